	.target	sm_90a

	.elftype	@"ET_EXEC"


//--------------------- .note.nv.tkinfo           --------------------------
	.section	.note.nv.tkinfo,"",@"SHT_NOTE"
	.sectionflags	@"SHF_NOTE_NV_TKINFO"
	.tkinfo
        /*0018*/ 	.word	0x00000002
        /*0030*/ 	.string	""
        /*0030*/ 	.string	"ptxas"
        /*0030*/ 	.string	"Cuda compilation tools, release 13.0, V13.0.88"
        /*0030*/ 	.string	"Build cuda_13.0.r13.0/compiler.36424714_0"
        /*0030*/ 	.string	"-arch sm_90a -m 64 "



//--------------------- .note.nv.cuinfo           --------------------------
	.section	.note.nv.cuinfo,"",@"SHT_NOTE"
	.sectionflags	@"SHF_NOTE_NV_CUINFO"
        /*0018*/ 	.short	0x0002
        /*001a*/ 	.short	0x005a
        /*001c*/ 	.short	0x0082
	.zero		2


//--------------------- .nv.info                  --------------------------
	.section	.nv.info,"",@"SHT_CUDA_INFO"
	.align	4


	//----- nvinfo : EIATTR_REGCOUNT
	.align		4
        /*0000*/ 	.byte	0x04, 0x2f
        /*0002*/ 	.short	(.L_57 - .L_56)
	.align		4
.L_56:
        /*0004*/ 	.word	index@(_ZN7cutlass13device_kernelIN5flash11enable_sm90INS1_16FlashAttnFwdSm90INS1_25CollectiveMainloopFwdSm90ILi2EN4cute5tupleIJNS5_1CILi1EEES8_S8_EEENS6_IJNS7_ILi192EEENS7_ILi128EEENS7_ILi64EEEEEELi64ENS_10bfloat16_tEfNS_4arch4Sm90ELb1ELb0ELb0ELb1ELb0ELb1ELb0ELb1ELb1ELb1ELb0ELb0EEENS1_21CollectiveEpilogueFwdINS6_IJSA_SC_SB_EEES9_SE_SG_Li384ELb1ELb1ELb0ELb0EEENS1_36VarlenDynamicPersistentTileSchedulerILi192ELi128ELi384ELi128ELb0ELb1ELb1ELb1ELb1ELb1EEEEEEEEEvNT_6ParamsE)
        /*0008*/ 	.word	0x00000080


	//----- nvinfo : EIATTR_FRAME_SIZE
	.align		4
.L_57:
        /*000c*/ 	.byte	0x04, 0x11
        /*000e*/ 	.short	(.L_59 - .L_58)
	.align		4
.L_58:
        /*0010*/ 	.word	index@(_ZN7cutlass13device_kernelIN5flash11enable_sm90INS1_16FlashAttnFwdSm90INS1_25CollectiveMainloopFwdSm90ILi2EN4cute5tupleIJNS5_1CILi1EEES8_S8_EEENS6_IJNS7_ILi192EEENS7_ILi128EEENS7_ILi64EEEEEELi64ENS_10bfloat16_tEfNS_4arch4Sm90ELb1ELb0ELb0ELb1ELb0ELb1ELb0ELb1ELb1ELb1ELb0ELb0EEENS1_21CollectiveEpilogueFwdINS6_IJSA_SC_SB_EEES9_SE_SG_Li384ELb1ELb1ELb0ELb0EEENS1_36VarlenDynamicPersistentTileSchedulerILi192ELi128ELi384ELi128ELb0ELb1ELb1ELb1ELb1ELb1EEEEEEEEEvNT_6ParamsE)
        /*0014*/ 	.word	0x00000068


	//----- nvinfo : EIATTR_REGCOUNT
	.align		4
.L_59:
        /*0018*/ 	.byte	0x04, 0x2f
        /*001a*/ 	.short	(.L_61 - .L_60)
	.align		4
.L_60:
        /*001c*/ 	.word	index@(_ZN7cutlass13device_kernelIN5flash11enable_sm90INS1_16FlashAttnFwdSm90INS1_25CollectiveMainloopFwdSm90ILi2EN4cute5tupleIJNS5_1CILi1EEES8_S8_EEENS6_IJNS7_ILi192EEENS7_ILi128EEENS7_ILi64EEEEEELi64ENS_10bfloat16_tEfNS_4arch4Sm90ELb1ELb0ELb0ELb1ELb0ELb0ELb0ELb1ELb1ELb1ELb0ELb0EEENS1_21CollectiveEpilogueFwdINS6_IJSA_SC_SB_EEES9_SE_SG_Li384ELb1ELb1ELb0ELb0EEENS1_36VarlenDynamicPersistentTileSchedulerILi192ELi128ELi384ELi128ELb0ELb1ELb1ELb1ELb1ELb1EEEEEEEEEvNT_6ParamsE)
        /*0020*/ 	.word	0x00000080


	//----- nvinfo : EIATTR_FRAME_SIZE
	.align		4
.L_61:
        /*0024*/ 	.byte	0x04, 0x11
        /*0026*/ 	.short	(.L_63 - .L_62)
	.align		4
.L_62:
        /*0028*/ 	.word	index@(_ZN7cutlass13device_kernelIN5flash11enable_sm90INS1_16FlashAttnFwdSm90INS1_25CollectiveMainloopFwdSm90ILi2EN4cute5tupleIJNS5_1CILi1EEES8_S8_EEENS6_IJNS7_ILi192EEENS7_ILi128EEENS7_ILi64EEEEEELi64ENS_10bfloat16_tEfNS_4arch4Sm90ELb1ELb0ELb0ELb1ELb0ELb0ELb0ELb1ELb1ELb1ELb0ELb0EEENS1_21CollectiveEpilogueFwdINS6_IJSA_SC_SB_EEES9_SE_SG_Li384ELb1ELb1ELb0ELb0EEENS1_36VarlenDynamicPersistentTileSchedulerILi192ELi128ELi384ELi128ELb0ELb1ELb1ELb1ELb1ELb1EEEEEEEEEvNT_6ParamsE)
        /*002c*/ 	.word	0x00000038


	//----- nvinfo : EIATTR_REGCOUNT
	.align		4
.L_63:
        /*0030*/ 	.byte	0x04, 0x2f
        /*0032*/ 	.short	(.L_65 - .L_64)
	.align		4
.L_64:
        /*0034*/ 	.word	index@(_ZN7cutlass13device_kernelIN5flash11enable_sm90INS1_16FlashAttnFwdSm90INS1_25CollectiveMainloopFwdSm90ILi2EN4cute5tupleIJNS5_1CILi1EEES8_S8_EEENS6_IJNS7_ILi192EEENS7_ILi128EEENS7_ILi64EEEEEELi64ENS_10bfloat16_tEfNS_4arch4Sm90ELb1ELb0ELb0ELb0ELb0ELb0ELb0ELb1ELb1ELb1ELb0ELb0EEENS1_21CollectiveEpilogueFwdINS6_IJSA_SC_SB_EEES9_SE_SG_Li384ELb0ELb1ELb0ELb0EEENS1_30DynamicPersistentTileSchedulerILi384ELi128ELb0ELb1ELb1EEEEEEEEEvNT_6ParamsE)
        /*0038*/ 	.word	0x00000080


	//----- nvinfo : EIATTR_FRAME_SIZE
	.align		4
.L_65:
        /*003c*/ 	.byte	0x04, 0x11
        /*003e*/ 	.short	(.L_67 - .L_66)
	.align		4
.L_66:
        /*0040*/ 	.word	index@(_ZN7cutlass13device_kernelIN5flash11enable_sm90INS1_16FlashAttnFwdSm90INS1_25CollectiveMainloopFwdSm90ILi2EN4cute5tupleIJNS5_1CILi1EEES8_S8_EEENS6_IJNS7_ILi192EEENS7_ILi128EEENS7_ILi64EEEEEELi64ENS_10bfloat16_tEfNS_4arch4Sm90ELb1ELb0ELb0ELb0ELb0ELb0ELb0ELb1ELb1ELb1ELb0ELb0EEENS1_21CollectiveEpilogueFwdINS6_IJSA_SC_SB_EEES9_SE_SG_Li384ELb0ELb1ELb0ELb0EEENS1_30DynamicPersistentTileSchedulerILi384ELi128ELb0ELb1ELb1EEEEEEEEEvNT_6ParamsE)
        /*0044*/ 	.word	0x00000008


	//----- nvinfo : EIATTR_REGCOUNT
	.align		4
.L_67:
        /*0048*/ 	.byte	0x04, 0x2f
        /*004a*/ 	.short	(.L_69 - .L_68)
	.align		4
.L_68:
        /*004c*/ 	.word	index@(_ZN7cutlass13device_kernelIN5flash11enable_sm90INS1_16FlashAttnFwdSm90INS1_25CollectiveMainloopFwdSm90ILi2EN4cute5tupleIJNS5_1CILi1EEES8_S8_EEENS6_IJNS7_ILi192EEENS7_ILi128EEENS7_ILi64EEEEEELi64ENS_10bfloat16_tEfNS_4arch4Sm90ELb0ELb1ELb0ELb1ELb0ELb1ELb0ELb1ELb1ELb1ELb0ELb0EEENS1_21CollectiveEpilogueFwdINS6_IJSA_SC_SB_EEES9_SE_SG_Li384ELb1ELb1ELb0ELb0EEENS1_36VarlenDynamicPersistentTileSchedulerILi192ELi128ELi384ELi128ELb0ELb1ELb1ELb1ELb0ELb1EEEEEEEEEvNT_6ParamsE)
        /*0050*/ 	.word	0x00000080


	//----- nvinfo : EIATTR_FRAME_SIZE
	.align		4
.L_69:
        /*0054*/ 	.byte	0x04, 0x11
        /*0056*/ 	.short	(.L_71 - .L_70)
	.align		4
.L_70:
        /*0058*/ 	.word	index@(_ZN7cutlass13device_kernelIN5flash11enable_sm90INS1_16FlashAttnFwdSm90INS1_25CollectiveMainloopFwdSm90ILi2EN4cute5tupleIJNS5_1CILi1EEES8_S8_EEENS6_IJNS7_ILi192EEENS7_ILi128EEENS7_ILi64EEEEEELi64ENS_10bfloat16_tEfNS_4arch4Sm90ELb0ELb1ELb0ELb1ELb0ELb1ELb0ELb1ELb1ELb1ELb0ELb0EEENS1_21CollectiveEpilogueFwdINS6_IJSA_SC_SB_EEES9_SE_SG_Li384ELb1ELb1ELb0ELb0EEENS1_36VarlenDynamicPersistentTileSchedulerILi192ELi128ELi384ELi128ELb0ELb1ELb1ELb1ELb0ELb1EEEEEEEEEvNT_6ParamsE)
        /*005c*/ 	.word	0x00000058


	//----- nvinfo : EIATTR_REGCOUNT
	.align		4
.L_71:
        /*0060*/ 	.byte	0x04, 0x2f
        /*0062*/ 	.short	(.L_73 - .L_72)
	.align		4
.L_72:
        /*0064*/ 	.word	index@(_ZN7cutlass13device_kernelIN5flash11enable_sm90INS1_16FlashAttnFwdSm90INS1_25CollectiveMainloopFwdSm90ILi2EN4cute5tupleIJNS5_1CILi1EEES8_S8_EEENS6_IJNS7_ILi192EEENS7_ILi128EEENS7_ILi64EEEEEELi64ENS_10bfloat16_tEfNS_4arch4Sm90ELb0ELb1ELb0ELb1ELb0ELb0ELb0ELb1ELb1ELb1ELb0ELb0EEENS1_21CollectiveEpilogueFwdINS6_IJSA_SC_SB_EEES9_SE_SG_Li384ELb1ELb1ELb0ELb0EEENS1_36VarlenDynamicPersistentTileSchedulerILi192ELi128ELi384ELi128ELb0ELb1ELb1ELb1ELb0ELb1EEEEEEEEEvNT_6ParamsE)
        /*0068*/ 	.word	0x00000080


	//----- nvinfo : EIATTR_FRAME_SIZE
	.align		4
.L_73:
        /*006c*/ 	.byte	0x04, 0x11
        /*006e*/ 	.short	(.L_75 - .L_74)
	.align		4
.L_74:
        /*0070*/ 	.word	index@(_ZN7cutlass13device_kernelIN5flash11enable_sm90INS1_16FlashAttnFwdSm90INS1_25CollectiveMainloopFwdSm90ILi2EN4cute5tupleIJNS5_1CILi1EEES8_S8_EEENS6_IJNS7_ILi192EEENS7_ILi128EEENS7_ILi64EEEEEELi64ENS_10bfloat16_tEfNS_4arch4Sm90ELb0ELb1ELb0ELb1ELb0ELb0ELb0ELb1ELb1ELb1ELb0ELb0EEENS1_21CollectiveEpilogueFwdINS6_IJSA_SC_SB_EEES9_SE_SG_Li384ELb1ELb1ELb0ELb0EEENS1_36VarlenDynamicPersistentTileSchedulerILi192ELi128ELi384ELi128ELb0ELb1ELb1ELb1ELb0ELb1EEEEEEEEEvNT_6ParamsE)
        /*0074*/ 	.word	0x00000038


	//----- nvinfo : EIATTR_REGCOUNT
	.align		4
.L_75:
        /*0078*/ 	.byte	0x04, 0x2f
        /*007a*/ 	.short	(.L_77 - .L_76)
	.align		4
.L_76:
        /*007c*/ 	.word	index@(_ZN7cutlass13device_kernelIN5flash11enable_sm90INS1_16FlashAttnFwdSm90INS1_25CollectiveMainloopFwdSm90ILi2EN4cute5tupleIJNS5_1CILi1EEES8_S8_EEENS6_IJNS7_ILi192EEENS7_ILi128EEENS7_ILi64EEEEEELi64ENS_10bfloat16_tEfNS_4arch4Sm90ELb0ELb1ELb0ELb0ELb0ELb0ELb0ELb1ELb1ELb1ELb0ELb0EEENS1_21CollectiveEpilogueFwdINS6_IJSA_SC_SB_EEES9_SE_SG_Li384ELb0ELb1ELb0ELb0EEENS1_30DynamicPersistentTileSchedulerILi384ELi128ELb0ELb1ELb1EEEEEEEEEvNT_6ParamsE)
        /*0080*/ 	.word	0x00000080


	//----- nvinfo : EIATTR_FRAME_SIZE
	.align		4
.L_77:
        /*0084*/ 	.byte	0x04, 0x11
        /*0086*/ 	.short	(.L_79 - .L_78)
	.align		4
.L_78:
        /*0088*/ 	.word	index@(_ZN7cutlass13device_kernelIN5flash11enable_sm90INS1_16FlashAttnFwdSm90INS1_25CollectiveMainloopFwdSm90ILi2EN4cute5tupleIJNS5_1CILi1EEES8_S8_EEENS6_IJNS7_ILi192EEENS7_ILi128EEENS7_ILi64EEEEEELi64ENS_10bfloat16_tEfNS_4arch4Sm90ELb0ELb1ELb0ELb0ELb0ELb0ELb0ELb1ELb1ELb1ELb0ELb0EEENS1_21CollectiveEpilogueFwdINS6_IJSA_SC_SB_EEES9_SE_SG_Li384ELb0ELb1ELb0ELb0EEENS1_30DynamicPersistentTileSchedulerILi384ELi128ELb0ELb1ELb1EEEEEEEEEvNT_6ParamsE)
        /*008c*/ 	.word	0x00000000


	//----- nvinfo : EIATTR_REGCOUNT
	.align		4
.L_79:
        /*0090*/ 	.byte	0x04, 0x2f
        /*0092*/ 	.short	(.L_81 - .L_80)
	.align		4
.L_80:
        /*0094*/ 	.word	index@(_ZN7cutlass13device_kernelIN5flash11enable_sm90INS1_16FlashAttnFwdSm90INS1_25CollectiveMainloopFwdSm90ILi2EN4cute5tupleIJNS5_1CILi1EEES8_S8_EEENS6_IJNS7_ILi192EEESA_NS7_ILi64EEEEEELi64ENS_10bfloat16_tEfNS_4arch4Sm90ELb0ELb0ELb0ELb1ELb0ELb1ELb0ELb0ELb1ELb1ELb0ELb0EEENS1_21CollectiveEpilogueFwdINS6_IJSA_SB_SA_EEES9_SD_SF_Li384ELb1ELb1ELb0ELb0EEENS1_36VarlenDynamicPersistentTileSchedulerILi192ELi192ELi384ELi128ELb0ELb1ELb1ELb0ELb1ELb1EEEEEEEEEvNT_6ParamsE)
        /*0098*/ 	.word	0x00000080


	//----- nvinfo : EIATTR_FRAME_SIZE
	.align		4
.L_81:
        /*009c*/ 	.byte	0x04, 0x11
        /*009e*/ 	.short	(.L_83 - .L_82)
	.align		4
.L_82:
        /*00a0*/ 	.word	index@(_ZN7cutlass13device_kernelIN5flash11enable_sm90INS1_16FlashAttnFwdSm90INS1_25CollectiveMainloopFwdSm90ILi2EN4cute5tupleIJNS5_1CILi1EEES8_S8_EEENS6_IJNS7_ILi192EEESA_NS7_ILi64EEEEEELi64ENS_10bfloat16_tEfNS_4arch4Sm90ELb0ELb0ELb0ELb1ELb0ELb1ELb0ELb0ELb1ELb1ELb0ELb0EEENS1_21CollectiveEpilogueFwdINS6_IJSA_SB_SA_EEES9_SD_SF_Li384ELb1ELb1ELb0ELb0EEENS1_36VarlenDynamicPersistentTileSchedulerILi192ELi192ELi384ELi128ELb0ELb1ELb1ELb0ELb1ELb1EEEEEEEEEvNT_6ParamsE)
        /*00a4*/ 	.word	0x00000080


	//----- nvinfo : EIATTR_REGCOUNT
	.align		4
.L_83:
        /*00a8*/ 	.byte	0x04, 0x2f
        /*00aa*/ 	.short	(.L_85 - .L_84)
	.align		4
.L_84:
        /*00ac*/ 	.word	index@(_ZN7cutlass13device_kernelIN5flash11enable_sm90INS1_16FlashAttnFwdSm90INS1_25CollectiveMainloopFwdSm90ILi2EN4cute5tupleIJNS5_1CILi1EEES8_S8_EEENS6_IJNS7_ILi192EEESA_NS7_ILi64EEEEEELi64ENS_10bfloat16_tEfNS_4arch4Sm90ELb0ELb0ELb0ELb1ELb0ELb0ELb0ELb0ELb1ELb1ELb0ELb0EEENS1_21CollectiveEpilogueFwdINS6_IJSA_SB_SA_EEES9_SD_SF_Li384ELb1ELb1ELb0ELb0EEENS1_36VarlenDynamicPersistentTileSchedulerILi192ELi192ELi384ELi128ELb0ELb1ELb1ELb0ELb1ELb1EEEEEEEEEvNT_6ParamsE)
        /*00b0*/ 	.word	0x00000080


	//----- nvinfo : EIATTR_FRAME_SIZE
	.align		4
.L_85:
        /*00b4*/ 	.byte	0x04, 0x11
        /*00b6*/ 	.short	(.L_87 - .L_86)
	.align		4
.L_86:
        /*00b8*/ 	.word	index@(_ZN7cutlass13device_kernelIN5flash11enable_sm90INS1_16FlashAttnFwdSm90INS1_25CollectiveMainloopFwdSm90ILi2EN4cute5tupleIJNS5_1CILi1EEES8_S8_EEENS6_IJNS7_ILi192EEESA_NS7_ILi64EEEEEELi64ENS_10bfloat16_tEfNS_4arch4Sm90ELb0ELb0ELb0ELb1ELb0ELb0ELb0ELb0ELb1ELb1ELb0ELb0EEENS1_21CollectiveEpilogueFwdINS6_IJSA_SB_SA_EEES9_SD_SF_Li384ELb1ELb1ELb0ELb0EEENS1_36VarlenDynamicPersistentTileSchedulerILi192ELi192ELi384ELi128ELb0ELb1ELb1ELb0ELb1ELb1EEEEEEEEEvNT_6ParamsE)
        /*00bc*/ 	.word	0x00000038


	//----- nvinfo : EIATTR_REGCOUNT
	.align		4
.L_87:
        /*00c0*/ 	.byte	0x04, 0x2f
        /*00c2*/ 	.short	(.L_89 - .L_88)
	.align		4
.L_88:
        /*00c4*/ 	.word	index@(_ZN7cutlass13device_kernelIN5flash11enable_sm90INS1_16FlashAttnFwdSm90INS1_25CollectiveMainloopFwdSm90ILi2EN4cute5tupleIJNS5_1CILi1EEES8_S8_EEENS6_IJNS7_ILi192EEESA_NS7_ILi64EEEEEELi64ENS_10bfloat16_tEfNS_4arch4Sm90ELb0ELb0ELb0ELb0ELb0ELb0ELb0ELb0ELb1ELb1ELb0ELb0EEENS1_21CollectiveEpilogueFwdINS6_IJSA_SB_SA_EEES9_SD_SF_Li384ELb0ELb1ELb0ELb0EEENS1_29StaticPersistentTileSchedulerILb0EEEEEEEEEvNT_6ParamsE)
        /*00c8*/ 	.word	0x00000080


	//----- nvinfo : EIATTR_FRAME_SIZE
	.align		4
.L_89:
        /*00cc*/ 	.byte	0x04, 0x11
        /*00ce*/ 	.short	(.L_91 - .L_90)
	.align		4
.L_90:
        /*00d0*/ 	.word	index@(_ZN7cutlass13device_kernelIN5flash11enable_sm90INS1_16FlashAttnFwdSm90INS1_25CollectiveMainloopFwdSm90ILi2EN4cute5tupleIJNS5_1CILi1EEES8_S8_EEENS6_IJNS7_ILi192EEESA_NS7_ILi64EEEEEELi64ENS_10bfloat16_tEfNS_4arch4Sm90ELb0ELb0ELb0ELb0ELb0ELb0ELb0ELb0ELb1ELb1ELb0ELb0EEENS1_21CollectiveEpilogueFwdINS6_IJSA_SB_SA_EEES9_SD_SF_Li384ELb0ELb1ELb0ELb0EEENS1_29StaticPersistentTileSchedulerILb0EEEEEEEEEvNT_6ParamsE)
        /*00d4*/ 	.word	0x00000028


	//----- nvinfo : EIATTR_REGCOUNT
	.align		4
.L_91:
        /*00d8*/ 	.byte	0x04, 0x2f
        /*00da*/ 	.short	(.L_93 - .L_92)
	.align		4
.L_92:
        /*00dc*/ 	.word	index@(_ZN7cutlass13device_kernelIN5flash11enable_sm90INS1_16FlashAttnFwdSm90INS1_25CollectiveMainloopFwdSm90ILi2EN4cute5tupleIJNS5_1CILi1EEES8_S8_EEENS6_IJNS7_ILi192EEENS7_ILi144EEENS7_ILi96EEEEEELi96ENS_10bfloat16_tEfNS_4arch4Sm90ELb1ELb0ELb0ELb1ELb0ELb1ELb0ELb0ELb1ELb1ELb0ELb0EEENS1_21CollectiveEpilogueFwdINS6_IJSA_SC_SB_EEES9_SE_SG_Li384ELb1ELb1ELb0ELb0EEENS1_36VarlenDynamicPersistentTileSchedulerILi192ELi144ELi384ELi128ELb0ELb1ELb1ELb1ELb1ELb1EEEEEEEEEvNT_6ParamsE)
        /*00e0*/ 	.word	0x00000080


	//----- nvinfo : EIATTR_FRAME_SIZE
	.align		4
.L_93:
        /*00e4*/ 	.byte	0x04, 0x11
        /*00e6*/ 	.short	(.L_95 - .L_94)
	.align		4
.L_94:
        /*00e8*/ 	.word	index@(_ZN7cutlass13device_kernelIN5flash11enable_sm90INS1_16FlashAttnFwdSm90INS1_25CollectiveMainloopFwdSm90ILi2EN4cute5tupleIJNS5_1CILi1EEES8_S8_EEENS6_IJNS7_ILi192EEENS7_ILi144EEENS7_ILi96EEEEEELi96ENS_10bfloat16_tEfNS_4arch4Sm90ELb1ELb0ELb0ELb1ELb0ELb1ELb0ELb0ELb1ELb1ELb0ELb0EEENS1_21CollectiveEpilogueFwdINS6_IJSA_SC_SB_EEES9_SE_SG_Li384ELb1ELb1ELb0ELb0EEENS1_36VarlenDynamicPersistentTileSchedulerILi192ELi144ELi384ELi128ELb0ELb1ELb1ELb1ELb1ELb1EEEEEEEEEvNT_6ParamsE)
        /*00ec*/ 	.word	0x00000098


	//----- nvinfo : EIATTR_REGCOUNT
	.align		4
.L_95:
        /*00f0*/ 	.byte	0x04, 0x2f
        /*00f2*/ 	.short	(.L_97 - .L_96)
	.align		4
.L_96:
        /*00f4*/ 	.word	index@(_ZN7cutlass13device_kernelIN5flash11enable_sm90INS1_16FlashAttnFwdSm90INS1_25CollectiveMainloopFwdSm90ILi2EN4cute5tupleIJNS5_1CILi1EEES8_S8_EEENS6_IJNS7_ILi192EEENS7_ILi144EEENS7_ILi96EEEEEELi96ENS_10bfloat16_tEfNS_4arch4Sm90ELb1ELb0ELb0ELb1ELb0ELb0ELb0ELb0ELb1ELb1ELb0ELb0EEENS1_21CollectiveEpilogueFwdINS6_IJSA_SC_SB_EEES9_SE_SG_Li384ELb1ELb1ELb0ELb0EEENS1_36VarlenDynamicPersistentTileSchedulerILi192ELi144ELi384ELi128ELb0ELb1ELb1ELb1ELb1ELb1EEEEEEEEEvNT_6ParamsE)
        /*00f8*/ 	.word	0x00000080


	//----- nvinfo : EIATTR_FRAME_SIZE
	.align		4
.L_97:
        /*00fc*/ 	.byte	0x04, 0x11
        /*00fe*/ 	.short	(.L_99 - .L_98)
	.align		4
.L_98:
        /*0100*/ 	.word	index@(_ZN7cutlass13device_kernelIN5flash11enable_sm90INS1_16FlashAttnFwdSm90INS1_25CollectiveMainloopFwdSm90ILi2EN4cute5tupleIJNS5_1CILi1EEES8_S8_EEENS6_IJNS7_ILi192EEENS7_ILi144EEENS7_ILi96EEEEEELi96ENS_10bfloat16_tEfNS_4arch4Sm90ELb1ELb0ELb0ELb1ELb0ELb0ELb0ELb0ELb1ELb1ELb0ELb0EEENS1_21CollectiveEpilogueFwdINS6_IJSA_SC_SB_EEES9_SE_SG_Li384ELb1ELb1ELb0ELb0EEENS1_36VarlenDynamicPersistentTileSchedulerILi192ELi144ELi384ELi128ELb0ELb1ELb1ELb1ELb1ELb1EEEEEEEEEvNT_6ParamsE)
        /*0104*/ 	.word	0x00000038


	//----- nvinfo : EIATTR_REGCOUNT
	.align		4
.L_99:
        /*0108*/ 	.byte	0x04, 0x2f
        /*010a*/ 	.short	(.L_101 - .L_100)
	.align		4
.L_100:
        /*010c*/ 	.word	index@(_ZN7cutlass13device_kernelIN5flash11enable_sm90INS1_16FlashAttnFwdSm90INS1_25CollectiveMainloopFwdSm90ILi2EN4cute5tupleIJNS5_1CILi1EEES8_S8_EEENS6_IJNS7_ILi192EEENS7_ILi144EEENS7_ILi96EEEEEELi96ENS_10bfloat16_tEfNS_4arch4Sm90ELb1ELb0ELb0ELb0ELb0ELb0ELb0ELb0ELb1ELb1ELb0ELb0EEENS1_21CollectiveEpilogueFwdINS6_IJSA_SC_SB_EEES9_SE_SG_Li384ELb0ELb1ELb0ELb0EEENS1_30DynamicPersistentTileSchedulerILi384ELi128ELb0ELb1ELb1EEEEEEEEEvNT_6ParamsE)
        /*0110*/ 	.word	0x00000080


	//----- nvinfo : EIATTR_FRAME_SIZE
	.align		4
.L_101:
        /*0114*/ 	.byte	0x04, 0x11
        /*0116*/ 	.short	(.L_103 - .L_102)
	.align		4
.L_102:
        /*0118*/ 	.word	index@(_ZN7cutlass13device_kernelIN5flash11enable_sm90INS1_16FlashAttnFwdSm90INS1_25CollectiveMainloopFwdSm90ILi2EN4cute5tupleIJNS5_1CILi1EEES8_S8_EEENS6_IJNS7_ILi192EEENS7_ILi144EEENS7_ILi96EEEEEELi96ENS_10bfloat16_tEfNS_4arch4Sm90ELb1ELb0ELb0ELb0ELb0ELb0ELb0ELb0ELb1ELb1ELb0ELb0EEENS1_21CollectiveEpilogueFwdINS6_IJSA_SC_SB_EEES9_SE_SG_Li384ELb0ELb1ELb0ELb0EEENS1_30DynamicPersistentTileSchedulerILi384ELi128ELb0ELb1ELb1EEEEEEEEEvNT_6ParamsE)
        /*011c*/ 	.word	0x00000010


	//----- nvinfo : EIATTR_REGCOUNT
	.align		4
.L_103:
        /*0120*/ 	.byte	0x04, 0x2f
        /*0122*/ 	.short	(.L_105 - .L_104)
	.align		4
.L_104:
        /*0124*/ 	.word	index@(_ZN7cutlass13device_kernelIN5flash11enable_sm90INS1_16FlashAttnFwdSm90INS1_25CollectiveMainloopFwdSm90ILi2EN4cute5tupleIJNS5_1CILi1EEES8_S8_EEENS6_IJNS7_ILi192EEENS7_ILi128EEENS7_ILi96EEEEEELi96ENS_10bfloat16_tEfNS_4arch4Sm90ELb0ELb1ELb0ELb1ELb0ELb1ELb0ELb0ELb1ELb1ELb0ELb0EEENS1_21CollectiveEpilogueFwdINS6_IJSA_SC_SB_EEES9_SE_SG_Li384ELb1ELb1ELb0ELb0EEENS1_36VarlenDynamicPersistentTileSchedulerILi192ELi128ELi384ELi128ELb0ELb1ELb1ELb1ELb0ELb1EEEEEEEEEvNT_6ParamsE)
        /*0128*/ 	.word	0x00000080


	//----- nvinfo : EIATTR_FRAME_SIZE
	.align		4
.L_105:
        /*012c*/ 	.byte	0x04, 0x11
        /*012e*/ 	.short	(.L_107 - .L_106)
	.align		4
.L_106:
        /*0130*/ 	.word	index@(_ZN7cutlass13device_kernelIN5flash11enable_sm90INS1_16FlashAttnFwdSm90INS1_25CollectiveMainloopFwdSm90ILi2EN4cute5tupleIJNS5_1CILi1EEES8_S8_EEENS6_IJNS7_ILi192EEENS7_ILi128EEENS7_ILi96EEEEEELi96ENS_10bfloat16_tEfNS_4arch4Sm90ELb0ELb1ELb0ELb1ELb0ELb1ELb0ELb0ELb1ELb1ELb0ELb0EEENS1_21CollectiveEpilogueFwdINS6_IJSA_SC_SB_EEES9_SE_SG_Li384ELb1ELb1ELb0ELb0EEENS1_36VarlenDynamicPersistentTileSchedulerILi192ELi128ELi384ELi128ELb0ELb1ELb1ELb1ELb0ELb1EEEEEEEEEvNT_6ParamsE)
        /*0134*/ 	.word	0x00000070


	//----- nvinfo : EIATTR_REGCOUNT
	.align		4
.L_107:
        /*0138*/ 	.byte	0x04, 0x2f
        /*013a*/ 	.short	(.L_109 - .L_108)
	.align		4
.L_108:
        /*013c*/ 	.word	index@(_ZN7cutlass13device_kernelIN5flash11enable_sm90INS1_16FlashAttnFwdSm90INS1_25CollectiveMainloopFwdSm90ILi2EN4cute5tupleIJNS5_1CILi1EEES8_S8_EEENS6_IJNS7_ILi192EEENS7_ILi128EEENS7_ILi96EEEEEELi96ENS_10bfloat16_tEfNS_4arch4Sm90ELb0ELb1ELb0ELb1ELb0ELb0ELb0ELb0ELb1ELb1ELb0ELb0EEENS1_21CollectiveEpilogueFwdINS6_IJSA_SC_SB_EEES9_SE_SG_Li384ELb1ELb1ELb0ELb0EEENS1_36VarlenDynamicPersistentTileSchedulerILi192ELi128ELi384ELi128ELb0ELb1ELb1ELb1ELb0ELb1EEEEEEEEEvNT_6ParamsE)
        /*0140*/ 	.word	0x00000080


	//----- nvinfo : EIATTR_FRAME_SIZE
	.align		4
.L_109:
        /*0144*/ 	.byte	0x04, 0x11
        /*0146*/ 	.short	(.L_111 - .L_110)
	.align		4
.L_110:
        /*0148*/ 	.word	index@(_ZN7cutlass13device_kernelIN5flash11enable_sm90INS1_16FlashAttnFwdSm90INS1_25CollectiveMainloopFwdSm90ILi2EN4cute5tupleIJNS5_1CILi1EEES8_S8_EEENS6_IJNS7_ILi192EEENS7_ILi128EEENS7_ILi96EEEEEELi96ENS_10bfloat16_tEfNS_4arch4Sm90ELb0ELb1ELb0ELb1ELb0ELb0ELb0ELb0ELb1ELb1ELb0ELb0EEENS1_21CollectiveEpilogueFwdINS6_IJSA_SC_SB_EEES9_SE_SG_Li384ELb1ELb1ELb0ELb0EEENS1_36VarlenDynamicPersistentTileSchedulerILi192ELi128ELi384ELi128ELb0ELb1ELb1ELb1ELb0ELb1EEEEEEEEEvNT_6ParamsE)
        /*014c*/ 	.word	0x00000038


	//----- nvinfo : EIATTR_REGCOUNT
	.align		4
.L_111:
        /*0150*/ 	.byte	0x04, 0x2f
        /*0152*/ 	.short	(.L_113 - .L_112)
	.align		4
.L_112:
        /*0154*/ 	.word	index@(_ZN7cutlass13device_kernelIN5flash11enable_sm90INS1_16FlashAttnFwdSm90INS1_25CollectiveMainloopFwdSm90ILi2EN4cute5tupleIJNS5_1CILi1EEES8_S8_EEENS6_IJNS7_ILi192EEENS7_ILi128EEENS7_ILi96EEEEEELi96ENS_10bfloat16_tEfNS_4arch4Sm90ELb0ELb1ELb0ELb0ELb0ELb0ELb0ELb0ELb1ELb1ELb0ELb0EEENS1_21CollectiveEpilogueFwdINS6_IJSA_SC_SB_EEES9_SE_SG_Li384ELb0ELb1ELb0ELb0EEENS1_30DynamicPersistentTileSchedulerILi384ELi128ELb0ELb1ELb1EEEEEEEEEvNT_6ParamsE)
        /*0158*/ 	.word	0x00000080


	//----- nvinfo : EIATTR_FRAME_SIZE
	.align		4
.L_113:
        /*015c*/ 	.byte	0x04, 0x11
        /*015e*/ 	.short	(.L_115 - .L_114)
	.align		4
.L_114:
        /*0160*/ 	.word	index@(_ZN7cutlass13device_kernelIN5flash11enable_sm90INS1_16FlashAttnFwdSm90INS1_25CollectiveMainloopFwdSm90ILi2EN4cute5tupleIJNS5_1CILi1EEES8_S8_EEENS6_IJNS7_ILi192EEENS7_ILi128EEENS7_ILi96EEEEEELi96ENS_10bfloat16_tEfNS_4arch4Sm90ELb0ELb1ELb0ELb0ELb0ELb0ELb0ELb0ELb1ELb1ELb0ELb0EEENS1_21CollectiveEpilogueFwdINS6_IJSA_SC_SB_EEES9_SE_SG_Li384ELb0ELb1ELb0ELb0EEENS1_30DynamicPersistentTileSchedulerILi384ELi128ELb0ELb1ELb1EEEEEEEEEvNT_6ParamsE)
        /*0164*/ 	.word	0x00000000


	//----- nvinfo : EIATTR_REGCOUNT
	.align		4
.L_115:
        /*0168*/ 	.byte	0x04, 0x2f
        /*016a*/ 	.short	(.L_117 - .L_116)
	.align		4
.L_116:
        /*016c*/ 	.word	index@(_ZN7cutlass13device_kernelIN5flash11enable_sm90INS1_16FlashAttnFwdSm90INS1_25CollectiveMainloopFwdSm90ILi2EN4cute5tupleIJNS5_1CILi1EEES8_S8_EEENS6_IJNS7_ILi192EEENS7_ILi144EEENS7_ILi96EEEEEELi96ENS_10bfloat16_tEfNS_4arch4Sm90ELb0ELb0ELb0ELb1ELb0ELb1ELb0ELb0ELb1ELb1ELb0ELb0EEENS1_21CollectiveEpilogueFwdINS6_IJSA_SC_SB_EEES9_SE_SG_Li384ELb1ELb1ELb0ELb0EEENS1_36VarlenDynamicPersistentTileSchedulerILi192ELi144ELi384ELi128ELb0ELb1ELb1ELb0ELb1ELb1EEEEEEEEEvNT_6ParamsE)
        /*0170*/ 	.word	0x00000080


	//----- nvinfo : EIATTR_FRAME_SIZE
	.align		4
.L_117:
        /*0174*/ 	.byte	0x04, 0x11
        /*0176*/ 	.short	(.L_119 - .L_118)
	.align		4
.L_118:
        /*0178*/ 	.word	index@(_ZN7cutlass13device_kernelIN5flash11enable_sm90INS1_16FlashAttnFwdSm90INS1_25CollectiveMainloopFwdSm90ILi2EN4cute5tupleIJNS5_1CILi1EEES8_S8_EEENS6_IJNS7_ILi192EEENS7_ILi144EEENS7_ILi96EEEEEELi96ENS_10bfloat16_tEfNS_4arch4Sm90ELb0ELb0ELb0ELb1ELb0ELb1ELb0ELb0ELb1ELb1ELb0ELb0EEENS1_21CollectiveEpilogueFwdINS6_IJSA_SC_SB_EEES9_SE_SG_Li384ELb1ELb1ELb0ELb0EEENS1_36VarlenDynamicPersistentTileSchedulerILi192ELi144ELi384ELi128ELb0ELb1ELb1ELb0ELb1ELb1EEEEEEEEEvNT_6ParamsE)
        /*017c*/ 	.word	0x00000100


	//----- nvinfo : EIATTR_REGCOUNT
	.align		4
.L_119:
        /*0180*/ 	.byte	0x04, 0x2f
        /*0182*/ 	.short	(.L_121 - .L_120)
	.align		4
.L_120:
        /*0184*/ 	.word	index@(_ZN7cutlass13device_kernelIN5flash11enable_sm90INS1_16FlashAttnFwdSm90INS1_25CollectiveMainloopFwdSm90ILi2EN4cute5tupleIJNS5_1CILi1EEES8_S8_EEENS6_IJNS7_ILi192EEENS7_ILi144EEENS7_ILi96EEEEEELi96ENS_10bfloat16_tEfNS_4arch4Sm90ELb0ELb0ELb0ELb1ELb0ELb0ELb0ELb0ELb1ELb1ELb0ELb0EEENS1_21CollectiveEpilogueFwdINS6_IJSA_SC_SB_EEES9_SE_SG_Li384ELb1ELb1ELb0ELb0EEENS1_36VarlenDynamicPersistentTileSchedulerILi192ELi144ELi384ELi128ELb0ELb1ELb1ELb0ELb1ELb1EEEEEEEEEvNT_6ParamsE)
        /*0188*/ 	.word	0x00000080


	//----- nvinfo : EIATTR_FRAME_SIZE
	.align		4
.L_121:
        /*018c*/ 	.byte	0x04, 0x11
        /*018e*/ 	.short	(.L_123 - .L_122)
	.align		4
.L_122:
        /*0190*/ 	.word	index@(_ZN7cutlass13device_kernelIN5flash11enable_sm90INS1_16FlashAttnFwdSm90INS1_25CollectiveMainloopFwdSm90ILi2EN4cute5tupleIJNS5_1CILi1EEES8_S8_EEENS6_IJNS7_ILi192EEENS7_ILi144EEENS7_ILi96EEEEEELi96ENS_10bfloat16_tEfNS_4arch4Sm90ELb0ELb0ELb0ELb1ELb0ELb0ELb0ELb0ELb1ELb1ELb0ELb0EEENS1_21CollectiveEpilogueFwdINS6_IJSA_SC_SB_EEES9_SE_SG_Li384ELb1ELb1ELb0ELb0EEENS1_36VarlenDynamicPersistentTileSchedulerILi192ELi144ELi384ELi128ELb0ELb1ELb1ELb0ELb1ELb1EEEEEEEEEvNT_6ParamsE)
        /*0194*/ 	.word	0x00000040


	//----- nvinfo : EIATTR_REGCOUNT
	.align		4
.L_123:
        /*0198*/ 	.byte	0x04, 0x2f
        /*019a*/ 	.short	(.L_125 - .L_124)
	.align		4
.L_124:
        /*019c*/ 	.word	index@(_ZN7cutlass13device_kernelIN5flash11enable_sm90INS1_16FlashAttnFwdSm90INS1_25CollectiveMainloopFwdSm90ILi2EN4cute5tupleIJNS5_1CILi1EEES8_S8_EEENS6_IJNS7_ILi192EEENS7_ILi144EEENS7_ILi96EEEEEELi96ENS_10bfloat16_tEfNS_4arch4Sm90ELb0ELb0ELb0ELb0ELb0ELb0ELb0ELb0ELb1ELb1ELb0ELb0EEENS1_21CollectiveEpilogueFwdINS6_IJSA_SC_SB_EEES9_SE_SG_Li384ELb0ELb1ELb0ELb0EEENS1_29StaticPersistentTileSchedulerILb0EEEEEEEEEvNT_6ParamsE)
        /*01a0*/ 	.word	0x00000080


	//----- nvinfo : EIATTR_FRAME_SIZE
	.align		4
.L_125:
        /*01a4*/ 	.byte	0x04, 0x11
        /*01a6*/ 	.short	(.L_127 - .L_126)
	.align		4
.L_126:
        /*01a8*/ 	.word	index@(_ZN7cutlass13device_kernelIN5flash11enable_sm90INS1_16FlashAttnFwdSm90INS1_25CollectiveMainloopFwdSm90ILi2EN4cute5tupleIJNS5_1CILi1EEES8_S8_EEENS6_IJNS7_ILi192EEENS7_ILi144EEENS7_ILi96EEEEEELi96ENS_10bfloat16_tEfNS_4arch4Sm90ELb0ELb0ELb0ELb0ELb0ELb0ELb0ELb0ELb1ELb1ELb0ELb0EEENS1_21CollectiveEpilogueFwdINS6_IJSA_SC_SB_EEES9_SE_SG_Li384ELb0ELb1ELb0ELb0EEENS1_29StaticPersistentTileSchedulerILb0EEEEEEEEEvNT_6ParamsE)
        /*01ac*/ 	.word	0x00000028


	//----- nvinfo : EIATTR_REGCOUNT
	.align		4
.L_127:
        /*01b0*/ 	.byte	0x04, 0x2f
        /*01b2*/ 	.short	(.L_129 - .L_128)
	.align		4
.L_128:
        /*01b4*/ 	.word	index@(_ZN7cutlass13device_kernelIN5flash11enable_sm90INS1_16FlashAttnFwdSm90INS1_25CollectiveMainloopFwdSm90ILi2EN4cute5tupleIJNS5_1CILi1EEES8_S8_EEENS6_IJNS7_ILi128EEESA_SA_EEELi128ENS_10bfloat16_tEfNS_4arch4Sm90ELb1ELb0ELb0ELb1ELb0ELb1ELb0ELb1ELb1ELb1ELb0ELb0EEENS1_21CollectiveEpilogueFwdISB_S9_SC_SE_Li256ELb1ELb1ELb0ELb0EEENS1_36VarlenDynamicPersistentTileSchedulerILi128ELi128ELi256ELi128ELb0ELb1ELb1ELb1ELb1ELb1EEEEEEEEEvNT_6ParamsE)
        /*01b8*/ 	.word	0x000000a8


	//----- nvinfo : EIATTR_FRAME_SIZE
	.align		4
.L_129:
        /*01bc*/ 	.byte	0x04, 0x11
        /*01be*/ 	.short	(.L_131 - .L_130)
	.align		4
.L_130:
        /*01c0*/ 	.word	index@(_ZN7cutlass13device_kernelIN5flash11enable_sm90INS1_16FlashAttnFwdSm90INS1_25CollectiveMainloopFwdSm90ILi2EN4cute5tupleIJNS5_1CILi1EEES8_S8_EEENS6_IJNS7_ILi128EEESA_SA_EEELi128ENS_10bfloat16_tEfNS_4arch4Sm90ELb1ELb0ELb0ELb1ELb0ELb1ELb0ELb1ELb1ELb1ELb0ELb0EEENS1_21CollectiveEpilogueFwdISB_S9_SC_SE_Li256ELb1ELb1ELb0ELb0EEENS1_36VarlenDynamicPersistentTileSchedulerILi128ELi128ELi256ELi128ELb0ELb1ELb1ELb1ELb1ELb1EEEEEEEEEvNT_6ParamsE)
        /*01c4*/ 	.word	0x00000060


	//----- nvinfo : EIATTR_REGCOUNT
	.align		4
.L_131:
        /*01c8*/ 	.byte	0x04, 0x2f
        /*01ca*/ 	.short	(.L_133 - .L_132)
	.align		4
.L_132:
        /*01cc*/ 	.word	index@(_ZN7cutlass13device_kernelIN5flash11enable_sm90INS1_16FlashAttnFwdSm90INS1_25CollectiveMainloopFwdSm90ILi2EN4cute5tupleIJNS5_1CILi1EEES8_S8_EEENS6_IJNS7_ILi128EEESA_SA_EEELi128ENS_10bfloat16_tEfNS_4arch4Sm90ELb1ELb0ELb0ELb1ELb0ELb0ELb0ELb1ELb1ELb1ELb0ELb0EEENS1_21CollectiveEpilogueFwdISB_S9_SC_SE_Li256ELb1ELb1ELb0ELb0EEENS1_36VarlenDynamicPersistentTileSchedulerILi128ELi128ELi256ELi128ELb0ELb1ELb1ELb1ELb1ELb1EEEEEEEEEvNT_6ParamsE)
        /*01d0*/ 	.word	0x000000a8


	//----- nvinfo : EIATTR_FRAME_SIZE
	.align		4
.L_133:
        /*01d4*/ 	.byte	0x04, 0x11
        /*01d6*/ 	.short	(.L_135 - .L_134)
	.align		4
.L_134:
        /*01d8*/ 	.word	index@(_ZN7cutlass13device_kernelIN5flash11enable_sm90INS1_16FlashAttnFwdSm90INS1_25CollectiveMainloopFwdSm90ILi2EN4cute5tupleIJNS5_1CILi1EEES8_S8_EEENS6_IJNS7_ILi128EEESA_SA_EEELi128ENS_10bfloat16_tEfNS_4arch4Sm90ELb1ELb0ELb0ELb1ELb0ELb0ELb0ELb1ELb1ELb1ELb0ELb0EEENS1_21CollectiveEpilogueFwdISB_S9_SC_SE_Li256ELb1ELb1ELb0ELb0EEENS1_36VarlenDynamicPersistentTileSchedulerILi128ELi128ELi256ELi128ELb0ELb1ELb1ELb1ELb1ELb1EEEEEEEEEvNT_6ParamsE)
        /*01dc*/ 	.word	0x00000058


	//----- nvinfo : EIATTR_REGCOUNT
	.align		4
.L_135:
        /*01e0*/ 	.byte	0x04, 0x2f
        /*01e2*/ 	.short	(.L_137 - .L_136)
	.align		4
.L_136:
        /*01e4*/ 	.word	index@(_ZN7cutlass13device_kernelIN5flash11enable_sm90INS1_16FlashAttnFwdSm90INS1_25CollectiveMainloopFwdSm90ILi2EN4cute5tupleIJNS5_1CILi1EEES8_S8_EEENS6_IJNS7_ILi128EEESA_SA_EEELi128ENS_10bfloat16_tEfNS_4arch4Sm90ELb1ELb0ELb0ELb0ELb0ELb0ELb0ELb1ELb1ELb1ELb0ELb0EEENS1_21CollectiveEpilogueFwdISB_S9_SC_SE_Li256ELb0ELb1ELb0ELb0EEENS1_30DynamicPersistentTileSchedulerILi256ELi128ELb0ELb1ELb1EEEEEEEEEvNT_6ParamsE)
        /*01e8*/ 	.word	0x000000a8


	//----- nvinfo : EIATTR_FRAME_SIZE
	.align		4
.L_137:
        /*01ec*/ 	.byte	0x04, 0x11
        /*01ee*/ 	.short	(.L_139 - .L_138)
	.align		4
.L_138:
        /*01f0*/ 	.word	index@(_ZN7cutlass13device_kernelIN5flash11enable_sm90INS1_16FlashAttnFwdSm90INS1_25CollectiveMainloopFwdSm90ILi2EN4cute5tupleIJNS5_1CILi1EEES8_S8_EEENS6_IJNS7_ILi128EEESA_SA_EEELi128ENS_10bfloat16_tEfNS_4arch4Sm90ELb1ELb0ELb0ELb0ELb0ELb0ELb0ELb1ELb1ELb1ELb0ELb0EEENS1_21CollectiveEpilogueFwdISB_S9_SC_SE_Li256ELb0ELb1ELb0ELb0EEENS1_30DynamicPersistentTileSchedulerILi256ELi128ELb0ELb1ELb1EEEEEEEEEvNT_6ParamsE)
        /*01f4*/ 	.word	0x00000028


	//----- nvinfo : EIATTR_REGCOUNT
	.align		4
.L_139:
        /*01f8*/ 	.byte	0x04, 0x2f
        /*01fa*/ 	.short	(.L_141 - .L_140)
	.align		4
.L_140:
        /*01fc*/ 	.word	index@(_ZN7cutlass13device_kernelIN5flash11enable_sm90INS1_16FlashAttnFwdSm90INS1_25CollectiveMainloopFwdSm90ILi2EN4cute5tupleIJNS5_1CILi1EEES8_S8_EEENS6_IJNS7_ILi128EEESA_SA_EEELi128ENS_10bfloat16_tEfNS_4arch4Sm90ELb0ELb1ELb0ELb1ELb0ELb1ELb0ELb1ELb1ELb1ELb0ELb0EEENS1_21CollectiveEpilogueFwdISB_S9_SC_SE_Li256ELb1ELb1ELb0ELb0EEENS1_36VarlenDynamicPersistentTileSchedulerILi128ELi128ELi256ELi128ELb0ELb1ELb1ELb1ELb0ELb1EEEEEEEEEvNT_6ParamsE)
        /*0200*/ 	.word	0x000000a8


	//----- nvinfo : EIATTR_FRAME_SIZE
	.align		4
.L_141:
        /*0204*/ 	.byte	0x04, 0x11
        /*0206*/ 	.short	(.L_143 - .L_142)
	.align		4
.L_142:
        /*0208*/ 	.word	index@(_ZN7cutlass13device_kernelIN5flash11enable_sm90INS1_16FlashAttnFwdSm90INS1_25CollectiveMainloopFwdSm90ILi2EN4cute5tupleIJNS5_1CILi1EEES8_S8_EEENS6_IJNS7_ILi128EEESA_SA_EEELi128ENS_10bfloat16_tEfNS_4arch4Sm90ELb0ELb1ELb0ELb1ELb0ELb1ELb0ELb1ELb1ELb1ELb0ELb0EEENS1_21CollectiveEpilogueFwdISB_S9_SC_SE_Li256ELb1ELb1ELb0ELb0EEENS1_36VarlenDynamicPersistentTileSchedulerILi128ELi128ELi256ELi128ELb0ELb1ELb1ELb1ELb0ELb1EEEEEEEEEvNT_6ParamsE)
        /*020c*/ 	.word	0x00000058


	//----- nvinfo : EIATTR_REGCOUNT
	.align		4
.L_143:
        /*0210*/ 	.byte	0x04, 0x2f
        /*0212*/ 	.short	(.L_145 - .L_144)
	.align		4
.L_144:
        /*0214*/ 	.word	index@(_ZN7cutlass13device_kernelIN5flash11enable_sm90INS1_16FlashAttnFwdSm90INS1_25CollectiveMainloopFwdSm90ILi2EN4cute5tupleIJNS5_1CILi1EEES8_S8_EEENS6_IJNS7_ILi128EEESA_SA_EEELi128ENS_10bfloat16_tEfNS_4arch4Sm90ELb0ELb1ELb0ELb1ELb0ELb0ELb0ELb1ELb1ELb1ELb0ELb0EEENS1_21CollectiveEpilogueFwdISB_S9_SC_SE_Li256ELb1ELb1ELb0ELb0EEENS1_36VarlenDynamicPersistentTileSchedulerILi128ELi128ELi256ELi128ELb0ELb1ELb1ELb1ELb0ELb1EEEEEEEEEvNT_6ParamsE)
        /*0218*/ 	.word	0x000000a8


	//----- nvinfo : EIATTR_FRAME_SIZE
	.align		4
.L_145:
        /*021c*/ 	.byte	0x04, 0x11
        /*021e*/ 	.short	(.L_147 - .L_146)
	.align		4
.L_146:
        /*0220*/ 	.word	index@(_ZN7cutlass13device_kernelIN5flash11enable_sm90INS1_16FlashAttnFwdSm90INS1_25CollectiveMainloopFwdSm90ILi2EN4cute5tupleIJNS5_1CILi1EEES8_S8_EEENS6_IJNS7_ILi128EEESA_SA_EEELi128ENS_10bfloat16_tEfNS_4arch4Sm90ELb0ELb1ELb0ELb1ELb0ELb0ELb0ELb1ELb1ELb1ELb0ELb0EEENS1_21CollectiveEpilogueFwdISB_S9_SC_SE_Li256ELb1ELb1ELb0ELb0EEENS1_36VarlenDynamicPersistentTileSchedulerILi128ELi128ELi256ELi128ELb0ELb1ELb1ELb1ELb0ELb1EEEEEEEEEvNT_6ParamsE)
        /*0224*/ 	.word	0x00000048


	//----- nvinfo : EIATTR_REGCOUNT
	.align		4
.L_147:
        /*0228*/ 	.byte	0x04, 0x2f
        /*022a*/ 	.short	(.L_149 - .L_148)
	.align		4
.L_148:
        /*022c*/ 	.word	index@(_ZN7cutlass13device_kernelIN5flash11enable_sm90INS1_16FlashAttnFwdSm90INS1_25CollectiveMainloopFwdSm90ILi2EN4cute5tupleIJNS5_1CILi1EEES8_S8_EEENS6_IJNS7_ILi128EEESA_SA_EEELi128ENS_10bfloat16_tEfNS_4arch4Sm90ELb0ELb1ELb0ELb0ELb0ELb0ELb0ELb1ELb1ELb1ELb0ELb0EEENS1_21CollectiveEpilogueFwdISB_S9_SC_SE_Li256ELb0ELb1ELb0ELb0EEENS1_30DynamicPersistentTileSchedulerILi256ELi128ELb0ELb1ELb1EEEEEEEEEvNT_6ParamsE)
        /*0230*/ 	.word	0x000000a8


	//----- nvinfo : EIATTR_FRAME_SIZE
	.align		4
.L_149:
        /*0234*/ 	.byte	0x04, 0x11
        /*0236*/ 	.short	(.L_151 - .L_150)
	.align		4
.L_150:
        /*0238*/ 	.word	index@(_ZN7cutlass13device_kernelIN5flash11enable_sm90INS1_16FlashAttnFwdSm90INS1_25CollectiveMainloopFwdSm90ILi2EN4cute5tupleIJNS5_1CILi1EEES8_S8_EEENS6_IJNS7_ILi128EEESA_SA_EEELi128ENS_10bfloat16_tEfNS_4arch4Sm90ELb0ELb1ELb0ELb0ELb0ELb0ELb0ELb1ELb1ELb1ELb0ELb0EEENS1_21CollectiveEpilogueFwdISB_S9_SC_SE_Li256ELb0ELb1ELb0ELb0EEENS1_30DynamicPersistentTileSchedulerILi256ELi128ELb0ELb1ELb1EEEEEEEEEvNT_6ParamsE)
        /*023c*/ 	.word	0x00000020


	//----- nvinfo : EIATTR_REGCOUNT
	.align		4
.L_151:
        /*0240*/ 	.byte	0x04, 0x2f
        /*0242*/ 	.short	(.L_153 - .L_152)
	.align		4
.L_152:
        /*0244*/ 	.word	index@(_ZN7cutlass13device_kernelIN5flash11enable_sm90INS1_16FlashAttnFwdSm90INS1_25CollectiveMainloopFwdSm90ILi2EN4cute5tupleIJNS5_1CILi1EEES8_S8_EEENS6_IJNS7_ILi128EEENS7_ILi176EEESA_EEELi128ENS_10bfloat16_tEfNS_4arch4Sm90ELb0ELb0ELb0ELb1ELb0ELb1ELb0ELb1ELb1ELb1ELb0ELb0EEENS1_21CollectiveEpilogueFwdINS6_IJSA_SA_SB_EEES9_SD_SF_Li256ELb1ELb1ELb0ELb0EEENS1_36VarlenDynamicPersistentTileSchedulerILi128ELi176ELi256ELi128ELb0ELb1ELb1ELb0ELb1ELb1EEEEEEEEEvNT_6ParamsE)
        /*0248*/ 	.word	0x000000a8


	//----- nvinfo : EIATTR_FRAME_SIZE
	.align		4
.L_153:
        /*024c*/ 	.byte	0x04, 0x11
        /*024e*/ 	.short	(.L_155 - .L_154)
	.align		4
.L_154:
        /*0250*/ 	.word	index@(_ZN7cutlass13device_kernelIN5flash11enable_sm90INS1_16FlashAttnFwdSm90INS1_25CollectiveMainloopFwdSm90ILi2EN4cute5tupleIJNS5_1CILi1EEES8_S8_EEENS6_IJNS7_ILi128EEENS7_ILi176EEESA_EEELi128ENS_10bfloat16_tEfNS_4arch4Sm90ELb0ELb0ELb0ELb1ELb0ELb1ELb0ELb1ELb1ELb1ELb0ELb0EEENS1_21CollectiveEpilogueFwdINS6_IJSA_SA_SB_EEES9_SD_SF_Li256ELb1ELb1ELb0ELb0EEENS1_36VarlenDynamicPersistentTileSchedulerILi128ELi176ELi256ELi128ELb0ELb1ELb1ELb0ELb1ELb1EEEEEEEEEvNT_6ParamsE)
        /*0254*/ 	.word	0x00000090


	//----- nvinfo : EIATTR_REGCOUNT
	.align		4
.L_155:
        /*0258*/ 	.byte	0x04, 0x2f
        /*025a*/ 	.short	(.L_157 - .L_156)
	.align		4
.L_156:
        /*025c*/ 	.word	index@(_ZN7cutlass13device_kernelIN5flash11enable_sm90INS1_16FlashAttnFwdSm90INS1_25CollectiveMainloopFwdSm90ILi2EN4cute5tupleIJNS5_1CILi1EEES8_S8_EEENS6_IJNS7_ILi128EEENS7_ILi176EEESA_EEELi128ENS_10bfloat16_tEfNS_4arch4Sm90ELb0ELb0ELb0ELb1ELb0ELb0ELb0ELb1ELb1ELb1ELb0ELb0EEENS1_21CollectiveEpilogueFwdINS6_IJSA_SA_SB_EEES9_SD_SF_Li256ELb1ELb1ELb0ELb0EEENS1_36VarlenDynamicPersistentTileSchedulerILi128ELi176ELi256ELi128ELb0ELb1ELb1ELb0ELb1ELb1EEEEEEEEEvNT_6ParamsE)
        /*0260*/ 	.word	0x000000a8


	//----- nvinfo : EIATTR_FRAME_SIZE
	.align		4
.L_157:
        /*0264*/ 	.byte	0x04, 0x11
        /*0266*/ 	.short	(.L_159 - .L_158)
	.align		4
.L_158:
        /*0268*/ 	.word	index@(_ZN7cutlass13device_kernelIN5flash11enable_sm90INS1_16FlashAttnFwdSm90INS1_25CollectiveMainloopFwdSm90ILi2EN4cute5tupleIJNS5_1CILi1EEES8_S8_EEENS6_IJNS7_ILi128EEENS7_ILi176EEESA_EEELi128ENS_10bfloat16_tEfNS_4arch4Sm90ELb0ELb0ELb0ELb1ELb0ELb0ELb0ELb1ELb1ELb1ELb0ELb0EEENS1_21CollectiveEpilogueFwdINS6_IJSA_SA_SB_EEES9_SD_SF_Li256ELb1ELb1ELb0ELb0EEENS1_36VarlenDynamicPersistentTileSchedulerILi128ELi176ELi256ELi128ELb0ELb1ELb1ELb0ELb1ELb1EEEEEEEEEvNT_6ParamsE)
        /*026c*/ 	.word	0x00000060


	//----- nvinfo : EIATTR_REGCOUNT
	.align		4
.L_159:
        /*0270*/ 	.byte	0x04, 0x2f
        /*0272*/ 	.short	(.L_161 - .L_160)
	.align		4
.L_160:
        /*0274*/ 	.word	index@(_ZN7cutlass13device_kernelIN5flash11enable_sm90INS1_16FlashAttnFwdSm90INS1_25CollectiveMainloopFwdSm90ILi2EN4cute5tupleIJNS5_1CILi2EEENS7_ILi1EEES9_EEENS6_IJNS7_ILi128EEENS7_ILi176EEESB_EEELi128ENS_10bfloat16_tEfNS_4arch4Sm90ELb0ELb0ELb0ELb0ELb0ELb0ELb0ELb1ELb1ELb1ELb0ELb0EEENS1_21CollectiveEpilogueFwdINS6_IJSB_SB_SC_EEESA_SE_SG_Li256ELb0ELb1ELb0ELb0EEENS1_29StaticPersistentTileSchedulerILb0EEEEEEEEEvNT_6ParamsE)
        /*0278*/ 	.word	0x000000a8


	//----- nvinfo : EIATTR_FRAME_SIZE
	.align		4
.L_161:
        /*027c*/ 	.byte	0x04, 0x11
        /*027e*/ 	.short	(.L_163 - .L_162)
	.align		4
.L_162:
        /*0280*/ 	.word	index@(_ZN7cutlass13device_kernelIN5flash11enable_sm90INS1_16FlashAttnFwdSm90INS1_25CollectiveMainloopFwdSm90ILi2EN4cute5tupleIJNS5_1CILi2EEENS7_ILi1EEES9_EEENS6_IJNS7_ILi128EEENS7_ILi176EEESB_EEELi128ENS_10bfloat16_tEfNS_4arch4Sm90ELb0ELb0ELb0ELb0ELb0ELb0ELb0ELb1ELb1ELb1ELb0ELb0EEENS1_21CollectiveEpilogueFwdINS6_IJSB_SB_SC_EEESA_SE_SG_Li256ELb0ELb1ELb0ELb0EEENS1_29StaticPersistentTileSchedulerILb0EEEEEEEEEvNT_6ParamsE)
        /*0284*/ 	.word	0x00000038


	//----- nvinfo : EIATTR_REGCOUNT
	.align		4
.L_163:
        /*0288*/ 	.byte	0x04, 0x2f
        /*028a*/ 	.short	(.L_165 - .L_164)
	.align		4
.L_164:
        /*028c*/ 	.word	index@(_ZN7cutlass13device_kernelIN5flash11enable_sm90INS1_16FlashAttnFwdSm90INS1_25CollectiveMainloopFwdSm90ILi2EN4cute5tupleIJNS5_1CILi1EEES8_S8_EEENS6_IJNS7_ILi128EEENS7_ILi176EEESA_EEELi128ENS_10bfloat16_tEfNS_4arch4Sm90ELb0ELb0ELb0ELb0ELb0ELb0ELb0ELb1ELb1ELb1ELb0ELb0EEENS1_21CollectiveEpilogueFwdINS6_IJSA_SA_SB_EEES9_SD_SF_Li256ELb0ELb1ELb0ELb0EEENS1_29StaticPersistentTileSchedulerILb0EEEEEEEEEvNT_6ParamsE)
        /*0290*/ 	.word	0x000000a8


	//----- nvinfo : EIATTR_FRAME_SIZE
	.align		4
.L_165:
        /*0294*/ 	.byte	0x04, 0x11
        /*0296*/ 	.short	(.L_167 - .L_166)
	.align		4
.L_166:
        /*0298*/ 	.word	index@(_ZN7cutlass13device_kernelIN5flash11enable_sm90INS1_16FlashAttnFwdSm90INS1_25CollectiveMainloopFwdSm90ILi2EN4cute5tupleIJNS5_1CILi1EEES8_S8_EEENS6_IJNS7_ILi128EEENS7_ILi176EEESA_EEELi128ENS_10bfloat16_tEfNS_4arch4Sm90ELb0ELb0ELb0ELb0ELb0ELb0ELb0ELb1ELb1ELb1ELb0ELb0EEENS1_21CollectiveEpilogueFwdINS6_IJSA_SA_SB_EEES9_SD_SF_Li256ELb0ELb1ELb0ELb0EEENS1_29StaticPersistentTileSchedulerILb0EEEEEEEEEvNT_6ParamsE)
        /*029c*/ 	.word	0x00000038


	//----- nvinfo : EIATTR_REGCOUNT
	.align		4
.L_167:
        /*02a0*/ 	.byte	0x04, 0x2f
        /*02a2*/ 	.short	(.L_169 - .L_168)
	.align		4
.L_168:
        /*02a4*/ 	.word	index@(_ZN7cutlass13device_kernelIN5flash11enable_sm90INS1_16FlashAttnFwdSm90INS1_25CollectiveMainloopFwdSm90ILi2EN4cute5tupleIJNS5_1CILi1EEES8_S8_EEENS6_IJNS7_ILi128EEENS7_ILi112EEENS7_ILi192EEEEEELi192ENS_10bfloat16_tEfNS_4arch4Sm90ELb1ELb0ELb0ELb1ELb0ELb1ELb0ELb1ELb1ELb1ELb0ELb0EEENS1_21CollectiveEpilogueFwdINS6_IJSA_SC_SB_EEES9_SE_SG_Li256ELb1ELb1ELb0ELb0EEENS1_36VarlenDynamicPersistentTileSchedulerILi128ELi112ELi256ELi128ELb0ELb1ELb1ELb1ELb1ELb1EEEEEEEEEvNT_6ParamsE)
        /*02a8*/ 	.word	0x000000a8


	//----- nvinfo : EIATTR_FRAME_SIZE
	.align		4
.L_169:
        /*02ac*/ 	.byte	0x04, 0x11
        /*02ae*/ 	.short	(.L_171 - .L_170)
	.align		4
.L_170:
        /*02b0*/ 	.word	index@(_ZN7cutlass13device_kernelIN5flash11enable_sm90INS1_16FlashAttnFwdSm90INS1_25CollectiveMainloopFwdSm90ILi2EN4cute5tupleIJNS5_1CILi1EEES8_S8_EEENS6_IJNS7_ILi128EEENS7_ILi112EEENS7_ILi192EEEEEELi192ENS_10bfloat16_tEfNS_4arch4Sm90ELb1ELb0ELb0ELb1ELb0ELb1ELb0ELb1ELb1ELb1ELb0ELb0EEENS1_21CollectiveEpilogueFwdINS6_IJSA_SC_SB_EEES9_SE_SG_Li256ELb1ELb1ELb0ELb0EEENS1_36VarlenDynamicPersistentTileSchedulerILi128ELi112ELi256ELi128ELb0ELb1ELb1ELb1ELb1ELb1EEEEEEEEEvNT_6ParamsE)
        /*02b4*/ 	.word	0x00000098


	//----- nvinfo : EIATTR_REGCOUNT
	.align		4
.L_171:
        /*02b8*/ 	.byte	0x04, 0x2f
        /*02ba*/ 	.short	(.L_173 - .L_172)
	.align		4
.L_172:
        /*02bc*/ 	.word	index@(_ZN7cutlass13device_kernelIN5flash11enable_sm90INS1_16FlashAttnFwdSm90INS1_25CollectiveMainloopFwdSm90ILi2EN4cute5tupleIJNS5_1CILi1EEES8_S8_EEENS6_IJNS7_ILi128EEENS7_ILi112EEENS7_ILi192EEEEEELi192ENS_10bfloat16_tEfNS_4arch4Sm90ELb1ELb0ELb0ELb1ELb0ELb0ELb0ELb1ELb1ELb1ELb0ELb0EEENS1_21CollectiveEpilogueFwdINS6_IJSA_SC_SB_EEES9_SE_SG_Li256ELb1ELb1ELb0ELb0EEENS1_36VarlenDynamicPersistentTileSchedulerILi128ELi112ELi256ELi128ELb0ELb1ELb1ELb1ELb1ELb1EEEEEEEEEvNT_6ParamsE)
        /*02c0*/ 	.word	0x000000a8


	//----- nvinfo : EIATTR_FRAME_SIZE
	.align		4
.L_173:
        /*02c4*/ 	.byte	0x04, 0x11
        /*02c6*/ 	.short	(.L_175 - .L_174)
	.align		4
.L_174:
        /*02c8*/ 	.word	index@(_ZN7cutlass13device_kernelIN5flash11enable_sm90INS1_16FlashAttnFwdSm90INS1_25CollectiveMainloopFwdSm90ILi2EN4cute5tupleIJNS5_1CILi1EEES8_S8_EEENS6_IJNS7_ILi128EEENS7_ILi112EEENS7_ILi192EEEEEELi192ENS_10bfloat16_tEfNS_4arch4Sm90ELb1ELb0ELb0ELb1ELb0ELb0ELb0ELb1ELb1ELb1ELb0ELb0EEENS1_21CollectiveEpilogueFwdINS6_IJSA_SC_SB_EEES9_SE_SG_Li256ELb1ELb1ELb0ELb0EEENS1_36VarlenDynamicPersistentTileSchedulerILi128ELi112ELi256ELi128ELb0ELb1ELb1ELb1ELb1ELb1EEEEEEEEEvNT_6ParamsE)
        /*02cc*/ 	.word	0x00000058


	//----- nvinfo : EIATTR_REGCOUNT
	.align		4
.L_175:
        /*02d0*/ 	.byte	0x04, 0x2f
        /*02d2*/ 	.short	(.L_177 - .L_176)
	.align		4
.L_176:
        /*02d4*/ 	.word	index@(_ZN7cutlass13device_kernelIN5flash11enable_sm90INS1_16FlashAttnFwdSm90INS1_25CollectiveMainloopFwdSm90ILi2EN4cute5tupleIJNS5_1CILi1EEES8_S8_EEENS6_IJNS7_ILi128EEENS7_ILi112EEENS7_ILi192EEEEEELi192ENS_10bfloat16_tEfNS_4arch4Sm90ELb1ELb0ELb0ELb0ELb0ELb0ELb0ELb1ELb1ELb1ELb0ELb0EEENS1_21CollectiveEpilogueFwdINS6_IJSA_SC_SB_EEES9_SE_SG_Li256ELb0ELb1ELb0ELb0EEENS1_30DynamicPersistentTileSchedulerILi256ELi128ELb0ELb1ELb1EEEEEEEEEvNT_6ParamsE)
        /*02d8*/ 	.word	0x000000a8


	//----- nvinfo : EIATTR_FRAME_SIZE
	.align		4
.L_177:
        /*02dc*/ 	.byte	0x04, 0x11
        /*02de*/ 	.short	(.L_179 - .L_178)
	.align		4
.L_178:
        /*02e0*/ 	.word	index@(_ZN7cutlass13device_kernelIN5flash11enable_sm90INS1_16FlashAttnFwdSm90INS1_25CollectiveMainloopFwdSm90ILi2EN4cute5tupleIJNS5_1CILi1EEES8_S8_EEENS6_IJNS7_ILi128EEENS7_ILi112EEENS7_ILi192EEEEEELi192ENS_10bfloat16_tEfNS_4arch4Sm90ELb1ELb0ELb0ELb0ELb0ELb0ELb0ELb1ELb1ELb1ELb0ELb0EEENS1_21CollectiveEpilogueFwdINS6_IJSA_SC_SB_EEES9_SE_SG_Li256ELb0ELb1ELb0ELb0EEENS1_30DynamicPersistentTileSchedulerILi256ELi128ELb0ELb1ELb1EEEEEEEEEvNT_6ParamsE)
        /*02e4*/ 	.word	0x00000038


	//----- nvinfo : EIATTR_REGCOUNT
	.align		4
.L_179:
        /*02e8*/ 	.byte	0x04, 0x2f
        /*02ea*/ 	.short	(.L_181 - .L_180)
	.align		4
.L_180:
        /*02ec*/ 	.word	index@(_ZN7cutlass13device_kernelIN5flash11enable_sm90INS1_16FlashAttnFwdSm90INS1_25CollectiveMainloopFwdSm90ILi2EN4cute5tupleIJNS5_1CILi1EEES8_S8_EEENS6_IJNS7_ILi128EEENS7_ILi96EEENS7_ILi192EEEEEELi192ENS_10bfloat16_tEfNS_4arch4Sm90ELb0ELb1ELb0ELb1ELb0ELb1ELb0ELb1ELb1ELb1ELb0ELb0EEENS1_21CollectiveEpilogueFwdINS6_IJSA_SC_SB_EEES9_SE_SG_Li256ELb1ELb1ELb0ELb0EEENS1_36VarlenDynamicPersistentTileSchedulerILi128ELi96ELi256ELi128ELb0ELb1ELb1ELb1ELb0ELb1EEEEEEEEEvNT_6ParamsE)
        /*02f0*/ 	.word	0x000000a8


	//----- nvinfo : EIATTR_FRAME_SIZE
	.align		4
.L_181:
        /*02f4*/ 	.byte	0x04, 0x11
        /*02f6*/ 	.short	(.L_183 - .L_182)
	.align		4
.L_182:
        /*02f8*/ 	.word	index@(_ZN7cutlass13device_kernelIN5flash11enable_sm90INS1_16FlashAttnFwdSm90INS1_25CollectiveMainloopFwdSm90ILi2EN4cute5tupleIJNS5_1CILi1EEES8_S8_EEENS6_IJNS7_ILi128EEENS7_ILi96EEENS7_ILi192EEEEEELi192ENS_10bfloat16_tEfNS_4arch4Sm90ELb0ELb1ELb0ELb1ELb0ELb1ELb0ELb1ELb1ELb1ELb0ELb0EEENS1_21CollectiveEpilogueFwdINS6_IJSA_SC_SB_EEES9_SE_SG_Li256ELb1ELb1ELb0ELb0EEENS1_36VarlenDynamicPersistentTileSchedulerILi128ELi96ELi256ELi128ELb0ELb1ELb1ELb1ELb0ELb1EEEEEEEEEvNT_6ParamsE)
        /*02fc*/ 	.word	0x00000088


	//----- nvinfo : EIATTR_REGCOUNT
	.align		4
.L_183:
        /*0300*/ 	.byte	0x04, 0x2f
        /*0302*/ 	.short	(.L_185 - .L_184)
	.align		4
.L_184:
        /*0304*/ 	.word	index@(_ZN7cutlass13device_kernelIN5flash11enable_sm90INS1_16FlashAttnFwdSm90INS1_25CollectiveMainloopFwdSm90ILi2EN4cute5tupleIJNS5_1CILi1EEES8_S8_EEENS6_IJNS7_ILi128EEENS7_ILi96EEENS7_ILi192EEEEEELi192ENS_10bfloat16_tEfNS_4arch4Sm90ELb0ELb1ELb0ELb1ELb0ELb0ELb0ELb1ELb1ELb1ELb0ELb0EEENS1_21CollectiveEpilogueFwdINS6_IJSA_SC_SB_EEES9_SE_SG_Li256ELb1ELb1ELb0ELb0EEENS1_36VarlenDynamicPersistentTileSchedulerILi128ELi96ELi256ELi128ELb0ELb1ELb1ELb1ELb0ELb1EEEEEEEEEvNT_6ParamsE)
        /*0308*/ 	.word	0x000000a8


	//----- nvinfo : EIATTR_FRAME_SIZE
	.align		4
.L_185:
        /*030c*/ 	.byte	0x04, 0x11
        /*030e*/ 	.short	(.L_187 - .L_186)
	.align		4
.L_186:
        /*0310*/ 	.word	index@(_ZN7cutlass13device_kernelIN5flash11enable_sm90INS1_16FlashAttnFwdSm90INS1_25CollectiveMainloopFwdSm90ILi2EN4cute5tupleIJNS5_1CILi1EEES8_S8_EEENS6_IJNS7_ILi128EEENS7_ILi96EEENS7_ILi192EEEEEELi192ENS_10bfloat16_tEfNS_4arch4Sm90ELb0ELb1ELb0ELb1ELb0ELb0ELb0ELb1ELb1ELb1ELb0ELb0EEENS1_21CollectiveEpilogueFwdINS6_IJSA_SC_SB_EEES9_SE_SG_Li256ELb1ELb1ELb0ELb0EEENS1_36VarlenDynamicPersistentTileSchedulerILi128ELi96ELi256ELi128ELb0ELb1ELb1ELb1ELb0ELb1EEEEEEEEEvNT_6ParamsE)
        /*0314*/ 	.word	0x00000050


	//----- nvinfo : EIATTR_REGCOUNT
	.align		4
.L_187:
        /*0318*/ 	.byte	0x04, 0x2f
        /*031a*/ 	.short	(.L_189 - .L_188)
	.align		4
.L_188:
        /*031c*/ 	.word	index@(_ZN7cutlass13device_kernelIN5flash11enable_sm90INS1_16FlashAttnFwdSm90INS1_25CollectiveMainloopFwdSm90ILi2EN4cute5tupleIJNS5_1CILi1EEES8_S8_EEENS6_IJNS7_ILi128EEENS7_ILi96EEENS7_ILi192EEEEEELi192ENS_10bfloat16_tEfNS_4arch4Sm90ELb0ELb1ELb0ELb0ELb0ELb0ELb0ELb1ELb1ELb1ELb0ELb0EEENS1_21CollectiveEpilogueFwdINS6_IJSA_SC_SB_EEES9_SE_SG_Li256ELb0ELb1ELb0ELb0EEENS1_30DynamicPersistentTileSchedulerILi256ELi128ELb0ELb1ELb1EEEEEEEEEvNT_6ParamsE)
        /*0320*/ 	.word	0x000000a8


	//----- nvinfo : EIATTR_FRAME_SIZE
	.align		4
.L_189:
        /*0324*/ 	.byte	0x04, 0x11
        /*0326*/ 	.short	(.L_191 - .L_190)
	.align		4
.L_190:
        /*0328*/ 	.word	index@(_ZN7cutlass13device_kernelIN5flash11enable_sm90INS1_16FlashAttnFwdSm90INS1_25CollectiveMainloopFwdSm90ILi2EN4cute5tupleIJNS5_1CILi1EEES8_S8_EEENS6_IJNS7_ILi128EEENS7_ILi96EEENS7_ILi192EEEEEELi192ENS_10bfloat16_tEfNS_4arch4Sm90ELb0ELb1ELb0ELb0ELb0ELb0ELb0ELb1ELb1ELb1ELb0ELb0EEENS1_21CollectiveEpilogueFwdINS6_IJSA_SC_SB_EEES9_SE_SG_Li256ELb0ELb1ELb0ELb0EEENS1_30DynamicPersistentTileSchedulerILi256ELi128ELb0ELb1ELb1EEEEEEEEEvNT_6ParamsE)
        /*032c*/ 	.word	0x00000020


	//----- nvinfo : EIATTR_REGCOUNT
	.align		4
.L_191:
        /*0330*/ 	.byte	0x04, 0x2f
        /*0332*/ 	.short	(.L_193 - .L_192)
	.align		4
.L_192:
        /*0334*/ 	.word	index@(_ZN7cutlass13device_kernelIN5flash11enable_sm90INS1_16FlashAttnFwdSm90INS1_25CollectiveMainloopFwdSm90ILi2EN4cute5tupleIJNS5_1CILi1EEES8_S8_EEENS6_IJNS7_ILi128EEENS7_ILi112EEENS7_ILi192EEEEEELi192ENS_10bfloat16_tEfNS_4arch4Sm90ELb0ELb0ELb0ELb1ELb0ELb1ELb0ELb1ELb1ELb1ELb0ELb0EEENS1_21CollectiveEpilogueFwdINS6_IJSA_SC_SB_EEES9_SE_SG_Li256ELb1ELb1ELb0ELb0EEENS1_36VarlenDynamicPersistentTileSchedulerILi128ELi112ELi256ELi128ELb0ELb1ELb1ELb0ELb1ELb1EEEEEEEEEvNT_6ParamsE)
        /*0338*/ 	.word	0x000000a8


	//----- nvinfo : EIATTR_FRAME_SIZE
	.align		4
.L_193:
        /*033c*/ 	.byte	0x04, 0x11
        /*033e*/ 	.short	(.L_195 - .L_194)
	.align		4
.L_194:
        /*0340*/ 	.word	index@(_ZN7cutlass13device_kernelIN5flash11enable_sm90INS1_16FlashAttnFwdSm90INS1_25CollectiveMainloopFwdSm90ILi2EN4cute5tupleIJNS5_1CILi1EEES8_S8_EEENS6_IJNS7_ILi128EEENS7_ILi112EEENS7_ILi192EEEEEELi192ENS_10bfloat16_tEfNS_4arch4Sm90ELb0ELb0ELb0ELb1ELb0ELb1ELb0ELb1ELb1ELb1ELb0ELb0EEENS1_21CollectiveEpilogueFwdINS6_IJSA_SC_SB_EEES9_SE_SG_Li256ELb1ELb1ELb0ELb0EEENS1_36VarlenDynamicPersistentTileSchedulerILi128ELi112ELi256ELi128ELb0ELb1ELb1ELb0ELb1ELb1EEEEEEEEEvNT_6ParamsE)
        /*0344*/ 	.word	0x000000a0


	//----- nvinfo : EIATTR_REGCOUNT
	.align		4
.L_195:
        /*0348*/ 	.byte	0x04, 0x2f
        /*034a*/ 	.short	(.L_197 - .L_196)
	.align		4
.L_196:
        /*034c*/ 	.word	index@(_ZN7cutlass13device_kernelIN5flash11enable_sm90INS1_16FlashAttnFwdSm90INS1_25CollectiveMainloopFwdSm90ILi2EN4cute5tupleIJNS5_1CILi1EEES8_S8_EEENS6_IJNS7_ILi128EEENS7_ILi112EEENS7_ILi192EEEEEELi192ENS_10bfloat16_tEfNS_4arch4Sm90ELb0ELb0ELb0ELb1ELb0ELb0ELb0ELb1ELb1ELb1ELb0ELb0EEENS1_21CollectiveEpilogueFwdINS6_IJSA_SC_SB_EEES9_SE_SG_Li256ELb1ELb1ELb0ELb0EEENS1_36VarlenDynamicPersistentTileSchedulerILi128ELi112ELi256ELi128ELb0ELb1ELb1ELb0ELb1ELb1EEEEEEEEEvNT_6ParamsE)
        /*0350*/ 	.word	0x000000a8


	//----- nvinfo : EIATTR_FRAME_SIZE
	.align		4
.L_197:
        /*0354*/ 	.byte	0x04, 0x11
        /*0356*/ 	.short	(.L_199 - .L_198)
	.align		4
.L_198:
        /*0358*/ 	.word	index@(_ZN7cutlass13device_kernelIN5flash11enable_sm90INS1_16FlashAttnFwdSm90INS1_25CollectiveMainloopFwdSm90ILi2EN4cute5tupleIJNS5_1CILi1EEES8_S8_EEENS6_IJNS7_ILi128EEENS7_ILi112EEENS7_ILi192EEEEEELi192ENS_10bfloat16_tEfNS_4arch4Sm90ELb0ELb0ELb0ELb1ELb0ELb0ELb0ELb1ELb1ELb1ELb0ELb0EEENS1_21CollectiveEpilogueFwdINS6_IJSA_SC_SB_EEES9_SE_SG_Li256ELb1ELb1ELb0ELb0EEENS1_36VarlenDynamicPersistentTileSchedulerILi128ELi112ELi256ELi128ELb0ELb1ELb1ELb0ELb1ELb1EEEEEEEEEvNT_6ParamsE)
        /*035c*/ 	.word	0x00000060


	//----- nvinfo : EIATTR_REGCOUNT
	.align		4
.L_199:
        /*0360*/ 	.byte	0x04, 0x2f
        /*0362*/ 	.short	(.L_201 - .L_200)
	.align		4
.L_200:
        /*0364*/ 	.word	index@(_ZN7cutlass13device_kernelIN5flash11enable_sm90INS1_16FlashAttnFwdSm90INS1_25CollectiveMainloopFwdSm90ILi2EN4cute5tupleIJNS5_1CILi2EEENS7_ILi1EEES9_EEENS6_IJNS7_ILi128EEENS7_ILi112EEENS7_ILi192EEEEEELi192ENS_10bfloat16_tEfNS_4arch4Sm90ELb0ELb0ELb0ELb0ELb0ELb0ELb0ELb1ELb1ELb1ELb0ELb0EEENS1_21CollectiveEpilogueFwdINS6_IJSB_SD_SC_EEESA_SF_SH_Li256ELb0ELb1ELb0ELb0EEENS1_29StaticPersistentTileSchedulerILb0EEEEEEEEEvNT_6ParamsE)
        /*0368*/ 	.word	0x000000a8


	//----- nvinfo : EIATTR_FRAME_SIZE
	.align		4
.L_201:
        /*036c*/ 	.byte	0x04, 0x11
        /*036e*/ 	.short	(.L_203 - .L_202)
	.align		4
.L_202:
        /*0370*/ 	.word	index@(_ZN7cutlass13device_kernelIN5flash11enable_sm90INS1_16FlashAttnFwdSm90INS1_25CollectiveMainloopFwdSm90ILi2EN4cute5tupleIJNS5_1CILi2EEENS7_ILi1EEES9_EEENS6_IJNS7_ILi128EEENS7_ILi112EEENS7_ILi192EEEEEELi192ENS_10bfloat16_tEfNS_4arch4Sm90ELb0ELb0ELb0ELb0ELb0ELb0ELb0ELb1ELb1ELb1ELb0ELb0EEENS1_21CollectiveEpilogueFwdINS6_IJSB_SD_SC_EEESA_SF_SH_Li256ELb0ELb1ELb0ELb0EEENS1_29StaticPersistentTileSchedulerILb0EEEEEEEEEvNT_6ParamsE)
        /*0374*/ 	.word	0x00000038


	//----- nvinfo : EIATTR_REGCOUNT
	.align		4
.L_203:
        /*0378*/ 	.byte	0x04, 0x2f
        /*037a*/ 	.short	(.L_205 - .L_204)
	.align		4
.L_204:
        /*037c*/ 	.word	index@(_ZN7cutlass13device_kernelIN5flash11enable_sm90INS1_16FlashAttnFwdSm90INS1_25CollectiveMainloopFwdSm90ILi2EN4cute5tupleIJNS5_1CILi1EEES8_S8_EEENS6_IJNS7_ILi128EEENS7_ILi112EEENS7_ILi192EEEEEELi192ENS_10bfloat16_tEfNS_4arch4Sm90ELb0ELb0ELb0ELb0ELb0ELb0ELb0ELb1ELb1ELb1ELb0ELb0EEENS1_21CollectiveEpilogueFwdINS6_IJSA_SC_SB_EEES9_SE_SG_Li256ELb0ELb1ELb0ELb0EEENS1_29StaticPersistentTileSchedulerILb0EEEEEEEEEvNT_6ParamsE)
        /*0380*/ 	.word	0x000000a8


	//----- nvinfo : EIATTR_FRAME_SIZE
	.align		4
.L_205:
        /*0384*/ 	.byte	0x04, 0x11
        /*0386*/ 	.short	(.L_207 - .L_206)
	.align		4
.L_206:
        /*0388*/ 	.word	index@(_ZN7cutlass13device_kernelIN5flash11enable_sm90INS1_16FlashAttnFwdSm90INS1_25CollectiveMainloopFwdSm90ILi2EN4cute5tupleIJNS5_1CILi1EEES8_S8_EEENS6_IJNS7_ILi128EEENS7_ILi112EEENS7_ILi192EEEEEELi192ENS_10bfloat16_tEfNS_4arch4Sm90ELb0ELb0ELb0ELb0ELb0ELb0ELb0ELb1ELb1ELb1ELb0ELb0EEENS1_21CollectiveEpilogueFwdINS6_IJSA_SC_SB_EEES9_SE_SG_Li256ELb0ELb1ELb0ELb0EEENS1_29StaticPersistentTileSchedulerILb0EEEEEEEEEvNT_6ParamsE)
        /*038c*/ 	.word	0x00000038


	//----- nvinfo : EIATTR_REGCOUNT
	.align		4
.L_207:
        /*0390*/ 	.byte	0x04, 0x2f
        /*0392*/ 	.short	(.L_209 - .L_208)
	.align		4
.L_208:
        /*0394*/ 	.word	index@(_ZN7cutlass13device_kernelIN5flash11enable_sm90INS1_16FlashAttnFwdSm90INS1_25CollectiveMainloopFwdSm90ILi2EN4cute5tupleIJNS5_1CILi1EEES8_S8_EEENS6_IJNS7_ILi128EEENS7_ILi80EEENS7_ILi256EEEEEELi256ENS_10bfloat16_tEfNS_4arch4Sm90ELb1ELb0ELb0ELb1ELb0ELb1ELb0ELb1ELb1ELb1ELb0ELb0EEENS1_21CollectiveEpilogueFwdINS6_IJSA_SC_SB_EEES9_SE_SG_Li256ELb1ELb1ELb0ELb0EEENS1_36VarlenDynamicPersistentTileSchedulerILi128ELi80ELi256ELi128ELb0ELb1ELb1ELb1ELb1ELb1EEEEEEEEEvNT_6ParamsE)
        /*0398*/ 	.word	0x000000a8


	//----- nvinfo : EIATTR_FRAME_SIZE
	.align		4
.L_209:
        /*039c*/ 	.byte	0x04, 0x11
        /*039e*/ 	.short	(.L_211 - .L_210)
	.align		4
.L_210:
        /*03a0*/ 	.word	index@(_ZN7cutlass13device_kernelIN5flash11enable_sm90INS1_16FlashAttnFwdSm90INS1_25CollectiveMainloopFwdSm90ILi2EN4cute5tupleIJNS5_1CILi1EEES8_S8_EEENS6_IJNS7_ILi128EEENS7_ILi80EEENS7_ILi256EEEEEELi256ENS_10bfloat16_tEfNS_4arch4Sm90ELb1ELb0ELb0ELb1ELb0ELb1ELb0ELb1ELb1ELb1ELb0ELb0EEENS1_21CollectiveEpilogueFwdINS6_IJSA_SC_SB_EEES9_SE_SG_Li256ELb1ELb1ELb0ELb0EEENS1_36VarlenDynamicPersistentTileSchedulerILi128ELi80ELi256ELi128ELb0ELb1ELb1ELb1ELb1ELb1EEEEEEEEEvNT_6ParamsE)
        /*03a4*/ 	.word	0x000000a0


	//----- nvinfo : EIATTR_REGCOUNT
	.align		4
.L_211:
        /*03a8*/ 	.byte	0x04, 0x2f
        /*03aa*/ 	.short	(.L_213 - .L_212)
	.align		4
.L_212:
        /*03ac*/ 	.word	index@(_ZN7cutlass13device_kernelIN5flash11enable_sm90INS1_16FlashAttnFwdSm90INS1_25CollectiveMainloopFwdSm90ILi2EN4cute5tupleIJNS5_1CILi1EEES8_S8_EEENS6_IJNS7_ILi128EEENS7_ILi80EEENS7_ILi256EEEEEELi256ENS_10bfloat16_tEfNS_4arch4Sm90ELb1ELb0ELb0ELb1ELb0ELb0ELb0ELb1ELb1ELb1ELb0ELb0EEENS1_21CollectiveEpilogueFwdINS6_IJSA_SC_SB_EEES9_SE_SG_Li256ELb1ELb1ELb0ELb0EEENS1_36VarlenDynamicPersistentTileSchedulerILi128ELi80ELi256ELi128ELb0ELb1ELb1ELb1ELb1ELb1EEEEEEEEEvNT_6ParamsE)
        /*03b0*/ 	.word	0x000000a8


	//----- nvinfo : EIATTR_FRAME_SIZE
	.align		4
.L_213:
        /*03b4*/ 	.byte	0x04, 0x11
        /*03b6*/ 	.short	(.L_215 - .L_214)
	.align		4
.L_214:
        /*03b8*/ 	.word	index@(_ZN7cutlass13device_kernelIN5flash11enable_sm90INS1_16FlashAttnFwdSm90INS1_25CollectiveMainloopFwdSm90ILi2EN4cute5tupleIJNS5_1CILi1EEES8_S8_EEENS6_IJNS7_ILi128EEENS7_ILi80EEENS7_ILi256EEEEEELi256ENS_10bfloat16_tEfNS_4arch4Sm90ELb1ELb0ELb0ELb1ELb0ELb0ELb0ELb1ELb1ELb1ELb0ELb0EEENS1_21CollectiveEpilogueFwdINS6_IJSA_SC_SB_EEES9_SE_SG_Li256ELb1ELb1ELb0ELb0EEENS1_36VarlenDynamicPersistentTileSchedulerILi128ELi80ELi256ELi128ELb0ELb1ELb1ELb1ELb1ELb1EEEEEEEEEvNT_6ParamsE)
        /*03bc*/ 	.word	0x00000058


	//----- nvinfo : EIATTR_REGCOUNT
	.align		4
.L_215:
        /*03c0*/ 	.byte	0x04, 0x2f
        /*03c2*/ 	.short	(.L_217 - .L_216)
	.align		4
.L_216:
        /*03c4*/ 	.word	index@(_ZN7cutlass13device_kernelIN5flash11enable_sm90INS1_16FlashAttnFwdSm90INS1_25CollectiveMainloopFwdSm90ILi2EN4cute5tupleIJNS5_1CILi1EEES8_S8_EEENS6_IJNS7_ILi128EEENS7_ILi80EEENS7_ILi256EEEEEELi256ENS_10bfloat16_tEfNS_4arch4Sm90ELb1ELb0ELb0ELb0ELb0ELb0ELb0ELb1ELb1ELb1ELb0ELb0EEENS1_21CollectiveEpilogueFwdINS6_IJSA_SC_SB_EEES9_SE_SG_Li256ELb0ELb1ELb0ELb0EEENS1_30DynamicPersistentTileSchedulerILi256ELi128ELb0ELb1ELb1EEEEEEEEEvNT_6ParamsE)
        /*03c8*/ 	.word	0x000000a8


	//----- nvinfo : EIATTR_FRAME_SIZE
	.align		4
.L_217:
        /*03cc*/ 	.byte	0x04, 0x11
        /*03ce*/ 	.short	(.L_219 - .L_218)
	.align		4
.L_218:
        /*03d0*/ 	.word	index@(_ZN7cutlass13device_kernelIN5flash11enable_sm90INS1_16FlashAttnFwdSm90INS1_25CollectiveMainloopFwdSm90ILi2EN4cute5tupleIJNS5_1CILi1EEES8_S8_EEENS6_IJNS7_ILi128EEENS7_ILi80EEENS7_ILi256EEEEEELi256ENS_10bfloat16_tEfNS_4arch4Sm90ELb1ELb0ELb0ELb0ELb0ELb0ELb0ELb1ELb1ELb1ELb0ELb0EEENS1_21CollectiveEpilogueFwdINS6_IJSA_SC_SB_EEES9_SE_SG_Li256ELb0ELb1ELb0ELb0EEENS1_30DynamicPersistentTileSchedulerILi256ELi128ELb0ELb1ELb1EEEEEEEEEvNT_6ParamsE)
        /*03d4*/ 	.word	0x00000028


	//----- nvinfo : EIATTR_REGCOUNT
	.align		4
.L_219:
        /*03d8*/ 	.byte	0x04, 0x2f
        /*03da*/ 	.short	(.L_221 - .L_220)
	.align		4
.L_220:
        /*03dc*/ 	.word	index@(_ZN7cutlass13device_kernelIN5flash11enable_sm90INS1_16FlashAttnFwdSm90INS1_25CollectiveMainloopFwdSm90ILi2EN4cute5tupleIJNS5_1CILi1EEES8_S8_EEENS6_IJNS7_ILi128EEENS7_ILi64EEENS7_ILi256EEEEEELi256ENS_10bfloat16_tEfNS_4arch4Sm90ELb0ELb1ELb0ELb1ELb0ELb1ELb0ELb1ELb1ELb1ELb0ELb0EEENS1_21CollectiveEpilogueFwdINS6_IJSA_SC_SB_EEES9_SE_SG_Li256ELb1ELb1ELb0ELb0EEENS1_36VarlenDynamicPersistentTileSchedulerILi128ELi64ELi256ELi128ELb0ELb1ELb1ELb1ELb0ELb1EEEEEEEEEvNT_6ParamsE)
        /*03e0*/ 	.word	0x000000a8


	//----- nvinfo : EIATTR_FRAME_SIZE
	.align		4
.L_221:
        /*03e4*/ 	.byte	0x04, 0x11
        /*03e6*/ 	.short	(.L_223 - .L_222)
	.align		4
.L_222:
        /*03e8*/ 	.word	index@(_ZN7cutlass13device_kernelIN5flash11enable_sm90INS1_16FlashAttnFwdSm90INS1_25CollectiveMainloopFwdSm90ILi2EN4cute5tupleIJNS5_1CILi1EEES8_S8_EEENS6_IJNS7_ILi128EEENS7_ILi64EEENS7_ILi256EEEEEELi256ENS_10bfloat16_tEfNS_4arch4Sm90ELb0ELb1ELb0ELb1ELb0ELb1ELb0ELb1ELb1ELb1ELb0ELb0EEENS1_21CollectiveEpilogueFwdINS6_IJSA_SC_SB_EEES9_SE_SG_Li256ELb1ELb1ELb0ELb0EEENS1_36VarlenDynamicPersistentTileSchedulerILi128ELi64ELi256ELi128ELb0ELb1ELb1ELb1ELb0ELb1EEEEEEEEEvNT_6ParamsE)
        /*03ec*/ 	.word	0x000000c8


	//----- nvinfo : EIATTR_REGCOUNT
	.align		4
.L_223:
        /*03f0*/ 	.byte	0x04, 0x2f
        /*03f2*/ 	.short	(.L_225 - .L_224)
	.align		4
.L_224:
        /*03f4*/ 	.word	index@(_ZN7cutlass13device_kernelIN5flash11enable_sm90INS1_16FlashAttnFwdSm90INS1_25CollectiveMainloopFwdSm90ILi2EN4cute5tupleIJNS5_1CILi1EEES8_S8_EEENS6_IJNS7_ILi128EEENS7_ILi64EEENS7_ILi256EEEEEELi256ENS_10bfloat16_tEfNS_4arch4Sm90ELb0ELb1ELb0ELb1ELb0ELb0ELb0ELb1ELb1ELb1ELb0ELb0EEENS1_21CollectiveEpilogueFwdINS6_IJSA_SC_SB_EEES9_SE_SG_Li256ELb1ELb1ELb0ELb0EEENS1_36VarlenDynamicPersistentTileSchedulerILi128ELi64ELi256ELi128ELb0ELb1ELb1ELb1ELb0ELb1EEEEEEEEEvNT_6ParamsE)
        /*03f8*/ 	.word	0x000000a8


	//----- nvinfo : EIATTR_FRAME_SIZE
	.align		4
.L_225:
        /*03fc*/ 	.byte	0x04, 0x11
        /*03fe*/ 	.short	(.L_227 - .L_226)
	.align		4
.L_226:
        /*0400*/ 	.word	index@(_ZN7cutlass13device_kernelIN5flash11enable_sm90INS1_16FlashAttnFwdSm90INS1_25CollectiveMainloopFwdSm90ILi2EN4cute5tupleIJNS5_1CILi1EEES8_S8_EEENS6_IJNS7_ILi128EEENS7_ILi64EEENS7_ILi256EEEEEELi256ENS_10bfloat16_tEfNS_4arch4Sm90ELb0ELb1ELb0ELb1ELb0ELb0ELb0ELb1ELb1ELb1ELb0ELb0EEENS1_21CollectiveEpilogueFwdINS6_IJSA_SC_SB_EEES9_SE_SG_Li256ELb1ELb1ELb0ELb0EEENS1_36VarlenDynamicPersistentTileSchedulerILi128ELi64ELi256ELi128ELb0ELb1ELb1ELb1ELb0ELb1EEEEEEEEEvNT_6ParamsE)
        /*0404*/ 	.word	0x00000050


	//----- nvinfo : EIATTR_REGCOUNT
	.align		4
.L_227:
        /*0408*/ 	.byte	0x04, 0x2f
        /*040a*/ 	.short	(.L_229 - .L_228)
	.align		4
.L_228:
        /*040c*/ 	.word	index@(_ZN7cutlass13device_kernelIN5flash11enable_sm90INS1_16FlashAttnFwdSm90INS1_25CollectiveMainloopFwdSm90ILi2EN4cute5tupleIJNS5_1CILi1EEES8_S8_EEENS6_IJNS7_ILi128EEENS7_ILi64EEENS7_ILi256EEEEEELi256ENS_10bfloat16_tEfNS_4arch4Sm90ELb0ELb1ELb0ELb0ELb0ELb0ELb0ELb1ELb1ELb1ELb0ELb0EEENS1_21CollectiveEpilogueFwdINS6_IJSA_SC_SB_EEES9_SE_SG_Li256ELb0ELb1ELb0ELb0EEENS1_30DynamicPersistentTileSchedulerILi256ELi128ELb0ELb1ELb1EEEEEEEEEvNT_6ParamsE)
        /*0410*/ 	.word	0x000000a8


	//----- nvinfo : EIATTR_FRAME_SIZE
	.align		4
.L_229:
        /*0414*/ 	.byte	0x04, 0x11
        /*0416*/ 	.short	(.L_231 - .L_230)
	.align		4
.L_230:
        /*0418*/ 	.word	index@(_ZN7cutlass13device_kernelIN5flash11enable_sm90INS1_16FlashAttnFwdSm90INS1_25CollectiveMainloopFwdSm90ILi2EN4cute5tupleIJNS5_1CILi1EEES8_S8_EEENS6_IJNS7_ILi128EEENS7_ILi64EEENS7_ILi256EEEEEELi256ENS_10bfloat16_tEfNS_4arch4Sm90ELb0ELb1ELb0ELb0ELb0ELb0ELb0ELb1ELb1ELb1ELb0ELb0EEENS1_21CollectiveEpilogueFwdINS6_IJSA_SC_SB_EEES9_SE_SG_Li256ELb0ELb1ELb0ELb0EEENS1_30DynamicPersistentTileSchedulerILi256ELi128ELb0ELb1ELb1EEEEEEEEEvNT_6ParamsE)
        /*041c*/ 	.word	0x00000020


	//----- nvinfo : EIATTR_REGCOUNT
	.align		4
.L_231:
        /*0420*/ 	.byte	0x04, 0x2f
        /*0422*/ 	.short	(.L_233 - .L_232)
	.align		4
.L_232:
        /*0424*/ 	.word	index@(_ZN7cutlass13device_kernelIN5flash11enable_sm90INS1_16FlashAttnFwdSm90INS1_25CollectiveMainloopFwdSm90ILi2EN4cute5tupleIJNS5_1CILi1EEES8_S8_EEENS6_IJNS7_ILi128EEENS7_ILi80EEENS7_ILi256EEEEEELi256ENS_10bfloat16_tEfNS_4arch4Sm90ELb0ELb0ELb0ELb1ELb0ELb1ELb0ELb1ELb1ELb1ELb0ELb0EEENS1_21CollectiveEpilogueFwdINS6_IJSA_SC_SB_EEES9_SE_SG_Li256ELb1ELb1ELb0ELb0EEENS1_36VarlenDynamicPersistentTileSchedulerILi128ELi80ELi256ELi128ELb0ELb1ELb1ELb0ELb1ELb1EEEEEEEEEvNT_6ParamsE)
        /*0428*/ 	.word	0x000000a8


	//----- nvinfo : EIATTR_FRAME_SIZE
	.align		4
.L_233:
        /*042c*/ 	.byte	0x04, 0x11
        /*042e*/ 	.short	(.L_235 - .L_234)
	.align		4
.L_234:
        /*0430*/ 	.word	index@(_ZN7cutlass13device_kernelIN5flash11enable_sm90INS1_16FlashAttnFwdSm90INS1_25CollectiveMainloopFwdSm90ILi2EN4cute5tupleIJNS5_1CILi1EEES8_S8_EEENS6_IJNS7_ILi128EEENS7_ILi80EEENS7_ILi256EEEEEELi256ENS_10bfloat16_tEfNS_4arch4Sm90ELb0ELb0ELb0ELb1ELb0ELb1ELb0ELb1ELb1ELb1ELb0ELb0EEENS1_21CollectiveEpilogueFwdINS6_IJSA_SC_SB_EEES9_SE_SG_Li256ELb1ELb1ELb0ELb0EEENS1_36VarlenDynamicPersistentTileSchedulerILi128ELi80ELi256ELi128ELb0ELb1ELb1ELb0ELb1ELb1EEEEEEEEEvNT_6ParamsE)
        /*0434*/ 	.word	0x00000098


	//----- nvinfo : EIATTR_REGCOUNT
	.align		4
.L_235:
        /*0438*/ 	.byte	0x04, 0x2f
        /*043a*/ 	.short	(.L_237 - .L_236)
	.align		4
.L_236:
        /*043c*/ 	.word	index@(_ZN7cutlass13device_kernelIN5flash11enable_sm90INS1_16FlashAttnFwdSm90INS1_25CollectiveMainloopFwdSm90ILi2EN4cute5tupleIJNS5_1CILi1EEES8_S8_EEENS6_IJNS7_ILi128EEENS7_ILi80EEENS7_ILi256EEEEEELi256ENS_10bfloat16_tEfNS_4arch4Sm90ELb0ELb0ELb0ELb1ELb0ELb0ELb0ELb1ELb1ELb1ELb0ELb0EEENS1_21CollectiveEpilogueFwdINS6_IJSA_SC_SB_EEES9_SE_SG_Li256ELb1ELb1ELb0ELb0EEENS1_36VarlenDynamicPersistentTileSchedulerILi128ELi80ELi256ELi128ELb0ELb1ELb1ELb0ELb1ELb1EEEEEEEEEvNT_6ParamsE)
        /*0440*/ 	.word	0x000000a8


	//----- nvinfo : EIATTR_FRAME_SIZE
	.align		4
.L_237:
        /*0444*/ 	.byte	0x04, 0x11
        /*0446*/ 	.short	(.L_239 - .L_238)
	.align		4
.L_238:
        /*0448*/ 	.word	index@(_ZN7cutlass13device_kernelIN5flash11enable_sm90INS1_16FlashAttnFwdSm90INS1_25CollectiveMainloopFwdSm90ILi2EN4cute5tupleIJNS5_1CILi1EEES8_S8_EEENS6_IJNS7_ILi128EEENS7_ILi80EEENS7_ILi256EEEEEELi256ENS_10bfloat16_tEfNS_4arch4Sm90ELb0ELb0ELb0ELb1ELb0ELb0ELb0ELb1ELb1ELb1ELb0ELb0EEENS1_21CollectiveEpilogueFwdINS6_IJSA_SC_SB_EEES9_SE_SG_Li256ELb1ELb1ELb0ELb0EEENS1_36VarlenDynamicPersistentTileSchedulerILi128ELi80ELi256ELi128ELb0ELb1ELb1ELb0ELb1ELb1EEEEEEEEEvNT_6ParamsE)
        /*044c*/ 	.word	0x00000060


	//----- nvinfo : EIATTR_REGCOUNT
	.align		4
.L_239:
        /*0450*/ 	.byte	0x04, 0x2f
        /*0452*/ 	.short	(.L_241 - .L_240)
	.align		4
.L_240:
        /*0454*/ 	.word	index@(_ZN7cutlass13device_kernelIN5flash11enable_sm90INS1_16FlashAttnFwdSm90INS1_25CollectiveMainloopFwdSm90ILi2EN4cute5tupleIJNS5_1CILi2EEENS7_ILi1EEES9_EEENS6_IJNS7_ILi128EEENS7_ILi80EEENS7_ILi256EEEEEELi256ENS_10bfloat16_tEfNS_4arch4Sm90ELb0ELb0ELb0ELb0ELb0ELb0ELb0ELb1ELb1ELb1ELb0ELb0EEENS1_21CollectiveEpilogueFwdINS6_IJSB_SD_SC_EEESA_SF_SH_Li256ELb0ELb1ELb0ELb0EEENS1_29StaticPersistentTileSchedulerILb0EEEEEEEEEvNT_6ParamsE)
        /*0458*/ 	.word	0x000000a8


	//----- nvinfo : EIATTR_FRAME_SIZE
	.align		4
.L_241:
        /*045c*/ 	.byte	0x04, 0x11
        /*045e*/ 	.short	(.L_243 - .L_242)
	.align		4
.L_242:
        /*0460*/ 	.word	index@(_ZN7cutlass13device_kernelIN5flash11enable_sm90INS1_16FlashAttnFwdSm90INS1_25CollectiveMainloopFwdSm90ILi2EN4cute5tupleIJNS5_1CILi2EEENS7_ILi1EEES9_EEENS6_IJNS7_ILi128EEENS7_ILi80EEENS7_ILi256EEEEEELi256ENS_10bfloat16_tEfNS_4arch4Sm90ELb0ELb0ELb0ELb0ELb0ELb0ELb0ELb1ELb1ELb1ELb0ELb0EEENS1_21CollectiveEpilogueFwdINS6_IJSB_SD_SC_EEESA_SF_SH_Li256ELb0ELb1ELb0ELb0EEENS1_29StaticPersistentTileSchedulerILb0EEEEEEEEEvNT_6ParamsE)
        /*0464*/ 	.word	0x00000038


	//----- nvinfo : EIATTR_REGCOUNT
	.align		4
.L_243:
        /*0468*/ 	.byte	0x04, 0x2f
        /*046a*/ 	.short	(.L_245 - .L_244)
	.align		4
.L_244:
        /*046c*/ 	.word	index@(_ZN7cutlass13device_kernelIN5flash11enable_sm90INS1_16FlashAttnFwdSm90INS1_25CollectiveMainloopFwdSm90ILi2EN4cute5tupleIJNS5_1CILi1EEES8_S8_EEENS6_IJNS7_ILi128EEENS7_ILi80EEENS7_ILi256EEEEEELi256ENS_10bfloat16_tEfNS_4arch4Sm90ELb0ELb0ELb0ELb0ELb0ELb0ELb0ELb1ELb1ELb1ELb0ELb0EEENS1_21CollectiveEpilogueFwdINS6_IJSA_SC_SB_EEES9_SE_SG_Li256ELb0ELb1ELb0ELb0EEENS1_29StaticPersistentTileSchedulerILb0EEEEEEEEEvNT_6ParamsE)
        /*0470*/ 	.word	0x000000a8


	//----- nvinfo : EIATTR_FRAME_SIZE
	.align		4
.L_245:
        /*0474*/ 	.byte	0x04, 0x11
        /*0476*/ 	.short	(.L_247 - .L_246)
	.align		4
.L_246:
        /*0478*/ 	.word	index@(_ZN7cutlass13device_kernelIN5flash11enable_sm90INS1_16FlashAttnFwdSm90INS1_25CollectiveMainloopFwdSm90ILi2EN4cute5tupleIJNS5_1CILi1EEES8_S8_EEENS6_IJNS7_ILi128EEENS7_ILi80EEENS7_ILi256EEEEEELi256ENS_10bfloat16_tEfNS_4arch4Sm90ELb0ELb0ELb0ELb0ELb0ELb0ELb0ELb1ELb1ELb1ELb0ELb0EEENS1_21CollectiveEpilogueFwdINS6_IJSA_SC_SB_EEES9_SE_SG_Li256ELb0ELb1ELb0ELb0EEENS1_29StaticPersistentTileSchedulerILb0EEEEEEEEEvNT_6ParamsE)
        /*047c*/ 	.word	0x00000038


	//----- nvinfo : EIATTR_MIN_STACK_SIZE
	.align		4
.L_247:
        /*0480*/ 	.byte	0x04, 0x12
        /*0482*/ 	.short	(.L_249 - .L_248)
	.align		4
.L_248:
        /*0484*/ 	.word	index@(_ZN7cutlass13device_kernelIN5flash11enable_sm90INS1_16FlashAttnFwdSm90INS1_25CollectiveMainloopFwdSm90ILi2EN4cute5tupleIJNS5_1CILi1EEES8_S8_EEENS6_IJNS7_ILi128EEENS7_ILi80EEENS7_ILi256EEEEEELi256ENS_10bfloat16_tEfNS_4arch4Sm90ELb0ELb0ELb0ELb0ELb0ELb0ELb0ELb1ELb1ELb1ELb0ELb0EEENS1_21CollectiveEpilogueFwdINS6_IJSA_SC_SB_EEES9_SE_SG_Li256ELb0ELb1ELb0ELb0EEENS1_29StaticPersistentTileSchedulerILb0EEEEEEEEEvNT_6ParamsE)
        /*0488*/ 	.word	0x00000038


	//----- nvinfo : EIATTR_MIN_STACK_SIZE
	.align		4
.L_249:
        /*048c*/ 	.byte	0x04, 0x12
        /*048e*/ 	.short	(.L_251 - .L_250)
	.align		4
.L_250:
        /*0490*/ 	.word	index@(_ZN7cutlass13device_kernelIN5flash11enable_sm90INS1_16FlashAttnFwdSm90INS1_25CollectiveMainloopFwdSm90ILi2EN4cute5tupleIJNS5_1CILi2EEENS7_ILi1EEES9_EEENS6_IJNS7_ILi128EEENS7_ILi80EEENS7_ILi256EEEEEELi256ENS_10bfloat16_tEfNS_4arch4Sm90ELb0ELb0ELb0ELb0ELb0ELb0ELb0ELb1ELb1ELb1ELb0ELb0EEENS1_21CollectiveEpilogueFwdINS6_IJSB_SD_SC_EEESA_SF_SH_Li256ELb0ELb1ELb0ELb0EEENS1_29StaticPersistentTileSchedulerILb0EEEEEEEEEvNT_6ParamsE)
        /*0494*/ 	.word	0x00000038


	//----- nvinfo : EIATTR_MIN_STACK_SIZE
	.align		4
.L_251:
        /*0498*/ 	.byte	0x04, 0x12
        /*049a*/ 	.short	(.L_253 - .L_252)
	.align		4
.L_252:
        /*049c*/ 	.word	index@(_ZN7cutlass13device_kernelIN5flash11enable_sm90INS1_16FlashAttnFwdSm90INS1_25CollectiveMainloopFwdSm90ILi2EN4cute5tupleIJNS5_1CILi1EEES8_S8_EEENS6_IJNS7_ILi128EEENS7_ILi80EEENS7_ILi256EEEEEELi256ENS_10bfloat16_tEfNS_4arch4Sm90ELb0ELb0ELb0ELb1ELb0ELb0ELb0ELb1ELb1ELb1ELb0ELb0EEENS1_21CollectiveEpilogueFwdINS6_IJSA_SC_SB_EEES9_SE_SG_Li256ELb1ELb1ELb0ELb0EEENS1_36VarlenDynamicPersistentTileSchedulerILi128ELi80ELi256ELi128ELb0ELb1ELb1ELb0ELb1ELb1EEEEEEEEEvNT_6ParamsE)
        /*04a0*/ 	.word	0x00000060


	//----- nvinfo : EIATTR_MIN_STACK_SIZE
	.align		4
.L_253:
        /*04a4*/ 	.byte	0x04, 0x12
        /*04a6*/ 	.short	(.L_255 - .L_254)
	.align		4
.L_254:
        /*04a8*/ 	.word	index@(_ZN7cutlass13device_kernelIN5flash11enable_sm90INS1_16FlashAttnFwdSm90INS1_25CollectiveMainloopFwdSm90ILi2EN4cute5tupleIJNS5_1CILi1EEES8_S8_EEENS6_IJNS7_ILi128EEENS7_ILi80EEENS7_ILi256EEEEEELi256ENS_10bfloat16_tEfNS_4arch4Sm90ELb0ELb0ELb0ELb1ELb0ELb1ELb0ELb1ELb1ELb1ELb0ELb0EEENS1_21CollectiveEpilogueFwdINS6_IJSA_SC_SB_EEES9_SE_SG_Li256ELb1ELb1ELb0ELb0EEENS1_36VarlenDynamicPersistentTileSchedulerILi128ELi80ELi256ELi128ELb0ELb1ELb1ELb0ELb1ELb1EEEEEEEEEvNT_6ParamsE)
        /*04ac*/ 	.word	0x00000098


	//----- nvinfo : EIATTR_MIN_STACK_SIZE
	.align		4
.L_255:
        /*04b0*/ 	.byte	0x04, 0x12
        /*04b2*/ 	.short	(.L_257 - .L_256)
	.align		4
.L_256:
        /*04b4*/ 	.word	index@(_ZN7cutlass13device_kernelIN5flash11enable_sm90INS1_16FlashAttnFwdSm90INS1_25CollectiveMainloopFwdSm90ILi2EN4cute5tupleIJNS5_1CILi1EEES8_S8_EEENS6_IJNS7_ILi128EEENS7_ILi64EEENS7_ILi256EEEEEELi256ENS_10bfloat16_tEfNS_4arch4Sm90ELb0ELb1ELb0ELb0ELb0ELb0ELb0ELb1ELb1ELb1ELb0ELb0EEENS1_21CollectiveEpilogueFwdINS6_IJSA_SC_SB_EEES9_SE_SG_Li256ELb0ELb1ELb0ELb0EEENS1_30DynamicPersistentTileSchedulerILi256ELi128ELb0ELb1ELb1EEEEEEEEEvNT_6ParamsE)
        /*04b8*/ 	.word	0x00000020


	//----- nvinfo : EIATTR_MIN_STACK_SIZE
	.align		4
.L_257:
        /*04bc*/ 	.byte	0x04, 0x12
        /*04be*/ 	.short	(.L_259 - .L_258)
	.align		4
.L_258:
        /*04c0*/ 	.word	index@(_ZN7cutlass13device_kernelIN5flash11enable_sm90INS1_16FlashAttnFwdSm90INS1_25CollectiveMainloopFwdSm90ILi2EN4cute5tupleIJNS5_1CILi1EEES8_S8_EEENS6_IJNS7_ILi128EEENS7_ILi64EEENS7_ILi256EEEEEELi256ENS_10bfloat16_tEfNS_4arch4Sm90ELb0ELb1ELb0ELb1ELb0ELb0ELb0ELb1ELb1ELb1ELb0ELb0EEENS1_21CollectiveEpilogueFwdINS6_IJSA_SC_SB_EEES9_SE_SG_Li256ELb1ELb1ELb0ELb0EEENS1_36VarlenDynamicPersistentTileSchedulerILi128ELi64ELi256ELi128ELb0ELb1ELb1ELb1ELb0ELb1EEEEEEEEEvNT_6ParamsE)
        /*04c4*/ 	.word	0x00000050


	//----- nvinfo : EIATTR_MIN_STACK_SIZE
	.align		4
.L_259:
        /*04c8*/ 	.byte	0x04, 0x12
        /*04ca*/ 	.short	(.L_261 - .L_260)
	.align		4
.L_260:
        /*04cc*/ 	.word	index@(_ZN7cutlass13device_kernelIN5flash11enable_sm90INS1_16FlashAttnFwdSm90INS1_25CollectiveMainloopFwdSm90ILi2EN4cute5tupleIJNS5_1CILi1EEES8_S8_EEENS6_IJNS7_ILi128EEENS7_ILi64EEENS7_ILi256EEEEEELi256ENS_10bfloat16_tEfNS_4arch4Sm90ELb0ELb1ELb0ELb1ELb0ELb1ELb0ELb1ELb1ELb1ELb0ELb0EEENS1_21CollectiveEpilogueFwdINS6_IJSA_SC_SB_EEES9_SE_SG_Li256ELb1ELb1ELb0ELb0EEENS1_36VarlenDynamicPersistentTileSchedulerILi128ELi64ELi256ELi128ELb0ELb1ELb1ELb1ELb0ELb1EEEEEEEEEvNT_6ParamsE)
        /*04d0*/ 	.word	0x000000c8


	//----- nvinfo : EIATTR_MIN_STACK_SIZE
	.align		4
.L_261:
        /*04d4*/ 	.byte	0x04, 0x12
        /*04d6*/ 	.short	(.L_263 - .L_262)
	.align		4
.L_262:
        /*04d8*/ 	.word	index@(_ZN7cutlass13device_kernelIN5flash11enable_sm90INS1_16FlashAttnFwdSm90INS1_25CollectiveMainloopFwdSm90ILi2EN4cute5tupleIJNS5_1CILi1EEES8_S8_EEENS6_IJNS7_ILi128EEENS7_ILi80EEENS7_ILi256EEEEEELi256ENS_10bfloat16_tEfNS_4arch4Sm90ELb1ELb0ELb0ELb0ELb0ELb0ELb0ELb1ELb1ELb1ELb0ELb0EEENS1_21CollectiveEpilogueFwdINS6_IJSA_SC_SB_EEES9_SE_SG_Li256ELb0ELb1ELb0ELb0EEENS1_30DynamicPersistentTileSchedulerILi256ELi128ELb0ELb1ELb1EEEEEEEEEvNT_6ParamsE)
        /*04dc*/ 	.word	0x00000028


	//----- nvinfo : EIATTR_MIN_STACK_SIZE
	.align		4
.L_263:
        /*04e0*/ 	.byte	0x04, 0x12
        /*04e2*/ 	.short	(.L_265 - .L_264)
	.align		4
.L_264:
        /*04e4*/ 	.word	index@(_ZN7cutlass13device_kernelIN5flash11enable_sm90INS1_16FlashAttnFwdSm90INS1_25CollectiveMainloopFwdSm90ILi2EN4cute5tupleIJNS5_1CILi1EEES8_S8_EEENS6_IJNS7_ILi128EEENS7_ILi80EEENS7_ILi256EEEEEELi256ENS_10bfloat16_tEfNS_4arch4Sm90ELb1ELb0ELb0ELb1ELb0ELb0ELb0ELb1ELb1ELb1ELb0ELb0EEENS1_21CollectiveEpilogueFwdINS6_IJSA_SC_SB_EEES9_SE_SG_Li256ELb1ELb1ELb0ELb0EEENS1_36VarlenDynamicPersistentTileSchedulerILi128ELi80ELi256ELi128ELb0ELb1ELb1ELb1ELb1ELb1EEEEEEEEEvNT_6ParamsE)
        /*04e8*/ 	.word	0x00000058


	//----- nvinfo : EIATTR_MIN_STACK_SIZE
	.align		4
.L_265:
        /*04ec*/ 	.byte	0x04, 0x12
        /*04ee*/ 	.short	(.L_267 - .L_266)
	.align		4
.L_266:
        /*04f0*/ 	.word	index@(_ZN7cutlass13device_kernelIN5flash11enable_sm90INS1_16FlashAttnFwdSm90INS1_25CollectiveMainloopFwdSm90ILi2EN4cute5tupleIJNS5_1CILi1EEES8_S8_EEENS6_IJNS7_ILi128EEENS7_ILi80EEENS7_ILi256EEEEEELi256ENS_10bfloat16_tEfNS_4arch4Sm90ELb1ELb0ELb0ELb1ELb0ELb1ELb0ELb1ELb1ELb1ELb0ELb0EEENS1_21CollectiveEpilogueFwdINS6_IJSA_SC_SB_EEES9_SE_SG_Li256ELb1ELb1ELb0ELb0EEENS1_36VarlenDynamicPersistentTileSchedulerILi128ELi80ELi256ELi128ELb0ELb1ELb1ELb1ELb1ELb1EEEEEEEEEvNT_6ParamsE)
        /*04f4*/ 	.word	0x000000a0


	//----- nvinfo : EIATTR_MIN_STACK_SIZE
	.align		4
.L_267:
        /*04f8*/ 	.byte	0x04, 0x12
        /*04fa*/ 	.short	(.L_269 - .L_268)
	.align		4
.L_268:
        /*04fc*/ 	.word	index@(_ZN7cutlass13device_kernelIN5flash11enable_sm90INS1_16FlashAttnFwdSm90INS1_25CollectiveMainloopFwdSm90ILi2EN4cute5tupleIJNS5_1CILi1EEES8_S8_EEENS6_IJNS7_ILi128EEENS7_ILi112EEENS7_ILi192EEEEEELi192ENS_10bfloat16_tEfNS_4arch4Sm90ELb0ELb0ELb0ELb0ELb0ELb0ELb0ELb1ELb1ELb1ELb0ELb0EEENS1_21CollectiveEpilogueFwdINS6_IJSA_SC_SB_EEES9_SE_SG_Li256ELb0ELb1ELb0ELb0EEENS1_29StaticPersistentTileSchedulerILb0EEEEEEEEEvNT_6ParamsE)
        /*0500*/ 	.word	0x00000038


	//----- nvinfo : EIATTR_MIN_STACK_SIZE
	.align		4
.L_269:
        /*0504*/ 	.byte	0x04, 0x12
        /*0506*/ 	.short	(.L_271 - .L_270)
	.align		4
.L_270:
        /*0508*/ 	.word	index@(_ZN7cutlass13device_kernelIN5flash11enable_sm90INS1_16FlashAttnFwdSm90INS1_25CollectiveMainloopFwdSm90ILi2EN4cute5tupleIJNS5_1CILi2EEENS7_ILi1EEES9_EEENS6_IJNS7_ILi128EEENS7_ILi112EEENS7_ILi192EEEEEELi192ENS_10bfloat16_tEfNS_4arch4Sm90ELb0ELb0ELb0ELb0ELb0ELb0ELb0ELb1ELb1ELb1ELb0ELb0EEENS1_21CollectiveEpilogueFwdINS6_IJSB_SD_SC_EEESA_SF_SH_Li256ELb0ELb1ELb0ELb0EEENS1_29StaticPersistentTileSchedulerILb0EEEEEEEEEvNT_6ParamsE)
        /*050c*/ 	.word	0x00000038


	//----- nvinfo : EIATTR_MIN_STACK_SIZE
	.align		4
.L_271:
        /*0510*/ 	.byte	0x04, 0x12
        /*0512*/ 	.short	(.L_273 - .L_272)
	.align		4
.L_272:
        /*0514*/ 	.word	index@(_ZN7cutlass13device_kernelIN5flash11enable_sm90INS1_16FlashAttnFwdSm90INS1_25CollectiveMainloopFwdSm90ILi2EN4cute5tupleIJNS5_1CILi1EEES8_S8_EEENS6_IJNS7_ILi128EEENS7_ILi112EEENS7_ILi192EEEEEELi192ENS_10bfloat16_tEfNS_4arch4Sm90ELb0ELb0ELb0ELb1ELb0ELb0ELb0ELb1ELb1ELb1ELb0ELb0EEENS1_21CollectiveEpilogueFwdINS6_IJSA_SC_SB_EEES9_SE_SG_Li256ELb1ELb1ELb0ELb0EEENS1_36VarlenDynamicPersistentTileSchedulerILi128ELi112ELi256ELi128ELb0ELb1ELb1ELb0ELb1ELb1EEEEEEEEEvNT_6ParamsE)
        /*0518*/ 	.word	0x00000060


	//----- nvinfo : EIATTR_MIN_STACK_SIZE
	.align		4
.L_273:
        /*051c*/ 	.byte	0x04, 0x12
        /*051e*/ 	.short	(.L_275 - .L_274)
	.align		4
.L_274:
        /*0520*/ 	.word	index@(_ZN7cutlass13device_kernelIN5flash11enable_sm90INS1_16FlashAttnFwdSm90INS1_25CollectiveMainloopFwdSm90ILi2EN4cute5tupleIJNS5_1CILi1EEES8_S8_EEENS6_IJNS7_ILi128EEENS7_ILi112EEENS7_ILi192EEEEEELi192ENS_10bfloat16_tEfNS_4arch4Sm90ELb0ELb0ELb0ELb1ELb0ELb1ELb0ELb1ELb1ELb1ELb0ELb0EEENS1_21CollectiveEpilogueFwdINS6_IJSA_SC_SB_EEES9_SE_SG_Li256ELb1ELb1ELb0ELb0EEENS1_36VarlenDynamicPersistentTileSchedulerILi128ELi112ELi256ELi128ELb0ELb1ELb1ELb0ELb1ELb1EEEEEEEEEvNT_6ParamsE)
        /*0524*/ 	.word	0x000000a0


	//----- nvinfo : EIATTR_MIN_STACK_SIZE
	.align		4
.L_275:
        /*0528*/ 	.byte	0x04, 0x12
        /*052a*/ 	.short	(.L_277 - .L_276)
	.align		4
.L_276:
        /*052c*/ 	.word	index@(_ZN7cutlass13device_kernelIN5flash11enable_sm90INS1_16FlashAttnFwdSm90INS1_25CollectiveMainloopFwdSm90ILi2EN4cute5tupleIJNS5_1CILi1EEES8_S8_EEENS6_IJNS7_ILi128EEENS7_ILi96EEENS7_ILi192EEEEEELi192ENS_10bfloat16_tEfNS_4arch4Sm90ELb0ELb1ELb0ELb0ELb0ELb0ELb0ELb1ELb1ELb1ELb0ELb0EEENS1_21CollectiveEpilogueFwdINS6_IJSA_SC_SB_EEES9_SE_SG_Li256ELb0ELb1ELb0ELb0EEENS1_30DynamicPersistentTileSchedulerILi256ELi128ELb0ELb1ELb1EEEEEEEEEvNT_6ParamsE)
        /*0530*/ 	.word	0x00000020


	//----- nvinfo : EIATTR_MIN_STACK_SIZE
	.align		4
.L_277:
        /*0534*/ 	.byte	0x04, 0x12
        /*0536*/ 	.short	(.L_279 - .L_278)
	.align		4
.L_278:
        /*0538*/ 	.word	index@(_ZN7cutlass13device_kernelIN5flash11enable_sm90INS1_16FlashAttnFwdSm90INS1_25CollectiveMainloopFwdSm90ILi2EN4cute5tupleIJNS5_1CILi1EEES8_S8_EEENS6_IJNS7_ILi128EEENS7_ILi96EEENS7_ILi192EEEEEELi192ENS_10bfloat16_tEfNS_4arch4Sm90ELb0ELb1ELb0ELb1ELb0ELb0ELb0ELb1ELb1ELb1ELb0ELb0EEENS1_21CollectiveEpilogueFwdINS6_IJSA_SC_SB_EEES9_SE_SG_Li256ELb1ELb1ELb0ELb0EEENS1_36VarlenDynamicPersistentTileSchedulerILi128ELi96ELi256ELi128ELb0ELb1ELb1ELb1ELb0ELb1EEEEEEEEEvNT_6ParamsE)
        /*053c*/ 	.word	0x00000050


	//----- nvinfo : EIATTR_MIN_STACK_SIZE
	.align		4
.L_279:
        /*0540*/ 	.byte	0x04, 0x12
        /*0542*/ 	.short	(.L_281 - .L_280)
	.align		4
.L_280:
        /*0544*/ 	.word	index@(_ZN7cutlass13device_kernelIN5flash11enable_sm90INS1_16FlashAttnFwdSm90INS1_25CollectiveMainloopFwdSm90ILi2EN4cute5tupleIJNS5_1CILi1EEES8_S8_EEENS6_IJNS7_ILi128EEENS7_ILi96EEENS7_ILi192EEEEEELi192ENS_10bfloat16_tEfNS_4arch4Sm90ELb0ELb1ELb0ELb1ELb0ELb1ELb0ELb1ELb1ELb1ELb0ELb0EEENS1_21CollectiveEpilogueFwdINS6_IJSA_SC_SB_EEES9_SE_SG_Li256ELb1ELb1ELb0ELb0EEENS1_36VarlenDynamicPersistentTileSchedulerILi128ELi96ELi256ELi128ELb0ELb1ELb1ELb1ELb0ELb1EEEEEEEEEvNT_6ParamsE)
        /*0548*/ 	.word	0x00000088


	//----- nvinfo : EIATTR_MIN_STACK_SIZE
	.align		4
.L_281:
        /*054c*/ 	.byte	0x04, 0x12
        /*054e*/ 	.short	(.L_283 - .L_282)
	.align		4
.L_282:
        /*0550*/ 	.word	index@(_ZN7cutlass13device_kernelIN5flash11enable_sm90INS1_16FlashAttnFwdSm90INS1_25CollectiveMainloopFwdSm90ILi2EN4cute5tupleIJNS5_1CILi1EEES8_S8_EEENS6_IJNS7_ILi128EEENS7_ILi112EEENS7_ILi192EEEEEELi192ENS_10bfloat16_tEfNS_4arch4Sm90ELb1ELb0ELb0ELb0ELb0ELb0ELb0ELb1ELb1ELb1ELb0ELb0EEENS1_21CollectiveEpilogueFwdINS6_IJSA_SC_SB_EEES9_SE_SG_Li256ELb0ELb1ELb0ELb0EEENS1_30DynamicPersistentTileSchedulerILi256ELi128ELb0ELb1ELb1EEEEEEEEEvNT_6ParamsE)
        /*0554*/ 	.word	0x00000038


	//----- nvinfo : EIATTR_MIN_STACK_SIZE
	.align		4
.L_283:
        /*0558*/ 	.byte	0x04, 0x12
        /*055a*/ 	.short	(.L_285 - .L_284)
	.align		4
.L_284:
        /*055c*/ 	.word	index@(_ZN7cutlass13device_kernelIN5flash11enable_sm90INS1_16FlashAttnFwdSm90INS1_25CollectiveMainloopFwdSm90ILi2EN4cute5tupleIJNS5_1CILi1EEES8_S8_EEENS6_IJNS7_ILi128EEENS7_ILi112EEENS7_ILi192EEEEEELi192ENS_10bfloat16_tEfNS_4arch4Sm90ELb1ELb0ELb0ELb1ELb0ELb0ELb0ELb1ELb1ELb1ELb0ELb0EEENS1_21CollectiveEpilogueFwdINS6_IJSA_SC_SB_EEES9_SE_SG_Li256ELb1ELb1ELb0ELb0EEENS1_36VarlenDynamicPersistentTileSchedulerILi128ELi112ELi256ELi128ELb0ELb1ELb1ELb1ELb1ELb1EEEEEEEEEvNT_6ParamsE)
        /*0560*/ 	.word	0x00000058


	//----- nvinfo : EIATTR_MIN_STACK_SIZE
	.align		4
.L_285:
        /*0564*/ 	.byte	0x04, 0x12
        /*0566*/ 	.short	(.L_287 - .L_286)
	.align		4
.L_286:
        /*0568*/ 	.word	index@(_ZN7cutlass13device_kernelIN5flash11enable_sm90INS1_16FlashAttnFwdSm90INS1_25CollectiveMainloopFwdSm90ILi2EN4cute5tupleIJNS5_1CILi1EEES8_S8_EEENS6_IJNS7_ILi128EEENS7_ILi112EEENS7_ILi192EEEEEELi192ENS_10bfloat16_tEfNS_4arch4Sm90ELb1ELb0ELb0ELb1ELb0ELb1ELb0ELb1ELb1ELb1ELb0ELb0EEENS1_21CollectiveEpilogueFwdINS6_IJSA_SC_SB_EEES9_SE_SG_Li256ELb1ELb1ELb0ELb0EEENS1_36VarlenDynamicPersistentTileSchedulerILi128ELi112ELi256ELi128ELb0ELb1ELb1ELb1ELb1ELb1EEEEEEEEEvNT_6ParamsE)
        /*056c*/ 	.word	0x00000098


	//----- nvinfo : EIATTR_MIN_STACK_SIZE
	.align		4
.L_287:
        /*0570*/ 	.byte	0x04, 0x12
        /*0572*/ 	.short	(.L_289 - .L_288)
	.align		4
.L_288:
        /*0574*/ 	.word	index@(_ZN7cutlass13device_kernelIN5flash11enable_sm90INS1_16FlashAttnFwdSm90INS1_25CollectiveMainloopFwdSm90ILi2EN4cute5tupleIJNS5_1CILi1EEES8_S8_EEENS6_IJNS7_ILi128EEENS7_ILi176EEESA_EEELi128ENS_10bfloat16_tEfNS_4arch4Sm90ELb0ELb0ELb0ELb0ELb0ELb0ELb0ELb1ELb1ELb1ELb0ELb0EEENS1_21CollectiveEpilogueFwdINS6_IJSA_SA_SB_EEES9_SD_SF_Li256ELb0ELb1ELb0ELb0EEENS1_29StaticPersistentTileSchedulerILb0EEEEEEEEEvNT_6ParamsE)
        /*0578*/ 	.word	0x00000038


	//----- nvinfo : EIATTR_MIN_STACK_SIZE
	.align		4
.L_289:
        /*057c*/ 	.byte	0x04, 0x12
        /*057e*/ 	.short	(.L_291 - .L_290)
	.align		4
.L_290:
        /*0580*/ 	.word	index@(_ZN7cutlass13device_kernelIN5flash11enable_sm90INS1_16FlashAttnFwdSm90INS1_25CollectiveMainloopFwdSm90ILi2EN4cute5tupleIJNS5_1CILi2EEENS7_ILi1EEES9_EEENS6_IJNS7_ILi128EEENS7_ILi176EEESB_EEELi128ENS_10bfloat16_tEfNS_4arch4Sm90ELb0ELb0ELb0ELb0ELb0ELb0ELb0ELb1ELb1ELb1ELb0ELb0EEENS1_21CollectiveEpilogueFwdINS6_IJSB_SB_SC_EEESA_SE_SG_Li256ELb0ELb1ELb0ELb0EEENS1_29StaticPersistentTileSchedulerILb0EEEEEEEEEvNT_6ParamsE)
        /*0584*/ 	.word	0x00000038


	//----- nvinfo : EIATTR_MIN_STACK_SIZE
	.align		4
.L_291:
        /*0588*/ 	.byte	0x04, 0x12
        /*058a*/ 	.short	(.L_293 - .L_292)
	.align		4
.L_292:
        /*058c*/ 	.word	index@(_ZN7cutlass13device_kernelIN5flash11enable_sm90INS1_16FlashAttnFwdSm90INS1_25CollectiveMainloopFwdSm90ILi2EN4cute5tupleIJNS5_1CILi1EEES8_S8_EEENS6_IJNS7_ILi128EEENS7_ILi176EEESA_EEELi128ENS_10bfloat16_tEfNS_4arch4Sm90ELb0ELb0ELb0ELb1ELb0ELb0ELb0ELb1ELb1ELb1ELb0ELb0EEENS1_21CollectiveEpilogueFwdINS6_IJSA_SA_SB_EEES9_SD_SF_Li256ELb1ELb1ELb0ELb0EEENS1_36VarlenDynamicPersistentTileSchedulerILi128ELi176ELi256ELi128ELb0ELb1ELb1ELb0ELb1ELb1EEEEEEEEEvNT_6ParamsE)
        /*0590*/ 	.word	0x00000060


	//----- nvinfo : EIATTR_MIN_STACK_SIZE
	.align		4
.L_293:
        /*0594*/ 	.byte	0x04, 0x12
        /*0596*/ 	.short	(.L_295 - .L_294)
	.align		4
.L_294:
        /*0598*/ 	.word	index@(_ZN7cutlass13device_kernelIN5flash11enable_sm90INS1_16FlashAttnFwdSm90INS1_25CollectiveMainloopFwdSm90ILi2EN4cute5tupleIJNS5_1CILi1EEES8_S8_EEENS6_IJNS7_ILi128EEENS7_ILi176EEESA_EEELi128ENS_10bfloat16_tEfNS_4arch4Sm90ELb0ELb0ELb0ELb1ELb0ELb1ELb0ELb1ELb1ELb1ELb0ELb0EEENS1_21CollectiveEpilogueFwdINS6_IJSA_SA_SB_EEES9_SD_SF_Li256ELb1ELb1ELb0ELb0EEENS1_36VarlenDynamicPersistentTileSchedulerILi128ELi176ELi256ELi128ELb0ELb1ELb1ELb0ELb1ELb1EEEEEEEEEvNT_6ParamsE)
        /*059c*/ 	.word	0x00000090


	//----- nvinfo : EIATTR_MIN_STACK_SIZE
	.align		4
.L_295:
        /*05a0*/ 	.byte	0x04, 0x12
        /*05a2*/ 	.short	(.L_297 - .L_296)
	.align		4
.L_296:
        /*05a4*/ 	.word	index@(_ZN7cutlass13device_kernelIN5flash11enable_sm90INS1_16FlashAttnFwdSm90INS1_25CollectiveMainloopFwdSm90ILi2EN4cute5tupleIJNS5_1CILi1EEES8_S8_EEENS6_IJNS7_ILi128EEESA_SA_EEELi128ENS_10bfloat16_tEfNS_4arch4Sm90ELb0ELb1ELb0ELb0ELb0ELb0ELb0ELb1ELb1ELb1ELb0ELb0EEENS1_21CollectiveEpilogueFwdISB_S9_SC_SE_Li256ELb0ELb1ELb0ELb0EEENS1_30DynamicPersistentTileSchedulerILi256ELi128ELb0ELb1ELb1EEEEEEEEEvNT_6ParamsE)
        /*05a8*/ 	.word	0x00000020


	//----- nvinfo : EIATTR_MIN_STACK_SIZE
	.align		4
.L_297:
        /*05ac*/ 	.byte	0x04, 0x12
        /*05ae*/ 	.short	(.L_299 - .L_298)
	.align		4
.L_298:
        /*05b0*/ 	.word	index@(_ZN7cutlass13device_kernelIN5flash11enable_sm90INS1_16FlashAttnFwdSm90INS1_25CollectiveMainloopFwdSm90ILi2EN4cute5tupleIJNS5_1CILi1EEES8_S8_EEENS6_IJNS7_ILi128EEESA_SA_EEELi128ENS_10bfloat16_tEfNS_4arch4Sm90ELb0ELb1ELb0ELb1ELb0ELb0ELb0ELb1ELb1ELb1ELb0ELb0EEENS1_21CollectiveEpilogueFwdISB_S9_SC_SE_Li256ELb1ELb1ELb0ELb0EEENS1_36VarlenDynamicPersistentTileSchedulerILi128ELi128ELi256ELi128ELb0ELb1ELb1ELb1ELb0ELb1EEEEEEEEEvNT_6ParamsE)
        /*05b4*/ 	.word	0x00000048


	//----- nvinfo : EIATTR_MIN_STACK_SIZE
	.align		4
.L_299:
        /*05b8*/ 	.byte	0x04, 0x12
        /*05ba*/ 	.short	(.L_301 - .L_300)
	.align		4
.L_300:
        /*05bc*/ 	.word	index@(_ZN7cutlass13device_kernelIN5flash11enable_sm90INS1_16FlashAttnFwdSm90INS1_25CollectiveMainloopFwdSm90ILi2EN4cute5tupleIJNS5_1CILi1EEES8_S8_EEENS6_IJNS7_ILi128EEESA_SA_EEELi128ENS_10bfloat16_tEfNS_4arch4Sm90ELb0ELb1ELb0ELb1ELb0ELb1ELb0ELb1ELb1ELb1ELb0ELb0EEENS1_21CollectiveEpilogueFwdISB_S9_SC_SE_Li256ELb1ELb1ELb0ELb0EEENS1_36VarlenDynamicPersistentTileSchedulerILi128ELi128ELi256ELi128ELb0ELb1ELb1ELb1ELb0ELb1EEEEEEEEEvNT_6ParamsE)
        /*05c0*/ 	.word	0x00000058


	//----- nvinfo : EIATTR_MIN_STACK_SIZE
	.align		4
.L_301:
        /*05c4*/ 	.byte	0x04, 0x12
        /*05c6*/ 	.short	(.L_303 - .L_302)
	.align		4
.L_302:
        /*05c8*/ 	.word	index@(_ZN7cutlass13device_kernelIN5flash11enable_sm90INS1_16FlashAttnFwdSm90INS1_25CollectiveMainloopFwdSm90ILi2EN4cute5tupleIJNS5_1CILi1EEES8_S8_EEENS6_IJNS7_ILi128EEESA_SA_EEELi128ENS_10bfloat16_tEfNS_4arch4Sm90ELb1ELb0ELb0ELb0ELb0ELb0ELb0ELb1ELb1ELb1ELb0ELb0EEENS1_21CollectiveEpilogueFwdISB_S9_SC_SE_Li256ELb0ELb1ELb0ELb0EEENS1_30DynamicPersistentTileSchedulerILi256ELi128ELb0ELb1ELb1EEEEEEEEEvNT_6ParamsE)
        /*05cc*/ 	.word	0x00000028


	//----- nvinfo : EIATTR_MIN_STACK_SIZE
	.align		4
.L_303:
        /*05d0*/ 	.byte	0x04, 0x12
        /*05d2*/ 	.short	(.L_305 - .L_304)
	.align		4
.L_304:
        /*05d4*/ 	.word	index@(_ZN7cutlass13device_kernelIN5flash11enable_sm90INS1_16FlashAttnFwdSm90INS1_25CollectiveMainloopFwdSm90ILi2EN4cute5tupleIJNS5_1CILi1EEES8_S8_EEENS6_IJNS7_ILi128EEESA_SA_EEELi128ENS_10bfloat16_tEfNS_4arch4Sm90ELb1ELb0ELb0ELb1ELb0ELb0ELb0ELb1ELb1ELb1ELb0ELb0EEENS1_21CollectiveEpilogueFwdISB_S9_SC_SE_Li256ELb1ELb1ELb0ELb0EEENS1_36VarlenDynamicPersistentTileSchedulerILi128ELi128ELi256ELi128ELb0ELb1ELb1ELb1ELb1ELb1EEEEEEEEEvNT_6ParamsE)
        /*05d8*/ 	.word	0x00000058


	//----- nvinfo : EIATTR_MIN_STACK_SIZE
	.align		4
.L_305:
        /*05dc*/ 	.byte	0x04, 0x12
        /*05de*/ 	.short	(.L_307 - .L_306)
	.align		4
.L_306:
        /*05e0*/ 	.word	index@(_ZN7cutlass13device_kernelIN5flash11enable_sm90INS1_16FlashAttnFwdSm90INS1_25CollectiveMainloopFwdSm90ILi2EN4cute5tupleIJNS5_1CILi1EEES8_S8_EEENS6_IJNS7_ILi128EEESA_SA_EEELi128ENS_10bfloat16_tEfNS_4arch4Sm90ELb1ELb0ELb0ELb1ELb0ELb1ELb0ELb1ELb1ELb1ELb0ELb0EEENS1_21CollectiveEpilogueFwdISB_S9_SC_SE_Li256ELb1ELb1ELb0ELb0EEENS1_36VarlenDynamicPersistentTileSchedulerILi128ELi128ELi256ELi128ELb0ELb1ELb1ELb1ELb1ELb1EEEEEEEEEvNT_6ParamsE)
        /*05e4*/ 	.word	0x00000060


	//----- nvinfo : EIATTR_MIN_STACK_SIZE
	.align		4
.L_307:
        /*05e8*/ 	.byte	0x04, 0x12
        /*05ea*/ 	.short	(.L_309 - .L_308)
	.align		4
.L_308:
        /*05ec*/ 	.word	index@(_ZN7cutlass13device_kernelIN5flash11enable_sm90INS1_16FlashAttnFwdSm90INS1_25CollectiveMainloopFwdSm90ILi2EN4cute5tupleIJNS5_1CILi1EEES8_S8_EEENS6_IJNS7_ILi192EEENS7_ILi144EEENS7_ILi96EEEEEELi96ENS_10bfloat16_tEfNS_4arch4Sm90ELb0ELb0ELb0ELb0ELb0ELb0ELb0ELb0ELb1ELb1ELb0ELb0EEENS1_21CollectiveEpilogueFwdINS6_IJSA_SC_SB_EEES9_SE_SG_Li384ELb0ELb1ELb0ELb0EEENS1_29StaticPersistentTileSchedulerILb0EEEEEEEEEvNT_6ParamsE)
        /*05f0*/ 	.word	0x00000028


	//----- nvinfo : EIATTR_MIN_STACK_SIZE
	.align		4
.L_309:
        /*05f4*/ 	.byte	0x04, 0x12
        /*05f6*/ 	.short	(.L_311 - .L_310)
	.align		4
.L_310:
        /*05f8*/ 	.word	index@(_ZN7cutlass13device_kernelIN5flash11enable_sm90INS1_16FlashAttnFwdSm90INS1_25CollectiveMainloopFwdSm90ILi2EN4cute5tupleIJNS5_1CILi1EEES8_S8_EEENS6_IJNS7_ILi192EEENS7_ILi144EEENS7_ILi96EEEEEELi96ENS_10bfloat16_tEfNS_4arch4Sm90ELb0ELb0ELb0ELb1ELb0ELb0ELb0ELb0ELb1ELb1ELb0ELb0EEENS1_21CollectiveEpilogueFwdINS6_IJSA_SC_SB_EEES9_SE_SG_Li384ELb1ELb1ELb0ELb0EEENS1_36VarlenDynamicPersistentTileSchedulerILi192ELi144ELi384ELi128ELb0ELb1ELb1ELb0ELb1ELb1EEEEEEEEEvNT_6ParamsE)
        /*05fc*/ 	.word	0x00000040


	//----- nvinfo : EIATTR_MIN_STACK_SIZE
	.align		4
.L_311:
        /*0600*/ 	.byte	0x04, 0x12
        /*0602*/ 	.short	(.L_313 - .L_312)
	.align		4
.L_312:
        /*0604*/ 	.word	index@(_ZN7cutlass13device_kernelIN5flash11enable_sm90INS1_16FlashAttnFwdSm90INS1_25CollectiveMainloopFwdSm90ILi2EN4cute5tupleIJNS5_1CILi1EEES8_S8_EEENS6_IJNS7_ILi192EEENS7_ILi144EEENS7_ILi96EEEEEELi96ENS_10bfloat16_tEfNS_4arch4Sm90ELb0ELb0ELb0ELb1ELb0ELb1ELb0ELb0ELb1ELb1ELb0ELb0EEENS1_21CollectiveEpilogueFwdINS6_IJSA_SC_SB_EEES9_SE_SG_Li384ELb1ELb1ELb0ELb0EEENS1_36VarlenDynamicPersistentTileSchedulerILi192ELi144ELi384ELi128ELb0ELb1ELb1ELb0ELb1ELb1EEEEEEEEEvNT_6ParamsE)
        /*0608*/ 	.word	0x00000100


	//----- nvinfo : EIATTR_MIN_STACK_SIZE
	.align		4
.L_313:
        /*060c*/ 	.byte	0x04, 0x12
        /*060e*/ 	.short	(.L_315 - .L_314)
	.align		4
.L_314:
        /*0610*/ 	.word	index@(_ZN7cutlass13device_kernelIN5flash11enable_sm90INS1_16FlashAttnFwdSm90INS1_25CollectiveMainloopFwdSm90ILi2EN4cute5tupleIJNS5_1CILi1EEES8_S8_EEENS6_IJNS7_ILi192EEENS7_ILi128EEENS7_ILi96EEEEEELi96ENS_10bfloat16_tEfNS_4arch4Sm90ELb0ELb1ELb0ELb0ELb0ELb0ELb0ELb0ELb1ELb1ELb0ELb0EEENS1_21CollectiveEpilogueFwdINS6_IJSA_SC_SB_EEES9_SE_SG_Li384ELb0ELb1ELb0ELb0EEENS1_30DynamicPersistentTileSchedulerILi384ELi128ELb0ELb1ELb1EEEEEEEEEvNT_6ParamsE)
        /*0614*/ 	.word	0x00000000


	//----- nvinfo : EIATTR_MIN_STACK_SIZE
	.align		4
.L_315:
        /*0618*/ 	.byte	0x04, 0x12
        /*061a*/ 	.short	(.L_317 - .L_316)
	.align		4
.L_316:
        /*061c*/ 	.word	index@(_ZN7cutlass13device_kernelIN5flash11enable_sm90INS1_16FlashAttnFwdSm90INS1_25CollectiveMainloopFwdSm90ILi2EN4cute5tupleIJNS5_1CILi1EEES8_S8_EEENS6_IJNS7_ILi192EEENS7_ILi128EEENS7_ILi96EEEEEELi96ENS_10bfloat16_tEfNS_4arch4Sm90ELb0ELb1ELb0ELb1ELb0ELb0ELb0ELb0ELb1ELb1ELb0ELb0EEENS1_21CollectiveEpilogueFwdINS6_IJSA_SC_SB_EEES9_SE_SG_Li384ELb1ELb1ELb0ELb0EEENS1_36VarlenDynamicPersistentTileSchedulerILi192ELi128ELi384ELi128ELb0ELb1ELb1ELb1ELb0ELb1EEEEEEEEEvNT_6ParamsE)
        /*0620*/ 	.word	0x00000038


	//----- nvinfo : EIATTR_MIN_STACK_SIZE
	.align		4
.L_317:
        /*0624*/ 	.byte	0x04, 0x12
        /*0626*/ 	.short	(.L_319 - .L_318)
	.align		4
.L_318:
        /*0628*/ 	.word	index@(_ZN7cutlass13device_kernelIN5flash11enable_sm90INS1_16FlashAttnFwdSm90INS1_25CollectiveMainloopFwdSm90ILi2EN4cute5tupleIJNS5_1CILi1EEES8_S8_EEENS6_IJNS7_ILi192EEENS7_ILi128EEENS7_ILi96EEEEEELi96ENS_10bfloat16_tEfNS_4arch4Sm90ELb0ELb1ELb0ELb1ELb0ELb1ELb0ELb0ELb1ELb1ELb0ELb0EEENS1_21CollectiveEpilogueFwdINS6_IJSA_SC_SB_EEES9_SE_SG_Li384ELb1ELb1ELb0ELb0EEENS1_36VarlenDynamicPersistentTileSchedulerILi192ELi128ELi384ELi128ELb0ELb1ELb1ELb1ELb0ELb1EEEEEEEEEvNT_6ParamsE)
        /*062c*/ 	.word	0x00000070


	//----- nvinfo : EIATTR_MIN_STACK_SIZE
	.align		4
.L_319:
        /*0630*/ 	.byte	0x04, 0x12
        /*0632*/ 	.short	(.L_321 - .L_320)
	.align		4
.L_320:
        /*0634*/ 	.word	index@(_ZN7cutlass13device_kernelIN5flash11enable_sm90INS1_16FlashAttnFwdSm90INS1_25CollectiveMainloopFwdSm90ILi2EN4cute5tupleIJNS5_1CILi1EEES8_S8_EEENS6_IJNS7_ILi192EEENS7_ILi144EEENS7_ILi96EEEEEELi96ENS_10bfloat16_tEfNS_4arch4Sm90ELb1ELb0ELb0ELb0ELb0ELb0ELb0ELb0ELb1ELb1ELb0ELb0EEENS1_21CollectiveEpilogueFwdINS6_IJSA_SC_SB_EEES9_SE_SG_Li384ELb0ELb1ELb0ELb0EEENS1_30DynamicPersistentTileSchedulerILi384ELi128ELb0ELb1ELb1EEEEEEEEEvNT_6ParamsE)
        /*0638*/ 	.word	0x00000010


	//----- nvinfo : EIATTR_MIN_STACK_SIZE
	.align		4
.L_321:
        /*063c*/ 	.byte	0x04, 0x12
        /*063e*/ 	.short	(.L_323 - .L_322)
	.align		4
.L_322:
        /*0640*/ 	.word	index@(_ZN7cutlass13device_kernelIN5flash11enable_sm90INS1_16FlashAttnFwdSm90INS1_25CollectiveMainloopFwdSm90ILi2EN4cute5tupleIJNS5_1CILi1EEES8_S8_EEENS6_IJNS7_ILi192EEENS7_ILi144EEENS7_ILi96EEEEEELi96ENS_10bfloat16_tEfNS_4arch4Sm90ELb1ELb0ELb0ELb1ELb0ELb0ELb0ELb0ELb1ELb1ELb0ELb0EEENS1_21CollectiveEpilogueFwdINS6_IJSA_SC_SB_EEES9_SE_SG_Li384ELb1ELb1ELb0ELb0EEENS1_36VarlenDynamicPersistentTileSchedulerILi192ELi144ELi384ELi128ELb0ELb1ELb1ELb1ELb1ELb1EEEEEEEEEvNT_6ParamsE)
        /*0644*/ 	.word	0x00000038


	//----- nvinfo : EIATTR_MIN_STACK_SIZE
	.align		4
.L_323:
        /*0648*/ 	.byte	0x04, 0x12
        /*064a*/ 	.short	(.L_325 - .L_324)
	.align		4
.L_324:
        /*064c*/ 	.word	index@(_ZN7cutlass13device_kernelIN5flash11enable_sm90INS1_16FlashAttnFwdSm90INS1_25CollectiveMainloopFwdSm90ILi2EN4cute5tupleIJNS5_1CILi1EEES8_S8_EEENS6_IJNS7_ILi192EEENS7_ILi144EEENS7_ILi96EEEEEELi96ENS_10bfloat16_tEfNS_4arch4Sm90ELb1ELb0ELb0ELb1ELb0ELb1ELb0ELb0ELb1ELb1ELb0ELb0EEENS1_21CollectiveEpilogueFwdINS6_IJSA_SC_SB_EEES9_SE_SG_Li384ELb1ELb1ELb0ELb0EEENS1_36VarlenDynamicPersistentTileSchedulerILi192ELi144ELi384ELi128ELb0ELb1ELb1ELb1ELb1ELb1EEEEEEEEEvNT_6ParamsE)
        /*0650*/ 	.word	0x00000098


	//----- nvinfo : EIATTR_MIN_STACK_SIZE
	.align		4
.L_325:
        /*0654*/ 	.byte	0x04, 0x12
        /*0656*/ 	.short	(.L_327 - .L_326)
	.align		4
.L_326:
        /*0658*/ 	.word	index@(_ZN7cutlass13device_kernelIN5flash11enable_sm90INS1_16FlashAttnFwdSm90INS1_25CollectiveMainloopFwdSm90ILi2EN4cute5tupleIJNS5_1CILi1EEES8_S8_EEENS6_IJNS7_ILi192EEESA_NS7_ILi64EEEEEELi64ENS_10bfloat16_tEfNS_4arch4Sm90ELb0ELb0ELb0ELb0ELb0ELb0ELb0ELb0ELb1ELb1ELb0ELb0EEENS1_21CollectiveEpilogueFwdINS6_IJSA_SB_SA_EEES9_SD_SF_Li384ELb0ELb1ELb0ELb0EEENS1_29StaticPersistentTileSchedulerILb0EEEEEEEEEvNT_6ParamsE)
        /*065c*/ 	.word	0x00000028


	//----- nvinfo : EIATTR_MIN_STACK_SIZE
	.align		4
.L_327:
        /*0660*/ 	.byte	0x04, 0x12
        /*0662*/ 	.short	(.L_329 - .L_328)
	.align		4
.L_328:
        /*0664*/ 	.word	index@(_ZN7cutlass13device_kernelIN5flash11enable_sm90INS1_16FlashAttnFwdSm90INS1_25CollectiveMainloopFwdSm90ILi2EN4cute5tupleIJNS5_1CILi1EEES8_S8_EEENS6_IJNS7_ILi192EEESA_NS7_ILi64EEEEEELi64ENS_10bfloat16_tEfNS_4arch4Sm90ELb0ELb0ELb0ELb1ELb0ELb0ELb0ELb0ELb1ELb1ELb0ELb0EEENS1_21CollectiveEpilogueFwdINS6_IJSA_SB_SA_EEES9_SD_SF_Li384ELb1ELb1ELb0ELb0EEENS1_36VarlenDynamicPersistentTileSchedulerILi192ELi192ELi384ELi128ELb0ELb1ELb1ELb0ELb1ELb1EEEEEEEEEvNT_6ParamsE)
        /*0668*/ 	.word	0x00000038


	//----- nvinfo : EIATTR_MIN_STACK_SIZE
	.align		4
.L_329:
        /*066c*/ 	.byte	0x04, 0x12
        /*066e*/ 	.short	(.L_331 - .L_330)
	.align		4
.L_330:
        /*0670*/ 	.word	index@(_ZN7cutlass13device_kernelIN5flash11enable_sm90INS1_16FlashAttnFwdSm90INS1_25CollectiveMainloopFwdSm90ILi2EN4cute5tupleIJNS5_1CILi1EEES8_S8_EEENS6_IJNS7_ILi192EEESA_NS7_ILi64EEEEEELi64ENS_10bfloat16_tEfNS_4arch4Sm90ELb0ELb0ELb0ELb1ELb0ELb1ELb0ELb0ELb1ELb1ELb0ELb0EEENS1_21CollectiveEpilogueFwdINS6_IJSA_SB_SA_EEES9_SD_SF_Li384ELb1ELb1ELb0ELb0EEENS1_36VarlenDynamicPersistentTileSchedulerILi192ELi192ELi384ELi128ELb0ELb1ELb1ELb0ELb1ELb1EEEEEEEEEvNT_6ParamsE)
        /*0674*/ 	.word	0x00000080


	//----- nvinfo : EIATTR_MIN_STACK_SIZE
	.align		4
.L_331:
        /*0678*/ 	.byte	0x04, 0x12
        /*067a*/ 	.short	(.L_333 - .L_332)
	.align		4
.L_332:
        /*067c*/ 	.word	index@(_ZN7cutlass13device_kernelIN5flash11enable_sm90INS1_16FlashAttnFwdSm90INS1_25CollectiveMainloopFwdSm90ILi2EN4cute5tupleIJNS5_1CILi1EEES8_S8_EEENS6_IJNS7_ILi192EEENS7_ILi128EEENS7_ILi64EEEEEELi64ENS_10bfloat16_tEfNS_4arch4Sm90ELb0ELb1ELb0ELb0ELb0ELb0ELb0ELb1ELb1ELb1ELb0ELb0EEENS1_21CollectiveEpilogueFwdINS6_IJSA_SC_SB_EEES9_SE_SG_Li384ELb0ELb1ELb0ELb0EEENS1_30DynamicPersistentTileSchedulerILi384ELi128ELb0ELb1ELb1EEEEEEEEEvNT_6ParamsE)
        /*0680*/ 	.word	0x00000000


	//----- nvinfo : EIATTR_MIN_STACK_SIZE
	.align		4
.L_333:
        /*0684*/ 	.byte	0x04, 0x12
        /*0686*/ 	.short	(.L_335 - .L_334)
	.align		4
.L_334:
        /*0688*/ 	.word	index@(_ZN7cutlass13device_kernelIN5flash11enable_sm90INS1_16FlashAttnFwdSm90INS1_25CollectiveMainloopFwdSm90ILi2EN4cute5tupleIJNS5_1CILi1EEES8_S8_EEENS6_IJNS7_ILi192EEENS7_ILi128EEENS7_ILi64EEEEEELi64ENS_10bfloat16_tEfNS_4arch4Sm90ELb0ELb1ELb0ELb1ELb0ELb0ELb0ELb1ELb1ELb1ELb0ELb0EEENS1_21CollectiveEpilogueFwdINS6_IJSA_SC_SB_EEES9_SE_SG_Li384ELb1ELb1ELb0ELb0EEENS1_36VarlenDynamicPersistentTileSchedulerILi192ELi128ELi384ELi128ELb0ELb1ELb1ELb1ELb0ELb1EEEEEEEEEvNT_6ParamsE)
        /*068c*/ 	.word	0x00000038


	//----- nvinfo : EIATTR_MIN_STACK_SIZE
	.align		4
.L_335:
        /*0690*/ 	.byte	0x04, 0x12
        /*0692*/ 	.short	(.L_337 - .L_336)
	.align		4
.L_336:
        /*0694*/ 	.word	index@(_ZN7cutlass13device_kernelIN5flash11enable_sm90INS1_16FlashAttnFwdSm90INS1_25CollectiveMainloopFwdSm90ILi2EN4cute5tupleIJNS5_1CILi1EEES8_S8_EEENS6_IJNS7_ILi192EEENS7_ILi128EEENS7_ILi64EEEEEELi64ENS_10bfloat16_tEfNS_4arch4Sm90ELb0ELb1ELb0ELb1ELb0ELb1ELb0ELb1ELb1ELb1ELb0ELb0EEENS1_21CollectiveEpilogueFwdINS6_IJSA_SC_SB_EEES9_SE_SG_Li384ELb1ELb1ELb0ELb0EEENS1_36VarlenDynamicPersistentTileSchedulerILi192ELi128ELi384ELi128ELb0ELb1ELb1ELb1ELb0ELb1EEEEEEEEEvNT_6ParamsE)
        /*0698*/ 	.word	0x00000058


	//----- nvinfo : EIATTR_MIN_STACK_SIZE
	.align		4
.L_337:
        /*069c*/ 	.byte	0x04, 0x12
        /*069e*/ 	.short	(.L_339 - .L_338)
	.align		4
.L_338:
        /*06a0*/ 	.word	index@(_ZN7cutlass13device_kernelIN5flash11enable_sm90INS1_16FlashAttnFwdSm90INS1_25CollectiveMainloopFwdSm90ILi2EN4cute5tupleIJNS5_1CILi1EEES8_S8_EEENS6_IJNS7_ILi192EEENS7_ILi128EEENS7_ILi64EEEEEELi64ENS_10bfloat16_tEfNS_4arch4Sm90ELb1ELb0ELb0ELb0ELb0ELb0ELb0ELb1ELb1ELb1ELb0ELb0EEENS1_21CollectiveEpilogueFwdINS6_IJSA_SC_SB_EEES9_SE_SG_Li384ELb0ELb1ELb0ELb0EEENS1_30DynamicPersistentTileSchedulerILi384ELi128ELb0ELb1ELb1EEEEEEEEEvNT_6ParamsE)
        /*06a4*/ 	.word	0x00000008


	//----- nvinfo : EIATTR_MIN_STACK_SIZE
	.align		4
.L_339:
        /*06a8*/ 	.byte	0x04, 0x12
        /*06aa*/ 	.short	(.L_341 - .L_340)
	.align		4
.L_340:
        /*06ac*/ 	.word	index@(_ZN7cutlass13device_kernelIN5flash11enable_sm90INS1_16FlashAttnFwdSm90INS1_25CollectiveMainloopFwdSm90ILi2EN4cute5tupleIJNS5_1CILi1EEES8_S8_EEENS6_IJNS7_ILi192EEENS7_ILi128EEENS7_ILi64EEEEEELi64ENS_10bfloat16_tEfNS_4arch4Sm90ELb1ELb0ELb0ELb1ELb0ELb0ELb0ELb1ELb1ELb1ELb0ELb0EEENS1_21CollectiveEpilogueFwdINS6_IJSA_SC_SB_EEES9_SE_SG_Li384ELb1ELb1ELb0ELb0EEENS1_36VarlenDynamicPersistentTileSchedulerILi192ELi128ELi384ELi128ELb0ELb1ELb1ELb1ELb1ELb1EEEEEEEEEvNT_6ParamsE)
        /*06b0*/ 	.word	0x00000038


	//----- nvinfo : EIATTR_MIN_STACK_SIZE
	.align		4
.L_341:
        /*06b4*/ 	.byte	0x04, 0x12
        /*06b6*/ 	.short	(.L_343 - .L_342)
	.align		4
.L_342:
        /*06b8*/ 	.word	index@(_ZN7cutlass13device_kernelIN5flash11enable_sm90INS1_16FlashAttnFwdSm90INS1_25CollectiveMainloopFwdSm90ILi2EN4cute5tupleIJNS5_1CILi1EEES8_S8_EEENS6_IJNS7_ILi192EEENS7_ILi128EEENS7_ILi64EEEEEELi64ENS_10bfloat16_tEfNS_4arch4Sm90ELb1ELb0ELb0ELb1ELb0ELb1ELb0ELb1ELb1ELb1ELb0ELb0EEENS1_21CollectiveEpilogueFwdINS6_IJSA_SC_SB_EEES9_SE_SG_Li384ELb1ELb1ELb0ELb0EEENS1_36VarlenDynamicPersistentTileSchedulerILi192ELi128ELi384ELi128ELb0ELb1ELb1ELb1ELb1ELb1EEEEEEEEEvNT_6ParamsE)
        /*06bc*/ 	.word	0x00000068
.L_343:


//--------------------- .nv.compat                --------------------------
	.section	.nv.compat,"",@"SHT_CUDA_COMPAT_INFO"
	.align	4
        /*0000*/ 	.byte	0x02, 0x09, 0x01, 0x00, 0x02, 0x02, 0x04, 0x00, 0x02, 0x05, 0x05, 0x00, 0x03, 0x07, 0x01, 0x01
        /*0010*/ 	.byte	0x02, 0x03, 0x01, 0x00, 0x02, 0x06, 0x01, 0x00, 0x04, 0x0b, 0x08, 0x00, 0x00, 0x00, 0x00, 0x00
        /*0020*/ 	.byte	0x00, 0x00, 0x00, 0x00


//--------------------- .nv.info._ZN7cutlass13device_kernelIN5flash11enable_sm90INS1_16FlashAttnFwdSm90INS1_25CollectiveMainloopFwdSm90ILi2EN4cute5tupleIJNS5_1CILi1EEES8_S8_EEENS6_IJNS7_ILi128EEENS7_ILi80EEENS7_ILi256EEEEEELi256ENS_10bfloat16_tEfNS_4arch4Sm90ELb0ELb0ELb0ELb0ELb0ELb0ELb0ELb1ELb1ELb1ELb0ELb0EEENS1_21CollectiveEpilogueFwdINS6_IJSA_SC_SB_EEES9_SE_SG_Li256ELb0ELb1ELb0ELb0EEENS1_29StaticPersistentTileSchedulerILb0EEEEEEEEEvNT_6ParamsE --------------------------
	.section	.nv.info._ZN7cutlass13device_kernelIN5flash11enable_sm90INS1_16FlashAttnFwdSm90INS1_25CollectiveMainloopFwdSm90ILi2EN4cute5tupleIJNS5_1CILi1EEES8_S8_EEENS6_IJNS7_ILi128EEENS7_ILi80EEENS7_ILi256EEEEEELi256ENS_10bfloat16_tEfNS_4arch4Sm90ELb0ELb0ELb0ELb0ELb0ELb0ELb0ELb1ELb1ELb1ELb0ELb0EEENS1_21CollectiveEpilogueFwdINS6_IJSA_SC_SB_EEES9_SE_SG_Li256ELb0ELb1ELb0ELb0EEENS1_29StaticPersistentTileSchedulerILb0EEEEEEEEEvNT_6ParamsE,"",@"SHT_CUDA_INFO"
	.sectionflags	@""
	.align	4


	//----- nvinfo : EIATTR_CUDA_API_VERSION
	.align		4
        /*0000*/ 	.byte	0x04, 0x37
        /*0002*/ 	.short	(.L_345 - .L_344)
.L_344:
        /*0004*/ 	.word	0x00000082


	//----- nvinfo : EIATTR_KPARAM_INFO
	.align		4
.L_345:
        /*0008*/ 	.byte	0x04, 0x17
        /*000a*/ 	.short	(.L_347 - .L_346)
.L_346:
        /*000c*/ 	.word	0x00000000
        /*0010*/ 	.short	0x0000
        /*0012*/ 	.short	0x0070
        /*0014*/ 	.byte	0x00, 0xf0, 0x01, 0x28


	//----- nvinfo : EIATTR_SPARSE_MMA_MASK
	.align		4
.L_347:
        /*0018*/ 	.byte	0x03, 0x50
        /*001a*/ 	.short	0x0000


	//----- nvinfo : EIATTR_MAXREG_COUNT
	.align		4
        /*001c*/ 	.byte	0x03, 0x1b
        /*001e*/ 	.short	0x00a8


	//----- nvinfo : EIATTR_NUM_BARRIERS
	.align		4
        /*0020*/ 	.byte	0x02, 0x4c
        /*0022*/ 	.byte	0x09
	.zero		1


	//----- nvinfo : EIATTR_EXTERNS
	.align		4
        /*0024*/ 	.byte	0x04, 0x0f
        /*0026*/ 	.short	(.L_349 - .L_348)


	//   ....[0]....
	.align		4
.L_348:
        /*0028*/ 	.word	index@(__assertfail)


	//----- nvinfo : EIATTR_ANNOTATIONS
	.align		4
.L_349:
        /*002c*/ 	.byte	0x04, 0x55
        /*002e*/ 	.short	(.L_351 - .L_350)


	//   ....[0]....
.L_350:
        /*0030*/ 	.word	0x00000001
        /*0034*/ 	.byte	0x50, 0x09, 0x00, 0x00, 0x01, 0x00, 0x00, 0x00, 0x10, 0x0a, 0x00, 0x00, 0x01, 0x00, 0x00, 0x00
        /* <DEDUP_REMOVED lines=30> */
        /*0224*/ 	.byte	0x20, 0x0b, 0x01, 0x00


	//----- nvinfo : EIATTR_MERCURY_ISA_VERSION
	.align		4
.L_351:
        /*0228*/ 	.byte	0x03, 0x5f
        /*022a*/ 	.short	0x0101


	//----- nvinfo : EIATTR_INT_WARP_WIDE_INSTR_OFFSETS
	.align		4
        /*022c*/ 	.byte	0x04, 0x31
        /*022e*/ 	.short	(.L_353 - .L_352)


	//   ....[0]....
.L_352:
        /*0230*/ 	.word	0x00000130


	//   ....[1]....
        /*0234*/ 	.word	0x00000170


	//   ....[2]....
        /*0238*/ 	.word	0x000001e0


	//----- nvinfo : EIATTR_COOP_GROUP_MASK_REGIDS
	.align		4
.L_353:
        /*023c*/ 	.byte	0x04, 0x29
        /*023e*/ 	.short	(.L_355 - .L_354)


	//   ....[0]....
.L_354:
        /*0240*/ 	.word	0xffffffff


	//   ....[1]....
        /*0244*/ 	.word	0xffffffff


	//   ....[2]....
        /*0248*/ 	.word	0xffffffff


	//   ....[3]....
        /*024c*/ 	.word	0xffffffff


	//   ....[4]....
        /*0250*/ 	.word	0xffffffff


	//   ....[5]....
        /*0254*/ 	.word	0xffffffff


	//   ....[6]....
        /*0258*/ 	.word	0xffffffff


	//   ....[7]....
        /*025c*/ 	.word	0xffffffff


	//   ....[8]....
        /*0260*/ 	.word	0xffffffff


	//   ....[9]....
        /*0264*/ 	.word	0xffffffff


	//   ....[10]....
        /*0268*/ 	.word	0xffffffff


	//   ....[11]....
        /*026c*/ 	.word	0xffffffff


	//   ....[12]....
        /*0270*/ 	.word	0xffffffff


	//   ....[13]....
        /*0274*/ 	.word	0xffffffff


	//   ....[14]....
        /*0278*/ 	.word	0xffffffff


	//   ....[15]....
        /*027c*/ 	.word	0xffffffff


	//   ....[16]....
        /*0280*/ 	.word	0xffffffff


	//   ....[17]....
        /*0284*/ 	.word	0xffffffff


	//   ....[18]....
        /*0288*/ 	.word	0xffffffff


	//   ....[19]....
        /*028c*/ 	.word	0xffffffff


	//   ....[20]....
        /*0290*/ 	.word	0xffffffff


	//   ....[21]....
        /*0294*/ 	.word	0xffffffff


	//   ....[22]....
        /*0298*/ 	.word	0xffffffff


	//   ....[23]....
        /*029c*/ 	.word	0xffffffff


	//   ....[24]....
        /*02a0*/ 	.word	0xffffffff


	//   ....[25]....
        /*02a4*/ 	.word	0xffffffff


	//   ....[26]....
        /*02a8*/ 	.word	0xffffffff


	//   ....[27]....
        /*02ac*/ 	.word	0xffffffff


	//   ....[28]....
        /*02b0*/ 	.word	0xffffffff


	//   ....[29]....
        /*02b4*/ 	.word	0xffffffff


	//   ....[30]....
        /*02b8*/ 	.word	0xffffffff


	//   ....[31]....
        /*02bc*/ 	.word	0xffffffff


	//   ....[32]....
        /*02c0*/ 	.word	0xffffffff


	//   ....[33]....
        /*02c4*/ 	.word	0xffffffff


	//   ....[34]....
        /*02c8*/ 	.word	0xffffffff


	//   ....[35]....
        /*02cc*/ 	.word	0xffffffff


	//   ....[36]....
        /*02d0*/ 	.word	0xffffffff


	//   ....[37]....
        /*02d4*/ 	.word	0xffffffff


	//   ....[38]....
        /*02d8*/ 	.word	0xffffffff


	//   ....[39]....
        /*02dc*/ 	.word	0xffffffff


	//   ....[40]....
        /*02e0*/ 	.word	0xffffffff


	//   ....[41]....
        /*02e4*/ 	.word	0xffffffff


	//   ....[42]....
        /*02e8*/ 	.word	0xffffffff


	//   ....[43]....
        /*02ec*/ 	.word	0xffffffff


	//   ....[44]....
        /*02f0*/ 	.word	0xffffffff


	//   ....[45]....
        /*02f4*/ 	.word	0xffffffff


	//   ....[46]....
        /*02f8*/ 	.word	0xffffffff


	//   ....[47]....
        /*02fc*/ 	.word	0xffffffff


	//   ....[48]....
        /*0300*/ 	.word	0xffffffff


	//   ....[49]....
        /*0304*/ 	.word	0xffffffff


	//   ....[50]....
        /*0308*/ 	.word	0x0500000f


	//   ....[51]....
        /*030c*/ 	.word	0x0500000f


	//   ....[52]....
        /*0310*/ 	.word	0x0500000f


	//   ....[53]....
        /*0314*/ 	.word	0x0500000f


	//   ....[54]....
        /*0318*/ 	.word	0x0500000f


	//   ....[55]....
        /*031c*/ 	.word	0x0500000f


	//   ....[56]....
        /*0320*/ 	.word	0x0500000f


	//   ....[57]....
        /*0324*/ 	.word	0x0500000f


	//   ....[58]....
        /*0328*/ 	.word	0x0500000f


	//   ....[59]....
        /*032c*/ 	.word	0x0500000f


	//   ....[60]....
        /*0330*/ 	.word	0x0500000f


	//   ....[61]....
        /*0334*/ 	.word	0x0500000f


	//   ....[62]....
        /*0338*/ 	.word	0x0500000f


	//   ....[63]....
        /*033c*/ 	.word	0x0500000f


	//   ....[64]....
        /*0340*/ 	.word	0x0500000f


	//   ....[65]....
        /*0344*/ 	.word	0x0500000f


	//   ....[66]....
        /*0348*/ 	.word	0x0500000f


	//   ....[67]....
        /*034c*/ 	.word	0x0500000f


	//----- nvinfo : EIATTR_COOP_GROUP_INSTR_OFFSETS
	.align		4
.L_355:
        /*0350*/ 	.byte	0x04, 0x28
        /*0352*/ 	.short	(.L_357 - .L_356)


	//   ....[0]....
.L_356:
        /*0354*/ 	.word	0x00000060


	//   ....[1]....
        /*0358*/ 	.word	0x00000140


	//   ....[2]....
        /*035c*/ 	.word	0x00000190


	//   ....[3]....
        /*0360*/ 	.word	0x000003c0


	//   ....[4]....
        /*0364*/ 	.word	0x00000520


	//   ....[5]....
        /*0368*/ 	.word	0x00000640


	//   ....[6]....
        /*036c*/ 	.word	0x000007a0


	//   ....[7]....
        /*0370*/ 	.word	0x00000e00


	//   ....[8]....
        /*0374*/ 	.word	0x00003e50


	//   ....[9]....
        /*0378*/ 	.word	0x00003e80


	//   ....[10]....
        /*037c*/ 	.word	0x000042c0


	//   ....[11]....
        /*0380*/ 	.word	0x00004330


	//   ....[12]....
        /*0384*/ 	.word	0x00007d30


	//   ....[13]....
        /*0388*/ 	.word	0x00007e40


	//   ....[14]....
        /*038c*/ 	.word	0x000082b0


	//   ....[15]....
        /*0390*/ 	.word	0x000082d0


	//   ....[16]....
        /*0394*/ 	.word	0x000093b0


	//   ....[17]....
        /*0398*/ 	.word	0x000093f0


	//   ....[18]....
        /*039c*/ 	.word	0x000094e0


	//   ....[19]....
        /*03a0*/ 	.word	0x000094f0


	//   ....[20]....
        /*03a4*/ 	.word	0x0000b260


	//   ....[21]....
        /*03a8*/ 	.word	0x0000b2c0


	//   ....[22]....
        /*03ac*/ 	.word	0x0000b3d0


	//   ....[23]....
        /*03b0*/ 	.word	0x0000b3e0


	//   ....[24]....
        /*03b4*/ 	.word	0x0000b830


	//   ....[25]....
        /*03b8*/ 	.word	0x0000b870


	//   ....[26]....
        /*03bc*/ 	.word	0x0000b9b0


	//   ....[27]....
        /*03c0*/ 	.word	0x0000b9d0


	//   ....[28]....
        /*03c4*/ 	.word	0x0000bb10


	//   ....[29]....
        /*03c8*/ 	.word	0x0000bb30


	//   ....[30]....
        /*03cc*/ 	.word	0x0000bc90


	//   ....[31]....
        /*03d0*/ 	.word	0x0000bcc0


	//   ....[32]....
        /*03d4*/ 	.word	0x0000c790


	//   ....[33]....
        /*03d8*/ 	.word	0x0000d2a0


	//   ....[34]....
        /*03dc*/ 	.word	0x0000d2d0


	//   ....[35]....
        /*03e0*/ 	.word	0x0000d390


	//   ....[36]....
        /*03e4*/ 	.word	0x0000d3a0


	//   ....[37]....
        /*03e8*/ 	.word	0x0000d440


	//   ....[38]....
        /*03ec*/ 	.word	0x0000d450


	//   ....[39]....
        /*03f0*/ 	.word	0x0000d4f0


	//   ....[40]....
        /*03f4*/ 	.word	0x0000d500


	//   ....[41]....
        /*03f8*/ 	.word	0x0000d5a0


	//   ....[42]....
        /*03fc*/ 	.word	0x0000d5b0


	//   ....[43]....
        /*0400*/ 	.word	0x0000d650


	//   ....[44]....
        /*0404*/ 	.word	0x0000d660


	//   ....[45]....
        /*0408*/ 	.word	0x0000d700


	//   ....[46]....
        /*040c*/ 	.word	0x0000d710


	//   ....[47]....
        /*0410*/ 	.word	0x0000d750


	//   ....[48]....
        /*0414*/ 	.word	0x0000d7a0


	//   ....[49]....
        /*0418*/ 	.word	0x00010a30


	//   ....[50]....
        /*041c*/ 	.word	0x00010f50


	//   ....[51]....
        /*0420*/ 	.word	0x000110c0


	//   ....[52]....
        /*0424*/ 	.word	0x00011120


	//   ....[53]....
        /*0428*/ 	.word	0x00011290


	//   ....[54]....
        /*042c*/ 	.word	0x000112e0


	//   ....[55]....
        /*0430*/ 	.word	0x00011410


	//   ....[56]....
        /*0434*/ 	.word	0x00011460


	//   ....[57]....
        /*0438*/ 	.word	0x00011590


	//   ....[58]....
        /*043c*/ 	.word	0x000115e0


	//   ....[59]....
        /*0440*/ 	.word	0x00011710


	//   ....[60]....
        /*0444*/ 	.word	0x00011760


	//   ....[61]....
        /*0448*/ 	.word	0x00011890


	//   ....[62]....
        /*044c*/ 	.word	0x000118e0


	//   ....[63]....
        /*0450*/ 	.word	0x00011a10


	//   ....[64]....
        /*0454*/ 	.word	0x00011a60


	//   ....[65]....
        /*0458*/ 	.word	0x00011b70


	//   ....[66]....
        /*045c*/ 	.word	0x00011bc0


	//   ....[67]....
        /*0460*/ 	.word	0x00011f60


	//----- nvinfo : EIATTR_REG_RECONFIG
	.align		4
.L_357:
        /*0464*/ 	.byte	0x01, 0x54
	.zero		2


	//----- nvinfo : EIATTR_SYSCALL_OFFSETS
	.align		4
        /*0468*/ 	.byte	0x04, 0x46
        /*046a*/ 	.short	(.L_359 - .L_358)


	//   ....[0]....
.L_358:
        /*046c*/ 	.word	0x000011c0


	//   ....[1]....
        /*0470*/ 	.word	0x0000c3e0


	//   ....[2]....
        /*0474*/ 	.word	0x0000c520


	//   ....[3]....
        /*0478*/ 	.word	0x0000c610


	//   ....[4]....
        /*047c*/ 	.word	0x0000ce20


	//----- nvinfo : EIATTR_MBARRIER_INSTR_OFFSETS
	.align		4
.L_359:
        /*0480*/ 	.byte	0x04, 0x39
        /*0482*/ 	.short	(.L_361 - .L_360)


	//   ....[0]....
.L_360:
        /*0484*/ 	.word	0x00000270
        /*0488*/ 	.word	0x000000ff
        /*048c*/ 	.word	0x00038800
        /*0490*/ 	.short	0x0100
        /*0492*/ 	.byte	0x08
	.zero		1


	//   ....[1]....
        /*0494*/ 	.word	0x00000280
        /*0498*/ 	.word	0x000000ff
        /*049c*/ 	.word	0x00038820
        /*04a0*/ 	.short	0x0100
        /*04a2*/ 	.byte	0x08
	.zero		1


	//   ....[2]....
        /*04a4*/ 	.word	0x00000370
        /*04a8*/ 	.word	0x000000ff
        /*04ac*/ 	.word	0x00038830
        /*04b0*/ 	.short	0x0100
        /*04b2*/ 	.byte	0x08
	.zero		1


	//   ....[3]....
        /*04b4*/ 	.word	0x00000380
        /*04b8*/ 	.word	0x000000ff
        /*04bc*/ 	.word	0x00038840
        /*04c0*/ 	.short	0x0100
        /*04c2*/ 	.byte	0x08
	.zero		1


	//   ....[4]....
        /*04c4*/ 	.word	0x00000390
        /*04c8*/ 	.word	0x000000ff
        /*04cc*/ 	.word	0x00038838
        /*04d0*/ 	.short	0x0100
        /*04d2*/ 	.byte	0x08
	.zero		1


	//   ....[5]....
        /*04d4*/ 	.word	0x000003a0
        /*04d8*/ 	.word	0x000000ff
        /*04dc*/ 	.word	0x00038848
        /*04e0*/ 	.short	0x0100
        /*04e2*/ 	.byte	0x08
	.zero		1


	//   ....[6]....
        /*04e4*/ 	.word	0x000004d0
        /*04e8*/ 	.word	0x000000ff
        /*04ec*/ 	.word	0x00038850
        /*04f0*/ 	.short	0x0100
        /*04f2*/ 	.byte	0x08
	.zero		1


	//   ....[7]....
        /*04f4*/ 	.word	0x000004e0
        /*04f8*/ 	.word	0x000000ff
        /*04fc*/ 	.word	0x00038860
        /*0500*/ 	.short	0x0100
        /*0502*/ 	.byte	0x08
	.zero		1


	//   ....[8]....
        /*0504*/ 	.word	0x000004f0
        /*0508*/ 	.word	0x000000ff
        /*050c*/ 	.word	0x00038858
        /*0510*/ 	.short	0x0100
        /*0512*/ 	.byte	0x08
	.zero		1


	//   ....[9]....
        /*0514*/ 	.word	0x00000500
        /*0518*/ 	.word	0x000000ff
        /*051c*/ 	.word	0x00038868
        /*0520*/ 	.short	0x0100
        /*0522*/ 	.byte	0x08
	.zero		1


	//   ....[10]....
        /*0524*/ 	.word	0x000005f0
        /*0528*/ 	.word	0x000000ff
        /*052c*/ 	.word	0x00038870
        /*0530*/ 	.short	0x0100
        /*0532*/ 	.byte	0x06
	.zero		1


	//   ....[11]....
        /*0534*/ 	.word	0x00000600
        /*0538*/ 	.word	0x000000ff
        /*053c*/ 	.word	0x00038880
        /*0540*/ 	.short	0x0100
        /*0542*/ 	.byte	0x06
	.zero		1


	//   ....[12]....
        /*0544*/ 	.word	0x00000610
        /*0548*/ 	.word	0x000000ff
        /*054c*/ 	.word	0x00038878
        /*0550*/ 	.short	0x0100
        /*0552*/ 	.byte	0x06
	.zero		1


	//   ....[13]....
        /*0554*/ 	.word	0x00000620
        /*0558*/ 	.word	0x000000ff
        /*055c*/ 	.word	0x00038888
        /*0560*/ 	.short	0x0100
        /*0562*/ 	.byte	0x06
	.zero		1


	//   ....[14]....
        /*0564*/ 	.word	0x00000750
        /*0568*/ 	.word	0x000000ff
        /*056c*/ 	.word	0x00038890
        /*0570*/ 	.short	0x0100
        /*0572*/ 	.byte	0x08
	.zero		1


	//   ....[15]....
        /*0574*/ 	.word	0x00000760
        /*0578*/ 	.word	0x000000ff
        /*057c*/ 	.word	0x000388a0
        /*0580*/ 	.short	0x0100
        /*0582*/ 	.byte	0x08
	.zero		1


	//   ....[16]....
        /*0584*/ 	.word	0x00000770
        /*0588*/ 	.word	0x000000ff
        /*058c*/ 	.word	0x00038898
        /*0590*/ 	.short	0x0100
        /*0592*/ 	.byte	0x08
	.zero		1


	//   ....[17]....
        /*0594*/ 	.word	0x00000780
        /*0598*/ 	.word	0x000000ff
        /*059c*/ 	.word	0x000388a8
        /*05a0*/ 	.short	0x0100
        /*05a2*/ 	.byte	0x08
	.zero		1


	//   ....[18]....
        /*05a4*/ 	.word	0x000008b0
        /*05a8*/ 	.word	0x000000ff
        /*05ac*/ 	.word	0x000388b0
        /*05b0*/ 	.short	0x0100
        /*05b2*/ 	.byte	0x08
	.zero		1


	//   ....[19]....
        /*05b4*/ 	.word	0x000008c0
        /*05b8*/ 	.word	0x000000ff
        /*05bc*/ 	.word	0x000388c0
        /*05c0*/ 	.short	0x0100
        /*05c2*/ 	.byte	0x08
	.zero		1


	//   ....[20]....
        /*05c4*/ 	.word	0x000008d0
        /*05c8*/ 	.word	0x000000ff
        /*05cc*/ 	.word	0x000388b8
        /*05d0*/ 	.short	0x0100
        /*05d2*/ 	.byte	0x08
	.zero		1


	//   ....[21]....
        /*05d4*/ 	.word	0x000008e0
        /*05d8*/ 	.word	0x000000ff
        /*05dc*/ 	.word	0x000388c8
        /*05e0*/ 	.short	0x0100
        /*05e2*/ 	.byte	0x08
	.zero		1


	//   ....[22]....
        /*05e4*/ 	.word	0x00001240
        /*05e8*/ 	.word	0x000000ff
        /*05ec*/ 	.word	0x00038800
        /*05f0*/ 	.short	0x010a
        /*05f2*/ 	.byte	0x24
	.zero		1


	//   ....[23]....
        /*05f4*/ 	.word	0x000012d0
        /*05f8*/ 	.word	0x00000000
        /*05fc*/ 	.word	0x00038830
        /*0600*/ 	.short	0x010a
        /*0602*/ 	.byte	0x3f
	.zero		1


	//   ....[24]....
        /*0604*/ 	.word	0x00001350
        /*0608*/ 	.word	0x00000000
        /*060c*/ 	.word	0x00038830
        /*0610*/ 	.short	0x010a
        /*0612*/ 	.byte	0x3f
	.zero		1


	//   ....[25]....
        /*0614*/ 	.word	0x00003da0
        /*0618*/ 	.word	0x00000000
        /*061c*/ 	.word	0x00000000
        /*0620*/ 	.short	0x0101
        /*0622*/ 	.byte	0x3f
	.zero		1


	//   ....[26]....
        /*0624*/ 	.word	0x00005190
        /*0628*/ 	.word	0x000000ff
        /*062c*/ 	.word	0x00038830
        /*0630*/ 	.short	0x010a
        /*0632*/ 	.byte	0x06
	.zero		1


	//   ....[27]....
        /*0634*/ 	.word	0x000051e0
        /*0638*/ 	.word	0x000000ff
        /*063c*/ 	.word	0x00038830
        /*0640*/ 	.short	0x010a
        /*0642*/ 	.byte	0x04
	.zero		1


	//   ....[28]....
        /*0644*/ 	.word	0x00007a90
        /*0648*/ 	.word	0x000000ff
        /*064c*/ 	.word	0x00038850
        /*0650*/ 	.short	0x010a
        /*0652*/ 	.byte	0x04
	.zero		1


	//   ....[29]....
        /*0654*/ 	.word	0x00007ad0
        /*0658*/ 	.word	0x000000ff
        /*065c*/ 	.word	0x00038850
        /*0660*/ 	.short	0x010a
        /*0662*/ 	.byte	0x04
	.zero		1


	//   ....[30]....
        /*0664*/ 	.word	0x00008620
        /*0668*/ 	.word	0x0000009d
        /*066c*/ 	.word	0x00000000
        /*0670*/ 	.short	0x0101
        /*0672*/ 	.byte	0x3f
	.zero		1


	//   ....[31]....
        /*0674*/ 	.word	0x00008680
        /*0678*/ 	.word	0x000000ab
        /*067c*/ 	.word	0x00000000
        /*0680*/ 	.short	0x0101
        /*0682*/ 	.byte	0x3f
	.zero		1


	//   ....[32]....
        /*0684*/ 	.word	0x00009320
        /*0688*/ 	.word	0x000000ff
        /*068c*/ 	.word	0x00038850
        /*0690*/ 	.short	0x010a
        /*0692*/ 	.byte	0x0c
	.zero		1


	//   ....[33]....
        /*0694*/ 	.word	0x00009360
        /*0698*/ 	.word	0x000000ff
        /*069c*/ 	.word	0x00038850
        /*06a0*/ 	.short	0x010a
        /*06a2*/ 	.byte	0x0c
	.zero		1


	//   ....[34]....
        /*06a4*/ 	.word	0x0000a4b0
        /*06a8*/ 	.word	0x0000009b
        /*06ac*/ 	.word	0x00000000
        /*06b0*/ 	.short	0x0101
        /*06b2*/ 	.byte	0x3f
	.zero		1


	//   ....[35]....
        /*06b4*/ 	.word	0x0000b750
        /*06b8*/ 	.word	0x000000ff
        /*06bc*/ 	.word	0x00000000
        /*06c0*/ 	.short	0x0101
        /*06c2*/ 	.byte	0x04
	.zero		1


	//   ....[36]....
        /*06c4*/ 	.word	0x0000c9d0
        /*06c8*/ 	.word	0x00000000
        /*06cc*/ 	.word	0x00038840
        /*06d0*/ 	.short	0x010a
        /*06d2*/ 	.byte	0x3f
	.zero		1


	//   ....[37]....
        /*06d4*/ 	.word	0x0000d8b0
        /*06d8*/ 	.word	0x000000ff
        /*06dc*/ 	.word	0x00038800
        /*06e0*/ 	.short	0x0107
        /*06e2*/ 	.byte	0x24
	.zero		1


	//   ....[38]....
        /*06e4*/ 	.word	0x0000d920
        /*06e8*/ 	.word	0x000000ff
        /*06ec*/ 	.word	0x00038800
        /*06f0*/ 	.short	0x0101
        /*06f2*/ 	.byte	0x24
	.zero		1


	//   ....[39]....
        /*06f4*/ 	.word	0x0000d950
        /*06f8*/ 	.word	0x000000ff
        /*06fc*/ 	.word	0x00038820
        /*0700*/ 	.short	0x010a
        /*0702*/ 	.byte	0x24
	.zero		1


	//   ....[40]....
        /*0704*/ 	.word	0x0000dc90
        /*0708*/ 	.word	0x00000003
        /*070c*/ 	.word	0x00038840
        /*0710*/ 	.short	0x010a
        /*0712*/ 	.byte	0x3f
	.zero		1


	//   ....[41]....
        /*0714*/ 	.word	0x0000e220
        /*0718*/ 	.word	0x00000003
        /*071c*/ 	.word	0x00000060
        /*0720*/ 	.short	0x010a
        /*0722*/ 	.byte	0x3f
	.zero		1


	//   ....[42]....
        /*0724*/ 	.word	0x0000ea70
        /*0728*/ 	.word	0x00000003
        /*072c*/ 	.word	0x00038840
        /*0730*/ 	.short	0x010a
        /*0732*/ 	.byte	0x3f
	.zero		1


	//   ....[43]....
        /*0734*/ 	.word	0x0000f000
        /*0738*/ 	.word	0x00000005
        /*073c*/ 	.word	0x00000060
        /*0740*/ 	.short	0x010a
        /*0742*/ 	.byte	0x3f
	.zero		1


	//   ....[44]....
        /*0744*/ 	.word	0x0000f790
        /*0748*/ 	.word	0x00000002
        /*074c*/ 	.word	0x00038840
        /*0750*/ 	.short	0x010a
        /*0752*/ 	.byte	0x3f
	.zero		1


	//   ....[45]....
        /*0754*/ 	.word	0x0000fd20
        /*0758*/ 	.word	0x00000005
        /*075c*/ 	.word	0x00000060
        /*0760*/ 	.short	0x010a
        /*0762*/ 	.byte	0x3f
	.zero		1


	//   ....[46]....
        /*0764*/ 	.word	0x00010350
        /*0768*/ 	.word	0x00000002
        /*076c*/ 	.word	0x00038860
        /*0770*/ 	.short	0x010a
        /*0772*/ 	.byte	0x3f
	.zero		1


	//   ....[47]....
        /*0774*/ 	.word	0x000109b0
        /*0778*/ 	.word	0x00000000
        /*077c*/ 	.word	0x00038820
        /*0780*/ 	.short	0x010a
        /*0782*/ 	.byte	0x3f
	.zero		1


	//   ....[48]....
        /*0784*/ 	.word	0x00010ba0
        /*0788*/ 	.word	0x00000006
        /*078c*/ 	.word	0x00000000
        /*0790*/ 	.short	0x010a
        /*0792*/ 	.byte	0x3f
	.zero		1


	//   ....[49]....
        /*0794*/ 	.word	0x00010bf0
        /*0798*/ 	.word	0x00000003
        /*079c*/ 	.word	0x00000000
        /*07a0*/ 	.short	0x010a
        /*07a2*/ 	.byte	0x3f
	.zero		1


	//   ....[50]....
        /*07a4*/ 	.word	0x00010c50
        /*07a8*/ 	.word	0x00000012
        /*07ac*/ 	.word	0x00000000
        /*07b0*/ 	.short	0x010a
        /*07b2*/ 	.byte	0x3f
	.zero		1


	//   ....[51]....
        /*07b4*/ 	.word	0x00010c80
        /*07b8*/ 	.word	0x00000003
        /*07bc*/ 	.word	0x00000000
        /*07c0*/ 	.short	0x010a
        /*07c2*/ 	.byte	0x3f
	.zero		1


	//   ....[52]....
        /*07c4*/ 	.word	0x00010cf0
        /*07c8*/ 	.word	0x00000003
        /*07cc*/ 	.word	0x00038800
        /*07d0*/ 	.short	0x010a
        /*07d2*/ 	.byte	0x3f
	.zero		1


	//   ....[53]....
        /*07d4*/ 	.word	0x00010d40
        /*07d8*/ 	.word	0x00000000
        /*07dc*/ 	.word	0x00038830
        /*07e0*/ 	.short	0x010a
        /*07e2*/ 	.byte	0x3f
	.zero		1


	//   ....[54]....
        /*07e4*/ 	.word	0x00010db0
        /*07e8*/ 	.word	0x00000004
        /*07ec*/ 	.word	0x00038830
        /*07f0*/ 	.short	0x010a
        /*07f2*/ 	.byte	0x3f
	.zero		1


	//   ....[55]....
        /*07f4*/ 	.word	0x00010e10
        /*07f8*/ 	.word	0x00000003
        /*07fc*/ 	.word	0x00038850
        /*0800*/ 	.short	0x010a
        /*0802*/ 	.byte	0x3f
	.zero		1


	//   ....[56]....
        /*0804*/ 	.word	0x00010e70
        /*0808*/ 	.word	0x00000007
        /*080c*/ 	.word	0x00038850
        /*0810*/ 	.short	0x010a
        /*0812*/ 	.byte	0x3f
	.zero		1


	//   ....[57]....
        /*0814*/ 	.word	0x00011010
        /*0818*/ 	.word	0x00000000
        /*081c*/ 	.word	0x00038840
        /*0820*/ 	.short	0x010a
        /*0822*/ 	.byte	0x3f
	.zero		1


	//   ....[58]....
        /*0824*/ 	.word	0x00011c00
        /*0828*/ 	.word	0x0000000c
        /*082c*/ 	.word	0x00038820
        /*0830*/ 	.short	0x010a
        /*0832*/ 	.byte	0x3f
	.zero		1


	//   ....[59]....
        /*0834*/ 	.word	0x00011c50
        /*0838*/ 	.word	0x00000003
        /*083c*/ 	.word	0x00038840
        /*0840*/ 	.short	0x010a
        /*0842*/ 	.byte	0x3f
	.zero		1


	//   ....[60]....
        /*0844*/ 	.word	0x00011ca0
        /*0848*/ 	.word	0x00000003
        /*084c*/ 	.word	0x00000060
        /*0850*/ 	.short	0x010a
        /*0852*/ 	.byte	0x3f
	.zero		1


	//   ....[61]....
        /*0854*/ 	.word	0x00011cf0
        /*0858*/ 	.word	0x00000003
        /*085c*/ 	.word	0x00038840
        /*0860*/ 	.short	0x010a
        /*0862*/ 	.byte	0x3f
	.zero		1


	//   ....[62]....
        /*0864*/ 	.word	0x00011d40
        /*0868*/ 	.word	0x00000005
        /*086c*/ 	.word	0x00000060
        /*0870*/ 	.short	0x010a
        /*0872*/ 	.byte	0x3f
	.zero		1


	//   ....[63]....
        /*0874*/ 	.word	0x00011d90
        /*0878*/ 	.word	0x00000002
        /*087c*/ 	.word	0x00038840
        /*0880*/ 	.short	0x010a
        /*0882*/ 	.byte	0x3f
	.zero		1


	//   ....[64]....
        /*0884*/ 	.word	0x00011de0
        /*0888*/ 	.word	0x00000005
        /*088c*/ 	.word	0x00000060
        /*0890*/ 	.short	0x010a
        /*0892*/ 	.byte	0x3f
	.zero		1


	//   ....[65]....
        /*0894*/ 	.word	0x00011e30
        /*0898*/ 	.word	0x00000002
        /*089c*/ 	.word	0x00038860
        /*08a0*/ 	.short	0x010a
        /*08a2*/ 	.byte	0x3f
	.zero		1


	//   ....[66]....
        /*08a4*/ 	.word	0x00011e80
        /*08a8*/ 	.word	0x00000000
        /*08ac*/ 	.word	0x00038820
        /*08b0*/ 	.short	0x010a
        /*08b2*/ 	.byte	0x3f
	.zero		1


	//   ....[67]....
        /*08b4*/ 	.word	0x00012020
        /*08b8*/ 	.word	0x00000006
        /*08bc*/ 	.word	0x00000000
        /*08c0*/ 	.short	0x010a
        /*08c2*/ 	.byte	0x3f
	.zero		1


	//   ....[68]....
        /*08c4*/ 	.word	0x00012070
        /*08c8*/ 	.word	0x00000003
        /*08cc*/ 	.word	0x00000000
        /*08d0*/ 	.short	0x010a
        /*08d2*/ 	.byte	0x3f
	.zero		1


	//   ....[69]....
        /*08d4*/ 	.word	0x000120c0
        /*08d8*/ 	.word	0x00000012
        /*08dc*/ 	.word	0x00000000
        /*08e0*/ 	.short	0x010a
        /*08e2*/ 	.byte	0x3f
	.zero		1


	//----- nvinfo : EIATTR_NUM_MBARRIERS
	.align		4
.L_361:
        /*08e4*/ 	.byte	0x03, 0x38
        /*08e6*/ 	.short	0x0016


	//----- nvinfo : EIATTR_EXIT_INSTR_OFFSETS
	.align		4
        /*08e8*/ 	.byte	0x04, 0x1c
        /*08ea*/ 	.short	(.L_363 - .L_362)


	//   ....[0]....
.L_362:
        /*08ec*/ 	.word	0x00000a00


	//   ....[1]....
        /*08f0*/ 	.word	0x0000be60


	//   ....[2]....
        /*08f4*/ 	.word	0x00010cd0


	//----- nvinfo : EIATTR_MAX_THREADS
	.align		4
.L_363:
        /*08f8*/ 	.byte	0x04, 0x05
        /*08fa*/ 	.short	(.L_365 - .L_364)
.L_364:
        /*08fc*/ 	.word	0x00000180
        /*0900*/ 	.word	0x00000001
        /*0904*/ 	.word	0x00000001


	//----- nvinfo : EIATTR_CRS_STACK_SIZE
	.align		4
.L_365:
        /*0908*/ 	.byte	0x04, 0x1e
        /*090a*/ 	.short	(.L_367 - .L_366)
.L_366:
        /*090c*/ 	.word	0x00000000


	//----- nvinfo : EIATTR_CBANK_PARAM_SIZE
	.align		4
.L_367:
        /*0910*/ 	.byte	0x03, 0x19
        /*0912*/ 	.short	0x0a70


	//----- nvinfo : EIATTR_PARAM_CBANK
	.align		4
        /*0914*/ 	.byte	0x04, 0x0a
        /*0916*/ 	.short	(.L_369 - .L_368)
	.align		4
.L_368:
        /*0918*/ 	.word	index@(.nv.constant0._ZN7cutlass13device_kernelIN5flash11enable_sm90INS1_16FlashAttnFwdSm90INS1_25CollectiveMainloopFwdSm90ILi2EN4cute5tupleIJNS5_1CILi1EEES8_S8_EEENS6_IJNS7_ILi128EEENS7_ILi80EEENS7_ILi256EEEEEELi256ENS_10bfloat16_tEfNS_4arch4Sm90ELb0ELb0ELb0ELb0ELb0ELb0ELb0ELb1ELb1ELb1ELb0ELb0EEENS1_21CollectiveEpilogueFwdINS6_IJSA_SC_SB_EEES9_SE_SG_Li256ELb0ELb1ELb0ELb0EEENS1_29StaticPersistentTileSchedulerILb0EEEEEEEEEvNT_6ParamsE)
        /*091c*/ 	.short	0x0210
        /*091e*/ 	.short	0x0a70


	//----- nvinfo : EIATTR_SW_WAR
	.align		4
.L_369:
        /*0920*/ 	.byte	0x04, 0x36
        /*0922*/ 	.short	(.L_371 - .L_370)
.L_370:
        /*0924*/ 	.word	0x00000008
.L_371:


//--------------------- .nv.info._ZN7cutlass13device_kernelIN5flash11enable_sm90INS1_16FlashAttnFwdSm90INS1_25CollectiveMainloopFwdSm90ILi2EN4cute5tupleIJNS5_1CILi2EEENS7_ILi1EEES9_EEENS6_IJNS7_ILi128EEENS7_ILi80EEENS7_ILi256EEEEEELi256ENS_10bfloat16_tEfNS_4arch4Sm90ELb0ELb0ELb0ELb0ELb0ELb0ELb0ELb1ELb1ELb1ELb0ELb0EEENS1_21CollectiveEpilogueFwdINS6_IJSB_SD_SC_EEESA_SF_SH_Li256ELb0ELb1ELb0ELb0EEENS1_29StaticPersistentTileSchedulerILb0EEEEEEEEEvNT_6ParamsE --------------------------
	.section	.nv.info._ZN7cutlass13device_kernelIN5flash11enable_sm90INS1_16FlashAttnFwdSm90INS1_25CollectiveMainloopFwdSm90ILi2EN4cute5tupleIJNS5_1CILi2EEENS7_ILi1EEES9_EEENS6_IJNS7_ILi128EEENS7_ILi80EEENS7_ILi256EEEEEELi256ENS_10bfloat16_tEfNS_4arch4Sm90ELb0ELb0ELb0ELb0ELb0ELb0ELb0ELb1ELb1ELb1ELb0ELb0EEENS1_21CollectiveEpilogueFwdINS6_IJSB_SD_SC_EEESA_SF_SH_Li256ELb0ELb1ELb0ELb0EEENS1_29StaticPersistentTileSchedulerILb0EEEEEEEEEvNT_6ParamsE,"",@"SHT_CUDA_INFO"
	.sectionflags	@""
	.align	4


	//----- nvinfo : EIATTR_CUDA_API_VERSION
	.align		4
        /*0000*/ 	.byte	0x04, 0x37
        /*0002*/ 	.short	(.L_373 - .L_372)
.L_372:
        /*0004*/ 	.word	0x00000082


	//----- nvinfo : EIATTR_KPARAM_INFO
	.align		4
.L_373:
        /*0008*/ 	.byte	0x04, 0x17
        /*000a*/ 	.short	(.L_375 - .L_374)
.L_374:
        /*000c*/ 	.word	0x00000000
        /*0010*/ 	.short	0x0000
        /*0012*/ 	.short	0x0070
        /*0014*/ 	.byte	0x00, 0xf0, 0x01, 0x28


	//----- nvinfo : EIATTR_SPARSE_MMA_MASK
	.align		4
.L_375:
        /*0018*/ 	.byte	0x03, 0x50
        /*001a*/ 	.short	0x0000


	//----- nvinfo : EIATTR_MAXREG_COUNT
	.align		4
        /*001c*/ 	.byte	0x03, 0x1b
        /*001e*/ 	.short	0x00a8


	//----- nvinfo : EIATTR_NUM_BARRIERS
	.align		4
        /*0020*/ 	.byte	0x02, 0x4c
        /*0022*/ 	.byte	0x09
	.zero		1


	//----- nvinfo : EIATTR_EXTERNS
	.align		4
        /*0024*/ 	.byte	0x04, 0x0f
        /*0026*/ 	.short	(.L_377 - .L_376)


	//   ....[0]....
	.align		4
.L_376:
        /*0028*/ 	.word	index@(__assertfail)


	//----- nvinfo : EIATTR_ANNOTATIONS
	.align		4
.L_377:
        /*002c*/ 	.byte	0x04, 0x55
        /*002e*/ 	.short	(.L_379 - .L_378)


	//   ....[0]....
.L_378:
        /* <DEDUP_REMOVED lines=32> */


	//----- nvinfo : EIATTR_MERCURY_ISA_VERSION
	.align		4
.L_379:
        /*0218*/ 	.byte	0x03, 0x5f
        /*021a*/ 	.short	0x0101


	//----- nvinfo : EIATTR_INT_WARP_WIDE_INSTR_OFFSETS
	.align		4
        /*021c*/ 	.byte	0x04, 0x31
        /*021e*/ 	.short	(.L_381 - .L_380)


	//   ....[0]....
.L_380:
        /*0220*/ 	.word	0x00000130


	//   ....[1]....
        /*0224*/ 	.word	0x00000170


	//   ....[2]....
        /*0228*/ 	.word	0x000001e0


	//----- nvinfo : EIATTR_COOP_GROUP_MASK_REGIDS
	.align		4
.L_381:
        /*022c*/ 	.byte	0x04, 0x29
        /*022e*/ 	.short	(.L_383 - .L_382)


	//   ....[0]....
.L_382:
        /*0230*/ 	.word	0xffffffff


	//   ....[1]....
        /*0234*/ 	.word	0xffffffff


	//   ....[2]....
        /*0238*/ 	.word	0xffffffff


	//   ....[3]....
        /*023c*/ 	.word	0xffffffff


	//   ....[4]....
        /*0240*/ 	.word	0xffffffff


	//   ....[5]....
        /*0244*/ 	.word	0xffffffff


	//   ....[6]....
        /*0248*/ 	.word	0xffffffff


	//   ....[7]....
        /*024c*/ 	.word	0xffffffff


	//   ....[8]....
        /*0250*/ 	.word	0xffffffff


	//   ....[9]....
        /*0254*/ 	.word	0xffffffff


	//   ....[10]....
        /*0258*/ 	.word	0xffffffff


	//   ....[11]....
        /*025c*/ 	.word	0xffffffff


	//   ....[12]....
        /*0260*/ 	.word	0xffffffff


	//   ....[13]....
        /*0264*/ 	.word	0xffffffff


	//   ....[14]....
        /*0268*/ 	.word	0xffffffff


	//   ....[15]....
        /*026c*/ 	.word	0xffffffff


	//   ....[16]....
        /*0270*/ 	.word	0xffffffff


	//   ....[17]....
        /*0274*/ 	.word	0xffffffff


	//   ....[18]....
        /*0278*/ 	.word	0xffffffff


	//   ....[19]....
        /*027c*/ 	.word	0xffffffff


	//   ....[20]....
        /*0280*/ 	.word	0xffffffff


	//   ....[21]....
        /*0284*/ 	.word	0xffffffff


	//   ....[22]....
        /*0288*/ 	.word	0xffffffff


	//   ....[23]....
        /*028c*/ 	.word	0xffffffff


	//   ....[24]....
        /*0290*/ 	.word	0xffffffff


	//   ....[25]....
        /*0294*/ 	.word	0xffffffff


	//   ....[26]....
        /*0298*/ 	.word	0xffffffff


	//   ....[27]....
        /*029c*/ 	.word	0xffffffff


	//   ....[28]....
        /*02a0*/ 	.word	0xffffffff


	//   ....[29]....
        /*02a4*/ 	.word	0xffffffff


	//   ....[30]....
        /*02a8*/ 	.word	0xffffffff


	//   ....[31]....
        /*02ac*/ 	.word	0xffffffff


	//   ....[32]....
        /*02b0*/ 	.word	0xffffffff


	//   ....[33]....
        /*02b4*/ 	.word	0xffffffff


	//   ....[34]....
        /*02b8*/ 	.word	0xffffffff


	//   ....[35]....
        /*02bc*/ 	.word	0xffffffff


	//   ....[36]....
        /*02c0*/ 	.word	0xffffffff


	//   ....[37]....
        /*02c4*/ 	.word	0xffffffff


	//   ....[38]....
        /*02c8*/ 	.word	0xffffffff


	//   ....[39]....
        /*02cc*/ 	.word	0xffffffff


	//   ....[40]....
        /*02d0*/ 	.word	0xffffffff


	//   ....[41]....
        /*02d4*/ 	.word	0xffffffff


	//   ....[42]....
        /*02d8*/ 	.word	0xffffffff


	//   ....[43]....
        /*02dc*/ 	.word	0xffffffff


	//   ....[44]....
        /*02e0*/ 	.word	0xffffffff


	//   ....[45]....
        /*02e4*/ 	.word	0xffffffff


	//   ....[46]....
        /*02e8*/ 	.word	0xffffffff


	//   ....[47]....
        /*02ec*/ 	.word	0xffffffff


	//   ....[48]....
        /*02f0*/ 	.word	0xffffffff


	//   ....[49]....
        /*02f4*/ 	.word	0xffffffff


	//   ....[50]....
        /*02f8*/ 	.word	0xffffffff


	//   ....[51]....
        /*02fc*/ 	.word	0x0500000f


	//   ....[52]....
        /*0300*/ 	.word	0x0500000f


	//   ....[53]....
        /*0304*/ 	.word	0x0500000f


	//   ....[54]....
        /*0308*/ 	.word	0x0500000f


	//   ....[55]....
        /*030c*/ 	.word	0x0500000f


	//   ....[56]....
        /*0310*/ 	.word	0x0500000f


	//   ....[57]....
        /*0314*/ 	.word	0x0500000f


	//   ....[58]....
        /*0318*/ 	.word	0x0500000f


	//   ....[59]....
        /*031c*/ 	.word	0x0500000f


	//   ....[60]....
        /*0320*/ 	.word	0x0500000f


	//   ....[61]....
        /*0324*/ 	.word	0x0500000f


	//   ....[62]....
        /*0328*/ 	.word	0x0500000f


	//   ....[63]....
        /*032c*/ 	.word	0x0500000f


	//   ....[64]....
        /*0330*/ 	.word	0x0500000f


	//   ....[65]....
        /*0334*/ 	.word	0x0500000f


	//   ....[66]....
        /*0338*/ 	.word	0x0500000f


	//   ....[67]....
        /*033c*/ 	.word	0x0500000f


	//   ....[68]....
        /*0340*/ 	.word	0x0500000f


	//----- nvinfo : EIATTR_COOP_GROUP_INSTR_OFFSETS
	.align		4
.L_383:
        /*0344*/ 	.byte	0x04, 0x28
        /*0346*/ 	.short	(.L_385 - .L_384)


	//   ....[0]....
.L_384:
        /*0348*/ 	.word	0x00000060


	//   ....[1]....
        /*034c*/ 	.word	0x00000140


	//   ....[2]....
        /*0350*/ 	.word	0x00000190


	//   ....[3]....
        /*0354*/ 	.word	0x000003d0


	//   ....[4]....
        /*0358*/ 	.word	0x00000600


	//   ....[5]....
        /*035c*/ 	.word	0x00000830


	//   ....[6]....
        /*0360*/ 	.word	0x00000ac0


	//   ....[7]....
        /*0364*/ 	.word	0x00000dd0


	//   ....[8]....
        /*0368*/ 	.word	0x00001310


	//   ....[9]....
        /*036c*/ 	.word	0x00004390


	//   ....[10]....
        /*0370*/ 	.word	0x000043e0


	//   ....[11]....
        /*0374*/ 	.word	0x000047f0


	//   ....[12]....
        /*0378*/ 	.word	0x00004860


	//   ....[13]....
        /*037c*/ 	.word	0x00008040


	//   ....[14]....
        /*0380*/ 	.word	0x00008060


	//   ....[15]....
        /*0384*/ 	.word	0x00008090


	//   ....[16]....
        /*0388*/ 	.word	0x000080a0


	//   ....[17]....
        /*038c*/ 	.word	0x00009490


	//   ....[18]....
        /*0390*/ 	.word	0x000094c0


	//   ....[19]....
        /*0394*/ 	.word	0x00009580


	//   ....[20]....
        /*0398*/ 	.word	0x00009590


	//   ....[21]....
        /*039c*/ 	.word	0x0000b130


	//   ....[22]....
        /*03a0*/ 	.word	0x0000b160


	//   ....[23]....
        /*03a4*/ 	.word	0x0000b280


	//   ....[24]....
        /*03a8*/ 	.word	0x0000b2b0


	//   ....[25]....
        /*03ac*/ 	.word	0x0000b980


	//   ....[26]....
        /*03b0*/ 	.word	0x0000b9b0


	//   ....[27]....
        /*03b4*/ 	.word	0x0000bb10


	//   ....[28]....
        /*03b8*/ 	.word	0x0000bb30


	//   ....[29]....
        /*03bc*/ 	.word	0x0000bc70


	//   ....[30]....
        /*03c0*/ 	.word	0x0000bc90


	//   ....[31]....
        /*03c4*/ 	.word	0x0000bdf0


	//   ....[32]....
        /*03c8*/ 	.word	0x0000be20


	//   ....[33]....
        /*03cc*/ 	.word	0x0000c9d0


	//   ....[34]....
        /*03d0*/ 	.word	0x0000d560


	//   ....[35]....
        /*03d4*/ 	.word	0x0000d5a0


	//   ....[36]....
        /*03d8*/ 	.word	0x0000d6a0


	//   ....[37]....
        /*03dc*/ 	.word	0x0000d6b0


	//   ....[38]....
        /*03e0*/ 	.word	0x0000d760


	//   ....[39]....
        /*03e4*/ 	.word	0x0000d770


	//   ....[40]....
        /*03e8*/ 	.word	0x0000d830


	//   ....[41]....
        /*03ec*/ 	.word	0x0000d840


	//   ....[42]....
        /*03f0*/ 	.word	0x0000d900


	//   ....[43]....
        /*03f4*/ 	.word	0x0000d910


	//   ....[44]....
        /*03f8*/ 	.word	0x0000d9d0


	//   ....[45]....
        /*03fc*/ 	.word	0x0000d9e0


	//   ....[46]....
        /*0400*/ 	.word	0x0000daa0


	//   ....[47]....
        /*0404*/ 	.word	0x0000dab0


	//   ....[48]....
        /*0408*/ 	.word	0x0000db20


	//   ....[49]....
        /*040c*/ 	.word	0x0000db70


	//   ....[50]....
        /*0410*/ 	.word	0x000112d0


	//   ....[51]....
        /*0414*/ 	.word	0x000117f0


	//   ....[52]....
        /*0418*/ 	.word	0x00011970


	//   ....[53]....
        /*041c*/ 	.word	0x000119d0


	//   ....[54]....
        /*0420*/ 	.word	0x00011b80


	//   ....[55]....
        /*0424*/ 	.word	0x00011bd0


	//   ....[56]....
        /*0428*/ 	.word	0x00011d20


	//   ....[57]....
        /*042c*/ 	.word	0x00011d70


	//   ....[58]....
        /*0430*/ 	.word	0x00011ec0


	//   ....[59]....
        /*0434*/ 	.word	0x00011f10


	//   ....[60]....
        /*0438*/ 	.word	0x00012060


	//   ....[61]....
        /*043c*/ 	.word	0x000120b0


	//   ....[62]....
        /*0440*/ 	.word	0x00012200


	//   ....[63]....
        /*0444*/ 	.word	0x00012250


	//   ....[64]....
        /*0448*/ 	.word	0x00012390


	//   ....[65]....
        /*044c*/ 	.word	0x000123e0


	//   ....[66]....
        /*0450*/ 	.word	0x00012510


	//   ....[67]....
        /*0454*/ 	.word	0x00012560


	//   ....[68]....
        /*0458*/ 	.word	0x00012910


	//----- nvinfo : EIATTR_REG_RECONFIG
	.align		4
.L_385:
        /*045c*/ 	.byte	0x01, 0x54
	.zero		2


	//----- nvinfo : EIATTR_SYSCALL_OFFSETS
	.align		4
        /*0460*/ 	.byte	0x04, 0x46
        /*0462*/ 	.short	(.L_387 - .L_386)


	//   ....[0]....
.L_386:
        /*0464*/ 	.word	0x000016d0


	//   ....[1]....
        /*0468*/ 	.word	0x0000c5f0


	//   ....[2]....
        /*046c*/ 	.word	0x0000c730


	//   ....[3]....
        /*0470*/ 	.word	0x0000c820


	//   ....[4]....
        /*0474*/ 	.word	0x0000d100


	//----- nvinfo : EIATTR_MBARRIER_INSTR_OFFSETS
	.align		4
.L_387:
        /*0478*/ 	.byte	0x04, 0x39
        /*047a*/ 	.short	(.L_389 - .L_388)


	//   ....[0]....
.L_388:
        /*047c*/ 	.word	0x00000270
        /*0480*/ 	.word	0x000000ff
        /*0484*/ 	.word	0x00038800
        /*0488*/ 	.short	0x0100
        /*048a*/ 	.byte	0x08
	.zero		1


	//   ....[1]....
        /*048c*/ 	.word	0x00000280
        /*0490*/ 	.word	0x000000ff
        /*0494*/ 	.word	0x00038820
        /*0498*/ 	.short	0x0100
        /*049a*/ 	.byte	0x08
	.zero		1


	//   ....[2]....
        /*049c*/ 	.word	0x00000370
        /*04a0*/ 	.word	0x000000ff
        /*04a4*/ 	.word	0x00038830
        /*04a8*/ 	.short	0x0100
        /*04aa*/ 	.byte	0x08
	.zero		1


	//   ....[3]....
        /*04ac*/ 	.word	0x00000380
        /*04b0*/ 	.word	0x000000ff
        /*04b4*/ 	.word	0x00038840
        /*04b8*/ 	.short	0x0100
        /*04ba*/ 	.byte	0x08
	.zero		1


	//   ....[4]....
        /*04bc*/ 	.word	0x00000390
        /*04c0*/ 	.word	0x000000ff
        /*04c4*/ 	.word	0x00038838
        /*04c8*/ 	.short	0x0100
        /*04ca*/ 	.byte	0x08
	.zero		1


	//   ....[5]....
        /*04cc*/ 	.word	0x000003a0
        /*04d0*/ 	.word	0x000000ff
        /*04d4*/ 	.word	0x00038848
        /*04d8*/ 	.short	0x0100
        /*04da*/ 	.byte	0x08
	.zero		1


	//   ....[6]....
        /*04dc*/ 	.word	0x000005b0
        /*04e0*/ 	.word	0x000000ff
        /*04e4*/ 	.word	0x00038850
        /*04e8*/ 	.short	0x0100
        /*04ea*/ 	.byte	0x08
	.zero		1


	//   ....[7]....
        /*04ec*/ 	.word	0x000005c0
        /*04f0*/ 	.word	0x000000ff
        /*04f4*/ 	.word	0x00038860
        /*04f8*/ 	.short	0x0100
        /*04fa*/ 	.byte	0x08
	.zero		1


	//   ....[8]....
        /*04fc*/ 	.word	0x000005d0
        /*0500*/ 	.word	0x000000ff
        /*0504*/ 	.word	0x00038858
        /*0508*/ 	.short	0x0100
        /*050a*/ 	.byte	0x08
	.zero		1


	//   ....[9]....
        /*050c*/ 	.word	0x000005e0
        /*0510*/ 	.word	0x000000ff
        /*0514*/ 	.word	0x00038868
        /*0518*/ 	.short	0x0100
        /*051a*/ 	.byte	0x08
	.zero		1


	//   ....[10]....
        /*051c*/ 	.word	0x000007e0
        /*0520*/ 	.word	0x000000ff
        /*0524*/ 	.word	0x00038870
        /*0528*/ 	.short	0x0100
        /*052a*/ 	.byte	0x08
	.zero		1


	//   ....[11]....
        /*052c*/ 	.word	0x000007f0
        /*0530*/ 	.word	0x000000ff
        /*0534*/ 	.word	0x00038880
        /*0538*/ 	.short	0x0100
        /*053a*/ 	.byte	0x08
	.zero		1


	//   ....[12]....
        /*053c*/ 	.word	0x00000800
        /*0540*/ 	.word	0x000000ff
        /*0544*/ 	.word	0x00038878
        /*0548*/ 	.short	0x0100
        /*054a*/ 	.byte	0x08
	.zero		1


	//   ....[13]....
        /*054c*/ 	.word	0x00000810
        /*0550*/ 	.word	0x000000ff
        /*0554*/ 	.word	0x00038888
        /*0558*/ 	.short	0x0100
        /*055a*/ 	.byte	0x08
	.zero		1


	//   ....[14]....
        /*055c*/ 	.word	0x00000a70
        /*0560*/ 	.word	0x000000ff
        /*0564*/ 	.word	0x00038890
        /*0568*/ 	.short	0x0100
        /*056a*/ 	.byte	0x08
	.zero		1


	//   ....[15]....
        /*056c*/ 	.word	0x00000a80
        /*0570*/ 	.word	0x000000ff
        /*0574*/ 	.word	0x000388a0
        /*0578*/ 	.short	0x0100
        /*057a*/ 	.byte	0x08
	.zero		1


	//   ....[16]....
        /*057c*/ 	.word	0x00000a90
        /*0580*/ 	.word	0x000000ff
        /*0584*/ 	.word	0x00038898
        /*0588*/ 	.short	0x0100
        /*058a*/ 	.byte	0x08
	.zero		1


	//   ....[17]....
        /*058c*/ 	.word	0x00000aa0
        /*0590*/ 	.word	0x000000ff
        /*0594*/ 	.word	0x000388a8
        /*0598*/ 	.short	0x0100
        /*059a*/ 	.byte	0x08
	.zero		1


	//   ....[18]....
        /*059c*/ 	.word	0x00000d30
        /*05a0*/ 	.word	0x000000ff
        /*05a4*/ 	.word	0x000388b0
        /*05a8*/ 	.short	0x0100
        /*05aa*/ 	.byte	0x08
	.zero		1


	//   ....[19]....
        /*05ac*/ 	.word	0x00000d40
        /*05b0*/ 	.word	0x000000ff
        /*05b4*/ 	.word	0x000388c0
        /*05b8*/ 	.short	0x0100
        /*05ba*/ 	.byte	0x08
	.zero		1


	//   ....[20]....
        /*05bc*/ 	.word	0x00000d50
        /*05c0*/ 	.word	0x000000ff
        /*05c4*/ 	.word	0x000388b8
        /*05c8*/ 	.short	0x0100
        /*05ca*/ 	.byte	0x08
	.zero		1


	//   ....[21]....
        /*05cc*/ 	.word	0x00000d60
        /*05d0*/ 	.word	0x000000ff
        /*05d4*/ 	.word	0x000388c8
        /*05d8*/ 	.short	0x0100
        /*05da*/ 	.byte	0x08
	.zero		1


	//   ....[22]....
        /*05dc*/ 	.word	0x00001750
        /*05e0*/ 	.word	0x000000ff
        /*05e4*/ 	.word	0x00038800
        /*05e8*/ 	.short	0x010a
        /*05ea*/ 	.byte	0x24
	.zero		1


	//   ....[23]....
        /*05ec*/ 	.word	0x000017e0
        /*05f0*/ 	.word	0x00000000
        /*05f4*/ 	.word	0x00038830
        /*05f8*/ 	.short	0x010a
        /*05fa*/ 	.byte	0x3f
	.zero		1


	//   ....[24]....
        /*05fc*/ 	.word	0x00001820
        /*0600*/ 	.word	0x00000000
        /*0604*/ 	.word	0x00038830
        /*0608*/ 	.short	0x010a
        /*060a*/ 	.byte	0x3f
	.zero		1


	//   ....[25]....
        /*060c*/ 	.word	0x00004ab0
        /*0610*/ 	.word	0x00000000
        /*0614*/ 	.word	0x00000000
        /*0618*/ 	.short	0x0101
        /*061a*/ 	.byte	0x3f
	.zero		1


	//   ....[26]....
        /*061c*/ 	.word	0x00005200
        /*0620*/ 	.word	0x000000ff
        /*0624*/ 	.word	0x00038830
        /*0628*/ 	.short	0x010a
        /*062a*/ 	.byte	0x06
	.zero		1


	//   ....[27]....
        /*062c*/ 	.word	0x00005250
        /*0630*/ 	.word	0x000000ff
        /*0634*/ 	.word	0x00038830
        /*0638*/ 	.short	0x010a
        /*063a*/ 	.byte	0x04
	.zero		1


	//   ....[28]....
        /*063c*/ 	.word	0x00007af0
        /*0640*/ 	.word	0x000000ff
        /*0644*/ 	.word	0x00038850
        /*0648*/ 	.short	0x010a
        /*064a*/ 	.byte	0x04
	.zero		1


	//   ....[29]....
        /*064c*/ 	.word	0x00007b30
        /*0650*/ 	.word	0x000000ff
        /*0654*/ 	.word	0x00038850
        /*0658*/ 	.short	0x010a
        /*065a*/ 	.byte	0x04
	.zero		1


	//   ....[30]....
        /*065c*/ 	.word	0x00008780
        /*0660*/ 	.word	0x0000000e
        /*0664*/ 	.word	0x00000000
        /*0668*/ 	.short	0x0101
        /*066a*/ 	.byte	0x3f
	.zero		1


	//   ....[31]....
        /*066c*/ 	.word	0x00008a50
        /*0670*/ 	.word	0x0000009b
        /*0674*/ 	.word	0x00000000
        /*0678*/ 	.short	0x0101
        /*067a*/ 	.byte	0x3f
	.zero		1


	//   ....[32]....
        /*067c*/ 	.word	0x00009400
        /*0680*/ 	.word	0x000000ff
        /*0684*/ 	.word	0x00038850
        /*0688*/ 	.short	0x010a
        /*068a*/ 	.byte	0x09
	.zero		1


	//   ....[33]....
        /*068c*/ 	.word	0x00009440
        /*0690*/ 	.word	0x000000ff
        /*0694*/ 	.word	0x00038850
        /*0698*/ 	.short	0x010a
        /*069a*/ 	.byte	0x09
	.zero		1


	//   ....[34]....
        /*069c*/ 	.word	0x00009e00
        /*06a0*/ 	.word	0x00000007
        /*06a4*/ 	.word	0x00000000
        /*06a8*/ 	.short	0x0101
        /*06aa*/ 	.byte	0x3f
	.zero		1


	//   ....[35]....
        /*06ac*/ 	.word	0x0000b950
        /*06b0*/ 	.word	0x000000ff
        /*06b4*/ 	.word	0x00000000
        /*06b8*/ 	.short	0x0101
        /*06ba*/ 	.byte	0x05
	.zero		1


	//   ....[36]....
        /*06bc*/ 	.word	0x0000b9c0
        /*06c0*/ 	.word	0x000000ff
        /*06c4*/ 	.word	0x00000000
        /*06c8*/ 	.short	0x0101
        /*06ca*/ 	.byte	0x04
	.zero		1


	//   ....[37]....
        /*06cc*/ 	.word	0x0000cbf0
        /*06d0*/ 	.word	0x00000002
        /*06d4*/ 	.word	0x00038840
        /*06d8*/ 	.short	0x010a
        /*06da*/ 	.byte	0x3f
	.zero		1


	//   ....[38]....
        /*06dc*/ 	.word	0x0000dc90
        /*06e0*/ 	.word	0x000000ff
        /*06e4*/ 	.word	0x00038800
        /*06e8*/ 	.short	0x0107
        /*06ea*/ 	.byte	0x24
	.zero		1


	//   ....[39]....
        /*06ec*/ 	.word	0x0000dd00
        /*06f0*/ 	.word	0x000000ff
        /*06f4*/ 	.word	0x00038800
        /*06f8*/ 	.short	0x0101
        /*06fa*/ 	.byte	0x24
	.zero		1


	//   ....[40]....
        /*06fc*/ 	.word	0x0000dd20
        /*0700*/ 	.word	0x000000ff
        /*0704*/ 	.word	0x00038820
        /*0708*/ 	.short	0x010a
        /*070a*/ 	.byte	0x24
	.zero		1


	//   ....[41]....
        /*070c*/ 	.word	0x0000e040
        /*0710*/ 	.word	0x00000003
        /*0714*/ 	.word	0x00038840
        /*0718*/ 	.short	0x010a
        /*071a*/ 	.byte	0x3f
	.zero		1


	//   ....[42]....
        /*071c*/ 	.word	0x0000e6a0
        /*0720*/ 	.word	0x00000002
        /*0724*/ 	.word	0x00038860
        /*0728*/ 	.short	0x010a
        /*072a*/ 	.byte	0x3f
	.zero		1


	//   ....[43]....
        /*072c*/ 	.word	0x0000ef70
        /*0730*/ 	.word	0x00000003
        /*0734*/ 	.word	0x00038840
        /*0738*/ 	.short	0x010a
        /*073a*/ 	.byte	0x3f
	.zero		1


	//   ....[44]....
        /*073c*/ 	.word	0x0000f5d0
        /*0740*/ 	.word	0x00000002
        /*0744*/ 	.word	0x00038860
        /*0748*/ 	.short	0x010a
        /*074a*/ 	.byte	0x3f
	.zero		1


	//   ....[45]....
        /*074c*/ 	.word	0x0000fe00
        /*0750*/ 	.word	0x00000003
        /*0754*/ 	.word	0x00038840
        /*0758*/ 	.short	0x010a
        /*075a*/ 	.byte	0x3f
	.zero		1


	//   ....[46]....
        /*075c*/ 	.word	0x00010450
        /*0760*/ 	.word	0x00000002
        /*0764*/ 	.word	0x00038860
        /*0768*/ 	.short	0x010a
        /*076a*/ 	.byte	0x3f
	.zero		1


	//   ....[47]....
        /*076c*/ 	.word	0x00010af0
        /*0770*/ 	.word	0x00000000
        /*0774*/ 	.word	0x00038860
        /*0778*/ 	.short	0x010a
        /*077a*/ 	.byte	0x3f
	.zero		1


	//   ....[48]....
        /*077c*/ 	.word	0x00011250
        /*0780*/ 	.word	0x00000000
        /*0784*/ 	.word	0x00038820
        /*0788*/ 	.short	0x010a
        /*078a*/ 	.byte	0x3f
	.zero		1


	//   ....[49]....
        /*078c*/ 	.word	0x00011460
        /*0790*/ 	.word	0x00000006
        /*0794*/ 	.word	0x00000000
        /*0798*/ 	.short	0x010a
        /*079a*/ 	.byte	0x3f
	.zero		1


	//   ....[50]....
        /*079c*/ 	.word	0x00011490
        /*07a0*/ 	.word	0x00000007
        /*07a4*/ 	.word	0x00000000
        /*07a8*/ 	.short	0x010a
        /*07aa*/ 	.byte	0x3f
	.zero		1


	//   ....[51]....
        /*07ac*/ 	.word	0x000114f0
        /*07b0*/ 	.word	0x00000004
        /*07b4*/ 	.word	0x00000000
        /*07b8*/ 	.short	0x010a
        /*07ba*/ 	.byte	0x3f
	.zero		1


	//   ....[52]....
        /*07bc*/ 	.word	0x00011520
        /*07c0*/ 	.word	0x00000003
        /*07c4*/ 	.word	0x00000000
        /*07c8*/ 	.short	0x010a
        /*07ca*/ 	.byte	0x3f
	.zero		1


	//   ....[53]....
        /*07cc*/ 	.word	0x00011590
        /*07d0*/ 	.word	0x00000003
        /*07d4*/ 	.word	0x00038800
        /*07d8*/ 	.short	0x010a
        /*07da*/ 	.byte	0x3f
	.zero		1


	//   ....[54]....
        /*07dc*/ 	.word	0x000115e0
        /*07e0*/ 	.word	0x00000000
        /*07e4*/ 	.word	0x00038830
        /*07e8*/ 	.short	0x010a
        /*07ea*/ 	.byte	0x3f
	.zero		1


	//   ....[55]....
        /*07ec*/ 	.word	0x00011650
        /*07f0*/ 	.word	0x00000098
        /*07f4*/ 	.word	0x00038830
        /*07f8*/ 	.short	0x010a
        /*07fa*/ 	.byte	0x3f
	.zero		1


	//   ....[56]....
        /*07fc*/ 	.word	0x000116b0
        /*0800*/ 	.word	0x00000003
        /*0804*/ 	.word	0x00038850
        /*0808*/ 	.short	0x010a
        /*080a*/ 	.byte	0x3f
	.zero		1


	//   ....[57]....
        /*080c*/ 	.word	0x00011710
        /*0810*/ 	.word	0x00000007
        /*0814*/ 	.word	0x00038850
        /*0818*/ 	.short	0x010a
        /*081a*/ 	.byte	0x3f
	.zero		1


	//   ....[58]....
        /*081c*/ 	.word	0x000118b0
        /*0820*/ 	.word	0x00000002
        /*0824*/ 	.word	0x00038840
        /*0828*/ 	.short	0x010a
        /*082a*/ 	.byte	0x3f
	.zero		1


	//   ....[59]....
        /*082c*/ 	.word	0x000125b0
        /*0830*/ 	.word	0x00000002
        /*0834*/ 	.word	0x00038820
        /*0838*/ 	.short	0x010a
        /*083a*/ 	.byte	0x3f
	.zero		1


	//   ....[60]....
        /*083c*/ 	.word	0x00012600
        /*0840*/ 	.word	0x00000003
        /*0844*/ 	.word	0x00038840
        /*0848*/ 	.short	0x010a
        /*084a*/ 	.byte	0x3f
	.zero		1


	//   ....[61]....
        /*084c*/ 	.word	0x00012650
        /*0850*/ 	.word	0x00000002
        /*0854*/ 	.word	0x00038860
        /*0858*/ 	.short	0x010a
        /*085a*/ 	.byte	0x3f
	.zero		1


	//   ....[62]....
        /*085c*/ 	.word	0x000126a0
        /*0860*/ 	.word	0x00000003
        /*0864*/ 	.word	0x00038840
        /*0868*/ 	.short	0x010a
        /*086a*/ 	.byte	0x3f
	.zero		1


	//   ....[63]....
        /*086c*/ 	.word	0x000126f0
        /*0870*/ 	.word	0x00000002
        /*0874*/ 	.word	0x00038860
        /*0878*/ 	.short	0x010a
        /*087a*/ 	.byte	0x3f
	.zero		1


	//   ....[64]....
        /*087c*/ 	.word	0x00012740
        /*0880*/ 	.word	0x00000003
        /*0884*/ 	.word	0x00038840
        /*0888*/ 	.short	0x010a
        /*088a*/ 	.byte	0x3f
	.zero		1


	//   ....[65]....
        /*088c*/ 	.word	0x00012790
        /*0890*/ 	.word	0x00000002
        /*0894*/ 	.word	0x00038860
        /*0898*/ 	.short	0x010a
        /*089a*/ 	.byte	0x3f
	.zero		1


	//   ....[66]....
        /*089c*/ 	.word	0x000127e0
        /*08a0*/ 	.word	0x00000000
        /*08a4*/ 	.word	0x00038860
        /*08a8*/ 	.short	0x010a
        /*08aa*/ 	.byte	0x3f
	.zero		1


	//   ....[67]....
        /*08ac*/ 	.word	0x00012830
        /*08b0*/ 	.word	0x00000000
        /*08b4*/ 	.word	0x00038820
        /*08b8*/ 	.short	0x010a
        /*08ba*/ 	.byte	0x3f
	.zero		1


	//   ....[68]....
        /*08bc*/ 	.word	0x000129d0
        /*08c0*/ 	.word	0x00000006
        /*08c4*/ 	.word	0x00000000
        /*08c8*/ 	.short	0x010a
        /*08ca*/ 	.byte	0x3f
	.zero		1


	//   ....[69]....
        /*08cc*/ 	.word	0x00012a20
        /*08d0*/ 	.word	0x00000007
        /*08d4*/ 	.word	0x00000000
        /*08d8*/ 	.short	0x010a
        /*08da*/ 	.byte	0x3f
	.zero		1


	//   ....[70]....
        /*08dc*/ 	.word	0x00012a70
        /*08e0*/ 	.word	0x00000004
        /*08e4*/ 	.word	0x00000000
        /*08e8*/ 	.short	0x010a
        /*08ea*/ 	.byte	0x3f
	.zero		1


	//----- nvinfo : EIATTR_NUM_MBARRIERS
	.align		4
.L_389:
        /*08ec*/ 	.byte	0x03, 0x38
        /*08ee*/ 	.short	0x0016


	//----- nvinfo : EIATTR_EXIT_INSTR_OFFSETS
	.align		4
        /*08f0*/ 	.byte	0x04, 0x1c
        /*08f2*/ 	.short	(.L_391 - .L_390)


	//   ....[0]....
.L_390:
        /*08f4*/ 	.word	0x00000f10


	//   ....[1]....
        /*08f8*/ 	.word	0x0000bfc0


	//   ....[2]....
        /*08fc*/ 	.word	0x00011570


	//----- nvinfo : EIATTR_MAX_THREADS
	.align		4
.L_391:
        /*0900*/ 	.byte	0x04, 0x05
        /*0902*/ 	.short	(.L_393 - .L_392)
.L_392:
        /*0904*/ 	.word	0x00000180
        /*0908*/ 	.word	0x00000001
        /*090c*/ 	.word	0x00000001


	//----- nvinfo : EIATTR_CRS_STACK_SIZE
	.align		4
.L_393:
        /*0910*/ 	.byte	0x04, 0x1e
        /*0912*/ 	.short	(.L_395 - .L_394)
.L_394:
        /*0914*/ 	.word	0x00000000


	//----- nvinfo : EIATTR_CBANK_PARAM_SIZE
	.align		4
.L_395:
        /*0918*/ 	.byte	0x03, 0x19
        /*091a*/ 	.short	0x0a70


	//----- nvinfo : EIATTR_PARAM_CBANK
	.align		4
        /*091c*/ 	.byte	0x04, 0x0a
        /*091e*/ 	.short	(.L_397 - .L_396)
	.align		4
.L_396:
        /*0920*/ 	.word	index@(.nv.constant0._ZN7cutlass13device_kernelIN5flash11enable_sm90INS1_16FlashAttnFwdSm90INS1_25CollectiveMainloopFwdSm90ILi2EN4cute5tupleIJNS5_1CILi2EEENS7_ILi1EEES9_EEENS6_IJNS7_ILi128EEENS7_ILi80EEENS7_ILi256EEEEEELi256ENS_10bfloat16_tEfNS_4arch4Sm90ELb0ELb0ELb0ELb0ELb0ELb0ELb0ELb1ELb1ELb1ELb0ELb0EEENS1_21CollectiveEpilogueFwdINS6_IJSB_SD_SC_EEESA_SF_SH_Li256ELb0ELb1ELb0ELb0EEENS1_29StaticPersistentTileSchedulerILb0EEEEEEEEEvNT_6ParamsE)
        /*0924*/ 	.short	0x0210
        /*0926*/ 	.short	0x0a70


	//----- nvinfo : EIATTR_SW_WAR
	.align		4
.L_397:
        /*0928*/ 	.byte	0x04, 0x36
        /*092a*/ 	.short	(.L_399 - .L_398)
.L_398:
        /*092c*/ 	.word	0x00000008
.L_399:


//--------------------- .nv.info._ZN7cutlass13device_kernelIN5flash11enable_sm90INS1_16FlashAttnFwdSm90INS1_25CollectiveMainloopFwdSm90ILi2EN4cute5tupleIJNS5_1CILi1EEES8_S8_EEENS6_IJNS7_ILi128EEENS7_ILi80EEENS7_ILi256EEEEEELi256ENS_10bfloat16_tEfNS_4arch4Sm90ELb0ELb0ELb0ELb1ELb0ELb0ELb0ELb1ELb1ELb1ELb0ELb0EEENS1_21CollectiveEpilogueFwdINS6_IJSA_SC_SB_EEES9_SE_SG_Li256ELb1ELb1ELb0ELb0EEENS1_36VarlenDynamicPersistentTileSchedulerILi128ELi80ELi256ELi128ELb0ELb1ELb1ELb0ELb1ELb1EEEEEEEEEvNT_6ParamsE --------------------------
	.section	.nv.info._ZN7cutlass13device_kernelIN5flash11enable_sm90INS1_16FlashAttnFwdSm90INS1_25CollectiveMainloopFwdSm90ILi2EN4cute5tupleIJNS5_1CILi1EEES8_S8_EEENS6_IJNS7_ILi128EEENS7_ILi80EEENS7_ILi256EEEEEELi256ENS_10bfloat16_tEfNS_4arch4Sm90ELb0ELb0ELb0ELb1ELb0ELb0ELb0ELb1ELb1ELb1ELb0ELb0EEENS1_21CollectiveEpilogueFwdINS6_IJSA_SC_SB_EEES9_SE_SG_Li256ELb1ELb1ELb0ELb0EEENS1_36VarlenDynamicPersistentTileSchedulerILi128ELi80ELi256ELi128ELb0ELb1ELb1ELb0ELb1ELb1EEEEEEEEEvNT_6ParamsE,"",@"SHT_CUDA_INFO"
	.sectionflags	@""
	.align	4


	//----- nvinfo : EIATTR_CUDA_API_VERSION
	.align		4
        /*0000*/ 	.byte	0x04, 0x37
        /*0002*/ 	.short	(.L_401 - .L_400)
.L_400:
        /*0004*/ 	.word	0x00000082


	//----- nvinfo : EIATTR_KPARAM_INFO
	.align		4
.L_401:
        /*0008*/ 	.byte	0x04, 0x17
        /*000a*/ 	.short	(.L_403 - .L_402)
.L_402:
        /*000c*/ 	.word	0x00000000
        /*0010*/ 	.short	0x0000
        /*0012*/ 	.short	0x0070
        /*0014*/ 	.byte	0x00, 0xf0, 0x01, 0x2a


	//----- nvinfo : EIATTR_SPARSE_MMA_MASK
	.align		4
.L_403:
        /*0018*/ 	.byte	0x03, 0x50
        /*001a*/ 	.short	0x0000


	//----- nvinfo : EIATTR_MAXREG_COUNT
	.align		4
        /*001c*/ 	.byte	0x03, 0x1b
        /*001e*/ 	.short	0x00a8


	//----- nvinfo : EIATTR_NUM_BARRIERS
	.align		4
        /*0020*/ 	.byte	0x02, 0x4c
        /*0022*/ 	.byte	0x09
	.zero		1


	//----- nvinfo : EIATTR_EXTERNS
	.align		4
        /*0024*/ 	.byte	0x04, 0x0f
        /*0026*/ 	.short	(.L_405 - .L_404)


	//   ....[0]....
	.align		4
.L_404:
        /*0028*/ 	.word	index@(__assertfail)


	//----- nvinfo : EIATTR_ANNOTATIONS
	.align		4
.L_405:
        /*002c*/ 	.byte	0x04, 0x55
        /*002e*/ 	.short	(.L_407 - .L_406)


	//   ....[0]....
.L_406:
        /* <DEDUP_REMOVED lines=80> */
        /*0524*/ 	.byte	0x10, 0x48, 0x01, 0x00, 0x01, 0x00, 0x00, 0x00, 0x30, 0x54, 0x01, 0x00


	//----- nvinfo : EIATTR_MERCURY_ISA_VERSION
	.align		4
.L_407:
        /*0530*/ 	.byte	0x03, 0x5f
        /*0532*/ 	.short	0x0101


	//----- nvinfo : EIATTR_UNUSED_LOAD_BYTE_OFFSET
	.align		4
        /*0534*/ 	.byte	0x04, 0x44
        /*0536*/ 	.short	(.L_409 - .L_408)


	//   ....[0]....
.L_408:
        /*0538*/ 	.word	0x00000a10
        /*053c*/ 	.word	0x0000fff0


	//   ....[1]....
        /*0540*/ 	.word	0x0000a6f0
        /*0544*/ 	.word	0x0000fff0


	//----- nvinfo : EIATTR_INT_WARP_WIDE_INSTR_OFFSETS
	.align		4
.L_409:
        /*0548*/ 	.byte	0x04, 0x31
        /*054a*/ 	.short	(.L_411 - .L_410)


	//   ....[0]....
.L_410:
        /*054c*/ 	.word	0x00000130


	//   ....[1]....
        /*0550*/ 	.word	0x00000170


	//   ....[2]....
        /*0554*/ 	.word	0x000001e0


	//   ....[3]....
        /*0558*/ 	.word	0x000081e0


	//   ....[4]....
        /*055c*/ 	.word	0x0000e7b0


	//   ....[5]....
        /*0560*/ 	.word	0x0000e850


	//   ....[6]....
        /*0564*/ 	.word	0x00012ef0


	//   ....[7]....
        /*0568*/ 	.word	0x00012f60


	//----- nvinfo : EIATTR_COOP_GROUP_MASK_REGIDS
	.align		4
.L_411:
        /*056c*/ 	.byte	0x04, 0x29
        /*056e*/ 	.short	(.L_413 - .L_412)


	//   ....[0]....
.L_412:
        /*0570*/ 	.word	0xffffffff


	//   ....[1]....
        /*0574*/ 	.word	0xffffffff


	//   ....[2]....
        /*0578*/ 	.word	0xffffffff


	//   ....[3]....
        /*057c*/ 	.word	0xffffffff


	//   ....[4]....
        /*0580*/ 	.word	0xffffffff


	//   ....[5]....
        /*0584*/ 	.word	0xffffffff


	//   ....[6]....
        /*0588*/ 	.word	0xffffffff


	//   ....[7]....
        /*058c*/ 	.word	0xffffffff


	//   ....[8]....
        /*0590*/ 	.word	0xffffffff


	//   ....[9]....
        /*0594*/ 	.word	0xffffffff


	//   ....[10]....
        /*0598*/ 	.word	0xffffffff


	//   ....[11]....
        /*059c*/ 	.word	0xffffffff


	//   ....[12]....
        /*05a0*/ 	.word	0xffffffff


	//   ....[13]....
        /*05a4*/ 	.word	0xffffffff


	//   ....[14]....
        /*05a8*/ 	.word	0xffffffff


	//   ....[15]....
        /*05ac*/ 	.word	0xffffffff


	//   ....[16]....
        /*05b0*/ 	.word	0xffffffff


	//   ....[17]....
        /*05b4*/ 	.word	0xffffffff


	//   ....[18]....
        /*05b8*/ 	.word	0xffffffff


	//   ....[19]....
        /*05bc*/ 	.word	0xffffffff


	//   ....[20]....
        /*05c0*/ 	.word	0xffffffff


	//   ....[21]....
        /*05c4*/ 	.word	0xffffffff


	//   ....[22]....
        /*05c8*/ 	.word	0xffffffff


	//   ....[23]....
        /*05cc*/ 	.word	0xffffffff


	//   ....[24]....
        /*05d0*/ 	.word	0xffffffff


	//   ....[25]....
        /*05d4*/ 	.word	0xffffffff


	//   ....[26]....
        /*05d8*/ 	.word	0xffffffff


	//   ....[27]....
        /*05dc*/ 	.word	0xffffffff


	//   ....[28]....
        /*05e0*/ 	.word	0xffffffff


	//   ....[29]....
        /*05e4*/ 	.word	0xffffffff


	//   ....[30]....
        /*05e8*/ 	.word	0xffffffff


	//   ....[31]....
        /*05ec*/ 	.word	0xffffffff


	//   ....[32]....
        /*05f0*/ 	.word	0xffffffff


	//   ....[33]....
        /*05f4*/ 	.word	0xffffffff


	//   ....[34]....
        /*05f8*/ 	.word	0xffffffff


	//   ....[35]....
        /*05fc*/ 	.word	0xffffffff


	//   ....[36]....
        /*0600*/ 	.word	0xffffffff


	//   ....[37]....
        /*0604*/ 	.word	0xffffffff


	//   ....[38]....
        /*0608*/ 	.word	0xffffffff


	//   ....[39]....
        /*060c*/ 	.word	0xffffffff


	//   ....[40]....
        /*0610*/ 	.word	0xffffffff


	//   ....[41]....
        /*0614*/ 	.word	0xffffffff


	//   ....[42]....
        /*0618*/ 	.word	0xffffffff


	//   ....[43]....
        /*061c*/ 	.word	0xffffffff


	//   ....[44]....
        /*0620*/ 	.word	0xffffffff


	//   ....[45]....
        /*0624*/ 	.word	0xffffffff


	//   ....[46]....
        /*0628*/ 	.word	0xffffffff


	//   ....[47]....
        /*062c*/ 	.word	0xffffffff


	//   ....[48]....
        /*0630*/ 	.word	0xffffffff


	//   ....[49]....
        /*0634*/ 	.word	0xffffffff


	//   ....[50]....
        /*0638*/ 	.word	0xffffffff


	//   ....[51]....
        /*063c*/ 	.word	0xffffffff


	//   ....[52]....
        /*0640*/ 	.word	0xffffffff


	//   ....[53]....
        /*0644*/ 	.word	0xffffffff


	//   ....[54]....
        /*0648*/ 	.word	0xffffffff


	//   ....[55]....
        /*064c*/ 	.word	0xffffffff


	//   ....[56]....
        /*0650*/ 	.word	0xffffffff


	//   ....[57]....
        /*0654*/ 	.word	0xffffffff


	//   ....[58]....
        /*0658*/ 	.word	0xffffffff


	//   ....[59]....
        /*065c*/ 	.word	0xffffffff


	//   ....[60]....
        /*0660*/ 	.word	0xffffffff


	//   ....[61]....
        /*0664*/ 	.word	0xffffffff


	//   ....[62]....
        /*0668*/ 	.word	0xffffffff


	//   ....[63]....
        /*066c*/ 	.word	0xffffffff


	//   ....[64]....
        /*0670*/ 	.word	0xffffffff


	//   ....[65]....
        /*0674*/ 	.word	0xffffffff


	//   ....[66]....
        /*0678*/ 	.word	0xffffffff


	//   ....[67]....
        /*067c*/ 	.word	0xffffffff


	//   ....[68]....
        /*0680*/ 	.word	0xffffffff


	//   ....[69]....
        /*0684*/ 	.word	0xffffffff


	//   ....[70]....
        /*0688*/ 	.word	0xffffffff


	//   ....[71]....
        /*068c*/ 	.word	0xffffffff


	//   ....[72]....
        /*0690*/ 	.word	0xffffffff


	//   ....[73]....
        /*0694*/ 	.word	0xffffffff


	//   ....[74]....
        /*0698*/ 	.word	0xffffffff


	//   ....[75]....
        /*069c*/ 	.word	0xffffffff


	//   ....[76]....
        /*06a0*/ 	.word	0xffffffff


	//   ....[77]....
        /*06a4*/ 	.word	0xffffffff


	//   ....[78]....
        /*06a8*/ 	.word	0xffffffff


	//   ....[79]....
        /*06ac*/ 	.word	0xffffffff


	//   ....[80]....
        /*06b0*/ 	.word	0xffffffff


	//   ....[81]....
        /*06b4*/ 	.word	0xffffffff


	//   ....[82]....
        /*06b8*/ 	.word	0xffffffff


	//   ....[83]....
        /*06bc*/ 	.word	0xffffffff


	//   ....[84]....
        /*06c0*/ 	.word	0xffffffff


	//   ....[85]....
        /*06c4*/ 	.word	0xffffffff


	//   ....[86]....
        /*06c8*/ 	.word	0xffffffff


	//   ....[87]....
        /*06cc*/ 	.word	0xffffffff


	//   ....[88]....
        /*06d0*/ 	.word	0xffffffff


	//   ....[89]....
        /*06d4*/ 	.word	0xffffffff


	//   ....[90]....
        /*06d8*/ 	.word	0xffffffff


	//   ....[91]....
        /*06dc*/ 	.word	0x0500000f


	//   ....[92]....
        /*06e0*/ 	.word	0x0500000f


	//   ....[93]....
        /*06e4*/ 	.word	0x0500000f


	//   ....[94]....
        /*06e8*/ 	.word	0x0500000f


	//   ....[95]....
        /*06ec*/ 	.word	0x0500000f


	//   ....[96]....
        /*06f0*/ 	.word	0x0500000f


	//   ....[97]....
        /*06f4*/ 	.word	0x0500000f


	//   ....[98]....
        /*06f8*/ 	.word	0x0500000f


	//   ....[99]....
        /*06fc*/ 	.word	0x0500000f


	//   ....[100]....
        /*0700*/ 	.word	0x0500000f


	//   ....[101]....
        /*0704*/ 	.word	0x0500000f


	//   ....[102]....
        /*0708*/ 	.word	0x0500000f


	//   ....[103]....
        /*070c*/ 	.word	0x0500000f


	//   ....[104]....
        /*0710*/ 	.word	0x0500000f


	//   ....[105]....
        /*0714*/ 	.word	0x0500000f


	//   ....[106]....
        /*0718*/ 	.word	0x0500000f


	//   ....[107]....
        /*071c*/ 	.word	0x0500000f


	//   ....[108]....
        /*0720*/ 	.word	0x0500000f


	//   ....[109]....
        /*0724*/ 	.word	0x0500000f


	//   ....[110]....
        /*0728*/ 	.word	0x0500000f


	//   ....[111]....
        /*072c*/ 	.word	0x0500000f


	//   ....[112]....
        /*0730*/ 	.word	0x0500000f


	//   ....[113]....
        /*0734*/ 	.word	0x0500000f


	//   ....[114]....
        /*0738*/ 	.word	0x0500000f


	//   ....[115]....
        /*073c*/ 	.word	0x0500000f


	//   ....[116]....
        /*0740*/ 	.word	0x0500000f


	//   ....[117]....
        /*0744*/ 	.word	0x0500000f


	//   ....[118]....
        /*0748*/ 	.word	0x0500000f


	//   ....[119]....
        /*074c*/ 	.word	0x0500000f


	//   ....[120]....
        /*0750*/ 	.word	0x0500000f


	//   ....[121]....
        /*0754*/ 	.word	0x0500000f


	//   ....[122]....
        /*0758*/ 	.word	0x0500000f


	//   ....[123]....
        /*075c*/ 	.word	0x0500000f


	//   ....[124]....
        /*0760*/ 	.word	0x0500000f


	//   ....[125]....
        /*0764*/ 	.word	0x0500000f


	//----- nvinfo : EIATTR_COOP_GROUP_INSTR_OFFSETS
	.align		4
.L_413:
        /*0768*/ 	.byte	0x04, 0x28
        /*076a*/ 	.short	(.L_415 - .L_414)


	//   ....[0]....
.L_414:
        /*076c*/ 	.word	0x00000060


	//   ....[1]....
        /*0770*/ 	.word	0x00000140


	//   ....[2]....
        /*0774*/ 	.word	0x00000190


	//   ....[3]....
        /*0778*/ 	.word	0x000003c0


	//   ....[4]....
        /*077c*/ 	.word	0x00000520


	//   ....[5]....
        /*0780*/ 	.word	0x00000640


	//   ....[6]....
        /*0784*/ 	.word	0x000007a0


	//   ....[7]....
        /*0788*/ 	.word	0x000016c0


	//   ....[8]....
        /*078c*/ 	.word	0x00004560


	//   ....[9]....
        /*0790*/ 	.word	0x000045a0


	//   ....[10]....
        /*0794*/ 	.word	0x00004940


	//   ....[11]....
        /*0798*/ 	.word	0x000049c0


	//   ....[12]....
        /*079c*/ 	.word	0x00008440


	//   ....[13]....
        /*07a0*/ 	.word	0x00008560


	//   ....[14]....
        /*07a4*/ 	.word	0x000089f0


	//   ....[15]....
        /*07a8*/ 	.word	0x00008a10


	//   ....[16]....
        /*07ac*/ 	.word	0x00009a00


	//   ....[17]....
        /*07b0*/ 	.word	0x00009ac0


	//   ....[18]....
        /*07b4*/ 	.word	0x00009b90


	//   ....[19]....
        /*07b8*/ 	.word	0x00009d70


	//   ....[20]....
        /*07bc*/ 	.word	0x0000b8d0


	//   ....[21]....
        /*07c0*/ 	.word	0x0000b900


	//   ....[22]....
        /*07c4*/ 	.word	0x0000b9b0


	//   ....[23]....
        /*07c8*/ 	.word	0x0000b9f0


	//   ....[24]....
        /*07cc*/ 	.word	0x0000c170


	//   ....[25]....
        /*07d0*/ 	.word	0x0000c1b0


	//   ....[26]....
        /*07d4*/ 	.word	0x0000c320


	//   ....[27]....
        /*07d8*/ 	.word	0x0000c340


	//   ....[28]....
        /*07dc*/ 	.word	0x0000c490


	//   ....[29]....
        /*07e0*/ 	.word	0x0000c4b0


	//   ....[30]....
        /*07e4*/ 	.word	0x0000c610


	//   ....[31]....
        /*07e8*/ 	.word	0x0000c630


	//   ....[32]....
        /*07ec*/ 	.word	0x0000d080


	//   ....[33]....
        /*07f0*/ 	.word	0x0000d0b0


	//   ....[34]....
        /*07f4*/ 	.word	0x0000d210


	//   ....[35]....
        /*07f8*/ 	.word	0x0000d230


	//   ....[36]....
        /*07fc*/ 	.word	0x0000d380


	//   ....[37]....
        /*0800*/ 	.word	0x0000d3a0


	//   ....[38]....
        /*0804*/ 	.word	0x0000d500


	//   ....[39]....
        /*0808*/ 	.word	0x0000d520


	//   ....[40]....
        /*080c*/ 	.word	0x0000d6e0


	//   ....[41]....
        /*0810*/ 	.word	0x0000d8d0


	//   ....[42]....
        /*0814*/ 	.word	0x0000d900


	//   ....[43]....
        /*0818*/ 	.word	0x0000d930


	//   ....[44]....
        /*081c*/ 	.word	0x0000d960


	//   ....[45]....
        /*0820*/ 	.word	0x0000d990


	//   ....[46]....
        /*0824*/ 	.word	0x0000d9c0


	//   ....[47]....
        /*0828*/ 	.word	0x0000db40


	//   ....[48]....
        /*082c*/ 	.word	0x0000db70


	//   ....[49]....
        /*0830*/ 	.word	0x0000dba0


	//   ....[50]....
        /*0834*/ 	.word	0x0000dbd0


	//   ....[51]....
        /*0838*/ 	.word	0x0000dc00


	//   ....[52]....
        /*083c*/ 	.word	0x0000dc30


	//   ....[53]....
        /*0840*/ 	.word	0x0000dcd0


	//   ....[54]....
        /*0844*/ 	.word	0x0000dd00


	//   ....[55]....
        /*0848*/ 	.word	0x0000dd90


	//   ....[56]....
        /*084c*/ 	.word	0x0000ede0


	//   ....[57]....
        /*0850*/ 	.word	0x0000fae0


	//   ....[58]....
        /*0854*/ 	.word	0x0000fb10


	//   ....[59]....
        /*0858*/ 	.word	0x0000fb30


	//   ....[60]....
        /*085c*/ 	.word	0x0000fbe0


	//   ....[61]....
        /*0860*/ 	.word	0x0000fbf0


	//   ....[62]....
        /*0864*/ 	.word	0x0000fca0


	//   ....[63]....
        /*0868*/ 	.word	0x0000fcb0


	//   ....[64]....
        /*086c*/ 	.word	0x0000fd60


	//   ....[65]....
        /*0870*/ 	.word	0x0000fd70


	//   ....[66]....
        /*0874*/ 	.word	0x0000fe20


	//   ....[67]....
        /*0878*/ 	.word	0x0000fe30


	//   ....[68]....
        /*087c*/ 	.word	0x0000fee0


	//   ....[69]....
        /*0880*/ 	.word	0x0000fef0


	//   ....[70]....
        /*0884*/ 	.word	0x0000ffa0


	//   ....[71]....
        /*0888*/ 	.word	0x0000ffb0


	//   ....[72]....
        /*088c*/ 	.word	0x00010000


	//   ....[73]....
        /*0890*/ 	.word	0x00013830


	//   ....[74]....
        /*0894*/ 	.word	0x00013860


	//   ....[75]....
        /*0898*/ 	.word	0x000138a0


	//   ....[76]....
        /*089c*/ 	.word	0x000138d0


	//   ....[77]....
        /*08a0*/ 	.word	0x00013900


	//   ....[78]....
        /*08a4*/ 	.word	0x00013930


	//   ....[79]....
        /*08a8*/ 	.word	0x00013960


	//   ....[80]....
        /*08ac*/ 	.word	0x00013990


	//   ....[81]....
        /*08b0*/ 	.word	0x00013b20


	//   ....[82]....
        /*08b4*/ 	.word	0x00013b50


	//   ....[83]....
        /*08b8*/ 	.word	0x00013b80


	//   ....[84]....
        /*08bc*/ 	.word	0x00013bb0


	//   ....[85]....
        /*08c0*/ 	.word	0x00013be0


	//   ....[86]....
        /*08c4*/ 	.word	0x00013c10


	//   ....[87]....
        /*08c8*/ 	.word	0x00013cd0


	//   ....[88]....
        /*08cc*/ 	.word	0x00013cf0


	//   ....[89]....
        /*08d0*/ 	.word	0x00013d60


	//   ....[90]....
        /*08d4*/ 	.word	0x000141f0


	//   ....[91]....
        /*08d8*/ 	.word	0x00014700


	//   ....[92]....
        /*08dc*/ 	.word	0x000148d0


	//   ....[93]....
        /*08e0*/ 	.word	0x00014920


	//   ....[94]....
        /*08e4*/ 	.word	0x00014a60


	//   ....[95]....
        /*08e8*/ 	.word	0x00014ab0


	//   ....[96]....
        /*08ec*/ 	.word	0x00014bf0


	//   ....[97]....
        /*08f0*/ 	.word	0x00014c40


	//   ....[98]....
        /*08f4*/ 	.word	0x00014d80


	//   ....[99]....
        /*08f8*/ 	.word	0x00014dd0


	//   ....[100]....
        /*08fc*/ 	.word	0x00014f10


	//   ....[101]....
        /*0900*/ 	.word	0x00014f60


	//   ....[102]....
        /*0904*/ 	.word	0x000150a0


	//   ....[103]....
        /*0908*/ 	.word	0x000150f0


	//   ....[104]....
        /*090c*/ 	.word	0x00015210


	//   ....[105]....
        /*0910*/ 	.word	0x00015280


	//   ....[106]....
        /*0914*/ 	.word	0x000153a0


	//   ....[107]....
        /*0918*/ 	.word	0x000153f0


	//   ....[108]....
        /*091c*/ 	.word	0x00015720


	//   ....[109]....
        /*0920*/ 	.word	0x000157c0


	//   ....[110]....
        /*0924*/ 	.word	0x000158f0


	//   ....[111]....
        /*0928*/ 	.word	0x00015970


	//   ....[112]....
        /*092c*/ 	.word	0x000159f0


	//   ....[113]....
        /*0930*/ 	.word	0x00015a70


	//   ....[114]....
        /*0934*/ 	.word	0x00015af0


	//   ....[115]....
        /*0938*/ 	.word	0x00015b80


	//   ....[116]....
        /*093c*/ 	.word	0x00015c20


	//   ....[117]....
        /*0940*/ 	.word	0x00015cd0


	//   ....[118]....
        /*0944*/ 	.word	0x00015d50


	//   ....[119]....
        /*0948*/ 	.word	0x00015dd0


	//   ....[120]....
        /*094c*/ 	.word	0x00015e50


	//   ....[121]....
        /*0950*/ 	.word	0x00015ee0


	//   ....[122]....
        /*0954*/ 	.word	0x00015f60


	//   ....[123]....
        /*0958*/ 	.word	0x00016000


	//   ....[124]....
        /*095c*/ 	.word	0x00016090


	//   ....[125]....
        /*0960*/ 	.word	0x000161c0


	//----- nvinfo : EIATTR_REG_RECONFIG
	.align		4
.L_415:
        /*0964*/ 	.byte	0x01, 0x54
	.zero		2


	//----- nvinfo : EIATTR_SYSCALL_OFFSETS
	.align		4
        /*0968*/ 	.byte	0x04, 0x46
        /*096a*/ 	.short	(.L_417 - .L_416)


	//   ....[0]....
.L_416:
        /*096c*/ 	.word	0x000018a0


	//   ....[1]....
        /*0970*/ 	.word	0x0000e9c0


	//   ....[2]....
        /*0974*/ 	.word	0x0000eb20


	//   ....[3]....
        /*0978*/ 	.word	0x0000ec20


	//   ....[4]....
        /*097c*/ 	.word	0x0000f660


	//----- nvinfo : EIATTR_MBARRIER_INSTR_OFFSETS
	.align		4
.L_417:
        /*0980*/ 	.byte	0x04, 0x39
        /*0982*/ 	.short	(.L_419 - .L_418)


	//   ....[0]....
.L_418:
        /*0984*/ 	.word	0x00000270
        /*0988*/ 	.word	0x000000ff
        /*098c*/ 	.word	0x00038800
        /*0990*/ 	.short	0x0100
        /*0992*/ 	.byte	0x08
	.zero		1


	//   ....[1]....
        /*0994*/ 	.word	0x00000280
        /*0998*/ 	.word	0x000000ff
        /*099c*/ 	.word	0x00038820
        /*09a0*/ 	.short	0x0100
        /*09a2*/ 	.byte	0x08
	.zero		1


	//   ....[2]....
        /*09a4*/ 	.word	0x00000370
        /*09a8*/ 	.word	0x000000ff
        /*09ac*/ 	.word	0x00038830
        /*09b0*/ 	.short	0x0100
        /*09b2*/ 	.byte	0x08
	.zero		1


	//   ....[3]....
        /*09b4*/ 	.word	0x00000380
        /*09b8*/ 	.word	0x000000ff
        /*09bc*/ 	.word	0x00038840
        /*09c0*/ 	.short	0x0100
        /*09c2*/ 	.byte	0x08
	.zero		1


	//   ....[4]....
        /*09c4*/ 	.word	0x00000390
        /*09c8*/ 	.word	0x000000ff
        /*09cc*/ 	.word	0x00038838
        /*09d0*/ 	.short	0x0100
        /*09d2*/ 	.byte	0x08
	.zero		1


	//   ....[5]....
        /*09d4*/ 	.word	0x000003a0
        /*09d8*/ 	.word	0x000000ff
        /*09dc*/ 	.word	0x00038848
        /*09e0*/ 	.short	0x0100
        /*09e2*/ 	.byte	0x08
	.zero		1


	//   ....[6]....
        /*09e4*/ 	.word	0x000004d0
        /*09e8*/ 	.word	0x000000ff
        /*09ec*/ 	.word	0x00038850
        /*09f0*/ 	.short	0x0100
        /*09f2*/ 	.byte	0x08
	.zero		1


	//   ....[7]....
        /*09f4*/ 	.word	0x000004e0
        /*09f8*/ 	.word	0x000000ff
        /*09fc*/ 	.word	0x00038860
        /*0a00*/ 	.short	0x0100
        /*0a02*/ 	.byte	0x08
	.zero		1


	//   ....[8]....
        /*0a04*/ 	.word	0x000004f0
        /*0a08*/ 	.word	0x000000ff
        /*0a0c*/ 	.word	0x00038858
        /*0a10*/ 	.short	0x0100
        /*0a12*/ 	.byte	0x08
	.zero		1


	//   ....[9]....
        /*0a14*/ 	.word	0x00000500
        /*0a18*/ 	.word	0x000000ff
        /*0a1c*/ 	.word	0x00038868
        /*0a20*/ 	.short	0x0100
        /*0a22*/ 	.byte	0x08
	.zero		1


	//   ....[10]....
        /*0a24*/ 	.word	0x000005f0
        /*0a28*/ 	.word	0x000000ff
        /*0a2c*/ 	.word	0x00038870
        /*0a30*/ 	.short	0x0100
        /*0a32*/ 	.byte	0x06
	.zero		1


	//   ....[11]....
        /*0a34*/ 	.word	0x00000600
        /*0a38*/ 	.word	0x000000ff
        /*0a3c*/ 	.word	0x00038880
        /*0a40*/ 	.short	0x0100
        /*0a42*/ 	.byte	0x06
	.zero		1


	//   ....[12]....
        /*0a44*/ 	.word	0x00000610
        /*0a48*/ 	.word	0x000000ff
        /*0a4c*/ 	.word	0x00038878
        /*0a50*/ 	.short	0x0100
        /*0a52*/ 	.byte	0x06
	.zero		1


	//   ....[13]....
        /*0a54*/ 	.word	0x00000620
        /*0a58*/ 	.word	0x000000ff
        /*0a5c*/ 	.word	0x00038888
        /*0a60*/ 	.short	0x0100
        /*0a62*/ 	.byte	0x06
	.zero		1


	//   ....[14]....
        /*0a64*/ 	.word	0x00000750
        /*0a68*/ 	.word	0x000000ff
        /*0a6c*/ 	.word	0x00038890
        /*0a70*/ 	.short	0x0100
        /*0a72*/ 	.byte	0x08
	.zero		1


	//   ....[15]....
        /*0a74*/ 	.word	0x00000760
        /*0a78*/ 	.word	0x000000ff
        /*0a7c*/ 	.word	0x000388a0
        /*0a80*/ 	.short	0x0100
        /*0a82*/ 	.byte	0x08
	.zero		1


	//   ....[16]....
        /*0a84*/ 	.word	0x00000770
        /*0a88*/ 	.word	0x000000ff
        /*0a8c*/ 	.word	0x00038898
        /*0a90*/ 	.short	0x0100
        /*0a92*/ 	.byte	0x08
	.zero		1


	//   ....[17]....
        /*0a94*/ 	.word	0x00000780
        /*0a98*/ 	.word	0x000000ff
        /*0a9c*/ 	.word	0x000388a8
        /*0aa0*/ 	.short	0x0100
        /*0aa2*/ 	.byte	0x08
	.zero		1


	//   ....[18]....
        /*0aa4*/ 	.word	0x000008b0
        /*0aa8*/ 	.word	0x000000ff
        /*0aac*/ 	.word	0x000388b0
        /*0ab0*/ 	.short	0x0100
        /*0ab2*/ 	.byte	0x08
	.zero		1


	//   ....[19]....
        /*0ab4*/ 	.word	0x000008c0
        /*0ab8*/ 	.word	0x000000ff
        /*0abc*/ 	.word	0x000388c0
        /*0ac0*/ 	.short	0x0100
        /*0ac2*/ 	.byte	0x08
	.zero		1


	//   ....[20]....
        /*0ac4*/ 	.word	0x000008d0
        /*0ac8*/ 	.word	0x000000ff
        /*0acc*/ 	.word	0x000388b8
        /*0ad0*/ 	.short	0x0100
        /*0ad2*/ 	.byte	0x08
	.zero		1


	//   ....[21]....
        /*0ad4*/ 	.word	0x000008e0
        /*0ad8*/ 	.word	0x000000ff
        /*0adc*/ 	.word	0x000388c8
        /*0ae0*/ 	.short	0x0100
        /*0ae2*/ 	.byte	0x08
	.zero		1


	//   ....[22]....
        /*0ae4*/ 	.word	0x00001970
        /*0ae8*/ 	.word	0x00000005
        /*0aec*/ 	.word	0x00038800
        /*0af0*/ 	.short	0x010a
        /*0af2*/ 	.byte	0x3f
	.zero		1


	//   ....[23]....
        /*0af4*/ 	.word	0x000019e0
        /*0af8*/ 	.word	0x00000000
        /*0afc*/ 	.word	0x00038830
        /*0b00*/ 	.short	0x010a
        /*0b02*/ 	.byte	0x3f
	.zero		1


	//   ....[24]....
        /*0b04*/ 	.word	0x00001a50
        /*0b08*/ 	.word	0x00000000
        /*0b0c*/ 	.word	0x00038830
        /*0b10*/ 	.short	0x010a
        /*0b12*/ 	.byte	0x3f
	.zero		1


	//   ....[25]....
        /*0b14*/ 	.word	0x000044b0
        /*0b18*/ 	.word	0x00000000
        /*0b1c*/ 	.word	0x00000000
        /*0b20*/ 	.short	0x0101
        /*0b22*/ 	.byte	0x3f
	.zero		1


	//   ....[26]....
        /*0b24*/ 	.word	0x00005850
        /*0b28*/ 	.word	0x000000ff
        /*0b2c*/ 	.word	0x00038830
        /*0b30*/ 	.short	0x010a
        /*0b32*/ 	.byte	0x3d
	.zero		1


	//   ....[27]....
        /*0b34*/ 	.word	0x00005890
        /*0b38*/ 	.word	0x000000ff
        /*0b3c*/ 	.word	0x00038830
        /*0b40*/ 	.short	0x010a
        /*0b42*/ 	.byte	0x3d
	.zero		1


	//   ....[28]....
        /*0b44*/ 	.word	0x00008130
        /*0b48*/ 	.word	0x000000ff
        /*0b4c*/ 	.word	0x00038850
        /*0b50*/ 	.short	0x010a
        /*0b52*/ 	.byte	0x04
	.zero		1


	//   ....[29]....
        /*0b54*/ 	.word	0x00008170
        /*0b58*/ 	.word	0x000000ff
        /*0b5c*/ 	.word	0x00038850
        /*0b60*/ 	.short	0x010a
        /*0b62*/ 	.byte	0x04
	.zero		1


	//   ....[30]....
        /*0b64*/ 	.word	0x00008f30
        /*0b68*/ 	.word	0x000000ff
        /*0b6c*/ 	.word	0x00000000
        /*0b70*/ 	.short	0x0101
        /*0b72*/ 	.byte	0x3d
	.zero		1


	//   ....[31]....
        /*0b74*/ 	.word	0x00008fa0
        /*0b78*/ 	.word	0x000000ff
        /*0b7c*/ 	.word	0x00000000
        /*0b80*/ 	.short	0x0101
        /*0b82*/ 	.byte	0x04
	.zero		1


	//   ....[32]....
        /*0b84*/ 	.word	0x00009960
        /*0b88*/ 	.word	0x0000000b
        /*0b8c*/ 	.word	0x00038850
        /*0b90*/ 	.short	0x010a
        /*0b92*/ 	.byte	0x3f
	.zero		1


	//   ....[33]....
        /*0b94*/ 	.word	0x000099a0
        /*0b98*/ 	.word	0x0000000b
        /*0b9c*/ 	.word	0x00038850
        /*0ba0*/ 	.short	0x010a
        /*0ba2*/ 	.byte	0x3f
	.zero		1


	//   ....[34]....
        /*0ba4*/ 	.word	0x00009e90
        /*0ba8*/ 	.word	0x0000000b
        /*0bac*/ 	.word	0x00000000
        /*0bb0*/ 	.short	0x0101
        /*0bb2*/ 	.byte	0x3f
	.zero		1


	//   ....[35]....
        /*0bb4*/ 	.word	0x0000c1c0
        /*0bb8*/ 	.word	0x000000aa
        /*0bbc*/ 	.word	0x00000000
        /*0bc0*/ 	.short	0x0101
        /*0bc2*/ 	.byte	0x3f
	.zero		1


	//   ....[36]....
        /*0bc4*/ 	.word	0x0000f070
        /*0bc8*/ 	.word	0x00000000
        /*0bcc*/ 	.word	0x00038840
        /*0bd0*/ 	.short	0x010a
        /*0bd2*/ 	.byte	0x3f
	.zero		1


	//   ....[37]....
        /*0bd4*/ 	.word	0x00010160
        /*0bd8*/ 	.word	0x00000009
        /*0bdc*/ 	.word	0x00038800
        /*0be0*/ 	.short	0x0107
        /*0be2*/ 	.byte	0x3f
	.zero		1


	//   ....[38]....
        /*0be4*/ 	.word	0x00010270
        /*0be8*/ 	.word	0x00000002
        /*0bec*/ 	.word	0x00038800
        /*0bf0*/ 	.short	0x0101
        /*0bf2*/ 	.byte	0x3f
	.zero		1


	//   ....[39]....
        /*0bf4*/ 	.word	0x00010290
        /*0bf8*/ 	.word	0x00000002
        /*0bfc*/ 	.word	0x00038820
        /*0c00*/ 	.short	0x010a
        /*0c02*/ 	.byte	0x3f
	.zero		1


	//   ....[40]....
        /*0c04*/ 	.word	0x00010620
        /*0c08*/ 	.word	0x00000003
        /*0c0c*/ 	.word	0x00038840
        /*0c10*/ 	.short	0x010a
        /*0c12*/ 	.byte	0x3f
	.zero		1


	//   ....[41]....
        /*0c14*/ 	.word	0x00010be0
        /*0c18*/ 	.word	0x00000003
        /*0c1c*/ 	.word	0x00000060
        /*0c20*/ 	.short	0x010a
        /*0c22*/ 	.byte	0x3f
	.zero		1


	//   ....[42]....
        /*0c24*/ 	.word	0x00011500
        /*0c28*/ 	.word	0x00000003
        /*0c2c*/ 	.word	0x00038840
        /*0c30*/ 	.short	0x010a
        /*0c32*/ 	.byte	0x3f
	.zero		1


	//   ....[43]....
        /*0c34*/ 	.word	0x00011ac0
        /*0c38*/ 	.word	0x00000002
        /*0c3c*/ 	.word	0x00000060
        /*0c40*/ 	.short	0x010a
        /*0c42*/ 	.byte	0x3f
	.zero		1


	//   ....[44]....
        /*0c44*/ 	.word	0x000122f0
        /*0c48*/ 	.word	0x00000002
        /*0c4c*/ 	.word	0x00038840
        /*0c50*/ 	.short	0x010a
        /*0c52*/ 	.byte	0x3f
	.zero		1


	//   ....[45]....
        /*0c54*/ 	.word	0x000128b0
        /*0c58*/ 	.word	0x00000002
        /*0c5c*/ 	.word	0x00000060
        /*0c60*/ 	.short	0x010a
        /*0c62*/ 	.byte	0x3f
	.zero		1


	//   ....[46]....
        /*0c64*/ 	.word	0x00013070
        /*0c68*/ 	.word	0x00000002
        /*0c6c*/ 	.word	0x00038860
        /*0c70*/ 	.short	0x010a
        /*0c72*/ 	.byte	0x3f
	.zero		1


	//   ....[47]....
        /*0c74*/ 	.word	0x00014170
        /*0c78*/ 	.word	0x00000000
        /*0c7c*/ 	.word	0x00038820
        /*0c80*/ 	.short	0x010a
        /*0c82*/ 	.byte	0x3f
	.zero		1


	//   ....[48]....
        /*0c84*/ 	.word	0x00014350
        /*0c88*/ 	.word	0x00000006
        /*0c8c*/ 	.word	0x00000000
        /*0c90*/ 	.short	0x010a
        /*0c92*/ 	.byte	0x3f
	.zero		1


	//   ....[49]....
        /*0c94*/ 	.word	0x000143c0
        /*0c98*/ 	.word	0x00000007
        /*0c9c*/ 	.word	0x00000000
        /*0ca0*/ 	.short	0x010a
        /*0ca2*/ 	.byte	0x3f
	.zero		1


	//   ....[50]....
        /*0ca4*/ 	.word	0x00014430
        /*0ca8*/ 	.word	0x00000004
        /*0cac*/ 	.word	0x00000000
        /*0cb0*/ 	.short	0x010a
        /*0cb2*/ 	.byte	0x3f
	.zero		1


	//   ....[51]....
        /*0cb4*/ 	.word	0x00014460
        /*0cb8*/ 	.word	0x00000003
        /*0cbc*/ 	.word	0x00000000
        /*0cc0*/ 	.short	0x010a
        /*0cc2*/ 	.byte	0x3f
	.zero		1


	//   ....[52]....
        /*0cc4*/ 	.word	0x000144c0
        /*0cc8*/ 	.word	0x00000005
        /*0ccc*/ 	.word	0x00038800
        /*0cd0*/ 	.short	0x010a
        /*0cd2*/ 	.byte	0x3f
	.zero		1


	//   ....[53]....
        /*0cd4*/ 	.word	0x00014510
        /*0cd8*/ 	.word	0x00000000
        /*0cdc*/ 	.word	0x00038830
        /*0ce0*/ 	.short	0x010a
        /*0ce2*/ 	.byte	0x3f
	.zero		1


	//   ....[54]....
        /*0ce4*/ 	.word	0x00014570
        /*0ce8*/ 	.word	0x00000004
        /*0cec*/ 	.word	0x00038830
        /*0cf0*/ 	.short	0x010a
        /*0cf2*/ 	.byte	0x3f
	.zero		1


	//   ....[55]....
        /*0cf4*/ 	.word	0x000145d0
        /*0cf8*/ 	.word	0x00000003
        /*0cfc*/ 	.word	0x00038850
        /*0d00*/ 	.short	0x010a
        /*0d02*/ 	.byte	0x3f
	.zero		1


	//   ....[56]....
        /*0d04*/ 	.word	0x00014620
        /*0d08*/ 	.word	0x0000000b
        /*0d0c*/ 	.word	0x00038850
        /*0d10*/ 	.short	0x010a
        /*0d12*/ 	.byte	0x3f
	.zero		1


	//   ....[57]....
        /*0d14*/ 	.word	0x000147c0
        /*0d18*/ 	.word	0x00000000
        /*0d1c*/ 	.word	0x00038840
        /*0d20*/ 	.short	0x010a
        /*0d22*/ 	.byte	0x3f
	.zero		1


	//   ....[58]....
        /*0d24*/ 	.word	0x00015440
        /*0d28*/ 	.word	0x00000002
        /*0d2c*/ 	.word	0x00038820
        /*0d30*/ 	.short	0x010a
        /*0d32*/ 	.byte	0x3f
	.zero		1


	//   ....[59]....
        /*0d34*/ 	.word	0x00015490
        /*0d38*/ 	.word	0x00000003
        /*0d3c*/ 	.word	0x00038840
        /*0d40*/ 	.short	0x010a
        /*0d42*/ 	.byte	0x3f
	.zero		1


	//   ....[60]....
        /*0d44*/ 	.word	0x000154e0
        /*0d48*/ 	.word	0x00000003
        /*0d4c*/ 	.word	0x00000060
        /*0d50*/ 	.short	0x010a
        /*0d52*/ 	.byte	0x3f
	.zero		1


	//   ....[61]....
        /*0d54*/ 	.word	0x00015530
        /*0d58*/ 	.word	0x00000003
        /*0d5c*/ 	.word	0x00038840
        /*0d60*/ 	.short	0x010a
        /*0d62*/ 	.byte	0x3f
	.zero		1


	//   ....[62]....
        /*0d64*/ 	.word	0x00015580
        /*0d68*/ 	.word	0x00000002
        /*0d6c*/ 	.word	0x00000060
        /*0d70*/ 	.short	0x010a
        /*0d72*/ 	.byte	0x3f
	.zero		1


	//   ....[63]....
        /*0d74*/ 	.word	0x000155d0
        /*0d78*/ 	.word	0x00000002
        /*0d7c*/ 	.word	0x00038840
        /*0d80*/ 	.short	0x010a
        /*0d82*/ 	.byte	0x3f
	.zero		1


	//   ....[64]....
        /*0d84*/ 	.word	0x00015620
        /*0d88*/ 	.word	0x00000002
        /*0d8c*/ 	.word	0x00000060
        /*0d90*/ 	.short	0x010a
        /*0d92*/ 	.byte	0x3f
	.zero		1


	//   ....[65]....
        /*0d94*/ 	.word	0x00015670
        /*0d98*/ 	.word	0x00000002
        /*0d9c*/ 	.word	0x00038860
        /*0da0*/ 	.short	0x010a
        /*0da2*/ 	.byte	0x3f
	.zero		1


	//   ....[66]....
        /*0da4*/ 	.word	0x000160e0
        /*0da8*/ 	.word	0x00000000
        /*0dac*/ 	.word	0x00038820
        /*0db0*/ 	.short	0x010a
        /*0db2*/ 	.byte	0x3f
	.zero		1


	//   ....[67]....
        /*0db4*/ 	.word	0x00016280
        /*0db8*/ 	.word	0x00000006
        /*0dbc*/ 	.word	0x00000000
        /*0dc0*/ 	.short	0x010a
        /*0dc2*/ 	.byte	0x3f
	.zero		1


	//   ....[68]....
        /*0dc4*/ 	.word	0x000162d0
        /*0dc8*/ 	.word	0x00000007
        /*0dcc*/ 	.word	0x00000000
        /*0dd0*/ 	.short	0x010a
        /*0dd2*/ 	.byte	0x3f
	.zero		1


	//   ....[69]....
        /*0dd4*/ 	.word	0x00016320
        /*0dd8*/ 	.word	0x00000004
        /*0ddc*/ 	.word	0x00000000
        /*0de0*/ 	.short	0x010a
        /*0de2*/ 	.byte	0x3f
	.zero		1


	//----- nvinfo : EIATTR_NUM_MBARRIERS
	.align		4
.L_419:
        /*0de4*/ 	.byte	0x03, 0x38
        /*0de6*/ 	.short	0x0016


	//----- nvinfo : EIATTR_EXIT_INSTR_OFFSETS
	.align		4
        /*0de8*/ 	.byte	0x04, 0x1c
        /*0dea*/ 	.short	(.L_421 - .L_420)


	//   ....[0]....
.L_420:
        /*0dec*/ 	.word	0x00000a50


	//   ....[1]....
        /*0df0*/ 	.word	0x0000d6a0


	//   ....[2]....
        /*0df4*/ 	.word	0x000144b0


	//----- nvinfo : EIATTR_MAX_THREADS
	.align		4
.L_421:
        /*0df8*/ 	.byte	0x04, 0x05
        /*0dfa*/ 	.short	(.L_423 - .L_422)
.L_422:
        /*0dfc*/ 	.word	0x00000180
        /*0e00*/ 	.word	0x00000001
        /*0e04*/ 	.word	0x00000001


	//----- nvinfo : EIATTR_CRS_STACK_SIZE
	.align		4
.L_423:
        /*0e08*/ 	.byte	0x04, 0x1e
        /*0e0a*/ 	.short	(.L_425 - .L_424)
.L_424:
        /*0e0c*/ 	.word	0x00000000


	//----- nvinfo : EIATTR_CBANK_PARAM_SIZE
	.align		4
.L_425:
        /*0e10*/ 	.byte	0x03, 0x19
        /*0e12*/ 	.short	0x0af0


	//----- nvinfo : EIATTR_PARAM_CBANK
	.align		4
        /*0e14*/ 	.byte	0x04, 0x0a
        /*0e16*/ 	.short	(.L_427 - .L_426)
	.align		4
.L_426:
        /*0e18*/ 	.word	index@(.nv.constant0._ZN7cutlass13device_kernelIN5flash11enable_sm90INS1_16FlashAttnFwdSm90INS1_25CollectiveMainloopFwdSm90ILi2EN4cute5tupleIJNS5_1CILi1EEES8_S8_EEENS6_IJNS7_ILi128EEENS7_ILi80EEENS7_ILi256EEEEEELi256ENS_10bfloat16_tEfNS_4arch4Sm90ELb0ELb0ELb0ELb1ELb0ELb0ELb0ELb1ELb1ELb1ELb0ELb0EEENS1_21CollectiveEpilogueFwdINS6_IJSA_SC_SB_EEES9_SE_SG_Li256ELb1ELb1ELb0ELb0EEENS1_36VarlenDynamicPersistentTileSchedulerILi128ELi80ELi256ELi128ELb0ELb1ELb1ELb0ELb1ELb1EEEEEEEEEvNT_6ParamsE)
        /*0e1c*/ 	.short	0x0210
        /*0e1e*/ 	.short	0x0af0


	//----- nvinfo : EIATTR_SW_WAR
	.align		4
.L_427:
        /*0e20*/ 	.byte	0x04, 0x36
        /*0e22*/ 	.short	(.L_429 - .L_428)
.L_428:
        /*0e24*/ 	.word	0x00000008
.L_429:


//--------------------- .nv.info._ZN7cutlass13device_kernelIN5flash11enable_sm90INS1_16FlashAttnFwdSm90INS1_25CollectiveMainloopFwdSm90ILi2EN4cute5tupleIJNS5_1CILi1EEES8_S8_EEENS6_IJNS7_ILi128EEENS7_ILi80EEENS7_ILi256EEEEEELi256ENS_10bfloat16_tEfNS_4arch4Sm90ELb0ELb0ELb0ELb1ELb0ELb1ELb0ELb1ELb1ELb1ELb0ELb0EEENS1_21CollectiveEpilogueFwdINS6_IJSA_SC_SB_EEES9_SE_SG_Li256ELb1ELb1ELb0ELb0EEENS1_36VarlenDynamicPersistentTileSchedulerILi128ELi80ELi256ELi128ELb0ELb1ELb1ELb0ELb1ELb1EEEEEEEEEvNT_6ParamsE --------------------------
	.section	.nv.info._ZN7cutlass13device_kernelIN5flash11enable_sm90INS1_16FlashAttnFwdSm90INS1_25CollectiveMainloopFwdSm90ILi2EN4cute5tupleIJNS5_1CILi1EEES8_S8_EEENS6_IJNS7_ILi128EEENS7_ILi80EEENS7_ILi256EEEEEELi256ENS_10bfloat16_tEfNS_4arch4Sm90ELb0ELb0ELb0ELb1ELb0ELb1ELb0ELb1ELb1ELb1ELb0ELb0EEENS1_21CollectiveEpilogueFwdINS6_IJSA_SC_SB_EEES9_SE_SG_Li256ELb1ELb1ELb0ELb0EEENS1_36VarlenDynamicPersistentTileSchedulerILi128ELi80ELi256ELi128ELb0ELb1ELb1ELb0ELb1ELb1EEEEEEEEEvNT_6ParamsE,"",@"SHT_CUDA_INFO"
	.sectionflags	@""
	.align	4


	//----- nvinfo : EIATTR_CUDA_API_VERSION
	.align		4
        /*0000*/ 	.byte	0x04, 0x37
        /*0002*/ 	.short	(.L_431 - .L_430)
.L_430:
        /*0004*/ 	.word	0x00000082


	//----- nvinfo : EIATTR_KPARAM_INFO
	.align		4
.L_431:
        /*0008*/ 	.byte	0x04, 0x17
        /*000a*/ 	.short	(.L_433 - .L_432)
.L_432:
        /*000c*/ 	.word	0x00000000
        /*0010*/ 	.short	0x0000
        /*0012*/ 	.short	0x0070
        /*0014*/ 	.byte	0x00, 0xf0, 0x01, 0x2a


	//----- nvinfo : EIATTR_SPARSE_MMA_MASK
	.align		4
.L_433:
        /*0018*/ 	.byte	0x03, 0x50
        /*001a*/ 	.short	0x0000


	//----- nvinfo : EIATTR_MAXREG_COUNT
	.align		4
        /*001c*/ 	.byte	0x03, 0x1b
        /*001e*/ 	.short	0x00a8


	//----- nvinfo : EIATTR_NUM_BARRIERS
	.align		4
        /*0020*/ 	.byte	0x02, 0x4c
        /*0022*/ 	.byte	0x10
	.zero		1


	//----- nvinfo : EIATTR_EXTERNS
	.align		4
        /*0024*/ 	.byte	0x04, 0x0f
        /*0026*/ 	.short	(.L_435 - .L_434)


	//   ....[0]....
	.align		4
.L_434:
        /*0028*/ 	.word	index@(__assertfail)


	//----- nvinfo : EIATTR_ANNOTATIONS
	.align		4
.L_435:
        /*002c*/ 	.byte	0x04, 0x55
        /*002e*/ 	.short	(.L_437 - .L_436)


	//   ....[0]....
.L_436:
        /* <DEDUP_REMOVED lines=133> */


	//----- nvinfo : EIATTR_MERCURY_ISA_VERSION
	.align		4
.L_437:
        /*0870*/ 	.byte	0x03, 0x5f
        /*0872*/ 	.short	0x0101


	//----- nvinfo : EIATTR_UNUSED_LOAD_BYTE_OFFSET
	.align		4
        /*0874*/ 	.byte	0x04, 0x44
        /*0876*/ 	.short	(.L_439 - .L_438)


	//   ....[0]....
.L_438:
        /*0878*/ 	.word	0x00000a80
        /*087c*/ 	.word	0x0000fff0


	//   ....[1]....
        /*0880*/ 	.word	0x0001d060
        /*0884*/ 	.word	0x0000fff0


	//----- nvinfo : EIATTR_INT_WARP_WIDE_INSTR_OFFSETS
	.align		4
.L_439:
        /*0888*/ 	.byte	0x04, 0x31
        /*088a*/ 	.short	(.L_441 - .L_440)


	//   ....[0]....
.L_440:
        /*088c*/ 	.word	0x00000190


	//   ....[1]....
        /*0890*/ 	.word	0x000001d0


	//   ....[2]....
        /*0894*/ 	.word	0x00000240


	//   ....[3]....
        /*0898*/ 	.word	0x00022b20


	//   ....[4]....
        /*089c*/ 	.word	0x00022bc0


	//   ....[5]....
        /*08a0*/ 	.word	0x00027300


	//   ....[6]....
        /*08a4*/ 	.word	0x00027370


	//----- nvinfo : EIATTR_COOP_GROUP_MASK_REGIDS
	.align		4
.L_441:
        /*08a8*/ 	.byte	0x04, 0x29
        /*08aa*/ 	.short	(.L_443 - .L_442)


	//   ....[0]....
.L_442:
        /*08ac*/ 	.word	0xffffffff


	//   ....[1]....
        /*08b0*/ 	.word	0xffffffff


	//   ....[2]....
        /*08b4*/ 	.word	0xffffffff


	//   ....[3]....
        /*08b8*/ 	.word	0xffffffff


	//   ....[4]....
        /*08bc*/ 	.word	0xffffffff


	//   ....[5]....
        /*08c0*/ 	.word	0xffffffff


	//   ....[6]....
        /*08c4*/ 	.word	0xffffffff


	//   ....[7]....
        /*08c8*/ 	.word	0xffffffff


	//   ....[8]....
        /*08cc*/ 	.word	0xffffffff


	//   ....[9]....
        /*08d0*/ 	.word	0xffffffff


	//   ....[10]....
        /*08d4*/ 	.word	0xffffffff


	//   ....[11]....
        /*08d8*/ 	.word	0xffffffff


	//   ....[12]....
        /*08dc*/ 	.word	0xffffffff


	//   ....[13]....
        /*08e0*/ 	.word	0xffffffff


	//   ....[14]....
        /*08e4*/ 	.word	0xffffffff


	//   ....[15]....
        /*08e8*/ 	.word	0xffffffff


	//   ....[16]....
        /*08ec*/ 	.word	0xffffffff


	//   ....[17]....
        /*08f0*/ 	.word	0xffffffff


	//   ....[18]....
        /*08f4*/ 	.word	0xffffffff


	//   ....[19]....
        /*08f8*/ 	.word	0xffffffff


	//   ....[20]....
        /*08fc*/ 	.word	0xffffffff


	//   ....[21]....
        /*0900*/ 	.word	0xffffffff


	//   ....[22]....
        /*0904*/ 	.word	0xffffffff


	//   ....[23]....
        /*0908*/ 	.word	0xffffffff


	//   ....[24]....
        /*090c*/ 	.word	0xffffffff


	//   ....[25]....
        /*0910*/ 	.word	0xffffffff


	//   ....[26]....
        /*0914*/ 	.word	0xffffffff


	//   ....[27]....
        /*0918*/ 	.word	0xffffffff


	//   ....[28]....
        /*091c*/ 	.word	0xffffffff


	//   ....[29]....
        /*0920*/ 	.word	0xffffffff


	//   ....[30]....
        /*0924*/ 	.word	0xffffffff


	//   ....[31]....
        /*0928*/ 	.word	0xffffffff


	//   ....[32]....
        /*092c*/ 	.word	0xffffffff


	//   ....[33]....
        /*0930*/ 	.word	0xffffffff


	//   ....[34]....
        /*0934*/ 	.word	0xffffffff


	//   ....[35]....
        /*0938*/ 	.word	0xffffffff


	//   ....[36]....
        /*093c*/ 	.word	0xffffffff


	//   ....[37]....
        /*0940*/ 	.word	0xffffffff


	//   ....[38]....
        /*0944*/ 	.word	0xffffffff


	//   ....[39]....
        /*0948*/ 	.word	0xffffffff


	//   ....[40]....
        /*094c*/ 	.word	0xffffffff


	//   ....[41]....
        /*0950*/ 	.word	0xffffffff


	//   ....[42]....
        /*0954*/ 	.word	0xffffffff


	//   ....[43]....
        /*0958*/ 	.word	0xffffffff


	//   ....[44]....
        /*095c*/ 	.word	0xffffffff


	//   ....[45]....
        /*0960*/ 	.word	0xffffffff


	//   ....[46]....
        /*0964*/ 	.word	0xffffffff


	//   ....[47]....
        /*0968*/ 	.word	0xffffffff


	//   ....[48]....
        /*096c*/ 	.word	0xffffffff


	//   ....[49]....
        /*0970*/ 	.word	0xffffffff


	//   ....[50]....
        /*0974*/ 	.word	0xffffffff


	//   ....[51]....
        /*0978*/ 	.word	0xffffffff


	//   ....[52]....
        /*097c*/ 	.word	0xffffffff


	//   ....[53]....
        /*0980*/ 	.word	0xffffffff


	//   ....[54]....
        /*0984*/ 	.word	0xffffffff


	//   ....[55]....
        /*0988*/ 	.word	0xffffffff


	//   ....[56]....
        /*098c*/ 	.word	0xffffffff


	//   ....[57]....
        /*0990*/ 	.word	0xffffffff


	//   ....[58]....
        /*0994*/ 	.word	0xffffffff


	//   ....[59]....
        /*0998*/ 	.word	0xffffffff


	//   ....[60]....
        /*099c*/ 	.word	0xffffffff


	//   ....[61]....
        /*09a0*/ 	.word	0xffffffff


	//   ....[62]....
        /*09a4*/ 	.word	0xffffffff


	//   ....[63]....
        /*09a8*/ 	.word	0xffffffff


	//   ....[64]....
        /*09ac*/ 	.word	0xffffffff


	//   ....[65]....
        /*09b0*/ 	.word	0xffffffff


	//   ....[66]....
        /*09b4*/ 	.word	0xffffffff


	//   ....[67]....
        /*09b8*/ 	.word	0xffffffff


	//   ....[68]....
        /*09bc*/ 	.word	0xffffffff


	//   ....[69]....
        /*09c0*/ 	.word	0xffffffff


	//   ....[70]....
        /*09c4*/ 	.word	0xffffffff


	//   ....[71]....
        /*09c8*/ 	.word	0xffffffff


	//   ....[72]....
        /*09cc*/ 	.word	0xffffffff


	//   ....[73]....
        /*09d0*/ 	.word	0xffffffff


	//   ....[74]....
        /*09d4*/ 	.word	0xffffffff


	//   ....[75]....
        /*09d8*/ 	.word	0xffffffff


	//   ....[76]....
        /*09dc*/ 	.word	0xffffffff


	//   ....[77]....
        /*09e0*/ 	.word	0xffffffff


	//   ....[78]....
        /*09e4*/ 	.word	0xffffffff


	//   ....[79]....
        /*09e8*/ 	.word	0xffffffff


	//   ....[80]....
        /*09ec*/ 	.word	0xffffffff


	//   ....[81]....
        /*09f0*/ 	.word	0xffffffff


	//   ....[82]....
        /*09f4*/ 	.word	0xffffffff


	//   ....[83]....
        /*09f8*/ 	.word	0xffffffff


	//   ....[84]....
        /*09fc*/ 	.word	0xffffffff


	//   ....[85]....
        /*0a00*/ 	.word	0xffffffff


	//   ....[86]....
        /*0a04*/ 	.word	0xffffffff


	//   ....[87]....
        /*0a08*/ 	.word	0xffffffff


	//   ....[88]....
        /*0a0c*/ 	.word	0xffffffff


	//   ....[89]....
        /*0a10*/ 	.word	0xffffffff


	//   ....[90]....
        /*0a14*/ 	.word	0xffffffff


	//   ....[91]....
        /*0a18*/ 	.word	0xffffffff


	//   ....[92]....
        /*0a1c*/ 	.word	0xffffffff


	//   ....[93]....
        /*0a20*/ 	.word	0xffffffff


	//   ....[94]....
        /*0a24*/ 	.word	0xffffffff


	//   ....[95]....
        /*0a28*/ 	.word	0xffffffff


	//   ....[96]....
        /*0a2c*/ 	.word	0xffffffff


	//   ....[97]....
        /*0a30*/ 	.word	0xffffffff


	//   ....[98]....
        /*0a34*/ 	.word	0xffffffff


	//   ....[99]....
        /*0a38*/ 	.word	0xffffffff


	//   ....[100]....
        /*0a3c*/ 	.word	0x0500000f


	//   ....[101]....
        /*0a40*/ 	.word	0x0500000f


	//   ....[102]....
        /*0a44*/ 	.word	0x0500000f


	//   ....[103]....
        /*0a48*/ 	.word	0x0500000f


	//   ....[104]....
        /*0a4c*/ 	.word	0x0500000f


	//   ....[105]....
        /*0a50*/ 	.word	0x0500000f


	//   ....[106]....
        /*0a54*/ 	.word	0x0500000f


	//   ....[107]....
        /*0a58*/ 	.word	0x0500000f


	//   ....[108]....
        /*0a5c*/ 	.word	0x0500000f


	//   ....[109]....
        /*0a60*/ 	.word	0x0500000f


	//   ....[110]....
        /*0a64*/ 	.word	0x0500000f


	//   ....[111]....
        /*0a68*/ 	.word	0x0500000f


	//   ....[112]....
        /*0a6c*/ 	.word	0x0500000f


	//   ....[113]....
        /*0a70*/ 	.word	0x0500000f


	//   ....[114]....
        /*0a74*/ 	.word	0x0500000f


	//   ....[115]....
        /*0a78*/ 	.word	0x0500000f


	//   ....[116]....
        /*0a7c*/ 	.word	0x0500000f


	//   ....[117]....
        /*0a80*/ 	.word	0x0500000f


	//   ....[118]....
        /*0a84*/ 	.word	0x0500000f


	//   ....[119]....
        /*0a88*/ 	.word	0x0500000f


	//   ....[120]....
        /*0a8c*/ 	.word	0x0500000f


	//   ....[121]....
        /*0a90*/ 	.word	0x0500000f


	//   ....[122]....
        /*0a94*/ 	.word	0x0500000f


	//   ....[123]....
        /*0a98*/ 	.word	0x0500000f


	//   ....[124]....
        /*0a9c*/ 	.word	0x0500000f


	//   ....[125]....
        /*0aa0*/ 	.word	0x0500000f


	//   ....[126]....
        /*0aa4*/ 	.word	0x0500000f


	//   ....[127]....
        /*0aa8*/ 	.word	0x0500000f


	//   ....[128]....
        /*0aac*/ 	.word	0x0500000f


	//   ....[129]....
        /*0ab0*/ 	.word	0x0500000f


	//   ....[130]....
        /*0ab4*/ 	.word	0x0500000f


	//   ....[131]....
        /*0ab8*/ 	.word	0x0500000f


	//   ....[132]....
        /*0abc*/ 	.word	0x0500000f


	//   ....[133]....
        /*0ac0*/ 	.word	0x0500000f


	//   ....[134]....
        /*0ac4*/ 	.word	0x0500000f


	//   ....[135]....
        /*0ac8*/ 	.word	0x0500000f


	//   ....[136]....
        /*0acc*/ 	.word	0x0500000f


	//   ....[137]....
        /*0ad0*/ 	.word	0x0500000f


	//   ....[138]....
        /*0ad4*/ 	.word	0x0500000f


	//   ....[139]....
        /*0ad8*/ 	.word	0x0500000f


	//   ....[140]....
        /*0adc*/ 	.word	0x0500000f


	//   ....[141]....
        /*0ae0*/ 	.word	0x0500000f


	//   ....[142]....
        /*0ae4*/ 	.word	0x0500000f


	//   ....[143]....
        /*0ae8*/ 	.word	0x0500000f


	//----- nvinfo : EIATTR_COOP_GROUP_INSTR_OFFSETS
	.align		4
.L_443:
        /*0aec*/ 	.byte	0x04, 0x28
        /*0aee*/ 	.short	(.L_445 - .L_444)


	//   ....[0]....
.L_444:
        /*0af0*/ 	.word	0x00000060


	//   ....[1]....
        /*0af4*/ 	.word	0x000001a0


	//   ....[2]....
        /*0af8*/ 	.word	0x000001f0


	//   ....[3]....
        /*0afc*/ 	.word	0x00000420


	//   ....[4]....
        /*0b00*/ 	.word	0x00000580


	//   ....[5]....
        /*0b04*/ 	.word	0x000006a0


	//   ....[6]....
        /*0b08*/ 	.word	0x00000800


	//   ....[7]....
        /*0b0c*/ 	.word	0x0000b540


	//   ....[8]....
        /*0b10*/ 	.word	0x0000bb00


	//   ....[9]....
        /*0b14*/ 	.word	0x0000bb10


	//   ....[10]....
        /*0b18*/ 	.word	0x0000bb20


	//   ....[11]....
        /*0b1c*/ 	.word	0x0000bb30


	//   ....[12]....
        /*0b20*/ 	.word	0x0000edc0


	//   ....[13]....
        /*0b24*/ 	.word	0x0000edd0


	//   ....[14]....
        /*0b28*/ 	.word	0x0000ede0


	//   ....[15]....
        /*0b2c*/ 	.word	0x0000edf0


	//   ....[16]....
        /*0b30*/ 	.word	0x00015a10


	//   ....[17]....
        /*0b34*/ 	.word	0x00015a30


	//   ....[18]....
        /*0b38*/ 	.word	0x00015c40


	//   ....[19]....
        /*0b3c*/ 	.word	0x00015c60


	//   ....[20]....
        /*0b40*/ 	.word	0x0001ae30


	//   ....[21]....
        /*0b44*/ 	.word	0x0001ae50


	//   ....[22]....
        /*0b48*/ 	.word	0x0001afb0


	//   ....[23]....
        /*0b4c*/ 	.word	0x0001afd0


	//   ....[24]....
        /*0b50*/ 	.word	0x0001c5b0


	//   ....[25]....
        /*0b54*/ 	.word	0x0001c630


	//   ....[26]....
        /*0b58*/ 	.word	0x0001c640


	//   ....[27]....
        /*0b5c*/ 	.word	0x0001c670


	//   ....[28]....
        /*0b60*/ 	.word	0x0001e2a0


	//   ....[29]....
        /*0b64*/ 	.word	0x0001e2e0


	//   ....[30]....
        /*0b68*/ 	.word	0x0001e370


	//   ....[31]....
        /*0b6c*/ 	.word	0x0001e3a0


	//   ....[32]....
        /*0b70*/ 	.word	0x0001ea90


	//   ....[33]....
        /*0b74*/ 	.word	0x0001eab0


	//   ....[34]....
        /*0b78*/ 	.word	0x0001ec00


	//   ....[35]....
        /*0b7c*/ 	.word	0x0001ec20


	//   ....[36]....
        /*0b80*/ 	.word	0x0001ed70


	//   ....[37]....
        /*0b84*/ 	.word	0x0001ed90


	//   ....[38]....
        /*0b88*/ 	.word	0x0001eef0


	//   ....[39]....
        /*0b8c*/ 	.word	0x0001ef10


	//   ....[40]....
        /*0b90*/ 	.word	0x0001f850


	//   ....[41]....
        /*0b94*/ 	.word	0x0001f860


	//   ....[42]....
        /*0b98*/ 	.word	0x0001f9c0


	//   ....[43]....
        /*0b9c*/ 	.word	0x0001f9e0


	//   ....[44]....
        /*0ba0*/ 	.word	0x0001fb30


	//   ....[45]....
        /*0ba4*/ 	.word	0x0001fb50


	//   ....[46]....
        /*0ba8*/ 	.word	0x0001fcb0


	//   ....[47]....
        /*0bac*/ 	.word	0x0001fcd0


	//   ....[48]....
        /*0bb0*/ 	.word	0x0001feb0


	//   ....[49]....
        /*0bb4*/ 	.word	0x00020090


	//   ....[50]....
        /*0bb8*/ 	.word	0x000200c0


	//   ....[51]....
        /*0bbc*/ 	.word	0x000200f0


	//   ....[52]....
        /*0bc0*/ 	.word	0x00020120


	//   ....[53]....
        /*0bc4*/ 	.word	0x00020150


	//   ....[54]....
        /*0bc8*/ 	.word	0x00020180


	//   ....[55]....
        /*0bcc*/ 	.word	0x00020300


	//   ....[56]....
        /*0bd0*/ 	.word	0x00020330


	//   ....[57]....
        /*0bd4*/ 	.word	0x00020360


	//   ....[58]....
        /*0bd8*/ 	.word	0x00020390


	//   ....[59]....
        /*0bdc*/ 	.word	0x000203c0


	//   ....[60]....
        /*0be0*/ 	.word	0x000203f0


	//   ....[61]....
        /*0be4*/ 	.word	0x00020480


	//   ....[62]....
        /*0be8*/ 	.word	0x000204b0


	//   ....[63]....
        /*0bec*/ 	.word	0x00020540


	//   ....[64]....
        /*0bf0*/ 	.word	0x000211f0


	//   ....[65]....
        /*0bf4*/ 	.word	0x00023150


	//   ....[66]....
        /*0bf8*/ 	.word	0x00023e80


	//   ....[67]....
        /*0bfc*/ 	.word	0x00023ea0


	//   ....[68]....
        /*0c00*/ 	.word	0x00023ec0


	//   ....[69]....
        /*0c04*/ 	.word	0x00023f60


	//   ....[70]....
        /*0c08*/ 	.word	0x00023fd0


	//   ....[71]....
        /*0c0c*/ 	.word	0x00024020


	//   ....[72]....
        /*0c10*/ 	.word	0x00024090


	//   ....[73]....
        /*0c14*/ 	.word	0x000240e0


	//   ....[74]....
        /*0c18*/ 	.word	0x00024150


	//   ....[75]....
        /*0c1c*/ 	.word	0x000241a0


	//   ....[76]....
        /*0c20*/ 	.word	0x00024210


	//   ....[77]....
        /*0c24*/ 	.word	0x00024260


	//   ....[78]....
        /*0c28*/ 	.word	0x000242d0


	//   ....[79]....
        /*0c2c*/ 	.word	0x00024320


	//   ....[80]....
        /*0c30*/ 	.word	0x00024390


	//   ....[81]....
        /*0c34*/ 	.word	0x000243e0


	//   ....[82]....
        /*0c38*/ 	.word	0x00027c90


	//   ....[83]....
        /*0c3c*/ 	.word	0x00027cb0


	//   ....[84]....
        /*0c40*/ 	.word	0x00027cf0


	//   ....[85]....
        /*0c44*/ 	.word	0x00027d20


	//   ....[86]....
        /*0c48*/ 	.word	0x00027d50


	//   ....[87]....
        /*0c4c*/ 	.word	0x00027d80


	//   ....[88]....
        /*0c50*/ 	.word	0x00027db0


	//   ....[89]....
        /*0c54*/ 	.word	0x00027de0


	//   ....[90]....
        /*0c58*/ 	.word	0x00027f80


	//   ....[91]....
        /*0c5c*/ 	.word	0x00027fb0


	//   ....[92]....
        /*0c60*/ 	.word	0x00027fe0


	//   ....[93]....
        /*0c64*/ 	.word	0x00028010


	//   ....[94]....
        /*0c68*/ 	.word	0x00028040


	//   ....[95]....
        /*0c6c*/ 	.word	0x00028070


	//   ....[96]....
        /*0c70*/ 	.word	0x00028130


	//   ....[97]....
        /*0c74*/ 	.word	0x00028150


	//   ....[98]....
        /*0c78*/ 	.word	0x000281c0


	//   ....[99]....
        /*0c7c*/ 	.word	0x00028640


	//   ....[100]....
        /*0c80*/ 	.word	0x00028a80


	//   ....[101]....
        /*0c84*/ 	.word	0x00028b10


	//   ....[102]....
        /*0c88*/ 	.word	0x00028b60


	//   ....[103]....
        /*0c8c*/ 	.word	0x00028bb0


	//   ....[104]....
        /*0c90*/ 	.word	0x00028c90


	//   ....[105]....
        /*0c94*/ 	.word	0x00028d20


	//   ....[106]....
        /*0c98*/ 	.word	0x00028d70


	//   ....[107]....
        /*0c9c*/ 	.word	0x00028dc0


	//   ....[108]....
        /*0ca0*/ 	.word	0x00029020


	//   ....[109]....
        /*0ca4*/ 	.word	0x00029320


	//   ....[110]....
        /*0ca8*/ 	.word	0x00029490


	//   ....[111]....
        /*0cac*/ 	.word	0x000294e0


	//   ....[112]....
        /*0cb0*/ 	.word	0x00029670


	//   ....[113]....
        /*0cb4*/ 	.word	0x000296c0


	//   ....[114]....
        /*0cb8*/ 	.word	0x00029800


	//   ....[115]....
        /*0cbc*/ 	.word	0x00029850


	//   ....[116]....
        /*0cc0*/ 	.word	0x00029990


	//   ....[117]....
        /*0cc4*/ 	.word	0x000299e0


	//   ....[118]....
        /*0cc8*/ 	.word	0x00029b20


	//   ....[119]....
        /*0ccc*/ 	.word	0x00029b70


	//   ....[120]....
        /*0cd0*/ 	.word	0x00029cb0


	//   ....[121]....
        /*0cd4*/ 	.word	0x00029d00


	//   ....[122]....
        /*0cd8*/ 	.word	0x00029e40


	//   ....[123]....
        /*0cdc*/ 	.word	0x00029e90


	//   ....[124]....
        /*0ce0*/ 	.word	0x00029fb0


	//   ....[125]....
        /*0ce4*/ 	.word	0x0002a000


	//   ....[126]....
        /*0ce8*/ 	.word	0x0002a330


	//   ....[127]....
        /*0cec*/ 	.word	0x0002a3e0


	//   ....[128]....
        /*0cf0*/ 	.word	0x0002a4f0


	//   ....[129]....
        /*0cf4*/ 	.word	0x0002a580


	//   ....[130]....
        /*0cf8*/ 	.word	0x0002a600


	//   ....[131]....
        /*0cfc*/ 	.word	0x0002a680


	//   ....[132]....
        /*0d00*/ 	.word	0x0002a700


	//   ....[133]....
        /*0d04*/ 	.word	0x0002a790


	//   ....[134]....
        /*0d08*/ 	.word	0x0002a830


	//   ....[135]....
        /*0d0c*/ 	.word	0x0002a900


	//   ....[136]....
        /*0d10*/ 	.word	0x0002a980


	//   ....[137]....
        /*0d14*/ 	.word	0x0002aa00


	//   ....[138]....
        /*0d18*/ 	.word	0x0002aa80


	//   ....[139]....
        /*0d1c*/ 	.word	0x0002ab10


	//   ....[140]....
        /*0d20*/ 	.word	0x0002ab90


	//   ....[141]....
        /*0d24*/ 	.word	0x0002ac30


	//   ....[142]....
        /*0d28*/ 	.word	0x0002acc0


	//   ....[143]....
        /*0d2c*/ 	.word	0x0002adf0


	//----- nvinfo : EIATTR_REG_RECONFIG
	.align		4
.L_445:
        /*0d30*/ 	.byte	0x01, 0x54
	.zero		2


	//----- nvinfo : EIATTR_SYSCALL_OFFSETS
	.align		4
        /*0d34*/ 	.byte	0x04, 0x46
        /*0d36*/ 	.short	(.L_447 - .L_446)


	//   ....[0]....
.L_446:
        /*0d38*/ 	.word	0x00001b80


	//   ....[1]....
        /*0d3c*/ 	.word	0x00001cd0


	//   ....[2]....
        /*0d40*/ 	.word	0x0000b6e0


	//   ....[3]....
        /*0d44*/ 	.word	0x0000ba60


	//   ....[4]....
        /*0d48*/ 	.word	0x00022d30


	//   ....[5]....
        /*0d4c*/ 	.word	0x00022e90


	//   ....[6]....
        /*0d50*/ 	.word	0x00022f90


	//   ....[7]....
        /*0d54*/ 	.word	0x000239f0


	//----- nvinfo : EIATTR_MBARRIER_INSTR_OFFSETS
	.align		4
.L_447:
        /*0d58*/ 	.byte	0x04, 0x39
        /*0d5a*/ 	.short	(.L_449 - .L_448)


	//   ....[0]....
.L_448:
        /*0d5c*/ 	.word	0x000002d0
        /*0d60*/ 	.word	0x000000ff
        /*0d64*/ 	.word	0x00038800
        /*0d68*/ 	.short	0x0100
        /*0d6a*/ 	.byte	0x08
	.zero		1


	//   ....[1]....
        /*0d6c*/ 	.word	0x000002e0
        /*0d70*/ 	.word	0x000000ff
        /*0d74*/ 	.word	0x00038820
        /*0d78*/ 	.short	0x0100
        /*0d7a*/ 	.byte	0x08
	.zero		1


	//   ....[2]....
        /*0d7c*/ 	.word	0x000003d0
        /*0d80*/ 	.word	0x000000ff
        /*0d84*/ 	.word	0x00038830
        /*0d88*/ 	.short	0x0100
        /*0d8a*/ 	.byte	0x08
	.zero		1


	//   ....[3]....
        /*0d8c*/ 	.word	0x000003e0
        /*0d90*/ 	.word	0x000000ff
        /*0d94*/ 	.word	0x00038840
        /*0d98*/ 	.short	0x0100
        /*0d9a*/ 	.byte	0x08
	.zero		1


	//   ....[4]....
        /*0d9c*/ 	.word	0x000003f0
        /*0da0*/ 	.word	0x000000ff
        /*0da4*/ 	.word	0x00038838
        /*0da8*/ 	.short	0x0100
        /*0daa*/ 	.byte	0x08
	.zero		1


	//   ....[5]....
        /*0dac*/ 	.word	0x00000400
        /*0db0*/ 	.word	0x000000ff
        /*0db4*/ 	.word	0x00038848
        /*0db8*/ 	.short	0x0100
        /*0dba*/ 	.byte	0x08
	.zero		1


	//   ....[6]....
        /*0dbc*/ 	.word	0x00000530
        /*0dc0*/ 	.word	0x000000ff
        /*0dc4*/ 	.word	0x00038850
        /*0dc8*/ 	.short	0x0100
        /*0dca*/ 	.byte	0x08
	.zero		1


	//   ....[7]....
        /*0dcc*/ 	.word	0x00000540
        /*0dd0*/ 	.word	0x000000ff
        /*0dd4*/ 	.word	0x00038860
        /*0dd8*/ 	.short	0x0100
        /*0dda*/ 	.byte	0x08
	.zero		1


	//   ....[8]....
        /*0ddc*/ 	.word	0x00000550
        /*0de0*/ 	.word	0x000000ff
        /*0de4*/ 	.word	0x00038858
        /*0de8*/ 	.short	0x0100
        /*0dea*/ 	.byte	0x08
	.zero		1


	//   ....[9]....
        /*0dec*/ 	.word	0x00000560
        /*0df0*/ 	.word	0x000000ff
        /*0df4*/ 	.word	0x00038868
        /*0df8*/ 	.short	0x0100
        /*0dfa*/ 	.byte	0x08
	.zero		1


	//   ....[10]....
        /*0dfc*/ 	.word	0x00000650
        /*0e00*/ 	.word	0x000000ff
        /*0e04*/ 	.word	0x00038870
        /*0e08*/ 	.short	0x0100
        /*0e0a*/ 	.byte	0x06
	.zero		1


	//   ....[11]....
        /*0e0c*/ 	.word	0x00000660
        /*0e10*/ 	.word	0x000000ff
        /*0e14*/ 	.word	0x00038880
        /*0e18*/ 	.short	0x0100
        /*0e1a*/ 	.byte	0x06
	.zero		1


	//   ....[12]....
        /*0e1c*/ 	.word	0x00000670
        /*0e20*/ 	.word	0x000000ff
        /*0e24*/ 	.word	0x00038878
        /*0e28*/ 	.short	0x0100
        /*0e2a*/ 	.byte	0x06
	.zero		1


	//   ....[13]....
        /*0e2c*/ 	.word	0x00000680
        /*0e30*/ 	.word	0x000000ff
        /*0e34*/ 	.word	0x00038888
        /*0e38*/ 	.short	0x0100
        /*0e3a*/ 	.byte	0x06
	.zero		1


	//   ....[14]....
        /*0e3c*/ 	.word	0x000007b0
        /*0e40*/ 	.word	0x000000ff
        /*0e44*/ 	.word	0x00038890
        /*0e48*/ 	.short	0x0100
        /*0e4a*/ 	.byte	0x08
	.zero		1


	//   ....[15]....
        /*0e4c*/ 	.word	0x000007c0
        /*0e50*/ 	.word	0x000000ff
        /*0e54*/ 	.word	0x000388a0
        /*0e58*/ 	.short	0x0100
        /*0e5a*/ 	.byte	0x08
	.zero		1


	//   ....[16]....
        /*0e5c*/ 	.word	0x000007d0
        /*0e60*/ 	.word	0x000000ff
        /*0e64*/ 	.word	0x00038898
        /*0e68*/ 	.short	0x0100
        /*0e6a*/ 	.byte	0x08
	.zero		1


	//   ....[17]....
        /*0e6c*/ 	.word	0x000007e0
        /*0e70*/ 	.word	0x000000ff
        /*0e74*/ 	.word	0x000388a8
        /*0e78*/ 	.short	0x0100
        /*0e7a*/ 	.byte	0x08
	.zero		1


	//   ....[18]....
        /*0e7c*/ 	.word	0x00000910
        /*0e80*/ 	.word	0x000000ff
        /*0e84*/ 	.word	0x000388b0
        /*0e88*/ 	.short	0x0100
        /*0e8a*/ 	.byte	0x08
	.zero		1


	//   ....[19]....
        /*0e8c*/ 	.word	0x00000920
        /*0e90*/ 	.word	0x000000ff
        /*0e94*/ 	.word	0x000388c0
        /*0e98*/ 	.short	0x0100
        /*0e9a*/ 	.byte	0x08
	.zero		1


	//   ....[20]....
        /*0e9c*/ 	.word	0x00000930
        /*0ea0*/ 	.word	0x000000ff
        /*0ea4*/ 	.word	0x000388b8
        /*0ea8*/ 	.short	0x0100
        /*0eaa*/ 	.byte	0x08
	.zero		1


	//   ....[21]....
        /*0eac*/ 	.word	0x00000940
        /*0eb0*/ 	.word	0x000000ff
        /*0eb4*/ 	.word	0x000388c8
        /*0eb8*/ 	.short	0x0100
        /*0eba*/ 	.byte	0x08
	.zero		1


	//   ....[22]....
        /*0ebc*/ 	.word	0x00003930
        /*0ec0*/ 	.word	0x00000000
        /*0ec4*/ 	.word	0x00038890
        /*0ec8*/ 	.short	0x010a
        /*0eca*/ 	.byte	0x3f
	.zero		1


	//   ....[23]....
        /*0ecc*/ 	.word	0x000070b0
        /*0ed0*/ 	.word	0x00000000
        /*0ed4*/ 	.word	0x00038890
        /*0ed8*/ 	.short	0x010a
        /*0eda*/ 	.byte	0x3f
	.zero		1


	//   ....[24]....
        /*0edc*/ 	.word	0x0000a4c0
        /*0ee0*/ 	.word	0x00000000
        /*0ee4*/ 	.word	0x00038890
        /*0ee8*/ 	.short	0x010a
        /*0eea*/ 	.byte	0x3f
	.zero		1


	//   ....[25]....
        /*0eec*/ 	.word	0x0000a920
        /*0ef0*/ 	.word	0x00000024
        /*0ef4*/ 	.word	0x00000000
        /*0ef8*/ 	.short	0x0101
        /*0efa*/ 	.byte	0x3f
	.zero		1


	//   ....[26]....
        /*0efc*/ 	.word	0x0000a960
        /*0f00*/ 	.word	0x00000000
        /*0f04*/ 	.word	0x000388b0
        /*0f08*/ 	.short	0x010a
        /*0f0a*/ 	.byte	0x3f
	.zero		1


	//   ....[27]....
        /*0f0c*/ 	.word	0x0000afb0
        /*0f10*/ 	.word	0x00000000
        /*0f14*/ 	.word	0x00000000
        /*0f18*/ 	.short	0x0101
        /*0f1a*/ 	.byte	0x3f
	.zero		1


	//   ....[28]....
        /*0f1c*/ 	.word	0x0000b760
        /*0f20*/ 	.word	0x00000012
        /*0f24*/ 	.word	0x00038800
        /*0f28*/ 	.short	0x010a
        /*0f2a*/ 	.byte	0x3f
	.zero		1


	//   ....[29]....
        /*0f2c*/ 	.word	0x0000b7b0
        /*0f30*/ 	.word	0x00000012
        /*0f34*/ 	.word	0x00038800
        /*0f38*/ 	.short	0x010a
        /*0f3a*/ 	.byte	0x3f
	.zero		1


	//   ....[30]....
        /*0f3c*/ 	.word	0x0000bfa0
        /*0f40*/ 	.word	0x00000012
        /*0f44*/ 	.word	0x00038800
        /*0f48*/ 	.short	0x010a
        /*0f4a*/ 	.byte	0x3f
	.zero		1


	//   ....[31]....
        /*0f4c*/ 	.word	0x0000f130
        /*0f50*/ 	.word	0x00000012
        /*0f54*/ 	.word	0x00038800
        /*0f58*/ 	.short	0x010a
        /*0f5a*/ 	.byte	0x3f
	.zero		1


	//   ....[32]....
        /*0f5c*/ 	.word	0x00012420
        /*0f60*/ 	.word	0x00000000
        /*0f64*/ 	.word	0x00038830
        /*0f68*/ 	.short	0x010a
        /*0f6a*/ 	.byte	0x3f
	.zero		1


	//   ....[33]....
        /*0f6c*/ 	.word	0x000124a0
        /*0f70*/ 	.word	0x00000000
        /*0f74*/ 	.word	0x00038830
        /*0f78*/ 	.short	0x010a
        /*0f7a*/ 	.byte	0x3f
	.zero		1


	//   ....[34]....
        /*0f7c*/ 	.word	0x00016290
        /*0f80*/ 	.word	0x00000000
        /*0f84*/ 	.word	0x00000000
        /*0f88*/ 	.short	0x0101
        /*0f8a*/ 	.byte	0x3f
	.zero		1


	//   ....[35]....
        /*0f8c*/ 	.word	0x00017290
        /*0f90*/ 	.word	0x0000000b
        /*0f94*/ 	.word	0x00038830
        /*0f98*/ 	.short	0x010a
        /*0f9a*/ 	.byte	0x3f
	.zero		1


	//   ....[36]....
        /*0f9c*/ 	.word	0x00017310
        /*0fa0*/ 	.word	0x0000000b
        /*0fa4*/ 	.word	0x00038830
        /*0fa8*/ 	.short	0x010a
        /*0faa*/ 	.byte	0x3f
	.zero		1


	//   ....[37]....
        /*0fac*/ 	.word	0x0001aa30
        /*0fb0*/ 	.word	0x00000009
        /*0fb4*/ 	.word	0x00038850
        /*0fb8*/ 	.short	0x010a
        /*0fba*/ 	.byte	0x3f
	.zero		1


	//   ....[38]....
        /*0fbc*/ 	.word	0x0001aa80
        /*0fc0*/ 	.word	0x00000009
        /*0fc4*/ 	.word	0x00038850
        /*0fc8*/ 	.short	0x010a
        /*0fca*/ 	.byte	0x3f
	.zero		1


	//   ....[39]....
        /*0fcc*/ 	.word	0x0001b4f0
        /*0fd0*/ 	.word	0x000000a8
        /*0fd4*/ 	.word	0x00000000
        /*0fd8*/ 	.short	0x0101
        /*0fda*/ 	.byte	0x3f
	.zero		1


	//   ....[40]....
        /*0fdc*/ 	.word	0x0001b510
        /*0fe0*/ 	.word	0x00000009
        /*0fe4*/ 	.word	0x00000000
        /*0fe8*/ 	.short	0x0101
        /*0fea*/ 	.byte	0x3f
	.zero		1


	//   ....[41]....
        /*0fec*/ 	.word	0x0001c2b0
        /*0ff0*/ 	.word	0x00000000
        /*0ff4*/ 	.word	0x00038850
        /*0ff8*/ 	.short	0x010a
        /*0ffa*/ 	.byte	0x3f
	.zero		1


	//   ....[42]....
        /*0ffc*/ 	.word	0x0001c350
        /*1000*/ 	.word	0x00000000
        /*1004*/ 	.word	0x00038850
        /*1008*/ 	.short	0x010a
        /*100a*/ 	.byte	0x3f
	.zero		1


	//   ....[43]....
        /*100c*/ 	.word	0x0001c7f0
        /*1010*/ 	.word	0x0000000c
        /*1014*/ 	.word	0x00000000
        /*1018*/ 	.short	0x0101
        /*101a*/ 	.byte	0x3f
	.zero		1


	//   ....[44]....
        /*101c*/ 	.word	0x0001ea80
        /*1020*/ 	.word	0x00000000
        /*1024*/ 	.word	0x00000000
        /*1028*/ 	.short	0x0101
        /*102a*/ 	.byte	0x3f
	.zero		1


	//   ....[45]....
        /*102c*/ 	.word	0x000212e0
        /*1030*/ 	.word	0x00000004
        /*1034*/ 	.word	0x00038820
        /*1038*/ 	.short	0x010a
        /*103a*/ 	.byte	0x3f
	.zero		1


	//   ....[46]....
        /*103c*/ 	.word	0x000213c0
        /*1040*/ 	.word	0x00000006
        /*1044*/ 	.word	0x000388a0
        /*1048*/ 	.short	0x010a
        /*104a*/ 	.byte	0x3f
	.zero		1


	//   ....[47]....
        /*104c*/ 	.word	0x00021900
        /*1050*/ 	.word	0x00000006
        /*1054*/ 	.word	0x000388c0
        /*1058*/ 	.short	0x010a
        /*105a*/ 	.byte	0x3f
	.zero		1


	//   ....[48]....
        /*105c*/ 	.word	0x00021f80
        /*1060*/ 	.word	0x00000006
        /*1064*/ 	.word	0x000388a0
        /*1068*/ 	.short	0x010a
        /*106a*/ 	.byte	0x3f
	.zero		1


	//   ....[49]....
        /*106c*/ 	.word	0x000224b0
        /*1070*/ 	.word	0x00000006
        /*1074*/ 	.word	0x000388c0
        /*1078*/ 	.short	0x010a
        /*107a*/ 	.byte	0x3f
	.zero		1


	//   ....[50]....
        /*107c*/ 	.word	0x00023400
        /*1080*/ 	.word	0x00000000
        /*1084*/ 	.word	0x00038840
        /*1088*/ 	.short	0x010a
        /*108a*/ 	.byte	0x3f
	.zero		1


	//   ....[51]....
        /*108c*/ 	.word	0x00024510
        /*1090*/ 	.word	0x00000008
        /*1094*/ 	.word	0x00038800
        /*1098*/ 	.short	0x0107
        /*109a*/ 	.byte	0x3f
	.zero		1


	//   ....[52]....
        /*109c*/ 	.word	0x00024610
        /*10a0*/ 	.word	0x00000002
        /*10a4*/ 	.word	0x00038800
        /*10a8*/ 	.short	0x0101
        /*10aa*/ 	.byte	0x3f
	.zero		1


	//   ....[53]....
        /*10ac*/ 	.word	0x00024630
        /*10b0*/ 	.word	0x00000002
        /*10b4*/ 	.word	0x00038820
        /*10b8*/ 	.short	0x010a
        /*10ba*/ 	.byte	0x3f
	.zero		1


	//   ....[54]....
        /*10bc*/ 	.word	0x000249c0
        /*10c0*/ 	.word	0x00000003
        /*10c4*/ 	.word	0x00038840
        /*10c8*/ 	.short	0x010a
        /*10ca*/ 	.byte	0x3f
	.zero		1


	//   ....[55]....
        /*10cc*/ 	.word	0x00024f80
        /*10d0*/ 	.word	0x00000002
        /*10d4*/ 	.word	0x00038860
        /*10d8*/ 	.short	0x010a
        /*10da*/ 	.byte	0x3f
	.zero		1


	//   ....[56]....
        /*10dc*/ 	.word	0x000258a0
        /*10e0*/ 	.word	0x00000003
        /*10e4*/ 	.word	0x00038840
        /*10e8*/ 	.short	0x010a
        /*10ea*/ 	.byte	0x3f
	.zero		1


	//   ....[57]....
        /*10ec*/ 	.word	0x00025e60
        /*10f0*/ 	.word	0x00000002
        /*10f4*/ 	.word	0x00038860
        /*10f8*/ 	.short	0x010a
        /*10fa*/ 	.byte	0x3f
	.zero		1


	//   ....[58]....
        /*10fc*/ 	.word	0x000266d0
        /*1100*/ 	.word	0x00000003
        /*1104*/ 	.word	0x00038840
        /*1108*/ 	.short	0x010a
        /*110a*/ 	.byte	0x3f
	.zero		1


	//   ....[59]....
        /*110c*/ 	.word	0x00026c80
        /*1110*/ 	.word	0x00000002
        /*1114*/ 	.word	0x00038860
        /*1118*/ 	.short	0x010a
        /*111a*/ 	.byte	0x3f
	.zero		1


	//   ....[60]....
        /*111c*/ 	.word	0x00027470
        /*1120*/ 	.word	0x00000002
        /*1124*/ 	.word	0x00038860
        /*1128*/ 	.short	0x010a
        /*112a*/ 	.byte	0x3f
	.zero		1


	//   ....[61]....
        /*112c*/ 	.word	0x000285c0
        /*1130*/ 	.word	0x00000000
        /*1134*/ 	.word	0x00038820
        /*1138*/ 	.short	0x010a
        /*113a*/ 	.byte	0x3f
	.zero		1


	//   ....[62]....
        /*113c*/ 	.word	0x00028770
        /*1140*/ 	.word	0x00000006
        /*1144*/ 	.word	0x00000000
        /*1148*/ 	.short	0x010a
        /*114a*/ 	.byte	0x3f
	.zero		1


	//   ....[63]....
        /*114c*/ 	.word	0x000287e0
        /*1150*/ 	.word	0x00000007
        /*1154*/ 	.word	0x00000000
        /*1158*/ 	.short	0x010a
        /*115a*/ 	.byte	0x3f
	.zero		1


	//   ....[64]....
        /*115c*/ 	.word	0x00028850
        /*1160*/ 	.word	0x00000004
        /*1164*/ 	.word	0x00000000
        /*1168*/ 	.short	0x010a
        /*116a*/ 	.byte	0x3f
	.zero		1


	//   ....[65]....
        /*116c*/ 	.word	0x00028880
        /*1170*/ 	.word	0x00000003
        /*1174*/ 	.word	0x00000000
        /*1178*/ 	.short	0x010a
        /*117a*/ 	.byte	0x3f
	.zero		1


	//   ....[66]....
        /*117c*/ 	.word	0x000288e0
        /*1180*/ 	.word	0x00000000
        /*1184*/ 	.word	0x00038890
        /*1188*/ 	.short	0x010a
        /*118a*/ 	.byte	0x3f
	.zero		1


	//   ....[67]....
        /*118c*/ 	.word	0x00028930
        /*1190*/ 	.word	0x00000000
        /*1194*/ 	.word	0x00038890
        /*1198*/ 	.short	0x010a
        /*119a*/ 	.byte	0x3f
	.zero		1


	//   ....[68]....
        /*119c*/ 	.word	0x00028980
        /*11a0*/ 	.word	0x00000000
        /*11a4*/ 	.word	0x00038890
        /*11a8*/ 	.short	0x010a
        /*11aa*/ 	.byte	0x3f
	.zero		1


	//   ....[69]....
        /*11ac*/ 	.word	0x000289d0
        /*11b0*/ 	.word	0x00000000
        /*11b4*/ 	.word	0x000388b0
        /*11b8*/ 	.short	0x010a
        /*11ba*/ 	.byte	0x3f
	.zero		1


	//   ....[70]....
        /*11bc*/ 	.word	0x00028be0
        /*11c0*/ 	.word	0x00000012
        /*11c4*/ 	.word	0x00038800
        /*11c8*/ 	.short	0x010a
        /*11ca*/ 	.byte	0x3f
	.zero		1


	//   ....[71]....
        /*11cc*/ 	.word	0x00028e00
        /*11d0*/ 	.word	0x00000012
        /*11d4*/ 	.word	0x00038800
        /*11d8*/ 	.short	0x010a
        /*11da*/ 	.byte	0x3f
	.zero		1


	//   ....[72]....
        /*11dc*/ 	.word	0x00028e50
        /*11e0*/ 	.word	0x00000000
        /*11e4*/ 	.word	0x00038830
        /*11e8*/ 	.short	0x010a
        /*11ea*/ 	.byte	0x3f
	.zero		1


	//   ....[73]....
        /*11ec*/ 	.word	0x00028ea0
        /*11f0*/ 	.word	0x0000000b
        /*11f4*/ 	.word	0x00038830
        /*11f8*/ 	.short	0x010a
        /*11fa*/ 	.byte	0x3f
	.zero		1


	//   ....[74]....
        /*11fc*/ 	.word	0x00028ef0
        /*1200*/ 	.word	0x00000009
        /*1204*/ 	.word	0x00038850
        /*1208*/ 	.short	0x010a
        /*120a*/ 	.byte	0x3f
	.zero		1


	//   ....[75]....
        /*120c*/ 	.word	0x00028f40
        /*1210*/ 	.word	0x00000000
        /*1214*/ 	.word	0x00038850
        /*1218*/ 	.short	0x010a
        /*121a*/ 	.byte	0x3f
	.zero		1


	//   ....[76]....
        /*121c*/ 	.word	0x00029100
        /*1220*/ 	.word	0x00000003
        /*1224*/ 	.word	0x00038820
        /*1228*/ 	.short	0x010a
        /*122a*/ 	.byte	0x3f
	.zero		1


	//   ....[77]....
        /*122c*/ 	.word	0x00029150
        /*1230*/ 	.word	0x00000006
        /*1234*/ 	.word	0x000388a0
        /*1238*/ 	.short	0x010a
        /*123a*/ 	.byte	0x3f
	.zero		1


	//   ....[78]....
        /*123c*/ 	.word	0x000291a0
        /*1240*/ 	.word	0x00000006
        /*1244*/ 	.word	0x000388c0
        /*1248*/ 	.short	0x010a
        /*124a*/ 	.byte	0x3f
	.zero		1


	//   ....[79]....
        /*124c*/ 	.word	0x000291f0
        /*1250*/ 	.word	0x00000006
        /*1254*/ 	.word	0x000388a0
        /*1258*/ 	.short	0x010a
        /*125a*/ 	.byte	0x3f
	.zero		1


	//   ....[80]....
        /*125c*/ 	.word	0x00029240
        /*1260*/ 	.word	0x00000006
        /*1264*/ 	.word	0x000388c0
        /*1268*/ 	.short	0x010a
        /*126a*/ 	.byte	0x3f
	.zero		1


	//   ....[81]....
        /*126c*/ 	.word	0x000293e0
        /*1270*/ 	.word	0x00000000
        /*1274*/ 	.word	0x00038840
        /*1278*/ 	.short	0x010a
        /*127a*/ 	.byte	0x3f
	.zero		1


	//   ....[82]....
        /*127c*/ 	.word	0x0002a050
        /*1280*/ 	.word	0x00000002
        /*1284*/ 	.word	0x00038820
        /*1288*/ 	.short	0x010a
        /*128a*/ 	.byte	0x3f
	.zero		1


	//   ....[83]....
        /*128c*/ 	.word	0x0002a0a0
        /*1290*/ 	.word	0x00000003
        /*1294*/ 	.word	0x00038840
        /*1298*/ 	.short	0x010a
        /*129a*/ 	.byte	0x3f
	.zero		1


	//   ....[84]....
        /*129c*/ 	.word	0x0002a0f0
        /*12a0*/ 	.word	0x00000002
        /*12a4*/ 	.word	0x00038860
        /*12a8*/ 	.short	0x010a
        /*12aa*/ 	.byte	0x3f
	.zero		1


	//   ....[85]....
        /*12ac*/ 	.word	0x0002a140
        /*12b0*/ 	.word	0x00000003
        /*12b4*/ 	.word	0x00038840
        /*12b8*/ 	.short	0x010a
        /*12ba*/ 	.byte	0x3f
	.zero		1


	//   ....[86]....
        /*12bc*/ 	.word	0x0002a190
        /*12c0*/ 	.word	0x00000002
        /*12c4*/ 	.word	0x00038860
        /*12c8*/ 	.short	0x010a
        /*12ca*/ 	.byte	0x3f
	.zero		1


	//   ....[87]....
        /*12cc*/ 	.word	0x0002a1e0
        /*12d0*/ 	.word	0x00000003
        /*12d4*/ 	.word	0x00038840
        /*12d8*/ 	.short	0x010a
        /*12da*/ 	.byte	0x3f
	.zero		1


	//   ....[88]....
        /*12dc*/ 	.word	0x0002a230
        /*12e0*/ 	.word	0x00000002
        /*12e4*/ 	.word	0x00038860
        /*12e8*/ 	.short	0x010a
        /*12ea*/ 	.byte	0x3f
	.zero		1


	//   ....[89]....
        /*12ec*/ 	.word	0x0002a280
        /*12f0*/ 	.word	0x00000002
        /*12f4*/ 	.word	0x00038860
        /*12f8*/ 	.short	0x010a
        /*12fa*/ 	.byte	0x3f
	.zero		1


	//   ....[90]....
        /*12fc*/ 	.word	0x0002ad10
        /*1300*/ 	.word	0x00000000
        /*1304*/ 	.word	0x00038820
        /*1308*/ 	.short	0x010a
        /*130a*/ 	.byte	0x3f
	.zero		1


	//   ....[91]....
        /*130c*/ 	.word	0x0002aeb0
        /*1310*/ 	.word	0x00000006
        /*1314*/ 	.word	0x00000000
        /*1318*/ 	.short	0x010a
        /*131a*/ 	.byte	0x3f
	.zero		1


	//   ....[92]....
        /*131c*/ 	.word	0x0002af00
        /*1320*/ 	.word	0x00000007
        /*1324*/ 	.word	0x00000000
        /*1328*/ 	.short	0x010a
        /*132a*/ 	.byte	0x3f
	.zero		1


	//   ....[93]....
        /*132c*/ 	.word	0x0002af50
        /*1330*/ 	.word	0x00000004
        /*1334*/ 	.word	0x00000000
        /*1338*/ 	.short	0x010a
        /*133a*/ 	.byte	0x3f
	.zero		1


	//----- nvinfo : EIATTR_NUM_MBARRIERS
	.align		4
.L_449:
        /*133c*/ 	.byte	0x03, 0x38
        /*133e*/ 	.short	0x0016


	//----- nvinfo : EIATTR_EXIT_INSTR_OFFSETS
	.align		4
        /*1340*/ 	.byte	0x04, 0x1c
        /*1342*/ 	.short	(.L_451 - .L_450)


	//   ....[0]....
.L_450:
        /*1344*/ 	.word	0x000288d0


	//----- nvinfo : EIATTR_MAX_THREADS
	.align		4
.L_451:
        /*1348*/ 	.byte	0x04, 0x05
        /*134a*/ 	.short	(.L_453 - .L_452)
.L_452:
        /*134c*/ 	.word	0x00000180
        /*1350*/ 	.word	0x00000001
        /*1354*/ 	.word	0x00000001


	//----- nvinfo : EIATTR_CRS_STACK_SIZE
	.align		4
.L_453:
        /*1358*/ 	.byte	0x04, 0x1e
        /*135a*/ 	.short	(.L_455 - .L_454)
.L_454:
        /*135c*/ 	.word	0x00000000


	//----- nvinfo : EIATTR_CBANK_PARAM_SIZE
	.align		4
.L_455:
        /*1360*/ 	.byte	0x03, 0x19
        /*1362*/ 	.short	0x0af0


	//----- nvinfo : EIATTR_PARAM_CBANK
	.align		4
        /*1364*/ 	.byte	0x04, 0x0a
        /*1366*/ 	.short	(.L_457 - .L_456)
	.align		4
.L_456:
        /*1368*/ 	.word	index@(.nv.constant0._ZN7cutlass13device_kernelIN5flash11enable_sm90INS1_16FlashAttnFwdSm90INS1_25CollectiveMainloopFwdSm90ILi2EN4cute5tupleIJNS5_1CILi1EEES8_S8_EEENS6_IJNS7_ILi128EEENS7_ILi80EEENS7_ILi256EEEEEELi256ENS_10bfloat16_tEfNS_4arch4Sm90ELb0ELb0ELb0ELb1ELb0ELb1ELb0ELb1ELb1ELb1ELb0ELb0EEENS1_21CollectiveEpilogueFwdINS6_IJSA_SC_SB_EEES9_SE_SG_Li256ELb1ELb1ELb0ELb0EEENS1_36VarlenDynamicPersistentTileSchedulerILi128ELi80ELi256ELi128ELb0ELb1ELb1ELb0ELb1ELb1EEEEEEEEEvNT_6ParamsE)
        /*136c*/ 	.short	0x0210
        /*136e*/ 	.short	0x0af0


	//----- nvinfo : EIATTR_SW_WAR
	.align		4
.L_457:
        /*1370*/ 	.byte	0x04, 0x36
        /*1372*/ 	.short	(.L_459 - .L_458)
.L_458:
        /*1374*/ 	.word	0x00000008
.L_459:


//--------------------- .nv.info._ZN7cutlass13device_kernelIN5flash11enable_sm90INS1_16FlashAttnFwdSm90INS1_25CollectiveMainloopFwdSm90ILi2EN4cute5tupleIJNS5_1CILi1EEES8_S8_EEENS6_IJNS7_ILi128EEENS7_ILi64EEENS7_ILi256EEEEEELi256ENS_10bfloat16_tEfNS_4arch4Sm90ELb0ELb1ELb0ELb0ELb0ELb0ELb0ELb1ELb1ELb1ELb0ELb0EEENS1_21CollectiveEpilogueFwdINS6_IJSA_SC_SB_EEES9_SE_SG_Li256ELb0ELb1ELb0ELb0EEENS1_30DynamicPersistentTileSchedulerILi256ELi128ELb0ELb1ELb1EEEEEEEEEvNT_6ParamsE --------------------------
	.section	.nv.info._ZN7cutlass13device_kernelIN5flash11enable_sm90INS1_16FlashAttnFwdSm90INS1_25CollectiveMainloopFwdSm90ILi2EN4cute5tupleIJNS5_1CILi1EEES8_S8_EEENS6_IJNS7_ILi128EEENS7_ILi64EEENS7_ILi256EEEEEELi256ENS_10bfloat16_tEfNS_4arch4Sm90ELb0ELb1ELb0ELb0ELb0ELb0ELb0ELb1ELb1ELb1ELb0ELb0EEENS1_21CollectiveEpilogueFwdINS6_IJSA_SC_SB_EEES9_SE_SG_Li256ELb0ELb1ELb0ELb0EEENS1_30DynamicPersistentTileSchedulerILi256ELi128ELb0ELb1ELb1EEEEEEEEEvNT_6ParamsE,"",@"SHT_CUDA_INFO"
	.sectionflags	@""
	.align	4


	//----- nvinfo : EIATTR_CUDA_API_VERSION
	.align		4
        /*0000*/ 	.byte	0x04, 0x37
        /*0002*/ 	.short	(.L_461 - .L_460)
.L_460:
        /*0004*/ 	.word	0x00000082


	//----- nvinfo : EIATTR_KPARAM_INFO
	.align		4
.L_461:
        /*0008*/ 	.byte	0x04, 0x17
        /*000a*/ 	.short	(.L_463 - .L_462)
.L_462:
        /*000c*/ 	.word	0x00000000
        /*0010*/ 	.short	0x0000
        /*0012*/ 	.short	0x0070
        /*0014*/ 	.byte	0x00, 0xf0, 0x01, 0x2a


	//----- nvinfo : EIATTR_SPARSE_MMA_MASK
	.align		4
.L_463:
        /*0018*/ 	.byte	0x03, 0x50
        /*001a*/ 	.short	0x0000


	//----- nvinfo : EIATTR_MAXREG_COUNT
	.align		4
        /*001c*/ 	.byte	0x03, 0x1b
        /*001e*/ 	.short	0x00a8


	//----- nvinfo : EIATTR_NUM_BARRIERS
	.align		4
        /*0020*/ 	.byte	0x02, 0x4c
        /*0022*/ 	.byte	0x09
	.zero		1


	//----- nvinfo : EIATTR_EXTERNS
	.align		4
        /*0024*/ 	.byte	0x04, 0x0f
        /*0026*/ 	.short	(.L_465 - .L_464)


	//   ....[0]....
	.align		4
.L_464:
        /*0028*/ 	.word	index@(__assertfail)


	//----- nvinfo : EIATTR_ANNOTATIONS
	.align		4
.L_465:
        /*002c*/ 	.byte	0x04, 0x55
        /*002e*/ 	.short	(.L_467 - .L_466)


	//   ....[0]....
.L_466:
        /* <DEDUP_REMOVED lines=26> */


	//----- nvinfo : EIATTR_MERCURY_ISA_VERSION
	.align		4
.L_467:
        /*01b8*/ 	.byte	0x03, 0x5f
        /*01ba*/ 	.short	0x0101


	//----- nvinfo : EIATTR_INT_WARP_WIDE_INSTR_OFFSETS
	.align		4
        /*01bc*/ 	.byte	0x04, 0x31
        /*01be*/ 	.short	(.L_469 - .L_468)


	//   ....[0]....
.L_468:
        /*01c0*/ 	.word	0x00000130


	//   ....[1]....
        /*01c4*/ 	.word	0x00000170


	//   ....[2]....
        /*01c8*/ 	.word	0x000001e0


	//   ....[3]....
        /*01cc*/ 	.word	0x0000fe00


	//   ....[4]....
        /*01d0*/ 	.word	0x0000fea0


	//   ....[5]....
        /*01d4*/ 	.word	0x00014100


	//   ....[6]....
        /*01d8*/ 	.word	0x000141a0


	//----- nvinfo : EIATTR_COOP_GROUP_MASK_REGIDS
	.align		4
.L_469:
        /*01dc*/ 	.byte	0x04, 0x29
        /*01de*/ 	.short	(.L_471 - .L_470)


	//   ....[0]....
.L_470:
        /*01e0*/ 	.word	0xffffffff


	//   ....[1]....
        /*01e4*/ 	.word	0xffffffff


	//   ....[2]....
        /*01e8*/ 	.word	0xffffffff


	//   ....[3]....
        /*01ec*/ 	.word	0xffffffff


	//   ....[4]....
        /*01f0*/ 	.word	0xffffffff


	//   ....[5]....
        /*01f4*/ 	.word	0xffffffff


	//   ....[6]....
        /*01f8*/ 	.word	0xffffffff


	//   ....[7]....
        /*01fc*/ 	.word	0xffffffff


	//   ....[8]....
        /*0200*/ 	.word	0xffffffff


	//   ....[9]....
        /*0204*/ 	.word	0xffffffff


	//   ....[10]....
        /*0208*/ 	.word	0xffffffff


	//   ....[11]....
        /*020c*/ 	.word	0xffffffff


	//   ....[12]....
        /*0210*/ 	.word	0xffffffff


	//   ....[13]....
        /*0214*/ 	.word	0xffffffff


	//   ....[14]....
        /*0218*/ 	.word	0xffffffff


	//   ....[15]....
        /*021c*/ 	.word	0xffffffff


	//   ....[16]....
        /*0220*/ 	.word	0xffffffff


	//   ....[17]....
        /*0224*/ 	.word	0xffffffff


	//   ....[18]....
        /*0228*/ 	.word	0xffffffff


	//   ....[19]....
        /*022c*/ 	.word	0xffffffff


	//   ....[20]....
        /*0230*/ 	.word	0xffffffff


	//   ....[21]....
        /*0234*/ 	.word	0xffffffff


	//   ....[22]....
        /*0238*/ 	.word	0xffffffff


	//   ....[23]....
        /*023c*/ 	.word	0xffffffff


	//   ....[24]....
        /*0240*/ 	.word	0xffffffff


	//   ....[25]....
        /*0244*/ 	.word	0xffffffff


	//   ....[26]....
        /*0248*/ 	.word	0xffffffff


	//   ....[27]....
        /*024c*/ 	.word	0xffffffff


	//   ....[28]....
        /*0250*/ 	.word	0xffffffff


	//   ....[29]....
        /*0254*/ 	.word	0xffffffff


	//   ....[30]....
        /*0258*/ 	.word	0xffffffff


	//   ....[31]....
        /*025c*/ 	.word	0xffffffff


	//   ....[32]....
        /*0260*/ 	.word	0xffffffff


	//   ....[33]....
        /*0264*/ 	.word	0xffffffff


	//   ....[34]....
        /*0268*/ 	.word	0xffffffff


	//   ....[35]....
        /*026c*/ 	.word	0xffffffff


	//   ....[36]....
        /*0270*/ 	.word	0xffffffff


	//   ....[37]....
        /*0274*/ 	.word	0xffffffff


	//   ....[38]....
        /*0278*/ 	.word	0xffffffff


	//   ....[39]....
        /*027c*/ 	.word	0xffffffff


	//   ....[40]....
        /*0280*/ 	.word	0xffffffff


	//   ....[41]....
        /*0284*/ 	.word	0xffffffff


	//   ....[42]....
        /*0288*/ 	.word	0xffffffff


	//   ....[43]....
        /*028c*/ 	.word	0xffffffff


	//   ....[44]....
        /*0290*/ 	.word	0xffffffff


	//   ....[45]....
        /*0294*/ 	.word	0xffffffff


	//   ....[46]....
        /*0298*/ 	.word	0xffffffff


	//   ....[47]....
        /*029c*/ 	.word	0xffffffff


	//   ....[48]....
        /*02a0*/ 	.word	0xffffffff


	//   ....[49]....
        /*02a4*/ 	.word	0xffffffff


	//   ....[50]....
        /*02a8*/ 	.word	0xffffffff


	//   ....[51]....
        /*02ac*/ 	.word	0xffffffff


	//   ....[52]....
        /*02b0*/ 	.word	0xffffffff


	//   ....[53]....
        /*02b4*/ 	.word	0xffffffff


	//   ....[54]....
        /*02b8*/ 	.word	0xffffffff


	//   ....[55]....
        /*02bc*/ 	.word	0xffffffff


	//   ....[56]....
        /*02c0*/ 	.word	0xffffffff


	//   ....[57]....
        /*02c4*/ 	.word	0xffffffff


	//   ....[58]....
        /*02c8*/ 	.word	0xffffffff


	//   ....[59]....
        /*02cc*/ 	.word	0xffffffff


	//   ....[60]....
        /*02d0*/ 	.word	0xffffffff


	//   ....[61]....
        /*02d4*/ 	.word	0xffffffff


	//   ....[62]....
        /*02d8*/ 	.word	0xffffffff


	//   ....[63]....
        /*02dc*/ 	.word	0xffffffff


	//   ....[64]....
        /*02e0*/ 	.word	0xffffffff


	//   ....[65]....
        /*02e4*/ 	.word	0xffffffff


	//   ....[66]....
        /*02e8*/ 	.word	0xffffffff


	//   ....[67]....
        /*02ec*/ 	.word	0xffffffff


	//   ....[68]....
        /*02f0*/ 	.word	0xffffffff


	//   ....[69]....
        /*02f4*/ 	.word	0xffffffff


	//   ....[70]....
        /*02f8*/ 	.word	0xffffffff


	//   ....[71]....
        /*02fc*/ 	.word	0xffffffff


	//   ....[72]....
        /*0300*/ 	.word	0xffffffff


	//   ....[73]....
        /*0304*/ 	.word	0xffffffff


	//   ....[74]....
        /*0308*/ 	.word	0x0500000f


	//   ....[75]....
        /*030c*/ 	.word	0x0500000f


	//   ....[76]....
        /*0310*/ 	.word	0x0500000f


	//   ....[77]....
        /*0314*/ 	.word	0x0500000f


	//   ....[78]....
        /*0318*/ 	.word	0x0500000f


	//   ....[79]....
        /*031c*/ 	.word	0x0500000f


	//   ....[80]....
        /*0320*/ 	.word	0x0500000f


	//   ....[81]....
        /*0324*/ 	.word	0x0500000f


	//   ....[82]....
        /*0328*/ 	.word	0x0500000f


	//   ....[83]....
        /*032c*/ 	.word	0x0500000f


	//   ....[84]....
        /*0330*/ 	.word	0x0500000f


	//   ....[85]....
        /*0334*/ 	.word	0x0500000f


	//   ....[86]....
        /*0338*/ 	.word	0x0500000f


	//   ....[87]....
        /*033c*/ 	.word	0x0500000f


	//   ....[88]....
        /*0340*/ 	.word	0x0500000f


	//   ....[89]....
        /*0344*/ 	.word	0x0500000f


	//   ....[90]....
        /*0348*/ 	.word	0x0500000f


	//   ....[91]....
        /*034c*/ 	.word	0x0500000f


	//   ....[92]....
        /*0350*/ 	.word	0x0500000f


	//----- nvinfo : EIATTR_COOP_GROUP_INSTR_OFFSETS
	.align		4
.L_471:
        /*0354*/ 	.byte	0x04, 0x28
        /*0356*/ 	.short	(.L_473 - .L_472)


	//   ....[0]....
.L_472:
        /*0358*/ 	.word	0x00000060


	//   ....[1]....
        /*035c*/ 	.word	0x00000140


	//   ....[2]....
        /*0360*/ 	.word	0x00000190


	//   ....[3]....
        /*0364*/ 	.word	0x000003c0


	//   ....[4]....
        /*0368*/ 	.word	0x00000520


	//   ....[5]....
        /*036c*/ 	.word	0x00000640


	//   ....[6]....
        /*0370*/ 	.word	0x000007a0


	//   ....[7]....
        /*0374*/ 	.word	0x00001a40


	//   ....[8]....
        /*0378*/ 	.word	0x00002590


	//   ....[9]....
        /*037c*/ 	.word	0x00002a70


	//   ....[10]....
        /*0380*/ 	.word	0x000033b0


	//   ....[11]....
        /*0384*/ 	.word	0x00003540


	//   ....[12]....
        /*0388*/ 	.word	0x00003800


	//   ....[13]....
        /*038c*/ 	.word	0x000038a0


	//   ....[14]....
        /*0390*/ 	.word	0x000056e0


	//   ....[15]....
        /*0394*/ 	.word	0x00005910


	//   ....[16]....
        /*0398*/ 	.word	0x00006010


	//   ....[17]....
        /*039c*/ 	.word	0x00006110


	//   ....[18]....
        /*03a0*/ 	.word	0x000064c0


	//   ....[19]....
        /*03a4*/ 	.word	0x00006510


	//   ....[20]....
        /*03a8*/ 	.word	0x00008070


	//   ....[21]....
        /*03ac*/ 	.word	0x000081a0


	//   ....[22]....
        /*03b0*/ 	.word	0x000083d0


	//   ....[23]....
        /*03b4*/ 	.word	0x00008430


	//   ....[24]....
        /*03b8*/ 	.word	0x00009de0


	//   ....[25]....
        /*03bc*/ 	.word	0x0000a020


	//   ....[26]....
        /*03c0*/ 	.word	0x0000a710


	//   ....[27]....
        /*03c4*/ 	.word	0x0000a810


	//   ....[28]....
        /*03c8*/ 	.word	0x0000abc0


	//   ....[29]....
        /*03cc*/ 	.word	0x0000ac20


	//   ....[30]....
        /*03d0*/ 	.word	0x0000bc00


	//   ....[31]....
        /*03d4*/ 	.word	0x0000bc40


	//   ....[32]....
        /*03d8*/ 	.word	0x0000bd80


	//   ....[33]....
        /*03dc*/ 	.word	0x0000bda0


	//   ....[34]....
        /*03e0*/ 	.word	0x0000d780


	//   ....[35]....
        /*03e4*/ 	.word	0x0000d810


	//   ....[36]....
        /*03e8*/ 	.word	0x0000d840


	//   ....[37]....
        /*03ec*/ 	.word	0x0000d870


	//   ....[38]....
        /*03f0*/ 	.word	0x0000e050


	//   ....[39]....
        /*03f4*/ 	.word	0x0000e090


	//   ....[40]....
        /*03f8*/ 	.word	0x0000e1e0


	//   ....[41]....
        /*03fc*/ 	.word	0x0000e200


	//   ....[42]....
        /*0400*/ 	.word	0x0000e350


	//   ....[43]....
        /*0404*/ 	.word	0x0000e370


	//   ....[44]....
        /*0408*/ 	.word	0x0000e4d0


	//   ....[45]....
        /*040c*/ 	.word	0x0000e4f0


	//   ....[46]....
        /*0410*/ 	.word	0x0000eca0


	//   ....[47]....
        /*0414*/ 	.word	0x0000ecc0


	//   ....[48]....
        /*0418*/ 	.word	0x0000ee10


	//   ....[49]....
        /*041c*/ 	.word	0x0000ee30


	//   ....[50]....
        /*0420*/ 	.word	0x0000ef80


	//   ....[51]....
        /*0424*/ 	.word	0x0000efa0


	//   ....[52]....
        /*0428*/ 	.word	0x0000f100


	//   ....[53]....
        /*042c*/ 	.word	0x0000f120


	//   ....[54]....
        /*0430*/ 	.word	0x0000f330


	//   ....[55]....
        /*0434*/ 	.word	0x00010420


	//   ....[56]....
        /*0438*/ 	.word	0x00010f30


	//   ....[57]....
        /*043c*/ 	.word	0x00010f70


	//   ....[58]....
        /*0440*/ 	.word	0x00010f90


	//   ....[59]....
        /*0444*/ 	.word	0x00011050


	//   ....[60]....
        /*0448*/ 	.word	0x00011070


	//   ....[61]....
        /*044c*/ 	.word	0x00011120


	//   ....[62]....
        /*0450*/ 	.word	0x00011140


	//   ....[63]....
        /*0454*/ 	.word	0x000111f0


	//   ....[64]....
        /*0458*/ 	.word	0x00011210


	//   ....[65]....
        /*045c*/ 	.word	0x000112c0


	//   ....[66]....
        /*0460*/ 	.word	0x000112e0


	//   ....[67]....
        /*0464*/ 	.word	0x00011390


	//   ....[68]....
        /*0468*/ 	.word	0x000113b0


	//   ....[69]....
        /*046c*/ 	.word	0x00011460


	//   ....[70]....
        /*0470*/ 	.word	0x00011480


	//   ....[71]....
        /*0474*/ 	.word	0x00011520


	//   ....[72]....
        /*0478*/ 	.word	0x000148d0


	//   ....[73]....
        /*047c*/ 	.word	0x00014ac0


	//   ....[74]....
        /*0480*/ 	.word	0x00015110


	//   ....[75]....
        /*0484*/ 	.word	0x00015270


	//   ....[76]....
        /*0488*/ 	.word	0x000152c0


	//   ....[77]....
        /*048c*/ 	.word	0x00015440


	//   ....[78]....
        /*0490*/ 	.word	0x00015490


	//   ....[79]....
        /*0494*/ 	.word	0x000155c0


	//   ....[80]....
        /*0498*/ 	.word	0x00015630


	//   ....[81]....
        /*049c*/ 	.word	0x00015760


	//   ....[82]....
        /*04a0*/ 	.word	0x000157d0


	//   ....[83]....
        /*04a4*/ 	.word	0x00015900


	//   ....[84]....
        /*04a8*/ 	.word	0x00015970


	//   ....[85]....
        /*04ac*/ 	.word	0x00015aa0


	//   ....[86]....
        /*04b0*/ 	.word	0x00015b10


	//   ....[87]....
        /*04b4*/ 	.word	0x00015c40


	//   ....[88]....
        /*04b8*/ 	.word	0x00015cb0


	//   ....[89]....
        /*04bc*/ 	.word	0x00015de0


	//   ....[90]....
        /*04c0*/ 	.word	0x00015e30


	//   ....[91]....
        /*04c4*/ 	.word	0x00016150


	//   ....[92]....
        /*04c8*/ 	.word	0x00016270


	//----- nvinfo : EIATTR_REG_RECONFIG
	.align		4
.L_473:
        /*04cc*/ 	.byte	0x01, 0x54
	.zero		2


	//----- nvinfo : EIATTR_SYSCALL_OFFSETS
	.align		4
        /*04d0*/ 	.byte	0x04, 0x46
        /*04d2*/ 	.short	(.L_475 - .L_474)


	//   ....[0]....
.L_474:
        /*04d4*/ 	.word	0x00001c20


	//   ....[1]....
        /*04d8*/ 	.word	0x00010010


	//   ....[2]....
        /*04dc*/ 	.word	0x00010160


	//   ....[3]....
        /*04e0*/ 	.word	0x00010250


	//   ....[4]....
        /*04e4*/ 	.word	0x00010b00


	//----- nvinfo : EIATTR_MBARRIER_INSTR_OFFSETS
	.align		4
.L_475:
        /*04e8*/ 	.byte	0x04, 0x39
        /*04ea*/ 	.short	(.L_477 - .L_476)


	//   ....[0]....
.L_476:
        /*04ec*/ 	.word	0x00000270
        /*04f0*/ 	.word	0x000000ff
        /*04f4*/ 	.word	0x00030800
        /*04f8*/ 	.short	0x0100
        /*04fa*/ 	.byte	0x08
	.zero		1


	//   ....[1]....
        /*04fc*/ 	.word	0x00000280
        /*0500*/ 	.word	0x000000ff
        /*0504*/ 	.word	0x00030820
        /*0508*/ 	.short	0x0100
        /*050a*/ 	.byte	0x08
	.zero		1


	//   ....[2]....
        /*050c*/ 	.word	0x00000370
        /*0510*/ 	.word	0x000000ff
        /*0514*/ 	.word	0x00030830
        /*0518*/ 	.short	0x0100
        /*051a*/ 	.byte	0x08
	.zero		1


	//   ....[3]....
        /*051c*/ 	.word	0x00000380
        /*0520*/ 	.word	0x000000ff
        /*0524*/ 	.word	0x00030840
        /*0528*/ 	.short	0x0100
        /*052a*/ 	.byte	0x08
	.zero		1


	//   ....[4]....
        /*052c*/ 	.word	0x00000390
        /*0530*/ 	.word	0x000000ff
        /*0534*/ 	.word	0x00030838
        /*0538*/ 	.short	0x0100
        /*053a*/ 	.byte	0x08
	.zero		1


	//   ....[5]....
        /*053c*/ 	.word	0x000003a0
        /*0540*/ 	.word	0x000000ff
        /*0544*/ 	.word	0x00030848
        /*0548*/ 	.short	0x0100
        /*054a*/ 	.byte	0x08
	.zero		1


	//   ....[6]....
        /*054c*/ 	.word	0x000004d0
        /*0550*/ 	.word	0x000000ff
        /*0554*/ 	.word	0x00030850
        /*0558*/ 	.short	0x0100
        /*055a*/ 	.byte	0x08
	.zero		1


	//   ....[7]....
        /*055c*/ 	.word	0x000004e0
        /*0560*/ 	.word	0x000000ff
        /*0564*/ 	.word	0x00030860
        /*0568*/ 	.short	0x0100
        /*056a*/ 	.byte	0x08
	.zero		1


	//   ....[8]....
        /*056c*/ 	.word	0x000004f0
        /*0570*/ 	.word	0x000000ff
        /*0574*/ 	.word	0x00030858
        /*0578*/ 	.short	0x0100
        /*057a*/ 	.byte	0x08
	.zero		1


	//   ....[9]....
        /*057c*/ 	.word	0x00000500
        /*0580*/ 	.word	0x000000ff
        /*0584*/ 	.word	0x00030868
        /*0588*/ 	.short	0x0100
        /*058a*/ 	.byte	0x08
	.zero		1


	//   ....[10]....
        /*058c*/ 	.word	0x000005f0
        /*0590*/ 	.word	0x000000ff
        /*0594*/ 	.word	0x00030870
        /*0598*/ 	.short	0x0100
        /*059a*/ 	.byte	0x06
	.zero		1


	//   ....[11]....
        /*059c*/ 	.word	0x00000600
        /*05a0*/ 	.word	0x000000ff
        /*05a4*/ 	.word	0x00030880
        /*05a8*/ 	.short	0x0100
        /*05aa*/ 	.byte	0x06
	.zero		1


	//   ....[12]....
        /*05ac*/ 	.word	0x00000610
        /*05b0*/ 	.word	0x000000ff
        /*05b4*/ 	.word	0x00030878
        /*05b8*/ 	.short	0x0100
        /*05ba*/ 	.byte	0x06
	.zero		1


	//   ....[13]....
        /*05bc*/ 	.word	0x00000620
        /*05c0*/ 	.word	0x000000ff
        /*05c4*/ 	.word	0x00030888
        /*05c8*/ 	.short	0x0100
        /*05ca*/ 	.byte	0x06
	.zero		1


	//   ....[14]....
        /*05cc*/ 	.word	0x00000750
        /*05d0*/ 	.word	0x000000ff
        /*05d4*/ 	.word	0x00030890
        /*05d8*/ 	.short	0x0100
        /*05da*/ 	.byte	0x08
	.zero		1


	//   ....[15]....
        /*05dc*/ 	.word	0x00000760
        /*05e0*/ 	.word	0x000000ff
        /*05e4*/ 	.word	0x000308a0
        /*05e8*/ 	.short	0x0100
        /*05ea*/ 	.byte	0x08
	.zero		1


	//   ....[16]....
        /*05ec*/ 	.word	0x00000770
        /*05f0*/ 	.word	0x000000ff
        /*05f4*/ 	.word	0x00030898
        /*05f8*/ 	.short	0x0100
        /*05fa*/ 	.byte	0x08
	.zero		1


	//   ....[17]....
        /*05fc*/ 	.word	0x00000780
        /*0600*/ 	.word	0x000000ff
        /*0604*/ 	.word	0x000308a8
        /*0608*/ 	.short	0x0100
        /*060a*/ 	.byte	0x08
	.zero		1


	//   ....[18]....
        /*060c*/ 	.word	0x000008b0
        /*0610*/ 	.word	0x000000ff
        /*0614*/ 	.word	0x000308b0
        /*0618*/ 	.short	0x0100
        /*061a*/ 	.byte	0x08
	.zero		1


	//   ....[19]....
        /*061c*/ 	.word	0x000008c0
        /*0620*/ 	.word	0x000000ff
        /*0624*/ 	.word	0x000308c0
        /*0628*/ 	.short	0x0100
        /*062a*/ 	.byte	0x08
	.zero		1


	//   ....[20]....
        /*062c*/ 	.word	0x000008d0
        /*0630*/ 	.word	0x000000ff
        /*0634*/ 	.word	0x000308b8
        /*0638*/ 	.short	0x0100
        /*063a*/ 	.byte	0x08
	.zero		1


	//   ....[21]....
        /*063c*/ 	.word	0x000008e0
        /*0640*/ 	.word	0x000000ff
        /*0644*/ 	.word	0x000308c8
        /*0648*/ 	.short	0x0100
        /*064a*/ 	.byte	0x08
	.zero		1


	//   ....[22]....
        /*064c*/ 	.word	0x00001cc0
        /*0650*/ 	.word	0x000000ff
        /*0654*/ 	.word	0x00030800
        /*0658*/ 	.short	0x010a
        /*065a*/ 	.byte	0x25
	.zero		1


	//   ....[23]....
        /*065c*/ 	.word	0x00001d40
        /*0660*/ 	.word	0x00000003
        /*0664*/ 	.word	0x00030830
        /*0668*/ 	.short	0x010a
        /*066a*/ 	.byte	0x3f
	.zero		1


	//   ....[24]....
        /*066c*/ 	.word	0x00001da0
        /*0670*/ 	.word	0x00000003
        /*0674*/ 	.word	0x00030830
        /*0678*/ 	.short	0x010a
        /*067a*/ 	.byte	0x3f
	.zero		1


	//   ....[25]....
        /*067c*/ 	.word	0x00002830
        /*0680*/ 	.word	0x00000000
        /*0684*/ 	.word	0x00000000
        /*0688*/ 	.short	0x0101
        /*068a*/ 	.byte	0x3f
	.zero		1


	//   ....[26]....
        /*068c*/ 	.word	0x00004520
        /*0690*/ 	.word	0x000000ff
        /*0694*/ 	.word	0x00030830
        /*0698*/ 	.short	0x010a
        /*069a*/ 	.byte	0x06
	.zero		1


	//   ....[27]....
        /*069c*/ 	.word	0x00004560
        /*06a0*/ 	.word	0x000000ff
        /*06a4*/ 	.word	0x00030830
        /*06a8*/ 	.short	0x010a
        /*06aa*/ 	.byte	0x06
	.zero		1


	//   ....[28]....
        /*06ac*/ 	.word	0x000053a0
        /*06b0*/ 	.word	0x000000ff
        /*06b4*/ 	.word	0x00030850
        /*06b8*/ 	.short	0x010a
        /*06ba*/ 	.byte	0x0a
	.zero		1


	//   ....[29]....
        /*06bc*/ 	.word	0x000053e0
        /*06c0*/ 	.word	0x000000ff
        /*06c4*/ 	.word	0x00030850
        /*06c8*/ 	.short	0x010a
        /*06ca*/ 	.byte	0x0a
	.zero		1


	//   ....[30]....
        /*06cc*/ 	.word	0x00005710
        /*06d0*/ 	.word	0x00000000
        /*06d4*/ 	.word	0x00000000
        /*06d8*/ 	.short	0x0101
        /*06da*/ 	.byte	0x3f
	.zero		1


	//   ....[31]....
        /*06dc*/ 	.word	0x000067e0
        /*06e0*/ 	.word	0x0000009b
        /*06e4*/ 	.word	0x00000000
        /*06e8*/ 	.short	0x0101
        /*06ea*/ 	.byte	0x3f
	.zero		1


	//   ....[32]....
        /*06ec*/ 	.word	0x00006f90
        /*06f0*/ 	.word	0x000000ff
        /*06f4*/ 	.word	0x00030830
        /*06f8*/ 	.short	0x010a
        /*06fa*/ 	.byte	0x05
	.zero		1


	//   ....[33]....
        /*06fc*/ 	.word	0x00006fd0
        /*0700*/ 	.word	0x000000ff
        /*0704*/ 	.word	0x00030830
        /*0708*/ 	.short	0x010a
        /*070a*/ 	.byte	0x05
	.zero		1


	//   ....[34]....
        /*070c*/ 	.word	0x00007e10
        /*0710*/ 	.word	0x000000ff
        /*0714*/ 	.word	0x00030850
        /*0718*/ 	.short	0x010a
        /*071a*/ 	.byte	0x0e
	.zero		1


	//   ....[35]....
        /*071c*/ 	.word	0x00007e50
        /*0720*/ 	.word	0x000000ff
        /*0724*/ 	.word	0x00030850
        /*0728*/ 	.short	0x010a
        /*072a*/ 	.byte	0x0e
	.zero		1


	//   ....[36]....
        /*072c*/ 	.word	0x00008740
        /*0730*/ 	.word	0x0000009f
        /*0734*/ 	.word	0x00000000
        /*0738*/ 	.short	0x0101
        /*073a*/ 	.byte	0x3f
	.zero		1


	//   ....[37]....
        /*073c*/ 	.word	0x000087f0
        /*0740*/ 	.word	0x000000a3
        /*0744*/ 	.word	0x00000000
        /*0748*/ 	.short	0x0101
        /*074a*/ 	.byte	0x3f
	.zero		1


	//   ....[38]....
        /*074c*/ 	.word	0x00008c70
        /*0750*/ 	.word	0x000000ff
        /*0754*/ 	.word	0x00030830
        /*0758*/ 	.short	0x010a
        /*075a*/ 	.byte	0x05
	.zero		1


	//   ....[39]....
        /*075c*/ 	.word	0x00008cb0
        /*0760*/ 	.word	0x000000ff
        /*0764*/ 	.word	0x00030830
        /*0768*/ 	.short	0x010a
        /*076a*/ 	.byte	0x05
	.zero		1


	//   ....[40]....
        /*076c*/ 	.word	0x00009af0
        /*0770*/ 	.word	0x000000ff
        /*0774*/ 	.word	0x00030850
        /*0778*/ 	.short	0x010a
        /*077a*/ 	.byte	0x0e
	.zero		1


	//   ....[41]....
        /*077c*/ 	.word	0x00009b30
        /*0780*/ 	.word	0x000000ff
        /*0784*/ 	.word	0x00030850
        /*0788*/ 	.short	0x010a
        /*078a*/ 	.byte	0x0e
	.zero		1


	//   ....[42]....
        /*078c*/ 	.word	0x00009e30
        /*0790*/ 	.word	0x00000000
        /*0794*/ 	.word	0x00000000
        /*0798*/ 	.short	0x0101
        /*079a*/ 	.byte	0x3f
	.zero		1


	//   ....[43]....
        /*079c*/ 	.word	0x0000af40
        /*07a0*/ 	.word	0x0000009b
        /*07a4*/ 	.word	0x00000000
        /*07a8*/ 	.short	0x0101
        /*07aa*/ 	.byte	0x3f
	.zero		1


	//   ....[44]....
        /*07ac*/ 	.word	0x0000bb70
        /*07b0*/ 	.word	0x000000ff
        /*07b4*/ 	.word	0x00030850
        /*07b8*/ 	.short	0x010a
        /*07ba*/ 	.byte	0x07
	.zero		1


	//   ....[45]....
        /*07bc*/ 	.word	0x0000bbb0
        /*07c0*/ 	.word	0x000000ff
        /*07c4*/ 	.word	0x00030850
        /*07c8*/ 	.short	0x010a
        /*07ca*/ 	.byte	0x07
	.zero		1


	//   ....[46]....
        /*07cc*/ 	.word	0x0000c010
        /*07d0*/ 	.word	0x00000009
        /*07d4*/ 	.word	0x00000000
        /*07d8*/ 	.short	0x0101
        /*07da*/ 	.byte	0x3f
	.zero		1


	//   ....[47]....
        /*07dc*/ 	.word	0x0000e080
        /*07e0*/ 	.word	0x000000c6
        /*07e4*/ 	.word	0x00000000
        /*07e8*/ 	.short	0x0101
        /*07ea*/ 	.byte	0x3f
	.zero		1


	//   ....[48]....
        /*07ec*/ 	.word	0x00010660
        /*07f0*/ 	.word	0x00000000
        /*07f4*/ 	.word	0x00030840
        /*07f8*/ 	.short	0x010a
        /*07fa*/ 	.byte	0x3f
	.zero		1


	//   ....[49]....
        /*07fc*/ 	.word	0x00011620
        /*0800*/ 	.word	0x00000011
        /*0804*/ 	.word	0x00030800
        /*0808*/ 	.short	0x0107
        /*080a*/ 	.byte	0x3f
	.zero		1


	//   ....[50]....
        /*080c*/ 	.word	0x00011730
        /*0810*/ 	.word	0x00000011
        /*0814*/ 	.word	0x00030800
        /*0818*/ 	.short	0x0101
        /*081a*/ 	.byte	0x3f
	.zero		1


	//   ....[51]....
        /*081c*/ 	.word	0x00011750
        /*0820*/ 	.word	0x00000011
        /*0824*/ 	.word	0x00030820
        /*0828*/ 	.short	0x010a
        /*082a*/ 	.byte	0x3f
	.zero		1


	//   ....[52]....
        /*082c*/ 	.word	0x00011a90
        /*0830*/ 	.word	0x00000003
        /*0834*/ 	.word	0x00030840
        /*0838*/ 	.short	0x010a
        /*083a*/ 	.byte	0x3f
	.zero		1


	//   ....[53]....
        /*083c*/ 	.word	0x00012020
        /*0840*/ 	.word	0x00000003
        /*0844*/ 	.word	0x00000060
        /*0848*/ 	.short	0x010a
        /*084a*/ 	.byte	0x3f
	.zero		1


	//   ....[54]....
        /*084c*/ 	.word	0x00012870
        /*0850*/ 	.word	0x00000003
        /*0854*/ 	.word	0x00030840
        /*0858*/ 	.short	0x010a
        /*085a*/ 	.byte	0x3f
	.zero		1


	//   ....[55]....
        /*085c*/ 	.word	0x00012e00
        /*0860*/ 	.word	0x00000009
        /*0864*/ 	.word	0x00000060
        /*0868*/ 	.short	0x010a
        /*086a*/ 	.byte	0x3f
	.zero		1


	//   ....[56]....
        /*086c*/ 	.word	0x00013590
        /*0870*/ 	.word	0x00000002
        /*0874*/ 	.word	0x00030840
        /*0878*/ 	.short	0x010a
        /*087a*/ 	.byte	0x3f
	.zero		1


	//   ....[57]....
        /*087c*/ 	.word	0x00013b20
        /*0880*/ 	.word	0x00000002
        /*0884*/ 	.word	0x00000060
        /*0888*/ 	.short	0x010a
        /*088a*/ 	.byte	0x3f
	.zero		1


	//   ....[58]....
        /*088c*/ 	.word	0x00014260
        /*0890*/ 	.word	0x00000000
        /*0894*/ 	.word	0x00030860
        /*0898*/ 	.short	0x010a
        /*089a*/ 	.byte	0x3f
	.zero		1


	//   ....[59]....
        /*089c*/ 	.word	0x00014a40
        /*08a0*/ 	.word	0x00000000
        /*08a4*/ 	.word	0x00030820
        /*08a8*/ 	.short	0x010a
        /*08aa*/ 	.byte	0x3f
	.zero		1


	//   ....[60]....
        /*08ac*/ 	.word	0x00014c30
        /*08b0*/ 	.word	0x00000006
        /*08b4*/ 	.word	0x00000000
        /*08b8*/ 	.short	0x010a
        /*08ba*/ 	.byte	0x3f
	.zero		1


	//   ....[61]....
        /*08bc*/ 	.word	0x00014c80
        /*08c0*/ 	.word	0x00000003
        /*08c4*/ 	.word	0x00000000
        /*08c8*/ 	.short	0x010a
        /*08ca*/ 	.byte	0x3f
	.zero		1


	//   ....[62]....
        /*08cc*/ 	.word	0x00014ce0
        /*08d0*/ 	.word	0x00000012
        /*08d4*/ 	.word	0x00000000
        /*08d8*/ 	.short	0x010a
        /*08da*/ 	.byte	0x3f
	.zero		1


	//   ....[63]....
        /*08dc*/ 	.word	0x00014d10
        /*08e0*/ 	.word	0x00000003
        /*08e4*/ 	.word	0x00000000
        /*08e8*/ 	.short	0x010a
        /*08ea*/ 	.byte	0x3f
	.zero		1


	//   ....[64]....
        /*08ec*/ 	.word	0x00014d80
        /*08f0*/ 	.word	0x00000003
        /*08f4*/ 	.word	0x00030800
        /*08f8*/ 	.short	0x010a
        /*08fa*/ 	.byte	0x3f
	.zero		1


	//   ....[65]....
        /*08fc*/ 	.word	0x00014dd0
        /*0900*/ 	.word	0x00000003
        /*0904*/ 	.word	0x00030830
        /*0908*/ 	.short	0x010a
        /*090a*/ 	.byte	0x3f
	.zero		1


	//   ....[66]....
        /*090c*/ 	.word	0x00014e30
        /*0910*/ 	.word	0x00000015
        /*0914*/ 	.word	0x00030830
        /*0918*/ 	.short	0x010a
        /*091a*/ 	.byte	0x3f
	.zero		1


	//   ....[67]....
        /*091c*/ 	.word	0x00014e90
        /*0920*/ 	.word	0x00000015
        /*0924*/ 	.word	0x00030850
        /*0928*/ 	.short	0x010a
        /*092a*/ 	.byte	0x3f
	.zero		1


	//   ....[68]....
        /*092c*/ 	.word	0x00014ef0
        /*0930*/ 	.word	0x00000004
        /*0934*/ 	.word	0x00030830
        /*0938*/ 	.short	0x010a
        /*093a*/ 	.byte	0x3f
	.zero		1


	//   ....[69]....
        /*093c*/ 	.word	0x00014f50
        /*0940*/ 	.word	0x00000003
        /*0944*/ 	.word	0x00030850
        /*0948*/ 	.short	0x010a
        /*094a*/ 	.byte	0x3f
	.zero		1


	//   ....[70]....
        /*094c*/ 	.word	0x00014fb0
        /*0950*/ 	.word	0x00000004
        /*0954*/ 	.word	0x00030830
        /*0958*/ 	.short	0x010a
        /*095a*/ 	.byte	0x3f
	.zero		1


	//   ....[71]....
        /*095c*/ 	.word	0x00015010
        /*0960*/ 	.word	0x00000003
        /*0964*/ 	.word	0x00030850
        /*0968*/ 	.short	0x010a
        /*096a*/ 	.byte	0x3f
	.zero		1


	//   ....[72]....
        /*096c*/ 	.word	0x00015070
        /*0970*/ 	.word	0x00000007
        /*0974*/ 	.word	0x00030850
        /*0978*/ 	.short	0x010a
        /*097a*/ 	.byte	0x3f
	.zero		1


	//   ....[73]....
        /*097c*/ 	.word	0x000151c0
        /*0980*/ 	.word	0x00000000
        /*0984*/ 	.word	0x00030840
        /*0988*/ 	.short	0x010a
        /*098a*/ 	.byte	0x3f
	.zero		1


	//   ....[74]....
        /*098c*/ 	.word	0x00015e70
        /*0990*/ 	.word	0x00000011
        /*0994*/ 	.word	0x00030820
        /*0998*/ 	.short	0x010a
        /*099a*/ 	.byte	0x3f
	.zero		1


	//   ....[75]....
        /*099c*/ 	.word	0x00015ec0
        /*09a0*/ 	.word	0x00000003
        /*09a4*/ 	.word	0x00030840
        /*09a8*/ 	.short	0x010a
        /*09aa*/ 	.byte	0x3f
	.zero		1


	//   ....[76]....
        /*09ac*/ 	.word	0x00015f10
        /*09b0*/ 	.word	0x00000003
        /*09b4*/ 	.word	0x00000060
        /*09b8*/ 	.short	0x010a
        /*09ba*/ 	.byte	0x3f
	.zero		1


	//   ....[77]....
        /*09bc*/ 	.word	0x00015f60
        /*09c0*/ 	.word	0x00000003
        /*09c4*/ 	.word	0x00030840
        /*09c8*/ 	.short	0x010a
        /*09ca*/ 	.byte	0x3f
	.zero		1


	//   ....[78]....
        /*09cc*/ 	.word	0x00015fb0
        /*09d0*/ 	.word	0x00000009
        /*09d4*/ 	.word	0x00000060
        /*09d8*/ 	.short	0x010a
        /*09da*/ 	.byte	0x3f
	.zero		1


	//   ....[79]....
        /*09dc*/ 	.word	0x00016000
        /*09e0*/ 	.word	0x00000002
        /*09e4*/ 	.word	0x00030840
        /*09e8*/ 	.short	0x010a
        /*09ea*/ 	.byte	0x3f
	.zero		1


	//   ....[80]....
        /*09ec*/ 	.word	0x00016050
        /*09f0*/ 	.word	0x00000002
        /*09f4*/ 	.word	0x00000060
        /*09f8*/ 	.short	0x010a
        /*09fa*/ 	.byte	0x3f
	.zero		1


	//   ....[81]....
        /*09fc*/ 	.word	0x000160a0
        /*0a00*/ 	.word	0x00000000
        /*0a04*/ 	.word	0x00030860
        /*0a08*/ 	.short	0x010a
        /*0a0a*/ 	.byte	0x3f
	.zero		1


	//   ....[82]....
        /*0a0c*/ 	.word	0x00016190
        /*0a10*/ 	.word	0x00000000
        /*0a14*/ 	.word	0x00030820
        /*0a18*/ 	.short	0x010a
        /*0a1a*/ 	.byte	0x3f
	.zero		1


	//   ....[83]....
        /*0a1c*/ 	.word	0x00016330
        /*0a20*/ 	.word	0x00000006
        /*0a24*/ 	.word	0x00000000
        /*0a28*/ 	.short	0x010a
        /*0a2a*/ 	.byte	0x3f
	.zero		1


	//   ....[84]....
        /*0a2c*/ 	.word	0x00016380
        /*0a30*/ 	.word	0x00000003
        /*0a34*/ 	.word	0x00000000
        /*0a38*/ 	.short	0x010a
        /*0a3a*/ 	.byte	0x3f
	.zero		1


	//   ....[85]....
        /*0a3c*/ 	.word	0x000163d0
        /*0a40*/ 	.word	0x00000012
        /*0a44*/ 	.word	0x00000000
        /*0a48*/ 	.short	0x010a
        /*0a4a*/ 	.byte	0x3f
	.zero		1


	//----- nvinfo : EIATTR_NUM_MBARRIERS
	.align		4
.L_477:
        /*0a4c*/ 	.byte	0x03, 0x38
        /*0a4e*/ 	.short	0x0016


	//----- nvinfo : EIATTR_EXIT_INSTR_OFFSETS
	.align		4
        /*0a50*/ 	.byte	0x04, 0x1c
        /*0a52*/ 	.short	(.L_479 - .L_478)


	//   ....[0]....
.L_478:
        /*0a54*/ 	.word	0x00000a10


	//   ....[1]....
        /*0a58*/ 	.word	0x0000f2b0


	//   ....[2]....
        /*0a5c*/ 	.word	0x00014d60


	//----- nvinfo : EIATTR_MAX_THREADS
	.align		4
.L_479:
        /*0a60*/ 	.byte	0x04, 0x05
        /*0a62*/ 	.short	(.L_481 - .L_480)
.L_480:
        /*0a64*/ 	.word	0x00000180
        /*0a68*/ 	.word	0x00000001
        /*0a6c*/ 	.word	0x00000001


	//----- nvinfo : EIATTR_CRS_STACK_SIZE
	.align		4
.L_481:
        /*0a70*/ 	.byte	0x04, 0x1e
        /*0a72*/ 	.short	(.L_483 - .L_482)
.L_482:
        /*0a74*/ 	.word	0x00000000


	//----- nvinfo : EIATTR_CBANK_PARAM_SIZE
	.align		4
.L_483:
        /*0a78*/ 	.byte	0x03, 0x19
        /*0a7a*/ 	.short	0x0af0


	//----- nvinfo : EIATTR_PARAM_CBANK
	.align		4
        /*0a7c*/ 	.byte	0x04, 0x0a
        /*0a7e*/ 	.short	(.L_485 - .L_484)
	.align		4
.L_484:
        /*0a80*/ 	.word	index@(.nv.constant0._ZN7cutlass13device_kernelIN5flash11enable_sm90INS1_16FlashAttnFwdSm90INS1_25CollectiveMainloopFwdSm90ILi2EN4cute5tupleIJNS5_1CILi1EEES8_S8_EEENS6_IJNS7_ILi128EEENS7_ILi64EEENS7_ILi256EEEEEELi256ENS_10bfloat16_tEfNS_4arch4Sm90ELb0ELb1ELb0ELb0ELb0ELb0ELb0ELb1ELb1ELb1ELb0ELb0EEENS1_21CollectiveEpilogueFwdINS6_IJSA_SC_SB_EEES9_SE_SG_Li256ELb0ELb1ELb0ELb0EEENS1_30DynamicPersistentTileSchedulerILi256ELi128ELb0ELb1ELb1EEEEEEEEEvNT_6ParamsE)
        /*0a84*/ 	.short	0x0210
        /*0a86*/ 	.short	0x0af0


	//----- nvinfo : EIATTR_SW_WAR
	.align		4
.L_485:
        /*0a88*/ 	.byte	0x04, 0x36
        /*0a8a*/ 	.short	(.L_487 - .L_486)
.L_486:
        /*0a8c*/ 	.word	0x00000008
.L_487:


//--------------------- .nv.info._ZN7cutlass13device_kernelIN5flash11enable_sm90INS1_16FlashAttnFwdSm90INS1_25CollectiveMainloopFwdSm90ILi2EN4cute5tupleIJNS5_1CILi1EEES8_S8_EEENS6_IJNS7_ILi128EEENS7_ILi64EEENS7_ILi256EEEEEELi256ENS_10bfloat16_tEfNS_4arch4Sm90ELb0ELb1ELb0ELb1ELb0ELb0ELb0ELb1ELb1ELb1ELb0ELb0EEENS1_21CollectiveEpilogueFwdINS6_IJSA_SC_SB_EEES9_SE_SG_Li256ELb1ELb1ELb0ELb0EEENS1_36VarlenDynamicPersistentTileSchedulerILi128ELi64ELi256ELi128ELb0ELb1ELb1ELb1ELb0ELb1EEEEEEEEEvNT_6ParamsE --------------------------
	.section	.nv.info._ZN7cutlass13device_kernelIN5flash11enable_sm90INS1_16FlashAttnFwdSm90INS1_25CollectiveMainloopFwdSm90ILi2EN4cute5tupleIJNS5_1CILi1EEES8_S8_EEENS6_IJNS7_ILi128EEENS7_ILi64EEENS7_ILi256EEEEEELi256ENS_10bfloat16_tEfNS_4arch4Sm90ELb0ELb1ELb0ELb1ELb0ELb0ELb0ELb1ELb1ELb1ELb0ELb0EEENS1_21CollectiveEpilogueFwdINS6_IJSA_SC_SB_EEES9_SE_SG_Li256ELb1ELb1ELb0ELb0EEENS1_36VarlenDynamicPersistentTileSchedulerILi128ELi64ELi256ELi128ELb0ELb1ELb1ELb1ELb0ELb1EEEEEEEEEvNT_6ParamsE,"",@"SHT_CUDA_INFO"
	.sectionflags	@""
	.align	4


	//----- nvinfo : EIATTR_CUDA_API_VERSION
	.align		4
        /*0000*/ 	.byte	0x04, 0x37
        /*0002*/ 	.short	(.L_489 - .L_488)
.L_488:
        /*0004*/ 	.word	0x00000082


	//----- nvinfo : EIATTR_KPARAM_INFO
	.align		4
.L_489:
        /*0008*/ 	.byte	0x04, 0x17
        /*000a*/ 	.short	(.L_491 - .L_490)
.L_490:
        /*000c*/ 	.word	0x00000000
        /*0010*/ 	.short	0x0000
        /*0012*/ 	.short	0x0070
        /*0014*/ 	.byte	0x00, 0xf0, 0x01, 0x2a


	//----- nvinfo : EIATTR_SPARSE_MMA_MASK
	.align		4
.L_491:
        /*0018*/ 	.byte	0x03, 0x50
        /*001a*/ 	.short	0x0000


	//----- nvinfo : EIATTR_MAXREG_COUNT
	.align		4
        /*001c*/ 	.byte	0x03, 0x1b
        /*001e*/ 	.short	0x00a8


	//----- nvinfo : EIATTR_NUM_BARRIERS
	.align		4
        /*0020*/ 	.byte	0x02, 0x4c
        /*0022*/ 	.byte	0x09
	.zero		1


	//----- nvinfo : EIATTR_EXTERNS
	.align		4
        /*0024*/ 	.byte	0x04, 0x0f
        /*0026*/ 	.short	(.L_493 - .L_492)


	//   ....[0]....
	.align		4
.L_492:
        /*0028*/ 	.word	index@(__assertfail)


	//----- nvinfo : EIATTR_ANNOTATIONS
	.align		4
.L_493:
        /*002c*/ 	.byte	0x04, 0x55
        /*002e*/ 	.short	(.L_495 - .L_494)


	//   ....[0]....
.L_494:
        /* <DEDUP_REMOVED lines=64> */


	//----- nvinfo : EIATTR_MERCURY_ISA_VERSION
	.align		4
.L_495:
        /*0418*/ 	.byte	0x03, 0x5f
        /*041a*/ 	.short	0x0101


	//----- nvinfo : EIATTR_UNUSED_LOAD_BYTE_OFFSET
	.align		4
        /*041c*/ 	.byte	0x04, 0x44
        /*041e*/ 	.short	(.L_497 - .L_496)


	//   ....[0]....
.L_496:
        /*0420*/ 	.word	0x00000a10
        /*0424*/ 	.word	0x0000fff0


	//   ....[1]....
        /*0428*/ 	.word	0x0000ca50
        /*042c*/ 	.word	0x0000fff0


	//----- nvinfo : EIATTR_INT_WARP_WIDE_INSTR_OFFSETS
	.align		4
.L_497:
        /*0430*/ 	.byte	0x04, 0x31
        /*0432*/ 	.short	(.L_499 - .L_498)


	//   ....[0]....
.L_498:
        /*0434*/ 	.word	0x00000130


	//   ....[1]....
        /*0438*/ 	.word	0x00000170


	//   ....[2]....
        /*043c*/ 	.word	0x000001e0


	//   ....[3]....
        /*0440*/ 	.word	0x00011010


	//   ....[4]....
        /*0444*/ 	.word	0x000110b0


	//   ....[5]....
        /*0448*/ 	.word	0x000156b0


	//   ....[6]....
        /*044c*/ 	.word	0x00015720


	//----- nvinfo : EIATTR_COOP_GROUP_MASK_REGIDS
	.align		4
.L_499:
        /*0450*/ 	.byte	0x04, 0x29
        /*0452*/ 	.short	(.L_501 - .L_500)


	//   ....[0]....
.L_500:
        /*0454*/ 	.word	0xffffffff


	//   ....[1]....
        /*0458*/ 	.word	0xffffffff


	//   ....[2]....
        /*045c*/ 	.word	0xffffffff


	//   ....[3]....
        /*0460*/ 	.word	0xffffffff


	//   ....[4]....
        /*0464*/ 	.word	0xffffffff


	//   ....[5]....
        /*0468*/ 	.word	0xffffffff


	//   ....[6]....
        /*046c*/ 	.word	0xffffffff


	//   ....[7]....
        /*0470*/ 	.word	0xffffffff


	//   ....[8]....
        /*0474*/ 	.word	0xffffffff


	//   ....[9]....
        /*0478*/ 	.word	0xffffffff


	//   ....[10]....
        /*047c*/ 	.word	0xffffffff


	//   ....[11]....
        /*0480*/ 	.word	0xffffffff


	//   ....[12]....
        /*0484*/ 	.word	0xffffffff


	//   ....[13]....
        /*0488*/ 	.word	0xffffffff


	//   ....[14]....
        /*048c*/ 	.word	0xffffffff


	//   ....[15]....
        /*0490*/ 	.word	0xffffffff


	//   ....[16]....
        /*0494*/ 	.word	0xffffffff


	//   ....[17]....
        /*0498*/ 	.word	0xffffffff


	//   ....[18]....
        /*049c*/ 	.word	0xffffffff


	//   ....[19]....
        /*04a0*/ 	.word	0xffffffff


	//   ....[20]....
        /*04a4*/ 	.word	0xffffffff


	//   ....[21]....
        /*04a8*/ 	.word	0xffffffff


	//   ....[22]....
        /*04ac*/ 	.word	0xffffffff


	//   ....[23]....
        /*04b0*/ 	.word	0xffffffff


	//   ....[24]....
        /*04b4*/ 	.word	0xffffffff


	//   ....[25]....
        /*04b8*/ 	.word	0xffffffff


	//   ....[26]....
        /*04bc*/ 	.word	0xffffffff


	//   ....[27]....
        /*04c0*/ 	.word	0xffffffff


	//   ....[28]....
        /*04c4*/ 	.word	0xffffffff


	//   ....[29]....
        /*04c8*/ 	.word	0xffffffff


	//   ....[30]....
        /*04cc*/ 	.word	0xffffffff


	//   ....[31]....
        /*04d0*/ 	.word	0xffffffff


	//   ....[32]....
        /*04d4*/ 	.word	0xffffffff


	//   ....[33]....
        /*04d8*/ 	.word	0xffffffff


	//   ....[34]....
        /*04dc*/ 	.word	0xffffffff


	//   ....[35]....
        /*04e0*/ 	.word	0xffffffff


	//   ....[36]....
        /*04e4*/ 	.word	0xffffffff


	//   ....[37]....
        /*04e8*/ 	.word	0xffffffff


	//   ....[38]....
        /*04ec*/ 	.word	0xffffffff


	//   ....[39]....
        /*04f0*/ 	.word	0xffffffff


	//   ....[40]....
        /*04f4*/ 	.word	0xffffffff


	//   ....[41]....
        /*04f8*/ 	.word	0xffffffff


	//   ....[42]....
        /*04fc*/ 	.word	0xffffffff


	//   ....[43]....
        /*0500*/ 	.word	0xffffffff


	//   ....[44]....
        /*0504*/ 	.word	0xffffffff


	//   ....[45]....
        /*0508*/ 	.word	0xffffffff


	//   ....[46]....
        /*050c*/ 	.word	0xffffffff


	//   ....[47]....
        /*0510*/ 	.word	0xffffffff


	//   ....[48]....
        /*0514*/ 	.word	0xffffffff


	//   ....[49]....
        /*0518*/ 	.word	0xffffffff


	//   ....[50]....
        /*051c*/ 	.word	0xffffffff


	//   ....[51]....
        /*0520*/ 	.word	0xffffffff


	//   ....[52]....
        /*0524*/ 	.word	0xffffffff


	//   ....[53]....
        /*0528*/ 	.word	0xffffffff


	//   ....[54]....
        /*052c*/ 	.word	0xffffffff


	//   ....[55]....
        /*0530*/ 	.word	0xffffffff


	//   ....[56]....
        /*0534*/ 	.word	0xffffffff


	//   ....[57]....
        /*0538*/ 	.word	0xffffffff


	//   ....[58]....
        /*053c*/ 	.word	0xffffffff


	//   ....[59]....
        /*0540*/ 	.word	0xffffffff


	//   ....[60]....
        /*0544*/ 	.word	0xffffffff


	//   ....[61]....
        /*0548*/ 	.word	0xffffffff


	//   ....[62]....
        /*054c*/ 	.word	0xffffffff


	//   ....[63]....
        /*0550*/ 	.word	0xffffffff


	//   ....[64]....
        /*0554*/ 	.word	0xffffffff


	//   ....[65]....
        /*0558*/ 	.word	0xffffffff


	//   ....[66]....
        /*055c*/ 	.word	0xffffffff


	//   ....[67]....
        /*0560*/ 	.word	0xffffffff


	//   ....[68]....
        /*0564*/ 	.word	0xffffffff


	//   ....[69]....
        /*0568*/ 	.word	0xffffffff


	//   ....[70]....
        /*056c*/ 	.word	0xffffffff


	//   ....[71]....
        /*0570*/ 	.word	0xffffffff


	//   ....[72]....
        /*0574*/ 	.word	0xffffffff


	//   ....[73]....
        /*0578*/ 	.word	0xffffffff


	//   ....[74]....
        /*057c*/ 	.word	0xffffffff


	//   ....[75]....
        /*0580*/ 	.word	0xffffffff


	//   ....[76]....
        /*0584*/ 	.word	0xffffffff


	//   ....[77]....
        /*0588*/ 	.word	0xffffffff


	//   ....[78]....
        /*058c*/ 	.word	0xffffffff


	//   ....[79]....
        /*0590*/ 	.word	0xffffffff


	//   ....[80]....
        /*0594*/ 	.word	0xffffffff


	//   ....[81]....
        /*0598*/ 	.word	0xffffffff


	//   ....[82]....
        /*059c*/ 	.word	0xffffffff


	//   ....[83]....
        /*05a0*/ 	.word	0xffffffff


	//   ....[84]....
        /*05a4*/ 	.word	0xffffffff


	//   ....[85]....
        /*05a8*/ 	.word	0xffffffff


	//   ....[86]....
        /*05ac*/ 	.word	0xffffffff


	//   ....[87]....
        /*05b0*/ 	.word	0xffffffff


	//   ....[88]....
        /*05b4*/ 	.word	0xffffffff


	//   ....[89]....
        /*05b8*/ 	.word	0xffffffff


	//   ....[90]....
        /*05bc*/ 	.word	0xffffffff


	//   ....[91]....
        /*05c0*/ 	.word	0xffffffff


	//   ....[92]....
        /*05c4*/ 	.word	0xffffffff


	//   ....[93]....
        /*05c8*/ 	.word	0xffffffff


	//   ....[94]....
        /*05cc*/ 	.word	0xffffffff


	//   ....[95]....
        /*05d0*/ 	.word	0xffffffff


	//   ....[96]....
        /*05d4*/ 	.word	0xffffffff


	//   ....[97]....
        /*05d8*/ 	.word	0xffffffff


	//   ....[98]....
        /*05dc*/ 	.word	0xffffffff


	//   ....[99]....
        /*05e0*/ 	.word	0xffffffff


	//   ....[100]....
        /*05e4*/ 	.word	0xffffffff


	//   ....[101]....
        /*05e8*/ 	.word	0xffffffff


	//   ....[102]....
        /*05ec*/ 	.word	0xffffffff


	//   ....[103]....
        /*05f0*/ 	.word	0xffffffff


	//   ....[104]....
        /*05f4*/ 	.word	0xffffffff


	//   ....[105]....
        /*05f8*/ 	.word	0x0500000f


	//   ....[106]....
        /*05fc*/ 	.word	0x0500000f


	//   ....[107]....
        /*0600*/ 	.word	0x0500000f


	//   ....[108]....
        /*0604*/ 	.word	0x0500000f


	//   ....[109]....
        /*0608*/ 	.word	0x0500000f


	//   ....[110]....
        /*060c*/ 	.word	0x0500000f


	//   ....[111]....
        /*0610*/ 	.word	0x0500000f


	//   ....[112]....
        /*0614*/ 	.word	0x0500000f


	//   ....[113]....
        /*0618*/ 	.word	0x0500000f


	//   ....[114]....
        /*061c*/ 	.word	0x0500000f


	//   ....[115]....
        /*0620*/ 	.word	0x0500000f


	//   ....[116]....
        /*0624*/ 	.word	0x0500000f


	//   ....[117]....
        /*0628*/ 	.word	0x0500000f


	//   ....[118]....
        /*062c*/ 	.word	0x0500000f


	//   ....[119]....
        /*0630*/ 	.word	0x0500000f


	//   ....[120]....
        /*0634*/ 	.word	0x0500000f


	//   ....[121]....
        /*0638*/ 	.word	0x0500000f


	//   ....[122]....
        /*063c*/ 	.word	0x0500000f


	//   ....[123]....
        /*0640*/ 	.word	0x0500000f


	//   ....[124]....
        /*0644*/ 	.word	0x0500000f


	//   ....[125]....
        /*0648*/ 	.word	0x0500000f


	//   ....[126]....
        /*064c*/ 	.word	0x0500000f


	//   ....[127]....
        /*0650*/ 	.word	0x0500000f


	//   ....[128]....
        /*0654*/ 	.word	0x0500000f


	//   ....[129]....
        /*0658*/ 	.word	0x0500000f


	//   ....[130]....
        /*065c*/ 	.word	0x0500000f


	//   ....[131]....
        /*0660*/ 	.word	0x0500000f


	//   ....[132]....
        /*0664*/ 	.word	0x0500000f


	//   ....[133]....
        /*0668*/ 	.word	0x0500000f


	//   ....[134]....
        /*066c*/ 	.word	0x0500000f


	//   ....[135]....
        /*0670*/ 	.word	0x0500000f


	//   ....[136]....
        /*0674*/ 	.word	0x0500000f


	//   ....[137]....
        /*0678*/ 	.word	0x0500000f


	//   ....[138]....
        /*067c*/ 	.word	0x0500000f


	//   ....[139]....
        /*0680*/ 	.word	0x0500000f


	//----- nvinfo : EIATTR_COOP_GROUP_INSTR_OFFSETS
	.align		4
.L_501:
        /*0684*/ 	.byte	0x04, 0x28
        /*0686*/ 	.short	(.L_503 - .L_502)


	//   ....[0]....
.L_502:
        /*0688*/ 	.word	0x00000060


	//   ....[1]....
        /*068c*/ 	.word	0x00000140


	//   ....[2]....
        /*0690*/ 	.word	0x00000190


	//   ....[3]....
        /*0694*/ 	.word	0x000003c0


	//   ....[4]....
        /*0698*/ 	.word	0x00000520


	//   ....[5]....
        /*069c*/ 	.word	0x00000640


	//   ....[6]....
        /*06a0*/ 	.word	0x000007a0


	//   ....[7]....
        /*06a4*/ 	.word	0x00001c10


	//   ....[8]....
        /*06a8*/ 	.word	0x00002720


	//   ....[9]....
        /*06ac*/ 	.word	0x00002bc0


	//   ....[10]....
        /*06b0*/ 	.word	0x000036d0


	//   ....[11]....
        /*06b4*/ 	.word	0x00003780


	//   ....[12]....
        /*06b8*/ 	.word	0x000039c0


	//   ....[13]....
        /*06bc*/ 	.word	0x00003a60


	//   ....[14]....
        /*06c0*/ 	.word	0x00005860


	//   ....[15]....
        /*06c4*/ 	.word	0x00005ab0


	//   ....[16]....
        /*06c8*/ 	.word	0x000061b0


	//   ....[17]....
        /*06cc*/ 	.word	0x000062b0


	//   ....[18]....
        /*06d0*/ 	.word	0x00006640


	//   ....[19]....
        /*06d4*/ 	.word	0x000066b0


	//   ....[20]....
        /*06d8*/ 	.word	0x00008250


	//   ....[21]....
        /*06dc*/ 	.word	0x00008380


	//   ....[22]....
        /*06e0*/ 	.word	0x000085b0


	//   ....[23]....
        /*06e4*/ 	.word	0x00008610


	//   ....[24]....
        /*06e8*/ 	.word	0x0000a000


	//   ....[25]....
        /*06ec*/ 	.word	0x0000a2b0


	//   ....[26]....
        /*06f0*/ 	.word	0x0000a8f0


	//   ....[27]....
        /*06f4*/ 	.word	0x0000a9f0


	//   ....[28]....
        /*06f8*/ 	.word	0x0000adb0


	//   ....[29]....
        /*06fc*/ 	.word	0x0000ae10


	//   ....[30]....
        /*0700*/ 	.word	0x0000bde0


	//   ....[31]....
        /*0704*/ 	.word	0x0000be20


	//   ....[32]....
        /*0708*/ 	.word	0x0000bf60


	//   ....[33]....
        /*070c*/ 	.word	0x0000bf80


	//   ....[34]....
        /*0710*/ 	.word	0x0000db80


	//   ....[35]....
        /*0714*/ 	.word	0x0000dbc0


	//   ....[36]....
        /*0718*/ 	.word	0x0000dc00


	//   ....[37]....
        /*071c*/ 	.word	0x0000dc40


	//   ....[38]....
        /*0720*/ 	.word	0x0000e490


	//   ....[39]....
        /*0724*/ 	.word	0x0000e4c0


	//   ....[40]....
        /*0728*/ 	.word	0x0000e620


	//   ....[41]....
        /*072c*/ 	.word	0x0000e640


	//   ....[42]....
        /*0730*/ 	.word	0x0000e790


	//   ....[43]....
        /*0734*/ 	.word	0x0000e7b0


	//   ....[44]....
        /*0738*/ 	.word	0x0000e910


	//   ....[45]....
        /*073c*/ 	.word	0x0000e930


	//   ....[46]....
        /*0740*/ 	.word	0x0000f320


	//   ....[47]....
        /*0744*/ 	.word	0x0000f340


	//   ....[48]....
        /*0748*/ 	.word	0x0000f490


	//   ....[49]....
        /*074c*/ 	.word	0x0000f4b0


	//   ....[50]....
        /*0750*/ 	.word	0x0000f600


	//   ....[51]....
        /*0754*/ 	.word	0x0000f620


	//   ....[52]....
        /*0758*/ 	.word	0x0000f780


	//   ....[53]....
        /*075c*/ 	.word	0x0000f7a0


	//   ....[54]....
        /*0760*/ 	.word	0x0000f990


	//   ....[55]....
        /*0764*/ 	.word	0x0000fb80


	//   ....[56]....
        /*0768*/ 	.word	0x0000fbb0


	//   ....[57]....
        /*076c*/ 	.word	0x0000fbe0


	//   ....[58]....
        /*0770*/ 	.word	0x0000fc10


	//   ....[59]....
        /*0774*/ 	.word	0x0000fc40


	//   ....[60]....
        /*0778*/ 	.word	0x0000fc70


	//   ....[61]....
        /*077c*/ 	.word	0x0000fdf0


	//   ....[62]....
        /*0780*/ 	.word	0x0000fe20


	//   ....[63]....
        /*0784*/ 	.word	0x0000fe50


	//   ....[64]....
        /*0788*/ 	.word	0x0000fe80


	//   ....[65]....
        /*078c*/ 	.word	0x0000feb0


	//   ....[66]....
        /*0790*/ 	.word	0x0000fee0


	//   ....[67]....
        /*0794*/ 	.word	0x0000ff90


	//   ....[68]....
        /*0798*/ 	.word	0x0000fff0


	//   ....[69]....
        /*079c*/ 	.word	0x00010080


	//   ....[70]....
        /*07a0*/ 	.word	0x000115f0


	//   ....[71]....
        /*07a4*/ 	.word	0x000122c0


	//   ....[72]....
        /*07a8*/ 	.word	0x000122e0


	//   ....[73]....
        /*07ac*/ 	.word	0x000123d0


	//   ....[74]....
        /*07b0*/ 	.word	0x000123e0


	//   ....[75]....
        /*07b4*/ 	.word	0x000124a0


	//   ....[76]....
        /*07b8*/ 	.word	0x000124b0


	//   ....[77]....
        /*07bc*/ 	.word	0x00012570


	//   ....[78]....
        /*07c0*/ 	.word	0x00012580


	//   ....[79]....
        /*07c4*/ 	.word	0x00012640


	//   ....[80]....
        /*07c8*/ 	.word	0x00012650


	//   ....[81]....
        /*07cc*/ 	.word	0x00012710


	//   ....[82]....
        /*07d0*/ 	.word	0x00012720


	//   ....[83]....
        /*07d4*/ 	.word	0x000127d0


	//   ....[84]....
        /*07d8*/ 	.word	0x000127e0


	//   ....[85]....
        /*07dc*/ 	.word	0x00012810


	//   ....[86]....
        /*07e0*/ 	.word	0x00012830


	//   ....[87]....
        /*07e4*/ 	.word	0x00015fb0


	//   ....[88]....
        /*07e8*/ 	.word	0x00016010


	//   ....[89]....
        /*07ec*/ 	.word	0x00016040


	//   ....[90]....
        /*07f0*/ 	.word	0x00016050


	//   ....[91]....
        /*07f4*/ 	.word	0x00016080


	//   ....[92]....
        /*07f8*/ 	.word	0x000160b0


	//   ....[93]....
        /*07fc*/ 	.word	0x000160e0


	//   ....[94]....
        /*0800*/ 	.word	0x00016110


	//   ....[95]....
        /*0804*/ 	.word	0x000162a0


	//   ....[96]....
        /*0808*/ 	.word	0x000162d0


	//   ....[97]....
        /*080c*/ 	.word	0x00016300


	//   ....[98]....
        /*0810*/ 	.word	0x00016330


	//   ....[99]....
        /*0814*/ 	.word	0x00016360


	//   ....[100]....
        /*0818*/ 	.word	0x00016390


	//   ....[101]....
        /*081c*/ 	.word	0x00016450


	//   ....[102]....
        /*0820*/ 	.word	0x00016470


	//   ....[103]....
        /*0824*/ 	.word	0x000164e0


	//   ....[104]....
        /*0828*/ 	.word	0x00016bc0


	//   ....[105]....
        /*082c*/ 	.word	0x00017270


	//   ....[106]....
        /*0830*/ 	.word	0x00017450


	//   ....[107]....
        /*0834*/ 	.word	0x000174a0


	//   ....[108]....
        /*0838*/ 	.word	0x000175f0


	//   ....[109]....
        /*083c*/ 	.word	0x00017640


	//   ....[110]....
        /*0840*/ 	.word	0x00017790


	//   ....[111]....
        /*0844*/ 	.word	0x000177e0


	//   ....[112]....
        /*0848*/ 	.word	0x00017930


	//   ....[113]....
        /*084c*/ 	.word	0x00017980


	//   ....[114]....
        /*0850*/ 	.word	0x00017ad0


	//   ....[115]....
        /*0854*/ 	.word	0x00017b20


	//   ....[116]....
        /*0858*/ 	.word	0x00017c60


	//   ....[117]....
        /*085c*/ 	.word	0x00017cb0


	//   ....[118]....
        /*0860*/ 	.word	0x00017df0


	//   ....[119]....
        /*0864*/ 	.word	0x00017e40


	//   ....[120]....
        /*0868*/ 	.word	0x00017f70


	//   ....[121]....
        /*086c*/ 	.word	0x00017fc0


	//   ....[122]....
        /*0870*/ 	.word	0x000182f0


	//   ....[123]....
        /*0874*/ 	.word	0x00018390


	//   ....[124]....
        /*0878*/ 	.word	0x000184c0


	//   ....[125]....
        /*087c*/ 	.word	0x00018540


	//   ....[126]....
        /*0880*/ 	.word	0x000185c0


	//   ....[127]....
        /*0884*/ 	.word	0x00018640


	//   ....[128]....
        /*0888*/ 	.word	0x000186c0


	//   ....[129]....
        /*088c*/ 	.word	0x00018750


	//   ....[130]....
        /*0890*/ 	.word	0x000187f0


	//   ....[131]....
        /*0894*/ 	.word	0x00018890


	//   ....[132]....
        /*0898*/ 	.word	0x00018910


	//   ....[133]....
        /*089c*/ 	.word	0x00018990


	//   ....[134]....
        /*08a0*/ 	.word	0x00018a10


	//   ....[135]....
        /*08a4*/ 	.word	0x00018aa0


	//   ....[136]....
        /*08a8*/ 	.word	0x00018b20


	//   ....[137]....
        /*08ac*/ 	.word	0x00018bc0


	//   ....[138]....
        /*08b0*/ 	.word	0x00018c50


	//   ....[139]....
        /*08b4*/ 	.word	0x00018d80


	//----- nvinfo : EIATTR_REG_RECONFIG
	.align		4
.L_503:
        /*08b8*/ 	.byte	0x01, 0x54
	.zero		2


	//----- nvinfo : EIATTR_SYSCALL_OFFSETS
	.align		4
        /*08bc*/ 	.byte	0x04, 0x46
        /*08be*/ 	.short	(.L_505 - .L_504)


	//   ....[0]....
.L_504:
        /*08c0*/ 	.word	0x00001df0


	//   ....[1]....
        /*08c4*/ 	.word	0x00011220


	//   ....[2]....
        /*08c8*/ 	.word	0x00011370


	//   ....[3]....
        /*08cc*/ 	.word	0x00011460


	//   ....[4]....
        /*08d0*/ 	.word	0x00011de0


	//----- nvinfo : EIATTR_MBARRIER_INSTR_OFFSETS
	.align		4
.L_505:
        /*08d4*/ 	.byte	0x04, 0x39
        /*08d6*/ 	.short	(.L_507 - .L_506)


	//   ....[0]....
.L_506:
        /*08d8*/ 	.word	0x00000270
        /*08dc*/ 	.word	0x000000ff
        /*08e0*/ 	.word	0x00030800
        /*08e4*/ 	.short	0x0100
        /*08e6*/ 	.byte	0x08
	.zero		1


	//   ....[1]....
        /*08e8*/ 	.word	0x00000280
        /*08ec*/ 	.word	0x000000ff
        /*08f0*/ 	.word	0x00030820
        /*08f4*/ 	.short	0x0100
        /*08f6*/ 	.byte	0x08
	.zero		1


	//   ....[2]....
        /*08f8*/ 	.word	0x00000370
        /*08fc*/ 	.word	0x000000ff
        /*0900*/ 	.word	0x00030830
        /*0904*/ 	.short	0x0100
        /*0906*/ 	.byte	0x08
	.zero		1


	//   ....[3]....
        /*0908*/ 	.word	0x00000380
        /*090c*/ 	.word	0x000000ff
        /*0910*/ 	.word	0x00030840
        /*0914*/ 	.short	0x0100
        /*0916*/ 	.byte	0x08
	.zero		1


	//   ....[4]....
        /*0918*/ 	.word	0x00000390
        /*091c*/ 	.word	0x000000ff
        /*0920*/ 	.word	0x00030838
        /*0924*/ 	.short	0x0100
        /*0926*/ 	.byte	0x08
	.zero		1


	//   ....[5]....
        /*0928*/ 	.word	0x000003a0
        /*092c*/ 	.word	0x000000ff
        /*0930*/ 	.word	0x00030848
        /*0934*/ 	.short	0x0100
        /*0936*/ 	.byte	0x08
	.zero		1


	//   ....[6]....
        /*0938*/ 	.word	0x000004d0
        /*093c*/ 	.word	0x000000ff
        /*0940*/ 	.word	0x00030850
        /*0944*/ 	.short	0x0100
        /*0946*/ 	.byte	0x08
	.zero		1


	//   ....[7]....
        /*0948*/ 	.word	0x000004e0
        /*094c*/ 	.word	0x000000ff
        /*0950*/ 	.word	0x00030860
        /*0954*/ 	.short	0x0100
        /*0956*/ 	.byte	0x08
	.zero		1


	//   ....[8]....
        /*0958*/ 	.word	0x000004f0
        /*095c*/ 	.word	0x000000ff
        /*0960*/ 	.word	0x00030858
        /*0964*/ 	.short	0x0100
        /*0966*/ 	.byte	0x08
	.zero		1


	//   ....[9]....
        /*0968*/ 	.word	0x00000500
        /*096c*/ 	.word	0x000000ff
        /*0970*/ 	.word	0x00030868
        /*0974*/ 	.short	0x0100
        /*0976*/ 	.byte	0x08
	.zero		1


	//   ....[10]....
        /*0978*/ 	.word	0x000005f0
        /*097c*/ 	.word	0x000000ff
        /*0980*/ 	.word	0x00030870
        /*0984*/ 	.short	0x0100
        /*0986*/ 	.byte	0x06
	.zero		1


	//   ....[11]....
        /*0988*/ 	.word	0x00000600
        /*098c*/ 	.word	0x000000ff
        /*0990*/ 	.word	0x00030880
        /*0994*/ 	.short	0x0100
        /*0996*/ 	.byte	0x06
	.zero		1


	//   ....[12]....
        /*0998*/ 	.word	0x00000610
        /*099c*/ 	.word	0x000000ff
        /*09a0*/ 	.word	0x00030878
        /*09a4*/ 	.short	0x0100
        /*09a6*/ 	.byte	0x06
	.zero		1


	//   ....[13]....
        /*09a8*/ 	.word	0x00000620
        /*09ac*/ 	.word	0x000000ff
        /*09b0*/ 	.word	0x00030888
        /*09b4*/ 	.short	0x0100
        /*09b6*/ 	.byte	0x06
	.zero		1


	//   ....[14]....
        /*09b8*/ 	.word	0x00000750
        /*09bc*/ 	.word	0x000000ff
        /*09c0*/ 	.word	0x00030890
        /*09c4*/ 	.short	0x0100
        /*09c6*/ 	.byte	0x08
	.zero		1


	//   ....[15]....
        /*09c8*/ 	.word	0x00000760
        /*09cc*/ 	.word	0x000000ff
        /*09d0*/ 	.word	0x000308a0
        /*09d4*/ 	.short	0x0100
        /*09d6*/ 	.byte	0x08
	.zero		1


	//   ....[16]....
        /*09d8*/ 	.word	0x00000770
        /*09dc*/ 	.word	0x000000ff
        /*09e0*/ 	.word	0x00030898
        /*09e4*/ 	.short	0x0100
        /*09e6*/ 	.byte	0x08
	.zero		1


	//   ....[17]....
        /*09e8*/ 	.word	0x00000780
        /*09ec*/ 	.word	0x000000ff
        /*09f0*/ 	.word	0x000308a8
        /*09f4*/ 	.short	0x0100
        /*09f6*/ 	.byte	0x08
	.zero		1


	//   ....[18]....
        /*09f8*/ 	.word	0x000008b0
        /*09fc*/ 	.word	0x000000ff
        /*0a00*/ 	.word	0x000308b0
        /*0a04*/ 	.short	0x0100
        /*0a06*/ 	.byte	0x08
	.zero		1


	//   ....[19]....
        /*0a08*/ 	.word	0x000008c0
        /*0a0c*/ 	.word	0x000000ff
        /*0a10*/ 	.word	0x000308c0
        /*0a14*/ 	.short	0x0100
        /*0a16*/ 	.byte	0x08
	.zero		1


	//   ....[20]....
        /*0a18*/ 	.word	0x000008d0
        /*0a1c*/ 	.word	0x000000ff
        /*0a20*/ 	.word	0x000308b8
        /*0a24*/ 	.short	0x0100
        /*0a26*/ 	.byte	0x08
	.zero		1


	//   ....[21]....
        /*0a28*/ 	.word	0x000008e0
        /*0a2c*/ 	.word	0x000000ff
        /*0a30*/ 	.word	0x000308c8
        /*0a34*/ 	.short	0x0100
        /*0a36*/ 	.byte	0x08
	.zero		1


	//   ....[22]....
        /*0a38*/ 	.word	0x00001e90
        /*0a3c*/ 	.word	0x000000ff
        /*0a40*/ 	.word	0x00030800
        /*0a44*/ 	.short	0x010a
        /*0a46*/ 	.byte	0x25
	.zero		1


	//   ....[23]....
        /*0a48*/ 	.word	0x00001f10
        /*0a4c*/ 	.word	0x00000005
        /*0a50*/ 	.word	0x00030830
        /*0a54*/ 	.short	0x010a
        /*0a56*/ 	.byte	0x3f
	.zero		1


	//   ....[24]....
        /*0a58*/ 	.word	0x00001f70
        /*0a5c*/ 	.word	0x00000005
        /*0a60*/ 	.word	0x00030830
        /*0a64*/ 	.short	0x010a
        /*0a66*/ 	.byte	0x3f
	.zero		1


	//   ....[25]....
        /*0a68*/ 	.word	0x000029f0
        /*0a6c*/ 	.word	0x00000000
        /*0a70*/ 	.word	0x00000000
        /*0a74*/ 	.short	0x0101
        /*0a76*/ 	.byte	0x3f
	.zero		1


	//   ....[26]....
        /*0a78*/ 	.word	0x000046e0
        /*0a7c*/ 	.word	0x000000ff
        /*0a80*/ 	.word	0x00030830
        /*0a84*/ 	.short	0x010a
        /*0a86*/ 	.byte	0x06
	.zero		1


	//   ....[27]....
        /*0a88*/ 	.word	0x00004720
        /*0a8c*/ 	.word	0x000000ff
        /*0a90*/ 	.word	0x00030830
        /*0a94*/ 	.short	0x010a
        /*0a96*/ 	.byte	0x06
	.zero		1


	//   ....[28]....
        /*0a98*/ 	.word	0x00005570
        /*0a9c*/ 	.word	0x000000ff
        /*0aa0*/ 	.word	0x00030850
        /*0aa4*/ 	.short	0x010a
        /*0aa6*/ 	.byte	0x0a
	.zero		1


	//   ....[29]....
        /*0aa8*/ 	.word	0x000055b0
        /*0aac*/ 	.word	0x000000ff
        /*0ab0*/ 	.word	0x00030850
        /*0ab4*/ 	.short	0x010a
        /*0ab6*/ 	.byte	0x0a
	.zero		1


	//   ....[30]....
        /*0ab8*/ 	.word	0x000058b0
        /*0abc*/ 	.word	0x00000000
        /*0ac0*/ 	.word	0x00000000
        /*0ac4*/ 	.short	0x0101
        /*0ac6*/ 	.byte	0x3f
	.zero		1


	//   ....[31]....
        /*0ac8*/ 	.word	0x00006970
        /*0acc*/ 	.word	0x0000009b
        /*0ad0*/ 	.word	0x00000000
        /*0ad4*/ 	.short	0x0101
        /*0ad6*/ 	.byte	0x3f
	.zero		1


	//   ....[32]....
        /*0ad8*/ 	.word	0x00007160
        /*0adc*/ 	.word	0x000000ff
        /*0ae0*/ 	.word	0x00030830
        /*0ae4*/ 	.short	0x010a
        /*0ae6*/ 	.byte	0x05
	.zero		1


	//   ....[33]....
        /*0ae8*/ 	.word	0x000071a0
        /*0aec*/ 	.word	0x000000ff
        /*0af0*/ 	.word	0x00030830
        /*0af4*/ 	.short	0x010a
        /*0af6*/ 	.byte	0x05
	.zero		1


	//   ....[34]....
        /*0af8*/ 	.word	0x00007ff0
        /*0afc*/ 	.word	0x000000ff
        /*0b00*/ 	.word	0x00030850
        /*0b04*/ 	.short	0x010a
        /*0b06*/ 	.byte	0x0e
	.zero		1


	//   ....[35]....
        /*0b08*/ 	.word	0x00008030
        /*0b0c*/ 	.word	0x000000ff
        /*0b10*/ 	.word	0x00030850
        /*0b14*/ 	.short	0x010a
        /*0b16*/ 	.byte	0x0e
	.zero		1


	//   ....[36]....
        /*0b18*/ 	.word	0x00008920
        /*0b1c*/ 	.word	0x0000009f
        /*0b20*/ 	.word	0x00000000
        /*0b24*/ 	.short	0x0101
        /*0b26*/ 	.byte	0x3f
	.zero		1


	//   ....[37]....
        /*0b28*/ 	.word	0x000089d0
        /*0b2c*/ 	.word	0x000000a3
        /*0b30*/ 	.word	0x00000000
        /*0b34*/ 	.short	0x0101
        /*0b36*/ 	.byte	0x3f
	.zero		1


	//   ....[38]....
        /*0b38*/ 	.word	0x00008e50
        /*0b3c*/ 	.word	0x000000ff
        /*0b40*/ 	.word	0x00030830
        /*0b44*/ 	.short	0x010a
        /*0b46*/ 	.byte	0x05
	.zero		1


	//   ....[39]....
        /*0b48*/ 	.word	0x00008e90
        /*0b4c*/ 	.word	0x000000ff
        /*0b50*/ 	.word	0x00030830
        /*0b54*/ 	.short	0x010a
        /*0b56*/ 	.byte	0x05
	.zero		1


	//   ....[40]....
        /*0b58*/ 	.word	0x00009ce0
        /*0b5c*/ 	.word	0x000000ff
        /*0b60*/ 	.word	0x00030850
        /*0b64*/ 	.short	0x010a
        /*0b66*/ 	.byte	0x0e
	.zero		1


	//   ....[41]....
        /*0b68*/ 	.word	0x00009d20
        /*0b6c*/ 	.word	0x000000ff
        /*0b70*/ 	.word	0x00030850
        /*0b74*/ 	.short	0x010a
        /*0b76*/ 	.byte	0x0e
	.zero		1


	//   ....[42]....
        /*0b78*/ 	.word	0x00009fa0
        /*0b7c*/ 	.word	0x00000000
        /*0b80*/ 	.word	0x00000000
        /*0b84*/ 	.short	0x0101
        /*0b86*/ 	.byte	0x3f
	.zero		1


	//   ....[43]....
        /*0b88*/ 	.word	0x0000b140
        /*0b8c*/ 	.word	0x0000009f
        /*0b90*/ 	.word	0x00000000
        /*0b94*/ 	.short	0x0101
        /*0b96*/ 	.byte	0x3f
	.zero		1


	//   ....[44]....
        /*0b98*/ 	.word	0x0000bd50
        /*0b9c*/ 	.word	0x000000ff
        /*0ba0*/ 	.word	0x00030850
        /*0ba4*/ 	.short	0x010a
        /*0ba6*/ 	.byte	0x07
	.zero		1


	//   ....[45]....
        /*0ba8*/ 	.word	0x0000bd90
        /*0bac*/ 	.word	0x000000ff
        /*0bb0*/ 	.word	0x00030850
        /*0bb4*/ 	.short	0x010a
        /*0bb6*/ 	.byte	0x07
	.zero		1


	//   ....[46]....
        /*0bb8*/ 	.word	0x0000c1f0
        /*0bbc*/ 	.word	0x00000009
        /*0bc0*/ 	.word	0x00000000
        /*0bc4*/ 	.short	0x0101
        /*0bc6*/ 	.byte	0x3f
	.zero		1


	//   ....[47]....
        /*0bc8*/ 	.word	0x0000e4d0
        /*0bcc*/ 	.word	0x00000017
        /*0bd0*/ 	.word	0x00000000
        /*0bd4*/ 	.short	0x0101
        /*0bd6*/ 	.byte	0x3f
	.zero		1


	//   ....[48]....
        /*0bd8*/ 	.word	0x00011890
        /*0bdc*/ 	.word	0x00000000
        /*0be0*/ 	.word	0x00030840
        /*0be4*/ 	.short	0x010a
        /*0be6*/ 	.byte	0x3f
	.zero		1


	//   ....[49]....
        /*0be8*/ 	.word	0x000129b0
        /*0bec*/ 	.word	0x00000008
        /*0bf0*/ 	.word	0x00030800
        /*0bf4*/ 	.short	0x0107
        /*0bf6*/ 	.byte	0x3f
	.zero		1


	//   ....[50]....
        /*0bf8*/ 	.word	0x00012ac0
        /*0bfc*/ 	.word	0x00000002
        /*0c00*/ 	.word	0x00030800
        /*0c04*/ 	.short	0x0101
        /*0c06*/ 	.byte	0x3f
	.zero		1


	//   ....[51]....
        /*0c08*/ 	.word	0x00012ae0
        /*0c0c*/ 	.word	0x00000002
        /*0c10*/ 	.word	0x00030820
        /*0c14*/ 	.short	0x010a
        /*0c16*/ 	.byte	0x3f
	.zero		1


	//   ....[52]....
        /*0c18*/ 	.word	0x00012e70
        /*0c1c*/ 	.word	0x00000003
        /*0c20*/ 	.word	0x00030840
        /*0c24*/ 	.short	0x010a
        /*0c26*/ 	.byte	0x3f
	.zero		1


	//   ....[53]....
        /*0c28*/ 	.word	0x00013430
        /*0c2c*/ 	.word	0x00000003
        /*0c30*/ 	.word	0x00000060
        /*0c34*/ 	.short	0x010a
        /*0c36*/ 	.byte	0x3f
	.zero		1


	//   ....[54]....
        /*0c38*/ 	.word	0x00013d20
        /*0c3c*/ 	.word	0x00000003
        /*0c40*/ 	.word	0x00030840
        /*0c44*/ 	.short	0x010a
        /*0c46*/ 	.byte	0x3f
	.zero		1


	//   ....[55]....
        /*0c48*/ 	.word	0x000142e0
        /*0c4c*/ 	.word	0x00000002
        /*0c50*/ 	.word	0x00000060
        /*0c54*/ 	.short	0x010a
        /*0c56*/ 	.byte	0x3f
	.zero		1


	//   ....[56]....
        /*0c58*/ 	.word	0x00014ae0
        /*0c5c*/ 	.word	0x00000002
        /*0c60*/ 	.word	0x00030840
        /*0c64*/ 	.short	0x010a
        /*0c66*/ 	.byte	0x3f
	.zero		1


	//   ....[57]....
        /*0c68*/ 	.word	0x000150a0
        /*0c6c*/ 	.word	0x00000002
        /*0c70*/ 	.word	0x00000060
        /*0c74*/ 	.short	0x010a
        /*0c76*/ 	.byte	0x3f
	.zero		1


	//   ....[58]....
        /*0c78*/ 	.word	0x00015830
        /*0c7c*/ 	.word	0x00000000
        /*0c80*/ 	.word	0x00030860
        /*0c84*/ 	.short	0x010a
        /*0c86*/ 	.byte	0x3f
	.zero		1


	//   ....[59]....
        /*0c88*/ 	.word	0x00016b40
        /*0c8c*/ 	.word	0x00000000
        /*0c90*/ 	.word	0x00030820
        /*0c94*/ 	.short	0x010a
        /*0c96*/ 	.byte	0x3f
	.zero		1


	//   ....[60]....
        /*0c98*/ 	.word	0x00016d20
        /*0c9c*/ 	.word	0x00000006
        /*0ca0*/ 	.word	0x00000000
        /*0ca4*/ 	.short	0x010a
        /*0ca6*/ 	.byte	0x3f
	.zero		1


	//   ....[61]....
        /*0ca8*/ 	.word	0x00016d90
        /*0cac*/ 	.word	0x00000007
        /*0cb0*/ 	.word	0x00000000
        /*0cb4*/ 	.short	0x010a
        /*0cb6*/ 	.byte	0x3f
	.zero		1


	//   ....[62]....
        /*0cb8*/ 	.word	0x00016e00
        /*0cbc*/ 	.word	0x00000004
        /*0cc0*/ 	.word	0x00000000
        /*0cc4*/ 	.short	0x010a
        /*0cc6*/ 	.byte	0x3f
	.zero		1


	//   ....[63]....
        /*0cc8*/ 	.word	0x00016e30
        /*0ccc*/ 	.word	0x00000003
        /*0cd0*/ 	.word	0x00000000
        /*0cd4*/ 	.short	0x010a
        /*0cd6*/ 	.byte	0x3f
	.zero		1


	//   ....[64]....
        /*0cd8*/ 	.word	0x00016ea0
        /*0cdc*/ 	.word	0x00000003
        /*0ce0*/ 	.word	0x00030800
        /*0ce4*/ 	.short	0x010a
        /*0ce6*/ 	.byte	0x3f
	.zero		1


	//   ....[65]....
        /*0ce8*/ 	.word	0x00016ef0
        /*0cec*/ 	.word	0x00000005
        /*0cf0*/ 	.word	0x00030830
        /*0cf4*/ 	.short	0x010a
        /*0cf6*/ 	.byte	0x3f
	.zero		1


	//   ....[66]....
        /*0cf8*/ 	.word	0x00016f50
        /*0cfc*/ 	.word	0x00000098
        /*0d00*/ 	.word	0x00030830
        /*0d04*/ 	.short	0x010a
        /*0d06*/ 	.byte	0x3f
	.zero		1


	//   ....[67]....
        /*0d08*/ 	.word	0x00016fb0
        /*0d0c*/ 	.word	0x00000015
        /*0d10*/ 	.word	0x00030850
        /*0d14*/ 	.short	0x010a
        /*0d16*/ 	.byte	0x3f
	.zero		1


	//   ....[68]....
        /*0d18*/ 	.word	0x00017010
        /*0d1c*/ 	.word	0x00000004
        /*0d20*/ 	.word	0x00030830
        /*0d24*/ 	.short	0x010a
        /*0d26*/ 	.byte	0x3f
	.zero		1


	//   ....[69]....
        /*0d28*/ 	.word	0x00017070
        /*0d2c*/ 	.word	0x00000003
        /*0d30*/ 	.word	0x00030850
        /*0d34*/ 	.short	0x010a
        /*0d36*/ 	.byte	0x3f
	.zero		1


	//   ....[70]....
        /*0d38*/ 	.word	0x000170d0
        /*0d3c*/ 	.word	0x00000004
        /*0d40*/ 	.word	0x00030830
        /*0d44*/ 	.short	0x010a
        /*0d46*/ 	.byte	0x3f
	.zero		1


	//   ....[71]....
        /*0d48*/ 	.word	0x00017130
        /*0d4c*/ 	.word	0x00000003
        /*0d50*/ 	.word	0x00030850
        /*0d54*/ 	.short	0x010a
        /*0d56*/ 	.byte	0x3f
	.zero		1


	//   ....[72]....
        /*0d58*/ 	.word	0x00017190
        /*0d5c*/ 	.word	0x00000007
        /*0d60*/ 	.word	0x00030850
        /*0d64*/ 	.short	0x010a
        /*0d66*/ 	.byte	0x3f
	.zero		1


	//   ....[73]....
        /*0d68*/ 	.word	0x00017330
        /*0d6c*/ 	.word	0x00000000
        /*0d70*/ 	.word	0x00030840
        /*0d74*/ 	.short	0x010a
        /*0d76*/ 	.byte	0x3f
	.zero		1


	//   ....[74]....
        /*0d78*/ 	.word	0x00018010
        /*0d7c*/ 	.word	0x00000002
        /*0d80*/ 	.word	0x00030820
        /*0d84*/ 	.short	0x010a
        /*0d86*/ 	.byte	0x3f
	.zero		1


	//   ....[75]....
        /*0d88*/ 	.word	0x00018060
        /*0d8c*/ 	.word	0x00000003
        /*0d90*/ 	.word	0x00030840
        /*0d94*/ 	.short	0x010a
        /*0d96*/ 	.byte	0x3f
	.zero		1


	//   ....[76]....
        /*0d98*/ 	.word	0x000180b0
        /*0d9c*/ 	.word	0x00000003
        /*0da0*/ 	.word	0x00000060
        /*0da4*/ 	.short	0x010a
        /*0da6*/ 	.byte	0x3f
	.zero		1


	//   ....[77]....
        /*0da8*/ 	.word	0x00018100
        /*0dac*/ 	.word	0x00000003
        /*0db0*/ 	.word	0x00030840
        /*0db4*/ 	.short	0x010a
        /*0db6*/ 	.byte	0x3f
	.zero		1


	//   ....[78]....
        /*0db8*/ 	.word	0x00018150
        /*0dbc*/ 	.word	0x00000002
        /*0dc0*/ 	.word	0x00000060
        /*0dc4*/ 	.short	0x010a
        /*0dc6*/ 	.byte	0x3f
	.zero		1


	//   ....[79]....
        /*0dc8*/ 	.word	0x000181a0
        /*0dcc*/ 	.word	0x00000002
        /*0dd0*/ 	.word	0x00030840
        /*0dd4*/ 	.short	0x010a
        /*0dd6*/ 	.byte	0x3f
	.zero		1


	//   ....[80]....
        /*0dd8*/ 	.word	0x000181f0
        /*0ddc*/ 	.word	0x00000002
        /*0de0*/ 	.word	0x00000060
        /*0de4*/ 	.short	0x010a
        /*0de6*/ 	.byte	0x3f
	.zero		1


	//   ....[81]....
        /*0de8*/ 	.word	0x00018240
        /*0dec*/ 	.word	0x00000000
        /*0df0*/ 	.word	0x00030860
        /*0df4*/ 	.short	0x010a
        /*0df6*/ 	.byte	0x3f
	.zero		1


	//   ....[82]....
        /*0df8*/ 	.word	0x00018ca0
        /*0dfc*/ 	.word	0x00000000
        /*0e00*/ 	.word	0x00030820
        /*0e04*/ 	.short	0x010a
        /*0e06*/ 	.byte	0x3f
	.zero		1


	//   ....[83]....
        /*0e08*/ 	.word	0x00018e40
        /*0e0c*/ 	.word	0x00000006
        /*0e10*/ 	.word	0x00000000
        /*0e14*/ 	.short	0x010a
        /*0e16*/ 	.byte	0x3f
	.zero		1


	//   ....[84]....
        /*0e18*/ 	.word	0x00018e90
        /*0e1c*/ 	.word	0x00000007
        /*0e20*/ 	.word	0x00000000
        /*0e24*/ 	.short	0x010a
        /*0e26*/ 	.byte	0x3f
	.zero		1


	//   ....[85]....
        /*0e28*/ 	.word	0x00018ee0
        /*0e2c*/ 	.word	0x00000004
        /*0e30*/ 	.word	0x00000000
        /*0e34*/ 	.short	0x010a
        /*0e36*/ 	.byte	0x3f
	.zero		1


	//----- nvinfo : EIATTR_NUM_MBARRIERS
	.align		4
.L_507:
        /*0e38*/ 	.byte	0x03, 0x38
        /*0e3a*/ 	.short	0x0016


	//----- nvinfo : EIATTR_EXIT_INSTR_OFFSETS
	.align		4
        /*0e3c*/ 	.byte	0x04, 0x1c
        /*0e3e*/ 	.short	(.L_509 - .L_508)


	//   ....[0]....
.L_508:
        /*0e40*/ 	.word	0x00000a50


	//   ....[1]....
        /*0e44*/ 	.word	0x0000f930


	//   ....[2]....
        /*0e48*/ 	.word	0x00016e80


	//----- nvinfo : EIATTR_MAX_THREADS
	.align		4
.L_509:
        /*0e4c*/ 	.byte	0x04, 0x05
        /*0e4e*/ 	.short	(.L_511 - .L_510)
.L_510:
        /*0e50*/ 	.word	0x00000180
        /*0e54*/ 	.word	0x00000001
        /*0e58*/ 	.word	0x00000001


	//----- nvinfo : EIATTR_CRS_STACK_SIZE
	.align		4
.L_511:
        /*0e5c*/ 	.byte	0x04, 0x1e
        /*0e5e*/ 	.short	(.L_513 - .L_512)
.L_512:
        /*0e60*/ 	.word	0x00000000


	//----- nvinfo : EIATTR_CBANK_PARAM_SIZE
	.align		4
.L_513:
        /*0e64*/ 	.byte	0x03, 0x19
        /*0e66*/ 	.short	0x0af0


	//----- nvinfo : EIATTR_PARAM_CBANK
	.align		4
        /*0e68*/ 	.byte	0x04, 0x0a
        /*0e6a*/ 	.short	(.L_515 - .L_514)
	.align		4
.L_514:
        /*0e6c*/ 	.word	index@(.nv.constant0._ZN7cutlass13device_kernelIN5flash11enable_sm90INS1_16FlashAttnFwdSm90INS1_25CollectiveMainloopFwdSm90ILi2EN4cute5tupleIJNS5_1CILi1EEES8_S8_EEENS6_IJNS7_ILi128EEENS7_ILi64EEENS7_ILi256EEEEEELi256ENS_10bfloat16_tEfNS_4arch4Sm90ELb0ELb1ELb0ELb1ELb0ELb0ELb0ELb1ELb1ELb1ELb0ELb0EEENS1_21CollectiveEpilogueFwdINS6_IJSA_SC_SB_EEES9_SE_SG_Li256ELb1ELb1ELb0ELb0EEENS1_36VarlenDynamicPersistentTileSchedulerILi128ELi64ELi256ELi128ELb0ELb1ELb1ELb1ELb0ELb1EEEEEEEEEvNT_6ParamsE)
        /*0e70*/ 	.short	0x0210
        /*0e72*/ 	.short	0x0af0


	//----- nvinfo : EIATTR_SW_WAR
	.align		4
.L_515:
        /*0e74*/ 	.byte	0x04, 0x36
        /*0e76*/ 	.short	(.L_517 - .L_516)
.L_516:
        /*0e78*/ 	.word	0x00000008
.L_517:


//--------------------- .nv.info._ZN7cutlass13device_kernelIN5flash11enable_sm90INS1_16FlashAttnFwdSm90INS1_25CollectiveMainloopFwdSm90ILi2EN4cute5tupleIJNS5_1CILi1EEES8_S8_EEENS6_IJNS7_ILi128EEENS7_ILi64EEENS7_ILi256EEEEEELi256ENS_10bfloat16_tEfNS_4arch4Sm90ELb0ELb1ELb0ELb1ELb0ELb1ELb0ELb1ELb1ELb1ELb0ELb0EEENS1_21CollectiveEpilogueFwdINS6_IJSA_SC_SB_EEES9_SE_SG_Li256ELb1ELb1ELb0ELb0EEENS1_36VarlenDynamicPersistentTileSchedulerILi128ELi64ELi256ELi128ELb0ELb1ELb1ELb1ELb0ELb1EEEEEEEEEvNT_6ParamsE --------------------------
	.section	.nv.info._ZN7cutlass13device_kernelIN5flash11enable_sm90INS1_16FlashAttnFwdSm90INS1_25CollectiveMainloopFwdSm90ILi2EN4cute5tupleIJNS5_1CILi1EEES8_S8_EEENS6_IJNS7_ILi128EEENS7_ILi64EEENS7_ILi256EEEEEELi256ENS_10bfloat16_tEfNS_4arch4Sm90ELb0ELb1ELb0ELb1ELb0ELb1ELb0ELb1ELb1ELb1ELb0ELb0EEENS1_21CollectiveEpilogueFwdINS6_IJSA_SC_SB_EEES9_SE_SG_Li256ELb1ELb1ELb0ELb0EEENS1_36VarlenDynamicPersistentTileSchedulerILi128ELi64ELi256ELi128ELb0ELb1ELb1ELb1ELb0ELb1EEEEEEEEEvNT_6ParamsE,"",@"SHT_CUDA_INFO"
	.sectionflags	@""
	.align	4


	//----- nvinfo : EIATTR_CUDA_API_VERSION
	.align		4
        /*0000*/ 	.byte	0x04, 0x37
        /*0002*/ 	.short	(.L_519 - .L_518)
.L_518:
        /*0004*/ 	.word	0x00000082


	//----- nvinfo : EIATTR_KPARAM_INFO
	.align		4
.L_519:
        /*0008*/ 	.byte	0x04, 0x17
        /*000a*/ 	.short	(.L_521 - .L_520)
.L_520:
        /*000c*/ 	.word	0x00000000
        /*0010*/ 	.short	0x0000
        /*0012*/ 	.short	0x0070
        /*0014*/ 	.byte	0x00, 0xf0, 0x01, 0x2a


	//----- nvinfo : EIATTR_SPARSE_MMA_MASK
	.align		4
.L_521:
        /*0018*/ 	.byte	0x03, 0x50
        /*001a*/ 	.short	0x0000


	//----- nvinfo : EIATTR_MAXREG_COUNT
	.align		4
        /*001c*/ 	.byte	0x03, 0x1b
        /*001e*/ 	.short	0x00a8


	//----- nvinfo : EIATTR_NUM_BARRIERS
	.align		4
        /*0020*/ 	.byte	0x02, 0x4c
        /*0022*/ 	.byte	0x10
	.zero		1


	//----- nvinfo : EIATTR_EXTERNS
	.align		4
        /*0024*/ 	.byte	0x04, 0x0f
        /*0026*/ 	.short	(.L_523 - .L_522)


	//   ....[0]....
	.align		4
.L_522:
        /*0028*/ 	.word	index@(__assertfail)


	//----- nvinfo : EIATTR_ANNOTATIONS
	.align		4
.L_523:
        /*002c*/ 	.byte	0x04, 0x55
        /*002e*/ 	.short	(.L_525 - .L_524)


	//   ....[0]....
.L_524:
        /* <DEDUP_REMOVED lines=171> */


	//----- nvinfo : EIATTR_MERCURY_ISA_VERSION
	.align		4
.L_525:
        /*0ad0*/ 	.byte	0x03, 0x5f
        /*0ad2*/ 	.short	0x0101


	//----- nvinfo : EIATTR_UNUSED_LOAD_BYTE_OFFSET
	.align		4
        /*0ad4*/ 	.byte	0x04, 0x44
        /*0ad6*/ 	.short	(.L_527 - .L_526)


	//   ....[0]....
.L_526:
        /*0ad8*/ 	.word	0x00000a80
        /*0adc*/ 	.word	0x0000fff0


	//   ....[1]....
        /*0ae0*/ 	.word	0x0001f170
        /*0ae4*/ 	.word	0x0000fff0


	//----- nvinfo : EIATTR_INT_WARP_WIDE_INSTR_OFFSETS
	.align		4
.L_527:
        /*0ae8*/ 	.byte	0x04, 0x31
        /*0aea*/ 	.short	(.L_529 - .L_528)


	//   ....[0]....
.L_528:
        /*0aec*/ 	.word	0x00000180


	//   ....[1]....
        /*0af0*/ 	.word	0x000001c0


	//   ....[2]....
        /*0af4*/ 	.word	0x00000280


	//   ....[3]....
        /*0af8*/ 	.word	0x00025560


	//   ....[4]....
        /*0afc*/ 	.word	0x000255c0


	//   ....[5]....
        /*0b00*/ 	.word	0x00029b60


	//   ....[6]....
        /*0b04*/ 	.word	0x00029bc0


	//----- nvinfo : EIATTR_COOP_GROUP_MASK_REGIDS
	.align		4
.L_529:
        /*0b08*/ 	.byte	0x04, 0x29
        /*0b0a*/ 	.short	(.L_531 - .L_530)


	//   ....[0]....
.L_530:
        /*0b0c*/ 	.word	0xffffffff


	//   ....[1]....
        /*0b10*/ 	.word	0xffffffff


	//   ....[2]....
        /*0b14*/ 	.word	0xffffffff


	//   ....[3]....
        /*0b18*/ 	.word	0xffffffff


	//   ....[4]....
        /*0b1c*/ 	.word	0xffffffff


	//   ....[5]....
        /*0b20*/ 	.word	0xffffffff


	//   ....[6]....
        /*0b24*/ 	.word	0xffffffff


	//   ....[7]....
        /*0b28*/ 	.word	0xffffffff


	//   ....[8]....
        /*0b2c*/ 	.word	0xffffffff


	//   ....[9]....
        /*0b30*/ 	.word	0xffffffff


	//   ....[10]....
        /*0b34*/ 	.word	0xffffffff


	//   ....[11]....
        /*0b38*/ 	.word	0xffffffff


	//   ....[12]....
        /*0b3c*/ 	.word	0xffffffff


	//   ....[13]....
        /*0b40*/ 	.word	0xffffffff


	//   ....[14]....
        /*0b44*/ 	.word	0xffffffff


	//   ....[15]....
        /*0b48*/ 	.word	0xffffffff


	//   ....[16]....
        /*0b4c*/ 	.word	0xffffffff


	//   ....[17]....
        /*0b50*/ 	.word	0xffffffff


	//   ....[18]....
        /*0b54*/ 	.word	0xffffffff


	//   ....[19]....
        /*0b58*/ 	.word	0xffffffff


	//   ....[20]....
        /*0b5c*/ 	.word	0xffffffff


	//   ....[21]....
        /*0b60*/ 	.word	0xffffffff


	//   ....[22]....
        /*0b64*/ 	.word	0xffffffff


	//   ....[23]....
        /*0b68*/ 	.word	0xffffffff


	//   ....[24]....
        /*0b6c*/ 	.word	0xffffffff


	//   ....[25]....
        /*0b70*/ 	.word	0xffffffff


	//   ....[26]....
        /*0b74*/ 	.word	0xffffffff


	//   ....[27]....
        /*0b78*/ 	.word	0xffffffff


	//   ....[28]....
        /*0b7c*/ 	.word	0xffffffff


	//   ....[29]....
        /*0b80*/ 	.word	0xffffffff


	//   ....[30]....
        /*0b84*/ 	.word	0xffffffff


	//   ....[31]....
        /*0b88*/ 	.word	0xffffffff


	//   ....[32]....
        /*0b8c*/ 	.word	0xffffffff


	//   ....[33]....
        /*0b90*/ 	.word	0xffffffff


	//   ....[34]....
        /*0b94*/ 	.word	0xffffffff


	//   ....[35]....
        /*0b98*/ 	.word	0xffffffff


	//   ....[36]....
        /*0b9c*/ 	.word	0xffffffff


	//   ....[37]....
        /*0ba0*/ 	.word	0xffffffff


	//   ....[38]....
        /*0ba4*/ 	.word	0xffffffff


	//   ....[39]....
        /*0ba8*/ 	.word	0xffffffff


	//   ....[40]....
        /*0bac*/ 	.word	0xffffffff


	//   ....[41]....
        /*0bb0*/ 	.word	0xffffffff


	//   ....[42]....
        /*0bb4*/ 	.word	0xffffffff


	//   ....[43]....
        /*0bb8*/ 	.word	0xffffffff


	//   ....[44]....
        /*0bbc*/ 	.word	0xffffffff


	//   ....[45]....
        /*0bc0*/ 	.word	0xffffffff


	//   ....[46]....
        /*0bc4*/ 	.word	0xffffffff


	//   ....[47]....
        /*0bc8*/ 	.word	0xffffffff


	//   ....[48]....
        /*0bcc*/ 	.word	0xffffffff


	//   ....[49]....
        /*0bd0*/ 	.word	0xffffffff


	//   ....[50]....
        /*0bd4*/ 	.word	0xffffffff


	//   ....[51]....
        /*0bd8*/ 	.word	0xffffffff


	//   ....[52]....
        /*0bdc*/ 	.word	0xffffffff


	//   ....[53]....
        /*0be0*/ 	.word	0xffffffff


	//   ....[54]....
        /*0be4*/ 	.word	0xffffffff


	//   ....[55]....
        /*0be8*/ 	.word	0xffffffff


	//   ....[56]....
        /*0bec*/ 	.word	0xffffffff


	//   ....[57]....
        /*0bf0*/ 	.word	0xffffffff


	//   ....[58]....
        /*0bf4*/ 	.word	0xffffffff


	//   ....[59]....
        /*0bf8*/ 	.word	0xffffffff


	//   ....[60]....
        /*0bfc*/ 	.word	0xffffffff


	//   ....[61]....
        /*0c00*/ 	.word	0xffffffff


	//   ....[62]....
        /*0c04*/ 	.word	0xffffffff


	//   ....[63]....
        /*0c08*/ 	.word	0xffffffff


	//   ....[64]....
        /*0c0c*/ 	.word	0xffffffff


	//   ....[65]....
        /*0c10*/ 	.word	0xffffffff


	//   ....[66]....
        /*0c14*/ 	.word	0xffffffff


	//   ....[67]....
        /*0c18*/ 	.word	0xffffffff


	//   ....[68]....
        /*0c1c*/ 	.word	0xffffffff


	//   ....[69]....
        /*0c20*/ 	.word	0xffffffff


	//   ....[70]....
        /*0c24*/ 	.word	0xffffffff


	//   ....[71]....
        /*0c28*/ 	.word	0xffffffff


	//   ....[72]....
        /*0c2c*/ 	.word	0xffffffff


	//   ....[73]....
        /*0c30*/ 	.word	0xffffffff


	//   ....[74]....
        /*0c34*/ 	.word	0xffffffff


	//   ....[75]....
        /*0c38*/ 	.word	0xffffffff


	//   ....[76]....
        /*0c3c*/ 	.word	0xffffffff


	//   ....[77]....
        /*0c40*/ 	.word	0xffffffff


	//   ....[78]....
        /*0c44*/ 	.word	0xffffffff


	//   ....[79]....
        /*0c48*/ 	.word	0xffffffff


	//   ....[80]....
        /*0c4c*/ 	.word	0xffffffff


	//   ....[81]....
        /*0c50*/ 	.word	0xffffffff


	//   ....[82]....
        /*0c54*/ 	.word	0xffffffff


	//   ....[83]....
        /*0c58*/ 	.word	0xffffffff


	//   ....[84]....
        /*0c5c*/ 	.word	0xffffffff


	//   ....[85]....
        /*0c60*/ 	.word	0xffffffff


	//   ....[86]....
        /*0c64*/ 	.word	0xffffffff


	//   ....[87]....
        /*0c68*/ 	.word	0xffffffff


	//   ....[88]....
        /*0c6c*/ 	.word	0xffffffff


	//   ....[89]....
        /*0c70*/ 	.word	0xffffffff


	//   ....[90]....
        /*0c74*/ 	.word	0xffffffff


	//   ....[91]....
        /*0c78*/ 	.word	0xffffffff


	//   ....[92]....
        /*0c7c*/ 	.word	0xffffffff


	//   ....[93]....
        /*0c80*/ 	.word	0xffffffff


	//   ....[94]....
        /*0c84*/ 	.word	0xffffffff


	//   ....[95]....
        /*0c88*/ 	.word	0xffffffff


	//   ....[96]....
        /*0c8c*/ 	.word	0xffffffff


	//   ....[97]....
        /*0c90*/ 	.word	0xffffffff


	//   ....[98]....
        /*0c94*/ 	.word	0xffffffff


	//   ....[99]....
        /*0c98*/ 	.word	0xffffffff


	//   ....[100]....
        /*0c9c*/ 	.word	0xffffffff


	//   ....[101]....
        /*0ca0*/ 	.word	0xffffffff


	//   ....[102]....
        /*0ca4*/ 	.word	0xffffffff


	//   ....[103]....
        /*0ca8*/ 	.word	0xffffffff


	//   ....[104]....
        /*0cac*/ 	.word	0xffffffff


	//   ....[105]....
        /*0cb0*/ 	.word	0xffffffff


	//   ....[106]....
        /*0cb4*/ 	.word	0xffffffff


	//   ....[107]....
        /*0cb8*/ 	.word	0xffffffff


	//   ....[108]....
        /*0cbc*/ 	.word	0xffffffff


	//   ....[109]....
        /*0cc0*/ 	.word	0xffffffff


	//   ....[110]....
        /*0cc4*/ 	.word	0xffffffff


	//   ....[111]....
        /*0cc8*/ 	.word	0xffffffff


	//   ....[112]....
        /*0ccc*/ 	.word	0xffffffff


	//   ....[113]....
        /*0cd0*/ 	.word	0xffffffff


	//   ....[114]....
        /*0cd4*/ 	.word	0xffffffff


	//   ....[115]....
        /*0cd8*/ 	.word	0xffffffff


	//   ....[116]....
        /*0cdc*/ 	.word	0xffffffff


	//   ....[117]....
        /*0ce0*/ 	.word	0xffffffff


	//   ....[118]....
        /*0ce4*/ 	.word	0xffffffff


	//   ....[119]....
        /*0ce8*/ 	.word	0xffffffff


	//   ....[120]....
        /*0cec*/ 	.word	0xffffffff


	//   ....[121]....
        /*0cf0*/ 	.word	0xffffffff


	//   ....[122]....
        /*0cf4*/ 	.word	0xffffffff


	//   ....[123]....
        /*0cf8*/ 	.word	0xffffffff


	//   ....[124]....
        /*0cfc*/ 	.word	0xffffffff


	//   ....[125]....
        /*0d00*/ 	.word	0xffffffff


	//   ....[126]....
        /*0d04*/ 	.word	0xffffffff


	//   ....[127]....
        /*0d08*/ 	.word	0xffffffff


	//   ....[128]....
        /*0d0c*/ 	.word	0xffffffff


	//   ....[129]....
        /*0d10*/ 	.word	0xffffffff


	//   ....[130]....
        /*0d14*/ 	.word	0xffffffff


	//   ....[131]....
        /*0d18*/ 	.word	0xffffffff


	//   ....[132]....
        /*0d1c*/ 	.word	0xffffffff


	//   ....[133]....
        /*0d20*/ 	.word	0xffffffff


	//   ....[134]....
        /*0d24*/ 	.word	0xffffffff


	//   ....[135]....
        /*0d28*/ 	.word	0xffffffff


	//   ....[136]....
        /*0d2c*/ 	.word	0xffffffff


	//   ....[137]....
        /*0d30*/ 	.word	0xffffffff


	//   ....[138]....
        /*0d34*/ 	.word	0x0500000f


	//   ....[139]....
        /*0d38*/ 	.word	0x0500000f


	//   ....[140]....
        /*0d3c*/ 	.word	0x0500000f


	//   ....[141]....
        /*0d40*/ 	.word	0x0500000f


	//   ....[142]....
        /*0d44*/ 	.word	0x0500000f


	//   ....[143]....
        /*0d48*/ 	.word	0x0500000f


	//   ....[144]....
        /*0d4c*/ 	.word	0x0500000f


	//   ....[145]....
        /*0d50*/ 	.word	0x0500000f


	//   ....[146]....
        /*0d54*/ 	.word	0x0500000f


	//   ....[147]....
        /*0d58*/ 	.word	0x0500000f


	//   ....[148]....
        /*0d5c*/ 	.word	0x0500000f


	//   ....[149]....
        /*0d60*/ 	.word	0x0500000f


	//   ....[150]....
        /*0d64*/ 	.word	0x0500000f


	//   ....[151]....
        /*0d68*/ 	.word	0x0500000f


	//   ....[152]....
        /*0d6c*/ 	.word	0x0500000f


	//   ....[153]....
        /*0d70*/ 	.word	0x0500000f


	//   ....[154]....
        /*0d74*/ 	.word	0x0500000f


	//   ....[155]....
        /*0d78*/ 	.word	0x0500000f


	//   ....[156]....
        /*0d7c*/ 	.word	0x0500000f


	//   ....[157]....
        /*0d80*/ 	.word	0x0500000f


	//   ....[158]....
        /*0d84*/ 	.word	0x0500000f


	//   ....[159]....
        /*0d88*/ 	.word	0x0500000f


	//   ....[160]....
        /*0d8c*/ 	.word	0x0500000f


	//   ....[161]....
        /*0d90*/ 	.word	0x0500000f


	//   ....[162]....
        /*0d94*/ 	.word	0x0500000f


	//   ....[163]....
        /*0d98*/ 	.word	0x0500000f


	//   ....[164]....
        /*0d9c*/ 	.word	0x0500000f


	//   ....[165]....
        /*0da0*/ 	.word	0x0500000f


	//   ....[166]....
        /*0da4*/ 	.word	0x0500000f


	//   ....[167]....
        /*0da8*/ 	.word	0x0500000f


	//   ....[168]....
        /*0dac*/ 	.word	0x0500000f


	//   ....[169]....
        /*0db0*/ 	.word	0x0500000f


	//   ....[170]....
        /*0db4*/ 	.word	0x0500000f


	//   ....[171]....
        /*0db8*/ 	.word	0x0500000f


	//   ....[172]....
        /*0dbc*/ 	.word	0x0500000f


	//   ....[173]....
        /*0dc0*/ 	.word	0x0500000f


	//   ....[174]....
        /*0dc4*/ 	.word	0x0500000f


	//   ....[175]....
        /*0dc8*/ 	.word	0x0500000f


	//   ....[176]....
        /*0dcc*/ 	.word	0x0500000f


	//   ....[177]....
        /*0dd0*/ 	.word	0x0500000f


	//   ....[178]....
        /*0dd4*/ 	.word	0x0500000f


	//   ....[179]....
        /*0dd8*/ 	.word	0x0500000f


	//   ....[180]....
        /*0ddc*/ 	.word	0x0500000f


	//   ....[181]....
        /*0de0*/ 	.word	0x0500000f


	//   ....[182]....
        /*0de4*/ 	.word	0x0500000f


	//   ....[183]....
        /*0de8*/ 	.word	0x0500000f


	//   ....[184]....
        /*0dec*/ 	.word	0x0500000f


	//   ....[185]....
        /*0df0*/ 	.word	0x0500000f


	//   ....[186]....
        /*0df4*/ 	.word	0x0500000f


	//   ....[187]....
        /*0df8*/ 	.word	0x0500000f


	//   ....[188]....
        /*0dfc*/ 	.word	0x0500000f


	//   ....[189]....
        /*0e00*/ 	.word	0x0500000f


	//   ....[190]....
        /*0e04*/ 	.word	0x0500000f


	//   ....[191]....
        /*0e08*/ 	.word	0x0500000f


	//   ....[192]....
        /*0e0c*/ 	.word	0x0500000f


	//   ....[193]....
        /*0e10*/ 	.word	0x0500000f


	//   ....[194]....
        /*0e14*/ 	.word	0x0500000f


	//   ....[195]....
        /*0e18*/ 	.word	0x0500000f


	//   ....[196]....
        /*0e1c*/ 	.word	0x0500000f


	//   ....[197]....
        /*0e20*/ 	.word	0x0500000f


	//   ....[198]....
        /*0e24*/ 	.word	0x0500000f


	//   ....[199]....
        /*0e28*/ 	.word	0x0500000f


	//   ....[200]....
        /*0e2c*/ 	.word	0x0500000f


	//   ....[201]....
        /*0e30*/ 	.word	0x0500000f


	//   ....[202]....
        /*0e34*/ 	.word	0x0500000f


	//   ....[203]....
        /*0e38*/ 	.word	0x0500000f


	//   ....[204]....
        /*0e3c*/ 	.word	0x0500000f


	//   ....[205]....
        /*0e40*/ 	.word	0x0500000f


	//----- nvinfo : EIATTR_COOP_GROUP_INSTR_OFFSETS
	.align		4
.L_531:
        /*0e44*/ 	.byte	0x04, 0x28
        /*0e46*/ 	.short	(.L_533 - .L_532)


	//   ....[0]....
.L_532:
        /*0e48*/ 	.word	0x00000060


	//   ....[1]....
        /*0e4c*/ 	.word	0x00000190


	//   ....[2]....
        /*0e50*/ 	.word	0x00000290


	//   ....[3]....
        /*0e54*/ 	.word	0x00000400


	//   ....[4]....
        /*0e58*/ 	.word	0x00000560


	//   ....[5]....
        /*0e5c*/ 	.word	0x00000680


	//   ....[6]....
        /*0e60*/ 	.word	0x000007e0


	//   ....[7]....
        /*0e64*/ 	.word	0x000092b0


	//   ....[8]....
        /*0e68*/ 	.word	0x000099f0


	//   ....[9]....
        /*0e6c*/ 	.word	0x00009a00


	//   ....[10]....
        /*0e70*/ 	.word	0x00009a10


	//   ....[11]....
        /*0e74*/ 	.word	0x00009a20


	//   ....[12]....
        /*0e78*/ 	.word	0x00009ff0


	//   ....[13]....
        /*0e7c*/ 	.word	0x0000a000


	//   ....[14]....
        /*0e80*/ 	.word	0x0000a010


	//   ....[15]....
        /*0e84*/ 	.word	0x0000a020


	//   ....[16]....
        /*0e88*/ 	.word	0x0000a5d0


	//   ....[17]....
        /*0e8c*/ 	.word	0x0000a5e0


	//   ....[18]....
        /*0e90*/ 	.word	0x0000a5f0


	//   ....[19]....
        /*0e94*/ 	.word	0x0000a600


	//   ....[20]....
        /*0e98*/ 	.word	0x0000abd0


	//   ....[21]....
        /*0e9c*/ 	.word	0x0000abe0


	//   ....[22]....
        /*0ea0*/ 	.word	0x0000abf0


	//   ....[23]....
        /*0ea4*/ 	.word	0x0000ac00


	//   ....[24]....
        /*0ea8*/ 	.word	0x0000e700


	//   ....[25]....
        /*0eac*/ 	.word	0x0000e710


	//   ....[26]....
        /*0eb0*/ 	.word	0x0000e720


	//   ....[27]....
        /*0eb4*/ 	.word	0x0000e730


	//   ....[28]....
        /*0eb8*/ 	.word	0x0000ec00


	//   ....[29]....
        /*0ebc*/ 	.word	0x0000ec10


	//   ....[30]....
        /*0ec0*/ 	.word	0x0000ec20


	//   ....[31]....
        /*0ec4*/ 	.word	0x0000ec30


	//   ....[32]....
        /*0ec8*/ 	.word	0x0000f0e0


	//   ....[33]....
        /*0ecc*/ 	.word	0x0000f0f0


	//   ....[34]....
        /*0ed0*/ 	.word	0x0000f100


	//   ....[35]....
        /*0ed4*/ 	.word	0x0000f110


	//   ....[36]....
        /*0ed8*/ 	.word	0x0000f5e0


	//   ....[37]....
        /*0edc*/ 	.word	0x0000f5f0


	//   ....[38]....
        /*0ee0*/ 	.word	0x0000f600


	//   ....[39]....
        /*0ee4*/ 	.word	0x0000f610


	//   ....[40]....
        /*0ee8*/ 	.word	0x00014180


	//   ....[41]....
        /*0eec*/ 	.word	0x000148d0


	//   ....[42]....
        /*0ef0*/ 	.word	0x00014cf0


	//   ....[43]....
        /*0ef4*/ 	.word	0x00014dd0


	//   ....[44]....
        /*0ef8*/ 	.word	0x00015240


	//   ....[45]....
        /*0efc*/ 	.word	0x000152d0


	//   ....[46]....
        /*0f00*/ 	.word	0x000175b0


	//   ....[47]....
        /*0f04*/ 	.word	0x000177c0


	//   ....[48]....
        /*0f08*/ 	.word	0x00017de0


	//   ....[49]....
        /*0f0c*/ 	.word	0x00017e00


	//   ....[50]....
        /*0f10*/ 	.word	0x000184f0


	//   ....[51]....
        /*0f14*/ 	.word	0x00018570


	//   ....[52]....
        /*0f18*/ 	.word	0x0001a480


	//   ....[53]....
        /*0f1c*/ 	.word	0x0001a550


	//   ....[54]....
        /*0f20*/ 	.word	0x0001a700


	//   ....[55]....
        /*0f24*/ 	.word	0x0001a840


	//   ....[56]....
        /*0f28*/ 	.word	0x0001c6a0


	//   ....[57]....
        /*0f2c*/ 	.word	0x0001c8f0


	//   ....[58]....
        /*0f30*/ 	.word	0x0001cf20


	//   ....[59]....
        /*0f34*/ 	.word	0x0001cf40


	//   ....[60]....
        /*0f38*/ 	.word	0x0001d680


	//   ....[61]....
        /*0f3c*/ 	.word	0x0001d720


	//   ....[62]....
        /*0f40*/ 	.word	0x0001e730


	//   ....[63]....
        /*0f44*/ 	.word	0x0001e740


	//   ....[64]....
        /*0f48*/ 	.word	0x0001e770


	//   ....[65]....
        /*0f4c*/ 	.word	0x0001e780


	//   ....[66]....
        /*0f50*/ 	.word	0x000201d0


	//   ....[67]....
        /*0f54*/ 	.word	0x00020210


	//   ....[68]....
        /*0f58*/ 	.word	0x00020380


	//   ....[69]....
        /*0f5c*/ 	.word	0x000203b0


	//   ....[70]....
        /*0f60*/ 	.word	0x00020b60


	//   ....[71]....
        /*0f64*/ 	.word	0x00020b90


	//   ....[72]....
        /*0f68*/ 	.word	0x00020ce0


	//   ....[73]....
        /*0f6c*/ 	.word	0x00020d00


	//   ....[74]....
        /*0f70*/ 	.word	0x00020e40


	//   ....[75]....
        /*0f74*/ 	.word	0x00020e60


	//   ....[76]....
        /*0f78*/ 	.word	0x00020fb0


	//   ....[77]....
        /*0f7c*/ 	.word	0x00020fd0


	//   ....[78]....
        /*0f80*/ 	.word	0x000218f0


	//   ....[79]....
        /*0f84*/ 	.word	0x00021910


	//   ....[80]....
        /*0f88*/ 	.word	0x00021a70


	//   ....[81]....
        /*0f8c*/ 	.word	0x00021a90


	//   ....[82]....
        /*0f90*/ 	.word	0x00021bd0


	//   ....[83]....
        /*0f94*/ 	.word	0x00021bf0


	//   ....[84]....
        /*0f98*/ 	.word	0x00021d40


	//   ....[85]....
        /*0f9c*/ 	.word	0x00021d60


	//   ....[86]....
        /*0fa0*/ 	.word	0x00021f30


	//   ....[87]....
        /*0fa4*/ 	.word	0x00022100


	//   ....[88]....
        /*0fa8*/ 	.word	0x00022130


	//   ....[89]....
        /*0fac*/ 	.word	0x00022160


	//   ....[90]....
        /*0fb0*/ 	.word	0x00022190


	//   ....[91]....
        /*0fb4*/ 	.word	0x000221c0


	//   ....[92]....
        /*0fb8*/ 	.word	0x000221f0


	//   ....[93]....
        /*0fbc*/ 	.word	0x00022360


	//   ....[94]....
        /*0fc0*/ 	.word	0x00022390


	//   ....[95]....
        /*0fc4*/ 	.word	0x000223c0


	//   ....[96]....
        /*0fc8*/ 	.word	0x000223f0


	//   ....[97]....
        /*0fcc*/ 	.word	0x00022420


	//   ....[98]....
        /*0fd0*/ 	.word	0x00022450


	//   ....[99]....
        /*0fd4*/ 	.word	0x000224f0


	//   ....[100]....
        /*0fd8*/ 	.word	0x00022550


	//   ....[101]....
        /*0fdc*/ 	.word	0x000225e0


	//   ....[102]....
        /*0fe0*/ 	.word	0x000237c0


	//   ....[103]....
        /*0fe4*/ 	.word	0x00025b20


	//   ....[104]....
        /*0fe8*/ 	.word	0x000267a0


	//   ....[105]....
        /*0fec*/ 	.word	0x000267c0


	//   ....[106]....
        /*0ff0*/ 	.word	0x000267e0


	//   ....[107]....
        /*0ff4*/ 	.word	0x00026890


	//   ....[108]....
        /*0ff8*/ 	.word	0x00026900


	//   ....[109]....
        /*0ffc*/ 	.word	0x00026950


	//   ....[110]....
        /*1000*/ 	.word	0x000269c0


	//   ....[111]....
        /*1004*/ 	.word	0x00026a10


	//   ....[112]....
        /*1008*/ 	.word	0x00026a80


	//   ....[113]....
        /*100c*/ 	.word	0x00026ad0


	//   ....[114]....
        /*1010*/ 	.word	0x00026b40


	//   ....[115]....
        /*1014*/ 	.word	0x00026b90


	//   ....[116]....
        /*1018*/ 	.word	0x00026c00


	//   ....[117]....
        /*101c*/ 	.word	0x00026c50


	//   ....[118]....
        /*1020*/ 	.word	0x00026cc0


	//   ....[119]....
        /*1024*/ 	.word	0x00026d10


	//   ....[120]....
        /*1028*/ 	.word	0x0002a490


	//   ....[121]....
        /*102c*/ 	.word	0x0002a4b0


	//   ....[122]....
        /*1030*/ 	.word	0x0002a4f0


	//   ....[123]....
        /*1034*/ 	.word	0x0002a520


	//   ....[124]....
        /*1038*/ 	.word	0x0002a550


	//   ....[125]....
        /*103c*/ 	.word	0x0002a580


	//   ....[126]....
        /*1040*/ 	.word	0x0002a5b0


	//   ....[127]....
        /*1044*/ 	.word	0x0002a5e0


	//   ....[128]....
        /*1048*/ 	.word	0x0002a760


	//   ....[129]....
        /*104c*/ 	.word	0x0002a7a0


	//   ....[130]....
        /*1050*/ 	.word	0x0002a7d0


	//   ....[131]....
        /*1054*/ 	.word	0x0002a800


	//   ....[132]....
        /*1058*/ 	.word	0x0002a830


	//   ....[133]....
        /*105c*/ 	.word	0x0002a860


	//   ....[134]....
        /*1060*/ 	.word	0x0002a920


	//   ....[135]....
        /*1064*/ 	.word	0x0002a940


	//   ....[136]....
        /*1068*/ 	.word	0x0002a9b0


	//   ....[137]....
        /*106c*/ 	.word	0x0002b080


	//   ....[138]....
        /*1070*/ 	.word	0x0002b4c0


	//   ....[139]....
        /*1074*/ 	.word	0x0002b550


	//   ....[140]....
        /*1078*/ 	.word	0x0002b5a0


	//   ....[141]....
        /*107c*/ 	.word	0x0002b5f0


	//   ....[142]....
        /*1080*/ 	.word	0x0002b680


	//   ....[143]....
        /*1084*/ 	.word	0x0002b710


	//   ....[144]....
        /*1088*/ 	.word	0x0002b760


	//   ....[145]....
        /*108c*/ 	.word	0x0002b7b0


	//   ....[146]....
        /*1090*/ 	.word	0x0002b840


	//   ....[147]....
        /*1094*/ 	.word	0x0002b8d0


	//   ....[148]....
        /*1098*/ 	.word	0x0002b920


	//   ....[149]....
        /*109c*/ 	.word	0x0002b970


	//   ....[150]....
        /*10a0*/ 	.word	0x0002ba00


	//   ....[151]....
        /*10a4*/ 	.word	0x0002ba90


	//   ....[152]....
        /*10a8*/ 	.word	0x0002bae0


	//   ....[153]....
        /*10ac*/ 	.word	0x0002bb30


	//   ....[154]....
        /*10b0*/ 	.word	0x0002bc20


	//   ....[155]....
        /*10b4*/ 	.word	0x0002bcb0


	//   ....[156]....
        /*10b8*/ 	.word	0x0002bd00


	//   ....[157]....
        /*10bc*/ 	.word	0x0002bd50


	//   ....[158]....
        /*10c0*/ 	.word	0x0002bde0


	//   ....[159]....
        /*10c4*/ 	.word	0x0002be70


	//   ....[160]....
        /*10c8*/ 	.word	0x0002bec0


	//   ....[161]....
        /*10cc*/ 	.word	0x0002bf10


	//   ....[162]....
        /*10d0*/ 	.word	0x0002bfa0


	//   ....[163]....
        /*10d4*/ 	.word	0x0002c030


	//   ....[164]....
        /*10d8*/ 	.word	0x0002c080


	//   ....[165]....
        /*10dc*/ 	.word	0x0002c0d0


	//   ....[166]....
        /*10e0*/ 	.word	0x0002c160


	//   ....[167]....
        /*10e4*/ 	.word	0x0002c1f0


	//   ....[168]....
        /*10e8*/ 	.word	0x0002c240


	//   ....[169]....
        /*10ec*/ 	.word	0x0002c290


	//   ....[170]....
        /*10f0*/ 	.word	0x0002c630


	//   ....[171]....
        /*10f4*/ 	.word	0x0002c930


	//   ....[172]....
        /*10f8*/ 	.word	0x0002cab0


	//   ....[173]....
        /*10fc*/ 	.word	0x0002cb00


	//   ....[174]....
        /*1100*/ 	.word	0x0002cbb0


	//   ....[175]....
        /*1104*/ 	.word	0x0002ccd0


	//   ....[176]....
        /*1108*/ 	.word	0x0002cd30


	//   ....[177]....
        /*110c*/ 	.word	0x0002ce50


	//   ....[178]....
        /*1110*/ 	.word	0x0002ceb0


	//   ....[179]....
        /*1114*/ 	.word	0x0002cfd0


	//   ....[180]....
        /*1118*/ 	.word	0x0002d030


	//   ....[181]....
        /*111c*/ 	.word	0x0002d150


	//   ....[182]....
        /*1120*/ 	.word	0x0002d1b0


	//   ....[183]....
        /*1124*/ 	.word	0x0002d2d0


	//   ....[184]....
        /*1128*/ 	.word	0x0002d330


	//   ....[185]....
        /*112c*/ 	.word	0x0002d450


	//   ....[186]....
        /*1130*/ 	.word	0x0002d4b0


	//   ....[187]....
        /*1134*/ 	.word	0x0002d590


	//   ....[188]....
        /*1138*/ 	.word	0x0002d910


	//   ....[189]....
        /*113c*/ 	.word	0x0002d9c0


	//   ....[190]....
        /*1140*/ 	.word	0x0002dac0


	//   ....[191]....
        /*1144*/ 	.word	0x0002db50


	//   ....[192]....
        /*1148*/ 	.word	0x0002dbd0


	//   ....[193]....
        /*114c*/ 	.word	0x0002dc50


	//   ....[194]....
        /*1150*/ 	.word	0x0002dcd0


	//   ....[195]....
        /*1154*/ 	.word	0x0002dd60


	//   ....[196]....
        /*1158*/ 	.word	0x0002de00


	//   ....[197]....
        /*115c*/ 	.word	0x0002ded0


	//   ....[198]....
        /*1160*/ 	.word	0x0002df50


	//   ....[199]....
        /*1164*/ 	.word	0x0002dfd0


	//   ....[200]....
        /*1168*/ 	.word	0x0002e050


	//   ....[201]....
        /*116c*/ 	.word	0x0002e0e0


	//   ....[202]....
        /*1170*/ 	.word	0x0002e160


	//   ....[203]....
        /*1174*/ 	.word	0x0002e200


	//   ....[204]....
        /*1178*/ 	.word	0x0002e290


	//   ....[205]....
        /*117c*/ 	.word	0x0002e3c0


	//----- nvinfo : EIATTR_REG_RECONFIG
	.align		4
.L_533:
        /*1180*/ 	.byte	0x01, 0x54
	.zero		2


	//----- nvinfo : EIATTR_SYSCALL_OFFSETS
	.align		4
        /*1184*/ 	.byte	0x04, 0x46
        /*1186*/ 	.short	(.L_535 - .L_534)


	//   ....[0]....
.L_534:
        /*1188*/ 	.word	0x00002020


	//   ....[1]....
        /*118c*/ 	.word	0x00002170


	//   ....[2]....
        /*1190*/ 	.word	0x00009450


	//   ....[3]....
        /*1194*/ 	.word	0x00009770


	//   ....[4]....
        /*1198*/ 	.word	0x00025760


	//   ....[5]....
        /*119c*/ 	.word	0x000258b0


	//   ....[6]....
        /*11a0*/ 	.word	0x000259a0


	//   ....[7]....
        /*11a4*/ 	.word	0x000262e0


	//----- nvinfo : EIATTR_MBARRIER_INSTR_OFFSETS
	.align		4
.L_535:
        /*11a8*/ 	.byte	0x04, 0x39
        /*11aa*/ 	.short	(.L_537 - .L_536)


	//   ....[0]....
.L_536:
        /*11ac*/ 	.word	0x000002b0
        /*11b0*/ 	.word	0x000000ff
        /*11b4*/ 	.word	0x00030800
        /*11b8*/ 	.short	0x0100
        /*11ba*/ 	.byte	0x08
	.zero		1


	//   ....[1]....
        /*11bc*/ 	.word	0x000002c0
        /*11c0*/ 	.word	0x000000ff
        /*11c4*/ 	.word	0x00030820
        /*11c8*/ 	.short	0x0100
        /*11ca*/ 	.byte	0x08
	.zero		1


	//   ....[2]....
        /*11cc*/ 	.word	0x000003b0
        /*11d0*/ 	.word	0x000000ff
        /*11d4*/ 	.word	0x00030830
        /*11d8*/ 	.short	0x0100
        /*11da*/ 	.byte	0x08
	.zero		1


	//   ....[3]....
        /*11dc*/ 	.word	0x000003c0
        /*11e0*/ 	.word	0x000000ff
        /*11e4*/ 	.word	0x00030840
        /*11e8*/ 	.short	0x0100
        /*11ea*/ 	.byte	0x08
	.zero		1


	//   ....[4]....
        /*11ec*/ 	.word	0x000003d0
        /*11f0*/ 	.word	0x000000ff
        /*11f4*/ 	.word	0x00030838
        /*11f8*/ 	.short	0x0100
        /*11fa*/ 	.byte	0x08
	.zero		1


	//   ....[5]....
        /*11fc*/ 	.word	0x000003e0
        /*1200*/ 	.word	0x000000ff
        /*1204*/ 	.word	0x00030848
        /*1208*/ 	.short	0x0100
        /*120a*/ 	.byte	0x08
	.zero		1


	//   ....[6]....
        /*120c*/ 	.word	0x00000510
        /*1210*/ 	.word	0x000000ff
        /*1214*/ 	.word	0x00030850
        /*1218*/ 	.short	0x0100
        /*121a*/ 	.byte	0x08
	.zero		1


	//   ....[7]....
        /*121c*/ 	.word	0x00000520
        /*1220*/ 	.word	0x000000ff
        /*1224*/ 	.word	0x00030860
        /*1228*/ 	.short	0x0100
        /*122a*/ 	.byte	0x08
	.zero		1


	//   ....[8]....
        /*122c*/ 	.word	0x00000530
        /*1230*/ 	.word	0x000000ff
        /*1234*/ 	.word	0x00030858
        /*1238*/ 	.short	0x0100
        /*123a*/ 	.byte	0x08
	.zero		1


	//   ....[9]....
        /*123c*/ 	.word	0x00000540
        /*1240*/ 	.word	0x000000ff
        /*1244*/ 	.word	0x00030868
        /*1248*/ 	.short	0x0100
        /*124a*/ 	.byte	0x08
	.zero		1


	//   ....[10]....
        /*124c*/ 	.word	0x00000630
        /*1250*/ 	.word	0x000000ff
        /*1254*/ 	.word	0x00030870
        /*1258*/ 	.short	0x0100
        /*125a*/ 	.byte	0x06
	.zero		1


	//   ....[11]....
        /*125c*/ 	.word	0x00000640
        /*1260*/ 	.word	0x000000ff
        /*1264*/ 	.word	0x00030880
        /*1268*/ 	.short	0x0100
        /*126a*/ 	.byte	0x06
	.zero		1


	//   ....[12]....
        /*126c*/ 	.word	0x00000650
        /*1270*/ 	.word	0x000000ff
        /*1274*/ 	.word	0x00030878
        /*1278*/ 	.short	0x0100
        /*127a*/ 	.byte	0x06
	.zero		1


	//   ....[13]....
        /*127c*/ 	.word	0x00000660
        /*1280*/ 	.word	0x000000ff
        /*1284*/ 	.word	0x00030888
        /*1288*/ 	.short	0x0100
        /*128a*/ 	.byte	0x06
	.zero		1


	//   ....[14]....
        /*128c*/ 	.word	0x00000790
        /*1290*/ 	.word	0x000000ff
        /*1294*/ 	.word	0x00030890
        /*1298*/ 	.short	0x0100
        /*129a*/ 	.byte	0x08
	.zero		1


	//   ....[15]....
        /*129c*/ 	.word	0x000007a0
        /*12a0*/ 	.word	0x000000ff
        /*12a4*/ 	.word	0x000308a0
        /*12a8*/ 	.short	0x0100
        /*12aa*/ 	.byte	0x08
	.zero		1


	//   ....[16]....
        /*12ac*/ 	.word	0x000007b0
        /*12b0*/ 	.word	0x000000ff
        /*12b4*/ 	.word	0x00030898
        /*12b8*/ 	.short	0x0100
        /*12ba*/ 	.byte	0x08
	.zero		1


	//   ....[17]....
        /*12bc*/ 	.word	0x000007c0
        /*12c0*/ 	.word	0x000000ff
        /*12c4*/ 	.word	0x000308a8
        /*12c8*/ 	.short	0x0100
        /*12ca*/ 	.byte	0x08
	.zero		1


	//   ....[18]....
        /*12cc*/ 	.word	0x000008f0
        /*12d0*/ 	.word	0x000000ff
        /*12d4*/ 	.word	0x000308b0
        /*12d8*/ 	.short	0x0100
        /*12da*/ 	.byte	0x08
	.zero		1


	//   ....[19]....
        /*12dc*/ 	.word	0x00000900
        /*12e0*/ 	.word	0x000000ff
        /*12e4*/ 	.word	0x000308c0
        /*12e8*/ 	.short	0x0100
        /*12ea*/ 	.byte	0x08
	.zero		1


	//   ....[20]....
        /*12ec*/ 	.word	0x00000910
        /*12f0*/ 	.word	0x000000ff
        /*12f4*/ 	.word	0x000308b8
        /*12f8*/ 	.short	0x0100
        /*12fa*/ 	.byte	0x08
	.zero		1


	//   ....[21]....
        /*12fc*/ 	.word	0x00000920
        /*1300*/ 	.word	0x000000ff
        /*1304*/ 	.word	0x000308c8
        /*1308*/ 	.short	0x0100
        /*130a*/ 	.byte	0x08
	.zero		1


	//   ....[22]....
        /*130c*/ 	.word	0x000037e0
        /*1310*/ 	.word	0x00000063
        /*1314*/ 	.word	0x00030890
        /*1318*/ 	.short	0x010a
        /*131a*/ 	.byte	0x3f
	.zero		1


	//   ....[23]....
        /*131c*/ 	.word	0x00005d40
        /*1320*/ 	.word	0x00000063
        /*1324*/ 	.word	0x00030890
        /*1328*/ 	.short	0x010a
        /*132a*/ 	.byte	0x3f
	.zero		1


	//   ....[24]....
        /*132c*/ 	.word	0x00008120
        /*1330*/ 	.word	0x00000063
        /*1334*/ 	.word	0x00030890
        /*1338*/ 	.short	0x010a
        /*133a*/ 	.byte	0x3f
	.zero		1


	//   ....[25]....
        /*133c*/ 	.word	0x00008420
        /*1340*/ 	.word	0x00000024
        /*1344*/ 	.word	0x00000000
        /*1348*/ 	.short	0x0101
        /*134a*/ 	.byte	0x3f
	.zero		1


	//   ....[26]....
        /*134c*/ 	.word	0x00008460
        /*1350*/ 	.word	0x00000063
        /*1354*/ 	.word	0x000308b0
        /*1358*/ 	.short	0x010a
        /*135a*/ 	.byte	0x3f
	.zero		1


	//   ....[27]....
        /*135c*/ 	.word	0x00008950
        /*1360*/ 	.word	0x00000063
        /*1364*/ 	.word	0x00000000
        /*1368*/ 	.short	0x0101
        /*136a*/ 	.byte	0x3f
	.zero		1


	//   ....[28]....
        /*136c*/ 	.word	0x000094f0
        /*1370*/ 	.word	0x00000010
        /*1374*/ 	.word	0x00030800
        /*1378*/ 	.short	0x010a
        /*137a*/ 	.byte	0x3f
	.zero		1


	//   ....[29]....
        /*137c*/ 	.word	0x00009540
        /*1380*/ 	.word	0x00000010
        /*1384*/ 	.word	0x00030800
        /*1388*/ 	.short	0x010a
        /*138a*/ 	.byte	0x3f
	.zero		1


	//   ....[30]....
        /*138c*/ 	.word	0x0000aff0
        /*1390*/ 	.word	0x00000010
        /*1394*/ 	.word	0x00030800
        /*1398*/ 	.short	0x010a
        /*139a*/ 	.byte	0x3f
	.zero		1


	//   ....[31]....
        /*139c*/ 	.word	0x0000f910
        /*13a0*/ 	.word	0x00000010
        /*13a4*/ 	.word	0x00030800
        /*13a8*/ 	.short	0x010a
        /*13aa*/ 	.byte	0x3f
	.zero		1


	//   ....[32]....
        /*13ac*/ 	.word	0x000134d0
        /*13b0*/ 	.word	0x00000005
        /*13b4*/ 	.word	0x00030830
        /*13b8*/ 	.short	0x010a
        /*13ba*/ 	.byte	0x3f
	.zero		1


	//   ....[33]....
        /*13bc*/ 	.word	0x00013540
        /*13c0*/ 	.word	0x00000005
        /*13c4*/ 	.word	0x00030830
        /*13c8*/ 	.short	0x010a
        /*13ca*/ 	.byte	0x3f
	.zero		1


	//   ....[34]....
        /*13cc*/ 	.word	0x00014270
        /*13d0*/ 	.word	0x00000000
        /*13d4*/ 	.word	0x00000000
        /*13d8*/ 	.short	0x0101
        /*13da*/ 	.byte	0x3f
	.zero		1


	//   ....[35]....
        /*13dc*/ 	.word	0x00015f20
        /*13e0*/ 	.word	0x000000e8
        /*13e4*/ 	.word	0x00030830
        /*13e8*/ 	.short	0x010a
        /*13ea*/ 	.byte	0x3f
	.zero		1


	//   ....[36]....
        /*13ec*/ 	.word	0x00015fb0
        /*13f0*/ 	.word	0x000000e8
        /*13f4*/ 	.word	0x00030830
        /*13f8*/ 	.short	0x010a
        /*13fa*/ 	.byte	0x3f
	.zero		1


	//   ....[37]....
        /*13fc*/ 	.word	0x00017210
        /*1400*/ 	.word	0x00000000
        /*1404*/ 	.word	0x00030850
        /*1408*/ 	.short	0x010a
        /*140a*/ 	.byte	0x3f
	.zero		1


	//   ....[38]....
        /*140c*/ 	.word	0x00017260
        /*1410*/ 	.word	0x00000000
        /*1414*/ 	.word	0x00030850
        /*1418*/ 	.short	0x010a
        /*141a*/ 	.byte	0x3f
	.zero		1


	//   ....[39]....
        /*141c*/ 	.word	0x00017530
        /*1420*/ 	.word	0x000000e8
        /*1424*/ 	.word	0x00000000
        /*1428*/ 	.short	0x0101
        /*142a*/ 	.byte	0x3f
	.zero		1


	//   ....[40]....
        /*142c*/ 	.word	0x00017cd0
        /*1430*/ 	.word	0x00000000
        /*1434*/ 	.word	0x00000000
        /*1438*/ 	.short	0x0101
        /*143a*/ 	.byte	0x3f
	.zero		1


	//   ....[41]....
        /*143c*/ 	.word	0x00018ea0
        /*1440*/ 	.word	0x00000005
        /*1444*/ 	.word	0x00030830
        /*1448*/ 	.short	0x010a
        /*144a*/ 	.byte	0x3f
	.zero		1


	//   ....[42]....
        /*144c*/ 	.word	0x00018f30
        /*1450*/ 	.word	0x00000005
        /*1454*/ 	.word	0x00030830
        /*1458*/ 	.short	0x010a
        /*145a*/ 	.byte	0x3f
	.zero		1


	//   ....[43]....
        /*145c*/ 	.word	0x0001a180
        /*1460*/ 	.word	0x00000017
        /*1464*/ 	.word	0x00030850
        /*1468*/ 	.short	0x010a
        /*146a*/ 	.byte	0x3f
	.zero		1


	//   ....[44]....
        /*146c*/ 	.word	0x0001a1d0
        /*1470*/ 	.word	0x00000017
        /*1474*/ 	.word	0x00030850
        /*1478*/ 	.short	0x010a
        /*147a*/ 	.byte	0x3f
	.zero		1


	//   ....[45]....
        /*147c*/ 	.word	0x0001aa20
        /*1480*/ 	.word	0x0000009f
        /*1484*/ 	.word	0x00000000
        /*1488*/ 	.short	0x0101
        /*148a*/ 	.byte	0x3f
	.zero		1


	//   ....[46]....
        /*148c*/ 	.word	0x0001aae0
        /*1490*/ 	.word	0x0000009f
        /*1494*/ 	.word	0x00000000
        /*1498*/ 	.short	0x0101
        /*149a*/ 	.byte	0x3f
	.zero		1


	//   ....[47]....
        /*149c*/ 	.word	0x0001b070
        /*14a0*/ 	.word	0x00000005
        /*14a4*/ 	.word	0x00030830
        /*14a8*/ 	.short	0x010a
        /*14aa*/ 	.byte	0x3f
	.zero		1


	//   ....[48]....
        /*14ac*/ 	.word	0x0001b100
        /*14b0*/ 	.word	0x00000005
        /*14b4*/ 	.word	0x00030830
        /*14b8*/ 	.short	0x010a
        /*14ba*/ 	.byte	0x3f
	.zero		1


	//   ....[49]....
        /*14bc*/ 	.word	0x0001c350
        /*14c0*/ 	.word	0x00000000
        /*14c4*/ 	.word	0x00030850
        /*14c8*/ 	.short	0x010a
        /*14ca*/ 	.byte	0x3f
	.zero		1


	//   ....[50]....
        /*14cc*/ 	.word	0x0001c3a0
        /*14d0*/ 	.word	0x00000000
        /*14d4*/ 	.word	0x00030850
        /*14d8*/ 	.short	0x010a
        /*14da*/ 	.byte	0x3f
	.zero		1


	//   ....[51]....
        /*14dc*/ 	.word	0x0001c6d0
        /*14e0*/ 	.word	0x00000002
        /*14e4*/ 	.word	0x00000000
        /*14e8*/ 	.short	0x0101
        /*14ea*/ 	.byte	0x3f
	.zero		1


	//   ....[52]....
        /*14ec*/ 	.word	0x0001ce10
        /*14f0*/ 	.word	0x00000000
        /*14f4*/ 	.word	0x00000000
        /*14f8*/ 	.short	0x0101
        /*14fa*/ 	.byte	0x3f
	.zero		1


	//   ....[53]....
        /*14fc*/ 	.word	0x0001e440
        /*1500*/ 	.word	0x00000000
        /*1504*/ 	.word	0x00030850
        /*1508*/ 	.short	0x010a
        /*150a*/ 	.byte	0x3f
	.zero		1


	//   ....[54]....
        /*150c*/ 	.word	0x0001e4e0
        /*1510*/ 	.word	0x00000000
        /*1514*/ 	.word	0x00030850
        /*1518*/ 	.short	0x010a
        /*151a*/ 	.byte	0x3f
	.zero		1


	//   ....[55]....
        /*151c*/ 	.word	0x0001e900
        /*1520*/ 	.word	0x0000000b
        /*1524*/ 	.word	0x00000000
        /*1528*/ 	.short	0x0101
        /*152a*/ 	.byte	0x3f
	.zero		1


	//   ....[56]....
        /*152c*/ 	.word	0x00020b80
        /*1530*/ 	.word	0x00000000
        /*1534*/ 	.word	0x00000000
        /*1538*/ 	.short	0x0101
        /*153a*/ 	.byte	0x3f
	.zero		1


	//   ....[57]....
        /*153c*/ 	.word	0x000238b0
        /*1540*/ 	.word	0x00000006
        /*1544*/ 	.word	0x00030820
        /*1548*/ 	.short	0x010a
        /*154a*/ 	.byte	0x3f
	.zero		1


	//   ....[58]....
        /*154c*/ 	.word	0x00023990
        /*1550*/ 	.word	0x00000006
        /*1554*/ 	.word	0x000308a0
        /*1558*/ 	.short	0x010a
        /*155a*/ 	.byte	0x3f
	.zero		1


	//   ....[59]....
        /*155c*/ 	.word	0x00023ee0
        /*1560*/ 	.word	0x00000006
        /*1564*/ 	.word	0x000308c0
        /*1568*/ 	.short	0x010a
        /*156a*/ 	.byte	0x3f
	.zero		1


	//   ....[60]....
        /*156c*/ 	.word	0x00024580
        /*1570*/ 	.word	0x00000007
        /*1574*/ 	.word	0x000308a0
        /*1578*/ 	.short	0x010a
        /*157a*/ 	.byte	0x3f
	.zero		1


	//   ....[61]....
        /*157c*/ 	.word	0x00024ab0
        /*1580*/ 	.word	0x00000007
        /*1584*/ 	.word	0x000308c0
        /*1588*/ 	.short	0x010a
        /*158a*/ 	.byte	0x3f
	.zero		1


	//   ....[62]....
        /*158c*/ 	.word	0x00025db0
        /*1590*/ 	.word	0x00000000
        /*1594*/ 	.word	0x00030840
        /*1598*/ 	.short	0x010a
        /*159a*/ 	.byte	0x3f
	.zero		1


	//   ....[63]....
        /*159c*/ 	.word	0x00026e30
        /*15a0*/ 	.word	0x00000008
        /*15a4*/ 	.word	0x00030800
        /*15a8*/ 	.short	0x0107
        /*15aa*/ 	.byte	0x3f
	.zero		1


	//   ....[64]....
        /*15ac*/ 	.word	0x00026f30
        /*15b0*/ 	.word	0x00000002
        /*15b4*/ 	.word	0x00030800
        /*15b8*/ 	.short	0x0101
        /*15ba*/ 	.byte	0x3f
	.zero		1


	//   ....[65]....
        /*15bc*/ 	.word	0x00026f50
        /*15c0*/ 	.word	0x00000002
        /*15c4*/ 	.word	0x00030820
        /*15c8*/ 	.short	0x010a
        /*15ca*/ 	.byte	0x3f
	.zero		1


	//   ....[66]....
        /*15cc*/ 	.word	0x000272d0
        /*15d0*/ 	.word	0x00000003
        /*15d4*/ 	.word	0x00030840
        /*15d8*/ 	.short	0x010a
        /*15da*/ 	.byte	0x3f
	.zero		1


	//   ....[67]....
        /*15dc*/ 	.word	0x00027890
        /*15e0*/ 	.word	0x00000002
        /*15e4*/ 	.word	0x00030860
        /*15e8*/ 	.short	0x010a
        /*15ea*/ 	.byte	0x3f
	.zero		1


	//   ....[68]....
        /*15ec*/ 	.word	0x00028170
        /*15f0*/ 	.word	0x00000003
        /*15f4*/ 	.word	0x00030840
        /*15f8*/ 	.short	0x010a
        /*15fa*/ 	.byte	0x3f
	.zero		1


	//   ....[69]....
        /*15fc*/ 	.word	0x00028730
        /*1600*/ 	.word	0x00000002
        /*1604*/ 	.word	0x00030860
        /*1608*/ 	.short	0x010a
        /*160a*/ 	.byte	0x3f
	.zero		1


	//   ....[70]....
        /*160c*/ 	.word	0x00028f60
        /*1610*/ 	.word	0x00000003
        /*1614*/ 	.word	0x00030840
        /*1618*/ 	.short	0x010a
        /*161a*/ 	.byte	0x3f
	.zero		1


	//   ....[71]....
        /*161c*/ 	.word	0x00029510
        /*1620*/ 	.word	0x00000002
        /*1624*/ 	.word	0x00030860
        /*1628*/ 	.short	0x010a
        /*162a*/ 	.byte	0x3f
	.zero		1


	//   ....[72]....
        /*162c*/ 	.word	0x00029cc0
        /*1630*/ 	.word	0x00000000
        /*1634*/ 	.word	0x00030860
        /*1638*/ 	.short	0x010a
        /*163a*/ 	.byte	0x3f
	.zero		1


	//   ....[73]....
        /*163c*/ 	.word	0x0002b000
        /*1640*/ 	.word	0x00000000
        /*1644*/ 	.word	0x00030820
        /*1648*/ 	.short	0x010a
        /*164a*/ 	.byte	0x3f
	.zero		1


	//   ....[74]....
        /*164c*/ 	.word	0x0002b1b0
        /*1650*/ 	.word	0x00000006
        /*1654*/ 	.word	0x00000000
        /*1658*/ 	.short	0x010a
        /*165a*/ 	.byte	0x3f
	.zero		1


	//   ....[75]....
        /*165c*/ 	.word	0x0002b220
        /*1660*/ 	.word	0x00000007
        /*1664*/ 	.word	0x00000000
        /*1668*/ 	.short	0x010a
        /*166a*/ 	.byte	0x3f
	.zero		1


	//   ....[76]....
        /*166c*/ 	.word	0x0002b290
        /*1670*/ 	.word	0x00000004
        /*1674*/ 	.word	0x00000000
        /*1678*/ 	.short	0x010a
        /*167a*/ 	.byte	0x3f
	.zero		1


	//   ....[77]....
        /*167c*/ 	.word	0x0002b2c0
        /*1680*/ 	.word	0x00000003
        /*1684*/ 	.word	0x00000000
        /*1688*/ 	.short	0x010a
        /*168a*/ 	.byte	0x3f
	.zero		1


	//   ....[78]....
        /*168c*/ 	.word	0x0002b320
        /*1690*/ 	.word	0x00000063
        /*1694*/ 	.word	0x00030890
        /*1698*/ 	.short	0x010a
        /*169a*/ 	.byte	0x3f
	.zero		1


	//   ....[79]....
        /*169c*/ 	.word	0x0002b370
        /*16a0*/ 	.word	0x00000063
        /*16a4*/ 	.word	0x00030890
        /*16a8*/ 	.short	0x010a
        /*16aa*/ 	.byte	0x3f
	.zero		1


	//   ....[80]....
        /*16ac*/ 	.word	0x0002b3c0
        /*16b0*/ 	.word	0x00000063
        /*16b4*/ 	.word	0x00030890
        /*16b8*/ 	.short	0x010a
        /*16ba*/ 	.byte	0x3f
	.zero		1


	//   ....[81]....
        /*16bc*/ 	.word	0x0002b410
        /*16c0*/ 	.word	0x00000063
        /*16c4*/ 	.word	0x000308b0
        /*16c8*/ 	.short	0x010a
        /*16ca*/ 	.byte	0x3f
	.zero		1


	//   ....[82]....
        /*16cc*/ 	.word	0x0002bb70
        /*16d0*/ 	.word	0x00000010
        /*16d4*/ 	.word	0x00030800
        /*16d8*/ 	.short	0x010a
        /*16da*/ 	.byte	0x3f
	.zero		1


	//   ....[83]....
        /*16dc*/ 	.word	0x0002c2d0
        /*16e0*/ 	.word	0x00000010
        /*16e4*/ 	.word	0x00030800
        /*16e8*/ 	.short	0x010a
        /*16ea*/ 	.byte	0x3f
	.zero		1


	//   ....[84]....
        /*16ec*/ 	.word	0x0002c320
        /*16f0*/ 	.word	0x00000005
        /*16f4*/ 	.word	0x00030830
        /*16f8*/ 	.short	0x010a
        /*16fa*/ 	.byte	0x3f
	.zero		1


	//   ....[85]....
        /*16fc*/ 	.word	0x0002c370
        /*1700*/ 	.word	0x000000e8
        /*1704*/ 	.word	0x00030830
        /*1708*/ 	.short	0x010a
        /*170a*/ 	.byte	0x3f
	.zero		1


	//   ....[86]....
        /*170c*/ 	.word	0x0002c3c0
        /*1710*/ 	.word	0x00000000
        /*1714*/ 	.word	0x00030850
        /*1718*/ 	.short	0x010a
        /*171a*/ 	.byte	0x3f
	.zero		1


	//   ....[87]....
        /*171c*/ 	.word	0x0002c410
        /*1720*/ 	.word	0x00000005
        /*1724*/ 	.word	0x00030830
        /*1728*/ 	.short	0x010a
        /*172a*/ 	.byte	0x3f
	.zero		1


	//   ....[88]....
        /*172c*/ 	.word	0x0002c460
        /*1730*/ 	.word	0x00000017
        /*1734*/ 	.word	0x00030850
        /*1738*/ 	.short	0x010a
        /*173a*/ 	.byte	0x3f
	.zero		1


	//   ....[89]....
        /*173c*/ 	.word	0x0002c4b0
        /*1740*/ 	.word	0x00000005
        /*1744*/ 	.word	0x00030830
        /*1748*/ 	.short	0x010a
        /*174a*/ 	.byte	0x3f
	.zero		1


	//   ....[90]....
        /*174c*/ 	.word	0x0002c500
        /*1750*/ 	.word	0x00000000
        /*1754*/ 	.word	0x00030850
        /*1758*/ 	.short	0x010a
        /*175a*/ 	.byte	0x3f
	.zero		1


	//   ....[91]....
        /*175c*/ 	.word	0x0002c550
        /*1760*/ 	.word	0x00000000
        /*1764*/ 	.word	0x00030850
        /*1768*/ 	.short	0x010a
        /*176a*/ 	.byte	0x3f
	.zero		1


	//   ....[92]....
        /*176c*/ 	.word	0x0002c710
        /*1770*/ 	.word	0x00000005
        /*1774*/ 	.word	0x00030820
        /*1778*/ 	.short	0x010a
        /*177a*/ 	.byte	0x3f
	.zero		1


	//   ....[93]....
        /*177c*/ 	.word	0x0002c760
        /*1780*/ 	.word	0x00000006
        /*1784*/ 	.word	0x000308a0
        /*1788*/ 	.short	0x010a
        /*178a*/ 	.byte	0x3f
	.zero		1


	//   ....[94]....
        /*178c*/ 	.word	0x0002c7b0
        /*1790*/ 	.word	0x00000006
        /*1794*/ 	.word	0x000308c0
        /*1798*/ 	.short	0x010a
        /*179a*/ 	.byte	0x3f
	.zero		1


	//   ....[95]....
        /*179c*/ 	.word	0x0002c800
        /*17a0*/ 	.word	0x00000007
        /*17a4*/ 	.word	0x000308a0
        /*17a8*/ 	.short	0x010a
        /*17aa*/ 	.byte	0x3f
	.zero		1


	//   ....[96]....
        /*17ac*/ 	.word	0x0002c850
        /*17b0*/ 	.word	0x00000007
        /*17b4*/ 	.word	0x000308c0
        /*17b8*/ 	.short	0x010a
        /*17ba*/ 	.byte	0x3f
	.zero		1


	//   ....[97]....
        /*17bc*/ 	.word	0x0002c9f0
        /*17c0*/ 	.word	0x00000000
        /*17c4*/ 	.word	0x00030840
        /*17c8*/ 	.short	0x010a
        /*17ca*/ 	.byte	0x3f
	.zero		1


	//   ....[98]....
        /*17cc*/ 	.word	0x0002d630
        /*17d0*/ 	.word	0x00000002
        /*17d4*/ 	.word	0x00030820
        /*17d8*/ 	.short	0x010a
        /*17da*/ 	.byte	0x3f
	.zero		1


	//   ....[99]....
        /*17dc*/ 	.word	0x0002d680
        /*17e0*/ 	.word	0x00000003
        /*17e4*/ 	.word	0x00030840
        /*17e8*/ 	.short	0x010a
        /*17ea*/ 	.byte	0x3f
	.zero		1


	//   ....[100]....
        /*17ec*/ 	.word	0x0002d6d0
        /*17f0*/ 	.word	0x00000002
        /*17f4*/ 	.word	0x00030860
        /*17f8*/ 	.short	0x010a
        /*17fa*/ 	.byte	0x3f
	.zero		1


	//   ....[101]....
        /*17fc*/ 	.word	0x0002d720
        /*1800*/ 	.word	0x00000003
        /*1804*/ 	.word	0x00030840
        /*1808*/ 	.short	0x010a
        /*180a*/ 	.byte	0x3f
	.zero		1


	//   ....[102]....
        /*180c*/ 	.word	0x0002d770
        /*1810*/ 	.word	0x00000002
        /*1814*/ 	.word	0x00030860
        /*1818*/ 	.short	0x010a
        /*181a*/ 	.byte	0x3f
	.zero		1


	//   ....[103]....
        /*181c*/ 	.word	0x0002d7c0
        /*1820*/ 	.word	0x00000003
        /*1824*/ 	.word	0x00030840
        /*1828*/ 	.short	0x010a
        /*182a*/ 	.byte	0x3f
	.zero		1


	//   ....[104]....
        /*182c*/ 	.word	0x0002d810
        /*1830*/ 	.word	0x00000002
        /*1834*/ 	.word	0x00030860
        /*1838*/ 	.short	0x010a
        /*183a*/ 	.byte	0x3f
	.zero		1


	//   ....[105]....
        /*183c*/ 	.word	0x0002d860
        /*1840*/ 	.word	0x00000000
        /*1844*/ 	.word	0x00030860
        /*1848*/ 	.short	0x010a
        /*184a*/ 	.byte	0x3f
	.zero		1


	//   ....[106]....
        /*184c*/ 	.word	0x0002e2e0
        /*1850*/ 	.word	0x00000000
        /*1854*/ 	.word	0x00030820
        /*1858*/ 	.short	0x010a
        /*185a*/ 	.byte	0x3f
	.zero		1


	//   ....[107]....
        /*185c*/ 	.word	0x0002e480
        /*1860*/ 	.word	0x00000006
        /*1864*/ 	.word	0x00000000
        /*1868*/ 	.short	0x010a
        /*186a*/ 	.byte	0x3f
	.zero		1


	//   ....[108]....
        /*186c*/ 	.word	0x0002e4d0
        /*1870*/ 	.word	0x00000007
        /*1874*/ 	.word	0x00000000
        /*1878*/ 	.short	0x010a
        /*187a*/ 	.byte	0x3f
	.zero		1


	//   ....[109]....
        /*187c*/ 	.word	0x0002e520
        /*1880*/ 	.word	0x00000004
        /*1884*/ 	.word	0x00000000
        /*1888*/ 	.short	0x010a
        /*188a*/ 	.byte	0x3f
	.zero		1


	//----- nvinfo : EIATTR_NUM_MBARRIERS
	.align		4
.L_537:
        /*188c*/ 	.byte	0x03, 0x38
        /*188e*/ 	.short	0x0016


	//----- nvinfo : EIATTR_EXIT_INSTR_OFFSETS
	.align		4
        /*1890*/ 	.byte	0x04, 0x1c
        /*1892*/ 	.short	(.L_539 - .L_538)


	//   ....[0]....
.L_538:
        /*1894*/ 	.word	0x0002b310


	//----- nvinfo : EIATTR_MAX_THREADS
	.align		4
.L_539:
        /*1898*/ 	.byte	0x04, 0x05
        /*189a*/ 	.short	(.L_541 - .L_540)
.L_540:
        /*189c*/ 	.word	0x00000180
        /*18a0*/ 	.word	0x00000001
        /*18a4*/ 	.word	0x00000001


	//----- nvinfo : EIATTR_CRS_STACK_SIZE
	.align		4
.L_541:
        /*18a8*/ 	.byte	0x04, 0x1e
        /*18aa*/ 	.short	(.L_543 - .L_542)
.L_542:
        /*18ac*/ 	.word	0x00000000


	//----- nvinfo : EIATTR_CBANK_PARAM_SIZE
	.align		4
.L_543:
        /*18b0*/ 	.byte	0x03, 0x19
        /*18b2*/ 	.short	0x0af0


	//----- nvinfo : EIATTR_PARAM_CBANK
	.align		4
        /*18b4*/ 	.byte	0x04, 0x0a
        /*18b6*/ 	.short	(.L_545 - .L_544)
	.align		4
.L_544:
        /*18b8*/ 	.word	index@(.nv.constant0._ZN7cutlass13device_kernelIN5flash11enable_sm90INS1_16FlashAttnFwdSm90INS1_25CollectiveMainloopFwdSm90ILi2EN4cute5tupleIJNS5_1CILi1EEES8_S8_EEENS6_IJNS7_ILi128EEENS7_ILi64EEENS7_ILi256EEEEEELi256ENS_10bfloat16_tEfNS_4arch4Sm90ELb0ELb1ELb0ELb1ELb0ELb1ELb0ELb1ELb1ELb1ELb0ELb0EEENS1_21CollectiveEpilogueFwdINS6_IJSA_SC_SB_EEES9_SE_SG_Li256ELb1ELb1ELb0ELb0EEENS1_36VarlenDynamicPersistentTileSchedulerILi128ELi64ELi256ELi128ELb0ELb1ELb1ELb1ELb0ELb1EEEEEEEEEvNT_6ParamsE)
        /*18bc*/ 	.short	0x0210
        /*18be*/ 	.short	0x0af0


	//----- nvinfo : EIATTR_SW_WAR
	.align		4
.L_545:
        /*18c0*/ 	.byte	0x04, 0x36
        /*18c2*/ 	.short	(.L_547 - .L_546)
.L_546:
        /*18c4*/ 	.word	0x00000008
.L_547:


//--------------------- .nv.info._ZN7cutlass13device_kernelIN5flash11enable_sm90INS1_16FlashAttnFwdSm90INS1_25CollectiveMainloopFwdSm90ILi2EN4cute5tupleIJNS5_1CILi1EEES8_S8_EEENS6_IJNS7_ILi128EEENS7_ILi80EEENS7_ILi256EEEEEELi256ENS_10bfloat16_tEfNS_4arch4Sm90ELb1ELb0ELb0ELb0ELb0ELb0ELb0ELb1ELb1ELb1ELb0ELb0EEENS1_21CollectiveEpilogueFwdINS6_IJSA_SC_SB_EEES9_SE_SG_Li256ELb0ELb1ELb0ELb0EEENS1_30DynamicPersistentTileSchedulerILi256ELi128ELb0ELb1ELb1EEEEEEEEEvNT_6ParamsE --------------------------
	.section	.nv.info._ZN7cutlass13device_kernelIN5flash11enable_sm90INS1_16FlashAttnFwdSm90INS1_25CollectiveMainloopFwdSm90ILi2EN4cute5tupleIJNS5_1CILi1EEES8_S8_EEENS6_IJNS7_ILi128EEENS7_ILi80EEENS7_ILi256EEEEEELi256ENS_10bfloat16_tEfNS_4arch4Sm90ELb1ELb0ELb0ELb0ELb0ELb0ELb0ELb1ELb1ELb1ELb0ELb0EEENS1_21CollectiveEpilogueFwdINS6_IJSA_SC_SB_EEES9_SE_SG_Li256ELb0ELb1ELb0ELb0EEENS1_30DynamicPersistentTileSchedulerILi256ELi128ELb0ELb1ELb1EEEEEEEEEvNT_6ParamsE,"",@"SHT_CUDA_INFO"
	.sectionflags	@""
	.align	4


	//----- nvinfo : EIATTR_CUDA_API_VERSION
	.align		4
        /*0000*/ 	.byte	0x04, 0x37
        /*0002*/ 	.short	(.L_549 - .L_548)
.L_548:
        /*0004*/ 	.word	0x00000082


	//----- nvinfo : EIATTR_KPARAM_INFO
	.align		4
.L_549:
        /*0008*/ 	.byte	0x04, 0x17
        /*000a*/ 	.short	(.L_551 - .L_550)
.L_550:
        /*000c*/ 	.word	0x00000000
        /*0010*/ 	.short	0x0000
        /*0012*/ 	.short	0x0070
        /*0014*/ 	.byte	0x00, 0xf0, 0x01, 0x2a


	//----- nvinfo : EIATTR_SPARSE_MMA_MASK
	.align		4
.L_551:
        /*0018*/ 	.byte	0x03, 0x50
        /*001a*/ 	.short	0x0000


	//----- nvinfo : EIATTR_MAXREG_COUNT
	.align		4
        /*001c*/ 	.byte	0x03, 0x1b
        /*001e*/ 	.short	0x00a8


	//----- nvinfo : EIATTR_NUM_BARRIERS
	.align		4
        /*0020*/ 	.byte	0x02, 0x4c
        /*0022*/ 	.byte	0x09
	.zero		1


	//----- nvinfo : EIATTR_EXTERNS
	.align		4
        /*0024*/ 	.byte	0x04, 0x0f
        /*0026*/ 	.short	(.L_553 - .L_552)


	//   ....[0]....
	.align		4
.L_552:
        /*0028*/ 	.word	index@(__assertfail)


	//----- nvinfo : EIATTR_ANNOTATIONS
	.align		4
.L_553:
        /*002c*/ 	.byte	0x04, 0x55
        /*002e*/ 	.short	(.L_555 - .L_554)


	//   ....[0]....
.L_554:
        /* <DEDUP_REMOVED lines=27> */


	//----- nvinfo : EIATTR_MERCURY_ISA_VERSION
	.align		4
.L_555:
        /*01c8*/ 	.byte	0x03, 0x5f
        /*01ca*/ 	.short	0x0101


	//----- nvinfo : EIATTR_INT_WARP_WIDE_INSTR_OFFSETS
	.align		4
        /*01cc*/ 	.byte	0x04, 0x31
        /*01ce*/ 	.short	(.L_557 - .L_556)


	//   ....[0]....
.L_556:
        /*01d0*/ 	.word	0x00000130


	//   ....[1]....
        /*01d4*/ 	.word	0x00000170


	//   ....[2]....
        /*01d8*/ 	.word	0x000001e0


	//   ....[3]....
        /*01dc*/ 	.word	0x00011690


	//   ....[4]....
        /*01e0*/ 	.word	0x00011730


	//   ....[5]....
        /*01e4*/ 	.word	0x00015860


	//   ....[6]....
        /*01e8*/ 	.word	0x00015900


	//----- nvinfo : EIATTR_COOP_GROUP_MASK_REGIDS
	.align		4
.L_557:
        /*01ec*/ 	.byte	0x04, 0x29
        /*01ee*/ 	.short	(.L_559 - .L_558)


	//   ....[0]....
.L_558:
        /*01f0*/ 	.word	0xffffffff


	//   ....[1]....
        /*01f4*/ 	.word	0xffffffff


	//   ....[2]....
        /*01f8*/ 	.word	0xffffffff


	//   ....[3]....
        /*01fc*/ 	.word	0xffffffff


	//   ....[4]....
        /*0200*/ 	.word	0xffffffff


	//   ....[5]....
        /*0204*/ 	.word	0xffffffff


	//   ....[6]....
        /*0208*/ 	.word	0xffffffff


	//   ....[7]....
        /*020c*/ 	.word	0xffffffff


	//   ....[8]....
        /*0210*/ 	.word	0xffffffff


	//   ....[9]....
        /*0214*/ 	.word	0xffffffff


	//   ....[10]....
        /*0218*/ 	.word	0xffffffff


	//   ....[11]....
        /*021c*/ 	.word	0xffffffff


	//   ....[12]....
        /*0220*/ 	.word	0xffffffff


	//   ....[13]....
        /*0224*/ 	.word	0xffffffff


	//   ....[14]....
        /*0228*/ 	.word	0xffffffff


	//   ....[15]....
        /*022c*/ 	.word	0xffffffff


	//   ....[16]....
        /*0230*/ 	.word	0xffffffff


	//   ....[17]....
        /*0234*/ 	.word	0xffffffff


	//   ....[18]....
        /*0238*/ 	.word	0xffffffff


	//   ....[19]....
        /*023c*/ 	.word	0xffffffff


	//   ....[20]....
        /*0240*/ 	.word	0xffffffff


	//   ....[21]....
        /*0244*/ 	.word	0xffffffff


	//   ....[22]....
        /*0248*/ 	.word	0xffffffff


	//   ....[23]....
        /*024c*/ 	.word	0xffffffff


	//   ....[24]....
        /*0250*/ 	.word	0xffffffff


	//   ....[25]....
        /*0254*/ 	.word	0xffffffff


	//   ....[26]....
        /*0258*/ 	.word	0xffffffff


	//   ....[27]....
        /*025c*/ 	.word	0xffffffff


	//   ....[28]....
        /*0260*/ 	.word	0xffffffff


	//   ....[29]....
        /*0264*/ 	.word	0xffffffff


	//   ....[30]....
        /*0268*/ 	.word	0xffffffff


	//   ....[31]....
        /*026c*/ 	.word	0xffffffff


	//   ....[32]....
        /*0270*/ 	.word	0xffffffff


	//   ....[33]....
        /*0274*/ 	.word	0xffffffff


	//   ....[34]....
        /*0278*/ 	.word	0xffffffff


	//   ....[35]....
        /*027c*/ 	.word	0xffffffff


	//   ....[36]....
        /*0280*/ 	.word	0xffffffff


	//   ....[37]....
        /*0284*/ 	.word	0xffffffff


	//   ....[38]....
        /*0288*/ 	.word	0xffffffff


	//   ....[39]....
        /*028c*/ 	.word	0xffffffff


	//   ....[40]....
        /*0290*/ 	.word	0xffffffff


	//   ....[41]....
        /*0294*/ 	.word	0xffffffff


	//   ....[42]....
        /*0298*/ 	.word	0xffffffff


	//   ....[43]....
        /*029c*/ 	.word	0xffffffff


	//   ....[44]....
        /*02a0*/ 	.word	0xffffffff


	//   ....[45]....
        /*02a4*/ 	.word	0xffffffff


	//   ....[46]....
        /*02a8*/ 	.word	0xffffffff


	//   ....[47]....
        /*02ac*/ 	.word	0xffffffff


	//   ....[48]....
        /*02b0*/ 	.word	0xffffffff


	//   ....[49]....
        /*02b4*/ 	.word	0xffffffff


	//   ....[50]....
        /*02b8*/ 	.word	0xffffffff


	//   ....[51]....
        /*02bc*/ 	.word	0xffffffff


	//   ....[52]....
        /*02c0*/ 	.word	0xffffffff


	//   ....[53]....
        /*02c4*/ 	.word	0xffffffff


	//   ....[54]....
        /*02c8*/ 	.word	0xffffffff


	//   ....[55]....
        /*02cc*/ 	.word	0xffffffff


	//   ....[56]....
        /*02d0*/ 	.word	0xffffffff


	//   ....[57]....
        /*02d4*/ 	.word	0xffffffff


	//   ....[58]....
        /*02d8*/ 	.word	0xffffffff


	//   ....[59]....
        /*02dc*/ 	.word	0xffffffff


	//   ....[60]....
        /*02e0*/ 	.word	0xffffffff


	//   ....[61]....
        /*02e4*/ 	.word	0xffffffff


	//   ....[62]....
        /*02e8*/ 	.word	0xffffffff


	//   ....[63]....
        /*02ec*/ 	.word	0xffffffff


	//   ....[64]....
        /*02f0*/ 	.word	0xffffffff


	//   ....[65]....
        /*02f4*/ 	.word	0xffffffff


	//   ....[66]....
        /*02f8*/ 	.word	0xffffffff


	//   ....[67]....
        /*02fc*/ 	.word	0xffffffff


	//   ....[68]....
        /*0300*/ 	.word	0x0500000f


	//   ....[69]....
        /*0304*/ 	.word	0x0500000f


	//   ....[70]....
        /*0308*/ 	.word	0x0500000f


	//   ....[71]....
        /*030c*/ 	.word	0x0500000f


	//   ....[72]....
        /*0310*/ 	.word	0x0500000f


	//   ....[73]....
        /*0314*/ 	.word	0x0500000f


	//   ....[74]....
        /*0318*/ 	.word	0x0500000f


	//   ....[75]....
        /*031c*/ 	.word	0x0500000f


	//   ....[76]....
        /*0320*/ 	.word	0x0500000f


	//   ....[77]....
        /*0324*/ 	.word	0x0500000f


	//   ....[78]....
        /*0328*/ 	.word	0x0500000f


	//   ....[79]....
        /*032c*/ 	.word	0x0500000f


	//   ....[80]....
        /*0330*/ 	.word	0x0500000f


	//   ....[81]....
        /*0334*/ 	.word	0x0500000f


	//   ....[82]....
        /*0338*/ 	.word	0x0500000f


	//   ....[83]....
        /*033c*/ 	.word	0x0500000f


	//   ....[84]....
        /*0340*/ 	.word	0x0500000f


	//   ....[85]....
        /*0344*/ 	.word	0x0500000f


	//   ....[86]....
        /*0348*/ 	.word	0x0500000f


	//----- nvinfo : EIATTR_COOP_GROUP_INSTR_OFFSETS
	.align		4
.L_559:
        /*034c*/ 	.byte	0x04, 0x28
        /*034e*/ 	.short	(.L_561 - .L_560)


	//   ....[0]....
.L_560:
        /*0350*/ 	.word	0x00000060


	//   ....[1]....
        /*0354*/ 	.word	0x00000140


	//   ....[2]....
        /*0358*/ 	.word	0x00000190


	//   ....[3]....
        /*035c*/ 	.word	0x000003c0


	//   ....[4]....
        /*0360*/ 	.word	0x00000520


	//   ....[5]....
        /*0364*/ 	.word	0x00000640


	//   ....[6]....
        /*0368*/ 	.word	0x000007a0


	//   ....[7]....
        /*036c*/ 	.word	0x00001710


	//   ....[8]....
        /*0370*/ 	.word	0x00003cb0


	//   ....[9]....
        /*0374*/ 	.word	0x00003d00


	//   ....[10]....
        /*0378*/ 	.word	0x000044b0


	//   ....[11]....
        /*037c*/ 	.word	0x000045b0


	//   ....[12]....
        /*0380*/ 	.word	0x00004850


	//   ....[13]....
        /*0384*/ 	.word	0x000049c0


	//   ....[14]....
        /*0388*/ 	.word	0x00008050


	//   ....[15]....
        /*038c*/ 	.word	0x00008080


	//   ....[16]....
        /*0390*/ 	.word	0x000084d0


	//   ....[17]....
        /*0394*/ 	.word	0x000085c0


	//   ....[18]....
        /*0398*/ 	.word	0x00008a90


	//   ....[19]....
        /*039c*/ 	.word	0x00008b20


	//   ....[20]....
        /*03a0*/ 	.word	0x0000c0e0


	//   ....[21]....
        /*03a4*/ 	.word	0x0000c200


	//   ....[22]....
        /*03a8*/ 	.word	0x0000c670


	//   ....[23]....
        /*03ac*/ 	.word	0x0000c6e0


	//   ....[24]....
        /*03b0*/ 	.word	0x0000d750


	//   ....[25]....
        /*03b4*/ 	.word	0x0000d790


	//   ....[26]....
        /*03b8*/ 	.word	0x0000d860


	//   ....[27]....
        /*03bc*/ 	.word	0x0000d8a0


	//   ....[28]....
        /*03c0*/ 	.word	0x0000f5f0


	//   ....[29]....
        /*03c4*/ 	.word	0x0000f620


	//   ....[30]....
        /*03c8*/ 	.word	0x0000f6c0


	//   ....[31]....
        /*03cc*/ 	.word	0x0000f6f0


	//   ....[32]....
        /*03d0*/ 	.word	0x0000fc40


	//   ....[33]....
        /*03d4*/ 	.word	0x0000fc70


	//   ....[34]....
        /*03d8*/ 	.word	0x0000fdd0


	//   ....[35]....
        /*03dc*/ 	.word	0x0000fdf0


	//   ....[36]....
        /*03e0*/ 	.word	0x0000ff40


	//   ....[37]....
        /*03e4*/ 	.word	0x0000ff60


	//   ....[38]....
        /*03e8*/ 	.word	0x000100c0


	//   ....[39]....
        /*03ec*/ 	.word	0x000100e0


	//   ....[40]....
        /*03f0*/ 	.word	0x000108b0


	//   ....[41]....
        /*03f4*/ 	.word	0x000108d0


	//   ....[42]....
        /*03f8*/ 	.word	0x00010a20


	//   ....[43]....
        /*03fc*/ 	.word	0x00010a40


	//   ....[44]....
        /*0400*/ 	.word	0x00010b90


	//   ....[45]....
        /*0404*/ 	.word	0x00010bb0


	//   ....[46]....
        /*0408*/ 	.word	0x00010d10


	//   ....[47]....
        /*040c*/ 	.word	0x00010d30


	//   ....[48]....
        /*0410*/ 	.word	0x00010f20


	//   ....[49]....
        /*0414*/ 	.word	0x00011cb0


	//   ....[50]....
        /*0418*/ 	.word	0x000127a0


	//   ....[51]....
        /*041c*/ 	.word	0x000127e0


	//   ....[52]....
        /*0420*/ 	.word	0x000128c0


	//   ....[53]....
        /*0424*/ 	.word	0x000128d0


	//   ....[54]....
        /*0428*/ 	.word	0x00012970


	//   ....[55]....
        /*042c*/ 	.word	0x00012980


	//   ....[56]....
        /*0430*/ 	.word	0x00012a20


	//   ....[57]....
        /*0434*/ 	.word	0x00012a30


	//   ....[58]....
        /*0438*/ 	.word	0x00012ad0


	//   ....[59]....
        /*043c*/ 	.word	0x00012ae0


	//   ....[60]....
        /*0440*/ 	.word	0x00012b80


	//   ....[61]....
        /*0444*/ 	.word	0x00012b90


	//   ....[62]....
        /*0448*/ 	.word	0x00012c30


	//   ....[63]....
        /*044c*/ 	.word	0x00012c40


	//   ....[64]....
        /*0450*/ 	.word	0x00012c80


	//   ....[65]....
        /*0454*/ 	.word	0x00012cd0


	//   ....[66]....
        /*0458*/ 	.word	0x00016040


	//   ....[67]....
        /*045c*/ 	.word	0x00016230


	//   ....[68]....
        /*0460*/ 	.word	0x000167e0


	//   ....[69]....
        /*0464*/ 	.word	0x00016940


	//   ....[70]....
        /*0468*/ 	.word	0x000169a0


	//   ....[71]....
        /*046c*/ 	.word	0x00016b00


	//   ....[72]....
        /*0470*/ 	.word	0x00016b50


	//   ....[73]....
        /*0474*/ 	.word	0x00016c80


	//   ....[74]....
        /*0478*/ 	.word	0x00016cd0


	//   ....[75]....
        /*047c*/ 	.word	0x00016e00


	//   ....[76]....
        /*0480*/ 	.word	0x00016e50


	//   ....[77]....
        /*0484*/ 	.word	0x00016f80


	//   ....[78]....
        /*0488*/ 	.word	0x00016fd0


	//   ....[79]....
        /*048c*/ 	.word	0x00017100


	//   ....[80]....
        /*0490*/ 	.word	0x00017150


	//   ....[81]....
        /*0494*/ 	.word	0x00017280


	//   ....[82]....
        /*0498*/ 	.word	0x000172d0


	//   ....[83]....
        /*049c*/ 	.word	0x000173e0


	//   ....[84]....
        /*04a0*/ 	.word	0x00017430


	//   ....[85]....
        /*04a4*/ 	.word	0x00017750


	//   ....[86]....
        /*04a8*/ 	.word	0x00017870


	//----- nvinfo : EIATTR_REG_RECONFIG
	.align		4
.L_561:
        /*04ac*/ 	.byte	0x01, 0x54
	.zero		2


	//----- nvinfo : EIATTR_SYSCALL_OFFSETS
	.align		4
        /*04b0*/ 	.byte	0x04, 0x46
        /*04b2*/ 	.short	(.L_563 - .L_562)


	//   ....[0]....
.L_562:
        /*04b4*/ 	.word	0x00001900


	//   ....[1]....
        /*04b8*/ 	.word	0x000118a0


	//   ....[2]....
        /*04bc*/ 	.word	0x000119f0


	//   ....[3]....
        /*04c0*/ 	.word	0x00011ae0


	//   ....[4]....
        /*04c4*/ 	.word	0x00012350


	//----- nvinfo : EIATTR_MBARRIER_INSTR_OFFSETS
	.align		4
.L_563:
        /*04c8*/ 	.byte	0x04, 0x39
        /*04ca*/ 	.short	(.L_565 - .L_564)


	//   ....[0]....
.L_564:
        /*04cc*/ 	.word	0x00000270
        /*04d0*/ 	.word	0x000000ff
        /*04d4*/ 	.word	0x00038800
        /*04d8*/ 	.short	0x0100
        /*04da*/ 	.byte	0x08
	.zero		1


	//   ....[1]....
        /*04dc*/ 	.word	0x00000280
        /*04e0*/ 	.word	0x000000ff
        /*04e4*/ 	.word	0x00038820
        /*04e8*/ 	.short	0x0100
        /*04ea*/ 	.byte	0x08
	.zero		1


	//   ....[2]....
        /*04ec*/ 	.word	0x00000370
        /*04f0*/ 	.word	0x000000ff
        /*04f4*/ 	.word	0x00038830
        /*04f8*/ 	.short	0x0100
        /*04fa*/ 	.byte	0x08
	.zero		1


	//   ....[3]....
        /*04fc*/ 	.word	0x00000380
        /*0500*/ 	.word	0x000000ff
        /*0504*/ 	.word	0x00038840
        /*0508*/ 	.short	0x0100
        /*050a*/ 	.byte	0x08
	.zero		1


	//   ....[4]....
        /*050c*/ 	.word	0x00000390
        /*0510*/ 	.word	0x000000ff
        /*0514*/ 	.word	0x00038838
        /*0518*/ 	.short	0x0100
        /*051a*/ 	.byte	0x08
	.zero		1


	//   ....[5]....
        /*051c*/ 	.word	0x000003a0
        /*0520*/ 	.word	0x000000ff
        /*0524*/ 	.word	0x00038848
        /*0528*/ 	.short	0x0100
        /*052a*/ 	.byte	0x08
	.zero		1


	//   ....[6]....
        /*052c*/ 	.word	0x000004d0
        /*0530*/ 	.word	0x000000ff
        /*0534*/ 	.word	0x00038850
        /*0538*/ 	.short	0x0100
        /*053a*/ 	.byte	0x08
	.zero		1


	//   ....[7]....
        /*053c*/ 	.word	0x000004e0
        /*0540*/ 	.word	0x000000ff
        /*0544*/ 	.word	0x00038860
        /*0548*/ 	.short	0x0100
        /*054a*/ 	.byte	0x08
	.zero		1


	//   ....[8]....
        /*054c*/ 	.word	0x000004f0
        /*0550*/ 	.word	0x000000ff
        /*0554*/ 	.word	0x00038858
        /*0558*/ 	.short	0x0100
        /*055a*/ 	.byte	0x08
	.zero		1


	//   ....[9]....
        /*055c*/ 	.word	0x00000500
        /*0560*/ 	.word	0x000000ff
        /*0564*/ 	.word	0x00038868
        /*0568*/ 	.short	0x0100
        /*056a*/ 	.byte	0x08
	.zero		1


	//   ....[10]....
        /*056c*/ 	.word	0x000005f0
        /*0570*/ 	.word	0x000000ff
        /*0574*/ 	.word	0x00038870
        /*0578*/ 	.short	0x0100
        /*057a*/ 	.byte	0x06
	.zero		1


	//   ....[11]....
        /*057c*/ 	.word	0x00000600
        /*0580*/ 	.word	0x000000ff
        /*0584*/ 	.word	0x00038880
        /*0588*/ 	.short	0x0100
        /*058a*/ 	.byte	0x06
	.zero		1


	//   ....[12]....
        /*058c*/ 	.word	0x00000610
        /*0590*/ 	.word	0x000000ff
        /*0594*/ 	.word	0x00038878
        /*0598*/ 	.short	0x0100
        /*059a*/ 	.byte	0x06
	.zero		1


	//   ....[13]....
        /*059c*/ 	.word	0x00000620
        /*05a0*/ 	.word	0x000000ff
        /*05a4*/ 	.word	0x00038888
        /*05a8*/ 	.short	0x0100
        /*05aa*/ 	.byte	0x06
	.zero		1


	//   ....[14]....
        /*05ac*/ 	.word	0x00000750
        /*05b0*/ 	.word	0x000000ff
        /*05b4*/ 	.word	0x00038890
        /*05b8*/ 	.short	0x0100
        /*05ba*/ 	.byte	0x08
	.zero		1


	//   ....[15]....
        /*05bc*/ 	.word	0x00000760
        /*05c0*/ 	.word	0x000000ff
        /*05c4*/ 	.word	0x000388a0
        /*05c8*/ 	.short	0x0100
        /*05ca*/ 	.byte	0x08
	.zero		1


	//   ....[16]....
        /*05cc*/ 	.word	0x00000770
        /*05d0*/ 	.word	0x000000ff
        /*05d4*/ 	.word	0x00038898
        /*05d8*/ 	.short	0x0100
        /*05da*/ 	.byte	0x08
	.zero		1


	//   ....[17]....
        /*05dc*/ 	.word	0x00000780
        /*05e0*/ 	.word	0x000000ff
        /*05e4*/ 	.word	0x000388a8
        /*05e8*/ 	.short	0x0100
        /*05ea*/ 	.byte	0x08
	.zero		1


	//   ....[18]....
        /*05ec*/ 	.word	0x000008b0
        /*05f0*/ 	.word	0x000000ff
        /*05f4*/ 	.word	0x000388b0
        /*05f8*/ 	.short	0x0100
        /*05fa*/ 	.byte	0x08
	.zero		1


	//   ....[19]....
        /*05fc*/ 	.word	0x000008c0
        /*0600*/ 	.word	0x000000ff
        /*0604*/ 	.word	0x000388c0
        /*0608*/ 	.short	0x0100
        /*060a*/ 	.byte	0x08
	.zero		1


	//   ....[20]....
        /*060c*/ 	.word	0x000008d0
        /*0610*/ 	.word	0x000000ff
        /*0614*/ 	.word	0x000388b8
        /*0618*/ 	.short	0x0100
        /*061a*/ 	.byte	0x08
	.zero		1


	//   ....[21]....
        /*061c*/ 	.word	0x000008e0
        /*0620*/ 	.word	0x000000ff
        /*0624*/ 	.word	0x000388c8
        /*0628*/ 	.short	0x0100
        /*062a*/ 	.byte	0x08
	.zero		1


	//   ....[22]....
        /*062c*/ 	.word	0x000019b0
        /*0630*/ 	.word	0x000000ff
        /*0634*/ 	.word	0x00038800
        /*0638*/ 	.short	0x010a
        /*063a*/ 	.byte	0x06
	.zero		1


	//   ....[23]....
        /*063c*/ 	.word	0x00001a50
        /*0640*/ 	.word	0x00000000
        /*0644*/ 	.word	0x00038830
        /*0648*/ 	.short	0x010a
        /*064a*/ 	.byte	0x3f
	.zero		1


	//   ....[24]....
        /*064c*/ 	.word	0x00001ab0
        /*0650*/ 	.word	0x00000000
        /*0654*/ 	.word	0x00038830
        /*0658*/ 	.short	0x010a
        /*065a*/ 	.byte	0x3f
	.zero		1


	//   ....[25]....
        /*065c*/ 	.word	0x000043e0
        /*0660*/ 	.word	0x00000000
        /*0664*/ 	.word	0x00000000
        /*0668*/ 	.short	0x0101
        /*066a*/ 	.byte	0x3f
	.zero		1


	//   ....[26]....
        /*066c*/ 	.word	0x00005470
        /*0670*/ 	.word	0x000000ff
        /*0674*/ 	.word	0x00038830
        /*0678*/ 	.short	0x010a
        /*067a*/ 	.byte	0x04
	.zero		1


	//   ....[27]....
        /*067c*/ 	.word	0x000054c0
        /*0680*/ 	.word	0x000000ff
        /*0684*/ 	.word	0x00038830
        /*0688*/ 	.short	0x010a
        /*068a*/ 	.byte	0x04
	.zero		1


	//   ....[28]....
        /*068c*/ 	.word	0x00007d60
        /*0690*/ 	.word	0x000000ff
        /*0694*/ 	.word	0x00038850
        /*0698*/ 	.short	0x010a
        /*069a*/ 	.byte	0x04
	.zero		1


	//   ....[29]....
        /*069c*/ 	.word	0x00007da0
        /*06a0*/ 	.word	0x000000ff
        /*06a4*/ 	.word	0x00038850
        /*06a8*/ 	.short	0x010a
        /*06aa*/ 	.byte	0x04
	.zero		1


	//   ....[30]....
        /*06ac*/ 	.word	0x00008fc0
        /*06b0*/ 	.word	0x00000014
        /*06b4*/ 	.word	0x00000000
        /*06b8*/ 	.short	0x0101
        /*06ba*/ 	.byte	0x3f
	.zero		1


	//   ....[31]....
        /*06bc*/ 	.word	0x00009020
        /*06c0*/ 	.word	0x000000a0
        /*06c4*/ 	.word	0x00000000
        /*06c8*/ 	.short	0x0101
        /*06ca*/ 	.byte	0x3f
	.zero		1


	//   ....[32]....
        /*06cc*/ 	.word	0x00009560
        /*06d0*/ 	.word	0x000000ff
        /*06d4*/ 	.word	0x00038830
        /*06d8*/ 	.short	0x010a
        /*06da*/ 	.byte	0x04
	.zero		1


	//   ....[33]....
        /*06dc*/ 	.word	0x000095a0
        /*06e0*/ 	.word	0x000000ff
        /*06e4*/ 	.word	0x00038830
        /*06e8*/ 	.short	0x010a
        /*06ea*/ 	.byte	0x04
	.zero		1


	//   ....[34]....
        /*06ec*/ 	.word	0x0000be40
        /*06f0*/ 	.word	0x000000ff
        /*06f4*/ 	.word	0x00038850
        /*06f8*/ 	.short	0x010a
        /*06fa*/ 	.byte	0x04
	.zero		1


	//   ....[35]....
        /*06fc*/ 	.word	0x0000be80
        /*0700*/ 	.word	0x000000ff
        /*0704*/ 	.word	0x00038850
        /*0708*/ 	.short	0x010a
        /*070a*/ 	.byte	0x04
	.zero		1


	//   ....[36]....
        /*070c*/ 	.word	0x0000ca20
        /*0710*/ 	.word	0x0000009d
        /*0714*/ 	.word	0x00000000
        /*0718*/ 	.short	0x0101
        /*071a*/ 	.byte	0x3f
	.zero		1


	//   ....[37]....
        /*071c*/ 	.word	0x0000caf0
        /*0720*/ 	.word	0x000000a5
        /*0724*/ 	.word	0x00000000
        /*0728*/ 	.short	0x0101
        /*072a*/ 	.byte	0x3f
	.zero		1


	//   ....[38]....
        /*072c*/ 	.word	0x0000d6c0
        /*0730*/ 	.word	0x000000ff
        /*0734*/ 	.word	0x00038850
        /*0738*/ 	.short	0x010a
        /*073a*/ 	.byte	0x07
	.zero		1


	//   ....[39]....
        /*073c*/ 	.word	0x0000d700
        /*0740*/ 	.word	0x000000ff
        /*0744*/ 	.word	0x00038850
        /*0748*/ 	.short	0x010a
        /*074a*/ 	.byte	0x07
	.zero		1


	//   ....[40]....
        /*074c*/ 	.word	0x0000dbf0
        /*0750*/ 	.word	0x0000000a
        /*0754*/ 	.word	0x00000000
        /*0758*/ 	.short	0x0101
        /*075a*/ 	.byte	0x3f
	.zero		1


	//   ....[41]....
        /*075c*/ 	.word	0x0000fc80
        /*0760*/ 	.word	0x000000c7
        /*0764*/ 	.word	0x00000000
        /*0768*/ 	.short	0x0101
        /*076a*/ 	.byte	0x3f
	.zero		1


	//   ....[42]....
        /*076c*/ 	.word	0x00011ec0
        /*0770*/ 	.word	0x00000000
        /*0774*/ 	.word	0x00038840
        /*0778*/ 	.short	0x010a
        /*077a*/ 	.byte	0x3f
	.zero		1


	//   ....[43]....
        /*077c*/ 	.word	0x00012dd0
        /*0780*/ 	.word	0x00000011
        /*0784*/ 	.word	0x00038800
        /*0788*/ 	.short	0x0107
        /*078a*/ 	.byte	0x3f
	.zero		1


	//   ....[44]....
        /*078c*/ 	.word	0x00012ee0
        /*0790*/ 	.word	0x00000011
        /*0794*/ 	.word	0x00038800
        /*0798*/ 	.short	0x0101
        /*079a*/ 	.byte	0x3f
	.zero		1


	//   ....[45]....
        /*079c*/ 	.word	0x00012f00
        /*07a0*/ 	.word	0x00000011
        /*07a4*/ 	.word	0x00038820
        /*07a8*/ 	.short	0x010a
        /*07aa*/ 	.byte	0x3f
	.zero		1


	//   ....[46]....
        /*07ac*/ 	.word	0x00013240
        /*07b0*/ 	.word	0x00000002
        /*07b4*/ 	.word	0x00038840
        /*07b8*/ 	.short	0x010a
        /*07ba*/ 	.byte	0x3f
	.zero		1


	//   ....[47]....
        /*07bc*/ 	.word	0x000137a0
        /*07c0*/ 	.word	0x00000003
        /*07c4*/ 	.word	0x00000060
        /*07c8*/ 	.short	0x010a
        /*07ca*/ 	.byte	0x3f
	.zero		1


	//   ....[48]....
        /*07cc*/ 	.word	0x00013fe0
        /*07d0*/ 	.word	0x00000003
        /*07d4*/ 	.word	0x00038840
        /*07d8*/ 	.short	0x010a
        /*07da*/ 	.byte	0x3f
	.zero		1


	//   ....[49]....
        /*07dc*/ 	.word	0x00014570
        /*07e0*/ 	.word	0x00000002
        /*07e4*/ 	.word	0x00000060
        /*07e8*/ 	.short	0x010a
        /*07ea*/ 	.byte	0x3f
	.zero		1


	//   ....[50]....
        /*07ec*/ 	.word	0x00014d00
        /*07f0*/ 	.word	0x00000002
        /*07f4*/ 	.word	0x00038840
        /*07f8*/ 	.short	0x010a
        /*07fa*/ 	.byte	0x3f
	.zero		1


	//   ....[51]....
        /*07fc*/ 	.word	0x00015290
        /*0800*/ 	.word	0x00000002
        /*0804*/ 	.word	0x00000060
        /*0808*/ 	.short	0x010a
        /*080a*/ 	.byte	0x3f
	.zero		1


	//   ....[52]....
        /*080c*/ 	.word	0x000159d0
        /*0810*/ 	.word	0x00000002
        /*0814*/ 	.word	0x00038860
        /*0818*/ 	.short	0x010a
        /*081a*/ 	.byte	0x3f
	.zero		1


	//   ....[53]....
        /*081c*/ 	.word	0x000161b0
        /*0820*/ 	.word	0x00000000
        /*0824*/ 	.word	0x00038820
        /*0828*/ 	.short	0x010a
        /*082a*/ 	.byte	0x3f
	.zero		1


	//   ....[54]....
        /*082c*/ 	.word	0x000163a0
        /*0830*/ 	.word	0x00000006
        /*0834*/ 	.word	0x00000000
        /*0838*/ 	.short	0x010a
        /*083a*/ 	.byte	0x3f
	.zero		1


	//   ....[55]....
        /*083c*/ 	.word	0x000163f0
        /*0840*/ 	.word	0x00000003
        /*0844*/ 	.word	0x00000000
        /*0848*/ 	.short	0x010a
        /*084a*/ 	.byte	0x3f
	.zero		1


	//   ....[56]....
        /*084c*/ 	.word	0x00016450
        /*0850*/ 	.word	0x00000012
        /*0854*/ 	.word	0x00000000
        /*0858*/ 	.short	0x010a
        /*085a*/ 	.byte	0x3f
	.zero		1


	//   ....[57]....
        /*085c*/ 	.word	0x00016480
        /*0860*/ 	.word	0x00000003
        /*0864*/ 	.word	0x00000000
        /*0868*/ 	.short	0x010a
        /*086a*/ 	.byte	0x3f
	.zero		1


	//   ....[58]....
        /*086c*/ 	.word	0x00016500
        /*0870*/ 	.word	0x00000003
        /*0874*/ 	.word	0x00038800
        /*0878*/ 	.short	0x010a
        /*087a*/ 	.byte	0x3f
	.zero		1


	//   ....[59]....
        /*087c*/ 	.word	0x00016550
        /*0880*/ 	.word	0x00000000
        /*0884*/ 	.word	0x00038830
        /*0888*/ 	.short	0x010a
        /*088a*/ 	.byte	0x3f
	.zero		1


	//   ....[60]....
        /*088c*/ 	.word	0x000165c0
        /*0890*/ 	.word	0x00000004
        /*0894*/ 	.word	0x00038830
        /*0898*/ 	.short	0x010a
        /*089a*/ 	.byte	0x3f
	.zero		1


	//   ....[61]....
        /*089c*/ 	.word	0x00016620
        /*08a0*/ 	.word	0x00000003
        /*08a4*/ 	.word	0x00038850
        /*08a8*/ 	.short	0x010a
        /*08aa*/ 	.byte	0x3f
	.zero		1


	//   ....[62]....
        /*08ac*/ 	.word	0x00016680
        /*08b0*/ 	.word	0x00000004
        /*08b4*/ 	.word	0x00038830
        /*08b8*/ 	.short	0x010a
        /*08ba*/ 	.byte	0x3f
	.zero		1


	//   ....[63]....
        /*08bc*/ 	.word	0x000166e0
        /*08c0*/ 	.word	0x00000003
        /*08c4*/ 	.word	0x00038850
        /*08c8*/ 	.short	0x010a
        /*08ca*/ 	.byte	0x3f
	.zero		1


	//   ....[64]....
        /*08cc*/ 	.word	0x00016740
        /*08d0*/ 	.word	0x00000007
        /*08d4*/ 	.word	0x00038850
        /*08d8*/ 	.short	0x010a
        /*08da*/ 	.byte	0x3f
	.zero		1


	//   ....[65]....
        /*08dc*/ 	.word	0x00016890
        /*08e0*/ 	.word	0x00000000
        /*08e4*/ 	.word	0x00038840
        /*08e8*/ 	.short	0x010a
        /*08ea*/ 	.byte	0x3f
	.zero		1


	//   ....[66]....
        /*08ec*/ 	.word	0x00017470
        /*08f0*/ 	.word	0x00000011
        /*08f4*/ 	.word	0x00038820
        /*08f8*/ 	.short	0x010a
        /*08fa*/ 	.byte	0x3f
	.zero		1


	//   ....[67]....
        /*08fc*/ 	.word	0x000174c0
        /*0900*/ 	.word	0x00000002
        /*0904*/ 	.word	0x00038840
        /*0908*/ 	.short	0x010a
        /*090a*/ 	.byte	0x3f
	.zero		1


	//   ....[68]....
        /*090c*/ 	.word	0x00017510
        /*0910*/ 	.word	0x00000003
        /*0914*/ 	.word	0x00000060
        /*0918*/ 	.short	0x010a
        /*091a*/ 	.byte	0x3f
	.zero		1


	//   ....[69]....
        /*091c*/ 	.word	0x00017560
        /*0920*/ 	.word	0x00000003
        /*0924*/ 	.word	0x00038840
        /*0928*/ 	.short	0x010a
        /*092a*/ 	.byte	0x3f
	.zero		1


	//   ....[70]....
        /*092c*/ 	.word	0x000175b0
        /*0930*/ 	.word	0x00000002
        /*0934*/ 	.word	0x00000060
        /*0938*/ 	.short	0x010a
        /*093a*/ 	.byte	0x3f
	.zero		1


	//   ....[71]....
        /*093c*/ 	.word	0x00017600
        /*0940*/ 	.word	0x00000002
        /*0944*/ 	.word	0x00038840
        /*0948*/ 	.short	0x010a
        /*094a*/ 	.byte	0x3f
	.zero		1


	//   ....[72]....
        /*094c*/ 	.word	0x00017650
        /*0950*/ 	.word	0x00000002
        /*0954*/ 	.word	0x00000060
        /*0958*/ 	.short	0x010a
        /*095a*/ 	.byte	0x3f
	.zero		1


	//   ....[73]....
        /*095c*/ 	.word	0x000176a0
        /*0960*/ 	.word	0x00000002
        /*0964*/ 	.word	0x00038860
        /*0968*/ 	.short	0x010a
        /*096a*/ 	.byte	0x3f
	.zero		1


	//   ....[74]....
        /*096c*/ 	.word	0x00017790
        /*0970*/ 	.word	0x00000000
        /*0974*/ 	.word	0x00038820
        /*0978*/ 	.short	0x010a
        /*097a*/ 	.byte	0x3f
	.zero		1


	//   ....[75]....
        /*097c*/ 	.word	0x00017930
        /*0980*/ 	.word	0x00000006
        /*0984*/ 	.word	0x00000000
        /*0988*/ 	.short	0x010a
        /*098a*/ 	.byte	0x3f
	.zero		1


	//   ....[76]....
        /*098c*/ 	.word	0x00017980
        /*0990*/ 	.word	0x00000003
        /*0994*/ 	.word	0x00000000
        /*0998*/ 	.short	0x010a
        /*099a*/ 	.byte	0x3f
	.zero		1


	//   ....[77]....
        /*099c*/ 	.word	0x000179d0
        /*09a0*/ 	.word	0x00000012
        /*09a4*/ 	.word	0x00000000
        /*09a8*/ 	.short	0x010a
        /*09aa*/ 	.byte	0x3f
	.zero		1


	//----- nvinfo : EIATTR_NUM_MBARRIERS
	.align		4
.L_565:
        /*09ac*/ 	.byte	0x03, 0x38
        /*09ae*/ 	.short	0x0016


	//----- nvinfo : EIATTR_EXIT_INSTR_OFFSETS
	.align		4
        /*09b0*/ 	.byte	0x04, 0x1c
        /*09b2*/ 	.short	(.L_567 - .L_566)


	//   ....[0]....
.L_566:
        /*09b4*/ 	.word	0x00000a10


	//   ....[1]....
        /*09b8*/ 	.word	0x00010ec0


	//   ....[2]....
        /*09bc*/ 	.word	0x000164d0


	//----- nvinfo : EIATTR_MAX_THREADS
	.align		4
.L_567:
        /*09c0*/ 	.byte	0x04, 0x05
        /*09c2*/ 	.short	(.L_569 - .L_568)
.L_568:
        /*09c4*/ 	.word	0x00000180
        /*09c8*/ 	.word	0x00000001
        /*09cc*/ 	.word	0x00000001


	//----- nvinfo : EIATTR_CRS_STACK_SIZE
	.align		4
.L_569:
        /*09d0*/ 	.byte	0x04, 0x1e
        /*09d2*/ 	.short	(.L_571 - .L_570)
.L_570:
        /*09d4*/ 	.word	0x00000000


	//----- nvinfo : EIATTR_CBANK_PARAM_SIZE
	.align		4
.L_571:
        /*09d8*/ 	.byte	0x03, 0x19
        /*09da*/ 	.short	0x0af0


	//----- nvinfo : EIATTR_PARAM_CBANK
	.align		4
        /*09dc*/ 	.byte	0x04, 0x0a
        /*09de*/ 	.short	(.L_573 - .L_572)
	.align		4
.L_572:
        /*09e0*/ 	.word	index@(.nv.constant0._ZN7cutlass13device_kernelIN5flash11enable_sm90INS1_16FlashAttnFwdSm90INS1_25CollectiveMainloopFwdSm90ILi2EN4cute5tupleIJNS5_1CILi1EEES8_S8_EEENS6_IJNS7_ILi128EEENS7_ILi80EEENS7_ILi256EEEEEELi256ENS_10bfloat16_tEfNS_4arch4Sm90ELb1ELb0ELb0ELb0ELb0ELb0ELb0ELb1ELb1ELb1ELb0ELb0EEENS1_21CollectiveEpilogueFwdINS6_IJSA_SC_SB_EEES9_SE_SG_Li256ELb0ELb1ELb0ELb0EEENS1_30DynamicPersistentTileSchedulerILi256ELi128ELb0ELb1ELb1EEEEEEEEEvNT_6ParamsE)
        /*09e4*/ 	.short	0x0210
        /*09e6*/ 	.short	0x0af0


	//----- nvinfo : EIATTR_SW_WAR
	.align		4
.L_573:
        /*09e8*/ 	.byte	0x04, 0x36
        /*09ea*/ 	.short	(.L_575 - .L_574)
.L_574:
        /*09ec*/ 	.word	0x00000008
.L_575:


//--------------------- .nv.info._ZN7cutlass13device_kernelIN5flash11enable_sm90INS1_16FlashAttnFwdSm90INS1_25CollectiveMainloopFwdSm90ILi2EN4cute5tupleIJNS5_1CILi1EEES8_S8_EEENS6_IJNS7_ILi128EEENS7_ILi80EEENS7_ILi256EEEEEELi256ENS_10bfloat16_tEfNS_4arch4Sm90ELb1ELb0ELb0ELb1ELb0ELb0ELb0ELb1ELb1ELb1ELb0ELb0EEENS1_21CollectiveEpilogueFwdINS6_IJSA_SC_SB_EEES9_SE_SG_Li256ELb1ELb1ELb0ELb0EEENS1_36VarlenDynamicPersistentTileSchedulerILi128ELi80ELi256ELi128ELb0ELb1ELb1ELb1ELb1ELb1EEEEEEEEEvNT_6ParamsE --------------------------
	.section	.nv.info._ZN7cutlass13device_kernelIN5flash11enable_sm90INS1_16FlashAttnFwdSm90INS1_25CollectiveMainloopFwdSm90ILi2EN4cute5tupleIJNS5_1CILi1EEES8_S8_EEENS6_IJNS7_ILi128EEENS7_ILi80EEENS7_ILi256EEEEEELi256ENS_10bfloat16_tEfNS_4arch4Sm90ELb1ELb0ELb0ELb1ELb0ELb0ELb0ELb1ELb1ELb1ELb0ELb0EEENS1_21CollectiveEpilogueFwdINS6_IJSA_SC_SB_EEES9_SE_SG_Li256ELb1ELb1ELb0ELb0EEENS1_36VarlenDynamicPersistentTileSchedulerILi128ELi80ELi256ELi128ELb0ELb1ELb1ELb1ELb1ELb1EEEEEEEEEvNT_6ParamsE,"",@"SHT_CUDA_INFO"
	.sectionflags	@""
	.align	4


	//----- nvinfo : EIATTR_CUDA_API_VERSION
	.align		4
        /*0000*/ 	.byte	0x04, 0x37
        /*0002*/ 	.short	(.L_577 - .L_576)
.L_576:
        /*0004*/ 	.word	0x00000082


	//----- nvinfo : EIATTR_KPARAM_INFO
	.align		4
.L_577:
        /*0008*/ 	.byte	0x04, 0x17
        /*000a*/ 	.short	(.L_579 - .L_578)
.L_578:
        /*000c*/ 	.word	0x00000000
        /*0010*/ 	.short	0x0000
        /*0012*/ 	.short	0x0070
        /*0014*/ 	.byte	0x00, 0xf0, 0x01, 0x2a


	//----- nvinfo : EIATTR_SPARSE_MMA_MASK
	.align		4
.L_579:
        /*0018*/ 	.byte	0x03, 0x50
        /*001a*/ 	.short	0x0000


	//----- nvinfo : EIATTR_MAXREG_COUNT
	.align		4
        /*001c*/ 	.byte	0x03, 0x1b
        /*001e*/ 	.short	0x00a8


	//----- nvinfo : EIATTR_NUM_BARRIERS
	.align		4
        /*0020*/ 	.byte	0x02, 0x4c
        /*0022*/ 	.byte	0x09
	.zero		1


	//----- nvinfo : EIATTR_EXTERNS
	.align		4
        /*0024*/ 	.byte	0x04, 0x0f
        /*0026*/ 	.short	(.L_581 - .L_580)


	//   ....[0]....
	.align		4
.L_580:
        /*0028*/ 	.word	index@(__assertfail)


	//----- nvinfo : EIATTR_ANNOTATIONS
	.align		4
.L_581:
        /*002c*/ 	.byte	0x04, 0x55
        /*002e*/ 	.short	(.L_583 - .L_582)


	//   ....[0]....
.L_582:
        /* <DEDUP_REMOVED lines=79> */


	//----- nvinfo : EIATTR_MERCURY_ISA_VERSION
	.align		4
.L_583:
        /*0510*/ 	.byte	0x03, 0x5f
        /*0512*/ 	.short	0x0101


	//----- nvinfo : EIATTR_UNUSED_LOAD_BYTE_OFFSET
	.align		4
        /*0514*/ 	.byte	0x04, 0x44
        /*0516*/ 	.short	(.L_585 - .L_584)


	//   ....[0]....
.L_584:
        /*0518*/ 	.word	0x00000a10
        /*051c*/ 	.word	0x0000fff0


	//   ....[1]....
        /*0520*/ 	.word	0x0000e2c0
        /*0524*/ 	.word	0x0000fff0


	//----- nvinfo : EIATTR_INT_WARP_WIDE_INSTR_OFFSETS
	.align		4
.L_585:
        /*0528*/ 	.byte	0x04, 0x31
        /*052a*/ 	.short	(.L_587 - .L_586)


	//   ....[0]....
.L_586:
        /*052c*/ 	.word	0x00000130


	//   ....[1]....
        /*0530*/ 	.word	0x00000170


	//   ....[2]....
        /*0534*/ 	.word	0x000001e0


	//   ....[3]....
        /*0538*/ 	.word	0x00012610


	//   ....[4]....
        /*053c*/ 	.word	0x000126b0


	//   ....[5]....
        /*0540*/ 	.word	0x00016d60


	//   ....[6]....
        /*0544*/ 	.word	0x00016dd0


	//----- nvinfo : EIATTR_COOP_GROUP_MASK_REGIDS
	.align		4
.L_587:
        /*0548*/ 	.byte	0x04, 0x29
        /*054a*/ 	.short	(.L_589 - .L_588)


	//   ....[0]....
.L_588:
        /*054c*/ 	.word	0xffffffff


	//   ....[1]....
        /*0550*/ 	.word	0xffffffff


	//   ....[2]....
        /*0554*/ 	.word	0xffffffff


	//   ....[3]....
        /*0558*/ 	.word	0xffffffff


	//   ....[4]....
        /*055c*/ 	.word	0xffffffff


	//   ....[5]....
        /*0560*/ 	.word	0xffffffff


	//   ....[6]....
        /*0564*/ 	.word	0xffffffff


	//   ....[7]....
        /*0568*/ 	.word	0xffffffff


	//   ....[8]....
        /*056c*/ 	.word	0xffffffff


	//   ....[9]....
        /*0570*/ 	.word	0xffffffff


	//   ....[10]....
        /*0574*/ 	.word	0xffffffff


	//   ....[11]....
        /*0578*/ 	.word	0xffffffff


	//   ....[12]....
        /*057c*/ 	.word	0xffffffff


	//   ....[13]....
        /*0580*/ 	.word	0xffffffff


	//   ....[14]....
        /*0584*/ 	.word	0xffffffff


	//   ....[15]....
        /*0588*/ 	.word	0xffffffff


	//   ....[16]....
        /*058c*/ 	.word	0xffffffff


	//   ....[17]....
        /*0590*/ 	.word	0xffffffff


	//   ....[18]....
        /*0594*/ 	.word	0xffffffff


	//   ....[19]....
        /*0598*/ 	.word	0xffffffff


	//   ....[20]....
        /*059c*/ 	.word	0xffffffff


	//   ....[21]....
        /*05a0*/ 	.word	0xffffffff


	//   ....[22]....
        /*05a4*/ 	.word	0xffffffff


	//   ....[23]....
        /*05a8*/ 	.word	0xffffffff


	//   ....[24]....
        /*05ac*/ 	.word	0xffffffff


	//   ....[25]....
        /*05b0*/ 	.word	0xffffffff


	//   ....[26]....
        /*05b4*/ 	.word	0xffffffff


	//   ....[27]....
        /*05b8*/ 	.word	0xffffffff


	//   ....[28]....
        /*05bc*/ 	.word	0xffffffff


	//   ....[29]....
        /*05c0*/ 	.word	0xffffffff


	//   ....[30]....
        /*05c4*/ 	.word	0xffffffff


	//   ....[31]....
        /*05c8*/ 	.word	0xffffffff


	//   ....[32]....
        /*05cc*/ 	.word	0xffffffff


	//   ....[33]....
        /*05d0*/ 	.word	0xffffffff


	//   ....[34]....
        /*05d4*/ 	.word	0xffffffff


	//   ....[35]....
        /*05d8*/ 	.word	0xffffffff


	//   ....[36]....
        /*05dc*/ 	.word	0xffffffff


	//   ....[37]....
        /*05e0*/ 	.word	0xffffffff


	//   ....[38]....
        /*05e4*/ 	.word	0xffffffff


	//   ....[39]....
        /*05e8*/ 	.word	0xffffffff


	//   ....[40]....
        /*05ec*/ 	.word	0xffffffff


	//   ....[41]....
        /*05f0*/ 	.word	0xffffffff


	//   ....[42]....
        /*05f4*/ 	.word	0xffffffff


	//   ....[43]....
        /*05f8*/ 	.word	0xffffffff


	//   ....[44]....
        /*05fc*/ 	.word	0xffffffff


	//   ....[45]....
        /*0600*/ 	.word	0xffffffff


	//   ....[46]....
        /*0604*/ 	.word	0xffffffff


	//   ....[47]....
        /*0608*/ 	.word	0xffffffff


	//   ....[48]....
        /*060c*/ 	.word	0xffffffff


	//   ....[49]....
        /*0610*/ 	.word	0xffffffff


	//   ....[50]....
        /*0614*/ 	.word	0xffffffff


	//   ....[51]....
        /*0618*/ 	.word	0xffffffff


	//   ....[52]....
        /*061c*/ 	.word	0xffffffff


	//   ....[53]....
        /*0620*/ 	.word	0xffffffff


	//   ....[54]....
        /*0624*/ 	.word	0xffffffff


	//   ....[55]....
        /*0628*/ 	.word	0xffffffff


	//   ....[56]....
        /*062c*/ 	.word	0xffffffff


	//   ....[57]....
        /*0630*/ 	.word	0xffffffff


	//   ....[58]....
        /*0634*/ 	.word	0xffffffff


	//   ....[59]....
        /*0638*/ 	.word	0xffffffff


	//   ....[60]....
        /*063c*/ 	.word	0xffffffff


	//   ....[61]....
        /*0640*/ 	.word	0xffffffff


	//   ....[62]....
        /*0644*/ 	.word	0xffffffff


	//   ....[63]....
        /*0648*/ 	.word	0xffffffff


	//   ....[64]....
        /*064c*/ 	.word	0xffffffff


	//   ....[65]....
        /*0650*/ 	.word	0xffffffff


	//   ....[66]....
        /*0654*/ 	.word	0xffffffff


	//   ....[67]....
        /*0658*/ 	.word	0xffffffff


	//   ....[68]....
        /*065c*/ 	.word	0xffffffff


	//   ....[69]....
        /*0660*/ 	.word	0xffffffff


	//   ....[70]....
        /*0664*/ 	.word	0xffffffff


	//   ....[71]....
        /*0668*/ 	.word	0xffffffff


	//   ....[72]....
        /*066c*/ 	.word	0xffffffff


	//   ....[73]....
        /*0670*/ 	.word	0xffffffff


	//   ....[74]....
        /*0674*/ 	.word	0xffffffff


	//   ....[75]....
        /*0678*/ 	.word	0xffffffff


	//   ....[76]....
        /*067c*/ 	.word	0xffffffff


	//   ....[77]....
        /*0680*/ 	.word	0xffffffff


	//   ....[78]....
        /*0684*/ 	.word	0xffffffff


	//   ....[79]....
        /*0688*/ 	.word	0xffffffff


	//   ....[80]....
        /*068c*/ 	.word	0xffffffff


	//   ....[81]....
        /*0690*/ 	.word	0xffffffff


	//   ....[82]....
        /*0694*/ 	.word	0xffffffff


	//   ....[83]....
        /*0698*/ 	.word	0xffffffff


	//   ....[84]....
        /*069c*/ 	.word	0xffffffff


	//   ....[85]....
        /*06a0*/ 	.word	0xffffffff


	//   ....[86]....
        /*06a4*/ 	.word	0xffffffff


	//   ....[87]....
        /*06a8*/ 	.word	0xffffffff


	//   ....[88]....
        /*06ac*/ 	.word	0xffffffff


	//   ....[89]....
        /*06b0*/ 	.word	0xffffffff


	//   ....[90]....
        /*06b4*/ 	.word	0xffffffff


	//   ....[91]....
        /*06b8*/ 	.word	0xffffffff


	//   ....[92]....
        /*06bc*/ 	.word	0xffffffff


	//   ....[93]....
        /*06c0*/ 	.word	0xffffffff


	//   ....[94]....
        /*06c4*/ 	.word	0xffffffff


	//   ....[95]....
        /*06c8*/ 	.word	0xffffffff


	//   ....[96]....
        /*06cc*/ 	.word	0xffffffff


	//   ....[97]....
        /*06d0*/ 	.word	0xffffffff


	//   ....[98]....
        /*06d4*/ 	.word	0xffffffff


	//   ....[99]....
        /*06d8*/ 	.word	0x0500000f


	//   ....[100]....
        /*06dc*/ 	.word	0x0500000f


	//   ....[101]....
        /*06e0*/ 	.word	0x0500000f


	//   ....[102]....
        /*06e4*/ 	.word	0x0500000f


	//   ....[103]....
        /*06e8*/ 	.word	0x0500000f


	//   ....[104]....
        /*06ec*/ 	.word	0x0500000f


	//   ....[105]....
        /*06f0*/ 	.word	0x0500000f


	//   ....[106]....
        /*06f4*/ 	.word	0x0500000f


	//   ....[107]....
        /*06f8*/ 	.word	0x0500000f


	//   ....[108]....
        /*06fc*/ 	.word	0x0500000f


	//   ....[109]....
        /*0700*/ 	.word	0x0500000f


	//   ....[110]....
        /*0704*/ 	.word	0x0500000f


	//   ....[111]....
        /*0708*/ 	.word	0x0500000f


	//   ....[112]....
        /*070c*/ 	.word	0x0500000f


	//   ....[113]....
        /*0710*/ 	.word	0x0500000f


	//   ....[114]....
        /*0714*/ 	.word	0x0500000f


	//   ....[115]....
        /*0718*/ 	.word	0x0500000f


	//   ....[116]....
        /*071c*/ 	.word	0x0500000f


	//   ....[117]....
        /*0720*/ 	.word	0x0500000f


	//   ....[118]....
        /*0724*/ 	.word	0x0500000f


	//   ....[119]....
        /*0728*/ 	.word	0x0500000f


	//   ....[120]....
        /*072c*/ 	.word	0x0500000f


	//   ....[121]....
        /*0730*/ 	.word	0x0500000f


	//   ....[122]....
        /*0734*/ 	.word	0x0500000f


	//   ....[123]....
        /*0738*/ 	.word	0x0500000f


	//   ....[124]....
        /*073c*/ 	.word	0x0500000f


	//   ....[125]....
        /*0740*/ 	.word	0x0500000f


	//   ....[126]....
        /*0744*/ 	.word	0x0500000f


	//   ....[127]....
        /*0748*/ 	.word	0x0500000f


	//   ....[128]....
        /*074c*/ 	.word	0x0500000f


	//   ....[129]....
        /*0750*/ 	.word	0x0500000f


	//   ....[130]....
        /*0754*/ 	.word	0x0500000f


	//   ....[131]....
        /*0758*/ 	.word	0x0500000f


	//   ....[132]....
        /*075c*/ 	.word	0x0500000f


	//   ....[133]....
        /*0760*/ 	.word	0x0500000f


	//----- nvinfo : EIATTR_COOP_GROUP_INSTR_OFFSETS
	.align		4
.L_589:
        /*0764*/ 	.byte	0x04, 0x28
        /*0766*/ 	.short	(.L_591 - .L_590)


	//   ....[0]....
.L_590:
        /*0768*/ 	.word	0x00000060


	//   ....[1]....
        /*076c*/ 	.word	0x00000140


	//   ....[2]....
        /*0770*/ 	.word	0x00000190


	//   ....[3]....
        /*0774*/ 	.word	0x000003c0


	//   ....[4]....
        /*0778*/ 	.word	0x00000520


	//   ....[5]....
        /*077c*/ 	.word	0x00000640


	//   ....[6]....
        /*0780*/ 	.word	0x000007a0


	//   ....[7]....
        /*0784*/ 	.word	0x000019a0


	//   ....[8]....
        /*0788*/ 	.word	0x00003d90


	//   ....[9]....
        /*078c*/ 	.word	0x00003db0


	//   ....[10]....
        /*0790*/ 	.word	0x00004700


	//   ....[11]....
        /*0794*/ 	.word	0x00004800


	//   ....[12]....
        /*0798*/ 	.word	0x00004aa0


	//   ....[13]....
        /*079c*/ 	.word	0x00004c10


	//   ....[14]....
        /*07a0*/ 	.word	0x00007e90


	//   ....[15]....
        /*07a4*/ 	.word	0x000082f0


	//   ....[16]....
        /*07a8*/ 	.word	0x00008320


	//   ....[17]....
        /*07ac*/ 	.word	0x000083d0


	//   ....[18]....
        /*07b0*/ 	.word	0x00008960


	//   ....[19]....
        /*07b4*/ 	.word	0x000089c0


	//   ....[20]....
        /*07b8*/ 	.word	0x0000bf70


	//   ....[21]....
        /*07bc*/ 	.word	0x0000bfa0


	//   ....[22]....
        /*07c0*/ 	.word	0x0000c4f0


	//   ....[23]....
        /*07c4*/ 	.word	0x0000c540


	//   ....[24]....
        /*07c8*/ 	.word	0x0000d5c0


	//   ....[25]....
        /*07cc*/ 	.word	0x0000d600


	//   ....[26]....
        /*07d0*/ 	.word	0x0000d6d0


	//   ....[27]....
        /*07d4*/ 	.word	0x0000d710


	//   ....[28]....
        /*07d8*/ 	.word	0x0000f430


	//   ....[29]....
        /*07dc*/ 	.word	0x0000f460


	//   ....[30]....
        /*07e0*/ 	.word	0x0000f4a0


	//   ....[31]....
        /*07e4*/ 	.word	0x0000f4d0


	//   ....[32]....
        /*07e8*/ 	.word	0x0000fd20


	//   ....[33]....
        /*07ec*/ 	.word	0x0000fd50


	//   ....[34]....
        /*07f0*/ 	.word	0x0000fea0


	//   ....[35]....
        /*07f4*/ 	.word	0x0000fec0


	//   ....[36]....
        /*07f8*/ 	.word	0x00010010


	//   ....[37]....
        /*07fc*/ 	.word	0x00010030


	//   ....[38]....
        /*0800*/ 	.word	0x00010190


	//   ....[39]....
        /*0804*/ 	.word	0x000101b0


	//   ....[40]....
        /*0808*/ 	.word	0x00010bd0


	//   ....[41]....
        /*080c*/ 	.word	0x00010c00


	//   ....[42]....
        /*0810*/ 	.word	0x00010d60


	//   ....[43]....
        /*0814*/ 	.word	0x00010d80


	//   ....[44]....
        /*0818*/ 	.word	0x00010ed0


	//   ....[45]....
        /*081c*/ 	.word	0x00010ef0


	//   ....[46]....
        /*0820*/ 	.word	0x00011050


	//   ....[47]....
        /*0824*/ 	.word	0x00011070


	//   ....[48]....
        /*0828*/ 	.word	0x00011240


	//   ....[49]....
        /*082c*/ 	.word	0x00011420


	//   ....[50]....
        /*0830*/ 	.word	0x00011450


	//   ....[51]....
        /*0834*/ 	.word	0x00011480


	//   ....[52]....
        /*0838*/ 	.word	0x000114b0


	//   ....[53]....
        /*083c*/ 	.word	0x000114e0


	//   ....[54]....
        /*0840*/ 	.word	0x00011510


	//   ....[55]....
        /*0844*/ 	.word	0x00011690


	//   ....[56]....
        /*0848*/ 	.word	0x000116c0


	//   ....[57]....
        /*084c*/ 	.word	0x000116f0


	//   ....[58]....
        /*0850*/ 	.word	0x00011720


	//   ....[59]....
        /*0854*/ 	.word	0x00011750


	//   ....[60]....
        /*0858*/ 	.word	0x00011780


	//   ....[61]....
        /*085c*/ 	.word	0x00011830


	//   ....[62]....
        /*0860*/ 	.word	0x00011890


	//   ....[63]....
        /*0864*/ 	.word	0x00011920


	//   ....[64]....
        /*0868*/ 	.word	0x00012c30


	//   ....[65]....
        /*086c*/ 	.word	0x00013930


	//   ....[66]....
        /*0870*/ 	.word	0x00013940


	//   ....[67]....
        /*0874*/ 	.word	0x00013960


	//   ....[68]....
        /*0878*/ 	.word	0x00013a20


	//   ....[69]....
        /*087c*/ 	.word	0x00013a40


	//   ....[70]....
        /*0880*/ 	.word	0x00013af0


	//   ....[71]....
        /*0884*/ 	.word	0x00013b10


	//   ....[72]....
        /*0888*/ 	.word	0x00013bc0


	//   ....[73]....
        /*088c*/ 	.word	0x00013be0


	//   ....[74]....
        /*0890*/ 	.word	0x00013c90


	//   ....[75]....
        /*0894*/ 	.word	0x00013cb0


	//   ....[76]....
        /*0898*/ 	.word	0x00013d60


	//   ....[77]....
        /*089c*/ 	.word	0x00013d80


	//   ....[78]....
        /*08a0*/ 	.word	0x00013e20


	//   ....[79]....
        /*08a4*/ 	.word	0x00013e40


	//   ....[80]....
        /*08a8*/ 	.word	0x00013e80


	//   ....[81]....
        /*08ac*/ 	.word	0x000176a0


	//   ....[82]....
        /*08b0*/ 	.word	0x00017700


	//   ....[83]....
        /*08b4*/ 	.word	0x00017730


	//   ....[84]....
        /*08b8*/ 	.word	0x00017740


	//   ....[85]....
        /*08bc*/ 	.word	0x00017770


	//   ....[86]....
        /*08c0*/ 	.word	0x000177a0


	//   ....[87]....
        /*08c4*/ 	.word	0x000177d0


	//   ....[88]....
        /*08c8*/ 	.word	0x00017800


	//   ....[89]....
        /*08cc*/ 	.word	0x00017990


	//   ....[90]....
        /*08d0*/ 	.word	0x000179c0


	//   ....[91]....
        /*08d4*/ 	.word	0x000179f0


	//   ....[92]....
        /*08d8*/ 	.word	0x00017a20


	//   ....[93]....
        /*08dc*/ 	.word	0x00017a50


	//   ....[94]....
        /*08e0*/ 	.word	0x00017a80


	//   ....[95]....
        /*08e4*/ 	.word	0x00017b40


	//   ....[96]....
        /*08e8*/ 	.word	0x00017b60


	//   ....[97]....
        /*08ec*/ 	.word	0x00017bd0


	//   ....[98]....
        /*08f0*/ 	.word	0x000182b0


	//   ....[99]....
        /*08f4*/ 	.word	0x000188c0


	//   ....[100]....
        /*08f8*/ 	.word	0x00018a70


	//   ....[101]....
        /*08fc*/ 	.word	0x00018ac0


	//   ....[102]....
        /*0900*/ 	.word	0x00018bf0


	//   ....[103]....
        /*0904*/ 	.word	0x00018c60


	//   ....[104]....
        /*0908*/ 	.word	0x00018d90


	//   ....[105]....
        /*090c*/ 	.word	0x00018e00


	//   ....[106]....
        /*0910*/ 	.word	0x00018f30


	//   ....[107]....
        /*0914*/ 	.word	0x00018fa0


	//   ....[108]....
        /*0918*/ 	.word	0x000190d0


	//   ....[109]....
        /*091c*/ 	.word	0x00019140


	//   ....[110]....
        /*0920*/ 	.word	0x00019270


	//   ....[111]....
        /*0924*/ 	.word	0x000192e0


	//   ....[112]....
        /*0928*/ 	.word	0x00019420


	//   ....[113]....
        /*092c*/ 	.word	0x00019470


	//   ....[114]....
        /*0930*/ 	.word	0x000195a0


	//   ....[115]....
        /*0934*/ 	.word	0x000195f0


	//   ....[116]....
        /*0938*/ 	.word	0x00019920


	//   ....[117]....
        /*093c*/ 	.word	0x000199c0


	//   ....[118]....
        /*0940*/ 	.word	0x00019af0


	//   ....[119]....
        /*0944*/ 	.word	0x00019b70


	//   ....[120]....
        /*0948*/ 	.word	0x00019bf0


	//   ....[121]....
        /*094c*/ 	.word	0x00019c70


	//   ....[122]....
        /*0950*/ 	.word	0x00019cf0


	//   ....[123]....
        /*0954*/ 	.word	0x00019d80


	//   ....[124]....
        /*0958*/ 	.word	0x00019e20


	//   ....[125]....
        /*095c*/ 	.word	0x00019ec0


	//   ....[126]....
        /*0960*/ 	.word	0x00019f40


	//   ....[127]....
        /*0964*/ 	.word	0x00019fc0


	//   ....[128]....
        /*0968*/ 	.word	0x0001a040


	//   ....[129]....
        /*096c*/ 	.word	0x0001a0d0


	//   ....[130]....
        /*0970*/ 	.word	0x0001a150


	//   ....[131]....
        /*0974*/ 	.word	0x0001a1f0


	//   ....[132]....
        /*0978*/ 	.word	0x0001a280


	//   ....[133]....
        /*097c*/ 	.word	0x0001a3b0


	//----- nvinfo : EIATTR_REG_RECONFIG
	.align		4
.L_591:
        /*0980*/ 	.byte	0x01, 0x54
	.zero		2


	//----- nvinfo : EIATTR_SYSCALL_OFFSETS
	.align		4
        /*0984*/ 	.byte	0x04, 0x46
        /*0986*/ 	.short	(.L_593 - .L_592)


	//   ....[0]....
.L_592:
        /*0988*/ 	.word	0x00001b90


	//   ....[1]....
        /*098c*/ 	.word	0x00012820


	//   ....[2]....
        /*0990*/ 	.word	0x00012980


	//   ....[3]....
        /*0994*/ 	.word	0x00012a80


	//   ....[4]....
        /*0998*/ 	.word	0x000134c0


	//----- nvinfo : EIATTR_MBARRIER_INSTR_OFFSETS
	.align		4
.L_593:
        /*099c*/ 	.byte	0x04, 0x39
        /*099e*/ 	.short	(.L_595 - .L_594)


	//   ....[0]....
.L_594:
        /*09a0*/ 	.word	0x00000270
        /*09a4*/ 	.word	0x000000ff
        /*09a8*/ 	.word	0x00038800
        /*09ac*/ 	.short	0x0100
        /*09ae*/ 	.byte	0x08
	.zero		1


	//   ....[1]....
        /*09b0*/ 	.word	0x00000280
        /*09b4*/ 	.word	0x000000ff
        /*09b8*/ 	.word	0x00038820
        /*09bc*/ 	.short	0x0100
        /*09be*/ 	.byte	0x08
	.zero		1


	//   ....[2]....
        /*09c0*/ 	.word	0x00000370
        /*09c4*/ 	.word	0x000000ff
        /*09c8*/ 	.word	0x00038830
        /*09cc*/ 	.short	0x0100
        /*09ce*/ 	.byte	0x08
	.zero		1


	//   ....[3]....
        /*09d0*/ 	.word	0x00000380
        /*09d4*/ 	.word	0x000000ff
        /*09d8*/ 	.word	0x00038840
        /*09dc*/ 	.short	0x0100
        /*09de*/ 	.byte	0x08
	.zero		1


	//   ....[4]....
        /*09e0*/ 	.word	0x00000390
        /*09e4*/ 	.word	0x000000ff
        /*09e8*/ 	.word	0x00038838
        /*09ec*/ 	.short	0x0100
        /*09ee*/ 	.byte	0x08
	.zero		1


	//   ....[5]....
        /*09f0*/ 	.word	0x000003a0
        /*09f4*/ 	.word	0x000000ff
        /*09f8*/ 	.word	0x00038848
        /*09fc*/ 	.short	0x0100
        /*09fe*/ 	.byte	0x08
	.zero		1


	//   ....[6]....
        /*0a00*/ 	.word	0x000004d0
        /*0a04*/ 	.word	0x000000ff
        /*0a08*/ 	.word	0x00038850
        /*0a0c*/ 	.short	0x0100
        /*0a0e*/ 	.byte	0x08
	.zero		1


	//   ....[7]....
        /*0a10*/ 	.word	0x000004e0
        /*0a14*/ 	.word	0x000000ff
        /*0a18*/ 	.word	0x00038860
        /*0a1c*/ 	.short	0x0100
        /*0a1e*/ 	.byte	0x08
	.zero		1


	//   ....[8]....
        /*0a20*/ 	.word	0x000004f0
        /*0a24*/ 	.word	0x000000ff
        /*0a28*/ 	.word	0x00038858
        /*0a2c*/ 	.short	0x0100
        /*0a2e*/ 	.byte	0x08
	.zero		1


	//   ....[9]....
        /*0a30*/ 	.word	0x00000500
        /*0a34*/ 	.word	0x000000ff
        /*0a38*/ 	.word	0x00038868
        /*0a3c*/ 	.short	0x0100
        /*0a3e*/ 	.byte	0x08
	.zero		1


	//   ....[10]....
        /*0a40*/ 	.word	0x000005f0
        /*0a44*/ 	.word	0x000000ff
        /*0a48*/ 	.word	0x00038870
        /*0a4c*/ 	.short	0x0100
        /*0a4e*/ 	.byte	0x06
	.zero		1


	//   ....[11]....
        /*0a50*/ 	.word	0x00000600
        /*0a54*/ 	.word	0x000000ff
        /*0a58*/ 	.word	0x00038880
        /*0a5c*/ 	.short	0x0100
        /*0a5e*/ 	.byte	0x06
	.zero		1


	//   ....[12]....
        /*0a60*/ 	.word	0x00000610
        /*0a64*/ 	.word	0x000000ff
        /*0a68*/ 	.word	0x00038878
        /*0a6c*/ 	.short	0x0100
        /*0a6e*/ 	.byte	0x06
	.zero		1


	//   ....[13]....
        /*0a70*/ 	.word	0x00000620
        /*0a74*/ 	.word	0x000000ff
        /*0a78*/ 	.word	0x00038888
        /*0a7c*/ 	.short	0x0100
        /*0a7e*/ 	.byte	0x06
	.zero		1


	//   ....[14]....
        /*0a80*/ 	.word	0x00000750
        /*0a84*/ 	.word	0x000000ff
        /*0a88*/ 	.word	0x00038890
        /*0a8c*/ 	.short	0x0100
        /*0a8e*/ 	.byte	0x08
	.zero		1


	//   ....[15]....
        /*0a90*/ 	.word	0x00000760
        /*0a94*/ 	.word	0x000000ff
        /*0a98*/ 	.word	0x000388a0
        /*0a9c*/ 	.short	0x0100
        /*0a9e*/ 	.byte	0x08
	.zero		1


	//   ....[16]....
        /*0aa0*/ 	.word	0x00000770
        /*0aa4*/ 	.word	0x000000ff
        /*0aa8*/ 	.word	0x00038898
        /*0aac*/ 	.short	0x0100
        /*0aae*/ 	.byte	0x08
	.zero		1


	//   ....[17]....
        /*0ab0*/ 	.word	0x00000780
        /*0ab4*/ 	.word	0x000000ff
        /*0ab8*/ 	.word	0x000388a8
        /*0abc*/ 	.short	0x0100
        /*0abe*/ 	.byte	0x08
	.zero		1


	//   ....[18]....
        /*0ac0*/ 	.word	0x000008b0
        /*0ac4*/ 	.word	0x000000ff
        /*0ac8*/ 	.word	0x000388b0
        /*0acc*/ 	.short	0x0100
        /*0ace*/ 	.byte	0x08
	.zero		1


	//   ....[19]....
        /*0ad0*/ 	.word	0x000008c0
        /*0ad4*/ 	.word	0x000000ff
        /*0ad8*/ 	.word	0x000388c0
        /*0adc*/ 	.short	0x0100
        /*0ade*/ 	.byte	0x08
	.zero		1


	//   ....[20]....
        /*0ae0*/ 	.word	0x000008d0
        /*0ae4*/ 	.word	0x000000ff
        /*0ae8*/ 	.word	0x000388b8
        /*0aec*/ 	.short	0x0100
        /*0aee*/ 	.byte	0x08
	.zero		1


	//   ....[21]....
        /*0af0*/ 	.word	0x000008e0
        /*0af4*/ 	.word	0x000000ff
        /*0af8*/ 	.word	0x000388c8
        /*0afc*/ 	.short	0x0100
        /*0afe*/ 	.byte	0x08
	.zero		1


	//   ....[22]....
        /*0b00*/ 	.word	0x00001c40
        /*0b04*/ 	.word	0x000000ff
        /*0b08*/ 	.word	0x00038800
        /*0b0c*/ 	.short	0x010a
        /*0b0e*/ 	.byte	0x06
	.zero		1


	//   ....[23]....
        /*0b10*/ 	.word	0x00001ce0
        /*0b14*/ 	.word	0x00000000
        /*0b18*/ 	.word	0x00038830
        /*0b1c*/ 	.short	0x010a
        /*0b1e*/ 	.byte	0x3f
	.zero		1


	//   ....[24]....
        /*0b20*/ 	.word	0x00001d40
        /*0b24*/ 	.word	0x00000000
        /*0b28*/ 	.word	0x00038830
        /*0b2c*/ 	.short	0x010a
        /*0b2e*/ 	.byte	0x3f
	.zero		1


	//   ....[25]....
        /*0b30*/ 	.word	0x00004630
        /*0b34*/ 	.word	0x00000000
        /*0b38*/ 	.word	0x00000000
        /*0b3c*/ 	.short	0x0101
        /*0b3e*/ 	.byte	0x3f
	.zero		1


	//   ....[26]....
        /*0b40*/ 	.word	0x000056c0
        /*0b44*/ 	.word	0x000000ff
        /*0b48*/ 	.word	0x00038830
        /*0b4c*/ 	.short	0x010a
        /*0b4e*/ 	.byte	0x04
	.zero		1


	//   ....[27]....
        /*0b50*/ 	.word	0x00005710
        /*0b54*/ 	.word	0x000000ff
        /*0b58*/ 	.word	0x00038830
        /*0b5c*/ 	.short	0x010a
        /*0b5e*/ 	.byte	0x04
	.zero		1


	//   ....[28]....
        /*0b60*/ 	.word	0x00007bd0
        /*0b64*/ 	.word	0x000000ff
        /*0b68*/ 	.word	0x00038850
        /*0b6c*/ 	.short	0x010a
        /*0b6e*/ 	.byte	0x04
	.zero		1


	//   ....[29]....
        /*0b70*/ 	.word	0x00007c10
        /*0b74*/ 	.word	0x000000ff
        /*0b78*/ 	.word	0x00038850
        /*0b7c*/ 	.short	0x010a
        /*0b7e*/ 	.byte	0x04
	.zero		1


	//   ....[30]....
        /*0b80*/ 	.word	0x00008de0
        /*0b84*/ 	.word	0x00000014
        /*0b88*/ 	.word	0x00000000
        /*0b8c*/ 	.short	0x0101
        /*0b8e*/ 	.byte	0x3f
	.zero		1


	//   ....[31]....
        /*0b90*/ 	.word	0x00008e50
        /*0b94*/ 	.word	0x000000a0
        /*0b98*/ 	.word	0x00000000
        /*0b9c*/ 	.short	0x0101
        /*0b9e*/ 	.byte	0x3f
	.zero		1


	//   ....[32]....
        /*0ba0*/ 	.word	0x000093e0
        /*0ba4*/ 	.word	0x000000ff
        /*0ba8*/ 	.word	0x00038830
        /*0bac*/ 	.short	0x010a
        /*0bae*/ 	.byte	0x04
	.zero		1


	//   ....[33]....
        /*0bb0*/ 	.word	0x00009420
        /*0bb4*/ 	.word	0x000000ff
        /*0bb8*/ 	.word	0x00038830
        /*0bbc*/ 	.short	0x010a
        /*0bbe*/ 	.byte	0x04
	.zero		1


	//   ....[34]....
        /*0bc0*/ 	.word	0x0000bcd0
        /*0bc4*/ 	.word	0x000000ff
        /*0bc8*/ 	.word	0x00038850
        /*0bcc*/ 	.short	0x010a
        /*0bce*/ 	.byte	0x04
	.zero		1


	//   ....[35]....
        /*0bd0*/ 	.word	0x0000bd10
        /*0bd4*/ 	.word	0x000000ff
        /*0bd8*/ 	.word	0x00038850
        /*0bdc*/ 	.short	0x010a
        /*0bde*/ 	.byte	0x04
	.zero		1


	//   ....[36]....
        /*0be0*/ 	.word	0x0000c890
        /*0be4*/ 	.word	0x0000009d
        /*0be8*/ 	.word	0x00000000
        /*0bec*/ 	.short	0x0101
        /*0bee*/ 	.byte	0x3f
	.zero		1


	//   ....[37]....
        /*0bf0*/ 	.word	0x0000c960
        /*0bf4*/ 	.word	0x000000a5
        /*0bf8*/ 	.word	0x00000000
        /*0bfc*/ 	.short	0x0101
        /*0bfe*/ 	.byte	0x3f
	.zero		1


	//   ....[38]....
        /*0c00*/ 	.word	0x0000d530
        /*0c04*/ 	.word	0x000000ff
        /*0c08*/ 	.word	0x00038850
        /*0c0c*/ 	.short	0x010a
        /*0c0e*/ 	.byte	0x07
	.zero		1


	//   ....[39]....
        /*0c10*/ 	.word	0x0000d570
        /*0c14*/ 	.word	0x000000ff
        /*0c18*/ 	.word	0x00038850
        /*0c1c*/ 	.short	0x010a
        /*0c1e*/ 	.byte	0x07
	.zero		1


	//   ....[40]....
        /*0c20*/ 	.word	0x0000da60
        /*0c24*/ 	.word	0x0000000a
        /*0c28*/ 	.word	0x00000000
        /*0c2c*/ 	.short	0x0101
        /*0c2e*/ 	.byte	0x3f
	.zero		1


	//   ....[41]....
        /*0c30*/ 	.word	0x0000fd10
        /*0c34*/ 	.word	0x00000013
        /*0c38*/ 	.word	0x00000000
        /*0c3c*/ 	.short	0x0101
        /*0c3e*/ 	.byte	0x3f
	.zero		1


	//   ....[42]....
        /*0c40*/ 	.word	0x00012ed0
        /*0c44*/ 	.word	0x00000000
        /*0c48*/ 	.word	0x00038840
        /*0c4c*/ 	.short	0x010a
        /*0c4e*/ 	.byte	0x3f
	.zero		1


	//   ....[43]....
        /*0c50*/ 	.word	0x00014010
        /*0c54*/ 	.word	0x00000008
        /*0c58*/ 	.word	0x00038800
        /*0c5c*/ 	.short	0x0107
        /*0c5e*/ 	.byte	0x3f
	.zero		1


	//   ....[44]....
        /*0c60*/ 	.word	0x00014120
        /*0c64*/ 	.word	0x00000002
        /*0c68*/ 	.word	0x00038800
        /*0c6c*/ 	.short	0x0101
        /*0c6e*/ 	.byte	0x3f
	.zero		1


	//   ....[45]....
        /*0c70*/ 	.word	0x00014140
        /*0c74*/ 	.word	0x00000002
        /*0c78*/ 	.word	0x00038820
        /*0c7c*/ 	.short	0x010a
        /*0c7e*/ 	.byte	0x3f
	.zero		1


	//   ....[46]....
        /*0c80*/ 	.word	0x000144b0
        /*0c84*/ 	.word	0x00000002
        /*0c88*/ 	.word	0x00038840
        /*0c8c*/ 	.short	0x010a
        /*0c8e*/ 	.byte	0x3f
	.zero		1


	//   ....[47]....
        /*0c90*/ 	.word	0x00014a70
        /*0c94*/ 	.word	0x00000002
        /*0c98*/ 	.word	0x00000060
        /*0c9c*/ 	.short	0x010a
        /*0c9e*/ 	.byte	0x3f
	.zero		1


	//   ....[48]....
        /*0ca0*/ 	.word	0x00015370
        /*0ca4*/ 	.word	0x00000003
        /*0ca8*/ 	.word	0x00038840
        /*0cac*/ 	.short	0x010a
        /*0cae*/ 	.byte	0x3f
	.zero		1


	//   ....[49]....
        /*0cb0*/ 	.word	0x00015930
        /*0cb4*/ 	.word	0x00000002
        /*0cb8*/ 	.word	0x00000060
        /*0cbc*/ 	.short	0x010a
        /*0cbe*/ 	.byte	0x3f
	.zero		1


	//   ....[50]....
        /*0cc0*/ 	.word	0x00016160
        /*0cc4*/ 	.word	0x00000002
        /*0cc8*/ 	.word	0x00038840
        /*0ccc*/ 	.short	0x010a
        /*0cce*/ 	.byte	0x3f
	.zero		1


	//   ....[51]....
        /*0cd0*/ 	.word	0x00016720
        /*0cd4*/ 	.word	0x00000002
        /*0cd8*/ 	.word	0x00000060
        /*0cdc*/ 	.short	0x010a
        /*0cde*/ 	.byte	0x3f
	.zero		1


	//   ....[52]....
        /*0ce0*/ 	.word	0x00016ee0
        /*0ce4*/ 	.word	0x00000000
        /*0ce8*/ 	.word	0x00038860
        /*0cec*/ 	.short	0x010a
        /*0cee*/ 	.byte	0x3f
	.zero		1


	//   ....[53]....
        /*0cf0*/ 	.word	0x00018230
        /*0cf4*/ 	.word	0x00000000
        /*0cf8*/ 	.word	0x00038820
        /*0cfc*/ 	.short	0x010a
        /*0cfe*/ 	.byte	0x3f
	.zero		1


	//   ....[54]....
        /*0d00*/ 	.word	0x00018410
        /*0d04*/ 	.word	0x00000006
        /*0d08*/ 	.word	0x00000000
        /*0d0c*/ 	.short	0x010a
        /*0d0e*/ 	.byte	0x3f
	.zero		1


	//   ....[55]....
        /*0d10*/ 	.word	0x00018480
        /*0d14*/ 	.word	0x00000007
        /*0d18*/ 	.word	0x00000000
        /*0d1c*/ 	.short	0x010a
        /*0d1e*/ 	.byte	0x3f
	.zero		1


	//   ....[56]....
        /*0d20*/ 	.word	0x000184f0
        /*0d24*/ 	.word	0x00000004
        /*0d28*/ 	.word	0x00000000
        /*0d2c*/ 	.short	0x010a
        /*0d2e*/ 	.byte	0x3f
	.zero		1


	//   ....[57]....
        /*0d30*/ 	.word	0x00018520
        /*0d34*/ 	.word	0x00000003
        /*0d38*/ 	.word	0x00000000
        /*0d3c*/ 	.short	0x010a
        /*0d3e*/ 	.byte	0x3f
	.zero		1


	//   ....[58]....
        /*0d40*/ 	.word	0x000185a0
        /*0d44*/ 	.word	0x00000003
        /*0d48*/ 	.word	0x00038800
        /*0d4c*/ 	.short	0x010a
        /*0d4e*/ 	.byte	0x3f
	.zero		1


	//   ....[59]....
        /*0d50*/ 	.word	0x000185f0
        /*0d54*/ 	.word	0x00000000
        /*0d58*/ 	.word	0x00038830
        /*0d5c*/ 	.short	0x010a
        /*0d5e*/ 	.byte	0x3f
	.zero		1


	//   ....[60]....
        /*0d60*/ 	.word	0x00018660
        /*0d64*/ 	.word	0x00000099
        /*0d68*/ 	.word	0x00038830
        /*0d6c*/ 	.short	0x010a
        /*0d6e*/ 	.byte	0x3f
	.zero		1


	//   ....[61]....
        /*0d70*/ 	.word	0x000186c0
        /*0d74*/ 	.word	0x000000e9
        /*0d78*/ 	.word	0x00038850
        /*0d7c*/ 	.short	0x010a
        /*0d7e*/ 	.byte	0x3f
	.zero		1


	//   ....[62]....
        /*0d80*/ 	.word	0x00018720
        /*0d84*/ 	.word	0x00000004
        /*0d88*/ 	.word	0x00038830
        /*0d8c*/ 	.short	0x010a
        /*0d8e*/ 	.byte	0x3f
	.zero		1


	//   ....[63]....
        /*0d90*/ 	.word	0x00018780
        /*0d94*/ 	.word	0x00000003
        /*0d98*/ 	.word	0x00038850
        /*0d9c*/ 	.short	0x010a
        /*0d9e*/ 	.byte	0x3f
	.zero		1


	//   ....[64]....
        /*0da0*/ 	.word	0x000187e0
        /*0da4*/ 	.word	0x00000007
        /*0da8*/ 	.word	0x00038850
        /*0dac*/ 	.short	0x010a
        /*0dae*/ 	.byte	0x3f
	.zero		1


	//   ....[65]....
        /*0db0*/ 	.word	0x00018980
        /*0db4*/ 	.word	0x00000000
        /*0db8*/ 	.word	0x00038840
        /*0dbc*/ 	.short	0x010a
        /*0dbe*/ 	.byte	0x3f
	.zero		1


	//   ....[66]....
        /*0dc0*/ 	.word	0x00019640
        /*0dc4*/ 	.word	0x00000002
        /*0dc8*/ 	.word	0x00038820
        /*0dcc*/ 	.short	0x010a
        /*0dce*/ 	.byte	0x3f
	.zero		1


	//   ....[67]....
        /*0dd0*/ 	.word	0x00019690
        /*0dd4*/ 	.word	0x00000002
        /*0dd8*/ 	.word	0x00038840
        /*0ddc*/ 	.short	0x010a
        /*0dde*/ 	.byte	0x3f
	.zero		1


	//   ....[68]....
        /*0de0*/ 	.word	0x000196e0
        /*0de4*/ 	.word	0x00000002
        /*0de8*/ 	.word	0x00000060
        /*0dec*/ 	.short	0x010a
        /*0dee*/ 	.byte	0x3f
	.zero		1


	//   ....[69]....
        /*0df0*/ 	.word	0x00019730
        /*0df4*/ 	.word	0x00000003
        /*0df8*/ 	.word	0x00038840
        /*0dfc*/ 	.short	0x010a
        /*0dfe*/ 	.byte	0x3f
	.zero		1


	//   ....[70]....
        /*0e00*/ 	.word	0x00019780
        /*0e04*/ 	.word	0x00000002
        /*0e08*/ 	.word	0x00000060
        /*0e0c*/ 	.short	0x010a
        /*0e0e*/ 	.byte	0x3f
	.zero		1


	//   ....[71]....
        /*0e10*/ 	.word	0x000197d0
        /*0e14*/ 	.word	0x00000002
        /*0e18*/ 	.word	0x00038840
        /*0e1c*/ 	.short	0x010a
        /*0e1e*/ 	.byte	0x3f
	.zero		1


	//   ....[72]....
        /*0e20*/ 	.word	0x00019820
        /*0e24*/ 	.word	0x00000002
        /*0e28*/ 	.word	0x00000060
        /*0e2c*/ 	.short	0x010a
        /*0e2e*/ 	.byte	0x3f
	.zero		1


	//   ....[73]....
        /*0e30*/ 	.word	0x00019870
        /*0e34*/ 	.word	0x00000000
        /*0e38*/ 	.word	0x00038860
        /*0e3c*/ 	.short	0x010a
        /*0e3e*/ 	.byte	0x3f
	.zero		1


	//   ....[74]....
        /*0e40*/ 	.word	0x0001a2d0
        /*0e44*/ 	.word	0x00000000
        /*0e48*/ 	.word	0x00038820
        /*0e4c*/ 	.short	0x010a
        /*0e4e*/ 	.byte	0x3f
	.zero		1


	//   ....[75]....
        /*0e50*/ 	.word	0x0001a470
        /*0e54*/ 	.word	0x00000006
        /*0e58*/ 	.word	0x00000000
        /*0e5c*/ 	.short	0x010a
        /*0e5e*/ 	.byte	0x3f
	.zero		1


	//   ....[76]....
        /*0e60*/ 	.word	0x0001a4c0
        /*0e64*/ 	.word	0x00000007
        /*0e68*/ 	.word	0x00000000
        /*0e6c*/ 	.short	0x010a
        /*0e6e*/ 	.byte	0x3f
	.zero		1


	//   ....[77]....
        /*0e70*/ 	.word	0x0001a510
        /*0e74*/ 	.word	0x00000004
        /*0e78*/ 	.word	0x00000000
        /*0e7c*/ 	.short	0x010a
        /*0e7e*/ 	.byte	0x3f
	.zero		1


	//----- nvinfo : EIATTR_NUM_MBARRIERS
	.align		4
.L_595:
        /*0e80*/ 	.byte	0x03, 0x38
        /*0e82*/ 	.short	0x0016


	//----- nvinfo : EIATTR_EXIT_INSTR_OFFSETS
	.align		4
        /*0e84*/ 	.byte	0x04, 0x1c
        /*0e86*/ 	.short	(.L_597 - .L_596)


	//   ....[0]....
.L_596:
        /*0e88*/ 	.word	0x00000a50


	//   ....[1]....
        /*0e8c*/ 	.word	0x000111f0


	//   ....[2]....
        /*0e90*/ 	.word	0x00018570


	//----- nvinfo : EIATTR_MAX_THREADS
	.align		4
.L_597:
        /*0e94*/ 	.byte	0x04, 0x05
        /*0e96*/ 	.short	(.L_599 - .L_598)
.L_598:
        /*0e98*/ 	.word	0x00000180
        /*0e9c*/ 	.word	0x00000001
        /*0ea0*/ 	.word	0x00000001


	//----- nvinfo : EIATTR_CRS_STACK_SIZE
	.align		4
.L_599:
        /*0ea4*/ 	.byte	0x04, 0x1e
        /*0ea6*/ 	.short	(.L_601 - .L_600)
.L_600:
        /*0ea8*/ 	.word	0x00000000


	//----- nvinfo : EIATTR_CBANK_PARAM_SIZE
	.align		4
.L_601:
        /*0eac*/ 	.byte	0x03, 0x19
        /*0eae*/ 	.short	0x0af0


	//----- nvinfo : EIATTR_PARAM_CBANK
	.align		4
        /*0eb0*/ 	.byte	0x04, 0x0a
        /*0eb2*/ 	.short	(.L_603 - .L_602)
	.align		4
.L_602:
        /*0eb4*/ 	.word	index@(.nv.constant0._ZN7cutlass13device_kernelIN5flash11enable_sm90INS1_16FlashAttnFwdSm90INS1_25CollectiveMainloopFwdSm90ILi2EN4cute5tupleIJNS5_1CILi1EEES8_S8_EEENS6_IJNS7_ILi128EEENS7_ILi80EEENS7_ILi256EEEEEELi256ENS_10bfloat16_tEfNS_4arch4Sm90ELb1ELb0ELb0ELb1ELb0ELb0ELb0ELb1ELb1ELb1ELb0ELb0EEENS1_21CollectiveEpilogueFwdINS6_IJSA_SC_SB_EEES9_SE_SG_Li256ELb1ELb1ELb0ELb0EEENS1_36VarlenDynamicPersistentTileSchedulerILi128ELi80ELi256ELi128ELb0ELb1ELb1ELb1ELb1ELb1EEEEEEEEEvNT_6ParamsE)
        /*0eb8*/ 	.short	0x0210
        /*0eba*/ 	.short	0x0af0


	//----- nvinfo : EIATTR_SW_WAR
	.align		4
.L_603:
        /*0ebc*/ 	.byte	0x04, 0x36
        /*0ebe*/ 	.short	(.L_605 - .L_604)
.L_604:
        /*0ec0*/ 	.word	0x00000008
.L_605:


//--------------------- .nv.info._ZN7cutlass13device_kernelIN5flash11enable_sm90INS1_16FlashAttnFwdSm90INS1_25CollectiveMainloopFwdSm90ILi2EN4cute5tupleIJNS5_1CILi1EEES8_S8_EEENS6_IJNS7_ILi128EEENS7_ILi80EEENS7_ILi256EEEEEELi256ENS_10bfloat16_tEfNS_4arch4Sm90ELb1ELb0ELb0ELb1ELb0ELb1ELb0ELb1ELb1ELb1ELb0ELb0EEENS1_21CollectiveEpilogueFwdINS6_IJSA_SC_SB_EEES9_SE_SG_Li256ELb1ELb1ELb0ELb0EEENS1_36VarlenDynamicPersistentTileSchedulerILi128ELi80ELi256ELi128ELb0ELb1ELb1ELb1ELb1ELb1EEEEEEEEEvNT_6ParamsE --------------------------
	.section	.nv.info._ZN7cutlass13device_kernelIN5flash11enable_sm90INS1_16FlashAttnFwdSm90INS1_25CollectiveMainloopFwdSm90ILi2EN4cute5tupleIJNS5_1CILi1EEES8_S8_EEENS6_IJNS7_ILi128EEENS7_ILi80EEENS7_ILi256EEEEEELi256ENS_10bfloat16_tEfNS_4arch4Sm90ELb1ELb0ELb0ELb1ELb0ELb1ELb0ELb1ELb1ELb1ELb0ELb0EEENS1_21CollectiveEpilogueFwdINS6_IJSA_SC_SB_EEES9_SE_SG_Li256ELb1ELb1ELb0ELb0EEENS1_36VarlenDynamicPersistentTileSchedulerILi128ELi80ELi256ELi128ELb0ELb1ELb1ELb1ELb1ELb1EEEEEEEEEvNT_6ParamsE,"",@"SHT_CUDA_INFO"
	.sectionflags	@""
	.align	4


	//----- nvinfo : EIATTR_CUDA_API_VERSION
	.align		4
        /*0000*/ 	.byte	0x04, 0x37
        /*0002*/ 	.short	(.L_607 - .L_606)
.L_606:
        /*0004*/ 	.word	0x00000082


	//----- nvinfo : EIATTR_KPARAM_INFO
	.align		4
.L_607:
        /*0008*/ 	.byte	0x04, 0x17
        /*000a*/ 	.short	(.L_609 - .L_608)
.L_608:
        /*000c*/ 	.word	0x00000000
        /*0010*/ 	.short	0x0000
        /*0012*/ 	.short	0x0070
        /*0014*/ 	.byte	0x00, 0xf0, 0x01, 0x2a


	//----- nvinfo : EIATTR_SPARSE_MMA_MASK
	.align		4
.L_609:
        /*0018*/ 	.byte	0x03, 0x50
        /*001a*/ 	.short	0x0000


	//----- nvinfo : EIATTR_MAXREG_COUNT
	.align		4
        /*001c*/ 	.byte	0x03, 0x1b
        /*001e*/ 	.short	0x00a8


	//----- nvinfo : EIATTR_NUM_BARRIERS
	.align		4
        /*0020*/ 	.byte	0x02, 0x4c
        /*0022*/ 	.byte	0x10
	.zero		1


	//----- nvinfo : EIATTR_EXTERNS
	.align		4
        /*0024*/ 	.byte	0x04, 0x0f
        /*0026*/ 	.short	(.L_611 - .L_610)


	//   ....[0]....
	.align		4
.L_610:
        /*0028*/ 	.word	index@(__assertfail)


	//----- nvinfo : EIATTR_ANNOTATIONS
	.align		4
.L_611:
        /*002c*/ 	.byte	0x04, 0x55
        /*002e*/ 	.short	(.L_613 - .L_612)


	//   ....[0]....
.L_612:
        /* <DEDUP_REMOVED lines=149> */


	//----- nvinfo : EIATTR_MERCURY_ISA_VERSION
	.align		4
.L_613:
        /*0968*/ 	.byte	0x03, 0x5f
        /*096a*/ 	.short	0x0101


	//----- nvinfo : EIATTR_UNUSED_LOAD_BYTE_OFFSET
	.align		4
        /*096c*/ 	.byte	0x04, 0x44
        /*096e*/ 	.short	(.L_615 - .L_614)


	//   ....[0]....
.L_614:
        /*0970*/ 	.word	0x00000aa0
        /*0974*/ 	.word	0x0000fff0


	//   ....[1]....
        /*0978*/ 	.word	0x00024f40
        /*097c*/ 	.word	0x0000fff0


	//----- nvinfo : EIATTR_INT_WARP_WIDE_INSTR_OFFSETS
	.align		4
.L_615:
        /*0980*/ 	.byte	0x04, 0x31
        /*0982*/ 	.short	(.L_617 - .L_616)


	//   ....[0]....
.L_616:
        /*0984*/ 	.word	0x00000190


	//   ....[1]....
        /*0988*/ 	.word	0x000001d0


	//   ....[2]....
        /*098c*/ 	.word	0x00000240


	//   ....[3]....
        /*0990*/ 	.word	0x0002ae30


	//   ....[4]....
        /*0994*/ 	.word	0x0002aed0


	//   ....[5]....
        /*0998*/ 	.word	0x0002f620


	//   ....[6]....
        /*099c*/ 	.word	0x0002f690


	//----- nvinfo : EIATTR_COOP_GROUP_MASK_REGIDS
	.align		4
.L_617:
        /*09a0*/ 	.byte	0x04, 0x29
        /*09a2*/ 	.short	(.L_619 - .L_618)


	//   ....[0]....
.L_618:
        /*09a4*/ 	.word	0xffffffff


	//   ....[1]....
        /*09a8*/ 	.word	0xffffffff


	//   ....[2]....
        /*09ac*/ 	.word	0xffffffff


	//   ....[3]....
        /*09b0*/ 	.word	0xffffffff


	//   ....[4]....
        /*09b4*/ 	.word	0xffffffff


	//   ....[5]....
        /*09b8*/ 	.word	0xffffffff


	//   ....[6]....
        /*09bc*/ 	.word	0xffffffff


	//   ....[7]....
        /*09c0*/ 	.word	0xffffffff


	//   ....[8]....
        /*09c4*/ 	.word	0xffffffff


	//   ....[9]....
        /*09c8*/ 	.word	0xffffffff


	//   ....[10]....
        /*09cc*/ 	.word	0xffffffff


	//   ....[11]....
        /*09d0*/ 	.word	0xffffffff


	//   ....[12]....
        /*09d4*/ 	.word	0xffffffff


	//   ....[13]....
        /*09d8*/ 	.word	0xffffffff


	//   ....[14]....
        /*09dc*/ 	.word	0xffffffff


	//   ....[15]....
        /*09e0*/ 	.word	0xffffffff


	//   ....[16]....
        /*09e4*/ 	.word	0xffffffff


	//   ....[17]....
        /*09e8*/ 	.word	0xffffffff


	//   ....[18]....
        /*09ec*/ 	.word	0xffffffff


	//   ....[19]....
        /*09f0*/ 	.word	0xffffffff


	//   ....[20]....
        /*09f4*/ 	.word	0xffffffff


	//   ....[21]....
        /*09f8*/ 	.word	0xffffffff


	//   ....[22]....
        /*09fc*/ 	.word	0xffffffff


	//   ....[23]....
        /*0a00*/ 	.word	0xffffffff


	//   ....[24]....
        /*0a04*/ 	.word	0xffffffff


	//   ....[25]....
        /*0a08*/ 	.word	0xffffffff


	//   ....[26]....
        /*0a0c*/ 	.word	0xffffffff


	//   ....[27]....
        /*0a10*/ 	.word	0xffffffff


	//   ....[28]....
        /*0a14*/ 	.word	0xffffffff


	//   ....[29]....
        /*0a18*/ 	.word	0xffffffff


	//   ....[30]....
        /*0a1c*/ 	.word	0xffffffff


	//   ....[31]....
        /*0a20*/ 	.word	0xffffffff


	//   ....[32]....
        /*0a24*/ 	.word	0xffffffff


	//   ....[33]....
        /*0a28*/ 	.word	0xffffffff


	//   ....[34]....
        /*0a2c*/ 	.word	0xffffffff


	//   ....[35]....
        /*0a30*/ 	.word	0xffffffff


	//   ....[36]....
        /*0a34*/ 	.word	0xffffffff


	//   ....[37]....
        /*0a38*/ 	.word	0xffffffff


	//   ....[38]....
        /*0a3c*/ 	.word	0xffffffff


	//   ....[39]....
        /*0a40*/ 	.word	0xffffffff


	//   ....[40]....
        /*0a44*/ 	.word	0xffffffff


	//   ....[41]....
        /*0a48*/ 	.word	0xffffffff


	//   ....[42]....
        /*0a4c*/ 	.word	0xffffffff


	//   ....[43]....
        /*0a50*/ 	.word	0xffffffff


	//   ....[44]....
        /*0a54*/ 	.word	0xffffffff


	//   ....[45]....
        /*0a58*/ 	.word	0xffffffff


	//   ....[46]....
        /*0a5c*/ 	.word	0xffffffff


	//   ....[47]....
        /*0a60*/ 	.word	0xffffffff


	//   ....[48]....
        /*0a64*/ 	.word	0xffffffff


	//   ....[49]....
        /*0a68*/ 	.word	0xffffffff


	//   ....[50]....
        /*0a6c*/ 	.word	0xffffffff


	//   ....[51]....
        /*0a70*/ 	.word	0xffffffff


	//   ....[52]....
        /*0a74*/ 	.word	0xffffffff


	//   ....[53]....
        /*0a78*/ 	.word	0xffffffff


	//   ....[54]....
        /*0a7c*/ 	.word	0xffffffff


	//   ....[55]....
        /*0a80*/ 	.word	0xffffffff


	//   ....[56]....
        /*0a84*/ 	.word	0xffffffff


	//   ....[57]....
        /*0a88*/ 	.word	0xffffffff


	//   ....[58]....
        /*0a8c*/ 	.word	0xffffffff


	//   ....[59]....
        /*0a90*/ 	.word	0xffffffff


	//   ....[60]....
        /*0a94*/ 	.word	0xffffffff


	//   ....[61]....
        /*0a98*/ 	.word	0xffffffff


	//   ....[62]....
        /*0a9c*/ 	.word	0xffffffff


	//   ....[63]....
        /*0aa0*/ 	.word	0xffffffff


	//   ....[64]....
        /*0aa4*/ 	.word	0xffffffff


	//   ....[65]....
        /*0aa8*/ 	.word	0xffffffff


	//   ....[66]....
        /*0aac*/ 	.word	0xffffffff


	//   ....[67]....
        /*0ab0*/ 	.word	0xffffffff


	//   ....[68]....
        /*0ab4*/ 	.word	0xffffffff


	//   ....[69]....
        /*0ab8*/ 	.word	0xffffffff


	//   ....[70]....
        /*0abc*/ 	.word	0xffffffff


	//   ....[71]....
        /*0ac0*/ 	.word	0xffffffff


	//   ....[72]....
        /*0ac4*/ 	.word	0xffffffff


	//   ....[73]....
        /*0ac8*/ 	.word	0xffffffff


	//   ....[74]....
        /*0acc*/ 	.word	0xffffffff


	//   ....[75]....
        /*0ad0*/ 	.word	0xffffffff


	//   ....[76]....
        /*0ad4*/ 	.word	0xffffffff


	//   ....[77]....
        /*0ad8*/ 	.word	0xffffffff


	//   ....[78]....
        /*0adc*/ 	.word	0xffffffff


	//   ....[79]....
        /*0ae0*/ 	.word	0xffffffff


	//   ....[80]....
        /*0ae4*/ 	.word	0xffffffff


	//   ....[81]....
        /*0ae8*/ 	.word	0xffffffff


	//   ....[82]....
        /*0aec*/ 	.word	0xffffffff


	//   ....[83]....
        /*0af0*/ 	.word	0xffffffff


	//   ....[84]....
        /*0af4*/ 	.word	0xffffffff


	//   ....[85]....
        /*0af8*/ 	.word	0xffffffff


	//   ....[86]....
        /*0afc*/ 	.word	0xffffffff


	//   ....[87]....
        /*0b00*/ 	.word	0xffffffff


	//   ....[88]....
        /*0b04*/ 	.word	0xffffffff


	//   ....[89]....
        /*0b08*/ 	.word	0xffffffff


	//   ....[90]....
        /*0b0c*/ 	.word	0xffffffff


	//   ....[91]....
        /*0b10*/ 	.word	0xffffffff


	//   ....[92]....
        /*0b14*/ 	.word	0xffffffff


	//   ....[93]....
        /*0b18*/ 	.word	0xffffffff


	//   ....[94]....
        /*0b1c*/ 	.word	0xffffffff


	//   ....[95]....
        /*0b20*/ 	.word	0xffffffff


	//   ....[96]....
        /*0b24*/ 	.word	0xffffffff


	//   ....[97]....
        /*0b28*/ 	.word	0xffffffff


	//   ....[98]....
        /*0b2c*/ 	.word	0xffffffff


	//   ....[99]....
        /*0b30*/ 	.word	0xffffffff


	//   ....[100]....
        /*0b34*/ 	.word	0xffffffff


	//   ....[101]....
        /*0b38*/ 	.word	0xffffffff


	//   ....[102]....
        /*0b3c*/ 	.word	0xffffffff


	//   ....[103]....
        /*0b40*/ 	.word	0xffffffff


	//   ....[104]....
        /*0b44*/ 	.word	0xffffffff


	//   ....[105]....
        /*0b48*/ 	.word	0xffffffff


	//   ....[106]....
        /*0b4c*/ 	.word	0xffffffff


	//   ....[107]....
        /*0b50*/ 	.word	0xffffffff


	//   ....[108]....
        /*0b54*/ 	.word	0xffffffff


	//   ....[109]....
        /*0b58*/ 	.word	0xffffffff


	//   ....[110]....
        /*0b5c*/ 	.word	0xffffffff


	//   ....[111]....
        /*0b60*/ 	.word	0xffffffff


	//   ....[112]....
        /*0b64*/ 	.word	0xffffffff


	//   ....[113]....
        /*0b68*/ 	.word	0xffffffff


	//   ....[114]....
        /*0b6c*/ 	.word	0xffffffff


	//   ....[115]....
        /*0b70*/ 	.word	0xffffffff


	//   ....[116]....
        /*0b74*/ 	.word	0xffffffff


	//   ....[117]....
        /*0b78*/ 	.word	0xffffffff


	//   ....[118]....
        /*0b7c*/ 	.word	0xffffffff


	//   ....[119]....
        /*0b80*/ 	.word	0xffffffff


	//   ....[120]....
        /*0b84*/ 	.word	0xffffffff


	//   ....[121]....
        /*0b88*/ 	.word	0xffffffff


	//   ....[122]....
        /*0b8c*/ 	.word	0xffffffff


	//   ....[123]....
        /*0b90*/ 	.word	0xffffffff


	//   ....[124]....
        /*0b94*/ 	.word	0xffffffff


	//   ....[125]....
        /*0b98*/ 	.word	0xffffffff


	//   ....[126]....
        /*0b9c*/ 	.word	0xffffffff


	//   ....[127]....
        /*0ba0*/ 	.word	0xffffffff


	//   ....[128]....
        /*0ba4*/ 	.word	0xffffffff


	//   ....[129]....
        /*0ba8*/ 	.word	0xffffffff


	//   ....[130]....
        /*0bac*/ 	.word	0xffffffff


	//   ....[131]....
        /*0bb0*/ 	.word	0xffffffff


	//   ....[132]....
        /*0bb4*/ 	.word	0x0500000f


	//   ....[133]....
        /*0bb8*/ 	.word	0x0500000f


	//   ....[134]....
        /*0bbc*/ 	.word	0x0500000f


	//   ....[135]....
        /*0bc0*/ 	.word	0x0500000f


	//   ....[136]....
        /*0bc4*/ 	.word	0x0500000f


	//   ....[137]....
        /*0bc8*/ 	.word	0x0500000f


	//   ....[138]....
        /*0bcc*/ 	.word	0x0500000f


	//   ....[139]....
        /*0bd0*/ 	.word	0x0500000f


	//   ....[140]....
        /*0bd4*/ 	.word	0x0500000f


	//   ....[141]....
        /*0bd8*/ 	.word	0x0500000f


	//   ....[142]....
        /*0bdc*/ 	.word	0x0500000f


	//   ....[143]....
        /*0be0*/ 	.word	0x0500000f


	//   ....[144]....
        /*0be4*/ 	.word	0x0500000f


	//   ....[145]....
        /*0be8*/ 	.word	0x0500000f


	//   ....[146]....
        /*0bec*/ 	.word	0x0500000f


	//   ....[147]....
        /*0bf0*/ 	.word	0x0500000f


	//   ....[148]....
        /*0bf4*/ 	.word	0x0500000f


	//   ....[149]....
        /*0bf8*/ 	.word	0x0500000f


	//   ....[150]....
        /*0bfc*/ 	.word	0x0500000f


	//   ....[151]....
        /*0c00*/ 	.word	0x0500000f


	//   ....[152]....
        /*0c04*/ 	.word	0x0500000f


	//   ....[153]....
        /*0c08*/ 	.word	0x0500000f


	//   ....[154]....
        /*0c0c*/ 	.word	0x0500000f


	//   ....[155]....
        /*0c10*/ 	.word	0x0500000f


	//   ....[156]....
        /*0c14*/ 	.word	0x0500000f


	//   ....[157]....
        /*0c18*/ 	.word	0x0500000f


	//   ....[158]....
        /*0c1c*/ 	.word	0x0500000f


	//   ....[159]....
        /*0c20*/ 	.word	0x0500000f


	//   ....[160]....
        /*0c24*/ 	.word	0x0500000f


	//   ....[161]....
        /*0c28*/ 	.word	0x0500000f


	//   ....[162]....
        /*0c2c*/ 	.word	0x0500000f


	//   ....[163]....
        /*0c30*/ 	.word	0x0500000f


	//   ....[164]....
        /*0c34*/ 	.word	0x0500000f


	//   ....[165]....
        /*0c38*/ 	.word	0x0500000f


	//   ....[166]....
        /*0c3c*/ 	.word	0x0500000f


	//   ....[167]....
        /*0c40*/ 	.word	0x0500000f


	//   ....[168]....
        /*0c44*/ 	.word	0x0500000f


	//   ....[169]....
        /*0c48*/ 	.word	0x0500000f


	//   ....[170]....
        /*0c4c*/ 	.word	0x0500000f


	//   ....[171]....
        /*0c50*/ 	.word	0x0500000f


	//   ....[172]....
        /*0c54*/ 	.word	0x0500000f


	//   ....[173]....
        /*0c58*/ 	.word	0x0500000f


	//   ....[174]....
        /*0c5c*/ 	.word	0x0500000f


	//   ....[175]....
        /*0c60*/ 	.word	0x0500000f


	//   ....[176]....
        /*0c64*/ 	.word	0x0500000f


	//   ....[177]....
        /*0c68*/ 	.word	0x0500000f


	//   ....[178]....
        /*0c6c*/ 	.word	0x0500000f


	//   ....[179]....
        /*0c70*/ 	.word	0x0500000f


	//   ....[180]....
        /*0c74*/ 	.word	0x0500000f


	//   ....[181]....
        /*0c78*/ 	.word	0x0500000f


	//   ....[182]....
        /*0c7c*/ 	.word	0x0500000f


	//   ....[183]....
        /*0c80*/ 	.word	0x0500000f


	//   ....[184]....
        /*0c84*/ 	.word	0x0500000f


	//   ....[185]....
        /*0c88*/ 	.word	0x0500000f


	//   ....[186]....
        /*0c8c*/ 	.word	0x0500000f


	//   ....[187]....
        /*0c90*/ 	.word	0x0500000f


	//   ....[188]....
        /*0c94*/ 	.word	0x0500000f


	//   ....[189]....
        /*0c98*/ 	.word	0x0500000f


	//   ....[190]....
        /*0c9c*/ 	.word	0x0500000f


	//   ....[191]....
        /*0ca0*/ 	.word	0x0500000f


	//   ....[192]....
        /*0ca4*/ 	.word	0x0500000f


	//   ....[193]....
        /*0ca8*/ 	.word	0x0500000f


	//   ....[194]....
        /*0cac*/ 	.word	0x0500000f


	//   ....[195]....
        /*0cb0*/ 	.word	0x0500000f


	//   ....[196]....
        /*0cb4*/ 	.word	0x0500000f


	//   ....[197]....
        /*0cb8*/ 	.word	0x0500000f


	//   ....[198]....
        /*0cbc*/ 	.word	0x0500000f


	//   ....[199]....
        /*0cc0*/ 	.word	0x0500000f


	//----- nvinfo : EIATTR_COOP_GROUP_INSTR_OFFSETS
	.align		4
.L_619:
        /*0cc4*/ 	.byte	0x04, 0x28
        /*0cc6*/ 	.short	(.L_621 - .L_620)


	//   ....[0]....
.L_620:
        /*0cc8*/ 	.word	0x00000060


	//   ....[1]....
        /*0ccc*/ 	.word	0x000001a0


	//   ....[2]....
        /*0cd0*/ 	.word	0x000001f0


	//   ....[3]....
        /*0cd4*/ 	.word	0x00000420


	//   ....[4]....
        /*0cd8*/ 	.word	0x00000580


	//   ....[5]....
        /*0cdc*/ 	.word	0x000006a0


	//   ....[6]....
        /*0ce0*/ 	.word	0x00000800


	//   ....[7]....
        /*0ce4*/ 	.word	0x0000b780


	//   ....[8]....
        /*0ce8*/ 	.word	0x0000bef0


	//   ....[9]....
        /*0cec*/ 	.word	0x0000bf00


	//   ....[10]....
        /*0cf0*/ 	.word	0x0000bf10


	//   ....[11]....
        /*0cf4*/ 	.word	0x0000bf20


	//   ....[12]....
        /*0cf8*/ 	.word	0x0000c510


	//   ....[13]....
        /*0cfc*/ 	.word	0x0000c520


	//   ....[14]....
        /*0d00*/ 	.word	0x0000c530


	//   ....[15]....
        /*0d04*/ 	.word	0x0000c540


	//   ....[16]....
        /*0d08*/ 	.word	0x0000cb10


	//   ....[17]....
        /*0d0c*/ 	.word	0x0000cb20


	//   ....[18]....
        /*0d10*/ 	.word	0x0000cb30


	//   ....[19]....
        /*0d14*/ 	.word	0x0000cb40


	//   ....[20]....
        /*0d18*/ 	.word	0x0000d130


	//   ....[21]....
        /*0d1c*/ 	.word	0x0000d140


	//   ....[22]....
        /*0d20*/ 	.word	0x0000d150


	//   ....[23]....
        /*0d24*/ 	.word	0x0000d160


	//   ....[24]....
        /*0d28*/ 	.word	0x00010c40


	//   ....[25]....
        /*0d2c*/ 	.word	0x00010c50


	//   ....[26]....
        /*0d30*/ 	.word	0x00010c60


	//   ....[27]....
        /*0d34*/ 	.word	0x00010c70


	//   ....[28]....
        /*0d38*/ 	.word	0x00011150


	//   ....[29]....
        /*0d3c*/ 	.word	0x00011160


	//   ....[30]....
        /*0d40*/ 	.word	0x00011170


	//   ....[31]....
        /*0d44*/ 	.word	0x00011180


	//   ....[32]....
        /*0d48*/ 	.word	0x00011640


	//   ....[33]....
        /*0d4c*/ 	.word	0x00011650


	//   ....[34]....
        /*0d50*/ 	.word	0x00011660


	//   ....[35]....
        /*0d54*/ 	.word	0x00011670


	//   ....[36]....
        /*0d58*/ 	.word	0x00011b50


	//   ....[37]....
        /*0d5c*/ 	.word	0x00011b60


	//   ....[38]....
        /*0d60*/ 	.word	0x00011b70


	//   ....[39]....
        /*0d64*/ 	.word	0x00011b80


	//   ....[40]....
        /*0d68*/ 	.word	0x00018a30


	//   ....[41]....
        /*0d6c*/ 	.word	0x00018a50


	//   ....[42]....
        /*0d70*/ 	.word	0x000191c0


	//   ....[43]....
        /*0d74*/ 	.word	0x000192e0


	//   ....[44]....
        /*0d78*/ 	.word	0x00019590


	//   ....[45]....
        /*0d7c*/ 	.word	0x00019740


	//   ....[46]....
        /*0d80*/ 	.word	0x0001dd00


	//   ....[47]....
        /*0d84*/ 	.word	0x0001dd20


	//   ....[48]....
        /*0d88*/ 	.word	0x0001e170


	//   ....[49]....
        /*0d8c*/ 	.word	0x0001e410


	//   ....[50]....
        /*0d90*/ 	.word	0x0001e700


	//   ....[51]....
        /*0d94*/ 	.word	0x0001e750


	//   ....[52]....
        /*0d98*/ 	.word	0x00022d00


	//   ....[53]....
        /*0d9c*/ 	.word	0x00022d20


	//   ....[54]....
        /*0da0*/ 	.word	0x00022e80


	//   ....[55]....
        /*0da4*/ 	.word	0x00022f50


	//   ....[56]....
        /*0da8*/ 	.word	0x000244b0


	//   ....[57]....
        /*0dac*/ 	.word	0x00024530


	//   ....[58]....
        /*0db0*/ 	.word	0x00024550


	//   ....[59]....
        /*0db4*/ 	.word	0x00024560


	//   ....[60]....
        /*0db8*/ 	.word	0x00026150


	//   ....[61]....
        /*0dbc*/ 	.word	0x000261a0


	//   ....[62]....
        /*0dc0*/ 	.word	0x00026260


	//   ....[63]....
        /*0dc4*/ 	.word	0x000262c0


	//   ....[64]....
        /*0dc8*/ 	.word	0x00026920


	//   ....[65]....
        /*0dcc*/ 	.word	0x00026960


	//   ....[66]....
        /*0dd0*/ 	.word	0x00026ad0


	//   ....[67]....
        /*0dd4*/ 	.word	0x00026af0


	//   ....[68]....
        /*0dd8*/ 	.word	0x00026c40


	//   ....[69]....
        /*0ddc*/ 	.word	0x00026c60


	//   ....[70]....
        /*0de0*/ 	.word	0x00026dc0


	//   ....[71]....
        /*0de4*/ 	.word	0x00026de0


	//   ....[72]....
        /*0de8*/ 	.word	0x00027700


	//   ....[73]....
        /*0dec*/ 	.word	0x00027720


	//   ....[74]....
        /*0df0*/ 	.word	0x000278a0


	//   ....[75]....
        /*0df4*/ 	.word	0x000278c0


	//   ....[76]....
        /*0df8*/ 	.word	0x00027a10


	//   ....[77]....
        /*0dfc*/ 	.word	0x00027a30


	//   ....[78]....
        /*0e00*/ 	.word	0x00027b90


	//   ....[79]....
        /*0e04*/ 	.word	0x00027bb0


	//   ....[80]....
        /*0e08*/ 	.word	0x00027d90


	//   ....[81]....
        /*0e0c*/ 	.word	0x00027f70


	//   ....[82]....
        /*0e10*/ 	.word	0x00027fa0


	//   ....[83]....
        /*0e14*/ 	.word	0x00027fd0


	//   ....[84]....
        /*0e18*/ 	.word	0x00028000


	//   ....[85]....
        /*0e1c*/ 	.word	0x00028030


	//   ....[86]....
        /*0e20*/ 	.word	0x00028060


	//   ....[87]....
        /*0e24*/ 	.word	0x000281e0


	//   ....[88]....
        /*0e28*/ 	.word	0x00028210


	//   ....[89]....
        /*0e2c*/ 	.word	0x00028240


	//   ....[90]....
        /*0e30*/ 	.word	0x00028270


	//   ....[91]....
        /*0e34*/ 	.word	0x000282a0


	//   ....[92]....
        /*0e38*/ 	.word	0x000282d0


	//   ....[93]....
        /*0e3c*/ 	.word	0x00028380


	//   ....[94]....
        /*0e40*/ 	.word	0x000283e0


	//   ....[95]....
        /*0e44*/ 	.word	0x00028470


	//   ....[96]....
        /*0e48*/ 	.word	0x00029420


	//   ....[97]....
        /*0e4c*/ 	.word	0x0002b450


	//   ....[98]....
        /*0e50*/ 	.word	0x0002c180


	//   ....[99]....
        /*0e54*/ 	.word	0x0002c190


	//   ....[100]....
        /*0e58*/ 	.word	0x0002c1b0


	//   ....[101]....
        /*0e5c*/ 	.word	0x0002c260


	//   ....[102]....
        /*0e60*/ 	.word	0x0002c2b0


	//   ....[103]....
        /*0e64*/ 	.word	0x0002c330


	//   ....[104]....
        /*0e68*/ 	.word	0x0002c380


	//   ....[105]....
        /*0e6c*/ 	.word	0x0002c400


	//   ....[106]....
        /*0e70*/ 	.word	0x0002c450


	//   ....[107]....
        /*0e74*/ 	.word	0x0002c4d0


	//   ....[108]....
        /*0e78*/ 	.word	0x0002c520


	//   ....[109]....
        /*0e7c*/ 	.word	0x0002c5a0


	//   ....[110]....
        /*0e80*/ 	.word	0x0002c5f0


	//   ....[111]....
        /*0e84*/ 	.word	0x0002c670


	//   ....[112]....
        /*0e88*/ 	.word	0x0002c690


	//   ....[113]....
        /*0e8c*/ 	.word	0x0002c6d0


	//   ....[114]....
        /*0e90*/ 	.word	0x0002ffb0


	//   ....[115]....
        /*0e94*/ 	.word	0x0002ffd0


	//   ....[116]....
        /*0e98*/ 	.word	0x00030010


	//   ....[117]....
        /*0e9c*/ 	.word	0x00030040


	//   ....[118]....
        /*0ea0*/ 	.word	0x00030070


	//   ....[119]....
        /*0ea4*/ 	.word	0x000300a0


	//   ....[120]....
        /*0ea8*/ 	.word	0x000300d0


	//   ....[121]....
        /*0eac*/ 	.word	0x00030100


	//   ....[122]....
        /*0eb0*/ 	.word	0x00030290


	//   ....[123]....
        /*0eb4*/ 	.word	0x000302d0


	//   ....[124]....
        /*0eb8*/ 	.word	0x00030300


	//   ....[125]....
        /*0ebc*/ 	.word	0x00030330


	//   ....[126]....
        /*0ec0*/ 	.word	0x00030360


	//   ....[127]....
        /*0ec4*/ 	.word	0x00030390


	//   ....[128]....
        /*0ec8*/ 	.word	0x00030450


	//   ....[129]....
        /*0ecc*/ 	.word	0x00030470


	//   ....[130]....
        /*0ed0*/ 	.word	0x000304e0


	//   ....[131]....
        /*0ed4*/ 	.word	0x00030bc0


	//   ....[132]....
        /*0ed8*/ 	.word	0x00031020


	//   ....[133]....
        /*0edc*/ 	.word	0x000310b0


	//   ....[134]....
        /*0ee0*/ 	.word	0x00031100


	//   ....[135]....
        /*0ee4*/ 	.word	0x00031150


	//   ....[136]....
        /*0ee8*/ 	.word	0x000311e0


	//   ....[137]....
        /*0eec*/ 	.word	0x00031270


	//   ....[138]....
        /*0ef0*/ 	.word	0x000312c0


	//   ....[139]....
        /*0ef4*/ 	.word	0x00031310


	//   ....[140]....
        /*0ef8*/ 	.word	0x000313a0


	//   ....[141]....
        /*0efc*/ 	.word	0x00031430


	//   ....[142]....
        /*0f00*/ 	.word	0x00031480


	//   ....[143]....
        /*0f04*/ 	.word	0x000314d0


	//   ....[144]....
        /*0f08*/ 	.word	0x00031560


	//   ....[145]....
        /*0f0c*/ 	.word	0x000315f0


	//   ....[146]....
        /*0f10*/ 	.word	0x00031640


	//   ....[147]....
        /*0f14*/ 	.word	0x00031690


	//   ....[148]....
        /*0f18*/ 	.word	0x00031780


	//   ....[149]....
        /*0f1c*/ 	.word	0x00031810


	//   ....[150]....
        /*0f20*/ 	.word	0x00031860


	//   ....[151]....
        /*0f24*/ 	.word	0x000318b0


	//   ....[152]....
        /*0f28*/ 	.word	0x00031940


	//   ....[153]....
        /*0f2c*/ 	.word	0x000319d0


	//   ....[154]....
        /*0f30*/ 	.word	0x00031a20


	//   ....[155]....
        /*0f34*/ 	.word	0x00031a70


	//   ....[156]....
        /*0f38*/ 	.word	0x00031b00


	//   ....[157]....
        /*0f3c*/ 	.word	0x00031b90


	//   ....[158]....
        /*0f40*/ 	.word	0x00031be0


	//   ....[159]....
        /*0f44*/ 	.word	0x00031c30


	//   ....[160]....
        /*0f48*/ 	.word	0x00031cc0


	//   ....[161]....
        /*0f4c*/ 	.word	0x00031d50


	//   ....[162]....
        /*0f50*/ 	.word	0x00031da0


	//   ....[163]....
        /*0f54*/ 	.word	0x00031df0


	//   ....[164]....
        /*0f58*/ 	.word	0x000320f0


	//   ....[165]....
        /*0f5c*/ 	.word	0x000323f0


	//   ....[166]....
        /*0f60*/ 	.word	0x00032560


	//   ....[167]....
        /*0f64*/ 	.word	0x000325b0


	//   ....[168]....
        /*0f68*/ 	.word	0x00032740


	//   ....[169]....
        /*0f6c*/ 	.word	0x00032790


	//   ....[170]....
        /*0f70*/ 	.word	0x000328c0


	//   ....[171]....
        /*0f74*/ 	.word	0x00032930


	//   ....[172]....
        /*0f78*/ 	.word	0x00032a60


	//   ....[173]....
        /*0f7c*/ 	.word	0x00032ad0


	//   ....[174]....
        /*0f80*/ 	.word	0x00032c00


	//   ....[175]....
        /*0f84*/ 	.word	0x00032c70


	//   ....[176]....
        /*0f88*/ 	.word	0x00032da0


	//   ....[177]....
        /*0f8c*/ 	.word	0x00032e10


	//   ....[178]....
        /*0f90*/ 	.word	0x00032f40


	//   ....[179]....
        /*0f94*/ 	.word	0x00032fb0


	//   ....[180]....
        /*0f98*/ 	.word	0x000330e0


	//   ....[181]....
        /*0f9c*/ 	.word	0x00033130


	//   ....[182]....
        /*0fa0*/ 	.word	0x00033460


	//   ....[183]....
        /*0fa4*/ 	.word	0x00033510


	//   ....[184]....
        /*0fa8*/ 	.word	0x00033620


	//   ....[185]....
        /*0fac*/ 	.word	0x000336b0


	//   ....[186]....
        /*0fb0*/ 	.word	0x00033730


	//   ....[187]....
        /*0fb4*/ 	.word	0x000337b0


	//   ....[188]....
        /*0fb8*/ 	.word	0x00033830


	//   ....[189]....
        /*0fbc*/ 	.word	0x000338c0


	//   ....[190]....
        /*0fc0*/ 	.word	0x00033960


	//   ....[191]....
        /*0fc4*/ 	.word	0x00033a30


	//   ....[192]....
        /*0fc8*/ 	.word	0x00033ab0


	//   ....[193]....
        /*0fcc*/ 	.word	0x00033b30


	//   ....[194]....
        /*0fd0*/ 	.word	0x00033bb0


	//   ....[195]....
        /*0fd4*/ 	.word	0x00033c40


	//   ....[196]....
        /*0fd8*/ 	.word	0x00033cc0


	//   ....[197]....
        /*0fdc*/ 	.word	0x00033d60


	//   ....[198]....
        /*0fe0*/ 	.word	0x00033df0


	//   ....[199]....
        /*0fe4*/ 	.word	0x00033f20


	//----- nvinfo : EIATTR_REG_RECONFIG
	.align		4
.L_621:
        /*0fe8*/ 	.byte	0x01, 0x54
	.zero		2


	//----- nvinfo : EIATTR_SYSCALL_OFFSETS
	.align		4
        /*0fec*/ 	.byte	0x04, 0x46
        /*0fee*/ 	.short	(.L_623 - .L_622)


	//   ....[0]....
.L_622:
        /*0ff0*/ 	.word	0x00001bf0


	//   ....[1]....
        /*0ff4*/ 	.word	0x00001d40


	//   ....[2]....
        /*0ff8*/ 	.word	0x0000b920


	//   ....[3]....
        /*0ffc*/ 	.word	0x0000bc50


	//   ....[4]....
        /*1000*/ 	.word	0x0002b040


	//   ....[5]....
        /*1004*/ 	.word	0x0002b1a0


	//   ....[6]....
        /*1008*/ 	.word	0x0002b2a0


	//   ....[7]....
        /*100c*/ 	.word	0x0002bd00


	//----- nvinfo : EIATTR_MBARRIER_INSTR_OFFSETS
	.align		4
.L_623:
        /*1010*/ 	.byte	0x04, 0x39
        /*1012*/ 	.short	(.L_625 - .L_624)


	//   ....[0]....
.L_624:
        /*1014*/ 	.word	0x000002d0
        /*1018*/ 	.word	0x000000ff
        /*101c*/ 	.word	0x00038800
        /*1020*/ 	.short	0x0100
        /*1022*/ 	.byte	0x08
	.zero		1


	//   ....[1]....
        /*1024*/ 	.word	0x000002e0
        /*1028*/ 	.word	0x000000ff
        /*102c*/ 	.word	0x00038820
        /*1030*/ 	.short	0x0100
        /*1032*/ 	.byte	0x08
	.zero		1


	//   ....[2]....
        /*1034*/ 	.word	0x000003d0
        /*1038*/ 	.word	0x000000ff
        /*103c*/ 	.word	0x00038830
        /*1040*/ 	.short	0x0100
        /*1042*/ 	.byte	0x08
	.zero		1


	//   ....[3]....
        /*1044*/ 	.word	0x000003e0
        /*1048*/ 	.word	0x000000ff
        /*104c*/ 	.word	0x00038840
        /*1050*/ 	.short	0x0100
        /*1052*/ 	.byte	0x08
	.zero		1


	//   ....[4]....
        /*1054*/ 	.word	0x000003f0
        /*1058*/ 	.word	0x000000ff
        /*105c*/ 	.word	0x00038838
        /*1060*/ 	.short	0x0100
        /*1062*/ 	.byte	0x08
	.zero		1


	//   ....[5]....
        /*1064*/ 	.word	0x00000400
        /*1068*/ 	.word	0x000000ff
        /*106c*/ 	.word	0x00038848
        /*1070*/ 	.short	0x0100
        /*1072*/ 	.byte	0x08
	.zero		1


	//   ....[6]....
        /*1074*/ 	.word	0x00000530
        /*1078*/ 	.word	0x000000ff
        /*107c*/ 	.word	0x00038850
        /*1080*/ 	.short	0x0100
        /*1082*/ 	.byte	0x08
	.zero		1


	//   ....[7]....
        /*1084*/ 	.word	0x00000540
        /*1088*/ 	.word	0x000000ff
        /*108c*/ 	.word	0x00038860
        /*1090*/ 	.short	0x0100
        /*1092*/ 	.byte	0x08
	.zero		1


	//   ....[8]....
        /*1094*/ 	.word	0x00000550
        /*1098*/ 	.word	0x000000ff
        /*109c*/ 	.word	0x00038858
        /*10a0*/ 	.short	0x0100
        /*10a2*/ 	.byte	0x08
	.zero		1


	//   ....[9]....
        /*10a4*/ 	.word	0x00000560
        /*10a8*/ 	.word	0x000000ff
        /*10ac*/ 	.word	0x00038868
        /*10b0*/ 	.short	0x0100
        /*10b2*/ 	.byte	0x08
	.zero		1


	//   ....[10]....
        /*10b4*/ 	.word	0x00000650
        /*10b8*/ 	.word	0x000000ff
        /*10bc*/ 	.word	0x00038870
        /*10c0*/ 	.short	0x0100
        /*10c2*/ 	.byte	0x06
	.zero		1


	//   ....[11]....
        /*10c4*/ 	.word	0x00000660
        /*10c8*/ 	.word	0x000000ff
        /*10cc*/ 	.word	0x00038880
        /*10d0*/ 	.short	0x0100
        /*10d2*/ 	.byte	0x06
	.zero		1


	//   ....[12]....
        /*10d4*/ 	.word	0x00000670
        /*10d8*/ 	.word	0x000000ff
        /*10dc*/ 	.word	0x00038878
        /*10e0*/ 	.short	0x0100
        /*10e2*/ 	.byte	0x06
	.zero		1


	//   ....[13]....
        /*10e4*/ 	.word	0x00000680
        /*10e8*/ 	.word	0x000000ff
        /*10ec*/ 	.word	0x00038888
        /*10f0*/ 	.short	0x0100
        /*10f2*/ 	.byte	0x06
	.zero		1


	//   ....[14]....
        /*10f4*/ 	.word	0x000007b0
        /*10f8*/ 	.word	0x000000ff
        /*10fc*/ 	.word	0x00038890
        /*1100*/ 	.short	0x0100
        /*1102*/ 	.byte	0x08
	.zero		1


	//   ....[15]....
        /*1104*/ 	.word	0x000007c0
        /*1108*/ 	.word	0x000000ff
        /*110c*/ 	.word	0x000388a0
        /*1110*/ 	.short	0x0100
        /*1112*/ 	.byte	0x08
	.zero		1


	//   ....[16]....
        /*1114*/ 	.word	0x000007d0
        /*1118*/ 	.word	0x000000ff
        /*111c*/ 	.word	0x00038898
        /*1120*/ 	.short	0x0100
        /*1122*/ 	.byte	0x08
	.zero		1


	//   ....[17]....
        /*1124*/ 	.word	0x000007e0
        /*1128*/ 	.word	0x000000ff
        /*112c*/ 	.word	0x000388a8
        /*1130*/ 	.short	0x0100
        /*1132*/ 	.byte	0x08
	.zero		1


	//   ....[18]....
        /*1134*/ 	.word	0x00000910
        /*1138*/ 	.word	0x000000ff
        /*113c*/ 	.word	0x000388b0
        /*1140*/ 	.short	0x0100
        /*1142*/ 	.byte	0x08
	.zero		1


	//   ....[19]....
        /*1144*/ 	.word	0x00000920
        /*1148*/ 	.word	0x000000ff
        /*114c*/ 	.word	0x000388c0
        /*1150*/ 	.short	0x0100
        /*1152*/ 	.byte	0x08
	.zero		1


	//   ....[20]....
        /*1154*/ 	.word	0x00000930
        /*1158*/ 	.word	0x000000ff
        /*115c*/ 	.word	0x000388b8
        /*1160*/ 	.short	0x0100
        /*1162*/ 	.byte	0x08
	.zero		1


	//   ....[21]....
        /*1164*/ 	.word	0x00000940
        /*1168*/ 	.word	0x000000ff
        /*116c*/ 	.word	0x000388c8
        /*1170*/ 	.short	0x0100
        /*1172*/ 	.byte	0x08
	.zero		1


	//   ....[22]....
        /*1174*/ 	.word	0x000039a0
        /*1178*/ 	.word	0x00000000
        /*117c*/ 	.word	0x00038890
        /*1180*/ 	.short	0x010a
        /*1182*/ 	.byte	0x3f
	.zero		1


	//   ....[23]....
        /*1184*/ 	.word	0x00007130
        /*1188*/ 	.word	0x00000000
        /*118c*/ 	.word	0x00038890
        /*1190*/ 	.short	0x010a
        /*1192*/ 	.byte	0x3f
	.zero		1


	//   ....[24]....
        /*1194*/ 	.word	0x0000a540
        /*1198*/ 	.word	0x00000000
        /*119c*/ 	.word	0x00038890
        /*11a0*/ 	.short	0x010a
        /*11a2*/ 	.byte	0x3f
	.zero		1


	//   ....[25]....
        /*11a4*/ 	.word	0x0000a9a0
        /*11a8*/ 	.word	0x00000024
        /*11ac*/ 	.word	0x00000000
        /*11b0*/ 	.short	0x0101
        /*11b2*/ 	.byte	0x3f
	.zero		1


	//   ....[26]....
        /*11b4*/ 	.word	0x0000a9e0
        /*11b8*/ 	.word	0x00000000
        /*11bc*/ 	.word	0x000388b0
        /*11c0*/ 	.short	0x010a
        /*11c2*/ 	.byte	0x3f
	.zero		1


	//   ....[27]....
        /*11c4*/ 	.word	0x0000b150
        /*11c8*/ 	.word	0x00000000
        /*11cc*/ 	.word	0x00000000
        /*11d0*/ 	.short	0x0101
        /*11d2*/ 	.byte	0x3f
	.zero		1


	//   ....[28]....
        /*11d4*/ 	.word	0x0000b9b0
        /*11d8*/ 	.word	0x00000010
        /*11dc*/ 	.word	0x00038800
        /*11e0*/ 	.short	0x010a
        /*11e2*/ 	.byte	0x3f
	.zero		1


	//   ....[29]....
        /*11e4*/ 	.word	0x0000ba00
        /*11e8*/ 	.word	0x00000010
        /*11ec*/ 	.word	0x00038800
        /*11f0*/ 	.short	0x010a
        /*11f2*/ 	.byte	0x3f
	.zero		1


	//   ....[30]....
        /*11f4*/ 	.word	0x0000d560
        /*11f8*/ 	.word	0x00000010
        /*11fc*/ 	.word	0x00038800
        /*1200*/ 	.short	0x010a
        /*1202*/ 	.byte	0x3f
	.zero		1


	//   ....[31]....
        /*1204*/ 	.word	0x00011e60
        /*1208*/ 	.word	0x00000010
        /*120c*/ 	.word	0x00038800
        /*1210*/ 	.short	0x010a
        /*1212*/ 	.byte	0x3f
	.zero		1


	//   ....[32]....
        /*1214*/ 	.word	0x00015970
        /*1218*/ 	.word	0x00000000
        /*121c*/ 	.word	0x00038830
        /*1220*/ 	.short	0x010a
        /*1222*/ 	.byte	0x3f
	.zero		1


	//   ....[33]....
        /*1224*/ 	.word	0x000159e0
        /*1228*/ 	.word	0x00000000
        /*122c*/ 	.word	0x00038830
        /*1230*/ 	.short	0x010a
        /*1232*/ 	.byte	0x3f
	.zero		1


	//   ....[34]....
        /*1234*/ 	.word	0x000190e0
        /*1238*/ 	.word	0x00000000
        /*123c*/ 	.word	0x00000000
        /*1240*/ 	.short	0x0101
        /*1242*/ 	.byte	0x3f
	.zero		1


	//   ....[35]....
        /*1244*/ 	.word	0x0001a280
        /*1248*/ 	.word	0x0000000b
        /*124c*/ 	.word	0x00038830
        /*1250*/ 	.short	0x010a
        /*1252*/ 	.byte	0x3f
	.zero		1


	//   ....[36]....
        /*1254*/ 	.word	0x0001a300
        /*1258*/ 	.word	0x0000000b
        /*125c*/ 	.word	0x00038830
        /*1260*/ 	.short	0x010a
        /*1262*/ 	.byte	0x3f
	.zero		1


	//   ....[37]....
        /*1264*/ 	.word	0x0001d9f0
        /*1268*/ 	.word	0x00000009
        /*126c*/ 	.word	0x00038850
        /*1270*/ 	.short	0x010a
        /*1272*/ 	.byte	0x3f
	.zero		1


	//   ....[38]....
        /*1274*/ 	.word	0x0001da40
        /*1278*/ 	.word	0x00000009
        /*127c*/ 	.word	0x00038850
        /*1280*/ 	.short	0x010a
        /*1282*/ 	.byte	0x3f
	.zero		1


	//   ....[39]....
        /*1284*/ 	.word	0x0001eab0
        /*1288*/ 	.word	0x0000000b
        /*128c*/ 	.word	0x00000000
        /*1290*/ 	.short	0x0101
        /*1292*/ 	.byte	0x3f
	.zero		1


	//   ....[40]....
        /*1294*/ 	.word	0x0001ec10
        /*1298*/ 	.word	0x00000009
        /*129c*/ 	.word	0x00000000
        /*12a0*/ 	.short	0x0101
        /*12a2*/ 	.byte	0x3f
	.zero		1


	//   ....[41]....
        /*12a4*/ 	.word	0x0001f180
        /*12a8*/ 	.word	0x00000004
        /*12ac*/ 	.word	0x00038830
        /*12b0*/ 	.short	0x010a
        /*12b2*/ 	.byte	0x3f
	.zero		1


	//   ....[42]....
        /*12b4*/ 	.word	0x0001f200
        /*12b8*/ 	.word	0x00000004
        /*12bc*/ 	.word	0x00038830
        /*12c0*/ 	.short	0x010a
        /*12c2*/ 	.byte	0x3f
	.zero		1


	//   ....[43]....
        /*12c4*/ 	.word	0x000228f0
        /*12c8*/ 	.word	0x00000009
        /*12cc*/ 	.word	0x00038850
        /*12d0*/ 	.short	0x010a
        /*12d2*/ 	.byte	0x3f
	.zero		1


	//   ....[44]....
        /*12d4*/ 	.word	0x00022940
        /*12d8*/ 	.word	0x00000009
        /*12dc*/ 	.word	0x00038850
        /*12e0*/ 	.short	0x010a
        /*12e2*/ 	.byte	0x3f
	.zero		1


	//   ....[45]....
        /*12e4*/ 	.word	0x000233b0
        /*12e8*/ 	.word	0x000000a8
        /*12ec*/ 	.word	0x00000000
        /*12f0*/ 	.short	0x0101
        /*12f2*/ 	.byte	0x3f
	.zero		1


	//   ....[46]....
        /*12f4*/ 	.word	0x000234d0
        /*12f8*/ 	.word	0x00000009
        /*12fc*/ 	.word	0x00000000
        /*1300*/ 	.short	0x0101
        /*1302*/ 	.byte	0x3f
	.zero		1


	//   ....[47]....
        /*1304*/ 	.word	0x00024180
        /*1308*/ 	.word	0x00000000
        /*130c*/ 	.word	0x00038850
        /*1310*/ 	.short	0x010a
        /*1312*/ 	.byte	0x3f
	.zero		1


	//   ....[48]....
        /*1314*/ 	.word	0x00024220
        /*1318*/ 	.word	0x00000000
        /*131c*/ 	.word	0x00038850
        /*1320*/ 	.short	0x010a
        /*1322*/ 	.byte	0x3f
	.zero		1


	//   ....[49]....
        /*1324*/ 	.word	0x00024720
        /*1328*/ 	.word	0x0000000b
        /*132c*/ 	.word	0x00000000
        /*1330*/ 	.short	0x0101
        /*1332*/ 	.byte	0x3f
	.zero		1


	//   ....[50]....
        /*1334*/ 	.word	0x00026950
        /*1338*/ 	.word	0x00000000
        /*133c*/ 	.word	0x00000000
        /*1340*/ 	.short	0x0101
        /*1342*/ 	.byte	0x3f
	.zero		1


	//   ....[51]....
        /*1344*/ 	.word	0x00029510
        /*1348*/ 	.word	0x00000004
        /*134c*/ 	.word	0x00038820
        /*1350*/ 	.short	0x010a
        /*1352*/ 	.byte	0x3f
	.zero		1


	//   ....[52]....
        /*1354*/ 	.word	0x000295f0
        /*1358*/ 	.word	0x00000006
        /*135c*/ 	.word	0x000388a0
        /*1360*/ 	.short	0x010a
        /*1362*/ 	.byte	0x3f
	.zero		1


	//   ....[53]....
        /*1364*/ 	.word	0x00029b30
        /*1368*/ 	.word	0x00000006
        /*136c*/ 	.word	0x000388c0
        /*1370*/ 	.short	0x010a
        /*1372*/ 	.byte	0x3f
	.zero		1


	//   ....[54]....
        /*1374*/ 	.word	0x0002a1c0
        /*1378*/ 	.word	0x00000006
        /*137c*/ 	.word	0x000388a0
        /*1380*/ 	.short	0x010a
        /*1382*/ 	.byte	0x3f
	.zero		1


	//   ....[55]....
        /*1384*/ 	.word	0x0002a6f0
        /*1388*/ 	.word	0x00000006
        /*138c*/ 	.word	0x000388c0
        /*1390*/ 	.short	0x010a
        /*1392*/ 	.byte	0x3f
	.zero		1


	//   ....[56]....
        /*1394*/ 	.word	0x0002b710
        /*1398*/ 	.word	0x00000000
        /*139c*/ 	.word	0x00038840
        /*13a0*/ 	.short	0x010a
        /*13a2*/ 	.byte	0x3f
	.zero		1


	//   ....[57]....
        /*13a4*/ 	.word	0x0002c870
        /*13a8*/ 	.word	0x00000008
        /*13ac*/ 	.word	0x00038800
        /*13b0*/ 	.short	0x0107
        /*13b2*/ 	.byte	0x3f
	.zero		1


	//   ....[58]....
        /*13b4*/ 	.word	0x0002c970
        /*13b8*/ 	.word	0x00000002
        /*13bc*/ 	.word	0x00038800
        /*13c0*/ 	.short	0x0101
        /*13c2*/ 	.byte	0x3f
	.zero		1


	//   ....[59]....
        /*13c4*/ 	.word	0x0002c990
        /*13c8*/ 	.word	0x00000002
        /*13cc*/ 	.word	0x00038820
        /*13d0*/ 	.short	0x010a
        /*13d2*/ 	.byte	0x3f
	.zero		1


	//   ....[60]....
        /*13d4*/ 	.word	0x0002cd00
        /*13d8*/ 	.word	0x00000003
        /*13dc*/ 	.word	0x00038840
        /*13e0*/ 	.short	0x010a
        /*13e2*/ 	.byte	0x3f
	.zero		1


	//   ....[61]....
        /*13e4*/ 	.word	0x0002d2c0
        /*13e8*/ 	.word	0x00000000
        /*13ec*/ 	.word	0x00038860
        /*13f0*/ 	.short	0x010a
        /*13f2*/ 	.byte	0x3f
	.zero		1


	//   ....[62]....
        /*13f4*/ 	.word	0x0002dbc0
        /*13f8*/ 	.word	0x00000003
        /*13fc*/ 	.word	0x00038840
        /*1400*/ 	.short	0x010a
        /*1402*/ 	.byte	0x3f
	.zero		1


	//   ....[63]....
        /*1404*/ 	.word	0x0002e180
        /*1408*/ 	.word	0x00000002
        /*140c*/ 	.word	0x00038860
        /*1410*/ 	.short	0x010a
        /*1412*/ 	.byte	0x3f
	.zero		1


	//   ....[64]....
        /*1414*/ 	.word	0x0002e9f0
        /*1418*/ 	.word	0x00000003
        /*141c*/ 	.word	0x00038840
        /*1420*/ 	.short	0x010a
        /*1422*/ 	.byte	0x3f
	.zero		1


	//   ....[65]....
        /*1424*/ 	.word	0x0002efa0
        /*1428*/ 	.word	0x00000002
        /*142c*/ 	.word	0x00038860
        /*1430*/ 	.short	0x010a
        /*1432*/ 	.byte	0x3f
	.zero		1


	//   ....[66]....
        /*1434*/ 	.word	0x0002f790
        /*1438*/ 	.word	0x00000000
        /*143c*/ 	.word	0x00038860
        /*1440*/ 	.short	0x010a
        /*1442*/ 	.byte	0x3f
	.zero		1


	//   ....[67]....
        /*1444*/ 	.word	0x00030b40
        /*1448*/ 	.word	0x00000000
        /*144c*/ 	.word	0x00038820
        /*1450*/ 	.short	0x010a
        /*1452*/ 	.byte	0x3f
	.zero		1


	//   ....[68]....
        /*1454*/ 	.word	0x00030d10
        /*1458*/ 	.word	0x00000006
        /*145c*/ 	.word	0x00000000
        /*1460*/ 	.short	0x010a
        /*1462*/ 	.byte	0x3f
	.zero		1


	//   ....[69]....
        /*1464*/ 	.word	0x00030d80
        /*1468*/ 	.word	0x00000007
        /*146c*/ 	.word	0x00000000
        /*1470*/ 	.short	0x010a
        /*1472*/ 	.byte	0x3f
	.zero		1


	//   ....[70]....
        /*1474*/ 	.word	0x00030df0
        /*1478*/ 	.word	0x00000004
        /*147c*/ 	.word	0x00000000
        /*1480*/ 	.short	0x010a
        /*1482*/ 	.byte	0x3f
	.zero		1


	//   ....[71]....
        /*1484*/ 	.word	0x00030e20
        /*1488*/ 	.word	0x00000003
        /*148c*/ 	.word	0x00000000
        /*1490*/ 	.short	0x010a
        /*1492*/ 	.byte	0x3f
	.zero		1


	//   ....[72]....
        /*1494*/ 	.word	0x00030e80
        /*1498*/ 	.word	0x00000000
        /*149c*/ 	.word	0x00038890
        /*14a0*/ 	.short	0x010a
        /*14a2*/ 	.byte	0x3f
	.zero		1


	//   ....[73]....
        /*14a4*/ 	.word	0x00030ed0
        /*14a8*/ 	.word	0x00000000
        /*14ac*/ 	.word	0x00038890
        /*14b0*/ 	.short	0x010a
        /*14b2*/ 	.byte	0x3f
	.zero		1


	//   ....[74]....
        /*14b4*/ 	.word	0x00030f20
        /*14b8*/ 	.word	0x00000000
        /*14bc*/ 	.word	0x00038890
        /*14c0*/ 	.short	0x010a
        /*14c2*/ 	.byte	0x3f
	.zero		1


	//   ....[75]....
        /*14c4*/ 	.word	0x00030f70
        /*14c8*/ 	.word	0x00000000
        /*14cc*/ 	.word	0x000388b0
        /*14d0*/ 	.short	0x010a
        /*14d2*/ 	.byte	0x3f
	.zero		1


	//   ....[76]....
        /*14d4*/ 	.word	0x000316d0
        /*14d8*/ 	.word	0x00000010
        /*14dc*/ 	.word	0x00038800
        /*14e0*/ 	.short	0x010a
        /*14e2*/ 	.byte	0x3f
	.zero		1


	//   ....[77]....
        /*14e4*/ 	.word	0x00031e30
        /*14e8*/ 	.word	0x00000010
        /*14ec*/ 	.word	0x00038800
        /*14f0*/ 	.short	0x010a
        /*14f2*/ 	.byte	0x3f
	.zero		1


	//   ....[78]....
        /*14f4*/ 	.word	0x00031e80
        /*14f8*/ 	.word	0x00000000
        /*14fc*/ 	.word	0x00038830
        /*1500*/ 	.short	0x010a
        /*1502*/ 	.byte	0x3f
	.zero		1


	//   ....[79]....
        /*1504*/ 	.word	0x00031ed0
        /*1508*/ 	.word	0x0000000b
        /*150c*/ 	.word	0x00038830
        /*1510*/ 	.short	0x010a
        /*1512*/ 	.byte	0x3f
	.zero		1


	//   ....[80]....
        /*1514*/ 	.word	0x00031f20
        /*1518*/ 	.word	0x00000009
        /*151c*/ 	.word	0x00038850
        /*1520*/ 	.short	0x010a
        /*1522*/ 	.byte	0x3f
	.zero		1


	//   ....[81]....
        /*1524*/ 	.word	0x00031f70
        /*1528*/ 	.word	0x00000004
        /*152c*/ 	.word	0x00038830
        /*1530*/ 	.short	0x010a
        /*1532*/ 	.byte	0x3f
	.zero		1


	//   ....[82]....
        /*1534*/ 	.word	0x00031fc0
        /*1538*/ 	.word	0x00000009
        /*153c*/ 	.word	0x00038850
        /*1540*/ 	.short	0x010a
        /*1542*/ 	.byte	0x3f
	.zero		1


	//   ....[83]....
        /*1544*/ 	.word	0x00032010
        /*1548*/ 	.word	0x00000000
        /*154c*/ 	.word	0x00038850
        /*1550*/ 	.short	0x010a
        /*1552*/ 	.byte	0x3f
	.zero		1


	//   ....[84]....
        /*1554*/ 	.word	0x000321d0
        /*1558*/ 	.word	0x00000003
        /*155c*/ 	.word	0x00038820
        /*1560*/ 	.short	0x010a
        /*1562*/ 	.byte	0x3f
	.zero		1


	//   ....[85]....
        /*1564*/ 	.word	0x00032220
        /*1568*/ 	.word	0x00000006
        /*156c*/ 	.word	0x000388a0
        /*1570*/ 	.short	0x010a
        /*1572*/ 	.byte	0x3f
	.zero		1


	//   ....[86]....
        /*1574*/ 	.word	0x00032270
        /*1578*/ 	.word	0x00000006
        /*157c*/ 	.word	0x000388c0
        /*1580*/ 	.short	0x010a
        /*1582*/ 	.byte	0x3f
	.zero		1


	//   ....[87]....
        /*1584*/ 	.word	0x000322c0
        /*1588*/ 	.word	0x00000006
        /*158c*/ 	.word	0x000388a0
        /*1590*/ 	.short	0x010a
        /*1592*/ 	.byte	0x3f
	.zero		1


	//   ....[88]....
        /*1594*/ 	.word	0x00032310
        /*1598*/ 	.word	0x00000006
        /*159c*/ 	.word	0x000388c0
        /*15a0*/ 	.short	0x010a
        /*15a2*/ 	.byte	0x3f
	.zero		1


	//   ....[89]....
        /*15a4*/ 	.word	0x000324b0
        /*15a8*/ 	.word	0x00000000
        /*15ac*/ 	.word	0x00038840
        /*15b0*/ 	.short	0x010a
        /*15b2*/ 	.byte	0x3f
	.zero		1


	//   ....[90]....
        /*15b4*/ 	.word	0x00033180
        /*15b8*/ 	.word	0x00000002
        /*15bc*/ 	.word	0x00038820
        /*15c0*/ 	.short	0x010a
        /*15c2*/ 	.byte	0x3f
	.zero		1


	//   ....[91]....
        /*15c4*/ 	.word	0x000331d0
        /*15c8*/ 	.word	0x00000003
        /*15cc*/ 	.word	0x00038840
        /*15d0*/ 	.short	0x010a
        /*15d2*/ 	.byte	0x3f
	.zero		1


	//   ....[92]....
        /*15d4*/ 	.word	0x00033220
        /*15d8*/ 	.word	0x00000000
        /*15dc*/ 	.word	0x00038860
        /*15e0*/ 	.short	0x010a
        /*15e2*/ 	.byte	0x3f
	.zero		1


	//   ....[93]....
        /*15e4*/ 	.word	0x00033270
        /*15e8*/ 	.word	0x00000003
        /*15ec*/ 	.word	0x00038840
        /*15f0*/ 	.short	0x010a
        /*15f2*/ 	.byte	0x3f
	.zero		1


	//   ....[94]....
        /*15f4*/ 	.word	0x000332c0
        /*15f8*/ 	.word	0x00000002
        /*15fc*/ 	.word	0x00038860
        /*1600*/ 	.short	0x010a
        /*1602*/ 	.byte	0x3f
	.zero		1


	//   ....[95]....
        /*1604*/ 	.word	0x00033310
        /*1608*/ 	.word	0x00000003
        /*160c*/ 	.word	0x00038840
        /*1610*/ 	.short	0x010a
        /*1612*/ 	.byte	0x3f
	.zero		1


	//   ....[96]....
        /*1614*/ 	.word	0x00033360
        /*1618*/ 	.word	0x00000002
        /*161c*/ 	.word	0x00038860
        /*1620*/ 	.short	0x010a
        /*1622*/ 	.byte	0x3f
	.zero		1


	//   ....[97]....
        /*1624*/ 	.word	0x000333b0
        /*1628*/ 	.word	0x00000000
        /*162c*/ 	.word	0x00038860
        /*1630*/ 	.short	0x010a
        /*1632*/ 	.byte	0x3f
	.zero		1


	//   ....[98]....
        /*1634*/ 	.word	0x00033e40
        /*1638*/ 	.word	0x00000000
        /*163c*/ 	.word	0x00038820
        /*1640*/ 	.short	0x010a
        /*1642*/ 	.byte	0x3f
	.zero		1


	//   ....[99]....
        /*1644*/ 	.word	0x00033fe0
        /*1648*/ 	.word	0x00000006
        /*164c*/ 	.word	0x00000000
        /*1650*/ 	.short	0x010a
        /*1652*/ 	.byte	0x3f
	.zero		1


	//   ....[100]....
        /*1654*/ 	.word	0x00034030
        /*1658*/ 	.word	0x00000007
        /*165c*/ 	.word	0x00000000
        /*1660*/ 	.short	0x010a
        /*1662*/ 	.byte	0x3f
	.zero		1


	//   ....[101]....
        /*1664*/ 	.word	0x00034080
        /*1668*/ 	.word	0x00000004
        /*166c*/ 	.word	0x00000000
        /*1670*/ 	.short	0x010a
        /*1672*/ 	.byte	0x3f
	.zero		1


	//----- nvinfo : EIATTR_NUM_MBARRIERS
	.align		4
.L_625:
        /*1674*/ 	.byte	0x03, 0x38
        /*1676*/ 	.short	0x0016


	//----- nvinfo : EIATTR_EXIT_INSTR_OFFSETS
	.align		4
        /*1678*/ 	.byte	0x04, 0x1c
        /*167a*/ 	.short	(.L_627 - .L_626)


	//   ....[0]....
.L_626:
        /*167c*/ 	.word	0x00030e70


	//----- nvinfo : EIATTR_MAX_THREADS
	.align		4
.L_627:
        /*1680*/ 	.byte	0x04, 0x05
        /*1682*/ 	.short	(.L_629 - .L_628)
.L_628:
        /*1684*/ 	.word	0x00000180
        /*1688*/ 	.word	0x00000001
        /*168c*/ 	.word	0x00000001


	//----- nvinfo : EIATTR_CRS_STACK_SIZE
	.align		4
.L_629:
        /*1690*/ 	.byte	0x04, 0x1e
        /*1692*/ 	.short	(.L_631 - .L_630)
.L_630:
        /*1694*/ 	.word	0x00000000


	//----- nvinfo : EIATTR_CBANK_PARAM_SIZE
	.align		4
.L_631:
        /*1698*/ 	.byte	0x03, 0x19
        /*169a*/ 	.short	0x0af0


	//----- nvinfo : EIATTR_PARAM_CBANK
	.align		4
        /*169c*/ 	.byte	0x04, 0x0a
        /*169e*/ 	.short	(.L_633 - .L_632)
	.align		4
.L_632:
        /*16a0*/ 	.word	index@(.nv.constant0._ZN7cutlass13device_kernelIN5flash11enable_sm90INS1_16FlashAttnFwdSm90INS1_25CollectiveMainloopFwdSm90ILi2EN4cute5tupleIJNS5_1CILi1EEES8_S8_EEENS6_IJNS7_ILi128EEENS7_ILi80EEENS7_ILi256EEEEEELi256ENS_10bfloat16_tEfNS_4arch4Sm90ELb1ELb0ELb0ELb1ELb0ELb1ELb0ELb1ELb1ELb1ELb0ELb0EEENS1_21CollectiveEpilogueFwdINS6_IJSA_SC_SB_EEES9_SE_SG_Li256ELb1ELb1ELb0ELb0EEENS1_36VarlenDynamicPersistentTileSchedulerILi128ELi80ELi256ELi128ELb0ELb1ELb1ELb1ELb1ELb1EEEEEEEEEvNT_6ParamsE)
        /*16a4*/ 	.short	0x0210
        /*16a6*/ 	.short	0x0af0


	//----- nvinfo : EIATTR_SW_WAR
	.align		4
.L_633:
        /*16a8*/ 	.byte	0x04, 0x36
        /*16aa*/ 	.short	(.L_635 - .L_634)
.L_634:
        /*16ac*/ 	.word	0x00000008
.L_635:


//--------------------- .nv.info._ZN7cutlass13device_kernelIN5flash11enable_sm90INS1_16FlashAttnFwdSm90INS1_25CollectiveMainloopFwdSm90ILi2EN4cute5tupleIJNS5_1CILi1EEES8_S8_EEENS6_IJNS7_ILi128EEENS7_ILi112EEENS7_ILi192EEEEEELi192ENS_10bfloat16_tEfNS_4arch4Sm90ELb0ELb0ELb0ELb0ELb0ELb0ELb0ELb1ELb1ELb1ELb0ELb0EEENS1_21CollectiveEpilogueFwdINS6_IJSA_SC_SB_EEES9_SE_SG_Li256ELb0ELb1ELb0ELb0EEENS1_29StaticPersistentTileSchedulerILb0EEEEEEEEEvNT_6ParamsE --------------------------
	.section	.nv.info._ZN7cutlass13device_kernelIN5flash11enable_sm90INS1_16FlashAttnFwdSm90INS1_25CollectiveMainloopFwdSm90ILi2EN4cute5tupleIJNS5_1CILi1EEES8_S8_EEENS6_IJNS7_ILi128EEENS7_ILi112EEENS7_ILi192EEEEEELi192ENS_10bfloat16_tEfNS_4arch4Sm90ELb0ELb0ELb0ELb0ELb0ELb0ELb0ELb1ELb1ELb1ELb0ELb0EEENS1_21CollectiveEpilogueFwdINS6_IJSA_SC_SB_EEES9_SE_SG_Li256ELb0ELb1ELb0ELb0EEENS1_29StaticPersistentTileSchedulerILb0EEEEEEEEEvNT_6ParamsE,"",@"SHT_CUDA_INFO"
	.sectionflags	@""
	.align	4


	//----- nvinfo : EIATTR_CUDA_API_VERSION
	.align		4
        /*0000*/ 	.byte	0x04, 0x37
        /*0002*/ 	.short	(.L_637 - .L_636)
.L_636:
        /*0004*/ 	.word	0x00000082


	//----- nvinfo : EIATTR_KPARAM_INFO
	.align		4
.L_637:
        /*0008*/ 	.byte	0x04, 0x17
        /*000a*/ 	.short	(.L_639 - .L_638)
.L_638:
        /*000c*/ 	.word	0x00000000
        /*0010*/ 	.short	0x0000
        /*0012*/ 	.short	0x0070
        /*0014*/ 	.byte	0x00, 0xf0, 0x01, 0x28


	//----- nvinfo : EIATTR_SPARSE_MMA_MASK
	.align		4
.L_639:
        /*0018*/ 	.byte	0x03, 0x50
        /*001a*/ 	.short	0x0000


	//----- nvinfo : EIATTR_MAXREG_COUNT
	.align		4
        /*001c*/ 	.byte	0x03, 0x1b
        /*001e*/ 	.short	0x00a8


	//----- nvinfo : EIATTR_NUM_BARRIERS
	.align		4
        /*0020*/ 	.byte	0x02, 0x4c
        /*0022*/ 	.byte	0x09
	.zero		1


	//----- nvinfo : EIATTR_EXTERNS
	.align		4
        /*0024*/ 	.byte	0x04, 0x0f
        /*0026*/ 	.short	(.L_641 - .L_640)


	//   ....[0]....
	.align		4
.L_640:
        /*0028*/ 	.word	index@(__assertfail)


	//----- nvinfo : EIATTR_ANNOTATIONS
	.align		4
.L_641:
        /*002c*/ 	.byte	0x04, 0x55
        /*002e*/ 	.short	(.L_643 - .L_642)


	//   ....[0]....
.L_642:
        /* <DEDUP_REMOVED lines=30> */


	//----- nvinfo : EIATTR_MERCURY_ISA_VERSION
	.align		4
.L_643:
        /*0200*/ 	.byte	0x03, 0x5f
        /*0202*/ 	.short	0x0101


	//----- nvinfo : EIATTR_INT_WARP_WIDE_INSTR_OFFSETS
	.align		4
        /*0204*/ 	.byte	0x04, 0x31
        /*0206*/ 	.short	(.L_645 - .L_644)


	//   ....[0]....
.L_644:
        /*0208*/ 	.word	0x00000120


	//   ....[1]....
        /*020c*/ 	.word	0x00000160


	//   ....[2]....
        /*0210*/ 	.word	0x00000220


	//----- nvinfo : EIATTR_COOP_GROUP_MASK_REGIDS
	.align		4
.L_645:
        /*0214*/ 	.byte	0x04, 0x29
        /*0216*/ 	.short	(.L_647 - .L_646)


	//   ....[0]....
.L_646:
        /*0218*/ 	.word	0xffffffff


	//   ....[1]....
        /*021c*/ 	.word	0xffffffff


	//   ....[2]....
        /*0220*/ 	.word	0xffffffff


	//   ....[3]....
        /*0224*/ 	.word	0xffffffff


	//   ....[4]....
        /*0228*/ 	.word	0xffffffff


	//   ....[5]....
        /*022c*/ 	.word	0xffffffff


	//   ....[6]....
        /*0230*/ 	.word	0xffffffff


	//   ....[7]....
        /*0234*/ 	.word	0xffffffff


	//   ....[8]....
        /*0238*/ 	.word	0xffffffff


	//   ....[9]....
        /*023c*/ 	.word	0xffffffff


	//   ....[10]....
        /*0240*/ 	.word	0xffffffff


	//   ....[11]....
        /*0244*/ 	.word	0xffffffff


	//   ....[12]....
        /*0248*/ 	.word	0xffffffff


	//   ....[13]....
        /*024c*/ 	.word	0xffffffff


	//   ....[14]....
        /*0250*/ 	.word	0xffffffff


	//   ....[15]....
        /*0254*/ 	.word	0xffffffff


	//   ....[16]....
        /*0258*/ 	.word	0xffffffff


	//   ....[17]....
        /*025c*/ 	.word	0xffffffff


	//   ....[18]....
        /*0260*/ 	.word	0xffffffff


	//   ....[19]....
        /*0264*/ 	.word	0xffffffff


	//   ....[20]....
        /*0268*/ 	.word	0xffffffff


	//   ....[21]....
        /*026c*/ 	.word	0xffffffff


	//   ....[22]....
        /*0270*/ 	.word	0xffffffff


	//   ....[23]....
        /*0274*/ 	.word	0xffffffff


	//   ....[24]....
        /*0278*/ 	.word	0xffffffff


	//   ....[25]....
        /*027c*/ 	.word	0xffffffff


	//   ....[26]....
        /*0280*/ 	.word	0xffffffff


	//   ....[27]....
        /*0284*/ 	.word	0xffffffff


	//   ....[28]....
        /*0288*/ 	.word	0xffffffff


	//   ....[29]....
        /*028c*/ 	.word	0xffffffff


	//   ....[30]....
        /*0290*/ 	.word	0xffffffff


	//   ....[31]....
        /*0294*/ 	.word	0xffffffff


	//   ....[32]....
        /*0298*/ 	.word	0xffffffff


	//   ....[33]....
        /*029c*/ 	.word	0xffffffff


	//   ....[34]....
        /*02a0*/ 	.word	0xffffffff


	//   ....[35]....
        /*02a4*/ 	.word	0xffffffff


	//   ....[36]....
        /*02a8*/ 	.word	0xffffffff


	//   ....[37]....
        /*02ac*/ 	.word	0xffffffff


	//   ....[38]....
        /*02b0*/ 	.word	0xffffffff


	//   ....[39]....
        /*02b4*/ 	.word	0xffffffff


	//   ....[40]....
        /*02b8*/ 	.word	0xffffffff


	//   ....[41]....
        /*02bc*/ 	.word	0xffffffff


	//   ....[42]....
        /*02c0*/ 	.word	0xffffffff


	//   ....[43]....
        /*02c4*/ 	.word	0xffffffff


	//   ....[44]....
        /*02c8*/ 	.word	0xffffffff


	//   ....[45]....
        /*02cc*/ 	.word	0xffffffff


	//   ....[46]....
        /*02d0*/ 	.word	0xffffffff


	//   ....[47]....
        /*02d4*/ 	.word	0xffffffff


	//   ....[48]....
        /*02d8*/ 	.word	0xffffffff


	//   ....[49]....
        /*02dc*/ 	.word	0xffffffff


	//   ....[50]....
        /*02e0*/ 	.word	0x0500000f


	//   ....[51]....
        /*02e4*/ 	.word	0x0500000f


	//   ....[52]....
        /*02e8*/ 	.word	0x0500000f


	//   ....[53]....
        /*02ec*/ 	.word	0x0500000f


	//   ....[54]....
        /*02f0*/ 	.word	0x0500000f


	//   ....[55]....
        /*02f4*/ 	.word	0x0500000f


	//   ....[56]....
        /*02f8*/ 	.word	0x0500000f


	//   ....[57]....
        /*02fc*/ 	.word	0x0500000f


	//   ....[58]....
        /*0300*/ 	.word	0x0500000f


	//   ....[59]....
        /*0304*/ 	.word	0x0500000f


	//   ....[60]....
        /*0308*/ 	.word	0x0500000f


	//   ....[61]....
        /*030c*/ 	.word	0x0500000f


	//   ....[62]....
        /*0310*/ 	.word	0x0500000f


	//   ....[63]....
        /*0314*/ 	.word	0x0500000f


	//   ....[64]....
        /*0318*/ 	.word	0x0500000f


	//   ....[65]....
        /*031c*/ 	.word	0x0500000f


	//   ....[66]....
        /*0320*/ 	.word	0x0500000f


	//   ....[67]....
        /*0324*/ 	.word	0x0500000f


	//----- nvinfo : EIATTR_COOP_GROUP_INSTR_OFFSETS
	.align		4
.L_647:
        /*0328*/ 	.byte	0x04, 0x28
        /*032a*/ 	.short	(.L_649 - .L_648)


	//   ....[0]....
.L_648:
        /*032c*/ 	.word	0x00000060


	//   ....[1]....
        /*0330*/ 	.word	0x00000130


	//   ....[2]....
        /*0334*/ 	.word	0x00000230


	//   ....[3]....
        /*0338*/ 	.word	0x000003a0


	//   ....[4]....
        /*033c*/ 	.word	0x00000500


	//   ....[5]....
        /*0340*/ 	.word	0x00000620


	//   ....[6]....
        /*0344*/ 	.word	0x00000780


	//   ....[7]....
        /*0348*/ 	.word	0x00000d80


	//   ....[8]....
        /*034c*/ 	.word	0x00003e50


	//   ....[9]....
        /*0350*/ 	.word	0x00003ec0


	//   ....[10]....
        /*0354*/ 	.word	0x00004390


	//   ....[11]....
        /*0358*/ 	.word	0x000043f0


	//   ....[12]....
        /*035c*/ 	.word	0x00007ec0


	//   ....[13]....
        /*0360*/ 	.word	0x00007ef0


	//   ....[14]....
        /*0364*/ 	.word	0x00008140


	//   ....[15]....
        /*0368*/ 	.word	0x00008160


	//   ....[16]....
        /*036c*/ 	.word	0x00009770


	//   ....[17]....
        /*0370*/ 	.word	0x000097b0


	//   ....[18]....
        /*0374*/ 	.word	0x000098e0


	//   ....[19]....
        /*0378*/ 	.word	0x000098f0


	//   ....[20]....
        /*037c*/ 	.word	0x0000afe0


	//   ....[21]....
        /*0380*/ 	.word	0x0000b050


	//   ....[22]....
        /*0384*/ 	.word	0x0000b080


	//   ....[23]....
        /*0388*/ 	.word	0x0000b0e0


	//   ....[24]....
        /*038c*/ 	.word	0x0000b5d0


	//   ....[25]....
        /*0390*/ 	.word	0x0000b610


	//   ....[26]....
        /*0394*/ 	.word	0x0000b710


	//   ....[27]....
        /*0398*/ 	.word	0x0000b730


	//   ....[28]....
        /*039c*/ 	.word	0x0000b830


	//   ....[29]....
        /*03a0*/ 	.word	0x0000b850


	//   ....[30]....
        /*03a4*/ 	.word	0x0000b960


	//   ....[31]....
        /*03a8*/ 	.word	0x0000b9a0


	//   ....[32]....
        /*03ac*/ 	.word	0x0000c450


	//   ....[33]....
        /*03b0*/ 	.word	0x0000cf10


	//   ....[34]....
        /*03b4*/ 	.word	0x0000cf20


	//   ....[35]....
        /*03b8*/ 	.word	0x0000cf80


	//   ....[36]....
        /*03bc*/ 	.word	0x0000cfc0


	//   ....[37]....
        /*03c0*/ 	.word	0x0000d090


	//   ....[38]....
        /*03c4*/ 	.word	0x0000d0f0


	//   ....[39]....
        /*03c8*/ 	.word	0x0000d190


	//   ....[40]....
        /*03cc*/ 	.word	0x0000d1a0


	//   ....[41]....
        /*03d0*/ 	.word	0x0000d230


	//   ....[42]....
        /*03d4*/ 	.word	0x0000d240


	//   ....[43]....
        /*03d8*/ 	.word	0x0000d2d0


	//   ....[44]....
        /*03dc*/ 	.word	0x0000d2e0


	//   ....[45]....
        /*03e0*/ 	.word	0x0000d370


	//   ....[46]....
        /*03e4*/ 	.word	0x0000d380


	//   ....[47]....
        /*03e8*/ 	.word	0x0000d390


	//   ....[48]....
        /*03ec*/ 	.word	0x0000d3a0


	//   ....[49]....
        /*03f0*/ 	.word	0x0000ffb0


	//   ....[50]....
        /*03f4*/ 	.word	0x000104a0


	//   ....[51]....
        /*03f8*/ 	.word	0x00010610


	//   ....[52]....
        /*03fc*/ 	.word	0x00010670


	//   ....[53]....
        /*0400*/ 	.word	0x00010800


	//   ....[54]....
        /*0404*/ 	.word	0x00010850


	//   ....[55]....
        /*0408*/ 	.word	0x00010980


	//   ....[56]....
        /*040c*/ 	.word	0x000109d0


	//   ....[57]....
        /*0410*/ 	.word	0x00010b20


	//   ....[58]....
        /*0414*/ 	.word	0x00010b90


	//   ....[59]....
        /*0418*/ 	.word	0x00010cb0


	//   ....[60]....
        /*041c*/ 	.word	0x00010d00


	//   ....[61]....
        /*0420*/ 	.word	0x00010e20


	//   ....[62]....
        /*0424*/ 	.word	0x00010e70


	//   ....[63]....
        /*0428*/ 	.word	0x00010f80


	//   ....[64]....
        /*042c*/ 	.word	0x00010fd0


	//   ....[65]....
        /*0430*/ 	.word	0x000110d0


	//   ....[66]....
        /*0434*/ 	.word	0x00011120


	//   ....[67]....
        /*0438*/ 	.word	0x000114c0


	//----- nvinfo : EIATTR_REG_RECONFIG
	.align		4
.L_649:
        /*043c*/ 	.byte	0x01, 0x54
	.zero		2


	//----- nvinfo : EIATTR_SYSCALL_OFFSETS
	.align		4
        /*0440*/ 	.byte	0x04, 0x46
        /*0442*/ 	.short	(.L_651 - .L_650)


	//   ....[0]....
.L_650:
        /*0444*/ 	.word	0x00001140


	//   ....[1]....
        /*0448*/ 	.word	0x0000c060


	//   ....[2]....
        /*044c*/ 	.word	0x0000c1a0


	//   ....[3]....
        /*0450*/ 	.word	0x0000c290


	//   ....[4]....
        /*0454*/ 	.word	0x0000caa0


	//----- nvinfo : EIATTR_MBARRIER_INSTR_OFFSETS
	.align		4
.L_651:
        /*0458*/ 	.byte	0x04, 0x39
        /*045a*/ 	.short	(.L_653 - .L_652)


	//   ....[0]....
.L_652:
        /*045c*/ 	.word	0x00000250
        /*0460*/ 	.word	0x000000ff
        /*0464*/ 	.word	0x00036800
        /*0468*/ 	.short	0x0100
        /*046a*/ 	.byte	0x08
	.zero		1


	//   ....[1]....
        /*046c*/ 	.word	0x00000260
        /*0470*/ 	.word	0x000000ff
        /*0474*/ 	.word	0x00036820
        /*0478*/ 	.short	0x0100
        /*047a*/ 	.byte	0x08
	.zero		1


	//   ....[2]....
        /*047c*/ 	.word	0x00000350
        /*0480*/ 	.word	0x000000ff
        /*0484*/ 	.word	0x00036830
        /*0488*/ 	.short	0x0100
        /*048a*/ 	.byte	0x08
	.zero		1


	//   ....[3]....
        /*048c*/ 	.word	0x00000360
        /*0490*/ 	.word	0x000000ff
        /*0494*/ 	.word	0x00036840
        /*0498*/ 	.short	0x0100
        /*049a*/ 	.byte	0x08
	.zero		1


	//   ....[4]....
        /*049c*/ 	.word	0x00000370
        /*04a0*/ 	.word	0x000000ff
        /*04a4*/ 	.word	0x00036838
        /*04a8*/ 	.short	0x0100
        /*04aa*/ 	.byte	0x08
	.zero		1


	//   ....[5]....
        /*04ac*/ 	.word	0x00000380
        /*04b0*/ 	.word	0x000000ff
        /*04b4*/ 	.word	0x00036848
        /*04b8*/ 	.short	0x0100
        /*04ba*/ 	.byte	0x08
	.zero		1


	//   ....[6]....
        /*04bc*/ 	.word	0x000004b0
        /*04c0*/ 	.word	0x000000ff
        /*04c4*/ 	.word	0x00036850
        /*04c8*/ 	.short	0x0100
        /*04ca*/ 	.byte	0x08
	.zero		1


	//   ....[7]....
        /*04cc*/ 	.word	0x000004c0
        /*04d0*/ 	.word	0x000000ff
        /*04d4*/ 	.word	0x00036860
        /*04d8*/ 	.short	0x0100
        /*04da*/ 	.byte	0x08
	.zero		1


	//   ....[8]....
        /*04dc*/ 	.word	0x000004d0
        /*04e0*/ 	.word	0x000000ff
        /*04e4*/ 	.word	0x00036858
        /*04e8*/ 	.short	0x0100
        /*04ea*/ 	.byte	0x08
	.zero		1


	//   ....[9]....
        /*04ec*/ 	.word	0x000004e0
        /*04f0*/ 	.word	0x000000ff
        /*04f4*/ 	.word	0x00036868
        /*04f8*/ 	.short	0x0100
        /*04fa*/ 	.byte	0x08
	.zero		1


	//   ....[10]....
        /*04fc*/ 	.word	0x000005d0
        /*0500*/ 	.word	0x000000ff
        /*0504*/ 	.word	0x00036870
        /*0508*/ 	.short	0x0100
        /*050a*/ 	.byte	0x06
	.zero		1


	//   ....[11]....
        /*050c*/ 	.word	0x000005e0
        /*0510*/ 	.word	0x000000ff
        /*0514*/ 	.word	0x00036880
        /*0518*/ 	.short	0x0100
        /*051a*/ 	.byte	0x06
	.zero		1


	//   ....[12]....
        /*051c*/ 	.word	0x000005f0
        /*0520*/ 	.word	0x000000ff
        /*0524*/ 	.word	0x00036878
        /*0528*/ 	.short	0x0100
        /*052a*/ 	.byte	0x06
	.zero		1


	//   ....[13]....
        /*052c*/ 	.word	0x00000600
        /*0530*/ 	.word	0x000000ff
        /*0534*/ 	.word	0x00036888
        /*0538*/ 	.short	0x0100
        /*053a*/ 	.byte	0x06
	.zero		1


	//   ....[14]....
        /*053c*/ 	.word	0x00000730
        /*0540*/ 	.word	0x000000ff
        /*0544*/ 	.word	0x00036890
        /*0548*/ 	.short	0x0100
        /*054a*/ 	.byte	0x08
	.zero		1


	//   ....[15]....
        /*054c*/ 	.word	0x00000740
        /*0550*/ 	.word	0x000000ff
        /*0554*/ 	.word	0x000368a0
        /*0558*/ 	.short	0x0100
        /*055a*/ 	.byte	0x08
	.zero		1


	//   ....[16]....
        /*055c*/ 	.word	0x00000750
        /*0560*/ 	.word	0x000000ff
        /*0564*/ 	.word	0x00036898
        /*0568*/ 	.short	0x0100
        /*056a*/ 	.byte	0x08
	.zero		1


	//   ....[17]....
        /*056c*/ 	.word	0x00000760
        /*0570*/ 	.word	0x000000ff
        /*0574*/ 	.word	0x000368a8
        /*0578*/ 	.short	0x0100
        /*057a*/ 	.byte	0x08
	.zero		1


	//   ....[18]....
        /*057c*/ 	.word	0x00000890
        /*0580*/ 	.word	0x000000ff
        /*0584*/ 	.word	0x000368b0
        /*0588*/ 	.short	0x0100
        /*058a*/ 	.byte	0x08
	.zero		1


	//   ....[19]....
        /*058c*/ 	.word	0x000008a0
        /*0590*/ 	.word	0x000000ff
        /*0594*/ 	.word	0x000368c0
        /*0598*/ 	.short	0x0100
        /*059a*/ 	.byte	0x08
	.zero		1


	//   ....[20]....
        /*059c*/ 	.word	0x000008b0
        /*05a0*/ 	.word	0x000000ff
        /*05a4*/ 	.word	0x000368b8
        /*05a8*/ 	.short	0x0100
        /*05aa*/ 	.byte	0x08
	.zero		1


	//   ....[21]....
        /*05ac*/ 	.word	0x000008c0
        /*05b0*/ 	.word	0x000000ff
        /*05b4*/ 	.word	0x000368c8
        /*05b8*/ 	.short	0x0100
        /*05ba*/ 	.byte	0x08
	.zero		1


	//   ....[22]....
        /*05bc*/ 	.word	0x00001180
        /*05c0*/ 	.word	0x000000ff
        /*05c4*/ 	.word	0x00036800
        /*05c8*/ 	.short	0x010a
        /*05ca*/ 	.byte	0x25
	.zero		1


	//   ....[23]....
        /*05cc*/ 	.word	0x00001200
        /*05d0*/ 	.word	0x00000002
        /*05d4*/ 	.word	0x00036830
        /*05d8*/ 	.short	0x010a
        /*05da*/ 	.byte	0x3f
	.zero		1


	//   ....[24]....
        /*05dc*/ 	.word	0x00001280
        /*05e0*/ 	.word	0x00000002
        /*05e4*/ 	.word	0x00036830
        /*05e8*/ 	.short	0x010a
        /*05ea*/ 	.byte	0x3f
	.zero		1


	//   ....[25]....
        /*05ec*/ 	.word	0x00003e90
        /*05f0*/ 	.word	0x00000002
        /*05f4*/ 	.word	0x00000000
        /*05f8*/ 	.short	0x0101
        /*05fa*/ 	.byte	0x3f
	.zero		1


	//   ....[26]....
        /*05fc*/ 	.word	0x00005570
        /*0600*/ 	.word	0x000000ff
        /*0604*/ 	.word	0x00036830
        /*0608*/ 	.short	0x010a
        /*060a*/ 	.byte	0x26
	.zero		1


	//   ....[27]....
        /*060c*/ 	.word	0x000055b0
        /*0610*/ 	.word	0x000000ff
        /*0614*/ 	.word	0x00036830
        /*0618*/ 	.short	0x010a
        /*061a*/ 	.byte	0x26
	.zero		1


	//   ....[28]....
        /*061c*/ 	.word	0x00007ba0
        /*0620*/ 	.word	0x000000ff
        /*0624*/ 	.word	0x00036850
        /*0628*/ 	.short	0x010a
        /*062a*/ 	.byte	0x07
	.zero		1


	//   ....[29]....
        /*062c*/ 	.word	0x00007be0
        /*0630*/ 	.word	0x000000ff
        /*0634*/ 	.word	0x00036850
        /*0638*/ 	.short	0x010a
        /*063a*/ 	.byte	0x07
	.zero		1


	//   ....[30]....
        /*063c*/ 	.word	0x00008ad0
        /*0640*/ 	.word	0x00000085
        /*0644*/ 	.word	0x00000000
        /*0648*/ 	.short	0x0101
        /*064a*/ 	.byte	0x3f
	.zero		1


	//   ....[31]....
        /*064c*/ 	.word	0x00008b20
        /*0650*/ 	.word	0x00000092
        /*0654*/ 	.word	0x00000000
        /*0658*/ 	.short	0x0101
        /*065a*/ 	.byte	0x3f
	.zero		1


	//   ....[32]....
        /*065c*/ 	.word	0x000096e0
        /*0660*/ 	.word	0x000000ff
        /*0664*/ 	.word	0x00036850
        /*0668*/ 	.short	0x010a
        /*066a*/ 	.byte	0x0c
	.zero		1


	//   ....[33]....
        /*066c*/ 	.word	0x00009720
        /*0670*/ 	.word	0x000000ff
        /*0674*/ 	.word	0x00036850
        /*0678*/ 	.short	0x010a
        /*067a*/ 	.byte	0x0c
	.zero		1


	//   ....[34]....
        /*067c*/ 	.word	0x0000a5f0
        /*0680*/ 	.word	0x00000096
        /*0684*/ 	.word	0x00000000
        /*0688*/ 	.short	0x0101
        /*068a*/ 	.byte	0x3f
	.zero		1


	//   ....[35]....
        /*068c*/ 	.word	0x0000b4c0
        /*0690*/ 	.word	0x000000ff
        /*0694*/ 	.word	0x00000000
        /*0698*/ 	.short	0x0101
        /*069a*/ 	.byte	0x04
	.zero		1


	//   ....[36]....
        /*069c*/ 	.word	0x0000c690
        /*06a0*/ 	.word	0x00000000
        /*06a4*/ 	.word	0x00036840
        /*06a8*/ 	.short	0x010a
        /*06aa*/ 	.byte	0x3f
	.zero		1


	//   ....[37]....
        /*06ac*/ 	.word	0x0000d530
        /*06b0*/ 	.word	0x000000ff
        /*06b4*/ 	.word	0x00036800
        /*06b8*/ 	.short	0x0107
        /*06ba*/ 	.byte	0x24
	.zero		1


	//   ....[38]....
        /*06bc*/ 	.word	0x0000d5a0
        /*06c0*/ 	.word	0x000000ff
        /*06c4*/ 	.word	0x00036800
        /*06c8*/ 	.short	0x0101
        /*06ca*/ 	.byte	0x24
	.zero		1


	//   ....[39]....
        /*06cc*/ 	.word	0x0000d5d0
        /*06d0*/ 	.word	0x000000ff
        /*06d4*/ 	.word	0x00036820
        /*06d8*/ 	.short	0x010a
        /*06da*/ 	.byte	0x24
	.zero		1


	//   ....[40]....
        /*06dc*/ 	.word	0x0000d900
        /*06e0*/ 	.word	0x00000003
        /*06e4*/ 	.word	0x00036840
        /*06e8*/ 	.short	0x010a
        /*06ea*/ 	.byte	0x3f
	.zero		1


	//   ....[41]....
        /*06ec*/ 	.word	0x0000dd90
        /*06f0*/ 	.word	0x00000003
        /*06f4*/ 	.word	0x00000060
        /*06f8*/ 	.short	0x010a
        /*06fa*/ 	.byte	0x3f
	.zero		1


	//   ....[42]....
        /*06fc*/ 	.word	0x0000e4e0
        /*0700*/ 	.word	0x00000003
        /*0704*/ 	.word	0x00036840
        /*0708*/ 	.short	0x010a
        /*070a*/ 	.byte	0x3f
	.zero		1


	//   ....[43]....
        /*070c*/ 	.word	0x0000e970
        /*0710*/ 	.word	0x00000002
        /*0714*/ 	.word	0x00000060
        /*0718*/ 	.short	0x010a
        /*071a*/ 	.byte	0x3f
	.zero		1


	//   ....[44]....
        /*071c*/ 	.word	0x0000f000
        /*0720*/ 	.word	0x00000002
        /*0724*/ 	.word	0x00036840
        /*0728*/ 	.short	0x010a
        /*072a*/ 	.byte	0x3f
	.zero		1


	//   ....[45]....
        /*072c*/ 	.word	0x0000f490
        /*0730*/ 	.word	0x00000002
        /*0734*/ 	.word	0x00000060
        /*0738*/ 	.short	0x010a
        /*073a*/ 	.byte	0x3f
	.zero		1


	//   ....[46]....
        /*073c*/ 	.word	0x0000f9c0
        /*0740*/ 	.word	0x00000002
        /*0744*/ 	.word	0x00036860
        /*0748*/ 	.short	0x010a
        /*074a*/ 	.byte	0x3f
	.zero		1


	//   ....[47]....
        /*074c*/ 	.word	0x0000ff30
        /*0750*/ 	.word	0x00000000
        /*0754*/ 	.word	0x00036820
        /*0758*/ 	.short	0x010a
        /*075a*/ 	.byte	0x3f
	.zero		1


	//   ....[48]....
        /*075c*/ 	.word	0x00010100
        /*0760*/ 	.word	0x00000006
        /*0764*/ 	.word	0x00000000
        /*0768*/ 	.short	0x010a
        /*076a*/ 	.byte	0x3f
	.zero		1


	//   ....[49]....
        /*076c*/ 	.word	0x00010150
        /*0770*/ 	.word	0x00000003
        /*0774*/ 	.word	0x00000000
        /*0778*/ 	.short	0x010a
        /*077a*/ 	.byte	0x3f
	.zero		1


	//   ....[50]....
        /*077c*/ 	.word	0x000101b0
        /*0780*/ 	.word	0x00000012
        /*0784*/ 	.word	0x00000000
        /*0788*/ 	.short	0x010a
        /*078a*/ 	.byte	0x3f
	.zero		1


	//   ....[51]....
        /*078c*/ 	.word	0x000101e0
        /*0790*/ 	.word	0x00000003
        /*0794*/ 	.word	0x00000000
        /*0798*/ 	.short	0x010a
        /*079a*/ 	.byte	0x3f
	.zero		1


	//   ....[52]....
        /*079c*/ 	.word	0x00010250
        /*07a0*/ 	.word	0x00000003
        /*07a4*/ 	.word	0x00036800
        /*07a8*/ 	.short	0x010a
        /*07aa*/ 	.byte	0x3f
	.zero		1


	//   ....[53]....
        /*07ac*/ 	.word	0x000102a0
        /*07b0*/ 	.word	0x00000002
        /*07b4*/ 	.word	0x00036830
        /*07b8*/ 	.short	0x010a
        /*07ba*/ 	.byte	0x3f
	.zero		1


	//   ....[54]....
        /*07bc*/ 	.word	0x00010300
        /*07c0*/ 	.word	0x00000003
        /*07c4*/ 	.word	0x00036830
        /*07c8*/ 	.short	0x010a
        /*07ca*/ 	.byte	0x3f
	.zero		1


	//   ....[55]....
        /*07cc*/ 	.word	0x00010360
        /*07d0*/ 	.word	0x00000003
        /*07d4*/ 	.word	0x00036850
        /*07d8*/ 	.short	0x010a
        /*07da*/ 	.byte	0x3f
	.zero		1


	//   ....[56]....
        /*07dc*/ 	.word	0x000103c0
        /*07e0*/ 	.word	0x00000007
        /*07e4*/ 	.word	0x00036850
        /*07e8*/ 	.short	0x010a
        /*07ea*/ 	.byte	0x3f
	.zero		1


	//   ....[57]....
        /*07ec*/ 	.word	0x00010560
        /*07f0*/ 	.word	0x00000000
        /*07f4*/ 	.word	0x00036840
        /*07f8*/ 	.short	0x010a
        /*07fa*/ 	.byte	0x3f
	.zero		1


	//   ....[58]....
        /*07fc*/ 	.word	0x00011160
        /*0800*/ 	.word	0x00000009
        /*0804*/ 	.word	0x00036820
        /*0808*/ 	.short	0x010a
        /*080a*/ 	.byte	0x3f
	.zero		1


	//   ....[59]....
        /*080c*/ 	.word	0x000111b0
        /*0810*/ 	.word	0x00000003
        /*0814*/ 	.word	0x00036840
        /*0818*/ 	.short	0x010a
        /*081a*/ 	.byte	0x3f
	.zero		1


	//   ....[60]....
        /*081c*/ 	.word	0x00011200
        /*0820*/ 	.word	0x00000003
        /*0824*/ 	.word	0x00000060
        /*0828*/ 	.short	0x010a
        /*082a*/ 	.byte	0x3f
	.zero		1


	//   ....[61]....
        /*082c*/ 	.word	0x00011250
        /*0830*/ 	.word	0x00000003
        /*0834*/ 	.word	0x00036840
        /*0838*/ 	.short	0x010a
        /*083a*/ 	.byte	0x3f
	.zero		1


	//   ....[62]....
        /*083c*/ 	.word	0x000112a0
        /*0840*/ 	.word	0x00000002
        /*0844*/ 	.word	0x00000060
        /*0848*/ 	.short	0x010a
        /*084a*/ 	.byte	0x3f
	.zero		1


	//   ....[63]....
        /*084c*/ 	.word	0x000112f0
        /*0850*/ 	.word	0x00000002
        /*0854*/ 	.word	0x00036840
        /*0858*/ 	.short	0x010a
        /*085a*/ 	.byte	0x3f
	.zero		1


	//   ....[64]....
        /*085c*/ 	.word	0x00011340
        /*0860*/ 	.word	0x00000002
        /*0864*/ 	.word	0x00000060
        /*0868*/ 	.short	0x010a
        /*086a*/ 	.byte	0x3f
	.zero		1


	//   ....[65]....
        /*086c*/ 	.word	0x00011390
        /*0870*/ 	.word	0x00000002
        /*0874*/ 	.word	0x00036860
        /*0878*/ 	.short	0x010a
        /*087a*/ 	.byte	0x3f
	.zero		1


	//   ....[66]....
        /*087c*/ 	.word	0x000113e0
        /*0880*/ 	.word	0x00000000
        /*0884*/ 	.word	0x00036820
        /*0888*/ 	.short	0x010a
        /*088a*/ 	.byte	0x3f
	.zero		1


	//   ....[67]....
        /*088c*/ 	.word	0x00011580
        /*0890*/ 	.word	0x00000006
        /*0894*/ 	.word	0x00000000
        /*0898*/ 	.short	0x010a
        /*089a*/ 	.byte	0x3f
	.zero		1


	//   ....[68]....
        /*089c*/ 	.word	0x000115d0
        /*08a0*/ 	.word	0x00000003
        /*08a4*/ 	.word	0x00000000
        /*08a8*/ 	.short	0x010a
        /*08aa*/ 	.byte	0x3f
	.zero		1


	//   ....[69]....
        /*08ac*/ 	.word	0x00011620
        /*08b0*/ 	.word	0x00000012
        /*08b4*/ 	.word	0x00000000
        /*08b8*/ 	.short	0x010a
        /*08ba*/ 	.byte	0x3f
	.zero		1


	//----- nvinfo : EIATTR_NUM_MBARRIERS
	.align		4
.L_653:
        /*08bc*/ 	.byte	0x03, 0x38
        /*08be*/ 	.short	0x0016


	//----- nvinfo : EIATTR_EXIT_INSTR_OFFSETS
	.align		4
        /*08c0*/ 	.byte	0x04, 0x1c
        /*08c2*/ 	.short	(.L_655 - .L_654)


	//   ....[0]....
.L_654:
        /*08c4*/ 	.word	0x000009d0


	//   ....[1]....
        /*08c8*/ 	.word	0x0000bae0


	//   ....[2]....
        /*08cc*/ 	.word	0x00010230


	//----- nvinfo : EIATTR_MAX_THREADS
	.align		4
.L_655:
        /*08d0*/ 	.byte	0x04, 0x05
        /*08d2*/ 	.short	(.L_657 - .L_656)
.L_656:
        /*08d4*/ 	.word	0x00000180
        /*08d8*/ 	.word	0x00000001
        /*08dc*/ 	.word	0x00000001


	//----- nvinfo : EIATTR_CRS_STACK_SIZE
	.align		4
.L_657:
        /*08e0*/ 	.byte	0x04, 0x1e
        /*08e2*/ 	.short	(.L_659 - .L_658)
.L_658:
        /*08e4*/ 	.word	0x00000000


	//----- nvinfo : EIATTR_CBANK_PARAM_SIZE
	.align		4
.L_659:
        /*08e8*/ 	.byte	0x03, 0x19
        /*08ea*/ 	.short	0x0a70


	//----- nvinfo : EIATTR_PARAM_CBANK
	.align		4
        /*08ec*/ 	.byte	0x04, 0x0a
        /*08ee*/ 	.short	(.L_661 - .L_660)
	.align		4
.L_660:
        /*08f0*/ 	.word	index@(.nv.constant0._ZN7cutlass13device_kernelIN5flash11enable_sm90INS1_16FlashAttnFwdSm90INS1_25CollectiveMainloopFwdSm90ILi2EN4cute5tupleIJNS5_1CILi1EEES8_S8_EEENS6_IJNS7_ILi128EEENS7_ILi112EEENS7_ILi192EEEEEELi192ENS_10bfloat16_tEfNS_4arch4Sm90ELb0ELb0ELb0ELb0ELb0ELb0ELb0ELb1ELb1ELb1ELb0ELb0EEENS1_21CollectiveEpilogueFwdINS6_IJSA_SC_SB_EEES9_SE_SG_Li256ELb0ELb1ELb0ELb0EEENS1_29StaticPersistentTileSchedulerILb0EEEEEEEEEvNT_6ParamsE)
        /*08f4*/ 	.short	0x0210
        /*08f6*/ 	.short	0x0a70


	//----- nvinfo : EIATTR_SW_WAR
	.align		4
.L_661:
        /*08f8*/ 	.byte	0x04, 0x36
        /*08fa*/ 	.short	(.L_663 - .L_662)
.L_662:
        /*08fc*/ 	.word	0x00000008
.L_663:


//--------------------- .nv.info._ZN7cutlass13device_kernelIN5flash11enable_sm90INS1_16FlashAttnFwdSm90INS1_25CollectiveMainloopFwdSm90ILi2EN4cute5tupleIJNS5_1CILi2EEENS7_ILi1EEES9_EEENS6_IJNS7_ILi128EEENS7_ILi112EEENS7_ILi192EEEEEELi192ENS_10bfloat16_tEfNS_4arch4Sm90ELb0ELb0ELb0ELb0ELb0ELb0ELb0ELb1ELb1ELb1ELb0ELb0EEENS1_21CollectiveEpilogueFwdINS6_IJSB_SD_SC_EEESA_SF_SH_Li256ELb0ELb1ELb0ELb0EEENS1_29StaticPersistentTileSchedulerILb0EEEEEEEEEvNT_6ParamsE --------------------------
	.section	.nv.info._ZN7cutlass13device_kernelIN5flash11enable_sm90INS1_16FlashAttnFwdSm90INS1_25CollectiveMainloopFwdSm90ILi2EN4cute5tupleIJNS5_1CILi2EEENS7_ILi1EEES9_EEENS6_IJNS7_ILi128EEENS7_ILi112EEENS7_ILi192EEEEEELi192ENS_10bfloat16_tEfNS_4arch4Sm90ELb0ELb0ELb0ELb0ELb0ELb0ELb0ELb1ELb1ELb1ELb0ELb0EEENS1_21CollectiveEpilogueFwdINS6_IJSB_SD_SC_EEESA_SF_SH_Li256ELb0ELb1ELb0ELb0EEENS1_29StaticPersistentTileSchedulerILb0EEEEEEEEEvNT_6ParamsE,"",@"SHT_CUDA_INFO"
	.sectionflags	@""
	.align	4


	//----- nvinfo : EIATTR_CUDA_API_VERSION
	.align		4
        /*0000*/ 	.byte	0x04, 0x37
        /*0002*/ 	.short	(.L_665 - .L_664)
.L_664:
        /*0004*/ 	.word	0x00000082


	//----- nvinfo : EIATTR_KPARAM_INFO
	.align		4
.L_665:
        /*0008*/ 	.byte	0x04, 0x17
        /*000a*/ 	.short	(.L_667 - .L_666)
.L_666:
        /*000c*/ 	.word	0x00000000
        /*0010*/ 	.short	0x0000
        /*0012*/ 	.short	0x0070
        /*0014*/ 	.byte	0x00, 0xf0, 0x01, 0x28


	//----- nvinfo : EIATTR_SPARSE_MMA_MASK
	.align		4
.L_667:
        /*0018*/ 	.byte	0x03, 0x50
        /*001a*/ 	.short	0x0000


	//----- nvinfo : EIATTR_MAXREG_COUNT
	.align		4
        /*001c*/ 	.byte	0x03, 0x1b
        /*001e*/ 	.short	0x00a8


	//----- nvinfo : EIATTR_NUM_BARRIERS
	.align		4
        /*0020*/ 	.byte	0x02, 0x4c
        /*0022*/ 	.byte	0x09
	.zero		1


	//----- nvinfo : EIATTR_EXTERNS
	.align		4
        /*0024*/ 	.byte	0x04, 0x0f
        /*0026*/ 	.short	(.L_669 - .L_668)


	//   ....[0]....
	.align		4
.L_668:
        /*0028*/ 	.word	index@(__assertfail)


	//----- nvinfo : EIATTR_ANNOTATIONS
	.align		4
.L_669:
        /*002c*/ 	.byte	0x04, 0x55
        /*002e*/ 	.short	(.L_671 - .L_670)


	//   ....[0]....
.L_670:
        /* <DEDUP_REMOVED lines=34> */


	//----- nvinfo : EIATTR_MERCURY_ISA_VERSION
	.align		4
.L_671:
        /*0238*/ 	.byte	0x03, 0x5f
        /*023a*/ 	.short	0x0101


	//----- nvinfo : EIATTR_INT_WARP_WIDE_INSTR_OFFSETS
	.align		4
        /*023c*/ 	.byte	0x04, 0x31
        /*023e*/ 	.short	(.L_673 - .L_672)


	//   ....[0]....
.L_672:
        /*0240*/ 	.word	0x00000120


	//   ....[1]....
        /*0244*/ 	.word	0x000001c0


	//   ....[2]....
        /*0248*/ 	.word	0x00000230


	//----- nvinfo : EIATTR_COOP_GROUP_MASK_REGIDS
	.align		4
.L_673:
        /*024c*/ 	.byte	0x04, 0x29
        /*024e*/ 	.short	(.L_675 - .L_674)


	//   ....[0]....
.L_674:
        /*0250*/ 	.word	0xffffffff


	//   ....[1]....
        /*0254*/ 	.word	0xffffffff


	//   ....[2]....
        /*0258*/ 	.word	0xffffffff


	//   ....[3]....
        /*025c*/ 	.word	0xffffffff


	//   ....[4]....
        /*0260*/ 	.word	0xffffffff


	//   ....[5]....
        /*0264*/ 	.word	0xffffffff


	//   ....[6]....
        /*0268*/ 	.word	0xffffffff


	//   ....[7]....
        /*026c*/ 	.word	0xffffffff


	//   ....[8]....
        /*0270*/ 	.word	0xffffffff


	//   ....[9]....
        /*0274*/ 	.word	0xffffffff


	//   ....[10]....
        /*0278*/ 	.word	0xffffffff


	//   ....[11]....
        /*027c*/ 	.word	0xffffffff


	//   ....[12]....
        /*0280*/ 	.word	0xffffffff


	//   ....[13]....
        /*0284*/ 	.word	0xffffffff


	//   ....[14]....
        /*0288*/ 	.word	0xffffffff


	//   ....[15]....
        /*028c*/ 	.word	0xffffffff


	//   ....[16]....
        /*0290*/ 	.word	0xffffffff


	//   ....[17]....
        /*0294*/ 	.word	0xffffffff


	//   ....[18]....
        /*0298*/ 	.word	0xffffffff


	//   ....[19]....
        /*029c*/ 	.word	0xffffffff


	//   ....[20]....
        /*02a0*/ 	.word	0xffffffff


	//   ....[21]....
        /*02a4*/ 	.word	0xffffffff


	//   ....[22]....
        /*02a8*/ 	.word	0xffffffff


	//   ....[23]....
        /*02ac*/ 	.word	0xffffffff


	//   ....[24]....
        /*02b0*/ 	.word	0xffffffff


	//   ....[25]....
        /*02b4*/ 	.word	0xffffffff


	//   ....[26]....
        /*02b8*/ 	.word	0xffffffff


	//   ....[27]....
        /*02bc*/ 	.word	0xffffffff


	//   ....[28]....
        /*02c0*/ 	.word	0xffffffff


	//   ....[29]....
        /*02c4*/ 	.word	0xffffffff


	//   ....[30]....
        /*02c8*/ 	.word	0xffffffff


	//   ....[31]....
        /*02cc*/ 	.word	0xffffffff


	//   ....[32]....
        /*02d0*/ 	.word	0xffffffff


	//   ....[33]....
        /*02d4*/ 	.word	0xffffffff


	//   ....[34]....
        /*02d8*/ 	.word	0xffffffff


	//   ....[35]....
        /*02dc*/ 	.word	0xffffffff


	//   ....[36]....
        /*02e0*/ 	.word	0xffffffff


	//   ....[37]....
        /*02e4*/ 	.word	0xffffffff


	//   ....[38]....
        /*02e8*/ 	.word	0xffffffff


	//   ....[39]....
        /*02ec*/ 	.word	0xffffffff


	//   ....[40]....
        /*02f0*/ 	.word	0xffffffff


	//   ....[41]....
        /*02f4*/ 	.word	0xffffffff


	//   ....[42]....
        /*02f8*/ 	.word	0xffffffff


	//   ....[43]....
        /*02fc*/ 	.word	0xffffffff


	//   ....[44]....
        /*0300*/ 	.word	0xffffffff


	//   ....[45]....
        /*0304*/ 	.word	0xffffffff


	//   ....[46]....
        /*0308*/ 	.word	0xffffffff


	//   ....[47]....
        /*030c*/ 	.word	0xffffffff


	//   ....[48]....
        /*0310*/ 	.word	0xffffffff


	//   ....[49]....
        /*0314*/ 	.word	0xffffffff


	//   ....[50]....
        /*0318*/ 	.word	0xffffffff


	//   ....[51]....
        /*031c*/ 	.word	0x0500000f


	//   ....[52]....
        /*0320*/ 	.word	0x0500000f


	//   ....[53]....
        /*0324*/ 	.word	0x0500000f


	//   ....[54]....
        /*0328*/ 	.word	0x0500000f


	//   ....[55]....
        /*032c*/ 	.word	0x0500000f


	//   ....[56]....
        /*0330*/ 	.word	0x0500000f


	//   ....[57]....
        /*0334*/ 	.word	0x0500000f


	//   ....[58]....
        /*0338*/ 	.word	0x0500000f


	//   ....[59]....
        /*033c*/ 	.word	0x0500000f


	//   ....[60]....
        /*0340*/ 	.word	0x0500000f


	//   ....[61]....
        /*0344*/ 	.word	0x0500000f


	//   ....[62]....
        /*0348*/ 	.word	0x0500000f


	//   ....[63]....
        /*034c*/ 	.word	0x0500000f


	//   ....[64]....
        /*0350*/ 	.word	0x0500000f


	//   ....[65]....
        /*0354*/ 	.word	0x0500000f


	//   ....[66]....
        /*0358*/ 	.word	0x0500000f


	//   ....[67]....
        /*035c*/ 	.word	0x0500000f


	//   ....[68]....
        /*0360*/ 	.word	0x0500000f


	//----- nvinfo : EIATTR_COOP_GROUP_INSTR_OFFSETS
	.align		4
.L_675:
        /*0364*/ 	.byte	0x04, 0x28
        /*0366*/ 	.short	(.L_677 - .L_676)


	//   ....[0]....
.L_676:
        /*0368*/ 	.word	0x00000060


	//   ....[1]....
        /*036c*/ 	.word	0x00000130


	//   ....[2]....
        /*0370*/ 	.word	0x000001d0


	//   ....[3]....
        /*0374*/ 	.word	0x000003b0


	//   ....[4]....
        /*0378*/ 	.word	0x000005e0


	//   ....[5]....
        /*037c*/ 	.word	0x00000810


	//   ....[6]....
        /*0380*/ 	.word	0x00000aa0


	//   ....[7]....
        /*0384*/ 	.word	0x00000dc0


	//   ....[8]....
        /*0388*/ 	.word	0x00001290


	//   ....[9]....
        /*038c*/ 	.word	0x00004160


	//   ....[10]....
        /*0390*/ 	.word	0x00004260


	//   ....[11]....
        /*0394*/ 	.word	0x00004790


	//   ....[12]....
        /*0398*/ 	.word	0x000047e0


	//   ....[13]....
        /*039c*/ 	.word	0x000082e0


	//   ....[14]....
        /*03a0*/ 	.word	0x000082f0


	//   ....[15]....
        /*03a4*/ 	.word	0x00008320


	//   ....[16]....
        /*03a8*/ 	.word	0x00008330


	//   ....[17]....
        /*03ac*/ 	.word	0x00009880


	//   ....[18]....
        /*03b0*/ 	.word	0x000098b0


	//   ....[19]....
        /*03b4*/ 	.word	0x00009970


	//   ....[20]....
        /*03b8*/ 	.word	0x00009980


	//   ....[21]....
        /*03bc*/ 	.word	0x0000aea0


	//   ....[22]....
        /*03c0*/ 	.word	0x0000aed0


	//   ....[23]....
        /*03c4*/ 	.word	0x0000af80


	//   ....[24]....
        /*03c8*/ 	.word	0x0000afe0


	//   ....[25]....
        /*03cc*/ 	.word	0x0000b750


	//   ....[26]....
        /*03d0*/ 	.word	0x0000b780


	//   ....[27]....
        /*03d4*/ 	.word	0x0000b8a0


	//   ....[28]....
        /*03d8*/ 	.word	0x0000b8c0


	//   ....[29]....
        /*03dc*/ 	.word	0x0000b9c0


	//   ....[30]....
        /*03e0*/ 	.word	0x0000b9e0


	//   ....[31]....
        /*03e4*/ 	.word	0x0000baf0


	//   ....[32]....
        /*03e8*/ 	.word	0x0000bb30


	//   ....[33]....
        /*03ec*/ 	.word	0x0000c680


	//   ....[34]....
        /*03f0*/ 	.word	0x0000d1d0


	//   ....[35]....
        /*03f4*/ 	.word	0x0000d200


	//   ....[36]....
        /*03f8*/ 	.word	0x0000d2e0


	//   ....[37]....
        /*03fc*/ 	.word	0x0000d2f0


	//   ....[38]....
        /*0400*/ 	.word	0x0000d390


	//   ....[39]....
        /*0404*/ 	.word	0x0000d3a0


	//   ....[40]....
        /*0408*/ 	.word	0x0000d440


	//   ....[41]....
        /*040c*/ 	.word	0x0000d450


	//   ....[42]....
        /*0410*/ 	.word	0x0000d4f0


	//   ....[43]....
        /*0414*/ 	.word	0x0000d500


	//   ....[44]....
        /*0418*/ 	.word	0x0000d5a0


	//   ....[45]....
        /*041c*/ 	.word	0x0000d5b0


	//   ....[46]....
        /*0420*/ 	.word	0x0000d650


	//   ....[47]....
        /*0424*/ 	.word	0x0000d660


	//   ....[48]....
        /*0428*/ 	.word	0x0000d670


	//   ....[49]....
        /*042c*/ 	.word	0x0000d6c0


	//   ....[50]....
        /*0430*/ 	.word	0x00010700


	//   ....[51]....
        /*0434*/ 	.word	0x00010bf0


	//   ....[52]....
        /*0438*/ 	.word	0x00010d60


	//   ....[53]....
        /*043c*/ 	.word	0x00010dc0


	//   ....[54]....
        /*0440*/ 	.word	0x00010f50


	//   ....[55]....
        /*0444*/ 	.word	0x00010fa0


	//   ....[56]....
        /*0448*/ 	.word	0x000110d0


	//   ....[57]....
        /*044c*/ 	.word	0x00011120


	//   ....[58]....
        /*0450*/ 	.word	0x00011250


	//   ....[59]....
        /*0454*/ 	.word	0x000112a0


	//   ....[60]....
        /*0458*/ 	.word	0x000113d0


	//   ....[61]....
        /*045c*/ 	.word	0x00011420


	//   ....[62]....
        /*0460*/ 	.word	0x00011550


	//   ....[63]....
        /*0464*/ 	.word	0x000115a0


	//   ....[64]....
        /*0468*/ 	.word	0x000116d0


	//   ....[65]....
        /*046c*/ 	.word	0x00011720


	//   ....[66]....
        /*0470*/ 	.word	0x00011830


	//   ....[67]....
        /*0474*/ 	.word	0x00011880


	//   ....[68]....
        /*0478*/ 	.word	0x00011c30


	//----- nvinfo : EIATTR_REG_RECONFIG
	.align		4
.L_677:
        /*047c*/ 	.byte	0x01, 0x54
	.zero		2


	//----- nvinfo : EIATTR_SYSCALL_OFFSETS
	.align		4
        /*0480*/ 	.byte	0x04, 0x46
        /*0482*/ 	.short	(.L_679 - .L_678)


	//   ....[0]....
.L_678:
        /*0484*/ 	.word	0x00001650


	//   ....[1]....
        /*0488*/ 	.word	0x0000c2a0


	//   ....[2]....
        /*048c*/ 	.word	0x0000c3e0


	//   ....[3]....
        /*0490*/ 	.word	0x0000c4d0


	//   ....[4]....
        /*0494*/ 	.word	0x0000cd70


	//----- nvinfo : EIATTR_MBARRIER_INSTR_OFFSETS
	.align		4
.L_679:
        /*0498*/ 	.byte	0x04, 0x39
        /*049a*/ 	.short	(.L_681 - .L_680)


	//   ....[0]....
.L_680:
        /*049c*/ 	.word	0x00000250
        /*04a0*/ 	.word	0x000000ff
        /*04a4*/ 	.word	0x00036800
        /*04a8*/ 	.short	0x0100
        /*04aa*/ 	.byte	0x08
	.zero		1


	//   ....[1]....
        /*04ac*/ 	.word	0x00000260
        /*04b0*/ 	.word	0x000000ff
        /*04b4*/ 	.word	0x00036820
        /*04b8*/ 	.short	0x0100
        /*04ba*/ 	.byte	0x08
	.zero		1


	//   ....[2]....
        /*04bc*/ 	.word	0x00000350
        /*04c0*/ 	.word	0x000000ff
        /*04c4*/ 	.word	0x00036830
        /*04c8*/ 	.short	0x0100
        /*04ca*/ 	.byte	0x08
	.zero		1


	//   ....[3]....
        /*04cc*/ 	.word	0x00000360
        /*04d0*/ 	.word	0x000000ff
        /*04d4*/ 	.word	0x00036840
        /*04d8*/ 	.short	0x0100
        /*04da*/ 	.byte	0x08
	.zero		1


	//   ....[4]....
        /*04dc*/ 	.word	0x00000370
        /*04e0*/ 	.word	0x000000ff
        /*04e4*/ 	.word	0x00036838
        /*04e8*/ 	.short	0x0100
        /*04ea*/ 	.byte	0x08
	.zero		1


	//   ....[5]....
        /*04ec*/ 	.word	0x00000380
        /*04f0*/ 	.word	0x000000ff
        /*04f4*/ 	.word	0x00036848
        /*04f8*/ 	.short	0x0100
        /*04fa*/ 	.byte	0x08
	.zero		1


	//   ....[6]....
        /*04fc*/ 	.word	0x00000590
        /*0500*/ 	.word	0x000000ff
        /*0504*/ 	.word	0x00036850
        /*0508*/ 	.short	0x0100
        /*050a*/ 	.byte	0x08
	.zero		1


	//   ....[7]....
        /*050c*/ 	.word	0x000005a0
        /*0510*/ 	.word	0x000000ff
        /*0514*/ 	.word	0x00036860
        /*0518*/ 	.short	0x0100
        /*051a*/ 	.byte	0x08
	.zero		1


	//   ....[8]....
        /*051c*/ 	.word	0x000005b0
        /*0520*/ 	.word	0x000000ff
        /*0524*/ 	.word	0x00036858
        /*0528*/ 	.short	0x0100
        /*052a*/ 	.byte	0x08
	.zero		1


	//   ....[9]....
        /*052c*/ 	.word	0x000005c0
        /*0530*/ 	.word	0x000000ff
        /*0534*/ 	.word	0x00036868
        /*0538*/ 	.short	0x0100
        /*053a*/ 	.byte	0x08
	.zero		1


	//   ....[10]....
        /*053c*/ 	.word	0x000007c0
        /*0540*/ 	.word	0x000000ff
        /*0544*/ 	.word	0x00036870
        /*0548*/ 	.short	0x0100
        /*054a*/ 	.byte	0x08
	.zero		1


	//   ....[11]....
        /*054c*/ 	.word	0x000007d0
        /*0550*/ 	.word	0x000000ff
        /*0554*/ 	.word	0x00036880
        /*0558*/ 	.short	0x0100
        /*055a*/ 	.byte	0x08
	.zero		1


	//   ....[12]....
        /*055c*/ 	.word	0x000007e0
        /*0560*/ 	.word	0x000000ff
        /*0564*/ 	.word	0x00036878
        /*0568*/ 	.short	0x0100
        /*056a*/ 	.byte	0x08
	.zero		1


	//   ....[13]....
        /*056c*/ 	.word	0x000007f0
        /*0570*/ 	.word	0x000000ff
        /*0574*/ 	.word	0x00036888
        /*0578*/ 	.short	0x0100
        /*057a*/ 	.byte	0x08
	.zero		1


	//   ....[14]....
        /*057c*/ 	.word	0x00000a50
        /*0580*/ 	.word	0x000000ff
        /*0584*/ 	.word	0x00036890
        /*0588*/ 	.short	0x0100
        /*058a*/ 	.byte	0x08
	.zero		1


	//   ....[15]....
        /*058c*/ 	.word	0x00000a60
        /*0590*/ 	.word	0x000000ff
        /*0594*/ 	.word	0x000368a0
        /*0598*/ 	.short	0x0100
        /*059a*/ 	.byte	0x08
	.zero		1


	//   ....[16]....
        /*059c*/ 	.word	0x00000a70
        /*05a0*/ 	.word	0x000000ff
        /*05a4*/ 	.word	0x00036898
        /*05a8*/ 	.short	0x0100
        /*05aa*/ 	.byte	0x08
	.zero		1


	//   ....[17]....
        /*05ac*/ 	.word	0x00000a80
        /*05b0*/ 	.word	0x000000ff
        /*05b4*/ 	.word	0x000368a8
        /*05b8*/ 	.short	0x0100
        /*05ba*/ 	.byte	0x08
	.zero		1


	//   ....[18]....
        /*05bc*/ 	.word	0x00000d20
        /*05c0*/ 	.word	0x000000ff
        /*05c4*/ 	.word	0x000368b0
        /*05c8*/ 	.short	0x0100
        /*05ca*/ 	.byte	0x08
	.zero		1


	//   ....[19]....
        /*05cc*/ 	.word	0x00000d30
        /*05d0*/ 	.word	0x000000ff
        /*05d4*/ 	.word	0x000368c0
        /*05d8*/ 	.short	0x0100
        /*05da*/ 	.byte	0x08
	.zero		1


	//   ....[20]....
        /*05dc*/ 	.word	0x00000d40
        /*05e0*/ 	.word	0x000000ff
        /*05e4*/ 	.word	0x000368b8
        /*05e8*/ 	.short	0x0100
        /*05ea*/ 	.byte	0x08
	.zero		1


	//   ....[21]....
        /*05ec*/ 	.word	0x00000d50
        /*05f0*/ 	.word	0x000000ff
        /*05f4*/ 	.word	0x000368c8
        /*05f8*/ 	.short	0x0100
        /*05fa*/ 	.byte	0x08
	.zero		1


	//   ....[22]....
        /*05fc*/ 	.word	0x00001690
        /*0600*/ 	.word	0x000000ff
        /*0604*/ 	.word	0x00036800
        /*0608*/ 	.short	0x010a
        /*060a*/ 	.byte	0x25
	.zero		1


	//   ....[23]....
        /*060c*/ 	.word	0x00001710
        /*0610*/ 	.word	0x00000002
        /*0614*/ 	.word	0x00036830
        /*0618*/ 	.short	0x010a
        /*061a*/ 	.byte	0x3f
	.zero		1


	//   ....[24]....
        /*061c*/ 	.word	0x00001750
        /*0620*/ 	.word	0x00000002
        /*0624*/ 	.word	0x00036830
        /*0628*/ 	.short	0x010a
        /*062a*/ 	.byte	0x3f
	.zero		1


	//   ....[25]....
        /*062c*/ 	.word	0x00004d60
        /*0630*/ 	.word	0x00000005
        /*0634*/ 	.word	0x00000000
        /*0638*/ 	.short	0x0101
        /*063a*/ 	.byte	0x3f
	.zero		1


	//   ....[26]....
        /*063c*/ 	.word	0x00005600
        /*0640*/ 	.word	0x000000ff
        /*0644*/ 	.word	0x00036830
        /*0648*/ 	.short	0x010a
        /*064a*/ 	.byte	0x26
	.zero		1


	//   ....[27]....
        /*064c*/ 	.word	0x00005640
        /*0650*/ 	.word	0x000000ff
        /*0654*/ 	.word	0x00036830
        /*0658*/ 	.short	0x010a
        /*065a*/ 	.byte	0x26
	.zero		1


	//   ....[28]....
        /*065c*/ 	.word	0x00007c30
        /*0660*/ 	.word	0x000000ff
        /*0664*/ 	.word	0x00036850
        /*0668*/ 	.short	0x010a
        /*066a*/ 	.byte	0x07
	.zero		1


	//   ....[29]....
        /*066c*/ 	.word	0x00007c70
        /*0670*/ 	.word	0x000000ff
        /*0674*/ 	.word	0x00036850
        /*0678*/ 	.short	0x010a
        /*067a*/ 	.byte	0x07
	.zero		1


	//   ....[30]....
        /*067c*/ 	.word	0x00008cd0
        /*0680*/ 	.word	0x00000005
        /*0684*/ 	.word	0x00000000
        /*0688*/ 	.short	0x0101
        /*068a*/ 	.byte	0x3f
	.zero		1


	//   ....[31]....
        /*068c*/ 	.word	0x00008fc0
        /*0690*/ 	.word	0x0000007e
        /*0694*/ 	.word	0x00000000
        /*0698*/ 	.short	0x0101
        /*069a*/ 	.byte	0x3f
	.zero		1


	//   ....[32]....
        /*069c*/ 	.word	0x000097d0
        /*06a0*/ 	.word	0x000000ff
        /*06a4*/ 	.word	0x00036850
        /*06a8*/ 	.short	0x010a
        /*06aa*/ 	.byte	0x09
	.zero		1


	//   ....[33]....
        /*06ac*/ 	.word	0x00009810
        /*06b0*/ 	.word	0x000000ff
        /*06b4*/ 	.word	0x00036850
        /*06b8*/ 	.short	0x010a
        /*06ba*/ 	.byte	0x09
	.zero		1


	//   ....[34]....
        /*06bc*/ 	.word	0x00009e00
        /*06c0*/ 	.word	0x0000001a
        /*06c4*/ 	.word	0x00000000
        /*06c8*/ 	.short	0x0101
        /*06ca*/ 	.byte	0x3f
	.zero		1


	//   ....[35]....
        /*06cc*/ 	.word	0x0000b720
        /*06d0*/ 	.word	0x000000ff
        /*06d4*/ 	.word	0x00000000
        /*06d8*/ 	.short	0x0101
        /*06da*/ 	.byte	0x05
	.zero		1


	//   ....[36]....
        /*06dc*/ 	.word	0x0000b790
        /*06e0*/ 	.word	0x000000ff
        /*06e4*/ 	.word	0x00000000
        /*06e8*/ 	.short	0x0101
        /*06ea*/ 	.byte	0x04
	.zero		1


	//   ....[37]....
        /*06ec*/ 	.word	0x0000c8a0
        /*06f0*/ 	.word	0x00000002
        /*06f4*/ 	.word	0x00036840
        /*06f8*/ 	.short	0x010a
        /*06fa*/ 	.byte	0x3f
	.zero		1


	//   ....[38]....
        /*06fc*/ 	.word	0x0000d7f0
        /*0700*/ 	.word	0x000000ff
        /*0704*/ 	.word	0x00036800
        /*0708*/ 	.short	0x0107
        /*070a*/ 	.byte	0x24
	.zero		1


	//   ....[39]....
        /*070c*/ 	.word	0x0000d860
        /*0710*/ 	.word	0x000000ff
        /*0714*/ 	.word	0x00036800
        /*0718*/ 	.short	0x0101
        /*071a*/ 	.byte	0x24
	.zero		1


	//   ....[40]....
        /*071c*/ 	.word	0x0000d880
        /*0720*/ 	.word	0x000000ff
        /*0724*/ 	.word	0x00036820
        /*0728*/ 	.short	0x010a
        /*072a*/ 	.byte	0x24
	.zero		1


	//   ....[41]....
        /*072c*/ 	.word	0x0000dba0
        /*0730*/ 	.word	0x00000003
        /*0734*/ 	.word	0x00036840
        /*0738*/ 	.short	0x010a
        /*073a*/ 	.byte	0x3f
	.zero		1


	//   ....[42]....
        /*073c*/ 	.word	0x0000e0f0
        /*0740*/ 	.word	0x00000002
        /*0744*/ 	.word	0x00036860
        /*0748*/ 	.short	0x010a
        /*074a*/ 	.byte	0x3f
	.zero		1


	//   ....[43]....
        /*074c*/ 	.word	0x0000e8c0
        /*0750*/ 	.word	0x00000003
        /*0754*/ 	.word	0x00036840
        /*0758*/ 	.short	0x010a
        /*075a*/ 	.byte	0x3f
	.zero		1


	//   ....[44]....
        /*075c*/ 	.word	0x0000ee10
        /*0760*/ 	.word	0x00000002
        /*0764*/ 	.word	0x00036860
        /*0768*/ 	.short	0x010a
        /*076a*/ 	.byte	0x3f
	.zero		1


	//   ....[45]....
        /*076c*/ 	.word	0x0000f540
        /*0770*/ 	.word	0x00000003
        /*0774*/ 	.word	0x00036840
        /*0778*/ 	.short	0x010a
        /*077a*/ 	.byte	0x3f
	.zero		1


	//   ....[46]....
        /*077c*/ 	.word	0x0000fa80
        /*0780*/ 	.word	0x00000002
        /*0784*/ 	.word	0x00036860
        /*0788*/ 	.short	0x010a
        /*078a*/ 	.byte	0x3f
	.zero		1


	//   ....[47]....
        /*078c*/ 	.word	0x00010020
        /*0790*/ 	.word	0x00000000
        /*0794*/ 	.word	0x00036860
        /*0798*/ 	.short	0x010a
        /*079a*/ 	.byte	0x3f
	.zero		1


	//   ....[48]....
        /*079c*/ 	.word	0x00010680
        /*07a0*/ 	.word	0x00000000
        /*07a4*/ 	.word	0x00036820
        /*07a8*/ 	.short	0x010a
        /*07aa*/ 	.byte	0x3f
	.zero		1


	//   ....[49]....
        /*07ac*/ 	.word	0x00010870
        /*07b0*/ 	.word	0x00000006
        /*07b4*/ 	.word	0x00000000
        /*07b8*/ 	.short	0x010a
        /*07ba*/ 	.byte	0x3f
	.zero		1


	//   ....[50]....
        /*07bc*/ 	.word	0x000108a0
        /*07c0*/ 	.word	0x00000007
        /*07c4*/ 	.word	0x00000000
        /*07c8*/ 	.short	0x010a
        /*07ca*/ 	.byte	0x3f
	.zero		1


	//   ....[51]....
        /*07cc*/ 	.word	0x00010900
        /*07d0*/ 	.word	0x00000004
        /*07d4*/ 	.word	0x00000000
        /*07d8*/ 	.short	0x010a
        /*07da*/ 	.byte	0x3f
	.zero		1


	//   ....[52]....
        /*07dc*/ 	.word	0x00010930
        /*07e0*/ 	.word	0x00000003
        /*07e4*/ 	.word	0x00000000
        /*07e8*/ 	.short	0x010a
        /*07ea*/ 	.byte	0x3f
	.zero		1


	//   ....[53]....
        /*07ec*/ 	.word	0x000109a0
        /*07f0*/ 	.word	0x00000003
        /*07f4*/ 	.word	0x00036800
        /*07f8*/ 	.short	0x010a
        /*07fa*/ 	.byte	0x3f
	.zero		1


	//   ....[54]....
        /*07fc*/ 	.word	0x000109f0
        /*0800*/ 	.word	0x00000002
        /*0804*/ 	.word	0x00036830
        /*0808*/ 	.short	0x010a
        /*080a*/ 	.byte	0x3f
	.zero		1


	//   ....[55]....
        /*080c*/ 	.word	0x00010a50
        /*0810*/ 	.word	0x00000003
        /*0814*/ 	.word	0x00036830
        /*0818*/ 	.short	0x010a
        /*081a*/ 	.byte	0x3f
	.zero		1


	//   ....[56]....
        /*081c*/ 	.word	0x00010ab0
        /*0820*/ 	.word	0x00000003
        /*0824*/ 	.word	0x00036850
        /*0828*/ 	.short	0x010a
        /*082a*/ 	.byte	0x3f
	.zero		1


	//   ....[57]....
        /*082c*/ 	.word	0x00010b10
        /*0830*/ 	.word	0x00000007
        /*0834*/ 	.word	0x00036850
        /*0838*/ 	.short	0x010a
        /*083a*/ 	.byte	0x3f
	.zero		1


	//   ....[58]....
        /*083c*/ 	.word	0x00010cb0
        /*0840*/ 	.word	0x00000002
        /*0844*/ 	.word	0x00036840
        /*0848*/ 	.short	0x010a
        /*084a*/ 	.byte	0x3f
	.zero		1


	//   ....[59]....
        /*084c*/ 	.word	0x000118d0
        /*0850*/ 	.word	0x00000002
        /*0854*/ 	.word	0x00036820
        /*0858*/ 	.short	0x010a
        /*085a*/ 	.byte	0x3f
	.zero		1


	//   ....[60]....
        /*085c*/ 	.word	0x00011920
        /*0860*/ 	.word	0x00000003
        /*0864*/ 	.word	0x00036840
        /*0868*/ 	.short	0x010a
        /*086a*/ 	.byte	0x3f
	.zero		1


	//   ....[61]....
        /*086c*/ 	.word	0x00011970
        /*0870*/ 	.word	0x00000002
        /*0874*/ 	.word	0x00036860
        /*0878*/ 	.short	0x010a
        /*087a*/ 	.byte	0x3f
	.zero		1


	//   ....[62]....
        /*087c*/ 	.word	0x000119c0
        /*0880*/ 	.word	0x00000003
        /*0884*/ 	.word	0x00036840
        /*0888*/ 	.short	0x010a
        /*088a*/ 	.byte	0x3f
	.zero		1


	//   ....[63]....
        /*088c*/ 	.word	0x00011a10
        /*0890*/ 	.word	0x00000002
        /*0894*/ 	.word	0x00036860
        /*0898*/ 	.short	0x010a
        /*089a*/ 	.byte	0x3f
	.zero		1


	//   ....[64]....
        /*089c*/ 	.word	0x00011a60
        /*08a0*/ 	.word	0x00000003
        /*08a4*/ 	.word	0x00036840
        /*08a8*/ 	.short	0x010a
        /*08aa*/ 	.byte	0x3f
	.zero		1


	//   ....[65]....
        /*08ac*/ 	.word	0x00011ab0
        /*08b0*/ 	.word	0x00000002
        /*08b4*/ 	.word	0x00036860
        /*08b8*/ 	.short	0x010a
        /*08ba*/ 	.byte	0x3f
	.zero		1


	//   ....[66]....
        /*08bc*/ 	.word	0x00011b00
        /*08c0*/ 	.word	0x00000000
        /*08c4*/ 	.word	0x00036860
        /*08c8*/ 	.short	0x010a
        /*08ca*/ 	.byte	0x3f
	.zero		1


	//   ....[67]....
        /*08cc*/ 	.word	0x00011b50
        /*08d0*/ 	.word	0x00000000
        /*08d4*/ 	.word	0x00036820
        /*08d8*/ 	.short	0x010a
        /*08da*/ 	.byte	0x3f
	.zero		1


	//   ....[68]....
        /*08dc*/ 	.word	0x00011cf0
        /*08e0*/ 	.word	0x00000006
        /*08e4*/ 	.word	0x00000000
        /*08e8*/ 	.short	0x010a
        /*08ea*/ 	.byte	0x3f
	.zero		1


	//   ....[69]....
        /*08ec*/ 	.word	0x00011d40
        /*08f0*/ 	.word	0x00000007
        /*08f4*/ 	.word	0x00000000
        /*08f8*/ 	.short	0x010a
        /*08fa*/ 	.byte	0x3f
	.zero		1


	//   ....[70]....
        /*08fc*/ 	.word	0x00011d90
        /*0900*/ 	.word	0x00000004
        /*0904*/ 	.word	0x00000000
        /*0908*/ 	.short	0x010a
        /*090a*/ 	.byte	0x3f
	.zero		1


	//----- nvinfo : EIATTR_NUM_MBARRIERS
	.align		4
.L_681:
        /*090c*/ 	.byte	0x03, 0x38
        /*090e*/ 	.short	0x0016


	//----- nvinfo : EIATTR_EXIT_INSTR_OFFSETS
	.align		4
        /*0910*/ 	.byte	0x04, 0x1c
        /*0912*/ 	.short	(.L_683 - .L_682)


	//   ....[0]....
.L_682:
        /*0914*/ 	.word	0x00000ee0


	//   ....[1]....
        /*0918*/ 	.word	0x0000bc70


	//   ....[2]....
        /*091c*/ 	.word	0x00010980


	//----- nvinfo : EIATTR_MAX_THREADS
	.align		4
.L_683:
        /*0920*/ 	.byte	0x04, 0x05
        /*0922*/ 	.short	(.L_685 - .L_684)
.L_684:
        /*0924*/ 	.word	0x00000180
        /*0928*/ 	.word	0x00000001
        /*092c*/ 	.word	0x00000001


	//----- nvinfo : EIATTR_CRS_STACK_SIZE
	.align		4
.L_685:
        /*0930*/ 	.byte	0x04, 0x1e
        /*0932*/ 	.short	(.L_687 - .L_686)
.L_686:
        /*0934*/ 	.word	0x00000000


	//----- nvinfo : EIATTR_CBANK_PARAM_SIZE
	.align		4
.L_687:
        /*0938*/ 	.byte	0x03, 0x19
        /*093a*/ 	.short	0x0a70


	//----- nvinfo : EIATTR_PARAM_CBANK
	.align		4
        /*093c*/ 	.byte	0x04, 0x0a
        /*093e*/ 	.short	(.L_689 - .L_688)
	.align		4
.L_688:
        /*0940*/ 	.word	index@(.nv.constant0._ZN7cutlass13device_kernelIN5flash11enable_sm90INS1_16FlashAttnFwdSm90INS1_25CollectiveMainloopFwdSm90ILi2EN4cute5tupleIJNS5_1CILi2EEENS7_ILi1EEES9_EEENS6_IJNS7_ILi128EEENS7_ILi112EEENS7_ILi192EEEEEELi192ENS_10bfloat16_tEfNS_4arch4Sm90ELb0ELb0ELb0ELb0ELb0ELb0ELb0ELb1ELb1ELb1ELb0ELb0EEENS1_21CollectiveEpilogueFwdINS6_IJSB_SD_SC_EEESA_SF_SH_Li256ELb0ELb1ELb0ELb0EEENS1_29StaticPersistentTileSchedulerILb0EEEEEEEEEvNT_6ParamsE)
        /*0944*/ 	.short	0x0210
        /*0946*/ 	.short	0x0a70


	//----- nvinfo : EIATTR_SW_WAR
	.align		4
.L_689:
        /*0948*/ 	.byte	0x04, 0x36
        /*094a*/ 	.short	(.L_691 - .L_690)
.L_690:
        /*094c*/ 	.word	0x00000008
.L_691:


//--------------------- .nv.info._ZN7cutlass13device_kernelIN5flash11enable_sm90INS1_16FlashAttnFwdSm90INS1_25CollectiveMainloopFwdSm90ILi2EN4cute5tupleIJNS5_1CILi1EEES8_S8_EEENS6_IJNS7_ILi128EEENS7_ILi112EEENS7_ILi192EEEEEELi192ENS_10bfloat16_tEfNS_4arch4Sm90ELb0ELb0ELb0ELb1ELb0ELb0ELb0ELb1ELb1ELb1ELb0ELb0EEENS1_21CollectiveEpilogueFwdINS6_IJSA_SC_SB_EEES9_SE_SG_Li256ELb1ELb1ELb0ELb0EEENS1_36VarlenDynamicPersistentTileSchedulerILi128ELi112ELi256ELi128ELb0ELb1ELb1ELb0ELb1ELb1EEEEEEEEEvNT_6ParamsE --------------------------
	.section	.nv.info._ZN7cutlass13device_kernelIN5flash11enable_sm90INS1_16FlashAttnFwdSm90INS1_25CollectiveMainloopFwdSm90ILi2EN4cute5tupleIJNS5_1CILi1EEES8_S8_EEENS6_IJNS7_ILi128EEENS7_ILi112EEENS7_ILi192EEEEEELi192ENS_10bfloat16_tEfNS_4arch4Sm90ELb0ELb0ELb0ELb1ELb0ELb0ELb0ELb1ELb1ELb1ELb0ELb0EEENS1_21CollectiveEpilogueFwdINS6_IJSA_SC_SB_EEES9_SE_SG_Li256ELb1ELb1ELb0ELb0EEENS1_36VarlenDynamicPersistentTileSchedulerILi128ELi112ELi256ELi128ELb0ELb1ELb1ELb0ELb1ELb1EEEEEEEEEvNT_6ParamsE,"",@"SHT_CUDA_INFO"
	.sectionflags	@""
	.align	4


	//----- nvinfo : EIATTR_CUDA_API_VERSION
	.align		4
        /*0000*/ 	.byte	0x04, 0x37
        /*0002*/ 	.short	(.L_693 - .L_692)
.L_692:
        /*0004*/ 	.word	0x00000082


	//----- nvinfo : EIATTR_KPARAM_INFO
	.align		4
.L_693:
        /*0008*/ 	.byte	0x04, 0x17
        /*000a*/ 	.short	(.L_695 - .L_694)
.L_694:
        /*000c*/ 	.word	0x00000000
        /*0010*/ 	.short	0x0000
        /*0012*/ 	.short	0x0070
        /*0014*/ 	.byte	0x00, 0xf0, 0x01, 0x2a


	//----- nvinfo : EIATTR_SPARSE_MMA_MASK
	.align		4
.L_695:
        /*0018*/ 	.byte	0x03, 0x50
        /*001a*/ 	.short	0x0000


	//----- nvinfo : EIATTR_MAXREG_COUNT
	.align		4
        /*001c*/ 	.byte	0x03, 0x1b
        /*001e*/ 	.short	0x00a8


	//----- nvinfo : EIATTR_NUM_BARRIERS
	.align		4
        /*0020*/ 	.byte	0x02, 0x4c
        /*0022*/ 	.byte	0x09
	.zero		1


	//----- nvinfo : EIATTR_EXTERNS
	.align		4
        /*0024*/ 	.byte	0x04, 0x0f
        /*0026*/ 	.short	(.L_697 - .L_696)


	//   ....[0]....
	.align		4
.L_696:
        /*0028*/ 	.word	index@(__assertfail)


	//----- nvinfo : EIATTR_ANNOTATIONS
	.align		4
.L_697:
        /*002c*/ 	.byte	0x04, 0x55
        /*002e*/ 	.short	(.L_699 - .L_698)


	//   ....[0]....
.L_698:
        /* <DEDUP_REMOVED lines=80> */


	//----- nvinfo : EIATTR_MERCURY_ISA_VERSION
	.align		4
.L_699:
        /*0520*/ 	.byte	0x03, 0x5f
        /*0522*/ 	.short	0x0101


	//----- nvinfo : EIATTR_UNUSED_LOAD_BYTE_OFFSET
	.align		4
        /*0524*/ 	.byte	0x04, 0x44
        /*0526*/ 	.short	(.L_701 - .L_700)


	//   ....[0]....
.L_700:
        /*0528*/ 	.word	0x000009f0
        /*052c*/ 	.word	0x0000fff0


	//   ....[1]....
        /*0530*/ 	.word	0x0000a750
        /*0534*/ 	.word	0x0000fff0


	//----- nvinfo : EIATTR_INT_WARP_WIDE_INSTR_OFFSETS
	.align		4
.L_701:
        /*0538*/ 	.byte	0x04, 0x31
        /*053a*/ 	.short	(.L_703 - .L_702)


	//   ....[0]....
.L_702:
        /*053c*/ 	.word	0x00000120


	//   ....[1]....
        /*0540*/ 	.word	0x00000160


	//   ....[2]....
        /*0544*/ 	.word	0x00000220


	//   ....[3]....
        /*0548*/ 	.word	0x0000dda0


	//   ....[4]....
        /*054c*/ 	.word	0x0000de30


	//   ....[5]....
        /*0550*/ 	.word	0x00011de0


	//   ....[6]....
        /*0554*/ 	.word	0x00011e40


	//----- nvinfo : EIATTR_COOP_GROUP_MASK_REGIDS
	.align		4
.L_703:
        /*0558*/ 	.byte	0x04, 0x29
        /*055a*/ 	.short	(.L_705 - .L_704)


	//   ....[0]....
.L_704:
        /*055c*/ 	.word	0xffffffff


	//   ....[1]....
        /*0560*/ 	.word	0xffffffff


	//   ....[2]....
        /*0564*/ 	.word	0xffffffff


	//   ....[3]....
        /*0568*/ 	.word	0xffffffff


	//   ....[4]....
        /*056c*/ 	.word	0xffffffff


	//   ....[5]....
        /*0570*/ 	.word	0xffffffff


	//   ....[6]....
        /*0574*/ 	.word	0xffffffff


	//   ....[7]....
        /*0578*/ 	.word	0xffffffff


	//   ....[8]....
        /*057c*/ 	.word	0xffffffff


	//   ....[9]....
        /*0580*/ 	.word	0xffffffff


	//   ....[10]....
        /*0584*/ 	.word	0xffffffff


	//   ....[11]....
        /*0588*/ 	.word	0xffffffff


	//   ....[12]....
        /*058c*/ 	.word	0xffffffff


	//   ....[13]....
        /*0590*/ 	.word	0xffffffff


	//   ....[14]....
        /*0594*/ 	.word	0xffffffff


	//   ....[15]....
        /*0598*/ 	.word	0xffffffff


	//   ....[16]....
        /*059c*/ 	.word	0xffffffff


	//   ....[17]....
        /*05a0*/ 	.word	0xffffffff


	//   ....[18]....
        /*05a4*/ 	.word	0xffffffff


	//   ....[19]....
        /*05a8*/ 	.word	0xffffffff


	//   ....[20]....
        /*05ac*/ 	.word	0xffffffff


	//   ....[21]....
        /*05b0*/ 	.word	0xffffffff


	//   ....[22]....
        /*05b4*/ 	.word	0xffffffff


	//   ....[23]....
        /*05b8*/ 	.word	0xffffffff


	//   ....[24]....
        /*05bc*/ 	.word	0xffffffff


	//   ....[25]....
        /*05c0*/ 	.word	0xffffffff


	//   ....[26]....
        /*05c4*/ 	.word	0xffffffff


	//   ....[27]....
        /*05c8*/ 	.word	0xffffffff


	//   ....[28]....
        /*05cc*/ 	.word	0xffffffff


	//   ....[29]....
        /*05d0*/ 	.word	0xffffffff


	//   ....[30]....
        /*05d4*/ 	.word	0xffffffff


	//   ....[31]....
        /*05d8*/ 	.word	0xffffffff


	//   ....[32]....
        /*05dc*/ 	.word	0xffffffff


	//   ....[33]....
        /*05e0*/ 	.word	0xffffffff


	//   ....[34]....
        /*05e4*/ 	.word	0xffffffff


	//   ....[35]....
        /*05e8*/ 	.word	0xffffffff


	//   ....[36]....
        /*05ec*/ 	.word	0xffffffff


	//   ....[37]....
        /*05f0*/ 	.word	0xffffffff


	//   ....[38]....
        /*05f4*/ 	.word	0xffffffff


	//   ....[39]....
        /*05f8*/ 	.word	0xffffffff


	//   ....[40]....
        /*05fc*/ 	.word	0xffffffff


	//   ....[41]....
        /*0600*/ 	.word	0xffffffff


	//   ....[42]....
        /*0604*/ 	.word	0xffffffff


	//   ....[43]....
        /*0608*/ 	.word	0xffffffff


	//   ....[44]....
        /*060c*/ 	.word	0xffffffff


	//   ....[45]....
        /*0610*/ 	.word	0xffffffff


	//   ....[46]....
        /*0614*/ 	.word	0xffffffff


	//   ....[47]....
        /*0618*/ 	.word	0xffffffff


	//   ....[48]....
        /*061c*/ 	.word	0xffffffff


	//   ....[49]....
        /*0620*/ 	.word	0xffffffff


	//   ....[50]....
        /*0624*/ 	.word	0xffffffff


	//   ....[51]....
        /*0628*/ 	.word	0xffffffff


	//   ....[52]....
        /*062c*/ 	.word	0xffffffff


	//   ....[53]....
        /*0630*/ 	.word	0xffffffff


	//   ....[54]....
        /*0634*/ 	.word	0xffffffff


	//   ....[55]....
        /*0638*/ 	.word	0xffffffff


	//   ....[56]....
        /*063c*/ 	.word	0xffffffff


	//   ....[57]....
        /*0640*/ 	.word	0xffffffff


	//   ....[58]....
        /*0644*/ 	.word	0xffffffff


	//   ....[59]....
        /*0648*/ 	.word	0xffffffff


	//   ....[60]....
        /*064c*/ 	.word	0xffffffff


	//   ....[61]....
        /*0650*/ 	.word	0xffffffff


	//   ....[62]....
        /*0654*/ 	.word	0xffffffff


	//   ....[63]....
        /*0658*/ 	.word	0xffffffff


	//   ....[64]....
        /*065c*/ 	.word	0xffffffff


	//   ....[65]....
        /*0660*/ 	.word	0xffffffff


	//   ....[66]....
        /*0664*/ 	.word	0xffffffff


	//   ....[67]....
        /*0668*/ 	.word	0xffffffff


	//   ....[68]....
        /*066c*/ 	.word	0xffffffff


	//   ....[69]....
        /*0670*/ 	.word	0xffffffff


	//   ....[70]....
        /*0674*/ 	.word	0xffffffff


	//   ....[71]....
        /*0678*/ 	.word	0xffffffff


	//   ....[72]....
        /*067c*/ 	.word	0xffffffff


	//   ....[73]....
        /*0680*/ 	.word	0xffffffff


	//   ....[74]....
        /*0684*/ 	.word	0xffffffff


	//   ....[75]....
        /*0688*/ 	.word	0xffffffff


	//   ....[76]....
        /*068c*/ 	.word	0xffffffff


	//   ....[77]....
        /*0690*/ 	.word	0xffffffff


	//   ....[78]....
        /*0694*/ 	.word	0xffffffff


	//   ....[79]....
        /*0698*/ 	.word	0xffffffff


	//   ....[80]....
        /*069c*/ 	.word	0xffffffff


	//   ....[81]....
        /*06a0*/ 	.word	0xffffffff


	//   ....[82]....
        /*06a4*/ 	.word	0xffffffff


	//   ....[83]....
        /*06a8*/ 	.word	0xffffffff


	//   ....[84]....
        /*06ac*/ 	.word	0xffffffff


	//   ....[85]....
        /*06b0*/ 	.word	0xffffffff


	//   ....[86]....
        /*06b4*/ 	.word	0xffffffff


	//   ....[87]....
        /*06b8*/ 	.word	0xffffffff


	//   ....[88]....
        /*06bc*/ 	.word	0xffffffff


	//   ....[89]....
        /*06c0*/ 	.word	0xffffffff


	//   ....[90]....
        /*06c4*/ 	.word	0xffffffff


	//   ....[91]....
        /*06c8*/ 	.word	0x0500000f


	//   ....[92]....
        /*06cc*/ 	.word	0x0500000f


	//   ....[93]....
        /*06d0*/ 	.word	0x0500000f


	//   ....[94]....
        /*06d4*/ 	.word	0x0500000f


	//   ....[95]....
        /*06d8*/ 	.word	0x0500000f


	//   ....[96]....
        /*06dc*/ 	.word	0x0500000f


	//   ....[97]....
        /*06e0*/ 	.word	0x0500000f


	//   ....[98]....
        /*06e4*/ 	.word	0x0500000f


	//   ....[99]....
        /*06e8*/ 	.word	0x0500000f


	//   ....[100]....
        /*06ec*/ 	.word	0x0500000f


	//   ....[101]....
        /*06f0*/ 	.word	0x0500000f


	//   ....[102]....
        /*06f4*/ 	.word	0x0500000f


	//   ....[103]....
        /*06f8*/ 	.word	0x0500000f


	//   ....[104]....
        /*06fc*/ 	.word	0x0500000f


	//   ....[105]....
        /*0700*/ 	.word	0x0500000f


	//   ....[106]....
        /*0704*/ 	.word	0x0500000f


	//   ....[107]....
        /*0708*/ 	.word	0x0500000f


	//   ....[108]....
        /*070c*/ 	.word	0x0500000f


	//   ....[109]....
        /*0710*/ 	.word	0x0500000f


	//   ....[110]....
        /*0714*/ 	.word	0x0500000f


	//   ....[111]....
        /*0718*/ 	.word	0x0500000f


	//   ....[112]....
        /*071c*/ 	.word	0x0500000f


	//   ....[113]....
        /*0720*/ 	.word	0x0500000f


	//   ....[114]....
        /*0724*/ 	.word	0x0500000f


	//   ....[115]....
        /*0728*/ 	.word	0x0500000f


	//   ....[116]....
        /*072c*/ 	.word	0x0500000f


	//   ....[117]....
        /*0730*/ 	.word	0x0500000f


	//   ....[118]....
        /*0734*/ 	.word	0x0500000f


	//   ....[119]....
        /*0738*/ 	.word	0x0500000f


	//   ....[120]....
        /*073c*/ 	.word	0x0500000f


	//   ....[121]....
        /*0740*/ 	.word	0x0500000f


	//   ....[122]....
        /*0744*/ 	.word	0x0500000f


	//   ....[123]....
        /*0748*/ 	.word	0x0500000f


	//   ....[124]....
        /*074c*/ 	.word	0x0500000f


	//   ....[125]....
        /*0750*/ 	.word	0x0500000f


	//----- nvinfo : EIATTR_COOP_GROUP_INSTR_OFFSETS
	.align		4
.L_705:
        /*0754*/ 	.byte	0x04, 0x28
        /*0756*/ 	.short	(.L_707 - .L_706)


	//   ....[0]....
.L_706:
        /*0758*/ 	.word	0x00000060


	//   ....[1]....
        /*075c*/ 	.word	0x00000130


	//   ....[2]....
        /*0760*/ 	.word	0x00000230


	//   ....[3]....
        /*0764*/ 	.word	0x000003a0


	//   ....[4]....
        /*0768*/ 	.word	0x00000500


	//   ....[5]....
        /*076c*/ 	.word	0x00000620


	//   ....[6]....
        /*0770*/ 	.word	0x00000780


	//   ....[7]....
        /*0774*/ 	.word	0x00001400


	//   ....[8]....
        /*0778*/ 	.word	0x00004360


	//   ....[9]....
        /*077c*/ 	.word	0x000043d0


	//   ....[10]....
        /*0780*/ 	.word	0x000048b0


	//   ....[11]....
        /*0784*/ 	.word	0x00004900


	//   ....[12]....
        /*0788*/ 	.word	0x00008350


	//   ....[13]....
        /*078c*/ 	.word	0x00008380


	//   ....[14]....
        /*0790*/ 	.word	0x000085d0


	//   ....[15]....
        /*0794*/ 	.word	0x000085f0


	//   ....[16]....
        /*0798*/ 	.word	0x00009bc0


	//   ....[17]....
        /*079c*/ 	.word	0x00009c80


	//   ....[18]....
        /*07a0*/ 	.word	0x00009f50


	//   ....[19]....
        /*07a4*/ 	.word	0x00009f60


	//   ....[20]....
        /*07a8*/ 	.word	0x0000b480


	//   ....[21]....
        /*07ac*/ 	.word	0x0000b4d0


	//   ....[22]....
        /*07b0*/ 	.word	0x0000b510


	//   ....[23]....
        /*07b4*/ 	.word	0x0000b540


	//   ....[24]....
        /*07b8*/ 	.word	0x0000bc00


	//   ....[25]....
        /*07bc*/ 	.word	0x0000bc40


	//   ....[26]....
        /*07c0*/ 	.word	0x0000bd40


	//   ....[27]....
        /*07c4*/ 	.word	0x0000bd60


	//   ....[28]....
        /*07c8*/ 	.word	0x0000be60


	//   ....[29]....
        /*07cc*/ 	.word	0x0000be80


	//   ....[30]....
        /*07d0*/ 	.word	0x0000bf90


	//   ....[31]....
        /*07d4*/ 	.word	0x0000bfb0


	//   ....[32]....
        /*07d8*/ 	.word	0x0000c820


	//   ....[33]....
        /*07dc*/ 	.word	0x0000c840


	//   ....[34]....
        /*07e0*/ 	.word	0x0000c940


	//   ....[35]....
        /*07e4*/ 	.word	0x0000c960


	//   ....[36]....
        /*07e8*/ 	.word	0x0000ca60


	//   ....[37]....
        /*07ec*/ 	.word	0x0000ca80


	//   ....[38]....
        /*07f0*/ 	.word	0x0000cb90


	//   ....[39]....
        /*07f4*/ 	.word	0x0000cbb0


	//   ....[40]....
        /*07f8*/ 	.word	0x0000cd30


	//   ....[41]....
        /*07fc*/ 	.word	0x0000cf20


	//   ....[42]....
        /*0800*/ 	.word	0x0000cf50


	//   ....[43]....
        /*0804*/ 	.word	0x0000cf80


	//   ....[44]....
        /*0808*/ 	.word	0x0000cfb0


	//   ....[45]....
        /*080c*/ 	.word	0x0000cfe0


	//   ....[46]....
        /*0810*/ 	.word	0x0000d010


	//   ....[47]....
        /*0814*/ 	.word	0x0000d180


	//   ....[48]....
        /*0818*/ 	.word	0x0000d1b0


	//   ....[49]....
        /*081c*/ 	.word	0x0000d1e0


	//   ....[50]....
        /*0820*/ 	.word	0x0000d210


	//   ....[51]....
        /*0824*/ 	.word	0x0000d240


	//   ....[52]....
        /*0828*/ 	.word	0x0000d270


	//   ....[53]....
        /*082c*/ 	.word	0x0000d310


	//   ....[54]....
        /*0830*/ 	.word	0x0000d340


	//   ....[55]....
        /*0834*/ 	.word	0x0000d3d0


	//   ....[56]....
        /*0838*/ 	.word	0x0000e3b0


	//   ....[57]....
        /*083c*/ 	.word	0x0000f040


	//   ....[58]....
        /*0840*/ 	.word	0x0000f070


	//   ....[59]....
        /*0844*/ 	.word	0x0000f0a0


	//   ....[60]....
        /*0848*/ 	.word	0x0000f0e0


	//   ....[61]....
        /*084c*/ 	.word	0x0000f1b0


	//   ....[62]....
        /*0850*/ 	.word	0x0000f210


	//   ....[63]....
        /*0854*/ 	.word	0x0000f2b0


	//   ....[64]....
        /*0858*/ 	.word	0x0000f2c0


	//   ....[65]....
        /*085c*/ 	.word	0x0000f360


	//   ....[66]....
        /*0860*/ 	.word	0x0000f370


	//   ....[67]....
        /*0864*/ 	.word	0x0000f410


	//   ....[68]....
        /*0868*/ 	.word	0x0000f420


	//   ....[69]....
        /*086c*/ 	.word	0x0000f4a0


	//   ....[70]....
        /*0870*/ 	.word	0x0000f4d0


	//   ....[71]....
        /*0874*/ 	.word	0x0000f4e0


	//   ....[72]....
        /*0878*/ 	.word	0x0000f500


	//   ....[73]....
        /*087c*/ 	.word	0x00012600


	//   ....[74]....
        /*0880*/ 	.word	0x00012660


	//   ....[75]....
        /*0884*/ 	.word	0x00012690


	//   ....[76]....
        /*0888*/ 	.word	0x000126c0


	//   ....[77]....
        /*088c*/ 	.word	0x000126f0


	//   ....[78]....
        /*0890*/ 	.word	0x00012720


	//   ....[79]....
        /*0894*/ 	.word	0x00012750


	//   ....[80]....
        /*0898*/ 	.word	0x00012760


	//   ....[81]....
        /*089c*/ 	.word	0x000128e0


	//   ....[82]....
        /*08a0*/ 	.word	0x00012910


	//   ....[83]....
        /*08a4*/ 	.word	0x00012940


	//   ....[84]....
        /*08a8*/ 	.word	0x00012970


	//   ....[85]....
        /*08ac*/ 	.word	0x000129a0


	//   ....[86]....
        /*08b0*/ 	.word	0x000129d0


	//   ....[87]....
        /*08b4*/ 	.word	0x00012a90


	//   ....[88]....
        /*08b8*/ 	.word	0x00012ab0


	//   ....[89]....
        /*08bc*/ 	.word	0x00012b20


	//   ....[90]....
        /*08c0*/ 	.word	0x00012fb0


	//   ....[91]....
        /*08c4*/ 	.word	0x00013480


	//   ....[92]....
        /*08c8*/ 	.word	0x00013600


	//   ....[93]....
        /*08cc*/ 	.word	0x00013650


	//   ....[94]....
        /*08d0*/ 	.word	0x000136d0


	//   ....[95]....
        /*08d4*/ 	.word	0x00013720


	//   ....[96]....
        /*08d8*/ 	.word	0x000138b0


	//   ....[97]....
        /*08dc*/ 	.word	0x00013940


	//   ....[98]....
        /*08e0*/ 	.word	0x00013a20


	//   ....[99]....
        /*08e4*/ 	.word	0x00013b40


	//   ....[100]....
        /*08e8*/ 	.word	0x00013ba0


	//   ....[101]....
        /*08ec*/ 	.word	0x00013cb0


	//   ....[102]....
        /*08f0*/ 	.word	0x00013d10


	//   ....[103]....
        /*08f4*/ 	.word	0x00013e20


	//   ....[104]....
        /*08f8*/ 	.word	0x00013e80


	//   ....[105]....
        /*08fc*/ 	.word	0x00013f80


	//   ....[106]....
        /*0900*/ 	.word	0x00013fe0


	//   ....[107]....
        /*0904*/ 	.word	0x000140c0


	//   ....[108]....
        /*0908*/ 	.word	0x00014430


	//   ....[109]....
        /*090c*/ 	.word	0x000144d0


	//   ....[110]....
        /*0910*/ 	.word	0x000145f0


	//   ....[111]....
        /*0914*/ 	.word	0x00014670


	//   ....[112]....
        /*0918*/ 	.word	0x000146f0


	//   ....[113]....
        /*091c*/ 	.word	0x00014770


	//   ....[114]....
        /*0920*/ 	.word	0x000147f0


	//   ....[115]....
        /*0924*/ 	.word	0x00014880


	//   ....[116]....
        /*0928*/ 	.word	0x00014920


	//   ....[117]....
        /*092c*/ 	.word	0x000149c0


	//   ....[118]....
        /*0930*/ 	.word	0x00014a40


	//   ....[119]....
        /*0934*/ 	.word	0x00014ac0


	//   ....[120]....
        /*0938*/ 	.word	0x00014b40


	//   ....[121]....
        /*093c*/ 	.word	0x00014bd0


	//   ....[122]....
        /*0940*/ 	.word	0x00014c50


	//   ....[123]....
        /*0944*/ 	.word	0x00014cf0


	//   ....[124]....
        /*0948*/ 	.word	0x00014d80


	//   ....[125]....
        /*094c*/ 	.word	0x00014eb0


	//----- nvinfo : EIATTR_REG_RECONFIG
	.align		4
.L_707:
        /*0950*/ 	.byte	0x01, 0x54
	.zero		2


	//----- nvinfo : EIATTR_SYSCALL_OFFSETS
	.align		4
        /*0954*/ 	.byte	0x04, 0x46
        /*0956*/ 	.short	(.L_709 - .L_708)


	//   ....[0]....
.L_708:
        /*0958*/ 	.word	0x000015e0


	//   ....[1]....
        /*095c*/ 	.word	0x0000dfa0


	//   ....[2]....
        /*0960*/ 	.word	0x0000e100


	//   ....[3]....
        /*0964*/ 	.word	0x0000e200


	//   ....[4]....
        /*0968*/ 	.word	0x0000ec20


	//----- nvinfo : EIATTR_MBARRIER_INSTR_OFFSETS
	.align		4
.L_709:
        /*096c*/ 	.byte	0x04, 0x39
        /*096e*/ 	.short	(.L_711 - .L_710)


	//   ....[0]....
.L_710:
        /*0970*/ 	.word	0x00000250
        /*0974*/ 	.word	0x000000ff
        /*0978*/ 	.word	0x00036800
        /*097c*/ 	.short	0x0100
        /*097e*/ 	.byte	0x08
	.zero		1


	//   ....[1]....
        /*0980*/ 	.word	0x00000260
        /*0984*/ 	.word	0x000000ff
        /*0988*/ 	.word	0x00036820
        /*098c*/ 	.short	0x0100
        /*098e*/ 	.byte	0x08
	.zero		1


	//   ....[2]....
        /*0990*/ 	.word	0x00000350
        /*0994*/ 	.word	0x000000ff
        /*0998*/ 	.word	0x00036830
        /*099c*/ 	.short	0x0100
        /*099e*/ 	.byte	0x08
	.zero		1


	//   ....[3]....
        /*09a0*/ 	.word	0x00000360
        /*09a4*/ 	.word	0x000000ff
        /*09a8*/ 	.word	0x00036840
        /*09ac*/ 	.short	0x0100
        /*09ae*/ 	.byte	0x08
	.zero		1


	//   ....[4]....
        /*09b0*/ 	.word	0x00000370
        /*09b4*/ 	.word	0x000000ff
        /*09b8*/ 	.word	0x00036838
        /*09bc*/ 	.short	0x0100
        /*09be*/ 	.byte	0x08
	.zero		1


	//   ....[5]....
        /*09c0*/ 	.word	0x00000380
        /*09c4*/ 	.word	0x000000ff
        /*09c8*/ 	.word	0x00036848
        /*09cc*/ 	.short	0x0100
        /*09ce*/ 	.byte	0x08
	.zero		1


	//   ....[6]....
        /*09d0*/ 	.word	0x000004b0
        /*09d4*/ 	.word	0x000000ff
        /*09d8*/ 	.word	0x00036850
        /*09dc*/ 	.short	0x0100
        /*09de*/ 	.byte	0x08
	.zero		1


	//   ....[7]....
        /*09e0*/ 	.word	0x000004c0
        /*09e4*/ 	.word	0x000000ff
        /*09e8*/ 	.word	0x00036860
        /*09ec*/ 	.short	0x0100
        /*09ee*/ 	.byte	0x08
	.zero		1


	//   ....[8]....
        /*09f0*/ 	.word	0x000004d0
        /*09f4*/ 	.word	0x000000ff
        /*09f8*/ 	.word	0x00036858
        /*09fc*/ 	.short	0x0100
        /*09fe*/ 	.byte	0x08
	.zero		1


	//   ....[9]....
        /*0a00*/ 	.word	0x000004e0
        /*0a04*/ 	.word	0x000000ff
        /*0a08*/ 	.word	0x00036868
        /*0a0c*/ 	.short	0x0100
        /*0a0e*/ 	.byte	0x08
	.zero		1


	//   ....[10]....
        /*0a10*/ 	.word	0x000005d0
        /*0a14*/ 	.word	0x000000ff
        /*0a18*/ 	.word	0x00036870
        /*0a1c*/ 	.short	0x0100
        /*0a1e*/ 	.byte	0x06
	.zero		1


	//   ....[11]....
        /*0a20*/ 	.word	0x000005e0
        /*0a24*/ 	.word	0x000000ff
        /*0a28*/ 	.word	0x00036880
        /*0a2c*/ 	.short	0x0100
        /*0a2e*/ 	.byte	0x06
	.zero		1


	//   ....[12]....
        /*0a30*/ 	.word	0x000005f0
        /*0a34*/ 	.word	0x000000ff
        /*0a38*/ 	.word	0x00036878
        /*0a3c*/ 	.short	0x0100
        /*0a3e*/ 	.byte	0x06
	.zero		1


	//   ....[13]....
        /*0a40*/ 	.word	0x00000600
        /*0a44*/ 	.word	0x000000ff
        /*0a48*/ 	.word	0x00036888
        /*0a4c*/ 	.short	0x0100
        /*0a4e*/ 	.byte	0x06
	.zero		1


	//   ....[14]....
        /*0a50*/ 	.word	0x00000730
        /*0a54*/ 	.word	0x000000ff
        /*0a58*/ 	.word	0x00036890
        /*0a5c*/ 	.short	0x0100
        /*0a5e*/ 	.byte	0x08
	.zero		1


	//   ....[15]....
        /*0a60*/ 	.word	0x00000740
        /*0a64*/ 	.word	0x000000ff
        /*0a68*/ 	.word	0x000368a0
        /*0a6c*/ 	.short	0x0100
        /*0a6e*/ 	.byte	0x08
	.zero		1


	//   ....[16]....
        /*0a70*/ 	.word	0x00000750
        /*0a74*/ 	.word	0x000000ff
        /*0a78*/ 	.word	0x00036898
        /*0a7c*/ 	.short	0x0100
        /*0a7e*/ 	.byte	0x08
	.zero		1


	//   ....[17]....
        /*0a80*/ 	.word	0x00000760
        /*0a84*/ 	.word	0x000000ff
        /*0a88*/ 	.word	0x000368a8
        /*0a8c*/ 	.short	0x0100
        /*0a8e*/ 	.byte	0x08
	.zero		1


	//   ....[18]....
        /*0a90*/ 	.word	0x00000890
        /*0a94*/ 	.word	0x000000ff
        /*0a98*/ 	.word	0x000368b0
        /*0a9c*/ 	.short	0x0100
        /*0a9e*/ 	.byte	0x08
	.zero		1


	//   ....[19]....
        /*0aa0*/ 	.word	0x000008a0
        /*0aa4*/ 	.word	0x000000ff
        /*0aa8*/ 	.word	0x000368c0
        /*0aac*/ 	.short	0x0100
        /*0aae*/ 	.byte	0x08
	.zero		1


	//   ....[20]....
        /*0ab0*/ 	.word	0x000008b0
        /*0ab4*/ 	.word	0x000000ff
        /*0ab8*/ 	.word	0x000368b8
        /*0abc*/ 	.short	0x0100
        /*0abe*/ 	.byte	0x08
	.zero		1


	//   ....[21]....
        /*0ac0*/ 	.word	0x000008c0
        /*0ac4*/ 	.word	0x000000ff
        /*0ac8*/ 	.word	0x000368c8
        /*0acc*/ 	.short	0x0100
        /*0ace*/ 	.byte	0x08
	.zero		1


	//   ....[22]....
        /*0ad0*/ 	.word	0x00001690
        /*0ad4*/ 	.word	0x00000005
        /*0ad8*/ 	.word	0x00036800
        /*0adc*/ 	.short	0x010a
        /*0ade*/ 	.byte	0x3f
	.zero		1


	//   ....[23]....
        /*0ae0*/ 	.word	0x00001700
        /*0ae4*/ 	.word	0x00000002
        /*0ae8*/ 	.word	0x00036830
        /*0aec*/ 	.short	0x010a
        /*0aee*/ 	.byte	0x3f
	.zero		1


	//   ....[24]....
        /*0af0*/ 	.word	0x00001770
        /*0af4*/ 	.word	0x00000002
        /*0af8*/ 	.word	0x00036830
        /*0afc*/ 	.short	0x010a
        /*0afe*/ 	.byte	0x3f
	.zero		1


	//   ....[25]....
        /*0b00*/ 	.word	0x000043a0
        /*0b04*/ 	.word	0x00000002
        /*0b08*/ 	.word	0x00000000
        /*0b0c*/ 	.short	0x0101
        /*0b0e*/ 	.byte	0x3f
	.zero		1


	//   ....[26]....
        /*0b10*/ 	.word	0x00005aa0
        /*0b14*/ 	.word	0x0000000c
        /*0b18*/ 	.word	0x00036830
        /*0b1c*/ 	.short	0x010a
        /*0b1e*/ 	.byte	0x3f
	.zero		1


	//   ....[27]....
        /*0b20*/ 	.word	0x00005af0
        /*0b24*/ 	.word	0x0000000c
        /*0b28*/ 	.word	0x00036830
        /*0b2c*/ 	.short	0x010a
        /*0b2e*/ 	.byte	0x3f
	.zero		1


	//   ....[28]....
        /*0b30*/ 	.word	0x00008030
        /*0b34*/ 	.word	0x0000000d
        /*0b38*/ 	.word	0x00036850
        /*0b3c*/ 	.short	0x010a
        /*0b3e*/ 	.byte	0x3f
	.zero		1


	//   ....[29]....
        /*0b40*/ 	.word	0x00008070
        /*0b44*/ 	.word	0x0000000d
        /*0b48*/ 	.word	0x00036850
        /*0b4c*/ 	.short	0x010a
        /*0b4e*/ 	.byte	0x3f
	.zero		1


	//   ....[30]....
        /*0b50*/ 	.word	0x00008ec0
        /*0b54*/ 	.word	0x00000090
        /*0b58*/ 	.word	0x00000000
        /*0b5c*/ 	.short	0x0101
        /*0b5e*/ 	.byte	0x3f
	.zero		1


	//   ....[31]....
        /*0b60*/ 	.word	0x00009010
        /*0b64*/ 	.word	0x00000090
        /*0b68*/ 	.word	0x00000000
        /*0b6c*/ 	.short	0x0101
        /*0b6e*/ 	.byte	0x3f
	.zero		1


	//   ....[32]....
        /*0b70*/ 	.word	0x00009b20
        /*0b74*/ 	.word	0x0000000b
        /*0b78*/ 	.word	0x00036850
        /*0b7c*/ 	.short	0x010a
        /*0b7e*/ 	.byte	0x3f
	.zero		1


	//   ....[33]....
        /*0b80*/ 	.word	0x00009b60
        /*0b84*/ 	.word	0x0000000b
        /*0b88*/ 	.word	0x00036850
        /*0b8c*/ 	.short	0x010a
        /*0b8e*/ 	.byte	0x3f
	.zero		1


	//   ....[34]....
        /*0b90*/ 	.word	0x0000a0f0
        /*0b94*/ 	.word	0x0000000a
        /*0b98*/ 	.word	0x00000000
        /*0b9c*/ 	.short	0x0101
        /*0b9e*/ 	.byte	0x3f
	.zero		1


	//   ....[35]....
        /*0ba0*/ 	.word	0x0000bc30
        /*0ba4*/ 	.word	0x0000002e
        /*0ba8*/ 	.word	0x00000000
        /*0bac*/ 	.short	0x0101
        /*0bae*/ 	.byte	0x3f
	.zero		1


	//   ....[36]....
        /*0bb0*/ 	.word	0x0000e650
        /*0bb4*/ 	.word	0x00000000
        /*0bb8*/ 	.word	0x00036840
        /*0bbc*/ 	.short	0x010a
        /*0bbe*/ 	.byte	0x3f
	.zero		1


	//   ....[37]....
        /*0bc0*/ 	.word	0x0000f690
        /*0bc4*/ 	.word	0x0000000a
        /*0bc8*/ 	.word	0x00036800
        /*0bcc*/ 	.short	0x0107
        /*0bce*/ 	.byte	0x3f
	.zero		1


	//   ....[38]....
        /*0bd0*/ 	.word	0x0000f7a0
        /*0bd4*/ 	.word	0x00000002
        /*0bd8*/ 	.word	0x00036800
        /*0bdc*/ 	.short	0x0101
        /*0bde*/ 	.byte	0x3f
	.zero		1


	//   ....[39]....
        /*0be0*/ 	.word	0x0000f7c0
        /*0be4*/ 	.word	0x00000002
        /*0be8*/ 	.word	0x00036820
        /*0bec*/ 	.short	0x010a
        /*0bee*/ 	.byte	0x3f
	.zero		1


	//   ....[40]....
        /*0bf0*/ 	.word	0x0000fb40
        /*0bf4*/ 	.word	0x00000003
        /*0bf8*/ 	.word	0x00036840
        /*0bfc*/ 	.short	0x010a
        /*0bfe*/ 	.byte	0x3f
	.zero		1


	//   ....[41]....
        /*0c00*/ 	.word	0x00010000
        /*0c04*/ 	.word	0x00000003
        /*0c08*/ 	.word	0x00000060
        /*0c0c*/ 	.short	0x010a
        /*0c0e*/ 	.byte	0x3f
	.zero		1


	//   ....[42]....
        /*0c10*/ 	.word	0x00010800
        /*0c14*/ 	.word	0x00000003
        /*0c18*/ 	.word	0x00036840
        /*0c1c*/ 	.short	0x010a
        /*0c1e*/ 	.byte	0x3f
	.zero		1


	//   ....[43]....
        /*0c20*/ 	.word	0x00010cc0
        /*0c24*/ 	.word	0x00000002
        /*0c28*/ 	.word	0x00000060
        /*0c2c*/ 	.short	0x010a
        /*0c2e*/ 	.byte	0x3f
	.zero		1


	//   ....[44]....
        /*0c30*/ 	.word	0x000113e0
        /*0c34*/ 	.word	0x00000002
        /*0c38*/ 	.word	0x00036840
        /*0c3c*/ 	.short	0x010a
        /*0c3e*/ 	.byte	0x3f
	.zero		1


	//   ....[45]....
        /*0c40*/ 	.word	0x000118a0
        /*0c44*/ 	.word	0x00000002
        /*0c48*/ 	.word	0x00000060
        /*0c4c*/ 	.short	0x010a
        /*0c4e*/ 	.byte	0x3f
	.zero		1


	//   ....[46]....
        /*0c50*/ 	.word	0x00011f50
        /*0c54*/ 	.word	0x00000002
        /*0c58*/ 	.word	0x00036860
        /*0c5c*/ 	.short	0x010a
        /*0c5e*/ 	.byte	0x3f
	.zero		1


	//   ....[47]....
        /*0c60*/ 	.word	0x00012f30
        /*0c64*/ 	.word	0x00000000
        /*0c68*/ 	.word	0x00036820
        /*0c6c*/ 	.short	0x010a
        /*0c6e*/ 	.byte	0x3f
	.zero		1


	//   ....[48]....
        /*0c70*/ 	.word	0x000130f0
        /*0c74*/ 	.word	0x00000006
        /*0c78*/ 	.word	0x00000000
        /*0c7c*/ 	.short	0x010a
        /*0c7e*/ 	.byte	0x3f
	.zero		1


	//   ....[49]....
        /*0c80*/ 	.word	0x00013160
        /*0c84*/ 	.word	0x00000007
        /*0c88*/ 	.word	0x00000000
        /*0c8c*/ 	.short	0x010a
        /*0c8e*/ 	.byte	0x3f
	.zero		1


	//   ....[50]....
        /*0c90*/ 	.word	0x000131d0
        /*0c94*/ 	.word	0x00000004
        /*0c98*/ 	.word	0x00000000
        /*0c9c*/ 	.short	0x010a
        /*0c9e*/ 	.byte	0x3f
	.zero		1


	//   ....[51]....
        /*0ca0*/ 	.word	0x00013200
        /*0ca4*/ 	.word	0x00000003
        /*0ca8*/ 	.word	0x00000000
        /*0cac*/ 	.short	0x010a
        /*0cae*/ 	.byte	0x3f
	.zero		1


	//   ....[52]....
        /*0cb0*/ 	.word	0x00013260
        /*0cb4*/ 	.word	0x00000005
        /*0cb8*/ 	.word	0x00036800
        /*0cbc*/ 	.short	0x010a
        /*0cbe*/ 	.byte	0x3f
	.zero		1


	//   ....[53]....
        /*0cc0*/ 	.word	0x000132b0
        /*0cc4*/ 	.word	0x00000002
        /*0cc8*/ 	.word	0x00036830
        /*0ccc*/ 	.short	0x010a
        /*0cce*/ 	.byte	0x3f
	.zero		1


	//   ....[54]....
        /*0cd0*/ 	.word	0x00013300
        /*0cd4*/ 	.word	0x0000000c
        /*0cd8*/ 	.word	0x00036830
        /*0cdc*/ 	.short	0x010a
        /*0cde*/ 	.byte	0x3f
	.zero		1


	//   ....[55]....
        /*0ce0*/ 	.word	0x00013350
        /*0ce4*/ 	.word	0x0000000d
        /*0ce8*/ 	.word	0x00036850
        /*0cec*/ 	.short	0x010a
        /*0cee*/ 	.byte	0x3f
	.zero		1


	//   ....[56]....
        /*0cf0*/ 	.word	0x000133a0
        /*0cf4*/ 	.word	0x0000000b
        /*0cf8*/ 	.word	0x00036850
        /*0cfc*/ 	.short	0x010a
        /*0cfe*/ 	.byte	0x3f
	.zero		1


	//   ....[57]....
        /*0d00*/ 	.word	0x00013540
        /*0d04*/ 	.word	0x00000000
        /*0d08*/ 	.word	0x00036840
        /*0d0c*/ 	.short	0x010a
        /*0d0e*/ 	.byte	0x3f
	.zero		1


	//   ....[58]....
        /*0d10*/ 	.word	0x00014150
        /*0d14*/ 	.word	0x00000002
        /*0d18*/ 	.word	0x00036820
        /*0d1c*/ 	.short	0x010a
        /*0d1e*/ 	.byte	0x3f
	.zero		1


	//   ....[59]....
        /*0d20*/ 	.word	0x000141a0
        /*0d24*/ 	.word	0x00000003
        /*0d28*/ 	.word	0x00036840
        /*0d2c*/ 	.short	0x010a
        /*0d2e*/ 	.byte	0x3f
	.zero		1


	//   ....[60]....
        /*0d30*/ 	.word	0x000141f0
        /*0d34*/ 	.word	0x00000003
        /*0d38*/ 	.word	0x00000060
        /*0d3c*/ 	.short	0x010a
        /*0d3e*/ 	.byte	0x3f
	.zero		1


	//   ....[61]....
        /*0d40*/ 	.word	0x00014240
        /*0d44*/ 	.word	0x00000003
        /*0d48*/ 	.word	0x00036840
        /*0d4c*/ 	.short	0x010a
        /*0d4e*/ 	.byte	0x3f
	.zero		1


	//   ....[62]....
        /*0d50*/ 	.word	0x00014290
        /*0d54*/ 	.word	0x00000002
        /*0d58*/ 	.word	0x00000060
        /*0d5c*/ 	.short	0x010a
        /*0d5e*/ 	.byte	0x3f
	.zero		1


	//   ....[63]....
        /*0d60*/ 	.word	0x000142e0
        /*0d64*/ 	.word	0x00000002
        /*0d68*/ 	.word	0x00036840
        /*0d6c*/ 	.short	0x010a
        /*0d6e*/ 	.byte	0x3f
	.zero		1


	//   ....[64]....
        /*0d70*/ 	.word	0x00014330
        /*0d74*/ 	.word	0x00000002
        /*0d78*/ 	.word	0x00000060
        /*0d7c*/ 	.short	0x010a
        /*0d7e*/ 	.byte	0x3f
	.zero		1


	//   ....[65]....
        /*0d80*/ 	.word	0x00014380
        /*0d84*/ 	.word	0x00000002
        /*0d88*/ 	.word	0x00036860
        /*0d8c*/ 	.short	0x010a
        /*0d8e*/ 	.byte	0x3f
	.zero		1


	//   ....[66]....
        /*0d90*/ 	.word	0x00014dd0
        /*0d94*/ 	.word	0x00000000
        /*0d98*/ 	.word	0x00036820
        /*0d9c*/ 	.short	0x010a
        /*0d9e*/ 	.byte	0x3f
	.zero		1


	//   ....[67]....
        /*0da0*/ 	.word	0x00014f70
        /*0da4*/ 	.word	0x00000006
        /*0da8*/ 	.word	0x00000000
        /*0dac*/ 	.short	0x010a
        /*0dae*/ 	.byte	0x3f
	.zero		1


	//   ....[68]....
        /*0db0*/ 	.word	0x00014fc0
        /*0db4*/ 	.word	0x00000007
        /*0db8*/ 	.word	0x00000000
        /*0dbc*/ 	.short	0x010a
        /*0dbe*/ 	.byte	0x3f
	.zero		1


	//   ....[69]....
        /*0dc0*/ 	.word	0x00015010
        /*0dc4*/ 	.word	0x00000004
        /*0dc8*/ 	.word	0x00000000
        /*0dcc*/ 	.short	0x010a
        /*0dce*/ 	.byte	0x3f
	.zero		1


	//----- nvinfo : EIATTR_NUM_MBARRIERS
	.align		4
.L_711:
        /*0dd0*/ 	.byte	0x03, 0x38
        /*0dd2*/ 	.short	0x0016


	//----- nvinfo : EIATTR_EXIT_INSTR_OFFSETS
	.align		4
        /*0dd4*/ 	.byte	0x04, 0x1c
        /*0dd6*/ 	.short	(.L_713 - .L_712)


	//   ....[0]....
.L_712:
        /*0dd8*/ 	.word	0x00000a30


	//   ....[1]....
        /*0ddc*/ 	.word	0x0000cce0


	//   ....[2]....
        /*0de0*/ 	.word	0x00013250


	//----- nvinfo : EIATTR_MAX_THREADS
	.align		4
.L_713:
        /*0de4*/ 	.byte	0x04, 0x05
        /*0de6*/ 	.short	(.L_715 - .L_714)
.L_714:
        /*0de8*/ 	.word	0x00000180
        /*0dec*/ 	.word	0x00000001
        /*0df0*/ 	.word	0x00000001


	//----- nvinfo : EIATTR_CRS_STACK_SIZE
	.align		4
.L_715:
        /*0df4*/ 	.byte	0x04, 0x1e
        /*0df6*/ 	.short	(.L_717 - .L_716)
.L_716:
        /*0df8*/ 	.word	0x00000000


	//----- nvinfo : EIATTR_CBANK_PARAM_SIZE
	.align		4
.L_717:
        /*0dfc*/ 	.byte	0x03, 0x19
        /*0dfe*/ 	.short	0x0af0


	//----- nvinfo : EIATTR_PARAM_CBANK
	.align		4
        /*0e00*/ 	.byte	0x04, 0x0a
        /*0e02*/ 	.short	(.L_719 - .L_718)
	.align		4
.L_718:
        /*0e04*/ 	.word	index@(.nv.constant0._ZN7cutlass13device_kernelIN5flash11enable_sm90INS1_16FlashAttnFwdSm90INS1_25CollectiveMainloopFwdSm90ILi2EN4cute5tupleIJNS5_1CILi1EEES8_S8_EEENS6_IJNS7_ILi128EEENS7_ILi112EEENS7_ILi192EEEEEELi192ENS_10bfloat16_tEfNS_4arch4Sm90ELb0ELb0ELb0ELb1ELb0ELb0ELb0ELb1ELb1ELb1ELb0ELb0EEENS1_21CollectiveEpilogueFwdINS6_IJSA_SC_SB_EEES9_SE_SG_Li256ELb1ELb1ELb0ELb0EEENS1_36VarlenDynamicPersistentTileSchedulerILi128ELi112ELi256ELi128ELb0ELb1ELb1ELb0ELb1ELb1EEEEEEEEEvNT_6ParamsE)
        /*0e08*/ 	.short	0x0210
        /*0e0a*/ 	.short	0x0af0


	//----- nvinfo : EIATTR_SW_WAR
	.align		4
.L_719:
        /*0e0c*/ 	.byte	0x04, 0x36
        /*0e0e*/ 	.short	(.L_721 - .L_720)
.L_720:
        /*0e10*/ 	.word	0x00000008
.L_721:


//--------------------- .nv.info._ZN7cutlass13device_kernelIN5flash11enable_sm90INS1_16FlashAttnFwdSm90INS1_25CollectiveMainloopFwdSm90ILi2EN4cute5tupleIJNS5_1CILi1EEES8_S8_EEENS6_IJNS7_ILi128EEENS7_ILi112EEENS7_ILi192EEEEEELi192ENS_10bfloat16_tEfNS_4arch4Sm90ELb0ELb0ELb0ELb1ELb0ELb1ELb0ELb1ELb1ELb1ELb0ELb0EEENS1_21CollectiveEpilogueFwdINS6_IJSA_SC_SB_EEES9_SE_SG_Li256ELb1ELb1ELb0ELb0EEENS1_36VarlenDynamicPersistentTileSchedulerILi128ELi112ELi256ELi128ELb0ELb1ELb1ELb0ELb1ELb1EEEEEEEEEvNT_6ParamsE --------------------------
	.section	.nv.info._ZN7cutlass13device_kernelIN5flash11enable_sm90INS1_16FlashAttnFwdSm90INS1_25CollectiveMainloopFwdSm90ILi2EN4cute5tupleIJNS5_1CILi1EEES8_S8_EEENS6_IJNS7_ILi128EEENS7_ILi112EEENS7_ILi192EEEEEELi192ENS_10bfloat16_tEfNS_4arch4Sm90ELb0ELb0ELb0ELb1ELb0ELb1ELb0ELb1ELb1ELb1ELb0ELb0EEENS1_21CollectiveEpilogueFwdINS6_IJSA_SC_SB_EEES9_SE_SG_Li256ELb1ELb1ELb0ELb0EEENS1_36VarlenDynamicPersistentTileSchedulerILi128ELi112ELi256ELi128ELb0ELb1ELb1ELb0ELb1ELb1EEEEEEEEEvNT_6ParamsE,"",@"SHT_CUDA_INFO"
	.sectionflags	@""
	.align	4


	//----- nvinfo : EIATTR_CUDA_API_VERSION
	.align		4
        /*0000*/ 	.byte	0x04, 0x37
        /*0002*/ 	.short	(.L_723 - .L_722)
.L_722:
        /*0004*/ 	.word	0x00000082


	//----- nvinfo : EIATTR_KPARAM_INFO
	.align		4
.L_723:
        /*0008*/ 	.byte	0x04, 0x17
        /*000a*/ 	.short	(.L_725 - .L_724)
.L_724:
        /*000c*/ 	.word	0x00000000
        /*0010*/ 	.short	0x0000
        /*0012*/ 	.short	0x0070
        /*0014*/ 	.byte	0x00, 0xf0, 0x01, 0x2a


	//----- nvinfo : EIATTR_SPARSE_MMA_MASK
	.align		4
.L_725:
        /*0018*/ 	.byte	0x03, 0x50
        /*001a*/ 	.short	0x0000


	//----- nvinfo : EIATTR_MAXREG_COUNT
	.align		4
        /*001c*/ 	.byte	0x03, 0x1b
        /*001e*/ 	.short	0x00a8


	//----- nvinfo : EIATTR_NUM_BARRIERS
	.align		4
        /*0020*/ 	.byte	0x02, 0x4c
        /*0022*/ 	.byte	0x10
	.zero		1


	//----- nvinfo : EIATTR_EXTERNS
	.align		4
        /*0024*/ 	.byte	0x04, 0x0f
        /*0026*/ 	.short	(.L_727 - .L_726)


	//   ....[0]....
	.align		4
.L_726:
        /*0028*/ 	.word	index@(__assertfail)


	//----- nvinfo : EIATTR_ANNOTATIONS
	.align		4
.L_727:
        /*002c*/ 	.byte	0x04, 0x55
        /*002e*/ 	.short	(.L_729 - .L_728)


	//   ....[0]....
.L_728:
        /* <DEDUP_REMOVED lines=141> */


	//----- nvinfo : EIATTR_MERCURY_ISA_VERSION
	.align		4
.L_729:
        /*08e8*/ 	.byte	0x03, 0x5f
        /*08ea*/ 	.short	0x0101


	//----- nvinfo : EIATTR_UNUSED_LOAD_BYTE_OFFSET
	.align		4
        /*08ec*/ 	.byte	0x04, 0x44
        /*08ee*/ 	.short	(.L_731 - .L_730)


	//   ....[0]....
.L_730:
        /*08f0*/ 	.word	0x00000ab0
        /*08f4*/ 	.word	0x0000fff0


	//   ....[1]....
        /*08f8*/ 	.word	0x0001c1c0
        /*08fc*/ 	.word	0x0000fff0


	//----- nvinfo : EIATTR_INT_WARP_WIDE_INSTR_OFFSETS
	.align		4
.L_731:
        /*0900*/ 	.byte	0x04, 0x31
        /*0902*/ 	.short	(.L_733 - .L_732)


	//   ....[0]....
.L_732:
        /*0904*/ 	.word	0x00000190


	//   ....[1]....
        /*0908*/ 	.word	0x000001d0


	//   ....[2]....
        /*090c*/ 	.word	0x00000240


	//   ....[3]....
        /*0910*/ 	.word	0x00021080


	//   ....[4]....
        /*0914*/ 	.word	0x00021110


	//   ....[5]....
        /*0918*/ 	.word	0x00025110


	//   ....[6]....
        /*091c*/ 	.word	0x00025170


	//----- nvinfo : EIATTR_COOP_GROUP_MASK_REGIDS
	.align		4
.L_733:
        /*0920*/ 	.byte	0x04, 0x29
        /*0922*/ 	.short	(.L_735 - .L_734)


	//   ....[0]....
.L_734:
        /*0924*/ 	.word	0xffffffff


	//   ....[1]....
        /*0928*/ 	.word	0xffffffff


	//   ....[2]....
        /*092c*/ 	.word	0xffffffff


	//   ....[3]....
        /*0930*/ 	.word	0xffffffff


	//   ....[4]....
        /*0934*/ 	.word	0xffffffff


	//   ....[5]....
        /*0938*/ 	.word	0xffffffff


	//   ....[6]....
        /*093c*/ 	.word	0xffffffff


	//   ....[7]....
        /*0940*/ 	.word	0xffffffff


	//   ....[8]....
        /*0944*/ 	.word	0xffffffff


	//   ....[9]....
        /*0948*/ 	.word	0xffffffff


	//   ....[10]....
        /*094c*/ 	.word	0xffffffff


	//   ....[11]....
        /*0950*/ 	.word	0xffffffff


	//   ....[12]....
        /*0954*/ 	.word	0xffffffff


	//   ....[13]....
        /*0958*/ 	.word	0xffffffff


	//   ....[14]....
        /*095c*/ 	.word	0xffffffff


	//   ....[15]....
        /*0960*/ 	.word	0xffffffff


	//   ....[16]....
        /*0964*/ 	.word	0xffffffff


	//   ....[17]....
        /*0968*/ 	.word	0xffffffff


	//   ....[18]....
        /*096c*/ 	.word	0xffffffff


	//   ....[19]....
        /*0970*/ 	.word	0xffffffff


	//   ....[20]....
        /*0974*/ 	.word	0xffffffff


	//   ....[21]....
        /*0978*/ 	.word	0xffffffff


	//   ....[22]....
        /*097c*/ 	.word	0xffffffff


	//   ....[23]....
        /*0980*/ 	.word	0xffffffff


	//   ....[24]....
        /*0984*/ 	.word	0xffffffff


	//   ....[25]....
        /*0988*/ 	.word	0xffffffff


	//   ....[26]....
        /*098c*/ 	.word	0xffffffff


	//   ....[27]....
        /*0990*/ 	.word	0xffffffff


	//   ....[28]....
        /*0994*/ 	.word	0xffffffff


	//   ....[29]....
        /*0998*/ 	.word	0xffffffff


	//   ....[30]....
        /*099c*/ 	.word	0xffffffff


	//   ....[31]....
        /*09a0*/ 	.word	0xffffffff


	//   ....[32]....
        /*09a4*/ 	.word	0xffffffff


	//   ....[33]....
        /*09a8*/ 	.word	0xffffffff


	//   ....[34]....
        /*09ac*/ 	.word	0xffffffff


	//   ....[35]....
        /*09b0*/ 	.word	0xffffffff


	//   ....[36]....
        /*09b4*/ 	.word	0xffffffff


	//   ....[37]....
        /*09b8*/ 	.word	0xffffffff


	//   ....[38]....
        /*09bc*/ 	.word	0xffffffff


	//   ....[39]....
        /*09c0*/ 	.word	0xffffffff


	//   ....[40]....
        /*09c4*/ 	.word	0xffffffff


	//   ....[41]....
        /*09c8*/ 	.word	0xffffffff


	//   ....[42]....
        /*09cc*/ 	.word	0xffffffff


	//   ....[43]....
        /*09d0*/ 	.word	0xffffffff


	//   ....[44]....
        /*09d4*/ 	.word	0xffffffff


	//   ....[45]....
        /*09d8*/ 	.word	0xffffffff


	//   ....[46]....
        /*09dc*/ 	.word	0xffffffff


	//   ....[47]....
        /*09e0*/ 	.word	0xffffffff


	//   ....[48]....
        /*09e4*/ 	.word	0xffffffff


	//   ....[49]....
        /*09e8*/ 	.word	0xffffffff


	//   ....[50]....
        /*09ec*/ 	.word	0xffffffff


	//   ....[51]....
        /*09f0*/ 	.word	0xffffffff


	//   ....[52]....
        /*09f4*/ 	.word	0xffffffff


	//   ....[53]....
        /*09f8*/ 	.word	0xffffffff


	//   ....[54]....
        /*09fc*/ 	.word	0xffffffff


	//   ....[55]....
        /*0a00*/ 	.word	0xffffffff


	//   ....[56]....
        /*0a04*/ 	.word	0xffffffff


	//   ....[57]....
        /*0a08*/ 	.word	0xffffffff


	//   ....[58]....
        /*0a0c*/ 	.word	0xffffffff


	//   ....[59]....
        /*0a10*/ 	.word	0xffffffff


	//   ....[60]....
        /*0a14*/ 	.word	0xffffffff


	//   ....[61]....
        /*0a18*/ 	.word	0xffffffff


	//   ....[62]....
        /*0a1c*/ 	.word	0xffffffff


	//   ....[63]....
        /*0a20*/ 	.word	0xffffffff


	//   ....[64]....
        /*0a24*/ 	.word	0xffffffff


	//   ....[65]....
        /*0a28*/ 	.word	0xffffffff


	//   ....[66]....
        /*0a2c*/ 	.word	0xffffffff


	//   ....[67]....
        /*0a30*/ 	.word	0xffffffff


	//   ....[68]....
        /*0a34*/ 	.word	0xffffffff


	//   ....[69]....
        /*0a38*/ 	.word	0xffffffff


	//   ....[70]....
        /*0a3c*/ 	.word	0xffffffff


	//   ....[71]....
        /*0a40*/ 	.word	0xffffffff


	//   ....[72]....
        /*0a44*/ 	.word	0xffffffff


	//   ....[73]....
        /*0a48*/ 	.word	0xffffffff


	//   ....[74]....
        /*0a4c*/ 	.word	0xffffffff


	//   ....[75]....
        /*0a50*/ 	.word	0xffffffff


	//   ....[76]....
        /*0a54*/ 	.word	0xffffffff


	//   ....[77]....
        /*0a58*/ 	.word	0xffffffff


	//   ....[78]....
        /*0a5c*/ 	.word	0xffffffff


	//   ....[79]....
        /*0a60*/ 	.word	0xffffffff


	//   ....[80]....
        /*0a64*/ 	.word	0xffffffff


	//   ....[81]....
        /*0a68*/ 	.word	0xffffffff


	//   ....[82]....
        /*0a6c*/ 	.word	0xffffffff


	//   ....[83]....
        /*0a70*/ 	.word	0xffffffff


	//   ....[84]....
        /*0a74*/ 	.word	0xffffffff


	//   ....[85]....
        /*0a78*/ 	.word	0xffffffff


	//   ....[86]....
        /*0a7c*/ 	.word	0xffffffff


	//   ....[87]....
        /*0a80*/ 	.word	0xffffffff


	//   ....[88]....
        /*0a84*/ 	.word	0xffffffff


	//   ....[89]....
        /*0a88*/ 	.word	0xffffffff


	//   ....[90]....
        /*0a8c*/ 	.word	0xffffffff


	//   ....[91]....
        /*0a90*/ 	.word	0xffffffff


	//   ....[92]....
        /*0a94*/ 	.word	0xffffffff


	//   ....[93]....
        /*0a98*/ 	.word	0xffffffff


	//   ....[94]....
        /*0a9c*/ 	.word	0xffffffff


	//   ....[95]....
        /*0aa0*/ 	.word	0xffffffff


	//   ....[96]....
        /*0aa4*/ 	.word	0xffffffff


	//   ....[97]....
        /*0aa8*/ 	.word	0xffffffff


	//   ....[98]....
        /*0aac*/ 	.word	0xffffffff


	//   ....[99]....
        /*0ab0*/ 	.word	0xffffffff


	//   ....[100]....
        /*0ab4*/ 	.word	0x0500000f


	//   ....[101]....
        /*0ab8*/ 	.word	0x0500000f


	//   ....[102]....
        /*0abc*/ 	.word	0x0500000f


	//   ....[103]....
        /*0ac0*/ 	.word	0x0500000f


	//   ....[104]....
        /*0ac4*/ 	.word	0x0500000f


	//   ....[105]....
        /*0ac8*/ 	.word	0x0500000f


	//   ....[106]....
        /*0acc*/ 	.word	0x0500000f


	//   ....[107]....
        /*0ad0*/ 	.word	0x0500000f


	//   ....[108]....
        /*0ad4*/ 	.word	0x0500000f


	//   ....[109]....
        /*0ad8*/ 	.word	0x0500000f


	//   ....[110]....
        /*0adc*/ 	.word	0x0500000f


	//   ....[111]....
        /*0ae0*/ 	.word	0x0500000f


	//   ....[112]....
        /*0ae4*/ 	.word	0x0500000f


	//   ....[113]....
        /*0ae8*/ 	.word	0x0500000f


	//   ....[114]....
        /*0aec*/ 	.word	0x0500000f


	//   ....[115]....
        /*0af0*/ 	.word	0x0500000f


	//   ....[116]....
        /*0af4*/ 	.word	0x0500000f


	//   ....[117]....
        /*0af8*/ 	.word	0x0500000f


	//   ....[118]....
        /*0afc*/ 	.word	0x0500000f


	//   ....[119]....
        /*0b00*/ 	.word	0x0500000f


	//   ....[120]....
        /*0b04*/ 	.word	0x0500000f


	//   ....[121]....
        /*0b08*/ 	.word	0x0500000f


	//   ....[122]....
        /*0b0c*/ 	.word	0x0500000f


	//   ....[123]....
        /*0b10*/ 	.word	0x0500000f


	//   ....[124]....
        /*0b14*/ 	.word	0x0500000f


	//   ....[125]....
        /*0b18*/ 	.word	0x0500000f


	//   ....[126]....
        /*0b1c*/ 	.word	0x0500000f


	//   ....[127]....
        /*0b20*/ 	.word	0x0500000f


	//   ....[128]....
        /*0b24*/ 	.word	0x0500000f


	//   ....[129]....
        /*0b28*/ 	.word	0x0500000f


	//   ....[130]....
        /*0b2c*/ 	.word	0x0500000f


	//   ....[131]....
        /*0b30*/ 	.word	0x0500000f


	//   ....[132]....
        /*0b34*/ 	.word	0x0500000f


	//   ....[133]....
        /*0b38*/ 	.word	0x0500000f


	//   ....[134]....
        /*0b3c*/ 	.word	0x0500000f


	//   ....[135]....
        /*0b40*/ 	.word	0x0500000f


	//   ....[136]....
        /*0b44*/ 	.word	0x0500000f


	//   ....[137]....
        /*0b48*/ 	.word	0x0500000f


	//   ....[138]....
        /*0b4c*/ 	.word	0x0500000f


	//   ....[139]....
        /*0b50*/ 	.word	0x0500000f


	//   ....[140]....
        /*0b54*/ 	.word	0x0500000f


	//   ....[141]....
        /*0b58*/ 	.word	0x0500000f


	//   ....[142]....
        /*0b5c*/ 	.word	0x0500000f


	//   ....[143]....
        /*0b60*/ 	.word	0x0500000f


	//----- nvinfo : EIATTR_COOP_GROUP_INSTR_OFFSETS
	.align		4
.L_735:
        /*0b64*/ 	.byte	0x04, 0x28
        /*0b66*/ 	.short	(.L_737 - .L_736)


	//   ....[0]....
.L_736:
        /*0b68*/ 	.word	0x00000070


	//   ....[1]....
        /*0b6c*/ 	.word	0x000001a0


	//   ....[2]....
        /*0b70*/ 	.word	0x000001f0


	//   ....[3]....
        /*0b74*/ 	.word	0x00000420


	//   ....[4]....
        /*0b78*/ 	.word	0x00000580


	//   ....[5]....
        /*0b7c*/ 	.word	0x000006a0


	//   ....[6]....
        /*0b80*/ 	.word	0x00000800


	//   ....[7]....
        /*0b84*/ 	.word	0x0000b150


	//   ....[8]....
        /*0b88*/ 	.word	0x0000b6f0


	//   ....[9]....
        /*0b8c*/ 	.word	0x0000b700


	//   ....[10]....
        /*0b90*/ 	.word	0x0000b710


	//   ....[11]....
        /*0b94*/ 	.word	0x0000b720


	//   ....[12]....
        /*0b98*/ 	.word	0x0000e1f0


	//   ....[13]....
        /*0b9c*/ 	.word	0x0000e200


	//   ....[14]....
        /*0ba0*/ 	.word	0x0000e210


	//   ....[15]....
        /*0ba4*/ 	.word	0x0000e220


	//   ....[16]....
        /*0ba8*/ 	.word	0x00014840


	//   ....[17]....
        /*0bac*/ 	.word	0x00014900


	//   ....[18]....
        /*0bb0*/ 	.word	0x00014c00


	//   ....[19]....
        /*0bb4*/ 	.word	0x00014c20


	//   ....[20]....
        /*0bb8*/ 	.word	0x00019d20


	//   ....[21]....
        /*0bbc*/ 	.word	0x00019d40


	//   ....[22]....
        /*0bc0*/ 	.word	0x0001a500


	//   ....[23]....
        /*0bc4*/ 	.word	0x0001a520


	//   ....[24]....
        /*0bc8*/ 	.word	0x0001b970


	//   ....[25]....
        /*0bcc*/ 	.word	0x0001b980


	//   ....[26]....
        /*0bd0*/ 	.word	0x0001b9b0


	//   ....[27]....
        /*0bd4*/ 	.word	0x0001b9c0


	//   ....[28]....
        /*0bd8*/ 	.word	0x0001cfd0


	//   ....[29]....
        /*0bdc*/ 	.word	0x0001d030


	//   ....[30]....
        /*0be0*/ 	.word	0x0001d070


	//   ....[31]....
        /*0be4*/ 	.word	0x0001d0a0


	//   ....[32]....
        /*0be8*/ 	.word	0x0001d6e0


	//   ....[33]....
        /*0bec*/ 	.word	0x0001d700


	//   ....[34]....
        /*0bf0*/ 	.word	0x0001d800


	//   ....[35]....
        /*0bf4*/ 	.word	0x0001d820


	//   ....[36]....
        /*0bf8*/ 	.word	0x0001d920


	//   ....[37]....
        /*0bfc*/ 	.word	0x0001d940


	//   ....[38]....
        /*0c00*/ 	.word	0x0001da50


	//   ....[39]....
        /*0c04*/ 	.word	0x0001da70


	//   ....[40]....
        /*0c08*/ 	.word	0x0001e310


	//   ....[41]....
        /*0c0c*/ 	.word	0x0001e330


	//   ....[42]....
        /*0c10*/ 	.word	0x0001e430


	//   ....[43]....
        /*0c14*/ 	.word	0x0001e450


	//   ....[44]....
        /*0c18*/ 	.word	0x0001e550


	//   ....[45]....
        /*0c1c*/ 	.word	0x0001e570


	//   ....[46]....
        /*0c20*/ 	.word	0x0001e680


	//   ....[47]....
        /*0c24*/ 	.word	0x0001e6a0


	//   ....[48]....
        /*0c28*/ 	.word	0x0001e830


	//   ....[49]....
        /*0c2c*/ 	.word	0x0001ea00


	//   ....[50]....
        /*0c30*/ 	.word	0x0001ea30


	//   ....[51]....
        /*0c34*/ 	.word	0x0001ea60


	//   ....[52]....
        /*0c38*/ 	.word	0x0001ea90


	//   ....[53]....
        /*0c3c*/ 	.word	0x0001eac0


	//   ....[54]....
        /*0c40*/ 	.word	0x0001eaf0


	//   ....[55]....
        /*0c44*/ 	.word	0x0001ec60


	//   ....[56]....
        /*0c48*/ 	.word	0x0001ec90


	//   ....[57]....
        /*0c4c*/ 	.word	0x0001ecc0


	//   ....[58]....
        /*0c50*/ 	.word	0x0001ecf0


	//   ....[59]....
        /*0c54*/ 	.word	0x0001ed20


	//   ....[60]....
        /*0c58*/ 	.word	0x0001ed50


	//   ....[61]....
        /*0c5c*/ 	.word	0x0001ede0


	//   ....[62]....
        /*0c60*/ 	.word	0x0001ee10


	//   ....[63]....
        /*0c64*/ 	.word	0x0001eea0


	//   ....[64]....
        /*0c68*/ 	.word	0x0001fb30


	//   ....[65]....
        /*0c6c*/ 	.word	0x00021690


	//   ....[66]....
        /*0c70*/ 	.word	0x00022360


	//   ....[67]....
        /*0c74*/ 	.word	0x00022380


	//   ....[68]....
        /*0c78*/ 	.word	0x00022430


	//   ....[69]....
        /*0c7c*/ 	.word	0x00022440


	//   ....[70]....
        /*0c80*/ 	.word	0x000224e0


	//   ....[71]....
        /*0c84*/ 	.word	0x000224f0


	//   ....[72]....
        /*0c88*/ 	.word	0x00022590


	//   ....[73]....
        /*0c8c*/ 	.word	0x000225a0


	//   ....[74]....
        /*0c90*/ 	.word	0x00022640


	//   ....[75]....
        /*0c94*/ 	.word	0x00022650


	//   ....[76]....
        /*0c98*/ 	.word	0x000226f0


	//   ....[77]....
        /*0c9c*/ 	.word	0x00022700


	//   ....[78]....
        /*0ca0*/ 	.word	0x000227a0


	//   ....[79]....
        /*0ca4*/ 	.word	0x000227b0


	//   ....[80]....
        /*0ca8*/ 	.word	0x00022800


	//   ....[81]....
        /*0cac*/ 	.word	0x00022840


	//   ....[82]....
        /*0cb0*/ 	.word	0x00025980


	//   ....[83]....
        /*0cb4*/ 	.word	0x000259a0


	//   ....[84]....
        /*0cb8*/ 	.word	0x000259e0


	//   ....[85]....
        /*0cbc*/ 	.word	0x00025a10


	//   ....[86]....
        /*0cc0*/ 	.word	0x00025a40


	//   ....[87]....
        /*0cc4*/ 	.word	0x00025a70


	//   ....[88]....
        /*0cc8*/ 	.word	0x00025aa0


	//   ....[89]....
        /*0ccc*/ 	.word	0x00025ad0


	//   ....[90]....
        /*0cd0*/ 	.word	0x00025c60


	//   ....[91]....
        /*0cd4*/ 	.word	0x00025c90


	//   ....[92]....
        /*0cd8*/ 	.word	0x00025cc0


	//   ....[93]....
        /*0cdc*/ 	.word	0x00025cf0


	//   ....[94]....
        /*0ce0*/ 	.word	0x00025d20


	//   ....[95]....
        /*0ce4*/ 	.word	0x00025d50


	//   ....[96]....
        /*0ce8*/ 	.word	0x00025e10


	//   ....[97]....
        /*0cec*/ 	.word	0x00025e30


	//   ....[98]....
        /*0cf0*/ 	.word	0x00025ea0


	//   ....[99]....
        /*0cf4*/ 	.word	0x00026320


	//   ....[100]....
        /*0cf8*/ 	.word	0x00026780


	//   ....[101]....
        /*0cfc*/ 	.word	0x00026810


	//   ....[102]....
        /*0d00*/ 	.word	0x00026860


	//   ....[103]....
        /*0d04*/ 	.word	0x000268b0


	//   ....[104]....
        /*0d08*/ 	.word	0x00026990


	//   ....[105]....
        /*0d0c*/ 	.word	0x00026a20


	//   ....[106]....
        /*0d10*/ 	.word	0x00026a80


	//   ....[107]....
        /*0d14*/ 	.word	0x00026ae0


	//   ....[108]....
        /*0d18*/ 	.word	0x00026d30


	//   ....[109]....
        /*0d1c*/ 	.word	0x00027030


	//   ....[110]....
        /*0d20*/ 	.word	0x000271a0


	//   ....[111]....
        /*0d24*/ 	.word	0x000271f0


	//   ....[112]....
        /*0d28*/ 	.word	0x000272a0


	//   ....[113]....
        /*0d2c*/ 	.word	0x000273b0


	//   ....[114]....
        /*0d30*/ 	.word	0x00027410


	//   ....[115]....
        /*0d34*/ 	.word	0x00027520


	//   ....[116]....
        /*0d38*/ 	.word	0x00027580


	//   ....[117]....
        /*0d3c*/ 	.word	0x00027690


	//   ....[118]....
        /*0d40*/ 	.word	0x000276f0


	//   ....[119]....
        /*0d44*/ 	.word	0x00027800


	//   ....[120]....
        /*0d48*/ 	.word	0x00027860


	//   ....[121]....
        /*0d4c*/ 	.word	0x00027970


	//   ....[122]....
        /*0d50*/ 	.word	0x000279d0


	//   ....[123]....
        /*0d54*/ 	.word	0x00027ae0


	//   ....[124]....
        /*0d58*/ 	.word	0x00027b40


	//   ....[125]....
        /*0d5c*/ 	.word	0x00027c20


	//   ....[126]....
        /*0d60*/ 	.word	0x00027f90


	//   ....[127]....
        /*0d64*/ 	.word	0x00028040


	//   ....[128]....
        /*0d68*/ 	.word	0x00028140


	//   ....[129]....
        /*0d6c*/ 	.word	0x000281d0


	//   ....[130]....
        /*0d70*/ 	.word	0x00028250


	//   ....[131]....
        /*0d74*/ 	.word	0x000282d0


	//   ....[132]....
        /*0d78*/ 	.word	0x00028350


	//   ....[133]....
        /*0d7c*/ 	.word	0x000283e0


	//   ....[134]....
        /*0d80*/ 	.word	0x00028480


	//   ....[135]....
        /*0d84*/ 	.word	0x00028550


	//   ....[136]....
        /*0d88*/ 	.word	0x000285d0


	//   ....[137]....
        /*0d8c*/ 	.word	0x00028650


	//   ....[138]....
        /*0d90*/ 	.word	0x000286d0


	//   ....[139]....
        /*0d94*/ 	.word	0x00028760


	//   ....[140]....
        /*0d98*/ 	.word	0x000287e0


	//   ....[141]....
        /*0d9c*/ 	.word	0x00028880


	//   ....[142]....
        /*0da0*/ 	.word	0x00028910


	//   ....[143]....
        /*0da4*/ 	.word	0x00028a40


	//----- nvinfo : EIATTR_REG_RECONFIG
	.align		4
.L_737:
        /*0da8*/ 	.byte	0x01, 0x54
	.zero		2


	//----- nvinfo : EIATTR_SYSCALL_OFFSETS
	.align		4
        /*0dac*/ 	.byte	0x04, 0x46
        /*0dae*/ 	.short	(.L_739 - .L_738)


	//   ....[0]....
.L_738:
        /*0db0*/ 	.word	0x00001c50


	//   ....[1]....
        /*0db4*/ 	.word	0x00001da0


	//   ....[2]....
        /*0db8*/ 	.word	0x0000b2f0


	//   ....[3]....
        /*0dbc*/ 	.word	0x0000b670


	//   ....[4]....
        /*0dc0*/ 	.word	0x00021280


	//   ....[5]....
        /*0dc4*/ 	.word	0x000213e0


	//   ....[6]....
        /*0dc8*/ 	.word	0x000214e0


	//   ....[7]....
        /*0dcc*/ 	.word	0x00021ee0


	//----- nvinfo : EIATTR_MBARRIER_INSTR_OFFSETS
	.align		4
.L_739:
        /*0dd0*/ 	.byte	0x04, 0x39
        /*0dd2*/ 	.short	(.L_741 - .L_740)


	//   ....[0]....
.L_740:
        /*0dd4*/ 	.word	0x000002d0
        /*0dd8*/ 	.word	0x000000ff
        /*0ddc*/ 	.word	0x00036800
        /*0de0*/ 	.short	0x0100
        /*0de2*/ 	.byte	0x08
	.zero		1


	//   ....[1]....
        /*0de4*/ 	.word	0x000002e0
        /*0de8*/ 	.word	0x000000ff
        /*0dec*/ 	.word	0x00036820
        /*0df0*/ 	.short	0x0100
        /*0df2*/ 	.byte	0x08
	.zero		1


	//   ....[2]....
        /*0df4*/ 	.word	0x000003d0
        /*0df8*/ 	.word	0x000000ff
        /*0dfc*/ 	.word	0x00036830
        /*0e00*/ 	.short	0x0100
        /*0e02*/ 	.byte	0x08
	.zero		1


	//   ....[3]....
        /*0e04*/ 	.word	0x000003e0
        /*0e08*/ 	.word	0x000000ff
        /*0e0c*/ 	.word	0x00036840
        /*0e10*/ 	.short	0x0100
        /*0e12*/ 	.byte	0x08
	.zero		1


	//   ....[4]....
        /*0e14*/ 	.word	0x000003f0
        /*0e18*/ 	.word	0x000000ff
        /*0e1c*/ 	.word	0x00036838
        /*0e20*/ 	.short	0x0100
        /*0e22*/ 	.byte	0x08
	.zero		1


	//   ....[5]....
        /*0e24*/ 	.word	0x00000400
        /*0e28*/ 	.word	0x000000ff
        /*0e2c*/ 	.word	0x00036848
        /*0e30*/ 	.short	0x0100
        /*0e32*/ 	.byte	0x08
	.zero		1


	//   ....[6]....
        /*0e34*/ 	.word	0x00000530
        /*0e38*/ 	.word	0x000000ff
        /*0e3c*/ 	.word	0x00036850
        /*0e40*/ 	.short	0x0100
        /*0e42*/ 	.byte	0x08
	.zero		1


	//   ....[7]....
        /*0e44*/ 	.word	0x00000540
        /*0e48*/ 	.word	0x000000ff
        /*0e4c*/ 	.word	0x00036860
        /*0e50*/ 	.short	0x0100
        /*0e52*/ 	.byte	0x08
	.zero		1


	//   ....[8]....
        /*0e54*/ 	.word	0x00000550
        /*0e58*/ 	.word	0x000000ff
        /*0e5c*/ 	.word	0x00036858
        /*0e60*/ 	.short	0x0100
        /*0e62*/ 	.byte	0x08
	.zero		1


	//   ....[9]....
        /*0e64*/ 	.word	0x00000560
        /*0e68*/ 	.word	0x000000ff
        /*0e6c*/ 	.word	0x00036868
        /*0e70*/ 	.short	0x0100
        /*0e72*/ 	.byte	0x08
	.zero		1


	//   ....[10]....
        /*0e74*/ 	.word	0x00000650
        /*0e78*/ 	.word	0x000000ff
        /*0e7c*/ 	.word	0x00036870
        /*0e80*/ 	.short	0x0100
        /*0e82*/ 	.byte	0x06
	.zero		1


	//   ....[11]....
        /*0e84*/ 	.word	0x00000660
        /*0e88*/ 	.word	0x000000ff
        /*0e8c*/ 	.word	0x00036880
        /*0e90*/ 	.short	0x0100
        /*0e92*/ 	.byte	0x06
	.zero		1


	//   ....[12]....
        /*0e94*/ 	.word	0x00000670
        /*0e98*/ 	.word	0x000000ff
        /*0e9c*/ 	.word	0x00036878
        /*0ea0*/ 	.short	0x0100
        /*0ea2*/ 	.byte	0x06
	.zero		1


	//   ....[13]....
        /*0ea4*/ 	.word	0x00000680
        /*0ea8*/ 	.word	0x000000ff
        /*0eac*/ 	.word	0x00036888
        /*0eb0*/ 	.short	0x0100
        /*0eb2*/ 	.byte	0x06
	.zero		1


	//   ....[14]....
        /*0eb4*/ 	.word	0x000007b0
        /*0eb8*/ 	.word	0x000000ff
        /*0ebc*/ 	.word	0x00036890
        /*0ec0*/ 	.short	0x0100
        /*0ec2*/ 	.byte	0x08
	.zero		1


	//   ....[15]....
        /*0ec4*/ 	.word	0x000007c0
        /*0ec8*/ 	.word	0x000000ff
        /*0ecc*/ 	.word	0x000368a0
        /*0ed0*/ 	.short	0x0100
        /*0ed2*/ 	.byte	0x08
	.zero		1


	//   ....[16]....
        /*0ed4*/ 	.word	0x000007d0
        /*0ed8*/ 	.word	0x000000ff
        /*0edc*/ 	.word	0x00036898
        /*0ee0*/ 	.short	0x0100
        /*0ee2*/ 	.byte	0x08
	.zero		1


	//   ....[17]....
        /*0ee4*/ 	.word	0x000007e0
        /*0ee8*/ 	.word	0x000000ff
        /*0eec*/ 	.word	0x000368a8
        /*0ef0*/ 	.short	0x0100
        /*0ef2*/ 	.byte	0x08
	.zero		1


	//   ....[18]....
        /*0ef4*/ 	.word	0x00000910
        /*0ef8*/ 	.word	0x000000ff
        /*0efc*/ 	.word	0x000368b0
        /*0f00*/ 	.short	0x0100
        /*0f02*/ 	.byte	0x08
	.zero		1


	//   ....[19]....
        /*0f04*/ 	.word	0x00000920
        /*0f08*/ 	.word	0x000000ff
        /*0f0c*/ 	.word	0x000368c0
        /*0f10*/ 	.short	0x0100
        /*0f12*/ 	.byte	0x08
	.zero		1


	//   ....[20]....
        /*0f14*/ 	.word	0x00000930
        /*0f18*/ 	.word	0x000000ff
        /*0f1c*/ 	.word	0x000368b8
        /*0f20*/ 	.short	0x0100
        /*0f22*/ 	.byte	0x08
	.zero		1


	//   ....[21]....
        /*0f24*/ 	.word	0x00000940
        /*0f28*/ 	.word	0x000000ff
        /*0f2c*/ 	.word	0x000368c8
        /*0f30*/ 	.short	0x0100
        /*0f32*/ 	.byte	0x08
	.zero		1


	//   ....[22]....
        /*0f34*/ 	.word	0x00003950
        /*0f38*/ 	.word	0x0000002b
        /*0f3c*/ 	.word	0x00036890
        /*0f40*/ 	.short	0x010a
        /*0f42*/ 	.byte	0x3f
	.zero		1


	//   ....[23]....
        /*0f44*/ 	.word	0x00006f40
        /*0f48*/ 	.word	0x0000002b
        /*0f4c*/ 	.word	0x00036890
        /*0f50*/ 	.short	0x010a
        /*0f52*/ 	.byte	0x3f
	.zero		1


	//   ....[24]....
        /*0f54*/ 	.word	0x0000a240
        /*0f58*/ 	.word	0x0000002b
        /*0f5c*/ 	.word	0x00036890
        /*0f60*/ 	.short	0x010a
        /*0f62*/ 	.byte	0x3f
	.zero		1


	//   ....[25]....
        /*0f64*/ 	.word	0x0000a610
        /*0f68*/ 	.word	0x0000002c
        /*0f6c*/ 	.word	0x00000000
        /*0f70*/ 	.short	0x0101
        /*0f72*/ 	.byte	0x3f
	.zero		1


	//   ....[26]....
        /*0f74*/ 	.word	0x0000a650
        /*0f78*/ 	.word	0x0000002b
        /*0f7c*/ 	.word	0x000368b0
        /*0f80*/ 	.short	0x010a
        /*0f82*/ 	.byte	0x3f
	.zero		1


	//   ....[27]....
        /*0f84*/ 	.word	0x0000acc0
        /*0f88*/ 	.word	0x0000002b
        /*0f8c*/ 	.word	0x00000000
        /*0f90*/ 	.short	0x0101
        /*0f92*/ 	.byte	0x3f
	.zero		1


	//   ....[28]....
        /*0f94*/ 	.word	0x0000b370
        /*0f98*/ 	.word	0x00000010
        /*0f9c*/ 	.word	0x00036800
        /*0fa0*/ 	.short	0x010a
        /*0fa2*/ 	.byte	0x3f
	.zero		1


	//   ....[29]....
        /*0fa4*/ 	.word	0x0000b3c0
        /*0fa8*/ 	.word	0x00000010
        /*0fac*/ 	.word	0x00036800
        /*0fb0*/ 	.short	0x010a
        /*0fb2*/ 	.byte	0x3f
	.zero		1


	//   ....[30]....
        /*0fb4*/ 	.word	0x0000be20
        /*0fb8*/ 	.word	0x00000010
        /*0fbc*/ 	.word	0x00036800
        /*0fc0*/ 	.short	0x010a
        /*0fc2*/ 	.byte	0x3f
	.zero		1


	//   ....[31]....
        /*0fc4*/ 	.word	0x0000e6c0
        /*0fc8*/ 	.word	0x00000010
        /*0fcc*/ 	.word	0x00036800
        /*0fd0*/ 	.short	0x010a
        /*0fd2*/ 	.byte	0x3f
	.zero		1


	//   ....[32]....
        /*0fd4*/ 	.word	0x00010ea0
        /*0fd8*/ 	.word	0x00000006
        /*0fdc*/ 	.word	0x00036830
        /*0fe0*/ 	.short	0x010a
        /*0fe2*/ 	.byte	0x3f
	.zero		1


	//   ....[33]....
        /*0fe4*/ 	.word	0x00010f20
        /*0fe8*/ 	.word	0x00000006
        /*0fec*/ 	.word	0x00036830
        /*0ff0*/ 	.short	0x010a
        /*0ff2*/ 	.byte	0x3f
	.zero		1


	//   ....[34]....
        /*0ff4*/ 	.word	0x000151f0
        /*0ff8*/ 	.word	0x00000006
        /*0ffc*/ 	.word	0x00000000
        /*1000*/ 	.short	0x0101
        /*1002*/ 	.byte	0x3f
	.zero		1


	//   ....[35]....
        /*1004*/ 	.word	0x00016290
        /*1008*/ 	.word	0x0000000b
        /*100c*/ 	.word	0x00036830
        /*1010*/ 	.short	0x010a
        /*1012*/ 	.byte	0x3f
	.zero		1


	//   ....[36]....
        /*1014*/ 	.word	0x00016310
        /*1018*/ 	.word	0x0000000b
        /*101c*/ 	.word	0x00036830
        /*1020*/ 	.short	0x010a
        /*1022*/ 	.byte	0x3f
	.zero		1


	//   ....[37]....
        /*1024*/ 	.word	0x00019980
        /*1028*/ 	.word	0x00000009
        /*102c*/ 	.word	0x00036850
        /*1030*/ 	.short	0x010a
        /*1032*/ 	.byte	0x3f
	.zero		1


	//   ....[38]....
        /*1034*/ 	.word	0x000199d0
        /*1038*/ 	.word	0x00000009
        /*103c*/ 	.word	0x00036850
        /*1040*/ 	.short	0x010a
        /*1042*/ 	.byte	0x3f
	.zero		1


	//   ....[39]....
        /*1044*/ 	.word	0x0001acc0
        /*1048*/ 	.word	0x0000000d
        /*104c*/ 	.word	0x00000000
        /*1050*/ 	.short	0x0101
        /*1052*/ 	.byte	0x3f
	.zero		1


	//   ....[40]....
        /*1054*/ 	.word	0x0001ad00
        /*1058*/ 	.word	0x00000009
        /*105c*/ 	.word	0x00000000
        /*1060*/ 	.short	0x0101
        /*1062*/ 	.byte	0x3f
	.zero		1


	//   ....[41]....
        /*1064*/ 	.word	0x0001b560
        /*1068*/ 	.word	0x00000006
        /*106c*/ 	.word	0x00036850
        /*1070*/ 	.short	0x010a
        /*1072*/ 	.byte	0x3f
	.zero		1


	//   ....[42]....
        /*1074*/ 	.word	0x0001b600
        /*1078*/ 	.word	0x00000006
        /*107c*/ 	.word	0x00036850
        /*1080*/ 	.short	0x010a
        /*1082*/ 	.byte	0x3f
	.zero		1


	//   ....[43]....
        /*1084*/ 	.word	0x0001bb50
        /*1088*/ 	.word	0x0000000c
        /*108c*/ 	.word	0x00000000
        /*1090*/ 	.short	0x0101
        /*1092*/ 	.byte	0x3f
	.zero		1


	//   ....[44]....
        /*1094*/ 	.word	0x0001d6d0
        /*1098*/ 	.word	0x00000000
        /*109c*/ 	.word	0x00000000
        /*10a0*/ 	.short	0x0101
        /*10a2*/ 	.byte	0x3f
	.zero		1


	//   ....[45]....
        /*10a4*/ 	.word	0x0001fc20
        /*10a8*/ 	.word	0x00000004
        /*10ac*/ 	.word	0x00036820
        /*10b0*/ 	.short	0x010a
        /*10b2*/ 	.byte	0x3f
	.zero		1


	//   ....[46]....
        /*10b4*/ 	.word	0x0001fd00
        /*10b8*/ 	.word	0x00000005
        /*10bc*/ 	.word	0x000368a0
        /*10c0*/ 	.short	0x010a
        /*10c2*/ 	.byte	0x3f
	.zero		1


	//   ....[47]....
        /*10c4*/ 	.word	0x00020140
        /*10c8*/ 	.word	0x00000005
        /*10cc*/ 	.word	0x000368c0
        /*10d0*/ 	.short	0x010a
        /*10d2*/ 	.byte	0x3f
	.zero		1


	//   ....[48]....
        /*10d4*/ 	.word	0x000206d0
        /*10d8*/ 	.word	0x00000006
        /*10dc*/ 	.word	0x000368a0
        /*10e0*/ 	.short	0x010a
        /*10e2*/ 	.byte	0x3f
	.zero		1


	//   ....[49]....
        /*10e4*/ 	.word	0x00020b00
        /*10e8*/ 	.word	0x00000006
        /*10ec*/ 	.word	0x000368c0
        /*10f0*/ 	.short	0x010a
        /*10f2*/ 	.byte	0x3f
	.zero		1


	//   ....[50]....
        /*10f4*/ 	.word	0x00021930
        /*10f8*/ 	.word	0x00000000
        /*10fc*/ 	.word	0x00036840
        /*1100*/ 	.short	0x010a
        /*1102*/ 	.byte	0x3f
	.zero		1


	//   ....[51]....
        /*1104*/ 	.word	0x00022950
        /*1108*/ 	.word	0x00000008
        /*110c*/ 	.word	0x00036800
        /*1110*/ 	.short	0x0107
        /*1112*/ 	.byte	0x3f
	.zero		1


	//   ....[52]....
        /*1114*/ 	.word	0x00022a50
        /*1118*/ 	.word	0x00000002
        /*111c*/ 	.word	0x00036800
        /*1120*/ 	.short	0x0101
        /*1122*/ 	.byte	0x3f
	.zero		1


	//   ....[53]....
        /*1124*/ 	.word	0x00022a70
        /*1128*/ 	.word	0x00000002
        /*112c*/ 	.word	0x00036820
        /*1130*/ 	.short	0x010a
        /*1132*/ 	.byte	0x3f
	.zero		1


	//   ....[54]....
        /*1134*/ 	.word	0x00022df0
        /*1138*/ 	.word	0x00000003
        /*113c*/ 	.word	0x00036840
        /*1140*/ 	.short	0x010a
        /*1142*/ 	.byte	0x3f
	.zero		1


	//   ....[55]....
        /*1144*/ 	.word	0x000232b0
        /*1148*/ 	.word	0x00000002
        /*114c*/ 	.word	0x00036860
        /*1150*/ 	.short	0x010a
        /*1152*/ 	.byte	0x3f
	.zero		1


	//   ....[56]....
        /*1154*/ 	.word	0x00023ac0
        /*1158*/ 	.word	0x00000003
        /*115c*/ 	.word	0x00036840
        /*1160*/ 	.short	0x010a
        /*1162*/ 	.byte	0x3f
	.zero		1


	//   ....[57]....
        /*1164*/ 	.word	0x00023f80
        /*1168*/ 	.word	0x00000002
        /*116c*/ 	.word	0x00036860
        /*1170*/ 	.short	0x010a
        /*1172*/ 	.byte	0x3f
	.zero		1


	//   ....[58]....
        /*1174*/ 	.word	0x000246e0
        /*1178*/ 	.word	0x00000003
        /*117c*/ 	.word	0x00036840
        /*1180*/ 	.short	0x010a
        /*1182*/ 	.byte	0x3f
	.zero		1


	//   ....[59]....
        /*1184*/ 	.word	0x00024b90
        /*1188*/ 	.word	0x00000002
        /*118c*/ 	.word	0x00036860
        /*1190*/ 	.short	0x010a
        /*1192*/ 	.byte	0x3f
	.zero		1


	//   ....[60]....
        /*1194*/ 	.word	0x00025270
        /*1198*/ 	.word	0x00000002
        /*119c*/ 	.word	0x00036860
        /*11a0*/ 	.short	0x010a
        /*11a2*/ 	.byte	0x3f
	.zero		1


	//   ....[61]....
        /*11a4*/ 	.word	0x000262a0
        /*11a8*/ 	.word	0x00000000
        /*11ac*/ 	.word	0x00036820
        /*11b0*/ 	.short	0x010a
        /*11b2*/ 	.byte	0x3f
	.zero		1


	//   ....[62]....
        /*11b4*/ 	.word	0x00026470
        /*11b8*/ 	.word	0x00000006
        /*11bc*/ 	.word	0x00000000
        /*11c0*/ 	.short	0x010a
        /*11c2*/ 	.byte	0x3f
	.zero		1


	//   ....[63]....
        /*11c4*/ 	.word	0x000264e0
        /*11c8*/ 	.word	0x00000007
        /*11cc*/ 	.word	0x00000000
        /*11d0*/ 	.short	0x010a
        /*11d2*/ 	.byte	0x3f
	.zero		1


	//   ....[64]....
        /*11d4*/ 	.word	0x00026550
        /*11d8*/ 	.word	0x00000004
        /*11dc*/ 	.word	0x00000000
        /*11e0*/ 	.short	0x010a
        /*11e2*/ 	.byte	0x3f
	.zero		1


	//   ....[65]....
        /*11e4*/ 	.word	0x00026580
        /*11e8*/ 	.word	0x00000003
        /*11ec*/ 	.word	0x00000000
        /*11f0*/ 	.short	0x010a
        /*11f2*/ 	.byte	0x3f
	.zero		1


	//   ....[66]....
        /*11f4*/ 	.word	0x000265e0
        /*11f8*/ 	.word	0x0000002b
        /*11fc*/ 	.word	0x00036890
        /*1200*/ 	.short	0x010a
        /*1202*/ 	.byte	0x3f
	.zero		1


	//   ....[67]....
        /*1204*/ 	.word	0x00026630
        /*1208*/ 	.word	0x0000002b
        /*120c*/ 	.word	0x00036890
        /*1210*/ 	.short	0x010a
        /*1212*/ 	.byte	0x3f
	.zero		1


	//   ....[68]....
        /*1214*/ 	.word	0x00026680
        /*1218*/ 	.word	0x0000002b
        /*121c*/ 	.word	0x00036890
        /*1220*/ 	.short	0x010a
        /*1222*/ 	.byte	0x3f
	.zero		1


	//   ....[69]....
        /*1224*/ 	.word	0x000266d0
        /*1228*/ 	.word	0x0000002b
        /*122c*/ 	.word	0x000368b0
        /*1230*/ 	.short	0x010a
        /*1232*/ 	.byte	0x3f
	.zero		1


	//   ....[70]....
        /*1234*/ 	.word	0x000268e0
        /*1238*/ 	.word	0x00000010
        /*123c*/ 	.word	0x00036800
        /*1240*/ 	.short	0x010a
        /*1242*/ 	.byte	0x3f
	.zero		1


	//   ....[71]....
        /*1244*/ 	.word	0x00026b10
        /*1248*/ 	.word	0x00000010
        /*124c*/ 	.word	0x00036800
        /*1250*/ 	.short	0x010a
        /*1252*/ 	.byte	0x3f
	.zero		1


	//   ....[72]....
        /*1254*/ 	.word	0x00026b60
        /*1258*/ 	.word	0x00000006
        /*125c*/ 	.word	0x00036830
        /*1260*/ 	.short	0x010a
        /*1262*/ 	.byte	0x3f
	.zero		1


	//   ....[73]....
        /*1264*/ 	.word	0x00026bb0
        /*1268*/ 	.word	0x0000000b
        /*126c*/ 	.word	0x00036830
        /*1270*/ 	.short	0x010a
        /*1272*/ 	.byte	0x3f
	.zero		1


	//   ....[74]....
        /*1274*/ 	.word	0x00026c00
        /*1278*/ 	.word	0x00000009
        /*127c*/ 	.word	0x00036850
        /*1280*/ 	.short	0x010a
        /*1282*/ 	.byte	0x3f
	.zero		1


	//   ....[75]....
        /*1284*/ 	.word	0x00026c50
        /*1288*/ 	.word	0x00000006
        /*128c*/ 	.word	0x00036850
        /*1290*/ 	.short	0x010a
        /*1292*/ 	.byte	0x3f
	.zero		1


	//   ....[76]....
        /*1294*/ 	.word	0x00026e10
        /*1298*/ 	.word	0x00000003
        /*129c*/ 	.word	0x00036820
        /*12a0*/ 	.short	0x010a
        /*12a2*/ 	.byte	0x3f
	.zero		1


	//   ....[77]....
        /*12a4*/ 	.word	0x00026e60
        /*12a8*/ 	.word	0x00000005
        /*12ac*/ 	.word	0x000368a0
        /*12b0*/ 	.short	0x010a
        /*12b2*/ 	.byte	0x3f
	.zero		1


	//   ....[78]....
        /*12b4*/ 	.word	0x00026eb0
        /*12b8*/ 	.word	0x00000005
        /*12bc*/ 	.word	0x000368c0
        /*12c0*/ 	.short	0x010a
        /*12c2*/ 	.byte	0x3f
	.zero		1


	//   ....[79]....
        /*12c4*/ 	.word	0x00026f00
        /*12c8*/ 	.word	0x00000006
        /*12cc*/ 	.word	0x000368a0
        /*12d0*/ 	.short	0x010a
        /*12d2*/ 	.byte	0x3f
	.zero		1


	//   ....[80]....
        /*12d4*/ 	.word	0x00026f50
        /*12d8*/ 	.word	0x00000006
        /*12dc*/ 	.word	0x000368c0
        /*12e0*/ 	.short	0x010a
        /*12e2*/ 	.byte	0x3f
	.zero		1


	//   ....[81]....
        /*12e4*/ 	.word	0x000270f0
        /*12e8*/ 	.word	0x00000000
        /*12ec*/ 	.word	0x00036840
        /*12f0*/ 	.short	0x010a
        /*12f2*/ 	.byte	0x3f
	.zero		1


	//   ....[82]....
        /*12f4*/ 	.word	0x00027cb0
        /*12f8*/ 	.word	0x00000002
        /*12fc*/ 	.word	0x00036820
        /*1300*/ 	.short	0x010a
        /*1302*/ 	.byte	0x3f
	.zero		1


	//   ....[83]....
        /*1304*/ 	.word	0x00027d00
        /*1308*/ 	.word	0x00000003
        /*130c*/ 	.word	0x00036840
        /*1310*/ 	.short	0x010a
        /*1312*/ 	.byte	0x3f
	.zero		1


	//   ....[84]....
        /*1314*/ 	.word	0x00027d50
        /*1318*/ 	.word	0x00000002
        /*131c*/ 	.word	0x00036860
        /*1320*/ 	.short	0x010a
        /*1322*/ 	.byte	0x3f
	.zero		1


	//   ....[85]....
        /*1324*/ 	.word	0x00027da0
        /*1328*/ 	.word	0x00000003
        /*132c*/ 	.word	0x00036840
        /*1330*/ 	.short	0x010a
        /*1332*/ 	.byte	0x3f
	.zero		1


	//   ....[86]....
        /*1334*/ 	.word	0x00027df0
        /*1338*/ 	.word	0x00000002
        /*133c*/ 	.word	0x00036860
        /*1340*/ 	.short	0x010a
        /*1342*/ 	.byte	0x3f
	.zero		1


	//   ....[87]....
        /*1344*/ 	.word	0x00027e40
        /*1348*/ 	.word	0x00000003
        /*134c*/ 	.word	0x00036840
        /*1350*/ 	.short	0x010a
        /*1352*/ 	.byte	0x3f
	.zero		1


	//   ....[88]....
        /*1354*/ 	.word	0x00027e90
        /*1358*/ 	.word	0x00000002
        /*135c*/ 	.word	0x00036860
        /*1360*/ 	.short	0x010a
        /*1362*/ 	.byte	0x3f
	.zero		1


	//   ....[89]....
        /*1364*/ 	.word	0x00027ee0
        /*1368*/ 	.word	0x00000002
        /*136c*/ 	.word	0x00036860
        /*1370*/ 	.short	0x010a
        /*1372*/ 	.byte	0x3f
	.zero		1


	//   ....[90]....
        /*1374*/ 	.word	0x00028960
        /*1378*/ 	.word	0x00000000
        /*137c*/ 	.word	0x00036820
        /*1380*/ 	.short	0x010a
        /*1382*/ 	.byte	0x3f
	.zero		1


	//   ....[91]....
        /*1384*/ 	.word	0x00028b00
        /*1388*/ 	.word	0x00000006
        /*138c*/ 	.word	0x00000000
        /*1390*/ 	.short	0x010a
        /*1392*/ 	.byte	0x3f
	.zero		1


	//   ....[92]....
        /*1394*/ 	.word	0x00028b50
        /*1398*/ 	.word	0x00000007
        /*139c*/ 	.word	0x00000000
        /*13a0*/ 	.short	0x010a
        /*13a2*/ 	.byte	0x3f
	.zero		1


	//   ....[93]....
        /*13a4*/ 	.word	0x00028ba0
        /*13a8*/ 	.word	0x00000004
        /*13ac*/ 	.word	0x00000000
        /*13b0*/ 	.short	0x010a
        /*13b2*/ 	.byte	0x3f
	.zero		1


	//----- nvinfo : EIATTR_NUM_MBARRIERS
	.align		4
.L_741:
        /*13b4*/ 	.byte	0x03, 0x38
        /*13b6*/ 	.short	0x0016


	//----- nvinfo : EIATTR_EXIT_INSTR_OFFSETS
	.align		4
        /*13b8*/ 	.byte	0x04, 0x1c
        /*13ba*/ 	.short	(.L_743 - .L_742)


	//   ....[0]....
.L_742:
        /*13bc*/ 	.word	0x000265d0


	//----- nvinfo : EIATTR_MAX_THREADS
	.align		4
.L_743:
        /*13c0*/ 	.byte	0x04, 0x05
        /*13c2*/ 	.short	(.L_745 - .L_744)
.L_744:
        /*13c4*/ 	.word	0x00000180
        /*13c8*/ 	.word	0x00000001
        /*13cc*/ 	.word	0x00000001


	//----- nvinfo : EIATTR_CRS_STACK_SIZE
	.align		4
.L_745:
        /*13d0*/ 	.byte	0x04, 0x1e
        /*13d2*/ 	.short	(.L_747 - .L_746)
.L_746:
        /*13d4*/ 	.word	0x00000000


	//----- nvinfo : EIATTR_CBANK_PARAM_SIZE
	.align		4
.L_747:
        /*13d8*/ 	.byte	0x03, 0x19
        /*13da*/ 	.short	0x0af0


	//----- nvinfo : EIATTR_PARAM_CBANK
	.align		4
        /*13dc*/ 	.byte	0x04, 0x0a
        /*13de*/ 	.short	(.L_749 - .L_748)
	.align		4
.L_748:
        /*13e0*/ 	.word	index@(.nv.constant0._ZN7cutlass13device_kernelIN5flash11enable_sm90INS1_16FlashAttnFwdSm90INS1_25CollectiveMainloopFwdSm90ILi2EN4cute5tupleIJNS5_1CILi1EEES8_S8_EEENS6_IJNS7_ILi128EEENS7_ILi112EEENS7_ILi192EEEEEELi192ENS_10bfloat16_tEfNS_4arch4Sm90ELb0ELb0ELb0ELb1ELb0ELb1ELb0ELb1ELb1ELb1ELb0ELb0EEENS1_21CollectiveEpilogueFwdINS6_IJSA_SC_SB_EEES9_SE_SG_Li256ELb1ELb1ELb0ELb0EEENS1_36VarlenDynamicPersistentTileSchedulerILi128ELi112ELi256ELi128ELb0ELb1ELb1ELb0ELb1ELb1EEEEEEEEEvNT_6ParamsE)
        /*13e4*/ 	.short	0x0210
        /*13e6*/ 	.short	0x0af0


	//----- nvinfo : EIATTR_SW_WAR
	.align		4
.L_749:
        /*13e8*/ 	.byte	0x04, 0x36
        /*13ea*/ 	.short	(.L_751 - .L_750)
.L_750:
        /*13ec*/ 	.word	0x00000008
.L_751:


//--------------------- .nv.info._ZN7cutlass13device_kernelIN5flash11enable_sm90INS1_16FlashAttnFwdSm90INS1_25CollectiveMainloopFwdSm90ILi2EN4cute5tupleIJNS5_1CILi1EEES8_S8_EEENS6_IJNS7_ILi128EEENS7_ILi96EEENS7_ILi192EEEEEELi192ENS_10bfloat16_tEfNS_4arch4Sm90ELb0ELb1ELb0ELb0ELb0ELb0ELb0ELb1ELb1ELb1ELb0ELb0EEENS1_21CollectiveEpilogueFwdINS6_IJSA_SC_SB_EEES9_SE_SG_Li256ELb0ELb1ELb0ELb0EEENS1_30DynamicPersistentTileSchedulerILi256ELi128ELb0ELb1ELb1EEEEEEEEEvNT_6ParamsE --------------------------
	.section	.nv.info._ZN7cutlass13device_kernelIN5flash11enable_sm90INS1_16FlashAttnFwdSm90INS1_25CollectiveMainloopFwdSm90ILi2EN4cute5tupleIJNS5_1CILi1EEES8_S8_EEENS6_IJNS7_ILi128EEENS7_ILi96EEENS7_ILi192EEEEEELi192ENS_10bfloat16_tEfNS_4arch4Sm90ELb0ELb1ELb0ELb0ELb0ELb0ELb0ELb1ELb1ELb1ELb0ELb0EEENS1_21CollectiveEpilogueFwdINS6_IJSA_SC_SB_EEES9_SE_SG_Li256ELb0ELb1ELb0ELb0EEENS1_30DynamicPersistentTileSchedulerILi256ELi128ELb0ELb1ELb1EEEEEEEEEvNT_6ParamsE,"",@"SHT_CUDA_INFO"
	.sectionflags	@""
	.align	4


	//----- nvinfo : EIATTR_CUDA_API_VERSION
	.align		4
        /*0000*/ 	.byte	0x04, 0x37
        /*0002*/ 	.short	(.L_753 - .L_752)
.L_752:
        /*0004*/ 	.word	0x00000082


	//----- nvinfo : EIATTR_KPARAM_INFO
	.align		4
.L_753:
        /*0008*/ 	.byte	0x04, 0x17
        /*000a*/ 	.short	(.L_755 - .L_754)
.L_754:
        /*000c*/ 	.word	0x00000000
        /*0010*/ 	.short	0x0000
        /*0012*/ 	.short	0x0070
        /*0014*/ 	.byte	0x00, 0xf0, 0x01, 0x2a


	//----- nvinfo : EIATTR_SPARSE_MMA_MASK
	.align		4
.L_755:
        /*0018*/ 	.byte	0x03, 0x50
        /*001a*/ 	.short	0x0000


	//----- nvinfo : EIATTR_MAXREG_COUNT
	.align		4
        /*001c*/ 	.byte	0x03, 0x1b
        /*001e*/ 	.short	0x00a8


	//----- nvinfo : EIATTR_NUM_BARRIERS
	.align		4
        /*0020*/ 	.byte	0x02, 0x4c
        /*0022*/ 	.byte	0x09
	.zero		1


	//----- nvinfo : EIATTR_EXTERNS
	.align		4
        /*0024*/ 	.byte	0x04, 0x0f
        /*0026*/ 	.short	(.L_757 - .L_756)


	//   ....[0]....
	.align		4
.L_756:
        /*0028*/ 	.word	index@(__assertfail)


	//----- nvinfo : EIATTR_ANNOTATIONS
	.align		4
.L_757:
        /*002c*/ 	.byte	0x04, 0x55
        /*002e*/ 	.short	(.L_759 - .L_758)


	//   ....[0]....
.L_758:
        /* <DEDUP_REMOVED lines=28> */


	//----- nvinfo : EIATTR_MERCURY_ISA_VERSION
	.align		4
.L_759:
        /*01d8*/ 	.byte	0x03, 0x5f
        /*01da*/ 	.short	0x0101


	//----- nvinfo : EIATTR_INT_WARP_WIDE_INSTR_OFFSETS
	.align		4
        /*01dc*/ 	.byte	0x04, 0x31
        /*01de*/ 	.short	(.L_761 - .L_760)


	//   ....[0]....
.L_760:
        /*01e0*/ 	.word	0x00000130


	//   ....[1]....
        /*01e4*/ 	.word	0x00000170


	//   ....[2]....
        /*01e8*/ 	.word	0x000001e0


	//   ....[3]....
        /*01ec*/ 	.word	0x000109b0


	//   ....[4]....
        /*01f0*/ 	.word	0x00010a50


	//   ....[5]....
        /*01f4*/ 	.word	0x000145f0


	//   ....[6]....
        /*01f8*/ 	.word	0x00014690


	//----- nvinfo : EIATTR_COOP_GROUP_MASK_REGIDS
	.align		4
.L_761:
        /*01fc*/ 	.byte	0x04, 0x29
        /*01fe*/ 	.short	(.L_763 - .L_762)


	//   ....[0]....
.L_762:
        /*0200*/ 	.word	0xffffffff


	//   ....[1]....
        /*0204*/ 	.word	0xffffffff


	//   ....[2]....
        /*0208*/ 	.word	0xffffffff


	//   ....[3]....
        /*020c*/ 	.word	0xffffffff


	//   ....[4]....
        /*0210*/ 	.word	0xffffffff


	//   ....[5]....
        /*0214*/ 	.word	0xffffffff


	//   ....[6]....
        /*0218*/ 	.word	0xffffffff


	//   ....[7]....
        /*021c*/ 	.word	0xffffffff


	//   ....[8]....
        /*0220*/ 	.word	0xffffffff


	//   ....[9]....
        /*0224*/ 	.word	0xffffffff


	//   ....[10]....
        /*0228*/ 	.word	0xffffffff


	//   ....[11]....
        /*022c*/ 	.word	0xffffffff


	//   ....[12]....
        /*0230*/ 	.word	0xffffffff


	//   ....[13]....
        /*0234*/ 	.word	0xffffffff


	//   ....[14]....
        /*0238*/ 	.word	0xffffffff


	//   ....[15]....
        /*023c*/ 	.word	0xffffffff


	//   ....[16]....
        /*0240*/ 	.word	0xffffffff


	//   ....[17]....
        /*0244*/ 	.word	0xffffffff


	//   ....[18]....
        /*0248*/ 	.word	0xffffffff


	//   ....[19]....
        /*024c*/ 	.word	0xffffffff


	//   ....[20]....
        /*0250*/ 	.word	0xffffffff


	//   ....[21]....
        /*0254*/ 	.word	0xffffffff


	//   ....[22]....
        /*0258*/ 	.word	0xffffffff


	//   ....[23]....
        /*025c*/ 	.word	0xffffffff


	//   ....[24]....
        /*0260*/ 	.word	0xffffffff


	//   ....[25]....
        /*0264*/ 	.word	0xffffffff


	//   ....[26]....
        /*0268*/ 	.word	0xffffffff


	//   ....[27]....
        /*026c*/ 	.word	0xffffffff


	//   ....[28]....
        /*0270*/ 	.word	0xffffffff


	//   ....[29]....
        /*0274*/ 	.word	0xffffffff


	//   ....[30]....
        /*0278*/ 	.word	0xffffffff


	//   ....[31]....
        /*027c*/ 	.word	0xffffffff


	//   ....[32]....
        /*0280*/ 	.word	0xffffffff


	//   ....[33]....
        /*0284*/ 	.word	0xffffffff


	//   ....[34]....
        /*0288*/ 	.word	0xffffffff


	//   ....[35]....
        /*028c*/ 	.word	0xffffffff


	//   ....[36]....
        /*0290*/ 	.word	0xffffffff


	//   ....[37]....
        /*0294*/ 	.word	0xffffffff


	//   ....[38]....
        /*0298*/ 	.word	0xffffffff


	//   ....[39]....
        /*029c*/ 	.word	0xffffffff


	//   ....[40]....
        /*02a0*/ 	.word	0xffffffff


	//   ....[41]....
        /*02a4*/ 	.word	0xffffffff


	//   ....[42]....
        /*02a8*/ 	.word	0xffffffff


	//   ....[43]....
        /*02ac*/ 	.word	0xffffffff


	//   ....[44]....
        /*02b0*/ 	.word	0xffffffff


	//   ....[45]....
        /*02b4*/ 	.word	0xffffffff


	//   ....[46]....
        /*02b8*/ 	.word	0xffffffff


	//   ....[47]....
        /*02bc*/ 	.word	0xffffffff


	//   ....[48]....
        /*02c0*/ 	.word	0xffffffff


	//   ....[49]....
        /*02c4*/ 	.word	0xffffffff


	//   ....[50]....
        /*02c8*/ 	.word	0xffffffff


	//   ....[51]....
        /*02cc*/ 	.word	0xffffffff


	//   ....[52]....
        /*02d0*/ 	.word	0xffffffff


	//   ....[53]....
        /*02d4*/ 	.word	0xffffffff


	//   ....[54]....
        /*02d8*/ 	.word	0xffffffff


	//   ....[55]....
        /*02dc*/ 	.word	0xffffffff


	//   ....[56]....
        /*02e0*/ 	.word	0xffffffff


	//   ....[57]....
        /*02e4*/ 	.word	0xffffffff


	//   ....[58]....
        /*02e8*/ 	.word	0xffffffff


	//   ....[59]....
        /*02ec*/ 	.word	0xffffffff


	//   ....[60]....
        /*02f0*/ 	.word	0xffffffff


	//   ....[61]....
        /*02f4*/ 	.word	0xffffffff


	//   ....[62]....
        /*02f8*/ 	.word	0xffffffff


	//   ....[63]....
        /*02fc*/ 	.word	0xffffffff


	//   ....[64]....
        /*0300*/ 	.word	0xffffffff


	//   ....[65]....
        /*0304*/ 	.word	0xffffffff


	//   ....[66]....
        /*0308*/ 	.word	0xffffffff


	//   ....[67]....
        /*030c*/ 	.word	0xffffffff


	//   ....[68]....
        /*0310*/ 	.word	0xffffffff


	//   ....[69]....
        /*0314*/ 	.word	0xffffffff


	//   ....[70]....
        /*0318*/ 	.word	0xffffffff


	//   ....[71]....
        /*031c*/ 	.word	0xffffffff


	//   ....[72]....
        /*0320*/ 	.word	0xffffffff


	//   ....[73]....
        /*0324*/ 	.word	0xffffffff


	//   ....[74]....
        /*0328*/ 	.word	0x0500000f


	//   ....[75]....
        /*032c*/ 	.word	0x0500000f


	//   ....[76]....
        /*0330*/ 	.word	0x0500000f


	//   ....[77]....
        /*0334*/ 	.word	0x0500000f


	//   ....[78]....
        /*0338*/ 	.word	0x0500000f


	//   ....[79]....
        /*033c*/ 	.word	0x0500000f


	//   ....[80]....
        /*0340*/ 	.word	0x0500000f


	//   ....[81]....
        /*0344*/ 	.word	0x0500000f


	//   ....[82]....
        /*0348*/ 	.word	0x0500000f


	//   ....[83]....
        /*034c*/ 	.word	0x0500000f


	//   ....[84]....
        /*0350*/ 	.word	0x0500000f


	//   ....[85]....
        /*0354*/ 	.word	0x0500000f


	//   ....[86]....
        /*0358*/ 	.word	0x0500000f


	//   ....[87]....
        /*035c*/ 	.word	0x0500000f


	//   ....[88]....
        /*0360*/ 	.word	0x0500000f


	//   ....[89]....
        /*0364*/ 	.word	0x0500000f


	//   ....[90]....
        /*0368*/ 	.word	0x0500000f


	//   ....[91]....
        /*036c*/ 	.word	0x0500000f


	//   ....[92]....
        /*0370*/ 	.word	0x0500000f


	//----- nvinfo : EIATTR_COOP_GROUP_INSTR_OFFSETS
	.align		4
.L_763:
        /*0374*/ 	.byte	0x04, 0x28
        /*0376*/ 	.short	(.L_765 - .L_764)


	//   ....[0]....
.L_764:
        /*0378*/ 	.word	0x00000060


	//   ....[1]....
        /*037c*/ 	.word	0x00000140


	//   ....[2]....
        /*0380*/ 	.word	0x00000190


	//   ....[3]....
        /*0384*/ 	.word	0x000003c0


	//   ....[4]....
        /*0388*/ 	.word	0x00000520


	//   ....[5]....
        /*038c*/ 	.word	0x00000640


	//   ....[6]....
        /*0390*/ 	.word	0x000007a0


	//   ....[7]....
        /*0394*/ 	.word	0x00001940


	//   ....[8]....
        /*0398*/ 	.word	0x000021e0


	//   ....[9]....
        /*039c*/ 	.word	0x00002d80


	//   ....[10]....
        /*03a0*/ 	.word	0x000033c0


	//   ....[11]....
        /*03a4*/ 	.word	0x000034e0


	//   ....[12]....
        /*03a8*/ 	.word	0x00003a70


	//   ....[13]....
        /*03ac*/ 	.word	0x00003b60


	//   ....[14]....
        /*03b0*/ 	.word	0x000057d0


	//   ....[15]....
        /*03b4*/ 	.word	0x000059f0


	//   ....[16]....
        /*03b8*/ 	.word	0x00006770


	//   ....[17]....
        /*03bc*/ 	.word	0x00006890


	//   ....[18]....
        /*03c0*/ 	.word	0x00006e40


	//   ....[19]....
        /*03c4*/ 	.word	0x00006e90


	//   ....[20]....
        /*03c8*/ 	.word	0x00008a10


	//   ....[21]....
        /*03cc*/ 	.word	0x00008a30


	//   ....[22]....
        /*03d0*/ 	.word	0x00008d70


	//   ....[23]....
        /*03d4*/ 	.word	0x00008dd0


	//   ....[24]....
        /*03d8*/ 	.word	0x0000a840


	//   ....[25]....
        /*03dc*/ 	.word	0x0000aa80


	//   ....[26]....
        /*03e0*/ 	.word	0x0000b7f0


	//   ....[27]....
        /*03e4*/ 	.word	0x0000ba40


	//   ....[28]....
        /*03e8*/ 	.word	0x0000bf20


	//   ....[29]....
        /*03ec*/ 	.word	0x0000bf90


	//   ....[30]....
        /*03f0*/ 	.word	0x0000cf90


	//   ....[31]....
        /*03f4*/ 	.word	0x0000cfd0


	//   ....[32]....
        /*03f8*/ 	.word	0x0000d0e0


	//   ....[33]....
        /*03fc*/ 	.word	0x0000d0f0


	//   ....[34]....
        /*0400*/ 	.word	0x0000e540


	//   ....[35]....
        /*0404*/ 	.word	0x0000e5b0


	//   ....[36]....
        /*0408*/ 	.word	0x0000e610


	//   ....[37]....
        /*040c*/ 	.word	0x0000e640


	//   ....[38]....
        /*0410*/ 	.word	0x0000edf0


	//   ....[39]....
        /*0414*/ 	.word	0x0000ee20


	//   ....[40]....
        /*0418*/ 	.word	0x0000ef30


	//   ....[41]....
        /*041c*/ 	.word	0x0000ef50


	//   ....[42]....
        /*0420*/ 	.word	0x0000f060


	//   ....[43]....
        /*0424*/ 	.word	0x0000f080


	//   ....[44]....
        /*0428*/ 	.word	0x0000f1a0


	//   ....[45]....
        /*042c*/ 	.word	0x0000f1c0


	//   ....[46]....
        /*0430*/ 	.word	0x0000f930


	//   ....[47]....
        /*0434*/ 	.word	0x0000f950


	//   ....[48]....
        /*0438*/ 	.word	0x0000fa60


	//   ....[49]....
        /*043c*/ 	.word	0x0000fa80


	//   ....[50]....
        /*0440*/ 	.word	0x0000fb90


	//   ....[51]....
        /*0444*/ 	.word	0x0000fbb0


	//   ....[52]....
        /*0448*/ 	.word	0x0000fcd0


	//   ....[53]....
        /*044c*/ 	.word	0x0000fcf0


	//   ....[54]....
        /*0450*/ 	.word	0x0000feb0


	//   ....[55]....
        /*0454*/ 	.word	0x00010ff0


	//   ....[56]....
        /*0458*/ 	.word	0x00011a80


	//   ....[57]....
        /*045c*/ 	.word	0x00011ab0


	//   ....[58]....
        /*0460*/ 	.word	0x00011b80


	//   ....[59]....
        /*0464*/ 	.word	0x00011ba0


	//   ....[60]....
        /*0468*/ 	.word	0x00011c40


	//   ....[61]....
        /*046c*/ 	.word	0x00011c60


	//   ....[62]....
        /*0470*/ 	.word	0x00011d00


	//   ....[63]....
        /*0474*/ 	.word	0x00011d20


	//   ....[64]....
        /*0478*/ 	.word	0x00011dc0


	//   ....[65]....
        /*047c*/ 	.word	0x00011de0


	//   ....[66]....
        /*0480*/ 	.word	0x00011e80


	//   ....[67]....
        /*0484*/ 	.word	0x00011ea0


	//   ....[68]....
        /*0488*/ 	.word	0x00011f40


	//   ....[69]....
        /*048c*/ 	.word	0x00011f60


	//   ....[70]....
        /*0490*/ 	.word	0x00011f70


	//   ....[71]....
        /*0494*/ 	.word	0x00011f80


	//   ....[72]....
        /*0498*/ 	.word	0x00014ce0


	//   ....[73]....
        /*049c*/ 	.word	0x00014ed0


	//   ....[74]....
        /*04a0*/ 	.word	0x00015520


	//   ....[75]....
        /*04a4*/ 	.word	0x000156a0


	//   ....[76]....
        /*04a8*/ 	.word	0x00015700


	//   ....[77]....
        /*04ac*/ 	.word	0x00015860


	//   ....[78]....
        /*04b0*/ 	.word	0x000158b0


	//   ....[79]....
        /*04b4*/ 	.word	0x000159d0


	//   ....[80]....
        /*04b8*/ 	.word	0x00015a40


	//   ....[81]....
        /*04bc*/ 	.word	0x00015b60


	//   ....[82]....
        /*04c0*/ 	.word	0x00015bd0


	//   ....[83]....
        /*04c4*/ 	.word	0x00015cf0


	//   ....[84]....
        /*04c8*/ 	.word	0x00015d60


	//   ....[85]....
        /*04cc*/ 	.word	0x00015e80


	//   ....[86]....
        /*04d0*/ 	.word	0x00015ef0


	//   ....[87]....
        /*04d4*/ 	.word	0x00016010


	//   ....[88]....
        /*04d8*/ 	.word	0x00016080


	//   ....[89]....
        /*04dc*/ 	.word	0x000161a0


	//   ....[90]....
        /*04e0*/ 	.word	0x000161f0


	//   ....[91]....
        /*04e4*/ 	.word	0x00016510


	//   ....[92]....
        /*04e8*/ 	.word	0x00016630


	//----- nvinfo : EIATTR_REG_RECONFIG
	.align		4
.L_765:
        /*04ec*/ 	.byte	0x01, 0x54
	.zero		2


	//----- nvinfo : EIATTR_SYSCALL_OFFSETS
	.align		4
        /*04f0*/ 	.byte	0x04, 0x46
        /*04f2*/ 	.short	(.L_767 - .L_766)


	//   ....[0]....
.L_766:
        /*04f4*/ 	.word	0x00001b20


	//   ....[1]....
        /*04f8*/ 	.word	0x00010bc0


	//   ....[2]....
        /*04fc*/ 	.word	0x00010d10


	//   ....[3]....
        /*0500*/ 	.word	0x00010e00


	//   ....[4]....
        /*0504*/ 	.word	0x00011650


	//----- nvinfo : EIATTR_MBARRIER_INSTR_OFFSETS
	.align		4
.L_767:
        /*0508*/ 	.byte	0x04, 0x39
        /*050a*/ 	.short	(.L_769 - .L_768)


	//   ....[0]....
.L_768:
        /*050c*/ 	.word	0x00000270
        /*0510*/ 	.word	0x000000ff
        /*0514*/ 	.word	0x00030800
        /*0518*/ 	.short	0x0100
        /*051a*/ 	.byte	0x08
	.zero		1


	//   ....[1]....
        /*051c*/ 	.word	0x00000280
        /*0520*/ 	.word	0x000000ff
        /*0524*/ 	.word	0x00030820
        /*0528*/ 	.short	0x0100
        /*052a*/ 	.byte	0x08
	.zero		1


	//   ....[2]....
        /*052c*/ 	.word	0x00000370
        /*0530*/ 	.word	0x000000ff
        /*0534*/ 	.word	0x00030830
        /*0538*/ 	.short	0x0100
        /*053a*/ 	.byte	0x08
	.zero		1


	//   ....[3]....
        /*053c*/ 	.word	0x00000380
        /*0540*/ 	.word	0x000000ff
        /*0544*/ 	.word	0x00030840
        /*0548*/ 	.short	0x0100
        /*054a*/ 	.byte	0x08
	.zero		1


	//   ....[4]....
        /*054c*/ 	.word	0x00000390
        /*0550*/ 	.word	0x000000ff
        /*0554*/ 	.word	0x00030838
        /*0558*/ 	.short	0x0100
        /*055a*/ 	.byte	0x08
	.zero		1


	//   ....[5]....
        /*055c*/ 	.word	0x000003a0
        /*0560*/ 	.word	0x000000ff
        /*0564*/ 	.word	0x00030848
        /*0568*/ 	.short	0x0100
        /*056a*/ 	.byte	0x08
	.zero		1


	//   ....[6]....
        /*056c*/ 	.word	0x000004d0
        /*0570*/ 	.word	0x000000ff
        /*0574*/ 	.word	0x00030850
        /*0578*/ 	.short	0x0100
        /*057a*/ 	.byte	0x08
	.zero		1


	//   ....[7]....
        /*057c*/ 	.word	0x000004e0
        /*0580*/ 	.word	0x000000ff
        /*0584*/ 	.word	0x00030860
        /*0588*/ 	.short	0x0100
        /*058a*/ 	.byte	0x08
	.zero		1


	//   ....[8]....
        /*058c*/ 	.word	0x000004f0
        /*0590*/ 	.word	0x000000ff
        /*0594*/ 	.word	0x00030858
        /*0598*/ 	.short	0x0100
        /*059a*/ 	.byte	0x08
	.zero		1


	//   ....[9]....
        /*059c*/ 	.word	0x00000500
        /*05a0*/ 	.word	0x000000ff
        /*05a4*/ 	.word	0x00030868
        /*05a8*/ 	.short	0x0100
        /*05aa*/ 	.byte	0x08
	.zero		1


	//   ....[10]....
        /*05ac*/ 	.word	0x000005f0
        /*05b0*/ 	.word	0x000000ff
        /*05b4*/ 	.word	0x00030870
        /*05b8*/ 	.short	0x0100
        /*05ba*/ 	.byte	0x06
	.zero		1


	//   ....[11]....
        /*05bc*/ 	.word	0x00000600
        /*05c0*/ 	.word	0x000000ff
        /*05c4*/ 	.word	0x00030880
        /*05c8*/ 	.short	0x0100
        /*05ca*/ 	.byte	0x06
	.zero		1


	//   ....[12]....
        /*05cc*/ 	.word	0x00000610
        /*05d0*/ 	.word	0x000000ff
        /*05d4*/ 	.word	0x00030878
        /*05d8*/ 	.short	0x0100
        /*05da*/ 	.byte	0x06
	.zero		1


	//   ....[13]....
        /*05dc*/ 	.word	0x00000620
        /*05e0*/ 	.word	0x000000ff
        /*05e4*/ 	.word	0x00030888
        /*05e8*/ 	.short	0x0100
        /*05ea*/ 	.byte	0x06
	.zero		1


	//   ....[14]....
        /*05ec*/ 	.word	0x00000750
        /*05f0*/ 	.word	0x000000ff
        /*05f4*/ 	.word	0x00030890
        /*05f8*/ 	.short	0x0100
        /*05fa*/ 	.byte	0x08
	.zero		1


	//   ....[15]....
        /*05fc*/ 	.word	0x00000760
        /*0600*/ 	.word	0x000000ff
        /*0604*/ 	.word	0x000308a0
        /*0608*/ 	.short	0x0100
        /*060a*/ 	.byte	0x08
	.zero		1


	//   ....[16]....
        /*060c*/ 	.word	0x00000770
        /*0610*/ 	.word	0x000000ff
        /*0614*/ 	.word	0x00030898
        /*0618*/ 	.short	0x0100
        /*061a*/ 	.byte	0x08
	.zero		1


	//   ....[17]....
        /*061c*/ 	.word	0x00000780
        /*0620*/ 	.word	0x000000ff
        /*0624*/ 	.word	0x000308a8
        /*0628*/ 	.short	0x0100
        /*062a*/ 	.byte	0x08
	.zero		1


	//   ....[18]....
        /*062c*/ 	.word	0x000008b0
        /*0630*/ 	.word	0x000000ff
        /*0634*/ 	.word	0x000308b0
        /*0638*/ 	.short	0x0100
        /*063a*/ 	.byte	0x08
	.zero		1


	//   ....[19]....
        /*063c*/ 	.word	0x000008c0
        /*0640*/ 	.word	0x000000ff
        /*0644*/ 	.word	0x000308c0
        /*0648*/ 	.short	0x0100
        /*064a*/ 	.byte	0x08
	.zero		1


	//   ....[20]....
        /*064c*/ 	.word	0x000008d0
        /*0650*/ 	.word	0x000000ff
        /*0654*/ 	.word	0x000308b8
        /*0658*/ 	.short	0x0100
        /*065a*/ 	.byte	0x08
	.zero		1


	//   ....[21]....
        /*065c*/ 	.word	0x000008e0
        /*0660*/ 	.word	0x000000ff
        /*0664*/ 	.word	0x000308c8
        /*0668*/ 	.short	0x0100
        /*066a*/ 	.byte	0x08
	.zero		1


	//   ....[22]....
        /*066c*/ 	.word	0x00001bc0
        /*0670*/ 	.word	0x000000ff
        /*0674*/ 	.word	0x00030800
        /*0678*/ 	.short	0x010a
        /*067a*/ 	.byte	0x25
	.zero		1


	//   ....[23]....
        /*067c*/ 	.word	0x00001c40
        /*0680*/ 	.word	0x00000003
        /*0684*/ 	.word	0x00030830
        /*0688*/ 	.short	0x010a
        /*068a*/ 	.byte	0x3f
	.zero		1


	//   ....[24]....
        /*068c*/ 	.word	0x00001ce0
        /*0690*/ 	.word	0x00000003
        /*0694*/ 	.word	0x00030830
        /*0698*/ 	.short	0x010a
        /*069a*/ 	.byte	0x3f
	.zero		1


	//   ....[25]....
        /*069c*/ 	.word	0x000024b0
        /*06a0*/ 	.word	0x00000000
        /*06a4*/ 	.word	0x00000000
        /*06a8*/ 	.short	0x0101
        /*06aa*/ 	.byte	0x3f
	.zero		1


	//   ....[26]....
        /*06ac*/ 	.word	0x00004960
        /*06b0*/ 	.word	0x000000ff
        /*06b4*/ 	.word	0x00030830
        /*06b8*/ 	.short	0x010a
        /*06ba*/ 	.byte	0x06
	.zero		1


	//   ....[27]....
        /*06bc*/ 	.word	0x000049a0
        /*06c0*/ 	.word	0x000000ff
        /*06c4*/ 	.word	0x00030830
        /*06c8*/ 	.short	0x010a
        /*06ca*/ 	.byte	0x06
	.zero		1


	//   ....[28]....
        /*06cc*/ 	.word	0x00005420
        /*06d0*/ 	.word	0x000000ff
        /*06d4*/ 	.word	0x00030850
        /*06d8*/ 	.short	0x010a
        /*06da*/ 	.byte	0x05
	.zero		1


	//   ....[29]....
        /*06dc*/ 	.word	0x00005460
        /*06e0*/ 	.word	0x000000ff
        /*06e4*/ 	.word	0x00030850
        /*06e8*/ 	.short	0x010a
        /*06ea*/ 	.byte	0x05
	.zero		1


	//   ....[30]....
        /*06ec*/ 	.word	0x00005800
        /*06f0*/ 	.word	0x00000000
        /*06f4*/ 	.word	0x00000000
        /*06f8*/ 	.short	0x0101
        /*06fa*/ 	.byte	0x3f
	.zero		1


	//   ....[31]....
        /*06fc*/ 	.word	0x00007390
        /*0700*/ 	.word	0x00000086
        /*0704*/ 	.word	0x00000000
        /*0708*/ 	.short	0x0101
        /*070a*/ 	.byte	0x3f
	.zero		1


	//   ....[32]....
        /*070c*/ 	.word	0x00007bd0
        /*0710*/ 	.word	0x000000ff
        /*0714*/ 	.word	0x00030830
        /*0718*/ 	.short	0x010a
        /*071a*/ 	.byte	0x05
	.zero		1


	//   ....[33]....
        /*071c*/ 	.word	0x00007c10
        /*0720*/ 	.word	0x000000ff
        /*0724*/ 	.word	0x00030830
        /*0728*/ 	.short	0x010a
        /*072a*/ 	.byte	0x05
	.zero		1


	//   ....[34]....
        /*072c*/ 	.word	0x00008690
        /*0730*/ 	.word	0x000000ff
        /*0734*/ 	.word	0x00030850
        /*0738*/ 	.short	0x010a
        /*073a*/ 	.byte	0x05
	.zero		1


	//   ....[35]....
        /*073c*/ 	.word	0x000086d0
        /*0740*/ 	.word	0x000000ff
        /*0744*/ 	.word	0x00030850
        /*0748*/ 	.short	0x010a
        /*074a*/ 	.byte	0x05
	.zero		1


	//   ....[36]....
        /*074c*/ 	.word	0x000095d0
        /*0750*/ 	.word	0x0000007b
        /*0754*/ 	.word	0x00000000
        /*0758*/ 	.short	0x0101
        /*075a*/ 	.byte	0x3f
	.zero		1


	//   ....[37]....
        /*075c*/ 	.word	0x00009640
        /*0760*/ 	.word	0x0000007b
        /*0764*/ 	.word	0x00000000
        /*0768*/ 	.short	0x0101
        /*076a*/ 	.byte	0x3f
	.zero		1


	//   ....[38]....
        /*076c*/ 	.word	0x00009a00
        /*0770*/ 	.word	0x000000ff
        /*0774*/ 	.word	0x00030830
        /*0778*/ 	.short	0x010a
        /*077a*/ 	.byte	0x05
	.zero		1


	//   ....[39]....
        /*077c*/ 	.word	0x00009a40
        /*0780*/ 	.word	0x000000ff
        /*0784*/ 	.word	0x00030830
        /*0788*/ 	.short	0x010a
        /*078a*/ 	.byte	0x05
	.zero		1


	//   ....[40]....
        /*078c*/ 	.word	0x0000a4c0
        /*0790*/ 	.word	0x000000ff
        /*0794*/ 	.word	0x00030850
        /*0798*/ 	.short	0x010a
        /*079a*/ 	.byte	0x05
	.zero		1


	//   ....[41]....
        /*079c*/ 	.word	0x0000a500
        /*07a0*/ 	.word	0x000000ff
        /*07a4*/ 	.word	0x00030850
        /*07a8*/ 	.short	0x010a
        /*07aa*/ 	.byte	0x05
	.zero		1


	//   ....[42]....
        /*07ac*/ 	.word	0x0000a8e0
        /*07b0*/ 	.word	0x00000000
        /*07b4*/ 	.word	0x00000000
        /*07b8*/ 	.short	0x0101
        /*07ba*/ 	.byte	0x3f
	.zero		1


	//   ....[43]....
        /*07bc*/ 	.word	0x0000c2b0
        /*07c0*/ 	.word	0x0000007f
        /*07c4*/ 	.word	0x00000000
        /*07c8*/ 	.short	0x0101
        /*07ca*/ 	.byte	0x3f
	.zero		1


	//   ....[44]....
        /*07cc*/ 	.word	0x0000cf00
        /*07d0*/ 	.word	0x000000ff
        /*07d4*/ 	.word	0x00030850
        /*07d8*/ 	.short	0x010a
        /*07da*/ 	.byte	0x05
	.zero		1


	//   ....[45]....
        /*07dc*/ 	.word	0x0000cf40
        /*07e0*/ 	.word	0x000000ff
        /*07e4*/ 	.word	0x00030850
        /*07e8*/ 	.short	0x010a
        /*07ea*/ 	.byte	0x05
	.zero		1


	//   ....[46]....
        /*07ec*/ 	.word	0x0000d400
        /*07f0*/ 	.word	0x00000014
        /*07f4*/ 	.word	0x00000000
        /*07f8*/ 	.short	0x0101
        /*07fa*/ 	.byte	0x3f
	.zero		1


	//   ....[47]....
        /*07fc*/ 	.word	0x0000ede0
        /*0800*/ 	.word	0x00000010
        /*0804*/ 	.word	0x00000000
        /*0808*/ 	.short	0x0101
        /*080a*/ 	.byte	0x3f
	.zero		1


	//   ....[48]....
        /*080c*/ 	.word	0x00011210
        /*0810*/ 	.word	0x00000000
        /*0814*/ 	.word	0x00030840
        /*0818*/ 	.short	0x010a
        /*081a*/ 	.byte	0x3f
	.zero		1


	//   ....[49]....
        /*081c*/ 	.word	0x000120f0
        /*0820*/ 	.word	0x00000011
        /*0824*/ 	.word	0x00030800
        /*0828*/ 	.short	0x0107
        /*082a*/ 	.byte	0x3f
	.zero		1


	//   ....[50]....
        /*082c*/ 	.word	0x00012200
        /*0830*/ 	.word	0x00000011
        /*0834*/ 	.word	0x00030800
        /*0838*/ 	.short	0x0101
        /*083a*/ 	.byte	0x3f
	.zero		1


	//   ....[51]....
        /*083c*/ 	.word	0x00012220
        /*0840*/ 	.word	0x00000011
        /*0844*/ 	.word	0x00030820
        /*0848*/ 	.short	0x010a
        /*084a*/ 	.byte	0x3f
	.zero		1


	//   ....[52]....
        /*084c*/ 	.word	0x00012560
        /*0850*/ 	.word	0x00000003
        /*0854*/ 	.word	0x00030840
        /*0858*/ 	.short	0x010a
        /*085a*/ 	.byte	0x3f
	.zero		1


	//   ....[53]....
        /*085c*/ 	.word	0x000129f0
        /*0860*/ 	.word	0x00000003
        /*0864*/ 	.word	0x00000060
        /*0868*/ 	.short	0x010a
        /*086a*/ 	.byte	0x3f
	.zero		1


	//   ....[54]....
        /*086c*/ 	.word	0x00013150
        /*0870*/ 	.word	0x00000003
        /*0874*/ 	.word	0x00030840
        /*0878*/ 	.short	0x010a
        /*087a*/ 	.byte	0x3f
	.zero		1


	//   ....[55]....
        /*087c*/ 	.word	0x000135e0
        /*0880*/ 	.word	0x00000009
        /*0884*/ 	.word	0x00000060
        /*0888*/ 	.short	0x010a
        /*088a*/ 	.byte	0x3f
	.zero		1


	//   ....[56]....
        /*088c*/ 	.word	0x00013c80
        /*0890*/ 	.word	0x00000002
        /*0894*/ 	.word	0x00030840
        /*0898*/ 	.short	0x010a
        /*089a*/ 	.byte	0x3f
	.zero		1


	//   ....[57]....
        /*089c*/ 	.word	0x00014110
        /*08a0*/ 	.word	0x00000002
        /*08a4*/ 	.word	0x00000060
        /*08a8*/ 	.short	0x010a
        /*08aa*/ 	.byte	0x3f
	.zero		1


	//   ....[58]....
        /*08ac*/ 	.word	0x00014760
        /*08b0*/ 	.word	0x00000002
        /*08b4*/ 	.word	0x00030860
        /*08b8*/ 	.short	0x010a
        /*08ba*/ 	.byte	0x3f
	.zero		1


	//   ....[59]....
        /*08bc*/ 	.word	0x00014e50
        /*08c0*/ 	.word	0x00000000
        /*08c4*/ 	.word	0x00030820
        /*08c8*/ 	.short	0x010a
        /*08ca*/ 	.byte	0x3f
	.zero		1


	//   ....[60]....
        /*08cc*/ 	.word	0x00015040
        /*08d0*/ 	.word	0x00000006
        /*08d4*/ 	.word	0x00000000
        /*08d8*/ 	.short	0x010a
        /*08da*/ 	.byte	0x3f
	.zero		1


	//   ....[61]....
        /*08dc*/ 	.word	0x00015090
        /*08e0*/ 	.word	0x00000003
        /*08e4*/ 	.word	0x00000000
        /*08e8*/ 	.short	0x010a
        /*08ea*/ 	.byte	0x3f
	.zero		1


	//   ....[62]....
        /*08ec*/ 	.word	0x000150f0
        /*08f0*/ 	.word	0x00000012
        /*08f4*/ 	.word	0x00000000
        /*08f8*/ 	.short	0x010a
        /*08fa*/ 	.byte	0x3f
	.zero		1


	//   ....[63]....
        /*08fc*/ 	.word	0x00015120
        /*0900*/ 	.word	0x00000003
        /*0904*/ 	.word	0x00000000
        /*0908*/ 	.short	0x010a
        /*090a*/ 	.byte	0x3f
	.zero		1


	//   ....[64]....
        /*090c*/ 	.word	0x00015190
        /*0910*/ 	.word	0x00000003
        /*0914*/ 	.word	0x00030800
        /*0918*/ 	.short	0x010a
        /*091a*/ 	.byte	0x3f
	.zero		1


	//   ....[65]....
        /*091c*/ 	.word	0x000151e0
        /*0920*/ 	.word	0x00000003
        /*0924*/ 	.word	0x00030830
        /*0928*/ 	.short	0x010a
        /*092a*/ 	.byte	0x3f
	.zero		1


	//   ....[66]....
        /*092c*/ 	.word	0x00015240
        /*0930*/ 	.word	0x0000000b
        /*0934*/ 	.word	0x00030830
        /*0938*/ 	.short	0x010a
        /*093a*/ 	.byte	0x3f
	.zero		1


	//   ....[67]....
        /*093c*/ 	.word	0x000152a0
        /*0940*/ 	.word	0x00000003
        /*0944*/ 	.word	0x00030850
        /*0948*/ 	.short	0x010a
        /*094a*/ 	.byte	0x3f
	.zero		1


	//   ....[68]....
        /*094c*/ 	.word	0x00015300
        /*0950*/ 	.word	0x00000005
        /*0954*/ 	.word	0x00030830
        /*0958*/ 	.short	0x010a
        /*095a*/ 	.byte	0x3f
	.zero		1


	//   ....[69]....
        /*095c*/ 	.word	0x00015360
        /*0960*/ 	.word	0x00000003
        /*0964*/ 	.word	0x00030850
        /*0968*/ 	.short	0x010a
        /*096a*/ 	.byte	0x3f
	.zero		1


	//   ....[70]....
        /*096c*/ 	.word	0x000153c0
        /*0970*/ 	.word	0x00000005
        /*0974*/ 	.word	0x00030830
        /*0978*/ 	.short	0x010a
        /*097a*/ 	.byte	0x3f
	.zero		1


	//   ....[71]....
        /*097c*/ 	.word	0x00015420
        /*0980*/ 	.word	0x00000003
        /*0984*/ 	.word	0x00030850
        /*0988*/ 	.short	0x010a
        /*098a*/ 	.byte	0x3f
	.zero		1


	//   ....[72]....
        /*098c*/ 	.word	0x00015480
        /*0990*/ 	.word	0x00000003
        /*0994*/ 	.word	0x00030850
        /*0998*/ 	.short	0x010a
        /*099a*/ 	.byte	0x3f
	.zero		1


	//   ....[73]....
        /*099c*/ 	.word	0x000155d0
        /*09a0*/ 	.word	0x00000000
        /*09a4*/ 	.word	0x00030840
        /*09a8*/ 	.short	0x010a
        /*09aa*/ 	.byte	0x3f
	.zero		1


	//   ....[74]....
        /*09ac*/ 	.word	0x00016230
        /*09b0*/ 	.word	0x00000011
        /*09b4*/ 	.word	0x00030820
        /*09b8*/ 	.short	0x010a
        /*09ba*/ 	.byte	0x3f
	.zero		1


	//   ....[75]....
        /*09bc*/ 	.word	0x00016280
        /*09c0*/ 	.word	0x00000003
        /*09c4*/ 	.word	0x00030840
        /*09c8*/ 	.short	0x010a
        /*09ca*/ 	.byte	0x3f
	.zero		1


	//   ....[76]....
        /*09cc*/ 	.word	0x000162d0
        /*09d0*/ 	.word	0x00000003
        /*09d4*/ 	.word	0x00000060
        /*09d8*/ 	.short	0x010a
        /*09da*/ 	.byte	0x3f
	.zero		1


	//   ....[77]....
        /*09dc*/ 	.word	0x00016320
        /*09e0*/ 	.word	0x00000003
        /*09e4*/ 	.word	0x00030840
        /*09e8*/ 	.short	0x010a
        /*09ea*/ 	.byte	0x3f
	.zero		1


	//   ....[78]....
        /*09ec*/ 	.word	0x00016370
        /*09f0*/ 	.word	0x00000009
        /*09f4*/ 	.word	0x00000060
        /*09f8*/ 	.short	0x010a
        /*09fa*/ 	.byte	0x3f
	.zero		1


	//   ....[79]....
        /*09fc*/ 	.word	0x000163c0
        /*0a00*/ 	.word	0x00000002
        /*0a04*/ 	.word	0x00030840
        /*0a08*/ 	.short	0x010a
        /*0a0a*/ 	.byte	0x3f
	.zero		1


	//   ....[80]....
        /*0a0c*/ 	.word	0x00016410
        /*0a10*/ 	.word	0x00000002
        /*0a14*/ 	.word	0x00000060
        /*0a18*/ 	.short	0x010a
        /*0a1a*/ 	.byte	0x3f
	.zero		1


	//   ....[81]....
        /*0a1c*/ 	.word	0x00016460
        /*0a20*/ 	.word	0x00000002
        /*0a24*/ 	.word	0x00030860
        /*0a28*/ 	.short	0x010a
        /*0a2a*/ 	.byte	0x3f
	.zero		1


	//   ....[82]....
        /*0a2c*/ 	.word	0x00016550
        /*0a30*/ 	.word	0x00000000
        /*0a34*/ 	.word	0x00030820
        /*0a38*/ 	.short	0x010a
        /*0a3a*/ 	.byte	0x3f
	.zero		1


	//   ....[83]....
        /*0a3c*/ 	.word	0x000166f0
        /*0a40*/ 	.word	0x00000006
        /*0a44*/ 	.word	0x00000000
        /*0a48*/ 	.short	0x010a
        /*0a4a*/ 	.byte	0x3f
	.zero		1


	//   ....[84]....
        /*0a4c*/ 	.word	0x00016740
        /*0a50*/ 	.word	0x00000003
        /*0a54*/ 	.word	0x00000000
        /*0a58*/ 	.short	0x010a
        /*0a5a*/ 	.byte	0x3f
	.zero		1


	//   ....[85]....
        /*0a5c*/ 	.word	0x00016790
        /*0a60*/ 	.word	0x00000012
        /*0a64*/ 	.word	0x00000000
        /*0a68*/ 	.short	0x010a
        /*0a6a*/ 	.byte	0x3f
	.zero		1


	//----- nvinfo : EIATTR_NUM_MBARRIERS
	.align		4
.L_769:
        /*0a6c*/ 	.byte	0x03, 0x38
        /*0a6e*/ 	.short	0x0016


	//----- nvinfo : EIATTR_EXIT_INSTR_OFFSETS
	.align		4
        /*0a70*/ 	.byte	0x04, 0x1c
        /*0a72*/ 	.short	(.L_771 - .L_770)


	//   ....[0]....
.L_770:
        /*0a74*/ 	.word	0x00000a10


	//   ....[1]....
        /*0a78*/ 	.word	0x0000fe40


	//   ....[2]....
        /*0a7c*/ 	.word	0x00015170


	//----- nvinfo : EIATTR_MAX_THREADS
	.align		4
.L_771:
        /*0a80*/ 	.byte	0x04, 0x05
        /*0a82*/ 	.short	(.L_773 - .L_772)
.L_772:
        /*0a84*/ 	.word	0x00000180
        /*0a88*/ 	.word	0x00000001
        /*0a8c*/ 	.word	0x00000001


	//----- nvinfo : EIATTR_CRS_STACK_SIZE
	.align		4
.L_773:
        /*0a90*/ 	.byte	0x04, 0x1e
        /*0a92*/ 	.short	(.L_775 - .L_774)
.L_774:
        /*0a94*/ 	.word	0x00000000


	//----- nvinfo : EIATTR_CBANK_PARAM_SIZE
	.align		4
.L_775:
        /*0a98*/ 	.byte	0x03, 0x19
        /*0a9a*/ 	.short	0x0af0


	//----- nvinfo : EIATTR_PARAM_CBANK
	.align		4
        /*0a9c*/ 	.byte	0x04, 0x0a
        /*0a9e*/ 	.short	(.L_777 - .L_776)
	.align		4
.L_776:
        /*0aa0*/ 	.word	index@(.nv.constant0._ZN7cutlass13device_kernelIN5flash11enable_sm90INS1_16FlashAttnFwdSm90INS1_25CollectiveMainloopFwdSm90ILi2EN4cute5tupleIJNS5_1CILi1EEES8_S8_EEENS6_IJNS7_ILi128EEENS7_ILi96EEENS7_ILi192EEEEEELi192ENS_10bfloat16_tEfNS_4arch4Sm90ELb0ELb1ELb0ELb0ELb0ELb0ELb0ELb1ELb1ELb1ELb0ELb0EEENS1_21CollectiveEpilogueFwdINS6_IJSA_SC_SB_EEES9_SE_SG_Li256ELb0ELb1ELb0ELb0EEENS1_30DynamicPersistentTileSchedulerILi256ELi128ELb0ELb1ELb1EEEEEEEEEvNT_6ParamsE)
        /*0aa4*/ 	.short	0x0210
        /*0aa6*/ 	.short	0x0af0


	//----- nvinfo : EIATTR_SW_WAR
	.align		4
.L_777:
        /*0aa8*/ 	.byte	0x04, 0x36
        /*0aaa*/ 	.short	(.L_779 - .L_778)
.L_778:
        /*0aac*/ 	.word	0x00000008
.L_779:


//--------------------- .nv.info._ZN7cutlass13device_kernelIN5flash11enable_sm90INS1_16FlashAttnFwdSm90INS1_25CollectiveMainloopFwdSm90ILi2EN4cute5tupleIJNS5_1CILi1EEES8_S8_EEENS6_IJNS7_ILi128EEENS7_ILi96EEENS7_ILi192EEEEEELi192ENS_10bfloat16_tEfNS_4arch4Sm90ELb0ELb1ELb0ELb1ELb0ELb0ELb0ELb1ELb1ELb1ELb0ELb0EEENS1_21CollectiveEpilogueFwdINS6_IJSA_SC_SB_EEES9_SE_SG_Li256ELb1ELb1ELb0ELb0EEENS1_36VarlenDynamicPersistentTileSchedulerILi128ELi96ELi256ELi128ELb0ELb1ELb1ELb1ELb0ELb1EEEEEEEEEvNT_6ParamsE --------------------------
	.section	.nv.info._ZN7cutlass13device_kernelIN5flash11enable_sm90INS1_16FlashAttnFwdSm90INS1_25CollectiveMainloopFwdSm90ILi2EN4cute5tupleIJNS5_1CILi1EEES8_S8_EEENS6_IJNS7_ILi128EEENS7_ILi96EEENS7_ILi192EEEEEELi192ENS_10bfloat16_tEfNS_4arch4Sm90ELb0ELb1ELb0ELb1ELb0ELb0ELb0ELb1ELb1ELb1ELb0ELb0EEENS1_21CollectiveEpilogueFwdINS6_IJSA_SC_SB_EEES9_SE_SG_Li256ELb1ELb1ELb0ELb0EEENS1_36VarlenDynamicPersistentTileSchedulerILi128ELi96ELi256ELi128ELb0ELb1ELb1ELb1ELb0ELb1EEEEEEEEEvNT_6ParamsE,"",@"SHT_CUDA_INFO"
	.sectionflags	@""
	.align	4


	//----- nvinfo : EIATTR_CUDA_API_VERSION
	.align		4
        /*0000*/ 	.byte	0x04, 0x37
        /*0002*/ 	.short	(.L_781 - .L_780)
.L_780:
        /*0004*/ 	.word	0x00000082


	//----- nvinfo : EIATTR_KPARAM_INFO
	.align		4
.L_781:
        /*0008*/ 	.byte	0x04, 0x17
        /*000a*/ 	.short	(.L_783 - .L_782)
.L_782:
        /*000c*/ 	.word	0x00000000
        /*0010*/ 	.short	0x0000
        /*0012*/ 	.short	0x0070
        /*0014*/ 	.byte	0x00, 0xf0, 0x01, 0x2a


	//----- nvinfo : EIATTR_SPARSE_MMA_MASK
	.align		4
.L_783:
        /*0018*/ 	.byte	0x03, 0x50
        /*001a*/ 	.short	0x0000


	//----- nvinfo : EIATTR_MAXREG_COUNT
	.align		4
        /*001c*/ 	.byte	0x03, 0x1b
        /*001e*/ 	.short	0x00a8


	//----- nvinfo : EIATTR_NUM_BARRIERS
	.align		4
        /*0020*/ 	.byte	0x02, 0x4c
        /*0022*/ 	.byte	0x09
	.zero		1


	//----- nvinfo : EIATTR_EXTERNS
	.align		4
        /*0024*/ 	.byte	0x04, 0x0f
        /*0026*/ 	.short	(.L_785 - .L_784)


	//   ....[0]....
	.align		4
.L_784:
        /*0028*/ 	.word	index@(__assertfail)


	//----- nvinfo : EIATTR_ANNOTATIONS
	.align		4
.L_785:
        /*002c*/ 	.byte	0x04, 0x55
        /*002e*/ 	.short	(.L_787 - .L_786)


	//   ....[0]....
.L_786:
        /* <DEDUP_REMOVED lines=65> */


	//----- nvinfo : EIATTR_MERCURY_ISA_VERSION
	.align		4
.L_787:
        /*0428*/ 	.byte	0x03, 0x5f
        /*042a*/ 	.short	0x0101


	//----- nvinfo : EIATTR_UNUSED_LOAD_BYTE_OFFSET
	.align		4
        /*042c*/ 	.byte	0x04, 0x44
        /*042e*/ 	.short	(.L_789 - .L_788)


	//   ....[0]....
.L_788:
        /*0430*/ 	.word	0x00000a10
        /*0434*/ 	.word	0x0000fff0


	//   ....[1]....
        /*0438*/ 	.word	0x0000db80
        /*043c*/ 	.word	0x0000fff0


	//----- nvinfo : EIATTR_INT_WARP_WIDE_INSTR_OFFSETS
	.align		4
.L_789:
        /*0440*/ 	.byte	0x04, 0x31
        /*0442*/ 	.short	(.L_791 - .L_790)


	//   ....[0]....
.L_790:
        /*0444*/ 	.word	0x00000130


	//   ....[1]....
        /*0448*/ 	.word	0x00000170


	//   ....[2]....
        /*044c*/ 	.word	0x000001e0


	//   ....[3]....
        /*0450*/ 	.word	0x00011af0


	//   ....[4]....
        /*0454*/ 	.word	0x00011b90


	//   ....[5]....
        /*0458*/ 	.word	0x00015ad0


	//   ....[6]....
        /*045c*/ 	.word	0x00015b40


	//----- nvinfo : EIATTR_COOP_GROUP_MASK_REGIDS
	.align		4
.L_791:
        /*0460*/ 	.byte	0x04, 0x29
        /*0462*/ 	.short	(.L_793 - .L_792)


	//   ....[0]....
.L_792:
        /*0464*/ 	.word	0xffffffff


	//   ....[1]....
        /*0468*/ 	.word	0xffffffff


	//   ....[2]....
        /*046c*/ 	.word	0xffffffff


	//   ....[3]....
        /*0470*/ 	.word	0xffffffff


	//   ....[4]....
        /*0474*/ 	.word	0xffffffff


	//   ....[5]....
        /*0478*/ 	.word	0xffffffff


	//   ....[6]....
        /*047c*/ 	.word	0xffffffff


	//   ....[7]....
        /*0480*/ 	.word	0xffffffff


	//   ....[8]....
        /*0484*/ 	.word	0xffffffff


	//   ....[9]....
        /*0488*/ 	.word	0xffffffff


	//   ....[10]....
        /*048c*/ 	.word	0xffffffff


	//   ....[11]....
        /*0490*/ 	.word	0xffffffff


	//   ....[12]....
        /*0494*/ 	.word	0xffffffff


	//   ....[13]....
        /*0498*/ 	.word	0xffffffff


	//   ....[14]....
        /*049c*/ 	.word	0xffffffff


	//   ....[15]....
        /*04a0*/ 	.word	0xffffffff


	//   ....[16]....
        /*04a4*/ 	.word	0xffffffff


	//   ....[17]....
        /*04a8*/ 	.word	0xffffffff


	//   ....[18]....
        /*04ac*/ 	.word	0xffffffff


	//   ....[19]....
        /*04b0*/ 	.word	0xffffffff


	//   ....[20]....
        /*04b4*/ 	.word	0xffffffff


	//   ....[21]....
        /*04b8*/ 	.word	0xffffffff


	//   ....[22]....
        /*04bc*/ 	.word	0xffffffff


	//   ....[23]....
        /*04c0*/ 	.word	0xffffffff


	//   ....[24]....
        /*04c4*/ 	.word	0xffffffff


	//   ....[25]....
        /*04c8*/ 	.word	0xffffffff


	//   ....[26]....
        /*04cc*/ 	.word	0xffffffff


	//   ....[27]....
        /*04d0*/ 	.word	0xffffffff


	//   ....[28]....
        /*04d4*/ 	.word	0xffffffff


	//   ....[29]....
        /*04d8*/ 	.word	0xffffffff


	//   ....[30]....
        /*04dc*/ 	.word	0xffffffff


	//   ....[31]....
        /*04e0*/ 	.word	0xffffffff


	//   ....[32]....
        /*04e4*/ 	.word	0xffffffff


	//   ....[33]....
        /*04e8*/ 	.word	0xffffffff


	//   ....[34]....
        /*04ec*/ 	.word	0xffffffff


	//   ....[35]....
        /*04f0*/ 	.word	0xffffffff


	//   ....[36]....
        /*04f4*/ 	.word	0xffffffff


	//   ....[37]....
        /*04f8*/ 	.word	0xffffffff


	//   ....[38]....
        /*04fc*/ 	.word	0xffffffff


	//   ....[39]....
        /*0500*/ 	.word	0xffffffff


	//   ....[40]....
        /*0504*/ 	.word	0xffffffff


	//   ....[41]....
        /*0508*/ 	.word	0xffffffff


	//   ....[42]....
        /*050c*/ 	.word	0xffffffff


	//   ....[43]....
        /*0510*/ 	.word	0xffffffff


	//   ....[44]....
        /*0514*/ 	.word	0xffffffff


	//   ....[45]....
        /*0518*/ 	.word	0xffffffff


	//   ....[46]....
        /*051c*/ 	.word	0xffffffff


	//   ....[47]....
        /*0520*/ 	.word	0xffffffff


	//   ....[48]....
        /*0524*/ 	.word	0xffffffff


	//   ....[49]....
        /*0528*/ 	.word	0xffffffff


	//   ....[50]....
        /*052c*/ 	.word	0xffffffff


	//   ....[51]....
        /*0530*/ 	.word	0xffffffff


	//   ....[52]....
        /*0534*/ 	.word	0xffffffff


	//   ....[53]....
        /*0538*/ 	.word	0xffffffff


	//   ....[54]....
        /*053c*/ 	.word	0xffffffff


	//   ....[55]....
        /*0540*/ 	.word	0xffffffff


	//   ....[56]....
        /*0544*/ 	.word	0xffffffff


	//   ....[57]....
        /*0548*/ 	.word	0xffffffff


	//   ....[58]....
        /*054c*/ 	.word	0xffffffff


	//   ....[59]....
        /*0550*/ 	.word	0xffffffff


	//   ....[60]....
        /*0554*/ 	.word	0xffffffff


	//   ....[61]....
        /*0558*/ 	.word	0xffffffff


	//   ....[62]....
        /*055c*/ 	.word	0xffffffff


	//   ....[63]....
        /*0560*/ 	.word	0xffffffff


	//   ....[64]....
        /*0564*/ 	.word	0xffffffff


	//   ....[65]....
        /*0568*/ 	.word	0xffffffff


	//   ....[66]....
        /*056c*/ 	.word	0xffffffff


	//   ....[67]....
        /*0570*/ 	.word	0xffffffff


	//   ....[68]....
        /*0574*/ 	.word	0xffffffff


	//   ....[69]....
        /*0578*/ 	.word	0xffffffff


	//   ....[70]....
        /*057c*/ 	.word	0xffffffff


	//   ....[71]....
        /*0580*/ 	.word	0xffffffff


	//   ....[72]....
        /*0584*/ 	.word	0xffffffff


	//   ....[73]....
        /*0588*/ 	.word	0xffffffff


	//   ....[74]....
        /*058c*/ 	.word	0xffffffff


	//   ....[75]....
        /*0590*/ 	.word	0xffffffff


	//   ....[76]....
        /*0594*/ 	.word	0xffffffff


	//   ....[77]....
        /*0598*/ 	.word	0xffffffff


	//   ....[78]....
        /*059c*/ 	.word	0xffffffff


	//   ....[79]....
        /*05a0*/ 	.word	0xffffffff


	//   ....[80]....
        /*05a4*/ 	.word	0xffffffff


	//   ....[81]....
        /*05a8*/ 	.word	0xffffffff


	//   ....[82]....
        /*05ac*/ 	.word	0xffffffff


	//   ....[83]....
        /*05b0*/ 	.word	0xffffffff


	//   ....[84]....
        /*05b4*/ 	.word	0xffffffff


	//   ....[85]....
        /*05b8*/ 	.word	0xffffffff


	//   ....[86]....
        /*05bc*/ 	.word	0xffffffff


	//   ....[87]....
        /*05c0*/ 	.word	0xffffffff


	//   ....[88]....
        /*05c4*/ 	.word	0xffffffff


	//   ....[89]....
        /*05c8*/ 	.word	0xffffffff


	//   ....[90]....
        /*05cc*/ 	.word	0xffffffff


	//   ....[91]....
        /*05d0*/ 	.word	0xffffffff


	//   ....[92]....
        /*05d4*/ 	.word	0xffffffff


	//   ....[93]....
        /*05d8*/ 	.word	0xffffffff


	//   ....[94]....
        /*05dc*/ 	.word	0xffffffff


	//   ....[95]....
        /*05e0*/ 	.word	0xffffffff


	//   ....[96]....
        /*05e4*/ 	.word	0xffffffff


	//   ....[97]....
        /*05e8*/ 	.word	0xffffffff


	//   ....[98]....
        /*05ec*/ 	.word	0xffffffff


	//   ....[99]....
        /*05f0*/ 	.word	0xffffffff


	//   ....[100]....
        /*05f4*/ 	.word	0xffffffff


	//   ....[101]....
        /*05f8*/ 	.word	0xffffffff


	//   ....[102]....
        /*05fc*/ 	.word	0xffffffff


	//   ....[103]....
        /*0600*/ 	.word	0xffffffff


	//   ....[104]....
        /*0604*/ 	.word	0xffffffff


	//   ....[105]....
        /*0608*/ 	.word	0x0500000f


	//   ....[106]....
        /*060c*/ 	.word	0x0500000f


	//   ....[107]....
        /*0610*/ 	.word	0x0500000f


	//   ....[108]....
        /*0614*/ 	.word	0x0500000f


	//   ....[109]....
        /*0618*/ 	.word	0x0500000f


	//   ....[110]....
        /*061c*/ 	.word	0x0500000f


	//   ....[111]....
        /*0620*/ 	.word	0x0500000f


	//   ....[112]....
        /*0624*/ 	.word	0x0500000f


	//   ....[113]....
        /*0628*/ 	.word	0x0500000f


	//   ....[114]....
        /*062c*/ 	.word	0x0500000f


	//   ....[115]....
        /*0630*/ 	.word	0x0500000f


	//   ....[116]....
        /*0634*/ 	.word	0x0500000f


	//   ....[117]....
        /*0638*/ 	.word	0x0500000f


	//   ....[118]....
        /*063c*/ 	.word	0x0500000f


	//   ....[119]....
        /*0640*/ 	.word	0x0500000f


	//   ....[120]....
        /*0644*/ 	.word	0x0500000f


	//   ....[121]....
        /*0648*/ 	.word	0x0500000f


	//   ....[122]....
        /*064c*/ 	.word	0x0500000f


	//   ....[123]....
        /*0650*/ 	.word	0x0500000f


	//   ....[124]....
        /*0654*/ 	.word	0x0500000f


	//   ....[125]....
        /*0658*/ 	.word	0x0500000f


	//   ....[126]....
        /*065c*/ 	.word	0x0500000f


	//   ....[127]....
        /*0660*/ 	.word	0x0500000f


	//   ....[128]....
        /*0664*/ 	.word	0x0500000f


	//   ....[129]....
        /*0668*/ 	.word	0x0500000f


	//   ....[130]....
        /*066c*/ 	.word	0x0500000f


	//   ....[131]....
        /*0670*/ 	.word	0x0500000f


	//   ....[132]....
        /*0674*/ 	.word	0x0500000f


	//   ....[133]....
        /*0678*/ 	.word	0x0500000f


	//   ....[134]....
        /*067c*/ 	.word	0x0500000f


	//   ....[135]....
        /*0680*/ 	.word	0x0500000f


	//   ....[136]....
        /*0684*/ 	.word	0x0500000f


	//   ....[137]....
        /*0688*/ 	.word	0x0500000f


	//   ....[138]....
        /*068c*/ 	.word	0x0500000f


	//   ....[139]....
        /*0690*/ 	.word	0x0500000f


	//----- nvinfo : EIATTR_COOP_GROUP_INSTR_OFFSETS
	.align		4
.L_793:
        /*0694*/ 	.byte	0x04, 0x28
        /*0696*/ 	.short	(.L_795 - .L_794)


	//   ....[0]....
.L_794:
        /*0698*/ 	.word	0x00000060


	//   ....[1]....
        /*069c*/ 	.word	0x00000140


	//   ....[2]....
        /*06a0*/ 	.word	0x00000190


	//   ....[3]....
        /*06a4*/ 	.word	0x000003c0


	//   ....[4]....
        /*06a8*/ 	.word	0x00000520


	//   ....[5]....
        /*06ac*/ 	.word	0x00000640


	//   ....[6]....
        /*06b0*/ 	.word	0x000007a0


	//   ....[7]....
        /*06b4*/ 	.word	0x00001aa0


	//   ....[8]....
        /*06b8*/ 	.word	0x00002330


	//   ....[9]....
        /*06bc*/ 	.word	0x00002ec0


	//   ....[10]....
        /*06c0*/ 	.word	0x00003510


	//   ....[11]....
        /*06c4*/ 	.word	0x00003630


	//   ....[12]....
        /*06c8*/ 	.word	0x00003bc0


	//   ....[13]....
        /*06cc*/ 	.word	0x00003cb0


	//   ....[14]....
        /*06d0*/ 	.word	0x00005950


	//   ....[15]....
        /*06d4*/ 	.word	0x00005b30


	//   ....[16]....
        /*06d8*/ 	.word	0x000068b0


	//   ....[17]....
        /*06dc*/ 	.word	0x000069d0


	//   ....[18]....
        /*06e0*/ 	.word	0x00006f80


	//   ....[19]....
        /*06e4*/ 	.word	0x00006fd0


	//   ....[20]....
        /*06e8*/ 	.word	0x00008b50


	//   ....[21]....
        /*06ec*/ 	.word	0x00008b70


	//   ....[22]....
        /*06f0*/ 	.word	0x00008eb0


	//   ....[23]....
        /*06f4*/ 	.word	0x00008f10


	//   ....[24]....
        /*06f8*/ 	.word	0x0000a9a0


	//   ....[25]....
        /*06fc*/ 	.word	0x0000abb0


	//   ....[26]....
        /*0700*/ 	.word	0x0000b920


	//   ....[27]....
        /*0704*/ 	.word	0x0000ba40


	//   ....[28]....
        /*0708*/ 	.word	0x0000c090


	//   ....[29]....
        /*070c*/ 	.word	0x0000c0f0


	//   ....[30]....
        /*0710*/ 	.word	0x0000d0c0


	//   ....[31]....
        /*0714*/ 	.word	0x0000d100


	//   ....[32]....
        /*0718*/ 	.word	0x0000d200


	//   ....[33]....
        /*071c*/ 	.word	0x0000d220


	//   ....[34]....
        /*0720*/ 	.word	0x0000e9e0


	//   ....[35]....
        /*0724*/ 	.word	0x0000ea20


	//   ....[36]....
        /*0728*/ 	.word	0x0000ea50


	//   ....[37]....
        /*072c*/ 	.word	0x0000ea80


	//   ....[38]....
        /*0730*/ 	.word	0x0000f180


	//   ....[39]....
        /*0734*/ 	.word	0x0000f1c0


	//   ....[40]....
        /*0738*/ 	.word	0x0000f2d0


	//   ....[41]....
        /*073c*/ 	.word	0x0000f2f0


	//   ....[42]....
        /*0740*/ 	.word	0x0000f400


	//   ....[43]....
        /*0744*/ 	.word	0x0000f420


	//   ....[44]....
        /*0748*/ 	.word	0x0000f540


	//   ....[45]....
        /*074c*/ 	.word	0x0000f560


	//   ....[46]....
        /*0750*/ 	.word	0x0000ff10


	//   ....[47]....
        /*0754*/ 	.word	0x0000ff30


	//   ....[48]....
        /*0758*/ 	.word	0x00010040


	//   ....[49]....
        /*075c*/ 	.word	0x00010060


	//   ....[50]....
        /*0760*/ 	.word	0x00010170


	//   ....[51]....
        /*0764*/ 	.word	0x00010190


	//   ....[52]....
        /*0768*/ 	.word	0x000102b0


	//   ....[53]....
        /*076c*/ 	.word	0x000102d0


	//   ....[54]....
        /*0770*/ 	.word	0x00010480


	//   ....[55]....
        /*0774*/ 	.word	0x00010670


	//   ....[56]....
        /*0778*/ 	.word	0x000106a0


	//   ....[57]....
        /*077c*/ 	.word	0x000106d0


	//   ....[58]....
        /*0780*/ 	.word	0x00010700


	//   ....[59]....
        /*0784*/ 	.word	0x00010730


	//   ....[60]....
        /*0788*/ 	.word	0x00010760


	//   ....[61]....
        /*078c*/ 	.word	0x000108e0


	//   ....[62]....
        /*0790*/ 	.word	0x00010910


	//   ....[63]....
        /*0794*/ 	.word	0x00010940


	//   ....[64]....
        /*0798*/ 	.word	0x00010970


	//   ....[65]....
        /*079c*/ 	.word	0x000109a0


	//   ....[66]....
        /*07a0*/ 	.word	0x000109d0


	//   ....[67]....
        /*07a4*/ 	.word	0x00010a80


	//   ....[68]....
        /*07a8*/ 	.word	0x00010ae0


	//   ....[69]....
        /*07ac*/ 	.word	0x00010b70


	//   ....[70]....
        /*07b0*/ 	.word	0x000120d0


	//   ....[71]....
        /*07b4*/ 	.word	0x00012d20


	//   ....[72]....
        /*07b8*/ 	.word	0x00012d70


	//   ....[73]....
        /*07bc*/ 	.word	0x00012d90


	//   ....[74]....
        /*07c0*/ 	.word	0x00012dd0


	//   ....[75]....
        /*07c4*/ 	.word	0x00012f00


	//   ....[76]....
        /*07c8*/ 	.word	0x00012f10


	//   ....[77]....
        /*07cc*/ 	.word	0x00012fb0


	//   ....[78]....
        /*07d0*/ 	.word	0x00012fc0


	//   ....[79]....
        /*07d4*/ 	.word	0x00013060


	//   ....[80]....
        /*07d8*/ 	.word	0x00013070


	//   ....[81]....
        /*07dc*/ 	.word	0x00013110


	//   ....[82]....
        /*07e0*/ 	.word	0x00013120


	//   ....[83]....
        /*07e4*/ 	.word	0x000131a0


	//   ....[84]....
        /*07e8*/ 	.word	0x000131d0


	//   ....[85]....
        /*07ec*/ 	.word	0x000131f0


	//   ....[86]....
        /*07f0*/ 	.word	0x00013200


	//   ....[87]....
        /*07f4*/ 	.word	0x000162e0


	//   ....[88]....
        /*07f8*/ 	.word	0x00016340


	//   ....[89]....
        /*07fc*/ 	.word	0x00016370


	//   ....[90]....
        /*0800*/ 	.word	0x00016380


	//   ....[91]....
        /*0804*/ 	.word	0x000163b0


	//   ....[92]....
        /*0808*/ 	.word	0x000163e0


	//   ....[93]....
        /*080c*/ 	.word	0x00016410


	//   ....[94]....
        /*0810*/ 	.word	0x00016440


	//   ....[95]....
        /*0814*/ 	.word	0x000165d0


	//   ....[96]....
        /*0818*/ 	.word	0x00016600


	//   ....[97]....
        /*081c*/ 	.word	0x00016630


	//   ....[98]....
        /*0820*/ 	.word	0x00016660


	//   ....[99]....
        /*0824*/ 	.word	0x00016690


	//   ....[100]....
        /*0828*/ 	.word	0x000166c0


	//   ....[101]....
        /*082c*/ 	.word	0x00016780


	//   ....[102]....
        /*0830*/ 	.word	0x000167a0


	//   ....[103]....
        /*0834*/ 	.word	0x00016810


	//   ....[104]....
        /*0838*/ 	.word	0x00016ef0


	//   ....[105]....
        /*083c*/ 	.word	0x000175a0


	//   ....[106]....
        /*0840*/ 	.word	0x00017770


	//   ....[107]....
        /*0844*/ 	.word	0x000177c0


	//   ....[108]....
        /*0848*/ 	.word	0x000178f0


	//   ....[109]....
        /*084c*/ 	.word	0x00017940


	//   ....[110]....
        /*0850*/ 	.word	0x00017a80


	//   ....[111]....
        /*0854*/ 	.word	0x00017af0


	//   ....[112]....
        /*0858*/ 	.word	0x00017c20


	//   ....[113]....
        /*085c*/ 	.word	0x00017c70


	//   ....[114]....
        /*0860*/ 	.word	0x00017da0


	//   ....[115]....
        /*0864*/ 	.word	0x00017df0


	//   ....[116]....
        /*0868*/ 	.word	0x00017f20


	//   ....[117]....
        /*086c*/ 	.word	0x00017f70


	//   ....[118]....
        /*0870*/ 	.word	0x00018080


	//   ....[119]....
        /*0874*/ 	.word	0x000180f0


	//   ....[120]....
        /*0878*/ 	.word	0x00018200


	//   ....[121]....
        /*087c*/ 	.word	0x00018250


	//   ....[122]....
        /*0880*/ 	.word	0x00018580


	//   ....[123]....
        /*0884*/ 	.word	0x00018620


	//   ....[124]....
        /*0888*/ 	.word	0x00018750


	//   ....[125]....
        /*088c*/ 	.word	0x000187c0


	//   ....[126]....
        /*0890*/ 	.word	0x00018840


	//   ....[127]....
        /*0894*/ 	.word	0x000188c0


	//   ....[128]....
        /*0898*/ 	.word	0x00018940


	//   ....[129]....
        /*089c*/ 	.word	0x000189d0


	//   ....[130]....
        /*08a0*/ 	.word	0x00018a70


	//   ....[131]....
        /*08a4*/ 	.word	0x00018b10


	//   ....[132]....
        /*08a8*/ 	.word	0x00018b80


	//   ....[133]....
        /*08ac*/ 	.word	0x00018bf0


	//   ....[134]....
        /*08b0*/ 	.word	0x00018c60


	//   ....[135]....
        /*08b4*/ 	.word	0x00018ce0


	//   ....[136]....
        /*08b8*/ 	.word	0x00018d60


	//   ....[137]....
        /*08bc*/ 	.word	0x00018e00


	//   ....[138]....
        /*08c0*/ 	.word	0x00018e90


	//   ....[139]....
        /*08c4*/ 	.word	0x00018fc0


	//----- nvinfo : EIATTR_REG_RECONFIG
	.align		4
.L_795:
        /*08c8*/ 	.byte	0x01, 0x54
	.zero		2


	//----- nvinfo : EIATTR_SYSCALL_OFFSETS
	.align		4
        /*08cc*/ 	.byte	0x04, 0x46
        /*08ce*/ 	.short	(.L_797 - .L_796)


	//   ....[0]....
.L_796:
        /*08d0*/ 	.word	0x00001c80


	//   ....[1]....
        /*08d4*/ 	.word	0x00011d00


	//   ....[2]....
        /*08d8*/ 	.word	0x00011e50


	//   ....[3]....
        /*08dc*/ 	.word	0x00011f40


	//   ....[4]....
        /*08e0*/ 	.word	0x00012880


	//----- nvinfo : EIATTR_MBARRIER_INSTR_OFFSETS
	.align		4
.L_797:
        /*08e4*/ 	.byte	0x04, 0x39
        /*08e6*/ 	.short	(.L_799 - .L_798)


	//   ....[0]....
.L_798:
        /*08e8*/ 	.word	0x00000270
        /*08ec*/ 	.word	0x000000ff
        /*08f0*/ 	.word	0x00030800
        /*08f4*/ 	.short	0x0100
        /*08f6*/ 	.byte	0x08
	.zero		1


	//   ....[1]....
        /*08f8*/ 	.word	0x00000280
        /*08fc*/ 	.word	0x000000ff
        /*0900*/ 	.word	0x00030820
        /*0904*/ 	.short	0x0100
        /*0906*/ 	.byte	0x08
	.zero		1


	//   ....[2]....
        /*0908*/ 	.word	0x00000370
        /*090c*/ 	.word	0x000000ff
        /*0910*/ 	.word	0x00030830
        /*0914*/ 	.short	0x0100
        /*0916*/ 	.byte	0x08
	.zero		1


	//   ....[3]....
        /*0918*/ 	.word	0x00000380
        /*091c*/ 	.word	0x000000ff
        /*0920*/ 	.word	0x00030840
        /*0924*/ 	.short	0x0100
        /*0926*/ 	.byte	0x08
	.zero		1


	//   ....[4]....
        /*0928*/ 	.word	0x00000390
        /*092c*/ 	.word	0x000000ff
        /*0930*/ 	.word	0x00030838
        /*0934*/ 	.short	0x0100
        /*0936*/ 	.byte	0x08
	.zero		1


	//   ....[5]....
        /*0938*/ 	.word	0x000003a0
        /*093c*/ 	.word	0x000000ff
        /*0940*/ 	.word	0x00030848
        /*0944*/ 	.short	0x0100
        /*0946*/ 	.byte	0x08
	.zero		1


	//   ....[6]....
        /*0948*/ 	.word	0x000004d0
        /*094c*/ 	.word	0x000000ff
        /*0950*/ 	.word	0x00030850
        /*0954*/ 	.short	0x0100
        /*0956*/ 	.byte	0x08
	.zero		1


	//   ....[7]....
        /*0958*/ 	.word	0x000004e0
        /*095c*/ 	.word	0x000000ff
        /*0960*/ 	.word	0x00030860
        /*0964*/ 	.short	0x0100
        /*0966*/ 	.byte	0x08
	.zero		1


	//   ....[8]....
        /*0968*/ 	.word	0x000004f0
        /*096c*/ 	.word	0x000000ff
        /*0970*/ 	.word	0x00030858
        /*0974*/ 	.short	0x0100
        /*0976*/ 	.byte	0x08
	.zero		1


	//   ....[9]....
        /*0978*/ 	.word	0x00000500
        /*097c*/ 	.word	0x000000ff
        /*0980*/ 	.word	0x00030868
        /*0984*/ 	.short	0x0100
        /*0986*/ 	.byte	0x08
	.zero		1


	//   ....[10]....
        /*0988*/ 	.word	0x000005f0
        /*098c*/ 	.word	0x000000ff
        /*0990*/ 	.word	0x00030870
        /*0994*/ 	.short	0x0100
        /*0996*/ 	.byte	0x06
	.zero		1


	//   ....[11]....
        /*0998*/ 	.word	0x00000600
        /*099c*/ 	.word	0x000000ff
        /*09a0*/ 	.word	0x00030880
        /*09a4*/ 	.short	0x0100
        /*09a6*/ 	.byte	0x06
	.zero		1


	//   ....[12]....
        /*09a8*/ 	.word	0x00000610
        /*09ac*/ 	.word	0x000000ff
        /*09b0*/ 	.word	0x00030878
        /*09b4*/ 	.short	0x0100
        /*09b6*/ 	.byte	0x06
	.zero		1


	//   ....[13]....
        /*09b8*/ 	.word	0x00000620
        /*09bc*/ 	.word	0x000000ff
        /*09c0*/ 	.word	0x00030888
        /*09c4*/ 	.short	0x0100
        /*09c6*/ 	.byte	0x06
	.zero		1


	//   ....[14]....
        /*09c8*/ 	.word	0x00000750
        /*09cc*/ 	.word	0x000000ff
        /*09d0*/ 	.word	0x00030890
        /*09d4*/ 	.short	0x0100
        /*09d6*/ 	.byte	0x08
	.zero		1


	//   ....[15]....
        /*09d8*/ 	.word	0x00000760
        /*09dc*/ 	.word	0x000000ff
        /*09e0*/ 	.word	0x000308a0
        /*09e4*/ 	.short	0x0100
        /*09e6*/ 	.byte	0x08
	.zero		1


	//   ....[16]....
        /*09e8*/ 	.word	0x00000770
        /*09ec*/ 	.word	0x000000ff
        /*09f0*/ 	.word	0x00030898
        /*09f4*/ 	.short	0x0100
        /*09f6*/ 	.byte	0x08
	.zero		1


	//   ....[17]....
        /*09f8*/ 	.word	0x00000780
        /*09fc*/ 	.word	0x000000ff
        /*0a00*/ 	.word	0x000308a8
        /*0a04*/ 	.short	0x0100
        /*0a06*/ 	.byte	0x08
	.zero		1


	//   ....[18]....
        /*0a08*/ 	.word	0x000008b0
        /*0a0c*/ 	.word	0x000000ff
        /*0a10*/ 	.word	0x000308b0
        /*0a14*/ 	.short	0x0100
        /*0a16*/ 	.byte	0x08
	.zero		1


	//   ....[19]....
        /*0a18*/ 	.word	0x000008c0
        /*0a1c*/ 	.word	0x000000ff
        /*0a20*/ 	.word	0x000308c0
        /*0a24*/ 	.short	0x0100
        /*0a26*/ 	.byte	0x08
	.zero		1


	//   ....[20]....
        /*0a28*/ 	.word	0x000008d0
        /*0a2c*/ 	.word	0x000000ff
        /*0a30*/ 	.word	0x000308b8
        /*0a34*/ 	.short	0x0100
        /*0a36*/ 	.byte	0x08
	.zero		1


	//   ....[21]....
        /*0a38*/ 	.word	0x000008e0
        /*0a3c*/ 	.word	0x000000ff
        /*0a40*/ 	.word	0x000308c8
        /*0a44*/ 	.short	0x0100
        /*0a46*/ 	.byte	0x08
	.zero		1


	//   ....[22]....
        /*0a48*/ 	.word	0x00001d20
        /*0a4c*/ 	.word	0x000000ff
        /*0a50*/ 	.word	0x00030800
        /*0a54*/ 	.short	0x010a
        /*0a56*/ 	.byte	0x25
	.zero		1


	//   ....[23]....
        /*0a58*/ 	.word	0x00001da0
        /*0a5c*/ 	.word	0x00000003
        /*0a60*/ 	.word	0x00030830
        /*0a64*/ 	.short	0x010a
        /*0a66*/ 	.byte	0x3f
	.zero		1


	//   ....[24]....
        /*0a68*/ 	.word	0x00001e40
        /*0a6c*/ 	.word	0x00000003
        /*0a70*/ 	.word	0x00030830
        /*0a74*/ 	.short	0x010a
        /*0a76*/ 	.byte	0x3f
	.zero		1


	//   ....[25]....
        /*0a78*/ 	.word	0x000025c0
        /*0a7c*/ 	.word	0x00000000
        /*0a80*/ 	.word	0x00000000
        /*0a84*/ 	.short	0x0101
        /*0a86*/ 	.byte	0x3f
	.zero		1


	//   ....[26]....
        /*0a88*/ 	.word	0x00004ab0
        /*0a8c*/ 	.word	0x000000ff
        /*0a90*/ 	.word	0x00030830
        /*0a94*/ 	.short	0x010a
        /*0a96*/ 	.byte	0x06
	.zero		1


	//   ....[27]....
        /*0a98*/ 	.word	0x00004af0
        /*0a9c*/ 	.word	0x000000ff
        /*0aa0*/ 	.word	0x00030830
        /*0aa4*/ 	.short	0x010a
        /*0aa6*/ 	.byte	0x06
	.zero		1


	//   ....[28]....
        /*0aa8*/ 	.word	0x00005570
        /*0aac*/ 	.word	0x000000ff
        /*0ab0*/ 	.word	0x00030850
        /*0ab4*/ 	.short	0x010a
        /*0ab6*/ 	.byte	0x05
	.zero		1


	//   ....[29]....
        /*0ab8*/ 	.word	0x000055b0
        /*0abc*/ 	.word	0x000000ff
        /*0ac0*/ 	.word	0x00030850
        /*0ac4*/ 	.short	0x010a
        /*0ac6*/ 	.byte	0x05
	.zero		1


	//   ....[30]....
        /*0ac8*/ 	.word	0x00005990
        /*0acc*/ 	.word	0x00000000
        /*0ad0*/ 	.word	0x00000000
        /*0ad4*/ 	.short	0x0101
        /*0ad6*/ 	.byte	0x3f
	.zero		1


	//   ....[31]....
        /*0ad8*/ 	.word	0x000074d0
        /*0adc*/ 	.word	0x00000086
        /*0ae0*/ 	.word	0x00000000
        /*0ae4*/ 	.short	0x0101
        /*0ae6*/ 	.byte	0x3f
	.zero		1


	//   ....[32]....
        /*0ae8*/ 	.word	0x00007d10
        /*0aec*/ 	.word	0x000000ff
        /*0af0*/ 	.word	0x00030830
        /*0af4*/ 	.short	0x010a
        /*0af6*/ 	.byte	0x05
	.zero		1


	//   ....[33]....
        /*0af8*/ 	.word	0x00007d50
        /*0afc*/ 	.word	0x000000ff
        /*0b00*/ 	.word	0x00030830
        /*0b04*/ 	.short	0x010a
        /*0b06*/ 	.byte	0x05
	.zero		1


	//   ....[34]....
        /*0b08*/ 	.word	0x000087d0
        /*0b0c*/ 	.word	0x000000ff
        /*0b10*/ 	.word	0x00030850
        /*0b14*/ 	.short	0x010a
        /*0b16*/ 	.byte	0x05
	.zero		1


	//   ....[35]....
        /*0b18*/ 	.word	0x00008810
        /*0b1c*/ 	.word	0x000000ff
        /*0b20*/ 	.word	0x00030850
        /*0b24*/ 	.short	0x010a
        /*0b26*/ 	.byte	0x05
	.zero		1


	//   ....[36]....
        /*0b28*/ 	.word	0x00009750
        /*0b2c*/ 	.word	0x0000007b
        /*0b30*/ 	.word	0x00000000
        /*0b34*/ 	.short	0x0101
        /*0b36*/ 	.byte	0x3f
	.zero		1


	//   ....[37]....
        /*0b38*/ 	.word	0x000097c0
        /*0b3c*/ 	.word	0x0000007b
        /*0b40*/ 	.word	0x00000000
        /*0b44*/ 	.short	0x0101
        /*0b46*/ 	.byte	0x3f
	.zero		1


	//   ....[38]....
        /*0b48*/ 	.word	0x00009b40
        /*0b4c*/ 	.word	0x000000ff
        /*0b50*/ 	.word	0x00030830
        /*0b54*/ 	.short	0x010a
        /*0b56*/ 	.byte	0x05
	.zero		1


	//   ....[39]....
        /*0b58*/ 	.word	0x00009b80
        /*0b5c*/ 	.word	0x000000ff
        /*0b60*/ 	.word	0x00030830
        /*0b64*/ 	.short	0x010a
        /*0b66*/ 	.byte	0x05
	.zero		1


	//   ....[40]....
        /*0b68*/ 	.word	0x0000a600
        /*0b6c*/ 	.word	0x000000ff
        /*0b70*/ 	.word	0x00030850
        /*0b74*/ 	.short	0x010a
        /*0b76*/ 	.byte	0x05
	.zero		1


	//   ....[41]....
        /*0b78*/ 	.word	0x0000a640
        /*0b7c*/ 	.word	0x000000ff
        /*0b80*/ 	.word	0x00030850
        /*0b84*/ 	.short	0x010a
        /*0b86*/ 	.byte	0x05
	.zero		1


	//   ....[42]....
        /*0b88*/ 	.word	0x0000aa10
        /*0b8c*/ 	.word	0x00000000
        /*0b90*/ 	.word	0x00000000
        /*0b94*/ 	.short	0x0101
        /*0b96*/ 	.byte	0x3f
	.zero		1


	//   ....[43]....
        /*0b98*/ 	.word	0x0000c480
        /*0b9c*/ 	.word	0x00000083
        /*0ba0*/ 	.word	0x00000000
        /*0ba4*/ 	.short	0x0101
        /*0ba6*/ 	.byte	0x3f
	.zero		1


	//   ....[44]....
        /*0ba8*/ 	.word	0x0000d030
        /*0bac*/ 	.word	0x000000ff
        /*0bb0*/ 	.word	0x00030850
        /*0bb4*/ 	.short	0x010a
        /*0bb6*/ 	.byte	0x05
	.zero		1


	//   ....[45]....
        /*0bb8*/ 	.word	0x0000d070
        /*0bbc*/ 	.word	0x000000ff
        /*0bc0*/ 	.word	0x00030850
        /*0bc4*/ 	.short	0x010a
        /*0bc6*/ 	.byte	0x05
	.zero		1


	//   ....[46]....
        /*0bc8*/ 	.word	0x0000d520
        /*0bcc*/ 	.word	0x00000004
        /*0bd0*/ 	.word	0x00000000
        /*0bd4*/ 	.short	0x0101
        /*0bd6*/ 	.byte	0x3f
	.zero		1


	//   ....[47]....
        /*0bd8*/ 	.word	0x0000f1b0
        /*0bdc*/ 	.word	0x00000026
        /*0be0*/ 	.word	0x00000000
        /*0be4*/ 	.short	0x0101
        /*0be6*/ 	.byte	0x3f
	.zero		1


	//   ....[48]....
        /*0be8*/ 	.word	0x00012370
        /*0bec*/ 	.word	0x00000000
        /*0bf0*/ 	.word	0x00030840
        /*0bf4*/ 	.short	0x010a
        /*0bf6*/ 	.byte	0x3f
	.zero		1


	//   ....[49]....
        /*0bf8*/ 	.word	0x000133a0
        /*0bfc*/ 	.word	0x0000000a
        /*0c00*/ 	.word	0x00030800
        /*0c04*/ 	.short	0x0107
        /*0c06*/ 	.byte	0x3f
	.zero		1


	//   ....[50]....
        /*0c08*/ 	.word	0x000134b0
        /*0c0c*/ 	.word	0x00000002
        /*0c10*/ 	.word	0x00030800
        /*0c14*/ 	.short	0x0101
        /*0c16*/ 	.byte	0x3f
	.zero		1


	//   ....[51]....
        /*0c18*/ 	.word	0x000134d0
        /*0c1c*/ 	.word	0x00000002
        /*0c20*/ 	.word	0x00030820
        /*0c24*/ 	.short	0x010a
        /*0c26*/ 	.byte	0x3f
	.zero		1


	//   ....[52]....
        /*0c28*/ 	.word	0x00013860
        /*0c2c*/ 	.word	0x00000003
        /*0c30*/ 	.word	0x00030840
        /*0c34*/ 	.short	0x010a
        /*0c36*/ 	.byte	0x3f
	.zero		1


	//   ....[53]....
        /*0c38*/ 	.word	0x00013d20
        /*0c3c*/ 	.word	0x00000003
        /*0c40*/ 	.word	0x00000060
        /*0c44*/ 	.short	0x010a
        /*0c46*/ 	.byte	0x3f
	.zero		1


	//   ....[54]....
        /*0c48*/ 	.word	0x00014520
        /*0c4c*/ 	.word	0x00000003
        /*0c50*/ 	.word	0x00030840
        /*0c54*/ 	.short	0x010a
        /*0c56*/ 	.byte	0x3f
	.zero		1


	//   ....[55]....
        /*0c58*/ 	.word	0x000149e0
        /*0c5c*/ 	.word	0x00000002
        /*0c60*/ 	.word	0x00000060
        /*0c64*/ 	.short	0x010a
        /*0c66*/ 	.byte	0x3f
	.zero		1


	//   ....[56]....
        /*0c68*/ 	.word	0x000150f0
        /*0c6c*/ 	.word	0x00000002
        /*0c70*/ 	.word	0x00030840
        /*0c74*/ 	.short	0x010a
        /*0c76*/ 	.byte	0x3f
	.zero		1


	//   ....[57]....
        /*0c78*/ 	.word	0x000155b0
        /*0c7c*/ 	.word	0x00000002
        /*0c80*/ 	.word	0x00000060
        /*0c84*/ 	.short	0x010a
        /*0c86*/ 	.byte	0x3f
	.zero		1


	//   ....[58]....
        /*0c88*/ 	.word	0x00015c50
        /*0c8c*/ 	.word	0x00000000
        /*0c90*/ 	.word	0x00030860
        /*0c94*/ 	.short	0x010a
        /*0c96*/ 	.byte	0x3f
	.zero		1


	//   ....[59]....
        /*0c98*/ 	.word	0x00016e70
        /*0c9c*/ 	.word	0x00000000
        /*0ca0*/ 	.word	0x00030820
        /*0ca4*/ 	.short	0x010a
        /*0ca6*/ 	.byte	0x3f
	.zero		1


	//   ....[60]....
        /*0ca8*/ 	.word	0x00017050
        /*0cac*/ 	.word	0x00000006
        /*0cb0*/ 	.word	0x00000000
        /*0cb4*/ 	.short	0x010a
        /*0cb6*/ 	.byte	0x3f
	.zero		1


	//   ....[61]....
        /*0cb8*/ 	.word	0x000170c0
        /*0cbc*/ 	.word	0x00000007
        /*0cc0*/ 	.word	0x00000000
        /*0cc4*/ 	.short	0x010a
        /*0cc6*/ 	.byte	0x3f
	.zero		1


	//   ....[62]....
        /*0cc8*/ 	.word	0x00017130
        /*0ccc*/ 	.word	0x00000004
        /*0cd0*/ 	.word	0x00000000
        /*0cd4*/ 	.short	0x010a
        /*0cd6*/ 	.byte	0x3f
	.zero		1


	//   ....[63]....
        /*0cd8*/ 	.word	0x00017160
        /*0cdc*/ 	.word	0x00000003
        /*0ce0*/ 	.word	0x00000000
        /*0ce4*/ 	.short	0x010a
        /*0ce6*/ 	.byte	0x3f
	.zero		1


	//   ....[64]....
        /*0ce8*/ 	.word	0x000171d0
        /*0cec*/ 	.word	0x00000003
        /*0cf0*/ 	.word	0x00030800
        /*0cf4*/ 	.short	0x010a
        /*0cf6*/ 	.byte	0x3f
	.zero		1


	//   ....[65]....
        /*0cf8*/ 	.word	0x00017220
        /*0cfc*/ 	.word	0x00000003
        /*0d00*/ 	.word	0x00030830
        /*0d04*/ 	.short	0x010a
        /*0d06*/ 	.byte	0x3f
	.zero		1


	//   ....[66]....
        /*0d08*/ 	.word	0x00017280
        /*0d0c*/ 	.word	0x0000000b
        /*0d10*/ 	.word	0x00030830
        /*0d14*/ 	.short	0x010a
        /*0d16*/ 	.byte	0x3f
	.zero		1


	//   ....[67]....
        /*0d18*/ 	.word	0x000172e0
        /*0d1c*/ 	.word	0x00000003
        /*0d20*/ 	.word	0x00030850
        /*0d24*/ 	.short	0x010a
        /*0d26*/ 	.byte	0x3f
	.zero		1


	//   ....[68]....
        /*0d28*/ 	.word	0x00017340
        /*0d2c*/ 	.word	0x00000005
        /*0d30*/ 	.word	0x00030830
        /*0d34*/ 	.short	0x010a
        /*0d36*/ 	.byte	0x3f
	.zero		1


	//   ....[69]....
        /*0d38*/ 	.word	0x000173a0
        /*0d3c*/ 	.word	0x00000003
        /*0d40*/ 	.word	0x00030850
        /*0d44*/ 	.short	0x010a
        /*0d46*/ 	.byte	0x3f
	.zero		1


	//   ....[70]....
        /*0d48*/ 	.word	0x00017400
        /*0d4c*/ 	.word	0x00000005
        /*0d50*/ 	.word	0x00030830
        /*0d54*/ 	.short	0x010a
        /*0d56*/ 	.byte	0x3f
	.zero		1


	//   ....[71]....
        /*0d58*/ 	.word	0x00017460
        /*0d5c*/ 	.word	0x00000003
        /*0d60*/ 	.word	0x00030850
        /*0d64*/ 	.short	0x010a
        /*0d66*/ 	.byte	0x3f
	.zero		1


	//   ....[72]....
        /*0d68*/ 	.word	0x000174c0
        /*0d6c*/ 	.word	0x00000003
        /*0d70*/ 	.word	0x00030850
        /*0d74*/ 	.short	0x010a
        /*0d76*/ 	.byte	0x3f
	.zero		1


	//   ....[73]....
        /*0d78*/ 	.word	0x00017660
        /*0d7c*/ 	.word	0x00000000
        /*0d80*/ 	.word	0x00030840
        /*0d84*/ 	.short	0x010a
        /*0d86*/ 	.byte	0x3f
	.zero		1


	//   ....[74]....
        /*0d88*/ 	.word	0x000182a0
        /*0d8c*/ 	.word	0x00000002
        /*0d90*/ 	.word	0x00030820
        /*0d94*/ 	.short	0x010a
        /*0d96*/ 	.byte	0x3f
	.zero		1


	//   ....[75]....
        /*0d98*/ 	.word	0x000182f0
        /*0d9c*/ 	.word	0x00000003
        /*0da0*/ 	.word	0x00030840
        /*0da4*/ 	.short	0x010a
        /*0da6*/ 	.byte	0x3f
	.zero		1


	//   ....[76]....
        /*0da8*/ 	.word	0x00018340
        /*0dac*/ 	.word	0x00000003
        /*0db0*/ 	.word	0x00000060
        /*0db4*/ 	.short	0x010a
        /*0db6*/ 	.byte	0x3f
	.zero		1


	//   ....[77]....
        /*0db8*/ 	.word	0x00018390
        /*0dbc*/ 	.word	0x00000003
        /*0dc0*/ 	.word	0x00030840
        /*0dc4*/ 	.short	0x010a
        /*0dc6*/ 	.byte	0x3f
	.zero		1


	//   ....[78]....
        /*0dc8*/ 	.word	0x000183e0
        /*0dcc*/ 	.word	0x00000002
        /*0dd0*/ 	.word	0x00000060
        /*0dd4*/ 	.short	0x010a
        /*0dd6*/ 	.byte	0x3f
	.zero		1


	//   ....[79]....
        /*0dd8*/ 	.word	0x00018430
        /*0ddc*/ 	.word	0x00000002
        /*0de0*/ 	.word	0x00030840
        /*0de4*/ 	.short	0x010a
        /*0de6*/ 	.byte	0x3f
	.zero		1


	//   ....[80]....
        /*0de8*/ 	.word	0x00018480
        /*0dec*/ 	.word	0x00000002
        /*0df0*/ 	.word	0x00000060
        /*0df4*/ 	.short	0x010a
        /*0df6*/ 	.byte	0x3f
	.zero		1


	//   ....[81]....
        /*0df8*/ 	.word	0x000184d0
        /*0dfc*/ 	.word	0x00000000
        /*0e00*/ 	.word	0x00030860
        /*0e04*/ 	.short	0x010a
        /*0e06*/ 	.byte	0x3f
	.zero		1


	//   ....[82]....
        /*0e08*/ 	.word	0x00018ee0
        /*0e0c*/ 	.word	0x00000000
        /*0e10*/ 	.word	0x00030820
        /*0e14*/ 	.short	0x010a
        /*0e16*/ 	.byte	0x3f
	.zero		1


	//   ....[83]....
        /*0e18*/ 	.word	0x00019080
        /*0e1c*/ 	.word	0x00000006
        /*0e20*/ 	.word	0x00000000
        /*0e24*/ 	.short	0x010a
        /*0e26*/ 	.byte	0x3f
	.zero		1


	//   ....[84]....
        /*0e28*/ 	.word	0x000190d0
        /*0e2c*/ 	.word	0x00000007
        /*0e30*/ 	.word	0x00000000
        /*0e34*/ 	.short	0x010a
        /*0e36*/ 	.byte	0x3f
	.zero		1


	//   ....[85]....
        /*0e38*/ 	.word	0x00019120
        /*0e3c*/ 	.word	0x00000004
        /*0e40*/ 	.word	0x00000000
        /*0e44*/ 	.short	0x010a
        /*0e46*/ 	.byte	0x3f
	.zero		1


	//----- nvinfo : EIATTR_NUM_MBARRIERS
	.align		4
.L_799:
        /*0e48*/ 	.byte	0x03, 0x38
        /*0e4a*/ 	.short	0x0016


	//----- nvinfo : EIATTR_EXIT_INSTR_OFFSETS
	.align		4
        /*0e4c*/ 	.byte	0x04, 0x1c
        /*0e4e*/ 	.short	(.L_801 - .L_800)


	//   ....[0]....
.L_800:
        /*0e50*/ 	.word	0x00000a50


	//   ....[1]....
        /*0e54*/ 	.word	0x00010420


	//   ....[2]....
        /*0e58*/ 	.word	0x000171b0


	//----- nvinfo : EIATTR_MAX_THREADS
	.align		4
.L_801:
        /*0e5c*/ 	.byte	0x04, 0x05
        /*0e5e*/ 	.short	(.L_803 - .L_802)
.L_802:
        /*0e60*/ 	.word	0x00000180
        /*0e64*/ 	.word	0x00000001
        /*0e68*/ 	.word	0x00000001


	//----- nvinfo : EIATTR_CRS_STACK_SIZE
	.align		4
.L_803:
        /*0e6c*/ 	.byte	0x04, 0x1e
        /*0e6e*/ 	.short	(.L_805 - .L_804)
.L_804:
        /*0e70*/ 	.word	0x00000000


	//----- nvinfo : EIATTR_CBANK_PARAM_SIZE
	.align		4
.L_805:
        /*0e74*/ 	.byte	0x03, 0x19
        /*0e76*/ 	.short	0x0af0


	//----- nvinfo : EIATTR_PARAM_CBANK
	.align		4
        /*0e78*/ 	.byte	0x04, 0x0a
        /*0e7a*/ 	.short	(.L_807 - .L_806)
	.align		4
.L_806:
        /*0e7c*/ 	.word	index@(.nv.constant0._ZN7cutlass13device_kernelIN5flash11enable_sm90INS1_16FlashAttnFwdSm90INS1_25CollectiveMainloopFwdSm90ILi2EN4cute5tupleIJNS5_1CILi1EEES8_S8_EEENS6_IJNS7_ILi128EEENS7_ILi96EEENS7_ILi192EEEEEELi192ENS_10bfloat16_tEfNS_4arch4Sm90ELb0ELb1ELb0ELb1ELb0ELb0ELb0ELb1ELb1ELb1ELb0ELb0EEENS1_21CollectiveEpilogueFwdINS6_IJSA_SC_SB_EEES9_SE_SG_Li256ELb1ELb1ELb0ELb0EEENS1_36VarlenDynamicPersistentTileSchedulerILi128ELi96ELi256ELi128ELb0ELb1ELb1ELb1ELb0ELb1EEEEEEEEEvNT_6ParamsE)
        /*0e80*/ 	.short	0x0210
        /*0e82*/ 	.short	0x0af0


	//----- nvinfo : EIATTR_SW_WAR
	.align		4
.L_807:
        /*0e84*/ 	.byte	0x04, 0x36
        /*0e86*/ 	.short	(.L_809 - .L_808)
.L_808:
        /*0e88*/ 	.word	0x00000008
.L_809:


//--------------------- .nv.info._ZN7cutlass13device_kernelIN5flash11enable_sm90INS1_16FlashAttnFwdSm90INS1_25CollectiveMainloopFwdSm90ILi2EN4cute5tupleIJNS5_1CILi1EEES8_S8_EEENS6_IJNS7_ILi128EEENS7_ILi96EEENS7_ILi192EEEEEELi192ENS_10bfloat16_tEfNS_4arch4Sm90ELb0ELb1ELb0ELb1ELb0ELb1ELb0ELb1ELb1ELb1ELb0ELb0EEENS1_21CollectiveEpilogueFwdINS6_IJSA_SC_SB_EEES9_SE_SG_Li256ELb1ELb1ELb0ELb0EEENS1_36VarlenDynamicPersistentTileSchedulerILi128ELi96ELi256ELi128ELb0ELb1ELb1ELb1ELb0ELb1EEEEEEEEEvNT_6ParamsE --------------------------
	.section	.nv.info._ZN7cutlass13device_kernelIN5flash11enable_sm90INS1_16FlashAttnFwdSm90INS1_25CollectiveMainloopFwdSm90ILi2EN4cute5tupleIJNS5_1CILi1EEES8_S8_EEENS6_IJNS7_ILi128EEENS7_ILi96EEENS7_ILi192EEEEEELi192ENS_10bfloat16_tEfNS_4arch4Sm90ELb0ELb1ELb0ELb1ELb0ELb1ELb0ELb1ELb1ELb1ELb0ELb0EEENS1_21CollectiveEpilogueFwdINS6_IJSA_SC_SB_EEES9_SE_SG_Li256ELb1ELb1ELb0ELb0EEENS1_36VarlenDynamicPersistentTileSchedulerILi128ELi96ELi256ELi128ELb0ELb1ELb1ELb1ELb0ELb1EEEEEEEEEvNT_6ParamsE,"",@"SHT_CUDA_INFO"
	.sectionflags	@""
	.align	4


	//----- nvinfo : EIATTR_CUDA_API_VERSION
	.align		4
        /*0000*/ 	.byte	0x04, 0x37
        /*0002*/ 	.short	(.L_811 - .L_810)
.L_810:
        /*0004*/ 	.word	0x00000082


	//----- nvinfo : EIATTR_KPARAM_INFO
	.align		4
.L_811:
        /*0008*/ 	.byte	0x04, 0x17
        /*000a*/ 	.short	(.L_813 - .L_812)
.L_812:
        /*000c*/ 	.word	0x00000000
        /*0010*/ 	.short	0x0000
        /*0012*/ 	.short	0x0070
        /*0014*/ 	.byte	0x00, 0xf0, 0x01, 0x2a


	//----- nvinfo : EIATTR_SPARSE_MMA_MASK
	.align		4
.L_813:
        /*0018*/ 	.byte	0x03, 0x50
        /*001a*/ 	.short	0x0000


	//----- nvinfo : EIATTR_MAXREG_COUNT
	.align		4
        /*001c*/ 	.byte	0x03, 0x1b
        /*001e*/ 	.short	0x00a8


	//----- nvinfo : EIATTR_NUM_BARRIERS
	.align		4
        /*0020*/ 	.byte	0x02, 0x4c
        /*0022*/ 	.byte	0x10
	.zero		1


	//----- nvinfo : EIATTR_EXTERNS
	.align		4
        /*0024*/ 	.byte	0x04, 0x0f
        /*0026*/ 	.short	(.L_815 - .L_814)


	//   ....[0]....
	.align		4
.L_814:
        /*0028*/ 	.word	index@(__assertfail)


	//----- nvinfo : EIATTR_ANNOTATIONS
	.align		4
.L_815:
        /*002c*/ 	.byte	0x04, 0x55
        /*002e*/ 	.short	(.L_817 - .L_816)


	//   ....[0]....
.L_816:
        /* <DEDUP_REMOVED lines=130> */


	//----- nvinfo : EIATTR_MERCURY_ISA_VERSION
	.align		4
.L_817:
        /*0838*/ 	.byte	0x03, 0x5f
        /*083a*/ 	.short	0x0101


	//----- nvinfo : EIATTR_UNUSED_LOAD_BYTE_OFFSET
	.align		4
        /*083c*/ 	.byte	0x04, 0x44
        /*083e*/ 	.short	(.L_819 - .L_818)


	//   ....[0]....
.L_818:
        /*0840*/ 	.word	0x00000ab0
        /*0844*/ 	.word	0x0000fff0


	//   ....[1]....
        /*0848*/ 	.word	0x0001fce0
        /*084c*/ 	.word	0x0000fff0


	//----- nvinfo : EIATTR_INT_WARP_WIDE_INSTR_OFFSETS
	.align		4
.L_819:
        /*0850*/ 	.byte	0x04, 0x31
        /*0852*/ 	.short	(.L_821 - .L_820)


	//   ....[0]....
.L_820:
        /*0854*/ 	.word	0x00000190


	//   ....[1]....
        /*0858*/ 	.word	0x000001d0


	//   ....[2]....
        /*085c*/ 	.word	0x00000240


	//   ....[3]....
        /*0860*/ 	.word	0x00025550


	//   ....[4]....
        /*0864*/ 	.word	0x000255e0


	//   ....[5]....
        /*0868*/ 	.word	0x000294b0


	//   ....[6]....
        /*086c*/ 	.word	0x00029510


	//----- nvinfo : EIATTR_COOP_GROUP_MASK_REGIDS
	.align		4
.L_821:
        /*0870*/ 	.byte	0x04, 0x29
        /*0872*/ 	.short	(.L_823 - .L_822)


	//   ....[0]....
.L_822:
        /*0874*/ 	.word	0xffffffff


	//   ....[1]....
        /*0878*/ 	.word	0xffffffff


	//   ....[2]....
        /*087c*/ 	.word	0xffffffff


	//   ....[3]....
        /*0880*/ 	.word	0xffffffff


	//   ....[4]....
        /*0884*/ 	.word	0xffffffff


	//   ....[5]....
        /*0888*/ 	.word	0xffffffff


	//   ....[6]....
        /*088c*/ 	.word	0xffffffff


	//   ....[7]....
        /*0890*/ 	.word	0xffffffff


	//   ....[8]....
        /*0894*/ 	.word	0xffffffff


	//   ....[9]....
        /*0898*/ 	.word	0xffffffff


	//   ....[10]....
        /*089c*/ 	.word	0xffffffff


	//   ....[11]....
        /*08a0*/ 	.word	0xffffffff


	//   ....[12]....
        /*08a4*/ 	.word	0xffffffff


	//   ....[13]....
        /*08a8*/ 	.word	0xffffffff


	//   ....[14]....
        /*08ac*/ 	.word	0xffffffff


	//   ....[15]....
        /*08b0*/ 	.word	0xffffffff


	//   ....[16]....
        /*08b4*/ 	.word	0xffffffff


	//   ....[17]....
        /*08b8*/ 	.word	0xffffffff


	//   ....[18]....
        /*08bc*/ 	.word	0xffffffff


	//   ....[19]....
        /*08c0*/ 	.word	0xffffffff


	//   ....[20]....
        /*08c4*/ 	.word	0xffffffff


	//   ....[21]....
        /*08c8*/ 	.word	0xffffffff


	//   ....[22]....
        /*08cc*/ 	.word	0xffffffff


	//   ....[23]....
        /*08d0*/ 	.word	0xffffffff


	//   ....[24]....
        /*08d4*/ 	.word	0xffffffff


	//   ....[25]....
        /*08d8*/ 	.word	0xffffffff


	//   ....[26]....
        /*08dc*/ 	.word	0xffffffff


	//   ....[27]....
        /*08e0*/ 	.word	0xffffffff


	//   ....[28]....
        /*08e4*/ 	.word	0xffffffff


	//   ....[29]....
        /*08e8*/ 	.word	0xffffffff


	//   ....[30]....
        /*08ec*/ 	.word	0xffffffff


	//   ....[31]....
        /*08f0*/ 	.word	0xffffffff


	//   ....[32]....
        /*08f4*/ 	.word	0xffffffff


	//   ....[33]....
        /*08f8*/ 	.word	0xffffffff


	//   ....[34]....
        /*08fc*/ 	.word	0xffffffff


	//   ....[35]....
        /*0900*/ 	.word	0xffffffff


	//   ....[36]....
        /*0904*/ 	.word	0xffffffff


	//   ....[37]....
        /*0908*/ 	.word	0xffffffff


	//   ....[38]....
        /*090c*/ 	.word	0xffffffff


	//   ....[39]....
        /*0910*/ 	.word	0xffffffff


	//   ....[40]....
        /*0914*/ 	.word	0xffffffff


	//   ....[41]....
        /*0918*/ 	.word	0xffffffff


	//   ....[42]....
        /*091c*/ 	.word	0xffffffff


	//   ....[43]....
        /*0920*/ 	.word	0xffffffff


	//   ....[44]....
        /*0924*/ 	.word	0xffffffff


	//   ....[45]....
        /*0928*/ 	.word	0xffffffff


	//   ....[46]....
        /*092c*/ 	.word	0xffffffff


	//   ....[47]....
        /*0930*/ 	.word	0xffffffff


	//   ....[48]....
        /*0934*/ 	.word	0xffffffff


	//   ....[49]....
        /*0938*/ 	.word	0xffffffff


	//   ....[50]....
        /*093c*/ 	.word	0xffffffff


	//   ....[51]....
        /*0940*/ 	.word	0xffffffff


	//   ....[52]....
        /*0944*/ 	.word	0xffffffff


	//   ....[53]....
        /*0948*/ 	.word	0xffffffff


	//   ....[54]....
        /*094c*/ 	.word	0xffffffff


	//   ....[55]....
        /*0950*/ 	.word	0xffffffff


	//   ....[56]....
        /*0954*/ 	.word	0xffffffff


	//   ....[57]....
        /*0958*/ 	.word	0xffffffff


	//   ....[58]....
        /*095c*/ 	.word	0xffffffff


	//   ....[59]....
        /*0960*/ 	.word	0xffffffff


	//   ....[60]....
        /*0964*/ 	.word	0xffffffff


	//   ....[61]....
        /*0968*/ 	.word	0xffffffff


	//   ....[62]....
        /*096c*/ 	.word	0xffffffff


	//   ....[63]....
        /*0970*/ 	.word	0xffffffff


	//   ....[64]....
        /*0974*/ 	.word	0xffffffff


	//   ....[65]....
        /*0978*/ 	.word	0xffffffff


	//   ....[66]....
        /*097c*/ 	.word	0xffffffff


	//   ....[67]....
        /*0980*/ 	.word	0xffffffff


	//   ....[68]....
        /*0984*/ 	.word	0xffffffff


	//   ....[69]....
        /*0988*/ 	.word	0xffffffff


	//   ....[70]....
        /*098c*/ 	.word	0xffffffff


	//   ....[71]....
        /*0990*/ 	.word	0xffffffff


	//   ....[72]....
        /*0994*/ 	.word	0xffffffff


	//   ....[73]....
        /*0998*/ 	.word	0xffffffff


	//   ....[74]....
        /*099c*/ 	.word	0xffffffff


	//   ....[75]....
        /*09a0*/ 	.word	0xffffffff


	//   ....[76]....
        /*09a4*/ 	.word	0xffffffff


	//   ....[77]....
        /*09a8*/ 	.word	0xffffffff


	//   ....[78]....
        /*09ac*/ 	.word	0xffffffff


	//   ....[79]....
        /*09b0*/ 	.word	0xffffffff


	//   ....[80]....
        /*09b4*/ 	.word	0xffffffff


	//   ....[81]....
        /*09b8*/ 	.word	0xffffffff


	//   ....[82]....
        /*09bc*/ 	.word	0xffffffff


	//   ....[83]....
        /*09c0*/ 	.word	0xffffffff


	//   ....[84]....
        /*09c4*/ 	.word	0xffffffff


	//   ....[85]....
        /*09c8*/ 	.word	0xffffffff


	//   ....[86]....
        /*09cc*/ 	.word	0xffffffff


	//   ....[87]....
        /*09d0*/ 	.word	0xffffffff


	//   ....[88]....
        /*09d4*/ 	.word	0xffffffff


	//   ....[89]....
        /*09d8*/ 	.word	0xffffffff


	//   ....[90]....
        /*09dc*/ 	.word	0xffffffff


	//   ....[91]....
        /*09e0*/ 	.word	0xffffffff


	//   ....[92]....
        /*09e4*/ 	.word	0xffffffff


	//   ....[93]....
        /*09e8*/ 	.word	0xffffffff


	//   ....[94]....
        /*09ec*/ 	.word	0xffffffff


	//   ....[95]....
        /*09f0*/ 	.word	0xffffffff


	//   ....[96]....
        /*09f4*/ 	.word	0xffffffff


	//   ....[97]....
        /*09f8*/ 	.word	0xffffffff


	//   ....[98]....
        /*09fc*/ 	.word	0xffffffff


	//   ....[99]....
        /*0a00*/ 	.word	0xffffffff


	//   ....[100]....
        /*0a04*/ 	.word	0xffffffff


	//   ....[101]....
        /*0a08*/ 	.word	0xffffffff


	//   ....[102]....
        /*0a0c*/ 	.word	0xffffffff


	//   ....[103]....
        /*0a10*/ 	.word	0xffffffff


	//   ....[104]....
        /*0a14*/ 	.word	0xffffffff


	//   ....[105]....
        /*0a18*/ 	.word	0xffffffff


	//   ....[106]....
        /*0a1c*/ 	.word	0xffffffff


	//   ....[107]....
        /*0a20*/ 	.word	0xffffffff


	//   ....[108]....
        /*0a24*/ 	.word	0xffffffff


	//   ....[109]....
        /*0a28*/ 	.word	0xffffffff


	//   ....[110]....
        /*0a2c*/ 	.word	0xffffffff


	//   ....[111]....
        /*0a30*/ 	.word	0xffffffff


	//   ....[112]....
        /*0a34*/ 	.word	0xffffffff


	//   ....[113]....
        /*0a38*/ 	.word	0xffffffff


	//   ....[114]....
        /*0a3c*/ 	.word	0xffffffff


	//   ....[115]....
        /*0a40*/ 	.word	0xffffffff


	//   ....[116]....
        /*0a44*/ 	.word	0xffffffff


	//   ....[117]....
        /*0a48*/ 	.word	0xffffffff


	//   ....[118]....
        /*0a4c*/ 	.word	0xffffffff


	//   ....[119]....
        /*0a50*/ 	.word	0xffffffff


	//   ....[120]....
        /*0a54*/ 	.word	0xffffffff


	//   ....[121]....
        /*0a58*/ 	.word	0xffffffff


	//   ....[122]....
        /*0a5c*/ 	.word	0x0500000f


	//   ....[123]....
        /*0a60*/ 	.word	0x0500000f


	//   ....[124]....
        /*0a64*/ 	.word	0x0500000f


	//   ....[125]....
        /*0a68*/ 	.word	0x0500000f


	//   ....[126]....
        /*0a6c*/ 	.word	0x0500000f


	//   ....[127]....
        /*0a70*/ 	.word	0x0500000f


	//   ....[128]....
        /*0a74*/ 	.word	0x0500000f


	//   ....[129]....
        /*0a78*/ 	.word	0x0500000f


	//   ....[130]....
        /*0a7c*/ 	.word	0x0500000f


	//   ....[131]....
        /*0a80*/ 	.word	0x0500000f


	//   ....[132]....
        /*0a84*/ 	.word	0x0500000f


	//   ....[133]....
        /*0a88*/ 	.word	0x0500000f


	//   ....[134]....
        /*0a8c*/ 	.word	0x0500000f


	//   ....[135]....
        /*0a90*/ 	.word	0x0500000f


	//   ....[136]....
        /*0a94*/ 	.word	0x0500000f


	//   ....[137]....
        /*0a98*/ 	.word	0x0500000f


	//   ....[138]....
        /*0a9c*/ 	.word	0x0500000f


	//   ....[139]....
        /*0aa0*/ 	.word	0x0500000f


	//   ....[140]....
        /*0aa4*/ 	.word	0x0500000f


	//   ....[141]....
        /*0aa8*/ 	.word	0x0500000f


	//   ....[142]....
        /*0aac*/ 	.word	0x0500000f


	//   ....[143]....
        /*0ab0*/ 	.word	0x0500000f


	//   ....[144]....
        /*0ab4*/ 	.word	0x0500000f


	//   ....[145]....
        /*0ab8*/ 	.word	0x0500000f


	//   ....[146]....
        /*0abc*/ 	.word	0x0500000f


	//   ....[147]....
        /*0ac0*/ 	.word	0x0500000f


	//   ....[148]....
        /*0ac4*/ 	.word	0x0500000f


	//   ....[149]....
        /*0ac8*/ 	.word	0x0500000f


	//   ....[150]....
        /*0acc*/ 	.word	0x0500000f


	//   ....[151]....
        /*0ad0*/ 	.word	0x0500000f


	//   ....[152]....
        /*0ad4*/ 	.word	0x0500000f


	//   ....[153]....
        /*0ad8*/ 	.word	0x0500000f


	//   ....[154]....
        /*0adc*/ 	.word	0x0500000f


	//   ....[155]....
        /*0ae0*/ 	.word	0x0500000f


	//   ....[156]....
        /*0ae4*/ 	.word	0x0500000f


	//   ....[157]....
        /*0ae8*/ 	.word	0x0500000f


	//   ....[158]....
        /*0aec*/ 	.word	0x0500000f


	//   ....[159]....
        /*0af0*/ 	.word	0x0500000f


	//   ....[160]....
        /*0af4*/ 	.word	0x0500000f


	//   ....[161]....
        /*0af8*/ 	.word	0x0500000f


	//   ....[162]....
        /*0afc*/ 	.word	0x0500000f


	//   ....[163]....
        /*0b00*/ 	.word	0x0500000f


	//   ....[164]....
        /*0b04*/ 	.word	0x0500000f


	//   ....[165]....
        /*0b08*/ 	.word	0x0500000f


	//   ....[166]....
        /*0b0c*/ 	.word	0x0500000f


	//   ....[167]....
        /*0b10*/ 	.word	0x0500000f


	//   ....[168]....
        /*0b14*/ 	.word	0x0500000f


	//   ....[169]....
        /*0b18*/ 	.word	0x0500000f


	//   ....[170]....
        /*0b1c*/ 	.word	0x0500000f


	//   ....[171]....
        /*0b20*/ 	.word	0x0500000f


	//   ....[172]....
        /*0b24*/ 	.word	0x0500000f


	//   ....[173]....
        /*0b28*/ 	.word	0x0500000f


	//----- nvinfo : EIATTR_COOP_GROUP_INSTR_OFFSETS
	.align		4
.L_823:
        /*0b2c*/ 	.byte	0x04, 0x28
        /*0b2e*/ 	.short	(.L_825 - .L_824)


	//   ....[0]....
.L_824:
        /*0b30*/ 	.word	0x00000060


	//   ....[1]....
        /*0b34*/ 	.word	0x000001a0


	//   ....[2]....
        /*0b38*/ 	.word	0x000001f0


	//   ....[3]....
        /*0b3c*/ 	.word	0x00000420


	//   ....[4]....
        /*0b40*/ 	.word	0x00000580


	//   ....[5]....
        /*0b44*/ 	.word	0x000006a0


	//   ....[6]....
        /*0b48*/ 	.word	0x00000800


	//   ....[7]....
        /*0b4c*/ 	.word	0x0000b630


	//   ....[8]....
        /*0b50*/ 	.word	0x0000bd30


	//   ....[9]....
        /*0b54*/ 	.word	0x0000bd40


	//   ....[10]....
        /*0b58*/ 	.word	0x0000bd50


	//   ....[11]....
        /*0b5c*/ 	.word	0x0000bd60


	//   ....[12]....
        /*0b60*/ 	.word	0x0000c5d0


	//   ....[13]....
        /*0b64*/ 	.word	0x0000c5e0


	//   ....[14]....
        /*0b68*/ 	.word	0x0000c5f0


	//   ....[15]....
        /*0b6c*/ 	.word	0x0000c600


	//   ....[16]....
        /*0b70*/ 	.word	0x0000f6d0


	//   ....[17]....
        /*0b74*/ 	.word	0x0000f6e0


	//   ....[18]....
        /*0b78*/ 	.word	0x0000f6f0


	//   ....[19]....
        /*0b7c*/ 	.word	0x0000f700


	//   ....[20]....
        /*0b80*/ 	.word	0x0000fd70


	//   ....[21]....
        /*0b84*/ 	.word	0x0000fd80


	//   ....[22]....
        /*0b88*/ 	.word	0x0000fd90


	//   ....[23]....
        /*0b8c*/ 	.word	0x0000fda0


	//   ....[24]....
        /*0b90*/ 	.word	0x00013850


	//   ....[25]....
        /*0b94*/ 	.word	0x00013b30


	//   ....[26]....
        /*0b98*/ 	.word	0x00014810


	//   ....[27]....
        /*0b9c*/ 	.word	0x00014920


	//   ....[28]....
        /*0ba0*/ 	.word	0x00014e40


	//   ....[29]....
        /*0ba4*/ 	.word	0x00014f10


	//   ....[30]....
        /*0ba8*/ 	.word	0x00016f90


	//   ....[31]....
        /*0bac*/ 	.word	0x000171c0


	//   ....[32]....
        /*0bb0*/ 	.word	0x00018090


	//   ....[33]....
        /*0bb4*/ 	.word	0x000181b0


	//   ....[34]....
        /*0bb8*/ 	.word	0x00018760


	//   ....[35]....
        /*0bbc*/ 	.word	0x000187c0


	//   ....[36]....
        /*0bc0*/ 	.word	0x0001a690


	//   ....[37]....
        /*0bc4*/ 	.word	0x0001a6b0


	//   ....[38]....
        /*0bc8*/ 	.word	0x0001abe0


	//   ....[39]....
        /*0bcc*/ 	.word	0x0001ac00


	//   ....[40]....
        /*0bd0*/ 	.word	0x0001c8c0


	//   ....[41]....
        /*0bd4*/ 	.word	0x0001cb20


	//   ....[42]....
        /*0bd8*/ 	.word	0x0001d9e0


	//   ....[43]....
        /*0bdc*/ 	.word	0x0001db00


	//   ....[44]....
        /*0be0*/ 	.word	0x0001e0b0


	//   ....[45]....
        /*0be4*/ 	.word	0x0001e100


	//   ....[46]....
        /*0be8*/ 	.word	0x0001f1f0


	//   ....[47]....
        /*0bec*/ 	.word	0x0001f440


	//   ....[48]....
        /*0bf0*/ 	.word	0x0001f4b0


	//   ....[49]....
        /*0bf4*/ 	.word	0x0001f4d0


	//   ....[50]....
        /*0bf8*/ 	.word	0x00020a30


	//   ....[51]....
        /*0bfc*/ 	.word	0x00020a70


	//   ....[52]....
        /*0c00*/ 	.word	0x00020aa0


	//   ....[53]....
        /*0c04*/ 	.word	0x00020ad0


	//   ....[54]....
        /*0c08*/ 	.word	0x000211f0


	//   ....[55]....
        /*0c0c*/ 	.word	0x00021210


	//   ....[56]....
        /*0c10*/ 	.word	0x00021320


	//   ....[57]....
        /*0c14*/ 	.word	0x00021340


	//   ....[58]....
        /*0c18*/ 	.word	0x00021440


	//   ....[59]....
        /*0c1c*/ 	.word	0x00021460


	//   ....[60]....
        /*0c20*/ 	.word	0x00021570


	//   ....[61]....
        /*0c24*/ 	.word	0x00021590


	//   ....[62]....
        /*0c28*/ 	.word	0x00021e00


	//   ....[63]....
        /*0c2c*/ 	.word	0x00021e30


	//   ....[64]....
        /*0c30*/ 	.word	0x00021f40


	//   ....[65]....
        /*0c34*/ 	.word	0x00021f60


	//   ....[66]....
        /*0c38*/ 	.word	0x00022060


	//   ....[67]....
        /*0c3c*/ 	.word	0x00022080


	//   ....[68]....
        /*0c40*/ 	.word	0x00022190


	//   ....[69]....
        /*0c44*/ 	.word	0x000221b0


	//   ....[70]....
        /*0c48*/ 	.word	0x00022340


	//   ....[71]....
        /*0c4c*/ 	.word	0x00022510


	//   ....[72]....
        /*0c50*/ 	.word	0x00022540


	//   ....[73]....
        /*0c54*/ 	.word	0x00022570


	//   ....[74]....
        /*0c58*/ 	.word	0x000225a0


	//   ....[75]....
        /*0c5c*/ 	.word	0x000225d0


	//   ....[76]....
        /*0c60*/ 	.word	0x00022600


	//   ....[77]....
        /*0c64*/ 	.word	0x00022770


	//   ....[78]....
        /*0c68*/ 	.word	0x000227a0


	//   ....[79]....
        /*0c6c*/ 	.word	0x000227d0


	//   ....[80]....
        /*0c70*/ 	.word	0x00022800


	//   ....[81]....
        /*0c74*/ 	.word	0x00022830


	//   ....[82]....
        /*0c78*/ 	.word	0x00022860


	//   ....[83]....
        /*0c7c*/ 	.word	0x00022900


	//   ....[84]....
        /*0c80*/ 	.word	0x00022960


	//   ....[85]....
        /*0c84*/ 	.word	0x000229f0


	//   ....[86]....
        /*0c88*/ 	.word	0x00023bd0


	//   ....[87]....
        /*0c8c*/ 	.word	0x00025b10


	//   ....[88]....
        /*0c90*/ 	.word	0x00026740


	//   ....[89]....
        /*0c94*/ 	.word	0x00026760


	//   ....[90]....
        /*0c98*/ 	.word	0x00026830


	//   ....[91]....
        /*0c9c*/ 	.word	0x00026840


	//   ....[92]....
        /*0ca0*/ 	.word	0x000268e0


	//   ....[93]....
        /*0ca4*/ 	.word	0x000268f0


	//   ....[94]....
        /*0ca8*/ 	.word	0x00026990


	//   ....[95]....
        /*0cac*/ 	.word	0x000269a0


	//   ....[96]....
        /*0cb0*/ 	.word	0x00026a40


	//   ....[97]....
        /*0cb4*/ 	.word	0x00026a50


	//   ....[98]....
        /*0cb8*/ 	.word	0x00026af0


	//   ....[99]....
        /*0cbc*/ 	.word	0x00026b00


	//   ....[100]....
        /*0cc0*/ 	.word	0x00026ba0


	//   ....[101]....
        /*0cc4*/ 	.word	0x00026bb0


	//   ....[102]....
        /*0cc8*/ 	.word	0x00026c00


	//   ....[103]....
        /*0ccc*/ 	.word	0x00026c40


	//   ....[104]....
        /*0cd0*/ 	.word	0x00029cf0


	//   ....[105]....
        /*0cd4*/ 	.word	0x00029d40


	//   ....[106]....
        /*0cd8*/ 	.word	0x00029d70


	//   ....[107]....
        /*0cdc*/ 	.word	0x00029d80


	//   ....[108]....
        /*0ce0*/ 	.word	0x00029db0


	//   ....[109]....
        /*0ce4*/ 	.word	0x00029de0


	//   ....[110]....
        /*0ce8*/ 	.word	0x00029e10


	//   ....[111]....
        /*0cec*/ 	.word	0x00029e40


	//   ....[112]....
        /*0cf0*/ 	.word	0x00029fc0


	//   ....[113]....
        /*0cf4*/ 	.word	0x0002a000


	//   ....[114]....
        /*0cf8*/ 	.word	0x0002a030


	//   ....[115]....
        /*0cfc*/ 	.word	0x0002a060


	//   ....[116]....
        /*0d00*/ 	.word	0x0002a090


	//   ....[117]....
        /*0d04*/ 	.word	0x0002a0c0


	//   ....[118]....
        /*0d08*/ 	.word	0x0002a180


	//   ....[119]....
        /*0d0c*/ 	.word	0x0002a1a0


	//   ....[120]....
        /*0d10*/ 	.word	0x0002a210


	//   ....[121]....
        /*0d14*/ 	.word	0x0002a8e0


	//   ....[122]....
        /*0d18*/ 	.word	0x0002ad40


	//   ....[123]....
        /*0d1c*/ 	.word	0x0002add0


	//   ....[124]....
        /*0d20*/ 	.word	0x0002ae20


	//   ....[125]....
        /*0d24*/ 	.word	0x0002ae70


	//   ....[126]....
        /*0d28*/ 	.word	0x0002af00


	//   ....[127]....
        /*0d2c*/ 	.word	0x0002af90


	//   ....[128]....
        /*0d30*/ 	.word	0x0002afe0


	//   ....[129]....
        /*0d34*/ 	.word	0x0002b030


	//   ....[130]....
        /*0d38*/ 	.word	0x0002b120


	//   ....[131]....
        /*0d3c*/ 	.word	0x0002b1b0


	//   ....[132]....
        /*0d40*/ 	.word	0x0002b210


	//   ....[133]....
        /*0d44*/ 	.word	0x0002b270


	//   ....[134]....
        /*0d48*/ 	.word	0x0002b300


	//   ....[135]....
        /*0d4c*/ 	.word	0x0002b390


	//   ....[136]....
        /*0d50*/ 	.word	0x0002b3f0


	//   ....[137]....
        /*0d54*/ 	.word	0x0002b450


	//   ....[138]....
        /*0d58*/ 	.word	0x0002b7e0


	//   ....[139]....
        /*0d5c*/ 	.word	0x0002bae0


	//   ....[140]....
        /*0d60*/ 	.word	0x0002bc60


	//   ....[141]....
        /*0d64*/ 	.word	0x0002bcb0


	//   ....[142]....
        /*0d68*/ 	.word	0x0002bd60


	//   ....[143]....
        /*0d6c*/ 	.word	0x0002be70


	//   ....[144]....
        /*0d70*/ 	.word	0x0002bed0


	//   ....[145]....
        /*0d74*/ 	.word	0x0002bfe0


	//   ....[146]....
        /*0d78*/ 	.word	0x0002c040


	//   ....[147]....
        /*0d7c*/ 	.word	0x0002c150


	//   ....[148]....
        /*0d80*/ 	.word	0x0002c1b0


	//   ....[149]....
        /*0d84*/ 	.word	0x0002c2c0


	//   ....[150]....
        /*0d88*/ 	.word	0x0002c320


	//   ....[151]....
        /*0d8c*/ 	.word	0x0002c430


	//   ....[152]....
        /*0d90*/ 	.word	0x0002c490


	//   ....[153]....
        /*0d94*/ 	.word	0x0002c5a0


	//   ....[154]....
        /*0d98*/ 	.word	0x0002c600


	//   ....[155]....
        /*0d9c*/ 	.word	0x0002c6e0


	//   ....[156]....
        /*0da0*/ 	.word	0x0002ca50


	//   ....[157]....
        /*0da4*/ 	.word	0x0002cb00


	//   ....[158]....
        /*0da8*/ 	.word	0x0002cc00


	//   ....[159]....
        /*0dac*/ 	.word	0x0002cc90


	//   ....[160]....
        /*0db0*/ 	.word	0x0002cd10


	//   ....[161]....
        /*0db4*/ 	.word	0x0002cd90


	//   ....[162]....
        /*0db8*/ 	.word	0x0002ce10


	//   ....[163]....
        /*0dbc*/ 	.word	0x0002cea0


	//   ....[164]....
        /*0dc0*/ 	.word	0x0002cf40


	//   ....[165]....
        /*0dc4*/ 	.word	0x0002d010


	//   ....[166]....
        /*0dc8*/ 	.word	0x0002d090


	//   ....[167]....
        /*0dcc*/ 	.word	0x0002d110


	//   ....[168]....
        /*0dd0*/ 	.word	0x0002d190


	//   ....[169]....
        /*0dd4*/ 	.word	0x0002d220


	//   ....[170]....
        /*0dd8*/ 	.word	0x0002d2a0


	//   ....[171]....
        /*0ddc*/ 	.word	0x0002d340


	//   ....[172]....
        /*0de0*/ 	.word	0x0002d3d0


	//   ....[173]....
        /*0de4*/ 	.word	0x0002d500


	//----- nvinfo : EIATTR_REG_RECONFIG
	.align		4
.L_825:
        /*0de8*/ 	.byte	0x01, 0x54
	.zero		2


	//----- nvinfo : EIATTR_SYSCALL_OFFSETS
	.align		4
        /*0dec*/ 	.byte	0x04, 0x46
        /*0dee*/ 	.short	(.L_827 - .L_826)


	//   ....[0]....
.L_826:
        /*0df0*/ 	.word	0x00001e60


	//   ....[1]....
        /*0df4*/ 	.word	0x00001fb0


	//   ....[2]....
        /*0df8*/ 	.word	0x0000b7d0


	//   ....[3]....
        /*0dfc*/ 	.word	0x0000baf0


	//   ....[4]....
        /*0e00*/ 	.word	0x00025750


	//   ....[5]....
        /*0e04*/ 	.word	0x000258a0


	//   ....[6]....
        /*0e08*/ 	.word	0x00025990


	//   ....[7]....
        /*0e0c*/ 	.word	0x00026290


	//----- nvinfo : EIATTR_MBARRIER_INSTR_OFFSETS
	.align		4
.L_827:
        /*0e10*/ 	.byte	0x04, 0x39
        /*0e12*/ 	.short	(.L_829 - .L_828)


	//   ....[0]....
.L_828:
        /*0e14*/ 	.word	0x000002d0
        /*0e18*/ 	.word	0x000000ff
        /*0e1c*/ 	.word	0x00030800
        /*0e20*/ 	.short	0x0100
        /*0e22*/ 	.byte	0x08
	.zero		1


	//   ....[1]....
        /*0e24*/ 	.word	0x000002e0
        /*0e28*/ 	.word	0x000000ff
        /*0e2c*/ 	.word	0x00030820
        /*0e30*/ 	.short	0x0100
        /*0e32*/ 	.byte	0x08
	.zero		1


	//   ....[2]....
        /*0e34*/ 	.word	0x000003d0
        /*0e38*/ 	.word	0x000000ff
        /*0e3c*/ 	.word	0x00030830
        /*0e40*/ 	.short	0x0100
        /*0e42*/ 	.byte	0x08
	.zero		1


	//   ....[3]....
        /*0e44*/ 	.word	0x000003e0
        /*0e48*/ 	.word	0x000000ff
        /*0e4c*/ 	.word	0x00030840
        /*0e50*/ 	.short	0x0100
        /*0e52*/ 	.byte	0x08
	.zero		1


	//   ....[4]....
        /*0e54*/ 	.word	0x000003f0
        /*0e58*/ 	.word	0x000000ff
        /*0e5c*/ 	.word	0x00030838
        /*0e60*/ 	.short	0x0100
        /*0e62*/ 	.byte	0x08
	.zero		1


	//   ....[5]....
        /*0e64*/ 	.word	0x00000400
        /*0e68*/ 	.word	0x000000ff
        /*0e6c*/ 	.word	0x00030848
        /*0e70*/ 	.short	0x0100
        /*0e72*/ 	.byte	0x08
	.zero		1


	//   ....[6]....
        /*0e74*/ 	.word	0x00000530
        /*0e78*/ 	.word	0x000000ff
        /*0e7c*/ 	.word	0x00030850
        /*0e80*/ 	.short	0x0100
        /*0e82*/ 	.byte	0x08
	.zero		1


	//   ....[7]....
        /*0e84*/ 	.word	0x00000540
        /*0e88*/ 	.word	0x000000ff
        /*0e8c*/ 	.word	0x00030860
        /*0e90*/ 	.short	0x0100
        /*0e92*/ 	.byte	0x08
	.zero		1


	//   ....[8]....
        /*0e94*/ 	.word	0x00000550
        /*0e98*/ 	.word	0x000000ff
        /*0e9c*/ 	.word	0x00030858
        /*0ea0*/ 	.short	0x0100
        /*0ea2*/ 	.byte	0x08
	.zero		1


	//   ....[9]....
        /*0ea4*/ 	.word	0x00000560
        /*0ea8*/ 	.word	0x000000ff
        /*0eac*/ 	.word	0x00030868
        /*0eb0*/ 	.short	0x0100
        /*0eb2*/ 	.byte	0x08
	.zero		1


	//   ....[10]....
        /*0eb4*/ 	.word	0x00000650
        /*0eb8*/ 	.word	0x000000ff
        /*0ebc*/ 	.word	0x00030870
        /*0ec0*/ 	.short	0x0100
        /*0ec2*/ 	.byte	0x06
	.zero		1


	//   ....[11]....
        /*0ec4*/ 	.word	0x00000660
        /*0ec8*/ 	.word	0x000000ff
        /*0ecc*/ 	.word	0x00030880
        /*0ed0*/ 	.short	0x0100
        /*0ed2*/ 	.byte	0x06
	.zero		1


	//   ....[12]....
        /*0ed4*/ 	.word	0x00000670
        /*0ed8*/ 	.word	0x000000ff
        /*0edc*/ 	.word	0x00030878
        /*0ee0*/ 	.short	0x0100
        /*0ee2*/ 	.byte	0x06
	.zero		1


	//   ....[13]....
        /*0ee4*/ 	.word	0x00000680
        /*0ee8*/ 	.word	0x000000ff
        /*0eec*/ 	.word	0x00030888
        /*0ef0*/ 	.short	0x0100
        /*0ef2*/ 	.byte	0x06
	.zero		1


	//   ....[14]....
        /*0ef4*/ 	.word	0x000007b0
        /*0ef8*/ 	.word	0x000000ff
        /*0efc*/ 	.word	0x00030890
        /*0f00*/ 	.short	0x0100
        /*0f02*/ 	.byte	0x08
	.zero		1


	//   ....[15]....
        /*0f04*/ 	.word	0x000007c0
        /*0f08*/ 	.word	0x000000ff
        /*0f0c*/ 	.word	0x000308a0
        /*0f10*/ 	.short	0x0100
        /*0f12*/ 	.byte	0x08
	.zero		1


	//   ....[16]....
        /*0f14*/ 	.word	0x000007d0
        /*0f18*/ 	.word	0x000000ff
        /*0f1c*/ 	.word	0x00030898
        /*0f20*/ 	.short	0x0100
        /*0f22*/ 	.byte	0x08
	.zero		1


	//   ....[17]....
        /*0f24*/ 	.word	0x000007e0
        /*0f28*/ 	.word	0x000000ff
        /*0f2c*/ 	.word	0x000308a8
        /*0f30*/ 	.short	0x0100
        /*0f32*/ 	.byte	0x08
	.zero		1


	//   ....[18]....
        /*0f34*/ 	.word	0x00000910
        /*0f38*/ 	.word	0x000000ff
        /*0f3c*/ 	.word	0x000308b0
        /*0f40*/ 	.short	0x0100
        /*0f42*/ 	.byte	0x08
	.zero		1


	//   ....[19]....
        /*0f44*/ 	.word	0x00000920
        /*0f48*/ 	.word	0x000000ff
        /*0f4c*/ 	.word	0x000308c0
        /*0f50*/ 	.short	0x0100
        /*0f52*/ 	.byte	0x08
	.zero		1


	//   ....[20]....
        /*0f54*/ 	.word	0x00000930
        /*0f58*/ 	.word	0x000000ff
        /*0f5c*/ 	.word	0x000308b8
        /*0f60*/ 	.short	0x0100
        /*0f62*/ 	.byte	0x08
	.zero		1


	//   ....[21]....
        /*0f64*/ 	.word	0x00000940
        /*0f68*/ 	.word	0x000000ff
        /*0f6c*/ 	.word	0x000308c8
        /*0f70*/ 	.short	0x0100
        /*0f72*/ 	.byte	0x08
	.zero		1


	//   ....[22]....
        /*0f74*/ 	.word	0x00003c00
        /*0f78*/ 	.word	0x0000005a
        /*0f7c*/ 	.word	0x00030890
        /*0f80*/ 	.short	0x010a
        /*0f82*/ 	.byte	0x3f
	.zero		1


	//   ....[23]....
        /*0f84*/ 	.word	0x00007160
        /*0f88*/ 	.word	0x0000005a
        /*0f8c*/ 	.word	0x00030890
        /*0f90*/ 	.short	0x010a
        /*0f92*/ 	.byte	0x3f
	.zero		1


	//   ....[24]....
        /*0f94*/ 	.word	0x0000a480
        /*0f98*/ 	.word	0x0000005a
        /*0f9c*/ 	.word	0x00030890
        /*0fa0*/ 	.short	0x010a
        /*0fa2*/ 	.byte	0x3f
	.zero		1


	//   ....[25]....
        /*0fa4*/ 	.word	0x0000a850
        /*0fa8*/ 	.word	0x00000020
        /*0fac*/ 	.word	0x00000000
        /*0fb0*/ 	.short	0x0101
        /*0fb2*/ 	.byte	0x3f
	.zero		1


	//   ....[26]....
        /*0fb4*/ 	.word	0x0000a890
        /*0fb8*/ 	.word	0x0000005a
        /*0fbc*/ 	.word	0x000308b0
        /*0fc0*/ 	.short	0x010a
        /*0fc2*/ 	.byte	0x3f
	.zero		1


	//   ....[27]....
        /*0fc4*/ 	.word	0x0000adc0
        /*0fc8*/ 	.word	0x0000005a
        /*0fcc*/ 	.word	0x00000000
        /*0fd0*/ 	.short	0x0101
        /*0fd2*/ 	.byte	0x3f
	.zero		1


	//   ....[28]....
        /*0fd4*/ 	.word	0x0000b850
        /*0fd8*/ 	.word	0x00000010
        /*0fdc*/ 	.word	0x00030800
        /*0fe0*/ 	.short	0x010a
        /*0fe2*/ 	.byte	0x3f
	.zero		1


	//   ....[29]....
        /*0fe4*/ 	.word	0x0000b8a0
        /*0fe8*/ 	.word	0x00000010
        /*0fec*/ 	.word	0x00030800
        /*0ff0*/ 	.short	0x010a
        /*0ff2*/ 	.byte	0x3f
	.zero		1


	//   ....[30]....
        /*0ff4*/ 	.word	0x0000ccc0
        /*0ff8*/ 	.word	0x00000010
        /*0ffc*/ 	.word	0x00030800
        /*1000*/ 	.short	0x010a
        /*1002*/ 	.byte	0x3f
	.zero		1


	//   ....[31]....
        /*1004*/ 	.word	0x000101f0
        /*1008*/ 	.word	0x00000010
        /*100c*/ 	.word	0x00030800
        /*1010*/ 	.short	0x010a
        /*1012*/ 	.byte	0x3f
	.zero		1


	//   ....[32]....
        /*1014*/ 	.word	0x00012dd0
        /*1018*/ 	.word	0x00000005
        /*101c*/ 	.word	0x00030830
        /*1020*/ 	.short	0x010a
        /*1022*/ 	.byte	0x3f
	.zero		1


	//   ....[33]....
        /*1024*/ 	.word	0x00012e40
        /*1028*/ 	.word	0x00000005
        /*102c*/ 	.word	0x00030830
        /*1030*/ 	.short	0x010a
        /*1032*/ 	.byte	0x3f
	.zero		1


	//   ....[34]....
        /*1034*/ 	.word	0x00013900
        /*1038*/ 	.word	0x00000000
        /*103c*/ 	.word	0x00000000
        /*1040*/ 	.short	0x0101
        /*1042*/ 	.byte	0x3f
	.zero		1


	//   ....[35]....
        /*1044*/ 	.word	0x00015dc0
        /*1048*/ 	.word	0x00000000
        /*104c*/ 	.word	0x00030830
        /*1050*/ 	.short	0x010a
        /*1052*/ 	.byte	0x3f
	.zero		1


	//   ....[36]....
        /*1054*/ 	.word	0x00015e40
        /*1058*/ 	.word	0x00000000
        /*105c*/ 	.word	0x00030830
        /*1060*/ 	.short	0x010a
        /*1062*/ 	.byte	0x3f
	.zero		1


	//   ....[37]....
        /*1064*/ 	.word	0x00016b60
        /*1068*/ 	.word	0x00000015
        /*106c*/ 	.word	0x00030850
        /*1070*/ 	.short	0x010a
        /*1072*/ 	.byte	0x3f
	.zero		1


	//   ....[38]....
        /*1074*/ 	.word	0x00016bb0
        /*1078*/ 	.word	0x00000015
        /*107c*/ 	.word	0x00030850
        /*1080*/ 	.short	0x010a
        /*1082*/ 	.byte	0x3f
	.zero		1


	//   ....[39]....
        /*1084*/ 	.word	0x00016fb0
        /*1088*/ 	.word	0x00000000
        /*108c*/ 	.word	0x00000000
        /*1090*/ 	.short	0x0101
        /*1092*/ 	.byte	0x3f
	.zero		1


	//   ....[40]....
        /*1094*/ 	.word	0x00018200
        /*1098*/ 	.word	0x00000015
        /*109c*/ 	.word	0x00000000
        /*10a0*/ 	.short	0x0101
        /*10a2*/ 	.byte	0x3f
	.zero		1


	//   ....[41]....
        /*10a4*/ 	.word	0x00019560
        /*10a8*/ 	.word	0x00000000
        /*10ac*/ 	.word	0x00030830
        /*10b0*/ 	.short	0x010a
        /*10b2*/ 	.byte	0x3f
	.zero		1


	//   ....[42]....
        /*10b4*/ 	.word	0x000195e0
        /*10b8*/ 	.word	0x00000000
        /*10bc*/ 	.word	0x00030830
        /*10c0*/ 	.short	0x010a
        /*10c2*/ 	.byte	0x3f
	.zero		1


	//   ....[43]....
        /*10c4*/ 	.word	0x0001a320
        /*10c8*/ 	.word	0x0000000f
        /*10cc*/ 	.word	0x00030850
        /*10d0*/ 	.short	0x010a
        /*10d2*/ 	.byte	0x3f
	.zero		1


	//   ....[44]....
        /*10d4*/ 	.word	0x0001a370
        /*10d8*/ 	.word	0x0000000f
        /*10dc*/ 	.word	0x00030850
        /*10e0*/ 	.short	0x010a
        /*10e2*/ 	.byte	0x3f
	.zero		1


	//   ....[45]....
        /*10e4*/ 	.word	0x0001b140
        /*10e8*/ 	.word	0x00000082
        /*10ec*/ 	.word	0x00000000
        /*10f0*/ 	.short	0x0101
        /*10f2*/ 	.byte	0x3f
	.zero		1


	//   ....[46]....
        /*10f4*/ 	.word	0x0001b190
        /*10f8*/ 	.word	0x0000000f
        /*10fc*/ 	.word	0x00000000
        /*1100*/ 	.short	0x0101
        /*1102*/ 	.byte	0x3f
	.zero		1


	//   ....[47]....
        /*1104*/ 	.word	0x0001b730
        /*1108*/ 	.word	0x00000003
        /*110c*/ 	.word	0x00030830
        /*1110*/ 	.short	0x010a
        /*1112*/ 	.byte	0x3f
	.zero		1


	//   ....[48]....
        /*1114*/ 	.word	0x0001b7b0
        /*1118*/ 	.word	0x00000003
        /*111c*/ 	.word	0x00030830
        /*1120*/ 	.short	0x010a
        /*1122*/ 	.byte	0x3f
	.zero		1


	//   ....[49]....
        /*1124*/ 	.word	0x0001c4b0
        /*1128*/ 	.word	0x0000000e
        /*112c*/ 	.word	0x00030850
        /*1130*/ 	.short	0x010a
        /*1132*/ 	.byte	0x3f
	.zero		1


	//   ....[50]....
        /*1134*/ 	.word	0x0001c500
        /*1138*/ 	.word	0x0000000e
        /*113c*/ 	.word	0x00030850
        /*1140*/ 	.short	0x010a
        /*1142*/ 	.byte	0x3f
	.zero		1


	//   ....[51]....
        /*1144*/ 	.word	0x0001c970
        /*1148*/ 	.word	0x00000000
        /*114c*/ 	.word	0x00000000
        /*1150*/ 	.short	0x0101
        /*1152*/ 	.byte	0x3f
	.zero		1


	//   ....[52]....
        /*1154*/ 	.word	0x0001db50
        /*1158*/ 	.word	0x0000000e
        /*115c*/ 	.word	0x00000000
        /*1160*/ 	.short	0x0101
        /*1162*/ 	.byte	0x3f
	.zero		1


	//   ....[53]....
        /*1164*/ 	.word	0x0001f0f0
        /*1168*/ 	.word	0x0000000c
        /*116c*/ 	.word	0x00030850
        /*1170*/ 	.short	0x010a
        /*1172*/ 	.byte	0x3f
	.zero		1


	//   ....[54]....
        /*1174*/ 	.word	0x0001f190
        /*1178*/ 	.word	0x0000000c
        /*117c*/ 	.word	0x00030850
        /*1180*/ 	.short	0x010a
        /*1182*/ 	.byte	0x3f
	.zero		1


	//   ....[55]....
        /*1184*/ 	.word	0x0001f670
        /*1188*/ 	.word	0x00000008
        /*118c*/ 	.word	0x00000000
        /*1190*/ 	.short	0x0101
        /*1192*/ 	.byte	0x3f
	.zero		1


	//   ....[56]....
        /*1194*/ 	.word	0x00021200
        /*1198*/ 	.word	0x00000000
        /*119c*/ 	.word	0x00000000
        /*11a0*/ 	.short	0x0101
        /*11a2*/ 	.byte	0x3f
	.zero		1


	//   ....[57]....
        /*11a4*/ 	.word	0x00023cc0
        /*11a8*/ 	.word	0x00000006
        /*11ac*/ 	.word	0x00030820
        /*11b0*/ 	.short	0x010a
        /*11b2*/ 	.byte	0x3f
	.zero		1


	//   ....[58]....
        /*11b4*/ 	.word	0x00023da0
        /*11b8*/ 	.word	0x00000007
        /*11bc*/ 	.word	0x000308a0
        /*11c0*/ 	.short	0x010a
        /*11c2*/ 	.byte	0x3f
	.zero		1


	//   ....[59]....
        /*11c4*/ 	.word	0x000241e0
        /*11c8*/ 	.word	0x00000007
        /*11cc*/ 	.word	0x000308c0
        /*11d0*/ 	.short	0x010a
        /*11d2*/ 	.byte	0x3f
	.zero		1


	//   ....[60]....
        /*11d4*/ 	.word	0x00024770
        /*11d8*/ 	.word	0x00000008
        /*11dc*/ 	.word	0x000308a0
        /*11e0*/ 	.short	0x010a
        /*11e2*/ 	.byte	0x3f
	.zero		1


	//   ....[61]....
        /*11e4*/ 	.word	0x00024ba0
        /*11e8*/ 	.word	0x00000008
        /*11ec*/ 	.word	0x000308c0
        /*11f0*/ 	.short	0x010a
        /*11f2*/ 	.byte	0x3f
	.zero		1


	//   ....[62]....
        /*11f4*/ 	.word	0x00025da0
        /*11f8*/ 	.word	0x00000000
        /*11fc*/ 	.word	0x00030840
        /*1200*/ 	.short	0x010a
        /*1202*/ 	.byte	0x3f
	.zero		1


	//   ....[63]....
        /*1204*/ 	.word	0x00026d50
        /*1208*/ 	.word	0x00000008
        /*120c*/ 	.word	0x00030800
        /*1210*/ 	.short	0x0107
        /*1212*/ 	.byte	0x3f
	.zero		1


	//   ....[64]....
        /*1214*/ 	.word	0x00026e50
        /*1218*/ 	.word	0x00000002
        /*121c*/ 	.word	0x00030800
        /*1220*/ 	.short	0x0101
        /*1222*/ 	.byte	0x3f
	.zero		1


	//   ....[65]....
        /*1224*/ 	.word	0x00026e70
        /*1228*/ 	.word	0x00000002
        /*122c*/ 	.word	0x00030820
        /*1230*/ 	.short	0x010a
        /*1232*/ 	.byte	0x3f
	.zero		1


	//   ....[66]....
        /*1234*/ 	.word	0x000271f0
        /*1238*/ 	.word	0x00000003
        /*123c*/ 	.word	0x00030840
        /*1240*/ 	.short	0x010a
        /*1242*/ 	.byte	0x3f
	.zero		1


	//   ....[67]....
        /*1244*/ 	.word	0x000276b0
        /*1248*/ 	.word	0x00000002
        /*124c*/ 	.word	0x00030860
        /*1250*/ 	.short	0x010a
        /*1252*/ 	.byte	0x3f
	.zero		1


	//   ....[68]....
        /*1254*/ 	.word	0x00027ea0
        /*1258*/ 	.word	0x00000003
        /*125c*/ 	.word	0x00030840
        /*1260*/ 	.short	0x010a
        /*1262*/ 	.byte	0x3f
	.zero		1


	//   ....[69]....
        /*1264*/ 	.word	0x00028360
        /*1268*/ 	.word	0x00000002
        /*126c*/ 	.word	0x00030860
        /*1270*/ 	.short	0x010a
        /*1272*/ 	.byte	0x3f
	.zero		1


	//   ....[70]....
        /*1274*/ 	.word	0x00028aa0
        /*1278*/ 	.word	0x00000003
        /*127c*/ 	.word	0x00030840
        /*1280*/ 	.short	0x010a
        /*1282*/ 	.byte	0x3f
	.zero		1


	//   ....[71]....
        /*1284*/ 	.word	0x00028f50
        /*1288*/ 	.word	0x00000002
        /*128c*/ 	.word	0x00030860
        /*1290*/ 	.short	0x010a
        /*1292*/ 	.byte	0x3f
	.zero		1


	//   ....[72]....
        /*1294*/ 	.word	0x00029610
        /*1298*/ 	.word	0x00000000
        /*129c*/ 	.word	0x00030860
        /*12a0*/ 	.short	0x010a
        /*12a2*/ 	.byte	0x3f
	.zero		1


	//   ....[73]....
        /*12a4*/ 	.word	0x0002a860
        /*12a8*/ 	.word	0x00000000
        /*12ac*/ 	.word	0x00030820
        /*12b0*/ 	.short	0x010a
        /*12b2*/ 	.byte	0x3f
	.zero		1


	//   ....[74]....
        /*12b4*/ 	.word	0x0002aa30
        /*12b8*/ 	.word	0x00000006
        /*12bc*/ 	.word	0x00000000
        /*12c0*/ 	.short	0x010a
        /*12c2*/ 	.byte	0x3f
	.zero		1


	//   ....[75]....
        /*12c4*/ 	.word	0x0002aaa0
        /*12c8*/ 	.word	0x00000007
        /*12cc*/ 	.word	0x00000000
        /*12d0*/ 	.short	0x010a
        /*12d2*/ 	.byte	0x3f
	.zero		1


	//   ....[76]....
        /*12d4*/ 	.word	0x0002ab10
        /*12d8*/ 	.word	0x00000004
        /*12dc*/ 	.word	0x00000000
        /*12e0*/ 	.short	0x010a
        /*12e2*/ 	.byte	0x3f
	.zero		1


	//   ....[77]....
        /*12e4*/ 	.word	0x0002ab40
        /*12e8*/ 	.word	0x00000003
        /*12ec*/ 	.word	0x00000000
        /*12f0*/ 	.short	0x010a
        /*12f2*/ 	.byte	0x3f
	.zero		1


	//   ....[78]....
        /*12f4*/ 	.word	0x0002aba0
        /*12f8*/ 	.word	0x0000005a
        /*12fc*/ 	.word	0x00030890
        /*1300*/ 	.short	0x010a
        /*1302*/ 	.byte	0x3f
	.zero		1


	//   ....[79]....
        /*1304*/ 	.word	0x0002abf0
        /*1308*/ 	.word	0x0000005a
        /*130c*/ 	.word	0x00030890
        /*1310*/ 	.short	0x010a
        /*1312*/ 	.byte	0x3f
	.zero		1


	//   ....[80]....
        /*1314*/ 	.word	0x0002ac40
        /*1318*/ 	.word	0x0000005a
        /*131c*/ 	.word	0x00030890
        /*1320*/ 	.short	0x010a
        /*1322*/ 	.byte	0x3f
	.zero		1


	//   ....[81]....
        /*1324*/ 	.word	0x0002ac90
        /*1328*/ 	.word	0x0000005a
        /*132c*/ 	.word	0x000308b0
        /*1330*/ 	.short	0x010a
        /*1332*/ 	.byte	0x3f
	.zero		1


	//   ....[82]....
        /*1334*/ 	.word	0x0002b070
        /*1338*/ 	.word	0x00000010
        /*133c*/ 	.word	0x00030800
        /*1340*/ 	.short	0x010a
        /*1342*/ 	.byte	0x3f
	.zero		1


	//   ....[83]....
        /*1344*/ 	.word	0x0002b480
        /*1348*/ 	.word	0x00000010
        /*134c*/ 	.word	0x00030800
        /*1350*/ 	.short	0x010a
        /*1352*/ 	.byte	0x3f
	.zero		1


	//   ....[84]....
        /*1354*/ 	.word	0x0002b4d0
        /*1358*/ 	.word	0x00000005
        /*135c*/ 	.word	0x00030830
        /*1360*/ 	.short	0x010a
        /*1362*/ 	.byte	0x3f
	.zero		1


	//   ....[85]....
        /*1364*/ 	.word	0x0002b520
        /*1368*/ 	.word	0x00000000
        /*136c*/ 	.word	0x00030830
        /*1370*/ 	.short	0x010a
        /*1372*/ 	.byte	0x3f
	.zero		1


	//   ....[86]....
        /*1374*/ 	.word	0x0002b570
        /*1378*/ 	.word	0x00000015
        /*137c*/ 	.word	0x00030850
        /*1380*/ 	.short	0x010a
        /*1382*/ 	.byte	0x3f
	.zero		1


	//   ....[87]....
        /*1384*/ 	.word	0x0002b5c0
        /*1388*/ 	.word	0x00000000
        /*138c*/ 	.word	0x00030830
        /*1390*/ 	.short	0x010a
        /*1392*/ 	.byte	0x3f
	.zero		1


	//   ....[88]....
        /*1394*/ 	.word	0x0002b610
        /*1398*/ 	.word	0x0000000f
        /*139c*/ 	.word	0x00030850
        /*13a0*/ 	.short	0x010a
        /*13a2*/ 	.byte	0x3f
	.zero		1


	//   ....[89]....
        /*13a4*/ 	.word	0x0002b660
        /*13a8*/ 	.word	0x00000003
        /*13ac*/ 	.word	0x00030830
        /*13b0*/ 	.short	0x010a
        /*13b2*/ 	.byte	0x3f
	.zero		1


	//   ....[90]....
        /*13b4*/ 	.word	0x0002b6b0
        /*13b8*/ 	.word	0x0000000e
        /*13bc*/ 	.word	0x00030850
        /*13c0*/ 	.short	0x010a
        /*13c2*/ 	.byte	0x3f
	.zero		1


	//   ....[91]....
        /*13c4*/ 	.word	0x0002b700
        /*13c8*/ 	.word	0x0000000c
        /*13cc*/ 	.word	0x00030850
        /*13d0*/ 	.short	0x010a
        /*13d2*/ 	.byte	0x3f
	.zero		1


	//   ....[92]....
        /*13d4*/ 	.word	0x0002b8c0
        /*13d8*/ 	.word	0x00000005
        /*13dc*/ 	.word	0x00030820
        /*13e0*/ 	.short	0x010a
        /*13e2*/ 	.byte	0x3f
	.zero		1


	//   ....[93]....
        /*13e4*/ 	.word	0x0002b910
        /*13e8*/ 	.word	0x00000007
        /*13ec*/ 	.word	0x000308a0
        /*13f0*/ 	.short	0x010a
        /*13f2*/ 	.byte	0x3f
	.zero		1


	//   ....[94]....
        /*13f4*/ 	.word	0x0002b960
        /*13f8*/ 	.word	0x00000007
        /*13fc*/ 	.word	0x000308c0
        /*1400*/ 	.short	0x010a
        /*1402*/ 	.byte	0x3f
	.zero		1


	//   ....[95]....
        /*1404*/ 	.word	0x0002b9b0
        /*1408*/ 	.word	0x00000008
        /*140c*/ 	.word	0x000308a0
        /*1410*/ 	.short	0x010a
        /*1412*/ 	.byte	0x3f
	.zero		1


	//   ....[96]....
        /*1414*/ 	.word	0x0002ba00
        /*1418*/ 	.word	0x00000008
        /*141c*/ 	.word	0x000308c0
        /*1420*/ 	.short	0x010a
        /*1422*/ 	.byte	0x3f
	.zero		1


	//   ....[97]....
        /*1424*/ 	.word	0x0002bba0
        /*1428*/ 	.word	0x00000000
        /*142c*/ 	.word	0x00030840
        /*1430*/ 	.short	0x010a
        /*1432*/ 	.byte	0x3f
	.zero		1


	//   ....[98]....
        /*1434*/ 	.word	0x0002c770
        /*1438*/ 	.word	0x00000002
        /*143c*/ 	.word	0x00030820
        /*1440*/ 	.short	0x010a
        /*1442*/ 	.byte	0x3f
	.zero		1


	//   ....[99]....
        /*1444*/ 	.word	0x0002c7c0
        /*1448*/ 	.word	0x00000003
        /*144c*/ 	.word	0x00030840
        /*1450*/ 	.short	0x010a
        /*1452*/ 	.byte	0x3f
	.zero		1


	//   ....[100]....
        /*1454*/ 	.word	0x0002c810
        /*1458*/ 	.word	0x00000002
        /*145c*/ 	.word	0x00030860
        /*1460*/ 	.short	0x010a
        /*1462*/ 	.byte	0x3f
	.zero		1


	//   ....[101]....
        /*1464*/ 	.word	0x0002c860
        /*1468*/ 	.word	0x00000003
        /*146c*/ 	.word	0x00030840
        /*1470*/ 	.short	0x010a
        /*1472*/ 	.byte	0x3f
	.zero		1


	//   ....[102]....
        /*1474*/ 	.word	0x0002c8b0
        /*1478*/ 	.word	0x00000002
        /*147c*/ 	.word	0x00030860
        /*1480*/ 	.short	0x010a
        /*1482*/ 	.byte	0x3f
	.zero		1


	//   ....[103]....
        /*1484*/ 	.word	0x0002c900
        /*1488*/ 	.word	0x00000003
        /*148c*/ 	.word	0x00030840
        /*1490*/ 	.short	0x010a
        /*1492*/ 	.byte	0x3f
	.zero		1


	//   ....[104]....
        /*1494*/ 	.word	0x0002c950
        /*1498*/ 	.word	0x00000002
        /*149c*/ 	.word	0x00030860
        /*14a0*/ 	.short	0x010a
        /*14a2*/ 	.byte	0x3f
	.zero		1


	//   ....[105]....
        /*14a4*/ 	.word	0x0002c9a0
        /*14a8*/ 	.word	0x00000000
        /*14ac*/ 	.word	0x00030860
        /*14b0*/ 	.short	0x010a
        /*14b2*/ 	.byte	0x3f
	.zero		1


	//   ....[106]....
        /*14b4*/ 	.word	0x0002d420
        /*14b8*/ 	.word	0x00000000
        /*14bc*/ 	.word	0x00030820
        /*14c0*/ 	.short	0x010a
        /*14c2*/ 	.byte	0x3f
	.zero		1


	//   ....[107]....
        /*14c4*/ 	.word	0x0002d5c0
        /*14c8*/ 	.word	0x00000006
        /*14cc*/ 	.word	0x00000000
        /*14d0*/ 	.short	0x010a
        /*14d2*/ 	.byte	0x3f
	.zero		1


	//   ....[108]....
        /*14d4*/ 	.word	0x0002d610
        /*14d8*/ 	.word	0x00000007
        /*14dc*/ 	.word	0x00000000
        /*14e0*/ 	.short	0x010a
        /*14e2*/ 	.byte	0x3f
	.zero		1


	//   ....[109]....
        /*14e4*/ 	.word	0x0002d660
        /*14e8*/ 	.word	0x00000004
        /*14ec*/ 	.word	0x00000000
        /*14f0*/ 	.short	0x010a
        /*14f2*/ 	.byte	0x3f
	.zero		1


	//----- nvinfo : EIATTR_NUM_MBARRIERS
	.align		4
.L_829:
        /*14f4*/ 	.byte	0x03, 0x38
        /*14f6*/ 	.short	0x0016


	//----- nvinfo : EIATTR_EXIT_INSTR_OFFSETS
	.align		4
        /*14f8*/ 	.byte	0x04, 0x1c
        /*14fa*/ 	.short	(.L_831 - .L_830)


	//   ....[0]....
.L_830:
        /*14fc*/ 	.word	0x0002ab90


	//----- nvinfo : EIATTR_MAX_THREADS
	.align		4
.L_831:
        /*1500*/ 	.byte	0x04, 0x05
        /*1502*/ 	.short	(.L_833 - .L_832)
.L_832:
        /*1504*/ 	.word	0x00000180
        /*1508*/ 	.word	0x00000001
        /*150c*/ 	.word	0x00000001


	//----- nvinfo : EIATTR_CRS_STACK_SIZE
	.align		4
.L_833:
        /*1510*/ 	.byte	0x04, 0x1e
        /*1512*/ 	.short	(.L_835 - .L_834)
.L_834:
        /*1514*/ 	.word	0x00000000


	//----- nvinfo : EIATTR_CBANK_PARAM_SIZE
	.align		4
.L_835:
        /*1518*/ 	.byte	0x03, 0x19
        /*151a*/ 	.short	0x0af0


	//----- nvinfo : EIATTR_PARAM_CBANK
	.align		4
        /*151c*/ 	.byte	0x04, 0x0a
        /*151e*/ 	.short	(.L_837 - .L_836)
	.align		4
.L_836:
        /*1520*/ 	.word	index@(.nv.constant0._ZN7cutlass13device_kernelIN5flash11enable_sm90INS1_16FlashAttnFwdSm90INS1_25CollectiveMainloopFwdSm90ILi2EN4cute5tupleIJNS5_1CILi1EEES8_S8_EEENS6_IJNS7_ILi128EEENS7_ILi96EEENS7_ILi192EEEEEELi192ENS_10bfloat16_tEfNS_4arch4Sm90ELb0ELb1ELb0ELb1ELb0ELb1ELb0ELb1ELb1ELb1ELb0ELb0EEENS1_21CollectiveEpilogueFwdINS6_IJSA_SC_SB_EEES9_SE_SG_Li256ELb1ELb1ELb0ELb0EEENS1_36VarlenDynamicPersistentTileSchedulerILi128ELi96ELi256ELi128ELb0ELb1ELb1ELb1ELb0ELb1EEEEEEEEEvNT_6ParamsE)
        /*1524*/ 	.short	0x0210
        /*1526*/ 	.short	0x0af0


	//----- nvinfo : EIATTR_SW_WAR
	.align		4
.L_837:
        /*1528*/ 	.byte	0x04, 0x36
        /*152a*/ 	.short	(.L_839 - .L_838)
.L_838:
        /*152c*/ 	.word	0x00000008
.L_839:


//--------------------- .nv.info._ZN7cutlass13device_kernelIN5flash11enable_sm90INS1_16FlashAttnFwdSm90INS1_25CollectiveMainloopFwdSm90ILi2EN4cute5tupleIJNS5_1CILi1EEES8_S8_EEENS6_IJNS7_ILi128EEENS7_ILi112EEENS7_ILi192EEEEEELi192ENS_10bfloat16_tEfNS_4arch4Sm90ELb1ELb0ELb0ELb0ELb0ELb0ELb0ELb1ELb1ELb1ELb0ELb0EEENS1_21CollectiveEpilogueFwdINS6_IJSA_SC_SB_EEES9_SE_SG_Li256ELb0ELb1ELb0ELb0EEENS1_30DynamicPersistentTileSchedulerILi256ELi128ELb0ELb1ELb1EEEEEEEEEvNT_6ParamsE --------------------------
	.section	.nv.info._ZN7cutlass13device_kernelIN5flash11enable_sm90INS1_16FlashAttnFwdSm90INS1_25CollectiveMainloopFwdSm90ILi2EN4cute5tupleIJNS5_1CILi1EEES8_S8_EEENS6_IJNS7_ILi128EEENS7_ILi112EEENS7_ILi192EEEEEELi192ENS_10bfloat16_tEfNS_4arch4Sm90ELb1ELb0ELb0ELb0ELb0ELb0ELb0ELb1ELb1ELb1ELb0ELb0EEENS1_21CollectiveEpilogueFwdINS6_IJSA_SC_SB_EEES9_SE_SG_Li256ELb0ELb1ELb0ELb0EEENS1_30DynamicPersistentTileSchedulerILi256ELi128ELb0ELb1ELb1EEEEEEEEEvNT_6ParamsE,"",@"SHT_CUDA_INFO"
	.sectionflags	@""
	.align	4


	//----- nvinfo : EIATTR_CUDA_API_VERSION
	.align		4
        /*0000*/ 	.byte	0x04, 0x37
        /*0002*/ 	.short	(.L_841 - .L_840)
.L_840:
        /*0004*/ 	.word	0x00000082


	//----- nvinfo : EIATTR_KPARAM_INFO
	.align		4
.L_841:
        /*0008*/ 	.byte	0x04, 0x17
        /*000a*/ 	.short	(.L_843 - .L_842)
.L_842:
        /*000c*/ 	.word	0x00000000
        /*0010*/ 	.short	0x0000
        /*0012*/ 	.short	0x0070
        /*0014*/ 	.byte	0x00, 0xf0, 0x01, 0x2a


	//----- nvinfo : EIATTR_SPARSE_MMA_MASK
	.align		4
.L_843:
        /*0018*/ 	.byte	0x03, 0x50
        /*001a*/ 	.short	0x0000


	//----- nvinfo : EIATTR_MAXREG_COUNT
	.align		4
        /*001c*/ 	.byte	0x03, 0x1b
        /*001e*/ 	.short	0x00a8


	//----- nvinfo : EIATTR_NUM_BARRIERS
	.align		4
        /*0020*/ 	.byte	0x02, 0x4c
        /*0022*/ 	.byte	0x09
	.zero		1


	//----- nvinfo : EIATTR_EXTERNS
	.align		4
        /*0024*/ 	.byte	0x04, 0x0f
        /*0026*/ 	.short	(.L_845 - .L_844)


	//   ....[0]....
	.align		4
.L_844:
        /*0028*/ 	.word	index@(__assertfail)


	//----- nvinfo : EIATTR_ANNOTATIONS
	.align		4
.L_845:
        /*002c*/ 	.byte	0x04, 0x55
        /*002e*/ 	.short	(.L_847 - .L_846)


	//   ....[0]....
.L_846:
        /* <DEDUP_REMOVED lines=31> */


	//----- nvinfo : EIATTR_MERCURY_ISA_VERSION
	.align		4
.L_847:
        /*0210*/ 	.byte	0x03, 0x5f
        /*0212*/ 	.short	0x0101


	//----- nvinfo : EIATTR_INT_WARP_WIDE_INSTR_OFFSETS
	.align		4
        /*0214*/ 	.byte	0x04, 0x31
        /*0216*/ 	.short	(.L_849 - .L_848)


	//   ....[0]....
.L_848:
        /*0218*/ 	.word	0x00000120


	//   ....[1]....
        /*021c*/ 	.word	0x00000160


	//   ....[2]....
        /*0220*/ 	.word	0x00000220


	//   ....[3]....
        /*0224*/ 	.word	0x00011040


	//   ....[4]....
        /*0228*/ 	.word	0x000110e0


	//   ....[5]....
        /*022c*/ 	.word	0x00014ac0


	//   ....[6]....
        /*0230*/ 	.word	0x00014b60


	//----- nvinfo : EIATTR_COOP_GROUP_MASK_REGIDS
	.align		4
.L_849:
        /*0234*/ 	.byte	0x04, 0x29
        /*0236*/ 	.short	(.L_851 - .L_850)


	//   ....[0]....
.L_850:
        /*0238*/ 	.word	0xffffffff


	//   ....[1]....
        /*023c*/ 	.word	0xffffffff


	//   ....[2]....
        /*0240*/ 	.word	0xffffffff


	//   ....[3]....
        /*0244*/ 	.word	0xffffffff


	//   ....[4]....
        /*0248*/ 	.word	0xffffffff


	//   ....[5]....
        /*024c*/ 	.word	0xffffffff


	//   ....[6]....
        /*0250*/ 	.word	0xffffffff


	//   ....[7]....
        /*0254*/ 	.word	0xffffffff


	//   ....[8]....
        /*0258*/ 	.word	0xffffffff


	//   ....[9]....
        /*025c*/ 	.word	0xffffffff


	//   ....[10]....
        /*0260*/ 	.word	0xffffffff


	//   ....[11]....
        /*0264*/ 	.word	0xffffffff


	//   ....[12]....
        /*0268*/ 	.word	0xffffffff


	//   ....[13]....
        /*026c*/ 	.word	0xffffffff


	//   ....[14]....
        /*0270*/ 	.word	0xffffffff


	//   ....[15]....
        /*0274*/ 	.word	0xffffffff


	//   ....[16]....
        /*0278*/ 	.word	0xffffffff


	//   ....[17]....
        /*027c*/ 	.word	0xffffffff


	//   ....[18]....
        /*0280*/ 	.word	0xffffffff


	//   ....[19]....
        /*0284*/ 	.word	0xffffffff


	//   ....[20]....
        /*0288*/ 	.word	0xffffffff


	//   ....[21]....
        /*028c*/ 	.word	0xffffffff


	//   ....[22]....
        /*0290*/ 	.word	0xffffffff


	//   ....[23]....
        /*0294*/ 	.word	0xffffffff


	//   ....[24]....
        /*0298*/ 	.word	0xffffffff


	//   ....[25]....
        /*029c*/ 	.word	0xffffffff


	//   ....[26]....
        /*02a0*/ 	.word	0xffffffff


	//   ....[27]....
        /*02a4*/ 	.word	0xffffffff


	//   ....[28]....
        /*02a8*/ 	.word	0xffffffff


	//   ....[29]....
        /*02ac*/ 	.word	0xffffffff


	//   ....[30]....
        /*02b0*/ 	.word	0xffffffff


	//   ....[31]....
        /*02b4*/ 	.word	0xffffffff


	//   ....[32]....
        /*02b8*/ 	.word	0xffffffff


	//   ....[33]....
        /*02bc*/ 	.word	0xffffffff


	//   ....[34]....
        /*02c0*/ 	.word	0xffffffff


	//   ....[35]....
        /*02c4*/ 	.word	0xffffffff


	//   ....[36]....
        /*02c8*/ 	.word	0xffffffff


	//   ....[37]....
        /*02cc*/ 	.word	0xffffffff


	//   ....[38]....
        /*02d0*/ 	.word	0xffffffff


	//   ....[39]....
        /*02d4*/ 	.word	0xffffffff


	//   ....[40]....
        /*02d8*/ 	.word	0xffffffff


	//   ....[41]....
        /*02dc*/ 	.word	0xffffffff


	//   ....[42]....
        /*02e0*/ 	.word	0xffffffff


	//   ....[43]....
        /*02e4*/ 	.word	0xffffffff


	//   ....[44]....
        /*02e8*/ 	.word	0xffffffff


	//   ....[45]....
        /*02ec*/ 	.word	0xffffffff


	//   ....[46]....
        /*02f0*/ 	.word	0xffffffff


	//   ....[47]....
        /*02f4*/ 	.word	0xffffffff


	//   ....[48]....
        /*02f8*/ 	.word	0xffffffff


	//   ....[49]....
        /*02fc*/ 	.word	0xffffffff


	//   ....[50]....
        /*0300*/ 	.word	0xffffffff


	//   ....[51]....
        /*0304*/ 	.word	0xffffffff


	//   ....[52]....
        /*0308*/ 	.word	0xffffffff


	//   ....[53]....
        /*030c*/ 	.word	0xffffffff


	//   ....[54]....
        /*0310*/ 	.word	0xffffffff


	//   ....[55]....
        /*0314*/ 	.word	0xffffffff


	//   ....[56]....
        /*0318*/ 	.word	0xffffffff


	//   ....[57]....
        /*031c*/ 	.word	0xffffffff


	//   ....[58]....
        /*0320*/ 	.word	0xffffffff


	//   ....[59]....
        /*0324*/ 	.word	0xffffffff


	//   ....[60]....
        /*0328*/ 	.word	0xffffffff


	//   ....[61]....
        /*032c*/ 	.word	0xffffffff


	//   ....[62]....
        /*0330*/ 	.word	0xffffffff


	//   ....[63]....
        /*0334*/ 	.word	0xffffffff


	//   ....[64]....
        /*0338*/ 	.word	0xffffffff


	//   ....[65]....
        /*033c*/ 	.word	0xffffffff


	//   ....[66]....
        /*0340*/ 	.word	0xffffffff


	//   ....[67]....
        /*0344*/ 	.word	0xffffffff


	//   ....[68]....
        /*0348*/ 	.word	0x0500000f


	//   ....[69]....
        /*034c*/ 	.word	0x0500000f


	//   ....[70]....
        /*0350*/ 	.word	0x0500000f


	//   ....[71]....
        /*0354*/ 	.word	0x0500000f


	//   ....[72]....
        /*0358*/ 	.word	0x0500000f


	//   ....[73]....
        /*035c*/ 	.word	0x0500000f


	//   ....[74]....
        /*0360*/ 	.word	0x0500000f


	//   ....[75]....
        /*0364*/ 	.word	0x0500000f


	//   ....[76]....
        /*0368*/ 	.word	0x0500000f


	//   ....[77]....
        /*036c*/ 	.word	0x0500000f


	//   ....[78]....
        /*0370*/ 	.word	0x0500000f


	//   ....[79]....
        /*0374*/ 	.word	0x0500000f


	//   ....[80]....
        /*0378*/ 	.word	0x0500000f


	//   ....[81]....
        /*037c*/ 	.word	0x0500000f


	//   ....[82]....
        /*0380*/ 	.word	0x0500000f


	//   ....[83]....
        /*0384*/ 	.word	0x0500000f


	//   ....[84]....
        /*0388*/ 	.word	0x0500000f


	//   ....[85]....
        /*038c*/ 	.word	0x0500000f


	//   ....[86]....
        /*0390*/ 	.word	0x0500000f


	//----- nvinfo : EIATTR_COOP_GROUP_INSTR_OFFSETS
	.align		4
.L_851:
        /*0394*/ 	.byte	0x04, 0x28
        /*0396*/ 	.short	(.L_853 - .L_852)


	//   ....[0]....
.L_852:
        /*0398*/ 	.word	0x00000060


	//   ....[1]....
        /*039c*/ 	.word	0x00000130


	//   ....[2]....
        /*03a0*/ 	.word	0x00000230


	//   ....[3]....
        /*03a4*/ 	.word	0x000003a0


	//   ....[4]....
        /*03a8*/ 	.word	0x00000500


	//   ....[5]....
        /*03ac*/ 	.word	0x00000620


	//   ....[6]....
        /*03b0*/ 	.word	0x00000780


	//   ....[7]....
        /*03b4*/ 	.word	0x00001570


	//   ....[8]....
        /*03b8*/ 	.word	0x00001d10


	//   ....[9]....
        /*03bc*/ 	.word	0x00001e00


	//   ....[10]....
        /*03c0*/ 	.word	0x00003e30


	//   ....[11]....
        /*03c4*/ 	.word	0x00003f00


	//   ....[12]....
        /*03c8*/ 	.word	0x00004770


	//   ....[13]....
        /*03cc*/ 	.word	0x00004810


	//   ....[14]....
        /*03d0*/ 	.word	0x00007ca0


	//   ....[15]....
        /*03d4*/ 	.word	0x00008370


	//   ....[16]....
        /*03d8*/ 	.word	0x000083d0


	//   ....[17]....
        /*03dc*/ 	.word	0x00008440


	//   ....[18]....
        /*03e0*/ 	.word	0x00008d00


	//   ....[19]....
        /*03e4*/ 	.word	0x00008d30


	//   ....[20]....
        /*03e8*/ 	.word	0x0000c1d0


	//   ....[21]....
        /*03ec*/ 	.word	0x0000c200


	//   ....[22]....
        /*03f0*/ 	.word	0x0000c650


	//   ....[23]....
        /*03f4*/ 	.word	0x0000c6c0


	//   ....[24]....
        /*03f8*/ 	.word	0x0000dab0


	//   ....[25]....
        /*03fc*/ 	.word	0x0000daf0


	//   ....[26]....
        /*0400*/ 	.word	0x0000dbd0


	//   ....[27]....
        /*0404*/ 	.word	0x0000dbf0


	//   ....[28]....
        /*0408*/ 	.word	0x0000f0d0


	//   ....[29]....
        /*040c*/ 	.word	0x0000f140


	//   ....[30]....
        /*0410*/ 	.word	0x0000f1b0


	//   ....[31]....
        /*0414*/ 	.word	0x0000f1e0


	//   ....[32]....
        /*0418*/ 	.word	0x0000f8a0


	//   ....[33]....
        /*041c*/ 	.word	0x0000f8c0


	//   ....[34]....
        /*0420*/ 	.word	0x0000f9e0


	//   ....[35]....
        /*0424*/ 	.word	0x0000fa00


	//   ....[36]....
        /*0428*/ 	.word	0x0000fb10


	//   ....[37]....
        /*042c*/ 	.word	0x0000fb30


	//   ....[38]....
        /*0430*/ 	.word	0x0000fc50


	//   ....[39]....
        /*0434*/ 	.word	0x0000fc70


	//   ....[40]....
        /*0438*/ 	.word	0x00010310


	//   ....[41]....
        /*043c*/ 	.word	0x00010340


	//   ....[42]....
        /*0440*/ 	.word	0x00010460


	//   ....[43]....
        /*0444*/ 	.word	0x00010480


	//   ....[44]....
        /*0448*/ 	.word	0x00010590


	//   ....[45]....
        /*044c*/ 	.word	0x000105b0


	//   ....[46]....
        /*0450*/ 	.word	0x000106d0


	//   ....[47]....
        /*0454*/ 	.word	0x000106f0


	//   ....[48]....
        /*0458*/ 	.word	0x00010890


	//   ....[49]....
        /*045c*/ 	.word	0x00011630


	//   ....[50]....
        /*0460*/ 	.word	0x00012060


	//   ....[51]....
        /*0464*/ 	.word	0x000120a0


	//   ....[52]....
        /*0468*/ 	.word	0x00012170


	//   ....[53]....
        /*046c*/ 	.word	0x00012180


	//   ....[54]....
        /*0470*/ 	.word	0x00012210


	//   ....[55]....
        /*0474*/ 	.word	0x00012220


	//   ....[56]....
        /*0478*/ 	.word	0x000122b0


	//   ....[57]....
        /*047c*/ 	.word	0x000122c0


	//   ....[58]....
        /*0480*/ 	.word	0x00012350


	//   ....[59]....
        /*0484*/ 	.word	0x00012360


	//   ....[60]....
        /*0488*/ 	.word	0x000123f0


	//   ....[61]....
        /*048c*/ 	.word	0x00012400


	//   ....[62]....
        /*0490*/ 	.word	0x00012490


	//   ....[63]....
        /*0494*/ 	.word	0x000124a0


	//   ....[64]....
        /*0498*/ 	.word	0x000124b0


	//   ....[65]....
        /*049c*/ 	.word	0x000124c0


	//   ....[66]....
        /*04a0*/ 	.word	0x000151b0


	//   ....[67]....
        /*04a4*/ 	.word	0x000153a0


	//   ....[68]....
        /*04a8*/ 	.word	0x00015910


	//   ....[69]....
        /*04ac*/ 	.word	0x00015a90


	//   ....[70]....
        /*04b0*/ 	.word	0x00015af0


	//   ....[71]....
        /*04b4*/ 	.word	0x00015c30


	//   ....[72]....
        /*04b8*/ 	.word	0x00015c80


	//   ....[73]....
        /*04bc*/ 	.word	0x00015da0


	//   ....[74]....
        /*04c0*/ 	.word	0x00015df0


	//   ....[75]....
        /*04c4*/ 	.word	0x00015f10


	//   ....[76]....
        /*04c8*/ 	.word	0x00015f60


	//   ....[77]....
        /*04cc*/ 	.word	0x00016080


	//   ....[78]....
        /*04d0*/ 	.word	0x000160d0


	//   ....[79]....
        /*04d4*/ 	.word	0x000161f0


	//   ....[80]....
        /*04d8*/ 	.word	0x00016240


	//   ....[81]....
        /*04dc*/ 	.word	0x00016360


	//   ....[82]....
        /*04e0*/ 	.word	0x000163b0


	//   ....[83]....
        /*04e4*/ 	.word	0x000164b0


	//   ....[84]....
        /*04e8*/ 	.word	0x00016500


	//   ....[85]....
        /*04ec*/ 	.word	0x00016820


	//   ....[86]....
        /*04f0*/ 	.word	0x00016940


	//----- nvinfo : EIATTR_REG_RECONFIG
	.align		4
.L_853:
        /*04f4*/ 	.byte	0x01, 0x54
	.zero		2


	//----- nvinfo : EIATTR_SYSCALL_OFFSETS
	.align		4
        /*04f8*/ 	.byte	0x04, 0x46
        /*04fa*/ 	.short	(.L_855 - .L_854)


	//   ....[0]....
.L_854:
        /*04fc*/ 	.word	0x00001750


	//   ....[1]....
        /*0500*/ 	.word	0x00011250


	//   ....[2]....
        /*0504*/ 	.word	0x000113a0


	//   ....[3]....
        /*0508*/ 	.word	0x00011490


	//   ....[4]....
        /*050c*/ 	.word	0x00011c60


	//----- nvinfo : EIATTR_MBARRIER_INSTR_OFFSETS
	.align		4
.L_855:
        /*0510*/ 	.byte	0x04, 0x39
        /*0512*/ 	.short	(.L_857 - .L_856)


	//   ....[0]....
.L_856:
        /*0514*/ 	.word	0x00000250
        /*0518*/ 	.word	0x000000ff
        /*051c*/ 	.word	0x00036800
        /*0520*/ 	.short	0x0100
        /*0522*/ 	.byte	0x08
	.zero		1


	//   ....[1]....
        /*0524*/ 	.word	0x00000260
        /*0528*/ 	.word	0x000000ff
        /*052c*/ 	.word	0x00036820
        /*0530*/ 	.short	0x0100
        /*0532*/ 	.byte	0x08
	.zero		1


	//   ....[2]....
        /*0534*/ 	.word	0x00000350
        /*0538*/ 	.word	0x000000ff
        /*053c*/ 	.word	0x00036830
        /*0540*/ 	.short	0x0100
        /*0542*/ 	.byte	0x08
	.zero		1


	//   ....[3]....
        /*0544*/ 	.word	0x00000360
        /*0548*/ 	.word	0x000000ff
        /*054c*/ 	.word	0x00036840
        /*0550*/ 	.short	0x0100
        /*0552*/ 	.byte	0x08
	.zero		1


	//   ....[4]....
        /*0554*/ 	.word	0x00000370
        /*0558*/ 	.word	0x000000ff
        /*055c*/ 	.word	0x00036838
        /*0560*/ 	.short	0x0100
        /*0562*/ 	.byte	0x08
	.zero		1


	//   ....[5]....
        /*0564*/ 	.word	0x00000380
        /*0568*/ 	.word	0x000000ff
        /*056c*/ 	.word	0x00036848
        /*0570*/ 	.short	0x0100
        /*0572*/ 	.byte	0x08
	.zero		1


	//   ....[6]....
        /*0574*/ 	.word	0x000004b0
        /*0578*/ 	.word	0x000000ff
        /*057c*/ 	.word	0x00036850
        /*0580*/ 	.short	0x0100
        /*0582*/ 	.byte	0x08
	.zero		1


	//   ....[7]....
        /*0584*/ 	.word	0x000004c0
        /*0588*/ 	.word	0x000000ff
        /*058c*/ 	.word	0x00036860
        /*0590*/ 	.short	0x0100
        /*0592*/ 	.byte	0x08
	.zero		1


	//   ....[8]....
        /*0594*/ 	.word	0x000004d0
        /*0598*/ 	.word	0x000000ff
        /*059c*/ 	.word	0x00036858
        /*05a0*/ 	.short	0x0100
        /*05a2*/ 	.byte	0x08
	.zero		1


	//   ....[9]....
        /*05a4*/ 	.word	0x000004e0
        /*05a8*/ 	.word	0x000000ff
        /*05ac*/ 	.word	0x00036868
        /*05b0*/ 	.short	0x0100
        /*05b2*/ 	.byte	0x08
	.zero		1


	//   ....[10]....
        /*05b4*/ 	.word	0x000005d0
        /*05b8*/ 	.word	0x000000ff
        /*05bc*/ 	.word	0x00036870
        /*05c0*/ 	.short	0x0100
        /*05c2*/ 	.byte	0x06
	.zero		1


	//   ....[11]....
        /*05c4*/ 	.word	0x000005e0
        /*05c8*/ 	.word	0x000000ff
        /*05cc*/ 	.word	0x00036880
        /*05d0*/ 	.short	0x0100
        /*05d2*/ 	.byte	0x06
	.zero		1


	//   ....[12]....
        /*05d4*/ 	.word	0x000005f0
        /*05d8*/ 	.word	0x000000ff
        /*05dc*/ 	.word	0x00036878
        /*05e0*/ 	.short	0x0100
        /*05e2*/ 	.byte	0x06
	.zero		1


	//   ....[13]....
        /*05e4*/ 	.word	0x00000600
        /*05e8*/ 	.word	0x000000ff
        /*05ec*/ 	.word	0x00036888
        /*05f0*/ 	.short	0x0100
        /*05f2*/ 	.byte	0x06
	.zero		1


	//   ....[14]....
        /*05f4*/ 	.word	0x00000730
        /*05f8*/ 	.word	0x000000ff
        /*05fc*/ 	.word	0x00036890
        /*0600*/ 	.short	0x0100
        /*0602*/ 	.byte	0x08
	.zero		1


	//   ....[15]....
        /*0604*/ 	.word	0x00000740
        /*0608*/ 	.word	0x000000ff
        /*060c*/ 	.word	0x000368a0
        /*0610*/ 	.short	0x0100
        /*0612*/ 	.byte	0x08
	.zero		1


	//   ....[16]....
        /*0614*/ 	.word	0x00000750
        /*0618*/ 	.word	0x000000ff
        /*061c*/ 	.word	0x00036898
        /*0620*/ 	.short	0x0100
        /*0622*/ 	.byte	0x08
	.zero		1


	//   ....[17]....
        /*0624*/ 	.word	0x00000760
        /*0628*/ 	.word	0x000000ff
        /*062c*/ 	.word	0x000368a8
        /*0630*/ 	.short	0x0100
        /*0632*/ 	.byte	0x08
	.zero		1


	//   ....[18]....
        /*0634*/ 	.word	0x00000890
        /*0638*/ 	.word	0x000000ff
        /*063c*/ 	.word	0x000368b0
        /*0640*/ 	.short	0x0100
        /*0642*/ 	.byte	0x08
	.zero		1


	//   ....[19]....
        /*0644*/ 	.word	0x000008a0
        /*0648*/ 	.word	0x000000ff
        /*064c*/ 	.word	0x000368c0
        /*0650*/ 	.short	0x0100
        /*0652*/ 	.byte	0x08
	.zero		1


	//   ....[20]....
        /*0654*/ 	.word	0x000008b0
        /*0658*/ 	.word	0x000000ff
        /*065c*/ 	.word	0x000368b8
        /*0660*/ 	.short	0x0100
        /*0662*/ 	.byte	0x08
	.zero		1


	//   ....[21]....
        /*0664*/ 	.word	0x000008c0
        /*0668*/ 	.word	0x000000ff
        /*066c*/ 	.word	0x000368c8
        /*0670*/ 	.short	0x0100
        /*0672*/ 	.byte	0x08
	.zero		1


	//   ....[22]....
        /*0674*/ 	.word	0x000017b0
        /*0678*/ 	.word	0x000000ff
        /*067c*/ 	.word	0x00036800
        /*0680*/ 	.short	0x010a
        /*0682*/ 	.byte	0x25
	.zero		1


	//   ....[23]....
        /*0684*/ 	.word	0x00001830
        /*0688*/ 	.word	0x00000002
        /*068c*/ 	.word	0x00036830
        /*0690*/ 	.short	0x010a
        /*0692*/ 	.byte	0x3f
	.zero		1


	//   ....[24]....
        /*0694*/ 	.word	0x00001890
        /*0698*/ 	.word	0x00000002
        /*069c*/ 	.word	0x00036830
        /*06a0*/ 	.short	0x010a
        /*06a2*/ 	.byte	0x3f
	.zero		1


	//   ....[25]....
        /*06a4*/ 	.word	0x00003d60
        /*06a8*/ 	.word	0x00000002
        /*06ac*/ 	.word	0x00000000
        /*06b0*/ 	.short	0x0101
        /*06b2*/ 	.byte	0x3f
	.zero		1


	//   ....[26]....
        /*06b4*/ 	.word	0x00005560
        /*06b8*/ 	.word	0x000000ff
        /*06bc*/ 	.word	0x00036830
        /*06c0*/ 	.short	0x010a
        /*06c2*/ 	.byte	0x06
	.zero		1


	//   ....[27]....
        /*06c4*/ 	.word	0x000055a0
        /*06c8*/ 	.word	0x000000ff
        /*06cc*/ 	.word	0x00036830
        /*06d0*/ 	.short	0x010a
        /*06d2*/ 	.byte	0x06
	.zero		1


	//   ....[28]....
        /*06d4*/ 	.word	0x00007ae0
        /*06d8*/ 	.word	0x000000ff
        /*06dc*/ 	.word	0x00036850
        /*06e0*/ 	.short	0x010a
        /*06e2*/ 	.byte	0x0b
	.zero		1


	//   ....[29]....
        /*06e4*/ 	.word	0x00007b20
        /*06e8*/ 	.word	0x000000ff
        /*06ec*/ 	.word	0x00036850
        /*06f0*/ 	.short	0x010a
        /*06f2*/ 	.byte	0x0b
	.zero		1


	//   ....[30]....
        /*06f4*/ 	.word	0x00009320
        /*06f8*/ 	.word	0x00000008
        /*06fc*/ 	.word	0x00000000
        /*0700*/ 	.short	0x0101
        /*0702*/ 	.byte	0x3f
	.zero		1


	//   ....[31]....
        /*0704*/ 	.word	0x00009390
        /*0708*/ 	.word	0x00000008
        /*070c*/ 	.word	0x00000000
        /*0710*/ 	.short	0x0101
        /*0712*/ 	.byte	0x3f
	.zero		1


	//   ....[32]....
        /*0714*/ 	.word	0x00009930
        /*0718*/ 	.word	0x000000ff
        /*071c*/ 	.word	0x00036830
        /*0720*/ 	.short	0x010a
        /*0722*/ 	.byte	0x04
	.zero		1


	//   ....[33]....
        /*0724*/ 	.word	0x00009970
        /*0728*/ 	.word	0x000000ff
        /*072c*/ 	.word	0x00036830
        /*0730*/ 	.short	0x010a
        /*0732*/ 	.byte	0x04
	.zero		1


	//   ....[34]....
        /*0734*/ 	.word	0x0000beb0
        /*0738*/ 	.word	0x000000ff
        /*073c*/ 	.word	0x00036850
        /*0740*/ 	.short	0x010a
        /*0742*/ 	.byte	0x0a
	.zero		1


	//   ....[35]....
        /*0744*/ 	.word	0x0000bef0
        /*0748*/ 	.word	0x000000ff
        /*074c*/ 	.word	0x00036850
        /*0750*/ 	.short	0x010a
        /*0752*/ 	.byte	0x0a
	.zero		1


	//   ....[36]....
        /*0754*/ 	.word	0x0000ce30
        /*0758*/ 	.word	0x0000008c
        /*075c*/ 	.word	0x00000000
        /*0760*/ 	.short	0x0101
        /*0762*/ 	.byte	0x3f
	.zero		1


	//   ....[37]....
        /*0764*/ 	.word	0x0000ce90
        /*0768*/ 	.word	0x0000008c
        /*076c*/ 	.word	0x00000000
        /*0770*/ 	.short	0x0101
        /*0772*/ 	.byte	0x3f
	.zero		1


	//   ....[38]....
        /*0774*/ 	.word	0x0000da20
        /*0778*/ 	.word	0x000000ff
        /*077c*/ 	.word	0x00036850
        /*0780*/ 	.short	0x010a
        /*0782*/ 	.byte	0x05
	.zero		1


	//   ....[39]....
        /*0784*/ 	.word	0x0000da60
        /*0788*/ 	.word	0x000000ff
        /*078c*/ 	.word	0x00036850
        /*0790*/ 	.short	0x010a
        /*0792*/ 	.byte	0x05
	.zero		1


	//   ....[40]....
        /*0794*/ 	.word	0x0000df60
        /*0798*/ 	.word	0x0000007a
        /*079c*/ 	.word	0x00000000
        /*07a0*/ 	.short	0x0101
        /*07a2*/ 	.byte	0x3f
	.zero		1


	//   ....[41]....
        /*07a4*/ 	.word	0x0000f890
        /*07a8*/ 	.word	0x0000005a
        /*07ac*/ 	.word	0x00000000
        /*07b0*/ 	.short	0x0101
        /*07b2*/ 	.byte	0x3f
	.zero		1


	//   ....[42]....
        /*07b4*/ 	.word	0x00011840
        /*07b8*/ 	.word	0x00000002
        /*07bc*/ 	.word	0x00036840
        /*07c0*/ 	.short	0x010a
        /*07c2*/ 	.byte	0x3f
	.zero		1


	//   ....[43]....
        /*07c4*/ 	.word	0x00012610
        /*07c8*/ 	.word	0x00000011
        /*07cc*/ 	.word	0x00036800
        /*07d0*/ 	.short	0x0107
        /*07d2*/ 	.byte	0x3f
	.zero		1


	//   ....[44]....
        /*07d4*/ 	.word	0x00012720
        /*07d8*/ 	.word	0x00000011
        /*07dc*/ 	.word	0x00036800
        /*07e0*/ 	.short	0x0101
        /*07e2*/ 	.byte	0x3f
	.zero		1


	//   ....[45]....
        /*07e4*/ 	.word	0x00012740
        /*07e8*/ 	.word	0x00000011
        /*07ec*/ 	.word	0x00036820
        /*07f0*/ 	.short	0x010a
        /*07f2*/ 	.byte	0x3f
	.zero		1


	//   ....[46]....
        /*07f4*/ 	.word	0x00012a60
        /*07f8*/ 	.word	0x00000002
        /*07fc*/ 	.word	0x00036840
        /*0800*/ 	.short	0x010a
        /*0802*/ 	.byte	0x3f
	.zero		1


	//   ....[47]....
        /*0804*/ 	.word	0x00012ed0
        /*0808*/ 	.word	0x00000003
        /*080c*/ 	.word	0x00000060
        /*0810*/ 	.short	0x010a
        /*0812*/ 	.byte	0x3f
	.zero		1


	//   ....[48]....
        /*0814*/ 	.word	0x00013620
        /*0818*/ 	.word	0x00000003
        /*081c*/ 	.word	0x00036840
        /*0820*/ 	.short	0x010a
        /*0822*/ 	.byte	0x3f
	.zero		1


	//   ....[49]....
        /*0824*/ 	.word	0x00013ab0
        /*0828*/ 	.word	0x00000002
        /*082c*/ 	.word	0x00000060
        /*0830*/ 	.short	0x010a
        /*0832*/ 	.byte	0x3f
	.zero		1


	//   ....[50]....
        /*0834*/ 	.word	0x00014150
        /*0838*/ 	.word	0x00000002
        /*083c*/ 	.word	0x00036840
        /*0840*/ 	.short	0x010a
        /*0842*/ 	.byte	0x3f
	.zero		1


	//   ....[51]....
        /*0844*/ 	.word	0x000145e0
        /*0848*/ 	.word	0x00000002
        /*084c*/ 	.word	0x00000060
        /*0850*/ 	.short	0x010a
        /*0852*/ 	.byte	0x3f
	.zero		1


	//   ....[52]....
        /*0854*/ 	.word	0x00014c30
        /*0858*/ 	.word	0x00000002
        /*085c*/ 	.word	0x00036860
        /*0860*/ 	.short	0x010a
        /*0862*/ 	.byte	0x3f
	.zero		1


	//   ....[53]....
        /*0864*/ 	.word	0x00015320
        /*0868*/ 	.word	0x00000000
        /*086c*/ 	.word	0x00036820
        /*0870*/ 	.short	0x010a
        /*0872*/ 	.byte	0x3f
	.zero		1


	//   ....[54]....
        /*0874*/ 	.word	0x000154f0
        /*0878*/ 	.word	0x00000006
        /*087c*/ 	.word	0x00000000
        /*0880*/ 	.short	0x010a
        /*0882*/ 	.byte	0x3f
	.zero		1


	//   ....[55]....
        /*0884*/ 	.word	0x00015540
        /*0888*/ 	.word	0x00000003
        /*088c*/ 	.word	0x00000000
        /*0890*/ 	.short	0x010a
        /*0892*/ 	.byte	0x3f
	.zero		1


	//   ....[56]....
        /*0894*/ 	.word	0x000155a0
        /*0898*/ 	.word	0x00000012
        /*089c*/ 	.word	0x00000000
        /*08a0*/ 	.short	0x010a
        /*08a2*/ 	.byte	0x3f
	.zero		1


	//   ....[57]....
        /*08a4*/ 	.word	0x000155d0
        /*08a8*/ 	.word	0x00000003
        /*08ac*/ 	.word	0x00000000
        /*08b0*/ 	.short	0x010a
        /*08b2*/ 	.byte	0x3f
	.zero		1


	//   ....[58]....
        /*08b4*/ 	.word	0x00015640
        /*08b8*/ 	.word	0x00000003
        /*08bc*/ 	.word	0x00036800
        /*08c0*/ 	.short	0x010a
        /*08c2*/ 	.byte	0x3f
	.zero		1


	//   ....[59]....
        /*08c4*/ 	.word	0x00015690
        /*08c8*/ 	.word	0x00000002
        /*08cc*/ 	.word	0x00036830
        /*08d0*/ 	.short	0x010a
        /*08d2*/ 	.byte	0x3f
	.zero		1


	//   ....[60]....
        /*08d4*/ 	.word	0x000156f0
        /*08d8*/ 	.word	0x00000005
        /*08dc*/ 	.word	0x00036830
        /*08e0*/ 	.short	0x010a
        /*08e2*/ 	.byte	0x3f
	.zero		1


	//   ....[61]....
        /*08e4*/ 	.word	0x00015750
        /*08e8*/ 	.word	0x00000003
        /*08ec*/ 	.word	0x00036850
        /*08f0*/ 	.short	0x010a
        /*08f2*/ 	.byte	0x3f
	.zero		1


	//   ....[62]....
        /*08f4*/ 	.word	0x000157b0
        /*08f8*/ 	.word	0x00000005
        /*08fc*/ 	.word	0x00036830
        /*0900*/ 	.short	0x010a
        /*0902*/ 	.byte	0x3f
	.zero		1


	//   ....[63]....
        /*0904*/ 	.word	0x00015810
        /*0908*/ 	.word	0x00000003
        /*090c*/ 	.word	0x00036850
        /*0910*/ 	.short	0x010a
        /*0912*/ 	.byte	0x3f
	.zero		1


	//   ....[64]....
        /*0914*/ 	.word	0x00015870
        /*0918*/ 	.word	0x00000003
        /*091c*/ 	.word	0x00036850
        /*0920*/ 	.short	0x010a
        /*0922*/ 	.byte	0x3f
	.zero		1


	//   ....[65]....
        /*0924*/ 	.word	0x000159c0
        /*0928*/ 	.word	0x00000002
        /*092c*/ 	.word	0x00036840
        /*0930*/ 	.short	0x010a
        /*0932*/ 	.byte	0x3f
	.zero		1


	//   ....[66]....
        /*0934*/ 	.word	0x00016540
        /*0938*/ 	.word	0x00000011
        /*093c*/ 	.word	0x00036820
        /*0940*/ 	.short	0x010a
        /*0942*/ 	.byte	0x3f
	.zero		1


	//   ....[67]....
        /*0944*/ 	.word	0x00016590
        /*0948*/ 	.word	0x00000002
        /*094c*/ 	.word	0x00036840
        /*0950*/ 	.short	0x010a
        /*0952*/ 	.byte	0x3f
	.zero		1


	//   ....[68]....
        /*0954*/ 	.word	0x000165e0
        /*0958*/ 	.word	0x00000003
        /*095c*/ 	.word	0x00000060
        /*0960*/ 	.short	0x010a
        /*0962*/ 	.byte	0x3f
	.zero		1


	//   ....[69]....
        /*0964*/ 	.word	0x00016630
        /*0968*/ 	.word	0x00000003
        /*096c*/ 	.word	0x00036840
        /*0970*/ 	.short	0x010a
        /*0972*/ 	.byte	0x3f
	.zero		1


	//   ....[70]....
        /*0974*/ 	.word	0x00016680
        /*0978*/ 	.word	0x00000002
        /*097c*/ 	.word	0x00000060
        /*0980*/ 	.short	0x010a
        /*0982*/ 	.byte	0x3f
	.zero		1


	//   ....[71]....
        /*0984*/ 	.word	0x000166d0
        /*0988*/ 	.word	0x00000002
        /*098c*/ 	.word	0x00036840
        /*0990*/ 	.short	0x010a
        /*0992*/ 	.byte	0x3f
	.zero		1


	//   ....[72]....
        /*0994*/ 	.word	0x00016720
        /*0998*/ 	.word	0x00000002
        /*099c*/ 	.word	0x00000060
        /*09a0*/ 	.short	0x010a
        /*09a2*/ 	.byte	0x3f
	.zero		1


	//   ....[73]....
        /*09a4*/ 	.word	0x00016770
        /*09a8*/ 	.word	0x00000002
        /*09ac*/ 	.word	0x00036860
        /*09b0*/ 	.short	0x010a
        /*09b2*/ 	.byte	0x3f
	.zero		1


	//   ....[74]....
        /*09b4*/ 	.word	0x00016860
        /*09b8*/ 	.word	0x00000000
        /*09bc*/ 	.word	0x00036820
        /*09c0*/ 	.short	0x010a
        /*09c2*/ 	.byte	0x3f
	.zero		1


	//   ....[75]....
        /*09c4*/ 	.word	0x00016a00
        /*09c8*/ 	.word	0x00000006
        /*09cc*/ 	.word	0x00000000
        /*09d0*/ 	.short	0x010a
        /*09d2*/ 	.byte	0x3f
	.zero		1


	//   ....[76]....
        /*09d4*/ 	.word	0x00016a50
        /*09d8*/ 	.word	0x00000003
        /*09dc*/ 	.word	0x00000000
        /*09e0*/ 	.short	0x010a
        /*09e2*/ 	.byte	0x3f
	.zero		1


	//   ....[77]....
        /*09e4*/ 	.word	0x00016aa0
        /*09e8*/ 	.word	0x00000012
        /*09ec*/ 	.word	0x00000000
        /*09f0*/ 	.short	0x010a
        /*09f2*/ 	.byte	0x3f
	.zero		1


	//----- nvinfo : EIATTR_NUM_MBARRIERS
	.align		4
.L_857:
        /*09f4*/ 	.byte	0x03, 0x38
        /*09f6*/ 	.short	0x0016


	//----- nvinfo : EIATTR_EXIT_INSTR_OFFSETS
	.align		4
        /*09f8*/ 	.byte	0x04, 0x1c
        /*09fa*/ 	.short	(.L_859 - .L_858)


	//   ....[0]....
.L_858:
        /*09fc*/ 	.word	0x000009e0


	//   ....[1]....
        /*0a00*/ 	.word	0x00010830


	//   ....[2]....
        /*0a04*/ 	.word	0x00015620


	//----- nvinfo : EIATTR_MAX_THREADS
	.align		4
.L_859:
        /*0a08*/ 	.byte	0x04, 0x05
        /*0a0a*/ 	.short	(.L_861 - .L_860)
.L_860:
        /*0a0c*/ 	.word	0x00000180
        /*0a10*/ 	.word	0x00000001
        /*0a14*/ 	.word	0x00000001


	//----- nvinfo : EIATTR_CRS_STACK_SIZE
	.align		4
.L_861:
        /*0a18*/ 	.byte	0x04, 0x1e
        /*0a1a*/ 	.short	(.L_863 - .L_862)
.L_862:
        /*0a1c*/ 	.word	0x00000000


	//----- nvinfo : EIATTR_CBANK_PARAM_SIZE
	.align		4
.L_863:
        /*0a20*/ 	.byte	0x03, 0x19
        /*0a22*/ 	.short	0x0af0


	//----- nvinfo : EIATTR_PARAM_CBANK
	.align		4
        /*0a24*/ 	.byte	0x04, 0x0a
        /*0a26*/ 	.short	(.L_865 - .L_864)
	.align		4
.L_864:
        /*0a28*/ 	.word	index@(.nv.constant0._ZN7cutlass13device_kernelIN5flash11enable_sm90INS1_16FlashAttnFwdSm90INS1_25CollectiveMainloopFwdSm90ILi2EN4cute5tupleIJNS5_1CILi1EEES8_S8_EEENS6_IJNS7_ILi128EEENS7_ILi112EEENS7_ILi192EEEEEELi192ENS_10bfloat16_tEfNS_4arch4Sm90ELb1ELb0ELb0ELb0ELb0ELb0ELb0ELb1ELb1ELb1ELb0ELb0EEENS1_21CollectiveEpilogueFwdINS6_IJSA_SC_SB_EEES9_SE_SG_Li256ELb0ELb1ELb0ELb0EEENS1_30DynamicPersistentTileSchedulerILi256ELi128ELb0ELb1ELb1EEEEEEEEEvNT_6ParamsE)
        /*0a2c*/ 	.short	0x0210
        /*0a2e*/ 	.short	0x0af0


	//----- nvinfo : EIATTR_SW_WAR
	.align		4
.L_865:
        /*0a30*/ 	.byte	0x04, 0x36
        /*0a32*/ 	.short	(.L_867 - .L_866)
.L_866:
        /*0a34*/ 	.word	0x00000008
.L_867:


//--------------------- .nv.info._ZN7cutlass13device_kernelIN5flash11enable_sm90INS1_16FlashAttnFwdSm90INS1_25CollectiveMainloopFwdSm90ILi2EN4cute5tupleIJNS5_1CILi1EEES8_S8_EEENS6_IJNS7_ILi128EEENS7_ILi112EEENS7_ILi192EEEEEELi192ENS_10bfloat16_tEfNS_4arch4Sm90ELb1ELb0ELb0ELb1ELb0ELb0ELb0ELb1ELb1ELb1ELb0ELb0EEENS1_21CollectiveEpilogueFwdINS6_IJSA_SC_SB_EEES9_SE_SG_Li256ELb1ELb1ELb0ELb0EEENS1_36VarlenDynamicPersistentTileSchedulerILi128ELi112ELi256ELi128ELb0ELb1ELb1ELb1ELb1ELb1EEEEEEEEEvNT_6ParamsE --------------------------
	.section	.nv.info._ZN7cutlass13device_kernelIN5flash11enable_sm90INS1_16FlashAttnFwdSm90INS1_25CollectiveMainloopFwdSm90ILi2EN4cute5tupleIJNS5_1CILi1EEES8_S8_EEENS6_IJNS7_ILi128EEENS7_ILi112EEENS7_ILi192EEEEEELi192ENS_10bfloat16_tEfNS_4arch4Sm90ELb1ELb0ELb0ELb1ELb0ELb0ELb0ELb1ELb1ELb1ELb0ELb0EEENS1_21CollectiveEpilogueFwdINS6_IJSA_SC_SB_EEES9_SE_SG_Li256ELb1ELb1ELb0ELb0EEENS1_36VarlenDynamicPersistentTileSchedulerILi128ELi112ELi256ELi128ELb0ELb1ELb1ELb1ELb1ELb1EEEEEEEEEvNT_6ParamsE,"",@"SHT_CUDA_INFO"
	.sectionflags	@""
	.align	4


	//----- nvinfo : EIATTR_CUDA_API_VERSION
	.align		4
        /*0000*/ 	.byte	0x04, 0x37
        /*0002*/ 	.short	(.L_869 - .L_868)
.L_868:
        /*0004*/ 	.word	0x00000082


	//----- nvinfo : EIATTR_KPARAM_INFO
	.align		4
.L_869:
        /*0008*/ 	.byte	0x04, 0x17
        /*000a*/ 	.short	(.L_871 - .L_870)
.L_870:
        /*000c*/ 	.word	0x00000000
        /*0010*/ 	.short	0x0000
        /*0012*/ 	.short	0x0070
        /*0014*/ 	.byte	0x00, 0xf0, 0x01, 0x2a


	//----- nvinfo : EIATTR_SPARSE_MMA_MASK
	.align		4
.L_871:
        /*0018*/ 	.byte	0x03, 0x50
        /*001a*/ 	.short	0x0000


	//----- nvinfo : EIATTR_MAXREG_COUNT
	.align		4
        /*001c*/ 	.byte	0x03, 0x1b
        /*001e*/ 	.short	0x00a8


	//----- nvinfo : EIATTR_NUM_BARRIERS
	.align		4
        /*0020*/ 	.byte	0x02, 0x4c
        /*0022*/ 	.byte	0x09
	.zero		1


	//----- nvinfo : EIATTR_EXTERNS
	.align		4
        /*0024*/ 	.byte	0x04, 0x0f
        /*0026*/ 	.short	(.L_873 - .L_872)


	//   ....[0]....
	.align		4
.L_872:
        /*0028*/ 	.word	index@(__assertfail)


	//----- nvinfo : EIATTR_ANNOTATIONS
	.align		4
.L_873:
        /*002c*/ 	.byte	0x04, 0x55
        /*002e*/ 	.short	(.L_875 - .L_874)


	//   ....[0]....
.L_874:
        /* <DEDUP_REMOVED lines=77> */


	//----- nvinfo : EIATTR_MERCURY_ISA_VERSION
	.align		4
.L_875:
        /*04e8*/ 	.byte	0x03, 0x5f
        /*04ea*/ 	.short	0x0101


	//----- nvinfo : EIATTR_UNUSED_LOAD_BYTE_OFFSET
	.align		4
        /*04ec*/ 	.byte	0x04, 0x44
        /*04ee*/ 	.short	(.L_877 - .L_876)


	//   ....[0]....
.L_876:
        /*04f0*/ 	.word	0x00000a10
        /*04f4*/ 	.word	0x0000fff0


	//   ....[1]....
        /*04f8*/ 	.word	0x0000ec10
        /*04fc*/ 	.word	0x0000fff0


	//----- nvinfo : EIATTR_INT_WARP_WIDE_INSTR_OFFSETS
	.align		4
.L_877:
        /*0500*/ 	.byte	0x04, 0x31
        /*0502*/ 	.short	(.L_879 - .L_878)


	//   ....[0]....
.L_878:
        /*0504*/ 	.word	0x00000130


	//   ....[1]....
        /*0508*/ 	.word	0x00000170


	//   ....[2]....
        /*050c*/ 	.word	0x000001e0


	//   ....[3]....
        /*0510*/ 	.word	0x00012930


	//   ....[4]....
        /*0514*/ 	.word	0x000129d0


	//   ....[5]....
        /*0518*/ 	.word	0x00016980


	//   ....[6]....
        /*051c*/ 	.word	0x000169f0


	//----- nvinfo : EIATTR_COOP_GROUP_MASK_REGIDS
	.align		4
.L_879:
        /*0520*/ 	.byte	0x04, 0x29
        /*0522*/ 	.short	(.L_881 - .L_880)


	//   ....[0]....
.L_880:
        /*0524*/ 	.word	0xffffffff


	//   ....[1]....
        /*0528*/ 	.word	0xffffffff


	//   ....[2]....
        /*052c*/ 	.word	0xffffffff


	//   ....[3]....
        /*0530*/ 	.word	0xffffffff


	//   ....[4]....
        /*0534*/ 	.word	0xffffffff


	//   ....[5]....
        /*0538*/ 	.word	0xffffffff


	//   ....[6]....
        /*053c*/ 	.word	0xffffffff


	//   ....[7]....
        /*0540*/ 	.word	0xffffffff


	//   ....[8]....
        /*0544*/ 	.word	0xffffffff


	//   ....[9]....
        /*0548*/ 	.word	0xffffffff


	//   ....[10]....
        /*054c*/ 	.word	0xffffffff


	//   ....[11]....
        /*0550*/ 	.word	0xffffffff


	//   ....[12]....
        /*0554*/ 	.word	0xffffffff


	//   ....[13]....
        /*0558*/ 	.word	0xffffffff


	//   ....[14]....
        /*055c*/ 	.word	0xffffffff


	//   ....[15]....
        /*0560*/ 	.word	0xffffffff


	//   ....[16]....
        /*0564*/ 	.word	0xffffffff


	//   ....[17]....
        /*0568*/ 	.word	0xffffffff


	//   ....[18]....
        /*056c*/ 	.word	0xffffffff


	//   ....[19]....
        /*0570*/ 	.word	0xffffffff


	//   ....[20]....
        /*0574*/ 	.word	0xffffffff


	//   ....[21]....
        /*0578*/ 	.word	0xffffffff


	//   ....[22]....
        /*057c*/ 	.word	0xffffffff


	//   ....[23]....
        /*0580*/ 	.word	0xffffffff


	//   ....[24]....
        /*0584*/ 	.word	0xffffffff


	//   ....[25]....
        /*0588*/ 	.word	0xffffffff


	//   ....[26]....
        /*058c*/ 	.word	0xffffffff


	//   ....[27]....
        /*0590*/ 	.word	0xffffffff


	//   ....[28]....
        /*0594*/ 	.word	0xffffffff


	//   ....[29]....
        /*0598*/ 	.word	0xffffffff


	//   ....[30]....
        /*059c*/ 	.word	0xffffffff


	//   ....[31]....
        /*05a0*/ 	.word	0xffffffff


	//   ....[32]....
        /*05a4*/ 	.word	0xffffffff


	//   ....[33]....
        /*05a8*/ 	.word	0xffffffff


	//   ....[34]....
        /*05ac*/ 	.word	0xffffffff


	//   ....[35]....
        /*05b0*/ 	.word	0xffffffff


	//   ....[36]....
        /*05b4*/ 	.word	0xffffffff


	//   ....[37]....
        /*05b8*/ 	.word	0xffffffff


	//   ....[38]....
        /*05bc*/ 	.word	0xffffffff


	//   ....[39]....
        /*05c0*/ 	.word	0xffffffff


	//   ....[40]....
        /*05c4*/ 	.word	0xffffffff


	//   ....[41]....
        /*05c8*/ 	.word	0xffffffff


	//   ....[42]....
        /*05cc*/ 	.word	0xffffffff


	//   ....[43]....
        /*05d0*/ 	.word	0xffffffff


	//   ....[44]....
        /*05d4*/ 	.word	0xffffffff


	//   ....[45]....
        /*05d8*/ 	.word	0xffffffff


	//   ....[46]....
        /*05dc*/ 	.word	0xffffffff


	//   ....[47]....
        /*05e0*/ 	.word	0xffffffff


	//   ....[48]....
        /*05e4*/ 	.word	0xffffffff


	//   ....[49]....
        /*05e8*/ 	.word	0xffffffff


	//   ....[50]....
        /*05ec*/ 	.word	0xffffffff


	//   ....[51]....
        /*05f0*/ 	.word	0xffffffff


	//   ....[52]....
        /*05f4*/ 	.word	0xffffffff


	//   ....[53]....
        /*05f8*/ 	.word	0xffffffff


	//   ....[54]....
        /*05fc*/ 	.word	0xffffffff


	//   ....[55]....
        /*0600*/ 	.word	0xffffffff


	//   ....[56]....
        /*0604*/ 	.word	0xffffffff


	//   ....[57]....
        /*0608*/ 	.word	0xffffffff


	//   ....[58]....
        /*060c*/ 	.word	0xffffffff


	//   ....[59]....
        /*0610*/ 	.word	0xffffffff


	//   ....[60]....
        /*0614*/ 	.word	0xffffffff


	//   ....[61]....
        /*0618*/ 	.word	0xffffffff


	//   ....[62]....
        /*061c*/ 	.word	0xffffffff


	//   ....[63]....
        /*0620*/ 	.word	0xffffffff


	//   ....[64]....
        /*0624*/ 	.word	0xffffffff


	//   ....[65]....
        /*0628*/ 	.word	0xffffffff


	//   ....[66]....
        /*062c*/ 	.word	0xffffffff


	//   ....[67]....
        /*0630*/ 	.word	0xffffffff


	//   ....[68]....
        /*0634*/ 	.word	0xffffffff


	//   ....[69]....
        /*0638*/ 	.word	0xffffffff


	//   ....[70]....
        /*063c*/ 	.word	0xffffffff


	//   ....[71]....
        /*0640*/ 	.word	0xffffffff


	//   ....[72]....
        /*0644*/ 	.word	0xffffffff


	//   ....[73]....
        /*0648*/ 	.word	0xffffffff


	//   ....[74]....
        /*064c*/ 	.word	0xffffffff


	//   ....[75]....
        /*0650*/ 	.word	0xffffffff


	//   ....[76]....
        /*0654*/ 	.word	0xffffffff


	//   ....[77]....
        /*0658*/ 	.word	0xffffffff


	//   ....[78]....
        /*065c*/ 	.word	0xffffffff


	//   ....[79]....
        /*0660*/ 	.word	0xffffffff


	//   ....[80]....
        /*0664*/ 	.word	0xffffffff


	//   ....[81]....
        /*0668*/ 	.word	0xffffffff


	//   ....[82]....
        /*066c*/ 	.word	0xffffffff


	//   ....[83]....
        /*0670*/ 	.word	0xffffffff


	//   ....[84]....
        /*0674*/ 	.word	0xffffffff


	//   ....[85]....
        /*0678*/ 	.word	0xffffffff


	//   ....[86]....
        /*067c*/ 	.word	0xffffffff


	//   ....[87]....
        /*0680*/ 	.word	0xffffffff


	//   ....[88]....
        /*0684*/ 	.word	0xffffffff


	//   ....[89]....
        /*0688*/ 	.word	0xffffffff


	//   ....[90]....
        /*068c*/ 	.word	0xffffffff


	//   ....[91]....
        /*0690*/ 	.word	0xffffffff


	//   ....[92]....
        /*0694*/ 	.word	0xffffffff


	//   ....[93]....
        /*0698*/ 	.word	0xffffffff


	//   ....[94]....
        /*069c*/ 	.word	0xffffffff


	//   ....[95]....
        /*06a0*/ 	.word	0xffffffff


	//   ....[96]....
        /*06a4*/ 	.word	0xffffffff


	//   ....[97]....
        /*06a8*/ 	.word	0xffffffff


	//   ....[98]....
        /*06ac*/ 	.word	0xffffffff


	//   ....[99]....
        /*06b0*/ 	.word	0x0500000f


	//   ....[100]....
        /*06b4*/ 	.word	0x0500000f


	//   ....[101]....
        /*06b8*/ 	.word	0x0500000f


	//   ....[102]....
        /*06bc*/ 	.word	0x0500000f


	//   ....[103]....
        /*06c0*/ 	.word	0x0500000f


	//   ....[104]....
        /*06c4*/ 	.word	0x0500000f


	//   ....[105]....
        /*06c8*/ 	.word	0x0500000f


	//   ....[106]....
        /*06cc*/ 	.word	0x0500000f


	//   ....[107]....
        /*06d0*/ 	.word	0x0500000f


	//   ....[108]....
        /*06d4*/ 	.word	0x0500000f


	//   ....[109]....
        /*06d8*/ 	.word	0x0500000f


	//   ....[110]....
        /*06dc*/ 	.word	0x0500000f


	//   ....[111]....
        /*06e0*/ 	.word	0x0500000f


	//   ....[112]....
        /*06e4*/ 	.word	0x0500000f


	//   ....[113]....
        /*06e8*/ 	.word	0x0500000f


	//   ....[114]....
        /*06ec*/ 	.word	0x0500000f


	//   ....[115]....
        /*06f0*/ 	.word	0x0500000f


	//   ....[116]....
        /*06f4*/ 	.word	0x0500000f


	//   ....[117]....
        /*06f8*/ 	.word	0x0500000f


	//   ....[118]....
        /*06fc*/ 	.word	0x0500000f


	//   ....[119]....
        /*0700*/ 	.word	0x0500000f


	//   ....[120]....
        /*0704*/ 	.word	0x0500000f


	//   ....[121]....
        /*0708*/ 	.word	0x0500000f


	//   ....[122]....
        /*070c*/ 	.word	0x0500000f


	//   ....[123]....
        /*0710*/ 	.word	0x0500000f


	//   ....[124]....
        /*0714*/ 	.word	0x0500000f


	//   ....[125]....
        /*0718*/ 	.word	0x0500000f


	//   ....[126]....
        /*071c*/ 	.word	0x0500000f


	//   ....[127]....
        /*0720*/ 	.word	0x0500000f


	//   ....[128]....
        /*0724*/ 	.word	0x0500000f


	//   ....[129]....
        /*0728*/ 	.word	0x0500000f


	//   ....[130]....
        /*072c*/ 	.word	0x0500000f


	//   ....[131]....
        /*0730*/ 	.word	0x0500000f


	//   ....[132]....
        /*0734*/ 	.word	0x0500000f


	//   ....[133]....
        /*0738*/ 	.word	0x0500000f


	//----- nvinfo : EIATTR_COOP_GROUP_INSTR_OFFSETS
	.align		4
.L_881:
        /*073c*/ 	.byte	0x04, 0x28
        /*073e*/ 	.short	(.L_883 - .L_882)


	//   ....[0]....
.L_882:
        /*0740*/ 	.word	0x00000060


	//   ....[1]....
        /*0744*/ 	.word	0x00000140


	//   ....[2]....
        /*0748*/ 	.word	0x00000190


	//   ....[3]....
        /*074c*/ 	.word	0x000003c0


	//   ....[4]....
        /*0750*/ 	.word	0x00000520


	//   ....[5]....
        /*0754*/ 	.word	0x00000640


	//   ....[6]....
        /*0758*/ 	.word	0x000007a0


	//   ....[7]....
        /*075c*/ 	.word	0x00001890


	//   ....[8]....
        /*0760*/ 	.word	0x00003b30


	//   ....[9]....
        /*0764*/ 	.word	0x00004350


	//   ....[10]....
        /*0768*/ 	.word	0x00004370


	//   ....[11]....
        /*076c*/ 	.word	0x00004380


	//   ....[12]....
        /*0770*/ 	.word	0x00004db0


	//   ....[13]....
        /*0774*/ 	.word	0x00004e70


	//   ....[14]....
        /*0778*/ 	.word	0x00008340


	//   ....[15]....
        /*077c*/ 	.word	0x00008370


	//   ....[16]....
        /*0780*/ 	.word	0x00008bb0


	//   ....[17]....
        /*0784*/ 	.word	0x00008bd0


	//   ....[18]....
        /*0788*/ 	.word	0x000092e0


	//   ....[19]....
        /*078c*/ 	.word	0x00009380


	//   ....[20]....
        /*0790*/ 	.word	0x0000c860


	//   ....[21]....
        /*0794*/ 	.word	0x0000c890


	//   ....[22]....
        /*0798*/ 	.word	0x0000cd10


	//   ....[23]....
        /*079c*/ 	.word	0x0000cd80


	//   ....[24]....
        /*07a0*/ 	.word	0x0000e110


	//   ....[25]....
        /*07a4*/ 	.word	0x0000e150


	//   ....[26]....
        /*07a8*/ 	.word	0x0000e240


	//   ....[27]....
        /*07ac*/ 	.word	0x0000e260


	//   ....[28]....
        /*07b0*/ 	.word	0x0000fa50


	//   ....[29]....
        /*07b4*/ 	.word	0x0000fa80


	//   ....[30]....
        /*07b8*/ 	.word	0x0000fab0


	//   ....[31]....
        /*07bc*/ 	.word	0x0000fae0


	//   ....[32]....
        /*07c0*/ 	.word	0x00010220


	//   ....[33]....
        /*07c4*/ 	.word	0x00010260


	//   ....[34]....
        /*07c8*/ 	.word	0x00010370


	//   ....[35]....
        /*07cc*/ 	.word	0x00010390


	//   ....[36]....
        /*07d0*/ 	.word	0x000104a0


	//   ....[37]....
        /*07d4*/ 	.word	0x000104c0


	//   ....[38]....
        /*07d8*/ 	.word	0x000105e0


	//   ....[39]....
        /*07dc*/ 	.word	0x00010600


	//   ....[40]....
        /*07e0*/ 	.word	0x00011000


	//   ....[41]....
        /*07e4*/ 	.word	0x00011020


	//   ....[42]....
        /*07e8*/ 	.word	0x00011130


	//   ....[43]....
        /*07ec*/ 	.word	0x00011150


	//   ....[44]....
        /*07f0*/ 	.word	0x00011260


	//   ....[45]....
        /*07f4*/ 	.word	0x00011280


	//   ....[46]....
        /*07f8*/ 	.word	0x000113a0


	//   ....[47]....
        /*07fc*/ 	.word	0x000113c0


	//   ....[48]....
        /*0800*/ 	.word	0x00011550


	//   ....[49]....
        /*0804*/ 	.word	0x00011730


	//   ....[50]....
        /*0808*/ 	.word	0x00011760


	//   ....[51]....
        /*080c*/ 	.word	0x00011790


	//   ....[52]....
        /*0810*/ 	.word	0x000117c0


	//   ....[53]....
        /*0814*/ 	.word	0x000117f0


	//   ....[54]....
        /*0818*/ 	.word	0x00011820


	//   ....[55]....
        /*081c*/ 	.word	0x000119a0


	//   ....[56]....
        /*0820*/ 	.word	0x000119d0


	//   ....[57]....
        /*0824*/ 	.word	0x00011a00


	//   ....[58]....
        /*0828*/ 	.word	0x00011a30


	//   ....[59]....
        /*082c*/ 	.word	0x00011a60


	//   ....[60]....
        /*0830*/ 	.word	0x00011a90


	//   ....[61]....
        /*0834*/ 	.word	0x00011b40


	//   ....[62]....
        /*0838*/ 	.word	0x00011ba0


	//   ....[63]....
        /*083c*/ 	.word	0x00011c30


	//   ....[64]....
        /*0840*/ 	.word	0x00012f50


	//   ....[65]....
        /*0844*/ 	.word	0x00013c00


	//   ....[66]....
        /*0848*/ 	.word	0x00013c10


	//   ....[67]....
        /*084c*/ 	.word	0x00013c20


	//   ....[68]....
        /*0850*/ 	.word	0x00013c70


	//   ....[69]....
        /*0854*/ 	.word	0x00013d40


	//   ....[70]....
        /*0858*/ 	.word	0x00013d80


	//   ....[71]....
        /*085c*/ 	.word	0x00013e30


	//   ....[72]....
        /*0860*/ 	.word	0x00013e50


	//   ....[73]....
        /*0864*/ 	.word	0x00013ef0


	//   ....[74]....
        /*0868*/ 	.word	0x00013f10


	//   ....[75]....
        /*086c*/ 	.word	0x00013fb0


	//   ....[76]....
        /*0870*/ 	.word	0x00013fd0


	//   ....[77]....
        /*0874*/ 	.word	0x00014070


	//   ....[78]....
        /*0878*/ 	.word	0x00014090


	//   ....[79]....
        /*087c*/ 	.word	0x000140a0


	//   ....[80]....
        /*0880*/ 	.word	0x000140b0


	//   ....[81]....
        /*0884*/ 	.word	0x000171c0


	//   ....[82]....
        /*0888*/ 	.word	0x00017220


	//   ....[83]....
        /*088c*/ 	.word	0x00017250


	//   ....[84]....
        /*0890*/ 	.word	0x00017260


	//   ....[85]....
        /*0894*/ 	.word	0x00017290


	//   ....[86]....
        /*0898*/ 	.word	0x000172c0


	//   ....[87]....
        /*089c*/ 	.word	0x000172f0


	//   ....[88]....
        /*08a0*/ 	.word	0x00017320


	//   ....[89]....
        /*08a4*/ 	.word	0x000174b0


	//   ....[90]....
        /*08a8*/ 	.word	0x000174e0


	//   ....[91]....
        /*08ac*/ 	.word	0x00017510


	//   ....[92]....
        /*08b0*/ 	.word	0x00017540


	//   ....[93]....
        /*08b4*/ 	.word	0x00017570


	//   ....[94]....
        /*08b8*/ 	.word	0x000175a0


	//   ....[95]....
        /*08bc*/ 	.word	0x00017660


	//   ....[96]....
        /*08c0*/ 	.word	0x00017680


	//   ....[97]....
        /*08c4*/ 	.word	0x000176f0


	//   ....[98]....
        /*08c8*/ 	.word	0x00017dd0


	//   ....[99]....
        /*08cc*/ 	.word	0x000183c0


	//   ....[100]....
        /*08d0*/ 	.word	0x00018580


	//   ....[101]....
        /*08d4*/ 	.word	0x000185d0


	//   ....[102]....
        /*08d8*/ 	.word	0x000186f0


	//   ....[103]....
        /*08dc*/ 	.word	0x00018760


	//   ....[104]....
        /*08e0*/ 	.word	0x00018870


	//   ....[105]....
        /*08e4*/ 	.word	0x000188e0


	//   ....[106]....
        /*08e8*/ 	.word	0x00018a00


	//   ....[107]....
        /*08ec*/ 	.word	0x00018a70


	//   ....[108]....
        /*08f0*/ 	.word	0x00018b90


	//   ....[109]....
        /*08f4*/ 	.word	0x00018c00


	//   ....[110]....
        /*08f8*/ 	.word	0x00018d20


	//   ....[111]....
        /*08fc*/ 	.word	0x00018d90


	//   ....[112]....
        /*0900*/ 	.word	0x00018ec0


	//   ....[113]....
        /*0904*/ 	.word	0x00018f10


	//   ....[114]....
        /*0908*/ 	.word	0x00019030


	//   ....[115]....
        /*090c*/ 	.word	0x00019080


	//   ....[116]....
        /*0910*/ 	.word	0x000193b0


	//   ....[117]....
        /*0914*/ 	.word	0x00019450


	//   ....[118]....
        /*0918*/ 	.word	0x00019580


	//   ....[119]....
        /*091c*/ 	.word	0x000195f0


	//   ....[120]....
        /*0920*/ 	.word	0x00019670


	//   ....[121]....
        /*0924*/ 	.word	0x000196f0


	//   ....[122]....
        /*0928*/ 	.word	0x00019770


	//   ....[123]....
        /*092c*/ 	.word	0x00019800


	//   ....[124]....
        /*0930*/ 	.word	0x000198a0


	//   ....[125]....
        /*0934*/ 	.word	0x00019940


	//   ....[126]....
        /*0938*/ 	.word	0x000199b0


	//   ....[127]....
        /*093c*/ 	.word	0x00019a20


	//   ....[128]....
        /*0940*/ 	.word	0x00019a90


	//   ....[129]....
        /*0944*/ 	.word	0x00019b10


	//   ....[130]....
        /*0948*/ 	.word	0x00019b90


	//   ....[131]....
        /*094c*/ 	.word	0x00019c30


	//   ....[132]....
        /*0950*/ 	.word	0x00019cc0


	//   ....[133]....
        /*0954*/ 	.word	0x00019df0


	//----- nvinfo : EIATTR_REG_RECONFIG
	.align		4
.L_883:
        /*0958*/ 	.byte	0x01, 0x54
	.zero		2


	//----- nvinfo : EIATTR_SYSCALL_OFFSETS
	.align		4
        /*095c*/ 	.byte	0x04, 0x46
        /*095e*/ 	.short	(.L_885 - .L_884)


	//   ....[0]....
.L_884:
        /*0960*/ 	.word	0x00001a70


	//   ....[1]....
        /*0964*/ 	.word	0x00012b40


	//   ....[2]....
        /*0968*/ 	.word	0x00012ca0


	//   ....[3]....
        /*096c*/ 	.word	0x00012da0


	//   ....[4]....
        /*0970*/ 	.word	0x000137a0


	//----- nvinfo : EIATTR_MBARRIER_INSTR_OFFSETS
	.align		4
.L_885:
        /*0974*/ 	.byte	0x04, 0x39
        /*0976*/ 	.short	(.L_887 - .L_886)


	//   ....[0]....
.L_886:
        /*0978*/ 	.word	0x00000270
        /*097c*/ 	.word	0x000000ff
        /*0980*/ 	.word	0x00036800
        /*0984*/ 	.short	0x0100
        /*0986*/ 	.byte	0x08
	.zero		1


	//   ....[1]....
        /*0988*/ 	.word	0x00000280
        /*098c*/ 	.word	0x000000ff
        /*0990*/ 	.word	0x00036820
        /*0994*/ 	.short	0x0100
        /*0996*/ 	.byte	0x08
	.zero		1


	//   ....[2]....
        /*0998*/ 	.word	0x00000370
        /*099c*/ 	.word	0x000000ff
        /*09a0*/ 	.word	0x00036830
        /*09a4*/ 	.short	0x0100
        /*09a6*/ 	.byte	0x08
	.zero		1


	//   ....[3]....
        /*09a8*/ 	.word	0x00000380
        /*09ac*/ 	.word	0x000000ff
        /*09b0*/ 	.word	0x00036840
        /*09b4*/ 	.short	0x0100
        /*09b6*/ 	.byte	0x08
	.zero		1


	//   ....[4]....
        /*09b8*/ 	.word	0x00000390
        /*09bc*/ 	.word	0x000000ff
        /*09c0*/ 	.word	0x00036838
        /*09c4*/ 	.short	0x0100
        /*09c6*/ 	.byte	0x08
	.zero		1


	//   ....[5]....
        /*09c8*/ 	.word	0x000003a0
        /*09cc*/ 	.word	0x000000ff
        /*09d0*/ 	.word	0x00036848
        /*09d4*/ 	.short	0x0100
        /*09d6*/ 	.byte	0x08
	.zero		1


	//   ....[6]....
        /*09d8*/ 	.word	0x000004d0
        /*09dc*/ 	.word	0x000000ff
        /*09e0*/ 	.word	0x00036850
        /*09e4*/ 	.short	0x0100
        /*09e6*/ 	.byte	0x08
	.zero		1


	//   ....[7]....
        /*09e8*/ 	.word	0x000004e0
        /*09ec*/ 	.word	0x000000ff
        /*09f0*/ 	.word	0x00036860
        /*09f4*/ 	.short	0x0100
        /*09f6*/ 	.byte	0x08
	.zero		1


	//   ....[8]....
        /*09f8*/ 	.word	0x000004f0
        /*09fc*/ 	.word	0x000000ff
        /*0a00*/ 	.word	0x00036858
        /*0a04*/ 	.short	0x0100
        /*0a06*/ 	.byte	0x08
	.zero		1


	//   ....[9]....
        /*0a08*/ 	.word	0x00000500
        /*0a0c*/ 	.word	0x000000ff
        /*0a10*/ 	.word	0x00036868
        /*0a14*/ 	.short	0x0100
        /*0a16*/ 	.byte	0x08
	.zero		1


	//   ....[10]....
        /*0a18*/ 	.word	0x000005f0
        /*0a1c*/ 	.word	0x000000ff
        /*0a20*/ 	.word	0x00036870
        /*0a24*/ 	.short	0x0100
        /*0a26*/ 	.byte	0x06
	.zero		1


	//   ....[11]....
        /*0a28*/ 	.word	0x00000600
        /*0a2c*/ 	.word	0x000000ff
        /*0a30*/ 	.word	0x00036880
        /*0a34*/ 	.short	0x0100
        /*0a36*/ 	.byte	0x06
	.zero		1


	//   ....[12]....
        /*0a38*/ 	.word	0x00000610
        /*0a3c*/ 	.word	0x000000ff
        /*0a40*/ 	.word	0x00036878
        /*0a44*/ 	.short	0x0100
        /*0a46*/ 	.byte	0x06
	.zero		1


	//   ....[13]....
        /*0a48*/ 	.word	0x00000620
        /*0a4c*/ 	.word	0x000000ff
        /*0a50*/ 	.word	0x00036888
        /*0a54*/ 	.short	0x0100
        /*0a56*/ 	.byte	0x06
	.zero		1


	//   ....[14]....
        /*0a58*/ 	.word	0x00000750
        /*0a5c*/ 	.word	0x000000ff
        /*0a60*/ 	.word	0x00036890
        /*0a64*/ 	.short	0x0100
        /*0a66*/ 	.byte	0x08
	.zero		1


	//   ....[15]....
        /*0a68*/ 	.word	0x00000760
        /*0a6c*/ 	.word	0x000000ff
        /*0a70*/ 	.word	0x000368a0
        /*0a74*/ 	.short	0x0100
        /*0a76*/ 	.byte	0x08
	.zero		1


	//   ....[16]....
        /*0a78*/ 	.word	0x00000770
        /*0a7c*/ 	.word	0x000000ff
        /*0a80*/ 	.word	0x00036898
        /*0a84*/ 	.short	0x0100
        /*0a86*/ 	.byte	0x08
	.zero		1


	//   ....[17]....
        /*0a88*/ 	.word	0x00000780
        /*0a8c*/ 	.word	0x000000ff
        /*0a90*/ 	.word	0x000368a8
        /*0a94*/ 	.short	0x0100
        /*0a96*/ 	.byte	0x08
	.zero		1


	//   ....[18]....
        /*0a98*/ 	.word	0x000008b0
        /*0a9c*/ 	.word	0x000000ff
        /*0aa0*/ 	.word	0x000368b0
        /*0aa4*/ 	.short	0x0100
        /*0aa6*/ 	.byte	0x08
	.zero		1


	//   ....[19]....
        /*0aa8*/ 	.word	0x000008c0
        /*0aac*/ 	.word	0x000000ff
        /*0ab0*/ 	.word	0x000368c0
        /*0ab4*/ 	.short	0x0100
        /*0ab6*/ 	.byte	0x08
	.zero		1


	//   ....[20]....
        /*0ab8*/ 	.word	0x000008d0
        /*0abc*/ 	.word	0x000000ff
        /*0ac0*/ 	.word	0x000368b8
        /*0ac4*/ 	.short	0x0100
        /*0ac6*/ 	.byte	0x08
	.zero		1


	//   ....[21]....
        /*0ac8*/ 	.word	0x000008e0
        /*0acc*/ 	.word	0x000000ff
        /*0ad0*/ 	.word	0x000368c8
        /*0ad4*/ 	.short	0x0100
        /*0ad6*/ 	.byte	0x08
	.zero		1


	//   ....[22]....
        /*0ad8*/ 	.word	0x00001b10
        /*0adc*/ 	.word	0x000000ff
        /*0ae0*/ 	.word	0x00036800
        /*0ae4*/ 	.short	0x010a
        /*0ae6*/ 	.byte	0x3c
	.zero		1


	//   ....[23]....
        /*0ae8*/ 	.word	0x00001b90
        /*0aec*/ 	.word	0x00000002
        /*0af0*/ 	.word	0x00036830
        /*0af4*/ 	.short	0x010a
        /*0af6*/ 	.byte	0x3f
	.zero		1


	//   ....[24]....
        /*0af8*/ 	.word	0x00001bf0
        /*0afc*/ 	.word	0x00000002
        /*0b00*/ 	.word	0x00036830
        /*0b04*/ 	.short	0x010a
        /*0b06*/ 	.byte	0x3f
	.zero		1


	//   ....[25]....
        /*0b08*/ 	.word	0x000042b0
        /*0b0c*/ 	.word	0x00000002
        /*0b10*/ 	.word	0x00000000
        /*0b14*/ 	.short	0x0101
        /*0b16*/ 	.byte	0x3f
	.zero		1


	//   ....[26]....
        /*0b18*/ 	.word	0x00005ab0
        /*0b1c*/ 	.word	0x000000ff
        /*0b20*/ 	.word	0x00036830
        /*0b24*/ 	.short	0x010a
        /*0b26*/ 	.byte	0x27
	.zero		1


	//   ....[27]....
        /*0b28*/ 	.word	0x00005af0
        /*0b2c*/ 	.word	0x000000ff
        /*0b30*/ 	.word	0x00036830
        /*0b34*/ 	.short	0x010a
        /*0b36*/ 	.byte	0x27
	.zero		1


	//   ....[28]....
        /*0b38*/ 	.word	0x000080f0
        /*0b3c*/ 	.word	0x000000ff
        /*0b40*/ 	.word	0x00036850
        /*0b44*/ 	.short	0x010a
        /*0b46*/ 	.byte	0x0a
	.zero		1


	//   ....[29]....
        /*0b48*/ 	.word	0x00008130
        /*0b4c*/ 	.word	0x000000ff
        /*0b50*/ 	.word	0x00036850
        /*0b54*/ 	.short	0x010a
        /*0b56*/ 	.byte	0x0a
	.zero		1


	//   ....[30]....
        /*0b58*/ 	.word	0x00009980
        /*0b5c*/ 	.word	0x0000000a
        /*0b60*/ 	.word	0x00000000
        /*0b64*/ 	.short	0x0101
        /*0b66*/ 	.byte	0x3f
	.zero		1


	//   ....[31]....
        /*0b68*/ 	.word	0x000099d0
        /*0b6c*/ 	.word	0x00000094
        /*0b70*/ 	.word	0x00000000
        /*0b74*/ 	.short	0x0101
        /*0b76*/ 	.byte	0x3f
	.zero		1


	//   ....[32]....
        /*0b78*/ 	.word	0x00009f30
        /*0b7c*/ 	.word	0x000000ff
        /*0b80*/ 	.word	0x00036830
        /*0b84*/ 	.short	0x010a
        /*0b86*/ 	.byte	0x06
	.zero		1


	//   ....[33]....
        /*0b88*/ 	.word	0x00009f70
        /*0b8c*/ 	.word	0x000000ff
        /*0b90*/ 	.word	0x00036830
        /*0b94*/ 	.short	0x010a
        /*0b96*/ 	.byte	0x06
	.zero		1


	//   ....[34]....
        /*0b98*/ 	.word	0x0000c560
        /*0b9c*/ 	.word	0x000000ff
        /*0ba0*/ 	.word	0x00036850
        /*0ba4*/ 	.short	0x010a
        /*0ba6*/ 	.byte	0x0b
	.zero		1


	//   ....[35]....
        /*0ba8*/ 	.word	0x0000c5a0
        /*0bac*/ 	.word	0x000000ff
        /*0bb0*/ 	.word	0x00036850
        /*0bb4*/ 	.short	0x010a
        /*0bb6*/ 	.byte	0x0b
	.zero		1


	//   ....[36]....
        /*0bb8*/ 	.word	0x0000d470
        /*0bbc*/ 	.word	0x00000085
        /*0bc0*/ 	.word	0x00000000
        /*0bc4*/ 	.short	0x0101
        /*0bc6*/ 	.byte	0x3f
	.zero		1


	//   ....[37]....
        /*0bc8*/ 	.word	0x0000d520
        /*0bcc*/ 	.word	0x00000085
        /*0bd0*/ 	.word	0x00000000
        /*0bd4*/ 	.short	0x0101
        /*0bd6*/ 	.byte	0x3f
	.zero		1


	//   ....[38]....
        /*0bd8*/ 	.word	0x0000e080
        /*0bdc*/ 	.word	0x000000ff
        /*0be0*/ 	.word	0x00036850
        /*0be4*/ 	.short	0x010a
        /*0be6*/ 	.byte	0x05
	.zero		1


	//   ....[39]....
        /*0be8*/ 	.word	0x0000e0c0
        /*0bec*/ 	.word	0x000000ff
        /*0bf0*/ 	.word	0x00036850
        /*0bf4*/ 	.short	0x010a
        /*0bf6*/ 	.byte	0x05
	.zero		1


	//   ....[40]....
        /*0bf8*/ 	.word	0x0000e5b0
        /*0bfc*/ 	.word	0x00000004
        /*0c00*/ 	.word	0x00000000
        /*0c04*/ 	.short	0x0101
        /*0c06*/ 	.byte	0x3f
	.zero		1


	//   ....[41]....
        /*0c08*/ 	.word	0x00010250
        /*0c0c*/ 	.word	0x00000011
        /*0c10*/ 	.word	0x00000000
        /*0c14*/ 	.short	0x0101
        /*0c16*/ 	.byte	0x3f
	.zero		1


	//   ....[42]....
        /*0c18*/ 	.word	0x000131f0
        /*0c1c*/ 	.word	0x00000000
        /*0c20*/ 	.word	0x00036840
        /*0c24*/ 	.short	0x010a
        /*0c26*/ 	.byte	0x3f
	.zero		1


	//   ....[43]....
        /*0c28*/ 	.word	0x00014240
        /*0c2c*/ 	.word	0x00000009
        /*0c30*/ 	.word	0x00036800
        /*0c34*/ 	.short	0x0107
        /*0c36*/ 	.byte	0x3f
	.zero		1


	//   ....[44]....
        /*0c38*/ 	.word	0x00014350
        /*0c3c*/ 	.word	0x00000002
        /*0c40*/ 	.word	0x00036800
        /*0c44*/ 	.short	0x0101
        /*0c46*/ 	.byte	0x3f
	.zero		1


	//   ....[45]....
        /*0c48*/ 	.word	0x00014370
        /*0c4c*/ 	.word	0x00000002
        /*0c50*/ 	.word	0x00036820
        /*0c54*/ 	.short	0x010a
        /*0c56*/ 	.byte	0x3f
	.zero		1


	//   ....[46]....
        /*0c58*/ 	.word	0x000146e0
        /*0c5c*/ 	.word	0x00000002
        /*0c60*/ 	.word	0x00036840
        /*0c64*/ 	.short	0x010a
        /*0c66*/ 	.byte	0x3f
	.zero		1


	//   ....[47]....
        /*0c68*/ 	.word	0x00014ba0
        /*0c6c*/ 	.word	0x00000002
        /*0c70*/ 	.word	0x00000060
        /*0c74*/ 	.short	0x010a
        /*0c76*/ 	.byte	0x3f
	.zero		1


	//   ....[48]....
        /*0c78*/ 	.word	0x00015390
        /*0c7c*/ 	.word	0x00000003
        /*0c80*/ 	.word	0x00036840
        /*0c84*/ 	.short	0x010a
        /*0c86*/ 	.byte	0x3f
	.zero		1


	//   ....[49]....
        /*0c88*/ 	.word	0x00015850
        /*0c8c*/ 	.word	0x00000002
        /*0c90*/ 	.word	0x00000060
        /*0c94*/ 	.short	0x010a
        /*0c96*/ 	.byte	0x3f
	.zero		1


	//   ....[50]....
        /*0c98*/ 	.word	0x00015f80
        /*0c9c*/ 	.word	0x00000002
        /*0ca0*/ 	.word	0x00036840
        /*0ca4*/ 	.short	0x010a
        /*0ca6*/ 	.byte	0x3f
	.zero		1


	//   ....[51]....
        /*0ca8*/ 	.word	0x00016440
        /*0cac*/ 	.word	0x00000002
        /*0cb0*/ 	.word	0x00000060
        /*0cb4*/ 	.short	0x010a
        /*0cb6*/ 	.byte	0x3f
	.zero		1


	//   ....[52]....
        /*0cb8*/ 	.word	0x00016b00
        /*0cbc*/ 	.word	0x00000000
        /*0cc0*/ 	.word	0x00036860
        /*0cc4*/ 	.short	0x010a
        /*0cc6*/ 	.byte	0x3f
	.zero		1


	//   ....[53]....
        /*0cc8*/ 	.word	0x00017d50
        /*0ccc*/ 	.word	0x00000000
        /*0cd0*/ 	.word	0x00036820
        /*0cd4*/ 	.short	0x010a
        /*0cd6*/ 	.byte	0x3f
	.zero		1


	//   ....[54]....
        /*0cd8*/ 	.word	0x00017f30
        /*0cdc*/ 	.word	0x00000006
        /*0ce0*/ 	.word	0x00000000
        /*0ce4*/ 	.short	0x010a
        /*0ce6*/ 	.byte	0x3f
	.zero		1


	//   ....[55]....
        /*0ce8*/ 	.word	0x00017fa0
        /*0cec*/ 	.word	0x00000007
        /*0cf0*/ 	.word	0x00000000
        /*0cf4*/ 	.short	0x010a
        /*0cf6*/ 	.byte	0x3f
	.zero		1


	//   ....[56]....
        /*0cf8*/ 	.word	0x00018010
        /*0cfc*/ 	.word	0x00000004
        /*0d00*/ 	.word	0x00000000
        /*0d04*/ 	.short	0x010a
        /*0d06*/ 	.byte	0x3f
	.zero		1


	//   ....[57]....
        /*0d08*/ 	.word	0x00018040
        /*0d0c*/ 	.word	0x00000003
        /*0d10*/ 	.word	0x00000000
        /*0d14*/ 	.short	0x010a
        /*0d16*/ 	.byte	0x3f
	.zero		1


	//   ....[58]....
        /*0d18*/ 	.word	0x000180b0
        /*0d1c*/ 	.word	0x00000003
        /*0d20*/ 	.word	0x00036800
        /*0d24*/ 	.short	0x010a
        /*0d26*/ 	.byte	0x3f
	.zero		1


	//   ....[59]....
        /*0d28*/ 	.word	0x00018100
        /*0d2c*/ 	.word	0x00000002
        /*0d30*/ 	.word	0x00036830
        /*0d34*/ 	.short	0x010a
        /*0d36*/ 	.byte	0x3f
	.zero		1


	//   ....[60]....
        /*0d38*/ 	.word	0x00018160
        /*0d3c*/ 	.word	0x00000005
        /*0d40*/ 	.word	0x00036830
        /*0d44*/ 	.short	0x010a
        /*0d46*/ 	.byte	0x3f
	.zero		1


	//   ....[61]....
        /*0d48*/ 	.word	0x000181c0
        /*0d4c*/ 	.word	0x00000003
        /*0d50*/ 	.word	0x00036850
        /*0d54*/ 	.short	0x010a
        /*0d56*/ 	.byte	0x3f
	.zero		1


	//   ....[62]....
        /*0d58*/ 	.word	0x00018220
        /*0d5c*/ 	.word	0x00000005
        /*0d60*/ 	.word	0x00036830
        /*0d64*/ 	.short	0x010a
        /*0d66*/ 	.byte	0x3f
	.zero		1


	//   ....[63]....
        /*0d68*/ 	.word	0x00018280
        /*0d6c*/ 	.word	0x00000003
        /*0d70*/ 	.word	0x00036850
        /*0d74*/ 	.short	0x010a
        /*0d76*/ 	.byte	0x3f
	.zero		1


	//   ....[64]....
        /*0d78*/ 	.word	0x000182e0
        /*0d7c*/ 	.word	0x00000003
        /*0d80*/ 	.word	0x00036850
        /*0d84*/ 	.short	0x010a
        /*0d86*/ 	.byte	0x3f
	.zero		1


	//   ....[65]....
        /*0d88*/ 	.word	0x00018480
        /*0d8c*/ 	.word	0x00000000
        /*0d90*/ 	.word	0x00036840
        /*0d94*/ 	.short	0x010a
        /*0d96*/ 	.byte	0x3f
	.zero		1


	//   ....[66]....
        /*0d98*/ 	.word	0x000190d0
        /*0d9c*/ 	.word	0x00000002
        /*0da0*/ 	.word	0x00036820
        /*0da4*/ 	.short	0x010a
        /*0da6*/ 	.byte	0x3f
	.zero		1


	//   ....[67]....
        /*0da8*/ 	.word	0x00019120
        /*0dac*/ 	.word	0x00000002
        /*0db0*/ 	.word	0x00036840
        /*0db4*/ 	.short	0x010a
        /*0db6*/ 	.byte	0x3f
	.zero		1


	//   ....[68]....
        /*0db8*/ 	.word	0x00019170
        /*0dbc*/ 	.word	0x00000002
        /*0dc0*/ 	.word	0x00000060
        /*0dc4*/ 	.short	0x010a
        /*0dc6*/ 	.byte	0x3f
	.zero		1


	//   ....[69]....
        /*0dc8*/ 	.word	0x000191c0
        /*0dcc*/ 	.word	0x00000003
        /*0dd0*/ 	.word	0x00036840
        /*0dd4*/ 	.short	0x010a
        /*0dd6*/ 	.byte	0x3f
	.zero		1


	//   ....[70]....
        /*0dd8*/ 	.word	0x00019210
        /*0ddc*/ 	.word	0x00000002
        /*0de0*/ 	.word	0x00000060
        /*0de4*/ 	.short	0x010a
        /*0de6*/ 	.byte	0x3f
	.zero		1


	//   ....[71]....
        /*0de8*/ 	.word	0x00019260
        /*0dec*/ 	.word	0x00000002
        /*0df0*/ 	.word	0x00036840
        /*0df4*/ 	.short	0x010a
        /*0df6*/ 	.byte	0x3f
	.zero		1


	//   ....[72]....
        /*0df8*/ 	.word	0x000192b0
        /*0dfc*/ 	.word	0x00000002
        /*0e00*/ 	.word	0x00000060
        /*0e04*/ 	.short	0x010a
        /*0e06*/ 	.byte	0x3f
	.zero		1


	//   ....[73]....
        /*0e08*/ 	.word	0x00019300
        /*0e0c*/ 	.word	0x00000000
        /*0e10*/ 	.word	0x00036860
        /*0e14*/ 	.short	0x010a
        /*0e16*/ 	.byte	0x3f
	.zero		1


	//   ....[74]....
        /*0e18*/ 	.word	0x00019d10
        /*0e1c*/ 	.word	0x00000000
        /*0e20*/ 	.word	0x00036820
        /*0e24*/ 	.short	0x010a
        /*0e26*/ 	.byte	0x3f
	.zero		1


	//   ....[75]....
        /*0e28*/ 	.word	0x00019eb0
        /*0e2c*/ 	.word	0x00000006
        /*0e30*/ 	.word	0x00000000
        /*0e34*/ 	.short	0x010a
        /*0e36*/ 	.byte	0x3f
	.zero		1


	//   ....[76]....
        /*0e38*/ 	.word	0x00019f00
        /*0e3c*/ 	.word	0x00000007
        /*0e40*/ 	.word	0x00000000
        /*0e44*/ 	.short	0x010a
        /*0e46*/ 	.byte	0x3f
	.zero		1


	//   ....[77]....
        /*0e48*/ 	.word	0x00019f50
        /*0e4c*/ 	.word	0x00000004
        /*0e50*/ 	.word	0x00000000
        /*0e54*/ 	.short	0x010a
        /*0e56*/ 	.byte	0x3f
	.zero		1


	//----- nvinfo : EIATTR_NUM_MBARRIERS
	.align		4
.L_887:
        /*0e58*/ 	.byte	0x03, 0x38
        /*0e5a*/ 	.short	0x0016


	//----- nvinfo : EIATTR_EXIT_INSTR_OFFSETS
	.align		4
        /*0e5c*/ 	.byte	0x04, 0x1c
        /*0e5e*/ 	.short	(.L_889 - .L_888)


	//   ....[0]....
.L_888:
        /*0e60*/ 	.word	0x00000a50


	//   ....[1]....
        /*0e64*/ 	.word	0x00011500


	//   ....[2]....
        /*0e68*/ 	.word	0x00018090


	//----- nvinfo : EIATTR_MAX_THREADS
	.align		4
.L_889:
        /*0e6c*/ 	.byte	0x04, 0x05
        /*0e6e*/ 	.short	(.L_891 - .L_890)
.L_890:
        /*0e70*/ 	.word	0x00000180
        /*0e74*/ 	.word	0x00000001
        /*0e78*/ 	.word	0x00000001


	//----- nvinfo : EIATTR_CRS_STACK_SIZE
	.align		4
.L_891:
        /*0e7c*/ 	.byte	0x04, 0x1e
        /*0e7e*/ 	.short	(.L_893 - .L_892)
.L_892:
        /*0e80*/ 	.word	0x00000000


	//----- nvinfo : EIATTR_CBANK_PARAM_SIZE
	.align		4
.L_893:
        /*0e84*/ 	.byte	0x03, 0x19
        /*0e86*/ 	.short	0x0af0


	//----- nvinfo : EIATTR_PARAM_CBANK
	.align		4
        /*0e88*/ 	.byte	0x04, 0x0a
        /*0e8a*/ 	.short	(.L_895 - .L_894)
	.align		4
.L_894:
        /*0e8c*/ 	.word	index@(.nv.constant0._ZN7cutlass13device_kernelIN5flash11enable_sm90INS1_16FlashAttnFwdSm90INS1_25CollectiveMainloopFwdSm90ILi2EN4cute5tupleIJNS5_1CILi1EEES8_S8_EEENS6_IJNS7_ILi128EEENS7_ILi112EEENS7_ILi192EEEEEELi192ENS_10bfloat16_tEfNS_4arch4Sm90ELb1ELb0ELb0ELb1ELb0ELb0ELb0ELb1ELb1ELb1ELb0ELb0EEENS1_21CollectiveEpilogueFwdINS6_IJSA_SC_SB_EEES9_SE_SG_Li256ELb1ELb1ELb0ELb0EEENS1_36VarlenDynamicPersistentTileSchedulerILi128ELi112ELi256ELi128ELb0ELb1ELb1ELb1ELb1ELb1EEEEEEEEEvNT_6ParamsE)
        /*0e90*/ 	.short	0x0210
        /*0e92*/ 	.short	0x0af0


	//----- nvinfo : EIATTR_SW_WAR
	.align		4
.L_895:
        /*0e94*/ 	.byte	0x04, 0x36
        /*0e96*/ 	.short	(.L_897 - .L_896)
.L_896:
        /*0e98*/ 	.word	0x00000008
.L_897:


//--------------------- .nv.info._ZN7cutlass13device_kernelIN5flash11enable_sm90INS1_16FlashAttnFwdSm90INS1_25CollectiveMainloopFwdSm90ILi2EN4cute5tupleIJNS5_1CILi1EEES8_S8_EEENS6_IJNS7_ILi128EEENS7_ILi112EEENS7_ILi192EEEEEELi192ENS_10bfloat16_tEfNS_4arch4Sm90ELb1ELb0ELb0ELb1ELb0ELb1ELb0ELb1ELb1ELb1ELb0ELb0EEENS1_21CollectiveEpilogueFwdINS6_IJSA_SC_SB_EEES9_SE_SG_Li256ELb1ELb1ELb0ELb0EEENS1_36VarlenDynamicPersistentTileSchedulerILi128ELi112ELi256ELi128ELb0ELb1ELb1ELb1ELb1ELb1EEEEEEEEEvNT_6ParamsE --------------------------
	.section	.nv.info._ZN7cutlass13device_kernelIN5flash11enable_sm90INS1_16FlashAttnFwdSm90INS1_25CollectiveMainloopFwdSm90ILi2EN4cute5tupleIJNS5_1CILi1EEES8_S8_EEENS6_IJNS7_ILi128EEENS7_ILi112EEENS7_ILi192EEEEEELi192ENS_10bfloat16_tEfNS_4arch4Sm90ELb1ELb0ELb0ELb1ELb0ELb1ELb0ELb1ELb1ELb1ELb0ELb0EEENS1_21CollectiveEpilogueFwdINS6_IJSA_SC_SB_EEES9_SE_SG_Li256ELb1ELb1ELb0ELb0EEENS1_36VarlenDynamicPersistentTileSchedulerILi128ELi112ELi256ELi128ELb0ELb1ELb1ELb1ELb1ELb1EEEEEEEEEvNT_6ParamsE,"",@"SHT_CUDA_INFO"
	.sectionflags	@""
	.align	4


	//----- nvinfo : EIATTR_CUDA_API_VERSION
	.align		4
        /*0000*/ 	.byte	0x04, 0x37
        /*0002*/ 	.short	(.L_899 - .L_898)
.L_898:
        /*0004*/ 	.word	0x00000082


	//----- nvinfo : EIATTR_KPARAM_INFO
	.align		4
.L_899:
        /*0008*/ 	.byte	0x04, 0x17
        /*000a*/ 	.short	(.L_901 - .L_900)
.L_900:
        /*000c*/ 	.word	0x00000000
        /*0010*/ 	.short	0x0000
        /*0012*/ 	.short	0x0070
        /*0014*/ 	.byte	0x00, 0xf0, 0x01, 0x2a


	//----- nvinfo : EIATTR_SPARSE_MMA_MASK
	.align		4
.L_901:
        /*0018*/ 	.byte	0x03, 0x50
        /*001a*/ 	.short	0x0000


	//----- nvinfo : EIATTR_MAXREG_COUNT
	.align		4
        /*001c*/ 	.byte	0x03, 0x1b
        /*001e*/ 	.short	0x00a8


	//----- nvinfo : EIATTR_NUM_BARRIERS
	.align		4
        /*0020*/ 	.byte	0x02, 0x4c
        /*0022*/ 	.byte	0x10
	.zero		1


	//----- nvinfo : EIATTR_EXTERNS
	.align		4
        /*0024*/ 	.byte	0x04, 0x0f
        /*0026*/ 	.short	(.L_903 - .L_902)


	//   ....[0]....
	.align		4
.L_902:
        /*0028*/ 	.word	index@(__assertfail)


	//----- nvinfo : EIATTR_ANNOTATIONS
	.align		4
.L_903:
        /*002c*/ 	.byte	0x04, 0x55
        /*002e*/ 	.short	(.L_905 - .L_904)


	//   ....[0]....
.L_904:
        /* <DEDUP_REMOVED lines=146> */


	//----- nvinfo : EIATTR_MERCURY_ISA_VERSION
	.align		4
.L_905:
        /*0938*/ 	.byte	0x03, 0x5f
        /*093a*/ 	.short	0x0101


	//----- nvinfo : EIATTR_UNUSED_LOAD_BYTE_OFFSET
	.align		4
        /*093c*/ 	.byte	0x04, 0x44
        /*093e*/ 	.short	(.L_907 - .L_906)


	//   ....[0]....
.L_906:
        /*0940*/ 	.word	0x00000ab0
        /*0944*/ 	.word	0x0000fff0


	//   ....[1]....
        /*0948*/ 	.word	0x00023130
        /*094c*/ 	.word	0x0000fff0


	//----- nvinfo : EIATTR_INT_WARP_WIDE_INSTR_OFFSETS
	.align		4
.L_907:
        /*0950*/ 	.byte	0x04, 0x31
        /*0952*/ 	.short	(.L_909 - .L_908)


	//   ....[0]....
.L_908:
        /*0954*/ 	.word	0x00000190


	//   ....[1]....
        /*0958*/ 	.word	0x000001d0


	//   ....[2]....
        /*095c*/ 	.word	0x00000240


	//   ....[3]....
        /*0960*/ 	.word	0x000284b0


	//   ....[4]....
        /*0964*/ 	.word	0x00028540


	//   ....[5]....
        /*0968*/ 	.word	0x0002c540


	//   ....[6]....
        /*096c*/ 	.word	0x0002c5a0


	//----- nvinfo : EIATTR_COOP_GROUP_MASK_REGIDS
	.align		4
.L_909:
        /*0970*/ 	.byte	0x04, 0x29
        /*0972*/ 	.short	(.L_911 - .L_910)


	//   ....[0]....
.L_910:
        /*0974*/ 	.word	0xffffffff


	//   ....[1]....
        /*0978*/ 	.word	0xffffffff


	//   ....[2]....
        /*097c*/ 	.word	0xffffffff


	//   ....[3]....
        /*0980*/ 	.word	0xffffffff


	//   ....[4]....
        /*0984*/ 	.word	0xffffffff


	//   ....[5]....
        /*0988*/ 	.word	0xffffffff


	//   ....[6]....
        /*098c*/ 	.word	0xffffffff


	//   ....[7]....
        /*0990*/ 	.word	0xffffffff


	//   ....[8]....
        /*0994*/ 	.word	0xffffffff


	//   ....[9]....
        /*0998*/ 	.word	0xffffffff


	//   ....[10]....
        /*099c*/ 	.word	0xffffffff


	//   ....[11]....
        /*09a0*/ 	.word	0xffffffff


	//   ....[12]....
        /*09a4*/ 	.word	0xffffffff


	//   ....[13]....
        /*09a8*/ 	.word	0xffffffff


	//   ....[14]....
        /*09ac*/ 	.word	0xffffffff


	//   ....[15]....
        /*09b0*/ 	.word	0xffffffff


	//   ....[16]....
        /*09b4*/ 	.word	0xffffffff


	//   ....[17]....
        /*09b8*/ 	.word	0xffffffff


	//   ....[18]....
        /*09bc*/ 	.word	0xffffffff


	//   ....[19]....
        /*09c0*/ 	.word	0xffffffff


	//   ....[20]....
        /*09c4*/ 	.word	0xffffffff


	//   ....[21]....
        /*09c8*/ 	.word	0xffffffff


	//   ....[22]....
        /*09cc*/ 	.word	0xffffffff


	//   ....[23]....
        /*09d0*/ 	.word	0xffffffff


	//   ....[24]....
        /*09d4*/ 	.word	0xffffffff


	//   ....[25]....
        /*09d8*/ 	.word	0xffffffff


	//   ....[26]....
        /*09dc*/ 	.word	0xffffffff


	//   ....[27]....
        /*09e0*/ 	.word	0xffffffff


	//   ....[28]....
        /*09e4*/ 	.word	0xffffffff


	//   ....[29]....
        /*09e8*/ 	.word	0xffffffff


	//   ....[30]....
        /*09ec*/ 	.word	0xffffffff


	//   ....[31]....
        /*09f0*/ 	.word	0xffffffff


	//   ....[32]....
        /*09f4*/ 	.word	0xffffffff


	//   ....[33]....
        /*09f8*/ 	.word	0xffffffff


	//   ....[34]....
        /*09fc*/ 	.word	0xffffffff


	//   ....[35]....
        /*0a00*/ 	.word	0xffffffff


	//   ....[36]....
        /*0a04*/ 	.word	0xffffffff


	//   ....[37]....
        /*0a08*/ 	.word	0xffffffff


	//   ....[38]....
        /*0a0c*/ 	.word	0xffffffff


	//   ....[39]....
        /*0a10*/ 	.word	0xffffffff


	//   ....[40]....
        /*0a14*/ 	.word	0xffffffff


	//   ....[41]....
        /*0a18*/ 	.word	0xffffffff


	//   ....[42]....
        /*0a1c*/ 	.word	0xffffffff


	//   ....[43]....
        /*0a20*/ 	.word	0xffffffff


	//   ....[44]....
        /*0a24*/ 	.word	0xffffffff


	//   ....[45]....
        /*0a28*/ 	.word	0xffffffff


	//   ....[46]....
        /*0a2c*/ 	.word	0xffffffff


	//   ....[47]....
        /*0a30*/ 	.word	0xffffffff


	//   ....[48]....
        /*0a34*/ 	.word	0xffffffff


	//   ....[49]....
        /*0a38*/ 	.word	0xffffffff


	//   ....[50]....
        /*0a3c*/ 	.word	0xffffffff


	//   ....[51]....
        /*0a40*/ 	.word	0xffffffff


	//   ....[52]....
        /*0a44*/ 	.word	0xffffffff


	//   ....[53]....
        /*0a48*/ 	.word	0xffffffff


	//   ....[54]....
        /*0a4c*/ 	.word	0xffffffff


	//   ....[55]....
        /*0a50*/ 	.word	0xffffffff


	//   ....[56]....
        /*0a54*/ 	.word	0xffffffff


	//   ....[57]....
        /*0a58*/ 	.word	0xffffffff


	//   ....[58]....
        /*0a5c*/ 	.word	0xffffffff


	//   ....[59]....
        /*0a60*/ 	.word	0xffffffff


	//   ....[60]....
        /*0a64*/ 	.word	0xffffffff


	//   ....[61]....
        /*0a68*/ 	.word	0xffffffff


	//   ....[62]....
        /*0a6c*/ 	.word	0xffffffff


	//   ....[63]....
        /*0a70*/ 	.word	0xffffffff


	//   ....[64]....
        /*0a74*/ 	.word	0xffffffff


	//   ....[65]....
        /*0a78*/ 	.word	0xffffffff


	//   ....[66]....
        /*0a7c*/ 	.word	0xffffffff


	//   ....[67]....
        /*0a80*/ 	.word	0xffffffff


	//   ....[68]....
        /*0a84*/ 	.word	0xffffffff


	//   ....[69]....
        /*0a88*/ 	.word	0xffffffff


	//   ....[70]....
        /*0a8c*/ 	.word	0xffffffff


	//   ....[71]....
        /*0a90*/ 	.word	0xffffffff


	//   ....[72]....
        /*0a94*/ 	.word	0xffffffff


	//   ....[73]....
        /*0a98*/ 	.word	0xffffffff


	//   ....[74]....
        /*0a9c*/ 	.word	0xffffffff


	//   ....[75]....
        /*0aa0*/ 	.word	0xffffffff


	//   ....[76]....
        /*0aa4*/ 	.word	0xffffffff


	//   ....[77]....
        /*0aa8*/ 	.word	0xffffffff


	//   ....[78]....
        /*0aac*/ 	.word	0xffffffff


	//   ....[79]....
        /*0ab0*/ 	.word	0xffffffff


	//   ....[80]....
        /*0ab4*/ 	.word	0xffffffff


	//   ....[81]....
        /*0ab8*/ 	.word	0xffffffff


	//   ....[82]....
        /*0abc*/ 	.word	0xffffffff


	//   ....[83]....
        /*0ac0*/ 	.word	0xffffffff


	//   ....[84]....
        /*0ac4*/ 	.word	0xffffffff


	//   ....[85]....
        /*0ac8*/ 	.word	0xffffffff


	//   ....[86]....
        /*0acc*/ 	.word	0xffffffff


	//   ....[87]....
        /*0ad0*/ 	.word	0xffffffff


	//   ....[88]....
        /*0ad4*/ 	.word	0xffffffff


	//   ....[89]....
        /*0ad8*/ 	.word	0xffffffff


	//   ....[90]....
        /*0adc*/ 	.word	0xffffffff


	//   ....[91]....
        /*0ae0*/ 	.word	0xffffffff


	//   ....[92]....
        /*0ae4*/ 	.word	0xffffffff


	//   ....[93]....
        /*0ae8*/ 	.word	0xffffffff


	//   ....[94]....
        /*0aec*/ 	.word	0xffffffff


	//   ....[95]....
        /*0af0*/ 	.word	0xffffffff


	//   ....[96]....
        /*0af4*/ 	.word	0xffffffff


	//   ....[97]....
        /*0af8*/ 	.word	0xffffffff


	//   ....[98]....
        /*0afc*/ 	.word	0xffffffff


	//   ....[99]....
        /*0b00*/ 	.word	0xffffffff


	//   ....[100]....
        /*0b04*/ 	.word	0xffffffff


	//   ....[101]....
        /*0b08*/ 	.word	0xffffffff


	//   ....[102]....
        /*0b0c*/ 	.word	0xffffffff


	//   ....[103]....
        /*0b10*/ 	.word	0xffffffff


	//   ....[104]....
        /*0b14*/ 	.word	0xffffffff


	//   ....[105]....
        /*0b18*/ 	.word	0xffffffff


	//   ....[106]....
        /*0b1c*/ 	.word	0xffffffff


	//   ....[107]....
        /*0b20*/ 	.word	0xffffffff


	//   ....[108]....
        /*0b24*/ 	.word	0xffffffff


	//   ....[109]....
        /*0b28*/ 	.word	0xffffffff


	//   ....[110]....
        /*0b2c*/ 	.word	0xffffffff


	//   ....[111]....
        /*0b30*/ 	.word	0xffffffff


	//   ....[112]....
        /*0b34*/ 	.word	0xffffffff


	//   ....[113]....
        /*0b38*/ 	.word	0xffffffff


	//   ....[114]....
        /*0b3c*/ 	.word	0xffffffff


	//   ....[115]....
        /*0b40*/ 	.word	0xffffffff


	//   ....[116]....
        /*0b44*/ 	.word	0x0500000f


	//   ....[117]....
        /*0b48*/ 	.word	0x0500000f


	//   ....[118]....
        /*0b4c*/ 	.word	0x0500000f


	//   ....[119]....
        /*0b50*/ 	.word	0x0500000f


	//   ....[120]....
        /*0b54*/ 	.word	0x0500000f


	//   ....[121]....
        /*0b58*/ 	.word	0x0500000f


	//   ....[122]....
        /*0b5c*/ 	.word	0x0500000f


	//   ....[123]....
        /*0b60*/ 	.word	0x0500000f


	//   ....[124]....
        /*0b64*/ 	.word	0x0500000f


	//   ....[125]....
        /*0b68*/ 	.word	0x0500000f


	//   ....[126]....
        /*0b6c*/ 	.word	0x0500000f


	//   ....[127]....
        /*0b70*/ 	.word	0x0500000f


	//   ....[128]....
        /*0b74*/ 	.word	0x0500000f


	//   ....[129]....
        /*0b78*/ 	.word	0x0500000f


	//   ....[130]....
        /*0b7c*/ 	.word	0x0500000f


	//   ....[131]....
        /*0b80*/ 	.word	0x0500000f


	//   ....[132]....
        /*0b84*/ 	.word	0x0500000f


	//   ....[133]....
        /*0b88*/ 	.word	0x0500000f


	//   ....[134]....
        /*0b8c*/ 	.word	0x0500000f


	//   ....[135]....
        /*0b90*/ 	.word	0x0500000f


	//   ....[136]....
        /*0b94*/ 	.word	0x0500000f


	//   ....[137]....
        /*0b98*/ 	.word	0x0500000f


	//   ....[138]....
        /*0b9c*/ 	.word	0x0500000f


	//   ....[139]....
        /*0ba0*/ 	.word	0x0500000f


	//   ....[140]....
        /*0ba4*/ 	.word	0x0500000f


	//   ....[141]....
        /*0ba8*/ 	.word	0x0500000f


	//   ....[142]....
        /*0bac*/ 	.word	0x0500000f


	//   ....[143]....
        /*0bb0*/ 	.word	0x0500000f


	//   ....[144]....
        /*0bb4*/ 	.word	0x0500000f


	//   ....[145]....
        /*0bb8*/ 	.word	0x0500000f


	//   ....[146]....
        /*0bbc*/ 	.word	0x0500000f


	//   ....[147]....
        /*0bc0*/ 	.word	0x0500000f


	//   ....[148]....
        /*0bc4*/ 	.word	0x0500000f


	//   ....[149]....
        /*0bc8*/ 	.word	0x0500000f


	//   ....[150]....
        /*0bcc*/ 	.word	0x0500000f


	//   ....[151]....
        /*0bd0*/ 	.word	0x0500000f


	//   ....[152]....
        /*0bd4*/ 	.word	0x0500000f


	//   ....[153]....
        /*0bd8*/ 	.word	0x0500000f


	//   ....[154]....
        /*0bdc*/ 	.word	0x0500000f


	//   ....[155]....
        /*0be0*/ 	.word	0x0500000f


	//   ....[156]....
        /*0be4*/ 	.word	0x0500000f


	//   ....[157]....
        /*0be8*/ 	.word	0x0500000f


	//   ....[158]....
        /*0bec*/ 	.word	0x0500000f


	//   ....[159]....
        /*0bf0*/ 	.word	0x0500000f


	//   ....[160]....
        /*0bf4*/ 	.word	0x0500000f


	//   ....[161]....
        /*0bf8*/ 	.word	0x0500000f


	//   ....[162]....
        /*0bfc*/ 	.word	0x0500000f


	//   ....[163]....
        /*0c00*/ 	.word	0x0500000f


	//   ....[164]....
        /*0c04*/ 	.word	0x0500000f


	//   ....[165]....
        /*0c08*/ 	.word	0x0500000f


	//   ....[166]....
        /*0c0c*/ 	.word	0x0500000f


	//   ....[167]....
        /*0c10*/ 	.word	0x0500000f


	//----- nvinfo : EIATTR_COOP_GROUP_INSTR_OFFSETS
	.align		4
.L_911:
        /*0c14*/ 	.byte	0x04, 0x28
        /*0c16*/ 	.short	(.L_913 - .L_912)


	//   ....[0]....
.L_912:
        /*0c18*/ 	.word	0x00000060


	//   ....[1]....
        /*0c1c*/ 	.word	0x000001a0


	//   ....[2]....
        /*0c20*/ 	.word	0x000001f0


	//   ....[3]....
        /*0c24*/ 	.word	0x00000420


	//   ....[4]....
        /*0c28*/ 	.word	0x00000580


	//   ....[5]....
        /*0c2c*/ 	.word	0x000006a0


	//   ....[6]....
        /*0c30*/ 	.word	0x00000800


	//   ....[7]....
        /*0c34*/ 	.word	0x0000b1b0


	//   ....[8]....
        /*0c38*/ 	.word	0x0000b910


	//   ....[9]....
        /*0c3c*/ 	.word	0x0000b920


	//   ....[10]....
        /*0c40*/ 	.word	0x0000b930


	//   ....[11]....
        /*0c44*/ 	.word	0x0000b940


	//   ....[12]....
        /*0c48*/ 	.word	0x0000c200


	//   ....[13]....
        /*0c4c*/ 	.word	0x0000c210


	//   ....[14]....
        /*0c50*/ 	.word	0x0000c220


	//   ....[15]....
        /*0c54*/ 	.word	0x0000c230


	//   ....[16]....
        /*0c58*/ 	.word	0x0000f3d0


	//   ....[17]....
        /*0c5c*/ 	.word	0x0000f3e0


	//   ....[18]....
        /*0c60*/ 	.word	0x0000f3f0


	//   ....[19]....
        /*0c64*/ 	.word	0x0000f400


	//   ....[20]....
        /*0c68*/ 	.word	0x0000fa90


	//   ....[21]....
        /*0c6c*/ 	.word	0x0000faa0


	//   ....[22]....
        /*0c70*/ 	.word	0x0000fab0


	//   ....[23]....
        /*0c74*/ 	.word	0x0000fac0


	//   ....[24]....
        /*0c78*/ 	.word	0x00015dc0


	//   ....[25]....
        /*0c7c*/ 	.word	0x00016500


	//   ....[26]....
        /*0c80*/ 	.word	0x00016560


	//   ....[27]....
        /*0c84*/ 	.word	0x00016600


	//   ....[28]....
        /*0c88*/ 	.word	0x00016e20


	//   ....[29]....
        /*0c8c*/ 	.word	0x00016e90


	//   ....[30]....
        /*0c90*/ 	.word	0x0001b690


	//   ....[31]....
        /*0c94*/ 	.word	0x0001bc10


	//   ....[32]....
        /*0c98*/ 	.word	0x0001bc40


	//   ....[33]....
        /*0c9c*/ 	.word	0x0001c030


	//   ....[34]....
        /*0ca0*/ 	.word	0x0001c430


	//   ....[35]....
        /*0ca4*/ 	.word	0x0001c490


	//   ....[36]....
        /*0ca8*/ 	.word	0x00020c90


	//   ....[37]....
        /*0cac*/ 	.word	0x00020cb0


	//   ....[38]....
        /*0cb0*/ 	.word	0x000212d0


	//   ....[39]....
        /*0cb4*/ 	.word	0x000213a0


	//   ....[40]....
        /*0cb8*/ 	.word	0x000228d0


	//   ....[41]....
        /*0cbc*/ 	.word	0x000228e0


	//   ....[42]....
        /*0cc0*/ 	.word	0x00022930


	//   ....[43]....
        /*0cc4*/ 	.word	0x00022940


	//   ....[44]....
        /*0cc8*/ 	.word	0x00023fb0


	//   ....[45]....
        /*0ccc*/ 	.word	0x00024010


	//   ....[46]....
        /*0cd0*/ 	.word	0x00024050


	//   ....[47]....
        /*0cd4*/ 	.word	0x00024070


	//   ....[48]....
        /*0cd8*/ 	.word	0x000246e0


	//   ....[49]....
        /*0cdc*/ 	.word	0x00024710


	//   ....[50]....
        /*0ce0*/ 	.word	0x00024810


	//   ....[51]....
        /*0ce4*/ 	.word	0x00024830


	//   ....[52]....
        /*0ce8*/ 	.word	0x00024930


	//   ....[53]....
        /*0cec*/ 	.word	0x00024950


	//   ....[54]....
        /*0cf0*/ 	.word	0x00024a60


	//   ....[55]....
        /*0cf4*/ 	.word	0x00024a80


	//   ....[56]....
        /*0cf8*/ 	.word	0x00025350


	//   ....[57]....
        /*0cfc*/ 	.word	0x00025370


	//   ....[58]....
        /*0d00*/ 	.word	0x00025470


	//   ....[59]....
        /*0d04*/ 	.word	0x00025490


	//   ....[60]....
        /*0d08*/ 	.word	0x00025590


	//   ....[61]....
        /*0d0c*/ 	.word	0x000255b0


	//   ....[62]....
        /*0d10*/ 	.word	0x000256c0


	//   ....[63]....
        /*0d14*/ 	.word	0x000256e0


	//   ....[64]....
        /*0d18*/ 	.word	0x00025870


	//   ....[65]....
        /*0d1c*/ 	.word	0x00025a40


	//   ....[66]....
        /*0d20*/ 	.word	0x00025a70


	//   ....[67]....
        /*0d24*/ 	.word	0x00025aa0


	//   ....[68]....
        /*0d28*/ 	.word	0x00025ad0


	//   ....[69]....
        /*0d2c*/ 	.word	0x00025b00


	//   ....[70]....
        /*0d30*/ 	.word	0x00025b30


	//   ....[71]....
        /*0d34*/ 	.word	0x00025ca0


	//   ....[72]....
        /*0d38*/ 	.word	0x00025cd0


	//   ....[73]....
        /*0d3c*/ 	.word	0x00025d00


	//   ....[74]....
        /*0d40*/ 	.word	0x00025d30


	//   ....[75]....
        /*0d44*/ 	.word	0x00025d60


	//   ....[76]....
        /*0d48*/ 	.word	0x00025d90


	//   ....[77]....
        /*0d4c*/ 	.word	0x00025e30


	//   ....[78]....
        /*0d50*/ 	.word	0x00025e90


	//   ....[79]....
        /*0d54*/ 	.word	0x00025f20


	//   ....[80]....
        /*0d58*/ 	.word	0x00026e90


	//   ....[81]....
        /*0d5c*/ 	.word	0x00028ab0


	//   ....[82]....
        /*0d60*/ 	.word	0x00029760


	//   ....[83]....
        /*0d64*/ 	.word	0x00029770


	//   ....[84]....
        /*0d68*/ 	.word	0x00029790


	//   ....[85]....
        /*0d6c*/ 	.word	0x00029850


	//   ....[86]....
        /*0d70*/ 	.word	0x00029880


	//   ....[87]....
        /*0d74*/ 	.word	0x00029910


	//   ....[88]....
        /*0d78*/ 	.word	0x00029940


	//   ....[89]....
        /*0d7c*/ 	.word	0x000299d0


	//   ....[90]....
        /*0d80*/ 	.word	0x00029a00


	//   ....[91]....
        /*0d84*/ 	.word	0x00029a90


	//   ....[92]....
        /*0d88*/ 	.word	0x00029ac0


	//   ....[93]....
        /*0d8c*/ 	.word	0x00029b50


	//   ....[94]....
        /*0d90*/ 	.word	0x00029b80


	//   ....[95]....
        /*0d94*/ 	.word	0x00029c10


	//   ....[96]....
        /*0d98*/ 	.word	0x00029c20


	//   ....[97]....
        /*0d9c*/ 	.word	0x00029cb0


	//   ....[98]....
        /*0da0*/ 	.word	0x0002cdb0


	//   ....[99]....
        /*0da4*/ 	.word	0x0002ce00


	//   ....[100]....
        /*0da8*/ 	.word	0x0002ce30


	//   ....[101]....
        /*0dac*/ 	.word	0x0002ce40


	//   ....[102]....
        /*0db0*/ 	.word	0x0002ce70


	//   ....[103]....
        /*0db4*/ 	.word	0x0002cea0


	//   ....[104]....
        /*0db8*/ 	.word	0x0002ced0


	//   ....[105]....
        /*0dbc*/ 	.word	0x0002cf00


	//   ....[106]....
        /*0dc0*/ 	.word	0x0002d080


	//   ....[107]....
        /*0dc4*/ 	.word	0x0002d0c0


	//   ....[108]....
        /*0dc8*/ 	.word	0x0002d0f0


	//   ....[109]....
        /*0dcc*/ 	.word	0x0002d120


	//   ....[110]....
        /*0dd0*/ 	.word	0x0002d150


	//   ....[111]....
        /*0dd4*/ 	.word	0x0002d180


	//   ....[112]....
        /*0dd8*/ 	.word	0x0002d240


	//   ....[113]....
        /*0ddc*/ 	.word	0x0002d260


	//   ....[114]....
        /*0de0*/ 	.word	0x0002d2d0


	//   ....[115]....
        /*0de4*/ 	.word	0x0002d9a0


	//   ....[116]....
        /*0de8*/ 	.word	0x0002de00


	//   ....[117]....
        /*0dec*/ 	.word	0x0002de90


	//   ....[118]....
        /*0df0*/ 	.word	0x0002dee0


	//   ....[119]....
        /*0df4*/ 	.word	0x0002df30


	//   ....[120]....
        /*0df8*/ 	.word	0x0002dfc0


	//   ....[121]....
        /*0dfc*/ 	.word	0x0002e050


	//   ....[122]....
        /*0e00*/ 	.word	0x0002e0a0


	//   ....[123]....
        /*0e04*/ 	.word	0x0002e0f0


	//   ....[124]....
        /*0e08*/ 	.word	0x0002e1e0


	//   ....[125]....
        /*0e0c*/ 	.word	0x0002e270


	//   ....[126]....
        /*0e10*/ 	.word	0x0002e2d0


	//   ....[127]....
        /*0e14*/ 	.word	0x0002e330


	//   ....[128]....
        /*0e18*/ 	.word	0x0002e3c0


	//   ....[129]....
        /*0e1c*/ 	.word	0x0002e450


	//   ....[130]....
        /*0e20*/ 	.word	0x0002e4b0


	//   ....[131]....
        /*0e24*/ 	.word	0x0002e510


	//   ....[132]....
        /*0e28*/ 	.word	0x0002e800


	//   ....[133]....
        /*0e2c*/ 	.word	0x0002eb00


	//   ....[134]....
        /*0e30*/ 	.word	0x0002ec70


	//   ....[135]....
        /*0e34*/ 	.word	0x0002ecc0


	//   ....[136]....
        /*0e38*/ 	.word	0x0002ed70


	//   ....[137]....
        /*0e3c*/ 	.word	0x0002ee00


	//   ....[138]....
        /*0e40*/ 	.word	0x0002eee0


	//   ....[139]....
        /*0e44*/ 	.word	0x0002ef80


	//   ....[140]....
        /*0e48*/ 	.word	0x0002f060


	//   ....[141]....
        /*0e4c*/ 	.word	0x0002f0f0


	//   ....[142]....
        /*0e50*/ 	.word	0x0002f1e0


	//   ....[143]....
        /*0e54*/ 	.word	0x0002f270


	//   ....[144]....
        /*0e58*/ 	.word	0x0002f360


	//   ....[145]....
        /*0e5c*/ 	.word	0x0002f3f0


	//   ....[146]....
        /*0e60*/ 	.word	0x0002f4e0


	//   ....[147]....
        /*0e64*/ 	.word	0x0002f570


	//   ....[148]....
        /*0e68*/ 	.word	0x0002f660


	//   ....[149]....
        /*0e6c*/ 	.word	0x0002f760


	//   ....[150]....
        /*0e70*/ 	.word	0x0002fa90


	//   ....[151]....
        /*0e74*/ 	.word	0x0002fb40


	//   ....[152]....
        /*0e78*/ 	.word	0x0002fc40


	//   ....[153]....
        /*0e7c*/ 	.word	0x0002fcd0


	//   ....[154]....
        /*0e80*/ 	.word	0x0002fd50


	//   ....[155]....
        /*0e84*/ 	.word	0x0002fdd0


	//   ....[156]....
        /*0e88*/ 	.word	0x0002fe50


	//   ....[157]....
        /*0e8c*/ 	.word	0x0002fee0


	//   ....[158]....
        /*0e90*/ 	.word	0x0002ff80


	//   ....[159]....
        /*0e94*/ 	.word	0x00030050


	//   ....[160]....
        /*0e98*/ 	.word	0x000300d0


	//   ....[161]....
        /*0e9c*/ 	.word	0x00030150


	//   ....[162]....
        /*0ea0*/ 	.word	0x000301d0


	//   ....[163]....
        /*0ea4*/ 	.word	0x00030260


	//   ....[164]....
        /*0ea8*/ 	.word	0x000302e0


	//   ....[165]....
        /*0eac*/ 	.word	0x00030380


	//   ....[166]....
        /*0eb0*/ 	.word	0x00030410


	//   ....[167]....
        /*0eb4*/ 	.word	0x00030540


	//----- nvinfo : EIATTR_REG_RECONFIG
	.align		4
.L_913:
        /*0eb8*/ 	.byte	0x01, 0x54
	.zero		2


	//----- nvinfo : EIATTR_SYSCALL_OFFSETS
	.align		4
        /*0ebc*/ 	.byte	0x04, 0x46
        /*0ebe*/ 	.short	(.L_915 - .L_914)


	//   ....[0]....
.L_914:
        /*0ec0*/ 	.word	0x00001c20


	//   ....[1]....
        /*0ec4*/ 	.word	0x00001d70


	//   ....[2]....
        /*0ec8*/ 	.word	0x0000b350


	//   ....[3]....
        /*0ecc*/ 	.word	0x0000b670


	//   ....[4]....
        /*0ed0*/ 	.word	0x000286b0


	//   ....[5]....
        /*0ed4*/ 	.word	0x00028810


	//   ....[6]....
        /*0ed8*/ 	.word	0x00028910


	//   ....[7]....
        /*0edc*/ 	.word	0x00029310


	//----- nvinfo : EIATTR_MBARRIER_INSTR_OFFSETS
	.align		4
.L_915:
        /*0ee0*/ 	.byte	0x04, 0x39
        /*0ee2*/ 	.short	(.L_917 - .L_916)


	//   ....[0]....
.L_916:
        /*0ee4*/ 	.word	0x000002d0
        /*0ee8*/ 	.word	0x000000ff
        /*0eec*/ 	.word	0x00036800
        /*0ef0*/ 	.short	0x0100
        /*0ef2*/ 	.byte	0x08
	.zero		1


	//   ....[1]....
        /*0ef4*/ 	.word	0x000002e0
        /*0ef8*/ 	.word	0x000000ff
        /*0efc*/ 	.word	0x00036820
        /*0f00*/ 	.short	0x0100
        /*0f02*/ 	.byte	0x08
	.zero		1


	//   ....[2]....
        /*0f04*/ 	.word	0x000003d0
        /*0f08*/ 	.word	0x000000ff
        /*0f0c*/ 	.word	0x00036830
        /*0f10*/ 	.short	0x0100
        /*0f12*/ 	.byte	0x08
	.zero		1


	//   ....[3]....
        /*0f14*/ 	.word	0x000003e0
        /*0f18*/ 	.word	0x000000ff
        /*0f1c*/ 	.word	0x00036840
        /*0f20*/ 	.short	0x0100
        /*0f22*/ 	.byte	0x08
	.zero		1


	//   ....[4]....
        /*0f24*/ 	.word	0x000003f0
        /*0f28*/ 	.word	0x000000ff
        /*0f2c*/ 	.word	0x00036838
        /*0f30*/ 	.short	0x0100
        /*0f32*/ 	.byte	0x08
	.zero		1


	//   ....[5]....
        /*0f34*/ 	.word	0x00000400
        /*0f38*/ 	.word	0x000000ff
        /*0f3c*/ 	.word	0x00036848
        /*0f40*/ 	.short	0x0100
        /*0f42*/ 	.byte	0x08
	.zero		1


	//   ....[6]....
        /*0f44*/ 	.word	0x00000530
        /*0f48*/ 	.word	0x000000ff
        /*0f4c*/ 	.word	0x00036850
        /*0f50*/ 	.short	0x0100
        /*0f52*/ 	.byte	0x08
	.zero		1


	//   ....[7]....
        /*0f54*/ 	.word	0x00000540
        /*0f58*/ 	.word	0x000000ff
        /*0f5c*/ 	.word	0x00036860
        /*0f60*/ 	.short	0x0100
        /*0f62*/ 	.byte	0x08
	.zero		1


	//   ....[8]....
        /*0f64*/ 	.word	0x00000550
        /*0f68*/ 	.word	0x000000ff
        /*0f6c*/ 	.word	0x00036858
        /*0f70*/ 	.short	0x0100
        /*0f72*/ 	.byte	0x08
	.zero		1


	//   ....[9]....
        /*0f74*/ 	.word	0x00000560
        /*0f78*/ 	.word	0x000000ff
        /*0f7c*/ 	.word	0x00036868
        /*0f80*/ 	.short	0x0100
        /*0f82*/ 	.byte	0x08
	.zero		1


	//   ....[10]....
        /*0f84*/ 	.word	0x00000650
        /*0f88*/ 	.word	0x000000ff
        /*0f8c*/ 	.word	0x00036870
        /*0f90*/ 	.short	0x0100
        /*0f92*/ 	.byte	0x06
	.zero		1


	//   ....[11]....
        /*0f94*/ 	.word	0x00000660
        /*0f98*/ 	.word	0x000000ff
        /*0f9c*/ 	.word	0x00036880
        /*0fa0*/ 	.short	0x0100
        /*0fa2*/ 	.byte	0x06
	.zero		1


	//   ....[12]....
        /*0fa4*/ 	.word	0x00000670
        /*0fa8*/ 	.word	0x000000ff
        /*0fac*/ 	.word	0x00036878
        /*0fb0*/ 	.short	0x0100
        /*0fb2*/ 	.byte	0x06
	.zero		1


	//   ....[13]....
        /*0fb4*/ 	.word	0x00000680
        /*0fb8*/ 	.word	0x000000ff
        /*0fbc*/ 	.word	0x00036888
        /*0fc0*/ 	.short	0x0100
        /*0fc2*/ 	.byte	0x06
	.zero		1


	//   ....[14]....
        /*0fc4*/ 	.word	0x000007b0
        /*0fc8*/ 	.word	0x000000ff
        /*0fcc*/ 	.word	0x00036890
        /*0fd0*/ 	.short	0x0100
        /*0fd2*/ 	.byte	0x08
	.zero		1


	//   ....[15]....
        /*0fd4*/ 	.word	0x000007c0
        /*0fd8*/ 	.word	0x000000ff
        /*0fdc*/ 	.word	0x000368a0
        /*0fe0*/ 	.short	0x0100
        /*0fe2*/ 	.byte	0x08
	.zero		1


	//   ....[16]....
        /*0fe4*/ 	.word	0x000007d0
        /*0fe8*/ 	.word	0x000000ff
        /*0fec*/ 	.word	0x00036898
        /*0ff0*/ 	.short	0x0100
        /*0ff2*/ 	.byte	0x08
	.zero		1


	//   ....[17]....
        /*0ff4*/ 	.word	0x000007e0
        /*0ff8*/ 	.word	0x000000ff
        /*0ffc*/ 	.word	0x000368a8
        /*1000*/ 	.short	0x0100
        /*1002*/ 	.byte	0x08
	.zero		1


	//   ....[18]....
        /*1004*/ 	.word	0x00000910
        /*1008*/ 	.word	0x000000ff
        /*100c*/ 	.word	0x000368b0
        /*1010*/ 	.short	0x0100
        /*1012*/ 	.byte	0x08
	.zero		1


	//   ....[19]....
        /*1014*/ 	.word	0x00000920
        /*1018*/ 	.word	0x000000ff
        /*101c*/ 	.word	0x000368c0
        /*1020*/ 	.short	0x0100
        /*1022*/ 	.byte	0x08
	.zero		1


	//   ....[20]....
        /*1024*/ 	.word	0x00000930
        /*1028*/ 	.word	0x000000ff
        /*102c*/ 	.word	0x000368b8
        /*1030*/ 	.short	0x0100
        /*1032*/ 	.byte	0x08
	.zero		1


	//   ....[21]....
        /*1034*/ 	.word	0x00000940
        /*1038*/ 	.word	0x000000ff
        /*103c*/ 	.word	0x000368c8
        /*1040*/ 	.short	0x0100
        /*1042*/ 	.byte	0x08
	.zero		1


	//   ....[22]....
        /*1044*/ 	.word	0x000038f0
        /*1048*/ 	.word	0x00000060
        /*104c*/ 	.word	0x00036890
        /*1050*/ 	.short	0x010a
        /*1052*/ 	.byte	0x3f
	.zero		1


	//   ....[23]....
        /*1054*/ 	.word	0x00006ea0
        /*1058*/ 	.word	0x00000060
        /*105c*/ 	.word	0x00036890
        /*1060*/ 	.short	0x010a
        /*1062*/ 	.byte	0x3f
	.zero		1


	//   ....[24]....
        /*1064*/ 	.word	0x0000a1c0
        /*1068*/ 	.word	0x00000060
        /*106c*/ 	.word	0x00036890
        /*1070*/ 	.short	0x010a
        /*1072*/ 	.byte	0x3f
	.zero		1


	//   ....[25]....
        /*1074*/ 	.word	0x0000a590
        /*1078*/ 	.word	0x00000028
        /*107c*/ 	.word	0x00000000
        /*1080*/ 	.short	0x0101
        /*1082*/ 	.byte	0x3f
	.zero		1


	//   ....[26]....
        /*1084*/ 	.word	0x0000a5d0
        /*1088*/ 	.word	0x00000060
        /*108c*/ 	.word	0x000368b0
        /*1090*/ 	.short	0x010a
        /*1092*/ 	.byte	0x3f
	.zero		1


	//   ....[27]....
        /*1094*/ 	.word	0x0000ac40
        /*1098*/ 	.word	0x00000060
        /*109c*/ 	.word	0x00000000
        /*10a0*/ 	.short	0x0101
        /*10a2*/ 	.byte	0x3f
	.zero		1


	//   ....[28]....
        /*10a4*/ 	.word	0x0000b3d0
        /*10a8*/ 	.word	0x00000010
        /*10ac*/ 	.word	0x00036800
        /*10b0*/ 	.short	0x010a
        /*10b2*/ 	.byte	0x3f
	.zero		1


	//   ....[29]....
        /*10b4*/ 	.word	0x0000b420
        /*10b8*/ 	.word	0x00000010
        /*10bc*/ 	.word	0x00036800
        /*10c0*/ 	.short	0x010a
        /*10c2*/ 	.byte	0x3f
	.zero		1


	//   ....[30]....
        /*10c4*/ 	.word	0x0000c910
        /*10c8*/ 	.word	0x00000010
        /*10cc*/ 	.word	0x00036800
        /*10d0*/ 	.short	0x010a
        /*10d2*/ 	.byte	0x3f
	.zero		1


	//   ....[31]....
        /*10d4*/ 	.word	0x0000ff60
        /*10d8*/ 	.word	0x00000010
        /*10dc*/ 	.word	0x00036800
        /*10e0*/ 	.short	0x010a
        /*10e2*/ 	.byte	0x3f
	.zero		1


	//   ....[32]....
        /*10e4*/ 	.word	0x00012c20
        /*10e8*/ 	.word	0x00000003
        /*10ec*/ 	.word	0x00036830
        /*10f0*/ 	.short	0x010a
        /*10f2*/ 	.byte	0x3f
	.zero		1


	//   ....[33]....
        /*10f4*/ 	.word	0x00012c90
        /*10f8*/ 	.word	0x00000003
        /*10fc*/ 	.word	0x00036830
        /*1100*/ 	.short	0x010a
        /*1102*/ 	.byte	0x3f
	.zero		1


	//   ....[34]....
        /*1104*/ 	.word	0x000170f0
        /*1108*/ 	.word	0x00000006
        /*110c*/ 	.word	0x00000000
        /*1110*/ 	.short	0x0101
        /*1112*/ 	.byte	0x3f
	.zero		1


	//   ....[35]....
        /*1114*/ 	.word	0x00017c10
        /*1118*/ 	.word	0x0000000d
        /*111c*/ 	.word	0x00036830
        /*1120*/ 	.short	0x010a
        /*1122*/ 	.byte	0x3f
	.zero		1


	//   ....[36]....
        /*1124*/ 	.word	0x00017c90
        /*1128*/ 	.word	0x0000000d
        /*112c*/ 	.word	0x00036830
        /*1130*/ 	.short	0x010a
        /*1132*/ 	.byte	0x3f
	.zero		1


	//   ....[37]....
        /*1134*/ 	.word	0x0001b300
        /*1138*/ 	.word	0x0000000b
        /*113c*/ 	.word	0x00036850
        /*1140*/ 	.short	0x010a
        /*1142*/ 	.byte	0x3f
	.zero		1


	//   ....[38]....
        /*1144*/ 	.word	0x0001b350
        /*1148*/ 	.word	0x0000000b
        /*114c*/ 	.word	0x00036850
        /*1150*/ 	.short	0x010a
        /*1152*/ 	.byte	0x3f
	.zero		1


	//   ....[39]....
        /*1154*/ 	.word	0x0001cb00
        /*1158*/ 	.word	0x0000000d
        /*115c*/ 	.word	0x00000000
        /*1160*/ 	.short	0x0101
        /*1162*/ 	.byte	0x3f
	.zero		1


	//   ....[40]....
        /*1164*/ 	.word	0x0001cb30
        /*1168*/ 	.word	0x0000000b
        /*116c*/ 	.word	0x00000000
        /*1170*/ 	.short	0x0101
        /*1172*/ 	.byte	0x3f
	.zero		1


	//   ....[41]....
        /*1174*/ 	.word	0x0001d1f0
        /*1178*/ 	.word	0x00000004
        /*117c*/ 	.word	0x00036830
        /*1180*/ 	.short	0x010a
        /*1182*/ 	.byte	0x3f
	.zero		1


	//   ....[42]....
        /*1184*/ 	.word	0x0001d270
        /*1188*/ 	.word	0x00000004
        /*118c*/ 	.word	0x00036830
        /*1190*/ 	.short	0x010a
        /*1192*/ 	.byte	0x3f
	.zero		1


	//   ....[43]....
        /*1194*/ 	.word	0x000208e0
        /*1198*/ 	.word	0x0000000b
        /*119c*/ 	.word	0x00036850
        /*11a0*/ 	.short	0x010a
        /*11a2*/ 	.byte	0x3f
	.zero		1


	//   ....[44]....
        /*11a4*/ 	.word	0x00020930
        /*11a8*/ 	.word	0x0000000b
        /*11ac*/ 	.word	0x00036850
        /*11b0*/ 	.short	0x010a
        /*11b2*/ 	.byte	0x3f
	.zero		1


	//   ....[45]....
        /*11b4*/ 	.word	0x000218f0
        /*11b8*/ 	.word	0x0000007c
        /*11bc*/ 	.word	0x00000000
        /*11c0*/ 	.short	0x0101
        /*11c2*/ 	.byte	0x3f
	.zero		1


	//   ....[46]....
        /*11c4*/ 	.word	0x00021950
        /*11c8*/ 	.word	0x0000000b
        /*11cc*/ 	.word	0x00000000
        /*11d0*/ 	.short	0x0101
        /*11d2*/ 	.byte	0x3f
	.zero		1


	//   ....[47]....
        /*11d4*/ 	.word	0x000224d0
        /*11d8*/ 	.word	0x00000008
        /*11dc*/ 	.word	0x00036850
        /*11e0*/ 	.short	0x010a
        /*11e2*/ 	.byte	0x3f
	.zero		1


	//   ....[48]....
        /*11e4*/ 	.word	0x00022570
        /*11e8*/ 	.word	0x00000008
        /*11ec*/ 	.word	0x00036850
        /*11f0*/ 	.short	0x010a
        /*11f2*/ 	.byte	0x3f
	.zero		1


	//   ....[49]....
        /*11f4*/ 	.word	0x00022ac0
        /*11f8*/ 	.word	0x0000000c
        /*11fc*/ 	.word	0x00000000
        /*1200*/ 	.short	0x0101
        /*1202*/ 	.byte	0x3f
	.zero		1


	//   ....[50]....
        /*1204*/ 	.word	0x000246d0
        /*1208*/ 	.word	0x00000000
        /*120c*/ 	.word	0x00000000
        /*1210*/ 	.short	0x0101
        /*1212*/ 	.byte	0x3f
	.zero		1


	//   ....[51]....
        /*1214*/ 	.word	0x00026f80
        /*1218*/ 	.word	0x00000004
        /*121c*/ 	.word	0x00036820
        /*1220*/ 	.short	0x010a
        /*1222*/ 	.byte	0x3f
	.zero		1


	//   ....[52]....
        /*1224*/ 	.word	0x00027060
        /*1228*/ 	.word	0x00000004
        /*122c*/ 	.word	0x000368a0
        /*1230*/ 	.short	0x010a
        /*1232*/ 	.byte	0x3f
	.zero		1


	//   ....[53]....
        /*1234*/ 	.word	0x000274a0
        /*1238*/ 	.word	0x00000004
        /*123c*/ 	.word	0x000368c0
        /*1240*/ 	.short	0x010a
        /*1242*/ 	.byte	0x3f
	.zero		1


	//   ....[54]....
        /*1244*/ 	.word	0x00027a30
        /*1248*/ 	.word	0x00000006
        /*124c*/ 	.word	0x000368a0
        /*1250*/ 	.short	0x010a
        /*1252*/ 	.byte	0x3f
	.zero		1


	//   ....[55]....
        /*1254*/ 	.word	0x00027e60
        /*1258*/ 	.word	0x00000006
        /*125c*/ 	.word	0x000368c0
        /*1260*/ 	.short	0x010a
        /*1262*/ 	.byte	0x3f
	.zero		1


	//   ....[56]....
        /*1264*/ 	.word	0x00028d60
        /*1268*/ 	.word	0x00000000
        /*126c*/ 	.word	0x00036840
        /*1270*/ 	.short	0x010a
        /*1272*/ 	.byte	0x3f
	.zero		1


	//   ....[57]....
        /*1274*/ 	.word	0x00029dc0
        /*1278*/ 	.word	0x00000008
        /*127c*/ 	.word	0x00036800
        /*1280*/ 	.short	0x0107
        /*1282*/ 	.byte	0x3f
	.zero		1


	//   ....[58]....
        /*1284*/ 	.word	0x00029ec0
        /*1288*/ 	.word	0x00000002
        /*128c*/ 	.word	0x00036800
        /*1290*/ 	.short	0x0101
        /*1292*/ 	.byte	0x3f
	.zero		1


	//   ....[59]....
        /*1294*/ 	.word	0x00029ee0
        /*1298*/ 	.word	0x00000002
        /*129c*/ 	.word	0x00036820
        /*12a0*/ 	.short	0x010a
        /*12a2*/ 	.byte	0x3f
	.zero		1


	//   ....[60]....
        /*12a4*/ 	.word	0x0002a240
        /*12a8*/ 	.word	0x00000003
        /*12ac*/ 	.word	0x00036840
        /*12b0*/ 	.short	0x010a
        /*12b2*/ 	.byte	0x3f
	.zero		1


	//   ....[61]....
        /*12b4*/ 	.word	0x0002a700
        /*12b8*/ 	.word	0x00000000
        /*12bc*/ 	.word	0x00036860
        /*12c0*/ 	.short	0x010a
        /*12c2*/ 	.byte	0x3f
	.zero		1


	//   ....[62]....
        /*12c4*/ 	.word	0x0002aef0
        /*12c8*/ 	.word	0x00000003
        /*12cc*/ 	.word	0x00036840
        /*12d0*/ 	.short	0x010a
        /*12d2*/ 	.byte	0x3f
	.zero		1


	//   ....[63]....
        /*12d4*/ 	.word	0x0002b3b0
        /*12d8*/ 	.word	0x00000002
        /*12dc*/ 	.word	0x00036860
        /*12e0*/ 	.short	0x010a
        /*12e2*/ 	.byte	0x3f
	.zero		1


	//   ....[64]....
        /*12e4*/ 	.word	0x0002bb10
        /*12e8*/ 	.word	0x00000003
        /*12ec*/ 	.word	0x00036840
        /*12f0*/ 	.short	0x010a
        /*12f2*/ 	.byte	0x3f
	.zero		1


	//   ....[65]....
        /*12f4*/ 	.word	0x0002bfc0
        /*12f8*/ 	.word	0x00000002
        /*12fc*/ 	.word	0x00036860
        /*1300*/ 	.short	0x010a
        /*1302*/ 	.byte	0x3f
	.zero		1


	//   ....[66]....
        /*1304*/ 	.word	0x0002c6a0
        /*1308*/ 	.word	0x00000000
        /*130c*/ 	.word	0x00036860
        /*1310*/ 	.short	0x010a
        /*1312*/ 	.byte	0x3f
	.zero		1


	//   ....[67]....
        /*1314*/ 	.word	0x0002d920
        /*1318*/ 	.word	0x00000000
        /*131c*/ 	.word	0x00036820
        /*1320*/ 	.short	0x010a
        /*1322*/ 	.byte	0x3f
	.zero		1


	//   ....[68]....
        /*1324*/ 	.word	0x0002daf0
        /*1328*/ 	.word	0x00000006
        /*132c*/ 	.word	0x00000000
        /*1330*/ 	.short	0x010a
        /*1332*/ 	.byte	0x3f
	.zero		1


	//   ....[69]....
        /*1334*/ 	.word	0x0002db60
        /*1338*/ 	.word	0x00000007
        /*133c*/ 	.word	0x00000000
        /*1340*/ 	.short	0x010a
        /*1342*/ 	.byte	0x3f
	.zero		1


	//   ....[70]....
        /*1344*/ 	.word	0x0002dbd0
        /*1348*/ 	.word	0x00000004
        /*134c*/ 	.word	0x00000000
        /*1350*/ 	.short	0x010a
        /*1352*/ 	.byte	0x3f
	.zero		1


	//   ....[71]....
        /*1354*/ 	.word	0x0002dc00
        /*1358*/ 	.word	0x00000003
        /*135c*/ 	.word	0x00000000
        /*1360*/ 	.short	0x010a
        /*1362*/ 	.byte	0x3f
	.zero		1


	//   ....[72]....
        /*1364*/ 	.word	0x0002dc60
        /*1368*/ 	.word	0x00000060
        /*136c*/ 	.word	0x00036890
        /*1370*/ 	.short	0x010a
        /*1372*/ 	.byte	0x3f
	.zero		1


	//   ....[73]....
        /*1374*/ 	.word	0x0002dcb0
        /*1378*/ 	.word	0x00000060
        /*137c*/ 	.word	0x00036890
        /*1380*/ 	.short	0x010a
        /*1382*/ 	.byte	0x3f
	.zero		1


	//   ....[74]....
        /*1384*/ 	.word	0x0002dd00
        /*1388*/ 	.word	0x00000060
        /*138c*/ 	.word	0x00036890
        /*1390*/ 	.short	0x010a
        /*1392*/ 	.byte	0x3f
	.zero		1


	//   ....[75]....
        /*1394*/ 	.word	0x0002dd50
        /*1398*/ 	.word	0x00000060
        /*139c*/ 	.word	0x000368b0
        /*13a0*/ 	.short	0x010a
        /*13a2*/ 	.byte	0x3f
	.zero		1


	//   ....[76]....
        /*13a4*/ 	.word	0x0002e130
        /*13a8*/ 	.word	0x00000010
        /*13ac*/ 	.word	0x00036800
        /*13b0*/ 	.short	0x010a
        /*13b2*/ 	.byte	0x3f
	.zero		1


	//   ....[77]....
        /*13b4*/ 	.word	0x0002e540
        /*13b8*/ 	.word	0x00000010
        /*13bc*/ 	.word	0x00036800
        /*13c0*/ 	.short	0x010a
        /*13c2*/ 	.byte	0x3f
	.zero		1


	//   ....[78]....
        /*13c4*/ 	.word	0x0002e590
        /*13c8*/ 	.word	0x00000003
        /*13cc*/ 	.word	0x00036830
        /*13d0*/ 	.short	0x010a
        /*13d2*/ 	.byte	0x3f
	.zero		1


	//   ....[79]....
        /*13d4*/ 	.word	0x0002e5e0
        /*13d8*/ 	.word	0x0000000d
        /*13dc*/ 	.word	0x00036830
        /*13e0*/ 	.short	0x010a
        /*13e2*/ 	.byte	0x3f
	.zero		1


	//   ....[80]....
        /*13e4*/ 	.word	0x0002e630
        /*13e8*/ 	.word	0x0000000b
        /*13ec*/ 	.word	0x00036850
        /*13f0*/ 	.short	0x010a
        /*13f2*/ 	.byte	0x3f
	.zero		1


	//   ....[81]....
        /*13f4*/ 	.word	0x0002e680
        /*13f8*/ 	.word	0x00000004
        /*13fc*/ 	.word	0x00036830
        /*1400*/ 	.short	0x010a
        /*1402*/ 	.byte	0x3f
	.zero		1


	//   ....[82]....
        /*1404*/ 	.word	0x0002e6d0
        /*1408*/ 	.word	0x0000000b
        /*140c*/ 	.word	0x00036850
        /*1410*/ 	.short	0x010a
        /*1412*/ 	.byte	0x3f
	.zero		1


	//   ....[83]....
        /*1414*/ 	.word	0x0002e720
        /*1418*/ 	.word	0x00000008
        /*141c*/ 	.word	0x00036850
        /*1420*/ 	.short	0x010a
        /*1422*/ 	.byte	0x3f
	.zero		1


	//   ....[84]....
        /*1424*/ 	.word	0x0002e8e0
        /*1428*/ 	.word	0x00000003
        /*142c*/ 	.word	0x00036820
        /*1430*/ 	.short	0x010a
        /*1432*/ 	.byte	0x3f
	.zero		1


	//   ....[85]....
        /*1434*/ 	.word	0x0002e930
        /*1438*/ 	.word	0x00000004
        /*143c*/ 	.word	0x000368a0
        /*1440*/ 	.short	0x010a
        /*1442*/ 	.byte	0x3f
	.zero		1


	//   ....[86]....
        /*1444*/ 	.word	0x0002e980
        /*1448*/ 	.word	0x00000004
        /*144c*/ 	.word	0x000368c0
        /*1450*/ 	.short	0x010a
        /*1452*/ 	.byte	0x3f
	.zero		1


	//   ....[87]....
        /*1454*/ 	.word	0x0002e9d0
        /*1458*/ 	.word	0x00000006
        /*145c*/ 	.word	0x000368a0
        /*1460*/ 	.short	0x010a
        /*1462*/ 	.byte	0x3f
	.zero		1


	//   ....[88]....
        /*1464*/ 	.word	0x0002ea20
        /*1468*/ 	.word	0x00000006
        /*146c*/ 	.word	0x000368c0
        /*1470*/ 	.short	0x010a
        /*1472*/ 	.byte	0x3f
	.zero		1


	//   ....[89]....
        /*1474*/ 	.word	0x0002ebc0
        /*1478*/ 	.word	0x00000000
        /*147c*/ 	.word	0x00036840
        /*1480*/ 	.short	0x010a
        /*1482*/ 	.byte	0x3f
	.zero		1


	//   ....[90]....
        /*1484*/ 	.word	0x0002f7b0
        /*1488*/ 	.word	0x00000002
        /*148c*/ 	.word	0x00036820
        /*1490*/ 	.short	0x010a
        /*1492*/ 	.byte	0x3f
	.zero		1


	//   ....[91]....
        /*1494*/ 	.word	0x0002f800
        /*1498*/ 	.word	0x00000003
        /*149c*/ 	.word	0x00036840
        /*14a0*/ 	.short	0x010a
        /*14a2*/ 	.byte	0x3f
	.zero		1


	//   ....[92]....
        /*14a4*/ 	.word	0x0002f850
        /*14a8*/ 	.word	0x00000000
        /*14ac*/ 	.word	0x00036860
        /*14b0*/ 	.short	0x010a
        /*14b2*/ 	.byte	0x3f
	.zero		1


	//   ....[93]....
        /*14b4*/ 	.word	0x0002f8a0
        /*14b8*/ 	.word	0x00000003
        /*14bc*/ 	.word	0x00036840
        /*14c0*/ 	.short	0x010a
        /*14c2*/ 	.byte	0x3f
	.zero		1


	//   ....[94]....
        /*14c4*/ 	.word	0x0002f8f0
        /*14c8*/ 	.word	0x00000002
        /*14cc*/ 	.word	0x00036860
        /*14d0*/ 	.short	0x010a
        /*14d2*/ 	.byte	0x3f
	.zero		1


	//   ....[95]....
        /*14d4*/ 	.word	0x0002f940
        /*14d8*/ 	.word	0x00000003
        /*14dc*/ 	.word	0x00036840
        /*14e0*/ 	.short	0x010a
        /*14e2*/ 	.byte	0x3f
	.zero		1


	//   ....[96]....
        /*14e4*/ 	.word	0x0002f990
        /*14e8*/ 	.word	0x00000002
        /*14ec*/ 	.word	0x00036860
        /*14f0*/ 	.short	0x010a
        /*14f2*/ 	.byte	0x3f
	.zero		1


	//   ....[97]....
        /*14f4*/ 	.word	0x0002f9e0
        /*14f8*/ 	.word	0x00000000
        /*14fc*/ 	.word	0x00036860
        /*1500*/ 	.short	0x010a
        /*1502*/ 	.byte	0x3f
	.zero		1


	//   ....[98]....
        /*1504*/ 	.word	0x00030460
        /*1508*/ 	.word	0x00000000
        /*150c*/ 	.word	0x00036820
        /*1510*/ 	.short	0x010a
        /*1512*/ 	.byte	0x3f
	.zero		1


	//   ....[99]....
        /*1514*/ 	.word	0x00030600
        /*1518*/ 	.word	0x00000006
        /*151c*/ 	.word	0x00000000
        /*1520*/ 	.short	0x010a
        /*1522*/ 	.byte	0x3f
	.zero		1


	//   ....[100]....
        /*1524*/ 	.word	0x00030650
        /*1528*/ 	.word	0x00000007
        /*152c*/ 	.word	0x00000000
        /*1530*/ 	.short	0x010a
        /*1532*/ 	.byte	0x3f
	.zero		1


	//   ....[101]....
        /*1534*/ 	.word	0x000306a0
        /*1538*/ 	.word	0x00000004
        /*153c*/ 	.word	0x00000000
        /*1540*/ 	.short	0x010a
        /*1542*/ 	.byte	0x3f
	.zero		1


	//----- nvinfo : EIATTR_NUM_MBARRIERS
	.align		4
.L_917:
        /*1544*/ 	.byte	0x03, 0x38
        /*1546*/ 	.short	0x0016


	//----- nvinfo : EIATTR_EXIT_INSTR_OFFSETS
	.align		4
        /*1548*/ 	.byte	0x04, 0x1c
        /*154a*/ 	.short	(.L_919 - .L_918)


	//   ....[0]....
.L_918:
        /*154c*/ 	.word	0x0002dc50


	//----- nvinfo : EIATTR_MAX_THREADS
	.align		4
.L_919:
        /*1550*/ 	.byte	0x04, 0x05
        /*1552*/ 	.short	(.L_921 - .L_920)
.L_920:
        /*1554*/ 	.word	0x00000180
        /*1558*/ 	.word	0x00000001
        /*155c*/ 	.word	0x00000001


	//----- nvinfo : EIATTR_CRS_STACK_SIZE
	.align		4
.L_921:
        /*1560*/ 	.byte	0x04, 0x1e
        /*1562*/ 	.short	(.L_923 - .L_922)
.L_922:
        /*1564*/ 	.word	0x00000000


	//----- nvinfo : EIATTR_CBANK_PARAM_SIZE
	.align		4
.L_923:
        /*1568*/ 	.byte	0x03, 0x19
        /*156a*/ 	.short	0x0af0


	//----- nvinfo : EIATTR_PARAM_CBANK
	.align		4
        /*156c*/ 	.byte	0x04, 0x0a
        /*156e*/ 	.short	(.L_925 - .L_924)
	.align		4
.L_924:
        /*1570*/ 	.word	index@(.nv.constant0._ZN7cutlass13device_kernelIN5flash11enable_sm90INS1_16FlashAttnFwdSm90INS1_25CollectiveMainloopFwdSm90ILi2EN4cute5tupleIJNS5_1CILi1EEES8_S8_EEENS6_IJNS7_ILi128EEENS7_ILi112EEENS7_ILi192EEEEEELi192ENS_10bfloat16_tEfNS_4arch4Sm90ELb1ELb0ELb0ELb1ELb0ELb1ELb0ELb1ELb1ELb1ELb0ELb0EEENS1_21CollectiveEpilogueFwdINS6_IJSA_SC_SB_EEES9_SE_SG_Li256ELb1ELb1ELb0ELb0EEENS1_36VarlenDynamicPersistentTileSchedulerILi128ELi112ELi256ELi128ELb0ELb1ELb1ELb1ELb1ELb1EEEEEEEEEvNT_6ParamsE)
        /*1574*/ 	.short	0x0210
        /*1576*/ 	.short	0x0af0


	//----- nvinfo : EIATTR_SW_WAR
	.align		4
.L_925:
        /*1578*/ 	.byte	0x04, 0x36
        /*157a*/ 	.short	(.L_927 - .L_926)
.L_926:
        /*157c*/ 	.word	0x00000008
.L_927:


//--------------------- .nv.info._ZN7cutlass13device_kernelIN5flash11enable_sm90INS1_16FlashAttnFwdSm90INS1_25CollectiveMainloopFwdSm90ILi2EN4cute5tupleIJNS5_1CILi1EEES8_S8_EEENS6_IJNS7_ILi128EEENS7_ILi176EEESA_EEELi128ENS_10bfloat16_tEfNS_4arch4Sm90ELb0ELb0ELb0ELb0ELb0ELb0ELb0ELb1ELb1ELb1ELb0ELb0EEENS1_21CollectiveEpilogueFwdINS6_IJSA_SA_SB_EEES9_SD_SF_Li256ELb0ELb1ELb0ELb0EEENS1_29StaticPersistentTileSchedulerILb0EEEEEEEEEvNT_6ParamsE --------------------------
	.section	.nv.info._ZN7cutlass13device_kernelIN5flash11enable_sm90INS1_16FlashAttnFwdSm90INS1_25CollectiveMainloopFwdSm90ILi2EN4cute5tupleIJNS5_1CILi1EEES8_S8_EEENS6_IJNS7_ILi128EEENS7_ILi176EEESA_EEELi128ENS_10bfloat16_tEfNS_4arch4Sm90ELb0ELb0ELb0ELb0ELb0ELb0ELb0ELb1ELb1ELb1ELb0ELb0EEENS1_21CollectiveEpilogueFwdINS6_IJSA_SA_SB_EEES9_SD_SF_Li256ELb0ELb1ELb0ELb0EEENS1_29StaticPersistentTileSchedulerILb0EEEEEEEEEvNT_6ParamsE,"",@"SHT_CUDA_INFO"
	.sectionflags	@""
	.align	4


	//----- nvinfo : EIATTR_CUDA_API_VERSION
	.align		4
        /*0000*/ 	.byte	0x04, 0x37
        /*0002*/ 	.short	(.L_929 - .L_928)
.L_928:
        /*0004*/ 	.word	0x00000082


	//----- nvinfo : EIATTR_KPARAM_INFO
	.align		4
.L_929:
        /*0008*/ 	.byte	0x04, 0x17
        /*000a*/ 	.short	(.L_931 - .L_930)
.L_930:
        /*000c*/ 	.word	0x00000000
        /*0010*/ 	.short	0x0000
        /*0012*/ 	.short	0x0070
        /*0014*/ 	.byte	0x00, 0xf0, 0x01, 0x28


	//----- nvinfo : EIATTR_SPARSE_MMA_MASK
	.align		4
.L_931:
        /*0018*/ 	.byte	0x03, 0x50
        /*001a*/ 	.short	0x0000


	//----- nvinfo : EIATTR_MAXREG_COUNT
	.align		4
        /*001c*/ 	.byte	0x03, 0x1b
        /*001e*/ 	.short	0x00a8


	//----- nvinfo : EIATTR_NUM_BARRIERS
	.align		4
        /*0020*/ 	.byte	0x02, 0x4c
        /*0022*/ 	.byte	0x10
	.zero		1


	//----- nvinfo : EIATTR_EXTERNS
	.align		4
        /*0024*/ 	.byte	0x04, 0x0f
        /*0026*/ 	.short	(.L_933 - .L_932)


	//   ....[0]....
	.align		4
.L_932:
        /*0028*/ 	.word	index@(__assertfail)


	//----- nvinfo : EIATTR_ANNOTATIONS
	.align		4
.L_933:
        /*002c*/ 	.byte	0x04, 0x55
        /*002e*/ 	.short	(.L_935 - .L_934)


	//   ....[0]....
.L_934:
        /* <DEDUP_REMOVED lines=30> */


	//----- nvinfo : EIATTR_MERCURY_ISA_VERSION
	.align		4
.L_935:
        /*0200*/ 	.byte	0x03, 0x5f
        /*0202*/ 	.short	0x0101


	//----- nvinfo : EIATTR_INT_WARP_WIDE_INSTR_OFFSETS
	.align		4
        /*0204*/ 	.byte	0x04, 0x31
        /*0206*/ 	.short	(.L_937 - .L_936)


	//   ....[0]....
.L_936:
        /*0208*/ 	.word	0x00000120


	//   ....[1]....
        /*020c*/ 	.word	0x000001c0


	//   ....[2]....
        /*0210*/ 	.word	0x00000230


	//----- nvinfo : EIATTR_COOP_GROUP_MASK_REGIDS
	.align		4
.L_937:
        /*0214*/ 	.byte	0x04, 0x29
        /*0216*/ 	.short	(.L_939 - .L_938)


	//   ....[0]....
.L_938:
        /*0218*/ 	.word	0xffffffff


	//   ....[1]....
        /*021c*/ 	.word	0xffffffff


	//   ....[2]....
        /*0220*/ 	.word	0xffffffff


	//   ....[3]....
        /*0224*/ 	.word	0xffffffff


	//   ....[4]....
        /*0228*/ 	.word	0xffffffff


	//   ....[5]....
        /*022c*/ 	.word	0xffffffff


	//   ....[6]....
        /*0230*/ 	.word	0xffffffff


	//   ....[7]....
        /*0234*/ 	.word	0xffffffff


	//   ....[8]....
        /*0238*/ 	.word	0xffffffff


	//   ....[9]....
        /*023c*/ 	.word	0xffffffff


	//   ....[10]....
        /*0240*/ 	.word	0xffffffff


	//   ....[11]....
        /*0244*/ 	.word	0xffffffff


	//   ....[12]....
        /*0248*/ 	.word	0xffffffff


	//   ....[13]....
        /*024c*/ 	.word	0xffffffff


	//   ....[14]....
        /*0250*/ 	.word	0xffffffff


	//   ....[15]....
        /*0254*/ 	.word	0xffffffff


	//   ....[16]....
        /*0258*/ 	.word	0xffffffff


	//   ....[17]....
        /*025c*/ 	.word	0xffffffff


	//   ....[18]....
        /*0260*/ 	.word	0xffffffff


	//   ....[19]....
        /*0264*/ 	.word	0xffffffff


	//   ....[20]....
        /*0268*/ 	.word	0xffffffff


	//   ....[21]....
        /*026c*/ 	.word	0xffffffff


	//   ....[22]....
        /*0270*/ 	.word	0xffffffff


	//   ....[23]....
        /*0274*/ 	.word	0xffffffff


	//   ....[24]....
        /*0278*/ 	.word	0xffffffff


	//   ....[25]....
        /*027c*/ 	.word	0xffffffff


	//   ....[26]....
        /*0280*/ 	.word	0xffffffff


	//   ....[27]....
        /*0284*/ 	.word	0xffffffff


	//   ....[28]....
        /*0288*/ 	.word	0xffffffff


	//   ....[29]....
        /*028c*/ 	.word	0xffffffff


	//   ....[30]....
        /*0290*/ 	.word	0xffffffff


	//   ....[31]....
        /*0294*/ 	.word	0xffffffff


	//   ....[32]....
        /*0298*/ 	.word	0xffffffff


	//   ....[33]....
        /*029c*/ 	.word	0xffffffff


	//   ....[34]....
        /*02a0*/ 	.word	0xffffffff


	//   ....[35]....
        /*02a4*/ 	.word	0xffffffff


	//   ....[36]....
        /*02a8*/ 	.word	0xffffffff


	//   ....[37]....
        /*02ac*/ 	.word	0xffffffff


	//   ....[38]....
        /*02b0*/ 	.word	0xffffffff


	//   ....[39]....
        /*02b4*/ 	.word	0xffffffff


	//   ....[40]....
        /*02b8*/ 	.word	0xffffffff


	//   ....[41]....
        /*02bc*/ 	.word	0xffffffff


	//   ....[42]....
        /*02c0*/ 	.word	0xffffffff


	//   ....[43]....
        /*02c4*/ 	.word	0xffffffff


	//   ....[44]....
        /*02c8*/ 	.word	0xffffffff


	//   ....[45]....
        /*02cc*/ 	.word	0xffffffff


	//   ....[46]....
        /*02d0*/ 	.word	0xffffffff


	//   ....[47]....
        /*02d4*/ 	.word	0xffffffff


	//   ....[48]....
        /*02d8*/ 	.word	0xffffffff


	//   ....[49]....
        /*02dc*/ 	.word	0xffffffff


	//   ....[50]....
        /*02e0*/ 	.word	0x0500000f


	//   ....[51]....
        /*02e4*/ 	.word	0x0500000f


	//   ....[52]....
        /*02e8*/ 	.word	0x0500000f


	//   ....[53]....
        /*02ec*/ 	.word	0x0500000f


	//   ....[54]....
        /*02f0*/ 	.word	0x0500000f


	//   ....[55]....
        /*02f4*/ 	.word	0x0500000f


	//   ....[56]....
        /*02f8*/ 	.word	0x0500000f


	//   ....[57]....
        /*02fc*/ 	.word	0x0500000f


	//   ....[58]....
        /*0300*/ 	.word	0x0500000f


	//   ....[59]....
        /*0304*/ 	.word	0x0500000f


	//   ....[60]....
        /*0308*/ 	.word	0x0500000f


	//   ....[61]....
        /*030c*/ 	.word	0x0500000f


	//   ....[62]....
        /*0310*/ 	.word	0x0500000f


	//   ....[63]....
        /*0314*/ 	.word	0x0500000f


	//   ....[64]....
        /*0318*/ 	.word	0x0500000f


	//   ....[65]....
        /*031c*/ 	.word	0x0500000f


	//   ....[66]....
        /*0320*/ 	.word	0x0500000f


	//   ....[67]....
        /*0324*/ 	.word	0x0500000f


	//----- nvinfo : EIATTR_COOP_GROUP_INSTR_OFFSETS
	.align		4
.L_939:
        /*0328*/ 	.byte	0x04, 0x28
        /*032a*/ 	.short	(.L_941 - .L_940)


	//   ....[0]....
.L_940:
        /*032c*/ 	.word	0x00000060


	//   ....[1]....
        /*0330*/ 	.word	0x00000130


	//   ....[2]....
        /*0334*/ 	.word	0x000001e0


	//   ....[3]....
        /*0338*/ 	.word	0x000003a0


	//   ....[4]....
        /*033c*/ 	.word	0x00000500


	//   ....[5]....
        /*0340*/ 	.word	0x00000620


	//   ....[6]....
        /*0344*/ 	.word	0x00000780


	//   ....[7]....
        /*0348*/ 	.word	0x00000da0


	//   ....[8]....
        /*034c*/ 	.word	0x000044c0


	//   ....[9]....
        /*0350*/ 	.word	0x00004550


	//   ....[10]....
        /*0354*/ 	.word	0x00004cd0


	//   ....[11]....
        /*0358*/ 	.word	0x00004d60


	//   ....[12]....
        /*035c*/ 	.word	0x00008ea0


	//   ....[13]....
        /*0360*/ 	.word	0x00008ec0


	//   ....[14]....
        /*0364*/ 	.word	0x00009950


	//   ....[15]....
        /*0368*/ 	.word	0x000099b0


	//   ....[16]....
        /*036c*/ 	.word	0x0000aeb0


	//   ....[17]....
        /*0370*/ 	.word	0x0000aef0


	//   ....[18]....
        /*0374*/ 	.word	0x0000b000


	//   ....[19]....
        /*0378*/ 	.word	0x0000b020


	//   ....[20]....
        /*037c*/ 	.word	0x0000c320


	//   ....[21]....
        /*0380*/ 	.word	0x0000c380


	//   ....[22]....
        /*0384*/ 	.word	0x0000c3c0


	//   ....[23]....
        /*0388*/ 	.word	0x0000c3f0


	//   ....[24]....
        /*038c*/ 	.word	0x0000c880


	//   ....[25]....
        /*0390*/ 	.word	0x0000c8c0


	//   ....[26]....
        /*0394*/ 	.word	0x0000c9a0


	//   ....[27]....
        /*0398*/ 	.word	0x0000c9c0


	//   ....[28]....
        /*039c*/ 	.word	0x0000ca80


	//   ....[29]....
        /*03a0*/ 	.word	0x0000caa0


	//   ....[30]....
        /*03a4*/ 	.word	0x0000cb70


	//   ....[31]....
        /*03a8*/ 	.word	0x0000cbb0


	//   ....[32]....
        /*03ac*/ 	.word	0x0000d600


	//   ....[33]....
        /*03b0*/ 	.word	0x0000e030


	//   ....[34]....
        /*03b4*/ 	.word	0x0000e040


	//   ....[35]....
        /*03b8*/ 	.word	0x0000e080


	//   ....[36]....
        /*03bc*/ 	.word	0x0000e0c0


	//   ....[37]....
        /*03c0*/ 	.word	0x0000e190


	//   ....[38]....
        /*03c4*/ 	.word	0x0000e1a0


	//   ....[39]....
        /*03c8*/ 	.word	0x0000e220


	//   ....[40]....
        /*03cc*/ 	.word	0x0000e230


	//   ....[41]....
        /*03d0*/ 	.word	0x0000e2b0


	//   ....[42]....
        /*03d4*/ 	.word	0x0000e2c0


	//   ....[43]....
        /*03d8*/ 	.word	0x0000e340


	//   ....[44]....
        /*03dc*/ 	.word	0x0000e350


	//   ....[45]....
        /*03e0*/ 	.word	0x0000e3d0


	//   ....[46]....
        /*03e4*/ 	.word	0x0000e3e0


	//   ....[47]....
        /*03e8*/ 	.word	0x0000e3f0


	//   ....[48]....
        /*03ec*/ 	.word	0x0000e430


	//   ....[49]....
        /*03f0*/ 	.word	0x00010900


	//   ....[50]....
        /*03f4*/ 	.word	0x00010df0


	//   ....[51]....
        /*03f8*/ 	.word	0x00010f60


	//   ....[52]....
        /*03fc*/ 	.word	0x00010fc0


	//   ....[53]....
        /*0400*/ 	.word	0x00011110


	//   ....[54]....
        /*0404*/ 	.word	0x00011160


	//   ....[55]....
        /*0408*/ 	.word	0x00011290


	//   ....[56]....
        /*040c*/ 	.word	0x000112e0


	//   ....[57]....
        /*0410*/ 	.word	0x000113f0


	//   ....[58]....
        /*0414*/ 	.word	0x00011440


	//   ....[59]....
        /*0418*/ 	.word	0x00011550


	//   ....[60]....
        /*041c*/ 	.word	0x000115a0


	//   ....[61]....
        /*0420*/ 	.word	0x000116b0


	//   ....[62]....
        /*0424*/ 	.word	0x00011700


	//   ....[63]....
        /*0428*/ 	.word	0x00011800


	//   ....[64]....
        /*042c*/ 	.word	0x00011850


	//   ....[65]....
        /*0430*/ 	.word	0x00011940


	//   ....[66]....
        /*0434*/ 	.word	0x00011990


	//   ....[67]....
        /*0438*/ 	.word	0x00011d30


	//----- nvinfo : EIATTR_REG_RECONFIG
	.align		4
.L_941:
        /*043c*/ 	.byte	0x01, 0x54
	.zero		2


	//----- nvinfo : EIATTR_SYSCALL_OFFSETS
	.align		4
        /*0440*/ 	.byte	0x04, 0x46
        /*0442*/ 	.short	(.L_943 - .L_942)


	//   ....[0]....
.L_942:
        /*0444*/ 	.word	0x00001160


	//   ....[1]....
        /*0448*/ 	.word	0x0000d210


	//   ....[2]....
        /*044c*/ 	.word	0x0000d350


	//   ....[3]....
        /*0450*/ 	.word	0x0000d440


	//   ....[4]....
        /*0454*/ 	.word	0x0000dbf0


	//----- nvinfo : EIATTR_MBARRIER_INSTR_OFFSETS
	.align		4
.L_943:
        /*0458*/ 	.byte	0x04, 0x39
        /*045a*/ 	.short	(.L_945 - .L_944)


	//   ....[0]....
.L_944:
        /*045c*/ 	.word	0x00000250
        /*0460*/ 	.word	0x000000ff
        /*0464*/ 	.word	0x00034800
        /*0468*/ 	.short	0x0100
        /*046a*/ 	.byte	0x08
	.zero		1


	//   ....[1]....
        /*046c*/ 	.word	0x00000260
        /*0470*/ 	.word	0x000000ff
        /*0474*/ 	.word	0x00034820
        /*0478*/ 	.short	0x0100
        /*047a*/ 	.byte	0x08
	.zero		1


	//   ....[2]....
        /*047c*/ 	.word	0x00000350
        /*0480*/ 	.word	0x000000ff
        /*0484*/ 	.word	0x00034830
        /*0488*/ 	.short	0x0100
        /*048a*/ 	.byte	0x08
	.zero		1


	//   ....[3]....
        /*048c*/ 	.word	0x00000360
        /*0490*/ 	.word	0x000000ff
        /*0494*/ 	.word	0x00034840
        /*0498*/ 	.short	0x0100
        /*049a*/ 	.byte	0x08
	.zero		1


	//   ....[4]....
        /*049c*/ 	.word	0x00000370
        /*04a0*/ 	.word	0x000000ff
        /*04a4*/ 	.word	0x00034838
        /*04a8*/ 	.short	0x0100
        /*04aa*/ 	.byte	0x08
	.zero		1


	//   ....[5]....
        /*04ac*/ 	.word	0x00000380
        /*04b0*/ 	.word	0x000000ff
        /*04b4*/ 	.word	0x00034848
        /*04b8*/ 	.short	0x0100
        /*04ba*/ 	.byte	0x08
	.zero		1


	//   ....[6]....
        /*04bc*/ 	.word	0x000004b0
        /*04c0*/ 	.word	0x000000ff
        /*04c4*/ 	.word	0x00034850
        /*04c8*/ 	.short	0x0100
        /*04ca*/ 	.byte	0x08
	.zero		1


	//   ....[7]....
        /*04cc*/ 	.word	0x000004c0
        /*04d0*/ 	.word	0x000000ff
        /*04d4*/ 	.word	0x00034860
        /*04d8*/ 	.short	0x0100
        /*04da*/ 	.byte	0x08
	.zero		1


	//   ....[8]....
        /*04dc*/ 	.word	0x000004d0
        /*04e0*/ 	.word	0x000000ff
        /*04e4*/ 	.word	0x00034858
        /*04e8*/ 	.short	0x0100
        /*04ea*/ 	.byte	0x08
	.zero		1


	//   ....[9]....
        /*04ec*/ 	.word	0x000004e0
        /*04f0*/ 	.word	0x000000ff
        /*04f4*/ 	.word	0x00034868
        /*04f8*/ 	.short	0x0100
        /*04fa*/ 	.byte	0x08
	.zero		1


	//   ....[10]....
        /*04fc*/ 	.word	0x000005d0
        /*0500*/ 	.word	0x000000ff
        /*0504*/ 	.word	0x00034870
        /*0508*/ 	.short	0x0100
        /*050a*/ 	.byte	0x06
	.zero		1


	//   ....[11]....
        /*050c*/ 	.word	0x000005e0
        /*0510*/ 	.word	0x000000ff
        /*0514*/ 	.word	0x00034880
        /*0518*/ 	.short	0x0100
        /*051a*/ 	.byte	0x06
	.zero		1


	//   ....[12]....
        /*051c*/ 	.word	0x000005f0
        /*0520*/ 	.word	0x000000ff
        /*0524*/ 	.word	0x00034878
        /*0528*/ 	.short	0x0100
        /*052a*/ 	.byte	0x06
	.zero		1


	//   ....[13]....
        /*052c*/ 	.word	0x00000600
        /*0530*/ 	.word	0x000000ff
        /*0534*/ 	.word	0x00034888
        /*0538*/ 	.short	0x0100
        /*053a*/ 	.byte	0x06
	.zero		1


	//   ....[14]....
        /*053c*/ 	.word	0x00000730
        /*0540*/ 	.word	0x000000ff
        /*0544*/ 	.word	0x00034890
        /*0548*/ 	.short	0x0100
        /*054a*/ 	.byte	0x08
	.zero		1


	//   ....[15]....
        /*054c*/ 	.word	0x00000740
        /*0550*/ 	.word	0x000000ff
        /*0554*/ 	.word	0x000348a0
        /*0558*/ 	.short	0x0100
        /*055a*/ 	.byte	0x08
	.zero		1


	//   ....[16]....
        /*055c*/ 	.word	0x00000750
        /*0560*/ 	.word	0x000000ff
        /*0564*/ 	.word	0x00034898
        /*0568*/ 	.short	0x0100
        /*056a*/ 	.byte	0x08
	.zero		1


	//   ....[17]....
        /*056c*/ 	.word	0x00000760
        /*0570*/ 	.word	0x000000ff
        /*0574*/ 	.word	0x000348a8
        /*0578*/ 	.short	0x0100
        /*057a*/ 	.byte	0x08
	.zero		1


	//   ....[18]....
        /*057c*/ 	.word	0x00000890
        /*0580*/ 	.word	0x000000ff
        /*0584*/ 	.word	0x000348b0
        /*0588*/ 	.short	0x0100
        /*058a*/ 	.byte	0x08
	.zero		1


	//   ....[19]....
        /*058c*/ 	.word	0x000008a0
        /*0590*/ 	.word	0x000000ff
        /*0594*/ 	.word	0x000348c0
        /*0598*/ 	.short	0x0100
        /*059a*/ 	.byte	0x08
	.zero		1


	//   ....[20]....
        /*059c*/ 	.word	0x000008b0
        /*05a0*/ 	.word	0x000000ff
        /*05a4*/ 	.word	0x000348b8
        /*05a8*/ 	.short	0x0100
        /*05aa*/ 	.byte	0x08
	.zero		1


	//   ....[21]....
        /*05ac*/ 	.word	0x000008c0
        /*05b0*/ 	.word	0x000000ff
        /*05b4*/ 	.word	0x000348c8
        /*05b8*/ 	.short	0x0100
        /*05ba*/ 	.byte	0x08
	.zero		1


	//   ....[22]....
        /*05bc*/ 	.word	0x000011a0
        /*05c0*/ 	.word	0x000000ff
        /*05c4*/ 	.word	0x00034800
        /*05c8*/ 	.short	0x010a
        /*05ca*/ 	.byte	0x3d
	.zero		1


	//   ....[23]....
        /*05cc*/ 	.word	0x00001230
        /*05d0*/ 	.word	0x0000000b
        /*05d4*/ 	.word	0x00034830
        /*05d8*/ 	.short	0x010a
        /*05da*/ 	.byte	0x3f
	.zero		1


	//   ....[24]....
        /*05dc*/ 	.word	0x000012b0
        /*05e0*/ 	.word	0x0000000b
        /*05e4*/ 	.word	0x00034830
        /*05e8*/ 	.short	0x010a
        /*05ea*/ 	.byte	0x3f
	.zero		1


	//   ....[25]....
        /*05ec*/ 	.word	0x00004560
        /*05f0*/ 	.word	0x0000000b
        /*05f4*/ 	.word	0x00000000
        /*05f8*/ 	.short	0x0101
        /*05fa*/ 	.byte	0x3f
	.zero		1


	//   ....[26]....
        /*05fc*/ 	.word	0x00006320
        /*0600*/ 	.word	0x000000ff
        /*0604*/ 	.word	0x00034830
        /*0608*/ 	.short	0x010a
        /*060a*/ 	.byte	0x06
	.zero		1


	//   ....[27]....
        /*060c*/ 	.word	0x00006360
        /*0610*/ 	.word	0x000000ff
        /*0614*/ 	.word	0x00034830
        /*0618*/ 	.short	0x010a
        /*061a*/ 	.byte	0x06
	.zero		1


	//   ....[28]....
        /*061c*/ 	.word	0x00008a30
        /*0620*/ 	.word	0x000000ff
        /*0624*/ 	.word	0x00034850
        /*0628*/ 	.short	0x010a
        /*062a*/ 	.byte	0x06
	.zero		1


	//   ....[29]....
        /*062c*/ 	.word	0x00008a70
        /*0630*/ 	.word	0x000000ff
        /*0634*/ 	.word	0x00034850
        /*0638*/ 	.short	0x010a
        /*063a*/ 	.byte	0x06
	.zero		1


	//   ....[30]....
        /*063c*/ 	.word	0x0000a120
        /*0640*/ 	.word	0x00000083
        /*0644*/ 	.word	0x00000000
        /*0648*/ 	.short	0x0101
        /*064a*/ 	.byte	0x3f
	.zero		1


	//   ....[31]....
        /*064c*/ 	.word	0x0000a200
        /*0650*/ 	.word	0x0000007b
        /*0654*/ 	.word	0x00000000
        /*0658*/ 	.short	0x0101
        /*065a*/ 	.byte	0x3f
	.zero		1


	//   ....[32]....
        /*065c*/ 	.word	0x0000ae00
        /*0660*/ 	.word	0x000000ff
        /*0664*/ 	.word	0x00034850
        /*0668*/ 	.short	0x010a
        /*066a*/ 	.byte	0x08
	.zero		1


	//   ....[33]....
        /*066c*/ 	.word	0x0000ae40
        /*0670*/ 	.word	0x000000ff
        /*0674*/ 	.word	0x00034850
        /*0678*/ 	.short	0x010a
        /*067a*/ 	.byte	0x08
	.zero		1


	//   ....[34]....
        /*067c*/ 	.word	0x0000bc70
        /*0680*/ 	.word	0x00000068
        /*0684*/ 	.word	0x00000000
        /*0688*/ 	.short	0x0101
        /*068a*/ 	.byte	0x3f
	.zero		1


	//   ....[35]....
        /*068c*/ 	.word	0x0000c8a0
        /*0690*/ 	.word	0x000000ff
        /*0694*/ 	.word	0x00000000
        /*0698*/ 	.short	0x0101
        /*069a*/ 	.byte	0x3d
	.zero		1


	//   ....[36]....
        /*069c*/ 	.word	0x0000d840
        /*06a0*/ 	.word	0x00000000
        /*06a4*/ 	.word	0x00034840
        /*06a8*/ 	.short	0x010a
        /*06aa*/ 	.byte	0x3f
	.zero		1


	//   ....[37]....
        /*06ac*/ 	.word	0x0000e540
        /*06b0*/ 	.word	0x000000ff
        /*06b4*/ 	.word	0x00034800
        /*06b8*/ 	.short	0x0107
        /*06ba*/ 	.byte	0x24
	.zero		1


	//   ....[38]....
        /*06bc*/ 	.word	0x0000e5b0
        /*06c0*/ 	.word	0x000000ff
        /*06c4*/ 	.word	0x00034800
        /*06c8*/ 	.short	0x0101
        /*06ca*/ 	.byte	0x24
	.zero		1


	//   ....[39]....
        /*06cc*/ 	.word	0x0000e5e0
        /*06d0*/ 	.word	0x000000ff
        /*06d4*/ 	.word	0x00034820
        /*06d8*/ 	.short	0x010a
        /*06da*/ 	.byte	0x24
	.zero		1


	//   ....[40]....
        /*06dc*/ 	.word	0x0000e910
        /*06e0*/ 	.word	0x00000003
        /*06e4*/ 	.word	0x00034840
        /*06e8*/ 	.short	0x010a
        /*06ea*/ 	.byte	0x3f
	.zero		1


	//   ....[41]....
        /*06ec*/ 	.word	0x0000eca0
        /*06f0*/ 	.word	0x00000003
        /*06f4*/ 	.word	0x00000060
        /*06f8*/ 	.short	0x010a
        /*06fa*/ 	.byte	0x3f
	.zero		1


	//   ....[42]....
        /*06fc*/ 	.word	0x0000f300
        /*0700*/ 	.word	0x00000003
        /*0704*/ 	.word	0x00034840
        /*0708*/ 	.short	0x010a
        /*070a*/ 	.byte	0x3f
	.zero		1


	//   ....[43]....
        /*070c*/ 	.word	0x0000f690
        /*0710*/ 	.word	0x00000002
        /*0714*/ 	.word	0x00000060
        /*0718*/ 	.short	0x010a
        /*071a*/ 	.byte	0x3f
	.zero		1


	//   ....[44]....
        /*071c*/ 	.word	0x0000fc30
        /*0720*/ 	.word	0x00000002
        /*0724*/ 	.word	0x00034840
        /*0728*/ 	.short	0x010a
        /*072a*/ 	.byte	0x3f
	.zero		1


	//   ....[45]....
        /*072c*/ 	.word	0x0000ffc0
        /*0730*/ 	.word	0x00000002
        /*0734*/ 	.word	0x00000060
        /*0738*/ 	.short	0x010a
        /*073a*/ 	.byte	0x3f
	.zero		1


	//   ....[46]....
        /*073c*/ 	.word	0x00010400
        /*0740*/ 	.word	0x00000000
        /*0744*/ 	.word	0x00034860
        /*0748*/ 	.short	0x010a
        /*074a*/ 	.byte	0x3f
	.zero		1


	//   ....[47]....
        /*074c*/ 	.word	0x00010880
        /*0750*/ 	.word	0x00000000
        /*0754*/ 	.word	0x00034820
        /*0758*/ 	.short	0x010a
        /*075a*/ 	.byte	0x3f
	.zero		1


	//   ....[48]....
        /*075c*/ 	.word	0x00010a50
        /*0760*/ 	.word	0x00000006
        /*0764*/ 	.word	0x00000000
        /*0768*/ 	.short	0x010a
        /*076a*/ 	.byte	0x3f
	.zero		1


	//   ....[49]....
        /*076c*/ 	.word	0x00010aa0
        /*0770*/ 	.word	0x00000003
        /*0774*/ 	.word	0x00000000
        /*0778*/ 	.short	0x010a
        /*077a*/ 	.byte	0x3f
	.zero		1


	//   ....[50]....
        /*077c*/ 	.word	0x00010b00
        /*0780*/ 	.word	0x00000012
        /*0784*/ 	.word	0x00000000
        /*0788*/ 	.short	0x010a
        /*078a*/ 	.byte	0x3f
	.zero		1


	//   ....[51]....
        /*078c*/ 	.word	0x00010b30
        /*0790*/ 	.word	0x00000003
        /*0794*/ 	.word	0x00000000
        /*0798*/ 	.short	0x010a
        /*079a*/ 	.byte	0x3f
	.zero		1


	//   ....[52]....
        /*079c*/ 	.word	0x00010ba0
        /*07a0*/ 	.word	0x00000003
        /*07a4*/ 	.word	0x00034800
        /*07a8*/ 	.short	0x010a
        /*07aa*/ 	.byte	0x3f
	.zero		1


	//   ....[53]....
        /*07ac*/ 	.word	0x00010bf0
        /*07b0*/ 	.word	0x0000000b
        /*07b4*/ 	.word	0x00034830
        /*07b8*/ 	.short	0x010a
        /*07ba*/ 	.byte	0x3f
	.zero		1


	//   ....[54]....
        /*07bc*/ 	.word	0x00010c50
        /*07c0*/ 	.word	0x0000000a
        /*07c4*/ 	.word	0x00034830
        /*07c8*/ 	.short	0x010a
        /*07ca*/ 	.byte	0x3f
	.zero		1


	//   ....[55]....
        /*07cc*/ 	.word	0x00010cb0
        /*07d0*/ 	.word	0x0000000a
        /*07d4*/ 	.word	0x00034850
        /*07d8*/ 	.short	0x010a
        /*07da*/ 	.byte	0x3f
	.zero		1


	//   ....[56]....
        /*07dc*/ 	.word	0x00010d10
        /*07e0*/ 	.word	0x00000005
        /*07e4*/ 	.word	0x00034850
        /*07e8*/ 	.short	0x010a
        /*07ea*/ 	.byte	0x3f
	.zero		1


	//   ....[57]....
        /*07ec*/ 	.word	0x00010eb0
        /*07f0*/ 	.word	0x00000000
        /*07f4*/ 	.word	0x00034840
        /*07f8*/ 	.short	0x010a
        /*07fa*/ 	.byte	0x3f
	.zero		1


	//   ....[58]....
        /*07fc*/ 	.word	0x000119d0
        /*0800*/ 	.word	0x0000000b
        /*0804*/ 	.word	0x00034820
        /*0808*/ 	.short	0x010a
        /*080a*/ 	.byte	0x3f
	.zero		1


	//   ....[59]....
        /*080c*/ 	.word	0x00011a20
        /*0810*/ 	.word	0x00000003
        /*0814*/ 	.word	0x00034840
        /*0818*/ 	.short	0x010a
        /*081a*/ 	.byte	0x3f
	.zero		1


	//   ....[60]....
        /*081c*/ 	.word	0x00011a70
        /*0820*/ 	.word	0x00000003
        /*0824*/ 	.word	0x00000060
        /*0828*/ 	.short	0x010a
        /*082a*/ 	.byte	0x3f
	.zero		1


	//   ....[61]....
        /*082c*/ 	.word	0x00011ac0
        /*0830*/ 	.word	0x00000003
        /*0834*/ 	.word	0x00034840
        /*0838*/ 	.short	0x010a
        /*083a*/ 	.byte	0x3f
	.zero		1


	//   ....[62]....
        /*083c*/ 	.word	0x00011b10
        /*0840*/ 	.word	0x00000002
        /*0844*/ 	.word	0x00000060
        /*0848*/ 	.short	0x010a
        /*084a*/ 	.byte	0x3f
	.zero		1


	//   ....[63]....
        /*084c*/ 	.word	0x00011b60
        /*0850*/ 	.word	0x00000002
        /*0854*/ 	.word	0x00034840
        /*0858*/ 	.short	0x010a
        /*085a*/ 	.byte	0x3f
	.zero		1


	//   ....[64]....
        /*085c*/ 	.word	0x00011bb0
        /*0860*/ 	.word	0x00000002
        /*0864*/ 	.word	0x00000060
        /*0868*/ 	.short	0x010a
        /*086a*/ 	.byte	0x3f
	.zero		1


	//   ....[65]....
        /*086c*/ 	.word	0x00011c00
        /*0870*/ 	.word	0x00000000
        /*0874*/ 	.word	0x00034860
        /*0878*/ 	.short	0x010a
        /*087a*/ 	.byte	0x3f
	.zero		1


	//   ....[66]....
        /*087c*/ 	.word	0x00011c50
        /*0880*/ 	.word	0x00000000
        /*0884*/ 	.word	0x00034820
        /*0888*/ 	.short	0x010a
        /*088a*/ 	.byte	0x3f
	.zero		1


	//   ....[67]....
        /*088c*/ 	.word	0x00011df0
        /*0890*/ 	.word	0x00000006
        /*0894*/ 	.word	0x00000000
        /*0898*/ 	.short	0x010a
        /*089a*/ 	.byte	0x3f
	.zero		1


	//   ....[68]....
        /*089c*/ 	.word	0x00011e40
        /*08a0*/ 	.word	0x00000003
        /*08a4*/ 	.word	0x00000000
        /*08a8*/ 	.short	0x010a
        /*08aa*/ 	.byte	0x3f
	.zero		1


	//   ....[69]....
        /*08ac*/ 	.word	0x00011e90
        /*08b0*/ 	.word	0x00000012
        /*08b4*/ 	.word	0x00000000
        /*08b8*/ 	.short	0x010a
        /*08ba*/ 	.byte	0x3f
	.zero		1


	//----- nvinfo : EIATTR_NUM_MBARRIERS
	.align		4
.L_945:
        /*08bc*/ 	.byte	0x03, 0x38
        /*08be*/ 	.short	0x0016


	//----- nvinfo : EIATTR_EXIT_INSTR_OFFSETS
	.align		4
        /*08c0*/ 	.byte	0x04, 0x1c
        /*08c2*/ 	.short	(.L_947 - .L_946)


	//   ....[0]....
.L_946:
        /*08c4*/ 	.word	0x00000a00


	//   ....[1]....
        /*08c8*/ 	.word	0x0000ccb0


	//   ....[2]....
        /*08cc*/ 	.word	0x00010b80


	//----- nvinfo : EIATTR_MAX_THREADS
	.align		4
.L_947:
        /*08d0*/ 	.byte	0x04, 0x05
        /*08d2*/ 	.short	(.L_949 - .L_948)
.L_948:
        /*08d4*/ 	.word	0x00000180
        /*08d8*/ 	.word	0x00000001
        /*08dc*/ 	.word	0x00000001


	//----- nvinfo : EIATTR_CRS_STACK_SIZE
	.align		4
.L_949:
        /*08e0*/ 	.byte	0x04, 0x1e
        /*08e2*/ 	.short	(.L_951 - .L_950)
.L_950:
        /*08e4*/ 	.word	0x00000000


	//----- nvinfo : EIATTR_CBANK_PARAM_SIZE
	.align		4
.L_951:
        /*08e8*/ 	.byte	0x03, 0x19
        /*08ea*/ 	.short	0x0a70


	//----- nvinfo : EIATTR_PARAM_CBANK
	.align		4
        /*08ec*/ 	.byte	0x04, 0x0a
        /*08ee*/ 	.short	(.L_953 - .L_952)
	.align		4
.L_952:
        /*08f0*/ 	.word	index@(.nv.constant0._ZN7cutlass13device_kernelIN5flash11enable_sm90INS1_16FlashAttnFwdSm90INS1_25CollectiveMainloopFwdSm90ILi2EN4cute5tupleIJNS5_1CILi1EEES8_S8_EEENS6_IJNS7_ILi128EEENS7_ILi176EEESA_EEELi128ENS_10bfloat16_tEfNS_4arch4Sm90ELb0ELb0ELb0ELb0ELb0ELb0ELb0ELb1ELb1ELb1ELb0ELb0EEENS1_21CollectiveEpilogueFwdINS6_IJSA_SA_SB_EEES9_SD_SF_Li256ELb0ELb1ELb0ELb0EEENS1_29StaticPersistentTileSchedulerILb0EEEEEEEEEvNT_6ParamsE)
        /*08f4*/ 	.short	0x0210
        /*08f6*/ 	.short	0x0a70


	//----- nvinfo : EIATTR_SW_WAR
	.align		4
.L_953:
        /*08f8*/ 	.byte	0x04, 0x36
        /*08fa*/ 	.short	(.L_955 - .L_954)
.L_954:
        /*08fc*/ 	.word	0x00000008
.L_955:


//--------------------- .nv.info._ZN7cutlass13device_kernelIN5flash11enable_sm90INS1_16FlashAttnFwdSm90INS1_25CollectiveMainloopFwdSm90ILi2EN4cute5tupleIJNS5_1CILi2EEENS7_ILi1EEES9_EEENS6_IJNS7_ILi128EEENS7_ILi176EEESB_EEELi128ENS_10bfloat16_tEfNS_4arch4Sm90ELb0ELb0ELb0ELb0ELb0ELb0ELb0ELb1ELb1ELb1ELb0ELb0EEENS1_21CollectiveEpilogueFwdINS6_IJSB_SB_SC_EEESA_SE_SG_Li256ELb0ELb1ELb0ELb0EEENS1_29StaticPersistentTileSchedulerILb0EEEEEEEEEvNT_6ParamsE --------------------------
	.section	.nv.info._ZN7cutlass13device_kernelIN5flash11enable_sm90INS1_16FlashAttnFwdSm90INS1_25CollectiveMainloopFwdSm90ILi2EN4cute5tupleIJNS5_1CILi2EEENS7_ILi1EEES9_EEENS6_IJNS7_ILi128EEENS7_ILi176EEESB_EEELi128ENS_10bfloat16_tEfNS_4arch4Sm90ELb0ELb0ELb0ELb0ELb0ELb0ELb0ELb1ELb1ELb1ELb0ELb0EEENS1_21CollectiveEpilogueFwdINS6_IJSB_SB_SC_EEESA_SE_SG_Li256ELb0ELb1ELb0ELb0EEENS1_29StaticPersistentTileSchedulerILb0EEEEEEEEEvNT_6ParamsE,"",@"SHT_CUDA_INFO"
	.sectionflags	@""
	.align	4


	//----- nvinfo : EIATTR_CUDA_API_VERSION
	.align		4
        /*0000*/ 	.byte	0x04, 0x37
        /*0002*/ 	.short	(.L_957 - .L_956)
.L_956:
        /*0004*/ 	.word	0x00000082


	//----- nvinfo : EIATTR_KPARAM_INFO
	.align		4
.L_957:
        /*0008*/ 	.byte	0x04, 0x17
        /*000a*/ 	.short	(.L_959 - .L_958)
.L_958:
        /*000c*/ 	.word	0x00000000
        /*0010*/ 	.short	0x0000
        /*0012*/ 	.short	0x0070
        /*0014*/ 	.byte	0x00, 0xf0, 0x01, 0x28


	//----- nvinfo : EIATTR_SPARSE_MMA_MASK
	.align		4
.L_959:
        /*0018*/ 	.byte	0x03, 0x50
        /*001a*/ 	.short	0x0000


	//----- nvinfo : EIATTR_MAXREG_COUNT
	.align		4
        /*001c*/ 	.byte	0x03, 0x1b
        /*001e*/ 	.short	0x00a8


	//----- nvinfo : EIATTR_NUM_BARRIERS
	.align		4
        /*0020*/ 	.byte	0x02, 0x4c
        /*0022*/ 	.byte	0x10
	.zero		1


	//----- nvinfo : EIATTR_EXTERNS
	.align		4
        /*0024*/ 	.byte	0x04, 0x0f
        /*0026*/ 	.short	(.L_961 - .L_960)


	//   ....[0]....
	.align		4
.L_960:
        /*0028*/ 	.word	index@(__assertfail)


	//----- nvinfo : EIATTR_ANNOTATIONS
	.align		4
.L_961:
        /*002c*/ 	.byte	0x04, 0x55
        /*002e*/ 	.short	(.L_963 - .L_962)


	//   ....[0]....
.L_962:
        /* <DEDUP_REMOVED lines=34> */


	//----- nvinfo : EIATTR_MERCURY_ISA_VERSION
	.align		4
.L_963:
        /*0238*/ 	.byte	0x03, 0x5f
        /*023a*/ 	.short	0x0101


	//----- nvinfo : EIATTR_INT_WARP_WIDE_INSTR_OFFSETS
	.align		4
        /*023c*/ 	.byte	0x04, 0x31
        /*023e*/ 	.short	(.L_965 - .L_964)


	//   ....[0]....
.L_964:
        /*0240*/ 	.word	0x00000120


	//   ....[1]....
        /*0244*/ 	.word	0x000001c0


	//   ....[2]....
        /*0248*/ 	.word	0x00000230


	//----- nvinfo : EIATTR_COOP_GROUP_MASK_REGIDS
	.align		4
.L_965:
        /*024c*/ 	.byte	0x04, 0x29
        /*024e*/ 	.short	(.L_967 - .L_966)


	//   ....[0]....
.L_966:
        /*0250*/ 	.word	0xffffffff


	//   ....[1]....
        /*0254*/ 	.word	0xffffffff


	//   ....[2]....
        /*0258*/ 	.word	0xffffffff


	//   ....[3]....
        /*025c*/ 	.word	0xffffffff


	//   ....[4]....
        /*0260*/ 	.word	0xffffffff


	//   ....[5]....
        /*0264*/ 	.word	0xffffffff


	//   ....[6]....
        /*0268*/ 	.word	0xffffffff


	//   ....[7]....
        /*026c*/ 	.word	0xffffffff


	//   ....[8]....
        /*0270*/ 	.word	0xffffffff


	//   ....[9]....
        /*0274*/ 	.word	0xffffffff


	//   ....[10]....
        /*0278*/ 	.word	0xffffffff


	//   ....[11]....
        /*027c*/ 	.word	0xffffffff


	//   ....[12]....
        /*0280*/ 	.word	0xffffffff


	//   ....[13]....
        /*0284*/ 	.word	0xffffffff


	//   ....[14]....
        /*0288*/ 	.word	0xffffffff


	//   ....[15]....
        /*028c*/ 	.word	0xffffffff


	//   ....[16]....
        /*0290*/ 	.word	0xffffffff


	//   ....[17]....
        /*0294*/ 	.word	0xffffffff


	//   ....[18]....
        /*0298*/ 	.word	0xffffffff


	//   ....[19]....
        /*029c*/ 	.word	0xffffffff


	//   ....[20]....
        /*02a0*/ 	.word	0xffffffff


	//   ....[21]....
        /*02a4*/ 	.word	0xffffffff


	//   ....[22]....
        /*02a8*/ 	.word	0xffffffff


	//   ....[23]....
        /*02ac*/ 	.word	0xffffffff


	//   ....[24]....
        /*02b0*/ 	.word	0xffffffff


	//   ....[25]....
        /*02b4*/ 	.word	0xffffffff


	//   ....[26]....
        /*02b8*/ 	.word	0xffffffff


	//   ....[27]....
        /*02bc*/ 	.word	0xffffffff


	//   ....[28]....
        /*02c0*/ 	.word	0xffffffff


	//   ....[29]....
        /*02c4*/ 	.word	0xffffffff


	//   ....[30]....
        /*02c8*/ 	.word	0xffffffff


	//   ....[31]....
        /*02cc*/ 	.word	0xffffffff


	//   ....[32]....
        /*02d0*/ 	.word	0xffffffff


	//   ....[33]....
        /*02d4*/ 	.word	0xffffffff


	//   ....[34]....
        /*02d8*/ 	.word	0xffffffff


	//   ....[35]....
        /*02dc*/ 	.word	0xffffffff


	//   ....[36]....
        /*02e0*/ 	.word	0xffffffff


	//   ....[37]....
        /*02e4*/ 	.word	0xffffffff


	//   ....[38]....
        /*02e8*/ 	.word	0xffffffff


	//   ....[39]....
        /*02ec*/ 	.word	0xffffffff


	//   ....[40]....
        /*02f0*/ 	.word	0xffffffff


	//   ....[41]....
        /*02f4*/ 	.word	0xffffffff


	//   ....[42]....
        /*02f8*/ 	.word	0xffffffff


	//   ....[43]....
        /*02fc*/ 	.word	0xffffffff


	//   ....[44]....
        /*0300*/ 	.word	0xffffffff


	//   ....[45]....
        /*0304*/ 	.word	0xffffffff


	//   ....[46]....
        /*0308*/ 	.word	0xffffffff


	//   ....[47]....
        /*030c*/ 	.word	0xffffffff


	//   ....[48]....
        /*0310*/ 	.word	0xffffffff


	//   ....[49]....
        /*0314*/ 	.word	0xffffffff


	//   ....[50]....
        /*0318*/ 	.word	0xffffffff


	//   ....[51]....
        /*031c*/ 	.word	0x0500000f


	//   ....[52]....
        /*0320*/ 	.word	0x0500000f


	//   ....[53]....
        /*0324*/ 	.word	0x0500000f


	//   ....[54]....
        /*0328*/ 	.word	0x0500000f


	//   ....[55]....
        /*032c*/ 	.word	0x0500000f


	//   ....[56]....
        /*0330*/ 	.word	0x0500000f


	//   ....[57]....
        /*0334*/ 	.word	0x0500000f


	//   ....[58]....
        /*0338*/ 	.word	0x0500000f


	//   ....[59]....
        /*033c*/ 	.word	0x0500000f


	//   ....[60]....
        /*0340*/ 	.word	0x0500000f


	//   ....[61]....
        /*0344*/ 	.word	0x0500000f


	//   ....[62]....
        /*0348*/ 	.word	0x0500000f


	//   ....[63]....
        /*034c*/ 	.word	0x0500000f


	//   ....[64]....
        /*0350*/ 	.word	0x0500000f


	//   ....[65]....
        /*0354*/ 	.word	0x0500000f


	//   ....[66]....
        /*0358*/ 	.word	0x0500000f


	//   ....[67]....
        /*035c*/ 	.word	0x0500000f


	//   ....[68]....
        /*0360*/ 	.word	0x0500000f


	//----- nvinfo : EIATTR_COOP_GROUP_INSTR_OFFSETS
	.align		4
.L_967:
        /*0364*/ 	.byte	0x04, 0x28
        /*0366*/ 	.short	(.L_969 - .L_968)


	//   ....[0]....
.L_968:
        /*0368*/ 	.word	0x00000060


	//   ....[1]....
        /*036c*/ 	.word	0x00000130


	//   ....[2]....
        /*0370*/ 	.word	0x000001d0


	//   ....[3]....
        /*0374*/ 	.word	0x000003b0


	//   ....[4]....
        /*0378*/ 	.word	0x000005e0


	//   ....[5]....
        /*037c*/ 	.word	0x00000810


	//   ....[6]....
        /*0380*/ 	.word	0x00000aa0


	//   ....[7]....
        /*0384*/ 	.word	0x00000dc0


	//   ....[8]....
        /*0388*/ 	.word	0x000012b0


	//   ....[9]....
        /*038c*/ 	.word	0x000049c0


	//   ....[10]....
        /*0390*/ 	.word	0x00004a80


	//   ....[11]....
        /*0394*/ 	.word	0x00005200


	//   ....[12]....
        /*0398*/ 	.word	0x00005260


	//   ....[13]....
        /*039c*/ 	.word	0x000096a0


	//   ....[14]....
        /*03a0*/ 	.word	0x000096b0


	//   ....[15]....
        /*03a4*/ 	.word	0x000096f0


	//   ....[16]....
        /*03a8*/ 	.word	0x00009700


	//   ....[17]....
        /*03ac*/ 	.word	0x0000b140


	//   ....[18]....
        /*03b0*/ 	.word	0x0000b170


	//   ....[19]....
        /*03b4*/ 	.word	0x0000b240


	//   ....[20]....
        /*03b8*/ 	.word	0x0000b250


	//   ....[21]....
        /*03bc*/ 	.word	0x0000c490


	//   ....[22]....
        /*03c0*/ 	.word	0x0000c4c0


	//   ....[23]....
        /*03c4*/ 	.word	0x0000c4f0


	//   ....[24]....
        /*03c8*/ 	.word	0x0000c520


	//   ....[25]....
        /*03cc*/ 	.word	0x0000cbb0


	//   ....[26]....
        /*03d0*/ 	.word	0x0000cbe0


	//   ....[27]....
        /*03d4*/ 	.word	0x0000ccc0


	//   ....[28]....
        /*03d8*/ 	.word	0x0000cce0


	//   ....[29]....
        /*03dc*/ 	.word	0x0000cda0


	//   ....[30]....
        /*03e0*/ 	.word	0x0000cdc0


	//   ....[31]....
        /*03e4*/ 	.word	0x0000ce90


	//   ....[32]....
        /*03e8*/ 	.word	0x0000ced0


	//   ....[33]....
        /*03ec*/ 	.word	0x0000d9c0


	//   ....[34]....
        /*03f0*/ 	.word	0x0000e490


	//   ....[35]....
        /*03f4*/ 	.word	0x0000e4c0


	//   ....[36]....
        /*03f8*/ 	.word	0x0000e590


	//   ....[37]....
        /*03fc*/ 	.word	0x0000e5a0


	//   ....[38]....
        /*0400*/ 	.word	0x0000e630


	//   ....[39]....
        /*0404*/ 	.word	0x0000e640


	//   ....[40]....
        /*0408*/ 	.word	0x0000e6d0


	//   ....[41]....
        /*040c*/ 	.word	0x0000e6e0


	//   ....[42]....
        /*0410*/ 	.word	0x0000e770


	//   ....[43]....
        /*0414*/ 	.word	0x0000e780


	//   ....[44]....
        /*0418*/ 	.word	0x0000e810


	//   ....[45]....
        /*041c*/ 	.word	0x0000e820


	//   ....[46]....
        /*0420*/ 	.word	0x0000e8b0


	//   ....[47]....
        /*0424*/ 	.word	0x0000e8c0


	//   ....[48]....
        /*0428*/ 	.word	0x0000e8d0


	//   ....[49]....
        /*042c*/ 	.word	0x0000e920


	//   ....[50]....
        /*0430*/ 	.word	0x00011210


	//   ....[51]....
        /*0434*/ 	.word	0x00011700


	//   ....[52]....
        /*0438*/ 	.word	0x00011870


	//   ....[53]....
        /*043c*/ 	.word	0x000118d0


	//   ....[54]....
        /*0440*/ 	.word	0x00011a50


	//   ....[55]....
        /*0444*/ 	.word	0x00011aa0


	//   ....[56]....
        /*0448*/ 	.word	0x00011bc0


	//   ....[57]....
        /*044c*/ 	.word	0x00011c10


	//   ....[58]....
        /*0450*/ 	.word	0x00011d30


	//   ....[59]....
        /*0454*/ 	.word	0x00011d80


	//   ....[60]....
        /*0458*/ 	.word	0x00011ea0


	//   ....[61]....
        /*045c*/ 	.word	0x00011ef0


	//   ....[62]....
        /*0460*/ 	.word	0x00012010


	//   ....[63]....
        /*0464*/ 	.word	0x00012060


	//   ....[64]....
        /*0468*/ 	.word	0x00012180


	//   ....[65]....
        /*046c*/ 	.word	0x000121d0


	//   ....[66]....
        /*0470*/ 	.word	0x000122d0


	//   ....[67]....
        /*0474*/ 	.word	0x00012320


	//   ....[68]....
        /*0478*/ 	.word	0x000126d0


	//----- nvinfo : EIATTR_REG_RECONFIG
	.align		4
.L_969:
        /*047c*/ 	.byte	0x01, 0x54
	.zero		2


	//----- nvinfo : EIATTR_SYSCALL_OFFSETS
	.align		4
        /*0480*/ 	.byte	0x04, 0x46
        /*0482*/ 	.short	(.L_971 - .L_970)


	//   ....[0]....
.L_970:
        /*0484*/ 	.word	0x00001670


	//   ....[1]....
        /*0488*/ 	.word	0x0000d5e0


	//   ....[2]....
        /*048c*/ 	.word	0x0000d720


	//   ....[3]....
        /*0490*/ 	.word	0x0000d810


	//   ....[4]....
        /*0494*/ 	.word	0x0000e050


	//----- nvinfo : EIATTR_MBARRIER_INSTR_OFFSETS
	.align		4
.L_971:
        /*0498*/ 	.byte	0x04, 0x39
        /*049a*/ 	.short	(.L_973 - .L_972)


	//   ....[0]....
.L_972:
        /*049c*/ 	.word	0x00000250
        /*04a0*/ 	.word	0x000000ff
        /*04a4*/ 	.word	0x00034800
        /*04a8*/ 	.short	0x0100
        /*04aa*/ 	.byte	0x08
	.zero		1


	//   ....[1]....
        /*04ac*/ 	.word	0x00000260
        /*04b0*/ 	.word	0x000000ff
        /*04b4*/ 	.word	0x00034820
        /*04b8*/ 	.short	0x0100
        /*04ba*/ 	.byte	0x08
	.zero		1


	//   ....[2]....
        /*04bc*/ 	.word	0x00000350
        /*04c0*/ 	.word	0x000000ff
        /*04c4*/ 	.word	0x00034830
        /*04c8*/ 	.short	0x0100
        /*04ca*/ 	.byte	0x08
	.zero		1


	//   ....[3]....
        /*04cc*/ 	.word	0x00000360
        /*04d0*/ 	.word	0x000000ff
        /*04d4*/ 	.word	0x00034840
        /*04d8*/ 	.short	0x0100
        /*04da*/ 	.byte	0x08
	.zero		1


	//   ....[4]....
        /*04dc*/ 	.word	0x00000370
        /*04e0*/ 	.word	0x000000ff
        /*04e4*/ 	.word	0x00034838
        /*04e8*/ 	.short	0x0100
        /*04ea*/ 	.byte	0x08
	.zero		1


	//   ....[5]....
        /*04ec*/ 	.word	0x00000380
        /*04f0*/ 	.word	0x000000ff
        /*04f4*/ 	.word	0x00034848
        /*04f8*/ 	.short	0x0100
        /*04fa*/ 	.byte	0x08
	.zero		1


	//   ....[6]....
        /*04fc*/ 	.word	0x00000590
        /*0500*/ 	.word	0x000000ff
        /*0504*/ 	.word	0x00034850
        /*0508*/ 	.short	0x0100
        /*050a*/ 	.byte	0x08
	.zero		1


	//   ....[7]....
        /*050c*/ 	.word	0x000005a0
        /*0510*/ 	.word	0x000000ff
        /*0514*/ 	.word	0x00034860
        /*0518*/ 	.short	0x0100
        /*051a*/ 	.byte	0x08
	.zero		1


	//   ....[8]....
        /*051c*/ 	.word	0x000005b0
        /*0520*/ 	.word	0x000000ff
        /*0524*/ 	.word	0x00034858
        /*0528*/ 	.short	0x0100
        /*052a*/ 	.byte	0x08
	.zero		1


	//   ....[9]....
        /*052c*/ 	.word	0x000005c0
        /*0530*/ 	.word	0x000000ff
        /*0534*/ 	.word	0x00034868
        /*0538*/ 	.short	0x0100
        /*053a*/ 	.byte	0x08
	.zero		1


	//   ....[10]....
        /*053c*/ 	.word	0x000007c0
        /*0540*/ 	.word	0x000000ff
        /*0544*/ 	.word	0x00034870
        /*0548*/ 	.short	0x0100
        /*054a*/ 	.byte	0x08
	.zero		1


	//   ....[11]....
        /*054c*/ 	.word	0x000007d0
        /*0550*/ 	.word	0x000000ff
        /*0554*/ 	.word	0x00034880
        /*0558*/ 	.short	0x0100
        /*055a*/ 	.byte	0x08
	.zero		1


	//   ....[12]....
        /*055c*/ 	.word	0x000007e0
        /*0560*/ 	.word	0x000000ff
        /*0564*/ 	.word	0x00034878
        /*0568*/ 	.short	0x0100
        /*056a*/ 	.byte	0x08
	.zero		1


	//   ....[13]....
        /*056c*/ 	.word	0x000007f0
        /*0570*/ 	.word	0x000000ff
        /*0574*/ 	.word	0x00034888
        /*0578*/ 	.short	0x0100
        /*057a*/ 	.byte	0x08
	.zero		1


	//   ....[14]....
        /*057c*/ 	.word	0x00000a50
        /*0580*/ 	.word	0x000000ff
        /*0584*/ 	.word	0x00034890
        /*0588*/ 	.short	0x0100
        /*058a*/ 	.byte	0x08
	.zero		1


	//   ....[15]....
        /*058c*/ 	.word	0x00000a60
        /*0590*/ 	.word	0x000000ff
        /*0594*/ 	.word	0x000348a0
        /*0598*/ 	.short	0x0100
        /*059a*/ 	.byte	0x08
	.zero		1


	//   ....[16]....
        /*059c*/ 	.word	0x00000a70
        /*05a0*/ 	.word	0x000000ff
        /*05a4*/ 	.word	0x00034898
        /*05a8*/ 	.short	0x0100
        /*05aa*/ 	.byte	0x08
	.zero		1


	//   ....[17]....
        /*05ac*/ 	.word	0x00000a80
        /*05b0*/ 	.word	0x000000ff
        /*05b4*/ 	.word	0x000348a8
        /*05b8*/ 	.short	0x0100
        /*05ba*/ 	.byte	0x08
	.zero		1


	//   ....[18]....
        /*05bc*/ 	.word	0x00000d20
        /*05c0*/ 	.word	0x000000ff
        /*05c4*/ 	.word	0x000348b0
        /*05c8*/ 	.short	0x0100
        /*05ca*/ 	.byte	0x08
	.zero		1


	//   ....[19]....
        /*05cc*/ 	.word	0x00000d30
        /*05d0*/ 	.word	0x000000ff
        /*05d4*/ 	.word	0x000348c0
        /*05d8*/ 	.short	0x0100
        /*05da*/ 	.byte	0x08
	.zero		1


	//   ....[20]....
        /*05dc*/ 	.word	0x00000d40
        /*05e0*/ 	.word	0x000000ff
        /*05e4*/ 	.word	0x000348b8
        /*05e8*/ 	.short	0x0100
        /*05ea*/ 	.byte	0x08
	.zero		1


	//   ....[21]....
        /*05ec*/ 	.word	0x00000d50
        /*05f0*/ 	.word	0x000000ff
        /*05f4*/ 	.word	0x000348c8
        /*05f8*/ 	.short	0x0100
        /*05fa*/ 	.byte	0x08
	.zero		1


	//   ....[22]....
        /*05fc*/ 	.word	0x000016b0
        /*0600*/ 	.word	0x000000ff
        /*0604*/ 	.word	0x00034800
        /*0608*/ 	.short	0x010a
        /*060a*/ 	.byte	0x3d
	.zero		1


	//   ....[23]....
        /*060c*/ 	.word	0x00001740
        /*0610*/ 	.word	0x0000000c
        /*0614*/ 	.word	0x00034830
        /*0618*/ 	.short	0x010a
        /*061a*/ 	.byte	0x3f
	.zero		1


	//   ....[24]....
        /*061c*/ 	.word	0x00001780
        /*0620*/ 	.word	0x0000000c
        /*0624*/ 	.word	0x00034830
        /*0628*/ 	.short	0x010a
        /*062a*/ 	.byte	0x3f
	.zero		1


	//   ....[25]....
        /*062c*/ 	.word	0x000059b0
        /*0630*/ 	.word	0x0000000d
        /*0634*/ 	.word	0x00000000
        /*0638*/ 	.short	0x0101
        /*063a*/ 	.byte	0x3f
	.zero		1


	//   ....[26]....
        /*063c*/ 	.word	0x00006570
        /*0640*/ 	.word	0x000000ff
        /*0644*/ 	.word	0x00034830
        /*0648*/ 	.short	0x010a
        /*064a*/ 	.byte	0x06
	.zero		1


	//   ....[27]....
        /*064c*/ 	.word	0x000065b0
        /*0650*/ 	.word	0x000000ff
        /*0654*/ 	.word	0x00034830
        /*0658*/ 	.short	0x010a
        /*065a*/ 	.byte	0x06
	.zero		1


	//   ....[28]....
        /*065c*/ 	.word	0x00008c80
        /*0660*/ 	.word	0x000000ff
        /*0664*/ 	.word	0x00034850
        /*0668*/ 	.short	0x010a
        /*066a*/ 	.byte	0x06
	.zero		1


	//   ....[29]....
        /*066c*/ 	.word	0x00008cc0
        /*0670*/ 	.word	0x000000ff
        /*0674*/ 	.word	0x00034850
        /*0678*/ 	.short	0x010a
        /*067a*/ 	.byte	0x06
	.zero		1


	//   ....[30]....
        /*067c*/ 	.word	0x0000a6f0
        /*0680*/ 	.word	0x0000000c
        /*0684*/ 	.word	0x00000000
        /*0688*/ 	.short	0x0101
        /*068a*/ 	.byte	0x3f
	.zero		1


	//   ....[31]....
        /*068c*/ 	.word	0x0000aa50
        /*0690*/ 	.word	0x0000005b
        /*0694*/ 	.word	0x00000000
        /*0698*/ 	.short	0x0101
        /*069a*/ 	.byte	0x3f
	.zero		1


	//   ....[32]....
        /*069c*/ 	.word	0x0000b0b0
        /*06a0*/ 	.word	0x000000ff
        /*06a4*/ 	.word	0x00034850
        /*06a8*/ 	.short	0x010a
        /*06aa*/ 	.byte	0x07
	.zero		1


	//   ....[33]....
        /*06ac*/ 	.word	0x0000b0f0
        /*06b0*/ 	.word	0x000000ff
        /*06b4*/ 	.word	0x00034850
        /*06b8*/ 	.short	0x010a
        /*06ba*/ 	.byte	0x07
	.zero		1


	//   ....[34]....
        /*06bc*/ 	.word	0x0000b9e0
        /*06c0*/ 	.word	0x00000003
        /*06c4*/ 	.word	0x00000000
        /*06c8*/ 	.short	0x0101
        /*06ca*/ 	.byte	0x3f
	.zero		1


	//   ....[35]....
        /*06cc*/ 	.word	0x0000cb80
        /*06d0*/ 	.word	0x000000ff
        /*06d4*/ 	.word	0x00000000
        /*06d8*/ 	.short	0x0101
        /*06da*/ 	.byte	0x04
	.zero		1


	//   ....[36]....
        /*06dc*/ 	.word	0x0000cbf0
        /*06e0*/ 	.word	0x000000ff
        /*06e4*/ 	.word	0x00000000
        /*06e8*/ 	.short	0x0101
        /*06ea*/ 	.byte	0x3d
	.zero		1


	//   ....[37]....
        /*06ec*/ 	.word	0x0000dbe0
        /*06f0*/ 	.word	0x00000002
        /*06f4*/ 	.word	0x00034840
        /*06f8*/ 	.short	0x010a
        /*06fa*/ 	.byte	0x3f
	.zero		1


	//   ....[38]....
        /*06fc*/ 	.word	0x0000ea30
        /*0700*/ 	.word	0x000000ff
        /*0704*/ 	.word	0x00034800
        /*0708*/ 	.short	0x0107
        /*070a*/ 	.byte	0x24
	.zero		1


	//   ....[39]....
        /*070c*/ 	.word	0x0000eaa0
        /*0710*/ 	.word	0x000000ff
        /*0714*/ 	.word	0x00034800
        /*0718*/ 	.short	0x0101
        /*071a*/ 	.byte	0x24
	.zero		1


	//   ....[40]....
        /*071c*/ 	.word	0x0000eac0
        /*0720*/ 	.word	0x000000ff
        /*0724*/ 	.word	0x00034820
        /*0728*/ 	.short	0x010a
        /*072a*/ 	.byte	0x24
	.zero		1


	//   ....[41]....
        /*072c*/ 	.word	0x0000ede0
        /*0730*/ 	.word	0x00000003
        /*0734*/ 	.word	0x00034840
        /*0738*/ 	.short	0x010a
        /*073a*/ 	.byte	0x3f
	.zero		1


	//   ....[42]....
        /*073c*/ 	.word	0x0000f220
        /*0740*/ 	.word	0x00000002
        /*0744*/ 	.word	0x00034860
        /*0748*/ 	.short	0x010a
        /*074a*/ 	.byte	0x3f
	.zero		1


	//   ....[43]....
        /*074c*/ 	.word	0x0000f8f0
        /*0750*/ 	.word	0x00000003
        /*0754*/ 	.word	0x00034840
        /*0758*/ 	.short	0x010a
        /*075a*/ 	.byte	0x3f
	.zero		1


	//   ....[44]....
        /*075c*/ 	.word	0x0000fd30
        /*0760*/ 	.word	0x00000002
        /*0764*/ 	.word	0x00034860
        /*0768*/ 	.short	0x010a
        /*076a*/ 	.byte	0x3f
	.zero		1


	//   ....[45]....
        /*076c*/ 	.word	0x00010360
        /*0770*/ 	.word	0x00000003
        /*0774*/ 	.word	0x00034840
        /*0778*/ 	.short	0x010a
        /*077a*/ 	.byte	0x3f
	.zero		1


	//   ....[46]....
        /*077c*/ 	.word	0x00010790
        /*0780*/ 	.word	0x00000002
        /*0784*/ 	.word	0x00034860
        /*0788*/ 	.short	0x010a
        /*078a*/ 	.byte	0x3f
	.zero		1


	//   ....[47]....
        /*078c*/ 	.word	0x00010c30
        /*0790*/ 	.word	0x00000000
        /*0794*/ 	.word	0x00034860
        /*0798*/ 	.short	0x010a
        /*079a*/ 	.byte	0x3f
	.zero		1


	//   ....[48]....
        /*079c*/ 	.word	0x00011190
        /*07a0*/ 	.word	0x00000000
        /*07a4*/ 	.word	0x00034820
        /*07a8*/ 	.short	0x010a
        /*07aa*/ 	.byte	0x3f
	.zero		1


	//   ....[49]....
        /*07ac*/ 	.word	0x00011380
        /*07b0*/ 	.word	0x00000006
        /*07b4*/ 	.word	0x00000000
        /*07b8*/ 	.short	0x010a
        /*07ba*/ 	.byte	0x3f
	.zero		1


	//   ....[50]....
        /*07bc*/ 	.word	0x000113b0
        /*07c0*/ 	.word	0x00000007
        /*07c4*/ 	.word	0x00000000
        /*07c8*/ 	.short	0x010a
        /*07ca*/ 	.byte	0x3f
	.zero		1


	//   ....[51]....
        /*07cc*/ 	.word	0x00011410
        /*07d0*/ 	.word	0x00000004
        /*07d4*/ 	.word	0x00000000
        /*07d8*/ 	.short	0x010a
        /*07da*/ 	.byte	0x3f
	.zero		1


	//   ....[52]....
        /*07dc*/ 	.word	0x00011440
        /*07e0*/ 	.word	0x00000003
        /*07e4*/ 	.word	0x00000000
        /*07e8*/ 	.short	0x010a
        /*07ea*/ 	.byte	0x3f
	.zero		1


	//   ....[53]....
        /*07ec*/ 	.word	0x000114b0
        /*07f0*/ 	.word	0x00000003
        /*07f4*/ 	.word	0x00034800
        /*07f8*/ 	.short	0x010a
        /*07fa*/ 	.byte	0x3f
	.zero		1


	//   ....[54]....
        /*07fc*/ 	.word	0x00011500
        /*0800*/ 	.word	0x0000000c
        /*0804*/ 	.word	0x00034830
        /*0808*/ 	.short	0x010a
        /*080a*/ 	.byte	0x3f
	.zero		1


	//   ....[55]....
        /*080c*/ 	.word	0x00011560
        /*0810*/ 	.word	0x0000000a
        /*0814*/ 	.word	0x00034830
        /*0818*/ 	.short	0x010a
        /*081a*/ 	.byte	0x3f
	.zero		1


	//   ....[56]....
        /*081c*/ 	.word	0x000115c0
        /*0820*/ 	.word	0x0000000a
        /*0824*/ 	.word	0x00034850
        /*0828*/ 	.short	0x010a
        /*082a*/ 	.byte	0x3f
	.zero		1


	//   ....[57]....
        /*082c*/ 	.word	0x00011620
        /*0830*/ 	.word	0x00000005
        /*0834*/ 	.word	0x00034850
        /*0838*/ 	.short	0x010a
        /*083a*/ 	.byte	0x3f
	.zero		1


	//   ....[58]....
        /*083c*/ 	.word	0x000117c0
        /*0840*/ 	.word	0x00000002
        /*0844*/ 	.word	0x00034840
        /*0848*/ 	.short	0x010a
        /*084a*/ 	.byte	0x3f
	.zero		1


	//   ....[59]....
        /*084c*/ 	.word	0x00012370
        /*0850*/ 	.word	0x00000003
        /*0854*/ 	.word	0x00034820
        /*0858*/ 	.short	0x010a
        /*085a*/ 	.byte	0x3f
	.zero		1


	//   ....[60]....
        /*085c*/ 	.word	0x000123c0
        /*0860*/ 	.word	0x00000003
        /*0864*/ 	.word	0x00034840
        /*0868*/ 	.short	0x010a
        /*086a*/ 	.byte	0x3f
	.zero		1


	//   ....[61]....
        /*086c*/ 	.word	0x00012410
        /*0870*/ 	.word	0x00000002
        /*0874*/ 	.word	0x00034860
        /*0878*/ 	.short	0x010a
        /*087a*/ 	.byte	0x3f
	.zero		1


	//   ....[62]....
        /*087c*/ 	.word	0x00012460
        /*0880*/ 	.word	0x00000003
        /*0884*/ 	.word	0x00034840
        /*0888*/ 	.short	0x010a
        /*088a*/ 	.byte	0x3f
	.zero		1


	//   ....[63]....
        /*088c*/ 	.word	0x000124b0
        /*0890*/ 	.word	0x00000002
        /*0894*/ 	.word	0x00034860
        /*0898*/ 	.short	0x010a
        /*089a*/ 	.byte	0x3f
	.zero		1


	//   ....[64]....
        /*089c*/ 	.word	0x00012500
        /*08a0*/ 	.word	0x00000003
        /*08a4*/ 	.word	0x00034840
        /*08a8*/ 	.short	0x010a
        /*08aa*/ 	.byte	0x3f
	.zero		1


	//   ....[65]....
        /*08ac*/ 	.word	0x00012550
        /*08b0*/ 	.word	0x00000002
        /*08b4*/ 	.word	0x00034860
        /*08b8*/ 	.short	0x010a
        /*08ba*/ 	.byte	0x3f
	.zero		1


	//   ....[66]....
        /*08bc*/ 	.word	0x000125a0
        /*08c0*/ 	.word	0x00000000
        /*08c4*/ 	.word	0x00034860
        /*08c8*/ 	.short	0x010a
        /*08ca*/ 	.byte	0x3f
	.zero		1


	//   ....[67]....
        /*08cc*/ 	.word	0x000125f0
        /*08d0*/ 	.word	0x00000000
        /*08d4*/ 	.word	0x00034820
        /*08d8*/ 	.short	0x010a
        /*08da*/ 	.byte	0x3f
	.zero		1


	//   ....[68]....
        /*08dc*/ 	.word	0x00012790
        /*08e0*/ 	.word	0x00000006
        /*08e4*/ 	.word	0x00000000
        /*08e8*/ 	.short	0x010a
        /*08ea*/ 	.byte	0x3f
	.zero		1


	//   ....[69]....
        /*08ec*/ 	.word	0x000127e0
        /*08f0*/ 	.word	0x00000007
        /*08f4*/ 	.word	0x00000000
        /*08f8*/ 	.short	0x010a
        /*08fa*/ 	.byte	0x3f
	.zero		1


	//   ....[70]....
        /*08fc*/ 	.word	0x00012830
        /*0900*/ 	.word	0x00000004
        /*0904*/ 	.word	0x00000000
        /*0908*/ 	.short	0x010a
        /*090a*/ 	.byte	0x3f
	.zero		1


	//----- nvinfo : EIATTR_NUM_MBARRIERS
	.align		4
.L_973:
        /*090c*/ 	.byte	0x03, 0x38
        /*090e*/ 	.short	0x0016


	//----- nvinfo : EIATTR_EXIT_INSTR_OFFSETS
	.align		4
        /*0910*/ 	.byte	0x04, 0x1c
        /*0912*/ 	.short	(.L_975 - .L_974)


	//   ....[0]....
.L_974:
        /*0914*/ 	.word	0x00000f10


	//   ....[1]....
        /*0918*/ 	.word	0x0000cfd0


	//   ....[2]....
        /*091c*/ 	.word	0x00011490


	//----- nvinfo : EIATTR_MAX_THREADS
	.align		4
.L_975:
        /*0920*/ 	.byte	0x04, 0x05
        /*0922*/ 	.short	(.L_977 - .L_976)
.L_976:
        /*0924*/ 	.word	0x00000180
        /*0928*/ 	.word	0x00000001
        /*092c*/ 	.word	0x00000001


	//----- nvinfo : EIATTR_CRS_STACK_SIZE
	.align		4
.L_977:
        /*0930*/ 	.byte	0x04, 0x1e
        /*0932*/ 	.short	(.L_979 - .L_978)
.L_978:
        /*0934*/ 	.word	0x00000000


	//----- nvinfo : EIATTR_CBANK_PARAM_SIZE
	.align		4
.L_979:
        /*0938*/ 	.byte	0x03, 0x19
        /*093a*/ 	.short	0x0a70


	//----- nvinfo : EIATTR_PARAM_CBANK
	.align		4
        /*093c*/ 	.byte	0x04, 0x0a
        /*093e*/ 	.short	(.L_981 - .L_980)
	.align		4
.L_980:
        /*0940*/ 	.word	index@(.nv.constant0._ZN7cutlass13device_kernelIN5flash11enable_sm90INS1_16FlashAttnFwdSm90INS1_25CollectiveMainloopFwdSm90ILi2EN4cute5tupleIJNS5_1CILi2EEENS7_ILi1EEES9_EEENS6_IJNS7_ILi128EEENS7_ILi176EEESB_EEELi128ENS_10bfloat16_tEfNS_4arch4Sm90ELb0ELb0ELb0ELb0ELb0ELb0ELb0ELb1ELb1ELb1ELb0ELb0EEENS1_21CollectiveEpilogueFwdINS6_IJSB_SB_SC_EEESA_SE_SG_Li256ELb0ELb1ELb0ELb0EEENS1_29StaticPersistentTileSchedulerILb0EEEEEEEEEvNT_6ParamsE)
        /*0944*/ 	.short	0x0210
        /*0946*/ 	.short	0x0a70


	//----- nvinfo : EIATTR_SW_WAR
	.align		4
.L_981:
        /*0948*/ 	.byte	0x04, 0x36
        /*094a*/ 	.short	(.L_983 - .L_982)
.L_982:
        /*094c*/ 	.word	0x00000008
.L_983:


//--------------------- .nv.info._ZN7cutlass13device_kernelIN5flash11enable_sm90INS1_16FlashAttnFwdSm90INS1_25CollectiveMainloopFwdSm90ILi2EN4cute5tupleIJNS5_1CILi1EEES8_S8_EEENS6_IJNS7_ILi128EEENS7_ILi176EEESA_EEELi128ENS_10bfloat16_tEfNS_4arch4Sm90ELb0ELb0ELb0ELb1ELb0ELb0ELb0ELb1ELb1ELb1ELb0ELb0EEENS1_21CollectiveEpilogueFwdINS6_IJSA_SA_SB_EEES9_SD_SF_Li256ELb1ELb1ELb0ELb0EEENS1_36VarlenDynamicPersistentTileSchedulerILi128ELi176ELi256ELi128ELb0ELb1ELb1ELb0ELb1ELb1EEEEEEEEEvNT_6ParamsE --------------------------
	.section	.nv.info._ZN7cutlass13device_kernelIN5flash11enable_sm90INS1_16FlashAttnFwdSm90INS1_25CollectiveMainloopFwdSm90ILi2EN4cute5tupleIJNS5_1CILi1EEES8_S8_EEENS6_IJNS7_ILi128EEENS7_ILi176EEESA_EEELi128ENS_10bfloat16_tEfNS_4arch4Sm90ELb0ELb0ELb0ELb1ELb0ELb0ELb0ELb1ELb1ELb1ELb0ELb0EEENS1_21CollectiveEpilogueFwdINS6_IJSA_SA_SB_EEES9_SD_SF_Li256ELb1ELb1ELb0ELb0EEENS1_36VarlenDynamicPersistentTileSchedulerILi128ELi176ELi256ELi128ELb0ELb1ELb1ELb0ELb1ELb1EEEEEEEEEvNT_6ParamsE,"",@"SHT_CUDA_INFO"
	.sectionflags	@""
	.align	4


	//----- nvinfo : EIATTR_CUDA_API_VERSION
	.align		4
        /*0000*/ 	.byte	0x04, 0x37
        /*0002*/ 	.short	(.L_985 - .L_984)
.L_984:
        /*0004*/ 	.word	0x00000082


	//----- nvinfo : EIATTR_KPARAM_INFO
	.align		4
.L_985:
        /*0008*/ 	.byte	0x04, 0x17
        /*000a*/ 	.short	(.L_987 - .L_986)
.L_986:
        /*000c*/ 	.word	0x00000000
        /*0010*/ 	.short	0x0000
        /*0012*/ 	.short	0x0070
        /*0014*/ 	.byte	0x00, 0xf0, 0x01, 0x2a


	//----- nvinfo : EIATTR_SPARSE_MMA_MASK
	.align		4
.L_987:
        /*0018*/ 	.byte	0x03, 0x50
        /*001a*/ 	.short	0x0000


	//----- nvinfo : EIATTR_MAXREG_COUNT
	.align		4
        /*001c*/ 	.byte	0x03, 0x1b
        /*001e*/ 	.short	0x00a8


	//----- nvinfo : EIATTR_NUM_BARRIERS
	.align		4
        /*0020*/ 	.byte	0x02, 0x4c
        /*0022*/ 	.byte	0x10
	.zero		1


	//----- nvinfo : EIATTR_EXTERNS
	.align		4
        /*0024*/ 	.byte	0x04, 0x0f
        /*0026*/ 	.short	(.L_989 - .L_988)


	//   ....[0]....
	.align		4
.L_988:
        /*0028*/ 	.word	index@(__assertfail)


	//----- nvinfo : EIATTR_ANNOTATIONS
	.align		4
.L_989:
        /*002c*/ 	.byte	0x04, 0x55
        /*002e*/ 	.short	(.L_991 - .L_990)


	//   ....[0]....
.L_990:
        /* <DEDUP_REMOVED lines=78> */


	//----- nvinfo : EIATTR_MERCURY_ISA_VERSION
	.align		4
.L_991:
        /*04f8*/ 	.byte	0x03, 0x5f
        /*04fa*/ 	.short	0x0101


	//----- nvinfo : EIATTR_UNUSED_LOAD_BYTE_OFFSET
	.align		4
        /*04fc*/ 	.byte	0x04, 0x44
        /*04fe*/ 	.short	(.L_993 - .L_992)


	//   ....[0]....
.L_992:
        /*0500*/ 	.word	0x00000a30
        /*0504*/ 	.word	0x0000fff0


	//   ....[1]....
        /*0508*/ 	.word	0x0000be00
        /*050c*/ 	.word	0x0000fff0


	//----- nvinfo : EIATTR_INT_WARP_WIDE_INSTR_OFFSETS
	.align		4
.L_993:
        /*0510*/ 	.byte	0x04, 0x31
        /*0512*/ 	.short	(.L_995 - .L_994)


	//   ....[0]....
.L_994:
        /*0514*/ 	.word	0x00000120


	//   ....[1]....
        /*0518*/ 	.word	0x000001c0


	//   ....[2]....
        /*051c*/ 	.word	0x00000230


	//   ....[3]....
        /*0520*/ 	.word	0x0000ede0


	//   ....[4]....
        /*0524*/ 	.word	0x0000ee70


	//   ....[5]....
        /*0528*/ 	.word	0x000126f0


	//   ....[6]....
        /*052c*/ 	.word	0x00012780


	//----- nvinfo : EIATTR_COOP_GROUP_MASK_REGIDS
	.align		4
.L_995:
        /*0530*/ 	.byte	0x04, 0x29
        /*0532*/ 	.short	(.L_997 - .L_996)


	//   ....[0]....
.L_996:
        /*0534*/ 	.word	0xffffffff


	//   ....[1]....
        /*0538*/ 	.word	0xffffffff


	//   ....[2]....
        /*053c*/ 	.word	0xffffffff


	//   ....[3]....
        /*0540*/ 	.word	0xffffffff


	//   ....[4]....
        /*0544*/ 	.word	0xffffffff


	//   ....[5]....
        /*0548*/ 	.word	0xffffffff


	//   ....[6]....
        /*054c*/ 	.word	0xffffffff


	//   ....[7]....
        /*0550*/ 	.word	0xffffffff


	//   ....[8]....
        /*0554*/ 	.word	0xffffffff


	//   ....[9]....
        /*0558*/ 	.word	0xffffffff


	//   ....[10]....
        /*055c*/ 	.word	0xffffffff


	//   ....[11]....
        /*0560*/ 	.word	0xffffffff


	//   ....[12]....
        /*0564*/ 	.word	0xffffffff


	//   ....[13]....
        /*0568*/ 	.word	0xffffffff


	//   ....[14]....
        /*056c*/ 	.word	0xffffffff


	//   ....[15]....
        /*0570*/ 	.word	0xffffffff


	//   ....[16]....
        /*0574*/ 	.word	0xffffffff


	//   ....[17]....
        /*0578*/ 	.word	0xffffffff


	//   ....[18]....
        /*057c*/ 	.word	0xffffffff


	//   ....[19]....
        /*0580*/ 	.word	0xffffffff


	//   ....[20]....
        /*0584*/ 	.word	0xffffffff


	//   ....[21]....
        /*0588*/ 	.word	0xffffffff


	//   ....[22]....
        /*058c*/ 	.word	0xffffffff


	//   ....[23]....
        /*0590*/ 	.word	0xffffffff


	//   ....[24]....
        /*0594*/ 	.word	0xffffffff


	//   ....[25]....
        /*0598*/ 	.word	0xffffffff


	//   ....[26]....
        /*059c*/ 	.word	0xffffffff


	//   ....[27]....
        /*05a0*/ 	.word	0xffffffff


	//   ....[28]....
        /*05a4*/ 	.word	0xffffffff


	//   ....[29]....
        /*05a8*/ 	.word	0xffffffff


	//   ....[30]....
        /*05ac*/ 	.word	0xffffffff


	//   ....[31]....
        /*05b0*/ 	.word	0xffffffff


	//   ....[32]....
        /*05b4*/ 	.word	0xffffffff


	//   ....[33]....
        /*05b8*/ 	.word	0xffffffff


	//   ....[34]....
        /*05bc*/ 	.word	0xffffffff


	//   ....[35]....
        /*05c0*/ 	.word	0xffffffff


	//   ....[36]....
        /*05c4*/ 	.word	0xffffffff


	//   ....[37]....
        /*05c8*/ 	.word	0xffffffff


	//   ....[38]....
        /*05cc*/ 	.word	0xffffffff


	//   ....[39]....
        /*05d0*/ 	.word	0xffffffff


	//   ....[40]....
        /*05d4*/ 	.word	0xffffffff


	//   ....[41]....
        /*05d8*/ 	.word	0xffffffff


	//   ....[42]....
        /*05dc*/ 	.word	0xffffffff


	//   ....[43]....
        /*05e0*/ 	.word	0xffffffff


	//   ....[44]....
        /*05e4*/ 	.word	0xffffffff


	//   ....[45]....
        /*05e8*/ 	.word	0xffffffff


	//   ....[46]....
        /*05ec*/ 	.word	0xffffffff


	//   ....[47]....
        /*05f0*/ 	.word	0xffffffff


	//   ....[48]....
        /*05f4*/ 	.word	0xffffffff


	//   ....[49]....
        /*05f8*/ 	.word	0xffffffff


	//   ....[50]....
        /*05fc*/ 	.word	0xffffffff


	//   ....[51]....
        /*0600*/ 	.word	0xffffffff


	//   ....[52]....
        /*0604*/ 	.word	0xffffffff


	//   ....[53]....
        /*0608*/ 	.word	0xffffffff


	//   ....[54]....
        /*060c*/ 	.word	0xffffffff


	//   ....[55]....
        /*0610*/ 	.word	0xffffffff


	//   ....[56]....
        /*0614*/ 	.word	0xffffffff


	//   ....[57]....
        /*0618*/ 	.word	0xffffffff


	//   ....[58]....
        /*061c*/ 	.word	0xffffffff


	//   ....[59]....
        /*0620*/ 	.word	0xffffffff


	//   ....[60]....
        /*0624*/ 	.word	0xffffffff


	//   ....[61]....
        /*0628*/ 	.word	0xffffffff


	//   ....[62]....
        /*062c*/ 	.word	0xffffffff


	//   ....[63]....
        /*0630*/ 	.word	0xffffffff


	//   ....[64]....
        /*0634*/ 	.word	0xffffffff


	//   ....[65]....
        /*0638*/ 	.word	0xffffffff


	//   ....[66]....
        /*063c*/ 	.word	0xffffffff


	//   ....[67]....
        /*0640*/ 	.word	0xffffffff


	//   ....[68]....
        /*0644*/ 	.word	0xffffffff


	//   ....[69]....
        /*0648*/ 	.word	0xffffffff


	//   ....[70]....
        /*064c*/ 	.word	0xffffffff


	//   ....[71]....
        /*0650*/ 	.word	0xffffffff


	//   ....[72]....
        /*0654*/ 	.word	0xffffffff


	//   ....[73]....
        /*0658*/ 	.word	0xffffffff


	//   ....[74]....
        /*065c*/ 	.word	0xffffffff


	//   ....[75]....
        /*0660*/ 	.word	0xffffffff


	//   ....[76]....
        /*0664*/ 	.word	0xffffffff


	//   ....[77]....
        /*0668*/ 	.word	0xffffffff


	//   ....[78]....
        /*066c*/ 	.word	0xffffffff


	//   ....[79]....
        /*0670*/ 	.word	0xffffffff


	//   ....[80]....
        /*0674*/ 	.word	0xffffffff


	//   ....[81]....
        /*0678*/ 	.word	0xffffffff


	//   ....[82]....
        /*067c*/ 	.word	0xffffffff


	//   ....[83]....
        /*0680*/ 	.word	0xffffffff


	//   ....[84]....
        /*0684*/ 	.word	0xffffffff


	//   ....[85]....
        /*0688*/ 	.word	0xffffffff


	//   ....[86]....
        /*068c*/ 	.word	0xffffffff


	//   ....[87]....
        /*0690*/ 	.word	0xffffffff


	//   ....[88]....
        /*0694*/ 	.word	0xffffffff


	//   ....[89]....
        /*0698*/ 	.word	0xffffffff


	//   ....[90]....
        /*069c*/ 	.word	0xffffffff


	//   ....[91]....
        /*06a0*/ 	.word	0x0500000f


	//   ....[92]....
        /*06a4*/ 	.word	0x0500000f


	//   ....[93]....
        /*06a8*/ 	.word	0x0500000f


	//   ....[94]....
        /*06ac*/ 	.word	0x0500000f


	//   ....[95]....
        /*06b0*/ 	.word	0x0500000f


	//   ....[96]....
        /*06b4*/ 	.word	0x0500000f


	//   ....[97]....
        /*06b8*/ 	.word	0x0500000f


	//   ....[98]....
        /*06bc*/ 	.word	0x0500000f


	//   ....[99]....
        /*06c0*/ 	.word	0x0500000f


	//   ....[100]....
        /*06c4*/ 	.word	0x0500000f


	//   ....[101]....
        /*06c8*/ 	.word	0x0500000f


	//   ....[102]....
        /*06cc*/ 	.word	0x0500000f


	//   ....[103]....
        /*06d0*/ 	.word	0x0500000f


	//   ....[104]....
        /*06d4*/ 	.word	0x0500000f


	//   ....[105]....
        /*06d8*/ 	.word	0x0500000f


	//   ....[106]....
        /*06dc*/ 	.word	0x0500000f


	//   ....[107]....
        /*06e0*/ 	.word	0x0500000f


	//   ....[108]....
        /*06e4*/ 	.word	0x0500000f


	//   ....[109]....
        /*06e8*/ 	.word	0x0500000f


	//   ....[110]....
        /*06ec*/ 	.word	0x0500000f


	//   ....[111]....
        /*06f0*/ 	.word	0x0500000f


	//   ....[112]....
        /*06f4*/ 	.word	0x0500000f


	//   ....[113]....
        /*06f8*/ 	.word	0x0500000f


	//   ....[114]....
        /*06fc*/ 	.word	0x0500000f


	//   ....[115]....
        /*0700*/ 	.word	0x0500000f


	//   ....[116]....
        /*0704*/ 	.word	0x0500000f


	//   ....[117]....
        /*0708*/ 	.word	0x0500000f


	//   ....[118]....
        /*070c*/ 	.word	0x0500000f


	//   ....[119]....
        /*0710*/ 	.word	0x0500000f


	//   ....[120]....
        /*0714*/ 	.word	0x0500000f


	//   ....[121]....
        /*0718*/ 	.word	0x0500000f


	//   ....[122]....
        /*071c*/ 	.word	0x0500000f


	//   ....[123]....
        /*0720*/ 	.word	0x0500000f


	//   ....[124]....
        /*0724*/ 	.word	0x0500000f


	//   ....[125]....
        /*0728*/ 	.word	0x0500000f


	//----- nvinfo : EIATTR_COOP_GROUP_INSTR_OFFSETS
	.align		4
.L_997:
        /*072c*/ 	.byte	0x04, 0x28
        /*072e*/ 	.short	(.L_999 - .L_998)


	//   ....[0]....
.L_998:
        /*0730*/ 	.word	0x00000060


	//   ....[1]....
        /*0734*/ 	.word	0x00000130


	//   ....[2]....
        /*0738*/ 	.word	0x000001e0


	//   ....[3]....
        /*073c*/ 	.word	0x000003a0


	//   ....[4]....
        /*0740*/ 	.word	0x00000500


	//   ....[5]....
        /*0744*/ 	.word	0x00000620


	//   ....[6]....
        /*0748*/ 	.word	0x00000780


	//   ....[7]....
        /*074c*/ 	.word	0x00001320


	//   ....[8]....
        /*0750*/ 	.word	0x000048e0


	//   ....[9]....
        /*0754*/ 	.word	0x00004960


	//   ....[10]....
        /*0758*/ 	.word	0x000050b0


	//   ....[11]....
        /*075c*/ 	.word	0x00005150


	//   ....[12]....
        /*0760*/ 	.word	0x000092e0


	//   ....[13]....
        /*0764*/ 	.word	0x00009310


	//   ....[14]....
        /*0768*/ 	.word	0x00009da0


	//   ....[15]....
        /*076c*/ 	.word	0x00009e00


	//   ....[16]....
        /*0770*/ 	.word	0x0000b2b0


	//   ....[17]....
        /*0774*/ 	.word	0x0000b330


	//   ....[18]....
        /*0778*/ 	.word	0x0000b7f0


	//   ....[19]....
        /*077c*/ 	.word	0x0000b800


	//   ....[20]....
        /*0780*/ 	.word	0x0000c860


	//   ....[21]....
        /*0784*/ 	.word	0x0000c8a0


	//   ....[22]....
        /*0788*/ 	.word	0x0000c8e0


	//   ....[23]....
        /*078c*/ 	.word	0x0000c910


	//   ....[24]....
        /*0790*/ 	.word	0x0000ce60


	//   ....[25]....
        /*0794*/ 	.word	0x0000cea0


	//   ....[26]....
        /*0798*/ 	.word	0x0000cf60


	//   ....[27]....
        /*079c*/ 	.word	0x0000cf80


	//   ....[28]....
        /*07a0*/ 	.word	0x0000d040


	//   ....[29]....
        /*07a4*/ 	.word	0x0000d060


	//   ....[30]....
        /*07a8*/ 	.word	0x0000d130


	//   ....[31]....
        /*07ac*/ 	.word	0x0000d150


	//   ....[32]....
        /*07b0*/ 	.word	0x0000d980


	//   ....[33]....
        /*07b4*/ 	.word	0x0000d9a0


	//   ....[34]....
        /*07b8*/ 	.word	0x0000da60


	//   ....[35]....
        /*07bc*/ 	.word	0x0000da80


	//   ....[36]....
        /*07c0*/ 	.word	0x0000db40


	//   ....[37]....
        /*07c4*/ 	.word	0x0000db60


	//   ....[38]....
        /*07c8*/ 	.word	0x0000dc30


	//   ....[39]....
        /*07cc*/ 	.word	0x0000dc50


	//   ....[40]....
        /*07d0*/ 	.word	0x0000dd90


	//   ....[41]....
        /*07d4*/ 	.word	0x0000df80


	//   ....[42]....
        /*07d8*/ 	.word	0x0000dfb0


	//   ....[43]....
        /*07dc*/ 	.word	0x0000dfe0


	//   ....[44]....
        /*07e0*/ 	.word	0x0000e010


	//   ....[45]....
        /*07e4*/ 	.word	0x0000e040


	//   ....[46]....
        /*07e8*/ 	.word	0x0000e070


	//   ....[47]....
        /*07ec*/ 	.word	0x0000e1e0


	//   ....[48]....
        /*07f0*/ 	.word	0x0000e210


	//   ....[49]....
        /*07f4*/ 	.word	0x0000e240


	//   ....[50]....
        /*07f8*/ 	.word	0x0000e270


	//   ....[51]....
        /*07fc*/ 	.word	0x0000e2a0


	//   ....[52]....
        /*0800*/ 	.word	0x0000e2d0


	//   ....[53]....
        /*0804*/ 	.word	0x0000e370


	//   ....[54]....
        /*0808*/ 	.word	0x0000e3a0


	//   ....[55]....
        /*080c*/ 	.word	0x0000e430


	//   ....[56]....
        /*0810*/ 	.word	0x0000f3f0


	//   ....[57]....
        /*0814*/ 	.word	0x00010030


	//   ....[58]....
        /*0818*/ 	.word	0x00010040


	//   ....[59]....
        /*081c*/ 	.word	0x00010060


	//   ....[60]....
        /*0820*/ 	.word	0x000100a0


	//   ....[61]....
        /*0824*/ 	.word	0x000101b0


	//   ....[62]....
        /*0828*/ 	.word	0x000101c0


	//   ....[63]....
        /*082c*/ 	.word	0x00010250


	//   ....[64]....
        /*0830*/ 	.word	0x00010260


	//   ....[65]....
        /*0834*/ 	.word	0x000102f0


	//   ....[66]....
        /*0838*/ 	.word	0x00010300


	//   ....[67]....
        /*083c*/ 	.word	0x00010390


	//   ....[68]....
        /*0840*/ 	.word	0x000103a0


	//   ....[69]....
        /*0844*/ 	.word	0x00010430


	//   ....[70]....
        /*0848*/ 	.word	0x00010440


	//   ....[71]....
        /*084c*/ 	.word	0x00010450


	//   ....[72]....
        /*0850*/ 	.word	0x00010460


	//   ....[73]....
        /*0854*/ 	.word	0x00012e10


	//   ....[74]....
        /*0858*/ 	.word	0x00012e70


	//   ....[75]....
        /*085c*/ 	.word	0x00012ea0


	//   ....[76]....
        /*0860*/ 	.word	0x00012ed0


	//   ....[77]....
        /*0864*/ 	.word	0x00012f00


	//   ....[78]....
        /*0868*/ 	.word	0x00012f30


	//   ....[79]....
        /*086c*/ 	.word	0x00012f60


	//   ....[80]....
        /*0870*/ 	.word	0x00012f70


	//   ....[81]....
        /*0874*/ 	.word	0x000130f0


	//   ....[82]....
        /*0878*/ 	.word	0x00013120


	//   ....[83]....
        /*087c*/ 	.word	0x00013150


	//   ....[84]....
        /*0880*/ 	.word	0x00013180


	//   ....[85]....
        /*0884*/ 	.word	0x000131b0


	//   ....[86]....
        /*0888*/ 	.word	0x000131e0


	//   ....[87]....
        /*088c*/ 	.word	0x000132a0


	//   ....[88]....
        /*0890*/ 	.word	0x000132c0


	//   ....[89]....
        /*0894*/ 	.word	0x00013330


	//   ....[90]....
        /*0898*/ 	.word	0x000137c0


	//   ....[91]....
        /*089c*/ 	.word	0x00013ca0


	//   ....[92]....
        /*08a0*/ 	.word	0x00013e70


	//   ....[93]....
        /*08a4*/ 	.word	0x00013ec0


	//   ....[94]....
        /*08a8*/ 	.word	0x00013f20


	//   ....[95]....
        /*08ac*/ 	.word	0x00013fc0


	//   ....[96]....
        /*08b0*/ 	.word	0x00014080


	//   ....[97]....
        /*08b4*/ 	.word	0x000141a0


	//   ....[98]....
        /*08b8*/ 	.word	0x00014200


	//   ....[99]....
        /*08bc*/ 	.word	0x00014300


	//   ....[100]....
        /*08c0*/ 	.word	0x00014360


	//   ....[101]....
        /*08c4*/ 	.word	0x00014460


	//   ....[102]....
        /*08c8*/ 	.word	0x000144c0


	//   ....[103]....
        /*08cc*/ 	.word	0x000145c0


	//   ....[104]....
        /*08d0*/ 	.word	0x00014620


	//   ....[105]....
        /*08d4*/ 	.word	0x00014710


	//   ....[106]....
        /*08d8*/ 	.word	0x00014770


	//   ....[107]....
        /*08dc*/ 	.word	0x00014850


	//   ....[108]....
        /*08e0*/ 	.word	0x00014b80


	//   ....[109]....
        /*08e4*/ 	.word	0x00014c20


	//   ....[110]....
        /*08e8*/ 	.word	0x00014d40


	//   ....[111]....
        /*08ec*/ 	.word	0x00014db0


	//   ....[112]....
        /*08f0*/ 	.word	0x00014e30


	//   ....[113]....
        /*08f4*/ 	.word	0x00014eb0


	//   ....[114]....
        /*08f8*/ 	.word	0x00014f30


	//   ....[115]....
        /*08fc*/ 	.word	0x00014fc0


	//   ....[116]....
        /*0900*/ 	.word	0x00015060


	//   ....[117]....
        /*0904*/ 	.word	0x00015100


	//   ....[118]....
        /*0908*/ 	.word	0x00015170


	//   ....[119]....
        /*090c*/ 	.word	0x000151e0


	//   ....[120]....
        /*0910*/ 	.word	0x00015250


	//   ....[121]....
        /*0914*/ 	.word	0x000152d0


	//   ....[122]....
        /*0918*/ 	.word	0x00015350


	//   ....[123]....
        /*091c*/ 	.word	0x000153f0


	//   ....[124]....
        /*0920*/ 	.word	0x00015480


	//   ....[125]....
        /*0924*/ 	.word	0x000155b0


	//----- nvinfo : EIATTR_REG_RECONFIG
	.align		4
.L_999:
        /*0928*/ 	.byte	0x01, 0x54
	.zero		2


	//----- nvinfo : EIATTR_SYSCALL_OFFSETS
	.align		4
        /*092c*/ 	.byte	0x04, 0x46
        /*092e*/ 	.short	(.L_1001 - .L_1000)


	//   ....[0]....
.L_1000:
        /*0930*/ 	.word	0x00001510


	//   ....[1]....
        /*0934*/ 	.word	0x0000efe0


	//   ....[2]....
        /*0938*/ 	.word	0x0000f140


	//   ....[3]....
        /*093c*/ 	.word	0x0000f240


	//   ....[4]....
        /*0940*/ 	.word	0x0000fc00


	//----- nvinfo : EIATTR_MBARRIER_INSTR_OFFSETS
	.align		4
.L_1001:
        /*0944*/ 	.byte	0x04, 0x39
        /*0946*/ 	.short	(.L_1003 - .L_1002)


	//   ....[0]....
.L_1002:
        /*0948*/ 	.word	0x00000250
        /*094c*/ 	.word	0x000000ff
        /*0950*/ 	.word	0x00034800
        /*0954*/ 	.short	0x0100
        /*0956*/ 	.byte	0x08
	.zero		1


	//   ....[1]....
        /*0958*/ 	.word	0x00000260
        /*095c*/ 	.word	0x000000ff
        /*0960*/ 	.word	0x00034820
        /*0964*/ 	.short	0x0100
        /*0966*/ 	.byte	0x08
	.zero		1


	//   ....[2]....
        /*0968*/ 	.word	0x00000350
        /*096c*/ 	.word	0x000000ff
        /*0970*/ 	.word	0x00034830
        /*0974*/ 	.short	0x0100
        /*0976*/ 	.byte	0x08
	.zero		1


	//   ....[3]....
        /*0978*/ 	.word	0x00000360
        /*097c*/ 	.word	0x000000ff
        /*0980*/ 	.word	0x00034840
        /*0984*/ 	.short	0x0100
        /*0986*/ 	.byte	0x08
	.zero		1


	//   ....[4]....
        /*0988*/ 	.word	0x00000370
        /*098c*/ 	.word	0x000000ff
        /*0990*/ 	.word	0x00034838
        /*0994*/ 	.short	0x0100
        /*0996*/ 	.byte	0x08
	.zero		1


	//   ....[5]....
        /*0998*/ 	.word	0x00000380
        /*099c*/ 	.word	0x000000ff
        /*09a0*/ 	.word	0x00034848
        /*09a4*/ 	.short	0x0100
        /*09a6*/ 	.byte	0x08
	.zero		1


	//   ....[6]....
        /*09a8*/ 	.word	0x000004b0
        /*09ac*/ 	.word	0x000000ff
        /*09b0*/ 	.word	0x00034850
        /*09b4*/ 	.short	0x0100
        /*09b6*/ 	.byte	0x08
	.zero		1


	//   ....[7]....
        /*09b8*/ 	.word	0x000004c0
        /*09bc*/ 	.word	0x000000ff
        /*09c0*/ 	.word	0x00034860
        /*09c4*/ 	.short	0x0100
        /*09c6*/ 	.byte	0x08
	.zero		1


	//   ....[8]....
        /*09c8*/ 	.word	0x000004d0
        /*09cc*/ 	.word	0x000000ff
        /*09d0*/ 	.word	0x00034858
        /*09d4*/ 	.short	0x0100
        /*09d6*/ 	.byte	0x08
	.zero		1


	//   ....[9]....
        /*09d8*/ 	.word	0x000004e0
        /*09dc*/ 	.word	0x000000ff
        /*09e0*/ 	.word	0x00034868
        /*09e4*/ 	.short	0x0100
        /*09e6*/ 	.byte	0x08
	.zero		1


	//   ....[10]....
        /*09e8*/ 	.word	0x000005d0
        /*09ec*/ 	.word	0x000000ff
        /*09f0*/ 	.word	0x00034870
        /*09f4*/ 	.short	0x0100
        /*09f6*/ 	.byte	0x06
	.zero		1


	//   ....[11]....
        /*09f8*/ 	.word	0x000005e0
        /*09fc*/ 	.word	0x000000ff
        /*0a00*/ 	.word	0x00034880
        /*0a04*/ 	.short	0x0100
        /*0a06*/ 	.byte	0x06
	.zero		1


	//   ....[12]....
        /*0a08*/ 	.word	0x000005f0
        /*0a0c*/ 	.word	0x000000ff
        /*0a10*/ 	.word	0x00034878
        /*0a14*/ 	.short	0x0100
        /*0a16*/ 	.byte	0x06
	.zero		1


	//   ....[13]....
        /*0a18*/ 	.word	0x00000600
        /*0a1c*/ 	.word	0x000000ff
        /*0a20*/ 	.word	0x00034888
        /*0a24*/ 	.short	0x0100
        /*0a26*/ 	.byte	0x06
	.zero		1


	//   ....[14]....
        /*0a28*/ 	.word	0x00000730
        /*0a2c*/ 	.word	0x000000ff
        /*0a30*/ 	.word	0x00034890
        /*0a34*/ 	.short	0x0100
        /*0a36*/ 	.byte	0x08
	.zero		1


	//   ....[15]....
        /*0a38*/ 	.word	0x00000740
        /*0a3c*/ 	.word	0x000000ff
        /*0a40*/ 	.word	0x000348a0
        /*0a44*/ 	.short	0x0100
        /*0a46*/ 	.byte	0x08
	.zero		1


	//   ....[16]....
        /*0a48*/ 	.word	0x00000750
        /*0a4c*/ 	.word	0x000000ff
        /*0a50*/ 	.word	0x00034898
        /*0a54*/ 	.short	0x0100
        /*0a56*/ 	.byte	0x08
	.zero		1


	//   ....[17]....
        /*0a58*/ 	.word	0x00000760
        /*0a5c*/ 	.word	0x000000ff
        /*0a60*/ 	.word	0x000348a8
        /*0a64*/ 	.short	0x0100
        /*0a66*/ 	.byte	0x08
	.zero		1


	//   ....[18]....
        /*0a68*/ 	.word	0x00000890
        /*0a6c*/ 	.word	0x000000ff
        /*0a70*/ 	.word	0x000348b0
        /*0a74*/ 	.short	0x0100
        /*0a76*/ 	.byte	0x08
	.zero		1


	//   ....[19]....
        /*0a78*/ 	.word	0x000008a0
        /*0a7c*/ 	.word	0x000000ff
        /*0a80*/ 	.word	0x000348c0
        /*0a84*/ 	.short	0x0100
        /*0a86*/ 	.byte	0x08
	.zero		1


	//   ....[20]....
        /*0a88*/ 	.word	0x000008b0
        /*0a8c*/ 	.word	0x000000ff
        /*0a90*/ 	.word	0x000348b8
        /*0a94*/ 	.short	0x0100
        /*0a96*/ 	.byte	0x08
	.zero		1


	//   ....[21]....
        /*0a98*/ 	.word	0x000008c0
        /*0a9c*/ 	.word	0x000000ff
        /*0aa0*/ 	.word	0x000348c8
        /*0aa4*/ 	.short	0x0100
        /*0aa6*/ 	.byte	0x08
	.zero		1


	//   ....[22]....
        /*0aa8*/ 	.word	0x000015c0
        /*0aac*/ 	.word	0x00000000
        /*0ab0*/ 	.word	0x00034800
        /*0ab4*/ 	.short	0x010a
        /*0ab6*/ 	.byte	0x3f
	.zero		1


	//   ....[23]....
        /*0ab8*/ 	.word	0x00001630
        /*0abc*/ 	.word	0x0000000c
        /*0ac0*/ 	.word	0x00034830
        /*0ac4*/ 	.short	0x010a
        /*0ac6*/ 	.byte	0x3f
	.zero		1


	//   ....[24]....
        /*0ac8*/ 	.word	0x000016a0
        /*0acc*/ 	.word	0x0000000c
        /*0ad0*/ 	.word	0x00034830
        /*0ad4*/ 	.short	0x010a
        /*0ad6*/ 	.byte	0x3f
	.zero		1


	//   ....[25]....
        /*0ad8*/ 	.word	0x000054f0
        /*0adc*/ 	.word	0x00000028
        /*0ae0*/ 	.word	0x00000000
        /*0ae4*/ 	.short	0x0101
        /*0ae6*/ 	.byte	0x3f
	.zero		1


	//   ....[26]....
        /*0ae8*/ 	.word	0x00006720
        /*0aec*/ 	.word	0x00000000
        /*0af0*/ 	.word	0x00034830
        /*0af4*/ 	.short	0x010a
        /*0af6*/ 	.byte	0x3f
	.zero		1


	//   ....[27]....
        /*0af8*/ 	.word	0x00006760
        /*0afc*/ 	.word	0x00000000
        /*0b00*/ 	.word	0x00034830
        /*0b04*/ 	.short	0x010a
        /*0b06*/ 	.byte	0x3f
	.zero		1


	//   ....[28]....
        /*0b08*/ 	.word	0x00008e30
        /*0b0c*/ 	.word	0x000000ff
        /*0b10*/ 	.word	0x00034850
        /*0b14*/ 	.short	0x010a
        /*0b16*/ 	.byte	0x06
	.zero		1


	//   ....[29]....
        /*0b18*/ 	.word	0x00008e70
        /*0b1c*/ 	.word	0x000000ff
        /*0b20*/ 	.word	0x00034850
        /*0b24*/ 	.short	0x010a
        /*0b26*/ 	.byte	0x06
	.zero		1


	//   ....[30]....
        /*0b28*/ 	.word	0x0000a910
        /*0b2c*/ 	.word	0x00000085
        /*0b30*/ 	.word	0x00000000
        /*0b34*/ 	.short	0x0101
        /*0b36*/ 	.byte	0x3f
	.zero		1


	//   ....[31]....
        /*0b38*/ 	.word	0x0000aaa0
        /*0b3c*/ 	.word	0x00000083
        /*0b40*/ 	.word	0x00000000
        /*0b44*/ 	.short	0x0101
        /*0b46*/ 	.byte	0x3f
	.zero		1


	//   ....[32]....
        /*0b48*/ 	.word	0x0000b210
        /*0b4c*/ 	.word	0x00000008
        /*0b50*/ 	.word	0x00034850
        /*0b54*/ 	.short	0x010a
        /*0b56*/ 	.byte	0x3f
	.zero		1


	//   ....[33]....
        /*0b58*/ 	.word	0x0000b250
        /*0b5c*/ 	.word	0x00000008
        /*0b60*/ 	.word	0x00034850
        /*0b64*/ 	.short	0x010a
        /*0b66*/ 	.byte	0x3f
	.zero		1


	//   ....[34]....
        /*0b68*/ 	.word	0x0000ba10
        /*0b6c*/ 	.word	0x00000008
        /*0b70*/ 	.word	0x00000000
        /*0b74*/ 	.short	0x0101
        /*0b76*/ 	.byte	0x3f
	.zero		1


	//   ....[35]....
        /*0b78*/ 	.word	0x0000ce90
        /*0b7c*/ 	.word	0x00000012
        /*0b80*/ 	.word	0x00000000
        /*0b84*/ 	.short	0x0101
        /*0b86*/ 	.byte	0x3f
	.zero		1


	//   ....[36]....
        /*0b88*/ 	.word	0x0000f690
        /*0b8c*/ 	.word	0x00000000
        /*0b90*/ 	.word	0x00034840
        /*0b94*/ 	.short	0x010a
        /*0b96*/ 	.byte	0x3f
	.zero		1


	//   ....[37]....
        /*0b98*/ 	.word	0x000105b0
        /*0b9c*/ 	.word	0x00000009
        /*0ba0*/ 	.word	0x00034800
        /*0ba4*/ 	.short	0x0107
        /*0ba6*/ 	.byte	0x3f
	.zero		1


	//   ....[38]....
        /*0ba8*/ 	.word	0x000106c0
        /*0bac*/ 	.word	0x00000002
        /*0bb0*/ 	.word	0x00034800
        /*0bb4*/ 	.short	0x0101
        /*0bb6*/ 	.byte	0x3f
	.zero		1


	//   ....[39]....
        /*0bb8*/ 	.word	0x000106e0
        /*0bbc*/ 	.word	0x00000002
        /*0bc0*/ 	.word	0x00034820
        /*0bc4*/ 	.short	0x010a
        /*0bc6*/ 	.byte	0x3f
	.zero		1


	//   ....[40]....
        /*0bc8*/ 	.word	0x00010a60
        /*0bcc*/ 	.word	0x00000003
        /*0bd0*/ 	.word	0x00034840
        /*0bd4*/ 	.short	0x010a
        /*0bd6*/ 	.byte	0x3f
	.zero		1


	//   ....[41]....
        /*0bd8*/ 	.word	0x00010e20
        /*0bdc*/ 	.word	0x00000003
        /*0be0*/ 	.word	0x00000060
        /*0be4*/ 	.short	0x010a
        /*0be6*/ 	.byte	0x3f
	.zero		1


	//   ....[42]....
        /*0be8*/ 	.word	0x00011510
        /*0bec*/ 	.word	0x00000003
        /*0bf0*/ 	.word	0x00034840
        /*0bf4*/ 	.short	0x010a
        /*0bf6*/ 	.byte	0x3f
	.zero		1


	//   ....[43]....
        /*0bf8*/ 	.word	0x000118d0
        /*0bfc*/ 	.word	0x00000002
        /*0c00*/ 	.word	0x00000060
        /*0c04*/ 	.short	0x010a
        /*0c06*/ 	.byte	0x3f
	.zero		1


	//   ....[44]....
        /*0c08*/ 	.word	0x00011ef0
        /*0c0c*/ 	.word	0x00000002
        /*0c10*/ 	.word	0x00034840
        /*0c14*/ 	.short	0x010a
        /*0c16*/ 	.byte	0x3f
	.zero		1


	//   ....[45]....
        /*0c18*/ 	.word	0x000122b0
        /*0c1c*/ 	.word	0x00000002
        /*0c20*/ 	.word	0x00000060
        /*0c24*/ 	.short	0x010a
        /*0c26*/ 	.byte	0x3f
	.zero		1


	//   ....[46]....
        /*0c28*/ 	.word	0x00012860
        /*0c2c*/ 	.word	0x00000002
        /*0c30*/ 	.word	0x00034860
        /*0c34*/ 	.short	0x010a
        /*0c36*/ 	.byte	0x3f
	.zero		1


	//   ....[47]....
        /*0c38*/ 	.word	0x00013740
        /*0c3c*/ 	.word	0x00000000
        /*0c40*/ 	.word	0x00034820
        /*0c44*/ 	.short	0x010a
        /*0c46*/ 	.byte	0x3f
	.zero		1


	//   ....[48]....
        /*0c48*/ 	.word	0x00013900
        /*0c4c*/ 	.word	0x00000006
        /*0c50*/ 	.word	0x00000000
        /*0c54*/ 	.short	0x010a
        /*0c56*/ 	.byte	0x3f
	.zero		1


	//   ....[49]....
        /*0c58*/ 	.word	0x00013970
        /*0c5c*/ 	.word	0x00000007
        /*0c60*/ 	.word	0x00000000
        /*0c64*/ 	.short	0x010a
        /*0c66*/ 	.byte	0x3f
	.zero		1


	//   ....[50]....
        /*0c68*/ 	.word	0x000139e0
        /*0c6c*/ 	.word	0x00000004
        /*0c70*/ 	.word	0x00000000
        /*0c74*/ 	.short	0x010a
        /*0c76*/ 	.byte	0x3f
	.zero		1


	//   ....[51]....
        /*0c78*/ 	.word	0x00013a10
        /*0c7c*/ 	.word	0x00000003
        /*0c80*/ 	.word	0x00000000
        /*0c84*/ 	.short	0x010a
        /*0c86*/ 	.byte	0x3f
	.zero		1


	//   ....[52]....
        /*0c88*/ 	.word	0x00013a70
        /*0c8c*/ 	.word	0x00000000
        /*0c90*/ 	.word	0x00034800
        /*0c94*/ 	.short	0x010a
        /*0c96*/ 	.byte	0x3f
	.zero		1


	//   ....[53]....
        /*0c98*/ 	.word	0x00013ac0
        /*0c9c*/ 	.word	0x0000000c
        /*0ca0*/ 	.word	0x00034830
        /*0ca4*/ 	.short	0x010a
        /*0ca6*/ 	.byte	0x3f
	.zero		1


	//   ....[54]....
        /*0ca8*/ 	.word	0x00013b10
        /*0cac*/ 	.word	0x00000000
        /*0cb0*/ 	.word	0x00034830
        /*0cb4*/ 	.short	0x010a
        /*0cb6*/ 	.byte	0x3f
	.zero		1


	//   ....[55]....
        /*0cb8*/ 	.word	0x00013b70
        /*0cbc*/ 	.word	0x0000000b
        /*0cc0*/ 	.word	0x00034850
        /*0cc4*/ 	.short	0x010a
        /*0cc6*/ 	.byte	0x3f
	.zero		1


	//   ....[56]....
        /*0cc8*/ 	.word	0x00013bc0
        /*0ccc*/ 	.word	0x00000008
        /*0cd0*/ 	.word	0x00034850
        /*0cd4*/ 	.short	0x010a
        /*0cd6*/ 	.byte	0x3f
	.zero		1


	//   ....[57]....
        /*0cd8*/ 	.word	0x00013d60
        /*0cdc*/ 	.word	0x00000000
        /*0ce0*/ 	.word	0x00034840
        /*0ce4*/ 	.short	0x010a
        /*0ce6*/ 	.byte	0x3f
	.zero		1


	//   ....[58]....
        /*0ce8*/ 	.word	0x000148a0
        /*0cec*/ 	.word	0x00000002
        /*0cf0*/ 	.word	0x00034820
        /*0cf4*/ 	.short	0x010a
        /*0cf6*/ 	.byte	0x3f
	.zero		1


	//   ....[59]....
        /*0cf8*/ 	.word	0x000148f0
        /*0cfc*/ 	.word	0x00000003
        /*0d00*/ 	.word	0x00034840
        /*0d04*/ 	.short	0x010a
        /*0d06*/ 	.byte	0x3f
	.zero		1


	//   ....[60]....
        /*0d08*/ 	.word	0x00014940
        /*0d0c*/ 	.word	0x00000003
        /*0d10*/ 	.word	0x00000060
        /*0d14*/ 	.short	0x010a
        /*0d16*/ 	.byte	0x3f
	.zero		1


	//   ....[61]....
        /*0d18*/ 	.word	0x00014990
        /*0d1c*/ 	.word	0x00000003
        /*0d20*/ 	.word	0x00034840
        /*0d24*/ 	.short	0x010a
        /*0d26*/ 	.byte	0x3f
	.zero		1


	//   ....[62]....
        /*0d28*/ 	.word	0x000149e0
        /*0d2c*/ 	.word	0x00000002
        /*0d30*/ 	.word	0x00000060
        /*0d34*/ 	.short	0x010a
        /*0d36*/ 	.byte	0x3f
	.zero		1


	//   ....[63]....
        /*0d38*/ 	.word	0x00014a30
        /*0d3c*/ 	.word	0x00000002
        /*0d40*/ 	.word	0x00034840
        /*0d44*/ 	.short	0x010a
        /*0d46*/ 	.byte	0x3f
	.zero		1


	//   ....[64]....
        /*0d48*/ 	.word	0x00014a80
        /*0d4c*/ 	.word	0x00000002
        /*0d50*/ 	.word	0x00000060
        /*0d54*/ 	.short	0x010a
        /*0d56*/ 	.byte	0x3f
	.zero		1


	//   ....[65]....
        /*0d58*/ 	.word	0x00014ad0
        /*0d5c*/ 	.word	0x00000002
        /*0d60*/ 	.word	0x00034860
        /*0d64*/ 	.short	0x010a
        /*0d66*/ 	.byte	0x3f
	.zero		1


	//   ....[66]....
        /*0d68*/ 	.word	0x000154d0
        /*0d6c*/ 	.word	0x00000000
        /*0d70*/ 	.word	0x00034820
        /*0d74*/ 	.short	0x010a
        /*0d76*/ 	.byte	0x3f
	.zero		1


	//   ....[67]....
        /*0d78*/ 	.word	0x00015670
        /*0d7c*/ 	.word	0x00000006
        /*0d80*/ 	.word	0x00000000
        /*0d84*/ 	.short	0x010a
        /*0d86*/ 	.byte	0x3f
	.zero		1


	//   ....[68]....
        /*0d88*/ 	.word	0x000156c0
        /*0d8c*/ 	.word	0x00000007
        /*0d90*/ 	.word	0x00000000
        /*0d94*/ 	.short	0x010a
        /*0d96*/ 	.byte	0x3f
	.zero		1


	//   ....[69]....
        /*0d98*/ 	.word	0x00015710
        /*0d9c*/ 	.word	0x00000004
        /*0da0*/ 	.word	0x00000000
        /*0da4*/ 	.short	0x010a
        /*0da6*/ 	.byte	0x3f
	.zero		1


	//----- nvinfo : EIATTR_NUM_MBARRIERS
	.align		4
.L_1003:
        /*0da8*/ 	.byte	0x03, 0x38
        /*0daa*/ 	.short	0x0016


	//----- nvinfo : EIATTR_EXIT_INSTR_OFFSETS
	.align		4
        /*0dac*/ 	.byte	0x04, 0x1c
        /*0dae*/ 	.short	(.L_1005 - .L_1004)


	//   ....[0]....
.L_1004:
        /*0db0*/ 	.word	0x00000a70


	//   ....[1]....
        /*0db4*/ 	.word	0x0000dd40


	//   ....[2]....
        /*0db8*/ 	.word	0x00013a60


	//----- nvinfo : EIATTR_MAX_THREADS
	.align		4
.L_1005:
        /*0dbc*/ 	.byte	0x04, 0x05
        /*0dbe*/ 	.short	(.L_1007 - .L_1006)
.L_1006:
        /*0dc0*/ 	.word	0x00000180
        /*0dc4*/ 	.word	0x00000001
        /*0dc8*/ 	.word	0x00000001


	//----- nvinfo : EIATTR_CRS_STACK_SIZE
	.align		4
.L_1007:
        /*0dcc*/ 	.byte	0x04, 0x1e
        /*0dce*/ 	.short	(.L_1009 - .L_1008)
.L_1008:
        /*0dd0*/ 	.word	0x00000000


	//----- nvinfo : EIATTR_CBANK_PARAM_SIZE
	.align		4
.L_1009:
        /*0dd4*/ 	.byte	0x03, 0x19
        /*0dd6*/ 	.short	0x0af0


	//----- nvinfo : EIATTR_PARAM_CBANK
	.align		4
        /*0dd8*/ 	.byte	0x04, 0x0a
        /*0dda*/ 	.short	(.L_1011 - .L_1010)
	.align		4
.L_1010:
        /*0ddc*/ 	.word	index@(.nv.constant0._ZN7cutlass13device_kernelIN5flash11enable_sm90INS1_16FlashAttnFwdSm90INS1_25CollectiveMainloopFwdSm90ILi2EN4cute5tupleIJNS5_1CILi1EEES8_S8_EEENS6_IJNS7_ILi128EEENS7_ILi176EEESA_EEELi128ENS_10bfloat16_tEfNS_4arch4Sm90ELb0ELb0ELb0ELb1ELb0ELb0ELb0ELb1ELb1ELb1ELb0ELb0EEENS1_21CollectiveEpilogueFwdINS6_IJSA_SA_SB_EEES9_SD_SF_Li256ELb1ELb1ELb0ELb0EEENS1_36VarlenDynamicPersistentTileSchedulerILi128ELi176ELi256ELi128ELb0ELb1ELb1ELb0ELb1ELb1EEEEEEEEEvNT_6ParamsE)
        /*0de0*/ 	.short	0x0210
        /*0de2*/ 	.short	0x0af0


	//----- nvinfo : EIATTR_SW_WAR
	.align		4
.L_1011:
        /*0de4*/ 	.byte	0x04, 0x36
        /*0de6*/ 	.short	(.L_1013 - .L_1012)
.L_1012:
        /*0de8*/ 	.word	0x00000008
.L_1013:


//--------------------- .nv.info._ZN7cutlass13device_kernelIN5flash11enable_sm90INS1_16FlashAttnFwdSm90INS1_25CollectiveMainloopFwdSm90ILi2EN4cute5tupleIJNS5_1CILi1EEES8_S8_EEENS6_IJNS7_ILi128EEENS7_ILi176EEESA_EEELi128ENS_10bfloat16_tEfNS_4arch4Sm90ELb0ELb0ELb0ELb1ELb0ELb1ELb0ELb1ELb1ELb1ELb0ELb0EEENS1_21CollectiveEpilogueFwdINS6_IJSA_SA_SB_EEES9_SD_SF_Li256ELb1ELb1ELb0ELb0EEENS1_36VarlenDynamicPersistentTileSchedulerILi128ELi176ELi256ELi128ELb0ELb1ELb1ELb0ELb1ELb1EEEEEEEEEvNT_6ParamsE --------------------------
	.section	.nv.info._ZN7cutlass13device_kernelIN5flash11enable_sm90INS1_16FlashAttnFwdSm90INS1_25CollectiveMainloopFwdSm90ILi2EN4cute5tupleIJNS5_1CILi1EEES8_S8_EEENS6_IJNS7_ILi128EEENS7_ILi176EEESA_EEELi128ENS_10bfloat16_tEfNS_4arch4Sm90ELb0ELb0ELb0ELb1ELb0ELb1ELb0ELb1ELb1ELb1ELb0ELb0EEENS1_21CollectiveEpilogueFwdINS6_IJSA_SA_SB_EEES9_SD_SF_Li256ELb1ELb1ELb0ELb0EEENS1_36VarlenDynamicPersistentTileSchedulerILi128ELi176ELi256ELi128ELb0ELb1ELb1ELb0ELb1ELb1EEEEEEEEEvNT_6ParamsE,"",@"SHT_CUDA_INFO"
	.sectionflags	@""
	.align	4


	//----- nvinfo : EIATTR_CUDA_API_VERSION
	.align		4
        /*0000*/ 	.byte	0x04, 0x37
        /*0002*/ 	.short	(.L_1015 - .L_1014)
.L_1014:
        /*0004*/ 	.word	0x00000082


	//----- nvinfo : EIATTR_KPARAM_INFO
	.align		4
.L_1015:
        /*0008*/ 	.byte	0x04, 0x17
        /*000a*/ 	.short	(.L_1017 - .L_1016)
.L_1016:
        /*000c*/ 	.word	0x00000000
        /*0010*/ 	.short	0x0000
        /*0012*/ 	.short	0x0070
        /*0014*/ 	.byte	0x00, 0xf0, 0x01, 0x2a


	//----- nvinfo : EIATTR_SPARSE_MMA_MASK
	.align		4
.L_1017:
        /*0018*/ 	.byte	0x03, 0x50
        /*001a*/ 	.short	0x0000


	//----- nvinfo : EIATTR_MAXREG_COUNT
	.align		4
        /*001c*/ 	.byte	0x03, 0x1b
        /*001e*/ 	.short	0x00a8


	//----- nvinfo : EIATTR_NUM_BARRIERS
	.align		4
        /*0020*/ 	.byte	0x02, 0x4c
        /*0022*/ 	.byte	0x10
	.zero		1


	//----- nvinfo : EIATTR_EXTERNS
	.align		4
        /*0024*/ 	.byte	0x04, 0x0f
        /*0026*/ 	.short	(.L_1019 - .L_1018)


	//   ....[0]....
	.align		4
.L_1018:
        /*0028*/ 	.word	index@(__assertfail)


	//----- nvinfo : EIATTR_ANNOTATIONS
	.align		4
.L_1019:
        /*002c*/ 	.byte	0x04, 0x55
        /*002e*/ 	.short	(.L_1021 - .L_1020)


	//   ....[0]....
.L_1020:
        /* <DEDUP_REMOVED lines=142> */


	//----- nvinfo : EIATTR_MERCURY_ISA_VERSION
	.align		4
.L_1021:
        /*0900*/ 	.byte	0x03, 0x5f
        /*0902*/ 	.short	0x0101


	//----- nvinfo : EIATTR_UNUSED_LOAD_BYTE_OFFSET
	.align		4
        /*0904*/ 	.byte	0x04, 0x44
        /*0906*/ 	.short	(.L_1023 - .L_1022)


	//   ....[0]....
.L_1022:
        /*0908*/ 	.word	0x00000ac0
        /*090c*/ 	.word	0x0000fff0


	//   ....[1]....
        /*0910*/ 	.word	0x0001d010
        /*0914*/ 	.word	0x0000fff0


	//----- nvinfo : EIATTR_INT_WARP_WIDE_INSTR_OFFSETS
	.align		4
.L_1023:
        /*0918*/ 	.byte	0x04, 0x31
        /*091a*/ 	.short	(.L_1025 - .L_1024)


	//   ....[0]....
.L_1024:
        /*091c*/ 	.word	0x00000190


	//   ....[1]....
        /*0920*/ 	.word	0x000001d0


	//   ....[2]....
        /*0924*/ 	.word	0x00000240


	//   ....[3]....
        /*0928*/ 	.word	0x00021770


	//   ....[4]....
        /*092c*/ 	.word	0x00021810


	//   ....[5]....
        /*0930*/ 	.word	0x00025170


	//   ....[6]....
        /*0934*/ 	.word	0x000251e0


	//----- nvinfo : EIATTR_COOP_GROUP_MASK_REGIDS
	.align		4
.L_1025:
        /*0938*/ 	.byte	0x04, 0x29
        /*093a*/ 	.short	(.L_1027 - .L_1026)


	//   ....[0]....
.L_1026:
        /*093c*/ 	.word	0xffffffff


	//   ....[1]....
        /*0940*/ 	.word	0xffffffff


	//   ....[2]....
        /*0944*/ 	.word	0xffffffff


	//   ....[3]....
        /*0948*/ 	.word	0xffffffff


	//   ....[4]....
        /*094c*/ 	.word	0xffffffff


	//   ....[5]....
        /*0950*/ 	.word	0xffffffff


	//   ....[6]....
        /*0954*/ 	.word	0xffffffff


	//   ....[7]....
        /*0958*/ 	.word	0xffffffff


	//   ....[8]....
        /*095c*/ 	.word	0xffffffff


	//   ....[9]....
        /*0960*/ 	.word	0xffffffff


	//   ....[10]....
        /*0964*/ 	.word	0xffffffff


	//   ....[11]....
        /*0968*/ 	.word	0xffffffff


	//   ....[12]....
        /*096c*/ 	.word	0xffffffff


	//   ....[13]....
        /*0970*/ 	.word	0xffffffff


	//   ....[14]....
        /*0974*/ 	.word	0xffffffff


	//   ....[15]....
        /*0978*/ 	.word	0xffffffff


	//   ....[16]....
        /*097c*/ 	.word	0xffffffff


	//   ....[17]....
        /*0980*/ 	.word	0xffffffff


	//   ....[18]....
        /*0984*/ 	.word	0xffffffff


	//   ....[19]....
        /*0988*/ 	.word	0xffffffff


	//   ....[20]....
        /*098c*/ 	.word	0xffffffff


	//   ....[21]....
        /*0990*/ 	.word	0xffffffff


	//   ....[22]....
        /*0994*/ 	.word	0xffffffff


	//   ....[23]....
        /*0998*/ 	.word	0xffffffff


	//   ....[24]....
        /*099c*/ 	.word	0xffffffff


	//   ....[25]....
        /*09a0*/ 	.word	0xffffffff


	//   ....[26]....
        /*09a4*/ 	.word	0xffffffff


	//   ....[27]....
        /*09a8*/ 	.word	0xffffffff


	//   ....[28]....
        /*09ac*/ 	.word	0xffffffff


	//   ....[29]....
        /*09b0*/ 	.word	0xffffffff


	//   ....[30]....
        /*09b4*/ 	.word	0xffffffff


	//   ....[31]....
        /*09b8*/ 	.word	0xffffffff


	//   ....[32]....
        /*09bc*/ 	.word	0xffffffff


	//   ....[33]....
        /*09c0*/ 	.word	0xffffffff


	//   ....[34]....
        /*09c4*/ 	.word	0xffffffff


	//   ....[35]....
        /*09c8*/ 	.word	0xffffffff


	//   ....[36]....
        /*09cc*/ 	.word	0xffffffff


	//   ....[37]....
        /*09d0*/ 	.word	0xffffffff


	//   ....[38]....
        /*09d4*/ 	.word	0xffffffff


	//   ....[39]....
        /*09d8*/ 	.word	0xffffffff


	//   ....[40]....
        /*09dc*/ 	.word	0xffffffff


	//   ....[41]....
        /*09e0*/ 	.word	0xffffffff


	//   ....[42]....
        /*09e4*/ 	.word	0xffffffff


	//   ....[43]....
        /*09e8*/ 	.word	0xffffffff


	//   ....[44]....
        /*09ec*/ 	.word	0xffffffff


	//   ....[45]....
        /*09f0*/ 	.word	0xffffffff


	//   ....[46]....
        /*09f4*/ 	.word	0xffffffff


	//   ....[47]....
        /*09f8*/ 	.word	0xffffffff


	//   ....[48]....
        /*09fc*/ 	.word	0xffffffff


	//   ....[49]....
        /*0a00*/ 	.word	0xffffffff


	//   ....[50]....
        /*0a04*/ 	.word	0xffffffff


	//   ....[51]....
        /*0a08*/ 	.word	0xffffffff


	//   ....[52]....
        /*0a0c*/ 	.word	0xffffffff


	//   ....[53]....
        /*0a10*/ 	.word	0xffffffff


	//   ....[54]....
        /*0a14*/ 	.word	0xffffffff


	//   ....[55]....
        /*0a18*/ 	.word	0xffffffff


	//   ....[56]....
        /*0a1c*/ 	.word	0xffffffff


	//   ....[57]....
        /*0a20*/ 	.word	0xffffffff


	//   ....[58]....
        /*0a24*/ 	.word	0xffffffff


	//   ....[59]....
        /*0a28*/ 	.word	0xffffffff


	//   ....[60]....
        /*0a2c*/ 	.word	0xffffffff


	//   ....[61]....
        /*0a30*/ 	.word	0xffffffff


	//   ....[62]....
        /*0a34*/ 	.word	0xffffffff


	//   ....[63]....
        /*0a38*/ 	.word	0xffffffff


	//   ....[64]....
        /*0a3c*/ 	.word	0xffffffff


	//   ....[65]....
        /*0a40*/ 	.word	0xffffffff


	//   ....[66]....
        /*0a44*/ 	.word	0xffffffff


	//   ....[67]....
        /*0a48*/ 	.word	0xffffffff


	//   ....[68]....
        /*0a4c*/ 	.word	0xffffffff


	//   ....[69]....
        /*0a50*/ 	.word	0xffffffff


	//   ....[70]....
        /*0a54*/ 	.word	0xffffffff


	//   ....[71]....
        /*0a58*/ 	.word	0xffffffff


	//   ....[72]....
        /*0a5c*/ 	.word	0xffffffff


	//   ....[73]....
        /*0a60*/ 	.word	0xffffffff


	//   ....[74]....
        /*0a64*/ 	.word	0xffffffff


	//   ....[75]....
        /*0a68*/ 	.word	0xffffffff


	//   ....[76]....
        /*0a6c*/ 	.word	0xffffffff


	//   ....[77]....
        /*0a70*/ 	.word	0xffffffff


	//   ....[78]....
        /*0a74*/ 	.word	0xffffffff


	//   ....[79]....
        /*0a78*/ 	.word	0xffffffff


	//   ....[80]....
        /*0a7c*/ 	.word	0xffffffff


	//   ....[81]....
        /*0a80*/ 	.word	0xffffffff


	//   ....[82]....
        /*0a84*/ 	.word	0xffffffff


	//   ....[83]....
        /*0a88*/ 	.word	0xffffffff


	//   ....[84]....
        /*0a8c*/ 	.word	0xffffffff


	//   ....[85]....
        /*0a90*/ 	.word	0xffffffff


	//   ....[86]....
        /*0a94*/ 	.word	0xffffffff


	//   ....[87]....
        /*0a98*/ 	.word	0xffffffff


	//   ....[88]....
        /*0a9c*/ 	.word	0xffffffff


	//   ....[89]....
        /*0aa0*/ 	.word	0xffffffff


	//   ....[90]....
        /*0aa4*/ 	.word	0xffffffff


	//   ....[91]....
        /*0aa8*/ 	.word	0xffffffff


	//   ....[92]....
        /*0aac*/ 	.word	0xffffffff


	//   ....[93]....
        /*0ab0*/ 	.word	0xffffffff


	//   ....[94]....
        /*0ab4*/ 	.word	0xffffffff


	//   ....[95]....
        /*0ab8*/ 	.word	0xffffffff


	//   ....[96]....
        /*0abc*/ 	.word	0xffffffff


	//   ....[97]....
        /*0ac0*/ 	.word	0xffffffff


	//   ....[98]....
        /*0ac4*/ 	.word	0xffffffff


	//   ....[99]....
        /*0ac8*/ 	.word	0xffffffff


	//   ....[100]....
        /*0acc*/ 	.word	0x0500000f


	//   ....[101]....
        /*0ad0*/ 	.word	0x0500000f


	//   ....[102]....
        /*0ad4*/ 	.word	0x0500000f


	//   ....[103]....
        /*0ad8*/ 	.word	0x0500000f


	//   ....[104]....
        /*0adc*/ 	.word	0x0500000f


	//   ....[105]....
        /*0ae0*/ 	.word	0x0500000f


	//   ....[106]....
        /*0ae4*/ 	.word	0x0500000f


	//   ....[107]....
        /*0ae8*/ 	.word	0x0500000f


	//   ....[108]....
        /*0aec*/ 	.word	0x0500000f


	//   ....[109]....
        /*0af0*/ 	.word	0x0500000f


	//   ....[110]....
        /*0af4*/ 	.word	0x0500000f


	//   ....[111]....
        /*0af8*/ 	.word	0x0500000f


	//   ....[112]....
        /*0afc*/ 	.word	0x0500000f


	//   ....[113]....
        /*0b00*/ 	.word	0x0500000f


	//   ....[114]....
        /*0b04*/ 	.word	0x0500000f


	//   ....[115]....
        /*0b08*/ 	.word	0x0500000f


	//   ....[116]....
        /*0b0c*/ 	.word	0x0500000f


	//   ....[117]....
        /*0b10*/ 	.word	0x0500000f


	//   ....[118]....
        /*0b14*/ 	.word	0x0500000f


	//   ....[119]....
        /*0b18*/ 	.word	0x0500000f


	//   ....[120]....
        /*0b1c*/ 	.word	0x0500000f


	//   ....[121]....
        /*0b20*/ 	.word	0x0500000f


	//   ....[122]....
        /*0b24*/ 	.word	0x0500000f


	//   ....[123]....
        /*0b28*/ 	.word	0x0500000f


	//   ....[124]....
        /*0b2c*/ 	.word	0x0500000f


	//   ....[125]....
        /*0b30*/ 	.word	0x0500000f


	//   ....[126]....
        /*0b34*/ 	.word	0x0500000f


	//   ....[127]....
        /*0b38*/ 	.word	0x0500000f


	//   ....[128]....
        /*0b3c*/ 	.word	0x0500000f


	//   ....[129]....
        /*0b40*/ 	.word	0x0500000f


	//   ....[130]....
        /*0b44*/ 	.word	0x0500000f


	//   ....[131]....
        /*0b48*/ 	.word	0x0500000f


	//   ....[132]....
        /*0b4c*/ 	.word	0x0500000f


	//   ....[133]....
        /*0b50*/ 	.word	0x0500000f


	//   ....[134]....
        /*0b54*/ 	.word	0x0500000f


	//   ....[135]....
        /*0b58*/ 	.word	0x0500000f


	//   ....[136]....
        /*0b5c*/ 	.word	0x0500000f


	//   ....[137]....
        /*0b60*/ 	.word	0x0500000f


	//   ....[138]....
        /*0b64*/ 	.word	0x0500000f


	//   ....[139]....
        /*0b68*/ 	.word	0x0500000f


	//   ....[140]....
        /*0b6c*/ 	.word	0x0500000f


	//   ....[141]....
        /*0b70*/ 	.word	0x0500000f


	//   ....[142]....
        /*0b74*/ 	.word	0x0500000f


	//   ....[143]....
        /*0b78*/ 	.word	0x0500000f


	//   ....[144]....
        /*0b7c*/ 	.word	0x0500000f


	//   ....[145]....
        /*0b80*/ 	.word	0x0500000f


	//   ....[146]....
        /*0b84*/ 	.word	0x0500000f


	//   ....[147]....
        /*0b88*/ 	.word	0x0500000f


	//   ....[148]....
        /*0b8c*/ 	.word	0x0500000f


	//   ....[149]....
        /*0b90*/ 	.word	0x0500000f


	//   ....[150]....
        /*0b94*/ 	.word	0x0500000f


	//   ....[151]....
        /*0b98*/ 	.word	0x0500000f


	//   ....[152]....
        /*0b9c*/ 	.word	0x0500000f


	//----- nvinfo : EIATTR_COOP_GROUP_INSTR_OFFSETS
	.align		4
.L_1027:
        /*0ba0*/ 	.byte	0x04, 0x28
        /*0ba2*/ 	.short	(.L_1029 - .L_1028)


	//   ....[0]....
.L_1028:
        /*0ba4*/ 	.word	0x00000070


	//   ....[1]....
        /*0ba8*/ 	.word	0x000001a0


	//   ....[2]....
        /*0bac*/ 	.word	0x000001f0


	//   ....[3]....
        /*0bb0*/ 	.word	0x00000420


	//   ....[4]....
        /*0bb4*/ 	.word	0x00000580


	//   ....[5]....
        /*0bb8*/ 	.word	0x000006a0


	//   ....[6]....
        /*0bbc*/ 	.word	0x00000800


	//   ....[7]....
        /*0bc0*/ 	.word	0x0000cc30


	//   ....[8]....
        /*0bc4*/ 	.word	0x0000d240


	//   ....[9]....
        /*0bc8*/ 	.word	0x0000d250


	//   ....[10]....
        /*0bcc*/ 	.word	0x0000d260


	//   ....[11]....
        /*0bd0*/ 	.word	0x0000d270


	//   ....[12]....
        /*0bd4*/ 	.word	0x0000ecd0


	//   ....[13]....
        /*0bd8*/ 	.word	0x0000ece0


	//   ....[14]....
        /*0bdc*/ 	.word	0x0000ecf0


	//   ....[15]....
        /*0be0*/ 	.word	0x0000ed00


	//   ....[16]....
        /*0be4*/ 	.word	0x00014b80


	//   ....[17]....
        /*0be8*/ 	.word	0x00014c10


	//   ....[18]....
        /*0bec*/ 	.word	0x00014e50


	//   ....[19]....
        /*0bf0*/ 	.word	0x00014ea0


	//   ....[20]....
        /*0bf4*/ 	.word	0x0001a420


	//   ....[21]....
        /*0bf8*/ 	.word	0x0001a440


	//   ....[22]....
        /*0bfc*/ 	.word	0x0001adf0


	//   ....[23]....
        /*0c00*/ 	.word	0x0001ae70


	//   ....[24]....
        /*0c04*/ 	.word	0x0001c930


	//   ....[25]....
        /*0c08*/ 	.word	0x0001c960


	//   ....[26]....
        /*0c0c*/ 	.word	0x0001ca30


	//   ....[27]....
        /*0c10*/ 	.word	0x0001ca50


	//   ....[28]....
        /*0c14*/ 	.word	0x0001dbe0


	//   ....[29]....
        /*0c18*/ 	.word	0x0001dc10


	//   ....[30]....
        /*0c1c*/ 	.word	0x0001dc70


	//   ....[31]....
        /*0c20*/ 	.word	0x0001dcd0


	//   ....[32]....
        /*0c24*/ 	.word	0x0001e210


	//   ....[33]....
        /*0c28*/ 	.word	0x0001e230


	//   ....[34]....
        /*0c2c*/ 	.word	0x0001e300


	//   ....[35]....
        /*0c30*/ 	.word	0x0001e320


	//   ....[36]....
        /*0c34*/ 	.word	0x0001e3f0


	//   ....[37]....
        /*0c38*/ 	.word	0x0001e410


	//   ....[38]....
        /*0c3c*/ 	.word	0x0001e4f0


	//   ....[39]....
        /*0c40*/ 	.word	0x0001e510


	//   ....[40]....
        /*0c44*/ 	.word	0x0001edc0


	//   ....[41]....
        /*0c48*/ 	.word	0x0001edd0


	//   ....[42]....
        /*0c4c*/ 	.word	0x0001eef0


	//   ....[43]....
        /*0c50*/ 	.word	0x0001ef00


	//   ....[44]....
        /*0c54*/ 	.word	0x0001f020


	//   ....[45]....
        /*0c58*/ 	.word	0x0001f030


	//   ....[46]....
        /*0c5c*/ 	.word	0x0001f150


	//   ....[47]....
        /*0c60*/ 	.word	0x0001f160


	//   ....[48]....
        /*0c64*/ 	.word	0x0001f2e0


	//   ....[49]....
        /*0c68*/ 	.word	0x0001f4c0


	//   ....[50]....
        /*0c6c*/ 	.word	0x0001f4f0


	//   ....[51]....
        /*0c70*/ 	.word	0x0001f520


	//   ....[52]....
        /*0c74*/ 	.word	0x0001f550


	//   ....[53]....
        /*0c78*/ 	.word	0x0001f580


	//   ....[54]....
        /*0c7c*/ 	.word	0x0001f5b0


	//   ....[55]....
        /*0c80*/ 	.word	0x0001f730


	//   ....[56]....
        /*0c84*/ 	.word	0x0001f760


	//   ....[57]....
        /*0c88*/ 	.word	0x0001f790


	//   ....[58]....
        /*0c8c*/ 	.word	0x0001f7c0


	//   ....[59]....
        /*0c90*/ 	.word	0x0001f7f0


	//   ....[60]....
        /*0c94*/ 	.word	0x0001f820


	//   ....[61]....
        /*0c98*/ 	.word	0x0001f8b0


	//   ....[62]....
        /*0c9c*/ 	.word	0x0001f8e0


	//   ....[63]....
        /*0ca0*/ 	.word	0x0001f970


	//   ....[64]....
        /*0ca4*/ 	.word	0x00020600


	//   ....[65]....
        /*0ca8*/ 	.word	0x00021da0


	//   ....[66]....
        /*0cac*/ 	.word	0x00022a10


	//   ....[67]....
        /*0cb0*/ 	.word	0x00022a30


	//   ....[68]....
        /*0cb4*/ 	.word	0x00022ad0


	//   ....[69]....
        /*0cb8*/ 	.word	0x00022ae0


	//   ....[70]....
        /*0cbc*/ 	.word	0x00022b70


	//   ....[71]....
        /*0cc0*/ 	.word	0x00022b80


	//   ....[72]....
        /*0cc4*/ 	.word	0x00022c10


	//   ....[73]....
        /*0cc8*/ 	.word	0x00022c20


	//   ....[74]....
        /*0ccc*/ 	.word	0x00022cb0


	//   ....[75]....
        /*0cd0*/ 	.word	0x00022cc0


	//   ....[76]....
        /*0cd4*/ 	.word	0x00022d50


	//   ....[77]....
        /*0cd8*/ 	.word	0x00022d60


	//   ....[78]....
        /*0cdc*/ 	.word	0x00022df0


	//   ....[79]....
        /*0ce0*/ 	.word	0x00022e00


	//   ....[80]....
        /*0ce4*/ 	.word	0x00022e50


	//   ....[81]....
        /*0ce8*/ 	.word	0x00022e80


	//   ....[82]....
        /*0cec*/ 	.word	0x00025900


	//   ....[83]....
        /*0cf0*/ 	.word	0x00025950


	//   ....[84]....
        /*0cf4*/ 	.word	0x00025980


	//   ....[85]....
        /*0cf8*/ 	.word	0x000259b0


	//   ....[86]....
        /*0cfc*/ 	.word	0x000259e0


	//   ....[87]....
        /*0d00*/ 	.word	0x00025a10


	//   ....[88]....
        /*0d04*/ 	.word	0x00025a40


	//   ....[89]....
        /*0d08*/ 	.word	0x00025a50


	//   ....[90]....
        /*0d0c*/ 	.word	0x00025be0


	//   ....[91]....
        /*0d10*/ 	.word	0x00025c20


	//   ....[92]....
        /*0d14*/ 	.word	0x00025c50


	//   ....[93]....
        /*0d18*/ 	.word	0x00025c80


	//   ....[94]....
        /*0d1c*/ 	.word	0x00025cb0


	//   ....[95]....
        /*0d20*/ 	.word	0x00025ce0


	//   ....[96]....
        /*0d24*/ 	.word	0x00025da0


	//   ....[97]....
        /*0d28*/ 	.word	0x00025dc0


	//   ....[98]....
        /*0d2c*/ 	.word	0x00025e30


	//   ....[99]....
        /*0d30*/ 	.word	0x000262b0


	//   ....[100]....
        /*0d34*/ 	.word	0x00026740


	//   ....[101]....
        /*0d38*/ 	.word	0x000267f0


	//   ....[102]....
        /*0d3c*/ 	.word	0x00026880


	//   ....[103]....
        /*0d40*/ 	.word	0x000268d0


	//   ....[104]....
        /*0d44*/ 	.word	0x00026920


	//   ....[105]....
        /*0d48*/ 	.word	0x00026a00


	//   ....[106]....
        /*0d4c*/ 	.word	0x00026a90


	//   ....[107]....
        /*0d50*/ 	.word	0x00026ae0


	//   ....[108]....
        /*0d54*/ 	.word	0x00026b30


	//   ....[109]....
        /*0d58*/ 	.word	0x00026d40


	//   ....[110]....
        /*0d5c*/ 	.word	0x00026d90


	//   ....[111]....
        /*0d60*/ 	.word	0x00026e20


	//   ....[112]....
        /*0d64*/ 	.word	0x00026eb0


	//   ....[113]....
        /*0d68*/ 	.word	0x00026f40


	//   ....[114]....
        /*0d6c*/ 	.word	0x00026fd0


	//   ....[115]....
        /*0d70*/ 	.word	0x00027060


	//   ....[116]....
        /*0d74*/ 	.word	0x000270f0


	//   ....[117]....
        /*0d78*/ 	.word	0x000271b0


	//   ....[118]....
        /*0d7c*/ 	.word	0x000274b0


	//   ....[119]....
        /*0d80*/ 	.word	0x00027660


	//   ....[120]....
        /*0d84*/ 	.word	0x000276b0


	//   ....[121]....
        /*0d88*/ 	.word	0x000277d0


	//   ....[122]....
        /*0d8c*/ 	.word	0x00027820


	//   ....[123]....
        /*0d90*/ 	.word	0x00027940


	//   ....[124]....
        /*0d94*/ 	.word	0x00027990


	//   ....[125]....
        /*0d98*/ 	.word	0x00027ab0


	//   ....[126]....
        /*0d9c*/ 	.word	0x00027b00


	//   ....[127]....
        /*0da0*/ 	.word	0x00027c20


	//   ....[128]....
        /*0da4*/ 	.word	0x00027c70


	//   ....[129]....
        /*0da8*/ 	.word	0x00027d90


	//   ....[130]....
        /*0dac*/ 	.word	0x00027de0


	//   ....[131]....
        /*0db0*/ 	.word	0x00027f00


	//   ....[132]....
        /*0db4*/ 	.word	0x00027f50


	//   ....[133]....
        /*0db8*/ 	.word	0x00028050


	//   ....[134]....
        /*0dbc*/ 	.word	0x000280a0


	//   ....[135]....
        /*0dc0*/ 	.word	0x000283d0


	//   ....[136]....
        /*0dc4*/ 	.word	0x00028480


	//   ....[137]....
        /*0dc8*/ 	.word	0x00028590


	//   ....[138]....
        /*0dcc*/ 	.word	0x00028620


	//   ....[139]....
        /*0dd0*/ 	.word	0x000286a0


	//   ....[140]....
        /*0dd4*/ 	.word	0x00028720


	//   ....[141]....
        /*0dd8*/ 	.word	0x000287a0


	//   ....[142]....
        /*0ddc*/ 	.word	0x00028830


	//   ....[143]....
        /*0de0*/ 	.word	0x000288d0


	//   ....[144]....
        /*0de4*/ 	.word	0x00028990


	//   ....[145]....
        /*0de8*/ 	.word	0x00028a10


	//   ....[146]....
        /*0dec*/ 	.word	0x00028a90


	//   ....[147]....
        /*0df0*/ 	.word	0x00028b10


	//   ....[148]....
        /*0df4*/ 	.word	0x00028ba0


	//   ....[149]....
        /*0df8*/ 	.word	0x00028c20


	//   ....[150]....
        /*0dfc*/ 	.word	0x00028cc0


	//   ....[151]....
        /*0e00*/ 	.word	0x00028d50


	//   ....[152]....
        /*0e04*/ 	.word	0x00028e80


	//----- nvinfo : EIATTR_REG_RECONFIG
	.align		4
.L_1029:
        /*0e08*/ 	.byte	0x01, 0x54
	.zero		2


	//----- nvinfo : EIATTR_SYSCALL_OFFSETS
	.align		4
        /*0e0c*/ 	.byte	0x04, 0x46
        /*0e0e*/ 	.short	(.L_1031 - .L_1030)


	//   ....[0]....
.L_1030:
        /*0e10*/ 	.word	0x00001ba0


	//   ....[1]....
        /*0e14*/ 	.word	0x00001cf0


	//   ....[2]....
        /*0e18*/ 	.word	0x0000ce00


	//   ....[3]....
        /*0e1c*/ 	.word	0x0000d190


	//   ....[4]....
        /*0e20*/ 	.word	0x00021980


	//   ....[5]....
        /*0e24*/ 	.word	0x00021ae0


	//   ....[6]....
        /*0e28*/ 	.word	0x00021be0


	//   ....[7]....
        /*0e2c*/ 	.word	0x000225a0


	//----- nvinfo : EIATTR_MBARRIER_INSTR_OFFSETS
	.align		4
.L_1031:
        /*0e30*/ 	.byte	0x04, 0x39
        /*0e32*/ 	.short	(.L_1033 - .L_1032)


	//   ....[0]....
.L_1032:
        /*0e34*/ 	.word	0x000002d0
        /*0e38*/ 	.word	0x000000ff
        /*0e3c*/ 	.word	0x00034800
        /*0e40*/ 	.short	0x0100
        /*0e42*/ 	.byte	0x08
	.zero		1


	//   ....[1]....
        /*0e44*/ 	.word	0x000002e0
        /*0e48*/ 	.word	0x000000ff
        /*0e4c*/ 	.word	0x00034820
        /*0e50*/ 	.short	0x0100
        /*0e52*/ 	.byte	0x08
	.zero		1


	//   ....[2]....
        /*0e54*/ 	.word	0x000003d0
        /*0e58*/ 	.word	0x000000ff
        /*0e5c*/ 	.word	0x00034830
        /*0e60*/ 	.short	0x0100
        /*0e62*/ 	.byte	0x08
	.zero		1


	//   ....[3]....
        /*0e64*/ 	.word	0x000003e0
        /*0e68*/ 	.word	0x000000ff
        /*0e6c*/ 	.word	0x00034840
        /*0e70*/ 	.short	0x0100
        /*0e72*/ 	.byte	0x08
	.zero		1


	//   ....[4]....
        /*0e74*/ 	.word	0x000003f0
        /*0e78*/ 	.word	0x000000ff
        /*0e7c*/ 	.word	0x00034838
        /*0e80*/ 	.short	0x0100
        /*0e82*/ 	.byte	0x08
	.zero		1


	//   ....[5]....
        /*0e84*/ 	.word	0x00000400
        /*0e88*/ 	.word	0x000000ff
        /*0e8c*/ 	.word	0x00034848
        /*0e90*/ 	.short	0x0100
        /*0e92*/ 	.byte	0x08
	.zero		1


	//   ....[6]....
        /*0e94*/ 	.word	0x00000530
        /*0e98*/ 	.word	0x000000ff
        /*0e9c*/ 	.word	0x00034850
        /*0ea0*/ 	.short	0x0100
        /*0ea2*/ 	.byte	0x08
	.zero		1


	//   ....[7]....
        /*0ea4*/ 	.word	0x00000540
        /*0ea8*/ 	.word	0x000000ff
        /*0eac*/ 	.word	0x00034860
        /*0eb0*/ 	.short	0x0100
        /*0eb2*/ 	.byte	0x08
	.zero		1


	//   ....[8]....
        /*0eb4*/ 	.word	0x00000550
        /*0eb8*/ 	.word	0x000000ff
        /*0ebc*/ 	.word	0x00034858
        /*0ec0*/ 	.short	0x0100
        /*0ec2*/ 	.byte	0x08
	.zero		1


	//   ....[9]....
        /*0ec4*/ 	.word	0x00000560
        /*0ec8*/ 	.word	0x000000ff
        /*0ecc*/ 	.word	0x00034868
        /*0ed0*/ 	.short	0x0100
        /*0ed2*/ 	.byte	0x08
	.zero		1


	//   ....[10]....
        /*0ed4*/ 	.word	0x00000650
        /*0ed8*/ 	.word	0x000000ff
        /*0edc*/ 	.word	0x00034870
        /*0ee0*/ 	.short	0x0100
        /*0ee2*/ 	.byte	0x06
	.zero		1


	//   ....[11]....
        /*0ee4*/ 	.word	0x00000660
        /*0ee8*/ 	.word	0x000000ff
        /*0eec*/ 	.word	0x00034880
        /*0ef0*/ 	.short	0x0100
        /*0ef2*/ 	.byte	0x06
	.zero		1


	//   ....[12]....
        /*0ef4*/ 	.word	0x00000670
        /*0ef8*/ 	.word	0x000000ff
        /*0efc*/ 	.word	0x00034878
        /*0f00*/ 	.short	0x0100
        /*0f02*/ 	.byte	0x06
	.zero		1


	//   ....[13]....
        /*0f04*/ 	.word	0x00000680
        /*0f08*/ 	.word	0x000000ff
        /*0f0c*/ 	.word	0x00034888
        /*0f10*/ 	.short	0x0100
        /*0f12*/ 	.byte	0x06
	.zero		1


	//   ....[14]....
        /*0f14*/ 	.word	0x000007b0
        /*0f18*/ 	.word	0x000000ff
        /*0f1c*/ 	.word	0x00034890
        /*0f20*/ 	.short	0x0100
        /*0f22*/ 	.byte	0x08
	.zero		1


	//   ....[15]....
        /*0f24*/ 	.word	0x000007c0
        /*0f28*/ 	.word	0x000000ff
        /*0f2c*/ 	.word	0x000348a0
        /*0f30*/ 	.short	0x0100
        /*0f32*/ 	.byte	0x08
	.zero		1


	//   ....[16]....
        /*0f34*/ 	.word	0x000007d0
        /*0f38*/ 	.word	0x000000ff
        /*0f3c*/ 	.word	0x00034898
        /*0f40*/ 	.short	0x0100
        /*0f42*/ 	.byte	0x08
	.zero		1


	//   ....[17]....
        /*0f44*/ 	.word	0x000007e0
        /*0f48*/ 	.word	0x000000ff
        /*0f4c*/ 	.word	0x000348a8
        /*0f50*/ 	.short	0x0100
        /*0f52*/ 	.byte	0x08
	.zero		1


	//   ....[18]....
        /*0f54*/ 	.word	0x00000910
        /*0f58*/ 	.word	0x000000ff
        /*0f5c*/ 	.word	0x000348b0
        /*0f60*/ 	.short	0x0100
        /*0f62*/ 	.byte	0x08
	.zero		1


	//   ....[19]....
        /*0f64*/ 	.word	0x00000920
        /*0f68*/ 	.word	0x000000ff
        /*0f6c*/ 	.word	0x000348c0
        /*0f70*/ 	.short	0x0100
        /*0f72*/ 	.byte	0x08
	.zero		1


	//   ....[20]....
        /*0f74*/ 	.word	0x00000930
        /*0f78*/ 	.word	0x000000ff
        /*0f7c*/ 	.word	0x000348b8
        /*0f80*/ 	.short	0x0100
        /*0f82*/ 	.byte	0x08
	.zero		1


	//   ....[21]....
        /*0f84*/ 	.word	0x00000940
        /*0f88*/ 	.word	0x000000ff
        /*0f8c*/ 	.word	0x000348c8
        /*0f90*/ 	.short	0x0100
        /*0f92*/ 	.byte	0x08
	.zero		1


	//   ....[22]....
        /*0f94*/ 	.word	0x00004050
        /*0f98*/ 	.word	0x00000003
        /*0f9c*/ 	.word	0x00034890
        /*0fa0*/ 	.short	0x010a
        /*0fa2*/ 	.byte	0x3f
	.zero		1


	//   ....[23]....
        /*0fa4*/ 	.word	0x00007d60
        /*0fa8*/ 	.word	0x00000003
        /*0fac*/ 	.word	0x00034890
        /*0fb0*/ 	.short	0x010a
        /*0fb2*/ 	.byte	0x3f
	.zero		1


	//   ....[24]....
        /*0fb4*/ 	.word	0x0000b4e0
        /*0fb8*/ 	.word	0x00000003
        /*0fbc*/ 	.word	0x00034890
        /*0fc0*/ 	.short	0x010a
        /*0fc2*/ 	.byte	0x3f
	.zero		1


	//   ....[25]....
        /*0fc4*/ 	.word	0x0000beb0
        /*0fc8*/ 	.word	0x0000002c
        /*0fcc*/ 	.word	0x00000000
        /*0fd0*/ 	.short	0x0101
        /*0fd2*/ 	.byte	0x3f
	.zero		1


	//   ....[26]....
        /*0fd4*/ 	.word	0x0000bef0
        /*0fd8*/ 	.word	0x00000003
        /*0fdc*/ 	.word	0x000348b0
        /*0fe0*/ 	.short	0x010a
        /*0fe2*/ 	.byte	0x3f
	.zero		1


	//   ....[27]....
        /*0fe4*/ 	.word	0x0000c850
        /*0fe8*/ 	.word	0x00000003
        /*0fec*/ 	.word	0x00000000
        /*0ff0*/ 	.short	0x0101
        /*0ff2*/ 	.byte	0x3f
	.zero		1


	//   ....[28]....
        /*0ff4*/ 	.word	0x0000ce90
        /*0ff8*/ 	.word	0x00000002
        /*0ffc*/ 	.word	0x00034800
        /*1000*/ 	.short	0x010a
        /*1002*/ 	.byte	0x3f
	.zero		1


	//   ....[29]....
        /*1004*/ 	.word	0x0000cee0
        /*1008*/ 	.word	0x00000002
        /*100c*/ 	.word	0x00034800
        /*1010*/ 	.short	0x010a
        /*1012*/ 	.byte	0x3f
	.zero		1


	//   ....[30]....
        /*1014*/ 	.word	0x0000d4f0
        /*1018*/ 	.word	0x00000002
        /*101c*/ 	.word	0x00034800
        /*1020*/ 	.short	0x010a
        /*1022*/ 	.byte	0x3f
	.zero		1


	//   ....[31]....
        /*1024*/ 	.word	0x0000eee0
        /*1028*/ 	.word	0x00000002
        /*102c*/ 	.word	0x00034800
        /*1030*/ 	.short	0x010a
        /*1032*/ 	.byte	0x3f
	.zero		1


	//   ....[32]....
        /*1034*/ 	.word	0x00010c40
        /*1038*/ 	.word	0x00000000
        /*103c*/ 	.word	0x00034830
        /*1040*/ 	.short	0x010a
        /*1042*/ 	.byte	0x3f
	.zero		1


	//   ....[33]....
        /*1044*/ 	.word	0x00010cc0
        /*1048*/ 	.word	0x00000000
        /*104c*/ 	.word	0x00034830
        /*1050*/ 	.short	0x010a
        /*1052*/ 	.byte	0x3f
	.zero		1


	//   ....[34]....
        /*1054*/ 	.word	0x00015680
        /*1058*/ 	.word	0x00000005
        /*105c*/ 	.word	0x00000000
        /*1060*/ 	.short	0x0101
        /*1062*/ 	.byte	0x3f
	.zero		1


	//   ....[35]....
        /*1064*/ 	.word	0x00016980
        /*1068*/ 	.word	0x00000008
        /*106c*/ 	.word	0x00034830
        /*1070*/ 	.short	0x010a
        /*1072*/ 	.byte	0x3f
	.zero		1


	//   ....[36]....
        /*1074*/ 	.word	0x000169d0
        /*1078*/ 	.word	0x00000008
        /*107c*/ 	.word	0x00034830
        /*1080*/ 	.short	0x010a
        /*1082*/ 	.byte	0x3f
	.zero		1


	//   ....[37]....
        /*1084*/ 	.word	0x00019ec0
        /*1088*/ 	.word	0x00000008
        /*108c*/ 	.word	0x00034850
        /*1090*/ 	.short	0x010a
        /*1092*/ 	.byte	0x3f
	.zero		1


	//   ....[38]....
        /*1094*/ 	.word	0x00019f00
        /*1098*/ 	.word	0x00000008
        /*109c*/ 	.word	0x00034850
        /*10a0*/ 	.short	0x010a
        /*10a2*/ 	.byte	0x3f
	.zero		1


	//   ....[39]....
        /*10a4*/ 	.word	0x0001b680
        /*10a8*/ 	.word	0x00000082
        /*10ac*/ 	.word	0x00000000
        /*10b0*/ 	.short	0x0101
        /*10b2*/ 	.byte	0x3f
	.zero		1


	//   ....[40]....
        /*10b4*/ 	.word	0x0001b700
        /*10b8*/ 	.word	0x00000059
        /*10bc*/ 	.word	0x00000000
        /*10c0*/ 	.short	0x0101
        /*10c2*/ 	.byte	0x3f
	.zero		1


	//   ....[41]....
        /*10c4*/ 	.word	0x0001c3b0
        /*10c8*/ 	.word	0x0000000c
        /*10cc*/ 	.word	0x00034850
        /*10d0*/ 	.short	0x010a
        /*10d2*/ 	.byte	0x3f
	.zero		1


	//   ....[42]....
        /*10d4*/ 	.word	0x0001c430
        /*10d8*/ 	.word	0x0000000c
        /*10dc*/ 	.word	0x00034850
        /*10e0*/ 	.short	0x010a
        /*10e2*/ 	.byte	0x3f
	.zero		1


	//   ....[43]....
        /*10e4*/ 	.word	0x0001ccd0
        /*10e8*/ 	.word	0x0000000c
        /*10ec*/ 	.word	0x00000000
        /*10f0*/ 	.short	0x0101
        /*10f2*/ 	.byte	0x3f
	.zero		1


	//   ....[44]....
        /*10f4*/ 	.word	0x0001e220
        /*10f8*/ 	.word	0x00000000
        /*10fc*/ 	.word	0x00000000
        /*1100*/ 	.short	0x0101
        /*1102*/ 	.byte	0x3f
	.zero		1


	//   ....[45]....
        /*1104*/ 	.word	0x000206f0
        /*1108*/ 	.word	0x00000004
        /*110c*/ 	.word	0x00034820
        /*1110*/ 	.short	0x010a
        /*1112*/ 	.byte	0x3f
	.zero		1


	//   ....[46]....
        /*1114*/ 	.word	0x000207d0
        /*1118*/ 	.word	0x00000005
        /*111c*/ 	.word	0x000348a0
        /*1120*/ 	.short	0x010a
        /*1122*/ 	.byte	0x3f
	.zero		1


	//   ....[47]....
        /*1124*/ 	.word	0x00020b10
        /*1128*/ 	.word	0x00000005
        /*112c*/ 	.word	0x000348c0
        /*1130*/ 	.short	0x010a
        /*1132*/ 	.byte	0x3f
	.zero		1


	//   ....[48]....
        /*1134*/ 	.word	0x00020fb0
        /*1138*/ 	.word	0x00000006
        /*113c*/ 	.word	0x000348a0
        /*1140*/ 	.short	0x010a
        /*1142*/ 	.byte	0x3f
	.zero		1


	//   ....[49]....
        /*1144*/ 	.word	0x000212e0
        /*1148*/ 	.word	0x00000006
        /*114c*/ 	.word	0x000348c0
        /*1150*/ 	.short	0x010a
        /*1152*/ 	.byte	0x3f
	.zero		1


	//   ....[50]....
        /*1154*/ 	.word	0x00022050
        /*1158*/ 	.word	0x00000000
        /*115c*/ 	.word	0x00034840
        /*1160*/ 	.short	0x010a
        /*1162*/ 	.byte	0x3f
	.zero		1


	//   ....[51]....
        /*1164*/ 	.word	0x00022f80
        /*1168*/ 	.word	0x00000008
        /*116c*/ 	.word	0x00034800
        /*1170*/ 	.short	0x0107
        /*1172*/ 	.byte	0x3f
	.zero		1


	//   ....[52]....
        /*1174*/ 	.word	0x00023080
        /*1178*/ 	.word	0x00000002
        /*117c*/ 	.word	0x00034800
        /*1180*/ 	.short	0x0101
        /*1182*/ 	.byte	0x3f
	.zero		1


	//   ....[53]....
        /*1184*/ 	.word	0x000230a0
        /*1188*/ 	.word	0x00000002
        /*118c*/ 	.word	0x00034820
        /*1190*/ 	.short	0x010a
        /*1192*/ 	.byte	0x3f
	.zero		1


	//   ....[54]....
        /*1194*/ 	.word	0x00023430
        /*1198*/ 	.word	0x00000003
        /*119c*/ 	.word	0x00034840
        /*11a0*/ 	.short	0x010a
        /*11a2*/ 	.byte	0x3f
	.zero		1


	//   ....[55]....
        /*11a4*/ 	.word	0x000237f0
        /*11a8*/ 	.word	0x00000002
        /*11ac*/ 	.word	0x00034860
        /*11b0*/ 	.short	0x010a
        /*11b2*/ 	.byte	0x3f
	.zero		1


	//   ....[56]....
        /*11b4*/ 	.word	0x00023f10
        /*11b8*/ 	.word	0x00000003
        /*11bc*/ 	.word	0x00034840
        /*11c0*/ 	.short	0x010a
        /*11c2*/ 	.byte	0x3f
	.zero		1


	//   ....[57]....
        /*11c4*/ 	.word	0x000242d0
        /*11c8*/ 	.word	0x00000002
        /*11cc*/ 	.word	0x00034860
        /*11d0*/ 	.short	0x010a
        /*11d2*/ 	.byte	0x3f
	.zero		1


	//   ....[58]....
        /*11d4*/ 	.word	0x00024940
        /*11d8*/ 	.word	0x00000003
        /*11dc*/ 	.word	0x00034840
        /*11e0*/ 	.short	0x010a
        /*11e2*/ 	.byte	0x3f
	.zero		1


	//   ....[59]....
        /*11e4*/ 	.word	0x00024cf0
        /*11e8*/ 	.word	0x00000002
        /*11ec*/ 	.word	0x00034860
        /*11f0*/ 	.short	0x010a
        /*11f2*/ 	.byte	0x3f
	.zero		1


	//   ....[60]....
        /*11f4*/ 	.word	0x000252e0
        /*11f8*/ 	.word	0x00000002
        /*11fc*/ 	.word	0x00034860
        /*1200*/ 	.short	0x010a
        /*1202*/ 	.byte	0x3f
	.zero		1


	//   ....[61]....
        /*1204*/ 	.word	0x00026230
        /*1208*/ 	.word	0x00000000
        /*120c*/ 	.word	0x00034820
        /*1210*/ 	.short	0x010a
        /*1212*/ 	.byte	0x3f
	.zero		1


	//   ....[62]....
        /*1214*/ 	.word	0x000263e0
        /*1218*/ 	.word	0x00000006
        /*121c*/ 	.word	0x00000000
        /*1220*/ 	.short	0x010a
        /*1222*/ 	.byte	0x3f
	.zero		1


	//   ....[63]....
        /*1224*/ 	.word	0x00026450
        /*1228*/ 	.word	0x00000007
        /*122c*/ 	.word	0x00000000
        /*1230*/ 	.short	0x010a
        /*1232*/ 	.byte	0x3f
	.zero		1


	//   ....[64]....
        /*1234*/ 	.word	0x000264c0
        /*1238*/ 	.word	0x00000004
        /*123c*/ 	.word	0x00000000
        /*1240*/ 	.short	0x010a
        /*1242*/ 	.byte	0x3f
	.zero		1


	//   ....[65]....
        /*1244*/ 	.word	0x000264f0
        /*1248*/ 	.word	0x00000003
        /*124c*/ 	.word	0x00000000
        /*1250*/ 	.short	0x010a
        /*1252*/ 	.byte	0x3f
	.zero		1


	//   ....[66]....
        /*1254*/ 	.word	0x00026550
        /*1258*/ 	.word	0x00000003
        /*125c*/ 	.word	0x00034890
        /*1260*/ 	.short	0x010a
        /*1262*/ 	.byte	0x3f
	.zero		1


	//   ....[67]....
        /*1264*/ 	.word	0x000265a0
        /*1268*/ 	.word	0x00000003
        /*126c*/ 	.word	0x00034890
        /*1270*/ 	.short	0x010a
        /*1272*/ 	.byte	0x3f
	.zero		1


	//   ....[68]....
        /*1274*/ 	.word	0x000265f0
        /*1278*/ 	.word	0x00000003
        /*127c*/ 	.word	0x00034890
        /*1280*/ 	.short	0x010a
        /*1282*/ 	.byte	0x3f
	.zero		1


	//   ....[69]....
        /*1284*/ 	.word	0x00026640
        /*1288*/ 	.word	0x00000003
        /*128c*/ 	.word	0x000348b0
        /*1290*/ 	.short	0x010a
        /*1292*/ 	.byte	0x3f
	.zero		1


	//   ....[70]....
        /*1294*/ 	.word	0x00026950
        /*1298*/ 	.word	0x00000002
        /*129c*/ 	.word	0x00034800
        /*12a0*/ 	.short	0x010a
        /*12a2*/ 	.byte	0x3f
	.zero		1


	//   ....[71]....
        /*12a4*/ 	.word	0x00026b60
        /*12a8*/ 	.word	0x00000002
        /*12ac*/ 	.word	0x00034800
        /*12b0*/ 	.short	0x010a
        /*12b2*/ 	.byte	0x3f
	.zero		1


	//   ....[72]....
        /*12b4*/ 	.word	0x00026bb0
        /*12b8*/ 	.word	0x00000000
        /*12bc*/ 	.word	0x00034830
        /*12c0*/ 	.short	0x010a
        /*12c2*/ 	.byte	0x3f
	.zero		1


	//   ....[73]....
        /*12c4*/ 	.word	0x00026c00
        /*12c8*/ 	.word	0x00000008
        /*12cc*/ 	.word	0x00034830
        /*12d0*/ 	.short	0x010a
        /*12d2*/ 	.byte	0x3f
	.zero		1


	//   ....[74]....
        /*12d4*/ 	.word	0x00026c50
        /*12d8*/ 	.word	0x00000008
        /*12dc*/ 	.word	0x00034850
        /*12e0*/ 	.short	0x010a
        /*12e2*/ 	.byte	0x3f
	.zero		1


	//   ....[75]....
        /*12e4*/ 	.word	0x00026ca0
        /*12e8*/ 	.word	0x0000000c
        /*12ec*/ 	.word	0x00034850
        /*12f0*/ 	.short	0x010a
        /*12f2*/ 	.byte	0x3f
	.zero		1


	//   ....[76]....
        /*12f4*/ 	.word	0x00027290
        /*12f8*/ 	.word	0x00000003
        /*12fc*/ 	.word	0x00034820
        /*1300*/ 	.short	0x010a
        /*1302*/ 	.byte	0x3f
	.zero		1


	//   ....[77]....
        /*1304*/ 	.word	0x000272e0
        /*1308*/ 	.word	0x00000005
        /*130c*/ 	.word	0x000348a0
        /*1310*/ 	.short	0x010a
        /*1312*/ 	.byte	0x3f
	.zero		1


	//   ....[78]....
        /*1314*/ 	.word	0x00027330
        /*1318*/ 	.word	0x00000005
        /*131c*/ 	.word	0x000348c0
        /*1320*/ 	.short	0x010a
        /*1322*/ 	.byte	0x3f
	.zero		1


	//   ....[79]....
        /*1324*/ 	.word	0x00027380
        /*1328*/ 	.word	0x00000006
        /*132c*/ 	.word	0x000348a0
        /*1330*/ 	.short	0x010a
        /*1332*/ 	.byte	0x3f
	.zero		1


	//   ....[80]....
        /*1334*/ 	.word	0x000273d0
        /*1338*/ 	.word	0x00000006
        /*133c*/ 	.word	0x000348c0
        /*1340*/ 	.short	0x010a
        /*1342*/ 	.byte	0x3f
	.zero		1


	//   ....[81]....
        /*1344*/ 	.word	0x00027570
        /*1348*/ 	.word	0x00000000
        /*134c*/ 	.word	0x00034840
        /*1350*/ 	.short	0x010a
        /*1352*/ 	.byte	0x3f
	.zero		1


	//   ....[82]....
        /*1354*/ 	.word	0x000280f0
        /*1358*/ 	.word	0x00000002
        /*135c*/ 	.word	0x00034820
        /*1360*/ 	.short	0x010a
        /*1362*/ 	.byte	0x3f
	.zero		1


	//   ....[83]....
        /*1364*/ 	.word	0x00028140
        /*1368*/ 	.word	0x00000003
        /*136c*/ 	.word	0x00034840
        /*1370*/ 	.short	0x010a
        /*1372*/ 	.byte	0x3f
	.zero		1


	//   ....[84]....
        /*1374*/ 	.word	0x00028190
        /*1378*/ 	.word	0x00000002
        /*137c*/ 	.word	0x00034860
        /*1380*/ 	.short	0x010a
        /*1382*/ 	.byte	0x3f
	.zero		1


	//   ....[85]....
        /*1384*/ 	.word	0x000281e0
        /*1388*/ 	.word	0x00000003
        /*138c*/ 	.word	0x00034840
        /*1390*/ 	.short	0x010a
        /*1392*/ 	.byte	0x3f
	.zero		1


	//   ....[86]....
        /*1394*/ 	.word	0x00028230
        /*1398*/ 	.word	0x00000002
        /*139c*/ 	.word	0x00034860
        /*13a0*/ 	.short	0x010a
        /*13a2*/ 	.byte	0x3f
	.zero		1


	//   ....[87]....
        /*13a4*/ 	.word	0x00028280
        /*13a8*/ 	.word	0x00000003
        /*13ac*/ 	.word	0x00034840
        /*13b0*/ 	.short	0x010a
        /*13b2*/ 	.byte	0x3f
	.zero		1


	//   ....[88]....
        /*13b4*/ 	.word	0x000282d0
        /*13b8*/ 	.word	0x00000002
        /*13bc*/ 	.word	0x00034860
        /*13c0*/ 	.short	0x010a
        /*13c2*/ 	.byte	0x3f
	.zero		1


	//   ....[89]....
        /*13c4*/ 	.word	0x00028320
        /*13c8*/ 	.word	0x00000002
        /*13cc*/ 	.word	0x00034860
        /*13d0*/ 	.short	0x010a
        /*13d2*/ 	.byte	0x3f
	.zero		1


	//   ....[90]....
        /*13d4*/ 	.word	0x00028da0
        /*13d8*/ 	.word	0x00000000
        /*13dc*/ 	.word	0x00034820
        /*13e0*/ 	.short	0x010a
        /*13e2*/ 	.byte	0x3f
	.zero		1


	//   ....[91]....
        /*13e4*/ 	.word	0x00028f40
        /*13e8*/ 	.word	0x00000006
        /*13ec*/ 	.word	0x00000000
        /*13f0*/ 	.short	0x010a
        /*13f2*/ 	.byte	0x3f
	.zero		1


	//   ....[92]....
        /*13f4*/ 	.word	0x00028f90
        /*13f8*/ 	.word	0x00000007
        /*13fc*/ 	.word	0x00000000
        /*1400*/ 	.short	0x010a
        /*1402*/ 	.byte	0x3f
	.zero		1


	//   ....[93]....
        /*1404*/ 	.word	0x00028fe0
        /*1408*/ 	.word	0x00000004
        /*140c*/ 	.word	0x00000000
        /*1410*/ 	.short	0x010a
        /*1412*/ 	.byte	0x3f
	.zero		1


	//----- nvinfo : EIATTR_NUM_MBARRIERS
	.align		4
.L_1033:
        /*1414*/ 	.byte	0x03, 0x38
        /*1416*/ 	.short	0x0016


	//----- nvinfo : EIATTR_EXIT_INSTR_OFFSETS
	.align		4
        /*1418*/ 	.byte	0x04, 0x1c
        /*141a*/ 	.short	(.L_1035 - .L_1034)


	//   ....[0]....
.L_1034:
        /*141c*/ 	.word	0x00026540


	//----- nvinfo : EIATTR_MAX_THREADS
	.align		4
.L_1035:
        /*1420*/ 	.byte	0x04, 0x05
        /*1422*/ 	.short	(.L_1037 - .L_1036)
.L_1036:
        /*1424*/ 	.word	0x00000180
        /*1428*/ 	.word	0x00000001
        /*142c*/ 	.word	0x00000001


	//----- nvinfo : EIATTR_CRS_STACK_SIZE
	.align		4
.L_1037:
        /*1430*/ 	.byte	0x04, 0x1e
        /*1432*/ 	.short	(.L_1039 - .L_1038)
.L_1038:
        /*1434*/ 	.word	0x00000000


	//----- nvinfo : EIATTR_CBANK_PARAM_SIZE
	.align		4
.L_1039:
        /*1438*/ 	.byte	0x03, 0x19
        /*143a*/ 	.short	0x0af0


	//----- nvinfo : EIATTR_PARAM_CBANK
	.align		4
        /*143c*/ 	.byte	0x04, 0x0a
        /*143e*/ 	.short	(.L_1041 - .L_1040)
	.align		4
.L_1040:
        /*1440*/ 	.word	index@(.nv.constant0._ZN7cutlass13device_kernelIN5flash11enable_sm90INS1_16FlashAttnFwdSm90INS1_25CollectiveMainloopFwdSm90ILi2EN4cute5tupleIJNS5_1CILi1EEES8_S8_EEENS6_IJNS7_ILi128EEENS7_ILi176EEESA_EEELi128ENS_10bfloat16_tEfNS_4arch4Sm90ELb0ELb0ELb0ELb1ELb0ELb1ELb0ELb1ELb1ELb1ELb0ELb0EEENS1_21CollectiveEpilogueFwdINS6_IJSA_SA_SB_EEES9_SD_SF_Li256ELb1ELb1ELb0ELb0EEENS1_36VarlenDynamicPersistentTileSchedulerILi128ELi176ELi256ELi128ELb0ELb1ELb1ELb0ELb1ELb1EEEEEEEEEvNT_6ParamsE)
        /*1444*/ 	.short	0x0210
        /*1446*/ 	.short	0x0af0


	//----- nvinfo : EIATTR_SW_WAR
	.align		4
.L_1041:
        /*1448*/ 	.byte	0x04, 0x36
        /*144a*/ 	.short	(.L_1043 - .L_1042)
.L_1042:
        /*144c*/ 	.word	0x00000008
.L_1043:


//--------------------- .nv.info._ZN7cutlass13device_kernelIN5flash11enable_sm90INS1_16FlashAttnFwdSm90INS1_25CollectiveMainloopFwdSm90ILi2EN4cute5tupleIJNS5_1CILi1EEES8_S8_EEENS6_IJNS7_ILi128EEESA_SA_EEELi128ENS_10bfloat16_tEfNS_4arch4Sm90ELb0ELb1ELb0ELb0ELb0ELb0ELb0ELb1ELb1ELb1ELb0ELb0EEENS1_21CollectiveEpilogueFwdISB_S9_SC_SE_Li256ELb0ELb1ELb0ELb0EEENS1_30DynamicPersistentTileSchedulerILi256ELi128ELb0ELb1ELb1EEEEEEEEEvNT_6ParamsE --------------------------
	.section	.nv.info._ZN7cutlass13device_kernelIN5flash11enable_sm90INS1_16FlashAttnFwdSm90INS1_25CollectiveMainloopFwdSm90ILi2EN4cute5tupleIJNS5_1CILi1EEES8_S8_EEENS6_IJNS7_ILi128EEESA_SA_EEELi128ENS_10bfloat16_tEfNS_4arch4Sm90ELb0ELb1ELb0ELb0ELb0ELb0ELb0ELb1ELb1ELb1ELb0ELb0EEENS1_21CollectiveEpilogueFwdISB_S9_SC_SE_Li256ELb0ELb1ELb0ELb0EEENS1_30DynamicPersistentTileSchedulerILi256ELi128ELb0ELb1ELb1EEEEEEEEEvNT_6ParamsE,"",@"SHT_CUDA_INFO"
	.sectionflags	@""
	.align	4


	//----- nvinfo : EIATTR_CUDA_API_VERSION
	.align		4
        /*0000*/ 	.byte	0x04, 0x37
        /*0002*/ 	.short	(.L_1045 - .L_1044)
.L_1044:
        /*0004*/ 	.word	0x00000082


	//----- nvinfo : EIATTR_KPARAM_INFO
	.align		4
.L_1045:
        /*0008*/ 	.byte	0x04, 0x17
        /*000a*/ 	.short	(.L_1047 - .L_1046)
.L_1046:
        /*000c*/ 	.word	0x00000000
        /*0010*/ 	.short	0x0000
        /*0012*/ 	.short	0x0070
        /*0014*/ 	.byte	0x00, 0xf0, 0x01, 0x2a


	//----- nvinfo : EIATTR_SPARSE_MMA_MASK
	.align		4
.L_1047:
        /*0018*/ 	.byte	0x03, 0x50
        /*001a*/ 	.short	0x0000


	//----- nvinfo : EIATTR_MAXREG_COUNT
	.align		4
        /*001c*/ 	.byte	0x03, 0x1b
        /*001e*/ 	.short	0x00a8


	//----- nvinfo : EIATTR_NUM_BARRIERS
	.align		4
        /*0020*/ 	.byte	0x02, 0x4c
        /*0022*/ 	.byte	0x10
	.zero		1


	//----- nvinfo : EIATTR_EXTERNS
	.align		4
        /*0024*/ 	.byte	0x04, 0x0f
        /*0026*/ 	.short	(.L_1049 - .L_1048)


	//   ....[0]....
	.align		4
.L_1048:
        /*0028*/ 	.word	index@(__assertfail)


	//----- nvinfo : EIATTR_ANNOTATIONS
	.align		4
.L_1049:
        /*002c*/ 	.byte	0x04, 0x55
        /*002e*/ 	.short	(.L_1051 - .L_1050)


	//   ....[0]....
.L_1050:
        /* <DEDUP_REMOVED lines=24> */


	//----- nvinfo : EIATTR_MERCURY_ISA_VERSION
	.align		4
.L_1051:
        /*01a0*/ 	.byte	0x03, 0x5f
        /*01a2*/ 	.short	0x0101


	//----- nvinfo : EIATTR_INT_WARP_WIDE_INSTR_OFFSETS
	.align		4
        /*01a4*/ 	.byte	0x04, 0x31
        /*01a6*/ 	.short	(.L_1053 - .L_1052)


	//   ....[0]....
.L_1052:
        /*01a8*/ 	.word	0x00000130


	//   ....[1]....
        /*01ac*/ 	.word	0x00000170


	//   ....[2]....
        /*01b0*/ 	.word	0x000001e0


	//   ....[3]....
        /*01b4*/ 	.word	0x00010290


	//   ....[4]....
        /*01b8*/ 	.word	0x00010320


	//   ....[5]....
        /*01bc*/ 	.word	0x00013680


	//   ....[6]....
        /*01c0*/ 	.word	0x00013710


	//----- nvinfo : EIATTR_COOP_GROUP_MASK_REGIDS
	.align		4
.L_1053:
        /*01c4*/ 	.byte	0x04, 0x29
        /*01c6*/ 	.short	(.L_1055 - .L_1054)


	//   ....[0]....
.L_1054:
        /*01c8*/ 	.word	0xffffffff


	//   ....[1]....
        /*01cc*/ 	.word	0xffffffff


	//   ....[2]....
        /*01d0*/ 	.word	0xffffffff


	//   ....[3]....
        /*01d4*/ 	.word	0xffffffff


	//   ....[4]....
        /*01d8*/ 	.word	0xffffffff


	//   ....[5]....
        /*01dc*/ 	.word	0xffffffff


	//   ....[6]....
        /*01e0*/ 	.word	0xffffffff


	//   ....[7]....
        /*01e4*/ 	.word	0xffffffff


	//   ....[8]....
        /*01e8*/ 	.word	0xffffffff


	//   ....[9]....
        /*01ec*/ 	.word	0xffffffff


	//   ....[10]....
        /*01f0*/ 	.word	0xffffffff


	//   ....[11]....
        /*01f4*/ 	.word	0xffffffff


	//   ....[12]....
        /*01f8*/ 	.word	0xffffffff


	//   ....[13]....
        /*01fc*/ 	.word	0xffffffff


	//   ....[14]....
        /*0200*/ 	.word	0xffffffff


	//   ....[15]....
        /*0204*/ 	.word	0xffffffff


	//   ....[16]....
        /*0208*/ 	.word	0xffffffff


	//   ....[17]....
        /*020c*/ 	.word	0xffffffff


	//   ....[18]....
        /*0210*/ 	.word	0xffffffff


	//   ....[19]....
        /*0214*/ 	.word	0xffffffff


	//   ....[20]....
        /*0218*/ 	.word	0xffffffff


	//   ....[21]....
        /*021c*/ 	.word	0xffffffff


	//   ....[22]....
        /*0220*/ 	.word	0xffffffff


	//   ....[23]....
        /*0224*/ 	.word	0xffffffff


	//   ....[24]....
        /*0228*/ 	.word	0xffffffff


	//   ....[25]....
        /*022c*/ 	.word	0xffffffff


	//   ....[26]....
        /*0230*/ 	.word	0xffffffff


	//   ....[27]....
        /*0234*/ 	.word	0xffffffff


	//   ....[28]....
        /*0238*/ 	.word	0xffffffff


	//   ....[29]....
        /*023c*/ 	.word	0xffffffff


	//   ....[30]....
        /*0240*/ 	.word	0xffffffff


	//   ....[31]....
        /*0244*/ 	.word	0xffffffff


	//   ....[32]....
        /*0248*/ 	.word	0xffffffff


	//   ....[33]....
        /*024c*/ 	.word	0xffffffff


	//   ....[34]....
        /*0250*/ 	.word	0xffffffff


	//   ....[35]....
        /*0254*/ 	.word	0xffffffff


	//   ....[36]....
        /*0258*/ 	.word	0xffffffff


	//   ....[37]....
        /*025c*/ 	.word	0xffffffff


	//   ....[38]....
        /*0260*/ 	.word	0xffffffff


	//   ....[39]....
        /*0264*/ 	.word	0xffffffff


	//   ....[40]....
        /*0268*/ 	.word	0xffffffff


	//   ....[41]....
        /*026c*/ 	.word	0xffffffff


	//   ....[42]....
        /*0270*/ 	.word	0xffffffff


	//   ....[43]....
        /*0274*/ 	.word	0xffffffff


	//   ....[44]....
        /*0278*/ 	.word	0xffffffff


	//   ....[45]....
        /*027c*/ 	.word	0xffffffff


	//   ....[46]....
        /*0280*/ 	.word	0xffffffff


	//   ....[47]....
        /*0284*/ 	.word	0xffffffff


	//   ....[48]....
        /*0288*/ 	.word	0xffffffff


	//   ....[49]....
        /*028c*/ 	.word	0xffffffff


	//   ....[50]....
        /*0290*/ 	.word	0xffffffff


	//   ....[51]....
        /*0294*/ 	.word	0xffffffff


	//   ....[52]....
        /*0298*/ 	.word	0xffffffff


	//   ....[53]....
        /*029c*/ 	.word	0xffffffff


	//   ....[54]....
        /*02a0*/ 	.word	0xffffffff


	//   ....[55]....
        /*02a4*/ 	.word	0xffffffff


	//   ....[56]....
        /*02a8*/ 	.word	0xffffffff


	//   ....[57]....
        /*02ac*/ 	.word	0xffffffff


	//   ....[58]....
        /*02b0*/ 	.word	0xffffffff


	//   ....[59]....
        /*02b4*/ 	.word	0xffffffff


	//   ....[60]....
        /*02b8*/ 	.word	0xffffffff


	//   ....[61]....
        /*02bc*/ 	.word	0xffffffff


	//   ....[62]....
        /*02c0*/ 	.word	0xffffffff


	//   ....[63]....
        /*02c4*/ 	.word	0xffffffff


	//   ....[64]....
        /*02c8*/ 	.word	0xffffffff


	//   ....[65]....
        /*02cc*/ 	.word	0xffffffff


	//   ....[66]....
        /*02d0*/ 	.word	0xffffffff


	//   ....[67]....
        /*02d4*/ 	.word	0xffffffff


	//   ....[68]....
        /*02d8*/ 	.word	0xffffffff


	//   ....[69]....
        /*02dc*/ 	.word	0xffffffff


	//   ....[70]....
        /*02e0*/ 	.word	0xffffffff


	//   ....[71]....
        /*02e4*/ 	.word	0xffffffff


	//   ....[72]....
        /*02e8*/ 	.word	0xffffffff


	//   ....[73]....
        /*02ec*/ 	.word	0xffffffff


	//   ....[74]....
        /*02f0*/ 	.word	0x0500000f


	//   ....[75]....
        /*02f4*/ 	.word	0x0500000f


	//   ....[76]....
        /*02f8*/ 	.word	0x0500000f


	//   ....[77]....
        /*02fc*/ 	.word	0x0500000f


	//   ....[78]....
        /*0300*/ 	.word	0x0500000f


	//   ....[79]....
        /*0304*/ 	.word	0x0500000f


	//   ....[80]....
        /*0308*/ 	.word	0x0500000f


	//   ....[81]....
        /*030c*/ 	.word	0x0500000f


	//   ....[82]....
        /*0310*/ 	.word	0x0500000f


	//   ....[83]....
        /*0314*/ 	.word	0x0500000f


	//   ....[84]....
        /*0318*/ 	.word	0x0500000f


	//   ....[85]....
        /*031c*/ 	.word	0x0500000f


	//   ....[86]....
        /*0320*/ 	.word	0x0500000f


	//   ....[87]....
        /*0324*/ 	.word	0x0500000f


	//   ....[88]....
        /*0328*/ 	.word	0x0500000f


	//   ....[89]....
        /*032c*/ 	.word	0x0500000f


	//   ....[90]....
        /*0330*/ 	.word	0x0500000f


	//   ....[91]....
        /*0334*/ 	.word	0x0500000f


	//   ....[92]....
        /*0338*/ 	.word	0x0500000f


	//----- nvinfo : EIATTR_COOP_GROUP_INSTR_OFFSETS
	.align		4
.L_1055:
        /*033c*/ 	.byte	0x04, 0x28
        /*033e*/ 	.short	(.L_1057 - .L_1056)


	//   ....[0]....
.L_1056:
        /*0340*/ 	.word	0x00000070


	//   ....[1]....
        /*0344*/ 	.word	0x00000140


	//   ....[2]....
        /*0348*/ 	.word	0x00000190


	//   ....[3]....
        /*034c*/ 	.word	0x000003c0


	//   ....[4]....
        /*0350*/ 	.word	0x00000520


	//   ....[5]....
        /*0354*/ 	.word	0x00000640


	//   ....[6]....
        /*0358*/ 	.word	0x000007a0


	//   ....[7]....
        /*035c*/ 	.word	0x000017b0


	//   ....[8]....
        /*0360*/ 	.word	0x00001f10


	//   ....[9]....
        /*0364*/ 	.word	0x00002c30


	//   ....[10]....
        /*0368*/ 	.word	0x000033a0


	//   ....[11]....
        /*036c*/ 	.word	0x000037b0


	//   ....[12]....
        /*0370*/ 	.word	0x00003dd0


	//   ....[13]....
        /*0374*/ 	.word	0x00003e40


	//   ....[14]....
        /*0378*/ 	.word	0x000055a0


	//   ....[15]....
        /*037c*/ 	.word	0x000057a0


	//   ....[16]....
        /*0380*/ 	.word	0x00006300


	//   ....[17]....
        /*0384*/ 	.word	0x00006320


	//   ....[18]....
        /*0388*/ 	.word	0x00006d90


	//   ....[19]....
        /*038c*/ 	.word	0x00006e20


	//   ....[20]....
        /*0390*/ 	.word	0x000087c0


	//   ....[21]....
        /*0394*/ 	.word	0x00008800


	//   ....[22]....
        /*0398*/ 	.word	0x00008cc0


	//   ....[23]....
        /*039c*/ 	.word	0x00008d90


	//   ....[24]....
        /*03a0*/ 	.word	0x0000a660


	//   ....[25]....
        /*03a4*/ 	.word	0x0000aaf0


	//   ....[26]....
        /*03a8*/ 	.word	0x0000b6e0


	//   ....[27]....
        /*03ac*/ 	.word	0x0000b7e0


	//   ....[28]....
        /*03b0*/ 	.word	0x0000c040


	//   ....[29]....
        /*03b4*/ 	.word	0x0000c0d0


	//   ....[30]....
        /*03b8*/ 	.word	0x0000d1c0


	//   ....[31]....
        /*03bc*/ 	.word	0x0000d200


	//   ....[32]....
        /*03c0*/ 	.word	0x0000d2f0


	//   ....[33]....
        /*03c4*/ 	.word	0x0000d300


	//   ....[34]....
        /*03c8*/ 	.word	0x0000e440


	//   ....[35]....
        /*03cc*/ 	.word	0x0000e4a0


	//   ....[36]....
        /*03d0*/ 	.word	0x0000e4f0


	//   ....[37]....
        /*03d4*/ 	.word	0x0000e550


	//   ....[38]....
        /*03d8*/ 	.word	0x0000ea30


	//   ....[39]....
        /*03dc*/ 	.word	0x0000ea40


	//   ....[40]....
        /*03e0*/ 	.word	0x0000eb00


	//   ....[41]....
        /*03e4*/ 	.word	0x0000eb20


	//   ....[42]....
        /*03e8*/ 	.word	0x0000ebe0


	//   ....[43]....
        /*03ec*/ 	.word	0x0000ec00


	//   ....[44]....
        /*03f0*/ 	.word	0x0000ecd0


	//   ....[45]....
        /*03f4*/ 	.word	0x0000ecf0


	//   ....[46]....
        /*03f8*/ 	.word	0x0000f390


	//   ....[47]....
        /*03fc*/ 	.word	0x0000f3b0


	//   ....[48]....
        /*0400*/ 	.word	0x0000f470


	//   ....[49]....
        /*0404*/ 	.word	0x0000f490


	//   ....[50]....
        /*0408*/ 	.word	0x0000f550


	//   ....[51]....
        /*040c*/ 	.word	0x0000f570


	//   ....[52]....
        /*0410*/ 	.word	0x0000f640


	//   ....[53]....
        /*0414*/ 	.word	0x0000f660


	//   ....[54]....
        /*0418*/ 	.word	0x0000f7e0


	//   ....[55]....
        /*041c*/ 	.word	0x00010890


	//   ....[56]....
        /*0420*/ 	.word	0x00011280


	//   ....[57]....
        /*0424*/ 	.word	0x00011290


	//   ....[58]....
        /*0428*/ 	.word	0x00011300


	//   ....[59]....
        /*042c*/ 	.word	0x00011340


	//   ....[60]....
        /*0430*/ 	.word	0x000113e0


	//   ....[61]....
        /*0434*/ 	.word	0x000113f0


	//   ....[62]....
        /*0438*/ 	.word	0x00011470


	//   ....[63]....
        /*043c*/ 	.word	0x00011480


	//   ....[64]....
        /*0440*/ 	.word	0x00011500


	//   ....[65]....
        /*0444*/ 	.word	0x00011510


	//   ....[66]....
        /*0448*/ 	.word	0x00011590


	//   ....[67]....
        /*044c*/ 	.word	0x000115a0


	//   ....[68]....
        /*0450*/ 	.word	0x00011620


	//   ....[69]....
        /*0454*/ 	.word	0x00011630


	//   ....[70]....
        /*0458*/ 	.word	0x00011640


	//   ....[71]....
        /*045c*/ 	.word	0x00011650


	//   ....[72]....
        /*0460*/ 	.word	0x00013c60


	//   ....[73]....
        /*0464*/ 	.word	0x00013e50


	//   ....[74]....
        /*0468*/ 	.word	0x00014480


	//   ....[75]....
        /*046c*/ 	.word	0x00014600


	//   ....[76]....
        /*0470*/ 	.word	0x00014650


	//   ....[77]....
        /*0474*/ 	.word	0x000146e0


	//   ....[78]....
        /*0478*/ 	.word	0x000147c0


	//   ....[79]....
        /*047c*/ 	.word	0x00014820


	//   ....[80]....
        /*0480*/ 	.word	0x00014930


	//   ....[81]....
        /*0484*/ 	.word	0x00014990


	//   ....[82]....
        /*0488*/ 	.word	0x00014a80


	//   ....[83]....
        /*048c*/ 	.word	0x00014ae0


	//   ....[84]....
        /*0490*/ 	.word	0x00014bd0


	//   ....[85]....
        /*0494*/ 	.word	0x00014c30


	//   ....[86]....
        /*0498*/ 	.word	0x00014d20


	//   ....[87]....
        /*049c*/ 	.word	0x00014d80


	//   ....[88]....
        /*04a0*/ 	.word	0x00014e60


	//   ....[89]....
        /*04a4*/ 	.word	0x00014ec0


	//   ....[90]....
        /*04a8*/ 	.word	0x00014f90


	//   ....[91]....
        /*04ac*/ 	.word	0x000152b0


	//   ....[92]....
        /*04b0*/ 	.word	0x000153d0


	//----- nvinfo : EIATTR_REG_RECONFIG
	.align		4
.L_1057:
        /*04b4*/ 	.byte	0x01, 0x54
	.zero		2


	//----- nvinfo : EIATTR_SYSCALL_OFFSETS
	.align		4
        /*04b8*/ 	.byte	0x04, 0x46
        /*04ba*/ 	.short	(.L_1059 - .L_1058)


	//   ....[0]....
.L_1058:
        /*04bc*/ 	.word	0x00001990


	//   ....[1]....
        /*04c0*/ 	.word	0x00010490


	//   ....[2]....
        /*04c4*/ 	.word	0x000105e0


	//   ....[3]....
        /*04c8*/ 	.word	0x000106d0


	//   ....[4]....
        /*04cc*/ 	.word	0x00010e80


	//----- nvinfo : EIATTR_MBARRIER_INSTR_OFFSETS
	.align		4
.L_1059:
        /*04d0*/ 	.byte	0x04, 0x39
        /*04d2*/ 	.short	(.L_1061 - .L_1060)


	//   ....[0]....
.L_1060:
        /*04d4*/ 	.word	0x00000270
        /*04d8*/ 	.word	0x000000ff
        /*04dc*/ 	.word	0x00028800
        /*04e0*/ 	.short	0x0100
        /*04e2*/ 	.byte	0x08
	.zero		1


	//   ....[1]....
        /*04e4*/ 	.word	0x00000280
        /*04e8*/ 	.word	0x000000ff
        /*04ec*/ 	.word	0x00028820
        /*04f0*/ 	.short	0x0100
        /*04f2*/ 	.byte	0x08
	.zero		1


	//   ....[2]....
        /*04f4*/ 	.word	0x00000370
        /*04f8*/ 	.word	0x000000ff
        /*04fc*/ 	.word	0x00028830
        /*0500*/ 	.short	0x0100
        /*0502*/ 	.byte	0x08
	.zero		1


	//   ....[3]....
        /*0504*/ 	.word	0x00000380
        /*0508*/ 	.word	0x000000ff
        /*050c*/ 	.word	0x00028840
        /*0510*/ 	.short	0x0100
        /*0512*/ 	.byte	0x08
	.zero		1


	//   ....[4]....
        /*0514*/ 	.word	0x00000390
        /*0518*/ 	.word	0x000000ff
        /*051c*/ 	.word	0x00028838
        /*0520*/ 	.short	0x0100
        /*0522*/ 	.byte	0x08
	.zero		1


	//   ....[5]....
        /*0524*/ 	.word	0x000003a0
        /*0528*/ 	.word	0x000000ff
        /*052c*/ 	.word	0x00028848
        /*0530*/ 	.short	0x0100
        /*0532*/ 	.byte	0x08
	.zero		1


	//   ....[6]....
        /*0534*/ 	.word	0x000004d0
        /*0538*/ 	.word	0x000000ff
        /*053c*/ 	.word	0x00028850
        /*0540*/ 	.short	0x0100
        /*0542*/ 	.byte	0x08
	.zero		1


	//   ....[7]....
        /*0544*/ 	.word	0x000004e0
        /*0548*/ 	.word	0x000000ff
        /*054c*/ 	.word	0x00028860
        /*0550*/ 	.short	0x0100
        /*0552*/ 	.byte	0x08
	.zero		1


	//   ....[8]....
        /*0554*/ 	.word	0x000004f0
        /*0558*/ 	.word	0x000000ff
        /*055c*/ 	.word	0x00028858
        /*0560*/ 	.short	0x0100
        /*0562*/ 	.byte	0x08
	.zero		1


	//   ....[9]....
        /*0564*/ 	.word	0x00000500
        /*0568*/ 	.word	0x000000ff
        /*056c*/ 	.word	0x00028868
        /*0570*/ 	.short	0x0100
        /*0572*/ 	.byte	0x08
	.zero		1


	//   ....[10]....
        /*0574*/ 	.word	0x000005f0
        /*0578*/ 	.word	0x000000ff
        /*057c*/ 	.word	0x00028870
        /*0580*/ 	.short	0x0100
        /*0582*/ 	.byte	0x06
	.zero		1


	//   ....[11]....
        /*0584*/ 	.word	0x00000600
        /*0588*/ 	.word	0x000000ff
        /*058c*/ 	.word	0x00028880
        /*0590*/ 	.short	0x0100
        /*0592*/ 	.byte	0x06
	.zero		1


	//   ....[12]....
        /*0594*/ 	.word	0x00000610
        /*0598*/ 	.word	0x000000ff
        /*059c*/ 	.word	0x00028878
        /*05a0*/ 	.short	0x0100
        /*05a2*/ 	.byte	0x06
	.zero		1


	//   ....[13]....
        /*05a4*/ 	.word	0x00000620
        /*05a8*/ 	.word	0x000000ff
        /*05ac*/ 	.word	0x00028888
        /*05b0*/ 	.short	0x0100
        /*05b2*/ 	.byte	0x06
	.zero		1


	//   ....[14]....
        /*05b4*/ 	.word	0x00000750
        /*05b8*/ 	.word	0x000000ff
        /*05bc*/ 	.word	0x00028890
        /*05c0*/ 	.short	0x0100
        /*05c2*/ 	.byte	0x08
	.zero		1


	//   ....[15]....
        /*05c4*/ 	.word	0x00000760
        /*05c8*/ 	.word	0x000000ff
        /*05cc*/ 	.word	0x000288a0
        /*05d0*/ 	.short	0x0100
        /*05d2*/ 	.byte	0x08
	.zero		1


	//   ....[16]....
        /*05d4*/ 	.word	0x00000770
        /*05d8*/ 	.word	0x000000ff
        /*05dc*/ 	.word	0x00028898
        /*05e0*/ 	.short	0x0100
        /*05e2*/ 	.byte	0x08
	.zero		1


	//   ....[17]....
        /*05e4*/ 	.word	0x00000780
        /*05e8*/ 	.word	0x000000ff
        /*05ec*/ 	.word	0x000288a8
        /*05f0*/ 	.short	0x0100
        /*05f2*/ 	.byte	0x08
	.zero		1


	//   ....[18]....
        /*05f4*/ 	.word	0x000008b0
        /*05f8*/ 	.word	0x000000ff
        /*05fc*/ 	.word	0x000288b0
        /*0600*/ 	.short	0x0100
        /*0602*/ 	.byte	0x08
	.zero		1


	//   ....[19]....
        /*0604*/ 	.word	0x000008c0
        /*0608*/ 	.word	0x000000ff
        /*060c*/ 	.word	0x000288c0
        /*0610*/ 	.short	0x0100
        /*0612*/ 	.byte	0x08
	.zero		1


	//   ....[20]....
        /*0614*/ 	.word	0x000008d0
        /*0618*/ 	.word	0x000000ff
        /*061c*/ 	.word	0x000288b8
        /*0620*/ 	.short	0x0100
        /*0622*/ 	.byte	0x08
	.zero		1


	//   ....[21]....
        /*0624*/ 	.word	0x000008e0
        /*0628*/ 	.word	0x000000ff
        /*062c*/ 	.word	0x000288c8
        /*0630*/ 	.short	0x0100
        /*0632*/ 	.byte	0x08
	.zero		1


	//   ....[22]....
        /*0634*/ 	.word	0x00001a10
        /*0638*/ 	.word	0x000000ff
        /*063c*/ 	.word	0x00028800
        /*0640*/ 	.short	0x010a
        /*0642*/ 	.byte	0x29
	.zero		1


	//   ....[23]....
        /*0644*/ 	.word	0x00001a90
        /*0648*/ 	.word	0x00000009
        /*064c*/ 	.word	0x00028830
        /*0650*/ 	.short	0x010a
        /*0652*/ 	.byte	0x3f
	.zero		1


	//   ....[24]....
        /*0654*/ 	.word	0x00001af0
        /*0658*/ 	.word	0x00000009
        /*065c*/ 	.word	0x00028830
        /*0660*/ 	.short	0x010a
        /*0662*/ 	.byte	0x3f
	.zero		1


	//   ....[25]....
        /*0664*/ 	.word	0x00002070
        /*0668*/ 	.word	0x00000000
        /*066c*/ 	.word	0x00000000
        /*0670*/ 	.short	0x0101
        /*0672*/ 	.byte	0x3f
	.zero		1


	//   ....[26]....
        /*0674*/ 	.word	0x00004dc0
        /*0678*/ 	.word	0x000000ff
        /*067c*/ 	.word	0x00028830
        /*0680*/ 	.short	0x010a
        /*0682*/ 	.byte	0x06
	.zero		1


	//   ....[27]....
        /*0684*/ 	.word	0x00004e00
        /*0688*/ 	.word	0x000000ff
        /*068c*/ 	.word	0x00028830
        /*0690*/ 	.short	0x010a
        /*0692*/ 	.byte	0x06
	.zero		1


	//   ....[28]....
        /*0694*/ 	.word	0x00005120
        /*0698*/ 	.word	0x000000ff
        /*069c*/ 	.word	0x00028850
        /*06a0*/ 	.short	0x010a
        /*06a2*/ 	.byte	0x06
	.zero		1


	//   ....[29]....
        /*06a4*/ 	.word	0x00005160
        /*06a8*/ 	.word	0x000000ff
        /*06ac*/ 	.word	0x00028850
        /*06b0*/ 	.short	0x010a
        /*06b2*/ 	.byte	0x06
	.zero		1


	//   ....[30]....
        /*06b4*/ 	.word	0x000055e0
        /*06b8*/ 	.word	0x00000009
        /*06bc*/ 	.word	0x00000000
        /*06c0*/ 	.short	0x0101
        /*06c2*/ 	.byte	0x3f
	.zero		1


	//   ....[31]....
        /*06c4*/ 	.word	0x00007250
        /*06c8*/ 	.word	0x0000001f
        /*06cc*/ 	.word	0x00000000
        /*06d0*/ 	.short	0x0101
        /*06d2*/ 	.byte	0x3f
	.zero		1


	//   ....[32]....
        /*06d4*/ 	.word	0x00008120
        /*06d8*/ 	.word	0x000000ff
        /*06dc*/ 	.word	0x00028830
        /*06e0*/ 	.short	0x010a
        /*06e2*/ 	.byte	0x06
	.zero		1


	//   ....[33]....
        /*06e4*/ 	.word	0x00008160
        /*06e8*/ 	.word	0x000000ff
        /*06ec*/ 	.word	0x00028830
        /*06f0*/ 	.short	0x010a
        /*06f2*/ 	.byte	0x06
	.zero		1


	//   ....[34]....
        /*06f4*/ 	.word	0x00008480
        /*06f8*/ 	.word	0x000000ff
        /*06fc*/ 	.word	0x00028850
        /*0700*/ 	.short	0x010a
        /*0702*/ 	.byte	0x06
	.zero		1


	//   ....[35]....
        /*0704*/ 	.word	0x000084c0
        /*0708*/ 	.word	0x000000ff
        /*070c*/ 	.word	0x00028850
        /*0710*/ 	.short	0x010a
        /*0712*/ 	.byte	0x06
	.zero		1


	//   ....[36]....
        /*0714*/ 	.word	0x00009870
        /*0718*/ 	.word	0x0000001b
        /*071c*/ 	.word	0x00000000
        /*0720*/ 	.short	0x0101
        /*0722*/ 	.byte	0x3f
	.zero		1


	//   ....[37]....
        /*0724*/ 	.word	0x00009a20
        /*0728*/ 	.word	0x0000001f
        /*072c*/ 	.word	0x00000000
        /*0730*/ 	.short	0x0101
        /*0732*/ 	.byte	0x3f
	.zero		1


	//   ....[38]....
        /*0734*/ 	.word	0x0000a150
        /*0738*/ 	.word	0x000000ff
        /*073c*/ 	.word	0x00028830
        /*0740*/ 	.short	0x010a
        /*0742*/ 	.byte	0x06
	.zero		1


	//   ....[39]....
        /*0744*/ 	.word	0x0000a190
        /*0748*/ 	.word	0x000000ff
        /*074c*/ 	.word	0x00028830
        /*0750*/ 	.short	0x010a
        /*0752*/ 	.byte	0x06
	.zero		1


	//   ....[40]....
        /*0754*/ 	.word	0x0000a4b0
        /*0758*/ 	.word	0x000000ff
        /*075c*/ 	.word	0x00028850
        /*0760*/ 	.short	0x010a
        /*0762*/ 	.byte	0x06
	.zero		1


	//   ....[41]....
        /*0764*/ 	.word	0x0000a4f0
        /*0768*/ 	.word	0x000000ff
        /*076c*/ 	.word	0x00028850
        /*0770*/ 	.short	0x010a
        /*0772*/ 	.byte	0x06
	.zero		1


	//   ....[42]....
        /*0774*/ 	.word	0x0000a8f0
        /*0778*/ 	.word	0x00000009
        /*077c*/ 	.word	0x00000000
        /*0780*/ 	.short	0x0101
        /*0782*/ 	.byte	0x3f
	.zero		1


	//   ....[43]....
        /*0784*/ 	.word	0x0000c4a0
        /*0788*/ 	.word	0x00000033
        /*078c*/ 	.word	0x00000000
        /*0790*/ 	.short	0x0101
        /*0792*/ 	.byte	0x3f
	.zero		1


	//   ....[44]....
        /*0794*/ 	.word	0x0000d130
        /*0798*/ 	.word	0x000000ff
        /*079c*/ 	.word	0x00028850
        /*07a0*/ 	.short	0x010a
        /*07a2*/ 	.byte	0x05
	.zero		1


	//   ....[45]....
        /*07a4*/ 	.word	0x0000d170
        /*07a8*/ 	.word	0x000000ff
        /*07ac*/ 	.word	0x00028850
        /*07b0*/ 	.short	0x010a
        /*07b2*/ 	.byte	0x05
	.zero		1


	//   ....[46]....
        /*07b4*/ 	.word	0x0000d690
        /*07b8*/ 	.word	0x00000000
        /*07bc*/ 	.word	0x00000000
        /*07c0*/ 	.short	0x0101
        /*07c2*/ 	.byte	0x3f
	.zero		1


	//   ....[47]....
        /*07c4*/ 	.word	0x0000ea20
        /*07c8*/ 	.word	0x00000000
        /*07cc*/ 	.word	0x00000000
        /*07d0*/ 	.short	0x0101
        /*07d2*/ 	.byte	0x3f
	.zero		1


	//   ....[48]....
        /*07d4*/ 	.word	0x00010ac0
        /*07d8*/ 	.word	0x00000003
        /*07dc*/ 	.word	0x00028840
        /*07e0*/ 	.short	0x010a
        /*07e2*/ 	.byte	0x3f
	.zero		1


	//   ....[49]....
        /*07e4*/ 	.word	0x00011770
        /*07e8*/ 	.word	0x00000011
        /*07ec*/ 	.word	0x00028800
        /*07f0*/ 	.short	0x0107
        /*07f2*/ 	.byte	0x3f
	.zero		1


	//   ....[50]....
        /*07f4*/ 	.word	0x00011880
        /*07f8*/ 	.word	0x00000011
        /*07fc*/ 	.word	0x00028800
        /*0800*/ 	.short	0x0101
        /*0802*/ 	.byte	0x3f
	.zero		1


	//   ....[51]....
        /*0804*/ 	.word	0x000118a0
        /*0808*/ 	.word	0x00000011
        /*080c*/ 	.word	0x00028820
        /*0810*/ 	.short	0x010a
        /*0812*/ 	.byte	0x3f
	.zero		1


	//   ....[52]....
        /*0814*/ 	.word	0x00011bd0
        /*0818*/ 	.word	0x00000007
        /*081c*/ 	.word	0x00028840
        /*0820*/ 	.short	0x010a
        /*0822*/ 	.byte	0x3f
	.zero		1


	//   ....[53]....
        /*0824*/ 	.word	0x00011f60
        /*0828*/ 	.word	0x00000007
        /*082c*/ 	.word	0x00000060
        /*0830*/ 	.short	0x010a
        /*0832*/ 	.byte	0x3f
	.zero		1


	//   ....[54]....
        /*0834*/ 	.word	0x000125c0
        /*0838*/ 	.word	0x00000003
        /*083c*/ 	.word	0x00028840
        /*0840*/ 	.short	0x010a
        /*0842*/ 	.byte	0x3f
	.zero		1


	//   ....[55]....
        /*0844*/ 	.word	0x00012950
        /*0848*/ 	.word	0x00000002
        /*084c*/ 	.word	0x00000060
        /*0850*/ 	.short	0x010a
        /*0852*/ 	.byte	0x3f
	.zero		1


	//   ....[56]....
        /*0854*/ 	.word	0x00012ef0
        /*0858*/ 	.word	0x00000002
        /*085c*/ 	.word	0x00028840
        /*0860*/ 	.short	0x010a
        /*0862*/ 	.byte	0x3f
	.zero		1


	//   ....[57]....
        /*0864*/ 	.word	0x00013280
        /*0868*/ 	.word	0x00000002
        /*086c*/ 	.word	0x00000060
        /*0870*/ 	.short	0x010a
        /*0872*/ 	.byte	0x3f
	.zero		1


	//   ....[58]....
        /*0874*/ 	.word	0x000137d0
        /*0878*/ 	.word	0x00000003
        /*087c*/ 	.word	0x00028860
        /*0880*/ 	.short	0x010a
        /*0882*/ 	.byte	0x3f
	.zero		1


	//   ....[59]....
        /*0884*/ 	.word	0x00013dd0
        /*0888*/ 	.word	0x00000000
        /*088c*/ 	.word	0x00028820
        /*0890*/ 	.short	0x010a
        /*0892*/ 	.byte	0x3f
	.zero		1


	//   ....[60]....
        /*0894*/ 	.word	0x00013fa0
        /*0898*/ 	.word	0x00000006
        /*089c*/ 	.word	0x00000000
        /*08a0*/ 	.short	0x010a
        /*08a2*/ 	.byte	0x3f
	.zero		1


	//   ....[61]....
        /*08a4*/ 	.word	0x00013ff0
        /*08a8*/ 	.word	0x00000003
        /*08ac*/ 	.word	0x00000000
        /*08b0*/ 	.short	0x010a
        /*08b2*/ 	.byte	0x3f
	.zero		1


	//   ....[62]....
        /*08b4*/ 	.word	0x00014050
        /*08b8*/ 	.word	0x00000012
        /*08bc*/ 	.word	0x00000000
        /*08c0*/ 	.short	0x010a
        /*08c2*/ 	.byte	0x3f
	.zero		1


	//   ....[63]....
        /*08c4*/ 	.word	0x00014080
        /*08c8*/ 	.word	0x00000003
        /*08cc*/ 	.word	0x00000000
        /*08d0*/ 	.short	0x010a
        /*08d2*/ 	.byte	0x3f
	.zero		1


	//   ....[64]....
        /*08d4*/ 	.word	0x000140f0
        /*08d8*/ 	.word	0x00000003
        /*08dc*/ 	.word	0x00028800
        /*08e0*/ 	.short	0x010a
        /*08e2*/ 	.byte	0x3f
	.zero		1


	//   ....[65]....
        /*08e4*/ 	.word	0x00014140
        /*08e8*/ 	.word	0x00000009
        /*08ec*/ 	.word	0x00028830
        /*08f0*/ 	.short	0x010a
        /*08f2*/ 	.byte	0x3f
	.zero		1


	//   ....[66]....
        /*08f4*/ 	.word	0x000141a0
        /*08f8*/ 	.word	0x00000005
        /*08fc*/ 	.word	0x00028830
        /*0900*/ 	.short	0x010a
        /*0902*/ 	.byte	0x3f
	.zero		1


	//   ....[67]....
        /*0904*/ 	.word	0x00014200
        /*0908*/ 	.word	0x00000005
        /*090c*/ 	.word	0x00028850
        /*0910*/ 	.short	0x010a
        /*0912*/ 	.byte	0x3f
	.zero		1


	//   ....[68]....
        /*0914*/ 	.word	0x00014260
        /*0918*/ 	.word	0x00000007
        /*091c*/ 	.word	0x00028830
        /*0920*/ 	.short	0x010a
        /*0922*/ 	.byte	0x3f
	.zero		1


	//   ....[69]....
        /*0924*/ 	.word	0x000142c0
        /*0928*/ 	.word	0x00000007
        /*092c*/ 	.word	0x00028850
        /*0930*/ 	.short	0x010a
        /*0932*/ 	.byte	0x3f
	.zero		1


	//   ....[70]....
        /*0934*/ 	.word	0x00014320
        /*0938*/ 	.word	0x00000007
        /*093c*/ 	.word	0x00028830
        /*0940*/ 	.short	0x010a
        /*0942*/ 	.byte	0x3f
	.zero		1


	//   ....[71]....
        /*0944*/ 	.word	0x00014380
        /*0948*/ 	.word	0x00000007
        /*094c*/ 	.word	0x00028850
        /*0950*/ 	.short	0x010a
        /*0952*/ 	.byte	0x3f
	.zero		1


	//   ....[72]....
        /*0954*/ 	.word	0x000143e0
        /*0958*/ 	.word	0x00000005
        /*095c*/ 	.word	0x00028850
        /*0960*/ 	.short	0x010a
        /*0962*/ 	.byte	0x3f
	.zero		1


	//   ....[73]....
        /*0964*/ 	.word	0x00014530
        /*0968*/ 	.word	0x00000003
        /*096c*/ 	.word	0x00028840
        /*0970*/ 	.short	0x010a
        /*0972*/ 	.byte	0x3f
	.zero		1


	//   ....[74]....
        /*0974*/ 	.word	0x00014fd0
        /*0978*/ 	.word	0x00000011
        /*097c*/ 	.word	0x00028820
        /*0980*/ 	.short	0x010a
        /*0982*/ 	.byte	0x3f
	.zero		1


	//   ....[75]....
        /*0984*/ 	.word	0x00015020
        /*0988*/ 	.word	0x00000007
        /*098c*/ 	.word	0x00028840
        /*0990*/ 	.short	0x010a
        /*0992*/ 	.byte	0x3f
	.zero		1


	//   ....[76]....
        /*0994*/ 	.word	0x00015070
        /*0998*/ 	.word	0x00000007
        /*099c*/ 	.word	0x00000060
        /*09a0*/ 	.short	0x010a
        /*09a2*/ 	.byte	0x3f
	.zero		1


	//   ....[77]....
        /*09a4*/ 	.word	0x000150c0
        /*09a8*/ 	.word	0x00000003
        /*09ac*/ 	.word	0x00028840
        /*09b0*/ 	.short	0x010a
        /*09b2*/ 	.byte	0x3f
	.zero		1


	//   ....[78]....
        /*09b4*/ 	.word	0x00015110
        /*09b8*/ 	.word	0x00000002
        /*09bc*/ 	.word	0x00000060
        /*09c0*/ 	.short	0x010a
        /*09c2*/ 	.byte	0x3f
	.zero		1


	//   ....[79]....
        /*09c4*/ 	.word	0x00015160
        /*09c8*/ 	.word	0x00000002
        /*09cc*/ 	.word	0x00028840
        /*09d0*/ 	.short	0x010a
        /*09d2*/ 	.byte	0x3f
	.zero		1


	//   ....[80]....
        /*09d4*/ 	.word	0x000151b0
        /*09d8*/ 	.word	0x00000002
        /*09dc*/ 	.word	0x00000060
        /*09e0*/ 	.short	0x010a
        /*09e2*/ 	.byte	0x3f
	.zero		1


	//   ....[81]....
        /*09e4*/ 	.word	0x00015200
        /*09e8*/ 	.word	0x00000003
        /*09ec*/ 	.word	0x00028860
        /*09f0*/ 	.short	0x010a
        /*09f2*/ 	.byte	0x3f
	.zero		1


	//   ....[82]....
        /*09f4*/ 	.word	0x000152f0
        /*09f8*/ 	.word	0x00000000
        /*09fc*/ 	.word	0x00028820
        /*0a00*/ 	.short	0x010a
        /*0a02*/ 	.byte	0x3f
	.zero		1


	//   ....[83]....
        /*0a04*/ 	.word	0x00015490
        /*0a08*/ 	.word	0x00000006
        /*0a0c*/ 	.word	0x00000000
        /*0a10*/ 	.short	0x010a
        /*0a12*/ 	.byte	0x3f
	.zero		1


	//   ....[84]....
        /*0a14*/ 	.word	0x000154e0
        /*0a18*/ 	.word	0x00000003
        /*0a1c*/ 	.word	0x00000000
        /*0a20*/ 	.short	0x010a
        /*0a22*/ 	.byte	0x3f
	.zero		1


	//   ....[85]....
        /*0a24*/ 	.word	0x00015530
        /*0a28*/ 	.word	0x00000012
        /*0a2c*/ 	.word	0x00000000
        /*0a30*/ 	.short	0x010a
        /*0a32*/ 	.byte	0x3f
	.zero		1


	//----- nvinfo : EIATTR_NUM_MBARRIERS
	.align		4
.L_1061:
        /*0a34*/ 	.byte	0x03, 0x38
        /*0a36*/ 	.short	0x0016


	//----- nvinfo : EIATTR_EXIT_INSTR_OFFSETS
	.align		4
        /*0a38*/ 	.byte	0x04, 0x1c
        /*0a3a*/ 	.short	(.L_1063 - .L_1062)


	//   ....[0]....
.L_1062:
        /*0a3c*/ 	.word	0x00000a40


	//   ....[1]....
        /*0a40*/ 	.word	0x0000f760


	//   ....[2]....
        /*0a44*/ 	.word	0x000140d0


	//----- nvinfo : EIATTR_MAX_THREADS
	.align		4
.L_1063:
        /*0a48*/ 	.byte	0x04, 0x05
        /*0a4a*/ 	.short	(.L_1065 - .L_1064)
.L_1064:
        /*0a4c*/ 	.word	0x00000180
        /*0a50*/ 	.word	0x00000001
        /*0a54*/ 	.word	0x00000001


	//----- nvinfo : EIATTR_CRS_STACK_SIZE
	.align		4
.L_1065:
        /*0a58*/ 	.byte	0x04, 0x1e
        /*0a5a*/ 	.short	(.L_1067 - .L_1066)
.L_1066:
        /*0a5c*/ 	.word	0x00000000


	//----- nvinfo : EIATTR_CBANK_PARAM_SIZE
	.align		4
.L_1067:
        /*0a60*/ 	.byte	0x03, 0x19
        /*0a62*/ 	.short	0x0af0


	//----- nvinfo : EIATTR_PARAM_CBANK
	.align		4
        /*0a64*/ 	.byte	0x04, 0x0a
        /*0a66*/ 	.short	(.L_1069 - .L_1068)
	.align		4
.L_1068:
        /*0a68*/ 	.word	index@(.nv.constant0._ZN7cutlass13device_kernelIN5flash11enable_sm90INS1_16FlashAttnFwdSm90INS1_25CollectiveMainloopFwdSm90ILi2EN4cute5tupleIJNS5_1CILi1EEES8_S8_EEENS6_IJNS7_ILi128EEESA_SA_EEELi128ENS_10bfloat16_tEfNS_4arch4Sm90ELb0ELb1ELb0ELb0ELb0ELb0ELb0ELb1ELb1ELb1ELb0ELb0EEENS1_21CollectiveEpilogueFwdISB_S9_SC_SE_Li256ELb0ELb1ELb0ELb0EEENS1_30DynamicPersistentTileSchedulerILi256ELi128ELb0ELb1ELb1EEEEEEEEEvNT_6ParamsE)
        /*0a6c*/ 	.short	0x0210
        /*0a6e*/ 	.short	0x0af0


	//----- nvinfo : EIATTR_SW_WAR
	.align		4
.L_1069:
        /*0a70*/ 	.byte	0x04, 0x36
        /*0a72*/ 	.short	(.L_1071 - .L_1070)
.L_1070:
        /*0a74*/ 	.word	0x00000008
.L_1071:


//--------------------- .nv.info._ZN7cutlass13device_kernelIN5flash11enable_sm90INS1_16FlashAttnFwdSm90INS1_25CollectiveMainloopFwdSm90ILi2EN4cute5tupleIJNS5_1CILi1EEES8_S8_EEENS6_IJNS7_ILi128EEESA_SA_EEELi128ENS_10bfloat16_tEfNS_4arch4Sm90ELb0ELb1ELb0ELb1ELb0ELb0ELb0ELb1ELb1ELb1ELb0ELb0EEENS1_21CollectiveEpilogueFwdISB_S9_SC_SE_Li256ELb1ELb1ELb0ELb0EEENS1_36VarlenDynamicPersistentTileSchedulerILi128ELi128ELi256ELi128ELb0ELb1ELb1ELb1ELb0ELb1EEEEEEEEEvNT_6ParamsE --------------------------
	.section	.nv.info._ZN7cutlass13device_kernelIN5flash11enable_sm90INS1_16FlashAttnFwdSm90INS1_25CollectiveMainloopFwdSm90ILi2EN4cute5tupleIJNS5_1CILi1EEES8_S8_EEENS6_IJNS7_ILi128EEESA_SA_EEELi128ENS_10bfloat16_tEfNS_4arch4Sm90ELb0ELb1ELb0ELb1ELb0ELb0ELb0ELb1ELb1ELb1ELb0ELb0EEENS1_21CollectiveEpilogueFwdISB_S9_SC_SE_Li256ELb1ELb1ELb0ELb0EEENS1_36VarlenDynamicPersistentTileSchedulerILi128ELi128ELi256ELi128ELb0ELb1ELb1ELb1ELb0ELb1EEEEEEEEEvNT_6ParamsE,"",@"SHT_CUDA_INFO"
	.sectionflags	@""
	.align	4


	//----- nvinfo : EIATTR_CUDA_API_VERSION
	.align		4
        /*0000*/ 	.byte	0x04, 0x37
        /*0002*/ 	.short	(.L_1073 - .L_1072)
.L_1072:
        /*0004*/ 	.word	0x00000082


	//----- nvinfo : EIATTR_KPARAM_INFO
	.align		4
.L_1073:
        /*0008*/ 	.byte	0x04, 0x17
        /*000a*/ 	.short	(.L_1075 - .L_1074)
.L_1074:
        /*000c*/ 	.word	0x00000000
        /*0010*/ 	.short	0x0000
        /*0012*/ 	.short	0x0070
        /*0014*/ 	.byte	0x00, 0xf0, 0x01, 0x2a


	//----- nvinfo : EIATTR_SPARSE_MMA_MASK
	.align		4
.L_1075:
        /*0018*/ 	.byte	0x03, 0x50
        /*001a*/ 	.short	0x0000


	//----- nvinfo : EIATTR_MAXREG_COUNT
	.align		4
        /*001c*/ 	.byte	0x03, 0x1b
        /*001e*/ 	.short	0x00a8


	//----- nvinfo : EIATTR_NUM_BARRIERS
	.align		4
        /*0020*/ 	.byte	0x02, 0x4c
        /*0022*/ 	.byte	0x10
	.zero		1


	//----- nvinfo : EIATTR_EXTERNS
	.align		4
        /*0024*/ 	.byte	0x04, 0x0f
        /*0026*/ 	.short	(.L_1077 - .L_1076)


	//   ....[0]....
	.align		4
.L_1076:
        /*0028*/ 	.word	index@(__assertfail)


	//----- nvinfo : EIATTR_ANNOTATIONS
	.align		4
.L_1077:
        /*002c*/ 	.byte	0x04, 0x55
        /*002e*/ 	.short	(.L_1079 - .L_1078)


	//   ....[0]....
.L_1078:
        /* <DEDUP_REMOVED lines=62> */


	//----- nvinfo : EIATTR_MERCURY_ISA_VERSION
	.align		4
.L_1079:
        /*03f8*/ 	.byte	0x03, 0x5f
        /*03fa*/ 	.short	0x0101


	//----- nvinfo : EIATTR_UNUSED_LOAD_BYTE_OFFSET
	.align		4
        /*03fc*/ 	.byte	0x04, 0x44
        /*03fe*/ 	.short	(.L_1081 - .L_1080)


	//   ....[0]....
.L_1080:
        /*0400*/ 	.word	0x00000a40
        /*0404*/ 	.word	0x0000fff0


	//   ....[1]....
        /*0408*/ 	.word	0x0000dc60
        /*040c*/ 	.word	0x0000fff0


	//----- nvinfo : EIATTR_INT_WARP_WIDE_INSTR_OFFSETS
	.align		4
.L_1081:
        /*0410*/ 	.byte	0x04, 0x31
        /*0412*/ 	.short	(.L_1083 - .L_1082)


	//   ....[0]....
.L_1082:
        /*0414*/ 	.word	0x00000130


	//   ....[1]....
        /*0418*/ 	.word	0x00000170


	//   ....[2]....
        /*041c*/ 	.word	0x000001e0


	//   ....[3]....
        /*0420*/ 	.word	0x00011390


	//   ....[4]....
        /*0424*/ 	.word	0x00011420


	//   ....[5]....
        /*0428*/ 	.word	0x00014bc0


	//   ....[6]....
        /*042c*/ 	.word	0x00014c50


	//----- nvinfo : EIATTR_COOP_GROUP_MASK_REGIDS
	.align		4
.L_1083:
        /*0430*/ 	.byte	0x04, 0x29
        /*0432*/ 	.short	(.L_1085 - .L_1084)


	//   ....[0]....
.L_1084:
        /*0434*/ 	.word	0xffffffff


	//   ....[1]....
        /*0438*/ 	.word	0xffffffff


	//   ....[2]....
        /*043c*/ 	.word	0xffffffff


	//   ....[3]....
        /*0440*/ 	.word	0xffffffff


	//   ....[4]....
        /*0444*/ 	.word	0xffffffff


	//   ....[5]....
        /*0448*/ 	.word	0xffffffff


	//   ....[6]....
        /*044c*/ 	.word	0xffffffff


	//   ....[7]....
        /*0450*/ 	.word	0xffffffff


	//   ....[8]....
        /*0454*/ 	.word	0xffffffff


	//   ....[9]....
        /*0458*/ 	.word	0xffffffff


	//   ....[10]....
        /*045c*/ 	.word	0xffffffff


	//   ....[11]....
        /*0460*/ 	.word	0xffffffff


	//   ....[12]....
        /*0464*/ 	.word	0xffffffff


	//   ....[13]....
        /*0468*/ 	.word	0xffffffff


	//   ....[14]....
        /*046c*/ 	.word	0xffffffff


	//   ....[15]....
        /*0470*/ 	.word	0xffffffff


	//   ....[16]....
        /*0474*/ 	.word	0xffffffff


	//   ....[17]....
        /*0478*/ 	.word	0xffffffff


	//   ....[18]....
        /*047c*/ 	.word	0xffffffff


	//   ....[19]....
        /*0480*/ 	.word	0xffffffff


	//   ....[20]....
        /*0484*/ 	.word	0xffffffff


	//   ....[21]....
        /*0488*/ 	.word	0xffffffff


	//   ....[22]....
        /*048c*/ 	.word	0xffffffff


	//   ....[23]....
        /*0490*/ 	.word	0xffffffff


	//   ....[24]....
        /*0494*/ 	.word	0xffffffff


	//   ....[25]....
        /*0498*/ 	.word	0xffffffff


	//   ....[26]....
        /*049c*/ 	.word	0xffffffff


	//   ....[27]....
        /*04a0*/ 	.word	0xffffffff


	//   ....[28]....
        /*04a4*/ 	.word	0xffffffff


	//   ....[29]....
        /*04a8*/ 	.word	0xffffffff


	//   ....[30]....
        /*04ac*/ 	.word	0xffffffff


	//   ....[31]....
        /*04b0*/ 	.word	0xffffffff


	//   ....[32]....
        /*04b4*/ 	.word	0xffffffff


	//   ....[33]....
        /*04b8*/ 	.word	0xffffffff


	//   ....[34]....
        /*04bc*/ 	.word	0xffffffff


	//   ....[35]....
        /*04c0*/ 	.word	0xffffffff


	//   ....[36]....
        /*04c4*/ 	.word	0xffffffff


	//   ....[37]....
        /*04c8*/ 	.word	0xffffffff


	//   ....[38]....
        /*04cc*/ 	.word	0xffffffff


	//   ....[39]....
        /*04d0*/ 	.word	0xffffffff


	//   ....[40]....
        /*04d4*/ 	.word	0xffffffff


	//   ....[41]....
        /*04d8*/ 	.word	0xffffffff


	//   ....[42]....
        /*04dc*/ 	.word	0xffffffff


	//   ....[43]....
        /*04e0*/ 	.word	0xffffffff


	//   ....[44]....
        /*04e4*/ 	.word	0xffffffff


	//   ....[45]....
        /*04e8*/ 	.word	0xffffffff


	//   ....[46]....
        /*04ec*/ 	.word	0xffffffff


	//   ....[47]....
        /*04f0*/ 	.word	0xffffffff


	//   ....[48]....
        /*04f4*/ 	.word	0xffffffff


	//   ....[49]....
        /*04f8*/ 	.word	0xffffffff


	//   ....[50]....
        /*04fc*/ 	.word	0xffffffff


	//   ....[51]....
        /*0500*/ 	.word	0xffffffff


	//   ....[52]....
        /*0504*/ 	.word	0xffffffff


	//   ....[53]....
        /*0508*/ 	.word	0xffffffff


	//   ....[54]....
        /*050c*/ 	.word	0xffffffff


	//   ....[55]....
        /*0510*/ 	.word	0xffffffff


	//   ....[56]....
        /*0514*/ 	.word	0xffffffff


	//   ....[57]....
        /*0518*/ 	.word	0xffffffff


	//   ....[58]....
        /*051c*/ 	.word	0xffffffff


	//   ....[59]....
        /*0520*/ 	.word	0xffffffff


	//   ....[60]....
        /*0524*/ 	.word	0xffffffff


	//   ....[61]....
        /*0528*/ 	.word	0xffffffff


	//   ....[62]....
        /*052c*/ 	.word	0xffffffff


	//   ....[63]....
        /*0530*/ 	.word	0xffffffff


	//   ....[64]....
        /*0534*/ 	.word	0xffffffff


	//   ....[65]....
        /*0538*/ 	.word	0xffffffff


	//   ....[66]....
        /*053c*/ 	.word	0xffffffff


	//   ....[67]....
        /*0540*/ 	.word	0xffffffff


	//   ....[68]....
        /*0544*/ 	.word	0xffffffff


	//   ....[69]....
        /*0548*/ 	.word	0xffffffff


	//   ....[70]....
        /*054c*/ 	.word	0xffffffff


	//   ....[71]....
        /*0550*/ 	.word	0xffffffff


	//   ....[72]....
        /*0554*/ 	.word	0xffffffff


	//   ....[73]....
        /*0558*/ 	.word	0xffffffff


	//   ....[74]....
        /*055c*/ 	.word	0xffffffff


	//   ....[75]....
        /*0560*/ 	.word	0xffffffff


	//   ....[76]....
        /*0564*/ 	.word	0xffffffff


	//   ....[77]....
        /*0568*/ 	.word	0xffffffff


	//   ....[78]....
        /*056c*/ 	.word	0xffffffff


	//   ....[79]....
        /*0570*/ 	.word	0xffffffff


	//   ....[80]....
        /*0574*/ 	.word	0xffffffff


	//   ....[81]....
        /*0578*/ 	.word	0xffffffff


	//   ....[82]....
        /*057c*/ 	.word	0xffffffff


	//   ....[83]....
        /*0580*/ 	.word	0xffffffff


	//   ....[84]....
        /*0584*/ 	.word	0xffffffff


	//   ....[85]....
        /*0588*/ 	.word	0xffffffff


	//   ....[86]....
        /*058c*/ 	.word	0xffffffff


	//   ....[87]....
        /*0590*/ 	.word	0xffffffff


	//   ....[88]....
        /*0594*/ 	.word	0xffffffff


	//   ....[89]....
        /*0598*/ 	.word	0xffffffff


	//   ....[90]....
        /*059c*/ 	.word	0xffffffff


	//   ....[91]....
        /*05a0*/ 	.word	0xffffffff


	//   ....[92]....
        /*05a4*/ 	.word	0xffffffff


	//   ....[93]....
        /*05a8*/ 	.word	0xffffffff


	//   ....[94]....
        /*05ac*/ 	.word	0xffffffff


	//   ....[95]....
        /*05b0*/ 	.word	0xffffffff


	//   ....[96]....
        /*05b4*/ 	.word	0xffffffff


	//   ....[97]....
        /*05b8*/ 	.word	0xffffffff


	//   ....[98]....
        /*05bc*/ 	.word	0xffffffff


	//   ....[99]....
        /*05c0*/ 	.word	0xffffffff


	//   ....[100]....
        /*05c4*/ 	.word	0xffffffff


	//   ....[101]....
        /*05c8*/ 	.word	0xffffffff


	//   ....[102]....
        /*05cc*/ 	.word	0xffffffff


	//   ....[103]....
        /*05d0*/ 	.word	0xffffffff


	//   ....[104]....
        /*05d4*/ 	.word	0xffffffff


	//   ....[105]....
        /*05d8*/ 	.word	0x0500000f


	//   ....[106]....
        /*05dc*/ 	.word	0x0500000f


	//   ....[107]....
        /*05e0*/ 	.word	0x0500000f


	//   ....[108]....
        /*05e4*/ 	.word	0x0500000f


	//   ....[109]....
        /*05e8*/ 	.word	0x0500000f


	//   ....[110]....
        /*05ec*/ 	.word	0x0500000f


	//   ....[111]....
        /*05f0*/ 	.word	0x0500000f


	//   ....[112]....
        /*05f4*/ 	.word	0x0500000f


	//   ....[113]....
        /*05f8*/ 	.word	0x0500000f


	//   ....[114]....
        /*05fc*/ 	.word	0x0500000f


	//   ....[115]....
        /*0600*/ 	.word	0x0500000f


	//   ....[116]....
        /*0604*/ 	.word	0x0500000f


	//   ....[117]....
        /*0608*/ 	.word	0x0500000f


	//   ....[118]....
        /*060c*/ 	.word	0x0500000f


	//   ....[119]....
        /*0610*/ 	.word	0x0500000f


	//   ....[120]....
        /*0614*/ 	.word	0x0500000f


	//   ....[121]....
        /*0618*/ 	.word	0x0500000f


	//   ....[122]....
        /*061c*/ 	.word	0x0500000f


	//   ....[123]....
        /*0620*/ 	.word	0x0500000f


	//   ....[124]....
        /*0624*/ 	.word	0x0500000f


	//   ....[125]....
        /*0628*/ 	.word	0x0500000f


	//   ....[126]....
        /*062c*/ 	.word	0x0500000f


	//   ....[127]....
        /*0630*/ 	.word	0x0500000f


	//   ....[128]....
        /*0634*/ 	.word	0x0500000f


	//   ....[129]....
        /*0638*/ 	.word	0x0500000f


	//   ....[130]....
        /*063c*/ 	.word	0x0500000f


	//   ....[131]....
        /*0640*/ 	.word	0x0500000f


	//   ....[132]....
        /*0644*/ 	.word	0x0500000f


	//   ....[133]....
        /*0648*/ 	.word	0x0500000f


	//   ....[134]....
        /*064c*/ 	.word	0x0500000f


	//   ....[135]....
        /*0650*/ 	.word	0x0500000f


	//   ....[136]....
        /*0654*/ 	.word	0x0500000f


	//   ....[137]....
        /*0658*/ 	.word	0x0500000f


	//   ....[138]....
        /*065c*/ 	.word	0x0500000f


	//   ....[139]....
        /*0660*/ 	.word	0x0500000f


	//----- nvinfo : EIATTR_COOP_GROUP_INSTR_OFFSETS
	.align		4
.L_1085:
        /*0664*/ 	.byte	0x04, 0x28
        /*0666*/ 	.short	(.L_1087 - .L_1086)


	//   ....[0]....
.L_1086:
        /*0668*/ 	.word	0x00000070


	//   ....[1]....
        /*066c*/ 	.word	0x00000140


	//   ....[2]....
        /*0670*/ 	.word	0x00000190


	//   ....[3]....
        /*0674*/ 	.word	0x000003c0


	//   ....[4]....
        /*0678*/ 	.word	0x00000520


	//   ....[5]....
        /*067c*/ 	.word	0x00000640


	//   ....[6]....
        /*0680*/ 	.word	0x000007a0


	//   ....[7]....
        /*0684*/ 	.word	0x00001950


	//   ....[8]....
        /*0688*/ 	.word	0x00002090


	//   ....[9]....
        /*068c*/ 	.word	0x00002410


	//   ....[10]....
        /*0690*/ 	.word	0x00003820


	//   ....[11]....
        /*0694*/ 	.word	0x000038c0


	//   ....[12]....
        /*0698*/ 	.word	0x00003f40


	//   ....[13]....
        /*069c*/ 	.word	0x00003fa0


	//   ....[14]....
        /*06a0*/ 	.word	0x000056d0


	//   ....[15]....
        /*06a4*/ 	.word	0x00005900


	//   ....[16]....
        /*06a8*/ 	.word	0x00006460


	//   ....[17]....
        /*06ac*/ 	.word	0x00006480


	//   ....[18]....
        /*06b0*/ 	.word	0x00006ef0


	//   ....[19]....
        /*06b4*/ 	.word	0x00006f60


	//   ....[20]....
        /*06b8*/ 	.word	0x00008950


	//   ....[21]....
        /*06bc*/ 	.word	0x00008970


	//   ....[22]....
        /*06c0*/ 	.word	0x00008c30


	//   ....[23]....
        /*06c4*/ 	.word	0x00008c80


	//   ....[24]....
        /*06c8*/ 	.word	0x0000aa20


	//   ....[25]....
        /*06cc*/ 	.word	0x0000ac60


	//   ....[26]....
        /*06d0*/ 	.word	0x0000b820


	//   ....[27]....
        /*06d4*/ 	.word	0x0000b840


	//   ....[28]....
        /*06d8*/ 	.word	0x0000c240


	//   ....[29]....
        /*06dc*/ 	.word	0x0000c310


	//   ....[30]....
        /*06e0*/ 	.word	0x0000d330


	//   ....[31]....
        /*06e4*/ 	.word	0x0000d370


	//   ....[32]....
        /*06e8*/ 	.word	0x0000d450


	//   ....[33]....
        /*06ec*/ 	.word	0x0000d470


	//   ....[34]....
        /*06f0*/ 	.word	0x0000e780


	//   ....[35]....
        /*06f4*/ 	.word	0x0000e7c0


	//   ....[36]....
        /*06f8*/ 	.word	0x0000e800


	//   ....[37]....
        /*06fc*/ 	.word	0x0000e840


	//   ....[38]....
        /*0700*/ 	.word	0x0000edf0


	//   ....[39]....
        /*0704*/ 	.word	0x0000ee00


	//   ....[40]....
        /*0708*/ 	.word	0x0000eec0


	//   ....[41]....
        /*070c*/ 	.word	0x0000eee0


	//   ....[42]....
        /*0710*/ 	.word	0x0000efa0


	//   ....[43]....
        /*0714*/ 	.word	0x0000efc0


	//   ....[44]....
        /*0718*/ 	.word	0x0000f090


	//   ....[45]....
        /*071c*/ 	.word	0x0000f0b0


	//   ....[46]....
        /*0720*/ 	.word	0x0000f980


	//   ....[47]....
        /*0724*/ 	.word	0x0000f9a0


	//   ....[48]....
        /*0728*/ 	.word	0x0000fa60


	//   ....[49]....
        /*072c*/ 	.word	0x0000fa80


	//   ....[50]....
        /*0730*/ 	.word	0x0000fb40


	//   ....[51]....
        /*0734*/ 	.word	0x0000fb60


	//   ....[52]....
        /*0738*/ 	.word	0x0000fc30


	//   ....[53]....
        /*073c*/ 	.word	0x0000fc50


	//   ....[54]....
        /*0740*/ 	.word	0x0000fdb0


	//   ....[55]....
        /*0744*/ 	.word	0x0000ff90


	//   ....[56]....
        /*0748*/ 	.word	0x0000ffc0


	//   ....[57]....
        /*074c*/ 	.word	0x0000fff0


	//   ....[58]....
        /*0750*/ 	.word	0x00010020


	//   ....[59]....
        /*0754*/ 	.word	0x00010050


	//   ....[60]....
        /*0758*/ 	.word	0x00010080


	//   ....[61]....
        /*075c*/ 	.word	0x000101f0


	//   ....[62]....
        /*0760*/ 	.word	0x00010220


	//   ....[63]....
        /*0764*/ 	.word	0x00010250


	//   ....[64]....
        /*0768*/ 	.word	0x00010280


	//   ....[65]....
        /*076c*/ 	.word	0x000102b0


	//   ....[66]....
        /*0770*/ 	.word	0x000102e0


	//   ....[67]....
        /*0774*/ 	.word	0x00010380


	//   ....[68]....
        /*0778*/ 	.word	0x000103e0


	//   ....[69]....
        /*077c*/ 	.word	0x00010470


	//   ....[70]....
        /*0780*/ 	.word	0x00011950


	//   ....[71]....
        /*0784*/ 	.word	0x00012520


	//   ....[72]....
        /*0788*/ 	.word	0x00012540


	//   ....[73]....
        /*078c*/ 	.word	0x00012580


	//   ....[74]....
        /*0790*/ 	.word	0x00012590


	//   ....[75]....
        /*0794*/ 	.word	0x000126a0


	//   ....[76]....
        /*0798*/ 	.word	0x000126b0


	//   ....[77]....
        /*079c*/ 	.word	0x00012740


	//   ....[78]....
        /*07a0*/ 	.word	0x00012750


	//   ....[79]....
        /*07a4*/ 	.word	0x000127e0


	//   ....[80]....
        /*07a8*/ 	.word	0x000127f0


	//   ....[81]....
        /*07ac*/ 	.word	0x00012880


	//   ....[82]....
        /*07b0*/ 	.word	0x00012890


	//   ....[83]....
        /*07b4*/ 	.word	0x00012920


	//   ....[84]....
        /*07b8*/ 	.word	0x00012930


	//   ....[85]....
        /*07bc*/ 	.word	0x00012980


	//   ....[86]....
        /*07c0*/ 	.word	0x000129b0


	//   ....[87]....
        /*07c4*/ 	.word	0x000152c0


	//   ....[88]....
        /*07c8*/ 	.word	0x00015320


	//   ....[89]....
        /*07cc*/ 	.word	0x00015350


	//   ....[90]....
        /*07d0*/ 	.word	0x00015360


	//   ....[91]....
        /*07d4*/ 	.word	0x00015390


	//   ....[92]....
        /*07d8*/ 	.word	0x000153c0


	//   ....[93]....
        /*07dc*/ 	.word	0x000153f0


	//   ....[94]....
        /*07e0*/ 	.word	0x00015420


	//   ....[95]....
        /*07e4*/ 	.word	0x000155a0


	//   ....[96]....
        /*07e8*/ 	.word	0x000155d0


	//   ....[97]....
        /*07ec*/ 	.word	0x00015600


	//   ....[98]....
        /*07f0*/ 	.word	0x00015630


	//   ....[99]....
        /*07f4*/ 	.word	0x00015660


	//   ....[100]....
        /*07f8*/ 	.word	0x00015690


	//   ....[101]....
        /*07fc*/ 	.word	0x00015750


	//   ....[102]....
        /*0800*/ 	.word	0x00015770


	//   ....[103]....
        /*0804*/ 	.word	0x000157e0


	//   ....[104]....
        /*0808*/ 	.word	0x00015ea0


	//   ....[105]....
        /*080c*/ 	.word	0x00016530


	//   ....[106]....
        /*0810*/ 	.word	0x00016700


	//   ....[107]....
        /*0814*/ 	.word	0x00016750


	//   ....[108]....
        /*0818*/ 	.word	0x000167b0


	//   ....[109]....
        /*081c*/ 	.word	0x00016850


	//   ....[110]....
        /*0820*/ 	.word	0x00016910


	//   ....[111]....
        /*0824*/ 	.word	0x00016a20


	//   ....[112]....
        /*0828*/ 	.word	0x00016a80


	//   ....[113]....
        /*082c*/ 	.word	0x00016b80


	//   ....[114]....
        /*0830*/ 	.word	0x00016be0


	//   ....[115]....
        /*0834*/ 	.word	0x00016ce0


	//   ....[116]....
        /*0838*/ 	.word	0x00016d40


	//   ....[117]....
        /*083c*/ 	.word	0x00016e40


	//   ....[118]....
        /*0840*/ 	.word	0x00016ea0


	//   ....[119]....
        /*0844*/ 	.word	0x00016f80


	//   ....[120]....
        /*0848*/ 	.word	0x00017000


	//   ....[121]....
        /*084c*/ 	.word	0x000170e0


	//   ....[122]....
        /*0850*/ 	.word	0x00017410


	//   ....[123]....
        /*0854*/ 	.word	0x000174b0


	//   ....[124]....
        /*0858*/ 	.word	0x000175d0


	//   ....[125]....
        /*085c*/ 	.word	0x00017640


	//   ....[126]....
        /*0860*/ 	.word	0x000176b0


	//   ....[127]....
        /*0864*/ 	.word	0x00017720


	//   ....[128]....
        /*0868*/ 	.word	0x00017790


	//   ....[129]....
        /*086c*/ 	.word	0x00017810


	//   ....[130]....
        /*0870*/ 	.word	0x000178a0


	//   ....[131]....
        /*0874*/ 	.word	0x00017940


	//   ....[132]....
        /*0878*/ 	.word	0x000179b0


	//   ....[133]....
        /*087c*/ 	.word	0x00017a20


	//   ....[134]....
        /*0880*/ 	.word	0x00017a90


	//   ....[135]....
        /*0884*/ 	.word	0x00017b10


	//   ....[136]....
        /*0888*/ 	.word	0x00017b80


	//   ....[137]....
        /*088c*/ 	.word	0x00017c20


	//   ....[138]....
        /*0890*/ 	.word	0x00017cb0


	//   ....[139]....
        /*0894*/ 	.word	0x00017de0


	//----- nvinfo : EIATTR_REG_RECONFIG
	.align		4
.L_1087:
        /*0898*/ 	.byte	0x01, 0x54
	.zero		2


	//----- nvinfo : EIATTR_SYSCALL_OFFSETS
	.align		4
        /*089c*/ 	.byte	0x04, 0x46
        /*089e*/ 	.short	(.L_1089 - .L_1088)


	//   ....[0]....
.L_1088:
        /*08a0*/ 	.word	0x00001b30


	//   ....[1]....
        /*08a4*/ 	.word	0x00011590


	//   ....[2]....
        /*08a8*/ 	.word	0x000116e0


	//   ....[3]....
        /*08ac*/ 	.word	0x000117d0


	//   ....[4]....
        /*08b0*/ 	.word	0x00012090


	//----- nvinfo : EIATTR_MBARRIER_INSTR_OFFSETS
	.align		4
.L_1089:
        /*08b4*/ 	.byte	0x04, 0x39
        /*08b6*/ 	.short	(.L_1091 - .L_1090)


	//   ....[0]....
.L_1090:
        /*08b8*/ 	.word	0x00000270
        /*08bc*/ 	.word	0x000000ff
        /*08c0*/ 	.word	0x00028800
        /*08c4*/ 	.short	0x0100
        /*08c6*/ 	.byte	0x08
	.zero		1


	//   ....[1]....
        /*08c8*/ 	.word	0x00000280
        /*08cc*/ 	.word	0x000000ff
        /*08d0*/ 	.word	0x00028820
        /*08d4*/ 	.short	0x0100
        /*08d6*/ 	.byte	0x08
	.zero		1


	//   ....[2]....
        /*08d8*/ 	.word	0x00000370
        /*08dc*/ 	.word	0x000000ff
        /*08e0*/ 	.word	0x00028830
        /*08e4*/ 	.short	0x0100
        /*08e6*/ 	.byte	0x08
	.zero		1


	//   ....[3]....
        /*08e8*/ 	.word	0x00000380
        /*08ec*/ 	.word	0x000000ff
        /*08f0*/ 	.word	0x00028840
        /*08f4*/ 	.short	0x0100
        /*08f6*/ 	.byte	0x08
	.zero		1


	//   ....[4]....
        /*08f8*/ 	.word	0x00000390
        /*08fc*/ 	.word	0x000000ff
        /*0900*/ 	.word	0x00028838
        /*0904*/ 	.short	0x0100
        /*0906*/ 	.byte	0x08
	.zero		1


	//   ....[5]....
        /*0908*/ 	.word	0x000003a0
        /*090c*/ 	.word	0x000000ff
        /*0910*/ 	.word	0x00028848
        /*0914*/ 	.short	0x0100
        /*0916*/ 	.byte	0x08
	.zero		1


	//   ....[6]....
        /*0918*/ 	.word	0x000004d0
        /*091c*/ 	.word	0x000000ff
        /*0920*/ 	.word	0x00028850
        /*0924*/ 	.short	0x0100
        /*0926*/ 	.byte	0x08
	.zero		1


	//   ....[7]....
        /*0928*/ 	.word	0x000004e0
        /*092c*/ 	.word	0x000000ff
        /*0930*/ 	.word	0x00028860
        /*0934*/ 	.short	0x0100
        /*0936*/ 	.byte	0x08
	.zero		1


	//   ....[8]....
        /*0938*/ 	.word	0x000004f0
        /*093c*/ 	.word	0x000000ff
        /*0940*/ 	.word	0x00028858
        /*0944*/ 	.short	0x0100
        /*0946*/ 	.byte	0x08
	.zero		1


	//   ....[9]....
        /*0948*/ 	.word	0x00000500
        /*094c*/ 	.word	0x000000ff
        /*0950*/ 	.word	0x00028868
        /*0954*/ 	.short	0x0100
        /*0956*/ 	.byte	0x08
	.zero		1


	//   ....[10]....
        /*0958*/ 	.word	0x000005f0
        /*095c*/ 	.word	0x000000ff
        /*0960*/ 	.word	0x00028870
        /*0964*/ 	.short	0x0100
        /*0966*/ 	.byte	0x06
	.zero		1


	//   ....[11]....
        /*0968*/ 	.word	0x00000600
        /*096c*/ 	.word	0x000000ff
        /*0970*/ 	.word	0x00028880
        /*0974*/ 	.short	0x0100
        /*0976*/ 	.byte	0x06
	.zero		1


	//   ....[12]....
        /*0978*/ 	.word	0x00000610
        /*097c*/ 	.word	0x000000ff
        /*0980*/ 	.word	0x00028878
        /*0984*/ 	.short	0x0100
        /*0986*/ 	.byte	0x06
	.zero		1


	//   ....[13]....
        /*0988*/ 	.word	0x00000620
        /*098c*/ 	.word	0x000000ff
        /*0990*/ 	.word	0x00028888
        /*0994*/ 	.short	0x0100
        /*0996*/ 	.byte	0x06
	.zero		1


	//   ....[14]....
        /*0998*/ 	.word	0x00000750
        /*099c*/ 	.word	0x000000ff
        /*09a0*/ 	.word	0x00028890
        /*09a4*/ 	.short	0x0100
        /*09a6*/ 	.byte	0x08
	.zero		1


	//   ....[15]....
        /*09a8*/ 	.word	0x00000760
        /*09ac*/ 	.word	0x000000ff
        /*09b0*/ 	.word	0x000288a0
        /*09b4*/ 	.short	0x0100
        /*09b6*/ 	.byte	0x08
	.zero		1


	//   ....[16]....
        /*09b8*/ 	.word	0x00000770
        /*09bc*/ 	.word	0x000000ff
        /*09c0*/ 	.word	0x00028898
        /*09c4*/ 	.short	0x0100
        /*09c6*/ 	.byte	0x08
	.zero		1


	//   ....[17]....
        /*09c8*/ 	.word	0x00000780
        /*09cc*/ 	.word	0x000000ff
        /*09d0*/ 	.word	0x000288a8
        /*09d4*/ 	.short	0x0100
        /*09d6*/ 	.byte	0x08
	.zero		1


	//   ....[18]....
        /*09d8*/ 	.word	0x000008b0
        /*09dc*/ 	.word	0x000000ff
        /*09e0*/ 	.word	0x000288b0
        /*09e4*/ 	.short	0x0100
        /*09e6*/ 	.byte	0x08
	.zero		1


	//   ....[19]....
        /*09e8*/ 	.word	0x000008c0
        /*09ec*/ 	.word	0x000000ff
        /*09f0*/ 	.word	0x000288c0
        /*09f4*/ 	.short	0x0100
        /*09f6*/ 	.byte	0x08
	.zero		1


	//   ....[20]....
        /*09f8*/ 	.word	0x000008d0
        /*09fc*/ 	.word	0x000000ff
        /*0a00*/ 	.word	0x000288b8
        /*0a04*/ 	.short	0x0100
        /*0a06*/ 	.byte	0x08
	.zero		1


	//   ....[21]....
        /*0a08*/ 	.word	0x000008e0
        /*0a0c*/ 	.word	0x000000ff
        /*0a10*/ 	.word	0x000288c8
        /*0a14*/ 	.short	0x0100
        /*0a16*/ 	.byte	0x08
	.zero		1


	//   ....[22]....
        /*0a18*/ 	.word	0x00001bb0
        /*0a1c*/ 	.word	0x000000ff
        /*0a20*/ 	.word	0x00028800
        /*0a24*/ 	.short	0x010a
        /*0a26*/ 	.byte	0x29
	.zero		1


	//   ....[23]....
        /*0a28*/ 	.word	0x00001c30
        /*0a2c*/ 	.word	0x00000005
        /*0a30*/ 	.word	0x00028830
        /*0a34*/ 	.short	0x010a
        /*0a36*/ 	.byte	0x3f
	.zero		1


	//   ....[24]....
        /*0a38*/ 	.word	0x00001c90
        /*0a3c*/ 	.word	0x00000005
        /*0a40*/ 	.word	0x00028830
        /*0a44*/ 	.short	0x010a
        /*0a46*/ 	.byte	0x3f
	.zero		1


	//   ....[25]....
        /*0a48*/ 	.word	0x000021f0
        /*0a4c*/ 	.word	0x00000000
        /*0a50*/ 	.word	0x00000000
        /*0a54*/ 	.short	0x0101
        /*0a56*/ 	.byte	0x3f
	.zero		1


	//   ....[26]....
        /*0a58*/ 	.word	0x00004f40
        /*0a5c*/ 	.word	0x000000ff
        /*0a60*/ 	.word	0x00028830
        /*0a64*/ 	.short	0x010a
        /*0a66*/ 	.byte	0x06
	.zero		1


	//   ....[27]....
        /*0a68*/ 	.word	0x00004f80
        /*0a6c*/ 	.word	0x000000ff
        /*0a70*/ 	.word	0x00028830
        /*0a74*/ 	.short	0x010a
        /*0a76*/ 	.byte	0x06
	.zero		1


	//   ....[28]....
        /*0a78*/ 	.word	0x000052a0
        /*0a7c*/ 	.word	0x000000ff
        /*0a80*/ 	.word	0x00028850
        /*0a84*/ 	.short	0x010a
        /*0a86*/ 	.byte	0x06
	.zero		1


	//   ....[29]....
        /*0a88*/ 	.word	0x000052e0
        /*0a8c*/ 	.word	0x000000ff
        /*0a90*/ 	.word	0x00028850
        /*0a94*/ 	.short	0x010a
        /*0a96*/ 	.byte	0x06
	.zero		1


	//   ....[30]....
        /*0a98*/ 	.word	0x00005700
        /*0a9c*/ 	.word	0x00000006
        /*0aa0*/ 	.word	0x00000000
        /*0aa4*/ 	.short	0x0101
        /*0aa6*/ 	.byte	0x3f
	.zero		1


	//   ....[31]....
        /*0aa8*/ 	.word	0x00007420
        /*0aac*/ 	.word	0x0000001c
        /*0ab0*/ 	.word	0x00000000
        /*0ab4*/ 	.short	0x0101
        /*0ab6*/ 	.byte	0x3f
	.zero		1


	//   ....[32]....
        /*0ab8*/ 	.word	0x000082a0
        /*0abc*/ 	.word	0x000000ff
        /*0ac0*/ 	.word	0x00028830
        /*0ac4*/ 	.short	0x010a
        /*0ac6*/ 	.byte	0x06
	.zero		1


	//   ....[33]....
        /*0ac8*/ 	.word	0x000082e0
        /*0acc*/ 	.word	0x000000ff
        /*0ad0*/ 	.word	0x00028830
        /*0ad4*/ 	.short	0x010a
        /*0ad6*/ 	.byte	0x06
	.zero		1


	//   ....[34]....
        /*0ad8*/ 	.word	0x00008600
        /*0adc*/ 	.word	0x000000ff
        /*0ae0*/ 	.word	0x00028850
        /*0ae4*/ 	.short	0x010a
        /*0ae6*/ 	.byte	0x06
	.zero		1


	//   ....[35]....
        /*0ae8*/ 	.word	0x00008640
        /*0aec*/ 	.word	0x000000ff
        /*0af0*/ 	.word	0x00028850
        /*0af4*/ 	.short	0x010a
        /*0af6*/ 	.byte	0x06
	.zero		1


	//   ....[36]....
        /*0af8*/ 	.word	0x000099c0
        /*0afc*/ 	.word	0x0000001b
        /*0b00*/ 	.word	0x00000000
        /*0b04*/ 	.short	0x0101
        /*0b06*/ 	.byte	0x3f
	.zero		1


	//   ....[37]....
        /*0b08*/ 	.word	0x00009b70
        /*0b0c*/ 	.word	0x0000001f
        /*0b10*/ 	.word	0x00000000
        /*0b14*/ 	.short	0x0101
        /*0b16*/ 	.byte	0x3f
	.zero		1


	//   ....[38]....
        /*0b18*/ 	.word	0x0000a2c0
        /*0b1c*/ 	.word	0x000000ff
        /*0b20*/ 	.word	0x00028830
        /*0b24*/ 	.short	0x010a
        /*0b26*/ 	.byte	0x06
	.zero		1


	//   ....[39]....
        /*0b28*/ 	.word	0x0000a300
        /*0b2c*/ 	.word	0x000000ff
        /*0b30*/ 	.word	0x00028830
        /*0b34*/ 	.short	0x010a
        /*0b36*/ 	.byte	0x06
	.zero		1


	//   ....[40]....
        /*0b38*/ 	.word	0x0000a620
        /*0b3c*/ 	.word	0x000000ff
        /*0b40*/ 	.word	0x00028850
        /*0b44*/ 	.short	0x010a
        /*0b46*/ 	.byte	0x06
	.zero		1


	//   ....[41]....
        /*0b48*/ 	.word	0x0000a660
        /*0b4c*/ 	.word	0x000000ff
        /*0b50*/ 	.word	0x00028850
        /*0b54*/ 	.short	0x010a
        /*0b56*/ 	.byte	0x06
	.zero		1


	//   ....[42]....
        /*0b58*/ 	.word	0x0000aa60
        /*0b5c*/ 	.word	0x00000004
        /*0b60*/ 	.word	0x00000000
        /*0b64*/ 	.short	0x0101
        /*0b66*/ 	.byte	0x3f
	.zero		1


	//   ....[43]....
        /*0b68*/ 	.word	0x0000c760
        /*0b6c*/ 	.word	0x0000001e
        /*0b70*/ 	.word	0x00000000
        /*0b74*/ 	.short	0x0101
        /*0b76*/ 	.byte	0x3f
	.zero		1


	//   ....[44]....
        /*0b78*/ 	.word	0x0000d2a0
        /*0b7c*/ 	.word	0x000000ff
        /*0b80*/ 	.word	0x00028850
        /*0b84*/ 	.short	0x010a
        /*0b86*/ 	.byte	0x05
	.zero		1


	//   ....[45]....
        /*0b88*/ 	.word	0x0000d2e0
        /*0b8c*/ 	.word	0x000000ff
        /*0b90*/ 	.word	0x00028850
        /*0b94*/ 	.short	0x010a
        /*0b96*/ 	.byte	0x05
	.zero		1


	//   ....[46]....
        /*0b98*/ 	.word	0x0000d800
        /*0b9c*/ 	.word	0x00000004
        /*0ba0*/ 	.word	0x00000000
        /*0ba4*/ 	.short	0x0101
        /*0ba6*/ 	.byte	0x3f
	.zero		1


	//   ....[47]....
        /*0ba8*/ 	.word	0x0000ede0
        /*0bac*/ 	.word	0x00000000
        /*0bb0*/ 	.word	0x00000000
        /*0bb4*/ 	.short	0x0101
        /*0bb6*/ 	.byte	0x3f
	.zero		1


	//   ....[48]....
        /*0bb8*/ 	.word	0x00011be0
        /*0bbc*/ 	.word	0x00000000
        /*0bc0*/ 	.word	0x00028840
        /*0bc4*/ 	.short	0x010a
        /*0bc6*/ 	.byte	0x3f
	.zero		1


	//   ....[49]....
        /*0bc8*/ 	.word	0x00012aa0
        /*0bcc*/ 	.word	0x00000009
        /*0bd0*/ 	.word	0x00028800
        /*0bd4*/ 	.short	0x0107
        /*0bd6*/ 	.byte	0x3f
	.zero		1


	//   ....[50]....
        /*0bd8*/ 	.word	0x00012bb0
        /*0bdc*/ 	.word	0x00000002
        /*0be0*/ 	.word	0x00028800
        /*0be4*/ 	.short	0x0101
        /*0be6*/ 	.byte	0x3f
	.zero		1


	//   ....[51]....
        /*0be8*/ 	.word	0x00012bd0
        /*0bec*/ 	.word	0x00000002
        /*0bf0*/ 	.word	0x00028820
        /*0bf4*/ 	.short	0x010a
        /*0bf6*/ 	.byte	0x3f
	.zero		1


	//   ....[52]....
        /*0bf8*/ 	.word	0x00012f50
        /*0bfc*/ 	.word	0x00000003
        /*0c00*/ 	.word	0x00028840
        /*0c04*/ 	.short	0x010a
        /*0c06*/ 	.byte	0x3f
	.zero		1


	//   ....[53]....
        /*0c08*/ 	.word	0x00013310
        /*0c0c*/ 	.word	0x00000003
        /*0c10*/ 	.word	0x00000060
        /*0c14*/ 	.short	0x010a
        /*0c16*/ 	.byte	0x3f
	.zero		1


	//   ....[54]....
        /*0c18*/ 	.word	0x00013a00
        /*0c1c*/ 	.word	0x00000003
        /*0c20*/ 	.word	0x00028840
        /*0c24*/ 	.short	0x010a
        /*0c26*/ 	.byte	0x3f
	.zero		1


	//   ....[55]....
        /*0c28*/ 	.word	0x00013dc0
        /*0c2c*/ 	.word	0x00000002
        /*0c30*/ 	.word	0x00000060
        /*0c34*/ 	.short	0x010a
        /*0c36*/ 	.byte	0x3f
	.zero		1


	//   ....[56]....
        /*0c38*/ 	.word	0x000143d0
        /*0c3c*/ 	.word	0x00000002
        /*0c40*/ 	.word	0x00028840
        /*0c44*/ 	.short	0x010a
        /*0c46*/ 	.byte	0x3f
	.zero		1


	//   ....[57]....
        /*0c48*/ 	.word	0x00014790
        /*0c4c*/ 	.word	0x00000002
        /*0c50*/ 	.word	0x00000060
        /*0c54*/ 	.short	0x010a
        /*0c56*/ 	.byte	0x3f
	.zero		1


	//   ....[58]....
        /*0c58*/ 	.word	0x00014d30
        /*0c5c*/ 	.word	0x00000000
        /*0c60*/ 	.word	0x00028860
        /*0c64*/ 	.short	0x010a
        /*0c66*/ 	.byte	0x3f
	.zero		1


	//   ....[59]....
        /*0c68*/ 	.word	0x00015e20
        /*0c6c*/ 	.word	0x00000000
        /*0c70*/ 	.word	0x00028820
        /*0c74*/ 	.short	0x010a
        /*0c76*/ 	.byte	0x3f
	.zero		1


	//   ....[60]....
        /*0c78*/ 	.word	0x00015fe0
        /*0c7c*/ 	.word	0x00000006
        /*0c80*/ 	.word	0x00000000
        /*0c84*/ 	.short	0x010a
        /*0c86*/ 	.byte	0x3f
	.zero		1


	//   ....[61]....
        /*0c88*/ 	.word	0x00016050
        /*0c8c*/ 	.word	0x00000007
        /*0c90*/ 	.word	0x00000000
        /*0c94*/ 	.short	0x010a
        /*0c96*/ 	.byte	0x3f
	.zero		1


	//   ....[62]....
        /*0c98*/ 	.word	0x000160c0
        /*0c9c*/ 	.word	0x00000004
        /*0ca0*/ 	.word	0x00000000
        /*0ca4*/ 	.short	0x010a
        /*0ca6*/ 	.byte	0x3f
	.zero		1


	//   ....[63]....
        /*0ca8*/ 	.word	0x000160f0
        /*0cac*/ 	.word	0x00000003
        /*0cb0*/ 	.word	0x00000000
        /*0cb4*/ 	.short	0x010a
        /*0cb6*/ 	.byte	0x3f
	.zero		1


	//   ....[64]....
        /*0cb8*/ 	.word	0x00016160
        /*0cbc*/ 	.word	0x00000003
        /*0cc0*/ 	.word	0x00028800
        /*0cc4*/ 	.short	0x010a
        /*0cc6*/ 	.byte	0x3f
	.zero		1


	//   ....[65]....
        /*0cc8*/ 	.word	0x000161b0
        /*0ccc*/ 	.word	0x00000005
        /*0cd0*/ 	.word	0x00028830
        /*0cd4*/ 	.short	0x010a
        /*0cd6*/ 	.byte	0x3f
	.zero		1


	//   ....[66]....
        /*0cd8*/ 	.word	0x00016210
        /*0cdc*/ 	.word	0x00000009
        /*0ce0*/ 	.word	0x00028830
        /*0ce4*/ 	.short	0x010a
        /*0ce6*/ 	.byte	0x3f
	.zero		1


	//   ....[67]....
        /*0ce8*/ 	.word	0x00016270
        /*0cec*/ 	.word	0x00000009
        /*0cf0*/ 	.word	0x00028850
        /*0cf4*/ 	.short	0x010a
        /*0cf6*/ 	.byte	0x3f
	.zero		1


	//   ....[68]....
        /*0cf8*/ 	.word	0x000162d0
        /*0cfc*/ 	.word	0x00000007
        /*0d00*/ 	.word	0x00028830
        /*0d04*/ 	.short	0x010a
        /*0d06*/ 	.byte	0x3f
	.zero		1


	//   ....[69]....
        /*0d08*/ 	.word	0x00016330
        /*0d0c*/ 	.word	0x00000007
        /*0d10*/ 	.word	0x00028850
        /*0d14*/ 	.short	0x010a
        /*0d16*/ 	.byte	0x3f
	.zero		1


	//   ....[70]....
        /*0d18*/ 	.word	0x00016390
        /*0d1c*/ 	.word	0x00000007
        /*0d20*/ 	.word	0x00028830
        /*0d24*/ 	.short	0x010a
        /*0d26*/ 	.byte	0x3f
	.zero		1


	//   ....[71]....
        /*0d28*/ 	.word	0x000163f0
        /*0d2c*/ 	.word	0x00000007
        /*0d30*/ 	.word	0x00028850
        /*0d34*/ 	.short	0x010a
        /*0d36*/ 	.byte	0x3f
	.zero		1


	//   ....[72]....
        /*0d38*/ 	.word	0x00016450
        /*0d3c*/ 	.word	0x00000006
        /*0d40*/ 	.word	0x00028850
        /*0d44*/ 	.short	0x010a
        /*0d46*/ 	.byte	0x3f
	.zero		1


	//   ....[73]....
        /*0d48*/ 	.word	0x000165f0
        /*0d4c*/ 	.word	0x00000000
        /*0d50*/ 	.word	0x00028840
        /*0d54*/ 	.short	0x010a
        /*0d56*/ 	.byte	0x3f
	.zero		1


	//   ....[74]....
        /*0d58*/ 	.word	0x00017130
        /*0d5c*/ 	.word	0x00000002
        /*0d60*/ 	.word	0x00028820
        /*0d64*/ 	.short	0x010a
        /*0d66*/ 	.byte	0x3f
	.zero		1


	//   ....[75]....
        /*0d68*/ 	.word	0x00017180
        /*0d6c*/ 	.word	0x00000003
        /*0d70*/ 	.word	0x00028840
        /*0d74*/ 	.short	0x010a
        /*0d76*/ 	.byte	0x3f
	.zero		1


	//   ....[76]....
        /*0d78*/ 	.word	0x000171d0
        /*0d7c*/ 	.word	0x00000003
        /*0d80*/ 	.word	0x00000060
        /*0d84*/ 	.short	0x010a
        /*0d86*/ 	.byte	0x3f
	.zero		1


	//   ....[77]....
        /*0d88*/ 	.word	0x00017220
        /*0d8c*/ 	.word	0x00000003
        /*0d90*/ 	.word	0x00028840
        /*0d94*/ 	.short	0x010a
        /*0d96*/ 	.byte	0x3f
	.zero		1


	//   ....[78]....
        /*0d98*/ 	.word	0x00017270
        /*0d9c*/ 	.word	0x00000002
        /*0da0*/ 	.word	0x00000060
        /*0da4*/ 	.short	0x010a
        /*0da6*/ 	.byte	0x3f
	.zero		1


	//   ....[79]....
        /*0da8*/ 	.word	0x000172c0
        /*0dac*/ 	.word	0x00000002
        /*0db0*/ 	.word	0x00028840
        /*0db4*/ 	.short	0x010a
        /*0db6*/ 	.byte	0x3f
	.zero		1


	//   ....[80]....
        /*0db8*/ 	.word	0x00017310
        /*0dbc*/ 	.word	0x00000002
        /*0dc0*/ 	.word	0x00000060
        /*0dc4*/ 	.short	0x010a
        /*0dc6*/ 	.byte	0x3f
	.zero		1


	//   ....[81]....
        /*0dc8*/ 	.word	0x00017360
        /*0dcc*/ 	.word	0x00000000
        /*0dd0*/ 	.word	0x00028860
        /*0dd4*/ 	.short	0x010a
        /*0dd6*/ 	.byte	0x3f
	.zero		1


	//   ....[82]....
        /*0dd8*/ 	.word	0x00017d00
        /*0ddc*/ 	.word	0x00000000
        /*0de0*/ 	.word	0x00028820
        /*0de4*/ 	.short	0x010a
        /*0de6*/ 	.byte	0x3f
	.zero		1


	//   ....[83]....
        /*0de8*/ 	.word	0x00017ea0
        /*0dec*/ 	.word	0x00000006
        /*0df0*/ 	.word	0x00000000
        /*0df4*/ 	.short	0x010a
        /*0df6*/ 	.byte	0x3f
	.zero		1


	//   ....[84]....
        /*0df8*/ 	.word	0x00017ef0
        /*0dfc*/ 	.word	0x00000007
        /*0e00*/ 	.word	0x00000000
        /*0e04*/ 	.short	0x010a
        /*0e06*/ 	.byte	0x3f
	.zero		1


	//   ....[85]....
        /*0e08*/ 	.word	0x00017f40
        /*0e0c*/ 	.word	0x00000004
        /*0e10*/ 	.word	0x00000000
        /*0e14*/ 	.short	0x010a
        /*0e16*/ 	.byte	0x3f
	.zero		1


	//----- nvinfo : EIATTR_NUM_MBARRIERS
	.align		4
.L_1091:
        /*0e18*/ 	.byte	0x03, 0x38
        /*0e1a*/ 	.short	0x0016


	//----- nvinfo : EIATTR_EXIT_INSTR_OFFSETS
	.align		4
        /*0e1c*/ 	.byte	0x04, 0x1c
        /*0e1e*/ 	.short	(.L_1093 - .L_1092)


	//   ....[0]....
.L_1092:
        /*0e20*/ 	.word	0x00000a80


	//   ....[1]....
        /*0e24*/ 	.word	0x0000fd50


	//   ....[2]....
        /*0e28*/ 	.word	0x00016140


	//----- nvinfo : EIATTR_MAX_THREADS
	.align		4
.L_1093:
        /*0e2c*/ 	.byte	0x04, 0x05
        /*0e2e*/ 	.short	(.L_1095 - .L_1094)
.L_1094:
        /*0e30*/ 	.word	0x00000180
        /*0e34*/ 	.word	0x00000001
        /*0e38*/ 	.word	0x00000001


	//----- nvinfo : EIATTR_CRS_STACK_SIZE
	.align		4
.L_1095:
        /*0e3c*/ 	.byte	0x04, 0x1e
        /*0e3e*/ 	.short	(.L_1097 - .L_1096)
.L_1096:
        /*0e40*/ 	.word	0x00000000


	//----- nvinfo : EIATTR_CBANK_PARAM_SIZE
	.align		4
.L_1097:
        /*0e44*/ 	.byte	0x03, 0x19
        /*0e46*/ 	.short	0x0af0


	//----- nvinfo : EIATTR_PARAM_CBANK
	.align		4
        /*0e48*/ 	.byte	0x04, 0x0a
        /*0e4a*/ 	.short	(.L_1099 - .L_1098)
	.align		4
.L_1098:
        /*0e4c*/ 	.word	index@(.nv.constant0._ZN7cutlass13device_kernelIN5flash11enable_sm90INS1_16FlashAttnFwdSm90INS1_25CollectiveMainloopFwdSm90ILi2EN4cute5tupleIJNS5_1CILi1EEES8_S8_EEENS6_IJNS7_ILi128EEESA_SA_EEELi128ENS_10bfloat16_tEfNS_4arch4Sm90ELb0ELb1ELb0ELb1ELb0ELb0ELb0ELb1ELb1ELb1ELb0ELb0EEENS1_21CollectiveEpilogueFwdISB_S9_SC_SE_Li256ELb1ELb1ELb0ELb0EEENS1_36VarlenDynamicPersistentTileSchedulerILi128ELi128ELi256ELi128ELb0ELb1ELb1ELb1ELb0ELb1EEEEEEEEEvNT_6ParamsE)
        /*0e50*/ 	.short	0x0210
        /*0e52*/ 	.short	0x0af0


	//----- nvinfo : EIATTR_SW_WAR
	.align		4
.L_1099:
        /*0e54*/ 	.byte	0x04, 0x36
        /*0e56*/ 	.short	(.L_1101 - .L_1100)
.L_1100:
        /*0e58*/ 	.word	0x00000008
.L_1101:


//--------------------- .nv.info._ZN7cutlass13device_kernelIN5flash11enable_sm90INS1_16FlashAttnFwdSm90INS1_25CollectiveMainloopFwdSm90ILi2EN4cute5tupleIJNS5_1CILi1EEES8_S8_EEENS6_IJNS7_ILi128EEESA_SA_EEELi128ENS_10bfloat16_tEfNS_4arch4Sm90ELb0ELb1ELb0ELb1ELb0ELb1ELb0ELb1ELb1ELb1ELb0ELb0EEENS1_21CollectiveEpilogueFwdISB_S9_SC_SE_Li256ELb1ELb1ELb0ELb0EEENS1_36VarlenDynamicPersistentTileSchedulerILi128ELi128ELi256ELi128ELb0ELb1ELb1ELb1ELb0ELb1EEEEEEEEEvNT_6ParamsE --------------------------
	.section	.nv.info._ZN7cutlass13device_kernelIN5flash11enable_sm90INS1_16FlashAttnFwdSm90INS1_25CollectiveMainloopFwdSm90ILi2EN4cute5tupleIJNS5_1CILi1EEES8_S8_EEENS6_IJNS7_ILi128EEESA_SA_EEELi128ENS_10bfloat16_tEfNS_4arch4Sm90ELb0ELb1ELb0ELb1ELb0ELb1ELb0ELb1ELb1ELb1ELb0ELb0EEENS1_21CollectiveEpilogueFwdISB_S9_SC_SE_Li256ELb1ELb1ELb0ELb0EEENS1_36VarlenDynamicPersistentTileSchedulerILi128ELi128ELi256ELi128ELb0ELb1ELb1ELb1ELb0ELb1EEEEEEEEEvNT_6ParamsE,"",@"SHT_CUDA_INFO"
	.sectionflags	@""
	.align	4


	//----- nvinfo : EIATTR_CUDA_API_VERSION
	.align		4
        /*0000*/ 	.byte	0x04, 0x37
        /*0002*/ 	.short	(.L_1103 - .L_1102)
.L_1102:
        /*0004*/ 	.word	0x00000082


	//----- nvinfo : EIATTR_KPARAM_INFO
	.align		4
.L_1103:
        /*0008*/ 	.byte	0x04, 0x17
        /*000a*/ 	.short	(.L_1105 - .L_1104)
.L_1104:
        /*000c*/ 	.word	0x00000000
        /*0010*/ 	.short	0x0000
        /*0012*/ 	.short	0x0070
        /*0014*/ 	.byte	0x00, 0xf0, 0x01, 0x2a


	//----- nvinfo : EIATTR_SPARSE_MMA_MASK
	.align		4
.L_1105:
        /*0018*/ 	.byte	0x03, 0x50
        /*001a*/ 	.short	0x0000


	//----- nvinfo : EIATTR_MAXREG_COUNT
	.align		4
        /*001c*/ 	.byte	0x03, 0x1b
        /*001e*/ 	.short	0x00a8


	//----- nvinfo : EIATTR_NUM_BARRIERS
	.align		4
        /*0020*/ 	.byte	0x02, 0x4c
        /*0022*/ 	.byte	0x10
	.zero		1


	//----- nvinfo : EIATTR_EXTERNS
	.align		4
        /*0024*/ 	.byte	0x04, 0x0f
        /*0026*/ 	.short	(.L_1107 - .L_1106)


	//   ....[0]....
	.align		4
.L_1106:
        /*0028*/ 	.word	index@(__assertfail)


	//----- nvinfo : EIATTR_ANNOTATIONS
	.align		4
.L_1107:
        /*002c*/ 	.byte	0x04, 0x55
        /*002e*/ 	.short	(.L_1109 - .L_1108)


	//   ....[0]....
.L_1108:
        /* <DEDUP_REMOVED lines=89> */


	//----- nvinfo : EIATTR_MERCURY_ISA_VERSION
	.align		4
.L_1109:
        /*05b0*/ 	.byte	0x03, 0x5f
        /*05b2*/ 	.short	0x0101


	//----- nvinfo : EIATTR_UNUSED_LOAD_BYTE_OFFSET
	.align		4
        /*05b4*/ 	.byte	0x04, 0x44
        /*05b6*/ 	.short	(.L_1111 - .L_1110)


	//   ....[0]....
.L_1110:
        /*05b8*/ 	.word	0x00000ab0
        /*05bc*/ 	.word	0x0000fff0


	//   ....[1]....
        /*05c0*/ 	.word	0x0001b2b0
        /*05c4*/ 	.word	0x0000fff0


	//----- nvinfo : EIATTR_INT_WARP_WIDE_INSTR_OFFSETS
	.align		4
.L_1111:
        /*05c8*/ 	.byte	0x04, 0x31
        /*05ca*/ 	.short	(.L_1113 - .L_1112)


	//   ....[0]....
.L_1112:
        /*05cc*/ 	.word	0x00000180


	//   ....[1]....
        /*05d0*/ 	.word	0x00000220


	//   ....[2]....
        /*05d4*/ 	.word	0x00000290


	//   ....[3]....
        /*05d8*/ 	.word	0x00020110


	//   ....[4]....
        /*05dc*/ 	.word	0x000201a0


	//   ....[5]....
        /*05e0*/ 	.word	0x00023990


	//   ....[6]....
        /*05e4*/ 	.word	0x000239f0


	//----- nvinfo : EIATTR_COOP_GROUP_MASK_REGIDS
	.align		4
.L_1113:
        /*05e8*/ 	.byte	0x04, 0x29
        /*05ea*/ 	.short	(.L_1115 - .L_1114)


	//   ....[0]....
.L_1114:
        /*05ec*/ 	.word	0xffffffff


	//   ....[1]....
        /*05f0*/ 	.word	0xffffffff


	//   ....[2]....
        /*05f4*/ 	.word	0xffffffff


	//   ....[3]....
        /*05f8*/ 	.word	0xffffffff


	//   ....[4]....
        /*05fc*/ 	.word	0xffffffff


	//   ....[5]....
        /*0600*/ 	.word	0xffffffff


	//   ....[6]....
        /*0604*/ 	.word	0xffffffff


	//   ....[7]....
        /*0608*/ 	.word	0xffffffff


	//   ....[8]....
        /*060c*/ 	.word	0xffffffff


	//   ....[9]....
        /*0610*/ 	.word	0xffffffff


	//   ....[10]....
        /*0614*/ 	.word	0xffffffff


	//   ....[11]....
        /*0618*/ 	.word	0xffffffff


	//   ....[12]....
        /*061c*/ 	.word	0xffffffff


	//   ....[13]....
        /*0620*/ 	.word	0xffffffff


	//   ....[14]....
        /*0624*/ 	.word	0xffffffff


	//   ....[15]....
        /*0628*/ 	.word	0xffffffff


	//   ....[16]....
        /*062c*/ 	.word	0xffffffff


	//   ....[17]....
        /*0630*/ 	.word	0xffffffff


	//   ....[18]....
        /*0634*/ 	.word	0xffffffff


	//   ....[19]....
        /*0638*/ 	.word	0xffffffff


	//   ....[20]....
        /*063c*/ 	.word	0xffffffff


	//   ....[21]....
        /*0640*/ 	.word	0xffffffff


	//   ....[22]....
        /*0644*/ 	.word	0xffffffff


	//   ....[23]....
        /*0648*/ 	.word	0xffffffff


	//   ....[24]....
        /*064c*/ 	.word	0xffffffff


	//   ....[25]....
        /*0650*/ 	.word	0xffffffff


	//   ....[26]....
        /*0654*/ 	.word	0xffffffff


	//   ....[27]....
        /*0658*/ 	.word	0xffffffff


	//   ....[28]....
        /*065c*/ 	.word	0xffffffff


	//   ....[29]....
        /*0660*/ 	.word	0xffffffff


	//   ....[30]....
        /*0664*/ 	.word	0xffffffff


	//   ....[31]....
        /*0668*/ 	.word	0xffffffff


	//   ....[32]....
        /*066c*/ 	.word	0xffffffff


	//   ....[33]....
        /*0670*/ 	.word	0xffffffff


	//   ....[34]....
        /*0674*/ 	.word	0xffffffff


	//   ....[35]....
        /*0678*/ 	.word	0xffffffff


	//   ....[36]....
        /*067c*/ 	.word	0xffffffff


	//   ....[37]....
        /*0680*/ 	.word	0xffffffff


	//   ....[38]....
        /*0684*/ 	.word	0xffffffff


	//   ....[39]....
        /*0688*/ 	.word	0xffffffff


	//   ....[40]....
        /*068c*/ 	.word	0xffffffff


	//   ....[41]....
        /*0690*/ 	.word	0xffffffff


	//   ....[42]....
        /*0694*/ 	.word	0xffffffff


	//   ....[43]....
        /*0698*/ 	.word	0xffffffff


	//   ....[44]....
        /*069c*/ 	.word	0xffffffff


	//   ....[45]....
        /*06a0*/ 	.word	0xffffffff


	//   ....[46]....
        /*06a4*/ 	.word	0xffffffff


	//   ....[47]....
        /*06a8*/ 	.word	0xffffffff


	//   ....[48]....
        /*06ac*/ 	.word	0xffffffff


	//   ....[49]....
        /*06b0*/ 	.word	0xffffffff


	//   ....[50]....
        /*06b4*/ 	.word	0xffffffff


	//   ....[51]....
        /*06b8*/ 	.word	0xffffffff


	//   ....[52]....
        /*06bc*/ 	.word	0xffffffff


	//   ....[53]....
        /*06c0*/ 	.word	0xffffffff


	//   ....[54]....
        /*06c4*/ 	.word	0xffffffff


	//   ....[55]....
        /*06c8*/ 	.word	0xffffffff


	//   ....[56]....
        /*06cc*/ 	.word	0xffffffff


	//   ....[57]....
        /*06d0*/ 	.word	0xffffffff


	//   ....[58]....
        /*06d4*/ 	.word	0xffffffff


	//   ....[59]....
        /*06d8*/ 	.word	0xffffffff


	//   ....[60]....
        /*06dc*/ 	.word	0xffffffff


	//   ....[61]....
        /*06e0*/ 	.word	0xffffffff


	//   ....[62]....
        /*06e4*/ 	.word	0xffffffff


	//   ....[63]....
        /*06e8*/ 	.word	0xffffffff


	//   ....[64]....
        /*06ec*/ 	.word	0xffffffff


	//   ....[65]....
        /*06f0*/ 	.word	0xffffffff


	//   ....[66]....
        /*06f4*/ 	.word	0xffffffff


	//   ....[67]....
        /*06f8*/ 	.word	0xffffffff


	//   ....[68]....
        /*06fc*/ 	.word	0xffffffff


	//   ....[69]....
        /*0700*/ 	.word	0xffffffff


	//   ....[70]....
        /*0704*/ 	.word	0xffffffff


	//   ....[71]....
        /*0708*/ 	.word	0xffffffff


	//   ....[72]....
        /*070c*/ 	.word	0xffffffff


	//   ....[73]....
        /*0710*/ 	.word	0xffffffff


	//   ....[74]....
        /*0714*/ 	.word	0xffffffff


	//   ....[75]....
        /*0718*/ 	.word	0xffffffff


	//   ....[76]....
        /*071c*/ 	.word	0xffffffff


	//   ....[77]....
        /*0720*/ 	.word	0xffffffff


	//   ....[78]....
        /*0724*/ 	.word	0xffffffff


	//   ....[79]....
        /*0728*/ 	.word	0xffffffff


	//   ....[80]....
        /*072c*/ 	.word	0xffffffff


	//   ....[81]....
        /*0730*/ 	.word	0xffffffff


	//   ....[82]....
        /*0734*/ 	.word	0xffffffff


	//   ....[83]....
        /*0738*/ 	.word	0xffffffff


	//   ....[84]....
        /*073c*/ 	.word	0xffffffff


	//   ....[85]....
        /*0740*/ 	.word	0xffffffff


	//   ....[86]....
        /*0744*/ 	.word	0xffffffff


	//   ....[87]....
        /*0748*/ 	.word	0xffffffff


	//   ....[88]....
        /*074c*/ 	.word	0xffffffff


	//   ....[89]....
        /*0750*/ 	.word	0xffffffff


	//   ....[90]....
        /*0754*/ 	.word	0xffffffff


	//   ....[91]....
        /*0758*/ 	.word	0xffffffff


	//   ....[92]....
        /*075c*/ 	.word	0xffffffff


	//   ....[93]....
        /*0760*/ 	.word	0xffffffff


	//   ....[94]....
        /*0764*/ 	.word	0xffffffff


	//   ....[95]....
        /*0768*/ 	.word	0xffffffff


	//   ....[96]....
        /*076c*/ 	.word	0xffffffff


	//   ....[97]....
        /*0770*/ 	.word	0xffffffff


	//   ....[98]....
        /*0774*/ 	.word	0xffffffff


	//   ....[99]....
        /*0778*/ 	.word	0xffffffff


	//   ....[100]....
        /*077c*/ 	.word	0xffffffff


	//   ....[101]....
        /*0780*/ 	.word	0xffffffff


	//   ....[102]....
        /*0784*/ 	.word	0xffffffff


	//   ....[103]....
        /*0788*/ 	.word	0xffffffff


	//   ....[104]....
        /*078c*/ 	.word	0xffffffff


	//   ....[105]....
        /*0790*/ 	.word	0xffffffff


	//   ....[106]....
        /*0794*/ 	.word	0xffffffff


	//   ....[107]....
        /*0798*/ 	.word	0xffffffff


	//   ....[108]....
        /*079c*/ 	.word	0xffffffff


	//   ....[109]....
        /*07a0*/ 	.word	0xffffffff


	//   ....[110]....
        /*07a4*/ 	.word	0xffffffff


	//   ....[111]....
        /*07a8*/ 	.word	0xffffffff


	//   ....[112]....
        /*07ac*/ 	.word	0xffffffff


	//   ....[113]....
        /*07b0*/ 	.word	0xffffffff


	//   ....[114]....
        /*07b4*/ 	.word	0xffffffff


	//   ....[115]....
        /*07b8*/ 	.word	0xffffffff


	//   ....[116]....
        /*07bc*/ 	.word	0xffffffff


	//   ....[117]....
        /*07c0*/ 	.word	0xffffffff


	//   ....[118]....
        /*07c4*/ 	.word	0xffffffff


	//   ....[119]....
        /*07c8*/ 	.word	0xffffffff


	//   ....[120]....
        /*07cc*/ 	.word	0xffffffff


	//   ....[121]....
        /*07d0*/ 	.word	0xffffffff


	//   ....[122]....
        /*07d4*/ 	.word	0xffffffff


	//   ....[123]....
        /*07d8*/ 	.word	0xffffffff


	//   ....[124]....
        /*07dc*/ 	.word	0xffffffff


	//   ....[125]....
        /*07e0*/ 	.word	0xffffffff


	//   ....[126]....
        /*07e4*/ 	.word	0xffffffff


	//   ....[127]....
        /*07e8*/ 	.word	0xffffffff


	//   ....[128]....
        /*07ec*/ 	.word	0xffffffff


	//   ....[129]....
        /*07f0*/ 	.word	0xffffffff


	//   ....[130]....
        /*07f4*/ 	.word	0xffffffff


	//   ....[131]....
        /*07f8*/ 	.word	0xffffffff


	//   ....[132]....
        /*07fc*/ 	.word	0xffffffff


	//   ....[133]....
        /*0800*/ 	.word	0xffffffff


	//   ....[134]....
        /*0804*/ 	.word	0xffffffff


	//   ....[135]....
        /*0808*/ 	.word	0xffffffff


	//   ....[136]....
        /*080c*/ 	.word	0xffffffff


	//   ....[137]....
        /*0810*/ 	.word	0xffffffff


	//   ....[138]....
        /*0814*/ 	.word	0x0500000f


	//   ....[139]....
        /*0818*/ 	.word	0x0500000f


	//   ....[140]....
        /*081c*/ 	.word	0x0500000f


	//   ....[141]....
        /*0820*/ 	.word	0x0500000f


	//   ....[142]....
        /*0824*/ 	.word	0x0500000f


	//   ....[143]....
        /*0828*/ 	.word	0x0500000f


	//   ....[144]....
        /*082c*/ 	.word	0x0500000f


	//   ....[145]....
        /*0830*/ 	.word	0x0500000f


	//   ....[146]....
        /*0834*/ 	.word	0x0500000f


	//   ....[147]....
        /*0838*/ 	.word	0x0500000f


	//   ....[148]....
        /*083c*/ 	.word	0x0500000f


	//   ....[149]....
        /*0840*/ 	.word	0x0500000f


	//   ....[150]....
        /*0844*/ 	.word	0x0500000f


	//   ....[151]....
        /*0848*/ 	.word	0x0500000f


	//   ....[152]....
        /*084c*/ 	.word	0x0500000f


	//   ....[153]....
        /*0850*/ 	.word	0x0500000f


	//   ....[154]....
        /*0854*/ 	.word	0x0500000f


	//   ....[155]....
        /*0858*/ 	.word	0x0500000f


	//   ....[156]....
        /*085c*/ 	.word	0x0500000f


	//   ....[157]....
        /*0860*/ 	.word	0x0500000f


	//   ....[158]....
        /*0864*/ 	.word	0x0500000f


	//   ....[159]....
        /*0868*/ 	.word	0x0500000f


	//   ....[160]....
        /*086c*/ 	.word	0x0500000f


	//   ....[161]....
        /*0870*/ 	.word	0x0500000f


	//   ....[162]....
        /*0874*/ 	.word	0x0500000f


	//   ....[163]....
        /*0878*/ 	.word	0x0500000f


	//   ....[164]....
        /*087c*/ 	.word	0x0500000f


	//   ....[165]....
        /*0880*/ 	.word	0x0500000f


	//   ....[166]....
        /*0884*/ 	.word	0x0500000f


	//   ....[167]....
        /*0888*/ 	.word	0x0500000f


	//   ....[168]....
        /*088c*/ 	.word	0x0500000f


	//   ....[169]....
        /*0890*/ 	.word	0x0500000f


	//   ....[170]....
        /*0894*/ 	.word	0x0500000f


	//   ....[171]....
        /*0898*/ 	.word	0x0500000f


	//   ....[172]....
        /*089c*/ 	.word	0x0500000f


	//   ....[173]....
        /*08a0*/ 	.word	0x0500000f


	//   ....[174]....
        /*08a4*/ 	.word	0x0500000f


	//   ....[175]....
        /*08a8*/ 	.word	0x0500000f


	//   ....[176]....
        /*08ac*/ 	.word	0x0500000f


	//   ....[177]....
        /*08b0*/ 	.word	0x0500000f


	//   ....[178]....
        /*08b4*/ 	.word	0x0500000f


	//   ....[179]....
        /*08b8*/ 	.word	0x0500000f


	//   ....[180]....
        /*08bc*/ 	.word	0x0500000f


	//   ....[181]....
        /*08c0*/ 	.word	0x0500000f


	//   ....[182]....
        /*08c4*/ 	.word	0x0500000f


	//   ....[183]....
        /*08c8*/ 	.word	0x0500000f


	//   ....[184]....
        /*08cc*/ 	.word	0x0500000f


	//   ....[185]....
        /*08d0*/ 	.word	0x0500000f


	//   ....[186]....
        /*08d4*/ 	.word	0x0500000f


	//   ....[187]....
        /*08d8*/ 	.word	0x0500000f


	//   ....[188]....
        /*08dc*/ 	.word	0x0500000f


	//   ....[189]....
        /*08e0*/ 	.word	0x0500000f


	//   ....[190]....
        /*08e4*/ 	.word	0x0500000f


	//   ....[191]....
        /*08e8*/ 	.word	0x0500000f


	//   ....[192]....
        /*08ec*/ 	.word	0x0500000f


	//   ....[193]....
        /*08f0*/ 	.word	0x0500000f


	//   ....[194]....
        /*08f4*/ 	.word	0x0500000f


	//   ....[195]....
        /*08f8*/ 	.word	0x0500000f


	//   ....[196]....
        /*08fc*/ 	.word	0x0500000f


	//   ....[197]....
        /*0900*/ 	.word	0x0500000f


	//   ....[198]....
        /*0904*/ 	.word	0x0500000f


	//   ....[199]....
        /*0908*/ 	.word	0x0500000f


	//   ....[200]....
        /*090c*/ 	.word	0x0500000f


	//   ....[201]....
        /*0910*/ 	.word	0x0500000f


	//   ....[202]....
        /*0914*/ 	.word	0x0500000f


	//   ....[203]....
        /*0918*/ 	.word	0x0500000f


	//   ....[204]....
        /*091c*/ 	.word	0x0500000f


	//   ....[205]....
        /*0920*/ 	.word	0x0500000f


	//   ....[206]....
        /*0924*/ 	.word	0x0500000f


	//   ....[207]....
        /*0928*/ 	.word	0x0500000f


	//   ....[208]....
        /*092c*/ 	.word	0x0500000f


	//   ....[209]....
        /*0930*/ 	.word	0x0500000f


	//   ....[210]....
        /*0934*/ 	.word	0x0500000f


	//   ....[211]....
        /*0938*/ 	.word	0x0500000f


	//   ....[212]....
        /*093c*/ 	.word	0x0500000f


	//   ....[213]....
        /*0940*/ 	.word	0x0500000f


	//   ....[214]....
        /*0944*/ 	.word	0x0500000f


	//----- nvinfo : EIATTR_COOP_GROUP_INSTR_OFFSETS
	.align		4
.L_1115:
        /*0948*/ 	.byte	0x04, 0x28
        /*094a*/ 	.short	(.L_1117 - .L_1116)


	//   ....[0]....
.L_1116:
        /*094c*/ 	.word	0x00000060


	//   ....[1]....
        /*0950*/ 	.word	0x00000190


	//   ....[2]....
        /*0954*/ 	.word	0x00000240


	//   ....[3]....
        /*0958*/ 	.word	0x00000400


	//   ....[4]....
        /*095c*/ 	.word	0x00000560


	//   ....[5]....
        /*0960*/ 	.word	0x00000680


	//   ....[6]....
        /*0964*/ 	.word	0x000007e0


	//   ....[7]....
        /*0968*/ 	.word	0x00009440


	//   ....[8]....
        /*096c*/ 	.word	0x00009b00


	//   ....[9]....
        /*0970*/ 	.word	0x00009b10


	//   ....[10]....
        /*0974*/ 	.word	0x00009b20


	//   ....[11]....
        /*0978*/ 	.word	0x00009b30


	//   ....[12]....
        /*097c*/ 	.word	0x00009e70


	//   ....[13]....
        /*0980*/ 	.word	0x00009e80


	//   ....[14]....
        /*0984*/ 	.word	0x00009e90


	//   ....[15]....
        /*0988*/ 	.word	0x00009ea0


	//   ....[16]....
        /*098c*/ 	.word	0x0000a1c0


	//   ....[17]....
        /*0990*/ 	.word	0x0000a1d0


	//   ....[18]....
        /*0994*/ 	.word	0x0000a1e0


	//   ....[19]....
        /*0998*/ 	.word	0x0000a1f0


	//   ....[20]....
        /*099c*/ 	.word	0x0000a530


	//   ....[21]....
        /*09a0*/ 	.word	0x0000a540


	//   ....[22]....
        /*09a4*/ 	.word	0x0000a550


	//   ....[23]....
        /*09a8*/ 	.word	0x0000a560


	//   ....[24]....
        /*09ac*/ 	.word	0x0000c450


	//   ....[25]....
        /*09b0*/ 	.word	0x0000c470


	//   ....[26]....
        /*09b4*/ 	.word	0x0000c480


	//   ....[27]....
        /*09b8*/ 	.word	0x0000c490


	//   ....[28]....
        /*09bc*/ 	.word	0x0000c5a0


	//   ....[29]....
        /*09c0*/ 	.word	0x0000c5c0


	//   ....[30]....
        /*09c4*/ 	.word	0x0000c660


	//   ....[31]....
        /*09c8*/ 	.word	0x0000c690


	//   ....[32]....
        /*09cc*/ 	.word	0x0000c9e0


	//   ....[33]....
        /*09d0*/ 	.word	0x0000ca00


	//   ....[34]....
        /*09d4*/ 	.word	0x0000ca20


	//   ....[35]....
        /*09d8*/ 	.word	0x0000ca30


	//   ....[36]....
        /*09dc*/ 	.word	0x0000cb00


	//   ....[37]....
        /*09e0*/ 	.word	0x0000cb20


	//   ....[38]....
        /*09e4*/ 	.word	0x0000cb30


	//   ....[39]....
        /*09e8*/ 	.word	0x0000cbb0


	//   ....[40]....
        /*09ec*/ 	.word	0x0000f010


	//   ....[41]....
        /*09f0*/ 	.word	0x0000fd50


	//   ....[42]....
        /*09f4*/ 	.word	0x000103f0


	//   ....[43]....
        /*09f8*/ 	.word	0x000104b0


	//   ....[44]....
        /*09fc*/ 	.word	0x00010e20


	//   ....[45]....
        /*0a00*/ 	.word	0x00010e90


	//   ....[46]....
        /*0a04*/ 	.word	0x00012850


	//   ....[47]....
        /*0a08*/ 	.word	0x00012a90


	//   ....[48]....
        /*0a0c*/ 	.word	0x00013750


	//   ....[49]....
        /*0a10*/ 	.word	0x00013810


	//   ....[50]....
        /*0a14*/ 	.word	0x00013fa0


	//   ....[51]....
        /*0a18*/ 	.word	0x00014030


	//   ....[52]....
        /*0a1c*/ 	.word	0x00015d30


	//   ....[53]....
        /*0a20*/ 	.word	0x00015d70


	//   ....[54]....
        /*0a24*/ 	.word	0x00016480


	//   ....[55]....
        /*0a28*/ 	.word	0x000164c0


	//   ....[56]....
        /*0a2c*/ 	.word	0x00017f60


	//   ....[57]....
        /*0a30*/ 	.word	0x000181d0


	//   ....[58]....
        /*0a34*/ 	.word	0x00018e90


	//   ....[59]....
        /*0a38*/ 	.word	0x00018f40


	//   ....[60]....
        /*0a3c*/ 	.word	0x000196f0


	//   ....[61]....
        /*0a40*/ 	.word	0x00019760


	//   ....[62]....
        /*0a44*/ 	.word	0x0001a8f0


	//   ....[63]....
        /*0a48*/ 	.word	0x0001a930


	//   ....[64]....
        /*0a4c*/ 	.word	0x0001aa20


	//   ....[65]....
        /*0a50*/ 	.word	0x0001ad40


	//   ....[66]....
        /*0a54*/ 	.word	0x0001bcf0


	//   ....[67]....
        /*0a58*/ 	.word	0x0001bd30


	//   ....[68]....
        /*0a5c*/ 	.word	0x0001bd60


	//   ....[69]....
        /*0a60*/ 	.word	0x0001bda0


	//   ....[70]....
        /*0a64*/ 	.word	0x0001c350


	//   ....[71]....
        /*0a68*/ 	.word	0x0001c380


	//   ....[72]....
        /*0a6c*/ 	.word	0x0001c440


	//   ....[73]....
        /*0a70*/ 	.word	0x0001c460


	//   ....[74]....
        /*0a74*/ 	.word	0x0001c520


	//   ....[75]....
        /*0a78*/ 	.word	0x0001c540


	//   ....[76]....
        /*0a7c*/ 	.word	0x0001c610


	//   ....[77]....
        /*0a80*/ 	.word	0x0001c630


	//   ....[78]....
        /*0a84*/ 	.word	0x0001ce00


	//   ....[79]....
        /*0a88*/ 	.word	0x0001ce10


	//   ....[80]....
        /*0a8c*/ 	.word	0x0001cf20


	//   ....[81]....
        /*0a90*/ 	.word	0x0001cf30


	//   ....[82]....
        /*0a94*/ 	.word	0x0001d040


	//   ....[83]....
        /*0a98*/ 	.word	0x0001d050


	//   ....[84]....
        /*0a9c*/ 	.word	0x0001d160


	//   ....[85]....
        /*0aa0*/ 	.word	0x0001d170


	//   ....[86]....
        /*0aa4*/ 	.word	0x0001d2e0


	//   ....[87]....
        /*0aa8*/ 	.word	0x0001d4b0


	//   ....[88]....
        /*0aac*/ 	.word	0x0001d4e0


	//   ....[89]....
        /*0ab0*/ 	.word	0x0001d510


	//   ....[90]....
        /*0ab4*/ 	.word	0x0001d540


	//   ....[91]....
        /*0ab8*/ 	.word	0x0001d570


	//   ....[92]....
        /*0abc*/ 	.word	0x0001d5a0


	//   ....[93]....
        /*0ac0*/ 	.word	0x0001d710


	//   ....[94]....
        /*0ac4*/ 	.word	0x0001d740


	//   ....[95]....
        /*0ac8*/ 	.word	0x0001d770


	//   ....[96]....
        /*0acc*/ 	.word	0x0001d7a0


	//   ....[97]....
        /*0ad0*/ 	.word	0x0001d7d0


	//   ....[98]....
        /*0ad4*/ 	.word	0x0001d800


	//   ....[99]....
        /*0ad8*/ 	.word	0x0001d8a0


	//   ....[100]....
        /*0adc*/ 	.word	0x0001d900


	//   ....[101]....
        /*0ae0*/ 	.word	0x0001d990


	//   ....[102]....
        /*0ae4*/ 	.word	0x0001eb40


	//   ....[103]....
        /*0ae8*/ 	.word	0x000206d0


	//   ....[104]....
        /*0aec*/ 	.word	0x00021280


	//   ....[105]....
        /*0af0*/ 	.word	0x000212a0


	//   ....[106]....
        /*0af4*/ 	.word	0x00021360


	//   ....[107]....
        /*0af8*/ 	.word	0x00021370


	//   ....[108]....
        /*0afc*/ 	.word	0x00021400


	//   ....[109]....
        /*0b00*/ 	.word	0x00021410


	//   ....[110]....
        /*0b04*/ 	.word	0x000214a0


	//   ....[111]....
        /*0b08*/ 	.word	0x000214b0


	//   ....[112]....
        /*0b0c*/ 	.word	0x00021540


	//   ....[113]....
        /*0b10*/ 	.word	0x00021550


	//   ....[114]....
        /*0b14*/ 	.word	0x000215e0


	//   ....[115]....
        /*0b18*/ 	.word	0x000215f0


	//   ....[116]....
        /*0b1c*/ 	.word	0x00021680


	//   ....[117]....
        /*0b20*/ 	.word	0x00021690


	//   ....[118]....
        /*0b24*/ 	.word	0x000216e0


	//   ....[119]....
        /*0b28*/ 	.word	0x00021710


	//   ....[120]....
        /*0b2c*/ 	.word	0x000240e0


	//   ....[121]....
        /*0b30*/ 	.word	0x00024130


	//   ....[122]....
        /*0b34*/ 	.word	0x00024160


	//   ....[123]....
        /*0b38*/ 	.word	0x00024170


	//   ....[124]....
        /*0b3c*/ 	.word	0x000241a0


	//   ....[125]....
        /*0b40*/ 	.word	0x000241d0


	//   ....[126]....
        /*0b44*/ 	.word	0x00024200


	//   ....[127]....
        /*0b48*/ 	.word	0x00024230


	//   ....[128]....
        /*0b4c*/ 	.word	0x000243b0


	//   ....[129]....
        /*0b50*/ 	.word	0x000243f0


	//   ....[130]....
        /*0b54*/ 	.word	0x00024420


	//   ....[131]....
        /*0b58*/ 	.word	0x00024450


	//   ....[132]....
        /*0b5c*/ 	.word	0x00024480


	//   ....[133]....
        /*0b60*/ 	.word	0x000244b0


	//   ....[134]....
        /*0b64*/ 	.word	0x00024570


	//   ....[135]....
        /*0b68*/ 	.word	0x00024590


	//   ....[136]....
        /*0b6c*/ 	.word	0x00024600


	//   ....[137]....
        /*0b70*/ 	.word	0x00024cd0


	//   ....[138]....
        /*0b74*/ 	.word	0x00025110


	//   ....[139]....
        /*0b78*/ 	.word	0x000251c0


	//   ....[140]....
        /*0b7c*/ 	.word	0x00025250


	//   ....[141]....
        /*0b80*/ 	.word	0x000252a0


	//   ....[142]....
        /*0b84*/ 	.word	0x000252f0


	//   ....[143]....
        /*0b88*/ 	.word	0x00025380


	//   ....[144]....
        /*0b8c*/ 	.word	0x00025410


	//   ....[145]....
        /*0b90*/ 	.word	0x00025460


	//   ....[146]....
        /*0b94*/ 	.word	0x000254b0


	//   ....[147]....
        /*0b98*/ 	.word	0x00025540


	//   ....[148]....
        /*0b9c*/ 	.word	0x000255d0


	//   ....[149]....
        /*0ba0*/ 	.word	0x00025620


	//   ....[150]....
        /*0ba4*/ 	.word	0x00025670


	//   ....[151]....
        /*0ba8*/ 	.word	0x00025700


	//   ....[152]....
        /*0bac*/ 	.word	0x00025790


	//   ....[153]....
        /*0bb0*/ 	.word	0x000257e0


	//   ....[154]....
        /*0bb4*/ 	.word	0x00025830


	//   ....[155]....
        /*0bb8*/ 	.word	0x00025920


	//   ....[156]....
        /*0bbc*/ 	.word	0x000259d0


	//   ....[157]....
        /*0bc0*/ 	.word	0x00025a50


	//   ....[158]....
        /*0bc4*/ 	.word	0x00025af0


	//   ....[159]....
        /*0bc8*/ 	.word	0x00025b80


	//   ....[160]....
        /*0bcc*/ 	.word	0x00025c40


	//   ....[161]....
        /*0bd0*/ 	.word	0x00025cc0


	//   ....[162]....
        /*0bd4*/ 	.word	0x00025d30


	//   ....[163]....
        /*0bd8*/ 	.word	0x00025ed0


	//   ....[164]....
        /*0bdc*/ 	.word	0x00025f70


	//   ....[165]....
        /*0be0*/ 	.word	0x00025ff0


	//   ....[166]....
        /*0be4*/ 	.word	0x00026060


	//   ....[167]....
        /*0be8*/ 	.word	0x000261d0


	//   ....[168]....
        /*0bec*/ 	.word	0x00026300


	//   ....[169]....
        /*0bf0*/ 	.word	0x00026370


	//   ....[170]....
        /*0bf4*/ 	.word	0x000263c0


	//   ....[171]....
        /*0bf8*/ 	.word	0x00026740


	//   ....[172]....
        /*0bfc*/ 	.word	0x00026790


	//   ....[173]....
        /*0c00*/ 	.word	0x00026820


	//   ....[174]....
        /*0c04*/ 	.word	0x000268b0


	//   ....[175]....
        /*0c08*/ 	.word	0x00026940


	//   ....[176]....
        /*0c0c*/ 	.word	0x000269d0


	//   ....[177]....
        /*0c10*/ 	.word	0x00026a60


	//   ....[178]....
        /*0c14*/ 	.word	0x00026af0


	//   ....[179]....
        /*0c18*/ 	.word	0x00026bb0


	//   ....[180]....
        /*0c1c*/ 	.word	0x00026eb0


	//   ....[181]....
        /*0c20*/ 	.word	0x00027070


	//   ....[182]....
        /*0c24*/ 	.word	0x000270c0


	//   ....[183]....
        /*0c28*/ 	.word	0x00027120


	//   ....[184]....
        /*0c2c*/ 	.word	0x00027220


	//   ....[185]....
        /*0c30*/ 	.word	0x00027280


	//   ....[186]....
        /*0c34*/ 	.word	0x00027380


	//   ....[187]....
        /*0c38*/ 	.word	0x000273e0


	//   ....[188]....
        /*0c3c*/ 	.word	0x000274e0


	//   ....[189]....
        /*0c40*/ 	.word	0x00027540


	//   ....[190]....
        /*0c44*/ 	.word	0x00027640


	//   ....[191]....
        /*0c48*/ 	.word	0x000276a0


	//   ....[192]....
        /*0c4c*/ 	.word	0x000277a0


	//   ....[193]....
        /*0c50*/ 	.word	0x00027800


	//   ....[194]....
        /*0c54*/ 	.word	0x00027900


	//   ....[195]....
        /*0c58*/ 	.word	0x00027960


	//   ....[196]....
        /*0c5c*/ 	.word	0x00027a40


	//   ....[197]....
        /*0c60*/ 	.word	0x00027d70


	//   ....[198]....
        /*0c64*/ 	.word	0x00027e20


	//   ....[199]....
        /*0c68*/ 	.word	0x00027f20


	//   ....[200]....
        /*0c6c*/ 	.word	0x00027fb0


	//   ....[201]....
        /*0c70*/ 	.word	0x00028030


	//   ....[202]....
        /*0c74*/ 	.word	0x000280b0


	//   ....[203]....
        /*0c78*/ 	.word	0x00028130


	//   ....[204]....
        /*0c7c*/ 	.word	0x000281c0


	//   ....[205]....
        /*0c80*/ 	.word	0x00028260


	//   ....[206]....
        /*0c84*/ 	.word	0x00028330


	//   ....[207]....
        /*0c88*/ 	.word	0x000283b0


	//   ....[208]....
        /*0c8c*/ 	.word	0x00028430


	//   ....[209]....
        /*0c90*/ 	.word	0x000284b0


	//   ....[210]....
        /*0c94*/ 	.word	0x00028540


	//   ....[211]....
        /*0c98*/ 	.word	0x000285c0


	//   ....[212]....
        /*0c9c*/ 	.word	0x00028660


	//   ....[213]....
        /*0ca0*/ 	.word	0x000286f0


	//   ....[214]....
        /*0ca4*/ 	.word	0x00028820


	//----- nvinfo : EIATTR_REG_RECONFIG
	.align		4
.L_1117:
        /*0ca8*/ 	.byte	0x01, 0x54
	.zero		2


	//----- nvinfo : EIATTR_SYSCALL_OFFSETS
	.align		4
        /*0cac*/ 	.byte	0x04, 0x46
        /*0cae*/ 	.short	(.L_1119 - .L_1118)


	//   ....[0]....
.L_1118:
        /*0cb0*/ 	.word	0x00001cb0


	//   ....[1]....
        /*0cb4*/ 	.word	0x00001e00


	//   ....[2]....
        /*0cb8*/ 	.word	0x000095d0


	//   ....[3]....
        /*0cbc*/ 	.word	0x000098c0


	//   ....[4]....
        /*0cc0*/ 	.word	0x00020310


	//   ....[5]....
        /*0cc4*/ 	.word	0x00020460


	//   ....[6]....
        /*0cc8*/ 	.word	0x00020550


	//   ....[7]....
        /*0ccc*/ 	.word	0x00020df0


	//----- nvinfo : EIATTR_MBARRIER_INSTR_OFFSETS
	.align		4
.L_1119:
        /*0cd0*/ 	.byte	0x04, 0x39
        /*0cd2*/ 	.short	(.L_1121 - .L_1120)


	//   ....[0]....
.L_1120:
        /*0cd4*/ 	.word	0x000002b0
        /*0cd8*/ 	.word	0x000000ff
        /*0cdc*/ 	.word	0x00028800
        /*0ce0*/ 	.short	0x0100
        /*0ce2*/ 	.byte	0x08
	.zero		1


	//   ....[1]....
        /*0ce4*/ 	.word	0x000002c0
        /*0ce8*/ 	.word	0x000000ff
        /*0cec*/ 	.word	0x00028820
        /*0cf0*/ 	.short	0x0100
        /*0cf2*/ 	.byte	0x08
	.zero		1


	//   ....[2]....
        /*0cf4*/ 	.word	0x000003b0
        /*0cf8*/ 	.word	0x000000ff
        /*0cfc*/ 	.word	0x00028830
        /*0d00*/ 	.short	0x0100
        /*0d02*/ 	.byte	0x08
	.zero		1


	//   ....[3]....
        /*0d04*/ 	.word	0x000003c0
        /*0d08*/ 	.word	0x000000ff
        /*0d0c*/ 	.word	0x00028840
        /*0d10*/ 	.short	0x0100
        /*0d12*/ 	.byte	0x08
	.zero		1


	//   ....[4]....
        /*0d14*/ 	.word	0x000003d0
        /*0d18*/ 	.word	0x000000ff
        /*0d1c*/ 	.word	0x00028838
        /*0d20*/ 	.short	0x0100
        /*0d22*/ 	.byte	0x08
	.zero		1


	//   ....[5]....
        /*0d24*/ 	.word	0x000003e0
        /*0d28*/ 	.word	0x000000ff
        /*0d2c*/ 	.word	0x00028848
        /*0d30*/ 	.short	0x0100
        /*0d32*/ 	.byte	0x08
	.zero		1


	//   ....[6]....
        /*0d34*/ 	.word	0x00000510
        /*0d38*/ 	.word	0x000000ff
        /*0d3c*/ 	.word	0x00028850
        /*0d40*/ 	.short	0x0100
        /*0d42*/ 	.byte	0x08
	.zero		1


	//   ....[7]....
        /*0d44*/ 	.word	0x00000520
        /*0d48*/ 	.word	0x000000ff
        /*0d4c*/ 	.word	0x00028860
        /*0d50*/ 	.short	0x0100
        /*0d52*/ 	.byte	0x08
	.zero		1


	//   ....[8]....
        /*0d54*/ 	.word	0x00000530
        /*0d58*/ 	.word	0x000000ff
        /*0d5c*/ 	.word	0x00028858
        /*0d60*/ 	.short	0x0100
        /*0d62*/ 	.byte	0x08
	.zero		1


	//   ....[9]....
        /*0d64*/ 	.word	0x00000540
        /*0d68*/ 	.word	0x000000ff
        /*0d6c*/ 	.word	0x00028868
        /*0d70*/ 	.short	0x0100
        /*0d72*/ 	.byte	0x08
	.zero		1


	//   ....[10]....
        /*0d74*/ 	.word	0x00000630
        /*0d78*/ 	.word	0x000000ff
        /*0d7c*/ 	.word	0x00028870
        /*0d80*/ 	.short	0x0100
        /*0d82*/ 	.byte	0x06
	.zero		1


	//   ....[11]....
        /*0d84*/ 	.word	0x00000640
        /*0d88*/ 	.word	0x000000ff
        /*0d8c*/ 	.word	0x00028880
        /*0d90*/ 	.short	0x0100
        /*0d92*/ 	.byte	0x06
	.zero		1


	//   ....[12]....
        /*0d94*/ 	.word	0x00000650
        /*0d98*/ 	.word	0x000000ff
        /*0d9c*/ 	.word	0x00028878
        /*0da0*/ 	.short	0x0100
        /*0da2*/ 	.byte	0x06
	.zero		1


	//   ....[13]....
        /*0da4*/ 	.word	0x00000660
        /*0da8*/ 	.word	0x000000ff
        /*0dac*/ 	.word	0x00028888
        /*0db0*/ 	.short	0x0100
        /*0db2*/ 	.byte	0x06
	.zero		1


	//   ....[14]....
        /*0db4*/ 	.word	0x00000790
        /*0db8*/ 	.word	0x000000ff
        /*0dbc*/ 	.word	0x00028890
        /*0dc0*/ 	.short	0x0100
        /*0dc2*/ 	.byte	0x08
	.zero		1


	//   ....[15]....
        /*0dc4*/ 	.word	0x000007a0
        /*0dc8*/ 	.word	0x000000ff
        /*0dcc*/ 	.word	0x000288a0
        /*0dd0*/ 	.short	0x0100
        /*0dd2*/ 	.byte	0x08
	.zero		1


	//   ....[16]....
        /*0dd4*/ 	.word	0x000007b0
        /*0dd8*/ 	.word	0x000000ff
        /*0ddc*/ 	.word	0x00028898
        /*0de0*/ 	.short	0x0100
        /*0de2*/ 	.byte	0x08
	.zero		1


	//   ....[17]....
        /*0de4*/ 	.word	0x000007c0
        /*0de8*/ 	.word	0x000000ff
        /*0dec*/ 	.word	0x000288a8
        /*0df0*/ 	.short	0x0100
        /*0df2*/ 	.byte	0x08
	.zero		1


	//   ....[18]....
        /*0df4*/ 	.word	0x000008f0
        /*0df8*/ 	.word	0x000000ff
        /*0dfc*/ 	.word	0x000288b0
        /*0e00*/ 	.short	0x0100
        /*0e02*/ 	.byte	0x08
	.zero		1


	//   ....[19]....
        /*0e04*/ 	.word	0x00000900
        /*0e08*/ 	.word	0x000000ff
        /*0e0c*/ 	.word	0x000288c0
        /*0e10*/ 	.short	0x0100
        /*0e12*/ 	.byte	0x08
	.zero		1


	//   ....[20]....
        /*0e14*/ 	.word	0x00000910
        /*0e18*/ 	.word	0x000000ff
        /*0e1c*/ 	.word	0x000288b8
        /*0e20*/ 	.short	0x0100
        /*0e22*/ 	.byte	0x08
	.zero		1


	//   ....[21]....
        /*0e24*/ 	.word	0x00000920
        /*0e28*/ 	.word	0x000000ff
        /*0e2c*/ 	.word	0x000288c8
        /*0e30*/ 	.short	0x0100
        /*0e32*/ 	.byte	0x08
	.zero		1


	//   ....[22]....
        /*0e34*/ 	.word	0x000034c0
        /*0e38*/ 	.word	0x0000006a
        /*0e3c*/ 	.word	0x00028890
        /*0e40*/ 	.short	0x010a
        /*0e42*/ 	.byte	0x3f
	.zero		1


	//   ....[23]....
        /*0e44*/ 	.word	0x00005d70
        /*0e48*/ 	.word	0x0000006a
        /*0e4c*/ 	.word	0x00028890
        /*0e50*/ 	.short	0x010a
        /*0e52*/ 	.byte	0x3f
	.zero		1


	//   ....[24]....
        /*0e54*/ 	.word	0x00007fc0
        /*0e58*/ 	.word	0x0000006a
        /*0e5c*/ 	.word	0x00028890
        /*0e60*/ 	.short	0x010a
        /*0e62*/ 	.byte	0x3f
	.zero		1


	//   ....[25]....
        /*0e64*/ 	.word	0x00008620
        /*0e68*/ 	.word	0x0000002c
        /*0e6c*/ 	.word	0x00000000
        /*0e70*/ 	.short	0x0101
        /*0e72*/ 	.byte	0x3f
	.zero		1


	//   ....[26]....
        /*0e74*/ 	.word	0x00008660
        /*0e78*/ 	.word	0x0000006a
        /*0e7c*/ 	.word	0x000288b0
        /*0e80*/ 	.short	0x010a
        /*0e82*/ 	.byte	0x3f
	.zero		1


	//   ....[27]....
        /*0e84*/ 	.word	0x00008cb0
        /*0e88*/ 	.word	0x0000006a
        /*0e8c*/ 	.word	0x00000000
        /*0e90*/ 	.short	0x0101
        /*0e92*/ 	.byte	0x3f
	.zero		1


	//   ....[28]....
        /*0e94*/ 	.word	0x00009650
        /*0e98*/ 	.word	0x00000002
        /*0e9c*/ 	.word	0x00028800
        /*0ea0*/ 	.short	0x010a
        /*0ea2*/ 	.byte	0x3f
	.zero		1


	//   ....[29]....
        /*0ea4*/ 	.word	0x000096a0
        /*0ea8*/ 	.word	0x00000002
        /*0eac*/ 	.word	0x00028800
        /*0eb0*/ 	.short	0x010a
        /*0eb2*/ 	.byte	0x3f
	.zero		1


	//   ....[30]....
        /*0eb4*/ 	.word	0x0000a7a0
        /*0eb8*/ 	.word	0x00000002
        /*0ebc*/ 	.word	0x00028800
        /*0ec0*/ 	.short	0x010a
        /*0ec2*/ 	.byte	0x3f
	.zero		1


	//   ....[31]....
        /*0ec4*/ 	.word	0x0000ce60
        /*0ec8*/ 	.word	0x00000002
        /*0ecc*/ 	.word	0x00028800
        /*0ed0*/ 	.short	0x010a
        /*0ed2*/ 	.byte	0x3f
	.zero		1


	//   ....[32]....
        /*0ed4*/ 	.word	0x0000eaf0
        /*0ed8*/ 	.word	0x0000000b
        /*0edc*/ 	.word	0x00028830
        /*0ee0*/ 	.short	0x010a
        /*0ee2*/ 	.byte	0x3f
	.zero		1


	//   ....[33]....
        /*0ee4*/ 	.word	0x0000eb60
        /*0ee8*/ 	.word	0x0000000b
        /*0eec*/ 	.word	0x00028830
        /*0ef0*/ 	.short	0x010a
        /*0ef2*/ 	.byte	0x3f
	.zero		1


	//   ....[34]....
        /*0ef4*/ 	.word	0x0000f1f0
        /*0ef8*/ 	.word	0x00000000
        /*0efc*/ 	.word	0x00000000
        /*0f00*/ 	.short	0x0101
        /*0f02*/ 	.byte	0x3f
	.zero		1


	//   ....[35]....
        /*0f04*/ 	.word	0x00011ec0
        /*0f08*/ 	.word	0x0000000b
        /*0f0c*/ 	.word	0x00028830
        /*0f10*/ 	.short	0x010a
        /*0f12*/ 	.byte	0x3f
	.zero		1


	//   ....[36]....
        /*0f14*/ 	.word	0x00011f10
        /*0f18*/ 	.word	0x0000000b
        /*0f1c*/ 	.word	0x00028830
        /*0f20*/ 	.short	0x010a
        /*0f22*/ 	.byte	0x3f
	.zero		1


	//   ....[37]....
        /*0f24*/ 	.word	0x00012360
        /*0f28*/ 	.word	0x0000000b
        /*0f2c*/ 	.word	0x00028850
        /*0f30*/ 	.short	0x010a
        /*0f32*/ 	.byte	0x3f
	.zero		1


	//   ....[38]....
        /*0f34*/ 	.word	0x000123a0
        /*0f38*/ 	.word	0x0000000b
        /*0f3c*/ 	.word	0x00028850
        /*0f40*/ 	.short	0x010a
        /*0f42*/ 	.byte	0x3f
	.zero		1


	//   ....[39]....
        /*0f44*/ 	.word	0x00012890
        /*0f48*/ 	.word	0x00000006
        /*0f4c*/ 	.word	0x00000000
        /*0f50*/ 	.short	0x0101
        /*0f52*/ 	.byte	0x3f
	.zero		1


	//   ....[40]....
        /*0f54*/ 	.word	0x00014510
        /*0f58*/ 	.word	0x00000037
        /*0f5c*/ 	.word	0x00000000
        /*0f60*/ 	.short	0x0101
        /*0f62*/ 	.byte	0x3f
	.zero		1


	//   ....[41]....
        /*0f64*/ 	.word	0x000153e0
        /*0f68*/ 	.word	0x00000000
        /*0f6c*/ 	.word	0x00028830
        /*0f70*/ 	.short	0x010a
        /*0f72*/ 	.byte	0x3f
	.zero		1


	//   ....[42]....
        /*0f74*/ 	.word	0x00015430
        /*0f78*/ 	.word	0x00000000
        /*0f7c*/ 	.word	0x00028830
        /*0f80*/ 	.short	0x010a
        /*0f82*/ 	.byte	0x3f
	.zero		1


	//   ....[43]....
        /*0f84*/ 	.word	0x00015880
        /*0f88*/ 	.word	0x00000009
        /*0f8c*/ 	.word	0x00028850
        /*0f90*/ 	.short	0x010a
        /*0f92*/ 	.byte	0x3f
	.zero		1


	//   ....[44]....
        /*0f94*/ 	.word	0x000158c0
        /*0f98*/ 	.word	0x00000009
        /*0f9c*/ 	.word	0x00028850
        /*0fa0*/ 	.short	0x010a
        /*0fa2*/ 	.byte	0x3f
	.zero		1


	//   ....[45]....
        /*0fa4*/ 	.word	0x00017050
        /*0fa8*/ 	.word	0x00000015
        /*0fac*/ 	.word	0x00000000
        /*0fb0*/ 	.short	0x0101
        /*0fb2*/ 	.byte	0x3f
	.zero		1


	//   ....[46]....
        /*0fb4*/ 	.word	0x000170d0
        /*0fb8*/ 	.word	0x0000000d
        /*0fbc*/ 	.word	0x00000000
        /*0fc0*/ 	.short	0x0101
        /*0fc2*/ 	.byte	0x3f
	.zero		1


	//   ....[47]....
        /*0fc4*/ 	.word	0x00017610
        /*0fc8*/ 	.word	0x00000000
        /*0fcc*/ 	.word	0x00028830
        /*0fd0*/ 	.short	0x010a
        /*0fd2*/ 	.byte	0x3f
	.zero		1


	//   ....[48]....
        /*0fd4*/ 	.word	0x00017660
        /*0fd8*/ 	.word	0x00000000
        /*0fdc*/ 	.word	0x00028830
        /*0fe0*/ 	.short	0x010a
        /*0fe2*/ 	.byte	0x3f
	.zero		1


	//   ....[49]....
        /*0fe4*/ 	.word	0x00017ab0
        /*0fe8*/ 	.word	0x00000009
        /*0fec*/ 	.word	0x00028850
        /*0ff0*/ 	.short	0x010a
        /*0ff2*/ 	.byte	0x3f
	.zero		1


	//   ....[50]....
        /*0ff4*/ 	.word	0x00017af0
        /*0ff8*/ 	.word	0x00000009
        /*0ffc*/ 	.word	0x00028850
        /*1000*/ 	.short	0x010a
        /*1002*/ 	.byte	0x3f
	.zero		1


	//   ....[51]....
        /*1004*/ 	.word	0x00018020
        /*1008*/ 	.word	0x0000000e
        /*100c*/ 	.word	0x00000000
        /*1010*/ 	.short	0x0101
        /*1012*/ 	.byte	0x3f
	.zero		1


	//   ....[52]....
        /*1014*/ 	.word	0x00019c40
        /*1018*/ 	.word	0x00000035
        /*101c*/ 	.word	0x00000000
        /*1020*/ 	.short	0x0101
        /*1022*/ 	.byte	0x3f
	.zero		1


	//   ....[53]....
        /*1024*/ 	.word	0x0001a7f0
        /*1028*/ 	.word	0x0000000d
        /*102c*/ 	.word	0x00028850
        /*1030*/ 	.short	0x010a
        /*1032*/ 	.byte	0x3f
	.zero		1


	//   ....[54]....
        /*1034*/ 	.word	0x0001a870
        /*1038*/ 	.word	0x0000000d
        /*103c*/ 	.word	0x00028850
        /*1040*/ 	.short	0x010a
        /*1042*/ 	.byte	0x3f
	.zero		1


	//   ....[55]....
        /*1044*/ 	.word	0x0001ae30
        /*1048*/ 	.word	0x00000004
        /*104c*/ 	.word	0x00000000
        /*1050*/ 	.short	0x0101
        /*1052*/ 	.byte	0x3f
	.zero		1


	//   ....[56]....
        /*1054*/ 	.word	0x0001c370
        /*1058*/ 	.word	0x00000000
        /*105c*/ 	.word	0x00000000
        /*1060*/ 	.short	0x0101
        /*1062*/ 	.byte	0x3f
	.zero		1


	//   ....[57]....
        /*1064*/ 	.word	0x0001ec30
        /*1068*/ 	.word	0x00000007
        /*106c*/ 	.word	0x00028820
        /*1070*/ 	.short	0x010a
        /*1072*/ 	.byte	0x3f
	.zero		1


	//   ....[58]....
        /*1074*/ 	.word	0x0001ed10
        /*1078*/ 	.word	0x00000007
        /*107c*/ 	.word	0x000288a0
        /*1080*/ 	.short	0x010a
        /*1082*/ 	.byte	0x3f
	.zero		1


	//   ....[59]....
        /*1084*/ 	.word	0x0001f060
        /*1088*/ 	.word	0x00000007
        /*108c*/ 	.word	0x000288c0
        /*1090*/ 	.short	0x010a
        /*1092*/ 	.byte	0x3f
	.zero		1


	//   ....[60]....
        /*1094*/ 	.word	0x0001f520
        /*1098*/ 	.word	0x00000008
        /*109c*/ 	.word	0x000288a0
        /*10a0*/ 	.short	0x010a
        /*10a2*/ 	.byte	0x3f
	.zero		1


	//   ....[61]....
        /*10a4*/ 	.word	0x0001f850
        /*10a8*/ 	.word	0x00000008
        /*10ac*/ 	.word	0x000288c0
        /*10b0*/ 	.short	0x010a
        /*10b2*/ 	.byte	0x3f
	.zero		1


	//   ....[62]....
        /*10b4*/ 	.word	0x00020960
        /*10b8*/ 	.word	0x00000000
        /*10bc*/ 	.word	0x00028840
        /*10c0*/ 	.short	0x010a
        /*10c2*/ 	.byte	0x3f
	.zero		1


	//   ....[63]....
        /*10c4*/ 	.word	0x00021800
        /*10c8*/ 	.word	0x00000008
        /*10cc*/ 	.word	0x00028800
        /*10d0*/ 	.short	0x0107
        /*10d2*/ 	.byte	0x3f
	.zero		1


	//   ....[64]....
        /*10d4*/ 	.word	0x00021900
        /*10d8*/ 	.word	0x00000002
        /*10dc*/ 	.word	0x00028800
        /*10e0*/ 	.short	0x0101
        /*10e2*/ 	.byte	0x3f
	.zero		1


	//   ....[65]....
        /*10e4*/ 	.word	0x00021920
        /*10e8*/ 	.word	0x00000002
        /*10ec*/ 	.word	0x00028820
        /*10f0*/ 	.short	0x010a
        /*10f2*/ 	.byte	0x3f
	.zero		1


	//   ....[66]....
        /*10f4*/ 	.word	0x00021ca0
        /*10f8*/ 	.word	0x00000003
        /*10fc*/ 	.word	0x00028840
        /*1100*/ 	.short	0x010a
        /*1102*/ 	.byte	0x3f
	.zero		1


	//   ....[67]....
        /*1104*/ 	.word	0x00022060
        /*1108*/ 	.word	0x00000002
        /*110c*/ 	.word	0x00028860
        /*1110*/ 	.short	0x010a
        /*1112*/ 	.byte	0x3f
	.zero		1


	//   ....[68]....
        /*1114*/ 	.word	0x00022760
        /*1118*/ 	.word	0x00000003
        /*111c*/ 	.word	0x00028840
        /*1120*/ 	.short	0x010a
        /*1122*/ 	.byte	0x3f
	.zero		1


	//   ....[69]....
        /*1124*/ 	.word	0x00022b20
        /*1128*/ 	.word	0x00000002
        /*112c*/ 	.word	0x00028860
        /*1130*/ 	.short	0x010a
        /*1132*/ 	.byte	0x3f
	.zero		1


	//   ....[70]....
        /*1134*/ 	.word	0x00023170
        /*1138*/ 	.word	0x00000002
        /*113c*/ 	.word	0x00028840
        /*1140*/ 	.short	0x010a
        /*1142*/ 	.byte	0x3f
	.zero		1


	//   ....[71]....
        /*1144*/ 	.word	0x00023520
        /*1148*/ 	.word	0x00000002
        /*114c*/ 	.word	0x00028860
        /*1150*/ 	.short	0x010a
        /*1152*/ 	.byte	0x3f
	.zero		1


	//   ....[72]....
        /*1154*/ 	.word	0x00023af0
        /*1158*/ 	.word	0x00000000
        /*115c*/ 	.word	0x00028860
        /*1160*/ 	.short	0x010a
        /*1162*/ 	.byte	0x3f
	.zero		1


	//   ....[73]....
        /*1164*/ 	.word	0x00024c50
        /*1168*/ 	.word	0x00000000
        /*116c*/ 	.word	0x00028820
        /*1170*/ 	.short	0x010a
        /*1172*/ 	.byte	0x3f
	.zero		1


	//   ....[74]....
        /*1174*/ 	.word	0x00024e00
        /*1178*/ 	.word	0x00000006
        /*117c*/ 	.word	0x00000000
        /*1180*/ 	.short	0x010a
        /*1182*/ 	.byte	0x3f
	.zero		1


	//   ....[75]....
        /*1184*/ 	.word	0x00024e70
        /*1188*/ 	.word	0x00000007
        /*118c*/ 	.word	0x00000000
        /*1190*/ 	.short	0x010a
        /*1192*/ 	.byte	0x3f
	.zero		1


	//   ....[76]....
        /*1194*/ 	.word	0x00024ee0
        /*1198*/ 	.word	0x00000004
        /*119c*/ 	.word	0x00000000
        /*11a0*/ 	.short	0x010a
        /*11a2*/ 	.byte	0x3f
	.zero		1


	//   ....[77]....
        /*11a4*/ 	.word	0x00024f10
        /*11a8*/ 	.word	0x00000003
        /*11ac*/ 	.word	0x00000000
        /*11b0*/ 	.short	0x010a
        /*11b2*/ 	.byte	0x3f
	.zero		1


	//   ....[78]....
        /*11b4*/ 	.word	0x00024f70
        /*11b8*/ 	.word	0x0000006a
        /*11bc*/ 	.word	0x00028890
        /*11c0*/ 	.short	0x010a
        /*11c2*/ 	.byte	0x3f
	.zero		1


	//   ....[79]....
        /*11c4*/ 	.word	0x00024fc0
        /*11c8*/ 	.word	0x0000006a
        /*11cc*/ 	.word	0x00028890
        /*11d0*/ 	.short	0x010a
        /*11d2*/ 	.byte	0x3f
	.zero		1


	//   ....[80]....
        /*11d4*/ 	.word	0x00025010
        /*11d8*/ 	.word	0x0000006a
        /*11dc*/ 	.word	0x00028890
        /*11e0*/ 	.short	0x010a
        /*11e2*/ 	.byte	0x3f
	.zero		1


	//   ....[81]....
        /*11e4*/ 	.word	0x00025060
        /*11e8*/ 	.word	0x0000006a
        /*11ec*/ 	.word	0x000288b0
        /*11f0*/ 	.short	0x010a
        /*11f2*/ 	.byte	0x3f
	.zero		1


	//   ....[82]....
        /*11f4*/ 	.word	0x00025860
        /*11f8*/ 	.word	0x00000002
        /*11fc*/ 	.word	0x00028800
        /*1200*/ 	.short	0x010a
        /*1202*/ 	.byte	0x3f
	.zero		1


	//   ....[83]....
        /*1204*/ 	.word	0x00026420
        /*1208*/ 	.word	0x00000002
        /*120c*/ 	.word	0x00028800
        /*1210*/ 	.short	0x010a
        /*1212*/ 	.byte	0x3f
	.zero		1


	//   ....[84]....
        /*1214*/ 	.word	0x00026470
        /*1218*/ 	.word	0x0000000b
        /*121c*/ 	.word	0x00028830
        /*1220*/ 	.short	0x010a
        /*1222*/ 	.byte	0x3f
	.zero		1


	//   ....[85]....
        /*1224*/ 	.word	0x000264c0
        /*1228*/ 	.word	0x0000000b
        /*122c*/ 	.word	0x00028830
        /*1230*/ 	.short	0x010a
        /*1232*/ 	.byte	0x3f
	.zero		1


	//   ....[86]....
        /*1234*/ 	.word	0x00026510
        /*1238*/ 	.word	0x0000000b
        /*123c*/ 	.word	0x00028850
        /*1240*/ 	.short	0x010a
        /*1242*/ 	.byte	0x3f
	.zero		1


	//   ....[87]....
        /*1244*/ 	.word	0x00026560
        /*1248*/ 	.word	0x00000000
        /*124c*/ 	.word	0x00028830
        /*1250*/ 	.short	0x010a
        /*1252*/ 	.byte	0x3f
	.zero		1


	//   ....[88]....
        /*1254*/ 	.word	0x000265b0
        /*1258*/ 	.word	0x00000009
        /*125c*/ 	.word	0x00028850
        /*1260*/ 	.short	0x010a
        /*1262*/ 	.byte	0x3f
	.zero		1


	//   ....[89]....
        /*1264*/ 	.word	0x00026600
        /*1268*/ 	.word	0x00000000
        /*126c*/ 	.word	0x00028830
        /*1270*/ 	.short	0x010a
        /*1272*/ 	.byte	0x3f
	.zero		1


	//   ....[90]....
        /*1274*/ 	.word	0x00026650
        /*1278*/ 	.word	0x00000009
        /*127c*/ 	.word	0x00028850
        /*1280*/ 	.short	0x010a
        /*1282*/ 	.byte	0x3f
	.zero		1


	//   ....[91]....
        /*1284*/ 	.word	0x000266a0
        /*1288*/ 	.word	0x0000000d
        /*128c*/ 	.word	0x00028850
        /*1290*/ 	.short	0x010a
        /*1292*/ 	.byte	0x3f
	.zero		1


	//   ....[92]....
        /*1294*/ 	.word	0x00026c90
        /*1298*/ 	.word	0x00000006
        /*129c*/ 	.word	0x00028820
        /*12a0*/ 	.short	0x010a
        /*12a2*/ 	.byte	0x3f
	.zero		1


	//   ....[93]....
        /*12a4*/ 	.word	0x00026ce0
        /*12a8*/ 	.word	0x00000007
        /*12ac*/ 	.word	0x000288a0
        /*12b0*/ 	.short	0x010a
        /*12b2*/ 	.byte	0x3f
	.zero		1


	//   ....[94]....
        /*12b4*/ 	.word	0x00026d30
        /*12b8*/ 	.word	0x00000007
        /*12bc*/ 	.word	0x000288c0
        /*12c0*/ 	.short	0x010a
        /*12c2*/ 	.byte	0x3f
	.zero		1


	//   ....[95]....
        /*12c4*/ 	.word	0x00026d80
        /*12c8*/ 	.word	0x00000008
        /*12cc*/ 	.word	0x000288a0
        /*12d0*/ 	.short	0x010a
        /*12d2*/ 	.byte	0x3f
	.zero		1


	//   ....[96]....
        /*12d4*/ 	.word	0x00026dd0
        /*12d8*/ 	.word	0x00000008
        /*12dc*/ 	.word	0x000288c0
        /*12e0*/ 	.short	0x010a
        /*12e2*/ 	.byte	0x3f
	.zero		1


	//   ....[97]....
        /*12e4*/ 	.word	0x00026f70
        /*12e8*/ 	.word	0x00000000
        /*12ec*/ 	.word	0x00028840
        /*12f0*/ 	.short	0x010a
        /*12f2*/ 	.byte	0x3f
	.zero		1


	//   ....[98]....
        /*12f4*/ 	.word	0x00027a90
        /*12f8*/ 	.word	0x00000002
        /*12fc*/ 	.word	0x00028820
        /*1300*/ 	.short	0x010a
        /*1302*/ 	.byte	0x3f
	.zero		1


	//   ....[99]....
        /*1304*/ 	.word	0x00027ae0
        /*1308*/ 	.word	0x00000003
        /*130c*/ 	.word	0x00028840
        /*1310*/ 	.short	0x010a
        /*1312*/ 	.byte	0x3f
	.zero		1


	//   ....[100]....
        /*1314*/ 	.word	0x00027b30
        /*1318*/ 	.word	0x00000002
        /*131c*/ 	.word	0x00028860
        /*1320*/ 	.short	0x010a
        /*1322*/ 	.byte	0x3f
	.zero		1


	//   ....[101]....
        /*1324*/ 	.word	0x00027b80
        /*1328*/ 	.word	0x00000003
        /*132c*/ 	.word	0x00028840
        /*1330*/ 	.short	0x010a
        /*1332*/ 	.byte	0x3f
	.zero		1


	//   ....[102]....
        /*1334*/ 	.word	0x00027bd0
        /*1338*/ 	.word	0x00000002
        /*133c*/ 	.word	0x00028860
        /*1340*/ 	.short	0x010a
        /*1342*/ 	.byte	0x3f
	.zero		1


	//   ....[103]....
        /*1344*/ 	.word	0x00027c20
        /*1348*/ 	.word	0x00000002
        /*134c*/ 	.word	0x00028840
        /*1350*/ 	.short	0x010a
        /*1352*/ 	.byte	0x3f
	.zero		1


	//   ....[104]....
        /*1354*/ 	.word	0x00027c70
        /*1358*/ 	.word	0x00000002
        /*135c*/ 	.word	0x00028860
        /*1360*/ 	.short	0x010a
        /*1362*/ 	.byte	0x3f
	.zero		1


	//   ....[105]....
        /*1364*/ 	.word	0x00027cc0
        /*1368*/ 	.word	0x00000000
        /*136c*/ 	.word	0x00028860
        /*1370*/ 	.short	0x010a
        /*1372*/ 	.byte	0x3f
	.zero		1


	//   ....[106]....
        /*1374*/ 	.word	0x00028740
        /*1378*/ 	.word	0x00000000
        /*137c*/ 	.word	0x00028820
        /*1380*/ 	.short	0x010a
        /*1382*/ 	.byte	0x3f
	.zero		1


	//   ....[107]....
        /*1384*/ 	.word	0x000288e0
        /*1388*/ 	.word	0x00000006
        /*138c*/ 	.word	0x00000000
        /*1390*/ 	.short	0x010a
        /*1392*/ 	.byte	0x3f
	.zero		1


	//   ....[108]....
        /*1394*/ 	.word	0x00028930
        /*1398*/ 	.word	0x00000007
        /*139c*/ 	.word	0x00000000
        /*13a0*/ 	.short	0x010a
        /*13a2*/ 	.byte	0x3f
	.zero		1


	//   ....[109]....
        /*13a4*/ 	.word	0x00028980
        /*13a8*/ 	.word	0x00000004
        /*13ac*/ 	.word	0x00000000
        /*13b0*/ 	.short	0x010a
        /*13b2*/ 	.byte	0x3f
	.zero		1


	//----- nvinfo : EIATTR_NUM_MBARRIERS
	.align		4
.L_1121:
        /*13b4*/ 	.byte	0x03, 0x38
        /*13b6*/ 	.short	0x0016


	//----- nvinfo : EIATTR_EXIT_INSTR_OFFSETS
	.align		4
        /*13b8*/ 	.byte	0x04, 0x1c
        /*13ba*/ 	.short	(.L_1123 - .L_1122)


	//   ....[0]....
.L_1122:
        /*13bc*/ 	.word	0x00024f60


	//----- nvinfo : EIATTR_MAX_THREADS
	.align		4
.L_1123:
        /*13c0*/ 	.byte	0x04, 0x05
        /*13c2*/ 	.short	(.L_1125 - .L_1124)
.L_1124:
        /*13c4*/ 	.word	0x00000180
        /*13c8*/ 	.word	0x00000001
        /*13cc*/ 	.word	0x00000001


	//----- nvinfo : EIATTR_CRS_STACK_SIZE
	.align		4
.L_1125:
        /*13d0*/ 	.byte	0x04, 0x1e
        /*13d2*/ 	.short	(.L_1127 - .L_1126)
.L_1126:
        /*13d4*/ 	.word	0x00000000


	//----- nvinfo : EIATTR_CBANK_PARAM_SIZE
	.align		4
.L_1127:
        /*13d8*/ 	.byte	0x03, 0x19
        /*13da*/ 	.short	0x0af0


	//----- nvinfo : EIATTR_PARAM_CBANK
	.align		4
        /*13dc*/ 	.byte	0x04, 0x0a
        /*13de*/ 	.short	(.L_1129 - .L_1128)
	.align		4
.L_1128:
        /*13e0*/ 	.word	index@(.nv.constant0._ZN7cutlass13device_kernelIN5flash11enable_sm90INS1_16FlashAttnFwdSm90INS1_25CollectiveMainloopFwdSm90ILi2EN4cute5tupleIJNS5_1CILi1EEES8_S8_EEENS6_IJNS7_ILi128EEESA_SA_EEELi128ENS_10bfloat16_tEfNS_4arch4Sm90ELb0ELb1ELb0ELb1ELb0ELb1ELb0ELb1ELb1ELb1ELb0ELb0EEENS1_21CollectiveEpilogueFwdISB_S9_SC_SE_Li256ELb1ELb1ELb0ELb0EEENS1_36VarlenDynamicPersistentTileSchedulerILi128ELi128ELi256ELi128ELb0ELb1ELb1ELb1ELb0ELb1EEEEEEEEEvNT_6ParamsE)
        /*13e4*/ 	.short	0x0210
        /*13e6*/ 	.short	0x0af0


	//----- nvinfo : EIATTR_SW_WAR
	.align		4
.L_1129:
        /*13e8*/ 	.byte	0x04, 0x36
        /*13ea*/ 	.short	(.L_1131 - .L_1130)
.L_1130:
        /*13ec*/ 	.word	0x00000008
.L_1131:


//--------------------- .nv.info._ZN7cutlass13device_kernelIN5flash11enable_sm90INS1_16FlashAttnFwdSm90INS1_25CollectiveMainloopFwdSm90ILi2EN4cute5tupleIJNS5_1CILi1EEES8_S8_EEENS6_IJNS7_ILi128EEESA_SA_EEELi128ENS_10bfloat16_tEfNS_4arch4Sm90ELb1ELb0ELb0ELb0ELb0ELb0ELb0ELb1ELb1ELb1ELb0ELb0EEENS1_21CollectiveEpilogueFwdISB_S9_SC_SE_Li256ELb0ELb1ELb0ELb0EEENS1_30DynamicPersistentTileSchedulerILi256ELi128ELb0ELb1ELb1EEEEEEEEEvNT_6ParamsE --------------------------
	.section	.nv.info._ZN7cutlass13device_kernelIN5flash11enable_sm90INS1_16FlashAttnFwdSm90INS1_25CollectiveMainloopFwdSm90ILi2EN4cute5tupleIJNS5_1CILi1EEES8_S8_EEENS6_IJNS7_ILi128EEESA_SA_EEELi128ENS_10bfloat16_tEfNS_4arch4Sm90ELb1ELb0ELb0ELb0ELb0ELb0ELb0ELb1ELb1ELb1ELb0ELb0EEENS1_21CollectiveEpilogueFwdISB_S9_SC_SE_Li256ELb0ELb1ELb0ELb0EEENS1_30DynamicPersistentTileSchedulerILi256ELi128ELb0ELb1ELb1EEEEEEEEEvNT_6ParamsE,"",@"SHT_CUDA_INFO"
	.sectionflags	@""
	.align	4


	//----- nvinfo : EIATTR_CUDA_API_VERSION
	.align		4
        /*0000*/ 	.byte	0x04, 0x37
        /*0002*/ 	.short	(.L_1133 - .L_1132)
.L_1132:
        /*0004*/ 	.word	0x00000082


	//----- nvinfo : EIATTR_KPARAM_INFO
	.align		4
.L_1133:
        /*0008*/ 	.byte	0x04, 0x17
        /*000a*/ 	.short	(.L_1135 - .L_1134)
.L_1134:
        /*000c*/ 	.word	0x00000000
        /*0010*/ 	.short	0x0000
        /*0012*/ 	.short	0x0070
        /*0014*/ 	.byte	0x00, 0xf0, 0x01, 0x2a


	//----- nvinfo : EIATTR_SPARSE_MMA_MASK
	.align		4
.L_1135:
        /*0018*/ 	.byte	0x03, 0x50
        /*001a*/ 	.short	0x0000


	//----- nvinfo : EIATTR_MAXREG_COUNT
	.align		4
        /*001c*/ 	.byte	0x03, 0x1b
        /*001e*/ 	.short	0x00a8


	//----- nvinfo : EIATTR_NUM_BARRIERS
	.align		4
        /*0020*/ 	.byte	0x02, 0x4c
        /*0022*/ 	.byte	0x10
	.zero		1


	//----- nvinfo : EIATTR_EXTERNS
	.align		4
        /*0024*/ 	.byte	0x04, 0x0f
        /*0026*/ 	.short	(.L_1137 - .L_1136)


	//   ....[0]....
	.align		4
.L_1136:
        /*0028*/ 	.word	index@(__assertfail)


	//----- nvinfo : EIATTR_ANNOTATIONS
	.align		4
.L_1137:
        /*002c*/ 	.byte	0x04, 0x55
        /*002e*/ 	.short	(.L_1139 - .L_1138)


	//   ....[0]....
.L_1138:
        /* <DEDUP_REMOVED lines=25> */


	//----- nvinfo : EIATTR_MERCURY_ISA_VERSION
	.align		4
.L_1139:
        /*01b0*/ 	.byte	0x03, 0x5f
        /*01b2*/ 	.short	0x0101


	//----- nvinfo : EIATTR_INT_WARP_WIDE_INSTR_OFFSETS
	.align		4
        /*01b4*/ 	.byte	0x04, 0x31
        /*01b6*/ 	.short	(.L_1141 - .L_1140)


	//   ....[0]....
.L_1140:
        /*01b8*/ 	.word	0x00000130


	//   ....[1]....
        /*01bc*/ 	.word	0x00000170


	//   ....[2]....
        /*01c0*/ 	.word	0x000001e0


	//   ....[3]....
        /*01c4*/ 	.word	0x0000b2d0


	//   ....[4]....
        /*01c8*/ 	.word	0x0000b360


	//   ....[5]....
        /*01cc*/ 	.word	0x0000e680


	//   ....[6]....
        /*01d0*/ 	.word	0x0000e710


	//----- nvinfo : EIATTR_COOP_GROUP_MASK_REGIDS
	.align		4
.L_1141:
        /*01d4*/ 	.byte	0x04, 0x29
        /*01d6*/ 	.short	(.L_1143 - .L_1142)


	//   ....[0]....
.L_1142:
        /*01d8*/ 	.word	0xffffffff


	//   ....[1]....
        /*01dc*/ 	.word	0xffffffff


	//   ....[2]....
        /*01e0*/ 	.word	0xffffffff


	//   ....[3]....
        /*01e4*/ 	.word	0xffffffff


	//   ....[4]....
        /*01e8*/ 	.word	0xffffffff


	//   ....[5]....
        /*01ec*/ 	.word	0xffffffff


	//   ....[6]....
        /*01f0*/ 	.word	0xffffffff


	//   ....[7]....
        /*01f4*/ 	.word	0xffffffff


	//   ....[8]....
        /*01f8*/ 	.word	0xffffffff


	//   ....[9]....
        /*01fc*/ 	.word	0xffffffff


	//   ....[10]....
        /*0200*/ 	.word	0xffffffff


	//   ....[11]....
        /*0204*/ 	.word	0xffffffff


	//   ....[12]....
        /*0208*/ 	.word	0xffffffff


	//   ....[13]....
        /*020c*/ 	.word	0xffffffff


	//   ....[14]....
        /*0210*/ 	.word	0xffffffff


	//   ....[15]....
        /*0214*/ 	.word	0xffffffff


	//   ....[16]....
        /*0218*/ 	.word	0xffffffff


	//   ....[17]....
        /*021c*/ 	.word	0xffffffff


	//   ....[18]....
        /*0220*/ 	.word	0xffffffff


	//   ....[19]....
        /*0224*/ 	.word	0xffffffff


	//   ....[20]....
        /*0228*/ 	.word	0xffffffff


	//   ....[21]....
        /*022c*/ 	.word	0xffffffff


	//   ....[22]....
        /*0230*/ 	.word	0xffffffff


	//   ....[23]....
        /*0234*/ 	.word	0xffffffff


	//   ....[24]....
        /*0238*/ 	.word	0xffffffff


	//   ....[25]....
        /*023c*/ 	.word	0xffffffff


	//   ....[26]....
        /*0240*/ 	.word	0xffffffff


	//   ....[27]....
        /*0244*/ 	.word	0xffffffff


	//   ....[28]....
        /*0248*/ 	.word	0xffffffff


	//   ....[29]....
        /*024c*/ 	.word	0xffffffff


	//   ....[30]....
        /*0250*/ 	.word	0xffffffff


	//   ....[31]....
        /*0254*/ 	.word	0xffffffff


	//   ....[32]....
        /*0258*/ 	.word	0xffffffff


	//   ....[33]....
        /*025c*/ 	.word	0xffffffff


	//   ....[34]....
        /*0260*/ 	.word	0xffffffff


	//   ....[35]....
        /*0264*/ 	.word	0xffffffff


	//   ....[36]....
        /*0268*/ 	.word	0xffffffff


	//   ....[37]....
        /*026c*/ 	.word	0xffffffff


	//   ....[38]....
        /*0270*/ 	.word	0xffffffff


	//   ....[39]....
        /*0274*/ 	.word	0xffffffff


	//   ....[40]....
        /*0278*/ 	.word	0xffffffff


	//   ....[41]....
        /*027c*/ 	.word	0xffffffff


	//   ....[42]....
        /*0280*/ 	.word	0xffffffff


	//   ....[43]....
        /*0284*/ 	.word	0xffffffff


	//   ....[44]....
        /*0288*/ 	.word	0xffffffff


	//   ....[45]....
        /*028c*/ 	.word	0xffffffff


	//   ....[46]....
        /*0290*/ 	.word	0xffffffff


	//   ....[47]....
        /*0294*/ 	.word	0xffffffff


	//   ....[48]....
        /*0298*/ 	.word	0xffffffff


	//   ....[49]....
        /*029c*/ 	.word	0xffffffff


	//   ....[50]....
        /*02a0*/ 	.word	0xffffffff


	//   ....[51]....
        /*02a4*/ 	.word	0xffffffff


	//   ....[52]....
        /*02a8*/ 	.word	0xffffffff


	//   ....[53]....
        /*02ac*/ 	.word	0xffffffff


	//   ....[54]....
        /*02b0*/ 	.word	0xffffffff


	//   ....[55]....
        /*02b4*/ 	.word	0xffffffff


	//   ....[56]....
        /*02b8*/ 	.word	0xffffffff


	//   ....[57]....
        /*02bc*/ 	.word	0xffffffff


	//   ....[58]....
        /*02c0*/ 	.word	0xffffffff


	//   ....[59]....
        /*02c4*/ 	.word	0xffffffff


	//   ....[60]....
        /*02c8*/ 	.word	0xffffffff


	//   ....[61]....
        /*02cc*/ 	.word	0xffffffff


	//   ....[62]....
        /*02d0*/ 	.word	0xffffffff


	//   ....[63]....
        /*02d4*/ 	.word	0xffffffff


	//   ....[64]....
        /*02d8*/ 	.word	0xffffffff


	//   ....[65]....
        /*02dc*/ 	.word	0xffffffff


	//   ....[66]....
        /*02e0*/ 	.word	0xffffffff


	//   ....[67]....
        /*02e4*/ 	.word	0xffffffff


	//   ....[68]....
        /*02e8*/ 	.word	0x0500000f


	//   ....[69]....
        /*02ec*/ 	.word	0x0500000f


	//   ....[70]....
        /*02f0*/ 	.word	0x0500000f


	//   ....[71]....
        /*02f4*/ 	.word	0x0500000f


	//   ....[72]....
        /*02f8*/ 	.word	0x0500000f


	//   ....[73]....
        /*02fc*/ 	.word	0x0500000f


	//   ....[74]....
        /*0300*/ 	.word	0x0500000f


	//   ....[75]....
        /*0304*/ 	.word	0x0500000f


	//   ....[76]....
        /*0308*/ 	.word	0x0500000f


	//   ....[77]....
        /*030c*/ 	.word	0x0500000f


	//   ....[78]....
        /*0310*/ 	.word	0x0500000f


	//   ....[79]....
        /*0314*/ 	.word	0x0500000f


	//   ....[80]....
        /*0318*/ 	.word	0x0500000f


	//   ....[81]....
        /*031c*/ 	.word	0x0500000f


	//   ....[82]....
        /*0320*/ 	.word	0x0500000f


	//   ....[83]....
        /*0324*/ 	.word	0x0500000f


	//   ....[84]....
        /*0328*/ 	.word	0x0500000f


	//   ....[85]....
        /*032c*/ 	.word	0x0500000f


	//   ....[86]....
        /*0330*/ 	.word	0x0500000f


	//----- nvinfo : EIATTR_COOP_GROUP_INSTR_OFFSETS
	.align		4
.L_1143:
        /*0334*/ 	.byte	0x04, 0x28
        /*0336*/ 	.short	(.L_1145 - .L_1144)


	//   ....[0]....
.L_1144:
        /*0338*/ 	.word	0x00000070


	//   ....[1]....
        /*033c*/ 	.word	0x00000140


	//   ....[2]....
        /*0340*/ 	.word	0x00000190


	//   ....[3]....
        /*0344*/ 	.word	0x000003c0


	//   ....[4]....
        /*0348*/ 	.word	0x00000520


	//   ....[5]....
        /*034c*/ 	.word	0x00000640


	//   ....[6]....
        /*0350*/ 	.word	0x000007a0


	//   ....[7]....
        /*0354*/ 	.word	0x00001470


	//   ....[8]....
        /*0358*/ 	.word	0x00001c20


	//   ....[9]....
        /*035c*/ 	.word	0x00001c40


	//   ....[10]....
        /*0360*/ 	.word	0x000024e0


	//   ....[11]....
        /*0364*/ 	.word	0x000025b0


	//   ....[12]....
        /*0368*/ 	.word	0x00002fe0


	//   ....[13]....
        /*036c*/ 	.word	0x00003050


	//   ....[14]....
        /*0370*/ 	.word	0x00004200


	//   ....[15]....
        /*0374*/ 	.word	0x00004910


	//   ....[16]....
        /*0378*/ 	.word	0x00004940


	//   ....[17]....
        /*037c*/ 	.word	0x000049a0


	//   ....[18]....
        /*0380*/ 	.word	0x00005110


	//   ....[19]....
        /*0384*/ 	.word	0x000052e0


	//   ....[20]....
        /*0388*/ 	.word	0x00006c40


	//   ....[21]....
        /*038c*/ 	.word	0x00006c70


	//   ....[22]....
        /*0390*/ 	.word	0x00006f30


	//   ....[23]....
        /*0394*/ 	.word	0x00006f80


	//   ....[24]....
        /*0398*/ 	.word	0x00008580


	//   ....[25]....
        /*039c*/ 	.word	0x000085c0


	//   ....[26]....
        /*03a0*/ 	.word	0x000086a0


	//   ....[27]....
        /*03a4*/ 	.word	0x000086c0


	//   ....[28]....
        /*03a8*/ 	.word	0x000097c0


	//   ....[29]....
        /*03ac*/ 	.word	0x000097f0


	//   ....[30]....
        /*03b0*/ 	.word	0x00009820


	//   ....[31]....
        /*03b4*/ 	.word	0x00009850


	//   ....[32]....
        /*03b8*/ 	.word	0x00009dc0


	//   ....[33]....
        /*03bc*/ 	.word	0x00009e00


	//   ....[34]....
        /*03c0*/ 	.word	0x00009ec0


	//   ....[35]....
        /*03c4*/ 	.word	0x00009ee0


	//   ....[36]....
        /*03c8*/ 	.word	0x00009fa0


	//   ....[37]....
        /*03cc*/ 	.word	0x00009fc0


	//   ....[38]....
        /*03d0*/ 	.word	0x0000a090


	//   ....[39]....
        /*03d4*/ 	.word	0x0000a0b0


	//   ....[40]....
        /*03d8*/ 	.word	0x0000a730


	//   ....[41]....
        /*03dc*/ 	.word	0x0000a760


	//   ....[42]....
        /*03e0*/ 	.word	0x0000a830


	//   ....[43]....
        /*03e4*/ 	.word	0x0000a850


	//   ....[44]....
        /*03e8*/ 	.word	0x0000a910


	//   ....[45]....
        /*03ec*/ 	.word	0x0000a930


	//   ....[46]....
        /*03f0*/ 	.word	0x0000aa00


	//   ....[47]....
        /*03f4*/ 	.word	0x0000aa20


	//   ....[48]....
        /*03f8*/ 	.word	0x0000ab80


	//   ....[49]....
        /*03fc*/ 	.word	0x0000b8d0


	//   ....[50]....
        /*0400*/ 	.word	0x0000c2b0


	//   ....[51]....
        /*0404*/ 	.word	0x0000c2c0


	//   ....[52]....
        /*0408*/ 	.word	0x0000c330


	//   ....[53]....
        /*040c*/ 	.word	0x0000c360


	//   ....[54]....
        /*0410*/ 	.word	0x0000c410


	//   ....[55]....
        /*0414*/ 	.word	0x0000c420


	//   ....[56]....
        /*0418*/ 	.word	0x0000c4a0


	//   ....[57]....
        /*041c*/ 	.word	0x0000c4b0


	//   ....[58]....
        /*0420*/ 	.word	0x0000c530


	//   ....[59]....
        /*0424*/ 	.word	0x0000c540


	//   ....[60]....
        /*0428*/ 	.word	0x0000c5c0


	//   ....[61]....
        /*042c*/ 	.word	0x0000c5d0


	//   ....[62]....
        /*0430*/ 	.word	0x0000c650


	//   ....[63]....
        /*0434*/ 	.word	0x0000c660


	//   ....[64]....
        /*0438*/ 	.word	0x0000c670


	//   ....[65]....
        /*043c*/ 	.word	0x0000c680


	//   ....[66]....
        /*0440*/ 	.word	0x0000ec70


	//   ....[67]....
        /*0444*/ 	.word	0x0000ee60


	//   ....[68]....
        /*0448*/ 	.word	0x0000f3d0


	//   ....[69]....
        /*044c*/ 	.word	0x0000f550


	//   ....[70]....
        /*0450*/ 	.word	0x0000f5b0


	//   ....[71]....
        /*0454*/ 	.word	0x0000f640


	//   ....[72]....
        /*0458*/ 	.word	0x0000f720


	//   ....[73]....
        /*045c*/ 	.word	0x0000f780


	//   ....[74]....
        /*0460*/ 	.word	0x0000f890


	//   ....[75]....
        /*0464*/ 	.word	0x0000f8f0


	//   ....[76]....
        /*0468*/ 	.word	0x0000f9e0


	//   ....[77]....
        /*046c*/ 	.word	0x0000fa40


	//   ....[78]....
        /*0470*/ 	.word	0x0000fb30


	//   ....[79]....
        /*0474*/ 	.word	0x0000fb90


	//   ....[80]....
        /*0478*/ 	.word	0x0000fc80


	//   ....[81]....
        /*047c*/ 	.word	0x0000fce0


	//   ....[82]....
        /*0480*/ 	.word	0x0000fdc0


	//   ....[83]....
        /*0484*/ 	.word	0x0000fe20


	//   ....[84]....
        /*0488*/ 	.word	0x0000fef0


	//   ....[85]....
        /*048c*/ 	.word	0x00010210


	//   ....[86]....
        /*0490*/ 	.word	0x00010330


	//----- nvinfo : EIATTR_REG_RECONFIG
	.align		4
.L_1145:
        /*0494*/ 	.byte	0x01, 0x54
	.zero		2


	//----- nvinfo : EIATTR_SYSCALL_OFFSETS
	.align		4
        /*0498*/ 	.byte	0x04, 0x46
        /*049a*/ 	.short	(.L_1147 - .L_1146)


	//   ....[0]....
.L_1146:
        /*049c*/ 	.word	0x00001650


	//   ....[1]....
        /*04a0*/ 	.word	0x0000b4d0


	//   ....[2]....
        /*04a4*/ 	.word	0x0000b620


	//   ....[3]....
        /*04a8*/ 	.word	0x0000b710


	//   ....[4]....
        /*04ac*/ 	.word	0x0000be80


	//----- nvinfo : EIATTR_MBARRIER_INSTR_OFFSETS
	.align		4
.L_1147:
        /*04b0*/ 	.byte	0x04, 0x39
        /*04b2*/ 	.short	(.L_1149 - .L_1148)


	//   ....[0]....
.L_1148:
        /*04b4*/ 	.word	0x00000270
        /*04b8*/ 	.word	0x000000ff
        /*04bc*/ 	.word	0x00028800
        /*04c0*/ 	.short	0x0100
        /*04c2*/ 	.byte	0x08
	.zero		1


	//   ....[1]....
        /*04c4*/ 	.word	0x00000280
        /*04c8*/ 	.word	0x000000ff
        /*04cc*/ 	.word	0x00028820
        /*04d0*/ 	.short	0x0100
        /*04d2*/ 	.byte	0x08
	.zero		1


	//   ....[2]....
        /*04d4*/ 	.word	0x00000370
        /*04d8*/ 	.word	0x000000ff
        /*04dc*/ 	.word	0x00028830
        /*04e0*/ 	.short	0x0100
        /*04e2*/ 	.byte	0x08
	.zero		1


	//   ....[3]....
        /*04e4*/ 	.word	0x00000380
        /*04e8*/ 	.word	0x000000ff
        /*04ec*/ 	.word	0x00028840
        /*04f0*/ 	.short	0x0100
        /*04f2*/ 	.byte	0x08
	.zero		1


	//   ....[4]....
        /*04f4*/ 	.word	0x00000390
        /*04f8*/ 	.word	0x000000ff
        /*04fc*/ 	.word	0x00028838
        /*0500*/ 	.short	0x0100
        /*0502*/ 	.byte	0x08
	.zero		1


	//   ....[5]....
        /*0504*/ 	.word	0x000003a0
        /*0508*/ 	.word	0x000000ff
        /*050c*/ 	.word	0x00028848
        /*0510*/ 	.short	0x0100
        /*0512*/ 	.byte	0x08
	.zero		1


	//   ....[6]....
        /*0514*/ 	.word	0x000004d0
        /*0518*/ 	.word	0x000000ff
        /*051c*/ 	.word	0x00028850
        /*0520*/ 	.short	0x0100
        /*0522*/ 	.byte	0x08
	.zero		1


	//   ....[7]....
        /*0524*/ 	.word	0x000004e0
        /*0528*/ 	.word	0x000000ff
        /*052c*/ 	.word	0x00028860
        /*0530*/ 	.short	0x0100
        /*0532*/ 	.byte	0x08
	.zero		1


	//   ....[8]....
        /*0534*/ 	.word	0x000004f0
        /*0538*/ 	.word	0x000000ff
        /*053c*/ 	.word	0x00028858
        /*0540*/ 	.short	0x0100
        /*0542*/ 	.byte	0x08
	.zero		1


	//   ....[9]....
        /*0544*/ 	.word	0x00000500
        /*0548*/ 	.word	0x000000ff
        /*054c*/ 	.word	0x00028868
        /*0550*/ 	.short	0x0100
        /*0552*/ 	.byte	0x08
	.zero		1


	//   ....[10]....
        /*0554*/ 	.word	0x000005f0
        /*0558*/ 	.word	0x000000ff
        /*055c*/ 	.word	0x00028870
        /*0560*/ 	.short	0x0100
        /*0562*/ 	.byte	0x06
	.zero		1


	//   ....[11]....
        /*0564*/ 	.word	0x00000600
        /*0568*/ 	.word	0x000000ff
        /*056c*/ 	.word	0x00028880
        /*0570*/ 	.short	0x0100
        /*0572*/ 	.byte	0x06
	.zero		1


	//   ....[12]....
        /*0574*/ 	.word	0x00000610
        /*0578*/ 	.word	0x000000ff
        /*057c*/ 	.word	0x00028878
        /*0580*/ 	.short	0x0100
        /*0582*/ 	.byte	0x06
	.zero		1


	//   ....[13]....
        /*0584*/ 	.word	0x00000620
        /*0588*/ 	.word	0x000000ff
        /*058c*/ 	.word	0x00028888
        /*0590*/ 	.short	0x0100
        /*0592*/ 	.byte	0x06
	.zero		1


	//   ....[14]....
        /*0594*/ 	.word	0x00000750
        /*0598*/ 	.word	0x000000ff
        /*059c*/ 	.word	0x00028890
        /*05a0*/ 	.short	0x0100
        /*05a2*/ 	.byte	0x08
	.zero		1


	//   ....[15]....
        /*05a4*/ 	.word	0x00000760
        /*05a8*/ 	.word	0x000000ff
        /*05ac*/ 	.word	0x000288a0
        /*05b0*/ 	.short	0x0100
        /*05b2*/ 	.byte	0x08
	.zero		1


	//   ....[16]....
        /*05b4*/ 	.word	0x00000770
        /*05b8*/ 	.word	0x000000ff
        /*05bc*/ 	.word	0x00028898
        /*05c0*/ 	.short	0x0100
        /*05c2*/ 	.byte	0x08
	.zero		1


	//   ....[17]....
        /*05c4*/ 	.word	0x00000780
        /*05c8*/ 	.word	0x000000ff
        /*05cc*/ 	.word	0x000288a8
        /*05d0*/ 	.short	0x0100
        /*05d2*/ 	.byte	0x08
	.zero		1


	//   ....[18]....
        /*05d4*/ 	.word	0x000008b0
        /*05d8*/ 	.word	0x000000ff
        /*05dc*/ 	.word	0x000288b0
        /*05e0*/ 	.short	0x0100
        /*05e2*/ 	.byte	0x08
	.zero		1


	//   ....[19]....
        /*05e4*/ 	.word	0x000008c0
        /*05e8*/ 	.word	0x000000ff
        /*05ec*/ 	.word	0x000288c0
        /*05f0*/ 	.short	0x0100
        /*05f2*/ 	.byte	0x08
	.zero		1


	//   ....[20]....
        /*05f4*/ 	.word	0x000008d0
        /*05f8*/ 	.word	0x000000ff
        /*05fc*/ 	.word	0x000288b8
        /*0600*/ 	.short	0x0100
        /*0602*/ 	.byte	0x08
	.zero		1


	//   ....[21]....
        /*0604*/ 	.word	0x000008e0
        /*0608*/ 	.word	0x000000ff
        /*060c*/ 	.word	0x000288c8
        /*0610*/ 	.short	0x0100
        /*0612*/ 	.byte	0x08
	.zero		1


	//   ....[22]....
        /*0614*/ 	.word	0x000016d0
        /*0618*/ 	.word	0x000000ff
        /*061c*/ 	.word	0x00028800
        /*0620*/ 	.short	0x010a
        /*0622*/ 	.byte	0x29
	.zero		1


	//   ....[23]....
        /*0624*/ 	.word	0x00001750
        /*0628*/ 	.word	0x00000003
        /*062c*/ 	.word	0x00028830
        /*0630*/ 	.short	0x010a
        /*0632*/ 	.byte	0x3f
	.zero		1


	//   ....[24]....
        /*0634*/ 	.word	0x000017b0
        /*0638*/ 	.word	0x00000003
        /*063c*/ 	.word	0x00028830
        /*0640*/ 	.short	0x010a
        /*0642*/ 	.byte	0x3f
	.zero		1


	//   ....[25]....
        /*0644*/ 	.word	0x00001ed0
        /*0648*/ 	.word	0x00000003
        /*064c*/ 	.word	0x00000000
        /*0650*/ 	.short	0x0101
        /*0652*/ 	.byte	0x3f
	.zero		1


	//   ....[26]....
        /*0654*/ 	.word	0x00003c60
        /*0658*/ 	.word	0x000000ff
        /*065c*/ 	.word	0x00028830
        /*0660*/ 	.short	0x010a
        /*0662*/ 	.byte	0x06
	.zero		1


	//   ....[27]....
        /*0664*/ 	.word	0x00003ca0
        /*0668*/ 	.word	0x000000ff
        /*066c*/ 	.word	0x00028830
        /*0670*/ 	.short	0x010a
        /*0672*/ 	.byte	0x06
	.zero		1


	//   ....[28]....
        /*0674*/ 	.word	0x00003fc0
        /*0678*/ 	.word	0x000000ff
        /*067c*/ 	.word	0x00028850
        /*0680*/ 	.short	0x010a
        /*0682*/ 	.byte	0x06
	.zero		1


	//   ....[29]....
        /*0684*/ 	.word	0x00004000
        /*0688*/ 	.word	0x000000ff
        /*068c*/ 	.word	0x00028850
        /*0690*/ 	.short	0x010a
        /*0692*/ 	.byte	0x06
	.zero		1


	//   ....[30]....
        /*0694*/ 	.word	0x000057d0
        /*0698*/ 	.word	0x00000027
        /*069c*/ 	.word	0x00000000
        /*06a0*/ 	.short	0x0101
        /*06a2*/ 	.byte	0x3f
	.zero		1


	//   ....[31]....
        /*06a4*/ 	.word	0x00005880
        /*06a8*/ 	.word	0x00000029
        /*06ac*/ 	.word	0x00000000
        /*06b0*/ 	.short	0x0101
        /*06b2*/ 	.byte	0x3f
	.zero		1


	//   ....[32]....
        /*06b4*/ 	.word	0x000065b0
        /*06b8*/ 	.word	0x000000ff
        /*06bc*/ 	.word	0x00028830
        /*06c0*/ 	.short	0x010a
        /*06c2*/ 	.byte	0x06
	.zero		1


	//   ....[33]....
        /*06c4*/ 	.word	0x000065f0
        /*06c8*/ 	.word	0x000000ff
        /*06cc*/ 	.word	0x00028830
        /*06d0*/ 	.short	0x010a
        /*06d2*/ 	.byte	0x06
	.zero		1


	//   ....[34]....
        /*06d4*/ 	.word	0x00006910
        /*06d8*/ 	.word	0x000000ff
        /*06dc*/ 	.word	0x00028850
        /*06e0*/ 	.short	0x010a
        /*06e2*/ 	.byte	0x06
	.zero		1


	//   ....[35]....
        /*06e4*/ 	.word	0x00006950
        /*06e8*/ 	.word	0x000000ff
        /*06ec*/ 	.word	0x00028850
        /*06f0*/ 	.short	0x010a
        /*06f2*/ 	.byte	0x06
	.zero		1


	//   ....[36]....
        /*06f4*/ 	.word	0x00007a50
        /*06f8*/ 	.word	0x0000001b
        /*06fc*/ 	.word	0x00000000
        /*0700*/ 	.short	0x0101
        /*0702*/ 	.byte	0x3f
	.zero		1


	//   ....[37]....
        /*0704*/ 	.word	0x00007b00
        /*0708*/ 	.word	0x0000001f
        /*070c*/ 	.word	0x00000000
        /*0710*/ 	.short	0x0101
        /*0712*/ 	.byte	0x3f
	.zero		1


	//   ....[38]....
        /*0714*/ 	.word	0x000084f0
        /*0718*/ 	.word	0x000000ff
        /*071c*/ 	.word	0x00028850
        /*0720*/ 	.short	0x010a
        /*0722*/ 	.byte	0x05
	.zero		1


	//   ....[39]....
        /*0724*/ 	.word	0x00008530
        /*0728*/ 	.word	0x000000ff
        /*072c*/ 	.word	0x00028850
        /*0730*/ 	.short	0x010a
        /*0732*/ 	.byte	0x05
	.zero		1


	//   ....[40]....
        /*0734*/ 	.word	0x00008a50
        /*0738*/ 	.word	0x00000000
        /*073c*/ 	.word	0x00000000
        /*0740*/ 	.short	0x0101
        /*0742*/ 	.byte	0x3f
	.zero		1


	//   ....[41]....
        /*0744*/ 	.word	0x00009df0
        /*0748*/ 	.word	0x00000000
        /*074c*/ 	.word	0x00000000
        /*0750*/ 	.short	0x0101
        /*0752*/ 	.byte	0x3f
	.zero		1


	//   ....[42]....
        /*0754*/ 	.word	0x0000bad0
        /*0758*/ 	.word	0x00000000
        /*075c*/ 	.word	0x00028840
        /*0760*/ 	.short	0x010a
        /*0762*/ 	.byte	0x3f
	.zero		1


	//   ....[43]....
        /*0764*/ 	.word	0x0000c7a0
        /*0768*/ 	.word	0x00000011
        /*076c*/ 	.word	0x00028800
        /*0770*/ 	.short	0x0107
        /*0772*/ 	.byte	0x3f
	.zero		1


	//   ....[44]....
        /*0774*/ 	.word	0x0000c8b0
        /*0778*/ 	.word	0x00000011
        /*077c*/ 	.word	0x00028800
        /*0780*/ 	.short	0x0101
        /*0782*/ 	.byte	0x3f
	.zero		1


	//   ....[45]....
        /*0784*/ 	.word	0x0000c8d0
        /*0788*/ 	.word	0x00000011
        /*078c*/ 	.word	0x00028820
        /*0790*/ 	.short	0x010a
        /*0792*/ 	.byte	0x3f
	.zero		1


	//   ....[46]....
        /*0794*/ 	.word	0x0000cc00
        /*0798*/ 	.word	0x00000004
        /*079c*/ 	.word	0x00028840
        /*07a0*/ 	.short	0x010a
        /*07a2*/ 	.byte	0x3f
	.zero		1


	//   ....[47]....
        /*07a4*/ 	.word	0x0000cf80
        /*07a8*/ 	.word	0x00000004
        /*07ac*/ 	.word	0x00000060
        /*07b0*/ 	.short	0x010a
        /*07b2*/ 	.byte	0x3f
	.zero		1


	//   ....[48]....
        /*07b4*/ 	.word	0x0000d5d0
        /*07b8*/ 	.word	0x00000003
        /*07bc*/ 	.word	0x00028840
        /*07c0*/ 	.short	0x010a
        /*07c2*/ 	.byte	0x3f
	.zero		1


	//   ....[49]....
        /*07c4*/ 	.word	0x0000d960
        /*07c8*/ 	.word	0x00000002
        /*07cc*/ 	.word	0x00000060
        /*07d0*/ 	.short	0x010a
        /*07d2*/ 	.byte	0x3f
	.zero		1


	//   ....[50]....
        /*07d4*/ 	.word	0x0000df00
        /*07d8*/ 	.word	0x00000002
        /*07dc*/ 	.word	0x00028840
        /*07e0*/ 	.short	0x010a
        /*07e2*/ 	.byte	0x3f
	.zero		1


	//   ....[51]....
        /*07e4*/ 	.word	0x0000e290
        /*07e8*/ 	.word	0x00000002
        /*07ec*/ 	.word	0x00000060
        /*07f0*/ 	.short	0x010a
        /*07f2*/ 	.byte	0x3f
	.zero		1


	//   ....[52]....
        /*07f4*/ 	.word	0x0000e7e0
        /*07f8*/ 	.word	0x00000003
        /*07fc*/ 	.word	0x00028860
        /*0800*/ 	.short	0x010a
        /*0802*/ 	.byte	0x3f
	.zero		1


	//   ....[53]....
        /*0804*/ 	.word	0x0000ede0
        /*0808*/ 	.word	0x00000000
        /*080c*/ 	.word	0x00028820
        /*0810*/ 	.short	0x010a
        /*0812*/ 	.byte	0x3f
	.zero		1


	//   ....[54]....
        /*0814*/ 	.word	0x0000efb0
        /*0818*/ 	.word	0x00000006
        /*081c*/ 	.word	0x00000000
        /*0820*/ 	.short	0x010a
        /*0822*/ 	.byte	0x3f
	.zero		1


	//   ....[55]....
        /*0824*/ 	.word	0x0000f000
        /*0828*/ 	.word	0x00000003
        /*082c*/ 	.word	0x00000000
        /*0830*/ 	.short	0x010a
        /*0832*/ 	.byte	0x3f
	.zero		1


	//   ....[56]....
        /*0834*/ 	.word	0x0000f060
        /*0838*/ 	.word	0x00000012
        /*083c*/ 	.word	0x00000000
        /*0840*/ 	.short	0x010a
        /*0842*/ 	.byte	0x3f
	.zero		1


	//   ....[57]....
        /*0844*/ 	.word	0x0000f090
        /*0848*/ 	.word	0x00000003
        /*084c*/ 	.word	0x00000000
        /*0850*/ 	.short	0x010a
        /*0852*/ 	.byte	0x3f
	.zero		1


	//   ....[58]....
        /*0854*/ 	.word	0x0000f100
        /*0858*/ 	.word	0x00000003
        /*085c*/ 	.word	0x00028800
        /*0860*/ 	.short	0x010a
        /*0862*/ 	.byte	0x3f
	.zero		1


	//   ....[59]....
        /*0864*/ 	.word	0x0000f150
        /*0868*/ 	.word	0x00000003
        /*086c*/ 	.word	0x00028830
        /*0870*/ 	.short	0x010a
        /*0872*/ 	.byte	0x3f
	.zero		1


	//   ....[60]....
        /*0874*/ 	.word	0x0000f1b0
        /*0878*/ 	.word	0x00000005
        /*087c*/ 	.word	0x00028830
        /*0880*/ 	.short	0x010a
        /*0882*/ 	.byte	0x3f
	.zero		1


	//   ....[61]....
        /*0884*/ 	.word	0x0000f210
        /*0888*/ 	.word	0x00000005
        /*088c*/ 	.word	0x00028850
        /*0890*/ 	.short	0x010a
        /*0892*/ 	.byte	0x3f
	.zero		1


	//   ....[62]....
        /*0894*/ 	.word	0x0000f270
        /*0898*/ 	.word	0x00000005
        /*089c*/ 	.word	0x00028830
        /*08a0*/ 	.short	0x010a
        /*08a2*/ 	.byte	0x3f
	.zero		1


	//   ....[63]....
        /*08a4*/ 	.word	0x0000f2d0
        /*08a8*/ 	.word	0x00000005
        /*08ac*/ 	.word	0x00028850
        /*08b0*/ 	.short	0x010a
        /*08b2*/ 	.byte	0x3f
	.zero		1


	//   ....[64]....
        /*08b4*/ 	.word	0x0000f330
        /*08b8*/ 	.word	0x00000007
        /*08bc*/ 	.word	0x00028850
        /*08c0*/ 	.short	0x010a
        /*08c2*/ 	.byte	0x3f
	.zero		1


	//   ....[65]....
        /*08c4*/ 	.word	0x0000f480
        /*08c8*/ 	.word	0x00000000
        /*08cc*/ 	.word	0x00028840
        /*08d0*/ 	.short	0x010a
        /*08d2*/ 	.byte	0x3f
	.zero		1


	//   ....[66]....
        /*08d4*/ 	.word	0x0000ff30
        /*08d8*/ 	.word	0x00000011
        /*08dc*/ 	.word	0x00028820
        /*08e0*/ 	.short	0x010a
        /*08e2*/ 	.byte	0x3f
	.zero		1


	//   ....[67]....
        /*08e4*/ 	.word	0x0000ff80
        /*08e8*/ 	.word	0x00000004
        /*08ec*/ 	.word	0x00028840
        /*08f0*/ 	.short	0x010a
        /*08f2*/ 	.byte	0x3f
	.zero		1


	//   ....[68]....
        /*08f4*/ 	.word	0x0000ffd0
        /*08f8*/ 	.word	0x00000004
        /*08fc*/ 	.word	0x00000060
        /*0900*/ 	.short	0x010a
        /*0902*/ 	.byte	0x3f
	.zero		1


	//   ....[69]....
        /*0904*/ 	.word	0x00010020
        /*0908*/ 	.word	0x00000003
        /*090c*/ 	.word	0x00028840
        /*0910*/ 	.short	0x010a
        /*0912*/ 	.byte	0x3f
	.zero		1


	//   ....[70]....
        /*0914*/ 	.word	0x00010070
        /*0918*/ 	.word	0x00000002
        /*091c*/ 	.word	0x00000060
        /*0920*/ 	.short	0x010a
        /*0922*/ 	.byte	0x3f
	.zero		1


	//   ....[71]....
        /*0924*/ 	.word	0x000100c0
        /*0928*/ 	.word	0x00000002
        /*092c*/ 	.word	0x00028840
        /*0930*/ 	.short	0x010a
        /*0932*/ 	.byte	0x3f
	.zero		1


	//   ....[72]....
        /*0934*/ 	.word	0x00010110
        /*0938*/ 	.word	0x00000002
        /*093c*/ 	.word	0x00000060
        /*0940*/ 	.short	0x010a
        /*0942*/ 	.byte	0x3f
	.zero		1


	//   ....[73]....
        /*0944*/ 	.word	0x00010160
        /*0948*/ 	.word	0x00000003
        /*094c*/ 	.word	0x00028860
        /*0950*/ 	.short	0x010a
        /*0952*/ 	.byte	0x3f
	.zero		1


	//   ....[74]....
        /*0954*/ 	.word	0x00010250
        /*0958*/ 	.word	0x00000000
        /*095c*/ 	.word	0x00028820
        /*0960*/ 	.short	0x010a
        /*0962*/ 	.byte	0x3f
	.zero		1


	//   ....[75]....
        /*0964*/ 	.word	0x000103f0
        /*0968*/ 	.word	0x00000006
        /*096c*/ 	.word	0x00000000
        /*0970*/ 	.short	0x010a
        /*0972*/ 	.byte	0x3f
	.zero		1


	//   ....[76]....
        /*0974*/ 	.word	0x00010440
        /*0978*/ 	.word	0x00000003
        /*097c*/ 	.word	0x00000000
        /*0980*/ 	.short	0x010a
        /*0982*/ 	.byte	0x3f
	.zero		1


	//   ....[77]....
        /*0984*/ 	.word	0x00010490
        /*0988*/ 	.word	0x00000012
        /*098c*/ 	.word	0x00000000
        /*0990*/ 	.short	0x010a
        /*0992*/ 	.byte	0x3f
	.zero		1


	//----- nvinfo : EIATTR_NUM_MBARRIERS
	.align		4
.L_1149:
        /*0994*/ 	.byte	0x03, 0x38
        /*0996*/ 	.short	0x0016


	//----- nvinfo : EIATTR_EXIT_INSTR_OFFSETS
	.align		4
        /*0998*/ 	.byte	0x04, 0x1c
        /*099a*/ 	.short	(.L_1151 - .L_1150)


	//   ....[0]....
.L_1150:
        /*099c*/ 	.word	0x00000a40


	//   ....[1]....
        /*09a0*/ 	.word	0x0000ab20


	//   ....[2]....
        /*09a4*/ 	.word	0x0000f0e0


	//----- nvinfo : EIATTR_MAX_THREADS
	.align		4
.L_1151:
        /*09a8*/ 	.byte	0x04, 0x05
        /*09aa*/ 	.short	(.L_1153 - .L_1152)
.L_1152:
        /*09ac*/ 	.word	0x00000180
        /*09b0*/ 	.word	0x00000001
        /*09b4*/ 	.word	0x00000001


	//----- nvinfo : EIATTR_CRS_STACK_SIZE
	.align		4
.L_1153:
        /*09b8*/ 	.byte	0x04, 0x1e
        /*09ba*/ 	.short	(.L_1155 - .L_1154)
.L_1154:
        /*09bc*/ 	.word	0x00000000


	//----- nvinfo : EIATTR_CBANK_PARAM_SIZE
	.align		4
.L_1155:
        /*09c0*/ 	.byte	0x03, 0x19
        /*09c2*/ 	.short	0x0af0


	//----- nvinfo : EIATTR_PARAM_CBANK
	.align		4
        /*09c4*/ 	.byte	0x04, 0x0a
        /*09c6*/ 	.short	(.L_1157 - .L_1156)
	.align		4
.L_1156:
        /*09c8*/ 	.word	index@(.nv.constant0._ZN7cutlass13device_kernelIN5flash11enable_sm90INS1_16FlashAttnFwdSm90INS1_25CollectiveMainloopFwdSm90ILi2EN4cute5tupleIJNS5_1CILi1EEES8_S8_EEENS6_IJNS7_ILi128EEESA_SA_EEELi128ENS_10bfloat16_tEfNS_4arch4Sm90ELb1ELb0ELb0ELb0ELb0ELb0ELb0ELb1ELb1ELb1ELb0ELb0EEENS1_21CollectiveEpilogueFwdISB_S9_SC_SE_Li256ELb0ELb1ELb0ELb0EEENS1_30DynamicPersistentTileSchedulerILi256ELi128ELb0ELb1ELb1EEEEEEEEEvNT_6ParamsE)
        /*09cc*/ 	.short	0x0210
        /*09ce*/ 	.short	0x0af0


	//----- nvinfo : EIATTR_SW_WAR
	.align		4
.L_1157:
        /*09d0*/ 	.byte	0x04, 0x36
        /*09d2*/ 	.short	(.L_1159 - .L_1158)
.L_1158:
        /*09d4*/ 	.word	0x00000008
.L_1159:


//--------------------- .nv.info._ZN7cutlass13device_kernelIN5flash11enable_sm90INS1_16FlashAttnFwdSm90INS1_25CollectiveMainloopFwdSm90ILi2EN4cute5tupleIJNS5_1CILi1EEES8_S8_EEENS6_IJNS7_ILi128EEESA_SA_EEELi128ENS_10bfloat16_tEfNS_4arch4Sm90ELb1ELb0ELb0ELb1ELb0ELb0ELb0ELb1ELb1ELb1ELb0ELb0EEENS1_21CollectiveEpilogueFwdISB_S9_SC_SE_Li256ELb1ELb1ELb0ELb0EEENS1_36VarlenDynamicPersistentTileSchedulerILi128ELi128ELi256ELi128ELb0ELb1ELb1ELb1ELb1ELb1EEEEEEEEEvNT_6ParamsE --------------------------
	.section	.nv.info._ZN7cutlass13device_kernelIN5flash11enable_sm90INS1_16FlashAttnFwdSm90INS1_25CollectiveMainloopFwdSm90ILi2EN4cute5tupleIJNS5_1CILi1EEES8_S8_EEENS6_IJNS7_ILi128EEESA_SA_EEELi128ENS_10bfloat16_tEfNS_4arch4Sm90ELb1ELb0ELb0ELb1ELb0ELb0ELb0ELb1ELb1ELb1ELb0ELb0EEENS1_21CollectiveEpilogueFwdISB_S9_SC_SE_Li256ELb1ELb1ELb0ELb0EEENS1_36VarlenDynamicPersistentTileSchedulerILi128ELi128ELi256ELi128ELb0ELb1ELb1ELb1ELb1ELb1EEEEEEEEEvNT_6ParamsE,"",@"SHT_CUDA_INFO"
	.sectionflags	@""
	.align	4


	//----- nvinfo : EIATTR_CUDA_API_VERSION
	.align		4
        /*0000*/ 	.byte	0x04, 0x37
        /*0002*/ 	.short	(.L_1161 - .L_1160)
.L_1160:
        /*0004*/ 	.word	0x00000082


	//----- nvinfo : EIATTR_KPARAM_INFO
	.align		4
.L_1161:
        /*0008*/ 	.byte	0x04, 0x17
        /*000a*/ 	.short	(.L_1163 - .L_1162)
.L_1162:
        /*000c*/ 	.word	0x00000000
        /*0010*/ 	.short	0x0000
        /*0012*/ 	.short	0x0070
        /*0014*/ 	.byte	0x00, 0xf0, 0x01, 0x2a


	//----- nvinfo : EIATTR_SPARSE_MMA_MASK
	.align		4
.L_1163:
        /*0018*/ 	.byte	0x03, 0x50
        /*001a*/ 	.short	0x0000


	//----- nvinfo : EIATTR_MAXREG_COUNT
	.align		4
        /*001c*/ 	.byte	0x03, 0x1b
        /*001e*/ 	.short	0x00a8


	//----- nvinfo : EIATTR_NUM_BARRIERS
	.align		4
        /*0020*/ 	.byte	0x02, 0x4c
        /*0022*/ 	.byte	0x10
	.zero		1


	//----- nvinfo : EIATTR_EXTERNS
	.align		4
        /*0024*/ 	.byte	0x04, 0x0f
        /*0026*/ 	.short	(.L_1165 - .L_1164)


	//   ....[0]....
	.align		4
.L_1164:
        /*0028*/ 	.word	index@(__assertfail)


	//----- nvinfo : EIATTR_ANNOTATIONS
	.align		4
.L_1165:
        /*002c*/ 	.byte	0x04, 0x55
        /*002e*/ 	.short	(.L_1167 - .L_1166)


	//   ....[0]....
.L_1166:
        /* <DEDUP_REMOVED lines=74> */


	//----- nvinfo : EIATTR_MERCURY_ISA_VERSION
	.align		4
.L_1167:
        /*04b8*/ 	.byte	0x03, 0x5f
        /*04ba*/ 	.short	0x0101


	//----- nvinfo : EIATTR_UNUSED_LOAD_BYTE_OFFSET
	.align		4
        /*04bc*/ 	.byte	0x04, 0x44
        /*04be*/ 	.short	(.L_1169 - .L_1168)


	//   ....[0]....
.L_1168:
        /*04c0*/ 	.word	0x00000a30
        /*04c4*/ 	.word	0x0000fff0


	//   ....[1]....
        /*04c8*/ 	.word	0x00008e50
        /*04cc*/ 	.word	0x0000fff0


	//----- nvinfo : EIATTR_INT_WARP_WIDE_INSTR_OFFSETS
	.align		4
.L_1169:
        /*04d0*/ 	.byte	0x04, 0x31
        /*04d2*/ 	.short	(.L_1171 - .L_1170)


	//   ....[0]....
.L_1170:
        /*04d4*/ 	.word	0x00000120


	//   ....[1]....
        /*04d8*/ 	.word	0x000001c0


	//   ....[2]....
        /*04dc*/ 	.word	0x00000230


	//   ....[3]....
        /*04e0*/ 	.word	0x0000c100


	//   ....[4]....
        /*04e4*/ 	.word	0x0000c190


	//   ....[5]....
        /*04e8*/ 	.word	0x0000f9d0


	//   ....[6]....
        /*04ec*/ 	.word	0x0000fa30


	//----- nvinfo : EIATTR_COOP_GROUP_MASK_REGIDS
	.align		4
.L_1171:
        /*04f0*/ 	.byte	0x04, 0x29
        /*04f2*/ 	.short	(.L_1173 - .L_1172)


	//   ....[0]....
.L_1172:
        /*04f4*/ 	.word	0xffffffff


	//   ....[1]....
        /*04f8*/ 	.word	0xffffffff


	//   ....[2]....
        /*04fc*/ 	.word	0xffffffff


	//   ....[3]....
        /*0500*/ 	.word	0xffffffff


	//   ....[4]....
        /*0504*/ 	.word	0xffffffff


	//   ....[5]....
        /*0508*/ 	.word	0xffffffff


	//   ....[6]....
        /*050c*/ 	.word	0xffffffff


	//   ....[7]....
        /*0510*/ 	.word	0xffffffff


	//   ....[8]....
        /*0514*/ 	.word	0xffffffff


	//   ....[9]....
        /*0518*/ 	.word	0xffffffff


	//   ....[10]....
        /*051c*/ 	.word	0xffffffff


	//   ....[11]....
        /*0520*/ 	.word	0xffffffff


	//   ....[12]....
        /*0524*/ 	.word	0xffffffff


	//   ....[13]....
        /*0528*/ 	.word	0xffffffff


	//   ....[14]....
        /*052c*/ 	.word	0xffffffff


	//   ....[15]....
        /*0530*/ 	.word	0xffffffff


	//   ....[16]....
        /*0534*/ 	.word	0xffffffff


	//   ....[17]....
        /*0538*/ 	.word	0xffffffff


	//   ....[18]....
        /*053c*/ 	.word	0xffffffff


	//   ....[19]....
        /*0540*/ 	.word	0xffffffff


	//   ....[20]....
        /*0544*/ 	.word	0xffffffff


	//   ....[21]....
        /*0548*/ 	.word	0xffffffff


	//   ....[22]....
        /*054c*/ 	.word	0xffffffff


	//   ....[23]....
        /*0550*/ 	.word	0xffffffff


	//   ....[24]....
        /*0554*/ 	.word	0xffffffff


	//   ....[25]....
        /*0558*/ 	.word	0xffffffff


	//   ....[26]....
        /*055c*/ 	.word	0xffffffff


	//   ....[27]....
        /*0560*/ 	.word	0xffffffff


	//   ....[28]....
        /*0564*/ 	.word	0xffffffff


	//   ....[29]....
        /*0568*/ 	.word	0xffffffff


	//   ....[30]....
        /*056c*/ 	.word	0xffffffff


	//   ....[31]....
        /*0570*/ 	.word	0xffffffff


	//   ....[32]....
        /*0574*/ 	.word	0xffffffff


	//   ....[33]....
        /*0578*/ 	.word	0xffffffff


	//   ....[34]....
        /*057c*/ 	.word	0xffffffff


	//   ....[35]....
        /*0580*/ 	.word	0xffffffff


	//   ....[36]....
        /*0584*/ 	.word	0xffffffff


	//   ....[37]....
        /*0588*/ 	.word	0xffffffff


	//   ....[38]....
        /*058c*/ 	.word	0xffffffff


	//   ....[39]....
        /*0590*/ 	.word	0xffffffff


	//   ....[40]....
        /*0594*/ 	.word	0xffffffff


	//   ....[41]....
        /*0598*/ 	.word	0xffffffff


	//   ....[42]....
        /*059c*/ 	.word	0xffffffff


	//   ....[43]....
        /*05a0*/ 	.word	0xffffffff


	//   ....[44]....
        /*05a4*/ 	.word	0xffffffff


	//   ....[45]....
        /*05a8*/ 	.word	0xffffffff


	//   ....[46]....
        /*05ac*/ 	.word	0xffffffff


	//   ....[47]....
        /*05b0*/ 	.word	0xffffffff


	//   ....[48]....
        /*05b4*/ 	.word	0xffffffff


	//   ....[49]....
        /*05b8*/ 	.word	0xffffffff


	//   ....[50]....
        /*05bc*/ 	.word	0xffffffff


	//   ....[51]....
        /*05c0*/ 	.word	0xffffffff


	//   ....[52]....
        /*05c4*/ 	.word	0xffffffff


	//   ....[53]....
        /*05c8*/ 	.word	0xffffffff


	//   ....[54]....
        /*05cc*/ 	.word	0xffffffff


	//   ....[55]....
        /*05d0*/ 	.word	0xffffffff


	//   ....[56]....
        /*05d4*/ 	.word	0xffffffff


	//   ....[57]....
        /*05d8*/ 	.word	0xffffffff


	//   ....[58]....
        /*05dc*/ 	.word	0xffffffff


	//   ....[59]....
        /*05e0*/ 	.word	0xffffffff


	//   ....[60]....
        /*05e4*/ 	.word	0xffffffff


	//   ....[61]....
        /*05e8*/ 	.word	0xffffffff


	//   ....[62]....
        /*05ec*/ 	.word	0xffffffff


	//   ....[63]....
        /*05f0*/ 	.word	0xffffffff


	//   ....[64]....
        /*05f4*/ 	.word	0xffffffff


	//   ....[65]....
        /*05f8*/ 	.word	0xffffffff


	//   ....[66]....
        /*05fc*/ 	.word	0xffffffff


	//   ....[67]....
        /*0600*/ 	.word	0xffffffff


	//   ....[68]....
        /*0604*/ 	.word	0xffffffff


	//   ....[69]....
        /*0608*/ 	.word	0xffffffff


	//   ....[70]....
        /*060c*/ 	.word	0xffffffff


	//   ....[71]....
        /*0610*/ 	.word	0xffffffff


	//   ....[72]....
        /*0614*/ 	.word	0xffffffff


	//   ....[73]....
        /*0618*/ 	.word	0xffffffff


	//   ....[74]....
        /*061c*/ 	.word	0xffffffff


	//   ....[75]....
        /*0620*/ 	.word	0xffffffff


	//   ....[76]....
        /*0624*/ 	.word	0xffffffff


	//   ....[77]....
        /*0628*/ 	.word	0xffffffff


	//   ....[78]....
        /*062c*/ 	.word	0xffffffff


	//   ....[79]....
        /*0630*/ 	.word	0xffffffff


	//   ....[80]....
        /*0634*/ 	.word	0xffffffff


	//   ....[81]....
        /*0638*/ 	.word	0xffffffff


	//   ....[82]....
        /*063c*/ 	.word	0xffffffff


	//   ....[83]....
        /*0640*/ 	.word	0xffffffff


	//   ....[84]....
        /*0644*/ 	.word	0xffffffff


	//   ....[85]....
        /*0648*/ 	.word	0xffffffff


	//   ....[86]....
        /*064c*/ 	.word	0xffffffff


	//   ....[87]....
        /*0650*/ 	.word	0xffffffff


	//   ....[88]....
        /*0654*/ 	.word	0xffffffff


	//   ....[89]....
        /*0658*/ 	.word	0xffffffff


	//   ....[90]....
        /*065c*/ 	.word	0xffffffff


	//   ....[91]....
        /*0660*/ 	.word	0xffffffff


	//   ....[92]....
        /*0664*/ 	.word	0xffffffff


	//   ....[93]....
        /*0668*/ 	.word	0xffffffff


	//   ....[94]....
        /*066c*/ 	.word	0xffffffff


	//   ....[95]....
        /*0670*/ 	.word	0xffffffff


	//   ....[96]....
        /*0674*/ 	.word	0xffffffff


	//   ....[97]....
        /*0678*/ 	.word	0xffffffff


	//   ....[98]....
        /*067c*/ 	.word	0xffffffff


	//   ....[99]....
        /*0680*/ 	.word	0x0500000f


	//   ....[100]....
        /*0684*/ 	.word	0x0500000f


	//   ....[101]....
        /*0688*/ 	.word	0x0500000f


	//   ....[102]....
        /*068c*/ 	.word	0x0500000f


	//   ....[103]....
        /*0690*/ 	.word	0x0500000f


	//   ....[104]....
        /*0694*/ 	.word	0x0500000f


	//   ....[105]....
        /*0698*/ 	.word	0x0500000f


	//   ....[106]....
        /*069c*/ 	.word	0x0500000f


	//   ....[107]....
        /*06a0*/ 	.word	0x0500000f


	//   ....[108]....
        /*06a4*/ 	.word	0x0500000f


	//   ....[109]....
        /*06a8*/ 	.word	0x0500000f


	//   ....[110]....
        /*06ac*/ 	.word	0x0500000f


	//   ....[111]....
        /*06b0*/ 	.word	0x0500000f


	//   ....[112]....
        /*06b4*/ 	.word	0x0500000f


	//   ....[113]....
        /*06b8*/ 	.word	0x0500000f


	//   ....[114]....
        /*06bc*/ 	.word	0x0500000f


	//   ....[115]....
        /*06c0*/ 	.word	0x0500000f


	//   ....[116]....
        /*06c4*/ 	.word	0x0500000f


	//   ....[117]....
        /*06c8*/ 	.word	0x0500000f


	//   ....[118]....
        /*06cc*/ 	.word	0x0500000f


	//   ....[119]....
        /*06d0*/ 	.word	0x0500000f


	//   ....[120]....
        /*06d4*/ 	.word	0x0500000f


	//   ....[121]....
        /*06d8*/ 	.word	0x0500000f


	//   ....[122]....
        /*06dc*/ 	.word	0x0500000f


	//   ....[123]....
        /*06e0*/ 	.word	0x0500000f


	//   ....[124]....
        /*06e4*/ 	.word	0x0500000f


	//   ....[125]....
        /*06e8*/ 	.word	0x0500000f


	//   ....[126]....
        /*06ec*/ 	.word	0x0500000f


	//   ....[127]....
        /*06f0*/ 	.word	0x0500000f


	//   ....[128]....
        /*06f4*/ 	.word	0x0500000f


	//   ....[129]....
        /*06f8*/ 	.word	0x0500000f


	//   ....[130]....
        /*06fc*/ 	.word	0x0500000f


	//   ....[131]....
        /*0700*/ 	.word	0x0500000f


	//   ....[132]....
        /*0704*/ 	.word	0x0500000f


	//   ....[133]....
        /*0708*/ 	.word	0x0500000f


	//----- nvinfo : EIATTR_COOP_GROUP_INSTR_OFFSETS
	.align		4
.L_1173:
        /*070c*/ 	.byte	0x04, 0x28
        /*070e*/ 	.short	(.L_1175 - .L_1174)


	//   ....[0]....
.L_1174:
        /*0710*/ 	.word	0x00000060


	//   ....[1]....
        /*0714*/ 	.word	0x00000130


	//   ....[2]....
        /*0718*/ 	.word	0x000001e0


	//   ....[3]....
        /*071c*/ 	.word	0x000003a0


	//   ....[4]....
        /*0720*/ 	.word	0x00000500


	//   ....[5]....
        /*0724*/ 	.word	0x00000620


	//   ....[6]....
        /*0728*/ 	.word	0x00000780


	//   ....[7]....
        /*072c*/ 	.word	0x000014e0


	//   ....[8]....
        /*0730*/ 	.word	0x00001c40


	//   ....[9]....
        /*0734*/ 	.word	0x000023c0


	//   ....[10]....
        /*0738*/ 	.word	0x00002420


	//   ....[11]....
        /*073c*/ 	.word	0x000024b0


	//   ....[12]....
        /*0740*/ 	.word	0x00002f10


	//   ....[13]....
        /*0744*/ 	.word	0x00002f80


	//   ....[14]....
        /*0748*/ 	.word	0x00004100


	//   ....[15]....
        /*074c*/ 	.word	0x000048a0


	//   ....[16]....
        /*0750*/ 	.word	0x000048d0


	//   ....[17]....
        /*0754*/ 	.word	0x00004930


	//   ....[18]....
        /*0758*/ 	.word	0x00005300


	//   ....[19]....
        /*075c*/ 	.word	0x00005380


	//   ....[20]....
        /*0760*/ 	.word	0x00006c10


	//   ....[21]....
        /*0764*/ 	.word	0x00006c40


	//   ....[22]....
        /*0768*/ 	.word	0x00006f20


	//   ....[23]....
        /*076c*/ 	.word	0x00006f50


	//   ....[24]....
        /*0770*/ 	.word	0x00008520


	//   ....[25]....
        /*0774*/ 	.word	0x00008550


	//   ....[26]....
        /*0778*/ 	.word	0x00008640


	//   ....[27]....
        /*077c*/ 	.word	0x00008660


	//   ....[28]....
        /*0780*/ 	.word	0x000098a0


	//   ....[29]....
        /*0784*/ 	.word	0x000098e0


	//   ....[30]....
        /*0788*/ 	.word	0x00009920


	//   ....[31]....
        /*078c*/ 	.word	0x00009950


	//   ....[32]....
        /*0790*/ 	.word	0x00009ee0


	//   ....[33]....
        /*0794*/ 	.word	0x00009ef0


	//   ....[34]....
        /*0798*/ 	.word	0x00009fb0


	//   ....[35]....
        /*079c*/ 	.word	0x00009fd0


	//   ....[36]....
        /*07a0*/ 	.word	0x0000a090


	//   ....[37]....
        /*07a4*/ 	.word	0x0000a0b0


	//   ....[38]....
        /*07a8*/ 	.word	0x0000a180


	//   ....[39]....
        /*07ac*/ 	.word	0x0000a1a0


	//   ....[40]....
        /*07b0*/ 	.word	0x0000a9c0


	//   ....[41]....
        /*07b4*/ 	.word	0x0000a9e0


	//   ....[42]....
        /*07b8*/ 	.word	0x0000aaa0


	//   ....[43]....
        /*07bc*/ 	.word	0x0000aac0


	//   ....[44]....
        /*07c0*/ 	.word	0x0000ab80


	//   ....[45]....
        /*07c4*/ 	.word	0x0000aba0


	//   ....[46]....
        /*07c8*/ 	.word	0x0000ac70


	//   ....[47]....
        /*07cc*/ 	.word	0x0000ac90


	//   ....[48]....
        /*07d0*/ 	.word	0x0000add0


	//   ....[49]....
        /*07d4*/ 	.word	0x0000afa0


	//   ....[50]....
        /*07d8*/ 	.word	0x0000afd0


	//   ....[51]....
        /*07dc*/ 	.word	0x0000b000


	//   ....[52]....
        /*07e0*/ 	.word	0x0000b030


	//   ....[53]....
        /*07e4*/ 	.word	0x0000b060


	//   ....[54]....
        /*07e8*/ 	.word	0x0000b090


	//   ....[55]....
        /*07ec*/ 	.word	0x0000b200


	//   ....[56]....
        /*07f0*/ 	.word	0x0000b230


	//   ....[57]....
        /*07f4*/ 	.word	0x0000b260


	//   ....[58]....
        /*07f8*/ 	.word	0x0000b290


	//   ....[59]....
        /*07fc*/ 	.word	0x0000b2c0


	//   ....[60]....
        /*0800*/ 	.word	0x0000b2f0


	//   ....[61]....
        /*0804*/ 	.word	0x0000b390


	//   ....[62]....
        /*0808*/ 	.word	0x0000b3f0


	//   ....[63]....
        /*080c*/ 	.word	0x0000b480


	//   ....[64]....
        /*0810*/ 	.word	0x0000c700


	//   ....[65]....
        /*0814*/ 	.word	0x0000d2e0


	//   ....[66]....
        /*0818*/ 	.word	0x0000d2f0


	//   ....[67]....
        /*081c*/ 	.word	0x0000d300


	//   ....[68]....
        /*0820*/ 	.word	0x0000d370


	//   ....[69]....
        /*0824*/ 	.word	0x0000d470


	//   ....[70]....
        /*0828*/ 	.word	0x0000d490


	//   ....[71]....
        /*082c*/ 	.word	0x0000d520


	//   ....[72]....
        /*0830*/ 	.word	0x0000d540


	//   ....[73]....
        /*0834*/ 	.word	0x0000d5d0


	//   ....[74]....
        /*0838*/ 	.word	0x0000d5f0


	//   ....[75]....
        /*083c*/ 	.word	0x0000d680


	//   ....[76]....
        /*0840*/ 	.word	0x0000d6a0


	//   ....[77]....
        /*0844*/ 	.word	0x0000d730


	//   ....[78]....
        /*0848*/ 	.word	0x0000d750


	//   ....[79]....
        /*084c*/ 	.word	0x0000d760


	//   ....[80]....
        /*0850*/ 	.word	0x0000d770


	//   ....[81]....
        /*0854*/ 	.word	0x000100f0


	//   ....[82]....
        /*0858*/ 	.word	0x00010150


	//   ....[83]....
        /*085c*/ 	.word	0x00010180


	//   ....[84]....
        /*0860*/ 	.word	0x00010190


	//   ....[85]....
        /*0864*/ 	.word	0x000101c0


	//   ....[86]....
        /*0868*/ 	.word	0x000101f0


	//   ....[87]....
        /*086c*/ 	.word	0x00010220


	//   ....[88]....
        /*0870*/ 	.word	0x00010250


	//   ....[89]....
        /*0874*/ 	.word	0x000103d0


	//   ....[90]....
        /*0878*/ 	.word	0x00010400


	//   ....[91]....
        /*087c*/ 	.word	0x00010430


	//   ....[92]....
        /*0880*/ 	.word	0x00010460


	//   ....[93]....
        /*0884*/ 	.word	0x00010490


	//   ....[94]....
        /*0888*/ 	.word	0x000104c0


	//   ....[95]....
        /*088c*/ 	.word	0x00010580


	//   ....[96]....
        /*0890*/ 	.word	0x000105a0


	//   ....[97]....
        /*0894*/ 	.word	0x00010610


	//   ....[98]....
        /*0898*/ 	.word	0x00010cd0


	//   ....[99]....
        /*089c*/ 	.word	0x000112a0


	//   ....[100]....
        /*08a0*/ 	.word	0x00011420


	//   ....[101]....
        /*08a4*/ 	.word	0x00011480


	//   ....[102]....
        /*08a8*/ 	.word	0x00011510


	//   ....[103]....
        /*08ac*/ 	.word	0x000115b0


	//   ....[104]....
        /*08b0*/ 	.word	0x00011680


	//   ....[105]....
        /*08b4*/ 	.word	0x000117a0


	//   ....[106]....
        /*08b8*/ 	.word	0x00011800


	//   ....[107]....
        /*08bc*/ 	.word	0x00011910


	//   ....[108]....
        /*08c0*/ 	.word	0x00011970


	//   ....[109]....
        /*08c4*/ 	.word	0x00011a80


	//   ....[110]....
        /*08c8*/ 	.word	0x00011ae0


	//   ....[111]....
        /*08cc*/ 	.word	0x00011bf0


	//   ....[112]....
        /*08d0*/ 	.word	0x00011c50


	//   ....[113]....
        /*08d4*/ 	.word	0x00011d50


	//   ....[114]....
        /*08d8*/ 	.word	0x00011db0


	//   ....[115]....
        /*08dc*/ 	.word	0x00011e50


	//   ....[116]....
        /*08e0*/ 	.word	0x000121d0


	//   ....[117]....
        /*08e4*/ 	.word	0x00012270


	//   ....[118]....
        /*08e8*/ 	.word	0x00012390


	//   ....[119]....
        /*08ec*/ 	.word	0x00012400


	//   ....[120]....
        /*08f0*/ 	.word	0x00012470


	//   ....[121]....
        /*08f4*/ 	.word	0x000124e0


	//   ....[122]....
        /*08f8*/ 	.word	0x00012550


	//   ....[123]....
        /*08fc*/ 	.word	0x000125d0


	//   ....[124]....
        /*0900*/ 	.word	0x00012660


	//   ....[125]....
        /*0904*/ 	.word	0x00012700


	//   ....[126]....
        /*0908*/ 	.word	0x00012770


	//   ....[127]....
        /*090c*/ 	.word	0x000127e0


	//   ....[128]....
        /*0910*/ 	.word	0x00012850


	//   ....[129]....
        /*0914*/ 	.word	0x000128d0


	//   ....[130]....
        /*0918*/ 	.word	0x00012940


	//   ....[131]....
        /*091c*/ 	.word	0x000129e0


	//   ....[132]....
        /*0920*/ 	.word	0x00012a70


	//   ....[133]....
        /*0924*/ 	.word	0x00012ba0


	//----- nvinfo : EIATTR_REG_RECONFIG
	.align		4
.L_1175:
        /*0928*/ 	.byte	0x01, 0x54
	.zero		2


	//----- nvinfo : EIATTR_SYSCALL_OFFSETS
	.align		4
        /*092c*/ 	.byte	0x04, 0x46
        /*092e*/ 	.short	(.L_1177 - .L_1176)


	//   ....[0]....
.L_1176:
        /*0930*/ 	.word	0x000016c0


	//   ....[1]....
        /*0934*/ 	.word	0x0000c300


	//   ....[2]....
        /*0938*/ 	.word	0x0000c460


	//   ....[3]....
        /*093c*/ 	.word	0x0000c560


	//   ....[4]....
        /*0940*/ 	.word	0x0000cee0


	//----- nvinfo : EIATTR_MBARRIER_INSTR_OFFSETS
	.align		4
.L_1177:
        /*0944*/ 	.byte	0x04, 0x39
        /*0946*/ 	.short	(.L_1179 - .L_1178)


	//   ....[0]....
.L_1178:
        /*0948*/ 	.word	0x00000250
        /*094c*/ 	.word	0x000000ff
        /*0950*/ 	.word	0x00028800
        /*0954*/ 	.short	0x0100
        /*0956*/ 	.byte	0x08
	.zero		1


	//   ....[1]....
        /*0958*/ 	.word	0x00000260
        /*095c*/ 	.word	0x000000ff
        /*0960*/ 	.word	0x00028820
        /*0964*/ 	.short	0x0100
        /*0966*/ 	.byte	0x08
	.zero		1


	//   ....[2]....
        /*0968*/ 	.word	0x00000350
        /*096c*/ 	.word	0x000000ff
        /*0970*/ 	.word	0x00028830
        /*0974*/ 	.short	0x0100
        /*0976*/ 	.byte	0x08
	.zero		1


	//   ....[3]....
        /*0978*/ 	.word	0x00000360
        /*097c*/ 	.word	0x000000ff
        /*0980*/ 	.word	0x00028840
        /*0984*/ 	.short	0x0100
        /*0986*/ 	.byte	0x08
	.zero		1


	//   ....[4]....
        /*0988*/ 	.word	0x00000370
        /*098c*/ 	.word	0x000000ff
        /*0990*/ 	.word	0x00028838
        /*0994*/ 	.short	0x0100
        /*0996*/ 	.byte	0x08
	.zero		1


	//   ....[5]....
        /*0998*/ 	.word	0x00000380
        /*099c*/ 	.word	0x000000ff
        /*09a0*/ 	.word	0x00028848
        /*09a4*/ 	.short	0x0100
        /*09a6*/ 	.byte	0x08
	.zero		1


	//   ....[6]....
        /*09a8*/ 	.word	0x000004b0
        /*09ac*/ 	.word	0x000000ff
        /*09b0*/ 	.word	0x00028850
        /*09b4*/ 	.short	0x0100
        /*09b6*/ 	.byte	0x08
	.zero		1


	//   ....[7]....
        /*09b8*/ 	.word	0x000004c0
        /*09bc*/ 	.word	0x000000ff
        /*09c0*/ 	.word	0x00028860
        /*09c4*/ 	.short	0x0100
        /*09c6*/ 	.byte	0x08
	.zero		1


	//   ....[8]....
        /*09c8*/ 	.word	0x000004d0
        /*09cc*/ 	.word	0x000000ff
        /*09d0*/ 	.word	0x00028858
        /*09d4*/ 	.short	0x0100
        /*09d6*/ 	.byte	0x08
	.zero		1


	//   ....[9]....
        /*09d8*/ 	.word	0x000004e0
        /*09dc*/ 	.word	0x000000ff
        /*09e0*/ 	.word	0x00028868
        /*09e4*/ 	.short	0x0100
        /*09e6*/ 	.byte	0x08
	.zero		1


	//   ....[10]....
        /*09e8*/ 	.word	0x000005d0
        /*09ec*/ 	.word	0x000000ff
        /*09f0*/ 	.word	0x00028870
        /*09f4*/ 	.short	0x0100
        /*09f6*/ 	.byte	0x06
	.zero		1


	//   ....[11]....
        /*09f8*/ 	.word	0x000005e0
        /*09fc*/ 	.word	0x000000ff
        /*0a00*/ 	.word	0x00028880
        /*0a04*/ 	.short	0x0100
        /*0a06*/ 	.byte	0x06
	.zero		1


	//   ....[12]....
        /*0a08*/ 	.word	0x000005f0
        /*0a0c*/ 	.word	0x000000ff
        /*0a10*/ 	.word	0x00028878
        /*0a14*/ 	.short	0x0100
        /*0a16*/ 	.byte	0x06
	.zero		1


	//   ....[13]....
        /*0a18*/ 	.word	0x00000600
        /*0a1c*/ 	.word	0x000000ff
        /*0a20*/ 	.word	0x00028888
        /*0a24*/ 	.short	0x0100
        /*0a26*/ 	.byte	0x06
	.zero		1


	//   ....[14]....
        /*0a28*/ 	.word	0x00000730
        /*0a2c*/ 	.word	0x000000ff
        /*0a30*/ 	.word	0x00028890
        /*0a34*/ 	.short	0x0100
        /*0a36*/ 	.byte	0x08
	.zero		1


	//   ....[15]....
        /*0a38*/ 	.word	0x00000740
        /*0a3c*/ 	.word	0x000000ff
        /*0a40*/ 	.word	0x000288a0
        /*0a44*/ 	.short	0x0100
        /*0a46*/ 	.byte	0x08
	.zero		1


	//   ....[16]....
        /*0a48*/ 	.word	0x00000750
        /*0a4c*/ 	.word	0x000000ff
        /*0a50*/ 	.word	0x00028898
        /*0a54*/ 	.short	0x0100
        /*0a56*/ 	.byte	0x08
	.zero		1


	//   ....[17]....
        /*0a58*/ 	.word	0x00000760
        /*0a5c*/ 	.word	0x000000ff
        /*0a60*/ 	.word	0x000288a8
        /*0a64*/ 	.short	0x0100
        /*0a66*/ 	.byte	0x08
	.zero		1


	//   ....[18]....
        /*0a68*/ 	.word	0x00000890
        /*0a6c*/ 	.word	0x000000ff
        /*0a70*/ 	.word	0x000288b0
        /*0a74*/ 	.short	0x0100
        /*0a76*/ 	.byte	0x08
	.zero		1


	//   ....[19]....
        /*0a78*/ 	.word	0x000008a0
        /*0a7c*/ 	.word	0x000000ff
        /*0a80*/ 	.word	0x000288c0
        /*0a84*/ 	.short	0x0100
        /*0a86*/ 	.byte	0x08
	.zero		1


	//   ....[20]....
        /*0a88*/ 	.word	0x000008b0
        /*0a8c*/ 	.word	0x000000ff
        /*0a90*/ 	.word	0x000288b8
        /*0a94*/ 	.short	0x0100
        /*0a96*/ 	.byte	0x08
	.zero		1


	//   ....[21]....
        /*0a98*/ 	.word	0x000008c0
        /*0a9c*/ 	.word	0x000000ff
        /*0aa0*/ 	.word	0x000288c8
        /*0aa4*/ 	.short	0x0100
        /*0aa6*/ 	.byte	0x08
	.zero		1


	//   ....[22]....
        /*0aa8*/ 	.word	0x00001720
        /*0aac*/ 	.word	0x000000ff
        /*0ab0*/ 	.word	0x00028800
        /*0ab4*/ 	.short	0x010a
        /*0ab6*/ 	.byte	0x26
	.zero		1


	//   ....[23]....
        /*0ab8*/ 	.word	0x000017a0
        /*0abc*/ 	.word	0x00000003
        /*0ac0*/ 	.word	0x00028830
        /*0ac4*/ 	.short	0x010a
        /*0ac6*/ 	.byte	0x3f
	.zero		1


	//   ....[24]....
        /*0ac8*/ 	.word	0x00001800
        /*0acc*/ 	.word	0x00000003
        /*0ad0*/ 	.word	0x00028830
        /*0ad4*/ 	.short	0x010a
        /*0ad6*/ 	.byte	0x3f
	.zero		1


	//   ....[25]....
        /*0ad8*/ 	.word	0x00001e40
        /*0adc*/ 	.word	0x00000003
        /*0ae0*/ 	.word	0x00000000
        /*0ae4*/ 	.short	0x0101
        /*0ae6*/ 	.byte	0x3f
	.zero		1


	//   ....[26]....
        /*0ae8*/ 	.word	0x00003be0
        /*0aec*/ 	.word	0x000000ff
        /*0af0*/ 	.word	0x00028830
        /*0af4*/ 	.short	0x010a
        /*0af6*/ 	.byte	0x06
	.zero		1


	//   ....[27]....
        /*0af8*/ 	.word	0x00003c20
        /*0afc*/ 	.word	0x000000ff
        /*0b00*/ 	.word	0x00028830
        /*0b04*/ 	.short	0x010a
        /*0b06*/ 	.byte	0x06
	.zero		1


	//   ....[28]....
        /*0b08*/ 	.word	0x00003f60
        /*0b0c*/ 	.word	0x000000ff
        /*0b10*/ 	.word	0x00028850
        /*0b14*/ 	.short	0x010a
        /*0b16*/ 	.byte	0x06
	.zero		1


	//   ....[29]....
        /*0b18*/ 	.word	0x00003fa0
        /*0b1c*/ 	.word	0x000000ff
        /*0b20*/ 	.word	0x00028850
        /*0b24*/ 	.short	0x010a
        /*0b26*/ 	.byte	0x06
	.zero		1


	//   ....[30]....
        /*0b28*/ 	.word	0x000058c0
        /*0b2c*/ 	.word	0x00000034
        /*0b30*/ 	.word	0x00000000
        /*0b34*/ 	.short	0x0101
        /*0b36*/ 	.byte	0x3f
	.zero		1


	//   ....[31]....
        /*0b38*/ 	.word	0x00005b80
        /*0b3c*/ 	.word	0x00000034
        /*0b40*/ 	.word	0x00000000
        /*0b44*/ 	.short	0x0101
        /*0b46*/ 	.byte	0x3f
	.zero		1


	//   ....[32]....
        /*0b48*/ 	.word	0x00006530
        /*0b4c*/ 	.word	0x000000ff
        /*0b50*/ 	.word	0x00028830
        /*0b54*/ 	.short	0x010a
        /*0b56*/ 	.byte	0x06
	.zero		1


	//   ....[33]....
        /*0b58*/ 	.word	0x00006570
        /*0b5c*/ 	.word	0x000000ff
        /*0b60*/ 	.word	0x00028830
        /*0b64*/ 	.short	0x010a
        /*0b66*/ 	.byte	0x06
	.zero		1


	//   ....[34]....
        /*0b68*/ 	.word	0x000068b0
        /*0b6c*/ 	.word	0x000000ff
        /*0b70*/ 	.word	0x00028850
        /*0b74*/ 	.short	0x010a
        /*0b76*/ 	.byte	0x06
	.zero		1


	//   ....[35]....
        /*0b78*/ 	.word	0x000068f0
        /*0b7c*/ 	.word	0x000000ff
        /*0b80*/ 	.word	0x00028850
        /*0b84*/ 	.short	0x010a
        /*0b86*/ 	.byte	0x06
	.zero		1


	//   ....[36]....
        /*0b88*/ 	.word	0x00007b60
        /*0b8c*/ 	.word	0x0000001b
        /*0b90*/ 	.word	0x00000000
        /*0b94*/ 	.short	0x0101
        /*0b96*/ 	.byte	0x3f
	.zero		1


	//   ....[37]....
        /*0b98*/ 	.word	0x00007c30
        /*0b9c*/ 	.word	0x0000001f
        /*0ba0*/ 	.word	0x00000000
        /*0ba4*/ 	.short	0x0101
        /*0ba6*/ 	.byte	0x3f
	.zero		1


	//   ....[38]....
        /*0ba8*/ 	.word	0x00008490
        /*0bac*/ 	.word	0x000000ff
        /*0bb0*/ 	.word	0x00028850
        /*0bb4*/ 	.short	0x010a
        /*0bb6*/ 	.byte	0x05
	.zero		1


	//   ....[39]....
        /*0bb8*/ 	.word	0x000084d0
        /*0bbc*/ 	.word	0x000000ff
        /*0bc0*/ 	.word	0x00028850
        /*0bc4*/ 	.short	0x010a
        /*0bc6*/ 	.byte	0x05
	.zero		1


	//   ....[40]....
        /*0bc8*/ 	.word	0x000089f0
        /*0bcc*/ 	.word	0x00000000
        /*0bd0*/ 	.word	0x00000000
        /*0bd4*/ 	.short	0x0101
        /*0bd6*/ 	.byte	0x3f
	.zero		1


	//   ....[41]....
        /*0bd8*/ 	.word	0x00009ed0
        /*0bdc*/ 	.word	0x00000000
        /*0be0*/ 	.word	0x00000000
        /*0be4*/ 	.short	0x0101
        /*0be6*/ 	.byte	0x3f
	.zero		1


	//   ....[42]....
        /*0be8*/ 	.word	0x0000c990
        /*0bec*/ 	.word	0x00000000
        /*0bf0*/ 	.word	0x00028840
        /*0bf4*/ 	.short	0x010a
        /*0bf6*/ 	.byte	0x3f
	.zero		1


	//   ....[43]....
        /*0bf8*/ 	.word	0x0000d8d0
        /*0bfc*/ 	.word	0x00000008
        /*0c00*/ 	.word	0x00028800
        /*0c04*/ 	.short	0x0107
        /*0c06*/ 	.byte	0x3f
	.zero		1


	//   ....[44]....
        /*0c08*/ 	.word	0x0000d9e0
        /*0c0c*/ 	.word	0x00000002
        /*0c10*/ 	.word	0x00028800
        /*0c14*/ 	.short	0x0101
        /*0c16*/ 	.byte	0x3f
	.zero		1


	//   ....[45]....
        /*0c18*/ 	.word	0x0000da00
        /*0c1c*/ 	.word	0x00000002
        /*0c20*/ 	.word	0x00028820
        /*0c24*/ 	.short	0x010a
        /*0c26*/ 	.byte	0x3f
	.zero		1


	//   ....[46]....
        /*0c28*/ 	.word	0x0000dd60
        /*0c2c*/ 	.word	0x00000002
        /*0c30*/ 	.word	0x00028840
        /*0c34*/ 	.short	0x010a
        /*0c36*/ 	.byte	0x3f
	.zero		1


	//   ....[47]....
        /*0c38*/ 	.word	0x0000e120
        /*0c3c*/ 	.word	0x00000002
        /*0c40*/ 	.word	0x00000060
        /*0c44*/ 	.short	0x010a
        /*0c46*/ 	.byte	0x3f
	.zero		1


	//   ....[48]....
        /*0c48*/ 	.word	0x0000e7f0
        /*0c4c*/ 	.word	0x00000003
        /*0c50*/ 	.word	0x00028840
        /*0c54*/ 	.short	0x010a
        /*0c56*/ 	.byte	0x3f
	.zero		1


	//   ....[49]....
        /*0c58*/ 	.word	0x0000ebb0
        /*0c5c*/ 	.word	0x00000002
        /*0c60*/ 	.word	0x00000060
        /*0c64*/ 	.short	0x010a
        /*0c66*/ 	.byte	0x3f
	.zero		1


	//   ....[50]....
        /*0c68*/ 	.word	0x0000f1d0
        /*0c6c*/ 	.word	0x00000002
        /*0c70*/ 	.word	0x00028840
        /*0c74*/ 	.short	0x010a
        /*0c76*/ 	.byte	0x3f
	.zero		1


	//   ....[51]....
        /*0c78*/ 	.word	0x0000f590
        /*0c7c*/ 	.word	0x00000002
        /*0c80*/ 	.word	0x00000060
        /*0c84*/ 	.short	0x010a
        /*0c86*/ 	.byte	0x3f
	.zero		1


	//   ....[52]....
        /*0c88*/ 	.word	0x0000fb40
        /*0c8c*/ 	.word	0x00000000
        /*0c90*/ 	.word	0x00028860
        /*0c94*/ 	.short	0x010a
        /*0c96*/ 	.byte	0x3f
	.zero		1


	//   ....[53]....
        /*0c98*/ 	.word	0x00010c50
        /*0c9c*/ 	.word	0x00000000
        /*0ca0*/ 	.word	0x00028820
        /*0ca4*/ 	.short	0x010a
        /*0ca6*/ 	.byte	0x3f
	.zero		1


	//   ....[54]....
        /*0ca8*/ 	.word	0x00010e10
        /*0cac*/ 	.word	0x00000006
        /*0cb0*/ 	.word	0x00000000
        /*0cb4*/ 	.short	0x010a
        /*0cb6*/ 	.byte	0x3f
	.zero		1


	//   ....[55]....
        /*0cb8*/ 	.word	0x00010e80
        /*0cbc*/ 	.word	0x00000007
        /*0cc0*/ 	.word	0x00000000
        /*0cc4*/ 	.short	0x010a
        /*0cc6*/ 	.byte	0x3f
	.zero		1


	//   ....[56]....
        /*0cc8*/ 	.word	0x00010ef0
        /*0ccc*/ 	.word	0x00000004
        /*0cd0*/ 	.word	0x00000000
        /*0cd4*/ 	.short	0x010a
        /*0cd6*/ 	.byte	0x3f
	.zero		1


	//   ....[57]....
        /*0cd8*/ 	.word	0x00010f20
        /*0cdc*/ 	.word	0x00000003
        /*0ce0*/ 	.word	0x00000000
        /*0ce4*/ 	.short	0x010a
        /*0ce6*/ 	.byte	0x3f
	.zero		1


	//   ....[58]....
        /*0ce8*/ 	.word	0x00010f90
        /*0cec*/ 	.word	0x00000003
        /*0cf0*/ 	.word	0x00028800
        /*0cf4*/ 	.short	0x010a
        /*0cf6*/ 	.byte	0x3f
	.zero		1


	//   ....[59]....
        /*0cf8*/ 	.word	0x00010fe0
        /*0cfc*/ 	.word	0x00000003
        /*0d00*/ 	.word	0x00028830
        /*0d04*/ 	.short	0x010a
        /*0d06*/ 	.byte	0x3f
	.zero		1


	//   ....[60]....
        /*0d08*/ 	.word	0x00011040
        /*0d0c*/ 	.word	0x00000005
        /*0d10*/ 	.word	0x00028830
        /*0d14*/ 	.short	0x010a
        /*0d16*/ 	.byte	0x3f
	.zero		1


	//   ....[61]....
        /*0d18*/ 	.word	0x000110a0
        /*0d1c*/ 	.word	0x00000005
        /*0d20*/ 	.word	0x00028850
        /*0d24*/ 	.short	0x010a
        /*0d26*/ 	.byte	0x3f
	.zero		1


	//   ....[62]....
        /*0d28*/ 	.word	0x00011100
        /*0d2c*/ 	.word	0x00000005
        /*0d30*/ 	.word	0x00028830
        /*0d34*/ 	.short	0x010a
        /*0d36*/ 	.byte	0x3f
	.zero		1


	//   ....[63]....
        /*0d38*/ 	.word	0x00011160
        /*0d3c*/ 	.word	0x00000005
        /*0d40*/ 	.word	0x00028850
        /*0d44*/ 	.short	0x010a
        /*0d46*/ 	.byte	0x3f
	.zero		1


	//   ....[64]....
        /*0d48*/ 	.word	0x000111c0
        /*0d4c*/ 	.word	0x00000009
        /*0d50*/ 	.word	0x00028850
        /*0d54*/ 	.short	0x010a
        /*0d56*/ 	.byte	0x3f
	.zero		1


	//   ....[65]....
        /*0d58*/ 	.word	0x00011360
        /*0d5c*/ 	.word	0x00000000
        /*0d60*/ 	.word	0x00028840
        /*0d64*/ 	.short	0x010a
        /*0d66*/ 	.byte	0x3f
	.zero		1


	//   ....[66]....
        /*0d68*/ 	.word	0x00011ef0
        /*0d6c*/ 	.word	0x00000002
        /*0d70*/ 	.word	0x00028820
        /*0d74*/ 	.short	0x010a
        /*0d76*/ 	.byte	0x3f
	.zero		1


	//   ....[67]....
        /*0d78*/ 	.word	0x00011f40
        /*0d7c*/ 	.word	0x00000002
        /*0d80*/ 	.word	0x00028840
        /*0d84*/ 	.short	0x010a
        /*0d86*/ 	.byte	0x3f
	.zero		1


	//   ....[68]....
        /*0d88*/ 	.word	0x00011f90
        /*0d8c*/ 	.word	0x00000002
        /*0d90*/ 	.word	0x00000060
        /*0d94*/ 	.short	0x010a
        /*0d96*/ 	.byte	0x3f
	.zero		1


	//   ....[69]....
        /*0d98*/ 	.word	0x00011fe0
        /*0d9c*/ 	.word	0x00000003
        /*0da0*/ 	.word	0x00028840
        /*0da4*/ 	.short	0x010a
        /*0da6*/ 	.byte	0x3f
	.zero		1


	//   ....[70]....
        /*0da8*/ 	.word	0x00012030
        /*0dac*/ 	.word	0x00000002
        /*0db0*/ 	.word	0x00000060
        /*0db4*/ 	.short	0x010a
        /*0db6*/ 	.byte	0x3f
	.zero		1


	//   ....[71]....
        /*0db8*/ 	.word	0x00012080
        /*0dbc*/ 	.word	0x00000002
        /*0dc0*/ 	.word	0x00028840
        /*0dc4*/ 	.short	0x010a
        /*0dc6*/ 	.byte	0x3f
	.zero		1


	//   ....[72]....
        /*0dc8*/ 	.word	0x000120d0
        /*0dcc*/ 	.word	0x00000002
        /*0dd0*/ 	.word	0x00000060
        /*0dd4*/ 	.short	0x010a
        /*0dd6*/ 	.byte	0x3f
	.zero		1


	//   ....[73]....
        /*0dd8*/ 	.word	0x00012120
        /*0ddc*/ 	.word	0x00000000
        /*0de0*/ 	.word	0x00028860
        /*0de4*/ 	.short	0x010a
        /*0de6*/ 	.byte	0x3f
	.zero		1


	//   ....[74]....
        /*0de8*/ 	.word	0x00012ac0
        /*0dec*/ 	.word	0x00000000
        /*0df0*/ 	.word	0x00028820
        /*0df4*/ 	.short	0x010a
        /*0df6*/ 	.byte	0x3f
	.zero		1


	//   ....[75]....
        /*0df8*/ 	.word	0x00012c60
        /*0dfc*/ 	.word	0x00000006
        /*0e00*/ 	.word	0x00000000
        /*0e04*/ 	.short	0x010a
        /*0e06*/ 	.byte	0x3f
	.zero		1


	//   ....[76]....
        /*0e08*/ 	.word	0x00012cb0
        /*0e0c*/ 	.word	0x00000007
        /*0e10*/ 	.word	0x00000000
        /*0e14*/ 	.short	0x010a
        /*0e16*/ 	.byte	0x3f
	.zero		1


	//   ....[77]....
        /*0e18*/ 	.word	0x00012d00
        /*0e1c*/ 	.word	0x00000004
        /*0e20*/ 	.word	0x00000000
        /*0e24*/ 	.short	0x010a
        /*0e26*/ 	.byte	0x3f
	.zero		1


	//----- nvinfo : EIATTR_NUM_MBARRIERS
	.align		4
.L_1179:
        /*0e28*/ 	.byte	0x03, 0x38
        /*0e2a*/ 	.short	0x0016


	//----- nvinfo : EIATTR_EXIT_INSTR_OFFSETS
	.align		4
        /*0e2c*/ 	.byte	0x04, 0x1c
        /*0e2e*/ 	.short	(.L_1181 - .L_1180)


	//   ....[0]....
.L_1180:
        /*0e30*/ 	.word	0x00000a70


	//   ....[1]....
        /*0e34*/ 	.word	0x0000ad80


	//   ....[2]....
        /*0e38*/ 	.word	0x00010f70


	//----- nvinfo : EIATTR_MAX_THREADS
	.align		4
.L_1181:
        /*0e3c*/ 	.byte	0x04, 0x05
        /*0e3e*/ 	.short	(.L_1183 - .L_1182)
.L_1182:
        /*0e40*/ 	.word	0x00000180
        /*0e44*/ 	.word	0x00000001
        /*0e48*/ 	.word	0x00000001


	//----- nvinfo : EIATTR_CRS_STACK_SIZE
	.align		4
.L_1183:
        /*0e4c*/ 	.byte	0x04, 0x1e
        /*0e4e*/ 	.short	(.L_1185 - .L_1184)
.L_1184:
        /*0e50*/ 	.word	0x00000000


	//----- nvinfo : EIATTR_CBANK_PARAM_SIZE
	.align		4
.L_1185:
        /*0e54*/ 	.byte	0x03, 0x19
        /*0e56*/ 	.short	0x0af0


	//----- nvinfo : EIATTR_PARAM_CBANK
	.align		4
        /*0e58*/ 	.byte	0x04, 0x0a
        /*0e5a*/ 	.short	(.L_1187 - .L_1186)
	.align		4
.L_1186:
        /*0e5c*/ 	.word	index@(.nv.constant0._ZN7cutlass13device_kernelIN5flash11enable_sm90INS1_16FlashAttnFwdSm90INS1_25CollectiveMainloopFwdSm90ILi2EN4cute5tupleIJNS5_1CILi1EEES8_S8_EEENS6_IJNS7_ILi128EEESA_SA_EEELi128ENS_10bfloat16_tEfNS_4arch4Sm90ELb1ELb0ELb0ELb1ELb0ELb0ELb0ELb1ELb1ELb1ELb0ELb0EEENS1_21CollectiveEpilogueFwdISB_S9_SC_SE_Li256ELb1ELb1ELb0ELb0EEENS1_36VarlenDynamicPersistentTileSchedulerILi128ELi128ELi256ELi128ELb0ELb1ELb1ELb1ELb1ELb1EEEEEEEEEvNT_6ParamsE)
        /*0e60*/ 	.short	0x0210
        /*0e62*/ 	.short	0x0af0


	//----- nvinfo : EIATTR_SW_WAR
	.align		4
.L_1187:
        /*0e64*/ 	.byte	0x04, 0x36
        /*0e66*/ 	.short	(.L_1189 - .L_1188)
.L_1188:
        /*0e68*/ 	.word	0x00000008
.L_1189:


//--------------------- .nv.info._ZN7cutlass13device_kernelIN5flash11enable_sm90INS1_16FlashAttnFwdSm90INS1_25CollectiveMainloopFwdSm90ILi2EN4cute5tupleIJNS5_1CILi1EEES8_S8_EEENS6_IJNS7_ILi128EEESA_SA_EEELi128ENS_10bfloat16_tEfNS_4arch4Sm90ELb1ELb0ELb0ELb1ELb0ELb1ELb0ELb1ELb1ELb1ELb0ELb0EEENS1_21CollectiveEpilogueFwdISB_S9_SC_SE_Li256ELb1ELb1ELb0ELb0EEENS1_36VarlenDynamicPersistentTileSchedulerILi128ELi128ELi256ELi128ELb0ELb1ELb1ELb1ELb1ELb1EEEEEEEEEvNT_6ParamsE --------------------------
	.section	.nv.info._ZN7cutlass13device_kernelIN5flash11enable_sm90INS1_16FlashAttnFwdSm90INS1_25CollectiveMainloopFwdSm90ILi2EN4cute5tupleIJNS5_1CILi1EEES8_S8_EEENS6_IJNS7_ILi128EEESA_SA_EEELi128ENS_10bfloat16_tEfNS_4arch4Sm90ELb1ELb0ELb0ELb1ELb0ELb1ELb0ELb1ELb1ELb1ELb0ELb0EEENS1_21CollectiveEpilogueFwdISB_S9_SC_SE_Li256ELb1ELb1ELb0ELb0EEENS1_36VarlenDynamicPersistentTileSchedulerILi128ELi128ELi256ELi128ELb0ELb1ELb1ELb1ELb1ELb1EEEEEEEEEvNT_6ParamsE,"",@"SHT_CUDA_INFO"
	.sectionflags	@""
	.align	4


	//----- nvinfo : EIATTR_CUDA_API_VERSION
	.align		4
        /*0000*/ 	.byte	0x04, 0x37
        /*0002*/ 	.short	(.L_1191 - .L_1190)
.L_1190:
        /*0004*/ 	.word	0x00000082


	//----- nvinfo : EIATTR_KPARAM_INFO
	.align		4
.L_1191:
        /*0008*/ 	.byte	0x04, 0x17
        /*000a*/ 	.short	(.L_1193 - .L_1192)
.L_1192:
        /*000c*/ 	.word	0x00000000
        /*0010*/ 	.short	0x0000
        /*0012*/ 	.short	0x0070
        /*0014*/ 	.byte	0x00, 0xf0, 0x01, 0x2a


	//----- nvinfo : EIATTR_SPARSE_MMA_MASK
	.align		4
.L_1193:
        /*0018*/ 	.byte	0x03, 0x50
        /*001a*/ 	.short	0x0000


	//----- nvinfo : EIATTR_MAXREG_COUNT
	.align		4
        /*001c*/ 	.byte	0x03, 0x1b
        /*001e*/ 	.short	0x00a8


	//----- nvinfo : EIATTR_NUM_BARRIERS
	.align		4
        /*0020*/ 	.byte	0x02, 0x4c
        /*0022*/ 	.byte	0x10
	.zero		1


	//----- nvinfo : EIATTR_EXTERNS
	.align		4
        /*0024*/ 	.byte	0x04, 0x0f
        /*0026*/ 	.short	(.L_1195 - .L_1194)


	//   ....[0]....
	.align		4
.L_1194:
        /*0028*/ 	.word	index@(__assertfail)


	//----- nvinfo : EIATTR_ANNOTATIONS
	.align		4
.L_1195:
        /*002c*/ 	.byte	0x04, 0x55
        /*002e*/ 	.short	(.L_1197 - .L_1196)


	//   ....[0]....
.L_1196:
        /* <DEDUP_REMOVED lines=103> */


	//----- nvinfo : EIATTR_MERCURY_ISA_VERSION
	.align		4
.L_1197:
        /*0688*/ 	.byte	0x03, 0x5f
        /*068a*/ 	.short	0x0101


	//----- nvinfo : EIATTR_UNUSED_LOAD_BYTE_OFFSET
	.align		4
        /*068c*/ 	.byte	0x04, 0x44
        /*068e*/ 	.short	(.L_1199 - .L_1198)


	//   ....[0]....
.L_1198:
        /*0690*/ 	.word	0x00000ab0
        /*0694*/ 	.word	0x0000fff0


	//   ....[1]....
        /*0698*/ 	.word	0x000161b0
        /*069c*/ 	.word	0x0000fff0


	//----- nvinfo : EIATTR_INT_WARP_WIDE_INSTR_OFFSETS
	.align		4
.L_1199:
        /*06a0*/ 	.byte	0x04, 0x31
        /*06a2*/ 	.short	(.L_1201 - .L_1200)


	//   ....[0]....
.L_1200:
        /*06a4*/ 	.word	0x00000180


	//   ....[1]....
        /*06a8*/ 	.word	0x00000220


	//   ....[2]....
        /*06ac*/ 	.word	0x00000290


	//   ....[3]....
        /*06b0*/ 	.word	0x0001a9d0


	//   ....[4]....
        /*06b4*/ 	.word	0x0001aa60


	//   ....[5]....
        /*06b8*/ 	.word	0x0001e350


	//   ....[6]....
        /*06bc*/ 	.word	0x0001e3b0


	//----- nvinfo : EIATTR_COOP_GROUP_MASK_REGIDS
	.align		4
.L_1201:
        /*06c0*/ 	.byte	0x04, 0x29
        /*06c2*/ 	.short	(.L_1203 - .L_1202)


	//   ....[0]....
.L_1202:
        /*06c4*/ 	.word	0xffffffff


	//   ....[1]....
        /*06c8*/ 	.word	0xffffffff


	//   ....[2]....
        /*06cc*/ 	.word	0xffffffff


	//   ....[3]....
        /*06d0*/ 	.word	0xffffffff


	//   ....[4]....
        /*06d4*/ 	.word	0xffffffff


	//   ....[5]....
        /*06d8*/ 	.word	0xffffffff


	//   ....[6]....
        /*06dc*/ 	.word	0xffffffff


	//   ....[7]....
        /*06e0*/ 	.word	0xffffffff


	//   ....[8]....
        /*06e4*/ 	.word	0xffffffff


	//   ....[9]....
        /*06e8*/ 	.word	0xffffffff


	//   ....[10]....
        /*06ec*/ 	.word	0xffffffff


	//   ....[11]....
        /*06f0*/ 	.word	0xffffffff


	//   ....[12]....
        /*06f4*/ 	.word	0xffffffff


	//   ....[13]....
        /*06f8*/ 	.word	0xffffffff


	//   ....[14]....
        /*06fc*/ 	.word	0xffffffff


	//   ....[15]....
        /*0700*/ 	.word	0xffffffff


	//   ....[16]....
        /*0704*/ 	.word	0xffffffff


	//   ....[17]....
        /*0708*/ 	.word	0xffffffff


	//   ....[18]....
        /*070c*/ 	.word	0xffffffff


	//   ....[19]....
        /*0710*/ 	.word	0xffffffff


	//   ....[20]....
        /*0714*/ 	.word	0xffffffff


	//   ....[21]....
        /*0718*/ 	.word	0xffffffff


	//   ....[22]....
        /*071c*/ 	.word	0xffffffff


	//   ....[23]....
        /*0720*/ 	.word	0xffffffff


	//   ....[24]....
        /*0724*/ 	.word	0xffffffff


	//   ....[25]....
        /*0728*/ 	.word	0xffffffff


	//   ....[26]....
        /*072c*/ 	.word	0xffffffff


	//   ....[27]....
        /*0730*/ 	.word	0xffffffff


	//   ....[28]....
        /*0734*/ 	.word	0xffffffff


	//   ....[29]....
        /*0738*/ 	.word	0xffffffff


	//   ....[30]....
        /*073c*/ 	.word	0xffffffff


	//   ....[31]....
        /*0740*/ 	.word	0xffffffff


	//   ....[32]....
        /*0744*/ 	.word	0xffffffff


	//   ....[33]....
        /*0748*/ 	.word	0xffffffff


	//   ....[34]....
        /*074c*/ 	.word	0xffffffff


	//   ....[35]....
        /*0750*/ 	.word	0xffffffff


	//   ....[36]....
        /*0754*/ 	.word	0xffffffff


	//   ....[37]....
        /*0758*/ 	.word	0xffffffff


	//   ....[38]....
        /*075c*/ 	.word	0xffffffff


	//   ....[39]....
        /*0760*/ 	.word	0xffffffff


	//   ....[40]....
        /*0764*/ 	.word	0xffffffff


	//   ....[41]....
        /*0768*/ 	.word	0xffffffff


	//   ....[42]....
        /*076c*/ 	.word	0xffffffff


	//   ....[43]....
        /*0770*/ 	.word	0xffffffff


	//   ....[44]....
        /*0774*/ 	.word	0xffffffff


	//   ....[45]....
        /*0778*/ 	.word	0xffffffff


	//   ....[46]....
        /*077c*/ 	.word	0xffffffff


	//   ....[47]....
        /*0780*/ 	.word	0xffffffff


	//   ....[48]....
        /*0784*/ 	.word	0xffffffff


	//   ....[49]....
        /*0788*/ 	.word	0xffffffff


	//   ....[50]....
        /*078c*/ 	.word	0xffffffff


	//   ....[51]....
        /*0790*/ 	.word	0xffffffff


	//   ....[52]....
        /*0794*/ 	.word	0xffffffff


	//   ....[53]....
        /*0798*/ 	.word	0xffffffff


	//   ....[54]....
        /*079c*/ 	.word	0xffffffff


	//   ....[55]....
        /*07a0*/ 	.word	0xffffffff


	//   ....[56]....
        /*07a4*/ 	.word	0xffffffff


	//   ....[57]....
        /*07a8*/ 	.word	0xffffffff


	//   ....[58]....
        /*07ac*/ 	.word	0xffffffff


	//   ....[59]....
        /*07b0*/ 	.word	0xffffffff


	//   ....[60]....
        /*07b4*/ 	.word	0xffffffff


	//   ....[61]....
        /*07b8*/ 	.word	0xffffffff


	//   ....[62]....
        /*07bc*/ 	.word	0xffffffff


	//   ....[63]....
        /*07c0*/ 	.word	0xffffffff


	//   ....[64]....
        /*07c4*/ 	.word	0xffffffff


	//   ....[65]....
        /*07c8*/ 	.word	0xffffffff


	//   ....[66]....
        /*07cc*/ 	.word	0xffffffff


	//   ....[67]....
        /*07d0*/ 	.word	0xffffffff


	//   ....[68]....
        /*07d4*/ 	.word	0xffffffff


	//   ....[69]....
        /*07d8*/ 	.word	0xffffffff


	//   ....[70]....
        /*07dc*/ 	.word	0xffffffff


	//   ....[71]....
        /*07e0*/ 	.word	0xffffffff


	//   ....[72]....
        /*07e4*/ 	.word	0xffffffff


	//   ....[73]....
        /*07e8*/ 	.word	0xffffffff


	//   ....[74]....
        /*07ec*/ 	.word	0xffffffff


	//   ....[75]....
        /*07f0*/ 	.word	0xffffffff


	//   ....[76]....
        /*07f4*/ 	.word	0xffffffff


	//   ....[77]....
        /*07f8*/ 	.word	0xffffffff


	//   ....[78]....
        /*07fc*/ 	.word	0xffffffff


	//   ....[79]....
        /*0800*/ 	.word	0xffffffff


	//   ....[80]....
        /*0804*/ 	.word	0xffffffff


	//   ....[81]....
        /*0808*/ 	.word	0xffffffff


	//   ....[82]....
        /*080c*/ 	.word	0xffffffff


	//   ....[83]....
        /*0810*/ 	.word	0xffffffff


	//   ....[84]....
        /*0814*/ 	.word	0xffffffff


	//   ....[85]....
        /*0818*/ 	.word	0xffffffff


	//   ....[86]....
        /*081c*/ 	.word	0xffffffff


	//   ....[87]....
        /*0820*/ 	.word	0xffffffff


	//   ....[88]....
        /*0824*/ 	.word	0xffffffff


	//   ....[89]....
        /*0828*/ 	.word	0xffffffff


	//   ....[90]....
        /*082c*/ 	.word	0xffffffff


	//   ....[91]....
        /*0830*/ 	.word	0xffffffff


	//   ....[92]....
        /*0834*/ 	.word	0xffffffff


	//   ....[93]....
        /*0838*/ 	.word	0xffffffff


	//   ....[94]....
        /*083c*/ 	.word	0xffffffff


	//   ....[95]....
        /*0840*/ 	.word	0xffffffff


	//   ....[96]....
        /*0844*/ 	.word	0xffffffff


	//   ....[97]....
        /*0848*/ 	.word	0xffffffff


	//   ....[98]....
        /*084c*/ 	.word	0xffffffff


	//   ....[99]....
        /*0850*/ 	.word	0xffffffff


	//   ....[100]....
        /*0854*/ 	.word	0xffffffff


	//   ....[101]....
        /*0858*/ 	.word	0xffffffff


	//   ....[102]....
        /*085c*/ 	.word	0xffffffff


	//   ....[103]....
        /*0860*/ 	.word	0xffffffff


	//   ....[104]....
        /*0864*/ 	.word	0xffffffff


	//   ....[105]....
        /*0868*/ 	.word	0xffffffff


	//   ....[106]....
        /*086c*/ 	.word	0xffffffff


	//   ....[107]....
        /*0870*/ 	.word	0xffffffff


	//   ....[108]....
        /*0874*/ 	.word	0xffffffff


	//   ....[109]....
        /*0878*/ 	.word	0xffffffff


	//   ....[110]....
        /*087c*/ 	.word	0xffffffff


	//   ....[111]....
        /*0880*/ 	.word	0xffffffff


	//   ....[112]....
        /*0884*/ 	.word	0xffffffff


	//   ....[113]....
        /*0888*/ 	.word	0xffffffff


	//   ....[114]....
        /*088c*/ 	.word	0xffffffff


	//   ....[115]....
        /*0890*/ 	.word	0xffffffff


	//   ....[116]....
        /*0894*/ 	.word	0xffffffff


	//   ....[117]....
        /*0898*/ 	.word	0xffffffff


	//   ....[118]....
        /*089c*/ 	.word	0xffffffff


	//   ....[119]....
        /*08a0*/ 	.word	0xffffffff


	//   ....[120]....
        /*08a4*/ 	.word	0xffffffff


	//   ....[121]....
        /*08a8*/ 	.word	0xffffffff


	//   ....[122]....
        /*08ac*/ 	.word	0xffffffff


	//   ....[123]....
        /*08b0*/ 	.word	0xffffffff


	//   ....[124]....
        /*08b4*/ 	.word	0xffffffff


	//   ....[125]....
        /*08b8*/ 	.word	0xffffffff


	//   ....[126]....
        /*08bc*/ 	.word	0xffffffff


	//   ....[127]....
        /*08c0*/ 	.word	0xffffffff


	//   ....[128]....
        /*08c4*/ 	.word	0xffffffff


	//   ....[129]....
        /*08c8*/ 	.word	0xffffffff


	//   ....[130]....
        /*08cc*/ 	.word	0xffffffff


	//   ....[131]....
        /*08d0*/ 	.word	0xffffffff


	//   ....[132]....
        /*08d4*/ 	.word	0x0500000f


	//   ....[133]....
        /*08d8*/ 	.word	0x0500000f


	//   ....[134]....
        /*08dc*/ 	.word	0x0500000f


	//   ....[135]....
        /*08e0*/ 	.word	0x0500000f


	//   ....[136]....
        /*08e4*/ 	.word	0x0500000f


	//   ....[137]....
        /*08e8*/ 	.word	0x0500000f


	//   ....[138]....
        /*08ec*/ 	.word	0x0500000f


	//   ....[139]....
        /*08f0*/ 	.word	0x0500000f


	//   ....[140]....
        /*08f4*/ 	.word	0x0500000f


	//   ....[141]....
        /*08f8*/ 	.word	0x0500000f


	//   ....[142]....
        /*08fc*/ 	.word	0x0500000f


	//   ....[143]....
        /*0900*/ 	.word	0x0500000f


	//   ....[144]....
        /*0904*/ 	.word	0x0500000f


	//   ....[145]....
        /*0908*/ 	.word	0x0500000f


	//   ....[146]....
        /*090c*/ 	.word	0x0500000f


	//   ....[147]....
        /*0910*/ 	.word	0x0500000f


	//   ....[148]....
        /*0914*/ 	.word	0x0500000f


	//   ....[149]....
        /*0918*/ 	.word	0x0500000f


	//   ....[150]....
        /*091c*/ 	.word	0x0500000f


	//   ....[151]....
        /*0920*/ 	.word	0x0500000f


	//   ....[152]....
        /*0924*/ 	.word	0x0500000f


	//   ....[153]....
        /*0928*/ 	.word	0x0500000f


	//   ....[154]....
        /*092c*/ 	.word	0x0500000f


	//   ....[155]....
        /*0930*/ 	.word	0x0500000f


	//   ....[156]....
        /*0934*/ 	.word	0x0500000f


	//   ....[157]....
        /*0938*/ 	.word	0x0500000f


	//   ....[158]....
        /*093c*/ 	.word	0x0500000f


	//   ....[159]....
        /*0940*/ 	.word	0x0500000f


	//   ....[160]....
        /*0944*/ 	.word	0x0500000f


	//   ....[161]....
        /*0948*/ 	.word	0x0500000f


	//   ....[162]....
        /*094c*/ 	.word	0x0500000f


	//   ....[163]....
        /*0950*/ 	.word	0x0500000f


	//   ....[164]....
        /*0954*/ 	.word	0x0500000f


	//   ....[165]....
        /*0958*/ 	.word	0x0500000f


	//   ....[166]....
        /*095c*/ 	.word	0x0500000f


	//   ....[167]....
        /*0960*/ 	.word	0x0500000f


	//   ....[168]....
        /*0964*/ 	.word	0x0500000f


	//   ....[169]....
        /*0968*/ 	.word	0x0500000f


	//   ....[170]....
        /*096c*/ 	.word	0x0500000f


	//   ....[171]....
        /*0970*/ 	.word	0x0500000f


	//   ....[172]....
        /*0974*/ 	.word	0x0500000f


	//   ....[173]....
        /*0978*/ 	.word	0x0500000f


	//   ....[174]....
        /*097c*/ 	.word	0x0500000f


	//   ....[175]....
        /*0980*/ 	.word	0x0500000f


	//   ....[176]....
        /*0984*/ 	.word	0x0500000f


	//   ....[177]....
        /*0988*/ 	.word	0x0500000f


	//   ....[178]....
        /*098c*/ 	.word	0x0500000f


	//   ....[179]....
        /*0990*/ 	.word	0x0500000f


	//   ....[180]....
        /*0994*/ 	.word	0x0500000f


	//   ....[181]....
        /*0998*/ 	.word	0x0500000f


	//   ....[182]....
        /*099c*/ 	.word	0x0500000f


	//   ....[183]....
        /*09a0*/ 	.word	0x0500000f


	//   ....[184]....
        /*09a4*/ 	.word	0x0500000f


	//   ....[185]....
        /*09a8*/ 	.word	0x0500000f


	//   ....[186]....
        /*09ac*/ 	.word	0x0500000f


	//   ....[187]....
        /*09b0*/ 	.word	0x0500000f


	//   ....[188]....
        /*09b4*/ 	.word	0x0500000f


	//   ....[189]....
        /*09b8*/ 	.word	0x0500000f


	//   ....[190]....
        /*09bc*/ 	.word	0x0500000f


	//   ....[191]....
        /*09c0*/ 	.word	0x0500000f


	//   ....[192]....
        /*09c4*/ 	.word	0x0500000f


	//   ....[193]....
        /*09c8*/ 	.word	0x0500000f


	//   ....[194]....
        /*09cc*/ 	.word	0x0500000f


	//   ....[195]....
        /*09d0*/ 	.word	0x0500000f


	//   ....[196]....
        /*09d4*/ 	.word	0x0500000f


	//   ....[197]....
        /*09d8*/ 	.word	0x0500000f


	//   ....[198]....
        /*09dc*/ 	.word	0x0500000f


	//   ....[199]....
        /*09e0*/ 	.word	0x0500000f


	//   ....[200]....
        /*09e4*/ 	.word	0x0500000f


	//   ....[201]....
        /*09e8*/ 	.word	0x0500000f


	//   ....[202]....
        /*09ec*/ 	.word	0x0500000f


	//   ....[203]....
        /*09f0*/ 	.word	0x0500000f


	//   ....[204]....
        /*09f4*/ 	.word	0x0500000f


	//   ....[205]....
        /*09f8*/ 	.word	0x0500000f


	//   ....[206]....
        /*09fc*/ 	.word	0x0500000f


	//   ....[207]....
        /*0a00*/ 	.word	0x0500000f


	//   ....[208]....
        /*0a04*/ 	.word	0x0500000f


	//----- nvinfo : EIATTR_COOP_GROUP_INSTR_OFFSETS
	.align		4
.L_1203:
        /*0a08*/ 	.byte	0x04, 0x28
        /*0a0a*/ 	.short	(.L_1205 - .L_1204)


	//   ....[0]....
.L_1204:
        /*0a0c*/ 	.word	0x00000060


	//   ....[1]....
        /*0a10*/ 	.word	0x00000190


	//   ....[2]....
        /*0a14*/ 	.word	0x00000240


	//   ....[3]....
        /*0a18*/ 	.word	0x00000400


	//   ....[4]....
        /*0a1c*/ 	.word	0x00000560


	//   ....[5]....
        /*0a20*/ 	.word	0x00000680


	//   ....[6]....
        /*0a24*/ 	.word	0x000007e0


	//   ....[7]....
        /*0a28*/ 	.word	0x00008df0


	//   ....[8]....
        /*0a2c*/ 	.word	0x000094b0


	//   ....[9]....
        /*0a30*/ 	.word	0x000094c0


	//   ....[10]....
        /*0a34*/ 	.word	0x000094d0


	//   ....[11]....
        /*0a38*/ 	.word	0x000094e0


	//   ....[12]....
        /*0a3c*/ 	.word	0x00009820


	//   ....[13]....
        /*0a40*/ 	.word	0x00009830


	//   ....[14]....
        /*0a44*/ 	.word	0x00009840


	//   ....[15]....
        /*0a48*/ 	.word	0x00009850


	//   ....[16]....
        /*0a4c*/ 	.word	0x00009b70


	//   ....[17]....
        /*0a50*/ 	.word	0x00009b80


	//   ....[18]....
        /*0a54*/ 	.word	0x00009b90


	//   ....[19]....
        /*0a58*/ 	.word	0x00009ba0


	//   ....[20]....
        /*0a5c*/ 	.word	0x00009ee0


	//   ....[21]....
        /*0a60*/ 	.word	0x00009ef0


	//   ....[22]....
        /*0a64*/ 	.word	0x00009f00


	//   ....[23]....
        /*0a68*/ 	.word	0x00009f10


	//   ....[24]....
        /*0a6c*/ 	.word	0x0000be00


	//   ....[25]....
        /*0a70*/ 	.word	0x0000be20


	//   ....[26]....
        /*0a74*/ 	.word	0x0000be30


	//   ....[27]....
        /*0a78*/ 	.word	0x0000be40


	//   ....[28]....
        /*0a7c*/ 	.word	0x0000bf50


	//   ....[29]....
        /*0a80*/ 	.word	0x0000bf70


	//   ....[30]....
        /*0a84*/ 	.word	0x0000c010


	//   ....[31]....
        /*0a88*/ 	.word	0x0000c040


	//   ....[32]....
        /*0a8c*/ 	.word	0x0000c390


	//   ....[33]....
        /*0a90*/ 	.word	0x0000c3b0


	//   ....[34]....
        /*0a94*/ 	.word	0x0000c3d0


	//   ....[35]....
        /*0a98*/ 	.word	0x0000c3e0


	//   ....[36]....
        /*0a9c*/ 	.word	0x0000c4b0


	//   ....[37]....
        /*0aa0*/ 	.word	0x0000c4d0


	//   ....[38]....
        /*0aa4*/ 	.word	0x0000c4e0


	//   ....[39]....
        /*0aa8*/ 	.word	0x0000c560


	//   ....[40]....
        /*0aac*/ 	.word	0x0000ea60


	//   ....[41]....
        /*0ab0*/ 	.word	0x0000ea80


	//   ....[42]....
        /*0ab4*/ 	.word	0x0000f2c0


	//   ....[43]....
        /*0ab8*/ 	.word	0x0000f310


	//   ....[44]....
        /*0abc*/ 	.word	0x0000fc10


	//   ....[45]....
        /*0ac0*/ 	.word	0x0000fc70


	//   ....[46]....
        /*0ac4*/ 	.word	0x000111d0


	//   ....[47]....
        /*0ac8*/ 	.word	0x000111e0


	//   ....[48]....
        /*0acc*/ 	.word	0x00011b10


	//   ....[49]....
        /*0ad0*/ 	.word	0x00011b40


	//   ....[50]....
        /*0ad4*/ 	.word	0x000123a0


	//   ....[51]....
        /*0ad8*/ 	.word	0x000123f0


	//   ....[52]....
        /*0adc*/ 	.word	0x00013ed0


	//   ....[53]....
        /*0ae0*/ 	.word	0x00013f10


	//   ....[54]....
        /*0ae4*/ 	.word	0x00014490


	//   ....[55]....
        /*0ae8*/ 	.word	0x000144d0


	//   ....[56]....
        /*0aec*/ 	.word	0x000157f0


	//   ....[57]....
        /*0af0*/ 	.word	0x00015830


	//   ....[58]....
        /*0af4*/ 	.word	0x00015900


	//   ....[59]....
        /*0af8*/ 	.word	0x00015920


	//   ....[60]....
        /*0afc*/ 	.word	0x00016bf0


	//   ....[61]....
        /*0b00*/ 	.word	0x00016c30


	//   ....[62]....
        /*0b04*/ 	.word	0x00016c70


	//   ....[63]....
        /*0b08*/ 	.word	0x00016cb0


	//   ....[64]....
        /*0b0c*/ 	.word	0x00017240


	//   ....[65]....
        /*0b10*/ 	.word	0x00017260


	//   ....[66]....
        /*0b14*/ 	.word	0x00017320


	//   ....[67]....
        /*0b18*/ 	.word	0x00017340


	//   ....[68]....
        /*0b1c*/ 	.word	0x00017400


	//   ....[69]....
        /*0b20*/ 	.word	0x00017420


	//   ....[70]....
        /*0b24*/ 	.word	0x000174f0


	//   ....[71]....
        /*0b28*/ 	.word	0x00017510


	//   ....[72]....
        /*0b2c*/ 	.word	0x00017cd0


	//   ....[73]....
        /*0b30*/ 	.word	0x00017ce0


	//   ....[74]....
        /*0b34*/ 	.word	0x00017df0


	//   ....[75]....
        /*0b38*/ 	.word	0x00017e00


	//   ....[76]....
        /*0b3c*/ 	.word	0x00017f10


	//   ....[77]....
        /*0b40*/ 	.word	0x00017f20


	//   ....[78]....
        /*0b44*/ 	.word	0x00018030


	//   ....[79]....
        /*0b48*/ 	.word	0x00018040


	//   ....[80]....
        /*0b4c*/ 	.word	0x000181b0


	//   ....[81]....
        /*0b50*/ 	.word	0x00018380


	//   ....[82]....
        /*0b54*/ 	.word	0x000183b0


	//   ....[83]....
        /*0b58*/ 	.word	0x000183e0


	//   ....[84]....
        /*0b5c*/ 	.word	0x00018410


	//   ....[85]....
        /*0b60*/ 	.word	0x00018440


	//   ....[86]....
        /*0b64*/ 	.word	0x00018470


	//   ....[87]....
        /*0b68*/ 	.word	0x000185e0


	//   ....[88]....
        /*0b6c*/ 	.word	0x00018610


	//   ....[89]....
        /*0b70*/ 	.word	0x00018640


	//   ....[90]....
        /*0b74*/ 	.word	0x00018670


	//   ....[91]....
        /*0b78*/ 	.word	0x000186a0


	//   ....[92]....
        /*0b7c*/ 	.word	0x000186d0


	//   ....[93]....
        /*0b80*/ 	.word	0x00018770


	//   ....[94]....
        /*0b84*/ 	.word	0x000187d0


	//   ....[95]....
        /*0b88*/ 	.word	0x00018860


	//   ....[96]....
        /*0b8c*/ 	.word	0x00019770


	//   ....[97]....
        /*0b90*/ 	.word	0x0001afd0


	//   ....[98]....
        /*0b94*/ 	.word	0x0001bc00


	//   ....[99]....
        /*0b98*/ 	.word	0x0001bc10


	//   ....[100]....
        /*0b9c*/ 	.word	0x0001bc30


	//   ....[101]....
        /*0ba0*/ 	.word	0x0001bce0


	//   ....[102]....
        /*0ba4*/ 	.word	0x0001bd10


	//   ....[103]....
        /*0ba8*/ 	.word	0x0001bd90


	//   ....[104]....
        /*0bac*/ 	.word	0x0001bdc0


	//   ....[105]....
        /*0bb0*/ 	.word	0x0001be40


	//   ....[106]....
        /*0bb4*/ 	.word	0x0001be70


	//   ....[107]....
        /*0bb8*/ 	.word	0x0001bef0


	//   ....[108]....
        /*0bbc*/ 	.word	0x0001bf20


	//   ....[109]....
        /*0bc0*/ 	.word	0x0001bfa0


	//   ....[110]....
        /*0bc4*/ 	.word	0x0001bfd0


	//   ....[111]....
        /*0bc8*/ 	.word	0x0001c050


	//   ....[112]....
        /*0bcc*/ 	.word	0x0001c060


	//   ....[113]....
        /*0bd0*/ 	.word	0x0001c0e0


	//   ....[114]....
        /*0bd4*/ 	.word	0x0001eac0


	//   ....[115]....
        /*0bd8*/ 	.word	0x0001eb10


	//   ....[116]....
        /*0bdc*/ 	.word	0x0001eb40


	//   ....[117]....
        /*0be0*/ 	.word	0x0001eb50


	//   ....[118]....
        /*0be4*/ 	.word	0x0001eb80


	//   ....[119]....
        /*0be8*/ 	.word	0x0001ebb0


	//   ....[120]....
        /*0bec*/ 	.word	0x0001ebe0


	//   ....[121]....
        /*0bf0*/ 	.word	0x0001ec10


	//   ....[122]....
        /*0bf4*/ 	.word	0x0001ed90


	//   ....[123]....
        /*0bf8*/ 	.word	0x0001edd0


	//   ....[124]....
        /*0bfc*/ 	.word	0x0001ee00


	//   ....[125]....
        /*0c00*/ 	.word	0x0001ee30


	//   ....[126]....
        /*0c04*/ 	.word	0x0001ee60


	//   ....[127]....
        /*0c08*/ 	.word	0x0001ee90


	//   ....[128]....
        /*0c0c*/ 	.word	0x0001ef50


	//   ....[129]....
        /*0c10*/ 	.word	0x0001ef70


	//   ....[130]....
        /*0c14*/ 	.word	0x0001efe0


	//   ....[131]....
        /*0c18*/ 	.word	0x0001f6b0


	//   ....[132]....
        /*0c1c*/ 	.word	0x0001faf0


	//   ....[133]....
        /*0c20*/ 	.word	0x0001fba0


	//   ....[134]....
        /*0c24*/ 	.word	0x0001fc30


	//   ....[135]....
        /*0c28*/ 	.word	0x0001fc80


	//   ....[136]....
        /*0c2c*/ 	.word	0x0001fcd0


	//   ....[137]....
        /*0c30*/ 	.word	0x0001fd60


	//   ....[138]....
        /*0c34*/ 	.word	0x0001fdf0


	//   ....[139]....
        /*0c38*/ 	.word	0x0001fe40


	//   ....[140]....
        /*0c3c*/ 	.word	0x0001fe90


	//   ....[141]....
        /*0c40*/ 	.word	0x0001ff20


	//   ....[142]....
        /*0c44*/ 	.word	0x0001ffb0


	//   ....[143]....
        /*0c48*/ 	.word	0x00020000


	//   ....[144]....
        /*0c4c*/ 	.word	0x00020050


	//   ....[145]....
        /*0c50*/ 	.word	0x000200e0


	//   ....[146]....
        /*0c54*/ 	.word	0x00020170


	//   ....[147]....
        /*0c58*/ 	.word	0x000201c0


	//   ....[148]....
        /*0c5c*/ 	.word	0x00020210


	//   ....[149]....
        /*0c60*/ 	.word	0x00020300


	//   ....[150]....
        /*0c64*/ 	.word	0x000203b0


	//   ....[151]....
        /*0c68*/ 	.word	0x00020430


	//   ....[152]....
        /*0c6c*/ 	.word	0x000204d0


	//   ....[153]....
        /*0c70*/ 	.word	0x00020560


	//   ....[154]....
        /*0c74*/ 	.word	0x00020620


	//   ....[155]....
        /*0c78*/ 	.word	0x000206a0


	//   ....[156]....
        /*0c7c*/ 	.word	0x00020710


	//   ....[157]....
        /*0c80*/ 	.word	0x000208b0


	//   ....[158]....
        /*0c84*/ 	.word	0x00020950


	//   ....[159]....
        /*0c88*/ 	.word	0x000209d0


	//   ....[160]....
        /*0c8c*/ 	.word	0x00020a40


	//   ....[161]....
        /*0c90*/ 	.word	0x00020bb0


	//   ....[162]....
        /*0c94*/ 	.word	0x00020ce0


	//   ....[163]....
        /*0c98*/ 	.word	0x00020d50


	//   ....[164]....
        /*0c9c*/ 	.word	0x00020da0


	//   ....[165]....
        /*0ca0*/ 	.word	0x00021080


	//   ....[166]....
        /*0ca4*/ 	.word	0x000210d0


	//   ....[167]....
        /*0ca8*/ 	.word	0x00021160


	//   ....[168]....
        /*0cac*/ 	.word	0x000211f0


	//   ....[169]....
        /*0cb0*/ 	.word	0x00021280


	//   ....[170]....
        /*0cb4*/ 	.word	0x00021310


	//   ....[171]....
        /*0cb8*/ 	.word	0x000213a0


	//   ....[172]....
        /*0cbc*/ 	.word	0x00021430


	//   ....[173]....
        /*0cc0*/ 	.word	0x000214f0


	//   ....[174]....
        /*0cc4*/ 	.word	0x000217f0


	//   ....[175]....
        /*0cc8*/ 	.word	0x000219a0


	//   ....[176]....
        /*0ccc*/ 	.word	0x000219f0


	//   ....[177]....
        /*0cd0*/ 	.word	0x00021a50


	//   ....[178]....
        /*0cd4*/ 	.word	0x00021af0


	//   ....[179]....
        /*0cd8*/ 	.word	0x00021bb0


	//   ....[180]....
        /*0cdc*/ 	.word	0x00021c50


	//   ....[181]....
        /*0ce0*/ 	.word	0x00021d20


	//   ....[182]....
        /*0ce4*/ 	.word	0x00021db0


	//   ....[183]....
        /*0ce8*/ 	.word	0x00021e90


	//   ....[184]....
        /*0cec*/ 	.word	0x00021f20


	//   ....[185]....
        /*0cf0*/ 	.word	0x00022000


	//   ....[186]....
        /*0cf4*/ 	.word	0x00022090


	//   ....[187]....
        /*0cf8*/ 	.word	0x00022170


	//   ....[188]....
        /*0cfc*/ 	.word	0x00022200


	//   ....[189]....
        /*0d00*/ 	.word	0x000222e0


	//   ....[190]....
        /*0d04*/ 	.word	0x000223d0


	//   ....[191]....
        /*0d08*/ 	.word	0x00022700


	//   ....[192]....
        /*0d0c*/ 	.word	0x000227b0


	//   ....[193]....
        /*0d10*/ 	.word	0x000228b0


	//   ....[194]....
        /*0d14*/ 	.word	0x00022940


	//   ....[195]....
        /*0d18*/ 	.word	0x000229c0


	//   ....[196]....
        /*0d1c*/ 	.word	0x00022a40


	//   ....[197]....
        /*0d20*/ 	.word	0x00022ac0


	//   ....[198]....
        /*0d24*/ 	.word	0x00022b50


	//   ....[199]....
        /*0d28*/ 	.word	0x00022bf0


	//   ....[200]....
        /*0d2c*/ 	.word	0x00022cc0


	//   ....[201]....
        /*0d30*/ 	.word	0x00022d40


	//   ....[202]....
        /*0d34*/ 	.word	0x00022dc0


	//   ....[203]....
        /*0d38*/ 	.word	0x00022e40


	//   ....[204]....
        /*0d3c*/ 	.word	0x00022ed0


	//   ....[205]....
        /*0d40*/ 	.word	0x00022f50


	//   ....[206]....
        /*0d44*/ 	.word	0x00022ff0


	//   ....[207]....
        /*0d48*/ 	.word	0x00023080


	//   ....[208]....
        /*0d4c*/ 	.word	0x000231b0


	//----- nvinfo : EIATTR_REG_RECONFIG
	.align		4
.L_1205:
        /*0d50*/ 	.byte	0x01, 0x54
	.zero		2


	//----- nvinfo : EIATTR_SYSCALL_OFFSETS
	.align		4
        /*0d54*/ 	.byte	0x04, 0x46
        /*0d56*/ 	.short	(.L_1207 - .L_1206)


	//   ....[0]....
.L_1206:
        /*0d58*/ 	.word	0x000019a0


	//   ....[1]....
        /*0d5c*/ 	.word	0x00001af0


	//   ....[2]....
        /*0d60*/ 	.word	0x00008f80


	//   ....[3]....
        /*0d64*/ 	.word	0x00009270


	//   ....[4]....
        /*0d68*/ 	.word	0x0001abd0


	//   ....[5]....
        /*0d6c*/ 	.word	0x0001ad30


	//   ....[6]....
        /*0d70*/ 	.word	0x0001ae30


	//   ....[7]....
        /*0d74*/ 	.word	0x0001b7d0


	//----- nvinfo : EIATTR_MBARRIER_INSTR_OFFSETS
	.align		4
.L_1207:
        /*0d78*/ 	.byte	0x04, 0x39
        /*0d7a*/ 	.short	(.L_1209 - .L_1208)


	//   ....[0]....
.L_1208:
        /*0d7c*/ 	.word	0x000002b0
        /*0d80*/ 	.word	0x000000ff
        /*0d84*/ 	.word	0x00028800
        /*0d88*/ 	.short	0x0100
        /*0d8a*/ 	.byte	0x08
	.zero		1


	//   ....[1]....
        /*0d8c*/ 	.word	0x000002c0
        /*0d90*/ 	.word	0x000000ff
        /*0d94*/ 	.word	0x00028820
        /*0d98*/ 	.short	0x0100
        /*0d9a*/ 	.byte	0x08
	.zero		1


	//   ....[2]....
        /*0d9c*/ 	.word	0x000003b0
        /*0da0*/ 	.word	0x000000ff
        /*0da4*/ 	.word	0x00028830
        /*0da8*/ 	.short	0x0100
        /*0daa*/ 	.byte	0x08
	.zero		1


	//   ....[3]....
        /*0dac*/ 	.word	0x000003c0
        /*0db0*/ 	.word	0x000000ff
        /*0db4*/ 	.word	0x00028840
        /*0db8*/ 	.short	0x0100
        /*0dba*/ 	.byte	0x08
	.zero		1


	//   ....[4]....
        /*0dbc*/ 	.word	0x000003d0
        /*0dc0*/ 	.word	0x000000ff
        /*0dc4*/ 	.word	0x00028838
        /*0dc8*/ 	.short	0x0100
        /*0dca*/ 	.byte	0x08
	.zero		1


	//   ....[5]....
        /*0dcc*/ 	.word	0x000003e0
        /*0dd0*/ 	.word	0x000000ff
        /*0dd4*/ 	.word	0x00028848
        /*0dd8*/ 	.short	0x0100
        /*0dda*/ 	.byte	0x08
	.zero		1


	//   ....[6]....
        /*0ddc*/ 	.word	0x00000510
        /*0de0*/ 	.word	0x000000ff
        /*0de4*/ 	.word	0x00028850
        /*0de8*/ 	.short	0x0100
        /*0dea*/ 	.byte	0x08
	.zero		1


	//   ....[7]....
        /*0dec*/ 	.word	0x00000520
        /*0df0*/ 	.word	0x000000ff
        /*0df4*/ 	.word	0x00028860
        /*0df8*/ 	.short	0x0100
        /*0dfa*/ 	.byte	0x08
	.zero		1


	//   ....[8]....
        /*0dfc*/ 	.word	0x00000530
        /*0e00*/ 	.word	0x000000ff
        /*0e04*/ 	.word	0x00028858
        /*0e08*/ 	.short	0x0100
        /*0e0a*/ 	.byte	0x08
	.zero		1


	//   ....[9]....
        /*0e0c*/ 	.word	0x00000540
        /*0e10*/ 	.word	0x000000ff
        /*0e14*/ 	.word	0x00028868
        /*0e18*/ 	.short	0x0100
        /*0e1a*/ 	.byte	0x08
	.zero		1


	//   ....[10]....
        /*0e1c*/ 	.word	0x00000630
        /*0e20*/ 	.word	0x000000ff
        /*0e24*/ 	.word	0x00028870
        /*0e28*/ 	.short	0x0100
        /*0e2a*/ 	.byte	0x06
	.zero		1


	//   ....[11]....
        /*0e2c*/ 	.word	0x00000640
        /*0e30*/ 	.word	0x000000ff
        /*0e34*/ 	.word	0x00028880
        /*0e38*/ 	.short	0x0100
        /*0e3a*/ 	.byte	0x06
	.zero		1


	//   ....[12]....
        /*0e3c*/ 	.word	0x00000650
        /*0e40*/ 	.word	0x000000ff
        /*0e44*/ 	.word	0x00028878
        /*0e48*/ 	.short	0x0100
        /*0e4a*/ 	.byte	0x06
	.zero		1


	//   ....[13]....
        /*0e4c*/ 	.word	0x00000660
        /*0e50*/ 	.word	0x000000ff
        /*0e54*/ 	.word	0x00028888
        /*0e58*/ 	.short	0x0100
        /*0e5a*/ 	.byte	0x06
	.zero		1


	//   ....[14]....
        /*0e5c*/ 	.word	0x00000790
        /*0e60*/ 	.word	0x000000ff
        /*0e64*/ 	.word	0x00028890
        /*0e68*/ 	.short	0x0100
        /*0e6a*/ 	.byte	0x08
	.zero		1


	//   ....[15]....
        /*0e6c*/ 	.word	0x000007a0
        /*0e70*/ 	.word	0x000000ff
        /*0e74*/ 	.word	0x000288a0
        /*0e78*/ 	.short	0x0100
        /*0e7a*/ 	.byte	0x08
	.zero		1


	//   ....[16]....
        /*0e7c*/ 	.word	0x000007b0
        /*0e80*/ 	.word	0x000000ff
        /*0e84*/ 	.word	0x00028898
        /*0e88*/ 	.short	0x0100
        /*0e8a*/ 	.byte	0x08
	.zero		1


	//   ....[17]....
        /*0e8c*/ 	.word	0x000007c0
        /*0e90*/ 	.word	0x000000ff
        /*0e94*/ 	.word	0x000288a8
        /*0e98*/ 	.short	0x0100
        /*0e9a*/ 	.byte	0x08
	.zero		1


	//   ....[18]....
        /*0e9c*/ 	.word	0x000008f0
        /*0ea0*/ 	.word	0x000000ff
        /*0ea4*/ 	.word	0x000288b0
        /*0ea8*/ 	.short	0x0100
        /*0eaa*/ 	.byte	0x08
	.zero		1


	//   ....[19]....
        /*0eac*/ 	.word	0x00000900
        /*0eb0*/ 	.word	0x000000ff
        /*0eb4*/ 	.word	0x000288c0
        /*0eb8*/ 	.short	0x0100
        /*0eba*/ 	.byte	0x08
	.zero		1


	//   ....[20]....
        /*0ebc*/ 	.word	0x00000910
        /*0ec0*/ 	.word	0x000000ff
        /*0ec4*/ 	.word	0x000288b8
        /*0ec8*/ 	.short	0x0100
        /*0eca*/ 	.byte	0x08
	.zero		1


	//   ....[21]....
        /*0ecc*/ 	.word	0x00000920
        /*0ed0*/ 	.word	0x000000ff
        /*0ed4*/ 	.word	0x000288c8
        /*0ed8*/ 	.short	0x0100
        /*0eda*/ 	.byte	0x08
	.zero		1


	//   ....[22]....
        /*0edc*/ 	.word	0x000031b0
        /*0ee0*/ 	.word	0x0000006e
        /*0ee4*/ 	.word	0x00028890
        /*0ee8*/ 	.short	0x010a
        /*0eea*/ 	.byte	0x3f
	.zero		1


	//   ....[23]....
        /*0eec*/ 	.word	0x00005a60
        /*0ef0*/ 	.word	0x0000006e
        /*0ef4*/ 	.word	0x00028890
        /*0ef8*/ 	.short	0x010a
        /*0efa*/ 	.byte	0x3f
	.zero		1


	//   ....[24]....
        /*0efc*/ 	.word	0x00007cd0
        /*0f00*/ 	.word	0x0000006e
        /*0f04*/ 	.word	0x00028890
        /*0f08*/ 	.short	0x010a
        /*0f0a*/ 	.byte	0x3f
	.zero		1


	//   ....[25]....
        /*0f0c*/ 	.word	0x00008330
        /*0f10*/ 	.word	0x00000030
        /*0f14*/ 	.word	0x00000000
        /*0f18*/ 	.short	0x0101
        /*0f1a*/ 	.byte	0x3f
	.zero		1


	//   ....[26]....
        /*0f1c*/ 	.word	0x00008370
        /*0f20*/ 	.word	0x0000006e
        /*0f24*/ 	.word	0x000288b0
        /*0f28*/ 	.short	0x010a
        /*0f2a*/ 	.byte	0x3f
	.zero		1


	//   ....[27]....
        /*0f2c*/ 	.word	0x000089c0
        /*0f30*/ 	.word	0x0000006e
        /*0f34*/ 	.word	0x00000000
        /*0f38*/ 	.short	0x0101
        /*0f3a*/ 	.byte	0x3f
	.zero		1


	//   ....[28]....
        /*0f3c*/ 	.word	0x00009000
        /*0f40*/ 	.word	0x00000002
        /*0f44*/ 	.word	0x00028800
        /*0f48*/ 	.short	0x010a
        /*0f4a*/ 	.byte	0x3f
	.zero		1


	//   ....[29]....
        /*0f4c*/ 	.word	0x00009050
        /*0f50*/ 	.word	0x00000002
        /*0f54*/ 	.word	0x00028800
        /*0f58*/ 	.short	0x010a
        /*0f5a*/ 	.byte	0x3f
	.zero		1


	//   ....[30]....
        /*0f5c*/ 	.word	0x0000a150
        /*0f60*/ 	.word	0x00000002
        /*0f64*/ 	.word	0x00028800
        /*0f68*/ 	.short	0x010a
        /*0f6a*/ 	.byte	0x3f
	.zero		1


	//   ....[31]....
        /*0f6c*/ 	.word	0x0000c810
        /*0f70*/ 	.word	0x00000002
        /*0f74*/ 	.word	0x00028800
        /*0f78*/ 	.short	0x010a
        /*0f7a*/ 	.byte	0x3f
	.zero		1


	//   ....[32]....
        /*0f7c*/ 	.word	0x0000e4a0
        /*0f80*/ 	.word	0x00000000
        /*0f84*/ 	.word	0x00028830
        /*0f88*/ 	.short	0x010a
        /*0f8a*/ 	.byte	0x3f
	.zero		1


	//   ....[33]....
        /*0f8c*/ 	.word	0x0000e510
        /*0f90*/ 	.word	0x00000000
        /*0f94*/ 	.word	0x00028830
        /*0f98*/ 	.short	0x010a
        /*0f9a*/ 	.byte	0x3f
	.zero		1


	//   ....[34]....
        /*0f9c*/ 	.word	0x0000ecc0
        /*0fa0*/ 	.word	0x00000000
        /*0fa4*/ 	.word	0x00000000
        /*0fa8*/ 	.short	0x0101
        /*0faa*/ 	.byte	0x3f
	.zero		1


	//   ....[35]....
        /*0fac*/ 	.word	0x00010a20
        /*0fb0*/ 	.word	0x00000003
        /*0fb4*/ 	.word	0x00028830
        /*0fb8*/ 	.short	0x010a
        /*0fba*/ 	.byte	0x3f
	.zero		1


	//   ....[36]....
        /*0fbc*/ 	.word	0x00010a70
        /*0fc0*/ 	.word	0x00000003
        /*0fc4*/ 	.word	0x00028830
        /*0fc8*/ 	.short	0x010a
        /*0fca*/ 	.byte	0x3f
	.zero		1


	//   ....[37]....
        /*0fcc*/ 	.word	0x00010ec0
        /*0fd0*/ 	.word	0x00000006
        /*0fd4*/ 	.word	0x00028850
        /*0fd8*/ 	.short	0x010a
        /*0fda*/ 	.byte	0x3f
	.zero		1


	//   ....[38]....
        /*0fdc*/ 	.word	0x00010f00
        /*0fe0*/ 	.word	0x00000006
        /*0fe4*/ 	.word	0x00028850
        /*0fe8*/ 	.short	0x010a
        /*0fea*/ 	.byte	0x3f
	.zero		1


	//   ....[39]....
        /*0fec*/ 	.word	0x00012a60
        /*0ff0*/ 	.word	0x00000015
        /*0ff4*/ 	.word	0x00000000
        /*0ff8*/ 	.short	0x0101
        /*0ffa*/ 	.byte	0x3f
	.zero		1


	//   ....[40]....
        /*0ffc*/ 	.word	0x00012af0
        /*1000*/ 	.word	0x0000002e
        /*1004*/ 	.word	0x00000000
        /*1008*/ 	.short	0x0101
        /*100a*/ 	.byte	0x3f
	.zero		1


	//   ....[41]....
        /*100c*/ 	.word	0x00013580
        /*1010*/ 	.word	0x00000003
        /*1014*/ 	.word	0x00028830
        /*1018*/ 	.short	0x010a
        /*101a*/ 	.byte	0x3f
	.zero		1


	//   ....[42]....
        /*101c*/ 	.word	0x000135d0
        /*1020*/ 	.word	0x00000003
        /*1024*/ 	.word	0x00028830
        /*1028*/ 	.short	0x010a
        /*102a*/ 	.byte	0x3f
	.zero		1


	//   ....[43]....
        /*102c*/ 	.word	0x00013a20
        /*1030*/ 	.word	0x00000006
        /*1034*/ 	.word	0x00028850
        /*1038*/ 	.short	0x010a
        /*103a*/ 	.byte	0x3f
	.zero		1


	//   ....[44]....
        /*103c*/ 	.word	0x00013a60
        /*1040*/ 	.word	0x00000006
        /*1044*/ 	.word	0x00028850
        /*1048*/ 	.short	0x010a
        /*104a*/ 	.byte	0x3f
	.zero		1


	//   ....[45]....
        /*104c*/ 	.word	0x00014c10
        /*1050*/ 	.word	0x0000001b
        /*1054*/ 	.word	0x00000000
        /*1058*/ 	.short	0x0101
        /*105a*/ 	.byte	0x3f
	.zero		1


	//   ....[46]....
        /*105c*/ 	.word	0x00014ca0
        /*1060*/ 	.word	0x0000000c
        /*1064*/ 	.word	0x00000000
        /*1068*/ 	.short	0x0101
        /*106a*/ 	.byte	0x3f
	.zero		1


	//   ....[47]....
        /*106c*/ 	.word	0x000156f0
        /*1070*/ 	.word	0x0000000c
        /*1074*/ 	.word	0x00028850
        /*1078*/ 	.short	0x010a
        /*107a*/ 	.byte	0x3f
	.zero		1


	//   ....[48]....
        /*107c*/ 	.word	0x00015770
        /*1080*/ 	.word	0x0000000c
        /*1084*/ 	.word	0x00028850
        /*1088*/ 	.short	0x010a
        /*108a*/ 	.byte	0x3f
	.zero		1


	//   ....[49]....
        /*108c*/ 	.word	0x00015d20
        /*1090*/ 	.word	0x0000000b
        /*1094*/ 	.word	0x00000000
        /*1098*/ 	.short	0x0101
        /*109a*/ 	.byte	0x3f
	.zero		1


	//   ....[50]....
        /*109c*/ 	.word	0x00017230
        /*10a0*/ 	.word	0x00000000
        /*10a4*/ 	.word	0x00000000
        /*10a8*/ 	.short	0x0101
        /*10aa*/ 	.byte	0x3f
	.zero		1


	//   ....[51]....
        /*10ac*/ 	.word	0x00019860
        /*10b0*/ 	.word	0x00000004
        /*10b4*/ 	.word	0x00028820
        /*10b8*/ 	.short	0x010a
        /*10ba*/ 	.byte	0x3f
	.zero		1


	//   ....[52]....
        /*10bc*/ 	.word	0x00019940
        /*10c0*/ 	.word	0x00000004
        /*10c4*/ 	.word	0x000288a0
        /*10c8*/ 	.short	0x010a
        /*10ca*/ 	.byte	0x3f
	.zero		1


	//   ....[53]....
        /*10cc*/ 	.word	0x00019c90
        /*10d0*/ 	.word	0x00000004
        /*10d4*/ 	.word	0x000288c0
        /*10d8*/ 	.short	0x010a
        /*10da*/ 	.byte	0x3f
	.zero		1


	//   ....[54]....
        /*10dc*/ 	.word	0x0001a150
        /*10e0*/ 	.word	0x00000006
        /*10e4*/ 	.word	0x000288a0
        /*10e8*/ 	.short	0x010a
        /*10ea*/ 	.byte	0x3f
	.zero		1


	//   ....[55]....
        /*10ec*/ 	.word	0x0001a480
        /*10f0*/ 	.word	0x00000006
        /*10f4*/ 	.word	0x000288c0
        /*10f8*/ 	.short	0x010a
        /*10fa*/ 	.byte	0x3f
	.zero		1


	//   ....[56]....
        /*10fc*/ 	.word	0x0001b280
        /*1100*/ 	.word	0x00000000
        /*1104*/ 	.word	0x00028840
        /*1108*/ 	.short	0x010a
        /*110a*/ 	.byte	0x3f
	.zero		1


	//   ....[57]....
        /*110c*/ 	.word	0x0001c1d0
        /*1110*/ 	.word	0x00000008
        /*1114*/ 	.word	0x00028800
        /*1118*/ 	.short	0x0107
        /*111a*/ 	.byte	0x3f
	.zero		1


	//   ....[58]....
        /*111c*/ 	.word	0x0001c2d0
        /*1120*/ 	.word	0x00000002
        /*1124*/ 	.word	0x00028800
        /*1128*/ 	.short	0x0101
        /*112a*/ 	.byte	0x3f
	.zero		1


	//   ....[59]....
        /*112c*/ 	.word	0x0001c2f0
        /*1130*/ 	.word	0x00000002
        /*1134*/ 	.word	0x00028820
        /*1138*/ 	.short	0x010a
        /*113a*/ 	.byte	0x3f
	.zero		1


	//   ....[60]....
        /*113c*/ 	.word	0x0001c650
        /*1140*/ 	.word	0x00000003
        /*1144*/ 	.word	0x00028840
        /*1148*/ 	.short	0x010a
        /*114a*/ 	.byte	0x3f
	.zero		1


	//   ....[61]....
        /*114c*/ 	.word	0x0001ca10
        /*1150*/ 	.word	0x00000000
        /*1154*/ 	.word	0x00028860
        /*1158*/ 	.short	0x010a
        /*115a*/ 	.byte	0x3f
	.zero		1


	//   ....[62]....
        /*115c*/ 	.word	0x0001d100
        /*1160*/ 	.word	0x00000003
        /*1164*/ 	.word	0x00028840
        /*1168*/ 	.short	0x010a
        /*116a*/ 	.byte	0x3f
	.zero		1


	//   ....[63]....
        /*116c*/ 	.word	0x0001d4c0
        /*1170*/ 	.word	0x00000002
        /*1174*/ 	.word	0x00028860
        /*1178*/ 	.short	0x010a
        /*117a*/ 	.byte	0x3f
	.zero		1


	//   ....[64]....
        /*117c*/ 	.word	0x0001db20
        /*1180*/ 	.word	0x00000003
        /*1184*/ 	.word	0x00028840
        /*1188*/ 	.short	0x010a
        /*118a*/ 	.byte	0x3f
	.zero		1


	//   ....[65]....
        /*118c*/ 	.word	0x0001ded0
        /*1190*/ 	.word	0x00000002
        /*1194*/ 	.word	0x00028860
        /*1198*/ 	.short	0x010a
        /*119a*/ 	.byte	0x3f
	.zero		1


	//   ....[66]....
        /*119c*/ 	.word	0x0001e4b0
        /*11a0*/ 	.word	0x00000000
        /*11a4*/ 	.word	0x00028860
        /*11a8*/ 	.short	0x010a
        /*11aa*/ 	.byte	0x3f
	.zero		1


	//   ....[67]....
        /*11ac*/ 	.word	0x0001f630
        /*11b0*/ 	.word	0x00000000
        /*11b4*/ 	.word	0x00028820
        /*11b8*/ 	.short	0x010a
        /*11ba*/ 	.byte	0x3f
	.zero		1


	//   ....[68]....
        /*11bc*/ 	.word	0x0001f7e0
        /*11c0*/ 	.word	0x00000006
        /*11c4*/ 	.word	0x00000000
        /*11c8*/ 	.short	0x010a
        /*11ca*/ 	.byte	0x3f
	.zero		1


	//   ....[69]....
        /*11cc*/ 	.word	0x0001f850
        /*11d0*/ 	.word	0x00000007
        /*11d4*/ 	.word	0x00000000
        /*11d8*/ 	.short	0x010a
        /*11da*/ 	.byte	0x3f
	.zero		1


	//   ....[70]....
        /*11dc*/ 	.word	0x0001f8c0
        /*11e0*/ 	.word	0x00000004
        /*11e4*/ 	.word	0x00000000
        /*11e8*/ 	.short	0x010a
        /*11ea*/ 	.byte	0x3f
	.zero		1


	//   ....[71]....
        /*11ec*/ 	.word	0x0001f8f0
        /*11f0*/ 	.word	0x00000003
        /*11f4*/ 	.word	0x00000000
        /*11f8*/ 	.short	0x010a
        /*11fa*/ 	.byte	0x3f
	.zero		1


	//   ....[72]....
        /*11fc*/ 	.word	0x0001f950
        /*1200*/ 	.word	0x0000006e
        /*1204*/ 	.word	0x00028890
        /*1208*/ 	.short	0x010a
        /*120a*/ 	.byte	0x3f
	.zero		1


	//   ....[73]....
        /*120c*/ 	.word	0x0001f9a0
        /*1210*/ 	.word	0x0000006e
        /*1214*/ 	.word	0x00028890
        /*1218*/ 	.short	0x010a
        /*121a*/ 	.byte	0x3f
	.zero		1


	//   ....[74]....
        /*121c*/ 	.word	0x0001f9f0
        /*1220*/ 	.word	0x0000006e
        /*1224*/ 	.word	0x00028890
        /*1228*/ 	.short	0x010a
        /*122a*/ 	.byte	0x3f
	.zero		1


	//   ....[75]....
        /*122c*/ 	.word	0x0001fa40
        /*1230*/ 	.word	0x0000006e
        /*1234*/ 	.word	0x000288b0
        /*1238*/ 	.short	0x010a
        /*123a*/ 	.byte	0x3f
	.zero		1


	//   ....[76]....
        /*123c*/ 	.word	0x00020240
        /*1240*/ 	.word	0x00000002
        /*1244*/ 	.word	0x00028800
        /*1248*/ 	.short	0x010a
        /*124a*/ 	.byte	0x3f
	.zero		1


	//   ....[77]....
        /*124c*/ 	.word	0x00020e00
        /*1250*/ 	.word	0x00000002
        /*1254*/ 	.word	0x00028800
        /*1258*/ 	.short	0x010a
        /*125a*/ 	.byte	0x3f
	.zero		1


	//   ....[78]....
        /*125c*/ 	.word	0x00020e50
        /*1260*/ 	.word	0x00000000
        /*1264*/ 	.word	0x00028830
        /*1268*/ 	.short	0x010a
        /*126a*/ 	.byte	0x3f
	.zero		1


	//   ....[79]....
        /*126c*/ 	.word	0x00020ea0
        /*1270*/ 	.word	0x00000003
        /*1274*/ 	.word	0x00028830
        /*1278*/ 	.short	0x010a
        /*127a*/ 	.byte	0x3f
	.zero		1


	//   ....[80]....
        /*127c*/ 	.word	0x00020ef0
        /*1280*/ 	.word	0x00000006
        /*1284*/ 	.word	0x00028850
        /*1288*/ 	.short	0x010a
        /*128a*/ 	.byte	0x3f
	.zero		1


	//   ....[81]....
        /*128c*/ 	.word	0x00020f40
        /*1290*/ 	.word	0x00000003
        /*1294*/ 	.word	0x00028830
        /*1298*/ 	.short	0x010a
        /*129a*/ 	.byte	0x3f
	.zero		1


	//   ....[82]....
        /*129c*/ 	.word	0x00020f90
        /*12a0*/ 	.word	0x00000006
        /*12a4*/ 	.word	0x00028850
        /*12a8*/ 	.short	0x010a
        /*12aa*/ 	.byte	0x3f
	.zero		1


	//   ....[83]....
        /*12ac*/ 	.word	0x00020fe0
        /*12b0*/ 	.word	0x0000000c
        /*12b4*/ 	.word	0x00028850
        /*12b8*/ 	.short	0x010a
        /*12ba*/ 	.byte	0x3f
	.zero		1


	//   ....[84]....
        /*12bc*/ 	.word	0x000215d0
        /*12c0*/ 	.word	0x00000003
        /*12c4*/ 	.word	0x00028820
        /*12c8*/ 	.short	0x010a
        /*12ca*/ 	.byte	0x3f
	.zero		1


	//   ....[85]....
        /*12cc*/ 	.word	0x00021620
        /*12d0*/ 	.word	0x00000004
        /*12d4*/ 	.word	0x000288a0
        /*12d8*/ 	.short	0x010a
        /*12da*/ 	.byte	0x3f
	.zero		1


	//   ....[86]....
        /*12dc*/ 	.word	0x00021670
        /*12e0*/ 	.word	0x00000004
        /*12e4*/ 	.word	0x000288c0
        /*12e8*/ 	.short	0x010a
        /*12ea*/ 	.byte	0x3f
	.zero		1


	//   ....[87]....
        /*12ec*/ 	.word	0x000216c0
        /*12f0*/ 	.word	0x00000006
        /*12f4*/ 	.word	0x000288a0
        /*12f8*/ 	.short	0x010a
        /*12fa*/ 	.byte	0x3f
	.zero		1


	//   ....[88]....
        /*12fc*/ 	.word	0x00021710
        /*1300*/ 	.word	0x00000006
        /*1304*/ 	.word	0x000288c0
        /*1308*/ 	.short	0x010a
        /*130a*/ 	.byte	0x3f
	.zero		1


	//   ....[89]....
        /*130c*/ 	.word	0x000218b0
        /*1310*/ 	.word	0x00000000
        /*1314*/ 	.word	0x00028840
        /*1318*/ 	.short	0x010a
        /*131a*/ 	.byte	0x3f
	.zero		1


	//   ....[90]....
        /*131c*/ 	.word	0x00022420
        /*1320*/ 	.word	0x00000002
        /*1324*/ 	.word	0x00028820
        /*1328*/ 	.short	0x010a
        /*132a*/ 	.byte	0x3f
	.zero		1


	//   ....[91]....
        /*132c*/ 	.word	0x00022470
        /*1330*/ 	.word	0x00000003
        /*1334*/ 	.word	0x00028840
        /*1338*/ 	.short	0x010a
        /*133a*/ 	.byte	0x3f
	.zero		1


	//   ....[92]....
        /*133c*/ 	.word	0x000224c0
        /*1340*/ 	.word	0x00000000
        /*1344*/ 	.word	0x00028860
        /*1348*/ 	.short	0x010a
        /*134a*/ 	.byte	0x3f
	.zero		1


	//   ....[93]....
        /*134c*/ 	.word	0x00022510
        /*1350*/ 	.word	0x00000003
        /*1354*/ 	.word	0x00028840
        /*1358*/ 	.short	0x010a
        /*135a*/ 	.byte	0x3f
	.zero		1


	//   ....[94]....
        /*135c*/ 	.word	0x00022560
        /*1360*/ 	.word	0x00000002
        /*1364*/ 	.word	0x00028860
        /*1368*/ 	.short	0x010a
        /*136a*/ 	.byte	0x3f
	.zero		1


	//   ....[95]....
        /*136c*/ 	.word	0x000225b0
        /*1370*/ 	.word	0x00000003
        /*1374*/ 	.word	0x00028840
        /*1378*/ 	.short	0x010a
        /*137a*/ 	.byte	0x3f
	.zero		1


	//   ....[96]....
        /*137c*/ 	.word	0x00022600
        /*1380*/ 	.word	0x00000002
        /*1384*/ 	.word	0x00028860
        /*1388*/ 	.short	0x010a
        /*138a*/ 	.byte	0x3f
	.zero		1


	//   ....[97]....
        /*138c*/ 	.word	0x00022650
        /*1390*/ 	.word	0x00000000
        /*1394*/ 	.word	0x00028860
        /*1398*/ 	.short	0x010a
        /*139a*/ 	.byte	0x3f
	.zero		1


	//   ....[98]....
        /*139c*/ 	.word	0x000230d0
        /*13a0*/ 	.word	0x00000000
        /*13a4*/ 	.word	0x00028820
        /*13a8*/ 	.short	0x010a
        /*13aa*/ 	.byte	0x3f
	.zero		1


	//   ....[99]....
        /*13ac*/ 	.word	0x00023270
        /*13b0*/ 	.word	0x00000006
        /*13b4*/ 	.word	0x00000000
        /*13b8*/ 	.short	0x010a
        /*13ba*/ 	.byte	0x3f
	.zero		1


	//   ....[100]....
        /*13bc*/ 	.word	0x000232c0
        /*13c0*/ 	.word	0x00000007
        /*13c4*/ 	.word	0x00000000
        /*13c8*/ 	.short	0x010a
        /*13ca*/ 	.byte	0x3f
	.zero		1


	//   ....[101]....
        /*13cc*/ 	.word	0x00023310
        /*13d0*/ 	.word	0x00000004
        /*13d4*/ 	.word	0x00000000
        /*13d8*/ 	.short	0x010a
        /*13da*/ 	.byte	0x3f
	.zero		1


	//----- nvinfo : EIATTR_NUM_MBARRIERS
	.align		4
.L_1209:
        /*13dc*/ 	.byte	0x03, 0x38
        /*13de*/ 	.short	0x0016


	//----- nvinfo : EIATTR_EXIT_INSTR_OFFSETS
	.align		4
        /*13e0*/ 	.byte	0x04, 0x1c
        /*13e2*/ 	.short	(.L_1211 - .L_1210)


	//   ....[0]....
.L_1210:
        /*13e4*/ 	.word	0x0001f940


	//----- nvinfo : EIATTR_MAX_THREADS
	.align		4
.L_1211:
        /*13e8*/ 	.byte	0x04, 0x05
        /*13ea*/ 	.short	(.L_1213 - .L_1212)
.L_1212:
        /*13ec*/ 	.word	0x00000180
        /*13f0*/ 	.word	0x00000001
        /*13f4*/ 	.word	0x00000001


	//----- nvinfo : EIATTR_CRS_STACK_SIZE
	.align		4
.L_1213:
        /*13f8*/ 	.byte	0x04, 0x1e
        /*13fa*/ 	.short	(.L_1215 - .L_1214)
.L_1214:
        /*13fc*/ 	.word	0x00000000


	//----- nvinfo : EIATTR_CBANK_PARAM_SIZE
	.align		4
.L_1215:
        /*1400*/ 	.byte	0x03, 0x19
        /*1402*/ 	.short	0x0af0


	//----- nvinfo : EIATTR_PARAM_CBANK
	.align		4
        /*1404*/ 	.byte	0x04, 0x0a
        /*1406*/ 	.short	(.L_1217 - .L_1216)
	.align		4
.L_1216:
        /*1408*/ 	.word	index@(.nv.constant0._ZN7cutlass13device_kernelIN5flash11enable_sm90INS1_16FlashAttnFwdSm90INS1_25CollectiveMainloopFwdSm90ILi2EN4cute5tupleIJNS5_1CILi1EEES8_S8_EEENS6_IJNS7_ILi128EEESA_SA_EEELi128ENS_10bfloat16_tEfNS_4arch4Sm90ELb1ELb0ELb0ELb1ELb0ELb1ELb0ELb1ELb1ELb1ELb0ELb0EEENS1_21CollectiveEpilogueFwdISB_S9_SC_SE_Li256ELb1ELb1ELb0ELb0EEENS1_36VarlenDynamicPersistentTileSchedulerILi128ELi128ELi256ELi128ELb0ELb1ELb1ELb1ELb1ELb1EEEEEEEEEvNT_6ParamsE)
        /*140c*/ 	.short	0x0210
        /*140e*/ 	.short	0x0af0


	//----- nvinfo : EIATTR_SW_WAR
	.align		4
.L_1217:
        /*1410*/ 	.byte	0x04, 0x36
        /*1412*/ 	.short	(.L_1219 - .L_1218)
.L_1218:
        /*1414*/ 	.word	0x00000008
.L_1219:


//--------------------- .nv.info._ZN7cutlass13device_kernelIN5flash11enable_sm90INS1_16FlashAttnFwdSm90INS1_25CollectiveMainloopFwdSm90ILi2EN4cute5tupleIJNS5_1CILi1EEES8_S8_EEENS6_IJNS7_ILi192EEENS7_ILi144EEENS7_ILi96EEEEEELi96ENS_10bfloat16_tEfNS_4arch4Sm90ELb0ELb0ELb0ELb0ELb0ELb0ELb0ELb0ELb1ELb1ELb0ELb0EEENS1_21CollectiveEpilogueFwdINS6_IJSA_SC_SB_EEES9_SE_SG_Li384ELb0ELb1ELb0ELb0EEENS1_29StaticPersistentTileSchedulerILb0EEEEEEEEEvNT_6ParamsE --------------------------
	.section	.nv.info._ZN7cutlass13device_kernelIN5flash11enable_sm90INS1_16FlashAttnFwdSm90INS1_25CollectiveMainloopFwdSm90ILi2EN4cute5tupleIJNS5_1CILi1EEES8_S8_EEENS6_IJNS7_ILi192EEENS7_ILi144EEENS7_ILi96EEEEEELi96ENS_10bfloat16_tEfNS_4arch4Sm90ELb0ELb0ELb0ELb0ELb0ELb0ELb0ELb0ELb1ELb1ELb0ELb0EEENS1_21CollectiveEpilogueFwdINS6_IJSA_SC_SB_EEES9_SE_SG_Li384ELb0ELb1ELb0ELb0EEENS1_29StaticPersistentTileSchedulerILb0EEEEEEEEEvNT_6ParamsE,"",@"SHT_CUDA_INFO"
	.sectionflags	@""
	.align	4


	//----- nvinfo : EIATTR_CUDA_API_VERSION
	.align		4
        /*0000*/ 	.byte	0x04, 0x37
        /*0002*/ 	.short	(.L_1221 - .L_1220)
.L_1220:
        /*0004*/ 	.word	0x00000082


	//----- nvinfo : EIATTR_KPARAM_INFO
	.align		4
.L_1221:
        /*0008*/ 	.byte	0x04, 0x17
        /*000a*/ 	.short	(.L_1223 - .L_1222)
.L_1222:
        /*000c*/ 	.word	0x00000000
        /*0010*/ 	.short	0x0000
        /*0012*/ 	.short	0x0070
        /*0014*/ 	.byte	0x00, 0xf0, 0x01, 0x28


	//----- nvinfo : EIATTR_SPARSE_MMA_MASK
	.align		4
.L_1223:
        /*0018*/ 	.byte	0x03, 0x50
        /*001a*/ 	.short	0x0000


	//----- nvinfo : EIATTR_MAXREG_COUNT
	.align		4
        /*001c*/ 	.byte	0x03, 0x1b
        /*001e*/ 	.short	0x0080


	//----- nvinfo : EIATTR_NUM_BARRIERS
	.align		4
        /*0020*/ 	.byte	0x02, 0x4c
        /*0022*/ 	.byte	0x10
	.zero		1


	//----- nvinfo : EIATTR_EXTERNS
	.align		4
        /*0024*/ 	.byte	0x04, 0x0f
        /*0026*/ 	.short	(.L_1225 - .L_1224)


	//   ....[0]....
	.align		4
.L_1224:
        /*0028*/ 	.word	index@(__assertfail)


	//----- nvinfo : EIATTR_ANNOTATIONS
	.align		4
.L_1225:
        /*002c*/ 	.byte	0x04, 0x55
        /*002e*/ 	.short	(.L_1227 - .L_1226)


	//   ....[0]....
.L_1226:
        /* <DEDUP_REMOVED lines=13> */


	//----- nvinfo : EIATTR_MERCURY_ISA_VERSION
	.align		4
.L_1227:
        /*00e8*/ 	.byte	0x03, 0x5f
        /*00ea*/ 	.short	0x0101


	//----- nvinfo : EIATTR_INT_WARP_WIDE_INSTR_OFFSETS
	.align		4
        /*00ec*/ 	.byte	0x04, 0x31
        /*00ee*/ 	.short	(.L_1229 - .L_1228)


	//   ....[0]....
.L_1228:
        /*00f0*/ 	.word	0x00000120


	//   ....[1]....
        /*00f4*/ 	.word	0x000001c0


	//   ....[2]....
        /*00f8*/ 	.word	0x00000230


	//----- nvinfo : EIATTR_COOP_GROUP_MASK_REGIDS
	.align		4
.L_1229:
        /*00fc*/ 	.byte	0x04, 0x29
        /*00fe*/ 	.short	(.L_1231 - .L_1230)


	//   ....[0]....
.L_1230:
        /*0100*/ 	.word	0xffffffff


	//   ....[1]....
        /*0104*/ 	.word	0xffffffff


	//   ....[2]....
        /*0108*/ 	.word	0xffffffff


	//   ....[3]....
        /*010c*/ 	.word	0xffffffff


	//   ....[4]....
        /*0110*/ 	.word	0xffffffff


	//   ....[5]....
        /*0114*/ 	.word	0xffffffff


	//   ....[6]....
        /*0118*/ 	.word	0xffffffff


	//   ....[7]....
        /*011c*/ 	.word	0xffffffff


	//   ....[8]....
        /*0120*/ 	.word	0xffffffff


	//   ....[9]....
        /*0124*/ 	.word	0xffffffff


	//   ....[10]....
        /*0128*/ 	.word	0xffffffff


	//   ....[11]....
        /*012c*/ 	.word	0xffffffff


	//   ....[12]....
        /*0130*/ 	.word	0xffffffff


	//   ....[13]....
        /*0134*/ 	.word	0xffffffff


	//   ....[14]....
        /*0138*/ 	.word	0xffffffff


	//   ....[15]....
        /*013c*/ 	.word	0xffffffff


	//   ....[16]....
        /*0140*/ 	.word	0xffffffff


	//   ....[17]....
        /*0144*/ 	.word	0xffffffff


	//   ....[18]....
        /*0148*/ 	.word	0xffffffff


	//   ....[19]....
        /*014c*/ 	.word	0xffffffff


	//   ....[20]....
        /*0150*/ 	.word	0xffffffff


	//   ....[21]....
        /*0154*/ 	.word	0xffffffff


	//   ....[22]....
        /*0158*/ 	.word	0xffffffff


	//   ....[23]....
        /*015c*/ 	.word	0xffffffff


	//   ....[24]....
        /*0160*/ 	.word	0xffffffff


	//   ....[25]....
        /*0164*/ 	.word	0xffffffff


	//   ....[26]....
        /*0168*/ 	.word	0xffffffff


	//   ....[27]....
        /*016c*/ 	.word	0xffffffff


	//   ....[28]....
        /*0170*/ 	.word	0xffffffff


	//   ....[29]....
        /*0174*/ 	.word	0xffffffff


	//   ....[30]....
        /*0178*/ 	.word	0xffffffff


	//   ....[31]....
        /*017c*/ 	.word	0xffffffff


	//   ....[32]....
        /*0180*/ 	.word	0xffffffff


	//   ....[33]....
        /*0184*/ 	.word	0xffffffff


	//   ....[34]....
        /*0188*/ 	.word	0xffffffff


	//   ....[35]....
        /*018c*/ 	.word	0xffffffff


	//   ....[36]....
        /*0190*/ 	.word	0xffffffff


	//   ....[37]....
        /*0194*/ 	.word	0xffffffff


	//   ....[38]....
        /*0198*/ 	.word	0xffffffff


	//   ....[39]....
        /*019c*/ 	.word	0xffffffff


	//   ....[40]....
        /*01a0*/ 	.word	0xffffffff


	//   ....[41]....
        /*01a4*/ 	.word	0xffffffff


	//   ....[42]....
        /*01a8*/ 	.word	0xffffffff


	//   ....[43]....
        /*01ac*/ 	.word	0xffffffff


	//   ....[44]....
        /*01b0*/ 	.word	0x0500000f


	//   ....[45]....
        /*01b4*/ 	.word	0x0500000f


	//   ....[46]....
        /*01b8*/ 	.word	0x0500000f


	//   ....[47]....
        /*01bc*/ 	.word	0x0500000f


	//   ....[48]....
        /*01c0*/ 	.word	0x0500000f


	//   ....[49]....
        /*01c4*/ 	.word	0x0500000f


	//   ....[50]....
        /*01c8*/ 	.word	0x0500000f


	//   ....[51]....
        /*01cc*/ 	.word	0x0500000f


	//   ....[52]....
        /*01d0*/ 	.word	0x0500000f


	//   ....[53]....
        /*01d4*/ 	.word	0x0500000f


	//   ....[54]....
        /*01d8*/ 	.word	0x0500000f


	//   ....[55]....
        /*01dc*/ 	.word	0x0500000f


	//   ....[56]....
        /*01e0*/ 	.word	0x0500000f


	//   ....[57]....
        /*01e4*/ 	.word	0x0500000f


	//----- nvinfo : EIATTR_COOP_GROUP_INSTR_OFFSETS
	.align		4
.L_1231:
        /*01e8*/ 	.byte	0x04, 0x28
        /*01ea*/ 	.short	(.L_1233 - .L_1232)


	//   ....[0]....
.L_1232:
        /*01ec*/ 	.word	0x00000060


	//   ....[1]....
        /*01f0*/ 	.word	0x00000130


	//   ....[2]....
        /*01f4*/ 	.word	0x000001e0


	//   ....[3]....
        /*01f8*/ 	.word	0x000003a0


	//   ....[4]....
        /*01fc*/ 	.word	0x00000500


	//   ....[5]....
        /*0200*/ 	.word	0x00000620


	//   ....[6]....
        /*0204*/ 	.word	0x00000780


	//   ....[7]....
        /*0208*/ 	.word	0x00000ee0


	//   ....[8]....
        /*020c*/ 	.word	0x00003180


	//   ....[9]....
        /*0210*/ 	.word	0x00003220


	//   ....[10]....
        /*0214*/ 	.word	0x000037b0


	//   ....[11]....
        /*0218*/ 	.word	0x00003840


	//   ....[12]....
        /*021c*/ 	.word	0x000048a0


	//   ....[13]....
        /*0220*/ 	.word	0x00006640


	//   ....[14]....
        /*0224*/ 	.word	0x00006660


	//   ....[15]....
        /*0228*/ 	.word	0x00006cc0


	//   ....[16]....
        /*022c*/ 	.word	0x00006d40


	//   ....[17]....
        /*0230*/ 	.word	0x00008150


	//   ....[18]....
        /*0234*/ 	.word	0x00008250


	//   ....[19]....
        /*0238*/ 	.word	0x000082b0


	//   ....[20]....
        /*023c*/ 	.word	0x00008400


	//   ....[21]....
        /*0240*/ 	.word	0x00008420


	//   ....[22]....
        /*0244*/ 	.word	0x00009330


	//   ....[23]....
        /*0248*/ 	.word	0x00009360


	//   ....[24]....
        /*024c*/ 	.word	0x000093c0


	//   ....[25]....
        /*0250*/ 	.word	0x00009420


	//   ....[26]....
        /*0254*/ 	.word	0x000098c0


	//   ....[27]....
        /*0258*/ 	.word	0x00009900


	//   ....[28]....
        /*025c*/ 	.word	0x00009a30


	//   ....[29]....
        /*0260*/ 	.word	0x00009a70


	//   ....[30]....
        /*0264*/ 	.word	0x0000a470


	//   ....[31]....
        /*0268*/ 	.word	0x0000b010


	//   ....[32]....
        /*026c*/ 	.word	0x0000b040


	//   ....[33]....
        /*0270*/ 	.word	0x0000b060


	//   ....[34]....
        /*0274*/ 	.word	0x0000b110


	//   ....[35]....
        /*0278*/ 	.word	0x0000b130


	//   ....[36]....
        /*027c*/ 	.word	0x0000b1d0


	//   ....[37]....
        /*0280*/ 	.word	0x0000b1f0


	//   ....[38]....
        /*0284*/ 	.word	0x0000b200


	//   ....[39]....
        /*0288*/ 	.word	0x0000b290


	//   ....[40]....
        /*028c*/ 	.word	0x0000b2e0


	//   ....[41]....
        /*0290*/ 	.word	0x0000b2f0


	//   ....[42]....
        /*0294*/ 	.word	0x0000b320


	//   ....[43]....
        /*0298*/ 	.word	0x0000dda0


	//   ....[44]....
        /*029c*/ 	.word	0x0000e280


	//   ....[45]....
        /*02a0*/ 	.word	0x0000e3f0


	//   ....[46]....
        /*02a4*/ 	.word	0x0000e440


	//   ....[47]....
        /*02a8*/ 	.word	0x0000e4e0


	//   ....[48]....
        /*02ac*/ 	.word	0x0000e5f0


	//   ....[49]....
        /*02b0*/ 	.word	0x0000e650


	//   ....[50]....
        /*02b4*/ 	.word	0x0000e770


	//   ....[51]....
        /*02b8*/ 	.word	0x0000e7d0


	//   ....[52]....
        /*02bc*/ 	.word	0x0000e880


	//   ....[53]....
        /*02c0*/ 	.word	0x0000e950


	//   ....[54]....
        /*02c4*/ 	.word	0x0000ea20


	//   ....[55]....
        /*02c8*/ 	.word	0x0000eaa0


	//   ....[56]....
        /*02cc*/ 	.word	0x0000eb90


	//   ....[57]....
        /*02d0*/ 	.word	0x0000ef20


	//----- nvinfo : EIATTR_REG_RECONFIG
	.align		4
.L_1233:
        /*02d4*/ 	.byte	0x01, 0x54
	.zero		2


	//----- nvinfo : EIATTR_SYSCALL_OFFSETS
	.align		4
        /*02d8*/ 	.byte	0x04, 0x46
        /*02da*/ 	.short	(.L_1235 - .L_1234)


	//   ....[0]....
.L_1234:
        /*02dc*/ 	.word	0x00001260


	//   ....[1]....
        /*02e0*/ 	.word	0x0000a0f0


	//   ....[2]....
        /*02e4*/ 	.word	0x0000a230


	//   ....[3]....
        /*02e8*/ 	.word	0x0000a320


	//   ....[4]....
        /*02ec*/ 	.word	0x0000ab10


	//----- nvinfo : EIATTR_MBARRIER_INSTR_OFFSETS
	.align		4
.L_1235:
        /*02f0*/ 	.byte	0x04, 0x39
        /*02f2*/ 	.short	(.L_1237 - .L_1236)


	//   ....[0]....
.L_1236:
        /*02f4*/ 	.word	0x00000250
        /*02f8*/ 	.word	0x000000ff
        /*02fc*/ 	.word	0x00031c00
        /*0300*/ 	.short	0x0100
        /*0302*/ 	.byte	0x08
	.zero		1


	//   ....[1]....
        /*0304*/ 	.word	0x00000260
        /*0308*/ 	.word	0x000000ff
        /*030c*/ 	.word	0x00031c20
        /*0310*/ 	.short	0x0100
        /*0312*/ 	.byte	0x08
	.zero		1


	//   ....[2]....
        /*0314*/ 	.word	0x00000350
        /*0318*/ 	.word	0x000000ff
        /*031c*/ 	.word	0x00031c30
        /*0320*/ 	.short	0x0100
        /*0322*/ 	.byte	0x08
	.zero		1


	//   ....[3]....
        /*0324*/ 	.word	0x00000360
        /*0328*/ 	.word	0x000000ff
        /*032c*/ 	.word	0x00031c40
        /*0330*/ 	.short	0x0100
        /*0332*/ 	.byte	0x08
	.zero		1


	//   ....[4]....
        /*0334*/ 	.word	0x00000370
        /*0338*/ 	.word	0x000000ff
        /*033c*/ 	.word	0x00031c38
        /*0340*/ 	.short	0x0100
        /*0342*/ 	.byte	0x08
	.zero		1


	//   ....[5]....
        /*0344*/ 	.word	0x00000380
        /*0348*/ 	.word	0x000000ff
        /*034c*/ 	.word	0x00031c48
        /*0350*/ 	.short	0x0100
        /*0352*/ 	.byte	0x08
	.zero		1


	//   ....[6]....
        /*0354*/ 	.word	0x000004b0
        /*0358*/ 	.word	0x000000ff
        /*035c*/ 	.word	0x00031c50
        /*0360*/ 	.short	0x0100
        /*0362*/ 	.byte	0x08
	.zero		1


	//   ....[7]....
        /*0364*/ 	.word	0x000004c0
        /*0368*/ 	.word	0x000000ff
        /*036c*/ 	.word	0x00031c60
        /*0370*/ 	.short	0x0100
        /*0372*/ 	.byte	0x08
	.zero		1


	//   ....[8]....
        /*0374*/ 	.word	0x000004d0
        /*0378*/ 	.word	0x000000ff
        /*037c*/ 	.word	0x00031c58
        /*0380*/ 	.short	0x0100
        /*0382*/ 	.byte	0x08
	.zero		1


	//   ....[9]....
        /*0384*/ 	.word	0x000004e0
        /*0388*/ 	.word	0x000000ff
        /*038c*/ 	.word	0x00031c68
        /*0390*/ 	.short	0x0100
        /*0392*/ 	.byte	0x08
	.zero		1


	//   ....[10]....
        /*0394*/ 	.word	0x000005d0
        /*0398*/ 	.word	0x000000ff
        /*039c*/ 	.word	0x00031c70
        /*03a0*/ 	.short	0x0100
        /*03a2*/ 	.byte	0x06
	.zero		1


	//   ....[11]....
        /*03a4*/ 	.word	0x000005e0
        /*03a8*/ 	.word	0x000000ff
        /*03ac*/ 	.word	0x00031c80
        /*03b0*/ 	.short	0x0100
        /*03b2*/ 	.byte	0x06
	.zero		1


	//   ....[12]....
        /*03b4*/ 	.word	0x000005f0
        /*03b8*/ 	.word	0x000000ff
        /*03bc*/ 	.word	0x00031c78
        /*03c0*/ 	.short	0x0100
        /*03c2*/ 	.byte	0x06
	.zero		1


	//   ....[13]....
        /*03c4*/ 	.word	0x00000600
        /*03c8*/ 	.word	0x000000ff
        /*03cc*/ 	.word	0x00031c88
        /*03d0*/ 	.short	0x0100
        /*03d2*/ 	.byte	0x06
	.zero		1


	//   ....[14]....
        /*03d4*/ 	.word	0x00000730
        /*03d8*/ 	.word	0x000000ff
        /*03dc*/ 	.word	0x00031c90
        /*03e0*/ 	.short	0x0100
        /*03e2*/ 	.byte	0x08
	.zero		1


	//   ....[15]....
        /*03e4*/ 	.word	0x00000740
        /*03e8*/ 	.word	0x000000ff
        /*03ec*/ 	.word	0x00031ca0
        /*03f0*/ 	.short	0x0100
        /*03f2*/ 	.byte	0x08
	.zero		1


	//   ....[16]....
        /*03f4*/ 	.word	0x00000750
        /*03f8*/ 	.word	0x000000ff
        /*03fc*/ 	.word	0x00031c98
        /*0400*/ 	.short	0x0100
        /*0402*/ 	.byte	0x08
	.zero		1


	//   ....[17]....
        /*0404*/ 	.word	0x00000760
        /*0408*/ 	.word	0x000000ff
        /*040c*/ 	.word	0x00031ca8
        /*0410*/ 	.short	0x0100
        /*0412*/ 	.byte	0x08
	.zero		1


	//   ....[18]....
        /*0414*/ 	.word	0x00000890
        /*0418*/ 	.word	0x000000ff
        /*041c*/ 	.word	0x00031cb0
        /*0420*/ 	.short	0x0100
        /*0422*/ 	.byte	0x08
	.zero		1


	//   ....[19]....
        /*0424*/ 	.word	0x000008a0
        /*0428*/ 	.word	0x000000ff
        /*042c*/ 	.word	0x00031cc0
        /*0430*/ 	.short	0x0100
        /*0432*/ 	.byte	0x08
	.zero		1


	//   ....[20]....
        /*0434*/ 	.word	0x000008b0
        /*0438*/ 	.word	0x000000ff
        /*043c*/ 	.word	0x00031cb8
        /*0440*/ 	.short	0x0100
        /*0442*/ 	.byte	0x08
	.zero		1


	//   ....[21]....
        /*0444*/ 	.word	0x000008c0
        /*0448*/ 	.word	0x000000ff
        /*044c*/ 	.word	0x00031cc8
        /*0450*/ 	.short	0x0100
        /*0452*/ 	.byte	0x08
	.zero		1


	//   ....[22]....
        /*0454*/ 	.word	0x000012a0
        /*0458*/ 	.word	0x000000ff
        /*045c*/ 	.word	0x00031c00
        /*0460*/ 	.short	0x010a
        /*0462*/ 	.byte	0x25
	.zero		1


	//   ....[23]....
        /*0464*/ 	.word	0x00001310
        /*0468*/ 	.word	0x00000004
        /*046c*/ 	.word	0x00031c30
        /*0470*/ 	.short	0x010a
        /*0472*/ 	.byte	0x3f
	.zero		1


	//   ....[24]....
        /*0474*/ 	.word	0x00001380
        /*0478*/ 	.word	0x00000004
        /*047c*/ 	.word	0x00031c30
        /*0480*/ 	.short	0x010a
        /*0482*/ 	.byte	0x3f
	.zero		1


	//   ....[25]....
        /*0484*/ 	.word	0x00003210
        /*0488*/ 	.word	0x00000004
        /*048c*/ 	.word	0x00000000
        /*0490*/ 	.short	0x0101
        /*0492*/ 	.byte	0x3f
	.zero		1


	//   ....[26]....
        /*0494*/ 	.word	0x00004b40
        /*0498*/ 	.word	0x000000ff
        /*049c*/ 	.word	0x00031c30
        /*04a0*/ 	.short	0x010a
        /*04a2*/ 	.byte	0x04
	.zero		1


	//   ....[27]....
        /*04a4*/ 	.word	0x00004b80
        /*04a8*/ 	.word	0x000000ff
        /*04ac*/ 	.word	0x00031c30
        /*04b0*/ 	.short	0x010a
        /*04b2*/ 	.byte	0x04
	.zero		1


	//   ....[28]....
        /*04b4*/ 	.word	0x00006200
        /*04b8*/ 	.word	0x000000ff
        /*04bc*/ 	.word	0x00031c50
        /*04c0*/ 	.short	0x010a
        /*04c2*/ 	.byte	0x04
	.zero		1


	//   ....[29]....
        /*04c4*/ 	.word	0x00006240
        /*04c8*/ 	.word	0x000000ff
        /*04cc*/ 	.word	0x00031c50
        /*04d0*/ 	.short	0x010a
        /*04d2*/ 	.byte	0x04
	.zero		1


	//   ....[30]....
        /*04d4*/ 	.word	0x00007490
        /*04d8*/ 	.word	0x0000000a
        /*04dc*/ 	.word	0x00000000
        /*04e0*/ 	.short	0x0101
        /*04e2*/ 	.byte	0x3f
	.zero		1


	//   ....[31]....
        /*04e4*/ 	.word	0x000075e0
        /*04e8*/ 	.word	0x00000008
        /*04ec*/ 	.word	0x00000000
        /*04f0*/ 	.short	0x0101
        /*04f2*/ 	.byte	0x3f
	.zero		1


	//   ....[32]....
        /*04f4*/ 	.word	0x000081c0
        /*04f8*/ 	.word	0x000000ff
        /*04fc*/ 	.word	0x00031c50
        /*0500*/ 	.short	0x010a
        /*0502*/ 	.byte	0x0c
	.zero		1


	//   ....[33]....
        /*0504*/ 	.word	0x00008200
        /*0508*/ 	.word	0x000000ff
        /*050c*/ 	.word	0x00031c50
        /*0510*/ 	.short	0x010a
        /*0512*/ 	.byte	0x0c
	.zero		1


	//   ....[34]....
        /*0514*/ 	.word	0x00008f40
        /*0518*/ 	.word	0x00000014
        /*051c*/ 	.word	0x00000000
        /*0520*/ 	.short	0x0101
        /*0522*/ 	.byte	0x3f
	.zero		1


	//   ....[35]....
        /*0524*/ 	.word	0x000098e0
        /*0528*/ 	.word	0x000000ff
        /*052c*/ 	.word	0x00000000
        /*0530*/ 	.short	0x0101
        /*0532*/ 	.byte	0x04
	.zero		1


	//   ....[36]....
        /*0534*/ 	.word	0x0000a6a0
        /*0538*/ 	.word	0x00000003
        /*053c*/ 	.word	0x00031c40
        /*0540*/ 	.short	0x010a
        /*0542*/ 	.byte	0x3f
	.zero		1


	//   ....[37]....
        /*0544*/ 	.word	0x0000b480
        /*0548*/ 	.word	0x000000ff
        /*054c*/ 	.word	0x00031c00
        /*0550*/ 	.short	0x0107
        /*0552*/ 	.byte	0x24
	.zero		1


	//   ....[38]....
        /*0554*/ 	.word	0x0000b4f0
        /*0558*/ 	.word	0x000000ff
        /*055c*/ 	.word	0x00031c00
        /*0560*/ 	.short	0x0101
        /*0562*/ 	.byte	0x24
	.zero		1


	//   ....[39]....
        /*0564*/ 	.word	0x0000b520
        /*0568*/ 	.word	0x000000ff
        /*056c*/ 	.word	0x00031c20
        /*0570*/ 	.short	0x010a
        /*0572*/ 	.byte	0x24
	.zero		1


	//   ....[40]....
        /*0574*/ 	.word	0x0000b810
        /*0578*/ 	.word	0x00000003
        /*057c*/ 	.word	0x00031c40
        /*0580*/ 	.short	0x010a
        /*0582*/ 	.byte	0x3f
	.zero		1


	//   ....[41]....
        /*0584*/ 	.word	0x0000bc90
        /*0588*/ 	.word	0x00000003
        /*058c*/ 	.word	0x00000060
        /*0590*/ 	.short	0x010a
        /*0592*/ 	.byte	0x3f
	.zero		1


	//   ....[42]....
        /*0594*/ 	.word	0x0000c380
        /*0598*/ 	.word	0x00000003
        /*059c*/ 	.word	0x00031c40
        /*05a0*/ 	.short	0x010a
        /*05a2*/ 	.byte	0x3f
	.zero		1


	//   ....[43]....
        /*05a4*/ 	.word	0x0000c800
        /*05a8*/ 	.word	0x0000000d
        /*05ac*/ 	.word	0x00000060
        /*05b0*/ 	.short	0x010a
        /*05b2*/ 	.byte	0x3f
	.zero		1


	//   ....[44]....
        /*05b4*/ 	.word	0x0000ce40
        /*05b8*/ 	.word	0x00000002
        /*05bc*/ 	.word	0x00031c40
        /*05c0*/ 	.short	0x010a
        /*05c2*/ 	.byte	0x3f
	.zero		1


	//   ....[45]....
        /*05c4*/ 	.word	0x0000d2d0
        /*05c8*/ 	.word	0x00000007
        /*05cc*/ 	.word	0x00000060
        /*05d0*/ 	.short	0x010a
        /*05d2*/ 	.byte	0x3f
	.zero		1


	//   ....[46]....
        /*05d4*/ 	.word	0x0000d7e0
        /*05d8*/ 	.word	0x00000003
        /*05dc*/ 	.word	0x00031c60
        /*05e0*/ 	.short	0x010a
        /*05e2*/ 	.byte	0x3f
	.zero		1


	//   ....[47]....
        /*05e4*/ 	.word	0x0000dd20
        /*05e8*/ 	.word	0x00000007
        /*05ec*/ 	.word	0x00031c20
        /*05f0*/ 	.short	0x010a
        /*05f2*/ 	.byte	0x3f
	.zero		1


	//   ....[48]....
        /*05f4*/ 	.word	0x0000dec0
        /*05f8*/ 	.word	0x00000005
        /*05fc*/ 	.word	0x00000000
        /*0600*/ 	.short	0x010a
        /*0602*/ 	.byte	0x3f
	.zero		1


	//   ....[49]....
        /*0604*/ 	.word	0x0000df30
        /*0608*/ 	.word	0x00000003
        /*060c*/ 	.word	0x00000000
        /*0610*/ 	.short	0x010a
        /*0612*/ 	.byte	0x3f
	.zero		1


	//   ....[50]....
        /*0614*/ 	.word	0x0000df90
        /*0618*/ 	.word	0x00000005
        /*061c*/ 	.word	0x00000000
        /*0620*/ 	.short	0x010a
        /*0622*/ 	.byte	0x3f
	.zero		1


	//   ....[51]....
        /*0624*/ 	.word	0x0000dfc0
        /*0628*/ 	.word	0x00000003
        /*062c*/ 	.word	0x00000000
        /*0630*/ 	.short	0x010a
        /*0632*/ 	.byte	0x3f
	.zero		1


	//   ....[52]....
        /*0634*/ 	.word	0x0000e030
        /*0638*/ 	.word	0x00000003
        /*063c*/ 	.word	0x00031c00
        /*0640*/ 	.short	0x010a
        /*0642*/ 	.byte	0x3f
	.zero		1


	//   ....[53]....
        /*0644*/ 	.word	0x0000e080
        /*0648*/ 	.word	0x00000004
        /*064c*/ 	.word	0x00031c30
        /*0650*/ 	.short	0x010a
        /*0652*/ 	.byte	0x3f
	.zero		1


	//   ....[54]....
        /*0654*/ 	.word	0x0000e0e0
        /*0658*/ 	.word	0x00000003
        /*065c*/ 	.word	0x00031c30
        /*0660*/ 	.short	0x010a
        /*0662*/ 	.byte	0x3f
	.zero		1


	//   ....[55]....
        /*0664*/ 	.word	0x0000e140
        /*0668*/ 	.word	0x00000003
        /*066c*/ 	.word	0x00031c50
        /*0670*/ 	.short	0x010a
        /*0672*/ 	.byte	0x3f
	.zero		1


	//   ....[56]....
        /*0674*/ 	.word	0x0000e1a0
        /*0678*/ 	.word	0x00000005
        /*067c*/ 	.word	0x00031c50
        /*0680*/ 	.short	0x010a
        /*0682*/ 	.byte	0x3f
	.zero		1


	//   ....[57]....
        /*0684*/ 	.word	0x0000e340
        /*0688*/ 	.word	0x00000003
        /*068c*/ 	.word	0x00031c40
        /*0690*/ 	.short	0x010a
        /*0692*/ 	.byte	0x3f
	.zero		1


	//   ....[58]....
        /*0694*/ 	.word	0x0000ebc0
        /*0698*/ 	.word	0x00000009
        /*069c*/ 	.word	0x00031c20
        /*06a0*/ 	.short	0x010a
        /*06a2*/ 	.byte	0x3f
	.zero		1


	//   ....[59]....
        /*06a4*/ 	.word	0x0000ec10
        /*06a8*/ 	.word	0x00000003
        /*06ac*/ 	.word	0x00031c40
        /*06b0*/ 	.short	0x010a
        /*06b2*/ 	.byte	0x3f
	.zero		1


	//   ....[60]....
        /*06b4*/ 	.word	0x0000ec60
        /*06b8*/ 	.word	0x00000003
        /*06bc*/ 	.word	0x00000060
        /*06c0*/ 	.short	0x010a
        /*06c2*/ 	.byte	0x3f
	.zero		1


	//   ....[61]....
        /*06c4*/ 	.word	0x0000ecb0
        /*06c8*/ 	.word	0x00000003
        /*06cc*/ 	.word	0x00031c40
        /*06d0*/ 	.short	0x010a
        /*06d2*/ 	.byte	0x3f
	.zero		1


	//   ....[62]....
        /*06d4*/ 	.word	0x0000ed00
        /*06d8*/ 	.word	0x0000000d
        /*06dc*/ 	.word	0x00000060
        /*06e0*/ 	.short	0x010a
        /*06e2*/ 	.byte	0x3f
	.zero		1


	//   ....[63]....
        /*06e4*/ 	.word	0x0000ed50
        /*06e8*/ 	.word	0x00000002
        /*06ec*/ 	.word	0x00031c40
        /*06f0*/ 	.short	0x010a
        /*06f2*/ 	.byte	0x3f
	.zero		1


	//   ....[64]....
        /*06f4*/ 	.word	0x0000eda0
        /*06f8*/ 	.word	0x00000007
        /*06fc*/ 	.word	0x00000060
        /*0700*/ 	.short	0x010a
        /*0702*/ 	.byte	0x3f
	.zero		1


	//   ....[65]....
        /*0704*/ 	.word	0x0000edf0
        /*0708*/ 	.word	0x00000003
        /*070c*/ 	.word	0x00031c60
        /*0710*/ 	.short	0x010a
        /*0712*/ 	.byte	0x3f
	.zero		1


	//   ....[66]....
        /*0714*/ 	.word	0x0000ee40
        /*0718*/ 	.word	0x00000007
        /*071c*/ 	.word	0x00031c20
        /*0720*/ 	.short	0x010a
        /*0722*/ 	.byte	0x3f
	.zero		1


	//   ....[67]....
        /*0724*/ 	.word	0x0000efe0
        /*0728*/ 	.word	0x00000005
        /*072c*/ 	.word	0x00000000
        /*0730*/ 	.short	0x010a
        /*0732*/ 	.byte	0x3f
	.zero		1


	//   ....[68]....
        /*0734*/ 	.word	0x0000f030
        /*0738*/ 	.word	0x00000003
        /*073c*/ 	.word	0x00000000
        /*0740*/ 	.short	0x010a
        /*0742*/ 	.byte	0x3f
	.zero		1


	//   ....[69]....
        /*0744*/ 	.word	0x0000f080
        /*0748*/ 	.word	0x00000005
        /*074c*/ 	.word	0x00000000
        /*0750*/ 	.short	0x010a
        /*0752*/ 	.byte	0x3f
	.zero		1


	//----- nvinfo : EIATTR_NUM_MBARRIERS
	.align		4
.L_1237:
        /*0754*/ 	.byte	0x03, 0x38
        /*0756*/ 	.short	0x0016


	//----- nvinfo : EIATTR_EXIT_INSTR_OFFSETS
	.align		4
        /*0758*/ 	.byte	0x04, 0x1c
        /*075a*/ 	.short	(.L_1239 - .L_1238)


	//   ....[0]....
.L_1238:
        /*075c*/ 	.word	0x00000a20


	//   ....[1]....
        /*0760*/ 	.word	0x00009ba0


	//   ....[2]....
        /*0764*/ 	.word	0x0000e010


	//----- nvinfo : EIATTR_MAX_THREADS
	.align		4
.L_1239:
        /*0768*/ 	.byte	0x04, 0x05
        /*076a*/ 	.short	(.L_1241 - .L_1240)
.L_1240:
        /*076c*/ 	.word	0x00000200
        /*0770*/ 	.word	0x00000001
        /*0774*/ 	.word	0x00000001


	//----- nvinfo : EIATTR_CRS_STACK_SIZE
	.align		4
.L_1241:
        /*0778*/ 	.byte	0x04, 0x1e
        /*077a*/ 	.short	(.L_1243 - .L_1242)
.L_1242:
        /*077c*/ 	.word	0x00000000


	//----- nvinfo : EIATTR_CBANK_PARAM_SIZE
	.align		4
.L_1243:
        /*0780*/ 	.byte	0x03, 0x19
        /*0782*/ 	.short	0x0a70


	//----- nvinfo : EIATTR_PARAM_CBANK
	.align		4
        /*0784*/ 	.byte	0x04, 0x0a
        /*0786*/ 	.short	(.L_1245 - .L_1244)
	.align		4
.L_1244:
        /*0788*/ 	.word	index@(.nv.constant0._ZN7cutlass13device_kernelIN5flash11enable_sm90INS1_16FlashAttnFwdSm90INS1_25CollectiveMainloopFwdSm90ILi2EN4cute5tupleIJNS5_1CILi1EEES8_S8_EEENS6_IJNS7_ILi192EEENS7_ILi144EEENS7_ILi96EEEEEELi96ENS_10bfloat16_tEfNS_4arch4Sm90ELb0ELb0ELb0ELb0ELb0ELb0ELb0ELb0ELb1ELb1ELb0ELb0EEENS1_21CollectiveEpilogueFwdINS6_IJSA_SC_SB_EEES9_SE_SG_Li384ELb0ELb1ELb0ELb0EEENS1_29StaticPersistentTileSchedulerILb0EEEEEEEEEvNT_6ParamsE)
        /*078c*/ 	.short	0x0210
        /*078e*/ 	.short	0x0a70


	//----- nvinfo : EIATTR_SW_WAR
	.align		4
.L_1245:
        /*0790*/ 	.byte	0x04, 0x36
        /*0792*/ 	.short	(.L_1247 - .L_1246)
.L_1246:
        /*0794*/ 	.word	0x00000008
.L_1247:


//--------------------- .nv.info._ZN7cutlass13device_kernelIN5flash11enable_sm90INS1_16FlashAttnFwdSm90INS1_25CollectiveMainloopFwdSm90ILi2EN4cute5tupleIJNS5_1CILi1EEES8_S8_EEENS6_IJNS7_ILi192EEENS7_ILi144EEENS7_ILi96EEEEEELi96ENS_10bfloat16_tEfNS_4arch4Sm90ELb0ELb0ELb0ELb1ELb0ELb0ELb0ELb0ELb1ELb1ELb0ELb0EEENS1_21CollectiveEpilogueFwdINS6_IJSA_SC_SB_EEES9_SE_SG_Li384ELb1ELb1ELb0ELb0EEENS1_36VarlenDynamicPersistentTileSchedulerILi192ELi144ELi384ELi128ELb0ELb1ELb1ELb0ELb1ELb1EEEEEEEEEvNT_6ParamsE --------------------------
	.section	.nv.info._ZN7cutlass13device_kernelIN5flash11enable_sm90INS1_16FlashAttnFwdSm90INS1_25CollectiveMainloopFwdSm90ILi2EN4cute5tupleIJNS5_1CILi1EEES8_S8_EEENS6_IJNS7_ILi192EEENS7_ILi144EEENS7_ILi96EEEEEELi96ENS_10bfloat16_tEfNS_4arch4Sm90ELb0ELb0ELb0ELb1ELb0ELb0ELb0ELb0ELb1ELb1ELb0ELb0EEENS1_21CollectiveEpilogueFwdINS6_IJSA_SC_SB_EEES9_SE_SG_Li384ELb1ELb1ELb0ELb0EEENS1_36VarlenDynamicPersistentTileSchedulerILi192ELi144ELi384ELi128ELb0ELb1ELb1ELb0ELb1ELb1EEEEEEEEEvNT_6ParamsE,"",@"SHT_CUDA_INFO"
	.sectionflags	@""
	.align	4


	//----- nvinfo : EIATTR_CUDA_API_VERSION
	.align		4
        /*0000*/ 	.byte	0x04, 0x37
        /*0002*/ 	.short	(.L_1249 - .L_1248)
.L_1248:
        /*0004*/ 	.word	0x00000082


	//----- nvinfo : EIATTR_KPARAM_INFO
	.align		4
.L_1249:
        /*0008*/ 	.byte	0x04, 0x17
        /*000a*/ 	.short	(.L_1251 - .L_1250)
.L_1250:
        /*000c*/ 	.word	0x00000000
        /*0010*/ 	.short	0x0000
        /*0012*/ 	.short	0x0070
        /*0014*/ 	.byte	0x00, 0xf0, 0x01, 0x2a


	//----- nvinfo : EIATTR_SPARSE_MMA_MASK
	.align		4
.L_1251:
        /*0018*/ 	.byte	0x03, 0x50
        /*001a*/ 	.short	0x0000


	//----- nvinfo : EIATTR_MAXREG_COUNT
	.align		4
        /*001c*/ 	.byte	0x03, 0x1b
        /*001e*/ 	.short	0x0080


	//----- nvinfo : EIATTR_NUM_BARRIERS
	.align		4
        /*0020*/ 	.byte	0x02, 0x4c
        /*0022*/ 	.byte	0x10
	.zero		1


	//----- nvinfo : EIATTR_EXTERNS
	.align		4
        /*0024*/ 	.byte	0x04, 0x0f
        /*0026*/ 	.short	(.L_1253 - .L_1252)


	//   ....[0]....
	.align		4
.L_1252:
        /*0028*/ 	.word	index@(__assertfail)


	//----- nvinfo : EIATTR_ANNOTATIONS
	.align		4
.L_1253:
        /*002c*/ 	.byte	0x04, 0x55
        /*002e*/ 	.short	(.L_1255 - .L_1254)


	//   ....[0]....
.L_1254:
        /* <DEDUP_REMOVED lines=23> */


	//----- nvinfo : EIATTR_MERCURY_ISA_VERSION
	.align		4
.L_1255:
        /*0190*/ 	.byte	0x03, 0x5f
        /*0192*/ 	.short	0x0101


	//----- nvinfo : EIATTR_UNUSED_LOAD_BYTE_OFFSET
	.align		4
        /*0194*/ 	.byte	0x04, 0x44
        /*0196*/ 	.short	(.L_1257 - .L_1256)


	//   ....[0]....
.L_1256:
        /*0198*/ 	.word	0x00000a40
        /*019c*/ 	.word	0x0000fff0


	//   ....[1]....
        /*01a0*/ 	.word	0x00009010
        /*01a4*/ 	.word	0x0000fff0


	//----- nvinfo : EIATTR_INT_WARP_WIDE_INSTR_OFFSETS
	.align		4
.L_1257:
        /*01a8*/ 	.byte	0x04, 0x31
        /*01aa*/ 	.short	(.L_1259 - .L_1258)


	//   ....[0]....
.L_1258:
        /*01ac*/ 	.word	0x00000120


	//   ....[1]....
        /*01b0*/ 	.word	0x000001c0


	//   ....[2]....
        /*01b4*/ 	.word	0x00000230


	//   ....[3]....
        /*01b8*/ 	.word	0x0000baa0


	//   ....[4]....
        /*01bc*/ 	.word	0x0000bb30


	//   ....[5]....
        /*01c0*/ 	.word	0x0000f5f0


	//   ....[6]....
        /*01c4*/ 	.word	0x0000f680


	//----- nvinfo : EIATTR_COOP_GROUP_MASK_REGIDS
	.align		4
.L_1259:
        /*01c8*/ 	.byte	0x04, 0x29
        /*01ca*/ 	.short	(.L_1261 - .L_1260)


	//   ....[0]....
.L_1260:
        /*01cc*/ 	.word	0xffffffff


	//   ....[1]....
        /*01d0*/ 	.word	0xffffffff


	//   ....[2]....
        /*01d4*/ 	.word	0xffffffff


	//   ....[3]....
        /*01d8*/ 	.word	0xffffffff


	//   ....[4]....
        /*01dc*/ 	.word	0xffffffff


	//   ....[5]....
        /*01e0*/ 	.word	0xffffffff


	//   ....[6]....
        /*01e4*/ 	.word	0xffffffff


	//   ....[7]....
        /*01e8*/ 	.word	0xffffffff


	//   ....[8]....
        /*01ec*/ 	.word	0xffffffff


	//   ....[9]....
        /*01f0*/ 	.word	0xffffffff


	//   ....[10]....
        /*01f4*/ 	.word	0xffffffff


	//   ....[11]....
        /*01f8*/ 	.word	0xffffffff


	//   ....[12]....
        /*01fc*/ 	.word	0xffffffff


	//   ....[13]....
        /*0200*/ 	.word	0xffffffff


	//   ....[14]....
        /*0204*/ 	.word	0xffffffff


	//   ....[15]....
        /*0208*/ 	.word	0xffffffff


	//   ....[16]....
        /*020c*/ 	.word	0xffffffff


	//   ....[17]....
        /*0210*/ 	.word	0xffffffff


	//   ....[18]....
        /*0214*/ 	.word	0xffffffff


	//   ....[19]....
        /*0218*/ 	.word	0xffffffff


	//   ....[20]....
        /*021c*/ 	.word	0xffffffff


	//   ....[21]....
        /*0220*/ 	.word	0xffffffff


	//   ....[22]....
        /*0224*/ 	.word	0xffffffff


	//   ....[23]....
        /*0228*/ 	.word	0xffffffff


	//   ....[24]....
        /*022c*/ 	.word	0xffffffff


	//   ....[25]....
        /*0230*/ 	.word	0xffffffff


	//   ....[26]....
        /*0234*/ 	.word	0xffffffff


	//   ....[27]....
        /*0238*/ 	.word	0xffffffff


	//   ....[28]....
        /*023c*/ 	.word	0xffffffff


	//   ....[29]....
        /*0240*/ 	.word	0xffffffff


	//   ....[30]....
        /*0244*/ 	.word	0xffffffff


	//   ....[31]....
        /*0248*/ 	.word	0xffffffff


	//   ....[32]....
        /*024c*/ 	.word	0xffffffff


	//   ....[33]....
        /*0250*/ 	.word	0xffffffff


	//   ....[34]....
        /*0254*/ 	.word	0xffffffff


	//   ....[35]....
        /*0258*/ 	.word	0xffffffff


	//   ....[36]....
        /*025c*/ 	.word	0xffffffff


	//   ....[37]....
        /*0260*/ 	.word	0xffffffff


	//   ....[38]....
        /*0264*/ 	.word	0xffffffff


	//   ....[39]....
        /*0268*/ 	.word	0xffffffff


	//   ....[40]....
        /*026c*/ 	.word	0xffffffff


	//   ....[41]....
        /*0270*/ 	.word	0xffffffff


	//   ....[42]....
        /*0274*/ 	.word	0xffffffff


	//   ....[43]....
        /*0278*/ 	.word	0xffffffff


	//   ....[44]....
        /*027c*/ 	.word	0xffffffff


	//   ....[45]....
        /*0280*/ 	.word	0xffffffff


	//   ....[46]....
        /*0284*/ 	.word	0xffffffff


	//   ....[47]....
        /*0288*/ 	.word	0xffffffff


	//   ....[48]....
        /*028c*/ 	.word	0xffffffff


	//   ....[49]....
        /*0290*/ 	.word	0xffffffff


	//   ....[50]....
        /*0294*/ 	.word	0xffffffff


	//   ....[51]....
        /*0298*/ 	.word	0xffffffff


	//   ....[52]....
        /*029c*/ 	.word	0xffffffff


	//   ....[53]....
        /*02a0*/ 	.word	0xffffffff


	//   ....[54]....
        /*02a4*/ 	.word	0xffffffff


	//   ....[55]....
        /*02a8*/ 	.word	0xffffffff


	//   ....[56]....
        /*02ac*/ 	.word	0xffffffff


	//   ....[57]....
        /*02b0*/ 	.word	0xffffffff


	//   ....[58]....
        /*02b4*/ 	.word	0xffffffff


	//   ....[59]....
        /*02b8*/ 	.word	0xffffffff


	//   ....[60]....
        /*02bc*/ 	.word	0xffffffff


	//   ....[61]....
        /*02c0*/ 	.word	0xffffffff


	//   ....[62]....
        /*02c4*/ 	.word	0xffffffff


	//   ....[63]....
        /*02c8*/ 	.word	0xffffffff


	//   ....[64]....
        /*02cc*/ 	.word	0xffffffff


	//   ....[65]....
        /*02d0*/ 	.word	0xffffffff


	//   ....[66]....
        /*02d4*/ 	.word	0xffffffff


	//   ....[67]....
        /*02d8*/ 	.word	0xffffffff


	//   ....[68]....
        /*02dc*/ 	.word	0xffffffff


	//   ....[69]....
        /*02e0*/ 	.word	0xffffffff


	//   ....[70]....
        /*02e4*/ 	.word	0xffffffff


	//   ....[71]....
        /*02e8*/ 	.word	0xffffffff


	//   ....[72]....
        /*02ec*/ 	.word	0xffffffff


	//   ....[73]....
        /*02f0*/ 	.word	0xffffffff


	//   ....[74]....
        /*02f4*/ 	.word	0xffffffff


	//   ....[75]....
        /*02f8*/ 	.word	0xffffffff


	//   ....[76]....
        /*02fc*/ 	.word	0xffffffff


	//   ....[77]....
        /*0300*/ 	.word	0xffffffff


	//   ....[78]....
        /*0304*/ 	.word	0xffffffff


	//   ....[79]....
        /*0308*/ 	.word	0xffffffff


	//   ....[80]....
        /*030c*/ 	.word	0xffffffff


	//   ....[81]....
        /*0310*/ 	.word	0x0500000f


	//   ....[82]....
        /*0314*/ 	.word	0x0500000f


	//   ....[83]....
        /*0318*/ 	.word	0x0500000f


	//   ....[84]....
        /*031c*/ 	.word	0x0500000f


	//   ....[85]....
        /*0320*/ 	.word	0x0500000f


	//   ....[86]....
        /*0324*/ 	.word	0x0500000f


	//   ....[87]....
        /*0328*/ 	.word	0x0500000f


	//   ....[88]....
        /*032c*/ 	.word	0x0500000f


	//   ....[89]....
        /*0330*/ 	.word	0x0500000f


	//   ....[90]....
        /*0334*/ 	.word	0x0500000f


	//   ....[91]....
        /*0338*/ 	.word	0x0500000f


	//   ....[92]....
        /*033c*/ 	.word	0x0500000f


	//   ....[93]....
        /*0340*/ 	.word	0x0500000f


	//   ....[94]....
        /*0344*/ 	.word	0x0500000f


	//   ....[95]....
        /*0348*/ 	.word	0x0500000f


	//   ....[96]....
        /*034c*/ 	.word	0x0500000f


	//   ....[97]....
        /*0350*/ 	.word	0x0500000f


	//   ....[98]....
        /*0354*/ 	.word	0x0500000f


	//   ....[99]....
        /*0358*/ 	.word	0x0500000f


	//   ....[100]....
        /*035c*/ 	.word	0x0500000f


	//   ....[101]....
        /*0360*/ 	.word	0x0500000f


	//   ....[102]....
        /*0364*/ 	.word	0x0500000f


	//   ....[103]....
        /*0368*/ 	.word	0x0500000f


	//   ....[104]....
        /*036c*/ 	.word	0x0500000f


	//   ....[105]....
        /*0370*/ 	.word	0x0500000f


	//   ....[106]....
        /*0374*/ 	.word	0x0500000f


	//   ....[107]....
        /*0378*/ 	.word	0x0500000f


	//   ....[108]....
        /*037c*/ 	.word	0x0500000f


	//   ....[109]....
        /*0380*/ 	.word	0x0500000f


	//   ....[110]....
        /*0384*/ 	.word	0x0500000f


	//   ....[111]....
        /*0388*/ 	.word	0x0500000f


	//----- nvinfo : EIATTR_COOP_GROUP_INSTR_OFFSETS
	.align		4
.L_1261:
        /*038c*/ 	.byte	0x04, 0x28
        /*038e*/ 	.short	(.L_1263 - .L_1262)


	//   ....[0]....
.L_1262:
        /*0390*/ 	.word	0x00000060


	//   ....[1]....
        /*0394*/ 	.word	0x00000130


	//   ....[2]....
        /*0398*/ 	.word	0x000001e0


	//   ....[3]....
        /*039c*/ 	.word	0x000003a0


	//   ....[4]....
        /*03a0*/ 	.word	0x00000500


	//   ....[5]....
        /*03a4*/ 	.word	0x00000620


	//   ....[6]....
        /*03a8*/ 	.word	0x00000780


	//   ....[7]....
        /*03ac*/ 	.word	0x00001390


	//   ....[8]....
        /*03b0*/ 	.word	0x00003600


	//   ....[9]....
        /*03b4*/ 	.word	0x00003710


	//   ....[10]....
        /*03b8*/ 	.word	0x00003a70


	//   ....[11]....
        /*03bc*/ 	.word	0x00003ba0


	//   ....[12]....
        /*03c0*/ 	.word	0x00004c90


	//   ....[13]....
        /*03c4*/ 	.word	0x00006c80


	//   ....[14]....
        /*03c8*/ 	.word	0x00006d20


	//   ....[15]....
        /*03cc*/ 	.word	0x00006d40


	//   ....[16]....
        /*03d0*/ 	.word	0x00006dd0


	//   ....[17]....
        /*03d4*/ 	.word	0x00008570


	//   ....[18]....
        /*03d8*/ 	.word	0x00008670


	//   ....[19]....
        /*03dc*/ 	.word	0x000086d0


	//   ....[20]....
        /*03e0*/ 	.word	0x000087f0


	//   ....[21]....
        /*03e4*/ 	.word	0x00008800


	//   ....[22]....
        /*03e8*/ 	.word	0x00009950


	//   ....[23]....
        /*03ec*/ 	.word	0x00009990


	//   ....[24]....
        /*03f0*/ 	.word	0x000099d0


	//   ....[25]....
        /*03f4*/ 	.word	0x00009a00


	//   ....[26]....
        /*03f8*/ 	.word	0x00009e50


	//   ....[27]....
        /*03fc*/ 	.word	0x00009e80


	//   ....[28]....
        /*0400*/ 	.word	0x00009f80


	//   ....[29]....
        /*0404*/ 	.word	0x00009fa0


	//   ....[30]....
        /*0408*/ 	.word	0x0000a7f0


	//   ....[31]....
        /*040c*/ 	.word	0x0000a800


	//   ....[32]....
        /*0410*/ 	.word	0x0000a900


	//   ....[33]....
        /*0414*/ 	.word	0x0000a920


	//   ....[34]....
        /*0418*/ 	.word	0x0000aa90


	//   ....[35]....
        /*041c*/ 	.word	0x0000ac60


	//   ....[36]....
        /*0420*/ 	.word	0x0000ac90


	//   ....[37]....
        /*0424*/ 	.word	0x0000acc0


	//   ....[38]....
        /*0428*/ 	.word	0x0000acf0


	//   ....[39]....
        /*042c*/ 	.word	0x0000ad20


	//   ....[40]....
        /*0430*/ 	.word	0x0000ad50


	//   ....[41]....
        /*0434*/ 	.word	0x0000aec0


	//   ....[42]....
        /*0438*/ 	.word	0x0000aef0


	//   ....[43]....
        /*043c*/ 	.word	0x0000af20


	//   ....[44]....
        /*0440*/ 	.word	0x0000af50


	//   ....[45]....
        /*0444*/ 	.word	0x0000af80


	//   ....[46]....
        /*0448*/ 	.word	0x0000afb0


	//   ....[47]....
        /*044c*/ 	.word	0x0000b040


	//   ....[48]....
        /*0450*/ 	.word	0x0000b070


	//   ....[49]....
        /*0454*/ 	.word	0x0000b0f0


	//   ....[50]....
        /*0458*/ 	.word	0x0000c060


	//   ....[51]....
        /*045c*/ 	.word	0x0000cd40


	//   ....[52]....
        /*0460*/ 	.word	0x0000cd60


	//   ....[53]....
        /*0464*/ 	.word	0x0000ce20


	//   ....[54]....
        /*0468*/ 	.word	0x0000ce40


	//   ....[55]....
        /*046c*/ 	.word	0x0000cee0


	//   ....[56]....
        /*0470*/ 	.word	0x0000cf00


	//   ....[57]....
        /*0474*/ 	.word	0x0000cf10


	//   ....[58]....
        /*0478*/ 	.word	0x0000cfa0


	//   ....[59]....
        /*047c*/ 	.word	0x0000cff0


	//   ....[60]....
        /*0480*/ 	.word	0x0000d000


	//   ....[61]....
        /*0484*/ 	.word	0x0000d030


	//   ....[62]....
        /*0488*/ 	.word	0x0000d0e0


	//   ....[63]....
        /*048c*/ 	.word	0x0000fd00


	//   ....[64]....
        /*0490*/ 	.word	0x0000fd30


	//   ....[65]....
        /*0494*/ 	.word	0x0000fd70


	//   ....[66]....
        /*0498*/ 	.word	0x0000fda0


	//   ....[67]....
        /*049c*/ 	.word	0x0000fdd0


	//   ....[68]....
        /*04a0*/ 	.word	0x0000fe00


	//   ....[69]....
        /*04a4*/ 	.word	0x0000fe30


	//   ....[70]....
        /*04a8*/ 	.word	0x0000fe60


	//   ....[71]....
        /*04ac*/ 	.word	0x0000ffe0


	//   ....[72]....
        /*04b0*/ 	.word	0x00010010


	//   ....[73]....
        /*04b4*/ 	.word	0x00010040


	//   ....[74]....
        /*04b8*/ 	.word	0x00010070


	//   ....[75]....
        /*04bc*/ 	.word	0x000100a0


	//   ....[76]....
        /*04c0*/ 	.word	0x000100d0


	//   ....[77]....
        /*04c4*/ 	.word	0x00010190


	//   ....[78]....
        /*04c8*/ 	.word	0x000101b0


	//   ....[79]....
        /*04cc*/ 	.word	0x00010220


	//   ....[80]....
        /*04d0*/ 	.word	0x00010690


	//   ....[81]....
        /*04d4*/ 	.word	0x00010b70


	//   ....[82]....
        /*04d8*/ 	.word	0x00010d20


	//   ....[83]....
        /*04dc*/ 	.word	0x00010d70


	//   ....[84]....
        /*04e0*/ 	.word	0x00010dd0


	//   ....[85]....
        /*04e4*/ 	.word	0x00010ee0


	//   ....[86]....
        /*04e8*/ 	.word	0x00010f40


	//   ....[87]....
        /*04ec*/ 	.word	0x00011060


	//   ....[88]....
        /*04f0*/ 	.word	0x000110c0


	//   ....[89]....
        /*04f4*/ 	.word	0x00011170


	//   ....[90]....
        /*04f8*/ 	.word	0x00011240


	//   ....[91]....
        /*04fc*/ 	.word	0x00011310


	//   ....[92]....
        /*0500*/ 	.word	0x00011390


	//   ....[93]....
        /*0504*/ 	.word	0x00011480


	//   ....[94]....
        /*0508*/ 	.word	0x000117a0


	//   ....[95]....
        /*050c*/ 	.word	0x00011840


	//   ....[96]....
        /*0510*/ 	.word	0x00011960


	//   ....[97]....
        /*0514*/ 	.word	0x000119d0


	//   ....[98]....
        /*0518*/ 	.word	0x00011a40


	//   ....[99]....
        /*051c*/ 	.word	0x00011ab0


	//   ....[100]....
        /*0520*/ 	.word	0x00011b20


	//   ....[101]....
        /*0524*/ 	.word	0x00011ba0


	//   ....[102]....
        /*0528*/ 	.word	0x00011c30


	//   ....[103]....
        /*052c*/ 	.word	0x00011cc0


	//   ....[104]....
        /*0530*/ 	.word	0x00011d30


	//   ....[105]....
        /*0534*/ 	.word	0x00011da0


	//   ....[106]....
        /*0538*/ 	.word	0x00011e10


	//   ....[107]....
        /*053c*/ 	.word	0x00011e90


	//   ....[108]....
        /*0540*/ 	.word	0x00011f00


	//   ....[109]....
        /*0544*/ 	.word	0x00011fa0


	//   ....[110]....
        /*0548*/ 	.word	0x00012030


	//   ....[111]....
        /*054c*/ 	.word	0x00012150


	//----- nvinfo : EIATTR_REG_RECONFIG
	.align		4
.L_1263:
        /*0550*/ 	.byte	0x01, 0x54
	.zero		2


	//----- nvinfo : EIATTR_SYSCALL_OFFSETS
	.align		4
        /*0554*/ 	.byte	0x04, 0x46
        /*0556*/ 	.short	(.L_1265 - .L_1264)


	//   ....[0]....
.L_1264:
        /*0558*/ 	.word	0x00001540


	//   ....[1]....
        /*055c*/ 	.word	0x0000bc90


	//   ....[2]....
        /*0560*/ 	.word	0x0000bde0


	//   ....[3]....
        /*0564*/ 	.word	0x0000bee0


	//   ....[4]....
        /*0568*/ 	.word	0x0000c7c0


	//----- nvinfo : EIATTR_MBARRIER_INSTR_OFFSETS
	.align		4
.L_1265:
        /*056c*/ 	.byte	0x04, 0x39
        /*056e*/ 	.short	(.L_1267 - .L_1266)


	//   ....[0]....
.L_1266:
        /*0570*/ 	.word	0x00000250
        /*0574*/ 	.word	0x000000ff
        /*0578*/ 	.word	0x00031c00
        /*057c*/ 	.short	0x0100
        /*057e*/ 	.byte	0x08
	.zero		1


	//   ....[1]....
        /*0580*/ 	.word	0x00000260
        /*0584*/ 	.word	0x000000ff
        /*0588*/ 	.word	0x00031c20
        /*058c*/ 	.short	0x0100
        /*058e*/ 	.byte	0x08
	.zero		1


	//   ....[2]....
        /*0590*/ 	.word	0x00000350
        /*0594*/ 	.word	0x000000ff
        /*0598*/ 	.word	0x00031c30
        /*059c*/ 	.short	0x0100
        /*059e*/ 	.byte	0x08
	.zero		1


	//   ....[3]....
        /*05a0*/ 	.word	0x00000360
        /*05a4*/ 	.word	0x000000ff
        /*05a8*/ 	.word	0x00031c40
        /*05ac*/ 	.short	0x0100
        /*05ae*/ 	.byte	0x08
	.zero		1


	//   ....[4]....
        /*05b0*/ 	.word	0x00000370
        /*05b4*/ 	.word	0x000000ff
        /*05b8*/ 	.word	0x00031c38
        /*05bc*/ 	.short	0x0100
        /*05be*/ 	.byte	0x08
	.zero		1


	//   ....[5]....
        /*05c0*/ 	.word	0x00000380
        /*05c4*/ 	.word	0x000000ff
        /*05c8*/ 	.word	0x00031c48
        /*05cc*/ 	.short	0x0100
        /*05ce*/ 	.byte	0x08
	.zero		1


	//   ....[6]....
        /*05d0*/ 	.word	0x000004b0
        /*05d4*/ 	.word	0x000000ff
        /*05d8*/ 	.word	0x00031c50
        /*05dc*/ 	.short	0x0100
        /*05de*/ 	.byte	0x08
	.zero		1


	//   ....[7]....
        /*05e0*/ 	.word	0x000004c0
        /*05e4*/ 	.word	0x000000ff
        /*05e8*/ 	.word	0x00031c60
        /*05ec*/ 	.short	0x0100
        /*05ee*/ 	.byte	0x08
	.zero		1


	//   ....[8]....
        /*05f0*/ 	.word	0x000004d0
        /*05f4*/ 	.word	0x000000ff
        /*05f8*/ 	.word	0x00031c58
        /*05fc*/ 	.short	0x0100
        /*05fe*/ 	.byte	0x08
	.zero		1


	//   ....[9]....
        /*0600*/ 	.word	0x000004e0
        /*0604*/ 	.word	0x000000ff
        /*0608*/ 	.word	0x00031c68
        /*060c*/ 	.short	0x0100
        /*060e*/ 	.byte	0x08
	.zero		1


	//   ....[10]....
        /*0610*/ 	.word	0x000005d0
        /*0614*/ 	.word	0x000000ff
        /*0618*/ 	.word	0x00031c70
        /*061c*/ 	.short	0x0100
        /*061e*/ 	.byte	0x06
	.zero		1


	//   ....[11]....
        /*0620*/ 	.word	0x000005e0
        /*0624*/ 	.word	0x000000ff
        /*0628*/ 	.word	0x00031c80
        /*062c*/ 	.short	0x0100
        /*062e*/ 	.byte	0x06
	.zero		1


	//   ....[12]....
        /*0630*/ 	.word	0x000005f0
        /*0634*/ 	.word	0x000000ff
        /*0638*/ 	.word	0x00031c78
        /*063c*/ 	.short	0x0100
        /*063e*/ 	.byte	0x06
	.zero		1


	//   ....[13]....
        /*0640*/ 	.word	0x00000600
        /*0644*/ 	.word	0x000000ff
        /*0648*/ 	.word	0x00031c88
        /*064c*/ 	.short	0x0100
        /*064e*/ 	.byte	0x06
	.zero		1


	//   ....[14]....
        /*0650*/ 	.word	0x00000730
        /*0654*/ 	.word	0x000000ff
        /*0658*/ 	.word	0x00031c90
        /*065c*/ 	.short	0x0100
        /*065e*/ 	.byte	0x08
	.zero		1


	//   ....[15]....
        /*0660*/ 	.word	0x00000740
        /*0664*/ 	.word	0x000000ff
        /*0668*/ 	.word	0x00031ca0
        /*066c*/ 	.short	0x0100
        /*066e*/ 	.byte	0x08
	.zero		1


	//   ....[16]....
        /*0670*/ 	.word	0x00000750
        /*0674*/ 	.word	0x000000ff
        /*0678*/ 	.word	0x00031c98
        /*067c*/ 	.short	0x0100
        /*067e*/ 	.byte	0x08
	.zero		1


	//   ....[17]....
        /*0680*/ 	.word	0x00000760
        /*0684*/ 	.word	0x000000ff
        /*0688*/ 	.word	0x00031ca8
        /*068c*/ 	.short	0x0100
        /*068e*/ 	.byte	0x08
	.zero		1


	//   ....[18]....
        /*0690*/ 	.word	0x00000890
        /*0694*/ 	.word	0x000000ff
        /*0698*/ 	.word	0x00031cb0
        /*069c*/ 	.short	0x0100
        /*069e*/ 	.byte	0x08
	.zero		1


	//   ....[19]....
        /*06a0*/ 	.word	0x000008a0
        /*06a4*/ 	.word	0x000000ff
        /*06a8*/ 	.word	0x00031cc0
        /*06ac*/ 	.short	0x0100
        /*06ae*/ 	.byte	0x08
	.zero		1


	//   ....[20]....
        /*06b0*/ 	.word	0x000008b0
        /*06b4*/ 	.word	0x000000ff
        /*06b8*/ 	.word	0x00031cb8
        /*06bc*/ 	.short	0x0100
        /*06be*/ 	.byte	0x08
	.zero		1


	//   ....[21]....
        /*06c0*/ 	.word	0x000008c0
        /*06c4*/ 	.word	0x000000ff
        /*06c8*/ 	.word	0x00031cc8
        /*06cc*/ 	.short	0x0100
        /*06ce*/ 	.byte	0x08
	.zero		1


	//   ....[22]....
        /*06d0*/ 	.word	0x000015a0
        /*06d4*/ 	.word	0x000000ff
        /*06d8*/ 	.word	0x00031c00
        /*06dc*/ 	.short	0x010a
        /*06de*/ 	.byte	0x24
	.zero		1


	//   ....[23]....
        /*06e0*/ 	.word	0x00001610
        /*06e4*/ 	.word	0x00000004
        /*06e8*/ 	.word	0x00031c30
        /*06ec*/ 	.short	0x010a
        /*06ee*/ 	.byte	0x3f
	.zero		1


	//   ....[24]....
        /*06f0*/ 	.word	0x00001680
        /*06f4*/ 	.word	0x00000004
        /*06f8*/ 	.word	0x00031c30
        /*06fc*/ 	.short	0x010a
        /*06fe*/ 	.byte	0x3f
	.zero		1


	//   ....[25]....
        /*0700*/ 	.word	0x000036f0
        /*0704*/ 	.word	0x00000004
        /*0708*/ 	.word	0x00000000
        /*070c*/ 	.short	0x0101
        /*070e*/ 	.byte	0x3f
	.zero		1


	//   ....[26]....
        /*0710*/ 	.word	0x00004f30
        /*0714*/ 	.word	0x000000ff
        /*0718*/ 	.word	0x00031c30
        /*071c*/ 	.short	0x010a
        /*071e*/ 	.byte	0x06
	.zero		1


	//   ....[27]....
        /*0720*/ 	.word	0x00004f70
        /*0724*/ 	.word	0x000000ff
        /*0728*/ 	.word	0x00031c30
        /*072c*/ 	.short	0x010a
        /*072e*/ 	.byte	0x06
	.zero		1


	//   ....[28]....
        /*0730*/ 	.word	0x00006620
        /*0734*/ 	.word	0x000000ff
        /*0738*/ 	.word	0x00031c50
        /*073c*/ 	.short	0x010a
        /*073e*/ 	.byte	0x06
	.zero		1


	//   ....[29]....
        /*0740*/ 	.word	0x00006660
        /*0744*/ 	.word	0x000000ff
        /*0748*/ 	.word	0x00031c50
        /*074c*/ 	.short	0x010a
        /*074e*/ 	.byte	0x06
	.zero		1


	//   ....[30]....
        /*0750*/ 	.word	0x000076f0
        /*0754*/ 	.word	0x0000000c
        /*0758*/ 	.word	0x00000000
        /*075c*/ 	.short	0x0101
        /*075e*/ 	.byte	0x3f
	.zero		1


	//   ....[31]....
        /*0760*/ 	.word	0x00007770
        /*0764*/ 	.word	0x00000014
        /*0768*/ 	.word	0x00000000
        /*076c*/ 	.short	0x0101
        /*076e*/ 	.byte	0x3f
	.zero		1


	//   ....[32]....
        /*0770*/ 	.word	0x000085e0
        /*0774*/ 	.word	0x000000ff
        /*0778*/ 	.word	0x00031c50
        /*077c*/ 	.short	0x010a
        /*077e*/ 	.byte	0x09
	.zero		1


	//   ....[33]....
        /*0780*/ 	.word	0x00008620
        /*0784*/ 	.word	0x000000ff
        /*0788*/ 	.word	0x00031c50
        /*078c*/ 	.short	0x010a
        /*078e*/ 	.byte	0x09
	.zero		1


	//   ....[34]....
        /*0790*/ 	.word	0x00008cb0
        /*0794*/ 	.word	0x00000005
        /*0798*/ 	.word	0x00000000
        /*079c*/ 	.short	0x0101
        /*079e*/ 	.byte	0x3f
	.zero		1


	//   ....[35]....
        /*07a0*/ 	.word	0x00009e60
        /*07a4*/ 	.word	0x000000ff
        /*07a8*/ 	.word	0x00000000
        /*07ac*/ 	.short	0x0101
        /*07ae*/ 	.byte	0x04
	.zero		1


	//   ....[36]....
        /*07b0*/ 	.word	0x0000c270
        /*07b4*/ 	.word	0x00000000
        /*07b8*/ 	.word	0x00031c40
        /*07bc*/ 	.short	0x010a
        /*07be*/ 	.byte	0x3f
	.zero		1


	//   ....[37]....
        /*07c0*/ 	.word	0x0000d1b0
        /*07c4*/ 	.word	0x00000016
        /*07c8*/ 	.word	0x00031c00
        /*07cc*/ 	.short	0x0107
        /*07ce*/ 	.byte	0x3f
	.zero		1


	//   ....[38]....
        /*07d0*/ 	.word	0x0000d2b0
        /*07d4*/ 	.word	0x00000016
        /*07d8*/ 	.word	0x00031c00
        /*07dc*/ 	.short	0x0101
        /*07de*/ 	.byte	0x3f
	.zero		1


	//   ....[39]....
        /*07e0*/ 	.word	0x0000d2d0
        /*07e4*/ 	.word	0x00000016
        /*07e8*/ 	.word	0x00031c20
        /*07ec*/ 	.short	0x010a
        /*07ee*/ 	.byte	0x3f
	.zero		1


	//   ....[40]....
        /*07f0*/ 	.word	0x0000d5f0
        /*07f4*/ 	.word	0x00000003
        /*07f8*/ 	.word	0x00031c40
        /*07fc*/ 	.short	0x010a
        /*07fe*/ 	.byte	0x3f
	.zero		1


	//   ....[41]....
        /*0800*/ 	.word	0x0000da70
        /*0804*/ 	.word	0x00000003
        /*0808*/ 	.word	0x00000060
        /*080c*/ 	.short	0x010a
        /*080e*/ 	.byte	0x3f
	.zero		1


	//   ....[42]....
        /*0810*/ 	.word	0x0000e1a0
        /*0814*/ 	.word	0x00000003
        /*0818*/ 	.word	0x00031c40
        /*081c*/ 	.short	0x010a
        /*081e*/ 	.byte	0x3f
	.zero		1


	//   ....[43]....
        /*0820*/ 	.word	0x0000e620
        /*0824*/ 	.word	0x0000000c
        /*0828*/ 	.word	0x00000060
        /*082c*/ 	.short	0x010a
        /*082e*/ 	.byte	0x3f
	.zero		1


	//   ....[44]....
        /*0830*/ 	.word	0x0000ec80
        /*0834*/ 	.word	0x00000002
        /*0838*/ 	.word	0x00031c40
        /*083c*/ 	.short	0x010a
        /*083e*/ 	.byte	0x3f
	.zero		1


	//   ....[45]....
        /*0840*/ 	.word	0x0000f110
        /*0844*/ 	.word	0x00000008
        /*0848*/ 	.word	0x00000060
        /*084c*/ 	.short	0x010a
        /*084e*/ 	.byte	0x3f
	.zero		1


	//   ....[46]....
        /*0850*/ 	.word	0x0000f720
        /*0854*/ 	.word	0x00000003
        /*0858*/ 	.word	0x00031c60
        /*085c*/ 	.short	0x010a
        /*085e*/ 	.byte	0x3f
	.zero		1


	//   ....[47]....
        /*0860*/ 	.word	0x00010610
        /*0864*/ 	.word	0x00000009
        /*0868*/ 	.word	0x00031c20
        /*086c*/ 	.short	0x010a
        /*086e*/ 	.byte	0x3f
	.zero		1


	//   ....[48]....
        /*0870*/ 	.word	0x000107b0
        /*0874*/ 	.word	0x00000005
        /*0878*/ 	.word	0x00000000
        /*087c*/ 	.short	0x010a
        /*087e*/ 	.byte	0x3f
	.zero		1


	//   ....[49]....
        /*0880*/ 	.word	0x00010820
        /*0884*/ 	.word	0x00000003
        /*0888*/ 	.word	0x00000000
        /*088c*/ 	.short	0x010a
        /*088e*/ 	.byte	0x3f
	.zero		1


	//   ....[50]....
        /*0890*/ 	.word	0x00010880
        /*0894*/ 	.word	0x00000017
        /*0898*/ 	.word	0x00000000
        /*089c*/ 	.short	0x010a
        /*089e*/ 	.byte	0x3f
	.zero		1


	//   ....[51]....
        /*08a0*/ 	.word	0x000108b0
        /*08a4*/ 	.word	0x00000007
        /*08a8*/ 	.word	0x00000000
        /*08ac*/ 	.short	0x010a
        /*08ae*/ 	.byte	0x3f
	.zero		1


	//   ....[52]....
        /*08b0*/ 	.word	0x00010920
        /*08b4*/ 	.word	0x00000003
        /*08b8*/ 	.word	0x00031c00
        /*08bc*/ 	.short	0x010a
        /*08be*/ 	.byte	0x3f
	.zero		1


	//   ....[53]....
        /*08c0*/ 	.word	0x00010970
        /*08c4*/ 	.word	0x00000004
        /*08c8*/ 	.word	0x00031c30
        /*08cc*/ 	.short	0x010a
        /*08ce*/ 	.byte	0x3f
	.zero		1


	//   ....[54]....
        /*08d0*/ 	.word	0x000109d0
        /*08d4*/ 	.word	0x00000003
        /*08d8*/ 	.word	0x00031c30
        /*08dc*/ 	.short	0x010a
        /*08de*/ 	.byte	0x3f
	.zero		1


	//   ....[55]....
        /*08e0*/ 	.word	0x00010a30
        /*08e4*/ 	.word	0x00000003
        /*08e8*/ 	.word	0x00031c50
        /*08ec*/ 	.short	0x010a
        /*08ee*/ 	.byte	0x3f
	.zero		1


	//   ....[56]....
        /*08f0*/ 	.word	0x00010a90
        /*08f4*/ 	.word	0x00000007
        /*08f8*/ 	.word	0x00031c50
        /*08fc*/ 	.short	0x010a
        /*08fe*/ 	.byte	0x3f
	.zero		1


	//   ....[57]....
        /*0900*/ 	.word	0x00010c30
        /*0904*/ 	.word	0x00000000
        /*0908*/ 	.word	0x00031c40
        /*090c*/ 	.short	0x010a
        /*090e*/ 	.byte	0x3f
	.zero		1


	//   ....[58]....
        /*0910*/ 	.word	0x000114c0
        /*0914*/ 	.word	0x00000016
        /*0918*/ 	.word	0x00031c20
        /*091c*/ 	.short	0x010a
        /*091e*/ 	.byte	0x3f
	.zero		1


	//   ....[59]....
        /*0920*/ 	.word	0x00011510
        /*0924*/ 	.word	0x00000003
        /*0928*/ 	.word	0x00031c40
        /*092c*/ 	.short	0x010a
        /*092e*/ 	.byte	0x3f
	.zero		1


	//   ....[60]....
        /*0930*/ 	.word	0x00011560
        /*0934*/ 	.word	0x00000003
        /*0938*/ 	.word	0x00000060
        /*093c*/ 	.short	0x010a
        /*093e*/ 	.byte	0x3f
	.zero		1


	//   ....[61]....
        /*0940*/ 	.word	0x000115b0
        /*0944*/ 	.word	0x00000003
        /*0948*/ 	.word	0x00031c40
        /*094c*/ 	.short	0x010a
        /*094e*/ 	.byte	0x3f
	.zero		1


	//   ....[62]....
        /*0950*/ 	.word	0x00011600
        /*0954*/ 	.word	0x0000000c
        /*0958*/ 	.word	0x00000060
        /*095c*/ 	.short	0x010a
        /*095e*/ 	.byte	0x3f
	.zero		1


	//   ....[63]....
        /*0960*/ 	.word	0x00011650
        /*0964*/ 	.word	0x00000002
        /*0968*/ 	.word	0x00031c40
        /*096c*/ 	.short	0x010a
        /*096e*/ 	.byte	0x3f
	.zero		1


	//   ....[64]....
        /*0970*/ 	.word	0x000116a0
        /*0974*/ 	.word	0x00000008
        /*0978*/ 	.word	0x00000060
        /*097c*/ 	.short	0x010a
        /*097e*/ 	.byte	0x3f
	.zero		1


	//   ....[65]....
        /*0980*/ 	.word	0x000116f0
        /*0984*/ 	.word	0x00000003
        /*0988*/ 	.word	0x00031c60
        /*098c*/ 	.short	0x010a
        /*098e*/ 	.byte	0x3f
	.zero		1


	//   ....[66]....
        /*0990*/ 	.word	0x00012070
        /*0994*/ 	.word	0x00000009
        /*0998*/ 	.word	0x00031c20
        /*099c*/ 	.short	0x010a
        /*099e*/ 	.byte	0x3f
	.zero		1


	//   ....[67]....
        /*09a0*/ 	.word	0x00012210
        /*09a4*/ 	.word	0x00000005
        /*09a8*/ 	.word	0x00000000
        /*09ac*/ 	.short	0x010a
        /*09ae*/ 	.byte	0x3f
	.zero		1


	//   ....[68]....
        /*09b0*/ 	.word	0x00012260
        /*09b4*/ 	.word	0x00000003
        /*09b8*/ 	.word	0x00000000
        /*09bc*/ 	.short	0x010a
        /*09be*/ 	.byte	0x3f
	.zero		1


	//   ....[69]....
        /*09c0*/ 	.word	0x000122b0
        /*09c4*/ 	.word	0x00000017
        /*09c8*/ 	.word	0x00000000
        /*09cc*/ 	.short	0x010a
        /*09ce*/ 	.byte	0x3f
	.zero		1


	//----- nvinfo : EIATTR_NUM_MBARRIERS
	.align		4
.L_1267:
        /*09d0*/ 	.byte	0x03, 0x38
        /*09d2*/ 	.short	0x0016


	//----- nvinfo : EIATTR_EXIT_INSTR_OFFSETS
	.align		4
        /*09d4*/ 	.byte	0x04, 0x1c
        /*09d6*/ 	.short	(.L_1269 - .L_1268)


	//   ....[0]....
.L_1268:
        /*09d8*/ 	.word	0x00000a70


	//   ....[1]....
        /*09dc*/ 	.word	0x0000aa40


	//   ....[2]....
        /*09e0*/ 	.word	0x00010900


	//----- nvinfo : EIATTR_MAX_THREADS
	.align		4
.L_1269:
        /*09e4*/ 	.byte	0x04, 0x05
        /*09e6*/ 	.short	(.L_1271 - .L_1270)
.L_1270:
        /*09e8*/ 	.word	0x00000200
        /*09ec*/ 	.word	0x00000001
        /*09f0*/ 	.word	0x00000001


	//----- nvinfo : EIATTR_CRS_STACK_SIZE
	.align		4
.L_1271:
        /*09f4*/ 	.byte	0x04, 0x1e
        /*09f6*/ 	.short	(.L_1273 - .L_1272)
.L_1272:
        /*09f8*/ 	.word	0x00000000


	//----- nvinfo : EIATTR_CBANK_PARAM_SIZE
	.align		4
.L_1273:
        /*09fc*/ 	.byte	0x03, 0x19
        /*09fe*/ 	.short	0x0af0


	//----- nvinfo : EIATTR_PARAM_CBANK
	.align		4
        /*0a00*/ 	.byte	0x04, 0x0a
        /*0a02*/ 	.short	(.L_1275 - .L_1274)
	.align		4
.L_1274:
        /*0a04*/ 	.word	index@(.nv.constant0._ZN7cutlass13device_kernelIN5flash11enable_sm90INS1_16FlashAttnFwdSm90INS1_25CollectiveMainloopFwdSm90ILi2EN4cute5tupleIJNS5_1CILi1EEES8_S8_EEENS6_IJNS7_ILi192EEENS7_ILi144EEENS7_ILi96EEEEEELi96ENS_10bfloat16_tEfNS_4arch4Sm90ELb0ELb0ELb0ELb1ELb0ELb0ELb0ELb0ELb1ELb1ELb0ELb0EEENS1_21CollectiveEpilogueFwdINS6_IJSA_SC_SB_EEES9_SE_SG_Li384ELb1ELb1ELb0ELb0EEENS1_36VarlenDynamicPersistentTileSchedulerILi192ELi144ELi384ELi128ELb0ELb1ELb1ELb0ELb1ELb1EEEEEEEEEvNT_6ParamsE)
        /*0a08*/ 	.short	0x0210
        /*0a0a*/ 	.short	0x0af0


	//----- nvinfo : EIATTR_SW_WAR
	.align		4
.L_1275:
        /*0a0c*/ 	.byte	0x04, 0x36
        /*0a0e*/ 	.short	(.L_1277 - .L_1276)
.L_1276:
        /*0a10*/ 	.word	0x00000008
.L_1277:


//--------------------- .nv.info._ZN7cutlass13device_kernelIN5flash11enable_sm90INS1_16FlashAttnFwdSm90INS1_25CollectiveMainloopFwdSm90ILi2EN4cute5tupleIJNS5_1CILi1EEES8_S8_EEENS6_IJNS7_ILi192EEENS7_ILi144EEENS7_ILi96EEEEEELi96ENS_10bfloat16_tEfNS_4arch4Sm90ELb0ELb0ELb0ELb1ELb0ELb1ELb0ELb0ELb1ELb1ELb0ELb0EEENS1_21CollectiveEpilogueFwdINS6_IJSA_SC_SB_EEES9_SE_SG_Li384ELb1ELb1ELb0ELb0EEENS1_36VarlenDynamicPersistentTileSchedulerILi192ELi144ELi384ELi128ELb0ELb1ELb1ELb0ELb1ELb1EEEEEEEEEvNT_6ParamsE --------------------------
	.section	.nv.info._ZN7cutlass13device_kernelIN5flash11enable_sm90INS1_16FlashAttnFwdSm90INS1_25CollectiveMainloopFwdSm90ILi2EN4cute5tupleIJNS5_1CILi1EEES8_S8_EEENS6_IJNS7_ILi192EEENS7_ILi144EEENS7_ILi96EEEEEELi96ENS_10bfloat16_tEfNS_4arch4Sm90ELb0ELb0ELb0ELb1ELb0ELb1ELb0ELb0ELb1ELb1ELb0ELb0EEENS1_21CollectiveEpilogueFwdINS6_IJSA_SC_SB_EEES9_SE_SG_Li384ELb1ELb1ELb0ELb0EEENS1_36VarlenDynamicPersistentTileSchedulerILi192ELi144ELi384ELi128ELb0ELb1ELb1ELb0ELb1ELb1EEEEEEEEEvNT_6ParamsE,"",@"SHT_CUDA_INFO"
	.sectionflags	@""
	.align	4


	//----- nvinfo : EIATTR_CUDA_API_VERSION
	.align		4
        /*0000*/ 	.byte	0x04, 0x37
        /*0002*/ 	.short	(.L_1279 - .L_1278)
.L_1278:
        /*0004*/ 	.word	0x00000082


	//----- nvinfo : EIATTR_KPARAM_INFO
	.align		4
.L_1279:
        /*0008*/ 	.byte	0x04, 0x17
        /*000a*/ 	.short	(.L_1281 - .L_1280)
.L_1280:
        /*000c*/ 	.word	0x00000000
        /*0010*/ 	.short	0x0000
        /*0012*/ 	.short	0x0070
        /*0014*/ 	.byte	0x00, 0xf0, 0x01, 0x2a


	//----- nvinfo : EIATTR_SPARSE_MMA_MASK
	.align		4
.L_1281:
        /*0018*/ 	.byte	0x03, 0x50
        /*001a*/ 	.short	0x0000


	//----- nvinfo : EIATTR_MAXREG_COUNT
	.align		4
        /*001c*/ 	.byte	0x03, 0x1b
        /*001e*/ 	.short	0x0080


	//----- nvinfo : EIATTR_NUM_BARRIERS
	.align		4
        /*0020*/ 	.byte	0x02, 0x4c
        /*0022*/ 	.byte	0x10
	.zero		1


	//----- nvinfo : EIATTR_EXTERNS
	.align		4
        /*0024*/ 	.byte	0x04, 0x0f
        /*0026*/ 	.short	(.L_1283 - .L_1282)


	//   ....[0]....
	.align		4
.L_1282:
        /*0028*/ 	.word	index@(__assertfail)


	//----- nvinfo : EIATTR_ANNOTATIONS
	.align		4
.L_1283:
        /*002c*/ 	.byte	0x04, 0x55
        /*002e*/ 	.short	(.L_1285 - .L_1284)


	//   ....[0]....
.L_1284:
        /* <DEDUP_REMOVED lines=131> */


	//----- nvinfo : EIATTR_MERCURY_ISA_VERSION
	.align		4
.L_1285:
        /*0850*/ 	.byte	0x03, 0x5f
        /*0852*/ 	.short	0x0101


	//----- nvinfo : EIATTR_UNUSED_LOAD_BYTE_OFFSET
	.align		4
        /*0854*/ 	.byte	0x04, 0x44
        /*0856*/ 	.short	(.L_1287 - .L_1286)


	//   ....[0]....
.L_1286:
        /*0858*/ 	.word	0x00000ad0
        /*085c*/ 	.word	0x0000fff0


	//   ....[1]....
        /*0860*/ 	.word	0x00014c20
        /*0864*/ 	.word	0x0000fff0


	//----- nvinfo : EIATTR_INT_WARP_WIDE_INSTR_OFFSETS
	.align		4
.L_1287:
        /*0868*/ 	.byte	0x04, 0x31
        /*086a*/ 	.short	(.L_1289 - .L_1288)


	//   ....[0]....
.L_1288:
        /*086c*/ 	.word	0x00000180


	//   ....[1]....
        /*0870*/ 	.word	0x00000220


	//   ....[2]....
        /*0874*/ 	.word	0x00000290


	//   ....[3]....
        /*0878*/ 	.word	0x00018f60


	//   ....[4]....
        /*087c*/ 	.word	0x00018ff0


	//   ....[5]....
        /*0880*/ 	.word	0x0001cb60


	//   ....[6]....
        /*0884*/ 	.word	0x0001cbf0


	//----- nvinfo : EIATTR_COOP_GROUP_MASK_REGIDS
	.align		4
.L_1289:
        /*0888*/ 	.byte	0x04, 0x29
        /*088a*/ 	.short	(.L_1291 - .L_1290)


	//   ....[0]....
.L_1290:
        /*088c*/ 	.word	0xffffffff


	//   ....[1]....
        /*0890*/ 	.word	0xffffffff


	//   ....[2]....
        /*0894*/ 	.word	0xffffffff


	//   ....[3]....
        /*0898*/ 	.word	0xffffffff


	//   ....[4]....
        /*089c*/ 	.word	0xffffffff


	//   ....[5]....
        /*08a0*/ 	.word	0xffffffff


	//   ....[6]....
        /*08a4*/ 	.word	0xffffffff


	//   ....[7]....
        /*08a8*/ 	.word	0xffffffff


	//   ....[8]....
        /*08ac*/ 	.word	0xffffffff


	//   ....[9]....
        /*08b0*/ 	.word	0xffffffff


	//   ....[10]....
        /*08b4*/ 	.word	0xffffffff


	//   ....[11]....
        /*08b8*/ 	.word	0xffffffff


	//   ....[12]....
        /*08bc*/ 	.word	0xffffffff


	//   ....[13]....
        /*08c0*/ 	.word	0xffffffff


	//   ....[14]....
        /*08c4*/ 	.word	0xffffffff


	//   ....[15]....
        /*08c8*/ 	.word	0xffffffff


	//   ....[16]....
        /*08cc*/ 	.word	0xffffffff


	//   ....[17]....
        /*08d0*/ 	.word	0xffffffff


	//   ....[18]....
        /*08d4*/ 	.word	0xffffffff


	//   ....[19]....
        /*08d8*/ 	.word	0xffffffff


	//   ....[20]....
        /*08dc*/ 	.word	0xffffffff


	//   ....[21]....
        /*08e0*/ 	.word	0xffffffff


	//   ....[22]....
        /*08e4*/ 	.word	0xffffffff


	//   ....[23]....
        /*08e8*/ 	.word	0xffffffff


	//   ....[24]....
        /*08ec*/ 	.word	0xffffffff


	//   ....[25]....
        /*08f0*/ 	.word	0xffffffff


	//   ....[26]....
        /*08f4*/ 	.word	0xffffffff


	//   ....[27]....
        /*08f8*/ 	.word	0xffffffff


	//   ....[28]....
        /*08fc*/ 	.word	0xffffffff


	//   ....[29]....
        /*0900*/ 	.word	0xffffffff


	//   ....[30]....
        /*0904*/ 	.word	0xffffffff


	//   ....[31]....
        /*0908*/ 	.word	0xffffffff


	//   ....[32]....
        /*090c*/ 	.word	0xffffffff


	//   ....[33]....
        /*0910*/ 	.word	0xffffffff


	//   ....[34]....
        /*0914*/ 	.word	0xffffffff


	//   ....[35]....
        /*0918*/ 	.word	0xffffffff


	//   ....[36]....
        /*091c*/ 	.word	0xffffffff


	//   ....[37]....
        /*0920*/ 	.word	0xffffffff


	//   ....[38]....
        /*0924*/ 	.word	0xffffffff


	//   ....[39]....
        /*0928*/ 	.word	0xffffffff


	//   ....[40]....
        /*092c*/ 	.word	0xffffffff


	//   ....[41]....
        /*0930*/ 	.word	0xffffffff


	//   ....[42]....
        /*0934*/ 	.word	0xffffffff


	//   ....[43]....
        /*0938*/ 	.word	0xffffffff


	//   ....[44]....
        /*093c*/ 	.word	0xffffffff


	//   ....[45]....
        /*0940*/ 	.word	0xffffffff


	//   ....[46]....
        /*0944*/ 	.word	0xffffffff


	//   ....[47]....
        /*0948*/ 	.word	0xffffffff


	//   ....[48]....
        /*094c*/ 	.word	0xffffffff


	//   ....[49]....
        /*0950*/ 	.word	0xffffffff


	//   ....[50]....
        /*0954*/ 	.word	0xffffffff


	//   ....[51]....
        /*0958*/ 	.word	0xffffffff


	//   ....[52]....
        /*095c*/ 	.word	0xffffffff


	//   ....[53]....
        /*0960*/ 	.word	0xffffffff


	//   ....[54]....
        /*0964*/ 	.word	0xffffffff


	//   ....[55]....
        /*0968*/ 	.word	0xffffffff


	//   ....[56]....
        /*096c*/ 	.word	0xffffffff


	//   ....[57]....
        /*0970*/ 	.word	0xffffffff


	//   ....[58]....
        /*0974*/ 	.word	0xffffffff


	//   ....[59]....
        /*0978*/ 	.word	0xffffffff


	//   ....[60]....
        /*097c*/ 	.word	0xffffffff


	//   ....[61]....
        /*0980*/ 	.word	0xffffffff


	//   ....[62]....
        /*0984*/ 	.word	0xffffffff


	//   ....[63]....
        /*0988*/ 	.word	0xffffffff


	//   ....[64]....
        /*098c*/ 	.word	0xffffffff


	//   ....[65]....
        /*0990*/ 	.word	0xffffffff


	//   ....[66]....
        /*0994*/ 	.word	0xffffffff


	//   ....[67]....
        /*0998*/ 	.word	0xffffffff


	//   ....[68]....
        /*099c*/ 	.word	0xffffffff


	//   ....[69]....
        /*09a0*/ 	.word	0xffffffff


	//   ....[70]....
        /*09a4*/ 	.word	0xffffffff


	//   ....[71]....
        /*09a8*/ 	.word	0xffffffff


	//   ....[72]....
        /*09ac*/ 	.word	0xffffffff


	//   ....[73]....
        /*09b0*/ 	.word	0xffffffff


	//   ....[74]....
        /*09b4*/ 	.word	0xffffffff


	//   ....[75]....
        /*09b8*/ 	.word	0xffffffff


	//   ....[76]....
        /*09bc*/ 	.word	0xffffffff


	//   ....[77]....
        /*09c0*/ 	.word	0xffffffff


	//   ....[78]....
        /*09c4*/ 	.word	0xffffffff


	//   ....[79]....
        /*09c8*/ 	.word	0xffffffff


	//   ....[80]....
        /*09cc*/ 	.word	0xffffffff


	//   ....[81]....
        /*09d0*/ 	.word	0xffffffff


	//   ....[82]....
        /*09d4*/ 	.word	0xffffffff


	//   ....[83]....
        /*09d8*/ 	.word	0xffffffff


	//   ....[84]....
        /*09dc*/ 	.word	0xffffffff


	//   ....[85]....
        /*09e0*/ 	.word	0xffffffff


	//   ....[86]....
        /*09e4*/ 	.word	0xffffffff


	//   ....[87]....
        /*09e8*/ 	.word	0xffffffff


	//   ....[88]....
        /*09ec*/ 	.word	0xffffffff


	//   ....[89]....
        /*09f0*/ 	.word	0xffffffff


	//   ....[90]....
        /*09f4*/ 	.word	0x0500000f


	//   ....[91]....
        /*09f8*/ 	.word	0x0500000f


	//   ....[92]....
        /*09fc*/ 	.word	0x0500000f


	//   ....[93]....
        /*0a00*/ 	.word	0x0500000f


	//   ....[94]....
        /*0a04*/ 	.word	0x0500000f


	//   ....[95]....
        /*0a08*/ 	.word	0x0500000f


	//   ....[96]....
        /*0a0c*/ 	.word	0x0500000f


	//   ....[97]....
        /*0a10*/ 	.word	0x0500000f


	//   ....[98]....
        /*0a14*/ 	.word	0x0500000f


	//   ....[99]....
        /*0a18*/ 	.word	0x0500000f


	//   ....[100]....
        /*0a1c*/ 	.word	0x0500000f


	//   ....[101]....
        /*0a20*/ 	.word	0x0500000f


	//   ....[102]....
        /*0a24*/ 	.word	0x0500000f


	//   ....[103]....
        /*0a28*/ 	.word	0x0500000f


	//   ....[104]....
        /*0a2c*/ 	.word	0x0500000f


	//   ....[105]....
        /*0a30*/ 	.word	0x0500000f


	//   ....[106]....
        /*0a34*/ 	.word	0x0500000f


	//   ....[107]....
        /*0a38*/ 	.word	0x0500000f


	//   ....[108]....
        /*0a3c*/ 	.word	0x0500000f


	//   ....[109]....
        /*0a40*/ 	.word	0x0500000f


	//   ....[110]....
        /*0a44*/ 	.word	0x0500000f


	//   ....[111]....
        /*0a48*/ 	.word	0x0500000f


	//   ....[112]....
        /*0a4c*/ 	.word	0x0500000f


	//   ....[113]....
        /*0a50*/ 	.word	0x0500000f


	//   ....[114]....
        /*0a54*/ 	.word	0x0500000f


	//   ....[115]....
        /*0a58*/ 	.word	0x0500000f


	//   ....[116]....
        /*0a5c*/ 	.word	0x0500000f


	//   ....[117]....
        /*0a60*/ 	.word	0x0500000f


	//   ....[118]....
        /*0a64*/ 	.word	0x0500000f


	//   ....[119]....
        /*0a68*/ 	.word	0x0500000f


	//   ....[120]....
        /*0a6c*/ 	.word	0x0500000f


	//   ....[121]....
        /*0a70*/ 	.word	0x0500000f


	//   ....[122]....
        /*0a74*/ 	.word	0x0500000f


	//   ....[123]....
        /*0a78*/ 	.word	0x0500000f


	//   ....[124]....
        /*0a7c*/ 	.word	0x0500000f


	//   ....[125]....
        /*0a80*/ 	.word	0x0500000f


	//   ....[126]....
        /*0a84*/ 	.word	0x0500000f


	//   ....[127]....
        /*0a88*/ 	.word	0x0500000f


	//   ....[128]....
        /*0a8c*/ 	.word	0x0500000f


	//   ....[129]....
        /*0a90*/ 	.word	0x0500000f


	//   ....[130]....
        /*0a94*/ 	.word	0x0500000f


	//   ....[131]....
        /*0a98*/ 	.word	0x0500000f


	//   ....[132]....
        /*0a9c*/ 	.word	0x0500000f


	//   ....[133]....
        /*0aa0*/ 	.word	0x0500000f


	//   ....[134]....
        /*0aa4*/ 	.word	0x0500000f


	//----- nvinfo : EIATTR_COOP_GROUP_INSTR_OFFSETS
	.align		4
.L_1291:
        /*0aa8*/ 	.byte	0x04, 0x28
        /*0aaa*/ 	.short	(.L_1293 - .L_1292)


	//   ....[0]....
.L_1292:
        /*0aac*/ 	.word	0x00000060


	//   ....[1]....
        /*0ab0*/ 	.word	0x00000190


	//   ....[2]....
        /*0ab4*/ 	.word	0x00000240


	//   ....[3]....
        /*0ab8*/ 	.word	0x00000400


	//   ....[4]....
        /*0abc*/ 	.word	0x00000560


	//   ....[5]....
        /*0ac0*/ 	.word	0x00000680


	//   ....[6]....
        /*0ac4*/ 	.word	0x000007e0


	//   ....[7]....
        /*0ac8*/ 	.word	0x000071b0


	//   ....[8]....
        /*0acc*/ 	.word	0x00007780


	//   ....[9]....
        /*0ad0*/ 	.word	0x00007790


	//   ....[10]....
        /*0ad4*/ 	.word	0x000077a0


	//   ....[11]....
        /*0ad8*/ 	.word	0x000077b0


	//   ....[12]....
        /*0adc*/ 	.word	0x000094d0


	//   ....[13]....
        /*0ae0*/ 	.word	0x000094e0


	//   ....[14]....
        /*0ae4*/ 	.word	0x000094f0


	//   ....[15]....
        /*0ae8*/ 	.word	0x00009500


	//   ....[16]....
        /*0aec*/ 	.word	0x0000daf0


	//   ....[17]....
        /*0af0*/ 	.word	0x0000db10


	//   ....[18]....
        /*0af4*/ 	.word	0x0000df10


	//   ....[19]....
        /*0af8*/ 	.word	0x0000df30


	//   ....[20]....
        /*0afc*/ 	.word	0x0000f310


	//   ....[21]....
        /*0b00*/ 	.word	0x00011f50


	//   ....[22]....
        /*0b04*/ 	.word	0x00011f70


	//   ....[23]....
        /*0b08*/ 	.word	0x00012500


	//   ....[24]....
        /*0b0c*/ 	.word	0x00012520


	//   ....[25]....
        /*0b10*/ 	.word	0x00013e00


	//   ....[26]....
        /*0b14*/ 	.word	0x00014560


	//   ....[27]....
        /*0b18*/ 	.word	0x00014590


	//   ....[28]....
        /*0b1c*/ 	.word	0x000145d0


	//   ....[29]....
        /*0b20*/ 	.word	0x000145e0


	//   ....[30]....
        /*0b24*/ 	.word	0x00015590


	//   ....[31]....
        /*0b28*/ 	.word	0x000155d0


	//   ....[32]....
        /*0b2c*/ 	.word	0x00015610


	//   ....[33]....
        /*0b30*/ 	.word	0x00015630


	//   ....[34]....
        /*0b34*/ 	.word	0x00015b40


	//   ....[35]....
        /*0b38*/ 	.word	0x00015b60


	//   ....[36]....
        /*0b3c*/ 	.word	0x00015c60


	//   ....[37]....
        /*0b40*/ 	.word	0x00015c80


	//   ....[38]....
        /*0b44*/ 	.word	0x000164d0


	//   ....[39]....
        /*0b48*/ 	.word	0x000164e0


	//   ....[40]....
        /*0b4c*/ 	.word	0x00016640


	//   ....[41]....
        /*0b50*/ 	.word	0x00016650


	//   ....[42]....
        /*0b54*/ 	.word	0x000167f0


	//   ....[43]....
        /*0b58*/ 	.word	0x000169e0


	//   ....[44]....
        /*0b5c*/ 	.word	0x00016a10


	//   ....[45]....
        /*0b60*/ 	.word	0x00016a40


	//   ....[46]....
        /*0b64*/ 	.word	0x00016a70


	//   ....[47]....
        /*0b68*/ 	.word	0x00016aa0


	//   ....[48]....
        /*0b6c*/ 	.word	0x00016ad0


	//   ....[49]....
        /*0b70*/ 	.word	0x00016c40


	//   ....[50]....
        /*0b74*/ 	.word	0x00016c70


	//   ....[51]....
        /*0b78*/ 	.word	0x00016ca0


	//   ....[52]....
        /*0b7c*/ 	.word	0x00016cd0


	//   ....[53]....
        /*0b80*/ 	.word	0x00016d00


	//   ....[54]....
        /*0b84*/ 	.word	0x00016d30


	//   ....[55]....
        /*0b88*/ 	.word	0x00016dc0


	//   ....[56]....
        /*0b8c*/ 	.word	0x00016df0


	//   ....[57]....
        /*0b90*/ 	.word	0x00016e70


	//   ....[58]....
        /*0b94*/ 	.word	0x00017ae0


	//   ....[59]....
        /*0b98*/ 	.word	0x00019520


	//   ....[60]....
        /*0b9c*/ 	.word	0x0001a220


	//   ....[61]....
        /*0ba0*/ 	.word	0x0001a230


	//   ....[62]....
        /*0ba4*/ 	.word	0x0001a320


	//   ....[63]....
        /*0ba8*/ 	.word	0x0001a330


	//   ....[64]....
        /*0bac*/ 	.word	0x0001a3e0


	//   ....[65]....
        /*0bb0*/ 	.word	0x0001a3f0


	//   ....[66]....
        /*0bb4*/ 	.word	0x0001a400


	//   ....[67]....
        /*0bb8*/ 	.word	0x0001a410


	//   ....[68]....
        /*0bbc*/ 	.word	0x0001a4e0


	//   ....[69]....
        /*0bc0*/ 	.word	0x0001a520


	//   ....[70]....
        /*0bc4*/ 	.word	0x0001a530


	//   ....[71]....
        /*0bc8*/ 	.word	0x0001a550


	//   ....[72]....
        /*0bcc*/ 	.word	0x0001d2e0


	//   ....[73]....
        /*0bd0*/ 	.word	0x0001d300


	//   ....[74]....
        /*0bd4*/ 	.word	0x0001d340


	//   ....[75]....
        /*0bd8*/ 	.word	0x0001d370


	//   ....[76]....
        /*0bdc*/ 	.word	0x0001d3a0


	//   ....[77]....
        /*0be0*/ 	.word	0x0001d3d0


	//   ....[78]....
        /*0be4*/ 	.word	0x0001d400


	//   ....[79]....
        /*0be8*/ 	.word	0x0001d430


	//   ....[80]....
        /*0bec*/ 	.word	0x0001d5b0


	//   ....[81]....
        /*0bf0*/ 	.word	0x0001d5f0


	//   ....[82]....
        /*0bf4*/ 	.word	0x0001d620


	//   ....[83]....
        /*0bf8*/ 	.word	0x0001d650


	//   ....[84]....
        /*0bfc*/ 	.word	0x0001d680


	//   ....[85]....
        /*0c00*/ 	.word	0x0001d6b0


	//   ....[86]....
        /*0c04*/ 	.word	0x0001d770


	//   ....[87]....
        /*0c08*/ 	.word	0x0001d790


	//   ....[88]....
        /*0c0c*/ 	.word	0x0001d800


	//   ....[89]....
        /*0c10*/ 	.word	0x0001dc60


	//   ....[90]....
        /*0c14*/ 	.word	0x0001e0c0


	//   ....[91]....
        /*0c18*/ 	.word	0x0001e170


	//   ....[92]....
        /*0c1c*/ 	.word	0x0001e200


	//   ....[93]....
        /*0c20*/ 	.word	0x0001e250


	//   ....[94]....
        /*0c24*/ 	.word	0x0001e2a0


	//   ....[95]....
        /*0c28*/ 	.word	0x0001e390


	//   ....[96]....
        /*0c2c*/ 	.word	0x0001e420


	//   ....[97]....
        /*0c30*/ 	.word	0x0001e480


	//   ....[98]....
        /*0c34*/ 	.word	0x0001e4e0


	//   ....[99]....
        /*0c38*/ 	.word	0x0001e6f0


	//   ....[100]....
        /*0c3c*/ 	.word	0x0001e740


	//   ....[101]....
        /*0c40*/ 	.word	0x0001e7d0


	//   ....[102]....
        /*0c44*/ 	.word	0x0001e860


	//   ....[103]....
        /*0c48*/ 	.word	0x0001e920


	//   ....[104]....
        /*0c4c*/ 	.word	0x0001ec10


	//   ....[105]....
        /*0c50*/ 	.word	0x0001edc0


	//   ....[106]....
        /*0c54*/ 	.word	0x0001ee10


	//   ....[107]....
        /*0c58*/ 	.word	0x0001ee80


	//   ....[108]....
        /*0c5c*/ 	.word	0x0001ef80


	//   ....[109]....
        /*0c60*/ 	.word	0x0001eff0


	//   ....[110]....
        /*0c64*/ 	.word	0x0001f0f0


	//   ....[111]....
        /*0c68*/ 	.word	0x0001f170


	//   ....[112]....
        /*0c6c*/ 	.word	0x0001f1f0


	//   ....[113]....
        /*0c70*/ 	.word	0x0001f2f0


	//   ....[114]....
        /*0c74*/ 	.word	0x0001f3f0


	//   ....[115]....
        /*0c78*/ 	.word	0x0001f450


	//   ....[116]....
        /*0c7c*/ 	.word	0x0001f530


	//   ....[117]....
        /*0c80*/ 	.word	0x0001f850


	//   ....[118]....
        /*0c84*/ 	.word	0x0001f900


	//   ....[119]....
        /*0c88*/ 	.word	0x0001fa00


	//   ....[120]....
        /*0c8c*/ 	.word	0x0001fa80


	//   ....[121]....
        /*0c90*/ 	.word	0x0001faf0


	//   ....[122]....
        /*0c94*/ 	.word	0x0001fb60


	//   ....[123]....
        /*0c98*/ 	.word	0x0001fbd0


	//   ....[124]....
        /*0c9c*/ 	.word	0x0001fc50


	//   ....[125]....
        /*0ca0*/ 	.word	0x0001fce0


	//   ....[126]....
        /*0ca4*/ 	.word	0x0001fd90


	//   ....[127]....
        /*0ca8*/ 	.word	0x0001fe00


	//   ....[128]....
        /*0cac*/ 	.word	0x0001fe70


	//   ....[129]....
        /*0cb0*/ 	.word	0x0001fee0


	//   ....[130]....
        /*0cb4*/ 	.word	0x0001ff60


	//   ....[131]....
        /*0cb8*/ 	.word	0x0001ffd0


	//   ....[132]....
        /*0cbc*/ 	.word	0x00020070


	//   ....[133]....
        /*0cc0*/ 	.word	0x00020100


	//   ....[134]....
        /*0cc4*/ 	.word	0x00020220


	//----- nvinfo : EIATTR_REG_RECONFIG
	.align		4
.L_1293:
        /*0cc8*/ 	.byte	0x01, 0x54
	.zero		2


	//----- nvinfo : EIATTR_SYSCALL_OFFSETS
	.align		4
        /*0ccc*/ 	.byte	0x04, 0x46
        /*0cce*/ 	.short	(.L_1295 - .L_1294)


	//   ....[0]....
.L_1294:
        /*0cd0*/ 	.word	0x00001c80


	//   ....[1]....
        /*0cd4*/ 	.word	0x00001dd0


	//   ....[2]....
        /*0cd8*/ 	.word	0x00007380


	//   ....[3]....
        /*0cdc*/ 	.word	0x00007700


	//   ....[4]....
        /*0ce0*/ 	.word	0x00019150


	//   ....[5]....
        /*0ce4*/ 	.word	0x000192a0


	//   ....[6]....
        /*0ce8*/ 	.word	0x000193a0


	//   ....[7]....
        /*0cec*/ 	.word	0x00019cb0


	//----- nvinfo : EIATTR_MBARRIER_INSTR_OFFSETS
	.align		4
.L_1295:
        /*0cf0*/ 	.byte	0x04, 0x39
        /*0cf2*/ 	.short	(.L_1297 - .L_1296)


	//   ....[0]....
.L_1296:
        /*0cf4*/ 	.word	0x000002b0
        /*0cf8*/ 	.word	0x000000ff
        /*0cfc*/ 	.word	0x00031c00
        /*0d00*/ 	.short	0x0100
        /*0d02*/ 	.byte	0x08
	.zero		1


	//   ....[1]....
        /*0d04*/ 	.word	0x000002c0
        /*0d08*/ 	.word	0x000000ff
        /*0d0c*/ 	.word	0x00031c20
        /*0d10*/ 	.short	0x0100
        /*0d12*/ 	.byte	0x08
	.zero		1


	//   ....[2]....
        /*0d14*/ 	.word	0x000003b0
        /*0d18*/ 	.word	0x000000ff
        /*0d1c*/ 	.word	0x00031c30
        /*0d20*/ 	.short	0x0100
        /*0d22*/ 	.byte	0x08
	.zero		1


	//   ....[3]....
        /*0d24*/ 	.word	0x000003c0
        /*0d28*/ 	.word	0x000000ff
        /*0d2c*/ 	.word	0x00031c40
        /*0d30*/ 	.short	0x0100
        /*0d32*/ 	.byte	0x08
	.zero		1


	//   ....[4]....
        /*0d34*/ 	.word	0x000003d0
        /*0d38*/ 	.word	0x000000ff
        /*0d3c*/ 	.word	0x00031c38
        /*0d40*/ 	.short	0x0100
        /*0d42*/ 	.byte	0x08
	.zero		1


	//   ....[5]....
        /*0d44*/ 	.word	0x000003e0
        /*0d48*/ 	.word	0x000000ff
        /*0d4c*/ 	.word	0x00031c48
        /*0d50*/ 	.short	0x0100
        /*0d52*/ 	.byte	0x08
	.zero		1


	//   ....[6]....
        /*0d54*/ 	.word	0x00000510
        /*0d58*/ 	.word	0x000000ff
        /*0d5c*/ 	.word	0x00031c50
        /*0d60*/ 	.short	0x0100
        /*0d62*/ 	.byte	0x08
	.zero		1


	//   ....[7]....
        /*0d64*/ 	.word	0x00000520
        /*0d68*/ 	.word	0x000000ff
        /*0d6c*/ 	.word	0x00031c60
        /*0d70*/ 	.short	0x0100
        /*0d72*/ 	.byte	0x08
	.zero		1


	//   ....[8]....
        /*0d74*/ 	.word	0x00000530
        /*0d78*/ 	.word	0x000000ff
        /*0d7c*/ 	.word	0x00031c58
        /*0d80*/ 	.short	0x0100
        /*0d82*/ 	.byte	0x08
	.zero		1


	//   ....[9]....
        /*0d84*/ 	.word	0x00000540
        /*0d88*/ 	.word	0x000000ff
        /*0d8c*/ 	.word	0x00031c68
        /*0d90*/ 	.short	0x0100
        /*0d92*/ 	.byte	0x08
	.zero		1


	//   ....[10]....
        /*0d94*/ 	.word	0x00000630
        /*0d98*/ 	.word	0x000000ff
        /*0d9c*/ 	.word	0x00031c70
        /*0da0*/ 	.short	0x0100
        /*0da2*/ 	.byte	0x06
	.zero		1


	//   ....[11]....
        /*0da4*/ 	.word	0x00000640
        /*0da8*/ 	.word	0x000000ff
        /*0dac*/ 	.word	0x00031c80
        /*0db0*/ 	.short	0x0100
        /*0db2*/ 	.byte	0x06
	.zero		1


	//   ....[12]....
        /*0db4*/ 	.word	0x00000650
        /*0db8*/ 	.word	0x000000ff
        /*0dbc*/ 	.word	0x00031c78
        /*0dc0*/ 	.short	0x0100
        /*0dc2*/ 	.byte	0x06
	.zero		1


	//   ....[13]....
        /*0dc4*/ 	.word	0x00000660
        /*0dc8*/ 	.word	0x000000ff
        /*0dcc*/ 	.word	0x00031c88
        /*0dd0*/ 	.short	0x0100
        /*0dd2*/ 	.byte	0x06
	.zero		1


	//   ....[14]....
        /*0dd4*/ 	.word	0x00000790
        /*0dd8*/ 	.word	0x000000ff
        /*0ddc*/ 	.word	0x00031c90
        /*0de0*/ 	.short	0x0100
        /*0de2*/ 	.byte	0x08
	.zero		1


	//   ....[15]....
        /*0de4*/ 	.word	0x000007a0
        /*0de8*/ 	.word	0x000000ff
        /*0dec*/ 	.word	0x00031ca0
        /*0df0*/ 	.short	0x0100
        /*0df2*/ 	.byte	0x08
	.zero		1


	//   ....[16]....
        /*0df4*/ 	.word	0x000007b0
        /*0df8*/ 	.word	0x000000ff
        /*0dfc*/ 	.word	0x00031c98
        /*0e00*/ 	.short	0x0100
        /*0e02*/ 	.byte	0x08
	.zero		1


	//   ....[17]....
        /*0e04*/ 	.word	0x000007c0
        /*0e08*/ 	.word	0x000000ff
        /*0e0c*/ 	.word	0x00031ca8
        /*0e10*/ 	.short	0x0100
        /*0e12*/ 	.byte	0x08
	.zero		1


	//   ....[18]....
        /*0e14*/ 	.word	0x000008f0
        /*0e18*/ 	.word	0x000000ff
        /*0e1c*/ 	.word	0x00031cb0
        /*0e20*/ 	.short	0x0100
        /*0e22*/ 	.byte	0x08
	.zero		1


	//   ....[19]....
        /*0e24*/ 	.word	0x00000900
        /*0e28*/ 	.word	0x000000ff
        /*0e2c*/ 	.word	0x00031cc0
        /*0e30*/ 	.short	0x0100
        /*0e32*/ 	.byte	0x08
	.zero		1


	//   ....[20]....
        /*0e34*/ 	.word	0x00000910
        /*0e38*/ 	.word	0x000000ff
        /*0e3c*/ 	.word	0x00031cb8
        /*0e40*/ 	.short	0x0100
        /*0e42*/ 	.byte	0x08
	.zero		1


	//   ....[21]....
        /*0e44*/ 	.word	0x00000920
        /*0e48*/ 	.word	0x000000ff
        /*0e4c*/ 	.word	0x00031cc8
        /*0e50*/ 	.short	0x0100
        /*0e52*/ 	.byte	0x08
	.zero		1


	//   ....[22]....
        /*0e54*/ 	.word	0x000032c0
        /*0e58*/ 	.word	0x00000014
        /*0e5c*/ 	.word	0x00031c90
        /*0e60*/ 	.short	0x010a
        /*0e62*/ 	.byte	0x3f
	.zero		1


	//   ....[23]....
        /*0e64*/ 	.word	0x00004dd0
        /*0e68*/ 	.word	0x00000014
        /*0e6c*/ 	.word	0x00031c90
        /*0e70*/ 	.short	0x010a
        /*0e72*/ 	.byte	0x3f
	.zero		1


	//   ....[24]....
        /*0e74*/ 	.word	0x00006890
        /*0e78*/ 	.word	0x00000014
        /*0e7c*/ 	.word	0x00031c90
        /*0e80*/ 	.short	0x010a
        /*0e82*/ 	.byte	0x3f
	.zero		1


	//   ....[25]....
        /*0e84*/ 	.word	0x00006b00
        /*0e88*/ 	.word	0x00000020
        /*0e8c*/ 	.word	0x00000000
        /*0e90*/ 	.short	0x0101
        /*0e92*/ 	.byte	0x3f
	.zero		1


	//   ....[26]....
        /*0e94*/ 	.word	0x00006b40
        /*0e98*/ 	.word	0x00000014
        /*0e9c*/ 	.word	0x00031cb0
        /*0ea0*/ 	.short	0x010a
        /*0ea2*/ 	.byte	0x3f
	.zero		1


	//   ....[27]....
        /*0ea4*/ 	.word	0x00006e60
        /*0ea8*/ 	.word	0x00000014
        /*0eac*/ 	.word	0x00000000
        /*0eb0*/ 	.short	0x0101
        /*0eb2*/ 	.byte	0x3f
	.zero		1


	//   ....[28]....
        /*0eb4*/ 	.word	0x00007420
        /*0eb8*/ 	.word	0x00000010
        /*0ebc*/ 	.word	0x00031c00
        /*0ec0*/ 	.short	0x010a
        /*0ec2*/ 	.byte	0x3f
	.zero		1


	//   ....[29]....
        /*0ec4*/ 	.word	0x00007470
        /*0ec8*/ 	.word	0x00000010
        /*0ecc*/ 	.word	0x00031c00
        /*0ed0*/ 	.short	0x010a
        /*0ed2*/ 	.byte	0x3f
	.zero		1


	//   ....[30]....
        /*0ed4*/ 	.word	0x00007ea0
        /*0ed8*/ 	.word	0x00000010
        /*0edc*/ 	.word	0x00031c00
        /*0ee0*/ 	.short	0x010a
        /*0ee2*/ 	.byte	0x3f
	.zero		1


	//   ....[31]....
        /*0ee4*/ 	.word	0x000099b0
        /*0ee8*/ 	.word	0x00000010
        /*0eec*/ 	.word	0x00031c00
        /*0ef0*/ 	.short	0x010a
        /*0ef2*/ 	.byte	0x3f
	.zero		1


	//   ....[32]....
        /*0ef4*/ 	.word	0x0000b210
        /*0ef8*/ 	.word	0x00000000
        /*0efc*/ 	.word	0x00031c30
        /*0f00*/ 	.short	0x010a
        /*0f02*/ 	.byte	0x3f
	.zero		1


	//   ....[33]....
        /*0f04*/ 	.word	0x0000b2e0
        /*0f08*/ 	.word	0x00000000
        /*0f0c*/ 	.word	0x00031c30
        /*0f10*/ 	.short	0x010a
        /*0f12*/ 	.byte	0x3f
	.zero		1


	//   ....[34]....
        /*0f14*/ 	.word	0x0000e490
        /*0f18*/ 	.word	0x00000000
        /*0f1c*/ 	.word	0x00000000
        /*0f20*/ 	.short	0x0101
        /*0f22*/ 	.byte	0x3f
	.zero		1


	//   ....[35]....
        /*0f24*/ 	.word	0x0000f610
        /*0f28*/ 	.word	0x0000000e
        /*0f2c*/ 	.word	0x00031c30
        /*0f30*/ 	.short	0x010a
        /*0f32*/ 	.byte	0x3f
	.zero		1


	//   ....[36]....
        /*0f34*/ 	.word	0x0000f660
        /*0f38*/ 	.word	0x0000000e
        /*0f3c*/ 	.word	0x00031c30
        /*0f40*/ 	.short	0x010a
        /*0f42*/ 	.byte	0x3f
	.zero		1


	//   ....[37]....
        /*0f44*/ 	.word	0x00011c60
        /*0f48*/ 	.word	0x0000000f
        /*0f4c*/ 	.word	0x00031c50
        /*0f50*/ 	.short	0x010a
        /*0f52*/ 	.byte	0x3f
	.zero		1


	//   ....[38]....
        /*0f54*/ 	.word	0x00011cb0
        /*0f58*/ 	.word	0x0000000f
        /*0f5c*/ 	.word	0x00031c50
        /*0f60*/ 	.short	0x010a
        /*0f62*/ 	.byte	0x3f
	.zero		1


	//   ....[39]....
        /*0f64*/ 	.word	0x00012f10
        /*0f68*/ 	.word	0x0000004c
        /*0f6c*/ 	.word	0x00000000
        /*0f70*/ 	.short	0x0101
        /*0f72*/ 	.byte	0x3f
	.zero		1


	//   ....[40]....
        /*0f74*/ 	.word	0x00012f80
        /*0f78*/ 	.word	0x0000004b
        /*0f7c*/ 	.word	0x00000000
        /*0f80*/ 	.short	0x0101
        /*0f82*/ 	.byte	0x3f
	.zero		1


	//   ....[41]....
        /*0f84*/ 	.word	0x00013e90
        /*0f88*/ 	.word	0x00000000
        /*0f8c*/ 	.word	0x00031c50
        /*0f90*/ 	.short	0x010a
        /*0f92*/ 	.byte	0x3f
	.zero		1


	//   ....[42]....
        /*0f94*/ 	.word	0x00013f40
        /*0f98*/ 	.word	0x00000000
        /*0f9c*/ 	.word	0x00031c50
        /*0fa0*/ 	.short	0x010a
        /*0fa2*/ 	.byte	0x3f
	.zero		1


	//   ....[43]....
        /*0fa4*/ 	.word	0x000148e0
        /*0fa8*/ 	.word	0x00000008
        /*0fac*/ 	.word	0x00000000
        /*0fb0*/ 	.short	0x0101
        /*0fb2*/ 	.byte	0x3f
	.zero		1


	//   ....[44]....
        /*0fb4*/ 	.word	0x00015b50
        /*0fb8*/ 	.word	0x00000000
        /*0fbc*/ 	.word	0x00000000
        /*0fc0*/ 	.short	0x0101
        /*0fc2*/ 	.byte	0x3f
	.zero		1


	//   ....[45]....
        /*0fc4*/ 	.word	0x00017bc0
        /*0fc8*/ 	.word	0x00000016
        /*0fcc*/ 	.word	0x00031c20
        /*0fd0*/ 	.short	0x010a
        /*0fd2*/ 	.byte	0x3f
	.zero		1


	//   ....[46]....
        /*0fd4*/ 	.word	0x00017c80
        /*0fd8*/ 	.word	0x00000008
        /*0fdc*/ 	.word	0x00031ca0
        /*0fe0*/ 	.short	0x010a
        /*0fe2*/ 	.byte	0x3f
	.zero		1


	//   ....[47]....
        /*0fe4*/ 	.word	0x000180a0
        /*0fe8*/ 	.word	0x00000008
        /*0fec*/ 	.word	0x00031cc0
        /*0ff0*/ 	.short	0x010a
        /*0ff2*/ 	.byte	0x3f
	.zero		1


	//   ....[48]....
        /*0ff4*/ 	.word	0x000185f0
        /*0ff8*/ 	.word	0x00000008
        /*0ffc*/ 	.word	0x00031ca0
        /*1000*/ 	.short	0x010a
        /*1002*/ 	.byte	0x3f
	.zero		1


	//   ....[49]....
        /*1004*/ 	.word	0x00018a00
        /*1008*/ 	.word	0x00000008
        /*100c*/ 	.word	0x00031cc0
        /*1010*/ 	.short	0x010a
        /*1012*/ 	.byte	0x3f
	.zero		1


	//   ....[50]....
        /*1014*/ 	.word	0x00019760
        /*1018*/ 	.word	0x00000000
        /*101c*/ 	.word	0x00031c40
        /*1020*/ 	.short	0x010a
        /*1022*/ 	.byte	0x3f
	.zero		1


	//   ....[51]....
        /*1024*/ 	.word	0x0001a690
        /*1028*/ 	.word	0x00000016
        /*102c*/ 	.word	0x00031c00
        /*1030*/ 	.short	0x0107
        /*1032*/ 	.byte	0x3f
	.zero		1


	//   ....[52]....
        /*1034*/ 	.word	0x0001a780
        /*1038*/ 	.word	0x00000016
        /*103c*/ 	.word	0x00031c00
        /*1040*/ 	.short	0x0101
        /*1042*/ 	.byte	0x3f
	.zero		1


	//   ....[53]....
        /*1044*/ 	.word	0x0001a7a0
        /*1048*/ 	.word	0x00000016
        /*104c*/ 	.word	0x00031c20
        /*1050*/ 	.short	0x010a
        /*1052*/ 	.byte	0x3f
	.zero		1


	//   ....[54]....
        /*1054*/ 	.word	0x0001aae0
        /*1058*/ 	.word	0x00000003
        /*105c*/ 	.word	0x00031c40
        /*1060*/ 	.short	0x010a
        /*1062*/ 	.byte	0x3f
	.zero		1


	//   ....[55]....
        /*1064*/ 	.word	0x0001af50
        /*1068*/ 	.word	0x00000002
        /*106c*/ 	.word	0x00031c60
        /*1070*/ 	.short	0x010a
        /*1072*/ 	.byte	0x3f
	.zero		1


	//   ....[56]....
        /*1074*/ 	.word	0x0001b6b0
        /*1078*/ 	.word	0x00000005
        /*107c*/ 	.word	0x00031c40
        /*1080*/ 	.short	0x010a
        /*1082*/ 	.byte	0x3f
	.zero		1


	//   ....[57]....
        /*1084*/ 	.word	0x0001bb20
        /*1088*/ 	.word	0x00000003
        /*108c*/ 	.word	0x00031c60
        /*1090*/ 	.short	0x010a
        /*1092*/ 	.byte	0x3f
	.zero		1


	//   ....[58]....
        /*1094*/ 	.word	0x0001c1d0
        /*1098*/ 	.word	0x00000005
        /*109c*/ 	.word	0x00031c40
        /*10a0*/ 	.short	0x010a
        /*10a2*/ 	.byte	0x3f
	.zero		1


	//   ....[59]....
        /*10a4*/ 	.word	0x0001c640
        /*10a8*/ 	.word	0x00000003
        /*10ac*/ 	.word	0x00031c60
        /*10b0*/ 	.short	0x010a
        /*10b2*/ 	.byte	0x3f
	.zero		1


	//   ....[60]....
        /*10b4*/ 	.word	0x0001cc90
        /*10b8*/ 	.word	0x00000000
        /*10bc*/ 	.word	0x00031c60
        /*10c0*/ 	.short	0x010a
        /*10c2*/ 	.byte	0x3f
	.zero		1


	//   ....[61]....
        /*10c4*/ 	.word	0x0001dbe0
        /*10c8*/ 	.word	0x00000009
        /*10cc*/ 	.word	0x00031c20
        /*10d0*/ 	.short	0x010a
        /*10d2*/ 	.byte	0x3f
	.zero		1


	//   ....[62]....
        /*10d4*/ 	.word	0x0001dd70
        /*10d8*/ 	.word	0x00000005
        /*10dc*/ 	.word	0x00000000
        /*10e0*/ 	.short	0x010a
        /*10e2*/ 	.byte	0x3f
	.zero		1


	//   ....[63]....
        /*10e4*/ 	.word	0x0001dde0
        /*10e8*/ 	.word	0x00000003
        /*10ec*/ 	.word	0x00000000
        /*10f0*/ 	.short	0x010a
        /*10f2*/ 	.byte	0x3f
	.zero		1


	//   ....[64]....
        /*10f4*/ 	.word	0x0001de40
        /*10f8*/ 	.word	0x00000017
        /*10fc*/ 	.word	0x00000000
        /*1100*/ 	.short	0x010a
        /*1102*/ 	.byte	0x3f
	.zero		1


	//   ....[65]....
        /*1104*/ 	.word	0x0001de70
        /*1108*/ 	.word	0x00000007
        /*110c*/ 	.word	0x00000000
        /*1110*/ 	.short	0x010a
        /*1112*/ 	.byte	0x3f
	.zero		1


	//   ....[66]....
        /*1114*/ 	.word	0x0001ded0
        /*1118*/ 	.word	0x00000014
        /*111c*/ 	.word	0x00031c90
        /*1120*/ 	.short	0x010a
        /*1122*/ 	.byte	0x3f
	.zero		1


	//   ....[67]....
        /*1124*/ 	.word	0x0001df20
        /*1128*/ 	.word	0x00000014
        /*112c*/ 	.word	0x00031c90
        /*1130*/ 	.short	0x010a
        /*1132*/ 	.byte	0x3f
	.zero		1


	//   ....[68]....
        /*1134*/ 	.word	0x0001df70
        /*1138*/ 	.word	0x00000014
        /*113c*/ 	.word	0x00031c90
        /*1140*/ 	.short	0x010a
        /*1142*/ 	.byte	0x3f
	.zero		1


	//   ....[69]....
        /*1144*/ 	.word	0x0001dfc0
        /*1148*/ 	.word	0x00000014
        /*114c*/ 	.word	0x00031cb0
        /*1150*/ 	.short	0x010a
        /*1152*/ 	.byte	0x3f
	.zero		1


	//   ....[70]....
        /*1154*/ 	.word	0x0001e2e0
        /*1158*/ 	.word	0x00000010
        /*115c*/ 	.word	0x00031c00
        /*1160*/ 	.short	0x010a
        /*1162*/ 	.byte	0x3f
	.zero		1


	//   ....[71]....
        /*1164*/ 	.word	0x0001e510
        /*1168*/ 	.word	0x00000010
        /*116c*/ 	.word	0x00031c00
        /*1170*/ 	.short	0x010a
        /*1172*/ 	.byte	0x3f
	.zero		1


	//   ....[72]....
        /*1174*/ 	.word	0x0001e560
        /*1178*/ 	.word	0x00000000
        /*117c*/ 	.word	0x00031c30
        /*1180*/ 	.short	0x010a
        /*1182*/ 	.byte	0x3f
	.zero		1


	//   ....[73]....
        /*1184*/ 	.word	0x0001e5b0
        /*1188*/ 	.word	0x0000000e
        /*118c*/ 	.word	0x00031c30
        /*1190*/ 	.short	0x010a
        /*1192*/ 	.byte	0x3f
	.zero		1


	//   ....[74]....
        /*1194*/ 	.word	0x0001e600
        /*1198*/ 	.word	0x0000000f
        /*119c*/ 	.word	0x00031c50
        /*11a0*/ 	.short	0x010a
        /*11a2*/ 	.byte	0x3f
	.zero		1


	//   ....[75]....
        /*11a4*/ 	.word	0x0001e650
        /*11a8*/ 	.word	0x00000000
        /*11ac*/ 	.word	0x00031c50
        /*11b0*/ 	.short	0x010a
        /*11b2*/ 	.byte	0x3f
	.zero		1


	//   ....[76]....
        /*11b4*/ 	.word	0x0001e9f0
        /*11b8*/ 	.word	0x00000016
        /*11bc*/ 	.word	0x00031c20
        /*11c0*/ 	.short	0x010a
        /*11c2*/ 	.byte	0x3f
	.zero		1


	//   ....[77]....
        /*11c4*/ 	.word	0x0001ea40
        /*11c8*/ 	.word	0x00000008
        /*11cc*/ 	.word	0x00031ca0
        /*11d0*/ 	.short	0x010a
        /*11d2*/ 	.byte	0x3f
	.zero		1


	//   ....[78]....
        /*11d4*/ 	.word	0x0001ea90
        /*11d8*/ 	.word	0x00000008
        /*11dc*/ 	.word	0x00031cc0
        /*11e0*/ 	.short	0x010a
        /*11e2*/ 	.byte	0x3f
	.zero		1


	//   ....[79]....
        /*11e4*/ 	.word	0x0001eae0
        /*11e8*/ 	.word	0x00000008
        /*11ec*/ 	.word	0x00031ca0
        /*11f0*/ 	.short	0x010a
        /*11f2*/ 	.byte	0x3f
	.zero		1


	//   ....[80]....
        /*11f4*/ 	.word	0x0001eb30
        /*11f8*/ 	.word	0x00000008
        /*11fc*/ 	.word	0x00031cc0
        /*1200*/ 	.short	0x010a
        /*1202*/ 	.byte	0x3f
	.zero		1


	//   ....[81]....
        /*1204*/ 	.word	0x0001ecd0
        /*1208*/ 	.word	0x00000000
        /*120c*/ 	.word	0x00031c40
        /*1210*/ 	.short	0x010a
        /*1212*/ 	.byte	0x3f
	.zero		1


	//   ....[82]....
        /*1214*/ 	.word	0x0001f570
        /*1218*/ 	.word	0x00000016
        /*121c*/ 	.word	0x00031c20
        /*1220*/ 	.short	0x010a
        /*1222*/ 	.byte	0x3f
	.zero		1


	//   ....[83]....
        /*1224*/ 	.word	0x0001f5c0
        /*1228*/ 	.word	0x00000003
        /*122c*/ 	.word	0x00031c40
        /*1230*/ 	.short	0x010a
        /*1232*/ 	.byte	0x3f
	.zero		1


	//   ....[84]....
        /*1234*/ 	.word	0x0001f610
        /*1238*/ 	.word	0x00000002
        /*123c*/ 	.word	0x00031c60
        /*1240*/ 	.short	0x010a
        /*1242*/ 	.byte	0x3f
	.zero		1


	//   ....[85]....
        /*1244*/ 	.word	0x0001f660
        /*1248*/ 	.word	0x00000005
        /*124c*/ 	.word	0x00031c40
        /*1250*/ 	.short	0x010a
        /*1252*/ 	.byte	0x3f
	.zero		1


	//   ....[86]....
        /*1254*/ 	.word	0x0001f6b0
        /*1258*/ 	.word	0x00000003
        /*125c*/ 	.word	0x00031c60
        /*1260*/ 	.short	0x010a
        /*1262*/ 	.byte	0x3f
	.zero		1


	//   ....[87]....
        /*1264*/ 	.word	0x0001f700
        /*1268*/ 	.word	0x00000005
        /*126c*/ 	.word	0x00031c40
        /*1270*/ 	.short	0x010a
        /*1272*/ 	.byte	0x3f
	.zero		1


	//   ....[88]....
        /*1274*/ 	.word	0x0001f750
        /*1278*/ 	.word	0x00000003
        /*127c*/ 	.word	0x00031c60
        /*1280*/ 	.short	0x010a
        /*1282*/ 	.byte	0x3f
	.zero		1


	//   ....[89]....
        /*1284*/ 	.word	0x0001f7a0
        /*1288*/ 	.word	0x00000000
        /*128c*/ 	.word	0x00031c60
        /*1290*/ 	.short	0x010a
        /*1292*/ 	.byte	0x3f
	.zero		1


	//   ....[90]....
        /*1294*/ 	.word	0x00020140
        /*1298*/ 	.word	0x00000009
        /*129c*/ 	.word	0x00031c20
        /*12a0*/ 	.short	0x010a
        /*12a2*/ 	.byte	0x3f
	.zero		1


	//   ....[91]....
        /*12a4*/ 	.word	0x000202e0
        /*12a8*/ 	.word	0x00000005
        /*12ac*/ 	.word	0x00000000
        /*12b0*/ 	.short	0x010a
        /*12b2*/ 	.byte	0x3f
	.zero		1


	//   ....[92]....
        /*12b4*/ 	.word	0x00020330
        /*12b8*/ 	.word	0x00000003
        /*12bc*/ 	.word	0x00000000
        /*12c0*/ 	.short	0x010a
        /*12c2*/ 	.byte	0x3f
	.zero		1


	//   ....[93]....
        /*12c4*/ 	.word	0x00020380
        /*12c8*/ 	.word	0x00000017
        /*12cc*/ 	.word	0x00000000
        /*12d0*/ 	.short	0x010a
        /*12d2*/ 	.byte	0x3f
	.zero		1


	//----- nvinfo : EIATTR_NUM_MBARRIERS
	.align		4
.L_1297:
        /*12d4*/ 	.byte	0x03, 0x38
        /*12d6*/ 	.short	0x0016


	//----- nvinfo : EIATTR_EXIT_INSTR_OFFSETS
	.align		4
        /*12d8*/ 	.byte	0x04, 0x1c
        /*12da*/ 	.short	(.L_1299 - .L_1298)


	//   ....[0]....
.L_1298:
        /*12dc*/ 	.word	0x0001dec0


	//----- nvinfo : EIATTR_MAX_THREADS
	.align		4
.L_1299:
        /*12e0*/ 	.byte	0x04, 0x05
        /*12e2*/ 	.short	(.L_1301 - .L_1300)
.L_1300:
        /*12e4*/ 	.word	0x00000200
        /*12e8*/ 	.word	0x00000001
        /*12ec*/ 	.word	0x00000001


	//----- nvinfo : EIATTR_CRS_STACK_SIZE
	.align		4
.L_1301:
        /*12f0*/ 	.byte	0x04, 0x1e
        /*12f2*/ 	.short	(.L_1303 - .L_1302)
.L_1302:
        /*12f4*/ 	.word	0x00000000


	//----- nvinfo : EIATTR_CBANK_PARAM_SIZE
	.align		4
.L_1303:
        /*12f8*/ 	.byte	0x03, 0x19
        /*12fa*/ 	.short	0x0af0


	//----- nvinfo : EIATTR_PARAM_CBANK
	.align		4
        /*12fc*/ 	.byte	0x04, 0x0a
        /*12fe*/ 	.short	(.L_1305 - .L_1304)
	.align		4
.L_1304:
        /*1300*/ 	.word	index@(.nv.constant0._ZN7cutlass13device_kernelIN5flash11enable_sm90INS1_16FlashAttnFwdSm90INS1_25CollectiveMainloopFwdSm90ILi2EN4cute5tupleIJNS5_1CILi1EEES8_S8_EEENS6_IJNS7_ILi192EEENS7_ILi144EEENS7_ILi96EEEEEELi96ENS_10bfloat16_tEfNS_4arch4Sm90ELb0ELb0ELb0ELb1ELb0ELb1ELb0ELb0ELb1ELb1ELb0ELb0EEENS1_21CollectiveEpilogueFwdINS6_IJSA_SC_SB_EEES9_SE_SG_Li384ELb1ELb1ELb0ELb0EEENS1_36VarlenDynamicPersistentTileSchedulerILi192ELi144ELi384ELi128ELb0ELb1ELb1ELb0ELb1ELb1EEEEEEEEEvNT_6ParamsE)
        /*1304*/ 	.short	0x0210
        /*1306*/ 	.short	0x0af0


	//----- nvinfo : EIATTR_SW_WAR
	.align		4
.L_1305:
        /*1308*/ 	.byte	0x04, 0x36
        /*130a*/ 	.short	(.L_1307 - .L_1306)
.L_1306:
        /*130c*/ 	.word	0x00000008
.L_1307:


//--------------------- .nv.info._ZN7cutlass13device_kernelIN5flash11enable_sm90INS1_16FlashAttnFwdSm90INS1_25CollectiveMainloopFwdSm90ILi2EN4cute5tupleIJNS5_1CILi1EEES8_S8_EEENS6_IJNS7_ILi192EEENS7_ILi128EEENS7_ILi96EEEEEELi96ENS_10bfloat16_tEfNS_4arch4Sm90ELb0ELb1ELb0ELb0ELb0ELb0ELb0ELb0ELb1ELb1ELb0ELb0EEENS1_21CollectiveEpilogueFwdINS6_IJSA_SC_SB_EEES9_SE_SG_Li384ELb0ELb1ELb0ELb0EEENS1_30DynamicPersistentTileSchedulerILi384ELi128ELb0ELb1ELb1EEEEEEEEEvNT_6ParamsE --------------------------
	.section	.nv.info._ZN7cutlass13device_kernelIN5flash11enable_sm90INS1_16FlashAttnFwdSm90INS1_25CollectiveMainloopFwdSm90ILi2EN4cute5tupleIJNS5_1CILi1EEES8_S8_EEENS6_IJNS7_ILi192EEENS7_ILi128EEENS7_ILi96EEEEEELi96ENS_10bfloat16_tEfNS_4arch4Sm90ELb0ELb1ELb0ELb0ELb0ELb0ELb0ELb0ELb1ELb1ELb0ELb0EEENS1_21CollectiveEpilogueFwdINS6_IJSA_SC_SB_EEES9_SE_SG_Li384ELb0ELb1ELb0ELb0EEENS1_30DynamicPersistentTileSchedulerILi384ELi128ELb0ELb1ELb1EEEEEEEEEvNT_6ParamsE,"",@"SHT_CUDA_INFO"
	.sectionflags	@""
	.align	4


	//----- nvinfo : EIATTR_CUDA_API_VERSION
	.align		4
        /*0000*/ 	.byte	0x04, 0x37
        /*0002*/ 	.short	(.L_1309 - .L_1308)
.L_1308:
        /*0004*/ 	.word	0x00000082


	//----- nvinfo : EIATTR_KPARAM_INFO
	.align		4
.L_1309:
        /*0008*/ 	.byte	0x04, 0x17
        /*000a*/ 	.short	(.L_1311 - .L_1310)
.L_1310:
        /*000c*/ 	.word	0x00000000
        /*0010*/ 	.short	0x0000
        /*0012*/ 	.short	0x0070
        /*0014*/ 	.byte	0x00, 0xf0, 0x01, 0x2a


	//----- nvinfo : EIATTR_SPARSE_MMA_MASK
	.align		4
.L_1311:
        /*0018*/ 	.byte	0x03, 0x50
        /*001a*/ 	.short	0x0000


	//----- nvinfo : EIATTR_MAXREG_COUNT
	.align		4
        /*001c*/ 	.byte	0x03, 0x1b
        /*001e*/ 	.short	0x0080


	//----- nvinfo : EIATTR_NUM_BARRIERS
	.align		4
        /*0020*/ 	.byte	0x02, 0x4c
        /*0022*/ 	.byte	0x10
	.zero		1


	//----- nvinfo : EIATTR_EXTERNS
	.align		4
        /*0024*/ 	.byte	0x04, 0x0f
        /*0026*/ 	.short	(.L_1313 - .L_1312)


	//   ....[0]....
	.align		4
.L_1312:
        /*0028*/ 	.word	index@(__assertfail)


	//----- nvinfo : EIATTR_MERCURY_ISA_VERSION
	.align		4
.L_1313:
        /*002c*/ 	.byte	0x03, 0x5f
        /*002e*/ 	.short	0x0101


	//----- nvinfo : EIATTR_INT_WARP_WIDE_INSTR_OFFSETS
	.align		4
        /*0030*/ 	.byte	0x04, 0x31
        /*0032*/ 	.short	(.L_1315 - .L_1314)


	//   ....[0]....
.L_1314:
        /*0034*/ 	.word	0x00000120


	//   ....[1]....
        /*0038*/ 	.word	0x00000160


	//   ....[2]....
        /*003c*/ 	.word	0x000001d0


	//   ....[3]....
        /*0040*/ 	.word	0x00010190


	//   ....[4]....
        /*0044*/ 	.word	0x00010220


	//   ....[5]....
        /*0048*/ 	.word	0x00013a00


	//   ....[6]....
        /*004c*/ 	.word	0x00013a90


	//----- nvinfo : EIATTR_COOP_GROUP_MASK_REGIDS
	.align		4
.L_1315:
        /*0050*/ 	.byte	0x04, 0x29
        /*0052*/ 	.short	(.L_1317 - .L_1316)


	//   ....[0]....
.L_1316:
        /*0054*/ 	.word	0xffffffff


	//   ....[1]....
        /*0058*/ 	.word	0xffffffff


	//   ....[2]....
        /*005c*/ 	.word	0xffffffff


	//   ....[3]....
        /*0060*/ 	.word	0xffffffff


	//   ....[4]....
        /*0064*/ 	.word	0xffffffff


	//   ....[5]....
        /*0068*/ 	.word	0xffffffff


	//   ....[6]....
        /*006c*/ 	.word	0xffffffff


	//   ....[7]....
        /*0070*/ 	.word	0xffffffff


	//   ....[8]....
        /*0074*/ 	.word	0xffffffff


	//   ....[9]....
        /*0078*/ 	.word	0xffffffff


	//   ....[10]....
        /*007c*/ 	.word	0xffffffff


	//   ....[11]....
        /*0080*/ 	.word	0xffffffff


	//   ....[12]....
        /*0084*/ 	.word	0xffffffff


	//   ....[13]....
        /*0088*/ 	.word	0xffffffff


	//   ....[14]....
        /*008c*/ 	.word	0xffffffff


	//   ....[15]....
        /*0090*/ 	.word	0xffffffff


	//   ....[16]....
        /*0094*/ 	.word	0xffffffff


	//   ....[17]....
        /*0098*/ 	.word	0xffffffff


	//   ....[18]....
        /*009c*/ 	.word	0xffffffff


	//   ....[19]....
        /*00a0*/ 	.word	0xffffffff


	//   ....[20]....
        /*00a4*/ 	.word	0xffffffff


	//   ....[21]....
        /*00a8*/ 	.word	0xffffffff


	//   ....[22]....
        /*00ac*/ 	.word	0xffffffff


	//   ....[23]....
        /*00b0*/ 	.word	0xffffffff


	//   ....[24]....
        /*00b4*/ 	.word	0xffffffff


	//   ....[25]....
        /*00b8*/ 	.word	0xffffffff


	//   ....[26]....
        /*00bc*/ 	.word	0xffffffff


	//   ....[27]....
        /*00c0*/ 	.word	0xffffffff


	//   ....[28]....
        /*00c4*/ 	.word	0xffffffff


	//   ....[29]....
        /*00c8*/ 	.word	0xffffffff


	//   ....[30]....
        /*00cc*/ 	.word	0xffffffff


	//   ....[31]....
        /*00d0*/ 	.word	0xffffffff


	//   ....[32]....
        /*00d4*/ 	.word	0xffffffff


	//   ....[33]....
        /*00d8*/ 	.word	0xffffffff


	//   ....[34]....
        /*00dc*/ 	.word	0xffffffff


	//   ....[35]....
        /*00e0*/ 	.word	0xffffffff


	//   ....[36]....
        /*00e4*/ 	.word	0xffffffff


	//   ....[37]....
        /*00e8*/ 	.word	0xffffffff


	//   ....[38]....
        /*00ec*/ 	.word	0xffffffff


	//   ....[39]....
        /*00f0*/ 	.word	0xffffffff


	//   ....[40]....
        /*00f4*/ 	.word	0xffffffff


	//   ....[41]....
        /*00f8*/ 	.word	0xffffffff


	//   ....[42]....
        /*00fc*/ 	.word	0xffffffff


	//   ....[43]....
        /*0100*/ 	.word	0xffffffff


	//   ....[44]....
        /*0104*/ 	.word	0xffffffff


	//   ....[45]....
        /*0108*/ 	.word	0xffffffff


	//   ....[46]....
        /*010c*/ 	.word	0xffffffff


	//   ....[47]....
        /*0110*/ 	.word	0xffffffff


	//   ....[48]....
        /*0114*/ 	.word	0xffffffff


	//   ....[49]....
        /*0118*/ 	.word	0xffffffff


	//   ....[50]....
        /*011c*/ 	.word	0xffffffff


	//   ....[51]....
        /*0120*/ 	.word	0xffffffff


	//   ....[52]....
        /*0124*/ 	.word	0xffffffff


	//   ....[53]....
        /*0128*/ 	.word	0xffffffff


	//   ....[54]....
        /*012c*/ 	.word	0xffffffff


	//   ....[55]....
        /*0130*/ 	.word	0xffffffff


	//   ....[56]....
        /*0134*/ 	.word	0xffffffff


	//   ....[57]....
        /*0138*/ 	.word	0xffffffff


	//   ....[58]....
        /*013c*/ 	.word	0xffffffff


	//   ....[59]....
        /*0140*/ 	.word	0xffffffff


	//   ....[60]....
        /*0144*/ 	.word	0xffffffff


	//   ....[61]....
        /*0148*/ 	.word	0xffffffff


	//   ....[62]....
        /*014c*/ 	.word	0xffffffff


	//   ....[63]....
        /*0150*/ 	.word	0xffffffff


	//   ....[64]....
        /*0154*/ 	.word	0xffffffff


	//   ....[65]....
        /*0158*/ 	.word	0xffffffff


	//   ....[66]....
        /*015c*/ 	.word	0x0500000f


	//   ....[67]....
        /*0160*/ 	.word	0x0500000f


	//   ....[68]....
        /*0164*/ 	.word	0x0500000f


	//   ....[69]....
        /*0168*/ 	.word	0x0500000f


	//   ....[70]....
        /*016c*/ 	.word	0x0500000f


	//   ....[71]....
        /*0170*/ 	.word	0x0500000f


	//   ....[72]....
        /*0174*/ 	.word	0x0500000f


	//   ....[73]....
        /*0178*/ 	.word	0x0500000f


	//   ....[74]....
        /*017c*/ 	.word	0x0500000f


	//   ....[75]....
        /*0180*/ 	.word	0x0500000f


	//   ....[76]....
        /*0184*/ 	.word	0x0500000f


	//   ....[77]....
        /*0188*/ 	.word	0x0500000f


	//   ....[78]....
        /*018c*/ 	.word	0x0500000f


	//   ....[79]....
        /*0190*/ 	.word	0x0500000f


	//   ....[80]....
        /*0194*/ 	.word	0x0500000f


	//----- nvinfo : EIATTR_COOP_GROUP_INSTR_OFFSETS
	.align		4
.L_1317:
        /*0198*/ 	.byte	0x04, 0x28
        /*019a*/ 	.short	(.L_1319 - .L_1318)


	//   ....[0]....
.L_1318:
        /*019c*/ 	.word	0x00000060


	//   ....[1]....
        /*01a0*/ 	.word	0x00000130


	//   ....[2]....
        /*01a4*/ 	.word	0x00000180


	//   ....[3]....
        /*01a8*/ 	.word	0x000003b0


	//   ....[4]....
        /*01ac*/ 	.word	0x00000510


	//   ....[5]....
        /*01b0*/ 	.word	0x00000630


	//   ....[6]....
        /*01b4*/ 	.word	0x00000790


	//   ....[7]....
        /*01b8*/ 	.word	0x000018d0


	//   ....[8]....
        /*01bc*/ 	.word	0x00001f90


	//   ....[9]....
        /*01c0*/ 	.word	0x00002e10


	//   ....[10]....
        /*01c4*/ 	.word	0x000035a0


	//   ....[11]....
        /*01c8*/ 	.word	0x000036b0


	//   ....[12]....
        /*01cc*/ 	.word	0x00003fa0


	//   ....[13]....
        /*01d0*/ 	.word	0x00004000


	//   ....[14]....
        /*01d4*/ 	.word	0x00004bd0


	//   ....[15]....
        /*01d8*/ 	.word	0x00005880


	//   ....[16]....
        /*01dc*/ 	.word	0x00005af0


	//   ....[17]....
        /*01e0*/ 	.word	0x000066d0


	//   ....[18]....
        /*01e4*/ 	.word	0x000067d0


	//   ....[19]....
        /*01e8*/ 	.word	0x00007010


	//   ....[20]....
        /*01ec*/ 	.word	0x000070a0


	//   ....[21]....
        /*01f0*/ 	.word	0x00008060


	//   ....[22]....
        /*01f4*/ 	.word	0x00008af0


	//   ....[23]....
        /*01f8*/ 	.word	0x00008b40


	//   ....[24]....
        /*01fc*/ 	.word	0x000090c0


	//   ....[25]....
        /*0200*/ 	.word	0x00009130


	//   ....[26]....
        /*0204*/ 	.word	0x0000a380


	//   ....[27]....
        /*0208*/ 	.word	0x0000aa50


	//   ....[28]....
        /*020c*/ 	.word	0x0000af80


	//   ....[29]....
        /*0210*/ 	.word	0x0000bb50


	//   ....[30]....
        /*0214*/ 	.word	0x0000bc50


	//   ....[31]....
        /*0218*/ 	.word	0x0000c4c0


	//   ....[32]....
        /*021c*/ 	.word	0x0000c530


	//   ....[33]....
        /*0220*/ 	.word	0x0000d4e0


	//   ....[34]....
        /*0224*/ 	.word	0x0000d5f0


	//   ....[35]....
        /*0228*/ 	.word	0x0000d650


	//   ....[36]....
        /*022c*/ 	.word	0x0000d770


	//   ....[37]....
        /*0230*/ 	.word	0x0000d790


	//   ....[38]....
        /*0234*/ 	.word	0x0000e680


	//   ....[39]....
        /*0238*/ 	.word	0x0000e6b0


	//   ....[40]....
        /*023c*/ 	.word	0x0000e6e0


	//   ....[41]....
        /*0240*/ 	.word	0x0000e710


	//   ....[42]....
        /*0244*/ 	.word	0x0000ec20


	//   ....[43]....
        /*0248*/ 	.word	0x0000ec50


	//   ....[44]....
        /*024c*/ 	.word	0x0000ed50


	//   ....[45]....
        /*0250*/ 	.word	0x0000ed70


	//   ....[46]....
        /*0254*/ 	.word	0x0000f410


	//   ....[47]....
        /*0258*/ 	.word	0x0000f420


	//   ....[48]....
        /*025c*/ 	.word	0x0000f520


	//   ....[49]....
        /*0260*/ 	.word	0x0000f540


	//   ....[50]....
        /*0264*/ 	.word	0x0000f6e0


	//   ....[51]....
        /*0268*/ 	.word	0x00010760


	//   ....[52]....
        /*026c*/ 	.word	0x000112b0


	//   ....[53]....
        /*0270*/ 	.word	0x000112e0


	//   ....[54]....
        /*0274*/ 	.word	0x00011350


	//   ....[55]....
        /*0278*/ 	.word	0x000113b0


	//   ....[56]....
        /*027c*/ 	.word	0x00011400


	//   ....[57]....
        /*0280*/ 	.word	0x00011460


	//   ....[58]....
        /*0284*/ 	.word	0x00011480


	//   ....[59]....
        /*0288*/ 	.word	0x000114b0


	//   ....[60]....
        /*028c*/ 	.word	0x000114d0


	//   ....[61]....
        /*0290*/ 	.word	0x00011530


	//   ....[62]....
        /*0294*/ 	.word	0x00011570


	//   ....[63]....
        /*0298*/ 	.word	0x00011610


	//   ....[64]....
        /*029c*/ 	.word	0x00014040


	//   ....[65]....
        /*02a0*/ 	.word	0x00014210


	//   ....[66]....
        /*02a4*/ 	.word	0x00014830


	//   ....[67]....
        /*02a8*/ 	.word	0x00014990


	//   ....[68]....
        /*02ac*/ 	.word	0x000149f0


	//   ....[69]....
        /*02b0*/ 	.word	0x00014aa0


	//   ....[70]....
        /*02b4*/ 	.word	0x00014b70


	//   ....[71]....
        /*02b8*/ 	.word	0x00014bf0


	//   ....[72]....
        /*02bc*/ 	.word	0x00014cc0


	//   ....[73]....
        /*02c0*/ 	.word	0x00014d40


	//   ....[74]....
        /*02c4*/ 	.word	0x00014e30


	//   ....[75]....
        /*02c8*/ 	.word	0x00014ea0


	//   ....[76]....
        /*02cc*/ 	.word	0x00014f80


	//   ....[77]....
        /*02d0*/ 	.word	0x00014ff0


	//   ....[78]....
        /*02d4*/ 	.word	0x000150c0


	//   ....[79]....
        /*02d8*/ 	.word	0x000153d0


	//   ....[80]....
        /*02dc*/ 	.word	0x000154f0


	//----- nvinfo : EIATTR_REG_RECONFIG
	.align		4
.L_1319:
        /*02e0*/ 	.byte	0x01, 0x54
	.zero		2


	//----- nvinfo : EIATTR_SYSCALL_OFFSETS
	.align		4
        /*02e4*/ 	.byte	0x04, 0x46
        /*02e6*/ 	.short	(.L_1321 - .L_1320)


	//   ....[0]....
.L_1320:
        /*02e8*/ 	.word	0x00001ac0


	//   ....[1]....
        /*02ec*/ 	.word	0x00010380


	//   ....[2]....
        /*02f0*/ 	.word	0x000104d0


	//   ....[3]....
        /*02f4*/ 	.word	0x000105c0


	//   ....[4]....
        /*02f8*/ 	.word	0x00010dd0


	//----- nvinfo : EIATTR_MBARRIER_INSTR_OFFSETS
	.align		4
.L_1321:
        /*02fc*/ 	.byte	0x04, 0x39
        /*02fe*/ 	.short	(.L_1323 - .L_1322)


	//   ....[0]....
.L_1322:
        /*0300*/ 	.word	0x00000260
        /*0304*/ 	.word	0x000000ff
        /*0308*/ 	.word	0x0002d800
        /*030c*/ 	.short	0x0100
        /*030e*/ 	.byte	0x08
	.zero		1


	//   ....[1]....
        /*0310*/ 	.word	0x00000270
        /*0314*/ 	.word	0x000000ff
        /*0318*/ 	.word	0x0002d820
        /*031c*/ 	.short	0x0100
        /*031e*/ 	.byte	0x08
	.zero		1


	//   ....[2]....
        /*0320*/ 	.word	0x00000360
        /*0324*/ 	.word	0x000000ff
        /*0328*/ 	.word	0x0002d830
        /*032c*/ 	.short	0x0100
        /*032e*/ 	.byte	0x08
	.zero		1


	//   ....[3]....
        /*0330*/ 	.word	0x00000370
        /*0334*/ 	.word	0x000000ff
        /*0338*/ 	.word	0x0002d840
        /*033c*/ 	.short	0x0100
        /*033e*/ 	.byte	0x08
	.zero		1


	//   ....[4]....
        /*0340*/ 	.word	0x00000380
        /*0344*/ 	.word	0x000000ff
        /*0348*/ 	.word	0x0002d838
        /*034c*/ 	.short	0x0100
        /*034e*/ 	.byte	0x08
	.zero		1


	//   ....[5]....
        /*0350*/ 	.word	0x00000390
        /*0354*/ 	.word	0x000000ff
        /*0358*/ 	.word	0x0002d848
        /*035c*/ 	.short	0x0100
        /*035e*/ 	.byte	0x08
	.zero		1


	//   ....[6]....
        /*0360*/ 	.word	0x000004c0
        /*0364*/ 	.word	0x000000ff
        /*0368*/ 	.word	0x0002d850
        /*036c*/ 	.short	0x0100
        /*036e*/ 	.byte	0x08
	.zero		1


	//   ....[7]....
        /*0370*/ 	.word	0x000004d0
        /*0374*/ 	.word	0x000000ff
        /*0378*/ 	.word	0x0002d860
        /*037c*/ 	.short	0x0100
        /*037e*/ 	.byte	0x08
	.zero		1


	//   ....[8]....
        /*0380*/ 	.word	0x000004e0
        /*0384*/ 	.word	0x000000ff
        /*0388*/ 	.word	0x0002d858
        /*038c*/ 	.short	0x0100
        /*038e*/ 	.byte	0x08
	.zero		1


	//   ....[9]....
        /*0390*/ 	.word	0x000004f0
        /*0394*/ 	.word	0x000000ff
        /*0398*/ 	.word	0x0002d868
        /*039c*/ 	.short	0x0100
        /*039e*/ 	.byte	0x08
	.zero		1


	//   ....[10]....
        /*03a0*/ 	.word	0x000005e0
        /*03a4*/ 	.word	0x000000ff
        /*03a8*/ 	.word	0x0002d870
        /*03ac*/ 	.short	0x0100
        /*03ae*/ 	.byte	0x06
	.zero		1


	//   ....[11]....
        /*03b0*/ 	.word	0x000005f0
        /*03b4*/ 	.word	0x000000ff
        /*03b8*/ 	.word	0x0002d880
        /*03bc*/ 	.short	0x0100
        /*03be*/ 	.byte	0x06
	.zero		1


	//   ....[12]....
        /*03c0*/ 	.word	0x00000600
        /*03c4*/ 	.word	0x000000ff
        /*03c8*/ 	.word	0x0002d878
        /*03cc*/ 	.short	0x0100
        /*03ce*/ 	.byte	0x06
	.zero		1


	//   ....[13]....
        /*03d0*/ 	.word	0x00000610
        /*03d4*/ 	.word	0x000000ff
        /*03d8*/ 	.word	0x0002d888
        /*03dc*/ 	.short	0x0100
        /*03de*/ 	.byte	0x06
	.zero		1


	//   ....[14]....
        /*03e0*/ 	.word	0x00000740
        /*03e4*/ 	.word	0x000000ff
        /*03e8*/ 	.word	0x0002d890
        /*03ec*/ 	.short	0x0100
        /*03ee*/ 	.byte	0x08
	.zero		1


	//   ....[15]....
        /*03f0*/ 	.word	0x00000750
        /*03f4*/ 	.word	0x000000ff
        /*03f8*/ 	.word	0x0002d8a0
        /*03fc*/ 	.short	0x0100
        /*03fe*/ 	.byte	0x08
	.zero		1


	//   ....[16]....
        /*0400*/ 	.word	0x00000760
        /*0404*/ 	.word	0x000000ff
        /*0408*/ 	.word	0x0002d898
        /*040c*/ 	.short	0x0100
        /*040e*/ 	.byte	0x08
	.zero		1


	//   ....[17]....
        /*0410*/ 	.word	0x00000770
        /*0414*/ 	.word	0x000000ff
        /*0418*/ 	.word	0x0002d8a8
        /*041c*/ 	.short	0x0100
        /*041e*/ 	.byte	0x08
	.zero		1


	//   ....[18]....
        /*0420*/ 	.word	0x000008a0
        /*0424*/ 	.word	0x000000ff
        /*0428*/ 	.word	0x0002d8b0
        /*042c*/ 	.short	0x0100
        /*042e*/ 	.byte	0x08
	.zero		1


	//   ....[19]....
        /*0430*/ 	.word	0x000008b0
        /*0434*/ 	.word	0x000000ff
        /*0438*/ 	.word	0x0002d8c0
        /*043c*/ 	.short	0x0100
        /*043e*/ 	.byte	0x08
	.zero		1


	//   ....[20]....
        /*0440*/ 	.word	0x000008c0
        /*0444*/ 	.word	0x000000ff
        /*0448*/ 	.word	0x0002d8b8
        /*044c*/ 	.short	0x0100
        /*044e*/ 	.byte	0x08
	.zero		1


	//   ....[21]....
        /*0450*/ 	.word	0x000008d0
        /*0454*/ 	.word	0x000000ff
        /*0458*/ 	.word	0x0002d8c8
        /*045c*/ 	.short	0x0100
        /*045e*/ 	.byte	0x08
	.zero		1


	//   ....[22]....
        /*0460*/ 	.word	0x00001b40
        /*0464*/ 	.word	0x000000ff
        /*0468*/ 	.word	0x0002d800
        /*046c*/ 	.short	0x010a
        /*046e*/ 	.byte	0x2a
	.zero		1


	//   ....[23]....
        /*0470*/ 	.word	0x00001bc0
        /*0474*/ 	.word	0x00000005
        /*0478*/ 	.word	0x0002d830
        /*047c*/ 	.short	0x010a
        /*047e*/ 	.byte	0x3f
	.zero		1


	//   ....[24]....
        /*0480*/ 	.word	0x00001c20
        /*0484*/ 	.word	0x00000005
        /*0488*/ 	.word	0x0002d830
        /*048c*/ 	.short	0x010a
        /*048e*/ 	.byte	0x3f
	.zero		1


	//   ....[25]....
        /*0490*/ 	.word	0x000020c0
        /*0494*/ 	.word	0x00000000
        /*0498*/ 	.word	0x00000000
        /*049c*/ 	.short	0x0101
        /*049e*/ 	.byte	0x3f
	.zero		1


	//   ....[26]....
        /*04a0*/ 	.word	0x00005000
        /*04a4*/ 	.word	0x000000ff
        /*04a8*/ 	.word	0x0002d830
        /*04ac*/ 	.short	0x010a
        /*04ae*/ 	.byte	0x06
	.zero		1


	//   ....[27]....
        /*04b0*/ 	.word	0x00005040
        /*04b4*/ 	.word	0x000000ff
        /*04b8*/ 	.word	0x0002d830
        /*04bc*/ 	.short	0x010a
        /*04be*/ 	.byte	0x06
	.zero		1


	//   ....[28]....
        /*04c0*/ 	.word	0x000052e0
        /*04c4*/ 	.word	0x000000ff
        /*04c8*/ 	.word	0x0002d850
        /*04cc*/ 	.short	0x010a
        /*04ce*/ 	.byte	0x06
	.zero		1


	//   ....[29]....
        /*04d0*/ 	.word	0x00005320
        /*04d4*/ 	.word	0x000000ff
        /*04d8*/ 	.word	0x0002d850
        /*04dc*/ 	.short	0x010a
        /*04de*/ 	.byte	0x06
	.zero		1


	//   ....[30]....
        /*04e0*/ 	.word	0x000058f0
        /*04e4*/ 	.word	0x00000008
        /*04e8*/ 	.word	0x00000000
        /*04ec*/ 	.short	0x0101
        /*04ee*/ 	.byte	0x3f
	.zero		1


	//   ....[31]....
        /*04f0*/ 	.word	0x00007320
        /*04f4*/ 	.word	0x00000036
        /*04f8*/ 	.word	0x00000000
        /*04fc*/ 	.short	0x0101
        /*04fe*/ 	.byte	0x3f
	.zero		1


	//   ....[32]....
        /*0500*/ 	.word	0x00008420
        /*0504*/ 	.word	0x000000ff
        /*0508*/ 	.word	0x0002d830
        /*050c*/ 	.short	0x010a
        /*050e*/ 	.byte	0x06
	.zero		1


	//   ....[33]....
        /*0510*/ 	.word	0x00008460
        /*0514*/ 	.word	0x000000ff
        /*0518*/ 	.word	0x0002d830
        /*051c*/ 	.short	0x010a
        /*051e*/ 	.byte	0x06
	.zero		1


	//   ....[34]....
        /*0520*/ 	.word	0x00008700
        /*0524*/ 	.word	0x000000ff
        /*0528*/ 	.word	0x0002d850
        /*052c*/ 	.short	0x010a
        /*052e*/ 	.byte	0x06
	.zero		1


	//   ....[35]....
        /*0530*/ 	.word	0x00008740
        /*0534*/ 	.word	0x000000ff
        /*0538*/ 	.word	0x0002d850
        /*053c*/ 	.short	0x010a
        /*053e*/ 	.byte	0x06
	.zero		1


	//   ....[36]....
        /*0540*/ 	.word	0x00009940
        /*0544*/ 	.word	0x0000001e
        /*0548*/ 	.word	0x00000000
        /*054c*/ 	.short	0x0101
        /*054e*/ 	.byte	0x3f
	.zero		1


	//   ....[37]....
        /*0550*/ 	.word	0x000099d0
        /*0554*/ 	.word	0x00000036
        /*0558*/ 	.word	0x00000000
        /*055c*/ 	.short	0x0101
        /*055e*/ 	.byte	0x3f
	.zero		1


	//   ....[38]....
        /*0560*/ 	.word	0x0000a510
        /*0564*/ 	.word	0x000000ff
        /*0568*/ 	.word	0x0002d830
        /*056c*/ 	.short	0x010a
        /*056e*/ 	.byte	0x06
	.zero		1


	//   ....[39]....
        /*0570*/ 	.word	0x0000a550
        /*0574*/ 	.word	0x000000ff
        /*0578*/ 	.word	0x0002d830
        /*057c*/ 	.short	0x010a
        /*057e*/ 	.byte	0x06
	.zero		1


	//   ....[40]....
        /*0580*/ 	.word	0x0000a7f0
        /*0584*/ 	.word	0x000000ff
        /*0588*/ 	.word	0x0002d850
        /*058c*/ 	.short	0x010a
        /*058e*/ 	.byte	0x06
	.zero		1


	//   ....[41]....
        /*0590*/ 	.word	0x0000a830
        /*0594*/ 	.word	0x000000ff
        /*0598*/ 	.word	0x0002d850
        /*059c*/ 	.short	0x010a
        /*059e*/ 	.byte	0x06
	.zero		1


	//   ....[42]....
        /*05a0*/ 	.word	0x0000adc0
        /*05a4*/ 	.word	0x0000000a
        /*05a8*/ 	.word	0x00000000
        /*05ac*/ 	.short	0x0101
        /*05ae*/ 	.byte	0x3f
	.zero		1


	//   ....[43]....
        /*05b0*/ 	.word	0x0000c930
        /*05b4*/ 	.word	0x00000036
        /*05b8*/ 	.word	0x00000000
        /*05bc*/ 	.short	0x0101
        /*05be*/ 	.byte	0x3f
	.zero		1


	//   ....[44]....
        /*05c0*/ 	.word	0x0000d560
        /*05c4*/ 	.word	0x000000ff
        /*05c8*/ 	.word	0x0002d850
        /*05cc*/ 	.short	0x010a
        /*05ce*/ 	.byte	0x09
	.zero		1


	//   ....[45]....
        /*05d0*/ 	.word	0x0000d5a0
        /*05d4*/ 	.word	0x000000ff
        /*05d8*/ 	.word	0x0002d850
        /*05dc*/ 	.short	0x010a
        /*05de*/ 	.byte	0x09
	.zero		1


	//   ....[46]....
        /*05e0*/ 	.word	0x0000dbe0
        /*05e4*/ 	.word	0x00000000
        /*05e8*/ 	.word	0x00000000
        /*05ec*/ 	.short	0x0101
        /*05ee*/ 	.byte	0x3f
	.zero		1


	//   ....[47]....
        /*05f0*/ 	.word	0x0000ec40
        /*05f4*/ 	.word	0x000000ff
        /*05f8*/ 	.word	0x00000000
        /*05fc*/ 	.short	0x0101
        /*05fe*/ 	.byte	0x05
	.zero		1


	//   ....[48]....
        /*0600*/ 	.word	0x00010990
        /*0604*/ 	.word	0x00000003
        /*0608*/ 	.word	0x0002d840
        /*060c*/ 	.short	0x010a
        /*060e*/ 	.byte	0x3f
	.zero		1


	//   ....[49]....
        /*0610*/ 	.word	0x00011710
        /*0614*/ 	.word	0x00000011
        /*0618*/ 	.word	0x0002d800
        /*061c*/ 	.short	0x0107
        /*061e*/ 	.byte	0x3f
	.zero		1


	//   ....[50]....
        /*0620*/ 	.word	0x000117e0
        /*0624*/ 	.word	0x00000011
        /*0628*/ 	.word	0x0002d800
        /*062c*/ 	.short	0x0101
        /*062e*/ 	.byte	0x3f
	.zero		1


	//   ....[51]....
        /*0630*/ 	.word	0x00011800
        /*0634*/ 	.word	0x00000011
        /*0638*/ 	.word	0x0002d820
        /*063c*/ 	.short	0x010a
        /*063e*/ 	.byte	0x3f
	.zero		1


	//   ....[52]....
        /*0640*/ 	.word	0x00011b20
        /*0644*/ 	.word	0x00000003
        /*0648*/ 	.word	0x0002d840
        /*064c*/ 	.short	0x010a
        /*064e*/ 	.byte	0x3f
	.zero		1


	//   ....[53]....
        /*0650*/ 	.word	0x00011f50
        /*0654*/ 	.word	0x00000002
        /*0658*/ 	.word	0x00000060
        /*065c*/ 	.short	0x010a
        /*065e*/ 	.byte	0x3f
	.zero		1


	//   ....[54]....
        /*0660*/ 	.word	0x00012670
        /*0664*/ 	.word	0x00000003
        /*0668*/ 	.word	0x0002d840
        /*066c*/ 	.short	0x010a
        /*066e*/ 	.byte	0x3f
	.zero		1


	//   ....[55]....
        /*0670*/ 	.word	0x00012aa0
        /*0674*/ 	.word	0x0000000c
        /*0678*/ 	.word	0x00000060
        /*067c*/ 	.short	0x010a
        /*067e*/ 	.byte	0x3f
	.zero		1


	//   ....[56]....
        /*0680*/ 	.word	0x000130d0
        /*0684*/ 	.word	0x00000002
        /*0688*/ 	.word	0x0002d840
        /*068c*/ 	.short	0x010a
        /*068e*/ 	.byte	0x3f
	.zero		1


	//   ....[57]....
        /*0690*/ 	.word	0x00013540
        /*0694*/ 	.word	0x00000008
        /*0698*/ 	.word	0x00000060
        /*069c*/ 	.short	0x010a
        /*069e*/ 	.byte	0x3f
	.zero		1


	//   ....[58]....
        /*06a0*/ 	.word	0x00013b30
        /*06a4*/ 	.word	0x00000003
        /*06a8*/ 	.word	0x0002d860
        /*06ac*/ 	.short	0x010a
        /*06ae*/ 	.byte	0x3f
	.zero		1


	//   ....[59]....
        /*06b0*/ 	.word	0x00014190
        /*06b4*/ 	.word	0x00000009
        /*06b8*/ 	.word	0x0002d820
        /*06bc*/ 	.short	0x010a
        /*06be*/ 	.byte	0x3f
	.zero		1


	//   ....[60]....
        /*06c0*/ 	.word	0x00014330
        /*06c4*/ 	.word	0x00000007
        /*06c8*/ 	.word	0x00000000
        /*06cc*/ 	.short	0x010a
        /*06ce*/ 	.byte	0x3f
	.zero		1


	//   ....[61]....
        /*06d0*/ 	.word	0x000143a0
        /*06d4*/ 	.word	0x00000003
        /*06d8*/ 	.word	0x00000000
        /*06dc*/ 	.short	0x010a
        /*06de*/ 	.byte	0x3f
	.zero		1


	//   ....[62]....
        /*06e0*/ 	.word	0x00014400
        /*06e4*/ 	.word	0x00000005
        /*06e8*/ 	.word	0x00000000
        /*06ec*/ 	.short	0x010a
        /*06ee*/ 	.byte	0x3f
	.zero		1


	//   ....[63]....
        /*06f0*/ 	.word	0x00014430
        /*06f4*/ 	.word	0x00000003
        /*06f8*/ 	.word	0x00000000
        /*06fc*/ 	.short	0x010a
        /*06fe*/ 	.byte	0x3f
	.zero		1


	//   ....[64]....
        /*0700*/ 	.word	0x000144a0
        /*0704*/ 	.word	0x00000003
        /*0708*/ 	.word	0x0002d800
        /*070c*/ 	.short	0x010a
        /*070e*/ 	.byte	0x3f
	.zero		1


	//   ....[65]....
        /*0710*/ 	.word	0x000144f0
        /*0714*/ 	.word	0x00000005
        /*0718*/ 	.word	0x0002d830
        /*071c*/ 	.short	0x010a
        /*071e*/ 	.byte	0x3f
	.zero		1


	//   ....[66]....
        /*0720*/ 	.word	0x00014550
        /*0724*/ 	.word	0x00000007
        /*0728*/ 	.word	0x0002d830
        /*072c*/ 	.short	0x010a
        /*072e*/ 	.byte	0x3f
	.zero		1


	//   ....[67]....
        /*0730*/ 	.word	0x000145b0
        /*0734*/ 	.word	0x00000007
        /*0738*/ 	.word	0x0002d850
        /*073c*/ 	.short	0x010a
        /*073e*/ 	.byte	0x3f
	.zero		1


	//   ....[68]....
        /*0740*/ 	.word	0x00014610
        /*0744*/ 	.word	0x00000005
        /*0748*/ 	.word	0x0002d830
        /*074c*/ 	.short	0x010a
        /*074e*/ 	.byte	0x3f
	.zero		1


	//   ....[69]....
        /*0750*/ 	.word	0x00014670
        /*0754*/ 	.word	0x00000005
        /*0758*/ 	.word	0x0002d850
        /*075c*/ 	.short	0x010a
        /*075e*/ 	.byte	0x3f
	.zero		1


	//   ....[70]....
        /*0760*/ 	.word	0x000146d0
        /*0764*/ 	.word	0x00000005
        /*0768*/ 	.word	0x0002d830
        /*076c*/ 	.short	0x010a
        /*076e*/ 	.byte	0x3f
	.zero		1


	//   ....[71]....
        /*0770*/ 	.word	0x00014730
        /*0774*/ 	.word	0x00000005
        /*0778*/ 	.word	0x0002d850
        /*077c*/ 	.short	0x010a
        /*077e*/ 	.byte	0x3f
	.zero		1


	//   ....[72]....
        /*0780*/ 	.word	0x00014790
        /*0784*/ 	.word	0x00000007
        /*0788*/ 	.word	0x0002d850
        /*078c*/ 	.short	0x010a
        /*078e*/ 	.byte	0x3f
	.zero		1


	//   ....[73]....
        /*0790*/ 	.word	0x000148e0
        /*0794*/ 	.word	0x00000003
        /*0798*/ 	.word	0x0002d840
        /*079c*/ 	.short	0x010a
        /*079e*/ 	.byte	0x3f
	.zero		1


	//   ....[74]....
        /*07a0*/ 	.word	0x000150f0
        /*07a4*/ 	.word	0x00000011
        /*07a8*/ 	.word	0x0002d820
        /*07ac*/ 	.short	0x010a
        /*07ae*/ 	.byte	0x3f
	.zero		1


	//   ....[75]....
        /*07b0*/ 	.word	0x00015140
        /*07b4*/ 	.word	0x00000003
        /*07b8*/ 	.word	0x0002d840
        /*07bc*/ 	.short	0x010a
        /*07be*/ 	.byte	0x3f
	.zero		1


	//   ....[76]....
        /*07c0*/ 	.word	0x00015190
        /*07c4*/ 	.word	0x00000002
        /*07c8*/ 	.word	0x00000060
        /*07cc*/ 	.short	0x010a
        /*07ce*/ 	.byte	0x3f
	.zero		1


	//   ....[77]....
        /*07d0*/ 	.word	0x000151e0
        /*07d4*/ 	.word	0x00000003
        /*07d8*/ 	.word	0x0002d840
        /*07dc*/ 	.short	0x010a
        /*07de*/ 	.byte	0x3f
	.zero		1


	//   ....[78]....
        /*07e0*/ 	.word	0x00015230
        /*07e4*/ 	.word	0x0000000c
        /*07e8*/ 	.word	0x00000060
        /*07ec*/ 	.short	0x010a
        /*07ee*/ 	.byte	0x3f
	.zero		1


	//   ....[79]....
        /*07f0*/ 	.word	0x00015280
        /*07f4*/ 	.word	0x00000002
        /*07f8*/ 	.word	0x0002d840
        /*07fc*/ 	.short	0x010a
        /*07fe*/ 	.byte	0x3f
	.zero		1


	//   ....[80]....
        /*0800*/ 	.word	0x000152d0
        /*0804*/ 	.word	0x00000008
        /*0808*/ 	.word	0x00000060
        /*080c*/ 	.short	0x010a
        /*080e*/ 	.byte	0x3f
	.zero		1


	//   ....[81]....
        /*0810*/ 	.word	0x00015320
        /*0814*/ 	.word	0x00000003
        /*0818*/ 	.word	0x0002d860
        /*081c*/ 	.short	0x010a
        /*081e*/ 	.byte	0x3f
	.zero		1


	//   ....[82]....
        /*0820*/ 	.word	0x00015410
        /*0824*/ 	.word	0x00000009
        /*0828*/ 	.word	0x0002d820
        /*082c*/ 	.short	0x010a
        /*082e*/ 	.byte	0x3f
	.zero		1


	//   ....[83]....
        /*0830*/ 	.word	0x000155b0
        /*0834*/ 	.word	0x00000007
        /*0838*/ 	.word	0x00000000
        /*083c*/ 	.short	0x010a
        /*083e*/ 	.byte	0x3f
	.zero		1


	//   ....[84]....
        /*0840*/ 	.word	0x00015600
        /*0844*/ 	.word	0x00000003
        /*0848*/ 	.word	0x00000000
        /*084c*/ 	.short	0x010a
        /*084e*/ 	.byte	0x3f
	.zero		1


	//   ....[85]....
        /*0850*/ 	.word	0x00015650
        /*0854*/ 	.word	0x00000005
        /*0858*/ 	.word	0x00000000
        /*085c*/ 	.short	0x010a
        /*085e*/ 	.byte	0x3f
	.zero		1


	//----- nvinfo : EIATTR_NUM_MBARRIERS
	.align		4
.L_1323:
        /*0860*/ 	.byte	0x03, 0x38
        /*0862*/ 	.short	0x0016


	//----- nvinfo : EIATTR_EXIT_INSTR_OFFSETS
	.align		4
        /*0864*/ 	.byte	0x04, 0x1c
        /*0866*/ 	.short	(.L_1325 - .L_1324)


	//   ....[0]....
.L_1324:
        /*0868*/ 	.word	0x00000a30


	//   ....[1]....
        /*086c*/ 	.word	0x0000f670


	//   ....[2]....
        /*0870*/ 	.word	0x00014480


	//----- nvinfo : EIATTR_MAX_THREADS
	.align		4
.L_1325:
        /*0874*/ 	.byte	0x04, 0x05
        /*0876*/ 	.short	(.L_1327 - .L_1326)
.L_1326:
        /*0878*/ 	.word	0x00000200
        /*087c*/ 	.word	0x00000001
        /*0880*/ 	.word	0x00000001


	//----- nvinfo : EIATTR_CRS_STACK_SIZE
	.align		4
.L_1327:
        /*0884*/ 	.byte	0x04, 0x1e
        /*0886*/ 	.short	(.L_1329 - .L_1328)
.L_1328:
        /*0888*/ 	.word	0x00000000


	//----- nvinfo : EIATTR_CBANK_PARAM_SIZE
	.align		4
.L_1329:
        /*088c*/ 	.byte	0x03, 0x19
        /*088e*/ 	.short	0x0af0


	//----- nvinfo : EIATTR_PARAM_CBANK
	.align		4
        /*0890*/ 	.byte	0x04, 0x0a
        /*0892*/ 	.short	(.L_1331 - .L_1330)
	.align		4
.L_1330:
        /*0894*/ 	.word	index@(.nv.constant0._ZN7cutlass13device_kernelIN5flash11enable_sm90INS1_16FlashAttnFwdSm90INS1_25CollectiveMainloopFwdSm90ILi2EN4cute5tupleIJNS5_1CILi1EEES8_S8_EEENS6_IJNS7_ILi192EEENS7_ILi128EEENS7_ILi96EEEEEELi96ENS_10bfloat16_tEfNS_4arch4Sm90ELb0ELb1ELb0ELb0ELb0ELb0ELb0ELb0ELb1ELb1ELb0ELb0EEENS1_21CollectiveEpilogueFwdINS6_IJSA_SC_SB_EEES9_SE_SG_Li384ELb0ELb1ELb0ELb0EEENS1_30DynamicPersistentTileSchedulerILi384ELi128ELb0ELb1ELb1EEEEEEEEEvNT_6ParamsE)
        /*0898*/ 	.short	0x0210
        /*089a*/ 	.short	0x0af0


	//----- nvinfo : EIATTR_SW_WAR
	.align		4
.L_1331:
        /*089c*/ 	.byte	0x04, 0x36
        /*089e*/ 	.short	(.L_1333 - .L_1332)
.L_1332:
        /*08a0*/ 	.word	0x00000008
.L_1333:


//--------------------- .nv.info._ZN7cutlass13device_kernelIN5flash11enable_sm90INS1_16FlashAttnFwdSm90INS1_25CollectiveMainloopFwdSm90ILi2EN4cute5tupleIJNS5_1CILi1EEES8_S8_EEENS6_IJNS7_ILi192EEENS7_ILi128EEENS7_ILi96EEEEEELi96ENS_10bfloat16_tEfNS_4arch4Sm90ELb0ELb1ELb0ELb1ELb0ELb0ELb0ELb0ELb1ELb1ELb0ELb0EEENS1_21CollectiveEpilogueFwdINS6_IJSA_SC_SB_EEES9_SE_SG_Li384ELb1ELb1ELb0ELb0EEENS1_36VarlenDynamicPersistentTileSchedulerILi192ELi128ELi384ELi128ELb0ELb1ELb1ELb1ELb0ELb1EEEEEEEEEvNT_6ParamsE --------------------------
	.section	.nv.info._ZN7cutlass13device_kernelIN5flash11enable_sm90INS1_16FlashAttnFwdSm90INS1_25CollectiveMainloopFwdSm90ILi2EN4cute5tupleIJNS5_1CILi1EEES8_S8_EEENS6_IJNS7_ILi192EEENS7_ILi128EEENS7_ILi96EEEEEELi96ENS_10bfloat16_tEfNS_4arch4Sm90ELb0ELb1ELb0ELb1ELb0ELb0ELb0ELb0ELb1ELb1ELb0ELb0EEENS1_21CollectiveEpilogueFwdINS6_IJSA_SC_SB_EEES9_SE_SG_Li384ELb1ELb1ELb0ELb0EEENS1_36VarlenDynamicPersistentTileSchedulerILi192ELi128ELi384ELi128ELb0ELb1ELb1ELb1ELb0ELb1EEEEEEEEEvNT_6ParamsE,"",@"SHT_CUDA_INFO"
	.sectionflags	@""
	.align	4


	//----- nvinfo : EIATTR_CUDA_API_VERSION
	.align		4
        /*0000*/ 	.byte	0x04, 0x37
        /*0002*/ 	.short	(.L_1335 - .L_1334)
.L_1334:
        /*0004*/ 	.word	0x00000082


	//----- nvinfo : EIATTR_KPARAM_INFO
	.align		4
.L_1335:
        /*0008*/ 	.byte	0x04, 0x17
        /*000a*/ 	.short	(.L_1337 - .L_1336)
.L_1336:
        /*000c*/ 	.word	0x00000000
        /*0010*/ 	.short	0x0000
        /*0012*/ 	.short	0x0070
        /*0014*/ 	.byte	0x00, 0xf0, 0x01, 0x2a


	//----- nvinfo : EIATTR_SPARSE_MMA_MASK
	.align		4
.L_1337:
        /*0018*/ 	.byte	0x03, 0x50
        /*001a*/ 	.short	0x0000


	//----- nvinfo : EIATTR_MAXREG_COUNT
	.align		4
        /*001c*/ 	.byte	0x03, 0x1b
        /*001e*/ 	.short	0x0080


	//----- nvinfo : EIATTR_NUM_BARRIERS
	.align		4
        /*0020*/ 	.byte	0x02, 0x4c
        /*0022*/ 	.byte	0x10
	.zero		1


	//----- nvinfo : EIATTR_EXTERNS
	.align		4
        /*0024*/ 	.byte	0x04, 0x0f
        /*0026*/ 	.short	(.L_1339 - .L_1338)


	//   ....[0]....
	.align		4
.L_1338:
        /*0028*/ 	.word	index@(__assertfail)


	//----- nvinfo : EIATTR_ANNOTATIONS
	.align		4
.L_1339:
        /*002c*/ 	.byte	0x04, 0x55
        /*002e*/ 	.short	(.L_1341 - .L_1340)


	//   ....[0]....
.L_1340:
        /* <DEDUP_REMOVED lines=23> */


	//----- nvinfo : EIATTR_MERCURY_ISA_VERSION
	.align		4
.L_1341:
        /*0190*/ 	.byte	0x03, 0x5f
        /*0192*/ 	.short	0x0101


	//----- nvinfo : EIATTR_UNUSED_LOAD_BYTE_OFFSET
	.align		4
        /*0194*/ 	.byte	0x04, 0x44
        /*0196*/ 	.short	(.L_1343 - .L_1342)


	//   ....[0]....
.L_1342:
        /*0198*/ 	.word	0x00000a50
        /*019c*/ 	.word	0x0000fff0


	//   ....[1]....
        /*01a0*/ 	.word	0x0000e090
        /*01a4*/ 	.word	0x0000fff0


	//----- nvinfo : EIATTR_INT_WARP_WIDE_INSTR_OFFSETS
	.align		4
.L_1343:
        /*01a8*/ 	.byte	0x04, 0x31
        /*01aa*/ 	.short	(.L_1345 - .L_1344)


	//   ....[0]....
.L_1344:
        /*01ac*/ 	.word	0x00000130


	//   ....[1]....
        /*01b0*/ 	.word	0x00000170


	//   ....[2]....
        /*01b4*/ 	.word	0x000001e0


	//   ....[3]....
        /*01b8*/ 	.word	0x000112b0


	//   ....[4]....
        /*01bc*/ 	.word	0x00011340


	//   ....[5]....
        /*01c0*/ 	.word	0x00014e30


	//   ....[6]....
        /*01c4*/ 	.word	0x00014ec0


	//----- nvinfo : EIATTR_COOP_GROUP_MASK_REGIDS
	.align		4
.L_1345:
        /*01c8*/ 	.byte	0x04, 0x29
        /*01ca*/ 	.short	(.L_1347 - .L_1346)


	//   ....[0]....
.L_1346:
        /*01cc*/ 	.word	0xffffffff


	//   ....[1]....
        /*01d0*/ 	.word	0xffffffff


	//   ....[2]....
        /*01d4*/ 	.word	0xffffffff


	//   ....[3]....
        /*01d8*/ 	.word	0xffffffff


	//   ....[4]....
        /*01dc*/ 	.word	0xffffffff


	//   ....[5]....
        /*01e0*/ 	.word	0xffffffff


	//   ....[6]....
        /*01e4*/ 	.word	0xffffffff


	//   ....[7]....
        /*01e8*/ 	.word	0xffffffff


	//   ....[8]....
        /*01ec*/ 	.word	0xffffffff


	//   ....[9]....
        /*01f0*/ 	.word	0xffffffff


	//   ....[10]....
        /*01f4*/ 	.word	0xffffffff


	//   ....[11]....
        /*01f8*/ 	.word	0xffffffff


	//   ....[12]....
        /*01fc*/ 	.word	0xffffffff


	//   ....[13]....
        /*0200*/ 	.word	0xffffffff


	//   ....[14]....
        /*0204*/ 	.word	0xffffffff


	//   ....[15]....
        /*0208*/ 	.word	0xffffffff


	//   ....[16]....
        /*020c*/ 	.word	0xffffffff


	//   ....[17]....
        /*0210*/ 	.word	0xffffffff


	//   ....[18]....
        /*0214*/ 	.word	0xffffffff


	//   ....[19]....
        /*0218*/ 	.word	0xffffffff


	//   ....[20]....
        /*021c*/ 	.word	0xffffffff


	//   ....[21]....
        /*0220*/ 	.word	0xffffffff


	//   ....[22]....
        /*0224*/ 	.word	0xffffffff


	//   ....[23]....
        /*0228*/ 	.word	0xffffffff


	//   ....[24]....
        /*022c*/ 	.word	0xffffffff


	//   ....[25]....
        /*0230*/ 	.word	0xffffffff


	//   ....[26]....
        /*0234*/ 	.word	0xffffffff


	//   ....[27]....
        /*0238*/ 	.word	0xffffffff


	//   ....[28]....
        /*023c*/ 	.word	0xffffffff


	//   ....[29]....
        /*0240*/ 	.word	0xffffffff


	//   ....[30]....
        /*0244*/ 	.word	0xffffffff


	//   ....[31]....
        /*0248*/ 	.word	0xffffffff


	//   ....[32]....
        /*024c*/ 	.word	0xffffffff


	//   ....[33]....
        /*0250*/ 	.word	0xffffffff


	//   ....[34]....
        /*0254*/ 	.word	0xffffffff


	//   ....[35]....
        /*0258*/ 	.word	0xffffffff


	//   ....[36]....
        /*025c*/ 	.word	0xffffffff


	//   ....[37]....
        /*0260*/ 	.word	0xffffffff


	//   ....[38]....
        /*0264*/ 	.word	0xffffffff


	//   ....[39]....
        /*0268*/ 	.word	0xffffffff


	//   ....[40]....
        /*026c*/ 	.word	0xffffffff


	//   ....[41]....
        /*0270*/ 	.word	0xffffffff


	//   ....[42]....
        /*0274*/ 	.word	0xffffffff


	//   ....[43]....
        /*0278*/ 	.word	0xffffffff


	//   ....[44]....
        /*027c*/ 	.word	0xffffffff


	//   ....[45]....
        /*0280*/ 	.word	0xffffffff


	//   ....[46]....
        /*0284*/ 	.word	0xffffffff


	//   ....[47]....
        /*0288*/ 	.word	0xffffffff


	//   ....[48]....
        /*028c*/ 	.word	0xffffffff


	//   ....[49]....
        /*0290*/ 	.word	0xffffffff


	//   ....[50]....
        /*0294*/ 	.word	0xffffffff


	//   ....[51]....
        /*0298*/ 	.word	0xffffffff


	//   ....[52]....
        /*029c*/ 	.word	0xffffffff


	//   ....[53]....
        /*02a0*/ 	.word	0xffffffff


	//   ....[54]....
        /*02a4*/ 	.word	0xffffffff


	//   ....[55]....
        /*02a8*/ 	.word	0xffffffff


	//   ....[56]....
        /*02ac*/ 	.word	0xffffffff


	//   ....[57]....
        /*02b0*/ 	.word	0xffffffff


	//   ....[58]....
        /*02b4*/ 	.word	0xffffffff


	//   ....[59]....
        /*02b8*/ 	.word	0xffffffff


	//   ....[60]....
        /*02bc*/ 	.word	0xffffffff


	//   ....[61]....
        /*02c0*/ 	.word	0xffffffff


	//   ....[62]....
        /*02c4*/ 	.word	0xffffffff


	//   ....[63]....
        /*02c8*/ 	.word	0xffffffff


	//   ....[64]....
        /*02cc*/ 	.word	0xffffffff


	//   ....[65]....
        /*02d0*/ 	.word	0xffffffff


	//   ....[66]....
        /*02d4*/ 	.word	0xffffffff


	//   ....[67]....
        /*02d8*/ 	.word	0xffffffff


	//   ....[68]....
        /*02dc*/ 	.word	0xffffffff


	//   ....[69]....
        /*02e0*/ 	.word	0xffffffff


	//   ....[70]....
        /*02e4*/ 	.word	0xffffffff


	//   ....[71]....
        /*02e8*/ 	.word	0xffffffff


	//   ....[72]....
        /*02ec*/ 	.word	0xffffffff


	//   ....[73]....
        /*02f0*/ 	.word	0xffffffff


	//   ....[74]....
        /*02f4*/ 	.word	0xffffffff


	//   ....[75]....
        /*02f8*/ 	.word	0xffffffff


	//   ....[76]....
        /*02fc*/ 	.word	0xffffffff


	//   ....[77]....
        /*0300*/ 	.word	0xffffffff


	//   ....[78]....
        /*0304*/ 	.word	0xffffffff


	//   ....[79]....
        /*0308*/ 	.word	0xffffffff


	//   ....[80]....
        /*030c*/ 	.word	0xffffffff


	//   ....[81]....
        /*0310*/ 	.word	0xffffffff


	//   ....[82]....
        /*0314*/ 	.word	0xffffffff


	//   ....[83]....
        /*0318*/ 	.word	0xffffffff


	//   ....[84]....
        /*031c*/ 	.word	0xffffffff


	//   ....[85]....
        /*0320*/ 	.word	0xffffffff


	//   ....[86]....
        /*0324*/ 	.word	0xffffffff


	//   ....[87]....
        /*0328*/ 	.word	0xffffffff


	//   ....[88]....
        /*032c*/ 	.word	0xffffffff


	//   ....[89]....
        /*0330*/ 	.word	0xffffffff


	//   ....[90]....
        /*0334*/ 	.word	0xffffffff


	//   ....[91]....
        /*0338*/ 	.word	0xffffffff


	//   ....[92]....
        /*033c*/ 	.word	0xffffffff


	//   ....[93]....
        /*0340*/ 	.word	0xffffffff


	//   ....[94]....
        /*0344*/ 	.word	0xffffffff


	//   ....[95]....
        /*0348*/ 	.word	0xffffffff


	//   ....[96]....
        /*034c*/ 	.word	0xffffffff


	//   ....[97]....
        /*0350*/ 	.word	0x0500000f


	//   ....[98]....
        /*0354*/ 	.word	0x0500000f


	//   ....[99]....
        /*0358*/ 	.word	0x0500000f


	//   ....[100]....
        /*035c*/ 	.word	0x0500000f


	//   ....[101]....
        /*0360*/ 	.word	0x0500000f


	//   ....[102]....
        /*0364*/ 	.word	0x0500000f


	//   ....[103]....
        /*0368*/ 	.word	0x0500000f


	//   ....[104]....
        /*036c*/ 	.word	0x0500000f


	//   ....[105]....
        /*0370*/ 	.word	0x0500000f


	//   ....[106]....
        /*0374*/ 	.word	0x0500000f


	//   ....[107]....
        /*0378*/ 	.word	0x0500000f


	//   ....[108]....
        /*037c*/ 	.word	0x0500000f


	//   ....[109]....
        /*0380*/ 	.word	0x0500000f


	//   ....[110]....
        /*0384*/ 	.word	0x0500000f


	//   ....[111]....
        /*0388*/ 	.word	0x0500000f


	//   ....[112]....
        /*038c*/ 	.word	0x0500000f


	//   ....[113]....
        /*0390*/ 	.word	0x0500000f


	//   ....[114]....
        /*0394*/ 	.word	0x0500000f


	//   ....[115]....
        /*0398*/ 	.word	0x0500000f


	//   ....[116]....
        /*039c*/ 	.word	0x0500000f


	//   ....[117]....
        /*03a0*/ 	.word	0x0500000f


	//   ....[118]....
        /*03a4*/ 	.word	0x0500000f


	//   ....[119]....
        /*03a8*/ 	.word	0x0500000f


	//   ....[120]....
        /*03ac*/ 	.word	0x0500000f


	//   ....[121]....
        /*03b0*/ 	.word	0x0500000f


	//   ....[122]....
        /*03b4*/ 	.word	0x0500000f


	//   ....[123]....
        /*03b8*/ 	.word	0x0500000f


	//   ....[124]....
        /*03bc*/ 	.word	0x0500000f


	//   ....[125]....
        /*03c0*/ 	.word	0x0500000f


	//   ....[126]....
        /*03c4*/ 	.word	0x0500000f


	//   ....[127]....
        /*03c8*/ 	.word	0x0500000f


	//----- nvinfo : EIATTR_COOP_GROUP_INSTR_OFFSETS
	.align		4
.L_1347:
        /*03cc*/ 	.byte	0x04, 0x28
        /*03ce*/ 	.short	(.L_1349 - .L_1348)


	//   ....[0]....
.L_1348:
        /*03d0*/ 	.word	0x00000070


	//   ....[1]....
        /*03d4*/ 	.word	0x00000140


	//   ....[2]....
        /*03d8*/ 	.word	0x00000190


	//   ....[3]....
        /*03dc*/ 	.word	0x000003c0


	//   ....[4]....
        /*03e0*/ 	.word	0x00000520


	//   ....[5]....
        /*03e4*/ 	.word	0x00000640


	//   ....[6]....
        /*03e8*/ 	.word	0x000007a0


	//   ....[7]....
        /*03ec*/ 	.word	0x00001a30


	//   ....[8]....
        /*03f0*/ 	.word	0x000020c0


	//   ....[9]....
        /*03f4*/ 	.word	0x00002440


	//   ....[10]....
        /*03f8*/ 	.word	0x00003700


	//   ....[11]....
        /*03fc*/ 	.word	0x00003810


	//   ....[12]....
        /*0400*/ 	.word	0x000040d0


	//   ....[13]....
        /*0404*/ 	.word	0x00004130


	//   ....[14]....
        /*0408*/ 	.word	0x00004d30


	//   ....[15]....
        /*040c*/ 	.word	0x000059b0


	//   ....[16]....
        /*0410*/ 	.word	0x00005c30


	//   ....[17]....
        /*0414*/ 	.word	0x00006810


	//   ....[18]....
        /*0418*/ 	.word	0x00006910


	//   ....[19]....
        /*041c*/ 	.word	0x00007190


	//   ....[20]....
        /*0420*/ 	.word	0x00007200


	//   ....[21]....
        /*0424*/ 	.word	0x000081a0


	//   ....[22]....
        /*0428*/ 	.word	0x00008c50


	//   ....[23]....
        /*042c*/ 	.word	0x00008ca0


	//   ....[24]....
        /*0430*/ 	.word	0x000091f0


	//   ....[25]....
        /*0434*/ 	.word	0x00009240


	//   ....[26]....
        /*0438*/ 	.word	0x0000a4e0


	//   ....[27]....
        /*043c*/ 	.word	0x0000ae30


	//   ....[28]....
        /*0440*/ 	.word	0x0000b0d0


	//   ....[29]....
        /*0444*/ 	.word	0x0000bca0


	//   ....[30]....
        /*0448*/ 	.word	0x0000bda0


	//   ....[31]....
        /*044c*/ 	.word	0x0000c620


	//   ....[32]....
        /*0450*/ 	.word	0x0000c680


	//   ....[33]....
        /*0454*/ 	.word	0x0000d630


	//   ....[34]....
        /*0458*/ 	.word	0x0000d740


	//   ....[35]....
        /*045c*/ 	.word	0x0000d7a0


	//   ....[36]....
        /*0460*/ 	.word	0x0000d8b0


	//   ....[37]....
        /*0464*/ 	.word	0x0000d8d0


	//   ....[38]....
        /*0468*/ 	.word	0x0000ea60


	//   ....[39]....
        /*046c*/ 	.word	0x0000eaa0


	//   ....[40]....
        /*0470*/ 	.word	0x0000ead0


	//   ....[41]....
        /*0474*/ 	.word	0x0000eb10


	//   ....[42]....
        /*0478*/ 	.word	0x0000efc0


	//   ....[43]....
        /*047c*/ 	.word	0x0000efe0


	//   ....[44]....
        /*0480*/ 	.word	0x0000f0f0


	//   ....[45]....
        /*0484*/ 	.word	0x0000f110


	//   ....[46]....
        /*0488*/ 	.word	0x0000f9e0


	//   ....[47]....
        /*048c*/ 	.word	0x0000f9f0


	//   ....[48]....
        /*0490*/ 	.word	0x0000faf0


	//   ....[49]....
        /*0494*/ 	.word	0x0000fb10


	//   ....[50]....
        /*0498*/ 	.word	0x0000fc90


	//   ....[51]....
        /*049c*/ 	.word	0x0000fe80


	//   ....[52]....
        /*04a0*/ 	.word	0x0000feb0


	//   ....[53]....
        /*04a4*/ 	.word	0x0000fee0


	//   ....[54]....
        /*04a8*/ 	.word	0x0000ff10


	//   ....[55]....
        /*04ac*/ 	.word	0x0000ff40


	//   ....[56]....
        /*04b0*/ 	.word	0x0000ff70


	//   ....[57]....
        /*04b4*/ 	.word	0x000100e0


	//   ....[58]....
        /*04b8*/ 	.word	0x00010110


	//   ....[59]....
        /*04bc*/ 	.word	0x00010140


	//   ....[60]....
        /*04c0*/ 	.word	0x00010170


	//   ....[61]....
        /*04c4*/ 	.word	0x000101a0


	//   ....[62]....
        /*04c8*/ 	.word	0x000101d0


	//   ....[63]....
        /*04cc*/ 	.word	0x00010270


	//   ....[64]....
        /*04d0*/ 	.word	0x000102d0


	//   ....[65]....
        /*04d4*/ 	.word	0x00010370


	//   ....[66]....
        /*04d8*/ 	.word	0x00011830


	//   ....[67]....
        /*04dc*/ 	.word	0x00012540


	//   ....[68]....
        /*04e0*/ 	.word	0x00012550


	//   ....[69]....
        /*04e4*/ 	.word	0x00012570


	//   ....[70]....
        /*04e8*/ 	.word	0x00012630


	//   ....[71]....
        /*04ec*/ 	.word	0x00012650


	//   ....[72]....
        /*04f0*/ 	.word	0x000126f0


	//   ....[73]....
        /*04f4*/ 	.word	0x00012710


	//   ....[74]....
        /*04f8*/ 	.word	0x00012720


	//   ....[75]....
        /*04fc*/ 	.word	0x000127b0


	//   ....[76]....
        /*0500*/ 	.word	0x00012800


	//   ....[77]....
        /*0504*/ 	.word	0x00012810


	//   ....[78]....
        /*0508*/ 	.word	0x00012840


	//   ....[79]....
        /*050c*/ 	.word	0x00015570


	//   ....[80]....
        /*0510*/ 	.word	0x000155c0


	//   ....[81]....
        /*0514*/ 	.word	0x000155f0


	//   ....[82]....
        /*0518*/ 	.word	0x00015620


	//   ....[83]....
        /*051c*/ 	.word	0x00015630


	//   ....[84]....
        /*0520*/ 	.word	0x00015660


	//   ....[85]....
        /*0524*/ 	.word	0x00015690


	//   ....[86]....
        /*0528*/ 	.word	0x000156c0


	//   ....[87]....
        /*052c*/ 	.word	0x00015840


	//   ....[88]....
        /*0530*/ 	.word	0x00015870


	//   ....[89]....
        /*0534*/ 	.word	0x000158a0


	//   ....[90]....
        /*0538*/ 	.word	0x000158d0


	//   ....[91]....
        /*053c*/ 	.word	0x00015900


	//   ....[92]....
        /*0540*/ 	.word	0x00015930


	//   ....[93]....
        /*0544*/ 	.word	0x000159f0


	//   ....[94]....
        /*0548*/ 	.word	0x00015a10


	//   ....[95]....
        /*054c*/ 	.word	0x00015a80


	//   ....[96]....
        /*0550*/ 	.word	0x00016120


	//   ....[97]....
        /*0554*/ 	.word	0x00016780


	//   ....[98]....
        /*0558*/ 	.word	0x00016940


	//   ....[99]....
        /*055c*/ 	.word	0x00016990


	//   ....[100]....
        /*0560*/ 	.word	0x000169f0


	//   ....[101]....
        /*0564*/ 	.word	0x00016b00


	//   ....[102]....
        /*0568*/ 	.word	0x00016b60


	//   ....[103]....
        /*056c*/ 	.word	0x00016c80


	//   ....[104]....
        /*0570*/ 	.word	0x00016ce0


	//   ....[105]....
        /*0574*/ 	.word	0x00016d80


	//   ....[106]....
        /*0578*/ 	.word	0x00016e50


	//   ....[107]....
        /*057c*/ 	.word	0x00016f50


	//   ....[108]....
        /*0580*/ 	.word	0x00016fd0


	//   ....[109]....
        /*0584*/ 	.word	0x000170c0


	//   ....[110]....
        /*0588*/ 	.word	0x000173d0


	//   ....[111]....
        /*058c*/ 	.word	0x00017470


	//   ....[112]....
        /*0590*/ 	.word	0x00017590


	//   ....[113]....
        /*0594*/ 	.word	0x00017600


	//   ....[114]....
        /*0598*/ 	.word	0x00017670


	//   ....[115]....
        /*059c*/ 	.word	0x000176e0


	//   ....[116]....
        /*05a0*/ 	.word	0x00017750


	//   ....[117]....
        /*05a4*/ 	.word	0x000177d0


	//   ....[118]....
        /*05a8*/ 	.word	0x00017860


	//   ....[119]....
        /*05ac*/ 	.word	0x000178f0


	//   ....[120]....
        /*05b0*/ 	.word	0x00017960


	//   ....[121]....
        /*05b4*/ 	.word	0x000179d0


	//   ....[122]....
        /*05b8*/ 	.word	0x00017a40


	//   ....[123]....
        /*05bc*/ 	.word	0x00017ac0


	//   ....[124]....
        /*05c0*/ 	.word	0x00017b30


	//   ....[125]....
        /*05c4*/ 	.word	0x00017bd0


	//   ....[126]....
        /*05c8*/ 	.word	0x00017c60


	//   ....[127]....
        /*05cc*/ 	.word	0x00017d80


	//----- nvinfo : EIATTR_REG_RECONFIG
	.align		4
.L_1349:
        /*05d0*/ 	.byte	0x01, 0x54
	.zero		2


	//----- nvinfo : EIATTR_SYSCALL_OFFSETS
	.align		4
        /*05d4*/ 	.byte	0x04, 0x46
        /*05d6*/ 	.short	(.L_1351 - .L_1350)


	//   ....[0]....
.L_1350:
        /*05d8*/ 	.word	0x00001c20


	//   ....[1]....
        /*05dc*/ 	.word	0x000114a0


	//   ....[2]....
        /*05e0*/ 	.word	0x000115f0


	//   ....[3]....
        /*05e4*/ 	.word	0x000116e0


	//   ....[4]....
        /*05e8*/ 	.word	0x00011fb0


	//----- nvinfo : EIATTR_MBARRIER_INSTR_OFFSETS
	.align		4
.L_1351:
        /*05ec*/ 	.byte	0x04, 0x39
        /*05ee*/ 	.short	(.L_1353 - .L_1352)


	//   ....[0]....
.L_1352:
        /*05f0*/ 	.word	0x00000270
        /*05f4*/ 	.word	0x000000ff
        /*05f8*/ 	.word	0x0002d800
        /*05fc*/ 	.short	0x0100
        /*05fe*/ 	.byte	0x08
	.zero		1


	//   ....[1]....
        /*0600*/ 	.word	0x00000280
        /*0604*/ 	.word	0x000000ff
        /*0608*/ 	.word	0x0002d820
        /*060c*/ 	.short	0x0100
        /*060e*/ 	.byte	0x08
	.zero		1


	//   ....[2]....
        /*0610*/ 	.word	0x00000370
        /*0614*/ 	.word	0x000000ff
        /*0618*/ 	.word	0x0002d830
        /*061c*/ 	.short	0x0100
        /*061e*/ 	.byte	0x08
	.zero		1


	//   ....[3]....
        /*0620*/ 	.word	0x00000380
        /*0624*/ 	.word	0x000000ff
        /*0628*/ 	.word	0x0002d840
        /*062c*/ 	.short	0x0100
        /*062e*/ 	.byte	0x08
	.zero		1


	//   ....[4]....
        /*0630*/ 	.word	0x00000390
        /*0634*/ 	.word	0x000000ff
        /*0638*/ 	.word	0x0002d838
        /*063c*/ 	.short	0x0100
        /*063e*/ 	.byte	0x08
	.zero		1


	//   ....[5]....
        /*0640*/ 	.word	0x000003a0
        /*0644*/ 	.word	0x000000ff
        /*0648*/ 	.word	0x0002d848
        /*064c*/ 	.short	0x0100
        /*064e*/ 	.byte	0x08
	.zero		1


	//   ....[6]....
        /*0650*/ 	.word	0x000004d0
        /*0654*/ 	.word	0x000000ff
        /*0658*/ 	.word	0x0002d850
        /*065c*/ 	.short	0x0100
        /*065e*/ 	.byte	0x08
	.zero		1


	//   ....[7]....
        /*0660*/ 	.word	0x000004e0
        /*0664*/ 	.word	0x000000ff
        /*0668*/ 	.word	0x0002d860
        /*066c*/ 	.short	0x0100
        /*066e*/ 	.byte	0x08
	.zero		1


	//   ....[8]....
        /*0670*/ 	.word	0x000004f0
        /*0674*/ 	.word	0x000000ff
        /*0678*/ 	.word	0x0002d858
        /*067c*/ 	.short	0x0100
        /*067e*/ 	.byte	0x08
	.zero		1


	//   ....[9]....
        /*0680*/ 	.word	0x00000500
        /*0684*/ 	.word	0x000000ff
        /*0688*/ 	.word	0x0002d868
        /*068c*/ 	.short	0x0100
        /*068e*/ 	.byte	0x08
	.zero		1


	//   ....[10]....
        /*0690*/ 	.word	0x000005f0
        /*0694*/ 	.word	0x000000ff
        /*0698*/ 	.word	0x0002d870
        /*069c*/ 	.short	0x0100
        /*069e*/ 	.byte	0x06
	.zero		1


	//   ....[11]....
        /*06a0*/ 	.word	0x00000600
        /*06a4*/ 	.word	0x000000ff
        /*06a8*/ 	.word	0x0002d880
        /*06ac*/ 	.short	0x0100
        /*06ae*/ 	.byte	0x06
	.zero		1


	//   ....[12]....
        /*06b0*/ 	.word	0x00000610
        /*06b4*/ 	.word	0x000000ff
        /*06b8*/ 	.word	0x0002d878
        /*06bc*/ 	.short	0x0100
        /*06be*/ 	.byte	0x06
	.zero		1


	//   ....[13]....
        /*06c0*/ 	.word	0x00000620
        /*06c4*/ 	.word	0x000000ff
        /*06c8*/ 	.word	0x0002d888
        /*06cc*/ 	.short	0x0100
        /*06ce*/ 	.byte	0x06
	.zero		1


	//   ....[14]....
        /*06d0*/ 	.word	0x00000750
        /*06d4*/ 	.word	0x000000ff
        /*06d8*/ 	.word	0x0002d890
        /*06dc*/ 	.short	0x0100
        /*06de*/ 	.byte	0x08
	.zero		1


	//   ....[15]....
        /*06e0*/ 	.word	0x00000760
        /*06e4*/ 	.word	0x000000ff
        /*06e8*/ 	.word	0x0002d8a0
        /*06ec*/ 	.short	0x0100
        /*06ee*/ 	.byte	0x08
	.zero		1


	//   ....[16]....
        /*06f0*/ 	.word	0x00000770
        /*06f4*/ 	.word	0x000000ff
        /*06f8*/ 	.word	0x0002d898
        /*06fc*/ 	.short	0x0100
        /*06fe*/ 	.byte	0x08
	.zero		1


	//   ....[17]....
        /*0700*/ 	.word	0x00000780
        /*0704*/ 	.word	0x000000ff
        /*0708*/ 	.word	0x0002d8a8
        /*070c*/ 	.short	0x0100
        /*070e*/ 	.byte	0x08
	.zero		1


	//   ....[18]....
        /*0710*/ 	.word	0x000008b0
        /*0714*/ 	.word	0x000000ff
        /*0718*/ 	.word	0x0002d8b0
        /*071c*/ 	.short	0x0100
        /*071e*/ 	.byte	0x08
	.zero		1


	//   ....[19]....
        /*0720*/ 	.word	0x000008c0
        /*0724*/ 	.word	0x000000ff
        /*0728*/ 	.word	0x0002d8c0
        /*072c*/ 	.short	0x0100
        /*072e*/ 	.byte	0x08
	.zero		1


	//   ....[20]....
        /*0730*/ 	.word	0x000008d0
        /*0734*/ 	.word	0x000000ff
        /*0738*/ 	.word	0x0002d8b8
        /*073c*/ 	.short	0x0100
        /*073e*/ 	.byte	0x08
	.zero		1


	//   ....[21]....
        /*0740*/ 	.word	0x000008e0
        /*0744*/ 	.word	0x000000ff
        /*0748*/ 	.word	0x0002d8c8
        /*074c*/ 	.short	0x0100
        /*074e*/ 	.byte	0x08
	.zero		1


	//   ....[22]....
        /*0750*/ 	.word	0x00001ca0
        /*0754*/ 	.word	0x000000ff
        /*0758*/ 	.word	0x0002d800
        /*075c*/ 	.short	0x010a
        /*075e*/ 	.byte	0x2a
	.zero		1


	//   ....[23]....
        /*0760*/ 	.word	0x00001d20
        /*0764*/ 	.word	0x00000005
        /*0768*/ 	.word	0x0002d830
        /*076c*/ 	.short	0x010a
        /*076e*/ 	.byte	0x3f
	.zero		1


	//   ....[24]....
        /*0770*/ 	.word	0x00001d80
        /*0774*/ 	.word	0x00000005
        /*0778*/ 	.word	0x0002d830
        /*077c*/ 	.short	0x010a
        /*077e*/ 	.byte	0x3f
	.zero		1


	//   ....[25]....
        /*0780*/ 	.word	0x000021f0
        /*0784*/ 	.word	0x00000000
        /*0788*/ 	.word	0x00000000
        /*078c*/ 	.short	0x0101
        /*078e*/ 	.byte	0x3f
	.zero		1


	//   ....[26]....
        /*0790*/ 	.word	0x00005160
        /*0794*/ 	.word	0x000000ff
        /*0798*/ 	.word	0x0002d830
        /*079c*/ 	.short	0x010a
        /*079e*/ 	.byte	0x06
	.zero		1


	//   ....[27]....
        /*07a0*/ 	.word	0x000051a0
        /*07a4*/ 	.word	0x000000ff
        /*07a8*/ 	.word	0x0002d830
        /*07ac*/ 	.short	0x010a
        /*07ae*/ 	.byte	0x06
	.zero		1


	//   ....[28]....
        /*07b0*/ 	.word	0x00005440
        /*07b4*/ 	.word	0x000000ff
        /*07b8*/ 	.word	0x0002d850
        /*07bc*/ 	.short	0x010a
        /*07be*/ 	.byte	0x06
	.zero		1


	//   ....[29]....
        /*07c0*/ 	.word	0x00005480
        /*07c4*/ 	.word	0x000000ff
        /*07c8*/ 	.word	0x0002d850
        /*07cc*/ 	.short	0x010a
        /*07ce*/ 	.byte	0x06
	.zero		1


	//   ....[30]....
        /*07d0*/ 	.word	0x00005a70
        /*07d4*/ 	.word	0x00000007
        /*07d8*/ 	.word	0x00000000
        /*07dc*/ 	.short	0x0101
        /*07de*/ 	.byte	0x3f
	.zero		1


	//   ....[31]....
        /*07e0*/ 	.word	0x00007600
        /*07e4*/ 	.word	0x00000036
        /*07e8*/ 	.word	0x00000000
        /*07ec*/ 	.short	0x0101
        /*07ee*/ 	.byte	0x3f
	.zero		1


	//   ....[32]....
        /*07f0*/ 	.word	0x00008580
        /*07f4*/ 	.word	0x000000ff
        /*07f8*/ 	.word	0x0002d830
        /*07fc*/ 	.short	0x010a
        /*07fe*/ 	.byte	0x06
	.zero		1


	//   ....[33]....
        /*0800*/ 	.word	0x000085c0
        /*0804*/ 	.word	0x000000ff
        /*0808*/ 	.word	0x0002d830
        /*080c*/ 	.short	0x010a
        /*080e*/ 	.byte	0x06
	.zero		1


	//   ....[34]....
        /*0810*/ 	.word	0x00008860
        /*0814*/ 	.word	0x000000ff
        /*0818*/ 	.word	0x0002d850
        /*081c*/ 	.short	0x010a
        /*081e*/ 	.byte	0x06
	.zero		1


	//   ....[35]....
        /*0820*/ 	.word	0x000088a0
        /*0824*/ 	.word	0x000000ff
        /*0828*/ 	.word	0x0002d850
        /*082c*/ 	.short	0x010a
        /*082e*/ 	.byte	0x06
	.zero		1


	//   ....[36]....
        /*0830*/ 	.word	0x00009a80
        /*0834*/ 	.word	0x0000002a
        /*0838*/ 	.word	0x00000000
        /*083c*/ 	.short	0x0101
        /*083e*/ 	.byte	0x3f
	.zero		1


	//   ....[37]....
        /*0840*/ 	.word	0x00009b10
        /*0844*/ 	.word	0x00000037
        /*0848*/ 	.word	0x00000000
        /*084c*/ 	.short	0x0101
        /*084e*/ 	.byte	0x3f
	.zero		1


	//   ....[38]....
        /*0850*/ 	.word	0x0000a660
        /*0854*/ 	.word	0x000000ff
        /*0858*/ 	.word	0x0002d830
        /*085c*/ 	.short	0x010a
        /*085e*/ 	.byte	0x06
	.zero		1


	//   ....[39]....
        /*0860*/ 	.word	0x0000a6a0
        /*0864*/ 	.word	0x000000ff
        /*0868*/ 	.word	0x0002d830
        /*086c*/ 	.short	0x010a
        /*086e*/ 	.byte	0x06
	.zero		1


	//   ....[40]....
        /*0870*/ 	.word	0x0000a940
        /*0874*/ 	.word	0x000000ff
        /*0878*/ 	.word	0x0002d850
        /*087c*/ 	.short	0x010a
        /*087e*/ 	.byte	0x06
	.zero		1


	//   ....[41]....
        /*0880*/ 	.word	0x0000a980
        /*0884*/ 	.word	0x000000ff
        /*0888*/ 	.word	0x0002d850
        /*088c*/ 	.short	0x010a
        /*088e*/ 	.byte	0x06
	.zero		1


	//   ....[42]....
        /*0890*/ 	.word	0x0000af30
        /*0894*/ 	.word	0x00000009
        /*0898*/ 	.word	0x00000000
        /*089c*/ 	.short	0x0101
        /*089e*/ 	.byte	0x3f
	.zero		1


	//   ....[43]....
        /*08a0*/ 	.word	0x0000ca90
        /*08a4*/ 	.word	0x00000036
        /*08a8*/ 	.word	0x00000000
        /*08ac*/ 	.short	0x0101
        /*08ae*/ 	.byte	0x3f
	.zero		1


	//   ....[44]....
        /*08b0*/ 	.word	0x0000d6b0
        /*08b4*/ 	.word	0x000000ff
        /*08b8*/ 	.word	0x0002d850
        /*08bc*/ 	.short	0x010a
        /*08be*/ 	.byte	0x09
	.zero		1


	//   ....[45]....
        /*08c0*/ 	.word	0x0000d6f0
        /*08c4*/ 	.word	0x000000ff
        /*08c8*/ 	.word	0x0002d850
        /*08cc*/ 	.short	0x010a
        /*08ce*/ 	.byte	0x09
	.zero		1


	//   ....[46]....
        /*08d0*/ 	.word	0x0000dd30
        /*08d4*/ 	.word	0x00000006
        /*08d8*/ 	.word	0x00000000
        /*08dc*/ 	.short	0x0101
        /*08de*/ 	.byte	0x3f
	.zero		1


	//   ....[47]....
        /*08e0*/ 	.word	0x0000eff0
        /*08e4*/ 	.word	0x000000ff
        /*08e8*/ 	.word	0x00000000
        /*08ec*/ 	.short	0x0101
        /*08ee*/ 	.byte	0x04
	.zero		1


	//   ....[48]....
        /*08f0*/ 	.word	0x00011a50
        /*08f4*/ 	.word	0x00000000
        /*08f8*/ 	.word	0x0002d840
        /*08fc*/ 	.short	0x010a
        /*08fe*/ 	.byte	0x3f
	.zero		1


	//   ....[49]....
        /*0900*/ 	.word	0x000129d0
        /*0904*/ 	.word	0x00000016
        /*0908*/ 	.word	0x0002d800
        /*090c*/ 	.short	0x0107
        /*090e*/ 	.byte	0x3f
	.zero		1


	//   ....[50]....
        /*0910*/ 	.word	0x00012ad0
        /*0914*/ 	.word	0x00000016
        /*0918*/ 	.word	0x0002d800
        /*091c*/ 	.short	0x0101
        /*091e*/ 	.byte	0x3f
	.zero		1


	//   ....[51]....
        /*0920*/ 	.word	0x00012af0
        /*0924*/ 	.word	0x00000016
        /*0928*/ 	.word	0x0002d820
        /*092c*/ 	.short	0x010a
        /*092e*/ 	.byte	0x3f
	.zero		1


	//   ....[52]....
        /*0930*/ 	.word	0x00012e10
        /*0934*/ 	.word	0x00000003
        /*0938*/ 	.word	0x0002d840
        /*093c*/ 	.short	0x010a
        /*093e*/ 	.byte	0x3f
	.zero		1


	//   ....[53]....
        /*0940*/ 	.word	0x00013290
        /*0944*/ 	.word	0x00000003
        /*0948*/ 	.word	0x00000060
        /*094c*/ 	.short	0x010a
        /*094e*/ 	.byte	0x3f
	.zero		1


	//   ....[54]....
        /*0950*/ 	.word	0x000139d0
        /*0954*/ 	.word	0x00000003
        /*0958*/ 	.word	0x0002d840
        /*095c*/ 	.short	0x010a
        /*095e*/ 	.byte	0x3f
	.zero		1


	//   ....[55]....
        /*0960*/ 	.word	0x00013e50
        /*0964*/ 	.word	0x0000000c
        /*0968*/ 	.word	0x00000060
        /*096c*/ 	.short	0x010a
        /*096e*/ 	.byte	0x3f
	.zero		1


	//   ....[56]....
        /*0970*/ 	.word	0x000144c0
        /*0974*/ 	.word	0x00000002
        /*0978*/ 	.word	0x0002d840
        /*097c*/ 	.short	0x010a
        /*097e*/ 	.byte	0x3f
	.zero		1


	//   ....[57]....
        /*0980*/ 	.word	0x00014950
        /*0984*/ 	.word	0x00000007
        /*0988*/ 	.word	0x00000060
        /*098c*/ 	.short	0x010a
        /*098e*/ 	.byte	0x3f
	.zero		1


	//   ....[58]....
        /*0990*/ 	.word	0x00014f70
        /*0994*/ 	.word	0x00000003
        /*0998*/ 	.word	0x0002d860
        /*099c*/ 	.short	0x010a
        /*099e*/ 	.byte	0x3f
	.zero		1


	//   ....[59]....
        /*09a0*/ 	.word	0x000160a0
        /*09a4*/ 	.word	0x00000009
        /*09a8*/ 	.word	0x0002d820
        /*09ac*/ 	.short	0x010a
        /*09ae*/ 	.byte	0x3f
	.zero		1


	//   ....[60]....
        /*09b0*/ 	.word	0x00016240
        /*09b4*/ 	.word	0x00000005
        /*09b8*/ 	.word	0x00000000
        /*09bc*/ 	.short	0x010a
        /*09be*/ 	.byte	0x3f
	.zero		1


	//   ....[61]....
        /*09c0*/ 	.word	0x000162b0
        /*09c4*/ 	.word	0x00000003
        /*09c8*/ 	.word	0x00000000
        /*09cc*/ 	.short	0x010a
        /*09ce*/ 	.byte	0x3f
	.zero		1


	//   ....[62]....
        /*09d0*/ 	.word	0x00016310
        /*09d4*/ 	.word	0x00000017
        /*09d8*/ 	.word	0x00000000
        /*09dc*/ 	.short	0x010a
        /*09de*/ 	.byte	0x3f
	.zero		1


	//   ....[63]....
        /*09e0*/ 	.word	0x00016340
        /*09e4*/ 	.word	0x00000007
        /*09e8*/ 	.word	0x00000000
        /*09ec*/ 	.short	0x010a
        /*09ee*/ 	.byte	0x3f
	.zero		1


	//   ....[64]....
        /*09f0*/ 	.word	0x000163b0
        /*09f4*/ 	.word	0x00000003
        /*09f8*/ 	.word	0x0002d800
        /*09fc*/ 	.short	0x010a
        /*09fe*/ 	.byte	0x3f
	.zero		1


	//   ....[65]....
        /*0a00*/ 	.word	0x00016400
        /*0a04*/ 	.word	0x00000005
        /*0a08*/ 	.word	0x0002d830
        /*0a0c*/ 	.short	0x010a
        /*0a0e*/ 	.byte	0x3f
	.zero		1


	//   ....[66]....
        /*0a10*/ 	.word	0x00016460
        /*0a14*/ 	.word	0x00000007
        /*0a18*/ 	.word	0x0002d830
        /*0a1c*/ 	.short	0x010a
        /*0a1e*/ 	.byte	0x3f
	.zero		1


	//   ....[67]....
        /*0a20*/ 	.word	0x000164c0
        /*0a24*/ 	.word	0x00000007
        /*0a28*/ 	.word	0x0002d850
        /*0a2c*/ 	.short	0x010a
        /*0a2e*/ 	.byte	0x3f
	.zero		1


	//   ....[68]....
        /*0a30*/ 	.word	0x00016520
        /*0a34*/ 	.word	0x00000005
        /*0a38*/ 	.word	0x0002d830
        /*0a3c*/ 	.short	0x010a
        /*0a3e*/ 	.byte	0x3f
	.zero		1


	//   ....[69]....
        /*0a40*/ 	.word	0x00016580
        /*0a44*/ 	.word	0x00000005
        /*0a48*/ 	.word	0x0002d850
        /*0a4c*/ 	.short	0x010a
        /*0a4e*/ 	.byte	0x3f
	.zero		1


	//   ....[70]....
        /*0a50*/ 	.word	0x000165e0
        /*0a54*/ 	.word	0x00000005
        /*0a58*/ 	.word	0x0002d830
        /*0a5c*/ 	.short	0x010a
        /*0a5e*/ 	.byte	0x3f
	.zero		1


	//   ....[71]....
        /*0a60*/ 	.word	0x00016640
        /*0a64*/ 	.word	0x00000005
        /*0a68*/ 	.word	0x0002d850
        /*0a6c*/ 	.short	0x010a
        /*0a6e*/ 	.byte	0x3f
	.zero		1


	//   ....[72]....
        /*0a70*/ 	.word	0x000166a0
        /*0a74*/ 	.word	0x00000007
        /*0a78*/ 	.word	0x0002d850
        /*0a7c*/ 	.short	0x010a
        /*0a7e*/ 	.byte	0x3f
	.zero		1


	//   ....[73]....
        /*0a80*/ 	.word	0x00016840
        /*0a84*/ 	.word	0x00000000
        /*0a88*/ 	.word	0x0002d840
        /*0a8c*/ 	.short	0x010a
        /*0a8e*/ 	.byte	0x3f
	.zero		1


	//   ....[74]....
        /*0a90*/ 	.word	0x000170f0
        /*0a94*/ 	.word	0x00000016
        /*0a98*/ 	.word	0x0002d820
        /*0a9c*/ 	.short	0x010a
        /*0a9e*/ 	.byte	0x3f
	.zero		1


	//   ....[75]....
        /*0aa0*/ 	.word	0x00017140
        /*0aa4*/ 	.word	0x00000003
        /*0aa8*/ 	.word	0x0002d840
        /*0aac*/ 	.short	0x010a
        /*0aae*/ 	.byte	0x3f
	.zero		1


	//   ....[76]....
        /*0ab0*/ 	.word	0x00017190
        /*0ab4*/ 	.word	0x00000003
        /*0ab8*/ 	.word	0x00000060
        /*0abc*/ 	.short	0x010a
        /*0abe*/ 	.byte	0x3f
	.zero		1


	//   ....[77]....
        /*0ac0*/ 	.word	0x000171e0
        /*0ac4*/ 	.word	0x00000003
        /*0ac8*/ 	.word	0x0002d840
        /*0acc*/ 	.short	0x010a
        /*0ace*/ 	.byte	0x3f
	.zero		1


	//   ....[78]....
        /*0ad0*/ 	.word	0x00017230
        /*0ad4*/ 	.word	0x0000000c
        /*0ad8*/ 	.word	0x00000060
        /*0adc*/ 	.short	0x010a
        /*0ade*/ 	.byte	0x3f
	.zero		1


	//   ....[79]....
        /*0ae0*/ 	.word	0x00017280
        /*0ae4*/ 	.word	0x00000002
        /*0ae8*/ 	.word	0x0002d840
        /*0aec*/ 	.short	0x010a
        /*0aee*/ 	.byte	0x3f
	.zero		1


	//   ....[80]....
        /*0af0*/ 	.word	0x000172d0
        /*0af4*/ 	.word	0x00000007
        /*0af8*/ 	.word	0x00000060
        /*0afc*/ 	.short	0x010a
        /*0afe*/ 	.byte	0x3f
	.zero		1


	//   ....[81]....
        /*0b00*/ 	.word	0x00017320
        /*0b04*/ 	.word	0x00000003
        /*0b08*/ 	.word	0x0002d860
        /*0b0c*/ 	.short	0x010a
        /*0b0e*/ 	.byte	0x3f
	.zero		1


	//   ....[82]....
        /*0b10*/ 	.word	0x00017ca0
        /*0b14*/ 	.word	0x00000009
        /*0b18*/ 	.word	0x0002d820
        /*0b1c*/ 	.short	0x010a
        /*0b1e*/ 	.byte	0x3f
	.zero		1


	//   ....[83]....
        /*0b20*/ 	.word	0x00017e40
        /*0b24*/ 	.word	0x00000005
        /*0b28*/ 	.word	0x00000000
        /*0b2c*/ 	.short	0x010a
        /*0b2e*/ 	.byte	0x3f
	.zero		1


	//   ....[84]....
        /*0b30*/ 	.word	0x00017e90
        /*0b34*/ 	.word	0x00000003
        /*0b38*/ 	.word	0x00000000
        /*0b3c*/ 	.short	0x010a
        /*0b3e*/ 	.byte	0x3f
	.zero		1


	//   ....[85]....
        /*0b40*/ 	.word	0x00017ee0
        /*0b44*/ 	.word	0x00000017
        /*0b48*/ 	.word	0x00000000
        /*0b4c*/ 	.short	0x010a
        /*0b4e*/ 	.byte	0x3f
	.zero		1


	//----- nvinfo : EIATTR_NUM_MBARRIERS
	.align		4
.L_1353:
        /*0b50*/ 	.byte	0x03, 0x38
        /*0b52*/ 	.short	0x0016


	//----- nvinfo : EIATTR_EXIT_INSTR_OFFSETS
	.align		4
        /*0b54*/ 	.byte	0x04, 0x1c
        /*0b56*/ 	.short	(.L_1355 - .L_1354)


	//   ....[0]....
.L_1354:
        /*0b58*/ 	.word	0x00000a80


	//   ....[1]....
        /*0b5c*/ 	.word	0x0000fc40


	//   ....[2]....
        /*0b60*/ 	.word	0x00016390


	//----- nvinfo : EIATTR_MAX_THREADS
	.align		4
.L_1355:
        /*0b64*/ 	.byte	0x04, 0x05
        /*0b66*/ 	.short	(.L_1357 - .L_1356)
.L_1356:
        /*0b68*/ 	.word	0x00000200
        /*0b6c*/ 	.word	0x00000001
        /*0b70*/ 	.word	0x00000001


	//----- nvinfo : EIATTR_CRS_STACK_SIZE
	.align		4
.L_1357:
        /*0b74*/ 	.byte	0x04, 0x1e
        /*0b76*/ 	.short	(.L_1359 - .L_1358)
.L_1358:
        /*0b78*/ 	.word	0x00000000


	//----- nvinfo : EIATTR_CBANK_PARAM_SIZE
	.align		4
.L_1359:
        /*0b7c*/ 	.byte	0x03, 0x19
        /*0b7e*/ 	.short	0x0af0


	//----- nvinfo : EIATTR_PARAM_CBANK
	.align		4
        /*0b80*/ 	.byte	0x04, 0x0a
        /*0b82*/ 	.short	(.L_1361 - .L_1360)
	.align		4
.L_1360:
        /*0b84*/ 	.word	index@(.nv.constant0._ZN7cutlass13device_kernelIN5flash11enable_sm90INS1_16FlashAttnFwdSm90INS1_25CollectiveMainloopFwdSm90ILi2EN4cute5tupleIJNS5_1CILi1EEES8_S8_EEENS6_IJNS7_ILi192EEENS7_ILi128EEENS7_ILi96EEEEEELi96ENS_10bfloat16_tEfNS_4arch4Sm90ELb0ELb1ELb0ELb1ELb0ELb0ELb0ELb0ELb1ELb1ELb0ELb0EEENS1_21CollectiveEpilogueFwdINS6_IJSA_SC_SB_EEES9_SE_SG_Li384ELb1ELb1ELb0ELb0EEENS1_36VarlenDynamicPersistentTileSchedulerILi192ELi128ELi384ELi128ELb0ELb1ELb1ELb1ELb0ELb1EEEEEEEEEvNT_6ParamsE)
        /*0b88*/ 	.short	0x0210
        /*0b8a*/ 	.short	0x0af0


	//----- nvinfo : EIATTR_SW_WAR
	.align		4
.L_1361:
        /*0b8c*/ 	.byte	0x04, 0x36
        /*0b8e*/ 	.short	(.L_1363 - .L_1362)
.L_1362:
        /*0b90*/ 	.word	0x00000008
.L_1363:


//--------------------- .nv.info._ZN7cutlass13device_kernelIN5flash11enable_sm90INS1_16FlashAttnFwdSm90INS1_25CollectiveMainloopFwdSm90ILi2EN4cute5tupleIJNS5_1CILi1EEES8_S8_EEENS6_IJNS7_ILi192EEENS7_ILi128EEENS7_ILi96EEEEEELi96ENS_10bfloat16_tEfNS_4arch4Sm90ELb0ELb1ELb0ELb1ELb0ELb1ELb0ELb0ELb1ELb1ELb0ELb0EEENS1_21CollectiveEpilogueFwdINS6_IJSA_SC_SB_EEES9_SE_SG_Li384ELb1ELb1ELb0ELb0EEENS1_36VarlenDynamicPersistentTileSchedulerILi192ELi128ELi384ELi128ELb0ELb1ELb1ELb1ELb0ELb1EEEEEEEEEvNT_6ParamsE --------------------------
	.section	.nv.info._ZN7cutlass13device_kernelIN5flash11enable_sm90INS1_16FlashAttnFwdSm90INS1_25CollectiveMainloopFwdSm90ILi2EN4cute5tupleIJNS5_1CILi1EEES8_S8_EEENS6_IJNS7_ILi192EEENS7_ILi128EEENS7_ILi96EEEEEELi96ENS_10bfloat16_tEfNS_4arch4Sm90ELb0ELb1ELb0ELb1ELb0ELb1ELb0ELb0ELb1ELb1ELb0ELb0EEENS1_21CollectiveEpilogueFwdINS6_IJSA_SC_SB_EEES9_SE_SG_Li384ELb1ELb1ELb0ELb0EEENS1_36VarlenDynamicPersistentTileSchedulerILi192ELi128ELi384ELi128ELb0ELb1ELb1ELb1ELb0ELb1EEEEEEEEEvNT_6ParamsE,"",@"SHT_CUDA_INFO"
	.sectionflags	@""
	.align	4


	//----- nvinfo : EIATTR_CUDA_API_VERSION
	.align		4
        /*0000*/ 	.byte	0x04, 0x37
        /*0002*/ 	.short	(.L_1365 - .L_1364)
.L_1364:
        /*0004*/ 	.word	0x00000082


	//----- nvinfo : EIATTR_KPARAM_INFO
	.align		4
.L_1365:
        /*0008*/ 	.byte	0x04, 0x17
        /*000a*/ 	.short	(.L_1367 - .L_1366)
.L_1366:
        /*000c*/ 	.word	0x00000000
        /*0010*/ 	.short	0x0000
        /*0012*/ 	.short	0x0070
        /*0014*/ 	.byte	0x00, 0xf0, 0x01, 0x2a


	//----- nvinfo : EIATTR_SPARSE_MMA_MASK
	.align		4
.L_1367:
        /*0018*/ 	.byte	0x03, 0x50
        /*001a*/ 	.short	0x0000


	//----- nvinfo : EIATTR_MAXREG_COUNT
	.align		4
        /*001c*/ 	.byte	0x03, 0x1b
        /*001e*/ 	.short	0x0080


	//----- nvinfo : EIATTR_NUM_BARRIERS
	.align		4
        /*0020*/ 	.byte	0x02, 0x4c
        /*0022*/ 	.byte	0x10
	.zero		1


	//----- nvinfo : EIATTR_EXTERNS
	.align		4
        /*0024*/ 	.byte	0x04, 0x0f
        /*0026*/ 	.short	(.L_1369 - .L_1368)


	//   ....[0]....
	.align		4
.L_1368:
        /*0028*/ 	.word	index@(__assertfail)


	//----- nvinfo : EIATTR_ANNOTATIONS
	.align		4
.L_1369:
        /*002c*/ 	.byte	0x04, 0x55
        /*002e*/ 	.short	(.L_1371 - .L_1370)


	//   ....[0]....
.L_1370:
        /* <DEDUP_REMOVED lines=87> */


	//----- nvinfo : EIATTR_MERCURY_ISA_VERSION
	.align		4
.L_1371:
        /*0590*/ 	.byte	0x03, 0x5f
        /*0592*/ 	.short	0x0101


	//----- nvinfo : EIATTR_UNUSED_LOAD_BYTE_OFFSET
	.align		4
        /*0594*/ 	.byte	0x04, 0x44
        /*0596*/ 	.short	(.L_1373 - .L_1372)


	//   ....[0]....
.L_1372:
        /*0598*/ 	.word	0x00000af0
        /*059c*/ 	.word	0x0000fff0


	//   ....[1]....
        /*05a0*/ 	.word	0x00018d20
        /*05a4*/ 	.word	0x0000fff0


	//----- nvinfo : EIATTR_INT_WARP_WIDE_INSTR_OFFSETS
	.align		4
.L_1373:
        /*05a8*/ 	.byte	0x04, 0x31
        /*05aa*/ 	.short	(.L_1375 - .L_1374)


	//   ....[0]....
.L_1374:
        /*05ac*/ 	.word	0x00000190


	//   ....[1]....
        /*05b0*/ 	.word	0x000001d0


	//   ....[2]....
        /*05b4*/ 	.word	0x00000240


	//   ....[3]....
        /*05b8*/ 	.word	0x0001da70


	//   ....[4]....
        /*05bc*/ 	.word	0x0001db00


	//   ....[5]....
        /*05c0*/ 	.word	0x00021590


	//   ....[6]....
        /*05c4*/ 	.word	0x00021620


	//----- nvinfo : EIATTR_COOP_GROUP_MASK_REGIDS
	.align		4
.L_1375:
        /*05c8*/ 	.byte	0x04, 0x29
        /*05ca*/ 	.short	(.L_1377 - .L_1376)


	//   ....[0]....
.L_1376:
        /*05cc*/ 	.word	0xffffffff


	//   ....[1]....
        /*05d0*/ 	.word	0xffffffff


	//   ....[2]....
        /*05d4*/ 	.word	0xffffffff


	//   ....[3]....
        /*05d8*/ 	.word	0xffffffff


	//   ....[4]....
        /*05dc*/ 	.word	0xffffffff


	//   ....[5]....
        /*05e0*/ 	.word	0xffffffff


	//   ....[6]....
        /*05e4*/ 	.word	0xffffffff


	//   ....[7]....
        /*05e8*/ 	.word	0xffffffff


	//   ....[8]....
        /*05ec*/ 	.word	0xffffffff


	//   ....[9]....
        /*05f0*/ 	.word	0xffffffff


	//   ....[10]....
        /*05f4*/ 	.word	0xffffffff


	//   ....[11]....
        /*05f8*/ 	.word	0xffffffff


	//   ....[12]....
        /*05fc*/ 	.word	0xffffffff


	//   ....[13]....
        /*0600*/ 	.word	0xffffffff


	//   ....[14]....
        /*0604*/ 	.word	0xffffffff


	//   ....[15]....
        /*0608*/ 	.word	0xffffffff


	//   ....[16]....
        /*060c*/ 	.word	0xffffffff


	//   ....[17]....
        /*0610*/ 	.word	0xffffffff


	//   ....[18]....
        /*0614*/ 	.word	0xffffffff


	//   ....[19]....
        /*0618*/ 	.word	0xffffffff


	//   ....[20]....
        /*061c*/ 	.word	0xffffffff


	//   ....[21]....
        /*0620*/ 	.word	0xffffffff


	//   ....[22]....
        /*0624*/ 	.word	0xffffffff


	//   ....[23]....
        /*0628*/ 	.word	0xffffffff


	//   ....[24]....
        /*062c*/ 	.word	0xffffffff


	//   ....[25]....
        /*0630*/ 	.word	0xffffffff


	//   ....[26]....
        /*0634*/ 	.word	0xffffffff


	//   ....[27]....
        /*0638*/ 	.word	0xffffffff


	//   ....[28]....
        /*063c*/ 	.word	0xffffffff


	//   ....[29]....
        /*0640*/ 	.word	0xffffffff


	//   ....[30]....
        /*0644*/ 	.word	0xffffffff


	//   ....[31]....
        /*0648*/ 	.word	0xffffffff


	//   ....[32]....
        /*064c*/ 	.word	0xffffffff


	//   ....[33]....
        /*0650*/ 	.word	0xffffffff


	//   ....[34]....
        /*0654*/ 	.word	0xffffffff


	//   ....[35]....
        /*0658*/ 	.word	0xffffffff


	//   ....[36]....
        /*065c*/ 	.word	0xffffffff


	//   ....[37]....
        /*0660*/ 	.word	0xffffffff


	//   ....[38]....
        /*0664*/ 	.word	0xffffffff


	//   ....[39]....
        /*0668*/ 	.word	0xffffffff


	//   ....[40]....
        /*066c*/ 	.word	0xffffffff


	//   ....[41]....
        /*0670*/ 	.word	0xffffffff


	//   ....[42]....
        /*0674*/ 	.word	0xffffffff


	//   ....[43]....
        /*0678*/ 	.word	0xffffffff


	//   ....[44]....
        /*067c*/ 	.word	0xffffffff


	//   ....[45]....
        /*0680*/ 	.word	0xffffffff


	//   ....[46]....
        /*0684*/ 	.word	0xffffffff


	//   ....[47]....
        /*0688*/ 	.word	0xffffffff


	//   ....[48]....
        /*068c*/ 	.word	0xffffffff


	//   ....[49]....
        /*0690*/ 	.word	0xffffffff


	//   ....[50]....
        /*0694*/ 	.word	0xffffffff


	//   ....[51]....
        /*0698*/ 	.word	0xffffffff


	//   ....[52]....
        /*069c*/ 	.word	0xffffffff


	//   ....[53]....
        /*06a0*/ 	.word	0xffffffff


	//   ....[54]....
        /*06a4*/ 	.word	0xffffffff


	//   ....[55]....
        /*06a8*/ 	.word	0xffffffff


	//   ....[56]....
        /*06ac*/ 	.word	0xffffffff


	//   ....[57]....
        /*06b0*/ 	.word	0xffffffff


	//   ....[58]....
        /*06b4*/ 	.word	0xffffffff


	//   ....[59]....
        /*06b8*/ 	.word	0xffffffff


	//   ....[60]....
        /*06bc*/ 	.word	0xffffffff


	//   ....[61]....
        /*06c0*/ 	.word	0xffffffff


	//   ....[62]....
        /*06c4*/ 	.word	0xffffffff


	//   ....[63]....
        /*06c8*/ 	.word	0xffffffff


	//   ....[64]....
        /*06cc*/ 	.word	0xffffffff


	//   ....[65]....
        /*06d0*/ 	.word	0xffffffff


	//   ....[66]....
        /*06d4*/ 	.word	0xffffffff


	//   ....[67]....
        /*06d8*/ 	.word	0xffffffff


	//   ....[68]....
        /*06dc*/ 	.word	0xffffffff


	//   ....[69]....
        /*06e0*/ 	.word	0xffffffff


	//   ....[70]....
        /*06e4*/ 	.word	0xffffffff


	//   ....[71]....
        /*06e8*/ 	.word	0xffffffff


	//   ....[72]....
        /*06ec*/ 	.word	0xffffffff


	//   ....[73]....
        /*06f0*/ 	.word	0xffffffff


	//   ....[74]....
        /*06f4*/ 	.word	0xffffffff


	//   ....[75]....
        /*06f8*/ 	.word	0xffffffff


	//   ....[76]....
        /*06fc*/ 	.word	0xffffffff


	//   ....[77]....
        /*0700*/ 	.word	0xffffffff


	//   ....[78]....
        /*0704*/ 	.word	0xffffffff


	//   ....[79]....
        /*0708*/ 	.word	0xffffffff


	//   ....[80]....
        /*070c*/ 	.word	0xffffffff


	//   ....[81]....
        /*0710*/ 	.word	0xffffffff


	//   ....[82]....
        /*0714*/ 	.word	0xffffffff


	//   ....[83]....
        /*0718*/ 	.word	0xffffffff


	//   ....[84]....
        /*071c*/ 	.word	0xffffffff


	//   ....[85]....
        /*0720*/ 	.word	0xffffffff


	//   ....[86]....
        /*0724*/ 	.word	0xffffffff


	//   ....[87]....
        /*0728*/ 	.word	0xffffffff


	//   ....[88]....
        /*072c*/ 	.word	0xffffffff


	//   ....[89]....
        /*0730*/ 	.word	0xffffffff


	//   ....[90]....
        /*0734*/ 	.word	0xffffffff


	//   ....[91]....
        /*0738*/ 	.word	0xffffffff


	//   ....[92]....
        /*073c*/ 	.word	0xffffffff


	//   ....[93]....
        /*0740*/ 	.word	0xffffffff


	//   ....[94]....
        /*0744*/ 	.word	0xffffffff


	//   ....[95]....
        /*0748*/ 	.word	0xffffffff


	//   ....[96]....
        /*074c*/ 	.word	0xffffffff


	//   ....[97]....
        /*0750*/ 	.word	0xffffffff


	//   ....[98]....
        /*0754*/ 	.word	0xffffffff


	//   ....[99]....
        /*0758*/ 	.word	0xffffffff


	//   ....[100]....
        /*075c*/ 	.word	0xffffffff


	//   ....[101]....
        /*0760*/ 	.word	0xffffffff


	//   ....[102]....
        /*0764*/ 	.word	0xffffffff


	//   ....[103]....
        /*0768*/ 	.word	0xffffffff


	//   ....[104]....
        /*076c*/ 	.word	0xffffffff


	//   ....[105]....
        /*0770*/ 	.word	0xffffffff


	//   ....[106]....
        /*0774*/ 	.word	0x0500000f


	//   ....[107]....
        /*0778*/ 	.word	0x0500000f


	//   ....[108]....
        /*077c*/ 	.word	0x0500000f


	//   ....[109]....
        /*0780*/ 	.word	0x0500000f


	//   ....[110]....
        /*0784*/ 	.word	0x0500000f


	//   ....[111]....
        /*0788*/ 	.word	0x0500000f


	//   ....[112]....
        /*078c*/ 	.word	0x0500000f


	//   ....[113]....
        /*0790*/ 	.word	0x0500000f


	//   ....[114]....
        /*0794*/ 	.word	0x0500000f


	//   ....[115]....
        /*0798*/ 	.word	0x0500000f


	//   ....[116]....
        /*079c*/ 	.word	0x0500000f


	//   ....[117]....
        /*07a0*/ 	.word	0x0500000f


	//   ....[118]....
        /*07a4*/ 	.word	0x0500000f


	//   ....[119]....
        /*07a8*/ 	.word	0x0500000f


	//   ....[120]....
        /*07ac*/ 	.word	0x0500000f


	//   ....[121]....
        /*07b0*/ 	.word	0x0500000f


	//   ....[122]....
        /*07b4*/ 	.word	0x0500000f


	//   ....[123]....
        /*07b8*/ 	.word	0x0500000f


	//   ....[124]....
        /*07bc*/ 	.word	0x0500000f


	//   ....[125]....
        /*07c0*/ 	.word	0x0500000f


	//   ....[126]....
        /*07c4*/ 	.word	0x0500000f


	//   ....[127]....
        /*07c8*/ 	.word	0x0500000f


	//   ....[128]....
        /*07cc*/ 	.word	0x0500000f


	//   ....[129]....
        /*07d0*/ 	.word	0x0500000f


	//   ....[130]....
        /*07d4*/ 	.word	0x0500000f


	//   ....[131]....
        /*07d8*/ 	.word	0x0500000f


	//   ....[132]....
        /*07dc*/ 	.word	0x0500000f


	//   ....[133]....
        /*07e0*/ 	.word	0x0500000f


	//   ....[134]....
        /*07e4*/ 	.word	0x0500000f


	//   ....[135]....
        /*07e8*/ 	.word	0x0500000f


	//   ....[136]....
        /*07ec*/ 	.word	0x0500000f


	//   ....[137]....
        /*07f0*/ 	.word	0x0500000f


	//   ....[138]....
        /*07f4*/ 	.word	0x0500000f


	//   ....[139]....
        /*07f8*/ 	.word	0x0500000f


	//   ....[140]....
        /*07fc*/ 	.word	0x0500000f


	//   ....[141]....
        /*0800*/ 	.word	0x0500000f


	//   ....[142]....
        /*0804*/ 	.word	0x0500000f


	//   ....[143]....
        /*0808*/ 	.word	0x0500000f


	//   ....[144]....
        /*080c*/ 	.word	0x0500000f


	//   ....[145]....
        /*0810*/ 	.word	0x0500000f


	//   ....[146]....
        /*0814*/ 	.word	0x0500000f


	//   ....[147]....
        /*0818*/ 	.word	0x0500000f


	//   ....[148]....
        /*081c*/ 	.word	0x0500000f


	//   ....[149]....
        /*0820*/ 	.word	0x0500000f


	//   ....[150]....
        /*0824*/ 	.word	0x0500000f


	//----- nvinfo : EIATTR_COOP_GROUP_INSTR_OFFSETS
	.align		4
.L_1377:
        /*0828*/ 	.byte	0x04, 0x28
        /*082a*/ 	.short	(.L_1379 - .L_1378)


	//   ....[0]....
.L_1378:
        /*082c*/ 	.word	0x00000070


	//   ....[1]....
        /*0830*/ 	.word	0x000001a0


	//   ....[2]....
        /*0834*/ 	.word	0x000001f0


	//   ....[3]....
        /*0838*/ 	.word	0x00000420


	//   ....[4]....
        /*083c*/ 	.word	0x00000580


	//   ....[5]....
        /*0840*/ 	.word	0x000006a0


	//   ....[6]....
        /*0844*/ 	.word	0x00000800


	//   ....[7]....
        /*0848*/ 	.word	0x00007750


	//   ....[8]....
        /*084c*/ 	.word	0x00007ec0


	//   ....[9]....
        /*0850*/ 	.word	0x00007ed0


	//   ....[10]....
        /*0854*/ 	.word	0x00007ee0


	//   ....[11]....
        /*0858*/ 	.word	0x00007ef0


	//   ....[12]....
        /*085c*/ 	.word	0x00009eb0


	//   ....[13]....
        /*0860*/ 	.word	0x00009ec0


	//   ....[14]....
        /*0864*/ 	.word	0x00009ed0


	//   ....[15]....
        /*0868*/ 	.word	0x00009ee0


	//   ....[16]....
        /*086c*/ 	.word	0x0000c200


	//   ....[17]....
        /*0870*/ 	.word	0x0000d020


	//   ....[18]....
        /*0874*/ 	.word	0x0000d710


	//   ....[19]....
        /*0878*/ 	.word	0x0000d820


	//   ....[20]....
        /*087c*/ 	.word	0x0000e0f0


	//   ....[21]....
        /*0880*/ 	.word	0x0000e160


	//   ....[22]....
        /*0884*/ 	.word	0x0000edd0


	//   ....[23]....
        /*0888*/ 	.word	0x0000f8c0


	//   ....[24]....
        /*088c*/ 	.word	0x00010000


	//   ....[25]....
        /*0890*/ 	.word	0x00010a10


	//   ....[26]....
        /*0894*/ 	.word	0x00010a30


	//   ....[27]....
        /*0898*/ 	.word	0x000117f0


	//   ....[28]....
        /*089c*/ 	.word	0x00011830


	//   ....[29]....
        /*08a0*/ 	.word	0x00012590


	//   ....[30]....
        /*08a4*/ 	.word	0x00013260


	//   ....[31]....
        /*08a8*/ 	.word	0x00013280


	//   ....[32]....
        /*08ac*/ 	.word	0x000139b0


	//   ....[33]....
        /*08b0*/ 	.word	0x000139f0


	//   ....[34]....
        /*08b4*/ 	.word	0x00014c00


	//   ....[35]....
        /*08b8*/ 	.word	0x00015350


	//   ....[36]....
        /*08bc*/ 	.word	0x00015ad0


	//   ....[37]....
        /*08c0*/ 	.word	0x000164d0


	//   ....[38]....
        /*08c4*/ 	.word	0x000164f0


	//   ....[39]....
        /*08c8*/ 	.word	0x000172a0


	//   ....[40]....
        /*08cc*/ 	.word	0x000172c0


	//   ....[41]....
        /*08d0*/ 	.word	0x00018050


	//   ....[42]....
        /*08d4*/ 	.word	0x00018720


	//   ....[43]....
        /*08d8*/ 	.word	0x00018750


	//   ....[44]....
        /*08dc*/ 	.word	0x000187a0


	//   ....[45]....
        /*08e0*/ 	.word	0x000187b0


	//   ....[46]....
        /*08e4*/ 	.word	0x000196f0


	//   ....[47]....
        /*08e8*/ 	.word	0x00019720


	//   ....[48]....
        /*08ec*/ 	.word	0x00019790


	//   ....[49]....
        /*08f0*/ 	.word	0x000197a0


	//   ....[50]....
        /*08f4*/ 	.word	0x00019cb0


	//   ....[51]....
        /*08f8*/ 	.word	0x00019cd0


	//   ....[52]....
        /*08fc*/ 	.word	0x00019df0


	//   ....[53]....
        /*0900*/ 	.word	0x00019e10


	//   ....[54]....
        /*0904*/ 	.word	0x0001a680


	//   ....[55]....
        /*0908*/ 	.word	0x0001a690


	//   ....[56]....
        /*090c*/ 	.word	0x0001a7f0


	//   ....[57]....
        /*0910*/ 	.word	0x0001a800


	//   ....[58]....
        /*0914*/ 	.word	0x0001a9a0


	//   ....[59]....
        /*0918*/ 	.word	0x0001ab70


	//   ....[60]....
        /*091c*/ 	.word	0x0001aba0


	//   ....[61]....
        /*0920*/ 	.word	0x0001abd0


	//   ....[62]....
        /*0924*/ 	.word	0x0001ac00


	//   ....[63]....
        /*0928*/ 	.word	0x0001ac30


	//   ....[64]....
        /*092c*/ 	.word	0x0001ac60


	//   ....[65]....
        /*0930*/ 	.word	0x0001add0


	//   ....[66]....
        /*0934*/ 	.word	0x0001ae00


	//   ....[67]....
        /*0938*/ 	.word	0x0001ae30


	//   ....[68]....
        /*093c*/ 	.word	0x0001ae60


	//   ....[69]....
        /*0940*/ 	.word	0x0001ae90


	//   ....[70]....
        /*0944*/ 	.word	0x0001aec0


	//   ....[71]....
        /*0948*/ 	.word	0x0001af60


	//   ....[72]....
        /*094c*/ 	.word	0x0001afc0


	//   ....[73]....
        /*0950*/ 	.word	0x0001b060


	//   ....[74]....
        /*0954*/ 	.word	0x0001c200


	//   ....[75]....
        /*0958*/ 	.word	0x0001e000


	//   ....[76]....
        /*095c*/ 	.word	0x0001eca0


	//   ....[77]....
        /*0960*/ 	.word	0x0001ecc0


	//   ....[78]....
        /*0964*/ 	.word	0x0001ed90


	//   ....[79]....
        /*0968*/ 	.word	0x0001edb0


	//   ....[80]....
        /*096c*/ 	.word	0x0001ee50


	//   ....[81]....
        /*0970*/ 	.word	0x0001ee70


	//   ....[82]....
        /*0974*/ 	.word	0x0001ee80


	//   ....[83]....
        /*0978*/ 	.word	0x0001ee90


	//   ....[84]....
        /*097c*/ 	.word	0x0001ef70


	//   ....[85]....
        /*0980*/ 	.word	0x0001efb0


	//   ....[86]....
        /*0984*/ 	.word	0x0001efc0


	//   ....[87]....
        /*0988*/ 	.word	0x0001f050


	//   ....[88]....
        /*098c*/ 	.word	0x00021ce0


	//   ....[89]....
        /*0990*/ 	.word	0x00021d00


	//   ....[90]....
        /*0994*/ 	.word	0x00021d40


	//   ....[91]....
        /*0998*/ 	.word	0x00021d70


	//   ....[92]....
        /*099c*/ 	.word	0x00021da0


	//   ....[93]....
        /*09a0*/ 	.word	0x00021dd0


	//   ....[94]....
        /*09a4*/ 	.word	0x00021e00


	//   ....[95]....
        /*09a8*/ 	.word	0x00021e30


	//   ....[96]....
        /*09ac*/ 	.word	0x00021fa0


	//   ....[97]....
        /*09b0*/ 	.word	0x00021fe0


	//   ....[98]....
        /*09b4*/ 	.word	0x00022010


	//   ....[99]....
        /*09b8*/ 	.word	0x00022040


	//   ....[100]....
        /*09bc*/ 	.word	0x00022070


	//   ....[101]....
        /*09c0*/ 	.word	0x000220a0


	//   ....[102]....
        /*09c4*/ 	.word	0x00022160


	//   ....[103]....
        /*09c8*/ 	.word	0x00022180


	//   ....[104]....
        /*09cc*/ 	.word	0x000221f0


	//   ....[105]....
        /*09d0*/ 	.word	0x00022880


	//   ....[106]....
        /*09d4*/ 	.word	0x00022ce0


	//   ....[107]....
        /*09d8*/ 	.word	0x00022d80


	//   ....[108]....
        /*09dc*/ 	.word	0x00022e10


	//   ....[109]....
        /*09e0*/ 	.word	0x00022e60


	//   ....[110]....
        /*09e4*/ 	.word	0x00022eb0


	//   ....[111]....
        /*09e8*/ 	.word	0x00022f80


	//   ....[112]....
        /*09ec*/ 	.word	0x00023010


	//   ....[113]....
        /*09f0*/ 	.word	0x00023070


	//   ....[114]....
        /*09f4*/ 	.word	0x000230d0


	//   ....[115]....
        /*09f8*/ 	.word	0x00023420


	//   ....[116]....
        /*09fc*/ 	.word	0x00023470


	//   ....[117]....
        /*0a00*/ 	.word	0x00023500


	//   ....[118]....
        /*0a04*/ 	.word	0x00023590


	//   ....[119]....
        /*0a08*/ 	.word	0x00023650


	//   ....[120]....
        /*0a0c*/ 	.word	0x00023940


	//   ....[121]....
        /*0a10*/ 	.word	0x00023af0


	//   ....[122]....
        /*0a14*/ 	.word	0x00023b40


	//   ....[123]....
        /*0a18*/ 	.word	0x00023bb0


	//   ....[124]....
        /*0a1c*/ 	.word	0x00023cb0


	//   ....[125]....
        /*0a20*/ 	.word	0x00023d40


	//   ....[126]....
        /*0a24*/ 	.word	0x00023e50


	//   ....[127]....
        /*0a28*/ 	.word	0x00023eb0


	//   ....[128]....
        /*0a2c*/ 	.word	0x00023f40


	//   ....[129]....
        /*0a30*/ 	.word	0x00024030


	//   ....[130]....
        /*0a34*/ 	.word	0x00024130


	//   ....[131]....
        /*0a38*/ 	.word	0x00024190


	//   ....[132]....
        /*0a3c*/ 	.word	0x000241f0


	//   ....[133]....
        /*0a40*/ 	.word	0x00024590


	//   ....[134]....
        /*0a44*/ 	.word	0x00024640


	//   ....[135]....
        /*0a48*/ 	.word	0x00024740


	//   ....[136]....
        /*0a4c*/ 	.word	0x000247c0


	//   ....[137]....
        /*0a50*/ 	.word	0x00024830


	//   ....[138]....
        /*0a54*/ 	.word	0x000248a0


	//   ....[139]....
        /*0a58*/ 	.word	0x00024910


	//   ....[140]....
        /*0a5c*/ 	.word	0x00024990


	//   ....[141]....
        /*0a60*/ 	.word	0x00024a20


	//   ....[142]....
        /*0a64*/ 	.word	0x00024ac0


	//   ....[143]....
        /*0a68*/ 	.word	0x00024b30


	//   ....[144]....
        /*0a6c*/ 	.word	0x00024ba0


	//   ....[145]....
        /*0a70*/ 	.word	0x00024c10


	//   ....[146]....
        /*0a74*/ 	.word	0x00024c90


	//   ....[147]....
        /*0a78*/ 	.word	0x00024d00


	//   ....[148]....
        /*0a7c*/ 	.word	0x00024da0


	//   ....[149]....
        /*0a80*/ 	.word	0x00024e30


	//   ....[150]....
        /*0a84*/ 	.word	0x00024f60


	//----- nvinfo : EIATTR_REG_RECONFIG
	.align		4
.L_1379:
        /*0a88*/ 	.byte	0x01, 0x54
	.zero		2


	//----- nvinfo : EIATTR_SYSCALL_OFFSETS
	.align		4
        /*0a8c*/ 	.byte	0x04, 0x46
        /*0a8e*/ 	.short	(.L_1381 - .L_1380)


	//   ....[0]....
.L_1380:
        /*0a90*/ 	.word	0x00001e70


	//   ....[1]....
        /*0a94*/ 	.word	0x00001fc0


	//   ....[2]....
        /*0a98*/ 	.word	0x00007950


	//   ....[3]....
        /*0a9c*/ 	.word	0x00007c70


	//   ....[4]....
        /*0aa0*/ 	.word	0x0001dc60


	//   ....[5]....
        /*0aa4*/ 	.word	0x0001ddb0


	//   ....[6]....
        /*0aa8*/ 	.word	0x0001dea0


	//   ....[7]....
        /*0aac*/ 	.word	0x0001e720


	//----- nvinfo : EIATTR_MBARRIER_INSTR_OFFSETS
	.align		4
.L_1381:
        /*0ab0*/ 	.byte	0x04, 0x39
        /*0ab2*/ 	.short	(.L_1383 - .L_1382)


	//   ....[0]....
.L_1382:
        /*0ab4*/ 	.word	0x000002d0
        /*0ab8*/ 	.word	0x000000ff
        /*0abc*/ 	.word	0x0002d800
        /*0ac0*/ 	.short	0x0100
        /*0ac2*/ 	.byte	0x08
	.zero		1


	//   ....[1]....
        /*0ac4*/ 	.word	0x000002e0
        /*0ac8*/ 	.word	0x000000ff
        /*0acc*/ 	.word	0x0002d820
        /*0ad0*/ 	.short	0x0100
        /*0ad2*/ 	.byte	0x08
	.zero		1


	//   ....[2]....
        /*0ad4*/ 	.word	0x000003d0
        /*0ad8*/ 	.word	0x000000ff
        /*0adc*/ 	.word	0x0002d830
        /*0ae0*/ 	.short	0x0100
        /*0ae2*/ 	.byte	0x08
	.zero		1


	//   ....[3]....
        /*0ae4*/ 	.word	0x000003e0
        /*0ae8*/ 	.word	0x000000ff
        /*0aec*/ 	.word	0x0002d840
        /*0af0*/ 	.short	0x0100
        /*0af2*/ 	.byte	0x08
	.zero		1


	//   ....[4]....
        /*0af4*/ 	.word	0x000003f0
        /*0af8*/ 	.word	0x000000ff
        /*0afc*/ 	.word	0x0002d838
        /*0b00*/ 	.short	0x0100
        /*0b02*/ 	.byte	0x08
	.zero		1


	//   ....[5]....
        /*0b04*/ 	.word	0x00000400
        /*0b08*/ 	.word	0x000000ff
        /*0b0c*/ 	.word	0x0002d848
        /*0b10*/ 	.short	0x0100
        /*0b12*/ 	.byte	0x08
	.zero		1


	//   ....[6]....
        /*0b14*/ 	.word	0x00000530
        /*0b18*/ 	.word	0x000000ff
        /*0b1c*/ 	.word	0x0002d850
        /*0b20*/ 	.short	0x0100
        /*0b22*/ 	.byte	0x08
	.zero		1


	//   ....[7]....
        /*0b24*/ 	.word	0x00000540
        /*0b28*/ 	.word	0x000000ff
        /*0b2c*/ 	.word	0x0002d860
        /*0b30*/ 	.short	0x0100
        /*0b32*/ 	.byte	0x08
	.zero		1


	//   ....[8]....
        /*0b34*/ 	.word	0x00000550
        /*0b38*/ 	.word	0x000000ff
        /*0b3c*/ 	.word	0x0002d858
        /*0b40*/ 	.short	0x0100
        /*0b42*/ 	.byte	0x08
	.zero		1


	//   ....[9]....
        /*0b44*/ 	.word	0x00000560
        /*0b48*/ 	.word	0x000000ff
        /*0b4c*/ 	.word	0x0002d868
        /*0b50*/ 	.short	0x0100
        /*0b52*/ 	.byte	0x08
	.zero		1


	//   ....[10]....
        /*0b54*/ 	.word	0x00000650
        /*0b58*/ 	.word	0x000000ff
        /*0b5c*/ 	.word	0x0002d870
        /*0b60*/ 	.short	0x0100
        /*0b62*/ 	.byte	0x06
	.zero		1


	//   ....[11]....
        /*0b64*/ 	.word	0x00000660
        /*0b68*/ 	.word	0x000000ff
        /*0b6c*/ 	.word	0x0002d880
        /*0b70*/ 	.short	0x0100
        /*0b72*/ 	.byte	0x06
	.zero		1


	//   ....[12]....
        /*0b74*/ 	.word	0x00000670
        /*0b78*/ 	.word	0x000000ff
        /*0b7c*/ 	.word	0x0002d878
        /*0b80*/ 	.short	0x0100
        /*0b82*/ 	.byte	0x06
	.zero		1


	//   ....[13]....
        /*0b84*/ 	.word	0x00000680
        /*0b88*/ 	.word	0x000000ff
        /*0b8c*/ 	.word	0x0002d888
        /*0b90*/ 	.short	0x0100
        /*0b92*/ 	.byte	0x06
	.zero		1


	//   ....[14]....
        /*0b94*/ 	.word	0x000007b0
        /*0b98*/ 	.word	0x000000ff
        /*0b9c*/ 	.word	0x0002d890
        /*0ba0*/ 	.short	0x0100
        /*0ba2*/ 	.byte	0x08
	.zero		1


	//   ....[15]....
        /*0ba4*/ 	.word	0x000007c0
        /*0ba8*/ 	.word	0x000000ff
        /*0bac*/ 	.word	0x0002d8a0
        /*0bb0*/ 	.short	0x0100
        /*0bb2*/ 	.byte	0x08
	.zero		1


	//   ....[16]....
        /*0bb4*/ 	.word	0x000007d0
        /*0bb8*/ 	.word	0x000000ff
        /*0bbc*/ 	.word	0x0002d898
        /*0bc0*/ 	.short	0x0100
        /*0bc2*/ 	.byte	0x08
	.zero		1


	//   ....[17]....
        /*0bc4*/ 	.word	0x000007e0
        /*0bc8*/ 	.word	0x000000ff
        /*0bcc*/ 	.word	0x0002d8a8
        /*0bd0*/ 	.short	0x0100
        /*0bd2*/ 	.byte	0x08
	.zero		1


	//   ....[18]....
        /*0bd4*/ 	.word	0x00000910
        /*0bd8*/ 	.word	0x000000ff
        /*0bdc*/ 	.word	0x0002d8b0
        /*0be0*/ 	.short	0x0100
        /*0be2*/ 	.byte	0x08
	.zero		1


	//   ....[19]....
        /*0be4*/ 	.word	0x00000920
        /*0be8*/ 	.word	0x000000ff
        /*0bec*/ 	.word	0x0002d8c0
        /*0bf0*/ 	.short	0x0100
        /*0bf2*/ 	.byte	0x08
	.zero		1


	//   ....[20]....
        /*0bf4*/ 	.word	0x00000930
        /*0bf8*/ 	.word	0x000000ff
        /*0bfc*/ 	.word	0x0002d8b8
        /*0c00*/ 	.short	0x0100
        /*0c02*/ 	.byte	0x08
	.zero		1


	//   ....[21]....
        /*0c04*/ 	.word	0x00000940
        /*0c08*/ 	.word	0x000000ff
        /*0c0c*/ 	.word	0x0002d8c8
        /*0c10*/ 	.short	0x0100
        /*0c12*/ 	.byte	0x08
	.zero		1


	//   ....[22]....
        /*0c14*/ 	.word	0x00003450
        /*0c18*/ 	.word	0x0000000e
        /*0c1c*/ 	.word	0x0002d890
        /*0c20*/ 	.short	0x010a
        /*0c22*/ 	.byte	0x3f
	.zero		1


	//   ....[23]....
        /*0c24*/ 	.word	0x00004f80
        /*0c28*/ 	.word	0x0000000e
        /*0c2c*/ 	.word	0x0002d890
        /*0c30*/ 	.short	0x010a
        /*0c32*/ 	.byte	0x3f
	.zero		1


	//   ....[24]....
        /*0c34*/ 	.word	0x00006a00
        /*0c38*/ 	.word	0x0000000e
        /*0c3c*/ 	.word	0x0002d890
        /*0c40*/ 	.short	0x010a
        /*0c42*/ 	.byte	0x3f
	.zero		1


	//   ....[25]....
        /*0c44*/ 	.word	0x00006c70
        /*0c48*/ 	.word	0x0000001c
        /*0c4c*/ 	.word	0x00000000
        /*0c50*/ 	.short	0x0101
        /*0c52*/ 	.byte	0x3f
	.zero		1


	//   ....[26]....
        /*0c54*/ 	.word	0x00006cb0
        /*0c58*/ 	.word	0x0000000e
        /*0c5c*/ 	.word	0x0002d8b0
        /*0c60*/ 	.short	0x010a
        /*0c62*/ 	.byte	0x3f
	.zero		1


	//   ....[27]....
        /*0c64*/ 	.word	0x00006ff0
        /*0c68*/ 	.word	0x0000000e
        /*0c6c*/ 	.word	0x00000000
        /*0c70*/ 	.short	0x0101
        /*0c72*/ 	.byte	0x3f
	.zero		1


	//   ....[28]....
        /*0c74*/ 	.word	0x000079f0
        /*0c78*/ 	.word	0x00000002
        /*0c7c*/ 	.word	0x0002d800
        /*0c80*/ 	.short	0x010a
        /*0c82*/ 	.byte	0x3f
	.zero		1


	//   ....[29]....
        /*0c84*/ 	.word	0x00007a40
        /*0c88*/ 	.word	0x00000002
        /*0c8c*/ 	.word	0x0002d800
        /*0c90*/ 	.short	0x010a
        /*0c92*/ 	.byte	0x3f
	.zero		1


	//   ....[30]....
        /*0c94*/ 	.word	0x00008620
        /*0c98*/ 	.word	0x00000002
        /*0c9c*/ 	.word	0x0002d800
        /*0ca0*/ 	.short	0x010a
        /*0ca2*/ 	.byte	0x3f
	.zero		1


	//   ....[31]....
        /*0ca4*/ 	.word	0x0000a360
        /*0ca8*/ 	.word	0x00000002
        /*0cac*/ 	.word	0x0002d800
        /*0cb0*/ 	.short	0x010a
        /*0cb2*/ 	.byte	0x3f
	.zero		1


	//   ....[32]....
        /*0cb4*/ 	.word	0x0000bc20
        /*0cb8*/ 	.word	0x00000003
        /*0cbc*/ 	.word	0x0002d830
        /*0cc0*/ 	.short	0x010a
        /*0cc2*/ 	.byte	0x3f
	.zero		1


	//   ....[33]....
        /*0cc4*/ 	.word	0x0000bc90
        /*0cc8*/ 	.word	0x00000003
        /*0ccc*/ 	.word	0x0002d830
        /*0cd0*/ 	.short	0x010a
        /*0cd2*/ 	.byte	0x3f
	.zero		1


	//   ....[34]....
        /*0cd4*/ 	.word	0x0000c2d0
        /*0cd8*/ 	.word	0x00000000
        /*0cdc*/ 	.word	0x00000000
        /*0ce0*/ 	.short	0x0101
        /*0ce2*/ 	.byte	0x3f
	.zero		1


	//   ....[35]....
        /*0ce4*/ 	.word	0x0000f2a0
        /*0ce8*/ 	.word	0x00000009
        /*0cec*/ 	.word	0x0002d830
        /*0cf0*/ 	.short	0x010a
        /*0cf2*/ 	.byte	0x3f
	.zero		1


	//   ....[36]....
        /*0cf4*/ 	.word	0x0000f2f0
        /*0cf8*/ 	.word	0x00000009
        /*0cfc*/ 	.word	0x0002d830
        /*0d00*/ 	.short	0x010a
        /*0d02*/ 	.byte	0x3f
	.zero		1


	//   ....[37]....
        /*0d04*/ 	.word	0x0000f710
        /*0d08*/ 	.word	0x00000009
        /*0d0c*/ 	.word	0x0002d850
        /*0d10*/ 	.short	0x010a
        /*0d12*/ 	.byte	0x3f
	.zero		1


	//   ....[38]....
        /*0d14*/ 	.word	0x0000f750
        /*0d18*/ 	.word	0x00000009
        /*0d1c*/ 	.word	0x0002d850
        /*0d20*/ 	.short	0x010a
        /*0d22*/ 	.byte	0x3f
	.zero		1


	//   ....[39]....
        /*0d24*/ 	.word	0x0000fe70
        /*0d28*/ 	.word	0x00000009
        /*0d2c*/ 	.word	0x00000000
        /*0d30*/ 	.short	0x0101
        /*0d32*/ 	.byte	0x3f
	.zero		1


	//   ....[40]....
        /*0d34*/ 	.word	0x00010800
        /*0d38*/ 	.word	0x00000008
        /*0d3c*/ 	.word	0x00000000
        /*0d40*/ 	.short	0x0101
        /*0d42*/ 	.byte	0x3f
	.zero		1


	//   ....[41]....
        /*0d44*/ 	.word	0x00012960
        /*0d48*/ 	.word	0x00000000
        /*0d4c*/ 	.word	0x0002d830
        /*0d50*/ 	.short	0x010a
        /*0d52*/ 	.byte	0x3f
	.zero		1


	//   ....[42]....
        /*0d54*/ 	.word	0x000129b0
        /*0d58*/ 	.word	0x00000000
        /*0d5c*/ 	.word	0x0002d830
        /*0d60*/ 	.short	0x010a
        /*0d62*/ 	.byte	0x3f
	.zero		1


	//   ....[43]....
        /*0d64*/ 	.word	0x00012dd0
        /*0d68*/ 	.word	0x00000006
        /*0d6c*/ 	.word	0x0002d850
        /*0d70*/ 	.short	0x010a
        /*0d72*/ 	.byte	0x3f
	.zero		1


	//   ....[44]....
        /*0d74*/ 	.word	0x00012e10
        /*0d78*/ 	.word	0x00000006
        /*0d7c*/ 	.word	0x0002d850
        /*0d80*/ 	.short	0x010a
        /*0d82*/ 	.byte	0x3f
	.zero		1


	//   ....[45]....
        /*0d84*/ 	.word	0x00013e80
        /*0d88*/ 	.word	0x0000000b
        /*0d8c*/ 	.word	0x00000000
        /*0d90*/ 	.short	0x0101
        /*0d92*/ 	.byte	0x3f
	.zero		1


	//   ....[46]....
        /*0d94*/ 	.word	0x00013e90
        /*0d98*/ 	.word	0x00000009
        /*0d9c*/ 	.word	0x00000000
        /*0da0*/ 	.short	0x0101
        /*0da2*/ 	.byte	0x3f
	.zero		1


	//   ....[47]....
        /*0da4*/ 	.word	0x00014d50
        /*0da8*/ 	.word	0x00000000
        /*0dac*/ 	.word	0x0002d830
        /*0db0*/ 	.short	0x010a
        /*0db2*/ 	.byte	0x3f
	.zero		1


	//   ....[48]....
        /*0db4*/ 	.word	0x00014da0
        /*0db8*/ 	.word	0x00000000
        /*0dbc*/ 	.word	0x0002d830
        /*0dc0*/ 	.short	0x010a
        /*0dc2*/ 	.byte	0x3f
	.zero		1


	//   ....[49]....
        /*0dc4*/ 	.word	0x000151c0
        /*0dc8*/ 	.word	0x00000006
        /*0dcc*/ 	.word	0x0002d850
        /*0dd0*/ 	.short	0x010a
        /*0dd2*/ 	.byte	0x3f
	.zero		1


	//   ....[50]....
        /*0dd4*/ 	.word	0x00015200
        /*0dd8*/ 	.word	0x00000006
        /*0ddc*/ 	.word	0x0002d850
        /*0de0*/ 	.short	0x010a
        /*0de2*/ 	.byte	0x3f
	.zero		1


	//   ....[51]....
        /*0de4*/ 	.word	0x000158d0
        /*0de8*/ 	.word	0x0000000a
        /*0dec*/ 	.word	0x00000000
        /*0df0*/ 	.short	0x0101
        /*0df2*/ 	.byte	0x3f
	.zero		1


	//   ....[52]....
        /*0df4*/ 	.word	0x000162c0
        /*0df8*/ 	.word	0x00000000
        /*0dfc*/ 	.word	0x00000000
        /*0e00*/ 	.short	0x0101
        /*0e02*/ 	.byte	0x3f
	.zero		1


	//   ....[53]....
        /*0e04*/ 	.word	0x000180d0
        /*0e08*/ 	.word	0x0000000a
        /*0e0c*/ 	.word	0x0002d850
        /*0e10*/ 	.short	0x010a
        /*0e12*/ 	.byte	0x3f
	.zero		1


	//   ....[54]....
        /*0e14*/ 	.word	0x00018180
        /*0e18*/ 	.word	0x0000000a
        /*0e1c*/ 	.word	0x0002d850
        /*0e20*/ 	.short	0x010a
        /*0e22*/ 	.byte	0x3f
	.zero		1


	//   ....[55]....
        /*0e24*/ 	.word	0x00018960
        /*0e28*/ 	.word	0x00000007
        /*0e2c*/ 	.word	0x00000000
        /*0e30*/ 	.short	0x0101
        /*0e32*/ 	.byte	0x3f
	.zero		1


	//   ....[56]....
        /*0e34*/ 	.word	0x00019cc0
        /*0e38*/ 	.word	0x00000000
        /*0e3c*/ 	.word	0x00000000
        /*0e40*/ 	.short	0x0101
        /*0e42*/ 	.byte	0x3f
	.zero		1


	//   ....[57]....
        /*0e44*/ 	.word	0x0001c2e0
        /*0e48*/ 	.word	0x00000016
        /*0e4c*/ 	.word	0x0002d820
        /*0e50*/ 	.short	0x010a
        /*0e52*/ 	.byte	0x3f
	.zero		1


	//   ....[58]....
        /*0e54*/ 	.word	0x0001c3a0
        /*0e58*/ 	.word	0x0000000b
        /*0e5c*/ 	.word	0x0002d8a0
        /*0e60*/ 	.short	0x010a
        /*0e62*/ 	.byte	0x3f
	.zero		1


	//   ....[59]....
        /*0e64*/ 	.word	0x0001c7b0
        /*0e68*/ 	.word	0x0000000b
        /*0e6c*/ 	.word	0x0002d8c0
        /*0e70*/ 	.short	0x010a
        /*0e72*/ 	.byte	0x3f
	.zero		1


	//   ....[60]....
        /*0e74*/ 	.word	0x0001ccf0
        /*0e78*/ 	.word	0x00000006
        /*0e7c*/ 	.word	0x0002d8a0
        /*0e80*/ 	.short	0x010a
        /*0e82*/ 	.byte	0x3f
	.zero		1


	//   ....[61]....
        /*0e84*/ 	.word	0x0001d0f0
        /*0e88*/ 	.word	0x00000006
        /*0e8c*/ 	.word	0x0002d8c0
        /*0e90*/ 	.short	0x010a
        /*0e92*/ 	.byte	0x3f
	.zero		1


	//   ....[62]....
        /*0e94*/ 	.word	0x0001e200
        /*0e98*/ 	.word	0x00000000
        /*0e9c*/ 	.word	0x0002d840
        /*0ea0*/ 	.short	0x010a
        /*0ea2*/ 	.byte	0x3f
	.zero		1


	//   ....[63]....
        /*0ea4*/ 	.word	0x0001f120
        /*0ea8*/ 	.word	0x00000016
        /*0eac*/ 	.word	0x0002d800
        /*0eb0*/ 	.short	0x0107
        /*0eb2*/ 	.byte	0x3f
	.zero		1


	//   ....[64]....
        /*0eb4*/ 	.word	0x0001f210
        /*0eb8*/ 	.word	0x00000016
        /*0ebc*/ 	.word	0x0002d800
        /*0ec0*/ 	.short	0x0101
        /*0ec2*/ 	.byte	0x3f
	.zero		1


	//   ....[65]....
        /*0ec4*/ 	.word	0x0001f230
        /*0ec8*/ 	.word	0x00000016
        /*0ecc*/ 	.word	0x0002d820
        /*0ed0*/ 	.short	0x010a
        /*0ed2*/ 	.byte	0x3f
	.zero		1


	//   ....[66]....
        /*0ed4*/ 	.word	0x0001f560
        /*0ed8*/ 	.word	0x00000003
        /*0edc*/ 	.word	0x0002d840
        /*0ee0*/ 	.short	0x010a
        /*0ee2*/ 	.byte	0x3f
	.zero		1


	//   ....[67]....
        /*0ee4*/ 	.word	0x0001f9c0
        /*0ee8*/ 	.word	0x00000002
        /*0eec*/ 	.word	0x0002d860
        /*0ef0*/ 	.short	0x010a
        /*0ef2*/ 	.byte	0x3f
	.zero		1


	//   ....[68]....
        /*0ef4*/ 	.word	0x00020110
        /*0ef8*/ 	.word	0x00000004
        /*0efc*/ 	.word	0x0002d840
        /*0f00*/ 	.short	0x010a
        /*0f02*/ 	.byte	0x3f
	.zero		1


	//   ....[69]....
        /*0f04*/ 	.word	0x00020570
        /*0f08*/ 	.word	0x00000003
        /*0f0c*/ 	.word	0x0002d860
        /*0f10*/ 	.short	0x010a
        /*0f12*/ 	.byte	0x3f
	.zero		1


	//   ....[70]....
        /*0f14*/ 	.word	0x00020c10
        /*0f18*/ 	.word	0x00000004
        /*0f1c*/ 	.word	0x0002d840
        /*0f20*/ 	.short	0x010a
        /*0f22*/ 	.byte	0x3f
	.zero		1


	//   ....[71]....
        /*0f24*/ 	.word	0x00021070
        /*0f28*/ 	.word	0x00000003
        /*0f2c*/ 	.word	0x0002d860
        /*0f30*/ 	.short	0x010a
        /*0f32*/ 	.byte	0x3f
	.zero		1


	//   ....[72]....
        /*0f34*/ 	.word	0x000216b0
        /*0f38*/ 	.word	0x00000003
        /*0f3c*/ 	.word	0x0002d860
        /*0f40*/ 	.short	0x010a
        /*0f42*/ 	.byte	0x3f
	.zero		1


	//   ....[73]....
        /*0f44*/ 	.word	0x00022800
        /*0f48*/ 	.word	0x00000007
        /*0f4c*/ 	.word	0x0002d820
        /*0f50*/ 	.short	0x010a
        /*0f52*/ 	.byte	0x3f
	.zero		1


	//   ....[74]....
        /*0f54*/ 	.word	0x00022990
        /*0f58*/ 	.word	0x00000005
        /*0f5c*/ 	.word	0x00000000
        /*0f60*/ 	.short	0x010a
        /*0f62*/ 	.byte	0x3f
	.zero		1


	//   ....[75]....
        /*0f64*/ 	.word	0x00022a00
        /*0f68*/ 	.word	0x00000003
        /*0f6c*/ 	.word	0x00000000
        /*0f70*/ 	.short	0x010a
        /*0f72*/ 	.byte	0x3f
	.zero		1


	//   ....[76]....
        /*0f74*/ 	.word	0x00022a60
        /*0f78*/ 	.word	0x00000005
        /*0f7c*/ 	.word	0x00000000
        /*0f80*/ 	.short	0x010a
        /*0f82*/ 	.byte	0x3f
	.zero		1


	//   ....[77]....
        /*0f84*/ 	.word	0x00022a90
        /*0f88*/ 	.word	0x00000003
        /*0f8c*/ 	.word	0x00000000
        /*0f90*/ 	.short	0x010a
        /*0f92*/ 	.byte	0x3f
	.zero		1


	//   ....[78]....
        /*0f94*/ 	.word	0x00022af0
        /*0f98*/ 	.word	0x0000000e
        /*0f9c*/ 	.word	0x0002d890
        /*0fa0*/ 	.short	0x010a
        /*0fa2*/ 	.byte	0x3f
	.zero		1


	//   ....[79]....
        /*0fa4*/ 	.word	0x00022b40
        /*0fa8*/ 	.word	0x0000000e
        /*0fac*/ 	.word	0x0002d890
        /*0fb0*/ 	.short	0x010a
        /*0fb2*/ 	.byte	0x3f
	.zero		1


	//   ....[80]....
        /*0fb4*/ 	.word	0x00022b90
        /*0fb8*/ 	.word	0x0000000e
        /*0fbc*/ 	.word	0x0002d890
        /*0fc0*/ 	.short	0x010a
        /*0fc2*/ 	.byte	0x3f
	.zero		1


	//   ....[81]....
        /*0fc4*/ 	.word	0x00022be0
        /*0fc8*/ 	.word	0x0000000e
        /*0fcc*/ 	.word	0x0002d8b0
        /*0fd0*/ 	.short	0x010a
        /*0fd2*/ 	.byte	0x3f
	.zero		1


	//   ....[82]....
        /*0fd4*/ 	.word	0x00022ee0
        /*0fd8*/ 	.word	0x00000002
        /*0fdc*/ 	.word	0x0002d800
        /*0fe0*/ 	.short	0x010a
        /*0fe2*/ 	.byte	0x3f
	.zero		1


	//   ....[83]....
        /*0fe4*/ 	.word	0x00023100
        /*0fe8*/ 	.word	0x00000002
        /*0fec*/ 	.word	0x0002d800
        /*0ff0*/ 	.short	0x010a
        /*0ff2*/ 	.byte	0x3f
	.zero		1


	//   ....[84]....
        /*0ff4*/ 	.word	0x00023150
        /*0ff8*/ 	.word	0x00000003
        /*0ffc*/ 	.word	0x0002d830
        /*1000*/ 	.short	0x010a
        /*1002*/ 	.byte	0x3f
	.zero		1


	//   ....[85]....
        /*1004*/ 	.word	0x000231a0
        /*1008*/ 	.word	0x00000009
        /*100c*/ 	.word	0x0002d830
        /*1010*/ 	.short	0x010a
        /*1012*/ 	.byte	0x3f
	.zero		1


	//   ....[86]....
        /*1014*/ 	.word	0x000231f0
        /*1018*/ 	.word	0x00000009
        /*101c*/ 	.word	0x0002d850
        /*1020*/ 	.short	0x010a
        /*1022*/ 	.byte	0x3f
	.zero		1


	//   ....[87]....
        /*1024*/ 	.word	0x00023240
        /*1028*/ 	.word	0x00000000
        /*102c*/ 	.word	0x0002d830
        /*1030*/ 	.short	0x010a
        /*1032*/ 	.byte	0x3f
	.zero		1


	//   ....[88]....
        /*1034*/ 	.word	0x00023290
        /*1038*/ 	.word	0x00000006
        /*103c*/ 	.word	0x0002d850
        /*1040*/ 	.short	0x010a
        /*1042*/ 	.byte	0x3f
	.zero		1


	//   ....[89]....
        /*1044*/ 	.word	0x000232e0
        /*1048*/ 	.word	0x00000000
        /*104c*/ 	.word	0x0002d830
        /*1050*/ 	.short	0x010a
        /*1052*/ 	.byte	0x3f
	.zero		1


	//   ....[90]....
        /*1054*/ 	.word	0x00023330
        /*1058*/ 	.word	0x00000006
        /*105c*/ 	.word	0x0002d850
        /*1060*/ 	.short	0x010a
        /*1062*/ 	.byte	0x3f
	.zero		1


	//   ....[91]....
        /*1064*/ 	.word	0x00023380
        /*1068*/ 	.word	0x0000000a
        /*106c*/ 	.word	0x0002d850
        /*1070*/ 	.short	0x010a
        /*1072*/ 	.byte	0x3f
	.zero		1


	//   ....[92]....
        /*1074*/ 	.word	0x00023720
        /*1078*/ 	.word	0x00000016
        /*107c*/ 	.word	0x0002d820
        /*1080*/ 	.short	0x010a
        /*1082*/ 	.byte	0x3f
	.zero		1


	//   ....[93]....
        /*1084*/ 	.word	0x00023770
        /*1088*/ 	.word	0x0000000b
        /*108c*/ 	.word	0x0002d8a0
        /*1090*/ 	.short	0x010a
        /*1092*/ 	.byte	0x3f
	.zero		1


	//   ....[94]....
        /*1094*/ 	.word	0x000237c0
        /*1098*/ 	.word	0x0000000b
        /*109c*/ 	.word	0x0002d8c0
        /*10a0*/ 	.short	0x010a
        /*10a2*/ 	.byte	0x3f
	.zero		1


	//   ....[95]....
        /*10a4*/ 	.word	0x00023810
        /*10a8*/ 	.word	0x00000006
        /*10ac*/ 	.word	0x0002d8a0
        /*10b0*/ 	.short	0x010a
        /*10b2*/ 	.byte	0x3f
	.zero		1


	//   ....[96]....
        /*10b4*/ 	.word	0x00023860
        /*10b8*/ 	.word	0x00000006
        /*10bc*/ 	.word	0x0002d8c0
        /*10c0*/ 	.short	0x010a
        /*10c2*/ 	.byte	0x3f
	.zero		1


	//   ....[97]....
        /*10c4*/ 	.word	0x00023a00
        /*10c8*/ 	.word	0x00000000
        /*10cc*/ 	.word	0x0002d840
        /*10d0*/ 	.short	0x010a
        /*10d2*/ 	.byte	0x3f
	.zero		1


	//   ....[98]....
        /*10d4*/ 	.word	0x000242b0
        /*10d8*/ 	.word	0x00000016
        /*10dc*/ 	.word	0x0002d820
        /*10e0*/ 	.short	0x010a
        /*10e2*/ 	.byte	0x3f
	.zero		1


	//   ....[99]....
        /*10e4*/ 	.word	0x00024300
        /*10e8*/ 	.word	0x00000003
        /*10ec*/ 	.word	0x0002d840
        /*10f0*/ 	.short	0x010a
        /*10f2*/ 	.byte	0x3f
	.zero		1


	//   ....[100]....
        /*10f4*/ 	.word	0x00024350
        /*10f8*/ 	.word	0x00000002
        /*10fc*/ 	.word	0x0002d860
        /*1100*/ 	.short	0x010a
        /*1102*/ 	.byte	0x3f
	.zero		1


	//   ....[101]....
        /*1104*/ 	.word	0x000243a0
        /*1108*/ 	.word	0x00000004
        /*110c*/ 	.word	0x0002d840
        /*1110*/ 	.short	0x010a
        /*1112*/ 	.byte	0x3f
	.zero		1


	//   ....[102]....
        /*1114*/ 	.word	0x000243f0
        /*1118*/ 	.word	0x00000003
        /*111c*/ 	.word	0x0002d860
        /*1120*/ 	.short	0x010a
        /*1122*/ 	.byte	0x3f
	.zero		1


	//   ....[103]....
        /*1124*/ 	.word	0x00024440
        /*1128*/ 	.word	0x00000004
        /*112c*/ 	.word	0x0002d840
        /*1130*/ 	.short	0x010a
        /*1132*/ 	.byte	0x3f
	.zero		1


	//   ....[104]....
        /*1134*/ 	.word	0x00024490
        /*1138*/ 	.word	0x00000003
        /*113c*/ 	.word	0x0002d860
        /*1140*/ 	.short	0x010a
        /*1142*/ 	.byte	0x3f
	.zero		1


	//   ....[105]....
        /*1144*/ 	.word	0x000244e0
        /*1148*/ 	.word	0x00000003
        /*114c*/ 	.word	0x0002d860
        /*1150*/ 	.short	0x010a
        /*1152*/ 	.byte	0x3f
	.zero		1


	//   ....[106]....
        /*1154*/ 	.word	0x00024e80
        /*1158*/ 	.word	0x00000007
        /*115c*/ 	.word	0x0002d820
        /*1160*/ 	.short	0x010a
        /*1162*/ 	.byte	0x3f
	.zero		1


	//   ....[107]....
        /*1164*/ 	.word	0x00025020
        /*1168*/ 	.word	0x00000005
        /*116c*/ 	.word	0x00000000
        /*1170*/ 	.short	0x010a
        /*1172*/ 	.byte	0x3f
	.zero		1


	//   ....[108]....
        /*1174*/ 	.word	0x00025070
        /*1178*/ 	.word	0x00000003
        /*117c*/ 	.word	0x00000000
        /*1180*/ 	.short	0x010a
        /*1182*/ 	.byte	0x3f
	.zero		1


	//   ....[109]....
        /*1184*/ 	.word	0x000250c0
        /*1188*/ 	.word	0x00000005
        /*118c*/ 	.word	0x00000000
        /*1190*/ 	.short	0x010a
        /*1192*/ 	.byte	0x3f
	.zero		1


	//----- nvinfo : EIATTR_NUM_MBARRIERS
	.align		4
.L_1383:
        /*1194*/ 	.byte	0x03, 0x38
        /*1196*/ 	.short	0x0016


	//----- nvinfo : EIATTR_EXIT_INSTR_OFFSETS
	.align		4
        /*1198*/ 	.byte	0x04, 0x1c
        /*119a*/ 	.short	(.L_1385 - .L_1384)


	//   ....[0]....
.L_1384:
        /*119c*/ 	.word	0x00022ae0


	//----- nvinfo : EIATTR_MAX_THREADS
	.align		4
.L_1385:
        /*11a0*/ 	.byte	0x04, 0x05
        /*11a2*/ 	.short	(.L_1387 - .L_1386)
.L_1386:
        /*11a4*/ 	.word	0x00000200
        /*11a8*/ 	.word	0x00000001
        /*11ac*/ 	.word	0x00000001


	//----- nvinfo : EIATTR_CRS_STACK_SIZE
	.align		4
.L_1387:
        /*11b0*/ 	.byte	0x04, 0x1e
        /*11b2*/ 	.short	(.L_1389 - .L_1388)
.L_1388:
        /*11b4*/ 	.word	0x00000000


	//----- nvinfo : EIATTR_CBANK_PARAM_SIZE
	.align		4
.L_1389:
        /*11b8*/ 	.byte	0x03, 0x19
        /*11ba*/ 	.short	0x0af0


	//----- nvinfo : EIATTR_PARAM_CBANK
	.align		4
        /*11bc*/ 	.byte	0x04, 0x0a
        /*11be*/ 	.short	(.L_1391 - .L_1390)
	.align		4
.L_1390:
        /*11c0*/ 	.word	index@(.nv.constant0._ZN7cutlass13device_kernelIN5flash11enable_sm90INS1_16FlashAttnFwdSm90INS1_25CollectiveMainloopFwdSm90ILi2EN4cute5tupleIJNS5_1CILi1EEES8_S8_EEENS6_IJNS7_ILi192EEENS7_ILi128EEENS7_ILi96EEEEEELi96ENS_10bfloat16_tEfNS_4arch4Sm90ELb0ELb1ELb0ELb1ELb0ELb1ELb0ELb0ELb1ELb1ELb0ELb0EEENS1_21CollectiveEpilogueFwdINS6_IJSA_SC_SB_EEES9_SE_SG_Li384ELb1ELb1ELb0ELb0EEENS1_36VarlenDynamicPersistentTileSchedulerILi192ELi128ELi384ELi128ELb0ELb1ELb1ELb1ELb0ELb1EEEEEEEEEvNT_6ParamsE)
        /*11c4*/ 	.short	0x0210
        /*11c6*/ 	.short	0x0af0


	//----- nvinfo : EIATTR_SW_WAR
	.align		4
.L_1391:
        /*11c8*/ 	.byte	0x04, 0x36
        /*11ca*/ 	.short	(.L_1393 - .L_1392)
.L_1392:
        /*11cc*/ 	.word	0x00000008
.L_1393:


//--------------------- .nv.info._ZN7cutlass13device_kernelIN5flash11enable_sm90INS1_16FlashAttnFwdSm90INS1_25CollectiveMainloopFwdSm90ILi2EN4cute5tupleIJNS5_1CILi1EEES8_S8_EEENS6_IJNS7_ILi192EEENS7_ILi144EEENS7_ILi96EEEEEELi96ENS_10bfloat16_tEfNS_4arch4Sm90ELb1ELb0ELb0ELb0ELb0ELb0ELb0ELb0ELb1ELb1ELb0ELb0EEENS1_21CollectiveEpilogueFwdINS6_IJSA_SC_SB_EEES9_SE_SG_Li384ELb0ELb1ELb0ELb0EEENS1_30DynamicPersistentTileSchedulerILi384ELi128ELb0ELb1ELb1EEEEEEEEEvNT_6ParamsE --------------------------
	.section	.nv.info._ZN7cutlass13device_kernelIN5flash11enable_sm90INS1_16FlashAttnFwdSm90INS1_25CollectiveMainloopFwdSm90ILi2EN4cute5tupleIJNS5_1CILi1EEES8_S8_EEENS6_IJNS7_ILi192EEENS7_ILi144EEENS7_ILi96EEEEEELi96ENS_10bfloat16_tEfNS_4arch4Sm90ELb1ELb0ELb0ELb0ELb0ELb0ELb0ELb0ELb1ELb1ELb0ELb0EEENS1_21CollectiveEpilogueFwdINS6_IJSA_SC_SB_EEES9_SE_SG_Li384ELb0ELb1ELb0ELb0EEENS1_30DynamicPersistentTileSchedulerILi384ELi128ELb0ELb1ELb1EEEEEEEEEvNT_6ParamsE,"",@"SHT_CUDA_INFO"
	.sectionflags	@""
	.align	4


	//----- nvinfo : EIATTR_CUDA_API_VERSION
	.align		4
        /*0000*/ 	.byte	0x04, 0x37
        /*0002*/ 	.short	(.L_1395 - .L_1394)
.L_1394:
        /*0004*/ 	.word	0x00000082


	//----- nvinfo : EIATTR_KPARAM_INFO
	.align		4
.L_1395:
        /*0008*/ 	.byte	0x04, 0x17
        /*000a*/ 	.short	(.L_1397 - .L_1396)
.L_1396:
        /*000c*/ 	.word	0x00000000
        /*0010*/ 	.short	0x0000
        /*0012*/ 	.short	0x0070
        /*0014*/ 	.byte	0x00, 0xf0, 0x01, 0x2a


	//----- nvinfo : EIATTR_SPARSE_MMA_MASK
	.align		4
.L_1397:
        /*0018*/ 	.byte	0x03, 0x50
        /*001a*/ 	.short	0x0000


	//----- nvinfo : EIATTR_MAXREG_COUNT
	.align		4
        /*001c*/ 	.byte	0x03, 0x1b
        /*001e*/ 	.short	0x0080


	//----- nvinfo : EIATTR_NUM_BARRIERS
	.align		4
        /*0020*/ 	.byte	0x02, 0x4c
        /*0022*/ 	.byte	0x10
	.zero		1


	//----- nvinfo : EIATTR_EXTERNS
	.align		4
        /*0024*/ 	.byte	0x04, 0x0f
        /*0026*/ 	.short	(.L_1399 - .L_1398)


	//   ....[0]....
	.align		4
.L_1398:
        /*0028*/ 	.word	index@(__assertfail)


	//----- nvinfo : EIATTR_ANNOTATIONS
	.align		4
.L_1399:
        /*002c*/ 	.byte	0x04, 0x55
        /*002e*/ 	.short	(.L_1401 - .L_1400)


	//   ....[0]....
.L_1400:
        /*0030*/ 	.word	0x00000001
        /*0034*/ 	.byte	0x50, 0x09, 0x00, 0x00, 0x01, 0x00, 0x00, 0x00, 0x60, 0x0a, 0x00, 0x00, 0x01, 0x00, 0x00, 0x00
        /*0044*/ 	.byte	0xa0, 0xee, 0x00, 0x00, 0x01, 0x00, 0x00, 0x00, 0xb0, 0xee, 0x00, 0x00, 0x01, 0x00, 0x00, 0x00
        /*0054*/ 	.byte	0x30, 0xef, 0x00, 0x00, 0x01, 0x00, 0x00, 0x00, 0x10, 0x0c, 0x01, 0x00, 0x01, 0x00, 0x00, 0x00
        /*0064*/ 	.byte	0x30, 0x0c, 0x01, 0x00, 0x01, 0x00, 0x00, 0x00, 0x00, 0x34, 0x01, 0x00, 0x01, 0x00, 0x00, 0x00
        /*0074*/ 	.byte	0xa0, 0x35, 0x01, 0x00, 0x01, 0x00, 0x00, 0x00, 0x40, 0x37, 0x01, 0x00


	//----- nvinfo : EIATTR_MERCURY_ISA_VERSION
	.align		4
.L_1401:
        /*0080*/ 	.byte	0x03, 0x5f
        /*0082*/ 	.short	0x0101


	//----- nvinfo : EIATTR_INT_WARP_WIDE_INSTR_OFFSETS
	.align		4
        /*0084*/ 	.byte	0x04, 0x31
        /*0086*/ 	.short	(.L_1403 - .L_1402)


	//   ....[0]....
.L_1402:
        /*0088*/ 	.word	0x00000130


	//   ....[1]....
        /*008c*/ 	.word	0x00000170


	//   ....[2]....
        /*0090*/ 	.word	0x000001e0


	//   ....[3]....
        /*0094*/ 	.word	0x0000f590


	//   ....[4]....
        /*0098*/ 	.word	0x0000f630


	//   ....[5]....
        /*009c*/ 	.word	0x00012e80


	//   ....[6]....
        /*00a0*/ 	.word	0x00012f20


	//----- nvinfo : EIATTR_COOP_GROUP_MASK_REGIDS
	.align		4
.L_1403:
        /*00a4*/ 	.byte	0x04, 0x29
        /*00a6*/ 	.short	(.L_1405 - .L_1404)


	//   ....[0]....
.L_1404:
        /*00a8*/ 	.word	0xffffffff


	//   ....[1]....
        /*00ac*/ 	.word	0xffffffff


	//   ....[2]....
        /*00b0*/ 	.word	0xffffffff


	//   ....[3]....
        /*00b4*/ 	.word	0xffffffff


	//   ....[4]....
        /*00b8*/ 	.word	0xffffffff


	//   ....[5]....
        /*00bc*/ 	.word	0xffffffff


	//   ....[6]....
        /*00c0*/ 	.word	0xffffffff


	//   ....[7]....
        /*00c4*/ 	.word	0xffffffff


	//   ....[8]....
        /*00c8*/ 	.word	0xffffffff


	//   ....[9]....
        /*00cc*/ 	.word	0xffffffff


	//   ....[10]....
        /*00d0*/ 	.word	0xffffffff


	//   ....[11]....
        /*00d4*/ 	.word	0xffffffff


	//   ....[12]....
        /*00d8*/ 	.word	0xffffffff


	//   ....[13]....
        /*00dc*/ 	.word	0xffffffff


	//   ....[14]....
        /*00e0*/ 	.word	0xffffffff


	//   ....[15]....
        /*00e4*/ 	.word	0xffffffff


	//   ....[16]....
        /*00e8*/ 	.word	0xffffffff


	//   ....[17]....
        /*00ec*/ 	.word	0xffffffff


	//   ....[18]....
        /*00f0*/ 	.word	0xffffffff


	//   ....[19]....
        /*00f4*/ 	.word	0xffffffff


	//   ....[20]....
        /*00f8*/ 	.word	0xffffffff


	//   ....[21]....
        /*00fc*/ 	.word	0xffffffff


	//   ....[22]....
        /*0100*/ 	.word	0xffffffff


	//   ....[23]....
        /*0104*/ 	.word	0xffffffff


	//   ....[24]....
        /*0108*/ 	.word	0xffffffff


	//   ....[25]....
        /*010c*/ 	.word	0xffffffff


	//   ....[26]....
        /*0110*/ 	.word	0xffffffff


	//   ....[27]....
        /*0114*/ 	.word	0xffffffff


	//   ....[28]....
        /*0118*/ 	.word	0xffffffff


	//   ....[29]....
        /*011c*/ 	.word	0xffffffff


	//   ....[30]....
        /*0120*/ 	.word	0xffffffff


	//   ....[31]....
        /*0124*/ 	.word	0xffffffff


	//   ....[32]....
        /*0128*/ 	.word	0xffffffff


	//   ....[33]....
        /*012c*/ 	.word	0xffffffff


	//   ....[34]....
        /*0130*/ 	.word	0xffffffff


	//   ....[35]....
        /*0134*/ 	.word	0xffffffff


	//   ....[36]....
        /*0138*/ 	.word	0xffffffff


	//   ....[37]....
        /*013c*/ 	.word	0xffffffff


	//   ....[38]....
        /*0140*/ 	.word	0xffffffff


	//   ....[39]....
        /*0144*/ 	.word	0xffffffff


	//   ....[40]....
        /*0148*/ 	.word	0xffffffff


	//   ....[41]....
        /*014c*/ 	.word	0xffffffff


	//   ....[42]....
        /*0150*/ 	.word	0xffffffff


	//   ....[43]....
        /*0154*/ 	.word	0xffffffff


	//   ....[44]....
        /*0158*/ 	.word	0xffffffff


	//   ....[45]....
        /*015c*/ 	.word	0xffffffff


	//   ....[46]....
        /*0160*/ 	.word	0xffffffff


	//   ....[47]....
        /*0164*/ 	.word	0xffffffff


	//   ....[48]....
        /*0168*/ 	.word	0xffffffff


	//   ....[49]....
        /*016c*/ 	.word	0xffffffff


	//   ....[50]....
        /*0170*/ 	.word	0xffffffff


	//   ....[51]....
        /*0174*/ 	.word	0xffffffff


	//   ....[52]....
        /*0178*/ 	.word	0xffffffff


	//   ....[53]....
        /*017c*/ 	.word	0xffffffff


	//   ....[54]....
        /*0180*/ 	.word	0xffffffff


	//   ....[55]....
        /*0184*/ 	.word	0xffffffff


	//   ....[56]....
        /*0188*/ 	.word	0xffffffff


	//   ....[57]....
        /*018c*/ 	.word	0xffffffff


	//   ....[58]....
        /*0190*/ 	.word	0xffffffff


	//   ....[59]....
        /*0194*/ 	.word	0x0500000f


	//   ....[60]....
        /*0198*/ 	.word	0x0500000f


	//   ....[61]....
        /*019c*/ 	.word	0x0500000f


	//   ....[62]....
        /*01a0*/ 	.word	0x0500000f


	//   ....[63]....
        /*01a4*/ 	.word	0x0500000f


	//   ....[64]....
        /*01a8*/ 	.word	0x0500000f


	//   ....[65]....
        /*01ac*/ 	.word	0x0500000f


	//   ....[66]....
        /*01b0*/ 	.word	0x0500000f


	//   ....[67]....
        /*01b4*/ 	.word	0x0500000f


	//   ....[68]....
        /*01b8*/ 	.word	0x0500000f


	//   ....[69]....
        /*01bc*/ 	.word	0x0500000f


	//   ....[70]....
        /*01c0*/ 	.word	0x0500000f


	//   ....[71]....
        /*01c4*/ 	.word	0x0500000f


	//   ....[72]....
        /*01c8*/ 	.word	0x0500000f


	//   ....[73]....
        /*01cc*/ 	.word	0x0500000f


	//----- nvinfo : EIATTR_COOP_GROUP_INSTR_OFFSETS
	.align		4
.L_1405:
        /*01d0*/ 	.byte	0x04, 0x28
        /*01d2*/ 	.short	(.L_1407 - .L_1406)


	//   ....[0]....
.L_1406:
        /*01d4*/ 	.word	0x00000070


	//   ....[1]....
        /*01d8*/ 	.word	0x00000140


	//   ....[2]....
        /*01dc*/ 	.word	0x00000190


	//   ....[3]....
        /*01e0*/ 	.word	0x000003c0


	//   ....[4]....
        /*01e4*/ 	.word	0x00000520


	//   ....[5]....
        /*01e8*/ 	.word	0x00000640


	//   ....[6]....
        /*01ec*/ 	.word	0x000007a0


	//   ....[7]....
        /*01f0*/ 	.word	0x00001590


	//   ....[8]....
        /*01f4*/ 	.word	0x00002bf0


	//   ....[9]....
        /*01f8*/ 	.word	0x00002c00


	//   ....[10]....
        /*01fc*/ 	.word	0x000037f0


	//   ....[11]....
        /*0200*/ 	.word	0x00003890


	//   ....[12]....
        /*0204*/ 	.word	0x00004230


	//   ....[13]....
        /*0208*/ 	.word	0x000042b0


	//   ....[14]....
        /*020c*/ 	.word	0x00005140


	//   ....[15]....
        /*0210*/ 	.word	0x00006b50


	//   ....[16]....
        /*0214*/ 	.word	0x00006b80


	//   ....[17]....
        /*0218*/ 	.word	0x000073a0


	//   ....[18]....
        /*021c*/ 	.word	0x000074a0


	//   ....[19]....
        /*0220*/ 	.word	0x00007ef0


	//   ....[20]....
        /*0224*/ 	.word	0x00007f80


	//   ....[21]....
        /*0228*/ 	.word	0x00009340


	//   ....[22]....
        /*022c*/ 	.word	0x0000afc0


	//   ....[23]....
        /*0230*/ 	.word	0x0000aff0


	//   ....[24]....
        /*0234*/ 	.word	0x0000b630


	//   ....[25]....
        /*0238*/ 	.word	0x0000b6b0


	//   ....[26]....
        /*023c*/ 	.word	0x0000cae0


	//   ....[27]....
        /*0240*/ 	.word	0x0000cbf0


	//   ....[28]....
        /*0244*/ 	.word	0x0000cc50


	//   ....[29]....
        /*0248*/ 	.word	0x0000cd80


	//   ....[30]....
        /*024c*/ 	.word	0x0000cdb0


	//   ....[31]....
        /*0250*/ 	.word	0x0000dd10


	//   ....[32]....
        /*0254*/ 	.word	0x0000dd40


	//   ....[33]....
        /*0258*/ 	.word	0x0000dd80


	//   ....[34]....
        /*025c*/ 	.word	0x0000ddb0


	//   ....[35]....
        /*0260*/ 	.word	0x0000e2e0


	//   ....[36]....
        /*0264*/ 	.word	0x0000e310


	//   ....[37]....
        /*0268*/ 	.word	0x0000e420


	//   ....[38]....
        /*026c*/ 	.word	0x0000e440


	//   ....[39]....
        /*0270*/ 	.word	0x0000eb70


	//   ....[40]....
        /*0274*/ 	.word	0x0000eb80


	//   ....[41]....
        /*0278*/ 	.word	0x0000ec90


	//   ....[42]....
        /*027c*/ 	.word	0x0000ecb0


	//   ....[43]....
        /*0280*/ 	.word	0x0000ee60


	//   ....[44]....
        /*0284*/ 	.word	0x0000fb70


	//   ....[45]....
        /*0288*/ 	.word	0x000106d0


	//   ....[46]....
        /*028c*/ 	.word	0x00010710


	//   ....[47]....
        /*0290*/ 	.word	0x00010740


	//   ....[48]....
        /*0294*/ 	.word	0x00010810


	//   ....[49]....
        /*0298*/ 	.word	0x00010820


	//   ....[50]....
        /*029c*/ 	.word	0x000108d0


	//   ....[51]....
        /*02a0*/ 	.word	0x000108e0


	//   ....[52]....
        /*02a4*/ 	.word	0x000108f0


	//   ....[53]....
        /*02a8*/ 	.word	0x00010900


	//   ....[54]....
        /*02ac*/ 	.word	0x00010910


	//   ....[55]....
        /*02b0*/ 	.word	0x000109f0


	//   ....[56]....
        /*02b4*/ 	.word	0x00010a90


	//   ....[57]....
        /*02b8*/ 	.word	0x000134e0


	//   ....[58]....
        /*02bc*/ 	.word	0x000136c0


	//   ....[59]....
        /*02c0*/ 	.word	0x00013c40


	//   ....[60]....
        /*02c4*/ 	.word	0x00013da0


	//   ....[61]....
        /*02c8*/ 	.word	0x00013e10


	//   ....[62]....
        /*02cc*/ 	.word	0x00013f80


	//   ....[63]....
        /*02d0*/ 	.word	0x00013fd0


	//   ....[64]....
        /*02d4*/ 	.word	0x00014100


	//   ....[65]....
        /*02d8*/ 	.word	0x00014150


	//   ....[66]....
        /*02dc*/ 	.word	0x00014270


	//   ....[67]....
        /*02e0*/ 	.word	0x000142f0


	//   ....[68]....
        /*02e4*/ 	.word	0x00014400


	//   ....[69]....
        /*02e8*/ 	.word	0x00014450


	//   ....[70]....
        /*02ec*/ 	.word	0x00014550


	//   ....[71]....
        /*02f0*/ 	.word	0x000145a0


	//   ....[72]....
        /*02f4*/ 	.word	0x000148b0


	//   ....[73]....
        /*02f8*/ 	.word	0x000149d0


	//----- nvinfo : EIATTR_REG_RECONFIG
	.align		4
.L_1407:
        /*02fc*/ 	.byte	0x01, 0x54
	.zero		2


	//----- nvinfo : EIATTR_SYSCALL_OFFSETS
	.align		4
        /*0300*/ 	.byte	0x04, 0x46
        /*0302*/ 	.short	(.L_1409 - .L_1408)


	//   ....[0]....
.L_1408:
        /*0304*/ 	.word	0x00001790


	//   ....[1]....
        /*0308*/ 	.word	0x0000f790


	//   ....[2]....
        /*030c*/ 	.word	0x0000f8e0


	//   ....[3]....
        /*0310*/ 	.word	0x0000f9d0


	//   ....[4]....
        /*0314*/ 	.word	0x000101d0


	//----- nvinfo : EIATTR_MBARRIER_INSTR_OFFSETS
	.align		4
.L_1409:
        /*0318*/ 	.byte	0x04, 0x39
        /*031a*/ 	.short	(.L_1411 - .L_1410)


	//   ....[0]....
.L_1410:
        /*031c*/ 	.word	0x00000270
        /*0320*/ 	.word	0x000000ff
        /*0324*/ 	.word	0x00031c00
        /*0328*/ 	.short	0x0100
        /*032a*/ 	.byte	0x08
	.zero		1


	//   ....[1]....
        /*032c*/ 	.word	0x00000280
        /*0330*/ 	.word	0x000000ff
        /*0334*/ 	.word	0x00031c20
        /*0338*/ 	.short	0x0100
        /*033a*/ 	.byte	0x08
	.zero		1


	//   ....[2]....
        /*033c*/ 	.word	0x00000370
        /*0340*/ 	.word	0x000000ff
        /*0344*/ 	.word	0x00031c30
        /*0348*/ 	.short	0x0100
        /*034a*/ 	.byte	0x08
	.zero		1


	//   ....[3]....
        /*034c*/ 	.word	0x00000380
        /*0350*/ 	.word	0x000000ff
        /*0354*/ 	.word	0x00031c40
        /*0358*/ 	.short	0x0100
        /*035a*/ 	.byte	0x08
	.zero		1


	//   ....[4]....
        /*035c*/ 	.word	0x00000390
        /*0360*/ 	.word	0x000000ff
        /*0364*/ 	.word	0x00031c38
        /*0368*/ 	.short	0x0100
        /*036a*/ 	.byte	0x08
	.zero		1


	//   ....[5]....
        /*036c*/ 	.word	0x000003a0
        /*0370*/ 	.word	0x000000ff
        /*0374*/ 	.word	0x00031c48
        /*0378*/ 	.short	0x0100
        /*037a*/ 	.byte	0x08
	.zero		1


	//   ....[6]....
        /*037c*/ 	.word	0x000004d0
        /*0380*/ 	.word	0x000000ff
        /*0384*/ 	.word	0x00031c50
        /*0388*/ 	.short	0x0100
        /*038a*/ 	.byte	0x08
	.zero		1


	//   ....[7]....
        /*038c*/ 	.word	0x000004e0
        /*0390*/ 	.word	0x000000ff
        /*0394*/ 	.word	0x00031c60
        /*0398*/ 	.short	0x0100
        /*039a*/ 	.byte	0x08
	.zero		1


	//   ....[8]....
        /*039c*/ 	.word	0x000004f0
        /*03a0*/ 	.word	0x000000ff
        /*03a4*/ 	.word	0x00031c58
        /*03a8*/ 	.short	0x0100
        /*03aa*/ 	.byte	0x08
	.zero		1


	//   ....[9]....
        /*03ac*/ 	.word	0x00000500
        /*03b0*/ 	.word	0x000000ff
        /*03b4*/ 	.word	0x00031c68
        /*03b8*/ 	.short	0x0100
        /*03ba*/ 	.byte	0x08
	.zero		1


	//   ....[10]....
        /*03bc*/ 	.word	0x000005f0
        /*03c0*/ 	.word	0x000000ff
        /*03c4*/ 	.word	0x00031c70
        /*03c8*/ 	.short	0x0100
        /*03ca*/ 	.byte	0x06
	.zero		1


	//   ....[11]....
        /*03cc*/ 	.word	0x00000600
        /*03d0*/ 	.word	0x000000ff
        /*03d4*/ 	.word	0x00031c80
        /*03d8*/ 	.short	0x0100
        /*03da*/ 	.byte	0x06
	.zero		1


	//   ....[12]....
        /*03dc*/ 	.word	0x00000610
        /*03e0*/ 	.word	0x000000ff
        /*03e4*/ 	.word	0x00031c78
        /*03e8*/ 	.short	0x0100
        /*03ea*/ 	.byte	0x06
	.zero		1


	//   ....[13]....
        /*03ec*/ 	.word	0x00000620
        /*03f0*/ 	.word	0x000000ff
        /*03f4*/ 	.word	0x00031c88
        /*03f8*/ 	.short	0x0100
        /*03fa*/ 	.byte	0x06
	.zero		1


	//   ....[14]....
        /*03fc*/ 	.word	0x00000750
        /*0400*/ 	.word	0x000000ff
        /*0404*/ 	.word	0x00031c90
        /*0408*/ 	.short	0x0100
        /*040a*/ 	.byte	0x08
	.zero		1


	//   ....[15]....
        /*040c*/ 	.word	0x00000760
        /*0410*/ 	.word	0x000000ff
        /*0414*/ 	.word	0x00031ca0
        /*0418*/ 	.short	0x0100
        /*041a*/ 	.byte	0x08
	.zero		1


	//   ....[16]....
        /*041c*/ 	.word	0x00000770
        /*0420*/ 	.word	0x000000ff
        /*0424*/ 	.word	0x00031c98
        /*0428*/ 	.short	0x0100
        /*042a*/ 	.byte	0x08
	.zero		1


	//   ....[17]....
        /*042c*/ 	.word	0x00000780
        /*0430*/ 	.word	0x000000ff
        /*0434*/ 	.word	0x00031ca8
        /*0438*/ 	.short	0x0100
        /*043a*/ 	.byte	0x08
	.zero		1


	//   ....[18]....
        /*043c*/ 	.word	0x000008b0
        /*0440*/ 	.word	0x000000ff
        /*0444*/ 	.word	0x00031cb0
        /*0448*/ 	.short	0x0100
        /*044a*/ 	.byte	0x08
	.zero		1


	//   ....[19]....
        /*044c*/ 	.word	0x000008c0
        /*0450*/ 	.word	0x000000ff
        /*0454*/ 	.word	0x00031cc0
        /*0458*/ 	.short	0x0100
        /*045a*/ 	.byte	0x08
	.zero		1


	//   ....[20]....
        /*045c*/ 	.word	0x000008d0
        /*0460*/ 	.word	0x000000ff
        /*0464*/ 	.word	0x00031cb8
        /*0468*/ 	.short	0x0100
        /*046a*/ 	.byte	0x08
	.zero		1


	//   ....[21]....
        /*046c*/ 	.word	0x000008e0
        /*0470*/ 	.word	0x000000ff
        /*0474*/ 	.word	0x00031cc8
        /*0478*/ 	.short	0x0100
        /*047a*/ 	.byte	0x08
	.zero		1


	//   ....[22]....
        /*047c*/ 	.word	0x00001830
        /*0480*/ 	.word	0x000000ff
        /*0484*/ 	.word	0x00031c00
        /*0488*/ 	.short	0x010a
        /*048a*/ 	.byte	0x25
	.zero		1


	//   ....[23]....
        /*048c*/ 	.word	0x000018b0
        /*0490*/ 	.word	0x00000003
        /*0494*/ 	.word	0x00031c30
        /*0498*/ 	.short	0x010a
        /*049a*/ 	.byte	0x3f
	.zero		1


	//   ....[24]....
        /*049c*/ 	.word	0x00001910
        /*04a0*/ 	.word	0x00000003
        /*04a4*/ 	.word	0x00031c30
        /*04a8*/ 	.short	0x010a
        /*04aa*/ 	.byte	0x3f
	.zero		1


	//   ....[25]....
        /*04ac*/ 	.word	0x00004430
        /*04b0*/ 	.word	0x0000000b
        /*04b4*/ 	.word	0x00000000
        /*04b8*/ 	.short	0x0101
        /*04ba*/ 	.byte	0x3f
	.zero		1


	//   ....[26]....
        /*04bc*/ 	.word	0x00005280
        /*04c0*/ 	.word	0x000000ff
        /*04c4*/ 	.word	0x00031c30
        /*04c8*/ 	.short	0x010a
        /*04ca*/ 	.byte	0x04
	.zero		1


	//   ....[27]....
        /*04cc*/ 	.word	0x000052c0
        /*04d0*/ 	.word	0x000000ff
        /*04d4*/ 	.word	0x00031c30
        /*04d8*/ 	.short	0x010a
        /*04da*/ 	.byte	0x04
	.zero		1


	//   ....[28]....
        /*04dc*/ 	.word	0x00006950
        /*04e0*/ 	.word	0x000000ff
        /*04e4*/ 	.word	0x00031c50
        /*04e8*/ 	.short	0x010a
        /*04ea*/ 	.byte	0x04
	.zero		1


	//   ....[29]....
        /*04ec*/ 	.word	0x00006990
        /*04f0*/ 	.word	0x000000ff
        /*04f4*/ 	.word	0x00031c50
        /*04f8*/ 	.short	0x010a
        /*04fa*/ 	.byte	0x04
	.zero		1


	//   ....[30]....
        /*04fc*/ 	.word	0x000086c0
        /*0500*/ 	.word	0x00000007
        /*0504*/ 	.word	0x00000000
        /*0508*/ 	.short	0x0101
        /*050a*/ 	.byte	0x3f
	.zero		1


	//   ....[31]....
        /*050c*/ 	.word	0x00008810
        /*0510*/ 	.word	0x00000049
        /*0514*/ 	.word	0x00000000
        /*0518*/ 	.short	0x0101
        /*051a*/ 	.byte	0x3f
	.zero		1


	//   ....[32]....
        /*051c*/ 	.word	0x000094a0
        /*0520*/ 	.word	0x000000ff
        /*0524*/ 	.word	0x00031c30
        /*0528*/ 	.short	0x010a
        /*052a*/ 	.byte	0x04
	.zero		1


	//   ....[33]....
        /*052c*/ 	.word	0x000094e0
        /*0530*/ 	.word	0x000000ff
        /*0534*/ 	.word	0x00031c30
        /*0538*/ 	.short	0x010a
        /*053a*/ 	.byte	0x04
	.zero		1


	//   ....[34]....
        /*053c*/ 	.word	0x0000ab70
        /*0540*/ 	.word	0x000000ff
        /*0544*/ 	.word	0x00031c50
        /*0548*/ 	.short	0x010a
        /*054a*/ 	.byte	0x04
	.zero		1


	//   ....[35]....
        /*054c*/ 	.word	0x0000abb0
        /*0550*/ 	.word	0x000000ff
        /*0554*/ 	.word	0x00031c50
        /*0558*/ 	.short	0x010a
        /*055a*/ 	.byte	0x04
	.zero		1


	//   ....[36]....
        /*055c*/ 	.word	0x0000bef0
        /*0560*/ 	.word	0x00000087
        /*0564*/ 	.word	0x00000000
        /*0568*/ 	.short	0x0101
        /*056a*/ 	.byte	0x3f
	.zero		1


	//   ....[37]....
        /*056c*/ 	.word	0x0000c040
        /*0570*/ 	.word	0x00000008
        /*0574*/ 	.word	0x00000000
        /*0578*/ 	.short	0x0101
        /*057a*/ 	.byte	0x3f
	.zero		1


	//   ....[38]....
        /*057c*/ 	.word	0x0000cb60
        /*0580*/ 	.word	0x000000ff
        /*0584*/ 	.word	0x00031c50
        /*0588*/ 	.short	0x010a
        /*058a*/ 	.byte	0x05
	.zero		1


	//   ....[39]....
        /*058c*/ 	.word	0x0000cba0
        /*0590*/ 	.word	0x000000ff
        /*0594*/ 	.word	0x00031c50
        /*0598*/ 	.short	0x010a
        /*059a*/ 	.byte	0x05
	.zero		1


	//   ....[40]....
        /*059c*/ 	.word	0x0000d270
        /*05a0*/ 	.word	0x00000008
        /*05a4*/ 	.word	0x00000000
        /*05a8*/ 	.short	0x0101
        /*05aa*/ 	.byte	0x3f
	.zero		1


	//   ....[41]....
        /*05ac*/ 	.word	0x0000e300
        /*05b0*/ 	.word	0x000000ff
        /*05b4*/ 	.word	0x00000000
        /*05b8*/ 	.short	0x0101
        /*05ba*/ 	.byte	0x05
	.zero		1


	//   ....[42]....
        /*05bc*/ 	.word	0x0000fda0
        /*05c0*/ 	.word	0x00000003
        /*05c4*/ 	.word	0x00031c40
        /*05c8*/ 	.short	0x010a
        /*05ca*/ 	.byte	0x3f
	.zero		1


	//   ....[43]....
        /*05cc*/ 	.word	0x00010ba0
        /*05d0*/ 	.word	0x00000011
        /*05d4*/ 	.word	0x00031c00
        /*05d8*/ 	.short	0x0107
        /*05da*/ 	.byte	0x3f
	.zero		1


	//   ....[44]....
        /*05dc*/ 	.word	0x00010c90
        /*05e0*/ 	.word	0x00000011
        /*05e4*/ 	.word	0x00031c00
        /*05e8*/ 	.short	0x0101
        /*05ea*/ 	.byte	0x3f
	.zero		1


	//   ....[45]....
        /*05ec*/ 	.word	0x00010cb0
        /*05f0*/ 	.word	0x00000011
        /*05f4*/ 	.word	0x00031c20
        /*05f8*/ 	.short	0x010a
        /*05fa*/ 	.byte	0x3f
	.zero		1


	//   ....[46]....
        /*05fc*/ 	.word	0x00010fd0
        /*0600*/ 	.word	0x00000002
        /*0604*/ 	.word	0x00031c40
        /*0608*/ 	.short	0x010a
        /*060a*/ 	.byte	0x3f
	.zero		1


	//   ....[47]....
        /*060c*/ 	.word	0x000113e0
        /*0610*/ 	.word	0x00000003
        /*0614*/ 	.word	0x00000060
        /*0618*/ 	.short	0x010a
        /*061a*/ 	.byte	0x3f
	.zero		1


	//   ....[48]....
        /*061c*/ 	.word	0x00011af0
        /*0620*/ 	.word	0x00000003
        /*0624*/ 	.word	0x00031c40
        /*0628*/ 	.short	0x010a
        /*062a*/ 	.byte	0x3f
	.zero		1


	//   ....[49]....
        /*062c*/ 	.word	0x00011f20
        /*0630*/ 	.word	0x0000000c
        /*0634*/ 	.word	0x00000060
        /*0638*/ 	.short	0x010a
        /*063a*/ 	.byte	0x3f
	.zero		1


	//   ....[50]....
        /*063c*/ 	.word	0x00012580
        /*0640*/ 	.word	0x00000002
        /*0644*/ 	.word	0x00031c40
        /*0648*/ 	.short	0x010a
        /*064a*/ 	.byte	0x3f
	.zero		1


	//   ....[51]....
        /*064c*/ 	.word	0x000129c0
        /*0650*/ 	.word	0x00000008
        /*0654*/ 	.word	0x00000060
        /*0658*/ 	.short	0x010a
        /*065a*/ 	.byte	0x3f
	.zero		1


	//   ....[52]....
        /*065c*/ 	.word	0x00012fc0
        /*0660*/ 	.word	0x00000003
        /*0664*/ 	.word	0x00031c60
        /*0668*/ 	.short	0x010a
        /*066a*/ 	.byte	0x3f
	.zero		1


	//   ....[53]....
        /*066c*/ 	.word	0x00013640
        /*0670*/ 	.word	0x00000007
        /*0674*/ 	.word	0x00031c20
        /*0678*/ 	.short	0x010a
        /*067a*/ 	.byte	0x3f
	.zero		1


	//   ....[54]....
        /*067c*/ 	.word	0x00013800
        /*0680*/ 	.word	0x00000005
        /*0684*/ 	.word	0x00000000
        /*0688*/ 	.short	0x010a
        /*068a*/ 	.byte	0x3f
	.zero		1


	//   ....[55]....
        /*068c*/ 	.word	0x00013870
        /*0690*/ 	.word	0x00000003
        /*0694*/ 	.word	0x00000000
        /*0698*/ 	.short	0x010a
        /*069a*/ 	.byte	0x3f
	.zero		1


	//   ....[56]....
        /*069c*/ 	.word	0x000138d0
        /*06a0*/ 	.word	0x00000005
        /*06a4*/ 	.word	0x00000000
        /*06a8*/ 	.short	0x010a
        /*06aa*/ 	.byte	0x3f
	.zero		1


	//   ....[57]....
        /*06ac*/ 	.word	0x00013900
        /*06b0*/ 	.word	0x00000003
        /*06b4*/ 	.word	0x00000000
        /*06b8*/ 	.short	0x010a
        /*06ba*/ 	.byte	0x3f
	.zero		1


	//   ....[58]....
        /*06bc*/ 	.word	0x00013970
        /*06c0*/ 	.word	0x00000003
        /*06c4*/ 	.word	0x00031c00
        /*06c8*/ 	.short	0x010a
        /*06ca*/ 	.byte	0x3f
	.zero		1


	//   ....[59]....
        /*06cc*/ 	.word	0x000139c0
        /*06d0*/ 	.word	0x00000003
        /*06d4*/ 	.word	0x00031c30
        /*06d8*/ 	.short	0x010a
        /*06da*/ 	.byte	0x3f
	.zero		1


	//   ....[60]....
        /*06dc*/ 	.word	0x00013a20
        /*06e0*/ 	.word	0x00000005
        /*06e4*/ 	.word	0x00031c30
        /*06e8*/ 	.short	0x010a
        /*06ea*/ 	.byte	0x3f
	.zero		1


	//   ....[61]....
        /*06ec*/ 	.word	0x00013a80
        /*06f0*/ 	.word	0x00000005
        /*06f4*/ 	.word	0x00031c50
        /*06f8*/ 	.short	0x010a
        /*06fa*/ 	.byte	0x3f
	.zero		1


	//   ....[62]....
        /*06fc*/ 	.word	0x00013ae0
        /*0700*/ 	.word	0x00000005
        /*0704*/ 	.word	0x00031c30
        /*0708*/ 	.short	0x010a
        /*070a*/ 	.byte	0x3f
	.zero		1


	//   ....[63]....
        /*070c*/ 	.word	0x00013b40
        /*0710*/ 	.word	0x00000005
        /*0714*/ 	.word	0x00031c50
        /*0718*/ 	.short	0x010a
        /*071a*/ 	.byte	0x3f
	.zero		1


	//   ....[64]....
        /*071c*/ 	.word	0x00013ba0
        /*0720*/ 	.word	0x00000007
        /*0724*/ 	.word	0x00031c50
        /*0728*/ 	.short	0x010a
        /*072a*/ 	.byte	0x3f
	.zero		1


	//   ....[65]....
        /*072c*/ 	.word	0x00013cf0
        /*0730*/ 	.word	0x00000003
        /*0734*/ 	.word	0x00031c40
        /*0738*/ 	.short	0x010a
        /*073a*/ 	.byte	0x3f
	.zero		1


	//   ....[66]....
        /*073c*/ 	.word	0x000145d0
        /*0740*/ 	.word	0x00000011
        /*0744*/ 	.word	0x00031c20
        /*0748*/ 	.short	0x010a
        /*074a*/ 	.byte	0x3f
	.zero		1


	//   ....[67]....
        /*074c*/ 	.word	0x00014620
        /*0750*/ 	.word	0x00000002
        /*0754*/ 	.word	0x00031c40
        /*0758*/ 	.short	0x010a
        /*075a*/ 	.byte	0x3f
	.zero		1


	//   ....[68]....
        /*075c*/ 	.word	0x00014670
        /*0760*/ 	.word	0x00000003
        /*0764*/ 	.word	0x00000060
        /*0768*/ 	.short	0x010a
        /*076a*/ 	.byte	0x3f
	.zero		1


	//   ....[69]....
        /*076c*/ 	.word	0x000146c0
        /*0770*/ 	.word	0x00000003
        /*0774*/ 	.word	0x00031c40
        /*0778*/ 	.short	0x010a
        /*077a*/ 	.byte	0x3f
	.zero		1


	//   ....[70]....
        /*077c*/ 	.word	0x00014710
        /*0780*/ 	.word	0x0000000c
        /*0784*/ 	.word	0x00000060
        /*0788*/ 	.short	0x010a
        /*078a*/ 	.byte	0x3f
	.zero		1


	//   ....[71]....
        /*078c*/ 	.word	0x00014760
        /*0790*/ 	.word	0x00000002
        /*0794*/ 	.word	0x00031c40
        /*0798*/ 	.short	0x010a
        /*079a*/ 	.byte	0x3f
	.zero		1


	//   ....[72]....
        /*079c*/ 	.word	0x000147b0
        /*07a0*/ 	.word	0x00000008
        /*07a4*/ 	.word	0x00000060
        /*07a8*/ 	.short	0x010a
        /*07aa*/ 	.byte	0x3f
	.zero		1


	//   ....[73]....
        /*07ac*/ 	.word	0x00014800
        /*07b0*/ 	.word	0x00000003
        /*07b4*/ 	.word	0x00031c60
        /*07b8*/ 	.short	0x010a
        /*07ba*/ 	.byte	0x3f
	.zero		1


	//   ....[74]....
        /*07bc*/ 	.word	0x000148f0
        /*07c0*/ 	.word	0x00000007
        /*07c4*/ 	.word	0x00031c20
        /*07c8*/ 	.short	0x010a
        /*07ca*/ 	.byte	0x3f
	.zero		1


	//   ....[75]....
        /*07cc*/ 	.word	0x00014a90
        /*07d0*/ 	.word	0x00000005
        /*07d4*/ 	.word	0x00000000
        /*07d8*/ 	.short	0x010a
        /*07da*/ 	.byte	0x3f
	.zero		1


	//   ....[76]....
        /*07dc*/ 	.word	0x00014ae0
        /*07e0*/ 	.word	0x00000003
        /*07e4*/ 	.word	0x00000000
        /*07e8*/ 	.short	0x010a
        /*07ea*/ 	.byte	0x3f
	.zero		1


	//   ....[77]....
        /*07ec*/ 	.word	0x00014b30
        /*07f0*/ 	.word	0x00000005
        /*07f4*/ 	.word	0x00000000
        /*07f8*/ 	.short	0x010a
        /*07fa*/ 	.byte	0x3f
	.zero		1


	//----- nvinfo : EIATTR_NUM_MBARRIERS
	.align		4
.L_1411:
        /*07fc*/ 	.byte	0x03, 0x38
        /*07fe*/ 	.short	0x0016


	//----- nvinfo : EIATTR_EXIT_INSTR_OFFSETS
	.align		4
        /*0800*/ 	.byte	0x04, 0x1c
        /*0802*/ 	.short	(.L_1413 - .L_1412)


	//   ....[0]....
.L_1412:
        /*0804*/ 	.word	0x00000a50


	//   ....[1]....
        /*0808*/ 	.word	0x0000edf0


	//   ....[2]....
        /*080c*/ 	.word	0x00013950


	//----- nvinfo : EIATTR_MAX_THREADS
	.align		4
.L_1413:
        /*0810*/ 	.byte	0x04, 0x05
        /*0812*/ 	.short	(.L_1415 - .L_1414)
.L_1414:
        /*0814*/ 	.word	0x00000200
        /*0818*/ 	.word	0x00000001
        /*081c*/ 	.word	0x00000001


	//----- nvinfo : EIATTR_CRS_STACK_SIZE
	.align		4
.L_1415:
        /*0820*/ 	.byte	0x04, 0x1e
        /*0822*/ 	.short	(.L_1417 - .L_1416)
.L_1416:
        /*0824*/ 	.word	0x00000000


	//----- nvinfo : EIATTR_CBANK_PARAM_SIZE
	.align		4
.L_1417:
        /*0828*/ 	.byte	0x03, 0x19
        /*082a*/ 	.short	0x0af0


	//----- nvinfo : EIATTR_PARAM_CBANK
	.align		4
        /*082c*/ 	.byte	0x04, 0x0a
        /*082e*/ 	.short	(.L_1419 - .L_1418)
	.align		4
.L_1418:
        /*0830*/ 	.word	index@(.nv.constant0._ZN7cutlass13device_kernelIN5flash11enable_sm90INS1_16FlashAttnFwdSm90INS1_25CollectiveMainloopFwdSm90ILi2EN4cute5tupleIJNS5_1CILi1EEES8_S8_EEENS6_IJNS7_ILi192EEENS7_ILi144EEENS7_ILi96EEEEEELi96ENS_10bfloat16_tEfNS_4arch4Sm90ELb1ELb0ELb0ELb0ELb0ELb0ELb0ELb0ELb1ELb1ELb0ELb0EEENS1_21CollectiveEpilogueFwdINS6_IJSA_SC_SB_EEES9_SE_SG_Li384ELb0ELb1ELb0ELb0EEENS1_30DynamicPersistentTileSchedulerILi384ELi128ELb0ELb1ELb1EEEEEEEEEvNT_6ParamsE)
        /*0834*/ 	.short	0x0210
        /*0836*/ 	.short	0x0af0


	//----- nvinfo : EIATTR_SW_WAR
	.align		4
.L_1419:
        /*0838*/ 	.byte	0x04, 0x36
        /*083a*/ 	.short	(.L_1421 - .L_1420)
.L_1420:
        /*083c*/ 	.word	0x00000008
.L_1421:


//--------------------- .nv.info._ZN7cutlass13device_kernelIN5flash11enable_sm90INS1_16FlashAttnFwdSm90INS1_25CollectiveMainloopFwdSm90ILi2EN4cute5tupleIJNS5_1CILi1EEES8_S8_EEENS6_IJNS7_ILi192EEENS7_ILi144EEENS7_ILi96EEEEEELi96ENS_10bfloat16_tEfNS_4arch4Sm90ELb1ELb0ELb0ELb1ELb0ELb0ELb0ELb0ELb1ELb1ELb0ELb0EEENS1_21CollectiveEpilogueFwdINS6_IJSA_SC_SB_EEES9_SE_SG_Li384ELb1ELb1ELb0ELb0EEENS1_36VarlenDynamicPersistentTileSchedulerILi192ELi144ELi384ELi128ELb0ELb1ELb1ELb1ELb1ELb1EEEEEEEEEvNT_6ParamsE --------------------------
	.section	.nv.info._ZN7cutlass13device_kernelIN5flash11enable_sm90INS1_16FlashAttnFwdSm90INS1_25CollectiveMainloopFwdSm90ILi2EN4cute5tupleIJNS5_1CILi1EEES8_S8_EEENS6_IJNS7_ILi192EEENS7_ILi144EEENS7_ILi96EEEEEELi96ENS_10bfloat16_tEfNS_4arch4Sm90ELb1ELb0ELb0ELb1ELb0ELb0ELb0ELb0ELb1ELb1ELb0ELb0EEENS1_21CollectiveEpilogueFwdINS6_IJSA_SC_SB_EEES9_SE_SG_Li384ELb1ELb1ELb0ELb0EEENS1_36VarlenDynamicPersistentTileSchedulerILi192ELi144ELi384ELi128ELb0ELb1ELb1ELb1ELb1ELb1EEEEEEEEEvNT_6ParamsE,"",@"SHT_CUDA_INFO"
	.sectionflags	@""
	.align	4


	//----- nvinfo : EIATTR_CUDA_API_VERSION
	.align		4
        /*0000*/ 	.byte	0x04, 0x37
        /*0002*/ 	.short	(.L_1423 - .L_1422)
.L_1422:
        /*0004*/ 	.word	0x00000082


	//----- nvinfo : EIATTR_KPARAM_INFO
	.align		4
.L_1423:
        /*0008*/ 	.byte	0x04, 0x17
        /*000a*/ 	.short	(.L_1425 - .L_1424)
.L_1424:
        /*000c*/ 	.word	0x00000000
        /*0010*/ 	.short	0x0000
        /*0012*/ 	.short	0x0070
        /*0014*/ 	.byte	0x00, 0xf0, 0x01, 0x2a


	//----- nvinfo : EIATTR_SPARSE_MMA_MASK
	.align		4
.L_1425:
        /*0018*/ 	.byte	0x03, 0x50
        /*001a*/ 	.short	0x0000


	//----- nvinfo : EIATTR_MAXREG_COUNT
	.align		4
        /*001c*/ 	.byte	0x03, 0x1b
        /*001e*/ 	.short	0x0080


	//----- nvinfo : EIATTR_NUM_BARRIERS
	.align		4
        /*0020*/ 	.byte	0x02, 0x4c
        /*0022*/ 	.byte	0x10
	.zero		1


	//----- nvinfo : EIATTR_EXTERNS
	.align		4
        /*0024*/ 	.byte	0x04, 0x0f
        /*0026*/ 	.short	(.L_1427 - .L_1426)


	//   ....[0]....
	.align		4
.L_1426:
        /*0028*/ 	.word	index@(__assertfail)


	//----- nvinfo : EIATTR_ANNOTATIONS
	.align		4
.L_1427:
        /*002c*/ 	.byte	0x04, 0x55
        /*002e*/ 	.short	(.L_1429 - .L_1428)


	//   ....[0]....
.L_1428:
        /* <DEDUP_REMOVED lines=23> */


	//----- nvinfo : EIATTR_MERCURY_ISA_VERSION
	.align		4
.L_1429:
        /*0188*/ 	.byte	0x03, 0x5f
        /*018a*/ 	.short	0x0101


	//----- nvinfo : EIATTR_UNUSED_LOAD_BYTE_OFFSET
	.align		4
        /*018c*/ 	.byte	0x04, 0x44
        /*018e*/ 	.short	(.L_1431 - .L_1430)


	//   ....[0]....
.L_1430:
        /*0190*/ 	.word	0x00000a60
        /*0194*/ 	.word	0x0000fff0


	//   ....[1]....
        /*0198*/ 	.word	0x0000d8c0
        /*019c*/ 	.word	0x0000fff0


	//----- nvinfo : EIATTR_INT_WARP_WIDE_INSTR_OFFSETS
	.align		4
.L_1431:
        /*01a0*/ 	.byte	0x04, 0x31
        /*01a2*/ 	.short	(.L_1433 - .L_1432)


	//   ....[0]....
.L_1432:
        /*01a4*/ 	.word	0x00000130


	//   ....[1]....
        /*01a8*/ 	.word	0x00000170


	//   ....[2]....
        /*01ac*/ 	.word	0x000001e0


	//   ....[3]....
        /*01b0*/ 	.word	0x00010a40


	//   ....[4]....
        /*01b4*/ 	.word	0x00010ae0


	//   ....[5]....
        /*01b8*/ 	.word	0x00014570


	//   ....[6]....
        /*01bc*/ 	.word	0x00014610


	//----- nvinfo : EIATTR_COOP_GROUP_MASK_REGIDS
	.align		4
.L_1433:
        /*01c0*/ 	.byte	0x04, 0x29
        /*01c2*/ 	.short	(.L_1435 - .L_1434)


	//   ....[0]....
.L_1434:
        /*01c4*/ 	.word	0xffffffff


	//   ....[1]....
        /*01c8*/ 	.word	0xffffffff


	//   ....[2]....
        /*01cc*/ 	.word	0xffffffff


	//   ....[3]....
        /*01d0*/ 	.word	0xffffffff


	//   ....[4]....
        /*01d4*/ 	.word	0xffffffff


	//   ....[5]....
        /*01d8*/ 	.word	0xffffffff


	//   ....[6]....
        /*01dc*/ 	.word	0xffffffff


	//   ....[7]....
        /*01e0*/ 	.word	0xffffffff


	//   ....[8]....
        /*01e4*/ 	.word	0xffffffff


	//   ....[9]....
        /*01e8*/ 	.word	0xffffffff


	//   ....[10]....
        /*01ec*/ 	.word	0xffffffff


	//   ....[11]....
        /*01f0*/ 	.word	0xffffffff


	//   ....[12]....
        /*01f4*/ 	.word	0xffffffff


	//   ....[13]....
        /*01f8*/ 	.word	0xffffffff


	//   ....[14]....
        /*01fc*/ 	.word	0xffffffff


	//   ....[15]....
        /*0200*/ 	.word	0xffffffff


	//   ....[16]....
        /*0204*/ 	.word	0xffffffff


	//   ....[17]....
        /*0208*/ 	.word	0xffffffff


	//   ....[18]....
        /*020c*/ 	.word	0xffffffff


	//   ....[19]....
        /*0210*/ 	.word	0xffffffff


	//   ....[20]....
        /*0214*/ 	.word	0xffffffff


	//   ....[21]....
        /*0218*/ 	.word	0xffffffff


	//   ....[22]....
        /*021c*/ 	.word	0xffffffff


	//   ....[23]....
        /*0220*/ 	.word	0xffffffff


	//   ....[24]....
        /*0224*/ 	.word	0xffffffff


	//   ....[25]....
        /*0228*/ 	.word	0xffffffff


	//   ....[26]....
        /*022c*/ 	.word	0xffffffff


	//   ....[27]....
        /*0230*/ 	.word	0xffffffff


	//   ....[28]....
        /*0234*/ 	.word	0xffffffff


	//   ....[29]....
        /*0238*/ 	.word	0xffffffff


	//   ....[30]....
        /*023c*/ 	.word	0xffffffff


	//   ....[31]....
        /*0240*/ 	.word	0xffffffff


	//   ....[32]....
        /*0244*/ 	.word	0xffffffff


	//   ....[33]....
        /*0248*/ 	.word	0xffffffff


	//   ....[34]....
        /*024c*/ 	.word	0xffffffff


	//   ....[35]....
        /*0250*/ 	.word	0xffffffff


	//   ....[36]....
        /*0254*/ 	.word	0xffffffff


	//   ....[37]....
        /*0258*/ 	.word	0xffffffff


	//   ....[38]....
        /*025c*/ 	.word	0xffffffff


	//   ....[39]....
        /*0260*/ 	.word	0xffffffff


	//   ....[40]....
        /*0264*/ 	.word	0xffffffff


	//   ....[41]....
        /*0268*/ 	.word	0xffffffff


	//   ....[42]....
        /*026c*/ 	.word	0xffffffff


	//   ....[43]....
        /*0270*/ 	.word	0xffffffff


	//   ....[44]....
        /*0274*/ 	.word	0xffffffff


	//   ....[45]....
        /*0278*/ 	.word	0xffffffff


	//   ....[46]....
        /*027c*/ 	.word	0xffffffff


	//   ....[47]....
        /*0280*/ 	.word	0xffffffff


	//   ....[48]....
        /*0284*/ 	.word	0xffffffff


	//   ....[49]....
        /*0288*/ 	.word	0xffffffff


	//   ....[50]....
        /*028c*/ 	.word	0xffffffff


	//   ....[51]....
        /*0290*/ 	.word	0xffffffff


	//   ....[52]....
        /*0294*/ 	.word	0xffffffff


	//   ....[53]....
        /*0298*/ 	.word	0xffffffff


	//   ....[54]....
        /*029c*/ 	.word	0xffffffff


	//   ....[55]....
        /*02a0*/ 	.word	0xffffffff


	//   ....[56]....
        /*02a4*/ 	.word	0xffffffff


	//   ....[57]....
        /*02a8*/ 	.word	0xffffffff


	//   ....[58]....
        /*02ac*/ 	.word	0xffffffff


	//   ....[59]....
        /*02b0*/ 	.word	0xffffffff


	//   ....[60]....
        /*02b4*/ 	.word	0xffffffff


	//   ....[61]....
        /*02b8*/ 	.word	0xffffffff


	//   ....[62]....
        /*02bc*/ 	.word	0xffffffff


	//   ....[63]....
        /*02c0*/ 	.word	0xffffffff


	//   ....[64]....
        /*02c4*/ 	.word	0xffffffff


	//   ....[65]....
        /*02c8*/ 	.word	0xffffffff


	//   ....[66]....
        /*02cc*/ 	.word	0xffffffff


	//   ....[67]....
        /*02d0*/ 	.word	0xffffffff


	//   ....[68]....
        /*02d4*/ 	.word	0xffffffff


	//   ....[69]....
        /*02d8*/ 	.word	0xffffffff


	//   ....[70]....
        /*02dc*/ 	.word	0xffffffff


	//   ....[71]....
        /*02e0*/ 	.word	0xffffffff


	//   ....[72]....
        /*02e4*/ 	.word	0xffffffff


	//   ....[73]....
        /*02e8*/ 	.word	0xffffffff


	//   ....[74]....
        /*02ec*/ 	.word	0xffffffff


	//   ....[75]....
        /*02f0*/ 	.word	0xffffffff


	//   ....[76]....
        /*02f4*/ 	.word	0xffffffff


	//   ....[77]....
        /*02f8*/ 	.word	0xffffffff


	//   ....[78]....
        /*02fc*/ 	.word	0xffffffff


	//   ....[79]....
        /*0300*/ 	.word	0xffffffff


	//   ....[80]....
        /*0304*/ 	.word	0xffffffff


	//   ....[81]....
        /*0308*/ 	.word	0xffffffff


	//   ....[82]....
        /*030c*/ 	.word	0xffffffff


	//   ....[83]....
        /*0310*/ 	.word	0xffffffff


	//   ....[84]....
        /*0314*/ 	.word	0xffffffff


	//   ....[85]....
        /*0318*/ 	.word	0xffffffff


	//   ....[86]....
        /*031c*/ 	.word	0xffffffff


	//   ....[87]....
        /*0320*/ 	.word	0xffffffff


	//   ....[88]....
        /*0324*/ 	.word	0xffffffff


	//   ....[89]....
        /*0328*/ 	.word	0xffffffff


	//   ....[90]....
        /*032c*/ 	.word	0x0500000f


	//   ....[91]....
        /*0330*/ 	.word	0x0500000f


	//   ....[92]....
        /*0334*/ 	.word	0x0500000f


	//   ....[93]....
        /*0338*/ 	.word	0x0500000f


	//   ....[94]....
        /*033c*/ 	.word	0x0500000f


	//   ....[95]....
        /*0340*/ 	.word	0x0500000f


	//   ....[96]....
        /*0344*/ 	.word	0x0500000f


	//   ....[97]....
        /*0348*/ 	.word	0x0500000f


	//   ....[98]....
        /*034c*/ 	.word	0x0500000f


	//   ....[99]....
        /*0350*/ 	.word	0x0500000f


	//   ....[100]....
        /*0354*/ 	.word	0x0500000f


	//   ....[101]....
        /*0358*/ 	.word	0x0500000f


	//   ....[102]....
        /*035c*/ 	.word	0x0500000f


	//   ....[103]....
        /*0360*/ 	.word	0x0500000f


	//   ....[104]....
        /*0364*/ 	.word	0x0500000f


	//   ....[105]....
        /*0368*/ 	.word	0x0500000f


	//   ....[106]....
        /*036c*/ 	.word	0x0500000f


	//   ....[107]....
        /*0370*/ 	.word	0x0500000f


	//   ....[108]....
        /*0374*/ 	.word	0x0500000f


	//   ....[109]....
        /*0378*/ 	.word	0x0500000f


	//   ....[110]....
        /*037c*/ 	.word	0x0500000f


	//   ....[111]....
        /*0380*/ 	.word	0x0500000f


	//   ....[112]....
        /*0384*/ 	.word	0x0500000f


	//   ....[113]....
        /*0388*/ 	.word	0x0500000f


	//   ....[114]....
        /*038c*/ 	.word	0x0500000f


	//   ....[115]....
        /*0390*/ 	.word	0x0500000f


	//   ....[116]....
        /*0394*/ 	.word	0x0500000f


	//   ....[117]....
        /*0398*/ 	.word	0x0500000f


	//   ....[118]....
        /*039c*/ 	.word	0x0500000f


	//   ....[119]....
        /*03a0*/ 	.word	0x0500000f


	//   ....[120]....
        /*03a4*/ 	.word	0x0500000f


	//----- nvinfo : EIATTR_COOP_GROUP_INSTR_OFFSETS
	.align		4
.L_1435:
        /*03a8*/ 	.byte	0x04, 0x28
        /*03aa*/ 	.short	(.L_1437 - .L_1436)


	//   ....[0]....
.L_1436:
        /*03ac*/ 	.word	0x00000070


	//   ....[1]....
        /*03b0*/ 	.word	0x00000140


	//   ....[2]....
        /*03b4*/ 	.word	0x00000190


	//   ....[3]....
        /*03b8*/ 	.word	0x000003c0


	//   ....[4]....
        /*03bc*/ 	.word	0x00000520


	//   ....[5]....
        /*03c0*/ 	.word	0x00000640


	//   ....[6]....
        /*03c4*/ 	.word	0x000007a0


	//   ....[7]....
        /*03c8*/ 	.word	0x00001800


	//   ....[8]....
        /*03cc*/ 	.word	0x00002f20


	//   ....[9]....
        /*03d0*/ 	.word	0x00003760


	//   ....[10]....
        /*03d4*/ 	.word	0x00003ae0


	//   ....[11]....
        /*03d8*/ 	.word	0x00003ba0


	//   ....[12]....
        /*03dc*/ 	.word	0x000044f0


	//   ....[13]....
        /*03e0*/ 	.word	0x00004580


	//   ....[14]....
        /*03e4*/ 	.word	0x00005430


	//   ....[15]....
        /*03e8*/ 	.word	0x00006e30


	//   ....[16]....
        /*03ec*/ 	.word	0x00006e60


	//   ....[17]....
        /*03f0*/ 	.word	0x000076c0


	//   ....[18]....
        /*03f4*/ 	.word	0x000077c0


	//   ....[19]....
        /*03f8*/ 	.word	0x00008230


	//   ....[20]....
        /*03fc*/ 	.word	0x000082d0


	//   ....[21]....
        /*0400*/ 	.word	0x00009630


	//   ....[22]....
        /*0404*/ 	.word	0x0000b2b0


	//   ....[23]....
        /*0408*/ 	.word	0x0000b2e0


	//   ....[24]....
        /*040c*/ 	.word	0x0000b920


	//   ....[25]....
        /*0410*/ 	.word	0x0000b9a0


	//   ....[26]....
        /*0414*/ 	.word	0x0000cdd0


	//   ....[27]....
        /*0418*/ 	.word	0x0000cee0


	//   ....[28]....
        /*041c*/ 	.word	0x0000cf40


	//   ....[29]....
        /*0420*/ 	.word	0x0000d070


	//   ....[30]....
        /*0424*/ 	.word	0x0000d0a0


	//   ....[31]....
        /*0428*/ 	.word	0x0000e350


	//   ....[32]....
        /*042c*/ 	.word	0x0000e390


	//   ....[33]....
        /*0430*/ 	.word	0x0000e3d0


	//   ....[34]....
        /*0434*/ 	.word	0x0000e400


	//   ....[35]....
        /*0438*/ 	.word	0x0000e890


	//   ....[36]....
        /*043c*/ 	.word	0x0000e8b0


	//   ....[37]....
        /*0440*/ 	.word	0x0000e9c0


	//   ....[38]....
        /*0444*/ 	.word	0x0000e9e0


	//   ....[39]....
        /*0448*/ 	.word	0x0000f3d0


	//   ....[40]....
        /*044c*/ 	.word	0x0000f3e0


	//   ....[41]....
        /*0450*/ 	.word	0x0000f4f0


	//   ....[42]....
        /*0454*/ 	.word	0x0000f510


	//   ....[43]....
        /*0458*/ 	.word	0x0000f680


	//   ....[44]....
        /*045c*/ 	.word	0x0000f870


	//   ....[45]....
        /*0460*/ 	.word	0x0000f8a0


	//   ....[46]....
        /*0464*/ 	.word	0x0000f8d0


	//   ....[47]....
        /*0468*/ 	.word	0x0000f900


	//   ....[48]....
        /*046c*/ 	.word	0x0000f930


	//   ....[49]....
        /*0470*/ 	.word	0x0000f960


	//   ....[50]....
        /*0474*/ 	.word	0x0000fae0


	//   ....[51]....
        /*0478*/ 	.word	0x0000fb10


	//   ....[52]....
        /*047c*/ 	.word	0x0000fb40


	//   ....[53]....
        /*0480*/ 	.word	0x0000fb70


	//   ....[54]....
        /*0484*/ 	.word	0x0000fba0


	//   ....[55]....
        /*0488*/ 	.word	0x0000fbd0


	//   ....[56]....
        /*048c*/ 	.word	0x0000fc90


	//   ....[57]....
        /*0490*/ 	.word	0x0000fcf0


	//   ....[58]....
        /*0494*/ 	.word	0x0000fd90


	//   ....[59]....
        /*0498*/ 	.word	0x00010fe0


	//   ....[60]....
        /*049c*/ 	.word	0x00011cd0


	//   ....[61]....
        /*04a0*/ 	.word	0x00011ce0


	//   ....[62]....
        /*04a4*/ 	.word	0x00011d00


	//   ....[63]....
        /*04a8*/ 	.word	0x00011db0


	//   ....[64]....
        /*04ac*/ 	.word	0x00011dd0


	//   ....[65]....
        /*04b0*/ 	.word	0x00011e70


	//   ....[66]....
        /*04b4*/ 	.word	0x00011e90


	//   ....[67]....
        /*04b8*/ 	.word	0x00011ea0


	//   ....[68]....
        /*04bc*/ 	.word	0x00011f30


	//   ....[69]....
        /*04c0*/ 	.word	0x00011f80


	//   ....[70]....
        /*04c4*/ 	.word	0x00011f90


	//   ....[71]....
        /*04c8*/ 	.word	0x00011fc0


	//   ....[72]....
        /*04cc*/ 	.word	0x00014cd0


	//   ....[73]....
        /*04d0*/ 	.word	0x00014d20


	//   ....[74]....
        /*04d4*/ 	.word	0x00014d50


	//   ....[75]....
        /*04d8*/ 	.word	0x00014d80


	//   ....[76]....
        /*04dc*/ 	.word	0x00014d90


	//   ....[77]....
        /*04e0*/ 	.word	0x00014dc0


	//   ....[78]....
        /*04e4*/ 	.word	0x00014df0


	//   ....[79]....
        /*04e8*/ 	.word	0x00014e20


	//   ....[80]....
        /*04ec*/ 	.word	0x00014fb0


	//   ....[81]....
        /*04f0*/ 	.word	0x00014fe0


	//   ....[82]....
        /*04f4*/ 	.word	0x00015010


	//   ....[83]....
        /*04f8*/ 	.word	0x00015040


	//   ....[84]....
        /*04fc*/ 	.word	0x00015070


	//   ....[85]....
        /*0500*/ 	.word	0x000150a0


	//   ....[86]....
        /*0504*/ 	.word	0x00015160


	//   ....[87]....
        /*0508*/ 	.word	0x00015180


	//   ....[88]....
        /*050c*/ 	.word	0x000151f0


	//   ....[89]....
        /*0510*/ 	.word	0x000158a0


	//   ....[90]....
        /*0514*/ 	.word	0x00015e60


	//   ....[91]....
        /*0518*/ 	.word	0x00016010


	//   ....[92]....
        /*051c*/ 	.word	0x00016060


	//   ....[93]....
        /*0520*/ 	.word	0x00016190


	//   ....[94]....
        /*0524*/ 	.word	0x000161e0


	//   ....[95]....
        /*0528*/ 	.word	0x00016300


	//   ....[96]....
        /*052c*/ 	.word	0x00016370


	//   ....[97]....
        /*0530*/ 	.word	0x00016490


	//   ....[98]....
        /*0534*/ 	.word	0x00016500


	//   ....[99]....
        /*0538*/ 	.word	0x000165f0


	//   ....[100]....
        /*053c*/ 	.word	0x00016660


	//   ....[101]....
        /*0540*/ 	.word	0x00016770


	//   ....[102]....
        /*0544*/ 	.word	0x000167c0


	//   ....[103]....
        /*0548*/ 	.word	0x00016ad0


	//   ....[104]....
        /*054c*/ 	.word	0x00016b70


	//   ....[105]....
        /*0550*/ 	.word	0x00016ca0


	//   ....[106]....
        /*0554*/ 	.word	0x00016d10


	//   ....[107]....
        /*0558*/ 	.word	0x00016d80


	//   ....[108]....
        /*055c*/ 	.word	0x00016df0


	//   ....[109]....
        /*0560*/ 	.word	0x00016e60


	//   ....[110]....
        /*0564*/ 	.word	0x00016ee0


	//   ....[111]....
        /*0568*/ 	.word	0x00016f70


	//   ....[112]....
        /*056c*/ 	.word	0x00017000


	//   ....[113]....
        /*0570*/ 	.word	0x00017070


	//   ....[114]....
        /*0574*/ 	.word	0x000170e0


	//   ....[115]....
        /*0578*/ 	.word	0x00017150


	//   ....[116]....
        /*057c*/ 	.word	0x000171d0


	//   ....[117]....
        /*0580*/ 	.word	0x00017240


	//   ....[118]....
        /*0584*/ 	.word	0x000172e0


	//   ....[119]....
        /*0588*/ 	.word	0x00017370


	//   ....[120]....
        /*058c*/ 	.word	0x00017490


	//----- nvinfo : EIATTR_REG_RECONFIG
	.align		4
.L_1437:
        /*0590*/ 	.byte	0x01, 0x54
	.zero		2


	//----- nvinfo : EIATTR_SYSCALL_OFFSETS
	.align		4
        /*0594*/ 	.byte	0x04, 0x46
        /*0596*/ 	.short	(.L_1439 - .L_1438)


	//   ....[0]....
.L_1438:
        /*0598*/ 	.word	0x00001a00


	//   ....[1]....
        /*059c*/ 	.word	0x00010c40


	//   ....[2]....
        /*05a0*/ 	.word	0x00010d90


	//   ....[3]....
        /*05a4*/ 	.word	0x00010e80


	//   ....[4]....
        /*05a8*/ 	.word	0x00011740


	//----- nvinfo : EIATTR_MBARRIER_INSTR_OFFSETS
	.align		4
.L_1439:
        /*05ac*/ 	.byte	0x04, 0x39
        /*05ae*/ 	.short	(.L_1441 - .L_1440)


	//   ....[0]....
.L_1440:
        /*05b0*/ 	.word	0x00000270
        /*05b4*/ 	.word	0x000000ff
        /*05b8*/ 	.word	0x00031c00
        /*05bc*/ 	.short	0x0100
        /*05be*/ 	.byte	0x08
	.zero		1


	//   ....[1]....
        /*05c0*/ 	.word	0x00000280
        /*05c4*/ 	.word	0x000000ff
        /*05c8*/ 	.word	0x00031c20
        /*05cc*/ 	.short	0x0100
        /*05ce*/ 	.byte	0x08
	.zero		1


	//   ....[2]....
        /*05d0*/ 	.word	0x00000370
        /*05d4*/ 	.word	0x000000ff
        /*05d8*/ 	.word	0x00031c30
        /*05dc*/ 	.short	0x0100
        /*05de*/ 	.byte	0x08
	.zero		1


	//   ....[3]....
        /*05e0*/ 	.word	0x00000380
        /*05e4*/ 	.word	0x000000ff
        /*05e8*/ 	.word	0x00031c40
        /*05ec*/ 	.short	0x0100
        /*05ee*/ 	.byte	0x08
	.zero		1


	//   ....[4]....
        /*05f0*/ 	.word	0x00000390
        /*05f4*/ 	.word	0x000000ff
        /*05f8*/ 	.word	0x00031c38
        /*05fc*/ 	.short	0x0100
        /*05fe*/ 	.byte	0x08
	.zero		1


	//   ....[5]....
        /*0600*/ 	.word	0x000003a0
        /*0604*/ 	.word	0x000000ff
        /*0608*/ 	.word	0x00031c48
        /*060c*/ 	.short	0x0100
        /*060e*/ 	.byte	0x08
	.zero		1


	//   ....[6]....
        /*0610*/ 	.word	0x000004d0
        /*0614*/ 	.word	0x000000ff
        /*0618*/ 	.word	0x00031c50
        /*061c*/ 	.short	0x0100
        /*061e*/ 	.byte	0x08
	.zero		1


	//   ....[7]....
        /*0620*/ 	.word	0x000004e0
        /*0624*/ 	.word	0x000000ff
        /*0628*/ 	.word	0x00031c60
        /*062c*/ 	.short	0x0100
        /*062e*/ 	.byte	0x08
	.zero		1


	//   ....[8]....
        /*0630*/ 	.word	0x000004f0
        /*0634*/ 	.word	0x000000ff
        /*0638*/ 	.word	0x00031c58
        /*063c*/ 	.short	0x0100
        /*063e*/ 	.byte	0x08
	.zero		1


	//   ....[9]....
        /*0640*/ 	.word	0x00000500
        /*0644*/ 	.word	0x000000ff
        /*0648*/ 	.word	0x00031c68
        /*064c*/ 	.short	0x0100
        /*064e*/ 	.byte	0x08
	.zero		1


	//   ....[10]....
        /*0650*/ 	.word	0x000005f0
        /*0654*/ 	.word	0x000000ff
        /*0658*/ 	.word	0x00031c70
        /*065c*/ 	.short	0x0100
        /*065e*/ 	.byte	0x06
	.zero		1


	//   ....[11]....
        /*0660*/ 	.word	0x00000600
        /*0664*/ 	.word	0x000000ff
        /*0668*/ 	.word	0x00031c80
        /*066c*/ 	.short	0x0100
        /*066e*/ 	.byte	0x06
	.zero		1


	//   ....[12]....
        /*0670*/ 	.word	0x00000610
        /*0674*/ 	.word	0x000000ff
        /*0678*/ 	.word	0x00031c78
        /*067c*/ 	.short	0x0100
        /*067e*/ 	.byte	0x06
	.zero		1


	//   ....[13]....
        /*0680*/ 	.word	0x00000620
        /*0684*/ 	.word	0x000000ff
        /*0688*/ 	.word	0x00031c88
        /*068c*/ 	.short	0x0100
        /*068e*/ 	.byte	0x06
	.zero		1


	//   ....[14]....
        /*0690*/ 	.word	0x00000750
        /*0694*/ 	.word	0x000000ff
        /*0698*/ 	.word	0x00031c90
        /*069c*/ 	.short	0x0100
        /*069e*/ 	.byte	0x08
	.zero		1


	//   ....[15]....
        /*06a0*/ 	.word	0x00000760
        /*06a4*/ 	.word	0x000000ff
        /*06a8*/ 	.word	0x00031ca0
        /*06ac*/ 	.short	0x0100
        /*06ae*/ 	.byte	0x08
	.zero		1


	//   ....[16]....
        /*06b0*/ 	.word	0x00000770
        /*06b4*/ 	.word	0x000000ff
        /*06b8*/ 	.word	0x00031c98
        /*06bc*/ 	.short	0x0100
        /*06be*/ 	.byte	0x08
	.zero		1


	//   ....[17]....
        /*06c0*/ 	.word	0x00000780
        /*06c4*/ 	.word	0x000000ff
        /*06c8*/ 	.word	0x00031ca8
        /*06cc*/ 	.short	0x0100
        /*06ce*/ 	.byte	0x08
	.zero		1


	//   ....[18]....
        /*06d0*/ 	.word	0x000008b0
        /*06d4*/ 	.word	0x000000ff
        /*06d8*/ 	.word	0x00031cb0
        /*06dc*/ 	.short	0x0100
        /*06de*/ 	.byte	0x08
	.zero		1


	//   ....[19]....
        /*06e0*/ 	.word	0x000008c0
        /*06e4*/ 	.word	0x000000ff
        /*06e8*/ 	.word	0x00031cc0
        /*06ec*/ 	.short	0x0100
        /*06ee*/ 	.byte	0x08
	.zero		1


	//   ....[20]....
        /*06f0*/ 	.word	0x000008d0
        /*06f4*/ 	.word	0x000000ff
        /*06f8*/ 	.word	0x00031cb8
        /*06fc*/ 	.short	0x0100
        /*06fe*/ 	.byte	0x08
	.zero		1


	//   ....[21]....
        /*0700*/ 	.word	0x000008e0
        /*0704*/ 	.word	0x000000ff
        /*0708*/ 	.word	0x00031cc8
        /*070c*/ 	.short	0x0100
        /*070e*/ 	.byte	0x08
	.zero		1


	//   ....[22]....
        /*0710*/ 	.word	0x00001aa0
        /*0714*/ 	.word	0x000000ff
        /*0718*/ 	.word	0x00031c00
        /*071c*/ 	.short	0x010a
        /*071e*/ 	.byte	0x25
	.zero		1


	//   ....[23]....
        /*0720*/ 	.word	0x00001b20
        /*0724*/ 	.word	0x00000003
        /*0728*/ 	.word	0x00031c30
        /*072c*/ 	.short	0x010a
        /*072e*/ 	.byte	0x3f
	.zero		1


	//   ....[24]....
        /*0730*/ 	.word	0x00001b80
        /*0734*/ 	.word	0x00000003
        /*0738*/ 	.word	0x00031c30
        /*073c*/ 	.short	0x010a
        /*073e*/ 	.byte	0x3f
	.zero		1


	//   ....[25]....
        /*0740*/ 	.word	0x00004600
        /*0744*/ 	.word	0x0000000b
        /*0748*/ 	.word	0x00000000
        /*074c*/ 	.short	0x0101
        /*074e*/ 	.byte	0x3f
	.zero		1


	//   ....[26]....
        /*0750*/ 	.word	0x00005570
        /*0754*/ 	.word	0x000000ff
        /*0758*/ 	.word	0x00031c30
        /*075c*/ 	.short	0x010a
        /*075e*/ 	.byte	0x04
	.zero		1


	//   ....[27]....
        /*0760*/ 	.word	0x000055b0
        /*0764*/ 	.word	0x000000ff
        /*0768*/ 	.word	0x00031c30
        /*076c*/ 	.short	0x010a
        /*076e*/ 	.byte	0x04
	.zero		1


	//   ....[28]....
        /*0770*/ 	.word	0x00006c40
        /*0774*/ 	.word	0x000000ff
        /*0778*/ 	.word	0x00031c50
        /*077c*/ 	.short	0x010a
        /*077e*/ 	.byte	0x04
	.zero		1


	//   ....[29]....
        /*0780*/ 	.word	0x00006c80
        /*0784*/ 	.word	0x000000ff
        /*0788*/ 	.word	0x00031c50
        /*078c*/ 	.short	0x010a
        /*078e*/ 	.byte	0x04
	.zero		1


	//   ....[30]....
        /*0790*/ 	.word	0x00008a20
        /*0794*/ 	.word	0x0000004b
        /*0798*/ 	.word	0x00000000
        /*079c*/ 	.short	0x0101
        /*079e*/ 	.byte	0x3f
	.zero		1


	//   ....[31]....
        /*07a0*/ 	.word	0x00008ab0
        /*07a4*/ 	.word	0x00000049
        /*07a8*/ 	.word	0x00000000
        /*07ac*/ 	.short	0x0101
        /*07ae*/ 	.byte	0x3f
	.zero		1


	//   ....[32]....
        /*07b0*/ 	.word	0x000097a0
        /*07b4*/ 	.word	0x000000ff
        /*07b8*/ 	.word	0x00031c30
        /*07bc*/ 	.short	0x010a
        /*07be*/ 	.byte	0x04
	.zero		1


	//   ....[33]....
        /*07c0*/ 	.word	0x000097e0
        /*07c4*/ 	.word	0x000000ff
        /*07c8*/ 	.word	0x00031c30
        /*07cc*/ 	.short	0x010a
        /*07ce*/ 	.byte	0x04
	.zero		1


	//   ....[34]....
        /*07d0*/ 	.word	0x0000ae70
        /*07d4*/ 	.word	0x000000ff
        /*07d8*/ 	.word	0x00031c50
        /*07dc*/ 	.short	0x010a
        /*07de*/ 	.byte	0x04
	.zero		1


	//   ....[35]....
        /*07e0*/ 	.word	0x0000aeb0
        /*07e4*/ 	.word	0x000000ff
        /*07e8*/ 	.word	0x00031c50
        /*07ec*/ 	.short	0x010a
        /*07ee*/ 	.byte	0x04
	.zero		1


	//   ....[36]....
        /*07f0*/ 	.word	0x0000c1e0
        /*07f4*/ 	.word	0x00000087
        /*07f8*/ 	.word	0x00000000
        /*07fc*/ 	.short	0x0101
        /*07fe*/ 	.byte	0x3f
	.zero		1


	//   ....[37]....
        /*0800*/ 	.word	0x0000c330
        /*0804*/ 	.word	0x00000008
        /*0808*/ 	.word	0x00000000
        /*080c*/ 	.short	0x0101
        /*080e*/ 	.byte	0x3f
	.zero		1


	//   ....[38]....
        /*0810*/ 	.word	0x0000ce50
        /*0814*/ 	.word	0x000000ff
        /*0818*/ 	.word	0x00031c50
        /*081c*/ 	.short	0x010a
        /*081e*/ 	.byte	0x06
	.zero		1


	//   ....[39]....
        /*0820*/ 	.word	0x0000ce90
        /*0824*/ 	.word	0x000000ff
        /*0828*/ 	.word	0x00031c50
        /*082c*/ 	.short	0x010a
        /*082e*/ 	.byte	0x06
	.zero		1


	//   ....[40]....
        /*0830*/ 	.word	0x0000d560
        /*0834*/ 	.word	0x00000008
        /*0838*/ 	.word	0x00000000
        /*083c*/ 	.short	0x0101
        /*083e*/ 	.byte	0x3f
	.zero		1


	//   ....[41]....
        /*0840*/ 	.word	0x0000e810
        /*0844*/ 	.word	0x000000ff
        /*0848*/ 	.word	0x00000000
        /*084c*/ 	.short	0x0101
        /*084e*/ 	.byte	0x04
	.zero		1


	//   ....[42]....
        /*0850*/ 	.word	0x000111f0
        /*0854*/ 	.word	0x00000000
        /*0858*/ 	.word	0x00031c40
        /*085c*/ 	.short	0x010a
        /*085e*/ 	.byte	0x3f
	.zero		1


	//   ....[43]....
        /*0860*/ 	.word	0x00012140
        /*0864*/ 	.word	0x00000016
        /*0868*/ 	.word	0x00031c00
        /*086c*/ 	.short	0x0107
        /*086e*/ 	.byte	0x3f
	.zero		1


	//   ....[44]....
        /*0870*/ 	.word	0x00012240
        /*0874*/ 	.word	0x00000016
        /*0878*/ 	.word	0x00031c00
        /*087c*/ 	.short	0x0101
        /*087e*/ 	.byte	0x3f
	.zero		1


	//   ....[45]....
        /*0880*/ 	.word	0x00012260
        /*0884*/ 	.word	0x00000016
        /*0888*/ 	.word	0x00031c20
        /*088c*/ 	.short	0x010a
        /*088e*/ 	.byte	0x3f
	.zero		1


	//   ....[46]....
        /*0890*/ 	.word	0x00012570
        /*0894*/ 	.word	0x00000003
        /*0898*/ 	.word	0x00031c40
        /*089c*/ 	.short	0x010a
        /*089e*/ 	.byte	0x3f
	.zero		1


	//   ....[47]....
        /*08a0*/ 	.word	0x000129f0
        /*08a4*/ 	.word	0x00000003
        /*08a8*/ 	.word	0x00000060
        /*08ac*/ 	.short	0x010a
        /*08ae*/ 	.byte	0x3f
	.zero		1


	//   ....[48]....
        /*08b0*/ 	.word	0x00013110
        /*08b4*/ 	.word	0x00000003
        /*08b8*/ 	.word	0x00031c40
        /*08bc*/ 	.short	0x010a
        /*08be*/ 	.byte	0x3f
	.zero		1


	//   ....[49]....
        /*08c0*/ 	.word	0x00013590
        /*08c4*/ 	.word	0x0000000c
        /*08c8*/ 	.word	0x00000060
        /*08cc*/ 	.short	0x010a
        /*08ce*/ 	.byte	0x3f
	.zero		1


	//   ....[50]....
        /*08d0*/ 	.word	0x00013c00
        /*08d4*/ 	.word	0x00000002
        /*08d8*/ 	.word	0x00031c40
        /*08dc*/ 	.short	0x010a
        /*08de*/ 	.byte	0x3f
	.zero		1


	//   ....[51]....
        /*08e0*/ 	.word	0x00014090
        /*08e4*/ 	.word	0x00000008
        /*08e8*/ 	.word	0x00000060
        /*08ec*/ 	.short	0x010a
        /*08ee*/ 	.byte	0x3f
	.zero		1


	//   ....[52]....
        /*08f0*/ 	.word	0x000146c0
        /*08f4*/ 	.word	0x00000003
        /*08f8*/ 	.word	0x00031c60
        /*08fc*/ 	.short	0x010a
        /*08fe*/ 	.byte	0x3f
	.zero		1


	//   ....[53]....
        /*0900*/ 	.word	0x00015820
        /*0904*/ 	.word	0x00000009
        /*0908*/ 	.word	0x00031c20
        /*090c*/ 	.short	0x010a
        /*090e*/ 	.byte	0x3f
	.zero		1


	//   ....[54]....
        /*0910*/ 	.word	0x000159e0
        /*0914*/ 	.word	0x00000006
        /*0918*/ 	.word	0x00000000
        /*091c*/ 	.short	0x010a
        /*091e*/ 	.byte	0x3f
	.zero		1


	//   ....[55]....
        /*0920*/ 	.word	0x00015a50
        /*0924*/ 	.word	0x00000007
        /*0928*/ 	.word	0x00000000
        /*092c*/ 	.short	0x010a
        /*092e*/ 	.byte	0x3f
	.zero		1


	//   ....[56]....
        /*0930*/ 	.word	0x00015ab0
        /*0934*/ 	.word	0x00000004
        /*0938*/ 	.word	0x00000000
        /*093c*/ 	.short	0x010a
        /*093e*/ 	.byte	0x3f
	.zero		1


	//   ....[57]....
        /*0940*/ 	.word	0x00015ae0
        /*0944*/ 	.word	0x00000005
        /*0948*/ 	.word	0x00000000
        /*094c*/ 	.short	0x010a
        /*094e*/ 	.byte	0x3f
	.zero		1


	//   ....[58]....
        /*0950*/ 	.word	0x00015b50
        /*0954*/ 	.word	0x00000003
        /*0958*/ 	.word	0x00031c00
        /*095c*/ 	.short	0x010a
        /*095e*/ 	.byte	0x3f
	.zero		1


	//   ....[59]....
        /*0960*/ 	.word	0x00015ba0
        /*0964*/ 	.word	0x00000003
        /*0968*/ 	.word	0x00031c30
        /*096c*/ 	.short	0x010a
        /*096e*/ 	.byte	0x3f
	.zero		1


	//   ....[60]....
        /*0970*/ 	.word	0x00015c00
        /*0974*/ 	.word	0x00000005
        /*0978*/ 	.word	0x00031c30
        /*097c*/ 	.short	0x010a
        /*097e*/ 	.byte	0x3f
	.zero		1


	//   ....[61]....
        /*0980*/ 	.word	0x00015c60
        /*0984*/ 	.word	0x00000005
        /*0988*/ 	.word	0x00031c50
        /*098c*/ 	.short	0x010a
        /*098e*/ 	.byte	0x3f
	.zero		1


	//   ....[62]....
        /*0990*/ 	.word	0x00015cc0
        /*0994*/ 	.word	0x00000005
        /*0998*/ 	.word	0x00031c30
        /*099c*/ 	.short	0x010a
        /*099e*/ 	.byte	0x3f
	.zero		1


	//   ....[63]....
        /*09a0*/ 	.word	0x00015d20
        /*09a4*/ 	.word	0x00000005
        /*09a8*/ 	.word	0x00031c50
        /*09ac*/ 	.short	0x010a
        /*09ae*/ 	.byte	0x3f
	.zero		1


	//   ....[64]....
        /*09b0*/ 	.word	0x00015d80
        /*09b4*/ 	.word	0x00000007
        /*09b8*/ 	.word	0x00031c50
        /*09bc*/ 	.short	0x010a
        /*09be*/ 	.byte	0x3f
	.zero		1


	//   ....[65]....
        /*09c0*/ 	.word	0x00015f20
        /*09c4*/ 	.word	0x00000000
        /*09c8*/ 	.word	0x00031c40
        /*09cc*/ 	.short	0x010a
        /*09ce*/ 	.byte	0x3f
	.zero		1


	//   ....[66]....
        /*09d0*/ 	.word	0x000167f0
        /*09d4*/ 	.word	0x00000016
        /*09d8*/ 	.word	0x00031c20
        /*09dc*/ 	.short	0x010a
        /*09de*/ 	.byte	0x3f
	.zero		1


	//   ....[67]....
        /*09e0*/ 	.word	0x00016840
        /*09e4*/ 	.word	0x00000003
        /*09e8*/ 	.word	0x00031c40
        /*09ec*/ 	.short	0x010a
        /*09ee*/ 	.byte	0x3f
	.zero		1


	//   ....[68]....
        /*09f0*/ 	.word	0x00016890
        /*09f4*/ 	.word	0x00000003
        /*09f8*/ 	.word	0x00000060
        /*09fc*/ 	.short	0x010a
        /*09fe*/ 	.byte	0x3f
	.zero		1


	//   ....[69]....
        /*0a00*/ 	.word	0x000168e0
        /*0a04*/ 	.word	0x00000003
        /*0a08*/ 	.word	0x00031c40
        /*0a0c*/ 	.short	0x010a
        /*0a0e*/ 	.byte	0x3f
	.zero		1


	//   ....[70]....
        /*0a10*/ 	.word	0x00016930
        /*0a14*/ 	.word	0x0000000c
        /*0a18*/ 	.word	0x00000060
        /*0a1c*/ 	.short	0x010a
        /*0a1e*/ 	.byte	0x3f
	.zero		1


	//   ....[71]....
        /*0a20*/ 	.word	0x00016980
        /*0a24*/ 	.word	0x00000002
        /*0a28*/ 	.word	0x00031c40
        /*0a2c*/ 	.short	0x010a
        /*0a2e*/ 	.byte	0x3f
	.zero		1


	//   ....[72]....
        /*0a30*/ 	.word	0x000169d0
        /*0a34*/ 	.word	0x00000008
        /*0a38*/ 	.word	0x00000060
        /*0a3c*/ 	.short	0x010a
        /*0a3e*/ 	.byte	0x3f
	.zero		1


	//   ....[73]....
        /*0a40*/ 	.word	0x00016a20
        /*0a44*/ 	.word	0x00000003
        /*0a48*/ 	.word	0x00031c60
        /*0a4c*/ 	.short	0x010a
        /*0a4e*/ 	.byte	0x3f
	.zero		1


	//   ....[74]....
        /*0a50*/ 	.word	0x000173b0
        /*0a54*/ 	.word	0x00000009
        /*0a58*/ 	.word	0x00031c20
        /*0a5c*/ 	.short	0x010a
        /*0a5e*/ 	.byte	0x3f
	.zero		1


	//   ....[75]....
        /*0a60*/ 	.word	0x00017550
        /*0a64*/ 	.word	0x00000006
        /*0a68*/ 	.word	0x00000000
        /*0a6c*/ 	.short	0x010a
        /*0a6e*/ 	.byte	0x3f
	.zero		1


	//   ....[76]....
        /*0a70*/ 	.word	0x000175a0
        /*0a74*/ 	.word	0x00000007
        /*0a78*/ 	.word	0x00000000
        /*0a7c*/ 	.short	0x010a
        /*0a7e*/ 	.byte	0x3f
	.zero		1


	//   ....[77]....
        /*0a80*/ 	.word	0x000175f0
        /*0a84*/ 	.word	0x00000004
        /*0a88*/ 	.word	0x00000000
        /*0a8c*/ 	.short	0x010a
        /*0a8e*/ 	.byte	0x3f
	.zero		1


	//----- nvinfo : EIATTR_NUM_MBARRIERS
	.align		4
.L_1441:
        /*0a90*/ 	.byte	0x03, 0x38
        /*0a92*/ 	.short	0x0016


	//----- nvinfo : EIATTR_EXIT_INSTR_OFFSETS
	.align		4
        /*0a94*/ 	.byte	0x04, 0x1c
        /*0a96*/ 	.short	(.L_1443 - .L_1442)


	//   ....[0]....
.L_1442:
        /*0a98*/ 	.word	0x00000a90


	//   ....[1]....
        /*0a9c*/ 	.word	0x0000f640


	//   ....[2]....
        /*0aa0*/ 	.word	0x00015b30


	//----- nvinfo : EIATTR_MAX_THREADS
	.align		4
.L_1443:
        /*0aa4*/ 	.byte	0x04, 0x05
        /*0aa6*/ 	.short	(.L_1445 - .L_1444)
.L_1444:
        /*0aa8*/ 	.word	0x00000200
        /*0aac*/ 	.word	0x00000001
        /*0ab0*/ 	.word	0x00000001


	//----- nvinfo : EIATTR_CRS_STACK_SIZE
	.align		4
.L_1445:
        /*0ab4*/ 	.byte	0x04, 0x1e
        /*0ab6*/ 	.short	(.L_1447 - .L_1446)
.L_1446:
        /*0ab8*/ 	.word	0x00000000


	//----- nvinfo : EIATTR_CBANK_PARAM_SIZE
	.align		4
.L_1447:
        /*0abc*/ 	.byte	0x03, 0x19
        /*0abe*/ 	.short	0x0af0


	//----- nvinfo : EIATTR_PARAM_CBANK
	.align		4
        /*0ac0*/ 	.byte	0x04, 0x0a
        /*0ac2*/ 	.short	(.L_1449 - .L_1448)
	.align		4
.L_1448:
        /*0ac4*/ 	.word	index@(.nv.constant0._ZN7cutlass13device_kernelIN5flash11enable_sm90INS1_16FlashAttnFwdSm90INS1_25CollectiveMainloopFwdSm90ILi2EN4cute5tupleIJNS5_1CILi1EEES8_S8_EEENS6_IJNS7_ILi192EEENS7_ILi144EEENS7_ILi96EEEEEELi96ENS_10bfloat16_tEfNS_4arch4Sm90ELb1ELb0ELb0ELb1ELb0ELb0ELb0ELb0ELb1ELb1ELb0ELb0EEENS1_21CollectiveEpilogueFwdINS6_IJSA_SC_SB_EEES9_SE_SG_Li384ELb1ELb1ELb0ELb0EEENS1_36VarlenDynamicPersistentTileSchedulerILi192ELi144ELi384ELi128ELb0ELb1ELb1ELb1ELb1ELb1EEEEEEEEEvNT_6ParamsE)
        /*0ac8*/ 	.short	0x0210
        /*0aca*/ 	.short	0x0af0


	//----- nvinfo : EIATTR_SW_WAR
	.align		4
.L_1449:
        /*0acc*/ 	.byte	0x04, 0x36
        /*0ace*/ 	.short	(.L_1451 - .L_1450)
.L_1450:
        /*0ad0*/ 	.word	0x00000008
.L_1451:


//--------------------- .nv.info._ZN7cutlass13device_kernelIN5flash11enable_sm90INS1_16FlashAttnFwdSm90INS1_25CollectiveMainloopFwdSm90ILi2EN4cute5tupleIJNS5_1CILi1EEES8_S8_EEENS6_IJNS7_ILi192EEENS7_ILi144EEENS7_ILi96EEEEEELi96ENS_10bfloat16_tEfNS_4arch4Sm90ELb1ELb0ELb0ELb1ELb0ELb1ELb0ELb0ELb1ELb1ELb0ELb0EEENS1_21CollectiveEpilogueFwdINS6_IJSA_SC_SB_EEES9_SE_SG_Li384ELb1ELb1ELb0ELb0EEENS1_36VarlenDynamicPersistentTileSchedulerILi192ELi144ELi384ELi128ELb0ELb1ELb1ELb1ELb1ELb1EEEEEEEEEvNT_6ParamsE --------------------------
	.section	.nv.info._ZN7cutlass13device_kernelIN5flash11enable_sm90INS1_16FlashAttnFwdSm90INS1_25CollectiveMainloopFwdSm90ILi2EN4cute5tupleIJNS5_1CILi1EEES8_S8_EEENS6_IJNS7_ILi192EEENS7_ILi144EEENS7_ILi96EEEEEELi96ENS_10bfloat16_tEfNS_4arch4Sm90ELb1ELb0ELb0ELb1ELb0ELb1ELb0ELb0ELb1ELb1ELb0ELb0EEENS1_21CollectiveEpilogueFwdINS6_IJSA_SC_SB_EEES9_SE_SG_Li384ELb1ELb1ELb0ELb0EEENS1_36VarlenDynamicPersistentTileSchedulerILi192ELi144ELi384ELi128ELb0ELb1ELb1ELb1ELb1ELb1EEEEEEEEEvNT_6ParamsE,"",@"SHT_CUDA_INFO"
	.sectionflags	@""
	.align	4


	//----- nvinfo : EIATTR_CUDA_API_VERSION
	.align		4
        /*0000*/ 	.byte	0x04, 0x37
        /*0002*/ 	.short	(.L_1453 - .L_1452)
.L_1452:
        /*0004*/ 	.word	0x00000082


	//----- nvinfo : EIATTR_KPARAM_INFO
	.align		4
.L_1453:
        /*0008*/ 	.byte	0x04, 0x17
        /*000a*/ 	.short	(.L_1455 - .L_1454)
.L_1454:
        /*000c*/ 	.word	0x00000000
        /*0010*/ 	.short	0x0000
        /*0012*/ 	.short	0x0070
        /*0014*/ 	.byte	0x00, 0xf0, 0x01, 0x2a


	//----- nvinfo : EIATTR_SPARSE_MMA_MASK
	.align		4
.L_1455:
        /*0018*/ 	.byte	0x03, 0x50
        /*001a*/ 	.short	0x0000


	//----- nvinfo : EIATTR_MAXREG_COUNT
	.align		4
        /*001c*/ 	.byte	0x03, 0x1b
        /*001e*/ 	.short	0x0080


	//----- nvinfo : EIATTR_NUM_BARRIERS
	.align		4
        /*0020*/ 	.byte	0x02, 0x4c
        /*0022*/ 	.byte	0x10
	.zero		1


	//----- nvinfo : EIATTR_EXTERNS
	.align		4
        /*0024*/ 	.byte	0x04, 0x0f
        /*0026*/ 	.short	(.L_1457 - .L_1456)


	//   ....[0]....
	.align		4
.L_1456:
        /*0028*/ 	.word	index@(__assertfail)


	//----- nvinfo : EIATTR_ANNOTATIONS
	.align		4
.L_1457:
        /*002c*/ 	.byte	0x04, 0x55
        /*002e*/ 	.short	(.L_1459 - .L_1458)


	//   ....[0]....
.L_1458:
        /* <DEDUP_REMOVED lines=123> */


	//----- nvinfo : EIATTR_MERCURY_ISA_VERSION
	.align		4
.L_1459:
        /*07c8*/ 	.byte	0x03, 0x5f
        /*07ca*/ 	.short	0x0101


	//----- nvinfo : EIATTR_UNUSED_LOAD_BYTE_OFFSET
	.align		4
        /*07cc*/ 	.byte	0x04, 0x44
        /*07ce*/ 	.short	(.L_1461 - .L_1460)


	//   ....[0]....
.L_1460:
        /*07d0*/ 	.word	0x00000b00
        /*07d4*/ 	.word	0x0000fff0


	//   ....[1]....
        /*07d8*/ 	.word	0x00019f70
        /*07dc*/ 	.word	0x0000fff0


	//----- nvinfo : EIATTR_INT_WARP_WIDE_INSTR_OFFSETS
	.align		4
.L_1461:
        /*07e0*/ 	.byte	0x04, 0x31
        /*07e2*/ 	.short	(.L_1463 - .L_1462)


	//   ....[0]....
.L_1462:
        /*07e4*/ 	.word	0x00000190


	//   ....[1]....
        /*07e8*/ 	.word	0x000001d0


	//   ....[2]....
        /*07ec*/ 	.word	0x00000240


	//   ....[3]....
        /*07f0*/ 	.word	0x0001e6e0


	//   ....[4]....
        /*07f4*/ 	.word	0x0001e770


	//   ....[5]....
        /*07f8*/ 	.word	0x00022270


	//   ....[6]....
        /*07fc*/ 	.word	0x00022300


	//----- nvinfo : EIATTR_COOP_GROUP_MASK_REGIDS
	.align		4
.L_1463:
        /*0800*/ 	.byte	0x04, 0x29
        /*0802*/ 	.short	(.L_1465 - .L_1464)


	//   ....[0]....
.L_1464:
        /*0804*/ 	.word	0xffffffff


	//   ....[1]....
        /*0808*/ 	.word	0xffffffff


	//   ....[2]....
        /*080c*/ 	.word	0xffffffff


	//   ....[3]....
        /*0810*/ 	.word	0xffffffff


	//   ....[4]....
        /*0814*/ 	.word	0xffffffff


	//   ....[5]....
        /*0818*/ 	.word	0xffffffff


	//   ....[6]....
        /*081c*/ 	.word	0xffffffff


	//   ....[7]....
        /*0820*/ 	.word	0xffffffff


	//   ....[8]....
        /*0824*/ 	.word	0xffffffff


	//   ....[9]....
        /*0828*/ 	.word	0xffffffff


	//   ....[10]....
        /*082c*/ 	.word	0xffffffff


	//   ....[11]....
        /*0830*/ 	.word	0xffffffff


	//   ....[12]....
        /*0834*/ 	.word	0xffffffff


	//   ....[13]....
        /*0838*/ 	.word	0xffffffff


	//   ....[14]....
        /*083c*/ 	.word	0xffffffff


	//   ....[15]....
        /*0840*/ 	.word	0xffffffff


	//   ....[16]....
        /*0844*/ 	.word	0xffffffff


	//   ....[17]....
        /*0848*/ 	.word	0xffffffff


	//   ....[18]....
        /*084c*/ 	.word	0xffffffff


	//   ....[19]....
        /*0850*/ 	.word	0xffffffff


	//   ....[20]....
        /*0854*/ 	.word	0xffffffff


	//   ....[21]....
        /*0858*/ 	.word	0xffffffff


	//   ....[22]....
        /*085c*/ 	.word	0xffffffff


	//   ....[23]....
        /*0860*/ 	.word	0xffffffff


	//   ....[24]....
        /*0864*/ 	.word	0xffffffff


	//   ....[25]....
        /*0868*/ 	.word	0xffffffff


	//   ....[26]....
        /*086c*/ 	.word	0xffffffff


	//   ....[27]....
        /*0870*/ 	.word	0xffffffff


	//   ....[28]....
        /*0874*/ 	.word	0xffffffff


	//   ....[29]....
        /*0878*/ 	.word	0xffffffff


	//   ....[30]....
        /*087c*/ 	.word	0xffffffff


	//   ....[31]....
        /*0880*/ 	.word	0xffffffff


	//   ....[32]....
        /*0884*/ 	.word	0xffffffff


	//   ....[33]....
        /*0888*/ 	.word	0xffffffff


	//   ....[34]....
        /*088c*/ 	.word	0xffffffff


	//   ....[35]....
        /*0890*/ 	.word	0xffffffff


	//   ....[36]....
        /*0894*/ 	.word	0xffffffff


	//   ....[37]....
        /*0898*/ 	.word	0xffffffff


	//   ....[38]....
        /*089c*/ 	.word	0xffffffff


	//   ....[39]....
        /*08a0*/ 	.word	0xffffffff


	//   ....[40]....
        /*08a4*/ 	.word	0xffffffff


	//   ....[41]....
        /*08a8*/ 	.word	0xffffffff


	//   ....[42]....
        /*08ac*/ 	.word	0xffffffff


	//   ....[43]....
        /*08b0*/ 	.word	0xffffffff


	//   ....[44]....
        /*08b4*/ 	.word	0xffffffff


	//   ....[45]....
        /*08b8*/ 	.word	0xffffffff


	//   ....[46]....
        /*08bc*/ 	.word	0xffffffff


	//   ....[47]....
        /*08c0*/ 	.word	0xffffffff


	//   ....[48]....
        /*08c4*/ 	.word	0xffffffff


	//   ....[49]....
        /*08c8*/ 	.word	0xffffffff


	//   ....[50]....
        /*08cc*/ 	.word	0xffffffff


	//   ....[51]....
        /*08d0*/ 	.word	0xffffffff


	//   ....[52]....
        /*08d4*/ 	.word	0xffffffff


	//   ....[53]....
        /*08d8*/ 	.word	0xffffffff


	//   ....[54]....
        /*08dc*/ 	.word	0xffffffff


	//   ....[55]....
        /*08e0*/ 	.word	0xffffffff


	//   ....[56]....
        /*08e4*/ 	.word	0xffffffff


	//   ....[57]....
        /*08e8*/ 	.word	0xffffffff


	//   ....[58]....
        /*08ec*/ 	.word	0xffffffff


	//   ....[59]....
        /*08f0*/ 	.word	0xffffffff


	//   ....[60]....
        /*08f4*/ 	.word	0xffffffff


	//   ....[61]....
        /*08f8*/ 	.word	0xffffffff


	//   ....[62]....
        /*08fc*/ 	.word	0xffffffff


	//   ....[63]....
        /*0900*/ 	.word	0xffffffff


	//   ....[64]....
        /*0904*/ 	.word	0xffffffff


	//   ....[65]....
        /*0908*/ 	.word	0xffffffff


	//   ....[66]....
        /*090c*/ 	.word	0xffffffff


	//   ....[67]....
        /*0910*/ 	.word	0xffffffff


	//   ....[68]....
        /*0914*/ 	.word	0xffffffff


	//   ....[69]....
        /*0918*/ 	.word	0xffffffff


	//   ....[70]....
        /*091c*/ 	.word	0xffffffff


	//   ....[71]....
        /*0920*/ 	.word	0xffffffff


	//   ....[72]....
        /*0924*/ 	.word	0xffffffff


	//   ....[73]....
        /*0928*/ 	.word	0xffffffff


	//   ....[74]....
        /*092c*/ 	.word	0xffffffff


	//   ....[75]....
        /*0930*/ 	.word	0xffffffff


	//   ....[76]....
        /*0934*/ 	.word	0xffffffff


	//   ....[77]....
        /*0938*/ 	.word	0xffffffff


	//   ....[78]....
        /*093c*/ 	.word	0xffffffff


	//   ....[79]....
        /*0940*/ 	.word	0xffffffff


	//   ....[80]....
        /*0944*/ 	.word	0xffffffff


	//   ....[81]....
        /*0948*/ 	.word	0xffffffff


	//   ....[82]....
        /*094c*/ 	.word	0xffffffff


	//   ....[83]....
        /*0950*/ 	.word	0xffffffff


	//   ....[84]....
        /*0954*/ 	.word	0xffffffff


	//   ....[85]....
        /*0958*/ 	.word	0xffffffff


	//   ....[86]....
        /*095c*/ 	.word	0xffffffff


	//   ....[87]....
        /*0960*/ 	.word	0xffffffff


	//   ....[88]....
        /*0964*/ 	.word	0xffffffff


	//   ....[89]....
        /*0968*/ 	.word	0xffffffff


	//   ....[90]....
        /*096c*/ 	.word	0xffffffff


	//   ....[91]....
        /*0970*/ 	.word	0xffffffff


	//   ....[92]....
        /*0974*/ 	.word	0xffffffff


	//   ....[93]....
        /*0978*/ 	.word	0xffffffff


	//   ....[94]....
        /*097c*/ 	.word	0xffffffff


	//   ....[95]....
        /*0980*/ 	.word	0xffffffff


	//   ....[96]....
        /*0984*/ 	.word	0xffffffff


	//   ....[97]....
        /*0988*/ 	.word	0xffffffff


	//   ....[98]....
        /*098c*/ 	.word	0xffffffff


	//   ....[99]....
        /*0990*/ 	.word	0x0500000f


	//   ....[100]....
        /*0994*/ 	.word	0x0500000f


	//   ....[101]....
        /*0998*/ 	.word	0x0500000f


	//   ....[102]....
        /*099c*/ 	.word	0x0500000f


	//   ....[103]....
        /*09a0*/ 	.word	0x0500000f


	//   ....[104]....
        /*09a4*/ 	.word	0x0500000f


	//   ....[105]....
        /*09a8*/ 	.word	0x0500000f


	//   ....[106]....
        /*09ac*/ 	.word	0x0500000f


	//   ....[107]....
        /*09b0*/ 	.word	0x0500000f


	//   ....[108]....
        /*09b4*/ 	.word	0x0500000f


	//   ....[109]....
        /*09b8*/ 	.word	0x0500000f


	//   ....[110]....
        /*09bc*/ 	.word	0x0500000f


	//   ....[111]....
        /*09c0*/ 	.word	0x0500000f


	//   ....[112]....
        /*09c4*/ 	.word	0x0500000f


	//   ....[113]....
        /*09c8*/ 	.word	0x0500000f


	//   ....[114]....
        /*09cc*/ 	.word	0x0500000f


	//   ....[115]....
        /*09d0*/ 	.word	0x0500000f


	//   ....[116]....
        /*09d4*/ 	.word	0x0500000f


	//   ....[117]....
        /*09d8*/ 	.word	0x0500000f


	//   ....[118]....
        /*09dc*/ 	.word	0x0500000f


	//   ....[119]....
        /*09e0*/ 	.word	0x0500000f


	//   ....[120]....
        /*09e4*/ 	.word	0x0500000f


	//   ....[121]....
        /*09e8*/ 	.word	0x0500000f


	//   ....[122]....
        /*09ec*/ 	.word	0x0500000f


	//   ....[123]....
        /*09f0*/ 	.word	0x0500000f


	//   ....[124]....
        /*09f4*/ 	.word	0x0500000f


	//   ....[125]....
        /*09f8*/ 	.word	0x0500000f


	//   ....[126]....
        /*09fc*/ 	.word	0x0500000f


	//   ....[127]....
        /*0a00*/ 	.word	0x0500000f


	//   ....[128]....
        /*0a04*/ 	.word	0x0500000f


	//   ....[129]....
        /*0a08*/ 	.word	0x0500000f


	//   ....[130]....
        /*0a0c*/ 	.word	0x0500000f


	//   ....[131]....
        /*0a10*/ 	.word	0x0500000f


	//   ....[132]....
        /*0a14*/ 	.word	0x0500000f


	//   ....[133]....
        /*0a18*/ 	.word	0x0500000f


	//   ....[134]....
        /*0a1c*/ 	.word	0x0500000f


	//   ....[135]....
        /*0a20*/ 	.word	0x0500000f


	//   ....[136]....
        /*0a24*/ 	.word	0x0500000f


	//   ....[137]....
        /*0a28*/ 	.word	0x0500000f


	//   ....[138]....
        /*0a2c*/ 	.word	0x0500000f


	//   ....[139]....
        /*0a30*/ 	.word	0x0500000f


	//   ....[140]....
        /*0a34*/ 	.word	0x0500000f


	//   ....[141]....
        /*0a38*/ 	.word	0x0500000f


	//   ....[142]....
        /*0a3c*/ 	.word	0x0500000f


	//   ....[143]....
        /*0a40*/ 	.word	0x0500000f


	//----- nvinfo : EIATTR_COOP_GROUP_INSTR_OFFSETS
	.align		4
.L_1465:
        /*0a44*/ 	.byte	0x04, 0x28
        /*0a46*/ 	.short	(.L_1467 - .L_1466)


	//   ....[0]....
.L_1466:
        /*0a48*/ 	.word	0x00000070


	//   ....[1]....
        /*0a4c*/ 	.word	0x000001a0


	//   ....[2]....
        /*0a50*/ 	.word	0x000001f0


	//   ....[3]....
        /*0a54*/ 	.word	0x00000420


	//   ....[4]....
        /*0a58*/ 	.word	0x00000580


	//   ....[5]....
        /*0a5c*/ 	.word	0x000006a0


	//   ....[6]....
        /*0a60*/ 	.word	0x00000800


	//   ....[7]....
        /*0a64*/ 	.word	0x000073f0


	//   ....[8]....
        /*0a68*/ 	.word	0x00007b90


	//   ....[9]....
        /*0a6c*/ 	.word	0x00007ba0


	//   ....[10]....
        /*0a70*/ 	.word	0x00007bb0


	//   ....[11]....
        /*0a74*/ 	.word	0x00007bc0


	//   ....[12]....
        /*0a78*/ 	.word	0x00009b50


	//   ....[13]....
        /*0a7c*/ 	.word	0x00009b60


	//   ....[14]....
        /*0a80*/ 	.word	0x00009b70


	//   ....[15]....
        /*0a84*/ 	.word	0x00009b80


	//   ....[16]....
        /*0a88*/ 	.word	0x0000d870


	//   ....[17]....
        /*0a8c*/ 	.word	0x0000db00


	//   ....[18]....
        /*0a90*/ 	.word	0x0000e130


	//   ....[19]....
        /*0a94*/ 	.word	0x0000e150


	//   ....[20]....
        /*0a98*/ 	.word	0x0000e9b0


	//   ....[21]....
        /*0a9c*/ 	.word	0x0000ea10


	//   ....[22]....
        /*0aa0*/ 	.word	0x0000fbb0


	//   ....[23]....
        /*0aa4*/ 	.word	0x00012150


	//   ....[24]....
        /*0aa8*/ 	.word	0x00012180


	//   ....[25]....
        /*0aac*/ 	.word	0x00012b00


	//   ....[26]....
        /*0ab0*/ 	.word	0x00012c00


	//   ....[27]....
        /*0ab4*/ 	.word	0x00013340


	//   ....[28]....
        /*0ab8*/ 	.word	0x00013360


	//   ....[29]....
        /*0abc*/ 	.word	0x00014c30


	//   ....[30]....
        /*0ac0*/ 	.word	0x000175c0


	//   ....[31]....
        /*0ac4*/ 	.word	0x000175e0


	//   ....[32]....
        /*0ac8*/ 	.word	0x000176c0


	//   ....[33]....
        /*0acc*/ 	.word	0x00017890


	//   ....[34]....
        /*0ad0*/ 	.word	0x000191b0


	//   ....[35]....
        /*0ad4*/ 	.word	0x000198f0


	//   ....[36]....
        /*0ad8*/ 	.word	0x00019920


	//   ....[37]....
        /*0adc*/ 	.word	0x00019960


	//   ....[38]....
        /*0ae0*/ 	.word	0x00019970


	//   ....[39]....
        /*0ae4*/ 	.word	0x0001a9d0


	//   ....[40]....
        /*0ae8*/ 	.word	0x0001aa10


	//   ....[41]....
        /*0aec*/ 	.word	0x0001aa40


	//   ....[42]....
        /*0af0*/ 	.word	0x0001aa50


	//   ....[43]....
        /*0af4*/ 	.word	0x0001aef0


	//   ....[44]....
        /*0af8*/ 	.word	0x0001af10


	//   ....[45]....
        /*0afc*/ 	.word	0x0001b010


	//   ....[46]....
        /*0b00*/ 	.word	0x0001b030


	//   ....[47]....
        /*0b04*/ 	.word	0x0001b860


	//   ....[48]....
        /*0b08*/ 	.word	0x0001b870


	//   ....[49]....
        /*0b0c*/ 	.word	0x0001b9d0


	//   ....[50]....
        /*0b10*/ 	.word	0x0001b9e0


	//   ....[51]....
        /*0b14*/ 	.word	0x0001bb80


	//   ....[52]....
        /*0b18*/ 	.word	0x0001bd70


	//   ....[53]....
        /*0b1c*/ 	.word	0x0001bda0


	//   ....[54]....
        /*0b20*/ 	.word	0x0001bdd0


	//   ....[55]....
        /*0b24*/ 	.word	0x0001be00


	//   ....[56]....
        /*0b28*/ 	.word	0x0001be30


	//   ....[57]....
        /*0b2c*/ 	.word	0x0001be60


	//   ....[58]....
        /*0b30*/ 	.word	0x0001bfd0


	//   ....[59]....
        /*0b34*/ 	.word	0x0001c000


	//   ....[60]....
        /*0b38*/ 	.word	0x0001c030


	//   ....[61]....
        /*0b3c*/ 	.word	0x0001c060


	//   ....[62]....
        /*0b40*/ 	.word	0x0001c090


	//   ....[63]....
        /*0b44*/ 	.word	0x0001c0c0


	//   ....[64]....
        /*0b48*/ 	.word	0x0001c170


	//   ....[65]....
        /*0b4c*/ 	.word	0x0001c1d0


	//   ....[66]....
        /*0b50*/ 	.word	0x0001c270


	//   ....[67]....
        /*0b54*/ 	.word	0x0001d190


	//   ....[68]....
        /*0b58*/ 	.word	0x0001ec80


	//   ....[69]....
        /*0b5c*/ 	.word	0x0001f960


	//   ....[70]....
        /*0b60*/ 	.word	0x0001f980


	//   ....[71]....
        /*0b64*/ 	.word	0x0001fa40


	//   ....[72]....
        /*0b68*/ 	.word	0x0001fa60


	//   ....[73]....
        /*0b6c*/ 	.word	0x0001fb00


	//   ....[74]....
        /*0b70*/ 	.word	0x0001fb20


	//   ....[75]....
        /*0b74*/ 	.word	0x0001fb30


	//   ....[76]....
        /*0b78*/ 	.word	0x0001fb40


	//   ....[77]....
        /*0b7c*/ 	.word	0x0001fc60


	//   ....[78]....
        /*0b80*/ 	.word	0x0001fc70


	//   ....[79]....
        /*0b84*/ 	.word	0x0001fc80


	//   ....[80]....
        /*0b88*/ 	.word	0x0001fd10


	//   ....[81]....
        /*0b8c*/ 	.word	0x000229f0


	//   ....[82]....
        /*0b90*/ 	.word	0x00022a10


	//   ....[83]....
        /*0b94*/ 	.word	0x00022a50


	//   ....[84]....
        /*0b98*/ 	.word	0x00022a80


	//   ....[85]....
        /*0b9c*/ 	.word	0x00022ab0


	//   ....[86]....
        /*0ba0*/ 	.word	0x00022ae0


	//   ....[87]....
        /*0ba4*/ 	.word	0x00022b10


	//   ....[88]....
        /*0ba8*/ 	.word	0x00022b40


	//   ....[89]....
        /*0bac*/ 	.word	0x00022cc0


	//   ....[90]....
        /*0bb0*/ 	.word	0x00022d00


	//   ....[91]....
        /*0bb4*/ 	.word	0x00022d30


	//   ....[92]....
        /*0bb8*/ 	.word	0x00022d60


	//   ....[93]....
        /*0bbc*/ 	.word	0x00022d90


	//   ....[94]....
        /*0bc0*/ 	.word	0x00022dc0


	//   ....[95]....
        /*0bc4*/ 	.word	0x00022e80


	//   ....[96]....
        /*0bc8*/ 	.word	0x00022ea0


	//   ....[97]....
        /*0bcc*/ 	.word	0x00022f10


	//   ....[98]....
        /*0bd0*/ 	.word	0x000235a0


	//   ....[99]....
        /*0bd4*/ 	.word	0x00023a20


	//   ....[100]....
        /*0bd8*/ 	.word	0x00023ac0


	//   ....[101]....
        /*0bdc*/ 	.word	0x00023b50


	//   ....[102]....
        /*0be0*/ 	.word	0x00023ba0


	//   ....[103]....
        /*0be4*/ 	.word	0x00023bf0


	//   ....[104]....
        /*0be8*/ 	.word	0x00023cc0


	//   ....[105]....
        /*0bec*/ 	.word	0x00023d50


	//   ....[106]....
        /*0bf0*/ 	.word	0x00023db0


	//   ....[107]....
        /*0bf4*/ 	.word	0x00023e10


	//   ....[108]....
        /*0bf8*/ 	.word	0x000240c0


	//   ....[109]....
        /*0bfc*/ 	.word	0x00024110


	//   ....[110]....
        /*0c00*/ 	.word	0x000241a0


	//   ....[111]....
        /*0c04*/ 	.word	0x00024230


	//   ....[112]....
        /*0c08*/ 	.word	0x000242f0


	//   ....[113]....
        /*0c0c*/ 	.word	0x000245e0


	//   ....[114]....
        /*0c10*/ 	.word	0x00024790


	//   ....[115]....
        /*0c14*/ 	.word	0x000247e0


	//   ....[116]....
        /*0c18*/ 	.word	0x00024850


	//   ....[117]....
        /*0c1c*/ 	.word	0x00024950


	//   ....[118]....
        /*0c20*/ 	.word	0x000249d0


	//   ....[119]....
        /*0c24*/ 	.word	0x00024ae0


	//   ....[120]....
        /*0c28*/ 	.word	0x00024b40


	//   ....[121]....
        /*0c2c*/ 	.word	0x00024bd0


	//   ....[122]....
        /*0c30*/ 	.word	0x00024cc0


	//   ....[123]....
        /*0c34*/ 	.word	0x00024db0


	//   ....[124]....
        /*0c38*/ 	.word	0x00024e10


	//   ....[125]....
        /*0c3c*/ 	.word	0x00024e80


	//   ....[126]....
        /*0c40*/ 	.word	0x00025230


	//   ....[127]....
        /*0c44*/ 	.word	0x000252e0


	//   ....[128]....
        /*0c48*/ 	.word	0x000253e0


	//   ....[129]....
        /*0c4c*/ 	.word	0x00025460


	//   ....[130]....
        /*0c50*/ 	.word	0x000254d0


	//   ....[131]....
        /*0c54*/ 	.word	0x00025540


	//   ....[132]....
        /*0c58*/ 	.word	0x000255b0


	//   ....[133]....
        /*0c5c*/ 	.word	0x00025630


	//   ....[134]....
        /*0c60*/ 	.word	0x000256c0


	//   ....[135]....
        /*0c64*/ 	.word	0x00025770


	//   ....[136]....
        /*0c68*/ 	.word	0x000257e0


	//   ....[137]....
        /*0c6c*/ 	.word	0x00025850


	//   ....[138]....
        /*0c70*/ 	.word	0x000258c0


	//   ....[139]....
        /*0c74*/ 	.word	0x00025940


	//   ....[140]....
        /*0c78*/ 	.word	0x000259b0


	//   ....[141]....
        /*0c7c*/ 	.word	0x00025a50


	//   ....[142]....
        /*0c80*/ 	.word	0x00025ae0


	//   ....[143]....
        /*0c84*/ 	.word	0x00025c10


	//----- nvinfo : EIATTR_REG_RECONFIG
	.align		4
.L_1467:
        /*0c88*/ 	.byte	0x01, 0x54
	.zero		2


	//----- nvinfo : EIATTR_SYSCALL_OFFSETS
	.align		4
        /*0c8c*/ 	.byte	0x04, 0x46
        /*0c8e*/ 	.short	(.L_1469 - .L_1468)


	//   ....[0]....
.L_1468:
        /*0c90*/ 	.word	0x00001d10


	//   ....[1]....
        /*0c94*/ 	.word	0x00001e60


	//   ....[2]....
        /*0c98*/ 	.word	0x00007600


	//   ....[3]....
        /*0c9c*/ 	.word	0x00007940


	//   ....[4]....
        /*0ca0*/ 	.word	0x0001e8d0


	//   ....[5]....
        /*0ca4*/ 	.word	0x0001ea20


	//   ....[6]....
        /*0ca8*/ 	.word	0x0001eb20


	//   ....[7]....
        /*0cac*/ 	.word	0x0001f3f0


	//----- nvinfo : EIATTR_MBARRIER_INSTR_OFFSETS
	.align		4
.L_1469:
        /*0cb0*/ 	.byte	0x04, 0x39
        /*0cb2*/ 	.short	(.L_1471 - .L_1470)


	//   ....[0]....
.L_1470:
        /*0cb4*/ 	.word	0x000002d0
        /*0cb8*/ 	.word	0x000000ff
        /*0cbc*/ 	.word	0x00031c00
        /*0cc0*/ 	.short	0x0100
        /*0cc2*/ 	.byte	0x08
	.zero		1


	//   ....[1]....
        /*0cc4*/ 	.word	0x000002e0
        /*0cc8*/ 	.word	0x000000ff
        /*0ccc*/ 	.word	0x00031c20
        /*0cd0*/ 	.short	0x0100
        /*0cd2*/ 	.byte	0x08
	.zero		1


	//   ....[2]....
        /*0cd4*/ 	.word	0x000003d0
        /*0cd8*/ 	.word	0x000000ff
        /*0cdc*/ 	.word	0x00031c30
        /*0ce0*/ 	.short	0x0100
        /*0ce2*/ 	.byte	0x08
	.zero		1


	//   ....[3]....
        /*0ce4*/ 	.word	0x000003e0
        /*0ce8*/ 	.word	0x000000ff
        /*0cec*/ 	.word	0x00031c40
        /*0cf0*/ 	.short	0x0100
        /*0cf2*/ 	.byte	0x08
	.zero		1


	//   ....[4]....
        /*0cf4*/ 	.word	0x000003f0
        /*0cf8*/ 	.word	0x000000ff
        /*0cfc*/ 	.word	0x00031c38
        /*0d00*/ 	.short	0x0100
        /*0d02*/ 	.byte	0x08
	.zero		1


	//   ....[5]....
        /*0d04*/ 	.word	0x00000400
        /*0d08*/ 	.word	0x000000ff
        /*0d0c*/ 	.word	0x00031c48
        /*0d10*/ 	.short	0x0100
        /*0d12*/ 	.byte	0x08
	.zero		1


	//   ....[6]....
        /*0d14*/ 	.word	0x00000530
        /*0d18*/ 	.word	0x000000ff
        /*0d1c*/ 	.word	0x00031c50
        /*0d20*/ 	.short	0x0100
        /*0d22*/ 	.byte	0x08
	.zero		1


	//   ....[7]....
        /*0d24*/ 	.word	0x00000540
        /*0d28*/ 	.word	0x000000ff
        /*0d2c*/ 	.word	0x00031c60
        /*0d30*/ 	.short	0x0100
        /*0d32*/ 	.byte	0x08
	.zero		1


	//   ....[8]....
        /*0d34*/ 	.word	0x00000550
        /*0d38*/ 	.word	0x000000ff
        /*0d3c*/ 	.word	0x00031c58
        /*0d40*/ 	.short	0x0100
        /*0d42*/ 	.byte	0x08
	.zero		1


	//   ....[9]....
        /*0d44*/ 	.word	0x00000560
        /*0d48*/ 	.word	0x000000ff
        /*0d4c*/ 	.word	0x00031c68
        /*0d50*/ 	.short	0x0100
        /*0d52*/ 	.byte	0x08
	.zero		1


	//   ....[10]....
        /*0d54*/ 	.word	0x00000650
        /*0d58*/ 	.word	0x000000ff
        /*0d5c*/ 	.word	0x00031c70
        /*0d60*/ 	.short	0x0100
        /*0d62*/ 	.byte	0x06
	.zero		1


	//   ....[11]....
        /*0d64*/ 	.word	0x00000660
        /*0d68*/ 	.word	0x000000ff
        /*0d6c*/ 	.word	0x00031c80
        /*0d70*/ 	.short	0x0100
        /*0d72*/ 	.byte	0x06
	.zero		1


	//   ....[12]....
        /*0d74*/ 	.word	0x00000670
        /*0d78*/ 	.word	0x000000ff
        /*0d7c*/ 	.word	0x00031c78
        /*0d80*/ 	.short	0x0100
        /*0d82*/ 	.byte	0x06
	.zero		1


	//   ....[13]....
        /*0d84*/ 	.word	0x00000680
        /*0d88*/ 	.word	0x000000ff
        /*0d8c*/ 	.word	0x00031c88
        /*0d90*/ 	.short	0x0100
        /*0d92*/ 	.byte	0x06
	.zero		1


	//   ....[14]....
        /*0d94*/ 	.word	0x000007b0
        /*0d98*/ 	.word	0x000000ff
        /*0d9c*/ 	.word	0x00031c90
        /*0da0*/ 	.short	0x0100
        /*0da2*/ 	.byte	0x08
	.zero		1


	//   ....[15]....
        /*0da4*/ 	.word	0x000007c0
        /*0da8*/ 	.word	0x000000ff
        /*0dac*/ 	.word	0x00031ca0
        /*0db0*/ 	.short	0x0100
        /*0db2*/ 	.byte	0x08
	.zero		1


	//   ....[16]....
        /*0db4*/ 	.word	0x000007d0
        /*0db8*/ 	.word	0x000000ff
        /*0dbc*/ 	.word	0x00031c98
        /*0dc0*/ 	.short	0x0100
        /*0dc2*/ 	.byte	0x08
	.zero		1


	//   ....[17]....
        /*0dc4*/ 	.word	0x000007e0
        /*0dc8*/ 	.word	0x000000ff
        /*0dcc*/ 	.word	0x00031ca8
        /*0dd0*/ 	.short	0x0100
        /*0dd2*/ 	.byte	0x08
	.zero		1


	//   ....[18]....
        /*0dd4*/ 	.word	0x00000910
        /*0dd8*/ 	.word	0x000000ff
        /*0ddc*/ 	.word	0x00031cb0
        /*0de0*/ 	.short	0x0100
        /*0de2*/ 	.byte	0x08
	.zero		1


	//   ....[19]....
        /*0de4*/ 	.word	0x00000920
        /*0de8*/ 	.word	0x000000ff
        /*0dec*/ 	.word	0x00031cc0
        /*0df0*/ 	.short	0x0100
        /*0df2*/ 	.byte	0x08
	.zero		1


	//   ....[20]....
        /*0df4*/ 	.word	0x00000930
        /*0df8*/ 	.word	0x000000ff
        /*0dfc*/ 	.word	0x00031cb8
        /*0e00*/ 	.short	0x0100
        /*0e02*/ 	.byte	0x08
	.zero		1


	//   ....[21]....
        /*0e04*/ 	.word	0x00000940
        /*0e08*/ 	.word	0x000000ff
        /*0e0c*/ 	.word	0x00031cc8
        /*0e10*/ 	.short	0x0100
        /*0e12*/ 	.byte	0x08
	.zero		1


	//   ....[22]....
        /*0e14*/ 	.word	0x000033a0
        /*0e18*/ 	.word	0x00000015
        /*0e1c*/ 	.word	0x00031c90
        /*0e20*/ 	.short	0x010a
        /*0e22*/ 	.byte	0x3f
	.zero		1


	//   ....[23]....
        /*0e24*/ 	.word	0x00004ef0
        /*0e28*/ 	.word	0x00000015
        /*0e2c*/ 	.word	0x00031c90
        /*0e30*/ 	.short	0x010a
        /*0e32*/ 	.byte	0x3f
	.zero		1


	//   ....[24]....
        /*0e34*/ 	.word	0x00006a10
        /*0e38*/ 	.word	0x00000015
        /*0e3c*/ 	.word	0x00031c90
        /*0e40*/ 	.short	0x010a
        /*0e42*/ 	.byte	0x3f
	.zero		1


	//   ....[25]....
        /*0e44*/ 	.word	0x00006c70
        /*0e48*/ 	.word	0x00000020
        /*0e4c*/ 	.word	0x00000000
        /*0e50*/ 	.short	0x0101
        /*0e52*/ 	.byte	0x3f
	.zero		1


	//   ....[26]....
        /*0e54*/ 	.word	0x00006cb0
        /*0e58*/ 	.word	0x00000015
        /*0e5c*/ 	.word	0x00031cb0
        /*0e60*/ 	.short	0x010a
        /*0e62*/ 	.byte	0x3f
	.zero		1


	//   ....[27]....
        /*0e64*/ 	.word	0x00006ff0
        /*0e68*/ 	.word	0x00000015
        /*0e6c*/ 	.word	0x00000000
        /*0e70*/ 	.short	0x0101
        /*0e72*/ 	.byte	0x3f
	.zero		1


	//   ....[28]....
        /*0e74*/ 	.word	0x000076a0
        /*0e78*/ 	.word	0x00000016
        /*0e7c*/ 	.word	0x00031c00
        /*0e80*/ 	.short	0x010a
        /*0e82*/ 	.byte	0x3f
	.zero		1


	//   ....[29]....
        /*0e84*/ 	.word	0x000076f0
        /*0e88*/ 	.word	0x00000016
        /*0e8c*/ 	.word	0x00031c00
        /*0e90*/ 	.short	0x010a
        /*0e92*/ 	.byte	0x3f
	.zero		1


	//   ....[30]....
        /*0e94*/ 	.word	0x00008300
        /*0e98*/ 	.word	0x00000016
        /*0e9c*/ 	.word	0x00031c00
        /*0ea0*/ 	.short	0x010a
        /*0ea2*/ 	.byte	0x3f
	.zero		1


	//   ....[31]....
        /*0ea4*/ 	.word	0x0000a020
        /*0ea8*/ 	.word	0x00000016
        /*0eac*/ 	.word	0x00031c00
        /*0eb0*/ 	.short	0x010a
        /*0eb2*/ 	.byte	0x3f
	.zero		1


	//   ....[32]....
        /*0eb4*/ 	.word	0x0000b8c0
        /*0eb8*/ 	.word	0x00000015
        /*0ebc*/ 	.word	0x00031c30
        /*0ec0*/ 	.short	0x010a
        /*0ec2*/ 	.byte	0x3f
	.zero		1


	//   ....[33]....
        /*0ec4*/ 	.word	0x0000b930
        /*0ec8*/ 	.word	0x00000015
        /*0ecc*/ 	.word	0x00031c30
        /*0ed0*/ 	.short	0x010a
        /*0ed2*/ 	.byte	0x3f
	.zero		1


	//   ....[34]....
        /*0ed4*/ 	.word	0x0000ef40
        /*0ed8*/ 	.word	0x0000003e
        /*0edc*/ 	.word	0x00000000
        /*0ee0*/ 	.short	0x0101
        /*0ee2*/ 	.byte	0x3f
	.zero		1


	//   ....[35]....
        /*0ee4*/ 	.word	0x0000fd00
        /*0ee8*/ 	.word	0x00000000
        /*0eec*/ 	.word	0x00031c30
        /*0ef0*/ 	.short	0x010a
        /*0ef2*/ 	.byte	0x3f
	.zero		1


	//   ....[36]....
        /*0ef4*/ 	.word	0x0000fd50
        /*0ef8*/ 	.word	0x00000000
        /*0efc*/ 	.word	0x00031c30
        /*0f00*/ 	.short	0x010a
        /*0f02*/ 	.byte	0x3f
	.zero		1


	//   ....[37]....
        /*0f04*/ 	.word	0x00011ff0
        /*0f08*/ 	.word	0x0000000e
        /*0f0c*/ 	.word	0x00031c50
        /*0f10*/ 	.short	0x010a
        /*0f12*/ 	.byte	0x3f
	.zero		1


	//   ....[38]....
        /*0f14*/ 	.word	0x00012030
        /*0f18*/ 	.word	0x0000000e
        /*0f1c*/ 	.word	0x00031c50
        /*0f20*/ 	.short	0x010a
        /*0f22*/ 	.byte	0x3f
	.zero		1


	//   ....[39]....
        /*0f24*/ 	.word	0x00013f30
        /*0f28*/ 	.word	0x0000004d
        /*0f2c*/ 	.word	0x00000000
        /*0f30*/ 	.short	0x0101
        /*0f32*/ 	.byte	0x3f
	.zero		1


	//   ....[40]....
        /*0f34*/ 	.word	0x00013f50
        /*0f38*/ 	.word	0x00000013
        /*0f3c*/ 	.word	0x00000000
        /*0f40*/ 	.short	0x0101
        /*0f42*/ 	.byte	0x3f
	.zero		1


	//   ....[41]....
        /*0f44*/ 	.word	0x00014d90
        /*0f48*/ 	.word	0x00000000
        /*0f4c*/ 	.word	0x00031c30
        /*0f50*/ 	.short	0x010a
        /*0f52*/ 	.byte	0x3f
	.zero		1


	//   ....[42]....
        /*0f54*/ 	.word	0x00014de0
        /*0f58*/ 	.word	0x00000000
        /*0f5c*/ 	.word	0x00031c30
        /*0f60*/ 	.short	0x010a
        /*0f62*/ 	.byte	0x3f
	.zero		1


	//   ....[43]....
        /*0f64*/ 	.word	0x00017080
        /*0f68*/ 	.word	0x0000000e
        /*0f6c*/ 	.word	0x00031c50
        /*0f70*/ 	.short	0x010a
        /*0f72*/ 	.byte	0x3f
	.zero		1


	//   ....[44]....
        /*0f74*/ 	.word	0x000170d0
        /*0f78*/ 	.word	0x0000000e
        /*0f7c*/ 	.word	0x00031c50
        /*0f80*/ 	.short	0x010a
        /*0f82*/ 	.byte	0x3f
	.zero		1


	//   ....[45]....
        /*0f84*/ 	.word	0x000186a0
        /*0f88*/ 	.word	0x0000004a
        /*0f8c*/ 	.word	0x00000000
        /*0f90*/ 	.short	0x0101
        /*0f92*/ 	.byte	0x3f
	.zero		1


	//   ....[46]....
        /*0f94*/ 	.word	0x00018720
        /*0f98*/ 	.word	0x00000049
        /*0f9c*/ 	.word	0x00000000
        /*0fa0*/ 	.short	0x0101
        /*0fa2*/ 	.byte	0x3f
	.zero		1


	//   ....[47]....
        /*0fa4*/ 	.word	0x00019240
        /*0fa8*/ 	.word	0x00000007
        /*0fac*/ 	.word	0x00031c50
        /*0fb0*/ 	.short	0x010a
        /*0fb2*/ 	.byte	0x3f
	.zero		1


	//   ....[48]....
        /*0fb4*/ 	.word	0x000192f0
        /*0fb8*/ 	.word	0x00000007
        /*0fbc*/ 	.word	0x00031c50
        /*0fc0*/ 	.short	0x010a
        /*0fc2*/ 	.byte	0x3f
	.zero		1


	//   ....[49]....
        /*0fc4*/ 	.word	0x00019b40
        /*0fc8*/ 	.word	0x0000000a
        /*0fcc*/ 	.word	0x00000000
        /*0fd0*/ 	.short	0x0101
        /*0fd2*/ 	.byte	0x3f
	.zero		1


	//   ....[50]....
        /*0fd4*/ 	.word	0x0001af00
        /*0fd8*/ 	.word	0x00000000
        /*0fdc*/ 	.word	0x00000000
        /*0fe0*/ 	.short	0x0101
        /*0fe2*/ 	.byte	0x3f
	.zero		1


	//   ....[51]....
        /*0fe4*/ 	.word	0x0001d270
        /*0fe8*/ 	.word	0x00000016
        /*0fec*/ 	.word	0x00031c20
        /*0ff0*/ 	.short	0x010a
        /*0ff2*/ 	.byte	0x3f
	.zero		1


	//   ....[52]....
        /*0ff4*/ 	.word	0x0001d330
        /*0ff8*/ 	.word	0x00000009
        /*0ffc*/ 	.word	0x00031ca0
        /*1000*/ 	.short	0x010a
        /*1002*/ 	.byte	0x3f
	.zero		1


	//   ....[53]....
        /*1004*/ 	.word	0x0001d750
        /*1008*/ 	.word	0x00000009
        /*100c*/ 	.word	0x00031cc0
        /*1010*/ 	.short	0x010a
        /*1012*/ 	.byte	0x3f
	.zero		1


	//   ....[54]....
        /*1014*/ 	.word	0x0001dca0
        /*1018*/ 	.word	0x00000008
        /*101c*/ 	.word	0x00031ca0
        /*1020*/ 	.short	0x010a
        /*1022*/ 	.byte	0x3f
	.zero		1


	//   ....[55]....
        /*1024*/ 	.word	0x0001e0b0
        /*1028*/ 	.word	0x00000008
        /*102c*/ 	.word	0x00031cc0
        /*1030*/ 	.short	0x010a
        /*1032*/ 	.byte	0x3f
	.zero		1


	//   ....[56]....
        /*1034*/ 	.word	0x0001eea0
        /*1038*/ 	.word	0x00000000
        /*103c*/ 	.word	0x00031c40
        /*1040*/ 	.short	0x010a
        /*1042*/ 	.byte	0x3f
	.zero		1


	//   ....[57]....
        /*1044*/ 	.word	0x0001fde0
        /*1048*/ 	.word	0x00000016
        /*104c*/ 	.word	0x00031c00
        /*1050*/ 	.short	0x0107
        /*1052*/ 	.byte	0x3f
	.zero		1


	//   ....[58]....
        /*1054*/ 	.word	0x0001fee0
        /*1058*/ 	.word	0x00000016
        /*105c*/ 	.word	0x00031c00
        /*1060*/ 	.short	0x0101
        /*1062*/ 	.byte	0x3f
	.zero		1


	//   ....[59]....
        /*1064*/ 	.word	0x0001ff00
        /*1068*/ 	.word	0x00000016
        /*106c*/ 	.word	0x00031c20
        /*1070*/ 	.short	0x010a
        /*1072*/ 	.byte	0x3f
	.zero		1


	//   ....[60]....
        /*1074*/ 	.word	0x00020210
        /*1078*/ 	.word	0x00000003
        /*107c*/ 	.word	0x00031c40
        /*1080*/ 	.short	0x010a
        /*1082*/ 	.byte	0x3f
	.zero		1


	//   ....[61]....
        /*1084*/ 	.word	0x00020680
        /*1088*/ 	.word	0x00000002
        /*108c*/ 	.word	0x00031c60
        /*1090*/ 	.short	0x010a
        /*1092*/ 	.byte	0x3f
	.zero		1


	//   ....[62]....
        /*1094*/ 	.word	0x00020dc0
        /*1098*/ 	.word	0x00000005
        /*109c*/ 	.word	0x00031c40
        /*10a0*/ 	.short	0x010a
        /*10a2*/ 	.byte	0x3f
	.zero		1


	//   ....[63]....
        /*10a4*/ 	.word	0x00021230
        /*10a8*/ 	.word	0x00000003
        /*10ac*/ 	.word	0x00031c60
        /*10b0*/ 	.short	0x010a
        /*10b2*/ 	.byte	0x3f
	.zero		1


	//   ....[64]....
        /*10b4*/ 	.word	0x000218e0
        /*10b8*/ 	.word	0x00000005
        /*10bc*/ 	.word	0x00031c40
        /*10c0*/ 	.short	0x010a
        /*10c2*/ 	.byte	0x3f
	.zero		1


	//   ....[65]....
        /*10c4*/ 	.word	0x00021d50
        /*10c8*/ 	.word	0x00000003
        /*10cc*/ 	.word	0x00031c60
        /*10d0*/ 	.short	0x010a
        /*10d2*/ 	.byte	0x3f
	.zero		1


	//   ....[66]....
        /*10d4*/ 	.word	0x000223a0
        /*10d8*/ 	.word	0x00000003
        /*10dc*/ 	.word	0x00031c60
        /*10e0*/ 	.short	0x010a
        /*10e2*/ 	.byte	0x3f
	.zero		1


	//   ....[67]....
        /*10e4*/ 	.word	0x00023520
        /*10e8*/ 	.word	0x00000009
        /*10ec*/ 	.word	0x00031c20
        /*10f0*/ 	.short	0x010a
        /*10f2*/ 	.byte	0x3f
	.zero		1


	//   ....[68]....
        /*10f4*/ 	.word	0x000236d0
        /*10f8*/ 	.word	0x00000006
        /*10fc*/ 	.word	0x00000000
        /*1100*/ 	.short	0x010a
        /*1102*/ 	.byte	0x3f
	.zero		1


	//   ....[69]....
        /*1104*/ 	.word	0x00023740
        /*1108*/ 	.word	0x00000007
        /*110c*/ 	.word	0x00000000
        /*1110*/ 	.short	0x010a
        /*1112*/ 	.byte	0x3f
	.zero		1


	//   ....[70]....
        /*1114*/ 	.word	0x000237a0
        /*1118*/ 	.word	0x00000004
        /*111c*/ 	.word	0x00000000
        /*1120*/ 	.short	0x010a
        /*1122*/ 	.byte	0x3f
	.zero		1


	//   ....[71]....
        /*1124*/ 	.word	0x000237d0
        /*1128*/ 	.word	0x00000005
        /*112c*/ 	.word	0x00000000
        /*1130*/ 	.short	0x010a
        /*1132*/ 	.byte	0x3f
	.zero		1


	//   ....[72]....
        /*1134*/ 	.word	0x00023830
        /*1138*/ 	.word	0x00000015
        /*113c*/ 	.word	0x00031c90
        /*1140*/ 	.short	0x010a
        /*1142*/ 	.byte	0x3f
	.zero		1


	//   ....[73]....
        /*1144*/ 	.word	0x00023880
        /*1148*/ 	.word	0x00000015
        /*114c*/ 	.word	0x00031c90
        /*1150*/ 	.short	0x010a
        /*1152*/ 	.byte	0x3f
	.zero		1


	//   ....[74]....
        /*1154*/ 	.word	0x000238d0
        /*1158*/ 	.word	0x00000015
        /*115c*/ 	.word	0x00031c90
        /*1160*/ 	.short	0x010a
        /*1162*/ 	.byte	0x3f
	.zero		1


	//   ....[75]....
        /*1164*/ 	.word	0x00023920
        /*1168*/ 	.word	0x00000015
        /*116c*/ 	.word	0x00031cb0
        /*1170*/ 	.short	0x010a
        /*1172*/ 	.byte	0x3f
	.zero		1


	//   ....[76]....
        /*1174*/ 	.word	0x00023c20
        /*1178*/ 	.word	0x00000016
        /*117c*/ 	.word	0x00031c00
        /*1180*/ 	.short	0x010a
        /*1182*/ 	.byte	0x3f
	.zero		1


	//   ....[77]....
        /*1184*/ 	.word	0x00023e40
        /*1188*/ 	.word	0x00000016
        /*118c*/ 	.word	0x00031c00
        /*1190*/ 	.short	0x010a
        /*1192*/ 	.byte	0x3f
	.zero		1


	//   ....[78]....
        /*1194*/ 	.word	0x00023e90
        /*1198*/ 	.word	0x00000015
        /*119c*/ 	.word	0x00031c30
        /*11a0*/ 	.short	0x010a
        /*11a2*/ 	.byte	0x3f
	.zero		1


	//   ....[79]....
        /*11a4*/ 	.word	0x00023ee0
        /*11a8*/ 	.word	0x00000000
        /*11ac*/ 	.word	0x00031c30
        /*11b0*/ 	.short	0x010a
        /*11b2*/ 	.byte	0x3f
	.zero		1


	//   ....[80]....
        /*11b4*/ 	.word	0x00023f30
        /*11b8*/ 	.word	0x0000000e
        /*11bc*/ 	.word	0x00031c50
        /*11c0*/ 	.short	0x010a
        /*11c2*/ 	.byte	0x3f
	.zero		1


	//   ....[81]....
        /*11c4*/ 	.word	0x00023f80
        /*11c8*/ 	.word	0x00000000
        /*11cc*/ 	.word	0x00031c30
        /*11d0*/ 	.short	0x010a
        /*11d2*/ 	.byte	0x3f
	.zero		1


	//   ....[82]....
        /*11d4*/ 	.word	0x00023fd0
        /*11d8*/ 	.word	0x0000000e
        /*11dc*/ 	.word	0x00031c50
        /*11e0*/ 	.short	0x010a
        /*11e2*/ 	.byte	0x3f
	.zero		1


	//   ....[83]....
        /*11e4*/ 	.word	0x00024020
        /*11e8*/ 	.word	0x00000007
        /*11ec*/ 	.word	0x00031c50
        /*11f0*/ 	.short	0x010a
        /*11f2*/ 	.byte	0x3f
	.zero		1


	//   ....[84]....
        /*11f4*/ 	.word	0x000243c0
        /*11f8*/ 	.word	0x00000016
        /*11fc*/ 	.word	0x00031c20
        /*1200*/ 	.short	0x010a
        /*1202*/ 	.byte	0x3f
	.zero		1


	//   ....[85]....
        /*1204*/ 	.word	0x00024410
        /*1208*/ 	.word	0x00000009
        /*120c*/ 	.word	0x00031ca0
        /*1210*/ 	.short	0x010a
        /*1212*/ 	.byte	0x3f
	.zero		1


	//   ....[86]....
        /*1214*/ 	.word	0x00024460
        /*1218*/ 	.word	0x00000009
        /*121c*/ 	.word	0x00031cc0
        /*1220*/ 	.short	0x010a
        /*1222*/ 	.byte	0x3f
	.zero		1


	//   ....[87]....
        /*1224*/ 	.word	0x000244b0
        /*1228*/ 	.word	0x00000008
        /*122c*/ 	.word	0x00031ca0
        /*1230*/ 	.short	0x010a
        /*1232*/ 	.byte	0x3f
	.zero		1


	//   ....[88]....
        /*1234*/ 	.word	0x00024500
        /*1238*/ 	.word	0x00000008
        /*123c*/ 	.word	0x00031cc0
        /*1240*/ 	.short	0x010a
        /*1242*/ 	.byte	0x3f
	.zero		1


	//   ....[89]....
        /*1244*/ 	.word	0x000246a0
        /*1248*/ 	.word	0x00000000
        /*124c*/ 	.word	0x00031c40
        /*1250*/ 	.short	0x010a
        /*1252*/ 	.byte	0x3f
	.zero		1


	//   ....[90]....
        /*1254*/ 	.word	0x00024f50
        /*1258*/ 	.word	0x00000016
        /*125c*/ 	.word	0x00031c20
        /*1260*/ 	.short	0x010a
        /*1262*/ 	.byte	0x3f
	.zero		1


	//   ....[91]....
        /*1264*/ 	.word	0x00024fa0
        /*1268*/ 	.word	0x00000003
        /*126c*/ 	.word	0x00031c40
        /*1270*/ 	.short	0x010a
        /*1272*/ 	.byte	0x3f
	.zero		1


	//   ....[92]....
        /*1274*/ 	.word	0x00024ff0
        /*1278*/ 	.word	0x00000002
        /*127c*/ 	.word	0x00031c60
        /*1280*/ 	.short	0x010a
        /*1282*/ 	.byte	0x3f
	.zero		1


	//   ....[93]....
        /*1284*/ 	.word	0x00025040
        /*1288*/ 	.word	0x00000005
        /*128c*/ 	.word	0x00031c40
        /*1290*/ 	.short	0x010a
        /*1292*/ 	.byte	0x3f
	.zero		1


	//   ....[94]....
        /*1294*/ 	.word	0x00025090
        /*1298*/ 	.word	0x00000003
        /*129c*/ 	.word	0x00031c60
        /*12a0*/ 	.short	0x010a
        /*12a2*/ 	.byte	0x3f
	.zero		1


	//   ....[95]....
        /*12a4*/ 	.word	0x000250e0
        /*12a8*/ 	.word	0x00000005
        /*12ac*/ 	.word	0x00031c40
        /*12b0*/ 	.short	0x010a
        /*12b2*/ 	.byte	0x3f
	.zero		1


	//   ....[96]....
        /*12b4*/ 	.word	0x00025130
        /*12b8*/ 	.word	0x00000003
        /*12bc*/ 	.word	0x00031c60
        /*12c0*/ 	.short	0x010a
        /*12c2*/ 	.byte	0x3f
	.zero		1


	//   ....[97]....
        /*12c4*/ 	.word	0x00025180
        /*12c8*/ 	.word	0x00000003
        /*12cc*/ 	.word	0x00031c60
        /*12d0*/ 	.short	0x010a
        /*12d2*/ 	.byte	0x3f
	.zero		1


	//   ....[98]....
        /*12d4*/ 	.word	0x00025b30
        /*12d8*/ 	.word	0x00000009
        /*12dc*/ 	.word	0x00031c20
        /*12e0*/ 	.short	0x010a
        /*12e2*/ 	.byte	0x3f
	.zero		1


	//   ....[99]....
        /*12e4*/ 	.word	0x00025cd0
        /*12e8*/ 	.word	0x00000006
        /*12ec*/ 	.word	0x00000000
        /*12f0*/ 	.short	0x010a
        /*12f2*/ 	.byte	0x3f
	.zero		1


	//   ....[100]....
        /*12f4*/ 	.word	0x00025d20
        /*12f8*/ 	.word	0x00000007
        /*12fc*/ 	.word	0x00000000
        /*1300*/ 	.short	0x010a
        /*1302*/ 	.byte	0x3f
	.zero		1


	//   ....[101]....
        /*1304*/ 	.word	0x00025d70
        /*1308*/ 	.word	0x00000004
        /*130c*/ 	.word	0x00000000
        /*1310*/ 	.short	0x010a
        /*1312*/ 	.byte	0x3f
	.zero		1


	//----- nvinfo : EIATTR_NUM_MBARRIERS
	.align		4
.L_1471:
        /*1314*/ 	.byte	0x03, 0x38
        /*1316*/ 	.short	0x0016


	//----- nvinfo : EIATTR_EXIT_INSTR_OFFSETS
	.align		4
        /*1318*/ 	.byte	0x04, 0x1c
        /*131a*/ 	.short	(.L_1473 - .L_1472)


	//   ....[0]....
.L_1472:
        /*131c*/ 	.word	0x00023820


	//----- nvinfo : EIATTR_MAX_THREADS
	.align		4
.L_1473:
        /*1320*/ 	.byte	0x04, 0x05
        /*1322*/ 	.short	(.L_1475 - .L_1474)
.L_1474:
        /*1324*/ 	.word	0x00000200
        /*1328*/ 	.word	0x00000001
        /*132c*/ 	.word	0x00000001


	//----- nvinfo : EIATTR_CRS_STACK_SIZE
	.align		4
.L_1475:
        /*1330*/ 	.byte	0x04, 0x1e
        /*1332*/ 	.short	(.L_1477 - .L_1476)
.L_1476:
        /*1334*/ 	.word	0x00000000


	//----- nvinfo : EIATTR_CBANK_PARAM_SIZE
	.align		4
.L_1477:
        /*1338*/ 	.byte	0x03, 0x19
        /*133a*/ 	.short	0x0af0


	//----- nvinfo : EIATTR_PARAM_CBANK
	.align		4
        /*133c*/ 	.byte	0x04, 0x0a
        /*133e*/ 	.short	(.L_1479 - .L_1478)
	.align		4
.L_1478:
        /*1340*/ 	.word	index@(.nv.constant0._ZN7cutlass13device_kernelIN5flash11enable_sm90INS1_16FlashAttnFwdSm90INS1_25CollectiveMainloopFwdSm90ILi2EN4cute5tupleIJNS5_1CILi1EEES8_S8_EEENS6_IJNS7_ILi192EEENS7_ILi144EEENS7_ILi96EEEEEELi96ENS_10bfloat16_tEfNS_4arch4Sm90ELb1ELb0ELb0ELb1ELb0ELb1ELb0ELb0ELb1ELb1ELb0ELb0EEENS1_21CollectiveEpilogueFwdINS6_IJSA_SC_SB_EEES9_SE_SG_Li384ELb1ELb1ELb0ELb0EEENS1_36VarlenDynamicPersistentTileSchedulerILi192ELi144ELi384ELi128ELb0ELb1ELb1ELb1ELb1ELb1EEEEEEEEEvNT_6ParamsE)
        /*1344*/ 	.short	0x0210
        /*1346*/ 	.short	0x0af0


	//----- nvinfo : EIATTR_SW_WAR
	.align		4
.L_1479:
        /*1348*/ 	.byte	0x04, 0x36
        /*134a*/ 	.short	(.L_1481 - .L_1480)
.L_1480:
        /*134c*/ 	.word	0x00000008
.L_1481:


//--------------------- .nv.info._ZN7cutlass13device_kernelIN5flash11enable_sm90INS1_16FlashAttnFwdSm90INS1_25CollectiveMainloopFwdSm90ILi2EN4cute5tupleIJNS5_1CILi1EEES8_S8_EEENS6_IJNS7_ILi192EEESA_NS7_ILi64EEEEEELi64ENS_10bfloat16_tEfNS_4arch4Sm90ELb0ELb0ELb0ELb0ELb0ELb0ELb0ELb0ELb1ELb1ELb0ELb0EEENS1_21CollectiveEpilogueFwdINS6_IJSA_SB_SA_EEES9_SD_SF_Li384ELb0ELb1ELb0ELb0EEENS1_29StaticPersistentTileSchedulerILb0EEEEEEEEEvNT_6ParamsE --------------------------
	.section	.nv.info._ZN7cutlass13device_kernelIN5flash11enable_sm90INS1_16FlashAttnFwdSm90INS1_25CollectiveMainloopFwdSm90ILi2EN4cute5tupleIJNS5_1CILi1EEES8_S8_EEENS6_IJNS7_ILi192EEESA_NS7_ILi64EEEEEELi64ENS_10bfloat16_tEfNS_4arch4Sm90ELb0ELb0ELb0ELb0ELb0ELb0ELb0ELb0ELb1ELb1ELb0ELb0EEENS1_21CollectiveEpilogueFwdINS6_IJSA_SB_SA_EEES9_SD_SF_Li384ELb0ELb1ELb0ELb0EEENS1_29StaticPersistentTileSchedulerILb0EEEEEEEEEvNT_6ParamsE,"",@"SHT_CUDA_INFO"
	.sectionflags	@""
	.align	4


	//----- nvinfo : EIATTR_CUDA_API_VERSION
	.align		4
        /*0000*/ 	.byte	0x04, 0x37
        /*0002*/ 	.short	(.L_1483 - .L_1482)
.L_1482:
        /*0004*/ 	.word	0x00000082


	//----- nvinfo : EIATTR_KPARAM_INFO
	.align		4
.L_1483:
        /*0008*/ 	.byte	0x04, 0x17
        /*000a*/ 	.short	(.L_1485 - .L_1484)
.L_1484:
        /*000c*/ 	.word	0x00000000
        /*0010*/ 	.short	0x0000
        /*0012*/ 	.short	0x0070
        /*0014*/ 	.byte	0x00, 0xf0, 0x01, 0x28


	//----- nvinfo : EIATTR_SPARSE_MMA_MASK
	.align		4
.L_1485:
        /*0018*/ 	.byte	0x03, 0x50
        /*001a*/ 	.short	0x0000


	//----- nvinfo : EIATTR_MAXREG_COUNT
	.align		4
        /*001c*/ 	.byte	0x03, 0x1b
        /*001e*/ 	.short	0x0080


	//----- nvinfo : EIATTR_NUM_BARRIERS
	.align		4
        /*0020*/ 	.byte	0x02, 0x4c
        /*0022*/ 	.byte	0x10
	.zero		1


	//----- nvinfo : EIATTR_EXTERNS
	.align		4
        /*0024*/ 	.byte	0x04, 0x0f
        /*0026*/ 	.short	(.L_1487 - .L_1486)


	//   ....[0]....
	.align		4
.L_1486:
        /*0028*/ 	.word	index@(__assertfail)


	//----- nvinfo : EIATTR_ANNOTATIONS
	.align		4
.L_1487:
        /*002c*/ 	.byte	0x04, 0x55
        /*002e*/ 	.short	(.L_1489 - .L_1488)


	//   ....[0]....
.L_1488:
        /* <DEDUP_REMOVED lines=15> */


	//----- nvinfo : EIATTR_MERCURY_ISA_VERSION
	.align		4
.L_1489:
        /*0110*/ 	.byte	0x03, 0x5f
        /*0112*/ 	.short	0x0101


	//----- nvinfo : EIATTR_INT_WARP_WIDE_INSTR_OFFSETS
	.align		4
        /*0114*/ 	.byte	0x04, 0x31
        /*0116*/ 	.short	(.L_1491 - .L_1490)


	//   ....[0]....
.L_1490:
        /*0118*/ 	.word	0x00000130


	//   ....[1]....
        /*011c*/ 	.word	0x00000170


	//   ....[2]....
        /*0120*/ 	.word	0x000001e0


	//----- nvinfo : EIATTR_COOP_GROUP_MASK_REGIDS
	.align		4
.L_1491:
        /*0124*/ 	.byte	0x04, 0x29
        /*0126*/ 	.short	(.L_1493 - .L_1492)


	//   ....[0]....
.L_1492:
        /*0128*/ 	.word	0xffffffff


	//   ....[1]....
        /*012c*/ 	.word	0xffffffff


	//   ....[2]....
        /*0130*/ 	.word	0xffffffff


	//   ....[3]....
        /*0134*/ 	.word	0xffffffff


	//   ....[4]....
        /*0138*/ 	.word	0xffffffff


	//   ....[5]....
        /*013c*/ 	.word	0xffffffff


	//   ....[6]....
        /*0140*/ 	.word	0xffffffff


	//   ....[7]....
        /*0144*/ 	.word	0xffffffff


	//   ....[8]....
        /*0148*/ 	.word	0xffffffff


	//   ....[9]....
        /*014c*/ 	.word	0xffffffff


	//   ....[10]....
        /*0150*/ 	.word	0xffffffff


	//   ....[11]....
        /*0154*/ 	.word	0xffffffff


	//   ....[12]....
        /*0158*/ 	.word	0xffffffff


	//   ....[13]....
        /*015c*/ 	.word	0xffffffff


	//   ....[14]....
        /*0160*/ 	.word	0xffffffff


	//   ....[15]....
        /*0164*/ 	.word	0xffffffff


	//   ....[16]....
        /*0168*/ 	.word	0xffffffff


	//   ....[17]....
        /*016c*/ 	.word	0xffffffff


	//   ....[18]....
        /*0170*/ 	.word	0xffffffff


	//   ....[19]....
        /*0174*/ 	.word	0xffffffff


	//   ....[20]....
        /*0178*/ 	.word	0xffffffff


	//   ....[21]....
        /*017c*/ 	.word	0xffffffff


	//   ....[22]....
        /*0180*/ 	.word	0xffffffff


	//   ....[23]....
        /*0184*/ 	.word	0xffffffff


	//   ....[24]....
        /*0188*/ 	.word	0xffffffff


	//   ....[25]....
        /*018c*/ 	.word	0xffffffff


	//   ....[26]....
        /*0190*/ 	.word	0xffffffff


	//   ....[27]....
        /*0194*/ 	.word	0xffffffff


	//   ....[28]....
        /*0198*/ 	.word	0xffffffff


	//   ....[29]....
        /*019c*/ 	.word	0xffffffff


	//   ....[30]....
        /*01a0*/ 	.word	0xffffffff


	//   ....[31]....
        /*01a4*/ 	.word	0xffffffff


	//   ....[32]....
        /*01a8*/ 	.word	0xffffffff


	//   ....[33]....
        /*01ac*/ 	.word	0xffffffff


	//   ....[34]....
        /*01b0*/ 	.word	0xffffffff


	//   ....[35]....
        /*01b4*/ 	.word	0xffffffff


	//   ....[36]....
        /*01b8*/ 	.word	0xffffffff


	//   ....[37]....
        /*01bc*/ 	.word	0xffffffff


	//   ....[38]....
        /*01c0*/ 	.word	0xffffffff


	//   ....[39]....
        /*01c4*/ 	.word	0xffffffff


	//   ....[40]....
        /*01c8*/ 	.word	0xffffffff


	//   ....[41]....
        /*01cc*/ 	.word	0xffffffff


	//   ....[42]....
        /*01d0*/ 	.word	0xffffffff


	//   ....[43]....
        /*01d4*/ 	.word	0xffffffff


	//   ....[44]....
        /*01d8*/ 	.word	0xffffffff


	//   ....[45]....
        /*01dc*/ 	.word	0xffffffff


	//   ....[46]....
        /*01e0*/ 	.word	0xffffffff


	//   ....[47]....
        /*01e4*/ 	.word	0xffffffff


	//   ....[48]....
        /*01e8*/ 	.word	0xffffffff


	//   ....[49]....
        /*01ec*/ 	.word	0xffffffff


	//   ....[50]....
        /*01f0*/ 	.word	0xffffffff


	//   ....[51]....
        /*01f4*/ 	.word	0xffffffff


	//   ....[52]....
        /*01f8*/ 	.word	0xffffffff


	//   ....[53]....
        /*01fc*/ 	.word	0xffffffff


	//   ....[54]....
        /*0200*/ 	.word	0xffffffff


	//   ....[55]....
        /*0204*/ 	.word	0xffffffff


	//   ....[56]....
        /*0208*/ 	.word	0xffffffff


	//   ....[57]....
        /*020c*/ 	.word	0xffffffff


	//   ....[58]....
        /*0210*/ 	.word	0xffffffff


	//   ....[59]....
        /*0214*/ 	.word	0xffffffff


	//   ....[60]....
        /*0218*/ 	.word	0x0500000f


	//   ....[61]....
        /*021c*/ 	.word	0x0500000f


	//   ....[62]....
        /*0220*/ 	.word	0x0500000f


	//   ....[63]....
        /*0224*/ 	.word	0x0500000f


	//   ....[64]....
        /*0228*/ 	.word	0x0500000f


	//   ....[65]....
        /*022c*/ 	.word	0x0500000f


	//   ....[66]....
        /*0230*/ 	.word	0x0500000f


	//   ....[67]....
        /*0234*/ 	.word	0x0500000f


	//   ....[68]....
        /*0238*/ 	.word	0x0500000f


	//   ....[69]....
        /*023c*/ 	.word	0x0500000f


	//   ....[70]....
        /*0240*/ 	.word	0x0500000f


	//   ....[71]....
        /*0244*/ 	.word	0x0500000f


	//   ....[72]....
        /*0248*/ 	.word	0x0500000f


	//   ....[73]....
        /*024c*/ 	.word	0x0500000f


	//   ....[74]....
        /*0250*/ 	.word	0x0500000f


	//   ....[75]....
        /*0254*/ 	.word	0x0500000f


	//   ....[76]....
        /*0258*/ 	.word	0x0500000f


	//   ....[77]....
        /*025c*/ 	.word	0x0500000f


	//   ....[78]....
        /*0260*/ 	.word	0x0500000f


	//   ....[79]....
        /*0264*/ 	.word	0x0500000f


	//   ....[80]....
        /*0268*/ 	.word	0x0500000f


	//   ....[81]....
        /*026c*/ 	.word	0x0500000f


	//   ....[82]....
        /*0270*/ 	.word	0x0500000f


	//   ....[83]....
        /*0274*/ 	.word	0x0500000f


	//   ....[84]....
        /*0278*/ 	.word	0x0500000f


	//   ....[85]....
        /*027c*/ 	.word	0x0500000f


	//----- nvinfo : EIATTR_COOP_GROUP_INSTR_OFFSETS
	.align		4
.L_1493:
        /*0280*/ 	.byte	0x04, 0x28
        /*0282*/ 	.short	(.L_1495 - .L_1494)


	//   ....[0]....
.L_1494:
        /*0284*/ 	.word	0x00000070


	//   ....[1]....
        /*0288*/ 	.word	0x00000140


	//   ....[2]....
        /*028c*/ 	.word	0x00000190


	//   ....[3]....
        /*0290*/ 	.word	0x000003c0


	//   ....[4]....
        /*0294*/ 	.word	0x00000520


	//   ....[5]....
        /*0298*/ 	.word	0x00000640


	//   ....[6]....
        /*029c*/ 	.word	0x000007a0


	//   ....[7]....
        /*02a0*/ 	.word	0x00000f60


	//   ....[8]....
        /*02a4*/ 	.word	0x000025f0


	//   ....[9]....
        /*02a8*/ 	.word	0x000026f0


	//   ....[10]....
        /*02ac*/ 	.word	0x00002ac0


	//   ....[11]....
        /*02b0*/ 	.word	0x00002c30


	//   ....[12]....
        /*02b4*/ 	.word	0x00003f50


	//   ....[13]....
        /*02b8*/ 	.word	0x00005120


	//   ....[14]....
        /*02bc*/ 	.word	0x00005180


	//   ....[15]....
        /*02c0*/ 	.word	0x000051a0


	//   ....[16]....
        /*02c4*/ 	.word	0x000051c0


	//   ....[17]....
        /*02c8*/ 	.word	0x00006a70


	//   ....[18]....
        /*02cc*/ 	.word	0x00006c70


	//   ....[19]....
        /*02d0*/ 	.word	0x00006cc0


	//   ....[20]....
        /*02d4*/ 	.word	0x00006d30


	//   ....[21]....
        /*02d8*/ 	.word	0x00006d60


	//   ....[22]....
        /*02dc*/ 	.word	0x00007bf0


	//   ....[23]....
        /*02e0*/ 	.word	0x00007c20


	//   ....[24]....
        /*02e4*/ 	.word	0x00007c40


	//   ....[25]....
        /*02e8*/ 	.word	0x00007c70


	//   ....[26]....
        /*02ec*/ 	.word	0x00007fc0


	//   ....[27]....
        /*02f0*/ 	.word	0x00007fe0


	//   ....[28]....
        /*02f4*/ 	.word	0x00008000


	//   ....[29]....
        /*02f8*/ 	.word	0x00008030


	//   ....[30]....
        /*02fc*/ 	.word	0x00008040


	//   ....[31]....
        /*0300*/ 	.word	0x00008050


	//   ....[32]....
        /*0304*/ 	.word	0x00008060


	//   ....[33]....
        /*0308*/ 	.word	0x00008070


	//   ....[34]....
        /*030c*/ 	.word	0x00008aa0


	//   ....[35]....
        /*0310*/ 	.word	0x00009530


	//   ....[36]....
        /*0314*/ 	.word	0x00009560


	//   ....[37]....
        /*0318*/ 	.word	0x00009590


	//   ....[38]....
        /*031c*/ 	.word	0x00009620


	//   ....[39]....
        /*0320*/ 	.word	0x00009660


	//   ....[40]....
        /*0324*/ 	.word	0x000096a0


	//   ....[41]....
        /*0328*/ 	.word	0x000096e0


	//   ....[42]....
        /*032c*/ 	.word	0x00009720


	//   ....[43]....
        /*0330*/ 	.word	0x00009760


	//   ....[44]....
        /*0334*/ 	.word	0x000097a0


	//   ....[45]....
        /*0338*/ 	.word	0x000097e0


	//   ....[46]....
        /*033c*/ 	.word	0x00009820


	//   ....[47]....
        /*0340*/ 	.word	0x00009860


	//   ....[48]....
        /*0344*/ 	.word	0x00009890


	//   ....[49]....
        /*0348*/ 	.word	0x000098a0


	//   ....[50]....
        /*034c*/ 	.word	0x000098b0


	//   ....[51]....
        /*0350*/ 	.word	0x000098c0


	//   ....[52]....
        /*0354*/ 	.word	0x00009920


	//   ....[53]....
        /*0358*/ 	.word	0x000099a0


	//   ....[54]....
        /*035c*/ 	.word	0x000099d0


	//   ....[55]....
        /*0360*/ 	.word	0x00009a10


	//   ....[56]....
        /*0364*/ 	.word	0x00009a30


	//   ....[57]....
        /*0368*/ 	.word	0x00009a60


	//   ....[58]....
        /*036c*/ 	.word	0x00009aa0


	//   ....[59]....
        /*0370*/ 	.word	0x0000b700


	//   ....[60]....
        /*0374*/ 	.word	0x0000bbe0


	//   ....[61]....
        /*0378*/ 	.word	0x0000bd50


	//   ....[62]....
        /*037c*/ 	.word	0x0000bda0


	//   ....[63]....
        /*0380*/ 	.word	0x0000be30


	//   ....[64]....
        /*0384*/ 	.word	0x0000bf20


	//   ....[65]....
        /*0388*/ 	.word	0x0000bfa0


	//   ....[66]....
        /*038c*/ 	.word	0x0000c050


	//   ....[67]....
        /*0390*/ 	.word	0x0000c0d0


	//   ....[68]....
        /*0394*/ 	.word	0x0000c180


	//   ....[69]....
        /*0398*/ 	.word	0x0000c200


	//   ....[70]....
        /*039c*/ 	.word	0x0000c2b0


	//   ....[71]....
        /*03a0*/ 	.word	0x0000c330


	//   ....[72]....
        /*03a4*/ 	.word	0x0000c3e0


	//   ....[73]....
        /*03a8*/ 	.word	0x0000c460


	//   ....[74]....
        /*03ac*/ 	.word	0x0000c500


	//   ....[75]....
        /*03b0*/ 	.word	0x0000c580


	//   ....[76]....
        /*03b4*/ 	.word	0x0000c630


	//   ....[77]....
        /*03b8*/ 	.word	0x0000c690


	//   ....[78]....
        /*03bc*/ 	.word	0x0000c770


	//   ....[79]....
        /*03c0*/ 	.word	0x0000c7d0


	//   ....[80]....
        /*03c4*/ 	.word	0x0000c880


	//   ....[81]....
        /*03c8*/ 	.word	0x0000c8f0


	//   ....[82]....
        /*03cc*/ 	.word	0x0000c9b0


	//   ....[83]....
        /*03d0*/ 	.word	0x0000ca20


	//   ....[84]....
        /*03d4*/ 	.word	0x0000cac0


	//   ....[85]....
        /*03d8*/ 	.word	0x0000ce50


	//----- nvinfo : EIATTR_REG_RECONFIG
	.align		4
.L_1495:
        /*03dc*/ 	.byte	0x01, 0x54
	.zero		2


	//----- nvinfo : EIATTR_SYSCALL_OFFSETS
	.align		4
        /*03e0*/ 	.byte	0x04, 0x46
        /*03e2*/ 	.short	(.L_1497 - .L_1496)


	//   ....[0]....
.L_1496:
        /*03e4*/ 	.word	0x00001260


	//   ....[1]....
        /*03e8*/ 	.word	0x00008720


	//   ....[2]....
        /*03ec*/ 	.word	0x00008860


	//   ....[3]....
        /*03f0*/ 	.word	0x00008950


	//   ....[4]....
        /*03f4*/ 	.word	0x000090a0


	//----- nvinfo : EIATTR_MBARRIER_INSTR_OFFSETS
	.align		4
.L_1497:
        /*03f8*/ 	.byte	0x04, 0x39
        /*03fa*/ 	.short	(.L_1499 - .L_1498)


	//   ....[0]....
.L_1498:
        /*03fc*/ 	.word	0x00000270
        /*0400*/ 	.word	0x000000ff
        /*0404*/ 	.word	0x00030800
        /*0408*/ 	.short	0x0100
        /*040a*/ 	.byte	0x08
	.zero		1


	//   ....[1]....
        /*040c*/ 	.word	0x00000280
        /*0410*/ 	.word	0x000000ff
        /*0414*/ 	.word	0x00030820
        /*0418*/ 	.short	0x0100
        /*041a*/ 	.byte	0x08
	.zero		1


	//   ....[2]....
        /*041c*/ 	.word	0x00000370
        /*0420*/ 	.word	0x000000ff
        /*0424*/ 	.word	0x00030830
        /*0428*/ 	.short	0x0100
        /*042a*/ 	.byte	0x08
	.zero		1


	//   ....[3]....
        /*042c*/ 	.word	0x00000380
        /*0430*/ 	.word	0x000000ff
        /*0434*/ 	.word	0x00030840
        /*0438*/ 	.short	0x0100
        /*043a*/ 	.byte	0x08
	.zero		1


	//   ....[4]....
        /*043c*/ 	.word	0x00000390
        /*0440*/ 	.word	0x000000ff
        /*0444*/ 	.word	0x00030838
        /*0448*/ 	.short	0x0100
        /*044a*/ 	.byte	0x08
	.zero		1


	//   ....[5]....
        /*044c*/ 	.word	0x000003a0
        /*0450*/ 	.word	0x000000ff
        /*0454*/ 	.word	0x00030848
        /*0458*/ 	.short	0x0100
        /*045a*/ 	.byte	0x08
	.zero		1


	//   ....[6]....
        /*045c*/ 	.word	0x000004d0
        /*0460*/ 	.word	0x000000ff
        /*0464*/ 	.word	0x00030850
        /*0468*/ 	.short	0x0100
        /*046a*/ 	.byte	0x08
	.zero		1


	//   ....[7]....
        /*046c*/ 	.word	0x000004e0
        /*0470*/ 	.word	0x000000ff
        /*0474*/ 	.word	0x00030860
        /*0478*/ 	.short	0x0100
        /*047a*/ 	.byte	0x08
	.zero		1


	//   ....[8]....
        /*047c*/ 	.word	0x000004f0
        /*0480*/ 	.word	0x000000ff
        /*0484*/ 	.word	0x00030858
        /*0488*/ 	.short	0x0100
        /*048a*/ 	.byte	0x08
	.zero		1


	//   ....[9]....
        /*048c*/ 	.word	0x00000500
        /*0490*/ 	.word	0x000000ff
        /*0494*/ 	.word	0x00030868
        /*0498*/ 	.short	0x0100
        /*049a*/ 	.byte	0x08
	.zero		1


	//   ....[10]....
        /*049c*/ 	.word	0x000005f0
        /*04a0*/ 	.word	0x000000ff
        /*04a4*/ 	.word	0x00030870
        /*04a8*/ 	.short	0x0100
        /*04aa*/ 	.byte	0x06
	.zero		1


	//   ....[11]....
        /*04ac*/ 	.word	0x00000600
        /*04b0*/ 	.word	0x000000ff
        /*04b4*/ 	.word	0x00030880
        /*04b8*/ 	.short	0x0100
        /*04ba*/ 	.byte	0x06
	.zero		1


	//   ....[12]....
        /*04bc*/ 	.word	0x00000610
        /*04c0*/ 	.word	0x000000ff
        /*04c4*/ 	.word	0x00030878
        /*04c8*/ 	.short	0x0100
        /*04ca*/ 	.byte	0x06
	.zero		1


	//   ....[13]....
        /*04cc*/ 	.word	0x00000620
        /*04d0*/ 	.word	0x000000ff
        /*04d4*/ 	.word	0x00030888
        /*04d8*/ 	.short	0x0100
        /*04da*/ 	.byte	0x06
	.zero		1


	//   ....[14]....
        /*04dc*/ 	.word	0x00000750
        /*04e0*/ 	.word	0x000000ff
        /*04e4*/ 	.word	0x00030890
        /*04e8*/ 	.short	0x0100
        /*04ea*/ 	.byte	0x08
	.zero		1


	//   ....[15]....
        /*04ec*/ 	.word	0x00000760
        /*04f0*/ 	.word	0x000000ff
        /*04f4*/ 	.word	0x000308a0
        /*04f8*/ 	.short	0x0100
        /*04fa*/ 	.byte	0x08
	.zero		1


	//   ....[16]....
        /*04fc*/ 	.word	0x00000770
        /*0500*/ 	.word	0x000000ff
        /*0504*/ 	.word	0x00030898
        /*0508*/ 	.short	0x0100
        /*050a*/ 	.byte	0x08
	.zero		1


	//   ....[17]....
        /*050c*/ 	.word	0x00000780
        /*0510*/ 	.word	0x000000ff
        /*0514*/ 	.word	0x000308a8
        /*0518*/ 	.short	0x0100
        /*051a*/ 	.byte	0x08
	.zero		1


	//   ....[18]....
        /*051c*/ 	.word	0x000008b0
        /*0520*/ 	.word	0x000000ff
        /*0524*/ 	.word	0x000308b0
        /*0528*/ 	.short	0x0100
        /*052a*/ 	.byte	0x08
	.zero		1


	//   ....[19]....
        /*052c*/ 	.word	0x000008c0
        /*0530*/ 	.word	0x000000ff
        /*0534*/ 	.word	0x000308c0
        /*0538*/ 	.short	0x0100
        /*053a*/ 	.byte	0x08
	.zero		1


	//   ....[20]....
        /*053c*/ 	.word	0x000008d0
        /*0540*/ 	.word	0x000000ff
        /*0544*/ 	.word	0x000308b8
        /*0548*/ 	.short	0x0100
        /*054a*/ 	.byte	0x08
	.zero		1


	//   ....[21]....
        /*054c*/ 	.word	0x000008e0
        /*0550*/ 	.word	0x000000ff
        /*0554*/ 	.word	0x000308c8
        /*0558*/ 	.short	0x0100
        /*055a*/ 	.byte	0x08
	.zero		1


	//   ....[22]....
        /*055c*/ 	.word	0x000012c0
        /*0560*/ 	.word	0x000000ff
        /*0564*/ 	.word	0x00030800
        /*0568*/ 	.short	0x010a
        /*056a*/ 	.byte	0x28
	.zero		1


	//   ....[23]....
        /*056c*/ 	.word	0x00001340
        /*0570*/ 	.word	0x00000004
        /*0574*/ 	.word	0x00030830
        /*0578*/ 	.short	0x010a
        /*057a*/ 	.byte	0x3f
	.zero		1


	//   ....[24]....
        /*057c*/ 	.word	0x000013f0
        /*0580*/ 	.word	0x00000004
        /*0584*/ 	.word	0x00030830
        /*0588*/ 	.short	0x010a
        /*058a*/ 	.byte	0x3f
	.zero		1


	//   ....[25]....
        /*058c*/ 	.word	0x00002820
        /*0590*/ 	.word	0x00000004
        /*0594*/ 	.word	0x00000000
        /*0598*/ 	.short	0x0101
        /*059a*/ 	.byte	0x3f
	.zero		1


	//   ....[26]....
        /*059c*/ 	.word	0x00004190
        /*05a0*/ 	.word	0x000000ff
        /*05a4*/ 	.word	0x00030830
        /*05a8*/ 	.short	0x010a
        /*05aa*/ 	.byte	0x06
	.zero		1


	//   ....[27]....
        /*05ac*/ 	.word	0x000041d0
        /*05b0*/ 	.word	0x000000ff
        /*05b4*/ 	.word	0x00030830
        /*05b8*/ 	.short	0x010a
        /*05ba*/ 	.byte	0x06
	.zero		1


	//   ....[28]....
        /*05bc*/ 	.word	0x000043f0
        /*05c0*/ 	.word	0x000000ff
        /*05c4*/ 	.word	0x00030850
        /*05c8*/ 	.short	0x010a
        /*05ca*/ 	.byte	0x06
	.zero		1


	//   ....[29]....
        /*05cc*/ 	.word	0x00004430
        /*05d0*/ 	.word	0x000000ff
        /*05d4*/ 	.word	0x00030850
        /*05d8*/ 	.short	0x010a
        /*05da*/ 	.byte	0x06
	.zero		1


	//   ....[30]....
        /*05dc*/ 	.word	0x00004ba0
        /*05e0*/ 	.word	0x00000003
        /*05e4*/ 	.word	0x00000000
        /*05e8*/ 	.short	0x0101
        /*05ea*/ 	.byte	0x3f
	.zero		1


	//   ....[31]....
        /*05ec*/ 	.word	0x00004bd0
        /*05f0*/ 	.word	0x0000000a
        /*05f4*/ 	.word	0x00000000
        /*05f8*/ 	.short	0x0101
        /*05fa*/ 	.byte	0x3f
	.zero		1


	//   ....[32]....
        /*05fc*/ 	.word	0x00006af0
        /*0600*/ 	.word	0x000000ff
        /*0604*/ 	.word	0x00030850
        /*0608*/ 	.short	0x010a
        /*060a*/ 	.byte	0x0c
	.zero		1


	//   ....[33]....
        /*060c*/ 	.word	0x00006b30
        /*0610*/ 	.word	0x000000ff
        /*0614*/ 	.word	0x00030850
        /*0618*/ 	.short	0x010a
        /*061a*/ 	.byte	0x0c
	.zero		1


	//   ....[34]....
        /*061c*/ 	.word	0x000077f0
        /*0620*/ 	.word	0x00000003
        /*0624*/ 	.word	0x00000000
        /*0628*/ 	.short	0x0101
        /*062a*/ 	.byte	0x3f
	.zero		1


	//   ....[35]....
        /*062c*/ 	.word	0x00008110
        /*0630*/ 	.word	0x000000ff
        /*0634*/ 	.word	0x00000000
        /*0638*/ 	.short	0x0101
        /*063a*/ 	.byte	0x04
	.zero		1


	//   ....[36]....
        /*063c*/ 	.word	0x00008ce0
        /*0640*/ 	.word	0x00000003
        /*0644*/ 	.word	0x00030840
        /*0648*/ 	.short	0x010a
        /*064a*/ 	.byte	0x3f
	.zero		1


	//   ....[37]....
        /*064c*/ 	.word	0x00009b60
        /*0650*/ 	.word	0x000000ff
        /*0654*/ 	.word	0x00030800
        /*0658*/ 	.short	0x0107
        /*065a*/ 	.byte	0x25
	.zero		1


	//   ....[38]....
        /*065c*/ 	.word	0x00009bd0
        /*0660*/ 	.word	0x000000ff
        /*0664*/ 	.word	0x00030800
        /*0668*/ 	.short	0x0101
        /*066a*/ 	.byte	0x25
	.zero		1


	//   ....[39]....
        /*066c*/ 	.word	0x00009c00
        /*0670*/ 	.word	0x000000ff
        /*0674*/ 	.word	0x00030820
        /*0678*/ 	.short	0x010a
        /*067a*/ 	.byte	0x25
	.zero		1


	//   ....[40]....
        /*067c*/ 	.word	0x00009ef0
        /*0680*/ 	.word	0x00000003
        /*0684*/ 	.word	0x00030840
        /*0688*/ 	.short	0x010a
        /*068a*/ 	.byte	0x3f
	.zero		1


	//   ....[41]....
        /*068c*/ 	.word	0x0000a170
        /*0690*/ 	.word	0x00000003
        /*0694*/ 	.word	0x00000060
        /*0698*/ 	.short	0x010a
        /*069a*/ 	.byte	0x3f
	.zero		1


	//   ....[42]....
        /*069c*/ 	.word	0x0000a6b0
        /*06a0*/ 	.word	0x00000003
        /*06a4*/ 	.word	0x00030840
        /*06a8*/ 	.short	0x010a
        /*06aa*/ 	.byte	0x3f
	.zero		1


	//   ....[43]....
        /*06ac*/ 	.word	0x0000a900
        /*06b0*/ 	.word	0x00000005
        /*06b4*/ 	.word	0x00000060
        /*06b8*/ 	.short	0x010a
        /*06ba*/ 	.byte	0x3f
	.zero		1


	//   ....[44]....
        /*06bc*/ 	.word	0x0000ad90
        /*06c0*/ 	.word	0x00000002
        /*06c4*/ 	.word	0x00030840
        /*06c8*/ 	.short	0x010a
        /*06ca*/ 	.byte	0x3f
	.zero		1


	//   ....[45]....
        /*06cc*/ 	.word	0x0000aff0
        /*06d0*/ 	.word	0x00000005
        /*06d4*/ 	.word	0x00000060
        /*06d8*/ 	.short	0x010a
        /*06da*/ 	.byte	0x3f
	.zero		1


	//   ....[46]....
        /*06dc*/ 	.word	0x0000b320
        /*06e0*/ 	.word	0x00000003
        /*06e4*/ 	.word	0x00030860
        /*06e8*/ 	.short	0x010a
        /*06ea*/ 	.byte	0x3f
	.zero		1


	//   ....[47]....
        /*06ec*/ 	.word	0x0000b680
        /*06f0*/ 	.word	0x00000007
        /*06f4*/ 	.word	0x00030820
        /*06f8*/ 	.short	0x010a
        /*06fa*/ 	.byte	0x3f
	.zero		1


	//   ....[48]....
        /*06fc*/ 	.word	0x0000b820
        /*0700*/ 	.word	0x00000005
        /*0704*/ 	.word	0x00000000
        /*0708*/ 	.short	0x010a
        /*070a*/ 	.byte	0x3f
	.zero		1


	//   ....[49]....
        /*070c*/ 	.word	0x0000b890
        /*0710*/ 	.word	0x00000003
        /*0714*/ 	.word	0x00000000
        /*0718*/ 	.short	0x010a
        /*071a*/ 	.byte	0x3f
	.zero		1


	//   ....[50]....
        /*071c*/ 	.word	0x0000b8f0
        /*0720*/ 	.word	0x00000005
        /*0724*/ 	.word	0x00000000
        /*0728*/ 	.short	0x010a
        /*072a*/ 	.byte	0x3f
	.zero		1


	//   ....[51]....
        /*072c*/ 	.word	0x0000b920
        /*0730*/ 	.word	0x00000003
        /*0734*/ 	.word	0x00000000
        /*0738*/ 	.short	0x010a
        /*073a*/ 	.byte	0x3f
	.zero		1


	//   ....[52]....
        /*073c*/ 	.word	0x0000b990
        /*0740*/ 	.word	0x00000003
        /*0744*/ 	.word	0x00030800
        /*0748*/ 	.short	0x010a
        /*074a*/ 	.byte	0x3f
	.zero		1


	//   ....[53]....
        /*074c*/ 	.word	0x0000b9e0
        /*0750*/ 	.word	0x00000004
        /*0754*/ 	.word	0x00030830
        /*0758*/ 	.short	0x010a
        /*075a*/ 	.byte	0x3f
	.zero		1


	//   ....[54]....
        /*075c*/ 	.word	0x0000ba40
        /*0760*/ 	.word	0x00000003
        /*0764*/ 	.word	0x00030830
        /*0768*/ 	.short	0x010a
        /*076a*/ 	.byte	0x3f
	.zero		1


	//   ....[55]....
        /*076c*/ 	.word	0x0000baa0
        /*0770*/ 	.word	0x00000003
        /*0774*/ 	.word	0x00030850
        /*0778*/ 	.short	0x010a
        /*077a*/ 	.byte	0x3f
	.zero		1


	//   ....[56]....
        /*077c*/ 	.word	0x0000bb00
        /*0780*/ 	.word	0x00000005
        /*0784*/ 	.word	0x00030850
        /*0788*/ 	.short	0x010a
        /*078a*/ 	.byte	0x3f
	.zero		1


	//   ....[57]....
        /*078c*/ 	.word	0x0000bca0
        /*0790*/ 	.word	0x00000003
        /*0794*/ 	.word	0x00030840
        /*0798*/ 	.short	0x010a
        /*079a*/ 	.byte	0x3f
	.zero		1


	//   ....[58]....
        /*079c*/ 	.word	0x0000caf0
        /*07a0*/ 	.word	0x00000009
        /*07a4*/ 	.word	0x00030820
        /*07a8*/ 	.short	0x010a
        /*07aa*/ 	.byte	0x3f
	.zero		1


	//   ....[59]....
        /*07ac*/ 	.word	0x0000cb40
        /*07b0*/ 	.word	0x00000003
        /*07b4*/ 	.word	0x00030840
        /*07b8*/ 	.short	0x010a
        /*07ba*/ 	.byte	0x3f
	.zero		1


	//   ....[60]....
        /*07bc*/ 	.word	0x0000cb90
        /*07c0*/ 	.word	0x00000003
        /*07c4*/ 	.word	0x00000060
        /*07c8*/ 	.short	0x010a
        /*07ca*/ 	.byte	0x3f
	.zero		1


	//   ....[61]....
        /*07cc*/ 	.word	0x0000cbe0
        /*07d0*/ 	.word	0x00000003
        /*07d4*/ 	.word	0x00030840
        /*07d8*/ 	.short	0x010a
        /*07da*/ 	.byte	0x3f
	.zero		1


	//   ....[62]....
        /*07dc*/ 	.word	0x0000cc30
        /*07e0*/ 	.word	0x00000005
        /*07e4*/ 	.word	0x00000060
        /*07e8*/ 	.short	0x010a
        /*07ea*/ 	.byte	0x3f
	.zero		1


	//   ....[63]....
        /*07ec*/ 	.word	0x0000cc80
        /*07f0*/ 	.word	0x00000002
        /*07f4*/ 	.word	0x00030840
        /*07f8*/ 	.short	0x010a
        /*07fa*/ 	.byte	0x3f
	.zero		1


	//   ....[64]....
        /*07fc*/ 	.word	0x0000ccd0
        /*0800*/ 	.word	0x00000005
        /*0804*/ 	.word	0x00000060
        /*0808*/ 	.short	0x010a
        /*080a*/ 	.byte	0x3f
	.zero		1


	//   ....[65]....
        /*080c*/ 	.word	0x0000cd20
        /*0810*/ 	.word	0x00000003
        /*0814*/ 	.word	0x00030860
        /*0818*/ 	.short	0x010a
        /*081a*/ 	.byte	0x3f
	.zero		1


	//   ....[66]....
        /*081c*/ 	.word	0x0000cd70
        /*0820*/ 	.word	0x00000007
        /*0824*/ 	.word	0x00030820
        /*0828*/ 	.short	0x010a
        /*082a*/ 	.byte	0x3f
	.zero		1


	//   ....[67]....
        /*082c*/ 	.word	0x0000cf10
        /*0830*/ 	.word	0x00000005
        /*0834*/ 	.word	0x00000000
        /*0838*/ 	.short	0x010a
        /*083a*/ 	.byte	0x3f
	.zero		1


	//   ....[68]....
        /*083c*/ 	.word	0x0000cf60
        /*0840*/ 	.word	0x00000003
        /*0844*/ 	.word	0x00000000
        /*0848*/ 	.short	0x010a
        /*084a*/ 	.byte	0x3f
	.zero		1


	//   ....[69]....
        /*084c*/ 	.word	0x0000cfb0
        /*0850*/ 	.word	0x00000005
        /*0854*/ 	.word	0x00000000
        /*0858*/ 	.short	0x010a
        /*085a*/ 	.byte	0x3f
	.zero		1


	//----- nvinfo : EIATTR_NUM_MBARRIERS
	.align		4
.L_1499:
        /*085c*/ 	.byte	0x03, 0x38
        /*085e*/ 	.short	0x0016


	//----- nvinfo : EIATTR_EXIT_INSTR_OFFSETS
	.align		4
        /*0860*/ 	.byte	0x04, 0x1c
        /*0862*/ 	.short	(.L_1501 - .L_1500)


	//   ....[0]....
.L_1500:
        /*0864*/ 	.word	0x00000a30


	//   ....[1]....
        /*0868*/ 	.word	0x00008220


	//   ....[2]....
        /*086c*/ 	.word	0x0000b970


	//----- nvinfo : EIATTR_MAX_THREADS
	.align		4
.L_1501:
        /*0870*/ 	.byte	0x04, 0x05
        /*0872*/ 	.short	(.L_1503 - .L_1502)
.L_1502:
        /*0874*/ 	.word	0x00000200
        /*0878*/ 	.word	0x00000001
        /*087c*/ 	.word	0x00000001


	//----- nvinfo : EIATTR_CRS_STACK_SIZE
	.align		4
.L_1503:
        /*0880*/ 	.byte	0x04, 0x1e
        /*0882*/ 	.short	(.L_1505 - .L_1504)
.L_1504:
        /*0884*/ 	.word	0x00000000


	//----- nvinfo : EIATTR_CBANK_PARAM_SIZE
	.align		4
.L_1505:
        /*0888*/ 	.byte	0x03, 0x19
        /*088a*/ 	.short	0x0a70


	//----- nvinfo : EIATTR_PARAM_CBANK
	.align		4
        /*088c*/ 	.byte	0x04, 0x0a
        /*088e*/ 	.short	(.L_1507 - .L_1506)
	.align		4
.L_1506:
        /*0890*/ 	.word	index@(.nv.constant0._ZN7cutlass13device_kernelIN5flash11enable_sm90INS1_16FlashAttnFwdSm90INS1_25CollectiveMainloopFwdSm90ILi2EN4cute5tupleIJNS5_1CILi1EEES8_S8_EEENS6_IJNS7_ILi192EEESA_NS7_ILi64EEEEEELi64ENS_10bfloat16_tEfNS_4arch4Sm90ELb0ELb0ELb0ELb0ELb0ELb0ELb0ELb0ELb1ELb1ELb0ELb0EEENS1_21CollectiveEpilogueFwdINS6_IJSA_SB_SA_EEES9_SD_SF_Li384ELb0ELb1ELb0ELb0EEENS1_29StaticPersistentTileSchedulerILb0EEEEEEEEEvNT_6ParamsE)
        /*0894*/ 	.short	0x0210
        /*0896*/ 	.short	0x0a70


	//----- nvinfo : EIATTR_SW_WAR
	.align		4
.L_1507:
        /*0898*/ 	.byte	0x04, 0x36
        /*089a*/ 	.short	(.L_1509 - .L_1508)
.L_1508:
        /*089c*/ 	.word	0x00000008
.L_1509:


//--------------------- .nv.info._ZN7cutlass13device_kernelIN5flash11enable_sm90INS1_16FlashAttnFwdSm90INS1_25CollectiveMainloopFwdSm90ILi2EN4cute5tupleIJNS5_1CILi1EEES8_S8_EEENS6_IJNS7_ILi192EEESA_NS7_ILi64EEEEEELi64ENS_10bfloat16_tEfNS_4arch4Sm90ELb0ELb0ELb0ELb1ELb0ELb0ELb0ELb0ELb1ELb1ELb0ELb0EEENS1_21CollectiveEpilogueFwdINS6_IJSA_SB_SA_EEES9_SD_SF_Li384ELb1ELb1ELb0ELb0EEENS1_36VarlenDynamicPersistentTileSchedulerILi192ELi192ELi384ELi128ELb0ELb1ELb1ELb0ELb1ELb1EEEEEEEEEvNT_6ParamsE --------------------------
	.section	.nv.info._ZN7cutlass13device_kernelIN5flash11enable_sm90INS1_16FlashAttnFwdSm90INS1_25CollectiveMainloopFwdSm90ILi2EN4cute5tupleIJNS5_1CILi1EEES8_S8_EEENS6_IJNS7_ILi192EEESA_NS7_ILi64EEEEEELi64ENS_10bfloat16_tEfNS_4arch4Sm90ELb0ELb0ELb0ELb1ELb0ELb0ELb0ELb0ELb1ELb1ELb0ELb0EEENS1_21CollectiveEpilogueFwdINS6_IJSA_SB_SA_EEES9_SD_SF_Li384ELb1ELb1ELb0ELb0EEENS1_36VarlenDynamicPersistentTileSchedulerILi192ELi192ELi384ELi128ELb0ELb1ELb1ELb0ELb1ELb1EEEEEEEEEvNT_6ParamsE,"",@"SHT_CUDA_INFO"
	.sectionflags	@""
	.align	4


	//----- nvinfo : EIATTR_CUDA_API_VERSION
	.align		4
        /*0000*/ 	.byte	0x04, 0x37
        /*0002*/ 	.short	(.L_1511 - .L_1510)
.L_1510:
        /*0004*/ 	.word	0x00000082


	//----- nvinfo : EIATTR_KPARAM_INFO
	.align		4
.L_1511:
        /*0008*/ 	.byte	0x04, 0x17
        /*000a*/ 	.short	(.L_1513 - .L_1512)
.L_1512:
        /*000c*/ 	.word	0x00000000
        /*0010*/ 	.short	0x0000
        /*0012*/ 	.short	0x0070
        /*0014*/ 	.byte	0x00, 0xf0, 0x01, 0x2a


	//----- nvinfo : EIATTR_SPARSE_MMA_MASK
	.align		4
.L_1513:
        /*0018*/ 	.byte	0x03, 0x50
        /*001a*/ 	.short	0x0000


	//----- nvinfo : EIATTR_MAXREG_COUNT
	.align		4
        /*001c*/ 	.byte	0x03, 0x1b
        /*001e*/ 	.short	0x0080


	//----- nvinfo : EIATTR_NUM_BARRIERS
	.align		4
        /*0020*/ 	.byte	0x02, 0x4c
        /*0022*/ 	.byte	0x10
	.zero		1


	//----- nvinfo : EIATTR_EXTERNS
	.align		4
        /*0024*/ 	.byte	0x04, 0x0f
        /*0026*/ 	.short	(.L_1515 - .L_1514)


	//   ....[0]....
	.align		4
.L_1514:
        /*0028*/ 	.word	index@(__assertfail)


	//----- nvinfo : EIATTR_ANNOTATIONS
	.align		4
.L_1515:
        /*002c*/ 	.byte	0x04, 0x55
        /*002e*/ 	.short	(.L_1517 - .L_1516)


	//   ....[0]....
.L_1516:
        /* <DEDUP_REMOVED lines=24> */


	//----- nvinfo : EIATTR_MERCURY_ISA_VERSION
	.align		4
.L_1517:
        /*0198*/ 	.byte	0x03, 0x5f
        /*019a*/ 	.short	0x0101


	//----- nvinfo : EIATTR_UNUSED_LOAD_BYTE_OFFSET
	.align		4
        /*019c*/ 	.byte	0x04, 0x44
        /*019e*/ 	.short	(.L_1519 - .L_1518)


	//   ....[0]....
.L_1518:
        /*01a0*/ 	.word	0x00000a50
        /*01a4*/ 	.word	0x0000fff0


	//   ....[1]....
        /*01a8*/ 	.word	0x000078a0
        /*01ac*/ 	.word	0x0000fff0


	//----- nvinfo : EIATTR_INT_WARP_WIDE_INSTR_OFFSETS
	.align		4
.L_1519:
        /*01b0*/ 	.byte	0x04, 0x31
        /*01b2*/ 	.short	(.L_1521 - .L_1520)


	//   ....[0]....
.L_1520:
        /*01b4*/ 	.word	0x00000130


	//   ....[1]....
        /*01b8*/ 	.word	0x00000170


	//   ....[2]....
        /*01bc*/ 	.word	0x000001e0


	//   ....[3]....
        /*01c0*/ 	.word	0x0000a220


	//   ....[4]....
        /*01c4*/ 	.word	0x0000a2b0


	//   ....[5]....
        /*01c8*/ 	.word	0x0000d350


	//   ....[6]....
        /*01cc*/ 	.word	0x0000d3e0


	//----- nvinfo : EIATTR_COOP_GROUP_MASK_REGIDS
	.align		4
.L_1521:
        /*01d0*/ 	.byte	0x04, 0x29
        /*01d2*/ 	.short	(.L_1523 - .L_1522)


	//   ....[0]....
.L_1522:
        /*01d4*/ 	.word	0xffffffff


	//   ....[1]....
        /*01d8*/ 	.word	0xffffffff


	//   ....[2]....
        /*01dc*/ 	.word	0xffffffff


	//   ....[3]....
        /*01e0*/ 	.word	0xffffffff


	//   ....[4]....
        /*01e4*/ 	.word	0xffffffff


	//   ....[5]....
        /*01e8*/ 	.word	0xffffffff


	//   ....[6]....
        /*01ec*/ 	.word	0xffffffff


	//   ....[7]....
        /*01f0*/ 	.word	0xffffffff


	//   ....[8]....
        /*01f4*/ 	.word	0xffffffff


	//   ....[9]....
        /*01f8*/ 	.word	0xffffffff


	//   ....[10]....
        /*01fc*/ 	.word	0xffffffff


	//   ....[11]....
        /*0200*/ 	.word	0xffffffff


	//   ....[12]....
        /*0204*/ 	.word	0xffffffff


	//   ....[13]....
        /*0208*/ 	.word	0xffffffff


	//   ....[14]....
        /*020c*/ 	.word	0xffffffff


	//   ....[15]....
        /*0210*/ 	.word	0xffffffff


	//   ....[16]....
        /*0214*/ 	.word	0xffffffff


	//   ....[17]....
        /*0218*/ 	.word	0xffffffff


	//   ....[18]....
        /*021c*/ 	.word	0xffffffff


	//   ....[19]....
        /*0220*/ 	.word	0xffffffff


	//   ....[20]....
        /*0224*/ 	.word	0xffffffff


	//   ....[21]....
        /*0228*/ 	.word	0xffffffff


	//   ....[22]....
        /*022c*/ 	.word	0xffffffff


	//   ....[23]....
        /*0230*/ 	.word	0xffffffff


	//   ....[24]....
        /*0234*/ 	.word	0xffffffff


	//   ....[25]....
        /*0238*/ 	.word	0xffffffff


	//   ....[26]....
        /*023c*/ 	.word	0xffffffff


	//   ....[27]....
        /*0240*/ 	.word	0xffffffff


	//   ....[28]....
        /*0244*/ 	.word	0xffffffff


	//   ....[29]....
        /*0248*/ 	.word	0xffffffff


	//   ....[30]....
        /*024c*/ 	.word	0xffffffff


	//   ....[31]....
        /*0250*/ 	.word	0xffffffff


	//   ....[32]....
        /*0254*/ 	.word	0xffffffff


	//   ....[33]....
        /*0258*/ 	.word	0xffffffff


	//   ....[34]....
        /*025c*/ 	.word	0xffffffff


	//   ....[35]....
        /*0260*/ 	.word	0xffffffff


	//   ....[36]....
        /*0264*/ 	.word	0xffffffff


	//   ....[37]....
        /*0268*/ 	.word	0xffffffff


	//   ....[38]....
        /*026c*/ 	.word	0xffffffff


	//   ....[39]....
        /*0270*/ 	.word	0xffffffff


	//   ....[40]....
        /*0274*/ 	.word	0xffffffff


	//   ....[41]....
        /*0278*/ 	.word	0xffffffff


	//   ....[42]....
        /*027c*/ 	.word	0xffffffff


	//   ....[43]....
        /*0280*/ 	.word	0xffffffff


	//   ....[44]....
        /*0284*/ 	.word	0xffffffff


	//   ....[45]....
        /*0288*/ 	.word	0xffffffff


	//   ....[46]....
        /*028c*/ 	.word	0xffffffff


	//   ....[47]....
        /*0290*/ 	.word	0xffffffff


	//   ....[48]....
        /*0294*/ 	.word	0xffffffff


	//   ....[49]....
        /*0298*/ 	.word	0xffffffff


	//   ....[50]....
        /*029c*/ 	.word	0xffffffff


	//   ....[51]....
        /*02a0*/ 	.word	0xffffffff


	//   ....[52]....
        /*02a4*/ 	.word	0xffffffff


	//   ....[53]....
        /*02a8*/ 	.word	0xffffffff


	//   ....[54]....
        /*02ac*/ 	.word	0xffffffff


	//   ....[55]....
        /*02b0*/ 	.word	0xffffffff


	//   ....[56]....
        /*02b4*/ 	.word	0xffffffff


	//   ....[57]....
        /*02b8*/ 	.word	0xffffffff


	//   ....[58]....
        /*02bc*/ 	.word	0xffffffff


	//   ....[59]....
        /*02c0*/ 	.word	0xffffffff


	//   ....[60]....
        /*02c4*/ 	.word	0xffffffff


	//   ....[61]....
        /*02c8*/ 	.word	0xffffffff


	//   ....[62]....
        /*02cc*/ 	.word	0xffffffff


	//   ....[63]....
        /*02d0*/ 	.word	0xffffffff


	//   ....[64]....
        /*02d4*/ 	.word	0xffffffff


	//   ....[65]....
        /*02d8*/ 	.word	0xffffffff


	//   ....[66]....
        /*02dc*/ 	.word	0xffffffff


	//   ....[67]....
        /*02e0*/ 	.word	0xffffffff


	//   ....[68]....
        /*02e4*/ 	.word	0xffffffff


	//   ....[69]....
        /*02e8*/ 	.word	0xffffffff


	//   ....[70]....
        /*02ec*/ 	.word	0xffffffff


	//   ....[71]....
        /*02f0*/ 	.word	0xffffffff


	//   ....[72]....
        /*02f4*/ 	.word	0xffffffff


	//   ....[73]....
        /*02f8*/ 	.word	0xffffffff


	//   ....[74]....
        /*02fc*/ 	.word	0xffffffff


	//   ....[75]....
        /*0300*/ 	.word	0xffffffff


	//   ....[76]....
        /*0304*/ 	.word	0xffffffff


	//   ....[77]....
        /*0308*/ 	.word	0xffffffff


	//   ....[78]....
        /*030c*/ 	.word	0xffffffff


	//   ....[79]....
        /*0310*/ 	.word	0xffffffff


	//   ....[80]....
        /*0314*/ 	.word	0xffffffff


	//   ....[81]....
        /*0318*/ 	.word	0xffffffff


	//   ....[82]....
        /*031c*/ 	.word	0xffffffff


	//   ....[83]....
        /*0320*/ 	.word	0xffffffff


	//   ....[84]....
        /*0324*/ 	.word	0xffffffff


	//   ....[85]....
        /*0328*/ 	.word	0xffffffff


	//   ....[86]....
        /*032c*/ 	.word	0xffffffff


	//   ....[87]....
        /*0330*/ 	.word	0xffffffff


	//   ....[88]....
        /*0334*/ 	.word	0xffffffff


	//   ....[89]....
        /*0338*/ 	.word	0xffffffff


	//   ....[90]....
        /*033c*/ 	.word	0xffffffff


	//   ....[91]....
        /*0340*/ 	.word	0xffffffff


	//   ....[92]....
        /*0344*/ 	.word	0xffffffff


	//   ....[93]....
        /*0348*/ 	.word	0xffffffff


	//   ....[94]....
        /*034c*/ 	.word	0xffffffff


	//   ....[95]....
        /*0350*/ 	.word	0xffffffff


	//   ....[96]....
        /*0354*/ 	.word	0xffffffff


	//   ....[97]....
        /*0358*/ 	.word	0xffffffff


	//   ....[98]....
        /*035c*/ 	.word	0xffffffff


	//   ....[99]....
        /*0360*/ 	.word	0xffffffff


	//   ....[100]....
        /*0364*/ 	.word	0xffffffff


	//   ....[101]....
        /*0368*/ 	.word	0x0500000f


	//   ....[102]....
        /*036c*/ 	.word	0x0500000f


	//   ....[103]....
        /*0370*/ 	.word	0x0500000f


	//   ....[104]....
        /*0374*/ 	.word	0x0500000f


	//   ....[105]....
        /*0378*/ 	.word	0x0500000f


	//   ....[106]....
        /*037c*/ 	.word	0x0500000f


	//   ....[107]....
        /*0380*/ 	.word	0x0500000f


	//   ....[108]....
        /*0384*/ 	.word	0x0500000f


	//   ....[109]....
        /*0388*/ 	.word	0x0500000f


	//   ....[110]....
        /*038c*/ 	.word	0x0500000f


	//   ....[111]....
        /*0390*/ 	.word	0x0500000f


	//   ....[112]....
        /*0394*/ 	.word	0x0500000f


	//   ....[113]....
        /*0398*/ 	.word	0x0500000f


	//   ....[114]....
        /*039c*/ 	.word	0x0500000f


	//   ....[115]....
        /*03a0*/ 	.word	0x0500000f


	//   ....[116]....
        /*03a4*/ 	.word	0x0500000f


	//   ....[117]....
        /*03a8*/ 	.word	0x0500000f


	//   ....[118]....
        /*03ac*/ 	.word	0x0500000f


	//   ....[119]....
        /*03b0*/ 	.word	0x0500000f


	//   ....[120]....
        /*03b4*/ 	.word	0x0500000f


	//   ....[121]....
        /*03b8*/ 	.word	0x0500000f


	//   ....[122]....
        /*03bc*/ 	.word	0x0500000f


	//   ....[123]....
        /*03c0*/ 	.word	0x0500000f


	//   ....[124]....
        /*03c4*/ 	.word	0x0500000f


	//   ....[125]....
        /*03c8*/ 	.word	0x0500000f


	//   ....[126]....
        /*03cc*/ 	.word	0x0500000f


	//   ....[127]....
        /*03d0*/ 	.word	0x0500000f


	//   ....[128]....
        /*03d4*/ 	.word	0x0500000f


	//   ....[129]....
        /*03d8*/ 	.word	0x0500000f


	//   ....[130]....
        /*03dc*/ 	.word	0x0500000f


	//   ....[131]....
        /*03e0*/ 	.word	0x0500000f


	//   ....[132]....
        /*03e4*/ 	.word	0x0500000f


	//   ....[133]....
        /*03e8*/ 	.word	0x0500000f


	//   ....[134]....
        /*03ec*/ 	.word	0x0500000f


	//   ....[135]....
        /*03f0*/ 	.word	0x0500000f


	//   ....[136]....
        /*03f4*/ 	.word	0x0500000f


	//   ....[137]....
        /*03f8*/ 	.word	0x0500000f


	//   ....[138]....
        /*03fc*/ 	.word	0x0500000f


	//   ....[139]....
        /*0400*/ 	.word	0x0500000f


	//   ....[140]....
        /*0404*/ 	.word	0x0500000f


	//   ....[141]....
        /*0408*/ 	.word	0x0500000f


	//   ....[142]....
        /*040c*/ 	.word	0x0500000f


	//   ....[143]....
        /*0410*/ 	.word	0x0500000f


	//----- nvinfo : EIATTR_COOP_GROUP_INSTR_OFFSETS
	.align		4
.L_1523:
        /*0414*/ 	.byte	0x04, 0x28
        /*0416*/ 	.short	(.L_1525 - .L_1524)


	//   ....[0]....
.L_1524:
        /*0418*/ 	.word	0x00000070


	//   ....[1]....
        /*041c*/ 	.word	0x00000140


	//   ....[2]....
        /*0420*/ 	.word	0x00000190


	//   ....[3]....
        /*0424*/ 	.word	0x000003c0


	//   ....[4]....
        /*0428*/ 	.word	0x00000520


	//   ....[5]....
        /*042c*/ 	.word	0x00000640


	//   ....[6]....
        /*0430*/ 	.word	0x000007a0


	//   ....[7]....
        /*0434*/ 	.word	0x00001470


	//   ....[8]....
        /*0438*/ 	.word	0x000028e0


	//   ....[9]....
        /*043c*/ 	.word	0x000029e0


	//   ....[10]....
        /*0440*/ 	.word	0x00002e60


	//   ....[11]....
        /*0444*/ 	.word	0x00002f90


	//   ....[12]....
        /*0448*/ 	.word	0x00004290


	//   ....[13]....
        /*044c*/ 	.word	0x00005430


	//   ....[14]....
        /*0450*/ 	.word	0x00005490


	//   ....[15]....
        /*0454*/ 	.word	0x000054b0


	//   ....[16]....
        /*0458*/ 	.word	0x000054d0


	//   ....[17]....
        /*045c*/ 	.word	0x00006d80


	//   ....[18]....
        /*0460*/ 	.word	0x00006e90


	//   ....[19]....
        /*0464*/ 	.word	0x00006ed0


	//   ....[20]....
        /*0468*/ 	.word	0x00007040


	//   ....[21]....
        /*046c*/ 	.word	0x00007060


	//   ....[22]....
        /*0470*/ 	.word	0x00008060


	//   ....[23]....
        /*0474*/ 	.word	0x000080a0


	//   ....[24]....
        /*0478*/ 	.word	0x000080d0


	//   ....[25]....
        /*047c*/ 	.word	0x00008100


	//   ....[26]....
        /*0480*/ 	.word	0x00008600


	//   ....[27]....
        /*0484*/ 	.word	0x00008640


	//   ....[28]....
        /*0488*/ 	.word	0x00008670


	//   ....[29]....
        /*048c*/ 	.word	0x000086b0


	//   ....[30]....
        /*0490*/ 	.word	0x000086c0


	//   ....[31]....
        /*0494*/ 	.word	0x000086f0


	//   ....[32]....
        /*0498*/ 	.word	0x00008710


	//   ....[33]....
        /*049c*/ 	.word	0x00008730


	//   ....[34]....
        /*04a0*/ 	.word	0x00009000


	//   ....[35]....
        /*04a4*/ 	.word	0x00009030


	//   ....[36]....
        /*04a8*/ 	.word	0x00009070


	//   ....[37]....
        /*04ac*/ 	.word	0x000090a0


	//   ....[38]....
        /*04b0*/ 	.word	0x000090d0


	//   ....[39]....
        /*04b4*/ 	.word	0x000090e0


	//   ....[40]....
        /*04b8*/ 	.word	0x000090f0


	//   ....[41]....
        /*04bc*/ 	.word	0x00009110


	//   ....[42]....
        /*04c0*/ 	.word	0x00009260


	//   ....[43]....
        /*04c4*/ 	.word	0x00009430


	//   ....[44]....
        /*04c8*/ 	.word	0x00009460


	//   ....[45]....
        /*04cc*/ 	.word	0x00009490


	//   ....[46]....
        /*04d0*/ 	.word	0x000094c0


	//   ....[47]....
        /*04d4*/ 	.word	0x000094f0


	//   ....[48]....
        /*04d8*/ 	.word	0x00009520


	//   ....[49]....
        /*04dc*/ 	.word	0x00009690


	//   ....[50]....
        /*04e0*/ 	.word	0x000096c0


	//   ....[51]....
        /*04e4*/ 	.word	0x000096f0


	//   ....[52]....
        /*04e8*/ 	.word	0x00009720


	//   ....[53]....
        /*04ec*/ 	.word	0x00009750


	//   ....[54]....
        /*04f0*/ 	.word	0x00009780


	//   ....[55]....
        /*04f4*/ 	.word	0x00009810


	//   ....[56]....
        /*04f8*/ 	.word	0x00009840


	//   ....[57]....
        /*04fc*/ 	.word	0x000098c0


	//   ....[58]....
        /*0500*/ 	.word	0x0000a7e0


	//   ....[59]....
        /*0504*/ 	.word	0x0000b3a0


	//   ....[60]....
        /*0508*/ 	.word	0x0000b3b0


	//   ....[61]....
        /*050c*/ 	.word	0x0000b3c0


	//   ....[62]....
        /*0510*/ 	.word	0x0000b3e0


	//   ....[63]....
        /*0514*/ 	.word	0x0000b470


	//   ....[64]....
        /*0518*/ 	.word	0x0000b490


	//   ....[65]....
        /*051c*/ 	.word	0x0000b510


	//   ....[66]....
        /*0520*/ 	.word	0x0000b530


	//   ....[67]....
        /*0524*/ 	.word	0x0000b5b0


	//   ....[68]....
        /*0528*/ 	.word	0x0000b5d0


	//   ....[69]....
        /*052c*/ 	.word	0x0000b650


	//   ....[70]....
        /*0530*/ 	.word	0x0000b670


	//   ....[71]....
        /*0534*/ 	.word	0x0000b6f0


	//   ....[72]....
        /*0538*/ 	.word	0x0000b710


	//   ....[73]....
        /*053c*/ 	.word	0x0000b790


	//   ....[74]....
        /*0540*/ 	.word	0x0000b7b0


	//   ....[75]....
        /*0544*/ 	.word	0x0000b7c0


	//   ....[76]....
        /*0548*/ 	.word	0x0000b830


	//   ....[77]....
        /*054c*/ 	.word	0x0000b880


	//   ....[78]....
        /*0550*/ 	.word	0x0000b920


	//   ....[79]....
        /*0554*/ 	.word	0x0000b940


	//   ....[80]....
        /*0558*/ 	.word	0x0000b960


	//   ....[81]....
        /*055c*/ 	.word	0x0000b9c0


	//   ....[82]....
        /*0560*/ 	.word	0x0000b9f0


	//   ....[83]....
        /*0564*/ 	.word	0x0000d890


	//   ....[84]....
        /*0568*/ 	.word	0x0000d8c0


	//   ....[85]....
        /*056c*/ 	.word	0x0000d8f0


	//   ....[86]....
        /*0570*/ 	.word	0x0000d920


	//   ....[87]....
        /*0574*/ 	.word	0x0000d950


	//   ....[88]....
        /*0578*/ 	.word	0x0000d980


	//   ....[89]....
        /*057c*/ 	.word	0x0000d9b0


	//   ....[90]....
        /*0580*/ 	.word	0x0000d9e0


	//   ....[91]....
        /*0584*/ 	.word	0x0000db60


	//   ....[92]....
        /*0588*/ 	.word	0x0000db90


	//   ....[93]....
        /*058c*/ 	.word	0x0000dbc0


	//   ....[94]....
        /*0590*/ 	.word	0x0000dbf0


	//   ....[95]....
        /*0594*/ 	.word	0x0000dc20


	//   ....[96]....
        /*0598*/ 	.word	0x0000dc50


	//   ....[97]....
        /*059c*/ 	.word	0x0000dd10


	//   ....[98]....
        /*05a0*/ 	.word	0x0000dd30


	//   ....[99]....
        /*05a4*/ 	.word	0x0000dda0


	//   ....[100]....
        /*05a8*/ 	.word	0x0000e210


	//   ....[101]....
        /*05ac*/ 	.word	0x0000e6f0


	//   ....[102]....
        /*05b0*/ 	.word	0x0000e8a0


	//   ....[103]....
        /*05b4*/ 	.word	0x0000e8f0


	//   ....[104]....
        /*05b8*/ 	.word	0x0000e950


	//   ....[105]....
        /*05bc*/ 	.word	0x0000ea40


	//   ....[106]....
        /*05c0*/ 	.word	0x0000eaa0


	//   ....[107]....
        /*05c4*/ 	.word	0x0000eba0


	//   ....[108]....
        /*05c8*/ 	.word	0x0000ec00


	//   ....[109]....
        /*05cc*/ 	.word	0x0000ed00


	//   ....[110]....
        /*05d0*/ 	.word	0x0000ed60


	//   ....[111]....
        /*05d4*/ 	.word	0x0000ee60


	//   ....[112]....
        /*05d8*/ 	.word	0x0000eec0


	//   ....[113]....
        /*05dc*/ 	.word	0x0000efc0


	//   ....[114]....
        /*05e0*/ 	.word	0x0000f020


	//   ....[115]....
        /*05e4*/ 	.word	0x0000f120


	//   ....[116]....
        /*05e8*/ 	.word	0x0000f180


	//   ....[117]....
        /*05ec*/ 	.word	0x0000f230


	//   ....[118]....
        /*05f0*/ 	.word	0x0000f300


	//   ....[119]....
        /*05f4*/ 	.word	0x0000f3c0


	//   ....[120]....
        /*05f8*/ 	.word	0x0000f420


	//   ....[121]....
        /*05fc*/ 	.word	0x0000f4f0


	//   ....[122]....
        /*0600*/ 	.word	0x0000f550


	//   ....[123]....
        /*0604*/ 	.word	0x0000f610


	//   ....[124]....
        /*0608*/ 	.word	0x0000f690


	//   ....[125]....
        /*060c*/ 	.word	0x0000f740


	//   ....[126]....
        /*0610*/ 	.word	0x0000fa50


	//   ....[127]....
        /*0614*/ 	.word	0x0000faf0


	//   ....[128]....
        /*0618*/ 	.word	0x0000fc10


	//   ....[129]....
        /*061c*/ 	.word	0x0000fc80


	//   ....[130]....
        /*0620*/ 	.word	0x0000fcf0


	//   ....[131]....
        /*0624*/ 	.word	0x0000fd60


	//   ....[132]....
        /*0628*/ 	.word	0x0000fdd0


	//   ....[133]....
        /*062c*/ 	.word	0x0000fe50


	//   ....[134]....
        /*0630*/ 	.word	0x0000fee0


	//   ....[135]....
        /*0634*/ 	.word	0x0000ff70


	//   ....[136]....
        /*0638*/ 	.word	0x0000ffe0


	//   ....[137]....
        /*063c*/ 	.word	0x00010050


	//   ....[138]....
        /*0640*/ 	.word	0x000100c0


	//   ....[139]....
        /*0644*/ 	.word	0x00010140


	//   ....[140]....
        /*0648*/ 	.word	0x000101b0


	//   ....[141]....
        /*064c*/ 	.word	0x00010250


	//   ....[142]....
        /*0650*/ 	.word	0x000102e0


	//   ....[143]....
        /*0654*/ 	.word	0x00010400


	//----- nvinfo : EIATTR_REG_RECONFIG
	.align		4
.L_1525:
        /*0658*/ 	.byte	0x01, 0x54
	.zero		2


	//----- nvinfo : EIATTR_SYSCALL_OFFSETS
	.align		4
        /*065c*/ 	.byte	0x04, 0x46
        /*065e*/ 	.short	(.L_1527 - .L_1526)


	//   ....[0]....
.L_1526:
        /*0660*/ 	.word	0x000015f0


	//   ....[1]....
        /*0664*/ 	.word	0x0000a410


	//   ....[2]....
        /*0668*/ 	.word	0x0000a560


	//   ....[3]....
        /*066c*/ 	.word	0x0000a660


	//   ....[4]....
        /*0670*/ 	.word	0x0000ae90


	//----- nvinfo : EIATTR_MBARRIER_INSTR_OFFSETS
	.align		4
.L_1527:
        /*0674*/ 	.byte	0x04, 0x39
        /*0676*/ 	.short	(.L_1529 - .L_1528)


	//   ....[0]....
.L_1528:
        /*0678*/ 	.word	0x00000270
        /*067c*/ 	.word	0x000000ff
        /*0680*/ 	.word	0x00030800
        /*0684*/ 	.short	0x0100
        /*0686*/ 	.byte	0x08
	.zero		1


	//   ....[1]....
        /*0688*/ 	.word	0x00000280
        /*068c*/ 	.word	0x000000ff
        /*0690*/ 	.word	0x00030820
        /*0694*/ 	.short	0x0100
        /*0696*/ 	.byte	0x08
	.zero		1


	//   ....[2]....
        /*0698*/ 	.word	0x00000370
        /*069c*/ 	.word	0x000000ff
        /*06a0*/ 	.word	0x00030830
        /*06a4*/ 	.short	0x0100
        /*06a6*/ 	.byte	0x08
	.zero		1


	//   ....[3]....
        /*06a8*/ 	.word	0x00000380
        /*06ac*/ 	.word	0x000000ff
        /*06b0*/ 	.word	0x00030840
        /*06b4*/ 	.short	0x0100
        /*06b6*/ 	.byte	0x08
	.zero		1


	//   ....[4]....
        /*06b8*/ 	.word	0x00000390
        /*06bc*/ 	.word	0x000000ff
        /*06c0*/ 	.word	0x00030838
        /*06c4*/ 	.short	0x0100
        /*06c6*/ 	.byte	0x08
	.zero		1


	//   ....[5]....
        /*06c8*/ 	.word	0x000003a0
        /*06cc*/ 	.word	0x000000ff
        /*06d0*/ 	.word	0x00030848
        /*06d4*/ 	.short	0x0100
        /*06d6*/ 	.byte	0x08
	.zero		1


	//   ....[6]....
        /*06d8*/ 	.word	0x000004d0
        /*06dc*/ 	.word	0x000000ff
        /*06e0*/ 	.word	0x00030850
        /*06e4*/ 	.short	0x0100
        /*06e6*/ 	.byte	0x08
	.zero		1


	//   ....[7]....
        /*06e8*/ 	.word	0x000004e0
        /*06ec*/ 	.word	0x000000ff
        /*06f0*/ 	.word	0x00030860
        /*06f4*/ 	.short	0x0100
        /*06f6*/ 	.byte	0x08
	.zero		1


	//   ....[8]....
        /*06f8*/ 	.word	0x000004f0
        /*06fc*/ 	.word	0x000000ff
        /*0700*/ 	.word	0x00030858
        /*0704*/ 	.short	0x0100
        /*0706*/ 	.byte	0x08
	.zero		1


	//   ....[9]....
        /*0708*/ 	.word	0x00000500
        /*070c*/ 	.word	0x000000ff
        /*0710*/ 	.word	0x00030868
        /*0714*/ 	.short	0x0100
        /*0716*/ 	.byte	0x08
	.zero		1


	//   ....[10]....
        /*0718*/ 	.word	0x000005f0
        /*071c*/ 	.word	0x000000ff
        /*0720*/ 	.word	0x00030870
        /*0724*/ 	.short	0x0100
        /*0726*/ 	.byte	0x06
	.zero		1


	//   ....[11]....
        /*0728*/ 	.word	0x00000600
        /*072c*/ 	.word	0x000000ff
        /*0730*/ 	.word	0x00030880
        /*0734*/ 	.short	0x0100
        /*0736*/ 	.byte	0x06
	.zero		1


	//   ....[12]....
        /*0738*/ 	.word	0x00000610
        /*073c*/ 	.word	0x000000ff
        /*0740*/ 	.word	0x00030878
        /*0744*/ 	.short	0x0100
        /*0746*/ 	.byte	0x06
	.zero		1


	//   ....[13]....
        /*0748*/ 	.word	0x00000620
        /*074c*/ 	.word	0x000000ff
        /*0750*/ 	.word	0x00030888
        /*0754*/ 	.short	0x0100
        /*0756*/ 	.byte	0x06
	.zero		1


	//   ....[14]....
        /*0758*/ 	.word	0x00000750
        /*075c*/ 	.word	0x000000ff
        /*0760*/ 	.word	0x00030890
        /*0764*/ 	.short	0x0100
        /*0766*/ 	.byte	0x08
	.zero		1


	//   ....[15]....
        /*0768*/ 	.word	0x00000760
        /*076c*/ 	.word	0x000000ff
        /*0770*/ 	.word	0x000308a0
        /*0774*/ 	.short	0x0100
        /*0776*/ 	.byte	0x08
	.zero		1


	//   ....[16]....
        /*0778*/ 	.word	0x00000770
        /*077c*/ 	.word	0x000000ff
        /*0780*/ 	.word	0x00030898
        /*0784*/ 	.short	0x0100
        /*0786*/ 	.byte	0x08
	.zero		1


	//   ....[17]....
        /*0788*/ 	.word	0x00000780
        /*078c*/ 	.word	0x000000ff
        /*0790*/ 	.word	0x000308a8
        /*0794*/ 	.short	0x0100
        /*0796*/ 	.byte	0x08
	.zero		1


	//   ....[18]....
        /*0798*/ 	.word	0x000008b0
        /*079c*/ 	.word	0x000000ff
        /*07a0*/ 	.word	0x000308b0
        /*07a4*/ 	.short	0x0100
        /*07a6*/ 	.byte	0x08
	.zero		1


	//   ....[19]....
        /*07a8*/ 	.word	0x000008c0
        /*07ac*/ 	.word	0x000000ff
        /*07b0*/ 	.word	0x000308c0
        /*07b4*/ 	.short	0x0100
        /*07b6*/ 	.byte	0x08
	.zero		1


	//   ....[20]....
        /*07b8*/ 	.word	0x000008d0
        /*07bc*/ 	.word	0x000000ff
        /*07c0*/ 	.word	0x000308b8
        /*07c4*/ 	.short	0x0100
        /*07c6*/ 	.byte	0x08
	.zero		1


	//   ....[21]....
        /*07c8*/ 	.word	0x000008e0
        /*07cc*/ 	.word	0x000000ff
        /*07d0*/ 	.word	0x000308c8
        /*07d4*/ 	.short	0x0100
        /*07d6*/ 	.byte	0x08
	.zero		1


	//   ....[22]....
        /*07d8*/ 	.word	0x00001670
        /*07dc*/ 	.word	0x000000ff
        /*07e0*/ 	.word	0x00030800
        /*07e4*/ 	.short	0x010a
        /*07e6*/ 	.byte	0x27
	.zero		1


	//   ....[23]....
        /*07e8*/ 	.word	0x000016f0
        /*07ec*/ 	.word	0x00000004
        /*07f0*/ 	.word	0x00030830
        /*07f4*/ 	.short	0x010a
        /*07f6*/ 	.byte	0x3f
	.zero		1


	//   ....[24]....
        /*07f8*/ 	.word	0x00001760
        /*07fc*/ 	.word	0x00000004
        /*0800*/ 	.word	0x00030830
        /*0804*/ 	.short	0x010a
        /*0806*/ 	.byte	0x3f
	.zero		1


	//   ....[25]....
        /*0808*/ 	.word	0x00002f30
        /*080c*/ 	.word	0x00000004
        /*0810*/ 	.word	0x00000000
        /*0814*/ 	.short	0x0101
        /*0816*/ 	.byte	0x3f
	.zero		1


	//   ....[26]....
        /*0818*/ 	.word	0x000044d0
        /*081c*/ 	.word	0x000000ff
        /*0820*/ 	.word	0x00030830
        /*0824*/ 	.short	0x010a
        /*0826*/ 	.byte	0x06
	.zero		1


	//   ....[27]....
        /*0828*/ 	.word	0x00004510
        /*082c*/ 	.word	0x000000ff
        /*0830*/ 	.word	0x00030830
        /*0834*/ 	.short	0x010a
        /*0836*/ 	.byte	0x06
	.zero		1


	//   ....[28]....
        /*0838*/ 	.word	0x00004710
        /*083c*/ 	.word	0x000000ff
        /*0840*/ 	.word	0x00030850
        /*0844*/ 	.short	0x010a
        /*0846*/ 	.byte	0x06
	.zero		1


	//   ....[29]....
        /*0848*/ 	.word	0x00004750
        /*084c*/ 	.word	0x000000ff
        /*0850*/ 	.word	0x00030850
        /*0854*/ 	.short	0x010a
        /*0856*/ 	.byte	0x06
	.zero		1


	//   ....[30]....
        /*0858*/ 	.word	0x00004eb0
        /*085c*/ 	.word	0x00000003
        /*0860*/ 	.word	0x00000000
        /*0864*/ 	.short	0x0101
        /*0866*/ 	.byte	0x3f
	.zero		1


	//   ....[31]....
        /*0868*/ 	.word	0x00004ee0
        /*086c*/ 	.word	0x0000000a
        /*0870*/ 	.word	0x00000000
        /*0874*/ 	.short	0x0101
        /*0876*/ 	.byte	0x3f
	.zero		1


	//   ....[32]....
        /*0878*/ 	.word	0x00006e00
        /*087c*/ 	.word	0x000000ff
        /*0880*/ 	.word	0x00030850
        /*0884*/ 	.short	0x010a
        /*0886*/ 	.byte	0x0c
	.zero		1


	//   ....[33]....
        /*0888*/ 	.word	0x00006e40
        /*088c*/ 	.word	0x000000ff
        /*0890*/ 	.word	0x00030850
        /*0894*/ 	.short	0x010a
        /*0896*/ 	.byte	0x0c
	.zero		1


	//   ....[34]....
        /*0898*/ 	.word	0x00007640
        /*089c*/ 	.word	0x0000000a
        /*08a0*/ 	.word	0x00000000
        /*08a4*/ 	.short	0x0101
        /*08a6*/ 	.byte	0x3f
	.zero		1


	//   ....[35]....
        /*08a8*/ 	.word	0x000086e0
        /*08ac*/ 	.word	0x000000ff
        /*08b0*/ 	.word	0x00000000
        /*08b4*/ 	.short	0x0101
        /*08b6*/ 	.byte	0x04
	.zero		1


	//   ....[36]....
        /*08b8*/ 	.word	0x0000a9f0
        /*08bc*/ 	.word	0x00000000
        /*08c0*/ 	.word	0x00030840
        /*08c4*/ 	.short	0x010a
        /*08c6*/ 	.byte	0x3f
	.zero		1


	//   ....[37]....
        /*08c8*/ 	.word	0x0000bab0
        /*08cc*/ 	.word	0x00000016
        /*08d0*/ 	.word	0x00030800
        /*08d4*/ 	.short	0x0107
        /*08d6*/ 	.byte	0x3f
	.zero		1


	//   ....[38]....
        /*08d8*/ 	.word	0x0000bbb0
        /*08dc*/ 	.word	0x00000016
        /*08e0*/ 	.word	0x00030800
        /*08e4*/ 	.short	0x0101
        /*08e6*/ 	.byte	0x3f
	.zero		1


	//   ....[39]....
        /*08e8*/ 	.word	0x0000bbd0
        /*08ec*/ 	.word	0x00000016
        /*08f0*/ 	.word	0x00030820
        /*08f4*/ 	.short	0x010a
        /*08f6*/ 	.byte	0x3f
	.zero		1


	//   ....[40]....
        /*08f8*/ 	.word	0x0000bef0
        /*08fc*/ 	.word	0x00000002
        /*0900*/ 	.word	0x00030840
        /*0904*/ 	.short	0x010a
        /*0906*/ 	.byte	0x3f
	.zero		1


	//   ....[41]....
        /*0908*/ 	.word	0x0000c170
        /*090c*/ 	.word	0x00000003
        /*0910*/ 	.word	0x00000060
        /*0914*/ 	.short	0x010a
        /*0916*/ 	.byte	0x3f
	.zero		1


	//   ....[42]....
        /*0918*/ 	.word	0x0000c6c0
        /*091c*/ 	.word	0x00000002
        /*0920*/ 	.word	0x00030840
        /*0924*/ 	.short	0x010a
        /*0926*/ 	.byte	0x3f
	.zero		1


	//   ....[43]....
        /*0928*/ 	.word	0x0000c940
        /*092c*/ 	.word	0x0000000a
        /*0930*/ 	.word	0x00000060
        /*0934*/ 	.short	0x010a
        /*0936*/ 	.byte	0x3f
	.zero		1


	//   ....[44]....
        /*0938*/ 	.word	0x0000cdc0
        /*093c*/ 	.word	0x00000002
        /*0940*/ 	.word	0x00030840
        /*0944*/ 	.short	0x010a
        /*0946*/ 	.byte	0x3f
	.zero		1


	//   ....[45]....
        /*0948*/ 	.word	0x0000d050
        /*094c*/ 	.word	0x00000008
        /*0950*/ 	.word	0x00000060
        /*0954*/ 	.short	0x010a
        /*0956*/ 	.byte	0x3f
	.zero		1


	//   ....[46]....
        /*0958*/ 	.word	0x0000d480
        /*095c*/ 	.word	0x00000003
        /*0960*/ 	.word	0x00030860
        /*0964*/ 	.short	0x010a
        /*0966*/ 	.byte	0x3f
	.zero		1


	//   ....[47]....
        /*0968*/ 	.word	0x0000e190
        /*096c*/ 	.word	0x00000009
        /*0970*/ 	.word	0x00030820
        /*0974*/ 	.short	0x010a
        /*0976*/ 	.byte	0x3f
	.zero		1


	//   ....[48]....
        /*0978*/ 	.word	0x0000e330
        /*097c*/ 	.word	0x00000005
        /*0980*/ 	.word	0x00000000
        /*0984*/ 	.short	0x010a
        /*0986*/ 	.byte	0x3f
	.zero		1


	//   ....[49]....
        /*0988*/ 	.word	0x0000e3a0
        /*098c*/ 	.word	0x00000003
        /*0990*/ 	.word	0x00000000
        /*0994*/ 	.short	0x010a
        /*0996*/ 	.byte	0x3f
	.zero		1


	//   ....[50]....
        /*0998*/ 	.word	0x0000e400
        /*099c*/ 	.word	0x00000017
        /*09a0*/ 	.word	0x00000000
        /*09a4*/ 	.short	0x010a
        /*09a6*/ 	.byte	0x3f
	.zero		1


	//   ....[51]....
        /*09a8*/ 	.word	0x0000e430
        /*09ac*/ 	.word	0x00000007
        /*09b0*/ 	.word	0x00000000
        /*09b4*/ 	.short	0x010a
        /*09b6*/ 	.byte	0x3f
	.zero		1


	//   ....[52]....
        /*09b8*/ 	.word	0x0000e4a0
        /*09bc*/ 	.word	0x00000003
        /*09c0*/ 	.word	0x00030800
        /*09c4*/ 	.short	0x010a
        /*09c6*/ 	.byte	0x3f
	.zero		1


	//   ....[53]....
        /*09c8*/ 	.word	0x0000e4f0
        /*09cc*/ 	.word	0x00000004
        /*09d0*/ 	.word	0x00030830
        /*09d4*/ 	.short	0x010a
        /*09d6*/ 	.byte	0x3f
	.zero		1


	//   ....[54]....
        /*09d8*/ 	.word	0x0000e550
        /*09dc*/ 	.word	0x00000003
        /*09e0*/ 	.word	0x00030830
        /*09e4*/ 	.short	0x010a
        /*09e6*/ 	.byte	0x3f
	.zero		1


	//   ....[55]....
        /*09e8*/ 	.word	0x0000e5b0
        /*09ec*/ 	.word	0x00000003
        /*09f0*/ 	.word	0x00030850
        /*09f4*/ 	.short	0x010a
        /*09f6*/ 	.byte	0x3f
	.zero		1


	//   ....[56]....
        /*09f8*/ 	.word	0x0000e610
        /*09fc*/ 	.word	0x00000005
        /*0a00*/ 	.word	0x00030850
        /*0a04*/ 	.short	0x010a
        /*0a06*/ 	.byte	0x3f
	.zero		1


	//   ....[57]....
        /*0a08*/ 	.word	0x0000e7b0
        /*0a0c*/ 	.word	0x00000000
        /*0a10*/ 	.word	0x00030840
        /*0a14*/ 	.short	0x010a
        /*0a16*/ 	.byte	0x3f
	.zero		1


	//   ....[58]....
        /*0a18*/ 	.word	0x0000f770
        /*0a1c*/ 	.word	0x00000016
        /*0a20*/ 	.word	0x00030820
        /*0a24*/ 	.short	0x010a
        /*0a26*/ 	.byte	0x3f
	.zero		1


	//   ....[59]....
        /*0a28*/ 	.word	0x0000f7c0
        /*0a2c*/ 	.word	0x00000002
        /*0a30*/ 	.word	0x00030840
        /*0a34*/ 	.short	0x010a
        /*0a36*/ 	.byte	0x3f
	.zero		1


	//   ....[60]....
        /*0a38*/ 	.word	0x0000f810
        /*0a3c*/ 	.word	0x00000003
        /*0a40*/ 	.word	0x00000060
        /*0a44*/ 	.short	0x010a
        /*0a46*/ 	.byte	0x3f
	.zero		1


	//   ....[61]....
        /*0a48*/ 	.word	0x0000f860
        /*0a4c*/ 	.word	0x00000002
        /*0a50*/ 	.word	0x00030840
        /*0a54*/ 	.short	0x010a
        /*0a56*/ 	.byte	0x3f
	.zero		1


	//   ....[62]....
        /*0a58*/ 	.word	0x0000f8b0
        /*0a5c*/ 	.word	0x0000000a
        /*0a60*/ 	.word	0x00000060
        /*0a64*/ 	.short	0x010a
        /*0a66*/ 	.byte	0x3f
	.zero		1


	//   ....[63]....
        /*0a68*/ 	.word	0x0000f900
        /*0a6c*/ 	.word	0x00000002
        /*0a70*/ 	.word	0x00030840
        /*0a74*/ 	.short	0x010a
        /*0a76*/ 	.byte	0x3f
	.zero		1


	//   ....[64]....
        /*0a78*/ 	.word	0x0000f950
        /*0a7c*/ 	.word	0x00000008
        /*0a80*/ 	.word	0x00000060
        /*0a84*/ 	.short	0x010a
        /*0a86*/ 	.byte	0x3f
	.zero		1


	//   ....[65]....
        /*0a88*/ 	.word	0x0000f9a0
        /*0a8c*/ 	.word	0x00000003
        /*0a90*/ 	.word	0x00030860
        /*0a94*/ 	.short	0x010a
        /*0a96*/ 	.byte	0x3f
	.zero		1


	//   ....[66]....
        /*0a98*/ 	.word	0x00010320
        /*0a9c*/ 	.word	0x00000009
        /*0aa0*/ 	.word	0x00030820
        /*0aa4*/ 	.short	0x010a
        /*0aa6*/ 	.byte	0x3f
	.zero		1


	//   ....[67]....
        /*0aa8*/ 	.word	0x000104c0
        /*0aac*/ 	.word	0x00000005
        /*0ab0*/ 	.word	0x00000000
        /*0ab4*/ 	.short	0x010a
        /*0ab6*/ 	.byte	0x3f
	.zero		1


	//   ....[68]....
        /*0ab8*/ 	.word	0x00010510
        /*0abc*/ 	.word	0x00000003
        /*0ac0*/ 	.word	0x00000000
        /*0ac4*/ 	.short	0x010a
        /*0ac6*/ 	.byte	0x3f
	.zero		1


	//   ....[69]....
        /*0ac8*/ 	.word	0x00010560
        /*0acc*/ 	.word	0x00000017
        /*0ad0*/ 	.word	0x00000000
        /*0ad4*/ 	.short	0x010a
        /*0ad6*/ 	.byte	0x3f
	.zero		1


	//----- nvinfo : EIATTR_NUM_MBARRIERS
	.align		4
.L_1529:
        /*0ad8*/ 	.byte	0x03, 0x38
        /*0ada*/ 	.short	0x0016


	//----- nvinfo : EIATTR_EXIT_INSTR_OFFSETS
	.align		4
        /*0adc*/ 	.byte	0x04, 0x1c
        /*0ade*/ 	.short	(.L_1531 - .L_1530)


	//   ....[0]....
.L_1530:
        /*0ae0*/ 	.word	0x00000a80


	//   ....[1]....
        /*0ae4*/ 	.word	0x00009210


	//   ....[2]....
        /*0ae8*/ 	.word	0x0000e480


	//----- nvinfo : EIATTR_MAX_THREADS
	.align		4
.L_1531:
        /*0aec*/ 	.byte	0x04, 0x05
        /*0aee*/ 	.short	(.L_1533 - .L_1532)
.L_1532:
        /*0af0*/ 	.word	0x00000200
        /*0af4*/ 	.word	0x00000001
        /*0af8*/ 	.word	0x00000001


	//----- nvinfo : EIATTR_CRS_STACK_SIZE
	.align		4
.L_1533:
        /*0afc*/ 	.byte	0x04, 0x1e
        /*0afe*/ 	.short	(.L_1535 - .L_1534)
.L_1534:
        /*0b00*/ 	.word	0x00000000


	//----- nvinfo : EIATTR_CBANK_PARAM_SIZE
	.align		4
.L_1535:
        /*0b04*/ 	.byte	0x03, 0x19
        /*0b06*/ 	.short	0x0af0


	//----- nvinfo : EIATTR_PARAM_CBANK
	.align		4
        /*0b08*/ 	.byte	0x04, 0x0a
        /*0b0a*/ 	.short	(.L_1537 - .L_1536)
	.align		4
.L_1536:
        /*0b0c*/ 	.word	index@(.nv.constant0._ZN7cutlass13device_kernelIN5flash11enable_sm90INS1_16FlashAttnFwdSm90INS1_25CollectiveMainloopFwdSm90ILi2EN4cute5tupleIJNS5_1CILi1EEES8_S8_EEENS6_IJNS7_ILi192EEESA_NS7_ILi64EEEEEELi64ENS_10bfloat16_tEfNS_4arch4Sm90ELb0ELb0ELb0ELb1ELb0ELb0ELb0ELb0ELb1ELb1ELb0ELb0EEENS1_21CollectiveEpilogueFwdINS6_IJSA_SB_SA_EEES9_SD_SF_Li384ELb1ELb1ELb0ELb0EEENS1_36VarlenDynamicPersistentTileSchedulerILi192ELi192ELi384ELi128ELb0ELb1ELb1ELb0ELb1ELb1EEEEEEEEEvNT_6ParamsE)
        /*0b10*/ 	.short	0x0210
        /*0b12*/ 	.short	0x0af0


	//----- nvinfo : EIATTR_SW_WAR
	.align		4
.L_1537:
        /*0b14*/ 	.byte	0x04, 0x36
        /*0b16*/ 	.short	(.L_1539 - .L_1538)
.L_1538:
        /*0b18*/ 	.word	0x00000008
.L_1539:


//--------------------- .nv.info._ZN7cutlass13device_kernelIN5flash11enable_sm90INS1_16FlashAttnFwdSm90INS1_25CollectiveMainloopFwdSm90ILi2EN4cute5tupleIJNS5_1CILi1EEES8_S8_EEENS6_IJNS7_ILi192EEESA_NS7_ILi64EEEEEELi64ENS_10bfloat16_tEfNS_4arch4Sm90ELb0ELb0ELb0ELb1ELb0ELb1ELb0ELb0ELb1ELb1ELb0ELb0EEENS1_21CollectiveEpilogueFwdINS6_IJSA_SB_SA_EEES9_SD_SF_Li384ELb1ELb1ELb0ELb0EEENS1_36VarlenDynamicPersistentTileSchedulerILi192ELi192ELi384ELi128ELb0ELb1ELb1ELb0ELb1ELb1EEEEEEEEEvNT_6ParamsE --------------------------
	.section	.nv.info._ZN7cutlass13device_kernelIN5flash11enable_sm90INS1_16FlashAttnFwdSm90INS1_25CollectiveMainloopFwdSm90ILi2EN4cute5tupleIJNS5_1CILi1EEES8_S8_EEENS6_IJNS7_ILi192EEESA_NS7_ILi64EEEEEELi64ENS_10bfloat16_tEfNS_4arch4Sm90ELb0ELb0ELb0ELb1ELb0ELb1ELb0ELb0ELb1ELb1ELb0ELb0EEENS1_21CollectiveEpilogueFwdINS6_IJSA_SB_SA_EEES9_SD_SF_Li384ELb1ELb1ELb0ELb0EEENS1_36VarlenDynamicPersistentTileSchedulerILi192ELi192ELi384ELi128ELb0ELb1ELb1ELb0ELb1ELb1EEEEEEEEEvNT_6ParamsE,"",@"SHT_CUDA_INFO"
	.sectionflags	@""
	.align	4


	//----- nvinfo : EIATTR_CUDA_API_VERSION
	.align		4
        /*0000*/ 	.byte	0x04, 0x37
        /*0002*/ 	.short	(.L_1541 - .L_1540)
.L_1540:
        /*0004*/ 	.word	0x00000082


	//----- nvinfo : EIATTR_KPARAM_INFO
	.align		4
.L_1541:
        /*0008*/ 	.byte	0x04, 0x17
        /*000a*/ 	.short	(.L_1543 - .L_1542)
.L_1542:
        /*000c*/ 	.word	0x00000000
        /*0010*/ 	.short	0x0000
        /*0012*/ 	.short	0x0070
        /*0014*/ 	.byte	0x00, 0xf0, 0x01, 0x2a


	//----- nvinfo : EIATTR_SPARSE_MMA_MASK
	.align		4
.L_1543:
        /*0018*/ 	.byte	0x03, 0x50
        /*001a*/ 	.short	0x0000


	//----- nvinfo : EIATTR_MAXREG_COUNT
	.align		4
        /*001c*/ 	.byte	0x03, 0x1b
        /*001e*/ 	.short	0x0080


	//----- nvinfo : EIATTR_NUM_BARRIERS
	.align		4
        /*0020*/ 	.byte	0x02, 0x4c
        /*0022*/ 	.byte	0x10
	.zero		1


	//----- nvinfo : EIATTR_EXTERNS
	.align		4
        /*0024*/ 	.byte	0x04, 0x0f
        /*0026*/ 	.short	(.L_1545 - .L_1544)


	//   ....[0]....
	.align		4
.L_1544:
        /*0028*/ 	.word	index@(__assertfail)


	//----- nvinfo : EIATTR_ANNOTATIONS
	.align		4
.L_1545:
        /*002c*/ 	.byte	0x04, 0x55
        /*002e*/ 	.short	(.L_1547 - .L_1546)


	//   ....[0]....
.L_1546:
        /* <DEDUP_REMOVED lines=71> */


	//----- nvinfo : EIATTR_MERCURY_ISA_VERSION
	.align		4
.L_1547:
        /*0490*/ 	.byte	0x03, 0x5f
        /*0492*/ 	.short	0x0101


	//----- nvinfo : EIATTR_UNUSED_LOAD_BYTE_OFFSET
	.align		4
        /*0494*/ 	.byte	0x04, 0x44
        /*0496*/ 	.short	(.L_1549 - .L_1548)


	//   ....[0]....
.L_1548:
        /*0498*/ 	.word	0x00000ad0
        /*049c*/ 	.word	0x0000fff0


	//   ....[1]....
        /*04a0*/ 	.word	0x0000eda0
        /*04a4*/ 	.word	0x0000fff0


	//----- nvinfo : EIATTR_INT_WARP_WIDE_INSTR_OFFSETS
	.align		4
.L_1549:
        /*04a8*/ 	.byte	0x04, 0x31
        /*04aa*/ 	.short	(.L_1551 - .L_1550)


	//   ....[0]....
.L_1550:
        /*04ac*/ 	.word	0x00000180


	//   ....[1]....
        /*04b0*/ 	.word	0x00000220


	//   ....[2]....
        /*04b4*/ 	.word	0x00000290


	//   ....[3]....
        /*04b8*/ 	.word	0x000124f0


	//   ....[4]....
        /*04bc*/ 	.word	0x00012580


	//   ....[5]....
        /*04c0*/ 	.word	0x000156b0


	//   ....[6]....
        /*04c4*/ 	.word	0x00015740


	//----- nvinfo : EIATTR_COOP_GROUP_MASK_REGIDS
	.align		4
.L_1551:
        /*04c8*/ 	.byte	0x04, 0x29
        /*04ca*/ 	.short	(.L_1553 - .L_1552)


	//   ....[0]....
.L_1552:
        /*04cc*/ 	.word	0xffffffff


	//   ....[1]....
        /*04d0*/ 	.word	0xffffffff


	//   ....[2]....
        /*04d4*/ 	.word	0xffffffff


	//   ....[3]....
        /*04d8*/ 	.word	0xffffffff


	//   ....[4]....
        /*04dc*/ 	.word	0xffffffff


	//   ....[5]....
        /*04e0*/ 	.word	0xffffffff


	//   ....[6]....
        /*04e4*/ 	.word	0xffffffff


	//   ....[7]....
        /*04e8*/ 	.word	0xffffffff


	//   ....[8]....
        /*04ec*/ 	.word	0xffffffff


	//   ....[9]....
        /*04f0*/ 	.word	0xffffffff


	//   ....[10]....
        /*04f4*/ 	.word	0xffffffff


	//   ....[11]....
        /*04f8*/ 	.word	0xffffffff


	//   ....[12]....
        /*04fc*/ 	.word	0xffffffff


	//   ....[13]....
        /*0500*/ 	.word	0xffffffff


	//   ....[14]....
        /*0504*/ 	.word	0xffffffff


	//   ....[15]....
        /*0508*/ 	.word	0xffffffff


	//   ....[16]....
        /*050c*/ 	.word	0xffffffff


	//   ....[17]....
        /*0510*/ 	.word	0xffffffff


	//   ....[18]....
        /*0514*/ 	.word	0xffffffff


	//   ....[19]....
        /*0518*/ 	.word	0xffffffff


	//   ....[20]....
        /*051c*/ 	.word	0xffffffff


	//   ....[21]....
        /*0520*/ 	.word	0xffffffff


	//   ....[22]....
        /*0524*/ 	.word	0xffffffff


	//   ....[23]....
        /*0528*/ 	.word	0xffffffff


	//   ....[24]....
        /*052c*/ 	.word	0xffffffff


	//   ....[25]....
        /*0530*/ 	.word	0xffffffff


	//   ....[26]....
        /*0534*/ 	.word	0xffffffff


	//   ....[27]....
        /*0538*/ 	.word	0xffffffff


	//   ....[28]....
        /*053c*/ 	.word	0xffffffff


	//   ....[29]....
        /*0540*/ 	.word	0xffffffff


	//   ....[30]....
        /*0544*/ 	.word	0xffffffff


	//   ....[31]....
        /*0548*/ 	.word	0xffffffff


	//   ....[32]....
        /*054c*/ 	.word	0xffffffff


	//   ....[33]....
        /*0550*/ 	.word	0xffffffff


	//   ....[34]....
        /*0554*/ 	.word	0xffffffff


	//   ....[35]....
        /*0558*/ 	.word	0xffffffff


	//   ....[36]....
        /*055c*/ 	.word	0xffffffff


	//   ....[37]....
        /*0560*/ 	.word	0xffffffff


	//   ....[38]....
        /*0564*/ 	.word	0xffffffff


	//   ....[39]....
        /*0568*/ 	.word	0xffffffff


	//   ....[40]....
        /*056c*/ 	.word	0xffffffff


	//   ....[41]....
        /*0570*/ 	.word	0xffffffff


	//   ....[42]....
        /*0574*/ 	.word	0xffffffff


	//   ....[43]....
        /*0578*/ 	.word	0xffffffff


	//   ....[44]....
        /*057c*/ 	.word	0xffffffff


	//   ....[45]....
        /*0580*/ 	.word	0xffffffff


	//   ....[46]....
        /*0584*/ 	.word	0xffffffff


	//   ....[47]....
        /*0588*/ 	.word	0xffffffff


	//   ....[48]....
        /*058c*/ 	.word	0xffffffff


	//   ....[49]....
        /*0590*/ 	.word	0xffffffff


	//   ....[50]....
        /*0594*/ 	.word	0xffffffff


	//   ....[51]....
        /*0598*/ 	.word	0xffffffff


	//   ....[52]....
        /*059c*/ 	.word	0xffffffff


	//   ....[53]....
        /*05a0*/ 	.word	0xffffffff


	//   ....[54]....
        /*05a4*/ 	.word	0xffffffff


	//   ....[55]....
        /*05a8*/ 	.word	0xffffffff


	//   ....[56]....
        /*05ac*/ 	.word	0xffffffff


	//   ....[57]....
        /*05b0*/ 	.word	0xffffffff


	//   ....[58]....
        /*05b4*/ 	.word	0xffffffff


	//   ....[59]....
        /*05b8*/ 	.word	0xffffffff


	//   ....[60]....
        /*05bc*/ 	.word	0xffffffff


	//   ....[61]....
        /*05c0*/ 	.word	0xffffffff


	//   ....[62]....
        /*05c4*/ 	.word	0xffffffff


	//   ....[63]....
        /*05c8*/ 	.word	0xffffffff


	//   ....[64]....
        /*05cc*/ 	.word	0xffffffff


	//   ....[65]....
        /*05d0*/ 	.word	0xffffffff


	//   ....[66]....
        /*05d4*/ 	.word	0xffffffff


	//   ....[67]....
        /*05d8*/ 	.word	0xffffffff


	//   ....[68]....
        /*05dc*/ 	.word	0xffffffff


	//   ....[69]....
        /*05e0*/ 	.word	0xffffffff


	//   ....[70]....
        /*05e4*/ 	.word	0xffffffff


	//   ....[71]....
        /*05e8*/ 	.word	0xffffffff


	//   ....[72]....
        /*05ec*/ 	.word	0xffffffff


	//   ....[73]....
        /*05f0*/ 	.word	0xffffffff


	//   ....[74]....
        /*05f4*/ 	.word	0xffffffff


	//   ....[75]....
        /*05f8*/ 	.word	0xffffffff


	//   ....[76]....
        /*05fc*/ 	.word	0xffffffff


	//   ....[77]....
        /*0600*/ 	.word	0xffffffff


	//   ....[78]....
        /*0604*/ 	.word	0xffffffff


	//   ....[79]....
        /*0608*/ 	.word	0xffffffff


	//   ....[80]....
        /*060c*/ 	.word	0xffffffff


	//   ....[81]....
        /*0610*/ 	.word	0xffffffff


	//   ....[82]....
        /*0614*/ 	.word	0xffffffff


	//   ....[83]....
        /*0618*/ 	.word	0xffffffff


	//   ....[84]....
        /*061c*/ 	.word	0xffffffff


	//   ....[85]....
        /*0620*/ 	.word	0xffffffff


	//   ....[86]....
        /*0624*/ 	.word	0xffffffff


	//   ....[87]....
        /*0628*/ 	.word	0xffffffff


	//   ....[88]....
        /*062c*/ 	.word	0xffffffff


	//   ....[89]....
        /*0630*/ 	.word	0xffffffff


	//   ....[90]....
        /*0634*/ 	.word	0xffffffff


	//   ....[91]....
        /*0638*/ 	.word	0xffffffff


	//   ....[92]....
        /*063c*/ 	.word	0xffffffff


	//   ....[93]....
        /*0640*/ 	.word	0xffffffff


	//   ....[94]....
        /*0644*/ 	.word	0xffffffff


	//   ....[95]....
        /*0648*/ 	.word	0xffffffff


	//   ....[96]....
        /*064c*/ 	.word	0xffffffff


	//   ....[97]....
        /*0650*/ 	.word	0xffffffff


	//   ....[98]....
        /*0654*/ 	.word	0xffffffff


	//   ....[99]....
        /*0658*/ 	.word	0xffffffff


	//   ....[100]....
        /*065c*/ 	.word	0xffffffff


	//   ....[101]....
        /*0660*/ 	.word	0xffffffff


	//   ....[102]....
        /*0664*/ 	.word	0xffffffff


	//   ....[103]....
        /*0668*/ 	.word	0xffffffff


	//   ....[104]....
        /*066c*/ 	.word	0xffffffff


	//   ....[105]....
        /*0670*/ 	.word	0xffffffff


	//   ....[106]....
        /*0674*/ 	.word	0xffffffff


	//   ....[107]....
        /*0678*/ 	.word	0xffffffff


	//   ....[108]....
        /*067c*/ 	.word	0xffffffff


	//   ....[109]....
        /*0680*/ 	.word	0xffffffff


	//   ....[110]....
        /*0684*/ 	.word	0x0500000f


	//   ....[111]....
        /*0688*/ 	.word	0x0500000f


	//   ....[112]....
        /*068c*/ 	.word	0x0500000f


	//   ....[113]....
        /*0690*/ 	.word	0x0500000f


	//   ....[114]....
        /*0694*/ 	.word	0x0500000f


	//   ....[115]....
        /*0698*/ 	.word	0x0500000f


	//   ....[116]....
        /*069c*/ 	.word	0x0500000f


	//   ....[117]....
        /*06a0*/ 	.word	0x0500000f


	//   ....[118]....
        /*06a4*/ 	.word	0x0500000f


	//   ....[119]....
        /*06a8*/ 	.word	0x0500000f


	//   ....[120]....
        /*06ac*/ 	.word	0x0500000f


	//   ....[121]....
        /*06b0*/ 	.word	0x0500000f


	//   ....[122]....
        /*06b4*/ 	.word	0x0500000f


	//   ....[123]....
        /*06b8*/ 	.word	0x0500000f


	//   ....[124]....
        /*06bc*/ 	.word	0x0500000f


	//   ....[125]....
        /*06c0*/ 	.word	0x0500000f


	//   ....[126]....
        /*06c4*/ 	.word	0x0500000f


	//   ....[127]....
        /*06c8*/ 	.word	0x0500000f


	//   ....[128]....
        /*06cc*/ 	.word	0x0500000f


	//   ....[129]....
        /*06d0*/ 	.word	0x0500000f


	//   ....[130]....
        /*06d4*/ 	.word	0x0500000f


	//   ....[131]....
        /*06d8*/ 	.word	0x0500000f


	//   ....[132]....
        /*06dc*/ 	.word	0x0500000f


	//   ....[133]....
        /*06e0*/ 	.word	0x0500000f


	//   ....[134]....
        /*06e4*/ 	.word	0x0500000f


	//   ....[135]....
        /*06e8*/ 	.word	0x0500000f


	//   ....[136]....
        /*06ec*/ 	.word	0x0500000f


	//   ....[137]....
        /*06f0*/ 	.word	0x0500000f


	//   ....[138]....
        /*06f4*/ 	.word	0x0500000f


	//   ....[139]....
        /*06f8*/ 	.word	0x0500000f


	//   ....[140]....
        /*06fc*/ 	.word	0x0500000f


	//   ....[141]....
        /*0700*/ 	.word	0x0500000f


	//   ....[142]....
        /*0704*/ 	.word	0x0500000f


	//   ....[143]....
        /*0708*/ 	.word	0x0500000f


	//   ....[144]....
        /*070c*/ 	.word	0x0500000f


	//   ....[145]....
        /*0710*/ 	.word	0x0500000f


	//   ....[146]....
        /*0714*/ 	.word	0x0500000f


	//   ....[147]....
        /*0718*/ 	.word	0x0500000f


	//   ....[148]....
        /*071c*/ 	.word	0x0500000f


	//   ....[149]....
        /*0720*/ 	.word	0x0500000f


	//   ....[150]....
        /*0724*/ 	.word	0x0500000f


	//   ....[151]....
        /*0728*/ 	.word	0x0500000f


	//   ....[152]....
        /*072c*/ 	.word	0x0500000f


	//   ....[153]....
        /*0730*/ 	.word	0x0500000f


	//   ....[154]....
        /*0734*/ 	.word	0x0500000f


	//   ....[155]....
        /*0738*/ 	.word	0x0500000f


	//   ....[156]....
        /*073c*/ 	.word	0x0500000f


	//   ....[157]....
        /*0740*/ 	.word	0x0500000f


	//   ....[158]....
        /*0744*/ 	.word	0x0500000f


	//   ....[159]....
        /*0748*/ 	.word	0x0500000f


	//   ....[160]....
        /*074c*/ 	.word	0x0500000f


	//   ....[161]....
        /*0750*/ 	.word	0x0500000f


	//   ....[162]....
        /*0754*/ 	.word	0x0500000f


	//   ....[163]....
        /*0758*/ 	.word	0x0500000f


	//   ....[164]....
        /*075c*/ 	.word	0x0500000f


	//   ....[165]....
        /*0760*/ 	.word	0x0500000f


	//   ....[166]....
        /*0764*/ 	.word	0x0500000f


	//   ....[167]....
        /*0768*/ 	.word	0x0500000f


	//   ....[168]....
        /*076c*/ 	.word	0x0500000f


	//   ....[169]....
        /*0770*/ 	.word	0x0500000f


	//   ....[170]....
        /*0774*/ 	.word	0x0500000f


	//----- nvinfo : EIATTR_COOP_GROUP_INSTR_OFFSETS
	.align		4
.L_1553:
        /*0778*/ 	.byte	0x04, 0x28
        /*077a*/ 	.short	(.L_1555 - .L_1554)


	//   ....[0]....
.L_1554:
        /*077c*/ 	.word	0x00000060


	//   ....[1]....
        /*0780*/ 	.word	0x00000190


	//   ....[2]....
        /*0784*/ 	.word	0x00000240


	//   ....[3]....
        /*0788*/ 	.word	0x00000400


	//   ....[4]....
        /*078c*/ 	.word	0x00000560


	//   ....[5]....
        /*0790*/ 	.word	0x00000680


	//   ....[6]....
        /*0794*/ 	.word	0x000007e0


	//   ....[7]....
        /*0798*/ 	.word	0x00005b00


	//   ....[8]....
        /*079c*/ 	.word	0x000060b0


	//   ....[9]....
        /*07a0*/ 	.word	0x000060c0


	//   ....[10]....
        /*07a4*/ 	.word	0x000060d0


	//   ....[11]....
        /*07a8*/ 	.word	0x000060e0


	//   ....[12]....
        /*07ac*/ 	.word	0x00007140


	//   ....[13]....
        /*07b0*/ 	.word	0x00007150


	//   ....[14]....
        /*07b4*/ 	.word	0x00007160


	//   ....[15]....
        /*07b8*/ 	.word	0x00007170


	//   ....[16]....
        /*07bc*/ 	.word	0x00009240


	//   ....[17]....
        /*07c0*/ 	.word	0x00009340


	//   ....[18]....
        /*07c4*/ 	.word	0x00009a90


	//   ....[19]....
        /*07c8*/ 	.word	0x00009af0


	//   ....[20]....
        /*07cc*/ 	.word	0x0000af70


	//   ....[21]....
        /*07d0*/ 	.word	0x0000b900


	//   ....[22]....
        /*07d4*/ 	.word	0x0000b920


	//   ....[23]....
        /*07d8*/ 	.word	0x0000c030


	//   ....[24]....
        /*07dc*/ 	.word	0x0000c050


	//   ....[25]....
        /*07e0*/ 	.word	0x0000dec0


	//   ....[26]....
        /*07e4*/ 	.word	0x0000e0f0


	//   ....[27]....
        /*07e8*/ 	.word	0x0000e120


	//   ....[28]....
        /*07ec*/ 	.word	0x0000e250


	//   ....[29]....
        /*07f0*/ 	.word	0x0000e260


	//   ....[30]....
        /*07f4*/ 	.word	0x0000f560


	//   ....[31]....
        /*07f8*/ 	.word	0x0000f5a0


	//   ....[32]....
        /*07fc*/ 	.word	0x0000f5c0


	//   ....[33]....
        /*0800*/ 	.word	0x0000f5f0


	//   ....[34]....
        /*0804*/ 	.word	0x0000fa80


	//   ....[35]....
        /*0808*/ 	.word	0x0000fac0


	//   ....[36]....
        /*080c*/ 	.word	0x0000faf0


	//   ....[37]....
        /*0810*/ 	.word	0x0000fb30


	//   ....[38]....
        /*0814*/ 	.word	0x0000fb60


	//   ....[39]....
        /*0818*/ 	.word	0x0000fb80


	//   ....[40]....
        /*081c*/ 	.word	0x0000fb90


	//   ....[41]....
        /*0820*/ 	.word	0x0000fbb0


	//   ....[42]....
        /*0824*/ 	.word	0x000103c0


	//   ....[43]....
        /*0828*/ 	.word	0x000103f0


	//   ....[44]....
        /*082c*/ 	.word	0x00010410


	//   ....[45]....
        /*0830*/ 	.word	0x00010440


	//   ....[46]....
        /*0834*/ 	.word	0x00010470


	//   ....[47]....
        /*0838*/ 	.word	0x00010480


	//   ....[48]....
        /*083c*/ 	.word	0x000104b0


	//   ....[49]....
        /*0840*/ 	.word	0x00010520


	//   ....[50]....
        /*0844*/ 	.word	0x00010640


	//   ....[51]....
        /*0848*/ 	.word	0x00010830


	//   ....[52]....
        /*084c*/ 	.word	0x00010860


	//   ....[53]....
        /*0850*/ 	.word	0x00010890


	//   ....[54]....
        /*0854*/ 	.word	0x000108c0


	//   ....[55]....
        /*0858*/ 	.word	0x000108f0


	//   ....[56]....
        /*085c*/ 	.word	0x00010920


	//   ....[57]....
        /*0860*/ 	.word	0x00010a90


	//   ....[58]....
        /*0864*/ 	.word	0x00010ac0


	//   ....[59]....
        /*0868*/ 	.word	0x00010af0


	//   ....[60]....
        /*086c*/ 	.word	0x00010b20


	//   ....[61]....
        /*0870*/ 	.word	0x00010b50


	//   ....[62]....
        /*0874*/ 	.word	0x00010b80


	//   ....[63]....
        /*0878*/ 	.word	0x00010c10


	//   ....[64]....
        /*087c*/ 	.word	0x00010c40


	//   ....[65]....
        /*0880*/ 	.word	0x00010cc0


	//   ....[66]....
        /*0884*/ 	.word	0x000117f0


	//   ....[67]....
        /*0888*/ 	.word	0x00012ab0


	//   ....[68]....
        /*088c*/ 	.word	0x000136c0


	//   ....[69]....
        /*0890*/ 	.word	0x000136d0


	//   ....[70]....
        /*0894*/ 	.word	0x000136f0


	//   ....[71]....
        /*0898*/ 	.word	0x00013780


	//   ....[72]....
        /*089c*/ 	.word	0x000137a0


	//   ....[73]....
        /*08a0*/ 	.word	0x00013820


	//   ....[74]....
        /*08a4*/ 	.word	0x00013840


	//   ....[75]....
        /*08a8*/ 	.word	0x000138c0


	//   ....[76]....
        /*08ac*/ 	.word	0x000138e0


	//   ....[77]....
        /*08b0*/ 	.word	0x00013960


	//   ....[78]....
        /*08b4*/ 	.word	0x00013980


	//   ....[79]....
        /*08b8*/ 	.word	0x00013a00


	//   ....[80]....
        /*08bc*/ 	.word	0x00013a20


	//   ....[81]....
        /*08c0*/ 	.word	0x00013aa0


	//   ....[82]....
        /*08c4*/ 	.word	0x00013ac0


	//   ....[83]....
        /*08c8*/ 	.word	0x00013ad0


	//   ....[84]....
        /*08cc*/ 	.word	0x00013b40


	//   ....[85]....
        /*08d0*/ 	.word	0x00013b90


	//   ....[86]....
        /*08d4*/ 	.word	0x00013c40


	//   ....[87]....
        /*08d8*/ 	.word	0x00013c50


	//   ....[88]....
        /*08dc*/ 	.word	0x00013cc0


	//   ....[89]....
        /*08e0*/ 	.word	0x00013cd0


	//   ....[90]....
        /*08e4*/ 	.word	0x00013d10


	//   ....[91]....
        /*08e8*/ 	.word	0x00013d30


	//   ....[92]....
        /*08ec*/ 	.word	0x00015c00


	//   ....[93]....
        /*08f0*/ 	.word	0x00015c30


	//   ....[94]....
        /*08f4*/ 	.word	0x00015c70


	//   ....[95]....
        /*08f8*/ 	.word	0x00015ca0


	//   ....[96]....
        /*08fc*/ 	.word	0x00015cd0


	//   ....[97]....
        /*0900*/ 	.word	0x00015d00


	//   ....[98]....
        /*0904*/ 	.word	0x00015d30


	//   ....[99]....
        /*0908*/ 	.word	0x00015d60


	//   ....[100]....
        /*090c*/ 	.word	0x00015ee0


	//   ....[101]....
        /*0910*/ 	.word	0x00015f10


	//   ....[102]....
        /*0914*/ 	.word	0x00015f40


	//   ....[103]....
        /*0918*/ 	.word	0x00015f70


	//   ....[104]....
        /*091c*/ 	.word	0x00015fa0


	//   ....[105]....
        /*0920*/ 	.word	0x00015fd0


	//   ....[106]....
        /*0924*/ 	.word	0x00016090


	//   ....[107]....
        /*0928*/ 	.word	0x000160b0


	//   ....[108]....
        /*092c*/ 	.word	0x00016120


	//   ....[109]....
        /*0930*/ 	.word	0x00016590


	//   ....[110]....
        /*0934*/ 	.word	0x000169f0


	//   ....[111]....
        /*0938*/ 	.word	0x00016aa0


	//   ....[112]....
        /*093c*/ 	.word	0x00016b30


	//   ....[113]....
        /*0940*/ 	.word	0x00016b80


	//   ....[114]....
        /*0944*/ 	.word	0x00016bd0


	//   ....[115]....
        /*0948*/ 	.word	0x00016cb0


	//   ....[116]....
        /*094c*/ 	.word	0x00016d40


	//   ....[117]....
        /*0950*/ 	.word	0x00016d90


	//   ....[118]....
        /*0954*/ 	.word	0x00016de0


	//   ....[119]....
        /*0958*/ 	.word	0x00017010


	//   ....[120]....
        /*095c*/ 	.word	0x000170b0


	//   ....[121]....
        /*0960*/ 	.word	0x00017110


	//   ....[122]....
        /*0964*/ 	.word	0x00017180


	//   ....[123]....
        /*0968*/ 	.word	0x000171e0


	//   ....[124]....
        /*096c*/ 	.word	0x00017250


	//   ....[125]....
        /*0970*/ 	.word	0x00017310


	//   ....[126]....
        /*0974*/ 	.word	0x00017370


	//   ....[127]....
        /*0978*/ 	.word	0x00017430


	//   ....[128]....
        /*097c*/ 	.word	0x00017710


	//   ....[129]....
        /*0980*/ 	.word	0x000178c0


	//   ....[130]....
        /*0984*/ 	.word	0x00017910


	//   ....[131]....
        /*0988*/ 	.word	0x00017970


	//   ....[132]....
        /*098c*/ 	.word	0x00017a60


	//   ....[133]....
        /*0990*/ 	.word	0x00017ac0


	//   ....[134]....
        /*0994*/ 	.word	0x00017bc0


	//   ....[135]....
        /*0998*/ 	.word	0x00017c20


	//   ....[136]....
        /*099c*/ 	.word	0x00017d20


	//   ....[137]....
        /*09a0*/ 	.word	0x00017d80


	//   ....[138]....
        /*09a4*/ 	.word	0x00017e80


	//   ....[139]....
        /*09a8*/ 	.word	0x00017ee0


	//   ....[140]....
        /*09ac*/ 	.word	0x00017fe0


	//   ....[141]....
        /*09b0*/ 	.word	0x00018040


	//   ....[142]....
        /*09b4*/ 	.word	0x00018140


	//   ....[143]....
        /*09b8*/ 	.word	0x000181a0


	//   ....[144]....
        /*09bc*/ 	.word	0x00018250


	//   ....[145]....
        /*09c0*/ 	.word	0x00018320


	//   ....[146]....
        /*09c4*/ 	.word	0x000183f0


	//   ....[147]....
        /*09c8*/ 	.word	0x00018450


	//   ....[148]....
        /*09cc*/ 	.word	0x00018530


	//   ....[149]....
        /*09d0*/ 	.word	0x00018590


	//   ....[150]....
        /*09d4*/ 	.word	0x00018660


	//   ....[151]....
        /*09d8*/ 	.word	0x000186c0


	//   ....[152]....
        /*09dc*/ 	.word	0x00018780


	//   ....[153]....
        /*09e0*/ 	.word	0x00018aa0


	//   ....[154]....
        /*09e4*/ 	.word	0x00018b40


	//   ....[155]....
        /*09e8*/ 	.word	0x00018c60


	//   ....[156]....
        /*09ec*/ 	.word	0x00018cd0


	//   ....[157]....
        /*09f0*/ 	.word	0x00018d40


	//   ....[158]....
        /*09f4*/ 	.word	0x00018db0


	//   ....[159]....
        /*09f8*/ 	.word	0x00018e20


	//   ....[160]....
        /*09fc*/ 	.word	0x00018ea0


	//   ....[161]....
        /*0a00*/ 	.word	0x00018f30


	//   ....[162]....
        /*0a04*/ 	.word	0x00018fc0


	//   ....[163]....
        /*0a08*/ 	.word	0x00019030


	//   ....[164]....
        /*0a0c*/ 	.word	0x000190a0


	//   ....[165]....
        /*0a10*/ 	.word	0x00019110


	//   ....[166]....
        /*0a14*/ 	.word	0x00019190


	//   ....[167]....
        /*0a18*/ 	.word	0x00019200


	//   ....[168]....
        /*0a1c*/ 	.word	0x000192a0


	//   ....[169]....
        /*0a20*/ 	.word	0x00019330


	//   ....[170]....
        /*0a24*/ 	.word	0x00019450


	//----- nvinfo : EIATTR_REG_RECONFIG
	.align		4
.L_1555:
        /*0a28*/ 	.byte	0x01, 0x54
	.zero		2


	//----- nvinfo : EIATTR_SYSCALL_OFFSETS
	.align		4
        /*0a2c*/ 	.byte	0x04, 0x46
        /*0a2e*/ 	.short	(.L_1557 - .L_1556)


	//   ....[0]....
.L_1556:
        /*0a30*/ 	.word	0x00001970


	//   ....[1]....
        /*0a34*/ 	.word	0x00001ac0


	//   ....[2]....
        /*0a38*/ 	.word	0x00005c90


	//   ....[3]....
        /*0a3c*/ 	.word	0x00006020


	//   ....[4]....
        /*0a40*/ 	.word	0x000126e0


	//   ....[5]....
        /*0a44*/ 	.word	0x00012830


	//   ....[6]....
        /*0a48*/ 	.word	0x00012930


	//   ....[7]....
        /*0a4c*/ 	.word	0x000131b0


	//----- nvinfo : EIATTR_MBARRIER_INSTR_OFFSETS
	.align		4
.L_1557:
        /*0a50*/ 	.byte	0x04, 0x39
        /*0a52*/ 	.short	(.L_1559 - .L_1558)


	//   ....[0]....
.L_1558:
        /*0a54*/ 	.word	0x000002b0
        /*0a58*/ 	.word	0x000000ff
        /*0a5c*/ 	.word	0x00030800
        /*0a60*/ 	.short	0x0100
        /*0a62*/ 	.byte	0x08
	.zero		1


	//   ....[1]....
        /*0a64*/ 	.word	0x000002c0
        /*0a68*/ 	.word	0x000000ff
        /*0a6c*/ 	.word	0x00030820
        /*0a70*/ 	.short	0x0100
        /*0a72*/ 	.byte	0x08
	.zero		1


	//   ....[2]....
        /*0a74*/ 	.word	0x000003b0
        /*0a78*/ 	.word	0x000000ff
        /*0a7c*/ 	.word	0x00030830
        /*0a80*/ 	.short	0x0100
        /*0a82*/ 	.byte	0x08
	.zero		1


	//   ....[3]....
        /*0a84*/ 	.word	0x000003c0
        /*0a88*/ 	.word	0x000000ff
        /*0a8c*/ 	.word	0x00030840
        /*0a90*/ 	.short	0x0100
        /*0a92*/ 	.byte	0x08
	.zero		1


	//   ....[4]....
        /*0a94*/ 	.word	0x000003d0
        /*0a98*/ 	.word	0x000000ff
        /*0a9c*/ 	.word	0x00030838
        /*0aa0*/ 	.short	0x0100
        /*0aa2*/ 	.byte	0x08
	.zero		1


	//   ....[5]....
        /*0aa4*/ 	.word	0x000003e0
        /*0aa8*/ 	.word	0x000000ff
        /*0aac*/ 	.word	0x00030848
        /*0ab0*/ 	.short	0x0100
        /*0ab2*/ 	.byte	0x08
	.zero		1


	//   ....[6]....
        /*0ab4*/ 	.word	0x00000510
        /*0ab8*/ 	.word	0x000000ff
        /*0abc*/ 	.word	0x00030850
        /*0ac0*/ 	.short	0x0100
        /*0ac2*/ 	.byte	0x08
	.zero		1


	//   ....[7]....
        /*0ac4*/ 	.word	0x00000520
        /*0ac8*/ 	.word	0x000000ff
        /*0acc*/ 	.word	0x00030860
        /*0ad0*/ 	.short	0x0100
        /*0ad2*/ 	.byte	0x08
	.zero		1


	//   ....[8]....
        /*0ad4*/ 	.word	0x00000530
        /*0ad8*/ 	.word	0x000000ff
        /*0adc*/ 	.word	0x00030858
        /*0ae0*/ 	.short	0x0100
        /*0ae2*/ 	.byte	0x08
	.zero		1


	//   ....[9]....
        /*0ae4*/ 	.word	0x00000540
        /*0ae8*/ 	.word	0x000000ff
        /*0aec*/ 	.word	0x00030868
        /*0af0*/ 	.short	0x0100
        /*0af2*/ 	.byte	0x08
	.zero		1


	//   ....[10]....
        /*0af4*/ 	.word	0x00000630
        /*0af8*/ 	.word	0x000000ff
        /*0afc*/ 	.word	0x00030870
        /*0b00*/ 	.short	0x0100
        /*0b02*/ 	.byte	0x06
	.zero		1


	//   ....[11]....
        /*0b04*/ 	.word	0x00000640
        /*0b08*/ 	.word	0x000000ff
        /*0b0c*/ 	.word	0x00030880
        /*0b10*/ 	.short	0x0100
        /*0b12*/ 	.byte	0x06
	.zero		1


	//   ....[12]....
        /*0b14*/ 	.word	0x00000650
        /*0b18*/ 	.word	0x000000ff
        /*0b1c*/ 	.word	0x00030878
        /*0b20*/ 	.short	0x0100
        /*0b22*/ 	.byte	0x06
	.zero		1


	//   ....[13]....
        /*0b24*/ 	.word	0x00000660
        /*0b28*/ 	.word	0x000000ff
        /*0b2c*/ 	.word	0x00030888
        /*0b30*/ 	.short	0x0100
        /*0b32*/ 	.byte	0x06
	.zero		1


	//   ....[14]....
        /*0b34*/ 	.word	0x00000790
        /*0b38*/ 	.word	0x000000ff
        /*0b3c*/ 	.word	0x00030890
        /*0b40*/ 	.short	0x0100
        /*0b42*/ 	.byte	0x08
	.zero		1


	//   ....[15]....
        /*0b44*/ 	.word	0x000007a0
        /*0b48*/ 	.word	0x000000ff
        /*0b4c*/ 	.word	0x000308a0
        /*0b50*/ 	.short	0x0100
        /*0b52*/ 	.byte	0x08
	.zero		1


	//   ....[16]....
        /*0b54*/ 	.word	0x000007b0
        /*0b58*/ 	.word	0x000000ff
        /*0b5c*/ 	.word	0x00030898
        /*0b60*/ 	.short	0x0100
        /*0b62*/ 	.byte	0x08
	.zero		1


	//   ....[17]....
        /*0b64*/ 	.word	0x000007c0
        /*0b68*/ 	.word	0x000000ff
        /*0b6c*/ 	.word	0x000308a8
        /*0b70*/ 	.short	0x0100
        /*0b72*/ 	.byte	0x08
	.zero		1


	//   ....[18]....
        /*0b74*/ 	.word	0x000008f0
        /*0b78*/ 	.word	0x000000ff
        /*0b7c*/ 	.word	0x000308b0
        /*0b80*/ 	.short	0x0100
        /*0b82*/ 	.byte	0x08
	.zero		1


	//   ....[19]....
        /*0b84*/ 	.word	0x00000900
        /*0b88*/ 	.word	0x000000ff
        /*0b8c*/ 	.word	0x000308c0
        /*0b90*/ 	.short	0x0100
        /*0b92*/ 	.byte	0x08
	.zero		1


	//   ....[20]....
        /*0b94*/ 	.word	0x00000910
        /*0b98*/ 	.word	0x000000ff
        /*0b9c*/ 	.word	0x000308b8
        /*0ba0*/ 	.short	0x0100
        /*0ba2*/ 	.byte	0x08
	.zero		1


	//   ....[21]....
        /*0ba4*/ 	.word	0x00000920
        /*0ba8*/ 	.word	0x000000ff
        /*0bac*/ 	.word	0x000308c8
        /*0bb0*/ 	.short	0x0100
        /*0bb2*/ 	.byte	0x08
	.zero		1


	//   ....[22]....
        /*0bb4*/ 	.word	0x00002d10
        /*0bb8*/ 	.word	0x00000051
        /*0bbc*/ 	.word	0x00030890
        /*0bc0*/ 	.short	0x010a
        /*0bc2*/ 	.byte	0x3f
	.zero		1


	//   ....[23]....
        /*0bc4*/ 	.word	0x00004070
        /*0bc8*/ 	.word	0x00000051
        /*0bcc*/ 	.word	0x00030890
        /*0bd0*/ 	.short	0x010a
        /*0bd2*/ 	.byte	0x3f
	.zero		1


	//   ....[24]....
        /*0bd4*/ 	.word	0x00005210
        /*0bd8*/ 	.word	0x00000051
        /*0bdc*/ 	.word	0x00030890
        /*0be0*/ 	.short	0x010a
        /*0be2*/ 	.byte	0x3f
	.zero		1


	//   ....[25]....
        /*0be4*/ 	.word	0x00005430
        /*0be8*/ 	.word	0x0000000c
        /*0bec*/ 	.word	0x00000000
        /*0bf0*/ 	.short	0x0101
        /*0bf2*/ 	.byte	0x3f
	.zero		1


	//   ....[26]....
        /*0bf4*/ 	.word	0x00005470
        /*0bf8*/ 	.word	0x00000051
        /*0bfc*/ 	.word	0x000308b0
        /*0c00*/ 	.short	0x010a
        /*0c02*/ 	.byte	0x3f
	.zero		1


	//   ....[27]....
        /*0c04*/ 	.word	0x00005830
        /*0c08*/ 	.word	0x00000051
        /*0c0c*/ 	.word	0x00000000
        /*0c10*/ 	.short	0x0101
        /*0c12*/ 	.byte	0x3f
	.zero		1


	//   ....[28]....
        /*0c14*/ 	.word	0x00005d30
        /*0c18*/ 	.word	0x00000002
        /*0c1c*/ 	.word	0x00030800
        /*0c20*/ 	.short	0x010a
        /*0c22*/ 	.byte	0x3f
	.zero		1


	//   ....[29]....
        /*0c24*/ 	.word	0x00005d80
        /*0c28*/ 	.word	0x00000002
        /*0c2c*/ 	.word	0x00030800
        /*0c30*/ 	.short	0x010a
        /*0c32*/ 	.byte	0x3f
	.zero		1


	//   ....[30]....
        /*0c34*/ 	.word	0x00006390
        /*0c38*/ 	.word	0x00000002
        /*0c3c*/ 	.word	0x00030800
        /*0c40*/ 	.short	0x010a
        /*0c42*/ 	.byte	0x3f
	.zero		1


	//   ....[31]....
        /*0c44*/ 	.word	0x00007350
        /*0c48*/ 	.word	0x00000002
        /*0c4c*/ 	.word	0x00030800
        /*0c50*/ 	.short	0x010a
        /*0c52*/ 	.byte	0x3f
	.zero		1


	//   ....[32]....
        /*0c54*/ 	.word	0x00008210
        /*0c58*/ 	.word	0x00000004
        /*0c5c*/ 	.word	0x00030830
        /*0c60*/ 	.short	0x010a
        /*0c62*/ 	.byte	0x3f
	.zero		1


	//   ....[33]....
        /*0c64*/ 	.word	0x000082f0
        /*0c68*/ 	.word	0x00000004
        /*0c6c*/ 	.word	0x00030830
        /*0c70*/ 	.short	0x010a
        /*0c72*/ 	.byte	0x3f
	.zero		1


	//   ....[34]....
        /*0c74*/ 	.word	0x00009ce0
        /*0c78*/ 	.word	0x00000004
        /*0c7c*/ 	.word	0x00000000
        /*0c80*/ 	.short	0x0101
        /*0c82*/ 	.byte	0x3f
	.zero		1


	//   ....[35]....
        /*0c84*/ 	.word	0x0000b1c0
        /*0c88*/ 	.word	0x00000000
        /*0c8c*/ 	.word	0x00030830
        /*0c90*/ 	.short	0x010a
        /*0c92*/ 	.byte	0x3f
	.zero		1


	//   ....[36]....
        /*0c94*/ 	.word	0x0000b210
        /*0c98*/ 	.word	0x00000000
        /*0c9c*/ 	.word	0x00030830
        /*0ca0*/ 	.short	0x010a
        /*0ca2*/ 	.byte	0x3f
	.zero		1


	//   ....[37]....
        /*0ca4*/ 	.word	0x0000b560
        /*0ca8*/ 	.word	0x00000003
        /*0cac*/ 	.word	0x00030850
        /*0cb0*/ 	.short	0x010a
        /*0cb2*/ 	.byte	0x3f
	.zero		1


	//   ....[38]....
        /*0cb4*/ 	.word	0x0000b5b0
        /*0cb8*/ 	.word	0x00000003
        /*0cbc*/ 	.word	0x00030850
        /*0cc0*/ 	.short	0x010a
        /*0cc2*/ 	.byte	0x3f
	.zero		1


	//   ....[39]....
        /*0cc4*/ 	.word	0x0000ccf0
        /*0cc8*/ 	.word	0x0000000e
        /*0ccc*/ 	.word	0x00000000
        /*0cd0*/ 	.short	0x0101
        /*0cd2*/ 	.byte	0x3f
	.zero		1


	//   ....[40]....
        /*0cd4*/ 	.word	0x0000cd00
        /*0cd8*/ 	.word	0x0000000d
        /*0cdc*/ 	.word	0x00000000
        /*0ce0*/ 	.short	0x0101
        /*0ce2*/ 	.byte	0x3f
	.zero		1


	//   ....[41]....
        /*0ce4*/ 	.word	0x0000df40
        /*0ce8*/ 	.word	0x0000000c
        /*0cec*/ 	.word	0x00030850
        /*0cf0*/ 	.short	0x010a
        /*0cf2*/ 	.byte	0x3f
	.zero		1


	//   ....[42]....
        /*0cf4*/ 	.word	0x0000dff0
        /*0cf8*/ 	.word	0x0000000c
        /*0cfc*/ 	.word	0x00030850
        /*0d00*/ 	.short	0x010a
        /*0d02*/ 	.byte	0x3f
	.zero		1


	//   ....[43]....
        /*0d04*/ 	.word	0x0000ea80
        /*0d08*/ 	.word	0x00000008
        /*0d0c*/ 	.word	0x00000000
        /*0d10*/ 	.short	0x0101
        /*0d12*/ 	.byte	0x3f
	.zero		1


	//   ....[44]....
        /*0d14*/ 	.word	0x0000fb70
        /*0d18*/ 	.word	0x00000000
        /*0d1c*/ 	.word	0x00000000
        /*0d20*/ 	.short	0x0101
        /*0d22*/ 	.byte	0x3f
	.zero		1


	//   ....[45]....
        /*0d24*/ 	.word	0x000118d0
        /*0d28*/ 	.word	0x00000016
        /*0d2c*/ 	.word	0x00030820
        /*0d30*/ 	.short	0x010a
        /*0d32*/ 	.byte	0x3f
	.zero		1


	//   ....[46]....
        /*0d34*/ 	.word	0x00011990
        /*0d38*/ 	.word	0x00000006
        /*0d3c*/ 	.word	0x000308a0
        /*0d40*/ 	.short	0x010a
        /*0d42*/ 	.byte	0x3f
	.zero		1


	//   ....[47]....
        /*0d44*/ 	.word	0x00011bc0
        /*0d48*/ 	.word	0x00000006
        /*0d4c*/ 	.word	0x000308c0
        /*0d50*/ 	.short	0x010a
        /*0d52*/ 	.byte	0x3f
	.zero		1


	//   ....[48]....
        /*0d54*/ 	.word	0x00011f40
        /*0d58*/ 	.word	0x00000005
        /*0d5c*/ 	.word	0x000308a0
        /*0d60*/ 	.short	0x010a
        /*0d62*/ 	.byte	0x3f
	.zero		1


	//   ....[49]....
        /*0d64*/ 	.word	0x00012160
        /*0d68*/ 	.word	0x00000005
        /*0d6c*/ 	.word	0x000308c0
        /*0d70*/ 	.short	0x010a
        /*0d72*/ 	.byte	0x3f
	.zero		1


	//   ....[50]....
        /*0d74*/ 	.word	0x00012cf0
        /*0d78*/ 	.word	0x00000000
        /*0d7c*/ 	.word	0x00030840
        /*0d80*/ 	.short	0x010a
        /*0d82*/ 	.byte	0x3f
	.zero		1


	//   ....[51]....
        /*0d84*/ 	.word	0x00013de0
        /*0d88*/ 	.word	0x00000016
        /*0d8c*/ 	.word	0x00030800
        /*0d90*/ 	.short	0x0107
        /*0d92*/ 	.byte	0x3f
	.zero		1


	//   ....[52]....
        /*0d94*/ 	.word	0x00013ee0
        /*0d98*/ 	.word	0x00000016
        /*0d9c*/ 	.word	0x00030800
        /*0da0*/ 	.short	0x0101
        /*0da2*/ 	.byte	0x3f
	.zero		1


	//   ....[53]....
        /*0da4*/ 	.word	0x00013f00
        /*0da8*/ 	.word	0x00000016
        /*0dac*/ 	.word	0x00030820
        /*0db0*/ 	.short	0x010a
        /*0db2*/ 	.byte	0x3f
	.zero		1


	//   ....[54]....
        /*0db4*/ 	.word	0x00014230
        /*0db8*/ 	.word	0x00000002
        /*0dbc*/ 	.word	0x00030840
        /*0dc0*/ 	.short	0x010a
        /*0dc2*/ 	.byte	0x3f
	.zero		1


	//   ....[55]....
        /*0dc4*/ 	.word	0x000144b0
        /*0dc8*/ 	.word	0x00000003
        /*0dcc*/ 	.word	0x00000060
        /*0dd0*/ 	.short	0x010a
        /*0dd2*/ 	.byte	0x3f
	.zero		1


	//   ....[56]....
        /*0dd4*/ 	.word	0x00014a10
        /*0dd8*/ 	.word	0x00000002
        /*0ddc*/ 	.word	0x00030840
        /*0de0*/ 	.short	0x010a
        /*0de2*/ 	.byte	0x3f
	.zero		1


	//   ....[57]....
        /*0de4*/ 	.word	0x00014c90
        /*0de8*/ 	.word	0x0000000a
        /*0dec*/ 	.word	0x00000060
        /*0df0*/ 	.short	0x010a
        /*0df2*/ 	.byte	0x3f
	.zero		1


	//   ....[58]....
        /*0df4*/ 	.word	0x00015120
        /*0df8*/ 	.word	0x00000002
        /*0dfc*/ 	.word	0x00030840
        /*0e00*/ 	.short	0x010a
        /*0e02*/ 	.byte	0x3f
	.zero		1


	//   ....[59]....
        /*0e04*/ 	.word	0x000153b0
        /*0e08*/ 	.word	0x00000007
        /*0e0c*/ 	.word	0x00000060
        /*0e10*/ 	.short	0x010a
        /*0e12*/ 	.byte	0x3f
	.zero		1


	//   ....[60]....
        /*0e14*/ 	.word	0x000157f0
        /*0e18*/ 	.word	0x00000003
        /*0e1c*/ 	.word	0x00030860
        /*0e20*/ 	.short	0x010a
        /*0e22*/ 	.byte	0x3f
	.zero		1


	//   ....[61]....
        /*0e24*/ 	.word	0x00016510
        /*0e28*/ 	.word	0x00000009
        /*0e2c*/ 	.word	0x00030820
        /*0e30*/ 	.short	0x010a
        /*0e32*/ 	.byte	0x3f
	.zero		1


	//   ....[62]....
        /*0e34*/ 	.word	0x000166a0
        /*0e38*/ 	.word	0x00000005
        /*0e3c*/ 	.word	0x00000000
        /*0e40*/ 	.short	0x010a
        /*0e42*/ 	.byte	0x3f
	.zero		1


	//   ....[63]....
        /*0e44*/ 	.word	0x00016710
        /*0e48*/ 	.word	0x00000003
        /*0e4c*/ 	.word	0x00000000
        /*0e50*/ 	.short	0x010a
        /*0e52*/ 	.byte	0x3f
	.zero		1


	//   ....[64]....
        /*0e54*/ 	.word	0x00016770
        /*0e58*/ 	.word	0x00000017
        /*0e5c*/ 	.word	0x00000000
        /*0e60*/ 	.short	0x010a
        /*0e62*/ 	.byte	0x3f
	.zero		1


	//   ....[65]....
        /*0e64*/ 	.word	0x000167a0
        /*0e68*/ 	.word	0x00000007
        /*0e6c*/ 	.word	0x00000000
        /*0e70*/ 	.short	0x010a
        /*0e72*/ 	.byte	0x3f
	.zero		1


	//   ....[66]....
        /*0e74*/ 	.word	0x00016800
        /*0e78*/ 	.word	0x00000051
        /*0e7c*/ 	.word	0x00030890
        /*0e80*/ 	.short	0x010a
        /*0e82*/ 	.byte	0x3f
	.zero		1


	//   ....[67]....
        /*0e84*/ 	.word	0x00016850
        /*0e88*/ 	.word	0x00000051
        /*0e8c*/ 	.word	0x00030890
        /*0e90*/ 	.short	0x010a
        /*0e92*/ 	.byte	0x3f
	.zero		1


	//   ....[68]....
        /*0e94*/ 	.word	0x000168a0
        /*0e98*/ 	.word	0x00000051
        /*0e9c*/ 	.word	0x00030890
        /*0ea0*/ 	.short	0x010a
        /*0ea2*/ 	.byte	0x3f
	.zero		1


	//   ....[69]....
        /*0ea4*/ 	.word	0x000168f0
        /*0ea8*/ 	.word	0x00000051
        /*0eac*/ 	.word	0x000308b0
        /*0eb0*/ 	.short	0x010a
        /*0eb2*/ 	.byte	0x3f
	.zero		1


	//   ....[70]....
        /*0eb4*/ 	.word	0x00016c00
        /*0eb8*/ 	.word	0x00000002
        /*0ebc*/ 	.word	0x00030800
        /*0ec0*/ 	.short	0x010a
        /*0ec2*/ 	.byte	0x3f
	.zero		1


	//   ....[71]....
        /*0ec4*/ 	.word	0x00016e10
        /*0ec8*/ 	.word	0x00000002
        /*0ecc*/ 	.word	0x00030800
        /*0ed0*/ 	.short	0x010a
        /*0ed2*/ 	.byte	0x3f
	.zero		1


	//   ....[72]....
        /*0ed4*/ 	.word	0x00016e60
        /*0ed8*/ 	.word	0x00000004
        /*0edc*/ 	.word	0x00030830
        /*0ee0*/ 	.short	0x010a
        /*0ee2*/ 	.byte	0x3f
	.zero		1


	//   ....[73]....
        /*0ee4*/ 	.word	0x00016eb0
        /*0ee8*/ 	.word	0x00000000
        /*0eec*/ 	.word	0x00030830
        /*0ef0*/ 	.short	0x010a
        /*0ef2*/ 	.byte	0x3f
	.zero		1


	//   ....[74]....
        /*0ef4*/ 	.word	0x00016f00
        /*0ef8*/ 	.word	0x00000003
        /*0efc*/ 	.word	0x00030850
        /*0f00*/ 	.short	0x010a
        /*0f02*/ 	.byte	0x3f
	.zero		1


	//   ....[75]....
        /*0f04*/ 	.word	0x00016f50
        /*0f08*/ 	.word	0x0000000c
        /*0f0c*/ 	.word	0x00030850
        /*0f10*/ 	.short	0x010a
        /*0f12*/ 	.byte	0x3f
	.zero		1


	//   ....[76]....
        /*0f14*/ 	.word	0x000174f0
        /*0f18*/ 	.word	0x00000016
        /*0f1c*/ 	.word	0x00030820
        /*0f20*/ 	.short	0x010a
        /*0f22*/ 	.byte	0x3f
	.zero		1


	//   ....[77]....
        /*0f24*/ 	.word	0x00017540
        /*0f28*/ 	.word	0x00000006
        /*0f2c*/ 	.word	0x000308a0
        /*0f30*/ 	.short	0x010a
        /*0f32*/ 	.byte	0x3f
	.zero		1


	//   ....[78]....
        /*0f34*/ 	.word	0x00017590
        /*0f38*/ 	.word	0x00000006
        /*0f3c*/ 	.word	0x000308c0
        /*0f40*/ 	.short	0x010a
        /*0f42*/ 	.byte	0x3f
	.zero		1


	//   ....[79]....
        /*0f44*/ 	.word	0x000175e0
        /*0f48*/ 	.word	0x00000005
        /*0f4c*/ 	.word	0x000308a0
        /*0f50*/ 	.short	0x010a
        /*0f52*/ 	.byte	0x3f
	.zero		1


	//   ....[80]....
        /*0f54*/ 	.word	0x00017630
        /*0f58*/ 	.word	0x00000005
        /*0f5c*/ 	.word	0x000308c0
        /*0f60*/ 	.short	0x010a
        /*0f62*/ 	.byte	0x3f
	.zero		1


	//   ....[81]....
        /*0f64*/ 	.word	0x000177d0
        /*0f68*/ 	.word	0x00000000
        /*0f6c*/ 	.word	0x00030840
        /*0f70*/ 	.short	0x010a
        /*0f72*/ 	.byte	0x3f
	.zero		1


	//   ....[82]....
        /*0f74*/ 	.word	0x000187c0
        /*0f78*/ 	.word	0x00000016
        /*0f7c*/ 	.word	0x00030820
        /*0f80*/ 	.short	0x010a
        /*0f82*/ 	.byte	0x3f
	.zero		1


	//   ....[83]....
        /*0f84*/ 	.word	0x00018810
        /*0f88*/ 	.word	0x00000002
        /*0f8c*/ 	.word	0x00030840
        /*0f90*/ 	.short	0x010a
        /*0f92*/ 	.byte	0x3f
	.zero		1


	//   ....[84]....
        /*0f94*/ 	.word	0x00018860
        /*0f98*/ 	.word	0x00000003
        /*0f9c*/ 	.word	0x00000060
        /*0fa0*/ 	.short	0x010a
        /*0fa2*/ 	.byte	0x3f
	.zero		1


	//   ....[85]....
        /*0fa4*/ 	.word	0x000188b0
        /*0fa8*/ 	.word	0x00000002
        /*0fac*/ 	.word	0x00030840
        /*0fb0*/ 	.short	0x010a
        /*0fb2*/ 	.byte	0x3f
	.zero		1


	//   ....[86]....
        /*0fb4*/ 	.word	0x00018900
        /*0fb8*/ 	.word	0x0000000a
        /*0fbc*/ 	.word	0x00000060
        /*0fc0*/ 	.short	0x010a
        /*0fc2*/ 	.byte	0x3f
	.zero		1


	//   ....[87]....
        /*0fc4*/ 	.word	0x00018950
        /*0fc8*/ 	.word	0x00000002
        /*0fcc*/ 	.word	0x00030840
        /*0fd0*/ 	.short	0x010a
        /*0fd2*/ 	.byte	0x3f
	.zero		1


	//   ....[88]....
        /*0fd4*/ 	.word	0x000189a0
        /*0fd8*/ 	.word	0x00000007
        /*0fdc*/ 	.word	0x00000060
        /*0fe0*/ 	.short	0x010a
        /*0fe2*/ 	.byte	0x3f
	.zero		1


	//   ....[89]....
        /*0fe4*/ 	.word	0x000189f0
        /*0fe8*/ 	.word	0x00000003
        /*0fec*/ 	.word	0x00030860
        /*0ff0*/ 	.short	0x010a
        /*0ff2*/ 	.byte	0x3f
	.zero		1


	//   ....[90]....
        /*0ff4*/ 	.word	0x00019370
        /*0ff8*/ 	.word	0x00000009
        /*0ffc*/ 	.word	0x00030820
        /*1000*/ 	.short	0x010a
        /*1002*/ 	.byte	0x3f
	.zero		1


	//   ....[91]....
        /*1004*/ 	.word	0x00019510
        /*1008*/ 	.word	0x00000005
        /*100c*/ 	.word	0x00000000
        /*1010*/ 	.short	0x010a
        /*1012*/ 	.byte	0x3f
	.zero		1


	//   ....[92]....
        /*1014*/ 	.word	0x00019560
        /*1018*/ 	.word	0x00000003
        /*101c*/ 	.word	0x00000000
        /*1020*/ 	.short	0x010a
        /*1022*/ 	.byte	0x3f
	.zero		1


	//   ....[93]....
        /*1024*/ 	.word	0x000195b0
        /*1028*/ 	.word	0x00000017
        /*102c*/ 	.word	0x00000000
        /*1030*/ 	.short	0x010a
        /*1032*/ 	.byte	0x3f
	.zero		1


	//----- nvinfo : EIATTR_NUM_MBARRIERS
	.align		4
.L_1559:
        /*1034*/ 	.byte	0x03, 0x38
        /*1036*/ 	.short	0x0016


	//----- nvinfo : EIATTR_EXIT_INSTR_OFFSETS
	.align		4
        /*1038*/ 	.byte	0x04, 0x1c
        /*103a*/ 	.short	(.L_1561 - .L_1560)


	//   ....[0]....
.L_1560:
        /*103c*/ 	.word	0x000167f0


	//----- nvinfo : EIATTR_MAX_THREADS
	.align		4
.L_1561:
        /*1040*/ 	.byte	0x04, 0x05
        /*1042*/ 	.short	(.L_1563 - .L_1562)
.L_1562:
        /*1044*/ 	.word	0x00000200
        /*1048*/ 	.word	0x00000001
        /*104c*/ 	.word	0x00000001


	//----- nvinfo : EIATTR_CRS_STACK_SIZE
	.align		4
.L_1563:
        /*1050*/ 	.byte	0x04, 0x1e
        /*1052*/ 	.short	(.L_1565 - .L_1564)
.L_1564:
        /*1054*/ 	.word	0x00000000


	//----- nvinfo : EIATTR_CBANK_PARAM_SIZE
	.align		4
.L_1565:
        /*1058*/ 	.byte	0x03, 0x19
        /*105a*/ 	.short	0x0af0


	//----- nvinfo : EIATTR_PARAM_CBANK
	.align		4
        /*105c*/ 	.byte	0x04, 0x0a
        /*105e*/ 	.short	(.L_1567 - .L_1566)
	.align		4
.L_1566:
        /*1060*/ 	.word	index@(.nv.constant0._ZN7cutlass13device_kernelIN5flash11enable_sm90INS1_16FlashAttnFwdSm90INS1_25CollectiveMainloopFwdSm90ILi2EN4cute5tupleIJNS5_1CILi1EEES8_S8_EEENS6_IJNS7_ILi192EEESA_NS7_ILi64EEEEEELi64ENS_10bfloat16_tEfNS_4arch4Sm90ELb0ELb0ELb0ELb1ELb0ELb1ELb0ELb0ELb1ELb1ELb0ELb0EEENS1_21CollectiveEpilogueFwdINS6_IJSA_SB_SA_EEES9_SD_SF_Li384ELb1ELb1ELb0ELb0EEENS1_36VarlenDynamicPersistentTileSchedulerILi192ELi192ELi384ELi128ELb0ELb1ELb1ELb0ELb1ELb1EEEEEEEEEvNT_6ParamsE)
        /*1064*/ 	.short	0x0210
        /*1066*/ 	.short	0x0af0


	//----- nvinfo : EIATTR_SW_WAR
	.align		4
.L_1567:
        /*1068*/ 	.byte	0x04, 0x36
        /*106a*/ 	.short	(.L_1569 - .L_1568)
.L_1568:
        /*106c*/ 	.word	0x00000008
.L_1569:


//--------------------- .nv.info._ZN7cutlass13device_kernelIN5flash11enable_sm90INS1_16FlashAttnFwdSm90INS1_25CollectiveMainloopFwdSm90ILi2EN4cute5tupleIJNS5_1CILi1EEES8_S8_EEENS6_IJNS7_ILi192EEENS7_ILi128EEENS7_ILi64EEEEEELi64ENS_10bfloat16_tEfNS_4arch4Sm90ELb0ELb1ELb0ELb0ELb0ELb0ELb0ELb1ELb1ELb1ELb0ELb0EEENS1_21CollectiveEpilogueFwdINS6_IJSA_SC_SB_EEES9_SE_SG_Li384ELb0ELb1ELb0ELb0EEENS1_30DynamicPersistentTileSchedulerILi384ELi128ELb0ELb1ELb1EEEEEEEEEvNT_6ParamsE --------------------------
	.section	.nv.info._ZN7cutlass13device_kernelIN5flash11enable_sm90INS1_16FlashAttnFwdSm90INS1_25CollectiveMainloopFwdSm90ILi2EN4cute5tupleIJNS5_1CILi1EEES8_S8_EEENS6_IJNS7_ILi192EEENS7_ILi128EEENS7_ILi64EEEEEELi64ENS_10bfloat16_tEfNS_4arch4Sm90ELb0ELb1ELb0ELb0ELb0ELb0ELb0ELb1ELb1ELb1ELb0ELb0EEENS1_21CollectiveEpilogueFwdINS6_IJSA_SC_SB_EEES9_SE_SG_Li384ELb0ELb1ELb0ELb0EEENS1_30DynamicPersistentTileSchedulerILi384ELi128ELb0ELb1ELb1EEEEEEEEEvNT_6ParamsE,"",@"SHT_CUDA_INFO"
	.sectionflags	@""
	.align	4


	//----- nvinfo : EIATTR_CUDA_API_VERSION
	.align		4
        /*0000*/ 	.byte	0x04, 0x37
        /*0002*/ 	.short	(.L_1571 - .L_1570)
.L_1570:
        /*0004*/ 	.word	0x00000082


	//----- nvinfo : EIATTR_KPARAM_INFO
	.align		4
.L_1571:
        /*0008*/ 	.byte	0x04, 0x17
        /*000a*/ 	.short	(.L_1573 - .L_1572)
.L_1572:
        /*000c*/ 	.word	0x00000000
        /*0010*/ 	.short	0x0000
        /*0012*/ 	.short	0x0070
        /*0014*/ 	.byte	0x00, 0xf0, 0x01, 0x2a


	//----- nvinfo : EIATTR_SPARSE_MMA_MASK
	.align		4
.L_1573:
        /*0018*/ 	.byte	0x03, 0x50
        /*001a*/ 	.short	0x0000


	//----- nvinfo : EIATTR_MAXREG_COUNT
	.align		4
        /*001c*/ 	.byte	0x03, 0x1b
        /*001e*/ 	.short	0x0080


	//----- nvinfo : EIATTR_NUM_BARRIERS
	.align		4
        /*0020*/ 	.byte	0x02, 0x4c
        /*0022*/ 	.byte	0x10
	.zero		1


	//----- nvinfo : EIATTR_EXTERNS
	.align		4
        /*0024*/ 	.byte	0x04, 0x0f
        /*0026*/ 	.short	(.L_1575 - .L_1574)


	//   ....[0]....
	.align		4
.L_1574:
        /*0028*/ 	.word	index@(__assertfail)


	//----- nvinfo : EIATTR_MERCURY_ISA_VERSION
	.align		4
.L_1575:
        /*002c*/ 	.byte	0x03, 0x5f
        /*002e*/ 	.short	0x0101


	//----- nvinfo : EIATTR_INT_WARP_WIDE_INSTR_OFFSETS
	.align		4
        /*0030*/ 	.byte	0x04, 0x31
        /*0032*/ 	.short	(.L_1577 - .L_1576)


	//   ....[0]....
.L_1576:
        /*0034*/ 	.word	0x00000120


	//   ....[1]....
        /*0038*/ 	.word	0x00000160


	//   ....[2]....
        /*003c*/ 	.word	0x000001d0


	//   ....[3]....
        /*0040*/ 	.word	0x0000ecf0


	//   ....[4]....
        /*0044*/ 	.word	0x0000ed80


	//   ....[5]....
        /*0048*/ 	.word	0x00011a20


	//   ....[6]....
        /*004c*/ 	.word	0x00011ab0


	//----- nvinfo : EIATTR_COOP_GROUP_MASK_REGIDS
	.align		4
.L_1577:
        /*0050*/ 	.byte	0x04, 0x29
        /*0052*/ 	.short	(.L_1579 - .L_1578)


	//   ....[0]....
.L_1578:
        /*0054*/ 	.word	0xffffffff


	//   ....[1]....
        /*0058*/ 	.word	0xffffffff


	//   ....[2]....
        /*005c*/ 	.word	0xffffffff


	//   ....[3]....
        /*0060*/ 	.word	0xffffffff


	//   ....[4]....
        /*0064*/ 	.word	0xffffffff


	//   ....[5]....
        /*0068*/ 	.word	0xffffffff


	//   ....[6]....
        /*006c*/ 	.word	0xffffffff


	//   ....[7]....
        /*0070*/ 	.word	0xffffffff


	//   ....[8]....
        /*0074*/ 	.word	0xffffffff


	//   ....[9]....
        /*0078*/ 	.word	0xffffffff


	//   ....[10]....
        /*007c*/ 	.word	0xffffffff


	//   ....[11]....
        /*0080*/ 	.word	0xffffffff


	//   ....[12]....
        /*0084*/ 	.word	0xffffffff


	//   ....[13]....
        /*0088*/ 	.word	0xffffffff


	//   ....[14]....
        /*008c*/ 	.word	0xffffffff


	//   ....[15]....
        /*0090*/ 	.word	0xffffffff


	//   ....[16]....
        /*0094*/ 	.word	0xffffffff


	//   ....[17]....
        /*0098*/ 	.word	0xffffffff


	//   ....[18]....
        /*009c*/ 	.word	0xffffffff


	//   ....[19]....
        /*00a0*/ 	.word	0xffffffff


	//   ....[20]....
        /*00a4*/ 	.word	0xffffffff


	//   ....[21]....
        /*00a8*/ 	.word	0xffffffff


	//   ....[22]....
        /*00ac*/ 	.word	0xffffffff


	//   ....[23]....
        /*00b0*/ 	.word	0xffffffff


	//   ....[24]....
        /*00b4*/ 	.word	0xffffffff


	//   ....[25]....
        /*00b8*/ 	.word	0xffffffff


	//   ....[26]....
        /*00bc*/ 	.word	0xffffffff


	//   ....[27]....
        /*00c0*/ 	.word	0xffffffff


	//   ....[28]....
        /*00c4*/ 	.word	0xffffffff


	//   ....[29]....
        /*00c8*/ 	.word	0xffffffff


	//   ....[30]....
        /*00cc*/ 	.word	0xffffffff


	//   ....[31]....
        /*00d0*/ 	.word	0xffffffff


	//   ....[32]....
        /*00d4*/ 	.word	0xffffffff


	//   ....[33]....
        /*00d8*/ 	.word	0xffffffff


	//   ....[34]....
        /*00dc*/ 	.word	0xffffffff


	//   ....[35]....
        /*00e0*/ 	.word	0xffffffff


	//   ....[36]....
        /*00e4*/ 	.word	0xffffffff


	//   ....[37]....
        /*00e8*/ 	.word	0xffffffff


	//   ....[38]....
        /*00ec*/ 	.word	0xffffffff


	//   ....[39]....
        /*00f0*/ 	.word	0xffffffff


	//   ....[40]....
        /*00f4*/ 	.word	0xffffffff


	//   ....[41]....
        /*00f8*/ 	.word	0xffffffff


	//   ....[42]....
        /*00fc*/ 	.word	0xffffffff


	//   ....[43]....
        /*0100*/ 	.word	0xffffffff


	//   ....[44]....
        /*0104*/ 	.word	0xffffffff


	//   ....[45]....
        /*0108*/ 	.word	0xffffffff


	//   ....[46]....
        /*010c*/ 	.word	0xffffffff


	//   ....[47]....
        /*0110*/ 	.word	0xffffffff


	//   ....[48]....
        /*0114*/ 	.word	0xffffffff


	//   ....[49]....
        /*0118*/ 	.word	0xffffffff


	//   ....[50]....
        /*011c*/ 	.word	0xffffffff


	//   ....[51]....
        /*0120*/ 	.word	0xffffffff


	//   ....[52]....
        /*0124*/ 	.word	0xffffffff


	//   ....[53]....
        /*0128*/ 	.word	0xffffffff


	//   ....[54]....
        /*012c*/ 	.word	0xffffffff


	//   ....[55]....
        /*0130*/ 	.word	0xffffffff


	//   ....[56]....
        /*0134*/ 	.word	0xffffffff


	//   ....[57]....
        /*0138*/ 	.word	0xffffffff


	//   ....[58]....
        /*013c*/ 	.word	0xffffffff


	//   ....[59]....
        /*0140*/ 	.word	0xffffffff


	//   ....[60]....
        /*0144*/ 	.word	0xffffffff


	//   ....[61]....
        /*0148*/ 	.word	0xffffffff


	//   ....[62]....
        /*014c*/ 	.word	0xffffffff


	//   ....[63]....
        /*0150*/ 	.word	0xffffffff


	//   ....[64]....
        /*0154*/ 	.word	0xffffffff


	//   ....[65]....
        /*0158*/ 	.word	0xffffffff


	//   ....[66]....
        /*015c*/ 	.word	0xffffffff


	//   ....[67]....
        /*0160*/ 	.word	0xffffffff


	//   ....[68]....
        /*0164*/ 	.word	0xffffffff


	//   ....[69]....
        /*0168*/ 	.word	0xffffffff


	//   ....[70]....
        /*016c*/ 	.word	0xffffffff


	//   ....[71]....
        /*0170*/ 	.word	0xffffffff


	//   ....[72]....
        /*0174*/ 	.word	0xffffffff


	//   ....[73]....
        /*0178*/ 	.word	0xffffffff


	//   ....[74]....
        /*017c*/ 	.word	0xffffffff


	//   ....[75]....
        /*0180*/ 	.word	0xffffffff


	//   ....[76]....
        /*0184*/ 	.word	0xffffffff


	//   ....[77]....
        /*0188*/ 	.word	0xffffffff


	//   ....[78]....
        /*018c*/ 	.word	0xffffffff


	//   ....[79]....
        /*0190*/ 	.word	0xffffffff


	//   ....[80]....
        /*0194*/ 	.word	0xffffffff


	//   ....[81]....
        /*0198*/ 	.word	0xffffffff


	//   ....[82]....
        /*019c*/ 	.word	0x0500000f


	//   ....[83]....
        /*01a0*/ 	.word	0x0500000f


	//   ....[84]....
        /*01a4*/ 	.word	0x0500000f


	//   ....[85]....
        /*01a8*/ 	.word	0x0500000f


	//   ....[86]....
        /*01ac*/ 	.word	0x0500000f


	//   ....[87]....
        /*01b0*/ 	.word	0x0500000f


	//   ....[88]....
        /*01b4*/ 	.word	0x0500000f


	//   ....[89]....
        /*01b8*/ 	.word	0x0500000f


	//   ....[90]....
        /*01bc*/ 	.word	0x0500000f


	//   ....[91]....
        /*01c0*/ 	.word	0x0500000f


	//   ....[92]....
        /*01c4*/ 	.word	0x0500000f


	//   ....[93]....
        /*01c8*/ 	.word	0x0500000f


	//   ....[94]....
        /*01cc*/ 	.word	0x0500000f


	//   ....[95]....
        /*01d0*/ 	.word	0x0500000f


	//   ....[96]....
        /*01d4*/ 	.word	0x0500000f


	//   ....[97]....
        /*01d8*/ 	.word	0x0500000f


	//   ....[98]....
        /*01dc*/ 	.word	0x0500000f


	//   ....[99]....
        /*01e0*/ 	.word	0x0500000f


	//   ....[100]....
        /*01e4*/ 	.word	0x0500000f


	//   ....[101]....
        /*01e8*/ 	.word	0x0500000f


	//   ....[102]....
        /*01ec*/ 	.word	0x0500000f


	//   ....[103]....
        /*01f0*/ 	.word	0x0500000f


	//   ....[104]....
        /*01f4*/ 	.word	0x0500000f


	//   ....[105]....
        /*01f8*/ 	.word	0x0500000f


	//   ....[106]....
        /*01fc*/ 	.word	0x0500000f


	//   ....[107]....
        /*0200*/ 	.word	0x0500000f


	//   ....[108]....
        /*0204*/ 	.word	0x0500000f


	//----- nvinfo : EIATTR_COOP_GROUP_INSTR_OFFSETS
	.align		4
.L_1579:
        /*0208*/ 	.byte	0x04, 0x28
        /*020a*/ 	.short	(.L_1581 - .L_1580)


	//   ....[0]....
.L_1580:
        /*020c*/ 	.word	0x00000060


	//   ....[1]....
        /*0210*/ 	.word	0x00000130


	//   ....[2]....
        /*0214*/ 	.word	0x00000180


	//   ....[3]....
        /*0218*/ 	.word	0x000003b0


	//   ....[4]....
        /*021c*/ 	.word	0x00000510


	//   ....[5]....
        /*0220*/ 	.word	0x00000630


	//   ....[6]....
        /*0224*/ 	.word	0x00000790


	//   ....[7]....
        /*0228*/ 	.word	0x000016c0


	//   ....[8]....
        /*022c*/ 	.word	0x00001d20


	//   ....[9]....
        /*0230*/ 	.word	0x00002b10


	//   ....[10]....
        /*0234*/ 	.word	0x000032a0


	//   ....[11]....
        /*0238*/ 	.word	0x000033b0


	//   ....[12]....
        /*023c*/ 	.word	0x00003ca0


	//   ....[13]....
        /*0240*/ 	.word	0x00003d00


	//   ....[14]....
        /*0244*/ 	.word	0x00005250


	//   ....[15]....
        /*0248*/ 	.word	0x00005490


	//   ....[16]....
        /*024c*/ 	.word	0x00006080


	//   ....[17]....
        /*0250*/ 	.word	0x00006180


	//   ....[18]....
        /*0254*/ 	.word	0x000069e0


	//   ....[19]....
        /*0258*/ 	.word	0x00006a60


	//   ....[20]....
        /*025c*/ 	.word	0x000081b0


	//   ....[21]....
        /*0260*/ 	.word	0x000081e0


	//   ....[22]....
        /*0264*/ 	.word	0x00008730


	//   ....[23]....
        /*0268*/ 	.word	0x000087b0


	//   ....[24]....
        /*026c*/ 	.word	0x00009d50


	//   ....[25]....
        /*0270*/ 	.word	0x0000a1c0


	//   ....[26]....
        /*0274*/ 	.word	0x0000ada0


	//   ....[27]....
        /*0278*/ 	.word	0x0000aea0


	//   ....[28]....
        /*027c*/ 	.word	0x0000b6d0


	//   ....[29]....
        /*0280*/ 	.word	0x0000b750


	//   ....[30]....
        /*0284*/ 	.word	0x0000c690


	//   ....[31]....
        /*0288*/ 	.word	0x0000c6d0


	//   ....[32]....
        /*028c*/ 	.word	0x0000c7c0


	//   ....[33]....
        /*0290*/ 	.word	0x0000c7d0


	//   ....[34]....
        /*0294*/ 	.word	0x0000d350


	//   ....[35]....
        /*0298*/ 	.word	0x0000d3b0


	//   ....[36]....
        /*029c*/ 	.word	0x0000d3e0


	//   ....[37]....
        /*02a0*/ 	.word	0x0000d460


	//   ....[38]....
        /*02a4*/ 	.word	0x0000d890


	//   ....[39]....
        /*02a8*/ 	.word	0x0000d8d0


	//   ....[40]....
        /*02ac*/ 	.word	0x0000d8f0


	//   ....[41]....
        /*02b0*/ 	.word	0x0000d920


	//   ....[42]....
        /*02b4*/ 	.word	0x0000d940


	//   ....[43]....
        /*02b8*/ 	.word	0x0000d950


	//   ....[44]....
        /*02bc*/ 	.word	0x0000d970


	//   ....[45]....
        /*02c0*/ 	.word	0x0000d990


	//   ....[46]....
        /*02c4*/ 	.word	0x0000e000


	//   ....[47]....
        /*02c8*/ 	.word	0x0000e040


	//   ....[48]....
        /*02cc*/ 	.word	0x0000e080


	//   ....[49]....
        /*02d0*/ 	.word	0x0000e0b0


	//   ....[50]....
        /*02d4*/ 	.word	0x0000e0d0


	//   ....[51]....
        /*02d8*/ 	.word	0x0000e0e0


	//   ....[52]....
        /*02dc*/ 	.word	0x0000e0f0


	//   ....[53]....
        /*02e0*/ 	.word	0x0000e110


	//   ....[54]....
        /*02e4*/ 	.word	0x0000e290


	//   ....[55]....
        /*02e8*/ 	.word	0x0000f2c0


	//   ....[56]....
        /*02ec*/ 	.word	0x0000fcd0


	//   ....[57]....
        /*02f0*/ 	.word	0x0000fce0


	//   ....[58]....
        /*02f4*/ 	.word	0x0000fcf0


	//   ....[59]....
        /*02f8*/ 	.word	0x0000fd20


	//   ....[60]....
        /*02fc*/ 	.word	0x0000fd80


	//   ....[61]....
        /*0300*/ 	.word	0x0000fdc0


	//   ....[62]....
        /*0304*/ 	.word	0x0000fe10


	//   ....[63]....
        /*0308*/ 	.word	0x0000fe70


	//   ....[64]....
        /*030c*/ 	.word	0x0000fe90


	//   ....[65]....
        /*0310*/ 	.word	0x0000feb0


	//   ....[66]....
        /*0314*/ 	.word	0x0000ff00


	//   ....[67]....
        /*0318*/ 	.word	0x0000ff60


	//   ....[68]....
        /*031c*/ 	.word	0x0000ff80


	//   ....[69]....
        /*0320*/ 	.word	0x0000ffa0


	//   ....[70]....
        /*0324*/ 	.word	0x00010000


	//   ....[71]....
        /*0328*/ 	.word	0x00010030


	//   ....[72]....
        /*032c*/ 	.word	0x00010070


	//   ....[73]....
        /*0330*/ 	.word	0x00010090


	//   ....[74]....
        /*0334*/ 	.word	0x000100b0


	//   ....[75]....
        /*0338*/ 	.word	0x00010130


	//   ....[76]....
        /*033c*/ 	.word	0x00010140


	//   ....[77]....
        /*0340*/ 	.word	0x00010160


	//   ....[78]....
        /*0344*/ 	.word	0x00010180


	//   ....[79]....
        /*0348*/ 	.word	0x000101f0


	//   ....[80]....
        /*034c*/ 	.word	0x00011e80


	//   ....[81]....
        /*0350*/ 	.word	0x00012050


	//   ....[82]....
        /*0354*/ 	.word	0x00012670


	//   ....[83]....
        /*0358*/ 	.word	0x000127f0


	//   ....[84]....
        /*035c*/ 	.word	0x00012850


	//   ....[85]....
        /*0360*/ 	.word	0x00012900


	//   ....[86]....
        /*0364*/ 	.word	0x000129a0


	//   ....[87]....
        /*0368*/ 	.word	0x00012a00


	//   ....[88]....
        /*036c*/ 	.word	0x00012af0


	//   ....[89]....
        /*0370*/ 	.word	0x00012b50


	//   ....[90]....
        /*0374*/ 	.word	0x00012c00


	//   ....[91]....
        /*0378*/ 	.word	0x00012c60


	//   ....[92]....
        /*037c*/ 	.word	0x00012d50


	//   ....[93]....
        /*0380*/ 	.word	0x00012db0


	//   ....[94]....
        /*0384*/ 	.word	0x00012e60


	//   ....[95]....
        /*0388*/ 	.word	0x00012ec0


	//   ....[96]....
        /*038c*/ 	.word	0x00012fa0


	//   ....[97]....
        /*0390*/ 	.word	0x00013000


	//   ....[98]....
        /*0394*/ 	.word	0x000130d0


	//   ....[99]....
        /*0398*/ 	.word	0x00013130


	//   ....[100]....
        /*039c*/ 	.word	0x00013200


	//   ....[101]....
        /*03a0*/ 	.word	0x00013260


	//   ....[102]....
        /*03a4*/ 	.word	0x00013310


	//   ....[103]....
        /*03a8*/ 	.word	0x00013370


	//   ....[104]....
        /*03ac*/ 	.word	0x00013420


	//   ....[105]....
        /*03b0*/ 	.word	0x000134a0


	//   ....[106]....
        /*03b4*/ 	.word	0x00013540


	//   ....[107]....
        /*03b8*/ 	.word	0x00013850


	//   ....[108]....
        /*03bc*/ 	.word	0x00013970


	//----- nvinfo : EIATTR_REG_RECONFIG
	.align		4
.L_1581:
        /*03c0*/ 	.byte	0x01, 0x54
	.zero		2


	//----- nvinfo : EIATTR_SYSCALL_OFFSETS
	.align		4
        /*03c4*/ 	.byte	0x04, 0x46
        /*03c6*/ 	.short	(.L_1583 - .L_1582)


	//   ....[0]....
.L_1582:
        /*03c8*/ 	.word	0x000018a0


	//   ....[1]....
        /*03cc*/ 	.word	0x0000eee0


	//   ....[2]....
        /*03d0*/ 	.word	0x0000f030


	//   ....[3]....
        /*03d4*/ 	.word	0x0000f120


	//   ....[4]....
        /*03d8*/ 	.word	0x0000f850


	//----- nvinfo : EIATTR_MBARRIER_INSTR_OFFSETS
	.align		4
.L_1583:
        /*03dc*/ 	.byte	0x04, 0x39
        /*03de*/ 	.short	(.L_1585 - .L_1584)


	//   ....[0]....
.L_1584:
        /*03e0*/ 	.word	0x00000260
        /*03e4*/ 	.word	0x000000ff
        /*03e8*/ 	.word	0x00016800
        /*03ec*/ 	.short	0x0100
        /*03ee*/ 	.byte	0x08
	.zero		1


	//   ....[1]....
        /*03f0*/ 	.word	0x00000270
        /*03f4*/ 	.word	0x000000ff
        /*03f8*/ 	.word	0x00016820
        /*03fc*/ 	.short	0x0100
        /*03fe*/ 	.byte	0x08
	.zero		1


	//   ....[2]....
        /*0400*/ 	.word	0x00000360
        /*0404*/ 	.word	0x000000ff
        /*0408*/ 	.word	0x00016830
        /*040c*/ 	.short	0x0100
        /*040e*/ 	.byte	0x08
	.zero		1


	//   ....[3]....
        /*0410*/ 	.word	0x00000370
        /*0414*/ 	.word	0x000000ff
        /*0418*/ 	.word	0x00016840
        /*041c*/ 	.short	0x0100
        /*041e*/ 	.byte	0x08
	.zero		1


	//   ....[4]....
        /*0420*/ 	.word	0x00000380
        /*0424*/ 	.word	0x000000ff
        /*0428*/ 	.word	0x00016838
        /*042c*/ 	.short	0x0100
        /*042e*/ 	.byte	0x08
	.zero		1


	//   ....[5]....
        /*0430*/ 	.word	0x00000390
        /*0434*/ 	.word	0x000000ff
        /*0438*/ 	.word	0x00016848
        /*043c*/ 	.short	0x0100
        /*043e*/ 	.byte	0x08
	.zero		1


	//   ....[6]....
        /*0440*/ 	.word	0x000004c0
        /*0444*/ 	.word	0x000000ff
        /*0448*/ 	.word	0x00016850
        /*044c*/ 	.short	0x0100
        /*044e*/ 	.byte	0x08
	.zero		1


	//   ....[7]....
        /*0450*/ 	.word	0x000004d0
        /*0454*/ 	.word	0x000000ff
        /*0458*/ 	.word	0x00016860
        /*045c*/ 	.short	0x0100
        /*045e*/ 	.byte	0x08
	.zero		1


	//   ....[8]....
        /*0460*/ 	.word	0x000004e0
        /*0464*/ 	.word	0x000000ff
        /*0468*/ 	.word	0x00016858
        /*046c*/ 	.short	0x0100
        /*046e*/ 	.byte	0x08
	.zero		1


	//   ....[9]....
        /*0470*/ 	.word	0x000004f0
        /*0474*/ 	.word	0x000000ff
        /*0478*/ 	.word	0x00016868
        /*047c*/ 	.short	0x0100
        /*047e*/ 	.byte	0x08
	.zero		1


	//   ....[10]....
        /*0480*/ 	.word	0x000005e0
        /*0484*/ 	.word	0x000000ff
        /*0488*/ 	.word	0x00016870
        /*048c*/ 	.short	0x0100
        /*048e*/ 	.byte	0x06
	.zero		1


	//   ....[11]....
        /*0490*/ 	.word	0x000005f0
        /*0494*/ 	.word	0x000000ff
        /*0498*/ 	.word	0x00016880
        /*049c*/ 	.short	0x0100
        /*049e*/ 	.byte	0x06
	.zero		1


	//   ....[12]....
        /*04a0*/ 	.word	0x00000600
        /*04a4*/ 	.word	0x000000ff
        /*04a8*/ 	.word	0x00016878
        /*04ac*/ 	.short	0x0100
        /*04ae*/ 	.byte	0x06
	.zero		1


	//   ....[13]....
        /*04b0*/ 	.word	0x00000610
        /*04b4*/ 	.word	0x000000ff
        /*04b8*/ 	.word	0x00016888
        /*04bc*/ 	.short	0x0100
        /*04be*/ 	.byte	0x06
	.zero		1


	//   ....[14]....
        /*04c0*/ 	.word	0x00000740
        /*04c4*/ 	.word	0x000000ff
        /*04c8*/ 	.word	0x00016890
        /*04cc*/ 	.short	0x0100
        /*04ce*/ 	.byte	0x08
	.zero		1


	//   ....[15]....
        /*04d0*/ 	.word	0x00000750
        /*04d4*/ 	.word	0x000000ff
        /*04d8*/ 	.word	0x000168a0
        /*04dc*/ 	.short	0x0100
        /*04de*/ 	.byte	0x08
	.zero		1


	//   ....[16]....
        /*04e0*/ 	.word	0x00000760
        /*04e4*/ 	.word	0x000000ff
        /*04e8*/ 	.word	0x00016898
        /*04ec*/ 	.short	0x0100
        /*04ee*/ 	.byte	0x08
	.zero		1


	//   ....[17]....
        /*04f0*/ 	.word	0x00000770
        /*04f4*/ 	.word	0x000000ff
        /*04f8*/ 	.word	0x000168a8
        /*04fc*/ 	.short	0x0100
        /*04fe*/ 	.byte	0x08
	.zero		1


	//   ....[18]....
        /*0500*/ 	.word	0x000008a0
        /*0504*/ 	.word	0x000000ff
        /*0508*/ 	.word	0x000168b0
        /*050c*/ 	.short	0x0100
        /*050e*/ 	.byte	0x08
	.zero		1


	//   ....[19]....
        /*0510*/ 	.word	0x000008b0
        /*0514*/ 	.word	0x000000ff
        /*0518*/ 	.word	0x000168c0
        /*051c*/ 	.short	0x0100
        /*051e*/ 	.byte	0x08
	.zero		1


	//   ....[20]....
        /*0520*/ 	.word	0x000008c0
        /*0524*/ 	.word	0x000000ff
        /*0528*/ 	.word	0x000168b8
        /*052c*/ 	.short	0x0100
        /*052e*/ 	.byte	0x08
	.zero		1


	//   ....[21]....
        /*0530*/ 	.word	0x000008d0
        /*0534*/ 	.word	0x000000ff
        /*0538*/ 	.word	0x000168c8
        /*053c*/ 	.short	0x0100
        /*053e*/ 	.byte	0x08
	.zero		1


	//   ....[22]....
        /*0540*/ 	.word	0x00001920
        /*0544*/ 	.word	0x000000ff
        /*0548*/ 	.word	0x00016800
        /*054c*/ 	.short	0x010a
        /*054e*/ 	.byte	0x2d
	.zero		1


	//   ....[23]....
        /*0550*/ 	.word	0x000019a0
        /*0554*/ 	.word	0x00000005
        /*0558*/ 	.word	0x00016830
        /*055c*/ 	.short	0x010a
        /*055e*/ 	.byte	0x3f
	.zero		1


	//   ....[24]....
        /*0560*/ 	.word	0x00001a00
        /*0564*/ 	.word	0x00000005
        /*0568*/ 	.word	0x00016830
        /*056c*/ 	.short	0x010a
        /*056e*/ 	.byte	0x3f
	.zero		1


	//   ....[25]....
        /*0570*/ 	.word	0x00001dc0
        /*0574*/ 	.word	0x00000000
        /*0578*/ 	.word	0x00000000
        /*057c*/ 	.short	0x0101
        /*057e*/ 	.byte	0x3f
	.zero		1


	//   ....[26]....
        /*0580*/ 	.word	0x00004bd0
        /*0584*/ 	.word	0x000000ff
        /*0588*/ 	.word	0x00016830
        /*058c*/ 	.short	0x010a
        /*058e*/ 	.byte	0x06
	.zero		1


	//   ....[27]....
        /*0590*/ 	.word	0x00004c10
        /*0594*/ 	.word	0x000000ff
        /*0598*/ 	.word	0x00016830
        /*059c*/ 	.short	0x010a
        /*059e*/ 	.byte	0x06
	.zero		1


	//   ....[28]....
        /*05a0*/ 	.word	0x00004df0
        /*05a4*/ 	.word	0x000000ff
        /*05a8*/ 	.word	0x00016850
        /*05ac*/ 	.short	0x010a
        /*05ae*/ 	.byte	0x06
	.zero		1


	//   ....[29]....
        /*05b0*/ 	.word	0x00004e30
        /*05b4*/ 	.word	0x000000ff
        /*05b8*/ 	.word	0x00016850
        /*05bc*/ 	.short	0x010a
        /*05be*/ 	.byte	0x06
	.zero		1


	//   ....[30]....
        /*05c0*/ 	.word	0x000052c0
        /*05c4*/ 	.word	0x0000000a
        /*05c8*/ 	.word	0x00000000
        /*05cc*/ 	.short	0x0101
        /*05ce*/ 	.byte	0x3f
	.zero		1


	//   ....[31]....
        /*05d0*/ 	.word	0x00007000
        /*05d4*/ 	.word	0x0000001f
        /*05d8*/ 	.word	0x00000000
        /*05dc*/ 	.short	0x0101
        /*05de*/ 	.byte	0x3f
	.zero		1


	//   ....[32]....
        /*05e0*/ 	.word	0x00007c20
        /*05e4*/ 	.word	0x000000ff
        /*05e8*/ 	.word	0x00016830
        /*05ec*/ 	.short	0x010a
        /*05ee*/ 	.byte	0x06
	.zero		1


	//   ....[33]....
        /*05f0*/ 	.word	0x00007c60
        /*05f4*/ 	.word	0x000000ff
        /*05f8*/ 	.word	0x00016830
        /*05fc*/ 	.short	0x010a
        /*05fe*/ 	.byte	0x06
	.zero		1


	//   ....[34]....
        /*0600*/ 	.word	0x00007e40
        /*0604*/ 	.word	0x000000ff
        /*0608*/ 	.word	0x00016850
        /*060c*/ 	.short	0x010a
        /*060e*/ 	.byte	0x06
	.zero		1


	//   ....[35]....
        /*0610*/ 	.word	0x00007e80
        /*0614*/ 	.word	0x000000ff
        /*0618*/ 	.word	0x00016850
        /*061c*/ 	.short	0x010a
        /*061e*/ 	.byte	0x06
	.zero		1


	//   ....[36]....
        /*0620*/ 	.word	0x00009140
        /*0624*/ 	.word	0x0000001b
        /*0628*/ 	.word	0x00000000
        /*062c*/ 	.short	0x0101
        /*062e*/ 	.byte	0x3f
	.zero		1


	//   ....[37]....
        /*0630*/ 	.word	0x000092f0
        /*0634*/ 	.word	0x0000001f
        /*0638*/ 	.word	0x00000000
        /*063c*/ 	.short	0x0101
        /*063e*/ 	.byte	0x3f
	.zero		1


	//   ....[38]....
        /*0640*/ 	.word	0x00009940
        /*0644*/ 	.word	0x000000ff
        /*0648*/ 	.word	0x00016830
        /*064c*/ 	.short	0x010a
        /*064e*/ 	.byte	0x06
	.zero		1


	//   ....[39]....
        /*0650*/ 	.word	0x00009980
        /*0654*/ 	.word	0x000000ff
        /*0658*/ 	.word	0x00016830
        /*065c*/ 	.short	0x010a
        /*065e*/ 	.byte	0x06
	.zero		1


	//   ....[40]....
        /*0660*/ 	.word	0x00009b60
        /*0664*/ 	.word	0x000000ff
        /*0668*/ 	.word	0x00016850
        /*066c*/ 	.short	0x010a
        /*066e*/ 	.byte	0x06
	.zero		1


	//   ....[41]....
        /*0670*/ 	.word	0x00009ba0
        /*0674*/ 	.word	0x000000ff
        /*0678*/ 	.word	0x00016850
        /*067c*/ 	.short	0x010a
        /*067e*/ 	.byte	0x06
	.zero		1


	//   ....[42]....
        /*0680*/ 	.word	0x0000a000
        /*0684*/ 	.word	0x0000000a
        /*0688*/ 	.word	0x00000000
        /*068c*/ 	.short	0x0101
        /*068e*/ 	.byte	0x3f
	.zero		1


	//   ....[43]....
        /*0690*/ 	.word	0x0000bc30
        /*0694*/ 	.word	0x0000001f
        /*0698*/ 	.word	0x00000000
        /*069c*/ 	.short	0x0101
        /*069e*/ 	.byte	0x3f
	.zero		1


	//   ....[44]....
        /*06a0*/ 	.word	0x0000c600
        /*06a4*/ 	.word	0x000000ff
        /*06a8*/ 	.word	0x00016850
        /*06ac*/ 	.short	0x010a
        /*06ae*/ 	.byte	0x05
	.zero		1


	//   ....[45]....
        /*06b0*/ 	.word	0x0000c640
        /*06b4*/ 	.word	0x000000ff
        /*06b8*/ 	.word	0x00016850
        /*06bc*/ 	.short	0x010a
        /*06be*/ 	.byte	0x05
	.zero		1


	//   ....[46]....
        /*06c0*/ 	.word	0x0000cb60
        /*06c4*/ 	.word	0x00000006
        /*06c8*/ 	.word	0x00000000
        /*06cc*/ 	.short	0x0101
        /*06ce*/ 	.byte	0x3f
	.zero		1


	//   ....[47]....
        /*06d0*/ 	.word	0x0000d7c0
        /*06d4*/ 	.word	0x00000000
        /*06d8*/ 	.word	0x00000000
        /*06dc*/ 	.short	0x0101
        /*06de*/ 	.byte	0x3f
	.zero		1


	//   ....[48]....
        /*06e0*/ 	.word	0x0000f4f0
        /*06e4*/ 	.word	0x00000003
        /*06e8*/ 	.word	0x00016840
        /*06ec*/ 	.short	0x010a
        /*06ee*/ 	.byte	0x3f
	.zero		1


	//   ....[49]....
        /*06f0*/ 	.word	0x000102c0
        /*06f4*/ 	.word	0x00000011
        /*06f8*/ 	.word	0x00016800
        /*06fc*/ 	.short	0x0107
        /*06fe*/ 	.byte	0x3f
	.zero		1


	//   ....[50]....
        /*0700*/ 	.word	0x00010390
        /*0704*/ 	.word	0x00000011
        /*0708*/ 	.word	0x00016800
        /*070c*/ 	.short	0x0101
        /*070e*/ 	.byte	0x3f
	.zero		1


	//   ....[51]....
        /*0710*/ 	.word	0x000103b0
        /*0714*/ 	.word	0x00000011
        /*0718*/ 	.word	0x00016820
        /*071c*/ 	.short	0x010a
        /*071e*/ 	.byte	0x3f
	.zero		1


	//   ....[52]....
        /*0720*/ 	.word	0x000106d0
        /*0724*/ 	.word	0x00000003
        /*0728*/ 	.word	0x00016840
        /*072c*/ 	.short	0x010a
        /*072e*/ 	.byte	0x3f
	.zero		1


	//   ....[53]....
        /*0730*/ 	.word	0x00010900
        /*0734*/ 	.word	0x00000002
        /*0738*/ 	.word	0x00000060
        /*073c*/ 	.short	0x010a
        /*073e*/ 	.byte	0x3f
	.zero		1


	//   ....[54]....
        /*0740*/ 	.word	0x00010e50
        /*0744*/ 	.word	0x00000003
        /*0748*/ 	.word	0x00016840
        /*074c*/ 	.short	0x010a
        /*074e*/ 	.byte	0x3f
	.zero		1


	//   ....[55]....
        /*0750*/ 	.word	0x00011080
        /*0754*/ 	.word	0x00000005
        /*0758*/ 	.word	0x00000060
        /*075c*/ 	.short	0x010a
        /*075e*/ 	.byte	0x3f
	.zero		1


	//   ....[56]....
        /*0760*/ 	.word	0x00011500
        /*0764*/ 	.word	0x00000002
        /*0768*/ 	.word	0x00016840
        /*076c*/ 	.short	0x010a
        /*076e*/ 	.byte	0x3f
	.zero		1


	//   ....[57]....
        /*0770*/ 	.word	0x00011740
        /*0774*/ 	.word	0x00000005
        /*0778*/ 	.word	0x00000060
        /*077c*/ 	.short	0x010a
        /*077e*/ 	.byte	0x3f
	.zero		1


	//   ....[58]....
        /*0780*/ 	.word	0x00011b50
        /*0784*/ 	.word	0x00000003
        /*0788*/ 	.word	0x00016860
        /*078c*/ 	.short	0x010a
        /*078e*/ 	.byte	0x3f
	.zero		1


	//   ....[59]....
        /*0790*/ 	.word	0x00011fd0
        /*0794*/ 	.word	0x00000009
        /*0798*/ 	.word	0x00016820
        /*079c*/ 	.short	0x010a
        /*079e*/ 	.byte	0x3f
	.zero		1


	//   ....[60]....
        /*07a0*/ 	.word	0x00012170
        /*07a4*/ 	.word	0x00000007
        /*07a8*/ 	.word	0x00000000
        /*07ac*/ 	.short	0x010a
        /*07ae*/ 	.byte	0x3f
	.zero		1


	//   ....[61]....
        /*07b0*/ 	.word	0x000121e0
        /*07b4*/ 	.word	0x00000003
        /*07b8*/ 	.word	0x00000000
        /*07bc*/ 	.short	0x010a
        /*07be*/ 	.byte	0x3f
	.zero		1


	//   ....[62]....
        /*07c0*/ 	.word	0x00012240
        /*07c4*/ 	.word	0x00000005
        /*07c8*/ 	.word	0x00000000
        /*07cc*/ 	.short	0x010a
        /*07ce*/ 	.byte	0x3f
	.zero		1


	//   ....[63]....
        /*07d0*/ 	.word	0x00012270
        /*07d4*/ 	.word	0x00000003
        /*07d8*/ 	.word	0x00000000
        /*07dc*/ 	.short	0x010a
        /*07de*/ 	.byte	0x3f
	.zero		1


	//   ....[64]....
        /*07e0*/ 	.word	0x000122e0
        /*07e4*/ 	.word	0x00000003
        /*07e8*/ 	.word	0x00016800
        /*07ec*/ 	.short	0x010a
        /*07ee*/ 	.byte	0x3f
	.zero		1


	//   ....[65]....
        /*07f0*/ 	.word	0x00012330
        /*07f4*/ 	.word	0x00000005
        /*07f8*/ 	.word	0x00016830
        /*07fc*/ 	.short	0x010a
        /*07fe*/ 	.byte	0x3f
	.zero		1


	//   ....[66]....
        /*0800*/ 	.word	0x00012390
        /*0804*/ 	.word	0x00000007
        /*0808*/ 	.word	0x00016830
        /*080c*/ 	.short	0x010a
        /*080e*/ 	.byte	0x3f
	.zero		1


	//   ....[67]....
        /*0810*/ 	.word	0x000123f0
        /*0814*/ 	.word	0x00000007
        /*0818*/ 	.word	0x00016850
        /*081c*/ 	.short	0x010a
        /*081e*/ 	.byte	0x3f
	.zero		1


	//   ....[68]....
        /*0820*/ 	.word	0x00012450
        /*0824*/ 	.word	0x0000000b
        /*0828*/ 	.word	0x00016830
        /*082c*/ 	.short	0x010a
        /*082e*/ 	.byte	0x3f
	.zero		1


	//   ....[69]....
        /*0830*/ 	.word	0x000124b0
        /*0834*/ 	.word	0x0000000b
        /*0838*/ 	.word	0x00016850
        /*083c*/ 	.short	0x010a
        /*083e*/ 	.byte	0x3f
	.zero		1


	//   ....[70]....
        /*0840*/ 	.word	0x00012510
        /*0844*/ 	.word	0x00000009
        /*0848*/ 	.word	0x00016830
        /*084c*/ 	.short	0x010a
        /*084e*/ 	.byte	0x3f
	.zero		1


	//   ....[71]....
        /*0850*/ 	.word	0x00012570
        /*0854*/ 	.word	0x00000009
        /*0858*/ 	.word	0x00016850
        /*085c*/ 	.short	0x010a
        /*085e*/ 	.byte	0x3f
	.zero		1


	//   ....[72]....
        /*0860*/ 	.word	0x000125d0
        /*0864*/ 	.word	0x00000006
        /*0868*/ 	.word	0x00016850
        /*086c*/ 	.short	0x010a
        /*086e*/ 	.byte	0x3f
	.zero		1


	//   ....[73]....
        /*0870*/ 	.word	0x00012720
        /*0874*/ 	.word	0x00000003
        /*0878*/ 	.word	0x00016840
        /*087c*/ 	.short	0x010a
        /*087e*/ 	.byte	0x3f
	.zero		1


	//   ....[74]....
        /*0880*/ 	.word	0x00013570
        /*0884*/ 	.word	0x00000011
        /*0888*/ 	.word	0x00016820
        /*088c*/ 	.short	0x010a
        /*088e*/ 	.byte	0x3f
	.zero		1


	//   ....[75]....
        /*0890*/ 	.word	0x000135c0
        /*0894*/ 	.word	0x00000003
        /*0898*/ 	.word	0x00016840
        /*089c*/ 	.short	0x010a
        /*089e*/ 	.byte	0x3f
	.zero		1


	//   ....[76]....
        /*08a0*/ 	.word	0x00013610
        /*08a4*/ 	.word	0x00000002
        /*08a8*/ 	.word	0x00000060
        /*08ac*/ 	.short	0x010a
        /*08ae*/ 	.byte	0x3f
	.zero		1


	//   ....[77]....
        /*08b0*/ 	.word	0x00013660
        /*08b4*/ 	.word	0x00000003
        /*08b8*/ 	.word	0x00016840
        /*08bc*/ 	.short	0x010a
        /*08be*/ 	.byte	0x3f
	.zero		1


	//   ....[78]....
        /*08c0*/ 	.word	0x000136b0
        /*08c4*/ 	.word	0x00000005
        /*08c8*/ 	.word	0x00000060
        /*08cc*/ 	.short	0x010a
        /*08ce*/ 	.byte	0x3f
	.zero		1


	//   ....[79]....
        /*08d0*/ 	.word	0x00013700
        /*08d4*/ 	.word	0x00000002
        /*08d8*/ 	.word	0x00016840
        /*08dc*/ 	.short	0x010a
        /*08de*/ 	.byte	0x3f
	.zero		1


	//   ....[80]....
        /*08e0*/ 	.word	0x00013750
        /*08e4*/ 	.word	0x00000005
        /*08e8*/ 	.word	0x00000060
        /*08ec*/ 	.short	0x010a
        /*08ee*/ 	.byte	0x3f
	.zero		1


	//   ....[81]....
        /*08f0*/ 	.word	0x000137a0
        /*08f4*/ 	.word	0x00000003
        /*08f8*/ 	.word	0x00016860
        /*08fc*/ 	.short	0x010a
        /*08fe*/ 	.byte	0x3f
	.zero		1


	//   ....[82]....
        /*0900*/ 	.word	0x00013890
        /*0904*/ 	.word	0x00000009
        /*0908*/ 	.word	0x00016820
        /*090c*/ 	.short	0x010a
        /*090e*/ 	.byte	0x3f
	.zero		1


	//   ....[83]....
        /*0910*/ 	.word	0x00013a30
        /*0914*/ 	.word	0x00000007
        /*0918*/ 	.word	0x00000000
        /*091c*/ 	.short	0x010a
        /*091e*/ 	.byte	0x3f
	.zero		1


	//   ....[84]....
        /*0920*/ 	.word	0x00013a80
        /*0924*/ 	.word	0x00000003
        /*0928*/ 	.word	0x00000000
        /*092c*/ 	.short	0x010a
        /*092e*/ 	.byte	0x3f
	.zero		1


	//   ....[85]....
        /*0930*/ 	.word	0x00013ad0
        /*0934*/ 	.word	0x00000005
        /*0938*/ 	.word	0x00000000
        /*093c*/ 	.short	0x010a
        /*093e*/ 	.byte	0x3f
	.zero		1


	//----- nvinfo : EIATTR_NUM_MBARRIERS
	.align		4
.L_1585:
        /*0940*/ 	.byte	0x03, 0x38
        /*0942*/ 	.short	0x0016


	//----- nvinfo : EIATTR_EXIT_INSTR_OFFSETS
	.align		4
        /*0944*/ 	.byte	0x04, 0x1c
        /*0946*/ 	.short	(.L_1587 - .L_1586)


	//   ....[0]....
.L_1586:
        /*0948*/ 	.word	0x00000a30


	//   ....[1]....
        /*094c*/ 	.word	0x0000e220


	//   ....[2]....
        /*0950*/ 	.word	0x000122c0


	//----- nvinfo : EIATTR_MAX_THREADS
	.align		4
.L_1587:
        /*0954*/ 	.byte	0x04, 0x05
        /*0956*/ 	.short	(.L_1589 - .L_1588)
.L_1588:
        /*0958*/ 	.word	0x00000200
        /*095c*/ 	.word	0x00000001
        /*0960*/ 	.word	0x00000001


	//----- nvinfo : EIATTR_CRS_STACK_SIZE
	.align		4
.L_1589:
        /*0964*/ 	.byte	0x04, 0x1e
        /*0966*/ 	.short	(.L_1591 - .L_1590)
.L_1590:
        /*0968*/ 	.word	0x00000000


	//----- nvinfo : EIATTR_CBANK_PARAM_SIZE
	.align		4
.L_1591:
        /*096c*/ 	.byte	0x03, 0x19
        /*096e*/ 	.short	0x0af0


	//----- nvinfo : EIATTR_PARAM_CBANK
	.align		4
        /*0970*/ 	.byte	0x04, 0x0a
        /*0972*/ 	.short	(.L_1593 - .L_1592)
	.align		4
.L_1592:
        /*0974*/ 	.word	index@(.nv.constant0._ZN7cutlass13device_kernelIN5flash11enable_sm90INS1_16FlashAttnFwdSm90INS1_25CollectiveMainloopFwdSm90ILi2EN4cute5tupleIJNS5_1CILi1EEES8_S8_EEENS6_IJNS7_ILi192EEENS7_ILi128EEENS7_ILi64EEEEEELi64ENS_10bfloat16_tEfNS_4arch4Sm90ELb0ELb1ELb0ELb0ELb0ELb0ELb0ELb1ELb1ELb1ELb0ELb0EEENS1_21CollectiveEpilogueFwdINS6_IJSA_SC_SB_EEES9_SE_SG_Li384ELb0ELb1ELb0ELb0EEENS1_30DynamicPersistentTileSchedulerILi384ELi128ELb0ELb1ELb1EEEEEEEEEvNT_6ParamsE)
        /*0978*/ 	.short	0x0210
        /*097a*/ 	.short	0x0af0


	//----- nvinfo : EIATTR_SW_WAR
	.align		4
.L_1593:
        /*097c*/ 	.byte	0x04, 0x36
        /*097e*/ 	.short	(.L_1595 - .L_1594)
.L_1594:
        /*0980*/ 	.word	0x00000008
.L_1595:


//--------------------- .nv.info._ZN7cutlass13device_kernelIN5flash11enable_sm90INS1_16FlashAttnFwdSm90INS1_25CollectiveMainloopFwdSm90ILi2EN4cute5tupleIJNS5_1CILi1EEES8_S8_EEENS6_IJNS7_ILi192EEENS7_ILi128EEENS7_ILi64EEEEEELi64ENS_10bfloat16_tEfNS_4arch4Sm90ELb0ELb1ELb0ELb1ELb0ELb0ELb0ELb1ELb1ELb1ELb0ELb0EEENS1_21CollectiveEpilogueFwdINS6_IJSA_SC_SB_EEES9_SE_SG_Li384ELb1ELb1ELb0ELb0EEENS1_36VarlenDynamicPersistentTileSchedulerILi192ELi128ELi384ELi128ELb0ELb1ELb1ELb1ELb0ELb1EEEEEEEEEvNT_6ParamsE --------------------------
	.section	.nv.info._ZN7cutlass13device_kernelIN5flash11enable_sm90INS1_16FlashAttnFwdSm90INS1_25CollectiveMainloopFwdSm90ILi2EN4cute5tupleIJNS5_1CILi1EEES8_S8_EEENS6_IJNS7_ILi192EEENS7_ILi128EEENS7_ILi64EEEEEELi64ENS_10bfloat16_tEfNS_4arch4Sm90ELb0ELb1ELb0ELb1ELb0ELb0ELb0ELb1ELb1ELb1ELb0ELb0EEENS1_21CollectiveEpilogueFwdINS6_IJSA_SC_SB_EEES9_SE_SG_Li384ELb1ELb1ELb0ELb0EEENS1_36VarlenDynamicPersistentTileSchedulerILi192ELi128ELi384ELi128ELb0ELb1ELb1ELb1ELb0ELb1EEEEEEEEEvNT_6ParamsE,"",@"SHT_CUDA_INFO"
	.sectionflags	@""
	.align	4


	//----- nvinfo : EIATTR_CUDA_API_VERSION
	.align		4
        /*0000*/ 	.byte	0x04, 0x37
        /*0002*/ 	.short	(.L_1597 - .L_1596)
.L_1596:
        /*0004*/ 	.word	0x00000082


	//----- nvinfo : EIATTR_KPARAM_INFO
	.align		4
.L_1597:
        /*0008*/ 	.byte	0x04, 0x17
        /*000a*/ 	.short	(.L_1599 - .L_1598)
.L_1598:
        /*000c*/ 	.word	0x00000000
        /*0010*/ 	.short	0x0000
        /*0012*/ 	.short	0x0070
        /*0014*/ 	.byte	0x00, 0xf0, 0x01, 0x2a


	//----- nvinfo : EIATTR_SPARSE_MMA_MASK
	.align		4
.L_1599:
        /*0018*/ 	.byte	0x03, 0x50
        /*001a*/ 	.short	0x0000


	//----- nvinfo : EIATTR_MAXREG_COUNT
	.align		4
        /*001c*/ 	.byte	0x03, 0x1b
        /*001e*/ 	.short	0x0080


	//----- nvinfo : EIATTR_NUM_BARRIERS
	.align		4
        /*0020*/ 	.byte	0x02, 0x4c
        /*0022*/ 	.byte	0x10
	.zero		1


	//----- nvinfo : EIATTR_EXTERNS
	.align		4
        /*0024*/ 	.byte	0x04, 0x0f
        /*0026*/ 	.short	(.L_1601 - .L_1600)


	//   ....[0]....
	.align		4
.L_1600:
        /*0028*/ 	.word	index@(__assertfail)


	//----- nvinfo : EIATTR_ANNOTATIONS
	.align		4
.L_1601:
        /*002c*/ 	.byte	0x04, 0x55
        /*002e*/ 	.short	(.L_1603 - .L_1602)


	//   ....[0]....
.L_1602:
        /* <DEDUP_REMOVED lines=23> */


	//----- nvinfo : EIATTR_MERCURY_ISA_VERSION
	.align		4
.L_1603:
        /*0190*/ 	.byte	0x03, 0x5f
        /*0192*/ 	.short	0x0101


	//----- nvinfo : EIATTR_UNUSED_LOAD_BYTE_OFFSET
	.align		4
        /*0194*/ 	.byte	0x04, 0x44
        /*0196*/ 	.short	(.L_1605 - .L_1604)


	//   ....[0]....
.L_1604:
        /*0198*/ 	.word	0x00000a40
        /*019c*/ 	.word	0x0000fff0


	//   ....[1]....
        /*01a0*/ 	.word	0x0000cf00
        /*01a4*/ 	.word	0x0000fff0


	//----- nvinfo : EIATTR_INT_WARP_WIDE_INSTR_OFFSETS
	.align		4
.L_1605:
        /*01a8*/ 	.byte	0x04, 0x31
        /*01aa*/ 	.short	(.L_1607 - .L_1606)


	//   ....[0]....
.L_1606:
        /*01ac*/ 	.word	0x00000130


	//   ....[1]....
        /*01b0*/ 	.word	0x00000170


	//   ....[2]....
        /*01b4*/ 	.word	0x000001e0


	//   ....[3]....
        /*01b8*/ 	.word	0x0000fdc0


	//   ....[4]....
        /*01bc*/ 	.word	0x0000fe50


	//   ....[5]....
        /*01c0*/ 	.word	0x00012e30


	//   ....[6]....
        /*01c4*/ 	.word	0x00012ec0


	//----- nvinfo : EIATTR_COOP_GROUP_MASK_REGIDS
	.align		4
.L_1607:
        /*01c8*/ 	.byte	0x04, 0x29
        /*01ca*/ 	.short	(.L_1609 - .L_1608)


	//   ....[0]....
.L_1608:
        /*01cc*/ 	.word	0xffffffff


	//   ....[1]....
        /*01d0*/ 	.word	0xffffffff


	//   ....[2]....
        /*01d4*/ 	.word	0xffffffff


	//   ....[3]....
        /*01d8*/ 	.word	0xffffffff


	//   ....[4]....
        /*01dc*/ 	.word	0xffffffff


	//   ....[5]....
        /*01e0*/ 	.word	0xffffffff


	//   ....[6]....
        /*01e4*/ 	.word	0xffffffff


	//   ....[7]....
        /*01e8*/ 	.word	0xffffffff


	//   ....[8]....
        /*01ec*/ 	.word	0xffffffff


	//   ....[9]....
        /*01f0*/ 	.word	0xffffffff


	//   ....[10]....
        /*01f4*/ 	.word	0xffffffff


	//   ....[11]....
        /*01f8*/ 	.word	0xffffffff


	//   ....[12]....
        /*01fc*/ 	.word	0xffffffff


	//   ....[13]....
        /*0200*/ 	.word	0xffffffff


	//   ....[14]....
        /*0204*/ 	.word	0xffffffff


	//   ....[15]....
        /*0208*/ 	.word	0xffffffff


	//   ....[16]....
        /*020c*/ 	.word	0xffffffff


	//   ....[17]....
        /*0210*/ 	.word	0xffffffff


	//   ....[18]....
        /*0214*/ 	.word	0xffffffff


	//   ....[19]....
        /*0218*/ 	.word	0xffffffff


	//   ....[20]....
        /*021c*/ 	.word	0xffffffff


	//   ....[21]....
        /*0220*/ 	.word	0xffffffff


	//   ....[22]....
        /*0224*/ 	.word	0xffffffff


	//   ....[23]....
        /*0228*/ 	.word	0xffffffff


	//   ....[24]....
        /*022c*/ 	.word	0xffffffff


	//   ....[25]....
        /*0230*/ 	.word	0xffffffff


	//   ....[26]....
        /*0234*/ 	.word	0xffffffff


	//   ....[27]....
        /*0238*/ 	.word	0xffffffff


	//   ....[28]....
        /*023c*/ 	.word	0xffffffff


	//   ....[29]....
        /*0240*/ 	.word	0xffffffff


	//   ....[30]....
        /*0244*/ 	.word	0xffffffff


	//   ....[31]....
        /*0248*/ 	.word	0xffffffff


	//   ....[32]....
        /*024c*/ 	.word	0xffffffff


	//   ....[33]....
        /*0250*/ 	.word	0xffffffff


	//   ....[34]....
        /*0254*/ 	.word	0xffffffff


	//   ....[35]....
        /*0258*/ 	.word	0xffffffff


	//   ....[36]....
        /*025c*/ 	.word	0xffffffff


	//   ....[37]....
        /*0260*/ 	.word	0xffffffff


	//   ....[38]....
        /*0264*/ 	.word	0xffffffff


	//   ....[39]....
        /*0268*/ 	.word	0xffffffff


	//   ....[40]....
        /*026c*/ 	.word	0xffffffff


	//   ....[41]....
        /*0270*/ 	.word	0xffffffff


	//   ....[42]....
        /*0274*/ 	.word	0xffffffff


	//   ....[43]....
        /*0278*/ 	.word	0xffffffff


	//   ....[44]....
        /*027c*/ 	.word	0xffffffff


	//   ....[45]....
        /*0280*/ 	.word	0xffffffff


	//   ....[46]....
        /*0284*/ 	.word	0xffffffff


	//   ....[47]....
        /*0288*/ 	.word	0xffffffff


	//   ....[48]....
        /*028c*/ 	.word	0xffffffff


	//   ....[49]....
        /*0290*/ 	.word	0xffffffff


	//   ....[50]....
        /*0294*/ 	.word	0xffffffff


	//   ....[51]....
        /*0298*/ 	.word	0xffffffff


	//   ....[52]....
        /*029c*/ 	.word	0xffffffff


	//   ....[53]....
        /*02a0*/ 	.word	0xffffffff


	//   ....[54]....
        /*02a4*/ 	.word	0xffffffff


	//   ....[55]....
        /*02a8*/ 	.word	0xffffffff


	//   ....[56]....
        /*02ac*/ 	.word	0xffffffff


	//   ....[57]....
        /*02b0*/ 	.word	0xffffffff


	//   ....[58]....
        /*02b4*/ 	.word	0xffffffff


	//   ....[59]....
        /*02b8*/ 	.word	0xffffffff


	//   ....[60]....
        /*02bc*/ 	.word	0xffffffff


	//   ....[61]....
        /*02c0*/ 	.word	0xffffffff


	//   ....[62]....
        /*02c4*/ 	.word	0xffffffff


	//   ....[63]....
        /*02c8*/ 	.word	0xffffffff


	//   ....[64]....
        /*02cc*/ 	.word	0xffffffff


	//   ....[65]....
        /*02d0*/ 	.word	0xffffffff


	//   ....[66]....
        /*02d4*/ 	.word	0xffffffff


	//   ....[67]....
        /*02d8*/ 	.word	0xffffffff


	//   ....[68]....
        /*02dc*/ 	.word	0xffffffff


	//   ....[69]....
        /*02e0*/ 	.word	0xffffffff


	//   ....[70]....
        /*02e4*/ 	.word	0xffffffff


	//   ....[71]....
        /*02e8*/ 	.word	0xffffffff


	//   ....[72]....
        /*02ec*/ 	.word	0xffffffff


	//   ....[73]....
        /*02f0*/ 	.word	0xffffffff


	//   ....[74]....
        /*02f4*/ 	.word	0xffffffff


	//   ....[75]....
        /*02f8*/ 	.word	0xffffffff


	//   ....[76]....
        /*02fc*/ 	.word	0xffffffff


	//   ....[77]....
        /*0300*/ 	.word	0xffffffff


	//   ....[78]....
        /*0304*/ 	.word	0xffffffff


	//   ....[79]....
        /*0308*/ 	.word	0xffffffff


	//   ....[80]....
        /*030c*/ 	.word	0xffffffff


	//   ....[81]....
        /*0310*/ 	.word	0xffffffff


	//   ....[82]....
        /*0314*/ 	.word	0xffffffff


	//   ....[83]....
        /*0318*/ 	.word	0xffffffff


	//   ....[84]....
        /*031c*/ 	.word	0xffffffff


	//   ....[85]....
        /*0320*/ 	.word	0xffffffff


	//   ....[86]....
        /*0324*/ 	.word	0xffffffff


	//   ....[87]....
        /*0328*/ 	.word	0xffffffff


	//   ....[88]....
        /*032c*/ 	.word	0xffffffff


	//   ....[89]....
        /*0330*/ 	.word	0xffffffff


	//   ....[90]....
        /*0334*/ 	.word	0xffffffff


	//   ....[91]....
        /*0338*/ 	.word	0xffffffff


	//   ....[92]....
        /*033c*/ 	.word	0xffffffff


	//   ....[93]....
        /*0340*/ 	.word	0xffffffff


	//   ....[94]....
        /*0344*/ 	.word	0xffffffff


	//   ....[95]....
        /*0348*/ 	.word	0xffffffff


	//   ....[96]....
        /*034c*/ 	.word	0xffffffff


	//   ....[97]....
        /*0350*/ 	.word	0xffffffff


	//   ....[98]....
        /*0354*/ 	.word	0xffffffff


	//   ....[99]....
        /*0358*/ 	.word	0xffffffff


	//   ....[100]....
        /*035c*/ 	.word	0xffffffff


	//   ....[101]....
        /*0360*/ 	.word	0xffffffff


	//   ....[102]....
        /*0364*/ 	.word	0xffffffff


	//   ....[103]....
        /*0368*/ 	.word	0xffffffff


	//   ....[104]....
        /*036c*/ 	.word	0xffffffff


	//   ....[105]....
        /*0370*/ 	.word	0xffffffff


	//   ....[106]....
        /*0374*/ 	.word	0xffffffff


	//   ....[107]....
        /*0378*/ 	.word	0xffffffff


	//   ....[108]....
        /*037c*/ 	.word	0xffffffff


	//   ....[109]....
        /*0380*/ 	.word	0xffffffff


	//   ....[110]....
        /*0384*/ 	.word	0xffffffff


	//   ....[111]....
        /*0388*/ 	.word	0xffffffff


	//   ....[112]....
        /*038c*/ 	.word	0xffffffff


	//   ....[113]....
        /*0390*/ 	.word	0x0500000f


	//   ....[114]....
        /*0394*/ 	.word	0x0500000f


	//   ....[115]....
        /*0398*/ 	.word	0x0500000f


	//   ....[116]....
        /*039c*/ 	.word	0x0500000f


	//   ....[117]....
        /*03a0*/ 	.word	0x0500000f


	//   ....[118]....
        /*03a4*/ 	.word	0x0500000f


	//   ....[119]....
        /*03a8*/ 	.word	0x0500000f


	//   ....[120]....
        /*03ac*/ 	.word	0x0500000f


	//   ....[121]....
        /*03b0*/ 	.word	0x0500000f


	//   ....[122]....
        /*03b4*/ 	.word	0x0500000f


	//   ....[123]....
        /*03b8*/ 	.word	0x0500000f


	//   ....[124]....
        /*03bc*/ 	.word	0x0500000f


	//   ....[125]....
        /*03c0*/ 	.word	0x0500000f


	//   ....[126]....
        /*03c4*/ 	.word	0x0500000f


	//   ....[127]....
        /*03c8*/ 	.word	0x0500000f


	//   ....[128]....
        /*03cc*/ 	.word	0x0500000f


	//   ....[129]....
        /*03d0*/ 	.word	0x0500000f


	//   ....[130]....
        /*03d4*/ 	.word	0x0500000f


	//   ....[131]....
        /*03d8*/ 	.word	0x0500000f


	//   ....[132]....
        /*03dc*/ 	.word	0x0500000f


	//   ....[133]....
        /*03e0*/ 	.word	0x0500000f


	//   ....[134]....
        /*03e4*/ 	.word	0x0500000f


	//   ....[135]....
        /*03e8*/ 	.word	0x0500000f


	//   ....[136]....
        /*03ec*/ 	.word	0x0500000f


	//   ....[137]....
        /*03f0*/ 	.word	0x0500000f


	//   ....[138]....
        /*03f4*/ 	.word	0x0500000f


	//   ....[139]....
        /*03f8*/ 	.word	0x0500000f


	//   ....[140]....
        /*03fc*/ 	.word	0x0500000f


	//   ....[141]....
        /*0400*/ 	.word	0x0500000f


	//   ....[142]....
        /*0404*/ 	.word	0x0500000f


	//   ....[143]....
        /*0408*/ 	.word	0x0500000f


	//   ....[144]....
        /*040c*/ 	.word	0x0500000f


	//   ....[145]....
        /*0410*/ 	.word	0x0500000f


	//   ....[146]....
        /*0414*/ 	.word	0x0500000f


	//   ....[147]....
        /*0418*/ 	.word	0x0500000f


	//   ....[148]....
        /*041c*/ 	.word	0x0500000f


	//   ....[149]....
        /*0420*/ 	.word	0x0500000f


	//   ....[150]....
        /*0424*/ 	.word	0x0500000f


	//   ....[151]....
        /*0428*/ 	.word	0x0500000f


	//   ....[152]....
        /*042c*/ 	.word	0x0500000f


	//   ....[153]....
        /*0430*/ 	.word	0x0500000f


	//   ....[154]....
        /*0434*/ 	.word	0x0500000f


	//   ....[155]....
        /*0438*/ 	.word	0x0500000f


	//----- nvinfo : EIATTR_COOP_GROUP_INSTR_OFFSETS
	.align		4
.L_1609:
        /*043c*/ 	.byte	0x04, 0x28
        /*043e*/ 	.short	(.L_1611 - .L_1610)


	//   ....[0]....
.L_1610:
        /*0440*/ 	.word	0x00000070


	//   ....[1]....
        /*0444*/ 	.word	0x00000140


	//   ....[2]....
        /*0448*/ 	.word	0x00000190


	//   ....[3]....
        /*044c*/ 	.word	0x000003c0


	//   ....[4]....
        /*0450*/ 	.word	0x00000520


	//   ....[5]....
        /*0454*/ 	.word	0x00000640


	//   ....[6]....
        /*0458*/ 	.word	0x000007a0


	//   ....[7]....
        /*045c*/ 	.word	0x00001840


	//   ....[8]....
        /*0460*/ 	.word	0x00001e80


	//   ....[9]....
        /*0464*/ 	.word	0x00002160


	//   ....[10]....
        /*0468*/ 	.word	0x000033f0


	//   ....[11]....
        /*046c*/ 	.word	0x00003540


	//   ....[12]....
        /*0470*/ 	.word	0x00003e30


	//   ....[13]....
        /*0474*/ 	.word	0x00003e80


	//   ....[14]....
        /*0478*/ 	.word	0x00005390


	//   ....[15]....
        /*047c*/ 	.word	0x000055f0


	//   ....[16]....
        /*0480*/ 	.word	0x000061a0


	//   ....[17]....
        /*0484*/ 	.word	0x000061c0


	//   ....[18]....
        /*0488*/ 	.word	0x00006b80


	//   ....[19]....
        /*048c*/ 	.word	0x00006c00


	//   ....[20]....
        /*0490*/ 	.word	0x00008320


	//   ....[21]....
        /*0494*/ 	.word	0x00008350


	//   ....[22]....
        /*0498*/ 	.word	0x000088d0


	//   ....[23]....
        /*049c*/ 	.word	0x00008950


	//   ....[24]....
        /*04a0*/ 	.word	0x0000a0b0


	//   ....[25]....
        /*04a4*/ 	.word	0x0000a310


	//   ....[26]....
        /*04a8*/ 	.word	0x0000aee0


	//   ....[27]....
        /*04ac*/ 	.word	0x0000af30


	//   ....[28]....
        /*04b0*/ 	.word	0x0000b870


	//   ....[29]....
        /*04b4*/ 	.word	0x0000b910


	//   ....[30]....
        /*04b8*/ 	.word	0x0000c7e0


	//   ....[31]....
        /*04bc*/ 	.word	0x0000c820


	//   ....[32]....
        /*04c0*/ 	.word	0x0000c900


	//   ....[33]....
        /*04c4*/ 	.word	0x0000c910


	//   ....[34]....
        /*04c8*/ 	.word	0x0000d680


	//   ....[35]....
        /*04cc*/ 	.word	0x0000d6c0


	//   ....[36]....
        /*04d0*/ 	.word	0x0000d700


	//   ....[37]....
        /*04d4*/ 	.word	0x0000d730


	//   ....[38]....
        /*04d8*/ 	.word	0x0000dc10


	//   ....[39]....
        /*04dc*/ 	.word	0x0000dc50


	//   ....[40]....
        /*04e0*/ 	.word	0x0000dc80


	//   ....[41]....
        /*04e4*/ 	.word	0x0000dcb0


	//   ....[42]....
        /*04e8*/ 	.word	0x0000dcd0


	//   ....[43]....
        /*04ec*/ 	.word	0x0000dce0


	//   ....[44]....
        /*04f0*/ 	.word	0x0000dd00


	//   ....[45]....
        /*04f4*/ 	.word	0x0000dd20


	//   ....[46]....
        /*04f8*/ 	.word	0x0000e5c0


	//   ....[47]....
        /*04fc*/ 	.word	0x0000e5f0


	//   ....[48]....
        /*0500*/ 	.word	0x0000e630


	//   ....[49]....
        /*0504*/ 	.word	0x0000e660


	//   ....[50]....
        /*0508*/ 	.word	0x0000e670


	//   ....[51]....
        /*050c*/ 	.word	0x0000e680


	//   ....[52]....
        /*0510*/ 	.word	0x0000e690


	//   ....[53]....
        /*0514*/ 	.word	0x0000e6b0


	//   ....[54]....
        /*0518*/ 	.word	0x0000e810


	//   ....[55]....
        /*051c*/ 	.word	0x0000ea00


	//   ....[56]....
        /*0520*/ 	.word	0x0000ea30


	//   ....[57]....
        /*0524*/ 	.word	0x0000ea60


	//   ....[58]....
        /*0528*/ 	.word	0x0000ea90


	//   ....[59]....
        /*052c*/ 	.word	0x0000eac0


	//   ....[60]....
        /*0530*/ 	.word	0x0000eaf0


	//   ....[61]....
        /*0534*/ 	.word	0x0000ec60


	//   ....[62]....
        /*0538*/ 	.word	0x0000ec90


	//   ....[63]....
        /*053c*/ 	.word	0x0000ecc0


	//   ....[64]....
        /*0540*/ 	.word	0x0000ecf0


	//   ....[65]....
        /*0544*/ 	.word	0x0000ed20


	//   ....[66]....
        /*0548*/ 	.word	0x0000ed50


	//   ....[67]....
        /*054c*/ 	.word	0x0000edf0


	//   ....[68]....
        /*0550*/ 	.word	0x0000ee50


	//   ....[69]....
        /*0554*/ 	.word	0x0000eef0


	//   ....[70]....
        /*0558*/ 	.word	0x00010340


	//   ....[71]....
        /*055c*/ 	.word	0x00010f30


	//   ....[72]....
        /*0560*/ 	.word	0x00010f40


	//   ....[73]....
        /*0564*/ 	.word	0x00010f60


	//   ....[74]....
        /*0568*/ 	.word	0x00010ff0


	//   ....[75]....
        /*056c*/ 	.word	0x00011000


	//   ....[76]....
        /*0570*/ 	.word	0x00011070


	//   ....[77]....
        /*0574*/ 	.word	0x00011080


	//   ....[78]....
        /*0578*/ 	.word	0x000110f0


	//   ....[79]....
        /*057c*/ 	.word	0x00011100


	//   ....[80]....
        /*0580*/ 	.word	0x00011170


	//   ....[81]....
        /*0584*/ 	.word	0x00011180


	//   ....[82]....
        /*0588*/ 	.word	0x000111f0


	//   ....[83]....
        /*058c*/ 	.word	0x00011200


	//   ....[84]....
        /*0590*/ 	.word	0x00011270


	//   ....[85]....
        /*0594*/ 	.word	0x00011280


	//   ....[86]....
        /*0598*/ 	.word	0x00011290


	//   ....[87]....
        /*059c*/ 	.word	0x00011320


	//   ....[88]....
        /*05a0*/ 	.word	0x00011330


	//   ....[89]....
        /*05a4*/ 	.word	0x00011340


	//   ....[90]....
        /*05a8*/ 	.word	0x000113d0


	//   ....[91]....
        /*05ac*/ 	.word	0x00011410


	//   ....[92]....
        /*05b0*/ 	.word	0x00011430


	//   ....[93]....
        /*05b4*/ 	.word	0x00011490


	//   ....[94]....
        /*05b8*/ 	.word	0x000114b0


	//   ....[95]....
        /*05bc*/ 	.word	0x00013390


	//   ....[96]....
        /*05c0*/ 	.word	0x000133e0


	//   ....[97]....
        /*05c4*/ 	.word	0x00013410


	//   ....[98]....
        /*05c8*/ 	.word	0x00013440


	//   ....[99]....
        /*05cc*/ 	.word	0x00013450


	//   ....[100]....
        /*05d0*/ 	.word	0x00013480


	//   ....[101]....
        /*05d4*/ 	.word	0x000134b0


	//   ....[102]....
        /*05d8*/ 	.word	0x000134e0


	//   ....[103]....
        /*05dc*/ 	.word	0x00013660


	//   ....[104]....
        /*05e0*/ 	.word	0x00013690


	//   ....[105]....
        /*05e4*/ 	.word	0x000136c0


	//   ....[106]....
        /*05e8*/ 	.word	0x000136f0


	//   ....[107]....
        /*05ec*/ 	.word	0x00013720


	//   ....[108]....
        /*05f0*/ 	.word	0x00013750


	//   ....[109]....
        /*05f4*/ 	.word	0x00013810


	//   ....[110]....
        /*05f8*/ 	.word	0x00013830


	//   ....[111]....
        /*05fc*/ 	.word	0x000138a0


	//   ....[112]....
        /*0600*/ 	.word	0x00013f40


	//   ....[113]....
        /*0604*/ 	.word	0x000145a0


	//   ....[114]....
        /*0608*/ 	.word	0x00014750


	//   ....[115]....
        /*060c*/ 	.word	0x000147a0


	//   ....[116]....
        /*0610*/ 	.word	0x00014800


	//   ....[117]....
        /*0614*/ 	.word	0x000148e0


	//   ....[118]....
        /*0618*/ 	.word	0x00014940


	//   ....[119]....
        /*061c*/ 	.word	0x00014a20


	//   ....[120]....
        /*0620*/ 	.word	0x00014a80


	//   ....[121]....
        /*0624*/ 	.word	0x00014b60


	//   ....[122]....
        /*0628*/ 	.word	0x00014bc0


	//   ....[123]....
        /*062c*/ 	.word	0x00014ca0


	//   ....[124]....
        /*0630*/ 	.word	0x00014d00


	//   ....[125]....
        /*0634*/ 	.word	0x00014de0


	//   ....[126]....
        /*0638*/ 	.word	0x00014e40


	//   ....[127]....
        /*063c*/ 	.word	0x00014f20


	//   ....[128]....
        /*0640*/ 	.word	0x00014f80


	//   ....[129]....
        /*0644*/ 	.word	0x00015070


	//   ....[130]....
        /*0648*/ 	.word	0x000150e0


	//   ....[131]....
        /*064c*/ 	.word	0x000151a0


	//   ....[132]....
        /*0650*/ 	.word	0x00015200


	//   ....[133]....
        /*0654*/ 	.word	0x000152d0


	//   ....[134]....
        /*0658*/ 	.word	0x00015340


	//   ....[135]....
        /*065c*/ 	.word	0x00015410


	//   ....[136]....
        /*0660*/ 	.word	0x00015470


	//   ....[137]....
        /*0664*/ 	.word	0x00015510


	//   ....[138]....
        /*0668*/ 	.word	0x00015820


	//   ....[139]....
        /*066c*/ 	.word	0x000158c0


	//   ....[140]....
        /*0670*/ 	.word	0x000159e0


	//   ....[141]....
        /*0674*/ 	.word	0x00015a50


	//   ....[142]....
        /*0678*/ 	.word	0x00015ac0


	//   ....[143]....
        /*067c*/ 	.word	0x00015b30


	//   ....[144]....
        /*0680*/ 	.word	0x00015ba0


	//   ....[145]....
        /*0684*/ 	.word	0x00015c20


	//   ....[146]....
        /*0688*/ 	.word	0x00015cb0


	//   ....[147]....
        /*068c*/ 	.word	0x00015d40


	//   ....[148]....
        /*0690*/ 	.word	0x00015db0


	//   ....[149]....
        /*0694*/ 	.word	0x00015e20


	//   ....[150]....
        /*0698*/ 	.word	0x00015e90


	//   ....[151]....
        /*069c*/ 	.word	0x00015f10


	//   ....[152]....
        /*06a0*/ 	.word	0x00015f80


	//   ....[153]....
        /*06a4*/ 	.word	0x00016020


	//   ....[154]....
        /*06a8*/ 	.word	0x000160b0


	//   ....[155]....
        /*06ac*/ 	.word	0x000161d0


	//----- nvinfo : EIATTR_REG_RECONFIG
	.align		4
.L_1611:
        /*06b0*/ 	.byte	0x01, 0x54
	.zero		2


	//----- nvinfo : EIATTR_SYSCALL_OFFSETS
	.align		4
        /*06b4*/ 	.byte	0x04, 0x46
        /*06b6*/ 	.short	(.L_1613 - .L_1612)


	//   ....[0]....
.L_1612:
        /*06b8*/ 	.word	0x00001a20


	//   ....[1]....
        /*06bc*/ 	.word	0x0000ffb0


	//   ....[2]....
        /*06c0*/ 	.word	0x00010100


	//   ....[3]....
        /*06c4*/ 	.word	0x000101f0


	//   ....[4]....
        /*06c8*/ 	.word	0x00010a10


	//----- nvinfo : EIATTR_MBARRIER_INSTR_OFFSETS
	.align		4
.L_1613:
        /*06cc*/ 	.byte	0x04, 0x39
        /*06ce*/ 	.short	(.L_1615 - .L_1614)


	//   ....[0]....
.L_1614:
        /*06d0*/ 	.word	0x00000270
        /*06d4*/ 	.word	0x000000ff
        /*06d8*/ 	.word	0x00016800
        /*06dc*/ 	.short	0x0100
        /*06de*/ 	.byte	0x08
	.zero		1


	//   ....[1]....
        /*06e0*/ 	.word	0x00000280
        /*06e4*/ 	.word	0x000000ff
        /*06e8*/ 	.word	0x00016820
        /*06ec*/ 	.short	0x0100
        /*06ee*/ 	.byte	0x08
	.zero		1


	//   ....[2]....
        /*06f0*/ 	.word	0x00000370
        /*06f4*/ 	.word	0x000000ff
        /*06f8*/ 	.word	0x00016830
        /*06fc*/ 	.short	0x0100
        /*06fe*/ 	.byte	0x08
	.zero		1


	//   ....[3]....
        /*0700*/ 	.word	0x00000380
        /*0704*/ 	.word	0x000000ff
        /*0708*/ 	.word	0x00016840
        /*070c*/ 	.short	0x0100
        /*070e*/ 	.byte	0x08
	.zero		1


	//   ....[4]....
        /*0710*/ 	.word	0x00000390
        /*0714*/ 	.word	0x000000ff
        /*0718*/ 	.word	0x00016838
        /*071c*/ 	.short	0x0100
        /*071e*/ 	.byte	0x08
	.zero		1


	//   ....[5]....
        /*0720*/ 	.word	0x000003a0
        /*0724*/ 	.word	0x000000ff
        /*0728*/ 	.word	0x00016848
        /*072c*/ 	.short	0x0100
        /*072e*/ 	.byte	0x08
	.zero		1


	//   ....[6]....
        /*0730*/ 	.word	0x000004d0
        /*0734*/ 	.word	0x000000ff
        /*0738*/ 	.word	0x00016850
        /*073c*/ 	.short	0x0100
        /*073e*/ 	.byte	0x08
	.zero		1


	//   ....[7]....
        /*0740*/ 	.word	0x000004e0
        /*0744*/ 	.word	0x000000ff
        /*0748*/ 	.word	0x00016860
        /*074c*/ 	.short	0x0100
        /*074e*/ 	.byte	0x08
	.zero		1


	//   ....[8]....
        /*0750*/ 	.word	0x000004f0
        /*0754*/ 	.word	0x000000ff
        /*0758*/ 	.word	0x00016858
        /*075c*/ 	.short	0x0100
        /*075e*/ 	.byte	0x08
	.zero		1


	//   ....[9]....
        /*0760*/ 	.word	0x00000500
        /*0764*/ 	.word	0x000000ff
        /*0768*/ 	.word	0x00016868
        /*076c*/ 	.short	0x0100
        /*076e*/ 	.byte	0x08
	.zero		1


	//   ....[10]....
        /*0770*/ 	.word	0x000005f0
        /*0774*/ 	.word	0x000000ff
        /*0778*/ 	.word	0x00016870
        /*077c*/ 	.short	0x0100
        /*077e*/ 	.byte	0x06
	.zero		1


	//   ....[11]....
        /*0780*/ 	.word	0x00000600
        /*0784*/ 	.word	0x000000ff
        /*0788*/ 	.word	0x00016880
        /*078c*/ 	.short	0x0100
        /*078e*/ 	.byte	0x06
	.zero		1


	//   ....[12]....
        /*0790*/ 	.word	0x00000610
        /*0794*/ 	.word	0x000000ff
        /*0798*/ 	.word	0x00016878
        /*079c*/ 	.short	0x0100
        /*079e*/ 	.byte	0x06
	.zero		1


	//   ....[13]....
        /*07a0*/ 	.word	0x00000620
        /*07a4*/ 	.word	0x000000ff
        /*07a8*/ 	.word	0x00016888
        /*07ac*/ 	.short	0x0100
        /*07ae*/ 	.byte	0x06
	.zero		1


	//   ....[14]....
        /*07b0*/ 	.word	0x00000750
        /*07b4*/ 	.word	0x000000ff
        /*07b8*/ 	.word	0x00016890
        /*07bc*/ 	.short	0x0100
        /*07be*/ 	.byte	0x08
	.zero		1


	//   ....[15]....
        /*07c0*/ 	.word	0x00000760
        /*07c4*/ 	.word	0x000000ff
        /*07c8*/ 	.word	0x000168a0
        /*07cc*/ 	.short	0x0100
        /*07ce*/ 	.byte	0x08
	.zero		1


	//   ....[16]....
        /*07d0*/ 	.word	0x00000770
        /*07d4*/ 	.word	0x000000ff
        /*07d8*/ 	.word	0x00016898
        /*07dc*/ 	.short	0x0100
        /*07de*/ 	.byte	0x08
	.zero		1


	//   ....[17]....
        /*07e0*/ 	.word	0x00000780
        /*07e4*/ 	.word	0x000000ff
        /*07e8*/ 	.word	0x000168a8
        /*07ec*/ 	.short	0x0100
        /*07ee*/ 	.byte	0x08
	.zero		1


	//   ....[18]....
        /*07f0*/ 	.word	0x000008b0
        /*07f4*/ 	.word	0x000000ff
        /*07f8*/ 	.word	0x000168b0
        /*07fc*/ 	.short	0x0100
        /*07fe*/ 	.byte	0x08
	.zero		1


	//   ....[19]....
        /*0800*/ 	.word	0x000008c0
        /*0804*/ 	.word	0x000000ff
        /*0808*/ 	.word	0x000168c0
        /*080c*/ 	.short	0x0100
        /*080e*/ 	.byte	0x08
	.zero		1


	//   ....[20]....
        /*0810*/ 	.word	0x000008d0
        /*0814*/ 	.word	0x000000ff
        /*0818*/ 	.word	0x000168b8
        /*081c*/ 	.short	0x0100
        /*081e*/ 	.byte	0x08
	.zero		1


	//   ....[21]....
        /*0820*/ 	.word	0x000008e0
        /*0824*/ 	.word	0x000000ff
        /*0828*/ 	.word	0x000168c8
        /*082c*/ 	.short	0x0100
        /*082e*/ 	.byte	0x08
	.zero		1


	//   ....[22]....
        /*0830*/ 	.word	0x00001aa0
        /*0834*/ 	.word	0x000000ff
        /*0838*/ 	.word	0x00016800
        /*083c*/ 	.short	0x010a
        /*083e*/ 	.byte	0x2d
	.zero		1


	//   ....[23]....
        /*0840*/ 	.word	0x00001b20
        /*0844*/ 	.word	0x00000005
        /*0848*/ 	.word	0x00016830
        /*084c*/ 	.short	0x010a
        /*084e*/ 	.byte	0x3f
	.zero		1


	//   ....[24]....
        /*0850*/ 	.word	0x00001b80
        /*0854*/ 	.word	0x00000005
        /*0858*/ 	.word	0x00016830
        /*085c*/ 	.short	0x010a
        /*085e*/ 	.byte	0x3f
	.zero		1


	//   ....[25]....
        /*0860*/ 	.word	0x00001f20
        /*0864*/ 	.word	0x00000000
        /*0868*/ 	.word	0x00000000
        /*086c*/ 	.short	0x0101
        /*086e*/ 	.byte	0x3f
	.zero		1


	//   ....[26]....
        /*0870*/ 	.word	0x00004d50
        /*0874*/ 	.word	0x000000ff
        /*0878*/ 	.word	0x00016830
        /*087c*/ 	.short	0x010a
        /*087e*/ 	.byte	0x06
	.zero		1


	//   ....[27]....
        /*0880*/ 	.word	0x00004d90
        /*0884*/ 	.word	0x000000ff
        /*0888*/ 	.word	0x00016830
        /*088c*/ 	.short	0x010a
        /*088e*/ 	.byte	0x06
	.zero		1


	//   ....[28]....
        /*0890*/ 	.word	0x00004f70
        /*0894*/ 	.word	0x000000ff
        /*0898*/ 	.word	0x00016850
        /*089c*/ 	.short	0x010a
        /*089e*/ 	.byte	0x06
	.zero		1


	//   ....[29]....
        /*08a0*/ 	.word	0x00004fb0
        /*08a4*/ 	.word	0x000000ff
        /*08a8*/ 	.word	0x00016850
        /*08ac*/ 	.short	0x010a
        /*08ae*/ 	.byte	0x06
	.zero		1


	//   ....[30]....
        /*08b0*/ 	.word	0x000053f0
        /*08b4*/ 	.word	0x00000008
        /*08b8*/ 	.word	0x00000000
        /*08bc*/ 	.short	0x0101
        /*08be*/ 	.byte	0x3f
	.zero		1


	//   ....[31]....
        /*08c0*/ 	.word	0x00007080
        /*08c4*/ 	.word	0x00000019
        /*08c8*/ 	.word	0x00000000
        /*08cc*/ 	.short	0x0101
        /*08ce*/ 	.byte	0x3f
	.zero		1


	//   ....[32]....
        /*08d0*/ 	.word	0x00007d90
        /*08d4*/ 	.word	0x000000ff
        /*08d8*/ 	.word	0x00016830
        /*08dc*/ 	.short	0x010a
        /*08de*/ 	.byte	0x06
	.zero		1


	//   ....[33]....
        /*08e0*/ 	.word	0x00007dd0
        /*08e4*/ 	.word	0x000000ff
        /*08e8*/ 	.word	0x00016830
        /*08ec*/ 	.short	0x010a
        /*08ee*/ 	.byte	0x06
	.zero		1


	//   ....[34]....
        /*08f0*/ 	.word	0x00007fb0
        /*08f4*/ 	.word	0x000000ff
        /*08f8*/ 	.word	0x00016850
        /*08fc*/ 	.short	0x010a
        /*08fe*/ 	.byte	0x06
	.zero		1


	//   ....[35]....
        /*0900*/ 	.word	0x00007ff0
        /*0904*/ 	.word	0x000000ff
        /*0908*/ 	.word	0x00016850
        /*090c*/ 	.short	0x010a
        /*090e*/ 	.byte	0x06
	.zero		1


	//   ....[36]....
        /*0910*/ 	.word	0x00009250
        /*0914*/ 	.word	0x0000001b
        /*0918*/ 	.word	0x00000000
        /*091c*/ 	.short	0x0101
        /*091e*/ 	.byte	0x3f
	.zero		1


	//   ....[37]....
        /*0920*/ 	.word	0x00009300
        /*0924*/ 	.word	0x0000001f
        /*0928*/ 	.word	0x00000000
        /*092c*/ 	.short	0x0101
        /*092e*/ 	.byte	0x3f
	.zero		1


	//   ....[38]....
        /*0930*/ 	.word	0x00009a90
        /*0934*/ 	.word	0x000000ff
        /*0938*/ 	.word	0x00016830
        /*093c*/ 	.short	0x010a
        /*093e*/ 	.byte	0x06
	.zero		1


	//   ....[39]....
        /*0940*/ 	.word	0x00009ad0
        /*0944*/ 	.word	0x000000ff
        /*0948*/ 	.word	0x00016830
        /*094c*/ 	.short	0x010a
        /*094e*/ 	.byte	0x06
	.zero		1


	//   ....[40]....
        /*0950*/ 	.word	0x00009cb0
        /*0954*/ 	.word	0x000000ff
        /*0958*/ 	.word	0x00016850
        /*095c*/ 	.short	0x010a
        /*095e*/ 	.byte	0x06
	.zero		1


	//   ....[41]....
        /*0960*/ 	.word	0x00009cf0
        /*0964*/ 	.word	0x000000ff
        /*0968*/ 	.word	0x00016850
        /*096c*/ 	.short	0x010a
        /*096e*/ 	.byte	0x06
	.zero		1


	//   ....[42]....
        /*0970*/ 	.word	0x0000a150
        /*0974*/ 	.word	0x0000000a
        /*0978*/ 	.word	0x00000000
        /*097c*/ 	.short	0x0101
        /*097e*/ 	.byte	0x3f
	.zero		1


	//   ....[43]....
        /*0980*/ 	.word	0x0000bd80
        /*0984*/ 	.word	0x00000019
        /*0988*/ 	.word	0x00000000
        /*098c*/ 	.short	0x0101
        /*098e*/ 	.byte	0x3f
	.zero		1


	//   ....[44]....
        /*0990*/ 	.word	0x0000c750
        /*0994*/ 	.word	0x000000ff
        /*0998*/ 	.word	0x00016850
        /*099c*/ 	.short	0x010a
        /*099e*/ 	.byte	0x05
	.zero		1


	//   ....[45]....
        /*09a0*/ 	.word	0x0000c790
        /*09a4*/ 	.word	0x000000ff
        /*09a8*/ 	.word	0x00016850
        /*09ac*/ 	.short	0x010a
        /*09ae*/ 	.byte	0x05
	.zero		1


	//   ....[46]....
        /*09b0*/ 	.word	0x0000cca0
        /*09b4*/ 	.word	0x00000000
        /*09b8*/ 	.word	0x00000000
        /*09bc*/ 	.short	0x0101
        /*09be*/ 	.byte	0x3f
	.zero		1


	//   ....[47]....
        /*09c0*/ 	.word	0x0000db80
        /*09c4*/ 	.word	0x00000000
        /*09c8*/ 	.word	0x00000000
        /*09cc*/ 	.short	0x0101
        /*09ce*/ 	.byte	0x3f
	.zero		1


	//   ....[48]....
        /*09d0*/ 	.word	0x00010590
        /*09d4*/ 	.word	0x00000003
        /*09d8*/ 	.word	0x00016840
        /*09dc*/ 	.short	0x010a
        /*09de*/ 	.byte	0x3f
	.zero		1


	//   ....[49]....
        /*09e0*/ 	.word	0x00011570
        /*09e4*/ 	.word	0x00000016
        /*09e8*/ 	.word	0x00016800
        /*09ec*/ 	.short	0x0107
        /*09ee*/ 	.byte	0x3f
	.zero		1


	//   ....[50]....
        /*09f0*/ 	.word	0x00011670
        /*09f4*/ 	.word	0x00000016
        /*09f8*/ 	.word	0x00016800
        /*09fc*/ 	.short	0x0101
        /*09fe*/ 	.byte	0x3f
	.zero		1


	//   ....[51]....
        /*0a00*/ 	.word	0x00011690
        /*0a04*/ 	.word	0x00000016
        /*0a08*/ 	.word	0x00016820
        /*0a0c*/ 	.short	0x010a
        /*0a0e*/ 	.byte	0x3f
	.zero		1


	//   ....[52]....
        /*0a10*/ 	.word	0x000119b0
        /*0a14*/ 	.word	0x00000002
        /*0a18*/ 	.word	0x00016840
        /*0a1c*/ 	.short	0x010a
        /*0a1e*/ 	.byte	0x3f
	.zero		1


	//   ....[53]....
        /*0a20*/ 	.word	0x00011c30
        /*0a24*/ 	.word	0x00000003
        /*0a28*/ 	.word	0x00000060
        /*0a2c*/ 	.short	0x010a
        /*0a2e*/ 	.byte	0x3f
	.zero		1


	//   ....[54]....
        /*0a30*/ 	.word	0x00012190
        /*0a34*/ 	.word	0x00000002
        /*0a38*/ 	.word	0x00016840
        /*0a3c*/ 	.short	0x010a
        /*0a3e*/ 	.byte	0x3f
	.zero		1


	//   ....[55]....
        /*0a40*/ 	.word	0x00012410
        /*0a44*/ 	.word	0x0000000a
        /*0a48*/ 	.word	0x00000060
        /*0a4c*/ 	.short	0x010a
        /*0a4e*/ 	.byte	0x3f
	.zero		1


	//   ....[56]....
        /*0a50*/ 	.word	0x000128a0
        /*0a54*/ 	.word	0x00000002
        /*0a58*/ 	.word	0x00016840
        /*0a5c*/ 	.short	0x010a
        /*0a5e*/ 	.byte	0x3f
	.zero		1


	//   ....[57]....
        /*0a60*/ 	.word	0x00012b30
        /*0a64*/ 	.word	0x00000007
        /*0a68*/ 	.word	0x00000060
        /*0a6c*/ 	.short	0x010a
        /*0a6e*/ 	.byte	0x3f
	.zero		1


	//   ....[58]....
        /*0a70*/ 	.word	0x00012f70
        /*0a74*/ 	.word	0x00000003
        /*0a78*/ 	.word	0x00016860
        /*0a7c*/ 	.short	0x010a
        /*0a7e*/ 	.byte	0x3f
	.zero		1


	//   ....[59]....
        /*0a80*/ 	.word	0x00013ec0
        /*0a84*/ 	.word	0x00000009
        /*0a88*/ 	.word	0x00016820
        /*0a8c*/ 	.short	0x010a
        /*0a8e*/ 	.byte	0x3f
	.zero		1


	//   ....[60]....
        /*0a90*/ 	.word	0x00014060
        /*0a94*/ 	.word	0x00000005
        /*0a98*/ 	.word	0x00000000
        /*0a9c*/ 	.short	0x010a
        /*0a9e*/ 	.byte	0x3f
	.zero		1


	//   ....[61]....
        /*0aa0*/ 	.word	0x000140d0
        /*0aa4*/ 	.word	0x00000003
        /*0aa8*/ 	.word	0x00000000
        /*0aac*/ 	.short	0x010a
        /*0aae*/ 	.byte	0x3f
	.zero		1


	//   ....[62]....
        /*0ab0*/ 	.word	0x00014130
        /*0ab4*/ 	.word	0x00000017
        /*0ab8*/ 	.word	0x00000000
        /*0abc*/ 	.short	0x010a
        /*0abe*/ 	.byte	0x3f
	.zero		1


	//   ....[63]....
        /*0ac0*/ 	.word	0x00014160
        /*0ac4*/ 	.word	0x00000007
        /*0ac8*/ 	.word	0x00000000
        /*0acc*/ 	.short	0x010a
        /*0ace*/ 	.byte	0x3f
	.zero		1


	//   ....[64]....
        /*0ad0*/ 	.word	0x000141d0
        /*0ad4*/ 	.word	0x00000003
        /*0ad8*/ 	.word	0x00016800
        /*0adc*/ 	.short	0x010a
        /*0ade*/ 	.byte	0x3f
	.zero		1


	//   ....[65]....
        /*0ae0*/ 	.word	0x00014220
        /*0ae4*/ 	.word	0x00000005
        /*0ae8*/ 	.word	0x00016830
        /*0aec*/ 	.short	0x010a
        /*0aee*/ 	.byte	0x3f
	.zero		1


	//   ....[66]....
        /*0af0*/ 	.word	0x00014280
        /*0af4*/ 	.word	0x00000007
        /*0af8*/ 	.word	0x00016830
        /*0afc*/ 	.short	0x010a
        /*0afe*/ 	.byte	0x3f
	.zero		1


	//   ....[67]....
        /*0b00*/ 	.word	0x000142e0
        /*0b04*/ 	.word	0x00000007
        /*0b08*/ 	.word	0x00016850
        /*0b0c*/ 	.short	0x010a
        /*0b0e*/ 	.byte	0x3f
	.zero		1


	//   ....[68]....
        /*0b10*/ 	.word	0x00014340
        /*0b14*/ 	.word	0x00000003
        /*0b18*/ 	.word	0x00016830
        /*0b1c*/ 	.short	0x010a
        /*0b1e*/ 	.byte	0x3f
	.zero		1


	//   ....[69]....
        /*0b20*/ 	.word	0x000143a0
        /*0b24*/ 	.word	0x00000003
        /*0b28*/ 	.word	0x00016850
        /*0b2c*/ 	.short	0x010a
        /*0b2e*/ 	.byte	0x3f
	.zero		1


	//   ....[70]....
        /*0b30*/ 	.word	0x00014400
        /*0b34*/ 	.word	0x00000003
        /*0b38*/ 	.word	0x00016830
        /*0b3c*/ 	.short	0x010a
        /*0b3e*/ 	.byte	0x3f
	.zero		1


	//   ....[71]....
        /*0b40*/ 	.word	0x00014460
        /*0b44*/ 	.word	0x00000003
        /*0b48*/ 	.word	0x00016850
        /*0b4c*/ 	.short	0x010a
        /*0b4e*/ 	.byte	0x3f
	.zero		1


	//   ....[72]....
        /*0b50*/ 	.word	0x000144c0
        /*0b54*/ 	.word	0x00000007
        /*0b58*/ 	.word	0x00016850
        /*0b5c*/ 	.short	0x010a
        /*0b5e*/ 	.byte	0x3f
	.zero		1


	//   ....[73]....
        /*0b60*/ 	.word	0x00014660
        /*0b64*/ 	.word	0x00000003
        /*0b68*/ 	.word	0x00016840
        /*0b6c*/ 	.short	0x010a
        /*0b6e*/ 	.byte	0x3f
	.zero		1


	//   ....[74]....
        /*0b70*/ 	.word	0x00015540
        /*0b74*/ 	.word	0x00000016
        /*0b78*/ 	.word	0x00016820
        /*0b7c*/ 	.short	0x010a
        /*0b7e*/ 	.byte	0x3f
	.zero		1


	//   ....[75]....
        /*0b80*/ 	.word	0x00015590
        /*0b84*/ 	.word	0x00000002
        /*0b88*/ 	.word	0x00016840
        /*0b8c*/ 	.short	0x010a
        /*0b8e*/ 	.byte	0x3f
	.zero		1


	//   ....[76]....
        /*0b90*/ 	.word	0x000155e0
        /*0b94*/ 	.word	0x00000003
        /*0b98*/ 	.word	0x00000060
        /*0b9c*/ 	.short	0x010a
        /*0b9e*/ 	.byte	0x3f
	.zero		1


	//   ....[77]....
        /*0ba0*/ 	.word	0x00015630
        /*0ba4*/ 	.word	0x00000002
        /*0ba8*/ 	.word	0x00016840
        /*0bac*/ 	.short	0x010a
        /*0bae*/ 	.byte	0x3f
	.zero		1


	//   ....[78]....
        /*0bb0*/ 	.word	0x00015680
        /*0bb4*/ 	.word	0x0000000a
        /*0bb8*/ 	.word	0x00000060
        /*0bbc*/ 	.short	0x010a
        /*0bbe*/ 	.byte	0x3f
	.zero		1


	//   ....[79]....
        /*0bc0*/ 	.word	0x000156d0
        /*0bc4*/ 	.word	0x00000002
        /*0bc8*/ 	.word	0x00016840
        /*0bcc*/ 	.short	0x010a
        /*0bce*/ 	.byte	0x3f
	.zero		1


	//   ....[80]....
        /*0bd0*/ 	.word	0x00015720
        /*0bd4*/ 	.word	0x00000007
        /*0bd8*/ 	.word	0x00000060
        /*0bdc*/ 	.short	0x010a
        /*0bde*/ 	.byte	0x3f
	.zero		1


	//   ....[81]....
        /*0be0*/ 	.word	0x00015770
        /*0be4*/ 	.word	0x00000003
        /*0be8*/ 	.word	0x00016860
        /*0bec*/ 	.short	0x010a
        /*0bee*/ 	.byte	0x3f
	.zero		1


	//   ....[82]....
        /*0bf0*/ 	.word	0x000160f0
        /*0bf4*/ 	.word	0x00000009
        /*0bf8*/ 	.word	0x00016820
        /*0bfc*/ 	.short	0x010a
        /*0bfe*/ 	.byte	0x3f
	.zero		1


	//   ....[83]....
        /*0c00*/ 	.word	0x00016290
        /*0c04*/ 	.word	0x00000005
        /*0c08*/ 	.word	0x00000000
        /*0c0c*/ 	.short	0x010a
        /*0c0e*/ 	.byte	0x3f
	.zero		1


	//   ....[84]....
        /*0c10*/ 	.word	0x000162e0
        /*0c14*/ 	.word	0x00000003
        /*0c18*/ 	.word	0x00000000
        /*0c1c*/ 	.short	0x010a
        /*0c1e*/ 	.byte	0x3f
	.zero		1


	//   ....[85]....
        /*0c20*/ 	.word	0x00016330
        /*0c24*/ 	.word	0x00000017
        /*0c28*/ 	.word	0x00000000
        /*0c2c*/ 	.short	0x010a
        /*0c2e*/ 	.byte	0x3f
	.zero		1


	//----- nvinfo : EIATTR_NUM_MBARRIERS
	.align		4
.L_1615:
        /*0c30*/ 	.byte	0x03, 0x38
        /*0c32*/ 	.short	0x0016


	//----- nvinfo : EIATTR_EXIT_INSTR_OFFSETS
	.align		4
        /*0c34*/ 	.byte	0x04, 0x1c
        /*0c36*/ 	.short	(.L_1617 - .L_1616)


	//   ....[0]....
.L_1616:
        /*0c38*/ 	.word	0x00000a80


	//   ....[1]....
        /*0c3c*/ 	.word	0x0000e7c0


	//   ....[2]....
        /*0c40*/ 	.word	0x000141b0


	//----- nvinfo : EIATTR_MAX_THREADS
	.align		4
.L_1617:
        /*0c44*/ 	.byte	0x04, 0x05
        /*0c46*/ 	.short	(.L_1619 - .L_1618)
.L_1618:
        /*0c48*/ 	.word	0x00000200
        /*0c4c*/ 	.word	0x00000001
        /*0c50*/ 	.word	0x00000001


	//----- nvinfo : EIATTR_CRS_STACK_SIZE
	.align		4
.L_1619:
        /*0c54*/ 	.byte	0x04, 0x1e
        /*0c56*/ 	.short	(.L_1621 - .L_1620)
.L_1620:
        /*0c58*/ 	.word	0x00000000


	//----- nvinfo : EIATTR_CBANK_PARAM_SIZE
	.align		4
.L_1621:
        /*0c5c*/ 	.byte	0x03, 0x19
        /*0c5e*/ 	.short	0x0af0


	//----- nvinfo : EIATTR_PARAM_CBANK
	.align		4
        /*0c60*/ 	.byte	0x04, 0x0a
        /*0c62*/ 	.short	(.L_1623 - .L_1622)
	.align		4
.L_1622:
        /*0c64*/ 	.word	index@(.nv.constant0._ZN7cutlass13device_kernelIN5flash11enable_sm90INS1_16FlashAttnFwdSm90INS1_25CollectiveMainloopFwdSm90ILi2EN4cute5tupleIJNS5_1CILi1EEES8_S8_EEENS6_IJNS7_ILi192EEENS7_ILi128EEENS7_ILi64EEEEEELi64ENS_10bfloat16_tEfNS_4arch4Sm90ELb0ELb1ELb0ELb1ELb0ELb0ELb0ELb1ELb1ELb1ELb0ELb0EEENS1_21CollectiveEpilogueFwdINS6_IJSA_SC_SB_EEES9_SE_SG_Li384ELb1ELb1ELb0ELb0EEENS1_36VarlenDynamicPersistentTileSchedulerILi192ELi128ELi384ELi128ELb0ELb1ELb1ELb1ELb0ELb1EEEEEEEEEvNT_6ParamsE)
        /*0c68*/ 	.short	0x0210
        /*0c6a*/ 	.short	0x0af0


	//----- nvinfo : EIATTR_SW_WAR
	.align		4
.L_1623:
        /*0c6c*/ 	.byte	0x04, 0x36
        /*0c6e*/ 	.short	(.L_1625 - .L_1624)
.L_1624:
        /*0c70*/ 	.word	0x00000008
.L_1625:


//--------------------- .nv.info._ZN7cutlass13device_kernelIN5flash11enable_sm90INS1_16FlashAttnFwdSm90INS1_25CollectiveMainloopFwdSm90ILi2EN4cute5tupleIJNS5_1CILi1EEES8_S8_EEENS6_IJNS7_ILi192EEENS7_ILi128EEENS7_ILi64EEEEEELi64ENS_10bfloat16_tEfNS_4arch4Sm90ELb0ELb1ELb0ELb1ELb0ELb1ELb0ELb1ELb1ELb1ELb0ELb0EEENS1_21CollectiveEpilogueFwdINS6_IJSA_SC_SB_EEES9_SE_SG_Li384ELb1ELb1ELb0ELb0EEENS1_36VarlenDynamicPersistentTileSchedulerILi192ELi128ELi384ELi128ELb0ELb1ELb1ELb1ELb0ELb1EEEEEEEEEvNT_6ParamsE --------------------------
	.section	.nv.info._ZN7cutlass13device_kernelIN5flash11enable_sm90INS1_16FlashAttnFwdSm90INS1_25CollectiveMainloopFwdSm90ILi2EN4cute5tupleIJNS5_1CILi1EEES8_S8_EEENS6_IJNS7_ILi192EEENS7_ILi128EEENS7_ILi64EEEEEELi64ENS_10bfloat16_tEfNS_4arch4Sm90ELb0ELb1ELb0ELb1ELb0ELb1ELb0ELb1ELb1ELb1ELb0ELb0EEENS1_21CollectiveEpilogueFwdINS6_IJSA_SC_SB_EEES9_SE_SG_Li384ELb1ELb1ELb0ELb0EEENS1_36VarlenDynamicPersistentTileSchedulerILi192ELi128ELi384ELi128ELb0ELb1ELb1ELb1ELb0ELb1EEEEEEEEEvNT_6ParamsE,"",@"SHT_CUDA_INFO"
	.sectionflags	@""
	.align	4


	//----- nvinfo : EIATTR_CUDA_API_VERSION
	.align		4
        /*0000*/ 	.byte	0x04, 0x37
        /*0002*/ 	.short	(.L_1627 - .L_1626)
.L_1626:
        /*0004*/ 	.word	0x00000082


	//----- nvinfo : EIATTR_KPARAM_INFO
	.align		4
.L_1627:
        /*0008*/ 	.byte	0x04, 0x17
        /*000a*/ 	.short	(.L_1629 - .L_1628)
.L_1628:
        /*000c*/ 	.word	0x00000000
        /*0010*/ 	.short	0x0000
        /*0012*/ 	.short	0x0070
        /*0014*/ 	.byte	0x00, 0xf0, 0x01, 0x2a


	//----- nvinfo : EIATTR_SPARSE_MMA_MASK
	.align		4
.L_1629:
        /*0018*/ 	.byte	0x03, 0x50
        /*001a*/ 	.short	0x0000


	//----- nvinfo : EIATTR_MAXREG_COUNT
	.align		4
        /*001c*/ 	.byte	0x03, 0x1b
        /*001e*/ 	.short	0x0080


	//----- nvinfo : EIATTR_NUM_BARRIERS
	.align		4
        /*0020*/ 	.byte	0x02, 0x4c
        /*0022*/ 	.byte	0x10
	.zero		1


	//----- nvinfo : EIATTR_EXTERNS
	.align		4
        /*0024*/ 	.byte	0x04, 0x0f
        /*0026*/ 	.short	(.L_1631 - .L_1630)


	//   ....[0]....
	.align		4
.L_1630:
        /*0028*/ 	.word	index@(__assertfail)


	//----- nvinfo : EIATTR_ANNOTATIONS
	.align		4
.L_1631:
        /*002c*/ 	.byte	0x04, 0x55
        /*002e*/ 	.short	(.L_1633 - .L_1632)


	//   ....[0]....
.L_1632:
        /* <DEDUP_REMOVED lines=76> */


	//----- nvinfo : EIATTR_MERCURY_ISA_VERSION
	.align		4
.L_1633:
        /*04e0*/ 	.byte	0x03, 0x5f
        /*04e2*/ 	.short	0x0101


	//----- nvinfo : EIATTR_UNUSED_LOAD_BYTE_OFFSET
	.align		4
        /*04e4*/ 	.byte	0x04, 0x44
        /*04e6*/ 	.short	(.L_1635 - .L_1634)


	//   ....[0]....
.L_1634:
        /*04e8*/ 	.word	0x00000ae0
        /*04ec*/ 	.word	0x0000fff0


	//   ....[1]....
        /*04f0*/ 	.word	0x00015480
        /*04f4*/ 	.word	0x0000fff0


	//----- nvinfo : EIATTR_INT_WARP_WIDE_INSTR_OFFSETS
	.align		4
.L_1635:
        /*04f8*/ 	.byte	0x04, 0x31
        /*04fa*/ 	.short	(.L_1637 - .L_1636)


	//   ....[0]....
.L_1636:
        /*04fc*/ 	.word	0x00000190


	//   ....[1]....
        /*0500*/ 	.word	0x000001d0


	//   ....[2]....
        /*0504*/ 	.word	0x00000240


	//   ....[3]....
        /*0508*/ 	.word	0x000195d0


	//   ....[4]....
        /*050c*/ 	.word	0x00019660


	//   ....[5]....
        /*0510*/ 	.word	0x0001c6e0


	//   ....[6]....
        /*0514*/ 	.word	0x0001c770


	//----- nvinfo : EIATTR_COOP_GROUP_MASK_REGIDS
	.align		4
.L_1637:
        /*0518*/ 	.byte	0x04, 0x29
        /*051a*/ 	.short	(.L_1639 - .L_1638)


	//   ....[0]....
.L_1638:
        /*051c*/ 	.word	0xffffffff


	//   ....[1]....
        /*0520*/ 	.word	0xffffffff


	//   ....[2]....
        /*0524*/ 	.word	0xffffffff


	//   ....[3]....
        /*0528*/ 	.word	0xffffffff


	//   ....[4]....
        /*052c*/ 	.word	0xffffffff


	//   ....[5]....
        /*0530*/ 	.word	0xffffffff


	//   ....[6]....
        /*0534*/ 	.word	0xffffffff


	//   ....[7]....
        /*0538*/ 	.word	0xffffffff


	//   ....[8]....
        /*053c*/ 	.word	0xffffffff


	//   ....[9]....
        /*0540*/ 	.word	0xffffffff


	//   ....[10]....
        /*0544*/ 	.word	0xffffffff


	//   ....[11]....
        /*0548*/ 	.word	0xffffffff


	//   ....[12]....
        /*054c*/ 	.word	0xffffffff


	//   ....[13]....
        /*0550*/ 	.word	0xffffffff


	//   ....[14]....
        /*0554*/ 	.word	0xffffffff


	//   ....[15]....
        /*0558*/ 	.word	0xffffffff


	//   ....[16]....
        /*055c*/ 	.word	0xffffffff


	//   ....[17]....
        /*0560*/ 	.word	0xffffffff


	//   ....[18]....
        /*0564*/ 	.word	0xffffffff


	//   ....[19]....
        /*0568*/ 	.word	0xffffffff


	//   ....[20]....
        /*056c*/ 	.word	0xffffffff


	//   ....[21]....
        /*0570*/ 	.word	0xffffffff


	//   ....[22]....
        /*0574*/ 	.word	0xffffffff


	//   ....[23]....
        /*0578*/ 	.word	0xffffffff


	//   ....[24]....
        /*057c*/ 	.word	0xffffffff


	//   ....[25]....
        /*0580*/ 	.word	0xffffffff


	//   ....[26]....
        /*0584*/ 	.word	0xffffffff


	//   ....[27]....
        /*0588*/ 	.word	0xffffffff


	//   ....[28]....
        /*058c*/ 	.word	0xffffffff


	//   ....[29]....
        /*0590*/ 	.word	0xffffffff


	//   ....[30]....
        /*0594*/ 	.word	0xffffffff


	//   ....[31]....
        /*0598*/ 	.word	0xffffffff


	//   ....[32]....
        /*059c*/ 	.word	0xffffffff


	//   ....[33]....
        /*05a0*/ 	.word	0xffffffff


	//   ....[34]....
        /*05a4*/ 	.word	0xffffffff


	//   ....[35]....
        /*05a8*/ 	.word	0xffffffff


	//   ....[36]....
        /*05ac*/ 	.word	0xffffffff


	//   ....[37]....
        /*05b0*/ 	.word	0xffffffff


	//   ....[38]....
        /*05b4*/ 	.word	0xffffffff


	//   ....[39]....
        /*05b8*/ 	.word	0xffffffff


	//   ....[40]....
        /*05bc*/ 	.word	0xffffffff


	//   ....[41]....
        /*05c0*/ 	.word	0xffffffff


	//   ....[42]....
        /*05c4*/ 	.word	0xffffffff


	//   ....[43]....
        /*05c8*/ 	.word	0xffffffff


	//   ....[44]....
        /*05cc*/ 	.word	0xffffffff


	//   ....[45]....
        /*05d0*/ 	.word	0xffffffff


	//   ....[46]....
        /*05d4*/ 	.word	0xffffffff


	//   ....[47]....
        /*05d8*/ 	.word	0xffffffff


	//   ....[48]....
        /*05dc*/ 	.word	0xffffffff


	//   ....[49]....
        /*05e0*/ 	.word	0xffffffff


	//   ....[50]....
        /*05e4*/ 	.word	0xffffffff


	//   ....[51]....
        /*05e8*/ 	.word	0xffffffff


	//   ....[52]....
        /*05ec*/ 	.word	0xffffffff


	//   ....[53]....
        /*05f0*/ 	.word	0xffffffff


	//   ....[54]....
        /*05f4*/ 	.word	0xffffffff


	//   ....[55]....
        /*05f8*/ 	.word	0xffffffff


	//   ....[56]....
        /*05fc*/ 	.word	0xffffffff


	//   ....[57]....
        /*0600*/ 	.word	0xffffffff


	//   ....[58]....
        /*0604*/ 	.word	0xffffffff


	//   ....[59]....
        /*0608*/ 	.word	0xffffffff


	//   ....[60]....
        /*060c*/ 	.word	0xffffffff


	//   ....[61]....
        /*0610*/ 	.word	0xffffffff


	//   ....[62]....
        /*0614*/ 	.word	0xffffffff


	//   ....[63]....
        /*0618*/ 	.word	0xffffffff


	//   ....[64]....
        /*061c*/ 	.word	0xffffffff


	//   ....[65]....
        /*0620*/ 	.word	0xffffffff


	//   ....[66]....
        /*0624*/ 	.word	0xffffffff


	//   ....[67]....
        /*0628*/ 	.word	0xffffffff


	//   ....[68]....
        /*062c*/ 	.word	0xffffffff


	//   ....[69]....
        /*0630*/ 	.word	0xffffffff


	//   ....[70]....
        /*0634*/ 	.word	0xffffffff


	//   ....[71]....
        /*0638*/ 	.word	0xffffffff


	//   ....[72]....
        /*063c*/ 	.word	0xffffffff


	//   ....[73]....
        /*0640*/ 	.word	0xffffffff


	//   ....[74]....
        /*0644*/ 	.word	0xffffffff


	//   ....[75]....
        /*0648*/ 	.word	0xffffffff


	//   ....[76]....
        /*064c*/ 	.word	0xffffffff


	//   ....[77]....
        /*0650*/ 	.word	0xffffffff


	//   ....[78]....
        /*0654*/ 	.word	0xffffffff


	//   ....[79]....
        /*0658*/ 	.word	0xffffffff


	//   ....[80]....
        /*065c*/ 	.word	0xffffffff


	//   ....[81]....
        /*0660*/ 	.word	0xffffffff


	//   ....[82]....
        /*0664*/ 	.word	0xffffffff


	//   ....[83]....
        /*0668*/ 	.word	0xffffffff


	//   ....[84]....
        /*066c*/ 	.word	0xffffffff


	//   ....[85]....
        /*0670*/ 	.word	0xffffffff


	//   ....[86]....
        /*0674*/ 	.word	0xffffffff


	//   ....[87]....
        /*0678*/ 	.word	0xffffffff


	//   ....[88]....
        /*067c*/ 	.word	0xffffffff


	//   ....[89]....
        /*0680*/ 	.word	0xffffffff


	//   ....[90]....
        /*0684*/ 	.word	0xffffffff


	//   ....[91]....
        /*0688*/ 	.word	0xffffffff


	//   ....[92]....
        /*068c*/ 	.word	0xffffffff


	//   ....[93]....
        /*0690*/ 	.word	0xffffffff


	//   ....[94]....
        /*0694*/ 	.word	0xffffffff


	//   ....[95]....
        /*0698*/ 	.word	0xffffffff


	//   ....[96]....
        /*069c*/ 	.word	0xffffffff


	//   ....[97]....
        /*06a0*/ 	.word	0xffffffff


	//   ....[98]....
        /*06a4*/ 	.word	0xffffffff


	//   ....[99]....
        /*06a8*/ 	.word	0xffffffff


	//   ....[100]....
        /*06ac*/ 	.word	0xffffffff


	//   ....[101]....
        /*06b0*/ 	.word	0xffffffff


	//   ....[102]....
        /*06b4*/ 	.word	0xffffffff


	//   ....[103]....
        /*06b8*/ 	.word	0xffffffff


	//   ....[104]....
        /*06bc*/ 	.word	0xffffffff


	//   ....[105]....
        /*06c0*/ 	.word	0xffffffff


	//   ....[106]....
        /*06c4*/ 	.word	0xffffffff


	//   ....[107]....
        /*06c8*/ 	.word	0xffffffff


	//   ....[108]....
        /*06cc*/ 	.word	0xffffffff


	//   ....[109]....
        /*06d0*/ 	.word	0xffffffff


	//   ....[110]....
        /*06d4*/ 	.word	0xffffffff


	//   ....[111]....
        /*06d8*/ 	.word	0xffffffff


	//   ....[112]....
        /*06dc*/ 	.word	0xffffffff


	//   ....[113]....
        /*06e0*/ 	.word	0xffffffff


	//   ....[114]....
        /*06e4*/ 	.word	0xffffffff


	//   ....[115]....
        /*06e8*/ 	.word	0xffffffff


	//   ....[116]....
        /*06ec*/ 	.word	0xffffffff


	//   ....[117]....
        /*06f0*/ 	.word	0xffffffff


	//   ....[118]....
        /*06f4*/ 	.word	0xffffffff


	//   ....[119]....
        /*06f8*/ 	.word	0xffffffff


	//   ....[120]....
        /*06fc*/ 	.word	0xffffffff


	//   ....[121]....
        /*0700*/ 	.word	0xffffffff


	//   ....[122]....
        /*0704*/ 	.word	0xffffffff


	//   ....[123]....
        /*0708*/ 	.word	0xffffffff


	//   ....[124]....
        /*070c*/ 	.word	0xffffffff


	//   ....[125]....
        /*0710*/ 	.word	0xffffffff


	//   ....[126]....
        /*0714*/ 	.word	0xffffffff


	//   ....[127]....
        /*0718*/ 	.word	0xffffffff


	//   ....[128]....
        /*071c*/ 	.word	0xffffffff


	//   ....[129]....
        /*0720*/ 	.word	0xffffffff


	//   ....[130]....
        /*0724*/ 	.word	0x0500000f


	//   ....[131]....
        /*0728*/ 	.word	0x0500000f


	//   ....[132]....
        /*072c*/ 	.word	0x0500000f


	//   ....[133]....
        /*0730*/ 	.word	0x0500000f


	//   ....[134]....
        /*0734*/ 	.word	0x0500000f


	//   ....[135]....
        /*0738*/ 	.word	0x0500000f


	//   ....[136]....
        /*073c*/ 	.word	0x0500000f


	//   ....[137]....
        /*0740*/ 	.word	0x0500000f


	//   ....[138]....
        /*0744*/ 	.word	0x0500000f


	//   ....[139]....
        /*0748*/ 	.word	0x0500000f


	//   ....[140]....
        /*074c*/ 	.word	0x0500000f


	//   ....[141]....
        /*0750*/ 	.word	0x0500000f


	//   ....[142]....
        /*0754*/ 	.word	0x0500000f


	//   ....[143]....
        /*0758*/ 	.word	0x0500000f


	//   ....[144]....
        /*075c*/ 	.word	0x0500000f


	//   ....[145]....
        /*0760*/ 	.word	0x0500000f


	//   ....[146]....
        /*0764*/ 	.word	0x0500000f


	//   ....[147]....
        /*0768*/ 	.word	0x0500000f


	//   ....[148]....
        /*076c*/ 	.word	0x0500000f


	//   ....[149]....
        /*0770*/ 	.word	0x0500000f


	//   ....[150]....
        /*0774*/ 	.word	0x0500000f


	//   ....[151]....
        /*0778*/ 	.word	0x0500000f


	//   ....[152]....
        /*077c*/ 	.word	0x0500000f


	//   ....[153]....
        /*0780*/ 	.word	0x0500000f


	//   ....[154]....
        /*0784*/ 	.word	0x0500000f


	//   ....[155]....
        /*0788*/ 	.word	0x0500000f


	//   ....[156]....
        /*078c*/ 	.word	0x0500000f


	//   ....[157]....
        /*0790*/ 	.word	0x0500000f


	//   ....[158]....
        /*0794*/ 	.word	0x0500000f


	//   ....[159]....
        /*0798*/ 	.word	0x0500000f


	//   ....[160]....
        /*079c*/ 	.word	0x0500000f


	//   ....[161]....
        /*07a0*/ 	.word	0x0500000f


	//   ....[162]....
        /*07a4*/ 	.word	0x0500000f


	//   ....[163]....
        /*07a8*/ 	.word	0x0500000f


	//   ....[164]....
        /*07ac*/ 	.word	0x0500000f


	//   ....[165]....
        /*07b0*/ 	.word	0x0500000f


	//   ....[166]....
        /*07b4*/ 	.word	0x0500000f


	//   ....[167]....
        /*07b8*/ 	.word	0x0500000f


	//   ....[168]....
        /*07bc*/ 	.word	0x0500000f


	//   ....[169]....
        /*07c0*/ 	.word	0x0500000f


	//   ....[170]....
        /*07c4*/ 	.word	0x0500000f


	//   ....[171]....
        /*07c8*/ 	.word	0x0500000f


	//   ....[172]....
        /*07cc*/ 	.word	0x0500000f


	//   ....[173]....
        /*07d0*/ 	.word	0x0500000f


	//   ....[174]....
        /*07d4*/ 	.word	0x0500000f


	//   ....[175]....
        /*07d8*/ 	.word	0x0500000f


	//   ....[176]....
        /*07dc*/ 	.word	0x0500000f


	//   ....[177]....
        /*07e0*/ 	.word	0x0500000f


	//   ....[178]....
        /*07e4*/ 	.word	0x0500000f


	//   ....[179]....
        /*07e8*/ 	.word	0x0500000f


	//   ....[180]....
        /*07ec*/ 	.word	0x0500000f


	//   ....[181]....
        /*07f0*/ 	.word	0x0500000f


	//   ....[182]....
        /*07f4*/ 	.word	0x0500000f


	//   ....[183]....
        /*07f8*/ 	.word	0x0500000f


	//   ....[184]....
        /*07fc*/ 	.word	0x0500000f


	//   ....[185]....
        /*0800*/ 	.word	0x0500000f


	//   ....[186]....
        /*0804*/ 	.word	0x0500000f


	//   ....[187]....
        /*0808*/ 	.word	0x0500000f


	//   ....[188]....
        /*080c*/ 	.word	0x0500000f


	//   ....[189]....
        /*0810*/ 	.word	0x0500000f


	//   ....[190]....
        /*0814*/ 	.word	0x0500000f


	//   ....[191]....
        /*0818*/ 	.word	0x0500000f


	//   ....[192]....
        /*081c*/ 	.word	0x0500000f


	//   ....[193]....
        /*0820*/ 	.word	0x0500000f


	//   ....[194]....
        /*0824*/ 	.word	0x0500000f


	//   ....[195]....
        /*0828*/ 	.word	0x0500000f


	//   ....[196]....
        /*082c*/ 	.word	0x0500000f


	//   ....[197]....
        /*0830*/ 	.word	0x0500000f


	//   ....[198]....
        /*0834*/ 	.word	0x0500000f


	//----- nvinfo : EIATTR_COOP_GROUP_INSTR_OFFSETS
	.align		4
.L_1639:
        /*0838*/ 	.byte	0x04, 0x28
        /*083a*/ 	.short	(.L_1641 - .L_1640)


	//   ....[0]....
.L_1640:
        /*083c*/ 	.word	0x00000070


	//   ....[1]....
        /*0840*/ 	.word	0x000001a0


	//   ....[2]....
        /*0844*/ 	.word	0x000001f0


	//   ....[3]....
        /*0848*/ 	.word	0x00000420


	//   ....[4]....
        /*084c*/ 	.word	0x00000580


	//   ....[5]....
        /*0850*/ 	.word	0x000006a0


	//   ....[6]....
        /*0854*/ 	.word	0x00000800


	//   ....[7]....
        /*0858*/ 	.word	0x000061f0


	//   ....[8]....
        /*085c*/ 	.word	0x000069c0


	//   ....[9]....
        /*0860*/ 	.word	0x000069d0


	//   ....[10]....
        /*0864*/ 	.word	0x000069e0


	//   ....[11]....
        /*0868*/ 	.word	0x000069f0


	//   ....[12]....
        /*086c*/ 	.word	0x00006d20


	//   ....[13]....
        /*0870*/ 	.word	0x00006d30


	//   ....[14]....
        /*0874*/ 	.word	0x00006d40


	//   ....[15]....
        /*0878*/ 	.word	0x00006d50


	//   ....[16]....
        /*087c*/ 	.word	0x00008160


	//   ....[17]....
        /*0880*/ 	.word	0x00008170


	//   ....[18]....
        /*0884*/ 	.word	0x00008180


	//   ....[19]....
        /*0888*/ 	.word	0x00008190


	//   ....[20]....
        /*088c*/ 	.word	0x00008290


	//   ....[21]....
        /*0890*/ 	.word	0x000082b0


	//   ....[22]....
        /*0894*/ 	.word	0x00008340


	//   ....[23]....
        /*0898*/ 	.word	0x00008370


	//   ....[24]....
        /*089c*/ 	.word	0x00009ad0


	//   ....[25]....
        /*08a0*/ 	.word	0x00009db0


	//   ....[26]....
        /*08a4*/ 	.word	0x0000b010


	//   ....[27]....
        /*08a8*/ 	.word	0x0000b120


	//   ....[28]....
        /*08ac*/ 	.word	0x0000ba20


	//   ....[29]....
        /*08b0*/ 	.word	0x0000ba90


	//   ....[30]....
        /*08b4*/ 	.word	0x0000d2e0


	//   ....[31]....
        /*08b8*/ 	.word	0x0000d560


	//   ....[32]....
        /*08bc*/ 	.word	0x0000e230


	//   ....[33]....
        /*08c0*/ 	.word	0x0000e390


	//   ....[34]....
        /*08c4*/ 	.word	0x0000ea60


	//   ....[35]....
        /*08c8*/ 	.word	0x0000ead0


	//   ....[36]....
        /*08cc*/ 	.word	0x00010460


	//   ....[37]....
        /*08d0*/ 	.word	0x00010480


	//   ....[38]....
        /*08d4*/ 	.word	0x000109a0


	//   ....[39]....
        /*08d8*/ 	.word	0x00010ac0


	//   ....[40]....
        /*08dc*/ 	.word	0x000124b0


	//   ....[41]....
        /*08e0*/ 	.word	0x00012730


	//   ....[42]....
        /*08e4*/ 	.word	0x000133f0


	//   ....[43]....
        /*08e8*/ 	.word	0x000134a0


	//   ....[44]....
        /*08ec*/ 	.word	0x00013be0


	//   ....[45]....
        /*08f0*/ 	.word	0x00013c20


	//   ....[46]....
        /*08f4*/ 	.word	0x00014c70


	//   ....[47]....
        /*08f8*/ 	.word	0x00014cb0


	//   ....[48]....
        /*08fc*/ 	.word	0x00014d90


	//   ....[49]....
        /*0900*/ 	.word	0x00015040


	//   ....[50]....
        /*0904*/ 	.word	0x00015cb0


	//   ....[51]....
        /*0908*/ 	.word	0x00015cf0


	//   ....[52]....
        /*090c*/ 	.word	0x00015d20


	//   ....[53]....
        /*0910*/ 	.word	0x00015d50


	//   ....[54]....
        /*0914*/ 	.word	0x000161a0


	//   ....[55]....
        /*0918*/ 	.word	0x000161e0


	//   ....[56]....
        /*091c*/ 	.word	0x00016200


	//   ....[57]....
        /*0920*/ 	.word	0x00016240


	//   ....[58]....
        /*0924*/ 	.word	0x00016260


	//   ....[59]....
        /*0928*/ 	.word	0x00016280


	//   ....[60]....
        /*092c*/ 	.word	0x000162a0


	//   ....[61]....
        /*0930*/ 	.word	0x000162d0


	//   ....[62]....
        /*0934*/ 	.word	0x00016af0


	//   ....[63]....
        /*0938*/ 	.word	0x00016b20


	//   ....[64]....
        /*093c*/ 	.word	0x00016b40


	//   ....[65]....
        /*0940*/ 	.word	0x00016b70


	//   ....[66]....
        /*0944*/ 	.word	0x00016ba0


	//   ....[67]....
        /*0948*/ 	.word	0x00016bb0


	//   ....[68]....
        /*094c*/ 	.word	0x00016be0


	//   ....[69]....
        /*0950*/ 	.word	0x00016c50


	//   ....[70]....
        /*0954*/ 	.word	0x00016d70


	//   ....[71]....
        /*0958*/ 	.word	0x00016f60


	//   ....[72]....
        /*095c*/ 	.word	0x00016f90


	//   ....[73]....
        /*0960*/ 	.word	0x00016fc0


	//   ....[74]....
        /*0964*/ 	.word	0x00016ff0


	//   ....[75]....
        /*0968*/ 	.word	0x00017020


	//   ....[76]....
        /*096c*/ 	.word	0x00017050


	//   ....[77]....
        /*0970*/ 	.word	0x000171c0


	//   ....[78]....
        /*0974*/ 	.word	0x000171f0


	//   ....[79]....
        /*0978*/ 	.word	0x00017220


	//   ....[80]....
        /*097c*/ 	.word	0x00017250


	//   ....[81]....
        /*0980*/ 	.word	0x00017280


	//   ....[82]....
        /*0984*/ 	.word	0x000172b0


	//   ....[83]....
        /*0988*/ 	.word	0x00017350


	//   ....[84]....
        /*098c*/ 	.word	0x000173b0


	//   ....[85]....
        /*0990*/ 	.word	0x00017450


	//   ....[86]....
        /*0994*/ 	.word	0x000184e0


	//   ....[87]....
        /*0998*/ 	.word	0x00019b60


	//   ....[88]....
        /*099c*/ 	.word	0x0001a760


	//   ....[89]....
        /*09a0*/ 	.word	0x0001a770


	//   ....[90]....
        /*09a4*/ 	.word	0x0001a790


	//   ....[91]....
        /*09a8*/ 	.word	0x0001a820


	//   ....[92]....
        /*09ac*/ 	.word	0x0001a830


	//   ....[93]....
        /*09b0*/ 	.word	0x0001a8a0


	//   ....[94]....
        /*09b4*/ 	.word	0x0001a8b0


	//   ....[95]....
        /*09b8*/ 	.word	0x0001a920


	//   ....[96]....
        /*09bc*/ 	.word	0x0001a930


	//   ....[97]....
        /*09c0*/ 	.word	0x0001a9a0


	//   ....[98]....
        /*09c4*/ 	.word	0x0001a9b0


	//   ....[99]....
        /*09c8*/ 	.word	0x0001aa20


	//   ....[100]....
        /*09cc*/ 	.word	0x0001aa30


	//   ....[101]....
        /*09d0*/ 	.word	0x0001aaa0


	//   ....[102]....
        /*09d4*/ 	.word	0x0001aab0


	//   ....[103]....
        /*09d8*/ 	.word	0x0001aac0


	//   ....[104]....
        /*09dc*/ 	.word	0x0001ab00


	//   ....[105]....
        /*09e0*/ 	.word	0x0001ab20


	//   ....[106]....
        /*09e4*/ 	.word	0x0001ab70


	//   ....[107]....
        /*09e8*/ 	.word	0x0001ac30


	//   ....[108]....
        /*09ec*/ 	.word	0x0001ac40


	//   ....[109]....
        /*09f0*/ 	.word	0x0001acb0


	//   ....[110]....
        /*09f4*/ 	.word	0x0001acc0


	//   ....[111]....
        /*09f8*/ 	.word	0x0001acd0


	//   ....[112]....
        /*09fc*/ 	.word	0x0001cc40


	//   ....[113]....
        /*0a00*/ 	.word	0x0001cc90


	//   ....[114]....
        /*0a04*/ 	.word	0x0001ccc0


	//   ....[115]....
        /*0a08*/ 	.word	0x0001ccf0


	//   ....[116]....
        /*0a0c*/ 	.word	0x0001cd00


	//   ....[117]....
        /*0a10*/ 	.word	0x0001cd30


	//   ....[118]....
        /*0a14*/ 	.word	0x0001cd60


	//   ....[119]....
        /*0a18*/ 	.word	0x0001cd90


	//   ....[120]....
        /*0a1c*/ 	.word	0x0001cf10


	//   ....[121]....
        /*0a20*/ 	.word	0x0001cf40


	//   ....[122]....
        /*0a24*/ 	.word	0x0001cf70


	//   ....[123]....
        /*0a28*/ 	.word	0x0001cfa0


	//   ....[124]....
        /*0a2c*/ 	.word	0x0001cfd0


	//   ....[125]....
        /*0a30*/ 	.word	0x0001d000


	//   ....[126]....
        /*0a34*/ 	.word	0x0001d0c0


	//   ....[127]....
        /*0a38*/ 	.word	0x0001d0e0


	//   ....[128]....
        /*0a3c*/ 	.word	0x0001d150


	//   ....[129]....
        /*0a40*/ 	.word	0x0001d7f0


	//   ....[130]....
        /*0a44*/ 	.word	0x0001dc50


	//   ....[131]....
        /*0a48*/ 	.word	0x0001dd00


	//   ....[132]....
        /*0a4c*/ 	.word	0x0001dd90


	//   ....[133]....
        /*0a50*/ 	.word	0x0001dde0


	//   ....[134]....
        /*0a54*/ 	.word	0x0001de30


	//   ....[135]....
        /*0a58*/ 	.word	0x0001dec0


	//   ....[136]....
        /*0a5c*/ 	.word	0x0001df50


	//   ....[137]....
        /*0a60*/ 	.word	0x0001dfa0


	//   ....[138]....
        /*0a64*/ 	.word	0x0001dff0


	//   ....[139]....
        /*0a68*/ 	.word	0x0001e0e0


	//   ....[140]....
        /*0a6c*/ 	.word	0x0001e190


	//   ....[141]....
        /*0a70*/ 	.word	0x0001e1e0


	//   ....[142]....
        /*0a74*/ 	.word	0x0001e230


	//   ....[143]....
        /*0a78*/ 	.word	0x0001e3c0


	//   ....[144]....
        /*0a7c*/ 	.word	0x0001e510


	//   ....[145]....
        /*0a80*/ 	.word	0x0001e5c0


	//   ....[146]....
        /*0a84*/ 	.word	0x0001e610


	//   ....[147]....
        /*0a88*/ 	.word	0x0001e980


	//   ....[148]....
        /*0a8c*/ 	.word	0x0001ea20


	//   ....[149]....
        /*0a90*/ 	.word	0x0001ea80


	//   ....[150]....
        /*0a94*/ 	.word	0x0001eaf0


	//   ....[151]....
        /*0a98*/ 	.word	0x0001eb50


	//   ....[152]....
        /*0a9c*/ 	.word	0x0001ebc0


	//   ....[153]....
        /*0aa0*/ 	.word	0x0001ec80


	//   ....[154]....
        /*0aa4*/ 	.word	0x0001ece0


	//   ....[155]....
        /*0aa8*/ 	.word	0x0001eda0


	//   ....[156]....
        /*0aac*/ 	.word	0x0001f080


	//   ....[157]....
        /*0ab0*/ 	.word	0x0001f260


	//   ....[158]....
        /*0ab4*/ 	.word	0x0001f2b0


	//   ....[159]....
        /*0ab8*/ 	.word	0x0001f310


	//   ....[160]....
        /*0abc*/ 	.word	0x0001f3e0


	//   ....[161]....
        /*0ac0*/ 	.word	0x0001f440


	//   ....[162]....
        /*0ac4*/ 	.word	0x0001f520


	//   ....[163]....
        /*0ac8*/ 	.word	0x0001f580


	//   ....[164]....
        /*0acc*/ 	.word	0x0001f660


	//   ....[165]....
        /*0ad0*/ 	.word	0x0001f6c0


	//   ....[166]....
        /*0ad4*/ 	.word	0x0001f7a0


	//   ....[167]....
        /*0ad8*/ 	.word	0x0001f800


	//   ....[168]....
        /*0adc*/ 	.word	0x0001f8e0


	//   ....[169]....
        /*0ae0*/ 	.word	0x0001f940


	//   ....[170]....
        /*0ae4*/ 	.word	0x0001fa20


	//   ....[171]....
        /*0ae8*/ 	.word	0x0001fa80


	//   ....[172]....
        /*0aec*/ 	.word	0x0001fb70


	//   ....[173]....
        /*0af0*/ 	.word	0x0001fbe0


	//   ....[174]....
        /*0af4*/ 	.word	0x0001fcb0


	//   ....[175]....
        /*0af8*/ 	.word	0x0001fd10


	//   ....[176]....
        /*0afc*/ 	.word	0x0001fe00


	//   ....[177]....
        /*0b00*/ 	.word	0x0001fe60


	//   ....[178]....
        /*0b04*/ 	.word	0x0001ff30


	//   ....[179]....
        /*0b08*/ 	.word	0x0001ff90


	//   ....[180]....
        /*0b0c*/ 	.word	0x00020050


	//   ....[181]....
        /*0b10*/ 	.word	0x00020360


	//   ....[182]....
        /*0b14*/ 	.word	0x00020400


	//   ....[183]....
        /*0b18*/ 	.word	0x00020520


	//   ....[184]....
        /*0b1c*/ 	.word	0x00020590


	//   ....[185]....
        /*0b20*/ 	.word	0x00020600


	//   ....[186]....
        /*0b24*/ 	.word	0x00020670


	//   ....[187]....
        /*0b28*/ 	.word	0x000206e0


	//   ....[188]....
        /*0b2c*/ 	.word	0x00020760


	//   ....[189]....
        /*0b30*/ 	.word	0x000207f0


	//   ....[190]....
        /*0b34*/ 	.word	0x00020880


	//   ....[191]....
        /*0b38*/ 	.word	0x000208f0


	//   ....[192]....
        /*0b3c*/ 	.word	0x00020960


	//   ....[193]....
        /*0b40*/ 	.word	0x000209d0


	//   ....[194]....
        /*0b44*/ 	.word	0x00020a50


	//   ....[195]....
        /*0b48*/ 	.word	0x00020ac0


	//   ....[196]....
        /*0b4c*/ 	.word	0x00020b60


	//   ....[197]....
        /*0b50*/ 	.word	0x00020bf0


	//   ....[198]....
        /*0b54*/ 	.word	0x00020d10


	//----- nvinfo : EIATTR_REG_RECONFIG
	.align		4
.L_1641:
        /*0b58*/ 	.byte	0x01, 0x54
	.zero		2


	//----- nvinfo : EIATTR_SYSCALL_OFFSETS
	.align		4
        /*0b5c*/ 	.byte	0x04, 0x46
        /*0b5e*/ 	.short	(.L_1643 - .L_1642)


	//   ....[0]....
.L_1642:
        /*0b60*/ 	.word	0x00001b90


	//   ....[1]....
        /*0b64*/ 	.word	0x00001ce0


	//   ....[2]....
        /*0b68*/ 	.word	0x000063c0


	//   ....[3]....
        /*0b6c*/ 	.word	0x000066e0


	//   ....[4]....
        /*0b70*/ 	.word	0x000197c0


	//   ....[5]....
        /*0b74*/ 	.word	0x00019910


	//   ....[6]....
        /*0b78*/ 	.word	0x00019a00


	//   ....[7]....
        /*0b7c*/ 	.word	0x0001a230


	//----- nvinfo : EIATTR_MBARRIER_INSTR_OFFSETS
	.align		4
.L_1643:
        /*0b80*/ 	.byte	0x04, 0x39
        /*0b82*/ 	.short	(.L_1645 - .L_1644)


	//   ....[0]....
.L_1644:
        /*0b84*/ 	.word	0x000002d0
        /*0b88*/ 	.word	0x000000ff
        /*0b8c*/ 	.word	0x00016800
        /*0b90*/ 	.short	0x0100
        /*0b92*/ 	.byte	0x08
	.zero		1


	//   ....[1]....
        /*0b94*/ 	.word	0x000002e0
        /*0b98*/ 	.word	0x000000ff
        /*0b9c*/ 	.word	0x00016820
        /*0ba0*/ 	.short	0x0100
        /*0ba2*/ 	.byte	0x08
	.zero		1


	//   ....[2]....
        /*0ba4*/ 	.word	0x000003d0
        /*0ba8*/ 	.word	0x000000ff
        /*0bac*/ 	.word	0x00016830
        /*0bb0*/ 	.short	0x0100
        /*0bb2*/ 	.byte	0x08
	.zero		1


	//   ....[3]....
        /*0bb4*/ 	.word	0x000003e0
        /*0bb8*/ 	.word	0x000000ff
        /*0bbc*/ 	.word	0x00016840
        /*0bc0*/ 	.short	0x0100
        /*0bc2*/ 	.byte	0x08
	.zero		1


	//   ....[4]....
        /*0bc4*/ 	.word	0x000003f0
        /*0bc8*/ 	.word	0x000000ff
        /*0bcc*/ 	.word	0x00016838
        /*0bd0*/ 	.short	0x0100
        /*0bd2*/ 	.byte	0x08
	.zero		1


	//   ....[5]....
        /*0bd4*/ 	.word	0x00000400
        /*0bd8*/ 	.word	0x000000ff
        /*0bdc*/ 	.word	0x00016848
        /*0be0*/ 	.short	0x0100
        /*0be2*/ 	.byte	0x08
	.zero		1


	//   ....[6]....
        /*0be4*/ 	.word	0x00000530
        /*0be8*/ 	.word	0x000000ff
        /*0bec*/ 	.word	0x00016850
        /*0bf0*/ 	.short	0x0100
        /*0bf2*/ 	.byte	0x08
	.zero		1


	//   ....[7]....
        /*0bf4*/ 	.word	0x00000540
        /*0bf8*/ 	.word	0x000000ff
        /*0bfc*/ 	.word	0x00016860
        /*0c00*/ 	.short	0x0100
        /*0c02*/ 	.byte	0x08
	.zero		1


	//   ....[8]....
        /*0c04*/ 	.word	0x00000550
        /*0c08*/ 	.word	0x000000ff
        /*0c0c*/ 	.word	0x00016858
        /*0c10*/ 	.short	0x0100
        /*0c12*/ 	.byte	0x08
	.zero		1


	//   ....[9]....
        /*0c14*/ 	.word	0x00000560
        /*0c18*/ 	.word	0x000000ff
        /*0c1c*/ 	.word	0x00016868
        /*0c20*/ 	.short	0x0100
        /*0c22*/ 	.byte	0x08
	.zero		1


	//   ....[10]....
        /*0c24*/ 	.word	0x00000650
        /*0c28*/ 	.word	0x000000ff
        /*0c2c*/ 	.word	0x00016870
        /*0c30*/ 	.short	0x0100
        /*0c32*/ 	.byte	0x06
	.zero		1


	//   ....[11]....
        /*0c34*/ 	.word	0x00000660
        /*0c38*/ 	.word	0x000000ff
        /*0c3c*/ 	.word	0x00016880
        /*0c40*/ 	.short	0x0100
        /*0c42*/ 	.byte	0x06
	.zero		1


	//   ....[12]....
        /*0c44*/ 	.word	0x00000670
        /*0c48*/ 	.word	0x000000ff
        /*0c4c*/ 	.word	0x00016878
        /*0c50*/ 	.short	0x0100
        /*0c52*/ 	.byte	0x06
	.zero		1


	//   ....[13]....
        /*0c54*/ 	.word	0x00000680
        /*0c58*/ 	.word	0x000000ff
        /*0c5c*/ 	.word	0x00016888
        /*0c60*/ 	.short	0x0100
        /*0c62*/ 	.byte	0x06
	.zero		1


	//   ....[14]....
        /*0c64*/ 	.word	0x000007b0
        /*0c68*/ 	.word	0x000000ff
        /*0c6c*/ 	.word	0x00016890
        /*0c70*/ 	.short	0x0100
        /*0c72*/ 	.byte	0x08
	.zero		1


	//   ....[15]....
        /*0c74*/ 	.word	0x000007c0
        /*0c78*/ 	.word	0x000000ff
        /*0c7c*/ 	.word	0x000168a0
        /*0c80*/ 	.short	0x0100
        /*0c82*/ 	.byte	0x08
	.zero		1


	//   ....[16]....
        /*0c84*/ 	.word	0x000007d0
        /*0c88*/ 	.word	0x000000ff
        /*0c8c*/ 	.word	0x00016898
        /*0c90*/ 	.short	0x0100
        /*0c92*/ 	.byte	0x08
	.zero		1


	//   ....[17]....
        /*0c94*/ 	.word	0x000007e0
        /*0c98*/ 	.word	0x000000ff
        /*0c9c*/ 	.word	0x000168a8
        /*0ca0*/ 	.short	0x0100
        /*0ca2*/ 	.byte	0x08
	.zero		1


	//   ....[18]....
        /*0ca4*/ 	.word	0x00000910
        /*0ca8*/ 	.word	0x000000ff
        /*0cac*/ 	.word	0x000168b0
        /*0cb0*/ 	.short	0x0100
        /*0cb2*/ 	.byte	0x08
	.zero		1


	//   ....[19]....
        /*0cb4*/ 	.word	0x00000920
        /*0cb8*/ 	.word	0x000000ff
        /*0cbc*/ 	.word	0x000168c0
        /*0cc0*/ 	.short	0x0100
        /*0cc2*/ 	.byte	0x08
	.zero		1


	//   ....[20]....
        /*0cc4*/ 	.word	0x00000930
        /*0cc8*/ 	.word	0x000000ff
        /*0ccc*/ 	.word	0x000168b8
        /*0cd0*/ 	.short	0x0100
        /*0cd2*/ 	.byte	0x08
	.zero		1


	//   ....[21]....
        /*0cd4*/ 	.word	0x00000940
        /*0cd8*/ 	.word	0x000000ff
        /*0cdc*/ 	.word	0x000168c8
        /*0ce0*/ 	.short	0x0100
        /*0ce2*/ 	.byte	0x08
	.zero		1


	//   ....[22]....
        /*0ce4*/ 	.word	0x00002f30
        /*0ce8*/ 	.word	0x0000004f
        /*0cec*/ 	.word	0x00016890
        /*0cf0*/ 	.short	0x010a
        /*0cf2*/ 	.byte	0x3f
	.zero		1


	//   ....[23]....
        /*0cf4*/ 	.word	0x000042f0
        /*0cf8*/ 	.word	0x0000004f
        /*0cfc*/ 	.word	0x00016890
        /*0d00*/ 	.short	0x010a
        /*0d02*/ 	.byte	0x3f
	.zero		1


	//   ....[24]....
        /*0d04*/ 	.word	0x000054e0
        /*0d08*/ 	.word	0x0000004f
        /*0d0c*/ 	.word	0x00016890
        /*0d10*/ 	.short	0x010a
        /*0d12*/ 	.byte	0x3f
	.zero		1


	//   ....[25]....
        /*0d14*/ 	.word	0x000056f0
        /*0d18*/ 	.word	0x0000000c
        /*0d1c*/ 	.word	0x00000000
        /*0d20*/ 	.short	0x0101
        /*0d22*/ 	.byte	0x3f
	.zero		1


	//   ....[26]....
        /*0d24*/ 	.word	0x00005730
        /*0d28*/ 	.word	0x0000004f
        /*0d2c*/ 	.word	0x000168b0
        /*0d30*/ 	.short	0x010a
        /*0d32*/ 	.byte	0x3f
	.zero		1


	//   ....[27]....
        /*0d34*/ 	.word	0x00005b00
        /*0d38*/ 	.word	0x0000004f
        /*0d3c*/ 	.word	0x00000000
        /*0d40*/ 	.short	0x0101
        /*0d42*/ 	.byte	0x3f
	.zero		1


	//   ....[28]....
        /*0d44*/ 	.word	0x00006460
        /*0d48*/ 	.word	0x00000002
        /*0d4c*/ 	.word	0x00016800
        /*0d50*/ 	.short	0x010a
        /*0d52*/ 	.byte	0x3f
	.zero		1


	//   ....[29]....
        /*0d54*/ 	.word	0x000064b0
        /*0d58*/ 	.word	0x00000002
        /*0d5c*/ 	.word	0x00016800
        /*0d60*/ 	.short	0x010a
        /*0d62*/ 	.byte	0x3f
	.zero		1


	//   ....[30]....
        /*0d64*/ 	.word	0x00006fc0
        /*0d68*/ 	.word	0x00000002
        /*0d6c*/ 	.word	0x00016800
        /*0d70*/ 	.short	0x010a
        /*0d72*/ 	.byte	0x3f
	.zero		1


	//   ....[31]....
        /*0d74*/ 	.word	0x00008600
        /*0d78*/ 	.word	0x00000002
        /*0d7c*/ 	.word	0x00016800
        /*0d80*/ 	.short	0x010a
        /*0d82*/ 	.byte	0x3f
	.zero		1


	//   ....[32]....
        /*0d84*/ 	.word	0x00009640
        /*0d88*/ 	.word	0x00000007
        /*0d8c*/ 	.word	0x00016830
        /*0d90*/ 	.short	0x010a
        /*0d92*/ 	.byte	0x3f
	.zero		1


	//   ....[33]....
        /*0d94*/ 	.word	0x000096b0
        /*0d98*/ 	.word	0x00000007
        /*0d9c*/ 	.word	0x00016830
        /*0da0*/ 	.short	0x010a
        /*0da2*/ 	.byte	0x3f
	.zero		1


	//   ....[34]....
        /*0da4*/ 	.word	0x00009bd0
        /*0da8*/ 	.word	0x00000004
        /*0dac*/ 	.word	0x00000000
        /*0db0*/ 	.short	0x0101
        /*0db2*/ 	.byte	0x3f
	.zero		1


	//   ....[35]....
        /*0db4*/ 	.word	0x0000ca60
        /*0db8*/ 	.word	0x0000000b
        /*0dbc*/ 	.word	0x00016830
        /*0dc0*/ 	.short	0x010a
        /*0dc2*/ 	.byte	0x3f
	.zero		1


	//   ....[36]....
        /*0dc4*/ 	.word	0x0000cab0
        /*0dc8*/ 	.word	0x0000000b
        /*0dcc*/ 	.word	0x00016830
        /*0dd0*/ 	.short	0x010a
        /*0dd2*/ 	.byte	0x3f
	.zero		1


	//   ....[37]....
        /*0dd4*/ 	.word	0x0000cdc0
        /*0dd8*/ 	.word	0x0000000b
        /*0ddc*/ 	.word	0x00016850
        /*0de0*/ 	.short	0x010a
        /*0de2*/ 	.byte	0x3f
	.zero		1


	//   ....[38]....
        /*0de4*/ 	.word	0x0000ce00
        /*0de8*/ 	.word	0x0000000b
        /*0dec*/ 	.word	0x00016850
        /*0df0*/ 	.short	0x010a
        /*0df2*/ 	.byte	0x3f
	.zero		1


	//   ....[39]....
        /*0df4*/ 	.word	0x0000d340
        /*0df8*/ 	.word	0x0000000a
        /*0dfc*/ 	.word	0x00000000
        /*0e00*/ 	.short	0x0101
        /*0e02*/ 	.byte	0x3f
	.zero		1


	//   ....[40]....
        /*0e04*/ 	.word	0x0000ec80
        /*0e08*/ 	.word	0x00000022
        /*0e0c*/ 	.word	0x00000000
        /*0e10*/ 	.short	0x0101
        /*0e12*/ 	.byte	0x3f
	.zero		1


	//   ....[41]....
        /*0e14*/ 	.word	0x0000fd20
        /*0e18*/ 	.word	0x00000000
        /*0e1c*/ 	.word	0x00016830
        /*0e20*/ 	.short	0x010a
        /*0e22*/ 	.byte	0x3f
	.zero		1


	//   ....[42]....
        /*0e24*/ 	.word	0x0000fd70
        /*0e28*/ 	.word	0x00000000
        /*0e2c*/ 	.word	0x00016830
        /*0e30*/ 	.short	0x010a
        /*0e32*/ 	.byte	0x3f
	.zero		1


	//   ....[43]....
        /*0e34*/ 	.word	0x00010080
        /*0e38*/ 	.word	0x00000003
        /*0e3c*/ 	.word	0x00016850
        /*0e40*/ 	.short	0x010a
        /*0e42*/ 	.byte	0x3f
	.zero		1


	//   ....[44]....
        /*0e44*/ 	.word	0x000100c0
        /*0e48*/ 	.word	0x00000003
        /*0e4c*/ 	.word	0x00016850
        /*0e50*/ 	.short	0x010a
        /*0e52*/ 	.byte	0x3f
	.zero		1


	//   ....[45]....
        /*0e54*/ 	.word	0x00011170
        /*0e58*/ 	.word	0x0000002e
        /*0e5c*/ 	.word	0x00000000
        /*0e60*/ 	.short	0x0101
        /*0e62*/ 	.byte	0x3f
	.zero		1


	//   ....[46]....
        /*0e64*/ 	.word	0x00011190
        /*0e68*/ 	.word	0x00000032
        /*0e6c*/ 	.word	0x00000000
        /*0e70*/ 	.short	0x0101
        /*0e72*/ 	.byte	0x3f
	.zero		1


	//   ....[47]....
        /*0e74*/ 	.word	0x00011c50
        /*0e78*/ 	.word	0x00000000
        /*0e7c*/ 	.word	0x00016830
        /*0e80*/ 	.short	0x010a
        /*0e82*/ 	.byte	0x3f
	.zero		1


	//   ....[48]....
        /*0e84*/ 	.word	0x00011ca0
        /*0e88*/ 	.word	0x00000000
        /*0e8c*/ 	.word	0x00016830
        /*0e90*/ 	.short	0x010a
        /*0e92*/ 	.byte	0x3f
	.zero		1


	//   ....[49]....
        /*0e94*/ 	.word	0x00011fb0
        /*0e98*/ 	.word	0x00000003
        /*0e9c*/ 	.word	0x00016850
        /*0ea0*/ 	.short	0x010a
        /*0ea2*/ 	.byte	0x3f
	.zero		1


	//   ....[50]....
        /*0ea4*/ 	.word	0x00011ff0
        /*0ea8*/ 	.word	0x00000003
        /*0eac*/ 	.word	0x00016850
        /*0eb0*/ 	.short	0x010a
        /*0eb2*/ 	.byte	0x3f
	.zero		1


	//   ....[51]....
        /*0eb4*/ 	.word	0x00012570
        /*0eb8*/ 	.word	0x00000003
        /*0ebc*/ 	.word	0x00000000
        /*0ec0*/ 	.short	0x0101
        /*0ec2*/ 	.byte	0x3f
	.zero		1


	//   ....[52]....
        /*0ec4*/ 	.word	0x00014050
        /*0ec8*/ 	.word	0x00000022
        /*0ecc*/ 	.word	0x00000000
        /*0ed0*/ 	.short	0x0101
        /*0ed2*/ 	.byte	0x3f
	.zero		1


	//   ....[53]....
        /*0ed4*/ 	.word	0x00014b60
        /*0ed8*/ 	.word	0x0000000b
        /*0edc*/ 	.word	0x00016850
        /*0ee0*/ 	.short	0x010a
        /*0ee2*/ 	.byte	0x3f
	.zero		1


	//   ....[54]....
        /*0ee4*/ 	.word	0x00014bd0
        /*0ee8*/ 	.word	0x0000000b
        /*0eec*/ 	.word	0x00016850
        /*0ef0*/ 	.short	0x010a
        /*0ef2*/ 	.byte	0x3f
	.zero		1


	//   ....[55]....
        /*0ef4*/ 	.word	0x000151c0
        /*0ef8*/ 	.word	0x00000004
        /*0efc*/ 	.word	0x00000000
        /*0f00*/ 	.short	0x0101
        /*0f02*/ 	.byte	0x3f
	.zero		1


	//   ....[56]....
        /*0f04*/ 	.word	0x00016270
        /*0f08*/ 	.word	0x00000000
        /*0f0c*/ 	.word	0x00000000
        /*0f10*/ 	.short	0x0101
        /*0f12*/ 	.byte	0x3f
	.zero		1


	//   ....[57]....
        /*0f14*/ 	.word	0x000185c0
        /*0f18*/ 	.word	0x00000016
        /*0f1c*/ 	.word	0x00016820
        /*0f20*/ 	.short	0x010a
        /*0f22*/ 	.byte	0x3f
	.zero		1


	//   ....[58]....
        /*0f24*/ 	.word	0x00018670
        /*0f28*/ 	.word	0x00000005
        /*0f2c*/ 	.word	0x000168a0
        /*0f30*/ 	.short	0x010a
        /*0f32*/ 	.byte	0x3f
	.zero		1


	//   ....[59]....
        /*0f34*/ 	.word	0x000188b0
        /*0f38*/ 	.word	0x00000005
        /*0f3c*/ 	.word	0x000168c0
        /*0f40*/ 	.short	0x010a
        /*0f42*/ 	.byte	0x3f
	.zero		1


	//   ....[60]....
        /*0f44*/ 	.word	0x00018c10
        /*0f48*/ 	.word	0x00000005
        /*0f4c*/ 	.word	0x000168a0
        /*0f50*/ 	.short	0x010a
        /*0f52*/ 	.byte	0x3f
	.zero		1


	//   ....[61]....
        /*0f54*/ 	.word	0x00018e30
        /*0f58*/ 	.word	0x00000005
        /*0f5c*/ 	.word	0x000168c0
        /*0f60*/ 	.short	0x010a
        /*0f62*/ 	.byte	0x3f
	.zero		1


	//   ....[62]....
        /*0f64*/ 	.word	0x00019d80
        /*0f68*/ 	.word	0x00000000
        /*0f6c*/ 	.word	0x00016840
        /*0f70*/ 	.short	0x010a
        /*0f72*/ 	.byte	0x3f
	.zero		1


	//   ....[63]....
        /*0f74*/ 	.word	0x0001adc0
        /*0f78*/ 	.word	0x00000016
        /*0f7c*/ 	.word	0x00016800
        /*0f80*/ 	.short	0x0107
        /*0f82*/ 	.byte	0x3f
	.zero		1


	//   ....[64]....
        /*0f84*/ 	.word	0x0001aec0
        /*0f88*/ 	.word	0x00000016
        /*0f8c*/ 	.word	0x00016800
        /*0f90*/ 	.short	0x0101
        /*0f92*/ 	.byte	0x3f
	.zero		1


	//   ....[65]....
        /*0f94*/ 	.word	0x0001aef0
        /*0f98*/ 	.word	0x00000016
        /*0f9c*/ 	.word	0x00016820
        /*0fa0*/ 	.short	0x010a
        /*0fa2*/ 	.byte	0x3f
	.zero		1


	//   ....[66]....
        /*0fa4*/ 	.word	0x0001b230
        /*0fa8*/ 	.word	0x00000002
        /*0fac*/ 	.word	0x00016840
        /*0fb0*/ 	.short	0x010a
        /*0fb2*/ 	.byte	0x3f
	.zero		1


	//   ....[67]....
        /*0fb4*/ 	.word	0x0001b4b0
        /*0fb8*/ 	.word	0x00000003
        /*0fbc*/ 	.word	0x00000060
        /*0fc0*/ 	.short	0x010a
        /*0fc2*/ 	.byte	0x3f
	.zero		1


	//   ....[68]....
        /*0fc4*/ 	.word	0x0001ba20
        /*0fc8*/ 	.word	0x00000002
        /*0fcc*/ 	.word	0x00016840
        /*0fd0*/ 	.short	0x010a
        /*0fd2*/ 	.byte	0x3f
	.zero		1


	//   ....[69]....
        /*0fd4*/ 	.word	0x0001bca0
        /*0fd8*/ 	.word	0x0000000a
        /*0fdc*/ 	.word	0x00000060
        /*0fe0*/ 	.short	0x010a
        /*0fe2*/ 	.byte	0x3f
	.zero		1


	//   ....[70]....
        /*0fe4*/ 	.word	0x0001c140
        /*0fe8*/ 	.word	0x00000002
        /*0fec*/ 	.word	0x00016840
        /*0ff0*/ 	.short	0x010a
        /*0ff2*/ 	.byte	0x3f
	.zero		1


	//   ....[71]....
        /*0ff4*/ 	.word	0x0001c3d0
        /*0ff8*/ 	.word	0x00000005
        /*0ffc*/ 	.word	0x00000060
        /*1000*/ 	.short	0x010a
        /*1002*/ 	.byte	0x3f
	.zero		1


	//   ....[72]....
        /*1004*/ 	.word	0x0001c820
        /*1008*/ 	.word	0x00000003
        /*100c*/ 	.word	0x00016860
        /*1010*/ 	.short	0x010a
        /*1012*/ 	.byte	0x3f
	.zero		1


	//   ....[73]....
        /*1014*/ 	.word	0x0001d770
        /*1018*/ 	.word	0x00000009
        /*101c*/ 	.word	0x00016820
        /*1020*/ 	.short	0x010a
        /*1022*/ 	.byte	0x3f
	.zero		1


	//   ....[74]....
        /*1024*/ 	.word	0x0001d900
        /*1028*/ 	.word	0x00000005
        /*102c*/ 	.word	0x00000000
        /*1030*/ 	.short	0x010a
        /*1032*/ 	.byte	0x3f
	.zero		1


	//   ....[75]....
        /*1034*/ 	.word	0x0001d970
        /*1038*/ 	.word	0x00000003
        /*103c*/ 	.word	0x00000000
        /*1040*/ 	.short	0x010a
        /*1042*/ 	.byte	0x3f
	.zero		1


	//   ....[76]....
        /*1044*/ 	.word	0x0001d9d0
        /*1048*/ 	.word	0x00000017
        /*104c*/ 	.word	0x00000000
        /*1050*/ 	.short	0x010a
        /*1052*/ 	.byte	0x3f
	.zero		1


	//   ....[77]....
        /*1054*/ 	.word	0x0001da00
        /*1058*/ 	.word	0x00000007
        /*105c*/ 	.word	0x00000000
        /*1060*/ 	.short	0x010a
        /*1062*/ 	.byte	0x3f
	.zero		1


	//   ....[78]....
        /*1064*/ 	.word	0x0001da60
        /*1068*/ 	.word	0x0000004f
        /*106c*/ 	.word	0x00016890
        /*1070*/ 	.short	0x010a
        /*1072*/ 	.byte	0x3f
	.zero		1


	//   ....[79]....
        /*1074*/ 	.word	0x0001dab0
        /*1078*/ 	.word	0x0000004f
        /*107c*/ 	.word	0x00016890
        /*1080*/ 	.short	0x010a
        /*1082*/ 	.byte	0x3f
	.zero		1


	//   ....[80]....
        /*1084*/ 	.word	0x0001db00
        /*1088*/ 	.word	0x0000004f
        /*108c*/ 	.word	0x00016890
        /*1090*/ 	.short	0x010a
        /*1092*/ 	.byte	0x3f
	.zero		1


	//   ....[81]....
        /*1094*/ 	.word	0x0001db50
        /*1098*/ 	.word	0x0000004f
        /*109c*/ 	.word	0x000168b0
        /*10a0*/ 	.short	0x010a
        /*10a2*/ 	.byte	0x3f
	.zero		1


	//   ....[82]....
        /*10a4*/ 	.word	0x0001e020
        /*10a8*/ 	.word	0x00000002
        /*10ac*/ 	.word	0x00016800
        /*10b0*/ 	.short	0x010a
        /*10b2*/ 	.byte	0x3f
	.zero		1


	//   ....[83]....
        /*10b4*/ 	.word	0x0001e640
        /*10b8*/ 	.word	0x00000002
        /*10bc*/ 	.word	0x00016800
        /*10c0*/ 	.short	0x010a
        /*10c2*/ 	.byte	0x3f
	.zero		1


	//   ....[84]....
        /*10c4*/ 	.word	0x0001e690
        /*10c8*/ 	.word	0x00000007
        /*10cc*/ 	.word	0x00016830
        /*10d0*/ 	.short	0x010a
        /*10d2*/ 	.byte	0x3f
	.zero		1


	//   ....[85]....
        /*10d4*/ 	.word	0x0001e6e0
        /*10d8*/ 	.word	0x0000000b
        /*10dc*/ 	.word	0x00016830
        /*10e0*/ 	.short	0x010a
        /*10e2*/ 	.byte	0x3f
	.zero		1


	//   ....[86]....
        /*10e4*/ 	.word	0x0001e730
        /*10e8*/ 	.word	0x0000000b
        /*10ec*/ 	.word	0x00016850
        /*10f0*/ 	.short	0x010a
        /*10f2*/ 	.byte	0x3f
	.zero		1


	//   ....[87]....
        /*10f4*/ 	.word	0x0001e780
        /*10f8*/ 	.word	0x00000000
        /*10fc*/ 	.word	0x00016830
        /*1100*/ 	.short	0x010a
        /*1102*/ 	.byte	0x3f
	.zero		1


	//   ....[88]....
        /*1104*/ 	.word	0x0001e7d0
        /*1108*/ 	.word	0x00000003
        /*110c*/ 	.word	0x00016850
        /*1110*/ 	.short	0x010a
        /*1112*/ 	.byte	0x3f
	.zero		1


	//   ....[89]....
        /*1114*/ 	.word	0x0001e820
        /*1118*/ 	.word	0x00000000
        /*111c*/ 	.word	0x00016830
        /*1120*/ 	.short	0x010a
        /*1122*/ 	.byte	0x3f
	.zero		1


	//   ....[90]....
        /*1124*/ 	.word	0x0001e870
        /*1128*/ 	.word	0x00000003
        /*112c*/ 	.word	0x00016850
        /*1130*/ 	.short	0x010a
        /*1132*/ 	.byte	0x3f
	.zero		1


	//   ....[91]....
        /*1134*/ 	.word	0x0001e8c0
        /*1138*/ 	.word	0x0000000b
        /*113c*/ 	.word	0x00016850
        /*1140*/ 	.short	0x010a
        /*1142*/ 	.byte	0x3f
	.zero		1


	//   ....[92]....
        /*1144*/ 	.word	0x0001ee60
        /*1148*/ 	.word	0x00000016
        /*114c*/ 	.word	0x00016820
        /*1150*/ 	.short	0x010a
        /*1152*/ 	.byte	0x3f
	.zero		1


	//   ....[93]....
        /*1154*/ 	.word	0x0001eeb0
        /*1158*/ 	.word	0x00000005
        /*115c*/ 	.word	0x000168a0
        /*1160*/ 	.short	0x010a
        /*1162*/ 	.byte	0x3f
	.zero		1


	//   ....[94]....
        /*1164*/ 	.word	0x0001ef00
        /*1168*/ 	.word	0x00000005
        /*116c*/ 	.word	0x000168c0
        /*1170*/ 	.short	0x010a
        /*1172*/ 	.byte	0x3f
	.zero		1


	//   ....[95]....
        /*1174*/ 	.word	0x0001ef50
        /*1178*/ 	.word	0x00000005
        /*117c*/ 	.word	0x000168a0
        /*1180*/ 	.short	0x010a
        /*1182*/ 	.byte	0x3f
	.zero		1


	//   ....[96]....
        /*1184*/ 	.word	0x0001efa0
        /*1188*/ 	.word	0x00000005
        /*118c*/ 	.word	0x000168c0
        /*1190*/ 	.short	0x010a
        /*1192*/ 	.byte	0x3f
	.zero		1


	//   ....[97]....
        /*1194*/ 	.word	0x0001f140
        /*1198*/ 	.word	0x00000000
        /*119c*/ 	.word	0x00016840
        /*11a0*/ 	.short	0x010a
        /*11a2*/ 	.byte	0x3f
	.zero		1


	//   ....[98]....
        /*11a4*/ 	.word	0x00020080
        /*11a8*/ 	.word	0x00000016
        /*11ac*/ 	.word	0x00016820
        /*11b0*/ 	.short	0x010a
        /*11b2*/ 	.byte	0x3f
	.zero		1


	//   ....[99]....
        /*11b4*/ 	.word	0x000200d0
        /*11b8*/ 	.word	0x00000002
        /*11bc*/ 	.word	0x00016840
        /*11c0*/ 	.short	0x010a
        /*11c2*/ 	.byte	0x3f
	.zero		1


	//   ....[100]....
        /*11c4*/ 	.word	0x00020120
        /*11c8*/ 	.word	0x00000003
        /*11cc*/ 	.word	0x00000060
        /*11d0*/ 	.short	0x010a
        /*11d2*/ 	.byte	0x3f
	.zero		1


	//   ....[101]....
        /*11d4*/ 	.word	0x00020170
        /*11d8*/ 	.word	0x00000002
        /*11dc*/ 	.word	0x00016840
        /*11e0*/ 	.short	0x010a
        /*11e2*/ 	.byte	0x3f
	.zero		1


	//   ....[102]....
        /*11e4*/ 	.word	0x000201c0
        /*11e8*/ 	.word	0x0000000a
        /*11ec*/ 	.word	0x00000060
        /*11f0*/ 	.short	0x010a
        /*11f2*/ 	.byte	0x3f
	.zero		1


	//   ....[103]....
        /*11f4*/ 	.word	0x00020210
        /*11f8*/ 	.word	0x00000002
        /*11fc*/ 	.word	0x00016840
        /*1200*/ 	.short	0x010a
        /*1202*/ 	.byte	0x3f
	.zero		1


	//   ....[104]....
        /*1204*/ 	.word	0x00020260
        /*1208*/ 	.word	0x00000005
        /*120c*/ 	.word	0x00000060
        /*1210*/ 	.short	0x010a
        /*1212*/ 	.byte	0x3f
	.zero		1


	//   ....[105]....
        /*1214*/ 	.word	0x000202b0
        /*1218*/ 	.word	0x00000003
        /*121c*/ 	.word	0x00016860
        /*1220*/ 	.short	0x010a
        /*1222*/ 	.byte	0x3f
	.zero		1


	//   ....[106]....
        /*1224*/ 	.word	0x00020c30
        /*1228*/ 	.word	0x00000009
        /*122c*/ 	.word	0x00016820
        /*1230*/ 	.short	0x010a
        /*1232*/ 	.byte	0x3f
	.zero		1


	//   ....[107]....
        /*1234*/ 	.word	0x00020dd0
        /*1238*/ 	.word	0x00000005
        /*123c*/ 	.word	0x00000000
        /*1240*/ 	.short	0x010a
        /*1242*/ 	.byte	0x3f
	.zero		1


	//   ....[108]....
        /*1244*/ 	.word	0x00020e20
        /*1248*/ 	.word	0x00000003
        /*124c*/ 	.word	0x00000000
        /*1250*/ 	.short	0x010a
        /*1252*/ 	.byte	0x3f
	.zero		1


	//   ....[109]....
        /*1254*/ 	.word	0x00020e70
        /*1258*/ 	.word	0x00000017
        /*125c*/ 	.word	0x00000000
        /*1260*/ 	.short	0x010a
        /*1262*/ 	.byte	0x3f
	.zero		1


	//----- nvinfo : EIATTR_NUM_MBARRIERS
	.align		4
.L_1645:
        /*1264*/ 	.byte	0x03, 0x38
        /*1266*/ 	.short	0x0016


	//----- nvinfo : EIATTR_EXIT_INSTR_OFFSETS
	.align		4
        /*1268*/ 	.byte	0x04, 0x1c
        /*126a*/ 	.short	(.L_1647 - .L_1646)


	//   ....[0]....
.L_1646:
        /*126c*/ 	.word	0x0001da50


	//----- nvinfo : EIATTR_MAX_THREADS
	.align		4
.L_1647:
        /*1270*/ 	.byte	0x04, 0x05
        /*1272*/ 	.short	(.L_1649 - .L_1648)
.L_1648:
        /*1274*/ 	.word	0x00000200
        /*1278*/ 	.word	0x00000001
        /*127c*/ 	.word	0x00000001


	//----- nvinfo : EIATTR_CRS_STACK_SIZE
	.align		4
.L_1649:
        /*1280*/ 	.byte	0x04, 0x1e
        /*1282*/ 	.short	(.L_1651 - .L_1650)
.L_1650:
        /*1284*/ 	.word	0x00000000


	//----- nvinfo : EIATTR_CBANK_PARAM_SIZE
	.align		4
.L_1651:
        /*1288*/ 	.byte	0x03, 0x19
        /*128a*/ 	.short	0x0af0


	//----- nvinfo : EIATTR_PARAM_CBANK
	.align		4
        /*128c*/ 	.byte	0x04, 0x0a
        /*128e*/ 	.short	(.L_1653 - .L_1652)
	.align		4
.L_1652:
        /*1290*/ 	.word	index@(.nv.constant0._ZN7cutlass13device_kernelIN5flash11enable_sm90INS1_16FlashAttnFwdSm90INS1_25CollectiveMainloopFwdSm90ILi2EN4cute5tupleIJNS5_1CILi1EEES8_S8_EEENS6_IJNS7_ILi192EEENS7_ILi128EEENS7_ILi64EEEEEELi64ENS_10bfloat16_tEfNS_4arch4Sm90ELb0ELb1ELb0ELb1ELb0ELb1ELb0ELb1ELb1ELb1ELb0ELb0EEENS1_21CollectiveEpilogueFwdINS6_IJSA_SC_SB_EEES9_SE_SG_Li384ELb1ELb1ELb0ELb0EEENS1_36VarlenDynamicPersistentTileSchedulerILi192ELi128ELi384ELi128ELb0ELb1ELb1ELb1ELb0ELb1EEEEEEEEEvNT_6ParamsE)
        /*1294*/ 	.short	0x0210
        /*1296*/ 	.short	0x0af0


	//----- nvinfo : EIATTR_SW_WAR
	.align		4
.L_1653:
        /*1298*/ 	.byte	0x04, 0x36
        /*129a*/ 	.short	(.L_1655 - .L_1654)
.L_1654:
        /*129c*/ 	.word	0x00000008
.L_1655:


//--------------------- .nv.info._ZN7cutlass13device_kernelIN5flash11enable_sm90INS1_16FlashAttnFwdSm90INS1_25CollectiveMainloopFwdSm90ILi2EN4cute5tupleIJNS5_1CILi1EEES8_S8_EEENS6_IJNS7_ILi192EEENS7_ILi128EEENS7_ILi64EEEEEELi64ENS_10bfloat16_tEfNS_4arch4Sm90ELb1ELb0ELb0ELb0ELb0ELb0ELb0ELb1ELb1ELb1ELb0ELb0EEENS1_21CollectiveEpilogueFwdINS6_IJSA_SC_SB_EEES9_SE_SG_Li384ELb0ELb1ELb0ELb0EEENS1_30DynamicPersistentTileSchedulerILi384ELi128ELb0ELb1ELb1EEEEEEEEEvNT_6ParamsE --------------------------
	.section	.nv.info._ZN7cutlass13device_kernelIN5flash11enable_sm90INS1_16FlashAttnFwdSm90INS1_25CollectiveMainloopFwdSm90ILi2EN4cute5tupleIJNS5_1CILi1EEES8_S8_EEENS6_IJNS7_ILi192EEENS7_ILi128EEENS7_ILi64EEEEEELi64ENS_10bfloat16_tEfNS_4arch4Sm90ELb1ELb0ELb0ELb0ELb0ELb0ELb0ELb1ELb1ELb1ELb0ELb0EEENS1_21CollectiveEpilogueFwdINS6_IJSA_SC_SB_EEES9_SE_SG_Li384ELb0ELb1ELb0ELb0EEENS1_30DynamicPersistentTileSchedulerILi384ELi128ELb0ELb1ELb1EEEEEEEEEvNT_6ParamsE,"",@"SHT_CUDA_INFO"
	.sectionflags	@""
	.align	4


	//----- nvinfo : EIATTR_CUDA_API_VERSION
	.align		4
        /*0000*/ 	.byte	0x04, 0x37
        /*0002*/ 	.short	(.L_1657 - .L_1656)
.L_1656:
        /*0004*/ 	.word	0x00000082


	//----- nvinfo : EIATTR_KPARAM_INFO
	.align		4
.L_1657:
        /*0008*/ 	.byte	0x04, 0x17
        /*000a*/ 	.short	(.L_1659 - .L_1658)
.L_1658:
        /*000c*/ 	.word	0x00000000
        /*0010*/ 	.short	0x0000
        /*0012*/ 	.short	0x0070
        /*0014*/ 	.byte	0x00, 0xf0, 0x01, 0x2a


	//----- nvinfo : EIATTR_SPARSE_MMA_MASK
	.align		4
.L_1659:
        /*0018*/ 	.byte	0x03, 0x50
        /*001a*/ 	.short	0x0000


	//----- nvinfo : EIATTR_MAXREG_COUNT
	.align		4
        /*001c*/ 	.byte	0x03, 0x1b
        /*001e*/ 	.short	0x0080


	//----- nvinfo : EIATTR_NUM_BARRIERS
	.align		4
        /*0020*/ 	.byte	0x02, 0x4c
        /*0022*/ 	.byte	0x10
	.zero		1


	//----- nvinfo : EIATTR_EXTERNS
	.align		4
        /*0024*/ 	.byte	0x04, 0x0f
        /*0026*/ 	.short	(.L_1661 - .L_1660)


	//   ....[0]....
	.align		4
.L_1660:
        /*0028*/ 	.word	index@(__assertfail)


	//----- nvinfo : EIATTR_ANNOTATIONS
	.align		4
.L_1661:
        /*002c*/ 	.byte	0x04, 0x55
        /*002e*/ 	.short	(.L_1663 - .L_1662)


	//   ....[0]....
.L_1662:
        /*0030*/ 	.word	0x00000001
        /*0034*/ 	.byte	0x70, 0x97, 0x00, 0x00, 0x01, 0x00, 0x00, 0x00, 0x80, 0x97, 0x00, 0x00, 0x01, 0x00, 0x00, 0x00
        /*0044*/ 	.byte	0x00, 0x98, 0x00, 0x00, 0x01, 0x00, 0x00, 0x00, 0x50, 0xb4, 0x00, 0x00, 0x01, 0x00, 0x00, 0x00
        /*0054*/ 	.byte	0x70, 0xb4, 0x00, 0x00, 0x01, 0x00, 0x00, 0x00, 0xb0, 0xce, 0x00, 0x00, 0x01, 0x00, 0x00, 0x00
        /*0064*/ 	.byte	0x50, 0xd0, 0x00, 0x00


	//----- nvinfo : EIATTR_MERCURY_ISA_VERSION
	.align		4
.L_1663:
        /*0068*/ 	.byte	0x03, 0x5f
        /*006a*/ 	.short	0x0101


	//----- nvinfo : EIATTR_INT_WARP_WIDE_INSTR_OFFSETS
	.align		4
        /*006c*/ 	.byte	0x04, 0x31
        /*006e*/ 	.short	(.L_1665 - .L_1664)


	//   ....[0]....
.L_1664:
        /*0070*/ 	.word	0x00000130


	//   ....[1]....
        /*0074*/ 	.word	0x00000170


	//   ....[2]....
        /*0078*/ 	.word	0x000001e0


	//   ....[3]....
        /*007c*/ 	.word	0x00009e10


	//   ....[4]....
        /*0080*/ 	.word	0x00009ea0


	//   ....[5]....
        /*0084*/ 	.word	0x0000cb20


	//   ....[6]....
        /*0088*/ 	.word	0x0000cbb0


	//----- nvinfo : EIATTR_COOP_GROUP_MASK_REGIDS
	.align		4
.L_1665:
        /*008c*/ 	.byte	0x04, 0x29
        /*008e*/ 	.short	(.L_1667 - .L_1666)


	//   ....[0]....
.L_1666:
        /*0090*/ 	.word	0xffffffff


	//   ....[1]....
        /*0094*/ 	.word	0xffffffff


	//   ....[2]....
        /*0098*/ 	.word	0xffffffff


	//   ....[3]....
        /*009c*/ 	.word	0xffffffff


	//   ....[4]....
        /*00a0*/ 	.word	0xffffffff


	//   ....[5]....
        /*00a4*/ 	.word	0xffffffff


	//   ....[6]....
        /*00a8*/ 	.word	0xffffffff


	//   ....[7]....
        /*00ac*/ 	.word	0xffffffff


	//   ....[8]....
        /*00b0*/ 	.word	0xffffffff


	//   ....[9]....
        /*00b4*/ 	.word	0xffffffff


	//   ....[10]....
        /*00b8*/ 	.word	0xffffffff


	//   ....[11]....
        /*00bc*/ 	.word	0xffffffff


	//   ....[12]....
        /*00c0*/ 	.word	0xffffffff


	//   ....[13]....
        /*00c4*/ 	.word	0xffffffff


	//   ....[14]....
        /*00c8*/ 	.word	0xffffffff


	//   ....[15]....
        /*00cc*/ 	.word	0xffffffff


	//   ....[16]....
        /*00d0*/ 	.word	0xffffffff


	//   ....[17]....
        /*00d4*/ 	.word	0xffffffff


	//   ....[18]....
        /*00d8*/ 	.word	0xffffffff


	//   ....[19]....
        /*00dc*/ 	.word	0xffffffff


	//   ....[20]....
        /*00e0*/ 	.word	0xffffffff


	//   ....[21]....
        /*00e4*/ 	.word	0xffffffff


	//   ....[22]....
        /*00e8*/ 	.word	0xffffffff


	//   ....[23]....
        /*00ec*/ 	.word	0xffffffff


	//   ....[24]....
        /*00f0*/ 	.word	0xffffffff


	//   ....[25]....
        /*00f4*/ 	.word	0xffffffff


	//   ....[26]....
        /*00f8*/ 	.word	0xffffffff


	//   ....[27]....
        /*00fc*/ 	.word	0xffffffff


	//   ....[28]....
        /*0100*/ 	.word	0xffffffff


	//   ....[29]....
        /*0104*/ 	.word	0xffffffff


	//   ....[30]....
        /*0108*/ 	.word	0xffffffff


	//   ....[31]....
        /*010c*/ 	.word	0xffffffff


	//   ....[32]....
        /*0110*/ 	.word	0xffffffff


	//   ....[33]....
        /*0114*/ 	.word	0xffffffff


	//   ....[34]....
        /*0118*/ 	.word	0xffffffff


	//   ....[35]....
        /*011c*/ 	.word	0xffffffff


	//   ....[36]....
        /*0120*/ 	.word	0xffffffff


	//   ....[37]....
        /*0124*/ 	.word	0xffffffff


	//   ....[38]....
        /*0128*/ 	.word	0xffffffff


	//   ....[39]....
        /*012c*/ 	.word	0xffffffff


	//   ....[40]....
        /*0130*/ 	.word	0xffffffff


	//   ....[41]....
        /*0134*/ 	.word	0xffffffff


	//   ....[42]....
        /*0138*/ 	.word	0xffffffff


	//   ....[43]....
        /*013c*/ 	.word	0xffffffff


	//   ....[44]....
        /*0140*/ 	.word	0xffffffff


	//   ....[45]....
        /*0144*/ 	.word	0xffffffff


	//   ....[46]....
        /*0148*/ 	.word	0xffffffff


	//   ....[47]....
        /*014c*/ 	.word	0xffffffff


	//   ....[48]....
        /*0150*/ 	.word	0xffffffff


	//   ....[49]....
        /*0154*/ 	.word	0xffffffff


	//   ....[50]....
        /*0158*/ 	.word	0xffffffff


	//   ....[51]....
        /*015c*/ 	.word	0xffffffff


	//   ....[52]....
        /*0160*/ 	.word	0xffffffff


	//   ....[53]....
        /*0164*/ 	.word	0xffffffff


	//   ....[54]....
        /*0168*/ 	.word	0xffffffff


	//   ....[55]....
        /*016c*/ 	.word	0xffffffff


	//   ....[56]....
        /*0170*/ 	.word	0xffffffff


	//   ....[57]....
        /*0174*/ 	.word	0xffffffff


	//   ....[58]....
        /*0178*/ 	.word	0xffffffff


	//   ....[59]....
        /*017c*/ 	.word	0xffffffff


	//   ....[60]....
        /*0180*/ 	.word	0xffffffff


	//   ....[61]....
        /*0184*/ 	.word	0xffffffff


	//   ....[62]....
        /*0188*/ 	.word	0xffffffff


	//   ....[63]....
        /*018c*/ 	.word	0xffffffff


	//   ....[64]....
        /*0190*/ 	.word	0xffffffff


	//   ....[65]....
        /*0194*/ 	.word	0xffffffff


	//   ....[66]....
        /*0198*/ 	.word	0xffffffff


	//   ....[67]....
        /*019c*/ 	.word	0xffffffff


	//   ....[68]....
        /*01a0*/ 	.word	0xffffffff


	//   ....[69]....
        /*01a4*/ 	.word	0xffffffff


	//   ....[70]....
        /*01a8*/ 	.word	0xffffffff


	//   ....[71]....
        /*01ac*/ 	.word	0xffffffff


	//   ....[72]....
        /*01b0*/ 	.word	0xffffffff


	//   ....[73]....
        /*01b4*/ 	.word	0xffffffff


	//   ....[74]....
        /*01b8*/ 	.word	0xffffffff


	//   ....[75]....
        /*01bc*/ 	.word	0xffffffff


	//   ....[76]....
        /*01c0*/ 	.word	0x0500000f


	//   ....[77]....
        /*01c4*/ 	.word	0x0500000f


	//   ....[78]....
        /*01c8*/ 	.word	0x0500000f


	//   ....[79]....
        /*01cc*/ 	.word	0x0500000f


	//   ....[80]....
        /*01d0*/ 	.word	0x0500000f


	//   ....[81]....
        /*01d4*/ 	.word	0x0500000f


	//   ....[82]....
        /*01d8*/ 	.word	0x0500000f


	//   ....[83]....
        /*01dc*/ 	.word	0x0500000f


	//   ....[84]....
        /*01e0*/ 	.word	0x0500000f


	//   ....[85]....
        /*01e4*/ 	.word	0x0500000f


	//   ....[86]....
        /*01e8*/ 	.word	0x0500000f


	//   ....[87]....
        /*01ec*/ 	.word	0x0500000f


	//   ....[88]....
        /*01f0*/ 	.word	0x0500000f


	//   ....[89]....
        /*01f4*/ 	.word	0x0500000f


	//   ....[90]....
        /*01f8*/ 	.word	0x0500000f


	//   ....[91]....
        /*01fc*/ 	.word	0x0500000f


	//   ....[92]....
        /*0200*/ 	.word	0x0500000f


	//   ....[93]....
        /*0204*/ 	.word	0x0500000f


	//   ....[94]....
        /*0208*/ 	.word	0x0500000f


	//   ....[95]....
        /*020c*/ 	.word	0x0500000f


	//   ....[96]....
        /*0210*/ 	.word	0x0500000f


	//   ....[97]....
        /*0214*/ 	.word	0x0500000f


	//   ....[98]....
        /*0218*/ 	.word	0x0500000f


	//   ....[99]....
        /*021c*/ 	.word	0x0500000f


	//   ....[100]....
        /*0220*/ 	.word	0x0500000f


	//   ....[101]....
        /*0224*/ 	.word	0x0500000f


	//   ....[102]....
        /*0228*/ 	.word	0x0500000f


	//----- nvinfo : EIATTR_COOP_GROUP_INSTR_OFFSETS
	.align		4
.L_1667:
        /*022c*/ 	.byte	0x04, 0x28
        /*022e*/ 	.short	(.L_1669 - .L_1668)


	//   ....[0]....
.L_1668:
        /*0230*/ 	.word	0x00000070


	//   ....[1]....
        /*0234*/ 	.word	0x00000140


	//   ....[2]....
        /*0238*/ 	.word	0x00000190


	//   ....[3]....
        /*023c*/ 	.word	0x000003c0


	//   ....[4]....
        /*0240*/ 	.word	0x00000520


	//   ....[5]....
        /*0244*/ 	.word	0x00000640


	//   ....[6]....
        /*0248*/ 	.word	0x000007a0


	//   ....[7]....
        /*024c*/ 	.word	0x00001350


	//   ....[8]....
        /*0250*/ 	.word	0x00001a10


	//   ....[9]....
        /*0254*/ 	.word	0x00002190


	//   ....[10]....
        /*0258*/ 	.word	0x000021a0


	//   ....[11]....
        /*025c*/ 	.word	0x000021c0


	//   ....[12]....
        /*0260*/ 	.word	0x00002c50


	//   ....[13]....
        /*0264*/ 	.word	0x00002cb0


	//   ....[14]....
        /*0268*/ 	.word	0x00003c20


	//   ....[15]....
        /*026c*/ 	.word	0x00003c60


	//   ....[16]....
        /*0270*/ 	.word	0x00004370


	//   ....[17]....
        /*0274*/ 	.word	0x000044a0


	//   ....[18]....
        /*0278*/ 	.word	0x00004d50


	//   ....[19]....
        /*027c*/ 	.word	0x00004dc0


	//   ....[20]....
        /*0280*/ 	.word	0x00006420


	//   ....[21]....
        /*0284*/ 	.word	0x00006450


	//   ....[22]....
        /*0288*/ 	.word	0x000069b0


	//   ....[23]....
        /*028c*/ 	.word	0x00006a40


	//   ....[24]....
        /*0290*/ 	.word	0x00007b40


	//   ....[25]....
        /*0294*/ 	.word	0x00007b80


	//   ....[26]....
        /*0298*/ 	.word	0x00007c90


	//   ....[27]....
        /*029c*/ 	.word	0x00007ca0


	//   ....[28]....
        /*02a0*/ 	.word	0x00008840


	//   ....[29]....
        /*02a4*/ 	.word	0x00008870


	//   ....[30]....
        /*02a8*/ 	.word	0x000088a0


	//   ....[31]....
        /*02ac*/ 	.word	0x000088d0


	//   ....[32]....
        /*02b0*/ 	.word	0x00008d50


	//   ....[33]....
        /*02b4*/ 	.word	0x00008d90


	//   ....[34]....
        /*02b8*/ 	.word	0x00008db0


	//   ....[35]....
        /*02bc*/ 	.word	0x00008de0


	//   ....[36]....
        /*02c0*/ 	.word	0x00008e00


	//   ....[37]....
        /*02c4*/ 	.word	0x00008e10


	//   ....[38]....
        /*02c8*/ 	.word	0x00008e30


	//   ....[39]....
        /*02cc*/ 	.word	0x00008e50


	//   ....[40]....
        /*02d0*/ 	.word	0x000094b0


	//   ....[41]....
        /*02d4*/ 	.word	0x000094f0


	//   ....[42]....
        /*02d8*/ 	.word	0x00009520


	//   ....[43]....
        /*02dc*/ 	.word	0x00009550


	//   ....[44]....
        /*02e0*/ 	.word	0x00009570


	//   ....[45]....
        /*02e4*/ 	.word	0x00009580


	//   ....[46]....
        /*02e8*/ 	.word	0x00009590


	//   ....[47]....
        /*02ec*/ 	.word	0x000095b0


	//   ....[48]....
        /*02f0*/ 	.word	0x00009730


	//   ....[49]....
        /*02f4*/ 	.word	0x0000a3d0


	//   ....[50]....
        /*02f8*/ 	.word	0x0000add0


	//   ....[51]....
        /*02fc*/ 	.word	0x0000ae00


	//   ....[52]....
        /*0300*/ 	.word	0x0000ae30


	//   ....[53]....
        /*0304*/ 	.word	0x0000aec0


	//   ....[54]....
        /*0308*/ 	.word	0x0000aef0


	//   ....[55]....
        /*030c*/ 	.word	0x0000af00


	//   ....[56]....
        /*0310*/ 	.word	0x0000af40


	//   ....[57]....
        /*0314*/ 	.word	0x0000af70


	//   ....[58]....
        /*0318*/ 	.word	0x0000afe0


	//   ....[59]....
        /*031c*/ 	.word	0x0000aff0


	//   ....[60]....
        /*0320*/ 	.word	0x0000b030


	//   ....[61]....
        /*0324*/ 	.word	0x0000b060


	//   ....[62]....
        /*0328*/ 	.word	0x0000b0d0


	//   ....[63]....
        /*032c*/ 	.word	0x0000b0e0


	//   ....[64]....
        /*0330*/ 	.word	0x0000b100


	//   ....[65]....
        /*0334*/ 	.word	0x0000b130


	//   ....[66]....
        /*0338*/ 	.word	0x0000b190


	//   ....[67]....
        /*033c*/ 	.word	0x0000b1a0


	//   ....[68]....
        /*0340*/ 	.word	0x0000b200


	//   ....[69]....
        /*0344*/ 	.word	0x0000b250


	//   ....[70]....
        /*0348*/ 	.word	0x0000b270


	//   ....[71]....
        /*034c*/ 	.word	0x0000b2b0


	//   ....[72]....
        /*0350*/ 	.word	0x0000b2c0


	//   ....[73]....
        /*0354*/ 	.word	0x0000b310


	//   ....[74]....
        /*0358*/ 	.word	0x0000cf90


	//   ....[75]....
        /*035c*/ 	.word	0x0000d170


	//   ....[76]....
        /*0360*/ 	.word	0x0000d6d0


	//   ....[77]....
        /*0364*/ 	.word	0x0000d830


	//   ....[78]....
        /*0368*/ 	.word	0x0000d890


	//   ....[79]....
        /*036c*/ 	.word	0x0000d950


	//   ....[80]....
        /*0370*/ 	.word	0x0000da00


	//   ....[81]....
        /*0374*/ 	.word	0x0000da80


	//   ....[82]....
        /*0378*/ 	.word	0x0000db20


	//   ....[83]....
        /*037c*/ 	.word	0x0000db80


	//   ....[84]....
        /*0380*/ 	.word	0x0000dc60


	//   ....[85]....
        /*0384*/ 	.word	0x0000dce0


	//   ....[86]....
        /*0388*/ 	.word	0x0000dd80


	//   ....[87]....
        /*038c*/ 	.word	0x0000dde0


	//   ....[88]....
        /*0390*/ 	.word	0x0000dec0


	//   ....[89]....
        /*0394*/ 	.word	0x0000df40


	//   ....[90]....
        /*0398*/ 	.word	0x0000dfe0


	//   ....[91]....
        /*039c*/ 	.word	0x0000e040


	//   ....[92]....
        /*03a0*/ 	.word	0x0000e0f0


	//   ....[93]....
        /*03a4*/ 	.word	0x0000e170


	//   ....[94]....
        /*03a8*/ 	.word	0x0000e250


	//   ....[95]....
        /*03ac*/ 	.word	0x0000e2b0


	//   ....[96]....
        /*03b0*/ 	.word	0x0000e360


	//   ....[97]....
        /*03b4*/ 	.word	0x0000e3c0


	//   ....[98]....
        /*03b8*/ 	.word	0x0000e480


	//   ....[99]....
        /*03bc*/ 	.word	0x0000e500


	//   ....[100]....
        /*03c0*/ 	.word	0x0000e5a0


	//   ....[101]....
        /*03c4*/ 	.word	0x0000e8b0


	//   ....[102]....
        /*03c8*/ 	.word	0x0000e9d0


	//----- nvinfo : EIATTR_REG_RECONFIG
	.align		4
.L_1669:
        /*03cc*/ 	.byte	0x01, 0x54
	.zero		2


	//----- nvinfo : EIATTR_SYSCALL_OFFSETS
	.align		4
        /*03d0*/ 	.byte	0x04, 0x46
        /*03d2*/ 	.short	(.L_1671 - .L_1670)


	//   ....[0]....
.L_1670:
        /*03d4*/ 	.word	0x00001530


	//   ....[1]....
        /*03d8*/ 	.word	0x0000a000


	//   ....[2]....
        /*03dc*/ 	.word	0x0000a150


	//   ....[3]....
        /*03e0*/ 	.word	0x0000a240


	//   ....[4]....
        /*03e4*/ 	.word	0x0000a940


	//----- nvinfo : EIATTR_MBARRIER_INSTR_OFFSETS
	.align		4
.L_1671:
        /*03e8*/ 	.byte	0x04, 0x39
        /*03ea*/ 	.short	(.L_1673 - .L_1672)


	//   ....[0]....
.L_1672:
        /*03ec*/ 	.word	0x00000270
        /*03f0*/ 	.word	0x000000ff
        /*03f4*/ 	.word	0x00016800
        /*03f8*/ 	.short	0x0100
        /*03fa*/ 	.byte	0x08
	.zero		1


	//   ....[1]....
        /*03fc*/ 	.word	0x00000280
        /*0400*/ 	.word	0x000000ff
        /*0404*/ 	.word	0x00016820
        /*0408*/ 	.short	0x0100
        /*040a*/ 	.byte	0x08
	.zero		1


	//   ....[2]....
        /*040c*/ 	.word	0x00000370
        /*0410*/ 	.word	0x000000ff
        /*0414*/ 	.word	0x00016830
        /*0418*/ 	.short	0x0100
        /*041a*/ 	.byte	0x08
	.zero		1


	//   ....[3]....
        /*041c*/ 	.word	0x00000380
        /*0420*/ 	.word	0x000000ff
        /*0424*/ 	.word	0x00016840
        /*0428*/ 	.short	0x0100
        /*042a*/ 	.byte	0x08
	.zero		1


	//   ....[4]....
        /*042c*/ 	.word	0x00000390
        /*0430*/ 	.word	0x000000ff
        /*0434*/ 	.word	0x00016838
        /*0438*/ 	.short	0x0100
        /*043a*/ 	.byte	0x08
	.zero		1


	//   ....[5]....
        /*043c*/ 	.word	0x000003a0
        /*0440*/ 	.word	0x000000ff
        /*0444*/ 	.word	0x00016848
        /*0448*/ 	.short	0x0100
        /*044a*/ 	.byte	0x08
	.zero		1


	//   ....[6]....
        /*044c*/ 	.word	0x000004d0
        /*0450*/ 	.word	0x000000ff
        /*0454*/ 	.word	0x00016850
        /*0458*/ 	.short	0x0100
        /*045a*/ 	.byte	0x08
	.zero		1


	//   ....[7]....
        /*045c*/ 	.word	0x000004e0
        /*0460*/ 	.word	0x000000ff
        /*0464*/ 	.word	0x00016860
        /*0468*/ 	.short	0x0100
        /*046a*/ 	.byte	0x08
	.zero		1


	//   ....[8]....
        /*046c*/ 	.word	0x000004f0
        /*0470*/ 	.word	0x000000ff
        /*0474*/ 	.word	0x00016858
        /*0478*/ 	.short	0x0100
        /*047a*/ 	.byte	0x08
	.zero		1


	//   ....[9]....
        /*047c*/ 	.word	0x00000500
        /*0480*/ 	.word	0x000000ff
        /*0484*/ 	.word	0x00016868
        /*0488*/ 	.short	0x0100
        /*048a*/ 	.byte	0x08
	.zero		1


	//   ....[10]....
        /*048c*/ 	.word	0x000005f0
        /*0490*/ 	.word	0x000000ff
        /*0494*/ 	.word	0x00016870
        /*0498*/ 	.short	0x0100
        /*049a*/ 	.byte	0x06
	.zero		1


	//   ....[11]....
        /*049c*/ 	.word	0x00000600
        /*04a0*/ 	.word	0x000000ff
        /*04a4*/ 	.word	0x00016880
        /*04a8*/ 	.short	0x0100
        /*04aa*/ 	.byte	0x06
	.zero		1


	//   ....[12]....
        /*04ac*/ 	.word	0x00000610
        /*04b0*/ 	.word	0x000000ff
        /*04b4*/ 	.word	0x00016878
        /*04b8*/ 	.short	0x0100
        /*04ba*/ 	.byte	0x06
	.zero		1


	//   ....[13]....
        /*04bc*/ 	.word	0x00000620
        /*04c0*/ 	.word	0x000000ff
        /*04c4*/ 	.word	0x00016888
        /*04c8*/ 	.short	0x0100
        /*04ca*/ 	.byte	0x06
	.zero		1


	//   ....[14]....
        /*04cc*/ 	.word	0x00000750
        /*04d0*/ 	.word	0x000000ff
        /*04d4*/ 	.word	0x00016890
        /*04d8*/ 	.short	0x0100
        /*04da*/ 	.byte	0x08
	.zero		1


	//   ....[15]....
        /*04dc*/ 	.word	0x00000760
        /*04e0*/ 	.word	0x000000ff
        /*04e4*/ 	.word	0x000168a0
        /*04e8*/ 	.short	0x0100
        /*04ea*/ 	.byte	0x08
	.zero		1


	//   ....[16]....
        /*04ec*/ 	.word	0x00000770
        /*04f0*/ 	.word	0x000000ff
        /*04f4*/ 	.word	0x00016898
        /*04f8*/ 	.short	0x0100
        /*04fa*/ 	.byte	0x08
	.zero		1


	//   ....[17]....
        /*04fc*/ 	.word	0x00000780
        /*0500*/ 	.word	0x000000ff
        /*0504*/ 	.word	0x000168a8
        /*0508*/ 	.short	0x0100
        /*050a*/ 	.byte	0x08
	.zero		1


	//   ....[18]....
        /*050c*/ 	.word	0x000008b0
        /*0510*/ 	.word	0x000000ff
        /*0514*/ 	.word	0x000168b0
        /*0518*/ 	.short	0x0100
        /*051a*/ 	.byte	0x08
	.zero		1


	//   ....[19]....
        /*051c*/ 	.word	0x000008c0
        /*0520*/ 	.word	0x000000ff
        /*0524*/ 	.word	0x000168c0
        /*0528*/ 	.short	0x0100
        /*052a*/ 	.byte	0x08
	.zero		1


	//   ....[20]....
        /*052c*/ 	.word	0x000008d0
        /*0530*/ 	.word	0x000000ff
        /*0534*/ 	.word	0x000168b8
        /*0538*/ 	.short	0x0100
        /*053a*/ 	.byte	0x08
	.zero		1


	//   ....[21]....
        /*053c*/ 	.word	0x000008e0
        /*0540*/ 	.word	0x000000ff
        /*0544*/ 	.word	0x000168c8
        /*0548*/ 	.short	0x0100
        /*054a*/ 	.byte	0x08
	.zero		1


	//   ....[22]....
        /*054c*/ 	.word	0x000015b0
        /*0550*/ 	.word	0x000000ff
        /*0554*/ 	.word	0x00016800
        /*0558*/ 	.short	0x010a
        /*055a*/ 	.byte	0x2d
	.zero		1


	//   ....[23]....
        /*055c*/ 	.word	0x00001630
        /*0560*/ 	.word	0x00000002
        /*0564*/ 	.word	0x00016830
        /*0568*/ 	.short	0x010a
        /*056a*/ 	.byte	0x3f
	.zero		1


	//   ....[24]....
        /*056c*/ 	.word	0x00001690
        /*0570*/ 	.word	0x00000002
        /*0574*/ 	.word	0x00016830
        /*0578*/ 	.short	0x010a
        /*057a*/ 	.byte	0x3f
	.zero		1


	//   ....[25]....
        /*057c*/ 	.word	0x00001bd0
        /*0580*/ 	.word	0x00000002
        /*0584*/ 	.word	0x00000000
        /*0588*/ 	.short	0x0101
        /*058a*/ 	.byte	0x3f
	.zero		1


	//   ....[26]....
        /*058c*/ 	.word	0x00003870
        /*0590*/ 	.word	0x000000ff
        /*0594*/ 	.word	0x00016830
        /*0598*/ 	.short	0x010a
        /*059a*/ 	.byte	0x06
	.zero		1


	//   ....[27]....
        /*059c*/ 	.word	0x000038b0
        /*05a0*/ 	.word	0x000000ff
        /*05a4*/ 	.word	0x00016830
        /*05a8*/ 	.short	0x010a
        /*05aa*/ 	.byte	0x06
	.zero		1


	//   ....[28]....
        /*05ac*/ 	.word	0x00003a90
        /*05b0*/ 	.word	0x000000ff
        /*05b4*/ 	.word	0x00016850
        /*05b8*/ 	.short	0x010a
        /*05ba*/ 	.byte	0x06
	.zero		1


	//   ....[29]....
        /*05bc*/ 	.word	0x00003ad0
        /*05c0*/ 	.word	0x000000ff
        /*05c4*/ 	.word	0x00016850
        /*05c8*/ 	.short	0x010a
        /*05ca*/ 	.byte	0x06
	.zero		1


	//   ....[30]....
        /*05cc*/ 	.word	0x00005340
        /*05d0*/ 	.word	0x00000024
        /*05d4*/ 	.word	0x00000000
        /*05d8*/ 	.short	0x0101
        /*05da*/ 	.byte	0x3f
	.zero		1


	//   ....[31]....
        /*05dc*/ 	.word	0x00005600
        /*05e0*/ 	.word	0x00000024
        /*05e4*/ 	.word	0x00000000
        /*05e8*/ 	.short	0x0101
        /*05ea*/ 	.byte	0x3f
	.zero		1


	//   ....[32]....
        /*05ec*/ 	.word	0x00005ea0
        /*05f0*/ 	.word	0x000000ff
        /*05f4*/ 	.word	0x00016830
        /*05f8*/ 	.short	0x010a
        /*05fa*/ 	.byte	0x06
	.zero		1


	//   ....[33]....
        /*05fc*/ 	.word	0x00005ee0
        /*0600*/ 	.word	0x000000ff
        /*0604*/ 	.word	0x00016830
        /*0608*/ 	.short	0x010a
        /*060a*/ 	.byte	0x06
	.zero		1


	//   ....[34]....
        /*060c*/ 	.word	0x000060c0
        /*0610*/ 	.word	0x000000ff
        /*0614*/ 	.word	0x00016850
        /*0618*/ 	.short	0x010a
        /*061a*/ 	.byte	0x06
	.zero		1


	//   ....[35]....
        /*061c*/ 	.word	0x00006100
        /*0620*/ 	.word	0x000000ff
        /*0624*/ 	.word	0x00016850
        /*0628*/ 	.short	0x010a
        /*062a*/ 	.byte	0x06
	.zero		1


	//   ....[36]....
        /*062c*/ 	.word	0x000073d0
        /*0630*/ 	.word	0x0000001f
        /*0634*/ 	.word	0x00000000
        /*0638*/ 	.short	0x0101
        /*063a*/ 	.byte	0x3f
	.zero		1


	//   ....[37]....
        /*063c*/ 	.word	0x00007580
        /*0640*/ 	.word	0x0000001f
        /*0644*/ 	.word	0x00000000
        /*0648*/ 	.short	0x0101
        /*064a*/ 	.byte	0x3f
	.zero		1


	//   ....[38]....
        /*064c*/ 	.word	0x00007ab0
        /*0650*/ 	.word	0x000000ff
        /*0654*/ 	.word	0x00016850
        /*0658*/ 	.short	0x010a
        /*065a*/ 	.byte	0x05
	.zero		1


	//   ....[39]....
        /*065c*/ 	.word	0x00007af0
        /*0660*/ 	.word	0x000000ff
        /*0664*/ 	.word	0x00016850
        /*0668*/ 	.short	0x010a
        /*066a*/ 	.byte	0x05
	.zero		1


	//   ....[40]....
        /*066c*/ 	.word	0x00008020
        /*0670*/ 	.word	0x00000008
        /*0674*/ 	.word	0x00000000
        /*0678*/ 	.short	0x0101
        /*067a*/ 	.byte	0x3f
	.zero		1


	//   ....[41]....
        /*067c*/ 	.word	0x00008c60
        /*0680*/ 	.word	0x00000000
        /*0684*/ 	.word	0x00000000
        /*0688*/ 	.short	0x0101
        /*068a*/ 	.byte	0x3f
	.zero		1


	//   ....[42]....
        /*068c*/ 	.word	0x0000a5f0
        /*0690*/ 	.word	0x00000003
        /*0694*/ 	.word	0x00016840
        /*0698*/ 	.short	0x010a
        /*069a*/ 	.byte	0x3f
	.zero		1


	//   ....[43]....
        /*069c*/ 	.word	0x0000b3e0
        /*06a0*/ 	.word	0x00000011
        /*06a4*/ 	.word	0x00016800
        /*06a8*/ 	.short	0x0107
        /*06aa*/ 	.byte	0x3f
	.zero		1


	//   ....[44]....
        /*06ac*/ 	.word	0x0000b4d0
        /*06b0*/ 	.word	0x00000011
        /*06b4*/ 	.word	0x00016800
        /*06b8*/ 	.short	0x0101
        /*06ba*/ 	.byte	0x3f
	.zero		1


	//   ....[45]....
        /*06bc*/ 	.word	0x0000b4f0
        /*06c0*/ 	.word	0x00000011
        /*06c4*/ 	.word	0x00016820
        /*06c8*/ 	.short	0x010a
        /*06ca*/ 	.byte	0x3f
	.zero		1


	//   ....[46]....
        /*06cc*/ 	.word	0x0000b800
        /*06d0*/ 	.word	0x00000002
        /*06d4*/ 	.word	0x00016840
        /*06d8*/ 	.short	0x010a
        /*06da*/ 	.byte	0x3f
	.zero		1


	//   ....[47]....
        /*06dc*/ 	.word	0x0000ba30
        /*06e0*/ 	.word	0x00000002
        /*06e4*/ 	.word	0x00000060
        /*06e8*/ 	.short	0x010a
        /*06ea*/ 	.byte	0x3f
	.zero		1


	//   ....[48]....
        /*06ec*/ 	.word	0x0000bf60
        /*06f0*/ 	.word	0x00000002
        /*06f4*/ 	.word	0x00016840
        /*06f8*/ 	.short	0x010a
        /*06fa*/ 	.byte	0x3f
	.zero		1


	//   ....[49]....
        /*06fc*/ 	.word	0x0000c190
        /*0700*/ 	.word	0x00000005
        /*0704*/ 	.word	0x00000060
        /*0708*/ 	.short	0x010a
        /*070a*/ 	.byte	0x3f
	.zero		1


	//   ....[50]....
        /*070c*/ 	.word	0x0000c600
        /*0710*/ 	.word	0x00000002
        /*0714*/ 	.word	0x00016840
        /*0718*/ 	.short	0x010a
        /*071a*/ 	.byte	0x3f
	.zero		1


	//   ....[51]....
        /*071c*/ 	.word	0x0000c840
        /*0720*/ 	.word	0x00000005
        /*0724*/ 	.word	0x00000060
        /*0728*/ 	.short	0x010a
        /*072a*/ 	.byte	0x3f
	.zero		1


	//   ....[52]....
        /*072c*/ 	.word	0x0000cc50
        /*0730*/ 	.word	0x00000003
        /*0734*/ 	.word	0x00016860
        /*0738*/ 	.short	0x010a
        /*073a*/ 	.byte	0x3f
	.zero		1


	//   ....[53]....
        /*073c*/ 	.word	0x0000d0f0
        /*0740*/ 	.word	0x00000007
        /*0744*/ 	.word	0x00016820
        /*0748*/ 	.short	0x010a
        /*074a*/ 	.byte	0x3f
	.zero		1


	//   ....[54]....
        /*074c*/ 	.word	0x0000d290
        /*0750*/ 	.word	0x00000005
        /*0754*/ 	.word	0x00000000
        /*0758*/ 	.short	0x010a
        /*075a*/ 	.byte	0x3f
	.zero		1


	//   ....[55]....
        /*075c*/ 	.word	0x0000d300
        /*0760*/ 	.word	0x00000003
        /*0764*/ 	.word	0x00000000
        /*0768*/ 	.short	0x010a
        /*076a*/ 	.byte	0x3f
	.zero		1


	//   ....[56]....
        /*076c*/ 	.word	0x0000d360
        /*0770*/ 	.word	0x00000005
        /*0774*/ 	.word	0x00000000
        /*0778*/ 	.short	0x010a
        /*077a*/ 	.byte	0x3f
	.zero		1


	//   ....[57]....
        /*077c*/ 	.word	0x0000d390
        /*0780*/ 	.word	0x00000003
        /*0784*/ 	.word	0x00000000
        /*0788*/ 	.short	0x010a
        /*078a*/ 	.byte	0x3f
	.zero		1


	//   ....[58]....
        /*078c*/ 	.word	0x0000d400
        /*0790*/ 	.word	0x00000003
        /*0794*/ 	.word	0x00016800
        /*0798*/ 	.short	0x010a
        /*079a*/ 	.byte	0x3f
	.zero		1


	//   ....[59]....
        /*079c*/ 	.word	0x0000d450
        /*07a0*/ 	.word	0x00000002
        /*07a4*/ 	.word	0x00016830
        /*07a8*/ 	.short	0x010a
        /*07aa*/ 	.byte	0x3f
	.zero		1


	//   ....[60]....
        /*07ac*/ 	.word	0x0000d4b0
        /*07b0*/ 	.word	0x00000007
        /*07b4*/ 	.word	0x00016830
        /*07b8*/ 	.short	0x010a
        /*07ba*/ 	.byte	0x3f
	.zero		1


	//   ....[61]....
        /*07bc*/ 	.word	0x0000d510
        /*07c0*/ 	.word	0x00000007
        /*07c4*/ 	.word	0x00016850
        /*07c8*/ 	.short	0x010a
        /*07ca*/ 	.byte	0x3f
	.zero		1


	//   ....[62]....
        /*07cc*/ 	.word	0x0000d570
        /*07d0*/ 	.word	0x00000009
        /*07d4*/ 	.word	0x00016830
        /*07d8*/ 	.short	0x010a
        /*07da*/ 	.byte	0x3f
	.zero		1


	//   ....[63]....
        /*07dc*/ 	.word	0x0000d5d0
        /*07e0*/ 	.word	0x00000009
        /*07e4*/ 	.word	0x00016850
        /*07e8*/ 	.short	0x010a
        /*07ea*/ 	.byte	0x3f
	.zero		1


	//   ....[64]....
        /*07ec*/ 	.word	0x0000d630
        /*07f0*/ 	.word	0x00000005
        /*07f4*/ 	.word	0x00016850
        /*07f8*/ 	.short	0x010a
        /*07fa*/ 	.byte	0x3f
	.zero		1


	//   ....[65]....
        /*07fc*/ 	.word	0x0000d780
        /*0800*/ 	.word	0x00000003
        /*0804*/ 	.word	0x00016840
        /*0808*/ 	.short	0x010a
        /*080a*/ 	.byte	0x3f
	.zero		1


	//   ....[66]....
        /*080c*/ 	.word	0x0000e5d0
        /*0810*/ 	.word	0x00000011
        /*0814*/ 	.word	0x00016820
        /*0818*/ 	.short	0x010a
        /*081a*/ 	.byte	0x3f
	.zero		1


	//   ....[67]....
        /*081c*/ 	.word	0x0000e620
        /*0820*/ 	.word	0x00000002
        /*0824*/ 	.word	0x00016840
        /*0828*/ 	.short	0x010a
        /*082a*/ 	.byte	0x3f
	.zero		1


	//   ....[68]....
        /*082c*/ 	.word	0x0000e670
        /*0830*/ 	.word	0x00000002
        /*0834*/ 	.word	0x00000060
        /*0838*/ 	.short	0x010a
        /*083a*/ 	.byte	0x3f
	.zero		1


	//   ....[69]....
        /*083c*/ 	.word	0x0000e6c0
        /*0840*/ 	.word	0x00000002
        /*0844*/ 	.word	0x00016840
        /*0848*/ 	.short	0x010a
        /*084a*/ 	.byte	0x3f
	.zero		1


	//   ....[70]....
        /*084c*/ 	.word	0x0000e710
        /*0850*/ 	.word	0x00000005
        /*0854*/ 	.word	0x00000060
        /*0858*/ 	.short	0x010a
        /*085a*/ 	.byte	0x3f
	.zero		1


	//   ....[71]....
        /*085c*/ 	.word	0x0000e760
        /*0860*/ 	.word	0x00000002
        /*0864*/ 	.word	0x00016840
        /*0868*/ 	.short	0x010a
        /*086a*/ 	.byte	0x3f
	.zero		1


	//   ....[72]....
        /*086c*/ 	.word	0x0000e7b0
        /*0870*/ 	.word	0x00000005
        /*0874*/ 	.word	0x00000060
        /*0878*/ 	.short	0x010a
        /*087a*/ 	.byte	0x3f
	.zero		1


	//   ....[73]....
        /*087c*/ 	.word	0x0000e800
        /*0880*/ 	.word	0x00000003
        /*0884*/ 	.word	0x00016860
        /*0888*/ 	.short	0x010a
        /*088a*/ 	.byte	0x3f
	.zero		1


	//   ....[74]....
        /*088c*/ 	.word	0x0000e8f0
        /*0890*/ 	.word	0x00000007
        /*0894*/ 	.word	0x00016820
        /*0898*/ 	.short	0x010a
        /*089a*/ 	.byte	0x3f
	.zero		1


	//   ....[75]....
        /*089c*/ 	.word	0x0000ea90
        /*08a0*/ 	.word	0x00000005
        /*08a4*/ 	.word	0x00000000
        /*08a8*/ 	.short	0x010a
        /*08aa*/ 	.byte	0x3f
	.zero		1


	//   ....[76]....
        /*08ac*/ 	.word	0x0000eae0
        /*08b0*/ 	.word	0x00000003
        /*08b4*/ 	.word	0x00000000
        /*08b8*/ 	.short	0x010a
        /*08ba*/ 	.byte	0x3f
	.zero		1


	//   ....[77]....
        /*08bc*/ 	.word	0x0000eb30
        /*08c0*/ 	.word	0x00000005
        /*08c4*/ 	.word	0x00000000
        /*08c8*/ 	.short	0x010a
        /*08ca*/ 	.byte	0x3f
	.zero		1


	//----- nvinfo : EIATTR_NUM_MBARRIERS
	.align		4
.L_1673:
        /*08cc*/ 	.byte	0x03, 0x38
        /*08ce*/ 	.short	0x0016


	//----- nvinfo : EIATTR_EXIT_INSTR_OFFSETS
	.align		4
        /*08d0*/ 	.byte	0x04, 0x1c
        /*08d2*/ 	.short	(.L_1675 - .L_1674)


	//   ....[0]....
.L_1674:
        /*08d4*/ 	.word	0x00000a40


	//   ....[1]....
        /*08d8*/ 	.word	0x000096c0


	//   ....[2]....
        /*08dc*/ 	.word	0x0000d3e0


	//----- nvinfo : EIATTR_MAX_THREADS
	.align		4
.L_1675:
        /*08e0*/ 	.byte	0x04, 0x05
        /*08e2*/ 	.short	(.L_1677 - .L_1676)
.L_1676:
        /*08e4*/ 	.word	0x00000200
        /*08e8*/ 	.word	0x00000001
        /*08ec*/ 	.word	0x00000001


	//----- nvinfo : EIATTR_CRS_STACK_SIZE
	.align		4
.L_1677:
        /*08f0*/ 	.byte	0x04, 0x1e
        /*08f2*/ 	.short	(.L_1679 - .L_1678)
.L_1678:
        /*08f4*/ 	.word	0x00000000


	//----- nvinfo : EIATTR_CBANK_PARAM_SIZE
	.align		4
.L_1679:
        /*08f8*/ 	.byte	0x03, 0x19
        /*08fa*/ 	.short	0x0af0


	//----- nvinfo : EIATTR_PARAM_CBANK
	.align		4
        /*08fc*/ 	.byte	0x04, 0x0a
        /*08fe*/ 	.short	(.L_1681 - .L_1680)
	.align		4
.L_1680:
        /*0900*/ 	.word	index@(.nv.constant0._ZN7cutlass13device_kernelIN5flash11enable_sm90INS1_16FlashAttnFwdSm90INS1_25CollectiveMainloopFwdSm90ILi2EN4cute5tupleIJNS5_1CILi1EEES8_S8_EEENS6_IJNS7_ILi192EEENS7_ILi128EEENS7_ILi64EEEEEELi64ENS_10bfloat16_tEfNS_4arch4Sm90ELb1ELb0ELb0ELb0ELb0ELb0ELb0ELb1ELb1ELb1ELb0ELb0EEENS1_21CollectiveEpilogueFwdINS6_IJSA_SC_SB_EEES9_SE_SG_Li384ELb0ELb1ELb0ELb0EEENS1_30DynamicPersistentTileSchedulerILi384ELi128ELb0ELb1ELb1EEEEEEEEEvNT_6ParamsE)
        /*0904*/ 	.short	0x0210
        /*0906*/ 	.short	0x0af0


	//----- nvinfo : EIATTR_SW_WAR
	.align		4
.L_1681:
        /*0908*/ 	.byte	0x04, 0x36
        /*090a*/ 	.short	(.L_1683 - .L_1682)
.L_1682:
        /*090c*/ 	.word	0x00000008
.L_1683:


//--------------------- .nv.info._ZN7cutlass13device_kernelIN5flash11enable_sm90INS1_16FlashAttnFwdSm90INS1_25CollectiveMainloopFwdSm90ILi2EN4cute5tupleIJNS5_1CILi1EEES8_S8_EEENS6_IJNS7_ILi192EEENS7_ILi128EEENS7_ILi64EEEEEELi64ENS_10bfloat16_tEfNS_4arch4Sm90ELb1ELb0ELb0ELb1ELb0ELb0ELb0ELb1ELb1ELb1ELb0ELb0EEENS1_21CollectiveEpilogueFwdINS6_IJSA_SC_SB_EEES9_SE_SG_Li384ELb1ELb1ELb0ELb0EEENS1_36VarlenDynamicPersistentTileSchedulerILi192ELi128ELi384ELi128ELb0ELb1ELb1ELb1ELb1ELb1EEEEEEEEEvNT_6ParamsE --------------------------
	.section	.nv.info._ZN7cutlass13device_kernelIN5flash11enable_sm90INS1_16FlashAttnFwdSm90INS1_25CollectiveMainloopFwdSm90ILi2EN4cute5tupleIJNS5_1CILi1EEES8_S8_EEENS6_IJNS7_ILi192EEENS7_ILi128EEENS7_ILi64EEEEEELi64ENS_10bfloat16_tEfNS_4arch4Sm90ELb1ELb0ELb0ELb1ELb0ELb0ELb0ELb1ELb1ELb1ELb0ELb0EEENS1_21CollectiveEpilogueFwdINS6_IJSA_SC_SB_EEES9_SE_SG_Li384ELb1ELb1ELb0ELb0EEENS1_36VarlenDynamicPersistentTileSchedulerILi192ELi128ELi384ELi128ELb0ELb1ELb1ELb1ELb1ELb1EEEEEEEEEvNT_6ParamsE,"",@"SHT_CUDA_INFO"
	.sectionflags	@""
	.align	4


	//----- nvinfo : EIATTR_CUDA_API_VERSION
	.align		4
        /*0000*/ 	.byte	0x04, 0x37
        /*0002*/ 	.short	(.L_1685 - .L_1684)
.L_1684:
        /*0004*/ 	.word	0x00000082


	//----- nvinfo : EIATTR_KPARAM_INFO
	.align		4
.L_1685:
        /*0008*/ 	.byte	0x04, 0x17
        /*000a*/ 	.short	(.L_1687 - .L_1686)
.L_1686:
        /*000c*/ 	.word	0x00000000
        /*0010*/ 	.short	0x0000
        /*0012*/ 	.short	0x0070
        /*0014*/ 	.byte	0x00, 0xf0, 0x01, 0x2a


	//----- nvinfo : EIATTR_SPARSE_MMA_MASK
	.align		4
.L_1687:
        /*0018*/ 	.byte	0x03, 0x50
        /*001a*/ 	.short	0x0000


	//----- nvinfo : EIATTR_MAXREG_COUNT
	.align		4
        /*001c*/ 	.byte	0x03, 0x1b
        /*001e*/ 	.short	0x0080


	//----- nvinfo : EIATTR_NUM_BARRIERS
	.align		4
        /*0020*/ 	.byte	0x02, 0x4c
        /*0022*/ 	.byte	0x10
	.zero		1


	//----- nvinfo : EIATTR_EXTERNS
	.align		4
        /*0024*/ 	.byte	0x04, 0x0f
        /*0026*/ 	.short	(.L_1689 - .L_1688)


	//   ....[0]....
	.align		4
.L_1688:
        /*0028*/ 	.word	index@(__assertfail)


	//----- nvinfo : EIATTR_ANNOTATIONS
	.align		4
.L_1689:
        /*002c*/ 	.byte	0x04, 0x55
        /*002e*/ 	.short	(.L_1691 - .L_1690)


	//   ....[0]....
.L_1690:
        /* <DEDUP_REMOVED lines=21> */


	//----- nvinfo : EIATTR_MERCURY_ISA_VERSION
	.align		4
.L_1691:
        /*0170*/ 	.byte	0x03, 0x5f
        /*0172*/ 	.short	0x0101


	//----- nvinfo : EIATTR_UNUSED_LOAD_BYTE_OFFSET
	.align		4
        /*0174*/ 	.byte	0x04, 0x44
        /*0176*/ 	.short	(.L_1693 - .L_1692)


	//   ....[0]....
.L_1692:
        /*0178*/ 	.word	0x00000a40
        /*017c*/ 	.word	0x0000fff0


	//   ....[1]....
        /*0180*/ 	.word	0x000083f0
        /*0184*/ 	.word	0x0000fff0


	//----- nvinfo : EIATTR_INT_WARP_WIDE_INSTR_OFFSETS
	.align		4
.L_1693:
        /*0188*/ 	.byte	0x04, 0x31
        /*018a*/ 	.short	(.L_1695 - .L_1694)


	//   ....[0]....
.L_1694:
        /*018c*/ 	.word	0x00000130


	//   ....[1]....
        /*0190*/ 	.word	0x00000170


	//   ....[2]....
        /*0194*/ 	.word	0x000001e0


	//   ....[3]....
        /*0198*/ 	.word	0x0000af90


	//   ....[4]....
        /*019c*/ 	.word	0x0000b020


	//   ....[5]....
        /*01a0*/ 	.word	0x0000e020


	//   ....[6]....
        /*01a4*/ 	.word	0x0000e0b0


	//----- nvinfo : EIATTR_COOP_GROUP_MASK_REGIDS
	.align		4
.L_1695:
        /*01a8*/ 	.byte	0x04, 0x29
        /*01aa*/ 	.short	(.L_1697 - .L_1696)


	//   ....[0]....
.L_1696:
        /*01ac*/ 	.word	0xffffffff


	//   ....[1]....
        /*01b0*/ 	.word	0xffffffff


	//   ....[2]....
        /*01b4*/ 	.word	0xffffffff


	//   ....[3]....
        /*01b8*/ 	.word	0xffffffff


	//   ....[4]....
        /*01bc*/ 	.word	0xffffffff


	//   ....[5]....
        /*01c0*/ 	.word	0xffffffff


	//   ....[6]....
        /*01c4*/ 	.word	0xffffffff


	//   ....[7]....
        /*01c8*/ 	.word	0xffffffff


	//   ....[8]....
        /*01cc*/ 	.word	0xffffffff


	//   ....[9]....
        /*01d0*/ 	.word	0xffffffff


	//   ....[10]....
        /*01d4*/ 	.word	0xffffffff


	//   ....[11]....
        /*01d8*/ 	.word	0xffffffff


	//   ....[12]....
        /*01dc*/ 	.word	0xffffffff


	//   ....[13]....
        /*01e0*/ 	.word	0xffffffff


	//   ....[14]....
        /*01e4*/ 	.word	0xffffffff


	//   ....[15]....
        /*01e8*/ 	.word	0xffffffff


	//   ....[16]....
        /*01ec*/ 	.word	0xffffffff


	//   ....[17]....
        /*01f0*/ 	.word	0xffffffff


	//   ....[18]....
        /*01f4*/ 	.word	0xffffffff


	//   ....[19]....
        /*01f8*/ 	.word	0xffffffff


	//   ....[20]....
        /*01fc*/ 	.word	0xffffffff


	//   ....[21]....
        /*0200*/ 	.word	0xffffffff


	//   ....[22]....
        /*0204*/ 	.word	0xffffffff


	//   ....[23]....
        /*0208*/ 	.word	0xffffffff


	//   ....[24]....
        /*020c*/ 	.word	0xffffffff


	//   ....[25]....
        /*0210*/ 	.word	0xffffffff


	//   ....[26]....
        /*0214*/ 	.word	0xffffffff


	//   ....[27]....
        /*0218*/ 	.word	0xffffffff


	//   ....[28]....
        /*021c*/ 	.word	0xffffffff


	//   ....[29]....
        /*0220*/ 	.word	0xffffffff


	//   ....[30]....
        /*0224*/ 	.word	0xffffffff


	//   ....[31]....
        /*0228*/ 	.word	0xffffffff


	//   ....[32]....
        /*022c*/ 	.word	0xffffffff


	//   ....[33]....
        /*0230*/ 	.word	0xffffffff


	//   ....[34]....
        /*0234*/ 	.word	0xffffffff


	//   ....[35]....
        /*0238*/ 	.word	0xffffffff


	//   ....[36]....
        /*023c*/ 	.word	0xffffffff


	//   ....[37]....
        /*0240*/ 	.word	0xffffffff


	//   ....[38]....
        /*0244*/ 	.word	0xffffffff


	//   ....[39]....
        /*0248*/ 	.word	0xffffffff


	//   ....[40]....
        /*024c*/ 	.word	0xffffffff


	//   ....[41]....
        /*0250*/ 	.word	0xffffffff


	//   ....[42]....
        /*0254*/ 	.word	0xffffffff


	//   ....[43]....
        /*0258*/ 	.word	0xffffffff


	//   ....[44]....
        /*025c*/ 	.word	0xffffffff


	//   ....[45]....
        /*0260*/ 	.word	0xffffffff


	//   ....[46]....
        /*0264*/ 	.word	0xffffffff


	//   ....[47]....
        /*0268*/ 	.word	0xffffffff


	//   ....[48]....
        /*026c*/ 	.word	0xffffffff


	//   ....[49]....
        /*0270*/ 	.word	0xffffffff


	//   ....[50]....
        /*0274*/ 	.word	0xffffffff


	//   ....[51]....
        /*0278*/ 	.word	0xffffffff


	//   ....[52]....
        /*027c*/ 	.word	0xffffffff


	//   ....[53]....
        /*0280*/ 	.word	0xffffffff


	//   ....[54]....
        /*0284*/ 	.word	0xffffffff


	//   ....[55]....
        /*0288*/ 	.word	0xffffffff


	//   ....[56]....
        /*028c*/ 	.word	0xffffffff


	//   ....[57]....
        /*0290*/ 	.word	0xffffffff


	//   ....[58]....
        /*0294*/ 	.word	0xffffffff


	//   ....[59]....
        /*0298*/ 	.word	0xffffffff


	//   ....[60]....
        /*029c*/ 	.word	0xffffffff


	//   ....[61]....
        /*02a0*/ 	.word	0xffffffff


	//   ....[62]....
        /*02a4*/ 	.word	0xffffffff


	//   ....[63]....
        /*02a8*/ 	.word	0xffffffff


	//   ....[64]....
        /*02ac*/ 	.word	0xffffffff


	//   ....[65]....
        /*02b0*/ 	.word	0xffffffff


	//   ....[66]....
        /*02b4*/ 	.word	0xffffffff


	//   ....[67]....
        /*02b8*/ 	.word	0xffffffff


	//   ....[68]....
        /*02bc*/ 	.word	0xffffffff


	//   ....[69]....
        /*02c0*/ 	.word	0xffffffff


	//   ....[70]....
        /*02c4*/ 	.word	0xffffffff


	//   ....[71]....
        /*02c8*/ 	.word	0xffffffff


	//   ....[72]....
        /*02cc*/ 	.word	0xffffffff


	//   ....[73]....
        /*02d0*/ 	.word	0xffffffff


	//   ....[74]....
        /*02d4*/ 	.word	0xffffffff


	//   ....[75]....
        /*02d8*/ 	.word	0xffffffff


	//   ....[76]....
        /*02dc*/ 	.word	0xffffffff


	//   ....[77]....
        /*02e0*/ 	.word	0xffffffff


	//   ....[78]....
        /*02e4*/ 	.word	0xffffffff


	//   ....[79]....
        /*02e8*/ 	.word	0xffffffff


	//   ....[80]....
        /*02ec*/ 	.word	0xffffffff


	//   ....[81]....
        /*02f0*/ 	.word	0xffffffff


	//   ....[82]....
        /*02f4*/ 	.word	0xffffffff


	//   ....[83]....
        /*02f8*/ 	.word	0xffffffff


	//   ....[84]....
        /*02fc*/ 	.word	0xffffffff


	//   ....[85]....
        /*0300*/ 	.word	0xffffffff


	//   ....[86]....
        /*0304*/ 	.word	0xffffffff


	//   ....[87]....
        /*0308*/ 	.word	0xffffffff


	//   ....[88]....
        /*030c*/ 	.word	0xffffffff


	//   ....[89]....
        /*0310*/ 	.word	0xffffffff


	//   ....[90]....
        /*0314*/ 	.word	0xffffffff


	//   ....[91]....
        /*0318*/ 	.word	0xffffffff


	//   ....[92]....
        /*031c*/ 	.word	0xffffffff


	//   ....[93]....
        /*0320*/ 	.word	0xffffffff


	//   ....[94]....
        /*0324*/ 	.word	0xffffffff


	//   ....[95]....
        /*0328*/ 	.word	0xffffffff


	//   ....[96]....
        /*032c*/ 	.word	0xffffffff


	//   ....[97]....
        /*0330*/ 	.word	0xffffffff


	//   ....[98]....
        /*0334*/ 	.word	0xffffffff


	//   ....[99]....
        /*0338*/ 	.word	0xffffffff


	//   ....[100]....
        /*033c*/ 	.word	0xffffffff


	//   ....[101]....
        /*0340*/ 	.word	0xffffffff


	//   ....[102]....
        /*0344*/ 	.word	0xffffffff


	//   ....[103]....
        /*0348*/ 	.word	0xffffffff


	//   ....[104]....
        /*034c*/ 	.word	0xffffffff


	//   ....[105]....
        /*0350*/ 	.word	0xffffffff


	//   ....[106]....
        /*0354*/ 	.word	0xffffffff


	//   ....[107]....
        /*0358*/ 	.word	0x0500000f


	//   ....[108]....
        /*035c*/ 	.word	0x0500000f


	//   ....[109]....
        /*0360*/ 	.word	0x0500000f


	//   ....[110]....
        /*0364*/ 	.word	0x0500000f


	//   ....[111]....
        /*0368*/ 	.word	0x0500000f


	//   ....[112]....
        /*036c*/ 	.word	0x0500000f


	//   ....[113]....
        /*0370*/ 	.word	0x0500000f


	//   ....[114]....
        /*0374*/ 	.word	0x0500000f


	//   ....[115]....
        /*0378*/ 	.word	0x0500000f


	//   ....[116]....
        /*037c*/ 	.word	0x0500000f


	//   ....[117]....
        /*0380*/ 	.word	0x0500000f


	//   ....[118]....
        /*0384*/ 	.word	0x0500000f


	//   ....[119]....
        /*0388*/ 	.word	0x0500000f


	//   ....[120]....
        /*038c*/ 	.word	0x0500000f


	//   ....[121]....
        /*0390*/ 	.word	0x0500000f


	//   ....[122]....
        /*0394*/ 	.word	0x0500000f


	//   ....[123]....
        /*0398*/ 	.word	0x0500000f


	//   ....[124]....
        /*039c*/ 	.word	0x0500000f


	//   ....[125]....
        /*03a0*/ 	.word	0x0500000f


	//   ....[126]....
        /*03a4*/ 	.word	0x0500000f


	//   ....[127]....
        /*03a8*/ 	.word	0x0500000f


	//   ....[128]....
        /*03ac*/ 	.word	0x0500000f


	//   ....[129]....
        /*03b0*/ 	.word	0x0500000f


	//   ....[130]....
        /*03b4*/ 	.word	0x0500000f


	//   ....[131]....
        /*03b8*/ 	.word	0x0500000f


	//   ....[132]....
        /*03bc*/ 	.word	0x0500000f


	//   ....[133]....
        /*03c0*/ 	.word	0x0500000f


	//   ....[134]....
        /*03c4*/ 	.word	0x0500000f


	//   ....[135]....
        /*03c8*/ 	.word	0x0500000f


	//   ....[136]....
        /*03cc*/ 	.word	0x0500000f


	//   ....[137]....
        /*03d0*/ 	.word	0x0500000f


	//   ....[138]....
        /*03d4*/ 	.word	0x0500000f


	//   ....[139]....
        /*03d8*/ 	.word	0x0500000f


	//   ....[140]....
        /*03dc*/ 	.word	0x0500000f


	//   ....[141]....
        /*03e0*/ 	.word	0x0500000f


	//   ....[142]....
        /*03e4*/ 	.word	0x0500000f


	//   ....[143]....
        /*03e8*/ 	.word	0x0500000f


	//   ....[144]....
        /*03ec*/ 	.word	0x0500000f


	//   ....[145]....
        /*03f0*/ 	.word	0x0500000f


	//   ....[146]....
        /*03f4*/ 	.word	0x0500000f


	//   ....[147]....
        /*03f8*/ 	.word	0x0500000f


	//   ....[148]....
        /*03fc*/ 	.word	0x0500000f


	//   ....[149]....
        /*0400*/ 	.word	0x0500000f


	//----- nvinfo : EIATTR_COOP_GROUP_INSTR_OFFSETS
	.align		4
.L_1697:
        /*0404*/ 	.byte	0x04, 0x28
        /*0406*/ 	.short	(.L_1699 - .L_1698)


	//   ....[0]....
.L_1698:
        /*0408*/ 	.word	0x00000070


	//   ....[1]....
        /*040c*/ 	.word	0x00000140


	//   ....[2]....
        /*0410*/ 	.word	0x00000190


	//   ....[3]....
        /*0414*/ 	.word	0x000003c0


	//   ....[4]....
        /*0418*/ 	.word	0x00000520


	//   ....[5]....
        /*041c*/ 	.word	0x00000640


	//   ....[6]....
        /*0420*/ 	.word	0x000007a0


	//   ....[7]....
        /*0424*/ 	.word	0x00001520


	//   ....[8]....
        /*0428*/ 	.word	0x00001be0


	//   ....[9]....
        /*042c*/ 	.word	0x00002380


	//   ....[10]....
        /*0430*/ 	.word	0x000023b0


	//   ....[11]....
        /*0434*/ 	.word	0x00002430


	//   ....[12]....
        /*0438*/ 	.word	0x00002d70


	//   ....[13]....
        /*043c*/ 	.word	0x00002dd0


	//   ....[14]....
        /*0440*/ 	.word	0x00003d80


	//   ....[15]....
        /*0444*/ 	.word	0x00003dc0


	//   ....[16]....
        /*0448*/ 	.word	0x000044f0


	//   ....[17]....
        /*044c*/ 	.word	0x00004620


	//   ....[18]....
        /*0450*/ 	.word	0x00004ec0


	//   ....[19]....
        /*0454*/ 	.word	0x00004f30


	//   ....[20]....
        /*0458*/ 	.word	0x00006590


	//   ....[21]....
        /*045c*/ 	.word	0x000065c0


	//   ....[22]....
        /*0460*/ 	.word	0x00006b20


	//   ....[23]....
        /*0464*/ 	.word	0x00006bb0


	//   ....[24]....
        /*0468*/ 	.word	0x00007cb0


	//   ....[25]....
        /*046c*/ 	.word	0x00007cf0


	//   ....[26]....
        /*0470*/ 	.word	0x00007e00


	//   ....[27]....
        /*0474*/ 	.word	0x00007e10


	//   ....[28]....
        /*0478*/ 	.word	0x00008b50


	//   ....[29]....
        /*047c*/ 	.word	0x00008b90


	//   ....[30]....
        /*0480*/ 	.word	0x00008bd0


	//   ....[31]....
        /*0484*/ 	.word	0x00008c00


	//   ....[32]....
        /*0488*/ 	.word	0x000090e0


	//   ....[33]....
        /*048c*/ 	.word	0x00009120


	//   ....[34]....
        /*0490*/ 	.word	0x00009150


	//   ....[35]....
        /*0494*/ 	.word	0x00009180


	//   ....[36]....
        /*0498*/ 	.word	0x000091a0


	//   ....[37]....
        /*049c*/ 	.word	0x000091b0


	//   ....[38]....
        /*04a0*/ 	.word	0x000091d0


	//   ....[39]....
        /*04a4*/ 	.word	0x000091f0


	//   ....[40]....
        /*04a8*/ 	.word	0x00009a80


	//   ....[41]....
        /*04ac*/ 	.word	0x00009ab0


	//   ....[42]....
        /*04b0*/ 	.word	0x00009af0


	//   ....[43]....
        /*04b4*/ 	.word	0x00009b20


	//   ....[44]....
        /*04b8*/ 	.word	0x00009b30


	//   ....[45]....
        /*04bc*/ 	.word	0x00009b40


	//   ....[46]....
        /*04c0*/ 	.word	0x00009b50


	//   ....[47]....
        /*04c4*/ 	.word	0x00009b70


	//   ....[48]....
        /*04c8*/ 	.word	0x00009cb0


	//   ....[49]....
        /*04cc*/ 	.word	0x00009e90


	//   ....[50]....
        /*04d0*/ 	.word	0x00009ec0


	//   ....[51]....
        /*04d4*/ 	.word	0x00009ef0


	//   ....[52]....
        /*04d8*/ 	.word	0x00009f20


	//   ....[53]....
        /*04dc*/ 	.word	0x00009f50


	//   ....[54]....
        /*04e0*/ 	.word	0x00009f80


	//   ....[55]....
        /*04e4*/ 	.word	0x0000a0f0


	//   ....[56]....
        /*04e8*/ 	.word	0x0000a120


	//   ....[57]....
        /*04ec*/ 	.word	0x0000a150


	//   ....[58]....
        /*04f0*/ 	.word	0x0000a180


	//   ....[59]....
        /*04f4*/ 	.word	0x0000a1b0


	//   ....[60]....
        /*04f8*/ 	.word	0x0000a1e0


	//   ....[61]....
        /*04fc*/ 	.word	0x0000a280


	//   ....[62]....
        /*0500*/ 	.word	0x0000a2e0


	//   ....[63]....
        /*0504*/ 	.word	0x0000a380


	//   ....[64]....
        /*0508*/ 	.word	0x0000b510


	//   ....[65]....
        /*050c*/ 	.word	0x0000c0c0


	//   ....[66]....
        /*0510*/ 	.word	0x0000c0e0


	//   ....[67]....
        /*0514*/ 	.word	0x0000c100


	//   ....[68]....
        /*0518*/ 	.word	0x0000c1a0


	//   ....[69]....
        /*051c*/ 	.word	0x0000c1b0


	//   ....[70]....
        /*0520*/ 	.word	0x0000c240


	//   ....[71]....
        /*0524*/ 	.word	0x0000c250


	//   ....[72]....
        /*0528*/ 	.word	0x0000c2e0


	//   ....[73]....
        /*052c*/ 	.word	0x0000c2f0


	//   ....[74]....
        /*0530*/ 	.word	0x0000c380


	//   ....[75]....
        /*0534*/ 	.word	0x0000c390


	//   ....[76]....
        /*0538*/ 	.word	0x0000c420


	//   ....[77]....
        /*053c*/ 	.word	0x0000c430


	//   ....[78]....
        /*0540*/ 	.word	0x0000c4c0


	//   ....[79]....
        /*0544*/ 	.word	0x0000c4d0


	//   ....[80]....
        /*0548*/ 	.word	0x0000c4e0


	//   ....[81]....
        /*054c*/ 	.word	0x0000c580


	//   ....[82]....
        /*0550*/ 	.word	0x0000c590


	//   ....[83]....
        /*0554*/ 	.word	0x0000c5a0


	//   ....[84]....
        /*0558*/ 	.word	0x0000c630


	//   ....[85]....
        /*055c*/ 	.word	0x0000c660


	//   ....[86]....
        /*0560*/ 	.word	0x0000c6c0


	//   ....[87]....
        /*0564*/ 	.word	0x0000c6d0


	//   ....[88]....
        /*0568*/ 	.word	0x0000c6f0


	//   ....[89]....
        /*056c*/ 	.word	0x0000e580


	//   ....[90]....
        /*0570*/ 	.word	0x0000e5d0


	//   ....[91]....
        /*0574*/ 	.word	0x0000e600


	//   ....[92]....
        /*0578*/ 	.word	0x0000e630


	//   ....[93]....
        /*057c*/ 	.word	0x0000e640


	//   ....[94]....
        /*0580*/ 	.word	0x0000e670


	//   ....[95]....
        /*0584*/ 	.word	0x0000e6a0


	//   ....[96]....
        /*0588*/ 	.word	0x0000e6d0


	//   ....[97]....
        /*058c*/ 	.word	0x0000e850


	//   ....[98]....
        /*0590*/ 	.word	0x0000e880


	//   ....[99]....
        /*0594*/ 	.word	0x0000e8b0


	//   ....[100]....
        /*0598*/ 	.word	0x0000e8e0


	//   ....[101]....
        /*059c*/ 	.word	0x0000e910


	//   ....[102]....
        /*05a0*/ 	.word	0x0000e940


	//   ....[103]....
        /*05a4*/ 	.word	0x0000ea00


	//   ....[104]....
        /*05a8*/ 	.word	0x0000ea20


	//   ....[105]....
        /*05ac*/ 	.word	0x0000ea90


	//   ....[106]....
        /*05b0*/ 	.word	0x0000f130


	//   ....[107]....
        /*05b4*/ 	.word	0x0000f6d0


	//   ....[108]....
        /*05b8*/ 	.word	0x0000f880


	//   ....[109]....
        /*05bc*/ 	.word	0x0000f8d0


	//   ....[110]....
        /*05c0*/ 	.word	0x0000f930


	//   ....[111]....
        /*05c4*/ 	.word	0x0000fa30


	//   ....[112]....
        /*05c8*/ 	.word	0x0000fa90


	//   ....[113]....
        /*05cc*/ 	.word	0x0000fb90


	//   ....[114]....
        /*05d0*/ 	.word	0x0000fbf0


	//   ....[115]....
        /*05d4*/ 	.word	0x0000fcf0


	//   ....[116]....
        /*05d8*/ 	.word	0x0000fd50


	//   ....[117]....
        /*05dc*/ 	.word	0x0000fe50


	//   ....[118]....
        /*05e0*/ 	.word	0x0000feb0


	//   ....[119]....
        /*05e4*/ 	.word	0x0000ffb0


	//   ....[120]....
        /*05e8*/ 	.word	0x00010010


	//   ....[121]....
        /*05ec*/ 	.word	0x00010100


	//   ....[122]....
        /*05f0*/ 	.word	0x00010160


	//   ....[123]....
        /*05f4*/ 	.word	0x00010210


	//   ....[124]....
        /*05f8*/ 	.word	0x000102e0


	//   ....[125]....
        /*05fc*/ 	.word	0x00010390


	//   ....[126]....
        /*0600*/ 	.word	0x000103f0


	//   ....[127]....
        /*0604*/ 	.word	0x000104c0


	//   ....[128]....
        /*0608*/ 	.word	0x00010530


	//   ....[129]....
        /*060c*/ 	.word	0x000105f0


	//   ....[130]....
        /*0610*/ 	.word	0x00010660


	//   ....[131]....
        /*0614*/ 	.word	0x00010700


	//   ....[132]....
        /*0618*/ 	.word	0x00010a10


	//   ....[133]....
        /*061c*/ 	.word	0x00010ab0


	//   ....[134]....
        /*0620*/ 	.word	0x00010bd0


	//   ....[135]....
        /*0624*/ 	.word	0x00010c40


	//   ....[136]....
        /*0628*/ 	.word	0x00010cb0


	//   ....[137]....
        /*062c*/ 	.word	0x00010d20


	//   ....[138]....
        /*0630*/ 	.word	0x00010d90


	//   ....[139]....
        /*0634*/ 	.word	0x00010e10


	//   ....[140]....
        /*0638*/ 	.word	0x00010ea0


	//   ....[141]....
        /*063c*/ 	.word	0x00010f30


	//   ....[142]....
        /*0640*/ 	.word	0x00010fa0


	//   ....[143]....
        /*0644*/ 	.word	0x00011010


	//   ....[144]....
        /*0648*/ 	.word	0x00011080


	//   ....[145]....
        /*064c*/ 	.word	0x00011100


	//   ....[146]....
        /*0650*/ 	.word	0x00011170


	//   ....[147]....
        /*0654*/ 	.word	0x00011210


	//   ....[148]....
        /*0658*/ 	.word	0x000112a0


	//   ....[149]....
        /*065c*/ 	.word	0x000113c0


	//----- nvinfo : EIATTR_REG_RECONFIG
	.align		4
.L_1699:
        /*0660*/ 	.byte	0x01, 0x54
	.zero		2


	//----- nvinfo : EIATTR_SYSCALL_OFFSETS
	.align		4
        /*0664*/ 	.byte	0x04, 0x46
        /*0666*/ 	.short	(.L_1701 - .L_1700)


	//   ....[0]....
.L_1700:
        /*0668*/ 	.word	0x00001700


	//   ....[1]....
        /*066c*/ 	.word	0x0000b180


	//   ....[2]....
        /*0670*/ 	.word	0x0000b2d0


	//   ....[3]....
        /*0674*/ 	.word	0x0000b3c0


	//   ....[4]....
        /*0678*/ 	.word	0x0000bbb0


	//----- nvinfo : EIATTR_MBARRIER_INSTR_OFFSETS
	.align		4
.L_1701:
        /*067c*/ 	.byte	0x04, 0x39
        /*067e*/ 	.short	(.L_1703 - .L_1702)


	//   ....[0]....
.L_1702:
        /*0680*/ 	.word	0x00000270
        /*0684*/ 	.word	0x000000ff
        /*0688*/ 	.word	0x00016800
        /*068c*/ 	.short	0x0100
        /*068e*/ 	.byte	0x08
	.zero		1


	//   ....[1]....
        /*0690*/ 	.word	0x00000280
        /*0694*/ 	.word	0x000000ff
        /*0698*/ 	.word	0x00016820
        /*069c*/ 	.short	0x0100
        /*069e*/ 	.byte	0x08
	.zero		1


	//   ....[2]....
        /*06a0*/ 	.word	0x00000370
        /*06a4*/ 	.word	0x000000ff
        /*06a8*/ 	.word	0x00016830
        /*06ac*/ 	.short	0x0100
        /*06ae*/ 	.byte	0x08
	.zero		1


	//   ....[3]....
        /*06b0*/ 	.word	0x00000380
        /*06b4*/ 	.word	0x000000ff
        /*06b8*/ 	.word	0x00016840
        /*06bc*/ 	.short	0x0100
        /*06be*/ 	.byte	0x08
	.zero		1


	//   ....[4]....
        /*06c0*/ 	.word	0x00000390
        /*06c4*/ 	.word	0x000000ff
        /*06c8*/ 	.word	0x00016838
        /*06cc*/ 	.short	0x0100
        /*06ce*/ 	.byte	0x08
	.zero		1


	//   ....[5]....
        /*06d0*/ 	.word	0x000003a0
        /*06d4*/ 	.word	0x000000ff
        /*06d8*/ 	.word	0x00016848
        /*06dc*/ 	.short	0x0100
        /*06de*/ 	.byte	0x08
	.zero		1


	//   ....[6]....
        /*06e0*/ 	.word	0x000004d0
        /*06e4*/ 	.word	0x000000ff
        /*06e8*/ 	.word	0x00016850
        /*06ec*/ 	.short	0x0100
        /*06ee*/ 	.byte	0x08
	.zero		1


	//   ....[7]....
        /*06f0*/ 	.word	0x000004e0
        /*06f4*/ 	.word	0x000000ff
        /*06f8*/ 	.word	0x00016860
        /*06fc*/ 	.short	0x0100
        /*06fe*/ 	.byte	0x08
	.zero		1


	//   ....[8]....
        /*0700*/ 	.word	0x000004f0
        /*0704*/ 	.word	0x000000ff
        /*0708*/ 	.word	0x00016858
        /*070c*/ 	.short	0x0100
        /*070e*/ 	.byte	0x08
	.zero		1


	//   ....[9]....
        /*0710*/ 	.word	0x00000500
        /*0714*/ 	.word	0x000000ff
        /*0718*/ 	.word	0x00016868
        /*071c*/ 	.short	0x0100
        /*071e*/ 	.byte	0x08
	.zero		1


	//   ....[10]....
        /*0720*/ 	.word	0x000005f0
        /*0724*/ 	.word	0x000000ff
        /*0728*/ 	.word	0x00016870
        /*072c*/ 	.short	0x0100
        /*072e*/ 	.byte	0x06
	.zero		1


	//   ....[11]....
        /*0730*/ 	.word	0x00000600
        /*0734*/ 	.word	0x000000ff
        /*0738*/ 	.word	0x00016880
        /*073c*/ 	.short	0x0100
        /*073e*/ 	.byte	0x06
	.zero		1


	//   ....[12]....
        /*0740*/ 	.word	0x00000610
        /*0744*/ 	.word	0x000000ff
        /*0748*/ 	.word	0x00016878
        /*074c*/ 	.short	0x0100
        /*074e*/ 	.byte	0x06
	.zero		1


	//   ....[13]....
        /*0750*/ 	.word	0x00000620
        /*0754*/ 	.word	0x000000ff
        /*0758*/ 	.word	0x00016888
        /*075c*/ 	.short	0x0100
        /*075e*/ 	.byte	0x06
	.zero		1


	//   ....[14]....
        /*0760*/ 	.word	0x00000750
        /*0764*/ 	.word	0x000000ff
        /*0768*/ 	.word	0x00016890
        /*076c*/ 	.short	0x0100
        /*076e*/ 	.byte	0x08
	.zero		1


	//   ....[15]....
        /*0770*/ 	.word	0x00000760
        /*0774*/ 	.word	0x000000ff
        /*0778*/ 	.word	0x000168a0
        /*077c*/ 	.short	0x0100
        /*077e*/ 	.byte	0x08
	.zero		1


	//   ....[16]....
        /*0780*/ 	.word	0x00000770
        /*0784*/ 	.word	0x000000ff
        /*0788*/ 	.word	0x00016898
        /*078c*/ 	.short	0x0100
        /*078e*/ 	.byte	0x08
	.zero		1


	//   ....[17]....
        /*0790*/ 	.word	0x00000780
        /*0794*/ 	.word	0x000000ff
        /*0798*/ 	.word	0x000168a8
        /*079c*/ 	.short	0x0100
        /*079e*/ 	.byte	0x08
	.zero		1


	//   ....[18]....
        /*07a0*/ 	.word	0x000008b0
        /*07a4*/ 	.word	0x000000ff
        /*07a8*/ 	.word	0x000168b0
        /*07ac*/ 	.short	0x0100
        /*07ae*/ 	.byte	0x08
	.zero		1


	//   ....[19]....
        /*07b0*/ 	.word	0x000008c0
        /*07b4*/ 	.word	0x000000ff
        /*07b8*/ 	.word	0x000168c0
        /*07bc*/ 	.short	0x0100
        /*07be*/ 	.byte	0x08
	.zero		1


	//   ....[20]....
        /*07c0*/ 	.word	0x000008d0
        /*07c4*/ 	.word	0x000000ff
        /*07c8*/ 	.word	0x000168b8
        /*07cc*/ 	.short	0x0100
        /*07ce*/ 	.byte	0x08
	.zero		1


	//   ....[21]....
        /*07d0*/ 	.word	0x000008e0
        /*07d4*/ 	.word	0x000000ff
        /*07d8*/ 	.word	0x000168c8
        /*07dc*/ 	.short	0x0100
        /*07de*/ 	.byte	0x08
	.zero		1


	//   ....[22]....
        /*07e0*/ 	.word	0x00001780
        /*07e4*/ 	.word	0x000000ff
        /*07e8*/ 	.word	0x00016800
        /*07ec*/ 	.short	0x010a
        /*07ee*/ 	.byte	0x2d
	.zero		1


	//   ....[23]....
        /*07f0*/ 	.word	0x00001800
        /*07f4*/ 	.word	0x00000002
        /*07f8*/ 	.word	0x00016830
        /*07fc*/ 	.short	0x010a
        /*07fe*/ 	.byte	0x3f
	.zero		1


	//   ....[24]....
        /*0800*/ 	.word	0x00001860
        /*0804*/ 	.word	0x00000002
        /*0808*/ 	.word	0x00016830
        /*080c*/ 	.short	0x010a
        /*080e*/ 	.byte	0x3f
	.zero		1


	//   ....[25]....
        /*0810*/ 	.word	0x00001de0
        /*0814*/ 	.word	0x00000002
        /*0818*/ 	.word	0x00000000
        /*081c*/ 	.short	0x0101
        /*081e*/ 	.byte	0x3f
	.zero		1


	//   ....[26]....
        /*0820*/ 	.word	0x000039e0
        /*0824*/ 	.word	0x000000ff
        /*0828*/ 	.word	0x00016830
        /*082c*/ 	.short	0x010a
        /*082e*/ 	.byte	0x06
	.zero		1


	//   ....[27]....
        /*0830*/ 	.word	0x00003a20
        /*0834*/ 	.word	0x000000ff
        /*0838*/ 	.word	0x00016830
        /*083c*/ 	.short	0x010a
        /*083e*/ 	.byte	0x06
	.zero		1


	//   ....[28]....
        /*0840*/ 	.word	0x00003c00
        /*0844*/ 	.word	0x000000ff
        /*0848*/ 	.word	0x00016850
        /*084c*/ 	.short	0x010a
        /*084e*/ 	.byte	0x06
	.zero		1


	//   ....[29]....
        /*0850*/ 	.word	0x00003c40
        /*0854*/ 	.word	0x000000ff
        /*0858*/ 	.word	0x00016850
        /*085c*/ 	.short	0x010a
        /*085e*/ 	.byte	0x06
	.zero		1


	//   ....[30]....
        /*0860*/ 	.word	0x000054b0
        /*0864*/ 	.word	0x00000024
        /*0868*/ 	.word	0x00000000
        /*086c*/ 	.short	0x0101
        /*086e*/ 	.byte	0x3f
	.zero		1


	//   ....[31]....
        /*0870*/ 	.word	0x00005770
        /*0874*/ 	.word	0x00000024
        /*0878*/ 	.word	0x00000000
        /*087c*/ 	.short	0x0101
        /*087e*/ 	.byte	0x3f
	.zero		1


	//   ....[32]....
        /*0880*/ 	.word	0x00006010
        /*0884*/ 	.word	0x000000ff
        /*0888*/ 	.word	0x00016830
        /*088c*/ 	.short	0x010a
        /*088e*/ 	.byte	0x06
	.zero		1


	//   ....[33]....
        /*0890*/ 	.word	0x00006050
        /*0894*/ 	.word	0x000000ff
        /*0898*/ 	.word	0x00016830
        /*089c*/ 	.short	0x010a
        /*089e*/ 	.byte	0x06
	.zero		1


	//   ....[34]....
        /*08a0*/ 	.word	0x00006230
        /*08a4*/ 	.word	0x000000ff
        /*08a8*/ 	.word	0x00016850
        /*08ac*/ 	.short	0x010a
        /*08ae*/ 	.byte	0x06
	.zero		1


	//   ....[35]....
        /*08b0*/ 	.word	0x00006270
        /*08b4*/ 	.word	0x000000ff
        /*08b8*/ 	.word	0x00016850
        /*08bc*/ 	.short	0x010a
        /*08be*/ 	.byte	0x06
	.zero		1


	//   ....[36]....
        /*08c0*/ 	.word	0x00007540
        /*08c4*/ 	.word	0x0000001f
        /*08c8*/ 	.word	0x00000000
        /*08cc*/ 	.short	0x0101
        /*08ce*/ 	.byte	0x3f
	.zero		1


	//   ....[37]....
        /*08d0*/ 	.word	0x000076f0
        /*08d4*/ 	.word	0x0000001f
        /*08d8*/ 	.word	0x00000000
        /*08dc*/ 	.short	0x0101
        /*08de*/ 	.byte	0x3f
	.zero		1


	//   ....[38]....
        /*08e0*/ 	.word	0x00007c20
        /*08e4*/ 	.word	0x000000ff
        /*08e8*/ 	.word	0x00016850
        /*08ec*/ 	.short	0x010a
        /*08ee*/ 	.byte	0x05
	.zero		1


	//   ....[39]....
        /*08f0*/ 	.word	0x00007c60
        /*08f4*/ 	.word	0x000000ff
        /*08f8*/ 	.word	0x00016850
        /*08fc*/ 	.short	0x010a
        /*08fe*/ 	.byte	0x05
	.zero		1


	//   ....[40]....
        /*0900*/ 	.word	0x00008190
        /*0904*/ 	.word	0x00000008
        /*0908*/ 	.word	0x00000000
        /*090c*/ 	.short	0x0101
        /*090e*/ 	.byte	0x3f
	.zero		1


	//   ....[41]....
        /*0910*/ 	.word	0x00009050
        /*0914*/ 	.word	0x00000000
        /*0918*/ 	.word	0x00000000
        /*091c*/ 	.short	0x0101
        /*091e*/ 	.byte	0x3f
	.zero		1


	//   ....[42]....
        /*0920*/ 	.word	0x0000b710
        /*0924*/ 	.word	0x00000003
        /*0928*/ 	.word	0x00016840
        /*092c*/ 	.short	0x010a
        /*092e*/ 	.byte	0x3f
	.zero		1


	//   ....[43]....
        /*0930*/ 	.word	0x0000c7c0
        /*0934*/ 	.word	0x00000016
        /*0938*/ 	.word	0x00016800
        /*093c*/ 	.short	0x0107
        /*093e*/ 	.byte	0x3f
	.zero		1


	//   ....[44]....
        /*0940*/ 	.word	0x0000c8c0
        /*0944*/ 	.word	0x00000016
        /*0948*/ 	.word	0x00016800
        /*094c*/ 	.short	0x0101
        /*094e*/ 	.byte	0x3f
	.zero		1


	//   ....[45]....
        /*0950*/ 	.word	0x0000c8e0
        /*0954*/ 	.word	0x00000016
        /*0958*/ 	.word	0x00016820
        /*095c*/ 	.short	0x010a
        /*095e*/ 	.byte	0x3f
	.zero		1


	//   ....[46]....
        /*0960*/ 	.word	0x0000cbe0
        /*0964*/ 	.word	0x00000002
        /*0968*/ 	.word	0x00016840
        /*096c*/ 	.short	0x010a
        /*096e*/ 	.byte	0x3f
	.zero		1


	//   ....[47]....
        /*0970*/ 	.word	0x0000ce60
        /*0974*/ 	.word	0x00000003
        /*0978*/ 	.word	0x00000060
        /*097c*/ 	.short	0x010a
        /*097e*/ 	.byte	0x3f
	.zero		1


	//   ....[48]....
        /*0980*/ 	.word	0x0000d390
        /*0984*/ 	.word	0x00000002
        /*0988*/ 	.word	0x00016840
        /*098c*/ 	.short	0x010a
        /*098e*/ 	.byte	0x3f
	.zero		1


	//   ....[49]....
        /*0990*/ 	.word	0x0000d610
        /*0994*/ 	.word	0x0000000a
        /*0998*/ 	.word	0x00000060
        /*099c*/ 	.short	0x010a
        /*099e*/ 	.byte	0x3f
	.zero		1


	//   ....[50]....
        /*09a0*/ 	.word	0x0000da90
        /*09a4*/ 	.word	0x00000002
        /*09a8*/ 	.word	0x00016840
        /*09ac*/ 	.short	0x010a
        /*09ae*/ 	.byte	0x3f
	.zero		1


	//   ....[51]....
        /*09b0*/ 	.word	0x0000dd20
        /*09b4*/ 	.word	0x00000008
        /*09b8*/ 	.word	0x00000060
        /*09bc*/ 	.short	0x010a
        /*09be*/ 	.byte	0x3f
	.zero		1


	//   ....[52]....
        /*09c0*/ 	.word	0x0000e160
        /*09c4*/ 	.word	0x00000003
        /*09c8*/ 	.word	0x00016860
        /*09cc*/ 	.short	0x010a
        /*09ce*/ 	.byte	0x3f
	.zero		1


	//   ....[53]....
        /*09d0*/ 	.word	0x0000f0b0
        /*09d4*/ 	.word	0x00000009
        /*09d8*/ 	.word	0x00016820
        /*09dc*/ 	.short	0x010a
        /*09de*/ 	.byte	0x3f
	.zero		1


	//   ....[54]....
        /*09e0*/ 	.word	0x0000f250
        /*09e4*/ 	.word	0x00000006
        /*09e8*/ 	.word	0x00000000
        /*09ec*/ 	.short	0x010a
        /*09ee*/ 	.byte	0x3f
	.zero		1


	//   ....[55]....
        /*09f0*/ 	.word	0x0000f2c0
        /*09f4*/ 	.word	0x00000007
        /*09f8*/ 	.word	0x00000000
        /*09fc*/ 	.short	0x010a
        /*09fe*/ 	.byte	0x3f
	.zero		1


	//   ....[56]....
        /*0a00*/ 	.word	0x0000f320
        /*0a04*/ 	.word	0x00000004
        /*0a08*/ 	.word	0x00000000
        /*0a0c*/ 	.short	0x010a
        /*0a0e*/ 	.byte	0x3f
	.zero		1


	//   ....[57]....
        /*0a10*/ 	.word	0x0000f350
        /*0a14*/ 	.word	0x00000005
        /*0a18*/ 	.word	0x00000000
        /*0a1c*/ 	.short	0x010a
        /*0a1e*/ 	.byte	0x3f
	.zero		1


	//   ....[58]....
        /*0a20*/ 	.word	0x0000f3c0
        /*0a24*/ 	.word	0x00000003
        /*0a28*/ 	.word	0x00016800
        /*0a2c*/ 	.short	0x010a
        /*0a2e*/ 	.byte	0x3f
	.zero		1


	//   ....[59]....
        /*0a30*/ 	.word	0x0000f410
        /*0a34*/ 	.word	0x00000002
        /*0a38*/ 	.word	0x00016830
        /*0a3c*/ 	.short	0x010a
        /*0a3e*/ 	.byte	0x3f
	.zero		1


	//   ....[60]....
        /*0a40*/ 	.word	0x0000f470
        /*0a44*/ 	.word	0x00000007
        /*0a48*/ 	.word	0x00016830
        /*0a4c*/ 	.short	0x010a
        /*0a4e*/ 	.byte	0x3f
	.zero		1


	//   ....[61]....
        /*0a50*/ 	.word	0x0000f4d0
        /*0a54*/ 	.word	0x00000007
        /*0a58*/ 	.word	0x00016850
        /*0a5c*/ 	.short	0x010a
        /*0a5e*/ 	.byte	0x3f
	.zero		1


	//   ....[62]....
        /*0a60*/ 	.word	0x0000f530
        /*0a64*/ 	.word	0x00000009
        /*0a68*/ 	.word	0x00016830
        /*0a6c*/ 	.short	0x010a
        /*0a6e*/ 	.byte	0x3f
	.zero		1


	//   ....[63]....
        /*0a70*/ 	.word	0x0000f590
        /*0a74*/ 	.word	0x00000009
        /*0a78*/ 	.word	0x00016850
        /*0a7c*/ 	.short	0x010a
        /*0a7e*/ 	.byte	0x3f
	.zero		1


	//   ....[64]....
        /*0a80*/ 	.word	0x0000f5f0
        /*0a84*/ 	.word	0x00000005
        /*0a88*/ 	.word	0x00016850
        /*0a8c*/ 	.short	0x010a
        /*0a8e*/ 	.byte	0x3f
	.zero		1


	//   ....[65]....
        /*0a90*/ 	.word	0x0000f790
        /*0a94*/ 	.word	0x00000003
        /*0a98*/ 	.word	0x00016840
        /*0a9c*/ 	.short	0x010a
        /*0a9e*/ 	.byte	0x3f
	.zero		1


	//   ....[66]....
        /*0aa0*/ 	.word	0x00010730
        /*0aa4*/ 	.word	0x00000016
        /*0aa8*/ 	.word	0x00016820
        /*0aac*/ 	.short	0x010a
        /*0aae*/ 	.byte	0x3f
	.zero		1


	//   ....[67]....
        /*0ab0*/ 	.word	0x00010780
        /*0ab4*/ 	.word	0x00000002
        /*0ab8*/ 	.word	0x00016840
        /*0abc*/ 	.short	0x010a
        /*0abe*/ 	.byte	0x3f
	.zero		1


	//   ....[68]....
        /*0ac0*/ 	.word	0x000107d0
        /*0ac4*/ 	.word	0x00000003
        /*0ac8*/ 	.word	0x00000060
        /*0acc*/ 	.short	0x010a
        /*0ace*/ 	.byte	0x3f
	.zero		1


	//   ....[69]....
        /*0ad0*/ 	.word	0x00010820
        /*0ad4*/ 	.word	0x00000002
        /*0ad8*/ 	.word	0x00016840
        /*0adc*/ 	.short	0x010a
        /*0ade*/ 	.byte	0x3f
	.zero		1


	//   ....[70]....
        /*0ae0*/ 	.word	0x00010870
        /*0ae4*/ 	.word	0x0000000a
        /*0ae8*/ 	.word	0x00000060
        /*0aec*/ 	.short	0x010a
        /*0aee*/ 	.byte	0x3f
	.zero		1


	//   ....[71]....
        /*0af0*/ 	.word	0x000108c0
        /*0af4*/ 	.word	0x00000002
        /*0af8*/ 	.word	0x00016840
        /*0afc*/ 	.short	0x010a
        /*0afe*/ 	.byte	0x3f
	.zero		1


	//   ....[72]....
        /*0b00*/ 	.word	0x00010910
        /*0b04*/ 	.word	0x00000008
        /*0b08*/ 	.word	0x00000060
        /*0b0c*/ 	.short	0x010a
        /*0b0e*/ 	.byte	0x3f
	.zero		1


	//   ....[73]....
        /*0b10*/ 	.word	0x00010960
        /*0b14*/ 	.word	0x00000003
        /*0b18*/ 	.word	0x00016860
        /*0b1c*/ 	.short	0x010a
        /*0b1e*/ 	.byte	0x3f
	.zero		1


	//   ....[74]....
        /*0b20*/ 	.word	0x000112e0
        /*0b24*/ 	.word	0x00000009
        /*0b28*/ 	.word	0x00016820
        /*0b2c*/ 	.short	0x010a
        /*0b2e*/ 	.byte	0x3f
	.zero		1


	//   ....[75]....
        /*0b30*/ 	.word	0x00011480
        /*0b34*/ 	.word	0x00000006
        /*0b38*/ 	.word	0x00000000
        /*0b3c*/ 	.short	0x010a
        /*0b3e*/ 	.byte	0x3f
	.zero		1


	//   ....[76]....
        /*0b40*/ 	.word	0x000114d0
        /*0b44*/ 	.word	0x00000007
        /*0b48*/ 	.word	0x00000000
        /*0b4c*/ 	.short	0x010a
        /*0b4e*/ 	.byte	0x3f
	.zero		1


	//   ....[77]....
        /*0b50*/ 	.word	0x00011520
        /*0b54*/ 	.word	0x00000004
        /*0b58*/ 	.word	0x00000000
        /*0b5c*/ 	.short	0x010a
        /*0b5e*/ 	.byte	0x3f
	.zero		1


	//----- nvinfo : EIATTR_NUM_MBARRIERS
	.align		4
.L_1703:
        /*0b60*/ 	.byte	0x03, 0x38
        /*0b62*/ 	.short	0x0016


	//----- nvinfo : EIATTR_EXIT_INSTR_OFFSETS
	.align		4
        /*0b64*/ 	.byte	0x04, 0x1c
        /*0b66*/ 	.short	(.L_1705 - .L_1704)


	//   ....[0]....
.L_1704:
        /*0b68*/ 	.word	0x00000a80


	//   ....[1]....
        /*0b6c*/ 	.word	0x00009c70


	//   ....[2]....
        /*0b70*/ 	.word	0x0000f3a0


	//----- nvinfo : EIATTR_MAX_THREADS
	.align		4
.L_1705:
        /*0b74*/ 	.byte	0x04, 0x05
        /*0b76*/ 	.short	(.L_1707 - .L_1706)
.L_1706:
        /*0b78*/ 	.word	0x00000200
        /*0b7c*/ 	.word	0x00000001
        /*0b80*/ 	.word	0x00000001


	//----- nvinfo : EIATTR_CRS_STACK_SIZE
	.align		4
.L_1707:
        /*0b84*/ 	.byte	0x04, 0x1e
        /*0b86*/ 	.short	(.L_1709 - .L_1708)
.L_1708:
        /*0b88*/ 	.word	0x00000000


	//----- nvinfo : EIATTR_CBANK_PARAM_SIZE
	.align		4
.L_1709:
        /*0b8c*/ 	.byte	0x03, 0x19
        /*0b8e*/ 	.short	0x0af0


	//----- nvinfo : EIATTR_PARAM_CBANK
	.align		4
        /*0b90*/ 	.byte	0x04, 0x0a
        /*0b92*/ 	.short	(.L_1711 - .L_1710)
	.align		4
.L_1710:
        /*0b94*/ 	.word	index@(.nv.constant0._ZN7cutlass13device_kernelIN5flash11enable_sm90INS1_16FlashAttnFwdSm90INS1_25CollectiveMainloopFwdSm90ILi2EN4cute5tupleIJNS5_1CILi1EEES8_S8_EEENS6_IJNS7_ILi192EEENS7_ILi128EEENS7_ILi64EEEEEELi64ENS_10bfloat16_tEfNS_4arch4Sm90ELb1ELb0ELb0ELb1ELb0ELb0ELb0ELb1ELb1ELb1ELb0ELb0EEENS1_21CollectiveEpilogueFwdINS6_IJSA_SC_SB_EEES9_SE_SG_Li384ELb1ELb1ELb0ELb0EEENS1_36VarlenDynamicPersistentTileSchedulerILi192ELi128ELi384ELi128ELb0ELb1ELb1ELb1ELb1ELb1EEEEEEEEEvNT_6ParamsE)
        /*0b98*/ 	.short	0x0210
        /*0b9a*/ 	.short	0x0af0


	//----- nvinfo : EIATTR_SW_WAR
	.align		4
.L_1711:
        /*0b9c*/ 	.byte	0x04, 0x36
        /*0b9e*/ 	.short	(.L_1713 - .L_1712)
.L_1712:
        /*0ba0*/ 	.word	0x00000008
.L_1713:


//--------------------- .nv.info._ZN7cutlass13device_kernelIN5flash11enable_sm90INS1_16FlashAttnFwdSm90INS1_25CollectiveMainloopFwdSm90ILi2EN4cute5tupleIJNS5_1CILi1EEES8_S8_EEENS6_IJNS7_ILi192EEENS7_ILi128EEENS7_ILi64EEEEEELi64ENS_10bfloat16_tEfNS_4arch4Sm90ELb1ELb0ELb0ELb1ELb0ELb1ELb0ELb1ELb1ELb1ELb0ELb0EEENS1_21CollectiveEpilogueFwdINS6_IJSA_SC_SB_EEES9_SE_SG_Li384ELb1ELb1ELb0ELb0EEENS1_36VarlenDynamicPersistentTileSchedulerILi192ELi128ELi384ELi128ELb0ELb1ELb1ELb1ELb1ELb1EEEEEEEEEvNT_6ParamsE --------------------------
	.section	.nv.info._ZN7cutlass13device_kernelIN5flash11enable_sm90INS1_16FlashAttnFwdSm90INS1_25CollectiveMainloopFwdSm90ILi2EN4cute5tupleIJNS5_1CILi1EEES8_S8_EEENS6_IJNS7_ILi192EEENS7_ILi128EEENS7_ILi64EEEEEELi64ENS_10bfloat16_tEfNS_4arch4Sm90ELb1ELb0ELb0ELb1ELb0ELb1ELb0ELb1ELb1ELb1ELb0ELb0EEENS1_21CollectiveEpilogueFwdINS6_IJSA_SC_SB_EEES9_SE_SG_Li384ELb1ELb1ELb0ELb0EEENS1_36VarlenDynamicPersistentTileSchedulerILi192ELi128ELi384ELi128ELb0ELb1ELb1ELb1ELb1ELb1EEEEEEEEEvNT_6ParamsE,"",@"SHT_CUDA_INFO"
	.sectionflags	@""
	.align	4


	//----- nvinfo : EIATTR_CUDA_API_VERSION
	.align		4
        /*0000*/ 	.byte	0x04, 0x37
        /*0002*/ 	.short	(.L_1715 - .L_1714)
.L_1714:
        /*0004*/ 	.word	0x00000082


	//----- nvinfo : EIATTR_KPARAM_INFO
	.align		4
.L_1715:
        /*0008*/ 	.byte	0x04, 0x17
        /*000a*/ 	.short	(.L_1717 - .L_1716)
.L_1716:
        /*000c*/ 	.word	0x00000000
        /*0010*/ 	.short	0x0000
        /*0012*/ 	.short	0x0070
        /*0014*/ 	.byte	0x00, 0xf0, 0x01, 0x2a


	//----- nvinfo : EIATTR_SPARSE_MMA_MASK
	.align		4
.L_1717:
        /*0018*/ 	.byte	0x03, 0x50
        /*001a*/ 	.short	0x0000


	//----- nvinfo : EIATTR_MAXREG_COUNT
	.align		4
        /*001c*/ 	.byte	0x03, 0x1b
        /*001e*/ 	.short	0x0080


	//----- nvinfo : EIATTR_NUM_BARRIERS
	.align		4
        /*0020*/ 	.byte	0x02, 0x4c
        /*0022*/ 	.byte	0x10
	.zero		1


	//----- nvinfo : EIATTR_EXTERNS
	.align		4
        /*0024*/ 	.byte	0x04, 0x0f
        /*0026*/ 	.short	(.L_1719 - .L_1718)


	//   ....[0]....
	.align		4
.L_1718:
        /*0028*/ 	.word	index@(__assertfail)


	//----- nvinfo : EIATTR_ANNOTATIONS
	.align		4
.L_1719:
        /*002c*/ 	.byte	0x04, 0x55
        /*002e*/ 	.short	(.L_1721 - .L_1720)


	//   ....[0]....
.L_1720:
        /* <DEDUP_REMOVED lines=68> */


	//----- nvinfo : EIATTR_MERCURY_ISA_VERSION
	.align		4
.L_1721:
        /*0458*/ 	.byte	0x03, 0x5f
        /*045a*/ 	.short	0x0101


	//----- nvinfo : EIATTR_UNUSED_LOAD_BYTE_OFFSET
	.align		4
        /*045c*/ 	.byte	0x04, 0x44
        /*045e*/ 	.short	(.L_1723 - .L_1722)


	//   ....[0]....
.L_1722:
        /*0460*/ 	.word	0x00000ad0
        /*0464*/ 	.word	0x0000fff0


	//   ....[1]....
        /*0468*/ 	.word	0x00010350
        /*046c*/ 	.word	0x0000fff0


	//----- nvinfo : EIATTR_INT_WARP_WIDE_INSTR_OFFSETS
	.align		4
.L_1723:
        /*0470*/ 	.byte	0x04, 0x31
        /*0472*/ 	.short	(.L_1725 - .L_1724)


	//   ....[0]....
.L_1724:
        /*0474*/ 	.word	0x00000180


	//   ....[1]....
        /*0478*/ 	.word	0x00000220


	//   ....[2]....
        /*047c*/ 	.word	0x00000290


	//   ....[3]....
        /*0480*/ 	.word	0x00013e50


	//   ....[4]....
        /*0484*/ 	.word	0x00013ee0


	//   ....[5]....
        /*0488*/ 	.word	0x00016f90


	//   ....[6]....
        /*048c*/ 	.word	0x00017020


	//----- nvinfo : EIATTR_COOP_GROUP_MASK_REGIDS
	.align		4
.L_1725:
        /*0490*/ 	.byte	0x04, 0x29
        /*0492*/ 	.short	(.L_1727 - .L_1726)


	//   ....[0]....
.L_1726:
        /*0494*/ 	.word	0xffffffff


	//   ....[1]....
        /*0498*/ 	.word	0xffffffff


	//   ....[2]....
        /*049c*/ 	.word	0xffffffff


	//   ....[3]....
        /*04a0*/ 	.word	0xffffffff


	//   ....[4]....
        /*04a4*/ 	.word	0xffffffff


	//   ....[5]....
        /*04a8*/ 	.word	0xffffffff


	//   ....[6]....
        /*04ac*/ 	.word	0xffffffff


	//   ....[7]....
        /*04b0*/ 	.word	0xffffffff


	//   ....[8]....
        /*04b4*/ 	.word	0xffffffff


	//   ....[9]....
        /*04b8*/ 	.word	0xffffffff


	//   ....[10]....
        /*04bc*/ 	.word	0xffffffff


	//   ....[11]....
        /*04c0*/ 	.word	0xffffffff


	//   ....[12]....
        /*04c4*/ 	.word	0xffffffff


	//   ....[13]....
        /*04c8*/ 	.word	0xffffffff


	//   ....[14]....
        /*04cc*/ 	.word	0xffffffff


	//   ....[15]....
        /*04d0*/ 	.word	0xffffffff


	//   ....[16]....
        /*04d4*/ 	.word	0xffffffff


	//   ....[17]....
        /*04d8*/ 	.word	0xffffffff


	//   ....[18]....
        /*04dc*/ 	.word	0xffffffff


	//   ....[19]....
        /*04e0*/ 	.word	0xffffffff


	//   ....[20]....
        /*04e4*/ 	.word	0xffffffff


	//   ....[21]....
        /*04e8*/ 	.word	0xffffffff


	//   ....[22]....
        /*04ec*/ 	.word	0xffffffff


	//   ....[23]....
        /*04f0*/ 	.word	0xffffffff


	//   ....[24]....
        /*04f4*/ 	.word	0xffffffff


	//   ....[25]....
        /*04f8*/ 	.word	0xffffffff


	//   ....[26]....
        /*04fc*/ 	.word	0xffffffff


	//   ....[27]....
        /*0500*/ 	.word	0xffffffff


	//   ....[28]....
        /*0504*/ 	.word	0xffffffff


	//   ....[29]....
        /*0508*/ 	.word	0xffffffff


	//   ....[30]....
        /*050c*/ 	.word	0xffffffff


	//   ....[31]....
        /*0510*/ 	.word	0xffffffff


	//   ....[32]....
        /*0514*/ 	.word	0xffffffff


	//   ....[33]....
        /*0518*/ 	.word	0xffffffff


	//   ....[34]....
        /*051c*/ 	.word	0xffffffff


	//   ....[35]....
        /*0520*/ 	.word	0xffffffff


	//   ....[36]....
        /*0524*/ 	.word	0xffffffff


	//   ....[37]....
        /*0528*/ 	.word	0xffffffff


	//   ....[38]....
        /*052c*/ 	.word	0xffffffff


	//   ....[39]....
        /*0530*/ 	.word	0xffffffff


	//   ....[40]....
        /*0534*/ 	.word	0xffffffff


	//   ....[41]....
        /*0538*/ 	.word	0xffffffff


	//   ....[42]....
        /*053c*/ 	.word	0xffffffff


	//   ....[43]....
        /*0540*/ 	.word	0xffffffff


	//   ....[44]....
        /*0544*/ 	.word	0xffffffff


	//   ....[45]....
        /*0548*/ 	.word	0xffffffff


	//   ....[46]....
        /*054c*/ 	.word	0xffffffff


	//   ....[47]....
        /*0550*/ 	.word	0xffffffff


	//   ....[48]....
        /*0554*/ 	.word	0xffffffff


	//   ....[49]....
        /*0558*/ 	.word	0xffffffff


	//   ....[50]....
        /*055c*/ 	.word	0xffffffff


	//   ....[51]....
        /*0560*/ 	.word	0xffffffff


	//   ....[52]....
        /*0564*/ 	.word	0xffffffff


	//   ....[53]....
        /*0568*/ 	.word	0xffffffff


	//   ....[54]....
        /*056c*/ 	.word	0xffffffff


	//   ....[55]....
        /*0570*/ 	.word	0xffffffff


	//   ....[56]....
        /*0574*/ 	.word	0xffffffff


	//   ....[57]....
        /*0578*/ 	.word	0xffffffff


	//   ....[58]....
        /*057c*/ 	.word	0xffffffff


	//   ....[59]....
        /*0580*/ 	.word	0xffffffff


	//   ....[60]....
        /*0584*/ 	.word	0xffffffff


	//   ....[61]....
        /*0588*/ 	.word	0xffffffff


	//   ....[62]....
        /*058c*/ 	.word	0xffffffff


	//   ....[63]....
        /*0590*/ 	.word	0xffffffff


	//   ....[64]....
        /*0594*/ 	.word	0xffffffff


	//   ....[65]....
        /*0598*/ 	.word	0xffffffff


	//   ....[66]....
        /*059c*/ 	.word	0xffffffff


	//   ....[67]....
        /*05a0*/ 	.word	0xffffffff


	//   ....[68]....
        /*05a4*/ 	.word	0xffffffff


	//   ....[69]....
        /*05a8*/ 	.word	0xffffffff


	//   ....[70]....
        /*05ac*/ 	.word	0xffffffff


	//   ....[71]....
        /*05b0*/ 	.word	0xffffffff


	//   ....[72]....
        /*05b4*/ 	.word	0xffffffff


	//   ....[73]....
        /*05b8*/ 	.word	0xffffffff


	//   ....[74]....
        /*05bc*/ 	.word	0xffffffff


	//   ....[75]....
        /*05c0*/ 	.word	0xffffffff


	//   ....[76]....
        /*05c4*/ 	.word	0xffffffff


	//   ....[77]....
        /*05c8*/ 	.word	0xffffffff


	//   ....[78]....
        /*05cc*/ 	.word	0xffffffff


	//   ....[79]....
        /*05d0*/ 	.word	0xffffffff


	//   ....[80]....
        /*05d4*/ 	.word	0xffffffff


	//   ....[81]....
        /*05d8*/ 	.word	0xffffffff


	//   ....[82]....
        /*05dc*/ 	.word	0xffffffff


	//   ....[83]....
        /*05e0*/ 	.word	0xffffffff


	//   ....[84]....
        /*05e4*/ 	.word	0xffffffff


	//   ....[85]....
        /*05e8*/ 	.word	0xffffffff


	//   ....[86]....
        /*05ec*/ 	.word	0xffffffff


	//   ....[87]....
        /*05f0*/ 	.word	0xffffffff


	//   ....[88]....
        /*05f4*/ 	.word	0xffffffff


	//   ....[89]....
        /*05f8*/ 	.word	0xffffffff


	//   ....[90]....
        /*05fc*/ 	.word	0xffffffff


	//   ....[91]....
        /*0600*/ 	.word	0xffffffff


	//   ....[92]....
        /*0604*/ 	.word	0xffffffff


	//   ....[93]....
        /*0608*/ 	.word	0xffffffff


	//   ....[94]....
        /*060c*/ 	.word	0xffffffff


	//   ....[95]....
        /*0610*/ 	.word	0xffffffff


	//   ....[96]....
        /*0614*/ 	.word	0xffffffff


	//   ....[97]....
        /*0618*/ 	.word	0xffffffff


	//   ....[98]....
        /*061c*/ 	.word	0xffffffff


	//   ....[99]....
        /*0620*/ 	.word	0xffffffff


	//   ....[100]....
        /*0624*/ 	.word	0xffffffff


	//   ....[101]....
        /*0628*/ 	.word	0xffffffff


	//   ....[102]....
        /*062c*/ 	.word	0xffffffff


	//   ....[103]....
        /*0630*/ 	.word	0xffffffff


	//   ....[104]....
        /*0634*/ 	.word	0xffffffff


	//   ....[105]....
        /*0638*/ 	.word	0xffffffff


	//   ....[106]....
        /*063c*/ 	.word	0xffffffff


	//   ....[107]....
        /*0640*/ 	.word	0xffffffff


	//   ....[108]....
        /*0644*/ 	.word	0xffffffff


	//   ....[109]....
        /*0648*/ 	.word	0xffffffff


	//   ....[110]....
        /*064c*/ 	.word	0xffffffff


	//   ....[111]....
        /*0650*/ 	.word	0xffffffff


	//   ....[112]....
        /*0654*/ 	.word	0xffffffff


	//   ....[113]....
        /*0658*/ 	.word	0xffffffff


	//   ....[114]....
        /*065c*/ 	.word	0xffffffff


	//   ....[115]....
        /*0660*/ 	.word	0xffffffff


	//   ....[116]....
        /*0664*/ 	.word	0xffffffff


	//   ....[117]....
        /*0668*/ 	.word	0xffffffff


	//   ....[118]....
        /*066c*/ 	.word	0xffffffff


	//   ....[119]....
        /*0670*/ 	.word	0xffffffff


	//   ....[120]....
        /*0674*/ 	.word	0xffffffff


	//   ....[121]....
        /*0678*/ 	.word	0xffffffff


	//   ....[122]....
        /*067c*/ 	.word	0xffffffff


	//   ....[123]....
        /*0680*/ 	.word	0xffffffff


	//   ....[124]....
        /*0684*/ 	.word	0x0500000f


	//   ....[125]....
        /*0688*/ 	.word	0x0500000f


	//   ....[126]....
        /*068c*/ 	.word	0x0500000f


	//   ....[127]....
        /*0690*/ 	.word	0x0500000f


	//   ....[128]....
        /*0694*/ 	.word	0x0500000f


	//   ....[129]....
        /*0698*/ 	.word	0x0500000f


	//   ....[130]....
        /*069c*/ 	.word	0x0500000f


	//   ....[131]....
        /*06a0*/ 	.word	0x0500000f


	//   ....[132]....
        /*06a4*/ 	.word	0x0500000f


	//   ....[133]....
        /*06a8*/ 	.word	0x0500000f


	//   ....[134]....
        /*06ac*/ 	.word	0x0500000f


	//   ....[135]....
        /*06b0*/ 	.word	0x0500000f


	//   ....[136]....
        /*06b4*/ 	.word	0x0500000f


	//   ....[137]....
        /*06b8*/ 	.word	0x0500000f


	//   ....[138]....
        /*06bc*/ 	.word	0x0500000f


	//   ....[139]....
        /*06c0*/ 	.word	0x0500000f


	//   ....[140]....
        /*06c4*/ 	.word	0x0500000f


	//   ....[141]....
        /*06c8*/ 	.word	0x0500000f


	//   ....[142]....
        /*06cc*/ 	.word	0x0500000f


	//   ....[143]....
        /*06d0*/ 	.word	0x0500000f


	//   ....[144]....
        /*06d4*/ 	.word	0x0500000f


	//   ....[145]....
        /*06d8*/ 	.word	0x0500000f


	//   ....[146]....
        /*06dc*/ 	.word	0x0500000f


	//   ....[147]....
        /*06e0*/ 	.word	0x0500000f


	//   ....[148]....
        /*06e4*/ 	.word	0x0500000f


	//   ....[149]....
        /*06e8*/ 	.word	0x0500000f


	//   ....[150]....
        /*06ec*/ 	.word	0x0500000f


	//   ....[151]....
        /*06f0*/ 	.word	0x0500000f


	//   ....[152]....
        /*06f4*/ 	.word	0x0500000f


	//   ....[153]....
        /*06f8*/ 	.word	0x0500000f


	//   ....[154]....
        /*06fc*/ 	.word	0x0500000f


	//   ....[155]....
        /*0700*/ 	.word	0x0500000f


	//   ....[156]....
        /*0704*/ 	.word	0x0500000f


	//   ....[157]....
        /*0708*/ 	.word	0x0500000f


	//   ....[158]....
        /*070c*/ 	.word	0x0500000f


	//   ....[159]....
        /*0710*/ 	.word	0x0500000f


	//   ....[160]....
        /*0714*/ 	.word	0x0500000f


	//   ....[161]....
        /*0718*/ 	.word	0x0500000f


	//   ....[162]....
        /*071c*/ 	.word	0x0500000f


	//   ....[163]....
        /*0720*/ 	.word	0x0500000f


	//   ....[164]....
        /*0724*/ 	.word	0x0500000f


	//   ....[165]....
        /*0728*/ 	.word	0x0500000f


	//   ....[166]....
        /*072c*/ 	.word	0x0500000f


	//   ....[167]....
        /*0730*/ 	.word	0x0500000f


	//   ....[168]....
        /*0734*/ 	.word	0x0500000f


	//   ....[169]....
        /*0738*/ 	.word	0x0500000f


	//   ....[170]....
        /*073c*/ 	.word	0x0500000f


	//   ....[171]....
        /*0740*/ 	.word	0x0500000f


	//   ....[172]....
        /*0744*/ 	.word	0x0500000f


	//   ....[173]....
        /*0748*/ 	.word	0x0500000f


	//   ....[174]....
        /*074c*/ 	.word	0x0500000f


	//   ....[175]....
        /*0750*/ 	.word	0x0500000f


	//   ....[176]....
        /*0754*/ 	.word	0x0500000f


	//   ....[177]....
        /*0758*/ 	.word	0x0500000f


	//   ....[178]....
        /*075c*/ 	.word	0x0500000f


	//   ....[179]....
        /*0760*/ 	.word	0x0500000f


	//   ....[180]....
        /*0764*/ 	.word	0x0500000f


	//   ....[181]....
        /*0768*/ 	.word	0x0500000f


	//   ....[182]....
        /*076c*/ 	.word	0x0500000f


	//   ....[183]....
        /*0770*/ 	.word	0x0500000f


	//   ....[184]....
        /*0774*/ 	.word	0x0500000f


	//   ....[185]....
        /*0778*/ 	.word	0x0500000f


	//   ....[186]....
        /*077c*/ 	.word	0x0500000f


	//   ....[187]....
        /*0780*/ 	.word	0x0500000f


	//   ....[188]....
        /*0784*/ 	.word	0x0500000f


	//   ....[189]....
        /*0788*/ 	.word	0x0500000f


	//   ....[190]....
        /*078c*/ 	.word	0x0500000f


	//   ....[191]....
        /*0790*/ 	.word	0x0500000f


	//   ....[192]....
        /*0794*/ 	.word	0x0500000f


	//----- nvinfo : EIATTR_COOP_GROUP_INSTR_OFFSETS
	.align		4
.L_1727:
        /*0798*/ 	.byte	0x04, 0x28
        /*079a*/ 	.short	(.L_1729 - .L_1728)


	//   ....[0]....
.L_1728:
        /*079c*/ 	.word	0x00000060


	//   ....[1]....
        /*07a0*/ 	.word	0x00000190


	//   ....[2]....
        /*07a4*/ 	.word	0x00000240


	//   ....[3]....
        /*07a8*/ 	.word	0x00000400


	//   ....[4]....
        /*07ac*/ 	.word	0x00000560


	//   ....[5]....
        /*07b0*/ 	.word	0x00000680


	//   ....[6]....
        /*07b4*/ 	.word	0x000007e0


	//   ....[7]....
        /*07b8*/ 	.word	0x00005b20


	//   ....[8]....
        /*07bc*/ 	.word	0x000062c0


	//   ....[9]....
        /*07c0*/ 	.word	0x000062d0


	//   ....[10]....
        /*07c4*/ 	.word	0x000062e0


	//   ....[11]....
        /*07c8*/ 	.word	0x000062f0


	//   ....[12]....
        /*07cc*/ 	.word	0x00006610


	//   ....[13]....
        /*07d0*/ 	.word	0x00006620


	//   ....[14]....
        /*07d4*/ 	.word	0x00006630


	//   ....[15]....
        /*07d8*/ 	.word	0x00006640


	//   ....[16]....
        /*07dc*/ 	.word	0x00007a30


	//   ....[17]....
        /*07e0*/ 	.word	0x00007a40


	//   ....[18]....
        /*07e4*/ 	.word	0x00007a50


	//   ....[19]....
        /*07e8*/ 	.word	0x00007a60


	//   ....[20]....
        /*07ec*/ 	.word	0x00007b60


	//   ....[21]....
        /*07f0*/ 	.word	0x00007b80


	//   ....[22]....
        /*07f4*/ 	.word	0x00007c10


	//   ....[23]....
        /*07f8*/ 	.word	0x00007c40


	//   ....[24]....
        /*07fc*/ 	.word	0x00009370


	//   ....[25]....
        /*0800*/ 	.word	0x00009a50


	//   ....[26]....
        /*0804*/ 	.word	0x00009a60


	//   ....[27]....
        /*0808*/ 	.word	0x00009a80


	//   ....[28]....
        /*080c*/ 	.word	0x0000a360


	//   ....[29]....
        /*0810*/ 	.word	0x0000a380


	//   ....[30]....
        /*0814*/ 	.word	0x0000b900


	//   ....[31]....
        /*0818*/ 	.word	0x0000bfa0


	//   ....[32]....
        /*081c*/ 	.word	0x0000bfd0


	//   ....[33]....
        /*0820*/ 	.word	0x0000bff0


	//   ....[34]....
        /*0824*/ 	.word	0x0000c9f0


	//   ....[35]....
        /*0828*/ 	.word	0x0000ca60


	//   ....[36]....
        /*082c*/ 	.word	0x0000e2e0


	//   ....[37]....
        /*0830*/ 	.word	0x0000e300


	//   ....[38]....
        /*0834*/ 	.word	0x0000e9b0


	//   ....[39]....
        /*0838*/ 	.word	0x0000ea70


	//   ....[40]....
        /*083c*/ 	.word	0x0000fae0


	//   ....[41]....
        /*0840*/ 	.word	0x0000fe20


	//   ....[42]....
        /*0844*/ 	.word	0x0000feb0


	//   ....[43]....
        /*0848*/ 	.word	0x0000fec0


	//   ....[44]....
        /*084c*/ 	.word	0x00010b30


	//   ....[45]....
        /*0850*/ 	.word	0x00010b70


	//   ....[46]....
        /*0854*/ 	.word	0x00010ba0


	//   ....[47]....
        /*0858*/ 	.word	0x00010bd0


	//   ....[48]....
        /*085c*/ 	.word	0x00011030


	//   ....[49]....
        /*0860*/ 	.word	0x00011070


	//   ....[50]....
        /*0864*/ 	.word	0x00011090


	//   ....[51]....
        /*0868*/ 	.word	0x000110d0


	//   ....[52]....
        /*086c*/ 	.word	0x000110f0


	//   ....[53]....
        /*0870*/ 	.word	0x00011110


	//   ....[54]....
        /*0874*/ 	.word	0x00011130


	//   ....[55]....
        /*0878*/ 	.word	0x00011160


	//   ....[56]....
        /*087c*/ 	.word	0x00011960


	//   ....[57]....
        /*0880*/ 	.word	0x00011990


	//   ....[58]....
        /*0884*/ 	.word	0x000119b0


	//   ....[59]....
        /*0888*/ 	.word	0x000119e0


	//   ....[60]....
        /*088c*/ 	.word	0x00011a10


	//   ....[61]....
        /*0890*/ 	.word	0x00011a20


	//   ....[62]....
        /*0894*/ 	.word	0x00011a50


	//   ....[63]....
        /*0898*/ 	.word	0x00011ac0


	//   ....[64]....
        /*089c*/ 	.word	0x00011be0


	//   ....[65]....
        /*08a0*/ 	.word	0x00011dd0


	//   ....[66]....
        /*08a4*/ 	.word	0x00011e00


	//   ....[67]....
        /*08a8*/ 	.word	0x00011e30


	//   ....[68]....
        /*08ac*/ 	.word	0x00011e60


	//   ....[69]....
        /*08b0*/ 	.word	0x00011e90


	//   ....[70]....
        /*08b4*/ 	.word	0x00011ec0


	//   ....[71]....
        /*08b8*/ 	.word	0x00012030


	//   ....[72]....
        /*08bc*/ 	.word	0x00012060


	//   ....[73]....
        /*08c0*/ 	.word	0x00012090


	//   ....[74]....
        /*08c4*/ 	.word	0x000120c0


	//   ....[75]....
        /*08c8*/ 	.word	0x000120f0


	//   ....[76]....
        /*08cc*/ 	.word	0x00012120


	//   ....[77]....
        /*08d0*/ 	.word	0x000121d0


	//   ....[78]....
        /*08d4*/ 	.word	0x00012230


	//   ....[79]....
        /*08d8*/ 	.word	0x000122d0


	//   ....[80]....
        /*08dc*/ 	.word	0x00013060


	//   ....[81]....
        /*08e0*/ 	.word	0x000143f0


	//   ....[82]....
        /*08e4*/ 	.word	0x00014fe0


	//   ....[83]....
        /*08e8*/ 	.word	0x00014ff0


	//   ....[84]....
        /*08ec*/ 	.word	0x00015000


	//   ....[85]....
        /*08f0*/ 	.word	0x00015020


	//   ....[86]....
        /*08f4*/ 	.word	0x000150b0


	//   ....[87]....
        /*08f8*/ 	.word	0x000150d0


	//   ....[88]....
        /*08fc*/ 	.word	0x00015150


	//   ....[89]....
        /*0900*/ 	.word	0x00015170


	//   ....[90]....
        /*0904*/ 	.word	0x000151f0


	//   ....[91]....
        /*0908*/ 	.word	0x00015210


	//   ....[92]....
        /*090c*/ 	.word	0x00015290


	//   ....[93]....
        /*0910*/ 	.word	0x000152b0


	//   ....[94]....
        /*0914*/ 	.word	0x00015330


	//   ....[95]....
        /*0918*/ 	.word	0x00015350


	//   ....[96]....
        /*091c*/ 	.word	0x000153d0


	//   ....[97]....
        /*0920*/ 	.word	0x000153f0


	//   ....[98]....
        /*0924*/ 	.word	0x00015400


	//   ....[99]....
        /*0928*/ 	.word	0x00015470


	//   ....[100]....
        /*092c*/ 	.word	0x000154c0


	//   ....[101]....
        /*0930*/ 	.word	0x00015570


	//   ....[102]....
        /*0934*/ 	.word	0x00015580


	//   ....[103]....
        /*0938*/ 	.word	0x000155f0


	//   ....[104]....
        /*093c*/ 	.word	0x00015600


	//   ....[105]....
        /*0940*/ 	.word	0x00015640


	//   ....[106]....
        /*0944*/ 	.word	0x000174f0


	//   ....[107]....
        /*0948*/ 	.word	0x00017540


	//   ....[108]....
        /*094c*/ 	.word	0x00017570


	//   ....[109]....
        /*0950*/ 	.word	0x000175a0


	//   ....[110]....
        /*0954*/ 	.word	0x000175b0


	//   ....[111]....
        /*0958*/ 	.word	0x000175e0


	//   ....[112]....
        /*095c*/ 	.word	0x00017610


	//   ....[113]....
        /*0960*/ 	.word	0x00017640


	//   ....[114]....
        /*0964*/ 	.word	0x000177c0


	//   ....[115]....
        /*0968*/ 	.word	0x000177f0


	//   ....[116]....
        /*096c*/ 	.word	0x00017820


	//   ....[117]....
        /*0970*/ 	.word	0x00017850


	//   ....[118]....
        /*0974*/ 	.word	0x00017880


	//   ....[119]....
        /*0978*/ 	.word	0x000178b0


	//   ....[120]....
        /*097c*/ 	.word	0x00017970


	//   ....[121]....
        /*0980*/ 	.word	0x00017990


	//   ....[122]....
        /*0984*/ 	.word	0x00017a00


	//   ....[123]....
        /*0988*/ 	.word	0x000180a0


	//   ....[124]....
        /*098c*/ 	.word	0x00018500


	//   ....[125]....
        /*0990*/ 	.word	0x000185b0


	//   ....[126]....
        /*0994*/ 	.word	0x00018640


	//   ....[127]....
        /*0998*/ 	.word	0x00018690


	//   ....[128]....
        /*099c*/ 	.word	0x000186e0


	//   ....[129]....
        /*09a0*/ 	.word	0x00018770


	//   ....[130]....
        /*09a4*/ 	.word	0x00018800


	//   ....[131]....
        /*09a8*/ 	.word	0x00018850


	//   ....[132]....
        /*09ac*/ 	.word	0x000188a0


	//   ....[133]....
        /*09b0*/ 	.word	0x00018990


	//   ....[134]....
        /*09b4*/ 	.word	0x00018a40


	//   ....[135]....
        /*09b8*/ 	.word	0x00018a90


	//   ....[136]....
        /*09bc*/ 	.word	0x00018ae0


	//   ....[137]....
        /*09c0*/ 	.word	0x00018c70


	//   ....[138]....
        /*09c4*/ 	.word	0x00018dc0


	//   ....[139]....
        /*09c8*/ 	.word	0x00018e70


	//   ....[140]....
        /*09cc*/ 	.word	0x00018ec0


	//   ....[141]....
        /*09d0*/ 	.word	0x00019190


	//   ....[142]....
        /*09d4*/ 	.word	0x00019230


	//   ....[143]....
        /*09d8*/ 	.word	0x00019290


	//   ....[144]....
        /*09dc*/ 	.word	0x00019300


	//   ....[145]....
        /*09e0*/ 	.word	0x00019360


	//   ....[146]....
        /*09e4*/ 	.word	0x000193d0


	//   ....[147]....
        /*09e8*/ 	.word	0x00019490


	//   ....[148]....
        /*09ec*/ 	.word	0x000194f0


	//   ....[149]....
        /*09f0*/ 	.word	0x000195b0


	//   ....[150]....
        /*09f4*/ 	.word	0x00019890


	//   ....[151]....
        /*09f8*/ 	.word	0x00019a40


	//   ....[152]....
        /*09fc*/ 	.word	0x00019a90


	//   ....[153]....
        /*0a00*/ 	.word	0x00019af0


	//   ....[154]....
        /*0a04*/ 	.word	0x00019be0


	//   ....[155]....
        /*0a08*/ 	.word	0x00019c40


	//   ....[156]....
        /*0a0c*/ 	.word	0x00019d40


	//   ....[157]....
        /*0a10*/ 	.word	0x00019da0


	//   ....[158]....
        /*0a14*/ 	.word	0x00019ea0


	//   ....[159]....
        /*0a18*/ 	.word	0x00019f00


	//   ....[160]....
        /*0a1c*/ 	.word	0x0001a000


	//   ....[161]....
        /*0a20*/ 	.word	0x0001a060


	//   ....[162]....
        /*0a24*/ 	.word	0x0001a160


	//   ....[163]....
        /*0a28*/ 	.word	0x0001a1c0


	//   ....[164]....
        /*0a2c*/ 	.word	0x0001a2c0


	//   ....[165]....
        /*0a30*/ 	.word	0x0001a320


	//   ....[166]....
        /*0a34*/ 	.word	0x0001a3d0


	//   ....[167]....
        /*0a38*/ 	.word	0x0001a4a0


	//   ....[168]....
        /*0a3c*/ 	.word	0x0001a570


	//   ....[169]....
        /*0a40*/ 	.word	0x0001a5d0


	//   ....[170]....
        /*0a44*/ 	.word	0x0001a6b0


	//   ....[171]....
        /*0a48*/ 	.word	0x0001a710


	//   ....[172]....
        /*0a4c*/ 	.word	0x0001a7e0


	//   ....[173]....
        /*0a50*/ 	.word	0x0001a840


	//   ....[174]....
        /*0a54*/ 	.word	0x0001a900


	//   ....[175]....
        /*0a58*/ 	.word	0x0001ac10


	//   ....[176]....
        /*0a5c*/ 	.word	0x0001acb0


	//   ....[177]....
        /*0a60*/ 	.word	0x0001add0


	//   ....[178]....
        /*0a64*/ 	.word	0x0001ae40


	//   ....[179]....
        /*0a68*/ 	.word	0x0001aeb0


	//   ....[180]....
        /*0a6c*/ 	.word	0x0001af20


	//   ....[181]....
        /*0a70*/ 	.word	0x0001af90


	//   ....[182]....
        /*0a74*/ 	.word	0x0001b010


	//   ....[183]....
        /*0a78*/ 	.word	0x0001b0a0


	//   ....[184]....
        /*0a7c*/ 	.word	0x0001b130


	//   ....[185]....
        /*0a80*/ 	.word	0x0001b1a0


	//   ....[186]....
        /*0a84*/ 	.word	0x0001b210


	//   ....[187]....
        /*0a88*/ 	.word	0x0001b280


	//   ....[188]....
        /*0a8c*/ 	.word	0x0001b300


	//   ....[189]....
        /*0a90*/ 	.word	0x0001b370


	//   ....[190]....
        /*0a94*/ 	.word	0x0001b410


	//   ....[191]....
        /*0a98*/ 	.word	0x0001b4a0


	//   ....[192]....
        /*0a9c*/ 	.word	0x0001b5c0


	//----- nvinfo : EIATTR_REG_RECONFIG
	.align		4
.L_1729:
        /*0aa0*/ 	.byte	0x01, 0x54
	.zero		2


	//----- nvinfo : EIATTR_SYSCALL_OFFSETS
	.align		4
        /*0aa4*/ 	.byte	0x04, 0x46
        /*0aa6*/ 	.short	(.L_1731 - .L_1730)


	//   ....[0]....
.L_1730:
        /*0aa8*/ 	.word	0x000018a0


	//   ....[1]....
        /*0aac*/ 	.word	0x000019f0


	//   ....[2]....
        /*0ab0*/ 	.word	0x00005cd0


	//   ....[3]....
        /*0ab4*/ 	.word	0x00005ff0


	//   ....[4]....
        /*0ab8*/ 	.word	0x00014040


	//   ....[5]....
        /*0abc*/ 	.word	0x00014190


	//   ....[6]....
        /*0ac0*/ 	.word	0x00014290


	//   ....[7]....
        /*0ac4*/ 	.word	0x00014ad0


	//----- nvinfo : EIATTR_MBARRIER_INSTR_OFFSETS
	.align		4
.L_1731:
        /*0ac8*/ 	.byte	0x04, 0x39
        /*0aca*/ 	.short	(.L_1733 - .L_1732)


	//   ....[0]....
.L_1732:
        /*0acc*/ 	.word	0x000002b0
        /*0ad0*/ 	.word	0x000000ff
        /*0ad4*/ 	.word	0x00016800
        /*0ad8*/ 	.short	0x0100
        /*0ada*/ 	.byte	0x08
	.zero		1


	//   ....[1]....
        /*0adc*/ 	.word	0x000002c0
        /*0ae0*/ 	.word	0x000000ff
        /*0ae4*/ 	.word	0x00016820
        /*0ae8*/ 	.short	0x0100
        /*0aea*/ 	.byte	0x08
	.zero		1


	//   ....[2]....
        /*0aec*/ 	.word	0x000003b0
        /*0af0*/ 	.word	0x000000ff
        /*0af4*/ 	.word	0x00016830
        /*0af8*/ 	.short	0x0100
        /*0afa*/ 	.byte	0x08
	.zero		1


	//   ....[3]....
        /*0afc*/ 	.word	0x000003c0
        /*0b00*/ 	.word	0x000000ff
        /*0b04*/ 	.word	0x00016840
        /*0b08*/ 	.short	0x0100
        /*0b0a*/ 	.byte	0x08
	.zero		1


	//   ....[4]....
        /*0b0c*/ 	.word	0x000003d0
        /*0b10*/ 	.word	0x000000ff
        /*0b14*/ 	.word	0x00016838
        /*0b18*/ 	.short	0x0100
        /*0b1a*/ 	.byte	0x08
	.zero		1


	//   ....[5]....
        /*0b1c*/ 	.word	0x000003e0
        /*0b20*/ 	.word	0x000000ff
        /*0b24*/ 	.word	0x00016848
        /*0b28*/ 	.short	0x0100
        /*0b2a*/ 	.byte	0x08
	.zero		1


	//   ....[6]....
        /*0b2c*/ 	.word	0x00000510
        /*0b30*/ 	.word	0x000000ff
        /*0b34*/ 	.word	0x00016850
        /*0b38*/ 	.short	0x0100
        /*0b3a*/ 	.byte	0x08
	.zero		1


	//   ....[7]....
        /*0b3c*/ 	.word	0x00000520
        /*0b40*/ 	.word	0x000000ff
        /*0b44*/ 	.word	0x00016860
        /*0b48*/ 	.short	0x0100
        /*0b4a*/ 	.byte	0x08
	.zero		1


	//   ....[8]....
        /*0b4c*/ 	.word	0x00000530
        /*0b50*/ 	.word	0x000000ff
        /*0b54*/ 	.word	0x00016858
        /*0b58*/ 	.short	0x0100
        /*0b5a*/ 	.byte	0x08
	.zero		1


	//   ....[9]....
        /*0b5c*/ 	.word	0x00000540
        /*0b60*/ 	.word	0x000000ff
        /*0b64*/ 	.word	0x00016868
        /*0b68*/ 	.short	0x0100
        /*0b6a*/ 	.byte	0x08
	.zero		1


	//   ....[10]....
        /*0b6c*/ 	.word	0x00000630
        /*0b70*/ 	.word	0x000000ff
        /*0b74*/ 	.word	0x00016870
        /*0b78*/ 	.short	0x0100
        /*0b7a*/ 	.byte	0x06
	.zero		1


	//   ....[11]....
        /*0b7c*/ 	.word	0x00000640
        /*0b80*/ 	.word	0x000000ff
        /*0b84*/ 	.word	0x00016880
        /*0b88*/ 	.short	0x0100
        /*0b8a*/ 	.byte	0x06
	.zero		1


	//   ....[12]....
        /*0b8c*/ 	.word	0x00000650
        /*0b90*/ 	.word	0x000000ff
        /*0b94*/ 	.word	0x00016878
        /*0b98*/ 	.short	0x0100
        /*0b9a*/ 	.byte	0x06
	.zero		1


	//   ....[13]....
        /*0b9c*/ 	.word	0x00000660
        /*0ba0*/ 	.word	0x000000ff
        /*0ba4*/ 	.word	0x00016888
        /*0ba8*/ 	.short	0x0100
        /*0baa*/ 	.byte	0x06
	.zero		1


	//   ....[14]....
        /*0bac*/ 	.word	0x00000790
        /*0bb0*/ 	.word	0x000000ff
        /*0bb4*/ 	.word	0x00016890
        /*0bb8*/ 	.short	0x0100
        /*0bba*/ 	.byte	0x08
	.zero		1


	//   ....[15]....
        /*0bbc*/ 	.word	0x000007a0
        /*0bc0*/ 	.word	0x000000ff
        /*0bc4*/ 	.word	0x000168a0
        /*0bc8*/ 	.short	0x0100
        /*0bca*/ 	.byte	0x08
	.zero		1


	//   ....[16]....
        /*0bcc*/ 	.word	0x000007b0
        /*0bd0*/ 	.word	0x000000ff
        /*0bd4*/ 	.word	0x00016898
        /*0bd8*/ 	.short	0x0100
        /*0bda*/ 	.byte	0x08
	.zero		1


	//   ....[17]....
        /*0bdc*/ 	.word	0x000007c0
        /*0be0*/ 	.word	0x000000ff
        /*0be4*/ 	.word	0x000168a8
        /*0be8*/ 	.short	0x0100
        /*0bea*/ 	.byte	0x08
	.zero		1


	//   ....[18]....
        /*0bec*/ 	.word	0x000008f0
        /*0bf0*/ 	.word	0x000000ff
        /*0bf4*/ 	.word	0x000168b0
        /*0bf8*/ 	.short	0x0100
        /*0bfa*/ 	.byte	0x08
	.zero		1


	//   ....[19]....
        /*0bfc*/ 	.word	0x00000900
        /*0c00*/ 	.word	0x000000ff
        /*0c04*/ 	.word	0x000168c0
        /*0c08*/ 	.short	0x0100
        /*0c0a*/ 	.byte	0x08
	.zero		1


	//   ....[20]....
        /*0c0c*/ 	.word	0x00000910
        /*0c10*/ 	.word	0x000000ff
        /*0c14*/ 	.word	0x000168b8
        /*0c18*/ 	.short	0x0100
        /*0c1a*/ 	.byte	0x08
	.zero		1


	//   ....[21]....
        /*0c1c*/ 	.word	0x00000920
        /*0c20*/ 	.word	0x000000ff
        /*0c24*/ 	.word	0x000168c8
        /*0c28*/ 	.short	0x0100
        /*0c2a*/ 	.byte	0x08
	.zero		1


	//   ....[22]....
        /*0c2c*/ 	.word	0x00002c10
        /*0c30*/ 	.word	0x0000004e
        /*0c34*/ 	.word	0x00016890
        /*0c38*/ 	.short	0x010a
        /*0c3a*/ 	.byte	0x3f
	.zero		1


	//   ....[23]....
        /*0c3c*/ 	.word	0x00003f80
        /*0c40*/ 	.word	0x0000004e
        /*0c44*/ 	.word	0x00016890
        /*0c48*/ 	.short	0x010a
        /*0c4a*/ 	.byte	0x3f
	.zero		1


	//   ....[24]....
        /*0c4c*/ 	.word	0x00005160
        /*0c50*/ 	.word	0x0000004e
        /*0c54*/ 	.word	0x00016890
        /*0c58*/ 	.short	0x010a
        /*0c5a*/ 	.byte	0x3f
	.zero		1


	//   ....[25]....
        /*0c5c*/ 	.word	0x00005380
        /*0c60*/ 	.word	0x0000000c
        /*0c64*/ 	.word	0x00000000
        /*0c68*/ 	.short	0x0101
        /*0c6a*/ 	.byte	0x3f
	.zero		1


	//   ....[26]....
        /*0c6c*/ 	.word	0x000053c0
        /*0c70*/ 	.word	0x0000004e
        /*0c74*/ 	.word	0x000168b0
        /*0c78*/ 	.short	0x010a
        /*0c7a*/ 	.byte	0x3f
	.zero		1


	//   ....[27]....
        /*0c7c*/ 	.word	0x000057a0
        /*0c80*/ 	.word	0x0000004e
        /*0c84*/ 	.word	0x00000000
        /*0c88*/ 	.short	0x0101
        /*0c8a*/ 	.byte	0x3f
	.zero		1


	//   ....[28]....
        /*0c8c*/ 	.word	0x00005d70
        /*0c90*/ 	.word	0x00000002
        /*0c94*/ 	.word	0x00016800
        /*0c98*/ 	.short	0x010a
        /*0c9a*/ 	.byte	0x3f
	.zero		1


	//   ....[29]....
        /*0c9c*/ 	.word	0x00005dc0
        /*0ca0*/ 	.word	0x00000002
        /*0ca4*/ 	.word	0x00016800
        /*0ca8*/ 	.short	0x010a
        /*0caa*/ 	.byte	0x3f
	.zero		1


	//   ....[30]....
        /*0cac*/ 	.word	0x000068b0
        /*0cb0*/ 	.word	0x00000002
        /*0cb4*/ 	.word	0x00016800
        /*0cb8*/ 	.short	0x010a
        /*0cba*/ 	.byte	0x3f
	.zero		1


	//   ....[31]....
        /*0cbc*/ 	.word	0x00007ed0
        /*0cc0*/ 	.word	0x00000002
        /*0cc4*/ 	.word	0x00016800
        /*0cc8*/ 	.short	0x010a
        /*0cca*/ 	.byte	0x3f
	.zero		1


	//   ....[32]....
        /*0ccc*/ 	.word	0x00008f00
        /*0cd0*/ 	.word	0x00000004
        /*0cd4*/ 	.word	0x00016830
        /*0cd8*/ 	.short	0x010a
        /*0cda*/ 	.byte	0x3f
	.zero		1


	//   ....[33]....
        /*0cdc*/ 	.word	0x00008f70
        /*0ce0*/ 	.word	0x00000004
        /*0ce4*/ 	.word	0x00016830
        /*0ce8*/ 	.short	0x010a
        /*0cea*/ 	.byte	0x3f
	.zero		1


	//   ....[34]....
        /*0cec*/ 	.word	0x0000a640
        /*0cf0*/ 	.word	0x00000004
        /*0cf4*/ 	.word	0x00000000
        /*0cf8*/ 	.short	0x0101
        /*0cfa*/ 	.byte	0x3f
	.zero		1


	//   ....[35]....
        /*0cfc*/ 	.word	0x0000b250
        /*0d00*/ 	.word	0x00000000
        /*0d04*/ 	.word	0x00016830
        /*0d08*/ 	.short	0x010a
        /*0d0a*/ 	.byte	0x3f
	.zero		1


	//   ....[36]....
        /*0d0c*/ 	.word	0x0000b2a0
        /*0d10*/ 	.word	0x00000000
        /*0d14*/ 	.word	0x00016830
        /*0d18*/ 	.short	0x010a
        /*0d1a*/ 	.byte	0x3f
	.zero		1


	//   ....[37]....
        /*0d1c*/ 	.word	0x0000b600
        /*0d20*/ 	.word	0x00000003
        /*0d24*/ 	.word	0x00016850
        /*0d28*/ 	.short	0x010a
        /*0d2a*/ 	.byte	0x3f
	.zero		1


	//   ....[38]....
        /*0d2c*/ 	.word	0x0000b640
        /*0d30*/ 	.word	0x00000003
        /*0d34*/ 	.word	0x00016850
        /*0d38*/ 	.short	0x010a
        /*0d3a*/ 	.byte	0x3f
	.zero		1


	//   ....[39]....
        /*0d3c*/ 	.word	0x0000d030
        /*0d40*/ 	.word	0x0000001a
        /*0d44*/ 	.word	0x00000000
        /*0d48*/ 	.short	0x0101
        /*0d4a*/ 	.byte	0x3f
	.zero		1


	//   ....[40]....
        /*0d4c*/ 	.word	0x0000d080
        /*0d50*/ 	.word	0x0000001a
        /*0d54*/ 	.word	0x00000000
        /*0d58*/ 	.short	0x0101
        /*0d5a*/ 	.byte	0x3f
	.zero		1


	//   ....[41]....
        /*0d5c*/ 	.word	0x0000db40
        /*0d60*/ 	.word	0x00000000
        /*0d64*/ 	.word	0x00016830
        /*0d68*/ 	.short	0x010a
        /*0d6a*/ 	.byte	0x3f
	.zero		1


	//   ....[42]....
        /*0d6c*/ 	.word	0x0000db90
        /*0d70*/ 	.word	0x00000000
        /*0d74*/ 	.word	0x00016830
        /*0d78*/ 	.short	0x010a
        /*0d7a*/ 	.byte	0x3f
	.zero		1


	//   ....[43]....
        /*0d7c*/ 	.word	0x0000def0
        /*0d80*/ 	.word	0x00000003
        /*0d84*/ 	.word	0x00016850
        /*0d88*/ 	.short	0x010a
        /*0d8a*/ 	.byte	0x3f
	.zero		1


	//   ....[44]....
        /*0d8c*/ 	.word	0x0000df30
        /*0d90*/ 	.word	0x00000003
        /*0d94*/ 	.word	0x00016850
        /*0d98*/ 	.short	0x010a
        /*0d9a*/ 	.byte	0x3f
	.zero		1


	//   ....[45]....
        /*0d9c*/ 	.word	0x0000f040
        /*0da0*/ 	.word	0x0000002e
        /*0da4*/ 	.word	0x00000000
        /*0da8*/ 	.short	0x0101
        /*0daa*/ 	.byte	0x3f
	.zero		1


	//   ....[46]....
        /*0dac*/ 	.word	0x0000f160
        /*0db0*/ 	.word	0x0000002f
        /*0db4*/ 	.word	0x00000000
        /*0db8*/ 	.short	0x0101
        /*0dba*/ 	.byte	0x3f
	.zero		1


	//   ....[47]....
        /*0dbc*/ 	.word	0x0000f9d0
        /*0dc0*/ 	.word	0x0000000d
        /*0dc4*/ 	.word	0x00016850
        /*0dc8*/ 	.short	0x010a
        /*0dca*/ 	.byte	0x3f
	.zero		1


	//   ....[48]....
        /*0dcc*/ 	.word	0x0000fa40
        /*0dd0*/ 	.word	0x0000000d
        /*0dd4*/ 	.word	0x00016850
        /*0dd8*/ 	.short	0x010a
        /*0dda*/ 	.byte	0x3f
	.zero		1


	//   ....[49]....
        /*0ddc*/ 	.word	0x00010010
        /*0de0*/ 	.word	0x00000008
        /*0de4*/ 	.word	0x00000000
        /*0de8*/ 	.short	0x0101
        /*0dea*/ 	.byte	0x3f
	.zero		1


	//   ....[50]....
        /*0dec*/ 	.word	0x00011100
        /*0df0*/ 	.word	0x00000000
        /*0df4*/ 	.word	0x00000000
        /*0df8*/ 	.short	0x0101
        /*0dfa*/ 	.byte	0x3f
	.zero		1


	//   ....[51]....
        /*0dfc*/ 	.word	0x00013140
        /*0e00*/ 	.word	0x00000016
        /*0e04*/ 	.word	0x00016820
        /*0e08*/ 	.short	0x010a
        /*0e0a*/ 	.byte	0x3f
	.zero		1


	//   ....[52]....
        /*0e0c*/ 	.word	0x00013200
        /*0e10*/ 	.word	0x00000005
        /*0e14*/ 	.word	0x000168a0
        /*0e18*/ 	.short	0x010a
        /*0e1a*/ 	.byte	0x3f
	.zero		1


	//   ....[53]....
        /*0e1c*/ 	.word	0x00013440
        /*0e20*/ 	.word	0x00000005
        /*0e24*/ 	.word	0x000168c0
        /*0e28*/ 	.short	0x010a
        /*0e2a*/ 	.byte	0x3f
	.zero		1


	//   ....[54]....
        /*0e2c*/ 	.word	0x000137d0
        /*0e30*/ 	.word	0x00000005
        /*0e34*/ 	.word	0x000168a0
        /*0e38*/ 	.short	0x010a
        /*0e3a*/ 	.byte	0x3f
	.zero		1


	//   ....[55]....
        /*0e3c*/ 	.word	0x000139f0
        /*0e40*/ 	.word	0x00000005
        /*0e44*/ 	.word	0x000168c0
        /*0e48*/ 	.short	0x010a
        /*0e4a*/ 	.byte	0x3f
	.zero		1


	//   ....[56]....
        /*0e4c*/ 	.word	0x00014610
        /*0e50*/ 	.word	0x00000000
        /*0e54*/ 	.word	0x00016840
        /*0e58*/ 	.short	0x010a
        /*0e5a*/ 	.byte	0x3f
	.zero		1


	//   ....[57]....
        /*0e5c*/ 	.word	0x00015700
        /*0e60*/ 	.word	0x00000016
        /*0e64*/ 	.word	0x00016800
        /*0e68*/ 	.short	0x0107
        /*0e6a*/ 	.byte	0x3f
	.zero		1


	//   ....[58]....
        /*0e6c*/ 	.word	0x00015800
        /*0e70*/ 	.word	0x00000016
        /*0e74*/ 	.word	0x00016800
        /*0e78*/ 	.short	0x0101
        /*0e7a*/ 	.byte	0x3f
	.zero		1


	//   ....[59]....
        /*0e7c*/ 	.word	0x00015820
        /*0e80*/ 	.word	0x00000016
        /*0e84*/ 	.word	0x00016820
        /*0e88*/ 	.short	0x010a
        /*0e8a*/ 	.byte	0x3f
	.zero		1


	//   ....[60]....
        /*0e8c*/ 	.word	0x00015b30
        /*0e90*/ 	.word	0x00000002
        /*0e94*/ 	.word	0x00016840
        /*0e98*/ 	.short	0x010a
        /*0e9a*/ 	.byte	0x3f
	.zero		1


	//   ....[61]....
        /*0e9c*/ 	.word	0x00015db0
        /*0ea0*/ 	.word	0x00000003
        /*0ea4*/ 	.word	0x00000060
        /*0ea8*/ 	.short	0x010a
        /*0eaa*/ 	.byte	0x3f
	.zero		1


	//   ....[62]....
        /*0eac*/ 	.word	0x000162f0
        /*0eb0*/ 	.word	0x00000002
        /*0eb4*/ 	.word	0x00016840
        /*0eb8*/ 	.short	0x010a
        /*0eba*/ 	.byte	0x3f
	.zero		1


	//   ....[63]....
        /*0ebc*/ 	.word	0x00016570
        /*0ec0*/ 	.word	0x0000000a
        /*0ec4*/ 	.word	0x00000060
        /*0ec8*/ 	.short	0x010a
        /*0eca*/ 	.byte	0x3f
	.zero		1


	//   ....[64]....
        /*0ecc*/ 	.word	0x00016a00
        /*0ed0*/ 	.word	0x00000002
        /*0ed4*/ 	.word	0x00016840
        /*0ed8*/ 	.short	0x010a
        /*0eda*/ 	.byte	0x3f
	.zero		1


	//   ....[65]....
        /*0edc*/ 	.word	0x00016c90
        /*0ee0*/ 	.word	0x00000007
        /*0ee4*/ 	.word	0x00000060
        /*0ee8*/ 	.short	0x010a
        /*0eea*/ 	.byte	0x3f
	.zero		1


	//   ....[66]....
        /*0eec*/ 	.word	0x000170d0
        /*0ef0*/ 	.word	0x00000003
        /*0ef4*/ 	.word	0x00016860
        /*0ef8*/ 	.short	0x010a
        /*0efa*/ 	.byte	0x3f
	.zero		1


	//   ....[67]....
        /*0efc*/ 	.word	0x00018020
        /*0f00*/ 	.word	0x00000009
        /*0f04*/ 	.word	0x00016820
        /*0f08*/ 	.short	0x010a
        /*0f0a*/ 	.byte	0x3f
	.zero		1


	//   ....[68]....
        /*0f0c*/ 	.word	0x000181b0
        /*0f10*/ 	.word	0x00000006
        /*0f14*/ 	.word	0x00000000
        /*0f18*/ 	.short	0x010a
        /*0f1a*/ 	.byte	0x3f
	.zero		1


	//   ....[69]....
        /*0f1c*/ 	.word	0x00018220
        /*0f20*/ 	.word	0x00000007
        /*0f24*/ 	.word	0x00000000
        /*0f28*/ 	.short	0x010a
        /*0f2a*/ 	.byte	0x3f
	.zero		1


	//   ....[70]....
        /*0f2c*/ 	.word	0x00018280
        /*0f30*/ 	.word	0x00000004
        /*0f34*/ 	.word	0x00000000
        /*0f38*/ 	.short	0x010a
        /*0f3a*/ 	.byte	0x3f
	.zero		1


	//   ....[71]....
        /*0f3c*/ 	.word	0x000182b0
        /*0f40*/ 	.word	0x00000005
        /*0f44*/ 	.word	0x00000000
        /*0f48*/ 	.short	0x010a
        /*0f4a*/ 	.byte	0x3f
	.zero		1


	//   ....[72]....
        /*0f4c*/ 	.word	0x00018310
        /*0f50*/ 	.word	0x0000004e
        /*0f54*/ 	.word	0x00016890
        /*0f58*/ 	.short	0x010a
        /*0f5a*/ 	.byte	0x3f
	.zero		1


	//   ....[73]....
        /*0f5c*/ 	.word	0x00018360
        /*0f60*/ 	.word	0x0000004e
        /*0f64*/ 	.word	0x00016890
        /*0f68*/ 	.short	0x010a
        /*0f6a*/ 	.byte	0x3f
	.zero		1


	//   ....[74]....
        /*0f6c*/ 	.word	0x000183b0
        /*0f70*/ 	.word	0x0000004e
        /*0f74*/ 	.word	0x00016890
        /*0f78*/ 	.short	0x010a
        /*0f7a*/ 	.byte	0x3f
	.zero		1


	//   ....[75]....
        /*0f7c*/ 	.word	0x00018400
        /*0f80*/ 	.word	0x0000004e
        /*0f84*/ 	.word	0x000168b0
        /*0f88*/ 	.short	0x010a
        /*0f8a*/ 	.byte	0x3f
	.zero		1


	//   ....[76]....
        /*0f8c*/ 	.word	0x000188d0
        /*0f90*/ 	.word	0x00000002
        /*0f94*/ 	.word	0x00016800
        /*0f98*/ 	.short	0x010a
        /*0f9a*/ 	.byte	0x3f
	.zero		1


	//   ....[77]....
        /*0f9c*/ 	.word	0x00018ef0
        /*0fa0*/ 	.word	0x00000002
        /*0fa4*/ 	.word	0x00016800
        /*0fa8*/ 	.short	0x010a
        /*0faa*/ 	.byte	0x3f
	.zero		1


	//   ....[78]....
        /*0fac*/ 	.word	0x00018f40
        /*0fb0*/ 	.word	0x00000004
        /*0fb4*/ 	.word	0x00016830
        /*0fb8*/ 	.short	0x010a
        /*0fba*/ 	.byte	0x3f
	.zero		1


	//   ....[79]....
        /*0fbc*/ 	.word	0x00018f90
        /*0fc0*/ 	.word	0x00000000
        /*0fc4*/ 	.word	0x00016830
        /*0fc8*/ 	.short	0x010a
        /*0fca*/ 	.byte	0x3f
	.zero		1


	//   ....[80]....
        /*0fcc*/ 	.word	0x00018fe0
        /*0fd0*/ 	.word	0x00000003
        /*0fd4*/ 	.word	0x00016850
        /*0fd8*/ 	.short	0x010a
        /*0fda*/ 	.byte	0x3f
	.zero		1


	//   ....[81]....
        /*0fdc*/ 	.word	0x00019030
        /*0fe0*/ 	.word	0x00000000
        /*0fe4*/ 	.word	0x00016830
        /*0fe8*/ 	.short	0x010a
        /*0fea*/ 	.byte	0x3f
	.zero		1


	//   ....[82]....
        /*0fec*/ 	.word	0x00019080
        /*0ff0*/ 	.word	0x00000003
        /*0ff4*/ 	.word	0x00016850
        /*0ff8*/ 	.short	0x010a
        /*0ffa*/ 	.byte	0x3f
	.zero		1


	//   ....[83]....
        /*0ffc*/ 	.word	0x000190d0
        /*1000*/ 	.word	0x0000000d
        /*1004*/ 	.word	0x00016850
        /*1008*/ 	.short	0x010a
        /*100a*/ 	.byte	0x3f
	.zero		1


	//   ....[84]....
        /*100c*/ 	.word	0x00019670
        /*1010*/ 	.word	0x00000016
        /*1014*/ 	.word	0x00016820
        /*1018*/ 	.short	0x010a
        /*101a*/ 	.byte	0x3f
	.zero		1


	//   ....[85]....
        /*101c*/ 	.word	0x000196c0
        /*1020*/ 	.word	0x00000005
        /*1024*/ 	.word	0x000168a0
        /*1028*/ 	.short	0x010a
        /*102a*/ 	.byte	0x3f
	.zero		1


	//   ....[86]....
        /*102c*/ 	.word	0x00019710
        /*1030*/ 	.word	0x00000005
        /*1034*/ 	.word	0x000168c0
        /*1038*/ 	.short	0x010a
        /*103a*/ 	.byte	0x3f
	.zero		1


	//   ....[87]....
        /*103c*/ 	.word	0x00019760
        /*1040*/ 	.word	0x00000005
        /*1044*/ 	.word	0x000168a0
        /*1048*/ 	.short	0x010a
        /*104a*/ 	.byte	0x3f
	.zero		1


	//   ....[88]....
        /*104c*/ 	.word	0x000197b0
        /*1050*/ 	.word	0x00000005
        /*1054*/ 	.word	0x000168c0
        /*1058*/ 	.short	0x010a
        /*105a*/ 	.byte	0x3f
	.zero		1


	//   ....[89]....
        /*105c*/ 	.word	0x00019950
        /*1060*/ 	.word	0x00000000
        /*1064*/ 	.word	0x00016840
        /*1068*/ 	.short	0x010a
        /*106a*/ 	.byte	0x3f
	.zero		1


	//   ....[90]....
        /*106c*/ 	.word	0x0001a930
        /*1070*/ 	.word	0x00000016
        /*1074*/ 	.word	0x00016820
        /*1078*/ 	.short	0x010a
        /*107a*/ 	.byte	0x3f
	.zero		1


	//   ....[91]....
        /*107c*/ 	.word	0x0001a980
        /*1080*/ 	.word	0x00000002
        /*1084*/ 	.word	0x00016840
        /*1088*/ 	.short	0x010a
        /*108a*/ 	.byte	0x3f
	.zero		1


	//   ....[92]....
        /*108c*/ 	.word	0x0001a9d0
        /*1090*/ 	.word	0x00000003
        /*1094*/ 	.word	0x00000060
        /*1098*/ 	.short	0x010a
        /*109a*/ 	.byte	0x3f
	.zero		1


	//   ....[93]....
        /*109c*/ 	.word	0x0001aa20
        /*10a0*/ 	.word	0x00000002
        /*10a4*/ 	.word	0x00016840
        /*10a8*/ 	.short	0x010a
        /*10aa*/ 	.byte	0x3f
	.zero		1


	//   ....[94]....
        /*10ac*/ 	.word	0x0001aa70
        /*10b0*/ 	.word	0x0000000a
        /*10b4*/ 	.word	0x00000060
        /*10b8*/ 	.short	0x010a
        /*10ba*/ 	.byte	0x3f
	.zero		1


	//   ....[95]....
        /*10bc*/ 	.word	0x0001aac0
        /*10c0*/ 	.word	0x00000002
        /*10c4*/ 	.word	0x00016840
        /*10c8*/ 	.short	0x010a
        /*10ca*/ 	.byte	0x3f
	.zero		1


	//   ....[96]....
        /*10cc*/ 	.word	0x0001ab10
        /*10d0*/ 	.word	0x00000007
        /*10d4*/ 	.word	0x00000060
        /*10d8*/ 	.short	0x010a
        /*10da*/ 	.byte	0x3f
	.zero		1


	//   ....[97]....
        /*10dc*/ 	.word	0x0001ab60
        /*10e0*/ 	.word	0x00000003
        /*10e4*/ 	.word	0x00016860
        /*10e8*/ 	.short	0x010a
        /*10ea*/ 	.byte	0x3f
	.zero		1


	//   ....[98]....
        /*10ec*/ 	.word	0x0001b4e0
        /*10f0*/ 	.word	0x00000009
        /*10f4*/ 	.word	0x00016820
        /*10f8*/ 	.short	0x010a
        /*10fa*/ 	.byte	0x3f
	.zero		1


	//   ....[99]....
        /*10fc*/ 	.word	0x0001b680
        /*1100*/ 	.word	0x00000006
        /*1104*/ 	.word	0x00000000
        /*1108*/ 	.short	0x010a
        /*110a*/ 	.byte	0x3f
	.zero		1


	//   ....[100]....
        /*110c*/ 	.word	0x0001b6d0
        /*1110*/ 	.word	0x00000007
        /*1114*/ 	.word	0x00000000
        /*1118*/ 	.short	0x010a
        /*111a*/ 	.byte	0x3f
	.zero		1


	//   ....[101]....
        /*111c*/ 	.word	0x0001b720
        /*1120*/ 	.word	0x00000004
        /*1124*/ 	.word	0x00000000
        /*1128*/ 	.short	0x010a
        /*112a*/ 	.byte	0x3f
	.zero		1


	//----- nvinfo : EIATTR_NUM_MBARRIERS
	.align		4
.L_1733:
        /*112c*/ 	.byte	0x03, 0x38
        /*112e*/ 	.short	0x0016


	//----- nvinfo : EIATTR_EXIT_INSTR_OFFSETS
	.align		4
        /*1130*/ 	.byte	0x04, 0x1c
        /*1132*/ 	.short	(.L_1735 - .L_1734)


	//   ....[0]....
.L_1734:
        /*1134*/ 	.word	0x00018300


	//----- nvinfo : EIATTR_MAX_THREADS
	.align		4
.L_1735:
        /*1138*/ 	.byte	0x04, 0x05
        /*113a*/ 	.short	(.L_1737 - .L_1736)
.L_1736:
        /*113c*/ 	.word	0x00000200
        /*1140*/ 	.word	0x00000001
        /*1144*/ 	.word	0x00000001


	//----- nvinfo : EIATTR_CRS_STACK_SIZE
	.align		4
.L_1737:
        /*1148*/ 	.byte	0x04, 0x1e
        /*114a*/ 	.short	(.L_1739 - .L_1738)
.L_1738:
        /*114c*/ 	.word	0x00000000


	//----- nvinfo : EIATTR_CBANK_PARAM_SIZE
	.align		4
.L_1739:
        /*1150*/ 	.byte	0x03, 0x19
        /*1152*/ 	.short	0x0af0


	//----- nvinfo : EIATTR_PARAM_CBANK
	.align		4
        /*1154*/ 	.byte	0x04, 0x0a
        /*1156*/ 	.short	(.L_1741 - .L_1740)
	.align		4
.L_1740:
        /*1158*/ 	.word	index@(.nv.constant0._ZN7cutlass13device_kernelIN5flash11enable_sm90INS1_16FlashAttnFwdSm90INS1_25CollectiveMainloopFwdSm90ILi2EN4cute5tupleIJNS5_1CILi1EEES8_S8_EEENS6_IJNS7_ILi192EEENS7_ILi128EEENS7_ILi64EEEEEELi64ENS_10bfloat16_tEfNS_4arch4Sm90ELb1ELb0ELb0ELb1ELb0ELb1ELb0ELb1ELb1ELb1ELb0ELb0EEENS1_21CollectiveEpilogueFwdINS6_IJSA_SC_SB_EEES9_SE_SG_Li384ELb1ELb1ELb0ELb0EEENS1_36VarlenDynamicPersistentTileSchedulerILi192ELi128ELi384ELi128ELb0ELb1ELb1ELb1ELb1ELb1EEEEEEEEEvNT_6ParamsE)
        /*115c*/ 	.short	0x0210
        /*115e*/ 	.short	0x0af0


	//----- nvinfo : EIATTR_SW_WAR
	.align		4
.L_1741:
        /*1160*/ 	.byte	0x04, 0x36
        /*1162*/ 	.short	(.L_1743 - .L_1742)
.L_1742:
        /*1164*/ 	.word	0x00000008
.L_1743:


//--------------------- .nv.callgraph             --------------------------
	.section	.nv.callgraph,"",@"SHT_CUDA_CALLGRAPH"
	.align	4
	.sectionentsize	8
	.align		4
        /*0000*/ 	.word	0x00000000
	.align		4
        /*0004*/ 	.word	0xffffffff
	.align		4
        /*0008*/ 	.word	index@(_ZN7cutlass13device_kernelIN5flash11enable_sm90INS1_16FlashAttnFwdSm90INS1_25CollectiveMainloopFwdSm90ILi2EN4cute5tupleIJNS5_1CILi1EEES8_S8_EEENS6_IJNS7_ILi128EEENS7_ILi80EEENS7_ILi256EEEEEELi256ENS_10bfloat16_tEfNS_4arch4Sm90ELb0ELb0ELb0ELb0ELb0ELb0ELb0ELb1ELb1ELb1ELb0ELb0EEENS1_21CollectiveEpilogueFwdINS6_IJSA_SC_SB_EEES9_SE_SG_Li256ELb0ELb1ELb0ELb0EEENS1_29StaticPersistentTileSchedulerILb0EEEEEEEEEvNT_6ParamsE)
	.align		4
        /*000c*/ 	.word	index@(__assertfail)
	.align		4
        /*0010*/ 	.word	index@(_ZN7cutlass13device_kernelIN5flash11enable_sm90INS1_16FlashAttnFwdSm90INS1_25CollectiveMainloopFwdSm90ILi2EN4cute5tupleIJNS5_1CILi2EEENS7_ILi1EEES9_EEENS6_IJNS7_ILi128EEENS7_ILi80EEENS7_ILi256EEEEEELi256ENS_10bfloat16_tEfNS_4arch4Sm90ELb0ELb0ELb0ELb0ELb0ELb0ELb0ELb1ELb1ELb1ELb0ELb0EEENS1_21CollectiveEpilogueFwdINS6_IJSB_SD_SC_EEESA_SF_SH_Li256ELb0ELb1ELb0ELb0EEENS1_29StaticPersistentTileSchedulerILb0EEEEEEEEEvNT_6ParamsE)
	.align		4
        /*0014*/ 	.word	index@(__assertfail)
	.align		4
        /*0018*/ 	.word	index@(_ZN7cutlass13device_kernelIN5flash11enable_sm90INS1_16FlashAttnFwdSm90INS1_25CollectiveMainloopFwdSm90ILi2EN4cute5tupleIJNS5_1CILi1EEES8_S8_EEENS6_IJNS7_ILi128EEENS7_ILi80EEENS7_ILi256EEEEEELi256ENS_10bfloat16_tEfNS_4arch4Sm90ELb0ELb0ELb0ELb1ELb0ELb0ELb0ELb1ELb1ELb1ELb0ELb0EEENS1_21CollectiveEpilogueFwdINS6_IJSA_SC_SB_EEES9_SE_SG_Li256ELb1ELb1ELb0ELb0EEENS1_36VarlenDynamicPersistentTileSchedulerILi128ELi80ELi256ELi128ELb0ELb1ELb1ELb0ELb1ELb1EEEEEEEEEvNT_6ParamsE)
	.align		4
        /*001c*/ 	.word	index@(__assertfail)
	.align		4
        /*0020*/ 	.word	index@(_ZN7cutlass13device_kernelIN5flash11enable_sm90INS1_16FlashAttnFwdSm90INS1_25CollectiveMainloopFwdSm90ILi2EN4cute5tupleIJNS5_1CILi1EEES8_S8_EEENS6_IJNS7_ILi128EEENS7_ILi80EEENS7_ILi256EEEEEELi256ENS_10bfloat16_tEfNS_4arch4Sm90ELb0ELb0ELb0ELb1ELb0ELb1ELb0ELb1ELb1ELb1ELb0ELb0EEENS1_21CollectiveEpilogueFwdINS6_IJSA_SC_SB_EEES9_SE_SG_Li256ELb1ELb1ELb0ELb0EEENS1_36VarlenDynamicPersistentTileSchedulerILi128ELi80ELi256ELi128ELb0ELb1ELb1ELb0ELb1ELb1EEEEEEEEEvNT_6ParamsE)
	.align		4
        /*0024*/ 	.word	index@(__assertfail)
	.align		4
        /*0028*/ 	.word	index@(_ZN7cutlass13device_kernelIN5flash11enable_sm90INS1_16FlashAttnFwdSm90INS1_25CollectiveMainloopFwdSm90ILi2EN4cute5tupleIJNS5_1CILi1EEES8_S8_EEENS6_IJNS7_ILi128EEENS7_ILi64EEENS7_ILi256EEEEEELi256ENS_10bfloat16_tEfNS_4arch4Sm90ELb0ELb1ELb0ELb0ELb0ELb0ELb0ELb1ELb1ELb1ELb0ELb0EEENS1_21CollectiveEpilogueFwdINS6_IJSA_SC_SB_EEES9_SE_SG_Li256ELb0ELb1ELb0ELb0EEENS1_30DynamicPersistentTileSchedulerILi256ELi128ELb0ELb1ELb1EEEEEEEEEvNT_6ParamsE)
	.align		4
        /*002c*/ 	.word	index@(__assertfail)
	.align		4
        /*0030*/ 	.word	index@(_ZN7cutlass13device_kernelIN5flash11enable_sm90INS1_16FlashAttnFwdSm90INS1_25CollectiveMainloopFwdSm90ILi2EN4cute5tupleIJNS5_1CILi1EEES8_S8_EEENS6_IJNS7_ILi128EEENS7_ILi64EEENS7_ILi256EEEEEELi256ENS_10bfloat16_tEfNS_4arch4Sm90ELb0ELb1ELb0ELb1ELb0ELb0ELb0ELb1ELb1ELb1ELb0ELb0EEENS1_21CollectiveEpilogueFwdINS6_IJSA_SC_SB_EEES9_SE_SG_Li256ELb1ELb1ELb0ELb0EEENS1_36VarlenDynamicPersistentTileSchedulerILi128ELi64ELi256ELi128ELb0ELb1ELb1ELb1ELb0ELb1EEEEEEEEEvNT_6ParamsE)
	.align		4
        /*0034*/ 	.word	index@(__assertfail)
	.align		4
        /*0038*/ 	.word	index@(_ZN7cutlass13device_kernelIN5flash11enable_sm90INS1_16FlashAttnFwdSm90INS1_25CollectiveMainloopFwdSm90ILi2EN4cute5tupleIJNS5_1CILi1EEES8_S8_EEENS6_IJNS7_ILi128EEENS7_ILi64EEENS7_ILi256EEEEEELi256ENS_10bfloat16_tEfNS_4arch4Sm90ELb0ELb1ELb0ELb1ELb0ELb1ELb0ELb1ELb1ELb1ELb0ELb0EEENS1_21CollectiveEpilogueFwdINS6_IJSA_SC_SB_EEES9_SE_SG_Li256ELb1ELb1ELb0ELb0EEENS1_36VarlenDynamicPersistentTileSchedulerILi128ELi64ELi256ELi128ELb0ELb1ELb1ELb1ELb0ELb1EEEEEEEEEvNT_6ParamsE)
	.align		4
        /*003c*/ 	.word	index@(__assertfail)
	.align		4
        /*0040*/ 	.word	index@(_ZN7cutlass13device_kernelIN5flash11enable_sm90INS1_16FlashAttnFwdSm90INS1_25CollectiveMainloopFwdSm90ILi2EN4cute5tupleIJNS5_1CILi1EEES8_S8_EEENS6_IJNS7_ILi128EEENS7_ILi80EEENS7_ILi256EEEEEELi256ENS_10bfloat16_tEfNS_4arch4Sm90ELb1ELb0ELb0ELb0ELb0ELb0ELb0ELb1ELb1ELb1ELb0ELb0EEENS1_21CollectiveEpilogueFwdINS6_IJSA_SC_SB_EEES9_SE_SG_Li256ELb0ELb1ELb0ELb0EEENS1_30DynamicPersistentTileSchedulerILi256ELi128ELb0ELb1ELb1EEEEEEEEEvNT_6ParamsE)
	.align		4
        /*0044*/ 	.word	index@(__assertfail)
	.align		4
        /*0048*/ 	.word	index@(_ZN7cutlass13device_kernelIN5flash11enable_sm90INS1_16FlashAttnFwdSm90INS1_25CollectiveMainloopFwdSm90ILi2EN4cute5tupleIJNS5_1CILi1EEES8_S8_EEENS6_IJNS7_ILi128EEENS7_ILi80EEENS7_ILi256EEEEEELi256ENS_10bfloat16_tEfNS_4arch4Sm90ELb1ELb0ELb0ELb1ELb0ELb0ELb0ELb1ELb1ELb1ELb0ELb0EEENS1_21CollectiveEpilogueFwdINS6_IJSA_SC_SB_EEES9_SE_SG_Li256ELb1ELb1ELb0ELb0EEENS1_36VarlenDynamicPersistentTileSchedulerILi128ELi80ELi256ELi128ELb0ELb1ELb1ELb1ELb1ELb1EEEEEEEEEvNT_6ParamsE)
	.align		4
        /*004c*/ 	.word	index@(__assertfail)
	.align		4
        /*0050*/ 	.word	index@(_ZN7cutlass13device_kernelIN5flash11enable_sm90INS1_16FlashAttnFwdSm90INS1_25CollectiveMainloopFwdSm90ILi2EN4cute5tupleIJNS5_1CILi1EEES8_S8_EEENS6_IJNS7_ILi128EEENS7_ILi80EEENS7_ILi256EEEEEELi256ENS_10bfloat16_tEfNS_4arch4Sm90ELb1ELb0ELb0ELb1ELb0ELb1ELb0ELb1ELb1ELb1ELb0ELb0EEENS1_21CollectiveEpilogueFwdINS6_IJSA_SC_SB_EEES9_SE_SG_Li256ELb1ELb1ELb0ELb0EEENS1_36VarlenDynamicPersistentTileSchedulerILi128ELi80ELi256ELi128ELb0ELb1ELb1ELb1ELb1ELb1EEEEEEEEEvNT_6ParamsE)
	.align		4
        /*0054*/ 	.word	index@(__assertfail)
	.align		4
        /*0058*/ 	.word	index@(_ZN7cutlass13device_kernelIN5flash11enable_sm90INS1_16FlashAttnFwdSm90INS1_25CollectiveMainloopFwdSm90ILi2EN4cute5tupleIJNS5_1CILi1EEES8_S8_EEENS6_IJNS7_ILi128EEENS7_ILi112EEENS7_ILi192EEEEEELi192ENS_10bfloat16_tEfNS_4arch4Sm90ELb0ELb0ELb0ELb0ELb0ELb0ELb0ELb1ELb1ELb1ELb0ELb0EEENS1_21CollectiveEpilogueFwdINS6_IJSA_SC_SB_EEES9_SE_SG_Li256ELb0ELb1ELb0ELb0EEENS1_29StaticPersistentTileSchedulerILb0EEEEEEEEEvNT_6ParamsE)
	.align		4
        /*005c*/ 	.word	index@(__assertfail)
	.align		4
        /*0060*/ 	.word	index@(_ZN7cutlass13device_kernelIN5flash11enable_sm90INS1_16FlashAttnFwdSm90INS1_25CollectiveMainloopFwdSm90ILi2EN4cute5tupleIJNS5_1CILi2EEENS7_ILi1EEES9_EEENS6_IJNS7_ILi128EEENS7_ILi112EEENS7_ILi192EEEEEELi192ENS_10bfloat16_tEfNS_4arch4Sm90ELb0ELb0ELb0ELb0ELb0ELb0ELb0ELb1ELb1ELb1ELb0ELb0EEENS1_21CollectiveEpilogueFwdINS6_IJSB_SD_SC_EEESA_SF_SH_Li256ELb0ELb1ELb0ELb0EEENS1_29StaticPersistentTileSchedulerILb0EEEEEEEEEvNT_6ParamsE)
	.align		4
        /*0064*/ 	.word	index@(__assertfail)
	.align		4
        /*0068*/ 	.word	index@(_ZN7cutlass13device_kernelIN5flash11enable_sm90INS1_16FlashAttnFwdSm90INS1_25CollectiveMainloopFwdSm90ILi2EN4cute5tupleIJNS5_1CILi1EEES8_S8_EEENS6_IJNS7_ILi128EEENS7_ILi112EEENS7_ILi192EEEEEELi192ENS_10bfloat16_tEfNS_4arch4Sm90ELb0ELb0ELb0ELb1ELb0ELb0ELb0ELb1ELb1ELb1ELb0ELb0EEENS1_21CollectiveEpilogueFwdINS6_IJSA_SC_SB_EEES9_SE_SG_Li256ELb1ELb1ELb0ELb0EEENS1_36VarlenDynamicPersistentTileSchedulerILi128ELi112ELi256ELi128ELb0ELb1ELb1ELb0ELb1ELb1EEEEEEEEEvNT_6ParamsE)
	.align		4
        /*006c*/ 	.word	index@(__assertfail)
	.align		4
        /*0070*/ 	.word	index@(_ZN7cutlass13device_kernelIN5flash11enable_sm90INS1_16FlashAttnFwdSm90INS1_25CollectiveMainloopFwdSm90ILi2EN4cute5tupleIJNS5_1CILi1EEES8_S8_EEENS6_IJNS7_ILi128EEENS7_ILi112EEENS7_ILi192EEEEEELi192ENS_10bfloat16_tEfNS_4arch4Sm90ELb0ELb0ELb0ELb1ELb0ELb1ELb0ELb1ELb1ELb1ELb0ELb0EEENS1_21CollectiveEpilogueFwdINS6_IJSA_SC_SB_EEES9_SE_SG_Li256ELb1ELb1ELb0ELb0EEENS1_36VarlenDynamicPersistentTileSchedulerILi128ELi112ELi256ELi128ELb0ELb1ELb1ELb0ELb1ELb1EEEEEEEEEvNT_6ParamsE)
	.align		4
        /*0074*/ 	.word	index@(__assertfail)
	.align		4
        /*0078*/ 	.word	index@(_ZN7cutlass13device_kernelIN5flash11enable_sm90INS1_16FlashAttnFwdSm90INS1_25CollectiveMainloopFwdSm90ILi2EN4cute5tupleIJNS5_1CILi1EEES8_S8_EEENS6_IJNS7_ILi128EEENS7_ILi96EEENS7_ILi192EEEEEELi192ENS_10bfloat16_tEfNS_4arch4Sm90ELb0ELb1ELb0ELb0ELb0ELb0ELb0ELb1ELb1ELb1ELb0ELb0EEENS1_21CollectiveEpilogueFwdINS6_IJSA_SC_SB_EEES9_SE_SG_Li256ELb0ELb1ELb0ELb0EEENS1_30DynamicPersistentTileSchedulerILi256ELi128ELb0ELb1ELb1EEEEEEEEEvNT_6ParamsE)
	.align		4
        /*007c*/ 	.word	index@(__assertfail)
	.align		4
        /*0080*/ 	.word	index@(_ZN7cutlass13device_kernelIN5flash11enable_sm90INS1_16FlashAttnFwdSm90INS1_25CollectiveMainloopFwdSm90ILi2EN4cute5tupleIJNS5_1CILi1EEES8_S8_EEENS6_IJNS7_ILi128EEENS7_ILi96EEENS7_ILi192EEEEEELi192ENS_10bfloat16_tEfNS_4arch4Sm90ELb0ELb1ELb0ELb1ELb0ELb0ELb0ELb1ELb1ELb1ELb0ELb0EEENS1_21CollectiveEpilogueFwdINS6_IJSA_SC_SB_EEES9_SE_SG_Li256ELb1ELb1ELb0ELb0EEENS1_36VarlenDynamicPersistentTileSchedulerILi128ELi96ELi256ELi128ELb0ELb1ELb1ELb1ELb0ELb1EEEEEEEEEvNT_6ParamsE)
	.align		4
        /*0084*/ 	.word	index@(__assertfail)
	.align		4
        /*0088*/ 	.word	index@(_ZN7cutlass13device_kernelIN5flash11enable_sm90INS1_16FlashAttnFwdSm90INS1_25CollectiveMainloopFwdSm90ILi2EN4cute5tupleIJNS5_1CILi1EEES8_S8_EEENS6_IJNS7_ILi128EEENS7_ILi96EEENS7_ILi192EEEEEELi192ENS_10bfloat16_tEfNS_4arch4Sm90ELb0ELb1ELb0ELb1ELb0ELb1ELb0ELb1ELb1ELb1ELb0ELb0EEENS1_21CollectiveEpilogueFwdINS6_IJSA_SC_SB_EEES9_SE_SG_Li256ELb1ELb1ELb0ELb0EEENS1_36VarlenDynamicPersistentTileSchedulerILi128ELi96ELi256ELi128ELb0ELb1ELb1ELb1ELb0ELb1EEEEEEEEEvNT_6ParamsE)
	.align		4
        /*008c*/ 	.word	index@(__assertfail)
	.align		4
        /*0090*/ 	.word	index@(_ZN7cutlass13device_kernelIN5flash11enable_sm90INS1_16FlashAttnFwdSm90INS1_25CollectiveMainloopFwdSm90ILi2EN4cute5tupleIJNS5_1CILi1EEES8_S8_EEENS6_IJNS7_ILi128EEENS7_ILi112EEENS7_ILi192EEEEEELi192ENS_10bfloat16_tEfNS_4arch4Sm90ELb1ELb0ELb0ELb0ELb0ELb0ELb0ELb1ELb1ELb1ELb0ELb0EEENS1_21CollectiveEpilogueFwdINS6_IJSA_SC_SB_EEES9_SE_SG_Li256ELb0ELb1ELb0ELb0EEENS1_30DynamicPersistentTileSchedulerILi256ELi128ELb0ELb1ELb1EEEEEEEEEvNT_6ParamsE)
	.align		4
        /*0094*/ 	.word	index@(__assertfail)
	.align		4
        /*0098*/ 	.word	index@(_ZN7cutlass13device_kernelIN5flash11enable_sm90INS1_16FlashAttnFwdSm90INS1_25CollectiveMainloopFwdSm90ILi2EN4cute5tupleIJNS5_1CILi1EEES8_S8_EEENS6_IJNS7_ILi128EEENS7_ILi112EEENS7_ILi192EEEEEELi192ENS_10bfloat16_tEfNS_4arch4Sm90ELb1ELb0ELb0ELb1ELb0ELb0ELb0ELb1ELb1ELb1ELb0ELb0EEENS1_21CollectiveEpilogueFwdINS6_IJSA_SC_SB_EEES9_SE_SG_Li256ELb1ELb1ELb0ELb0EEENS1_36VarlenDynamicPersistentTileSchedulerILi128ELi112ELi256ELi128ELb0ELb1ELb1ELb1ELb1ELb1EEEEEEEEEvNT_6ParamsE)
	.align		4
        /*009c*/ 	.word	index@(__assertfail)
	.align		4
        /*00a0*/ 	.word	index@(_ZN7cutlass13device_kernelIN5flash11enable_sm90INS1_16FlashAttnFwdSm90INS1_25CollectiveMainloopFwdSm90ILi2EN4cute5tupleIJNS5_1CILi1EEES8_S8_EEENS6_IJNS7_ILi128EEENS7_ILi112EEENS7_ILi192EEEEEELi192ENS_10bfloat16_tEfNS_4arch4Sm90ELb1ELb0ELb0ELb1ELb0ELb1ELb0ELb1ELb1ELb1ELb0ELb0EEENS1_21CollectiveEpilogueFwdINS6_IJSA_SC_SB_EEES9_SE_SG_Li256ELb1ELb1ELb0ELb0EEENS1_36VarlenDynamicPersistentTileSchedulerILi128ELi112ELi256ELi128ELb0ELb1ELb1ELb1ELb1ELb1EEEEEEEEEvNT_6ParamsE)
	.align		4
        /*00a4*/ 	.word	index@(__assertfail)
	.align		4
        /*00a8*/ 	.word	index@(_ZN7cutlass13device_kernelIN5flash11enable_sm90INS1_16FlashAttnFwdSm90INS1_25CollectiveMainloopFwdSm90ILi2EN4cute5tupleIJNS5_1CILi1EEES8_S8_EEENS6_IJNS7_ILi128EEENS7_ILi176EEESA_EEELi128ENS_10bfloat16_tEfNS_4arch4Sm90ELb0ELb0ELb0ELb0ELb0ELb0ELb0ELb1ELb1ELb1ELb0ELb0EEENS1_21CollectiveEpilogueFwdINS6_IJSA_SA_SB_EEES9_SD_SF_Li256ELb0ELb1ELb0ELb0EEENS1_29StaticPersistentTileSchedulerILb0EEEEEEEEEvNT_6ParamsE)
	.align		4
        /*00ac*/ 	.word	index@(__assertfail)
	.align		4
        /*00b0*/ 	.word	index@(_ZN7cutlass13device_kernelIN5flash11enable_sm90INS1_16FlashAttnFwdSm90INS1_25CollectiveMainloopFwdSm90ILi2EN4cute5tupleIJNS5_1CILi2EEENS7_ILi1EEES9_EEENS6_IJNS7_ILi128EEENS7_ILi176EEESB_EEELi128ENS_10bfloat16_tEfNS_4arch4Sm90ELb0ELb0ELb0ELb0ELb0ELb0ELb0ELb1ELb1ELb1ELb0ELb0EEENS1_21CollectiveEpilogueFwdINS6_IJSB_SB_SC_EEESA_SE_SG_Li256ELb0ELb1ELb0ELb0EEENS1_29StaticPersistentTileSchedulerILb0EEEEEEEEEvNT_6ParamsE)
	.align		4
        /*00b4*/ 	.word	index@(__assertfail)
	.align		4
        /*00b8*/ 	.word	index@(_ZN7cutlass13device_kernelIN5flash11enable_sm90INS1_16FlashAttnFwdSm90INS1_25CollectiveMainloopFwdSm90ILi2EN4cute5tupleIJNS5_1CILi1EEES8_S8_EEENS6_IJNS7_ILi128EEENS7_ILi176EEESA_EEELi128ENS_10bfloat16_tEfNS_4arch4Sm90ELb0ELb0ELb0ELb1ELb0ELb0ELb0ELb1ELb1ELb1ELb0ELb0EEENS1_21CollectiveEpilogueFwdINS6_IJSA_SA_SB_EEES9_SD_SF_Li256ELb1ELb1ELb0ELb0EEENS1_36VarlenDynamicPersistentTileSchedulerILi128ELi176ELi256ELi128ELb0ELb1ELb1ELb0ELb1ELb1EEEEEEEEEvNT_6ParamsE)
	.align		4
        /*00bc*/ 	.word	index@(__assertfail)
	.align		4
        /*00c0*/ 	.word	index@(_ZN7cutlass13device_kernelIN5flash11enable_sm90INS1_16FlashAttnFwdSm90INS1_25CollectiveMainloopFwdSm90ILi2EN4cute5tupleIJNS5_1CILi1EEES8_S8_EEENS6_IJNS7_ILi128EEENS7_ILi176EEESA_EEELi128ENS_10bfloat16_tEfNS_4arch4Sm90ELb0ELb0ELb0ELb1ELb0ELb1ELb0ELb1ELb1ELb1ELb0ELb0EEENS1_21CollectiveEpilogueFwdINS6_IJSA_SA_SB_EEES9_SD_SF_Li256ELb1ELb1ELb0ELb0EEENS1_36VarlenDynamicPersistentTileSchedulerILi128ELi176ELi256ELi128ELb0ELb1ELb1ELb0ELb1ELb1EEEEEEEEEvNT_6ParamsE)
	.align		4
        /*00c4*/ 	.word	index@(__assertfail)
	.align		4
        /*00c8*/ 	.word	index@(_ZN7cutlass13device_kernelIN5flash11enable_sm90INS1_16FlashAttnFwdSm90INS1_25CollectiveMainloopFwdSm90ILi2EN4cute5tupleIJNS5_1CILi1EEES8_S8_EEENS6_IJNS7_ILi128EEESA_SA_EEELi128ENS_10bfloat16_tEfNS_4arch4Sm90ELb0ELb1ELb0ELb0ELb0ELb0ELb0ELb1ELb1ELb1ELb0ELb0EEENS1_21CollectiveEpilogueFwdISB_S9_SC_SE_Li256ELb0ELb1ELb0ELb0EEENS1_30DynamicPersistentTileSchedulerILi256ELi128ELb0ELb1ELb1EEEEEEEEEvNT_6ParamsE)
	.align		4
        /*00cc*/ 	.word	index@(__assertfail)
	.align		4
        /*00d0*/ 	.word	index@(_ZN7cutlass13device_kernelIN5flash11enable_sm90INS1_16FlashAttnFwdSm90INS1_25CollectiveMainloopFwdSm90ILi2EN4cute5tupleIJNS5_1CILi1EEES8_S8_EEENS6_IJNS7_ILi128EEESA_SA_EEELi128ENS_10bfloat16_tEfNS_4arch4Sm90ELb0ELb1ELb0ELb1ELb0ELb0ELb0ELb1ELb1ELb1ELb0ELb0EEENS1_21CollectiveEpilogueFwdISB_S9_SC_SE_Li256ELb1ELb1ELb0ELb0EEENS1_36VarlenDynamicPersistentTileSchedulerILi128ELi128ELi256ELi128ELb0ELb1ELb1ELb1ELb0ELb1EEEEEEEEEvNT_6ParamsE)
	.align		4
        /*00d4*/ 	.word	index@(__assertfail)
	.align		4
        /*00d8*/ 	.word	index@(_ZN7cutlass13device_kernelIN5flash11enable_sm90INS1_16FlashAttnFwdSm90INS1_25CollectiveMainloopFwdSm90ILi2EN4cute5tupleIJNS5_1CILi1EEES8_S8_EEENS6_IJNS7_ILi128EEESA_SA_EEELi128ENS_10bfloat16_tEfNS_4arch4Sm90ELb0ELb1ELb0ELb1ELb0ELb1ELb0ELb1ELb1ELb1ELb0ELb0EEENS1_21CollectiveEpilogueFwdISB_S9_SC_SE_Li256ELb1ELb1ELb0ELb0EEENS1_36VarlenDynamicPersistentTileSchedulerILi128ELi128ELi256ELi128ELb0ELb1ELb1ELb1ELb0ELb1EEEEEEEEEvNT_6ParamsE)
	.align		4
        /*00dc*/ 	.word	index@(__assertfail)
	.align		4
        /*00e0*/ 	.word	index@(_ZN7cutlass13device_kernelIN5flash11enable_sm90INS1_16FlashAttnFwdSm90INS1_25CollectiveMainloopFwdSm90ILi2EN4cute5tupleIJNS5_1CILi1EEES8_S8_EEENS6_IJNS7_ILi128EEESA_SA_EEELi128ENS_10bfloat16_tEfNS_4arch4Sm90ELb1ELb0ELb0ELb0ELb0ELb0ELb0ELb1ELb1ELb1ELb0ELb0EEENS1_21CollectiveEpilogueFwdISB_S9_SC_SE_Li256ELb0ELb1ELb0ELb0EEENS1_30DynamicPersistentTileSchedulerILi256ELi128ELb0ELb1ELb1EEEEEEEEEvNT_6ParamsE)
	.align		4
        /*00e4*/ 	.word	index@(__assertfail)
	.align		4
        /*00e8*/ 	.word	index@(_ZN7cutlass13device_kernelIN5flash11enable_sm90INS1_16FlashAttnFwdSm90INS1_25CollectiveMainloopFwdSm90ILi2EN4cute5tupleIJNS5_1CILi1EEES8_S8_EEENS6_IJNS7_ILi128EEESA_SA_EEELi128ENS_10bfloat16_tEfNS_4arch4Sm90ELb1ELb0ELb0ELb1ELb0ELb0ELb0ELb1ELb1ELb1ELb0ELb0EEENS1_21CollectiveEpilogueFwdISB_S9_SC_SE_Li256ELb1ELb1ELb0ELb0EEENS1_36VarlenDynamicPersistentTileSchedulerILi128ELi128ELi256ELi128ELb0ELb1ELb1ELb1ELb1ELb1EEEEEEEEEvNT_6ParamsE)
	.align		4
        /*00ec*/ 	.word	index@(__assertfail)
	.align		4
        /*00f0*/ 	.word	index@(_ZN7cutlass13device_kernelIN5flash11enable_sm90INS1_16FlashAttnFwdSm90INS1_25CollectiveMainloopFwdSm90ILi2EN4cute5tupleIJNS5_1CILi1EEES8_S8_EEENS6_IJNS7_ILi128EEESA_SA_EEELi128ENS_10bfloat16_tEfNS_4arch4Sm90ELb1ELb0ELb0ELb1ELb0ELb1ELb0ELb1ELb1ELb1ELb0ELb0EEENS1_21CollectiveEpilogueFwdISB_S9_SC_SE_Li256ELb1ELb1ELb0ELb0EEENS1_36VarlenDynamicPersistentTileSchedulerILi128ELi128ELi256ELi128ELb0ELb1ELb1ELb1ELb1ELb1EEEEEEEEEvNT_6ParamsE)
	.align		4
        /*00f4*/ 	.word	index@(__assertfail)
	.align		4
        /*00f8*/ 	.word	index@(_ZN7cutlass13device_kernelIN5flash11enable_sm90INS1_16FlashAttnFwdSm90INS1_25CollectiveMainloopFwdSm90ILi2EN4cute5tupleIJNS5_1CILi1EEES8_S8_EEENS6_IJNS7_ILi192EEENS7_ILi144EEENS7_ILi96EEEEEELi96ENS_10bfloat16_tEfNS_4arch4Sm90ELb0ELb0ELb0ELb0ELb0ELb0ELb0ELb0ELb1ELb1ELb0ELb0EEENS1_21CollectiveEpilogueFwdINS6_IJSA_SC_SB_EEES9_SE_SG_Li384ELb0ELb1ELb0ELb0EEENS1_29StaticPersistentTileSchedulerILb0EEEEEEEEEvNT_6ParamsE)
	.align		4
        /*00fc*/ 	.word	index@(__assertfail)
	.align		4
        /*0100*/ 	.word	index@(_ZN7cutlass13device_kernelIN5flash11enable_sm90INS1_16FlashAttnFwdSm90INS1_25CollectiveMainloopFwdSm90ILi2EN4cute5tupleIJNS5_1CILi1EEES8_S8_EEENS6_IJNS7_ILi192EEENS7_ILi144EEENS7_ILi96EEEEEELi96ENS_10bfloat16_tEfNS_4arch4Sm90ELb0ELb0ELb0ELb1ELb0ELb0ELb0ELb0ELb1ELb1ELb0ELb0EEENS1_21CollectiveEpilogueFwdINS6_IJSA_SC_SB_EEES9_SE_SG_Li384ELb1ELb1ELb0ELb0EEENS1_36VarlenDynamicPersistentTileSchedulerILi192ELi144ELi384ELi128ELb0ELb1ELb1ELb0ELb1ELb1EEEEEEEEEvNT_6ParamsE)
	.align		4
        /*0104*/ 	.word	index@(__assertfail)
	.align		4
        /*0108*/ 	.word	index@(_ZN7cutlass13device_kernelIN5flash11enable_sm90INS1_16FlashAttnFwdSm90INS1_25CollectiveMainloopFwdSm90ILi2EN4cute5tupleIJNS5_1CILi1EEES8_S8_EEENS6_IJNS7_ILi192EEENS7_ILi144EEENS7_ILi96EEEEEELi96ENS_10bfloat16_tEfNS_4arch4Sm90ELb0ELb0ELb0ELb1ELb0ELb1ELb0ELb0ELb1ELb1ELb0ELb0EEENS1_21CollectiveEpilogueFwdINS6_IJSA_SC_SB_EEES9_SE_SG_Li384ELb1ELb1ELb0ELb0EEENS1_36VarlenDynamicPersistentTileSchedulerILi192ELi144ELi384ELi128ELb0ELb1ELb1ELb0ELb1ELb1EEEEEEEEEvNT_6ParamsE)
	.align		4
        /*010c*/ 	.word	index@(__assertfail)
	.align		4
        /*0110*/ 	.word	index@(_ZN7cutlass13device_kernelIN5flash11enable_sm90INS1_16FlashAttnFwdSm90INS1_25CollectiveMainloopFwdSm90ILi2EN4cute5tupleIJNS5_1CILi1EEES8_S8_EEENS6_IJNS7_ILi192EEENS7_ILi128EEENS7_ILi96EEEEEELi96ENS_10bfloat16_tEfNS_4arch4Sm90ELb0ELb1ELb0ELb0ELb0ELb0ELb0ELb0ELb1ELb1ELb0ELb0EEENS1_21CollectiveEpilogueFwdINS6_IJSA_SC_SB_EEES9_SE_SG_Li384ELb0ELb1ELb0ELb0EEENS1_30DynamicPersistentTileSchedulerILi384ELi128ELb0ELb1ELb1EEEEEEEEEvNT_6ParamsE)
	.align		4
        /*0114*/ 	.word	index@(__assertfail)
	.align		4
        /*0118*/ 	.word	index@(_ZN7cutlass13device_kernelIN5flash11enable_sm90INS1_16FlashAttnFwdSm90INS1_25CollectiveMainloopFwdSm90ILi2EN4cute5tupleIJNS5_1CILi1EEES8_S8_EEENS6_IJNS7_ILi192EEENS7_ILi128EEENS7_ILi96EEEEEELi96ENS_10bfloat16_tEfNS_4arch4Sm90ELb0ELb1ELb0ELb1ELb0ELb0ELb0ELb0ELb1ELb1ELb0ELb0EEENS1_21CollectiveEpilogueFwdINS6_IJSA_SC_SB_EEES9_SE_SG_Li384ELb1ELb1ELb0ELb0EEENS1_36VarlenDynamicPersistentTileSchedulerILi192ELi128ELi384ELi128ELb0ELb1ELb1ELb1ELb0ELb1EEEEEEEEEvNT_6ParamsE)
	.align		4
        /*011c*/ 	.word	index@(__assertfail)
	.align		4
        /*0120*/ 	.word	index@(_ZN7cutlass13device_kernelIN5flash11enable_sm90INS1_16FlashAttnFwdSm90INS1_25CollectiveMainloopFwdSm90ILi2EN4cute5tupleIJNS5_1CILi1EEES8_S8_EEENS6_IJNS7_ILi192EEENS7_ILi128EEENS7_ILi96EEEEEELi96ENS_10bfloat16_tEfNS_4arch4Sm90ELb0ELb1ELb0ELb1ELb0ELb1ELb0ELb0ELb1ELb1ELb0ELb0EEENS1_21CollectiveEpilogueFwdINS6_IJSA_SC_SB_EEES9_SE_SG_Li384ELb1ELb1ELb0ELb0EEENS1_36VarlenDynamicPersistentTileSchedulerILi192ELi128ELi384ELi128ELb0ELb1ELb1ELb1ELb0ELb1EEEEEEEEEvNT_6ParamsE)
	.align		4
        /*0124*/ 	.word	index@(__assertfail)
	.align		4
        /*0128*/ 	.word	index@(_ZN7cutlass13device_kernelIN5flash11enable_sm90INS1_16FlashAttnFwdSm90INS1_25CollectiveMainloopFwdSm90ILi2EN4cute5tupleIJNS5_1CILi1EEES8_S8_EEENS6_IJNS7_ILi192EEENS7_ILi144EEENS7_ILi96EEEEEELi96ENS_10bfloat16_tEfNS_4arch4Sm90ELb1ELb0ELb0ELb0ELb0ELb0ELb0ELb0ELb1ELb1ELb0ELb0EEENS1_21CollectiveEpilogueFwdINS6_IJSA_SC_SB_EEES9_SE_SG_Li384ELb0ELb1ELb0ELb0EEENS1_30DynamicPersistentTileSchedulerILi384ELi128ELb0ELb1ELb1EEEEEEEEEvNT_6ParamsE)
	.align		4
        /*012c*/ 	.word	index@(__assertfail)
	.align		4
        /*0130*/ 	.word	index@(_ZN7cutlass13device_kernelIN5flash11enable_sm90INS1_16FlashAttnFwdSm90INS1_25CollectiveMainloopFwdSm90ILi2EN4cute5tupleIJNS5_1CILi1EEES8_S8_EEENS6_IJNS7_ILi192EEENS7_ILi144EEENS7_ILi96EEEEEELi96ENS_10bfloat16_tEfNS_4arch4Sm90ELb1ELb0ELb0ELb1ELb0ELb0ELb0ELb0ELb1ELb1ELb0ELb0EEENS1_21CollectiveEpilogueFwdINS6_IJSA_SC_SB_EEES9_SE_SG_Li384ELb1ELb1ELb0ELb0EEENS1_36VarlenDynamicPersistentTileSchedulerILi192ELi144ELi384ELi128ELb0ELb1ELb1ELb1ELb1ELb1EEEEEEEEEvNT_6ParamsE)
	.align		4
        /*0134*/ 	.word	index@(__assertfail)
	.align		4
        /*0138*/ 	.word	index@(_ZN7cutlass13device_kernelIN5flash11enable_sm90INS1_16FlashAttnFwdSm90INS1_25CollectiveMainloopFwdSm90ILi2EN4cute5tupleIJNS5_1CILi1EEES8_S8_EEENS6_IJNS7_ILi192EEENS7_ILi144EEENS7_ILi96EEEEEELi96ENS_10bfloat16_tEfNS_4arch4Sm90ELb1ELb0ELb0ELb1ELb0ELb1ELb0ELb0ELb1ELb1ELb0ELb0EEENS1_21CollectiveEpilogueFwdINS6_IJSA_SC_SB_EEES9_SE_SG_Li384ELb1ELb1ELb0ELb0EEENS1_36VarlenDynamicPersistentTileSchedulerILi192ELi144ELi384ELi128ELb0ELb1ELb1ELb1ELb1ELb1EEEEEEEEEvNT_6ParamsE)
	.align		4
        /*013c*/ 	.word	index@(__assertfail)
	.align		4
        /*0140*/ 	.word	index@(_ZN7cutlass13device_kernelIN5flash11enable_sm90INS1_16FlashAttnFwdSm90INS1_25CollectiveMainloopFwdSm90ILi2EN4cute5tupleIJNS5_1CILi1EEES8_S8_EEENS6_IJNS7_ILi192EEESA_NS7_ILi64EEEEEELi64ENS_10bfloat16_tEfNS_4arch4Sm90ELb0ELb0ELb0ELb0ELb0ELb0ELb0ELb0ELb1ELb1ELb0ELb0EEENS1_21CollectiveEpilogueFwdINS6_IJSA_SB_SA_EEES9_SD_SF_Li384ELb0ELb1ELb0ELb0EEENS1_29StaticPersistentTileSchedulerILb0EEEEEEEEEvNT_6ParamsE)
	.align		4
        /*0144*/ 	.word	index@(__assertfail)
	.align		4
        /*0148*/ 	.word	index@(_ZN7cutlass13device_kernelIN5flash11enable_sm90INS1_16FlashAttnFwdSm90INS1_25CollectiveMainloopFwdSm90ILi2EN4cute5tupleIJNS5_1CILi1EEES8_S8_EEENS6_IJNS7_ILi192EEESA_NS7_ILi64EEEEEELi64ENS_10bfloat16_tEfNS_4arch4Sm90ELb0ELb0ELb0ELb1ELb0ELb0ELb0ELb0ELb1ELb1ELb0ELb0EEENS1_21CollectiveEpilogueFwdINS6_IJSA_SB_SA_EEES9_SD_SF_Li384ELb1ELb1ELb0ELb0EEENS1_36VarlenDynamicPersistentTileSchedulerILi192ELi192ELi384ELi128ELb0ELb1ELb1ELb0ELb1ELb1EEEEEEEEEvNT_6ParamsE)
	.align		4
        /*014c*/ 	.word	index@(__assertfail)
	.align		4
        /*0150*/ 	.word	index@(_ZN7cutlass13device_kernelIN5flash11enable_sm90INS1_16FlashAttnFwdSm90INS1_25CollectiveMainloopFwdSm90ILi2EN4cute5tupleIJNS5_1CILi1EEES8_S8_EEENS6_IJNS7_ILi192EEESA_NS7_ILi64EEEEEELi64ENS_10bfloat16_tEfNS_4arch4Sm90ELb0ELb0ELb0ELb1ELb0ELb1ELb0ELb0ELb1ELb1ELb0ELb0EEENS1_21CollectiveEpilogueFwdINS6_IJSA_SB_SA_EEES9_SD_SF_Li384ELb1ELb1ELb0ELb0EEENS1_36VarlenDynamicPersistentTileSchedulerILi192ELi192ELi384ELi128ELb0ELb1ELb1ELb0ELb1ELb1EEEEEEEEEvNT_6ParamsE)
	.align		4
        /*0154*/ 	.word	index@(__assertfail)
	.align		4
        /*0158*/ 	.word	index@(_ZN7cutlass13device_kernelIN5flash11enable_sm90INS1_16FlashAttnFwdSm90INS1_25CollectiveMainloopFwdSm90ILi2EN4cute5tupleIJNS5_1CILi1EEES8_S8_EEENS6_IJNS7_ILi192EEENS7_ILi128EEENS7_ILi64EEEEEELi64ENS_10bfloat16_tEfNS_4arch4Sm90ELb0ELb1ELb0ELb0ELb0ELb0ELb0ELb1ELb1ELb1ELb0ELb0EEENS1_21CollectiveEpilogueFwdINS6_IJSA_SC_SB_EEES9_SE_SG_Li384ELb0ELb1ELb0ELb0EEENS1_30DynamicPersistentTileSchedulerILi384ELi128ELb0ELb1ELb1EEEEEEEEEvNT_6ParamsE)
	.align		4
        /*015c*/ 	.word	index@(__assertfail)
	.align		4
        /*0160*/ 	.word	index@(_ZN7cutlass13device_kernelIN5flash11enable_sm90INS1_16FlashAttnFwdSm90INS1_25CollectiveMainloopFwdSm90ILi2EN4cute5tupleIJNS5_1CILi1EEES8_S8_EEENS6_IJNS7_ILi192EEENS7_ILi128EEENS7_ILi64EEEEEELi64ENS_10bfloat16_tEfNS_4arch4Sm90ELb0ELb1ELb0ELb1ELb0ELb0ELb0ELb1ELb1ELb1ELb0ELb0EEENS1_21CollectiveEpilogueFwdINS6_IJSA_SC_SB_EEES9_SE_SG_Li384ELb1ELb1ELb0ELb0EEENS1_36VarlenDynamicPersistentTileSchedulerILi192ELi128ELi384ELi128ELb0ELb1ELb1ELb1ELb0ELb1EEEEEEEEEvNT_6ParamsE)
	.align		4
        /*0164*/ 	.word	index@(__assertfail)
	.align		4
        /*0168*/ 	.word	index@(_ZN7cutlass13device_kernelIN5flash11enable_sm90INS1_16FlashAttnFwdSm90INS1_25CollectiveMainloopFwdSm90ILi2EN4cute5tupleIJNS5_1CILi1EEES8_S8_EEENS6_IJNS7_ILi192EEENS7_ILi128EEENS7_ILi64EEEEEELi64ENS_10bfloat16_tEfNS_4arch4Sm90ELb0ELb1ELb0ELb1ELb0ELb1ELb0ELb1ELb1ELb1ELb0ELb0EEENS1_21CollectiveEpilogueFwdINS6_IJSA_SC_SB_EEES9_SE_SG_Li384ELb1ELb1ELb0ELb0EEENS1_36VarlenDynamicPersistentTileSchedulerILi192ELi128ELi384ELi128ELb0ELb1ELb1ELb1ELb0ELb1EEEEEEEEEvNT_6ParamsE)
	.align		4
        /*016c*/ 	.word	index@(__assertfail)
	.align		4
        /*0170*/ 	.word	index@(_ZN7cutlass13device_kernelIN5flash11enable_sm90INS1_16FlashAttnFwdSm90INS1_25CollectiveMainloopFwdSm90ILi2EN4cute5tupleIJNS5_1CILi1EEES8_S8_EEENS6_IJNS7_ILi192EEENS7_ILi128EEENS7_ILi64EEEEEELi64ENS_10bfloat16_tEfNS_4arch4Sm90ELb1ELb0ELb0ELb0ELb0ELb0ELb0ELb1ELb1ELb1ELb0ELb0EEENS1_21CollectiveEpilogueFwdINS6_IJSA_SC_SB_EEES9_SE_SG_Li384ELb0ELb1ELb0ELb0EEENS1_30DynamicPersistentTileSchedulerILi384ELi128ELb0ELb1ELb1EEEEEEEEEvNT_6ParamsE)
	.align		4
        /*0174*/ 	.word	index@(__assertfail)
	.align		4
        /*0178*/ 	.word	index@(_ZN7cutlass13device_kernelIN5flash11enable_sm90INS1_16FlashAttnFwdSm90INS1_25CollectiveMainloopFwdSm90ILi2EN4cute5tupleIJNS5_1CILi1EEES8_S8_EEENS6_IJNS7_ILi192EEENS7_ILi128EEENS7_ILi64EEEEEELi64ENS_10bfloat16_tEfNS_4arch4Sm90ELb1ELb0ELb0ELb1ELb0ELb0ELb0ELb1ELb1ELb1ELb0ELb0EEENS1_21CollectiveEpilogueFwdINS6_IJSA_SC_SB_EEES9_SE_SG_Li384ELb1ELb1ELb0ELb0EEENS1_36VarlenDynamicPersistentTileSchedulerILi192ELi128ELi384ELi128ELb0ELb1ELb1ELb1ELb1ELb1EEEEEEEEEvNT_6ParamsE)
	.align		4
        /*017c*/ 	.word	index@(__assertfail)
	.align		4
        /*0180*/ 	.word	index@(_ZN7cutlass13device_kernelIN5flash11enable_sm90INS1_16FlashAttnFwdSm90INS1_25CollectiveMainloopFwdSm90ILi2EN4cute5tupleIJNS5_1CILi1EEES8_S8_EEENS6_IJNS7_ILi192EEENS7_ILi128EEENS7_ILi64EEEEEELi64ENS_10bfloat16_tEfNS_4arch4Sm90ELb1ELb0ELb0ELb1ELb0ELb1ELb0ELb1ELb1ELb1ELb0ELb0EEENS1_21CollectiveEpilogueFwdINS6_IJSA_SC_SB_EEES9_SE_SG_Li384ELb1ELb1ELb0ELb0EEENS1_36VarlenDynamicPersistentTileSchedulerILi192ELi128ELi384ELi128ELb0ELb1ELb1ELb1ELb1ELb1EEEEEEEEEvNT_6ParamsE)
	.align		4
        /*0184*/ 	.word	index@(__assertfail)
	.align		4
        /*0188*/ 	.word	0x00000000
	.align		4
        /*018c*/ 	.word	0xfffffffe
	.align		4
        /*0190*/ 	.word	0x00000000
	.align		4
        /*0194*/ 	.word	0xfffffffd
	.align		4
        /*0198*/ 	.word	0x00000000
	.align		4
        /*019c*/ 	.word	0xfffffffc


//--------------------- .nv.constant4             --------------------------
	.section	.nv.constant4,"a",@progbits
	.align	8
	.align		8
.nv.constant4:
        /*0000*/ 	.dword	__assertfail
	.align		8
        /*0008*/ 	.dword	__unnamed_1
	.align		8
        /*0010*/ 	.dword	__unnamed_2
	.align		8
        /*0018*/ 	.dword	__unnamed_3
	.align		8
        /*0020*/ 	.dword	__unnamed_4
	.align		8
        /*0028*/ 	.dword	__unnamed_5
	.align		8
        /*0030*/ 	.dword	__unnamed_6
	.align		8
        /*0038*/ 	.dword	__unnamed_7
	.align		8
        /*0040*/ 	.dword	__unnamed_8
	.align		8
        /*0048*/ 	.dword	__unnamed_9
	.align		8
        /*0050*/ 	.dword	__unnamed_10
	.align		8
        /*0058*/ 	.dword	__unnamed_11
	.align		8
        /*0060*/ 	.dword	__unnamed_12
	.align		8
        /*0068*/ 	.dword	__unnamed_13
	.align		8
        /*0070*/ 	.dword	__unnamed_14
	.align		8
        /*0078*/ 	.dword	__unnamed_15
	.align		8
        /*0080*/ 	.dword	__unnamed_16
	.align		8
        /*0088*/ 	.dword	__unnamed_17
	.align		8
        /*0090*/ 	.dword	__unnamed_18
	.align		8
        /*0098*/ 	.dword	__unnamed_19
	.align		8
        /*00a0*/ 	.dword	__unnamed_20
	.align		8
        /*00a8*/ 	.dword	__unnamed_21
	.align		8
        /*00b0*/ 	.dword	__unnamed_22
	.align		8
        /*00b8*/ 	.dword	__unnamed_23
	.align		8
        /*00c0*/ 	.dword	__unnamed_24
	.align		8
        /*00c8*/ 	.dword	__unnamed_25
	.align		8
        /*00d0*/ 	.dword	__unnamed_26
	.align		8
        /*00d8*/ 	.dword	__unnamed_27
	.align		8
        /*00e0*/ 	.dword	__unnamed_28
	.align		8
        /*00e8*/ 	.dword	__unnamed_29
	.align		8
        /*00f0*/ 	.dword	__unnamed_30
	.align		8
        /*00f8*/ 	.dword	__unnamed_31
	.align		8
        /*0100*/ 	.dword	__unnamed_32
	.align		8
        /*0108*/ 	.dword	__unnamed_33
	.align		8
        /*0110*/ 	.dword	__unnamed_34
	.align		8
        /*0118*/ 	.dword	__unnamed_35
	.align		8
        /*0120*/ 	.dword	__unnamed_36
	.align		8
        /*0128*/ 	.dword	__unnamed_37
	.align		8
        /*0130*/ 	.dword	__unnamed_38
	.align		8
        /*0138*/ 	.dword	__unnamed_39
	.align		8
        /*0140*/ 	.dword	__unnamed_40
	.align		8
        /*0148*/ 	.dword	__unnamed_41
	.align		8
        /*0150*/ 	.dword	__unnamed_42
	.align		8
        /*0158*/ 	.dword	__unnamed_43
	.align		8
        /*0160*/ 	.dword	_ZN74_INTERNAL_34b63683_38_flash_fwd_hdimall_bf16_packgqa_sm90_cu_49158569_36234cuda3std3__45__cpo5beginE
	.align		8
        /*0168*/ 	.dword	_ZN74_INTERNAL_34b63683_38_flash_fwd_hdimall_bf16_packgqa_sm90_cu_49158569_36234cuda3std3__45__cpo3endE
	.align		8
        /*0170*/ 	.dword	_ZN74_INTERNAL_34b63683_38_flash_fwd_hdimall_bf16_packgqa_sm90_cu_49158569_36234cuda3std3__45__cpo6cbeginE
	.align		8
        /*0178*/ 	.dword	_ZN74_INTERNAL_34b63683_38_flash_fwd_hdimall_bf16_packgqa_sm90_cu_49158569_36234cuda3std3__45__cpo4cendE
	.align		8
        /*0180*/ 	.dword	_ZN74_INTERNAL_34b63683_38_flash_fwd_hdimall_bf16_packgqa_sm90_cu_49158569_36234cuda3std3__476_GLOBAL__N__34b63683_38_flash_fwd_hdimall_bf16_packgqa_sm90_cu_49158569_36236ignoreE
	.align		8
        /*0188*/ 	.dword	_ZN74_INTERNAL_34b63683_38_flash_fwd_hdimall_bf16_packgqa_sm90_cu_49158569_36234cuda3std3__419piecewise_constructE
	.align		8
        /*0190*/ 	.dword	_ZN74_INTERNAL_34b63683_38_flash_fwd_hdimall_bf16_packgqa_sm90_cu_49158569_36234cuda3std3__48in_placeE
	.align		8
        /*0198*/ 	.dword	_ZN74_INTERNAL_34b63683_38_flash_fwd_hdimall_bf16_packgqa_sm90_cu_49158569_36234cuda3std6ranges3__45__cpo4swapE
	.align		8
        /*01a0*/ 	.dword	_ZN74_INTERNAL_34b63683_38_flash_fwd_hdimall_bf16_packgqa_sm90_cu_49158569_36234cuda3std6ranges3__45__cpo9iter_moveE
	.align		8
        /*01a8*/ 	.dword	_ZN74_INTERNAL_34b63683_38_flash_fwd_hdimall_bf16_packgqa_sm90_cu_49158569_36234cute7productE
	.align		8
        /*01b0*/ 	.dword	_ZN74_INTERNAL_34b63683_38_flash_fwd_hdimall_bf16_packgqa_sm90_cu_49158569_36234cute1_E
	.align		8
        /*01b8*/ 	.dword	$str$23
	.align		8
        /*01c0*/ 	.dword	$str$24


//--------------------- .text._ZN7cutlass13device_kernelIN5flash11enable_sm90INS1_16FlashAttnFwdSm90INS1_25CollectiveMainloopFwdSm90ILi2EN4cute5tupleIJNS5_1CILi1EEES8_S8_EEENS6_IJNS7_ILi128EEENS7_ILi80EEENS7_ILi256EEEEEELi256ENS_10bfloat16_tEfNS_4arch4Sm90ELb0ELb0ELb0ELb0ELb0ELb0ELb0ELb1ELb1ELb1ELb0ELb0EEENS1_21CollectiveEpilogueFwdINS6_IJSA_SC_SB_EEES9_SE_SG_Li256ELb0ELb1ELb0ELb0EEENS1_29StaticPersistentTileSchedulerILb0EEEEEEEEEvNT_6ParamsE --------------------------
	.section	.text._ZN7cutlass13device_kernelIN5flash11enable_sm90INS1_16FlashAttnFwdSm90INS1_25CollectiveMainloopFwdSm90ILi2EN4cute5tupleIJNS5_1CILi1EEES8_S8_EEENS6_IJNS7_ILi128EEENS7_ILi80EEENS7_ILi256EEEEEELi256ENS_10bfloat16_tEfNS_4arch4Sm90ELb0ELb0ELb0ELb0ELb0ELb0ELb0ELb1ELb1ELb1ELb0ELb0EEENS1_21CollectiveEpilogueFwdINS6_IJSA_SC_SB_EEES9_SE_SG_Li256ELb0ELb1ELb0ELb0EEENS1_29StaticPersistentTileSchedulerILb0EEEEEEEEEvNT_6ParamsE,"ax",@progbits
	.align	128
.text._ZN7cutlass13device_kernelIN5flash11enable_sm90INS1_16FlashAttnFwdSm90INS1_25CollectiveMainloopFwdSm90ILi2EN4cute5tupleIJNS5_1CILi1EEES8_S8_EEENS6_IJNS7_ILi128EEENS7_ILi80EEENS7_ILi256EEEEEELi256ENS_10bfloat16_tEfNS_4arch4Sm90ELb0ELb0ELb0ELb0ELb0ELb0ELb0ELb1ELb1ELb1ELb0ELb0EEENS1_21CollectiveEpilogueFwdINS6_IJSA_SC_SB_EEES9_SE_SG_Li256ELb0ELb1ELb0ELb0EEENS1_29StaticPersistentTileSchedulerILb0EEEEEEEEEvNT_6ParamsE:
        .type           _ZN7cutlass13device_kernelIN5flash11enable_sm90INS1_16FlashAttnFwdSm90INS1_25CollectiveMainloopFwdSm90ILi2EN4cute5tupleIJNS5_1CILi1EEES8_S8_EEENS6_IJNS7_ILi128EEENS7_ILi80EEENS7_ILi256EEEEEELi256ENS_10bfloat16_tEfNS_4arch4Sm90ELb0ELb0ELb0ELb0ELb0ELb0ELb0ELb1ELb1ELb1ELb0ELb0EEENS1_21CollectiveEpilogueFwdINS6_IJSA_SC_SB_EEES9_SE_SG_Li256ELb0ELb1ELb0ELb0EEENS1_29StaticPersistentTileSchedulerILb0EEEEEEEEEvNT_6ParamsE,@function
        .size           _ZN7cutlass13device_kernelIN5flash11enable_sm90INS1_16FlashAttnFwdSm90INS1_25CollectiveMainloopFwdSm90ILi2EN4cute5tupleIJNS5_1CILi1EEES8_S8_EEENS6_IJNS7_ILi128EEENS7_ILi80EEENS7_ILi256EEEEEELi256ENS_10bfloat16_tEfNS_4arch4Sm90ELb0ELb0ELb0ELb0ELb0ELb0ELb0ELb1ELb1ELb1ELb0ELb0EEENS1_21CollectiveEpilogueFwdINS6_IJSA_SC_SB_EEES9_SE_SG_Li256ELb0ELb1ELb0ELb0EEENS1_29StaticPersistentTileSchedulerILb0EEEEEEEEEvNT_6ParamsE,(.L_x_15293 - _ZN7cutlass13device_kernelIN5flash11enable_sm90INS1_16FlashAttnFwdSm90INS1_25CollectiveMainloopFwdSm90ILi2EN4cute5tupleIJNS5_1CILi1EEES8_S8_EEENS6_IJNS7_ILi128EEENS7_ILi80EEENS7_ILi256EEEEEELi256ENS_10bfloat16_tEfNS_4arch4Sm90ELb0ELb0ELb0ELb0ELb0ELb0ELb0ELb1ELb1ELb1ELb0ELb0EEENS1_21CollectiveEpilogueFwdINS6_IJSA_SC_SB_EEES9_SE_SG_Li256ELb0ELb1ELb0ELb0EEENS1_29StaticPersistentTileSchedulerILb0EEEEEEEEEvNT_6ParamsE)
        .other          _ZN7cutlass13device_kernelIN5flash11enable_sm90INS1_16FlashAttnFwdSm90INS1_25CollectiveMainloopFwdSm90ILi2EN4cute5tupleIJNS5_1CILi1EEES8_S8_EEENS6_IJNS7_ILi128EEENS7_ILi80EEENS7_ILi256EEEEEELi256ENS_10bfloat16_tEfNS_4arch4Sm90ELb0ELb0ELb0ELb0ELb0ELb0ELb0ELb1ELb1ELb1ELb0ELb0EEENS1_21CollectiveEpilogueFwdINS6_IJSA_SC_SB_EEES9_SE_SG_Li256ELb0ELb1ELb0ELb0EEENS1_29StaticPersistentTileSchedulerILb0EEEEEEEEEvNT_6ParamsE,@"STO_CUDA_ENTRY STV_DEFAULT"
_ZN7cutlass13device_kernelIN5flash11enable_sm90INS1_16FlashAttnFwdSm90INS1_25CollectiveMainloopFwdSm90ILi2EN4cute5tupleIJNS5_1CILi1EEES8_S8_EEENS6_IJNS7_ILi128EEENS7_ILi80EEENS7_ILi256EEEEEELi256ENS_10bfloat16_tEfNS_4arch4Sm90ELb0ELb0ELb0ELb0ELb0ELb0ELb0ELb1ELb1ELb1ELb0ELb0EEENS1_21CollectiveEpilogueFwdINS6_IJSA_SC_SB_EEES9_SE_SG_Li256ELb0ELb1ELb0ELb0EEENS1_29StaticPersistentTileSchedulerILb0EEEEEEEEEvNT_6ParamsE:
[----:B------:R-:W0:Y:S02]  /*0000*/  LDC R1, c[0x0][0x28] ;  /* 0x00000a00ff017b82 */ /* 0x000e240000000800 */
[----:B0-----:R-:W-:Y:S01]  /*0010*/  VIADD R1, R1, 0xffffffc8 ;  /* 0xffffffc801017836 */ /* 0x001fe20000000000 */
[----:B------:R-:W0:Y:S01]  /*0020*/  S2R R0, SR_TID.X ;  /* 0x0000000000007919 */ /* 0x000e220000002100 */
[----:B------:R-:W-:Y:S01]  /*0030*/  ELECT P0, URZ, PT ;  /* 0x00000000003f782f */ /* 0x000fe20003800000 */
[----:B------:R-:W-:Y:S01]  /*0040*/  BSSY B0, `(.L_x_0) ;  /* 0x000000e000007945 */ /* 0x000fe20003800000 */
[----:B0-----:R-:W-:-:S05]  /*0050*/  SHF.R.U32.HI R2, RZ, 0x5, R0 ;  /* 0x00000005ff027819 */ /* 0x001fca0000011600 */
[----:B------:R-:W0:Y:S02]  /*0060*/  SHFL.IDX PT, R3, R2, RZ, 0x1f ;  /* 0x00001fff02037589 */ /* 0x000e2400000e0000 */
[----:B0-----:R-:W-:Y:S02]  /*0070*/  ISETP.EQ.AND P0, PT, R3, RZ, P0 ;  /* 0x000000ff0300720c */ /* 0x001fe40000702270 */
[----:B------:R-:W-:-:S11]  /*0080*/  SHF.R.U32.HI R3, RZ, 0x7, R0 ;  /* 0x00000007ff037819 */ /* 0x000fd60000011600 */
[----:B------:R-:W-:Y:S05]  /*0090*/  @!P0 BRA `(.L_x_1) ;  /* 0x0000000000208947 */ /* 0x000fea0003800000 */
[----:B------:R-:W-:Y:S02]  /*00a0*/  ULDC.64 UR4, c[0x0][0x198] ;  /* 0x0000660000047ab9 */ /* 0x000fe40000000a00 */
[----:B------:R-:W-:Y:S02]  /*00b0*/  UIADD3 UR6, UP0, UR4, 0x370, URZ ;  /* 0x0000037004067890 */ /* 0x000fe4000ff1e03f */
[----:B------:R-:W-:Y:S02]  /*00c0*/  UIADD3 UR4, UP1, UR4, 0x470, URZ ;  /* 0x0000047004047890 */ /* 0x000fe4000ff3e03f */
[----:B------:R-:W-:Y:S02]  /*00d0*/  UIADD3.X UR7, URZ, UR5, URZ, UP0, !UPT ;  /* 0x000000053f077290 */ /* 0x000fe400087fe43f */
[----:B------:R-:W-:-:S07]  /*00e0*/  UIADD3.X UR5, URZ, UR5, URZ, UP1, !UPT ;  /* 0x000000053f057290 */ /* 0x000fce0008ffe43f */
[----:B------:R0:W-:Y:S02]  /*00f0*/  UTMACCTL.PF [UR6] ;  /* 0x00000000060079b9 */ /* 0x0001e40008040000 */
[----:B------:R0:W-:Y:S02]  /*0100*/  UTMACCTL.PF [UR4] ;  /* 0x00000000040079b9 */ /* 0x0001e40008040000 */
[----:B0-----:R-:W-:Y:S01]  /*0110*/  NOP ;  /* 0x0000000000007918 */ /* 0x001fe20000000000 */
.L_x_1:
[----:B------:R-:W-:Y:S05]  /*0120*/  BSYNC B0 ;  /* 0x0000000000007941 */ /* 0x000fea0003800000 */
.L_x_0:
[----:B------:R-:W-:Y:S01]  /*0130*/  VOTEU.ANY UP0, P0 ;  /* 0x00000000003f7886 */ /* 0x000fe20000000100 */
[----:B------:R-:W0:Y:S01]  /*0140*/  SHFL.IDX PT, R3, R3, RZ, 0x1f ;  /* 0x00001fff03037589 */ /* 0x000e2200000e0000 */
[----:B------:R-:W-:Y:S01]  /*0150*/  UMOV UR4, 0x80 ;  /* 0x0000008000047882 */ /* 0x000fe20000000000 */
[----:B------:R-:W-:Y:S01]  /*0160*/  UMOV UR7, 0x100 ;  /* 0x0000010000077882 */ /* 0x000fe20000000000 */
[----:B------:R-:W-:Y:S01]  /*0170*/  VOTEU.ANY UP1, P0 ;  /* 0x00000000003f7886 */ /* 0x000fe20000020100 */
[----:B------:R-:W1:Y:S01]  /*0180*/  @UP0 S2UR UR8, SR_CgaCtaId ;  /* 0x00000000000809c3 */ /* 0x000e620000008800 */
[----:B------:R-:W2:Y:S01]  /*0190*/  SHFL.IDX PT, R4, R2, RZ, 0x1f ;  /* 0x00001fff02047589 */ /* 0x000ea200000e0000 */
[----:B------:R-:W-:Y:S01]  /*01a0*/  @UP0 UMOV UR6, 0x400 ;  /* 0x0000040000060882 */ /* 0x000fe20000000000 */
[----:B------:R-:W-:-:S04]  /*01b0*/  @UP0 UIADD3 UR4, -UR4, 0x100000, URZ ;  /* 0x0010000004040890 */ /* 0x000fc8000fffe13f */
[----:B------:R-:W-:Y:S02]  /*01c0*/  @UP0 USHF.L.U32 UR5, UR4, 0xb, URZ ;  /* 0x0000000b04050899 */ /* 0x000fe4000800063f */
[----:B------:R-:W-:Y:S01]  /*01d0*/  @UP0 USHF.L.U32 UR4, UR4, 0x1, URZ ;  /* 0x0000000104040899 */ /* 0x000fe2000800063f */
[----:B------:R-:W-:Y:S01]  /*01e0*/  VOTEU.ANY UP2, P0 ;  /* 0x00000000003f7886 */ /* 0x000fe20000040100 */
[----:B0-----:R-:W-:Y:S01]  /*01f0*/  R2UR UR9, R3 ;  /* 0x00000000030972ca */ /* 0x001fe200000e0000 */
[----:B-1----:R-:W-:Y:S01]  /*0200*/  @UP0 ULEA UR8, UR8, UR6, 0x18 ;  /* 0x0000000608080291 */ /* 0x002fe2000f8ec03f */
[----:B--2---:R-:W-:Y:S01]  /*0210*/  ISETP.NE.AND P1, PT, R4, RZ, PT ;  /* 0x000000ff0400720c */ /* 0x004fe20003f25270 */
[----:B------:R-:W-:-:S04]  /*0220*/  @UP0 UIADD3 UR6, -UR7, 0x100000, URZ ;  /* 0x0010000007060890 */ /* 0x000fc8000fffe13f */
[----:B------:R-:W-:Y:S02]  /*0230*/  @UP0 USHF.L.U32 UR7, UR6, 0xb, URZ ;  /* 0x0000000b06070899 */ /* 0x000fe4000800063f */
[----:B------:R-:W-:-:S04]  /*0240*/  @UP0 USHF.L.U32 UR6, UR6, 0x1, URZ ;  /* 0x0000000106060899 */ /* 0x000fc8000800063f */
[----:B------:R-:W-:Y:S01]  /*0250*/  UISETP.NE.AND UP0, UPT, UR9, URZ, UPT ;  /* 0x0000003f0900728c */ /* 0x000fe2000bf05270 */
[----:B------:R-:W0:Y:S02]  /*0260*/  FENCE.VIEW.ASYNC.S ;  /* 0x00000000000073c6 */ /* 0x000e240000000000 */
[----:B0-----:R0:W1:Y:S05]  /*0270*/  @UP1 SYNCS.EXCH.64 URZ, [UR8+0x38800], UR4 ;  /* 0x03880004083f15b2 */ /* 0x00106a0008000100 */
[----:B------:R0:W2:Y:S01]  /*0280*/  @UP2 SYNCS.EXCH.64 URZ, [UR8+0x38820], UR6 ;  /* 0x03882006083f25b2 */ /* 0x0000a20008000100 */
[----:B------:R-:W-:Y:S05]  /*0290*/  @P1 BRA `(.L_x_2) ;  /* 0x0000000000481947 */ /* 0x000fea0003800000 */
[----:B0-----:R-:W0:Y:S01]  /*02a0*/  S2UR UR5, SR_CgaCtaId ;  /* 0x00000000000579c3 */ /* 0x001e220000008800 */
[----:B------:R-:W-:Y:S01]  /*02b0*/  UMOV UR4, 0x400 ;  /* 0x0000040000047882 */ /* 0x000fe20000000000 */
[----:B------:R-:W-:Y:S01]  /*02c0*/  UMOV UR6, 0x1 ;  /* 0x0000000100067882 */ /* 0x000fe20000000000 */
[----:B------:R-:W-:Y:S01]  /*02d0*/  UMOV UR7, 0x2 ;  /* 0x0000000200077882 */ /* 0x000fe20000000000 */
[----:B------:R-:W-:Y:S01]  /*02e0*/  ELECT P0, URZ, PT ;  /* 0x00000000003f782f */ /* 0x000fe20003800000 */
[----:B0-----:R-:W-:Y:S02]  /*02f0*/  ULEA UR8, UR5, UR4, 0x18 ;  /* 0x0000000405087291 */ /* 0x001fe4000f8ec03f */
[----:B------:R-:W-:-:S04]  /*0300*/  UIADD3 UR4, -UR6, 0x100000, URZ ;  /* 0x0010000006047890 */ /* 0x000fc8000fffe13f */
[----:B------:R-:W-:Y:S02]  /*0310*/  USHF.L.U32 UR5, UR4, 0xb, URZ ;  /* 0x0000000b04057899 */ /* 0x000fe4000800063f */
[----:B------:R-:W-:Y:S02]  /*0320*/  USHF.L.U32 UR4, UR4, 0x1, URZ ;  /* 0x0000000104047899 */ /* 0x000fe4000800063f */
[----:B------:R-:W-:-:S04]  /*0330*/  UIADD3 UR6, -UR7, 0x100000, URZ ;  /* 0x0010000007067890 */ /* 0x000fc8000fffe13f */
[----:B------:R-:W-:Y:S02]  /*0340*/  USHF.L.U32 UR7, UR6, 0xb, URZ ;  /* 0x0000000b06077899 */ /* 0x000fe4000800063f */
[----:B------:R-:W-:Y:S01]  /*0350*/  USHF.L.U32 UR6, UR6, 0x1, URZ ;  /* 0x0000000106067899 */ /* 0x000fe2000800063f */
[----:B------:R-:W0:Y:S03]  /*0360*/  FENCE.VIEW.ASYNC.S ;  /* 0x00000000000073c6 */ /* 0x000e260000000000 */
[----:B0-----:R3:W4:Y:S08]  /*0370*/  SYNCS.EXCH.64 URZ, [UR8+0x38830], UR4 ;  /* 0x03883004083f75b2 */ /* 0x0017300008000100 */
[----:B------:R3:W0:Y:S01]  /*0380*/  SYNCS.EXCH.64 URZ, [UR8+0x38840], UR6 ;  /* 0x03884006083f75b2 */ /* 0x0006220008000100 */
[----:B------:R3:W0:Y:S01]  /*0390*/  SYNCS.EXCH.64 URZ, [UR8+0x38838], UR4 ;  /* 0x03883804083f75b2 */ /* 0x0006220008000100 */
[----:B------:R3:W0:Y:S02]  /*03a0*/  SYNCS.EXCH.64 URZ, [UR8+0x38848], UR6 ;  /* 0x03884806083f75b2 */ /* 0x0006240008000100 */
[----:B---3--:R-:W-:Y:S01]  /*03b0*/  NOP ;  /* 0x0000000000007918 */ /* 0x008fe20000000000 */
.L_x_2:
[----:B------:R-:W3:Y:S01]  /*03c0*/  SHFL.IDX PT, R3, R2, RZ, 0x1f ;  /* 0x00001fff02037589 */ /* 0x000ee200000e0000 */
[----:B------:R-:W-:Y:S01]  /*03d0*/  NOP ;  /* 0x0000000000007918 */ /* 0x000fe20000000000 */
[----:B---3--:R-:W-:-:S13]  /*03e0*/  ISETP.NE.AND P0, PT, R3, RZ, PT ;  /* 0x000000ff0300720c */ /* 0x008fda0003f05270 */
        /* <DEDUP_REMOVED lines=14> */
[----:B0-----:R3:W0:Y:S08]  /*04d0*/  SYNCS.EXCH.64 URZ, [UR8+0x38850], UR4 ;  /* 0x03885004083f75b2 */ /* 0x0016300008000100 */
[----:B------:R3:W0:Y:S01]  /*04e0*/  SYNCS.EXCH.64 URZ, [UR8+0x38860], UR6 ;  /* 0x03886006083f75b2 */ /* 0x0006220008000100 */
[----:B------:R3:W0:Y:S01]  /*04f0*/  SYNCS.EXCH.64 URZ, [UR8+0x38858], UR4 ;  /* 0x03885804083f75b2 */ /* 0x0006220008000100 */
[----:B------:R3:W0:Y:S02]  /*0500*/  SYNCS.EXCH.64 URZ, [UR8+0x38868], UR6 ;  /* 0x03886806083f75b2 */ /* 0x0006240008000100 */
[----:B---3--:R-:W-:Y:S01]  /*0510*/  NOP ;  /* 0x0000000000007918 */ /* 0x008fe20000000000 */
.L_x_3:
[----:B------:R-:W3:Y:S01]  /*0520*/  SHFL.IDX PT, R3, R2, RZ, 0x1f ;  /* 0x00001fff02037589 */ /* 0x000ee200000e0000 */
[----:B------:R-:W-:Y:S01]  /*0530*/  NOP ;  /* 0x0000000000007918 */ /* 0x000fe20000000000 */
[----:B---3--:R-:W-:-:S13]  /*0540*/  ISETP.NE.AND P0, PT, R3, RZ, PT ;  /* 0x000000ff0300720c */ /* 0x008fda0003f05270 */
[----:B------:R-:W-:Y:S05]  /*0550*/  @P0 BRA `(.L_x_4) ;  /* 0x0000000000380947 */ /* 0x000fea0003800000 */
[----:B0-----:R-:W0:Y:S01]  /*0560*/  S2UR UR5, SR_CgaCtaId ;  /* 0x00000000000579c3 */ /* 0x001e220000008800 */
[----:B------:R-:W-:Y:S01]  /*0570*/  UMOV UR4, 0x400 ;  /* 0x0000040000047882 */ /* 0x000fe20000000000 */
[----:B------:R-:W-:Y:S01]  /*0580*/  UMOV UR7, 0x1 ;  /* 0x0000000100077882 */ /* 0x000fe20000000000 */
[----:B------:R-:W-:Y:S01]  /*0590*/  ELECT P0, URZ, PT ;  /* 0x00000000003f782f */ /* 0x000fe20003800000 */
[----:B0-----:R-:W-:Y:S02]  /*05a0*/  ULEA UR6, UR5, UR4, 0x18 ;  /* 0x0000000405067291 */ /* 0x001fe4000f8ec03f */
[----:B------:R-:W-:-:S04]  /*05b0*/  UIADD3 UR4, -UR7, 0x100000, URZ ;  /* 0x0010000007047890 */ /* 0x000fc8000fffe13f */
[----:B------:R-:W-:Y:S02]  /*05c0*/  USHF.L.U32 UR5, UR4, 0xb, URZ ;  /* 0x0000000b04057899 */ /* 0x000fe4000800063f */
[----:B------:R-:W-:Y:S01]  /*05d0*/  USHF.L.U32 UR4, UR4, 0x1, URZ ;  /* 0x0000000104047899 */ /* 0x000fe2000800063f */
[----:B------:R-:W0:Y:S11]  /*05e0*/  FENCE.VIEW.ASYNC.S ;  /* 0x00000000000073c6 */ /* 0x000e360000000000 */
[----:B0-----:R3:W0:Y:S01]  /*05f0*/  SYNCS.EXCH.64 URZ, [UR6+0x38870], UR4 ;  /* 0x03887004063f75b2 */ /* 0x0016220008000100 */
[----:B------:R3:W0:Y:S01]  /*0600*/  SYNCS.EXCH.64 URZ, [UR6+0x38880], UR4 ;  /* 0x03888004063f75b2 */ /* 0x0006220008000100 */
[----:B------:R3:W0:Y:S01]  /*0610*/  SYNCS.EXCH.64 URZ, [UR6+0x38878], UR4 ;  /* 0x03887804063f75b2 */ /* 0x0006220008000100 */
[----:B------:R3:W0:Y:S02]  /*0620*/  SYNCS.EXCH.64 URZ, [UR6+0x38888], UR4 ;  /* 0x03888804063f75b2 */ /* 0x0006240008000100 */
[----:B---3--:R-:W-:Y:S01]  /*0630*/  NOP ;  /* 0x0000000000007918 */ /* 0x008fe20000000000 */
.L_x_4:
        /* <DEDUP_REMOVED lines=22> */
.L_x_5:
        /* <DEDUP_REMOVED lines=22> */
.L_x_6:
[----:B0-----:R-:W-:Y:S01]  /*0900*/  UMOV UR4, 0x1 ;  /* 0x0000000100047882 */ /* 0x001fe20000000000 */
[----:B------:R-:W-:Y:S01]  /*0910*/  PLOP3.LUT P0, PT, PT, PT, UP0, 0x80, 0x0 ;  /* 0x000000000000781c */ /* 0x000fe20003f0f008 */
[----:B------:R-:W-:Y:S01]  /*0920*/  USEL UR4, UR4, 0x2, !UP0 ;  /* 0x0000000204047887 */ /* 0x000fe2000c000000 */
[----:B------:R-:W-:-:S05]  /*0930*/  NOP ;  /* 0x0000000000007918 */ /* 0x000fca0000000000 */
[----:B------:R-:W-:-:S05]  /*0940*/  IMAD.U32 R3, RZ, RZ, UR4 ;  /* 0x00000004ff037e24 */ /* 0x000fca000f8e00ff */
[----:B------:R0:W-:Y:S01]  /*0950*/  STL [R1+0x34], R3 ;  /* 0x0000340301007387 */ /* 0x0001e20000100800 */
[----:B-12-4-:R-:W-:Y:S06]  /*0960*/  BAR.SYNC.DEFER_BLOCKING 0x0 ;  /* 0x0000000000007b1d */ /* 0x016fec0000010000 */
[----:B------:R-:W-:Y:S05]  /*0970*/  @!P0 BRA `(.L_x_7) ;  /* 0x000000b4003c8947 */ /* 0x000fea0003800000 */
.L_x_8:
[----:B------:R-:W-:-:S08]  /*0980*/  NOP ;  /* 0x0000000000007918 */ /* 0x000fd00000000000 */
[----:B------:R-:W1:Y:S02]  /*0990*/  USETMAXREG.TRY_ALLOC.CTAPOOL UP0, 0xf0 ;  /* 0x000000f0000079c8 */ /* 0x000e640008000600 */
[----:B-1----:R-:W-:-:S13]  /*09a0*/  PLOP3.LUT P0, PT, PT, PT, UP0, 0x80, 0x0 ;  /* 0x000000000000781c */ /* 0x002fda0003f0f008 */
[----:B------:R-:W-:Y:S05]  /*09b0*/  @!P0 BRA `(.L_x_8) ;  /* 0xfffffffc00f08947 */ /* 0x000fea000383ffff */
[----:B------:R-:W1:Y:S08]  /*09c0*/  S2UR UR4, SR_CTAID.X ;  /* 0x00000000000479c3 */ /* 0x000e700000002500 */
[----:B------:R-:W-:Y:S08]  /*09d0*/  BAR.ARV 0x8, 0x180 ;  /* 0x0206000000007b1d */ /* 0x000ff00000002000 */
[----:B------:R-:W1:Y:S02]  /*09e0*/  LDC R2, c[0x0][0xc34] ;  /* 0x00030d00ff027b82 */ /* 0x000e640000000800 */
[----:B-1----:R-:W-:-:S13]  /*09f0*/  ISETP.LE.AND P0, PT, R2, UR4, PT ;  /* 0x0000000402007c0c */ /* 0x002fda000bf03270 */
[----:B------:R-:W-:Y:S05]  /*0a00*/  @P0 EXIT ;  /* 0x000000000000094d */ /* 0x000fea0003800000 */
[----:B0-----:R-:W2:Y:S01]  /*0a10*/  LDL R3, [R1+0x34] ;  /* 0x0000340001037983 */ /* 0x001ea20000100800 */
[----:B------:R-:W-:Y:S01]  /*0a20*/  VIADD R0, R0, 0xffffff80 ;  /* 0xffffff8000007836 */ /* 0x000fe20000000000 */
[----:B------:R-:W-:Y:S01]  /*0a30*/  UMOV UR60, URZ ;  /* 0x0000003f003c7c82 */ /* 0x000fe20008000000 */
[----:B------:R-:W-:Y:S01]  /*0a40*/  IMAD.U32 R212, RZ, RZ, UR4 ;  /* 0x00000004ffd47e24 */ /* 0x000fe2000f8e00ff */
[----:B------:R-:W-:Y:S02]  /*0a50*/  UMOV UR4, URZ ;  /* 0x0000003f00047c82 */ /* 0x000fe40008000000 */
[----:B------:R-:W-:Y:S02]  /*0a60*/  IMAD.U32 R214, RZ, RZ, UR4 ;  /* 0x00000004ffd67e24 */ /* 0x000fe4000f8e00ff */
[----:B------:R-:W-:Y:S01]  /*0a70*/  IMAD.U32 R16, RZ, RZ, UR4 ;  /* 0x00000004ff107e24 */ /* 0x000fe2000f8e00ff */
[----:B--2---:R-:W-:Y:S02]  /*0a80*/  R2UR UR5, R3 ;  /* 0x00000000030572ca */ /* 0x004fe400000e0000 */
[----:B------:R-:W-:-:S04]  /*0a90*/  SHF.R.S32.HI R3, RZ, 0x1f, R0 ;  /* 0x0000001fff037819 */ /* 0x000fc80000011400 */
[CC--:B------:R-:W-:Y:S02]  /*0aa0*/  LEA.HI R2, R3.reuse, R0.reuse, RZ, 0x7 ;  /* 0x0000000003027211 */ /* 0x0c0fe400078f38ff */
[CC--:B------:R-:W-:Y:S02]  /*0ab0*/  LEA.HI R6, R3.reuse, R0.reuse, RZ, 0x5 ;  /* 0x0000000003067211 */ /* 0x0c0fe400078f28ff */
[----:B------:R-:W-:Y:S02]  /*0ac0*/  LOP3.LUT R5, R2, 0xffffff80, RZ, 0xc0, !PT ;  /* 0xffffff8002057812 */ /* 0x000fe400078ec0ff */
[CC--:B------:R-:W-:Y:S01]  /*0ad0*/  LEA.HI R4, R3.reuse, R0.reuse, RZ, 0x4 ;  /* 0x0000000003047211 */ /* 0x0c0fe200078f20ff */
[----:B------:R-:W-:Y:S01]  /*0ae0*/  IMAD.SHL.U32 R6, R6, 0x20, RZ ;  /* 0x0000002006067824 */ /* 0x000fe200078e00ff */
[CC--:B------:R-:W-:Y:S01]  /*0af0*/  LEA.HI R7, R3.reuse, R0.reuse, RZ, 0x2 ;  /* 0x0000000003077211 */ /* 0x0c0fe200078f10ff */
[----:B------:R-:W-:Y:S01]  /*0b00*/  IMAD.IADD R218, R0, 0x1, -R5 ;  /* 0x0000000100da7824 */ /* 0x000fe200078e0a05 */
[----:B------:R-:W-:Y:S01]  /*0b10*/  LEA.HI R213, R3, R0, RZ, 0x3 ;  /* 0x0000000003d57211 */ /* 0x000fe200078f18ff */
[----:B------:R-:W-:Y:S01]  /*0b20*/  ULOP3.LUT UR5, UR5, 0x1, URZ, 0xfc, !UPT ;  /* 0x0000000105057892 */ /* 0x000fe2000f8efc3f */
[----:B------:R-:W-:-:S02]  /*0b30*/  LOP3.LUT R13, R7, 0xfffffffc, RZ, 0xc0, !PT ;  /* 0xfffffffc070d7812 */ /* 0x000fc400078ec0ff */
[----:B------:R-:W-:Y:S02]  /*0b40*/  SHF.R.S32.HI R5, RZ, 0x1f, R218 ;  /* 0x0000001fff057819 */ /* 0x000fe400000114da */
[----:B------:R-:W-:Y:S01]  /*0b50*/  SHF.R.S32.HI R219, RZ, 0x7, R2 ;  /* 0x00000007ffdb7819 */ /* 0x000fe20000011402 */
[----:B------:R-:W-:Y:S01]  /*0b60*/  IMAD.IADD R13, R0, 0x1, -R13 ;  /* 0x00000001000d7824 */ /* 0x000fe200078e0a0d */
[----:B------:R-:W-:Y:S01]  /*0b70*/  LEA.HI R3, R5, R218, RZ, 0x2 ;  /* 0x000000da05037211 */ /* 0x000fe200078f10ff */
[----:B------:R-:W-:Y:S01]  /*0b80*/  IMAD.U32 R226, RZ, RZ, UR5 ;  /* 0x00000005ffe27e24 */ /* 0x000fe2000f8e00ff */
[----:B------:R-:W-:Y:S02]  /*0b90*/  LOP3.LUT R7, R4, 0x3fffff0, RZ, 0xc0, !PT ;  /* 0x03fffff004077812 */ /* 0x000fe400078ec0ff */
[--C-:B------:R-:W-:Y:S02]  /*0ba0*/  SHF.R.S32.HI R8, RZ, 0x2, R3.reuse ;  /* 0x00000002ff087819 */ /* 0x100fe40000011403 */
[----:B------:R-:W-:Y:S01]  /*0bb0*/  SHF.R.S32.HI R11, RZ, 0x1f, R3 ;  /* 0x0000001fff0b7819 */ /* 0x000fe20000011403 */
[----:B------:R-:W-:Y:S01]  /*0bc0*/  IMAD.IADD R7, R0, 0x1, -R7 ;  /* 0x0000000100077824 */ /* 0x000fe200078e0a07 */
[----:B------:R-:W-:-:S02]  /*0bd0*/  LOP3.LUT R23, R213, 0xfffffff8, RZ, 0xc0, !PT ;  /* 0xfffffff8d5177812 */ /* 0x000fc400078ec0ff */
[----:B------:R-:W-:Y:S02]  /*0be0*/  LEA.HI R11, R11, R8, RZ, 0x3 ;  /* 0x000000080b0b7211 */ /* 0x000fe400078f18ff */
[----:B------:R-:W-:Y:S01]  /*0bf0*/  SHF.R.S32.HI R9, RZ, 0x4, R4 ;  /* 0x00000004ff097819 */ /* 0x000fe20000011404 */
[----:B------:R-:W-:Y:S01]  /*0c00*/  IMAD.IADD R23, R0, 0x1, -R23 ;  /* 0x0000000100177824 */ /* 0x000fe200078e0a17 */
[----:B------:R-:W-:Y:S02]  /*0c10*/  LOP3.LUT R11, R11, 0xfffffff8, RZ, 0xc0, !PT ;  /* 0xfffffff80b0b7812 */ /* 0x000fe400078ec0ff */
[----:B------:R-:W-:Y:S01]  /*0c20*/  LEA.HI R2, R2, R219, RZ, 0x1 ;  /* 0x000000db02027211 */ /* 0x000fe200078f08ff */
[----:B------:R-:W-:Y:S01]  /*0c30*/  IMAD.SHL.U32 R17, R23, 0x8, RZ ;  /* 0x0000000817117824 */ /* 0x000fe200078e00ff */
[----:B------:R-:W-:Y:S01]  /*0c40*/  LEA.HI R5, R5, R218, RZ, 0x5 ;  /* 0x000000da05057211 */ /* 0x000fe200078f28ff */
[----:B------:R-:W-:Y:S01]  /*0c50*/  IMAD.IADD R8, R8, 0x1, -R11 ;  /* 0x0000000108087824 */ /* 0x000fe200078e0a0b */
[----:B------:R-:W-:Y:S01]  /*0c60*/  LEA.HI R4, R4, R9, RZ, 0x1 ;  /* 0x0000000904047211 */ /* 0x000fe200078f08ff */
[----:B------:R-:W-:Y:S01]  /*0c70*/  VIADD R22, R17, 0x40 ;  /* 0x0000004011167836 */ /* 0x000fe20000000000 */
[----:B------:R-:W-:Y:S01]  /*0c80*/  LEA.HI R0, R13, R13, RZ, 0x1 ;  /* 0x0000000d0d007211 */ /* 0x000fe200078f08ff */
[C---:B------:R-:W-:Y:S01]  /*0c90*/  VIADD R19, R17.reuse, 0x80 ;  /* 0x0000008011137836 */ /* 0x040fe20000000000 */
[----:B------:R-:W-:Y:S01]  /*0ca0*/  LOP3.LUT R2, R2, 0x3fffffe, RZ, 0xc0, !PT ;  /* 0x03fffffe02027812 */ /* 0x000fe200078ec0ff */
[----:B------:R-:W-:Y:S01]  /*0cb0*/  VIADD R18, R17, 0xc0 ;  /* 0x000000c011127836 */ /* 0x000fe20000000000 */
[----:B------:R-:W-:-:S02]  /*0cc0*/  SHF.R.S32.HI R5, RZ, 0x5, R5 ;  /* 0x00000005ff057819 */ /* 0x000fc40000011405 */
[----:B------:R-:W-:Y:S01]  /*0cd0*/  LOP3.LUT R6, R6, 0xfffffc00, RZ, 0xc0, !PT ;  /* 0xfffffc0006067812 */ /* 0x000fe200078ec0ff */
[----:B------:R-:W-:Y:S01]  /*0ce0*/  IMAD.IADD R2, R219, 0x1, -R2 ;  /* 0x00000001db027824 */ /* 0x000fe200078e0a02 */
[----:B------:R-:W-:Y:S01]  /*0cf0*/  LOP3.LUT R4, R4, 0x1ffffffe, RZ, 0xc0, !PT ;  /* 0x1ffffffe04047812 */ /* 0x000fe200078ec0ff */
[----:B------:R-:W-:Y:S01]  /*0d00*/  IMAD R5, R5, 0x10, R8 ;  /* 0x0000001005057824 */ /* 0x000fe200078e0208 */
[----:B------:R-:W-:Y:S01]  /*0d10*/  LOP3.LUT R3, R3, 0x7ffffffc, RZ, 0xc0, !PT ;  /* 0x7ffffffc03037812 */ /* 0x000fe200078ec0ff */
[----:B------:R-:W-:Y:S01]  /*0d20*/  IMAD R7, R7, 0x40, R6 ;  /* 0x0000004007077824 */ /* 0x000fe200078e0206 */
[----:B------:R-:W-:Y:S01]  /*0d30*/  LOP3.LUT R0, R0, 0x1ffffffe, RZ, 0xc0, !PT ;  /* 0x1ffffffe00007812 */ /* 0x000fe200078ec0ff */
[----:B------:R-:W-:Y:S01]  /*0d40*/  IMAD.IADD R4, R9, 0x1, -R4 ;  /* 0x0000000109047824 */ /* 0x000fe200078e0a04 */
[----:B------:R-:W-:Y:S01]  /*0d50*/  SHF.R.S32.HI R213, RZ, 0x3, R213 ;  /* 0x00000003ffd57819 */ /* 0x000fe200000114d5 */
[----:B------:R-:W-:Y:S01]  /*0d60*/  IMAD.MOV.U32 R6, RZ, RZ, -0x2 ;  /* 0xfffffffeff067424 */ /* 0x000fe200078e00ff */
[----:B------:R-:W-:Y:S01]  /*0d70*/  SHF.R.S32.HI R229, RZ, 0x1f, R22 ;  /* 0x0000001fffe57819 */ /* 0x000fe20000011416 */
[----:B------:R-:W-:Y:S01]  /*0d80*/  IMAD.IADD R3, R218, 0x1, -R3 ;  /* 0x00000001da037824 */ /* 0x000fe200078e0a03 */
[----:B------:R-:W-:Y:S01]  /*0d90*/  SHF.R.S32.HI R228, RZ, 0x1f, R19 ;  /* 0x0000001fffe47819 */ /* 0x000fe20000011413 */
[----:B------:R-:W-:Y:S01]  /*0da0*/  IMAD.IADD R221, R13, 0x1, -R0 ;  /* 0x000000010ddd7824 */ /* 0x000fe200078e0a00 */
[----:B------:R-:W-:Y:S01]  /*0db0*/  SHF.R.S32.HI R227, RZ, 0x1f, R18 ;  /* 0x0000001fffe37819 */ /* 0x000fe20000011412 */
[----:B------:R-:W-:-:S02]  /*0dc0*/  IMAD R220, R2, 0x40, R5 ;  /* 0x0000004002dc7824 */ /* 0x000fc400078e0205 */
[----:B------:R-:W-:Y:S02]  /*0dd0*/  IMAD R224, R4, 0x8, R7 ;  /* 0x0000000804e07824 */ /* 0x000fe400078e0207 */
[----:B------:R-:W-:Y:S02]  /*0de0*/  IMAD R225, R3, R6, 0x50 ;  /* 0x0000005003e17424 */ /* 0x000fe400078e0206 */
[----:B------:R-:W-:-:S07]  /*0df0*/  IMAD R221, R221, 0x8, R220 ;  /* 0x00000008dddd7824 */ /* 0x000fce00078e02dc */
.L_x_37:
[----:B------:R-:W0:Y:S01]  /*0e00*/  SHFL.IDX PT, R0, R219, RZ, 0x1f ;  /* 0x00001fffdb007589 */ /* 0x000e2200000e0000 */
[----:B-1----:R-:W1:Y:S01]  /*0e10*/  S2UR UR4, SR_CgaCtaId ;  /* 0x00000000000479c3 */ /* 0x002e620000008800 */
[----:B------:R-:W-:Y:S01]  /*0e20*/  ULDC.64 UR6, c[0x0][0x418] ;  /* 0x0001060000067ab9 */ /* 0x000fe20000000a00 */
[----:B------:R-:W-:Y:S01]  /*0e30*/  ULDC UR5, c[0x0][0xc38] ;  /* 0x00030e0000057ab9 */ /* 0x000fe20000000800 */
[----:B------:R-:W-:Y:S01]  /*0e40*/  UISETP.NE.U32.AND UP0, UPT, UR6, URZ, UPT ;  /* 0x0000003f0600728c */ /* 0x000fe2000bf05070 */
[----:B------:R-:W-:Y:S01]  /*0e50*/  R2UR UR13, R212 ;  /* 0x00000000d40d72ca */ /* 0x000fe200000e0000 */
[----:B------:R-:W-:Y:S02]  /*0e60*/  UISETP.NE.AND UP1, UPT, UR5, 0x1, UPT ;  /* 0x000000010500788c */ /* 0x000fe4000bf25270 */
[----:B------:R-:W-:Y:S01]  /*0e70*/  UISETP.NE.AND.EX UP0, UPT, UR7, URZ, UPT, UP0 ;  /* 0x0000003f0700728c */ /* 0x000fe2000bf05300 */
[----:B------:R-:W-:Y:S01]  /*0e80*/  ULDC UR5, c[0x0][0xc44] ;  /* 0x0003110000057ab9 */ /* 0x000fe20000000800 */
[----:B------:R-:W-:Y:S01]  /*0e90*/  UMOV UR36, 0x400 ;  /* 0x0000040000247882 */ /* 0x000fe20000000000 */
[----:B------:R-:W-:Y:S01]  /*0ea0*/  UISETP.NE.AND UP2, UPT, UR5, 0x1, UPT ;  /* 0x000000010500788c */ /* 0x000fe2000bf45270 */
[----:B------:R-:W-:Y:S01]  /*0eb0*/  ULDC UR61, c[0x0][0x424] ;  /* 0x00010900003d7ab9 */ /* 0x000fe20000000800 */
[----:B------:R-:W-:Y:S01]  /*0ec0*/  ULDC UR10, c[0x0][0x2f0] ;  /* 0x0000bc00000a7ab9 */ /* 0x000fe20000000800 */
[----:B------:R-:W-:-:S03]  /*0ed0*/  USEL UR61, UR61, 0x1, UP0 ;  /* 0x000000013d3d7887 */ /* 0x000fc60008000000 */
[----:B------:R-:W-:Y:S01]  /*0ee0*/  @UP1 ULDC UR12, c[0x0][0xc40] ;  /* 0x00031000000c1ab9 */ /* 0x000fe20000000800 */
[----:B------:R-:W-:Y:S01]  /*0ef0*/  UMOV UR14, UR13 ;  /* 0x0000000d000e7c82 */ /* 0x000fe20008000000 */
[----:B------:R-:W-:-:S03]  /*0f00*/  UIMAD UR61, UR61, UR10, URZ ;  /* 0x0000000a3d3d72a4 */ /* 0x000fc6000f8e023f */
[----:B------:R-:W-:Y:S01]  /*0f10*/  @UP2 ULDC.64 UR8, c[0x0][0xc48] ;  /* 0x0003120000082ab9 */ /* 0x000fe20000000a00 */
[----:B0-----:R-:W-:Y:S01]  /*0f20*/  R2UR UR6, R0 ;  /* 0x00000000000672ca */ /* 0x001fe200000e0000 */
[----:B-1----:R-:W-:-:S03]  /*0f30*/  ULEA UR36, UR4, UR36, 0x18 ;  /* 0x0000002404247291 */ /* 0x002fc6000f8ec03f */
[----:B------:R-:W-:Y:S01]  /*0f40*/  @UP1 ULDC UR4, c[0x0][0xc3c] ;  /* 0x00030f0000041ab9 */ /* 0x000fe20000000800 */
[----:B------:R-:W-:Y:S02]  /*0f50*/  UIADD3 UR11, UR36, 0x14400, URZ ;  /* 0x00014400240b7890 */ /* 0x000fe4000fffe03f */
[----:B------:R-:W-:Y:S02]  /*0f60*/  UIMAD.WIDE.U32 UR4, UR13, UR4, URZ ;  /* 0x000000040d0472a5 */ /* 0x000fe4000f8e003f */
[----:B------:R-:W-:Y:S02]  /*0f70*/  ULOP3.LUT UP0, URZ, UR11, 0x9f, URZ, 0xc0, !UPT ;  /* 0x0000009f0b3f7892 */ /* 0x000fe4000f80c03f */
[----:B------:R-:W-:Y:S02]  /*0f80*/  @UP1 USHF.R.U32.HI UR14, URZ, UR12, UR5 ;  /* 0x0000000c3f0e1299 */ /* 0x000fe40008011605 */
[----:B------:R-:W-:Y:S02]  /*0f90*/  ULEA.HI UR7, UR6, UR6, URZ, 0x1 ;  /* 0x0000000606077291 */ /* 0x000fe4000f8f083f */
[----:B------:R-:W-:Y:S01]  /*0fa0*/  UIMAD.WIDE.U32 UR4, UR14, UR8, URZ ;  /* 0x000000080e0472a5 */ /* 0x000fe2000f8e003f */
[----:B------:R-:W-:Y:S01]  /*0fb0*/  PLOP3.LUT P0, PT, PT, PT, UP0, 0x80, 0x0 ;  /* 0x000000000000781c */ /* 0x000fe20003f0f008 */
[----:B------:R-:W-:Y:S01]  /*0fc0*/  ULOP3.LUT UR7, UR7, 0x1e, URZ, 0xc0, !UPT ;  /* 0x0000001e07077892 */ /* 0x000fe2000f8ec03f */
[----:B------:R-:W-:Y:S01]  /*0fd0*/  IMAD.U32 R216, RZ, RZ, UR14 ;  /* 0x0000000effd87e24 */ /* 0x000fe2000f8e00ff */
[----:B------:R-:W-:Y:S01]  /*0fe0*/  UMOV UR10, UR14 ;  /* 0x0000000e000a7c82 */ /* 0x000fe20008000000 */
[----:B------:R-:W-:-:S02]  /*0ff0*/  @UP2 USHF.R.U32.HI UR10, URZ, UR9, UR5 ;  /* 0x000000093f0a2299 */ /* 0x000fc40008011605 */
[----:B------:R-:W-:Y:S02]  /*1000*/  UIADD3 UR7, UR6, -UR7, URZ ;  /* 0x8000000706077290 */ /* 0x000fe4000fffe03f */
[----:B------:R-:W-:Y:S02]  /*1010*/  UIADD3 UR6, UR61, 0x4f, URZ ;  /* 0x0000004f3d067890 */ /* 0x000fe4000fffe03f */
[----:B------:R-:W-:Y:S01]  /*1020*/  ULEA UR8, UR7, UR11, 0xd ;  /* 0x0000000b07087291 */ /* 0x000fe2000f8e683f */
[----:B------:R-:W-:Y:S01]  /*1030*/  MOV R215, UR10 ;  /* 0x0000000a00d77c02 */ /* 0x000fe20008000f00 */
[----:B------:R-:W-:Y:S02]  /*1040*/  UIMAD.WIDE UR6, UR6, 0x66666667, URZ ;  /* 0x66666667060678a5 */ /* 0x000fe4000f8e023f */
[----:B------:R-:W-:Y:S02]  /*1050*/  USHF.R.U32.HI UR8, URZ, 0x4, UR8 ;  /* 0x000000043f087899 */ /* 0x000fe40008011608 */
[----:B------:R-:W-:-:S02]  /*1060*/  USHF.R.U32.HI UR4, URZ, 0x1f, UR7 ;  /* 0x0000001f3f047899 */ /* 0x000fc40008011607 */
[----:B------:R-:W-:Y:S02]  /*1070*/  ULOP3.LUT UR37, UR8, 0x3fff, URZ, 0xc0, !UPT ;  /* 0x00003fff08257892 */ /* 0x000fe4000f8ec03f */
[----:B------:R-:W-:-:S03]  /*1080*/  ULEA.HI.SX32 UR5, UR7, UR4, 0x1b ;  /* 0x0000000407057291 */ /* 0x000fc6000f8fda3f */
[----:B------:R-:W-:Y:S02]  /*1090*/  UMOV UR4, UR13 ;  /* 0x0000000d00047c82 */ /* 0x000fe40008000000 */
[----:B------:R-:W-:Y:S02]  /*10a0*/  IMAD.U32 R217, RZ, RZ, UR4 ;  /* 0x00000004ffd97e24 */ /* 0x000fe4000f8e00ff */
[----:B------:R-:W-:Y:S01]  /*10b0*/  IMAD.U32 R152, RZ, RZ, UR5 ;  /* 0x00000005ff987e24 */ /* 0x000fe2000f8e00ff */
[----:B---3--:R-:W-:Y:S06]  /*10c0*/  @!P0 BRA `(.L_x_9) ;  /* 0x0000000000408947 */ /* 0x008fec0003800000 */
[----:B------:R-:W-:Y:S01]  /*10d0*/  MOV R0, 0x0 ;  /* 0x0000000000007802 */ /* 0x000fe20000000f00 */
[----:B------:R-:W-:Y:S01]  /*10e0*/  ULDC.64 UR4, c[0x4][0x1b8] ;  /* 0x01006e0000047ab9 */ /* 0x000fe20000000a00 */
[----:B------:R-:W-:Y:S01]  /*10f0*/  ULDC.64 UR6, c[0x4][0x138] ;  /* 0x01004e0000067ab9 */ /* 0x000fe20000000a00 */
[----:B------:R-:W-:Y:S01]  /*1100*/  IMAD.U32 R4, RZ, RZ, UR4 ;  /* 0x00000004ff047e24 */ /* 0x000fe2000f8e00ff */
[----:B------:R0:W1:Y:S01]  /*1110*/  LDC.64 R2, c[0x4][R0] ;  /* 0x0100000000027b82 */ /* 0x0000620000000a00 */
[----:B------:R-:W-:Y:S01]  /*1120*/  IMAD.U32 R5, RZ, RZ, UR5 ;  /* 0x00000005ff057e24 */ /* 0x000fe2000f8e00ff */
[----:B------:R-:W-:Y:S01]  /*1130*/  ULDC.64 UR4, c[0x4][0x1c0] ;  /* 0x0100700000047ab9 */ /* 0x000fe20000000a00 */
[----:B------:R-:W-:Y:S02]  /*1140*/  IMAD.U32 R10, RZ, RZ, UR6 ;  /* 0x00000006ff0a7e24 */ /* 0x000fe4000f8e00ff */
[----:B------:R-:W-:Y:S02]  /*1150*/  IMAD.U32 R6, RZ, RZ, UR4 ;  /* 0x00000004ff067e24 */ /* 0x000fe4000f8e00ff */
[----:B------:R-:W-:-:S02]  /*1160*/  IMAD.U32 R7, RZ, RZ, UR5 ;  /* 0x00000005ff077e24 */ /* 0x000fc4000f8e00ff */
[----:B------:R-:W-:Y:S02]  /*1170*/  IMAD.U32 R11, RZ, RZ, UR7 ;  /* 0x00000007ff0b7e24 */ /* 0x000fe4000f8e00ff */
[----:B------:R-:W-:Y:S02]  /*1180*/  IMAD.MOV.U32 R8, RZ, RZ, 0x70 ;  /* 0x00000070ff087424 */ /* 0x000fe400078e00ff */
[----:B------:R-:W-:Y:S02]  /*1190*/  IMAD.MOV.U32 R12, RZ, RZ, 0x1 ;  /* 0x00000001ff0c7424 */ /* 0x000fe400078e00ff */
[----:B0-----:R-:W-:-:S07]  /*11a0*/  IMAD.MOV.U32 R13, RZ, RZ, RZ ;  /* 0x000000ffff0d7224 */ /* 0x001fce00078e00ff */
[----:B------:R-:W-:-:S07]  /*11b0*/  LEPC R20, `(.L_x_9) ;  /* 0x000000001014794e */ /* 0x000fce0000000000 */
[----:B-1----:R-:W-:Y:S05]  /*11c0*/  CALL.ABS.NOINC R2 ;  /* 0x0000000002007343 */ /* 0x002fea0003c00000 */
.L_x_9:
[----:B------:R-:W-:Y:S02]  /*11d0*/  R2UR UR4, R214 ;  /* 0x00000000d60472ca */ /* 0x000fe400000e0000 */
[----:B------:R-:W-:-:S11]  /*11e0*/  R2UR UR5, R226 ;  /* 0x00000000e20572ca */ /* 0x000fd600000e0000 */
[----:B------:R-:W-:Y:S02]  /*11f0*/  ULOP3.LUT UR4, UR4, 0x1, URZ, 0xc0, !UPT ;  /* 0x0000000104047892 */ /* 0x000fe4000f8ec03f */
[----:B------:R-:W-:-:S04]  /*1200*/  IMAD.U32 R2, RZ, RZ, UR5 ;  /* 0x00000005ff027e24 */ /* 0x000fc8000f8e00ff */
[----:B------:R-:W-:Y:S01]  /*1210*/  IMAD.U32 R0, RZ, RZ, UR4 ;  /* 0x00000004ff007e24 */ /* 0x000fe2000f8e00ff */
[----:B------:R-:W-:-:S04]  /*1220*/  ISETP.NE.AND P0, PT, R2, 0x3, PT ;  /* 0x000000030200780c */ /* 0x000fc80003f05270 */
[----:B------:R-:W-:-:S04]  /*1230*/  SHF.L.U32 R0, R0, 0x1f, RZ ;  /* 0x0000001f00007819 */ /* 0x000fc800000006ff */
[----:B------:R-:W0:Y:S02]  /*1240*/  SYNCS.PHASECHK.TRANS64.TRYWAIT P1, [UR36+0x38800], R0 ;  /* 0x03880000ff0075a7 */ /* 0x000e240008020164 */
[----:B0-----:R-:W-:Y:S05]  /*1250*/  @!P1 BRA `(.L_x_10) ;  /* 0x000000f800a09947 */ /* 0x001fea0003800000 */
.L_x_138:
[----:B------:R-:W-:Y:S05]  /*1260*/  @!P0 BRA `(.L_x_11) ;  /* 0x0000000000048947 */ /* 0x000fea0003800000 */
[----:B------:R-:W-:Y:S01]  /*1270*/  BPT.TRAP 0x1 ;  /* 0x000000040000795c */ /* 0x000fe20000300000 */
.L_x_11:
[----:B------:R-:W-:Y:S01]  /*1280*/  R2UR UR4, R16 ;  /* 0x00000000100472ca */ /* 0x000fe200000e0000 */
[----:B0-----:R-:W-:-:S05]  /*1290*/  IMAD.U32 R0, RZ, RZ, UR60 ;  /* 0x0000003cff007e24 */ /* 0x001fca000f8e00ff */
[----:B------:R-:W-:-:S07]  /*12a0*/  LEA R0, R0, UR36, 0x3 ;  /* 0x0000002400007c11 */ /* 0x000fce000f8e18ff */
[----:B------:R-:W-:-:S05]  /*12b0*/  IMAD.U32 R3, RZ, RZ, UR4 ;  /* 0x00000004ff037e24 */ /* 0x000fca000f8e00ff */
[----:B------:R-:W-:-:S04]  /*12c0*/  SHF.L.U32 R3, R3, 0x1f, RZ ;  /* 0x0000001f03037819 */ /* 0x000fc800000006ff */
[----:B------:R0:W1:Y:S01]  /*12d0*/  SYNCS.PHASECHK.TRANS64.TRYWAIT P2, [R0+URZ+0x38830], R3 ;  /* 0x03883003000075a7 */ /* 0x000062000804017f */
[----:B------:R-:W-:Y:S05]  /*12e0*/  @!P0 BRA `(.L_x_12) ;  /* 0x0000000000048947 */ /* 0x000fea0003800000 */
[----:B------:R-:W-:Y:S01]  /*12f0*/  BPT.TRAP 0x1 ;  /* 0x000000040000795c */ /* 0x000fe20000300000 */
.L_x_12:
[----:B------:R-:W2:Y:S01]  /*1300*/  S2R R2, SR_TID.X ;  /* 0x0000000000027919 */ /* 0x000ea20000002100 */
[----:B------:R-:W-:Y:S01]  /*1310*/  IMAD.MOV.U32 R151, RZ, RZ, RZ ;  /* 0x000000ffff977224 */ /* 0x000fe200078e00ff */
[----:B--2---:R-:W-:-:S04]  /*1320*/  LOP3.LUT R2, R2, 0x7f, RZ, 0xc0, !PT ;  /* 0x0000007f02027812 */ /* 0x004fc800078ec0ff */
[----:B------:R-:W-:Y:S01]  /*1330*/  ISETP.NE.AND P1, PT, R2, RZ, PT ;  /* 0x000000ff0200720c */ /* 0x000fe20003f25270 */
[----:B-1----:R-:W-:-:S12]  /*1340*/  @P2 BRA `(.L_x_13) ;  /* 0x0000000000082947 */ /* 0x002fd80003800000 */
[----:B------:R-:W1:Y:S02]  /*1350*/  SYNCS.PHASECHK.TRANS64.TRYWAIT P2, [R0+URZ+0x38830], R3 ;  /* 0x03883003000075a7 */ /* 0x000e64000804017f */
[----:B-1----:R-:W-:Y:S05]  /*1360*/  @!P2 BRA `(.L_x_14) ;  /* 0x000000f80074a947 */ /* 0x002fea0003800000 */
.L_x_13:
[----:B------:R-:W-:Y:S05]  /*1370*/  WARPSYNC.ALL ;  /* 0x0000000000007948 */ /* 0x000fea0003800000 */
[----:B------:R-:W-:Y:S01]  /*1380*/  UIADD3 UR36, UR36, 0x24400, URZ ;  /* 0x0002440024247890 */ /* 0x000fe2000fffe03f */
[----:B------:R-:W-:Y:S01]  /*1390*/  WARPGROUP.ARRIVE ;  /* 0x00000000000079c5 */ /* 0x000fe20000000000 */
[----:B------:R-:W-:Y:S01]  /*13a0*/  ULOP3.LUT UR5, UR37, 0x10000, URZ, 0xfc, !UPT ;  /* 0x0001000025057892 */ /* 0x000fe2000f8efc3f */
[----:B------:R-:W-:Y:S01]  /*13b0*/  VIADD R2, R225, UR61 ;  /* 0x0000003de1027c36 */ /* 0x000fe20008000000 */
[----:B------:R-:W-:Y:S01]  /*13c0*/  USHF.R.U32.HI UR36, URZ, 0x4, UR36 ;  /* 0x000000043f247899 */ /* 0x000fe20008011624 */
[----:B------:R-:W-:Y:S01]  /*13d0*/  P2R R21, PR, RZ, 0x1 ;  /* 0x00000001ff157803 */ /* 0x000fe20000000000 */
[----:B------:R-:W-:Y:S01]  /*13e0*/  UMOV UR9, 0x40000040 ;  /* 0x4000004000097882 */ /* 0x000fe20000000000 */
[----:B------:R-:W-:Y:S01]  /*13f0*/  UMOV UR11, 0x40000040 ;  /* 0x40000040000b7882 */ /* 0x000fe20000000000 */
[----:B------:R-:W-:Y:S01]  /*1400*/  ULOP3.LUT UR36, UR36, 0x3fff, URZ, 0xc0, !UPT ;  /* 0x00003fff24247892 */ /* 0x000fe2000f8ec03f */
[----:B------:R-:W-:Y:S01]  /*1410*/  IMAD.U32 R13, RZ, RZ, UR9 ;  /* 0x00000009ff0d7e24 */ /* 0x000fe2000f8e00ff */
[----:B------:R-:W-:Y:S01]  /*1420*/  UMOV UR8, UR5 ;  /* 0x0000000500087c82 */ /* 0x000fe20008000000 */
[----:B------:R-:W-:Y:S01]  /*1430*/  UMOV UR15, UR9 ;  /* 0x00000009000f7c82 */ /* 0x000fe20008000000 */
[----:B------:R-:W-:Y:S01]  /*1440*/  ULOP3.LUT UR4, UR36, 0x10000, URZ, 0xfc, !UPT ;  /* 0x0001000024047892 */ /* 0x000fe2000f8efc3f */
[----:B------:R-:W-:Y:S01]  /*1450*/  IMAD.U32 R12, RZ, RZ, UR8 ;  /* 0x00000008ff0c7e24 */ /* 0x000fe2000f8e00ff */
[----:B------:R-:W-:Y:S01]  /*1460*/  UMOV UR14, UR8 ;  /* 0x00000008000e7c82 */ /* 0x000fe20008000000 */
[----:B------:R-:W-:Y:S01]  /*1470*/  UIADD3 UR7, UR5, 0x2, URZ ;  /* 0x0000000205077890 */ /* 0x000fe2000fffe03f */
[----:B01----:R-:W-:Y:S01]  /*1480*/  @!P1 VIADD R0, R0, 0x38840 ;  /* 0x0003884000009836 */ /* 0x003fe20000000000 */
[----:B------:R-:W-:Y:S01]  /*1490*/  UMOV UR17, 0x40000040 ;  /* 0x4000004000117882 */ /* 0x000fe20000000000 */
[----:B------:R-:W-:Y:S01]  /*14a0*/  IMAD.U32 R15, RZ, RZ, UR4 ;  /* 0x00000004ff0f7e24 */ /* 0x000fe2000f8e00ff */
[----:B------:R-:W-:Y:S01]  /*14b0*/  UIMAD UR4, UR60, 0xa00, UR4 ;  /* 0x00000a003c0478a4 */ /* 0x000fe2000f8e0204 */
[----:B------:R-:W-:Y:S01]  /*14c0*/  IMAD.U32 R11, RZ, RZ, UR17 ;  /* 0x00000011ff0b7e24 */ /* 0x000fe2000f8e00ff */
[----:B------:R-:W-:Y:S01]  /*14d0*/  UMOV UR19, 0x40000040 ;  /* 0x4000004000137882 */ /* 0x000fe20000000000 */
[----:B------:R-:W-:Y:S01]  /*14e0*/  UMOV UR16, UR7 ;  /* 0x0000000700107c82 */ /* 0x000fe20008000000 */
[----:B------:R-:W-:Y:S01]  /*14f0*/  UIADD3 UR6, UR4, 0x200, URZ ;  /* 0x0000020004067890 */ /* 0x000fe2000fffe03f */
[----:B------:R-:W-:Y:S01]  /*1500*/  IMAD.U32 R10, RZ, RZ, UR16 ;  /* 0x00000010ff0a7e24 */ /* 0x000fe2000f8e00ff */
[----:B------:R-:W-:Y:S01]  /*1510*/  UIADD3 UR12, UR4, 0x2, URZ ;  /* 0x00000002040c7890 */ /* 0x000fe2000fffe03f */
[----:B------:R-:W-:Y:S01]  /*1520*/  @!P1 PRMT R0, RZ, 0x654, R0 ;  /* 0x00000654ff009816 */ /* 0x000fe20000000000 */
[----:B------:R-:W-:Y:S01]  /*1530*/  UMOV UR10, UR4 ;  /* 0x00000004000a7c82 */ /* 0x000fe20008000000 */
[----:B------:R-:W-:Y:S01]  /*1540*/  UIADD3 UR7, UR5, 0x4, URZ ;  /* 0x0000000405077890 */ /* 0x000fe2000fffe03f */
[----:B------:R-:W-:Y:S01]  /*1550*/  HGMMA.64x16x16.F32.BF16 R56, gdesc[UR8], RZ, !UPT, gsb0 ;  /* 0x00200000083879f0 */ /* 0x000fe2000c0018ff */
[----:B------:R-:W-:Y:S01]  /*1560*/  UIADD3 UR10, UR4, 0x80, URZ ;  /* 0x00000080040a7890 */ /* 0x000fe2000fffe03f */
[--C-:B------:R-:W-:Y:S01]  /*1570*/  IMAD.MOV.U32 R150, RZ, RZ, R151.reuse ;  /* 0x000000ffff967224 */ /* 0x100fe200078e0097 */
[----:B------:R-:W-:Y:S01]  /*1580*/  UMOV UR8, UR14 ;  /* 0x0000000e00087c82 */ /* 0x000fe20008000000 */
[----:B------:R-:W-:Y:S01]  /*1590*/  UMOV UR9, UR15 ;  /* 0x0000000f00097c82 */ /* 0x000fe20008000000 */
[----:B------:R-:W-:Y:S01]  /*15a0*/  UMOV UR11, 0x40000040 ;  /* 0x40000040000b7882 */ /* 0x000fe20000000000 */
[----:B------:R-:W-:Y:S01]  /*15b0*/  UMOV UR18, UR12 ;  /* 0x0000000c00127c82 */ /* 0x000fe20008000000 */
[----:B------:R-:W-:Y:S01]  /*15c0*/  UIADD3 UR12, UR4, 0x4, URZ ;  /* 0x00000004040c7890 */ /* 0x000fe2000fffe03f */
[--C-:B------:R-:W-:Y:S01]  /*15d0*/  IMAD.MOV.U32 R149, RZ, RZ, R151.reuse ;  /* 0x000000ffff957224 */ /* 0x100fe200078e0097 */
[----:B------:R-:W-:Y:S01]  /*15e0*/  UMOV UR13, 0x40000040 ;  /* 0x40000040000d7882 */ /* 0x000fe20000000000 */
[----:B------:R-:W-:Y:S01]  /*15f0*/  UIADD3 UR20, UR5, 0x404, URZ ;  /* 0x0000040405147890 */ /* 0x000fe2000fffe03f */
[--C-:B------:R-:W-:Y:S01]  /*1600*/  IMAD.MOV.U32 R148, RZ, RZ, R151.reuse ;  /* 0x000000ffff947224 */ /* 0x100fe200078e0097 */
[----:B------:R-:W-:Y:S01]  /*1610*/  UIADD3 UR22, UR4, 0x284, URZ ;  /* 0x0000028404167890 */ /* 0x000fe2000fffe03f */
[--C-:B------:R-:W-:Y:S01]  /*1620*/  IMAD.MOV.U32 R147, RZ, RZ, R151.reuse ;  /* 0x000000ffff937224 */ /* 0x100fe200078e0097 */
[----:B------:R-:W-:Y:S01]  /*1630*/  UMOV UR21, 0x40000040 ;  /* 0x4000004000157882 */ /* 0x000fe20000000000 */
        /* <DEDUP_REMOVED lines=34> */
[----:B------:R-:W-:Y:S01]  /*1860*/  IMAD.MOV.U32 R135, RZ, RZ, R151 ;  /* 0x000000ffff877224 */ /* 0x000fe200078e0097 */
[----:B------:R-:W-:Y:S01]  /*1870*/  UMOV UR45, 0x40000040 ;  /* 0x40000040002d7882 */ /* 0x000fe20000000000 */
[----:B------:R-:W-:Y:S01]  /*1880*/  UMOV UR47, 0x40000040 ;  /* 0x40000040002f7882 */ /* 0x000fe20000000000 */
[----:B------:R-:W-:-:S02]  /*1890*/  WARPGROUP.DEPBAR.LE gsb0, 0x0 ;  /* 0x00008000000079c5 */ /* 0x000fc40000010000 */
[----:B------:R-:W-:Y:S01]  /*18a0*/  WARPGROUP.ARRIVE ;  /* 0x00000000000079c5 */ /* 0x000fe20000000000 */
[----:B------:R-:W-:Y:S01]  /*18b0*/  UIADD3 UR48, UR5, 0xc02, URZ ;  /* 0x00000c0205307890 */ /* 0x000fe2000fffe03f */
[--C-:B------:R-:W-:Y:S01]  /*18c0*/  IMAD.MOV.U32 R134, RZ, RZ, R151.reuse ;  /* 0x000000ffff867224 */ /* 0x100fe200078e0097 */
[----:B------:R-:W-:Y:S01]  /*18d0*/  UIADD3 UR50, UR4, 0x782, URZ ;  /* 0x0000078204327890 */ /* 0x000fe2000fffe03f */
[--C-:B------:R-:W-:Y:S01]  /*18e0*/  IMAD.MOV.U32 R133, RZ, RZ, R151.reuse ;  /* 0x000000ffff857224 */ /* 0x100fe200078e0097 */
[----:B------:R-:W-:Y:S01]  /*18f0*/  UMOV UR49, 0x40000040 ;  /* 0x4000004000317882 */ /* 0x000fe20000000000 */
[----:B------:R-:W-:Y:S01]  /*1900*/  HGMMA.64x16x16.F32.BF16 R48, gdesc[UR8], RZ, !UPT, gsb0 ;  /* 0x00200000083079f0 */ /* 0x000fe2000c0018ff */
[----:B------:R-:W-:Y:S01]  /*1910*/  UIADD3 UR10, UR4, 0x100, URZ ;  /* 0x00000100040a7890 */ /* 0x000fe2000fffe03f */
[--C-:B------:R-:W-:Y:S01]  /*1920*/  IMAD.MOV.U32 R132, RZ, RZ, R151.reuse ;  /* 0x000000ffff847224 */ /* 0x100fe200078e0097 */
[----:B------:R-:W-:Y:S01]  /*1930*/  UMOV UR8, UR14 ;  /* 0x0000000e00087c82 */ /* 0x000fe20008000000 */
[----:B------:R-:W-:Y:S01]  /*1940*/  UMOV UR9, UR15 ;  /* 0x0000000f00097c82 */ /* 0x000fe20008000000 */
        /* <DEDUP_REMOVED lines=8> */
[----:B------:R-:W-:Y:S01]  /*19d0*/  UMOV UR57, 0x40000040 ;  /* 0x4000004000397882 */ /* 0x000fe20000000000 */
[----:B------:R-:W-:Y:S01]  /*19e0*/  UMOV UR59, 0x40000040 ;  /* 0x40000040003b7882 */ /* 0x000fe20000000000 */
[----:B------:R-:W-:Y:S01]  /*19f0*/  IMAD.U32 R7, RZ, RZ, UR57 ;  /* 0x00000039ff077e24 */ /* 0x000fe2000f8e00ff */
[----:B------:R-:W-:Y:S01]  /*1a00*/  UISETP.GE.AND UP0, UPT, UR61, 0x51, UPT ;  /* 0x000000513d00788c */ /* 0x000fe2000bf06270 */
[--C-:B------:R-:W-:Y:S01]  /*1a10*/  IMAD.MOV.U32 R129, RZ, RZ, R151.reuse ;  /* 0x000000ffff817224 */ /* 0x100fe200078e0097 */
[-C--:B------:R-:W-:Y:S01]  /*1a20*/  MOV R127, R151.reuse ;  /* 0x00000097007f7202 */ /* 0x080fe20000000f00 */
[--C-:B------:R-:W-:Y:S01]  /*1a30*/  IMAD.MOV.U32 R128, RZ, RZ, R151.reuse ;  /* 0x000000ffff807224 */ /* 0x100fe200078e0097 */
[-C--:B------:R-:W-:Y:S01]  /*1a40*/  MOV R100, R151.reuse ;  /* 0x0000009700647202 */ /* 0x080fe20000000f00 */
[--C-:B------:R-:W-:Y:S01]  /*1a50*/  IMAD.MOV.U32 R126, RZ, RZ, R151.reuse ;  /* 0x000000ffff7e7224 */ /* 0x100fe200078e0097 */
[----:B------:R-:W-:Y:S01]  /*1a60*/  MOV R73, R151 ;  /* 0x0000009700497202 */ /* 0x000fe20000000f00 */
[----:B------:R-:W-:-:S02]  /*1a70*/  IMAD.MOV.U32 R125, RZ, RZ, R151 ;  /* 0x000000ffff7d7224 */ /* 0x000fc400078e0097 */
[--C-:B------:R-:W-:Y:S02]  /*1a80*/  IMAD.MOV.U32 R124, RZ, RZ, R151.reuse ;  /* 0x000000ffff7c7224 */ /* 0x100fe400078e0097 */
[--C-:B------:R-:W-:Y:S02]  /*1a90*/  IMAD.MOV.U32 R123, RZ, RZ, R151.reuse ;  /* 0x000000ffff7b7224 */ /* 0x100fe400078e0097 */
[--C-:B------:R-:W-:Y:S02]  /*1aa0*/  IMAD.MOV.U32 R122, RZ, RZ, R151.reuse ;  /* 0x000000ffff7a7224 */ /* 0x100fe400078e0097 */
[--C-:B------:R-:W-:Y:S02]  /*1ab0*/  IMAD.MOV.U32 R121, RZ, RZ, R151.reuse ;  /* 0x000000ffff797224 */ /* 0x100fe400078e0097 */
[--C-:B------:R-:W-:Y:S02]  /*1ac0*/  IMAD.MOV.U32 R120, RZ, RZ, R151.reuse ;  /* 0x000000ffff787224 */ /* 0x100fe400078e0097 */
        /* <DEDUP_REMOVED lines=8> */
[--C-:B------:R-:W-:Y:S01]  /*1b50*/  IMAD.MOV.U32 R111, RZ, RZ, R151.reuse ;  /* 0x000000ffff6f7224 */ /* 0x100fe200078e0097 */
[----:B------:R-:W-:Y:S02]  /*1b60*/  WARPGROUP.DEPBAR.LE gsb0, 0x0 ;  /* 0x00008000000079c5 */ /* 0x000fe40000010000 */
[----:B------:R-:W-:Y:S01]  /*1b70*/  WARPGROUP.ARRIVE ;  /* 0x00000000000079c5 */ /* 0x000fe20000000000 */
[--C-:B------:R-:W-:Y:S02]  /*1b80*/  IMAD.MOV.U32 R110, RZ, RZ, R151.reuse ;  /* 0x000000ffff6e7224 */ /* 0x100fe400078e0097 */
[--C-:B------:R-:W-:Y:S02]  /*1b90*/  IMAD.MOV.U32 R109, RZ, RZ, R151.reuse ;  /* 0x000000ffff6d7224 */ /* 0x100fe400078e0097 */
[--C-:B------:R-:W-:Y:S01]  /*1ba0*/  IMAD.MOV.U32 R108, RZ, RZ, R151.reuse ;  /* 0x000000ffff6c7224 */ /* 0x100fe200078e0097 */
[----:B------:R-:W-:Y:S01]  /*1bb0*/  HGMMA.64x16x16.F32.BF16 R40, gdesc[UR8], RZ, !UPT, gsb0 ;  /* 0x00200000082879f0 */ /* 0x000fe2000c0018ff */
[----:B------:R-:W-:Y:S01]  /*1bc0*/  UIADD3 UR10, UR4, 0x180, URZ ;  /* 0x00000180040a7890 */ /* 0x000fe2000fffe03f */
[--C-:B------:R-:W-:Y:S01]  /*1bd0*/  IMAD.MOV.U32 R107, RZ, RZ, R151.reuse ;  /* 0x000000ffff6b7224 */ /* 0x100fe200078e0097 */
[----:B------:R-:W-:Y:S01]  /*1be0*/  UMOV UR8, UR14 ;  /* 0x0000000e00087c82 */ /* 0x000fe20008000000 */
[----:B------:R-:W-:Y:S01]  /*1bf0*/  UMOV UR9, UR15 ;  /* 0x0000000f00097c82 */ /* 0x000fe20008000000 */
[----:B------:R-:W-:Y:S01]  /*1c00*/  UMOV UR11, 0x40000040 ;  /* 0x40000040000b7882 */ /* 0x000fe20000000000 */
        /* <DEDUP_REMOVED lines=22> */
[--C-:B------:R-:W-:Y:S01]  /*1d70*/  IMAD.MOV.U32 R83, RZ, RZ, R151.reuse ;  /* 0x000000ffff537224 */ /* 0x100fe200078e0097 */
[----:B------:R-:W-:Y:S02]  /*1d80*/  WARPGROUP.DEPBAR.LE gsb0, 0x0 ;  /* 0x00008000000079c5 */ /* 0x000fe40000010000 */
[----:B------:R-:W-:Y:S01]  /*1d90*/  WARPGROUP.ARRIVE ;  /* 0x00000000000079c5 */ /* 0x000fe20000000000 */
[----:B------:R-:W-:-:S02]  /*1da0*/  IMAD.MOV.U32 R82, RZ, RZ, R151 ;  /* 0x000000ffff527224 */ /* 0x000fc400078e0097 */
[--C-:B------:R-:W-:Y:S02]  /*1db0*/  IMAD.MOV.U32 R81, RZ, RZ, R151.reuse ;  /* 0x000000ffff517224 */ /* 0x100fe400078e0097 */
[--C-:B------:R-:W-:Y:S01]  /*1dc0*/  IMAD.MOV.U32 R80, RZ, RZ, R151.reuse ;  /* 0x000000ffff507224 */ /* 0x100fe200078e0097 */
[----:B------:R-:W-:Y:S01]  /*1dd0*/  HGMMA.64x16x16.F32.BF16 R32, gdesc[UR8], RZ, !UPT, gsb0 ;  /* 0x00200000082079f0 */ /* 0x000fe2000c0018ff */
[----:B------:R-:W-:Y:S01]  /*1de0*/  UMOV UR8, UR14 ;  /* 0x0000000e00087c82 */ /* 0x000fe20008000000 */
[----:B------:R-:W-:Y:S01]  /*1df0*/  UMOV UR9, UR15 ;  /* 0x0000000f00097c82 */ /* 0x000fe20008000000 */
[----:B------:R-:W-:Y:S01]  /*1e00*/  UMOV UR10, UR6 ;  /* 0x00000006000a7c82 */ /* 0x000fe20008000000 */
[----:B------:R-:W-:Y:S01]  /*1e10*/  UMOV UR11, 0x40000040 ;  /* 0x40000040000b7882 */ /* 0x000fe20000000000 */
[----:B------:R-:W-:Y:S01]  /*1e20*/  UMOV UR14, UR16 ;  /* 0x00000010000e7c82 */ /* 0x000fe20008000000 */
[----:B------:R-:W-:Y:S01]  /*1e30*/  UMOV UR15, UR17 ;  /* 0x00000011000f7c82 */ /* 0x000fe20008000000 */
[----:B------:R-:W-:Y:S01]  /*1e40*/  UIADD3 UR6, UR4, 0x202, URZ ;  /* 0x0000020204067890 */ /* 0x000fe2000fffe03f */
        /* <DEDUP_REMOVED lines=14> */
[----:B------:R-:W-:Y:S01]  /*1f30*/  IMAD.MOV.U32 R64, RZ, RZ, R151 ;  /* 0x000000ffff407224 */ /* 0x000fe200078e0097 */
[----:B------:R-:W-:Y:S02]  /*1f40*/  WARPGROUP.DEPBAR.LE gsb0, 0x0 ;  /* 0x00008000000079c5 */ /* 0x000fe40000010000 */
[----:B------:R-:W-:-:S06]  /*1f50*/  WARPGROUP.ARRIVE ;  /* 0x00000000000079c5 */ /* 0x000fcc0000000000 */
[----:B------:R-:W-:Y:S01]  /*1f60*/  HGMMA.64x16x16.F32.BF16 R24, gdesc[UR8], RZ, !UPT, gsb0 ;  /* 0x00200000081879f0 */ /* 0x000fe2000c0018ff */
[----:B------:R-:W-:Y:S01]  /*1f70*/  UIADD3 UR10, UR4, 0x82, URZ ;  /* 0x00000082040a7890 */ /* 0x000fe2000fffe03f */
[----:B------:R-:W-:Y:S01]  /*1f80*/  UMOV UR8, UR14 ;  /* 0x0000000e00087c82 */ /* 0x000fe20008000000 */
[----:B------:R-:W-:Y:S01]  /*1f90*/  UMOV UR9, UR15 ;  /* 0x0000000f00097c82 */ /* 0x000fe20008000000 */
[----:B------:R-:W-:Y:S01]  /*1fa0*/  UMOV UR11, 0x40000040 ;  /* 0x40000040000b7882 */ /* 0x000fe20000000000 */
[----:B------:R-:W-:Y:S02]  /*1fb0*/  WARPGROUP.DEPBAR.LE gsb0, 0x0 ;  /* 0x00008000000079c5 */ /* 0x000fe40000010000 */
[----:B------:R-:W-:-:S06]  /*1fc0*/  WARPGROUP.ARRIVE ;  /* 0x00000000000079c5 */ /* 0x000fcc0000000000 */
[----:B------:R-:W-:Y:S01]  /*1fd0*/  HGMMA.64x16x16.F32.BF16 R56, gdesc[UR16], R56, gsb0 ;  /* 0x00200000103879f0 */ /* 0x000fe20008001838 */
[----:B------:R-:W-:Y:S01]  /*1fe0*/  UMOV UR16, UR7 ;  /* 0x0000000700107c82 */ /* 0x000fe20008000000 */
[----:B------:R-:W-:Y:S01]  /*1ff0*/  UMOV UR17, 0x40000040 ;  /* 0x4000004000117882 */ /* 0x000fe20000000000 */
[----:B------:R-:W-:Y:S01]  /*2000*/  UMOV UR18, UR12 ;  /* 0x0000000c00127c82 */ /* 0x000fe20008000000 */
[----:B------:R-:W-:Y:S01]  /*2010*/  UMOV UR19, 0x40000040 ;  /* 0x4000004000137882 */ /* 0x000fe20000000000 */
[----:B------:R-:W-:Y:S01]  /*2020*/  UIADD3 UR7, UR5, 0x6, URZ ;  /* 0x0000000605077890 */ /* 0x000fe2000fffe03f */
[----:B------:R-:W-:Y:S01]  /*2030*/  IMAD.U32 R8, RZ, RZ, UR16 ;  /* 0x00000010ff087e24 */ /* 0x000fe2000f8e00ff */
[----:B------:R-:W-:Y:S01]  /*2040*/  UIADD3 UR12, UR4, 0x6, URZ ;  /* 0x00000006040c7890 */ /* 0x000fe2000fffe03f */
[----:B------:R-:W-:Y:S01]  /*2050*/  IMAD.U32 R9, RZ, RZ, UR17 ;  /* 0x00000011ff097e24 */ /* 0x000fe2000f8e00ff */
[----:B------:R-:W-:Y:S02]  /*2060*/  WARPGROUP.DEPBAR.LE gsb0, 0x0 ;  /* 0x00008000000079c5 */ /* 0x000fe40000010000 */
[----:B------:R-:W-:-:S06]  /*2070*/  WARPGROUP.ARRIVE ;  /* 0x00000000000079c5 */ /* 0x000fcc0000000000 */
[----:B------:R-:W-:Y:S01]  /*2080*/  HGMMA.64x16x16.F32.BF16 R48, gdesc[UR8], R48, gsb0 ;  /* 0x00200000083079f0 */ /* 0x000fe20008001830 */
[----:B------:R-:W-:Y:S01]  /*2090*/  UIADD3 UR10, UR4, 0x102, URZ ;  /* 0x00000102040a7890 */ /* 0x000fe2000fffe03f */
[----:B------:R-:W-:Y:S01]  /*20a0*/  UMOV UR8, UR14 ;  /* 0x0000000e00087c82 */ /* 0x000fe20008000000 */
[----:B------:R-:W-:Y:S01]  /*20b0*/  UMOV UR9, UR15 ;  /* 0x0000000f00097c82 */ /* 0x000fe20008000000 */
[----:B------:R-:W-:Y:S01]  /*20c0*/  UMOV UR11, 0x40000040 ;  /* 0x40000040000b7882 */ /* 0x000fe20000000000 */
        /* <DEDUP_REMOVED lines=11> */
[----:B------:R-:W-:Y:S01]  /*2180*/  UMOV UR9, UR15 ;  /* 0x0000000f00097c82 */ /* 0x000fe20008000000 */
[----:B------:R-:W-:Y:S01]  /*2190*/  UMOV UR10, UR6 ;  /* 0x00000006000a7c82 */ /* 0x000fe20008000000 */
[----:B------:R-:W-:Y:S01]  /*21a0*/  UMOV UR11, 0x40000040 ;  /* 0x40000040000b7882 */ /* 0x000fe20000000000 */
[----:B------:R-:W-:Y:S01]  /*21b0*/  UMOV UR14, UR16 ;  /* 0x00000010000e7c82 */ /* 0x000fe20008000000 */
[----:B------:R-:W-:Y:S01]  /*21c0*/  UMOV UR15, UR17 ;  /* 0x00000011000f7c82 */ /* 0x000fe20008000000 */
[----:B------:R-:W-:Y:S01]  /*21d0*/  UIADD3 UR6, UR4, 0x204, URZ ;  /* 0x0000020404067890 */ /* 0x000fe2000fffe03f */
        /* <DEDUP_REMOVED lines=10> */
[----:B------:R-:W-:Y:S02]  /*2280*/  UIADD3 UR16, UR5, 0x402, URZ ;  /* 0x0000040205107890 */ /* 0x000fe4000fffe03f */
[----:B------:R-:W-:Y:S01]  /*2290*/  UIADD3 UR18, UR4, 0x282, URZ ;  /* 0x0000028204127890 */ /* 0x000fe2000fffe03f */
[----:B------:R-:W-:Y:S01]  /*22a0*/  UMOV UR17, 0x40000040 ;  /* 0x4000004000117882 */ /* 0x000fe20000000000 */
        /* <DEDUP_REMOVED lines=22> */
[----:B------:R-:W-:Y:S02]  /*2410*/  UIADD3 UR6, UR4, 0x206, URZ ;  /* 0x0000020604067890 */ /* 0x000fe4000fffe03f */
[----:B------:R-:W-:Y:S01]  /*2420*/  UIADD3 UR14, UR4, 0x280, URZ ;  /* 0x00000280040e7890 */ /* 0x000fe2000fffe03f */
        /* <DEDUP_REMOVED lines=8> */
[----:B------:R-:W-:Y:S02]  /*24b0*/  UIADD3 UR12, UR5, 0x400, URZ ;  /* 0x00000400050c7890 */ /* 0x000fe4000fffe03f */
[----:B------:R-:W-:-:S07]  /*24c0*/  UIADD3 UR7, UR4, 0x786, URZ ;  /* 0x0000078604077890 */ /* 0x000fce000fffe03f */
[----:B------:R-:W-:Y:S01]  /*24d0*/  UMOV UR58, UR7 ;  /* 0x00000007003a7c82 */ /* 0x000fe20008000000 */
[----:B------:R-:W-:Y:S01]  /*24e0*/  UMOV UR7, 0x40000040 ;  /* 0x4000004000077882 */ /* 0x000fe20000000000 */
[----:B------:R-:W-:Y:S02]  /*24f0*/  WARPGROUP.DEPBAR.LE gsb0, 0x0 ;  /* 0x00008000000079c5 */ /* 0x000fe40000010000 */
[----:B------:R-:W-:-:S06]  /*2500*/  WARPGROUP.ARRIVE ;  /* 0x00000000000079c5 */ /* 0x000fcc0000000000 */
[----:B------:R-:W-:Y:S01]  /*2510*/  HGMMA.64x16x16.F32.BF16 R56, gdesc[UR8], R56, gsb0 ;  /* 0x00200000083879f0 */ /* 0x000fe20008001838 */
[----:B------:R-:W-:Y:S01]  /*2520*/  UIADD3 UR10, UR4, 0x86, URZ ;  /* 0x00000086040a7890 */ /* 0x000fe2000fffe03f */
        /* <DEDUP_REMOVED lines=14> */
[----:B------:R-:W-:Y:S01]  /*2610*/  UMOV UR10, UR6 ;  /* 0x00000006000a7c82 */ /* 0x000fe20008000000 */
[----:B------:R-:W-:Y:S01]  /*2620*/  UMOV UR11, 0x40000040 ;  /* 0x40000040000b7882 */ /* 0x000fe20000000000 */
[----:B------:R-:W-:Y:S01]  /*2630*/  UIADD3 UR6, UR4, 0x480, URZ ;  /* 0x0000048004067890 */ /* 0x000fe2000fffe03f */
[----:B------:R-:W-:Y:S02]  /*2640*/  WARPGROUP.DEPBAR.LE gsb0, 0x0 ;  /* 0x00008000000079c5 */ /* 0x000fe40000010000 */
[----:B------:R-:W-:-:S06]  /*2650*/  WARPGROUP.ARRIVE ;  /* 0x00000000000079c5 */ /* 0x000fcc0000000000 */
[----:B------:R-:W-:Y:S01]  /*2660*/  HGMMA.64x16x16.F32.BF16 R24, gdesc[UR8], R24, gsb0 ;  /* 0x00200000081879f0 */ /* 0x000fe20008001818 */
[----:B------:R-:W-:Y:S02]  /*2670*/  UMOV UR11, UR57 ;  /* 0x00000039000b7c82 */ /* 0x000fe40008000000 */
        /* <DEDUP_REMOVED lines=24> */
[----:B------:R-:W-:-:S13]  /*2800*/  R2UR UR15, R152 ;  /* 0x00000000980f72ca */ /* 0x000fda00000e0000 */
[----:B------:R-:W-:-:S05]  /*2810*/  MOV R3, UR15 ;  /* 0x0000000f00037c02 */ /* 0x000fca0008000f00 */
[----:B------:R-:W-:-:S05]  /*2820*/  IMAD R2, R3, -0x50, R2 ;  /* 0xffffffb003027824 */ /* 0x000fca00078e0202 */
[C---:B------:R-:W-:Y:S02]  /*2830*/  ISETP.GT.AND P6, PT, R2.reuse, RZ, PT ;  /* 0x000000ff0200720c */ /* 0x040fe40003fc4270 */
[C---:B------:R-:W-:Y:S02]  /*2840*/  ISETP.GT.AND P5, PT, R2.reuse, 0x1, PT ;  /* 0x000000010200780c */ /* 0x040fe40003fa4270 */
[C---:B------:R-:W-:Y:S02]  /*2850*/  ISETP.GT.AND P4, PT, R2.reuse, 0x8, PT ;  /* 0x000000080200780c */ /* 0x040fe40003f84270 */
[C---:B------:R-:W-:Y:S02]  /*2860*/  ISETP.GT.AND P3, PT, R2.reuse, 0x9, PT ;  /* 0x000000090200780c */ /* 0x040fe40003f64270 */
[----:B------:R-:W-:Y:S01]  /*2870*/  ISETP.GT.AND P2, PT, R2, 0x10, PT ;  /* 0x000000100200780c */ /* 0x000fe20003f44270 */
        /* <DEDUP_REMOVED lines=23> */
[----:B------:R-:W-:Y:S03]  /*29f0*/  HGMMA.64x16x16.F32.BF16 R24, gdesc[UR16], R24, gsb0 ;  /* 0x00200000101879f0 */ /* 0x000fe60008001818 */
        /* <DEDUP_REMOVED lines=188> */
[----:B------:R-:W-:Y:S02]  /*35c0*/  UIADD3 UR6, UR5, 0xc06, URZ ;  /* 0x00000c0605067890 */ /* 0x000fe4000fffe03f */
[----:B------:R-:W-:-:S05]  /*35d0*/  UIADD3 UR5, UR4, 0x984, URZ ;  /* 0x0000098404057890 */ /* 0x000fca000fffe03f */
[----:B------:R-:W-:Y:S01]  /*35e0*/  UMOV UR56, UR6 ;  /* 0x0000000600387c82 */ /* 0x000fe20008000000 */
[----:B------:R-:W-:Y:S01]  /*35f0*/  UIADD3 UR6, UR4, 0x986, URZ ;  /* 0x0000098604067890 */ /* 0x000fe2000fffe03f */
[----:B------:R-:W-:Y:S01]  /*3600*/  IMAD.U32 R6, RZ, RZ, UR56 ;  /* 0x00000038ff067e24 */ /* 0x000fe2000f8e00ff */
[----:B------:R-:W-:Y:S01]  /*3610*/  UMOV UR10, UR56 ;  /* 0x00000038000a7c82 */ /* 0x000fe20008000000 */
        /* <DEDUP_REMOVED lines=35> */
[----:B------:R-:W-:Y:S01]  /*3850*/  WARPGROUP.ARRIVE ;  /* 0x00000000000079c5 */ /* 0x000fe20000000000 */
[----:B------:R-:W-:Y:S02]  /*3860*/  FSEL R56, R56, -INF , P6 ;  /* 0xff80000038387808 */ /* 0x000fe40003000000 */
[----:B------:R-:W-:-:S02]  /*3870*/  FSEL R57, R57, -INF , P5 ;  /* 0xff80000039397808 */ /* 0x000fc40002800000 */
[----:B------:R-:W-:Y:S01]  /*3880*/  FSEL R60, R60, -INF , P4 ;  /* 0xff8000003c3c7808 */ /* 0x000fe20002000000 */
[----:B------:R-:W-:Y:S01]  /*3890*/  HGMMA.64x16x16.F32.BF16 R48, gdesc[UR56], R48, gsb0 ;  /* 0x00200000383079f0 */ /* 0x000fe20008001830 */
[----:B------:R-:W-:Y:S01]  /*38a0*/  UIADD3 UR58, UR4, 0x886, URZ ;  /* 0x00000886043a7890 */ /* 0x000fe2000fffe03f */
[----:B------:R-:W-:Y:S01]  /*38b0*/  FMNMX.FTZ R3, R56, R57, !PT ;  /* 0x0000003938037209 */ /* 0x000fe20007810000 */
[----:B------:R-:W-:Y:S01]  /*38c0*/  UMOV UR56, UR10 ;  /* 0x0000000a00387c82 */ /* 0x000fe20008000000 */
[----:B------:R-:W-:Y:S01]  /*38d0*/  UMOV UR57, UR11 ;  /* 0x0000000b00397c82 */ /* 0x000fe20008000000 */
[----:B------:R-:W-:Y:S01]  /*38e0*/  UMOV UR59, 0x40000040 ;  /* 0x40000040003b7882 */ /* 0x000fe20000000000 */
[----:B------:R-:W-:Y:S02]  /*38f0*/  FSEL R61, R61, -INF , P3 ;  /* 0xff8000003d3d7808 */ /* 0x000fe40001800000 */
[----:B------:R-:W-:Y:S02]  /*3900*/  FMNMX.FTZ R4, R60, R3, !PT ;  /* 0x000000033c047209 */ /* 0x000fe40007810000 */
[----:B------:R-:W-:-:S02]  /*3910*/  FSEL R58, R58, -INF , P6 ;  /* 0xff8000003a3a7808 */ /* 0x000fc40003000000 */
[C---:B------:R-:W-:Y:S02]  /*3920*/  ISETP.GT.AND P6, PT, R2.reuse, 0x11, PT ;  /* 0x000000110200780c */ /* 0x040fe40003fc4270 */
[----:B------:R-:W-:Y:S02]  /*3930*/  FMNMX.FTZ R3, R61, R4, !PT ;  /* 0x000000043d037209 */ /* 0x000fe40007810000 */
[----:B------:R-:W-:Y:S02]  /*3940*/  FSEL R59, R59, -INF , P5 ;  /* 0xff8000003b3b7808 */ /* 0x000fe40002800000 */
[----:B------:R-:W-:Y:S02]  /*3950*/  ISETP.GT.AND P5, PT, R2, 0x18, PT ;  /* 0x000000180200780c */ /* 0x000fe40003fa4270 */
[----:B------:R-:W-:Y:S02]  /*3960*/  FSEL R62, R62, -INF , P4 ;  /* 0xff8000003e3e7808 */ /* 0x000fe40002000000 */
[----:B------:R-:W-:-:S02]  /*3970*/  ISETP.GT.AND P4, PT, R2, 0x19, PT ;  /* 0x000000190200780c */ /* 0x000fc40003f84270 */
[----:B------:R-:W-:Y:S02]  /*3980*/  FSEL R63, R63, -INF , P3 ;  /* 0xff8000003f3f7808 */ /* 0x000fe40001800000 */
[----:B------:R-:W-:Y:S01]  /*3990*/  ISETP.GT.AND P3, PT, R2, 0x20, PT ;  /* 0x000000200200780c */ /* 0x000fe20003f64270 */
[----:B------:R-:W-:Y:S02]  /*39a0*/  WARPGROUP.DEPBAR.LE gsb0, 0x0 ;  /* 0x00008000000079c5 */ /* 0x000fe40000010000 */
[----:B------:R-:W-:Y:S01]  /*39b0*/  WARPGROUP.ARRIVE ;  /* 0x00000000000079c5 */ /* 0x000fe20000000000 */
[----:B------:R-:W-:Y:S02]  /*39c0*/  FSEL R48, R48, -INF , P2 ;  /* 0xff80000030307808 */ /* 0x000fe40001000000 */
[----:B------:R-:W-:Y:S02]  /*39d0*/  FSEL R49, R49, -INF , P6 ;  /* 0xff80000031317808 */ /* 0x000fe40003000000 */
[----:B------:R-:W-:Y:S01]  /*39e0*/  FMNMX.FTZ R4, R48, R3, !PT ;  /* 0x0000000330047209 */ /* 0x000fe20007810000 */
[----:B------:R-:W-:Y:S01]  /*39f0*/  HGMMA.64x16x16.F32.BF16 R40, gdesc[UR56], R40, gsb0 ;  /* 0x00200000382879f0 */ /* 0x000fe20008001828 */
[----:B------:R-:W-:Y:S01]  /*3a00*/  UIADD3 UR58, UR4, 0x906, URZ ;  /* 0x00000906043a7890 */ /* 0x000fe2000fffe03f */
[----:B------:R-:W-:Y:S01]  /*3a10*/  FSEL R52, R52, -INF , P5 ;  /* 0xff80000034347808 */ /* 0x000fe20002800000 */
[----:B------:R-:W-:Y:S01]  /*3a20*/  UMOV UR56, UR10 ;  /* 0x0000000a00387c82 */ /* 0x000fe20008000000 */
[----:B------:R-:W-:Y:S01]  /*3a30*/  UMOV UR57, UR11 ;  /* 0x0000000b00397c82 */ /* 0x000fe20008000000 */
[----:B------:R-:W-:Y:S01]  /*3a40*/  UMOV UR59, 0x40000040 ;  /* 0x40000040003b7882 */ /* 0x000fe20000000000 */
[----:B------:R-:W-:Y:S01]  /*3a50*/  UMOV UR4, UR10 ;  /* 0x0000000a00047c82 */ /* 0x000fe20008000000 */
[----:B------:R-:W-:Y:S01]  /*3a60*/  FMNMX.FTZ R3, R49, R4, !PT ;  /* 0x0000000431037209 */ /* 0x000fe20007810000 */
[----:B------:R-:W-:Y:S01]  /*3a70*/  ULDC UR10, c[0x0][0x988] ;  /* 0x00026200000a7ab9 */ /* 0x000fe20000000800 */
[----:B------:R-:W-:-:S02]  /*3a80*/  FSEL R53, R53, -INF , P4 ;  /* 0xff80000035357808 */ /* 0x000fc40002000000 */
[----:B------:R-:W-:Y:S02]  /*3a90*/  FMNMX.FTZ R4, R52, R3, !PT ;  /* 0x0000000334047209 */ /* 0x000fe40007810000 */
[----:B------:R-:W-:Y:S02]  /*3aa0*/  FSEL R50, R50, -INF , P2 ;  /* 0xff80000032327808 */ /* 0x000fe40001000000 */
[C---:B------:R-:W-:Y:S02]  /*3ab0*/  ISETP.GT.AND P2, PT, R2.reuse, 0x21, PT ;  /* 0x000000210200780c */ /* 0x040fe40003f44270 */
[----:B------:R-:W-:Y:S02]  /*3ac0*/  FMNMX.FTZ R3, R53, R4, !PT ;  /* 0x0000000435037209 */ /* 0x000fe40007810000 */
[----:B------:R-:W-:Y:S02]  /*3ad0*/  FSEL R51, R51, -INF , P6 ;  /* 0xff80000033337808 */ /* 0x000fe40003000000 */
[----:B------:R-:W-:-:S02]  /*3ae0*/  ISETP.GT.AND P6, PT, R2, 0x28, PT ;  /* 0x000000280200780c */ /* 0x000fc40003fc4270 */
[----:B------:R-:W-:Y:S02]  /*3af0*/  FSEL R54, R54, -INF , P5 ;  /* 0xff80000036367808 */ /* 0x000fe40002800000 */
[C---:B------:R-:W-:Y:S02]  /*3b00*/  ISETP.GT.AND P5, PT, R2.reuse, 0x29, PT ;  /* 0x000000290200780c */ /* 0x040fe40003fa4270 */
[----:B------:R-:W-:Y:S02]  /*3b10*/  FSEL R55, R55, -INF , P4 ;  /* 0xff80000037377808 */ /* 0x000fe40002000000 */
[----:B------:R-:W-:Y:S01]  /*3b20*/  ISETP.GT.AND P4, PT, R2, 0x30, PT ;  /* 0x000000300200780c */ /* 0x000fe20003f84270 */
[----:B------:R-:W-:Y:S02]  /*3b30*/  WARPGROUP.DEPBAR.LE gsb0, 0x0 ;  /* 0x00008000000079c5 */ /* 0x000fe40000010000 */
[----:B------:R-:W-:Y:S01]  /*3b40*/  WARPGROUP.ARRIVE ;  /* 0x00000000000079c5 */ /* 0x000fe20000000000 */
[----:B------:R-:W-:-:S02]  /*3b50*/  FSEL R40, R40, -INF , P3 ;  /* 0xff80000028287808 */ /* 0x000fc40001800000 */
[----:B------:R-:W-:Y:S02]  /*3b60*/  FSEL R41, R41, -INF , P2 ;  /* 0xff80000029297808 */ /* 0x000fe40001000000 */
[----:B------:R-:W-:Y:S01]  /*3b70*/  FMNMX.FTZ R4, R40, R3, !PT ;  /* 0x0000000328047209 */ /* 0x000fe20007810000 */
[----:B------:R-:W-:Y:S01]  /*3b80*/  HGMMA.64x16x16.F32.BF16 R32, gdesc[UR56], R32, gsb0 ;  /* 0x00200000382079f0 */ /* 0x000fe20008001820 */
[----:B------:R-:W-:Y:S02]  /*3b90*/  FSEL R44, R44, -INF , P6 ;  /* 0xff8000002c2c7808 */ /* 0x000fe40003000000 */
[----:B------:R-:W-:Y:S02]  /*3ba0*/  FMNMX.FTZ R3, R41, R4, !PT ;  /* 0x0000000429037209 */ /* 0x000fe40007810000 */
[----:B------:R-:W-:Y:S02]  /*3bb0*/  FSEL R45, R45, -INF , P5 ;  /* 0xff8000002d2d7808 */ /* 0x000fe40002800000 */
[----:B------:R-:W-:-:S02]  /*3bc0*/  FMNMX.FTZ R4, R44, R3, !PT ;  /* 0x000000032c047209 */ /* 0x000fc40007810000 */
[----:B------:R-:W-:Y:S02]  /*3bd0*/  FSEL R42, R42, -INF , P3 ;  /* 0xff8000002a2a7808 */ /* 0x000fe40001800000 */
[C---:B------:R-:W-:Y:S02]  /*3be0*/  ISETP.GT.AND P3, PT, R2.reuse, 0x31, PT ;  /* 0x000000310200780c */ /* 0x040fe40003f64270 */
[----:B------:R-:W-:Y:S02]  /*3bf0*/  FMNMX.FTZ R3, R45, R4, !PT ;  /* 0x000000042d037209 */ /* 0x000fe40007810000 */
[----:B------:R-:W-:Y:S02]  /*3c00*/  FSEL R43, R43, -INF , P2 ;  /* 0xff8000002b2b7808 */ /* 0x000fe40001000000 */
[----:B------:R-:W-:Y:S02]  /*3c10*/  ISETP.GT.AND P2, PT, R2, 0x38, PT ;  /* 0x000000380200780c */ /* 0x000fe40003f44270 */
[----:B------:R-:W-:-:S02]  /*3c20*/  FSEL R46, R46, -INF , P6 ;  /* 0xff8000002e2e7808 */ /* 0x000fc40003000000 */
[C---:B------:R-:W-:Y:S02]  /*3c30*/  ISETP.GT.AND P6, PT, R2.reuse, 0x39, PT ;  /* 0x000000390200780c */ /* 0x040fe40003fc4270 */
[----:B------:R-:W-:Y:S02]  /*3c40*/  FSEL R47, R47, -INF , P5 ;  /* 0xff8000002f2f7808 */ /* 0x000fe40002800000 */
[----:B------:R-:W-:Y:S01]  /*3c50*/  ISETP.GT.AND P5, PT, R2, 0x40, PT ;  /* 0x000000400200780c */ /* 0x000fe20003fa4270 */
[----:B------:R-:W-:Y:S02]  /*3c60*/  WARPGROUP.DEPBAR.LE gsb0, 0x0 ;  /* 0x00008000000079c5 */ /* 0x000fe40000010000 */
[----:B------:R-:W-:Y:S01]  /*3c70*/  WARPGROUP.ARRIVE ;  /* 0x00000000000079c5 */ /* 0x000fe20000000000 */
[----:B------:R-:W-:Y:S02]  /*3c80*/  FSEL R32, R32, -INF , P4 ;  /* 0xff80000020207808 */ /* 0x000fe40002000000 */
[----:B------:R-:W-:-:S02]  /*3c90*/  FSEL R33, R33, -INF , P3 ;  /* 0xff80000021217808 */ /* 0x000fc40001800000 */
[----:B------:R-:W-:Y:S01]  /*3ca0*/  FMNMX.FTZ R4, R32, R3, !PT ;  /* 0x0000000320047209 */ /* 0x000fe20007810000 */
[----:B------:R-:W-:Y:S01]  /*3cb0*/  HGMMA.64x16x16.F32.BF16 R24, gdesc[UR4], R24, gsb0 ;  /* 0x00200000041879f0 */ /* 0x000fe20008001818 */
[----:B------:R-:W-:Y:S02]  /*3cc0*/  FSEL R36, R36, -INF , P2 ;  /* 0xff80000024247808 */ /* 0x000fe40001000000 */
[----:B------:R-:W-:Y:S02]  /*3cd0*/  FMNMX.FTZ R3, R33, R4, !PT ;  /* 0x0000000421037209 */ /* 0x000fe40007810000 */
        /* <DEDUP_REMOVED lines=9> */
[----:B------:R-:W-:Y:S01]  /*3d70*/  FSEL R39, R39, -INF , P6 ;  /* 0xff80000027277808 */ /* 0x000fe20003000000 */
[----:B------:R-:W-:Y:S02]  /*3d80*/  WARPGROUP.DEPBAR.LE gsb0, 0x0 ;  /* 0x00008000000079c5 */ /* 0x000fe40000010000 */
[----:B------:R-:W-:Y:S01]  /*3d90*/  FSEL R24, R24, -INF , P5 ;  /* 0xff80000018187808 */ /* 0x000fe20002800000 */
[----:B------:R0:W-:Y:S01]  /*3da0*/  @!P1 SYNCS.ARRIVE.TRANS64.RED.A1T0 RZ, [R0+URZ], RZ ;  /* 0x000000ff00ff99a7 */ /* 0x0001e2000810043f */
[----:B------:R-:W-:Y:S02]  /*3db0*/  FSEL R25, R25, -INF , P4 ;  /* 0xff80000019197808 */ /* 0x000fe40002000000 */
[----:B------:R-:W-:Y:S02]  /*3dc0*/  FMNMX.FTZ R4, R24, R3, !PT ;  /* 0x0000000318047209 */ /* 0x000fe40007810000 */
[----:B------:R-:W-:Y:S02]  /*3dd0*/  FSEL R28, R28, -INF , P3 ;  /* 0xff8000001c1c7808 */ /* 0x000fe40001800000 */
[----:B------:R-:W-:-:S02]  /*3de0*/  FMNMX.FTZ R3, R25, R4, !PT ;  /* 0x0000000419037209 */ /* 0x000fc40007810000 */
[----:B------:R-:W-:Y:S02]  /*3df0*/  FSEL R29, R29, -INF , P2 ;  /* 0xff8000001d1d7808 */ /* 0x000fe40001000000 */
[----:B------:R-:W-:Y:S02]  /*3e00*/  FMNMX.FTZ R2, R28, R3, !PT ;  /* 0x000000031c027209 */ /* 0x000fe40007810000 */
[----:B------:R-:W-:Y:S02]  /*3e10*/  FSEL R26, R26, -INF , P5 ;  /* 0xff8000001a1a7808 */ /* 0x000fe40002800000 */
[----:B------:R-:W-:Y:S02]  /*3e20*/  FMNMX.FTZ R5, R29, R2, !PT ;  /* 0x000000021d057209 */ /* 0x000fe40007810000 */
[----:B------:R-:W-:Y:S02]  /*3e30*/  FSEL R27, R27, -INF , P4 ;  /* 0xff8000001b1b7808 */ /* 0x000fe40002000000 */
[----:B------:R-:W-:Y:S01]  /*3e40*/  FSEL R30, R30, -INF , P3 ;  /* 0xff8000001e1e7808 */ /* 0x000fe20001800000 */
[----:B------:R-:W1:Y:S01]  /*3e50*/  SHFL.BFLY PT, R2, R5, 0x2, 0x1f ;  /* 0x0c401f0005027f89 */ /* 0x000e6200000e0000 */
[----:B------:R-:W-:-:S02]  /*3e60*/  FSEL R31, R31, -INF , P2 ;  /* 0xff8000001f1f7808 */ /* 0x000fc40001000000 */
[----:B-1----:R-:W-:-:S05]  /*3e70*/  FMNMX.FTZ R14, R5, R2, !PT ;  /* 0x00000002050e7209 */ /* 0x002fca0007810000 */
[----:B------:R-:W1:Y:S02]  /*3e80*/  SHFL.BFLY PT, R3, R14, 0x1, 0x1f ;  /* 0x0c201f000e037f89 */ /* 0x000e6400000e0000 */
[----:B-1----:R-:W-:Y:S02]  /*3e90*/  FMNMX.FTZ R4, R14, R3, !PT ;  /* 0x000000030e047209 */ /* 0x002fe40007810000 */
[----:B------:R-:W-:Y:S02]  /*3ea0*/  FMNMX.FTZ R3, R58, R59, !PT ;  /* 0x0000003b3a037209 */ /* 0x000fe40007810000 */
[C---:B------:R-:W-:Y:S01]  /*3eb0*/  FSETP.NEU.FTZ.AND P0, PT, R4.reuse, -INF , PT ;  /* 0xff8000000400780b */ /* 0x040fe20003f1d000 */
[----:B------:R-:W-:-:S05]  /*3ec0*/  FMUL.FTZ R2, R4, UR10 ;  /* 0x0000000a04027c20 */ /* 0x000fca0008410000 */
[----:B------:R-:W-:Y:S02]  /*3ed0*/  FSEL R20, R2, RZ, P0 ;  /* 0x000000ff02147208 */ /* 0x000fe40000000000 */
[----:B------:R-:W-:Y:S02]  /*3ee0*/  FMNMX.FTZ R2, R62, R3, !PT ;  /* 0x000000033e027209 */ /* 0x000fe40007810000 */
[----:B------:R-:W-:Y:S01]  /*3ef0*/  ISETP.NE.AND P0, PT, R21, RZ, PT ;  /* 0x000000ff1500720c */ /* 0x000fe20003f05270 */
[--C-:B------:R-:W-:Y:S01]  /*3f00*/  FFMA.FTZ R56, R56, UR10, -R20.reuse ;  /* 0x0000000a38387c23 */ /* 0x100fe20008010814 */
[----:B------:R-:W-:Y:S01]  /*3f10*/  FMNMX.FTZ R3, R63, R2, !PT ;  /* 0x000000023f037209 */ /* 0x000fe20007810000 */
[--C-:B------:R-:W-:Y:S01]  /*3f20*/  FFMA.FTZ R57, R57, UR10, -R20.reuse ;  /* 0x0000000a39397c23 */ /* 0x100fe20008010814 */
[--C-:B------:R-:W-:Y:S01]  /*3f30*/  FFMA.FTZ R60, R60, UR10, -R20.reuse ;  /* 0x0000000a3c3c7c23 */ /* 0x100fe20008010814 */
[--C-:B------:R-:W-:Y:S01]  /*3f40*/  FFMA.FTZ R61, R61, UR10, -R20.reuse ;  /* 0x0000000a3d3d7c23 */ /* 0x100fe20008010814 */
[----:B------:R-:W-:Y:S01]  /*3f50*/  FMNMX.FTZ R2, R50, R3, !PT ;  /* 0x0000000332027209 */ /* 0x000fe20007810000 */
[----:B------:R-:W-:Y:S01]  /*3f60*/  MUFU.EX2 R56, R56 ;  /* 0x0000003800387308 */ /* 0x000fe20000000800 */
[--C-:B------:R-:W-:Y:S01]  /*3f70*/  FFMA.FTZ R48, R48, UR10, -R20.reuse ;  /* 0x0000000a30307c23 */ /* 0x100fe20008010814 */
[--C-:B------:R-:W-:Y:S01]  /*3f80*/  FFMA.FTZ R49, R49, UR10, -R20.reuse ;  /* 0x0000000a31317c23 */ /* 0x100fe20008010814 */
[----:B------:R-:W-:Y:S01]  /*3f90*/  FMNMX.FTZ R3, R51, R2, !PT ;  /* 0x0000000233037209 */ /* 0x000fe20007810000 */
[--C-:B------:R-:W-:Y:S01]  /*3fa0*/  FFMA.FTZ R52, R52, UR10, -R20.reuse ;  /* 0x0000000a34347c23 */ /* 0x100fe20008010814 */
[--C-:B------:R-:W-:Y:S01]  /*3fb0*/  FFMA.FTZ R53, R53, UR10, -R20.reuse ;  /* 0x0000000a35357c23 */ /* 0x100fe20008010814 */
[--C-:B------:R-:W-:Y:S01]  /*3fc0*/  FFMA.FTZ R40, R40, UR10, -R20.reuse ;  /* 0x0000000a28287c23 */ /* 0x100fe20008010814 */
[----:B------:R-:W-:Y:S01]  /*3fd0*/  FMNMX.FTZ R2, R54, R3, !PT ;  /* 0x0000000336027209 */ /* 0x000fe20007810000 */
[----:B------:R-:W1:Y:S01]  /*3fe0*/  MUFU.EX2 R57, R57 ;  /* 0x0000003900397308 */ /* 0x000e620000000800 */
[--C-:B------:R-:W-:Y:S01]  /*3ff0*/  FFMA.FTZ R41, R41, UR10, -R20.reuse ;  /* 0x0000000a29297c23 */ /* 0x100fe20008010814 */
[--C-:B------:R-:W-:Y:S01]  /*4000*/  FFMA.FTZ R44, R44, UR10, -R20.reuse ;  /* 0x0000000a2c2c7c23 */ /* 0x100fe20008010814 */
[----:B------:R-:W-:Y:S01]  /*4010*/  FMNMX.FTZ R3, R55, R2, !PT ;  /* 0x0000000237037209 */ /* 0x000fe20007810000 */
[--C-:B------:R-:W-:Y:S01]  /*4020*/  FFMA.FTZ R45, R45, UR10, -R20.reuse ;  /* 0x0000000a2d2d7c23 */ /* 0x100fe20008010814 */
[--C-:B------:R-:W-:Y:S01]  /*4030*/  FFMA.FTZ R32, R32, UR10, -R20.reuse ;  /* 0x0000000a20207c23 */ /* 0x100fe20008010814 */
[--C-:B------:R-:W-:Y:S01]  /*4040*/  FFMA.FTZ R33, R33, UR10, -R20.reuse ;  /* 0x0000000a21217c23 */ /* 0x100fe20008010814 */
[----:B------:R-:W-:Y:S01]  /*4050*/  FMNMX.FTZ R2, R42, R3, !PT ;  /* 0x000000032a027209 */ /* 0x000fe20007810000 */
[----:B------:R-:W2:Y:S01]  /*4060*/  MUFU.EX2 R60, R60 ;  /* 0x0000003c003c7308 */ /* 0x000ea20000000800 */
[--C-:B------:R-:W-:Y:S01]  /*4070*/  FFMA.FTZ R36, R36, UR10, -R20.reuse ;  /* 0x0000000a24247c23 */ /* 0x100fe20008010814 */
[--C-:B------:R-:W-:Y:S01]  /*4080*/  FFMA.FTZ R37, R37, UR10, -R20.reuse ;  /* 0x0000000a25257c23 */ /* 0x100fe20008010814 */
[----:B------:R-:W-:Y:S01]  /*4090*/  FMNMX.FTZ R3, R43, R2, !PT ;  /* 0x000000022b037209 */ /* 0x000fe20007810000 */
[--C-:B------:R-:W-:Y:S01]  /*40a0*/  FFMA.FTZ R24, R24, UR10, -R20.reuse ;  /* 0x0000000a18187c23 */ /* 0x100fe20008010814 */
[--C-:B------:R-:W-:Y:S01]  /*40b0*/  FFMA.FTZ R25, R25, UR10, -R20.reuse ;  /* 0x0000000a19197c23 */ /* 0x100fe20008010814 */
[--C-:B------:R-:W-:Y:S01]  /*40c0*/  FFMA.FTZ R28, R28, UR10, -R20.reuse ;  /* 0x0000000a1c1c7c23 */ /* 0x100fe20008010814 */
[----:B------:R-:W-:Y:S01]  /*40d0*/  FMNMX.FTZ R2, R46, R3, !PT ;  /* 0x000000032e027209 */ /* 0x000fe20007810000 */
[----:B------:R-:W3:Y:S01]  /*40e0*/  MUFU.EX2 R61, R61 ;  /* 0x0000003d003d7308 */ /* 0x000ee20000000800 */
[----:B-1----:R-:W-:Y:S01]  /*40f0*/  FADD.FTZ R21, R56, R57 ;  /* 0x0000003938157221 */ /* 0x002fe20000010000 */
[----:B------:R-:W-:Y:S01]  /*4100*/  FFMA.FTZ R20, R29, UR10, -R20 ;  /* 0x0000000a1d147c23 */ /* 0x000fe20008010814 */
[----:B------:R-:W-:-:S02]  /*4110*/  FMNMX.FTZ R3, R47, R2, !PT ;  /* 0x000000022f037209 */ /* 0x000fc40007810000 */
[----:B------:R-:W-:Y:S01]  /*4120*/  F2FP.BF16.F32.PACK_AB R208, R57, R56 ;  /* 0x0000003839d0723e */ /* 0x000fe200000010ff */
[----:B------:R-:W-:Y:S01]  /*4130*/  IMAD.MOV.U32 R57, RZ, RZ, R151 ;  /* 0x000000ffff397224 */ /* 0x000fe200078e0097 */
[----:B------:R-:W-:Y:S01]  /*4140*/  FMNMX.FTZ R2, R34, R3, !PT ;  /* 0x0000000322027209 */ /* 0x000fe20007810000 */
[----:B------:R-:W1:Y:S01]  /*4150*/  MUFU.EX2 R48, R48 ;  /* 0x0000003000307308 */ /* 0x000e620000000800 */
[----:B--2---:R-:W-:Y:S01]  /*4160*/  FADD.FTZ R14, R60, R21 ;  /* 0x000000153c0e7221 */ /* 0x004fe20000010000 */
[----:B------:R-:W-:Y:S01]  /*4170*/  IMAD.MOV.U32 R56, RZ, RZ, R151 ;  /* 0x000000ffff387224 */ /* 0x000fe200078e0097 */
[----:B------:R-:W-:-:S04]  /*4180*/  FMNMX.FTZ R3, R35, R2, !PT ;  /* 0x0000000223037209 */ /* 0x000fc80007810000 */
[----:B------:R-:W-:Y:S01]  /*4190*/  FMNMX.FTZ R2, R38, R3, !PT ;  /* 0x0000000326027209 */ /* 0x000fe20007810000 */
[----:B------:R-:W2:Y:S01]  /*41a0*/  MUFU.EX2 R49, R49 ;  /* 0x0000003100317308 */ /* 0x000ea20000000800 */
[C---:B---3--:R-:W-:Y:S01]  /*41b0*/  FADD.FTZ R21, R61.reuse, R14 ;  /* 0x0000000e3d157221 */ /* 0x048fe20000010000 */
[----:B------:R-:W-:Y:S01]  /*41c0*/  F2FP.BF16.F32.PACK_AB R210, R61, R60 ;  /* 0x0000003c3dd2723e */ /* 0x000fe200000010ff */
[--C-:B------:R-:W-:Y:S01]  /*41d0*/  IMAD.MOV.U32 R61, RZ, RZ, R151.reuse ;  /* 0x000000ffff3d7224 */ /* 0x100fe200078e0097 */
[----:B------:R-:W-:Y:S01]  /*41e0*/  FMNMX.FTZ R3, R39, R2, !PT ;  /* 0x0000000227037209 */ /* 0x000fe20007810000 */
[----:B------:R-:W-:-:S03]  /*41f0*/  IMAD.MOV.U32 R60, RZ, RZ, R151 ;  /* 0x000000ffff3c7224 */ /* 0x000fc600078e0097 */
[----:B------:R-:W-:Y:S01]  /*4200*/  FMNMX.FTZ R2, R26, R3, !PT ;  /* 0x000000031a027209 */ /* 0x000fe20007810000 */
[----:B------:R-:W-:Y:S01]  /*4210*/  MUFU.EX2 R52, R52 ;  /* 0x0000003400347308 */ /* 0x000fe20000000800 */
[----:B-1----:R-:W-:Y:S02]  /*4220*/  FADD.FTZ R14, R48, R21 ;  /* 0x00000015300e7221 */ /* 0x002fe40000010000 */
[----:B------:R-:W-:-:S04]  /*4230*/  FMNMX.FTZ R3, R27, R2, !PT ;  /* 0x000000021b037209 */ /* 0x000fc80007810000 */
[----:B------:R-:W-:Y:S01]  /*4240*/  FMNMX.FTZ R2, R30, R3, !PT ;  /* 0x000000031e027209 */ /* 0x000fe20007810000 */
[----:B------:R-:W1:Y:S01]  /*4250*/  MUFU.EX2 R53, R53 ;  /* 0x0000003500357308 */ /* 0x000e620000000800 */
[C---:B--2---:R-:W-:Y:S01]  /*4260*/  FADD.FTZ R29, R49.reuse, R14 ;  /* 0x0000000e311d7221 */ /* 0x044fe20000010000 */
[----:B------:R-:W-:Y:S01]  /*4270*/  F2FP.BF16.F32.PACK_AB R204, R49, R48 ;  /* 0x0000003031cc723e */ /* 0x000fe200000010ff */
[--C-:B------:R-:W-:Y:S01]  /*4280*/  IMAD.MOV.U32 R49, RZ, RZ, R151.reuse ;  /* 0x000000ffff317224 */ /* 0x100fe200078e0097 */
[----:B------:R-:W-:Y:S01]  /*4290*/  FMNMX.FTZ R2, R31, R2, !PT ;  /* 0x000000021f027209 */ /* 0x000fe20007810000 */
[----:B------:R-:W-:-:S03]  /*42a0*/  IMAD.MOV.U32 R48, RZ, RZ, R151 ;  /* 0x000000ffff307224 */ /* 0x000fc600078e0097 */
[----:B------:R-:W-:Y:S01]  /*42b0*/  MUFU.EX2 R40, R40 ;  /* 0x0000002800287308 */ /* 0x000fe20000000800 */
[----:B------:R-:W2:Y:S07]  /*42c0*/  SHFL.BFLY PT, R3, R2, 0x2, 0x1f ;  /* 0x0c401f0002037f89 */ /* 0x000eae00000e0000 */
[----:B------:R-:W3:Y:S01]  /*42d0*/  MUFU.EX2 R41, R41 ;  /* 0x0000002900297308 */ /* 0x000ee20000000800 */
[----:B-1----:R-:W-:-:S07]  /*42e0*/  F2FP.BF16.F32.PACK_AB R206, R53, R52 ;  /* 0x0000003435ce723e */ /* 0x002fce00000010ff */
[----:B------:R-:W-:Y:S08]  /*42f0*/  MUFU.EX2 R44, R44 ;  /* 0x0000002c002c7308 */ /* 0x000ff00000000800 */
[----:B------:R-:W1:Y:S01]  /*4300*/  MUFU.EX2 R45, R45 ;  /* 0x0000002d002d7308 */ /* 0x000e620000000800 */
[----:B--2---:R-:W-:Y:S02]  /*4310*/  FMNMX.FTZ R5, R2, R3, !PT ;  /* 0x0000000302057209 */ /* 0x004fe40007810000 */
[----:B---3--:R-:W-:-:S03]  /*4320*/  F2FP.BF16.F32.PACK_AB R200, R41, R40 ;  /* 0x0000002829c8723e */ /* 0x008fc600000010ff */
[----:B------:R-:W2:Y:S02]  /*4330*/  SHFL.BFLY PT, R2, R5, 0x1, 0x1f ;  /* 0x0c201f0005027f89 */ /* 0x000ea400000e0000 */
[----:B------:R-:W-:Y:S08]  /*4340*/  MUFU.EX2 R32, R32 ;  /* 0x0000002000207308 */ /* 0x000ff00000000800 */
[----:B------:R-:W3:Y:S01]  /*4350*/  MUFU.EX2 R33, R33 ;  /* 0x0000002100217308 */ /* 0x000ee20000000800 */
[----:B-1----:R-:W-:-:S07]  /*4360*/  F2FP.BF16.F32.PACK_AB R202, R45, R44 ;  /* 0x0000002c2dca723e */ /* 0x002fce00000010ff */
[----:B------:R-:W-:Y:S01]  /*4370*/  MUFU.EX2 R36, R36 ;  /* 0x0000002400247308 */ /* 0x000fe20000000800 */
[----:B--2---:R-:W-:-:S07]  /*4380*/  FMNMX.FTZ R3, R5, R2, !PT ;  /* 0x0000000205037209 */ /* 0x004fce0007810000 */
[----:B------:R1:W-:Y:S01]  /*4390*/  MUFU.EX2 R5, R20 ;  /* 0x0000001400057308 */ /* 0x0003e20000000800 */
[----:B---3--:R-:W-:Y:S01]  /*43a0*/  F2FP.BF16.F32.PACK_AB R196, R33, R32 ;  /* 0x0000002021c4723e */ /* 0x008fe200000010ff */
[C---:B------:R-:W-:Y:S01]  /*43b0*/  FMUL.FTZ R2, R3.reuse, UR10 ;  /* 0x0000000a03027c20 */ /* 0x040fe20008410000 */
[----:B------:R-:W-:-:S04]  /*43c0*/  FSETP.NEU.FTZ.AND P2, PT, R3, -INF , PT ;  /* 0xff8000000300780b */ /* 0x000fc80003f5d000 */
[----:B------:R-:W-:Y:S01]  /*43d0*/  FSEL R2, R2, RZ, P2 ;  /* 0x000000ff02027208 */ /* 0x000fe20001000000 */
[----:B-1----:R-:W-:Y:S01]  /*43e0*/  FADD.FTZ R20, R52, R29 ;  /* 0x0000001d34147221 */ /* 0x002fe20000010000 */
[----:B------:R-:W1:Y:S01]  /*43f0*/  MUFU.EX2 R37, R37 ;  /* 0x0000002500257308 */ /* 0x000e620000000800 */
[----:B------:R-:W-:Y:S01]  /*4400*/  PLOP3.LUT P2, PT, PT, PT, UP0, 0x80, 0x0 ;  /* 0x000000000000781c */ /* 0x000fe20003f4f008 */
[----:B------:R-:W-:Y:S02]  /*4410*/  IMAD.MOV.U32 R52, RZ, RZ, R151 ;  /* 0x000000ffff347224 */ /* 0x000fe400078e0097 */
[--C-:B------:R-:W-:Y:S01]  /*4420*/  FFMA.FTZ R58, R58, UR10, -R2.reuse ;  /* 0x0000000a3a3a7c23 */ /* 0x100fe20008010802 */
[--C-:B------:R-:W-:Y:S01]  /*4430*/  FFMA.FTZ R59, R59, UR10, -R2.reuse ;  /* 0x0000000a3b3b7c23 */ /* 0x100fe20008010802 */
[--C-:B------:R-:W-:Y:S01]  /*4440*/  FFMA.FTZ R62, R62, UR10, -R2.reuse ;  /* 0x0000000a3e3e7c23 */ /* 0x100fe20008010802 */
[--C-:B------:R-:W-:Y:S01]  /*4450*/  FFMA.FTZ R63, R63, UR10, -R2.reuse ;  /* 0x0000000a3f3f7c23 */ /* 0x100fe20008010802 */
[--C-:B------:R-:W-:Y:S01]  /*4460*/  FFMA.FTZ R50, R50, UR10, -R2.reuse ;  /* 0x0000000a32327c23 */ /* 0x100fe20008010802 */
[--C-:B------:R-:W-:Y:S01]  /*4470*/  FFMA.FTZ R51, R51, UR10, -R2.reuse ;  /* 0x0000000a33337c23 */ /* 0x100fe20008010802 */
[----:B------:R-:W-:Y:S01]  /*4480*/  MUFU.EX2 R58, R58 ;  /* 0x0000003a003a7308 */ /* 0x000fe20000000800 */
[--C-:B------:R-:W-:Y:S01]  /*4490*/  FFMA.FTZ R54, R54, UR10, -R2.reuse ;  /* 0x0000000a36367c23 */ /* 0x100fe20008010802 */
[--C-:B------:R-:W-:Y:S01]  /*44a0*/  FFMA.FTZ R55, R55, UR10, -R2.reuse ;  /* 0x0000000a37377c23 */ /* 0x100fe20008010802 */
[--C-:B------:R-:W-:Y:S01]  /*44b0*/  FFMA.FTZ R42, R42, UR10, -R2.reuse ;  /* 0x0000000a2a2a7c23 */ /* 0x100fe20008010802 */
[----:B------:R-:W-:Y:S01]  /*44c0*/  FFMA.FTZ R43, R43, UR10, -R2 ;  /* 0x0000000a2b2b7c23 */ /* 0x000fe20008010802 */
[----:B------:R-:W-:Y:S01]  /*44d0*/  FADD.FTZ R29, R53, R20 ;  /* 0x00000014351d7221 */ /* 0x000fe20000010000 */
[--C-:B------:R-:W-:Y:S01]  /*44e0*/  FFMA.FTZ R46, R46, UR10, -R2.reuse ;  /* 0x0000000a2e2e7c23 */ /* 0x100fe20008010802 */
[--C-:B------:R-:W-:Y:S01]  /*44f0*/  FFMA.FTZ R47, R47, UR10, -R2.reuse ;  /* 0x0000000a2f2f7c23 */ /* 0x100fe20008010802 */
[----:B------:R-:W2:Y:S01]  /*4500*/  MUFU.EX2 R59, R59 ;  /* 0x0000003b003b7308 */ /* 0x000ea20000000800 */
[----:B------:R-:W-:Y:S01]  /*4510*/  FADD.FTZ R20, R40, R29 ;  /* 0x0000001d28147221 */ /* 0x000fe20000010000 */
[--C-:B------:R-:W-:Y:S01]  /*4520*/  FFMA.FTZ R34, R34, UR10, -R2.reuse ;  /* 0x0000000a22227c23 */ /* 0x100fe20008010802 */
[--C-:B------:R-:W-:Y:S01]  /*4530*/  FFMA.FTZ R35, R35, UR10, -R2.reuse ;  /* 0x0000000a23237c23 */ /* 0x100fe20008010802 */
[----:B------:R-:W-:Y:S01]  /*4540*/  FFMA.FTZ R38, R38, UR10, -R2 ;  /* 0x0000000a26267c23 */ /* 0x000fe20008010802 */
[----:B------:R-:W-:Y:S01]  /*4550*/  FADD.FTZ R29, R41, R20 ;  /* 0x00000014291d7221 */ /* 0x000fe20000010000 */
[--C-:B------:R-:W-:Y:S01]  /*4560*/  FFMA.FTZ R39, R39, UR10, -R2.reuse ;  /* 0x0000000a27277c23 */ /* 0x100fe20008010802 */
[--C-:B------:R-:W-:Y:S01]  /*4570*/  FFMA.FTZ R26, R26, UR10, -R2.reuse ;  /* 0x0000000a1a1a7c23 */ /* 0x100fe20008010802 */
[----:B------:R-:W3:Y:S01]  /*4580*/  MUFU.EX2 R62, R62 ;  /* 0x0000003e003e7308 */ /* 0x000ee20000000800 */
[----:B0-----:R-:W-:Y:S01]  /*4590*/  FADD.FTZ R0, R44, R29 ;  /* 0x0000001d2c007221 */ /* 0x001fe20000010000 */
[--C-:B------:R-:W-:Y:S01]  /*45a0*/  FFMA.FTZ R27, R27, UR10, -R2.reuse ;  /* 0x0000000a1b1b7c23 */ /* 0x100fe20008010802 */
[--C-:B------:R-:W-:Y:S01]  /*45b0*/  FFMA.FTZ R30, R30, UR10, -R2.reuse ;  /* 0x0000000a1e1e7c23 */ /* 0x100fe20008010802 */
[----:B------:R-:W-:Y:S01]  /*45c0*/  FFMA.FTZ R2, R31, UR10, -R2 ;  /* 0x0000000a1f027c23 */ /* 0x000fe20008010802 */
[----:B------:R-:W-:Y:S01]  /*45d0*/  FADD.FTZ R29, R45, R0 ;  /* 0x000000002d1d7221 */ /* 0x000fe20000010000 */
[----:B-1----:R-:W-:Y:S01]  /*45e0*/  F2FP.BF16.F32.PACK_AB R198, R37, R36 ;  /* 0x0000002425c6723e */ /* 0x002fe200000010ff */
[----:B------:R-:W-:Y:S01]  /*45f0*/  IMAD.MOV.U32 R53, RZ, RZ, R151 ;  /* 0x000000ffff357224 */ /* 0x000fe200078e0097 */
[----:B------:R-:W0:Y:S01]  /*4600*/  MUFU.EX2 R63, R63 ;  /* 0x0000003f003f7308 */ /* 0x000e220000000800 */
[----:B--2---:R-:W-:Y:S01]  /*4610*/  FADD.FTZ R21, R58, R59 ;  /* 0x0000003b3a157221 */ /* 0x004fe20000010000 */
[----:B------:R-:W-:Y:S01]  /*4620*/  F2FP.BF16.F32.PACK_AB R209, R59, R58 ;  /* 0x0000003a3bd1723e */ /* 0x000fe200000010ff */
[----:B------:R-:W-:-:S02]  /*4630*/  IMAD.MOV.U32 R59, RZ, RZ, R151 ;  /* 0x000000ffff3b7224 */ /* 0x000fc400078e0097 */
[--C-:B------:R-:W-:Y:S02]  /*4640*/  IMAD.MOV.U32 R58, RZ, RZ, R151.reuse ;  /* 0x000000ffff3a7224 */ /* 0x100fe400078e0097 */
[----:B------:R-:W-:Y:S01]  /*4650*/  IMAD.MOV.U32 R45, RZ, RZ, R151 ;  /* 0x000000ffff2d7224 */ /* 0x000fe200078e0097 */
[----:B------:R-:W1:Y:S01]  /*4660*/  MUFU.EX2 R50, R50 ;  /* 0x0000003200327308 */ /* 0x000e620000000800 */
[----:B---3--:R-:W-:Y:S01]  /*4670*/  FADD.FTZ R14, R62, R21 ;  /* 0x000000153e0e7221 */ /* 0x008fe20000010000 */
[--C-:B------:R-:W-:Y:S02]  /*4680*/  IMAD.MOV.U32 R44, RZ, RZ, R151.reuse ;  /* 0x000000ffff2c7224 */ /* 0x100fe400078e0097 */
[--C-:B------:R-:W-:Y:S02]  /*4690*/  IMAD.MOV.U32 R41, RZ, RZ, R151.reuse ;  /* 0x000000ffff297224 */ /* 0x100fe400078e0097 */
[--C-:B------:R-:W-:Y:S02]  /*46a0*/  IMAD.MOV.U32 R40, RZ, RZ, R151.reuse ;  /* 0x000000ffff287224 */ /* 0x100fe400078e0097 */
[----:B------:R-:W2:Y:S01]  /*46b0*/  MUFU.EX2 R51, R51 ;  /* 0x0000003300337308 */ /* 0x000ea20000000800 */
[C---:B0-----:R-:W-:Y:S01]  /*46c0*/  FADD.FTZ R21, R63.reuse, R14 ;  /* 0x0000000e3f157221 */ /* 0x041fe20000010000 */
[----:B------:R-:W-:Y:S01]  /*46d0*/  F2FP.BF16.F32.PACK_AB R211, R63, R62 ;  /* 0x0000003e3fd3723e */ /* 0x000fe200000010ff */
[----:B------:R-:W-:-:S02]  /*46e0*/  IMAD.MOV.U32 R63, RZ, RZ, R151 ;  /* 0x000000ffff3f7224 */ /* 0x000fc400078e0097 */
[--C-:B------:R-:W-:Y:S02]  /*46f0*/  IMAD.MOV.U32 R62, RZ, RZ, R151.reuse ;  /* 0x000000ffff3e7224 */ /* 0x100fe400078e0097 */
[----:B------:R-:W-:Y:S01]  /*4700*/  IMAD.MOV.U32 R31, RZ, RZ, R151 ;  /* 0x000000ffff1f7224 */ /* 0x000fe200078e0097 */
[----:B------:R-:W0:Y:S01]  /*4710*/  MUFU.EX2 R54, R54 ;  /* 0x0000003600367308 */ /* 0x000e220000000800 */
[----:B-1----:R-:W-:-:S07]  /*4720*/  FADD.FTZ R14, R50, R21 ;  /* 0x00000015320e7221 */ /* 0x002fce0000010000 */
[----:B------:R-:W1:Y:S01]  /*4730*/  MUFU.EX2 R55, R55 ;  /* 0x0000003700377308 */ /* 0x000e620000000800 */
[C---:B--2---:R-:W-:Y:S01]  /*4740*/  FADD.FTZ R21, R51.reuse, R14 ;  /* 0x0000000e33157221 */ /* 0x044fe20000010000 */
[----:B------:R-:W-:Y:S01]  /*4750*/  F2FP.BF16.F32.PACK_AB R205, R51, R50 ;  /* 0x0000003233cd723e */ /* 0x000fe200000010ff */
[--C-:B------:R-:W-:Y:S02]  /*4760*/  IMAD.MOV.U32 R51, RZ, RZ, R151.reuse ;  /* 0x000000ffff337224 */ /* 0x100fe400078e0097 */
[----:B------:R-:W-:-:S03]  /*4770*/  IMAD.MOV.U32 R50, RZ, RZ, R151 ;  /* 0x000000ffff327224 */ /* 0x000fc600078e0097 */
[----:B------:R-:W2:Y:S01]  /*4780*/  MUFU.EX2 R42, R42 ;  /* 0x0000002a002a7308 */ /* 0x000ea20000000800 */
[----:B0-----:R-:W-:-:S07]  /*4790*/  FADD.FTZ R14, R54, R21 ;  /* 0x00000015360e7221 */ /* 0x001fce0000010000 */
[----:B------:R-:W0:Y:S01]  /*47a0*/  MUFU.EX2 R43, R43 ;  /* 0x0000002b002b7308 */ /* 0x000e220000000800 */
[C---:B-1----:R-:W-:Y:S01]  /*47b0*/  FADD.FTZ R21, R55.reuse, R14 ;  /* 0x0000000e37157221 */ /* 0x042fe20000010000 */
[----:B------:R-:W-:Y:S01]  /*47c0*/  FADD.FTZ R14, R32, R29 ;  /* 0x0000001d200e7221 */ /* 0x000fe20000010000 */
[----:B------:R-:W-:Y:S01]  /*47d0*/  F2FP.BF16.F32.PACK_AB R207, R55, R54 ;  /* 0x0000003637cf723e */ /* 0x000fe200000010ff */
[--C-:B------:R-:W-:Y:S02]  /*47e0*/  IMAD.MOV.U32 R55, RZ, RZ, R151.reuse ;  /* 0x000000ffff377224 */ /* 0x100fe400078e0097 */
[----:B------:R-:W-:Y:S01]  /*47f0*/  FADD.FTZ R29, R33, R14 ;  /* 0x0000000e211d7221 */ /* 0x000fe20000010000 */
[----:B------:R-:W-:Y:S01]  /*4800*/  IMAD.MOV.U32 R54, RZ, RZ, R151 ;  /* 0x000000ffff367224 */ /* 0x000fe200078e0097 */
[----:B------:R-:W1:Y:S01]  /*4810*/  MUFU.EX2 R46, R46 ;  /* 0x0000002e002e7308 */ /* 0x000e620000000800 */
[----:B--2---:R-:W-:Y:S01]  /*4820*/  FADD.FTZ R0, R42, R21 ;  /* 0x000000152a007221 */ /* 0x004fe20000010000 */
[----:B------:R-:W-:Y:S01]  /*4830*/  FADD.FTZ R14, R36, R29 ;  /* 0x0000001d240e7221 */ /* 0x000fe20000010000 */
[----:B------:R-:W-:-:S02]  /*4840*/  IMAD.MOV.U32 R36, RZ, RZ, R151 ;  /* 0x000000ffff247224 */ /* 0x000fc400078e0097 */
[--C-:B------:R-:W-:Y:S02]  /*4850*/  IMAD.MOV.U32 R33, RZ, RZ, R151.reuse ;  /* 0x000000ffff217224 */ /* 0x100fe400078e0097 */
[----:B------:R-:W-:Y:S01]  /*4860*/  FADD.FTZ R29, R37, R14 ;  /* 0x0000000e251d7221 */ /* 0x000fe20000010000 */
[--C-:B------:R-:W-:Y:S01]  /*4870*/  IMAD.MOV.U32 R37, RZ, RZ, R151.reuse ;  /* 0x000000ffff257224 */ /* 0x100fe200078e0097 */
[----:B------:R-:W2:Y:S01]  /*4880*/  MUFU.EX2 R47, R47 ;  /* 0x0000002f002f7308 */ /* 0x000ea20000000800 */
[C---:B0-----:R-:W-:Y:S01]  /*4890*/  FADD.FTZ R21, R43.reuse, R0 ;  /* 0x000000002b157221 */ /* 0x041fe20000010000 */
[----:B------:R-:W-:Y:S01]  /*48a0*/  F2FP.BF16.F32.PACK_AB R201, R43, R42 ;  /* 0x0000002a2bc9723e */ /* 0x000fe200000010ff */
[--C-:B------:R-:W-:Y:S02]  /*48b0*/  IMAD.MOV.U32 R43, RZ, RZ, R151.reuse ;  /* 0x000000ffff2b7224 */ /* 0x100fe400078e0097 */
[--C-:B------:R-:W-:Y:S02]  /*48c0*/  IMAD.MOV.U32 R42, RZ, RZ, R151.reuse ;  /* 0x000000ffff2a7224 */ /* 0x100fe400078e0097 */
[----:B------:R-:W-:Y:S01]  /*48d0*/  IMAD.MOV.U32 R32, RZ, RZ, R151 ;  /* 0x000000ffff207224 */ /* 0x000fe200078e0097 */
[----:B------:R-:W0:Y:S01]  /*48e0*/  MUFU.EX2 R34, R34 ;  /* 0x0000002200227308 */ /* 0x000e220000000800 */
[----:B-1----:R-:W-:-:S07]  /*48f0*/  FADD.FTZ R0, R46, R21 ;  /* 0x000000152e007221 */ /* 0x002fce0000010000 */
[----:B------:R-:W1:Y:S01]  /*4900*/  MUFU.EX2 R35, R35 ;  /* 0x0000002300237308 */ /* 0x000e620000000800 */
[C---:B--2---:R-:W-:Y:S01]  /*4910*/  FADD.FTZ R21, R47.reuse, R0 ;  /* 0x000000002f157221 */ /* 0x044fe20000010000 */
[----:B------:R-:W-:Y:S01]  /*4920*/  F2FP.BF16.F32.PACK_AB R203, R47, R46 ;  /* 0x0000002e2fcb723e */ /* 0x000fe200000010ff */
[----:B------:R-:W-:Y:S01]  /*4930*/  IMAD.MOV.U32 R47, RZ, RZ, R151 ;  /* 0x000000ffff2f7224 */ /* 0x000fe200078e0097 */
[----:B------:R-:W-:-:S04]  /*4940*/  MOV R46, R151 ;  /* 0x00000097002e7202 */ /* 0x000fc80000000f00 */
[----:B------:R-:W2:Y:S01]  /*4950*/  MUFU.EX2 R24, R24 ;  /* 0x0000001800187308 */ /* 0x000ea20000000800 */
[----:B0-----:R-:W-:-:S07]  /*4960*/  FADD.FTZ R0, R34, R21 ;  /* 0x0000001522007221 */ /* 0x001fce0000010000 */
[----:B------:R-:W0:Y:S01]  /*4970*/  MUFU.EX2 R38, R38 ;  /* 0x0000002600267308 */ /* 0x000e220000000800 */
[C---:B-1----:R-:W-:Y:S01]  /*4980*/  FADD.FTZ R21, R35.reuse, R0 ;  /* 0x0000000023157221 */ /* 0x042fe20000010000 */
[----:B------:R-:W-:Y:S01]  /*4990*/  F2FP.BF16.F32.PACK_AB R197, R35, R34 ;  /* 0x0000002223c5723e */ /* 0x000fe200000010ff */
[--C-:B------:R-:W-:Y:S02]  /*49a0*/  IMAD.MOV.U32 R35, RZ, RZ, R151.reuse ;  /* 0x000000ffff237224 */ /* 0x100fe400078e0097 */
[----:B------:R-:W-:-:S03]  /*49b0*/  IMAD.MOV.U32 R34, RZ, RZ, R151 ;  /* 0x000000ffff227224 */ /* 0x000fc600078e0097 */
[----:B------:R-:W1:Y:S01]  /*49c0*/  MUFU.EX2 R25, R25 ;  /* 0x0000001900197308 */ /* 0x000e620000000800 */
[----:B--2---:R-:W-:-:S07]  /*49d0*/  FADD.FTZ R14, R24, R29 ;  /* 0x0000001d180e7221 */ /* 0x004fce0000010000 */
        /* <DEDUP_REMOVED lines=8> */
[C---:B--2---:R-:W-:Y:S01]  /*4a60*/  FADD.FTZ R21, R39.reuse, R0 ;  /* 0x0000000027157221 */ /* 0x044fe20000010000 */
[----:B------:R-:W-:Y:S01]  /*4a70*/  F2FP.BF16.F32.PACK_AB R199, R39, R38 ;  /* 0x0000002627c7723e */ /* 0x000fe200000010ff */
[--C-:B------:R-:W-:Y:S02]  /*4a80*/  IMAD.MOV.U32 R39, RZ, RZ, R151.reuse ;  /* 0x000000ffff277224 */ /* 0x100fe400078e0097 */
[----:B------:R-:W-:-:S03]  /*4a90*/  IMAD.MOV.U32 R38, RZ, RZ, R151 ;  /* 0x000000ffff267224 */ /* 0x000fc600078e0097 */
[----:B------:R-:W2:Y:S01]  /*4aa0*/  MUFU.EX2 R27, R27 ;  /* 0x0000001b001b7308 */ /* 0x000ea20000000800 */
[----:B0-----:R-:W-:Y:S01]  /*4ab0*/  FADD.FTZ R14, R28, R29 ;  /* 0x0000001d1c0e7221 */ /* 0x001fe20000010000 */
[C---:B------:R-:W-:Y:S01]  /*4ac0*/  F2FP.BF16.F32.PACK_AB R194, R5.reuse, R28 ;  /* 0x0000001c05c2723e */ /* 0x040fe200000010ff */
[--C-:B------:R-:W-:Y:S02]  /*4ad0*/  IMAD.MOV.U32 R29, RZ, RZ, R151.reuse ;  /* 0x000000ffff1d7224 */ /* 0x100fe400078e0097 */
[----:B------:R-:W-:Y:S01]  /*4ae0*/  FADD.FTZ R14, R5, R14 ;  /* 0x0000000e050e7221 */ /* 0x000fe20000010000 */
[----:B------:R-:W-:Y:S02]  /*4af0*/  IMAD.MOV.U32 R28, RZ, RZ, R151 ;  /* 0x000000ffff1c7224 */ /* 0x000fe400078e0097 */
[----:B------:R-:W0:Y:S01]  /*4b00*/  MUFU.EX2 R30, R30 ;  /* 0x0000001e001e7308 */ /* 0x000e220000000800 */
[----:B-1----:R-:W-:-:S07]  /*4b10*/  FADD.FTZ R0, R26, R21 ;  /* 0x000000151a007221 */ /* 0x002fce0000010000 */
[----:B------:R1:W3:Y:S01]  /*4b20*/  MUFU.EX2 R195, R2 ;  /* 0x0000000200c37308 */ /* 0x0002e20000000800 */
[C---:B--2---:R-:W-:Y:S01]  /*4b30*/  FADD.FTZ R5, R27.reuse, R0 ;  /* 0x000000001b057221 */ /* 0x044fe20000010000 */
[----:B------:R-:W-:Y:S01]  /*4b40*/  F2FP.BF16.F32.PACK_AB R193, R27, R26 ;  /* 0x0000001a1bc1723e */ /* 0x000fe200000010ff */
[--C-:B------:R-:W-:Y:S02]  /*4b50*/  IMAD.MOV.U32 R27, RZ, RZ, R151.reuse ;  /* 0x000000ffff1b7224 */ /* 0x100fe400078e0097 */
[----:B------:R-:W-:Y:S02]  /*4b60*/  IMAD.MOV.U32 R26, RZ, RZ, R151 ;  /* 0x000000ffff1a7224 */ /* 0x000fe400078e0097 */
[----:B0-----:R-:W-:Y:S01]  /*4b70*/  FADD.FTZ R0, R30, R5 ;  /* 0x000000051e007221 */ /* 0x001fe20000010000 */
[----:B-1----:R-:W-:-:S03]  /*4b80*/  IMAD.MOV.U32 R2, RZ, RZ, 0x3f800000 ;  /* 0x3f800000ff027424 */ /* 0x002fc600078e00ff */
[C---:B---3--:R-:W-:Y:S01]  /*4b90*/  FADD.FTZ R5, R195.reuse, R0 ;  /* 0x00000000c3057221 */ /* 0x048fe20000010000 */
[----:B------:R-:W-:Y:S01]  /*4ba0*/  F2FP.BF16.F32.PACK_AB R195, R195, R30 ;  /* 0x0000001ec3c3723e */ /* 0x000fe200000010ff */
[----:B------:R-:W-:Y:S02]  /*4bb0*/  IMAD.MOV.U32 R0, RZ, RZ, 0x3f800000 ;  /* 0x3f800000ff007424 */ /* 0x000fe400078e00ff */
[----:B------:R-:W-:Y:S01]  /*4bc0*/  IMAD.MOV.U32 R30, RZ, RZ, R151 ;  /* 0x000000ffff1e7224 */ /* 0x000fe200078e0097 */
[----:B------:R-:W-:Y:S06]  /*4bd0*/  @!P2 BRA `(.L_x_15) ;  /* 0x0000003c00a8a947 */ /* 0x000fec0003800000 */
[----:B------:R-:W-:Y:S01]  /*4be0*/  R2UR UR4, R152 ;  /* 0x00000000980472ca */ /* 0x000fe200000e0000 */
[----:B------:R-:W-:Y:S01]  /*4bf0*/  IMAD.MOV.U32 R20, RZ, RZ, R3 ;  /* 0x000000ffff147224 */ /* 0x000fe200078e0003 */
[----:B------:R-:W-:Y:S01]  /*4c00*/  CS2R R150, SRZ ;  /* 0x0000000000967805 */ /* 0x000fe2000001ff00 */
[----:B------:R-:W-:Y:S01]  /*4c10*/  IMAD.MOV.U32 R21, RZ, RZ, R4 ;  /* 0x000000ffff157224 */ /* 0x000fe200078e0004 */
[----:B------:R-:W-:Y:S01]  /*4c20*/  CS2R R146, SRZ ;  /* 0x0000000000927805 */ /* 0x000fe2000001ff00 */
[----:B------:R-:W-:Y:S01]  /*4c30*/  IMAD.MOV.U32 R0, RZ, RZ, 0x3f800000 ;  /* 0x3f800000ff007424 */ /* 0x000fe200078e00ff */
[----:B------:R-:W-:Y:S02]  /*4c40*/  CS2R R142, SRZ ;  /* 0x00000000008e7805 */ /* 0x000fe4000001ff00 */
[----:B------:R-:W-:Y:S02]  /*4c50*/  CS2R R138, SRZ ;  /* 0x00000000008a7805 */ /* 0x000fe4000001ff00 */
[----:B------:R-:W-:-:S02]  /*4c60*/  CS2R R134, SRZ ;  /* 0x0000000000867805 */ /* 0x000fc4000001ff00 */
[----:B------:R-:W-:Y:S02]  /*4c70*/  CS2R R130, SRZ ;  /* 0x0000000000827805 */ /* 0x000fe4000001ff00 */
[----:B------:R-:W-:Y:S02]  /*4c80*/  CS2R R126, SRZ ;  /* 0x00000000007e7805 */ /* 0x000fe4000001ff00 */
[----:B------:R-:W-:Y:S02]  /*4c90*/  CS2R R122, SRZ ;  /* 0x00000000007a7805 */ /* 0x000fe4000001ff00 */
[----:B------:R-:W-:Y:S01]  /*4ca0*/  CS2R R118, SRZ ;  /* 0x0000000000767805 */ /* 0x000fe2000001ff00 */
[----:B------:R-:W-:Y:S01]  /*4cb0*/  UIADD3 UR4, UR4, -0x2, URZ ;  /* 0xfffffffe04047890 */ /* 0x000fe2000fffe03f */
[----:B------:R-:W-:Y:S02]  /*4cc0*/  CS2R R114, SRZ ;  /* 0x0000000000727805 */ /* 0x000fe4000001ff00 */
[----:B------:R-:W-:-:S02]  /*4cd0*/  CS2R R110, SRZ ;  /* 0x00000000006e7805 */ /* 0x000fc4000001ff00 */
[----:B------:R-:W-:Y:S02]  /*4ce0*/  CS2R R106, SRZ ;  /* 0x00000000006a7805 */ /* 0x000fe4000001ff00 */
[----:B------:R-:W-:Y:S02]  /*4cf0*/  CS2R R102, SRZ ;  /* 0x0000000000667805 */ /* 0x000fe4000001ff00 */
[----:B------:R-:W-:Y:S01]  /*4d00*/  CS2R R98, SRZ ;  /* 0x0000000000627805 */ /* 0x000fe2000001ff00 */
[----:B------:R-:W-:Y:S01]  /*4d10*/  IMAD.U32 R222, RZ, RZ, UR4 ;  /* 0x00000004ffde7e24 */ /* 0x000fe2000f8e00ff */
[----:B------:R-:W-:Y:S02]  /*4d20*/  R2UR UR4, R16 ;  /* 0x00000000100472ca */ /* 0x000fe400000e0000 */
[----:B------:R-:W-:Y:S02]  /*4d30*/  CS2R R94, SRZ ;  /* 0x00000000005e7805 */ /* 0x000fe4000001ff00 */
[----:B------:R-:W-:-:S02]  /*4d40*/  CS2R R90, SRZ ;  /* 0x00000000005a7805 */ /* 0x000fc4000001ff00 */
[----:B------:R-:W-:Y:S02]  /*4d50*/  CS2R R86, SRZ ;  /* 0x0000000000567805 */ /* 0x000fe4000001ff00 */
[----:B------:R-:W-:Y:S02]  /*4d60*/  CS2R R82, SRZ ;  /* 0x0000000000527805 */ /* 0x000fe4000001ff00 */
[----:B------:R-:W-:Y:S02]  /*4d70*/  CS2R R78, SRZ ;  /* 0x00000000004e7805 */ /* 0x000fe4000001ff00 */
[----:B------:R-:W-:Y:S02]  /*4d80*/  CS2R R74, SRZ ;  /* 0x00000000004a7805 */ /* 0x000fe4000001ff00 */
[----:B------:R-:W-:Y:S02]  /*4d90*/  CS2R R70, SRZ ;  /* 0x0000000000467805 */ /* 0x000fe4000001ff00 */
[----:B------:R-:W-:-:S02]  /*4da0*/  CS2R R66, SRZ ;  /* 0x0000000000427805 */ /* 0x000fc4000001ff00 */
[----:B------:R-:W-:Y:S02]  /*4db0*/  CS2R R62, SRZ ;  /* 0x00000000003e7805 */ /* 0x000fe4000001ff00 */
[----:B------:R-:W-:Y:S02]  /*4dc0*/  CS2R R58, SRZ ;  /* 0x00000000003a7805 */ /* 0x000fe4000001ff00 */
[----:B------:R-:W-:Y:S02]  /*4dd0*/  CS2R R54, SRZ ;  /* 0x0000000000367805 */ /* 0x000fe4000001ff00 */
[----:B------:R-:W-:Y:S02]  /*4de0*/  CS2R R50, SRZ ;  /* 0x0000000000327805 */ /* 0x000fe4000001ff00 */
[----:B------:R-:W-:Y:S02]  /*4df0*/  MOV R230, UR4 ;  /* 0x0000000400e67c02 */ /* 0x000fe40008000f00 */
        /* <DEDUP_REMOVED lines=37> */
[----:B------:R-:W-:Y:S01]  /*5050*/  CS2R R24, SRZ ;  /* 0x0000000000187805 */ /* 0x000fe2000001ff00 */
[----:B------:R-:W-:-:S06]  /*5060*/  UMOV UR61, UR60 ;  /* 0x0000003c003d7c82 */ /* 0x000fcc0008000000 */
.L_x_24:
[----:B------:R-:W-:Y:S01]  /*5070*/  R2UR UR6, R230 ;  /* 0x00000000e60672ca */ /* 0x000fe200000e0000 */
[----:B------:R-:W-:-:S04]  /*5080*/  UIADD3 UR4, UR61, 0x1, URZ ;  /* 0x000000013d047890 */ /* 0x000fc8000fffe03f */
[----:B------:R-:W-:-:S04]  /*5090*/  UISETP.NE.AND UP0, UPT, UR4, 0x2, UPT ;  /* 0x000000020400788c */ /* 0x000fc8000bf05270 */
[----:B------:R-:W-:Y:S02]  /*50a0*/  USEL UR5, URZ, 0x1, UP0 ;  /* 0x000000013f057887 */ /* 0x000fe40008000000 */
[----:B------:R-:W-:Y:S02]  /*50b0*/  USEL UR60, UR4, URZ, UP0 ;  /* 0x0000003f043c7287 */ /* 0x000fe40008000000 */
[----:B------:R-:W-:-:S06]  /*50c0*/  ULOP3.LUT UR4, UR6, UR5, URZ, 0x3c, !UPT ;  /* 0x0000000506047292 */ /* 0x000fcc000f8e3c3f */
[----:B------:R-:W-:Y:S01]  /*50d0*/  IMAD.U32 R16, RZ, RZ, UR4 ;  /* 0x00000004ff107e24 */ /* 0x000fe2000f8e00ff */
[----:B------:R-:W-:Y:S06]  /*50e0*/  @!P0 BRA `(.L_x_16) ;  /* 0x0000000000048947 */ /* 0x000fec0003800000 */
[----:B------:R-:W-:Y:S01]  /*50f0*/  BPT.TRAP 0x1 ;  /* 0x000000040000795c */ /* 0x000fe20000300000 */
.L_x_16:
[----:B------:R-:W0:Y:S01]  /*5100*/  S2UR UR5, SR_CgaCtaId ;  /* 0x00000000000579c3 */ /* 0x000e220000008800 */
[----:B------:R-:W-:Y:S01]  /*5110*/  R2UR UR7, R16 ;  /* 0x00000000100772ca */ /* 0x000fe200000e0000 */
[----:B------:R-:W-:-:S12]  /*5120*/  UMOV UR4, 0x400 ;  /* 0x0000040000047882 */ /* 0x000fd80000000000 */
[----:B------:R-:W-:-:S05]  /*5130*/  IMAD.U32 R3, RZ, RZ, UR7 ;  /* 0x00000007ff037e24 */ /* 0x000fca000f8e00ff */
[----:B------:R-:W-:Y:S01]  /*5140*/  SHF.L.U32 R3, R3, 0x1f, RZ ;  /* 0x0000001f03037819 */ /* 0x000fe200000006ff */
[----:B0-----:R-:W-:-:S06]  /*5150*/  ULEA UR6, UR5, UR4, 0x18 ;  /* 0x0000000405067291 */ /* 0x001fcc000f8ec03f */
[----:B------:R-:W-:Y:S01]  /*5160*/  IMAD.U32 R231, RZ, RZ, UR6 ;  /* 0x00000006ffe77e24 */ /* 0x000fe2000f8e00ff */
[----:B------:R-:W-:-:S06]  /*5170*/  ULEA UR6, UR60, UR6, 0x3 ;  /* 0x000000063c067291 */ /* 0x000fcc000f8e183f */
[----:B------:R-:W-:-:S03]  /*5180*/  IMAD.U32 R223, RZ, RZ, UR6 ;  /* 0x00000006ffdf7e24 */ /* 0x000fc6000f8e00ff */
[----:B------:R0:W1:Y:S01]  /*5190*/  SYNCS.PHASECHK.TRANS64.TRYWAIT P2, [UR6+0x38830], R3 ;  /* 0x03883003ff0075a7 */ /* 0x0000620008040146 */
[----:B------:R-:W-:Y:S05]  /*51a0*/  @!P0 BRA `(.L_x_17) ;  /* 0x0000000000048947 */ /* 0x000fea0003800000 */
[----:B------:R-:W-:Y:S01]  /*51b0*/  BPT.TRAP 0x1 ;  /* 0x000000040000795c */ /* 0x000fe20000300000 */
.L_x_17:
[----:B-1----:R-:W-:Y:S05]  /*51c0*/  @P2 BRA `(.L_x_18) ;  /* 0x00000000000c2947 */ /* 0x002fea0003800000 */
[----:B------:R-:W-:-:S13]  /*51d0*/  R2UR UR4, R223 ;  /* 0x00000000df0472ca */ /* 0x000fda00000e0000 */
[----:B------:R-:W1:Y:S02]  /*51e0*/  SYNCS.PHASECHK.TRANS64.TRYWAIT P2, [UR4+0x38830], R3 ;  /* 0x03883003ff0075a7 */ /* 0x000e640008040144 */
[----:B-1----:R-:W-:Y:S05]  /*51f0*/  @!P2 BRA `(.L_x_19) ;  /* 0x000000b800e4a947 */ /* 0x002fea0003800000 */
.L_x_18:
[----:B------:R-:W-:Y:S01]  /*5200*/  R2UR UR4, R15 ;  /* 0x000000000f0472ca */ /* 0x000fe200000e0000 */
[----:B------:R-:W-:Y:S01]  /*5210*/  WARPGROUP.ARRIVE ;  /* 0x00000000000079c5 */ /* 0x000fe20000000000 */
[----:B------:R-:W-:Y:S01]  /*5220*/  R2UR UR18, R12 ;  /* 0x000000000c1272ca */ /* 0x000fe200000e0000 */
[----:B------:R-:W-:Y:S01]  /*5230*/  UMOV UR59, 0x40000040 ;  /* 0x40000040003b7882 */ /* 0x000fe20000000000 */
        /* <DEDUP_REMOVED lines=9> */
[----:B------:R-:W-:Y:S01]  /*52d0*/  UIMAD UR4, UR60, 0xa00, UR4 ;  /* 0x00000a003c0478a4 */ /* 0x000fe2000f8e0204 */
[-C--:B------:R-:W-:Y:S01]  /*52e0*/  FMUL.FTZ R24, R24, R2.reuse ;  /* 0x0000000218187220 */ /* 0x080fe20000410000 */
[----:B------:R-:W-:Y:S01]  /*52f0*/  UMOV UR56, UR18 ;  /* 0x0000001200387c82 */ /* 0x000fe20008000000 */
[----:B------:R-:W-:Y:S01]  /*5300*/  UMOV UR39, 0x40000040 ;  /* 0x4000004000277882 */ /* 0x000fe20000000000 */
[----:B------:R-:W-:Y:S01]  /*5310*/  UMOV UR57, UR19 ;  /* 0x0000001300397c82 */ /* 0x000fe20008000000 */
[----:B------:R-:W-:Y:S01]  /*5320*/  UIADD3 UR5, UR4, 0x80, URZ ;  /* 0x0000008004057890 */ /* 0x000fe2000fffe03f */
[-C--:B------:R-:W-:Y:S01]  /*5330*/  FMUL.FTZ R25, R25, R2.reuse ;  /* 0x0000000219197220 */ /* 0x080fe20000410000 */
[----:B------:R-:W-:Y:S01]  /*5340*/  UMOV UR58, UR4 ;  /* 0x00000004003a7c82 */ /* 0x000fe20008000000 */
[----:B------:R-:W-:Y:S01]  /*5350*/  UIADD3 UR6, UR4, 0x100, URZ ;  /* 0x0000010004067890 */ /* 0x000fe2000fffe03f */
[----:B------:R-:W-:Y:S01]  /*5360*/  HGMMA.64x16x16.F32.BF16 R184, gdesc[UR56], RZ, !UPT, gsb0 ;  /* 0x0020000038b879f0 */ /* 0x000fe2000c0018ff */
[----:B------:R-:W-:Y:S01]  /*5370*/  UMOV UR56, UR18 ;  /* 0x0000001200387c82 */ /* 0x000fe20008000000 */
[----:B------:R-:W-:Y:S01]  /*5380*/  UMOV UR57, UR19 ;  /* 0x0000001300397c82 */ /* 0x000fe20008000000 */
[----:B------:R-:W-:Y:S01]  /*5390*/  UMOV UR58, UR5 ;  /* 0x00000005003a7c82 */ /* 0x000fe20008000000 */
[----:B------:R-:W-:Y:S01]  /*53a0*/  UMOV UR59, 0x40000040 ;  /* 0x40000040003b7882 */ /* 0x000fe20000000000 */
[----:B------:R-:W-:Y:S01]  /*53b0*/  UIADD3 UR5, UR4, 0x180, URZ ;  /* 0x0000018004057890 */ /* 0x000fe2000fffe03f */
[-C--:B------:R-:W-:Y:S01]  /*53c0*/  FMUL.FTZ R28, R28, R2.reuse ;  /* 0x000000021c1c7220 */ /* 0x080fe20000410000 */
        /* <DEDUP_REMOVED lines=12> */
[----:B------:R-:W-:Y:S01]  /*5490*/  UMOV UR43, 0x40000040 ;  /* 0x40000040002b7882 */ /* 0x000fe20000000000 */
        /* <DEDUP_REMOVED lines=31> */
[----:B------:R-:W-:Y:S01]  /*5690*/  FMUL.FTZ R89, R89, R2 ;  /* 0x0000000259597220 */ /* 0x000fe20000410000 */
[----:B------:R-:W-:-:S02]  /*56a0*/  WARPGROUP.DEPBAR.LE gsb0, 0x0 ;  /* 0x00008000000079c5 */ /* 0x000fc40000010000 */
[----:B------:R-:W-:Y:S01]  /*56b0*/  WARPGROUP.ARRIVE ;  /* 0x00000000000079c5 */ /* 0x000fe20000000000 */
[-C--:B------:R-:W-:Y:S01]  /*56c0*/  FMUL.FTZ R92, R92, R2.reuse ;  /* 0x000000025c5c7220 */ /* 0x080fe20000410000 */
[-C--:B------:R-:W-:Y:S01]  /*56d0*/  FMUL.FTZ R93, R93, R2.reuse ;  /* 0x000000025d5d7220 */ /* 0x080fe20000410000 */
[-C--:B------:R-:W-:Y:S01]  /*56e0*/  FMUL.FTZ R96, R96, R2.reuse ;  /* 0x0000000260607220 */ /* 0x080fe20000410000 */
[-C--:B------:R-:W-:Y:S01]  /*56f0*/  FMUL.FTZ R97, R97, R2.reuse ;  /* 0x0000000261617220 */ /* 0x080fe20000410000 */
[-C--:B------:R-:W-:Y:S01]  /*5700*/  FMUL.FTZ R100, R100, R2.reuse ;  /* 0x0000000264647220 */ /* 0x080fe20000410000 */
[----:B------:R-:W-:Y:S01]  /*5710*/  HGMMA.64x16x16.F32.BF16 R176, gdesc[UR56], RZ, !UPT, gsb0 ;  /* 0x0020000038b079f0 */ /* 0x000fe2000c0018ff */
[----:B------:R-:W-:Y:S01]  /*5720*/  UMOV UR56, UR18 ;  /* 0x0000001200387c82 */ /* 0x000fe20008000000 */
[----:B------:R-:W-:Y:S01]  /*5730*/  UMOV UR57, UR19 ;  /* 0x0000001300397c82 */ /* 0x000fe20008000000 */
[----:B------:R-:W-:Y:S01]  /*5740*/  UMOV UR58, UR6 ;  /* 0x00000006003a7c82 */ /* 0x000fe20008000000 */
        /* <DEDUP_REMOVED lines=100> */
[----:B------:R-:W-:-:S06]  /*5d90*/  WARPGROUP.ARRIVE ;  /* 0x00000000000079c5 */ /* 0x000fcc0000000000 */
[----:B------:R-:W-:Y:S01]  /*5da0*/  HGMMA.64x16x16.F32.BF16 R160, gdesc[UR56], RZ, !UPT, gsb0 ;  /* 0x0020000038a079f0 */ /* 0x000fe2000c0018ff */
        /* <DEDUP_REMOVED lines=21> */
[----:B------:R-:W-:Y:S01]  /*5f00*/  UIADD3 UR5, UR4, 0x182, URZ ;  /* 0x0000018204057890 */ /* 0x000fe2000fffe03f */
        /* <DEDUP_REMOVED lines=65> */
[----:B------:R-:W-:Y:S01]  /*6320*/  UMOV UR11, 0x40000040 ;  /* 0x40000040000b7882 */ /* 0x000fe20000000000 */
[----:B------:R-:W-:Y:S01]  /*6330*/  UIADD3 UR6, UR4, 0x106, URZ ;  /* 0x0000010604067890 */ /* 0x000fe2000fffe03f */
        /* <DEDUP_REMOVED lines=32> */
[----:B------:R-:W-:Y:S02]  /*6540*/  UIADD3 UR10, UR4, 0x986, URZ ;  /* 0x00000986040a7890 */ /* 0x000fe4000fffe03f */
        /* <DEDUP_REMOVED lines=27> */
[----:B------:R-:W-:Y:S02]  /*6700*/  R2UR UR14, R6 ;  /* 0x00000000060e72ca */ /* 0x000fe400000e0000 */
[----:B------:R-:W-:-:S11]  /*6710*/  R2UR UR15, R7 ;  /* 0x00000000070f72ca */ /* 0x000fd600000e0000 */
[----:B------:R-:W-:Y:S02]  /*6720*/  UMOV UR56, UR14 ;  /* 0x0000000e00387c82 */ /* 0x000fe40008000000 */
[----:B------:R-:W-:Y:S01]  /*6730*/  UMOV UR57, UR15 ;  /* 0x0000000f00397c82 */ /* 0x000fe20008000000 */
        /* <DEDUP_REMOVED lines=266> */
[----:B------:R-:W-:-:S03]  /*77e0*/  UIADD3 UR6, UR4, 0x886, URZ ;  /* 0x0000088604067890 */ /* 0x000fc6000fffe03f */
[----:B------:R-:W-:Y:S01]  /*77f0*/  UMOV UR4, UR14 ;  /* 0x0000000e00047c82 */ /* 0x000fe20008000000 */
[----:B------:R-:W-:Y:S02]  /*7800*/  WARPGROUP.DEPBAR.LE gsb0, 0x0 ;  /* 0x00008000000079c5 */ /* 0x000fe40000010000 */
[----:B------:R-:W-:-:S06]  /*7810*/  WARPGROUP.ARRIVE ;  /* 0x00000000000079c5 */ /* 0x000fcc0000000000 */
[----:B------:R-:W-:Y:S03]  /*7820*/  HGMMA.64x16x16.F32.BF16 R152, gdesc[UR52], R152, gsb0 ;  /* 0x00200000349879f0 */ /* 0x000fe60008001898 */
        /* <DEDUP_REMOVED lines=16> */
[----:B------:R-:W-:Y:S01]  /*7930*/  UMOV UR7, 0x40000040 ;  /* 0x4000004000077882 */ /* 0x000fe20000000000 */
        /* <DEDUP_REMOVED lines=10> */
[----:B------:R-:W-:Y:S02]  /*79e0*/  WARPGROUP.DEPBAR.LE gsb0, 0x0 ;  /* 0x00008000000079c5 */ /* 0x000fe40000010000 */
[----:B------:R-:W-:-:S06]  /*79f0*/  WARPGROUP.ARRIVE ;  /* 0x00000000000079c5 */ /* 0x000fcc0000000000 */
[----:B------:R-:W-:Y:S03]  /*7a00*/  HGMMA.64x16x16.F32.BF16 R152, gdesc[UR4], R152, gsb0 ;  /* 0x00200000049879f0 */ /* 0x000fe60008001898 */
[----:B------:R-:W-:Y:S02]  /*7a10*/  WARPGROUP.DEPBAR.LE gsb0, 0x0 ;  /* 0x00008000000079c5 */ /* 0x000fe40000010000 */
[----:B------:R-:W-:Y:S05]  /*7a20*/  @!P0 BRA `(.L_x_20) ;  /* 0x0000000000048947 */ /* 0x000fea0003800000 */
[----:B------:R-:W-:Y:S01]  /*7a30*/  BPT.TRAP 0x1 ;  /* 0x000000040000795c */ /* 0x000fe20000300000 */
.L_x_20:
[----:B------:R-:W-:Y:S02]  /*7a40*/  R2UR UR4, R231 ;  /* 0x00000000e70472ca */ /* 0x000fe400000e0000 */
[----:B------:R-:W-:-:S11]  /*7a50*/  R2UR UR5, R230 ;  /* 0x00000000e60572ca */ /* 0x000fd600000e0000 */
[----:B------:R-:W-:Y:S02]  /*7a60*/  ULEA UR4, UR61, UR4, 0x3 ;  /* 0x000000043d047291 */ /* 0x000fe4000f8e183f */
[----:B------:R-:W-:-:S05]  /*7a70*/  IMAD.U32 R0, RZ, RZ, UR5 ;  /* 0x00000005ff007e24 */ /* 0x000fca000f8e00ff */
[----:B------:R-:W-:-:S04]  /*7a80*/  SHF.L.U32 R0, R0, 0x1f, RZ ;  /* 0x0000001f00007819 */ /* 0x000fc800000006ff */
[----:B------:R2:W3:Y:S01]  /*7a90*/  SYNCS.PHASECHK.TRANS64.TRYWAIT P2, [UR4+0x38850], R0 ;  /* 0x03885000ff0075a7 */ /* 0x0004e20008040144 */
[----:B------:R-:W-:Y:S05]  /*7aa0*/  @!P0 BRA `(.L_x_21) ;  /* 0x0000000000048947 */ /* 0x000fea0003800000 */
[----:B------:R-:W-:Y:S01]  /*7ab0*/  BPT.TRAP 0x1 ;  /* 0x000000040000795c */ /* 0x000fe20000300000 */
.L_x_21:
[----:B---3--:R-:W-:Y:S05]  /*7ac0*/  @P2 BRA `(.L_x_22) ;  /* 0x0000000000082947 */ /* 0x008fea0003800000 */
[----:B------:R-:W3:Y:S02]  /*7ad0*/  SYNCS.PHASECHK.TRANS64.TRYWAIT P2, [UR4+0x38850], R0 ;  /* 0x03885000ff0075a7 */ /* 0x000ee40008040144 */
[----:B---3--:R-:W-:Y:S05]  /*7ae0*/  @!P2 BRA `(.L_x_23) ;  /* 0x0000009000c4a947 */ /* 0x008fea0003800000 */
.L_x_22:
[----:B------:R-:W-:Y:S01]  /*7af0*/  R2UR UR5, R231 ;  /* 0x00000000e70572ca */ /* 0x000fe200000e0000 */
[----:B------:R-:W-:Y:S01]  /*7b00*/  WARPGROUP.ARRIVE ;  /* 0x00000000000079c5 */ /* 0x000fe20000000000 */
[----:B------:R-:W-:Y:S01]  /*7b10*/  UMOV UR7, 0x40000040 ;  /* 0x4000004000077882 */ /* 0x000fe20000000000 */
[----:B0-2---:R-:W-:Y:S01]  /*7b20*/  FMNMX.FTZ R0, R184, R21, !PT ;  /* 0x00000015b8007209 */ /* 0x005fe20007810000 */
[----:B------:R-:W-:Y:S01]  /*7b30*/  ULDC UR10, c[0x0][0x988] ;  /* 0x00026200000a7ab9 */ /* 0x000fe20000000800 */
[----:B------:R-:W-:Y:S02]  /*7b40*/  R2UR UR11, R223 ;  /* 0x00000000df0b72ca */ /* 0x000fe400000e0000 */
[----:B-1----:R-:W-:-:S04]  /*7b50*/  FMNMX.FTZ R3, R185, R0, !PT ;  /* 0x00000000b9037209 */ /* 0x002fc80007810000 */
[----:B------:R-:W-:Y:S02]  /*7b60*/  FMNMX.FTZ R0, R188, R3, !PT ;  /* 0x00000003bc007209 */ /* 0x000fe40007810000 */
[----:B------:R-:W-:Y:S02]  /*7b70*/  UIADD3 UR5, UR5, 0x400, URZ ;  /* 0x0000040005057890 */ /* 0x000fe4000fffe03f */
[----:B------:R-:W-:Y:S02]  /*7b80*/  FMNMX.FTZ R3, R189, R0, !PT ;  /* 0x00000000bd037209 */ /* 0x000fe40007810000 */
[----:B------:R-:W-:Y:S02]  /*7b90*/  USHF.R.U32.HI UR5, URZ, 0x4, UR5 ;  /* 0x000000043f057899 */ /* 0x000fe40008011605 */
[----:B------:R-:W-:Y:S02]  /*7ba0*/  FMNMX.FTZ R0, R176, R3, !PT ;  /* 0x00000003b0007209 */ /* 0x000fe40007810000 */
[----:B------:R-:W-:-:S02]  /*7bb0*/  ULOP3.LUT UR5, UR5, 0x3fff, URZ, 0xc0, !UPT ;  /* 0x00003fff05057892 */ /* 0x000fc4000f8ec03f */
[----:B------:R-:W-:Y:S02]  /*7bc0*/  FMNMX.FTZ R3, R177, R0, !PT ;  /* 0x00000000b1037209 */ /* 0x000fe40007810000 */
[----:B------:R-:W-:Y:S02]  /*7bd0*/  ULOP3.LUT UR5, UR5, 0x2800000, URZ, 0xfc, !UPT ;  /* 0x0280000005057892 */ /* 0x000fe4000f8efc3f */
[----:B------:R-:W-:Y:S02]  /*7be0*/  FMNMX.FTZ R0, R180, R3, !PT ;  /* 0x00000003b4007209 */ /* 0x000fe40007810000 */
[----:B------:R-:W-:Y:S02]  /*7bf0*/  UIMAD UR5, UR61, 0xa00, UR5 ;  /* 0x00000a003d0578a4 */ /* 0x000fe4000f8e0205 */
[----:B------:R-:W-:Y:S01]  /*7c00*/  FMNMX.FTZ R3, R181, R0, !PT ;  /* 0x00000000b5037209 */ /* 0x000fe20007810000 */
[----:B------:R-:W-:-:S03]  /*7c10*/  UMOV UR61, UR60 ;  /* 0x0000003c003d7c82 */ /* 0x000fc60008000000 */
[----:B------:R-:W-:Y:S01]  /*7c20*/  FMNMX.FTZ R0, R168, R3, !PT ;  /* 0x00000003a8007209 */ /* 0x000fe20007810000 */
[----:B------:R-:W-:Y:S02]  /*7c30*/  UMOV UR6, UR5 ;  /* 0x0000000500067c82 */ /* 0x000fe40008000000 */
[----:B------:R-:W-:Y:S01]  /*7c40*/  HGMMA.64x256x16.F32.BF16 R24, R208, gdesc[UR4].tnspB, R24, gsb0 ;  /* 0x43e00004d0187df0 */ /* 0x000fe20008001818 */
[----:B------:R-:W-:Y:S01]  /*7c50*/  UIADD3 UR6, UR5, 0x80, URZ ;  /* 0x0000008005067890 */ /* 0x000fe2000fffe03f */
[----:B------:R-:W-:Y:S01]  /*7c60*/  FMNMX.FTZ R3, R169, R0, !PT ;  /* 0x00000000a9037209 */ /* 0x000fe20007810000 */
[----:B------:R-:W-:-:S03]  /*7c70*/  UMOV UR7, 0x40000040 ;  /* 0x4000004000077882 */ /* 0x000fc60000000000 */
[----:B------:R-:W-:-:S04]  /*7c80*/  FMNMX.FTZ R0, R172, R3, !PT ;  /* 0x00000003ac007209 */ /* 0x000fc80007810000 */
        /* <DEDUP_REMOVED lines=8> */
[----:B------:R-:W-:Y:S02]  /*7d10*/  FMNMX.FTZ R2, R157, R0, !PT ;  /* 0x000000009d027209 */ /* 0x000fe40007810000 */
[----:B------:R-:W-:-:S03]  /*7d20*/  FMNMX.FTZ R0, R186, R20, !PT ;  /* 0x00000014ba007209 */ /* 0x000fc60007810000 */
[----:B------:R-:W0:Y:S01]  /*7d30*/  SHFL.BFLY PT, R3, R2, 0x2, 0x1f ;  /* 0x0c401f0002037f89 */ /* 0x000e2200000e0000 */
[----:B------:R-:W-:Y:S02]  /*7d40*/  WARPGROUP.DEPBAR.LE gsb0, 0x0 ;  /* 0x00008000000079c5 */ /* 0x000fe40000010000 */
[----:B------:R-:W-:-:S06]  /*7d50*/  WARPGROUP.ARRIVE ;  /* 0x00000000000079c5 */ /* 0x000fcc0000000000 */
[----:B------:R-:W-:Y:S01]  /*7d60*/  HGMMA.64x256x16.F32.BF16 R24, R204, gdesc[UR4].tnspB, R24, gsb0 ;  /* 0x43e00004cc187df0 */ /* 0x000fe20008001818 */
[----:B------:R-:W-:Y:S01]  /*7d70*/  UIADD3 UR6, UR5, 0x100, URZ ;  /* 0x0000010005067890 */ /* 0x000fe2000fffe03f */
[----:B------:R-:W-:Y:S01]  /*7d80*/  UMOV UR7, 0x40000040 ;  /* 0x4000004000077882 */ /* 0x000fe20000000000 */
[----:B------:R-:W-:Y:S02]  /*7d90*/  WARPGROUP.DEPBAR.LE gsb0, 0x0 ;  /* 0x00008000000079c5 */ /* 0x000fe40000010000 */
[----:B------:R-:W-:-:S15]  /*7da0*/  WARPGROUP.ARRIVE ;  /* 0x00000000000079c5 */ /* 0x000fde0000000000 */
[----:B------:R-:W-:-:S08]  /*7db0*/  NOP ;  /* 0x0000000000007918 */ /* 0x000fd00000000000 */
[----:B------:R-:W-:Y:S01]  /*7dc0*/  HGMMA.64x256x16.F32.BF16 R24, R200, gdesc[UR4].tnspB, R24, gsb0 ;  /* 0x43e00004c8187df0 */ /* 0x000fe20008001818 */
[----:B------:R-:W-:Y:S01]  /*7dd0*/  UIADD3 UR6, UR5, 0x180, URZ ;  /* 0x0000018005067890 */ /* 0x000fe2000fffe03f */
[----:B------:R-:W-:Y:S01]  /*7de0*/  UMOV UR7, 0x40000040 ;  /* 0x4000004000077882 */ /* 0x000fe20000000000 */
[----:B------:R-:W-:Y:S02]  /*7df0*/  WARPGROUP.DEPBAR.LE gsb0, 0x0 ;  /* 0x00008000000079c5 */ /* 0x000fe40000010000 */
[----:B------:R-:W-:Y:S01]  /*7e00*/  WARPGROUP.ARRIVE ;  /* 0x00000000000079c5 */ /* 0x000fe20000000000 */
[----:B0-----:R-:W-:-:S15]  /*7e10*/  FMNMX.FTZ R200, R2, R3, !PT ;  /* 0x0000000302c87209 */ /* 0x001fde0007810000 */
[----:B------:R-:W-:-:S07]  /*7e20*/  NOP ;  /* 0x0000000000007918 */ /* 0x000fce0000000000 */
[----:B------:R-:W-:Y:S01]  /*7e30*/  HGMMA.64x256x16.F32.BF16 R24, R196, gdesc[UR4].tnspB, R24, gsb0 ;  /* 0x43e00004c4187df0 */ /* 0x000fe20008001818 */
[----:B------:R-:W0:Y:S01]  /*7e40*/  SHFL.BFLY PT, R3, R200, 0x1, 0x1f ;  /* 0x0c201f00c8037f89 */ /* 0x000e2200000e0000 */
[----:B------:R-:W-:Y:S01]  /*7e50*/  UIADD3 UR6, UR5, 0x200, URZ ;  /* 0x0000020005067890 */ /* 0x000fe2000fffe03f */
[----:B------:R-:W-:Y:S01]  /*7e60*/  R2UR UR5, R222 ;  /* 0x00000000de0572ca */ /* 0x000fe200000e0000 */
[----:B------:R-:W-:-:S12]  /*7e70*/  UMOV UR7, 0x40000040 ;  /* 0x4000004000077882 */ /* 0x000fd80000000000 */
[----:B------:R-:W-:Y:S02]  /*7e80*/  ISETP.LT.AND P2, PT, RZ, UR5, PT ;  /* 0x00000005ff007c0c */ /* 0x000fe4000bf41270 */
[----:B0-----:R-:W-:Y:S02]  /*7e90*/  FMNMX.FTZ R4, R200, R3, !PT ;  /* 0x00000003c8047209 */ /* 0x001fe40007810000 */
[----:B------:R-:W-:-:S03]  /*7ea0*/  FMNMX.FTZ R3, R187, R0, !PT ;  /* 0x00000000bb037209 */ /* 0x000fc60007810000 */
[C---:B------:R-:W-:Y:S01]  /*7eb0*/  FMUL.FTZ R0, R4.reuse, UR10 ;  /* 0x0000000a04007c20 */ /* 0x040fe20008410000 */
[----:B------:R-:W-:-:S03]  /*7ec0*/  FADD.FTZ R21, -R4, R21 ;  /* 0x0000001504157221 */ /* 0x000fc60000010100 */
[--C-:B------:R-:W-:Y:S01]  /*7ed0*/  FFMA.FTZ R204, R176, UR10, -R0.reuse ;  /* 0x0000000ab0cc7c23 */ /* 0x100fe20008010800 */
[----:B------:R-:W-:Y:S01]  /*7ee0*/  FMUL.FTZ R21, R21, UR10 ;  /* 0x0000000a15157c20 */ /* 0x000fe20008410000 */
[--C-:B------:R-:W-:Y:S01]  /*7ef0*/  FFMA.FTZ R208, R185, UR10, -R0.reuse ;  /* 0x0000000ab9d07c23 */ /* 0x100fe20008010800 */
[--C-:B------:R-:W-:Y:S01]  /*7f00*/  FFMA.FTZ R185, R177, UR10, -R0.reuse ;  /* 0x0000000ab1b97c23 */ /* 0x100fe20008010800 */
[--C-:B------:R-:W-:Y:S01]  /*7f10*/  FFMA.FTZ R177, R181, UR10, -R0.reuse ;  /* 0x0000000ab5b17c23 */ /* 0x100fe20008010800 */
[----:B------:R0:W-:Y:S01]  /*7f20*/  MUFU.EX2 R2, R21 ;  /* 0x0000001500027308 */ /* 0x0001e20000000800 */
[--C-:B------:R-:W-:Y:S01]  /*7f30*/  FFMA.FTZ R181, R161, UR10, -R0.reuse ;  /* 0x0000000aa1b57c23 */ /* 0x100fe20008010800 */
[--C-:B------:R-:W-:Y:S01]  /*7f40*/  FFMA.FTZ R210, R188, UR10, -R0.reuse ;  /* 0x0000000abcd27c23 */ /* 0x100fe20008010800 */
[--C-:B------:R-:W-:Y:S01]  /*7f50*/  FFMA.FTZ R189, R189, UR10, -R0.reuse ;  /* 0x0000000abdbd7c23 */ /* 0x100fe20008010800 */
[--C-:B------:R-:W-:Y:S01]  /*7f60*/  FFMA.FTZ R206, R180, UR10, -R0.reuse ;  /* 0x0000000ab4ce7c23 */ /* 0x100fe20008010800 */
[--C-:B------:R-:W-:Y:S01]  /*7f70*/  FFMA.FTZ R200, R168, UR10, -R0.reuse ;  /* 0x0000000aa8c87c23 */ /* 0x100fe20008010800 */
[--C-:B------:R-:W-:Y:S01]  /*7f80*/  FFMA.FTZ R169, R169, UR10, -R0.reuse ;  /* 0x0000000aa9a97c23 */ /* 0x100fe20008010800 */
[--C-:B------:R-:W-:Y:S01]  /*7f90*/  FFMA.FTZ R202, R172, UR10, -R0.reuse ;  /* 0x0000000aacca7c23 */ /* 0x100fe20008010800 */
[--C-:B------:R-:W-:Y:S01]  /*7fa0*/  FFMA.FTZ R173, R173, UR10, -R0.reuse ;  /* 0x0000000aadad7c23 */ /* 0x100fe20008010800 */
[--C-:B0-----:R-:W-:Y:S01]  /*7fb0*/  FFMA.FTZ R21, R152, UR10, -R0.reuse ;  /* 0x0000000a98157c23 */ /* 0x101fe20008010800 */
[--C-:B------:R-:W-:Y:S01]  /*7fc0*/  FFMA.FTZ R152, R153, UR10, -R0.reuse ;  /* 0x0000000a99987c23 */ /* 0x100fe20008010800 */
[--C-:B------:R-:W-:Y:S01]  /*7fd0*/  FFMA.FTZ R161, R165, UR10, -R0.reuse ;  /* 0x0000000aa5a17c23 */ /* 0x100fe20008010800 */
[--C-:B------:R-:W-:Y:S01]  /*7fe0*/  FFMA.FTZ R153, R156, UR10, -R0.reuse ;  /* 0x0000000a9c997c23 */ /* 0x100fe20008010800 */
[----:B------:R-:W-:Y:S01]  /*7ff0*/  FFMA.FTZ R157, R157, UR10, -R0 ;  /* 0x0000000a9d9d7c23 */ /* 0x000fe20008010800 */
[----:B------:R-:W-:Y:S08]  /*8000*/  MUFU.EX2 R208, R208 ;  /* 0x000000d000d07308 */ /* 0x000ff00000000800 */
        /* <DEDUP_REMOVED lines=14> */
[----:B------:R-:W-:Y:S01]  /*80f0*/  MUFU.EX2 R153, R153 ;  /* 0x0000009900997308 */ /* 0x000fe20000000800 */
[----:B------:R-:W-:-:S02]  /*8100*/  WARPGROUP.DEPBAR.LE gsb0, 0x0 ;  /* 0x00008000000079c5 */ /* 0x000fc40000010000 */
[----:B------:R-:W-:Y:S01]  /*8110*/  WARPGROUP.ARRIVE ;  /* 0x00000000000079c5 */ /* 0x000fe20000000000 */
[----:B------:R-:W-:Y:S01]  /*8120*/  FMNMX.FTZ R196, R190, R3, !PT ;  /* 0x00000003bec47209 */ /* 0x000fe20007810000 */
[--C-:B------:R-:W-:Y:S01]  /*8130*/  FFMA.FTZ R197, R184, UR10, -R0.reuse ;  /* 0x0000000ab8c57c23 */ /* 0x100fe20008010800 */
[--C-:B------:R-:W-:Y:S02]  /*8140*/  FFMA.FTZ R198, R164, UR10, -R0.reuse ;  /* 0x0000000aa4c67c23 */ /* 0x100fe40008010800 */
[----:B------:R-:W-:Y:S01]  /*8150*/  FMNMX.FTZ R3, R191, R196, !PT ;  /* 0x000000c4bf037209 */ /* 0x000fe20007810000 */
[----:B------:R-:W-:Y:S01]  /*8160*/  HGMMA.64x256x16.F32.BF16 R24, R192, gdesc[UR4].tnspB, R24, gsb0 ;  /* 0x43e00004c0187df0 */ /* 0x000fe20008001818 */
[----:B------:R-:W-:Y:S01]  /*8170*/  FFMA.FTZ R196, R160, UR10, -R0 ;  /* 0x0000000aa0c47c23 */ /* 0x000fe20008010800 */
[----:B------:R-:W-:Y:S01]  /*8180*/  MUFU.EX2 R197, R197 ;  /* 0x000000c500c57308 */ /* 0x000fe20000000800 */
[----:B------:R-:W-:-:S04]  /*8190*/  FMNMX.FTZ R184, R178, R3, !PT ;  /* 0x00000003b2b87209 */ /* 0x000fc80007810000 */
[----:B------:R-:W-:-:S03]  /*81a0*/  FMNMX.FTZ R3, R179, R184, !PT ;  /* 0x000000b8b3037209 */ /* 0x000fc60007810000 */
[----:B------:R-:W-:Y:S01]  /*81b0*/  MUFU.EX2 R196, R196 ;  /* 0x000000c400c47308 */ /* 0x000fe20000000800 */
[----:B------:R-:W-:-:S04]  /*81c0*/  FMNMX.FTZ R184, R182, R3, !PT ;  /* 0x00000003b6b87209 */ /* 0x000fc80007810000 */
[----:B------:R-:W-:-:S03]  /*81d0*/  FMNMX.FTZ R3, R183, R184, !PT ;  /* 0x000000b8b7037209 */ /* 0x000fc60007810000 */
[----:B------:R-:W-:Y:S01]  /*81e0*/  MUFU.EX2 R198, R198 ;  /* 0x000000c600c67308 */ /* 0x000fe20000000800 */
        /* <DEDUP_REMOVED lines=11> */
[----:B------:R-:W-:-:S05]  /*82a0*/  FMNMX.FTZ R176, R159, R176, !PT ;  /* 0x000000b09fb07209 */ /* 0x000fca0007810000 */
[----:B------:R-:W0:Y:S02]  /*82b0*/  SHFL.BFLY PT, R3, R176, 0x2, 0x1f ;  /* 0x0c401f00b0037f89 */ /* 0x000e2400000e0000 */
[----:B0-----:R-:W-:-:S05]  /*82c0*/  FMNMX.FTZ R3, R176, R3, !PT ;  /* 0x00000003b0037209 */ /* 0x001fca0007810000 */
[----:B------:R-:W0:Y:S02]  /*82d0*/  SHFL.BFLY PT, R160, R3, 0x1, 0x1f ;  /* 0x0c201f0003a07f89 */ /* 0x000e2400000e0000 */
[----:B0-----:R-:W-:-:S05]  /*82e0*/  FMNMX.FTZ R3, R3, R160, !PT ;  /* 0x000000a003037209 */ /* 0x001fca0007810000 */
[C---:B------:R-:W-:Y:S01]  /*82f0*/  FADD.FTZ R0, -R3.reuse, R20 ;  /* 0x0000001403007221 */ /* 0x040fe20000010100 */
[----:B------:R-:W-:Y:S01]  /*8300*/  FMUL.FTZ R156, R3, UR10 ;  /* 0x0000000a039c7c20 */ /* 0x000fe20008410000 */
[----:B------:R0:W-:Y:S02]  /*8310*/  MUFU.EX2 R20, R157 ;  /* 0x0000009d00147308 */ /* 0x0001e40000000800 */
[----:B------:R-:W-:Y:S01]  /*8320*/  FMUL.FTZ R0, R0, UR10 ;  /* 0x0000000a00007c20 */ /* 0x000fe20008410000 */
[--C-:B------:R-:W-:Y:S01]  /*8330*/  FFMA.FTZ R209, R186, UR10, -R156.reuse ;  /* 0x0000000abad17c23 */ /* 0x100fe2000801089c */
[--C-:B------:R-:W-:Y:S01]  /*8340*/  FFMA.FTZ R160, R187, UR10, -R156.reuse ;  /* 0x0000000abba07c23 */ /* 0x100fe2000801089c */
[--C-:B------:R-:W-:Y:S01]  /*8350*/  FFMA.FTZ R211, R190, UR10, -R156.reuse ;  /* 0x0000000abed37c23 */ /* 0x100fe2000801089c */
[--C-:B------:R-:W-:Y:S01]  /*8360*/  FFMA.FTZ R164, R191, UR10, -R156.reuse ;  /* 0x0000000abfa47c23 */ /* 0x100fe2000801089c */
[----:B------:R-:W-:Y:S01]  /*8370*/  FFMA.FTZ R205, R178, UR10, -R156 ;  /* 0x0000000ab2cd7c23 */ /* 0x000fe2000801089c */
[----:B------:R-:W-:Y:S01]  /*8380*/  MUFU.EX2 R0, R0 ;  /* 0x0000000000007308 */ /* 0x000fe20000000800 */
[----:B0-----:R-:W-:-:S02]  /*8390*/  IMAD.U32 R157, RZ, RZ, UR11 ;  /* 0x0000000bff9d7e24 */ /* 0x001fc4000f8e00ff */
[--C-:B------:R-:W-:Y:S01]  /*83a0*/  FFMA.FTZ R168, R179, UR10, -R156.reuse ;  /* 0x0000000ab3a87c23 */ /* 0x100fe2000801089c */
[--C-:B------:R-:W-:Y:S01]  /*83b0*/  FFMA.FTZ R207, R182, UR10, -R156.reuse ;  /* 0x0000000ab6cf7c23 */ /* 0x100fe2000801089c */
[--C-:B------:R-:W-:Y:S01]  /*83c0*/  FFMA.FTZ R172, R183, UR10, -R156.reuse ;  /* 0x0000000ab7ac7c23 */ /* 0x100fe2000801089c */
[----:B------:R-:W-:Y:S02]  /*83d0*/  @!P1 VIADD R157, R157, 0x38840 ;  /* 0x000388409d9d9836 */ /* 0x000fe40000000000 */
[--C-:B------:R-:W-:Y:S01]  /*83e0*/  FFMA.FTZ R201, R170, UR10, -R156.reuse ;  /* 0x0000000aaac97c23 */ /* 0x100fe2000801089c */
[--C-:B------:R-:W-:Y:S01]  /*83f0*/  FFMA.FTZ R162, R162, UR10, -R156.reuse ;  /* 0x0000000aa2a27c23 */ /* 0x100fe2000801089c */
[----:B------:R-:W0:Y:S01]  /*8400*/  MUFU.EX2 R209, R209 ;  /* 0x000000d100d17308 */ /* 0x000e220000000800 */
[--C-:B------:R-:W-:Y:S01]  /*8410*/  FFMA.FTZ R199, R166, UR10, -R156.reuse ;  /* 0x0000000aa6c77c23 */ /* 0x100fe2000801089c */
[----:B------:R-:W-:Y:S01]  /*8420*/  @!P1 PRMT R157, RZ, 0x654, R157 ;  /* 0x00000654ff9d9816 */ /* 0x000fe2000000009d */
[--C-:B------:R-:W-:Y:S01]  /*8430*/  FFMA.FTZ R170, R171, UR10, -R156.reuse ;  /* 0x0000000aabaa7c23 */ /* 0x100fe2000801089c */
[--C-:B------:R-:W-:Y:S01]  /*8440*/  FFMA.FTZ R203, R174, UR10, -R156.reuse ;  /* 0x0000000aaecb7c23 */ /* 0x100fe2000801089c */
[--C-:B------:R-:W-:Y:S01]  /*8450*/  FFMA.FTZ R174, R175, UR10, -R156.reuse ;  /* 0x0000000aafae7c23 */ /* 0x100fe2000801089c */
[--C-:B------:R-:W-:Y:S01]  /*8460*/  FFMA.FTZ R167, R167, UR10, -R156.reuse ;  /* 0x0000000aa7a77c23 */ /* 0x100fe2000801089c */
[--C-:B------:R-:W-:Y:S01]  /*8470*/  FFMA.FTZ R155, R155, UR10, -R156.reuse ;  /* 0x0000000a9b9b7c23 */ /* 0x100fe2000801089c */
[----:B------:R-:W1:Y:S01]  /*8480*/  MUFU.EX2 R160, R160 ;  /* 0x000000a000a07308 */ /* 0x000e620000000800 */
[----:B------:R-:W-:Y:S01]  /*8490*/  FFMA.FTZ R158, R158, UR10, -R156 ;  /* 0x0000000a9e9e7c23 */ /* 0x000fe2000801089c */
[----:B------:R-:W-:Y:S01]  /*84a0*/  IMAD.U32 R171, RZ, RZ, UR4 ;  /* 0x00000004ffab7e24 */ /* 0x000fe2000f8e00ff */
[----:B------:R-:W-:Y:S01]  /*84b0*/  UIADD3 UR4, UR5, -0x1, URZ ;  /* 0xffffffff05047890 */ /* 0x000fe2000fffe03f */
[----:B------:R-:W-:-:S02]  /*84c0*/  R2UR UR5, R16 ;  /* 0x00000000100572ca */ /* 0x000fc400000e0000 */
[----:B------:R-:W-:Y:S02]  /*84d0*/  @!P1 VIADD R171, R171, 0x38860 ;  /* 0x00038860abab9836 */ /* 0x000fe40000000000 */
[----:B------:R-:W2:Y:S01]  /*84e0*/  MUFU.EX2 R211, R211 ;  /* 0x000000d300d37308 */ /* 0x000ea20000000800 */
[----:B0-----:R-:W-:Y:S01]  /*84f0*/  FFMA.FTZ R165, R0, R5, R209 ;  /* 0x0000000500a57223 */ /* 0x001fe200000100d1 */
[----:B------:R-:W-:Y:S01]  /*8500*/  IMAD.U32 R222, RZ, RZ, UR4 ;  /* 0x00000004ffde7e24 */ /* 0x000fe2000f8e00ff */
[----:B------:R-:W-:-:S05]  /*8510*/  @!P1 PRMT R171, RZ, 0x654, R171 ;  /* 0x00000654ffab9816 */ /* 0x000fca00000000ab */
[----:B------:R-:W0:Y:S01]  /*8520*/  MUFU.EX2 R164, R164 ;  /* 0x000000a400a47308 */ /* 0x000e220000000800 */
[C---:B-1----:R-:W-:Y:S01]  /*8530*/  FADD.FTZ R176, R160.reuse, R165 ;  /* 0x000000a5a0b07221 */ /* 0x042fe20000010000 */
[----:B------:R-:W-:Y:S01]  /*8540*/  F2FP.BF16.F32.PACK_AB R209, R160, R209 ;  /* 0x000000d1a0d1723e */ /* 0x000fe200000010ff */
[----:B------:R-:W-:-:S05]  /*8550*/  IMAD.U32 R230, RZ, RZ, UR5 ;  /* 0x00000005ffe67e24 */ /* 0x000fca000f8e00ff */
[----:B------:R-:W1:Y:S08]  /*8560*/  MUFU.EX2 R205, R205 ;  /* 0x000000cd00cd7308 */ /* 0x000e700000000800 */
[----:B------:R-:W3:Y:S08]  /*8570*/  MUFU.EX2 R168, R168 ;  /* 0x000000a800a87308 */ /* 0x000ef00000000800 */
[----:B------:R-:W4:Y:S08]  /*8580*/  MUFU.EX2 R207, R207 ;  /* 0x000000cf00cf7308 */ /* 0x000f300000000800 */
[----:B------:R-:W-:Y:S08]  /*8590*/  MUFU.EX2 R172, R172 ;  /* 0x000000ac00ac7308 */ /* 0x000ff00000000800 */
[----:B------:R5:W-:Y:S08]  /*85a0*/  MUFU.EX2 R5, R162 ;  /* 0x000000a200057308 */ /* 0x000bf00000000800 */
[----:B------:R-:W-:Y:S08]  /*85b0*/  MUFU.EX2 R201, R201 ;  /* 0x000000c900c97308 */ /* 0x000ff00000000800 */
[----:B------:R-:W-:Y:S08]  /*85c0*/  MUFU.EX2 R170, R170 ;  /* 0x000000aa00aa7308 */ /* 0x000ff00000000800 */
[----:B------:R-:W-:Y:S08]  /*85d0*/  MUFU.EX2 R203, R203 ;  /* 0x000000cb00cb7308 */ /* 0x000ff00000000800 */
[----:B------:R-:W-:Y:S08]  /*85e0*/  MUFU.EX2 R174, R174 ;  /* 0x000000ae00ae7308 */ /* 0x000ff00000000800 */
[----:B------:R-:W-:Y:S08]  /*85f0*/  MUFU.EX2 R199, R199 ;  /* 0x000000c700c77308 */ /* 0x000ff00000000800 */
[----:B------:R-:W-:Y:S01]  /*8600*/  MUFU.EX2 R158, R158 ;  /* 0x0000009e009e7308 */ /* 0x000fe20000000800 */
[----:B------:R-:W-:-:S02]  /*8610*/  WARPGROUP.DEPBAR.LE gsb0, 0x0 ;  /* 0x00008000000079c5 */ /* 0x000fc40000010000 */
[----:B------:R2:W-:Y:S05]  /*8620*/  @!P1 SYNCS.ARRIVE.TRANS64.RED.A1T0 RZ, [R157+URZ], RZ ;  /* 0x000000ff9dff99a7 */ /* 0x0005ea000810043f */
[----:B------:R-:W-:Y:S01]  /*8630*/  MUFU.EX2 R193, R155 ;  /* 0x0000009b00c17308 */ /* 0x000fe20000000800 */
[----:B------:R-:W-:Y:S02]  /*8640*/  F2FP.BF16.F32.PACK_AB R192, R152, R21 ;  /* 0x0000001598c0723e */ /* 0x000fe400000010ff */
[----:B------:R-:W-:Y:S01]  /*8650*/  F2FP.BF16.F32.PACK_AB R194, R20, R153 ;  /* 0x0000009914c2723e */ /* 0x000fe200000010ff */
[----:B--2---:R-:W-:Y:S01]  /*8660*/  FFMA.FTZ R157, R2, R14, R197 ;  /* 0x0000000e029d7223 */ /* 0x004fe200000100c5 */
[----:B------:R-:W-:Y:S01]  /*8670*/  FFMA.FTZ R14, R163, UR10, -R156 ;  /* 0x0000000aa30e7c23 */ /* 0x000fe2000801089c */
[----:B------:R2:W-:Y:S02]  /*8680*/  @!P1 SYNCS.ARRIVE.TRANS64.RED.A1T0 RZ, [R171+URZ], RZ ;  /* 0x000000ffabff99a7 */ /* 0x0005e4000810043f */
[C---:B------:R-:W-:Y:S01]  /*8690*/  FADD.FTZ R157, R208.reuse, R157 ;  /* 0x0000009dd09d7221 */ /* 0x040fe20000010000 */
[----:B------:R-:W-:-:S02]  /*86a0*/  F2FP.BF16.F32.PACK_AB R208, R208, R197 ;  /* 0x000000c5d0d0723e */ /* 0x000fc400000010ff */
[----:B------:R-:W2:Y:S01]  /*86b0*/  MUFU.EX2 R14, R14 ;  /* 0x0000000e000e7308 */ /* 0x000ea20000000800 */
[----:B------:R-:W-:Y:S01]  /*86c0*/  FADD.FTZ R178, R210, R157 ;  /* 0x0000009dd2b27221 */ /* 0x000fe20000010000 */
[----:B------:R-:W-:Y:S01]  /*86d0*/  FADD.FTZ R157, R211, R176 ;  /* 0x000000b0d39d7221 */ /* 0x000fe20000010000 */
[C---:B0-----:R-:W-:Y:S02]  /*86e0*/  F2FP.BF16.F32.PACK_AB R211, R164.reuse, R211 ;  /* 0x000000d3a4d3723e */ /* 0x041fe400000010ff */
[----:B------:R-:W-:Y:S01]  /*86f0*/  FADD.FTZ R163, R189, R178 ;  /* 0x000000b2bda37221 */ /* 0x000fe20000010000 */
[----:B------:R-:W-:Y:S01]  /*8700*/  FADD.FTZ R166, R164, R157 ;  /* 0x0000009da4a67221 */ /* 0x000fe20000010000 */
[--C-:B------:R-:W-:Y:S01]  /*8710*/  FFMA.FTZ R157, R154, UR10, -R156.reuse ;  /* 0x0000000a9a9d7c23 */ /* 0x100fe2000801089c */
[----:B------:R-:W-:Y:S01]  /*8720*/  FFMA.FTZ R156, R159, UR10, -R156 ;  /* 0x0000000a9f9c7c23 */ /* 0x000fe2000801089c */
[----:B-----5:R-:W-:Y:S01]  /*8730*/  FADD.FTZ R162, R204, R163 ;  /* 0x000000a3cca27221 */ /* 0x020fe20000010000 */
[----:B-1----:R-:W-:Y:S01]  /*8740*/  FADD.FTZ R163, R205, R166 ;  /* 0x000000a6cda37221 */ /* 0x002fe20000010000 */
[----:B------:R0:W-:Y:S01]  /*8750*/  MUFU.EX2 R164, R157 ;  /* 0x0000009d00a47308 */ /* 0x0001e20000000800 */
[----:B------:R-:W-:Y:S01]  /*8760*/  F2FP.BF16.F32.PACK_AB R210, R189, R210 ;  /* 0x000000d2bdd2723e */ /* 0x000fe200000010ff */
[C---:B------:R-:W-:Y:S01]  /*8770*/  FADD.FTZ R165, R185.reuse, R162 ;  /* 0x000000a2b9a57221 */ /* 0x040fe20000010000 */
[----:B---3--:R-:W-:Y:S01]  /*8780*/  FADD.FTZ R154, R168, R163 ;  /* 0x000000a3a89a7221 */ /* 0x008fe20000010000 */
[----:B------:R-:W-:-:S02]  /*8790*/  F2FP.BF16.F32.PACK_AB R204, R185, R204 ;  /* 0x000000ccb9cc723e */ /* 0x000fc400000010ff */
[----:B------:R-:W-:Y:S01]  /*87a0*/  FADD.FTZ R162, R206, R165 ;  /* 0x000000a5cea27221 */ /* 0x000fe20000010000 */
[----:B----4-:R-:W-:Y:S01]  /*87b0*/  FADD.FTZ R159, R207, R154 ;  /* 0x0000009acf9f7221 */ /* 0x010fe20000010000 */
[----:B------:R-:W-:Y:S01]  /*87c0*/  MUFU.EX2 R156, R156 ;  /* 0x0000009c009c7308 */ /* 0x000fe20000000800 */
[----:B--2---:R-:W-:Y:S01]  /*87d0*/  F2FP.BF16.F32.PACK_AB R197, R14, R5 ;  /* 0x000000050ec5723e */ /* 0x004fe200000010ff */
[----:B------:R-:W-:Y:S01]  /*87e0*/  FADD.FTZ R163, R177, R162 ;  /* 0x000000a2b1a37221 */ /* 0x000fe20000010000 */
[----:B------:R-:W-:Y:S01]  /*87f0*/  FADD.FTZ R162, R172, R159 ;  /* 0x0000009faca27221 */ /* 0x000fe20000010000 */
[----:B------:R-:W-:Y:S02]  /*8800*/  F2FP.BF16.F32.PACK_AB R205, R168, R205 ;  /* 0x000000cda8cd723e */ /* 0x000fe400000010ff */
[----:B------:R-:W-:Y:S01]  /*8810*/  FADD.FTZ R166, R200, R163 ;  /* 0x000000a3c8a67221 */ /* 0x000fe20000010000 */
[----:B------:R-:W-:Y:S01]  /*8820*/  FADD.FTZ R159, R201, R162 ;  /* 0x000000a2c99f7221 */ /* 0x000fe20000010000 */
[----:B------:R-:W1:Y:S01]  /*8830*/  MUFU.EX2 R154, R167 ;  /* 0x000000a7009a7308 */ /* 0x000e620000000800 */
[----:B------:R-:W-:Y:S01]  /*8840*/  F2FP.BF16.F32.PACK_AB R206, R177, R206 ;  /* 0x000000ceb1ce723e */ /* 0x000fe200000010ff */
[----:B------:R-:W-:Y:S01]  /*8850*/  FADD.FTZ R163, R169, R166 ;  /* 0x000000a6a9a37221 */ /* 0x000fe20000010000 */
[----:B------:R-:W-:Y:S01]  /*8860*/  FADD.FTZ R160, R170, R159 ;  /* 0x0000009faaa07221 */ /* 0x000fe20000010000 */
[----:B------:R-:W-:-:S02]  /*8870*/  F2FP.BF16.F32.PACK_AB R207, R172, R207 ;  /* 0x000000cfaccf723e */ /* 0x000fc400000010ff */
[----:B------:R-:W-:Y:S01]  /*8880*/  FADD.FTZ R162, R202, R163 ;  /* 0x000000a3caa27221 */ /* 0x000fe20000010000 */
[----:B------:R-:W-:Y:S01]  /*8890*/  FADD.FTZ R159, R203, R160 ;  /* 0x000000a0cb9f7221 */ /* 0x000fe20000010000 */
[----:B------:R-:W-:Y:S02]  /*88a0*/  F2FP.BF16.F32.PACK_AB R200, R169, R200 ;  /* 0x000000c8a9c8723e */ /* 0x000fe400000010ff */
[----:B------:R-:W-:Y:S01]  /*88b0*/  FADD.FTZ R163, R173, R162 ;  /* 0x000000a2ada37221 */ /* 0x000fe20000010000 */
[----:B------:R-:W-:Y:S01]  /*88c0*/  FADD.FTZ R160, R174, R159 ;  /* 0x0000009faea07221 */ /* 0x000fe20000010000 */
[----:B------:R-:W-:Y:S02]  /*88d0*/  F2FP.BF16.F32.PACK_AB R201, R170, R201 ;  /* 0x000000c9aac9723e */ /* 0x000fe400000010ff */
[----:B------:R-:W-:Y:S01]  /*88e0*/  FADD.FTZ R162, R196, R163 ;  /* 0x000000a3c4a27221 */ /* 0x000fe20000010000 */
[----:B0-----:R-:W-:Y:S01]  /*88f0*/  FADD.FTZ R157, R5, R160 ;  /* 0x000000a0059d7221 */ /* 0x001fe20000010000 */
[----:B------:R-:W-:-:S02]  /*8900*/  F2FP.BF16.F32.PACK_AB R202, R173, R202 ;  /* 0x000000caadca723e */ /* 0x000fc400000010ff */
[----:B------:R-:W-:Y:S01]  /*8910*/  FADD.FTZ R159, R181, R162 ;  /* 0x000000a2b59f7221 */ /* 0x000fe20000010000 */
[----:B------:R-:W-:Y:S01]  /*8920*/  FADD.FTZ R160, R14, R157 ;  /* 0x0000009d0ea07221 */ /* 0x000fe20000010000 */
[----:B------:R-:W-:Y:S02]  /*8930*/  F2FP.BF16.F32.PACK_AB R203, R174, R203 ;  /* 0x000000cbaecb723e */ /* 0x000fe400000010ff */
[----:B------:R-:W-:Y:S01]  /*8940*/  FADD.FTZ R162, R198, R159 ;  /* 0x0000009fc6a27221 */ /* 0x000fe20000010000 */
[----:B------:R-:W-:Y:S01]  /*8950*/  FADD.FTZ R155, R199, R160 ;  /* 0x000000a0c79b7221 */ /* 0x000fe20000010000 */
[----:B------:R-:W-:Y:S02]  /*8960*/  F2FP.BF16.F32.PACK_AB R196, R181, R196 ;  /* 0x000000c4b5c4723e */ /* 0x000fe400000010ff */
[C---:B------:R-:W-:Y:S01]  /*8970*/  FADD.FTZ R162, R161.reuse, R162 ;  /* 0x000000a2a1a27221 */ /* 0x040fe20000010000 */
[----:B-1----:R-:W-:Y:S01]  /*8980*/  FADD.FTZ R155, R154, R155 ;  /* 0x0000009b9a9b7221 */ /* 0x002fe20000010000 */
[----:B------:R-:W-:-:S02]  /*8990*/  F2FP.BF16.F32.PACK_AB R198, R161, R198 ;  /* 0x000000c6a1c6723e */ /* 0x000fc400000010ff */
[----:B------:R-:W-:Y:S01]  /*89a0*/  FADD.FTZ R5, R21, R162 ;  /* 0x000000a215057221 */ /* 0x000fe20000010000 */
[----:B------:R-:W-:Y:S01]  /*89b0*/  FADD.FTZ R155, R164, R155 ;  /* 0x0000009ba49b7221 */ /* 0x000fe20000010000 */
[----:B------:R-:W-:Y:S01]  /*89c0*/  F2FP.BF16.F32.PACK_AB R199, R154, R199 ;  /* 0x000000c79ac7723e */ /* 0x000fe200000010ff */
[----:B------:R-:W-:Y:S02]  /*89d0*/  IMAD.MOV.U32 R21, RZ, RZ, R4 ;  /* 0x000000ffff157224 */ /* 0x000fe400078e0004 */
[----:B------:R-:W-:Y:S01]  /*89e0*/  FADD.FTZ R14, R152, R5 ;  /* 0x00000005980e7221 */ /* 0x000fe20000010000 */
[C---:B------:R-:W-:Y:S01]  /*89f0*/  FADD.FTZ R155, R193.reuse, R155 ;  /* 0x0000009bc19b7221 */ /* 0x040fe20000010000 */
[----:B------:R-:W-:Y:S02]  /*8a00*/  F2FP.BF16.F32.PACK_AB R193, R193, R164 ;  /* 0x000000a4c1c1723e */ /* 0x000fe400000010ff */
[----:B------:R-:W-:Y:S01]  /*8a10*/  FADD.FTZ R5, R153, R14 ;  /* 0x0000000e99057221 */ /* 0x000fe20000010000 */
[----:B------:R-:W-:Y:S01]  /*8a20*/  FADD.FTZ R155, R158, R155 ;  /* 0x0000009b9e9b7221 */ /* 0x000fe20000010000 */
[----:B------:R-:W-:-:S02]  /*8a30*/  F2FP.BF16.F32.PACK_AB R195, R156, R158 ;  /* 0x0000009e9cc3723e */ /* 0x000fc400000010ff */
[----:B------:R-:W-:Y:S01]  /*8a40*/  FADD.FTZ R14, R20, R5 ;  /* 0x00000005140e7221 */ /* 0x000fe20000010000 */
[----:B------:R-:W-:Y:S01]  /*8a50*/  FADD.FTZ R5, R156, R155 ;  /* 0x0000009b9c057221 */ /* 0x000fe20000010000 */
[----:B------:R-:W-:Y:S01]  /*8a60*/  IMAD.MOV.U32 R20, RZ, RZ, R3 ;  /* 0x000000ffff147224 */ /* 0x000fe200078e0003 */
[----:B------:R-:W-:Y:S06]  /*8a70*/  @P2 BRA `(.L_x_24) ;  /* 0xffffffc4007c2947 */ /* 0x000fec000383ffff */
.L_x_15:
[----:B------:R-:W-:Y:S06]  /*8a80*/  BAR.ARV 0x8, 0x180 ;  /* 0x0206000000007b1d */ /* 0x000fec0000002000 */
        /* <DEDUP_REMOVED lines=128> */
[----:B------:R-:W-:Y:S06]  /*9290*/  @!P0 BRA `(.L_x_25) ;  /* 0x0000000000048947 */ /* 0x000fec0003800000 */
[----:B------:R-:W-:Y:S01]  /*92a0*/  BPT.TRAP 0x1 ;  /* 0x000000040000795c */ /* 0x000fe20000300000 */
.L_x_25:
[----:B------:R-:W0:Y:S01]  /*92b0*/  S2UR UR5, SR_CgaCtaId ;  /* 0x00000000000579c3 */ /* 0x000e220000008800 */
[----:B------:R-:W-:Y:S01]  /*92c0*/  R2UR UR6, R16 ;  /* 0x00000000100672ca */ /* 0x000fe200000e0000 */
[----:B------:R-:W-:-:S12]  /*92d0*/  UMOV UR4, 0x400 ;  /* 0x0000040000047882 */ /* 0x000fd80000000000 */
[----:B------:R-:W-:-:S05]  /*92e0*/  IMAD.U32 R0, RZ, RZ, UR6 ;  /* 0x00000006ff007e24 */ /* 0x000fca000f8e00ff */
[----:B------:R-:W-:Y:S01]  /*92f0*/  SHF.L.U32 R0, R0, 0x1f, RZ ;  /* 0x0000001f00007819 */ /* 0x000fe200000006ff */
[----:B0-----:R-:W-:-:S04]  /*9300*/  ULEA UR4, UR5, UR4, 0x18 ;  /* 0x0000000405047291 */ /* 0x001fc8000f8ec03f */
[----:B------:R-:W-:-:S09]  /*9310*/  ULEA UR12, UR60, UR4, 0x3 ;  /* 0x000000043c0c7291 */ /* 0x000fd2000f8e183f */
[----:B------:R0:W1:Y:S01]  /*9320*/  SYNCS.PHASECHK.TRANS64.TRYWAIT P2, [UR12+0x38850], R0 ;  /* 0x03885000ff0075a7 */ /* 0x000062000804014c */
[----:B------:R-:W-:Y:S05]  /*9330*/  @!P0 BRA `(.L_x_26) ;  /* 0x0000000000048947 */ /* 0x000fea0003800000 */
[----:B------:R-:W-:Y:S01]  /*9340*/  BPT.TRAP 0x1 ;  /* 0x000000040000795c */ /* 0x000fe20000300000 */
.L_x_26:
[----:B-1----:R-:W-:Y:S05]  /*9350*/  @P2 BRA `(.L_x_27) ;  /* 0x0000000000082947 */ /* 0x002fea0003800000 */
[----:B------:R-:W1:Y:S02]  /*9360*/  SYNCS.PHASECHK.TRANS64.TRYWAIT P0, [UR12+0x38850], R0 ;  /* 0x03885000ff0075a7 */ /* 0x000e64000800014c */
[----:B-1----:R-:W-:Y:S05]  /*9370*/  @!P0 BRA `(.L_x_28) ;  /* 0x0000007800b88947 */ /* 0x002fea0003800000 */
.L_x_27:
[----:B------:R-:W-:Y:S01]  /*9380*/  UIADD3 UR5, UR4, 0x400, URZ ;  /* 0x0000040004057890 */ /* 0x000fe2000fffe03f */
[----:B------:R-:W-:Y:S01]  /*9390*/  WARPGROUP.ARRIVE ;  /* 0x00000000000079c5 */ /* 0x000fe20000000000 */
[----:B------:R-:W-:Y:S01]  /*93a0*/  UMOV UR7, 0x40000040 ;  /* 0x4000004000077882 */ /* 0x000fe20000000000 */
[----:B01----:R-:W0:Y:S01]  /*93b0*/  SHFL.BFLY PT, R0, R5, 0x2, 0x1f ;  /* 0x0c401f0005007f89 */ /* 0x003e2200000e0000 */
[----:B------:R-:W-:Y:S01]  /*93c0*/  USHF.R.U32.HI UR5, URZ, 0x4, UR5 ;  /* 0x000000043f057899 */ /* 0x000fe20008011605 */
[----:B------:R-:W-:Y:S01]  /*93d0*/  IMAD R155, R213, 0x40, R17 ;  /* 0x00000040d59b7824 */ /* 0x000fe200078e0211 */
[----:B------:R-:W-:Y:S01]  /*93e0*/  R2UR UR13, R215 ;  /* 0x00000000d70d72ca */ /* 0x000fe200000e0000 */
[----:B------:R-:W1:Y:S01]  /*93f0*/  SHFL.BFLY PT, R7, R14, 0x2, 0x1f ;  /* 0x0c401f000e077f89 */ /* 0x000e6200000e0000 */
[----:B------:R-:W-:Y:S01]  /*9400*/  ULOP3.LUT UR5, UR5, 0x3fff, URZ, 0xc0, !UPT ;  /* 0x00003fff05057892 */ /* 0x000fe2000f8ec03f */
[----:B------:R-:W-:Y:S01]  /*9410*/  IMAD.MOV.U32 R6, RZ, RZ, RZ ;  /* 0x000000ffff067224 */ /* 0x000fe200078e00ff */
[----:B------:R-:W-:Y:S01]  /*9420*/  R2UR UR14, R216 ;  /* 0x00000000d80e72ca */ /* 0x000fe200000e0000 */
[----:B------:R-:W-:Y:S01]  /*9430*/  IMAD.U32 R13, RZ, RZ, UR10 ;  /* 0x0000000aff0d7e24 */ /* 0x000fe2000f8e00ff */
[----:B------:R-:W-:-:S04]  /*9440*/  ULOP3.LUT UR5, UR5, 0x2800000, URZ, 0xfc, !UPT ;  /* 0x0280000005057892 */ /* 0x000fc8000f8efc3f */
[----:B------:R-:W-:-:S07]  /*9450*/  UIMAD UR8, UR60, 0xa00, UR5 ;  /* 0x00000a003c0878a4 */ /* 0x000fce000f8e0205 */
[----:B------:R-:W-:Y:S01]  /*9460*/  UMOV UR6, UR8 ;  /* 0x0000000800067c82 */ /* 0x000fe20008000000 */
[----:B------:R-:W2:Y:S02]  /*9470*/  S2UR UR5, SR_SWINHI ;  /* 0x00000000000579c3 */ /* 0x000ea40000002f00 */
[----:B--2---:R-:W-:Y:S01]  /*9480*/  HGMMA.64x256x16.F32.BF16 R24, R208, gdesc[UR4].tnspB, R24, gsb0 ;  /* 0x43e00004d0187df0 */ /* 0x004fe20008001818 */
[----:B------:R-:W-:Y:S01]  /*9490*/  UIADD3 UR6, UR8, 0x80, URZ ;  /* 0x0000008008067890 */ /* 0x000fe2000fffe03f */
[----:B0-----:R-:W-:Y:S01]  /*94a0*/  FADD.FTZ R2, R0, R5 ;  /* 0x0000000500027221 */ /* 0x001fe20000010000 */
[----:B------:R-:W-:Y:S01]  /*94b0*/  UMOV UR7, 0x40000040 ;  /* 0x4000004000077882 */ /* 0x000fe20000000000 */
[----:B------:R-:W-:Y:S02]  /*94c0*/  IMAD.MOV.U32 R5, RZ, RZ, RZ ;  /* 0x000000ffff057224 */ /* 0x000fe400078e00ff */
[----:B-1----:R-:W-:Y:S01]  /*94d0*/  FADD.FTZ R7, R7, R14 ;  /* 0x0000000e07077221 */ /* 0x002fe20000010000 */
[----:B------:R-:W0:Y:S04]  /*94e0*/  SHFL.BFLY PT, R9, R2, 0x1, 0x1f ;  /* 0x0c201f0002097f89 */ /* 0x000e2800000e0000 */
[----:B------:R-:W1:Y:S01]  /*94f0*/  SHFL.BFLY PT, R0, R7, 0x1, 0x1f ;  /* 0x0c201f0007007f89 */ /* 0x000e6200000e0000 */
[----:B0-----:R-:W-:Y:S01]  /*9500*/  FADD.FTZ R11, R2, R9 ;  /* 0x00000009020b7221 */ /* 0x001fe20000010000 */
[----:B------:R-:W-:-:S02]  /*9510*/  IMAD.MOV.U32 R2, RZ, RZ, -0x800000 ;  /* 0xff800000ff027424 */ /* 0x000fc400078e00ff */
[----:B-1----:R-:W-:Y:S02]  /*9520*/  FADD.FTZ R10, R7, R0 ;  /* 0x00000000070a7221 */ /* 0x002fe40000010000 */
[----:B------:R-:W-:Y:S01]  /*9530*/  FSETP.NE.FTZ.AND P2, PT, R11, RZ, PT ;  /* 0x000000ff0b00720b */ /* 0x000fe20003f55000 */
[----:B------:R-:W-:Y:S01]  /*9540*/  IMAD.U32 R7, RZ, RZ, UR10 ;  /* 0x0000000aff077e24 */ /* 0x000fe2000f8e00ff */
[----:B------:R-:W-:Y:S01]  /*9550*/  ULDC UR10, c[0x0][0xc44] ;  /* 0x00031100000a7ab9 */ /* 0x000fe20000000800 */
[----:B------:R-:W-:Y:S01]  /*9560*/  IMAD.MOV.U32 R0, RZ, RZ, -0x800000 ;  /* 0xff800000ff007424 */ /* 0x000fe200078e00ff */
[----:B------:R-:W-:-:S09]  /*9570*/  FSETP.NE.FTZ.AND P0, PT, R10, RZ, PT ;  /* 0x000000ff0a00720b */ /* 0x000fd20003f15000 */
[----:B------:R-:W0:Y:S01]  /*9580*/  @P2 MUFU.LG2 R9, R11 ;  /* 0x0000000b00092308 */ /* 0x000e220000000c00 */
[----:B------:R-:W-:-:S03]  /*9590*/  @P2 FMUL.FTZ R13, R13, 0.69314718246459960938 ;  /* 0x3f3172180d0d2820 */ /* 0x000fc60000410000 */
[----:B------:R-:W-:-:S04]  /*95a0*/  @P0 FMUL.FTZ R7, R7, 0.69314718246459960938 ;  /* 0x3f31721807070820 */ /* 0x000fc80000410000 */
[----:B------:R-:W1:Y:S08]  /*95b0*/  @P0 MUFU.LG2 R8, R10 ;  /* 0x0000000a00080308 */ /* 0x000e700000000c00 */
[----:B------:R0:W2:Y:S08]  /*95c0*/  @P0 MUFU.RCP R6, R10 ;  /* 0x0000000a00060308 */ /* 0x0000b00000001000 */
[----:B------:R3:W4:Y:S01]  /*95d0*/  @P2 MUFU.RCP R5, R11 ;  /* 0x0000000b00052308 */ /* 0x0007220000001000 */
[----:B0-----:R-:W-:Y:S01]  /*95e0*/  @P2 FMUL.FTZ R10, R9, 0.69314718246459960938 ;  /* 0x3f317218090a2820 */ /* 0x001fe20000410000 */
[----:B-1----:R-:W-:-:S03]  /*95f0*/  @P0 FMUL.FTZ R8, R8, 0.69314718246459960938 ;  /* 0x3f31721808080820 */ /* 0x002fc60000410000 */
[----:B------:R-:W-:Y:S01]  /*9600*/  @P2 FFMA.FTZ R0, R13, R3, R10 ;  /* 0x000000030d002223 */ /* 0x000fe2000001000a */
[----:B------:R-:W-:Y:S01]  /*9610*/  @P0 FFMA.FTZ R2, R7, R4, R8 ;  /* 0x0000000407020223 */ /* 0x000fe20000010008 */
        /* <DEDUP_REMOVED lines=11> */
[----:B------:R-:W-:Y:S01]  /*96d0*/  UIADD3 UR8, UR8, 0x200, URZ ;  /* 0x0000020008087890 */ /* 0x000fe2000fffe03f */
[----:B------:R-:W-:Y:S02]  /*96e0*/  WARPGROUP.DEPBAR.LE gsb0, 0x0 ;  /* 0x00008000000079c5 */ /* 0x000fe40000010000 */
[----:B------:R-:W-:-:S15]  /*96f0*/  WARPGROUP.ARRIVE ;  /* 0x00000000000079c5 */ /* 0x000fde0000000000 */
[----:B------:R-:W-:-:S07]  /*9700*/  NOP ;  /* 0x0000000000007918 */ /* 0x000fce0000000000 */
[----:B------:R-:W-:Y:S01]  /*9710*/  HGMMA.64x256x16.F32.BF16 R24, R196, gdesc[UR4].tnspB, R24, gsb0 ;  /* 0x43e00004c4187df0 */ /* 0x000fe20008001818 */
[----:B------:R-:W-:Y:S01]  /*9720*/  UMOV UR6, UR4 ;  /* 0x0000000400067c82 */ /* 0x000fe20008000000 */
[----:B------:R-:W-:Y:S01]  /*9730*/  UMOV UR7, UR5 ;  /* 0x0000000500077c82 */ /* 0x000fe20008000000 */
[----:B------:R-:W-:Y:S01]  /*9740*/  UIADD3 UR5, -UR13, URZ, URZ ;  /* 0x0000003f0d057290 */ /* 0x000fe2000fffe13f */
[----:B------:R-:W-:Y:S01]  /*9750*/  IMAD.U32 R222, RZ, RZ, UR6 ;  /* 0x00000006ffde7e24 */ /* 0x000fe2000f8e00ff */
[----:B------:R-:W-:Y:S01]  /*9760*/  UMOV UR6, UR8 ;  /* 0x0000000800067c82 */ /* 0x000fe20008000000 */
[----:B------:R-:W-:Y:S01]  /*9770*/  IMAD.U32 R223, RZ, RZ, UR7 ;  /* 0x00000007ffdf7e24 */ /* 0x000fe2000f8e00ff */
[----:B------:R-:W-:Y:S01]  /*9780*/  UMOV UR7, 0x40000040 ;  /* 0x4000004000077882 */ /* 0x000fe20000000000 */
[----:B------:R-:W-:Y:S01]  /*9790*/  UIMAD UR10, UR10, UR5, UR14 ;  /* 0x000000050a0a72a4 */ /* 0x000fe2000f8e020e */
[----:B------:R-:W-:Y:S01]  /*97a0*/  IMAD.WIDE R154, R155, 0x2, R222 ;  /* 0x000000029b9a7825 */ /* 0x000fe200078e02de */
[----:B------:R-:W-:-:S02]  /*97b0*/  ULDC.64 UR8, c[0x0][0xb90] ;  /* 0x0002e40000087ab9 */ /* 0x000fc40000000a00 */
[----:B------:R-:W-:Y:S01]  /*97c0*/  USHF.R.S32.HI UR11, URZ, 0x1f, UR10 ;  /* 0x0000001f3f0b7899 */ /* 0x000fe2000801140a */
[----:B------:R-:W-:Y:S01]  /*97d0*/  IMAD.WIDE R222, R224, 0x2, R222 ;  /* 0x00000002e0de7825 */ /* 0x000fe200078e02de */
[----:B------:R-:W-:Y:S02]  /*97e0*/  LOP3.LUT R187, R154, 0x380, RZ, 0xc0, !PT ;  /* 0x000003809abb7812 */ /* 0x000fe400078ec0ff */
[----:B------:R-:W-:Y:S01]  /*97f0*/  UIMAD UR5, UR11, UR8, URZ ;  /* 0x000000080b0572a4 */ /* 0x000fe2000f8e023f */
[----:B------:R-:W-:-:S03]  /*9800*/  IADD3 R211, P4, R222, 0xc060, RZ ;  /* 0x0000c060ded37810 */ /* 0x000fc60007f9e0ff */
[----:B------:R-:W-:Y:S01]  /*9810*/  UIMAD UR5, UR10, UR9, UR5 ;  /* 0x000000090a0572a4 */ /* 0x000fe2000f8e0205 */
[C---:B------:R-:W-:Y:S02]  /*9820*/  IADD3 R169, P3, R222.reuse, 0xc040, RZ ;  /* 0x0000c040dea97810 */ /* 0x040fe40007f7e0ff */
[----:B------:R-:W-:Y:S02]  /*9830*/  LOP3.LUT R210, R211, 0x380, RZ, 0xc0, !PT ;  /* 0x00000380d3d27812 */ /* 0x000fe400078ec0ff */
[----:B------:R-:W-:Y:S01]  /*9840*/  IADD3 R14, P2, R222, 0xc020, RZ ;  /* 0x0000c020de0e7810 */ /* 0x000fe20007f5e0ff */
[--C-:B------:R-:W-:Y:S01]  /*9850*/  IMAD.X R209, RZ, RZ, R223.reuse, P3 ;  /* 0x000000ffffd17224 */ /* 0x100fe200018e06df */
[----:B------:R-:W-:Y:S02]  /*9860*/  SHF.R.U64 R210, R210, 0x3, RZ ;  /* 0x00000003d2d27819 */ /* 0x000fe400000012ff */
[----:B------:R-:W-:Y:S01]  /*9870*/  LOP3.LUT R7, R222, 0x380, RZ, 0xc0, !PT ;  /* 0x00000380de077812 */ /* 0x000fe200078ec0ff */
[--C-:B------:R-:W-:Y:S01]  /*9880*/  IMAD.X R9, RZ, RZ, R223.reuse, P2 ;  /* 0x000000ffff097224 */ /* 0x100fe200010e06df */
[----:B------:R-:W-:Y:S01]  /*9890*/  LOP3.LUT R210, R210, R211, RZ, 0x3c, !PT ;  /* 0x000000d3d2d27212 */ /* 0x000fe200078e3cff */
[----:B------:R-:W-:Y:S01]  /*98a0*/  IMAD.X R211, RZ, RZ, R223, P4 ;  /* 0x000000ffffd37224 */ /* 0x000fe200020e06df */
[----:B------:R-:W-:-:S02]  /*98b0*/  IADD3 R167, P6, R222, 0x8060, RZ ;  /* 0x00008060dea77810 */ /* 0x000fc40007fde0ff */
[C---:B------:R-:W-:Y:S02]  /*98c0*/  IADD3 R12, P5, R222.reuse, 0x20, RZ ;  /* 0x00000020de0c7810 */ /* 0x040fe40007fbe0ff */
[C---:B------:R-:W-:Y:S01]  /*98d0*/  IADD3 R165, P4, R222.reuse, 0x8040, RZ ;  /* 0x00008040dea57810 */ /* 0x040fe20007f9e0ff */
[--C-:B------:R-:W-:Y:S01]  /*98e0*/  IMAD.X R207, RZ, RZ, R223.reuse, P6 ;  /* 0x000000ffffcf7224 */ /* 0x100fe200030e06df */
[C---:B------:R-:W-:Y:S01]  /*98f0*/  IADD3 R163, P3, R222.reuse, 0x8020, RZ ;  /* 0x00008020dea37810 */ /* 0x040fe20007f7e0ff */
[--C-:B------:R-:W-:Y:S01]  /*9900*/  IMAD.X R15, RZ, RZ, R223.reuse, P5 ;  /* 0x000000ffff0f7224 */ /* 0x100fe200028e06df */
[C---:B------:R-:W-:Y:S01]  /*9910*/  IADD3 R161, P2, R222.reuse, 0x8000, RZ ;  /* 0x00008000dea17810 */ /* 0x040fe20007f5e0ff */
[--C-:B------:R-:W-:Y:S01]  /*9920*/  IMAD.X R205, RZ, RZ, R223.reuse, P4 ;  /* 0x000000ffffcd7224 */ /* 0x100fe200020e06df */
[----:B------:R-:W-:Y:S01]  /*9930*/  IADD3 R156, P0, R222, 0xc000, RZ ;  /* 0x0000c000de9c7810 */ /* 0x000fe20007f1e0ff */
[--C-:B------:R-:W-:Y:S01]  /*9940*/  IMAD.X R13, RZ, RZ, R223.reuse, P3 ;  /* 0x000000ffff0d7224 */ /* 0x100fe200018e06df */
[----:B------:R-:W-:Y:S01]  /*9950*/  SHF.R.U64 R7, R7, 0x3, RZ ;  /* 0x0000000307077819 */ /* 0x000fe200000012ff */
[----:B------:R-:W-:Y:S01]  /*9960*/  IMAD.X R203, RZ, RZ, R223, P2 ;  /* 0x000000ffffcb7224 */ /* 0x000fe200010e06df */
[----:B------:R-:W-:-:S02]  /*9970*/  LOP3.LUT R8, R14, 0x380, RZ, 0xc0, !PT ;  /* 0x000003800e087812 */ /* 0x000fc400078ec0ff */
[----:B---3--:R-:W-:Y:S02]  /*9980*/  IADD3.X R11, RZ, R223, RZ, P0, !PT ;  /* 0x000000dfff0b7210 */ /* 0x008fe400007fe4ff */
[C---:B------:R-:W-:Y:S02]  /*9990*/  IADD3 R152, P0, R222.reuse, 0x4060, RZ ;  /* 0x00004060de987810 */ /* 0x040fe40007f1e0ff */
[C---:B------:R-:W-:Y:S02]  /*99a0*/  IADD3 R20, P6, R222.reuse, 0x40, RZ ;  /* 0x00000040de147810 */ /* 0x040fe40007fde0ff */
[C---:B------:R-:W-:Y:S01]  /*99b0*/  IADD3 R159, P5, R222.reuse, 0x4040, RZ ;  /* 0x00004040de9f7810 */ /* 0x040fe20007fbe0ff */
[--C-:B------:R-:W-:Y:S01]  /*99c0*/  IMAD.X R201, RZ, RZ, R223.reuse, P0 ;  /* 0x000000ffffc97224 */ /* 0x100fe200000e06df */
[C---:B------:R-:W-:Y:S01]  /*99d0*/  IADD3 R157, P4, R222.reuse, 0x4020, RZ ;  /* 0x00004020de9d7810 */ /* 0x040fe20007f9e0ff */
[--C-:B------:R-:W-:Y:S01]  /*99e0*/  IMAD.X R153, RZ, RZ, R223.reuse, P6 ;  /* 0x000000ffff997224 */ /* 0x100fe200030e06df */
[C---:B------:R-:W-:Y:S01]  /*99f0*/  IADD3 R4, P3, R222.reuse, 0x4000, RZ ;  /* 0x00004000de047810 */ /* 0x040fe20007f7e0ff */
[----:B------:R-:W-:Y:S01]  /*9a00*/  IMAD.X R21, RZ, RZ, R223, P5 ;  /* 0x000000ffff157224 */ /* 0x000fe200028e06df */
[----:B------:R-:W-:-:S02]  /*9a10*/  IADD3 R3, P2, R222, 0x60, RZ ;  /* 0x00000060de037810 */ /* 0x000fc40007f5e0ff */
[----:B------:R-:W-:Y:S02]  /*9a20*/  LOP3.LUT R222, R7, R222, RZ, 0x3c, !PT ;  /* 0x000000de07de7212 */ /* 0x000fe400078e3cff */
[----:B------:R-:W-:Y:S01]  /*9a30*/  SHF.R.U64 R7, R8, 0x3, RZ ;  /* 0x0000000308077819 */ /* 0x000fe200000012ff */
[----:B------:R-:W-:Y:S01]  /*9a40*/  IMAD.X R191, RZ, RZ, R223, P2 ;  /* 0x000000ffffbf7224 */ /* 0x000fe200010e06df */
[----:B------:R-:W-:Y:S02]  /*9a50*/  LOP3.LUT R10, R156, 0x380, RZ, 0xc0, !PT ;  /* 0x000003809c0a7812 */ /* 0x000fe400078ec0ff */
[----:B------:R-:W-:Y:S02]  /*9a60*/  LOP3.LUT R8, R7, R14, RZ, 0x3c, !PT ;  /* 0x0000000e07087212 */ /* 0x000fe400078e3cff */
[----:B------:R-:W-:Y:S02]  /*9a70*/  SHF.R.U64 R7, R10, 0x3, RZ ;  /* 0x000000030a077819 */ /* 0x000fe400000012ff */
[----:B------:R-:W-:-:S02]  /*9a80*/  LOP3.LUT R14, R167, 0x380, RZ, 0xc0, !PT ;  /* 0x00000380a70e7812 */ /* 0x000fc400078ec0ff */
[----:B------:R-:W-:Y:S02]  /*9a90*/  LOP3.LUT R10, R7, R156, RZ, 0x3c, !PT ;  /* 0x0000009c070a7212 */ /* 0x000fe400078e3cff */
[----:B------:R-:W-:Y:S02]  /*9aa0*/  LOP3.LUT R7, R12, 0x380, RZ, 0xc0, !PT ;  /* 0x000003800c077812 */ /* 0x000fe400078ec0ff */
[----:B------:R-:W-:Y:S02]  /*9ab0*/  LOP3.LUT R158, R169, 0x380, RZ, 0xc0, !PT ;  /* 0x00000380a99e7812 */ /* 0x000fe400078ec0ff */
[----:B------:R-:W-:Y:S02]  /*9ac0*/  LOP3.LUT R156, R165, 0x380, RZ, 0xc0, !PT ;  /* 0x00000380a59c7812 */ /* 0x000fe400078ec0ff */
[----:B------:R-:W-:Y:S02]  /*9ad0*/  SHF.R.U64 R14, R14, 0x3, RZ ;  /* 0x000000030e0e7819 */ /* 0x000fe400000012ff */
[----:B------:R-:W-:-:S02]  /*9ae0*/  SHF.R.U64 R7, R7, 0x3, RZ ;  /* 0x0000000307077819 */ /* 0x000fc400000012ff */
[----:B------:R-:W-:Y:S02]  /*9af0*/  SHF.R.U64 R158, R158, 0x3, RZ ;  /* 0x000000039e9e7819 */ /* 0x000fe400000012ff */
[----:B------:R-:W-:Y:S02]  /*9b00*/  SHF.R.U64 R156, R156, 0x3, RZ ;  /* 0x000000039c9c7819 */ /* 0x000fe400000012ff */
[----:B------:R-:W-:Y:S02]  /*9b10*/  LOP3.LUT R206, R14, R167, RZ, 0x3c, !PT ;  /* 0x000000a70ece7212 */ /* 0x000fe400078e3cff */
[----:B------:R-:W-:Y:S02]  /*9b20*/  LOP3.LUT R14, R7, R12, RZ, 0x3c, !PT ;  /* 0x0000000c070e7212 */ /* 0x000fe400078e3cff */
[----:B------:R-:W-:Y:S02]  /*9b30*/  LOP3.LUT R208, R158, R169, RZ, 0x3c, !PT ;  /* 0x000000a99ed07212 */ /* 0x000fe400078e3cff */
[----:B------:R-:W-:-:S02]  /*9b40*/  LOP3.LUT R204, R156, R165, RZ, 0x3c, !PT ;  /* 0x000000a59ccc7212 */ /* 0x000fc400078e3cff */
[----:B------:R-:W-:Y:S02]  /*9b50*/  LOP3.LUT R7, R152, 0x380, RZ, 0xc0, !PT ;  /* 0x0000038098077812 */ /* 0x000fe400078ec0ff */
[----:B------:R-:W-:Y:S02]  /*9b60*/  LOP3.LUT R158, R163, 0x380, RZ, 0xc0, !PT ;  /* 0x00000380a39e7812 */ /* 0x000fe400078ec0ff */
[----:B------:R-:W-:Y:S02]  /*9b70*/  LOP3.LUT R156, R161, 0x380, RZ, 0xc0, !PT ;  /* 0x00000380a19c7812 */ /* 0x000fe400078ec0ff */
[----:B------:R-:W-:Y:S02]  /*9b80*/  SHF.R.U64 R7, R7, 0x3, RZ ;  /* 0x0000000307077819 */ /* 0x000fe400000012ff */
[----:B------:R-:W-:Y:S02]  /*9b90*/  SHF.R.U64 R158, R158, 0x3, RZ ;  /* 0x000000039e9e7819 */ /* 0x000fe400000012ff */
[----:B------:R-:W-:-:S02]  /*9ba0*/  SHF.R.U64 R156, R156, 0x3, RZ ;  /* 0x000000039c9c7819 */ /* 0x000fc400000012ff */
[----:B------:R-:W-:Y:S02]  /*9bb0*/  LOP3.LUT R200, R7, R152, RZ, 0x3c, !PT ;  /* 0x0000009807c87212 */ /* 0x000fe400078e3cff */
[----:B------:R-:W-:Y:S02]  /*9bc0*/  LOP3.LUT R12, R158, R163, RZ, 0x3c, !PT ;  /* 0x000000a39e0c7212 */ /* 0x000fe400078e3cff */
[----:B------:R-:W-:Y:S02]  /*9bd0*/  LOP3.LUT R202, R156, R161, RZ, 0x3c, !PT ;  /* 0x000000a19cca7212 */ /* 0x000fe400078e3cff */
[----:B------:R-:W-:Y:S02]  /*9be0*/  LOP3.LUT R7, R20, 0x380, RZ, 0xc0, !PT ;  /* 0x0000038014077812 */ /* 0x000fe400078ec0ff */
[----:B------:R-:W-:Y:S02]  /*9bf0*/  LOP3.LUT R158, R159, 0x380, RZ, 0xc0, !PT ;  /* 0x000003809f9e7812 */ /* 0x000fe400078ec0ff */
[----:B------:R-:W-:-:S02]  /*9c00*/  LOP3.LUT R156, R157, 0x380, RZ, 0xc0, !PT ;  /* 0x000003809d9c7812 */ /* 0x000fc400078ec0ff */
[----:B------:R-:W-:Y:S02]  /*9c10*/  SHF.R.U64 R7, R7, 0x3, RZ ;  /* 0x0000000307077819 */ /* 0x000fe400000012ff */
[----:B------:R-:W-:Y:S02]  /*9c20*/  SHF.R.U64 R158, R158, 0x3, RZ ;  /* 0x000000039e9e7819 */ /* 0x000fe400000012ff */
[----:B------:R-:W-:Y:S02]  /*9c30*/  SHF.R.U64 R156, R156, 0x3, RZ ;  /* 0x000000039c9c7819 */ /* 0x000fe400000012ff */
[----:B------:R-:W-:Y:S02]  /*9c40*/  LOP3.LUT R152, R7, R20, RZ, 0x3c, !PT ;  /* 0x0000001407987212 */ /* 0x000fe400078e3cff */
[----:B------:R-:W-:Y:S02]  /*9c50*/  LOP3.LUT R20, R158, R159, RZ, 0x3c, !PT ;  /* 0x0000009f9e147212 */ /* 0x000fe400078e3cff */
[----:B------:R-:W-:-:S02]  /*9c60*/  IADD3 R163, P2, R154, 0x3000, RZ ;  /* 0x000030009aa37810 */ /* 0x000fc40007f5e0ff */
[C---:B------:R-:W-:Y:S02]  /*9c70*/  IADD3 R167, P0, R154.reuse, 0x4000, RZ ;  /* 0x000040009aa77810 */ /* 0x040fe40007f1e0ff */
[----:B------:R-:W-:Y:S02]  /*9c80*/  LOP3.LUT R162, R163, 0x380, RZ, 0xc0, !PT ;  /* 0x00000380a3a27812 */ /* 0x000fe400078ec0ff */
[C---:B------:R-:W-:Y:S02]  /*9c90*/  IADD3 R171, P6, R154.reuse, 0x5000, RZ ;  /* 0x000050009aab7810 */ /* 0x040fe40007fde0ff */
[----:B------:R-:W-:Y:S02]  /*9ca0*/  IADD3 R173, P5, R154, 0x6000, RZ ;  /* 0x000060009aad7810 */ /* 0x000fe40007fbe0ff */
[----:B------:R-:W-:Y:S02]  /*9cb0*/  SHF.R.U64 R162, R162, 0x3, RZ ;  /* 0x00000003a2a27819 */ /* 0x000fe400000012ff */
[----:B------:R-:W-:-:S02]  /*9cc0*/  LOP3.LUT R166, R167, 0x380, RZ, 0xc0, !PT ;  /* 0x00000380a7a67812 */ /* 0x000fc400078ec0ff */
[----:B------:R-:W-:Y:S02]  /*9cd0*/  LOP3.LUT R170, R171, 0x380, RZ, 0xc0, !PT ;  /* 0x00000380abaa7812 */ /* 0x000fe400078ec0ff */
[----:B------:R-:W-:Y:S02]  /*9ce0*/  LOP3.LUT R172, R173, 0x380, RZ, 0xc0, !PT ;  /* 0x00000380adac7812 */ /* 0x000fe400078ec0ff */
[----:B------:R-:W-:Y:S01]  /*9cf0*/  LOP3.LUT R162, R162, R163, RZ, 0x3c, !PT ;  /* 0x000000a3a2a27212 */ /* 0x000fe200078e3cff */
[----:B------:R-:W-:Y:S01]  /*9d00*/  IMAD.X R163, RZ, RZ, R155, P2 ;  /* 0x000000ffffa37224 */ /* 0x000fe200010e069b */
[----:B------:R-:W-:Y:S02]  /*9d10*/  SHF.R.U64 R166, R166, 0x3, RZ ;  /* 0x00000003a6a67819 */ /* 0x000fe400000012ff */
[----:B------:R-:W-:Y:S02]  /*9d20*/  SHF.R.U64 R170, R170, 0x3, RZ ;  /* 0x00000003aaaa7819 */ /* 0x000fe400000012ff */
[----:B------:R-:W-:-:S02]  /*9d30*/  SHF.R.U64 R172, R172, 0x3, RZ ;  /* 0x00000003acac7819 */ /* 0x000fc400000012ff */
[----:B------:R-:W-:Y:S02]  /*9d40*/  IADD3 R185, P2, R154, 0x9000, RZ ;  /* 0x000090009ab97810 */ /* 0x000fe40007f5e0ff */
[----:B------:R-:W-:Y:S02]  /*9d50*/  LOP3.LUT R160, R3, 0x380, RZ, 0xc0, !PT ;  /* 0x0000038003a07812 */ /* 0x000fe400078ec0ff */
[----:B------:R-:W-:Y:S01]  /*9d60*/  LOP3.LUT R166, R166, R167, RZ, 0x3c, !PT ;  /* 0x000000a7a6a67212 */ /* 0x000fe200078e3cff */
[--C-:B------:R-:W-:Y:S01]  /*9d70*/  IMAD.X R167, RZ, RZ, R155.reuse, P0 ;  /* 0x000000ffffa77224 */ /* 0x100fe200000e069b */
[----:B------:R-:W-:Y:S01]  /*9d80*/  LOP3.LUT R170, R170, R171, RZ, 0x3c, !PT ;  /* 0x000000abaaaa7212 */ /* 0x000fe200078e3cff */
[--C-:B------:R-:W-:Y:S01]  /*9d90*/  IMAD.X R171, RZ, RZ, R155.reuse, P6 ;  /* 0x000000ffffab7224 */ /* 0x100fe200030e069b */
[----:B------:R-:W-:Y:S01]  /*9da0*/  LOP3.LUT R172, R172, R173, RZ, 0x3c, !PT ;  /* 0x000000adacac7212 */ /* 0x000fe200078e3cff */
[----:B------:R-:W-:Y:S01]  /*9db0*/  IMAD.X R173, RZ, RZ, R155, P5 ;  /* 0x000000ffffad7224 */ /* 0x000fe200028e069b */
[----:B------:R-:W-:-:S02]  /*9dc0*/  LOP3.LUT R184, R185, 0x380, RZ, 0xc0, !PT ;  /* 0x00000380b9b87812 */ /* 0x000fc400078ec0ff */
[----:B------:R-:W-:Y:S02]  /*9dd0*/  LOP3.LUT R7, R4, 0x380, RZ, 0xc0, !PT ;  /* 0x0000038004077812 */ /* 0x000fe400078ec0ff */
[----:B------:R-:W-:Y:S02]  /*9de0*/  SHF.R.U64 R160, R160, 0x3, RZ ;  /* 0x00000003a0a07819 */ /* 0x000fe400000012ff */
[C---:B------:R-:W-:Y:S02]  /*9df0*/  IADD3 R161, P0, R154.reuse, 0xa000, RZ ;  /* 0x0000a0009aa17810 */ /* 0x040fe40007f1e0ff */
[C---:B------:R-:W-:Y:S02]  /*9e00*/  IADD3 R169, P6, R154.reuse, 0xb000, RZ ;  /* 0x0000b0009aa97810 */ /* 0x040fe40007fde0ff */
[----:B------:R-:W-:Y:S02]  /*9e10*/  IADD3 R175, P5, R154, 0xc000, RZ ;  /* 0x0000c0009aaf7810 */ /* 0x000fe40007fbe0ff */
[----:B------:R-:W-:-:S02]  /*9e20*/  SHF.R.U64 R184, R184, 0x3, RZ ;  /* 0x00000003b8b87819 */ /* 0x000fc400000012ff */
[----:B------:R-:W-:Y:S02]  /*9e30*/  SHF.R.U64 R7, R7, 0x3, RZ ;  /* 0x0000000307077819 */ /* 0x000fe400000012ff */
[----:B------:R-:W-:Y:S02]  /*9e40*/  LOP3.LUT R190, R160, R3, RZ, 0x3c, !PT ;  /* 0x00000003a0be7212 */ /* 0x000fe400078e3cff */
[----:B------:R-:W-:Y:S02]  /*9e50*/  LOP3.LUT R160, R161, 0x380, RZ, 0xc0, !PT ;  /* 0x00000380a1a07812 */ /* 0x000fe400078ec0ff */
[----:B------:R-:W-:Y:S02]  /*9e60*/  LOP3.LUT R168, R169, 0x380, RZ, 0xc0, !PT ;  /* 0x00000380a9a87812 */ /* 0x000fe400078ec0ff */
[----:B------:R-:W-:Y:S02]  /*9e70*/  LOP3.LUT R174, R175, 0x380, RZ, 0xc0, !PT ;  /* 0x00000380afae7812 */ /* 0x000fe400078ec0ff */
[----:B------:R-:W-:Y:S01]  /*9e80*/  MOV R10, R10 ;  /* 0x0000000a000a7202 */ /* 0x000fe20000000f00 */
[----:B------:R-:W-:Y:S01]  /*9e90*/  IMAD.U32 R11, RZ, RZ, UR12 ;  /* 0x0000000cff0b7e24 */ /* 0x000fe2000f8e00ff */
[----:B------:R-:W-:Y:S01]  /*9ea0*/  LOP3.LUT R184, R184, R185, RZ, 0x3c, !PT ;  /* 0x000000b9b8b87212 */ /* 0x000fe200078e3cff */
[----:B------:R-:W-:Y:S01]  /*9eb0*/  IMAD.X R185, RZ, RZ, R155, P2 ;  /* 0x000000ffffb97224 */ /* 0x000fe200010e069b */
[----:B------:R-:W-:Y:S01]  /*9ec0*/  SHF.R.U64 R160, R160, 0x3, RZ ;  /* 0x00000003a0a07819 */ /* 0x000fe200000012ff */
[----:B------:R-:W-:Y:S01]  /*9ed0*/  USHF.R.S32.HI UR12, URZ, 0x1f, UR13 ;  /* 0x0000001f3f0c7899 */ /* 0x000fe2000801140d */
[----:B------:R-:W-:-:S02]  /*9ee0*/  SHF.R.U64 R168, R168, 0x3, RZ ;  /* 0x00000003a8a87819 */ /* 0x000fc400000012ff */
[----:B------:R-:W-:Y:S02]  /*9ef0*/  SHF.R.U64 R174, R174, 0x3, RZ ;  /* 0x00000003aeae7819 */ /* 0x000fe400000012ff */
[----:B------:R-:W-:Y:S02]  /*9f00*/  SHF.R.U64 R187, R187, 0x3, RZ ;  /* 0x00000003bbbb7819 */ /* 0x000fe400000012ff */
[----:B------:R-:W-:Y:S01]  /*9f10*/  MOV R153, R152 ;  /* 0x0000009800997202 */ /* 0x000fe20000000f00 */
[----:B------:R-:W-:Y:S01]  /*9f20*/  @!P1 VIADD R152, R11, 0x38860 ;  /* 0x000388600b989836 */ /* 0x000fe20000000000 */
[----:B------:R-:W-:Y:S01]  /*9f30*/  LOP3.LUT R160, R160, R161, RZ, 0x3c, !PT ;  /* 0x000000a1a0a07212 */ /* 0x000fe200078e3cff */
[--C-:B------:R-:W-:Y:S01]  /*9f40*/  IMAD.X R161, RZ, RZ, R155.reuse, P0 ;  /* 0x000000ffffa17224 */ /* 0x100fe200000e069b */
[----:B------:R-:W-:Y:S01]  /*9f50*/  LOP3.LUT R168, R168, R169, RZ, 0x3c, !PT ;  /* 0x000000a9a8a87212 */ /* 0x000fe200078e3cff */
[--C-:B------:R-:W-:Y:S01]  /*9f60*/  IMAD.X R169, RZ, RZ, R155.reuse, P6 ;  /* 0x000000ffffa97224 */ /* 0x100fe200030e069b */
[----:B------:R-:W-:Y:S01]  /*9f70*/  LOP3.LUT R174, R174, R175, RZ, 0x3c, !PT ;  /* 0x000000afaeae7212 */ /* 0x000fe200078e3cff */
[--C-:B------:R-:W-:Y:S01]  /*9f80*/  IMAD.X R175, RZ, RZ, R155.reuse, P5 ;  /* 0x000000ffffaf7224 */ /* 0x100fe200028e069b */
[----:B------:R-:W-:Y:S01]  /*9f90*/  LOP3.LUT R186, R187, R154, RZ, 0x3c, !PT ;  /* 0x0000009abbba7212 */ /* 0x000fe200078e3cff */
[----:B------:R-:W-:Y:S01]  /*9fa0*/  IMAD.MOV.U32 R187, RZ, RZ, R155 ;  /* 0x000000ffffbb7224 */ /* 0x000fe200078e009b */
[----:B------:R-:W-:-:S02]  /*9fb0*/  MOV R15, R14 ;  /* 0x0000000e000f7202 */ /* 0x000fc40000000f00 */
[----:B------:R-:W-:Y:S02]  /*9fc0*/  MOV R21, R20 ;  /* 0x0000001400157202 */ /* 0x000fe40000000f00 */
[----:B------:R-:W-:Y:S02]  /*9fd0*/  MOV R13, R12 ;  /* 0x0000000c000d7202 */ /* 0x000fe40000000f00 */
[----:B------:R-:W-:Y:S02]  /*9fe0*/  MOV R12, R200 ;  /* 0x000000c8000c7202 */ /* 0x000fe40000000f00 */
[----:B------:R-:W-:Y:S02]  /*9ff0*/  MOV R14, R202 ;  /* 0x000000ca000e7202 */ /* 0x000fe40000000f00 */
[----:B------:R-:W-:Y:S02]  /*a000*/  MOV R8, R8 ;  /* 0x0000000800087202 */ /* 0x000fe40000000f00 */
[----:B------:R-:W-:Y:S01]  /*a010*/  MOV R9, R204 ;  /* 0x000000cc00097202 */ /* 0x000fe20000000f00 */
[----:B------:R-:W-:-:S02]  /*a020*/  WARPGROUP.DEPBAR.LE gsb0, 0x0 ;  /* 0x00008000000079c5 */ /* 0x000fc40000010000 */
[----:B------:R-:W-:Y:S01]  /*a030*/  WARPGROUP.ARRIVE ;  /* 0x00000000000079c5 */ /* 0x000fe20000000000 */
[--C-:B------:R-:W-:Y:S01]  /*a040*/  IMAD.X R199, RZ, RZ, R223.reuse, P4 ;  /* 0x000000ffffc77224 */ /* 0x100fe200020e06df */
[----:B------:R-:W-:Y:S01]  /*a050*/  LOP3.LUT R198, R156, R157, RZ, 0x3c, !PT ;  /* 0x0000009d9cc67212 */ /* 0x000fe200078e3cff */
[----:B------:R-:W-:Y:S01]  /*a060*/  IMAD.X R197, RZ, RZ, R223, P3 ;  /* 0x000000ffffc57224 */ /* 0x000fe200018e06df */
[C---:B------:R-:W-:Y:S02]  /*a070*/  IADD3 R157, P4, R154.reuse, 0x1000, RZ ;  /* 0x000010009a9d7810 */ /* 0x040fe40007f9e0ff */
[----:B------:R-:W-:Y:S01]  /*a080*/  HGMMA.64x256x16.F32.BF16 R24, R192, gdesc[UR4].tnspB, R24, gsb0 ;  /* 0x43e00004c0187df0 */ /* 0x000fe20008001818 */
[----:B------:R-:W-:Y:S01]  /*a090*/  IADD3 R159, P3, R154, 0x2000, RZ ;  /* 0x000020009a9f7810 */ /* 0x000fe20007f7e0ff */
[----:B------:R-:W-:Y:S01]  /*a0a0*/  UIMAD.WIDE.U32 UR6, UR10, UR8, URZ ;  /* 0x000000080a0672a5 */ /* 0x000fe2000f8e003f */
[----:B------:R-:W-:Y:S02]  /*a0b0*/  LOP3.LUT R156, R157, 0x380, RZ, 0xc0, !PT ;  /* 0x000003809d9c7812 */ /* 0x000fe400078ec0ff */
[----:B------:R-:W-:Y:S01]  /*a0c0*/  LOP3.LUT R158, R159, 0x380, RZ, 0xc0, !PT ;  /* 0x000003809f9e7812 */ /* 0x000fe200078ec0ff */
[----:B------:R-:W-:Y:S01]  /*a0d0*/  ULDC.64 UR8, c[0x0][0x208] ;  /* 0x0000820000087ab9 */ /* 0x000fe20000000a00 */
[----:B------:R-:W-:Y:S01]  /*a0e0*/  SHF.R.U64 R156, R156, 0x3, RZ ;  /* 0x000000039c9c7819 */ /* 0x000fe200000012ff */
[----:B------:R-:W-:Y:S01]  /*a0f0*/  IMAD.U32 R188, RZ, RZ, UR6 ;  /* 0x00000006ffbc7e24 */ /* 0x000fe2000f8e00ff */
[----:B------:R-:W-:Y:S01]  /*a100*/  SHF.R.U64 R158, R158, 0x3, RZ ;  /* 0x000000039e9e7819 */ /* 0x000fe200000012ff */
[----:B------:R-:W-:Y:S01]  /*a110*/  UIADD3 UR6, UR7, UR5, URZ ;  /* 0x0000000507067290 */ /* 0x000fe2000fffe03f */
[----:B------:R-:W-:Y:S01]  /*a120*/  LOP3.LUT R156, R156, R157, RZ, 0x3c, !PT ;  /* 0x0000009d9c9c7212 */ /* 0x000fe200078e3cff */
[--C-:B------:R-:W-:Y:S01]  /*a130*/  IMAD.X R157, RZ, RZ, R155.reuse, P4 ;  /* 0x000000ffff9d7224 */ /* 0x100fe200020e069b */
[----:B------:R-:W-:Y:S01]  /*a140*/  LOP3.LUT R158, R158, R159, RZ, 0x3c, !PT ;  /* 0x0000009f9e9e7212 */ /* 0x000fe200078e3cff */
[----:B------:R-:W-:Y:S01]  /*a150*/  IMAD.X R159, RZ, RZ, R155, P3 ;  /* 0x000000ffff9f7224 */ /* 0x000fe200018e069b */
[C---:B------:R-:W-:Y:S01]  /*a160*/  IADD3 R177, P4, R154.reuse, 0x7000, RZ ;  /* 0x000070009ab17810 */ /* 0x040fe20007f9e0ff */
[----:B------:R-:W-:Y:S01]  /*a170*/  IMAD.U32 R189, RZ, RZ, UR7 ;  /* 0x00000007ffbd7e24 */ /* 0x000fe2000f8e00ff */
[----:B------:R-:W-:Y:S01]  /*a180*/  IADD3 R181, P3, R154, 0x8000, RZ ;  /* 0x000080009ab57810 */ /* 0x000fe20007f7e0ff */
[----:B------:R-:W-:Y:S01]  /*a190*/  IMAD.U32 R189, RZ, RZ, UR6 ;  /* 0x00000006ffbd7e24 */ /* 0x000fe2000f8e00ff */
[----:B------:R-:W-:Y:S01]  /*a1a0*/  LOP3.LUT R176, R177, 0x380, RZ, 0xc0, !PT ;  /* 0x00000380b1b07812 */ /* 0x000fe200078ec0ff */
[----:B------:R-:W-:Y:S01]  /*a1b0*/  ULDC.64 UR6, c[0x0][0xb88] ;  /* 0x0002e20000067ab9 */ /* 0x000fe20000000a00 */
[----:B------:R-:W-:-:S02]  /*a1c0*/  LOP3.LUT R180, R181, 0x380, RZ, 0xc0, !PT ;  /* 0x00000380b5b47812 */ /* 0x000fc400078ec0ff */
[----:B------:R-:W-:Y:S02]  /*a1d0*/  SHF.R.U64 R176, R176, 0x3, RZ ;  /* 0x00000003b0b07819 */ /* 0x000fe400000012ff */
[----:B------:R-:W-:Y:S02]  /*a1e0*/  SHF.R.U64 R180, R180, 0x3, RZ ;  /* 0x00000003b4b47819 */ /* 0x000fe400000012ff */
[----:B------:R-:W-:Y:S01]  /*a1f0*/  LOP3.LUT R176, R176, R177, RZ, 0x3c, !PT ;  /* 0x000000b1b0b07212 */ /* 0x000fe200078e3cff */
[--C-:B------:R-:W-:Y:S01]  /*a200*/  IMAD.X R177, RZ, RZ, R155.reuse, P4 ;  /* 0x000000ffffb17224 */ /* 0x100fe200020e069b */
[----:B------:R-:W-:Y:S01]  /*a210*/  LOP3.LUT R180, R180, R181, RZ, 0x3c, !PT ;  /* 0x000000b5b4b47212 */ /* 0x000fe200078e3cff */
[----:B------:R-:W-:Y:S01]  /*a220*/  IMAD.X R181, RZ, RZ, R155, P3 ;  /* 0x000000ffffb57224 */ /* 0x000fe200018e069b */
[C---:B------:R-:W-:Y:S02]  /*a230*/  IADD3 R183, P4, R154.reuse, 0xd000, RZ ;  /* 0x0000d0009ab77810 */ /* 0x040fe40007f9e0ff */
[----:B------:R-:W-:-:S02]  /*a240*/  IADD3 R165, P3, R154, 0xe000, RZ ;  /* 0x0000e0009aa57810 */ /* 0x000fc40007f7e0ff */
[----:B------:R-:W-:Y:S02]  /*a250*/  LOP3.LUT R182, R183, 0x380, RZ, 0xc0, !PT ;  /* 0x00000380b7b67812 */ /* 0x000fe400078ec0ff */
[----:B------:R-:W-:Y:S02]  /*a260*/  LOP3.LUT R164, R165, 0x380, RZ, 0xc0, !PT ;  /* 0x00000380a5a47812 */ /* 0x000fe400078ec0ff */
[----:B------:R-:W-:Y:S02]  /*a270*/  LOP3.LUT R196, R7, R4, RZ, 0x3c, !PT ;  /* 0x0000000407c47212 */ /* 0x000fe400078e3cff */
[----:B------:R-:W-:Y:S02]  /*a280*/  SHF.R.U64 R182, R182, 0x3, RZ ;  /* 0x00000003b6b67819 */ /* 0x000fe400000012ff */
[----:B------:R-:W-:Y:S02]  /*a290*/  SHF.R.U64 R164, R164, 0x3, RZ ;  /* 0x00000003a4a47819 */ /* 0x000fe400000012ff */
[----:B------:R-:W-:-:S02]  /*a2a0*/  IADD3 R4, P2, R154, 0xf000, RZ ;  /* 0x0000f0009a047810 */ /* 0x000fc40007f5e0ff */
[----:B------:R-:W-:Y:S02]  /*a2b0*/  LOP3.LUT R182, R182, R183, RZ, 0x3c, !PT ;  /* 0x000000b7b6b67212 */ /* 0x000fe400078e3cff */
[----:B------:R-:W-:Y:S01]  /*a2c0*/  LOP3.LUT R164, R164, R165, RZ, 0x3c, !PT ;  /* 0x000000a5a4a47212 */ /* 0x000fe200078e3cff */
[--C-:B------:R-:W-:Y:S01]  /*a2d0*/  IMAD.X R165, RZ, RZ, R155.reuse, P3 ;  /* 0x000000ffffa57224 */ /* 0x100fe200018e069b */
[----:B------:R-:W-:Y:S01]  /*a2e0*/  IADD3.X R183, RZ, R155, RZ, P4, !PT ;  /* 0x0000009bffb77210 */ /* 0x000fe200027fe4ff */
[----:B------:R-:W-:Y:S01]  /*a2f0*/  IMAD.X R179, RZ, RZ, R155, P2 ;  /* 0x000000ffffb37224 */ /* 0x000fe200010e069b */
[----:B------:R-:W-:Y:S02]  /*a300*/  @!P1 PRMT R155, RZ, 0x654, R152 ;  /* 0x00000654ff9b9816 */ /* 0x000fe40000000098 */
[----:B------:R-:W-:Y:S02]  /*a310*/  MOV R154, R222 ;  /* 0x000000de009a7202 */ /* 0x000fe40000000f00 */
[----:B------:R-:W-:-:S02]  /*a320*/  R2UR UR5, R217 ;  /* 0x00000000d90572ca */ /* 0x000fc400000e0000 */
[----:B------:R-:W-:Y:S02]  /*a330*/  MOV R152, R190 ;  /* 0x000000be00987202 */ /* 0x000fe40000000f00 */
[----:B------:R-:W-:Y:S02]  /*a340*/  MOV R20, R196 ;  /* 0x000000c400147202 */ /* 0x000fe40000000f00 */
[----:B------:R-:W-:Y:S02]  /*a350*/  MOV R11, R198 ;  /* 0x000000c6000b7202 */ /* 0x000fe40000000f00 */
[----:B------:R-:W-:Y:S02]  /*a360*/  LOP3.LUT R3, R4, 0x380, RZ, 0xc0, !PT ;  /* 0x0000038004037812 */ /* 0x000fe400078ec0ff */
[----:B------:R-:W-:Y:S02]  /*a370*/  MOV R7, R208 ;  /* 0x000000d000077202 */ /* 0x000fe40000000f00 */
[----:B------:R-:W-:-:S04]  /*a380*/  SHF.R.U64 R3, R3, 0x3, RZ ;  /* 0x0000000303037819 */ /* 0x000fc800000012ff */
[----:B------:R-:W-:Y:S02]  /*a390*/  LOP3.LUT R178, R3, R4, RZ, 0x3c, !PT ;  /* 0x0000000403b27212 */ /* 0x000fe400078e3cff */
[----:B------:R-:W-:Y:S02]  /*a3a0*/  MOV R3, R206 ;  /* 0x000000ce00037202 */ /* 0x000fe40000000f00 */
[----:B------:R-:W-:Y:S01]  /*a3b0*/  MOV R4, R210 ;  /* 0x000000d200047202 */ /* 0x000fe20000000f00 */
[----:B------:R-:W-:Y:S02]  /*a3c0*/  UIADD3 UR60, UR60, 0x1, URZ ;  /* 0x000000013c3c7890 */ /* 0x000fe4000fffe03f */
[----:B------:R-:W-:Y:S02]  /*a3d0*/  UIADD3 UR4, UR4, 0x38820, URZ ;  /* 0x0003882004047890 */ /* 0x000fe4000fffe03f */
[----:B------:R-:W-:Y:S02]  /*a3e0*/  UISETP.NE.AND UP0, UPT, UR60, 0x2, UPT ;  /* 0x000000023c00788c */ /* 0x000fe4000bf05270 */
[----:B------:R-:W-:Y:S01]  /*a3f0*/  UPRMT UR4, URZ, 0x654, UR4 ;  /* 0x000006543f047896 */ /* 0x000fe20008000004 */
[----:B------:R-:W-:Y:S01]  /*a400*/  BSSY B0, `(.L_x_29) ;  /* 0x000015a000007945 */ /* 0x000fe20003800000 */
[----:B------:R-:W-:Y:S01]  /*a410*/  USEL UR60, UR60, URZ, UP0 ;  /* 0x0000003f3c3c7287 */ /* 0x000fe20008000000 */
[----:B------:R-:W-:-:S02]  /*a420*/  WARPGROUP.DEPBAR.LE gsb0, 0x0 ;  /* 0x00008000000079c5 */ /* 0x000fc40000010000 */
[----:B------:R-:W0:Y:S01]  /*a430*/  LDC R192, c[0x0][0xbe8] ;  /* 0x0002fa00ffc07b82 */ /* 0x000e220000000800 */
[-C--:B--2---:R-:W-:Y:S01]  /*a440*/  FMUL.FTZ R25, R25, R6.reuse ;  /* 0x0000000619197220 */ /* 0x084fe20000410000 */
[-C--:B------:R-:W-:Y:S01]  /*a450*/  FMUL.FTZ R24, R24, R6.reuse ;  /* 0x0000000618187220 */ /* 0x080fe20000410000 */
[-C--:B------:R-:W-:Y:S01]  /*a460*/  FMUL.FTZ R28, R28, R6.reuse ;  /* 0x000000061c1c7220 */ /* 0x080fe20000410000 */
[-C--:B------:R-:W-:Y:S01]  /*a470*/  FMUL.FTZ R33, R33, R6.reuse ;  /* 0x0000000621217220 */ /* 0x080fe20000410000 */
[-C--:B------:R-:W-:Y:S01]  /*a480*/  FMUL.FTZ R32, R32, R6.reuse ;  /* 0x0000000620207220 */ /* 0x080fe20000410000 */
[-C--:B------:R-:W-:Y:S01]  /*a490*/  FMUL.FTZ R37, R37, R6.reuse ;  /* 0x0000000625257220 */ /* 0x080fe20000410000 */
[-C--:B------:R-:W-:Y:S01]  /*a4a0*/  FMUL.FTZ R36, R36, R6.reuse ;  /* 0x0000000624247220 */ /* 0x080fe20000410000 */
[----:B------:R4:W-:Y:S01]  /*a4b0*/  @!P1 SYNCS.ARRIVE.TRANS64.RED.A1T0 RZ, [R155+URZ], RZ ;  /* 0x000000ff9bff99a7 */ /* 0x0009e2000810043f */
[-C--:B------:R-:W-:Y:S01]  /*a4c0*/  FMUL.FTZ R41, R41, R6.reuse ;  /* 0x0000000629297220 */ /* 0x080fe20000410000 */
[-C--:B------:R-:W-:Y:S01]  /*a4d0*/  FMUL.FTZ R40, R40, R6.reuse ;  /* 0x0000000628287220 */ /* 0x080fe20000410000 */
[-C--:B------:R-:W-:Y:S01]  /*a4e0*/  FMUL.FTZ R45, R45, R6.reuse ;  /* 0x000000062d2d7220 */ /* 0x080fe20000410000 */
[-C--:B------:R-:W-:Y:S01]  /*a4f0*/  FMUL.FTZ R44, R44, R6.reuse ;  /* 0x000000062c2c7220 */ /* 0x080fe20000410000 */
[-C--:B------:R-:W-:Y:S01]  /*a500*/  FMUL.FTZ R49, R49, R6.reuse ;  /* 0x0000000631317220 */ /* 0x080fe20000410000 */
[-C--:B------:R-:W-:Y:S01]  /*a510*/  FMUL.FTZ R48, R48, R6.reuse ;  /* 0x0000000630307220 */ /* 0x080fe20000410000 */
[-C--:B------:R-:W-:Y:S01]  /*a520*/  FMUL.FTZ R53, R53, R6.reuse ;  /* 0x0000000635357220 */ /* 0x080fe20000410000 */
[-C--:B----4-:R-:W-:Y:S01]  /*a530*/  FMUL.FTZ R155, R26, R5.reuse ;  /* 0x000000051a9b7220 */ /* 0x090fe20000410000 */
[-C--:B------:R-:W-:Y:S01]  /*a540*/  FMUL.FTZ R26, R29, R6.reuse ;  /* 0x000000061d1a7220 */ /* 0x080fe20000410000 */
[-C--:B------:R-:W-:Y:S01]  /*a550*/  FMUL.FTZ R52, R52, R6.reuse ;  /* 0x0000000634347220 */ /* 0x080fe20000410000 */
[-C--:B------:R-:W-:Y:S01]  /*a560*/  FMUL.FTZ R57, R57, R6.reuse ;  /* 0x0000000639397220 */ /* 0x080fe20000410000 */
[-C--:B------:R-:W-:Y:S01]  /*a570*/  FMUL.FTZ R56, R56, R6.reuse ;  /* 0x0000000638387220 */ /* 0x080fe20000410000 */
[-C--:B------:R-:W-:Y:S01]  /*a580*/  FMUL.FTZ R61, R61, R6.reuse ;  /* 0x000000063d3d7220 */ /* 0x080fe20000410000 */
[-C--:B------:R-:W-:Y:S01]  /*a590*/  FMUL.FTZ R60, R60, R6.reuse ;  /* 0x000000063c3c7220 */ /* 0x080fe20000410000 */
[-C--:B------:R-:W-:Y:S01]  /*a5a0*/  FMUL.FTZ R65, R65, R6.reuse ;  /* 0x0000000641417220 */ /* 0x080fe20000410000 */
[----:B0-----:R-:W-:Y:S01]  /*a5b0*/  ISETP.NE.AND P2, PT, R192, 0x1, PT ;  /* 0x00000001c000780c */ /* 0x001fe20003f45270 */
        /* <DEDUP_REMOVED lines=44> */
[----:B------:R-:W0:Y:S01]  /*a880*/  LDC R148, c[0x0][0xc38] ;  /* 0x00030e00ff947b82 */ /* 0x000e220000000800 */
[-C--:B------:R-:W-:Y:S01]  /*a890*/  FMUL.FTZ R31, R31, R5.reuse ;  /* 0x000000051f1f7220 */ /* 0x080fe20000410000 */
[----:B------:R-:W-:Y:S01]  /*a8a0*/  FMUL.FTZ R30, R30, R5 ;  /* 0x000000051e1e7220 */ /* 0x000fe20000410000 */
[----:B------:R-:W-:Y:S01]  /*a8b0*/  F2FP.BF16.F32.PACK_AB R24, R25, R24 ;  /* 0x000000181918723e */ /* 0x000fe200000010ff */
[----:B------:R-:W-:Y:S01]  /*a8c0*/  IMAD R29, RZ, RZ, -UR14 ;  /* 0x8000000eff1d7e24 */ /* 0x000fe2000f8e02ff */
[----:B------:R-:W-:Y:S01]  /*a8d0*/  F2FP.BF16.F32.PACK_AB R25, R27, R155 ;  /* 0x0000009b1b19723e */ /* 0x000fe200000010ff */
[-C--:B------:R-:W-:Y:S01]  /*a8e0*/  FMUL.FTZ R35, R35, R5.reuse ;  /* 0x0000000523237220 */ /* 0x080fe20000410000 */
[----:B------:R-:W-:Y:S01]  /*a8f0*/  F2FP.BF16.F32.PACK_AB R27, R31, R30 ;  /* 0x0000001e1f1b723e */ /* 0x000fe200000010ff */
[----:B------:R-:W-:Y:S01]  /*a900*/  FMUL.FTZ R34, R34, R5 ;  /* 0x0000000522227220 */ /* 0x000fe20000410000 */
[----:B------:R-:W1:Y:S01]  /*a910*/  @P2 LDC R31, c[0x0][0xbec] ;  /* 0x0002fb00ff1f2b82 */ /* 0x000e620000000800 */
[----:B------:R-:W-:-:S07]  /*a920*/  F2FP.BF16.F32.PACK_AB R26, R26, R28 ;  /* 0x0000001c1a1a723e */ /* 0x000fce00000010ff */
[----:B------:R-:W-:Y:S01]  /*a930*/  BAR.SYNC.DEFER_BLOCKING 0x1, 0x100 ;  /* 0x0044000000007b1d */ /* 0x000fe20000010000 */
[----:B------:R-:W-:Y:S01]  /*a940*/  F2FP.BF16.F32.PACK_AB R32, R33, R32 ;  /* 0x000000202120723e */ /* 0x000fe200000010ff */
[-C--:B------:R-:W-:Y:S01]  /*a950*/  FMUL.FTZ R39, R39, R5.reuse ;  /* 0x0000000527277220 */ /* 0x080fe20000410000 */
[----:B------:R-:W-:Y:S01]  /*a960*/  F2FP.BF16.F32.PACK_AB R33, R35, R34 ;  /* 0x000000222321723e */ /* 0x000fe200000010ff */
[----:B------:R-:W-:Y:S01]  /*a970*/  FMUL.FTZ R38, R38, R5 ;  /* 0x0000000526267220 */ /* 0x000fe20000410000 */
[----:B------:R-:W-:-:S03]  /*a980*/  F2FP.BF16.F32.PACK_AB R34, R37, R36 ;  /* 0x000000242522723e */ /* 0x000fc600000010ff */
[----:B------:R-:W2:Y:S01]  /*a990*/  @P2 LDC R30, c[0x0][0xbf0] ;  /* 0x0002fc00ff1e2b82 */ /* 0x000ea20000000800 */
[-C--:B------:R-:W-:Y:S01]  /*a9a0*/  FMUL.FTZ R43, R43, R5.reuse ;  /* 0x000000052b2b7220 */ /* 0x080fe20000410000 */
[-C--:B------:R-:W-:Y:S01]  /*a9b0*/  FMUL.FTZ R42, R42, R5.reuse ;  /* 0x000000052a2a7220 */ /* 0x080fe20000410000 */
[-C--:B------:R-:W-:Y:S01]  /*a9c0*/  FMUL.FTZ R47, R47, R5.reuse ;  /* 0x000000052f2f7220 */ /* 0x080fe20000410000 */
[-C--:B------:R-:W-:Y:S01]  /*a9d0*/  FMUL.FTZ R46, R46, R5.reuse ;  /* 0x000000052e2e7220 */ /* 0x080fe20000410000 */
[-C--:B------:R-:W-:Y:S01]  /*a9e0*/  FMUL.FTZ R28, R51, R5.reuse ;  /* 0x00000005331c7220 */ /* 0x080fe20000410000 */
[----:B------:R-:W-:Y:S01]  /*a9f0*/  FMUL.FTZ R50, R50, R5 ;  /* 0x0000000532327220 */ /* 0x000fe20000410000 */
[----:B0-----:R-:W-:Y:S01]  /*aa00*/  IMAD R29, R148, R29, UR5 ;  /* 0x00000005941d7e24 */ /* 0x001fe2000f8e021d */
[----:B------:R-:W-:Y:S01]  /*aa10*/  F2FP.BF16.F32.PACK_AB R35, R39, R38 ;  /* 0x000000262723723e */ /* 0x000fe200000010ff */
[-C--:B------:R-:W-:Y:S01]  /*aa20*/  FMUL.FTZ R51, R55, R5.reuse ;  /* 0x0000000537337220 */ /* 0x080fe20000410000 */
[----:B------:R-:W-:Y:S01]  /*aa30*/  FMUL.FTZ R54, R54, R5 ;  /* 0x0000000536367220 */ /* 0x000fe20000410000 */
[----:B------:R-:W-:-:S02]  /*aa40*/  IMAD R36, R29, 0x80, R221 ;  /* 0x000000801d247824 */ /* 0x000fc400078e02dd */
[-C--:B------:R-:W-:Y:S01]  /*aa50*/  FMUL.FTZ R59, R59, R5.reuse ;  /* 0x000000053b3b7220 */ /* 0x080fe20000410000 */
[-C--:B------:R-:W-:Y:S01]  /*aa60*/  FMUL.FTZ R58, R58, R5.reuse ;  /* 0x000000053a3a7220 */ /* 0x080fe20000410000 */
[-C--:B------:R-:W-:Y:S01]  /*aa70*/  FMUL.FTZ R63, R63, R5.reuse ;  /* 0x000000053f3f7220 */ /* 0x080fe20000410000 */
[----:B------:R-:W-:Y:S01]  /*aa80*/  FMUL.FTZ R62, R62, R5 ;  /* 0x000000053e3e7220 */ /* 0x000fe20000410000 */
[----:B-1----:R-:W-:-:S04]  /*aa90*/  @P2 IMAD.HI.U32 R31, R36, R31, RZ ;  /* 0x0000001f241f2227 */ /* 0x002fc800078e00ff */
[-C--:B------:R-:W-:Y:S01]  /*aaa0*/  FMUL.FTZ R67, R67, R5.reuse ;  /* 0x0000000543437220 */ /* 0x080fe20000410000 */
[----:B------:R0:W-:Y:S01]  /*aab0*/  STSM.16.M88.4 [R154], R24 ;  /* 0x000000189a007844 */ /* 0x0001e20000000200 */
[-C--:B------:R-:W-:Y:S01]  /*aac0*/  FMUL.FTZ R66, R66, R5.reuse ;  /* 0x0000000542427220 */ /* 0x080fe20000410000 */
[-C--:B------:R-:W-:Y:S01]  /*aad0*/  FMUL.FTZ R71, R71, R5.reuse ;  /* 0x0000000547477220 */ /* 0x080fe20000410000 */
[-C--:B------:R-:W-:Y:S01]  /*aae0*/  FMUL.FTZ R70, R70, R5.reuse ;  /* 0x0000000546467220 */ /* 0x080fe20000410000 */
[-C--:B------:R-:W-:Y:S01]  /*aaf0*/  FMUL.FTZ R75, R75, R5.reuse ;  /* 0x000000054b4b7220 */ /* 0x080fe20000410000 */
[-C--:B------:R-:W-:Y:S01]  /*ab00*/  FMUL.FTZ R74, R74, R5.reuse ;  /* 0x000000054a4a7220 */ /* 0x080fe20000410000 */
[----:B------:R-:W-:Y:S01]  /*ab10*/  F2FP.BF16.F32.PACK_AB R40, R41, R40 ;  /* 0x000000282928723e */ /* 0x000fe200000010ff */
[-C--:B------:R-:W-:Y:S01]  /*ab20*/  FMUL.FTZ R79, R79, R5.reuse ;  /* 0x000000054f4f7220 */ /* 0x080fe20000410000 */
[-C--:B------:R-:W-:Y:S01]  /*ab30*/  FMUL.FTZ R78, R78, R5.reuse ;  /* 0x000000054e4e7220 */ /* 0x080fe20000410000 */
[----:B------:R-:W-:Y:S01]  /*ab40*/  F2FP.BF16.F32.PACK_AB R41, R43, R42 ;  /* 0x0000002a2b29723e */ /* 0x000fe200000010ff */
[----:B------:R1:W-:Y:S01]  /*ab50*/  STSM.16.M88.4 [R15], R32 ;  /* 0x000000200f007844 */ /* 0x0003e20000000200 */
[----:B------:R-:W-:Y:S01]  /*ab60*/  F2FP.BF16.F32.PACK_AB R48, R49, R48 ;  /* 0x000000303130723e */ /* 0x000fe200000010ff */
[-C--:B------:R-:W-:Y:S01]  /*ab70*/  FMUL.FTZ R83, R83, R5.reuse ;  /* 0x0000000553537220 */ /* 0x080fe20000410000 */
[----:B------:R-:W-:Y:S01]  /*ab80*/  F2FP.BF16.F32.PACK_AB R42, R45, R44 ;  /* 0x0000002c2d2a723e */ /* 0x000fe200000010ff */
[-C--:B------:R-:W-:Y:S01]  /*ab90*/  FMUL.FTZ R82, R82, R5.reuse ;  /* 0x0000000552527220 */ /* 0x080fe20000410000 */
[----:B------:R-:W-:Y:S01]  /*aba0*/  F2FP.BF16.F32.PACK_AB R43, R47, R46 ;  /* 0x0000002e2f2b723e */ /* 0x000fe200000010ff */
[----:B0-----:R-:W0:Y:S01]  /*abb0*/  LDC.64 R24, c[0x0][0xb98] ;  /* 0x0002e600ff187b82 */ /* 0x001e220000000a00 */
[--C-:B------:R-:W-:Y:S01]  /*abc0*/  IMAD.MOV.U32 R27, RZ, RZ, R36.reuse ;  /* 0x000000ffff1b7224 */ /* 0x100fe200078e0024 */
[----:B--2---:R-:W-:Y:S01]  /*abd0*/  @P2 SHF.R.U32.HI R27, RZ, R30, R31 ;  /* 0x0000001eff1b2219 */ /* 0x004fe2000001161f */
[-C--:B------:R-:W-:Y:S01]  /*abe0*/  FMUL.FTZ R87, R87, R5.reuse ;  /* 0x0000000557577220 */ /* 0x080fe20000410000 */
[----:B------:R-:W-:Y:S01]  /*abf0*/  F2FP.BF16.F32.PACK_AB R49, R28, R50 ;  /* 0x000000321c31723e */ /* 0x000fe200000010ff */
[----:B------:R-:W-:Y:S01]  /*ac00*/  STSM.16.M88.4 [R153], R40 ;  /* 0x0000002899007844 */ /* 0x000fe20000000200 */
[----:B------:R-:W-:Y:S01]  /*ac10*/  F2FP.BF16.F32.PACK_AB R56, R57, R56 ;  /* 0x000000383938723e */ /* 0x000fe200000010ff */
[-C--:B------:R-:W-:Y:S01]  /*ac20*/  FMUL.FTZ R86, R86, R5.reuse ;  /* 0x0000000556567220 */ /* 0x080fe20000410000 */
[----:B------:R-:W-:Y:S01]  /*ac30*/  F2FP.BF16.F32.PACK_AB R50, R53, R52 ;  /* 0x000000343532723e */ /* 0x000fe200000010ff */
[-C--:B------:R-:W-:Y:S01]  /*ac40*/  FMUL.FTZ R91, R91, R5.reuse ;  /* 0x000000055b5b7220 */ /* 0x080fe20000410000 */
[----:B------:R-:W-:Y:S01]  /*ac50*/  F2FP.BF16.F32.PACK_AB R51, R51, R54 ;  /* 0x000000363333723e */ /* 0x000fe200000010ff */
[----:B-1----:R-:W-:Y:S01]  /*ac60*/  IMAD.MOV R15, RZ, RZ, -R27 ;  /* 0x000000ffff0f7224 */ /* 0x002fe200078e0a1b */
[----:B------:R-:W-:Y:S01]  /*ac70*/  F2FP.BF16.F32.PACK_AB R57, R59, R58 ;  /* 0x0000003a3b39723e */ /* 0x000fe200000010ff */
[----:B------:R-:W-:Y:S01]  /*ac80*/  FMUL.FTZ R90, R90, R5 ;  /* 0x000000055a5a7220 */ /* 0x000fe20000410000 */
[----:B------:R-:W-:Y:S01]  /*ac90*/  F2FP.BF16.F32.PACK_AB R64, R65, R64 ;  /* 0x000000404140723e */ /* 0x000fe200000010ff */
[----:B------:R-:W-:Y:S01]  /*aca0*/  IMAD R15, R192, R15, R36 ;  /* 0x0000000fc00f7224 */ /* 0x000fe200078e0224 */
[----:B------:R-:W-:Y:S01]  /*acb0*/  F2FP.BF16.F32.PACK_AB R58, R61, R60 ;  /* 0x0000003c3d3a723e */ /* 0x000fe200000010ff */
[----:B------:R-:W-:Y:S01]  /*acc0*/  STSM.16.M88.4 [R152], R48 ;  /* 0x0000003098007844 */ /* 0x000fe20000000200 */
[----:B------:R-:W-:Y:S01]  /*acd0*/  F2FP.BF16.F32.PACK_AB R59, R63, R62 ;  /* 0x0000003e3f3b723e */ /* 0x000fe200000010ff */
[-C--:B------:R-:W-:Y:S01]  /*ace0*/  FMUL.FTZ R95, R95, R5.reuse ;  /* 0x000000055f5f7220 */ /* 0x080fe20000410000 */
[----:B------:R-:W-:Y:S01]  /*acf0*/  F2FP.BF16.F32.PACK_AB R65, R67, R66 ;  /* 0x000000424341723e */ /* 0x000fe200000010ff */
[-C--:B------:R-:W-:Y:S01]  /*ad00*/  FMUL.FTZ R94, R94, R5.reuse ;  /* 0x000000055e5e7220 */ /* 0x080fe20000410000 */
[----:B------:R-:W-:Y:S01]  /*ad10*/  F2FP.BF16.F32.PACK_AB R72, R73, R72 ;  /* 0x000000484948723e */ /* 0x000fe200000010ff */
[----:B------:R-:W-:Y:S01]  /*ad20*/  STSM.16.M88.4 [R20], R56 ;  /* 0x0000003814007844 */ /* 0x000fe20000000200 */
[C---:B0-----:R-:W-:Y:S01]  /*ad30*/  IMAD R26, R24.reuse, UR12, RZ ;  /* 0x0000000c181a7c24 */ /* 0x041fe2000f8e02ff */
[----:B------:R-:W-:Y:S01]  /*ad40*/  F2FP.BF16.F32.PACK_AB R66, R69, R68 ;  /* 0x000000444542723e */ /* 0x000fe200000010ff */
[-C--:B------:R-:W-:Y:S01]  /*ad50*/  FMUL.FTZ R99, R99, R5.reuse ;  /* 0x0000000563637220 */ /* 0x080fe20000410000 */
[----:B------:R-:W-:Y:S01]  /*ad60*/  F2FP.BF16.F32.PACK_AB R67, R71, R70 ;  /* 0x000000464743723e */ /* 0x000fe200000010ff */
[----:B------:R-:W-:Y:S01]  /*ad70*/  IMAD R26, R25, UR13, R26 ;  /* 0x0000000d191a7c24 */ /* 0x000fe2000f8e021a */
[----:B------:R-:W-:Y:S01]  /*ad80*/  F2FP.BF16.F32.PACK_AB R73, R75, R74 ;  /* 0x0000004a4b49723e */ /* 0x000fe200000010ff */
[----:B------:R-:W-:Y:S01]  /*ad90*/  IMAD.WIDE.U32 R24, R24, UR13, R188 ;  /* 0x0000000d18187c25 */ /* 0x000fe2000f8e00bc */
[----:B------:R-:W-:Y:S01]  /*ada0*/  F2FP.BF16.F32.PACK_AB R74, R77, R76 ;  /* 0x0000004c4d4a723e */ /* 0x000fe200000010ff */
[----:B------:R0:W-:Y:S01]  /*adb0*/  STSM.16.M88.4 [R11], R64 ;  /* 0x000000400b007844 */ /* 0x0001e20000000200 */
[----:B------:R-:W-:Y:S01]  /*adc0*/  F2FP.BF16.F32.PACK_AB R75, R79, R78 ;  /* 0x0000004e4f4b723e */ /* 0x000fe200000010ff */
[-C--:B------:R-:W-:Y:S01]  /*add0*/  FMUL.FTZ R98, R98, R5.reuse ;  /* 0x0000000562627220 */ /* 0x080fe20000410000 */
[----:B------:R-:W-:Y:S01]  /*ade0*/  IADD3 R24, P0, R27, R24, RZ ;  /* 0x000000181b187210 */ /* 0x000fe20007f1e0ff */
[-C--:B------:R-:W-:Y:S01]  /*adf0*/  FMUL.FTZ R103, R103, R5.reuse ;  /* 0x0000000567677220 */ /* 0x080fe20000410000 */
[-C--:B------:R-:W-:Y:S01]  /*ae00*/  FMUL.FTZ R102, R102, R5.reuse ;  /* 0x0000000566667220 */ /* 0x080fe20000410000 */
[----:B------:R1:W-:Y:S01]  /*ae10*/  STSM.16.M88.4 [R21], R72 ;  /* 0x0000004815007844 */ /* 0x0003e20000000200 */
[----:B------:R-:W-:Y:S01]  /*ae20*/  F2FP.BF16.F32.PACK_AB R80, R81, R80 ;  /* 0x000000505150723e */ /* 0x000fe200000010ff */
[-C--:B------:R-:W-:Y:S01]  /*ae30*/  FMUL.FTZ R107, R107, R5.reuse ;  /* 0x000000056b6b7220 */ /* 0x080fe20000410000 */
        /* <DEDUP_REMOVED lines=8> */
[----:B0-----:R-:W-:Y:S01]  /*aec0*/  SHF.R.S32.HI R11, RZ, 0x1f, R15 ;  /* 0x0000001fff0b7819 */ /* 0x001fe2000001140f */
[-C--:B------:R-:W-:Y:S01]  /*aed0*/  FMUL.FTZ R114, R114, R5.reuse ;  /* 0x0000000572727220 */ /* 0x080fe20000410000 */
[----:B------:R-:W-:Y:S01]  /*aee0*/  F2FP.BF16.F32.PACK_AB R89, R91, R90 ;  /* 0x0000005a5b59723e */ /* 0x000fe200000010ff */
[-C--:B------:R-:W-:Y:S01]  /*aef0*/  FMUL.FTZ R119, R119, R5.reuse ;  /* 0x0000000577777220 */ /* 0x080fe20000410000 */
[----:B------:R-:W-:Y:S01]  /*af00*/  F2FP.BF16.F32.PACK_AB R96, R97, R96 ;  /* 0x000000606160723e */ /* 0x000fe200000010ff */
[----:B------:R-:W-:Y:S01]  /*af10*/  IMAD R20, R11, UR6, RZ ;  /* 0x000000060b147c24 */ /* 0x000fe2000f8e02ff */
[----:B-1----:R-:W-:Y:S01]  /*af20*/  SHF.R.S32.HI R21, RZ, 0x1f, R27 ;  /* 0x0000001fff157819 */ /* 0x002fe2000001141b */
[-C--:B------:R-:W-:Y:S01]  /*af30*/  FMUL.FTZ R118, R118, R5.reuse ;  /* 0x0000000576767220 */ /* 0x080fe20000410000 */
[----:B------:R-:W-:Y:S01]  /*af40*/  F2FP.BF16.F32.PACK_AB R90, R93, R92 ;  /* 0x0000005c5d5a723e */ /* 0x000fe200000010ff */
[----:B------:R-:W-:Y:S01]  /*af50*/  FMUL.FTZ R123, R123, R5 ;  /* 0x000000057b7b7220 */ /* 0x000fe20000410000 */
[----:B------:R-:W-:Y:S01]  /*af60*/  IADD3.X R25, R21, R25, R26, P0, !PT ;  /* 0x0000001915197210 */ /* 0x000fe200007fe41a */
        /* <DEDUP_REMOVED lines=8> */
[----:B------:R-:W-:Y:S01]  /*aff0*/  FMUL.FTZ R130, R130, R5 ;  /* 0x0000000582827220 */ /* 0x000fe20000410000 */
[----:B------:R-:W-:-:S02]  /*b000*/  IMAD R21, R15, UR7, R20 ;  /* 0x000000070f157c24 */ /* 0x000fc4000f8e0214 */
[----:B------:R-:W-:Y:S01]  /*b010*/  FMUL.FTZ R135, R135, R5 ;  /* 0x0000000587877220 */ /* 0x000fe20000410000 */
[----:B------:R-:W-:-:S04]  /*b020*/  IMAD.WIDE.U32 R24, R15, UR6, R24 ;  /* 0x000000060f187c25 */ /* 0x000fc8000f8e0018 */
[-C--:B------:R-:W-:Y:S01]  /*b030*/  FMUL.FTZ R134, R134, R5.reuse ;  /* 0x0000000586867220 */ /* 0x080fe20000410000 */
[-C--:B------:R-:W-:Y:S01]  /*b040*/  FMUL.FTZ R139, R139, R5.reuse ;  /* 0x000000058b8b7220 */ /* 0x080fe20000410000 */
[-C--:B------:R-:W-:Y:S01]  /*b050*/  FMUL.FTZ R138, R138, R5.reuse ;  /* 0x000000058a8a7220 */ /* 0x080fe20000410000 */
[----:B------:R-:W-:Y:S01]  /*b060*/  STSM.16.M88.4 [R12], R80 ;  /* 0x000000500c007844 */ /* 0x000fe20000000200 */
[----:B------:R-:W-:Y:S01]  /*b070*/  F2FP.BF16.F32.PACK_AB R104, R105, R104 ;  /* 0x000000686968723e */ /* 0x000fe200000010ff */
[-C--:B------:R-:W-:Y:S01]  /*b080*/  FMUL.FTZ R143, R143, R5.reuse ;  /* 0x000000058f8f7220 */ /* 0x080fe20000410000 */
[-C--:B------:R-:W-:Y:S01]  /*b090*/  FMUL.FTZ R142, R142, R5.reuse ;  /* 0x000000058e8e7220 */ /* 0x080fe20000410000 */
[-C--:B------:R-:W-:Y:S01]  /*b0a0*/  FMUL.FTZ R147, R147, R5.reuse ;  /* 0x0000000593937220 */ /* 0x080fe20000410000 */
[-C--:B------:R-:W-:Y:S01]  /*b0b0*/  FMUL.FTZ R146, R146, R5.reuse ;  /* 0x0000000592927220 */ /* 0x080fe20000410000 */
[-C--:B------:R-:W-:Y:S01]  /*b0c0*/  FMUL.FTZ R151, R151, R5.reuse ;  /* 0x0000000597977220 */ /* 0x080fe20000410000 */
[----:B------:R-:W-:Y:S01]  /*b0d0*/  STSM.16.M88.4 [R14], R88 ;  /* 0x000000580e007844 */ /* 0x000fe20000000200 */
[----:B------:R-:W-:Y:S01]  /*b0e0*/  F2FP.BF16.F32.PACK_AB R105, R107, R106 ;  /* 0x0000006a6b69723e */ /* 0x000fe200000010ff */
[----:B------:R-:W-:Y:S01]  /*b0f0*/  FMUL.FTZ R5, R150, R5 ;  /* 0x0000000596057220 */ /* 0x000fe20000410000 */
[----:B------:R-:W-:Y:S01]  /*b100*/  F2FP.BF16.F32.PACK_AB R112, R113, R112 ;  /* 0x000000707170723e */ /* 0x000fe200000010ff */
[----:B------:R0:W-:Y:S01]  /*b110*/  STSM.16.M88.4 [R13], R96 ;  /* 0x000000600d007844 */ /* 0x0001e20000000200 */
[----:B------:R-:W-:Y:S01]  /*b120*/  F2FP.BF16.F32.PACK_AB R106, R109, R108 ;  /* 0x0000006c6d6a723e */ /* 0x000fe200000010ff */
[----:B------:R-:W-:Y:S01]  /*b130*/  ULDC.64 UR6, c[0x0][0xb50] ;  /* 0x0002d40000067ab9 */ /* 0x000fe20000000a00 */
[----:B------:R-:W-:Y:S01]  /*b140*/  F2FP.BF16.F32.PACK_AB R107, R111, R110 ;  /* 0x0000006e6f6b723e */ /* 0x000fe200000010ff */
[----:B------:R-:W-:Y:S01]  /*b150*/  IMAD R15, R29, 0x80, R220 ;  /* 0x000000801d0f7824 */ /* 0x000fe200078e02dc */
[----:B------:R-:W-:Y:S01]  /*b160*/  F2FP.BF16.F32.PACK_AB R113, R115, R114 ;  /* 0x000000727371723e */ /* 0x000fe200000010ff */
[----:B------:R-:W-:Y:S01]  /*b170*/  ULDC UR5, c[0x0][0xa88] ;  /* 0x0002a20000057ab9 */ /* 0x000fe20000000800 */
[----:B------:R-:W-:Y:S01]  /*b180*/  F2FP.BF16.F32.PACK_AB R120, R121, R120 ;  /* 0x000000787978723e */ /* 0x000fe200000010ff */
[----:B------:R-:W-:Y:S01]  /*b190*/  STSM.16.M88.4 [R9], R104 ;  /* 0x0000006809007844 */ /* 0x000fe20000000200 */
[----:B------:R-:W-:Y:S01]  /*b1a0*/  F2FP.BF16.F32.PACK_AB R114, R117, R116 ;  /* 0x000000747572723e */ /* 0x000fe200000010ff */
[----:B------:R-:W-:Y:S01]  /*b1b0*/  IMAD R20, R192, UR5, RZ ;  /* 0x00000005c0147c24 */ /* 0x000fe2000f8e02ff */
[----:B------:R-:W-:Y:S01]  /*b1c0*/  F2FP.BF16.F32.PACK_AB R115, R119, R118 ;  /* 0x000000767773723e */ /* 0x000fe200000010ff */
[----:B------:R-:W-:Y:S01]  /*b1d0*/  VIADD R11, R15, 0x8 ;  /* 0x000000080f0b7836 */ /* 0x000fe20000000000 */
[----:B------:R-:W-:-:S02]  /*b1e0*/  F2FP.BF16.F32.PACK_AB R121, R123, R122 ;  /* 0x0000007a7b79723e */ /* 0x000fc400000010ff */
[----:B------:R-:W-:Y:S01]  /*b1f0*/  F2FP.BF16.F32.PACK_AB R128, R129, R128 ;  /* 0x000000808180723e */ /* 0x000fe200000010ff */
[----:B0-----:R-:W-:Y:S01]  /*b200*/  IMAD.IADD R13, R25, 0x1, R21 ;  /* 0x00000001190d7824 */ /* 0x001fe200078e0215 */
[----:B------:R-:W-:Y:S01]  /*b210*/  LEA R12, P3, R24, UR6, 0x2 ;  /* 0x00000006180c7c11 */ /* 0x000fe2000f8610ff */
[----:B------:R0:W-:Y:S01]  /*b220*/  STSM.16.M88.4 [R3], R112 ;  /* 0x0000007003007844 */ /* 0x0001e20000000200 */
[----:B------:R-:W-:Y:S01]  /*b230*/  F2FP.BF16.F32.PACK_AB R122, R125, R124 ;  /* 0x0000007c7d7a723e */ /* 0x000fe200000010ff */
[----:B------:R-:W1:Y:S01]  /*b240*/  @P2 LDC R21, c[0x0][0xbf0] ;  /* 0x0002fc00ff152b82 */ /* 0x000e620000000800 */
[----:B------:R-:W-:Y:S01]  /*b250*/  F2FP.BF16.F32.PACK_AB R123, R127, R126 ;  /* 0x0000007e7f7b723e */ /* 0x000fe200000010ff */
[----:B------:R-:W-:Y:S01]  /*b260*/  SHFL.IDX PT, R30, R12, RZ, 0x1c1f ;  /* 0x001c1fff0c1e7589 */ /* 0x000fe200000e0000 */
[----:B------:R-:W-:Y:S02]  /*b270*/  F2FP.BF16.F32.PACK_AB R129, R131, R130 ;  /* 0x000000828381723e */ /* 0x000fe400000010ff */
[----:B------:R-:W-:Y:S01]  /*b280*/  F2FP.BF16.F32.PACK_AB R136, R137, R136 ;  /* 0x000000888988723e */ /* 0x000fe200000010ff */
[----:B------:R-:W-:Y:S01]  /*b290*/  STSM.16.M88.4 [R10], R120 ;  /* 0x000000780a007844 */ /* 0x000fe20000000200 */
[----:B------:R-:W-:-:S02]  /*b2a0*/  F2FP.BF16.F32.PACK_AB R130, R133, R132 ;  /* 0x000000848582723e */ /* 0x000fc400000010ff */
[----:B------:R-:W-:Y:S01]  /*b2b0*/  F2FP.BF16.F32.PACK_AB R131, R135, R134 ;  /* 0x000000868783723e */ /* 0x000fe200000010ff */
[----:B------:R-:W-:Y:S01]  /*b2c0*/  SHFL.IDX PT, R48, R12, 0x1, 0x1c1f ;  /* 0x003c1f000c307f89 */ /* 0x000fe200000e0000 */
[----:B------:R-:W-:Y:S02]  /*b2d0*/  F2FP.BF16.F32.PACK_AB R137, R139, R138 ;  /* 0x0000008a8b89723e */ /* 0x000fe400000010ff */
[----:B------:R-:W-:Y:S01]  /*b2e0*/  F2FP.BF16.F32.PACK_AB R144, R145, R144 ;  /* 0x000000909190723e */ /* 0x000fe200000010ff */
[----:B------:R-:W-:Y:S01]  /*b2f0*/  STSM.16.M88.4 [R8], R128 ;  /* 0x0000008008007844 */ /* 0x000fe20000000200 */
[----:B------:R-:W-:Y:S01]  /*b300*/  F2FP.BF16.F32.PACK_AB R138, R141, R140 ;  /* 0x0000008c8d8a723e */ /* 0x000fe200000010ff */
[----:B0-----:R-:W0:Y:S01]  /*b310*/  @P2 LDC R3, c[0x0][0xbec] ;  /* 0x0002fb00ff032b82 */ /* 0x001e220000000800 */
[----:B------:R-:W-:Y:S02]  /*b320*/  F2FP.BF16.F32.PACK_AB R139, R143, R142 ;  /* 0x0000008e8f8b723e */ /* 0x000fe400000010ff */
[----:B------:R-:W-:-:S02]  /*b330*/  F2FP.BF16.F32.PACK_AB R145, R147, R146 ;  /* 0x000000929391723e */ /* 0x000fc400000010ff */
[----:B------:R-:W-:Y:S01]  /*b340*/  F2FP.BF16.F32.PACK_AB R146, R149, R6 ;  /* 0x000000069592723e */ /* 0x000fe200000010ff */
[----:B------:R-:W-:Y:S01]  /*b350*/  STSM.16.M88.4 [R7], R136 ;  /* 0x0000008807007844 */ /* 0x000fe20000000200 */
[----:B------:R-:W-:Y:S02]  /*b360*/  F2FP.BF16.F32.PACK_AB R147, R151, R5 ;  /* 0x000000059793723e */ /* 0x000fe400000010ff */
[----:B------:R-:W-:Y:S02]  /*b370*/  LEA.HI.X R13, R24, UR7, R13, 0x2, P3 ;  /* 0x00000007180d7c11 */ /* 0x000fe400098f140d */
[----:B------:R-:W-:Y:S01]  /*b380*/  LOP3.LUT P0, RZ, R218, 0x3, RZ, 0xc0, !PT ;  /* 0x00000003daff7812 */ /* 0x000fe2000780c0ff */
[----:B------:R-:W-:Y:S01]  /*b390*/  STSM.16.M88.4 [R4], R144 ;  /* 0x0000009004007844 */ /* 0x000fe20000000200 */
[----:B------:R-:W-:Y:S02]  /*b3a0*/  BAR.SYNC.DEFER_BLOCKING 0x1, 0x100 ;  /* 0x0044000000007b1d */ /* 0x000fe40000010000 */
[----:B------:R-:W-:-:S02]  /*b3b0*/  ISETP.GE.OR P1, PT, R15, R20, P0 ;  /* 0x000000140f00720c */ /* 0x000fc40000726670 */
[----:B------:R-:W-:Y:S02]  /*b3c0*/  ISETP.GE.OR P0, PT, R11, R20, P0 ;  /* 0x000000140b00720c */ /* 0x000fe40000706670 */
[----:B------:R-:W2:Y:S04]  /*b3d0*/  SHFL.IDX PT, R31, R13, RZ, 0x1c1f ;  /* 0x001c1fff0d1f7589 */ /* 0x000ea800000e0000 */
[----:B------:R-:W3:Y:S05]  /*b3e0*/  SHFL.IDX PT, R49, R13, 0x1, 0x1c1f ;  /* 0x003c1f000d317f89 */ /* 0x000eea00000e0000 */
[----:B--2---:R2:W-:Y:S04]  /*b3f0*/  @!P1 ST.E desc[UR8][R30.64], R2 ;  /* 0x000000021e009985 */ /* 0x0045e8000c101908 */
[----:B---3--:R3:W-:Y:S04]  /*b400*/  @!P0 ST.E desc[UR8][R48.64], R0 ;  /* 0x0000000030008985 */ /* 0x0087e8000c101908 */
[----:B------:R4:W5:Y:S01]  /*b410*/  LD.E.128 R12, desc[UR8][R186.64] ;  /* 0x00000008ba0c7980 */ /* 0x000962000c101d00 */
[----:B--2---:R-:W2:Y:S03]  /*b420*/  LDC.64 R30, c[0x0][0xae0] ;  /* 0x0002b800ff1e7b82 */ /* 0x004ea60000000a00 */
[----:B------:R4:W5:Y:S01]  /*b430*/  LD.E.128 R24, desc[UR8][R156.64] ;  /* 0x000000089c187980 */ /* 0x000962000c101d00 */
[----:B---3--:R-:W-:-:S03]  /*b440*/  IMAD R0, R23, 0x20, R213 ;  /* 0x0000002017007824 */ /* 0x008fc600078e02d5 */
[----:B------:R4:W5:Y:S04]  /*b450*/  LD.E.128 R32, desc[UR8][R158.64] ;  /* 0x000000089e207980 */ /* 0x000968000c101d00 */
[----:B------:R4:W5:Y:S01]  /*b460*/  LD.E.128 R36, desc[UR8][R162.64] ;  /* 0x00000008a2247980 */ /* 0x000962000c101d00 */
[----:B------:R-:W-:-:S03]  /*b470*/  IMAD R28, R29, 0x80, R0 ;  /* 0x000000801d1c7824 */ /* 0x000fc600078e0200 */
[----:B------:R4:W5:Y:S04]  /*b480*/  LD.E.128 R44, desc[UR8][R166.64] ;  /* 0x00000008a62c7980 */ /* 0x000968000c101d00 */
        /* <DEDUP_REMOVED lines=10> */
[----:B------:R4:W5:Y:S01]  /*b530*/  LD.E.128 R60, desc[UR8][R178.64] ;  /* 0x00000008b23c7980 */ /* 0x000962000c101d00 */
[----:B------:R-:W-:Y:S01]  /*b540*/  ULDC.64 UR8, c[0x0][0xae8] ;  /* 0x0002ba0000087ab9 */ /* 0x000fe20000000a00 */
[----:B0-----:R-:W-:Y:S01]  /*b550*/  @P2 IMAD.HI.U32 R0, R28, R3, RZ ;  /* 0x000000031c002227 */ /* 0x001fe200078e00ff */
[----:B------:R-:W-:Y:S01]  /*b560*/  UIMAD UR5, UR11, UR8, URZ ;  /* 0x000000080b0572a4 */ /* 0x000fe2000f8e023f */
[----:B------:R-:W-:Y:S01]  /*b570*/  @!PT LDS RZ, [RZ] ;  /* 0x00000000fffff984 */ /* 0x000fe20000000800 */
[----:B------:R-:W-:Y:S01]  /*b580*/  @!PT LDS RZ, [RZ] ;  /* 0x00000000fffff984 */ /* 0x000fe20000000800 */
[----:B------:R-:W-:Y:S01]  /*b590*/  @!PT LDS RZ, [RZ] ;  /* 0x00000000fffff984 */ /* 0x000fe20000000800 */
[----:B------:R-:W-:Y:S01]  /*b5a0*/  @!PT LDS RZ, [RZ] ;  /* 0x00000000fffff984 */ /* 0x000fe20000000800 */
[----:B------:R0:W-:Y:S06]  /*b5b0*/  MEMBAR.ALL.CTA ;  /* 0x0000000000007992 */ /* 0x0001ec0000008000 */
[----:B0-----:R-:W0:Y:S01]  /*b5c0*/  FENCE.VIEW.ASYNC.S ;  /* 0x00000000000073c6 */ /* 0x001e220000000000 */
[----:B------:R-:W-:Y:S01]  /*b5d0*/  UIMAD.WIDE.U32 UR6, UR10, UR8, URZ ;  /* 0x000000080a0672a5 */ /* 0x000fe2000f8e003f */
[----:B------:R-:W-:Y:S01]  /*b5e0*/  IMAD.MOV.U32 R2, RZ, RZ, R28 ;  /* 0x000000ffff027224 */ /* 0x000fe200078e001c */
[----:B------:R-:W-:Y:S01]  /*b5f0*/  UIMAD UR5, UR10, UR9, UR5 ;  /* 0x000000090a0572a4 */ /* 0x000fe2000f8e0205 */
[----:B-1----:R-:W-:Y:S01]  /*b600*/  @P2 SHF.R.U32.HI R2, RZ, R21, R0 ;  /* 0x00000015ff022219 */ /* 0x002fe20000011600 */
[----:B------:R-:W-:Y:S01]  /*b610*/  IMAD R85, R29, 0x80, R213 ;  /* 0x000000801d557824 */ /* 0x000fe200078e02d5 */
[----:B------:R-:W-:Y:S01]  /*b620*/  ULDC.64 UR8, c[0x0][0xaf0] ;  /* 0x0002bc0000087ab9 */ /* 0x000fe20000000a00 */
[----:B------:R-:W-:Y:S01]  /*b630*/  UIADD3 UR7, UR7, UR5, URZ ;  /* 0x0000000507077290 */ /* 0x000fe2000fffe03f */
[--C-:B------:R-:W-:Y:S01]  /*b640*/  SHF.R.S32.HI R3, RZ, 0x1f, R2.reuse ;  /* 0x0000001fff037819 */ /* 0x100fe20000011402 */
[----:B------:R-:W-:Y:S01]  /*b650*/  UIMAD UR5, UR12, UR8, URZ ;  /* 0x000000080c0572a4 */ /* 0x000fe2000f8e023f */
[----:B------:R-:W-:Y:S01]  /*b660*/  IMAD.MOV R21, RZ, RZ, -R2 ;  /* 0x000000ffff157224 */ /* 0x000fe200078e0a02 */
[----:B------:R-:W-:Y:S01]  /*b670*/  UIMAD.WIDE.U32 UR6, UR13, UR8, UR6 ;  /* 0x000000080d0672a5 */ /* 0x000fe2000f8e0006 */
[----:B------:R-:W-:Y:S01]  /*b680*/  R2UR UR10, R212 ;  /* 0x00000000d40a72ca */ /* 0x000fe200000e0000 */
[----:B------:R-:W-:Y:S01]  /*b690*/  UIMAD UR5, UR13, UR9, UR5 ;  /* 0x000000090d0572a4 */ /* 0x000fe2000f8e0205 */
[----:B------:R-:W-:Y:S01]  /*b6a0*/  IMAD R21, R192, R21, R28 ;  /* 0x00000015c0157224 */ /* 0x000fe200078e021c */
[----:B------:R-:W-:Y:S01]  /*b6b0*/  R2UR UR9, R16 ;  /* 0x00000000100972ca */ /* 0x000fe200000e0000 */
[----:B--2---:R-:W-:Y:S01]  /*b6c0*/  IMAD R3, R3, R30, RZ ;  /* 0x0000001e03037224 */ /* 0x004fe200078e02ff */
[----:B------:R-:W-:Y:S01]  /*b6d0*/  UIADD3 UR7, UR7, UR5, URZ ;  /* 0x0000000507077290 */ /* 0x000fe2000fffe03f */
[----:B------:R-:W-:-:S02]  /*b6e0*/  ISETP.GE.AND P2, PT, R85, R20, PT ;  /* 0x000000145500720c */ /* 0x000fc40003f46270 */
[C---:B------:R-:W-:Y:S01]  /*b6f0*/  IMAD R31, R2.reuse, R31, R3 ;  /* 0x0000001f021f7224 */ /* 0x040fe200078e0203 */
[----:B------:R-:W-:Y:S01]  /*b700*/  SHF.R.S32.HI R0, RZ, 0x1f, R21 ;  /* 0x0000001fff007819 */ /* 0x000fe20000011415 */
[----:B------:R-:W-:Y:S01]  /*b710*/  ULDC UR5, c[0x0][0xc] ;  /* 0x0000030000057ab9 */ /* 0x000fe20000000800 */
[----:B------:R-:W-:Y:S01]  /*b720*/  IMAD.WIDE.U32 R2, R2, R30, UR6 ;  /* 0x0000000602027e25 */ /* 0x000fe2000f8e001e */
[----:B------:R-:W-:Y:S01]  /*b730*/  ULDC.64 UR6, c[0x0][0xad8] ;  /* 0x0002b60000067ab9 */ /* 0x000fe20000000a00 */
[----:B------:R-:W-:Y:S01]  /*b740*/  UIADD3 UR10, UR5, UR10, URZ ;  /* 0x0000000a050a7290 */ /* 0x000fe2000fffe03f */
[----:B0-----:R-:W-:Y:S01]  /*b750*/  SYNCS.ARRIVE.TRANS64.RED.A1T0 RZ, [UR4], RZ ;  /* 0x000000ffffff79a7 */ /* 0x001fe20008100404 */
[----:B------:R-:W-:Y:S02]  /*b760*/  IMAD.IADD R3, R3, 0x1, R31 ;  /* 0x0000000103037824 */ /* 0x000fe400078e021f */
[----:B------:R-:W-:Y:S02]  /*b770*/  IMAD R0, R0, UR6, RZ ;  /* 0x0000000600007c24 */ /* 0x000fe4000f8e02ff */
[----:B------:R-:W-:-:S04]  /*b780*/  IMAD.WIDE.U32 R2, R21, UR6, R2 ;  /* 0x0000000615027c25 */ /* 0x000fc8000f8e0002 */
[----:B------:R-:W-:Y:S01]  /*b790*/  IMAD R29, R21, UR7, R0 ;  /* 0x00000007151d7c24 */ /* 0x000fe2000f8e0200 */
[----:B------:R-:W-:Y:S01]  /*b7a0*/  ULDC.64 UR6, c[0x0][0xa80] ;  /* 0x0002a00000067ab9 */ /* 0x000fe20000000a00 */
[----:B------:R-:W-:Y:S01]  /*b7b0*/  VIADD R21, R85, 0x20 ;  /* 0x0000002055157836 */ /* 0x000fe20000000000 */
[----:B------:R-:W-:Y:S01]  /*b7c0*/  LEA R0, P3, R2, UR6, 0x1 ;  /* 0x0000000602007c11 */ /* 0x000fe2000f8608ff */
[----:B------:R-:W-:Y:S01]  /*b7d0*/  IMAD.IADD R3, R3, 0x1, R29 ;  /* 0x0000000103037824 */ /* 0x000fe200078e021d */
[----:B------:R-:W-:Y:S01]  /*b7e0*/  USEL UR6, URZ, 0x1, UP0 ;  /* 0x000000013f067887 */ /* 0x000fe20008000000 */
[----:B------:R-:W-:Y:S01]  /*b7f0*/  IMAD.U32 R212, RZ, RZ, UR10 ;  /* 0x0000000affd47e24 */ /* 0x000fe2000f8e00ff */
[-C--:B------:R-:W-:Y:S01]  /*b800*/  ISETP.GE.AND P1, PT, R21, R20.reuse, PT ;  /* 0x000000141500720c */ /* 0x080fe20003f26270 */
[----:B------:R-:W-:Y:S01]  /*b810*/  VIADD R21, R85, 0x40 ;  /* 0x0000004055157836 */ /* 0x000fe20000000000 */
[----:B------:R-:W-:Y:S01]  /*b820*/  ULOP3.LUT UR9, UR9, UR6, URZ, 0x3c, !UPT ;  /* 0x0000000609097292 */ /* 0x000fe2000f8e3c3f */
[----:B------:R4:W0:Y:S03]  /*b830*/  SHFL.IDX PT, R28, R0, RZ, 0x181f ;  /* 0x00181fff001c7589 */ /* 0x00082600000e0000 */
[----:B------:R-:W-:-:S02]  /*b840*/  ISETP.GE.AND P0, PT, R21, R20, PT ;  /* 0x000000141500720c */ /* 0x000fc40003f06270 */
[----:B------:R-:W-:Y:S01]  /*b850*/  LEA.HI.X R21, R2, UR7, R3, 0x1, P3 ;  /* 0x0000000702157c11 */ /* 0x000fe200098f0c03 */
[----:B------:R-:W-:-:S04]  /*b860*/  IMAD.U32 R16, RZ, RZ, UR9 ;  /* 0x00000009ff107e24 */ /* 0x000fc8000f8e00ff */
[----:B------:R4:W1:Y:S01]  /*b870*/  SHFL.IDX PT, R29, R21, RZ, 0x181f ;  /* 0x00181fff151d7589 */ /* 0x00086200000e0000 */
[----:B------:R-:W-:Y:S05]  /*b880*/  @P2 BRA `(.L_x_30) ;  /* 0x0000000000442947 */ /* 0x000fea0003800000 */
[----:B------:R-:W-:Y:S01]  /*b890*/  ULDC UR4, c[0x0][0xac8] ;  /* 0x0002b20000047ab9 */ /* 0x000fe20000000800 */
[----:B------:R-:W-:Y:S01]  /*b8a0*/  ULDC.64 UR6, c[0x0][0x208] ;  /* 0x0000820000067ab9 */ /* 0x000fe20000000a00 */
[----:B------:R-:W-:Y:S02]  /*b8b0*/  ISETP.GE.AND P4, PT, R22, UR4, PT ;  /* 0x0000000416007c0c */ /* 0x000fe4000bf86270 */
[----:B------:R-:W-:Y:S02]  /*b8c0*/  ISETP.GE.AND P3, PT, R19, UR4, PT ;  /* 0x0000000413007c0c */ /* 0x000fe4000bf66270 */
[----:B------:R-:W-:Y:S02]  /*b8d0*/  ISETP.GE.AND P2, PT, R18, UR4, PT ;  /* 0x0000000412007c0c */ /* 0x000fe4000bf46270 */
[----:B------:R-:W-:-:S07]  /*b8e0*/  ISETP.GE.AND P5, PT, R17, UR4, PT ;  /* 0x0000000411007c0c */ /* 0x000fce000bfa6270 */
[----:B0-----:R-:W-:-:S04]  /*b8f0*/  @!P4 LEA R30, P6, R22, R28, 0x1 ;  /* 0x0000001c161ec211 */ /* 0x001fc800078c08ff */
[----:B-1----:R-:W-:Y:S02]  /*b900*/  @!P4 LEA.HI.X R31, R22, R29, R229, 0x1, P6 ;  /* 0x0000001d161fc211 */ /* 0x002fe400030f0ce5 */
[----:B------:R-:W-:Y:S01]  /*b910*/  @!P3 LEA R80, P6, R19, R28, 0x1 ;  /* 0x0000001c1350b211 */ /* 0x000fe200078c08ff */
[----:B------:R-:W-:-:S03]  /*b920*/  @!P5 IMAD.WIDE R2, R17, 0x2, R28 ;  /* 0x000000021102d825 */ /* 0x000fc600078e021c */
[-C--:B------:R-:W-:Y:S02]  /*b930*/  @!P3 LEA.HI.X R81, R19, R29.reuse, R228, 0x1, P6 ;  /* 0x0000001d1351b211 */ /* 0x080fe400030f0ce4 */
[C---:B------:R-:W-:Y:S01]  /*b940*/  @!P2 LEA R82, P6, R18.reuse, R28, 0x1 ;  /* 0x0000001c1252a211 */ /* 0x040fe200078c08ff */
[----:B-----5:R2:W-:Y:S03]  /*b950*/  @!P5 ST.E.128 desc[UR6][R2.64], R12 ;  /* 0x0000000c0200d985 */ /* 0x0205e6000c101d06 */
[----:B------:R-:W-:Y:S01]  /*b960*/  @!P2 LEA.HI.X R83, R18, R29, R227, 0x1, P6 ;  /* 0x0000001d1253a211 */ /* 0x000fe200030f0ce3 */
[----:B------:R2:W-:Y:S04]  /*b970*/  @!P4 ST.E.128 desc[UR6][R30.64], R44 ;  /* 0x0000002c1e00c985 */ /* 0x0005e8000c101d06 */
[----:B------:R2:W-:Y:S04]  /*b980*/  @!P3 ST.E.128 desc[UR6][R80.64], R68 ;  /* 0x000000445000b985 */ /* 0x0005e8000c101d06 */
[----:B------:R2:W-:Y:S02]  /*b990*/  @!P2 ST.E.128 desc[UR6][R82.64], R76 ;  /* 0x0000004c5200a985 */ /* 0x0005e4000c101d06 */
.L_x_30:
[----:B------:R-:W-:Y:S05]  /*b9a0*/  BSYNC B0 ;  /* 0x0000000000007941 */ /* 0x000fea0003800000 */
.L_x_29:
[----:B--2--5:R2:W3:Y:S01]  /*b9b0*/  SHFL.IDX PT, R13, R21, 0x1, 0x181f ;  /* 0x00381f00150d7f89 */ /* 0x0244e200000e0000 */
[----:B------:R-:W-:Y:S03]  /*b9c0*/  BSSY B0, `(.L_x_31) ;  /* 0x0000014000007945 */ /* 0x000fe60003800000 */
[----:B------:R2:W0:Y:S01]  /*b9d0*/  SHFL.IDX PT, R12, R0, 0x1, 0x181f ;  /* 0x00381f00000c7f89 */ /* 0x00042200000e0000 */
[----:B------:R-:W-:Y:S05]  /*b9e0*/  @P1 BRA `(.L_x_32) ;  /* 0x0000000000441947 */ /* 0x000fea0003800000 */
[----:B------:R-:W-:Y:S01]  /*b9f0*/  ULDC UR4, c[0x0][0xac8] ;  /* 0x0002b20000047ab9 */ /* 0x000fe20000000800 */
[----:B------:R-:W-:Y:S01]  /*ba00*/  ULDC.64 UR6, c[0x0][0x208] ;  /* 0x0000820000067ab9 */ /* 0x000fe20000000a00 */
[----:B------:R-:W-:Y:S02]  /*ba10*/  ISETP.GE.AND P3, PT, R22, UR4, PT ;  /* 0x0000000416007c0c */ /* 0x000fe4000bf66270 */
[----:B------:R-:W-:Y:S02]  /*ba20*/  ISETP.GE.AND P2, PT, R19, UR4, PT ;  /* 0x0000000413007c0c */ /* 0x000fe4000bf46270 */
[----:B------:R-:W-:Y:S02]  /*ba30*/  ISETP.GE.AND P1, PT, R18, UR4, PT ;  /* 0x0000000412007c0c */ /* 0x000fe4000bf26270 */
[----:B------:R-:W-:-:S07]  /*ba40*/  ISETP.GE.AND P4, PT, R17, UR4, PT ;  /* 0x0000000411007c0c */ /* 0x000fce000bf86270 */
[CC--:B0-----:R-:W-:Y:S02]  /*ba50*/  @!P3 LEA R14, P6, R22.reuse, R12.reuse, 0x1 ;  /* 0x0000000c160eb211 */ /* 0x0c1fe400078c08ff */
[-C--:B------:R-:W-:Y:S02]  /*ba60*/  @!P2 LEA R28, P5, R19, R12.reuse, 0x1 ;  /* 0x0000000c131ca211 */ /* 0x080fe400078a08ff */
[-C--:B---3--:R-:W-:Y:S02]  /*ba70*/  @!P3 LEA.HI.X R15, R22, R13.reuse, R229, 0x1, P6 ;  /* 0x0000000d160fb211 */ /* 0x088fe400030f0ce5 */
[C---:B------:R-:W-:Y:S01]  /*ba80*/  @!P1 LEA R30, P6, R18.reuse, R12, 0x1 ;  /* 0x0000000c121e9211 */ /* 0x040fe200078c08ff */
[----:B------:R-:W-:Y:S01]  /*ba90*/  @!P4 IMAD.WIDE R2, R17, 0x2, R12 ;  /* 0x000000021102c825 */ /* 0x000fe200078e020c */
[-C--:B-1----:R-:W-:Y:S02]  /*baa0*/  @!P2 LEA.HI.X R29, R19, R13.reuse, R228, 0x1, P5 ;  /* 0x0000000d131da211 */ /* 0x082fe400028f0ce4 */
[----:B------:R-:W-:-:S02]  /*bab0*/  @!P1 LEA.HI.X R31, R18, R13, R227, 0x1, P6 ;  /* 0x0000000d121f9211 */ /* 0x000fc400030f0ce3 */
[----:B------:R0:W-:Y:S04]  /*bac0*/  @!P4 ST.E.128 desc[UR6][R2.64], R24 ;  /* 0x000000180200c985 */ /* 0x0001e8000c101d06 */
[----:B------:R0:W-:Y:S04]  /*bad0*/  @!P3 ST.E.128 desc[UR6][R14.64], R8 ;  /* 0x000000080e00b985 */ /* 0x0001e8000c101d06 */
[----:B------:R0:W-:Y:S04]  /*bae0*/  @!P2 ST.E.128 desc[UR6][R28.64], R56 ;  /* 0x000000381c00a985 */ /* 0x0001e8000c101d06 */
[----:B------:R0:W-:Y:S02]  /*baf0*/  @!P1 ST.E.128 desc[UR6][R30.64], R72 ;  /* 0x000000481e009985 */ /* 0x0001e4000c101d06 */
.L_x_32:
[----:B------:R-:W-:Y:S05]  /*bb00*/  BSYNC B0 ;  /* 0x0000000000007941 */ /* 0x000fea0003800000 */
.L_x_31:
[----:B0-----:R0:W0:Y:S01]  /*bb10*/  SHFL.IDX PT, R9, R21, 0x2, 0x181f ;  /* 0x00581f0015097f89 */ /* 0x00102200000e0000 */
        /* <DEDUP_REMOVED lines=9> */
[-C--:B0-----:R-:W-:Y:S02]  /*bbb0*/  @!P4 LEA R10, P0, R22, R8.reuse, 0x1 ;  /* 0x00000008160ac211 */ /* 0x081fe400078008ff */
[-C--:B------:R-:W-:Y:S02]  /*bbc0*/  @!P5 LEA R12, P1, R19, R8.reuse, 0x1 ;  /* 0x00000008130cd211 */ /* 0x080fe400078208ff */
[----:B------:R-:W-:Y:S02]  /*bbd0*/  @!P6 LEA R14, P2, R18, R8, 0x1 ;  /* 0x00000008120ee211 */ /* 0x000fe400078408ff */
[----:B------:R-:W-:Y:S01]  /*bbe0*/  @!P3 IMAD.WIDE R2, R17, 0x2, R8 ;  /* 0x000000021102b825 */ /* 0x000fe200078e0208 */
[-C--:B------:R-:W-:Y:S02]  /*bbf0*/  @!P4 LEA.HI.X R11, R22, R9.reuse, R229, 0x1, P0 ;  /* 0x00000009160bc211 */ /* 0x080fe400000f0ce5 */
[-C--:B---3--:R-:W-:Y:S02]  /*bc00*/  @!P5 LEA.HI.X R13, R19, R9.reuse, R228, 0x1, P1 ;  /* 0x00000009130dd211 */ /* 0x088fe400008f0ce4 */
[----:B------:R-:W-:Y:S01]  /*bc10*/  @!P6 LEA.HI.X R15, R18, R9, R227, 0x1, P2 ;  /* 0x00000009120fe211 */ /* 0x000fe200010f0ce3 */
[----:B------:R0:W-:Y:S04]  /*bc20*/  @!P3 ST.E.128 desc[UR6][R2.64], R32 ;  /* 0x000000200200b985 */ /* 0x0001e8000c101d06 */
[----:B------:R0:W-:Y:S04]  /*bc30*/  @!P4 ST.E.128 desc[UR6][R10.64], R40 ;  /* 0x000000280a00c985 */ /* 0x0001e8000c101d06 */
[----:B------:R0:W-:Y:S04]  /*bc40*/  @!P5 ST.E.128 desc[UR6][R12.64], R48 ;  /* 0x000000300c00d985 */ /* 0x0001e8000c101d06 */
[----:B------:R0:W-:Y:S02]  /*bc50*/  @!P6 ST.E.128 desc[UR6][R14.64], R64 ;  /* 0x000000400e00e985 */ /* 0x0001e4000c101d06 */
.L_x_34:
[----:B------:R-:W-:Y:S05]  /*bc60*/  BSYNC B0 ;  /* 0x0000000000007941 */ /* 0x000fea0003800000 */
.L_x_33:
[----:B------:R-:W-:Y:S01]  /*bc70*/  R2UR UR4, R214 ;  /* 0x00000000d60472ca */ /* 0x000fe200000e0000 */
[----:B0-----:R-:W-:Y:S01]  /*bc80*/  VIADD R3, R85, 0x60 ;  /* 0x0000006055037836 */ /* 0x001fe20000000000 */
[----:B------:R0:W0:Y:S01]  /*bc90*/  SHFL.IDX PT, R9, R21, 0x3, 0x181f ;  /* 0x00781f0015097f89 */ /* 0x00002200000e0000 */
[----:B------:R-:W-:Y:S03]  /*bca0*/  BSSY B0, `(.L_x_35) ;  /* 0x0000017000007945 */ /* 0x000fe60003800000 */
[----:B------:R-:W-:Y:S01]  /*bcb0*/  ISETP.GE.AND P0, PT, R3, R20, PT ;  /* 0x000000140300720c */ /* 0x000fe20003f06270 */
[----:B------:R0:W0:Y:S06]  /*bcc0*/  SHFL.IDX PT, R8, R0, 0x3, 0x181f ;  /* 0x00781f0000087f89 */ /* 0x00002c00000e0000 */
[----:B------:R-:W-:-:S06]  /*bcd0*/  UIADD3 UR4, UR4, 0x1, URZ ;  /* 0x0000000104047890 */ /* 0x000fcc000fffe03f */
[----:B------:R-:W-:Y:S01]  /*bce0*/  IMAD.U32 R214, RZ, RZ, UR4 ;  /* 0x00000004ffd67e24 */ /* 0x000fe2000f8e00ff */
[----:B------:R-:W-:Y:S06]  /*bcf0*/  @P0 BRA `(.L_x_36) ;  /* 0x0000000000440947 */ /* 0x000fec0003800000 */
        /* <DEDUP_REMOVED lines=17> */
.L_x_36:
[----:B------:R-:W-:Y:S05]  /*be10*/  BSYNC B0 ;  /* 0x0000000000007941 */ /* 0x000fea0003800000 */
.L_x_35:
[----:B0-2-4-:R-:W0:Y:S01]  /*be20*/  LDC R0, c[0x0][0xc34] ;  /* 0x00030d00ff007b82 */ /* 0x015e220000000800 */
[----:B------:R-:W-:-:S13]  /*be30*/  R2UR UR4, R212 ;  /* 0x00000000d40472ca */ /* 0x000fda00000e0000 */
[----:B0-----:R-:W-:-:S13]  /*be40*/  ISETP.LE.AND P0, PT, R0, UR4, PT ;  /* 0x0000000400007c0c */ /* 0x001fda000bf03270 */
[----:B------:R-:W-:Y:S05]  /*be50*/  @!P0 BRA `(.L_x_37) ;  /* 0xffffff4c00e88947 */ /* 0x000fea000383ffff */
[----:B------:R-:W-:Y:S05]  /*be60*/  EXIT ;  /* 0x000000000000794d */ /* 0x000fea0003800000 */
.L_x_7:
[----:B------:R-:W-:-:S08]  /*be70*/  NOP ;  /* 0x0000000000007918 */ /* 0x000fd00000000000 */
[----:B0-----:R-:W0:-:S00]  /*be80*/  USETMAXREG.DEALLOC.CTAPOOL 0x18 ;  /* 0x00000018000079c8 */ /* 0x001e0000080e0500 */
[----:B------:R-:W1:Y:S01]  /*be90*/  S2UR UR5, SR_CTAID.X ;  /* 0x00000000000579c3 */ /* 0x000e620000002500 */
[----:B0-----:R-:W-:Y:S01]  /*bea0*/  IMAD.MOV.U32 R2, RZ, RZ, 0x1 ;  /* 0x00000001ff027424 */ /* 0x001fe200078e00ff */
[----:B------:R-:W-:-:S06]  /*beb0*/  MOV R18, RZ ;  /* 0x000000ff00127202 */ /* 0x000fcc0000000f00 */
[----:B------:R-:W1:Y:S02]  /*bec0*/  LDC R3, c[0x0][0xc34] ;  /* 0x00030d00ff037b82 */ /* 0x000e640000000800 */
[----:B-1----:R-:W-:Y:S01]  /*bed0*/  ISETP.LE.AND P0, PT, R3, UR5, PT ;  /* 0x0000000503007c0c */ /* 0x002fe2000bf03270 */
[----:B------:R-:W-:-:S05]  /*bee0*/  IMAD.MOV.U32 R3, RZ, RZ, 0x1 ;  /* 0x00000001ff037424 */ /* 0x000fca00078e00ff */
[----:B------:R0:W-:Y:S07]  /*bef0*/  STL [R1], R3 ;  /* 0x0000000301007387 */ /* 0x0001ee0000100800 */
[----:B------:R-:W-:Y:S05]  /*bf00*/  @P0 BRA `(.L_x_38) ;  /* 0x0000004800940947 */ /* 0x000fea0003800000 */
[----:B------:R-:W1:Y:S01]  /*bf10*/  S2UR UR4, SR_CgaCtaId ;  /* 0x00000000000479c3 */ /* 0x000e620000008800 */
[C---:B------:R-:W-:Y:S01]  /*bf20*/  IMAD.SHL.U32 R2, R0.reuse, 0x8, RZ ;  /* 0x0000000800027824 */ /* 0x040fe200078e00ff */
[----:B------:R-:W-:Y:S01]  /*bf30*/  LOP3.LUT R5, R0, 0x7f, RZ, 0xc0, !PT ;  /* 0x0000007f00057812 */ /* 0x000fe200078ec0ff */
[----:B------:R-:W-:Y:S01]  /*bf40*/  UMOV UR36, 0x400 ;  /* 0x0000040000247882 */ /* 0x000fe20000000000 */
[----:B------:R-:W-:Y:S01]  /*bf50*/  IMAD.MOV.U32 R18, RZ, RZ, RZ ;  /* 0x000000ffff127224 */ /* 0x000fe200078e00ff */
[----:B------:R-:W-:Y:S01]  /*bf60*/  ULDC.64 UR38, c[0x0][0x198] ;  /* 0x0000660000267ab9 */ /* 0x000fe20000000a00 */
[C---:B0-----:R-:W-:Y:S01]  /*bf70*/  LOP3.LUT R3, R2.reuse, 0x1f8, RZ, 0xc0, !PT ;  /* 0x000001f802037812 */ /* 0x041fe200078ec0ff */
[----:B------:R-:W-:Y:S01]  /*bf80*/  ULDC UR37, c[0x0][0xc] ;  /* 0x0000030000257ab9 */ /* 0x000fe20000000800 */
[----:B------:R-:W-:Y:S02]  /*bf90*/  LOP3.LUT R2, R2, 0x38, RZ, 0xc0, !PT ;  /* 0x0000003802027812 */ /* 0x000fe400078ec0ff */
[----:B------:R-:W-:Y:S01]  /*bfa0*/  LOP3.LUT R4, R3, 0x38, R0, 0x78, !PT ;  /* 0x0000003803047812 */ /* 0x000fe200078e7800 */
[----:B------:R-:W-:Y:S01]  /*bfb0*/  IMAD.SHL.U32 R3, R5, 0x8, RZ ;  /* 0x0000000805037824 */ /* 0x000fe200078e00ff */
[----:B------:R-:W-:-:S04]  /*bfc0*/  SHF.R.U32.HI R5, RZ, 0x3, R5 ;  /* 0x00000003ff057819 */ /* 0x000fc80000011605 */
[----:B------:R-:W-:Y:S01]  /*bfd0*/  LOP3.LUT R4, R4, 0x200, R3, 0xf8, !PT ;  /* 0x0000020004047812 */ /* 0x000fe200078ef803 */
[----:B------:R-:W-:-:S05]  /*bfe0*/  IMAD.SHL.U32 R3, R0, 0x10, RZ ;  /* 0x0000001000037824 */ /* 0x000fca00078e00ff */
[----:B------:R-:W-:Y:S01]  /*bff0*/  LOP3.LUT R0, R5, 0x70, R3, 0xf8, !PT ;  /* 0x0000007005007812 */ /* 0x000fe200078ef803 */
[----:B------:R-:W-:Y:S01]  /*c000*/  IMAD.U32 R3, RZ, RZ, UR5 ;  /* 0x00000005ff037e24 */ /* 0x000fe2000f8e00ff */
[----:B-1----:R-:W-:Y:S01]  /*c010*/  ULEA UR36, UR4, UR36, 0x18 ;  /* 0x0000002404247291 */ /* 0x002fe2000f8ec03f */
[----:B------:R-:W-:-:S05]  /*c020*/  IMAD.MOV.U32 R0, RZ, RZ, 0x1 ;  /* 0x00000001ff007424 */ /* 0x000fca00078e00ff */
[----:B------:R-:W-:-:S05]  /*c030*/  LEA R4, R4, UR36, 0x1 ;  /* 0x0000002404047c11 */ /* 0x000fca000f8e08ff */
[----:B------:R0:W-:Y:S04]  /*c040*/  STL [R1+0x14], R4 ;  /* 0x0000140401007387 */ /* 0x0001e80000100800 */
[----:B------:R1:W-:Y:S04]  /*c050*/  STL [R1+0x28], R3 ;  /* 0x0000280301007387 */ /* 0x0003e80000100800 */
[----:B------:R2:W-:Y:S01]  /*c060*/  STL [R1], R0 ;  /* 0x0000000001007387 */ /* 0x0005e20000100800 */
[----:B0-----:R-:W-:-:S03]  /*c070*/  LOP3.LUT R4, R2, 0x40, RZ, 0xfc, !PT ;  /* 0x0000004002047812 */ /* 0x001fc600078efcff */
[----:B------:R0:W-:Y:S01]  /*c080*/  STL [R1+0x30], RZ ;  /* 0x000030ff01007387 */ /* 0x0001e20000100800 */
[C---:B-1----:R-:W-:Y:S02]  /*c090*/  LOP3.LUT R3, R2.reuse, 0x80, RZ, 0xfc, !PT ;  /* 0x0000008002037812 */ /* 0x042fe400078efcff */
[----:B--2---:R-:W-:-:S07]  /*c0a0*/  LOP3.LUT R0, R2, 0xc0, RZ, 0xfc, !PT ;  /* 0x000000c002007812 */ /* 0x004fce00078efcff */
.L_x_125:
[----:B------:R-:W2:Y:S01]  /*c0b0*/  LDL R2, [R1+0x28] ;  /* 0x0000280001027983 */ /* 0x000ea20000100800 */
[----:B-1----:R-:W1:Y:S01]  /*c0c0*/  LDC R0, c[0x0][0xc38] ;  /* 0x00030e00ff007b82 */ /* 0x002e620000000800 */
[----:B------:R-:W-:Y:S05]  /*c0d0*/  YIELD ;  /* 0x0000000000007946 */ /* 0x000fea0003800000 */
[----:B------:R-:W-:Y:S02]  /*c0e0*/  ULDC.64 UR4, c[0x0][0x418] ;  /* 0x0001060000047ab9 */ /* 0x000fe40000000a00 */
[----:B------:R-:W3:Y:S01]  /*c0f0*/  LDC R16, c[0x0][0xc44] ;  /* 0x00031100ff107b82 */ /* 0x000ee20000000800 */
[----:B------:R-:W-:-:S03]  /*c100*/  UISETP.NE.U32.AND UP0, UPT, UR4, URZ, UPT ;  /* 0x0000003f0400728c */ /* 0x000fc6000bf05070 */
[----:B------:R-:W-:Y:S01]  /*c110*/  ULDC UR4, c[0x0][0x424] ;  /* 0x0001090000047ab9 */ /* 0x000fe20000000800 */
[----:B------:R-:W-:-:S04]  /*c120*/  UISETP.NE.AND.EX UP0, UPT, UR5, URZ, UPT, UP0 ;  /* 0x0000003f0500728c */ /* 0x000fc8000bf05300 */
[----:B------:R-:W-:Y:S01]  /*c130*/  USEL UR4, UR4, 0x1, UP0 ;  /* 0x0000000104047887 */ /* 0x000fe20008000000 */
[----:B-1----:R-:W-:-:S13]  /*c140*/  ISETP.NE.AND P0, PT, R0, 0x1, PT ;  /* 0x000000010000780c */ /* 0x002fda0003f05270 */
[----:B------:R-:W2:Y:S08]  /*c150*/  @P0 LDC R0, c[0x0][0xc3c] ;  /* 0x00030f00ff000b82 */ /* 0x000eb00000000800 */
[----:B------:R-:W1:Y:S01]  /*c160*/  @P0 LDC R3, c[0x0][0xc40] ;  /* 0x00031000ff030b82 */ /* 0x000e620000000800 */
[----:B--2---:R-:W-:-:S04]  /*c170*/  @P0 IMAD.HI.U32 R0, R2, R0, RZ ;  /* 0x0000000002000227 */ /* 0x004fc800078e00ff */
[----:B------:R-:W-:Y:S01]  /*c180*/  IMAD.MOV.U32 R4, RZ, RZ, R2 ;  /* 0x000000ffff047224 */ /* 0x000fe200078e0002 */
[----:B-1----:R-:W-:Y:S02]  /*c190*/  @P0 SHF.R.U32.HI R4, RZ, R3, R0 ;  /* 0x00000003ff040219 */ /* 0x002fe40000011600 */
[----:B---3--:R-:W-:Y:S01]  /*c1a0*/  ISETP.NE.AND P0, PT, R16, 0x1, PT ;  /* 0x000000011000780c */ /* 0x008fe20003f05270 */
[----:B------:R-:W1:Y:S02]  /*c1b0*/  LDC R0, c[0x0][0x2f0] ;  /* 0x0000bc00ff007b82 */ /* 0x000e640000000800 */
[----:B------:R-:W-:Y:S01]  /*c1c0*/  IMAD.MOV.U32 R19, RZ, RZ, R4 ;  /* 0x000000ffff137224 */ /* 0x000fe200078e0004 */
[----:B------:R-:W-:Y:S09]  /*c1d0*/  STL [R1+0x20], R4 ;  /* 0x0000200401007387 */ /* 0x000ff20000100800 */
[----:B------:R-:W2:Y:S02]  /*c1e0*/  @P0 LDC.64 R2, c[0x0][0xc48] ;  /* 0x00031200ff020b82 */ /* 0x000ea40000000a00 */
[----:B--2---:R-:W-:-:S05]  /*c1f0*/  @P0 IMAD.HI.U32 R2, R4, R2, RZ ;  /* 0x0000000204020227 */ /* 0x004fca00078e00ff */
[----:B------:R-:W-:Y:S01]  /*c200*/  @P0 SHF.R.U32.HI R19, RZ, R3, R2 ;  /* 0x00000003ff130219 */ /* 0x000fe20000011602 */
[----:B-1----:R-:W-:Y:S01]  /*c210*/  IMAD R2, R0, UR4, RZ ;  /* 0x0000000400027c24 */ /* 0x002fe2000f8e02ff */
[----:B------:R-:W-:-:S03]  /*c220*/  UIADD3 UR4, UR36, 0x24400, URZ ;  /* 0x0002440024047890 */ /* 0x000fc6000fffe03f */
[----:B------:R-:W-:Y:S01]  /*c230*/  VIADD R0, R2, 0x4f ;  /* 0x0000004f02007836 */ /* 0x000fe20000000000 */
[----:B------:R-:W-:Y:S01]  /*c240*/  STL [R1+0x18], R19 ;  /* 0x0000181301007387 */ /* 0x000fe20000100800 */
[----:B------:R-:W-:Y:S01]  /*c250*/  ULOP3.LUT UP0, URZ, UR4, 0x3ff, URZ, 0xc0, !UPT ;  /* 0x000003ff043f7892 */ /* 0x000fe2000f80c03f */
[----:B------:R-:W-:Y:S02]  /*c260*/  IMAD.MOV R3, RZ, RZ, -R19 ;  /* 0x000000ffff037224 */ /* 0x000fe400078e0a13 */
[----:B------:R-:W-:Y:S01]  /*c270*/  IMAD.HI R0, R0, 0x66666667, RZ ;  /* 0x6666666700007827 */ /* 0x000fe200078e02ff */
[----:B------:R1:W-:Y:S02]  /*c280*/  STL [R1+0x2c], R2 ;  /* 0x00002c0201007387 */ /* 0x0003e40000100800 */
[----:B------:R-:W-:Y:S01]  /*c290*/  PLOP3.LUT P0, PT, PT, PT, UP0, 0x80, 0x0 ;  /* 0x000000000000781c */ /* 0x000fe20003f0f008 */
[----:B------:R-:W-:Y:S01]  /*c2a0*/  IMAD R16, R16, R3, R4 ;  /* 0x0000000310107224 */ /* 0x000fe200078e0204 */
[----:B-1----:R-:W-:-:S04]  /*c2b0*/  SHF.R.U32.HI R2, RZ, 0x1f, R0 ;  /* 0x0000001fff027819 */ /* 0x002fc80000011600 */
[----:B------:R-:W-:-:S05]  /*c2c0*/  LEA.HI.SX32 R0, R0, R2, 0x1b ;  /* 0x0000000200007211 */ /* 0x000fca00078fdaff */
[----:B------:R1:W-:Y:S02]  /*c2d0*/  STL [R1+0x24], R0 ;  /* 0x0000240001007387 */ /* 0x0003e40000100800 */
[----:B------:R-:W-:Y:S05]  /*c2e0*/  @!P0 BRA `(.L_x_39) ;  /* 0x0000000000408947 */ /* 0x000fea0003800000 */
[----:B------:R-:W-:Y:S01]  /*c2f0*/  MOV R2, 0x0 ;  /* 0x0000000000027802 */ /* 0x000fe20000000f00 */
[----:B------:R-:W-:Y:S01]  /*c300*/  ULDC.64 UR6, c[0x4][0x1b8] ;  /* 0x01006e0000067ab9 */ /* 0x000fe20000000a00 */
[----:B------:R-:W-:Y:S01]  /*c310*/  ULDC.64 UR8, c[0x4][0x1c0] ;  /* 0x0100700000087ab9 */ /* 0x000fe20000000a00 */
[----:B------:R-:W-:Y:S01]  /*c320*/  ULDC.64 UR4, c[0x4][0x118] ;  /* 0x0100460000047ab9 */ /* 0x000fe20000000a00 */
[----:B------:R-:W-:Y:S02]  /*c330*/  IMAD.U32 R4, RZ, RZ, UR6 ;  /* 0x00000006ff047e24 */ /* 0x000fe4000f8e00ff */
[----:B------:R-:W2:Y:S01]  /*c340*/  LDC.64 R2, c[0x4][R2] ;  /* 0x0100000002027b82 */ /* 0x000ea20000000a00 */
[----:B------:R-:W-:Y:S02]  /*c350*/  IMAD.U32 R5, RZ, RZ, UR7 ;  /* 0x00000007ff057e24 */ /* 0x000fe4000f8e00ff */
[----:B------:R-:W-:Y:S02]  /*c360*/  IMAD.U32 R6, RZ, RZ, UR8 ;  /* 0x00000008ff067e24 */ /* 0x000fe4000f8e00ff */
[----:B------:R-:W-:-:S02]  /*c370*/  IMAD.U32 R7, RZ, RZ, UR9 ;  /* 0x00000009ff077e24 */ /* 0x000fc4000f8e00ff */
[----:B------:R-:W-:Y:S02]  /*c380*/  IMAD.U32 R10, RZ, RZ, UR4 ;  /* 0x00000004ff0a7e24 */ /* 0x000fe4000f8e00ff */
[----:B------:R-:W-:Y:S02]  /*c390*/  IMAD.U32 R11, RZ, RZ, UR5 ;  /* 0x00000005ff0b7e24 */ /* 0x000fe4000f8e00ff */
[----:B------:R-:W-:Y:S02]  /*c3a0*/  IMAD.MOV.U32 R8, RZ, RZ, 0x70 ;  /* 0x00000070ff087424 */ /* 0x000fe400078e00ff */
[----:B------:R-:W-:Y:S02]  /*c3b0*/  IMAD.MOV.U32 R12, RZ, RZ, 0x1 ;  /* 0x00000001ff0c7424 */ /* 0x000fe400078e00ff */
[----:B------:R-:W-:-:S07]  /*c3c0*/  IMAD.MOV.U32 R13, RZ, RZ, RZ ;  /* 0x000000ffff0d7224 */ /* 0x000fce00078e00ff */
[----:B------:R-:W-:-:S07]  /*c3d0*/  LEPC R20, `(.L_x_39) ;  /* 0x000000001014794e */ /* 0x000fce0000000000 */
[----:B012---:R-:W-:Y:S05]  /*c3e0*/  CALL.ABS.NOINC R2 ;  /* 0x0000000002007343 */ /* 0x007fea0003c00000 */
.L_x_39:
[----:B------:R-:W-:-:S04]  /*c3f0*/  UIADD3 UR4, UR36, 0x400, URZ ;  /* 0x0000040024047890 */ /* 0x000fc8000fffe03f */
[----:B------:R-:W-:-:S06]  /*c400*/  ULOP3.LUT UP0, URZ, UR4, 0x3ff, URZ, 0xc0, !UPT ;  /* 0x000003ff043f7892 */ /* 0x000fcc000f80c03f */
[----:B------:R-:W-:-:S13]  /*c410*/  PLOP3.LUT P0, PT, PT, PT, UP0, 0x80, 0x0 ;  /* 0x000000000000781c */ /* 0x000fda0003f0f008 */
[----:B------:R-:W-:Y:S05]  /*c420*/  @!P0 BRA `(.L_x_40) ;  /* 0x00000000007c8947 */ /* 0x000fea0003800000 */
[----:B------:R-:W-:Y:S01]  /*c430*/  MOV R17, 0x0 ;  /* 0x0000000000117802 */ /* 0x000fe20000000f00 */
[----:B------:R-:W-:Y:S01]  /*c440*/  ULDC.64 UR6, c[0x4][0x1b8] ;  /* 0x01006e0000067ab9 */ /* 0x000fe20000000a00 */
[----:B------:R-:W-:Y:S01]  /*c450*/  ULDC.64 UR8, c[0x4][0x1c0] ;  /* 0x0100700000087ab9 */ /* 0x000fe20000000a00 */
[----:B------:R-:W-:Y:S01]  /*c460*/  ULDC.64 UR4, c[0x4][0x120] ;  /* 0x0100480000047ab9 */ /* 0x000fe20000000a00 */
[----:B------:R2:W3:Y:S01]  /*c470*/  LDC.64 R2, c[0x4][R17] ;  /* 0x0100000011027b82 */ /* 0x0004e20000000a00 */
[----:B------:R-:W-:Y:S01]  /*c480*/  IMAD.U32 R4, RZ, RZ, UR6 ;  /* 0x00000006ff047e24 */ /* 0x000fe2000f8e00ff */
[----:B------:R-:W-:Y:S01]  /*c490*/  MOV R8, 0x70 ;  /* 0x0000007000087802 */ /* 0x000fe20000000f00 */
[----:B------:R-:W-:Y:S02]  /*c4a0*/  IMAD.U32 R5, RZ, RZ, UR7 ;  /* 0x00000007ff057e24 */ /* 0x000fe4000f8e00ff */
[----:B------:R-:W-:Y:S02]  /*c4b0*/  IMAD.U32 R6, RZ, RZ, UR8 ;  /* 0x00000008ff067e24 */ /* 0x000fe4000f8e00ff */
[----:B------:R-:W-:-:S02]  /*c4c0*/  IMAD.U32 R7, RZ, RZ, UR9 ;  /* 0x00000009ff077e24 */ /* 0x000fc4000f8e00ff */
[----:B------:R-:W-:Y:S02]  /*c4d0*/  IMAD.U32 R10, RZ, RZ, UR4 ;  /* 0x00000004ff0a7e24 */ /* 0x000fe4000f8e00ff */
[----:B------:R-:W-:Y:S02]  /*c4e0*/  IMAD.U32 R11, RZ, RZ, UR5 ;  /* 0x00000005ff0b7e24 */ /* 0x000fe4000f8e00ff */
[----:B------:R-:W-:Y:S02]  /*c4f0*/  IMAD.MOV.U32 R12, RZ, RZ, 0x1 ;  /* 0x00000001ff0c7424 */ /* 0x000fe400078e00ff */
[----:B--2---:R-:W-:-:S07]  /*c500*/  IMAD.MOV.U32 R13, RZ, RZ, RZ ;  /* 0x000000ffff0d7224 */ /* 0x004fce00078e00ff */
[----:B------:R-:W-:-:S07]  /*c510*/  LEPC R20, `(.L_x_41) ;  /* 0x000000001014794e */ /* 0x000fce0000000000 */
[----:B01-3--:R-:W-:Y:S05]  /*c520*/  CALL.ABS.NOINC R2 ;  /* 0x0000000002007343 */ /* 0x00bfea0003c00000 */
.L_x_41:
[----:B------:R0:W1:Y:S01]  /*c530*/  LDC.64 R2, c[0x4][R17] ;  /* 0x0100000011027b82 */ /* 0x0000620000000a00 */
[----:B------:R-:W-:Y:S01]  /*c540*/  ULDC.64 UR6, c[0x4][0x1b8] ;  /* 0x01006e0000067ab9 */ /* 0x000fe20000000a00 */
[----:B------:R-:W-:Y:S01]  /*c550*/  ULDC.64 UR8, c[0x4][0x1c0] ;  /* 0x0100700000087ab9 */ /* 0x000fe20000000a00 */
[----:B------:R-:W-:Y:S01]  /*c560*/  ULDC.64 UR4, c[0x4][0x128] ;  /* 0x01004a0000047ab9 */ /* 0x000fe20000000a00 */
[----:B------:R-:W-:Y:S02]  /*c570*/  IMAD.U32 R4, RZ, RZ, UR6 ;  /* 0x00000006ff047e24 */ /* 0x000fe4000f8e00ff */
[----:B------:R-:W-:Y:S02]  /*c580*/  IMAD.U32 R5, RZ, RZ, UR7 ;  /* 0x00000007ff057e24 */ /* 0x000fe4000f8e00ff */
[----:B------:R-:W-:Y:S02]  /*c590*/  IMAD.U32 R6, RZ, RZ, UR8 ;  /* 0x00000008ff067e24 */ /* 0x000fe4000f8e00ff */
[----:B------:R-:W-:-:S02]  /*c5a0*/  IMAD.U32 R7, RZ, RZ, UR9 ;  /* 0x00000009ff077e24 */ /* 0x000fc4000f8e00ff */
[----:B------:R-:W-:Y:S02]  /*c5b0*/  IMAD.U32 R10, RZ, RZ, UR4 ;  /* 0x00000004ff0a7e24 */ /* 0x000fe4000f8e00ff */
[----:B------:R-:W-:Y:S02]  /*c5c0*/  IMAD.U32 R11, RZ, RZ, UR5 ;  /* 0x00000005ff0b7e24 */ /* 0x000fe4000f8e00ff */
[----:B------:R-:W-:Y:S02]  /*c5d0*/  IMAD.MOV.U32 R8, RZ, RZ, 0x70 ;  /* 0x00000070ff087424 */ /* 0x000fe400078e00ff */
[----:B------:R-:W-:Y:S02]  /*c5e0*/  IMAD.MOV.U32 R12, RZ, RZ, 0x1 ;  /* 0x00000001ff0c7424 */ /* 0x000fe400078e00ff */
[----:B0-----:R-:W-:-:S07]  /*c5f0*/  IMAD.MOV.U32 R13, RZ, RZ, RZ ;  /* 0x000000ffff0d7224 */ /* 0x001fce00078e00ff */
[----:B------:R-:W-:-:S07]  /*c600*/  LEPC R20, `(.L_x_40) ;  /* 0x000000001014794e */ /* 0x000fce0000000000 */
[----:B-1----:R-:W-:Y:S05]  /*c610*/  CALL.ABS.NOINC R2 ;  /* 0x0000000002007343 */ /* 0x002fea0003c00000 */
.L_x_40:
[----:B------:R-:W-:Y:S01]  /*c620*/  ULDC.64 UR4, c[0x0][0x9f8] ;  /* 0x00027e0000047ab9 */ /* 0x000fe20000000a00 */
[----:B------:R-:W2:Y:S01]  /*c630*/  LDL R17, [R1+0x24] ;  /* 0x0000240001117983 */ /* 0x000ea20000100800 */
[----:B------:R-:W-:Y:S01]  /*c640*/  ISETP.NE.U32.AND P0, PT, RZ, UR4, PT ;  /* 0x00000004ff007c0c */ /* 0x000fe2000bf05070 */
[----:B------:R-:W-:-:S03]  /*c650*/  ULDC.64 UR6, c[0x0][0x208] ;  /* 0x0000820000067ab9 */ /* 0x000fc60000000a00 */
[----:B------:R-:W-:-:S13]  /*c660*/  ISETP.NE.AND.EX P0, PT, RZ, UR5, PT, P0 ;  /* 0x00000005ff007c0c */ /* 0x000fda000bf05300 */
[----:B------:R-:W3:Y:S02]  /*c670*/  @P0 LDC.64 R2, c[0x0][0x9f8] ;  /* 0x00027e00ff020b82 */ /* 0x000ee40000000a00 */
[----:B---3--:R-:W-:-:S05]  /*c680*/  @P0 IMAD.WIDE R2, R19, 0x4, R2 ;  /* 0x0000000413020825 */ /* 0x008fca00078e0202 */
[----:B------:R3:W4:Y:S01]  /*c690*/  @P0 LDG.E R19, desc[UR6][R2.64] ;  /* 0x0000000602130981 */ /* 0x000722000c1e1900 */
[----:B------:R-:W-:Y:S01]  /*c6a0*/  UMOV UR4, 0xffffffff ;  /* 0xffffffff00047882 */ /* 0x000fe20000000000 */
[----:B---3--:R-:W3:Y:S02]  /*c6b0*/  LDC.64 R2, c[0x0][0x418] ;  /* 0x00010600ff027b82 */ /* 0x008ee40000000a00 */
[----:B---3--:R-:W-:-:S04]  /*c6c0*/  ISETP.NE.U32.AND P0, PT, R2, RZ, PT ;  /* 0x000000ff0200720c */ /* 0x008fc80003f05070 */
[----:B------:R-:W-:-:S04]  /*c6d0*/  ISETP.NE.AND.EX P1, PT, R3, RZ, PT, P0 ;  /* 0x000000ff0300720c */ /* 0x000fc80003f25300 */
[----:B-1----:R-:W-:Y:S01]  /*c6e0*/  P2R R0, PR, RZ, 0x2 ;  /* 0x00000002ff007803 */ /* 0x002fe20000000000 */
[----:B--2---:R-:W-:-:S05]  /*c6f0*/  VIADD R8, R17, 0xffffffff ;  /* 0xffffffff11087836 */ /* 0x004fca0000000000 */
[----:B------:R1:W-:Y:S04]  /*c700*/  STL [R1+0x1c], R8 ;  /* 0x00001c0801007387 */ /* 0x0003e80000100800 */
[----:B------:R1:W-:Y:S01]  /*c710*/  STL [R1+0x10], R0 ;  /* 0x0000100001007387 */ /* 0x0003e20000100800 */
[----:B----4-:R-:W-:Y:S02]  /*c720*/  SHF.R.S32.HI R7, RZ, 0x1f, R19 ;  /* 0x0000001fff077819 */ /* 0x010fe40000011413 */
[----:B------:R-:W-:-:S03]  /*c730*/  SEL R17, R19, RZ, !P1 ;  /* 0x000000ff13117207 */ /* 0x000fc60004800000 */
[----:B------:R1:W-:Y:S01]  /*c740*/  STL [R1+0x8], R7 ;  /* 0x0000080701007387 */ /* 0x0003e20000100800 */
[----:B------:R-:W-:Y:S05]  /*c750*/  BRA.DIV UR4, `(.L_x_42) ;  /* 0x0000004604d87947 */ /* 0x000fea000b800000 */
[----:B-1----:R-:W1:Y:S02]  /*c760*/  S2R R0, SR_TID.X ;  /* 0x0000000000007919 */ /* 0x002e640000002100 */
[----:B-1----:R-:W-:-:S04]  /*c770*/  SHF.R.U32.HI R0, RZ, 0x5, R0 ;  /* 0x00000005ff007819 */ /* 0x002fc80000011600 */
[----:B------:R-:W-:-:S05]  /*c780*/  LOP3.LUT R0, R0, 0x3, RZ, 0xc0, !PT ;  /* 0x0000000300007812 */ /* 0x000fca00078ec0ff */
[----:B------:R1:W2:Y:S02]  /*c790*/  SHFL.IDX PT, R14, R0, RZ, 0x1f ;  /* 0x00001fff000e7589 */ /* 0x0002a400000e0000 */
.L_x_141:
[----:B------:R-:W-:Y:S02]  /*c7a0*/  PLOP3.LUT P2, PT, PT, PT, PT, 0x8, 0x0 ;  /* 0x000000000000781c */ /* 0x000fe40003f4e170 */
[----:B--2---:R-:W-:Y:S02]  /*c7b0*/  ISETP.NE.AND P0, PT, R14, RZ, PT ;  /* 0x000000ff0e00720c */ /* 0x004fe40003f05270 */
[----:B-1----:R-:W-:-:S05]  /*c7c0*/  P2R R0, PR, RZ, 0x4 ;  /* 0x00000004ff007803 */ /* 0x002fca0000000000 */
[----:B------:R1:W-:Y:S06]  /*c7d0*/  STL [R1+0xc], R0 ;  /* 0x00000c0001007387 */ /* 0x0003ec0000100800 */
[----:B------:R-:W-:Y:S05]  /*c7e0*/  @P0 BRA `(.L_x_43) ;  /* 0x0000000400380947 */ /* 0x000fea0003800000 */
[----:B------:R-:W-:-:S03]  /*c7f0*/  UMOV UR4, 0xffffffff ;  /* 0xffffffff00047882 */ /* 0x000fc60000000000 */
[----:B------:R-:W-:Y:S05]  /*c800*/  BRA.DIV UR4, `(.L_x_44) ;  /* 0x0000004604e07947 */ /* 0x000fea000b800000 */
[----:B------:R-:W-:-:S13]  /*c810*/  ELECT P6, URZ, PT ;  /* 0x00000000003f782f */ /* 0x000fda00038c0000 */
.L_x_144:
[----:B------:R-:W-:Y:S05]  /*c820*/  @!P6 BRA `(.L_x_43) ;  /* 0x000000040028e947 */ /* 0x000fea0003800000 */
[----:B------:R2:W-:Y:S01]  /*c830*/  STL [R1+0x4], R8 ;  /* 0x0000040801007387 */ /* 0x0005e20000100800 */
[----:B------:R-:W-:Y:S01]  /*c840*/  IMAD.MOV.U32 R17, RZ, RZ, R19 ;  /* 0x000000ffff117224 */ /* 0x000fe200078e0013 */
[----:B------:R-:W-:Y:S06]  /*c850*/  @!P1 BRA `(.L_x_45) ;  /* 0x0000000000509947 */ /* 0x000fec0003800000 */
[----:B------:R-:W3:Y:S01]  /*c860*/  LDC R6, c[0x0][0x43c] ;  /* 0x00010f00ff067b82 */ /* 0x000ee20000000800 */
[----:B-1----:R-:W-:Y:S01]  /*c870*/  IMAD.MOV.U32 R0, RZ, RZ, R8 ;  /* 0x000000ffff007224 */ /* 0x002fe200078e0008 */
[----:B------:R-:W-:Y:S01]  /*c880*/  ULDC.64 UR4, c[0x0][0x428] ;  /* 0x00010a0000047ab9 */ /* 0x000fe20000000a00 */
[----:B------:R-:W-:Y:S01]  /*c890*/  ULDC.64 UR6, c[0x0][0x208] ;  /* 0x0000820000067ab9 */ /* 0x000fe20000000a00 */
[----:B---3--:R-:W-:-:S13]  /*c8a0*/  ISETP.NE.AND P0, PT, R6, 0x1, PT ;  /* 0x000000010600780c */ /* 0x008fda0003f05270 */
[----:B------:R-:W1:Y:S02]  /*c8b0*/  @P0 LDC.64 R4, c[0x0][0x440] ;  /* 0x00011000ff040b82 */ /* 0x000e640000000a00 */
[----:B-1----:R-:W-:-:S05]  /*c8c0*/  @P0 IMAD.HI.U32 R4, R8, R4, RZ ;  /* 0x0000000408040227 */ /* 0x002fca00078e00ff */
[----:B------:R-:W-:-:S04]  /*c8d0*/  @P0 SHF.R.U32.HI R0, RZ, R5, R4 ;  /* 0x00000005ff000219 */ /* 0x000fc80000011604 */
[--C-:B------:R-:W-:Y:S01]  /*c8e0*/  SHF.R.S32.HI R5, RZ, 0x1f, R0.reuse ;  /* 0x0000001fff057819 */ /* 0x100fe20000011400 */
[----:B------:R-:W-:-:S04]  /*c8f0*/  IMAD.MOV R4, RZ, RZ, -R0 ;  /* 0x000000ffff047224 */ /* 0x000fc800078e0a00 */
[----:B------:R-:W-:Y:S02]  /*c900*/  IMAD R6, R6, R4, R8 ;  /* 0x0000000406067224 */ /* 0x000fe400078e0208 */
[----:B------:R-:W-:-:S03]  /*c910*/  IMAD.MOV.U32 R4, RZ, RZ, R0 ;  /* 0x000000ffff047224 */ /* 0x000fc600078e0000 */
[----:B------:R1:W-:Y:S01]  /*c920*/  STL [R1+0x4], R6 ;  /* 0x0000040601007387 */ /* 0x0003e20000100800 */
[----:B------:R-:W-:-:S03]  /*c930*/  IMAD.WIDE.U32 R4, R19, UR4, R4 ;  /* 0x0000000413047c25 */ /* 0x000fc6000f8e0004 */
[----:B------:R-:W-:Y:S01]  /*c940*/  LEA R2, P0, R4, R2, 0x2 ;  /* 0x0000000204027211 */ /* 0x000fe200078010ff */
[----:B-1----:R-:W-:-:S04]  /*c950*/  IMAD R6, R7, UR4, RZ ;  /* 0x0000000407067c24 */ /* 0x002fc8000f8e02ff */
[----:B------:R-:W-:-:S04]  /*c960*/  IMAD R0, R19, UR5, R6 ;  /* 0x0000000513007c24 */ /* 0x000fc8000f8e0206 */
[----:B------:R-:W-:-:S05]  /*c970*/  IMAD.IADD R0, R5, 0x1, R0 ;  /* 0x0000000105007824 */ /* 0x000fca00078e0200 */
[----:B------:R-:W-:-:S05]  /*c980*/  LEA.HI.X R3, R4, R3, R0, 0x2, P0 ;  /* 0x0000000304037211 */ /* 0x000fca00000f1400 */
[----:B------:R3:W5:Y:S02]  /*c990*/  LDG.E R17, desc[UR6][R2.64] ;  /* 0x0000000602117981 */ /* 0x000764000c1e1900 */
.L_x_45:
[----:B---3--:R-:W3:Y:S01]  /*c9a0*/  LDL R2, [R1] ;  /* 0x0000000001027983 */ /* 0x008ee20000100800 */
[----:B-1----:R-:W-:Y:S02]  /*c9b0*/  LEA R0, R18, UR36, 0x3 ;  /* 0x0000002412007c11 */ /* 0x002fe4000f8e18ff */
[----:B---3--:R-:W-:-:S04]  /*c9c0*/  SHF.L.U32 R2, R2, 0x1f, RZ ;  /* 0x0000001f02027819 */ /* 0x008fc800000006ff */
[----:B------:R-:W1:Y:S02]  /*c9d0*/  SYNCS.PHASECHK.TRANS64.TRYWAIT P0, [R0+URZ+0x38840], R2 ;  /* 0x03884002000075a7 */ /* 0x000e64000800017f */
[----:B-1----:R-:W-:Y:S05]  /*c9e0*/  @!P0 BRA `(.L_x_46) ;  /* 0x0000004400888947 */ /* 0x002fea0003800000 */
.L_x_145:
[----:B------:R-:W3:Y:S02]  /*c9f0*/  S2R R3, SR_TID.X ;  /* 0x0000000000037919 */ /* 0x000ee40000002100 */
[----:B---3--:R-:W-:-:S04]  /*ca00*/  LOP3.LUT R3, R3, 0x7f, RZ, 0xc0, !PT ;  /* 0x0000007f03037812 */ /* 0x008fc800078ec0ff */
[----:B------:R-:W-:-:S13]  /*ca10*/  ISETP.NE.AND P0, PT, R3, RZ, PT ;  /* 0x000000ff0300720c */ /* 0x000fda0003f05270 */
[----:B------:R-:W-:Y:S05]  /*ca20*/  @P0 BRA `(.L_x_47) ;  /* 0x00000000001c0947 */ /* 0x000fea0003800000 */
[----:B------:R-:W3:Y:S01]  /*ca30*/  S2R R3, SR_TID.X ;  /* 0x0000000000037919 */ /* 0x000ee20000002100 */
[----:B-1----:R-:W-:-:S04]  /*ca40*/  IMAD.MOV.U32 R2, RZ, RZ, 0xa000 ;  /* 0x0000a000ff027424 */ /* 0x002fc800078e00ff */
[----:B------:R4:W-:Y:S01]  /*ca50*/  SYNCS.ARRIVE.TRANS64 RZ, [R0+URZ+0x38830], R2 ;  /* 0x0388300200ff79a7 */ /* 0x0009e2000800003f */
[----:B---3--:R-:W-:-:S04]  /*ca60*/  LOP3.LUT R3, R3, 0x1f, RZ, 0xc0, !PT ;  /* 0x0000001f03037812 */ /* 0x008fc800078ec0ff */
[----:B------:R-:W-:-:S13]  /*ca70*/  ISETP.NE.AND P0, PT, R3, RZ, PT ;  /* 0x000000ff0300720c */ /* 0x000fda0003f05270 */
[----:B----4-:R-:W-:Y:S05]  /*ca80*/  @!P0 BRA `(.L_x_47) ;  /* 0x0000000000048947 */ /* 0x010fea0003800000 */
[----:B------:R-:W-:Y:S01]  /*ca90*/  BPT.TRAP 0x1 ;  /* 0x000000040000795c */ /* 0x000fe20000300000 */
.L_x_47:
[----:B-1----:R-:W3:Y:S01]  /*caa0*/  LDL R2, [R1+0x4] ;  /* 0x0000040001027983 */ /* 0x002ee20000100800 */
[----:B------:R-:W-:Y:S01]  /*cab0*/  R2UR UR14, R18 ;  /* 0x00000000120e72ca */ /* 0x000fe200000e0000 */
[----:B------:R-:W-:Y:S01]  /*cac0*/  UIADD3 UR4, UP0, UR38, 0x370, URZ ;  /* 0x0000037026047890 */ /* 0x000fe2000ff1e03f */
[----:B------:R-:W-:Y:S01]  /*cad0*/  R2UR UR9, R0 ;  /* 0x00000000000972ca */ /* 0x000fe200000e0000 */
[----:B------:R-:W-:Y:S01]  /*cae0*/  UMOV UR10, URZ ;  /* 0x0000003f000a7c82 */ /* 0x000fe20008000000 */
[----:B------:R-:W-:Y:S01]  /*caf0*/  R2UR UR12, R16 ;  /* 0x00000000100c72ca */ /* 0x000fe200000e0000 */
[----:B------:R-:W-:Y:S01]  /*cb00*/  UIADD3.X UR5, URZ, UR39, URZ, UP0, !UPT ;  /* 0x000000273f057290 */ /* 0x000fe200087fe43f */
[----:B-----5:R-:W-:Y:S01]  /*cb10*/  R2UR UR13, R17 ;  /* 0x00000000110d72ca */ /* 0x020fe200000e0000 */
[----:B------:R-:W-:Y:S01]  /*cb20*/  UMOV UR6, 0x0 ;  /* 0x0000000000067882 */ /* 0x000fe20000000000 */
[----:B------:R-:W-:Y:S01]  /*cb30*/  UMOV UR7, 0x14f00000 ;  /* 0x14f0000000077882 */ /* 0x000fe20000000000 */
[----:B------:R-:W-:Y:S01]  /*cb40*/  UMOV UR16, 0x40 ;  /* 0x0000004000107882 */ /* 0x000fe20000000000 */
[----:B------:R-:W-:-:S03]  /*cb50*/  PLOP3.LUT P0, PT, PT, PT, PT, 0x80, 0x0 ;  /* 0x000000000000781c */ /* 0x000fc60003f0f070 */
[----:B------:R-:W-:Y:S01]  /*cb60*/  UIMAD UR14, UR14, 0xa000, UR36 ;  /* 0x0000a0000e0e78a4 */ /* 0x000fe2000f8e0224 */
[----:B------:R-:W-:Y:S01]  /*cb70*/  P2R R0, PR, RZ, 0x1 ;  /* 0x00000001ff007803 */ /* 0x000fe20000000000 */
[----:B------:R-:W-:Y:S02]  /*cb80*/  UIADD3 UR9, UR9, 0x38830, URZ ;  /* 0x0003883009097890 */ /* 0x000fe4000fffe03f */
[----:B------:R-:W-:Y:S02]  /*cb90*/  UIADD3 UR8, UR14, 0x24400, URZ ;  /* 0x000244000e087890 */ /* 0x000fe4000fffe03f */
[----:B------:R-:W-:Y:S01]  /*cba0*/  UIADD3 UR15, UR14, 0x26c00, URZ ;  /* 0x00026c000e0f7890 */ /* 0x000fe2000fffe03f */
[----:B------:R4:W-:Y:S01]  /*cbb0*/  STL [R1+0xc], R0 ;  /* 0x00000c0001007387 */ /* 0x0009e20000100800 */
[----:B------:R-:W-:Y:S02]  /*cbc0*/  UIADD3 UR17, UR14, 0x29400, URZ ;  /* 0x000294000e117890 */ /* 0x000fe4000fffe03f */
[----:B------:R-:W-:-:S03]  /*cbd0*/  UIADD3 UR18, UR14, 0x2bc00, URZ ;  /* 0x0002bc000e127890 */ /* 0x000fc6000fffe03f */
[----:B------:R-:W-:Y:S01]  /*cbe0*/  UMOV UR14, 0x80 ;  /* 0x00000080000e7882 */ /* 0x000fe20000000000 */
[----:B---3--:R-:W-:-:S13]  /*cbf0*/  R2UR UR11, R2 ;  /* 0x00000000020b72ca */ /* 0x008fda00000e0000 */
[----:B------:R-:W-:-:S09]  /*cc00*/  UIMAD UR11, UR11, 0x50, URZ ;  /* 0x000000500b0b78a4 */ /* 0x000fd2000f8e023f */
[----:B------:R1:W-:Y:S02]  /*cc10*/  UTMALDG.4D [UR8], [UR4], desc[UR6] ;  /* 0x00000608040075b4 */ /* 0x0003e40008019000 */
[----:B-1----:R-:W-:Y:S01]  /*cc20*/  UMOV UR8, UR15 ;  /* 0x0000000f00087c82 */ /* 0x002fe20008000000 */
[----:B------:R-:W-:Y:S02]  /*cc30*/  UMOV UR10, UR16 ;  /* 0x00000010000a7c82 */ /* 0x000fe40008000000 */
[----:B------:R1:W-:Y:S02]  /*cc40*/  UTMALDG.4D [UR8], [UR4], desc[UR6] ;  /* 0x00000608040075b4 */ /* 0x0003e40008019000 */
[----:B-1----:R-:W-:Y:S01]  /*cc50*/  UMOV UR8, UR17 ;  /* 0x0000001100087c82 */ /* 0x002fe20008000000 */
[----:B------:R-:W-:Y:S01]  /*cc60*/  UMOV UR10, UR14 ;  /* 0x0000000e000a7c82 */ /* 0x000fe20008000000 */
[----:B------:R-:W-:Y:S01]  /*cc70*/  UMOV UR14, 0xc0 ;  /* 0x000000c0000e7882 */ /* 0x000fe20000000000 */
[----:B------:R1:W-:Y:S02]  /*cc80*/  UTMALDG.4D [UR8], [UR4], desc[UR6] ;  /* 0x00000608040075b4 */ /* 0x0003e40008019000 */
[----:B-1----:R-:W-:Y:S01]  /*cc90*/  UMOV UR8, UR18 ;  /* 0x0000001200087c82 */ /* 0x002fe20008000000 */
[----:B------:R-:W-:-:S02]  /*cca0*/  UMOV UR10, UR14 ;  /* 0x0000000e000a7c82 */ /* 0x000fc40008000000 */
[----:B------:R4:W-:Y:S02]  /*ccb0*/  UTMALDG.4D [UR8], [UR4], desc[UR6] ;  /* 0x00000608040075b4 */ /* 0x0009e40008019000 */
[----:B----4-:R-:W-:Y:S01]  /*ccc0*/  NOP ;  /* 0x0000000000007918 */ /* 0x010fe20000000000 */
.L_x_43:
[----:B------:R-:W-:Y:S05]  /*ccd0*/  WARPSYNC.ALL ;  /* 0x0000000000007948 */ /* 0x000fea0003800000 */
[----:B------:R-:W-:Y:S01]  /*cce0*/  UIADD3 UR4, UR36, 0x14400, URZ ;  /* 0x0001440024047890 */ /* 0x000fe2000fffe03f */
[----:B------:R-:W-:Y:S03]  /*ccf0*/  BAR.SYNC.DEFER_BLOCKING 0x8, 0x180 ;  /* 0x0206000000007b1d */ /* 0x000fe60000010000 */
[----:B------:R-:W-:-:S06]  /*cd00*/  ULOP3.LUT UP0, URZ, UR4, 0x3ff, URZ, 0xc0, !UPT ;  /* 0x000003ff043f7892 */ /* 0x000fcc000f80c03f */
[----:B------:R-:W-:-:S13]  /*cd10*/  PLOP3.LUT P0, PT, PT, PT, UP0, 0x80, 0x0 ;  /* 0x000000000000781c */ /* 0x000fda0003f0f008 */
[----:B------:R-:W-:Y:S05]  /*cd20*/  @!P0 BRA `(.L_x_48) ;  /* 0x0000000000408947 */ /* 0x000fea0003800000 */
[----:B------:R-:W-:Y:S01]  /*cd30*/  MOV R2, 0x0 ;  /* 0x0000000000027802 */ /* 0x000fe20000000f00 */
[----:B------:R-:W-:Y:S01]  /*cd40*/  ULDC.64 UR6, c[0x4][0x1b8] ;  /* 0x01006e0000067ab9 */ /* 0x000fe20000000a00 */
[----:B------:R-:W-:Y:S01]  /*cd50*/  ULDC.64 UR8, c[0x4][0x1c0] ;  /* 0x0100700000087ab9 */ /* 0x000fe20000000a00 */
[----:B------:R-:W-:Y:S01]  /*cd60*/  ULDC.64 UR4, c[0x4][0x130] ;  /* 0x01004c0000047ab9 */ /* 0x000fe20000000a00 */
[----:B------:R-:W-:Y:S01]  /*cd70*/  IMAD.U32 R4, RZ, RZ, UR6 ;  /* 0x00000006ff047e24 */ /* 0x000fe2000f8e00ff */
[----:B------:R-:W-:Y:S01]  /*cd80*/  MOV R13, RZ ;  /* 0x000000ff000d7202 */ /* 0x000fe20000000f00 */
[----:B------:R-:W3:Y:S01]  /*cd90*/  LDC.64 R2, c[0x4][R2] ;  /* 0x0100000002027b82 */ /* 0x000ee20000000a00 */
[----:B------:R-:W-:Y:S02]  /*cda0*/  IMAD.U32 R5, RZ, RZ, UR7 ;  /* 0x00000007ff057e24 */ /* 0x000fe4000f8e00ff */
[----:B------:R-:W-:Y:S02]  /*cdb0*/  IMAD.U32 R6, RZ, RZ, UR8 ;  /* 0x00000008ff067e24 */ /* 0x000fe4000f8e00ff */
[----:B------:R-:W-:-:S02]  /*cdc0*/  IMAD.U32 R7, RZ, RZ, UR9 ;  /* 0x00000009ff077e24 */ /* 0x000fc4000f8e00ff */
[----:B------:R-:W-:Y:S02]  /*cdd0*/  IMAD.U32 R10, RZ, RZ, UR4 ;  /* 0x00000004ff0a7e24 */ /* 0x000fe4000f8e00ff */
[----:B------:R-:W-:Y:S02]  /*cde0*/  IMAD.U32 R11, RZ, RZ, UR5 ;  /* 0x00000005ff0b7e24 */ /* 0x000fe4000f8e00ff */
[----:B--2---:R-:W-:Y:S02]  /*cdf0*/  IMAD.MOV.U32 R8, RZ, RZ, 0x70 ;  /* 0x00000070ff087424 */ /* 0x004fe400078e00ff */
[----:B------:R-:W-:-:S07]  /*ce00*/  IMAD.MOV.U32 R12, RZ, RZ, 0x1 ;  /* 0x00000001ff0c7424 */ /* 0x000fce00078e00ff */
[----:B------:R-:W-:-:S07]  /*ce10*/  LEPC R20, `(.L_x_48) ;  /* 0x000000001014794e */ /* 0x000fce0000000000 */
[----:B01-3--:R-:W-:Y:S05]  /*ce20*/  CALL.ABS.NOINC R2 ;  /* 0x0000000002007343 */ /* 0x00bfea0003c00000 */
.L_x_48:
[----:B------:R-:W3:Y:S01]  /*ce30*/  LDL.LU R4, [R1+0x18] ;  /* 0x0000180001047983 */ /* 0x000ee20000300800 */
[----:B-1----:R-:W-:Y:S01]  /*ce40*/  SHF.R.S32.HI R0, RZ, 0x1f, R16 ;  /* 0x0000001fff007819 */ /* 0x002fe20000011410 */
[----:B------:R-:W-:Y:S01]  /*ce50*/  ULDC.64 UR4, c[0x0][0x2d8] ;  /* 0x0000b60000047ab9 */ /* 0x000fe20000000a00 */
[----:B--2---:R-:W1:Y:S01]  /*ce60*/  LDC R8, c[0x0][0x448] ;  /* 0x00011200ff087b82 */ /* 0x004e620000000800 */
[----:B------:R-:W2:Y:S01]  /*ce70*/  LDL.LU R7, [R1+0x20] ;  /* 0x0000200001077983 */ /* 0x000ea20000300800 */
[----:B------:R-:W-:-:S03]  /*ce80*/  ULDC.64 UR6, c[0x0][0x280] ;  /* 0x0000a00000067ab9 */ /* 0x000fc60000000a00 */
[----:B------:R-:W4:Y:S01]  /*ce90*/  LDL R5, [R1+0x28] ;  /* 0x0000280001057983 */ /* 0x000f220000100800 */
[----:B------:R-:W-:Y:S02]  /*cea0*/  IMAD R0, R0, UR4, RZ ;  /* 0x0000000400007c24 */ /* 0x000fe4000f8e02ff */
[C---:B------:R-:W-:Y:S01]  /*ceb0*/  IMAD.WIDE.U32 R2, R16.reuse, UR4, RZ ;  /* 0x0000000410027c25 */ /* 0x040fe2000f8e00ff */
[----:B------:R-:W0:Y:S03]  /*cec0*/  S2R R10, SR_TID.X ;  /* 0x00000000000a7919 */ /* 0x000e260000002100 */
[----:B------:R-:W-:Y:S01]  /*ced0*/  IMAD R0, R16, UR5, R0 ;  /* 0x0000000510007c24 */ /* 0x000fe2000f8e0200 */
[----:B------:R-:W-:-:S03]  /*cee0*/  ULDC.64 UR4, c[0x0][0x2e0] ;  /* 0x0000b80000047ab9 */ /* 0x000fc60000000a00 */
[----:B------:R-:W-:Y:S01]  /*cef0*/  IMAD.IADD R3, R3, 0x1, R0 ;  /* 0x0000000103037824 */ /* 0x000fe200078e0200 */
[----:B-1----:R-:W-:-:S13]  /*cf00*/  ISETP.NE.AND P0, PT, R8, 0x1, PT ;  /* 0x000000010800780c */ /* 0x002fda0003f05270 */
[----:B------:R-:W1:Y:S01]  /*cf10*/  @P0 LDC R6, c[0x0][0x44c] ;  /* 0x00011300ff060b82 */ /* 0x000e620000000800 */
[----:B0-----:R-:W-:-:S05]  /*cf20*/  IMAD.SHL.U32 R10, R10, 0x8, RZ ;  /* 0x000000080a0a7824 */ /* 0x001fca00078e00ff */
[----:B------:R-:W-:Y:S02]  /*cf30*/  LOP3.LUT R10, R10, 0x38, RZ, 0xc0, !PT ;  /* 0x000000380a0a7812 */ /* 0x000fe400078ec0ff */
[----:B---3--:R-:W-:Y:S01]  /*cf40*/  SHF.R.S32.HI R0, RZ, 0x1f, R4 ;  /* 0x0000001fff007819 */ /* 0x008fe20000011404 */
[----:B------:R-:W-:-:S04]  /*cf50*/  IMAD.WIDE.U32 R2, R4, UR4, R2 ;  /* 0x0000000404027c25 */ /* 0x000fc8000f8e0002 */
[----:B------:R-:W-:Y:S01]  /*cf60*/  IMAD R0, R0, UR4, RZ ;  /* 0x0000000400007c24 */ /* 0x000fe2000f8e02ff */
[----:B------:R-:W-:-:S03]  /*cf70*/  ULDC UR4, c[0x0][0xc38] ;  /* 0x00030e0000047ab9 */ /* 0x000fc60000000800 */
[----:B------:R-:W-:Y:S02]  /*cf80*/  IMAD R0, R4, UR5, R0 ;  /* 0x0000000504007c24 */ /* 0x000fe4000f8e0200 */
[----:B------:R-:W0:Y:S02]  /*cf90*/  S2R R4, SR_TID.X ;  /* 0x0000000000047919 */ /* 0x000e240000002100 */
[----:B------:R-:W-:Y:S02]  /*cfa0*/  IMAD.IADD R3, R3, 0x1, R0 ;  /* 0x0000000103037824 */ /* 0x000fe400078e0200 */
[----:B--2---:R-:W-:Y:S02]  /*cfb0*/  IMAD.MOV R0, RZ, RZ, -R7 ;  /* 0x000000ffff007224 */ /* 0x004fe400078e0a07 */
[----:B------:R-:W2:Y:S02]  /*cfc0*/  @P0 LDC R7, c[0x0][0x450] ;  /* 0x00011400ff070b82 */ /* 0x000ea40000000800 */
[----:B----4-:R-:W-:Y:S01]  /*cfd0*/  IMAD R0, R0, UR4, R5 ;  /* 0x0000000400007c24 */ /* 0x010fe2000f8e0205 */
[----:B------:R-:W-:-:S03]  /*cfe0*/  ULDC.64 UR4, c[0x0][0x2d0] ;  /* 0x0000b40000047ab9 */ /* 0x000fc60000000a00 */
[----:B------:R-:W-:Y:S01]  /*cff0*/  IMAD.SHL.U32 R5, R0, 0x80, RZ ;  /* 0x0000008000057824 */ /* 0x000fe200078e00ff */
[----:B0-----:R-:W-:-:S04]  /*d000*/  LOP3.LUT R4, R4, 0x7f, RZ, 0xc0, !PT ;  /* 0x0000007f04047812 */ /* 0x001fc800078ec0ff */
[----:B------:R-:W-:Y:S02]  /*d010*/  SHF.R.U32.HI R9, RZ, 0x3, R4 ;  /* 0x00000003ff097819 */ /* 0x000fe40000011604 */
[----:B------:R-:W0:Y:S02]  /*d020*/  S2R R4, SR_TID.X ;  /* 0x0000000000047919 */ /* 0x000e240000002100 */
[----:B0-----:R-:W-:-:S05]  /*d030*/  IMAD.SHL.U32 R4, R4, 0x10, RZ ;  /* 0x0000001004047824 */ /* 0x001fca00078e00ff */
[----:B------:R-:W-:Y:S02]  /*d040*/  LOP3.LUT R4, R9, 0x70, R4, 0xf8, !PT ;  /* 0x0000007009047812 */ /* 0x000fe400078ef804 */
[----:B------:R-:W0:Y:S02]  /*d050*/  S2R R9, SR_TID.X ;  /* 0x0000000000097919 */ /* 0x000e240000002100 */
[----:B------:R-:W-:-:S05]  /*d060*/  LOP3.LUT R0, R4, R5, RZ, 0xfc, !PT ;  /* 0x0000000504007212 */ /* 0x000fca00078efcff */
[----:B-1----:R-:W-:-:S04]  /*d070*/  @P0 IMAD.HI.U32 R6, R0, R6, RZ ;  /* 0x0000000600060227 */ /* 0x002fc800078e00ff */
[----:B------:R-:W-:Y:S01]  /*d080*/  IMAD.MOV.U32 R4, RZ, RZ, R0 ;  /* 0x000000ffff047224 */ /* 0x000fe200078e0000 */
[----:B--2---:R-:W-:-:S05]  /*d090*/  @P0 SHF.R.U32.HI R4, RZ, R7, R6 ;  /* 0x00000007ff040219 */ /* 0x004fca0000011606 */
[----:B------:R-:W-:Y:S02]  /*d0a0*/  IMAD.MOV R6, RZ, RZ, -R4 ;  /* 0x000000ffff067224 */ /* 0x000fe400078e0a04 */
[----:B------:R-:W-:-:S04]  /*d0b0*/  IMAD.WIDE.U32 R2, R4, UR4, R2 ;  /* 0x0000000404027c25 */ /* 0x000fc8000f8e0002 */
[----:B------:R-:W-:Y:S01]  /*d0c0*/  IMAD R0, R8, R6, R0 ;  /* 0x0000000608007224 */ /* 0x000fe200078e0200 */
[----:B------:R-:W-:-:S05]  /*d0d0*/  SHF.R.S32.HI R6, RZ, 0x1f, R4 ;  /* 0x0000001fff067819 */ /* 0x000fca0000011404 */
[----:B------:R-:W-:Y:S02]  /*d0e0*/  IMAD R6, R6, UR4, RZ ;  /* 0x0000000406067c24 */ /* 0x000fe4000f8e02ff */
[----:B0-----:R-:W-:Y:S02]  /*d0f0*/  IMAD.SHL.U32 R9, R9, 0x8, RZ ;  /* 0x0000000809097824 */ /* 0x001fe400078e00ff */
[----:B------:R-:W-:Y:S01]  /*d100*/  IMAD R6, R4, UR5, R6 ;  /* 0x0000000504067c24 */ /* 0x000fe2000f8e0206 */
[----:B------:R-:W-:Y:S01]  /*d110*/  SHF.R.S32.HI R4, RZ, 0x1f, R0 ;  /* 0x0000001fff047819 */ /* 0x000fe20000011400 */
[----:B------:R-:W-:Y:S01]  /*d120*/  ULDC.64 UR4, c[0x0][0x2c8] ;  /* 0x0000b20000047ab9 */ /* 0x000fe20000000a00 */
[----:B------:R-:W-:Y:S01]  /*d130*/  LOP3.LUT R9, R9, 0x38, RZ, 0xc0, !PT ;  /* 0x0000003809097812 */ /* 0x000fe200078ec0ff */
[----:B------:R-:W-:Y:S02]  /*d140*/  IMAD.IADD R3, R3, 0x1, R6 ;  /* 0x0000000103037824 */ /* 0x000fe400078e0206 */
[----:B------:R-:W-:Y:S01]  /*d150*/  IMAD R4, R4, UR4, RZ ;  /* 0x0000000404047c24 */ /* 0x000fe2000f8e02ff */
[C---:B------:R-:W-:Y:S01]  /*d160*/  LOP3.LUT R12, R9.reuse, 0x40, RZ, 0xfc, !PT ;  /* 0x00000040090c7812 */ /* 0x040fe200078efcff */
[C---:B------:R-:W-:Y:S01]  /*d170*/  IMAD.WIDE.U32 R2, R0.reuse, UR4, R2 ;  /* 0x0000000400027c25 */ /* 0x040fe2000f8e0002 */
[C---:B------:R-:W-:Y:S01]  /*d180*/  LOP3.LUT R11, R9.reuse, 0x80, RZ, 0xfc, !PT ;  /* 0x00000080090b7812 */ /* 0x040fe200078efcff */
[----:B------:R-:W-:Y:S01]  /*d190*/  ULDC UR4, c[0x0][0x2b8] ;  /* 0x0000ae0000047ab9 */ /* 0x000fe20000000800 */
[----:B------:R-:W-:Y:S01]  /*d1a0*/  LOP3.LUT R9, R9, 0xc0, RZ, 0xfc, !PT ;  /* 0x000000c009097812 */ /* 0x000fe200078efcff */
[----:B------:R-:W-:Y:S01]  /*d1b0*/  IMAD R0, R0, UR5, R4 ;  /* 0x0000000500007c24 */ /* 0x000fe2000f8e0204 */
[----:B------:R-:W-:-:S02]  /*d1c0*/  ISETP.GE.AND P0, PT, R10, UR4, PT ;  /* 0x000000040a007c0c */ /* 0x000fc4000bf06270 */
[----:B------:R-:W-:Y:S02]  /*d1d0*/  ISETP.GE.AND P3, PT, R9, UR4, PT ;  /* 0x0000000409007c0c */ /* 0x000fe4000bf66270 */
[----:B------:R0:W5:Y:S01]  /*d1e0*/  LDL R9, [R1+0x14] ;  /* 0x0000140001097983 */ /* 0x0001620000100800 */
[----:B------:R-:W-:Y:S01]  /*d1f0*/  IMAD.IADD R0, R3, 0x1, R0 ;  /* 0x0000000103007824 */ /* 0x000fe200078e0200 */
[----:B------:R-:W-:Y:S02]  /*d200*/  LEA R4, P4, R2, UR6, 0x1 ;  /* 0x0000000602047c11 */ /* 0x000fe4000f8808ff */
[----:B------:R-:W-:Y:S02]  /*d210*/  ISETP.GE.AND P1, PT, R12, UR4, PT ;  /* 0x000000040c007c0c */ /* 0x000fe4000bf26270 */
[----:B------:R-:W-:Y:S01]  /*d220*/  ISETP.GE.AND P2, PT, R11, UR4, PT ;  /* 0x000000040b007c0c */ /* 0x000fe2000bf46270 */
[----:B------:R-:W-:Y:S01]  /*d230*/  UMOV UR4, 0xffffffff ;  /* 0xffffffff00047882 */ /* 0x000fe20000000000 */
[----:B------:R-:W-:-:S02]  /*d240*/  LEA.HI.X R3, R2, UR7, R0, 0x1, P4 ;  /* 0x0000000702037c11 */ /* 0x000fc4000a0f0c00 */
[----:B0-----:R-:W-:Y:S09]  /*d250*/  BRA.DIV UR4, `(.L_x_49) ;  /* 0x0000003e04807947 */ /* 0x001ff2000b800000 */
[----:B------:R-:W0:Y:S01]  /*d260*/  S2R R7, SR_TID.X ;  /* 0x0000000000077919 */ /* 0x000e220000002100 */
[----:B------:R-:W-:Y:S01]  /*d270*/  ULDC UR4, c[0x0][0x288] ;  /* 0x0000a20000047ab9 */ /* 0x000fe20000000800 */
[----:B------:R-:W-:Y:S01]  /*d280*/  ULDC.64 UR6, c[0x0][0x208] ;  /* 0x0000820000067ab9 */ /* 0x000fe20000000a00 */
[----:B------:R-:W-:Y:S01]  /*d290*/  IMAD R2, R8, UR4, RZ ;  /* 0x0000000408027c24 */ /* 0x000fe2000f8e02ff */
[----:B------:R-:W1:Y:S01]  /*d2a0*/  SHFL.IDX PT, R6, R4, RZ, 0x181f ;  /* 0x00181fff04067589 */ /* 0x000e6200000e0000 */
[----:B0-----:R-:W-:-:S04]  /*d2b0*/  LOP3.LUT R7, R7, 0x7f, RZ, 0xc0, !PT ;  /* 0x0000007f07077812 */ /* 0x001fc800078ec0ff */
[----:B------:R-:W-:Y:S02]  /*d2c0*/  SHF.R.U32.HI R11, RZ, 0x3, R7 ;  /* 0x00000003ff0b7819 */ /* 0x000fe40000011607 */
[----:B------:R-:W0:Y:S03]  /*d2d0*/  SHFL.IDX PT, R7, R3, RZ, 0x181f ;  /* 0x00181fff03077589 */ /* 0x000e2600000e0000 */
[----:B------:R-:W-:-:S04]  /*d2e0*/  IMAD.IADD R0, R11, 0x1, R5 ;  /* 0x000000010b007824 */ /* 0x000fc800078e0205 */
[C---:B------:R-:W-:Y:S01]  /*d2f0*/  VIADD R5, R0.reuse, 0x10 ;  /* 0x0000001000057836 */ /* 0x040fe20000000000 */
[----:B------:R-:W-:-:S13]  /*d300*/  ISETP.GE.AND P4, PT, R0, R2, PT ;  /* 0x000000020000720c */ /* 0x000fda0003f86270 */
[----:B-1----:R-:W-:-:S05]  /*d310*/  @!P4 LEA R6, P5, R10, R6, 0x1 ;  /* 0x000000060a06c211 */ /* 0x002fca00078a08ff */
[----:B0-----:R-:W-:-:S05]  /*d320*/  @!P4 IMAD.X R7, RZ, RZ, R7, P5 ;  /* 0x000000ffff07c224 */ /* 0x001fca00028e0607 */
[----:B------:R-:W-:Y:S01]  /*d330*/  @!PT LDS RZ, [RZ] ;  /* 0x00000000fffff984 */ /* 0x000fe20000000800 */
[----:B-----5:R-:W-:Y:S04]  /*d340*/  @!P4 LDGSTS.E.BYPASS.LTC128B.128 [R9+0x14400], desc[UR6][R6.64], !P0 ;  /* 0x144000000609cfae */ /* 0x020fe8000c101d46 */
[----:B------:R-:W-:Y:S04]  /*d350*/  @!P4 LDGSTS.E.BYPASS.LTC128B.128 [R9+0x18400], desc[UR6][R6.64+0x80], !P1 ;  /* 0x184000800609cfae */ /* 0x000fe8000c901d46 */
[----:B------:R-:W-:Y:S04]  /*d360*/  @!P4 LDGSTS.E.BYPASS.LTC128B.128 [R9+0x1c400], desc[UR6][R6.64+0x100], !P2 ;  /* 0x1c4001000609cfae */ /* 0x000fe8000d101d46 */
[----:B------:R0:W-:Y:S01]  /*d370*/  @!P4 LDGSTS.E.BYPASS.LTC128B.128 [R9+0x20400], desc[UR6][R6.64+0x180], !P3 ;  /* 0x204001800609cfae */ /* 0x0001e2000d901d46 */
[----:B------:R-:W-:-:S03]  /*d380*/  ISETP.GE.AND P4, PT, R5, R2, PT ;  /* 0x000000020500720c */ /* 0x000fc60003f86270 */
[----:B------:R-:W-:Y:S04]  /*d390*/  SHFL.IDX PT, R5, R3, 0x1, 0x181f ;  /* 0x00381f0003057f89 */ /* 0x000fe800000e0000 */
[----:B0-----:R-:W0:Y:S06]  /*d3a0*/  SHFL.IDX PT, R6, R4, 0x1, 0x181f ;  /* 0x00381f0004067f89 */ /* 0x001e2c00000e0000 */
[----:B0-----:R-:W-:-:S05]  /*d3b0*/  @!P4 LEA R6, P5, R10, R6, 0x1 ;  /* 0x000000060a06c211 */ /* 0x001fca00078a08ff */
[----:B------:R-:W-:-:S04]  /*d3c0*/  @!P4 IMAD.X R5, RZ, RZ, R5, P5 ;  /* 0x000000ffff05c224 */ /* 0x000fc800028e0605 */
[----:B------:R-:W-:Y:S02]  /*d3d0*/  @!P4 IMAD.MOV.U32 R7, RZ, RZ, R5 ;  /* 0x000000ffff07c224 */ /* 0x000fe400078e0005 */
[----:B------:R-:W-:-:S03]  /*d3e0*/  VIADD R5, R0, 0x20 ;  /* 0x0000002000057836 */ /* 0x000fc60000000000 */
[----:B------:R-:W-:Y:S04]  /*d3f0*/  @!P4 LDGSTS.E.BYPASS.LTC128B.128 [R9+0x14c00], desc[UR6][R6.64], !P0 ;  /* 0x14c000000609cfae */ /* 0x000fe8000c101d46 */
        /* <DEDUP_REMOVED lines=39> */
[----:B0-----:R-:W-:-:S04]  /*d670*/  @!P4 LEA R6, P5, R10, R6, 0x1 ;  /* 0x000000060a06c211 */ /* 0x001fc800078a08ff */
[----:B------:R-:W-:-:S05]  /*d680*/  @!P4 IADD3.X R5, RZ, R5, RZ, P5, !PT ;  /* 0x00000005ff05c210 */ /* 0x000fca0002ffe4ff */
        /* <DEDUP_REMOVED lines=12> */
[----:B------:R0:W1:Y:S04]  /*d750*/  SHFL.IDX PT, R5, R3, 0x7, 0x181f ;  /* 0x00f81f0003057f89 */ /* 0x00006800000e0000 */
[----:B------:R0:W-:Y:S04]  /*d760*/  @!P4 LDGSTS.E.BYPASS.LTC128B.128 [R9+0x17400], desc[UR6][R6.64], !P0 ;  /* 0x174000000609cfae */ /* 0x0001e8000c101d46 */
[----:B------:R0:W-:Y:S04]  /*d770*/  @!P4 LDGSTS.E.BYPASS.LTC128B.128 [R9+0x1b400], desc[UR6][R6.64+0x80], !P1 ;  /* 0x1b4000800609cfae */ /* 0x0001e8000c901d46 */
[----:B------:R0:W-:Y:S04]  /*d780*/  @!P4 LDGSTS.E.BYPASS.LTC128B.128 [R9+0x1f400], desc[UR6][R6.64+0x100], !P2 ;  /* 0x1f4001000609cfae */ /* 0x0001e8000d101d46 */
[----:B------:R0:W-:Y:S04]  /*d790*/  @!P4 LDGSTS.E.BYPASS.LTC128B.128 [R9+0x23400], desc[UR6][R6.64+0x180], !P3 ;  /* 0x234001800609cfae */ /* 0x0001e8000d901d46 */
[----:B------:R0:W2:Y:S02]  /*d7a0*/  SHFL.IDX PT, R3, R4, 0x7, 0x181f ;  /* 0x00f81f0004037f89 */ /* 0x0000a400000e0000 */
.L_x_162:
[----:B------:R-:W-:Y:S01]  /*d7b0*/  VIADD R0, R0, 0x70 ;  /* 0x0000007000007836 */ /* 0x000fe20000000000 */
[----:B------:R-:W-:Y:S04]  /*d7c0*/  BSSY B0, `(.L_x_50) ;  /* 0x000000d000007945 */ /* 0x000fe80003800000 */
[----:B------:R-:W-:-:S13]  /*d7d0*/  ISETP.GE.AND P4, PT, R0, R2, PT ;  /* 0x000000020000720c */ /* 0x000fda0003f86270 */
[----:B------:R-:W-:Y:S05]  /*d7e0*/  @P4 BRA `(.L_x_51) ;  /* 0x0000000000284947 */ /* 0x000fea0003800000 */
[----:B--2---:R-:W-:Y:S01]  /*d7f0*/  LEA R2, P4, R10, R3, 0x1 ;  /* 0x000000030a027211 */ /* 0x004fe200078808ff */
[----:B------:R-:W-:-:S04]  /*d800*/  ULDC.64 UR4, c[0x0][0x208] ;  /* 0x0000820000047ab9 */ /* 0x000fc80000000a00 */
[----:B01----:R-:W-:-:S05]  /*d810*/  IMAD.X R3, RZ, RZ, R5, P4 ;  /* 0x000000ffff037224 */ /* 0x003fca00020e0605 */
[----:B------:R-:W-:Y:S01]  /*d820*/  @!PT LDS RZ, [RZ] ;  /* 0x00000000fffff984 */ /* 0x000fe20000000800 */
[----:B------:R-:W-:Y:S01]  /*d830*/  @!PT LDS RZ, [RZ] ;  /* 0x00000000fffff984 */ /* 0x000fe20000000800 */
[----:B------:R-:W-:Y:S01]  /*d840*/  @!PT LDS RZ, [RZ] ;  /* 0x00000000fffff984 */ /* 0x000fe20000000800 */
[----:B------:R3:W-:Y:S04]  /*d850*/  LDGSTS.E.BYPASS.LTC128B.128 [R9+0x17c00], desc[UR4][R2.64], !P0 ;  /* 0x17c0000002097fae */ /* 0x0007e8000c101d44 */
[----:B------:R3:W-:Y:S04]  /*d860*/  LDGSTS.E.BYPASS.LTC128B.128 [R9+0x1bc00], desc[UR4][R2.64+0x80], !P1 ;  /* 0x1bc0008002097fae */ /* 0x0007e8000c901d44 */
[----:B------:R3:W-:Y:S04]  /*d870*/  LDGSTS.E.BYPASS.LTC128B.128 [R9+0x1fc00], desc[UR4][R2.64+0x100], !P2 ;  /* 0x1fc0010002097fae */ /* 0x0007e8000d101d44 */
[----:B------:R3:W-:Y:S02]  /*d880*/  LDGSTS.E.BYPASS.LTC128B.128 [R9+0x23c00], desc[UR4][R2.64+0x180], !P3 ;  /* 0x23c0018002097fae */ /* 0x0007e4000d901d44 */
.L_x_51:
[----:B------:R-:W-:Y:S05]  /*d890*/  BSYNC B0 ;  /* 0x0000000000007941 */ /* 0x000fea0003800000 */
.L_x_50:
[----:B---3--:R-:W3:Y:S01]  /*d8a0*/  LDL R2, [R1+0x30] ;  /* 0x0000300001027983 */ /* 0x008ee20000100800 */
[----:B------:R-:W-:Y:S01]  /*d8b0*/  NOP ;  /* 0x0000000000007918 */ /* 0x000fe20000000000 */
[----:B------:R-:W-:Y:S02]  /*d8c0*/  SYNCS.ARRIVE.TRANS64.RED.A0T1 RZ, [UR36+0x38800], RZ ;  /* 0x038800ffffff79a7 */ /* 0x000fe40008200424 */
[----:B------:R-:W-:Y:S01]  /*d8d0*/  ARRIVES.LDGSTSBAR.64.TRANSCNT [UR36+0x38800] ;  /* 0x03880000ff0079b0 */ /* 0x000fe20008000aa4 */
[----:B---3--:R-:W-:-:S04]  /*d8e0*/  LOP3.LUT R0, R2, 0x1, RZ, 0xc, !PT ;  /* 0x0000000102007812 */ /* 0x008fc800078e0cff */
[----:B------:R-:W-:Y:S01]  /*d8f0*/  SHF.L.U32 R0, R0, 0x1f, RZ ;  /* 0x0000001f00007819 */ /* 0x000fe200000006ff */
[----:B------:R-:W-:Y:S01]  /*d900*/  NOP ;  /* 0x0000000000007918 */ /* 0x000fe20000000000 */
[----:B------:R-:W3:Y:S01]  /*d910*/  LDL.LU R2, [R1+0x2c] ;  /* 0x00002c0001027983 */ /* 0x000ee20000300800 */
[----:B------:R-:W-:Y:S01]  /*d920*/  SYNCS.ARRIVE.TRANS64.A1T0 RZ, [UR36+0x38800], RZ ;  /* 0x038800ffffff79a7 */ /* 0x000fe20008100024 */
[----:B------:R-:W-:Y:S01]  /*d930*/  BSSY B0, `(.L_x_52) ;  /* 0x0000005000007945 */ /* 0x000fe20003800000 */
[----:B------:R-:W-:Y:S01]  /*d940*/  IMAD.U32 R12, RZ, RZ, UR36 ;  /* 0x00000024ff0c7e24 */ /* 0x000fe2000f8e00ff */
[----:B------:R-:W4:Y:S01]  /*d950*/  SYNCS.PHASECHK.TRANS64.TRYWAIT P0, [UR36+0x38820], R0 ;  /* 0x03882000ff0075a7 */ /* 0x000f220008000164 */
[----:B---3--:R-:W-:Y:S01]  /*d960*/  ISETP.GE.AND P1, PT, R2, 0x51, PT ;  /* 0x000000510200780c */ /* 0x008fe20003f26270 */
[----:B----4-:R-:W-:-:S12]  /*d970*/  @!P0 BRA `(.L_x_53) ;  /* 0x0000004000a08947 */ /* 0x010fd80003800000 */
.L_x_163:
[----:B------:R-:W-:Y:S05]  /*d980*/  BSYNC B0 ;  /* 0x0000000000007941 */ /* 0x000fea0003800000 */
.L_x_52:
[----:B------:R-:W-:Y:S01]  /*d990*/  VIADD R10, R12, 0x38800 ;  /* 0x000388000c0a7836 */ /* 0x000fe20000000000 */
[----:B------:R-:W-:Y:S06]  /*d9a0*/  @!P1 BRA `(.L_x_54) ;  /* 0x00000028003c9947 */ /* 0x000fec0003800000 */
[----:B------:R-:W0:Y:S01]  /*d9b0*/  LDL R2, [R1+0x24] ;  /* 0x0000240001027983 */ /* 0x000e220000100800 */
[----:B---3--:R-:W-:Y:S02]  /*d9c0*/  IMAD.MOV.U32 R0, RZ, RZ, 0x1 ;  /* 0x00000001ff007424 */ /* 0x008fe400078e00ff */
[----:B0-----:R-:W-:-:S05]  /*d9d0*/  IMAD.MOV R9, RZ, RZ, -R2 ;  /* 0x000000ffff097224 */ /* 0x001fca00078e0a02 */
[----:B------:R-:W-:-:S05]  /*d9e0*/  VIADDMNMX R9, R9, R0, 0xffffffff, !PT ;  /* 0xffffffff09097446 */ /* 0x000fca0007800100 */
[----:B------:R-:W-:-:S05]  /*d9f0*/  IMAD.IADD R0, R2, 0x1, R9 ;  /* 0x0000000102007824 */ /* 0x000fca00078e0209 */
[----:B------:R-:W-:-:S04]  /*da00*/  LOP3.LUT R0, R0, 0x1, RZ, 0xc0, !PT ;  /* 0x0000000100007812 */ /* 0x000fc800078ec0ff */
[----:B------:R-:W-:Y:S01]  /*da10*/  ISETP.NE.U32.AND P0, PT, R0, 0x1, PT ;  /* 0x000000010000780c */ /* 0x000fe20003f05070 */
[----:B------:R-:W-:-:S12]  /*da20*/  VIADD R0, R2, 0xfffffffe ;  /* 0xfffffffe02007836 */ /* 0x000fd80000000000 */
[----:B------:R-:W-:Y:S05]  /*da30*/  @P0 BRA `(.L_x_55) ;  /* 0x0000000c00600947 */ /* 0x000fea0003800000 */
[----:B--2---:R-:W2:Y:S04]  /*da40*/  LDL R3, [R1+0xc] ;  /* 0x00000c0001037983 */ /* 0x004ea80000100800 */
[----:B------:R-:W3:Y:S01]  /*da50*/  LDL R2, [R1] ;  /* 0x0000000001027983 */ /* 0x000ee20000100800 */
[----:B------:R-:W-:Y:S01]  /*da60*/  VIADD R4, R18, 0x1 ;  /* 0x0000000112047836 */ /* 0x000fe20000000000 */
[----:B------:R-:W-:Y:S04]  /*da70*/  BSSY B0, `(.L_x_56) ;  /* 0x00000d0000007945 */ /* 0x000fe80003800000 */
[----:B------:R-:W-:-:S04]  /*da80*/  ISETP.NE.AND P0, PT, R4, 0x2, PT ;  /* 0x000000020400780c */ /* 0x000fc80003f05270 */
[----:B------:R-:W-:Y:S02]  /*da90*/  SEL R8, RZ, 0x1, P0 ;  /* 0x00000001ff087807 */ /* 0x000fe40000000000 */
[----:B------:R-:W-:Y:S02]  /*daa0*/  SEL R4, R4, RZ, P0 ;  /* 0x000000ff04047207 */ /* 0x000fe40000000000 */
[----:B--2---:R-:W-:Y:S02]  /*dab0*/  ISETP.NE.AND P2, PT, R3, RZ, PT ;  /* 0x000000ff0300720c */ /* 0x004fe40003f45270 */
[----:B---3--:R-:W-:-:S11]  /*dac0*/  LOP3.LUT R8, R2, R8, RZ, 0x3c, !PT ;  /* 0x0000000802087212 */ /* 0x008fd600078e3cff */
[----:B------:R-:W-:Y:S05]  /*dad0*/  @!P2 BRA `(.L_x_57) ;  /* 0x0000000c0024a947 */ /* 0x000fea0003800000 */
[----:B------:R-:W2:Y:S01]  /*dae0*/  LDL R2, [R1+0x10] ;  /* 0x0000100001027983 */ /* 0x000ea20000100800 */
[----:B------:R-:W-:Y:S01]  /*daf0*/  IMAD.MOV.U32 R6, RZ, RZ, R17 ;  /* 0x000000ffff067224 */ /* 0x000fe200078e0011 */
[----:B--2---:R-:W-:-:S13]  /*db00*/  ISETP.NE.AND P2, PT, R2, RZ, PT ;  /* 0x000000ff0200720c */ /* 0x004fda0003f45270 */
[----:B------:R-:W-:Y:S05]  /*db10*/  @!P2 BRA `(.L_x_58) ;  /* 0x000000000050a947 */ /* 0x000fea0003800000 */
[----:B------:R-:W2:Y:S01]  /*db20*/  LDL R7, [R1+0x8] ;  /* 0x0000080001077983 */ /* 0x000ea20000100800 */
[----:B------:R-:W0:Y:S01]  /*db30*/  LDC R6, c[0x0][0x43c] ;  /* 0x00010f00ff067b82 */ /* 0x000e220000000800 */
[----:B------:R-:W-:Y:S01]  /*db40*/  ULDC.64 UR4, c[0x0][0x428] ;  /* 0x00010a0000047ab9 */ /* 0x000fe20000000a00 */
[----:B------:R-:W-:Y:S01]  /*db50*/  ULDC.64 UR6, c[0x0][0x208] ;  /* 0x0000820000067ab9 */ /* 0x000fe20000000a00 */
[----:B0-----:R-:W-:-:S13]  /*db60*/  ISETP.NE.AND P0, PT, R6, 0x1, PT ;  /* 0x000000010600780c */ /* 0x001fda0003f05270 */
[----:B------:R-:W1:Y:S02]  /*db70*/  @P0 LDC.64 R2, c[0x0][0x440] ;  /* 0x00011000ff020b82 */ /* 0x000e640000000a00 */
[----:B-1----:R-:W-:-:S04]  /*db80*/  @P0 IMAD.HI.U32 R5, R0, R2, RZ ;  /* 0x0000000200050227 */ /* 0x002fc800078e00ff */
[----:B------:R-:W-:Y:S01]  /*db90*/  IMAD.MOV.U32 R2, RZ, RZ, R0 ;  /* 0x000000ffff027224 */ /* 0x000fe200078e0000 */
[----:B------:R-:W-:-:S05]  /*dba0*/  @P0 SHF.R.U32.HI R2, RZ, R3, R5 ;  /* 0x00000003ff020219 */ /* 0x000fca0000011605 */
[----:B------:R-:W-:-:S04]  /*dbb0*/  IMAD.MOV R3, RZ, RZ, -R2 ;  /* 0x000000ffff037224 */ /* 0x000fc800078e0a02 */
[----:B------:R-:W-:Y:S01]  /*dbc0*/  IMAD R0, R6, R3, R0 ;  /* 0x0000000306007224 */ /* 0x000fe200078e0200 */
[----:B------:R-:W-:-:S03]  /*dbd0*/  SHF.R.S32.HI R3, RZ, 0x1f, R2 ;  /* 0x0000001fff037819 */ /* 0x000fc60000011402 */
[----:B------:R-:W-:-:S04]  /*dbe0*/  IMAD.WIDE.U32 R2, R19, UR4, R2 ;  /* 0x0000000413027c25 */ /* 0x000fc8000f8e0002 */
[----:B--2---:R-:W-:-:S04]  /*dbf0*/  IMAD R5, R7, UR4, RZ ;  /* 0x0000000407057c24 */ /* 0x004fc8000f8e02ff */
[----:B------:R-:W-:Y:S01]  /*dc00*/  IMAD R5, R19, UR5, R5 ;  /* 0x0000000513057c24 */ /* 0x000fe2000f8e0205 */
[----:B------:R-:W-:Y:S02]  /*dc10*/  ULDC.64 UR4, c[0x0][0x418] ;  /* 0x0001060000047ab9 */ /* 0x000fe40000000a00 */
[----:B------:R-:W-:Y:S01]  /*dc20*/  LEA R6, P0, R2, UR4, 0x2 ;  /* 0x0000000402067c11 */ /* 0x000fe2000f8010ff */
[----:B------:R-:W-:-:S05]  /*dc30*/  IMAD.IADD R3, R5, 0x1, R3 ;  /* 0x0000000105037824 */ /* 0x000fca00078e0203 */
[----:B------:R-:W-:-:S05]  /*dc40*/  LEA.HI.X R7, R2, UR5, R3, 0x2, P0 ;  /* 0x0000000502077c11 */ /* 0x000fca00080f1403 */
[----:B------:R0:W5:Y:S02]  /*dc50*/  LDG.E R6, desc[UR6][R6.64] ;  /* 0x0000000606067981 */ /* 0x000164000c1e1900 */
.L_x_58:
[----:B------:R-:W-:Y:S01]  /*dc60*/  LEA R3, R4, UR36, 0x3 ;  /* 0x0000002404037c11 */ /* 0x000fe2000f8e18ff */
[----:B------:R-:W-:Y:S01]  /*dc70*/  BSSY B1, `(.L_x_59) ;  /* 0x0000004000017945 */ /* 0x000fe20003800000 */
[----:B------:R-:W-:-:S04]  /*dc80*/  SHF.L.U32 R2, R8, 0x1f, RZ ;  /* 0x0000001f08027819 */ /* 0x000fc800000006ff */
[----:B------:R-:W2:Y:S02]  /*dc90*/  SYNCS.PHASECHK.TRANS64.TRYWAIT P0, [R3+URZ+0x38840], R2 ;  /* 0x03884002030075a7 */ /* 0x000ea4000800017f */
[----:B--2---:R-:W-:Y:S05]  /*dca0*/  @!P0 BRA `(.L_x_60) ;  /* 0x0000003c00e88947 */ /* 0x004fea0003800000 */
.L_x_164:
[----:B------:R-:W-:Y:S05]  /*dcb0*/  BSYNC B1 ;  /* 0x0000000000017941 */ /* 0x000fea0003800000 */
.L_x_59:
[----:B-1----:R-:W1:Y:S01]  /*dcc0*/  S2R R5, SR_TID.X ;  /* 0x0000000000057919 */ /* 0x002e620000002100 */
[----:B------:R-:W-:Y:S01]  /*dcd0*/  BSSY B1, `(.L_x_61) ;  /* 0x000000b000017945 */ /* 0x000fe20003800000 */
[----:B-1----:R-:W-:-:S04]  /*dce0*/  LOP3.LUT R5, R5, 0x7f, RZ, 0xc0, !PT ;  /* 0x0000007f05057812 */ /* 0x002fc800078ec0ff */
[----:B------:R-:W-:-:S13]  /*dcf0*/  ISETP.NE.AND P1, PT, R5, RZ, PT ;  /* 0x000000ff0500720c */ /* 0x000fda0003f25270 */
[----:B------:R-:W-:Y:S05]  /*dd00*/  @P1 BRA `(.L_x_62) ;  /* 0x00000000001c1947 */ /* 0x000fea0003800000 */
[----:B------:R-:W1:Y:S01]  /*dd10*/  S2R R5, SR_TID.X ;  /* 0x0000000000057919 */ /* 0x000e620000002100 */
[----:B--2---:R-:W-:-:S04]  /*dd20*/  IMAD.MOV.U32 R2, RZ, RZ, 0xa000 ;  /* 0x0000a000ff027424 */ /* 0x004fc800078e00ff */
[----:B------:R3:W-:Y:S01]  /*dd30*/  SYNCS.ARRIVE.TRANS64 RZ, [R3+URZ+0x38830], R2 ;  /* 0x0388300203ff79a7 */ /* 0x0007e2000800003f */
[----:B-1----:R-:W-:-:S04]  /*dd40*/  LOP3.LUT R5, R5, 0x1f, RZ, 0xc0, !PT ;  /* 0x0000001f05057812 */ /* 0x002fc800078ec0ff */
[----:B------:R-:W-:-:S13]  /*dd50*/  ISETP.NE.AND P0, PT, R5, RZ, PT ;  /* 0x000000ff0500720c */ /* 0x000fda0003f05270 */
[----:B---3--:R-:W-:Y:S05]  /*dd60*/  @!P0 BRA `(.L_x_62) ;  /* 0x0000000000048947 */ /* 0x008fea0003800000 */
[----:B------:R-:W-:Y:S01]  /*dd70*/  BPT.TRAP 0x1 ;  /* 0x000000040000795c */ /* 0x000fe20000300000 */
.L_x_62:
[----:B------:R-:W-:Y:S05]  /*dd80*/  BSYNC B1 ;  /* 0x0000000000017941 */ /* 0x000fea0003800000 */
.L_x_61:
[----:B------:R-:W-:Y:S01]  /*dd90*/  IMAD.MOV.U32 R11, RZ, RZ, RZ ;  /* 0x000000ffff0b7224 */ /* 0x000fe200078e00ff */
[----:B------:R-:W-:Y:S01]  /*dda0*/  UIADD3 UR4, UP0, UR38, 0x370, URZ ;  /* 0x0000037026047890 */ /* 0x000fe2000ff1e03f */
[----:B------:R-:W-:Y:S01]  /*ddb0*/  IMAD R5, R4, 0xa000, R12 ;  /* 0x0000a00004057824 */ /* 0x000fe200078e020c */
[----:B------:R-:W-:Y:S01]  /*ddc0*/  PLOP3.LUT P0, PT, PT, PT, PT, 0x80, 0x0 ;  /* 0x000000000000781c */ /* 0x000fe20003f0f070 */
[----:B--2---:R-:W-:Y:S01]  /*ddd0*/  VIADD R3, R3, 0x38830 ;  /* 0x0003883003037836 */ /* 0x004fe20000000000 */
[----:B------:R-:W-:Y:S01]  /*dde0*/  R2UR UR10, R11 ;  /* 0x000000000b0a72ca */ /* 0x000fe200000e0000 */
[----:B------:R-:W-:Y:S01]  /*ddf0*/  IMAD R2, R0, 0x50, RZ ;  /* 0x0000005000027824 */ /* 0x000fe200078e02ff */
[----:B------:R-:W-:Y:S01]  /*de00*/  UIADD3.X UR5, URZ, UR39, URZ, UP0, !UPT ;  /* 0x000000273f057290 */ /* 0x000fe200087fe43f */
[----:B0-----:R-:W-:Y:S01]  /*de10*/  VIADD R7, R5, 0x24400 ;  /* 0x0002440005077836 */ /* 0x001fe20000000000 */
[----:B------:R-:W-:Y:S01]  /*de20*/  UMOV UR6, 0x0 ;  /* 0x0000000000067882 */ /* 0x000fe20000000000 */
[----:B------:R-:W-:-:S10]  /*de30*/  UMOV UR7, 0x14f00000 ;  /* 0x14f0000000077882 */ /* 0x000fd40000000000 */
.L_x_63:
[----:B------:R-:W-:-:S13]  /*de40*/  @P0 ELECT P2, URZ, PT ;  /* 0x00000000003f082f */ /* 0x000fda0003840000 */
[----:B-----5:R-:W-:Y:S02]  /*de50*/  @P2 R2UR UR13, R6 ;  /* 0x00000000060d22ca */ /* 0x020fe400000e0000 */
[----:B------:R-:W-:Y:S02]  /*de60*/  @P2 R2UR UR12, R16 ;  /* 0x00000000100c22ca */ /* 0x000fe400000e0000 */
[----:B------:R-:W-:Y:S02]  /*de70*/  @P2 R2UR UR11, R2 ;  /* 0x00000000020b22ca */ /* 0x000fe400000e0000 */
[----:B------:R-:W-:Y:S02]  /*de80*/  @P2 R2UR UR9, R3 ;  /* 0x00000000030922ca */ /* 0x000fe400000e0000 */
[----:B------:R-:W-:Y:S02]  /*de90*/  @P2 R2UR UR8, R7 ;  /* 0x00000000070822ca */ /* 0x000fe400000e0000 */
[----:B------:R-:W-:-:S02]  /*dea0*/  @P2 PLOP3.LUT P0, PT, P2, PT, PT, 0x8, 0x0 ;  /* 0x000000000000281c */ /* 0x000fc4000170e170 */
[----:B------:R-:W-:-:S09]  /*deb0*/  PLOP3.LUT P2, PT, PT, PT, PT, 0x8, 0x0 ;  /* 0x000000000000781c */ /* 0x000fd20003f4e170 */
[----:B------:R0:W-:Y:S02]  /*dec0*/  UTMALDG.4D [UR8], [UR4], desc[UR6] ;  /* 0x00000608040075b4 */ /* 0x0001e40008019000 */
[----:B0-----:R-:W-:Y:S05]  /*ded0*/  @P0 BRA.U.ANY `(.L_x_63) ;  /* 0xfffffffd00d80947 */ /* 0x001fea000393ffff */
[----:B------:R-:W-:Y:S01]  /*dee0*/  IMAD.MOV.U32 R21, RZ, RZ, 0x40 ;  /* 0x00000040ff157424 */ /* 0x000fe200078e00ff */
[----:B------:R-:W-:Y:S01]  /*def0*/  PLOP3.LUT P0, PT, PT, PT, PT, 0x80, 0x0 ;  /* 0x000000000000781c */ /* 0x000fe20003f0f070 */
[----:B------:R-:W-:Y:S01]  /*df00*/  VIADD R7, R5, 0x26c00 ;  /* 0x00026c0005077836 */ /* 0x000fe20000000000 */
[----:B------:R-:W-:Y:S01]  /*df10*/  UMOV UR6, 0x0 ;  /* 0x0000000000067882 */ /* 0x000fe20000000000 */
[----:B------:R-:W-:Y:S01]  /*df20*/  UMOV UR7, 0x14f00000 ;  /* 0x14f0000000077882 */ /* 0x000fe20000000000 */
[----:B------:R-:W-:-:S15]  /*df30*/  R2UR UR10, R21 ;  /* 0x00000000150a72ca */ /* 0x000fde00000e0000 */
.L_x_64:
[----:B------:R-:W-:-:S13]  /*df40*/  @P0 ELECT P2, URZ, PT ;  /* 0x00000000003f082f */ /* 0x000fda0003840000 */
[----:B------:R-:W-:Y:S02]  /*df50*/  @P2 R2UR UR13, R6 ;  /* 0x00000000060d22ca */ /* 0x000fe400000e0000 */
        /* <DEDUP_REMOVED lines=14> */
.L_x_65:
        /* <DEDUP_REMOVED lines=12> */
[----:B------:R-:W-:Y:S01]  /*e100*/  UMOV UR6, 0x0 ;  /* 0x0000000000067882 */ /* 0x000fe20000000000 */
[----:B------:R-:W-:Y:S01]  /*e110*/  IADD3 R5, R5, 0x2bc00, RZ ;  /* 0x0002bc0005057810 */ /* 0x000fe20007ffe0ff */
[----:B------:R-:W-:Y:S01]  /*e120*/  UMOV UR7, 0x14f00000 ;  /* 0x14f0000000077882 */ /* 0x000fe20000000000 */
[----:B------:R-:W-:-:S15]  /*e130*/  R2UR UR10, R13 ;  /* 0x000000000d0a72ca */ /* 0x000fde00000e0000 */
.L_x_66:
        /* <DEDUP_REMOVED lines=10> */
[----:B------:R-:W2:Y:S01]  /*e1e0*/  LDL.LU R7, [R1] ;  /* 0x0000000001077983 */ /* 0x000ea20000300800 */
[----:B------:R-:W-:Y:S01]  /*e1f0*/  IMAD R3, R18, 0x8, R10 ;  /* 0x0000000812037824 */ /* 0x000fe200078e020a */
[----:B------:R-:W-:Y:S01]  /*e200*/  BSSY B1, `(.L_x_67) ;  /* 0x0000004000017945 */ /* 0x000fe20003800000 */
[----:B--2---:R-:W-:-:S04]  /*e210*/  SHF.L.U32 R2, R7, 0x1f, RZ ;  /* 0x0000001f07027819 */ /* 0x004fc800000006ff */
[----:B------:R-:W0:Y:S02]  /*e220*/  SYNCS.PHASECHK.TRANS64.TRYWAIT P0, [R3+URZ+0x60], R2 ;  /* 0x00006002030075a7 */ /* 0x000e24000800017f */
[----:B0-----:R-:W-:Y:S05]  /*e230*/  @!P0 BRA `(.L_x_68) ;  /* 0x0000003800988947 */ /* 0x001fea0003800000 */
.L_x_165:
[----:B------:R-:W-:Y:S05]  /*e240*/  BSYNC B1 ;  /* 0x0000000000017941 */ /* 0x000fea0003800000 */
.L_x_67:
[----:B------:R-:W-:Y:S01]  /*e250*/  BSSY B1, `(.L_x_69) ;  /* 0x000000c000017945 */ /* 0x000fe20003800000 */
[----:B------:R-:W-:Y:S02]  /*e260*/  IMAD.MOV.U32 R14, RZ, RZ, 0x0 ;  /* 0x00000000ff0e7424 */ /* 0x000fe400078e00ff */
[----:B------:R-:W-:Y:S01]  /*e270*/  IMAD.MOV.U32 R15, RZ, RZ, 0x14f00000 ;  /* 0x14f00000ff0f7424 */ /* 0x000fe200078e00ff */
[----:B------:R-:W-:Y:S06]  /*e280*/  @P1 BRA `(.L_x_70) ;  /* 0x0000000000201947 */ /* 0x000fec0003800000 */
[----:B------:R-:W1:Y:S01]  /*e290*/  S2R R5, SR_TID.X ;  /* 0x0000000000057919 */ /* 0x000e620000002100 */
[----:B0-----:R-:W-:Y:S01]  /*e2a0*/  LEA R2, R18, UR36, 0x3 ;  /* 0x0000002412027c11 */ /* 0x001fe2000f8e18ff */
[----:B------:R-:W-:-:S04]  /*e2b0*/  IMAD.MOV.U32 R3, RZ, RZ, 0xa000 ;  /* 0x0000a000ff037424 */ /* 0x000fc800078e00ff */
[----:B------:R2:W-:Y:S01]  /*e2c0*/  SYNCS.ARRIVE.TRANS64 RZ, [R2+URZ+0x38850], R3 ;  /* 0x0388500302ff79a7 */ /* 0x0005e2000800003f */
[----:B-1----:R-:W-:-:S04]  /*e2d0*/  LOP3.LUT R5, R5, 0x1f, RZ, 0xc0, !PT ;  /* 0x0000001f05057812 */ /* 0x002fc800078ec0ff */
[----:B------:R-:W-:-:S13]  /*e2e0*/  ISETP.NE.AND P0, PT, R5, RZ, PT ;  /* 0x000000ff0500720c */ /* 0x000fda0003f05270 */
[----:B--2---:R-:W-:Y:S05]  /*e2f0*/  @!P0 BRA `(.L_x_70) ;  /* 0x0000000000048947 */ /* 0x004fea0003800000 */
[----:B------:R-:W-:Y:S01]  /*e300*/  BPT.TRAP 0x1 ;  /* 0x000000040000795c */ /* 0x000fe20000300000 */
.L_x_70:
[----:B------:R-:W-:Y:S05]  /*e310*/  BSYNC B1 ;  /* 0x0000000000017941 */ /* 0x000fea0003800000 */
.L_x_69:
[----:B------:R-:W2:Y:S01]  /*e320*/  LDL.LU R5, [R1+0x4] ;  /* 0x0000040001057983 */ /* 0x000ea20000300800 */
[----:B------:R-:W-:Y:S01]  /*e330*/  R2UR UR10, R11 ;  /* 0x000000000b0a72ca */ /* 0x000fe200000e0000 */
[----:B0-----:R-:W-:Y:S01]  /*e340*/  IMAD R3, R18, 0xa000, R12 ;  /* 0x0000a00012037824 */ /* 0x001fe200078e020c */
[----:B------:R-:W-:Y:S01]  /*e350*/  R2UR UR6, R14 ;  /* 0x000000000e0672ca */ /* 0x000fe200000e0000 */
[----:B------:R-:W-:Y:S01]  /*e360*/  UIADD3 UR4, UP0, UR38, 0x470, URZ ;  /* 0x0000047026047890 */ /* 0x000fe2000ff1e03f */
[----:B------:R-:W-:Y:S01]  /*e370*/  R2UR UR7, R15 ;  /* 0x000000000f0772ca */ /* 0x000fe200000e0000 */
[----:B------:R-:W-:Y:S01]  /*e380*/  VIADD R7, R3, 0x400 ;  /* 0x0000040003077836 */ /* 0x000fe20000000000 */
[----:B------:R-:W-:Y:S01]  /*e390*/  LEA R2, R18, UR36, 0x3 ;  /* 0x0000002412027c11 */ /* 0x000fe2000f8e18ff */
[----:B------:R-:W-:Y:S01]  /*e3a0*/  UIADD3.X UR5, URZ, UR39, URZ, UP0, !UPT ;  /* 0x000000273f057290 */ /* 0x000fe200087fe43f */
[----:B------:R-:W-:-:S03]  /*e3b0*/  PLOP3.LUT P0, PT, PT, PT, PT, 0x80, 0x0 ;  /* 0x000000000000781c */ /* 0x000fc60003f0f070 */
[----:B------:R-:W-:Y:S02]  /*e3c0*/  VIADD R2, R2, 0x38850 ;  /* 0x0003885002027836 */ /* 0x000fe40000000000 */
[----:B--2---:R-:W-:-:S08]  /*e3d0*/  IMAD R5, R5, 0x50, RZ ;  /* 0x0000005005057824 */ /* 0x004fd000078e02ff */
.L_x_71:
        /* <DEDUP_REMOVED lines=10> */
[----:B------:R-:W-:Y:S01]  /*e480*/  R2UR UR10, R21 ;  /* 0x00000000150a72ca */ /* 0x000fe200000e0000 */
[----:B------:R-:W-:Y:S01]  /*e490*/  VIADD R7, R3, 0x2c00 ;  /* 0x00002c0003077836 */ /* 0x000fe20000000000 */
[----:B------:R-:W-:Y:S02]  /*e4a0*/  R2UR UR6, R14 ;  /* 0x000000000e0672ca */ /* 0x000fe400000e0000 */
[----:B------:R-:W-:Y:S02]  /*e4b0*/  R2UR UR7, R15 ;  /* 0x000000000f0772ca */ /* 0x000fe400000e0000 */
[----:B------:R-:W-:-:S13]  /*e4c0*/  PLOP3.LUT P0, PT, PT, PT, PT, 0x80, 0x0 ;  /* 0x000000000000781c */ /* 0x000fda0003f0f070 */
.L_x_72:
        /* <DEDUP_REMOVED lines=15> */
.L_x_73:
        /* <DEDUP_REMOVED lines=15> */
.L_x_74:
        /* <DEDUP_REMOVED lines=10> */
[----:B------:R0:W-:Y:S01]  /*e750*/  STL [R1+0x4], R0 ;  /* 0x0000040001007387 */ /* 0x0001e20000100800 */
[----:B------:R-:W-:-:S07]  /*e760*/  IMAD.MOV.U32 R17, RZ, RZ, R6 ;  /* 0x000000ffff117224 */ /* 0x000fce00078e0006 */
.L_x_57:
[----:B------:R-:W-:Y:S05]  /*e770*/  BSYNC B0 ;  /* 0x0000000000007941 */ /* 0x000fea0003800000 */
.L_x_56:
[----:B0-----:R-:W2:Y:S01]  /*e780*/  LDL.LU R0, [R1+0x24] ;  /* 0x0000240001007983 */ /* 0x001ea20000300800 */
[----:B------:R-:W-:-:S03]  /*e790*/  IMAD.MOV.U32 R18, RZ, RZ, R4 ;  /* 0x000000ffff127224 */ /* 0x000fc600078e0004 */
[----:B------:R0:W-:Y:S02]  /*e7a0*/  STL [R1], R8 ;  /* 0x0000000801007387 */ /* 0x0001e40000100800 */
[----:B0-2---:R-:W-:-:S07]  /*e7b0*/  VIADD R0, R0, 0xfffffffd ;  /* 0xfffffffd00007836 */ /* 0x005fce0000000000 */
.L_x_55:
[----:B------:R-:W3:Y:S01]  /*e7c0*/  LDL.LU R2, [R1+0x1c] ;  /* 0x00001c0001027983 */ /* 0x000ee20000300800 */
[----:B------:R-:W-:Y:S01]  /*e7d0*/  IMAD.MOV R9, RZ, RZ, -R9 ;  /* 0x000000ffff097224 */ /* 0x000fe200078e0a09 */
[----:B------:R-:W-:Y:S04]  /*e7e0*/  BSSY B0, `(.L_x_54) ;  /* 0x00001ab000007945 */ /* 0x000fe80003800000 */
[----:B---3--:R-:W-:-:S13]  /*e7f0*/  ISETP.NE.AND P0, PT, R2, R9, PT ;  /* 0x000000090200720c */ /* 0x008fda0003f05270 */
[----:B------:R-:W-:Y:S05]  /*e800*/  @!P0 BRA `(.L_x_75) ;  /* 0x0000001800a08947 */ /* 0x000fea0003800000 */
[----:B------:R-:W-:-:S07]  /*e810*/  IMAD.MOV.U32 R4, RZ, RZ, R17 ;  /* 0x000000ffff047224 */ /* 0x000fce00078e0011 */
.L_x_114:
[----:B--2---:R-:W2:Y:S04]  /*e820*/  LDL R3, [R1+0xc] ;  /* 0x00000c0001037983 */ /* 0x004ea80000100800 */
[----:B---3--:R-:W3:Y:S01]  /*e830*/  LDL R2, [R1] ;  /* 0x0000000001027983 */ /* 0x008ee20000100800 */
[----:B------:R-:W-:Y:S01]  /*e840*/  VIADD R6, R18, 0x1 ;  /* 0x0000000112067836 */ /* 0x000fe20000000000 */
[----:B------:R-:W-:Y:S04]  /*e850*/  BSSY B1, `(.L_x_76) ;  /* 0x00000ce000017945 */ /* 0x000fe80003800000 */
[----:B------:R-:W-:-:S04]  /*e860*/  ISETP.NE.AND P0, PT, R6, 0x2, PT ;  /* 0x000000020600780c */ /* 0x000fc80003f05270 */
[----:B------:R-:W-:Y:S02]  /*e870*/  SEL R7, RZ, 0x1, P0 ;  /* 0x00000001ff077807 */ /* 0x000fe40000000000 */
[----:B------:R-:W-:Y:S02]  /*e880*/  SEL R6, R6, RZ, P0 ;  /* 0x000000ff06067207 */ /* 0x000fe40000000000 */
[----:B--2---:R-:W-:Y:S02]  /*e890*/  ISETP.NE.AND P1, PT, R3, RZ, PT ;  /* 0x000000ff0300720c */ /* 0x004fe40003f25270 */
[----:B---3--:R-:W-:-:S11]  /*e8a0*/  LOP3.LUT R7, R2, R7, RZ, 0x3c, !PT ;  /* 0x0000000702077212 */ /* 0x008fd600078e3cff */
[----:B0-----:R-:W-:Y:S05]  /*e8b0*/  @!P1 BRA `(.L_x_77) ;  /* 0x0000000c001c9947 */ /* 0x001fea0003800000 */
[----:B------:R-:W2:Y:S01]  /*e8c0*/  LDL R2, [R1+0x10] ;  /* 0x0000100001027983 */ /* 0x000ea20000100800 */
[----:B------:R-:W-:Y:S01]  /*e8d0*/  IMAD.MOV.U32 R8, RZ, RZ, R0 ;  /* 0x000000ffff087224 */ /* 0x000fe200078e0000 */
[----:B--2---:R-:W-:-:S13]  /*e8e0*/  ISETP.NE.AND P1, PT, R2, RZ, PT ;  /* 0x000000ff0200720c */ /* 0x004fda0003f25270 */
[----:B------:R-:W-:Y:S05]  /*e8f0*/  @!P1 BRA `(.L_x_78) ;  /* 0x0000000000509947 */ /* 0x000fea0003800000 */
[----:B------:R-:W2:Y:S01]  /*e900*/  LDL R9, [R1+0x8] ;  /* 0x0000080001097983 */ /* 0x000ea20000100800 */
[----:B-1----:R-:W0:Y:S01]  /*e910*/  LDC R5, c[0x0][0x43c] ;  /* 0x00010f00ff057b82 */ /* 0x002e220000000800 */
[----:B------:R-:W-:Y:S01]  /*e920*/  ULDC.64 UR4, c[0x0][0x428] ;  /* 0x00010a0000047ab9 */ /* 0x000fe20000000a00 */
[----:B------:R-:W-:Y:S01]  /*e930*/  ULDC.64 UR6, c[0x0][0x208] ;  /* 0x0000820000067ab9 */ /* 0x000fe20000000a00 */
[----:B0-----:R-:W-:-:S13]  /*e940*/  ISETP.NE.AND P0, PT, R5, 0x1, PT ;  /* 0x000000010500780c */ /* 0x001fda0003f05270 */
[----:B------:R-:W0:Y:S02]  /*e950*/  @P0 LDC.64 R2, c[0x0][0x440] ;  /* 0x00011000ff020b82 */ /* 0x000e240000000a00 */
[----:B0-----:R-:W-:-:S04]  /*e960*/  @P0 IMAD.HI.U32 R4, R0, R2, RZ ;  /* 0x0000000200040227 */ /* 0x001fc800078e00ff */
[----:B------:R-:W-:Y:S01]  /*e970*/  IMAD.MOV.U32 R2, RZ, RZ, R0 ;  /* 0x000000ffff027224 */ /* 0x000fe200078e0000 */
[----:B------:R-:W-:-:S04]  /*e980*/  @P0 SHF.R.U32.HI R2, RZ, R3, R4 ;  /* 0x00000003ff020219 */ /* 0x000fc80000011604 */
[--C-:B------:R-:W-:Y:S01]  /*e990*/  SHF.R.S32.HI R3, RZ, 0x1f, R2.reuse ;  /* 0x0000001fff037819 */ /* 0x100fe20000011402 */
[--C-:B------:R-:W-:Y:S02]  /*e9a0*/  IMAD.MOV R8, RZ, RZ, -R2.reuse ;  /* 0x000000ffff087224 */ /* 0x100fe400078e0a02 */
[----:B------:R-:W-:-:S04]  /*e9b0*/  IMAD.WIDE.U32 R2, R19, UR4, R2 ;  /* 0x0000000413027c25 */ /* 0x000fc8000f8e0002 */
[----:B------:R-:W-:Y:S02]  /*e9c0*/  IMAD R8, R5, R8, R0 ;  /* 0x0000000805087224 */ /* 0x000fe400078e0200 */
[----:B--2---:R-:W-:-:S04]  /*e9d0*/  IMAD R4, R9, UR4, RZ ;  /* 0x0000000409047c24 */ /* 0x004fc8000f8e02ff */
[----:B------:R-:W-:Y:S01]  /*e9e0*/  IMAD R4, R19, UR5, R4 ;  /* 0x0000000513047c24 */ /* 0x000fe2000f8e0204 */
[----:B------:R-:W-:-:S03]  /*e9f0*/  ULDC.64 UR4, c[0x0][0x418] ;  /* 0x0001060000047ab9 */ /* 0x000fc60000000a00 */
[----:B------:R-:W-:Y:S01]  /*ea00*/  IMAD.IADD R3, R4, 0x1, R3 ;  /* 0x0000000104037824 */ /* 0x000fe200078e0203 */
[----:B------:R-:W-:-:S04]  /*ea10*/  LEA R4, P0, R2, UR4, 0x2 ;  /* 0x0000000402047c11 */ /* 0x000fc8000f8010ff */
[----:B------:R-:W-:-:S05]  /*ea20*/  LEA.HI.X R5, R2, UR5, R3, 0x2, P0 ;  /* 0x0000000502057c11 */ /* 0x000fca00080f1403 */
[----:B------:R0:W5:Y:S04]  /*ea30*/  LDG.E R4, desc[UR6][R4.64] ;  /* 0x0000000604047981 */ /* 0x000168000c1e1900 */
.L_x_78:
[----:B------:R-:W-:Y:S01]  /*ea40*/  LEA R3, R6, UR36, 0x3 ;  /* 0x0000002406037c11 */ /* 0x000fe2000f8e18ff */
[----:B------:R-:W-:Y:S01]  /*ea50*/  BSSY B2, `(.L_x_79) ;  /* 0x0000004000027945 */ /* 0x000fe20003800000 */
[----:B------:R-:W-:-:S04]  /*ea60*/  SHF.L.U32 R2, R7, 0x1f, RZ ;  /* 0x0000001f07027819 */ /* 0x000fc800000006ff */
[----:B------:R-:W2:Y:S02]  /*ea70*/  SYNCS.PHASECHK.TRANS64.TRYWAIT P0, [R3+URZ+0x38840], R2 ;  /* 0x03884002030075a7 */ /* 0x000ea4000800017f */
[----:B--2---:R-:W-:Y:S05]  /*ea80*/  @!P0 BRA `(.L_x_80) ;  /* 0x0000003000988947 */ /* 0x004fea0003800000 */
.L_x_166:
[----:B------:R-:W-:Y:S05]  /*ea90*/  BSYNC B2 ;  /* 0x0000000000027941 */ /* 0x000fea0003800000 */
.L_x_79:
[----:B01----:R-:W0:Y:S01]  /*eaa0*/  S2R R5, SR_TID.X ;  /* 0x0000000000057919 */ /* 0x003e220000002100 */
[----:B------:R-:W-:Y:S01]  /*eab0*/  BSSY B2, `(.L_x_81) ;  /* 0x000000b000027945 */ /* 0x000fe20003800000 */
[----:B0-----:R-:W-:-:S04]  /*eac0*/  LOP3.LUT R5, R5, 0x7f, RZ, 0xc0, !PT ;  /* 0x0000007f05057812 */ /* 0x001fc800078ec0ff */
[----:B------:R-:W-:-:S13]  /*ead0*/  ISETP.NE.AND P1, PT, R5, RZ, PT ;  /* 0x000000ff0500720c */ /* 0x000fda0003f25270 */
[----:B------:R-:W-:Y:S05]  /*eae0*/  @P1 BRA `(.L_x_82) ;  /* 0x00000000001c1947 */ /* 0x000fea0003800000 */
[----:B------:R-:W0:Y:S01]  /*eaf0*/  S2R R5, SR_TID.X ;  /* 0x0000000000057919 */ /* 0x000e220000002100 */
[----:B--2---:R-:W-:-:S04]  /*eb00*/  IMAD.MOV.U32 R2, RZ, RZ, 0xa000 ;  /* 0x0000a000ff027424 */ /* 0x004fc800078e00ff */
[----:B------:R1:W-:Y:S01]  /*eb10*/  SYNCS.ARRIVE.TRANS64 RZ, [R3+URZ+0x38830], R2 ;  /* 0x0388300203ff79a7 */ /* 0x0003e2000800003f */
[----:B0-----:R-:W-:-:S04]  /*eb20*/  LOP3.LUT R5, R5, 0x1f, RZ, 0xc0, !PT ;  /* 0x0000001f05057812 */ /* 0x001fc800078ec0ff */
[----:B------:R-:W-:-:S13]  /*eb30*/  ISETP.NE.AND P0, PT, R5, RZ, PT ;  /* 0x000000ff0500720c */ /* 0x000fda0003f05270 */
[----:B-1----:R-:W-:Y:S05]  /*eb40*/  @!P0 BRA `(.L_x_82) ;  /* 0x0000000000048947 */ /* 0x002fea0003800000 */
[----:B------:R-:W-:Y:S01]  /*eb50*/  BPT.TRAP 0x1 ;  /* 0x000000040000795c */ /* 0x000fe20000300000 */
.L_x_82:
[----:B------:R-:W-:Y:S05]  /*eb60*/  BSYNC B2 ;  /* 0x0000000000027941 */ /* 0x000fea0003800000 */
.L_x_81:
        /* <DEDUP_REMOVED lines=8> */
[----:B------:R-:W-:Y:S01]  /*ebf0*/  VIADD R9, R5, 0x24400 ;  /* 0x0002440005097836 */ /* 0x000fe20000000000 */
[----:B------:R-:W-:Y:S01]  /*ec00*/  UMOV UR6, 0x0 ;  /* 0x0000000000067882 */ /* 0x000fe20000000000 */
[----:B------:R-:W-:-:S10]  /*ec10*/  UMOV UR7, 0x14f00000 ;  /* 0x14f0000000077882 */ /* 0x000fd40000000000 */
.L_x_83:
        /* <DEDUP_REMOVED lines=16> */
.L_x_84:
        /* <DEDUP_REMOVED lines=16> */
.L_x_85:
        /* <DEDUP_REMOVED lines=16> */
.L_x_86:
        /* <DEDUP_REMOVED lines=16> */
.L_x_167:
[----:B------:R-:W-:Y:S05]  /*f020*/  BSYNC B2 ;  /* 0x0000000000027941 */ /* 0x000fea0003800000 */
.L_x_87:
[----:B------:R-:W-:Y:S01]  /*f030*/  BSSY B2, `(.L_x_89) ;  /* 0x000000b000027945 */ /* 0x000fe20003800000 */
[----:B0-----:R-:W-:Y:S02]  /*f040*/  IMAD.MOV.U32 R2, RZ, RZ, 0x0 ;  /* 0x00000000ff027424 */ /* 0x001fe400078e00ff */
[----:B------:R-:W-:Y:S01]  /*f050*/  IMAD.MOV.U32 R3, RZ, RZ, 0x14f00000 ;  /* 0x14f00000ff037424 */ /* 0x000fe200078e00ff */
[----:B------:R-:W-:Y:S06]  /*f060*/  @P1 BRA `(.L_x_90) ;  /* 0x00000000001c1947 */ /* 0x000fec0003800000 */
[----:B------:R-:W-:-:S04]  /*f070*/  IMAD.MOV.U32 R9, RZ, RZ, 0xa000 ;  /* 0x0000a000ff097424 */ /* 0x000fc800078e00ff */
[----:B------:R0:W-:Y:S02]  /*f080*/  SYNCS.ARRIVE.TRANS64 RZ, [R5+URZ+0x50], R9 ;  /* 0x0000500905ff79a7 */ /* 0x0001e4000800003f */
[----:B0-----:R-:W0:Y:S02]  /*f090*/  S2R R9, SR_TID.X ;  /* 0x0000000000097919 */ /* 0x001e240000002100 */
[----:B0-----:R-:W-:-:S04]  /*f0a0*/  LOP3.LUT R9, R9, 0x1f, RZ, 0xc0, !PT ;  /* 0x0000001f09097812 */ /* 0x001fc800078ec0ff */
[----:B------:R-:W-:-:S13]  /*f0b0*/  ISETP.NE.AND P0, PT, R9, RZ, PT ;  /* 0x000000ff0900720c */ /* 0x000fda0003f05270 */
[----:B------:R-:W-:Y:S05]  /*f0c0*/  @!P0 BRA `(.L_x_90) ;  /* 0x0000000000048947 */ /* 0x000fea0003800000 */
[----:B------:R-:W-:Y:S01]  /*f0d0*/  BPT.TRAP 0x1 ;  /* 0x000000040000795c */ /* 0x000fe20000300000 */
.L_x_90:
[----:B------:R-:W-:Y:S05]  /*f0e0*/  BSYNC B2 ;  /* 0x0000000000027941 */ /* 0x000fea0003800000 */
.L_x_89:
[----:B------:R-:W2:Y:S01]  /*f0f0*/  LDL.LU R9, [R1+0x4] ;  /* 0x0000040001097983 */ /* 0x000ea20000300800 */
[----:B------:R-:W-:Y:S01]  /*f100*/  R2UR UR6, R2 ;  /* 0x00000000020672ca */ /* 0x000fe200000e0000 */
[----:B------:R-:W-:Y:S01]  /*f110*/  IMAD R18, R18, 0xa000, R12 ;  /* 0x0000a00012127824 */ /* 0x000fe200078e020c */
[----:B------:R-:W-:Y:S01]  /*f120*/  R2UR UR7, R3 ;  /* 0x00000000030772ca */ /* 0x000fe200000e0000 */
[----:B------:R-:W-:Y:S01]  /*f130*/  UIADD3 UR4, UP0, UR38, 0x470, URZ ;  /* 0x0000047026047890 */ /* 0x000fe2000ff1e03f */
[----:B------:R-:W-:Y:S01]  /*f140*/  R2UR UR10, R11 ;  /* 0x000000000b0a72ca */ /* 0x000fe200000e0000 */
[----:B------:R-:W-:Y:S01]  /*f150*/  VIADD R5, R5, 0x50 ;  /* 0x0000005005057836 */ /* 0x000fe20000000000 */
[----:B------:R-:W-:Y:S01]  /*f160*/  PLOP3.LUT P0, PT, PT, PT, PT, 0x80, 0x0 ;  /* 0x000000000000781c */ /* 0x000fe20003f0f070 */
[----:B------:R-:W-:Y:S01]  /*f170*/  VIADD R11, R18, 0x400 ;  /* 0x00000400120b7836 */ /* 0x000fe20000000000 */
[----:B------:R-:W-:Y:S01]  /*f180*/  UIADD3.X UR5, URZ, UR39, URZ, UP0, !UPT ;  /* 0x000000273f057290 */ /* 0x000fe200087fe43f */
[----:B--2---:R-:W-:-:S11]  /*f190*/  IMAD R9, R9, 0x50, RZ ;  /* 0x0000005009097824 */ /* 0x004fd600078e02ff */
.L_x_91:
        /* <DEDUP_REMOVED lines=15> */
.L_x_92:
        /* <DEDUP_REMOVED lines=15> */
.L_x_93:
        /* <DEDUP_REMOVED lines=15> */
.L_x_94:
        /* <DEDUP_REMOVED lines=12> */
.L_x_77:
[----:B------:R-:W-:Y:S05]  /*f530*/  BSYNC B1 ;  /* 0x0000000000017941 */ /* 0x000fea0003800000 */
.L_x_76:
[----:B------:R-:W2:Y:S01]  /*f540*/  LDL R2, [R1+0xc] ;  /* 0x00000c0001027983 */ /* 0x000ea20000100800 */
[----:B------:R-:W-:Y:S01]  /*f550*/  VIADD R18, R6, 0x1 ;  /* 0x0000000106127836 */ /* 0x000fe20000000000 */
[----:B------:R-:W-:Y:S04]  /*f560*/  BSSY B1, `(.L_x_95) ;  /* 0x00000cf000017945 */ /* 0x000fe80003800000 */
[----:B------:R-:W-:-:S04]  /*f570*/  ISETP.NE.AND P0, PT, R18, 0x2, PT ;  /* 0x000000021200780c */ /* 0x000fc80003f05270 */
[----:B------:R-:W-:Y:S02]  /*f580*/  SEL R18, R18, RZ, P0 ;  /* 0x000000ff12127207 */ /* 0x000fe40000000000 */
[----:B--2---:R-:W-:Y:S02]  /*f590*/  ISETP.NE.AND P1, PT, R2, RZ, PT ;  /* 0x000000ff0200720c */ /* 0x004fe40003f25270 */
[----:B------:R-:W-:-:S04]  /*f5a0*/  SEL R2, RZ, 0x1, P0 ;  /* 0x00000001ff027807 */ /* 0x000fc80000000000 */
[----:B------:R-:W-:-:S05]  /*f5b0*/  LOP3.LUT R9, R7, R2, RZ, 0x3c, !PT ;  /* 0x0000000207097212 */ /* 0x000fca00078e3cff */
[----:B------:R2:W-:Y:S02]  /*f5c0*/  STL [R1], R9 ;  /* 0x0000000901007387 */ /* 0x0005e40000100800 */
[----:B------:R-:W-:Y:S05]  /*f5d0*/  @!P1 BRA `(.L_x_96) ;  /* 0x0000000c001c9947 */ /* 0x000fea0003800000 */
[----:B------:R-:W3:Y:S01]  /*f5e0*/  LDL R3, [R1+0x10] ;  /* 0x0000100001037983 */ /* 0x000ee20000100800 */
[----:B0-----:R-:W-:Y:S01]  /*f5f0*/  VIADD R8, R0, 0xffffffff ;  /* 0xffffffff00087836 */ /* 0x001fe20000000000 */
[----:B---3--:R-:W-:-:S13]  /*f600*/  ISETP.NE.AND P1, PT, R3, RZ, PT ;  /* 0x000000ff0300720c */ /* 0x008fda0003f25270 */
[----:B------:R-:W-:Y:S05]  /*f610*/  @!P1 BRA `(.L_x_97) ;  /* 0x0000000000509947 */ /* 0x000fea0003800000 */
[----:B------:R-:W3:Y:S01]  /*f620*/  LDL R11, [R1+0x8] ;  /* 0x00000800010b7983 */ /* 0x000ee20000100800 */
[----:B-1----:R-:W0:Y:S01]  /*f630*/  LDC R5, c[0x0][0x43c] ;  /* 0x00010f00ff057b82 */ /* 0x002e220000000800 */
[----:B------:R-:W-:Y:S01]  /*f640*/  ULDC.64 UR4, c[0x0][0x428] ;  /* 0x00010a0000047ab9 */ /* 0x000fe20000000a00 */
[----:B------:R-:W-:Y:S01]  /*f650*/  ULDC.64 UR6, c[0x0][0x208] ;  /* 0x0000820000067ab9 */ /* 0x000fe20000000a00 */
[----:B0-----:R-:W-:-:S13]  /*f660*/  ISETP.NE.AND P0, PT, R5, 0x1, PT ;  /* 0x000000010500780c */ /* 0x001fda0003f05270 */
[----:B------:R-:W0:Y:S02]  /*f670*/  @P0 LDC.64 R2, c[0x0][0x440] ;  /* 0x00011000ff020b82 */ /* 0x000e240000000a00 */
[----:B0-----:R-:W-:-:S04]  /*f680*/  @P0 IMAD.HI.U32 R4, R8, R2, RZ ;  /* 0x0000000208040227 */ /* 0x001fc800078e00ff */
[----:B------:R-:W-:Y:S01]  /*f690*/  IMAD.MOV.U32 R2, RZ, RZ, R8 ;  /* 0x000000ffff027224 */ /* 0x000fe200078e0008 */
[----:B------:R-:W-:-:S05]  /*f6a0*/  @P0 SHF.R.U32.HI R2, RZ, R3, R4 ;  /* 0x00000003ff020219 */ /* 0x000fca0000011604 */
[----:B------:R-:W-:-:S04]  /*f6b0*/  IMAD.MOV R3, RZ, RZ, -R2 ;  /* 0x000000ffff037224 */ /* 0x000fc800078e0a02 */
[----:B------:R-:W-:Y:S01]  /*f6c0*/  IMAD R8, R5, R3, R8 ;  /* 0x0000000305087224 */ /* 0x000fe200078e0208 */
[----:B------:R-:W-:-:S03]  /*f6d0*/  SHF.R.S32.HI R3, RZ, 0x1f, R2 ;  /* 0x0000001fff037819 */ /* 0x000fc60000011402 */
[----:B------:R-:W-:-:S04]  /*f6e0*/  IMAD.WIDE.U32 R2, R19, UR4, R2 ;  /* 0x0000000413027c25 */ /* 0x000fc8000f8e0002 */
[----:B---3--:R-:W-:-:S04]  /*f6f0*/  IMAD R4, R11, UR4, RZ ;  /* 0x000000040b047c24 */ /* 0x008fc8000f8e02ff */
[----:B------:R-:W-:Y:S01]  /*f700*/  IMAD R4, R19, UR5, R4 ;  /* 0x0000000513047c24 */ /* 0x000fe2000f8e0204 */
[----:B------:R-:W-:-:S03]  /*f710*/  ULDC.64 UR4, c[0x0][0x418] ;  /* 0x0001060000047ab9 */ /* 0x000fc60000000a00 */
[----:B------:R-:W-:Y:S01]  /*f720*/  IMAD.IADD R3, R4, 0x1, R3 ;  /* 0x0000000104037824 */ /* 0x000fe200078e0203 */
[----:B------:R-:W-:-:S04]  /*f730*/  LEA R4, P0, R2, UR4, 0x2 ;  /* 0x0000000402047c11 */ /* 0x000fc8000f8010ff */
[----:B------:R-:W-:-:S05]  /*f740*/  LEA.HI.X R5, R2, UR5, R3, 0x2, P0 ;  /* 0x0000000502057c11 */ /* 0x000fca00080f1403 */
[----:B------:R0:W5:Y:S04]  /*f750*/  LDG.E R4, desc[UR6][R4.64] ;  /* 0x0000000604047981 */ /* 0x000168000c1e1900 */
.L_x_97:
[----:B------:R-:W-:Y:S01]  /*f760*/  LEA R2, R18, UR36, 0x3 ;  /* 0x0000002412027c11 */ /* 0x000fe2000f8e18ff */
[----:B------:R-:W-:Y:S01]  /*f770*/  BSSY B2, `(.L_x_98) ;  /* 0x0000004000027945 */ /* 0x000fe20003800000 */
[----:B------:R-:W-:-:S04]  /*f780*/  SHF.L.U32 R3, R9, 0x1f, RZ ;  /* 0x0000001f09037819 */ /* 0x000fc800000006ff */
[----:B------:R-:W3:Y:S02]  /*f790*/  SYNCS.PHASECHK.TRANS64.TRYWAIT P0, [R2+URZ+0x38840], R3 ;  /* 0x03884003020075a7 */ /* 0x000ee4000800017f */
[----:B---3--:R-:W-:Y:S05]  /*f7a0*/  @!P0 BRA `(.L_x_99) ;  /* 0x0000002400788947 */ /* 0x008fea0003800000 */
.L_x_168:
[----:B------:R-:W-:Y:S05]  /*f7b0*/  BSYNC B2 ;  /* 0x0000000000027941 */ /* 0x000fea0003800000 */
.L_x_98:
[----:B01----:R-:W0:Y:S01]  /*f7c0*/  S2R R5, SR_TID.X ;  /* 0x0000000000057919 */ /* 0x003e220000002100 */
[----:B------:R-:W-:Y:S01]  /*f7d0*/  BSSY B2, `(.L_x_100) ;  /* 0x000000b000027945 */ /* 0x000fe20003800000 */
[----:B0-----:R-:W-:-:S04]  /*f7e0*/  LOP3.LUT R5, R5, 0x7f, RZ, 0xc0, !PT ;  /* 0x0000007f05057812 */ /* 0x001fc800078ec0ff */
[----:B------:R-:W-:-:S13]  /*f7f0*/  ISETP.NE.AND P1, PT, R5, RZ, PT ;  /* 0x000000ff0500720c */ /* 0x000fda0003f25270 */
[----:B------:R-:W-:Y:S05]  /*f800*/  @P1 BRA `(.L_x_101) ;  /* 0x00000000001c1947 */ /* 0x000fea0003800000 */
[----:B------:R-:W0:Y:S01]  /*f810*/  S2R R5, SR_TID.X ;  /* 0x0000000000057919 */ /* 0x000e220000002100 */
[----:B---3--:R-:W-:-:S04]  /*f820*/  IMAD.MOV.U32 R3, RZ, RZ, 0xa000 ;  /* 0x0000a000ff037424 */ /* 0x008fc800078e00ff */
[----:B------:R1:W-:Y:S01]  /*f830*/  SYNCS.ARRIVE.TRANS64 RZ, [R2+URZ+0x38830], R3 ;  /* 0x0388300302ff79a7 */ /* 0x0003e2000800003f */
[----:B0-----:R-:W-:-:S04]  /*f840*/  LOP3.LUT R5, R5, 0x1f, RZ, 0xc0, !PT ;  /* 0x0000001f05057812 */ /* 0x001fc800078ec0ff */
[----:B------:R-:W-:-:S13]  /*f850*/  ISETP.NE.AND P0, PT, R5, RZ, PT ;  /* 0x000000ff0500720c */ /* 0x000fda0003f05270 */
[----:B-1----:R-:W-:Y:S05]  /*f860*/  @!P0 BRA `(.L_x_101) ;  /* 0x0000000000048947 */ /* 0x002fea0003800000 */
[----:B------:R-:W-:Y:S01]  /*f870*/  BPT.TRAP 0x1 ;  /* 0x000000040000795c */ /* 0x000fe20000300000 */
.L_x_101:
[----:B------:R-:W-:Y:S05]  /*f880*/  BSYNC B2 ;  /* 0x0000000000027941 */ /* 0x000fea0003800000 */
.L_x_100:
[----:B------:R-:W-:Y:S01]  /*f890*/  IMAD.MOV.U32 R11, RZ, RZ, RZ ;  /* 0x000000ffff0b7224 */ /* 0x000fe200078e00ff */
[----:B------:R-:W-:Y:S01]  /*f8a0*/  UIADD3 UR4, UP0, UR38, 0x370, URZ ;  /* 0x0000037026047890 */ /* 0x000fe2000ff1e03f */
[C---:B---3--:R-:W-:Y:S01]  /*f8b0*/  IMAD R3, R18.reuse, 0x8, R10 ;  /* 0x0000000812037824 */ /* 0x048fe200078e020a */
[----:B------:R-:W-:Y:S01]  /*f8c0*/  PLOP3.LUT P0, PT, PT, PT, PT, 0x80, 0x0 ;  /* 0x000000000000781c */ /* 0x000fe20003f0f070 */
[----:B------:R-:W-:Y:S01]  /*f8d0*/  IMAD R5, R18, 0xa000, R12 ;  /* 0x0000a00012057824 */ /* 0x000fe200078e020c */
[----:B------:R-:W-:Y:S01]  /*f8e0*/  R2UR UR10, R11 ;  /* 0x000000000b0a72ca */ /* 0x000fe200000e0000 */
[----:B------:R-:W-:Y:S01]  /*f8f0*/  VIADD R3, R3, 0x30 ;  /* 0x0000003003037836 */ /* 0x000fe20000000000 */
[----:B------:R-:W-:Y:S01]  /*f900*/  UIADD3.X UR5, URZ, UR39, URZ, UP0, !UPT ;  /* 0x000000273f057290 */ /* 0x000fe200087fe43f */
[----:B------:R-:W-:Y:S01]  /*f910*/  IMAD R2, R8, 0x50, RZ ;  /* 0x0000005008027824 */ /* 0x000fe200078e02ff */
[----:B------:R-:W-:Y:S01]  /*f920*/  UMOV UR6, 0x0 ;  /* 0x0000000000067882 */ /* 0x000fe20000000000 */
[----:B--2---:R-:W-:Y:S01]  /*f930*/  VIADD R9, R5, 0x24400 ;  /* 0x0002440005097836 */ /* 0x004fe20000000000 */
[----:B------:R-:W-:-:S09]  /*f940*/  UMOV UR7, 0x14f00000 ;  /* 0x14f0000000077882 */ /* 0x000fd20000000000 */
.L_x_102:
        /* <DEDUP_REMOVED lines=16> */
.L_x_103:
        /* <DEDUP_REMOVED lines=16> */
.L_x_104:
        /* <DEDUP_REMOVED lines=10> */
[----:B------:R-:W-:Y:S01]  /*fbf0*/  MOV R13, 0xc0 ;  /* 0x000000c0000d7802 */ /* 0x000fe20000000f00 */
[----:B------:R-:W-:Y:S01]  /*fc00*/  VIADD R5, R5, 0x2bc00 ;  /* 0x0002bc0005057836 */ /* 0x000fe20000000000 */
[----:B------:R-:W-:Y:S01]  /*fc10*/  PLOP3.LUT P0, PT, PT, PT, PT, 0x80, 0x0 ;  /* 0x000000000000781c */ /* 0x000fe20003f0f070 */
[----:B------:R-:W-:Y:S01]  /*fc20*/  UMOV UR6, 0x0 ;  /* 0x0000000000067882 */ /* 0x000fe20000000000 */
[----:B------:R-:W-:Y:S01]  /*fc30*/  R2UR UR10, R13 ;  /* 0x000000000d0a72ca */ /* 0x000fe200000e0000 */
[----:B------:R-:W-:-:S14]  /*fc40*/  UMOV UR7, 0x14f00000 ;  /* 0x14f0000000077882 */ /* 0x000fdc0000000000 */
.L_x_105:
        /* <DEDUP_REMOVED lines=10> */
[----:B------:R-:W-:Y:S01]  /*fcf0*/  SHF.L.U32 R7, R7, 0x1f, RZ ;  /* 0x0000001f07077819 */ /* 0x000fe200000006ff */
[----:B------:R-:W-:Y:S01]  /*fd00*/  IMAD R5, R6, 0x8, R10 ;  /* 0x0000000806057824 */ /* 0x000fe200078e020a */
[----:B------:R-:W-:Y:S03]  /*fd10*/  BSSY B2, `(.L_x_106) ;  /* 0x0000003000027945 */ /* 0x000fe60003800000 */
[----:B------:R-:W0:Y:S02]  /*fd20*/  SYNCS.PHASECHK.TRANS64.TRYWAIT P0, [R5+URZ+0x60], R7 ;  /* 0x00006007050075a7 */ /* 0x000e24000800017f */
[----:B0-----:R-:W-:Y:S05]  /*fd30*/  @!P0 BRA `(.L_x_107) ;  /* 0x0000002000288947 */ /* 0x001fea0003800000 */
.L_x_169:
[----:B------:R-:W-:Y:S05]  /*fd40*/  BSYNC B2 ;  /* 0x0000000000027941 */ /* 0x000fea0003800000 */
.L_x_106:
[----:B------:R-:W-:Y:S01]  /*fd50*/  BSSY B2, `(.L_x_108) ;  /* 0x000000b000027945 */ /* 0x000fe20003800000 */
[----:B------:R-:W-:Y:S02]  /*fd60*/  IMAD.MOV.U32 R2, RZ, RZ, 0x0 ;  /* 0x00000000ff027424 */ /* 0x000fe400078e00ff */
[----:B------:R-:W-:Y:S01]  /*fd70*/  IMAD.MOV.U32 R3, RZ, RZ, 0x14f00000 ;  /* 0x14f00000ff037424 */ /* 0x000fe200078e00ff */
[----:B------:R-:W-:Y:S06]  /*fd80*/  @P1 BRA `(.L_x_109) ;  /* 0x00000000001c1947 */ /* 0x000fec0003800000 */
[----:B------:R-:W1:Y:S01]  /*fd90*/  S2R R9, SR_TID.X ;  /* 0x0000000000097919 */ /* 0x000e620000002100 */
[----:B0-----:R-:W-:-:S04]  /*fda0*/  IMAD.MOV.U32 R7, RZ, RZ, 0xa000 ;  /* 0x0000a000ff077424 */ /* 0x001fc800078e00ff */
[----:B------:R2:W-:Y:S01]  /*fdb0*/  SYNCS.ARRIVE.TRANS64 RZ, [R5+URZ+0x50], R7 ;  /* 0x0000500705ff79a7 */ /* 0x0005e2000800003f */
[----:B-1----:R-:W-:-:S04]  /*fdc0*/  LOP3.LUT R9, R9, 0x1f, RZ, 0xc0, !PT ;  /* 0x0000001f09097812 */ /* 0x002fc800078ec0ff */
[----:B------:R-:W-:-:S13]  /*fdd0*/  ISETP.NE.AND P0, PT, R9, RZ, PT ;  /* 0x000000ff0900720c */ /* 0x000fda0003f05270 */
[----:B--2---:R-:W-:Y:S05]  /*fde0*/  @!P0 BRA `(.L_x_109) ;  /* 0x0000000000048947 */ /* 0x004fea0003800000 */
[----:B------:R-:W-:Y:S01]  /*fdf0*/  BPT.TRAP 0x1 ;  /* 0x000000040000795c */ /* 0x000fe20000300000 */
.L_x_109:
[----:B------:R-:W-:Y:S05]  /*fe00*/  BSYNC B2 ;  /* 0x0000000000027941 */ /* 0x000fea0003800000 */
.L_x_108:
[----:B0-----:R-:W2:Y:S01]  /*fe10*/  LDL.LU R7, [R1+0x4] ;  /* 0x0000040001077983 */ /* 0x001ea20000300800 */
        /* <DEDUP_REMOVED lines=10> */
.L_x_110:
        /* <DEDUP_REMOVED lines=15> */
.L_x_111:
        /* <DEDUP_REMOVED lines=15> */
.L_x_112:
        /* <DEDUP_REMOVED lines=15> */
.L_x_113:
        /* <DEDUP_REMOVED lines=12> */
.L_x_96:
[----:B------:R-:W-:Y:S05]  /*10250*/  BSYNC B1 ;  /* 0x0000000000017941 */ /* 0x000fea0003800000 */
.L_x_95:
[C---:B------:R-:W-:Y:S01]  /*10260*/  ISETP.GT.AND P0, PT, R0.reuse, 0x1, PT ;  /* 0x000000010000780c */ /* 0x040fe20003f04270 */
[----:B------:R-:W-:-:S12]  /*10270*/  VIADD R0, R0, 0xfffffffe ;  /* 0xfffffffe00007836 */ /* 0x000fd80000000000 */
[----:B------:R-:W-:Y:S05]  /*10280*/  @P0 BRA `(.L_x_114) ;  /* 0xffffffe400640947 */ /* 0x000fea000383ffff */
.L_x_75:
[----:B------:R-:W-:Y:S05]  /*10290*/  BSYNC B0 ;  /* 0x0000000000007941 */ /* 0x000fea0003800000 */
.L_x_54:
[----:B---3--:R-:W3:Y:S01]  /*102a0*/  LDL.LU R0, [R1+0xc] ;  /* 0x00000c0001007983 */ /* 0x008ee20000300800 */
[----:B------:R-:W-:Y:S01]  /*102b0*/  BSSY B0, `(.L_x_115) ;  /* 0x0000059000007945 */ /* 0x000fe20003800000 */
[----:B---3--:R-:W-:-:S13]  /*102c0*/  ISETP.NE.AND P0, PT, R0, RZ, PT ;  /* 0x000000ff0000720c */ /* 0x008fda0003f05270 */
[----:B------:R-:W-:Y:S05]  /*102d0*/  @!P0 BRA `(.L_x_116) ;  /* 0x0000000400588947 */ /* 0x000fea0003800000 */
[----:B0-2---:R-:W2:Y:S01]  /*102e0*/  LDL R3, [R1] ;  /* 0x0000000001037983 */ /* 0x005ea20000100800 */
[----:B------:R-:W-:Y:S01]  /*102f0*/  LEA R2, R18, UR36, 0x3 ;  /* 0x0000002412027c11 */ /* 0x000fe2000f8e18ff */
[----:B------:R-:W-:Y:S01]  /*10300*/  BSSY B1, `(.L_x_117) ;  /* 0x0000007000017945 */ /* 0x000fe20003800000 */
[----:B------:R-:W0:Y:S02]  /*10310*/  S2R R0, SR_TID.X ;  /* 0x0000000000007919 */ /* 0x000e240000002100 */
[----:B0-----:R-:W-:-:S04]  /*10320*/  LOP3.LUT R0, R0, 0x7f, RZ, 0xc0, !PT ;  /* 0x0000007f00007812 */ /* 0x001fc800078ec0ff */
[----:B------:R-:W-:Y:S02]  /*10330*/  ISETP.NE.AND P1, PT, R0, RZ, PT ;  /* 0x000000ff0000720c */ /* 0x000fe40003f25270 */
[----:B--2---:R-:W-:-:S04]  /*10340*/  SHF.L.U32 R3, R3, 0x1f, RZ ;  /* 0x0000001f03037819 */ /* 0x004fc800000006ff */
[----:B------:R-:W0:Y:S02]  /*10350*/  SYNCS.PHASECHK.TRANS64.TRYWAIT P0, [R2+URZ+0x38860], R3 ;  /* 0x03886003020075a7 */ /* 0x000e24000800017f */
[----:B0-----:R-:W-:Y:S05]  /*10360*/  @!P0 BRA `(.L_x_118) ;  /* 0x0000001800b08947 */ /* 0x001fea0003800000 */
.L_x_170:
[----:B------:R-:W-:Y:S05]  /*10370*/  BSYNC B1 ;  /* 0x0000000000017941 */ /* 0x000fea0003800000 */
.L_x_117:
[----:B------:R-:W-:Y:S04]  /*10380*/  BSSY B1, `(.L_x_119) ;  /* 0x0000009000017945 */ /* 0x000fe80003800000 */
[----:B------:R-:W-:Y:S05]  /*10390*/  @P1 BRA `(.L_x_120) ;  /* 0x00000000001c1947 */ /* 0x000fea0003800000 */
[----:B------:R-:W2:Y:S01]  /*103a0*/  S2R R0, SR_TID.X ;  /* 0x0000000000007919 */ /* 0x000ea20000002100 */
[----:B0-----:R-:W-:-:S04]  /*103b0*/  IMAD.MOV.U32 R3, RZ, RZ, 0xa000 ;  /* 0x0000a000ff037424 */ /* 0x001fc800078e00ff */
[----:B------:R3:W-:Y:S01]  /*103c0*/  SYNCS.ARRIVE.TRANS64 RZ, [R2+URZ+0x38850], R3 ;  /* 0x0388500302ff79a7 */ /* 0x0007e2000800003f */
[----:B--2---:R-:W-:-:S04]  /*103d0*/  LOP3.LUT R0, R0, 0x1f, RZ, 0xc0, !PT ;  /* 0x0000001f00007812 */ /* 0x004fc800078ec0ff */
[----:B------:R-:W-:-:S13]  /*103e0*/  ISETP.NE.AND P0, PT, R0, RZ, PT ;  /* 0x000000ff0000720c */ /* 0x000fda0003f05270 */
[----:B---3--:R-:W-:Y:S05]  /*103f0*/  @!P0 BRA `(.L_x_120) ;  /* 0x0000000000048947 */ /* 0x008fea0003800000 */
[----:B------:R-:W-:Y:S01]  /*10400*/  BPT.TRAP 0x1 ;  /* 0x000000040000795c */ /* 0x000fe20000300000 */
.L_x_120:
[----:B------:R-:W-:Y:S05]  /*10410*/  BSYNC B1 ;  /* 0x0000000000017941 */ /* 0x000fea0003800000 */
.L_x_119:
[----:B------:R-:W2:Y:S01]  /*10420*/  LDL R0, [R1+0x4] ;  /* 0x0000040001007983 */ /* 0x000ea20000100800 */
[----:B------:R-:W-:Y:S01]  /*10430*/  IMAD R12, R18, 0xa000, R12 ;  /* 0x0000a000120c7824 */ /* 0x000fe200078e020c */
[----:B------:R-:W-:Y:S01]  /*10440*/  UIADD3 UR4, UP0, UR38, 0x470, URZ ;  /* 0x0000047026047890 */ /* 0x000fe2000ff1e03f */
[----:B------:R-:W-:Y:S01]  /*10450*/  PLOP3.LUT P0, PT, PT, PT, PT, 0x80, 0x0 ;  /* 0x000000000000781c */ /* 0x000fe20003f0f070 */
[----:B0-----:R-:W-:Y:S01]  /*10460*/  VIADD R2, R2, 0x38850 ;  /* 0x0003885002027836 */ /* 0x001fe20000000000 */
[----:B------:R-:W-:Y:S01]  /*10470*/  UMOV UR6, 0x0 ;  /* 0x0000000000067882 */ /* 0x000fe20000000000 */
[----:B------:R-:W-:Y:S01]  /*10480*/  VIADD R3, R12, 0x400 ;  /* 0x000004000c037836 */ /* 0x000fe20000000000 */
[----:B------:R-:W-:Y:S01]  /*10490*/  UIADD3.X UR5, URZ, UR39, URZ, UP0, !UPT ;  /* 0x000000273f057290 */ /* 0x000fe200087fe43f */
[----:B------:R-:W-:Y:S01]  /*104a0*/  UMOV UR7, 0x14f00000 ;  /* 0x14f0000000077882 */ /* 0x000fe20000000000 */
[----:B------:R-:W-:Y:S01]  /*104b0*/  UMOV UR10, URZ ;  /* 0x0000003f000a7c82 */ /* 0x000fe20008000000 */
[----:B--2---:R-:W-:-:S09]  /*104c0*/  IMAD R0, R0, 0x50, RZ ;  /* 0x0000005000007824 */ /* 0x004fd200078e02ff */
.L_x_121:
        /* <DEDUP_REMOVED lines=10> */
[----:B------:R-:W-:Y:S01]  /*10570*/  PLOP3.LUT P0, PT, PT, PT, PT, 0x80, 0x0 ;  /* 0x000000000000781c */ /* 0x000fe20003f0f070 */
[----:B------:R-:W-:Y:S01]  /*10580*/  VIADD R3, R12, 0x2c00 ;  /* 0x00002c000c037836 */ /* 0x000fe20000000000 */
[----:B------:R-:W-:Y:S01]  /*10590*/  UMOV UR6, 0x0 ;  /* 0x0000000000067882 */ /* 0x000fe20000000000 */
[----:B------:R-:W-:Y:S01]  /*105a0*/  UMOV UR7, 0x14f00000 ;  /* 0x14f0000000077882 */ /* 0x000fe20000000000 */
[----:B------:R-:W-:-:S09]  /*105b0*/  UMOV UR10, 0x40 ;  /* 0x00000040000a7882 */ /* 0x000fd20000000000 */
.L_x_122:
        /* <DEDUP_REMOVED lines=15> */
.L_x_123:
        /* <DEDUP_REMOVED lines=15> */
.L_x_124:
        /* <DEDUP_REMOVED lines=9> */
[----:B---3--:R-:W-:Y:S05]  /*10830*/  @P0 BRA.U.ANY `(.L_x_124) ;  /* 0xfffffffd00d80947 */ /* 0x008fea000393ffff */
.L_x_116:
[----:B------:R-:W-:Y:S05]  /*10840*/  BSYNC B0 ;  /* 0x0000000000007941 */ /* 0x000fea0003800000 */
.L_x_115:
[----:B-1----:R-:W3:Y:S01]  /*10850*/  LDL.LU R5, [R1+0x28] ;  /* 0x0000280001057983 */ /* 0x002ee20000300800 */
[----:B------:R-:W-:Y:S01]  /*10860*/  VIADD R18, R18, 0x1 ;  /* 0x0000000112127836 */ /* 0x000fe20000000000 */
[----:B------:R-:W-:Y:S02]  /*10870*/  ULDC UR4, c[0x0][0xc34] ;  /* 0x00030d0000047ab9 */ /* 0x000fe40000000800 */
[----:B0-----:R-:W4:Y:S04]  /*10880*/  LDL.LU R4, [R1] ;  /* 0x0000000001047983 */ /* 0x001f280000300800 */
[----:B--2---:R-:W2:Y:S01]  /*10890*/  LDL.LU R3, [R1+0x30] ;  /* 0x0000300001037983 */ /* 0x004ea20000300800 */
[----:B------:R-:W-:-:S04]  /*108a0*/  ISETP.NE.AND P0, PT, R18, 0x2, PT ;  /* 0x000000021200780c */ /* 0x000fc80003f05270 */
[----:B------:R-:W-:Y:S02]  /*108b0*/  SEL R0, RZ, 0x1, P0 ;  /* 0x00000001ff007807 */ /* 0x000fe40000000000 */
[----:B------:R-:W-:Y:S01]  /*108c0*/  SEL R18, R18, RZ, P0 ;  /* 0x000000ff12127207 */ /* 0x000fe20000000000 */
[----:B---3--:R-:W-:Y:S01]  /*108d0*/  VIADD R5, R5, UR37 ;  /* 0x0000002505057c36 */ /* 0x008fe20008000000 */
[----:B----4-:R-:W-:-:S04]  /*108e0*/  LOP3.LUT R4, R4, R0, RZ, 0x3c, !PT ;  /* 0x0000000004047212 */ /* 0x010fc800078e3cff */
[----:B------:R1:W-:Y:S01]  /*108f0*/  STL [R1+0x28], R5 ;  /* 0x0000280501007387 */ /* 0x0003e20000100800 */
[----:B------:R-:W-:Y:S01]  /*10900*/  ISETP.GE.AND P1, PT, R5, UR4, PT ;  /* 0x0000000405007c0c */ /* 0x000fe2000bf26270 */
[----:B--2---:R-:W-:-:S05]  /*10910*/  VIADD R3, R3, 0x1 ;  /* 0x0000000103037836 */ /* 0x004fca0000000000 */
[----:B------:R1:W-:Y:S04]  /*10920*/  STL [R1+0x30], R3 ;  /* 0x0000300301007387 */ /* 0x0003e80000100800 */
[----:B------:R1:W-:Y:S03]  /*10930*/  STL [R1], R4 ;  /* 0x0000000401007387 */ /* 0x0003e60000100800 */
[----:B------:R-:W-:Y:S05]  /*10940*/  @!P1 BRA `(.L_x_125) ;  /* 0xffffffb400d89947 */ /* 0x000fea000383ffff */
[----:B------:R-:W-:-:S07]  /*10950*/  LOP3.LUT R2, R3, 0x1, RZ, 0xc, !PT ;  /* 0x0000000103027812 */ /* 0x000fce00078e0cff */
.L_x_38:
[----:B01----:R-:W0:Y:S01]  /*10960*/  S2R R3, SR_CgaCtaId ;  /* 0x0000000000037919 */ /* 0x003e220000008800 */
[----:B------:R-:W-:Y:S01]  /*10970*/  MOV R0, 0x400 ;  /* 0x0000040000007802 */ /* 0x000fe20000000f00 */
[----:B------:R-:W-:Y:S03]  /*10980*/  BSSY B0, `(.L_x_126) ;  /* 0x0000005000007945 */ /* 0x000fe60003800000 */
[----:B0-----:R-:W-:Y:S02]  /*10990*/  LEA R0, R3, R0, 0x18 ;  /* 0x0000000003007211 */ /* 0x001fe400078ec0ff */
[----:B------:R-:W-:-:S04]  /*109a0*/  SHF.L.U32 R3, R2, 0x1f, RZ ;  /* 0x0000001f02037819 */ /* 0x000fc800000006ff */
[----:B------:R-:W0:Y:S02]  /*109b0*/  SYNCS.PHASECHK.TRANS64.TRYWAIT P0, [R0+URZ+0x38820], R3 ;  /* 0x03882003000075a7 */ /* 0x000e24000800017f */
[----:B0-----:R-:W-:Y:S05]  /*109c0*/  @!P0 BRA `(.L_x_127) ;  /* 0x00000014002c8947 */ /* 0x001fea0003800000 */
.L_x_171:
[----:B------:R-:W-:Y:S05]  /*109d0*/  BSYNC B0 ;  /* 0x0000000000007941 */ /* 0x000fea0003800000 */
.L_x_126:
[----:B------:R-:W-:-:S03]  /*109e0*/  UMOV UR4, 0xffffffff ;  /* 0xffffffff00047882 */ /* 0x000fc60000000000 */
[----:B------:R-:W-:Y:S05]  /*109f0*/  BRA.DIV UR4, `(.L_x_128) ;  /* 0x0000001604347947 */ /* 0x000fea000b800000 */
[----:B------:R-:W1:Y:S02]  /*10a00*/  S2R R2, SR_TID.X ;  /* 0x0000000000027919 */ /* 0x000e640000002100 */
[----:B-1----:R-:W-:-:S04]  /*10a10*/  SHF.R.U32.HI R2, RZ, 0x5, R2 ;  /* 0x00000005ff027819 */ /* 0x002fc80000011602 */
[----:B------:R-:W-:-:S05]  /*10a20*/  LOP3.LUT R2, R2, 0x3, RZ, 0xc0, !PT ;  /* 0x0000000302027812 */ /* 0x000fca00078ec0ff */
[----:B------:R1:W2:Y:S02]  /*10a30*/  SHFL.IDX PT, R14, R2, RZ, 0x1f ;  /* 0x00001fff020e7589 */ /* 0x0002a400000e0000 */
.L_x_174:
[----:B--2---:R-:W-:Y:S01]  /*10a40*/  ISETP.NE.AND P0, PT, R14, RZ, PT ;  /* 0x000000ff0e00720c */ /* 0x004fe20003f05270 */
[----:B------:R-:W-:-:S12]  /*10a50*/  BSSY B0, `(.L_x_129) ;  /* 0x0000027000007945 */ /* 0x000fd80003800000 */
[----:B------:R-:W-:Y:S05]  /*10a60*/  @P0 BRA `(.L_x_130) ;  /* 0x0000000000940947 */ /* 0x000fea0003800000 */
[----:B------:R-:W-:-:S03]  /*10a70*/  UMOV UR4, 0xffffffff ;  /* 0xffffffff00047882 */ /* 0x000fc60000000000 */
[----:B------:R-:W-:Y:S05]  /*10a80*/  BRA.DIV UR4, `(.L_x_131) ;  /* 0x0000001604447947 */ /* 0x000fea000b800000 */
[----:B------:R-:W-:-:S13]  /*10a90*/  ELECT P6, URZ, PT ;  /* 0x00000000003f782f */ /* 0x000fda00038c0000 */
.L_x_177:
[----:B------:R-:W-:Y:S05]  /*10aa0*/  @!P6 BRA `(.L_x_130) ;  /* 0x000000000084e947 */ /* 0x000fea0003800000 */
[----:B-1----:R-:W2:Y:S02]  /*10ab0*/  LDL R2, [R1+0x34] ;  /* 0x0000340001027983 */ /* 0x002ea40000100800 */
[----:B--2---:R-:W-:-:S13]  /*10ac0*/  R2UR UR4, R2 ;  /* 0x00000000020472ca */ /* 0x004fda00000e0000 */
[----:B------:R-:W-:-:S06]  /*10ad0*/  ULOP3.LUT UR4, UR4, 0x2, URZ, 0xfc, !UPT ;  /* 0x0000000204047892 */ /* 0x000fcc000f8efc3f */
[----:B------:R-:W-:-:S05]  /*10ae0*/  IMAD.U32 R2, RZ, RZ, UR4 ;  /* 0x00000004ff027e24 */ /* 0x000fca000f8e00ff */
[----:B------:R-:W-:-:S13]  /*10af0*/  ISETP.NE.AND P2, PT, R2, 0x3, PT ;  /* 0x000000030200780c */ /* 0x000fda0003f45270 */
[----:B------:R-:W-:Y:S05]  /*10b00*/  @!P2 BRA `(.L_x_132) ;  /* 0x000000000004a947 */ /* 0x000fea0003800000 */
[----:B------:R-:W-:Y:S01]  /*10b10*/  BPT.TRAP 0x1 ;  /* 0x000000040000795c */ /* 0x000fe20000300000 */
.L_x_132:
[----:B------:R-:W2:Y:S01]  /*10b20*/  LDL.LU R7, [R1] ;  /* 0x0000000001077983 */ /* 0x000ea20000300800 */
[----:B0-----:R-:W-:Y:S02]  /*10b30*/  VIADD R3, R0, 0x38840 ;  /* 0x0003884000037836 */ /* 0x001fe40000000000 */
[C---:B------:R-:W-:Y:S02]  /*10b40*/  VIADD R2, R18.reuse, 0x1 ;  /* 0x0000000112027836 */ /* 0x040fe40000000000 */
[----:B------:R-:W-:-:S03]  /*10b50*/  IMAD R6, R18, 0x8, R3 ;  /* 0x0000000812067824 */ /* 0x000fc600078e0203 */
[----:B------:R-:W-:-:S04]  /*10b60*/  ISETP.NE.AND P1, PT, R2, 0x2, PT ;  /* 0x000000020200780c */ /* 0x000fc80003f25270 */
[----:B------:R-:W-:Y:S02]  /*10b70*/  SEL R4, RZ, 0x1, P1 ;  /* 0x00000001ff047807 */ /* 0x000fe40000800000 */
[C---:B--2---:R-:W-:Y:S02]  /*10b80*/  SHF.L.U32 R5, R7.reuse, 0x1f, RZ ;  /* 0x0000001f07057819 */ /* 0x044fe400000006ff */
[----:B------:R-:W-:Y:S02]  /*10b90*/  LOP3.LUT R7, R7, R4, RZ, 0x3c, !PT ;  /* 0x0000000407077212 */ /* 0x000fe400078e3cff */
[----:B------:R-:W0:Y:S01]  /*10ba0*/  SYNCS.PHASECHK.TRANS64.TRYWAIT P0, [R6+URZ], R5 ;  /* 0x00000005060075a7 */ /* 0x000e22000800017f */
[----:B------:R-:W-:Y:S02]  /*10bb0*/  SEL R4, R2, RZ, P1 ;  /* 0x000000ff02047207 */ /* 0x000fe40000800000 */
[----:B------:R-:W-:-:S03]  /*10bc0*/  SHF.L.U32 R2, R7, 0x1f, RZ ;  /* 0x0000001f07027819 */ /* 0x000fc600000006ff */
[----:B------:R-:W-:Y:S01]  /*10bd0*/  IMAD R3, R4, 0x8, R3 ;  /* 0x0000000804037824 */ /* 0x000fe200078e0203 */
[----:B0-----:R-:W-:Y:S06]  /*10be0*/  @!P0 BRA `(.L_x_133) ;  /* 0x00000014000c8947 */ /* 0x001fec0003800000 */
.L_x_178:
[----:B------:R-:W1:Y:S02]  /*10bf0*/  SYNCS.PHASECHK.TRANS64.TRYWAIT P0, [R3+URZ], R2 ;  /* 0x00000002030075a7 */ /* 0x000e64000800017f */
[----:B-1----:R-:W-:Y:S05]  /*10c00*/  @!P0 BRA `(.L_x_134) ;  /* 0x0000001400188947 */ /* 0x002fea0003800000 */
.L_x_179:
[----:B------:R-:W-:Y:S05]  /*10c10*/  @!P2 BRA `(.L_x_135) ;  /* 0x000000000004a947 */ /* 0x000fea0003800000 */
[----:B------:R-:W-:Y:S01]  /*10c20*/  BPT.TRAP 0x1 ;  /* 0x000000040000795c */ /* 0x000fe20000300000 */
.L_x_135:
[----:B-1----:R-:W-:-:S05]  /*10c30*/  IADD3 R3, R0, 0x38860, RZ ;  /* 0x0003886000037810 */ /* 0x002fca0007ffe0ff */
[----:B------:R-:W-:-:S04]  /*10c40*/  IMAD R18, R18, 0x8, R3 ;  /* 0x0000000812127824 */ /* 0x000fc800078e0203 */
[----:B------:R-:W1:Y:S02]  /*10c50*/  SYNCS.PHASECHK.TRANS64.TRYWAIT P0, [R18+URZ], R5 ;  /* 0x00000005120075a7 */ /* 0x000e64000800017f */
[----:B-1----:R-:W-:Y:S05]  /*10c60*/  @!P0 BRA `(.L_x_136) ;  /* 0x0000001400148947 */ /* 0x002fea0003800000 */
.L_x_180:
[----:B------:R-:W-:-:S07]  /*10c70*/  IMAD R3, R4, 0x8, R3 ;  /* 0x0000000804037824 */ /* 0x000fce00078e0203 */
.L_x_137:
[----:B--2---:R2:W3:Y:S02]  /*10c80*/  SYNCS.PHASECHK.TRANS64.TRYWAIT P0, [R3+URZ], R2 ;  /* 0x00000002030075a7 */ /* 0x0044e4000800017f */
[----:B---3--:R-:W-:Y:S05]  /*10c90*/  @!P0 NANOSLEEP.SYNCS 0x989680 ;  /* 0x009896800000895d */ /* 0x008fea0003900000 */
[----:B------:R-:W3:Y:S02]  /*10ca0*/  @!P0 SYNCS.PHASECHK.TRANS64 P0, [R3+URZ], R2 ;  /* 0x00000002030085a7 */ /* 0x000ee4000800007f */
[----:B---3--:R-:W-:Y:S05]  /*10cb0*/  @!P0 BRA `(.L_x_137) ;  /* 0xfffffffc00f08947 */ /* 0x008fea000383ffff */
.L_x_130:
[----:B------:R-:W-:Y:S05]  /*10cc0*/  BSYNC B0 ;  /* 0x0000000000007941 */ /* 0x000fea0003800000 */
.L_x_129:
[----:B------:R-:W-:Y:S05]  /*10cd0*/  EXIT ;  /* 0x000000000000794d */ /* 0x000fea0003800000 */
.L_x_10:
[----:B0-----:R-:W-:-:S04]  /*10ce0*/  IMAD.U32 R3, RZ, RZ, UR36 ;  /* 0x00000024ff037e24 */ /* 0x001fc8000f8e00ff */
[----:B------:R0:W1:Y:S03]  /*10cf0*/  SYNCS.PHASECHK.TRANS64.TRYWAIT P1, [R3+URZ+0x38800], R0 ;  /* 0x03880000030075a7 */ /* 0x000066000802017f */
[----:B-1----:R-:W-:Y:S05]  /*10d00*/  @!P1 NANOSLEEP.SYNCS 0x989680 ;  /* 0x009896800000995d */ /* 0x002fea0003900000 */
[----:B------:R-:W1:Y:S02]  /*10d10*/  @!P1 SYNCS.PHASECHK.TRANS64 P1, [R3+URZ+0x38800], R0 ;  /* 0x03880000030095a7 */ /* 0x000e64000802007f */
[----:B-1----:R-:W-:Y:S05]  /*10d20*/  @!P1 BRA `(.L_x_10) ;  /* 0xfffffffc00ec9947 */ /* 0x002fea000383ffff */
[----:B------:R-:W-:Y:S05]  /*10d30*/  BRA `(.L_x_138) ;  /* 0xffffff0400487947 */ /* 0x000fea000383ffff */
.L_x_14:
[----:B-1----:R1:W2:Y:S02]  /*10d40*/  SYNCS.PHASECHK.TRANS64.TRYWAIT P2, [R0+URZ+0x38830], R3 ;  /* 0x03883003000075a7 */ /* 0x0022a4000804017f */
[----:B--2---:R-:W-:Y:S05]  /*10d50*/  @!P2 NANOSLEEP.SYNCS 0x989680 ;  /* 0x009896800000a95d */ /* 0x004fea0003900000 */
[----:B------:R-:W2:Y:S02]  /*10d60*/  @!P2 SYNCS.PHASECHK.TRANS64 P2, [R0+URZ+0x38830], R3 ;  /* 0x038830030000a5a7 */ /* 0x000ea4000804007f */
[----:B--2---:R-:W-:Y:S05]  /*10d70*/  @!P2 BRA `(.L_x_14) ;  /* 0xfffffffc00f0a947 */ /* 0x004fea000383ffff */
[----:B------:R-:W-:Y:S05]  /*10d80*/  BRA `(.L_x_13) ;  /* 0xffffff0400787947 */ /* 0x000fea000383ffff */
.L_x_19:
[----:B------:R-:W-:-:S13]  /*10d90*/  R2UR UR4, R223 ;  /* 0x00000000df0472ca */ /* 0x000fda00000e0000 */
[----:B-1----:R-:W-:-:S04]  /*10da0*/  IMAD.U32 R4, RZ, RZ, UR4 ;  /* 0x00000004ff047e24 */ /* 0x002fc8000f8e00ff */
[----:B------:R1:W2:Y:S03]  /*10db0*/  SYNCS.PHASECHK.TRANS64.TRYWAIT P2, [R4+URZ+0x38830], R3 ;  /* 0x03883003040075a7 */ /* 0x0002a6000804017f */
[----:B--2---:R-:W-:Y:S05]  /*10dc0*/  @!P2 NANOSLEEP.SYNCS 0x989680 ;  /* 0x009896800000a95d */ /* 0x004fea0003900000 */
[----:B------:R-:W2:Y:S02]  /*10dd0*/  @!P2 SYNCS.PHASECHK.TRANS64 P2, [R4+URZ+0x38830], R3 ;  /* 0x038830030400a5a7 */ /* 0x000ea4000804007f */
[----:B--2---:R-:W-:Y:S05]  /*10de0*/  @!P2 BRA `(.L_x_19) ;  /* 0xfffffffc00e8a947 */ /* 0x004fea000383ffff */
[----:B------:R-:W-:Y:S05]  /*10df0*/  BRA `(.L_x_18) ;  /* 0xffffff4400007947 */ /* 0x000fea000383ffff */
.L_x_23:
[----:B01----:R-:W-:-:S04]  /*10e00*/  IMAD.U32 R3, RZ, RZ, UR4 ;  /* 0x00000004ff037e24 */ /* 0x003fc8000f8e00ff */
[----:B------:R0:W1:Y:S03]  /*10e10*/  SYNCS.PHASECHK.TRANS64.TRYWAIT P2, [R3+URZ+0x38850], R0 ;  /* 0x03885000030075a7 */ /* 0x000066000804017f */
[----:B-1----:R-:W-:Y:S05]  /*10e20*/  @!P2 NANOSLEEP.SYNCS 0x989680 ;  /* 0x009896800000a95d */ /* 0x002fea0003900000 */
[----:B------:R-:W1:Y:S02]  /*10e30*/  @!P2 SYNCS.PHASECHK.TRANS64 P2, [R3+URZ+0x38850], R0 ;  /* 0x038850000300a5a7 */ /* 0x000e64000804007f */
[----:B-1----:R-:W-:Y:S05]  /*10e40*/  @!P2 BRA `(.L_x_23) ;  /* 0xfffffffc00eca947 */ /* 0x002fea000383ffff */
[----:B------:R-:W-:Y:S05]  /*10e50*/  BRA `(.L_x_22) ;  /* 0xffffff6c00247947 */ /* 0x000fea000383ffff */
.L_x_28:
[----:B-1----:R-:W-:-:S04]  /*10e60*/  IMAD.U32 R7, RZ, RZ, UR12 ;  /* 0x0000000cff077e24 */ /* 0x002fc8000f8e00ff */
[----:B------:R1:W2:Y:S03]  /*10e70*/  SYNCS.PHASECHK.TRANS64.TRYWAIT P0, [R7+URZ+0x38850], R0 ;  /* 0x03885000070075a7 */ /* 0x0002a6000800017f */
[----:B--2---:R-:W-:Y:S05]  /*10e80*/  @!P0 NANOSLEEP.SYNCS 0x989680 ;  /* 0x009896800000895d */ /* 0x004fea0003900000 */
[----:B------:R-:W2:Y:S02]  /*10e90*/  @!P0 SYNCS.PHASECHK.TRANS64 P0, [R7+URZ+0x38850], R0 ;  /* 0x03885000070085a7 */ /* 0x000ea4000800007f */
[----:B--2---:R-:W-:Y:S05]  /*10ea0*/  @!P0 BRA `(.L_x_28) ;  /* 0xfffffffc00ec8947 */ /* 0x004fea000383ffff */
[----:B------:R-:W-:Y:S05]  /*10eb0*/  BRA `(.L_x_27) ;  /* 0xffffff8400307947 */ /* 0x000fea000383ffff */
.L_x_42:
[----:B-1----:R-:W1:Y:S01]  /*10ec0*/  S2R R0, SR_TID.X ;  /* 0x0000000000007919 */ /* 0x002e620000002100 */
[----:B------:R-:W-:Y:S01]  /*10ed0*/  BSSY B0, `(.L_x_139) ;  /* 0x000000a000007945 */ /* 0x000fe20003800000 */
[----:B------:R-:W-:Y:S02]  /*10ee0*/  IMAD.MOV.U32 R12, RZ, RZ, RZ ;  /* 0x000000ffff0c7224 */ /* 0x000fe400078e00ff */
[----:B------:R-:W-:Y:S02]  /*10ef0*/  IMAD.MOV.U32 R11, RZ, RZ, 0x1f ;  /* 0x0000001fff0b7424 */ /* 0x000fe400078e00ff */
[----:B------:R-:W-:Y:S01]  /*10f00*/  IMAD.MOV.U32 R15, RZ, RZ, -0x1 ;  /* 0xffffffffff0f7424 */ /* 0x000fe200078e00ff */
[----:B-1----:R-:W-:-:S04]  /*10f10*/  SHF.R.U32.HI R0, RZ, 0x5, R0 ;  /* 0x00000005ff007819 */ /* 0x002fc80000011600 */
[----:B------:R-:W-:-:S05]  /*10f20*/  LOP3.LUT R0, R0, 0x3, RZ, 0xc0, !PT ;  /* 0x0000000300007812 */ /* 0x000fca00078ec0ff */
[----:B------:R-:W-:-:S07]  /*10f30*/  IMAD.MOV.U32 R13, RZ, RZ, R0 ;  /* 0x000000ffff0d7224 */ /* 0x000fce00078e0000 */
[----:B0-----:R-:W-:Y:S05]  /*10f40*/  WARPSYNC.COLLECTIVE R15, `(.L_x_140) ;  /* 0x000000000f087348 */ /* 0x001fea0003c00000 */
[----:B------:R1:W2:Y:S02]  /*10f50*/  SHFL.IDX P6, R14, R13, R12, R11 ;  /* 0x0000000c0d0e7389 */ /* 0x0002a400000c000b */
[----:B012---:R-:W-:Y:S01]  /*10f60*/  ENDCOLLECTIVE ;  /* 0x000000000000791b */ /* 0x007fe20003800000 */
.L_x_140:
[----:B------:R-:W-:Y:S05]  /*10f70*/  BSYNC B0 ;  /* 0x0000000000007941 */ /* 0x000fea0003800000 */
.L_x_139:
[----:B------:R-:W-:Y:S05]  /*10f80*/  BRA `(.L_x_141) ;  /* 0xffffffb800047947 */ /* 0x000fea000383ffff */
.L_x_44:
[----:B------:R-:W-:Y:S01]  /*10f90*/  BSSY B0, `(.L_x_142) ;  /* 0x0000006000007945 */ /* 0x000fe20003800000 */
[----:B------:R-:W-:-:S07]  /*10fa0*/  IMAD.MOV.U32 R15, RZ, RZ, -0x1 ;  /* 0xffffffffff0f7424 */ /* 0x000fce00078e00ff */
[----:B01----:R-:W-:Y:S05]  /*10fb0*/  WARPSYNC.COLLECTIVE R15, `(.L_x_143) ;  /* 0x000000000f0c7348 */ /* 0x003fea0003c00000 */
[----:B------:R-:W-:Y:S02]  /*10fc0*/  ELECT P6, UR62, PT ;  /* 0x00000000003e782f */ /* 0x000fe400038c0000 */
[----:B------:R-:W-:Y:S01]  /*10fd0*/  MOV R14, UR62 ;  /* 0x0000003e000e7c02 */ /* 0x000fe20008000f00 */
[----:B01----:R-:W-:Y:S10]  /*10fe0*/  ENDCOLLECTIVE ;  /* 0x000000000000791b */ /* 0x003ff40003800000 */
.L_x_143:
[----:B------:R-:W-:Y:S05]  /*10ff0*/  BSYNC B0 ;  /* 0x0000000000007941 */ /* 0x000fea0003800000 */
.L_x_142:
[----:B------:R-:W-:Y:S05]  /*11000*/  BRA `(.L_x_144) ;  /* 0xffffffb800047947 */ /* 0x000fea000383ffff */
.L_x_46:
[----:B-1----:R1:W3:Y:S02]  /*11010*/  SYNCS.PHASECHK.TRANS64.TRYWAIT P0, [R0+URZ+0x38840], R2 ;  /* 0x03884002000075a7 */ /* 0x0022e4000800017f */
[----:B---3--:R-:W-:Y:S05]  /*11020*/  @!P0 NANOSLEEP.SYNCS 0x989680 ;  /* 0x009896800000895d */ /* 0x008fea0003900000 */
[----:B------:R-:W3:Y:S02]  /*11030*/  @!P0 SYNCS.PHASECHK.TRANS64 P0, [R0+URZ+0x38840], R2 ;  /* 0x03884002000085a7 */ /* 0x000ee4000800007f */
[----:B---3--:R-:W-:Y:S05]  /*11040*/  @!P0 BRA `(.L_x_46) ;  /* 0xfffffffc00f08947 */ /* 0x008fea000383ffff */
[----:B------:R-:W-:Y:S05]  /*11050*/  BRA `(.L_x_145) ;  /* 0xffffffb800647947 */ /* 0x000fea000383ffff */
.L_x_49:
[----:B------:R-:W-:Y:S01]  /*11060*/  IMAD.MOV.U32 R13, RZ, RZ, R3 ;  /* 0x000000ffff0d7224 */ /* 0x000fe200078e0003 */
[----:B------:R-:W0:Y:S01]  /*11070*/  S2R R6, SR_TID.X ;  /* 0x0000000000067919 */ /* 0x000e220000002100 */
[----:B------:R-:W-:Y:S02]  /*11080*/  IMAD.MOV.U32 R12, RZ, RZ, RZ ;  /* 0x000000ffff0c7224 */ /* 0x000fe400078e00ff */
[----:B------:R-:W-:Y:S02]  /*11090*/  IMAD.MOV.U32 R11, RZ, RZ, 0x181f ;  /* 0x0000181fff0b7424 */ /* 0x000fe400078e00ff */
[----:B------:R-:W-:-:S07]  /*110a0*/  IMAD.MOV.U32 R15, RZ, RZ, -0x1 ;  /* 0xffffffffff0f7424 */ /* 0x000fce00078e00ff */
[----:B0----5:R-:W-:Y:S05]  /*110b0*/  WARPSYNC.COLLECTIVE R15, `(.L_x_146) ;  /* 0x000000000f087348 */ /* 0x021fea0003c00000 */
[----:B------:R1:W2:Y:S02]  /*110c0*/  SHFL.IDX P6, R14, R13, R12, R11 ;  /* 0x0000000c0d0e7389 */ /* 0x0002a400000c000b */
[----:B012--5:R-:W-:Y:S01]  /*110d0*/  ENDCOLLECTIVE ;  /* 0x000000000000791b */ /* 0x027fe20003800000 */
.L_x_146:
[----:B------:R-:W-:Y:S01]  /*110e0*/  IMAD.MOV.U32 R13, RZ, RZ, R4 ;  /* 0x000000ffff0d7224 */ /* 0x000fe200078e0004 */
[----:B------:R-:W-:Y:S01]  /*110f0*/  LOP3.LUT R6, R6, 0x7f, RZ, 0xc0, !PT ;  /* 0x0000007f06067812 */ /* 0x000fe200078ec0ff */
[----:B------:R-:W-:-:S07]  /*11100*/  IMAD.MOV.U32 R7, RZ, RZ, R14 ;  /* 0x000000ffff077224 */ /* 0x000fce00078e000e */
[----:B------:R-:W-:Y:S05]  /*11110*/  WARPSYNC.COLLECTIVE R15, `(.L_x_147) ;  /* 0x000000000f087348 */ /* 0x000fea0003c00000 */
[----:B------:R0:W1:Y:S02]  /*11120*/  SHFL.IDX P6, R14, R13, R12, R11 ;  /* 0x0000000c0d0e7389 */ /* 0x00006400000c000b */
[----:B01----:R-:W-:Y:S01]  /*11130*/  ENDCOLLECTIVE ;  /* 0x000000000000791b */ /* 0x003fe20003800000 */
.L_x_147:
[----:B------:R-:W-:Y:S01]  /*11140*/  SHF.R.U32.HI R0, RZ, 0x3, R6 ;  /* 0x00000003ff007819 */ /* 0x000fe20000011606 */
[----:B------:R-:W-:Y:S01]  /*11150*/  ULDC UR4, c[0x0][0x288] ;  /* 0x0000a20000047ab9 */ /* 0x000fe20000000800 */
[----:B------:R-:W-:Y:S01]  /*11160*/  ULDC.64 UR6, c[0x0][0x208] ;  /* 0x0000820000067ab9 */ /* 0x000fe20000000a00 */
[----:B------:R-:W-:Y:S02]  /*11170*/  IMAD R2, R8, UR4, RZ ;  /* 0x0000000408027c24 */ /* 0x000fe4000f8e02ff */
[----:B------:R-:W-:-:S04]  /*11180*/  IMAD.IADD R0, R0, 0x1, R5 ;  /* 0x0000000100007824 */ /* 0x000fc800078e0205 */
[C---:B------:R-:W-:Y:S01]  /*11190*/  VIADD R5, R0.reuse, 0x10 ;  /* 0x0000001000057836 */ /* 0x040fe20000000000 */
[----:B------:R-:W-:Y:S01]  /*111a0*/  ISETP.GE.AND P4, PT, R0, R2, PT ;  /* 0x000000020000720c */ /* 0x000fe20003f86270 */
[----:B------:R-:W-:Y:S02]  /*111b0*/  IMAD.MOV.U32 R13, RZ, RZ, R3 ;  /* 0x000000ffff0d7224 */ /* 0x000fe400078e0003 */
[----:B------:R-:W-:Y:S02]  /*111c0*/  IMAD.MOV.U32 R12, RZ, RZ, 0x1 ;  /* 0x00000001ff0c7424 */ /* 0x000fe400078e00ff */
[----:B------:R-:W-:-:S08]  /*111d0*/  IMAD.MOV.U32 R6, RZ, RZ, R14 ;  /* 0x000000ffff067224 */ /* 0x000fd000078e000e */
[----:B------:R-:W-:-:S05]  /*111e0*/  @!P4 LEA R6, P5, R10, R6, 0x1 ;  /* 0x000000060a06c211 */ /* 0x000fca00078a08ff */
[----:B------:R-:W-:-:S05]  /*111f0*/  @!P4 IMAD.X R7, RZ, RZ, R7, P5 ;  /* 0x000000ffff07c224 */ /* 0x000fca00028e0607 */
[----:B------:R-:W-:Y:S01]  /*11200*/  @!PT LDS RZ, [RZ] ;  /* 0x00000000fffff984 */ /* 0x000fe20000000800 */
[----:B------:R-:W-:Y:S01]  /*11210*/  @!PT LDS RZ, [RZ] ;  /* 0x00000000fffff984 */ /* 0x000fe20000000800 */
[----:B------:R-:W-:Y:S01]  /*11220*/  @!PT LDS RZ, [RZ] ;  /* 0x00000000fffff984 */ /* 0x000fe20000000800 */
[----:B------:R0:W-:Y:S04]  /*11230*/  @!P4 LDGSTS.E.BYPASS.LTC128B.128 [R9+0x14400], desc[UR6][R6.64], !P0 ;  /* 0x144000000609cfae */ /* 0x0001e8000c101d46 */
[----:B------:R0:W-:Y:S04]  /*11240*/  @!P4 LDGSTS.E.BYPASS.LTC128B.128 [R9+0x18400], desc[UR6][R6.64+0x80], !P1 ;  /* 0x184000800609cfae */ /* 0x0001e8000c901d46 */
[----:B------:R0:W-:Y:S04]  /*11250*/  @!P4 LDGSTS.E.BYPASS.LTC128B.128 [R9+0x1c400], desc[UR6][R6.64+0x100], !P2 ;  /* 0x1c4001000609cfae */ /* 0x0001e8000d101d46 */
[----:B------:R0:W-:Y:S01]  /*11260*/  @!P4 LDGSTS.E.BYPASS.LTC128B.128 [R9+0x20400], desc[UR6][R6.64+0x180], !P3 ;  /* 0x204001800609cfae */ /* 0x0001e2000d901d46 */
[----:B------:R-:W-:-:S13]  /*11270*/  ISETP.GE.AND P4, PT, R5, R2, PT ;  /* 0x000000020500720c */ /* 0x000fda0003f86270 */
[----:B0-----:R-:W-:Y:S05]  /*11280*/  WARPSYNC.COLLECTIVE R15, `(.L_x_148) ;  /* 0x000000000f087348 */ /* 0x001fea0003c00000 */
[----:B------:R1:W2:Y:S02]  /*11290*/  SHFL.IDX P6, R14, R13, R12, R11 ;  /* 0x0000000c0d0e7389 */ /* 0x0002a400000c000b */
[----:B012---:R-:W-:Y:S01]  /*112a0*/  ENDCOLLECTIVE ;  /* 0x000000000000791b */ /* 0x007fe20003800000 */
.L_x_148:
[----:B------:R-:W-:Y:S02]  /*112b0*/  IMAD.MOV.U32 R13, RZ, RZ, R4 ;  /* 0x000000ffff0d7224 */ /* 0x000fe400078e0004 */
[----:B------:R-:W-:-:S07]  /*112c0*/  IMAD.MOV.U32 R5, RZ, RZ, R14 ;  /* 0x000000ffff057224 */ /* 0x000fce00078e000e */
[----:B------:R-:W-:Y:S05]  /*112d0*/  WARPSYNC.COLLECTIVE R15, `(.L_x_149) ;  /* 0x000000000f087348 */ /* 0x000fea0003c00000 */
[----:B------:R0:W1:Y:S02]  /*112e0*/  SHFL.IDX P6, R14, R13, R12, R11 ;  /* 0x0000000c0d0e7389 */ /* 0x00006400000c000b */
[----:B01----:R-:W-:Y:S01]  /*112f0*/  ENDCOLLECTIVE ;  /* 0x000000000000791b */ /* 0x003fe20003800000 */
.L_x_149:
[----:B------:R-:W-:Y:S01]  /*11300*/  ULDC.64 UR4, c[0x0][0x208] ;  /* 0x0000820000047ab9 */ /* 0x000fe20000000a00 */
[----:B------:R-:W-:Y:S02]  /*11310*/  IMAD.MOV.U32 R13, RZ, RZ, R3 ;  /* 0x000000ffff0d7224 */ /* 0x000fe400078e0003 */
[----:B------:R-:W-:Y:S02]  /*11320*/  IMAD.MOV.U32 R12, RZ, RZ, 0x2 ;  /* 0x00000002ff0c7424 */ /* 0x000fe400078e00ff */
[----:B------:R-:W-:-:S05]  /*11330*/  IMAD.MOV.U32 R6, RZ, RZ, R14 ;  /* 0x000000ffff067224 */ /* 0x000fca00078e000e */
[----:B------:R-:W-:-:S04]  /*11340*/  @!P4 LEA R6, P5, R10, R6, 0x1 ;  /* 0x000000060a06c211 */ /* 0x000fc800078a08ff */
[----:B------:R-:W-:-:S05]  /*11350*/  @!P4 IADD3.X R5, RZ, R5, RZ, P5, !PT ;  /* 0x00000005ff05c210 */ /* 0x000fca0002ffe4ff */
[----:B------:R-:W-:Y:S02]  /*11360*/  @!P4 IMAD.MOV.U32 R7, RZ, RZ, R5 ;  /* 0x000000ffff07c224 */ /* 0x000fe400078e0005 */
[----:B------:R-:W-:-:S03]  /*11370*/  VIADD R5, R0, 0x20 ;  /* 0x0000002000057836 */ /* 0x000fc60000000000 */
        /* <DEDUP_REMOVED lines=11> */
.L_x_150:
[----:B------:R-:W-:Y:S02]  /*11430*/  IMAD.MOV.U32 R13, RZ, RZ, R4 ;  /* 0x000000ffff0d7224 */ /* 0x000fe400078e0004 */
[----:B------:R-:W-:-:S07]  /*11440*/  IMAD.MOV.U32 R5, RZ, RZ, R14 ;  /* 0x000000ffff057224 */ /* 0x000fce00078e000e */
[----:B------:R-:W-:Y:S05]  /*11450*/  WARPSYNC.COLLECTIVE R15, `(.L_x_151) ;  /* 0x000000000f087348 */ /* 0x000fea0003c00000 */
[----:B------:R0:W1:Y:S02]  /*11460*/  SHFL.IDX P6, R14, R13, R12, R11 ;  /* 0x0000000c0d0e7389 */ /* 0x00006400000c000b */
[----:B01----:R-:W-:Y:S01]  /*11470*/  ENDCOLLECTIVE ;  /* 0x000000000000791b */ /* 0x003fe20003800000 */
.L_x_151:
[----:B------:R-:W-:Y:S01]  /*11480*/  ULDC.64 UR4, c[0x0][0x208] ;  /* 0x0000820000047ab9 */ /* 0x000fe20000000a00 */
[----:B------:R-:W-:Y:S02]  /*11490*/  IMAD.MOV.U32 R13, RZ, RZ, R3 ;  /* 0x000000ffff0d7224 */ /* 0x000fe400078e0003 */
[----:B------:R-:W-:Y:S02]  /*114a0*/  IMAD.MOV.U32 R12, RZ, RZ, 0x3 ;  /* 0x00000003ff0c7424 */ /* 0x000fe400078e00ff */
[----:B------:R-:W-:-:S05]  /*114b0*/  IMAD.MOV.U32 R6, RZ, RZ, R14 ;  /* 0x000000ffff067224 */ /* 0x000fca00078e000e */
[----:B------:R-:W-:-:S05]  /*114c0*/  @!P4 LEA R6, P5, R10, R6, 0x1 ;  /* 0x000000060a06c211 */ /* 0x000fca00078a08ff */
[----:B------:R-:W-:-:S04]  /*114d0*/  @!P4 IMAD.X R5, RZ, RZ, R5, P5 ;  /* 0x000000ffff05c224 */ /* 0x000fc800028e0605 */
        /* <DEDUP_REMOVED lines=13> */
.L_x_152:
[----:B------:R-:W-:Y:S02]  /*115b0*/  IMAD.MOV.U32 R13, RZ, RZ, R4 ;  /* 0x000000ffff0d7224 */ /* 0x000fe400078e0004 */
[----:B------:R-:W-:-:S07]  /*115c0*/  IMAD.MOV.U32 R5, RZ, RZ, R14 ;  /* 0x000000ffff057224 */ /* 0x000fce00078e000e */
[----:B------:R-:W-:Y:S05]  /*115d0*/  WARPSYNC.COLLECTIVE R15, `(.L_x_153) ;  /* 0x000000000f087348 */ /* 0x000fea0003c00000 */
[----:B------:R0:W1:Y:S02]  /*115e0*/  SHFL.IDX P6, R14, R13, R12, R11 ;  /* 0x0000000c0d0e7389 */ /* 0x00006400000c000b */
[----:B01----:R-:W-:Y:S01]  /*115f0*/  ENDCOLLECTIVE ;  /* 0x000000000000791b */ /* 0x003fe20003800000 */
.L_x_153:
        /* <DEDUP_REMOVED lines=19> */
.L_x_154:
[----:B------:R-:W-:Y:S02]  /*11730*/  IMAD.MOV.U32 R13, RZ, RZ, R4 ;  /* 0x000000ffff0d7224 */ /* 0x000fe400078e0004 */
[----:B------:R-:W-:-:S07]  /*11740*/  IMAD.MOV.U32 R5, RZ, RZ, R14 ;  /* 0x000000ffff057224 */ /* 0x000fce00078e000e */
[----:B------:R-:W-:Y:S05]  /*11750*/  WARPSYNC.COLLECTIVE R15, `(.L_x_155) ;  /* 0x000000000f087348 */ /* 0x000fea0003c00000 */
[----:B------:R0:W1:Y:S02]  /*11760*/  SHFL.IDX P6, R14, R13, R12, R11 ;  /* 0x0000000c0d0e7389 */ /* 0x00006400000c000b */
[----:B01----:R-:W-:Y:S01]  /*11770*/  ENDCOLLECTIVE ;  /* 0x000000000000791b */ /* 0x003fe20003800000 */
.L_x_155:
[----:B------:R-:W-:Y:S01]  /*11780*/  ULDC.64 UR4, c[0x0][0x208] ;  /* 0x0000820000047ab9 */ /* 0x000fe20000000a00 */
[----:B------:R-:W-:Y:S01]  /*11790*/  MOV R13, R3 ;  /* 0x00000003000d7202 */ /* 0x000fe20000000f00 */
        /* <DEDUP_REMOVED lines=17> */
.L_x_156:
[----:B------:R-:W-:Y:S02]  /*118b0*/  IMAD.MOV.U32 R13, RZ, RZ, R4 ;  /* 0x000000ffff0d7224 */ /* 0x000fe400078e0004 */
[----:B------:R-:W-:-:S07]  /*118c0*/  IMAD.MOV.U32 R5, RZ, RZ, R14 ;  /* 0x000000ffff057224 */ /* 0x000fce00078e000e */
[----:B------:R-:W-:Y:S05]  /*118d0*/  WARPSYNC.COLLECTIVE R15, `(.L_x_157) ;  /* 0x000000000f087348 */ /* 0x000fea0003c00000 */
[----:B------:R0:W1:Y:S02]  /*118e0*/  SHFL.IDX P6, R14, R13, R12, R11 ;  /* 0x0000000c0d0e7389 */ /* 0x00006400000c000b */
[----:B01----:R-:W-:Y:S01]  /*118f0*/  ENDCOLLECTIVE ;  /* 0x000000000000791b */ /* 0x003fe20003800000 */
.L_x_157:
        /* <DEDUP_REMOVED lines=19> */
.L_x_158:
[----:B------:R-:W-:Y:S02]  /*11a30*/  IMAD.MOV.U32 R13, RZ, RZ, R4 ;  /* 0x000000ffff0d7224 */ /* 0x000fe400078e0004 */
[----:B------:R-:W-:-:S07]  /*11a40*/  IMAD.MOV.U32 R5, RZ, RZ, R14 ;  /* 0x000000ffff057224 */ /* 0x000fce00078e000e */
[----:B------:R-:W-:Y:S05]  /*11a50*/  WARPSYNC.COLLECTIVE R15, `(.L_x_159) ;  /* 0x000000000f087348 */ /* 0x000fea0003c00000 */
[----:B------:R0:W1:Y:S02]  /*11a60*/  SHFL.IDX P6, R14, R13, R12, R11 ;  /* 0x0000000c0d0e7389 */ /* 0x00006400000c000b */
[----:B01----:R-:W-:Y:S01]  /*11a70*/  ENDCOLLECTIVE ;  /* 0x000000000000791b */ /* 0x003fe20003800000 */
.L_x_159:
[----:B------:R-:W-:Y:S01]  /*11a80*/  ULDC.64 UR4, c[0x0][0x208] ;  /* 0x0000820000047ab9 */ /* 0x000fe20000000a00 */
[----:B------:R-:W-:Y:S02]  /*11a90*/  IMAD.MOV.U32 R13, RZ, RZ, R3 ;  /* 0x000000ffff0d7224 */ /* 0x000fe400078e0003 */
[----:B------:R-:W-:Y:S02]  /*11aa0*/  IMAD.MOV.U32 R12, RZ, RZ, 0x7 ;  /* 0x00000007ff0c7424 */ /* 0x000fe400078e00ff */
[----:B------:R-:W-:-:S05]  /*11ab0*/  IMAD.MOV.U32 R6, RZ, RZ, R14 ;  /* 0x000000ffff067224 */ /* 0x000fca00078e000e */
[----:B------:R-:W-:-:S05]  /*11ac0*/  @!P4 LEA R6, P5, R10, R6, 0x1 ;  /* 0x000000060a06c211 */ /* 0x000fca00078a08ff */
[----:B------:R-:W-:-:S04]  /*11ad0*/  @!P4 IMAD.X R5, RZ, RZ, R5, P5 ;  /* 0x000000ffff05c224 */ /* 0x000fc800028e0605 */
[----:B------:R-:W-:-:S05]  /*11ae0*/  @!P4 IMAD.MOV.U32 R7, RZ, RZ, R5 ;  /* 0x000000ffff07c224 */ /* 0x000fca00078e0005 */
[----:B------:R-:W-:Y:S01]  /*11af0*/  @!PT LDS RZ, [RZ] ;  /* 0x00000000fffff984 */ /* 0x000fe20000000800 */
[----:B------:R-:W-:Y:S01]  /*11b00*/  @!PT LDS RZ, [RZ] ;  /* 0x00000000fffff984 */ /* 0x000fe20000000800 */
[----:B------:R-:W-:Y:S01]  /*11b10*/  @!PT LDS RZ, [RZ] ;  /* 0x00000000fffff984 */ /* 0x000fe20000000800 */
[----:B------:R0:W-:Y:S04]  /*11b20*/  @!P4 LDGSTS.E.BYPASS.LTC128B.128 [R9+0x17400], desc[UR4][R6.64], !P0 ;  /* 0x174000000609cfae */ /* 0x0001e8000c101d44 */
[----:B------:R0:W-:Y:S04]  /*11b30*/  @!P4 LDGSTS.E.BYPASS.LTC128B.128 [R9+0x1b400], desc[UR4][R6.64+0x80], !P1 ;  /* 0x1b4000800609cfae */ /* 0x0001e8000c901d44 */
[----:B------:R0:W-:Y:S04]  /*11b40*/  @!P4 LDGSTS.E.BYPASS.LTC128B.128 [R9+0x1f400], desc[UR4][R6.64+0x100], !P2 ;  /* 0x1f4001000609cfae */ /* 0x0001e8000d101d44 */
[----:B------:R0:W-:Y:S02]  /*11b50*/  @!P4 LDGSTS.E.BYPASS.LTC128B.128 [R9+0x23400], desc[UR4][R6.64+0x180], !P3 ;  /* 0x234001800609cfae */ /* 0x0001e4000d901d44 */
[----:B0-----:R-:W-:Y:S05]  /*11b60*/  WARPSYNC.COLLECTIVE R15, `(.L_x_160) ;  /* 0x000000000f087348 */ /* 0x001fea0003c00000 */
[----:B------:R1:W2:Y:S02]  /*11b70*/  SHFL.IDX P6, R14, R13, R12, R11 ;  /* 0x0000000c0d0e7389 */ /* 0x0002a400000c000b */
[----:B012---:R-:W-:Y:S01]  /*11b80*/  ENDCOLLECTIVE ;  /* 0x000000000000791b */ /* 0x007fe20003800000 */
.L_x_160:
[----:B------:R-:W-:Y:S02]  /*11b90*/  IMAD.MOV.U32 R13, RZ, RZ, R4 ;  /* 0x000000ffff0d7224 */ /* 0x000fe400078e0004 */
[----:B------:R-:W-:-:S07]  /*11ba0*/  IMAD.MOV.U32 R5, RZ, RZ, R14 ;  /* 0x000000ffff057224 */ /* 0x000fce00078e000e */
[----:B------:R-:W-:Y:S05]  /*11bb0*/  WARPSYNC.COLLECTIVE R15, `(.L_x_161) ;  /* 0x000000000f087348 */ /* 0x000fea0003c00000 */
[----:B------:R0:W1:Y:S02]  /*11bc0*/  SHFL.IDX P6, R14, R13, R12, R11 ;  /* 0x0000000c0d0e7389 */ /* 0x00006400000c000b */
[----:B01----:R-:W-:Y:S01]  /*11bd0*/  ENDCOLLECTIVE ;  /* 0x000000000000791b */ /* 0x003fe20003800000 */
.L_x_161:
[----:B------:R-:W-:Y:S01]  /*11be0*/  IMAD.MOV.U32 R3, RZ, RZ, R14 ;  /* 0x000000ffff037224 */ /* 0x000fe200078e000e */
[----:B------:R-:W-:Y:S06]  /*11bf0*/  BRA `(.L_x_162) ;  /* 0xffffffb800ec7947 */ /* 0x000fec000383ffff */
.L_x_53:
[----:B---3--:R3:W4:Y:S02]  /*11c00*/  SYNCS.PHASECHK.TRANS64.TRYWAIT P0, [R12+URZ+0x38820], R0 ;  /* 0x038820000c0075a7 */ /* 0x008724000800017f */
[----:B----4-:R-:W-:Y:S05]  /*11c10*/  @!P0 NANOSLEEP.SYNCS 0x989680 ;  /* 0x009896800000895d */ /* 0x010fea0003900000 */
[----:B------:R-:W4:Y:S02]  /*11c20*/  @!P0 SYNCS.PHASECHK.TRANS64 P0, [R12+URZ+0x38820], R0 ;  /* 0x038820000c0085a7 */ /* 0x000f24000800007f */
[----:B----4-:R-:W-:Y:S05]  /*11c30*/  @!P0 BRA `(.L_x_53) ;  /* 0xfffffffc00f08947 */ /* 0x010fea000383ffff */
[----:B------:R-:W-:Y:S05]  /*11c40*/  BRA `(.L_x_163) ;  /* 0xffffffbc004c7947 */ /* 0x000fea000383ffff */
.L_x_60:
[----:B--2---:R2:W3:Y:S02]  /*11c50*/  SYNCS.PHASECHK.TRANS64.TRYWAIT P0, [R3+URZ+0x38840], R2 ;  /* 0x03884002030075a7 */ /* 0x0044e4000800017f */
[----:B---3--:R-:W-:Y:S05]  /*11c60*/  @!P0 NANOSLEEP.SYNCS 0x989680 ;  /* 0x009896800000895d */ /* 0x008fea0003900000 */
[----:B------:R-:W3:Y:S02]  /*11c70*/  @!P0 SYNCS.PHASECHK.TRANS64 P0, [R3+URZ+0x38840], R2 ;  /* 0x03884002030085a7 */ /* 0x000ee4000800007f */
[----:B---3--:R-:W-:Y:S05]  /*11c80*/  @!P0 BRA `(.L_x_60) ;  /* 0xfffffffc00f08947 */ /* 0x008fea000383ffff */
[----:B------:R-:W-:Y:S05]  /*11c90*/  BRA `(.L_x_164) ;  /* 0xffffffc000047947 */ /* 0x000fea000383ffff */
.L_x_68:
[----:B0-----:R0:W1:Y:S02]  /*11ca0*/  SYNCS.PHASECHK.TRANS64.TRYWAIT P0, [R3+URZ+0x60], R2 ;  /* 0x00006002030075a7 */ /* 0x001064000800017f */
[----:B-1----:R-:W-:Y:S05]  /*11cb0*/  @!P0 NANOSLEEP.SYNCS 0x989680 ;  /* 0x009896800000895d */ /* 0x002fea0003900000 */
[----:B------:R-:W1:Y:S02]  /*11cc0*/  @!P0 SYNCS.PHASECHK.TRANS64 P0, [R3+URZ+0x60], R2 ;  /* 0x00006002030085a7 */ /* 0x000e64000800007f */
[----:B-1----:R-:W-:Y:S05]  /*11cd0*/  @!P0 BRA `(.L_x_68) ;  /* 0xfffffffc00f08947 */ /* 0x002fea000383ffff */
[----:B------:R-:W-:Y:S05]  /*11ce0*/  BRA `(.L_x_165) ;  /* 0xffffffc400547947 */ /* 0x000fea000383ffff */
.L_x_80:
[----:B--2---:R2:W3:Y:S02]  /*11cf0*/  SYNCS.PHASECHK.TRANS64.TRYWAIT P0, [R3+URZ+0x38840], R2 ;  /* 0x03884002030075a7 */ /* 0x0044e4000800017f */
[----:B---3--:R-:W-:Y:S05]  /*11d00*/  @!P0 NANOSLEEP.SYNCS 0x989680 ;  /* 0x009896800000895d */ /* 0x008fea0003900000 */
[----:B------:R-:W3:Y:S02]  /*11d10*/  @!P0 SYNCS.PHASECHK.TRANS64 P0, [R3+URZ+0x38840], R2 ;  /* 0x03884002030085a7 */ /* 0x000ee4000800007f */
[----:B---3--:R-:W-:Y:S05]  /*11d20*/  @!P0 BRA `(.L_x_80) ;  /* 0xfffffffc00f08947 */ /* 0x008fea000383ffff */
[----:B------:R-:W-:Y:S05]  /*11d30*/  BRA `(.L_x_166) ;  /* 0xffffffcc00547947 */ /* 0x000fea000383ffff */
.L_x_88:
[----:B0-----:R0:W1:Y:S02]  /*11d40*/  SYNCS.PHASECHK.TRANS64.TRYWAIT P0, [R5+URZ+0x60], R2 ;  /* 0x00006002050075a7 */ /* 0x001064000800017f */
[----:B-1----:R-:W-:Y:S05]  /*11d50*/  @!P0 NANOSLEEP.SYNCS 0x989680 ;  /* 0x009896800000895d */ /* 0x002fea0003900000 */
[----:B------:R-:W1:Y:S02]  /*11d60*/  @!P0 SYNCS.PHASECHK.TRANS64 P0, [R5+URZ+0x60], R2 ;  /* 0x00006002050085a7 */ /* 0x000e64000800007f */
[----:B-1----:R-:W-:Y:S05]  /*11d70*/  @!P0 BRA `(.L_x_88) ;  /* 0xfffffffc00f08947 */ /* 0x002fea000383ffff */
[----:B------:R-:W-:Y:S05]  /*11d80*/  BRA `(.L_x_167) ;  /* 0xffffffd000a47947 */ /* 0x000fea000383ffff */
.L_x_99:
[----:B---3--:R3:W4:Y:S02]  /*11d90*/  SYNCS.PHASECHK.TRANS64.TRYWAIT P0, [R2+URZ+0x38840], R3 ;  /* 0x03884003020075a7 */ /* 0x008724000800017f */
[----:B----4-:R-:W-:Y:S05]  /*11da0*/  @!P0 NANOSLEEP.SYNCS 0x989680 ;  /* 0x009896800000895d */ /* 0x010fea0003900000 */
[----:B------:R-:W4:Y:S02]  /*11db0*/  @!P0 SYNCS.PHASECHK.TRANS64 P0, [R2+URZ+0x38840], R3 ;  /* 0x03884003020085a7 */ /* 0x000f24000800007f */
[----:B----4-:R-:W-:Y:S05]  /*11dc0*/  @!P0 BRA `(.L_x_99) ;  /* 0xfffffffc00f08947 */ /* 0x010fea000383ffff */
[----:B------:R-:W-:Y:S05]  /*11dd0*/  BRA `(.L_x_168) ;  /* 0xffffffd800747947 */ /* 0x000fea000383ffff */
.L_x_107:
[----:B0-----:R0:W1:Y:S02]  /*11de0*/  SYNCS.PHASECHK.TRANS64.TRYWAIT P0, [R5+URZ+0x60], R7 ;  /* 0x00006007050075a7 */ /* 0x001064000800017f */
[----:B-1----:R-:W-:Y:S05]  /*11df0*/  @!P0 NANOSLEEP.SYNCS 0x989680 ;  /* 0x009896800000895d */ /* 0x002fea0003900000 */
[----:B------:R-:W1:Y:S02]  /*11e00*/  @!P0 SYNCS.PHASECHK.TRANS64 P0, [R5+URZ+0x60], R7 ;  /* 0x00006007050085a7 */ /* 0x000e64000800007f */
[----:B-1----:R-:W-:Y:S05]  /*11e10*/  @!P0 BRA `(.L_x_107) ;  /* 0xfffffffc00f08947 */ /* 0x002fea000383ffff */
[----:B------:R-:W-:Y:S05]  /*11e20*/  BRA `(.L_x_169) ;  /* 0xffffffdc00c47947 */ /* 0x000fea000383ffff */
.L_x_118:
[----:B0-----:R0:W2:Y:S02]  /*11e30*/  SYNCS.PHASECHK.TRANS64.TRYWAIT P0, [R2+URZ+0x38860], R3 ;  /* 0x03886003020075a7 */ /* 0x0010a4000800017f */
[----:B--2---:R-:W-:Y:S05]  /*11e40*/  @!P0 NANOSLEEP.SYNCS 0x989680 ;  /* 0x009896800000895d */ /* 0x004fea0003900000 */
[----:B------:R-:W2:Y:S02]  /*11e50*/  @!P0 SYNCS.PHASECHK.TRANS64 P0, [R2+URZ+0x38860], R3 ;  /* 0x03886003020085a7 */ /* 0x000ea4000800007f */
[----:B--2---:R-:W-:Y:S05]  /*11e60*/  @!P0 BRA `(.L_x_118) ;  /* 0xfffffffc00f08947 */ /* 0x004fea000383ffff */
[----:B------:R-:W-:Y:S05]  /*11e70*/  BRA `(.L_x_170) ;  /* 0xffffffe4003c7947 */ /* 0x000fea000383ffff */
.L_x_127:
[----:B0-----:R0:W1:Y:S02]  /*11e80*/  SYNCS.PHASECHK.TRANS64.TRYWAIT P0, [R0+URZ+0x38820], R3 ;  /* 0x03882003000075a7 */ /* 0x001064000800017f */
[----:B-1----:R-:W-:Y:S05]  /*11e90*/  @!P0 NANOSLEEP.SYNCS 0x989680 ;  /* 0x009896800000895d */ /* 0x002fea0003900000 */
[----:B------:R-:W1:Y:S02]  /*11ea0*/  @!P0 SYNCS.PHASECHK.TRANS64 P0, [R0+URZ+0x38820], R3 ;  /* 0x03882003000085a7 */ /* 0x000e64000800007f */
[----:B-1----:R-:W-:Y:S05]  /*11eb0*/  @!P0 BRA `(.L_x_127) ;  /* 0xfffffffc00f08947 */ /* 0x002fea000383ffff */
[----:B------:R-:W-:Y:S05]  /*11ec0*/  BRA `(.L_x_171) ;  /* 0xffffffe800c07947 */ /* 0x000fea000383ffff */
.L_x_128:
[----:B------:R-:W1:Y:S01]  /*11ed0*/  S2R R2, SR_TID.X ;  /* 0x0000000000027919 */ /* 0x000e620000002100 */
        /* <DEDUP_REMOVED lines=10> */
.L_x_173:
[----:B------:R-:W-:Y:S05]  /*11f80*/  BSYNC B0 ;  /* 0x0000000000007941 */ /* 0x000fea0003800000 */
.L_x_172:
[----:B------:R-:W-:Y:S05]  /*11f90*/  BRA `(.L_x_174) ;  /* 0xffffffe800a87947 */ /* 0x000fea000383ffff */
.L_x_131:
[----:B------:R-:W-:Y:S01]  /*11fa0*/  BSSY B1, `(.L_x_175) ;  /* 0x0000006000017945 */ /* 0x000fe20003800000 */
[----:B------:R-:W-:-:S07]  /*11fb0*/  IMAD.MOV.U32 R15, RZ, RZ, -0x1 ;  /* 0xffffffffff0f7424 */ /* 0x000fce00078e00ff */
[----:B01----:R-:W-:Y:S05]  /*11fc0*/  WARPSYNC.COLLECTIVE R15, `(.L_x_176) ;  /* 0x000000000f0c7348 */ /* 0x003fea0003c00000 */
[----:B------:R-:W-:Y:S02]  /*11fd0*/  ELECT P6, UR62, PT ;  /* 0x00000000003e782f */ /* 0x000fe400038c0000 */
[----:B------:R-:W-:Y:S01]  /*11fe0*/  MOV R14, UR62 ;  /* 0x0000003e000e7c02 */ /* 0x000fe20008000f00 */
[----:B01----:R-:W-:Y:S10]  /*11ff0*/  ENDCOLLECTIVE ;  /* 0x000000000000791b */ /* 0x003ff40003800000 */
.L_x_176:
[----:B------:R-:W-:Y:S05]  /*12000*/  BSYNC B1 ;  /* 0x0000000000017941 */ /* 0x000fea0003800000 */
.L_x_175:
[----:B------:R-:W-:Y:S05]  /*12010*/  BRA `(.L_x_177) ;  /* 0xffffffe800a07947 */ /* 0x000fea000383ffff */
.L_x_133:
[----:B0-----:R0:W1:Y:S02]  /*12020*/  SYNCS.PHASECHK.TRANS64.TRYWAIT P0, [R6+URZ], R5 ;  /* 0x00000005060075a7 */ /* 0x001064000800017f */
[----:B-1----:R-:W-:Y:S05]  /*12030*/  @!P0 NANOSLEEP.SYNCS 0x989680 ;  /* 0x009896800000895d */ /* 0x002fea0003900000 */
[----:B------:R-:W1:Y:S02]  /*12040*/  @!P0 SYNCS.PHASECHK.TRANS64 P0, [R6+URZ], R5 ;  /* 0x00000005060085a7 */ /* 0x000e64000800007f */
[----:B-1----:R-:W-:Y:S05]  /*12050*/  @!P0 BRA `(.L_x_133) ;  /* 0xfffffffc00f08947 */ /* 0x002fea000383ffff */
[----:B------:R-:W-:Y:S05]  /*12060*/  BRA `(.L_x_178) ;  /* 0xffffffe800e07947 */ /* 0x000fea000383ffff */
.L_x_134:
[----:B-1----:R1:W2:Y:S02]  /*12070*/  SYNCS.PHASECHK.TRANS64.TRYWAIT P0, [R3+URZ], R2 ;  /* 0x00000002030075a7 */ /* 0x0022a4000800017f */
[----:B--2---:R-:W-:Y:S05]  /*12080*/  @!P0 NANOSLEEP.SYNCS 0x989680 ;  /* 0x009896800000895d */ /* 0x004fea0003900000 */
[----:B------:R-:W2:Y:S02]  /*12090*/  @!P0 SYNCS.PHASECHK.TRANS64 P0, [R3+URZ], R2 ;  /* 0x00000002030085a7 */ /* 0x000ea4000800007f */
[----:B--2---:R-:W-:Y:S05]  /*120a0*/  @!P0 BRA `(.L_x_134) ;  /* 0xfffffffc00f08947 */ /* 0x004fea000383ffff */
[----:B------:R-:W-:Y:S05]  /*120b0*/  BRA `(.L_x_179) ;  /* 0xffffffe800d47947 */ /* 0x000fea000383ffff */
.L_x_136:
[----:B-1----:R1:W2:Y:S02]  /*120c0*/  SYNCS.PHASECHK.TRANS64.TRYWAIT P0, [R18+URZ], R5 ;  /* 0x00000005120075a7 */ /* 0x0022a4000800017f */
[----:B--2---:R-:W-:Y:S05]  /*120d0*/  @!P0 NANOSLEEP.SYNCS 0x989680 ;  /* 0x009896800000895d */ /* 0x004fea0003900000 */
[----:B------:R-:W2:Y:S02]  /*120e0*/  @!P0 SYNCS.PHASECHK.TRANS64 P0, [R18+URZ], R5 ;  /* 0x00000005120085a7 */ /* 0x000ea4000800007f */
[----:B--2---:R-:W-:Y:S05]  /*120f0*/  @!P0 BRA `(.L_x_136) ;  /* 0xfffffffc00f08947 */ /* 0x004fea000383ffff */
[----:B------:R-:W-:Y:S05]  /*12100*/  BRA `(.L_x_180) ;  /* 0xffffffe800d87947 */ /* 0x000fea000383ffff */
.L_x_181:
[----:B------:R-:W-:-:S00]  /*12110*/  BRA `(.L_x_181) ;  /* 0xfffffffc00fc7947 */ /* 0x000fc0000383ffff */
[----:B------:R-:W-:-:S00]  /*12120*/  NOP ;  /* 0x0000000000007918 */ /* 0x000fc00000000000 */
        /* <DEDUP_REMOVED lines=13> */
.L_x_15293:


//--------------------- .text._ZN7cutlass13device_kernelIN5flash11enable_sm90INS1_16FlashAttnFwdSm90INS1_25CollectiveMainloopFwdSm90ILi2EN4cute5tupleIJNS5_1CILi2EEENS7_ILi1EEES9_EEENS6_IJNS7_ILi128EEENS7_ILi80EEENS7_ILi256EEEEEELi256ENS_10bfloat16_tEfNS_4arch4Sm90ELb0ELb0ELb0ELb0ELb0ELb0ELb0ELb1ELb1ELb1ELb0ELb0EEENS1_21CollectiveEpilogueFwdINS6_IJSB_SD_SC_EEESA_SF_SH_Li256ELb0ELb1ELb0ELb0EEENS1_29StaticPersistentTileSchedulerILb0EEEEEEEEEvNT_6ParamsE --------------------------
	.section	.text._ZN7cutlass13device_kernelIN5flash11enable_sm90INS1_16FlashAttnFwdSm90INS1_25CollectiveMainloopFwdSm90ILi2EN4cute5tupleIJNS5_1CILi2EEENS7_ILi1EEES9_EEENS6_IJNS7_ILi128EEENS7_ILi80EEENS7_ILi256EEEEEELi256ENS_10bfloat16_tEfNS_4arch4Sm90ELb0ELb0ELb0ELb0ELb0ELb0ELb0ELb1ELb1ELb1ELb0ELb0EEENS1_21CollectiveEpilogueFwdINS6_IJSB_SD_SC_EEESA_SF_SH_Li256ELb0ELb1ELb0ELb0EEENS1_29StaticPersistentTileSchedulerILb0EEEEEEEEEvNT_6ParamsE,"ax",@progbits
	.align	128
.text._ZN7cutlass13device_kernelIN5flash11enable_sm90INS1_16FlashAttnFwdSm90INS1_25CollectiveMainloopFwdSm90ILi2EN4cute5tupleIJNS5_1CILi2EEENS7_ILi1EEES9_EEENS6_IJNS7_ILi128EEENS7_ILi80EEENS7_ILi256EEEEEELi256ENS_10bfloat16_tEfNS_4arch4Sm90ELb0ELb0ELb0ELb0ELb0ELb0ELb0ELb1ELb1ELb1ELb0ELb0EEENS1_21CollectiveEpilogueFwdINS6_IJSB_SD_SC_EEESA_SF_SH_Li256ELb0ELb1ELb0ELb0EEENS1_29StaticPersistentTileSchedulerILb0EEEEEEEEEvNT_6ParamsE:
        .type           _ZN7cutlass13device_kernelIN5flash11enable_sm90INS1_16FlashAttnFwdSm90INS1_25CollectiveMainloopFwdSm90ILi2EN4cute5tupleIJNS5_1CILi2EEENS7_ILi1EEES9_EEENS6_IJNS7_ILi128EEENS7_ILi80EEENS7_ILi256EEEEEELi256ENS_10bfloat16_tEfNS_4arch4Sm90ELb0ELb0ELb0ELb0ELb0ELb0ELb0ELb1ELb1ELb1ELb0ELb0EEENS1_21CollectiveEpilogueFwdINS6_IJSB_SD_SC_EEESA_SF_SH_Li256ELb0ELb1ELb0ELb0EEENS1_29StaticPersistentTileSchedulerILb0EEEEEEEEEvNT_6ParamsE,@function
        .size           _ZN7cutlass13device_kernelIN5flash11enable_sm90INS1_16FlashAttnFwdSm90INS1_25CollectiveMainloopFwdSm90ILi2EN4cute5tupleIJNS5_1CILi2EEENS7_ILi1EEES9_EEENS6_IJNS7_ILi128EEENS7_ILi80EEENS7_ILi256EEEEEELi256ENS_10bfloat16_tEfNS_4arch4Sm90ELb0ELb0ELb0ELb0ELb0ELb0ELb0ELb1ELb1ELb1ELb0ELb0EEENS1_21CollectiveEpilogueFwdINS6_IJSB_SD_SC_EEESA_SF_SH_Li256ELb0ELb1ELb0ELb0EEENS1_29StaticPersistentTileSchedulerILb0EEEEEEEEEvNT_6ParamsE,(.L_x_15294 - _ZN7cutlass13device_kernelIN5flash11enable_sm90INS1_16FlashAttnFwdSm90INS1_25CollectiveMainloopFwdSm90ILi2EN4cute5tupleIJNS5_1CILi2EEENS7_ILi1EEES9_EEENS6_IJNS7_ILi128EEENS7_ILi80EEENS7_ILi256EEEEEELi256ENS_10bfloat16_tEfNS_4arch4Sm90ELb0ELb0ELb0ELb0ELb0ELb0ELb0ELb1ELb1ELb1ELb0ELb0EEENS1_21CollectiveEpilogueFwdINS6_IJSB_SD_SC_EEESA_SF_SH_Li256ELb0ELb1ELb0ELb0EEENS1_29StaticPersistentTileSchedulerILb0EEEEEEEEEvNT_6ParamsE)
        .other          _ZN7cutlass13device_kernelIN5flash11enable_sm90INS1_16FlashAttnFwdSm90INS1_25CollectiveMainloopFwdSm90ILi2EN4cute5tupleIJNS5_1CILi2EEENS7_ILi1EEES9_EEENS6_IJNS7_ILi128EEENS7_ILi80EEENS7_ILi256EEEEEELi256ENS_10bfloat16_tEfNS_4arch4Sm90ELb0ELb0ELb0ELb0ELb0ELb0ELb0ELb1ELb1ELb1ELb0ELb0EEENS1_21CollectiveEpilogueFwdINS6_IJSB_SD_SC_EEESA_SF_SH_Li256ELb0ELb1ELb0ELb0EEENS1_29StaticPersistentTileSchedulerILb0EEEEEEEEEvNT_6ParamsE,@"STO_CUDA_ENTRY STV_DEFAULT"
_ZN7cutlass13device_kernelIN5flash11enable_sm90INS1_16FlashAttnFwdSm90INS1_25CollectiveMainloopFwdSm90ILi2EN4cute5tupleIJNS5_1CILi2EEENS7_ILi1EEES9_EEENS6_IJNS7_ILi128EEENS7_ILi80EEENS7_ILi256EEEEEELi256ENS_10bfloat16_tEfNS_4arch4Sm90ELb0ELb0ELb0ELb0ELb0ELb0ELb0ELb1ELb1ELb1ELb0ELb0EEENS1_21CollectiveEpilogueFwdINS6_IJSB_SD_SC_EEESA_SF_SH_Li256ELb0ELb1ELb0ELb0EEENS1_29StaticPersistentTileSchedulerILb0EEEEEEEEEvNT_6ParamsE:
        /* <DEDUP_REMOVED lines=18> */
.L_x_183:
[----:B------:R-:W-:Y:S05]  /*0120*/  BSYNC B0 ;  /* 0x0000000000007941 */ /* 0x000fea0003800000 */
.L_x_182:
        /* <DEDUP_REMOVED lines=41> */
.L_x_184:
[----:B0-----:R-:W0:Y:S01]  /*03c0*/  S2UR UR4, SR_CTAID.Y ;  /* 0x00000000000479c3 */ /* 0x001e220000002600 */
[----:B------:R-:W3:Y:S01]  /*03d0*/  SHFL.IDX PT, R8, R2, RZ, 0x1f ;  /* 0x00001fff02087589 */ /* 0x000ee200000e0000 */
[----:B------:R-:W-:Y:S01]  /*03e0*/  ULDC UR5, c[0x0][0x154] ;  /* 0x0000550000057ab9 */ /* 0x000fe20000000800 */
[----:B------:R-:W-:-:S05]  /*03f0*/  NOP ;  /* 0x0000000000007918 */ /* 0x000fca0000000000 */
[----:B------:R-:W5:Y:S08]  /*0400*/  S2UR UR6, SR_CTAID.X ;  /* 0x00000000000679c3 */ /* 0x000f700000002500 */
[----:B------:R-:W1:Y:S01]  /*0410*/  LDC R7, c[0x0][0x148] ;  /* 0x00005200ff077b82 */ /* 0x000e620000000800 */
[----:B0-----:R-:W-:Y:S02]  /*0420*/  I2FP.F32.U32 R3, UR4 ;  /* 0x0000000400037c45 */ /* 0x001fe40008201000 */
[----:B---3--:R-:W-:-:S03]  /*0430*/  ISETP.NE.AND P0, PT, R8, RZ, PT ;  /* 0x000000ff0800720c */ /* 0x008fc60003f05270 */
[----:B------:R-:W-:Y:S01]  /*0440*/  FMUL R6, R3, UR5 ;  /* 0x0000000503067c20 */ /* 0x000fe20008400000 */
[----:B------:R-:W-:Y:S02]  /*0450*/  SHF.R.S32.HI R3, RZ, 0x1f, R0 ;  /* 0x0000001fff037819 */ /* 0x000fe40000011400 */
[----:B-----5:R-:W-:Y:S02]  /*0460*/  I2FP.F32.U32 R5, UR6 ;  /* 0x0000000600057c45 */ /* 0x020fe40008201000 */
[----:B------:R-:W-:Y:S01]  /*0470*/  LEA.HI R3, R3, R0, RZ, 0x7 ;  /* 0x0000000003037211 */ /* 0x000fe200078f38ff */
[----:B------:R-:W0:Y:S02]  /*0480*/  F2I.U32.TRUNC.NTZ R6, R6 ;  /* 0x0000000600067305 */ /* 0x000e24000020f000 */
[----:B0-----:R-:W-:-:S04]  /*0490*/  IMAD.MOV R12, RZ, RZ, -R6 ;  /* 0x000000ffff0c7224 */ /* 0x001fc800078e0a06 */
[----:B-1----:R-:W-:Y:S01]  /*04a0*/  IMAD R12, R7, R12, UR4 ;  /* 0x00000004070c7e24 */ /* 0x002fe2000f8e020c */
[----:B------:R-:W-:Y:S02]  /*04b0*/  ULDC UR4, c[0x0][0x150] ;  /* 0x0000540000047ab9 */ /* 0x000fe40000000800 */
[----:B------:R-:W-:Y:S01]  /*04c0*/  FMUL R10, R5, UR4 ;  /* 0x00000004050a7c20 */ /* 0x000fe20008400000 */
[----:B------:R-:W-:Y:S06]  /*04d0*/  @P0 BRA `(.L_x_185) ;  /* 0x0000000000480947 */ /* 0x000fec0003800000 */
[----:B------:R-:W0:Y:S01]  /*04e0*/  S2UR UR5, SR_CgaCtaId ;  /* 0x00000000000579c3 */ /* 0x000e220000008800 */
        /* <DEDUP_REMOVED lines=12> */
[----:B0-----:R0:W1:Y:S08]  /*05b0*/  SYNCS.EXCH.64 URZ, [UR8+0x38850], UR4 ;  /* 0x03885004083f75b2 */ /* 0x0010700008000100 */
[----:B------:R0:W3:Y:S01]  /*05c0*/  SYNCS.EXCH.64 URZ, [UR8+0x38860], UR6 ;  /* 0x03886006083f75b2 */ /* 0x0000e20008000100 */
[----:B------:R0:W0:Y:S01]  /*05d0*/  SYNCS.EXCH.64 URZ, [UR8+0x38858], UR4 ;  /* 0x03885804083f75b2 */ /* 0x0000220008000100 */
[----:B------:R0:W0:Y:S01]  /*05e0*/  SYNCS.EXCH.64 URZ, [UR8+0x38868], UR6 ;  /* 0x03886806083f75b2 */ /* 0x0000220008000100 */
[----:B------:R-:W-:Y:S01]  /*05f0*/  NOP ;  /* 0x0000000000007918 */ /* 0x000fe20000000000 */
.L_x_185:
[----:B------:R-:W5:Y:S01]  /*0600*/  SHFL.IDX PT, R7, R2, RZ, 0x1f ;  /* 0x00001fff02077589 */ /* 0x000f6200000e0000 */
[----:B------:R-:W-:Y:S01]  /*0610*/  LOP3.LUT R3, R3, 0xffffff80, RZ, 0xc0, !PT ;  /* 0xffffff8003037812 */ /* 0x000fe200078ec0ff */
[----:B------:R-:W0:Y:S01]  /*0620*/  LDC R11, c[0x0][0x144] ;  /* 0x00005100ff0b7b82 */ /* 0x000e220000000800 */
[----:B------:R-:W0:Y:S01]  /*0630*/  F2I.U32.TRUNC.NTZ R10, R10 ;  /* 0x0000000a000a7305 */ /* 0x000e22000020f000 */
[----:B------:R-:W-:Y:S01]  /*0640*/  SHF.R.S32.HI R9, RZ, 0x1f, R8 ;  /* 0x0000001fff097819 */ /* 0x000fe20000011408 */
[----:B------:R-:W-:Y:S01]  /*0650*/  NOP ;  /* 0x0000000000007918 */ /* 0x000fe20000000000 */
[----:B------:R-:W-:-:S05]  /*0660*/  IMAD.IADD R3, R0, 0x1, -R3 ;  /* 0x0000000100037824 */ /* 0x000fca00078e0a03 */
[----:B------:R-:W-:-:S04]  /*0670*/  SHF.R.S32.HI R6, RZ, 0x1f, R3 ;  /* 0x0000001fff067819 */ /* 0x000fc80000011403 */
[----:B------:R-:W-:-:S04]  /*0680*/  LEA.HI R6, R6, R3, RZ, 0x3 ;  /* 0x0000000306067211 */ /* 0x000fc800078f18ff */
[--C-:B------:R-:W-:Y:S02]  /*0690*/  SHF.R.S32.HI R5, RZ, 0x3, R6.reuse ;  /* 0x00000003ff057819 */ /* 0x100fe40000011406 */
[----:B------:R-:W-:Y:S02]  /*06a0*/  SHF.R.S32.HI R6, RZ, 0x1f, R6 ;  /* 0x0000001fff067819 */ /* 0x000fe40000011406 */
[----:B-----5:R-:W-:Y:S02]  /*06b0*/  ISETP.NE.AND P0, PT, R7, RZ, PT ;  /* 0x000000ff0700720c */ /* 0x020fe40003f05270 */
[----:B------:R-:W-:Y:S02]  /*06c0*/  LEA.HI R6, R6, R5, RZ, 0x2 ;  /* 0x0000000506067211 */ /* 0x000fe400078f10ff */
[----:B------:R-:W-:Y:S02]  /*06d0*/  SHF.R.S32.HI R7, RZ, 0x1f, R4 ;  /* 0x0000001fff077819 */ /* 0x000fe40000011404 */
[----:B------:R-:W-:-:S02]  /*06e0*/  LOP3.LUT R6, R6, 0xfffffffc, RZ, 0xc0, !PT ;  /* 0xfffffffc06067812 */ /* 0x000fc400078ec0ff */
[----:B------:R-:W-:-:S05]  /*06f0*/  LEA.HI R7, R7, R4, RZ, 0x2 ;  /* 0x0000000407077211 */ /* 0x000fca00078f10ff */
[----:B------:R-:W-:Y:S05]  /*0700*/  @P0 BRA `(.L_x_186) ;  /* 0x0000000000480947 */ /* 0x000fea0003800000 */
[----:B0-----:R-:W0:Y:S01]  /*0710*/  S2UR UR5, SR_CgaCtaId ;  /* 0x00000000000579c3 */ /* 0x001e220000008800 */
[----:B------:R-:W-:Y:S01]  /*0720*/  UMOV UR4, 0x400 ;  /* 0x0000040000047882 */ /* 0x000fe20000000000 */
[----:B------:R-:W-:Y:S01]  /*0730*/  UMOV UR6, 0x1 ;  /* 0x0000000100067882 */ /* 0x000fe20000000000 */
[----:B------:R-:W-:Y:S01]  /*0740*/  UMOV UR9, 0x2 ;  /* 0x0000000200097882 */ /* 0x000fe20000000000 */
[----:B------:R-:W-:-:S04]  /*0750*/  UIADD3 UR6, -UR6, 0x100000, URZ ;  /* 0x0010000006067890 */ /* 0x000fc8000fffe13f */
[----:B------:R-:W-:Y:S02]  /*0760*/  USHF.L.U32 UR7, UR6, 0xb, URZ ;  /* 0x0000000b06077899 */ /* 0x000fe4000800063f */
[----:B------:R-:W-:Y:S01]  /*0770*/  USHF.L.U32 UR6, UR6, 0x1, URZ ;  /* 0x0000000106067899 */ /* 0x000fe2000800063f */
[----:B------:R-:W-:Y:S01]  /*0780*/  ELECT P0, URZ, PT ;  /* 0x00000000003f782f */ /* 0x000fe20003800000 */
[----:B0-----:R-:W-:Y:S02]  /*0790*/  ULEA UR8, UR5, UR4, 0x18 ;  /* 0x0000000405087291 */ /* 0x001fe4000f8ec03f */
[----:B------:R-:W-:-:S04]  /*07a0*/  UIADD3 UR4, -UR9, 0x100000, URZ ;  /* 0x0010000009047890 */ /* 0x000fc8000fffe13f */
[----:B------:R-:W-:Y:S02]  /*07b0*/  USHF.L.U32 UR5, UR4, 0xb, URZ ;  /* 0x0000000b04057899 */ /* 0x000fe4000800063f */
[----:B------:R-:W-:Y:S01]  /*07c0*/  USHF.L.U32 UR4, UR4, 0x1, URZ ;  /* 0x0000000104047899 */ /* 0x000fe2000800063f */
[----:B------:R-:W0:Y:S03]  /*07d0*/  FENCE.VIEW.ASYNC.S ;  /* 0x00000000000073c6 */ /* 0x000e260000000000 */
[----:B0-----:R0:W0:Y:S08]  /*07e0*/  SYNCS.EXCH.64 URZ, [UR8+0x38870], UR6 ;  /* 0x03887006083f75b2 */ /* 0x0010300008000100 */
[----:B------:R0:W0:Y:S01]  /*07f0*/  SYNCS.EXCH.64 URZ, [UR8+0x38880], UR4 ;  /* 0x03888004083f75b2 */ /* 0x0000220008000100 */
[----:B------:R0:W0:Y:S01]  /*0800*/  SYNCS.EXCH.64 URZ, [UR8+0x38878], UR6 ;  /* 0x03887806083f75b2 */ /* 0x0000220008000100 */
[----:B------:R0:W0:Y:S01]  /*0810*/  SYNCS.EXCH.64 URZ, [UR8+0x38888], UR4 ;  /* 0x03888804083f75b2 */ /* 0x0000220008000100 */
[----:B------:R-:W-:Y:S01]  /*0820*/  NOP ;  /* 0x0000000000007918 */ /* 0x000fe20000000000 */
.L_x_186:
[----:B------:R-:W5:Y:S01]  /*0830*/  SHFL.IDX PT, R13, R2, RZ, 0x1f ;  /* 0x00001fff020d7589 */ /* 0x000f6200000e0000 */
[----:B0-----:R-:W0:Y:S01]  /*0840*/  S2UR UR4, SR_CTAID.X ;  /* 0x00000000000479c3 */ /* 0x001e220000002500 */
[----:B------:R-:W-:Y:S01]  /*0850*/  LOP3.LUT R7, R7, 0x3ffffffc, RZ, 0xc0, !PT ;  /* 0x3ffffffc07077812 */ /* 0x000fe200078ec0ff */
[----:B------:R-:W-:Y:S01]  /*0860*/  IMAD.IADD R6, R5, 0x1, -R6 ;  /* 0x0000000105067824 */ /* 0x000fe200078e0a06 */
[----:B------:R-:W-:Y:S01]  /*0870*/  LEA.HI R9, R9, R8, RZ, 0x2 ;  /* 0x0000000809097211 */ /* 0x000fe200078f10ff */
[----:B------:R-:W-:Y:S01]  /*0880*/  IMAD.MOV R10, RZ, RZ, -R10 ;  /* 0x000000ffff0a7224 */ /* 0x000fe200078e0a0a */
[----:B------:R-:W-:Y:S01]  /*0890*/  NOP ;  /* 0x0000000000007918 */ /* 0x000fe20000000000 */
[----:B------:R-:W-:Y:S01]  /*08a0*/  IMAD.IADD R7, R4, 0x1, -R7 ;  /* 0x0000000104077824 */ /* 0x000fe200078e0a07 */
[----:B------:R-:W-:-:S03]  /*08b0*/  LOP3.LUT R9, R9, 0x3ffffffc, RZ, 0xc0, !PT ;  /* 0x3ffffffc09097812 */ /* 0x000fc600078ec0ff */
[--C-:B------:R-:W-:Y:S02]  /*08c0*/  IMAD R7, R7, 0x4, R6.reuse ;  /* 0x0000000407077824 */ /* 0x100fe400078e0206 */
[----:B------:R-:W-:Y:S02]  /*08d0*/  IMAD.IADD R9, R8, 0x1, -R9 ;  /* 0x0000000108097824 */ /* 0x000fe400078e0a09 */
[----:B------:R-:W1:Y:S01]  /*08e0*/  LDC R8, c[0x0][0x140] ;  /* 0x00005000ff087b82 */ /* 0x000e620000000800 */
[----:B------:R-:W-:Y:S01]  /*08f0*/  LEA.HI R4, R7, R7, RZ, 0x1 ;  /* 0x0000000707047211 */ /* 0x000fe200078f08ff */
[----:B------:R-:W-:-:S03]  /*0900*/  IMAD R9, R9, 0x4, R6 ;  /* 0x0000000409097824 */ /* 0x000fc600078e0206 */
[----:B------:R-:W-:Y:S02]  /*0910*/  LOP3.LUT R4, R4, 0xfffffffe, RZ, 0xc0, !PT ;  /* 0xfffffffe04047812 */ /* 0x000fe400078ec0ff */
[----:B------:R-:W-:Y:S02]  /*0920*/  LEA.HI R5, R9, R9, RZ, 0x1 ;  /* 0x0000000909057211 */ /* 0x000fe400078f08ff */
[----:B-----5:R-:W-:Y:S01]  /*0930*/  ISETP.NE.AND P0, PT, R13, RZ, PT ;  /* 0x000000ff0d00720c */ /* 0x020fe20003f05270 */
[----:B0-----:R-:W-:Y:S02]  /*0940*/  IMAD R11, R11, R10, UR4 ;  /* 0x000000040b0b7e24 */ /* 0x001fe4000f8e020a */
[----:B------:R-:W-:-:S05]  /*0950*/  IMAD.IADD R4, R7, 0x1, -R4 ;  /* 0x0000000107047824 */ /* 0x000fca00078e0a04 */
[----:B------:R-:W-:Y:S02]  /*0960*/  ISETP.NE.AND P5, PT, R4, R11, PT ;  /* 0x0000000b0400720c */ /* 0x000fe40003fa5270 */
[----:B------:R-:W-:-:S05]  /*0970*/  LOP3.LUT R4, R5, 0xfffffffe, RZ, 0xc0, !PT ;  /* 0xfffffffe05047812 */ /* 0x000fca00078ec0ff */
[----:B------:R-:W-:Y:S01]  /*0980*/  IMAD.IADD R4, R9, 0x1, -R4 ;  /* 0x0000000109047824 */ /* 0x000fe200078e0a04 */
        /* <DEDUP_REMOVED lines=19> */
.L_x_187:
[----:B------:R-:W5:Y:S01]  /*0ac0*/  SHFL.IDX PT, R6, R2, RZ, 0x1f ;  /* 0x00001fff02067589 */ /* 0x000f6200000e0000 */
[----:B------:R-:W-:Y:S01]  /*0ad0*/  ISETP.NE.AND P2, PT, R4, R11, PT ;  /* 0x0000000b0400720c */ /* 0x000fe20003f45270 */
[----:B------:R-:W-:Y:S01]  /*0ae0*/  IMAD.SHL.U32 R4, R7, 0x4, RZ ;  /* 0x0000000407047824 */ /* 0x000fe200078e00ff */
[----:B------:R-:W-:Y:S01]  /*0af0*/  LOP3.LUT P0, RZ, R3, 0x7, RZ, 0xc0, !PT ;  /* 0x0000000703ff7812 */ /* 0x000fe2000780c0ff */
[----:B------:R-:W-:Y:S01]  /*0b00*/  IMAD.SHL.U32 R22, R9, 0x4, RZ ;  /* 0x0000000409167824 */ /* 0x000fe200078e00ff */
[----:B-1----:R-:W-:Y:S01]  /*0b10*/  ISETP.EQ.U32.AND P1, PT, R8, 0x1, PT ;  /* 0x000000010800780c */ /* 0x002fe20003f22070 */
[----:B------:R-:W-:Y:S01]  /*0b20*/  IMAD.MOV.U32 R19, RZ, RZ, 0x1 ;  /* 0x00000001ff137424 */ /* 0x000fe200078e00ff */
[----:B------:R-:W-:Y:S01]  /*0b30*/  LOP3.LUT R23, R7, 0xc, R4, 0x78, !PT ;  /* 0x0000000c07177812 */ /* 0x000fe200078e7804 */
[----:B------:R-:W-:Y:S01]  /*0b40*/  IMAD.MOV.U32 R18, RZ, RZ, 0x1 ;  /* 0x00000001ff127424 */ /* 0x000fe200078e00ff */
[----:B------:R-:W-:Y:S01]  /*0b50*/  LOP3.LUT R22, R9, 0xc, R22, 0x78, !PT ;  /* 0x0000000c09167812 */ /* 0x000fe200078e7816 */
[----:B------:R-:W-:Y:S01]  /*0b60*/  NOP ;  /* 0x0000000000007918 */ /* 0x000fe20000000000 */
[----:B------:R-:W-:-:S02]  /*0b70*/  @P5 LEA.HI R4, R23, R23, RZ, 0x1 ;  /* 0x0000001717045211 */ /* 0x000fc400078f08ff */
[----:B------:R-:W-:Y:S02]  /*0b80*/  ISETP.LT.U32.AND P4, PT, R23, 0x2, !P0 ;  /* 0x000000021700780c */ /* 0x000fe40004781070 */
[----:B------:R-:W-:Y:S02]  /*0b90*/  @P5 SHF.R.S32.HI R4, RZ, 0x1, R4 ;  /* 0x00000001ff045819 */ /* 0x000fe40000011404 */
[----:B------:R-:W-:Y:S02]  /*0ba0*/  @P2 LEA.HI R5, R22, R22, RZ, 0x1 ;  /* 0x0000001616052211 */ /* 0x000fe400078f08ff */
[----:B------:R-:W-:Y:S02]  /*0bb0*/  @P5 ISETP.NE.AND P6, PT, R4, R12, PT ;  /* 0x0000000c0400520c */ /* 0x000fe40003fc5270 */
[----:B------:R-:W-:Y:S02]  /*0bc0*/  SEL R4, RZ, 0x1, !P4 ;  /* 0x00000001ff047807 */ /* 0x000fe40006000000 */
[----:B------:R-:W-:-:S02]  /*0bd0*/  @P2 SHF.R.S32.HI R5, RZ, 0x1, R5 ;  /* 0x00000001ff052819 */ /* 0x000fc40000011405 */
[----:B-----5:R-:W-:Y:S02]  /*0be0*/  ISETP.NE.AND P4, PT, R6, RZ, PT ;  /* 0x000000ff0600720c */ /* 0x020fe40003f85270 */
[----:B------:R-:W-:Y:S02]  /*0bf0*/  @P2 ISETP.NE.AND P3, PT, R5, R12, PT ;  /* 0x0000000c0500220c */ /* 0x000fe40003f65270 */
[----:B------:R-:W-:Y:S02]  /*0c00*/  @P5 SEL R19, RZ, 0x1, P6 ;  /* 0x00000001ff135807 */ /* 0x000fe40003000000 */
[----:B------:R-:W-:Y:S02]  /*0c10*/  ISETP.LT.U32.AND P0, PT, R22, 0x2, !P0 ;  /* 0x000000021600780c */ /* 0x000fe40004701070 */
[----:B------:R-:W-:Y:S02]  /*0c20*/  LOP3.LUT R19, R19, R4, RZ, 0xc0, !PT ;  /* 0x0000000413137212 */ /* 0x000fe400078ec0ff */
[----:B------:R-:W-:-:S02]  /*0c30*/  SEL R3, RZ, 0x1, !P0 ;  /* 0x00000001ff037807 */ /* 0x000fc40004000000 */
[----:B------:R-:W-:Y:S01]  /*0c40*/  @P2 SEL R18, RZ, 0x1, P3 ;  /* 0x00000001ff122807 */ /* 0x000fe20001800000 */
[----:B------:R-:W-:Y:S06]  /*0c50*/  @P4 BRA `(.L_x_188) ;  /* 0x0000000000484947 */ /* 0x000fec0003800000 */
        /* <DEDUP_REMOVED lines=17> */
[----:B-1----:R-:W-:Y:S01]  /*0d70*/  NOP ;  /* 0x0000000000007918 */ /* 0x002fe20000000000 */
.L_x_188:
[----:B------:R-:W-:Y:S01]  /*0d80*/  LOP3.LUT R18, R18, R3, RZ, 0xc0, !PT ;  /* 0x0000000312127212 */ /* 0x000fe200078ec0ff */
[----:B------:R-:W-:Y:S01]  /*0d90*/  NOP ;  /* 0x0000000000007918 */ /* 0x000fe20000000000 */
[----:B------:R-:W-:Y:S05]  /*0da0*/  @!P1 BRA `(.L_x_189) ;  /* 0x0000000000089947 */ /* 0x000fea0003800000 */
[----:B0-234-:R-:W-:Y:S01]  /*0db0*/  UCGABAR_ARV ;  /* 0x00000000000079c7 */ /* 0x01dfe20008000000 */
[----:B------:R-:W-:Y:S05]  /*0dc0*/  BRA `(.L_x_190) ;  /* 0x0000000000047947 */ /* 0x000fea0003800000 */
.L_x_189:
[----:B0-234-:R-:W-:Y:S01]  /*0dd0*/  NOP ;  /* 0x0000000000007918 */ /* 0x01dfe20000000000 */
.L_x_190:
[----:B------:R-:W-:Y:S05]  /*0de0*/  @!P1 BRA `(.L_x_191) ;  /* 0x00000000000c9947 */ /* 0x000fea0003800000 */
[----:B------:R-:W-:Y:S01]  /*0df0*/  UCGABAR_WAIT ;  /* 0x0000000000007dc7 */ /* 0x000fe20008000000 */
[----:B------:R-:W-:Y:S01]  /*0e00*/  CCTL.IVALL ;  /* 0x00000000ff00798f */ /* 0x000fe20002000000 */
[----:B------:R-:W-:Y:S05]  /*0e10*/  BRA `(.L_x_192) ;  /* 0x0000000000047947 */ /* 0x000fea0003800000 */
.L_x_191:
[----:B------:R-:W-:Y:S06]  /*0e20*/  BAR.SYNC.DEFER_BLOCKING 0x0 ;  /* 0x0000000000007b1d */ /* 0x000fec0000010000 */
.L_x_192:
[----:B------:R-:W-:Y:S01]  /*0e30*/  UMOV UR4, 0x1 ;  /* 0x0000000100047882 */ /* 0x000fe20000000000 */
[----:B------:R-:W-:Y:S01]  /*0e40*/  PLOP3.LUT P0, PT, PT, PT, UP0, 0x80, 0x0 ;  /* 0x000000000000781c */ /* 0x000fe20003f0f008 */
[----:B------:R-:W-:-:S06]  /*0e50*/  USEL UR4, UR4, 0x2, !UP0 ;  /* 0x0000000204047887 */ /* 0x000fcc000c000000 */
[----:B------:R-:W-:-:S05]  /*0e60*/  IMAD.U32 R3, RZ, RZ, UR4 ;  /* 0x00000004ff037e24 */ /* 0x000fca000f8e00ff */
[----:B------:R0:W-:Y:S01]  /*0e70*/  STL [R1+0x30], R3 ;  /* 0x0000300301007387 */ /* 0x0001e20000100800 */
[----:B------:R-:W-:Y:S05]  /*0e80*/  @!P0 BRA `(.L_x_193) ;  /* 0x000000b000508947 */ /* 0x000fea0003800000 */
.L_x_194:
        /* <DEDUP_REMOVED lines=72> */
.L_x_227:
        /* <DEDUP_REMOVED lines=35> */
[----:B------:R-:W-:Y:S01]  /*1540*/  IMAD.U32 R218, RZ, RZ, UR10 ;  /* 0x0000000affda7e24 */ /* 0x000fe2000f8e00ff */
        /* <DEDUP_REMOVED lines=8> */
[----:B--2---:R-:W-:Y:S06]  /*15d0*/  @!P0 BRA `(.L_x_195) ;  /* 0x0000000000408947 */ /* 0x004fec0003800000 */
        /* <DEDUP_REMOVED lines=16> */
.L_x_195:
        /* <DEDUP_REMOVED lines=9> */
.L_x_336:
[----:B------:R-:W-:Y:S05]  /*1770*/  @!P0 BRA `(.L_x_197) ;  /* 0x0000000000048947 */ /* 0x000fea0003800000 */
[----:B------:R-:W-:Y:S01]  /*1780*/  BPT.TRAP 0x1 ;  /* 0x000000040000795c */ /* 0x000fe20000300000 */
.L_x_197:
        /* <DEDUP_REMOVED lines=8> */
.L_x_198:
[----:B-1----:R-:W-:Y:S05]  /*1810*/  @P1 BRA `(.L_x_199) ;  /* 0x0000000000081947 */ /* 0x002fea0003800000 */
[----:B------:R-:W1:Y:S02]  /*1820*/  SYNCS.PHASECHK.TRANS64.TRYWAIT P1, [R0+URZ+0x38830], R3 ;  /* 0x03883003000075a7 */ /* 0x000e64000802017f */
[----:B-1----:R-:W-:Y:S05]  /*1830*/  @!P1 BRA `(.L_x_200) ;  /* 0x000000fc00689947 */ /* 0x002fea0003800000 */
.L_x_199:
[----:B------:R-:W-:Y:S05]  /*1840*/  WARPSYNC.ALL ;  /* 0x0000000000007948 */ /* 0x000fea0003800000 */
[----:B------:R-:W-:Y:S01]  /*1850*/  UIADD3 UR36, UR36, 0x24400, URZ ;  /* 0x0002440024247890 */ /* 0x000fe2000fffe03f */
[----:B------:R-:W-:Y:S01]  /*1860*/  WARPGROUP.ARRIVE ;  /* 0x00000000000079c5 */ /* 0x000fe20000000000 */
[----:B------:R-:W-:Y:S02]  /*1870*/  ULOP3.LUT UR5, UR37, 0x10000, URZ, 0xfc, !UPT ;  /* 0x0001000025057892 */ /* 0x000fe4000f8efc3f */
[----:B------:R-:W-:Y:S01]  /*1880*/  USHF.R.U32.HI UR36, URZ, 0x4, UR36 ;  /* 0x000000043f247899 */ /* 0x000fe20008011624 */
[----:B------:R-:W-:Y:S01]  /*1890*/  UMOV UR17, 0x40000040 ;  /* 0x4000004000117882 */ /* 0x000fe20000000000 */
[----:B------:R-:W-:-:S02]  /*18a0*/  UMOV UR19, 0x40000040 ;  /* 0x4000004000137882 */ /* 0x000fc40000000000 */
[----:B------:R-:W-:Y:S01]  /*18b0*/  ULOP3.LUT UR36, UR36, 0x3fff, URZ, 0xc0, !UPT ;  /* 0x00003fff24247892 */ /* 0x000fe2000f8ec03f */
[----:B------:R-:W-:Y:S01]  /*18c0*/  IMAD.U32 R13, RZ, RZ, UR17 ;  /* 0x00000011ff0d7e24 */ /* 0x000fe2000f8e00ff */
[----:B------:R-:W-:Y:S01]  /*18d0*/  UMOV UR16, UR5 ;  /* 0x0000000500107c82 */ /* 0x000fe20008000000 */
[----:B------:R-:W-:Y:S01]  /*18e0*/  UMOV UR9, UR17 ;  /* 0x0000001100097c82 */ /* 0x000fe20008000000 */
[----:B------:R-:W-:Y:S01]  /*18f0*/  ULOP3.LUT UR4, UR36, 0x10000, URZ, 0xfc, !UPT ;  /* 0x0001000024047892 */ /* 0x000fe2000f8efc3f */
[----:B------:R-:W-:Y:S01]  /*1900*/  IMAD.U32 R12, RZ, RZ, UR16 ;  /* 0x00000010ff0c7e24 */ /* 0x000fe2000f8e00ff */
[----:B------:R-:W-:Y:S01]  /*1910*/  UMOV UR8, UR16 ;  /* 0x0000001000087c82 */ /* 0x000fe20008000000 */
[----:B------:R-:W-:Y:S01]  /*1920*/  UMOV UR11, 0x40000040 ;  /* 0x40000040000b7882 */ /* 0x000fe20000000000 */
[----:B------:R-:W-:Y:S01]  /*1930*/  UMOV UR12, UR16 ;  /* 0x00000010000c7c82 */ /* 0x000fe20008000000 */
[----:B------:R-:W-:Y:S01]  /*1940*/  UMOV UR13, UR17 ;  /* 0x00000011000d7c82 */ /* 0x000fe20008000000 */
[----:B------:R-:W-:Y:S01]  /*1950*/  IMAD.U32 R15, RZ, RZ, UR4 ;  /* 0x00000004ff0f7e24 */ /* 0x000fe2000f8e00ff */
[----:B------:R-:W-:Y:S01]  /*1960*/  UIMAD UR4, UR60, 0xa00, UR4 ;  /* 0x00000a003c0478a4 */ /* 0x000fe2000f8e0204 */
[----:B------:R-:W-:Y:S01]  /*1970*/  UMOV UR15, 0x40000040 ;  /* 0x40000040000f7882 */ /* 0x000fe20000000000 */
[----:B------:R-:W-:-:S02]  /*1980*/  UMOV UR23, 0x40000040 ;  /* 0x4000004000177882 */ /* 0x000fc40000000000 */
[----:B------:R-:W-:Y:S02]  /*1990*/  UIADD3 UR10, UR4, 0x80, URZ ;  /* 0x00000080040a7890 */ /* 0x000fe4000fffe03f */
[----:B------:R-:W-:Y:S02]  /*19a0*/  UIADD3 UR14, UR4, 0x100, URZ ;  /* 0x00000100040e7890 */ /* 0x000fe4000fffe03f */
[----:B------:R-:W-:Y:S01]  /*19b0*/  UMOV UR18, UR4 ;  /* 0x0000000400127c82 */ /* 0x000fe20008000000 */
[----:B------:R-:W-:Y:S01]  /*19c0*/  UIADD3 UR6, UR4, 0x180, URZ ;  /* 0x0000018004067890 */ /* 0x000fe2000fffe03f */
[----:B------:R-:W-:Y:S01]  /*19d0*/  HGMMA.64x16x16.F32.BF16 R56, gdesc[UR16], RZ, !UPT, gsb0 ;  /* 0x00200000103879f0 */ /* 0x000fe2000c0018ff */
[----:B------:R-:W-:Y:S01]  /*19e0*/  UIADD3 UR7, UR4, 0x200, URZ ;  /* 0x0000020004077890 */ /* 0x000fe2000fffe03f */
[----:B------:R-:W-:Y:S01]  /*19f0*/  UMOV UR19, 0x40000040 ;  /* 0x4000004000137882 */ /* 0x000fe20000000000 */
[----:B------:R-:W-:Y:S02]  /*1a00*/  UIADD3 UR22, UR4, 0x382, URZ ;  /* 0x0000038204167890 */ /* 0x000fe4000fffe03f */
[----:B------:R-:W-:Y:S01]  /*1a10*/  UIADD3 UR26, UR4, 0x384, URZ ;  /* 0x00000384041a7890 */ /* 0x000fe2000fffe03f */
[----:B------:R-:W-:Y:S01]  /*1a20*/  UMOV UR27, 0x40000040 ;  /* 0x40000040001b7882 */ /* 0x000fe20000000000 */
        /* <DEDUP_REMOVED lines=16> */
[----:B------:R-:W-:-:S02]  /*1b30*/  WARPGROUP.DEPBAR.LE gsb0, 0x0 ;  /* 0x00008000000079c5 */ /* 0x000fc40000010000 */
[----:B------:R-:W-:-:S06]  /*1b40*/  WARPGROUP.ARRIVE ;  /* 0x00000000000079c5 */ /* 0x000fcc0000000000 */
[----:B------:R-:W-:Y:S01]  /*1b50*/  HGMMA.64x16x16.F32.BF16 R48, gdesc[UR8], RZ, !UPT, gsb0 ;  /* 0x00200000083079f0 */ /* 0x000fe2000c0018ff */
[----:B------:R-:W-:Y:S01]  /*1b60*/  UMOV UR8, UR16 ;  /* 0x0000001000087c82 */ /* 0x000fe20008000000 */
[----:B------:R-:W-:Y:S01]  /*1b70*/  UMOV UR9, UR17 ;  /* 0x0000001100097c82 */ /* 0x000fe20008000000 */
[----:B------:R-:W-:Y:S01]  /*1b80*/  UMOV UR10, UR6 ;  /* 0x00000006000a7c82 */ /* 0x000fe20008000000 */
[----:B------:R-:W-:Y:S01]  /*1b90*/  UMOV UR11, 0x40000040 ;  /* 0x40000040000b7882 */ /* 0x000fe20000000000 */
[----:B------:R-:W-:Y:S01]  /*1ba0*/  UIADD3 UR6, UR5, 0x2, URZ ;  /* 0x0000000205067890 */ /* 0x000fe2000fffe03f */
[----:B------:R-:W-:Y:S02]  /*1bb0*/  WARPGROUP.DEPBAR.LE gsb0, 0x0 ;  /* 0x00008000000079c5 */ /* 0x000fe40000010000 */
[----:B------:R-:W-:-:S06]  /*1bc0*/  WARPGROUP.ARRIVE ;  /* 0x00000000000079c5 */ /* 0x000fcc0000000000 */
[----:B------:R-:W-:Y:S01]  /*1bd0*/  HGMMA.64x16x16.F32.BF16 R40, gdesc[UR12], RZ, !UPT, gsb0 ;  /* 0x002000000c2879f0 */ /* 0x000fe2000c0018ff */
[----:B------:R-:W-:Y:S01]  /*1be0*/  UIADD3 UR14, UR4, 0x102, URZ ;  /* 0x00000102040e7890 */ /* 0x000fe2000fffe03f */
[----:B------:R-:W-:Y:S01]  /*1bf0*/  UMOV UR15, 0x40000040 ;  /* 0x40000040000f7882 */ /* 0x000fe20000000000 */
[----:B------:R-:W-:Y:S02]  /*1c00*/  WARPGROUP.DEPBAR.LE gsb0, 0x0 ;  /* 0x00008000000079c5 */ /* 0x000fe40000010000 */
[----:B------:R-:W-:-:S06]  /*1c10*/  WARPGROUP.ARRIVE ;  /* 0x00000000000079c5 */ /* 0x000fcc0000000000 */
[----:B------:R-:W-:Y:S01]  /*1c20*/  HGMMA.64x16x16.F32.BF16 R32, gdesc[UR8], RZ, !UPT, gsb0 ;  /* 0x00200000082079f0 */ /* 0x000fe2000c0018ff */
[----:B------:R-:W-:Y:S01]  /*1c30*/  UMOV UR8, UR16 ;  /* 0x0000001000087c82 */ /* 0x000fe20008000000 */
[----:B------:R-:W-:Y:S01]  /*1c40*/  UMOV UR9, UR17 ;  /* 0x0000001100097c82 */ /* 0x000fe20008000000 */
[----:B------:R-:W-:Y:S01]  /*1c50*/  UMOV UR10, UR7 ;  /* 0x00000007000a7c82 */ /* 0x000fe20008000000 */
[----:B------:R-:W-:Y:S01]  /*1c60*/  UMOV UR11, 0x40000040 ;  /* 0x40000040000b7882 */ /* 0x000fe20000000000 */
[----:B------:R-:W-:Y:S01]  /*1c70*/  UMOV UR16, UR6 ;  /* 0x0000000600107c82 */ /* 0x000fe20008000000 */
[----:B------:R-:W-:Y:S01]  /*1c80*/  UIADD3 UR6, UR4, 0x2, URZ ;  /* 0x0000000204067890 */ /* 0x000fe2000fffe03f */
[----:B------:R-:W-:Y:S01]  /*1c90*/  IMAD.U32 R10, RZ, RZ, UR16 ;  /* 0x00000010ff0a7e24 */ /* 0x000fe2000f8e00ff */
[----:B------:R-:W-:Y:S01]  /*1ca0*/  UMOV UR17, 0x40000040 ;  /* 0x4000004000117882 */ /* 0x000fe20000000000 */
[----:B------:R-:W-:Y:S01]  /*1cb0*/  UMOV UR12, UR16 ;  /* 0x00000010000c7c82 */ /* 0x000fe20008000000 */
[----:B------:R-:W-:Y:S01]  /*1cc0*/  UMOV UR13, UR17 ;  /* 0x00000011000d7c82 */ /* 0x000fe20008000000 */
[----:B------:R-:W-:Y:S01]  /*1cd0*/  UIADD3 UR7, UR4, 0x202, URZ ;  /* 0x0000020204077890 */ /* 0x000fe2000fffe03f */
[----:B------:R-:W-:Y:S01]  /*1ce0*/  IMAD.U32 R11, RZ, RZ, UR17 ;  /* 0x00000011ff0b7e24 */ /* 0x000fe2000f8e00ff */
[----:B------:R-:W-:Y:S01]  /*1cf0*/  UMOV UR18, UR6 ;  /* 0x0000000600127c82 */ /* 0x000fe20008000000 */
[----:B------:R-:W-:Y:S01]  /*1d00*/  UIADD3 UR6, UR4, 0x182, URZ ;  /* 0x0000018204067890 */ /* 0x000fe2000fffe03f */
[----:B------:R-:W-:-:S02]  /*1d10*/  WARPGROUP.DEPBAR.LE gsb0, 0x0 ;  /* 0x00008000000079c5 */ /* 0x000fc40000010000 */
        /* <DEDUP_REMOVED lines=9> */
[----:B------:R-:W-:Y:S02]  /*1db0*/  UMOV UR19, 0x40000040 ;  /* 0x4000004000137882 */ /* 0x000fe40000000000 */
        /* <DEDUP_REMOVED lines=66> */
[----:B------:R-:W-:Y:S02]  /*21e0*/  UIADD3 UR8, UR5, 0x6, URZ ;  /* 0x0000000605087890 */ /* 0x000fe4000fffe03f */
[----:B------:R-:W-:Y:S01]  /*21f0*/  UIADD3 UR10, UR4, 0x6, URZ ;  /* 0x00000006040a7890 */ /* 0x000fe2000fffe03f */
[----:B------:R-:W-:Y:S01]  /*2200*/  UMOV UR9, 0x40000040 ;  /* 0x4000004000097882 */ /* 0x000fe20000000000 */
[----:B------:R-:W-:Y:S01]  /*2210*/  UMOV UR11, 0x40000040 ;  /* 0x40000040000b7882 */ /* 0x000fe20000000000 */
        /* <DEDUP_REMOVED lines=23> */
[----:B01----:R-:W-:Y:S02]  /*2390*/  MOV R3, UR12 ;  /* 0x0000000c00037c02 */ /* 0x003fe40008000f00 */
[----:B------:R-:W-:Y:S01]  /*23a0*/  MOV R2, UR13 ;  /* 0x0000000d00027c02 */ /* 0x000fe20008000f00 */
[----:B------:R-:W-:-:S02]  /*23b0*/  WARPGROUP.DEPBAR.LE gsb0, 0x0 ;  /* 0x00008000000079c5 */ /* 0x000fc40000010000 */
        /* <DEDUP_REMOVED lines=30> */
[----:B------:R-:W-:Y:S02]  /*25a0*/  MOV R4, UR17 ;  /* 0x0000001100047c02 */ /* 0x000fe40008000f00 */
        /* <DEDUP_REMOVED lines=10> */
[----:B------:R-:W-:Y:S01]  /*2650*/  UMOV UR13, 0x40000040 ;  /* 0x40000040000d7882 */ /* 0x000fe20000000000 */
[----:B------:R-:W-:Y:S01]  /*2660*/  UMOV UR15, 0x40000040 ;  /* 0x40000040000f7882 */ /* 0x000fe20000000000 */
[----:B------:R-:W-:Y:S01]  /*2670*/  IMAD.U32 R7, RZ, RZ, UR13 ;  /* 0x0000000dff077e24 */ /* 0x000fe2000f8e00ff */
        /* <DEDUP_REMOVED lines=257> */
[----:B------:R-:W-:-:S07]  /*3690*/  UIADD3 UR5, UR5, 0xc06, URZ ;  /* 0x00000c0605057890 */ /* 0x000fce000fffe03f */
[----:B------:R-:W-:Y:S01]  /*36a0*/  UMOV UR12, UR5 ;  /* 0x00000005000c7c82 */ /* 0x000fe20008000000 */
[----:B------:R-:W-:Y:S01]  /*36b0*/  UIADD3 UR5, UR4, 0x786, URZ ;  /* 0x0000078604057890 */ /* 0x000fe2000fffe03f */
[----:B------:R-:W-:Y:S01]  /*36c0*/  IMAD.U32 R6, RZ, RZ, UR12 ;  /* 0x0000000cff067e24 */ /* 0x000fe2000f8e00ff */
[----:B------:R-:W-:-:S05]  /*36d0*/  UMOV UR16, UR12 ;  /* 0x0000000c00107c82 */ /* 0x000fca0008000000 */
        /* <DEDUP_REMOVED lines=40> */
[----:B------:R-:W-:-:S07]  /*3960*/  UIADD3 UR7, UR4, 0x806, URZ ;  /* 0x0000080604077890 */ /* 0x000fce000fffe03f */
        /* <DEDUP_REMOVED lines=11> */
[----:B------:R-:W-:Y:S01]  /*3a20*/  UMOV UR5, UR15 ;  /* 0x0000000f00057c82 */ /* 0x000fe20008000000 */
[----:B------:R-:W-:Y:S02]  /*3a30*/  R2UR UR13, R2 ;  /* 0x00000000020d72ca */ /* 0x000fe400000e0000 */
[----:B------:R-:W-:Y:S01]  /*3a40*/  R2UR UR12, R3 ;  /* 0x00000000030c72ca */ /* 0x000fe200000e0000 */
[----:B------:R-:W-:Y:S02]  /*3a50*/  WARPGROUP.DEPBAR.LE gsb0, 0x0 ;  /* 0x00008000000079c5 */ /* 0x000fe40000010000 */
[----:B------:R-:W-:-:S06]  /*3a60*/  WARPGROUP.ARRIVE ;  /* 0x00000000000079c5 */ /* 0x000fcc0000000000 */
[----:B------:R-:W-:Y:S01]  /*3a70*/  HGMMA.64x16x16.F32.BF16 R48, gdesc[UR16], R48, gsb0 ;  /* 0x00200000103079f0 */ /* 0x000fe20008001830 */
[----:B------:R-:W-:Y:S02]  /*3a80*/  R2UR UR17, R4 ;  /* 0x00000000041172ca */ /* 0x000fe400000e0000 */
[----:B------:R-:W-:Y:S01]  /*3a90*/  R2UR UR16, R5 ;  /* 0x00000000051072ca */ /* 0x000fe200000e0000 */
        /* <DEDUP_REMOVED lines=16> */
.L_x_201:
[----:B------:R-:W-:Y:S01]  /*3ba0*/  R2UR UR4, R152 ;  /* 0x00000000980472ca */ /* 0x000fe200000e0000 */
[----:B------:R-:W-:Y:S01]  /*3bb0*/  VIADD R2, R227, UR61 ;  /* 0x0000003de3027c36 */ /* 0x000fe20008000000 */
[----:B------:R-:W-:Y:S01]  /*3bc0*/  ULDC UR5, c[0x0][0x988] ;  /* 0x0002620000057ab9 */ /* 0x000fe20000000800 */
[----:B------:R-:W-:Y:S01]  /*3bd0*/  P2R R21, PR, RZ, 0x1 ;  /* 0x00000001ff157803 */ /* 0x000fe20000000000 */
[----:B------:R-:W-:Y:S01]  /*3be0*/  UISETP.GE.AND UP0, UPT, UR61, 0x51, UPT ;  /* 0x000000513d00788c */ /* 0x000fe2000bf06270 */
[----:B------:R-:W-:Y:S02]  /*3bf0*/  CS2R R150, SRZ ;  /* 0x0000000000967805 */ /* 0x000fe4000001ff00 */
[----:B------:R-:W-:Y:S02]  /*3c00*/  CS2R R148, SRZ ;  /* 0x0000000000947805 */ /* 0x000fe4000001ff00 */
[----:B------:R-:W-:Y:S02]  /*3c10*/  CS2R R146, SRZ ;  /* 0x0000000000927805 */ /* 0x000fe4000001ff00 */
[----:B------:R-:W-:-:S02]  /*3c20*/  CS2R R144, SRZ ;  /* 0x0000000000907805 */ /* 0x000fc4000001ff00 */
[----:B------:R-:W-:Y:S02]  /*3c30*/  CS2R R142, SRZ ;  /* 0x00000000008e7805 */ /* 0x000fe4000001ff00 */
[----:B------:R-:W-:Y:S02]  /*3c40*/  CS2R R140, SRZ ;  /* 0x00000000008c7805 */ /* 0x000fe4000001ff00 */
[----:B------:R-:W-:Y:S02]  /*3c50*/  CS2R R138, SRZ ;  /* 0x00000000008a7805 */ /* 0x000fe4000001ff00 */
[----:B------:R-:W-:Y:S01]  /*3c60*/  CS2R R136, SRZ ;  /* 0x0000000000887805 */ /* 0x000fe2000001ff00 */
[----:B------:R-:W-:Y:S01]  /*3c70*/  IMAD.U32 R3, RZ, RZ, UR4 ;  /* 0x00000004ff037e24 */ /* 0x000fe2000f8e00ff */
[----:B------:R-:W-:Y:S02]  /*3c80*/  CS2R R134, SRZ ;  /* 0x0000000000867805 */ /* 0x000fe4000001ff00 */
[----:B------:R-:W-:-:S02]  /*3c90*/  CS2R R132, SRZ ;  /* 0x0000000000847805 */ /* 0x000fc4000001ff00 */
[----:B------:R-:W-:Y:S01]  /*3ca0*/  CS2R R130, SRZ ;  /* 0x0000000000827805 */ /* 0x000fe2000001ff00 */
[----:B------:R-:W-:Y:S01]  /*3cb0*/  IMAD R2, R3, -0x50, R2 ;  /* 0xffffffb003027824 */ /* 0x000fe200078e0202 */
[----:B------:R-:W-:Y:S02]  /*3cc0*/  CS2R R128, SRZ ;  /* 0x0000000000807805 */ /* 0x000fe4000001ff00 */
[----:B------:R-:W-:Y:S02]  /*3cd0*/  CS2R R126, SRZ ;  /* 0x00000000007e7805 */ /* 0x000fe4000001ff00 */
[----:B------:R-:W-:Y:S02]  /*3ce0*/  CS2R R124, SRZ ;  /* 0x00000000007c7805 */ /* 0x000fe4000001ff00 */
[----:B------:R-:W-:Y:S02]  /*3cf0*/  CS2R R122, SRZ ;  /* 0x00000000007a7805 */ /* 0x000fe4000001ff00 */
[----:B------:R-:W-:-:S02]  /*3d00*/  ISETP.GT.AND P2, PT, R2, RZ, PT ;  /* 0x000000ff0200720c */ /* 0x000fc40003f44270 */
[----:B------:R-:W-:Y:S02]  /*3d10*/  CS2R R120, SRZ ;  /* 0x0000000000787805 */ /* 0x000fe4000001ff00 */
[C---:B------:R-:W-:Y:S02]  /*3d20*/  ISETP.GT.AND P1, PT, R2.reuse, 0x1, PT ;  /* 0x000000010200780c */ /* 0x040fe40003f24270 */
[----:B------:R-:W-:Y:S02]  /*3d30*/  CS2R R118, SRZ ;  /* 0x0000000000767805 */ /* 0x000fe4000001ff00 */
[----:B------:R-:W-:Y:S02]  /*3d40*/  ISETP.GT.AND P6, PT, R2, 0x8, PT ;  /* 0x000000080200780c */ /* 0x000fe40003fc4270 */
[----:B------:R-:W-:Y:S02]  /*3d50*/  CS2R R116, SRZ ;  /* 0x0000000000747805 */ /* 0x000fe4000001ff00 */
[----:B------:R-:W-:-:S02]  /*3d60*/  FSEL R56, R56, -INF , P2 ;  /* 0xff80000038387808 */ /* 0x000fc40001000000 */
[----:B------:R-:W-:Y:S02]  /*3d70*/  CS2R R114, SRZ ;  /* 0x0000000000727805 */ /* 0x000fe4000001ff00 */
[----:B------:R-:W-:Y:S02]  /*3d80*/  FSEL R57, R57, -INF , P1 ;  /* 0xff80000039397808 */ /* 0x000fe40000800000 */
[----:B------:R-:W-:Y:S02]  /*3d90*/  CS2R R112, SRZ ;  /* 0x0000000000707805 */ /* 0x000fe4000001ff00 */
[----:B------:R-:W-:Y:S02]  /*3da0*/  ISETP.GT.AND P5, PT, R2, 0x9, PT ;  /* 0x000000090200780c */ /* 0x000fe40003fa4270 */
[----:B------:R-:W-:Y:S02]  /*3db0*/  CS2R R110, SRZ ;  /* 0x00000000006e7805 */ /* 0x000fe4000001ff00 */
[----:B------:R-:W-:-:S02]  /*3dc0*/  FSEL R60, R60, -INF , P6 ;  /* 0xff8000003c3c7808 */ /* 0x000fc40003000000 */
[----:B------:R-:W-:Y:S02]  /*3dd0*/  CS2R R108, SRZ ;  /* 0x00000000006c7805 */ /* 0x000fe4000001ff00 */
[----:B------:R-:W-:Y:S02]  /*3de0*/  FMNMX.FTZ R3, R56, R57, !PT ;  /* 0x0000003938037209 */ /* 0x000fe40007810000 */
        /* <DEDUP_REMOVED lines=13> */
[----:B------:R-:W-:Y:S02]  /*3ec0*/  FSEL R58, R58, -INF , P2 ;  /* 0xff8000003a3a7808 */ /* 0x000fe40001000000 */
[----:B------:R-:W-:Y:S02]  /*3ed0*/  CS2R R92, SRZ ;  /* 0x00000000005c7805 */ /* 0x000fe4000001ff00 */
[----:B------:R-:W-:-:S02]  /*3ee0*/  ISETP.GT.AND P2, PT, R2, 0x18, PT ;  /* 0x000000180200780c */ /* 0x000fc40003f44270 */
[----:B------:R-:W-:Y:S02]  /*3ef0*/  CS2R R90, SRZ ;  /* 0x00000000005a7805 */ /* 0x000fe4000001ff00 */
[----:B------:R-:W-:Y:S02]  /*3f00*/  FSEL R49, R49, -INF , P3 ;  /* 0xff80000031317808 */ /* 0x000fe40001800000 */
[----:B------:R-:W-:Y:S02]  /*3f10*/  CS2R R88, SRZ ;  /* 0x0000000000587805 */ /* 0x000fe4000001ff00 */
[----:B------:R-:W-:Y:S02]  /*3f20*/  FMNMX.FTZ R4, R48, R3, !PT ;  /* 0x0000000330047209 */ /* 0x000fe40007810000 */
[----:B------:R-:W-:Y:S02]  /*3f30*/  CS2R R86, SRZ ;  /* 0x0000000000567805 */ /* 0x000fe4000001ff00 */
[----:B------:R-:W-:-:S02]  /*3f40*/  FSEL R59, R59, -INF , P1 ;  /* 0xff8000003b3b7808 */ /* 0x000fc40000800000 */
[----:B------:R-:W-:Y:S02]  /*3f50*/  CS2R R84, SRZ ;  /* 0x0000000000547805 */ /* 0x000fe4000001ff00 */
[----:B------:R-:W-:Y:S02]  /*3f60*/  ISETP.GT.AND P1, PT, R2, 0x19, PT ;  /* 0x000000190200780c */ /* 0x000fe40003f24270 */
[----:B------:R-:W-:Y:S02]  /*3f70*/  CS2R R82, SRZ ;  /* 0x0000000000527805 */ /* 0x000fe4000001ff00 */
[----:B------:R-:W-:Y:S02]  /*3f80*/  FSEL R52, R52, -INF , P2 ;  /* 0xff80000034347808 */ /* 0x000fe40001000000 */
[----:B------:R-:W-:Y:S02]  /*3f90*/  CS2R R80, SRZ ;  /* 0x0000000000507805 */ /* 0x000fe4000001ff00 */
[----:B------:R-:W-:-:S02]  /*3fa0*/  FMNMX.FTZ R3, R49, R4, !PT ;  /* 0x0000000431037209 */ /* 0x000fc40007810000 */
        /* <DEDUP_REMOVED lines=16> */
[----:B------:R-:W-:Y:S02]  /*40b0*/  FSEL R50, R50, -INF , P4 ;  /* 0xff80000032327808 */ /* 0x000fe40002000000 */
[----:B------:R-:W-:-:S02]  /*40c0*/  ISETP.GT.AND P4, PT, R2, 0x28, PT ;  /* 0x000000280200780c */ /* 0x000fc40003f84270 */
[----:B------:R-:W-:Y:S02]  /*40d0*/  FSEL R41, R41, -INF , P5 ;  /* 0xff80000029297808 */ /* 0x000fe40002800000 */
[----:B------:R-:W-:Y:S02]  /*40e0*/  FMNMX.FTZ R4, R40, R3, !PT ;  /* 0x0000000328047209 */ /* 0x000fe40007810000 */
[----:B------:R-:W-:Y:S02]  /*40f0*/  FSEL R51, R51, -INF , P3 ;  /* 0xff80000033337808 */ /* 0x000fe40001800000 */
[----:B------:R-:W-:Y:S02]  /*4100*/  ISETP.GT.AND P3, PT, R2, 0x29, PT ;  /* 0x000000290200780c */ /* 0x000fe40003f64270 */
[----:B------:R-:W-:Y:S02]  /*4110*/  FSEL R44, R44, -INF , P4 ;  /* 0xff8000002c2c7808 */ /* 0x000fe40002000000 */
[----:B------:R-:W-:-:S02]  /*4120*/  FMNMX.FTZ R3, R41, R4, !PT ;  /* 0x0000000429037209 */ /* 0x000fc40007810000 */
[----:B------:R-:W-:Y:S02]  /*4130*/  FSEL R54, R54, -INF , P2 ;  /* 0xff80000036367808 */ /* 0x000fe40001000000 */
[----:B------:R-:W-:Y:S02]  /*4140*/  ISETP.GT.AND P2, PT, R2, 0x30, PT ;  /* 0x000000300200780c */ /* 0x000fe40003f44270 */
[----:B------:R-:W-:Y:S02]  /*4150*/  FSEL R45, R45, -INF , P3 ;  /* 0xff8000002d2d7808 */ /* 0x000fe40001800000 */
        /* <DEDUP_REMOVED lines=30> */
[----:B------:R-:W-:Y:S02]  /*4340*/  FMNMX.FTZ R2, R28, R3, !PT ;  /* 0x000000031c027209 */ /* 0x000fe40007810000 */
[----:B------:R-:W-:Y:S02]  /*4350*/  FSEL R38, R38, -INF , P6 ;  /* 0xff80000026267808 */ /* 0x000fe40003000000 */
[----:B------:R-:W-:-:S02]  /*4360*/  FMNMX.FTZ R5, R29, R2, !PT ;  /* 0x000000021d057209 */ /* 0x000fc40007810000 */
[----:B------:R-:W-:Y:S02]  /*4370*/  FSEL R39, R39, -INF , P5 ;  /* 0xff80000027277808 */ /* 0x000fe40002800000 */
[----:B------:R-:W-:Y:S01]  /*4380*/  FSEL R26, R26, -INF , P4 ;  /* 0xff8000001a1a7808 */ /* 0x000fe20002000000 */
[----:B------:R-:W0:Y:S01]  /*4390*/  SHFL.BFLY PT, R2, R5, 0x2, 0x1f ;  /* 0x0c401f0005027f89 */ /* 0x000e2200000e0000 */
[----:B------:R-:W-:Y:S02]  /*43a0*/  FSEL R27, R27, -INF , P3 ;  /* 0xff8000001b1b7808 */ /* 0x000fe40001800000 */
[----:B------:R-:W-:Y:S02]  /*43b0*/  FSEL R30, R30, -INF , P2 ;  /* 0xff8000001e1e7808 */ /* 0x000fe40001000000 */
[----:B------:R-:W-:Y:S02]  /*43c0*/  FSEL R31, R31, -INF , P1 ;  /* 0xff8000001f1f7808 */ /* 0x000fe40000800000 */
[----:B0-----:R-:W-:-:S05]  /*43d0*/  FMNMX.FTZ R14, R5, R2, !PT ;  /* 0x00000002050e7209 */ /* 0x001fca0007810000 */
[----:B------:R-:W0:Y:S02]  /*43e0*/  SHFL.BFLY PT, R3, R14, 0x1, 0x1f ;  /* 0x0c201f000e037f89 */ /* 0x000e2400000e0000 */
[----:B0-----:R-:W-:Y:S02]  /*43f0*/  FMNMX.FTZ R4, R14, R3, !PT ;  /* 0x000000030e047209 */ /* 0x001fe40007810000 */
        /* <DEDUP_REMOVED lines=20> */
[----:B------:R-:W0:Y:S01]  /*4540*/  MUFU.EX2 R57, R57 ;  /* 0x0000003900397308 */ /* 0x000e220000000800 */
        /* <DEDUP_REMOVED lines=16> */
[----:B0-----:R-:W-:Y:S01]  /*4650*/  FADD.FTZ R21, R56, R57 ;  /* 0x0000003938157221 */ /* 0x001fe20000010000 */
[----:B------:R-:W-:Y:S01]  /*4660*/  FFMA.FTZ R20, R29, UR5, -R20 ;  /* 0x000000051d147c23 */ /* 0x000fe20008010814 */
[----:B------:R-:W-:-:S02]  /*4670*/  FMNMX.FTZ R3, R47, R2, !PT ;  /* 0x000000022f037209 */ /* 0x000fc40007810000 */
[----:B------:R-:W-:Y:S02]  /*4680*/  F2FP.BF16.F32.PACK_AB R208, R57, R56 ;  /* 0x0000003839d0723e */ /* 0x000fe400000010ff */
[----:B------:R-:W-:Y:S02]  /*4690*/  CS2R R56, SRZ ;  /* 0x0000000000387805 */ /* 0x000fe4000001ff00 */
[----:B------:R-:W-:Y:S01]  /*46a0*/  FMNMX.FTZ R2, R34, R3, !PT ;  /* 0x0000000322027209 */ /* 0x000fe20007810000 */
[----:B------:R-:W0:Y:S01]  /*46b0*/  MUFU.EX2 R48, R48 ;  /* 0x0000003000307308 */ /* 0x000e220000000800 */
[----:B-1----:R-:W-:Y:S02]  /*46c0*/  FADD.FTZ R14, R60, R21 ;  /* 0x000000153c0e7221 */ /* 0x002fe40000010000 */
[----:B------:R-:W-:-:S04]  /*46d0*/  FMNMX.FTZ R3, R35, R2, !PT ;  /* 0x0000000223037209 */ /* 0x000fc80007810000 */
[----:B------:R-:W-:Y:S01]  /*46e0*/  FMNMX.FTZ R2, R38, R3, !PT ;  /* 0x0000000326027209 */ /* 0x000fe20007810000 */
[----:B------:R-:W1:Y:S01]  /*46f0*/  MUFU.EX2 R49, R49 ;  /* 0x0000003100317308 */ /* 0x000e620000000800 */
[C---:B--2---:R-:W-:Y:S01]  /*4700*/  FADD.FTZ R21, R61.reuse, R14 ;  /* 0x0000000e3d157221 */ /* 0x044fe20000010000 */
[----:B------:R-:W-:Y:S02]  /*4710*/  F2FP.BF16.F32.PACK_AB R210, R61, R60 ;  /* 0x0000003c3dd2723e */ /* 0x000fe400000010ff */
[----:B------:R-:W-:Y:S02]  /*4720*/  CS2R R60, SRZ ;  /* 0x00000000003c7805 */ /* 0x000fe4000001ff00 */
[----:B------:R-:W-:-:S04]  /*4730*/  FMNMX.FTZ R3, R39, R2, !PT ;  /* 0x0000000227037209 */ /* 0x000fc80007810000 */
[----:B------:R-:W-:Y:S01]  /*4740*/  FMNMX.FTZ R2, R26, R3, !PT ;  /* 0x000000031a027209 */ /* 0x000fe20007810000 */
[----:B------:R-:W-:Y:S01]  /*4750*/  MUFU.EX2 R52, R52 ;  /* 0x0000003400347308 */ /* 0x000fe20000000800 */
[----:B0-----:R-:W-:Y:S02]  /*4760*/  FADD.FTZ R14, R48, R21 ;  /* 0x00000015300e7221 */ /* 0x001fe40000010000 */
[----:B------:R-:W-:-:S04]  /*4770*/  FMNMX.FTZ R3, R27, R2, !PT ;  /* 0x000000021b037209 */ /* 0x000fc80007810000 */
[----:B------:R-:W-:Y:S01]  /*4780*/  FMNMX.FTZ R2, R30, R3, !PT ;  /* 0x000000031e027209 */ /* 0x000fe20007810000 */
[----:B------:R-:W0:Y:S01]  /*4790*/  MUFU.EX2 R53, R53 ;  /* 0x0000003500357308 */ /* 0x000e220000000800 */
[C---:B-1----:R-:W-:Y:S01]  /*47a0*/  FADD.FTZ R29, R49.reuse, R14 ;  /* 0x0000000e311d7221 */ /* 0x042fe20000010000 */
[----:B------:R-:W-:Y:S02]  /*47b0*/  F2FP.BF16.F32.PACK_AB R204, R49, R48 ;  /* 0x0000003031cc723e */ /* 0x000fe400000010ff */
[----:B------:R-:W-:Y:S02]  /*47c0*/  CS2R R48, SRZ ;  /* 0x0000000000307805 */ /* 0x000fe4000001ff00 */
[----:B------:R-:W-:Y:S02]  /*47d0*/  FMNMX.FTZ R2, R31, R2, !PT ;  /* 0x000000021f027209 */ /* 0x000fe40007810000 */
[----:B------:R-:W-:Y:S03]  /*47e0*/  MUFU.EX2 R40, R40 ;  /* 0x0000002800287308 */ /* 0x000fe60000000800 */
[----:B------:R-:W1:Y:S05]  /*47f0*/  SHFL.BFLY PT, R3, R2, 0x2, 0x1f ;  /* 0x0c401f0002037f89 */ /* 0x000e6a00000e0000 */
[----:B------:R-:W2:Y:S01]  /*4800*/  MUFU.EX2 R41, R41 ;  /* 0x0000002900297308 */ /* 0x000ea20000000800 */
[----:B0-----:R-:W-:-:S07]  /*4810*/  F2FP.BF16.F32.PACK_AB R206, R53, R52 ;  /* 0x0000003435ce723e */ /* 0x001fce00000010ff */
[----:B------:R-:W-:Y:S08]  /*4820*/  MUFU.EX2 R44, R44 ;  /* 0x0000002c002c7308 */ /* 0x000ff00000000800 */
[----:B------:R-:W0:Y:S01]  /*4830*/  MUFU.EX2 R45, R45 ;  /* 0x0000002d002d7308 */ /* 0x000e220000000800 */
[----:B-1----:R-:W-:Y:S02]  /*4840*/  FMNMX.FTZ R5, R2, R3, !PT ;  /* 0x0000000302057209 */ /* 0x002fe40007810000 */
[----:B--2---:R-:W-:-:S03]  /*4850*/  F2FP.BF16.F32.PACK_AB R200, R41, R40 ;  /* 0x0000002829c8723e */ /* 0x004fc600000010ff */
[----:B------:R-:W1:Y:S02]  /*4860*/  SHFL.BFLY PT, R2, R5, 0x1, 0x1f ;  /* 0x0c201f0005027f89 */ /* 0x000e6400000e0000 */
[----:B------:R-:W-:Y:S08]  /*4870*/  MUFU.EX2 R32, R32 ;  /* 0x0000002000207308 */ /* 0x000ff00000000800 */
[----:B------:R-:W2:Y:S01]  /*4880*/  MUFU.EX2 R33, R33 ;  /* 0x0000002100217308 */ /* 0x000ea20000000800 */
[----:B0-----:R-:W-:-:S07]  /*4890*/  F2FP.BF16.F32.PACK_AB R202, R45, R44 ;  /* 0x0000002c2dca723e */ /* 0x001fce00000010ff */
[----:B------:R-:W-:Y:S01]  /*48a0*/  MUFU.EX2 R36, R36 ;  /* 0x0000002400247308 */ /* 0x000fe20000000800 */
[----:B-1----:R-:W-:-:S07]  /*48b0*/  FMNMX.FTZ R3, R5, R2, !PT ;  /* 0x0000000205037209 */ /* 0x002fce0007810000 */
[----:B------:R0:W-:Y:S01]  /*48c0*/  MUFU.EX2 R5, R20 ;  /* 0x0000001400057308 */ /* 0x0001e20000000800 */
[----:B--2---:R-:W-:Y:S01]  /*48d0*/  F2FP.BF16.F32.PACK_AB R196, R33, R32 ;  /* 0x0000002021c4723e */ /* 0x004fe200000010ff */
[C---:B------:R-:W-:Y:S01]  /*48e0*/  FMUL.FTZ R2, R3.reuse, UR5 ;  /* 0x0000000503027c20 */ /* 0x040fe20008410000 */
[----:B------:R-:W-:-:S04]  /*48f0*/  FSETP.NEU.FTZ.AND P1, PT, R3, -INF , PT ;  /* 0xff8000000300780b */ /* 0x000fc80003f3d000 */
[----:B------:R-:W-:Y:S01]  /*4900*/  FSEL R2, R2, RZ, P1 ;  /* 0x000000ff02027208 */ /* 0x000fe20000800000 */
[----:B0-----:R-:W-:Y:S01]  /*4910*/  FADD.FTZ R20, R52, R29 ;  /* 0x0000001d34147221 */ /* 0x001fe20000010000 */
[----:B------:R-:W-:Y:S01]  /*4920*/  ISETP.NE.AND P1, PT, R19, RZ, PT ;  /* 0x000000ff1300720c */ /* 0x000fe20003f25270 */
[----:B------:R-:W-:Y:S02]  /*4930*/  MUFU.EX2 R37, R37 ;  /* 0x0000002500257308 */ /* 0x000fe40000000800 */
        /* <DEDUP_REMOVED lines=13> */
[----:B------:R-:W-:Y:S01]  /*4a10*/  @P1 VIADD R0, R0, 0x38840 ;  /* 0x0003884000001836 */ /* 0x000fe20000000000 */
[----:B------:R-:W0:Y:S01]  /*4a20*/  MUFU.EX2 R59, R59 ;  /* 0x0000003b003b7308 */ /* 0x000e220000000800 */
[----:B------:R-:W-:Y:S01]  /*4a30*/  FADD.FTZ R20, R40, R29 ;  /* 0x0000001d28147221 */ /* 0x000fe20000010000 */
[--C-:B------:R-:W-:Y:S01]  /*4a40*/  FFMA.FTZ R47, R47, UR5, -R2.reuse ;  /* 0x000000052f2f7c23 */ /* 0x100fe20008010802 */
[----:B------:R-:W-:Y:S01]  /*4a50*/  FFMA.FTZ R34, R34, UR5, -R2 ;  /* 0x0000000522227c23 */ /* 0x000fe20008010802 */
[----:B------:R-:W-:Y:S01]  /*4a60*/  @P1 PRMT R0, R23, 0x654, R0 ;  /* 0x0000065417001816 */ /* 0x000fe20000000000 */
[----:B------:R-:W-:Y:S01]  /*4a70*/  FADD.FTZ R29, R41, R20 ;  /* 0x00000014291d7221 */ /* 0x000fe20000010000 */
[--C-:B------:R-:W-:Y:S01]  /*4a80*/  FFMA.FTZ R35, R35, UR5, -R2.reuse ;  /* 0x0000000523237c23 */ /* 0x100fe20008010802 */
[--C-:B------:R-:W-:Y:S01]  /*4a90*/  FFMA.FTZ R38, R38, UR5, -R2.reuse ;  /* 0x0000000526267c23 */ /* 0x100fe20008010802 */
[----:B------:R-:W1:Y:S01]  /*4aa0*/  MUFU.EX2 R62, R62 ;  /* 0x0000003e003e7308 */ /* 0x000e620000000800 */
[----:B------:R2:W-:Y:S01]  /*4ab0*/  @P1 SYNCS.ARRIVE.TRANS64.RED.A1T0 RZ, [R0+URZ], RZ ;  /* 0x000000ff00ff19a7 */ /* 0x0005e2000810043f */
[--C-:B------:R-:W-:Y:S01]  /*4ac0*/  FFMA.FTZ R39, R39, UR5, -R2.reuse ;  /* 0x0000000527277c23 */ /* 0x100fe20008010802 */
[--C-:B------:R-:W-:Y:S01]  /*4ad0*/  FFMA.FTZ R26, R26, UR5, -R2.reuse ;  /* 0x000000051a1a7c23 */ /* 0x100fe20008010802 */
[--C-:B------:R-:W-:Y:S01]  /*4ae0*/  FFMA.FTZ R27, R27, UR5, -R2.reuse ;  /* 0x000000051b1b7c23 */ /* 0x100fe20008010802 */
[--C-:B------:R-:W-:Y:S01]  /*4af0*/  FFMA.FTZ R30, R30, UR5, -R2.reuse ;  /* 0x000000051e1e7c23 */ /* 0x100fe20008010802 */
[----:B------:R-:W-:Y:S01]  /*4b00*/  FFMA.FTZ R2, R31, UR5, -R2 ;  /* 0x000000051f027c23 */ /* 0x000fe20008010802 */
[----:B------:R-:W-:Y:S01]  /*4b10*/  PLOP3.LUT P1, PT, PT, PT, UP0, 0x80, 0x0 ;  /* 0x000000000000781c */ /* 0x000fe20003f2f008 */
[----:B------:R-:W3:Y:S01]  /*4b20*/  MUFU.EX2 R63, R63 ;  /* 0x0000003f003f7308 */ /* 0x000ee20000000800 */
[----:B0-----:R-:W-:Y:S01]  /*4b30*/  FADD.FTZ R21, R58, R59 ;  /* 0x0000003b3a157221 */ /* 0x001fe20000010000 */
[----:B--2---:R-:W-:Y:S01]  /*4b40*/  FADD.FTZ R0, R44, R29 ;  /* 0x0000001d2c007221 */ /* 0x004fe20000010000 */
[----:B------:R-:W-:-:S02]  /*4b50*/  F2FP.BF16.F32.PACK_AB R198, R37, R36 ;  /* 0x0000002425c6723e */ /* 0x000fc400000010ff */
[----:B------:R-:W-:Y:S02]  /*4b60*/  CS2R R52, SRZ ;  /* 0x0000000000347805 */ /* 0x000fe4000001ff00 */
[----:B------:R-:W-:Y:S01]  /*4b70*/  F2FP.BF16.F32.PACK_AB R209, R59, R58 ;  /* 0x0000003a3bd1723e */ /* 0x000fe200000010ff */
[----:B------:R-:W-:Y:S01]  /*4b80*/  FADD.FTZ R29, R45, R0 ;  /* 0x000000002d1d7221 */ /* 0x000fe20000010000 */
[----:B------:R-:W-:Y:S01]  /*4b90*/  CS2R R58, SRZ ;  /* 0x00000000003a7805 */ /* 0x000fe2000001ff00 */
[----:B------:R-:W0:Y:S01]  /*4ba0*/  MUFU.EX2 R50, R50 ;  /* 0x0000003200327308 */ /* 0x000e220000000800 */
[----:B-1----:R-:W-:Y:S01]  /*4bb0*/  FADD.FTZ R14, R62, R21 ;  /* 0x000000153e0e7221 */ /* 0x002fe20000010000 */
[----:B------:R-:W-:Y:S02]  /*4bc0*/  CS2R R44, SRZ ;  /* 0x00000000002c7805 */ /* 0x000fe4000001ff00 */
[----:B------:R-:W-:-:S04]  /*4bd0*/  CS2R R40, SRZ ;  /* 0x0000000000287805 */ /* 0x000fc8000001ff00 */
[----:B------:R-:W1:Y:S01]  /*4be0*/  MUFU.EX2 R51, R51 ;  /* 0x0000003300337308 */ /* 0x000e620000000800 */
[C---:B---3--:R-:W-:Y:S01]  /*4bf0*/  FADD.FTZ R21, R63.reuse, R14 ;  /* 0x0000000e3f157221 */ /* 0x048fe20000010000 */
[----:B------:R-:W-:Y:S02]  /*4c00*/  F2FP.BF16.F32.PACK_AB R211, R63, R62 ;  /* 0x0000003e3fd3723e */ /* 0x000fe400000010ff */
[----:B------:R-:W-:-:S04]  /*4c10*/  CS2R R62, SRZ ;  /* 0x00000000003e7805 */ /* 0x000fc8000001ff00 */
[----:B------:R-:W2:Y:S01]  /*4c20*/  MUFU.EX2 R54, R54 ;  /* 0x0000003600367308 */ /* 0x000ea20000000800 */
[----:B0-----:R-:W-:-:S07]  /*4c30*/  FADD.FTZ R14, R50, R21 ;  /* 0x00000015320e7221 */ /* 0x001fce0000010000 */
[----:B------:R-:W0:Y:S01]  /*4c40*/  MUFU.EX2 R55, R55 ;  /* 0x0000003700377308 */ /* 0x000e220000000800 */
[C---:B-1----:R-:W-:Y:S01]  /*4c50*/  FADD.FTZ R21, R51.reuse, R14 ;  /* 0x0000000e33157221 */ /* 0x042fe20000010000 */
[----:B------:R-:W-:Y:S02]  /*4c60*/  F2FP.BF16.F32.PACK_AB R205, R51, R50 ;  /* 0x0000003233cd723e */ /* 0x000fe400000010ff */
[----:B------:R-:W-:-:S04]  /*4c70*/  CS2R R50, SRZ ;  /* 0x0000000000327805 */ /* 0x000fc8000001ff00 */
[----:B------:R-:W1:Y:S01]  /*4c80*/  MUFU.EX2 R42, R42 ;  /* 0x0000002a002a7308 */ /* 0x000e620000000800 */
[----:B--2---:R-:W-:-:S07]  /*4c90*/  FADD.FTZ R14, R54, R21 ;  /* 0x00000015360e7221 */ /* 0x004fce0000010000 */
[----:B------:R-:W2:Y:S01]  /*4ca0*/  MUFU.EX2 R43, R43 ;  /* 0x0000002b002b7308 */ /* 0x000ea20000000800 */
[C---:B0-----:R-:W-:Y:S01]  /*4cb0*/  FADD.FTZ R21, R55.reuse, R14 ;  /* 0x0000000e37157221 */ /* 0x041fe20000010000 */
[----:B------:R-:W-:Y:S01]  /*4cc0*/  FADD.FTZ R14, R32, R29 ;  /* 0x0000001d200e7221 */ /* 0x000fe20000010000 */
[----:B------:R-:W-:Y:S02]  /*4cd0*/  F2FP.BF16.F32.PACK_AB R207, R55, R54 ;  /* 0x0000003637cf723e */ /* 0x000fe400000010ff */
[----:B------:R-:W-:Y:S01]  /*4ce0*/  CS2R R54, SRZ ;  /* 0x0000000000367805 */ /* 0x000fe2000001ff00 */
[----:B------:R-:W-:Y:S01]  /*4cf0*/  FADD.FTZ R29, R33, R14 ;  /* 0x0000000e211d7221 */ /* 0x000fe20000010000 */
[----:B------:R-:W-:Y:S01]  /*4d00*/  CS2R R32, SRZ ;  /* 0x0000000000207805 */ /* 0x000fe2000001ff00 */
[----:B------:R-:W0:Y:S01]  /*4d10*/  MUFU.EX2 R46, R46 ;  /* 0x0000002e002e7308 */ /* 0x000e220000000800 */
[----:B-1----:R-:W-:Y:S01]  /*4d20*/  FADD.FTZ R0, R42, R21 ;  /* 0x000000152a007221 */ /* 0x002fe20000010000 */
[----:B------:R-:W-:-:S04]  /*4d30*/  FADD.FTZ R14, R36, R29 ;  /* 0x0000001d240e7221 */ /* 0x000fc80000010000 */
[----:B------:R-:W-:Y:S01]  /*4d40*/  FADD.FTZ R29, R37, R14 ;  /* 0x0000000e251d7221 */ /* 0x000fe20000010000 */
[----:B------:R-:W-:Y:S01]  /*4d50*/  CS2R R36, SRZ ;  /* 0x0000000000247805 */ /* 0x000fe2000001ff00 */
[----:B------:R-:W1:Y:S01]  /*4d60*/  MUFU.EX2 R47, R47 ;  /* 0x0000002f002f7308 */ /* 0x000e620000000800 */
[C---:B--2---:R-:W-:Y:S01]  /*4d70*/  FADD.FTZ R21, R43.reuse, R0 ;  /* 0x000000002b157221 */ /* 0x044fe20000010000 */
        /* <DEDUP_REMOVED lines=12> */
[----:B------:R-:W-:Y:S02]  /*4e40*/  F2FP.BF16.F32.PACK_AB R197, R35, R34 ;  /* 0x0000002223c5723e */ /* 0x000fe400000010ff */
[----:B------:R-:W-:-:S04]  /*4e50*/  CS2R R34, SRZ ;  /* 0x0000000000227805 */ /* 0x000fc8000001ff00 */
[----:B------:R-:W0:Y:S01]  /*4e60*/  MUFU.EX2 R25, R25 ;  /* 0x0000001900197308 */ /* 0x000e220000000800 */
[----:B-1----:R-:W-:-:S07]  /*4e70*/  FADD.FTZ R14, R24, R29 ;  /* 0x0000001d180e7221 */ /* 0x002fce0000010000 */
[----:B------:R-:W1:Y:S01]  /*4e80*/  MUFU.EX2 R39, R39 ;  /* 0x0000002700277308 */ /* 0x000e620000000800 */
[----:B--2---:R-:W-:-:S07]  /*4e90*/  FADD.FTZ R0, R38, R21 ;  /* 0x0000001526007221 */ /* 0x004fce0000010000 */
[----:B------:R-:W2:Y:S01]  /*4ea0*/  MUFU.EX2 R28, R28 ;  /* 0x0000001c001c7308 */ /* 0x000ea20000000800 */
[C---:B0-----:R-:W-:Y:S01]  /*4eb0*/  FADD.FTZ R29, R25.reuse, R14 ;  /* 0x0000000e191d7221 */ /* 0x041fe20000010000 */
[----:B------:R-:W-:Y:S02]  /*4ec0*/  F2FP.BF16.F32.PACK_AB R192, R25, R24 ;  /* 0x0000001819c0723e */ /* 0x000fe400000010ff */
[----:B------:R-:W-:-:S04]  /*4ed0*/  CS2R R24, SRZ ;  /* 0x0000000000187805 */ /* 0x000fc8000001ff00 */
[----:B------:R-:W0:Y:S01]  /*4ee0*/  MUFU.EX2 R26, R26 ;  /* 0x0000001a001a7308 */ /* 0x000e220000000800 */
[C---:B-1----:R-:W-:Y:S01]  /*4ef0*/  FADD.FTZ R21, R39.reuse, R0 ;  /* 0x0000000027157221 */ /* 0x042fe20000010000 */
[----:B------:R-:W-:Y:S02]  /*4f00*/  F2FP.BF16.F32.PACK_AB R199, R39, R38 ;  /* 0x0000002627c7723e */ /* 0x000fe400000010ff */
[----:B------:R-:W-:-:S04]  /*4f10*/  CS2R R38, SRZ ;  /* 0x0000000000267805 */ /* 0x000fc8000001ff00 */
[----:B------:R-:W1:Y:S01]  /*4f20*/  MUFU.EX2 R27, R27 ;  /* 0x0000001b001b7308 */ /* 0x000e620000000800 */
[----:B--2---:R-:W-:Y:S01]  /*4f30*/  FADD.FTZ R14, R28, R29 ;  /* 0x0000001d1c0e7221 */ /* 0x004fe20000010000 */
[C---:B------:R-:W-:Y:S02]  /*4f40*/  F2FP.BF16.F32.PACK_AB R194, R5.reuse, R28 ;  /* 0x0000001c05c2723e */ /* 0x040fe400000010ff */
[----:B------:R-:W-:Y:S01]  /*4f50*/  CS2R R28, SRZ ;  /* 0x00000000001c7805 */ /* 0x000fe2000001ff00 */
[----:B------:R-:W-:-:S03]  /*4f60*/  FADD.FTZ R14, R5, R14 ;  /* 0x0000000e050e7221 */ /* 0x000fc60000010000 */
[----:B------:R-:W2:Y:S01]  /*4f70*/  MUFU.EX2 R30, R30 ;  /* 0x0000001e001e7308 */ /* 0x000ea20000000800 */
[----:B0-----:R-:W-:-:S07]  /*4f80*/  FADD.FTZ R0, R26, R21 ;  /* 0x000000151a007221 */ /* 0x001fce0000010000 */
[----:B------:R0:W3:Y:S01]  /*4f90*/  MUFU.EX2 R195, R2 ;  /* 0x0000000200c37308 */ /* 0x0000e20000000800 */
[C---:B-1----:R-:W-:Y:S01]  /*4fa0*/  FADD.FTZ R5, R27.reuse, R0 ;  /* 0x000000001b057221 */ /* 0x042fe20000010000 */
[----:B------:R-:W-:Y:S02]  /*4fb0*/  F2FP.BF16.F32.PACK_AB R193, R27, R26 ;  /* 0x0000001a1bc1723e */ /* 0x000fe400000010ff */
[----:B------:R-:W-:Y:S01]  /*4fc0*/  CS2R R26, SRZ ;  /* 0x00000000001a7805 */ /* 0x000fe2000001ff00 */
[----:B--2---:R-:W-:Y:S01]  /*4fd0*/  FADD.FTZ R0, R30, R5 ;  /* 0x000000051e007221 */ /* 0x004fe20000010000 */
[----:B0-----:R-:W-:-:S03]  /*4fe0*/  IMAD.MOV.U32 R2, RZ, RZ, 0x3f800000 ;  /* 0x3f800000ff027424 */ /* 0x001fc600078e00ff */
[C---:B---3--:R-:W-:Y:S01]  /*4ff0*/  FADD.FTZ R5, R195.reuse, R0 ;  /* 0x00000000c3057221 */ /* 0x048fe20000010000 */
[----:B------:R-:W-:Y:S01]  /*5000*/  F2FP.BF16.F32.PACK_AB R195, R195, R30 ;  /* 0x0000001ec3c3723e */ /* 0x000fe200000010ff */
[----:B------:R-:W-:Y:S01]  /*5010*/  IMAD.MOV.U32 R0, RZ, RZ, 0x3f800000 ;  /* 0x3f800000ff007424 */ /* 0x000fe200078e00ff */
[----:B------:R-:W-:Y:S01]  /*5020*/  CS2R R30, SRZ ;  /* 0x00000000001e7805 */ /* 0x000fe2000001ff00 */
[----:B------:R-:W-:Y:S06]  /*5030*/  @!P1 BRA `(.L_x_202) ;  /* 0x0000003800c89947 */ /* 0x000fec0003800000 */
[----:B------:R-:W-:Y:S01]  /*5040*/  R2UR UR4, R152 ;  /* 0x00000000980472ca */ /* 0x000fe200000e0000 */
[----:B------:R-:W-:Y:S01]  /*5050*/  IMAD.MOV.U32 R232, RZ, RZ, R3 ;  /* 0x000000ffffe87224 */ /* 0x000fe200078e0003 */
[----:B------:R-:W-:Y:S01]  /*5060*/  UMOV UR61, UR60 ;  /* 0x0000003c003d7c82 */ /* 0x000fe20008000000 */
[----:B------:R-:W-:Y:S02]  /*5070*/  IMAD.MOV.U32 R21, RZ, RZ, R4 ;  /* 0x000000ffff157224 */ /* 0x000fe400078e0004 */
[----:B------:R-:W-:Y:S02]  /*5080*/  IMAD.MOV.U32 R0, RZ, RZ, 0x3f800000 ;  /* 0x3f800000ff007424 */ /* 0x000fe400078e00ff */
[----:B------:R-:W-:-:S06]  /*5090*/  IMAD.MOV.U32 R151, RZ, RZ, RZ ;  /* 0x000000ffff977224 */ /* 0x000fcc00078e00ff */
[----:B------:R-:W-:-:S06]  /*50a0*/  UIADD3 UR4, UR4, -0x2, URZ ;  /* 0xfffffffe04047890 */ /* 0x000fcc000fffe03f */
[----:B------:R-:W-:Y:S01]  /*50b0*/  IMAD.U32 R20, RZ, RZ, UR4 ;  /* 0x00000004ff147e24 */ /* 0x000fe2000f8e00ff */
[----:B------:R-:W-:-:S13]  /*50c0*/  R2UR UR4, R16 ;  /* 0x00000000100472ca */ /* 0x000fda00000e0000 */
[----:B------:R-:W-:-:S07]  /*50d0*/  IMAD.U32 R234, RZ, RZ, UR4 ;  /* 0x00000004ffea7e24 */ /* 0x000fce000f8e00ff */
.L_x_213:
        /* <DEDUP_REMOVED lines=9> */
.L_x_203:
        /* <DEDUP_REMOVED lines=12> */
.L_x_204:
[----:B-1----:R-:W-:Y:S05]  /*5230*/  @P1 BRA `(.L_x_205) ;  /* 0x00000000000c1947 */ /* 0x002fea0003800000 */
[----:B------:R-:W-:-:S13]  /*5240*/  R2UR UR4, R233 ;  /* 0x00000000e90472ca */ /* 0x000fda00000e0000 */
[----:B------:R-:W1:Y:S02]  /*5250*/  SYNCS.PHASECHK.TRANS64.TRYWAIT P1, [UR4+0x38830], R3 ;  /* 0x03883003ff0075a7 */ /* 0x000e640008020144 */
[----:B-1----:R-:W-:Y:S05]  /*5260*/  @!P1 BRA `(.L_x_206) ;  /* 0x000000c000f09947 */ /* 0x002fea0003800000 */
.L_x_205:
        /* <DEDUP_REMOVED lines=51> */
[----:B------:R-:W-:Y:S01]  /*55a0*/  UMOV UR7, 0x40000040 ;  /* 0x4000004000077882 */ /* 0x000fe20000000000 */
        /* <DEDUP_REMOVED lines=143> */
[----:B-1----:R-:W-:-:S06]  /*5ea0*/  WARPGROUP.ARRIVE ;  /* 0x00000000000079c5 */ /* 0x002fcc0000000000 */
        /* <DEDUP_REMOVED lines=421> */
[----:B------:R-:W-:-:S03]  /*7900*/  UIADD3 UR6, UR4, 0x906, URZ ;  /* 0x0000090604067890 */ /* 0x000fc6000fffe03f */
        /* <DEDUP_REMOVED lines=25> */
.L_x_207:
[----:B------:R-:W-:Y:S02]  /*7aa0*/  R2UR UR4, R4 ;  /* 0x00000000040472ca */ /* 0x000fe400000e0000 */
[----:B------:R-:W-:-:S11]  /*7ab0*/  R2UR UR5, R234 ;  /* 0x00000000ea0572ca */ /* 0x000fd600000e0000 */
[----:B------:R-:W-:Y:S02]  /*7ac0*/  ULEA UR4, UR61, UR4, 0x3 ;  /* 0x000000043d047291 */ /* 0x000fe4000f8e183f */
[----:B------:R-:W-:-:S05]  /*7ad0*/  IMAD.U32 R0, RZ, RZ, UR5 ;  /* 0x00000005ff007e24 */ /* 0x000fca000f8e00ff */
[----:B------:R-:W-:-:S04]  /*7ae0*/  SHF.L.U32 R0, R0, 0x1f, RZ ;  /* 0x0000001f00007819 */ /* 0x000fc800000006ff */
[----:B------:R1:W2:Y:S01]  /*7af0*/  SYNCS.PHASECHK.TRANS64.TRYWAIT P1, [UR4+0x38850], R0 ;  /* 0x03885000ff0075a7 */ /* 0x0002a20008020144 */
[----:B------:R-:W-:Y:S05]  /*7b00*/  @!P0 BRA `(.L_x_208) ;  /* 0x0000000000048947 */ /* 0x000fea0003800000 */
[----:B------:R-:W-:Y:S01]  /*7b10*/  BPT.TRAP 0x1 ;  /* 0x000000040000795c */ /* 0x000fe20000300000 */
.L_x_208:
[----:B--2---:R-:W-:Y:S05]  /*7b20*/  @P1 BRA `(.L_x_209) ;  /* 0x0000000000081947 */ /* 0x004fea0003800000 */
[----:B------:R-:W2:Y:S02]  /*7b30*/  SYNCS.PHASECHK.TRANS64.TRYWAIT P1, [UR4+0x38850], R0 ;  /* 0x03885000ff0075a7 */ /* 0x000ea40008020144 */
[----:B--2---:R-:W-:Y:S05]  /*7b40*/  @!P1 BRA `(.L_x_210) ;  /* 0x0000009800d49947 */ /* 0x004fea0003800000 */
.L_x_209:
[----:B------:R-:W-:Y:S01]  /*7b50*/  R2UR UR5, R4 ;  /* 0x00000000040572ca */ /* 0x000fe200000e0000 */
[----:B------:R-:W-:Y:S01]  /*7b60*/  WARPGROUP.ARRIVE ;  /* 0x00000000000079c5 */ /* 0x000fe20000000000 */
[----:B------:R-:W-:-:S11]  /*7b70*/  UMOV UR7, 0x40000040 ;  /* 0x4000004000077882 */ /* 0x000fd60000000000 */
[----:B------:R-:W-:-:S04]  /*7b80*/  UIADD3 UR5, UR5, 0x400, URZ ;  /* 0x0000040005057890 */ /* 0x000fc8000fffe03f */
[----:B------:R-:W-:-:S04]  /*7b90*/  USHF.R.U32.HI UR5, URZ, 0x4, UR5 ;  /* 0x000000043f057899 */ /* 0x000fc80008011605 */
[----:B------:R-:W-:-:S04]  /*7ba0*/  ULOP3.LUT UR5, UR5, 0x3fff, URZ, 0xc0, !UPT ;  /* 0x00003fff05057892 */ /* 0x000fc8000f8ec03f */
[----:B------:R-:W-:-:S04]  /*7bb0*/  ULOP3.LUT UR5, UR5, 0x2800000, URZ, 0xfc, !UPT ;  /* 0x0280000005057892 */ /* 0x000fc8000f8efc3f */
[----:B------:R-:W-:-:S07]  /*7bc0*/  UIMAD UR5, UR61, 0xa00, UR5 ;  /* 0x00000a003d0578a4 */ /* 0x000fce000f8e0205 */
[----:B------:R-:W-:Y:S02]  /*7bd0*/  UMOV UR6, UR5 ;  /* 0x0000000500067c82 */ /* 0x000fe40008000000 */
        /* <DEDUP_REMOVED lines=24> */
[----:B------:R-:W-:Y:S03]  /*7d60*/  HGMMA.64x256x16.F32.BF16 R24, R192, gdesc[UR4].tnspB, R24, gsb0 ;  /* 0x43e00004c0187df0 */ /* 0x000fe60008001818 */
[----:B------:R-:W-:Y:S02]  /*7d70*/  WARPGROUP.DEPBAR.LE gsb0, 0x0 ;  /* 0x00008000000079c5 */ /* 0x000fe40000010000 */
[----:B------:R-:W-:Y:S05]  /*7d80*/  @!P0 BRA `(.L_x_211) ;  /* 0x0000000000048947 */ /* 0x000fea0003800000 */
[----:B------:R-:W-:Y:S01]  /*7d90*/  BPT.TRAP 0x1 ;  /* 0x000000040000795c */ /* 0x000fe20000300000 */
.L_x_211:
[----:B01----:R-:W-:Y:S01]  /*7da0*/  FMNMX.FTZ R0, R184, R21, !PT ;  /* 0x00000015b8007209 */ /* 0x003fe20007810000 */
[----:B------:R-:W-:Y:S01]  /*7db0*/  ULDC UR5, c[0x0][0x988] ;  /* 0x0002620000057ab9 */ /* 0x000fe20000000800 */
[----:B------:R-:W-:Y:S02]  /*7dc0*/  FMNMX.FTZ R2, R186, R232, !PT ;  /* 0x000000e8ba027209 */ /* 0x000fe40007810000 */
[----:B------:R-:W-:Y:S02]  /*7dd0*/  FMNMX.FTZ R3, R185, R0, !PT ;  /* 0x00000000b9037209 */ /* 0x000fe40007810000 */
[----:B------:R-:W-:Y:S02]  /*7de0*/  FMNMX.FTZ R193, R187, R2, !PT ;  /* 0x00000002bbc17209 */ /* 0x000fe40007810000 */
[----:B------:R-:W-:Y:S02]  /*7df0*/  FMNMX.FTZ R0, R188, R3, !PT ;  /* 0x00000003bc007209 */ /* 0x000fe40007810000 */
[----:B------:R-:W-:-:S02]  /*7e00*/  FMNMX.FTZ R2, R190, R193, !PT ;  /* 0x000000c1be027209 */ /* 0x000fc40007810000 */
[----:B------:R-:W-:Y:S02]  /*7e10*/  FMNMX.FTZ R3, R189, R0, !PT ;  /* 0x00000000bd037209 */ /* 0x000fe40007810000 */
        /* <DEDUP_REMOVED lines=33> */
[----:B------:R-:W-:Y:S01]  /*8030*/  R2UR UR6, R233 ;  /* 0x00000000e90672ca */ /* 0x000fe200000e0000 */
[----:B------:R-:W0:Y:S01]  /*8040*/  SHFL.BFLY PT, R3, R0, 0x2, 0x1f ;  /* 0x0c401f0000037f89 */ /* 0x000e2200000e0000 */
[----:B------:R-:W-:-:S03]  /*8050*/  ISETP.NE.AND P1, PT, R19, RZ, PT ;  /* 0x000000ff1300720c */ /* 0x000fc60003f25270 */
[----:B------:R-:W1:Y:S01]  /*8060*/  SHFL.BFLY PT, R193, R2, 0x2, 0x1f ;  /* 0x0c401f0002c17f89 */ /* 0x000e6200000e0000 */
[----:B0-----:R-:W-:Y:S02]  /*8070*/  FMNMX.FTZ R192, R0, R3, !PT ;  /* 0x0000000300c07209 */ /* 0x001fe40007810000 */
[----:B-1----:R-:W-:-:S03]  /*8080*/  FMNMX.FTZ R194, R2, R193, !PT ;  /* 0x000000c102c27209 */ /* 0x002fc60007810000 */
[----:B------:R-:W0:Y:S04]  /*8090*/  SHFL.BFLY PT, R3, R192, 0x1, 0x1f ;  /* 0x0c201f00c0037f89 */ /* 0x000e2800000e0000 */
[----:B------:R-:W1:Y:S01]  /*80a0*/  SHFL.BFLY PT, R193, R194, 0x1, 0x1f ;  /* 0x0c201f00c2c17f89 */ /* 0x000e6200000e0000 */
[----:B0-----:R-:W-:Y:S02]  /*80b0*/  FMNMX.FTZ R4, R192, R3, !PT ;  /* 0x00000003c0047209 */ /* 0x001fe40007810000 */
[----:B-1----:R-:W-:-:S03]  /*80c0*/  FMNMX.FTZ R3, R194, R193, !PT ;  /* 0x000000c1c2037209 */ /* 0x002fc60007810000 */
[C---:B------:R-:W-:Y:S01]  /*80d0*/  FMUL.FTZ R193, R4.reuse, UR5 ;  /* 0x0000000504c17c20 */ /* 0x040fe20008410000 */
[----:B------:R-:W-:-:S03]  /*80e0*/  FADD.FTZ R21, -R4, R21 ;  /* 0x0000001504157221 */ /* 0x000fc60000010100 */
[--C-:B------:R-:W-:Y:S01]  /*80f0*/  FFMA.FTZ R192, R152, UR5, -R193.reuse ;  /* 0x0000000598c07c23 */ /* 0x100fe200080108c1 */
[C---:B------:R-:W-:Y:S01]  /*8100*/  FADD.FTZ R0, -R3.reuse, R232 ;  /* 0x000000e803007221 */ /* 0x040fe20000010100 */
[----:B------:R-:W-:Y:S01]  /*8110*/  FMUL.FTZ R152, R3, UR5 ;  /* 0x0000000503987c20 */ /* 0x000fe20008410000 */
[----:B------:R-:W-:Y:S01]  /*8120*/  FMUL.FTZ R195, R21, UR5 ;  /* 0x0000000515c37c20 */ /* 0x000fe20008410000 */
[--C-:B------:R-:W-:Y:S01]  /*8130*/  FFMA.FTZ R21, R184, UR5, -R193.reuse ;  /* 0x00000005b8157c23 */ /* 0x100fe200080108c1 */
[----:B------:R-:W-:Y:S01]  /*8140*/  FMUL.FTZ R0, R0, UR5 ;  /* 0x0000000500007c20 */ /* 0x000fe20008410000 */
        /* <DEDUP_REMOVED lines=8> */
[--C-:B------:R-:W-:Y:S01]  /*81d0*/  FFMA.FTZ R196, R160, UR5, -R193.reuse ;  /* 0x00000005a0c47c23 */ /* 0x100fe200080108c1 */
[--C-:B------:R-:W-:Y:S01]  /*81e0*/  FFMA.FTZ R160, R191, UR5, -R152.reuse ;  /* 0x00000005bfa07c23 */ /* 0x100fe20008010898 */
[--C-:B------:R-:W-:Y:S01]  /*81f0*/  FFMA.FTZ R204, R176, UR5, -R193.reuse ;  /* 0x00000005b0cc7c23 */ /* 0x100fe200080108c1 */
[--C-:B------:R-:W-:Y:S01]  /*8200*/  FFMA.FTZ R205, R178, UR5, -R152.reuse ;  /* 0x00000005b2cd7c23 */ /* 0x100fe20008010898 */
[----:B------:R-:W0:Y:S01]  /*8210*/  MUFU.EX2 R21, R21 ;  /* 0x0000001500157308 */ /* 0x000e220000000800 */
[--C-:B------:R-:W-:Y:S01]  /*8220*/  FFMA.FTZ R185, R177, UR5, -R193.reuse ;  /* 0x00000005b1b97c23 */ /* 0x100fe200080108c1 */
        /* <DEDUP_REMOVED lines=9> */
[----:B------:R-:W-:Y:S01]  /*82c0*/  FFMA.FTZ R200, R168, UR5, -R193 ;  /* 0x00000005a8c87c23 */ /* 0x000fe200080108c1 */
[--C-:B------:R-:W-:Y:S01]  /*82d0*/  FFMA.FTZ R168, R183, UR5, -R152.reuse ;  /* 0x00000005b7a87c23 */ /* 0x100fe20008010898 */
[--C-:B------:R-:W-:Y:S01]  /*82e0*/  FFMA.FTZ R203, R174, UR5, -R152.reuse ;  /* 0x00000005aecb7c23 */ /* 0x100fe20008010898 */
[--C-:B------:R-:W-:Y:S01]  /*82f0*/  FFMA.FTZ R201, R170, UR5, -R152.reuse ;  /* 0x00000005aac97c23 */ /* 0x100fe20008010898 */
[--C-:B------:R-:W-:Y:S01]  /*8300*/  FFMA.FTZ R197, R162, UR5, -R152.reuse ;  /* 0x00000005a2c57c23 */ /* 0x100fe20008010898 */
[----:B------:R-:W1:Y:S01]  /*8310*/  MUFU.EX2 R209, R209 ;  /* 0x000000d100d17308 */ /* 0x000e620000000800 */
[----:B0-----:R-:W-:Y:S01]  /*8320*/  FFMA.FTZ R165, R2, R14, R21 ;  /* 0x0000000e02a57223 */ /* 0x001fe20000010015 */
        /* <DEDUP_REMOVED lines=8> */
[----:B------:R-:W-:Y:S01]  /*83b0*/  FFMA.FTZ R157, R157, UR5, -R193 ;  /* 0x000000059d9d7c23 */ /* 0x000fe200080108c1 */
[--C-:B------:R-:W-:Y:S01]  /*83c0*/  FFMA.FTZ R193, R154, UR5, -R152.reuse ;  /* 0x000000059ac17c23 */ /* 0x100fe20008010898 */
[----:B------:R-:W-:-:S04]  /*83d0*/  FFMA.FTZ R195, R158, UR5, -R152 ;  /* 0x000000059ec37c23 */ /* 0x000fc80008010898 */
[----:B------:R-:W2:Y:S01]  /*83e0*/  MUFU.EX2 R156, R156 ;  /* 0x0000009c009c7308 */ /* 0x000ea20000000800 */
[----:B-1----:R-:W-:-:S07]  /*83f0*/  FFMA.FTZ R5, R0, R5, R209 ;  /* 0x0000000500057223 */ /* 0x002fce00000100d1 */
[----:B------:R-:W1:Y:S01]  /*8400*/  MUFU.EX2 R210, R210 ;  /* 0x000000d200d27308 */ /* 0x000e620000000800 */
[----:B0-----:R-:W-:-:S07]  /*8410*/  FADD.FTZ R165, R208, R165 ;  /* 0x000000a5d0a57221 */ /* 0x001fce0000010000 */
[----:B------:R-:W0:Y:S01]  /*8420*/  MUFU.EX2 R211, R211 ;  /* 0x000000d300d37308 */ /* 0x000e220000000800 */
[----:B--2---:R-:W-:-:S07]  /*8430*/  FADD.FTZ R14, R156, R5 ;  /* 0x000000059c0e7221 */ /* 0x004fce0000010000 */
[----:B------:R-:W2:Y:S01]  /*8440*/  MUFU.EX2 R189, R189 ;  /* 0x000000bd00bd7308 */ /* 0x000ea20000000800 */
[----:B-1----:R-:W-:-:S07]  /*8450*/  FADD.FTZ R174, R210, R165 ;  /* 0x000000a5d2ae7221 */ /* 0x002fce0000010000 */
        /* <DEDUP_REMOVED lines=11> */
[----:B-1----:R-:W-:Y:S01]  /*8510*/  FADD.FTZ R163, R185, R166 ;  /* 0x000000a6b9a37221 */ /* 0x002fe20000010000 */
[----:B------:R-:W-:-:S06]  /*8520*/  FFMA.FTZ R166, R167, UR5, -R152 ;  /* 0x00000005a7a67c23 */ /* 0x000fcc0008010898 */
        /* <DEDUP_REMOVED lines=15> */
[----:B--2---:R-:W-:Y:S01]  /*8620*/  FADD.FTZ R163, R177, R154 ;  /* 0x0000009ab1a37221 */ /* 0x004fe20000010000 */
[--C-:B------:R-:W-:Y:S01]  /*8630*/  FFMA.FTZ R154, R155, UR5, -R152.reuse ;  /* 0x000000059b9a7c23 */ /* 0x100fe20008010898 */
[----:B------:R-:W-:-:S05]  /*8640*/  FFMA.FTZ R152, R159, UR5, -R152 ;  /* 0x000000059f987c23 */ /* 0x000fca0008010898 */
[----:B------:R-:W2:Y:S01]  /*8650*/  MUFU.EX2 R203, R203 ;  /* 0x000000cb00cb7308 */ /* 0x000ea20000000800 */
[----:B-1----:R-:W-:-:S07]  /*8660*/  FADD.FTZ R14, R170, R5 ;  /* 0x00000005aa0e7221 */ /* 0x002fce0000010000 */
[----:B------:R-:W1:Y:S01]  /*8670*/  MUFU.EX2 R173, R173 ;  /* 0x000000ad00ad7308 */ /* 0x000e620000000800 */
[----:B0-----:R-:W-:Y:S01]  /*8680*/  FADD.FTZ R174, R202, R163 ;  /* 0x000000a3caae7221 */ /* 0x001fe20000010000 */
[----:B------:R-:W-:-:S06]  /*8690*/  IMAD.U32 R163, RZ, RZ, UR6 ;  /* 0x00000006ffa37e24 */ /* 0x000fcc000f8e00ff */
        /* <DEDUP_REMOVED lines=10> */
[----:B------:R-:W-:-:S05]  /*8740*/  @P1 VIADD R14, R163, 0x38840 ;  /* 0x00038840a30e1836 */ /* 0x000fca0000000000 */
[----:B------:R-:W-:Y:S01]  /*8750*/  @P1 PRMT R14, R23, 0x654, R14 ;  /* 0x00000654170e1816 */ /* 0x000fe2000000000e */
[----:B------:R-:W1:Y:S01]  /*8760*/  MUFU.EX2 R198, R198 ;  /* 0x000000c600c67308 */ /* 0x000e620000000800 */
[----:B0-----:R-:W-:Y:S02]  /*8770*/  FADD.FTZ R155, R169, R158 ;  /* 0x0000009ea99b7221 */ /* 0x001fe40000010000 */
[----:B------:R0:W-:Y:S05]  /*8780*/  @P1 SYNCS.ARRIVE.TRANS64.RED.A1T0 RZ, [R14+URZ], RZ ;  /* 0x000000ff0eff19a7 */ /* 0x0001ea000810043f */
[----:B------:R-:W3:Y:S01]  /*8790*/  MUFU.EX2 R199, R199 ;  /* 0x000000c700c77308 */ /* 0x000ee20000000800 */
[----:B--2---:R-:W-:-:S07]  /*87a0*/  FADD.FTZ R158, R162, R5 ;  /* 0x00000005a29e7221 */ /* 0x004fce0000010000 */
[----:B------:R-:W2:Y:S01]  /*87b0*/  MUFU.EX2 R161, R161 ;  /* 0x000000a100a17308 */ /* 0x000ea20000000800 */
[----:B-1----:R-:W-:-:S07]  /*87c0*/  FADD.FTZ R174, R198, R155 ;  /* 0x0000009bc6ae7221 */ /* 0x002fce0000010000 */
[----:B------:R-:W0:Y:S01]  /*87d0*/  MUFU.EX2 R166, R166 ;  /* 0x000000a600a67308 */ /* 0x000e220000000800 */
[----:B---3--:R-:W-:-:S07]  /*87e0*/  FADD.FTZ R5, R199, R158 ;  /* 0x0000009ec7057221 */ /* 0x008fce0000010000 */
[----:B------:R-:W1:Y:S01]  /*87f0*/  MUFU.EX2 R192, R192 ;  /* 0x000000c000c07308 */ /* 0x000e620000000800 */
[----:B--2---:R-:W-:-:S07]  /*8800*/  FADD.FTZ R155, R161, R174 ;  /* 0x000000aea19b7221 */ /* 0x004fce0000010000 */
[----:B------:R-:W2:Y:S01]  /*8810*/  MUFU.EX2 R193, R193 ;  /* 0x000000c100c17308 */ /* 0x000ea20000000800 */
[----:B0-----:R-:W-:-:S07]  /*8820*/  FADD.FTZ R14, R166, R5 ;  /* 0x00000005a60e7221 */ /* 0x001fce0000010000 */
[----:B------:R-:W0:Y:S01]  /*8830*/  MUFU.EX2 R153, R153 ;  /* 0x0000009900997308 */ /* 0x000e220000000800 */
[----:B-1----:R-:W-:-:S07]  /*8840*/  FADD.FTZ R158, R192, R155 ;  /* 0x0000009bc09e7221 */ /* 0x002fce0000010000 */
        /* <DEDUP_REMOVED lines=9> */
[----:B0-----:R-:W-:Y:S01]  /*88e0*/  FADD.FTZ R5, R195, R14 ;  /* 0x0000000ec3057221 */ /* 0x001fe20000010000 */
[----:B-1----:R-:W-:-:S03]  /*88f0*/  FADD.FTZ R14, R157, R158 ;  /* 0x0000009e9d0e7221 */ /* 0x002fc60000010000 */
[----:B--2---:R-:W-:Y:S01]  /*8900*/  FADD.FTZ R5, R152, R5 ;  /* 0x0000000598057221 */ /* 0x004fe20000010000 */
[----:B------:R-:W-:Y:S06]  /*8910*/  @!P0 BRA `(.L_x_212) ;  /* 0x0000000000048947 */ /* 0x000fec0003800000 */
[----:B------:R-:W-:Y:S01]  /*8920*/  BPT.TRAP 0x1 ;  /* 0x000000040000795c */ /* 0x000fe20000300000 */
.L_x_212:
[----:B------:R-:W-:Y:S01]  /*8930*/  ISETP.NE.AND P1, PT, R18, RZ, PT ;  /* 0x000000ff1200720c */ /* 0x000fe20003f25270 */
[----:B------:R-:W-:Y:S01]  /*8940*/  IMAD.U32 R155, RZ, RZ, UR4 ;  /* 0x00000004ff9b7e24 */ /* 0x000fe2000f8e00ff */
[----:B------:R-:W-:Y:S01]  /*8950*/  R2UR UR6, R20 ;  /* 0x00000000140672ca */ /* 0x000fe200000e0000 */
[----:B------:R-:W-:Y:S01]  /*8960*/  UMOV UR61, UR60 ;  /* 0x0000003c003d7c82 */ /* 0x000fe20008000000 */
[----:B------:R-:W-:Y:S01]  /*8970*/  F2FP.BF16.F32.PACK_AB R208, R208, R21 ;  /* 0x00000015d0d0723e */ /* 0x000fe200000010ff */
[----:B------:R-:W-:Y:S01]  /*8980*/  IMAD.MOV.U32 R232, RZ, RZ, R3 ;  /* 0x000000ffffe87224 */ /* 0x000fe200078e0003 */
[----:B------:R-:W-:Y:S01]  /*8990*/  F2FP.BF16.F32.PACK_AB R209, R156, R209 ;  /* 0x000000d19cd1723e */ /* 0x000fe200000010ff */
[----:B------:R-:W-:Y:S01]  /*89a0*/  IMAD.MOV.U32 R21, RZ, RZ, R4 ;  /* 0x000000ffff157224 */ /* 0x000fe200078e0004 */
[----:B------:R-:W-:Y:S02]  /*89b0*/  F2FP.BF16.F32.PACK_AB R210, R189, R210 ;  /* 0x000000d2bdd2723e */ /* 0x000fe400000010ff */
[----:B------:R-:W-:-:S02]  /*89c0*/  F2FP.BF16.F32.PACK_AB R211, R160, R211 ;  /* 0x000000d3a0d3723e */ /* 0x000fc400000010ff */
[----:B------:R-:W-:Y:S01]  /*89d0*/  F2FP.BF16.F32.PACK_AB R204, R185, R204 ;  /* 0x000000ccb9cc723e */ /* 0x000fe200000010ff */
[----:B------:R-:W-:Y:S01]  /*89e0*/  @P1 VIADD R155, R155, 0x38860 ;  /* 0x000388609b9b1836 */ /* 0x000fe20000000000 */
[----:B------:R-:W-:Y:S01]  /*89f0*/  F2FP.BF16.F32.PACK_AB R205, R164, R205 ;  /* 0x000000cda4cd723e */ /* 0x000fe200000010ff */
[----:B------:R-:W-:Y:S01]  /*8a00*/  UIADD3 UR4, UR6, -0x1, URZ ;  /* 0xffffffff06047890 */ /* 0x000fe2000fffe03f */
[----:B------:R-:W-:Y:S02]  /*8a10*/  F2FP.BF16.F32.PACK_AB R206, R181, R206 ;  /* 0x000000ceb5ce723e */ /* 0x000fe400000010ff */
[----:B------:R-:W-:Y:S02]  /*8a20*/  @P1 PRMT R155, R22, 0x654, R155 ;  /* 0x00000654169b1816 */ /* 0x000fe4000000009b */
[----:B------:R-:W-:Y:S01]  /*8a30*/  F2FP.BF16.F32.PACK_AB R207, R168, R207 ;  /* 0x000000cfa8cf723e */ /* 0x000fe200000010ff */
[----:B------:R-:W-:Y:S01]  /*8a40*/  IMAD.U32 R20, RZ, RZ, UR4 ;  /* 0x00000004ff147e24 */ /* 0x000fe2000f8e00ff */
[----:B------:R0:W-:Y:S01]  /*8a50*/  @P1 SYNCS.ARRIVE.TRANS64.RED.A1T0 RZ, [R155+URZ], RZ ;  /* 0x000000ff9bff19a7 */ /* 0x0001e2000810043f */
[----:B------:R-:W-:-:S02]  /*8a60*/  ISETP.LT.AND P1, PT, RZ, UR6, PT ;  /* 0x00000006ff007c0c */ /* 0x000fc4000bf21270 */
[----:B------:R-:W-:Y:S02]  /*8a70*/  R2UR UR6, R16 ;  /* 0x00000000100672ca */ /* 0x000fe400000e0000 */
[----:B------:R-:W-:Y:S02]  /*8a80*/  F2FP.BF16.F32.PACK_AB R200, R177, R200 ;  /* 0x000000c8b1c8723e */ /* 0x000fe400000010ff */
[----:B------:R-:W-:Y:S02]  /*8a90*/  F2FP.BF16.F32.PACK_AB R201, R170, R201 ;  /* 0x000000c9aac9723e */ /* 0x000fe400000010ff */
[----:B------:R-:W-:Y:S02]  /*8aa0*/  F2FP.BF16.F32.PACK_AB R202, R173, R202 ;  /* 0x000000caadca723e */ /* 0x000fe400000010ff */
[----:B------:R-:W-:Y:S02]  /*8ab0*/  F2FP.BF16.F32.PACK_AB R203, R172, R203 ;  /* 0x000000cbaccb723e */ /* 0x000fe400000010ff */
[----:B------:R-:W-:-:S02]  /*8ac0*/  F2FP.BF16.F32.PACK_AB R196, R169, R196 ;  /* 0x000000c4a9c4723e */ /* 0x000fc400000010ff */
[----:B------:R-:W-:Y:S01]  /*8ad0*/  F2FP.BF16.F32.PACK_AB R197, R162, R197 ;  /* 0x000000c5a2c5723e */ /* 0x000fe200000010ff */
[----:B------:R-:W-:Y:S01]  /*8ae0*/  IMAD.U32 R234, RZ, RZ, UR6 ;  /* 0x00000006ffea7e24 */ /* 0x000fe2000f8e00ff */
[----:B------:R-:W-:Y:S02]  /*8af0*/  F2FP.BF16.F32.PACK_AB R198, R161, R198 ;  /* 0x000000c6a1c6723e */ /* 0x000fe400000010ff */
[----:B------:R-:W-:Y:S02]  /*8b00*/  F2FP.BF16.F32.PACK_AB R199, R166, R199 ;  /* 0x000000c7a6c7723e */ /* 0x000fe400000010ff */
[----:B------:R-:W-:Y:S02]  /*8b10*/  F2FP.BF16.F32.PACK_AB R192, R153, R192 ;  /* 0x000000c099c0723e */ /* 0x000fe400000010ff */
[----:B------:R-:W-:Y:S02]  /*8b20*/  F2FP.BF16.F32.PACK_AB R193, R154, R193 ;  /* 0x000000c19ac1723e */ /* 0x000fe400000010ff */
[----:B------:R-:W-:-:S02]  /*8b30*/  F2FP.BF16.F32.PACK_AB R194, R157, R194 ;  /* 0x000000c29dc2723e */ /* 0x000fc400000010ff */
[----:B------:R-:W-:Y:S01]  /*8b40*/  F2FP.BF16.F32.PACK_AB R195, R152, R195 ;  /* 0x000000c398c3723e */ /* 0x000fe200000010ff */
[----:B0-----:R-:W-:Y:S06]  /*8b50*/  @P1 BRA `(.L_x_213) ;  /* 0xffffffc400601947 */ /* 0x001fec000383ffff */
.L_x_202:
        /* <DEDUP_REMOVED lines=131> */
.L_x_214:
        /* <DEDUP_REMOVED lines=10> */
.L_x_215:
[----:B-1----:R-:W-:Y:S05]  /*9430*/  @P1 BRA `(.L_x_216) ;  /* 0x0000000000081947 */ /* 0x002fea0003800000 */
[----:B------:R-:W1:Y:S02]  /*9440*/  SYNCS.PHASECHK.TRANS64.TRYWAIT P1, [UR9+0x38850], R0 ;  /* 0x03885000ff0075a7 */ /* 0x000e640008020149 */
[----:B-1----:R-:W-:Y:S05]  /*9450*/  @!P1 BRA `(.L_x_217) ;  /* 0x0000008000a89947 */ /* 0x002fea0003800000 */
.L_x_216:
[----:B------:R-:W-:Y:S01]  /*9460*/  UIADD3 UR6, UR4, 0x400, URZ ;  /* 0x0000040004067890 */ /* 0x000fe2000fffe03f */
[----:B------:R-:W-:Y:S01]  /*9470*/  WARPGROUP.ARRIVE ;  /* 0x00000000000079c5 */ /* 0x000fe20000000000 */
[----:B------:R-:W-:Y:S01]  /*9480*/  UMOV UR7, 0x40000040 ;  /* 0x4000004000077882 */ /* 0x000fe20000000000 */
[----:B-1----:R-:W1:Y:S01]  /*9490*/  SHFL.BFLY PT, R7, R14, 0x2, 0x1f ;  /* 0x0c401f000e077f89 */ /* 0x002e6200000e0000 */
[----:B------:R-:W-:Y:S01]  /*94a0*/  USHF.R.U32.HI UR6, URZ, 0x4, UR6 ;  /* 0x000000043f067899 */ /* 0x000fe20008011606 */
[----:B------:R-:W-:Y:S02]  /*94b0*/  IMAD.MOV.U32 R6, RZ, RZ, RZ ;  /* 0x000000ffff067224 */ /* 0x000fe400078e00ff */
[----:B0-----:R-:W0:Y:S01]  /*94c0*/  SHFL.BFLY PT, R0, R5, 0x2, 0x1f ;  /* 0x0c401f0005007f89 */ /* 0x001e2200000e0000 */
[----:B------:R-:W-:Y:S01]  /*94d0*/  ULOP3.LUT UR6, UR6, 0x3fff, URZ, 0xc0, !UPT ;  /* 0x00003fff06067892 */ /* 0x000fe2000f8ec03f */
[----:B------:R-:W-:-:S03]  /*94e0*/  IMAD.U32 R13, RZ, RZ, UR5 ;  /* 0x00000005ff0d7e24 */ /* 0x000fc6000f8e00ff */
[----:B------:R-:W-:-:S04]  /*94f0*/  ULOP3.LUT UR6, UR6, 0x2800000, URZ, 0xfc, !UPT ;  /* 0x0280000006067892 */ /* 0x000fc8000f8efc3f */
[----:B------:R-:W-:-:S07]  /*9500*/  UIMAD UR8, UR60, 0xa00, UR6 ;  /* 0x00000a003c0878a4 */ /* 0x000fce000f8e0206 */
[----:B------:R-:W-:Y:S02]  /*9510*/  UMOV UR6, UR8 ;  /* 0x0000000800067c82 */ /* 0x000fe40008000000 */
[----:B------:R-:W-:Y:S01]  /*9520*/  HGMMA.64x256x16.F32.BF16 R24, R208, gdesc[UR4].tnspB, R24, gsb0 ;  /* 0x43e00004d0187df0 */ /* 0x000fe20008001818 */
[----:B------:R-:W-:Y:S01]  /*9530*/  UIADD3 UR6, UR8, 0x80, URZ ;  /* 0x0000008008067890 */ /* 0x000fe2000fffe03f */
[----:B-1----:R-:W-:Y:S01]  /*9540*/  FADD.FTZ R7, R7, R14 ;  /* 0x0000000e07077221 */ /* 0x002fe20000010000 */
[----:B------:R-:W-:Y:S01]  /*9550*/  UMOV UR7, 0x40000040 ;  /* 0x4000004000077882 */ /* 0x000fe20000000000 */
[----:B0-----:R-:W-:Y:S01]  /*9560*/  FADD.FTZ R2, R0, R5 ;  /* 0x0000000500027221 */ /* 0x001fe20000010000 */
[----:B------:R-:W-:Y:S02]  /*9570*/  IMAD.MOV.U32 R5, RZ, RZ, RZ ;  /* 0x000000ffff057224 */ /* 0x000fe400078e00ff */
[----:B------:R-:W0:Y:S04]  /*9580*/  SHFL.BFLY PT, R0, R7, 0x1, 0x1f ;  /* 0x0c201f0007007f89 */ /* 0x000e2800000e0000 */
[----:B------:R-:W1:Y:S01]  /*9590*/  SHFL.BFLY PT, R9, R2, 0x1, 0x1f ;  /* 0x0c201f0002097f89 */ /* 0x000e6200000e0000 */
[----:B0-----:R-:W-:Y:S01]  /*95a0*/  FADD.FTZ R11, R7, R0 ;  /* 0x00000000070b7221 */ /* 0x001fe20000010000 */
[----:B------:R-:W-:-:S02]  /*95b0*/  IMAD.U32 R7, RZ, RZ, UR5 ;  /* 0x00000005ff077e24 */ /* 0x000fc4000f8e00ff */
[----:B------:R-:W-:Y:S02]  /*95c0*/  IMAD.MOV.U32 R0, RZ, RZ, -0x800000 ;  /* 0xff800000ff007424 */ /* 0x000fe400078e00ff */
[----:B-1----:R-:W-:Y:S01]  /*95d0*/  FADD.FTZ R12, R2, R9 ;  /* 0x00000009020c7221 */ /* 0x002fe20000010000 */
[----:B------:R-:W-:Y:S01]  /*95e0*/  FSETP.NE.FTZ.AND P1, PT, R11, RZ, PT ;  /* 0x000000ff0b00720b */ /* 0x000fe20003f35000 */
[----:B------:R-:W-:-:S03]  /*95f0*/  IMAD.MOV.U32 R2, RZ, RZ, -0x800000 ;  /* 0xff800000ff027424 */ /* 0x000fc600078e00ff */
[----:B------:R-:W-:-:S09]  /*9600*/  FSETP.NE.FTZ.AND P2, PT, R12, RZ, PT ;  /* 0x000000ff0c00720b */ /* 0x000fd20003f55000 */
[----:B------:R-:W0:Y:S01]  /*9610*/  @P1 MUFU.LG2 R8, R11 ;  /* 0x0000000b00081308 */ /* 0x000e220000000c00 */
[----:B------:R-:W-:-:S03]  /*9620*/  @P1 FMUL.FTZ R7, R7, 0.69314718246459960938 ;  /* 0x3f31721807071820 */ /* 0x000fc60000410000 */
[----:B------:R-:W-:-:S04]  /*9630*/  @P2 FMUL.FTZ R13, R13, 0.69314718246459960938 ;  /* 0x3f3172180d0d2820 */ /* 0x000fc80000410000 */
[----:B------:R-:W1:Y:S08]  /*9640*/  @P2 MUFU.LG2 R9, R12 ;  /* 0x0000000c00092308 */ /* 0x000e700000000c00 */
[----:B------:R2:W3:Y:S01]  /*9650*/  @P1 MUFU.RCP R6, R11 ;  /* 0x0000000b00061308 */ /* 0x0004e20000001000 */
[----:B0-----:R-:W-:-:S04]  /*9660*/  @P1 FMUL.FTZ R8, R8, 0.69314718246459960938 ;  /* 0x3f31721808081820 */ /* 0x001fc80000410000 */
[----:B------:R-:W-:-:S03]  /*9670*/  @P1 FFMA.FTZ R2, R7, R4, R8 ;  /* 0x0000000407021223 */ /* 0x000fc60000010008 */
[----:B------:R2:W0:Y:S01]  /*9680*/  @P2 MUFU.RCP R5, R12 ;  /* 0x0000000c00052308 */ /* 0x0004220000001000 */
[----:B-1----:R-:W-:-:S04]  /*9690*/  @P2 FMUL.FTZ R10, R9, 0.69314718246459960938 ;  /* 0x3f317218090a2820 */ /* 0x002fc80000410000 */
        /* <DEDUP_REMOVED lines=18> */
[----:B------:R-:W-:Y:S01]  /*97c0*/  UMOV UR7, 0x40000040 ;  /* 0x4000004000077882 */ /* 0x000fe20000000000 */
[----:B------:R-:W-:Y:S02]  /*97d0*/  WARPGROUP.DEPBAR.LE gsb0, 0x0 ;  /* 0x00008000000079c5 */ /* 0x000fe40000010000 */
[----:B------:R-:W-:-:S15]  /*97e0*/  WARPGROUP.ARRIVE ;  /* 0x00000000000079c5 */ /* 0x000fde0000000000 */
[----:B------:R-:W-:-:S08]  /*97f0*/  NOP ;  /* 0x0000000000007918 */ /* 0x000fd00000000000 */
[----:B------:R-:W-:Y:S03]  /*9800*/  HGMMA.64x256x16.F32.BF16 R24, R192, gdesc[UR4].tnspB, R24, gsb0 ;  /* 0x43e00004c0187df0 */ /* 0x000fe60008001818 */
[----:B------:R-:W-:Y:S02]  /*9810*/  WARPGROUP.DEPBAR.LE gsb0, 0x0 ;  /* 0x00008000000079c5 */ /* 0x000fe40000010000 */
[----:B0-23--:R-:W-:Y:S05]  /*9820*/  @!P0 BRA `(.L_x_218) ;  /* 0x0000000000048947 */ /* 0x00dfea0003800000 */
[----:B------:R-:W-:Y:S01]  /*9830*/  BPT.TRAP 0x1 ;  /* 0x000000040000795c */ /* 0x000fe20000300000 */
.L_x_218:
[----:B------:R-:W0:Y:S01]  /*9840*/  S2UR UR5, SR_SWINHI ;  /* 0x00000000000579c3 */ /* 0x000e220000002f00 */
[----:B------:R-:W-:Y:S01]  /*9850*/  ISETP.NE.AND P0, PT, R18, RZ, PT ;  /* 0x000000ff1200720c */ /* 0x000fe20003f05270 */
[----:B------:R-:W-:Y:S02]  /*9860*/  IMAD.U32 R7, RZ, RZ, UR9 ;  /* 0x00000009ff077e24 */ /* 0x000fe4000f8e00ff */
        /* <DEDUP_REMOVED lines=11> */
[----:B------:R-:W-:-:S02]  /*9920*/  @P0 VIADD R7, R7, 0x38860 ;  /* 0x0003886007070836 */ /* 0x000fc40000000000 */
[-C--:B------:R-:W-:Y:S01]  /*9930*/  FMUL.FTZ R185, R125, R6.reuse ;  /* 0x000000067db97220 */ /* 0x080fe20000410000 */
[----:B------:R-:W-:Y:S01]  /*9940*/  FMUL.FTZ R184, R129, R6 ;  /* 0x0000000681b87220 */ /* 0x000fe20000410000 */
[-C--:B------:R-:W-:Y:S01]  /*9950*/  FMUL.FTZ R27, R27, R5.reuse ;  /* 0x000000051b1b7220 */ /* 0x080fe20000410000 */
[-C--:B------:R-:W-:Y:S01]  /*9960*/  FMUL.FTZ R26, R26, R5.reuse ;  /* 0x000000051a1a7220 */ /* 0x080fe20000410000 */
[----:B------:R-:W-:Y:S01]  /*9970*/  @P0 PRMT R7, R22, 0x654, R7 ;  /* 0x0000065416070816 */ /* 0x000fe20000000007 */
[-C--:B------:R-:W-:Y:S01]  /*9980*/  FMUL.FTZ R3, R31, R5.reuse ;  /* 0x000000051f037220 */ /* 0x080fe20000410000 */
[-C--:B------:R-:W-:Y:S01]  /*9990*/  FMUL.FTZ R21, R30, R5.reuse ;  /* 0x000000051e157220 */ /* 0x080fe20000410000 */
[-C--:B------:R-:W-:Y:S01]  /*99a0*/  FMUL.FTZ R35, R35, R5.reuse ;  /* 0x0000000523237220 */ /* 0x080fe20000410000 */
[-C--:B------:R-:W-:Y:S01]  /*99b0*/  FMUL.FTZ R34, R34, R5.reuse ;  /* 0x0000000522227220 */ /* 0x080fe20000410000 */
[----:B------:R-:W-:Y:S01]  /*99c0*/  UMOV UR6, UR4 ;  /* 0x0000000400067c82 */ /* 0x000fe20008000000 */
[----:B0-----:R-:W-:Y:S01]  /*99d0*/  UMOV UR7, UR5 ;  /* 0x0000000500077c82 */ /* 0x001fe20008000000 */
[----:B------:R-:W-:Y:S01]  /*99e0*/  FMUL.FTZ R39, R39, R5 ;  /* 0x0000000527277220 */ /* 0x000fe20000410000 */
[----:B------:R-:W-:-:S02]  /*99f0*/  IMAD.U32 R164, RZ, RZ, UR6 ;  /* 0x00000006ffa47e24 */ /* 0x000fc4000f8e00ff */
[-C--:B------:R-:W-:Y:S01]  /*9a00*/  FMUL.FTZ R38, R38, R5.reuse ;  /* 0x0000000526267220 */ /* 0x080fe20000410000 */
[----:B------:R-:W-:Y:S02]  /*9a10*/  IMAD.U32 R165, RZ, RZ, UR7 ;  /* 0x00000007ffa57e24 */ /* 0x000fe4000f8e00ff */
[-C--:B------:R-:W-:Y:S01]  /*9a20*/  FMUL.FTZ R43, R43, R5.reuse ;  /* 0x000000052b2b7220 */ /* 0x080fe20000410000 */
[-C--:B------:R-:W-:Y:S01]  /*9a30*/  FMUL.FTZ R42, R42, R5.reuse ;  /* 0x000000052a2a7220 */ /* 0x080fe20000410000 */
[----:B------:R-:W-:Y:S01]  /*9a40*/  FMUL.FTZ R47, R47, R5 ;  /* 0x000000052f2f7220 */ /* 0x000fe20000410000 */
[----:B------:R-:W-:-:S04]  /*9a50*/  IMAD.WIDE R12, R226, 0x2, R164 ;  /* 0x00000002e20c7825 */ /* 0x000fc800078e02a4 */
[-C--:B------:R-:W-:Y:S01]  /*9a60*/  FMUL.FTZ R46, R46, R5.reuse ;  /* 0x000000052e2e7220 */ /* 0x080fe20000410000 */
[-C--:B------:R-:W-:Y:S01]  /*9a70*/  FMUL.FTZ R51, R51, R5.reuse ;  /* 0x0000000533337220 */ /* 0x080fe20000410000 */
[-C--:B------:R-:W-:Y:S01]  /*9a80*/  FMUL.FTZ R50, R50, R5.reuse ;  /* 0x0000000532327220 */ /* 0x080fe20000410000 */
[-C--:B------:R-:W-:Y:S01]  /*9a90*/  FMUL.FTZ R55, R55, R5.reuse ;  /* 0x0000000537377220 */ /* 0x080fe20000410000 */
[----:B------:R-:W-:Y:S01]  /*9aa0*/  IADD3 R11, P3, R12, 0xc060, RZ ;  /* 0x0000c0600c0b7810 */ /* 0x000fe20007f7e0ff */
[-C--:B------:R-:W-:Y:S01]  /*9ab0*/  FMUL.FTZ R54, R54, R5.reuse ;  /* 0x0000000536367220 */ /* 0x080fe20000410000 */
[-C--:B------:R-:W-:Y:S01]  /*9ac0*/  FMUL.FTZ R59, R59, R5.reuse ;  /* 0x000000053b3b7220 */ /* 0x080fe20000410000 */
[-C--:B------:R-:W-:Y:S01]  /*9ad0*/  FMUL.FTZ R58, R58, R5.reuse ;  /* 0x000000053a3a7220 */ /* 0x080fe20000410000 */
[----:B------:R-:W-:Y:S01]  /*9ae0*/  LOP3.LUT R4, R11, 0x380, RZ, 0xc0, !PT ;  /* 0x000003800b047812 */ /* 0x000fe200078ec0ff */
        /* <DEDUP_REMOVED lines=49> */
[----:B------:R0:W-:Y:S01]  /*9e00*/  @P0 SYNCS.ARRIVE.TRANS64.RED.A1T0 RZ, [R7+URZ], RZ ;  /* 0x000000ff07ff09a7 */ /* 0x0001e2000810043f */
[----:B------:R-:W-:Y:S01]  /*9e10*/  IMAD.X R5, RZ, RZ, R13, P3 ;  /* 0x000000ffff057224 */ /* 0x000fe200018e060d */
[----:B------:R-:W-:Y:S01]  /*9e20*/  SHF.R.U64 R4, R4, 0x3, RZ ;  /* 0x0000000304047819 */ /* 0x000fe200000012ff */
[----:B------:R-:W-:Y:S01]  /*9e30*/  IMAD R9, R220, 0x40, R17 ;  /* 0x00000040dc097824 */ /* 0x000fe200078e0211 */
[C---:B------:R-:W-:Y:S01]  /*9e40*/  IADD3 R115, P4, R12.reuse, 0xc040, RZ ;  /* 0x0000c0400c737810 */ /* 0x040fe20007f9e0ff */
[----:B------:R-:W-:Y:S01]  /*9e50*/  FMUL.FTZ R199, R53, R6 ;  /* 0x0000000635c77220 */ /* 0x000fe20000410000 */
[C---:B------:R-:W-:Y:S01]  /*9e60*/  IADD3 R111, P5, R12.reuse, 0xc020, RZ ;  /* 0x0000c0200c6f7810 */ /* 0x040fe20007fbe0ff */
[----:B------:R-:W-:Y:S01]  /*9e70*/  IMAD.WIDE R164, R9, 0x2, R164 ;  /* 0x0000000209a47825 */ /* 0x000fe200078e02a4 */
[----:B------:R-:W-:-:S03]  /*9e80*/  IADD3 R107, P6, R12, 0xc000, RZ ;  /* 0x0000c0000c6b7810 */ /* 0x000fc60007fde0ff */
[-C--:B------:R-:W-:Y:S01]  /*9e90*/  FMUL.FTZ R198, R57, R6.reuse ;  /* 0x0000000639c67220 */ /* 0x080fe20000410000 */
[C---:B------:R-:W-:Y:S01]  /*9ea0*/  IADD3 R69, P0, R12.reuse, 0x8060, RZ ;  /* 0x000080600c457810 */ /* 0x040fe20007f1e0ff */
[----:B------:R-:W-:Y:S01]  /*9eb0*/  FMUL.FTZ R197, R61, R6 ;  /* 0x000000063dc57220 */ /* 0x000fe20000410000 */
[C---:B------:R-:W-:Y:S01]  /*9ec0*/  IADD3 R31, P1, R12.reuse, 0x20, RZ ;  /* 0x000000200c1f7810 */ /* 0x040fe20007f3e0ff */
[--C-:B0-----:R-:W-:Y:S01]  /*9ed0*/  IMAD.X R7, RZ, RZ, R13.reuse, P4 ;  /* 0x000000ffff077224 */ /* 0x101fe200020e060d */
[C---:B------:R-:W-:Y:S01]  /*9ee0*/  IADD3 R56, P2, R12.reuse, 0x8040, RZ ;  /* 0x000080400c387810 */ /* 0x040fe20007f5e0ff */
[--C-:B------:R-:W-:Y:S01]  /*9ef0*/  IMAD.X R9, RZ, RZ, R13.reuse, P5 ;  /* 0x000000ffff097224 */ /* 0x100fe200028e060d */
[C---:B------:R-:W-:Y:S01]  /*9f00*/  IADD3 R65, P3, R12.reuse, 0x8020, RZ ;  /* 0x000080200c417810 */ /* 0x040fe20007f7e0ff */
[--C-:B------:R-:W-:Y:S01]  /*9f10*/  IMAD.X R135, RZ, RZ, R13.reuse, P0 ;  /* 0x000000ffff877224 */ /* 0x100fe200000e060d */
[----:B------:R-:W-:Y:S01]  /*9f20*/  LOP3.LUT R131, R12, 0x380, RZ, 0xc0, !PT ;  /* 0x000003800c837812 */ /* 0x000fe200078ec0ff */
[--C-:B------:R-:W-:Y:S01]  /*9f30*/  IMAD.X R139, RZ, RZ, R13.reuse, P1 ;  /* 0x000000ffff8b7224 */ /* 0x100fe200008e060d */
[----:B------:R-:W-:Y:S01]  /*9f40*/  LOP3.LUT R4, R4, R11, RZ, 0x3c, !PT ;  /* 0x0000000b04047212 */ /* 0x000fe200078e3cff */
[--C-:B------:R-:W-:Y:S01]  /*9f50*/  IMAD.X R11, RZ, RZ, R13.reuse, P6 ;  /* 0x000000ffff0b7224 */ /* 0x100fe200030e060d */
[C---:B------:R-:W-:Y:S01]  /*9f60*/  IADD3 R30, P4, R12.reuse, 0x8000, RZ ;  /* 0x000080000c1e7810 */ /* 0x040fe20007f9e0ff */
        /* <DEDUP_REMOVED lines=14> */
[----:B------:R-:W-:-:S02]  /*a050*/  IMAD.X R161, RZ, RZ, R13, P2 ;  /* 0x000000ffffa17224 */ /* 0x000fc400010e060d */
[----:B------:R-:W-:Y:S01]  /*a060*/  FMUL.FTZ R183, R52, R6 ;  /* 0x0000000634b77220 */ /* 0x000fe20000410000 */
[--C-:B------:R-:W-:Y:S01]  /*a070*/  IMAD.X R163, RZ, RZ, R13.reuse, P3 ;  /* 0x000000ffffa37224 */ /* 0x100fe200018e060d */
[----:B------:R-:W-:Y:S01]  /*a080*/  LOP3.LUT R130, R131, R12, RZ, 0x3c, !PT ;  /* 0x0000000c83827212 */ /* 0x000fe200078e3cff */
[----:B------:R-:W-:Y:S01]  /*a090*/  IMAD.MOV.U32 R131, RZ, RZ, R13 ;  /* 0x000000ffff837224 */ /* 0x000fe200078e000d */
[----:B------:R-:W-:Y:S01]  /*a0a0*/  LOP3.LUT R13, R56, 0x380, RZ, 0xc0, !PT ;  /* 0x00000380380d7812 */ /* 0x000fe200078ec0ff */
[-C--:B------:R-:W-:Y:S01]  /*a0b0*/  FMUL.FTZ R25, R25, R6.reuse ;  /* 0x0000000619197220 */ /* 0x080fe20000410000 */
[----:B------:R-:W-:Y:S01]  /*a0c0*/  LOP3.LUT R12, R31, 0x380, RZ, 0xc0, !PT ;  /* 0x000003801f0c7812 */ /* 0x000fe200078ec0ff */
[-C--:B------:R-:W-:Y:S01]  /*a0d0*/  FMUL.FTZ R24, R24, R6.reuse ;  /* 0x0000000618187220 */ /* 0x080fe20000410000 */
[----:B------:R-:W-:Y:S01]  /*a0e0*/  SHF.R.U64 R13, R13, 0x3, RZ ;  /* 0x000000030d0d7819 */ /* 0x000fe200000012ff */
[-C--:B------:R-:W-:Y:S01]  /*a0f0*/  FMUL.FTZ R29, R29, R6.reuse ;  /* 0x000000061d1d7220 */ /* 0x080fe20000410000 */
[----:B------:R-:W-:Y:S01]  /*a100*/  SHF.R.U64 R12, R12, 0x3, RZ ;  /* 0x000000030c0c7819 */ /* 0x000fe200000012ff */
[----:B------:R-:W-:Y:S01]  /*a110*/  FMUL.FTZ R28, R28, R6 ;  /* 0x000000061c1c7220 */ /* 0x000fe20000410000 */
[----:B------:R-:W-:Y:S01]  /*a120*/  LOP3.LUT R142, R13, R56, RZ, 0x3c, !PT ;  /* 0x000000380d8e7212 */ /* 0x000fe200078e3cff */
[-C--:B------:R-:W-:Y:S01]  /*a130*/  FMUL.FTZ R33, R33, R6.reuse ;  /* 0x0000000621217220 */ /* 0x080fe20000410000 */
[----:B------:R-:W-:Y:S01]  /*a140*/  LOP3.LUT R13, R30, 0x380, RZ, 0xc0, !PT ;  /* 0x000003801e0d7812 */ /* 0x000fe200078ec0ff */
[-C--:B------:R-:W-:Y:S01]  /*a150*/  FMUL.FTZ R32, R32, R6.reuse ;  /* 0x0000000620207220 */ /* 0x080fe20000410000 */
[----:B------:R-:W-:Y:S01]  /*a160*/  LOP3.LUT R138, R12, R31, RZ, 0x3c, !PT ;  /* 0x0000001f0c8a7212 */ /* 0x000fe200078e3cff */
[-C--:B------:R-:W-:Y:S01]  /*a170*/  FMUL.FTZ R36, R36, R6.reuse ;  /* 0x0000000624247220 */ /* 0x080fe20000410000 */
[----:B------:R-:W-:Y:S01]  /*a180*/  SHF.R.U64 R13, R13, 0x3, RZ ;  /* 0x000000030d0d7819 */ /* 0x000fe200000012ff */
[-C--:B------:R-:W-:Y:S01]  /*a190*/  FMUL.FTZ R41, R41, R6.reuse ;  /* 0x0000000629297220 */ /* 0x080fe20000410000 */
[----:B------:R-:W-:Y:S01]  /*a1a0*/  LOP3.LUT R12, R61, 0x380, RZ, 0xc0, !PT ;  /* 0x000003803d0c7812 */ /* 0x000fe200078ec0ff */
[----:B------:R-:W-:Y:S01]  /*a1b0*/  FMUL.FTZ R40, R40, R6 ;  /* 0x0000000628287220 */ /* 0x000fe20000410000 */
[----:B------:R-:W-:Y:S01]  /*a1c0*/  LOP3.LUT R150, R13, R30, RZ, 0x3c, !PT ;  /* 0x0000001e0d967212 */ /* 0x000fe200078e3cff */
[-C--:B------:R-:W-:Y:S01]  /*a1d0*/  FMUL.FTZ R44, R44, R6.reuse ;  /* 0x000000062c2c7220 */ /* 0x080fe20000410000 */
[----:B------:R-:W-:Y:S01]  /*a1e0*/  LOP3.LUT R30, R57, 0x380, RZ, 0xc0, !PT ;  /* 0x00000380391e7812 */ /* 0x000fe200078ec0ff */
[-C--:B------:R-:W-:Y:S01]  /*a1f0*/  FMUL.FTZ R49, R49, R6.reuse ;  /* 0x0000000631317220 */ /* 0x080fe20000410000 */
[----:B------:R-:W-:Y:S01]  /*a200*/  LOP3.LUT R52, R65, 0x380, RZ, 0xc0, !PT ;  /* 0x0000038041347812 */ /* 0x000fe200078ec0ff */
[-C--:B------:R-:W-:Y:S01]  /*a210*/  FMUL.FTZ R48, R48, R6.reuse ;  /* 0x0000000630307220 */ /* 0x080fe20000410000 */
[----:B------:R-:W-:Y:S01]  /*a220*/  SHF.R.U64 R12, R12, 0x3, RZ ;  /* 0x000000030c0c7819 */ /* 0x000fe200000012ff */
[-C--:B------:R-:W-:Y:S01]  /*a230*/  FMUL.FTZ R181, R60, R6.reuse ;  /* 0x000000063cb57220 */ /* 0x080fe20000410000 */
[----:B------:R-:W-:Y:S01]  /*a240*/  LOP3.LUT R13, R20, 0x380, RZ, 0xc0, !PT ;  /* 0x00000380140d7812 */ /* 0x000fe200078ec0ff */
[-C--:B------:R-:W-:Y:S01]  /*a250*/  FMUL.FTZ R180, R64, R6.reuse ;  /* 0x0000000640b47220 */ /* 0x080fe20000410000 */
[----:B------:R-:W-:Y:S01]  /*a260*/  SHF.R.U64 R30, R30, 0x3, RZ ;  /* 0x000000031e1e7819 */ /* 0x000fe200000012ff */
[-C--:B------:R-:W-:Y:S01]  /*a270*/  FMUL.FTZ R179, R68, R6.reuse ;  /* 0x0000000644b37220 */ /* 0x080fe20000410000 */
[----:B------:R-:W-:Y:S01]  /*a280*/  SHF.R.U64 R52, R52, 0x3, RZ ;  /* 0x0000000334347819 */ /* 0x000fe200000012ff */
[-C--:B------:R-:W-:Y:S01]  /*a290*/  FMUL.FTZ R73, R73, R6.reuse ;  /* 0x0000000649497220 */ /* 0x080fe20000410000 */
[----:B------:R-:W-:Y:S01]  /*a2a0*/  LOP3.LUT R152, R12, R61, RZ, 0x3c, !PT ;  /* 0x0000003d0c987212 */ /* 0x000fe200078e3cff */
[-C--:B------:R-:W-:Y:S01]  /*a2b0*/  FMUL.FTZ R72, R72, R6.reuse ;  /* 0x0000000648487220 */ /* 0x080fe20000410000 */
[----:B------:R-:W-:Y:S01]  /*a2c0*/  LOP3.LUT R12, R53, 0x380, RZ, 0xc0, !PT ;  /* 0x00000380350c7812 */ /* 0x000fe200078ec0ff */
[-C--:B------:R-:W-:Y:S01]  /*a2d0*/  FMUL.FTZ R76, R76, R6.reuse ;  /* 0x000000064c4c7220 */ /* 0x080fe20000410000 */
[----:B------:R-:W-:Y:S01]  /*a2e0*/  SHF.R.U64 R13, R13, 0x3, RZ ;  /* 0x000000030d0d7819 */ /* 0x000fe200000012ff */
[-C--:B------:R-:W-:Y:S01]  /*a2f0*/  FMUL.FTZ R81, R81, R6.reuse ;  /* 0x0000000651517220 */ /* 0x080fe20000410000 */
[----:B------:R-:W-:Y:S01]  /*a300*/  LOP3.LUT R156, R30, R57, RZ, 0x3c, !PT ;  /* 0x000000391e9c7212 */ /* 0x000fe200078e3cff */
[-C--:B------:R-:W-:Y:S01]  /*a310*/  FMUL.FTZ R80, R80, R6.reuse ;  /* 0x0000000650507220 */ /* 0x080fe20000410000 */
[----:B------:R-:W-:Y:S01]  /*a320*/  IADD3 R30, P3, R164, 0x1000, RZ ;  /* 0x00001000a41e7810 */ /* 0x000fe20007f7e0ff */
[-C--:B------:R-:W-:Y:S01]  /*a330*/  FMUL.FTZ R84, R84, R6.reuse ;  /* 0x0000000654547220 */ /* 0x080fe20000410000 */
[----:B------:R-:W-:Y:S01]  /*a340*/  LOP3.LUT R31, R14, 0x380, RZ, 0xc0, !PT ;  /* 0x000003800e1f7812 */ /* 0x000fe200078ec0ff */
[-C--:B------:R-:W-:Y:S01]  /*a350*/  FMUL.FTZ R89, R89, R6.reuse ;  /* 0x0000000659597220 */ /* 0x080fe20000410000 */
[----:B------:R-:W-:Y:S01]  /*a360*/  LOP3.LUT R146, R52, R65, RZ, 0x3c, !PT ;  /* 0x0000004134927212 */ /* 0x000fe200078e3cff */
[-C--:B------:R-:W-:Y:S01]  /*a370*/  FMUL.FTZ R88, R88, R6.reuse ;  /* 0x0000000658587220 */ /* 0x080fe20000410000 */
[----:B------:R-:W-:Y:S01]  /*a380*/  SHF.R.U64 R12, R12, 0x3, RZ ;  /* 0x000000030c0c7819 */ /* 0x000fe200000012ff */
[----:B------:R-:W-:Y:S01]  /*a390*/  FMUL.FTZ R92, R92, R6 ;  /* 0x000000065c5c7220 */ /* 0x000fe20000410000 */
[----:B------:R-:W-:Y:S01]  /*a3a0*/  LOP3.LUT R158, R13, R20, RZ, 0x3c, !PT ;  /* 0x000000140d9e7212 */ /* 0x000fe200078e3cff */
[-C--:B------:R-:W-:Y:S01]  /*a3b0*/  FMUL.FTZ R97, R97, R6.reuse ;  /* 0x0000000661617220 */ /* 0x080fe20000410000 */
[----:B------:R-:W-:Y:S01]  /*a3c0*/  LOP3.LUT R52, R15, 0x380, RZ, 0xc0, !PT ;  /* 0x000003800f347812 */ /* 0x000fe200078ec0ff */
[-C--:B------:R-:W-:Y:S01]  /*a3d0*/  FMUL.FTZ R96, R96, R6.reuse ;  /* 0x0000000660607220 */ /* 0x080fe20000410000 */
[----:B------:R-:W-:Y:S01]  /*a3e0*/  IADD3 R20, P4, R164, 0x2000, RZ ;  /* 0x00002000a4147810 */ /* 0x000fe20007f9e0ff */
[-C--:B------:R-:W-:Y:S01]  /*a3f0*/  FMUL.FTZ R100, R100, R6.reuse ;  /* 0x0000000664647220 */ /* 0x080fe20000410000 */
[----:B------:R-:W-:Y:S01]  /*a400*/  LOP3.LUT R13, R30, 0x380, RZ, 0xc0, !PT ;  /* 0x000003801e0d7812 */ /* 0x000fe200078ec0ff */
[-C--:B------:R-:W-:Y:S01]  /*a410*/  FMUL.FTZ R104, R104, R6.reuse ;  /* 0x0000000668687220 */ /* 0x080fe20000410000 */
[----:B------:R-:W-:Y:S01]  /*a420*/  SHF.R.U64 R31, R31, 0x3, RZ ;  /* 0x000000031f1f7819 */ /* 0x000fe200000012ff */
[-C--:B------:R-:W-:Y:S01]  /*a430*/  FMUL.FTZ R108, R108, R6.reuse ;  /* 0x000000066c6c7220 */ /* 0x080fe20000410000 */
[----:B------:R-:W-:Y:S01]  /*a440*/  LOP3.LUT R154, R12, R53, RZ, 0x3c, !PT ;  /* 0x000000350c9a7212 */ /* 0x000fe200078e3cff */
[-C--:B------:R-:W-:Y:S01]  /*a450*/  FMUL.FTZ R112, R112, R6.reuse ;  /* 0x0000000670707220 */ /* 0x080fe20000410000 */
[----:B------:R-:W-:Y:S01]  /*a460*/  SHF.R.U64 R52, R52, 0x3, RZ ;  /* 0x0000000334347819 */ /* 0x000fe200000012ff */
[-C--:B------:R-:W-:Y:S01]  /*a470*/  FMUL.FTZ R116, R116, R6.reuse ;  /* 0x0000000674747220 */ /* 0x080fe20000410000 */
[----:B------:R-:W-:Y:S01]  /*a480*/  LOP3.LUT R12, R20, 0x380, RZ, 0xc0, !PT ;  /* 0x00000380140c7812 */ /* 0x000fe200078ec0ff */
[-C--:B------:R-:W-:Y:S01]  /*a490*/  FMUL.FTZ R120, R120, R6.reuse ;  /* 0x0000000678787220 */ /* 0x080fe20000410000 */
[----:B------:R-:W-:Y:S01]  /*a4a0*/  SHF.R.U64 R13, R13, 0x3, RZ ;  /* 0x000000030d0d7819 */ /* 0x000fe200000012ff */
[----:B------:R-:W-:Y:S01]  /*a4b0*/  FMUL.FTZ R124, R124, R6 ;  /* 0x000000067c7c7220 */ /* 0x000fe20000410000 */
[----:B------:R-:W-:Y:S01]  /*a4c0*/  LOP3.LUT R162, R31, R14, RZ, 0x3c, !PT ;  /* 0x0000000e1fa27212 */ /* 0x000fe200078e3cff */
[-C--:B------:R-:W-:Y:S01]  /*a4d0*/  FMUL.FTZ R128, R128, R6.reuse ;  /* 0x0000000680807220 */ /* 0x080fe20000410000 */
[----:B------:R-:W-:Y:S01]  /*a4e0*/  IADD3 R31, P5, R164, 0x3000, RZ ;  /* 0x00003000a41f7810 */ /* 0x000fe20007fbe0ff */
        /* <DEDUP_REMOVED lines=17> */
[----:B------:R-:W-:Y:S01]  /*a600*/  LOP3.LUT R30, R30, R31, RZ, 0x3c, !PT ;  /* 0x0000001f1e1e7212 */ /* 0x000fe200078e3cff */
[--C-:B------:R-:W-:Y:S01]  /*a610*/  IMAD.X R31, RZ, RZ, R165.reuse, P5 ;  /* 0x000000ffff1f7224 */ /* 0x100fe200028e06a5 */
[----:B------:R-:W-:Y:S01]  /*a620*/  IADD3 R111, P2, R164, 0x7000, RZ ;  /* 0x00007000a46f7810 */ /* 0x000fe20007f5e0ff */
[----:B------:R-:W-:Y:S01]  /*a630*/  FMUL.FTZ R148, R148, R6 ;  /* 0x0000000694947220 */ /* 0x000fe20000410000 */
[----:B------:R-:W-:Y:S01]  /*a640*/  IADD3 R53, P5, R164, 0xa000, RZ ;  /* 0x0000a000a4357810 */ /* 0x000fe20007fbe0ff */
[----:B------:R-:W0:Y:S01]  /*a650*/  LDC R200, c[0x0][0xbe8] ;  /* 0x0002fa00ffc87b82 */ /* 0x000e220000000800 */
[----:B------:R-:W-:Y:S01]  /*a660*/  LOP3.LUT R6, R115, 0x380, RZ, 0xc0, !PT ;  /* 0x0000038073067812 */ /* 0x000fe200078ec0ff */
[--C-:B------:R-:W-:Y:S01]  /*a670*/  IMAD.X R13, RZ, RZ, R165.reuse, P3 ;  /* 0x000000ffff0d7224 */ /* 0x100fe200018e06a5 */
[----:B------:R-:W-:Y:S01]  /*a680*/  LOP3.LUT R14, R15, R20, RZ, 0x3c, !PT ;  /* 0x000000140f0e7212 */ /* 0x000fe200078e3cff */
[----:B------:R-:W-:Y:S01]  /*a690*/  ULDC UR10, c[0x0][0xc44] ;  /* 0x00031100000a7ab9 */ /* 0x000fe20000000800 */
[----:B------:R-:W-:Y:S01]  /*a6a0*/  LOP3.LUT R110, R111, 0x380, RZ, 0xc0, !PT ;  /* 0x000003806f6e7812 */ /* 0x000fe200078ec0ff */
[----:B------:R-:W-:Y:S01]  /*a6b0*/  ULDC.64 UR8, c[0x0][0xb90] ;  /* 0x0002e40000087ab9 */ /* 0x000fe20000000a00 */
[----:B------:R-:W-:Y:S01]  /*a6c0*/  LOP3.LUT R20, R53, 0x380, RZ, 0xc0, !PT ;  /* 0x0000038035147812 */ /* 0x000fe200078ec0ff */
[----:B------:R-:W-:Y:S01]  /*a6d0*/  IMAD.X R15, RZ, RZ, R165, P4 ;  /* 0x000000ffff0f7224 */ /* 0x000fe200020e06a5 */
[----:B------:R-:W-:-:S02]  /*a6e0*/  SHF.R.U64 R6, R6, 0x3, RZ ;  /* 0x0000000306067819 */ /* 0x000fc400000012ff */
[----:B------:R-:W-:Y:S02]  /*a6f0*/  SHF.R.U64 R110, R110, 0x3, RZ ;  /* 0x000000036e6e7819 */ /* 0x000fe400000012ff */
[----:B------:R-:W-:Y:S02]  /*a700*/  SHF.R.U64 R20, R20, 0x3, RZ ;  /* 0x0000000314147819 */ /* 0x000fe400000012ff */
[----:B------:R-:W-:Y:S02]  /*a710*/  LOP3.LUT R6, R6, R115, RZ, 0x3c, !PT ;  /* 0x0000007306067212 */ /* 0x000fe400078e3cff */
[----:B------:R-:W-:Y:S01]  /*a720*/  LOP3.LUT R110, R110, R111, RZ, 0x3c, !PT ;  /* 0x0000006f6e6e7212 */ /* 0x000fe200078e3cff */
[----:B------:R-:W-:Y:S01]  /*a730*/  IMAD.X R111, RZ, RZ, R165, P2 ;  /* 0x000000ffff6f7224 */ /* 0x000fe200010e06a5 */
[----:B------:R-:W-:Y:S02]  /*a740*/  IADD3 R115, P3, R164, 0x8000, RZ ;  /* 0x00008000a4737810 */ /* 0x000fe40007f7e0ff */
[----:B------:R-:W-:-:S02]  /*a750*/  LOP3.LUT R20, R20, R53, RZ, 0x3c, !PT ;  /* 0x0000003514147212 */ /* 0x000fc400078e3cff */
[----:B------:R-:W-:Y:S02]  /*a760*/  IADD3 R53, P2, R164, 0xe000, RZ ;  /* 0x0000e000a4357810 */ /* 0x000fe40007f5e0ff */
[----:B------:R-:W-:Y:S02]  /*a770*/  LOP3.LUT R114, R115, 0x380, RZ, 0xc0, !PT ;  /* 0x0000038073727812 */ /* 0x000fe400078ec0ff */
[----:B------:R-:W-:Y:S02]  /*a780*/  LOP3.LUT R52, R53, 0x380, RZ, 0xc0, !PT ;  /* 0x0000038035347812 */ /* 0x000fe400078ec0ff */
[----:B------:R-:W-:Y:S02]  /*a790*/  SHF.R.U64 R114, R114, 0x3, RZ ;  /* 0x0000000372727819 */ /* 0x000fe400000012ff */
[----:B------:R-:W-:Y:S02]  /*a7a0*/  SHF.R.U64 R52, R52, 0x3, RZ ;  /* 0x0000000334347819 */ /* 0x000fe400000012ff */
[----:B------:R-:W-:-:S02]  /*a7b0*/  F2FP.BF16.F32.PACK_AB R24, R25, R24 ;  /* 0x000000181918723e */ /* 0x000fc400000010ff */
[----:B------:R-:W-:Y:S01]  /*a7c0*/  LOP3.LUT R114, R114, R115, RZ, 0x3c, !PT ;  /* 0x0000007372727212 */ /* 0x000fe200078e3cff */
[--C-:B------:R-:W-:Y:S01]  /*a7d0*/  IMAD.X R115, RZ, RZ, R165.reuse, P3 ;  /* 0x000000ffff737224 */ /* 0x100fe200018e06a5 */
[----:B------:R-:W-:Y:S02]  /*a7e0*/  F2FP.BF16.F32.PACK_AB R25, R27, R26 ;  /* 0x0000001a1b19723e */ /* 0x000fe400000010ff */
[----:B------:R-:W-:Y:S01]  /*a7f0*/  LOP3.LUT R52, R52, R53, RZ, 0x3c, !PT ;  /* 0x0000003534347212 */ /* 0x000fe200078e3cff */
[--C-:B------:R-:W-:Y:S01]  /*a800*/  IMAD.X R53, RZ, RZ, R165.reuse, P2 ;  /* 0x000000ffff357224 */ /* 0x100fe200010e06a5 */
[----:B------:R-:W-:Y:S02]  /*a810*/  MOV R201, R130 ;  /* 0x0000008200c97202 */ /* 0x000fe40000000f00 */
[----:B------:R-:W-:Y:S02]  /*a820*/  F2FP.BF16.F32.PACK_AB R26, R29, R28 ;  /* 0x0000001c1d1a723e */ /* 0x000fe400000010ff */
[----:B------:R-:W-:Y:S01]  /*a830*/  F2FP.BF16.F32.PACK_AB R27, R3, R21 ;  /* 0x00000015031b723e */ /* 0x000fe200000010ff */
[----:B------:R-:W-:Y:S01]  /*a840*/  BAR.SYNC.DEFER_BLOCKING 0x1, 0x100 ;  /* 0x0044000000007b1d */ /* 0x000fe20000010000 */
[----:B------:R-:W-:Y:S01]  /*a850*/  IADD3 R130, P3, R164, 0xf000, RZ ;  /* 0x0000f000a4827810 */ /* 0x000fe20007f7e0ff */
[----:B------:R-:W-:Y:S01]  /*a860*/  IMAD.X R21, RZ, RZ, R165, P5 ;  /* 0x000000ffff157224 */ /* 0x000fe200028e06a5 */
[----:B0-----:R-:W-:-:S02]  /*a870*/  ISETP.NE.AND P2, PT, R200, 0x1, PT ;  /* 0x00000001c800780c */ /* 0x001fc40003f45270 */
[----:B------:R-:W-:Y:S01]  /*a880*/  LOP3.LUT R3, R130, 0x380, RZ, 0xc0, !PT ;  /* 0x0000038082037812 */ /* 0x000fe200078ec0ff */
[----:B------:R-:W-:Y:S01]  /*a890*/  IMAD.X R131, RZ, RZ, R165, P3 ;  /* 0x000000ffff837224 */ /* 0x000fe200018e06a5 */
[----:B------:R-:W-:Y:S02]  /*a8a0*/  R2UR UR14, R218 ;  /* 0x00000000da0e72ca */ /* 0x000fe400000e0000 */
[----:B------:R-:W-:Y:S02]  /*a8b0*/  SHF.R.U64 R3, R3, 0x3, RZ ;  /* 0x0000000303037819 */ /* 0x000fe400000012ff */
[----:B------:R-:W-:Y:S02]  /*a8c0*/  R2UR UR13, R219 ;  /* 0x00000000db0d72ca */ /* 0x000fe400000e0000 */
[----:B------:R-:W-:Y:S02]  /*a8d0*/  LOP3.LUT R130, R3, R130, RZ, 0x3c, !PT ;  /* 0x0000008203827212 */ /* 0x000fe400078e3cff */
[----:B------:R-:W-:-:S02]  /*a8e0*/  LOP3.LUT R60, R69, 0x380, RZ, 0xc0, !PT ;  /* 0x00000380453c7812 */ /* 0x000fc400078ec0ff */
[----:B------:R-:W-:Y:S02]  /*a8f0*/  MOV R3, R4 ;  /* 0x0000000400037202 */ /* 0x000fe40000000f00 */
[----:B------:R-:W0:Y:S01]  /*a900*/  @P2 LDC R4, c[0x0][0xbec] ;  /* 0x0002fb00ff042b82 */ /* 0x000e220000000800 */
[----:B------:R-:W-:Y:S01]  /*a910*/  R2UR UR12, R217 ;  /* 0x00000000d90c72ca */ /* 0x000fe200000e0000 */
[----:B------:R-:W-:Y:S01]  /*a920*/  UIADD3 UR5, -UR14, URZ, URZ ;  /* 0x0000003f0e057290 */ /* 0x000fe2000fffe13f */
[----:B------:R-:W-:Y:S01]  /*a930*/  SHF.R.U64 R60, R60, 0x3, RZ ;  /* 0x000000033c3c7819 */ /* 0x000fe200000012ff */
[----:B------:R1:W-:Y:S02]  /*a940*/  STSM.16.M88.4 [R201], R24 ;  /* 0x00000018c9007844 */ /* 0x0003e40000000200 */
[----:B------:R-:W-:Y:S01]  /*a950*/  UIMAD UR10, UR10, UR5, UR13 ;  /* 0x000000050a0a72a4 */ /* 0x000fe2000f8e020d */
[----:B------:R-:W-:Y:S01]  /*a960*/  LOP3.LUT R134, R60, R69, RZ, 0x3c, !PT ;  /* 0x000000453c867212 */ /* 0x000fe200078e3cff */
[----:B------:R-:W2:Y:S01]  /*a970*/  @P2 LDC R5, c[0x0][0xbf0] ;  /* 0x0002fc00ff052b82 */ /* 0x000ea20000000800 */
[----:B------:R-:W-:Y:S01]  /*a980*/  IADD3 R65, P0, R164, 0x5000, RZ ;  /* 0x00005000a4417810 */ /* 0x000fe20007f1e0ff */
[----:B------:R-:W-:Y:S01]  /*a990*/  USHF.R.S32.HI UR11, URZ, 0x1f, UR10 ;  /* 0x0000001f3f0b7899 */ /* 0x000fe2000801140a */
[----:B------:R-:W-:Y:S01]  /*a9a0*/  MOV R134, R134 ;  /* 0x0000008600867202 */ /* 0x000fe20000000f00 */
[----:B------:R-:W-:Y:S01]  /*a9b0*/  IMAD R135, RZ, RZ, -UR13 ;  /* 0x8000000dff877e24 */ /* 0x000fe2000f8e02ff */
[----:B------:R-:W-:Y:S01]  /*a9c0*/  F2FP.BF16.F32.PACK_AB R40, R41, R40 ;  /* 0x000000282928723e */ /* 0x000fe200000010ff */
[----:B------:R-:W-:Y:S01]  /*a9d0*/  UIMAD UR5, UR11, UR8, URZ ;  /* 0x000000080b0572a4 */ /* 0x000fe2000f8e023f */
[----:B------:R-:W-:Y:S01]  /*a9e0*/  F2FP.BF16.F32.PACK_AB R41, R43, R42 ;  /* 0x0000002a2b29723e */ /* 0x000fe200000010ff */
[----:B------:R-:W-:Y:S01]  /*a9f0*/  UIMAD.WIDE.U32 UR6, UR10, UR8, URZ ;  /* 0x000000080a0672a5 */ /* 0x000fe2000f8e003f */
[----:B------:R-:W-:Y:S01]  /*aa00*/  LOP3.LUT R64, R65, 0x380, RZ, 0xc0, !PT ;  /* 0x0000038041407812 */ /* 0x000fe200078ec0ff */
[----:B------:R-:W-:Y:S01]  /*aa10*/  UIMAD UR5, UR10, UR9, UR5 ;  /* 0x000000090a0572a4 */ /* 0x000fe2000f8e0205 */
[----:B------:R-:W-:-:S02]  /*aa20*/  F2FP.BF16.F32.PACK_AB R43, R47, R46 ;  /* 0x0000002e2f2b723e */ /* 0x000fc400000010ff */
[----:B-1----:R-:W-:Y:S01]  /*aa30*/  MOV R26, R6 ;  /* 0x00000006001a7202 */ /* 0x002fe20000000f00 */
[----:B------:R-:W1:Y:S01]  /*aa40*/  LDC.64 R24, c[0x0][0xb98] ;  /* 0x0002e600ff187b82 */ /* 0x000e620000000a00 */
[----:B------:R-:W-:Y:S01]  /*aa50*/  LOP3.LUT R10, R107, 0x380, RZ, 0xc0, !PT ;  /* 0x000003806b0a7812 */ /* 0x000fe200078ec0ff */
[----:B------:R-:W-:Y:S01]  /*aa60*/  IMAD.U32 R126, RZ, RZ, UR6 ;  /* 0x00000006ff7e7e24 */ /* 0x000fe2000f8e00ff */
[----:B------:R-:W-:Y:S01]  /*aa70*/  SHF.R.U64 R64, R64, 0x3, RZ ;  /* 0x0000000340407819 */ /* 0x000fe200000012ff */
[----:B------:R-:W-:Y:S01]  /*aa80*/  UIADD3 UR6, UR7, UR5, URZ ;  /* 0x0000000507067290 */ /* 0x000fe2000fffe03f */
[----:B------:R-:W-:Y:S01]  /*aa90*/  SHF.R.U64 R10, R10, 0x3, RZ ;  /* 0x000000030a0a7819 */ /* 0x000fe200000012ff */
[----:B------:R-:W-:Y:S01]  /*aaa0*/  IMAD.U32 R127, RZ, RZ, UR7 ;  /* 0x00000007ff7f7e24 */ /* 0x000fe2000f8e00ff */
[----:B------:R-:W-:Y:S01]  /*aab0*/  F2FP.BF16.F32.PACK_AB R32, R33, R32 ;  /* 0x000000202120723e */ /* 0x000fe200000010ff */
[----:B------:R-:W3:Y:S01]  /*aac0*/  LDC R6, c[0x0][0xc38] ;  /* 0x00030e00ff067b82 */ /* 0x000ee20000000800 */
[----:B------:R-:W-:Y:S01]  /*aad0*/  F2FP.BF16.F32.PACK_AB R33, R35, R34 ;  /* 0x000000222321723e */ /* 0x000fe200000010ff */
[----:B------:R-:W-:Y:S01]  /*aae0*/  IMAD.U32 R127, RZ, RZ, UR6 ;  /* 0x00000006ff7f7e24 */ /* 0x000fe2000f8e00ff */
[----:B------:R-:W-:Y:S01]  /*aaf0*/  LOP3.LUT R64, R64, R65, RZ, 0x3c, !PT ;  /* 0x0000004140407212 */ /* 0x000fe200078e3cff */
[----:B------:R-:W-:Y:S01]  /*ab00*/  IMAD.X R65, RZ, RZ, R165, P0 ;  /* 0x000000ffff417224 */ /* 0x000fe200000e06a5 */
[----:B------:R-:W-:Y:S01]  /*ab10*/  MOV R138, R138 ;  /* 0x0000008a008a7202 */ /* 0x000fe20000000f00 */
[----:B------:R-:W-:Y:S01]  /*ab20*/  ULDC.64 UR6, c[0x0][0xb88] ;  /* 0x0002e20000067ab9 */ /* 0x000fe20000000a00 */
[----:B------:R-:W-:Y:S01]  /*ab30*/  F2FP.BF16.F32.PACK_AB R34, R178, R36 ;  /* 0x00000024b222723e */ /* 0x000fe200000010ff */
[----:B------:R-:W-:Y:S01]  /*ab40*/  ULDC UR5, c[0x0][0xa88] ;  /* 0x0002a20000057ab9 */ /* 0x000fe20000000800 */
[----:B------:R-:W-:Y:S01]  /*ab50*/  F2FP.BF16.F32.PACK_AB R35, R39, R38 ;  /* 0x000000262723723e */ /* 0x000fe200000010ff */
[----:B------:R-:W-:Y:S01]  /*ab60*/  ULDC.64 UR8, c[0x0][0x208] ;  /* 0x0000820000087ab9 */ /* 0x000fe20000000a00 */
[----:B------:R-:W-:-:S02]  /*ab70*/  LOP3.LUT R10, R10, R107, RZ, 0x3c, !PT ;  /* 0x0000006b0a0a7212 */ /* 0x000fc400078e3cff */
[C---:B------:R-:W-:Y:S01]  /*ab80*/  IADD3 R107, P0, R164.reuse, 0xc000, RZ ;  /* 0x0000c000a46b7810 */ /* 0x040fe20007f1e0ff */
[----:B------:R1:W-:Y:S01]  /*ab90*/  STSM.16.M88.4 [R138], R32 ;  /* 0x000000208a007844 */ /* 0x0003e20000000200 */
[C---:B------:R-:W-:Y:S02]  /*aba0*/  IADD3 R57, P6, R164.reuse, 0x4000, RZ ;  /* 0x00004000a4397810 */ /* 0x040fe40007fde0ff */
[----:B------:R-:W-:Y:S02]  /*abb0*/  IADD3 R69, P1, R164, 0x6000, RZ ;  /* 0x00006000a4457810 */ /* 0x000fe40007f3e0ff */
[----:B------:R-:W-:Y:S02]  /*abc0*/  LOP3.LUT R106, R107, 0x380, RZ, 0xc0, !PT ;  /* 0x000003806b6a7812 */ /* 0x000fe400078ec0ff */
[----:B------:R-:W-:Y:S02]  /*abd0*/  LOP3.LUT R56, R57, 0x380, RZ, 0xc0, !PT ;  /* 0x0000038039387812 */ /* 0x000fe400078ec0ff */
[----:B------:R-:W-:Y:S01]  /*abe0*/  LOP3.LUT R68, R69, 0x380, RZ, 0xc0, !PT ;  /* 0x0000038045447812 */ /* 0x000fe200078ec0ff */
[----:B---3--:R-:W-:Y:S01]  /*abf0*/  IMAD R135, R6, R135, UR12 ;  /* 0x0000000c06877e24 */ /* 0x008fe2000f8e0287 */
[----:B------:R-:W-:Y:S01]  /*ac00*/  USHF.R.S32.HI UR12, URZ, 0x1f, UR14 ;  /* 0x0000001f3f0c7899 */ /* 0x000fe2000801140e */
[----:B------:R-:W-:-:S02]  /*ac10*/  F2FP.BF16.F32.PACK_AB R48, R49, R48 ;  /* 0x000000303130723e */ /* 0x000fc400000010ff */
[----:B------:R-:W-:Y:S01]  /*ac20*/  IMAD R47, R135, 0x80, R225 ;  /* 0x00000080872f7824 */ /* 0x000fe200078e02e1 */
[----:B------:R-:W-:Y:S02]  /*ac30*/  MOV R154, R154 ;  /* 0x0000009a009a7202 */ /* 0x000fe40000000f00 */
[----:B-1----:R-:W-:Y:S01]  /*ac40*/  IMAD R32, R24, UR12, RZ ;  /* 0x0000000c18207c24 */ /* 0x002fe2000f8e02ff */
[----:B------:R-:W-:Y:S01]  /*ac50*/  F2FP.BF16.F32.PACK_AB R42, R177, R44 ;  /* 0x0000002cb12a723e */ /* 0x000fe200000010ff */
[----:B0-----:R-:W-:Y:S01]  /*ac60*/  @P2 IMAD.HI.U32 R4, R47, R4, RZ ;  /* 0x000000042f042227 */ /* 0x001fe200078e00ff */
[----:B------:R-:W-:Y:S02]  /*ac70*/  F2FP.BF16.F32.PACK_AB R49, R51, R50 ;  /* 0x000000323331723e */ /* 0x000fe400000010ff */
[----:B------:R-:W-:Y:S01]  /*ac80*/  LOP3.LUT R29, R164, 0x380, RZ, 0xc0, !PT ;  /* 0x00000380a41d7812 */ /* 0x000fe200078ec0ff */
[----:B------:R-:W-:Y:S01]  /*ac90*/  IMAD.MOV.U32 R39, RZ, RZ, R47 ;  /* 0x000000ffff277224 */ /* 0x000fe200078e002f */
[----:B--2---:R-:W-:Y:S01]  /*aca0*/  @P2 SHF.R.U32.HI R39, RZ, R5, R4 ;  /* 0x00000005ff272219 */ /* 0x004fe20000011604 */
[----:B------:R-:W-:Y:S01]  /*acb0*/  IMAD R32, R25, UR14, R32 ;  /* 0x0000000e19207c24 */ /* 0x000fe2000f8e0220 */
[----:B------:R-:W-:Y:S01]  /*acc0*/  MOV R162, R162 ;  /* 0x000000a200a27202 */ /* 0x000fe20000000f00 */
[----:B------:R-:W-:Y:S01]  /*acd0*/  IMAD.WIDE.U32 R24, R24, UR14, R126 ;  /* 0x0000000e18187c25 */ /* 0x000fe2000f8e007e */
[----:B------:R-:W-:Y:S01]  /*ace0*/  F2FP.BF16.F32.PACK_AB R50, R199, R183 ;  /* 0x000000b7c732723e */ /* 0x000fe200000010ff */
[----:B------:R-:W-:Y:S01]  /*acf0*/  STSM.16.M88.4 [R154], R40 ;  /* 0x000000289a007844 */ /* 0x000fe20000000200 */
[----:B------:R-:W-:Y:S01]  /*ad00*/  F2FP.BF16.F32.PACK_AB R51, R55, R54 ;  /* 0x000000363733723e */ /* 0x000fe200000010ff */
[----:B------:R-:W-:Y:S01]  /*ad10*/  IMAD.MOV R33, RZ, RZ, -R39 ;  /* 0x000000ffff217224 */ /* 0x000fe200078e0a27 */
[----:B------:R-:W-:-:S02]  /*ad20*/  SHF.R.U64 R106, R106, 0x3, RZ ;  /* 0x000000036a6a7819 */ /* 0x000fc400000012ff */
[----:B------:R-:W-:Y:S01]  /*ad30*/  MOV R160, R160 ;  /* 0x000000a000a07202 */ /* 0x000fe20000000f00 */
[----:B------:R-:W-:Y:S01]  /*ad40*/  IMAD R33, R200, R33, R47 ;  /* 0x00000021c8217224 */ /* 0x000fe200078e022f */
[----:B------:R-:W-:Y:S01]  /*ad50*/  F2FP.BF16.F32.PACK_AB R4, R198, R182 ;  /* 0x000000b6c604723e */ /* 0x000fe200000010ff */
[----:B------:R-:W-:Y:S01]  /*ad60*/  STSM.16.M88.4 [R162], R48 ;  /* 0x00000030a2007844 */ /* 0x000fe20000000200 */
[----:B------:R-:W-:Y:S02]  /*ad70*/  F2FP.BF16.F32.PACK_AB R5, R59, R58 ;  /* 0x0000003a3b05723e */ /* 0x000fe400000010ff */
[----:B------:R-:W-:Y:S02]  /*ad80*/  F2FP.BF16.F32.PACK_AB R6, R197, R181 ;  /* 0x000000b5c506723e */ /* 0x000fe400000010ff */
[----:B------:R-:W-:Y:S02]  /*ad90*/  F2FP.BF16.F32.PACK_AB R7, R63, R62 ;  /* 0x0000003e3f07723e */ /* 0x000fe400000010ff */
[----:B------:R-:W-:-:S02]  /*ada0*/  SHF.R.U64 R56, R56, 0x3, RZ ;  /* 0x0000000338387819 */ /* 0x000fc400000012ff */
[----:B------:R-:W-:Y:S01]  /*adb0*/  SHF.R.U64 R68, R68, 0x3, RZ ;  /* 0x0000000344447819 */ /* 0x000fe200000012ff */
[----:B------:R0:W-:Y:S01]  /*adc0*/  STSM.16.M88.4 [R160], R4 ;  /* 0x00000004a0007844 */ /* 0x0001e20000000200 */
[----:B------:R-:W-:Y:S02]  /*add0*/  SHF.R.U64 R29, R29, 0x3, RZ ;  /* 0x000000031d1d7819 */ /* 0x000fe400000012ff */
[----:B------:R-:W-:Y:S01]  /*ade0*/  LOP3.LUT R106, R106, R107, RZ, 0x3c, !PT ;  /* 0x0000006b6a6a7212 */ /* 0x000fe200078e3cff */
[--C-:B------:R-:W-:Y:S01]  /*adf0*/  IMAD.X R107, RZ, RZ, R165.reuse, P0 ;  /* 0x000000ffff6b7224 */ /* 0x100fe200000e06a5 */
[----:B------:R-:W-:Y:S01]  /*ae00*/  LOP3.LUT R56, R56, R57, RZ, 0x3c, !PT ;  /* 0x0000003938387212 */ /* 0x000fe200078e3cff */
[--C-:B------:R-:W-:Y:S01]  /*ae10*/  IMAD.X R57, RZ, RZ, R165.reuse, P6 ;  /* 0x000000ffff397224 */ /* 0x100fe200030e06a5 */
[----:B------:R-:W-:Y:S01]  /*ae20*/  LOP3.LUT R68, R68, R69, RZ, 0x3c, !PT ;  /* 0x0000004544447212 */ /* 0x000fe200078e3cff */
[----:B------:R-:W-:Y:S01]  /*ae30*/  IMAD.X R69, RZ, RZ, R165, P1 ;  /* 0x000000ffff457224 */ /* 0x000fe200008e06a5 */
[----:B------:R-:W-:-:S02]  /*ae40*/  IADD3 R123, P4, R164, 0x9000, RZ ;  /* 0x00009000a47b7810 */ /* 0x000fc40007f9e0ff */
[C---:B------:R-:W-:Y:S02]  /*ae50*/  IADD3 R61, P6, R164.reuse, 0xb000, RZ ;  /* 0x0000b000a43d7810 */ /* 0x040fe40007fde0ff */
[----:B------:R-:W-:Y:S02]  /*ae60*/  IADD3 R119, P1, R164, 0xd000, RZ ;  /* 0x0000d000a4777810 */ /* 0x000fe40007f3e0ff */
[----:B------:R-:W-:Y:S01]  /*ae70*/  LOP3.LUT R28, R29, R164, RZ, 0x3c, !PT ;  /* 0x000000a41d1c7212 */ /* 0x000fe200078e3cff */
[----:B------:R-:W-:Y:S01]  /*ae80*/  IMAD.MOV.U32 R29, RZ, RZ, R165 ;  /* 0x000000ffff1d7224 */ /* 0x000fe200078e00a5 */
[----:B0-----:R-:W-:Y:S02]  /*ae90*/  SHF.R.S32.HI R5, RZ, 0x1f, R39 ;  /* 0x0000001fff057819 */ /* 0x001fe40000011427 */
[----:B------:R-:W-:Y:S02]  /*aea0*/  SHF.R.S32.HI R6, RZ, 0x1f, R33 ;  /* 0x0000001fff067819 */ /* 0x000fe40000011421 */
[----:B------:R-:W-:Y:S01]  /*aeb0*/  IADD3 R4, P0, R39, R24, RZ ;  /* 0x0000001827047210 */ /* 0x000fe20007f1e0ff */
[----:B------:R-:W-:Y:S01]  /*aec0*/  IMAD R24, R200, UR5, RZ ;  /* 0x00000005c8187c24 */ /* 0x000fe2000f8e02ff */
[----:B------:R-:W-:Y:S01]  /*aed0*/  MOV R27, R8 ;  /* 0x00000008001b7202 */ /* 0x000fe20000000f00 */
[----:B------:R-:W-:Y:S01]  /*aee0*/  IMAD R6, R6, UR6, RZ ;  /* 0x0000000606067c24 */ /* 0x000fe2000f8e02ff */
[----:B------:R-:W-:-:S02]  /*aef0*/  MOV R164, R10 ;  /* 0x0000000a00a47202 */ /* 0x000fc40000000f00 */
[----:B------:R-:W-:Y:S02]  /*af00*/  MOV R158, R158 ;  /* 0x0000009e009e7202 */ /* 0x000fe40000000f00 */
[----:B------:R-:W-:Y:S02]  /*af10*/  F2FP.BF16.F32.PACK_AB R8, R196, R180 ;  /* 0x000000b4c408723e */ /* 0x000fe400000010ff */
[----:B------:R-:W-:Y:S02]  /*af20*/  F2FP.BF16.F32.PACK_AB R9, R67, R66 ;  /* 0x000000424309723e */ /* 0x000fe400000010ff */
[----:B------:R-:W-:Y:S02]  /*af30*/  F2FP.BF16.F32.PACK_AB R10, R195, R179 ;  /* 0x000000b3c30a723e */ /* 0x000fe400000010ff */
[----:B------:R-:W-:Y:S02]  /*af40*/  F2FP.BF16.F32.PACK_AB R11, R71, R70 ;  /* 0x00000046470b723e */ /* 0x000fe400000010ff */
[----:B------:R-:W-:-:S02]  /*af50*/  IADD3.X R5, R5, R25, R32, P0, !PT ;  /* 0x0000001905057210 */ /* 0x000fc400007fe420 */
[----:B------:R-:W-:Y:S01]  /*af60*/  LOP3.LUT R118, R119, 0x380, RZ, 0xc0, !PT ;  /* 0x0000038077767812 */ /* 0x000fe200078ec0ff */
[----:B------:R0:W-:Y:S01]  /*af70*/  STSM.16.M88.4 [R158], R8 ;  /* 0x000000089e007844 */ /* 0x0001e20000000200 */
[----:B------:R-:W-:Y:S01]  /*af80*/  F2FP.BF16.F32.PACK_AB R72, R73, R72 ;  /* 0x000000484948723e */ /* 0x000fe200000010ff */
[----:B------:R-:W-:Y:S01]  /*af90*/  IMAD.WIDE.U32 R4, R33, UR6, R4 ;  /* 0x0000000621047c25 */ /* 0x000fe2000f8e0004 */
[----:B------:R-:W-:Y:S02]  /*afa0*/  SHF.R.U64 R118, R118, 0x3, RZ ;  /* 0x0000000376767819 */ /* 0x000fe400000012ff */
[----:B------:R-:W-:Y:S02]  /*afb0*/  F2FP.BF16.F32.PACK_AB R73, R75, R74 ;  /* 0x0000004a4b49723e */ /* 0x000fe400000010ff */
[----:B------:R-:W-:Y:S02]  /*afc0*/  F2FP.BF16.F32.PACK_AB R80, R81, R80 ;  /* 0x000000505150723e */ /* 0x000fe400000010ff */
[----:B------:R-:W-:-:S02]  /*afd0*/  MOV R156, R156 ;  /* 0x0000009c009c7202 */ /* 0x000fc40000000f00 */
[----:B------:R-:W-:Y:S02]  /*afe0*/  F2FP.BF16.F32.PACK_AB R74, R194, R76 ;  /* 0x0000004cc24a723e */ /* 0x000fe400000010ff */
[----:B------:R-:W-:Y:S02]  /*aff0*/  F2FP.BF16.F32.PACK_AB R75, R79, R78 ;  /* 0x0000004e4f4b723e */ /* 0x000fe400000010ff */
[----:B------:R-:W-:Y:S01]  /*b000*/  F2FP.BF16.F32.PACK_AB R81, R83, R82 ;  /* 0x000000525351723e */ /* 0x000fe200000010ff */
[----:B0-----:R-:W-:Y:S01]  /*b010*/  IMAD R9, R33, UR7, R6 ;  /* 0x0000000721097c24 */ /* 0x001fe2000f8e0206 */
[----:B------:R-:W-:Y:S01]  /*b020*/  ULDC.64 UR6, c[0x0][0xb50] ;  /* 0x0002d40000067ab9 */ /* 0x000fe20000000a00 */
[----:B------:R-:W-:Y:S01]  /*b030*/  IMAD R11, R135, 0x80, R224 ;  /* 0x00000080870b7824 */ /* 0x000fe200078e02e0 */
[----:B------:R-:W-:Y:S01]  /*b040*/  F2FP.BF16.F32.PACK_AB R88, R89, R88 ;  /* 0x000000585958723e */ /* 0x000fe200000010ff */
[----:B------:R-:W-:Y:S01]  /*b050*/  IMAD.IADD R5, R5, 0x1, R9 ;  /* 0x0000000105057824 */ /* 0x000fe200078e0209 */
[----:B------:R-:W-:Y:S01]  /*b060*/  LOP3.LUT P0, RZ, R222, 0x3, RZ, 0xc0, !PT ;  /* 0x00000003deff7812 */ /* 0x000fe2000780c0ff */
[----:B------:R-:W-:Y:S01]  /*b070*/  VIADD R7, R11, 0x8 ;  /* 0x000000080b077836 */ /* 0x000fe20000000000 */
[----:B------:R-:W-:Y:S01]  /*b080*/  MOV R152, R152 ;  /* 0x0000009800987202 */ /* 0x000fe20000000f00 */
[----:B------:R-:W-:Y:S01]  /*b090*/  STSM.16.M88.4 [R156], R72 ;  /* 0x000000489c007844 */ /* 0x000fe20000000200 */
[----:B------:R-:W-:-:S02]  /*b0a0*/  F2FP.BF16.F32.PACK_AB R82, R193, R84 ;  /* 0x00000054c152723e */ /* 0x000fc400000010ff */
[----:B------:R-:W-:Y:S02]  /*b0b0*/  F2FP.BF16.F32.PACK_AB R83, R87, R86 ;  /* 0x000000565753723e */ /* 0x000fe400000010ff */
[----:B------:R-:W-:Y:S02]  /*b0c0*/  F2FP.BF16.F32.PACK_AB R89, R91, R90 ;  /* 0x0000005a5b59723e */ /* 0x000fe400000010ff */
[----:B------:R-:W-:Y:S01]  /*b0d0*/  F2FP.BF16.F32.PACK_AB R96, R97, R96 ;  /* 0x000000606160723e */ /* 0x000fe200000010ff */
[----:B------:R-:W-:Y:S01]  /*b0e0*/  STSM.16.M88.4 [R152], R80 ;  /* 0x0000005098007844 */ /* 0x000fe20000000200 */
[----:B------:R-:W-:Y:S02]  /*b0f0*/  LEA R8, P3, R4, UR6, 0x2 ;  /* 0x0000000604087c11 */ /* 0x000fe4000f8610ff */
[----:B------:R-:W-:Y:S01]  /*b100*/  LOP3.LUT R118, R118, R119, RZ, 0x3c, !PT ;  /* 0x0000007776767212 */ /* 0x000fe200078e3cff */
[----:B------:R-:W-:Y:S01]  /*b110*/  IMAD.X R119, RZ, RZ, R165, P1 ;  /* 0x000000ffff777224 */ /* 0x000fe200008e06a5 */
[----:B------:R-:W-:Y:S01]  /*b120*/  MOV R150, R150 ;  /* 0x0000009600967202 */ /* 0x000fe20000000f00 */
[----:B------:R-:W-:Y:S01]  /*b130*/  SHFL.IDX PT, R44, R8, RZ, 0x1c1f ;  /* 0x001c1fff082c7589 */ /* 0x000fe200000e0000 */
[----:B------:R-:W-:-:S02]  /*b140*/  F2FP.BF16.F32.PACK_AB R90, R192, R92 ;  /* 0x0000005cc05a723e */ /* 0x000fc400000010ff */
[----:B------:R-:W-:Y:S01]  /*b150*/  F2FP.BF16.F32.PACK_AB R91, R95, R94 ;  /* 0x0000005e5f5b723e */ /* 0x000fe200000010ff */
[----:B------:R-:W-:Y:S01]  /*b160*/  SHFL.IDX PT, R46, R8, 0x1, 0x1c1f ;  /* 0x003c1f00082e7f89 */ /* 0x000fe200000e0000 */
[----:B------:R-:W-:Y:S02]  /*b170*/  F2FP.BF16.F32.PACK_AB R97, R99, R98 ;  /* 0x000000626361723e */ /* 0x000fe400000010ff */
[----:B------:R-:W-:Y:S01]  /*b180*/  MOV R146, R146 ;  /* 0x0000009200927202 */ /* 0x000fe20000000f00 */
[----:B------:R-:W-:Y:S01]  /*b190*/  STSM.16.M88.4 [R150], R88 ;  /* 0x0000005896007844 */ /* 0x000fe20000000200 */
[----:B------:R-:W-:Y:S02]  /*b1a0*/  F2FP.BF16.F32.PACK_AB R98, R191, R100 ;  /* 0x00000064bf62723e */ /* 0x000fe400000010ff */
[----:B------:R-:W-:Y:S02]  /*b1b0*/  F2FP.BF16.F32.PACK_AB R99, R103, R102 ;  /* 0x000000666763723e */ /* 0x000fe400000010ff */
[----:B------:R-:W-:-:S02]  /*b1c0*/  MOV R142, R142 ;  /* 0x0000008e008e7202 */ /* 0x000fc40000000f00 */
[----:B------:R-:W-:Y:S01]  /*b1d0*/  F2FP.BF16.F32.PACK_AB R36, R190, R104 ;  /* 0x00000068be24723e */ /* 0x000fe200000010ff */
[----:B------:R-:W-:Y:S01]  /*b1e0*/  STSM.16.M88.4 [R146], R96 ;  /* 0x0000006092007844 */ /* 0x000fe20000000200 */
[----:B------:R-:W-:Y:S02]  /*b1f0*/  F2FP.BF16.F32.PACK_AB R37, R37, R45 ;  /* 0x0000002d2525723e */ /* 0x000fe400000010ff */
[----:B------:R-:W-:Y:S02]  /*b200*/  F2FP.BF16.F32.PACK_AB R38, R189, R108 ;  /* 0x0000006cbd26723e */ /* 0x000fe400000010ff */
[----:B------:R-:W-:Y:S02]  /*b210*/  F2FP.BF16.F32.PACK_AB R39, R77, R85 ;  /* 0x000000554d27723e */ /* 0x000fe400000010ff */
[-C--:B------:R-:W-:Y:S02]  /*b220*/  ISETP.GE.OR P1, PT, R11, R24.reuse, P0 ;  /* 0x000000180b00720c */ /* 0x080fe40000726670 */
[----:B------:R-:W-:Y:S01]  /*b230*/  ISETP.GE.OR P0, PT, R7, R24, P0 ;  /* 0x000000180700720c */ /* 0x000fe20000706670 */
[----:B------:R-:W-:Y:S01]  /*b240*/  STSM.16.M88.4 [R142], R36 ;  /* 0x000000248e007844 */ /* 0x000fe20000000200 */
[----:B------:R-:W-:-:S02]  /*b250*/  LEA.HI.X R9, R4, UR7, R5, 0x2, P3 ;  /* 0x0000000704097c11 */ /* 0x000fc400098f1405 */
[----:B------:R-:W-:Y:S02]  /*b260*/  F2FP.BF16.F32.PACK_AB R92, R188, R112 ;  /* 0x00000070bc5c723e */ /* 0x000fe400000010ff */
[----:B------:R-:W-:Y:S01]  /*b270*/  F2FP.BF16.F32.PACK_AB R93, R93, R101 ;  /* 0x000000655d5d723e */ /* 0x000fe200000010ff */
[----:B------:R-:W0:Y:S01]  /*b280*/  SHFL.IDX PT, R45, R9, RZ, 0x1c1f ;  /* 0x001c1fff092d7589 */ /* 0x000e2200000e0000 */
[----:B------:R-:W-:Y:S02]  /*b290*/  F2FP.BF16.F32.PACK_AB R94, R187, R116 ;  /* 0x00000074bb5e723e */ /* 0x000fe400000010ff */
[----:B------:R-:W-:Y:S01]  /*b2a0*/  F2FP.BF16.F32.PACK_AB R95, R105, R109 ;  /* 0x0000006d695f723e */ /* 0x000fe200000010ff */
[----:B------:R-:W1:Y:S01]  /*b2b0*/  SHFL.IDX PT, R47, R9, 0x1, 0x1c1f ;  /* 0x003c1f00092f7f89 */ /* 0x000e6200000e0000 */
[----:B------:R-:W-:Y:S02]  /*b2c0*/  F2FP.BF16.F32.PACK_AB R4, R186, R120 ;  /* 0x00000078ba04723e */ /* 0x000fe400000010ff */
[----:B------:R-:W-:Y:S01]  /*b2d0*/  F2FP.BF16.F32.PACK_AB R5, R113, R117 ;  /* 0x000000757105723e */ /* 0x000fe200000010ff */
[----:B------:R-:W-:Y:S01]  /*b2e0*/  STSM.16.M88.4 [R134], R92 ;  /* 0x0000005c86007844 */ /* 0x000fe20000000200 */
[----:B------:R-:W-:-:S02]  /*b2f0*/  F2FP.BF16.F32.PACK_AB R6, R185, R124 ;  /* 0x0000007cb906723e */ /* 0x000fc400000010ff */
[----:B------:R-:W-:Y:S02]  /*b300*/  F2FP.BF16.F32.PACK_AB R7, R121, R125 ;  /* 0x0000007d7907723e */ /* 0x000fe400000010ff */
[----:B------:R-:W-:Y:S02]  /*b310*/  F2FP.BF16.F32.PACK_AB R184, R184, R128 ;  /* 0x00000080b8b8723e */ /* 0x000fe400000010ff */
[----:B------:R-:W-:Y:S01]  /*b320*/  F2FP.BF16.F32.PACK_AB R185, R129, R166 ;  /* 0x000000a681b9723e */ /* 0x000fe200000010ff */
[----:B------:R-:W-:Y:S01]  /*b330*/  STSM.16.M88.4 [R164], R4 ;  /* 0x00000004a4007844 */ /* 0x000fe20000000200 */
[----:B------:R-:W-:Y:S02]  /*b340*/  F2FP.BF16.F32.PACK_AB R186, R133, R132 ;  /* 0x0000008485ba723e */ /* 0x000fe400000010ff */
[----:B------:R-:W-:Y:S02]  /*b350*/  F2FP.BF16.F32.PACK_AB R187, R167, R168 ;  /* 0x000000a8a7bb723e */ /* 0x000fe400000010ff */
[----:B------:R-:W-:-:S02]  /*b360*/  F2FP.BF16.F32.PACK_AB R169, R169, R170 ;  /* 0x000000aaa9a9723e */ /* 0x000fc400000010ff */
[----:B------:R-:W-:Y:S01]  /*b370*/  F2FP.BF16.F32.PACK_AB R168, R137, R136 ;  /* 0x0000008889a8723e */ /* 0x000fe200000010ff */
[----:B------:R-:W-:Y:S01]  /*b380*/  STSM.16.M88.4 [R27], R184 ;  /* 0x000000b81b007844 */ /* 0x000fe20000000200 */
[----:B------:R-:W-:Y:S02]  /*b390*/  F2FP.BF16.F32.PACK_AB R170, R141, R140 ;  /* 0x0000008c8daa723e */ /* 0x000fe400000010ff */
[----:B------:R-:W-:Y:S02]  /*b3a0*/  F2FP.BF16.F32.PACK_AB R171, R171, R172 ;  /* 0x000000acabab723e */ /* 0x000fe400000010ff */
[----:B------:R-:W-:Y:S02]  /*b3b0*/  F2FP.BF16.F32.PACK_AB R173, R173, R174 ;  /* 0x000000aeadad723e */ /* 0x000fe400000010ff */
[----:B------:R-:W-:Y:S01]  /*b3c0*/  F2FP.BF16.F32.PACK_AB R172, R145, R144 ;  /* 0x0000009091ac723e */ /* 0x000fe200000010ff */
[----:B------:R-:W-:Y:S01]  /*b3d0*/  STSM.16.M88.4 [R26], R168 ;  /* 0x000000a81a007844 */ /* 0x000fe20000000200 */
[----:B------:R-:W-:-:S02]  /*b3e0*/  F2FP.BF16.F32.PACK_AB R174, R149, R148 ;  /* 0x0000009495ae723e */ /* 0x000fc400000010ff */
[----:B------:R-:W-:Y:S02]  /*b3f0*/  F2FP.BF16.F32.PACK_AB R175, R175, R176 ;  /* 0x000000b0afaf723e */ /* 0x000fe400000010ff */
[----:B------:R-:W-:Y:S02]  /*b400*/  LOP3.LUT R122, R123, 0x380, RZ, 0xc0, !PT ;  /* 0x000003807b7a7812 */ /* 0x000fe400078ec0ff */
[----:B------:R-:W-:Y:S01]  /*b410*/  LOP3.LUT R60, R61, 0x380, RZ, 0xc0, !PT ;  /* 0x000003803d3c7812 */ /* 0x000fe200078ec0ff */
[----:B------:R2:W-:Y:S01]  /*b420*/  STSM.16.M88.4 [R3], R172 ;  /* 0x000000ac03007844 */ /* 0x0005e20000000200 */
[----:B------:R-:W-:Y:S02]  /*b430*/  SHF.R.U64 R122, R122, 0x3, RZ ;  /* 0x000000037a7a7819 */ /* 0x000fe400000012ff */
[----:B------:R-:W-:Y:S01]  /*b440*/  SHF.R.U64 R60, R60, 0x3, RZ ;  /* 0x000000033c3c7819 */ /* 0x000fe200000012ff */
[----:B------:R-:W-:Y:S01]  /*b450*/  BAR.SYNC.DEFER_BLOCKING 0x1, 0x100 ;  /* 0x0044000000007b1d */ /* 0x000fe20000010000 */
[----:B------:R-:W-:Y:S01]  /*b460*/  LOP3.LUT R122, R122, R123, RZ, 0x3c, !PT ;  /* 0x0000007b7a7a7212 */ /* 0x000fe200078e3cff */
[--C-:B------:R-:W-:Y:S01]  /*b470*/  IMAD.X R123, RZ, RZ, R165.reuse, P4 ;  /* 0x000000ffff7b7224 */ /* 0x100fe200020e06a5 */
[----:B------:R-:W-:Y:S01]  /*b480*/  LOP3.LUT R60, R60, R61, RZ, 0x3c, !PT ;  /* 0x0000003d3c3c7212 */ /* 0x000fe200078e3cff */
[----:B------:R-:W-:-:S04]  /*b490*/  IMAD.X R61, RZ, RZ, R165, P6 ;  /* 0x000000ffff3d7224 */ /* 0x000fc800030e06a5 */
[----:B--2---:R-:W2:Y:S01]  /*b4a0*/  @P2 LDC R3, c[0x0][0xbec] ;  /* 0x0002fb00ff032b82 */ /* 0x004ea20000000800 */
[----:B0-----:R-:W-:Y:S04]  /*b4b0*/  @!P1 ST.E desc[UR8][R44.64], R2 ;  /* 0x000000022c009985 */ /* 0x001fe8000c101908 */
[----:B-1----:R0:W-:Y:S04]  /*b4c0*/  @!P0 ST.E desc[UR8][R46.64], R0 ;  /* 0x000000002e008985 */ /* 0x0021e8000c101908 */
[----:B------:R1:W5:Y:S04]  /*b4d0*/  LD.E.128 R32, desc[UR8][R12.64] ;  /* 0x000000080c207980 */ /* 0x000368000c101d00 */
[----:B------:R3:W5:Y:S01]  /*b4e0*/  LD.E.128 R36, desc[UR8][R14.64] ;  /* 0x000000080e247980 */ /* 0x000762000c101d00 */
[----:B0-----:R-:W-:-:S03]  /*b4f0*/  IMAD R0, R215, 0x20, R220 ;  /* 0x00000020d7007824 */ /* 0x001fc600078e02dc */
[----:B------:R0:W5:Y:S01]  /*b500*/  LD.E.128 R8, desc[UR8][R28.64] ;  /* 0x000000081c087980 */ /* 0x000162000c101d00 */
[----:B-1----:R-:W1:Y:S03]  /*b510*/  @P2 LDC R13, c[0x0][0xbf0] ;  /* 0x0002fc00ff0d2b82 */ /* 0x002e660000000800 */
[----:B------:R0:W5:Y:S04]  /*b520*/  LD.E.128 R40, desc[UR8][R30.64] ;  /* 0x000000081e287980 */ /* 0x000168000c101d00 */
[----:B------:R-:W5:Y:S01]  /*b530*/  LD.E.128 R56, desc[UR8][R56.64] ;  /* 0x0000000838387980 */ /* 0x000f62000c101d00 */
[----:B---3--:R-:W3:Y:S03]  /*b540*/  LDC.64 R14, c[0x0][0xae0] ;  /* 0x0002b800ff0e7b82 */ /* 0x008ee60000000a00 */
[----:B------:R-:W5:Y:S01]  /*b550*/  LD.E.128 R64, desc[UR8][R64.64] ;  /* 0x0000000840407980 */ /* 0x000f62000c101d00 */
[----:B------:R-:W-:-:S03]  /*b560*/  IMAD R12, R135, 0x80, R0 ;  /* 0x00000080870c7824 */ /* 0x000fc600078e0200 */
[----:B------:R-:W5:Y:S04]  /*b570*/  LD.E.128 R68, desc[UR8][R68.64] ;  /* 0x0000000844447980 */ /* 0x000f68000c101d00 */
[----:B------:R-:W5:Y:S04]  /*b580*/  LD.E.128 R108, desc[UR8][R110.64] ;  /* 0x000000086e6c7980 */ /* 0x000f68000c101d00 */
[----:B------:R-:W5:Y:S04]  /*b590*/  LD.E.128 R112, desc[UR8][R114.64] ;  /* 0x0000000872707980 */ /* 0x000f68000c101d00 */
[----:B------:R-:W5:Y:S04]  /*b5a0*/  LD.E.128 R120, desc[UR8][R122.64] ;  /* 0x000000087a787980 */ /* 0x000f68000c101d00 */
[----:B------:R0:W5:Y:S04]  /*b5b0*/  LD.E.128 R4, desc[UR8][R20.64] ;  /* 0x0000000814047980 */ /* 0x000168000c101d00 */
[----:B------:R-:W5:Y:S04]  /*b5c0*/  LD.E.128 R60, desc[UR8][R60.64] ;  /* 0x000000083c3c7980 */ /* 0x000f68000c101d00 */
[----:B------:R-:W5:Y:S04]  /*b5d0*/  LD.E.128 R104, desc[UR8][R106.64] ;  /* 0x000000086a687980 */ /* 0x000f68000c101d00 */
[----:B------:R-:W5:Y:S04]  /*b5e0*/  LD.E.128 R116, desc[UR8][R118.64] ;  /* 0x0000000876747980 */ /* 0x000f68000c101d00 */
[----:B------:R-:W5:Y:S04]  /*b5f0*/  LD.E.128 R52, desc[UR8][R52.64] ;  /* 0x0000000834347980 */ /* 0x000f68000c101d00 */
[----:B------:R-:W5:Y:S01]  /*b600*/  LD.E.128 R128, desc[UR8][R130.64] ;  /* 0x0000000882807980 */ /* 0x000f62000c101d00 */
[----:B------:R-:W-:-:S02]  /*b610*/  ULDC.64 UR8, c[0x0][0xae8] ;  /* 0x0002ba0000087ab9 */ /* 0x000fc40000000a00 */
[----:B------:R-:W-:Y:S01]  /*b620*/  UIMAD UR5, UR11, UR8, URZ ;  /* 0x000000080b0572a4 */ /* 0x000fe2000f8e023f */
[----:B--2---:R-:W-:Y:S01]  /*b630*/  @P2 IMAD.HI.U32 R2, R12, R3, RZ ;  /* 0x000000030c022227 */ /* 0x004fe200078e00ff */
[----:B------:R-:W-:Y:S01]  /*b640*/  UIMAD.WIDE.U32 UR6, UR10, UR8, URZ ;  /* 0x000000080a0672a5 */ /* 0x000fe2000f8e003f */
[----:B------:R-:W-:Y:S01]  /*b650*/  R2UR UR13, R216 ;  /* 0x00000000d80d72ca */ /* 0x000fe200000e0000 */
[----:B------:R-:W-:Y:S01]  /*b660*/  UIMAD UR5, UR10, UR9, UR5 ;  /* 0x000000090a0572a4 */ /* 0x000fe2000f8e0205 */
[----:B------:R-:W-:Y:S01]  /*b670*/  IMAD.MOV.U32 R0, RZ, RZ, R12 ;  /* 0x000000ffff007224 */ /* 0x000fe200078e000c */
[----:B------:R-:W-:Y:S01]  /*b680*/  @!PT LDS RZ, [RZ] ;  /* 0x00000000fffff984 */ /* 0x000fe20000000800 */
[----:B------:R-:W-:Y:S01]  /*b690*/  @!PT LDS RZ, [RZ] ;  /* 0x00000000fffff984 */ /* 0x000fe20000000800 */
[----:B------:R-:W-:Y:S01]  /*b6a0*/  @!PT LDS RZ, [RZ] ;  /* 0x00000000fffff984 */ /* 0x000fe20000000800 */
[----:B------:R-:W-:Y:S01]  /*b6b0*/  @!PT LDS RZ, [RZ] ;  /* 0x00000000fffff984 */ /* 0x000fe20000000800 */
[----:B------:R2:W-:Y:S06]  /*b6c0*/  MEMBAR.ALL.CTA ;  /* 0x0000000000007992 */ /* 0x0005ec0000008000 */
[----:B--2---:R-:W2:Y:S01]  /*b6d0*/  FENCE.VIEW.ASYNC.S ;  /* 0x00000000000073c6 */ /* 0x004ea20000000000 */
[----:B------:R-:W-:Y:S01]  /*b6e0*/  ULDC.64 UR8, c[0x0][0xaf0] ;  /* 0x0002bc0000087ab9 */ /* 0x000fe20000000a00 */
[----:B------:R-:W-:Y:S01]  /*b6f0*/  UIADD3 UR7, UR7, UR5, URZ ;  /* 0x0000000507077290 */ /* 0x000fe2000fffe03f */
[----:B-1----:R-:W-:Y:S01]  /*b700*/  @P2 SHF.R.U32.HI R0, RZ, R13, R2 ;  /* 0x0000000dff002219 */ /* 0x002fe20000011602 */
[----:B------:R-:W-:-:S02]  /*b710*/  UIMAD UR5, UR12, UR8, URZ ;  /* 0x000000080c0572a4 */ /* 0x000fc4000f8e023f */
[----:B------:R-:W-:Y:S01]  /*b720*/  UIMAD.WIDE.U32 UR6, UR14, UR8, UR6 ;  /* 0x000000080e0672a5 */ /* 0x000fe2000f8e0006 */
[--C-:B------:R-:W-:Y:S01]  /*b730*/  SHF.R.S32.HI R3, RZ, 0x1f, R0.reuse ;  /* 0x0000001fff037819 */ /* 0x100fe20000011400 */
[----:B------:R-:W-:Y:S01]  /*b740*/  UIMAD UR5, UR14, UR9, UR5 ;  /* 0x000000090e0572a4 */ /* 0x000fe2000f8e0205 */
[----:B------:R-:W-:Y:S01]  /*b750*/  IMAD.MOV R13, RZ, RZ, -R0 ;  /* 0x000000ffff0d7224 */ /* 0x000fe200078e0a00 */
[----:B------:R-:W-:Y:S01]  /*b760*/  R2UR UR12, R16 ;  /* 0x00000000100c72ca */ /* 0x000fe200000e0000 */
[----:B------:R-:W-:Y:S01]  /*b770*/  ULDC.64 UR8, c[0x0][0xad8] ;  /* 0x0002b60000087ab9 */ /* 0x000fe20000000a00 */
[----:B------:R-:W-:Y:S01]  /*b780*/  UIADD3 UR7, UR7, UR5, URZ ;  /* 0x0000000507077290 */ /* 0x000fe2000fffe03f */
[-C--:B---3--:R-:W-:Y:S01]  /*b790*/  IMAD R3, R3, R14.reuse, RZ ;  /* 0x0000000e03037224 */ /* 0x088fe200078e02ff */
[----:B------:R-:W-:Y:S01]  /*b7a0*/  UIADD3 UR60, UR60, 0x1, URZ ;  /* 0x000000013c3c7890 */ /* 0x000fe2000fffe03f */
[----:B------:R-:W-:Y:S01]  /*b7b0*/  IMAD R13, R200, R13, R12 ;  /* 0x0000000dc80d7224 */ /* 0x000fe200078e020c */
[----:B------:R-:W-:Y:S01]  /*b7c0*/  UIADD3 UR4, UR4, 0x38820, URZ ;  /* 0x0003882004047890 */ /* 0x000fe2000fffe03f */
[C---:B------:R-:W-:Y:S01]  /*b7d0*/  IMAD R15, R0.reuse, R15, R3 ;  /* 0x0000000f000f7224 */ /* 0x040fe200078e0203 */
[----:B------:R-:W-:Y:S01]  /*b7e0*/  ULDC.64 UR10, c[0x0][0xa80] ;  /* 0x0002a000000a7ab9 */ /* 0x000fe20000000a00 */
[----:B------:R-:W-:Y:S01]  /*b7f0*/  IMAD.WIDE.U32 R2, R0, R14, UR6 ;  /* 0x0000000600027e25 */ /* 0x000fe2000f8e000e */
[----:B------:R-:W-:-:S03]  /*b800*/  SHF.R.S32.HI R0, RZ, 0x1f, R13 ;  /* 0x0000001fff007819 */ /* 0x000fc6000001140d */
[----:B------:R-:W-:Y:S02]  /*b810*/  IMAD.IADD R3, R3, 0x1, R15 ;  /* 0x0000000103037824 */ /* 0x000fe400078e020f */
[----:B------:R-:W-:Y:S02]  /*b820*/  IMAD R0, R0, UR8, RZ ;  /* 0x0000000800007c24 */ /* 0x000fe4000f8e02ff */
[----:B------:R-:W-:Y:S01]  /*b830*/  IMAD R135, R135, 0x80, R220 ;  /* 0x0000008087877824 */ /* 0x000fe200078e02dc */
[----:B------:R-:W-:Y:S01]  /*b840*/  ULDC UR5, c[0x0][0xc] ;  /* 0x0000030000057ab9 */ /* 0x000fe20000000800 */
[C---:B------:R-:W-:Y:S01]  /*b850*/  IMAD R15, R13.reuse, UR9, R0 ;  /* 0x000000090d0f7c24 */ /* 0x040fe2000f8e0200 */
[----:B------:R-:W-:Y:S01]  /*b860*/  UISETP.NE.AND UP0, UPT, UR60, 0x2, UPT ;  /* 0x000000023c00788c */ /* 0x000fe2000bf05270 */
[----:B------:R-:W-:Y:S01]  /*b870*/  IMAD.WIDE.U32 R2, R13, UR8, R2 ;  /* 0x000000080d027c25 */ /* 0x000fe2000f8e0002 */
[----:B------:R-:W-:Y:S01]  /*b880*/  UMOV UR6, 0x1 ;  /* 0x0000000100067882 */ /* 0x000fe20000000000 */
[----:B------:R-:W-:Y:S01]  /*b890*/  UIADD3 UR13, UR5, UR13, URZ ;  /* 0x0000000d050d7290 */ /* 0x000fe2000fffe03f */
[----:B------:R-:W-:Y:S01]  /*b8a0*/  ISETP.GE.AND P2, PT, R135, R24, PT ;  /* 0x000000188700720c */ /* 0x000fe20003f46270 */
[----:B------:R-:W-:Y:S01]  /*b8b0*/  UPRMT UR5, URZ, 0x654, UR4 ;  /* 0x000006543f057896 */ /* 0x000fe20008000004 */
[----:B------:R-:W-:Y:S01]  /*b8c0*/  IMAD.IADD R15, R3, 0x1, R15 ;  /* 0x00000001030f7824 */ /* 0x000fe200078e020f */
[----:B------:R-:W-:Y:S01]  /*b8d0*/  UPRMT UR4, UR6, 0x654, UR4 ;  /* 0x0000065406047896 */ /* 0x000fe20008000004 */
[----:B------:R-:W-:Y:S01]  /*b8e0*/  LEA R0, P0, R2, UR10, 0x1 ;  /* 0x0000000a02007c11 */ /* 0x000fe2000f8008ff */
[----:B------:R-:W-:Y:S01]  /*b8f0*/  USEL UR6, URZ, 0x1, UP0 ;  /* 0x000000013f067887 */ /* 0x000fe20008000000 */
[----:B------:R-:W-:-:S02]  /*b900*/  VIADD R13, R135, 0x20 ;  /* 0x00000020870d7836 */ /* 0x000fc40000000000 */
[----:B------:R-:W-:Y:S01]  /*b910*/  LEA.HI.X R25, R2, UR11, R15, 0x1, P0 ;  /* 0x0000000b02197c11 */ /* 0x000fe200080f0c0f */
[----:B------:R-:W-:Y:S01]  /*b920*/  ULOP3.LUT UR12, UR12, UR6, URZ, 0x3c, !UPT ;  /* 0x000000060c0c7292 */ /* 0x000fe2000f8e3c3f */
[----:B------:R-:W-:Y:S01]  /*b930*/  VIADD R3, R135, 0x40 ;  /* 0x0000004087037836 */ /* 0x000fe20000000000 */
[-C--:B------:R-:W-:Y:S01]  /*b940*/  ISETP.GE.AND P1, PT, R13, R24.reuse, PT ;  /* 0x000000180d00720c */ /* 0x080fe20003f26270 */
[----:B--2---:R-:W-:Y:S01]  /*b950*/  SYNCS.ARRIVE.TRANS64.RED.A1T0 RZ, [UR5], RZ ;  /* 0x000000ffffff79a7 */ /* 0x004fe20008100405 */
[----:B------:R-:W-:Y:S01]  /*b960*/  IMAD.U32 R216, RZ, RZ, UR13 ;  /* 0x0000000dffd87e24 */ /* 0x000fe2000f8e00ff */
[----:B------:R-:W-:Y:S01]  /*b970*/  USEL UR60, UR60, URZ, UP0 ;  /* 0x0000003f3c3c7287 */ /* 0x000fe20008000000 */
[----:B------:R0:W1:Y:S01]  /*b980*/  SHFL.IDX PT, R12, R0, RZ, 0x181f ;  /* 0x00181fff000c7589 */ /* 0x00006200000e0000 */
[----:B------:R-:W-:Y:S01]  /*b990*/  IMAD.U32 R16, RZ, RZ, UR12 ;  /* 0x0000000cff107e24 */ /* 0x000fe2000f8e00ff */
[----:B------:R-:W-:Y:S02]  /*b9a0*/  BSSY B0, `(.L_x_219) ;  /* 0x0000016000007945 */ /* 0x000fe40003800000 */
[----:B------:R0:W2:Y:S01]  /*b9b0*/  SHFL.IDX PT, R13, R25, RZ, 0x181f ;  /* 0x00181fff190d7589 */ /* 0x0000a200000e0000 */
[----:B------:R-:W-:Y:S01]  /*b9c0*/  SYNCS.ARRIVE.TRANS64.RED.A1T0 RZ, [UR4], RZ ;  /* 0x000000ffffff79a7 */ /* 0x000fe20008100404 */
[----:B------:R-:W-:Y:S01]  /*b9d0*/  ISETP.GE.AND P0, PT, R3, R24, PT ;  /* 0x000000180300720c */ /* 0x000fe20003f06270 */
[----:B------:R-:W-:-:S12]  /*b9e0*/  @P2 BRA `(.L_x_220) ;  /* 0x0000000000442947 */ /* 0x000fd80003800000 */
[----:B------:R-:W-:Y:S01]  /*b9f0*/  ULDC UR4, c[0x0][0xac8] ;  /* 0x0002b20000047ab9 */ /* 0x000fe20000000800 */
[----:B------:R-:W-:Y:S01]  /*ba00*/  ULDC.64 UR6, c[0x0][0x208] ;  /* 0x0000820000067ab9 */ /* 0x000fe20000000a00 */
[----:B------:R-:W-:Y:S02]  /*ba10*/  ISETP.GE.AND P4, PT, R214, UR4, PT ;  /* 0x00000004d6007c0c */ /* 0x000fe4000bf86270 */
[----:B------:R-:W-:Y:S02]  /*ba20*/  ISETP.GE.AND P3, PT, R213, UR4, PT ;  /* 0x00000004d5007c0c */ /* 0x000fe4000bf66270 */
[----:B------:R-:W-:Y:S02]  /*ba30*/  ISETP.GE.AND P2, PT, R212, UR4, PT ;  /* 0x00000004d4007c0c */ /* 0x000fe4000bf46270 */
[----:B------:R-:W-:-:S07]  /*ba40*/  ISETP.GE.AND P5, PT, R17, UR4, PT ;  /* 0x0000000411007c0c */ /* 0x000fce000bfa6270 */
[----:B-1----:R-:W-:-:S04]  /*ba50*/  @!P4 LEA R14, P6, R214, R12, 0x1 ;  /* 0x0000000cd60ec211 */ /* 0x002fc800078c08ff */
[----:B--2---:R-:W-:Y:S02]  /*ba60*/  @!P4 LEA.HI.X R15, R214, R13, R231, 0x1, P6 ;  /* 0x0000000dd60fc211 */ /* 0x004fe400030f0ce7 */
[----:B0-----:R-:W-:Y:S01]  /*ba70*/  @!P3 LEA R20, P6, R213, R12, 0x1 ;  /* 0x0000000cd514b211 */ /* 0x001fe200078c08ff */
        /* <DEDUP_REMOVED lines=8> */
.L_x_220:
[----:B------:R-:W-:Y:S05]  /*bb00*/  BSYNC B0 ;  /* 0x0000000000007941 */ /* 0x000fea0003800000 */
.L_x_219:
[----:B---3-5:R3:W4:Y:S01]  /*bb10*/  SHFL.IDX PT, R9, R25, 0x1, 0x181f ;  /* 0x00381f0019097f89 */ /* 0x02872200000e0000 */
        /* <DEDUP_REMOVED lines=10> */
[-C--:B-1----:R-:W-:Y:S02]  /*bbc0*/  @!P2 LEA R12, P5, R213, R8.reuse, 0x1 ;  /* 0x00000008d50ca211 */ /* 0x082fe400078a08ff */
[-C--:B----4-:R-:W-:Y:S02]  /*bbd0*/  @!P3 LEA.HI.X R11, R214, R9.reuse, R231, 0x1, P6 ;  /* 0x00000009d60bb211 */ /* 0x090fe400030f0ce7 */
[C---:B------:R-:W-:Y:S01]  /*bbe0*/  @!P1 LEA R14, P6, R212.reuse, R8, 0x1 ;  /* 0x00000008d40e9211 */ /* 0x040fe200078c08ff */
[----:B------:R-:W-:Y:S01]  /*bbf0*/  @!P4 IMAD.WIDE R2, R17, 0x2, R8 ;  /* 0x000000021102c825 */ /* 0x000fe200078e0208 */
[-C--:B--2---:R-:W-:Y:S02]  /*bc00*/  @!P2 LEA.HI.X R13, R213, R9.reuse, R230, 0x1, P5 ;  /* 0x00000009d50da211 */ /* 0x084fe400028f0ce6 */
[----:B------:R-:W-:-:S02]  /*bc10*/  @!P1 LEA.HI.X R15, R212, R9, R229, 0x1, P6 ;  /* 0x00000009d40f9211 */ /* 0x000fc400030f0ce5 */
[----:B------:R0:W-:Y:S04]  /*bc20*/  @!P4 ST.E.128 desc[UR6][R2.64], R32 ;  /* 0x000000200200c985 */ /* 0x0001e8000c101d06 */
[----:B------:R0:W-:Y:S04]  /*bc30*/  @!P3 ST.E.128 desc[UR6][R10.64], R64 ;  /* 0x000000400a00b985 */ /* 0x0001e8000c101d06 */
[----:B------:R0:W-:Y:S04]  /*bc40*/  @!P2 ST.E.128 desc[UR6][R12.64], R120 ;  /* 0x000000780c00a985 */ /* 0x0001e8000c101d06 */
[----:B------:R0:W-:Y:S02]  /*bc50*/  @!P1 ST.E.128 desc[UR6][R14.64], R116 ;  /* 0x000000740e009985 */ /* 0x0001e4000c101d06 */
.L_x_222:
[----:B------:R-:W-:Y:S05]  /*bc60*/  BSYNC B0 ;  /* 0x0000000000007941 */ /* 0x000fea0003800000 */
.L_x_221:
[----:B----4-:R4:W1:Y:S01]  /*bc70*/  SHFL.IDX PT, R9, R25, 0x2, 0x181f ;  /* 0x00581f0019097f89 */ /* 0x01086200000e0000 */
[----:B------:R-:W-:Y:S03]  /*bc80*/  BSSY B0, `(.L_x_223) ;  /* 0x0000014000007945 */ /* 0x000fe60003800000 */
[----:B0-----:R4:W0:Y:S01]  /*bc90*/  SHFL.IDX PT, R8, R0, 0x2, 0x181f ;  /* 0x00581f0000087f89 */ /* 0x00182200000e0000 */
        /* <DEDUP_REMOVED lines=8> */
[-C--:B-1----:R-:W-:Y:S02]  /*bd20*/  @!P5 LEA R12, P1, R213, R8.reuse, 0x1 ;  /* 0x00000008d50cd211 */ /* 0x082fe400078208ff */
[----:B------:R-:W-:Y:S02]  /*bd30*/  @!P6 LEA R14, P2, R212, R8, 0x1 ;  /* 0x00000008d40ee211 */ /* 0x000fe400078408ff */
[----:B------:R-:W-:Y:S01]  /*bd40*/  @!P3 IMAD.WIDE R2, R17, 0x2, R8 ;  /* 0x000000021102b825 */ /* 0x000fe200078e0208 */
[-C--:B------:R-:W-:Y:S02]  /*bd50*/  @!P4 LEA.HI.X R11, R214, R9.reuse, R231, 0x1, P0 ;  /* 0x00000009d60bc211 */ /* 0x080fe400000f0ce7 */
[-C--:B--2---:R-:W-:Y:S02]  /*bd60*/  @!P5 LEA.HI.X R13, R213, R9.reuse, R230, 0x1, P1 ;  /* 0x00000009d50dd211 */ /* 0x084fe400008f0ce6 */
[----:B------:R-:W-:Y:S01]  /*bd70*/  @!P6 LEA.HI.X R15, R212, R9, R229, 0x1, P2 ;  /* 0x00000009d40fe211 */ /* 0x000fe200010f0ce5 */
[----:B------:R0:W-:Y:S04]  /*bd80*/  @!P3 ST.E.128 desc[UR6][R2.64], R36 ;  /* 0x000000240200b985 */ /* 0x0001e8000c101d06 */
[----:B------:R0:W-:Y:S04]  /*bd90*/  @!P4 ST.E.128 desc[UR6][R10.64], R68 ;  /* 0x000000440a00c985 */ /* 0x0001e8000c101d06 */
[----:B------:R0:W-:Y:S04]  /*bda0*/  @!P5 ST.E.128 desc[UR6][R12.64], R4 ;  /* 0x000000040c00d985 */ /* 0x0001e8000c101d06 */
[----:B------:R0:W-:Y:S02]  /*bdb0*/  @!P6 ST.E.128 desc[UR6][R14.64], R52 ;  /* 0x000000340e00e985 */ /* 0x0001e4000c101d06 */
.L_x_224:
[----:B------:R-:W-:Y:S05]  /*bdc0*/  BSYNC B0 ;  /* 0x0000000000007941 */ /* 0x000fea0003800000 */
.L_x_223:
        /* <DEDUP_REMOVED lines=20> */
[-C--:B-1----:R-:W-:Y:S02]  /*bf10*/  @!P5 LEA.HI.X R9, R213, R5.reuse, R230, 0x1, P1 ;  /* 0x00000005d509d211 */ /* 0x082fe400008f0ce6 */
[----:B------:R-:W-:Y:S01]  /*bf20*/  @!P6 LEA.HI.X R11, R212, R5, R229, 0x1, P2 ;  /* 0x00000005d40be211 */ /* 0x000fe200010f0ce5 */
[----:B------:R0:W-:Y:S04]  /*bf30*/  @!P3 ST.E.128 desc[UR6][R2.64], R40 ;  /* 0x000000280200b985 */ /* 0x0001e8000c101d06 */
[----:B------:R0:W-:Y:S04]  /*bf40*/  @!P4 ST.E.128 desc[UR6][R6.64], R108 ;  /* 0x0000006c0600c985 */ /* 0x0001e8000c101d06 */
[----:B------:R0:W-:Y:S04]  /*bf50*/  @!P5 ST.E.128 desc[UR6][R8.64], R60 ;  /* 0x0000003c0800d985 */ /* 0x0001e8000c101d06 */
[----:B------:R0:W-:Y:S02]  /*bf60*/  @!P6 ST.E.128 desc[UR6][R10.64], R128 ;  /* 0x000000800a00e985 */ /* 0x0001e4000c101d06 */
.L_x_226:
[----:B------:R-:W-:Y:S05]  /*bf70*/  BSYNC B0 ;  /* 0x0000000000007941 */ /* 0x000fea0003800000 */
.L_x_225:
[----:B0--34-:R-:W0:Y:S01]  /*bf80*/  LDC R0, c[0x0][0xc34] ;  /* 0x00030d00ff007b82 */ /* 0x019e220000000800 */
[----:B------:R-:W-:-:S13]  /*bf90*/  R2UR UR4, R216 ;  /* 0x00000000d80472ca */ /* 0x000fda00000e0000 */
[----:B0-----:R-:W-:-:S13]  /*bfa0*/  ISETP.LE.AND P0, PT, R0, UR4, PT ;  /* 0x0000000400007c0c */ /* 0x001fda000bf03270 */
[----:B------:R-:W-:Y:S05]  /*bfb0*/  @!P0 BRA `(.L_x_227) ;  /* 0xffffff5000d48947 */ /* 0x000fea000383ffff */
[----:B------:R-:W-:Y:S05]  /*bfc0*/  EXIT ;  /* 0x000000000000794d */ /* 0x000fea0003800000 */
.L_x_193:
[----:B------:R-:W-:-:S08]  /*bfd0*/  NOP ;  /* 0x0000000000007918 */ /* 0x000fd00000000000 */
[----:B0-----:R-:W0:-:S00]  /*bfe0*/  USETMAXREG.DEALLOC.CTAPOOL 0x18 ;  /* 0x00000018000079c8 */ /* 0x001e0000080e0500 */
[----:B------:R-:W1:Y:S01]  /*bff0*/  S2UR UR4, SR_CTAID.X ;  /* 0x00000000000479c3 */ /* 0x000e620000002500 */
[----:B0-----:R-:W-:Y:S02]  /*c000*/  IMAD.MOV.U32 R2, RZ, RZ, 0x1 ;  /* 0x00000001ff027424 */ /* 0x001fe400078e00ff */
[----:B------:R-:W-:-:S05]  /*c010*/  IMAD.MOV.U32 R19, RZ, RZ, RZ ;  /* 0x000000ffff137224 */ /* 0x000fca00078e00ff */
[----:B------:R-:W1:Y:S02]  /*c020*/  LDC R3, c[0x0][0xc34] ;  /* 0x00030d00ff037b82 */ /* 0x000e640000000800 */
[----:B-1----:R-:W-:Y:S01]  /*c030*/  ISETP.LE.AND P0, PT, R3, UR4, PT ;  /* 0x0000000403007c0c */ /* 0x002fe2000bf03270 */
[----:B------:R-:W-:-:S05]  /*c040*/  IMAD.MOV.U32 R3, RZ, RZ, 0x1 ;  /* 0x00000001ff037424 */ /* 0x000fca00078e00ff */
[----:B------:R0:W-:Y:S07]  /*c050*/  STL [R1], R3 ;  /* 0x0000000301007387 */ /* 0x0001ee0000100800 */
[----:B------:R-:W-:Y:S05]  /*c060*/  @P0 BRA `(.L_x_228) ;  /* 0x0000005000640947 */ /* 0x000fea0003800000 */
[----:B------:R-:W2:Y:S01]  /*c070*/  LDL R4, [R1+0x30] ;  /* 0x0000300001047983 */ /* 0x000ea20000100800 */
[----:B------:R-:W1:Y:S01]  /*c080*/  S2UR UR4, SR_CgaCtaId ;  /* 0x00000000000479c3 */ /* 0x000e620000008800 */
[C---:B------:R-:W-:Y:S01]  /*c090*/  IMAD.SHL.U32 R2, R0.reuse, 0x8, RZ ;  /* 0x0000000800027824 */ /* 0x040fe200078e00ff */
[C---:B------:R-:W-:Y:S01]  /*c0a0*/  LOP3.LUT R5, R0.reuse, 0x7f, RZ, 0xc0, !PT ;  /* 0x0000007f00057812 */ /* 0x040fe200078ec0ff */
[----:B------:R-:W-:Y:S01]  /*c0b0*/  UMOV UR36, 0x400 ;  /* 0x0000040000247882 */ /* 0x000fe20000000000 */
[----:B------:R-:W-:Y:S01]  /*c0c0*/  LOP3.LUT P0, RZ, R0, 0x1f, RZ, 0xc0, !PT ;  /* 0x0000001f00ff7812 */ /* 0x000fe2000780c0ff */
[----:B------:R-:W-:Y:S01]  /*c0d0*/  IMAD.MOV.U32 R19, RZ, RZ, RZ ;  /* 0x000000ffff137224 */ /* 0x000fe200078e00ff */
[----:B0-----:R-:W-:Y:S01]  /*c0e0*/  LOP3.LUT R3, R2, 0x1f8, RZ, 0xc0, !PT ;  /* 0x000001f802037812 */ /* 0x001fe200078ec0ff */
[----:B------:R-:W-:Y:S01]  /*c0f0*/  ULDC.64 UR38, c[0x0][0x198] ;  /* 0x0000660000267ab9 */ /* 0x000fe20000000a00 */
[C---:B------:R-:W-:Y:S01]  /*c100*/  ISETP.NE.AND P1, PT, R5.reuse, RZ, PT ;  /* 0x000000ff0500720c */ /* 0x040fe20003f25270 */
[----:B------:R-:W-:Y:S01]  /*c110*/  ULDC UR40, c[0x0][0xc] ;  /* 0x0000030000287ab9 */ /* 0x000fe20000000800 */
[----:B------:R-:W-:-:S02]  /*c120*/  ISETP.NE.OR P0, PT, R5, RZ, !P0 ;  /* 0x000000ff0500720c */ /* 0x000fc40004705670 */
[----:B------:R-:W-:Y:S02]  /*c130*/  LOP3.LUT R18, R18, 0xfffffffe, RZ, 0xc0, !PT ;  /* 0xfffffffe12127812 */ /* 0x000fe400078ec0ff */
[----:B------:R-:W-:-:S07]  /*c140*/  LOP3.LUT R2, R2, 0x38, RZ, 0xc0, !PT ;  /* 0x0000003802027812 */ /* 0x000fce00078ec0ff */
[----:B------:R-:W-:Y:S01]  /*c150*/  @P1 LOP3.LUT R18, R18, 0x1, RZ, 0xfc, !PT ;  /* 0x0000000112121812 */ /* 0x000fe200078efcff */
[----:B-1----:R-:W-:-:S03]  /*c160*/  ULEA UR36, UR4, UR36, 0x18 ;  /* 0x0000002404247291 */ /* 0x002fc6000f8ec03f */
[----:B------:R-:W-:-:S04]  /*c170*/  LOP3.LUT R18, R18, 0xfffffffd, RZ, 0xc0, !PT ;  /* 0xfffffffd12127812 */ /* 0x000fc800078ec0ff */
[----:B------:R-:W-:Y:S02]  /*c180*/  @P0 LOP3.LUT R18, R18, 0x2, RZ, 0xfc, !PT ;  /* 0x0000000212120812 */ /* 0x000fe400078efcff */
[----:B--2---:R-:W-:Y:S02]  /*c190*/  R2UR UR5, R4 ;  /* 0x00000000040572ca */ /* 0x004fe400000e0000 */
[----:B------:R-:W-:Y:S01]  /*c1a0*/  LOP3.LUT R4, R3, 0x38, R0, 0x78, !PT ;  /* 0x0000003803047812 */ /* 0x000fe200078e7800 */
[----:B------:R-:W-:Y:S02]  /*c1b0*/  IMAD.SHL.U32 R3, R5, 0x8, RZ ;  /* 0x0000000805037824 */ /* 0x000fe400078e00ff */
[----:B------:R-:W-:-:S03]  /*c1c0*/  IMAD.SHL.U32 R0, R0, 0x10, RZ ;  /* 0x0000001000007824 */ /* 0x000fc600078e00ff */
[----:B------:R-:W-:Y:S02]  /*c1d0*/  LOP3.LUT R3, R4, 0x200, R3, 0xf8, !PT ;  /* 0x0000020004037812 */ /* 0x000fe400078ef803 */
[----:B------:R-:W-:-:S03]  /*c1e0*/  SHF.R.U32.HI R4, RZ, 0x3, R5 ;  /* 0x00000003ff047819 */ /* 0x000fc60000011605 */
[----:B------:R-:W-:Y:S01]  /*c1f0*/  ULOP3.LUT UR37, UR5, 0x2, URZ, 0xfc, !UPT ;  /* 0x0000000205257892 */ /* 0x000fe2000f8efc3f */
[----:B------:R-:W0:Y:S01]  /*c200*/  S2UR UR5, SR_CTAID.X ;  /* 0x00000000000579c3 */ /* 0x000e220000002500 */
[----:B------:R-:W-:Y:S02]  /*c210*/  LOP3.LUT R4, R4, 0x70, R0, 0xf8, !PT ;  /* 0x0000007004047812 */ /* 0x000fe400078ef800 */
[----:B------:R-:W-:Y:S02]  /*c220*/  LEA R0, R3, UR36, 0x1 ;  /* 0x0000002403007c11 */ /* 0x000fe4000f8e08ff */
[----:B------:R-:W-:-:S03]  /*c230*/  LOP3.LUT R4, R2, 0x40, RZ, 0xfc, !PT ;  /* 0x0000004002047812 */ /* 0x000fc600078efcff */
[----:B------:R1:W-:Y:S02]  /*c240*/  STL [R1+0x10], R0 ;  /* 0x0000100001007387 */ /* 0x0003e40000100800 */
[----:B-1----:R-:W-:Y:S02]  /*c250*/  IMAD.MOV.U32 R0, RZ, RZ, 0x1 ;  /* 0x00000001ff007424 */ /* 0x002fe400078e00ff */
[----:B0-----:R-:W-:-:S05]  /*c260*/  IMAD.U32 R3, RZ, RZ, UR5 ;  /* 0x00000005ff037e24 */ /* 0x001fca000f8e00ff */
[----:B------:R0:W-:Y:S04]  /*c270*/  STL [R1+0x24], R3 ;  /* 0x0000240301007387 */ /* 0x0001e80000100800 */
[----:B------:R-:W-:Y:S04]  /*c280*/  STL [R1+0x2c], RZ ;  /* 0x00002cff01007387 */ /* 0x000fe80000100800 */
[----:B------:R1:W-:Y:S01]  /*c290*/  STL [R1], R0 ;  /* 0x0000000001007387 */ /* 0x0003e20000100800 */
[C---:B0-----:R-:W-:Y:S02]  /*c2a0*/  LOP3.LUT R3, R2.reuse, 0x80, RZ, 0xfc, !PT ;  /* 0x0000008002037812 */ /* 0x041fe400078efcff */
[----:B-1----:R-:W-:-:S07]  /*c2b0*/  LOP3.LUT R0, R2, 0xc0, RZ, 0xfc, !PT ;  /* 0x000000c002007812 */ /* 0x002fce00078efcff */
.L_x_323:
[----:B------:R-:W2:Y:S01]  /*c2c0*/  LDL R2, [R1+0x24] ;  /* 0x0000240001027983 */ /* 0x000ea20000100800 */
[----:B0-----:R-:W0:Y:S01]  /*c2d0*/  LDC R0, c[0x0][0xc38] ;  /* 0x00030e00ff007b82 */ /* 0x001e220000000800 */
[----:B------:R-:W-:Y:S05]  /*c2e0*/  YIELD ;  /* 0x0000000000007946 */ /* 0x000fea0003800000 */
[----:B------:R-:W-:Y:S02]  /*c2f0*/  ULDC.64 UR4, c[0x0][0x418] ;  /* 0x0001060000047ab9 */ /* 0x000fe40000000a00 */
[----:B------:R-:W1:Y:S01]  /*c300*/  LDC R16, c[0x0][0xc44] ;  /* 0x00031100ff107b82 */ /* 0x000e620000000800 */
[----:B------:R-:W-:-:S03]  /*c310*/  UISETP.NE.U32.AND UP0, UPT, UR4, URZ, UPT ;  /* 0x0000003f0400728c */ /* 0x000fc6000bf05070 */
[----:B------:R-:W-:Y:S01]  /*c320*/  ULDC UR4, c[0x0][0x424] ;  /* 0x0001090000047ab9 */ /* 0x000fe20000000800 */
[----:B------:R-:W-:-:S04]  /*c330*/  UISETP.NE.AND.EX UP0, UPT, UR5, URZ, UPT, UP0 ;  /* 0x0000003f0500728c */ /* 0x000fc8000bf05300 */
[----:B------:R-:W-:Y:S01]  /*c340*/  USEL UR4, UR4, 0x1, UP0 ;  /* 0x0000000104047887 */ /* 0x000fe20008000000 */
[----:B0-----:R-:W-:Y:S02]  /*c350*/  ISETP.NE.AND P0, PT, R0, 0x1, PT ;  /* 0x000000010000780c */ /* 0x001fe40003f05270 */
[----:B-1----:R-:W-:-:S11]  /*c360*/  ISETP.NE.AND P1, PT, R16, 0x1, PT ;  /* 0x000000011000780c */ /* 0x002fd60003f25270 */
[----:B------:R-:W2:Y:S08]  /*c370*/  @P0 LDC R0, c[0x0][0xc3c] ;  /* 0x00030f00ff000b82 */ /* 0x000eb00000000800 */
[----:B------:R-:W0:Y:S01]  /*c380*/  @P0 LDC R3, c[0x0][0xc40] ;  /* 0x00031000ff030b82 */ /* 0x000e220000000800 */
[----:B--2---:R-:W-:-:S04]  /*c390*/  @P0 IMAD.HI.U32 R0, R2, R0, RZ ;  /* 0x0000000002000227 */ /* 0x004fc800078e00ff */
[----:B------:R-:W-:Y:S01]  /*c3a0*/  IMAD.MOV.U32 R4, RZ, RZ, R2 ;  /* 0x000000ffff047224 */ /* 0x000fe200078e0002 */
[----:B0-----:R-:W-:Y:S02]  /*c3b0*/  @P0 SHF.R.U32.HI R4, RZ, R3, R0 ;  /* 0x00000003ff040219 */ /* 0x001fe40000011600 */
[----:B------:R-:W0:Y:S03]  /*c3c0*/  @P1 LDC.64 R2, c[0x0][0xc48] ;  /* 0x00031200ff021b82 */ /* 0x000e260000000a00 */
[----:B------:R-:W-:Y:S01]  /*c3d0*/  IMAD.MOV.U32 R5, RZ, RZ, R4 ;  /* 0x000000ffff057224 */ /* 0x000fe200078e0004 */
[----:B------:R-:W-:Y:S04]  /*c3e0*/  STL [R1+0x1c], R4 ;  /* 0x00001c0401007387 */ /* 0x000fe80000100800 */
[----:B------:R-:W1:Y:S01]  /*c3f0*/  LDC R0, c[0x0][0x2f0] ;  /* 0x0000bc00ff007b82 */ /* 0x000e620000000800 */
[----:B0-----:R-:W-:-:S05]  /*c400*/  @P1 IMAD.HI.U32 R2, R4, R2, RZ ;  /* 0x0000000204021227 */ /* 0x001fca00078e00ff */
[----:B------:R-:W-:Y:S01]  /*c410*/  @P1 SHF.R.U32.HI R5, RZ, R3, R2 ;  /* 0x00000003ff051219 */ /* 0x000fe20000011602 */
[----:B-1----:R-:W-:Y:S01]  /*c420*/  IMAD R0, R0, UR4, RZ ;  /* 0x0000000400007c24 */ /* 0x002fe2000f8e02ff */
[----:B------:R-:W-:-:S03]  /*c430*/  UIADD3 UR4, UR36, 0x24400, URZ ;  /* 0x0002440024047890 */ /* 0x000fc6000fffe03f */
[----:B------:R-:W-:Y:S01]  /*c440*/  STL [R1+0x14], R5 ;  /* 0x0000140501007387 */ /* 0x000fe20000100800 */
[----:B------:R-:W-:Y:S01]  /*c450*/  IMAD.MOV R3, RZ, RZ, -R5 ;  /* 0x000000ffff037224 */ /* 0x000fe200078e0a05 */
[----:B------:R-:W-:Y:S02]  /*c460*/  ULOP3.LUT UP0, URZ, UR4, 0x3ff, URZ, 0xc0, !UPT ;  /* 0x000003ff043f7892 */ /* 0x000fe4000f80c03f */
[----:B------:R0:W-:Y:S01]  /*c470*/  STL [R1+0x28], R0 ;  /* 0x0000280001007387 */ /* 0x0001e20000100800 */
[----:B------:R-:W-:-:S03]  /*c480*/  IMAD R16, R16, R3, R4 ;  /* 0x0000000310107224 */ /* 0x000fc600078e0204 */
[----:B------:R-:W-:Y:S01]  /*c490*/  PLOP3.LUT P0, PT, PT, PT, UP0, 0x80, 0x0 ;  /* 0x000000000000781c */ /* 0x000fe20003f0f008 */
[----:B0-----:R-:W-:-:S04]  /*c4a0*/  VIADD R0, R0, 0x4f ;  /* 0x0000004f00007836 */ /* 0x001fc80000000000 */
[----:B------:R-:W-:-:S05]  /*c4b0*/  IMAD.HI R0, R0, 0x66666667, RZ ;  /* 0x6666666700007827 */ /* 0x000fca00078e02ff */
[----:B------:R-:W-:-:S04]  /*c4c0*/  SHF.R.U32.HI R2, RZ, 0x1f, R0 ;  /* 0x0000001fff027819 */ /* 0x000fc80000011600 */
[----:B------:R-:W-:-:S05]  /*c4d0*/  LEA.HI.SX32 R0, R0, R2, 0x1b ;  /* 0x0000000200007211 */ /* 0x000fca00078fdaff */
[----:B------:R0:W-:Y:S01]  /*c4e0*/  STL [R1+0x20], R0 ;  /* 0x0000200001007387 */ /* 0x0001e20000100800 */
[----:B------:R-:W-:Y:S05]  /*c4f0*/  @!P0 BRA `(.L_x_229) ;  /* 0x0000000000408947 */ /* 0x000fea0003800000 */
[----:B------:R-:W-:Y:S01]  /*c500*/  MOV R2, 0x0 ;  /* 0x0000000000027802 */ /* 0x000fe20000000f00 */
[----:B------:R-:W-:Y:S01]  /*c510*/  ULDC.64 UR6, c[0x4][0x1b8] ;  /* 0x01006e0000067ab9 */ /* 0x000fe20000000a00 */
[----:B------:R-:W-:Y:S01]  /*c520*/  ULDC.64 UR8, c[0x4][0x1c0] ;  /* 0x0100700000087ab9 */ /* 0x000fe20000000a00 */
[----:B------:R-:W-:Y:S01]  /*c530*/  ULDC.64 UR4, c[0x4][0x118] ;  /* 0x0100460000047ab9 */ /* 0x000fe20000000a00 */
[----:B------:R-:W-:Y:S02]  /*c540*/  IMAD.U32 R4, RZ, RZ, UR6 ;  /* 0x00000006ff047e24 */ /* 0x000fe4000f8e00ff */
[----:B------:R-:W1:Y:S01]  /*c550*/  LDC.64 R2, c[0x4][R2] ;  /* 0x0100000002027b82 */ /* 0x000e620000000a00 */
        /* <DEDUP_REMOVED lines=9> */
[----:B01----:R-:W-:Y:S05]  /*c5f0*/  CALL.ABS.NOINC R2 ;  /* 0x0000000002007343 */ /* 0x003fea0003c00000 */
.L_x_229:
        /* <DEDUP_REMOVED lines=8> */
[----:B------:R1:W2:Y:S01]  /*c680*/  LDC.64 R2, c[0x4][R17] ;  /* 0x0100000011027b82 */ /* 0x0002a20000000a00 */
        /* <DEDUP_REMOVED lines=8> */
[----:B-1----:R-:W-:-:S07]  /*c710*/  IMAD.MOV.U32 R13, RZ, RZ, RZ ;  /* 0x000000ffff0d7224 */ /* 0x002fce00078e00ff */
[----:B------:R-:W-:-:S07]  /*c720*/  LEPC R20, `(.L_x_231) ;  /* 0x000000001014794e */ /* 0x000fce0000000000 */
[----:B0-2---:R-:W-:Y:S05]  /*c730*/  CALL.ABS.NOINC R2 ;  /* 0x0000000002007343 */ /* 0x005fea0003c00000 */
.L_x_231:
        /* <DEDUP_REMOVED lines=15> */
.L_x_230:
[----:B------:R-:W2:Y:S01]  /*c830*/  LDL R2, [R1+0x20] ;  /* 0x0000200001027983 */ /* 0x000ea20000100800 */
[----:B------:R-:W-:-:S03]  /*c840*/  ULDC.64 UR4, c[0x0][0x9f8] ;  /* 0x00027e0000047ab9 */ /* 0x000fc60000000a00 */
[----:B0-----:R-:W3:Y:S01]  /*c850*/  LDL R0, [R1+0x14] ;  /* 0x0000140001007983 */ /* 0x001ee20000100800 */
[----:B------:R-:W-:Y:S01]  /*c860*/  ISETP.NE.U32.AND P0, PT, RZ, UR4, PT ;  /* 0x00000004ff007c0c */ /* 0x000fe2000bf05070 */
[----:B------:R-:W-:-:S03]  /*c870*/  ULDC.64 UR6, c[0x0][0x208] ;  /* 0x0000820000067ab9 */ /* 0x000fc60000000a00 */
[----:B------:R-:W-:Y:S01]  /*c880*/  ISETP.NE.AND.EX P0, PT, RZ, UR5, PT, P0 ;  /* 0x00000005ff007c0c */ /* 0x000fe2000bf05300 */
[----:B--2---:R-:W-:-:S12]  /*c890*/  IMAD.MOV.U32 R17, RZ, RZ, R2 ;  /* 0x000000ffff117224 */ /* 0x004fd800078e0002 */
[----:B------:R-:W3:Y:S02]  /*c8a0*/  @P0 LDC.64 R2, c[0x0][0x9f8] ;  /* 0x00027e00ff020b82 */ /* 0x000ee40000000a00 */
[----:B---3--:R-:W-:-:S05]  /*c8b0*/  @P0 IMAD.WIDE R2, R0, 0x4, R2 ;  /* 0x0000000400020825 */ /* 0x008fca00078e0202 */
[----:B------:R0:W2:Y:S01]  /*c8c0*/  @P0 LDG.E R0, desc[UR6][R2.64] ;  /* 0x0000000602000981 */ /* 0x0000a2000c1e1900 */
[----:B------:R-:W-:Y:S01]  /*c8d0*/  VIADD R9, R17, 0xffffffff ;  /* 0xffffffff11097836 */ /* 0x000fe20000000000 */
[----:B------:R-:W-:Y:S01]  /*c8e0*/  UMOV UR4, 0xffffffff ;  /* 0xffffffff00047882 */ /* 0x000fe20000000000 */
[----:B------:R-:W-:-:S03]  /*c8f0*/  LOP3.LUT R18, R18, 0xfffffffb, RZ, 0xc0, !PT ;  /* 0xfffffffb12127812 */ /* 0x000fc600078ec0ff */
[----:B------:R1:W-:Y:S01]  /*c900*/  STL [R1+0x18], R9 ;  /* 0x0000180901007387 */ /* 0x0003e20000100800 */
[----:B0-----:R-:W0:Y:S02]  /*c910*/  LDC.64 R2, c[0x0][0x418] ;  /* 0x00010600ff027b82 */ /* 0x001e240000000a00 */
[----:B0-----:R-:W-:-:S04]  /*c920*/  ISETP.NE.U32.AND P0, PT, R2, RZ, PT ;  /* 0x000000ff0200720c */ /* 0x001fc80003f05070 */
[----:B------:R-:W-:-:S13]  /*c930*/  ISETP.NE.AND.EX P1, PT, R3, RZ, PT, P0 ;  /* 0x000000ff0300720c */ /* 0x000fda0003f25300 */
[----:B------:R-:W-:Y:S02]  /*c940*/  @P1 LOP3.LUT R18, R18, 0x4, RZ, 0xfc, !PT ;  /* 0x0000000412121812 */ /* 0x000fe400078efcff */
[----:B--2---:R-:W-:Y:S01]  /*c950*/  SHF.R.S32.HI R8, RZ, 0x1f, R0 ;  /* 0x0000001fff087819 */ /* 0x004fe20000011400 */
[----:B------:R1:W-:Y:S01]  /*c960*/  STL [R1+0x8], R0 ;  /* 0x0000080001007387 */ /* 0x0003e20000100800 */
[----:B------:R-:W-:-:S03]  /*c970*/  SEL R17, R0, RZ, !P1 ;  /* 0x000000ff00117207 */ /* 0x000fc60004800000 */
[----:B------:R1:W-:Y:S01]  /*c980*/  STL [R1+0xc], R8 ;  /* 0x00000c0801007387 */ /* 0x0003e20000100800 */
[----:B------:R-:W-:Y:S05]  /*c990*/  BRA.DIV UR4, `(.L_x_232) ;  /* 0x0000004e04707947 */ /* 0x000fea000b800000 */
[----:B------:R-:W0:Y:S02]  /*c9a0*/  S2R R4, SR_TID.X ;  /* 0x0000000000047919 */ /* 0x000e240000002100 */
[----:B0-----:R-:W-:-:S04]  /*c9b0*/  SHF.R.U32.HI R4, RZ, 0x5, R4 ;  /* 0x00000005ff047819 */ /* 0x001fc80000011604 */
[----:B------:R-:W-:-:S05]  /*c9c0*/  LOP3.LUT R4, R4, 0x3, RZ, 0xc0, !PT ;  /* 0x0000000304047812 */ /* 0x000fca00078ec0ff */
[----:B------:R0:W2:Y:S02]  /*c9d0*/  SHFL.IDX PT, R14, R4, RZ, 0x1f ;  /* 0x00001fff040e7589 */ /* 0x0000a400000e0000 */
.L_x_339:
[----:B--2---:R-:W-:Y:S02]  /*c9e0*/  ISETP.NE.AND P0, PT, R14, RZ, PT ;  /* 0x000000ff0e00720c */ /* 0x004fe40003f05270 */
[----:B------:R-:W-:Y:S02]  /*c9f0*/  PLOP3.LUT P2, PT, PT, PT, PT, 0x8, 0x0 ;  /* 0x000000000000781c */ /* 0x000fe40003f4e170 */
[----:B------:R-:W-:-:S11]  /*ca00*/  LOP3.LUT R18, R18, 0xfffffff7, RZ, 0xc0, !PT ;  /* 0xfffffff712127812 */ /* 0x000fd600078ec0ff */
[----:B------:R-:W-:Y:S01]  /*ca10*/  @P2 LOP3.LUT R18, R18, 0x8, RZ, 0xfc, !PT ;  /* 0x0000000812122812 */ /* 0x000fe200078efcff */
[----:B------:R-:W-:Y:S06]  /*ca20*/  @P0 BRA `(.L_x_233) ;  /* 0x0000000400600947 */ /* 0x000fec0003800000 */
[----:B------:R-:W-:-:S03]  /*ca30*/  UMOV UR4, 0xffffffff ;  /* 0xffffffff00047882 */ /* 0x000fc60000000000 */
[----:B------:R-:W-:Y:S05]  /*ca40*/  BRA.DIV UR4, `(.L_x_234) ;  /* 0x0000004e04787947 */ /* 0x000fea000b800000 */
[----:B------:R-:W-:-:S13]  /*ca50*/  ELECT P6, URZ, PT ;  /* 0x00000000003f782f */ /* 0x000fda00038c0000 */
.L_x_342:
[----:B------:R-:W-:Y:S05]  /*ca60*/  @!P6 BRA `(.L_x_233) ;  /* 0x000000040050e947 */ /* 0x000fea0003800000 */
[----:B------:R2:W-:Y:S01]  /*ca70*/  STL [R1+0x4], R9 ;  /* 0x0000040901007387 */ /* 0x0005e20000100800 */
[----:B------:R-:W-:Y:S05]  /*ca80*/  @!P1 BRA `(.L_x_235) ;  /* 0x00000000004c9947 */ /* 0x000fea0003800000 */
[----:B------:R-:W3:Y:S01]  /*ca90*/  LDC R7, c[0x0][0x43c] ;  /* 0x00010f00ff077b82 */ /* 0x000ee20000000800 */
[----:B------:R-:W-:Y:S01]  /*caa0*/  ULDC.64 UR4, c[0x0][0x428] ;  /* 0x00010a0000047ab9 */ /* 0x000fe20000000a00 */
[----:B------:R-:W-:Y:S01]  /*cab0*/  ULDC.64 UR6, c[0x0][0x208] ;  /* 0x0000820000067ab9 */ /* 0x000fe20000000a00 */
[----:B---3--:R-:W-:-:S13]  /*cac0*/  ISETP.NE.AND P0, PT, R7, 0x1, PT ;  /* 0x000000010700780c */ /* 0x008fda0003f05270 */
[----:B0-----:R-:W0:Y:S02]  /*cad0*/  @P0 LDC.64 R4, c[0x0][0x440] ;  /* 0x00011000ff040b82 */ /* 0x001e240000000a00 */
[----:B0-----:R-:W-:-:S04]  /*cae0*/  @P0 IMAD.HI.U32 R6, R9, R4, RZ ;  /* 0x0000000409060227 */ /* 0x001fc800078e00ff */
[----:B------:R-:W-:Y:S01]  /*caf0*/  IMAD.MOV.U32 R4, RZ, RZ, R9 ;  /* 0x000000ffff047224 */ /* 0x000fe200078e0009 */
[----:B------:R-:W-:-:S05]  /*cb00*/  @P0 SHF.R.U32.HI R4, RZ, R5, R6 ;  /* 0x00000005ff040219 */ /* 0x000fca0000011606 */
[----:B------:R-:W-:-:S04]  /*cb10*/  IMAD.MOV R5, RZ, RZ, -R4 ;  /* 0x000000ffff057224 */ /* 0x000fc800078e0a04 */
[----:B------:R-:W-:Y:S01]  /*cb20*/  IMAD R6, R7, R5, R9 ;  /* 0x0000000507067224 */ /* 0x000fe200078e0209 */
[----:B------:R-:W-:-:S04]  /*cb30*/  SHF.R.S32.HI R5, RZ, 0x1f, R4 ;  /* 0x0000001fff057819 */ /* 0x000fc80000011404 */
[----:B------:R0:W-:Y:S01]  /*cb40*/  STL [R1+0x4], R6 ;  /* 0x0000040601007387 */ /* 0x0001e20000100800 */
[----:B------:R-:W-:-:S03]  /*cb50*/  IMAD.WIDE.U32 R4, R0, UR4, R4 ;  /* 0x0000000400047c25 */ /* 0x000fc6000f8e0004 */
[----:B------:R-:W-:Y:S01]  /*cb60*/  LEA R2, P0, R4, R2, 0x2 ;  /* 0x0000000204027211 */ /* 0x000fe200078010ff */
[----:B0-----:R-:W-:-:S04]  /*cb70*/  IMAD R6, R8, UR4, RZ ;  /* 0x0000000408067c24 */ /* 0x001fc8000f8e02ff */
[----:B-1----:R-:W-:-:S04]  /*cb80*/  IMAD R0, R0, UR5, R6 ;  /* 0x0000000500007c24 */ /* 0x002fc8000f8e0206 */
[----:B------:R-:W-:-:S05]  /*cb90*/  IMAD.IADD R0, R5, 0x1, R0 ;  /* 0x0000000105007824 */ /* 0x000fca00078e0200 */
[----:B------:R-:W-:-:S05]  /*cba0*/  LEA.HI.X R3, R4, R3, R0, 0x2, P0 ;  /* 0x0000000304037211 */ /* 0x000fca00000f1400 */
[----:B------:R3:W5:Y:S02]  /*cbb0*/  LDG.E R0, desc[UR6][R2.64] ;  /* 0x0000000602007981 */ /* 0x000764000c1e1900 */
.L_x_235:
[----:B---3--:R-:W3:Y:S01]  /*cbc0*/  LDL R3, [R1] ;  /* 0x0000000001037983 */ /* 0x008ee20000100800 */
[----:B------:R-:W-:Y:S02]  /*cbd0*/  LEA R2, R19, UR36, 0x3 ;  /* 0x0000002413027c11 */ /* 0x000fe4000f8e18ff */
[----:B---3--:R-:W-:-:S04]  /*cbe0*/  SHF.L.U32 R3, R3, 0x1f, RZ ;  /* 0x0000001f03037819 */ /* 0x008fc800000006ff */
[----:B------:R-:W3:Y:S02]  /*cbf0*/  SYNCS.PHASECHK.TRANS64.TRYWAIT P0, [R2+URZ+0x38840], R3 ;  /* 0x03884003020075a7 */ /* 0x000ee4000800017f */
[----:B---3--:R-:W-:Y:S05]  /*cc00*/  @!P0 BRA `(.L_x_236) ;  /* 0x0000004c00288947 */ /* 0x008fea0003800000 */
.L_x_343:
[----:B0-----:R-:W0:Y:S01]  /*cc10*/  S2R R4, SR_TID.X ;  /* 0x0000000000047919 */ /* 0x001e220000002100 */
[----:B------:R-:W-:-:S04]  /*cc20*/  UPRMT UR4, UR37, 0x9910, URZ ;  /* 0x0000991025047896 */ /* 0x000fc8000800003f */
[----:B------:R-:W-:Y:S01]  /*cc30*/  UISETP.NE.AND UP0, UPT, UR4, 0x2, UPT ;  /* 0x000000020400788c */ /* 0x000fe2000bf05270 */
[----:B0-----:R-:W-:-:S04]  /*cc40*/  LOP3.LUT R4, R4, 0x7f, RZ, 0xc0, !PT ;  /* 0x0000007f04047812 */ /* 0x001fc800078ec0ff */
[----:B------:R-:W-:-:S13]  /*cc50*/  ISETP.NE.AND P0, PT, R4, RZ, PT ;  /* 0x000000ff0400720c */ /* 0x000fda0003f05270 */
[----:B---3--:R-:W-:-:S04]  /*cc60*/  @!P0 IMAD.MOV.U32 R3, RZ, RZ, 0xa000 ;  /* 0x0000a000ff038424 */ /* 0x008fc800078e00ff */
[----:B------:R0:W-:Y:S01]  /*cc70*/  @!P0 SYNCS.ARRIVE.TRANS64 RZ, [R2+URZ+0x38830], R3 ;  /* 0x0388300302ff89a7 */ /* 0x0001e2000800003f */
[----:B------:R-:W-:-:S13]  /*cc80*/  PLOP3.LUT P0, PT, PT, PT, UP0, 0x80, 0x0 ;  /* 0x000000000000781c */ /* 0x000fda0003f0f008 */
[----:B0-----:R-:W-:Y:S05]  /*cc90*/  @P0 BRA `(.L_x_237) ;  /* 0x0000000000040947 */ /* 0x001fea0003800000 */
[----:B------:R-:W-:Y:S01]  /*cca0*/  BPT.TRAP 0x1 ;  /* 0x000000040000795c */ /* 0x000fe20000300000 */
.L_x_237:
[----:B------:R-:W-:-:S13]  /*ccb0*/  LOP3.LUT P0, RZ, R18, 0x2, RZ, 0xc0, !PT ;  /* 0x0000000212ff7812 */ /* 0x000fda000780c0ff */
[----:B------:R-:W-:Y:S05]  /*ccc0*/  @P0 BRA `(.L_x_238) ;  /* 0x0000000000040947 */ /* 0x000fea0003800000 */
[----:B------:R-:W-:Y:S01]  /*ccd0*/  BPT.TRAP 0x1 ;  /* 0x000000040000795c */ /* 0x000fe20000300000 */
.L_x_238:
[----:B------:R-:W3:Y:S01]  /*cce0*/  LDL R4, [R1+0x4] ;  /* 0x0000040001047983 */ /* 0x000ee20000100800 */
[----:B------:R-:W-:Y:S01]  /*ccf0*/  R2UR UR9, R2 ;  /* 0x00000000020972ca */ /* 0x000fe200000e0000 */
[----:B------:R-:W-:Y:S01]  /*cd00*/  UIADD3 UR4, UP0, UR38, 0x370, URZ ;  /* 0x0000037026047890 */ /* 0x000fe2000ff1e03f */
[----:B------:R-:W-:Y:S01]  /*cd10*/  R2UR UR12, R16 ;  /* 0x00000000100c72ca */ /* 0x000fe200000e0000 */
[----:B------:R-:W0:Y:S01]  /*cd20*/  S2R R5, SR_CgaCtaId ;  /* 0x0000000000057919 */ /* 0x000e220000008800 */
[----:B-----5:R-:W-:Y:S01]  /*cd30*/  R2UR UR13, R0 ;  /* 0x00000000000d72ca */ /* 0x020fe200000e0000 */
[----:B------:R-:W-:Y:S01]  /*cd40*/  UMOV UR10, URZ ;  /* 0x0000003f000a7c82 */ /* 0x000fe20008000000 */
[----:B------:R-:W-:Y:S01]  /*cd50*/  UMOV UR19, 0x30000 ;  /* 0x0003000000137882 */ /* 0x000fe20000000000 */
[----:B------:R-:W4:Y:S01]  /*cd60*/  S2R R3, SR_CgaCtaId ;  /* 0x0000000000037919 */ /* 0x000f220000008800 */
[----:B------:R-:W-:Y:S01]  /*cd70*/  UMOV UR6, 0x0 ;  /* 0x0000000000067882 */ /* 0x000fe20000000000 */
[----:B------:R-:W-:Y:S01]  /*cd80*/  UMOV UR7, 0x14f00000 ;  /* 0x14f0000000077882 */ /* 0x000fe20000000000 */
[----:B------:R-:W-:Y:S01]  /*cd90*/  UMOV UR16, 0x40 ;  /* 0x0000004000107882 */ /* 0x000fe20000000000 */
[----:B------:R-:W-:Y:S01]  /*cda0*/  PLOP3.LUT P0, PT, PT, PT, PT, 0x80, 0x0 ;  /* 0x000000000000781c */ /* 0x000fe20003f0f070 */
[----:B------:R-:W-:Y:S01]  /*cdb0*/  IMAD.MOV.U32 R17, RZ, RZ, R0 ;  /* 0x000000ffff117224 */ /* 0x000fe200078e0000 */
[----:B------:R-:W-:Y:S01]  /*cdc0*/  UIADD3 UR9, UR9, 0x38830, URZ ;  /* 0x0003883009097890 */ /* 0x000fe2000fffe03f */
[----:B------:R-:W-:-:S10]  /*cdd0*/  LOP3.LUT R18, R18, 0xfffffff7, RZ, 0xc0, !PT ;  /* 0xfffffff712127812 */ /* 0x000fd400078ec0ff */
[----:B------:R-:W-:Y:S02]  /*cde0*/  @P0 LOP3.LUT R18, R18, 0x8, RZ, 0xfc, !PT ;  /* 0x0000000812120812 */ /* 0x000fe400078efcff */
[----:B0-----:R-:W-:Y:S02]  /*cdf0*/  LOP3.LUT R5, R5, 0x1, RZ, 0xc0, !PT ;  /* 0x0000000105057812 */ /* 0x001fe400078ec0ff */
[----:B----4-:R-:W-:-:S03]  /*ce00*/  LOP3.LUT R3, R3, 0x1, RZ, 0xc0, !PT ;  /* 0x0000000103037812 */ /* 0x010fc600078ec0ff */
[----:B------:R-:W-:-:S04]  /*ce10*/  IMAD R5, R5, 0xa00, RZ ;  /* 0x00000a0005057824 */ /* 0x000fc800078e02ff */
[----:B------:R-:W-:Y:S02]  /*ce20*/  IMAD R2, R19, 0x5000, R5 ;  /* 0x0000500013027824 */ /* 0x000fe400078e0205 */
[----:B------:R-:W-:-:S03]  /*ce30*/  IMAD R3, R3, 0x28, RZ ;  /* 0x0000002803037824 */ /* 0x000fc600078e02ff */
[----:B------:R-:W-:Y:S02]  /*ce40*/  R2UR UR5, R2 ;  /* 0x00000000020572ca */ /* 0x000fe400000e0000 */
[----:B------:R-:W-:-:S11]  /*ce50*/  R2UR UR8, R3 ;  /* 0x00000000030872ca */ /* 0x000fd600000e0000 */
[----:B------:R-:W-:Y:S02]  /*ce60*/  ULEA UR14, UR5, UR36, 0x1 ;  /* 0x00000024050e7291 */ /* 0x000fe4000f8e083f */
[----:B------:R-:W-:Y:S02]  /*ce70*/  UIADD3.X UR5, URZ, UR39, URZ, UP0, !UPT ;  /* 0x000000273f057290 */ /* 0x000fe400087fe43f */
[----:B------:R-:W-:Y:S02]  /*ce80*/  UIADD3 UR15, UR14, 0x26c00, URZ ;  /* 0x00026c000e0f7890 */ /* 0x000fe4000fffe03f */
[----:B------:R-:W-:Y:S02]  /*ce90*/  UIADD3 UR17, UR14, 0x29400, URZ ;  /* 0x000294000e117890 */ /* 0x000fe4000fffe03f */
[----:B------:R-:W-:Y:S01]  /*cea0*/  UIADD3 UR18, UR14, 0x2bc00, URZ ;  /* 0x0002bc000e127890 */ /* 0x000fe2000fffe03f */
[----:B---3--:R-:W-:-:S13]  /*ceb0*/  R2UR UR11, R4 ;  /* 0x00000000040b72ca */ /* 0x008fda00000e0000 */
[----:B------:R-:W-:Y:S02]  /*cec0*/  UIMAD UR11, UR11, 0x50, UR8 ;  /* 0x000000500b0b78a4 */ /* 0x000fe4000f8e0208 */
[----:B------:R-:W-:-:S03]  /*ced0*/  UIADD3 UR8, UR14, 0x24400, URZ ;  /* 0x000244000e087890 */ /* 0x000fc6000fffe03f */
[----:B------:R-:W-:-:S06]  /*cee0*/  UMOV UR14, 0x80 ;  /* 0x00000080000e7882 */ /* 0x000fcc0000000000 */
[----:B------:R0:W-:Y:S02]  /*cef0*/  UTMALDG.4D.MULTICAST [UR8], [UR4], UR19, desc[UR6] ;  /* 0x00000608040073b4 */ /* 0x0001e40008019813 */
[----:B0-----:R-:W-:Y:S01]  /*cf00*/  UMOV UR8, UR15 ;  /* 0x0000000f00087c82 */ /* 0x001fe20008000000 */
[----:B------:R-:W-:Y:S02]  /*cf10*/  UMOV UR10, UR16 ;  /* 0x00000010000a7c82 */ /* 0x000fe40008000000 */
[----:B------:R0:W-:Y:S02]  /*cf20*/  UTMALDG.4D.MULTICAST [UR8], [UR4], UR19, desc[UR6] ;  /* 0x00000608040073b4 */ /* 0x0001e40008019813 */
[----:B0-----:R-:W-:Y:S01]  /*cf30*/  UMOV UR8, UR17 ;  /* 0x0000001100087c82 */ /* 0x001fe20008000000 */
[----:B------:R-:W-:Y:S01]  /*cf40*/  UMOV UR10, UR14 ;  /* 0x0000000e000a7c82 */ /* 0x000fe20008000000 */
[----:B------:R-:W-:Y:S01]  /*cf50*/  UMOV UR14, 0xc0 ;  /* 0x000000c0000e7882 */ /* 0x000fe20000000000 */
[----:B------:R0:W-:Y:S02]  /*cf60*/  UTMALDG.4D.MULTICAST [UR8], [UR4], UR19, desc[UR6] ;  /* 0x00000608040073b4 */ /* 0x0001e40008019813 */
[----:B0-----:R-:W-:Y:S01]  /*cf70*/  UMOV UR8, UR18 ;  /* 0x0000001200087c82 */ /* 0x001fe20008000000 */
[----:B------:R-:W-:-:S02]  /*cf80*/  UMOV UR10, UR14 ;  /* 0x0000000e000a7c82 */ /* 0x000fc40008000000 */
[----:B------:R3:W-:Y:S02]  /*cf90*/  UTMALDG.4D.MULTICAST [UR8], [UR4], UR19, desc[UR6] ;  /* 0x00000608040073b4 */ /* 0x0007e40008019813 */
[----:B---3--:R-:W-:Y:S01]  /*cfa0*/  NOP ;  /* 0x0000000000007918 */ /* 0x008fe20000000000 */
.L_x_233:
        /* <DEDUP_REMOVED lines=10> */
[----:B0-----:R-:W-:Y:S02]  /*d050*/  IMAD.U32 R4, RZ, RZ, UR6 ;  /* 0x00000006ff047e24 */ /* 0x001fe4000f8e00ff */
[----:B------:R-:W0:Y:S01]  /*d060*/  LDC.64 R2, c[0x4][R2] ;  /* 0x0100000002027b82 */ /* 0x000e220000000a00 */
[----:B------:R-:W-:Y:S02]  /*d070*/  IMAD.U32 R5, RZ, RZ, UR7 ;  /* 0x00000007ff057e24 */ /* 0x000fe4000f8e00ff */
[----:B------:R-:W-:Y:S02]  /*d080*/  IMAD.U32 R6, RZ, RZ, UR8 ;  /* 0x00000008ff067e24 */ /* 0x000fe4000f8e00ff */
[----:B------:R-:W-:-:S02]  /*d090*/  IMAD.U32 R7, RZ, RZ, UR9 ;  /* 0x00000009ff077e24 */ /* 0x000fc4000f8e00ff */
[----:B------:R-:W-:Y:S02]  /*d0a0*/  IMAD.U32 R10, RZ, RZ, UR4 ;  /* 0x00000004ff0a7e24 */ /* 0x000fe4000f8e00ff */
[----:B------:R-:W-:Y:S02]  /*d0b0*/  IMAD.U32 R11, RZ, RZ, UR5 ;  /* 0x00000005ff0b7e24 */ /* 0x000fe4000f8e00ff */
[----:B-1----:R-:W-:Y:S02]  /*d0c0*/  IMAD.MOV.U32 R8, RZ, RZ, 0x70 ;  /* 0x00000070ff087424 */ /* 0x002fe400078e00ff */
[----:B------:R-:W-:Y:S02]  /*d0d0*/  IMAD.MOV.U32 R12, RZ, RZ, 0x1 ;  /* 0x00000001ff0c7424 */ /* 0x000fe400078e00ff */
[----:B------:R-:W-:-:S07]  /*d0e0*/  IMAD.MOV.U32 R13, RZ, RZ, RZ ;  /* 0x000000ffff0d7224 */ /* 0x000fce00078e00ff */
[----:B------:R-:W-:-:S07]  /*d0f0*/  LEPC R20, `(.L_x_239) ;  /* 0x000000001014794e */ /* 0x000fce0000000000 */
[----:B0-2---:R-:W-:Y:S05]  /*d100*/  CALL.ABS.NOINC R2 ;  /* 0x0000000002007343 */ /* 0x005fea0003c00000 */
.L_x_239:
[----:B0-----:R-:W3:Y:S01]  /*d110*/  LDL.LU R4, [R1+0x14] ;  /* 0x0000140001047983 */ /* 0x001ee20000300800 */
[----:B-1----:R-:W-:Y:S01]  /*d120*/  SHF.R.S32.HI R0, RZ, 0x1f, R16 ;  /* 0x0000001fff007819 */ /* 0x002fe20000011410 */
[----:B------:R-:W-:Y:S01]  /*d130*/  ULDC.64 UR4, c[0x0][0x2d8] ;  /* 0x0000b60000047ab9 */ /* 0x000fe20000000a00 */
[----:B------:R-:W0:Y:S01]  /*d140*/  LDC R8, c[0x0][0x448] ;  /* 0x00011200ff087b82 */ /* 0x000e220000000800 */
[----:B------:R-:W4:Y:S04]  /*d150*/  LDL.LU R7, [R1+0x1c] ;  /* 0x00001c0001077983 */ /* 0x000f280000300800 */
[----:B------:R-:W5:Y:S01]  /*d160*/  LDL R5, [R1+0x24] ;  /* 0x0000240001057983 */ /* 0x000f620000100800 */
[----:B------:R-:W-:Y:S02]  /*d170*/  IMAD R0, R0, UR4, RZ ;  /* 0x0000000400007c24 */ /* 0x000fe4000f8e02ff */
[C---:B------:R-:W-:Y:S01]  /*d180*/  IMAD.WIDE.U32 R2, R16.reuse, UR4, RZ ;  /* 0x0000000410027c25 */ /* 0x040fe2000f8e00ff */
[----:B------:R-:W1:Y:S03]  /*d190*/  S2R R10, SR_TID.X ;  /* 0x00000000000a7919 */ /* 0x000e660000002100 */
[----:B------:R-:W-:Y:S01]  /*d1a0*/  IMAD R0, R16, UR5, R0 ;  /* 0x0000000510007c24 */ /* 0x000fe2000f8e0200 */
[----:B------:R-:W-:-:S03]  /*d1b0*/  ULDC.64 UR4, c[0x0][0x2e0] ;  /* 0x0000b80000047ab9 */ /* 0x000fc60000000a00 */
[----:B------:R-:W-:Y:S01]  /*d1c0*/  IMAD.IADD R3, R3, 0x1, R0 ;  /* 0x0000000103037824 */ /* 0x000fe200078e0200 */
[----:B0-----:R-:W-:-:S13]  /*d1d0*/  ISETP.NE.AND P0, PT, R8, 0x1, PT ;  /* 0x000000010800780c */ /* 0x001fda0003f05270 */
[----:B------:R-:W0:Y:S01]  /*d1e0*/  @P0 LDC R6, c[0x0][0x44c] ;  /* 0x00011300ff060b82 */ /* 0x000e220000000800 */
[----:B-1----:R-:W-:-:S05]  /*d1f0*/  IMAD.SHL.U32 R10, R10, 0x8, RZ ;  /* 0x000000080a0a7824 */ /* 0x002fca00078e00ff */
[----:B------:R-:W-:-:S04]  /*d200*/  LOP3.LUT R10, R10, 0x38, RZ, 0xc0, !PT ;  /* 0x000000380a0a7812 */ /* 0x000fc800078ec0ff */
[C---:B------:R-:W-:Y:S02]  /*d210*/  LOP3.LUT R12, R10.reuse, 0x40, RZ, 0xfc, !PT ;  /* 0x000000400a0c7812 */ /* 0x040fe400078efcff */
[C---:B------:R-:W-:Y:S02]  /*d220*/  LOP3.LUT R11, R10.reuse, 0x80, RZ, 0xfc, !PT ;  /* 0x000000800a0b7812 */ /* 0x040fe400078efcff */
[----:B------:R-:W-:Y:S02]  /*d230*/  LOP3.LUT R10, R10, 0xc0, RZ, 0xfc, !PT ;  /* 0x000000c00a0a7812 */ /* 0x000fe400078efcff */
[----:B---3--:R-:W-:Y:S01]  /*d240*/  SHF.R.S32.HI R0, RZ, 0x1f, R4 ;  /* 0x0000001fff007819 */ /* 0x008fe20000011404 */
[----:B------:R-:W-:-:S04]  /*d250*/  IMAD.WIDE.U32 R2, R4, UR4, R2 ;  /* 0x0000000404027c25 */ /* 0x000fc8000f8e0002 */
[----:B------:R-:W-:Y:S01]  /*d260*/  IMAD R0, R0, UR4, RZ ;  /* 0x0000000400007c24 */ /* 0x000fe2000f8e02ff */
[----:B------:R-:W-:-:S03]  /*d270*/  ULDC UR4, c[0x0][0xc38] ;  /* 0x00030e0000047ab9 */ /* 0x000fc60000000800 */
[----:B------:R-:W-:Y:S02]  /*d280*/  IMAD R0, R4, UR5, R0 ;  /* 0x0000000504007c24 */ /* 0x000fe4000f8e0200 */
[----:B------:R-:W1:Y:S02]  /*d290*/  S2R R4, SR_TID.X ;  /* 0x0000000000047919 */ /* 0x000e640000002100 */
[----:B------:R-:W-:Y:S02]  /*d2a0*/  IMAD.IADD R3, R3, 0x1, R0 ;  /* 0x0000000103037824 */ /* 0x000fe400078e0200 */
[----:B----4-:R-:W-:Y:S02]  /*d2b0*/  IMAD.MOV R0, RZ, RZ, -R7 ;  /* 0x000000ffff007224 */ /* 0x010fe400078e0a07 */
[----:B------:R-:W3:Y:S02]  /*d2c0*/  @P0 LDC R7, c[0x0][0x450] ;  /* 0x00011400ff070b82 */ /* 0x000ee40000000800 */
[----:B-----5:R-:W-:Y:S01]  /*d2d0*/  IMAD R0, R0, UR4, R5 ;  /* 0x0000000400007c24 */ /* 0x020fe2000f8e0205 */
[----:B------:R-:W-:-:S03]  /*d2e0*/  ULDC.64 UR4, c[0x0][0x2d0] ;  /* 0x0000b40000047ab9 */ /* 0x000fc60000000a00 */
[----:B------:R-:W-:Y:S01]  /*d2f0*/  IMAD.SHL.U32 R5, R0, 0x80, RZ ;  /* 0x0000008000057824 */ /* 0x000fe200078e00ff */
[----:B-1----:R-:W-:-:S04]  /*d300*/  LOP3.LUT R4, R4, 0x7f, RZ, 0xc0, !PT ;  /* 0x0000007f04047812 */ /* 0x002fc800078ec0ff */
[----:B--2---:R-:W-:Y:S02]  /*d310*/  SHF.R.U32.HI R9, RZ, 0x3, R4 ;  /* 0x00000003ff097819 */ /* 0x004fe40000011604 */
[----:B------:R-:W1:Y:S02]  /*d320*/  S2R R4, SR_TID.X ;  /* 0x0000000000047919 */ /* 0x000e640000002100 */
[----:B-1----:R-:W-:-:S05]  /*d330*/  IMAD.SHL.U32 R4, R4, 0x10, RZ ;  /* 0x0000001004047824 */ /* 0x002fca00078e00ff */
[----:B------:R-:W-:Y:S02]  /*d340*/  LOP3.LUT R4, R9, 0x70, R4, 0xf8, !PT ;  /* 0x0000007009047812 */ /* 0x000fe400078ef804 */
[----:B------:R-:W1:Y:S02]  /*d350*/  S2R R9, SR_TID.X ;  /* 0x0000000000097919 */ /* 0x000e640000002100 */
[----:B------:R-:W-:-:S05]  /*d360*/  LOP3.LUT R0, R4, R5, RZ, 0xfc, !PT ;  /* 0x0000000504007212 */ /* 0x000fca00078efcff */
[----:B0-----:R-:W-:-:S04]  /*d370*/  @P0 IMAD.HI.U32 R6, R0, R6, RZ ;  /* 0x0000000600060227 */ /* 0x001fc800078e00ff */
[----:B------:R-:W-:Y:S01]  /*d380*/  IMAD.MOV.U32 R4, RZ, RZ, R0 ;  /* 0x000000ffff047224 */ /* 0x000fe200078e0000 */
[----:B---3--:R-:W-:-:S05]  /*d390*/  @P0 SHF.R.U32.HI R4, RZ, R7, R6 ;  /* 0x00000007ff040219 */ /* 0x008fca0000011606 */
[----:B------:R-:W-:Y:S02]  /*d3a0*/  IMAD.MOV R6, RZ, RZ, -R4 ;  /* 0x000000ffff067224 */ /* 0x000fe400078e0a04 */
[----:B------:R-:W-:-:S04]  /*d3b0*/  IMAD.WIDE.U32 R2, R4, UR4, R2 ;  /* 0x0000000404027c25 */ /* 0x000fc8000f8e0002 */
[----:B------:R-:W-:Y:S01]  /*d3c0*/  IMAD R0, R8, R6, R0 ;  /* 0x0000000608007224 */ /* 0x000fe200078e0200 */
[----:B------:R-:W-:-:S05]  /*d3d0*/  SHF.R.S32.HI R6, RZ, 0x1f, R4 ;  /* 0x0000001fff067819 */ /* 0x000fca0000011404 */
[----:B------:R-:W-:Y:S02]  /*d3e0*/  IMAD R6, R6, UR4, RZ ;  /* 0x0000000406067c24 */ /* 0x000fe4000f8e02ff */
[----:B-1----:R-:W-:Y:S02]  /*d3f0*/  IMAD.SHL.U32 R9, R9, 0x8, RZ ;  /* 0x0000000809097824 */ /* 0x002fe400078e00ff */
[----:B------:R-:W-:Y:S01]  /*d400*/  IMAD R6, R4, UR5, R6 ;  /* 0x0000000504067c24 */ /* 0x000fe2000f8e0206 */
[----:B------:R-:W-:Y:S01]  /*d410*/  SHF.R.S32.HI R4, RZ, 0x1f, R0 ;  /* 0x0000001fff047819 */ /* 0x000fe20000011400 */
[----:B------:R-:W-:Y:S01]  /*d420*/  ULDC.64 UR4, c[0x0][0x2c8] ;  /* 0x0000b20000047ab9 */ /* 0x000fe20000000a00 */
[----:B------:R-:W-:Y:S01]  /*d430*/  LOP3.LUT R9, R9, 0x38, RZ, 0xc0, !PT ;  /* 0x0000003809097812 */ /* 0x000fe200078ec0ff */
[----:B------:R-:W-:Y:S02]  /*d440*/  IMAD.IADD R3, R3, 0x1, R6 ;  /* 0x0000000103037824 */ /* 0x000fe400078e0206 */
[----:B------:R-:W-:-:S02]  /*d450*/  IMAD R4, R4, UR4, RZ ;  /* 0x0000000404047c24 */ /* 0x000fc4000f8e02ff */
[----:B------:R-:W-:-:S04]  /*d460*/  IMAD.WIDE.U32 R2, R0, UR4, R2 ;  /* 0x0000000400027c25 */ /* 0x000fc8000f8e0002 */
[----:B------:R-:W-:Y:S01]  /*d470*/  IMAD R4, R0, UR5, R4 ;  /* 0x0000000500047c24 */ /* 0x000fe2000f8e0204 */
[----:B------:R-:W-:-:S03]  /*d480*/  ULDC.64 UR4, c[0x0][0x280] ;  /* 0x0000a00000047ab9 */ /* 0x000fc60000000a00 */
[----:B------:R-:W-:Y:S01]  /*d490*/  IMAD.IADD R3, R3, 0x1, R4 ;  /* 0x0000000103037824 */ /* 0x000fe200078e0204 */
[C---:B------:R-:W-:Y:S01]  /*d4a0*/  LEA R4, P0, R2.reuse, UR4, 0x1 ;  /* 0x0000000402047c11 */ /* 0x040fe2000f8008ff */
[----:B------:R-:W-:Y:S02]  /*d4b0*/  ULDC UR4, c[0x0][0x2b8] ;  /* 0x0000ae0000047ab9 */ /* 0x000fe40000000800 */
[----:B------:R-:W-:Y:S02]  /*d4c0*/  ISETP.GE.AND P4, PT, R9, UR4, PT ;  /* 0x0000000409007c0c */ /* 0x000fe4000bf86270 */
[----:B------:R-:W-:Y:S01]  /*d4d0*/  LEA.HI.X R3, R2, UR5, R3, 0x1, P0 ;  /* 0x0000000502037c11 */ /* 0x000fe200080f0c03 */
[----:B------:R-:W-:Y:S01]  /*d4e0*/  UMOV UR5, 0xffffffff ;  /* 0xffffffff00057882 */ /* 0x000fe20000000000 */
[----:B------:R-:W-:Y:S02]  /*d4f0*/  ISETP.GE.AND P3, PT, R12, UR4, PT ;  /* 0x000000040c007c0c */ /* 0x000fe4000bf66270 */
[----:B------:R-:W-:-:S02]  /*d500*/  ISETP.GE.AND P0, PT, R11, UR4, PT ;  /* 0x000000040b007c0c */ /* 0x000fc4000bf06270 */
[----:B------:R-:W-:Y:S01]  /*d510*/  ISETP.GE.AND P1, PT, R10, UR4, PT ;  /* 0x000000040a007c0c */ /* 0x000fe2000bf26270 */
[----:B------:R-:W-:-:S12]  /*d520*/  BRA.DIV UR5, `(.L_x_240) ;  /* 0x0000004205f47947 */ /* 0x000fd8000b800000 */
[----:B------:R-:W2:Y:S01]  /*d530*/  LDL R10, [R1+0x10] ;  /* 0x00001000010a7983 */ /* 0x000ea20000100800 */
[----:B------:R-:W-:Y:S01]  /*d540*/  ULDC UR4, c[0x0][0x288] ;  /* 0x0000a20000047ab9 */ /* 0x000fe20000000800 */
[----:B------:R-:W0:Y:S02]  /*d550*/  S2R R6, SR_TID.X ;  /* 0x0000000000067919 */ /* 0x000e240000002100 */
[----:B------:R-:W1:Y:S01]  /*d560*/  SHFL.IDX PT, R7, R4, RZ, 0x181f ;  /* 0x00181fff04077589 */ /* 0x000e6200000e0000 */
[----:B------:R-:W-:Y:S01]  /*d570*/  IMAD R2, R8, UR4, RZ ;  /* 0x0000000408027c24 */ /* 0x000fe2000f8e02ff */
[----:B0-----:R-:W-:-:S04]  /*d580*/  LOP3.LUT R6, R6, 0x7f, RZ, 0xc0, !PT ;  /* 0x0000007f06067812 */ /* 0x001fc800078ec0ff */
[----:B------:R-:W-:Y:S02]  /*d590*/  SHF.R.U32.HI R11, RZ, 0x3, R6 ;  /* 0x00000003ff0b7819 */ /* 0x000fe40000011606 */
[----:B------:R-:W0:Y:S03]  /*d5a0*/  SHFL.IDX PT, R6, R3, RZ, 0x181f ;  /* 0x00181fff03067589 */ /* 0x000e2600000e0000 */
[----:B------:R-:W-:-:S05]  /*d5b0*/  IMAD.IADD R0, R11, 0x1, R5 ;  /* 0x000000010b007824 */ /* 0x000fca00078e0205 */
[----:B------:R-:W-:-:S13]  /*d5c0*/  ISETP.GE.AND P2, PT, R0, R2, PT ;  /* 0x000000020000720c */ /* 0x000fda0003f46270 */
[----:B-1----:R-:W-:-:S05]  /*d5d0*/  @!P2 LEA R7, P5, R9, R7, 0x1 ;  /* 0x000000070907a211 */ /* 0x002fca00078a08ff */
[----:B0-----:R-:W-:-:S05]  /*d5e0*/  @!P2 IMAD.X R6, RZ, RZ, R6, P5 ;  /* 0x000000ffff06a224 */ /* 0x001fca00028e0606 */
[----:B------:R-:W-:-:S04]  /*d5f0*/  @!P2 LOP3.LUT R7, R7, R6, RZ, 0x3c, !PT ;  /* 0x000000060707a212 */ /* 0x000fc800078e3cff */
[----:B------:R-:W-:Y:S01]  /*d600*/  @!P2 LOP3.LUT R6, R7, R6, RZ, 0x3c, !PT ;  /* 0x000000060706a212 */ /* 0x000fe200078e3cff */
[----:B------:R-:W-:-:S03]  /*d610*/  ULDC.64 UR6, c[0x0][0x208] ;  /* 0x0000820000067ab9 */ /* 0x000fc60000000a00 */
[----:B------:R-:W-:Y:S01]  /*d620*/  @!P2 LOP3.LUT R7, R7, R6, RZ, 0x3c, !PT ;  /* 0x000000060707a212 */ /* 0x000fe200078e3cff */
[----:B------:R-:W-:-:S04]  /*d630*/  VIADD R5, R0, 0x10 ;  /* 0x0000001000057836 */ /* 0x000fc80000000000 */
[----:B------:R-:W-:Y:S01]  /*d640*/  @!PT LDS RZ, [RZ] ;  /* 0x00000000fffff984 */ /* 0x000fe20000000800 */
[----:B--2---:R-:W-:Y:S04]  /*d650*/  @!P2 LDGSTS.E.BYPASS.LTC128B.128 [R10+0x14400], desc[UR6][R6.64], !P4 ;  /* 0x14400000060aafae */ /* 0x004fe8000e101d46 */
[----:B------:R-:W-:Y:S04]  /*d660*/  @!P2 LDGSTS.E.BYPASS.LTC128B.128 [R10+0x18400], desc[UR6][R6.64+0x80], !P3 ;  /* 0x18400080060aafae */ /* 0x000fe8000d901d46 */
[----:B------:R-:W-:Y:S04]  /*d670*/  @!P2 LDGSTS.E.BYPASS.LTC128B.128 [R10+0x1c400], desc[UR6][R6.64+0x100], !P0 ;  /* 0x1c400100060aafae */ /* 0x000fe8000c101d46 */
[----:B------:R0:W-:Y:S01]  /*d680*/  @!P2 LDGSTS.E.BYPASS.LTC128B.128 [R10+0x20400], desc[UR6][R6.64+0x180], !P1 ;  /* 0x20400180060aafae */ /* 0x0001e2000c901d46 */
[----:B------:R-:W-:-:S03]  /*d690*/  ISETP.GE.AND P2, PT, R5, R2, PT ;  /* 0x000000020500720c */ /* 0x000fc60003f46270 */
[----:B0-----:R-:W0:Y:S04]  /*d6a0*/  SHFL.IDX PT, R7, R4, 0x1, 0x181f ;  /* 0x00381f0004077f89 */ /* 0x001e2800000e0000 */
[----:B------:R-:W1:Y:S06]  /*d6b0*/  SHFL.IDX PT, R6, R3, 0x1, 0x181f ;  /* 0x00381f0003067f89 */ /* 0x000e6c00000e0000 */
[----:B0-----:R-:W-:-:S05]  /*d6c0*/  @!P2 LEA R7, P5, R9, R7, 0x1 ;  /* 0x000000070907a211 */ /* 0x001fca00078a08ff */
[----:B-1----:R-:W-:-:S05]  /*d6d0*/  @!P2 IMAD.X R6, RZ, RZ, R6, P5 ;  /* 0x000000ffff06a224 */ /* 0x002fca00028e0606 */
[----:B------:R-:W-:-:S04]  /*d6e0*/  @!P2 LOP3.LUT R7, R7, R6, RZ, 0x3c, !PT ;  /* 0x000000060707a212 */ /* 0x000fc800078e3cff */
[----:B------:R-:W-:-:S04]  /*d6f0*/  @!P2 LOP3.LUT R6, R7, R6, RZ, 0x3c, !PT ;  /* 0x000000060706a212 */ /* 0x000fc800078e3cff */
[----:B------:R-:W-:-:S05]  /*d700*/  @!P2 LOP3.LUT R7, R7, R6, RZ, 0x3c, !PT ;  /* 0x000000060707a212 */ /* 0x000fca00078e3cff */
[----:B------:R-:W-:Y:S04]  /*d710*/  @!P2 LDGSTS.E.BYPASS.LTC128B.128 [R10+0x14c00], desc[UR6][R6.64], !P4 ;  /* 0x14c00000060aafae */ /* 0x000fe8000e101d46 */
[----:B------:R-:W-:Y:S04]  /*d720*/  @!P2 LDGSTS.E.BYPASS.LTC128B.128 [R10+0x18c00], desc[UR6][R6.64+0x80], !P3 ;  /* 0x18c00080060aafae */ /* 0x000fe8000d901d46 */
[----:B------:R-:W-:Y:S04]  /*d730*/  @!P2 LDGSTS.E.BYPASS.LTC128B.128 [R10+0x1cc00], desc[UR6][R6.64+0x100], !P0 ;  /* 0x1cc00100060aafae */ /* 0x000fe8000c101d46 */
[----:B------:R0:W-:Y:S01]  /*d740*/  @!P2 LDGSTS.E.BYPASS.LTC128B.128 [R10+0x20c00], desc[UR6][R6.64+0x180], !P1 ;  /* 0x20c00180060aafae */ /* 0x0001e2000c901d46 */
[----:B------:R-:W-:-:S03]  /*d750*/  VIADD R5, R0, 0x20 ;  /* 0x0000002000057836 */ /* 0x000fc60000000000 */
[----:B0-----:R-:W0:Y:S04]  /*d760*/  SHFL.IDX PT, R7, R4, 0x2, 0x181f ;  /* 0x00581f0004077f89 */ /* 0x001e2800000e0000 */
[----:B------:R-:W1:Y:S01]  /*d770*/  SHFL.IDX PT, R6, R3, 0x2, 0x181f ;  /* 0x00581f0003067f89 */ /* 0x000e6200000e0000 */
[----:B------:R-:W-:-:S13]  /*d780*/  ISETP.GE.AND P2, PT, R5, R2, PT ;  /* 0x000000020500720c */ /* 0x000fda0003f46270 */
        /* <DEDUP_REMOVED lines=56> */
[----:B------:R-:W-:Y:S01]  /*db10*/  @!P2 LOP3.LUT R7, R7, R6, RZ, 0x3c, !PT ;  /* 0x000000060707a212 */ /* 0x000fe200078e3cff */
[----:B------:R0:W1:Y:S04]  /*db20*/  SHFL.IDX PT, R5, R3, 0x7, 0x181f ;  /* 0x00f81f0003057f89 */ /* 0x00006800000e0000 */
[----:B------:R0:W-:Y:S04]  /*db30*/  @!P2 LDGSTS.E.BYPASS.LTC128B.128 [R10+0x17400], desc[UR6][R6.64], !P4 ;  /* 0x17400000060aafae */ /* 0x0001e8000e101d46 */
[----:B------:R0:W-:Y:S04]  /*db40*/  @!P2 LDGSTS.E.BYPASS.LTC128B.128 [R10+0x1b400], desc[UR6][R6.64+0x80], !P3 ;  /* 0x1b400080060aafae */ /* 0x0001e8000d901d46 */
[----:B------:R0:W-:Y:S04]  /*db50*/  @!P2 LDGSTS.E.BYPASS.LTC128B.128 [R10+0x1f400], desc[UR6][R6.64+0x100], !P0 ;  /* 0x1f400100060aafae */ /* 0x0001e8000c101d46 */
[----:B------:R0:W-:Y:S04]  /*db60*/  @!P2 LDGSTS.E.BYPASS.LTC128B.128 [R10+0x23400], desc[UR6][R6.64+0x180], !P1 ;  /* 0x23400180060aafae */ /* 0x0001e8000c901d46 */
[----:B------:R0:W2:Y:S02]  /*db70*/  SHFL.IDX PT, R3, R4, 0x7, 0x181f ;  /* 0x00f81f0004037f89 */ /* 0x0000a400000e0000 */
.L_x_360:
[----:B------:R-:W-:Y:S01]  /*db80*/  VIADD R0, R0, 0x70 ;  /* 0x0000007000007836 */ /* 0x000fe20000000000 */
[----:B------:R-:W-:Y:S04]  /*db90*/  BSSY B0, `(.L_x_241) ;  /* 0x000000e000007945 */ /* 0x000fe80003800000 */
[----:B------:R-:W-:-:S13]  /*dba0*/  ISETP.GE.AND P2, PT, R0, R2, PT ;  /* 0x000000020000720c */ /* 0x000fda0003f46270 */
[----:B------:R-:W-:Y:S05]  /*dbb0*/  @P2 BRA `(.L_x_242) ;  /* 0x00000000002c2947 */ /* 0x000fea0003800000 */
[----:B0-----:R-:W3:Y:S01]  /*dbc0*/  LDL R4, [R1+0x10] ;  /* 0x0000100001047983 */ /* 0x001ee20000100800 */
[----:B--2---:R-:W-:Y:S01]  /*dbd0*/  LEA R2, P2, R9, R3, 0x1 ;  /* 0x0000000309027211 */ /* 0x004fe200078408ff */
[----:B------:R-:W-:-:S04]  /*dbe0*/  ULDC.64 UR4, c[0x0][0x208] ;  /* 0x0000820000047ab9 */ /* 0x000fc80000000a00 */
[----:B-1----:R-:W-:-:S05]  /*dbf0*/  IMAD.X R3, RZ, RZ, R5, P2 ;  /* 0x000000ffff037224 */ /* 0x002fca00010e0605 */
[----:B------:R-:W-:Y:S01]  /*dc00*/  @!PT LDS RZ, [RZ] ;  /* 0x00000000fffff984 */ /* 0x000fe20000000800 */
[----:B------:R-:W-:Y:S01]  /*dc10*/  @!PT LDS RZ, [RZ] ;  /* 0x00000000fffff984 */ /* 0x000fe20000000800 */
[----:B------:R-:W-:Y:S01]  /*dc20*/  @!PT LDS RZ, [RZ] ;  /* 0x00000000fffff984 */ /* 0x000fe20000000800 */
[----:B---3--:R3:W-:Y:S04]  /*dc30*/  LDGSTS.E.BYPASS.LTC128B.128 [R4+0x17c00], desc[UR4][R2.64], !P4 ;  /* 0x17c0000002047fae */ /* 0x0087e8000e101d44 */
[----:B------:R3:W-:Y:S04]  /*dc40*/  LDGSTS.E.BYPASS.LTC128B.128 [R4+0x1bc00], desc[UR4][R2.64+0x80], !P3 ;  /* 0x1bc0008002047fae */ /* 0x0007e8000d901d44 */
[----:B------:R3:W-:Y:S04]  /*dc50*/  LDGSTS.E.BYPASS.LTC128B.128 [R4+0x1fc00], desc[UR4][R2.64+0x100], !P0 ;  /* 0x1fc0010002047fae */ /* 0x0007e8000c101d44 */
[----:B------:R3:W-:Y:S02]  /*dc60*/  LDGSTS.E.BYPASS.LTC128B.128 [R4+0x23c00], desc[UR4][R2.64+0x180], !P1 ;  /* 0x23c0018002047fae */ /* 0x0007e4000c901d44 */
.L_x_242:
[----:B------:R-:W-:Y:S05]  /*dc70*/  BSYNC B0 ;  /* 0x0000000000007941 */ /* 0x000fea0003800000 */
.L_x_241:
        /* <DEDUP_REMOVED lines=10> */
[----:B------:R-:W4:Y:S01]  /*dd20*/  SYNCS.PHASECHK.TRANS64.TRYWAIT P0, [UR36+0x38820], R0 ;  /* 0x03882000ff0075a7 */ /* 0x000f220008000164 */
[----:B---3--:R-:W-:Y:S02]  /*dd30*/  ISETP.GE.AND P1, PT, R2, 0x51, PT ;  /* 0x000000510200780c */ /* 0x008fe40003f26270 */
[----:B----4-:R-:W-:Y:S11]  /*dd40*/  @!P0 BRA `(.L_x_244) ;  /* 0x0000004800148947 */ /* 0x010ff60003800000 */
.L_x_361:
[----:B------:R-:W-:Y:S05]  /*dd50*/  BSYNC B0 ;  /* 0x0000000000007941 */ /* 0x000fea0003800000 */
.L_x_243:
[----:B------:R-:W-:Y:S05]  /*dd60*/  @!P1 BRA `(.L_x_245) ;  /* 0x0000002c00449947 */ /* 0x000fea0003800000 */
[----:B---3--:R-:W3:Y:S01]  /*dd70*/  LDL R2, [R1+0x20] ;  /* 0x0000200001027983 */ /* 0x008ee20000100800 */
[----:B------:R-:W-:Y:S02]  /*dd80*/  IMAD.MOV.U32 R0, RZ, RZ, 0x1 ;  /* 0x00000001ff007424 */ /* 0x000fe400078e00ff */
[----:B---3--:R-:W-:-:S05]  /*dd90*/  IMAD.MOV R9, RZ, RZ, -R2 ;  /* 0x000000ffff097224 */ /* 0x008fca00078e0a02 */
[----:B------:R-:W-:-:S05]  /*dda0*/  VIADDMNMX R9, R9, R0, 0xffffffff, !PT ;  /* 0xffffffff09097446 */ /* 0x000fca0007800100 */
[----:B------:R-:W-:-:S05]  /*ddb0*/  IMAD.IADD R0, R2, 0x1, R9 ;  /* 0x0000000102007824 */ /* 0x000fca00078e0209 */
[----:B------:R-:W-:-:S04]  /*ddc0*/  LOP3.LUT R0, R0, 0x1, RZ, 0xc0, !PT ;  /* 0x0000000100007812 */ /* 0x000fc800078ec0ff */
[----:B------:R-:W-:Y:S01]  /*ddd0*/  ISETP.NE.U32.AND P0, PT, R0, 0x1, PT ;  /* 0x000000010000780c */ /* 0x000fe20003f05070 */
[----:B------:R-:W-:-:S12]  /*dde0*/  VIADD R0, R2, 0xfffffffe ;  /* 0xfffffffe02007836 */ /* 0x000fd80000000000 */
[----:B------:R-:W-:Y:S05]  /*ddf0*/  @P0 BRA `(.L_x_246) ;  /* 0x0000000c00b40947 */ /* 0x000fea0003800000 */
[----:B------:R-:W3:Y:S01]  /*de00*/  LDL R2, [R1] ;  /* 0x0000000001027983 */ /* 0x000ee20000100800 */
[----:B------:R-:W-:Y:S01]  /*de10*/  LOP3.LUT P2, RZ, R18, 0x8, RZ, 0xc0, !PT ;  /* 0x0000000812ff7812 */ /* 0x000fe2000784c0ff */
[----:B0-----:R-:W-:Y:S01]  /*de20*/  VIADD R4, R19, 0x1 ;  /* 0x0000000113047836 */ /* 0x001fe20000000000 */
[----:B------:R-:W-:Y:S04]  /*de30*/  BSSY B0, `(.L_x_247) ;  /* 0x00000e5000007945 */ /* 0x000fe80003800000 */
[----:B------:R-:W-:-:S04]  /*de40*/  ISETP.NE.AND P0, PT, R4, 0x2, PT ;  /* 0x000000020400780c */ /* 0x000fc80003f05270 */
[----:B------:R-:W-:Y:S02]  /*de50*/  SEL R8, RZ, 0x1, P0 ;  /* 0x00000001ff087807 */ /* 0x000fe40000000000 */
[----:B------:R-:W-:Y:S02]  /*de60*/  SEL R4, R4, RZ, P0 ;  /* 0x000000ff04047207 */ /* 0x000fe40000000000 */
[----:B---3--:R-:W-:Y:S01]  /*de70*/  LOP3.LUT R8, R2, R8, RZ, 0x3c, !PT ;  /* 0x0000000802087212 */ /* 0x008fe200078e3cff */
[----:B------:R-:W-:Y:S06]  /*de80*/  @!P2 BRA `(.L_x_248) ;  /* 0x0000000c007ca947 */ /* 0x000fec0003800000 */
[----:B------:R-:W-:Y:S01]  /*de90*/  LOP3.LUT P2, RZ, R18, 0x4, RZ, 0xc0, !PT ;  /* 0x0000000412ff7812 */ /* 0x000fe2000784c0ff */
[----:B------:R-:W-:-:S12]  /*dea0*/  IMAD.MOV.U32 R6, RZ, RZ, R17 ;  /* 0x000000ffff067224 */ /* 0x000fd800078e0011 */
[----:B------:R-:W-:Y:S05]  /*deb0*/  @!P2 BRA `(.L_x_249) ;  /* 0x000000000054a947 */ /* 0x000fea0003800000 */
[----:B------:R-:W3:Y:S01]  /*dec0*/  LDL R10, [R1+0xc] ;  /* 0x00000c00010a7983 */ /* 0x000ee20000100800 */
[----:B------:R-:W0:Y:S01]  /*ded0*/  LDC R6, c[0x0][0x43c] ;  /* 0x00010f00ff067b82 */ /* 0x000e220000000800 */
[----:B------:R-:W-:Y:S02]  /*dee0*/  ULDC.64 UR4, c[0x0][0x428] ;  /* 0x00010a0000047ab9 */ /* 0x000fe40000000a00 */
[----:B------:R-:W4:Y:S01]  /*def0*/  LDL R7, [R1+0x8] ;  /* 0x0000080001077983 */ /* 0x000f220000100800 */
[----:B------:R-:W-:Y:S01]  /*df00*/  ULDC.64 UR6, c[0x0][0x208] ;  /* 0x0000820000067ab9 */ /* 0x000fe20000000a00 */
[----:B0-----:R-:W-:-:S13]  /*df10*/  ISETP.NE.AND P0, PT, R6, 0x1, PT ;  /* 0x000000010600780c */ /* 0x001fda0003f05270 */
[----:B--2---:R-:W1:Y:S02]  /*df20*/  @P0 LDC.64 R2, c[0x0][0x440] ;  /* 0x00011000ff020b82 */ /* 0x004e640000000a00 */
[----:B-1----:R-:W-:-:S04]  /*df30*/  @P0 IMAD.HI.U32 R5, R0, R2, RZ ;  /* 0x0000000200050227 */ /* 0x002fc800078e00ff */
[----:B------:R-:W-:Y:S01]  /*df40*/  IMAD.MOV.U32 R2, RZ, RZ, R0 ;  /* 0x000000ffff027224 */ /* 0x000fe200078e0000 */
[----:B------:R-:W-:-:S05]  /*df50*/  @P0 SHF.R.U32.HI R2, RZ, R3, R5 ;  /* 0x00000003ff020219 */ /* 0x000fca0000011605 */
[----:B------:R-:W-:-:S04]  /*df60*/  IMAD.MOV R3, RZ, RZ, -R2 ;  /* 0x000000ffff037224 */ /* 0x000fc800078e0a02 */
[----:B------:R-:W-:Y:S01]  /*df70*/  IMAD R0, R6, R3, R0 ;  /* 0x0000000306007224 */ /* 0x000fe200078e0200 */
[----:B------:R-:W-:Y:S01]  /*df80*/  SHF.R.S32.HI R3, RZ, 0x1f, R2 ;  /* 0x0000001fff037819 */ /* 0x000fe20000011402 */
[----:B---3--:R-:W-:-:S04]  /*df90*/  IMAD R5, R10, UR4, RZ ;  /* 0x000000040a057c24 */ /* 0x008fc8000f8e02ff */
[C---:B----4-:R-:W-:Y:S02]  /*dfa0*/  IMAD R5, R7.reuse, UR5, R5 ;  /* 0x0000000507057c24 */ /* 0x050fe4000f8e0205 */
[----:B------:R-:W-:Y:S01]  /*dfb0*/  IMAD.WIDE.U32 R2, R7, UR4, R2 ;  /* 0x0000000407027c25 */ /* 0x000fe2000f8e0002 */
[----:B------:R-:W-:-:S03]  /*dfc0*/  ULDC.64 UR4, c[0x0][0x418] ;  /* 0x0001060000047ab9 */ /* 0x000fc60000000a00 */
[----:B------:R-:W-:Y:S01]  /*dfd0*/  IMAD.IADD R3, R5, 0x1, R3 ;  /* 0x0000000105037824 */ /* 0x000fe200078e0203 */
[----:B------:R-:W-:-:S04]  /*dfe0*/  LEA R6, P0, R2, UR4, 0x2 ;  /* 0x0000000402067c11 */ /* 0x000fc8000f8010ff */
[----:B------:R-:W-:-:S05]  /*dff0*/  LEA.HI.X R7, R2, UR5, R3, 0x2, P0 ;  /* 0x0000000502077c11 */ /* 0x000fca00080f1403 */
[----:B------:R0:W5:Y:S04]  /*e000*/  LDG.E R6, desc[UR6][R6.64] ;  /* 0x0000000606067981 */ /* 0x000168000c1e1900 */
.L_x_249:
[----:B--2---:R-:W-:Y:S01]  /*e010*/  LEA R3, R4, UR36, 0x3 ;  /* 0x0000002404037c11 */ /* 0x004fe2000f8e18ff */
[----:B------:R-:W-:Y:S01]  /*e020*/  BSSY B1, `(.L_x_250) ;  /* 0x0000004000017945 */ /* 0x000fe20003800000 */
[----:B------:R-:W-:-:S04]  /*e030*/  SHF.L.U32 R2, R8, 0x1f, RZ ;  /* 0x0000001f08027819 */ /* 0x000fc800000006ff */
[----:B------:R-:W2:Y:S02]  /*e040*/  SYNCS.PHASECHK.TRANS64.TRYWAIT P0, [R3+URZ+0x38840], R2 ;  /* 0x03884002030075a7 */ /* 0x000ea4000800017f */
[----:B--2---:R-:W-:Y:S05]  /*e050*/  @!P0 BRA `(.L_x_251) ;  /* 0x0000004400688947 */ /* 0x004fea0003800000 */
.L_x_362:
[----:B------:R-:W-:Y:S05]  /*e060*/  BSYNC B1 ;  /* 0x0000000000017941 */ /* 0x000fea0003800000 */
.L_x_250:
[----:B-1----:R-:W1:Y:S01]  /*e070*/  S2R R5, SR_TID.X ;  /* 0x0000000000057919 */ /* 0x002e620000002100 */
[----:B------:R-:W-:Y:S01]  /*e080*/  UPRMT UR4, UR37, 0x9910, URZ ;  /* 0x0000991025047896 */ /* 0x000fe2000800003f */
[----:B-1----:R-:W-:-:S04]  /*e090*/  LOP3.LUT R5, R5, 0x7f, RZ, 0xc0, !PT ;  /* 0x0000007f05057812 */ /* 0x002fc800078ec0ff */
[----:B------:R-:W-:-:S13]  /*e0a0*/  ISETP.NE.AND P0, PT, R5, RZ, PT ;  /* 0x000000ff0500720c */ /* 0x000fda0003f05270 */
[----:B--2---:R-:W-:-:S04]  /*e0b0*/  @!P0 IMAD.MOV.U32 R2, RZ, RZ, 0xa000 ;  /* 0x0000a000ff028424 */ /* 0x004fc800078e00ff */
[----:B------:R1:W-:Y:S02]  /*e0c0*/  @!P0 SYNCS.ARRIVE.TRANS64 RZ, [R3+URZ+0x38830], R2 ;  /* 0x0388300203ff89a7 */ /* 0x0003e4000800003f */
[----:B-1----:R-:W-:-:S05]  /*e0d0*/  IMAD.U32 R2, RZ, RZ, UR4 ;  /* 0x00000004ff027e24 */ /* 0x002fca000f8e00ff */
[----:B------:R-:W-:-:S13]  /*e0e0*/  ISETP.NE.AND P1, PT, R2, 0x2, PT ;  /* 0x000000020200780c */ /* 0x000fda0003f25270 */
[----:B------:R-:W-:Y:S05]  /*e0f0*/  @P1 BRA `(.L_x_252) ;  /* 0x0000000000041947 */ /* 0x000fea0003800000 */
[----:B------:R-:W-:Y:S01]  /*e100*/  BPT.TRAP 0x1 ;  /* 0x000000040000795c */ /* 0x000fe20000300000 */
.L_x_252:
[----:B------:R-:W-:Y:S01]  /*e110*/  LOP3.LUT P0, RZ, R18, 0x2, RZ, 0xc0, !PT ;  /* 0x0000000212ff7812 */ /* 0x000fe2000780c0ff */
[----:B------:R-:W-:-:S12]  /*e120*/  BSSY B1, `(.L_x_253) ;  /* 0x0000003000017945 */ /* 0x000fd80003800000 */
[----:B------:R-:W-:Y:S05]  /*e130*/  @P0 BRA `(.L_x_254) ;  /* 0x0000000000040947 */ /* 0x000fea0003800000 */
[----:B------:R-:W-:Y:S01]  /*e140*/  BPT.TRAP 0x1 ;  /* 0x000000040000795c */ /* 0x000fe20000300000 */
.L_x_254:
[----:B------:R-:W-:Y:S05]  /*e150*/  BSYNC B1 ;  /* 0x0000000000017941 */ /* 0x000fea0003800000 */
.L_x_253:
[----:B------:R-:W1:Y:S01]  /*e160*/  S2R R2, SR_CgaCtaId ;  /* 0x0000000000027919 */ /* 0x000e620000008800 */
[----:B------:R-:W-:Y:S01]  /*e170*/  IMAD.MOV.U32 R10, RZ, RZ, RZ ;  /* 0x000000ffff0a7224 */ /* 0x000fe200078e00ff */
[----:B------:R-:W-:Y:S01]  /*e180*/  UIADD3 UR4, UP0, UR38, 0x370, URZ ;  /* 0x0000037026047890 */ /* 0x000fe2000ff1e03f */
[----:B------:R-:W-:Y:S01]  /*e190*/  PLOP3.LUT P0, PT, PT, PT, PT, 0x80, 0x0 ;  /* 0x000000000000781c */ /* 0x000fe20003f0f070 */
[----:B------:R-:W-:Y:S01]  /*e1a0*/  VIADD R3, R3, 0x38830 ;  /* 0x0003883003037836 */ /* 0x000fe20000000000 */
[----:B------:R-:W-:Y:S01]  /*e1b0*/  UMOV UR6, 0x30000 ;  /* 0x0003000000067882 */ /* 0x000fe20000000000 */
[----:B------:R-:W-:Y:S01]  /*e1c0*/  R2UR UR10, R10 ;  /* 0x000000000a0a72ca */ /* 0x000fe200000e0000 */
[----:B------:R-:W-:Y:S01]  /*e1d0*/  UIADD3.X UR5, URZ, UR39, URZ, UP0, !UPT ;  /* 0x000000273f057290 */ /* 0x000fe200087fe43f */
[----:B------:R-:W-:Y:S01]  /*e1e0*/  UMOV UR14, 0x0 ;  /* 0x00000000000e7882 */ /* 0x000fe20000000000 */
[----:B------:R-:W-:Y:S01]  /*e1f0*/  UMOV UR15, 0x14f00000 ;  /* 0x14f00000000f7882 */ /* 0x000fe20000000000 */
[----:B-1----:R-:W-:-:S05]  /*e200*/  LOP3.LUT R2, R2, 0x1, RZ, 0xc0, !PT ;  /* 0x0000000102027812 */ /* 0x002fca00078ec0ff */
[----:B------:R-:W-:-:S04]  /*e210*/  IMAD R2, R2, 0xa00, RZ ;  /* 0x00000a0002027824 */ /* 0x000fc800078e02ff */
[----:B------:R-:W-:Y:S02]  /*e220*/  IMAD R5, R4, 0x5000, R2 ;  /* 0x0000500004057824 */ /* 0x000fe400078e0202 */
[----:B------:R-:W1:Y:S03]  /*e230*/  S2R R2, SR_CgaCtaId ;  /* 0x0000000000027919 */ /* 0x000e660000008800 */
[----:B------:R-:W-:-:S05]  /*e240*/  LEA R5, R5, UR36, 0x1 ;  /* 0x0000002405057c11 */ /* 0x000fca000f8e08ff */
[----:B0-----:R-:W-:Y:S01]  /*e250*/  VIADD R7, R5, 0x24400 ;  /* 0x0002440005077836 */ /* 0x001fe20000000000 */
[----:B-1----:R-:W-:-:S05]  /*e260*/  LOP3.LUT R2, R2, 0x1, RZ, 0xc0, !PT ;  /* 0x0000000102027812 */ /* 0x002fca00078ec0ff */
[----:B------:R-:W-:-:S04]  /*e270*/  IMAD R2, R2, 0x28, RZ ;  /* 0x0000002802027824 */ /* 0x000fc800078e02ff */
[----:B------:R-:W-:-:S07]  /*e280*/  IMAD R2, R0, 0x50, R2 ;  /* 0x0000005000027824 */ /* 0x000fce00078e0202 */
.L_x_255:
        /* <DEDUP_REMOVED lines=8> */
[----:B------:R0:W-:Y:S02]  /*e310*/  UTMALDG.4D.MULTICAST [UR8], [UR4], UR6, desc[UR14] ;  /* 0x00000e08040073b4 */ /* 0x0001e40008019806 */
[----:B0-----:R-:W-:Y:S05]  /*e320*/  @P0 BRA.U.ANY `(.L_x_255) ;  /* 0xfffffffd00d80947 */ /* 0x001fea000393ffff */
[----:B------:R-:W-:Y:S01]  /*e330*/  IMAD.MOV.U32 R13, RZ, RZ, 0x40 ;  /* 0x00000040ff0d7424 */ /* 0x000fe200078e00ff */
[----:B------:R-:W-:Y:S01]  /*e340*/  PLOP3.LUT P0, PT, PT, PT, PT, 0x80, 0x0 ;  /* 0x000000000000781c */ /* 0x000fe20003f0f070 */
[----:B------:R-:W-:Y:S01]  /*e350*/  VIADD R7, R5, 0x26c00 ;  /* 0x00026c0005077836 */ /* 0x000fe20000000000 */
[----:B------:R-:W-:Y:S01]  /*e360*/  UMOV UR6, 0x30000 ;  /* 0x0003000000067882 */ /* 0x000fe20000000000 */
[----:B------:R-:W-:Y:S01]  /*e370*/  UMOV UR14, 0x0 ;  /* 0x00000000000e7882 */ /* 0x000fe20000000000 */
[----:B------:R-:W-:Y:S01]  /*e380*/  R2UR UR10, R13 ;  /* 0x000000000d0a72ca */ /* 0x000fe200000e0000 */
[----:B------:R-:W-:-:S14]  /*e390*/  UMOV UR15, 0x14f00000 ;  /* 0x14f00000000f7882 */ /* 0x000fdc0000000000 */
.L_x_256:
        /* <DEDUP_REMOVED lines=17> */
.L_x_257:
        /* <DEDUP_REMOVED lines=17> */
.L_x_258:
        /* <DEDUP_REMOVED lines=10> */
[----:B------:R-:W2:Y:S01]  /*e660*/  LDL.LU R7, [R1] ;  /* 0x0000000001077983 */ /* 0x000ea20000300800 */
[----:B------:R-:W-:Y:S01]  /*e670*/  LEA R2, R19, UR36, 0x3 ;  /* 0x0000002413027c11 */ /* 0x000fe2000f8e18ff */
[----:B------:R-:W-:Y:S01]  /*e680*/  BSSY B1, `(.L_x_259) ;  /* 0x0000004000017945 */ /* 0x000fe20003800000 */
[----:B--2---:R-:W-:-:S04]  /*e690*/  SHF.L.U32 R3, R7, 0x1f, RZ ;  /* 0x0000001f07037819 */ /* 0x004fc800000006ff */
[----:B------:R-:W0:Y:S02]  /*e6a0*/  SYNCS.PHASECHK.TRANS64.TRYWAIT P0, [R2+URZ+0x38860], R3 ;  /* 0x03886003020075a7 */ /* 0x000e24000800017f */
[----:B0-----:R-:W-:Y:S05]  /*e6b0*/  @!P0 BRA `(.L_x_260) ;  /* 0x0000003c00e48947 */ /* 0x001fea0003800000 */
.L_x_363:
[----:B------:R-:W-:Y:S05]  /*e6c0*/  BSYNC B1 ;  /* 0x0000000000017941 */ /* 0x000fea0003800000 */
.L_x_259:
[----:B------:R-:W1:Y:S02]  /*e6d0*/  S2R R5, SR_TID.X ;  /* 0x0000000000057919 */ /* 0x000e640000002100 */
[----:B-1----:R-:W-:-:S04]  /*e6e0*/  LOP3.LUT R5, R5, 0x7f, RZ, 0xc0, !PT ;  /* 0x0000007f05057812 */ /* 0x002fc800078ec0ff */
[----:B------:R-:W-:-:S13]  /*e6f0*/  ISETP.NE.AND P0, PT, R5, RZ, PT ;  /* 0x000000ff0500720c */ /* 0x000fda0003f05270 */
[----:B0-----:R-:W-:-:S04]  /*e700*/  @!P0 IMAD.MOV.U32 R3, RZ, RZ, 0xa000 ;  /* 0x0000a000ff038424 */ /* 0x001fc800078e00ff */
[----:B------:R0:W-:Y:S01]  /*e710*/  @!P0 SYNCS.ARRIVE.TRANS64 RZ, [R2+URZ+0x38850], R3 ;  /* 0x0388500302ff89a7 */ /* 0x0001e2000800003f */
[----:B------:R-:W-:Y:S05]  /*e720*/  @P1 BRA `(.L_x_261) ;  /* 0x0000000000041947 */ /* 0x000fea0003800000 */
[----:B------:R-:W-:Y:S01]  /*e730*/  BPT.TRAP 0x1 ;  /* 0x000000040000795c */ /* 0x000fe20000300000 */
.L_x_261:
[----:B------:R-:W-:Y:S01]  /*e740*/  LOP3.LUT P0, RZ, R18, 0x2, RZ, 0xc0, !PT ;  /* 0x0000000212ff7812 */ /* 0x000fe2000780c0ff */
[----:B------:R-:W-:-:S12]  /*e750*/  BSSY B1, `(.L_x_262) ;  /* 0x0000003000017945 */ /* 0x000fd80003800000 */
[----:B------:R-:W-:Y:S05]  /*e760*/  @P0 BRA `(.L_x_263) ;  /* 0x0000000000040947 */ /* 0x000fea0003800000 */
[----:B------:R-:W-:Y:S01]  /*e770*/  BPT.TRAP 0x1 ;  /* 0x000000040000795c */ /* 0x000fe20000300000 */
.L_x_263:
[----:B------:R-:W-:Y:S05]  /*e780*/  BSYNC B1 ;  /* 0x0000000000017941 */ /* 0x000fea0003800000 */
.L_x_262:
[----:B------:R-:W2:Y:S01]  /*e790*/  LDL.LU R5, [R1+0x4] ;  /* 0x0000040001057983 */ /* 0x000ea20000300800 */
[----:B0-----:R-:W0:Y:S01]  /*e7a0*/  S2R R3, SR_CgaCtaId ;  /* 0x0000000000037919 */ /* 0x001e220000008800 */
[----:B------:R-:W1:Y:S01]  /*e7b0*/  S2R R7, SR_CgaCtaId ;  /* 0x0000000000077919 */ /* 0x000e620000008800 */
[----:B------:R-:W-:Y:S01]  /*e7c0*/  R2UR UR10, R10 ;  /* 0x000000000a0a72ca */ /* 0x000fe200000e0000 */
[----:B------:R-:W-:Y:S01]  /*e7d0*/  UIADD3 UR4, UP0, UR38, 0x470, URZ ;  /* 0x0000047026047890 */ /* 0x000fe2000ff1e03f */
[----:B------:R-:W-:Y:S01]  /*e7e0*/  PLOP3.LUT P0, PT, PT, PT, PT, 0x80, 0x0 ;  /* 0x000000000000781c */ /* 0x000fe20003f0f070 */
[----:B------:R-:W-:Y:S01]  /*e7f0*/  VIADD R2, R2, 0x38850 ;  /* 0x0003885002027836 */ /* 0x000fe20000000000 */
[----:B------:R-:W-:Y:S01]  /*e800*/  UMOV UR6, 0x30000 ;  /* 0x0003000000067882 */ /* 0x000fe20000000000 */
[----:B------:R-:W-:Y:S01]  /*e810*/  UIADD3.X UR5, URZ, UR39, URZ, UP0, !UPT ;  /* 0x000000273f057290 */ /* 0x000fe200087fe43f */
[----:B0-----:R-:W-:-:S05]  /*e820*/  LOP3.LUT R3, R3, 0x1, RZ, 0xc0, !PT ;  /* 0x0000000103037812 */ /* 0x001fca00078ec0ff */
[----:B------:R-:W-:Y:S01]  /*e830*/  IMAD R3, R3, 0xa00, RZ ;  /* 0x00000a0003037824 */ /* 0x000fe200078e02ff */
[----:B-1----:R-:W-:-:S03]  /*e840*/  LOP3.LUT R7, R7, 0x1, RZ, 0xc0, !PT ;  /* 0x0000000107077812 */ /* 0x002fc600078ec0ff */
[----:B------:R-:W-:Y:S02]  /*e850*/  IMAD R3, R19, 0x5000, R3 ;  /* 0x0000500013037824 */ /* 0x000fe400078e0203 */
[----:B------:R-:W-:-:S03]  /*e860*/  IMAD R7, R7, 0x28, RZ ;  /* 0x0000002807077824 */ /* 0x000fc600078e02ff */
[----:B------:R-:W-:Y:S01]  /*e870*/  LEA R3, R3, UR36, 0x1 ;  /* 0x0000002403037c11 */ /* 0x000fe2000f8e08ff */
[----:B------:R-:W-:Y:S01]  /*e880*/  UMOV UR14, 0x0 ;  /* 0x00000000000e7882 */ /* 0x000fe20000000000 */
[----:B------:R-:W-:Y:S01]  /*e890*/  UMOV UR15, 0x14f00000 ;  /* 0x14f00000000f7882 */ /* 0x000fe20000000000 */
[----:B--2---:R-:W-:Y:S02]  /*e8a0*/  IMAD R5, R5, 0x50, R7 ;  /* 0x0000005005057824 */ /* 0x004fe400078e0207 */
[----:B------:R-:W-:-:S07]  /*e8b0*/  VIADD R7, R3, 0x400 ;  /* 0x0000040003077836 */ /* 0x000fce0000000000 */
.L_x_264:
        /* <DEDUP_REMOVED lines=10> */
[----:B------:R-:W-:Y:S01]  /*e960*/  R2UR UR10, R13 ;  /* 0x000000000d0a72ca */ /* 0x000fe200000e0000 */
[----:B------:R-:W-:Y:S01]  /*e970*/  VIADD R7, R3, 0x2c00 ;  /* 0x00002c0003077836 */ /* 0x000fe20000000000 */
[----:B------:R-:W-:Y:S01]  /*e980*/  PLOP3.LUT P0, PT, PT, PT, PT, 0x80, 0x0 ;  /* 0x000000000000781c */ /* 0x000fe20003f0f070 */
[----:B------:R-:W-:Y:S01]  /*e990*/  UMOV UR6, 0x30000 ;  /* 0x0003000000067882 */ /* 0x000fe20000000000 */
[----:B------:R-:W-:Y:S01]  /*e9a0*/  UMOV UR14, 0x0 ;  /* 0x00000000000e7882 */ /* 0x000fe20000000000 */
[----:B------:R-:W-:-:S10]  /*e9b0*/  UMOV UR15, 0x14f00000 ;  /* 0x14f00000000f7882 */ /* 0x000fd40000000000 */
.L_x_265:
        /* <DEDUP_REMOVED lines=16> */
.L_x_266:
        /* <DEDUP_REMOVED lines=16> */
.L_x_267:
        /* <DEDUP_REMOVED lines=10> */
[----:B------:R0:W-:Y:S01]  /*ec60*/  STL [R1+0x4], R0 ;  /* 0x0000040001007387 */ /* 0x0001e20000100800 */
[----:B------:R-:W-:-:S07]  /*ec70*/  IMAD.MOV.U32 R17, RZ, RZ, R6 ;  /* 0x000000ffff117224 */ /* 0x000fce00078e0006 */
.L_x_248:
[----:B------:R-:W-:Y:S05]  /*ec80*/  BSYNC B0 ;  /* 0x0000000000007941 */ /* 0x000fea0003800000 */
.L_x_247:
[----:B0-----:R-:W3:Y:S01]  /*ec90*/  LDL.LU R0, [R1+0x20] ;  /* 0x0000200001007983 */ /* 0x001ee20000300800 */
[----:B------:R-:W-:-:S03]  /*eca0*/  IMAD.MOV.U32 R19, RZ, RZ, R4 ;  /* 0x000000ffff137224 */ /* 0x000fc600078e0004 */
[----:B------:R4:W-:Y:S02]  /*ecb0*/  STL [R1], R8 ;  /* 0x0000000801007387 */ /* 0x0009e40000100800 */
[----:B---34-:R-:W-:-:S07]  /*ecc0*/  VIADD R0, R0, 0xfffffffd ;  /* 0xfffffffd00007836 */ /* 0x018fce0000000000 */
.L_x_246:
[----:B------:R-:W3:Y:S01]  /*ecd0*/  LDL.LU R2, [R1+0x18] ;  /* 0x0000180001027983 */ /* 0x000ee20000300800 */
[----:B------:R-:W-:Y:S01]  /*ece0*/  IMAD.MOV R9, RZ, RZ, -R9 ;  /* 0x000000ffff097224 */ /* 0x000fe200078e0a09 */
[----:B------:R-:W-:Y:S04]  /*ecf0*/  BSSY B0, `(.L_x_245) ;  /* 0x00001d8000007945 */ /* 0x000fe80003800000 */
[----:B---3--:R-:W-:-:S13]  /*ed00*/  ISETP.NE.AND P0, PT, R2, R9, PT ;  /* 0x000000090200720c */ /* 0x008fda0003f05270 */
[----:B------:R-:W-:Y:S05]  /*ed10*/  @!P0 BRA `(.L_x_268) ;  /* 0x0000001c00548947 */ /* 0x000fea0003800000 */
[----:B0-----:R-:W-:-:S07]  /*ed20*/  IMAD.MOV.U32 R6, RZ, RZ, R17 ;  /* 0x000000ffff067224 */ /* 0x001fce00078e0011 */
.L_x_311:
[----:B---3--:R-:W3:Y:S01]  /*ed30*/  LDL R2, [R1] ;  /* 0x0000000001027983 */ /* 0x008ee20000100800 */
[----:B------:R-:W-:Y:S01]  /*ed40*/  LOP3.LUT P1, RZ, R18, 0x8, RZ, 0xc0, !PT ;  /* 0x0000000812ff7812 */ /* 0x000fe2000782c0ff */
[----:B------:R-:W-:Y:S01]  /*ed50*/  VIADD R4, R19, 0x1 ;  /* 0x0000000113047836 */ /* 0x000fe20000000000 */
[----:B------:R-:W-:Y:S04]  /*ed60*/  BSSY B1, `(.L_x_269) ;  /* 0x00000e5000017945 */ /* 0x000fe80003800000 */
[----:B------:R-:W-:-:S04]  /*ed70*/  ISETP.NE.AND P0, PT, R4, 0x2, PT ;  /* 0x000000020400780c */ /* 0x000fc80003f05270 */
[----:B-1----:R-:W-:Y:S02]  /*ed80*/  SEL R5, RZ, 0x1, P0 ;  /* 0x00000001ff057807 */ /* 0x002fe40000000000 */
[----:B------:R-:W-:Y:S02]  /*ed90*/  SEL R4, R4, RZ, P0 ;  /* 0x000000ff04047207 */ /* 0x000fe40000000000 */
[----:B---3--:R-:W-:Y:S01]  /*eda0*/  LOP3.LUT R5, R2, R5, RZ, 0x3c, !PT ;  /* 0x0000000502057212 */ /* 0x008fe200078e3cff */
[----:B0-----:R-:W-:Y:S06]  /*edb0*/  @!P1 BRA `(.L_x_270) ;  /* 0x0000000c007c9947 */ /* 0x001fec0003800000 */
        /* <DEDUP_REMOVED lines=9> */
[----:B--2---:R-:W0:Y:S02]  /*ee50*/  @P0 LDC.64 R2, c[0x0][0x440] ;  /* 0x00011000ff020b82 */ /* 0x004e240000000a00 */
[----:B0-----:R-:W-:-:S04]  /*ee60*/  @P0 IMAD.HI.U32 R6, R0, R2, RZ ;  /* 0x0000000200060227 */ /* 0x001fc800078e00ff */
        /* <DEDUP_REMOVED lines=13> */
.L_x_271:
[----:B--2---:R-:W-:Y:S01]  /*ef40*/  LEA R3, R4, UR36, 0x3 ;  /* 0x0000002404037c11 */ /* 0x004fe2000f8e18ff */
[----:B------:R-:W-:Y:S01]  /*ef50*/  BSSY B2, `(.L_x_272) ;  /* 0x0000004000027945 */ /* 0x000fe20003800000 */
[----:B------:R-:W-:-:S04]  /*ef60*/  SHF.L.U32 R2, R5, 0x1f, RZ ;  /* 0x0000001f05027819 */ /* 0x000fc800000006ff */
[----:B------:R-:W1:Y:S02]  /*ef70*/  SYNCS.PHASECHK.TRANS64.TRYWAIT P0, [R3+URZ+0x38840], R2 ;  /* 0x03884002030075a7 */ /* 0x000e64000800017f */
[----:B-1----:R-:W-:Y:S05]  /*ef80*/  @!P0 BRA `(.L_x_273) ;  /* 0x0000003400c48947 */ /* 0x002fea0003800000 */
.L_x_364:
[----:B------:R-:W-:Y:S05]  /*ef90*/  BSYNC B2 ;  /* 0x0000000000027941 */ /* 0x000fea0003800000 */
.L_x_272:
[----:B0-----:R-:W0:Y:S01]  /*efa0*/  S2R R7, SR_TID.X ;  /* 0x0000000000077919 */ /* 0x001e220000002100 */
[----:B------:R-:W-:Y:S01]  /*efb0*/  UPRMT UR4, UR37, 0x9910, URZ ;  /* 0x0000991025047896 */ /* 0x000fe2000800003f */
[----:B0-----:R-:W-:-:S04]  /*efc0*/  LOP3.LUT R7, R7, 0x7f, RZ, 0xc0, !PT ;  /* 0x0000007f07077812 */ /* 0x001fc800078ec0ff */
[----:B------:R-:W-:-:S13]  /*efd0*/  ISETP.NE.AND P0, PT, R7, RZ, PT ;  /* 0x000000ff0700720c */ /* 0x000fda0003f05270 */
[----:B-1----:R-:W-:-:S04]  /*efe0*/  @!P0 IMAD.MOV.U32 R2, RZ, RZ, 0xa000 ;  /* 0x0000a000ff028424 */ /* 0x002fc800078e00ff */
[----:B------:R0:W-:Y:S02]  /*eff0*/  @!P0 SYNCS.ARRIVE.TRANS64 RZ, [R3+URZ+0x38830], R2 ;  /* 0x0388300203ff89a7 */ /* 0x0001e4000800003f */
[----:B0-----:R-:W-:-:S05]  /*f000*/  IMAD.U32 R2, RZ, RZ, UR4 ;  /* 0x00000004ff027e24 */ /* 0x001fca000f8e00ff */
[----:B------:R-:W-:-:S13]  /*f010*/  ISETP.NE.AND P1, PT, R2, 0x2, PT ;  /* 0x000000020200780c */ /* 0x000fda0003f25270 */
[----:B------:R-:W-:Y:S05]  /*f020*/  @P1 BRA `(.L_x_274) ;  /* 0x0000000000041947 */ /* 0x000fea0003800000 */
[----:B------:R-:W-:Y:S01]  /*f030*/  BPT.TRAP 0x1 ;  /* 0x000000040000795c */ /* 0x000fe20000300000 */
.L_x_274:
[----:B------:R-:W-:Y:S01]  /*f040*/  LOP3.LUT P0, RZ, R18, 0x2, RZ, 0xc0, !PT ;  /* 0x0000000212ff7812 */ /* 0x000fe2000780c0ff */
[----:B------:R-:W-:-:S12]  /*f050*/  BSSY B2, `(.L_x_275) ;  /* 0x0000003000027945 */ /* 0x000fd80003800000 */
[----:B------:R-:W-:Y:S05]  /*f060*/  @P0 BRA `(.L_x_276) ;  /* 0x0000000000040947 */ /* 0x000fea0003800000 */
[----:B------:R-:W-:Y:S01]  /*f070*/  BPT.TRAP 0x1 ;  /* 0x000000040000795c */ /* 0x000fe20000300000 */
.L_x_276:
[----:B------:R-:W-:Y:S05]  /*f080*/  BSYNC B2 ;  /* 0x0000000000027941 */ /* 0x000fea0003800000 */
.L_x_275:
[----:B------:R-:W0:Y:S01]  /*f090*/  S2R R2, SR_CgaCtaId ;  /* 0x0000000000027919 */ /* 0x000e220000008800 */
        /* <DEDUP_REMOVED lines=9> */
[----:B0-----:R-:W-:-:S05]  /*f130*/  LOP3.LUT R2, R2, 0x1, RZ, 0xc0, !PT ;  /* 0x0000000102027812 */ /* 0x001fca00078ec0ff */
[----:B------:R-:W-:-:S04]  /*f140*/  IMAD R2, R2, 0xa00, RZ ;  /* 0x00000a0002027824 */ /* 0x000fc800078e02ff */
[----:B------:R-:W-:Y:S02]  /*f150*/  IMAD R7, R4, 0x5000, R2 ;  /* 0x0000500004077824 */ /* 0x000fe400078e0202 */
[----:B------:R-:W0:Y:S03]  /*f160*/  S2R R2, SR_CgaCtaId ;  /* 0x0000000000027919 */ /* 0x000e260000008800 */
[----:B------:R-:W-:-:S05]  /*f170*/  LEA R7, R7, UR36, 0x1 ;  /* 0x0000002407077c11 */ /* 0x000fca000f8e08ff */
[----:B------:R-:W-:Y:S01]  /*f180*/  VIADD R9, R7, 0x24400 ;  /* 0x0002440007097836 */ /* 0x000fe20000000000 */
[----:B0-----:R-:W-:-:S05]  /*f190*/  LOP3.LUT R2, R2, 0x1, RZ, 0xc0, !PT ;  /* 0x0000000102027812 */ /* 0x001fca00078ec0ff */
[----:B------:R-:W-:-:S04]  /*f1a0*/  IMAD R2, R2, 0x28, RZ ;  /* 0x0000002802027824 */ /* 0x000fc800078e02ff */
[----:B------:R-:W-:-:S07]  /*f1b0*/  IMAD R2, R8, 0x50, R2 ;  /* 0x0000005008027824 */ /* 0x000fce00078e0202 */
.L_x_277:
        /* <DEDUP_REMOVED lines=17> */
.L_x_278:
        /* <DEDUP_REMOVED lines=17> */
.L_x_279:
        /* <DEDUP_REMOVED lines=17> */
.L_x_280:
        /* <DEDUP_REMOVED lines=16> */
.L_x_365:
[----:B------:R-:W-:Y:S05]  /*f5f0*/  BSYNC B2 ;  /* 0x0000000000027941 */ /* 0x000fea0003800000 */
.L_x_281:
[----:B------:R-:W1:Y:S02]  /*f600*/  S2R R7, SR_TID.X ;  /* 0x0000000000077919 */ /* 0x000e640000002100 */
[----:B-1----:R-:W-:-:S04]  /*f610*/  LOP3.LUT R7, R7, 0x7f, RZ, 0xc0, !PT ;  /* 0x0000007f07077812 */ /* 0x002fc800078ec0ff */
[----:B------:R-:W-:-:S13]  /*f620*/  ISETP.NE.AND P0, PT, R7, RZ, PT ;  /* 0x000000ff0700720c */ /* 0x000fda0003f05270 */
[----:B0-----:R-:W-:-:S04]  /*f630*/  @!P0 IMAD.MOV.U32 R3, RZ, RZ, 0xa000 ;  /* 0x0000a000ff038424 */ /* 0x001fc800078e00ff */
[----:B------:R0:W-:Y:S01]  /*f640*/  @!P0 SYNCS.ARRIVE.TRANS64 RZ, [R2+URZ+0x38850], R3 ;  /* 0x0388500302ff89a7 */ /* 0x0001e2000800003f */
[----:B------:R-:W-:Y:S05]  /*f650*/  @P1 BRA `(.L_x_283) ;  /* 0x0000000000041947 */ /* 0x000fea0003800000 */
[----:B------:R-:W-:Y:S01]  /*f660*/  BPT.TRAP 0x1 ;  /* 0x000000040000795c */ /* 0x000fe20000300000 */
.L_x_283:
[----:B------:R-:W-:Y:S01]  /*f670*/  LOP3.LUT P0, RZ, R18, 0x2, RZ, 0xc0, !PT ;  /* 0x0000000212ff7812 */ /* 0x000fe2000780c0ff */
[----:B------:R-:W-:-:S12]  /*f680*/  BSSY B2, `(.L_x_284) ;  /* 0x0000003000027945 */ /* 0x000fd80003800000 */
[----:B------:R-:W-:Y:S05]  /*f690*/  @P0 BRA `(.L_x_285) ;  /* 0x0000000000040947 */ /* 0x000fea0003800000 */
[----:B------:R-:W-:Y:S01]  /*f6a0*/  BPT.TRAP 0x1 ;  /* 0x000000040000795c */ /* 0x000fe20000300000 */
.L_x_285:
[----:B------:R-:W-:Y:S05]  /*f6b0*/  BSYNC B2 ;  /* 0x0000000000027941 */ /* 0x000fea0003800000 */
.L_x_284:
        /* <DEDUP_REMOVED lines=19> */
.L_x_286:
        /* <DEDUP_REMOVED lines=16> */
.L_x_287:
        /* <DEDUP_REMOVED lines=16> */
.L_x_288:
        /* <DEDUP_REMOVED lines=16> */
.L_x_289:
        /* <DEDUP_REMOVED lines=12> */
.L_x_270:
[----:B------:R-:W-:Y:S05]  /*fbb0*/  BSYNC B1 ;  /* 0x0000000000017941 */ /* 0x000fea0003800000 */
.L_x_269:
[----:B------:R-:W-:Y:S01]  /*fbc0*/  VIADD R19, R4, 0x1 ;  /* 0x0000000104137836 */ /* 0x000fe20000000000 */
[----:B------:R-:W-:Y:S01]  /*fbd0*/  LOP3.LUT P1, RZ, R18, 0x8, RZ, 0xc0, !PT ;  /* 0x0000000812ff7812 */ /* 0x000fe2000782c0ff */
[----:B------:R-:W-:Y:S03]  /*fbe0*/  BSSY B1, `(.L_x_290) ;  /* 0x00000e5000017945 */ /* 0x000fe60003800000 */
[----:B------:R-:W-:-:S04]  /*fbf0*/  ISETP.NE.AND P0, PT, R19, 0x2, PT ;  /* 0x000000021300780c */ /* 0x000fc80003f05270 */
[----:B------:R-:W-:Y:S02]  /*fc00*/  SEL R2, RZ, 0x1, P0 ;  /* 0x00000001ff027807 */ /* 0x000fe40000000000 */
[----:B------:R-:W-:Y:S02]  /*fc10*/  SEL R19, R19, RZ, P0 ;  /* 0x000000ff13137207 */ /* 0x000fe40000000000 */
[----:B------:R-:W-:-:S05]  /*fc20*/  LOP3.LUT R9, R5, R2, RZ, 0x3c, !PT ;  /* 0x0000000205097212 */ /* 0x000fca00078e3cff */
[----:B------:R1:W-:Y:S01]  /*fc30*/  STL [R1], R9 ;  /* 0x0000000901007387 */ /* 0x0003e20000100800 */
[----:B------:R-:W-:Y:S05]  /*fc40*/  @!P1 BRA `(.L_x_291) ;  /* 0x0000000c00789947 */ /* 0x000fea0003800000 */
[----:B------:R-:W-:Y:S01]  /*fc50*/  LOP3.LUT P1, RZ, R18, 0x4, RZ, 0xc0, !PT ;  /* 0x0000000412ff7812 */ /* 0x000fe2000782c0ff */
[----:B0-----:R-:W-:-:S12]  /*fc60*/  VIADD R8, R0, 0xffffffff ;  /* 0xffffffff00087836 */ /* 0x001fd80000000000 */
        /* <DEDUP_REMOVED lines=22> */
.L_x_292:
[----:B--2---:R-:W-:Y:S01]  /*fdd0*/  LEA R3, R19, UR36, 0x3 ;  /* 0x0000002413037c11 */ /* 0x004fe2000f8e18ff */
[----:B------:R-:W-:Y:S01]  /*fde0*/  BSSY B2, `(.L_x_293) ;  /* 0x0000004000027945 */ /* 0x000fe20003800000 */
[----:B------:R-:W-:-:S04]  /*fdf0*/  SHF.L.U32 R2, R9, 0x1f, RZ ;  /* 0x0000001f09027819 */ /* 0x000fc800000006ff */
[----:B------:R-:W2:Y:S02]  /*fe00*/  SYNCS.PHASECHK.TRANS64.TRYWAIT P0, [R3+URZ+0x38840], R2 ;  /* 0x03884002030075a7 */ /* 0x000ea4000800017f */
[----:B--2---:R-:W-:Y:S05]  /*fe10*/  @!P0 BRA `(.L_x_294) ;  /* 0x0000002800488947 */ /* 0x004fea0003800000 */
.L_x_366:
[----:B------:R-:W-:Y:S05]  /*fe20*/  BSYNC B2 ;  /* 0x0000000000027941 */ /* 0x000fea0003800000 */
.L_x_293:
[----:B0-----:R-:W0:Y:S01]  /*fe30*/  S2R R7, SR_TID.X ;  /* 0x0000000000077919 */ /* 0x001e220000002100 */
[----:B------:R-:W-:Y:S01]  /*fe40*/  UPRMT UR4, UR37, 0x9910, URZ ;  /* 0x0000991025047896 */ /* 0x000fe2000800003f */
[----:B0-----:R-:W-:-:S04]  /*fe50*/  LOP3.LUT R7, R7, 0x7f, RZ, 0xc0, !PT ;  /* 0x0000007f07077812 */ /* 0x001fc800078ec0ff */
[----:B------:R-:W-:-:S13]  /*fe60*/  ISETP.NE.AND P0, PT, R7, RZ, PT ;  /* 0x000000ff0700720c */ /* 0x000fda0003f05270 */
[----:B--2---:R-:W-:-:S04]  /*fe70*/  @!P0 IMAD.MOV.U32 R2, RZ, RZ, 0xa000 ;  /* 0x0000a000ff028424 */ /* 0x004fc800078e00ff */
[----:B------:R0:W-:Y:S02]  /*fe80*/  @!P0 SYNCS.ARRIVE.TRANS64 RZ, [R3+URZ+0x38830], R2 ;  /* 0x0388300203ff89a7 */ /* 0x0001e4000800003f */
[----:B0-----:R-:W-:-:S05]  /*fe90*/  IMAD.U32 R2, RZ, RZ, UR4 ;  /* 0x00000004ff027e24 */ /* 0x001fca000f8e00ff */
[----:B------:R-:W-:-:S13]  /*fea0*/  ISETP.NE.AND P1, PT, R2, 0x2, PT ;  /* 0x000000020200780c */ /* 0x000fda0003f25270 */
[----:B------:R-:W-:Y:S05]  /*feb0*/  @P1 BRA `(.L_x_295) ;  /* 0x0000000000041947 */ /* 0x000fea0003800000 */
[----:B------:R-:W-:Y:S01]  /*fec0*/  BPT.TRAP 0x1 ;  /* 0x000000040000795c */ /* 0x000fe20000300000 */
.L_x_295:
[----:B------:R-:W-:Y:S01]  /*fed0*/  LOP3.LUT P0, RZ, R18, 0x2, RZ, 0xc0, !PT ;  /* 0x0000000212ff7812 */ /* 0x000fe2000780c0ff */
[----:B------:R-:W-:-:S12]  /*fee0*/  BSSY B2, `(.L_x_296) ;  /* 0x0000003000027945 */ /* 0x000fd80003800000 */
[----:B------:R-:W-:Y:S05]  /*fef0*/  @P0 BRA `(.L_x_297) ;  /* 0x0000000000040947 */ /* 0x000fea0003800000 */
[----:B------:R-:W-:Y:S01]  /*ff00*/  BPT.TRAP 0x1 ;  /* 0x000000040000795c */ /* 0x000fe20000300000 */
.L_x_297:
[----:B------:R-:W-:Y:S05]  /*ff10*/  BSYNC B2 ;  /* 0x0000000000027941 */ /* 0x000fea0003800000 */
.L_x_296:
        /* <DEDUP_REMOVED lines=15> */
[----:B-1----:R-:W-:Y:S01]  /*10010*/  VIADD R9, R7, 0x24400 ;  /* 0x0002440007097836 */ /* 0x002fe20000000000 */
[----:B0-----:R-:W-:-:S05]  /*10020*/  LOP3.LUT R2, R2, 0x1, RZ, 0xc0, !PT ;  /* 0x0000000102027812 */ /* 0x001fca00078ec0ff */
[----:B------:R-:W-:-:S04]  /*10030*/  IMAD R2, R2, 0x28, RZ ;  /* 0x0000002802027824 */ /* 0x000fc800078e02ff */
[----:B------:R-:W-:-:S07]  /*10040*/  IMAD R2, R8, 0x50, R2 ;  /* 0x0000005008027824 */ /* 0x000fce00078e0202 */
.L_x_298:
        /* <DEDUP_REMOVED lines=17> */
.L_x_299:
        /* <DEDUP_REMOVED lines=17> */
.L_x_300:
        /* <DEDUP_REMOVED lines=17> */
.L_x_301:
        /* <DEDUP_REMOVED lines=10> */
[----:B------:R-:W-:Y:S01]  /*10420*/  SHF.L.U32 R5, R5, 0x1f, RZ ;  /* 0x0000001f05057819 */ /* 0x000fe200000006ff */
[----:B------:R-:W-:Y:S01]  /*10430*/  BSSY B2, `(.L_x_302) ;  /* 0x0000004000027945 */ /* 0x000fe20003800000 */
[----:B------:R-:W-:-:S04]  /*10440*/  LEA R2, R4, UR36, 0x3 ;  /* 0x0000002404027c11 */ /* 0x000fc8000f8e18ff */
[----:B------:R-:W0:Y:S02]  /*10450*/  SYNCS.PHASECHK.TRANS64.TRYWAIT P0, [R2+URZ+0x38860], R5 ;  /* 0x03886005020075a7 */ /* 0x000e24000800017f */
[----:B0-----:R-:W-:Y:S05]  /*10460*/  @!P0 BRA `(.L_x_303) ;  /* 0x0000002000c88947 */ /* 0x001fea0003800000 */
.L_x_367:
[----:B------:R-:W-:Y:S05]  /*10470*/  BSYNC B2 ;  /* 0x0000000000027941 */ /* 0x000fea0003800000 */
.L_x_302:
[----:B------:R-:W1:Y:S02]  /*10480*/  S2R R3, SR_TID.X ;  /* 0x0000000000037919 */ /* 0x000e640000002100 */
[----:B-1----:R-:W-:-:S04]  /*10490*/  LOP3.LUT R3, R3, 0x7f, RZ, 0xc0, !PT ;  /* 0x0000007f03037812 */ /* 0x002fc800078ec0ff */
[----:B------:R-:W-:-:S13]  /*104a0*/  ISETP.NE.AND P0, PT, R3, RZ, PT ;  /* 0x000000ff0300720c */ /* 0x000fda0003f05270 */
[----:B------:R-:W-:-:S04]  /*104b0*/  @!P0 IMAD.MOV.U32 R3, RZ, RZ, 0xa000 ;  /* 0x0000a000ff038424 */ /* 0x000fc800078e00ff */
[----:B------:R1:W-:Y:S01]  /*104c0*/  @!P0 SYNCS.ARRIVE.TRANS64 RZ, [R2+URZ+0x38850], R3 ;  /* 0x0388500302ff89a7 */ /* 0x0003e2000800003f */
[----:B------:R-:W-:Y:S05]  /*104d0*/  @P1 BRA `(.L_x_304) ;  /* 0x0000000000041947 */ /* 0x000fea0003800000 */
[----:B------:R-:W-:Y:S01]  /*104e0*/  BPT.TRAP 0x1 ;  /* 0x000000040000795c */ /* 0x000fe20000300000 */
.L_x_304:
[----:B------:R-:W-:Y:S01]  /*104f0*/  LOP3.LUT P0, RZ, R18, 0x2, RZ, 0xc0, !PT ;  /* 0x0000000212ff7812 */ /* 0x000fe2000780c0ff */
[----:B------:R-:W-:-:S12]  /*10500*/  BSSY B2, `(.L_x_305) ;  /* 0x0000003000027945 */ /* 0x000fd80003800000 */
[----:B------:R-:W-:Y:S05]  /*10510*/  @P0 BRA `(.L_x_306) ;  /* 0x0000000000040947 */ /* 0x000fea0003800000 */
[----:B------:R-:W-:Y:S01]  /*10520*/  BPT.TRAP 0x1 ;  /* 0x000000040000795c */ /* 0x000fe20000300000 */
.L_x_306:
[----:B------:R-:W-:Y:S05]  /*10530*/  BSYNC B2 ;  /* 0x0000000000027941 */ /* 0x000fea0003800000 */
.L_x_305:
[----:B0-----:R-:W2:Y:S01]  /*10540*/  LDL.LU R5, [R1+0x4] ;  /* 0x0000040001057983 */ /* 0x001ea20000300800 */
[----:B-1----:R-:W0:Y:S01]  /*10550*/  S2R R3, SR_CgaCtaId ;  /* 0x0000000000037919 */ /* 0x002e220000008800 */
        /* <DEDUP_REMOVED lines=17> */
.L_x_307:
        /* <DEDUP_REMOVED lines=16> */
.L_x_308:
        /* <DEDUP_REMOVED lines=16> */
.L_x_309:
        /* <DEDUP_REMOVED lines=16> */
.L_x_310:
        /* <DEDUP_REMOVED lines=12> */
.L_x_291:
[----:B------:R-:W-:Y:S05]  /*10a30*/  BSYNC B1 ;  /* 0x0000000000017941 */ /* 0x000fea0003800000 */
.L_x_290:
[C---:B------:R-:W-:Y:S01]  /*10a40*/  ISETP.GT.AND P0, PT, R0.reuse, 0x1, PT ;  /* 0x000000010000780c */ /* 0x040fe20003f04270 */
[----:B------:R-:W-:-:S12]  /*10a50*/  VIADD R0, R0, 0xfffffffe ;  /* 0xfffffffe00007836 */ /* 0x000fd80000000000 */
[----:B------:R-:W-:Y:S05]  /*10a60*/  @P0 BRA `(.L_x_311) ;  /* 0xffffffe000b00947 */ /* 0x000fea000383ffff */
.L_x_268:
[----:B------:R-:W-:Y:S05]  /*10a70*/  BSYNC B0 ;  /* 0x0000000000007941 */ /* 0x000fea0003800000 */
.L_x_245:
[----:B------:R-:W-:Y:S01]  /*10a80*/  LOP3.LUT P0, RZ, R18, 0x8, RZ, 0xc0, !PT ;  /* 0x0000000812ff7812 */ /* 0x000fe2000780c0ff */
[----:B------:R-:W-:-:S12]  /*10a90*/  BSSY B0, `(.L_x_312) ;  /* 0x0000065000007945 */ /* 0x000fd80003800000 */
[----:B------:R-:W-:Y:S05]  /*10aa0*/  @!P0 BRA `(.L_x_313) ;  /* 0x00000004008c8947 */ /* 0x000fea0003800000 */
[----:B---3--:R-:W3:Y:S01]  /*10ab0*/  LDL R2, [R1] ;  /* 0x0000000001027983 */ /* 0x008ee20000100800 */
[----:B------:R-:W-:Y:S01]  /*10ac0*/  LEA R0, R19, UR36, 0x3 ;  /* 0x0000002413007c11 */ /* 0x000fe2000f8e18ff */
[----:B------:R-:W-:Y:S01]  /*10ad0*/  BSSY B1, `(.L_x_314) ;  /* 0x0000004000017945 */ /* 0x000fe20003800000 */
[----:B---3--:R-:W-:-:S04]  /*10ae0*/  SHF.L.U32 R2, R2, 0x1f, RZ ;  /* 0x0000001f02027819 */ /* 0x008fc800000006ff */
[----:B------:R-:W3:Y:S02]  /*10af0*/  SYNCS.PHASECHK.TRANS64.TRYWAIT P0, [R0+URZ+0x38860], R2 ;  /* 0x03886002000075a7 */ /* 0x000ee4000800017f */
[----:B---3--:R-:W-:Y:S05]  /*10b00*/  @!P0 BRA `(.L_x_315) ;  /* 0x0000001c00348947 */ /* 0x008fea0003800000 */
.L_x_368:
[----:B------:R-:W-:Y:S05]  /*10b10*/  BSYNC B1 ;  /* 0x0000000000017941 */ /* 0x000fea0003800000 */
.L_x_314:
[----:B0-2---:R-:W0:Y:S01]  /*10b20*/  S2R R3, SR_TID.X ;  /* 0x0000000000037919 */ /* 0x005e220000002100 */
        /* <DEDUP_REMOVED lines=9> */
.L_x_316:
[----:B------:R-:W-:Y:S01]  /*10bc0*/  LOP3.LUT P0, RZ, R18, 0x2, RZ, 0xc0, !PT ;  /* 0x0000000212ff7812 */ /* 0x000fe2000780c0ff */
[----:B------:R-:W-:-:S12]  /*10bd0*/  BSSY B1, `(.L_x_317) ;  /* 0x0000003000017945 */ /* 0x000fd80003800000 */
[----:B------:R-:W-:Y:S05]  /*10be0*/  @P0 BRA `(.L_x_318) ;  /* 0x0000000000040947 */ /* 0x000fea0003800000 */
[----:B------:R-:W-:Y:S01]  /*10bf0*/  BPT.TRAP 0x1 ;  /* 0x000000040000795c */ /* 0x000fe20000300000 */
.L_x_318:
[----:B------:R-:W-:Y:S05]  /*10c00*/  BSYNC B1 ;  /* 0x0000000000017941 */ /* 0x000fea0003800000 */
.L_x_317:
[----:B------:R-:W2:Y:S01]  /*10c10*/  LDL R3, [R1+0x4] ;  /* 0x0000040001037983 */ /* 0x000ea20000100800 */
[----:B------:R-:W0:Y:S01]  /*10c20*/  S2R R2, SR_CgaCtaId ;  /* 0x0000000000027919 */ /* 0x000e220000008800 */
[----:B------:R-:W3:Y:S01]  /*10c30*/  S2R R4, SR_CgaCtaId ;  /* 0x0000000000047919 */ /* 0x000ee20000008800 */
[----:B------:R-:W-:Y:S01]  /*10c40*/  UIADD3 UR4, UP0, UR38, 0x470, URZ ;  /* 0x0000047026047890 */ /* 0x000fe2000ff1e03f */
[----:B------:R-:W-:Y:S01]  /*10c50*/  PLOP3.LUT P0, PT, PT, PT, PT, 0x80, 0x0 ;  /* 0x000000000000781c */ /* 0x000fe20003f0f070 */
[----:B------:R-:W-:Y:S01]  /*10c60*/  VIADD R0, R0, 0x38850 ;  /* 0x0003885000007836 */ /* 0x000fe20000000000 */
[----:B------:R-:W-:Y:S01]  /*10c70*/  UMOV UR6, 0x30000 ;  /* 0x0003000000067882 */ /* 0x000fe20000000000 */
[----:B------:R-:W-:Y:S01]  /*10c80*/  UIADD3.X UR5, URZ, UR39, URZ, UP0, !UPT ;  /* 0x000000273f057290 */ /* 0x000fe200087fe43f */
[----:B0-----:R-:W-:Y:S02]  /*10c90*/  LOP3.LUT R2, R2, 0x1, RZ, 0xc0, !PT ;  /* 0x0000000102027812 */ /* 0x001fe400078ec0ff */
[----:B---3--:R-:W-:-:S03]  /*10ca0*/  LOP3.LUT R4, R4, 0x1, RZ, 0xc0, !PT ;  /* 0x0000000104047812 */ /* 0x008fc600078ec0ff */
[----:B------:R-:W-:-:S04]  /*10cb0*/  IMAD R2, R2, 0xa00, RZ ;  /* 0x00000a0002027824 */ /* 0x000fc800078e02ff */
[----:B------:R-:W-:Y:S02]  /*10cc0*/  IMAD R2, R19, 0x5000, R2 ;  /* 0x0000500013027824 */ /* 0x000fe400078e0202 */
[----:B------:R-:W-:-:S03]  /*10cd0*/  IMAD R4, R4, 0x28, RZ ;  /* 0x0000002804047824 */ /* 0x000fc600078e02ff */
[----:B------:R-:W-:Y:S01]  /*10ce0*/  LEA R2, R2, UR36, 0x1 ;  /* 0x0000002402027c11 */ /* 0x000fe2000f8e08ff */
[----:B------:R-:W-:Y:S01]  /*10cf0*/  UMOV UR14, 0x0 ;  /* 0x00000000000e7882 */ /* 0x000fe20000000000 */
[----:B------:R-:W-:Y:S01]  /*10d00*/  UMOV UR15, 0x14f00000 ;  /* 0x14f00000000f7882 */ /* 0x000fe20000000000 */
[----:B------:R-:W-:Y:S01]  /*10d10*/  UMOV UR10, URZ ;  /* 0x0000003f000a7c82 */ /* 0x000fe20008000000 */
[----:B--2---:R-:W-:Y:S02]  /*10d20*/  IMAD R3, R3, 0x50, R4 ;  /* 0x0000005003037824 */ /* 0x004fe400078e0204 */
[----:B------:R-:W-:-:S07]  /*10d30*/  VIADD R4, R2, 0x400 ;  /* 0x0000040002047836 */ /* 0x000fce0000000000 */
.L_x_319:
        /* <DEDUP_REMOVED lines=10> */
[----:B------:R-:W-:Y:S01]  /*10de0*/  PLOP3.LUT P0, PT, PT, PT, PT, 0x80, 0x0 ;  /* 0x000000000000781c */ /* 0x000fe20003f0f070 */
[----:B------:R-:W-:Y:S01]  /*10df0*/  VIADD R4, R2, 0x2c00 ;  /* 0x00002c0002047836 */ /* 0x000fe20000000000 */
[----:B------:R-:W-:Y:S01]  /*10e00*/  UMOV UR6, 0x30000 ;  /* 0x0003000000067882 */ /* 0x000fe20000000000 */
[----:B------:R-:W-:Y:S01]  /*10e10*/  UMOV UR14, 0x0 ;  /* 0x00000000000e7882 */ /* 0x000fe20000000000 */
[----:B------:R-:W-:Y:S01]  /*10e20*/  UMOV UR15, 0x14f00000 ;  /* 0x14f00000000f7882 */ /* 0x000fe20000000000 */
[----:B------:R-:W-:-:S08]  /*10e30*/  UMOV UR10, 0x40 ;  /* 0x00000040000a7882 */ /* 0x000fd00000000000 */
.L_x_320:
        /* <DEDUP_REMOVED lines=16> */
.L_x_321:
        /* <DEDUP_REMOVED lines=16> */
.L_x_322:
        /* <DEDUP_REMOVED lines=9> */
[----:B----4-:R-:W-:Y:S05]  /*110d0*/  @P0 BRA.U.ANY `(.L_x_322) ;  /* 0xfffffffd00d80947 */ /* 0x010fea000393ffff */
.L_x_313:
[----:B------:R-:W-:Y:S05]  /*110e0*/  BSYNC B0 ;  /* 0x0000000000007941 */ /* 0x000fea0003800000 */
.L_x_312:
[----:B0-----:R-:W4:Y:S01]  /*110f0*/  LDL.LU R6, [R1+0x24] ;  /* 0x0000240001067983 */ /* 0x001f220000300800 */
[----:B------:R-:W-:Y:S01]  /*11100*/  VIADD R19, R19, 0x1 ;  /* 0x0000000113137836 */ /* 0x000fe20000000000 */
[----:B------:R-:W-:Y:S02]  /*11110*/  ULDC UR4, c[0x0][0xc34] ;  /* 0x00030d0000047ab9 */ /* 0x000fe40000000800 */
[----:B-1----:R-:W5:Y:S04]  /*11120*/  LDL.LU R5, [R1] ;  /* 0x0000000001057983 */ /* 0x002f680000300800 */
[----:B------:R-:W2:Y:S01]  /*11130*/  LDL.LU R4, [R1+0x2c] ;  /* 0x00002c0001047983 */ /* 0x000ea20000300800 */
[----:B------:R-:W-:-:S04]  /*11140*/  ISETP.NE.AND P0, PT, R19, 0x2, PT ;  /* 0x000000021300780c */ /* 0x000fc80003f05270 */
[----:B---3--:R-:W-:Y:S02]  /*11150*/  SEL R0, RZ, 0x1, P0 ;  /* 0x00000001ff007807 */ /* 0x008fe40000000000 */
[----:B------:R-:W-:Y:S01]  /*11160*/  SEL R19, R19, RZ, P0 ;  /* 0x000000ff13137207 */ /* 0x000fe20000000000 */
[----:B----4-:R-:W-:Y:S01]  /*11170*/  VIADD R6, R6, UR40 ;  /* 0x0000002806067c36 */ /* 0x010fe20008000000 */
[----:B-----5:R-:W-:-:S04]  /*11180*/  LOP3.LUT R5, R5, R0, RZ, 0x3c, !PT ;  /* 0x0000000005057212 */ /* 0x020fc800078e3cff */
[----:B------:R0:W-:Y:S01]  /*11190*/  STL [R1+0x24], R6 ;  /* 0x0000240601007387 */ /* 0x0001e20000100800 */
[----:B------:R-:W-:Y:S01]  /*111a0*/  ISETP.GE.AND P1, PT, R6, UR4, PT ;  /* 0x0000000406007c0c */ /* 0x000fe2000bf26270 */
[----:B--2---:R-:W-:-:S05]  /*111b0*/  VIADD R4, R4, 0x1 ;  /* 0x0000000104047836 */ /* 0x004fca0000000000 */
[----:B------:R0:W-:Y:S04]  /*111c0*/  STL [R1+0x2c], R4 ;  /* 0x00002c0401007387 */ /* 0x0001e80000100800 */
[----:B------:R0:W-:Y:S03]  /*111d0*/  STL [R1], R5 ;  /* 0x0000000501007387 */ /* 0x0001e60000100800 */
[----:B------:R-:W-:Y:S05]  /*111e0*/  @!P1 BRA `(.L_x_323) ;  /* 0xffffffb000349947 */ /* 0x000fea000383ffff */
[----:B------:R-:W-:-:S07]  /*111f0*/  LOP3.LUT R2, R4, 0x1, RZ, 0xc, !PT ;  /* 0x0000000104027812 */ /* 0x000fce00078e0cff */
.L_x_228:
[----:B0-----:R-:W0:Y:S01]  /*11200*/  S2R R3, SR_CgaCtaId ;  /* 0x0000000000037919 */ /* 0x001e220000008800 */
[----:B------:R-:W-:Y:S01]  /*11210*/  MOV R0, 0x400 ;  /* 0x0000040000007802 */ /* 0x000fe20000000f00 */
[----:B------:R-:W-:Y:S03]  /*11220*/  BSSY B0, `(.L_x_324) ;  /* 0x0000005000007945 */ /* 0x000fe60003800000 */
[----:B0-----:R-:W-:Y:S02]  /*11230*/  LEA R0, R3, R0, 0x18 ;  /* 0x0000000003007211 */ /* 0x001fe400078ec0ff */
[----:B------:R-:W-:-:S04]  /*11240*/  SHF.L.U32 R3, R2, 0x1f, RZ ;  /* 0x0000001f02037819 */ /* 0x000fc800000006ff */
[----:B------:R-:W0:Y:S02]  /*11250*/  SYNCS.PHASECHK.TRANS64.TRYWAIT P0, [R0+URZ+0x38820], R3 ;  /* 0x03882003000075a7 */ /* 0x000e24000800017f */
[----:B0-----:R-:W-:Y:S05]  /*11260*/  @!P0 BRA `(.L_x_325) ;  /* 0x0000001400708947 */ /* 0x001fea0003800000 */
.L_x_369:
[----:B------:R-:W-:Y:S05]  /*11270*/  BSYNC B0 ;  /* 0x0000000000007941 */ /* 0x000fea0003800000 */
.L_x_324:
[----:B------:R-:W-:-:S03]  /*11280*/  UMOV UR4, 0xffffffff ;  /* 0xffffffff00047882 */ /* 0x000fc60000000000 */
[----:B------:R-:W-:Y:S05]  /*11290*/  BRA.DIV UR4, `(.L_x_326) ;  /* 0x0000001604787947 */ /* 0x000fea000b800000 */
[----:B------:R-:W1:Y:S02]  /*112a0*/  S2R R2, SR_TID.X ;  /* 0x0000000000027919 */ /* 0x000e640000002100 */
[----:B-1----:R-:W-:-:S04]  /*112b0*/  SHF.R.U32.HI R2, RZ, 0x5, R2 ;  /* 0x00000005ff027819 */ /* 0x002fc80000011602 */
[----:B------:R-:W-:-:S05]  /*112c0*/  LOP3.LUT R2, R2, 0x3, RZ, 0xc0, !PT ;  /* 0x0000000302027812 */ /* 0x000fca00078ec0ff */
[----:B------:R1:W2:Y:S02]  /*112d0*/  SHFL.IDX PT, R14, R2, RZ, 0x1f ;  /* 0x00001fff020e7589 */ /* 0x0002a400000e0000 */
.L_x_372:
[----:B--2---:R-:W-:Y:S01]  /*112e0*/  ISETP.NE.AND P0, PT, R14, RZ, PT ;  /* 0x000000ff0e00720c */ /* 0x004fe20003f05270 */
[----:B------:R-:W-:-:S12]  /*112f0*/  BSSY B0, `(.L_x_327) ;  /* 0x0000027000007945 */ /* 0x000fd80003800000 */
[----:B------:R-:W-:Y:S05]  /*11300*/  @P0 BRA `(.L_x_328) ;  /* 0x0000000000940947 */ /* 0x000fea0003800000 */
[----:B------:R-:W-:-:S03]  /*11310*/  UMOV UR4, 0xffffffff ;  /* 0xffffffff00047882 */ /* 0x000fc60000000000 */
[----:B------:R-:W-:Y:S05]  /*11320*/  BRA.DIV UR4, `(.L_x_329) ;  /* 0x0000001604887947 */ /* 0x000fea000b800000 */
[----:B------:R-:W-:-:S13]  /*11330*/  ELECT P6, URZ, PT ;  /* 0x00000000003f782f */ /* 0x000fda00038c0000 */
.L_x_375:
        /* <DEDUP_REMOVED lines=8> */
.L_x_330:
[----:B------:R-:W2:Y:S01]  /*113c0*/  LDL.LU R7, [R1] ;  /* 0x0000000001077983 */ /* 0x000ea20000300800 */
[----:B------:R-:W-:Y:S02]  /*113d0*/  VIADD R2, R0, 0x38840 ;  /* 0x0003884000027836 */ /* 0x000fe40000000000 */
[C---:B0-----:R-:W-:Y:S02]  /*113e0*/  VIADD R3, R19.reuse, 0x1 ;  /* 0x0000000113037836 */ /* 0x041fe40000000000 */
[----:B------:R-:W-:-:S03]  /*113f0*/  IMAD R6, R19, 0x8, R2 ;  /* 0x0000000813067824 */ /* 0x000fc600078e0202 */
[----:B------:R-:W-:-:S04]  /*11400*/  ISETP.NE.AND P1, PT, R3, 0x2, PT ;  /* 0x000000020300780c */ /* 0x000fc80003f25270 */
[----:B------:R-:W-:Y:S02]  /*11410*/  SEL R4, RZ, 0x1, P1 ;  /* 0x00000001ff047807 */ /* 0x000fe40000800000 */
[----:B------:R-:W-:Y:S02]  /*11420*/  SEL R3, R3, RZ, P1 ;  /* 0x000000ff03037207 */ /* 0x000fe40000800000 */
[C---:B--2---:R-:W-:Y:S02]  /*11430*/  SHF.L.U32 R5, R7.reuse, 0x1f, RZ ;  /* 0x0000001f07057819 */ /* 0x044fe400000006ff */
[----:B------:R-:W-:Y:S01]  /*11440*/  LOP3.LUT R4, R7, R4, RZ, 0x3c, !PT ;  /* 0x0000000407047212 */ /* 0x000fe200078e3cff */
[----:B------:R-:W-:Y:S01]  /*11450*/  IMAD R7, R3, 0x8, R2 ;  /* 0x0000000803077824 */ /* 0x000fe200078e0202 */
[----:B------:R-:W0:Y:S02]  /*11460*/  SYNCS.PHASECHK.TRANS64.TRYWAIT P0, [R6+URZ], R5 ;  /* 0x00000005060075a7 */ /* 0x000e24000800017f */
[----:B------:R-:W-:Y:S01]  /*11470*/  SHF.L.U32 R2, R4, 0x1f, RZ ;  /* 0x0000001f04027819 */ /* 0x000fe200000006ff */
[----:B0-----:R-:W-:Y:S06]  /*11480*/  @!P0 BRA `(.L_x_331) ;  /* 0x0000001400508947 */ /* 0x001fec0003800000 */
.L_x_376:
[----:B------:R-:W1:Y:S02]  /*11490*/  SYNCS.PHASECHK.TRANS64.TRYWAIT P0, [R7+URZ], R2 ;  /* 0x00000002070075a7 */ /* 0x000e64000800017f */
[----:B-1----:R-:W-:Y:S05]  /*114a0*/  @!P0 BRA `(.L_x_332) ;  /* 0x00000014005c8947 */ /* 0x002fea0003800000 */
.L_x_377:
[----:B------:R-:W-:Y:S05]  /*114b0*/  @!P2 BRA `(.L_x_333) ;  /* 0x000000000004a947 */ /* 0x000fea0003800000 */
[----:B------:R-:W-:Y:S01]  /*114c0*/  BPT.TRAP 0x1 ;  /* 0x000000040000795c */ /* 0x000fe20000300000 */
.L_x_333:
[----:B------:R-:W-:-:S04]  /*114d0*/  VIADD R0, R0, 0x38860 ;  /* 0x0003886000007836 */ /* 0x000fc80000000000 */
[----:B------:R-:W-:-:S04]  /*114e0*/  IMAD R4, R19, 0x8, R0 ;  /* 0x0000000813047824 */ /* 0x000fc800078e0200 */
[----:B------:R-:W2:Y:S02]  /*114f0*/  SYNCS.PHASECHK.TRANS64.TRYWAIT P0, [R4+URZ], R5 ;  /* 0x00000005040075a7 */ /* 0x000ea4000800017f */
[----:B--2---:R-:W-:Y:S05]  /*11500*/  @!P0 BRA `(.L_x_334) ;  /* 0x0000001400588947 */ /* 0x004fea0003800000 */
.L_x_378:
[----:B------:R-:W-:-:S07]  /*11510*/  IMAD R3, R3, 0x8, R0 ;  /* 0x0000000803037824 */ /* 0x000fce00078e0200 */
.L_x_335:
[----:B---3--:R3:W4:Y:S02]  /*11520*/  SYNCS.PHASECHK.TRANS64.TRYWAIT P0, [R3+URZ], R2 ;  /* 0x00000002030075a7 */ /* 0x008724000800017f */
[----:B----4-:R-:W-:Y:S05]  /*11530*/  @!P0 NANOSLEEP.SYNCS 0x989680 ;  /* 0x009896800000895d */ /* 0x010fea0003900000 */
[----:B------:R-:W4:Y:S02]  /*11540*/  @!P0 SYNCS.PHASECHK.TRANS64 P0, [R3+URZ], R2 ;  /* 0x00000002030085a7 */ /* 0x000f24000800007f */
[----:B----4-:R-:W-:Y:S05]  /*11550*/  @!P0 BRA `(.L_x_335) ;  /* 0xfffffffc00f08947 */ /* 0x010fea000383ffff */
.L_x_328:
[----:B------:R-:W-:Y:S05]  /*11560*/  BSYNC B0 ;  /* 0x0000000000007941 */ /* 0x000fea0003800000 */
.L_x_327:
[----:B------:R-:W-:Y:S05]  /*11570*/  EXIT ;  /* 0x000000000000794d */ /* 0x000fea0003800000 */
.L_x_196:
[----:B0-----:R-:W-:-:S04]  /*11580*/  IMAD.U32 R3, RZ, RZ, UR36 ;  /* 0x00000024ff037e24 */ /* 0x001fc8000f8e00ff */
[----:B------:R0:W1:Y:S03]  /*11590*/  SYNCS.PHASECHK.TRANS64.TRYWAIT P1, [R3+URZ+0x38800], R0 ;  /* 0x03880000030075a7 */ /* 0x000066000802017f */
[----:B-1----:R-:W-:Y:S05]  /*115a0*/  @!P1 NANOSLEEP.SYNCS 0x989680 ;  /* 0x009896800000995d */ /* 0x002fea0003900000 */
[----:B------:R-:W1:Y:S02]  /*115b0*/  @!P1 SYNCS.PHASECHK.TRANS64 P1, [R3+URZ+0x38800], R0 ;  /* 0x03880000030095a7 */ /* 0x000e64000802007f */
[----:B-1----:R-:W-:Y:S05]  /*115c0*/  @!P1 BRA `(.L_x_196) ;  /* 0xfffffffc00ec9947 */ /* 0x002fea000383ffff */
[----:B------:R-:W-:Y:S05]  /*115d0*/  BRA `(.L_x_336) ;  /* 0xffffff0000647947 */ /* 0x000fea000383ffff */
.L_x_200:
[----:B-1----:R1:W2:Y:S02]  /*115e0*/  SYNCS.PHASECHK.TRANS64.TRYWAIT P1, [R0+URZ+0x38830], R3 ;  /* 0x03883003000075a7 */ /* 0x0022a4000802017f */
[----:B--2---:R-:W-:Y:S05]  /*115f0*/  @!P1 NANOSLEEP.SYNCS 0x989680 ;  /* 0x009896800000995d */ /* 0x004fea0003900000 */
[----:B------:R-:W2:Y:S02]  /*11600*/  @!P1 SYNCS.PHASECHK.TRANS64 P1, [R0+URZ+0x38830], R3 ;  /* 0x03883003000095a7 */ /* 0x000ea4000802007f */
[----:B--2---:R-:W-:Y:S05]  /*11610*/  @!P1 BRA `(.L_x_200) ;  /* 0xfffffffc00f09947 */ /* 0x004fea000383ffff */
[----:B------:R-:W-:Y:S05]  /*11620*/  BRA `(.L_x_199) ;  /* 0xffffff0000847947 */ /* 0x000fea000383ffff */
.L_x_206:
[----:B------:R-:W-:-:S13]  /*11630*/  R2UR UR4, R233 ;  /* 0x00000000e90472ca */ /* 0x000fda00000e0000 */
[----:B-1----:R-:W-:-:S04]  /*11640*/  IMAD.U32 R152, RZ, RZ, UR4 ;  /* 0x00000004ff987e24 */ /* 0x002fc8000f8e00ff */
[----:B------:R1:W2:Y:S03]  /*11650*/  SYNCS.PHASECHK.TRANS64.TRYWAIT P1, [R152+URZ+0x38830], R3 ;  /* 0x03883003980075a7 */ /* 0x0002a6000802017f */
[----:B--2---:R-:W-:Y:S05]  /*11660*/  @!P1 NANOSLEEP.SYNCS 0x989680 ;  /* 0x009896800000995d */ /* 0x004fea0003900000 */
[----:B------:R-:W2:Y:S02]  /*11670*/  @!P1 SYNCS.PHASECHK.TRANS64 P1, [R152+URZ+0x38830], R3 ;  /* 0x03883003980095a7 */ /* 0x000ea4000802007f */
[----:B--2---:R-:W-:Y:S05]  /*11680*/  @!P1 BRA `(.L_x_206) ;  /* 0xfffffffc00e89947 */ /* 0x004fea000383ffff */
[----:B------:R-:W-:Y:S05]  /*11690*/  BRA `(.L_x_205) ;  /* 0xffffff3800f47947 */ /* 0x000fea000383ffff */
.L_x_210:
[----:B0-----:R-:W-:-:S04]  /*116a0*/  IMAD.U32 R3, RZ, RZ, UR4 ;  /* 0x00000004ff037e24 */ /* 0x001fc8000f8e00ff */
[----:B------:R0:W2:Y:S03]  /*116b0*/  SYNCS.PHASECHK.TRANS64.TRYWAIT P1, [R3+URZ+0x38850], R0 ;  /* 0x03885000030075a7 */ /* 0x0000a6000802017f */
[----:B--2---:R-:W-:Y:S05]  /*116c0*/  @!P1 NANOSLEEP.SYNCS 0x989680 ;  /* 0x009896800000995d */ /* 0x004fea0003900000 */
[----:B------:R-:W2:Y:S02]  /*116d0*/  @!P1 SYNCS.PHASECHK.TRANS64 P1, [R3+URZ+0x38850], R0 ;  /* 0x03885000030095a7 */ /* 0x000ea4000802007f */
[----:B--2---:R-:W-:Y:S05]  /*116e0*/  @!P1 BRA `(.L_x_210) ;  /* 0xfffffffc00ec9947 */ /* 0x004fea000383ffff */
[----:B------:R-:W-:Y:S05]  /*116f0*/  BRA `(.L_x_209) ;  /* 0xffffff6400147947 */ /* 0x000fea000383ffff */
.L_x_217:
[----:B-1----:R-:W-:-:S04]  /*11700*/  IMAD.U32 R7, RZ, RZ, UR9 ;  /* 0x00000009ff077e24 */ /* 0x002fc8000f8e00ff */
[----:B------:R1:W2:Y:S03]  /*11710*/  SYNCS.PHASECHK.TRANS64.TRYWAIT P1, [R7+URZ+0x38850], R0 ;  /* 0x03885000070075a7 */ /* 0x0002a6000802017f */
[----:B--2---:R-:W-:Y:S05]  /*11720*/  @!P1 NANOSLEEP.SYNCS 0x989680 ;  /* 0x009896800000995d */ /* 0x004fea0003900000 */
[----:B------:R-:W2:Y:S02]  /*11730*/  @!P1 SYNCS.PHASECHK.TRANS64 P1, [R7+URZ+0x38850], R0 ;  /* 0x03885000070095a7 */ /* 0x000ea4000802007f */
[----:B--2---:R-:W-:Y:S05]  /*11740*/  @!P1 BRA `(.L_x_217) ;  /* 0xfffffffc00ec9947 */ /* 0x004fea000383ffff */
[----:B------:R-:W-:Y:S05]  /*11750*/  BRA `(.L_x_216) ;  /* 0xffffff7c00407947 */ /* 0x000fea000383ffff */
.L_x_232:
[----:B------:R-:W0:Y:S01]  /*11760*/  S2R R5, SR_TID.X ;  /* 0x0000000000057919 */ /* 0x000e220000002100 */
[----:B------:R-:W-:Y:S01]  /*11770*/  BSSY B0, `(.L_x_337) ;  /* 0x000000a000007945 */ /* 0x000fe20003800000 */
[----:B------:R-:W-:Y:S02]  /*11780*/  IMAD.MOV.U32 R12, RZ, RZ, RZ ;  /* 0x000000ffff0c7224 */ /* 0x000fe400078e00ff */
[----:B------:R-:W-:Y:S02]  /*11790*/  IMAD.MOV.U32 R11, RZ, RZ, 0x1f ;  /* 0x0000001fff0b7424 */ /* 0x000fe400078e00ff */
[----:B------:R-:W-:Y:S01]  /*117a0*/  IMAD.MOV.U32 R15, RZ, RZ, -0x1 ;  /* 0xffffffffff0f7424 */ /* 0x000fe200078e00ff */
[----:B0-----:R-:W-:-:S04]  /*117b0*/  SHF.R.U32.HI R5, RZ, 0x5, R5 ;  /* 0x00000005ff057819 */ /* 0x001fc80000011605 */
[----:B------:R-:W-:-:S05]  /*117c0*/  LOP3.LUT R5, R5, 0x3, RZ, 0xc0, !PT ;  /* 0x0000000305057812 */ /* 0x000fca00078ec0ff */
[----:B------:R-:W-:-:S07]  /*117d0*/  IMAD.MOV.U32 R13, RZ, RZ, R5 ;  /* 0x000000ffff0d7224 */ /* 0x000fce00078e0005 */
[----:B-1----:R-:W-:Y:S05]  /*117e0*/  WARPSYNC.COLLECTIVE R15, `(.L_x_338) ;  /* 0x000000000f087348 */ /* 0x002fea0003c00000 */
[----:B------:R0:W2:Y:S02]  /*117f0*/  SHFL.IDX P6, R14, R13, R12, R11 ;  /* 0x0000000c0d0e7389 */ /* 0x0000a400000c000b */
[----:B012---:R-:W-:Y:S01]  /*11800*/  ENDCOLLECTIVE ;  /* 0x000000000000791b */ /* 0x007fe20003800000 */
.L_x_338:
[----:B------:R-:W-:Y:S05]  /*11810*/  BSYNC B0 ;  /* 0x0000000000007941 */ /* 0x000fea0003800000 */
.L_x_337:
[----:B------:R-:W-:Y:S05]  /*11820*/  BRA `(.L_x_339) ;  /* 0xffffffb0006c7947 */ /* 0x000fea000383ffff */
.L_x_234:
[----:B------:R-:W-:Y:S01]  /*11830*/  BSSY B0, `(.L_x_340) ;  /* 0x0000006000007945 */ /* 0x000fe20003800000 */
[----:B------:R-:W-:-:S07]  /*11840*/  IMAD.MOV.U32 R15, RZ, RZ, -0x1 ;  /* 0xffffffffff0f7424 */ /* 0x000fce00078e00ff */
[----:B01----:R-:W-:Y:S05]  /*11850*/  WARPSYNC.COLLECTIVE R15, `(.L_x_341) ;  /* 0x000000000f0c7348 */ /* 0x003fea0003c00000 */
[----:B------:R-:W-:Y:S02]  /*11860*/  ELECT P6, UR62, PT ;  /* 0x00000000003e782f */ /* 0x000fe400038c0000 */
[----:B------:R-:W-:Y:S01]  /*11870*/  MOV R14, UR62 ;  /* 0x0000003e000e7c02 */ /* 0x000fe20008000f00 */
[----:B01----:R-:W-:Y:S10]  /*11880*/  ENDCOLLECTIVE ;  /* 0x000000000000791b */ /* 0x003ff40003800000 */
.L_x_341:
[----:B------:R-:W-:Y:S05]  /*11890*/  BSYNC B0 ;  /* 0x0000000000007941 */ /* 0x000fea0003800000 */
.L_x_340:
[----:B------:R-:W-:Y:S05]  /*118a0*/  BRA `(.L_x_342) ;  /* 0xffffffb0006c7947 */ /* 0x000fea000383ffff */
.L_x_236:
[----:B---3--:R3:W4:Y:S02]  /*118b0*/  SYNCS.PHASECHK.TRANS64.TRYWAIT P0, [R2+URZ+0x38840], R3 ;  /* 0x03884003020075a7 */ /* 0x008724000800017f */
[----:B----4-:R-:W-:Y:S05]  /*118c0*/  @!P0 NANOSLEEP.SYNCS 0x989680 ;  /* 0x009896800000895d */ /* 0x010fea0003900000 */
[----:B------:R-:W4:Y:S02]  /*118d0*/  @!P0 SYNCS.PHASECHK.TRANS64 P0, [R2+URZ+0x38840], R3 ;  /* 0x03884003020085a7 */ /* 0x000f24000800007f */
[----:B----4-:R-:W-:Y:S05]  /*118e0*/  @!P0 BRA `(.L_x_236) ;  /* 0xfffffffc00f08947 */ /* 0x010fea000383ffff */
[----:B------:R-:W-:Y:S05]  /*118f0*/  BRA `(.L_x_343) ;  /* 0xffffffb000c47947 */ /* 0x000fea000383ffff */
.L_x_240:
[----:B------:R0:W5:Y:S01]  /*11900*/  LDL R10, [R1+0x10] ;  /* 0x00001000010a7983 */ /* 0x0001620000100800 */
[----:B------:R-:W-:Y:S02]  /*11910*/  IMAD.MOV.U32 R13, RZ, RZ, R3 ;  /* 0x000000ffff0d7224 */ /* 0x000fe400078e0003 */
[----:B------:R-:W-:Y:S01]  /*11920*/  IMAD.MOV.U32 R12, RZ, RZ, RZ ;  /* 0x000000ffff0c7224 */ /* 0x000fe200078e00ff */
[----:B------:R-:W1:Y:S01]  /*11930*/  S2R R7, SR_TID.X ;  /* 0x0000000000077919 */ /* 0x000e620000002100 */
[----:B------:R-:W-:Y:S02]  /*11940*/  IMAD.MOV.U32 R11, RZ, RZ, 0x181f ;  /* 0x0000181fff0b7424 */ /* 0x000fe400078e00ff */
[----:B------:R-:W-:-:S07]  /*11950*/  IMAD.MOV.U32 R15, RZ, RZ, -0x1 ;  /* 0xffffffffff0f7424 */ /* 0x000fce00078e00ff */
[----:B01---5:R-:W-:Y:S05]  /*11960*/  WARPSYNC.COLLECTIVE R15, `(.L_x_344) ;  /* 0x000000000f087348 */ /* 0x023fea0003c00000 */
[----:B------:R2:W3:Y:S02]  /*11970*/  SHFL.IDX P6, R14, R13, R12, R11 ;  /* 0x0000000c0d0e7389 */ /* 0x0004e400000c000b */
[----:B0123-5:R-:W-:Y:S01]  /*11980*/  ENDCOLLECTIVE ;  /* 0x000000000000791b */ /* 0x02ffe20003800000 */
.L_x_344:
[----:B------:R-:W-:Y:S02]  /*11990*/  IMAD.MOV.U32 R13, RZ, RZ, R4 ;  /* 0x000000ffff0d7224 */ /* 0x000fe400078e0004 */
[----:B------:R-:W-:Y:S01]  /*119a0*/  IMAD.MOV.U32 R6, RZ, RZ, R14 ;  /* 0x000000ffff067224 */ /* 0x000fe200078e000e */
[----:B------:R-:W-:-:S07]  /*119b0*/  LOP3.LUT R7, R7, 0x7f, RZ, 0xc0, !PT ;  /* 0x0000007f07077812 */ /* 0x000fce00078ec0ff */
[----:B------:R-:W-:Y:S05]  /*119c0*/  WARPSYNC.COLLECTIVE R15, `(.L_x_345) ;  /* 0x000000000f087348 */ /* 0x000fea0003c00000 */
[----:B------:R0:W1:Y:S02]  /*119d0*/  SHFL.IDX P6, R14, R13, R12, R11 ;  /* 0x0000000c0d0e7389 */ /* 0x00006400000c000b */
[----:B01----:R-:W-:Y:S01]  /*119e0*/  ENDCOLLECTIVE ;  /* 0x000000000000791b */ /* 0x003fe20003800000 */
.L_x_345:
[----:B------:R-:W-:Y:S01]  /*119f0*/  ULDC UR4, c[0x0][0x288] ;  /* 0x0000a20000047ab9 */ /* 0x000fe20000000800 */
[----:B------:R-:W-:Y:S01]  /*11a00*/  ULDC.64 UR6, c[0x0][0x208] ;  /* 0x0000820000067ab9 */ /* 0x000fe20000000a00 */
[----:B------:R-:W-:Y:S01]  /*11a10*/  SHF.R.U32.HI R0, RZ, 0x3, R7 ;  /* 0x00000003ff007819 */ /* 0x000fe20000011607 */
[----:B------:R-:W-:-:S04]  /*11a20*/  IMAD R2, R8, UR4, RZ ;  /* 0x0000000408027c24 */ /* 0x000fc8000f8e02ff */
        /* <DEDUP_REMOVED lines=8> */
[----:B------:R-:W-:-:S04]  /*11ab0*/  @!P2 LOP3.LUT R7, R7, R6, RZ, 0x3c, !PT ;  /* 0x000000060707a212 */ /* 0x000fc800078e3cff */
[----:B------:R-:W-:-:S04]  /*11ac0*/  @!P2 LOP3.LUT R6, R7, R6, RZ, 0x3c, !PT ;  /* 0x000000060706a212 */ /* 0x000fc800078e3cff */
[----:B------:R-:W-:-:S05]  /*11ad0*/  @!P2 LOP3.LUT R7, R7, R6, RZ, 0x3c, !PT ;  /* 0x000000060707a212 */ /* 0x000fca00078e3cff */
[----:B------:R-:W-:Y:S01]  /*11ae0*/  @!PT LDS RZ, [RZ] ;  /* 0x00000000fffff984 */ /* 0x000fe20000000800 */
[----:B------:R-:W-:Y:S01]  /*11af0*/  @!PT LDS RZ, [RZ] ;  /* 0x00000000fffff984 */ /* 0x000fe20000000800 */
[----:B------:R-:W-:Y:S01]  /*11b00*/  @!PT LDS RZ, [RZ] ;  /* 0x00000000fffff984 */ /* 0x000fe20000000800 */
[----:B------:R0:W-:Y:S04]  /*11b10*/  @!P2 LDGSTS.E.BYPASS.LTC128B.128 [R10+0x14400], desc[UR6][R6.64], !P4 ;  /* 0x14400000060aafae */ /* 0x0001e8000e101d46 */
[----:B------:R0:W-:Y:S04]  /*11b20*/  @!P2 LDGSTS.E.BYPASS.LTC128B.128 [R10+0x18400], desc[UR6][R6.64+0x80], !P3 ;  /* 0x18400080060aafae */ /* 0x0001e8000d901d46 */
[----:B------:R0:W-:Y:S04]  /*11b30*/  @!P2 LDGSTS.E.BYPASS.LTC128B.128 [R10+0x1c400], desc[UR6][R6.64+0x100], !P0 ;  /* 0x1c400100060aafae */ /* 0x0001e8000c101d46 */
[----:B------:R0:W-:Y:S01]  /*11b40*/  @!P2 LDGSTS.E.BYPASS.LTC128B.128 [R10+0x20400], desc[UR6][R6.64+0x180], !P1 ;  /* 0x20400180060aafae */ /* 0x0001e2000c901d46 */
[----:B------:R-:W-:Y:S01]  /*11b50*/  ISETP.GE.AND P2, PT, R5, R2, PT ;  /* 0x000000020500720c */ /* 0x000fe20003f46270 */
[----:B------:R-:W-:-:S12]  /*11b60*/  VIADD R5, R0, 0x20 ;  /* 0x0000002000057836 */ /* 0x000fd80000000000 */
[----:B0-----:R-:W-:Y:S05]  /*11b70*/  WARPSYNC.COLLECTIVE R15, `(.L_x_346) ;  /* 0x000000000f087348 */ /* 0x001fea0003c00000 */
[----:B------:R1:W2:Y:S02]  /*11b80*/  SHFL.IDX P6, R14, R13, R12, R11 ;  /* 0x0000000c0d0e7389 */ /* 0x0002a400000c000b */
[----:B012---:R-:W-:Y:S01]  /*11b90*/  ENDCOLLECTIVE ;  /* 0x000000000000791b */ /* 0x007fe20003800000 */
.L_x_346:
[----:B------:R-:W-:Y:S02]  /*11ba0*/  IMAD.MOV.U32 R13, RZ, RZ, R4 ;  /* 0x000000ffff0d7224 */ /* 0x000fe400078e0004 */
[----:B------:R-:W-:-:S07]  /*11bb0*/  IMAD.MOV.U32 R6, RZ, RZ, R14 ;  /* 0x000000ffff067224 */ /* 0x000fce00078e000e */
[----:B------:R-:W-:Y:S05]  /*11bc0*/  WARPSYNC.COLLECTIVE R15, `(.L_x_347) ;  /* 0x000000000f087348 */ /* 0x000fea0003c00000 */
[----:B------:R0:W1:Y:S02]  /*11bd0*/  SHFL.IDX P6, R14, R13, R12, R11 ;  /* 0x0000000c0d0e7389 */ /* 0x00006400000c000b */
[----:B01----:R-:W-:Y:S01]  /*11be0*/  ENDCOLLECTIVE ;  /* 0x000000000000791b */ /* 0x003fe20003800000 */
.L_x_347:
[----:B------:R-:W-:Y:S01]  /*11bf0*/  ULDC.64 UR4, c[0x0][0x208] ;  /* 0x0000820000047ab9 */ /* 0x000fe20000000a00 */
[----:B------:R-:W-:Y:S02]  /*11c00*/  IMAD.MOV.U32 R13, RZ, RZ, R3 ;  /* 0x000000ffff0d7224 */ /* 0x000fe400078e0003 */
[----:B------:R-:W-:Y:S02]  /*11c10*/  IMAD.MOV.U32 R12, RZ, RZ, 0x2 ;  /* 0x00000002ff0c7424 */ /* 0x000fe400078e00ff */
[----:B------:R-:W-:-:S05]  /*11c20*/  IMAD.MOV.U32 R7, RZ, RZ, R14 ;  /* 0x000000ffff077224 */ /* 0x000fca00078e000e */
        /* <DEDUP_REMOVED lines=17> */
.L_x_348:
[----:B------:R-:W-:Y:S02]  /*11d40*/  IMAD.MOV.U32 R13, RZ, RZ, R4 ;  /* 0x000000ffff0d7224 */ /* 0x000fe400078e0004 */
[----:B------:R-:W-:-:S07]  /*11d50*/  IMAD.MOV.U32 R6, RZ, RZ, R14 ;  /* 0x000000ffff067224 */ /* 0x000fce00078e000e */
[----:B------:R-:W-:Y:S05]  /*11d60*/  WARPSYNC.COLLECTIVE R15, `(.L_x_349) ;  /* 0x000000000f087348 */ /* 0x000fea0003c00000 */
[----:B------:R0:W1:Y:S02]  /*11d70*/  SHFL.IDX P6, R14, R13, R12, R11 ;  /* 0x0000000c0d0e7389 */ /* 0x00006400000c000b */
[----:B01----:R-:W-:Y:S01]  /*11d80*/  ENDCOLLECTIVE ;  /* 0x000000000000791b */ /* 0x003fe20003800000 */
.L_x_349:
        /* <DEDUP_REMOVED lines=21> */
.L_x_350:
[----:B------:R-:W-:Y:S02]  /*11ee0*/  IMAD.MOV.U32 R13, RZ, RZ, R4 ;  /* 0x000000ffff0d7224 */ /* 0x000fe400078e0004 */
[----:B------:R-:W-:-:S07]  /*11ef0*/  IMAD.MOV.U32 R6, RZ, RZ, R14 ;  /* 0x000000ffff067224 */ /* 0x000fce00078e000e */
[----:B------:R-:W-:Y:S05]  /*11f00*/  WARPSYNC.COLLECTIVE R15, `(.L_x_351) ;  /* 0x000000000f087348 */ /* 0x000fea0003c00000 */
[----:B------:R0:W1:Y:S02]  /*11f10*/  SHFL.IDX P6, R14, R13, R12, R11 ;  /* 0x0000000c0d0e7389 */ /* 0x00006400000c000b */
[----:B01----:R-:W-:Y:S01]  /*11f20*/  ENDCOLLECTIVE ;  /* 0x000000000000791b */ /* 0x003fe20003800000 */
.L_x_351:
        /* <DEDUP_REMOVED lines=21> */
.L_x_352:
[----:B------:R-:W-:Y:S02]  /*12080*/  IMAD.MOV.U32 R13, RZ, RZ, R4 ;  /* 0x000000ffff0d7224 */ /* 0x000fe400078e0004 */
[----:B------:R-:W-:-:S07]  /*12090*/  IMAD.MOV.U32 R6, RZ, RZ, R14 ;  /* 0x000000ffff067224 */ /* 0x000fce00078e000e */
[----:B------:R-:W-:Y:S05]  /*120a0*/  WARPSYNC.COLLECTIVE R15, `(.L_x_353) ;  /* 0x000000000f087348 */ /* 0x000fea0003c00000 */
[----:B------:R0:W1:Y:S02]  /*120b0*/  SHFL.IDX P6, R14, R13, R12, R11 ;  /* 0x0000000c0d0e7389 */ /* 0x00006400000c000b */
[----:B01----:R-:W-:Y:S01]  /*120c0*/  ENDCOLLECTIVE ;  /* 0x000000000000791b */ /* 0x003fe20003800000 */
.L_x_353:
        /* <DEDUP_REMOVED lines=21> */
.L_x_354:
[----:B------:R-:W-:Y:S02]  /*12220*/  IMAD.MOV.U32 R13, RZ, RZ, R4 ;  /* 0x000000ffff0d7224 */ /* 0x000fe400078e0004 */
[----:B------:R-:W-:-:S07]  /*12230*/  IMAD.MOV.U32 R6, RZ, RZ, R14 ;  /* 0x000000ffff067224 */ /* 0x000fce00078e000e */
[----:B------:R-:W-:Y:S05]  /*12240*/  WARPSYNC.COLLECTIVE R15, `(.L_x_355) ;  /* 0x000000000f087348 */ /* 0x000fea0003c00000 */
[----:B------:R0:W1:Y:S02]  /*12250*/  SHFL.IDX P6, R14, R13, R12, R11 ;  /* 0x0000000c0d0e7389 */ /* 0x00006400000c000b */
[----:B01----:R-:W-:Y:S01]  /*12260*/  ENDCOLLECTIVE ;  /* 0x000000000000791b */ /* 0x003fe20003800000 */
.L_x_355:
        /* <DEDUP_REMOVED lines=20> */
.L_x_356:
[----:B------:R-:W-:Y:S02]  /*123b0*/  IMAD.MOV.U32 R13, RZ, RZ, R4 ;  /* 0x000000ffff0d7224 */ /* 0x000fe400078e0004 */
[----:B------:R-:W-:-:S07]  /*123c0*/  IMAD.MOV.U32 R6, RZ, RZ, R14 ;  /* 0x000000ffff067224 */ /* 0x000fce00078e000e */
[----:B------:R-:W-:Y:S05]  /*123d0*/  WARPSYNC.COLLECTIVE R15, `(.L_x_357) ;  /* 0x000000000f087348 */ /* 0x000fea0003c00000 */
[----:B------:R0:W1:Y:S02]  /*123e0*/  SHFL.IDX P6, R14, R13, R12, R11 ;  /* 0x0000000c0d0e7389 */ /* 0x00006400000c000b */
[----:B01----:R-:W-:Y:S01]  /*123f0*/  ENDCOLLECTIVE ;  /* 0x000000000000791b */ /* 0x003fe20003800000 */
.L_x_357:
        /* <DEDUP_REMOVED lines=19> */
.L_x_358:
[----:B------:R-:W-:Y:S02]  /*12530*/  IMAD.MOV.U32 R13, RZ, RZ, R4 ;  /* 0x000000ffff0d7224 */ /* 0x000fe400078e0004 */
[----:B------:R-:W-:-:S07]  /*12540*/  IMAD.MOV.U32 R5, RZ, RZ, R14 ;  /* 0x000000ffff057224 */ /* 0x000fce00078e000e */
[----:B------:R-:W-:Y:S05]  /*12550*/  WARPSYNC.COLLECTIVE R15, `(.L_x_359) ;  /* 0x000000000f087348 */ /* 0x000fea0003c00000 */
[----:B------:R0:W1:Y:S02]  /*12560*/  SHFL.IDX P6, R14, R13, R12, R11 ;  /* 0x0000000c0d0e7389 */ /* 0x00006400000c000b */
[----:B01----:R-:W-:Y:S01]  /*12570*/  ENDCOLLECTIVE ;  /* 0x000000000000791b */ /* 0x003fe20003800000 */
.L_x_359:
[----:B------:R-:W-:Y:S01]  /*12580*/  IMAD.MOV.U32 R3, RZ, RZ, R14 ;  /* 0x000000ffff037224 */ /* 0x000fe200078e000e */
[----:B------:R-:W-:Y:S06]  /*12590*/  BRA `(.L_x_360) ;  /* 0xffffffb400787947 */ /* 0x000fec000383ffff */
.L_x_244:
[----:B---3--:R-:W-:-:S04]  /*125a0*/  IMAD.U32 R2, RZ, RZ, UR36 ;  /* 0x00000024ff027e24 */ /* 0x008fc8000f8e00ff */
[----:B------:R3:W4:Y:S03]  /*125b0*/  SYNCS.PHASECHK.TRANS64.TRYWAIT P0, [R2+URZ+0x38820], R0 ;  /* 0x03882000020075a7 */ /* 0x000726000800017f */
[----:B----4-:R-:W-:Y:S05]  /*125c0*/  @!P0 NANOSLEEP.SYNCS 0x989680 ;  /* 0x009896800000895d */ /* 0x010fea0003900000 */
[----:B------:R-:W4:Y:S02]  /*125d0*/  @!P0 SYNCS.PHASECHK.TRANS64 P0, [R2+URZ+0x38820], R0 ;  /* 0x03882000020085a7 */ /* 0x000f24000800007f */
[----:B----4-:R-:W-:Y:S05]  /*125e0*/  @!P0 BRA `(.L_x_244) ;  /* 0xfffffffc00ec8947 */ /* 0x010fea000383ffff */
[----:B------:R-:W-:Y:S05]  /*125f0*/  BRA `(.L_x_361) ;  /* 0xffffffb400d47947 */ /* 0x000fea000383ffff */
.L_x_251:
[----:B--2---:R2:W3:Y:S02]  /*12600*/  SYNCS.PHASECHK.TRANS64.TRYWAIT P0, [R3+URZ+0x38840], R2 ;  /* 0x03884002030075a7 */ /* 0x0044e4000800017f */
[----:B---3--:R-:W-:Y:S05]  /*12610*/  @!P0 NANOSLEEP.SYNCS 0x989680 ;  /* 0x009896800000895d */ /* 0x008fea0003900000 */
[----:B------:R-:W3:Y:S02]  /*12620*/  @!P0 SYNCS.PHASECHK.TRANS64 P0, [R3+URZ+0x38840], R2 ;  /* 0x03884002030085a7 */ /* 0x000ee4000800007f */
[----:B---3--:R-:W-:Y:S05]  /*12630*/  @!P0 BRA `(.L_x_251) ;  /* 0xfffffffc00f08947 */ /* 0x008fea000383ffff */
[----:B------:R-:W-:Y:S05]  /*12640*/  BRA `(.L_x_362) ;  /* 0xffffffb800847947 */ /* 0x000fea000383ffff */
.L_x_260:
[----:B0-----:R0:W1:Y:S02]  /*12650*/  SYNCS.PHASECHK.TRANS64.TRYWAIT P0, [R2+URZ+0x38860], R3 ;  /* 0x03886003020075a7 */ /* 0x001064000800017f */
[----:B-1----:R-:W-:Y:S05]  /*12660*/  @!P0 NANOSLEEP.SYNCS 0x989680 ;  /* 0x009896800000895d */ /* 0x002fea0003900000 */
[----:B------:R-:W1:Y:S02]  /*12670*/  @!P0 SYNCS.PHASECHK.TRANS64 P0, [R2+URZ+0x38860], R3 ;  /* 0x03886003020085a7 */ /* 0x000e64000800007f */
[----:B-1----:R-:W-:Y:S05]  /*12680*/  @!P0 BRA `(.L_x_260) ;  /* 0xfffffffc00f08947 */ /* 0x002fea000383ffff */
[----:B------:R-:W-:Y:S05]  /*12690*/  BRA `(.L_x_363) ;  /* 0xffffffc000087947 */ /* 0x000fea000383ffff */
.L_x_273:
[----:B-1----:R1:W2:Y:S02]  /*126a0*/  SYNCS.PHASECHK.TRANS64.TRYWAIT P0, [R3+URZ+0x38840], R2 ;  /* 0x03884002030075a7 */ /* 0x0022a4000800017f */
[----:B--2---:R-:W-:Y:S05]  /*126b0*/  @!P0 NANOSLEEP.SYNCS 0x989680 ;  /* 0x009896800000895d */ /* 0x004fea0003900000 */
[----:B------:R-:W2:Y:S02]  /*126c0*/  @!P0 SYNCS.PHASECHK.TRANS64 P0, [R3+URZ+0x38840], R2 ;  /* 0x03884002030085a7 */ /* 0x000ea4000800007f */
[----:B--2---:R-:W-:Y:S05]  /*126d0*/  @!P0 BRA `(.L_x_273) ;  /* 0xfffffffc00f08947 */ /* 0x004fea000383ffff */
[----:B------:R-:W-:Y:S05]  /*126e0*/  BRA `(.L_x_364) ;  /* 0xffffffc800287947 */ /* 0x000fea000383ffff */
.L_x_282:
[----:B0-----:R0:W1:Y:S02]  /*126f0*/  SYNCS.PHASECHK.TRANS64.TRYWAIT P0, [R2+URZ+0x38860], R3 ;  /* 0x03886003020075a7 */ /* 0x001064000800017f */
[----:B-1----:R-:W-:Y:S05]  /*12700*/  @!P0 NANOSLEEP.SYNCS 0x989680 ;  /* 0x009896800000895d */ /* 0x002fea0003900000 */
[----:B------:R-:W1:Y:S02]  /*12710*/  @!P0 SYNCS.PHASECHK.TRANS64 P0, [R2+URZ+0x38860], R3 ;  /* 0x03886003020085a7 */ /* 0x000e64000800007f */
[----:B-1----:R-:W-:Y:S05]  /*12720*/  @!P0 BRA `(.L_x_282) ;  /* 0xfffffffc00f08947 */ /* 0x002fea000383ffff */
[----:B------:R-:W-:Y:S05]  /*12730*/  BRA `(.L_x_365) ;  /* 0xffffffcc00ac7947 */ /* 0x000fea000383ffff */
.L_x_294:
[----:B--2---:R2:W3:Y:S02]  /*12740*/  SYNCS.PHASECHK.TRANS64.TRYWAIT P0, [R3+URZ+0x38840], R2 ;  /* 0x03884002030075a7 */ /* 0x0044e4000800017f */
[----:B---3--:R-:W-:Y:S05]  /*12750*/  @!P0 NANOSLEEP.SYNCS 0x989680 ;  /* 0x009896800000895d */ /* 0x008fea0003900000 */
[----:B------:R-:W3:Y:S02]  /*12760*/  @!P0 SYNCS.PHASECHK.TRANS64 P0, [R3+URZ+0x38840], R2 ;  /* 0x03884002030085a7 */ /* 0x000ee4000800007f */
[----:B---3--:R-:W-:Y:S05]  /*12770*/  @!P0 BRA `(.L_x_294) ;  /* 0xfffffffc00f08947 */ /* 0x008fea000383ffff */
[----:B------:R-:W-:Y:S05]  /*12780*/  BRA `(.L_x_366) ;  /* 0xffffffd400a47947 */ /* 0x000fea000383ffff */
.L_x_303:
[----:B0-----:R0:W1:Y:S02]  /*12790*/  SYNCS.PHASECHK.TRANS64.TRYWAIT P0, [R2+URZ+0x38860], R5 ;  /* 0x03886005020075a7 */ /* 0x001064000800017f */
[----:B-1----:R-:W-:Y:S05]  /*127a0*/  @!P0 NANOSLEEP.SYNCS 0x989680 ;  /* 0x009896800000895d */ /* 0x002fea0003900000 */
[----:B------:R-:W1:Y:S02]  /*127b0*/  @!P0 SYNCS.PHASECHK.TRANS64 P0, [R2+URZ+0x38860], R5 ;  /* 0x03886005020085a7 */ /* 0x000e64000800007f */
[----:B-1----:R-:W-:Y:S05]  /*127c0*/  @!P0 BRA `(.L_x_303) ;  /* 0xfffffffc00f08947 */ /* 0x002fea000383ffff */
[----:B------:R-:W-:Y:S05]  /*127d0*/  BRA `(.L_x_367) ;  /* 0xffffffdc00247947 */ /* 0x000fea000383ffff */
.L_x_315:
[----:B---3--:R3:W4:Y:S02]  /*127e0*/  SYNCS.PHASECHK.TRANS64.TRYWAIT P0, [R0+URZ+0x38860], R2 ;  /* 0x03886002000075a7 */ /* 0x008724000800017f */
[----:B----4-:R-:W-:Y:S05]  /*127f0*/  @!P0 NANOSLEEP.SYNCS 0x989680 ;  /* 0x009896800000895d */ /* 0x010fea0003900000 */
[----:B------:R-:W4:Y:S02]  /*12800*/  @!P0 SYNCS.PHASECHK.TRANS64 P0, [R0+URZ+0x38860], R2 ;  /* 0x03886002000085a7 */ /* 0x000f24000800007f */
[----:B----4-:R-:W-:Y:S05]  /*12810*/  @!P0 BRA `(.L_x_315) ;  /* 0xfffffffc00f08947 */ /* 0x010fea000383ffff */
[----:B------:R-:W-:Y:S05]  /*12820*/  BRA `(.L_x_368) ;  /* 0xffffffe000b87947 */ /* 0x000fea000383ffff */
.L_x_325:
[----:B0-----:R0:W1:Y:S02]  /*12830*/  SYNCS.PHASECHK.TRANS64.TRYWAIT P0, [R0+URZ+0x38820], R3 ;  /* 0x03882003000075a7 */ /* 0x001064000800017f */
[----:B-1----:R-:W-:Y:S05]  /*12840*/  @!P0 NANOSLEEP.SYNCS 0x989680 ;  /* 0x009896800000895d */ /* 0x002fea0003900000 */
[----:B------:R-:W1:Y:S02]  /*12850*/  @!P0 SYNCS.PHASECHK.TRANS64 P0, [R0+URZ+0x38820], R3 ;  /* 0x03882003000085a7 */ /* 0x000e64000800007f */
[----:B-1----:R-:W-:Y:S05]  /*12860*/  @!P0 BRA `(.L_x_325) ;  /* 0xfffffffc00f08947 */ /* 0x002fea000383ffff */
[----:B------:R-:W-:Y:S05]  /*12870*/  BRA `(.L_x_369) ;  /* 0xffffffe8007c7947 */ /* 0x000fea000383ffff */
.L_x_326:
        /* <DEDUP_REMOVED lines=11> */
.L_x_371:
[----:B------:R-:W-:Y:S05]  /*12930*/  BSYNC B0 ;  /* 0x0000000000007941 */ /* 0x000fea0003800000 */
.L_x_370:
[----:B------:R-:W-:Y:S05]  /*12940*/  BRA `(.L_x_372) ;  /* 0xffffffe800647947 */ /* 0x000fea000383ffff */
.L_x_329:
[----:B------:R-:W-:Y:S01]  /*12950*/  BSSY B1, `(.L_x_373) ;  /* 0x0000006000017945 */ /* 0x000fe20003800000 */
[----:B------:R-:W-:-:S07]  /*12960*/  IMAD.MOV.U32 R15, RZ, RZ, -0x1 ;  /* 0xffffffffff0f7424 */ /* 0x000fce00078e00ff */
[----:B01----:R-:W-:Y:S05]  /*12970*/  WARPSYNC.COLLECTIVE R15, `(.L_x_374) ;  /* 0x000000000f0c7348 */ /* 0x003fea0003c00000 */
[----:B------:R-:W-:Y:S02]  /*12980*/  ELECT P6, UR62, PT ;  /* 0x00000000003e782f */ /* 0x000fe400038c0000 */
[----:B------:R-:W-:Y:S01]  /*12990*/  MOV R14, UR62 ;  /* 0x0000003e000e7c02 */ /* 0x000fe20008000f00 */
[----:B01----:R-:W-:Y:S10]  /*129a0*/  ENDCOLLECTIVE ;  /* 0x000000000000791b */ /* 0x003ff40003800000 */
.L_x_374:
[----:B------:R-:W-:Y:S05]  /*129b0*/  BSYNC B1 ;  /* 0x0000000000017941 */ /* 0x000fea0003800000 */
.L_x_373:
[----:B------:R-:W-:Y:S05]  /*129c0*/  BRA `(.L_x_375) ;  /* 0xffffffe8005c7947 */ /* 0x000fea000383ffff */
.L_x_331:
[----:B0-----:R0:W1:Y:S02]  /*129d0*/  SYNCS.PHASECHK.TRANS64.TRYWAIT P0, [R6+URZ], R5 ;  /* 0x00000005060075a7 */ /* 0x001064000800017f */
[----:B-1----:R-:W-:Y:S05]  /*129e0*/  @!P0 NANOSLEEP.SYNCS 0x989680 ;  /* 0x009896800000895d */ /* 0x002fea0003900000 */
[----:B------:R-:W1:Y:S02]  /*129f0*/  @!P0 SYNCS.PHASECHK.TRANS64 P0, [R6+URZ], R5 ;  /* 0x00000005060085a7 */ /* 0x000e64000800007f */
[----:B-1----:R-:W-:Y:S05]  /*12a00*/  @!P0 BRA `(.L_x_331) ;  /* 0xfffffffc00f08947 */ /* 0x002fea000383ffff */
[----:B------:R-:W-:Y:S05]  /*12a10*/  BRA `(.L_x_376) ;  /* 0xffffffe8009c7947 */ /* 0x000fea000383ffff */
.L_x_332:
[----:B-1----:R1:W2:Y:S02]  /*12a20*/  SYNCS.PHASECHK.TRANS64.TRYWAIT P0, [R7+URZ], R2 ;  /* 0x00000002070075a7 */ /* 0x0022a4000800017f */
[----:B--2---:R-:W-:Y:S05]  /*12a30*/  @!P0 NANOSLEEP.SYNCS 0x989680 ;  /* 0x009896800000895d */ /* 0x004fea0003900000 */
[----:B------:R-:W2:Y:S02]  /*12a40*/  @!P0 SYNCS.PHASECHK.TRANS64 P0, [R7+URZ], R2 ;  /* 0x00000002070085a7 */ /* 0x000ea4000800007f */
[----:B--2---:R-:W-:Y:S05]  /*12a50*/  @!P0 BRA `(.L_x_332) ;  /* 0xfffffffc00f08947 */ /* 0x004fea000383ffff */
[----:B------:R-:W-:Y:S05]  /*12a60*/  BRA `(.L_x_377) ;  /* 0xffffffe800907947 */ /* 0x000fea000383ffff */
.L_x_334:
[----:B--2---:R2:W3:Y:S02]  /*12a70*/  SYNCS.PHASECHK.TRANS64.TRYWAIT P0, [R4+URZ], R5 ;  /* 0x00000005040075a7 */ /* 0x0044e4000800017f */
[----:B---3--:R-:W-:Y:S05]  /*12a80*/  @!P0 NANOSLEEP.SYNCS 0x989680 ;  /* 0x009896800000895d */ /* 0x008fea0003900000 */
[----:B------:R-:W3:Y:S02]  /*12a90*/  @!P0 SYNCS.PHASECHK.TRANS64 P0, [R4+URZ], R5 ;  /* 0x00000005040085a7 */ /* 0x000ee4000800007f */
[----:B---3--:R-:W-:Y:S05]  /*12aa0*/  @!P0 BRA `(.L_x_334) ;  /* 0xfffffffc00f08947 */ /* 0x008fea000383ffff */
[----:B------:R-:W-:Y:S05]  /*12ab0*/  BRA `(.L_x_378) ;  /* 0xffffffe800947947 */ /* 0x000fea000383ffff */
.L_x_379:
        /* <DEDUP_REMOVED lines=12> */
.L_x_15294:


//--------------------- .text._ZN7cutlass13device_kernelIN5flash11enable_sm90INS1_16FlashAttnFwdSm90INS1_25CollectiveMainloopFwdSm90ILi2EN4cute5tupleIJNS5_1CILi1EEES8_S8_EEENS6_IJNS7_ILi128EEENS7_ILi80EEENS7_ILi256EEEEEELi256ENS_10bfloat16_tEfNS_4arch4Sm90ELb0ELb0ELb0ELb1ELb0ELb0ELb0ELb1ELb1ELb1ELb0ELb0EEENS1_21CollectiveEpilogueFwdINS6_IJSA_SC_SB_EEES9_SE_SG_Li256ELb1ELb1ELb0ELb0EEENS1_36VarlenDynamicPersistentTileSchedulerILi128ELi80ELi256ELi128ELb0ELb1ELb1ELb0ELb1ELb1EEEEEEEEEvNT_6ParamsE --------------------------
	.section	.text._ZN7cutlass13device_kernelIN5flash11enable_sm90INS1_16FlashAttnFwdSm90INS1_25CollectiveMainloopFwdSm90ILi2EN4cute5tupleIJNS5_1CILi1EEES8_S8_EEENS6_IJNS7_ILi128EEENS7_ILi80EEENS7_ILi256EEEEEELi256ENS_10bfloat16_tEfNS_4arch4Sm90ELb0ELb0ELb0ELb1ELb0ELb0ELb0ELb1ELb1ELb1ELb0ELb0EEENS1_21CollectiveEpilogueFwdINS6_IJSA_SC_SB_EEES9_SE_SG_Li256ELb1ELb1ELb0ELb0EEENS1_36VarlenDynamicPersistentTileSchedulerILi128ELi80ELi256ELi128ELb0ELb1ELb1ELb0ELb1ELb1EEEEEEEEEvNT_6ParamsE,"ax",@progbits
	.align	128
.text._ZN7cutlass13device_kernelIN5flash11enable_sm90INS1_16FlashAttnFwdSm90INS1_25CollectiveMainloopFwdSm90ILi2EN4cute5tupleIJNS5_1CILi1EEES8_S8_EEENS6_IJNS7_ILi128EEENS7_ILi80EEENS7_ILi256EEEEEELi256ENS_10bfloat16_tEfNS_4arch4Sm90ELb0ELb0ELb0ELb1ELb0ELb0ELb0ELb1ELb1ELb1ELb0ELb0EEENS1_21CollectiveEpilogueFwdINS6_IJSA_SC_SB_EEES9_SE_SG_Li256ELb1ELb1ELb0ELb0EEENS1_36VarlenDynamicPersistentTileSchedulerILi128ELi80ELi256ELi128ELb0ELb1ELb1ELb0ELb1ELb1EEEEEEEEEvNT_6ParamsE:
        .type           _ZN7cutlass13device_kernelIN5flash11enable_sm90INS1_16FlashAttnFwdSm90INS1_25CollectiveMainloopFwdSm90ILi2EN4cute5tupleIJNS5_1CILi1EEES8_S8_EEENS6_IJNS7_ILi128EEENS7_ILi80EEENS7_ILi256EEEEEELi256ENS_10bfloat16_tEfNS_4arch4Sm90ELb0ELb0ELb0ELb1ELb0ELb0ELb0ELb1ELb1ELb1ELb0ELb0EEENS1_21CollectiveEpilogueFwdINS6_IJSA_SC_SB_EEES9_SE_SG_Li256ELb1ELb1ELb0ELb0EEENS1_36VarlenDynamicPersistentTileSchedulerILi128ELi80ELi256ELi128ELb0ELb1ELb1ELb0ELb1ELb1EEEEEEEEEvNT_6ParamsE,@function
        .size           _ZN7cutlass13device_kernelIN5flash11enable_sm90INS1_16FlashAttnFwdSm90INS1_25CollectiveMainloopFwdSm90ILi2EN4cute5tupleIJNS5_1CILi1EEES8_S8_EEENS6_IJNS7_ILi128EEENS7_ILi80EEENS7_ILi256EEEEEELi256ENS_10bfloat16_tEfNS_4arch4Sm90ELb0ELb0ELb0ELb1ELb0ELb0ELb0ELb1ELb1ELb1ELb0ELb0EEENS1_21CollectiveEpilogueFwdINS6_IJSA_SC_SB_EEES9_SE_SG_Li256ELb1ELb1ELb0ELb0EEENS1_36VarlenDynamicPersistentTileSchedulerILi128ELi80ELi256ELi128ELb0ELb1ELb1ELb0ELb1ELb1EEEEEEEEEvNT_6ParamsE,(.L_x_15295 - _ZN7cutlass13device_kernelIN5flash11enable_sm90INS1_16FlashAttnFwdSm90INS1_25CollectiveMainloopFwdSm90ILi2EN4cute5tupleIJNS5_1CILi1EEES8_S8_EEENS6_IJNS7_ILi128EEENS7_ILi80EEENS7_ILi256EEEEEELi256ENS_10bfloat16_tEfNS_4arch4Sm90ELb0ELb0ELb0ELb1ELb0ELb0ELb0ELb1ELb1ELb1ELb0ELb0EEENS1_21CollectiveEpilogueFwdINS6_IJSA_SC_SB_EEES9_SE_SG_Li256ELb1ELb1ELb0ELb0EEENS1_36VarlenDynamicPersistentTileSchedulerILi128ELi80ELi256ELi128ELb0ELb1ELb1ELb0ELb1ELb1EEEEEEEEEvNT_6ParamsE)
        .other          _ZN7cutlass13device_kernelIN5flash11enable_sm90INS1_16FlashAttnFwdSm90INS1_25CollectiveMainloopFwdSm90ILi2EN4cute5tupleIJNS5_1CILi1EEES8_S8_EEENS6_IJNS7_ILi128EEENS7_ILi80EEENS7_ILi256EEEEEELi256ENS_10bfloat16_tEfNS_4arch4Sm90ELb0ELb0ELb0ELb1ELb0ELb0ELb0ELb1ELb1ELb1ELb0ELb0EEENS1_21CollectiveEpilogueFwdINS6_IJSA_SC_SB_EEES9_SE_SG_Li256ELb1ELb1ELb0ELb0EEENS1_36VarlenDynamicPersistentTileSchedulerILi128ELi80ELi256ELi128ELb0ELb1ELb1ELb0ELb1ELb1EEEEEEEEEvNT_6ParamsE,@"STO_CUDA_ENTRY STV_DEFAULT"
_ZN7cutlass13device_kernelIN5flash11enable_sm90INS1_16FlashAttnFwdSm90INS1_25CollectiveMainloopFwdSm90ILi2EN4cute5tupleIJNS5_1CILi1EEES8_S8_EEENS6_IJNS7_ILi128EEENS7_ILi80EEENS7_ILi256EEEEEELi256ENS_10bfloat16_tEfNS_4arch4Sm90ELb0ELb0ELb0ELb1ELb0ELb0ELb0ELb1ELb1ELb1ELb0ELb0EEENS1_21CollectiveEpilogueFwdINS6_IJSA_SC_SB_EEES9_SE_SG_Li256ELb1ELb1ELb0ELb0EEENS1_36VarlenDynamicPersistentTileSchedulerILi128ELi80ELi256ELi128ELb0ELb1ELb1ELb0ELb1ELb1EEEEEEEEEvNT_6ParamsE:
        /* <DEDUP_REMOVED lines=18> */
.L_x_381:
[----:B------:R-:W-:Y:S05]  /*0120*/  BSYNC B0 ;  /* 0x0000000000007941 */ /* 0x000fea0003800000 */
.L_x_380:
        /* <DEDUP_REMOVED lines=41> */
.L_x_382:
        /* <DEDUP_REMOVED lines=22> */
.L_x_383:
        /* <DEDUP_REMOVED lines=18> */
.L_x_384:
        /* <DEDUP_REMOVED lines=22> */
.L_x_385:
        /* <DEDUP_REMOVED lines=22> */
.L_x_386:
        /* <DEDUP_REMOVED lines=8> */
.L_x_388:
[----:B------:R-:W-:-:S08]  /*0980*/  NOP ;  /* 0x0000000000007918 */ /* 0x000fd00000000000 */
[----:B------:R-:W1:Y:S02]  /*0990*/  USETMAXREG.TRY_ALLOC.CTAPOOL UP0, 0xf0 ;  /* 0x000000f0000079c8 */ /* 0x000e640008000600 */
[----:B-1----:R-:W-:-:S13]  /*09a0*/  PLOP3.LUT P0, PT, PT, PT, UP0, 0x80, 0x0 ;  /* 0x000000000000781c */ /* 0x002fda0003f0f008 */
[----:B------:R-:W-:Y:S05]  /*09b0*/  @!P0 BRA `(.L_x_388) ;  /* 0xfffffffc00f08947 */ /* 0x000fea000383ffff */
[----:B------:R-:W1:Y:S08]  /*09c0*/  S2UR UR5, SR_CgaCtaId ;  /* 0x00000000000579c3 */ /* 0x000e700000008800 */
[----:B------:R-:W-:Y:S06]  /*09d0*/  BAR.ARV 0x8, 0x180 ;  /* 0x0206000000007b1d */ /* 0x000fec0000002000 */
[----:B------:R-:W-:-:S02]  /*09e0*/  UMOV UR4, 0x400 ;  /* 0x0000040000047882 */ /* 0x000fc40000000000 */
[----:B------:R-:W-:Y:S01]  /*09f0*/  BAR.SYNC.DEFER_BLOCKING 0x5, 0x180 ;  /* 0x0146000000007b1d */ /* 0x000fe20000010000 */
[----:B-1----:R-:W-:-:S09]  /*0a00*/  ULEA UR4, UR5, UR4, 0x18 ;  /* 0x0000000405047291 */ /* 0x002fd2000f8ec03f */
[----:B------:R-:W1:Y:S01]  /*0a10*/  LDS.128 R12, [UR4+0x388d0] ;  /* 0x0388d004ff0c7984 */ /* 0x000e620008000c00 */
[----:B------:R-:W-:Y:S01]  /*0a20*/  ULDC UR4, c[0x0][0xc3c] ;  /* 0x00030f0000047ab9 */ /* 0x000fe20000000800 */
[----:B------:R-:W-:Y:S06]  /*0a30*/  BAR.ARV 0x4, 0x180 ;  /* 0x0106000000007b1d */ /* 0x000fec0000002000 */
[----:B-1----:R-:W-:-:S13]  /*0a40*/  ISETP.GE.AND P0, PT, R15, UR4, PT ;  /* 0x000000040f007c0c */ /* 0x002fda000bf06270 */
[----:B------:R-:W-:Y:S05]  /*0a50*/  @P0 EXIT ;  /* 0x000000000000094d */ /* 0x000fea0003800000 */
[----:B0-----:R-:W2:Y:S01]  /*0a60*/  LDL R2, [R1+0x5c] ;  /* 0x00005c0001027983 */ /* 0x001ea20000100800 */
[----:B------:R-:W-:Y:S01]  /*0a70*/  R2UR UR6, R13 ;  /* 0x000000000d0672ca */ /* 0x000fe200000e0000 */
[----:B------:R-:W-:Y:S01]  /*0a80*/  IMAD.MOV.U32 R219, RZ, RZ, RZ ;  /* 0x000000ffffdb7224 */ /* 0x000fe200078e00ff */
[----:B------:R-:W-:Y:S01]  /*0a90*/  R2UR UR5, R14 ;  /* 0x000000000e0572ca */ /* 0x000fe200000e0000 */
[----:B------:R-:W0:Y:S01]  /*0aa0*/  S2R R0, SR_TID.X ;  /* 0x0000000000007919 */ /* 0x000e220000002100 */
[----:B------:R-:W-:Y:S01]  /*0ab0*/  CS2R R16, SRZ ;  /* 0x0000000000107805 */ /* 0x000fe2000001ff00 */
[----:B0-----:R-:W-:-:S05]  /*0ac0*/  VIADD R231, R0, 0xffffff80 ;  /* 0xffffff8000e77836 */ /* 0x001fca0000000000 */
[----:B------:R-:W-:-:S04]  /*0ad0*/  SHF.R.S32.HI R0, RZ, 0x1f, R231 ;  /* 0x0000001fff007819 */ /* 0x000fc800000114e7 */
[CC--:B------:R-:W-:Y:S02]  /*0ae0*/  LEA.HI R3, R0.reuse, R231.reuse, RZ, 0x4 ;  /* 0x000000e700037211 */ /* 0x0c0fe400078f20ff */
[----:B------:R-:W-:Y:S02]  /*0af0*/  LEA.HI R4, R0, R231, RZ, 0x5 ;  /* 0x000000e700047211 */ /* 0x000fe400078f28ff */
[----:B------:R-:W-:-:S03]  /*0b00*/  SHF.R.S32.HI R6, RZ, 0x4, R3 ;  /* 0x00000004ff067819 */ /* 0x000fc60000011403 */
[----:B------:R-:W-:Y:S01]  /*0b10*/  IMAD.SHL.U32 R5, R4, 0x20, RZ ;  /* 0x0000002004057824 */ /* 0x000fe200078e00ff */
[C---:B------:R-:W-:Y:S02]  /*0b20*/  LOP3.LUT R4, R3.reuse, 0x3fffff0, RZ, 0xc0, !PT ;  /* 0x03fffff003047812 */ /* 0x040fe400078ec0ff */
[----:B------:R-:W-:Y:S02]  /*0b30*/  LEA.HI R3, R3, R6, RZ, 0x1 ;  /* 0x0000000603037211 */ /* 0x000fe400078f08ff */
[----:B------:R-:W-:Y:S01]  /*0b40*/  LOP3.LUT R5, R5, 0xfffffc00, RZ, 0xc0, !PT ;  /* 0xfffffc0005057812 */ /* 0x000fe200078ec0ff */
[----:B------:R-:W-:Y:S01]  /*0b50*/  IMAD.IADD R4, R231, 0x1, -R4 ;  /* 0x00000001e7047824 */ /* 0x000fe200078e0a04 */
[----:B------:R-:W-:-:S03]  /*0b60*/  LOP3.LUT R3, R3, 0x1ffffffe, RZ, 0xc0, !PT ;  /* 0x1ffffffe03037812 */ /* 0x000fc600078ec0ff */
[----:B------:R-:W-:Y:S01]  /*0b70*/  IMAD R4, R4, 0x40, R5 ;  /* 0x0000004004047824 */ /* 0x000fe200078e0205 */
[----:B------:R-:W-:Y:S01]  /*0b80*/  LEA.HI R5, R0, R231, RZ, 0x2 ;  /* 0x000000e700057211 */ /* 0x000fe200078f10ff */
[----:B------:R-:W-:Y:S02]  /*0b90*/  IMAD.IADD R3, R6, 0x1, -R3 ;  /* 0x0000000106037824 */ /* 0x000fe400078e0a03 */
[----:B------:R-:W-:Y:S02]  /*0ba0*/  IMAD.MOV.U32 R6, RZ, RZ, -0x2 ;  /* 0xfffffffeff067424 */ /* 0x000fe400078e00ff */
[----:B------:R-:W-:Y:S01]  /*0bb0*/  IMAD R225, R3, 0x8, R4 ;  /* 0x0000000803e17824 */ /* 0x000fe200078e0204 */
[----:B------:R-:W-:-:S05]  /*0bc0*/  LOP3.LUT R4, R5, 0xfffffffc, RZ, 0xc0, !PT ;  /* 0xfffffffc05047812 */ /* 0x000fca00078ec0ff */
[----:B------:R-:W-:-:S05]  /*0bd0*/  IMAD.IADD R4, R231, 0x1, -R4 ;  /* 0x00000001e7047824 */ /* 0x000fca00078e0a04 */
[----:B------:R-:W-:-:S04]  /*0be0*/  LEA.HI R3, R4, R4, RZ, 0x1 ;  /* 0x0000000404037211 */ /* 0x000fc800078f08ff */
[----:B------:R-:W-:-:S05]  /*0bf0*/  LOP3.LUT R3, R3, 0x1ffffffe, RZ, 0xc0, !PT ;  /* 0x1ffffffe03037812 */ /* 0x000fca00078ec0ff */
[----:B------:R-:W-:Y:S01]  /*0c00*/  IMAD.IADD R3, R4, 0x1, -R3 ;  /* 0x0000000104037824 */ /* 0x000fe200078e0a03 */
[----:B--2---:R-:W-:Y:S02]  /*0c10*/  R2UR UR4, R2 ;  /* 0x00000000020472ca */ /* 0x004fe400000e0000 */
[CC--:B------:R-:W-:Y:S02]  /*0c20*/  LEA.HI R2, R0.reuse, R231.reuse, RZ, 0x7 ;  /* 0x000000e700027211 */ /* 0x0c0fe400078f38ff */
[----:B------:R-:W-:Y:S02]  /*0c30*/  LEA.HI R0, R0, R231, RZ, 0x3 ;  /* 0x000000e700007211 */ /* 0x000fe400078f18ff */
[C---:B------:R-:W-:Y:S02]  /*0c40*/  LOP3.LUT R220, R2.reuse, 0xffffff80, RZ, 0xc0, !PT ;  /* 0xffffff8002dc7812 */ /* 0x040fe400078ec0ff */
[----:B------:R-:W-:Y:S02]  /*0c50*/  SHF.R.S32.HI R221, RZ, 0x7, R2 ;  /* 0x00000007ffdd7819 */ /* 0x000fe40000011402 */
[----:B------:R-:W-:Y:S01]  /*0c60*/  SHF.R.S32.HI R217, RZ, 0x3, R0 ;  /* 0x00000003ffd97819 */ /* 0x000fe20000011400 */
[----:B------:R-:W-:Y:S01]  /*0c70*/  IMAD.IADD R220, R231, 0x1, -R220 ;  /* 0x00000001e7dc7824 */ /* 0x000fe200078e0adc */
[----:B------:R-:W-:Y:S01]  /*0c80*/  LEA.HI R2, R2, R221, RZ, 0x1 ;  /* 0x000000dd02027211 */ /* 0x000fe200078f08ff */
[----:B------:R-:W-:-:S03]  /*0c90*/  ULOP3.LUT UR4, UR4, 0x1, URZ, 0xfc, !UPT ;  /* 0x0000000104047892 */ /* 0x000fc6000f8efc3f */
[----:B------:R-:W-:Y:S02]  /*0ca0*/  SHF.R.S32.HI R7, RZ, 0x1f, R220 ;  /* 0x0000001fff077819 */ /* 0x000fe400000114dc */
[----:B------:R-:W-:Y:S01]  /*0cb0*/  LOP3.LUT R2, R2, 0x3fffffe, RZ, 0xc0, !PT ;  /* 0x03fffffe02027812 */ /* 0x000fe200078ec0ff */
[----:B------:R-:W-:Y:S01]  /*0cc0*/  IMAD.U32 R226, RZ, RZ, UR4 ;  /* 0x00000004ffe27e24 */ /* 0x000fe2000f8e00ff */
[CC--:B------:R-:W-:Y:S02]  /*0cd0*/  LEA.HI R8, R7.reuse, R220.reuse, RZ, 0x2 ;  /* 0x000000dc07087211 */ /* 0x0c0fe400078f10ff */
[----:B------:R-:W-:Y:S01]  /*0ce0*/  LEA.HI R7, R7, R220, RZ, 0x5 ;  /* 0x000000dc07077211 */ /* 0x000fe200078f28ff */
[----:B------:R-:W-:Y:S01]  /*0cf0*/  IMAD.IADD R222, R221, 0x1, -R2 ;  /* 0x00000001ddde7824 */ /* 0x000fe200078e0a02 */
[--C-:B------:R-:W-:Y:S02]  /*0d00*/  SHF.R.S32.HI R9, RZ, 0x2, R8.reuse ;  /* 0x00000002ff097819 */ /* 0x100fe40000011408 */
[----:B------:R-:W-:-:S02]  /*0d10*/  SHF.R.S32.HI R10, RZ, 0x1f, R8 ;  /* 0x0000001fff0a7819 */ /* 0x000fc40000011408 */
[----:B------:R-:W-:Y:S02]  /*0d20*/  LOP3.LUT R2, R0, 0xfffffff8, RZ, 0xc0, !PT ;  /* 0xfffffff800027812 */ /* 0x000fe400078ec0ff */
[----:B------:R-:W-:Y:S02]  /*0d30*/  LEA.HI R10, R10, R9, RZ, 0x3 ;  /* 0x000000090a0a7211 */ /* 0x000fe400078f18ff */
[----:B------:R-:W-:Y:S01]  /*0d40*/  SHF.R.S32.HI R7, RZ, 0x5, R7 ;  /* 0x00000005ff077819 */ /* 0x000fe20000011407 */
[----:B------:R-:W-:Y:S01]  /*0d50*/  IMAD.IADD R213, R231, 0x1, -R2 ;  /* 0x00000001e7d57824 */ /* 0x000fe200078e0a02 */
[----:B------:R-:W-:Y:S02]  /*0d60*/  LOP3.LUT R10, R10, 0xfffffff8, RZ, 0xc0, !PT ;  /* 0xfffffff80a0a7812 */ /* 0x000fe400078ec0ff */
[----:B------:R-:W-:Y:S01]  /*0d70*/  LOP3.LUT R5, R8, 0x7ffffffc, RZ, 0xc0, !PT ;  /* 0x7ffffffc08057812 */ /* 0x000fe200078ec0ff */
[----:B------:R-:W-:Y:S02]  /*0d80*/  IMAD.SHL.U32 R18, R213, 0x8, RZ ;  /* 0x00000008d5127824 */ /* 0x000fe400078e00ff */
[----:B------:R-:W-:-:S02]  /*0d90*/  IMAD.IADD R10, R9, 0x1, -R10 ;  /* 0x00000001090a7824 */ /* 0x000fc400078e0a0a */
[C---:B------:R-:W-:Y:S01]  /*0da0*/  VIADD R23, R18.reuse, 0x40 ;  /* 0x0000004012177836 */ /* 0x040fe20000000000 */
[----:B------:R-:W-:Y:S01]  /*0db0*/  SHF.R.S32.HI R230, RZ, 0x1f, R18 ;  /* 0x0000001fffe67819 */ /* 0x000fe20000011412 */
[----:B------:R-:W-:Y:S02]  /*0dc0*/  IMAD R7, R7, 0x10, R10 ;  /* 0x0000001007077824 */ /* 0x000fe400078e020a */
[C---:B------:R-:W-:Y:S01]  /*0dd0*/  VIADD R22, R18.reuse, 0x80 ;  /* 0x0000008012167836 */ /* 0x040fe20000000000 */
[----:B------:R-:W-:Y:S01]  /*0de0*/  SHF.R.S32.HI R229, RZ, 0x1f, R23 ;  /* 0x0000001fffe57819 */ /* 0x000fe20000011417 */
[----:B------:R-:W-:Y:S02]  /*0df0*/  VIADD R212, R18, 0xc0 ;  /* 0x000000c012d47836 */ /* 0x000fe40000000000 */
[----:B------:R-:W-:Y:S01]  /*0e00*/  IMAD.IADD R5, R220, 0x1, -R5 ;  /* 0x00000001dc057824 */ /* 0x000fe200078e0a05 */
[----:B------:R-:W-:Y:S01]  /*0e10*/  SHF.R.S32.HI R228, RZ, 0x1f, R22 ;  /* 0x0000001fffe47819 */ /* 0x000fe20000011416 */
[----:B------:R-:W-:Y:S01]  /*0e20*/  IMAD R222, R222, 0x40, R7 ;  /* 0x00000040dede7824 */ /* 0x000fe200078e0207 */
[----:B------:R-:W-:Y:S01]  /*0e30*/  SHF.R.S32.HI R227, RZ, 0x1f, R212 ;  /* 0x0000001fffe37819 */ /* 0x000fe200000114d4 */
[----:B------:R-:W-:-:S02]  /*0e40*/  IMAD R223, R5, R6, 0x50 ;  /* 0x0000005005df7424 */ /* 0x000fc400078e0206 */
[----:B------:R-:W-:Y:S02]  /*0e50*/  IMAD.MOV.U32 R7, RZ, RZ, R15 ;  /* 0x000000ffff077224 */ /* 0x000fe400078e000f */
[----:B------:R-:W-:-:S07]  /*0e60*/  IMAD R224, R3, 0x8, R222 ;  /* 0x0000000803e07824 */ /* 0x000fce00078e02de */
.L_x_431:
[----:B0-23--:R-:W0:Y:S01]  /*0e70*/  LDC.64 R2, c[0x0][0xc88] ;  /* 0x00032200ff027b82 */ /* 0x00de220000000a00 */
[----:B------:R-:W-:Y:S01]  /*0e80*/  ULDC.64 UR12, c[0x0][0x208] ;  /* 0x00008200000c7ab9 */ /* 0x000fe20000000a00 */
[----:B------:R-:W-:Y:S01]  /*0e90*/  ULDC.64 UR8, c[0x0][0xa28] ;  /* 0x00028a0000087ab9 */ /* 0x000fe20000000a00 */
[----:B------:R-:W-:Y:S01]  /*0ea0*/  ULDC.64 UR10, c[0x0][0xa20] ;  /* 0x00028800000a7ab9 */ /* 0x000fe20000000a00 */
[----:B0-----:R-:W-:-:S06]  /*0eb0*/  IMAD.WIDE R2, R7, 0x4, R2 ;  /* 0x0000000407027825 */ /* 0x001fcc00078e0202 */
[----:B------:R-:W2:Y:S01]  /*0ec0*/  LDG.E R2, desc[UR12][R2.64] ;  /* 0x0000000c02027981 */ /* 0x000ea2000c1e1900 */
[----:B------:R-:W-:Y:S02]  /*0ed0*/  UISETP.NE.U32.AND UP0, UPT, UR8, URZ, UPT ;  /* 0x0000003f0800728c */ /* 0x000fe4000bf05070 */
[----:B------:R-:W-:Y:S02]  /*0ee0*/  UISETP.NE.U32.AND UP1, UPT, UR10, URZ, UPT ;  /* 0x0000003f0a00728c */ /* 0x000fe4000bf25070 */
[----:B------:R-:W-:Y:S02]  /*0ef0*/  UISETP.NE.AND.EX UP0, UPT, UR9, URZ, UPT, UP0 ;  /* 0x0000003f0900728c */ /* 0x000fe4000bf05300 */
[----:B------:R-:W-:-:S04]  /*0f00*/  UISETP.NE.AND.EX UP1, UPT, UR11, URZ, UPT, UP1 ;  /* 0x0000003f0b00728c */ /* 0x000fc8000bf25310 */
[----:B------:R-:W-:Y:S02]  /*0f10*/  PLOP3.LUT P0, PT, PT, PT, UP0, 0x80, 0x0 ;  /* 0x000000000000781c */ /* 0x000fe40003f0f008 */
[----:B------:R-:W-:Y:S02]  /*0f20*/  PLOP3.LUT P1, PT, PT, PT, UP1, 0x80, 0x0 ;  /* 0x000000000000781c */ /* 0x000fe40003f2f018 */
[----:B--2---:R-:W-:-:S13]  /*0f30*/  R2UR UR4, R2 ;  /* 0x00000000020472ca */ /* 0x004fda00000e0000 */
[----:B------:R-:W-:Y:S02]  /*0f40*/  USHF.R.S32.HI UR7, URZ, 0x1f, UR4 ;  /* 0x0000001f3f077899 */ /* 0x000fe40008011404 */
[----:B------:R-:W-:Y:S01]  /*0f50*/  IMAD.U32 R216, RZ, RZ, UR4 ;  /* 0x00000004ffd87e24 */ /* 0x000fe2000f8e00ff */
[----:B------:R-:W-:Y:S02]  /*0f60*/  @UP0 ULEA UR8, UP2, UR4, UR8, 0x2 ;  /* 0x0000000804080291 */ /* 0x000fe4000f84103f */
[----:B------:R-:W-:Y:S02]  /*0f70*/  @UP1 ULEA UR10, UP3, UR4, UR10, 0x2 ;  /* 0x0000000a040a1291 */ /* 0x000fe4000f86103f */
[----:B------:R-:W-:Y:S01]  /*0f80*/  @UP0 ULEA.HI.X UR9, UR4, UR9, UR7, 0x2, UP2 ;  /* 0x0000000904090291 */ /* 0x000fe200090f1407 */
[----:B------:R-:W-:Y:S01]  /*0f90*/  IMAD.U32 R215, RZ, RZ, UR6 ;  /* 0x00000006ffd77e24 */ /* 0x000fe2000f8e00ff */
[----:B------:R-:W-:Y:S01]  /*0fa0*/  @UP1 ULEA.HI.X UR11, UR4, UR11, UR7, 0x2, UP3 ;  /* 0x0000000b040b1291 */ /* 0x000fe200098f1407 */
[----:B------:R-:W-:Y:S01]  /*0fb0*/  IMAD.U32 R2, RZ, RZ, UR8 ;  /* 0x00000008ff027e24 */ /* 0x000fe2000f8e00ff */
[----:B------:R-:W-:Y:S01]  /*0fc0*/  ULDC UR6, c[0x0][0x2f0] ;  /* 0x0000bc0000067ab9 */ /* 0x000fe20000000800 */
[----:B------:R-:W-:Y:S01]  /*0fd0*/  IMAD.U32 R4, RZ, RZ, UR10 ;  /* 0x0000000aff047e24 */ /* 0x000fe2000f8e00ff */
[----:B------:R-:W-:Y:S01]  /*0fe0*/  ULDC UR4, c[0x0][0x424] ;  /* 0x0001090000047ab9 */ /* 0x000fe20000000800 */
[----:B------:R-:W-:Y:S01]  /*0ff0*/  IMAD.U32 R3, RZ, RZ, UR9 ;  /* 0x00000009ff037e24 */ /* 0x000fe2000f8e00ff */
[----:B------:R-:W-:Y:S01]  /*1000*/  ULDC.64 UR8, c[0x0][0x418] ;  /* 0x0001060000087ab9 */ /* 0x000fe20000000a00 */
[----:B------:R-:W-:Y:S01]  /*1010*/  IMAD.U32 R5, RZ, RZ, UR11 ;  /* 0x0000000bff057e24 */ /* 0x000fe2000f8e00ff */
[----:B------:R-:W-:Y:S01]  /*1020*/  UMOV UR60, URZ ;  /* 0x0000003f003c7c82 */ /* 0x000fe20008000000 */
[----:B------:R-:W-:Y:S01]  /*1030*/  IMAD.U32 R218, RZ, RZ, UR7 ;  /* 0x00000007ffda7e24 */ /* 0x000fe2000f8e00ff */
[----:B------:R-:W2:Y:S04]  /*1040*/  @P0 LDG.E R2, desc[UR12][R2.64] ;  /* 0x0000000c02020981 */ /* 0x000ea8000c1e1900 */
[----:B------:R-:W3:Y:S01]  /*1050*/  @P1 LDG.E R4, desc[UR12][R4.64] ;  /* 0x0000000c04041981 */ /* 0x000ee2000c1e1900 */
[----:B------:R-:W-:Y:S01]  /*1060*/  UISETP.NE.U32.AND UP0, UPT, UR8, URZ, UPT ;  /* 0x0000003f0800728c */ /* 0x000fe2000bf05070 */
[----:B------:R-:W-:Y:S01]  /*1070*/  IMAD.MOV.U32 R0, RZ, RZ, RZ ;  /* 0x000000ffff007224 */ /* 0x000fe200078e00ff */
[----:B------:R-:W-:-:S02]  /*1080*/  CS2R R150, SRZ ;  /* 0x0000000000967805 */ /* 0x000fc4000001ff00 */
[----:B------:R-:W-:Y:S01]  /*1090*/  CS2R R148, SRZ ;  /* 0x0000000000947805 */ /* 0x000fe2000001ff00 */
[----:B------:R-:W-:Y:S01]  /*10a0*/  UISETP.NE.AND.EX UP0, UPT, UR9, URZ, UPT, UP0 ;  /* 0x0000003f0900728c */ /* 0x000fe2000bf05300 */
[----:B------:R-:W-:Y:S02]  /*10b0*/  CS2R R146, SRZ ;  /* 0x0000000000927805 */ /* 0x000fe4000001ff00 */
[----:B------:R-:W-:Y:S02]  /*10c0*/  CS2R R144, SRZ ;  /* 0x0000000000907805 */ /* 0x000fe4000001ff00 */
[----:B------:R-:W-:Y:S01]  /*10d0*/  CS2R R142, SRZ ;  /* 0x00000000008e7805 */ /* 0x000fe2000001ff00 */
[----:B------:R-:W-:Y:S01]  /*10e0*/  USEL UR4, UR4, 0x1, UP0 ;  /* 0x0000000104047887 */ /* 0x000fe20008000000 */
[----:B------:R-:W-:Y:S02]  /*10f0*/  CS2R R140, SRZ ;  /* 0x00000000008c7805 */ /* 0x000fe4000001ff00 */
[----:B------:R-:W-:-:S02]  /*1100*/  CS2R R138, SRZ ;  /* 0x00000000008a7805 */ /* 0x000fc4000001ff00 */
[----:B------:R-:W-:Y:S01]  /*1110*/  CS2R R136, SRZ ;  /* 0x0000000000887805 */ /* 0x000fe2000001ff00 */
[----:B------:R-:W-:Y:S01]  /*1120*/  UIMAD UR4, UR4, UR6, URZ ;  /* 0x00000006040472a4 */ /* 0x000fe2000f8e023f */
        /* <DEDUP_REMOVED lines=19> */
[----:B------:R-:W-:Y:S01]  /*1260*/  CS2R R96, SRZ ;  /* 0x0000000000607805 */ /* 0x000fe2000001ff00 */
[----:B------:R-:W-:Y:S01]  /*1270*/  IMAD.MOV.U32 R163, RZ, RZ, RZ ;  /* 0x000000ffffa37224 */ /* 0x000fe200078e00ff */
[----:B------:R-:W-:Y:S02]  /*1280*/  CS2R R86, SRZ ;  /* 0x0000000000567805 */ /* 0x000fe4000001ff00 */
[----:B------:R-:W-:Y:S02]  /*1290*/  CS2R R92, SRZ ;  /* 0x00000000005c7805 */ /* 0x000fe4000001ff00 */
[----:B------:R-:W-:-:S02]  /*12a0*/  CS2R R90, SRZ ;  /* 0x00000000005a7805 */ /* 0x000fc4000001ff00 */
[----:B------:R-:W-:Y:S02]  /*12b0*/  CS2R R88, SRZ ;  /* 0x0000000000587805 */ /* 0x000fe4000001ff00 */
[----:B------:R-:W-:Y:S02]  /*12c0*/  CS2R R82, SRZ ;  /* 0x0000000000527805 */ /* 0x000fe4000001ff00 */
[----:B-1----:R-:W-:Y:S02]  /*12d0*/  CS2R R84, SRZ ;  /* 0x0000000000547805 */ /* 0x002fe4000001ff00 */
[----:B------:R-:W-:Y:S01]  /*12e0*/  CS2R R80, SRZ ;  /* 0x0000000000507805 */ /* 0x000fe2000001ff00 */
[----:B------:R-:W-:Y:S01]  /*12f0*/  IMAD.MOV.U32 R19, RZ, RZ, RZ ;  /* 0x000000ffff137224 */ /* 0x000fe200078e00ff */
        /* <DEDUP_REMOVED lines=18> */
[----:B------:R-:W-:Y:S02]  /*1420*/  IMAD.MOV.U32 R160, RZ, RZ, RZ ;  /* 0x000000ffffa07224 */ /* 0x000fe400078e00ff */
[----:B------:R-:W-:Y:S02]  /*1430*/  IMAD.MOV.U32 R41, RZ, RZ, RZ ;  /* 0x000000ffff297224 */ /* 0x000fe400078e00ff */
[----:B------:R-:W-:Y:S01]  /*1440*/  IMAD.U32 R214, RZ, RZ, UR5 ;  /* 0x00000005ffd67e24 */ /* 0x000fe2000f8e00ff */
[----:B--2---:R-:W-:-:S02]  /*1450*/  @P0 R2UR UR60, R2 ;  /* 0x00000000023c02ca */ /* 0x004fc400000e0000 */
[----:B------:R-:W-:Y:S02]  /*1460*/  CS2R R2, SRZ ;  /* 0x0000000000027805 */ /* 0x000fe4000001ff00 */
[----:B------:R-:W-:Y:S02]  /*1470*/  PLOP3.LUT P0, PT, PT, PT, PT, 0x80, 0x0 ;  /* 0x000000000000781c */ /* 0x000fe40003f0f070 */
[----:B---3--:R-:W-:Y:S01]  /*1480*/  @P1 R2UR UR4, R4 ;  /* 0x00000000040412ca */ /* 0x008fe200000e0000 */
[----:B----4-:R-:W-:-:S14]  /*1490*/  @P1 BRA `(.L_x_389) ;  /* 0x00000000003c1947 */ /* 0x010fdc0003800000 */
[----:B------:R-:W-:Y:S02]  /*14a0*/  ULDC.64 UR6, c[0x0][0xa08] ;  /* 0x0002820000067ab9 */ /* 0x000fe40000000a00 */
[----:B------:R-:W-:-:S04]  /*14b0*/  ISETP.NE.U32.AND P1, PT, RZ, UR6, PT ;  /* 0x00000006ff007c0c */ /* 0x000fc8000bf25070 */
[----:B------:R-:W-:-:S13]  /*14c0*/  ISETP.NE.AND.EX P1, PT, RZ, UR7, PT, P1 ;  /* 0x00000007ff007c0c */ /* 0x000fda000bf25310 */
[----:B------:R-:W-:Y:S05]  /*14d0*/  @!P1 BRA `(.L_x_389) ;  /* 0x00000000002c9947 */ /* 0x000fea0003800000 */
[----:B------:R-:W-:Y:S01]  /*14e0*/  R2UR UR8, R216 ;  /* 0x00000000d80872ca */ /* 0x000fe200000e0000 */
[----:B------:R-:W-:Y:S01]  /*14f0*/  ULDC.64 UR4, c[0x0][0xa08] ;  /* 0x0002820000047ab9 */ /* 0x000fe20000000a00 */
[----:B------:R-:W-:-:S11]  /*1500*/  ULDC.64 UR6, c[0x0][0x208] ;  /* 0x0000820000067ab9 */ /* 0x000fd60000000a00 */
[----:B------:R-:W-:-:S06]  /*1510*/  UIMAD.WIDE UR4, UR8, 0x4, UR4 ;  /* 0x00000004080478a5 */ /* 0x000fcc000f8e0204 */
[----:B------:R-:W-:Y:S02]  /*1520*/  IMAD.U32 R4, RZ, RZ, UR4 ;  /* 0x00000004ff047e24 */ /* 0x000fe4000f8e00ff */
[----:B------:R-:W-:-:S05]  /*1530*/  IMAD.U32 R5, RZ, RZ, UR5 ;  /* 0x00000005ff057e24 */ /* 0x000fca000f8e00ff */
[----:B------:R-:W2:Y:S04]  /*1540*/  LDG.E R7, desc[UR6][R4.64] ;  /* 0x0000000604077981 */ /* 0x000ea8000c1e1900 */
[----:B------:R-:W3:Y:S01]  /*1550*/  LDG.E R6, desc[UR6][R4.64+0x4] ;  /* 0x0000040604067981 */ /* 0x000ee2000c1e1900 */
[----:B--2---:R-:W-:Y:S02]  /*1560*/  R2UR UR4, R7 ;  /* 0x00000000070472ca */ /* 0x004fe400000e0000 */
[----:B---3--:R-:W-:-:S13]  /*1570*/  R2UR UR5, R6 ;  /* 0x00000000060572ca */ /* 0x008fda00000e0000 */
[----:B------:R-:W-:-:S12]  /*1580*/  UIADD3 UR4, -UR4, UR5, URZ ;  /* 0x0000000504047290 */ /* 0x000fd8000fffe13f */
.L_x_389:
[----:B------:R-:W-:Y:S01]  /*1590*/  UIADD3 UR60, -UR60, UR4, URZ ;  /* 0x000000043c3c7290 */ /* 0x000fe2000fffe13f */
[----:B------:R-:W-:Y:S01]  /*15a0*/  IMAD.MOV.U32 R40, RZ, RZ, RZ ;  /* 0x000000ffff287224 */ /* 0x000fe200078e00ff */
[----:B------:R-:W-:Y:S01]  /*15b0*/  CS2R R34, SRZ ;  /* 0x0000000000227805 */ /* 0x000fe2000001ff00 */
[----:B------:R-:W-:Y:S01]  /*15c0*/  IMAD.MOV.U32 R161, RZ, RZ, RZ ;  /* 0x000000ffffa17224 */ /* 0x000fe200078e00ff */
[----:B------:R-:W-:Y:S01]  /*15d0*/  UISETP.GE.AND UP0, UPT, UR60, 0x1, UPT ;  /* 0x000000013c00788c */ /* 0x000fe2000bf06270 */
[----:B------:R-:W-:Y:S01]  /*15e0*/  CS2R R36, SRZ ;  /* 0x0000000000247805 */ /* 0x000fe2000001ff00 */
[----:B------:R-:W-:Y:S01]  /*15f0*/  UIADD3 UR4, UR60, 0x4f, URZ ;  /* 0x0000004f3c047890 */ /* 0x000fe2000fffe03f */
[----:B------:R-:W-:Y:S01]  /*1600*/  IMAD.MOV.U32 R162, RZ, RZ, RZ ;  /* 0x000000ffffa27224 */ /* 0x000fe200078e00ff */
[----:B------:R-:W-:Y:S01]  /*1610*/  CS2R R32, SRZ ;  /* 0x0000000000207805 */ /* 0x000fe2000001ff00 */
[----:B------:R-:W-:Y:S01]  /*1620*/  IMAD.MOV.U32 R8, RZ, RZ, RZ ;  /* 0x000000ffff087224 */ /* 0x000fe200078e00ff */
[----:B------:R-:W-:Y:S01]  /*1630*/  PLOP3.LUT P1, PT, PT, PT, UP0, 0x80, 0x0 ;  /* 0x000000000000781c */ /* 0x000fe20003f2f008 */
[----:B------:R-:W-:Y:S01]  /*1640*/  UIMAD.WIDE UR4, UR4, 0x66666667, URZ ;  /* 0x66666667040478a5 */ /* 0x000fe2000f8e023f */
[----:B------:R-:W-:-:S02]  /*1650*/  CS2R R26, SRZ ;  /* 0x00000000001a7805 */ /* 0x000fc4000001ff00 */
[----:B------:R-:W-:Y:S01]  /*1660*/  CS2R R28, SRZ ;  /* 0x00000000001c7805 */ /* 0x000fe2000001ff00 */
[----:B------:R-:W-:Y:S01]  /*1670*/  IMAD.MOV.U32 R10, RZ, RZ, RZ ;  /* 0x000000ffff0a7224 */ /* 0x000fe200078e00ff */
[----:B------:R-:W-:Y:S01]  /*1680*/  USHF.R.U32.HI UR61, URZ, 0x1f, UR5 ;  /* 0x0000001f3f3d7899 */ /* 0x000fe20008011605 */
[----:B------:R-:W-:-:S03]  /*1690*/  CS2R R24, SRZ ;  /* 0x0000000000187805 */ /* 0x000fc6000001ff00 */
[----:B------:R-:W-:-:S03]  /*16a0*/  ULEA.HI.SX32 UR61, UR5, UR61, 0x1b ;  /* 0x0000003d053d7291 */ /* 0x000fc6000f8fda3f */
[----:B------:R-:W-:Y:S09]  /*16b0*/  @!P1 BRA `(.L_x_390) ;  /* 0x0000008c00f89947 */ /* 0x000ff20003800000 */
[----:B------:R-:W0:Y:S01]  /*16c0*/  SHFL.IDX PT, R0, R221, RZ, 0x1f ;  /* 0x00001fffdd007589 */ /* 0x000e2200000e0000 */
[----:B------:R-:W1:Y:S01]  /*16d0*/  S2UR UR7, SR_CgaCtaId ;  /* 0x00000000000779c3 */ /* 0x000e620000008800 */
[----:B------:R-:W-:Y:S01]  /*16e0*/  UMOV UR6, 0x400 ;  /* 0x0000040000067882 */ /* 0x000fe20000000000 */
[----:B0-----:R-:W-:Y:S01]  /*16f0*/  R2UR UR4, R0 ;  /* 0x00000000000472ca */ /* 0x001fe200000e0000 */
[----:B-1----:R-:W-:-:S04]  /*1700*/  ULEA UR6, UR7, UR6, 0x18 ;  /* 0x0000000607067291 */ /* 0x002fc8000f8ec03f */
[----:B------:R-:W-:-:S04]  /*1710*/  UIADD3 UR6, UR6, 0x14400, URZ ;  /* 0x0001440006067890 */ /* 0x000fc8000fffe03f */
[----:B------:R-:W-:-:S04]  /*1720*/  ULOP3.LUT UP0, URZ, UR6, 0x9f, URZ, 0xc0, !UPT ;  /* 0x0000009f063f7892 */ /* 0x000fc8000f80c03f */
[----:B------:R-:W-:Y:S02]  /*1730*/  ULEA.HI UR5, UR4, UR4, URZ, 0x1 ;  /* 0x0000000404057291 */ /* 0x000fe4000f8f083f */
[----:B------:R-:W-:Y:S02]  /*1740*/  PLOP3.LUT P0, PT, PT, PT, UP0, 0x80, 0x0 ;  /* 0x000000000000781c */ /* 0x000fe40003f0f008 */
[----:B------:R-:W-:-:S04]  /*1750*/  ULOP3.LUT UR5, UR5, 0x1e, URZ, 0xc0, !UPT ;  /* 0x0000001e05057892 */ /* 0x000fc8000f8ec03f */
[----:B------:R-:W-:-:S04]  /*1760*/  UIADD3 UR5, UR4, -UR5, URZ ;  /* 0x8000000504057290 */ /* 0x000fc8000fffe03f */
[----:B------:R-:W-:-:S04]  /*1770*/  ULEA UR5, UR5, UR6, 0xd ;  /* 0x0000000605057291 */ /* 0x000fc8000f8e683f */
[----:B------:R-:W-:-:S04]  /*1780*/  USHF.R.U32.HI UR5, URZ, 0x4, UR5 ;  /* 0x000000043f057899 */ /* 0x000fc80008011605 */
[----:B------:R-:W-:Y:S01]  /*1790*/  ULOP3.LUT UR36, UR5, 0x3fff, URZ, 0xc0, !UPT ;  /* 0x00003fff05247892 */ /* 0x000fe2000f8ec03f */
[----:B------:R-:W-:Y:S11]  /*17a0*/  @!P0 BRA `(.L_x_391) ;  /* 0x0000000000408947 */ /* 0x000ff60003800000 */
        /* <DEDUP_REMOVED lines=16> */
.L_x_391:
[----:B------:R-:W0:Y:S01]  /*18b0*/  S2UR UR5, SR_CgaCtaId ;  /* 0x00000000000579c3 */ /* 0x000e220000008800 */
[----:B------:R-:W-:Y:S01]  /*18c0*/  LEA.HI R0, R219, R219, RZ, 0x1 ;  /* 0x000000dbdb007211 */ /* 0x000fe200078f08ff */
[----:B------:R-:W-:Y:S01]  /*18d0*/  UMOV UR4, 0x400 ;  /* 0x0000040000047882 */ /* 0x000fe20000000000 */
[----:B------:R-:W-:Y:S01]  /*18e0*/  R2UR UR6, R226 ;  /* 0x00000000e20672ca */ /* 0x000fe200000e0000 */
[----:B------:R-:W-:Y:S01]  /*18f0*/  BSSY B0, `(.L_x_392) ;  /* 0x000000a000007945 */ /* 0x000fe20003800000 */
[----:B------:R-:W-:-:S05]  /*1900*/  LOP3.LUT R0, R0, 0xfffffffe, RZ, 0xc0, !PT ;  /* 0xfffffffe00007812 */ /* 0x000fca00078ec0ff */
[----:B------:R-:W-:-:S05]  /*1910*/  IMAD.IADD R0, R219, 0x1, -R0 ;  /* 0x00000001db007824 */ /* 0x000fca00078e0a00 */
[----:B------:R-:W-:Y:S01]  /*1920*/  SHF.L.U32 R0, R0, 0x1f, RZ ;  /* 0x0000001f00007819 */ /* 0x000fe200000006ff */
[----:B------:R-:W-:-:S05]  /*1930*/  IMAD.U32 R2, RZ, RZ, UR6 ;  /* 0x00000006ff027e24 */ /* 0x000fca000f8e00ff */
[----:B------:R-:W-:Y:S01]  /*1940*/  ISETP.NE.AND P0, PT, R2, 0x3, PT ;  /* 0x000000030200780c */ /* 0x000fe20003f05270 */
[----:B0-----:R-:W-:-:S06]  /*1950*/  ULEA UR4, UR5, UR4, 0x18 ;  /* 0x0000000405047291 */ /* 0x001fcc000f8ec03f */
[----:B------:R-:W-:-:S04]  /*1960*/  IMAD.U32 R5, RZ, RZ, UR4 ;  /* 0x00000004ff057e24 */ /* 0x000fc8000f8e00ff */
[----:B------:R-:W0:Y:S02]  /*1970*/  SYNCS.PHASECHK.TRANS64.TRYWAIT P1, [R5+URZ+0x38800], R0 ;  /* 0x03880000050075a7 */ /* 0x000e24000802017f */
[----:B0-----:R-:W-:Y:S05]  /*1980*/  @!P1 BRA `(.L_x_393) ;  /* 0x0000012800cc9947 */ /* 0x001fea0003800000 */
.L_x_567:
[----:B------:R-:W-:Y:S05]  /*1990*/  BSYNC B0 ;  /* 0x0000000000007941 */ /* 0x000fea0003800000 */
.L_x_392:
[----:B------:R-:W-:Y:S05]  /*19a0*/  @!P0 BRA `(.L_x_394) ;  /* 0x0000000000048947 */ /* 0x000fea0003800000 */
[----:B------:R-:W-:Y:S01]  /*19b0*/  BPT.TRAP 0x1 ;  /* 0x000000040000795c */ /* 0x000fe20000300000 */
.L_x_394:
[----:B0-----:R-:W-:Y:S01]  /*19c0*/  IMAD R0, R16, 0x8, R5 ;  /* 0x0000000810007824 */ /* 0x001fe200078e0205 */
[----:B------:R-:W-:-:S04]  /*19d0*/  SHF.L.U32 R3, R17, 0x1f, RZ ;  /* 0x0000001f11037819 */ /* 0x000fc800000006ff */
[----:B------:R0:W1:Y:S01]  /*19e0*/  SYNCS.PHASECHK.TRANS64.TRYWAIT P2, [R0+URZ+0x38830], R3 ;  /* 0x03883003000075a7 */ /* 0x000062000804017f */
[----:B------:R-:W-:Y:S05]  /*19f0*/  @!P0 BRA `(.L_x_395) ;  /* 0x0000000000048947 */ /* 0x000fea0003800000 */
[----:B------:R-:W-:Y:S01]  /*1a00*/  BPT.TRAP 0x1 ;  /* 0x000000040000795c */ /* 0x000fe20000300000 */
.L_x_395:
[----:B------:R-:W2:Y:S01]  /*1a10*/  S2R R2, SR_TID.X ;  /* 0x0000000000027919 */ /* 0x000ea20000002100 */
[----:B------:R-:W-:Y:S01]  /*1a20*/  IMAD.MOV.U32 R151, RZ, RZ, RZ ;  /* 0x000000ffff977224 */ /* 0x000fe200078e00ff */
[----:B--2---:R-:W-:Y:S01]  /*1a30*/  LOP3.LUT P1, RZ, R2, 0x7f, RZ, 0xc0, !PT ;  /* 0x0000007f02ff7812 */ /* 0x004fe2000782c0ff */
[----:B-1----:R-:W-:-:S12]  /*1a40*/  @P2 BRA `(.L_x_396) ;  /* 0x0000000000082947 */ /* 0x002fd80003800000 */
[----:B------:R-:W1:Y:S02]  /*1a50*/  SYNCS.PHASECHK.TRANS64.TRYWAIT P2, [R0+URZ+0x38830], R3 ;  /* 0x03883003000075a7 */ /* 0x000e64000804017f */
[----:B-1----:R-:W-:Y:S05]  /*1a60*/  @!P2 BRA `(.L_x_397) ;  /* 0x0000012800a8a947 */ /* 0x002fea0003800000 */
.L_x_396:
[----:B------:R-:W-:Y:S05]  /*1a70*/  WARPSYNC.ALL ;  /* 0x0000000000007948 */ /* 0x000fea0003800000 */
[----:B------:R-:W-:Y:S01]  /*1a80*/  R2UR UR4, R5 ;  /* 0x00000000050472ca */ /* 0x000fe200000e0000 */
[----:B------:R-:W-:Y:S01]  /*1a90*/  ULOP3.LUT UR5, UR36, 0x10000, URZ, 0xfc, !UPT ;  /* 0x0001000024057892 */ /* 0x000fe2000f8efc3f */
[----:B------:R-:W-:Y:S01]  /*1aa0*/  R2UR UR6, R16 ;  /* 0x00000000100672ca */ /* 0x000fe200000e0000 */
[----:B------:R-:W-:Y:S01]  /*1ab0*/  WARPGROUP.ARRIVE ;  /* 0x00000000000079c5 */ /* 0x000fe20000000000 */
[----:B------:R-:W-:Y:S01]  /*1ac0*/  UMOV UR9, 0x40000040 ;  /* 0x4000004000097882 */ /* 0x000fe20000000000 */
[----:B------:R-:W-:Y:S01]  /*1ad0*/  UMOV UR11, 0x40000040 ;  /* 0x40000040000b7882 */ /* 0x000fe20000000000 */
[----:B------:R-:W-:Y:S01]  /*1ae0*/  UMOV UR15, UR9 ;  /* 0x00000009000f7c82 */ /* 0x000fe20008000000 */
[----:B------:R-:W-:Y:S01]  /*1af0*/  IMAD.U32 R13, RZ, RZ, UR9 ;  /* 0x00000009ff0d7e24 */ /* 0x000fe2000f8e00ff */
[----:B------:R-:W-:Y:S01]  /*1b00*/  UMOV UR8, UR5 ;  /* 0x0000000500087c82 */ /* 0x000fe20008000000 */
[----:B------:R-:W-:Y:S01]  /*1b10*/  UMOV UR17, 0x40000040 ;  /* 0x4000004000117882 */ /* 0x000fe20000000000 */
[----:B------:R-:W-:Y:S01]  /*1b20*/  UMOV UR14, UR8 ;  /* 0x00000008000e7c82 */ /* 0x000fe20008000000 */
[----:B------:R-:W-:Y:S01]  /*1b30*/  IMAD.U32 R12, RZ, RZ, UR8 ;  /* 0x00000008ff0c7e24 */ /* 0x000fe2000f8e00ff */
[----:B------:R-:W-:Y:S01]  /*1b40*/  UMOV UR19, 0x40000040 ;  /* 0x4000004000137882 */ /* 0x000fe20000000000 */
[----:B------:R-:W-:Y:S01]  /*1b50*/  UIADD3 UR4, UR4, 0x24400, URZ ;  /* 0x0002440004047890 */ /* 0x000fe2000fffe03f */
[----:B------:R-:W-:Y:S01]  /*1b60*/  IMAD.U32 R11, RZ, RZ, UR17 ;  /* 0x00000011ff0b7e24 */ /* 0x000fe2000f8e00ff */
[----:B------:R-:W-:Y:S01]  /*1b70*/  UMOV UR13, 0x40000040 ;  /* 0x40000040000d7882 */ /* 0x000fe20000000000 */
[----:B------:R-:W-:Y:S01]  /*1b80*/  UIADD3 UR20, UR5, 0x404, URZ ;  /* 0x0000040405147890 */ /* 0x000fe2000fffe03f */
[----:B------:R-:W-:Y:S01]  /*1b90*/  VIADD R2, R223, UR60 ;  /* 0x0000003cdf027c36 */ /* 0x000fe20008000000 */
[----:B------:R-:W-:Y:S01]  /*1ba0*/  USHF.R.U32.HI UR4, URZ, 0x4, UR4 ;  /* 0x000000043f047899 */ /* 0x000fe20008011604 */
[----:B01----:R-:W-:Y:S01]  /*1bb0*/  IMAD.U32 R3, RZ, RZ, UR61 ;  /* 0x0000003dff037e24 */ /* 0x003fe2000f8e00ff */
[----:B------:R-:W-:Y:S01]  /*1bc0*/  UMOV UR21, 0x40000040 ;  /* 0x4000004000157882 */ /* 0x000fe20000000000 */
[----:B------:R-:W-:Y:S01]  /*1bd0*/  UMOV UR23, 0x40000040 ;  /* 0x4000004000177882 */ /* 0x000fe20000000000 */
[----:B------:R-:W-:Y:S01]  /*1be0*/  ULOP3.LUT UR4, UR4, 0x3fff, URZ, 0xc0, !UPT ;  /* 0x00003fff04047892 */ /* 0x000fe2000f8ec03f */
[----:B------:R-:W-:Y:S01]  /*1bf0*/  IMAD R2, R3, -0x50, R2 ;  /* 0xffffffb003027824 */ /* 0x000fe200078e0202 */
[----:B------:R-:W-:Y:S01]  /*1c00*/  UIADD3 UR24, UR5, 0x406, URZ ;  /* 0x0000040605187890 */ /* 0x000fe2000fffe03f */
[----:B------:R-:W-:Y:S01]  /*1c10*/  P2R R21, PR, RZ, 0x1 ;  /* 0x00000001ff157803 */ /* 0x000fe20000000000 */
[----:B------:R-:W-:Y:S01]  /*1c20*/  ULOP3.LUT UR7, UR4, 0x10000, URZ, 0xfc, !UPT ;  /* 0x0001000004077892 */ /* 0x000fe2000f8efc3f */
[----:B------:R-:W-:Y:S01]  /*1c30*/  @!P1 VIADD R0, R0, 0x38840 ;  /* 0x0003884000009836 */ /* 0x000fe20000000000 */
[----:B------:R-:W-:Y:S01]  /*1c40*/  UMOV UR25, 0x40000040 ;  /* 0x4000004000197882 */ /* 0x000fe20000000000 */
[----:B------:R-:W-:Y:S01]  /*1c50*/  UMOV UR27, 0x40000040 ;  /* 0x40000040001b7882 */ /* 0x000fe20000000000 */
[----:B------:R-:W-:Y:S01]  /*1c60*/  UIMAD UR4, UR6, 0xa00, UR7 ;  /* 0x00000a00060478a4 */ /* 0x000fe2000f8e0207 */
[C---:B------:R-:W-:Y:S01]  /*1c70*/  ISETP.GT.AND P6, PT, R2.reuse, RZ, PT ;  /* 0x000000ff0200720c */ /* 0x040fe20003fc4270 */
[----:B------:R-:W-:Y:S01]  /*1c80*/  IMAD.U32 R19, RZ, RZ, UR7 ;  /* 0x00000007ff137e24 */ /* 0x000fe2000f8e00ff */
[----:B------:R-:W-:Y:S01]  /*1c90*/  UIADD3 UR7, UR5, 0x2, URZ ;  /* 0x0000000205077890 */ /* 0x000fe2000fffe03f */
[C---:B------:R-:W-:Y:S01]  /*1ca0*/  ISETP.GT.AND P5, PT, R2.reuse, 0x1, PT ;  /* 0x000000010200780c */ /* 0x040fe20003fa4270 */
[----:B------:R-:W-:Y:S01]  /*1cb0*/  UIADD3 UR6, UR4, 0x200, URZ ;  /* 0x0000020004067890 */ /* 0x000fe2000fffe03f */
[C---:B------:R-:W-:Y:S01]  /*1cc0*/  ISETP.GT.AND P4, PT, R2.reuse, 0x8, PT ;  /* 0x000000080200780c */ /* 0x040fe20003f84270 */
[----:B------:R-:W-:Y:S01]  /*1cd0*/  UMOV UR10, UR4 ;  /* 0x00000004000a7c82 */ /* 0x000fe20008000000 */
[----:B------:R-:W-:Y:S01]  /*1ce0*/  UIADD3 UR12, UR4, 0x2, URZ ;  /* 0x00000002040c7890 */ /* 0x000fe2000fffe03f */
[----:B------:R-:W-:Y:S01]  /*1cf0*/  HGMMA.64x16x16.F32.BF16 R56, gdesc[UR8], RZ, !UPT, gsb0 ;  /* 0x00200000083879f0 */ /* 0x000fe2000c0018ff */
[----:B------:R-:W-:Y:S01]  /*1d00*/  UIADD3 UR10, UR4, 0x80, URZ ;  /* 0x00000080040a7890 */ /* 0x000fe2000fffe03f */
[C---:B------:R-:W-:Y:S01]  /*1d10*/  ISETP.GT.AND P3, PT, R2.reuse, 0x9, PT ;  /* 0x000000090200780c */ /* 0x040fe20003f64270 */
[----:B------:R-:W-:Y:S01]  /*1d20*/  UMOV UR8, UR14 ;  /* 0x0000000e00087c82 */ /* 0x000fe20008000000 */
[----:B------:R-:W-:Y:S01]  /*1d30*/  UMOV UR9, UR15 ;  /* 0x0000000f00097c82 */ /* 0x000fe20008000000 */
[----:B------:R-:W-:Y:S01]  /*1d40*/  UMOV UR11, 0x40000040 ;  /* 0x40000040000b7882 */ /* 0x000fe20000000000 */
[----:B------:R-:W-:Y:S01]  /*1d50*/  UMOV UR16, UR7 ;  /* 0x0000000700107c82 */ /* 0x000fe20008000000 */
[----:B------:R-:W-:Y:S01]  /*1d60*/  UMOV UR18, UR12 ;  /* 0x0000000c00127c82 */ /* 0x000fe20008000000 */
[----:B------:R-:W-:Y:S01]  /*1d70*/  UIADD3 UR7, UR5, 0x4, URZ ;  /* 0x0000000405077890 */ /* 0x000fe2000fffe03f */
[----:B------:R-:W-:Y:S01]  /*1d80*/  IMAD.U32 R10, RZ, RZ, UR16 ;  /* 0x00000010ff0a7e24 */ /* 0x000fe2000f8e00ff */
[----:B------:R-:W-:Y:S01]  /*1d90*/  UIADD3 UR12, UR4, 0x4, URZ ;  /* 0x00000004040c7890 */ /* 0x000fe2000fffe03f */
[----:B------:R-:W-:Y:S01]  /*1da0*/  ISETP.GT.AND P2, PT, R2, 0x10, PT ;  /* 0x000000100200780c */ /* 0x000fe20003f44270 */
[----:B------:R-:W-:Y:S01]  /*1db0*/  UIADD3 UR22, UR4, 0x284, URZ ;  /* 0x0000028404167890 */ /* 0x000fe2000fffe03f */
[----:B------:R-:W-:Y:S01]  /*1dc0*/  @!P1 PRMT R0, RZ, 0x654, R0 ;  /* 0x00000654ff009816 */ /* 0x000fe20000000000 */
[----:B------:R-:W-:Y:S01]  /*1dd0*/  UIADD3 UR26, UR4, 0x286, URZ ;  /* 0x00000286041a7890 */ /* 0x000fe2000fffe03f */
[--C-:B------:R-:W-:Y:S01]  /*1de0*/  IMAD.MOV.U32 R150, RZ, RZ, R151.reuse ;  /* 0x000000ffff967224 */ /* 0x100fe200078e0097 */
        /* <DEDUP_REMOVED lines=50> */
[----:B------:R-:W-:Y:S01]  /*2110*/  UMOV UR57, 0x40000040 ;  /* 0x4000004000397882 */ /* 0x000fe20000000000 */
[----:B------:R-:W-:Y:S01]  /*2120*/  UMOV UR59, 0x40000040 ;  /* 0x40000040003b7882 */ /* 0x000fe20000000000 */
[----:B------:R-:W-:Y:S01]  /*2130*/  IMAD.U32 R7, RZ, RZ, UR57 ;  /* 0x00000039ff077e24 */ /* 0x000fe2000f8e00ff */
[----:B------:R-:W-:Y:S01]  /*2140*/  UISETP.GE.AND UP0, UPT, UR60, 0x51, UPT ;  /* 0x000000513c00788c */ /* 0x000fe2000bf06270 */
        /* <DEDUP_REMOVED lines=514> */
[----:B------:R-:W-:-:S02]  /*4170*/  FMNMX.FTZ R3, R49, R4, !PT ;  /* 0x0000000431037209 */ /* 0x000fc40007810000 */
[----:B------:R-:W-:Y:S02]  /*4180*/  FSEL R53, R53, -INF , P4 ;  /* 0xff80000035357808 */ /* 0x000fe40002000000 */
[----:B------:R-:W-:Y:S02]  /*4190*/  FMNMX.FTZ R4, R52, R3, !PT ;  /* 0x0000000334047209 */ /* 0x000fe40007810000 */
[----:B------:R-:W-:Y:S02]  /*41a0*/  FSEL R50, R50, -INF , P2 ;  /* 0xff80000032327808 */ /* 0x000fe40001000000 */
[----:B------:R-:W-:Y:S02]  /*41b0*/  ISETP.GT.AND P2, PT, R2, 0x21, PT ;  /* 0x000000210200780c */ /* 0x000fe40003f44270 */
[----:B------:R-:W-:Y:S02]  /*41c0*/  FMNMX.FTZ R3, R53, R4, !PT ;  /* 0x0000000435037209 */ /* 0x000fe40007810000 */
[----:B------:R-:W-:-:S02]  /*41d0*/  FSEL R51, R51, -INF , P6 ;  /* 0xff80000033337808 */ /* 0x000fc40003000000 */
[----:B------:R-:W-:Y:S02]  /*41e0*/  ISETP.GT.AND P6, PT, R2, 0x28, PT ;  /* 0x000000280200780c */ /* 0x000fe40003fc4270 */
        /* <DEDUP_REMOVED lines=29> */
[----:B------:R-:W-:Y:S01]  /*43c0*/  FSEL R36, R36, -INF , P2 ;  /* 0xff80000024247808 */ /* 0x000fe20001000000 */
[----:B------:R-:W-:Y:S01]  /*43d0*/  ULDC UR5, c[0x0][0x988] ;  /* 0x0002620000057ab9 */ /* 0x000fe20000000800 */
        /* <DEDUP_REMOVED lines=26> */
[----:B-1----:R-:W-:Y:S02]  /*4580*/  FMNMX.FTZ R15, R14, R3, !PT ;  /* 0x000000030e0f7209 */ /* 0x002fe40007810000 */
[----:B------:R-:W-:-:S03]  /*4590*/  FMNMX.FTZ R3, R58, R59, !PT ;  /* 0x0000003b3a037209 */ /* 0x000fc60007810000 */
[----:B------:R-:W1:Y:S02]  /*45a0*/  SHFL.BFLY PT, R4, R15, 0x1, 0x1f ;  /* 0x0c201f000f047f89 */ /* 0x000e6400000e0000 */
[----:B-1----:R-:W-:-:S04]  /*45b0*/  FMNMX.FTZ R4, R15, R4, !PT ;  /* 0x000000040f047209 */ /* 0x002fc80007810000 */
        /* <DEDUP_REMOVED lines=36> */
[----:B-1----:R-:W-:Y:S01]  /*4800*/  FADD.FTZ R15, R56, R57 ;  /* 0x00000039380f7221 */ /* 0x002fe20000010000 */
[----:B------:R-:W-:Y:S01]  /*4810*/  FFMA.FTZ R20, R29, UR5, -R20 ;  /* 0x000000051d147c23 */ /* 0x000fe20008010814 */
[----:B------:R-:W-:-:S02]  /*4820*/  FMNMX.FTZ R3, R47, R2, !PT ;  /* 0x000000022f037209 */ /* 0x000fc40007810000 */
[----:B------:R-:W-:Y:S01]  /*4830*/  F2FP.BF16.F32.PACK_AB R208, R57, R56 ;  /* 0x0000003839d0723e */ /* 0x000fe200000010ff */
[--C-:B------:R-:W-:Y:S01]  /*4840*/  IMAD.MOV.U32 R57, RZ, RZ, R151.reuse ;  /* 0x000000ffff397224 */ /* 0x100fe200078e0097 */
[----:B------:R-:W-:Y:S01]  /*4850*/  FMNMX.FTZ R2, R34, R3, !PT ;  /* 0x0000000322027209 */ /* 0x000fe20007810000 */
[----:B------:R-:W-:Y:S01]  /*4860*/  MUFU.EX2 R48, R48 ;  /* 0x0000003000307308 */ /* 0x000fe20000000800 */
[----:B------:R-:W-:Y:S02]  /*4870*/  IMAD.MOV.U32 R56, RZ, RZ, R151 ;  /* 0x000000ffff387224 */ /* 0x000fe400078e0097 */
[----:B------:R-:W-:-:S04]  /*4880*/  FMNMX.FTZ R3, R35, R2, !PT ;  /* 0x0000000223037209 */ /* 0x000fc80007810000 */
[----:B------:R-:W-:Y:S01]  /*4890*/  FMNMX.FTZ R2, R38, R3, !PT ;  /* 0x0000000326027209 */ /* 0x000fe20007810000 */
[----:B------:R-:W1:Y:S01]  /*48a0*/  MUFU.EX2 R49, R49 ;  /* 0x0000003100317308 */ /* 0x000e620000000800 */
[----:B--2---:R-:W-:Y:S02]  /*48b0*/  F2FP.BF16.F32.PACK_AB R210, R61, R60 ;  /* 0x0000003c3dd2723e */ /* 0x004fe400000010ff */
[----:B------:R-:W-:-:S04]  /*48c0*/  FMNMX.FTZ R3, R39, R2, !PT ;  /* 0x0000000227037209 */ /* 0x000fc80007810000 */
[----:B------:R-:W-:Y:S01]  /*48d0*/  FMNMX.FTZ R2, R26, R3, !PT ;  /* 0x000000031a027209 */ /* 0x000fe20007810000 */
[----:B------:R-:W-:Y:S03]  /*48e0*/  MUFU.EX2 R52, R52 ;  /* 0x0000003400347308 */ /* 0x000fe60000000800 */
[----:B------:R-:W-:-:S04]  /*48f0*/  FMNMX.FTZ R3, R27, R2, !PT ;  /* 0x000000021b037209 */ /* 0x000fc80007810000 */
[----:B------:R-:W-:Y:S01]  /*4900*/  FMNMX.FTZ R2, R30, R3, !PT ;  /* 0x000000031e027209 */ /* 0x000fe20007810000 */
[----:B------:R-:W2:Y:S01]  /*4910*/  MUFU.EX2 R53, R53 ;  /* 0x0000003500357308 */ /* 0x000ea20000000800 */
[----:B-1----:R-:W-:Y:S02]  /*4920*/  F2FP.BF16.F32.PACK_AB R204, R49, R48 ;  /* 0x0000003031cc723e */ /* 0x002fe400000010ff */
[----:B------:R-:W-:-:S05]  /*4930*/  FMNMX.FTZ R2, R31, R2, !PT ;  /* 0x000000021f027209 */ /* 0x000fca0007810000 */
[----:B------:R-:W1:Y:S01]  /*4940*/  SHFL.BFLY PT, R3, R2, 0x2, 0x1f ;  /* 0x0c401f0002037f89 */ /* 0x000e6200000e0000 */
[----:B------:R-:W-:Y:S08]  /*4950*/  MUFU.EX2 R40, R40 ;  /* 0x0000002800287308 */ /* 0x000ff00000000800 */
[----:B------:R-:W3:Y:S01]  /*4960*/  MUFU.EX2 R41, R41 ;  /* 0x0000002900297308 */ /* 0x000ee20000000800 */
[----:B--2---:R-:W-:-:S07]  /*4970*/  F2FP.BF16.F32.PACK_AB R206, R53, R52 ;  /* 0x0000003435ce723e */ /* 0x004fce00000010ff */
[----:B------:R-:W-:Y:S01]  /*4980*/  MUFU.EX2 R44, R44 ;  /* 0x0000002c002c7308 */ /* 0x000fe20000000800 */
[----:B-1----:R-:W-:-:S07]  /*4990*/  FMNMX.FTZ R14, R2, R3, !PT ;  /* 0x00000003020e7209 */ /* 0x002fce0007810000 */
[----:B------:R-:W-:Y:S01]  /*49a0*/  MUFU.EX2 R21, R20 ;  /* 0x0000001400157308 */ /* 0x000fe20000000800 */
[----:B---3--:R-:W-:Y:S01]  /*49b0*/  F2FP.BF16.F32.PACK_AB R200, R41, R40 ;  /* 0x0000002829c8723e */ /* 0x008fe200000010ff */
[----:B------:R-:W1:Y:S06]  /*49c0*/  SHFL.BFLY PT, R3, R14, 0x1, 0x1f ;  /* 0x0c201f000e037f89 */ /* 0x000e6c00000e0000 */
[----:B------:R-:W2:Y:S08]  /*49d0*/  MUFU.EX2 R45, R45 ;  /* 0x0000002d002d7308 */ /* 0x000eb00000000800 */
[----:B------:R-:W-:Y:S08]  /*49e0*/  MUFU.EX2 R32, R32 ;  /* 0x0000002000207308 */ /* 0x000ff00000000800 */
[----:B------:R-:W3:Y:S01]  /*49f0*/  MUFU.EX2 R33, R33 ;  /* 0x0000002100217308 */ /* 0x000ee20000000800 */
[----:B--2---:R-:W-:-:S02]  /*4a00*/  F2FP.BF16.F32.PACK_AB R202, R45, R44 ;  /* 0x0000002c2dca723e */ /* 0x004fc400000010ff */
[----:B-1----:R-:W-:Y:S01]  /*4a10*/  FMNMX.FTZ R3, R14, R3, !PT ;  /* 0x000000030e037209 */ /* 0x002fe20007810000 */
[----:B------:R-:W-:Y:S01]  /*4a20*/  FADD.FTZ R14, R60, R15 ;  /* 0x0000000f3c0e7221 */ /* 0x000fe20000010000 */
[--C-:B------:R-:W-:Y:S02]  /*4a30*/  IMAD.MOV.U32 R60, RZ, RZ, R151.reuse ;  /* 0x000000ffff3c7224 */ /* 0x100fe400078e0097 */
[C---:B------:R-:W-:Y:S01]  /*4a40*/  FSETP.NEU.FTZ.AND P2, PT, R3.reuse, -INF , PT ;  /* 0xff8000000300780b */ /* 0x040fe20003f5d000 */
[----:B------:R-:W-:Y:S01]  /*4a50*/  FMUL.FTZ R2, R3, UR5 ;  /* 0x0000000503027c20 */ /* 0x000fe20008410000 */
[----:B------:R-:W-:Y:S01]  /*4a60*/  FADD.FTZ R15, R61, R14 ;  /* 0x0000000e3d0f7221 */ /* 0x000fe20000010000 */
[----:B------:R-:W-:Y:S01]  /*4a70*/  MUFU.EX2 R36, R36 ;  /* 0x0000002400247308 */ /* 0x000fe20000000800 */
[----:B------:R-:W-:Y:S02]  /*4a80*/  IMAD.MOV.U32 R61, RZ, RZ, R151 ;  /* 0x000000ffff3d7224 */ /* 0x000fe400078e0097 */
[----:B------:R-:W-:Y:S01]  /*4a90*/  FSEL R2, R2, RZ, P2 ;  /* 0x000000ff02027208 */ /* 0x000fe20001000000 */
[----:B------:R-:W-:Y:S01]  /*4aa0*/  FADD.FTZ R14, R48, R15 ;  /* 0x0000000f300e7221 */ /* 0x000fe20000010000 */
[----:B------:R-:W-:Y:S01]  /*4ab0*/  PLOP3.LUT P2, PT, PT, PT, UP0, 0x80, 0x0 ;  /* 0x000000000000781c */ /* 0x000fe20003f4f008 */
[----:B------:R-:W-:Y:S01]  /*4ac0*/  IMAD.MOV.U32 R48, RZ, RZ, R151 ;  /* 0x000000ffff307224 */ /* 0x000fe200078e0097 */
[----:B---3--:R-:W-:Y:S01]  /*4ad0*/  F2FP.BF16.F32.PACK_AB R196, R33, R32 ;  /* 0x0000002021c4723e */ /* 0x008fe200000010ff */
        /* <DEDUP_REMOVED lines=8> */
[----:B------:R-:W-:Y:S01]  /*4b60*/  FFMA.FTZ R55, R55, UR5, -R2 ;  /* 0x0000000537377c23 */ /* 0x000fe20008010802 */
[----:B------:R-:W-:Y:S01]  /*4b70*/  FADD.FTZ R29, R49, R14 ;  /* 0x0000000e311d7221 */ /* 0x000fe20000010000 */
[--C-:B------:R-:W-:Y:S01]  /*4b80*/  FFMA.FTZ R42, R42, UR5, -R2.reuse ;  /* 0x000000052a2a7c23 */ /* 0x100fe20008010802 */
[--C-:B------:R-:W-:Y:S01]  /*4b90*/  FFMA.FTZ R43, R43, UR5, -R2.reuse ;  /* 0x000000052b2b7c23 */ /* 0x100fe20008010802 */
[--C-:B------:R-:W-:Y:S01]  /*4ba0*/  FFMA.FTZ R46, R46, UR5, -R2.reuse ;  /* 0x000000052e2e7c23 */ /* 0x100fe20008010802 */
[----:B------:R-:W-:Y:S01]  /*4bb0*/  FADD.FTZ R20, R52, R29 ;  /* 0x0000001d34147221 */ /* 0x000fe20000010000 */
[----:B------:R-:W1:Y:S01]  /*4bc0*/  MUFU.EX2 R59, R59 ;  /* 0x0000003b003b7308 */ /* 0x000e620000000800 */
[--C-:B------:R-:W-:Y:S01]  /*4bd0*/  FFMA.FTZ R47, R47, UR5, -R2.reuse ;  /* 0x000000052f2f7c23 */ /* 0x100fe20008010802 */
[----:B------:R-:W-:Y:S01]  /*4be0*/  FFMA.FTZ R34, R34, UR5, -R2 ;  /* 0x0000000522227c23 */ /* 0x000fe20008010802 */
[----:B------:R-:W-:Y:S01]  /*4bf0*/  FADD.FTZ R29, R53, R20 ;  /* 0x00000014351d7221 */ /* 0x000fe20000010000 */
[--C-:B------:R-:W-:Y:S01]  /*4c00*/  FFMA.FTZ R35, R35, UR5, -R2.reuse ;  /* 0x0000000523237c23 */ /* 0x100fe20008010802 */
[--C-:B------:R-:W-:Y:S01]  /*4c10*/  FFMA.FTZ R38, R38, UR5, -R2.reuse ;  /* 0x0000000526267c23 */ /* 0x100fe20008010802 */
[--C-:B------:R-:W-:Y:S01]  /*4c20*/  FFMA.FTZ R39, R39, UR5, -R2.reuse ;  /* 0x0000000527277c23 */ /* 0x100fe20008010802 */
[----:B------:R-:W-:Y:S01]  /*4c30*/  FADD.FTZ R20, R40, R29 ;  /* 0x0000001d28147221 */ /* 0x000fe20000010000 */
[----:B------:R-:W2:Y:S01]  /*4c40*/  MUFU.EX2 R62, R62 ;  /* 0x0000003e003e7308 */ /* 0x000ea20000000800 */
[--C-:B------:R-:W-:Y:S01]  /*4c50*/  FFMA.FTZ R26, R26, UR5, -R2.reuse ;  /* 0x000000051a1a7c23 */ /* 0x100fe20008010802 */
[----:B------:R-:W-:Y:S01]  /*4c60*/  FFMA.FTZ R27, R27, UR5, -R2 ;  /* 0x000000051b1b7c23 */ /* 0x000fe20008010802 */
[----:B------:R-:W-:Y:S01]  /*4c70*/  FADD.FTZ R29, R41, R20 ;  /* 0x00000014291d7221 */ /* 0x000fe20000010000 */
[--C-:B------:R-:W-:Y:S01]  /*4c80*/  FFMA.FTZ R30, R30, UR5, -R2.reuse ;  /* 0x000000051e1e7c23 */ /* 0x100fe20008010802 */
[----:B------:R-:W-:Y:S01]  /*4c90*/  FFMA.FTZ R2, R31, UR5, -R2 ;  /* 0x000000051f027c23 */ /* 0x000fe20008010802 */
[----:B------:R-:W-:-:S02]  /*4ca0*/  IMAD.MOV.U32 R53, RZ, RZ, R151 ;  /* 0x000000ffff357224 */ /* 0x000fc400078e0097 */
[----:B0-----:R-:W-:Y:S01]  /*4cb0*/  FADD.FTZ R0, R44, R29 ;  /* 0x0000001d2c007221 */ /* 0x001fe20000010000 */
[----:B------:R-:W0:Y:S01]  /*4cc0*/  MUFU.EX2 R63, R63 ;  /* 0x0000003f003f7308 */ /* 0x000e220000000800 */
[----:B-1----:R-:W-:Y:S01]  /*4cd0*/  FADD.FTZ R15, R58, R59 ;  /* 0x0000003b3a0f7221 */ /* 0x002fe20000010000 */
[----:B------:R-:W-:Y:S01]  /*4ce0*/  F2FP.BF16.F32.PACK_AB R209, R59, R58 ;  /* 0x0000003a3bd1723e */ /* 0x000fe200000010ff */
[----:B------:R-:W-:Y:S01]  /*4cf0*/  FADD.FTZ R29, R45, R0 ;  /* 0x000000002d1d7221 */ /* 0x000fe20000010000 */
[--C-:B------:R-:W-:Y:S02]  /*4d00*/  IMAD.MOV.U32 R59, RZ, RZ, R151.reuse ;  /* 0x000000ffff3b7224 */ /* 0x100fe400078e0097 */
[----:B------:R-:W-:Y:S02]  /*4d10*/  IMAD.MOV.U32 R58, RZ, RZ, R151 ;  /* 0x000000ffff3a7224 */ /* 0x000fe400078e0097 */
[----:B------:R-:W1:Y:S01]  /*4d20*/  MUFU.EX2 R50, R50 ;  /* 0x0000003200327308 */ /* 0x000e620000000800 */
[----:B--2---:R-:W-:Y:S01]  /*4d30*/  FADD.FTZ R14, R62, R15 ;  /* 0x0000000f3e0e7221 */ /* 0x004fe20000010000 */
[----:B------:R-:W-:-:S02]  /*4d40*/  IMAD.MOV.U32 R52, RZ, RZ, R151 ;  /* 0x000000ffff347224 */ /* 0x000fc400078e0097 */
[--C-:B------:R-:W-:Y:S02]  /*4d50*/  IMAD.MOV.U32 R49, RZ, RZ, R151.reuse ;  /* 0x000000ffff317224 */ /* 0x100fe400078e0097 */
[--C-:B------:R-:W-:Y:S02]  /*4d60*/  IMAD.MOV.U32 R45, RZ, RZ, R151.reuse ;  /* 0x000000ffff2d7224 */ /* 0x100fe400078e0097 */
[----:B------:R-:W2:Y:S01]  /*4d70*/  MUFU.EX2 R51, R51 ;  /* 0x0000003300337308 */ /* 0x000ea20000000800 */
[C---:B0-----:R-:W-:Y:S01]  /*4d80*/  FADD.FTZ R15, R63.reuse, R14 ;  /* 0x0000000e3f0f7221 */ /* 0x041fe20000010000 */
[----:B------:R-:W-:Y:S01]  /*4d90*/  F2FP.BF16.F32.PACK_AB R211, R63, R62 ;  /* 0x0000003e3fd3723e */ /* 0x000fe200000010ff */
[--C-:B------:R-:W-:Y:S02]  /*4da0*/  IMAD.MOV.U32 R63, RZ, RZ, R151.reuse ;  /* 0x000000ffff3f7224 */ /* 0x100fe400078e0097 */
[--C-:B------:R-:W-:Y:S02]  /*4db0*/  IMAD.MOV.U32 R62, RZ, RZ, R151.reuse ;  /* 0x000000ffff3e7224 */ /* 0x100fe400078e0097 */
[----:B------:R-:W-:Y:S01]  /*4dc0*/  IMAD.MOV.U32 R44, RZ, RZ, R151 ;  /* 0x000000ffff2c7224 */ /* 0x000fe200078e0097 */
[----:B------:R-:W0:Y:S01]  /*4dd0*/  MUFU.EX2 R54, R54 ;  /* 0x0000003600367308 */ /* 0x000e220000000800 */
[----:B-1----:R-:W-:Y:S01]  /*4de0*/  FADD.FTZ R14, R50, R15 ;  /* 0x0000000f320e7221 */ /* 0x002fe20000010000 */
[----:B------:R-:W-:-:S02]  /*4df0*/  IMAD.MOV.U32 R41, RZ, RZ, R151 ;  /* 0x000000ffff297224 */ /* 0x000fc400078e0097 */
[--C-:B------:R-:W-:Y:S02]  /*4e00*/  IMAD.MOV.U32 R40, RZ, RZ, R151.reuse ;  /* 0x000000ffff287224 */ /* 0x100fe400078e0097 */
[--C-:B------:R-:W-:Y:S02]  /*4e10*/  IMAD.MOV.U32 R31, RZ, RZ, R151.reuse ;  /* 0x000000ffff1f7224 */ /* 0x100fe400078e0097 */
        /* <DEDUP_REMOVED lines=18> */
[----:B------:R-:W-:-:S03]  /*4f40*/  IMAD.MOV.U32 R32, RZ, RZ, R151 ;  /* 0x000000ffff207224 */ /* 0x000fc600078e0097 */
[----:B------:R-:W2:Y:S01]  /*4f50*/  MUFU.EX2 R47, R47 ;  /* 0x0000002f002f7308 */ /* 0x000ea20000000800 */
[C---:B0-----:R-:W-:Y:S01]  /*4f60*/  FADD.FTZ R15, R43.reuse, R0 ;  /* 0x000000002b0f7221 */ /* 0x041fe20000010000 */
[----:B------:R-:W-:Y:S01]  /*4f70*/  F2FP.BF16.F32.PACK_AB R201, R43, R42 ;  /* 0x0000002a2bc9723e */ /* 0x000fe200000010ff */
[--C-:B------:R-:W-:Y:S02]  /*4f80*/  IMAD.MOV.U32 R43, RZ, RZ, R151.reuse ;  /* 0x000000ffff2b7224 */ /* 0x100fe400078e0097 */
[----:B------:R-:W-:-:S03]  /*4f90*/  IMAD.MOV.U32 R42, RZ, RZ, R151 ;  /* 0x000000ffff2a7224 */ /* 0x000fc600078e0097 */
        /* <DEDUP_REMOVED lines=15> */
[----:B--2---:R-:W-:-:S07]  /*5090*/  FADD.FTZ R14, R24, R29 ;  /* 0x0000001d180e7221 */ /* 0x004fce0000010000 */
[----:B------:R-:W2:Y:S01]  /*50a0*/  MUFU.EX2 R38, R38 ;  /* 0x0000002600267308 */ /* 0x000ea20000000800 */
[C---:B0-----:R-:W-:Y:S01]  /*50b0*/  FADD.FTZ R15, R35.reuse, R0 ;  /* 0x00000000230f7221 */ /* 0x041fe20000010000 */
[----:B------:R-:W-:Y:S01]  /*50c0*/  F2FP.BF16.F32.PACK_AB R197, R35, R34 ;  /* 0x0000002223c5723e */ /* 0x000fe200000010ff */
[--C-:B------:R-:W-:Y:S02]  /*50d0*/  IMAD.MOV.U32 R35, RZ, RZ, R151.reuse ;  /* 0x000000ffff237224 */ /* 0x100fe400078e0097 */
[----:B------:R-:W-:-:S03]  /*50e0*/  IMAD.MOV.U32 R34, RZ, RZ, R151 ;  /* 0x000000ffff227224 */ /* 0x000fc600078e0097 */
        /* <DEDUP_REMOVED lines=8> */
[----:B0-----:R-:W-:Y:S01]  /*5170*/  FADD.FTZ R14, R28, R29 ;  /* 0x0000001d1c0e7221 */ /* 0x001fe20000010000 */
[C---:B------:R-:W-:Y:S01]  /*5180*/  F2FP.BF16.F32.PACK_AB R194, R21.reuse, R28 ;  /* 0x0000001c15c2723e */ /* 0x040fe200000010ff */
[----:B------:R-:W-:Y:S02]  /*5190*/  IMAD.MOV.U32 R28, RZ, RZ, R151 ;  /* 0x000000ffff1c7224 */ /* 0x000fe400078e0097 */
[----:B------:R-:W-:-:S03]  /*51a0*/  FADD.FTZ R15, R21, R14 ;  /* 0x0000000e150f7221 */ /* 0x000fc60000010000 */
[----:B------:R-:W0:Y:S01]  /*51b0*/  MUFU.EX2 R27, R27 ;  /* 0x0000001b001b7308 */ /* 0x000e220000000800 */
[C---:B-1----:R-:W-:Y:S01]  /*51c0*/  FADD.FTZ R29, R39.reuse, R0 ;  /* 0x00000000271d7221 */ /* 0x042fe20000010000 */
[----:B------:R-:W-:Y:S01]  /*51d0*/  F2FP.BF16.F32.PACK_AB R199, R39, R38 ;  /* 0x0000002627c7723e */ /* 0x000fe200000010ff */
[--C-:B------:R-:W-:Y:S02]  /*51e0*/  IMAD.MOV.U32 R39, RZ, RZ, R151.reuse ;  /* 0x000000ffff277224 */ /* 0x100fe400078e0097 */
[----:B------:R-:W-:-:S03]  /*51f0*/  IMAD.MOV.U32 R38, RZ, RZ, R151 ;  /* 0x000000ffff267224 */ /* 0x000fc600078e0097 */
[----:B------:R-:W1:Y:S01]  /*5200*/  MUFU.EX2 R30, R30 ;  /* 0x0000001e001e7308 */ /* 0x000e620000000800 */
[----:B--2---:R-:W-:Y:S01]  /*5210*/  FADD.FTZ R0, R26, R29 ;  /* 0x0000001d1a007221 */ /* 0x004fe20000010000 */
[----:B------:R-:W-:-:S06]  /*5220*/  IMAD.MOV.U32 R29, RZ, RZ, R151 ;  /* 0x000000ffff1d7224 */ /* 0x000fcc00078e0097 */
[----:B------:R2:W3:Y:S01]  /*5230*/  MUFU.EX2 R195, R2 ;  /* 0x0000000200c37308 */ /* 0x0004e20000000800 */
[C---:B0-----:R-:W-:Y:S01]  /*5240*/  FADD.FTZ R21, R27.reuse, R0 ;  /* 0x000000001b157221 */ /* 0x041fe20000010000 */
[----:B------:R-:W-:Y:S01]  /*5250*/  F2FP.BF16.F32.PACK_AB R193, R27, R26 ;  /* 0x0000001a1bc1723e */ /* 0x000fe200000010ff */
[----:B------:R-:W-:Y:S02]  /*5260*/  IMAD.MOV.U32 R0, RZ, RZ, 0x3f800000 ;  /* 0x3f800000ff007424 */ /* 0x000fe400078e00ff */
[--C-:B------:R-:W-:Y:S02]  /*5270*/  IMAD.MOV.U32 R27, RZ, RZ, R151.reuse ;  /* 0x000000ffff1b7224 */ /* 0x100fe400078e0097 */
[----:B------:R-:W-:Y:S02]  /*5280*/  IMAD.MOV.U32 R26, RZ, RZ, R151 ;  /* 0x000000ffff1a7224 */ /* 0x000fe400078e0097 */
[----:B-1----:R-:W-:Y:S01]  /*5290*/  FADD.FTZ R14, R30, R21 ;  /* 0x000000151e0e7221 */ /* 0x002fe20000010000 */
[----:B--2---:R-:W-:-:S03]  /*52a0*/  IMAD.MOV.U32 R2, RZ, RZ, 0x3f800000 ;  /* 0x3f800000ff027424 */ /* 0x004fc600078e00ff */
[C---:B---3--:R-:W-:Y:S01]  /*52b0*/  FADD.FTZ R14, R195.reuse, R14 ;  /* 0x0000000ec30e7221 */ /* 0x048fe20000010000 */
[----:B------:R-:W-:Y:S01]  /*52c0*/  F2FP.BF16.F32.PACK_AB R195, R195, R30 ;  /* 0x0000001ec3c3723e */ /* 0x000fe200000010ff */
[----:B------:R-:W-:Y:S01]  /*52d0*/  IMAD.MOV.U32 R30, RZ, RZ, R151 ;  /* 0x000000ffff1e7224 */ /* 0x000fe200078e0097 */
[----:B------:R-:W-:Y:S06]  /*52e0*/  @!P2 BRA `(.L_x_398) ;  /* 0x0000003c0088a947 */ /* 0x000fec0003800000 */
[----:B------:R-:W-:Y:S01]  /*52f0*/  R2UR UR60, R16 ;  /* 0x00000000103c72ca */ /* 0x000fe200000e0000 */
[----:B------:R-:W-:Y:S01]  /*5300*/  UIADD3 UR4, UR61, -0x2, URZ ;  /* 0xfffffffe3d047890 */ /* 0x000fe2000fffe03f */
[----:B------:R-:W-:Y:S01]  /*5310*/  IMAD.MOV.U32 R20, RZ, RZ, R3 ;  /* 0x000000ffff147224 */ /* 0x000fe200078e0003 */
[----:B------:R-:W-:Y:S01]  /*5320*/  CS2R R150, SRZ ;  /* 0x0000000000967805 */ /* 0x000fe2000001ff00 */
[----:B------:R-:W-:Y:S01]  /*5330*/  IMAD.MOV.U32 R21, RZ, RZ, R4 ;  /* 0x000000ffff157224 */ /* 0x000fe200078e0004 */
[----:B------:R-:W-:Y:S01]  /*5340*/  CS2R R146, SRZ ;  /* 0x0000000000927805 */ /* 0x000fe2000001ff00 */
[----:B------:R-:W-:Y:S01]  /*5350*/  IMAD.MOV.U32 R232, RZ, RZ, R17 ;  /* 0x000000ffffe87224 */ /* 0x000fe200078e0011 */
[----:B------:R-:W-:Y:S01]  /*5360*/  CS2R R142, SRZ ;  /* 0x00000000008e7805 */ /* 0x000fe2000001ff00 */
[----:B------:R-:W-:Y:S01]  /*5370*/  IMAD.U32 R233, RZ, RZ, UR4 ;  /* 0x00000004ffe97e24 */ /* 0x000fe2000f8e00ff */
[----:B------:R-:W-:Y:S01]  /*5380*/  CS2R R138, SRZ ;  /* 0x00000000008a7805 */ /* 0x000fe2000001ff00 */
[----:B------:R-:W-:Y:S01]  /*5390*/  IMAD.MOV.U32 R0, RZ, RZ, 0x3f800000 ;  /* 0x3f800000ff007424 */ /* 0x000fe200078e00ff */
        /* <DEDUP_REMOVED lines=59> */
[----:B------:R-:W-:-:S07]  /*5750*/  CS2R R24, SRZ ;  /* 0x0000000000187805 */ /* 0x000fce000001ff00 */
.L_x_407:
[----:B------:R-:W-:-:S04]  /*5760*/  UIADD3 UR4, UR60, 0x1, URZ ;  /* 0x000000013c047890 */ /* 0x000fc8000fffe03f */
[----:B------:R-:W-:-:S04]  /*5770*/  UISETP.NE.AND UP0, UPT, UR4, 0x2, UPT ;  /* 0x000000020400788c */ /* 0x000fc8000bf05270 */
[----:B------:R-:W-:Y:S02]  /*5780*/  USEL UR5, URZ, 0x1, UP0 ;  /* 0x000000013f057887 */ /* 0x000fe40008000000 */
[----:B------:R-:W-:-:S04]  /*5790*/  USEL UR4, UR4, URZ, UP0 ;  /* 0x0000003f04047287 */ /* 0x000fc80008000000 */
[----:B------:R-:W-:Y:S02]  /*57a0*/  LOP3.LUT R17, R232, UR5, RZ, 0x3c, !PT ;  /* 0x00000005e8117c12 */ /* 0x000fe4000f8e3cff */
[----:B------:R-:W-:Y:S01]  /*57b0*/  IMAD.U32 R16, RZ, RZ, UR4 ;  /* 0x00000004ff107e24 */ /* 0x000fe2000f8e00ff */
[----:B------:R-:W-:Y:S06]  /*57c0*/  @!P0 BRA `(.L_x_399) ;  /* 0x0000000000048947 */ /* 0x000fec0003800000 */
[----:B------:R-:W-:Y:S01]  /*57d0*/  BPT.TRAP 0x1 ;  /* 0x000000040000795c */ /* 0x000fe20000300000 */
.L_x_399:
[----:B------:R-:W0:Y:S01]  /*57e0*/  S2UR UR6, SR_CgaCtaId ;  /* 0x00000000000679c3 */ /* 0x000e220000008800 */
[----:B------:R-:W-:Y:S01]  /*57f0*/  UMOV UR5, 0x400 ;  /* 0x0000040000057882 */ /* 0x000fe20000000000 */
[----:B------:R-:W-:Y:S01]  /*5800*/  SHF.L.U32 R3, R17, 0x1f, RZ ;  /* 0x0000001f11037819 */ /* 0x000fe200000006ff */
[----:B0-----:R-:W-:-:S06]  /*5810*/  ULEA UR5, UR6, UR5, 0x18 ;  /* 0x0000000506057291 */ /* 0x001fcc000f8ec03f */
[----:B------:R-:W-:-:S05]  /*5820*/  IMAD.U32 R5, RZ, RZ, UR5 ;  /* 0x00000005ff057e24 */ /* 0x000fca000f8e00ff */
[----:B------:R-:W-:-:S13]  /*5830*/  R2UR UR61, R5 ;  /* 0x00000000053d72ca */ /* 0x000fda00000e0000 */
[----:B------:R-:W-:-:S09]  /*5840*/  ULEA UR61, UR4, UR61, 0x3 ;  /* 0x0000003d043d7291 */ /* 0x000fd2000f8e183f */
[----:B------:R0:W1:Y:S01]  /*5850*/  SYNCS.PHASECHK.TRANS64.TRYWAIT P2, [UR61+0x38830], R3 ;  /* 0x03883003ff0075a7 */ /* 0x000062000804017d */
[----:B------:R-:W-:Y:S05]  /*5860*/  @!P0 BRA `(.L_x_400) ;  /* 0x0000000000048947 */ /* 0x000fea0003800000 */
[----:B------:R-:W-:Y:S01]  /*5870*/  BPT.TRAP 0x1 ;  /* 0x000000040000795c */ /* 0x000fe20000300000 */
.L_x_400:
[----:B-1----:R-:W-:Y:S05]  /*5880*/  @P2 BRA `(.L_x_401) ;  /* 0x0000000000082947 */ /* 0x002fea0003800000 */
[----:B------:R-:W1:Y:S02]  /*5890*/  SYNCS.PHASECHK.TRANS64.TRYWAIT P2, [UR61+0x38830], R3 ;  /* 0x03883003ff0075a7 */ /* 0x000e64000804017d */
[----:B-1----:R-:W-:Y:S05]  /*58a0*/  @!P2 BRA `(.L_x_402) ;  /* 0x000000ec002ca947 */ /* 0x002fea0003800000 */
.L_x_401:
        /* <DEDUP_REMOVED lines=645> */
.L_x_403:
[----:B------:R-:W-:Y:S02]  /*8100*/  R2UR UR4, R5 ;  /* 0x00000000050472ca */ /* 0x000fe400000e0000 */
[----:B------:R-:W-:-:S11]  /*8110*/  SHF.L.U32 R0, R232, 0x1f, RZ ;  /* 0x0000001fe8007819 */ /* 0x000fd600000006ff */
[----:B------:R-:W-:-:S09]  /*8120*/  ULEA UR4, UR60, UR4, 0x3 ;  /* 0x000000043c047291 */ /* 0x000fd2000f8e183f */
[----:B------:R2:W3:Y:S01]  /*8130*/  SYNCS.PHASECHK.TRANS64.TRYWAIT P2, [UR4+0x38850], R0 ;  /* 0x03885000ff0075a7 */ /* 0x0004e20008040144 */
[----:B------:R-:W-:Y:S05]  /*8140*/  @!P0 BRA `(.L_x_404) ;  /* 0x0000000000048947 */ /* 0x000fea0003800000 */
[----:B------:R-:W-:Y:S01]  /*8150*/  BPT.TRAP 0x1 ;  /* 0x000000040000795c */ /* 0x000fe20000300000 */
.L_x_404:
[----:B---3--:R-:W-:Y:S05]  /*8160*/  @P2 BRA `(.L_x_405) ;  /* 0x0000000000082947 */ /* 0x008fea0003800000 */
[----:B------:R-:W3:Y:S02]  /*8170*/  SYNCS.PHASECHK.TRANS64.TRYWAIT P2, [UR4+0x38850], R0 ;  /* 0x03885000ff0075a7 */ /* 0x000ee40008040144 */
[----:B---3--:R-:W-:Y:S05]  /*8180*/  @!P2 BRA `(.L_x_406) ;  /* 0x000000c4000ca947 */ /* 0x008fea0003800000 */
.L_x_405:
[----:B------:R-:W-:Y:S01]  /*8190*/  R2UR UR5, R5 ;  /* 0x00000000050572ca */ /* 0x000fe200000e0000 */
[----:B------:R-:W-:Y:S01]  /*81a0*/  WARPGROUP.ARRIVE ;  /* 0x00000000000079c5 */ /* 0x000fe20000000000 */
[----:B------:R-:W-:Y:S01]  /*81b0*/  UMOV UR7, 0x40000040 ;  /* 0x4000004000077882 */ /* 0x000fe20000000000 */
[----:B0-2---:R-:W-:Y:S01]  /*81c0*/  FMNMX.FTZ R0, R184, R21, !PT ;  /* 0x00000015b8007209 */ /* 0x005fe20007810000 */
[----:B------:R-:W-:Y:S01]  /*81d0*/  ULDC UR10, c[0x0][0x988] ;  /* 0x00026200000a7ab9 */ /* 0x000fe20000000800 */
[----:B------:R-:W-:Y:S01]  /*81e0*/  VOTEU.ALL UP0, P1 ;  /* 0x00000000003f7886 */ /* 0x000fe20000800000 */
[----:B------:R-:W-:Y:S01]  /*81f0*/  IMAD.MOV.U32 R232, RZ, RZ, R17 ;  /* 0x000000ffffe87224 */ /* 0x000fe200078e0011 */
[----:B-1----:R-:W-:-:S03]  /*8200*/  FMNMX.FTZ R3, R185, R0, !PT ;  /* 0x00000000b9037209 */ /* 0x002fc60007810000 */
[----:B------:R-:W-:Y:S01]  /*8210*/  @!UP0 UIADD3 UR61, UR61, 0x38840, URZ ;  /* 0x000388403d3d8890 */ /* 0x000fe2000fffe03f */
[----:B------:R-:W-:Y:S01]  /*8220*/  FMNMX.FTZ R0, R188, R3, !PT ;  /* 0x00000003bc007209 */ /* 0x000fe20007810000 */
[----:B------:R-:W-:Y:S02]  /*8230*/  @!UP0 UIADD3 UR4, UR4, 0x38860, URZ ;  /* 0x0003886004048890 */ /* 0x000fe4000fffe03f */
[----:B------:R-:W-:Y:S01]  /*8240*/  UIADD3 UR5, UR5, 0x400, URZ ;  /* 0x0000040005057890 */ /* 0x000fe2000fffe03f */
[----:B------:R-:W-:Y:S01]  /*8250*/  FMNMX.FTZ R3, R189, R0, !PT ;  /* 0x00000000bd037209 */ /* 0x000fe20007810000 */
[----:B------:R-:W-:Y:S02]  /*8260*/  @!UP0 UPRMT UR61, URZ, 0x654, UR61 ;  /* 0x000006543f3d8896 */ /* 0x000fe4000800003d */
[----:B------:R-:W-:Y:S01]  /*8270*/  USHF.R.U32.HI UR5, URZ, 0x4, UR5 ;  /* 0x000000043f057899 */ /* 0x000fe20008011605 */
[----:B------:R-:W-:Y:S01]  /*8280*/  FMNMX.FTZ R0, R176, R3, !PT ;  /* 0x00000003b0007209 */ /* 0x000fe20007810000 */
[----:B------:R-:W-:-:S02]  /*8290*/  @!UP0 UPRMT UR4, URZ, 0x654, UR4 ;  /* 0x000006543f048896 */ /* 0x000fc40008000004 */
[----:B------:R-:W-:Y:S01]  /*82a0*/  ULOP3.LUT UR5, UR5, 0x3fff, URZ, 0xc0, !UPT ;  /* 0x00003fff05057892 */ /* 0x000fe2000f8ec03f */
[----:B------:R-:W-:-:S03]  /*82b0*/  FMNMX.FTZ R3, R177, R0, !PT ;  /* 0x00000000b1037209 */ /* 0x000fc60007810000 */
[----:B------:R-:W-:Y:S01]  /*82c0*/  ULOP3.LUT UR5, UR5, 0x2800000, URZ, 0xfc, !UPT ;  /* 0x0280000005057892 */ /* 0x000fe2000f8efc3f */
[----:B------:R-:W-:-:S03]  /*82d0*/  FMNMX.FTZ R0, R180, R3, !PT ;  /* 0x00000003b4007209 */ /* 0x000fc60007810000 */
[----:B------:R-:W-:Y:S01]  /*82e0*/  UIMAD UR60, UR60, 0xa00, UR5 ;  /* 0x00000a003c3c78a4 */ /* 0x000fe2000f8e0205 */
[----:B------:R-:W-:Y:S02]  /*82f0*/  FMNMX.FTZ R3, R181, R0, !PT ;  /* 0x00000000b5037209 */ /* 0x000fe40007810000 */
[----:B------:R-:W-:Y:S01]  /*8300*/  UMOV UR5, UR10 ;  /* 0x0000000a00057c82 */ /* 0x000fe20008000000 */
[----:B------:R-:W-:Y:S02]  /*8310*/  R2UR UR10, R233 ;  /* 0x00000000e90a72ca */ /* 0x000fe400000e0000 */
[----:B------:R-:W-:Y:S01]  /*8320*/  FMNMX.FTZ R0, R168, R3, !PT ;  /* 0x00000003a8007209 */ /* 0x000fe20007810000 */
[----:B------:R-:W-:Y:S02]  /*8330*/  UMOV UR6, UR60 ;  /* 0x0000003c00067c82 */ /* 0x000fe40008000000 */
[----:B------:R-:W-:Y:S01]  /*8340*/  HGMMA.64x256x16.F32.BF16 R24, R208, gdesc[UR4].tnspB, R24, gsb0 ;  /* 0x43e00004d0187df0 */ /* 0x000fe20008001818 */
[----:B------:R-:W-:Y:S01]  /*8350*/  UIADD3 UR6, UR60, 0x80, URZ ;  /* 0x000000803c067890 */ /* 0x000fe2000fffe03f */
[----:B------:R-:W-:Y:S01]  /*8360*/  FMNMX.FTZ R3, R169, R0, !PT ;  /* 0x00000000a9037209 */ /* 0x000fe20007810000 */
[----:B------:R-:W-:-:S03]  /*8370*/  UMOV UR7, 0x40000040 ;  /* 0x4000004000077882 */ /* 0x000fc60000000000 */
[----:B------:R-:W-:Y:S02]  /*8380*/  FMNMX.FTZ R0, R172, R3, !PT ;  /* 0x00000003ac007209 */ /* 0x000fe40007810000 */
[----:B------:R-:W-:Y:S02]  /*8390*/  ISETP.LT.AND P2, PT, RZ, UR10, PT ;  /* 0x0000000aff007c0c */ /* 0x000fe4000bf41270 */
        /* <DEDUP_REMOVED lines=24> */
[----:B------:R-:W-:Y:S01]  /*8520*/  WARPGROUP.ARRIVE ;  /* 0x00000000000079c5 */ /* 0x000fe20000000000 */
[----:B0-----:R-:W-:-:S15]  /*8530*/  FMNMX.FTZ R200, R2, R3, !PT ;  /* 0x0000000302c87209 */ /* 0x001fde0007810000 */
[----:B------:R-:W-:-:S06]  /*8540*/  NOP ;  /* 0x0000000000007918 */ /* 0x000fcc0000000000 */
[----:B------:R-:W-:Y:S01]  /*8550*/  HGMMA.64x256x16.F32.BF16 R24, R196, gdesc[UR4].tnspB, R24, gsb0 ;  /* 0x43e00004c4187df0 */ /* 0x000fe20008001818 */
[----:B------:R-:W0:Y:S01]  /*8560*/  SHFL.BFLY PT, R3, R200, 0x1, 0x1f ;  /* 0x0c201f00c8037f89 */ /* 0x000e2200000e0000 */
[----:B------:R-:W-:Y:S01]  /*8570*/  UMOV UR6, UR60 ;  /* 0x0000003c00067c82 */ /* 0x000fe20008000000 */
[----:B------:R-:W-:Y:S01]  /*8580*/  UMOV UR7, 0x40000040 ;  /* 0x4000004000077882 */ /* 0x000fe20000000000 */
[----:B------:R-:W-:Y:S02]  /*8590*/  R2UR UR60, R16 ;  /* 0x00000000103c72ca */ /* 0x000fe400000e0000 */
        /* <DEDUP_REMOVED lines=40> */
[----:B------:R-:W-:Y:S01]  /*8820*/  FMNMX.FTZ R196, R190, R3, !PT ;  /* 0x00000003bec47209 */ /* 0x000fe20007810000 */
[--C-:B------:R-:W-:Y:S01]  /*8830*/  FFMA.FTZ R197, R184, UR5, -R0.reuse ;  /* 0x00000005b8c57c23 */ /* 0x100fe20008010800 */
[----:B------:R-:W-:Y:S01]  /*8840*/  WARPGROUP.ARRIVE ;  /* 0x00000000000079c5 */ /* 0x000fe20000000000 */
[--C-:B------:R-:W-:Y:S01]  /*8850*/  FFMA.FTZ R198, R164, UR5, -R0.reuse ;  /* 0x00000005a4c67c23 */ /* 0x100fe20008010800 */
[----:B------:R-:W-:Y:S01]  /*8860*/  FMNMX.FTZ R3, R191, R196, !PT ;  /* 0x000000c4bf037209 */ /* 0x000fe20007810000 */
[----:B------:R-:W-:Y:S02]  /*8870*/  FFMA.FTZ R196, R160, UR5, -R0 ;  /* 0x00000005a0c47c23 */ /* 0x000fe40008010800 */
[----:B------:R-:W0:Y:S01]  /*8880*/  MUFU.EX2 R197, R197 ;  /* 0x000000c500c57308 */ /* 0x000e220000000800 */
[----:B------:R-:W-:Y:S01]  /*8890*/  FMNMX.FTZ R184, R178, R3, !PT ;  /* 0x00000003b2b87209 */ /* 0x000fe20007810000 */
[----:B------:R-:W-:Y:S03]  /*88a0*/  HGMMA.64x256x16.F32.BF16 R24, R192, gdesc[UR4].tnspB, R24, gsb0 ;  /* 0x43e00004c0187df0 */ /* 0x000fe60008001818 */
[----:B------:R-:W-:-:S03]  /*88b0*/  FMNMX.FTZ R3, R179, R184, !PT ;  /* 0x000000b8b3037209 */ /* 0x000fc60007810000 */
[----:B------:R-:W-:Y:S01]  /*88c0*/  MUFU.EX2 R196, R196 ;  /* 0x000000c400c47308 */ /* 0x000fe20000000800 */
[----:B------:R-:W-:-:S04]  /*88d0*/  FMNMX.FTZ R184, R182, R3, !PT ;  /* 0x00000003b6b87209 */ /* 0x000fc80007810000 */
[----:B------:R-:W-:-:S03]  /*88e0*/  FMNMX.FTZ R3, R183, R184, !PT ;  /* 0x000000b8b7037209 */ /* 0x000fc60007810000 */
[----:B------:R-:W-:Y:S01]  /*88f0*/  MUFU.EX2 R198, R198 ;  /* 0x000000c600c67308 */ /* 0x000fe20000000800 */
[----:B------:R-:W-:Y:S01]  /*8900*/  FMNMX.FTZ R184, R170, R3, !PT ;  /* 0x00000003aab87209 */ /* 0x000fe20007810000 */
[----:B0-----:R-:W-:-:S03]  /*8910*/  FFMA.FTZ R15, R2, R15, R197 ;  /* 0x0000000f020f7223 */ /* 0x001fc600000100c5 */
[----:B------:R-:W-:Y:S01]  /*8920*/  FMNMX.FTZ R3, R171, R184, !PT ;  /* 0x000000b8ab037209 */ /* 0x000fe20007810000 */
[C---:B------:R-:W-:Y:S01]  /*8930*/  FADD.FTZ R15, R208.reuse, R15 ;  /* 0x0000000fd00f7221 */ /* 0x040fe20000010000 */
[----:B------:R-:W-:Y:S02]  /*8940*/  F2FP.BF16.F32.PACK_AB R208, R208, R197 ;  /* 0x000000c5d0d0723e */ /* 0x000fe400000010ff */
        /* <DEDUP_REMOVED lines=29> */
[----:B------:R-:W-:Y:S01]  /*8b20*/  FADD.FTZ R174, R210, R15 ;  /* 0x0000000fd2ae7221 */ /* 0x000fe20000010000 */
[--C-:B------:R-:W-:Y:S01]  /*8b30*/  FFMA.FTZ R201, R170, UR5, -R156.reuse ;  /* 0x00000005aac97c23 */ /* 0x100fe2000801089c */
[----:B------:R-:W1:Y:S01]  /*8b40*/  MUFU.EX2 R209, R209 ;  /* 0x000000d100d17308 */ /* 0x000e620000000800 */
[--C-:B------:R-:W-:Y:S01]  /*8b50*/  FFMA.FTZ R170, R171, UR5, -R156.reuse ;  /* 0x00000005abaa7c23 */ /* 0x100fe2000801089c */
[----:B0-----:R-:W-:Y:S01]  /*8b60*/  FFMA.FTZ R157, R162, UR5, -R156 ;  /* 0x00000005a29d7c23 */ /* 0x001fe2000801089c */
[----:B------:R-:W-:Y:S01]  /*8b70*/  FADD.FTZ R171, R189, R174 ;  /* 0x000000aebdab7221 */ /* 0x000fe20000010000 */
[--C-:B------:R-:W-:Y:S01]  /*8b80*/  FFMA.FTZ R175, R175, UR5, -R156.reuse ;  /* 0x00000005afaf7c23 */ /* 0x100fe2000801089c */
[--C-:B------:R-:W-:Y:S01]  /*8b90*/  FFMA.FTZ R163, R163, UR5, -R156.reuse ;  /* 0x00000005a3a37c23 */ /* 0x100fe2000801089c */
[--C-:B------:R-:W-:Y:S01]  /*8ba0*/  FFMA.FTZ R167, R167, UR5, -R156.reuse ;  /* 0x00000005a7a77c23 */ /* 0x100fe2000801089c */
[----:B------:R-:W-:Y:S01]  /*8bb0*/  FADD.FTZ R174, R204, R171 ;  /* 0x000000abccae7221 */ /* 0x000fe20000010000 */
[----:B------:R-:W0:Y:S01]  /*8bc0*/  MUFU.EX2 R160, R160 ;  /* 0x000000a000a07308 */ /* 0x000e220000000800 */
[--C-:B------:R-:W-:Y:S01]  /*8bd0*/  FFMA.FTZ R154, R154, UR5, -R156.reuse ;  /* 0x000000059a9a7c23 */ /* 0x100fe2000801089c */
[--C-:B------:R-:W-:Y:S01]  /*8be0*/  FFMA.FTZ R155, R155, UR5, -R156.reuse ;  /* 0x000000059b9b7c23 */ /* 0x100fe2000801089c */
[--C-:B------:R-:W-:Y:S01]  /*8bf0*/  FFMA.FTZ R158, R158, UR5, -R156.reuse ;  /* 0x000000059e9e7c23 */ /* 0x100fe2000801089c */
[----:B------:R-:W-:Y:S01]  /*8c00*/  FFMA.FTZ R156, R159, UR5, -R156 ;  /* 0x000000059f9c7c23 */ /* 0x000fe2000801089c */
[----:B------:R-:W-:Y:S01]  /*8c10*/  FADD.FTZ R159, R177, R174 ;  /* 0x000000aeb19f7221 */ /* 0x000fe20000010000 */
[----:B------:R-:W-:-:S02]  /*8c20*/  F2FP.BF16.F32.PACK_AB R210, R189, R210 ;  /* 0x000000d2bdd2723e */ /* 0x000fc400000010ff */
[----:B------:R-:W2:Y:S01]  /*8c30*/  MUFU.EX2 R211, R211 ;  /* 0x000000d300d37308 */ /* 0x000ea20000000800 */
[----:B-1----:R-:W-:Y:S01]  /*8c40*/  FFMA.FTZ R165, R0, R14, R209 ;  /* 0x0000000e00a57223 */ /* 0x002fe200000100d1 */
[----:B------:R-:W-:-:S06]  /*8c50*/  F2FP.BF16.F32.PACK_AB R204, R177, R204 ;  /* 0x000000ccb1cc723e */ /* 0x000fcc00000010ff */
[----:B------:R-:W1:Y:S01]  /*8c60*/  MUFU.EX2 R164, R164 ;  /* 0x000000a400a47308 */ /* 0x000e620000000800 */
[C---:B0-----:R-:W-:Y:S01]  /*8c70*/  FADD.FTZ R166, R160.reuse, R165 ;  /* 0x000000a5a0a67221 */ /* 0x041fe20000010000 */
[----:B------:R-:W-:-:S06]  /*8c80*/  F2FP.BF16.F32.PACK_AB R209, R160, R209 ;  /* 0x000000d1a0d1723e */ /* 0x000fcc00000010ff */
[----:B------:R-:W0:Y:S01]  /*8c90*/  MUFU.EX2 R205, R205 ;  /* 0x000000cd00cd7308 */ /* 0x000e220000000800 */
[----:B--2---:R-:W-:-:S07]  /*8ca0*/  FADD.FTZ R165, R211, R166 ;  /* 0x000000a6d3a57221 */ /* 0x004fce0000010000 */
[----:B------:R-:W2:Y:S01]  /*8cb0*/  MUFU.EX2 R168, R168 ;  /* 0x000000a800a87308 */ /* 0x000ea20000000800 */
[C---:B-1----:R-:W-:Y:S01]  /*8cc0*/  FADD.FTZ R166, R164.reuse, R165 ;  /* 0x000000a5a4a67221 */ /* 0x042fe20000010000 */
[----:B------:R-:W-:-:S06]  /*8cd0*/  F2FP.BF16.F32.PACK_AB R211, R164, R211 ;  /* 0x000000d3a4d3723e */ /* 0x000fcc00000010ff */
[----:B------:R-:W1:Y:S08]  /*8ce0*/  MUFU.EX2 R207, R207 ;  /* 0x000000cf00cf7308 */ /* 0x000e700000000800 */
[----:B------:R-:W3:Y:S08]  /*8cf0*/  MUFU.EX2 R172, R172 ;  /* 0x000000ac00ac7308 */ /* 0x000ef00000000800 */
[----:B------:R-:W4:Y:S08]  /*8d00*/  MUFU.EX2 R201, R201 ;  /* 0x000000c900c97308 */ /* 0x000f300000000800 */
[----:B------:R0:W-:Y:S08]  /*8d10*/  MUFU.EX2 R14, R157 ;  /* 0x0000009d000e7308 */ /* 0x0001f00000000800 */
[----:B------:R-:W5:Y:S01]  /*8d20*/  MUFU.EX2 R170, R170 ;  /* 0x000000aa00aa7308 */ /* 0x000f620000000800 */
[----:B0-----:R-:W-:Y:S01]  /*8d30*/  FADD.FTZ R157, R205, R166 ;  /* 0x000000a6cd9d7221 */ /* 0x001fe20000010000 */
[----:B------:R-:W-:Y:S01]  /*8d40*/  FADD.FTZ R166, R206, R159 ;  /* 0x0000009fcea67221 */ /* 0x000fe20000010000 */
[----:B--2---:R-:W-:-:S02]  /*8d50*/  F2FP.BF16.F32.PACK_AB R205, R168, R205 ;  /* 0x000000cda8cd723e */ /* 0x004fc400000010ff */
[----:B------:R-:W-:Y:S01]  /*8d60*/  FADD.FTZ R160, R168, R157 ;  /* 0x0000009da8a07221 */ /* 0x000fe20000010000 */
[C---:B------:R-:W-:Y:S01]  /*8d70*/  FADD.FTZ R159, R185.reuse, R166 ;  /* 0x000000a6b99f7221 */ /* 0x040fe20000010000 */
[----:B------:R-:W-:Y:S01]  /*8d80*/  F2FP.BF16.F32.PACK_AB R206, R185, R206 ;  /* 0x000000ceb9ce723e */ /* 0x000fe200000010ff */
[----:B------:R-:W0:Y:S01]  /*8d90*/  MUFU.EX2 R203, R203 ;  /* 0x000000cb00cb7308 */ /* 0x000e220000000800 */
[----:B-1----:R-:W-:Y:S01]  /*8da0*/  FADD.FTZ R157, R207, R160 ;  /* 0x000000a0cf9d7221 */ /* 0x002fe20000010000 */
[----:B------:R-:W-:Y:S01]  /*8db0*/  FADD.FTZ R166, R200, R159 ;  /* 0x0000009fc8a67221 */ /* 0x000fe20000010000 */
[C---:B---3--:R-:W-:Y:S02]  /*8dc0*/  F2FP.BF16.F32.PACK_AB R207, R172.reuse, R207 ;  /* 0x000000cfaccf723e */ /* 0x048fe400000010ff */
[----:B------:R-:W-:Y:S01]  /*8dd0*/  FADD.FTZ R164, R172, R157 ;  /* 0x0000009daca47221 */ /* 0x000fe20000010000 */
[C---:B------:R-:W-:Y:S01]  /*8de0*/  FADD.FTZ R159, R169.reuse, R166 ;  /* 0x000000a6a99f7221 */ /* 0x040fe20000010000 */
[----:B------:R-:W-:Y:S01]  /*8df0*/  F2FP.BF16.F32.PACK_AB R200, R169, R200 ;  /* 0x000000c8a9c8723e */ /* 0x000fe200000010ff */
[----:B------:R-:W1:Y:S01]  /*8e00*/  MUFU.EX2 R162, R175 ;  /* 0x000000af00a27308 */ /* 0x000e620000000800 */
[----:B----4-:R-:W-:Y:S01]  /*8e10*/  FADD.FTZ R157, R201, R164 ;  /* 0x000000a4c99d7221 */ /* 0x010fe20000010000 */
[----:B------:R-:W-:Y:S01]  /*8e20*/  FADD.FTZ R166, R202, R159 ;  /* 0x0000009fcaa67221 */ /* 0x000fe20000010000 */
[----:B-----5:R-:W-:-:S02]  /*8e30*/  F2FP.BF16.F32.PACK_AB R201, R170, R201 ;  /* 0x000000c9aac9723e */ /* 0x020fc400000010ff */
[----:B------:R-:W-:Y:S01]  /*8e40*/  FADD.FTZ R164, R170, R157 ;  /* 0x0000009daaa47221 */ /* 0x000fe20000010000 */
[C---:B------:R-:W-:Y:S01]  /*8e50*/  FADD.FTZ R159, R173.reuse, R166 ;  /* 0x000000a6ad9f7221 */ /* 0x040fe20000010000 */
[----:B------:R-:W-:Y:S01]  /*8e60*/  F2FP.BF16.F32.PACK_AB R202, R173, R202 ;  /* 0x000000caadca723e */ /* 0x000fe200000010ff */
[----:B------:R-:W2:Y:S01]  /*8e70*/  MUFU.EX2 R15, R163 ;  /* 0x000000a3000f7308 */ /* 0x000ea20000000800 */
[----:B0-----:R-:W-:-:S07]  /*8e80*/  FADD.FTZ R157, R203, R164 ;  /* 0x000000a4cb9d7221 */ /* 0x001fce0000010000 */
[----:B------:R-:W0:Y:S01]  /*8e90*/  MUFU.EX2 R199, R199 ;  /* 0x000000c700c77308 */ /* 0x000e220000000800 */
[C---:B-1----:R-:W-:Y:S01]  /*8ea0*/  FADD.FTZ R157, R162.reuse, R157 ;  /* 0x0000009da29d7221 */ /* 0x042fe20000010000 */
[----:B------:R-:W-:-:S03]  /*8eb0*/  F2FP.BF16.F32.PACK_AB R203, R162, R203 ;  /* 0x000000cba2cb723e */ /* 0x000fc600000010ff */
[----:B------:R-:W-:-:S03]  /*8ec0*/  FADD.FTZ R162, R14, R157 ;  /* 0x0000009d0ea27221 */ /* 0x000fc60000010000 */
[----:B------:R-:W1:Y:S01]  /*8ed0*/  MUFU.EX2 R160, R167 ;  /* 0x000000a700a07308 */ /* 0x000e620000000800 */
[C---:B--2---:R-:W-:Y:S01]  /*8ee0*/  FADD.FTZ R162, R15.reuse, R162 ;  /* 0x000000a20fa27221 */ /* 0x044fe20000010000 */
[----:B------:R-:W-:-:S06]  /*8ef0*/  F2FP.BF16.F32.PACK_AB R197, R15, R14 ;  /* 0x0000000e0fc5723e */ /* 0x000fcc00000010ff */
[----:B------:R2:W3:Y:S01]  /*8f00*/  MUFU.EX2 R168, R154 ;  /* 0x0000009a00a87308 */ /* 0x0004e20000000800 */
[----:B0-----:R-:W-:Y:S01]  /*8f10*/  FADD.FTZ R15, R199, R162 ;  /* 0x000000a2c70f7221 */ /* 0x001fe20000010000 */
[----:B------:R-:W-:Y:S02]  /*8f20*/  WARPGROUP.DEPBAR.LE gsb0, 0x0 ;  /* 0x00008000000079c5 */ /* 0x000fe40000010000 */
[----:B------:R-:W-:Y:S01]  /*8f30*/  @!P1 SYNCS.ARRIVE.TRANS64.RED.A1T0 RZ, [UR61], RZ ;  /* 0x000000ffffff99a7 */ /* 0x000fe2000810043d */
[----:B------:R-:W-:Y:S02]  /*8f40*/  F2FP.BF16.F32.PACK_AB R192, R152, R21 ;  /* 0x0000001598c0723e */ /* 0x000fe400000010ff */
[----:B------:R-:W-:Y:S01]  /*8f50*/  F2FP.BF16.F32.PACK_AB R194, R20, R153 ;  /* 0x0000009914c2723e */ /* 0x000fe200000010ff */
[----:B------:R0:W4:Y:S01]  /*8f60*/  MUFU.EX2 R193, R155 ;  /* 0x0000009b00c17308 */ /* 0x0001220000000800 */
[----:B--2---:R-:W-:Y:S01]  /*8f70*/  FADD.FTZ R154, R196, R159 ;  /* 0x0000009fc49a7221 */ /* 0x004fe20000010000 */
[C---:B-1----:R-:W-:Y:S01]  /*8f80*/  FADD.FTZ R15, R160.reuse, R15 ;  /* 0x0000000fa00f7221 */ /* 0x042fe20000010000 */
[C---:B------:R-:W-:Y:S01]  /*8f90*/  F2FP.BF16.F32.PACK_AB R196, R181.reuse, R196 ;  /* 0x000000c4b5c4723e */ /* 0x040fe200000010ff */
[----:B------:R-:W-:Y:S01]  /*8fa0*/  @!P1 SYNCS.ARRIVE.TRANS64.RED.A1T0 RZ, [UR4], RZ ;  /* 0x000000ffffff99a7 */ /* 0x000fe20008100404 */
[----:B------:R-:W-:Y:S01]  /*8fb0*/  FADD.FTZ R157, R181, R154 ;  /* 0x0000009ab59d7221 */ /* 0x000fe20000010000 */
[----:B------:R-:W-:Y:S01]  /*8fc0*/  UIADD3 UR4, UR10, -0x1, URZ ;  /* 0xffffffff0a047890 */ /* 0x000fe2000fffe03f */
[----:B------:R-:W-:Y:S01]  /*8fd0*/  F2FP.BF16.F32.PACK_AB R199, R160, R199 ;  /* 0x000000c7a0c7723e */ /* 0x000fe200000010ff */
[----:B------:R-:W1:Y:S01]  /*8fe0*/  MUFU.EX2 R158, R158 ;  /* 0x0000009e009e7308 */ /* 0x000e620000000800 */
[----:B------:R-:W-:Y:S01]  /*8ff0*/  FADD.FTZ R154, R198, R157 ;  /* 0x0000009dc69a7221 */ /* 0x000fe20000010000 */
[----:B---3--:R-:W-:Y:S01]  /*9000*/  FADD.FTZ R15, R168, R15 ;  /* 0x0000000fa80f7221 */ /* 0x008fe20000010000 */
[----:B------:R-:W-:Y:S01]  /*9010*/  F2FP.BF16.F32.PACK_AB R198, R161, R198 ;  /* 0x000000c6a1c6723e */ /* 0x000fe200000010ff */
[----:B------:R-:W-:-:S02]  /*9020*/  IMAD.U32 R233, RZ, RZ, UR4 ;  /* 0x00000004ffe97e24 */ /* 0x000fc4000f8e00ff */
[----:B------:R-:W-:Y:S02]  /*9030*/  FADD.FTZ R154, R161, R154 ;  /* 0x0000009aa19a7221 */ /* 0x000fe40000010000 */
[----:B------:R-:W2:Y:S02]  /*9040*/  MUFU.EX2 R195, R156 ;  /* 0x0000009c00c37308 */ /* 0x000ea40000000800 */
[----:B0-----:R-:W-:Y:S01]  /*9050*/  FADD.FTZ R155, R21, R154 ;  /* 0x0000009a159b7221 */ /* 0x001fe20000010000 */
[C---:B----4-:R-:W-:Y:S01]  /*9060*/  FADD.FTZ R15, R193.reuse, R15 ;  /* 0x0000000fc10f7221 */ /* 0x050fe20000010000 */
[----:B------:R-:W-:Y:S02]  /*9070*/  F2FP.BF16.F32.PACK_AB R193, R193, R168 ;  /* 0x000000a8c1c1723e */ /* 0x000fe400000010ff */
[----:B------:R-:W-:-:S04]  /*9080*/  FADD.FTZ R14, R152, R155 ;  /* 0x0000009b980e7221 */ /* 0x000fc80000010000 */
[----:B------:R-:W-:Y:S01]  /*9090*/  FADD.FTZ R21, R153, R14 ;  /* 0x0000000e99157221 */ /* 0x000fe20000010000 */
[----:B-1----:R-:W-:-:S03]  /*90a0*/  FADD.FTZ R14, R158, R15 ;  /* 0x0000000f9e0e7221 */ /* 0x002fc60000010000 */
[----:B------:R-:W-:Y:S01]  /*90b0*/  FADD.FTZ R15, R20, R21 ;  /* 0x00000015140f7221 */ /* 0x000fe20000010000 */
[----:B------:R-:W-:Y:S02]  /*90c0*/  IMAD.MOV.U32 R20, RZ, RZ, R3 ;  /* 0x000000ffff147224 */ /* 0x000fe400078e0003 */
[----:B------:R-:W-:Y:S02]  /*90d0*/  IMAD.MOV.U32 R21, RZ, RZ, R4 ;  /* 0x000000ffff157224 */ /* 0x000fe400078e0004 */
[C---:B--2---:R-:W-:Y:S01]  /*90e0*/  FADD.FTZ R14, R195.reuse, R14 ;  /* 0x0000000ec30e7221 */ /* 0x044fe20000010000 */
[----:B------:R-:W-:Y:S01]  /*90f0*/  F2FP.BF16.F32.PACK_AB R195, R195, R158 ;  /* 0x0000009ec3c3723e */ /* 0x000fe200000010ff */
[----:B------:R-:W-:Y:S06]  /*9100*/  @P2 BRA `(.L_x_407) ;  /* 0xffffffc400942947 */ /* 0x000fec000383ffff */
.L_x_398:
        /* <DEDUP_REMOVED lines=131> */
.L_x_408:
[----:B------:R-:W-:Y:S01]  /*9940*/  IMAD R11, R16, 0x8, R5 ;  /* 0x00000008100b7824 */ /* 0x000fe200078e0205 */
[----:B------:R-:W-:-:S04]  /*9950*/  SHF.L.U32 R0, R17, 0x1f, RZ ;  /* 0x0000001f11007819 */ /* 0x000fc800000006ff */
[----:B------:R0:W1:Y:S01]  /*9960*/  SYNCS.PHASECHK.TRANS64.TRYWAIT P2, [R11+URZ+0x38850], R0 ;  /* 0x038850000b0075a7 */ /* 0x000062000804017f */
[----:B------:R-:W-:Y:S05]  /*9970*/  @!P0 BRA `(.L_x_409) ;  /* 0x0000000000048947 */ /* 0x000fea0003800000 */
[----:B------:R-:W-:Y:S01]  /*9980*/  BPT.TRAP 0x1 ;  /* 0x000000040000795c */ /* 0x000fe20000300000 */
.L_x_409:
[----:B-1----:R-:W-:Y:S05]  /*9990*/  @P2 BRA `(.L_x_410) ;  /* 0x0000000000082947 */ /* 0x002fea0003800000 */
[----:B------:R-:W1:Y:S02]  /*99a0*/  SYNCS.PHASECHK.TRANS64.TRYWAIT P0, [R11+URZ+0x38850], R0 ;  /* 0x038850000b0075a7 */ /* 0x000e64000800017f */
[----:B-1----:R-:W-:Y:S05]  /*99b0*/  @!P0 BRA `(.L_x_411) ;  /* 0x000000ac00188947 */ /* 0x002fea0003800000 */
.L_x_410:
[----:B------:R-:W-:Y:S05]  /*99c0*/  WARPSYNC.ALL ;  /* 0x0000000000007948 */ /* 0x000fea0003800000 */
[----:B------:R-:W-:Y:S01]  /*99d0*/  VIADD R5, R5, 0x400 ;  /* 0x0000040005057836 */ /* 0x000fe20000000000 */
[----:B------:R-:W-:Y:S01]  /*99e0*/  WARPGROUP.ARRIVE ;  /* 0x00000000000079c5 */ /* 0x000fe20000000000 */
[----:B------:R-:W-:Y:S01]  /*99f0*/  IMAD.MOV.U32 R7, RZ, RZ, 0x40000040 ;  /* 0x40000040ff077424 */ /* 0x000fe200078e00ff */
[----:B01----:R-:W0:Y:S01]  /*9a00*/  SHFL.BFLY PT, R0, R15, 0x2, 0x1f ;  /* 0x0c401f000f007f89 */ /* 0x003e2200000e0000 */
[----:B------:R-:W-:Y:S01]  /*9a10*/  IMAD.MOV.U32 R9, RZ, RZ, 0x40000040 ;  /* 0x40000040ff097424 */ /* 0x000fe200078e00ff */
[----:B------:R-:W-:Y:S01]  /*9a20*/  SHF.R.U32.HI R5, RZ, 0x4, R5 ;  /* 0x00000004ff057819 */ /* 0x000fe20000011605 */
[----:B------:R-:W-:Y:S01]  /*9a30*/  @!P1 VIADD R11, R11, 0x38860 ;  /* 0x000388600b0b9836 */ /* 0x000fe20000000000 */
[----:B------:R-:W-:Y:S01]  /*9a40*/  R2UR UR7, R7 ;  /* 0x00000000070772ca */ /* 0x000fe200000e0000 */
[----:B------:R-:W-:Y:S01]  /*9a50*/  IMAD.MOV.U32 R7, RZ, RZ, 0x40000040 ;  /* 0x40000040ff077424 */ /* 0x000fe200078e00ff */
[----:B------:R-:W-:Y:S01]  /*9a60*/  LOP3.LUT R5, R5, 0x3fff, RZ, 0xc0, !PT ;  /* 0x00003fff05057812 */ /* 0x000fe200078ec0ff */
[----:B------:R-:W-:Y:S01]  /*9a70*/  IMAD.U32 R13, RZ, RZ, UR5 ;  /* 0x00000005ff0d7e24 */ /* 0x000fe2000f8e00ff */
[----:B------:R-:W-:Y:S01]  /*9a80*/  @!P1 PRMT R11, RZ, 0x654, R11 ;  /* 0x00000654ff0b9816 */ /* 0x000fe2000000000b */
[----:B------:R-:W-:Y:S01]  /*9a90*/  VIADD R219, R219, 0x1 ;  /* 0x00000001dbdb7836 */ /* 0x000fe20000000000 */
[----:B------:R-:W-:-:S05]  /*9aa0*/  LOP3.LUT R5, R5, 0x2800000, RZ, 0xfc, !PT ;  /* 0x0280000005057812 */ /* 0x000fca00078efcff */
[C---:B------:R-:W-:Y:S02]  /*9ab0*/  IMAD R6, R16.reuse, 0xa00, R5 ;  /* 0x00000a0010067824 */ /* 0x040fe400078e0205 */
[----:B------:R-:W1:Y:S01]  /*9ac0*/  SHFL.BFLY PT, R5, R14, 0x2, 0x1f ;  /* 0x0c401f000e057f89 */ /* 0x000e6200000e0000 */
[----:B------:R-:W-:Y:S02]  /*9ad0*/  VIADD R16, R16, 0x1 ;  /* 0x0000000110107836 */ /* 0x000fe40000000000 */
[C---:B------:R-:W-:Y:S01]  /*9ae0*/  R2UR UR6, R6.reuse ;  /* 0x00000000060672ca */ /* 0x040fe200000e0000 */
[----:B------:R-:W-:Y:S02]  /*9af0*/  VIADD R8, R6, 0x80 ;  /* 0x0000008006087836 */ /* 0x000fe40000000000 */
[----:B------:R-:W-:Y:S01]  /*9b00*/  ISETP.NE.AND P2, PT, R16, 0x2, PT ;  /* 0x000000021000780c */ /* 0x000fe20003f45270 */
[----:B0-----:R-:W-:-:S03]  /*9b10*/  FADD.FTZ R0, R0, R15 ;  /* 0x0000000f00007221 */ /* 0x001fc60000010000 */
[----:B------:R-:W-:-:S06]  /*9b20*/  SEL R16, R16, RZ, P2 ;  /* 0x000000ff10107207 */ /* 0x000fcc0001000000 */
[----:B------:R-:W-:Y:S01]  /*9b30*/  HGMMA.64x256x16.F32.BF16 R24, R208, gdesc[UR4].tnspB, R24, gsb0 ;  /* 0x43e00004d0187df0 */ /* 0x000fe20008001818 */
[----:B------:R-:W-:Y:S01]  /*9b40*/  R2UR UR6, R8 ;  /* 0x00000000080672ca */ /* 0x000fe200000e0000 */
[----:B------:R-:W-:Y:S01]  /*9b50*/  VIADD R8, R6, 0x100 ;  /* 0x0000010006087836 */ /* 0x000fe20000000000 */
[----:B------:R-:W-:Y:S01]  /*9b60*/  R2UR UR7, R9 ;  /* 0x00000000090772ca */ /* 0x000fe200000e0000 */
[----:B------:R-:W-:Y:S02]  /*9b70*/  IMAD.MOV.U32 R9, RZ, RZ, 0x40000040 ;  /* 0x40000040ff097424 */ /* 0x000fe400078e00ff */
[----:B-1----:R-:W-:Y:S02]  /*9b80*/  FADD.FTZ R2, R5, R14 ;  /* 0x0000000e05027221 */ /* 0x002fe40000010000 */
[----:B------:R-:W0:Y:S02]  /*9b90*/  SHFL.BFLY PT, R5, R0, 0x1, 0x1f ;  /* 0x0c201f0000057f89 */ /* 0x000e2400000e0000 */
[----:B0-----:R-:W-:Y:S01]  /*9ba0*/  FADD.FTZ R10, R0, R5 ;  /* 0x00000005000a7221 */ /* 0x001fe20000010000 */
[----:B------:R-:W-:Y:S01]  /*9bb0*/  IMAD.MOV.U32 R5, RZ, RZ, RZ ;  /* 0x000000ffff057224 */ /* 0x000fe200078e00ff */
[----:B------:R-:W-:-:S03]  /*9bc0*/  SEL R0, RZ, 0x1, P2 ;  /* 0x00000001ff007807 */ /* 0x000fc60001000000 */
[----:B------:R-:W-:Y:S02]  /*9bd0*/  FSETP.NE.FTZ.AND P0, PT, R10, RZ, PT ;  /* 0x000000ff0a00720b */ /* 0x000fe40003f15000 */
[----:B------:R-:W-:Y:S01]  /*9be0*/  LOP3.LUT R17, R17, R0, RZ, 0x3c, !PT ;  /* 0x0000000011117212 */ /* 0x000fe200078e3cff */
[----:B------:R-:W-:Y:S01]  /*9bf0*/  IMAD.MOV.U32 R0, RZ, RZ, -0x800000 ;  /* 0xff800000ff007424 */ /* 0x000fe200078e00ff */
[----:B------:R-:W-:Y:S02]  /*9c00*/  WARPGROUP.DEPBAR.LE gsb0, 0x0 ;  /* 0x00008000000079c5 */ /* 0x000fe40000010000 */
[----:B------:R-:W-:-:S07]  /*9c10*/  WARPGROUP.ARRIVE ;  /* 0x00000000000079c5 */ /* 0x000fce0000000000 */
[----:B------:R-:W-:Y:S01]  /*9c20*/  HGMMA.64x256x16.F32.BF16 R24, R204, gdesc[UR4].tnspB, R24, gsb0 ;  /* 0x43e00004cc187df0 */ /* 0x000fe20008001818 */
[----:B------:R-:W-:Y:S01]  /*9c30*/  R2UR UR6, R8 ;  /* 0x00000000080672ca */ /* 0x000fe200000e0000 */
[C---:B------:R-:W-:Y:S01]  /*9c40*/  VIADD R8, R6.reuse, 0x180 ;  /* 0x0000018006087836 */ /* 0x040fe20000000000 */
[----:B------:R-:W-:Y:S01]  /*9c50*/  R2UR UR7, R9 ;  /* 0x00000000090772ca */ /* 0x000fe200000e0000 */
[----:B------:R-:W-:Y:S02]  /*9c60*/  IMAD.MOV.U32 R9, RZ, RZ, 0x40000040 ;  /* 0x40000040ff097424 */ /* 0x000fe400078e00ff */
[----:B------:R-:W-:Y:S01]  /*9c70*/  VIADD R6, R6, 0x200 ;  /* 0x0000020006067836 */ /* 0x000fe20000000000 */
[----:B------:R-:W-:Y:S02]  /*9c80*/  WARPGROUP.DEPBAR.LE gsb0, 0x0 ;  /* 0x00008000000079c5 */ /* 0x000fe40000010000 */
[----:B------:R-:W-:-:S15]  /*9c90*/  WARPGROUP.ARRIVE ;  /* 0x00000000000079c5 */ /* 0x000fde0000000000 */
[----:B------:R-:W-:-:S04]  /*9ca0*/  NOP ;  /* 0x0000000000007918 */ /* 0x000fc80000000000 */
[----:B------:R-:W-:Y:S01]  /*9cb0*/  HGMMA.64x256x16.F32.BF16 R24, R200, gdesc[UR4].tnspB, R24, gsb0 ;  /* 0x43e00004c8187df0 */ /* 0x000fe20008001818 */
[----:B------:R-:W-:Y:S02]  /*9cc0*/  R2UR UR6, R8 ;  /* 0x00000000080672ca */ /* 0x000fe400000e0000 */
[----:B------:R-:W-:Y:S01]  /*9cd0*/  R2UR UR7, R9 ;  /* 0x00000000090772ca */ /* 0x000fe200000e0000 */
[----:B------:R-:W0:Y:S02]  /*9ce0*/  @P0 MUFU.LG2 R8, R10 ;  /* 0x0000000a00080308 */ /* 0x000e240000000c00 */
[----:B0-----:R-:W-:Y:S01]  /*9cf0*/  @P0 FMUL.FTZ R8, R8, 0.69314718246459960938 ;  /* 0x3f31721808080820 */ /* 0x001fe20000410000 */
[----:B------:R-:W-:Y:S02]  /*9d00*/  WARPGROUP.DEPBAR.LE gsb0, 0x0 ;  /* 0x00008000000079c5 */ /* 0x000fe40000010000 */
[----:B------:R-:W-:-:S15]  /*9d10*/  WARPGROUP.ARRIVE ;  /* 0x00000000000079c5 */ /* 0x000fde0000000000 */
[----:B------:R-:W-:-:S04]  /*9d20*/  NOP ;  /* 0x0000000000007918 */ /* 0x000fc80000000000 */
[----:B------:R-:W-:Y:S01]  /*9d30*/  HGMMA.64x256x16.F32.BF16 R24, R196, gdesc[UR4].tnspB, R24, gsb0 ;  /* 0x43e00004c4187df0 */ /* 0x000fe20008001818 */
[----:B------:R-:W-:Y:S01]  /*9d40*/  R2UR UR6, R6 ;  /* 0x00000000060672ca */ /* 0x000fe200000e0000 */
[----:B------:R-:W-:Y:S01]  /*9d50*/  IMAD.MOV.U32 R6, RZ, RZ, RZ ;  /* 0x000000ffff067224 */ /* 0x000fe200078e00ff */
[----:B------:R-:W-:Y:S02]  /*9d60*/  R2UR UR7, R7 ;  /* 0x00000000070772ca */ /* 0x000fe400000e0000 */
[----:B------:R-:W0:Y:S03]  /*9d70*/  SHFL.BFLY PT, R7, R2, 0x1, 0x1f ;  /* 0x0c201f0002077f89 */ /* 0x000e2600000e0000 */
[----:B------:R-:W-:Y:S01]  /*9d80*/  @P0 MUFU.RCP R6, R10 ;  /* 0x0000000a00060308 */ /* 0x000fe20000001000 */
[----:B0-----:R-:W-:Y:S01]  /*9d90*/  FADD.FTZ R12, R2, R7 ;  /* 0x00000007020c7221 */ /* 0x001fe20000010000 */
[----:B------:R-:W-:-:S02]  /*9da0*/  IMAD.U32 R7, RZ, RZ, UR5 ;  /* 0x00000005ff077e24 */ /* 0x000fc4000f8e00ff */
[----:B------:R-:W-:Y:S02]  /*9db0*/  IMAD.MOV.U32 R2, RZ, RZ, -0x800000 ;  /* 0xff800000ff027424 */ /* 0x000fe400078e00ff */
[----:B------:R-:W-:Y:S01]  /*9dc0*/  FSETP.NE.FTZ.AND P3, PT, R12, RZ, PT ;  /* 0x000000ff0c00720b */ /* 0x000fe20003f75000 */
[----:B------:R-:W-:-:S04]  /*9dd0*/  @P0 FMUL.FTZ R7, R7, 0.69314718246459960938 ;  /* 0x3f31721807070820 */ /* 0x000fc80000410000 */
[----:B------:R-:W-:Y:S01]  /*9de0*/  @P0 FFMA.FTZ R0, R7, R4, R8 ;  /* 0x0000000407000223 */ /* 0x000fe20000010008 */
[----:B------:R-:W-:-:S07]  /*9df0*/  PLOP3.LUT P0, PT, PT, PT, PT, 0x8, 0x0 ;  /* 0x000000000000781c */ /* 0x000fce0003f0e170 */
[----:B------:R-:W0:Y:S01]  /*9e00*/  @P3 MUFU.LG2 R9, R12 ;  /* 0x0000000c00093308 */ /* 0x000e220000000c00 */
[----:B------:R-:W-:-:S07]  /*9e10*/  @P3 FMUL.FTZ R13, R13, 0.69314718246459960938 ;  /* 0x3f3172180d0d3820 */ /* 0x000fce0000410000 */
[----:B------:R-:W1:Y:S01]  /*9e20*/  @P3 MUFU.RCP R5, R12 ;  /* 0x0000000c00053308 */ /* 0x000e620000001000 */
[----:B0-----:R-:W-:-:S04]  /*9e30*/  @P3 FMUL.FTZ R10, R9, 0.69314718246459960938 ;  /* 0x3f317218090a3820 */ /* 0x001fc80000410000 */
[----:B------:R-:W-:Y:S01]  /*9e40*/  @P3 FFMA.FTZ R2, R13, R3, R10 ;  /* 0x000000030d023223 */ /* 0x000fe2000001000a */
[----:B------:R-:W-:Y:S02]  /*9e50*/  WARPGROUP.DEPBAR.LE gsb0, 0x0 ;  /* 0x00008000000079c5 */ /* 0x000fe40000010000 */
[----:B------:R-:W-:-:S06]  /*9e60*/  WARPGROUP.ARRIVE ;  /* 0x00000000000079c5 */ /* 0x000fcc0000000000 */
[----:B------:R-:W-:Y:S03]  /*9e70*/  HGMMA.64x256x16.F32.BF16 R24, R192, gdesc[UR4].tnspB, R24, gsb0 ;  /* 0x43e00004c0187df0 */ /* 0x000fe60008001818 */
[----:B------:R-:W-:Y:S02]  /*9e80*/  WARPGROUP.DEPBAR.LE gsb0, 0x0 ;  /* 0x00008000000079c5 */ /* 0x000fe40000010000 */
[----:B------:R0:W-:Y:S01]  /*9e90*/  @!P1 SYNCS.ARRIVE.TRANS64.RED.A1T0 RZ, [R11+URZ], RZ ;  /* 0x000000ff0bff99a7 */ /* 0x0001e2000810043f */
[-C--:B-1----:R-:W-:Y:S01]  /*9ea0*/  FMUL.FTZ R3, R83, R5.reuse ;  /* 0x0000000553037220 */ /* 0x082fe20000410000 */
        /* <DEDUP_REMOVED lines=126> */
[----:B0-----:R-:W-:-:S07]  /*a690*/  FMUL.FTZ R151, R151, R5 ;  /* 0x0000000597977220 */ /* 0x001fce0000410000 */
.L_x_390:
[----:B------:R-:W0:Y:S01]  /*a6a0*/  S2R R5, SR_CgaCtaId ;  /* 0x0000000000057919 */ /* 0x000e220000008800 */
[----:B------:R-:W-:Y:S01]  /*a6b0*/  MOV R170, 0x400 ;  /* 0x0000040000aa7802 */ /* 0x000fe20000000f00 */
[----:B------:R-:W-:Y:S01]  /*a6c0*/  BSSY B0, `(.L_x_412) ;  /* 0x00002fa000007945 */ /* 0x000fe20003800000 */
[----:B------:R-:W-:Y:S02]  /*a6d0*/  BAR.SYNC.DEFER_BLOCKING 0x5, 0x180 ;  /* 0x0146000000007b1d */ /* 0x000fe40000010000 */
[----:B0-----:R-:W-:-:S05]  /*a6e0*/  LEA R170, R5, R170, 0x18 ;  /* 0x000000aa05aa7211 */ /* 0x001fca00078ec0ff */
[----:B------:R-:W0:Y:S02]  /*a6f0*/  LDS.128 R4, [R170+0x388d0] ;  /* 0x0388d000aa047984 */ /* 0x000e240000000c00 */
[----:B0-----:R-:W-:Y:S02]  /*a700*/  R2UR UR6, R5 ;  /* 0x00000000050672ca */ /* 0x001fe400000e0000 */
[----:B------:R-:W-:Y:S01]  /*a710*/  R2UR UR5, R6 ;  /* 0x00000000060572ca */ /* 0x000fe200000e0000 */
[----:B------:R-:W-:Y:S06]  /*a720*/  BAR.ARV 0x4, 0x180 ;  /* 0x0106000000007b1d */ /* 0x000fec0000002000 */
[----:B------:R-:W-:Y:S08]  /*a730*/  @P0 BRA `(.L_x_413) ;  /* 0x0000002000180947 */ /* 0x000ff00003800000 */
[----:B------:R-:W0:Y:S01]  /*a740*/  S2R R9, SR_SWINHI ;  /* 0x0000000000097919 */ /* 0x000e220000002f00 */
[----:B------:R-:W-:Y:S01]  /*a750*/  F2FP.BF16.F32.PACK_AB R24, R25, R24 ;  /* 0x000000181918723e */ /* 0x000fe200000010ff */
[----:B------:R-:W-:Y:S01]  /*a760*/  ULDC.64 UR8, c[0x0][0xc00] ;  /* 0x0003000000087ab9 */ /* 0x000fe20000000a00 */
[----:B------:R-:W-:Y:S01]  /*a770*/  F2FP.BF16.F32.PACK_AB R25, R10, R26 ;  /* 0x0000001a0a19723e */ /* 0x000fe200000010ff */
[----:B------:R-:W-:Y:S01]  /*a780*/  UISETP.NE.U32.AND UP0, UPT, UR8, URZ, UPT ;  /* 0x0000003f0800728c */ /* 0x000fe2000bf05070 */
[----:B------:R-:W-:Y:S01]  /*a790*/  F2FP.BF16.F32.PACK_AB R32, R33, R32 ;  /* 0x000000202120723e */ /* 0x000fe200000010ff */
[----:B------:R-:W-:Y:S01]  /*a7a0*/  ULDC.64 UR10, c[0x0][0x208] ;  /* 0x00008200000a7ab9 */ /* 0x000fe20000000a00 */
[----:B------:R-:W-:Y:S01]  /*a7b0*/  F2FP.BF16.F32.PACK_AB R26, R29, R28 ;  /* 0x0000001c1d1a723e */ /* 0x000fe200000010ff */
[----:B------:R-:W-:Y:S01]  /*a7c0*/  UISETP.NE.AND.EX UP0, UPT, UR9, URZ, UPT, UP0 ;  /* 0x0000003f0900728c */ /* 0x000fe2000bf05300 */
[----:B------:R-:W-:Y:S02]  /*a7d0*/  F2FP.BF16.F32.PACK_AB R27, R8, R27 ;  /* 0x0000001b081b723e */ /* 0x000fe400000010ff */
[----:B------:R-:W-:Y:S01]  /*a7e0*/  F2FP.BF16.F32.PACK_AB R33, R162, R34 ;  /* 0x00000022a221723e */ /* 0x000fe200000010ff */
[----:B------:R-:W-:Y:S01]  /*a7f0*/  ULDC.64 UR8, c[0x0][0xc00] ;  /* 0x0003000000087ab9 */ /* 0x000fe20000000a00 */
[----:B------:R-:W-:-:S02]  /*a800*/  F2FP.BF16.F32.PACK_AB R40, R41, R40 ;  /* 0x000000282928723e */ /* 0x000fc400000010ff */
[----:B------:R-:W-:Y:S02]  /*a810*/  F2FP.BF16.F32.PACK_AB R34, R37, R36 ;  /* 0x000000242522723e */ /* 0x000fe400000010ff */
[----:B------:R-:W-:Y:S02]  /*a820*/  F2FP.BF16.F32.PACK_AB R35, R161, R35 ;  /* 0x00000023a123723e */ /* 0x000fe400000010ff */
[----:B------:R-:W-:Y:S02]  /*a830*/  F2FP.BF16.F32.PACK_AB R41, R160, R42 ;  /* 0x0000002aa029723e */ /* 0x000fe400000010ff */
[----:B------:R-:W-:Y:S02]  /*a840*/  F2FP.BF16.F32.PACK_AB R48, R49, R48 ;  /* 0x000000303130723e */ /* 0x000fe400000010ff */
[----:B------:R-:W-:Y:S02]  /*a850*/  F2FP.BF16.F32.PACK_AB R42, R45, R44 ;  /* 0x0000002c2d2a723e */ /* 0x000fe400000010ff */
[----:B------:R-:W-:-:S02]  /*a860*/  F2FP.BF16.F32.PACK_AB R43, R159, R43 ;  /* 0x0000002b9f2b723e */ /* 0x000fc400000010ff */
[----:B------:R-:W-:Y:S02]  /*a870*/  F2FP.BF16.F32.PACK_AB R49, R158, R50 ;  /* 0x000000329e31723e */ /* 0x000fe400000010ff */
[----:B------:R-:W-:Y:S02]  /*a880*/  F2FP.BF16.F32.PACK_AB R56, R57, R56 ;  /* 0x000000383938723e */ /* 0x000fe400000010ff */
[----:B------:R-:W-:Y:S02]  /*a890*/  F2FP.BF16.F32.PACK_AB R50, R53, R52 ;  /* 0x000000343532723e */ /* 0x000fe400000010ff */
[----:B------:R-:W-:Y:S02]  /*a8a0*/  MOV R4, R170 ;  /* 0x000000aa00047202 */ /* 0x000fe40000000f00 */
[----:B0-----:R-:W-:Y:S02]  /*a8b0*/  MOV R5, R9 ;  /* 0x0000000900057202 */ /* 0x001fe40000000f00 */
[----:B------:R-:W-:-:S02]  /*a8c0*/  F2FP.BF16.F32.PACK_AB R51, R157, R51 ;  /* 0x000000339d33723e */ /* 0x000fc400000010ff */
[----:B------:R-:W-:Y:S01]  /*a8d0*/  F2FP.BF16.F32.PACK_AB R57, R156, R58 ;  /* 0x0000003a9c39723e */ /* 0x000fe200000010ff */
[----:B------:R-:W-:Y:S01]  /*a8e0*/  IMAD.WIDE R106, R225, 0x2, R4 ;  /* 0x00000002e16a7825 */ /* 0x000fe200078e0204 */
[----:B------:R-:W-:Y:S02]  /*a8f0*/  F2FP.BF16.F32.PACK_AB R64, R65, R64 ;  /* 0x000000404140723e */ /* 0x000fe400000010ff */
[----:B------:R-:W-:Y:S02]  /*a900*/  F2FP.BF16.F32.PACK_AB R58, R61, R60 ;  /* 0x0000003c3d3a723e */ /* 0x000fe400000010ff */
[C---:B------:R-:W-:Y:S02]  /*a910*/  IADD3 R173, P1, R106.reuse, 0x20, RZ ;  /* 0x000000206aad7810 */ /* 0x040fe40007f3e0ff */
[C---:B------:R-:W-:Y:S02]  /*a920*/  IADD3 R175, P0, R106.reuse, 0x40, RZ ;  /* 0x000000406aaf7810 */ /* 0x040fe40007f1e0ff */
[C---:B------:R-:W-:Y:S01]  /*a930*/  IADD3 R181, P6, R106.reuse, 0x4020, RZ ;  /* 0x000040206ab57810 */ /* 0x040fe20007fde0ff */
[--C-:B------:R-:W-:Y:S01]  /*a940*/  IMAD.X R13, RZ, RZ, R107.reuse, P1 ;  /* 0x000000ffff0d7224 */ /* 0x100fe200008e066b */
[C---:B------:R-:W-:Y:S01]  /*a950*/  IADD3 R177, P4, R106.reuse, 0x60, RZ ;  /* 0x000000606ab17810 */ /* 0x040fe20007f9e0ff */
[--C-:B------:R-:W-:Y:S01]  /*a960*/  IMAD.X R15, RZ, RZ, R107.reuse, P0 ;  /* 0x000000ffff0f7224 */ /* 0x100fe200000e066b */
[C---:B------:R-:W-:Y:S01]  /*a970*/  LOP3.LUT R9, R106.reuse, 0x380, RZ, 0xc0, !PT ;  /* 0x000003806a097812 */ /* 0x040fe200078ec0ff */
[--C-:B------:R-:W-:Y:S01]  /*a980*/  IMAD.X R39, RZ, RZ, R107.reuse, P6 ;  /* 0x000000ffff277224 */ /* 0x100fe200030e066b */
[C---:B------:R-:W-:Y:S01]  /*a990*/  IADD3 R179, P3, R106.reuse, 0x4000, RZ ;  /* 0x000040006ab37810 */ /* 0x040fe20007f7e0ff */
[----:B------:R-:W-:Y:S01]  /*a9a0*/  IMAD.X R21, RZ, RZ, R107, P4 ;  /* 0x000000ffff157224 */ /* 0x000fe200020e066b */
[----:B------:R-:W-:-:S02]  /*a9b0*/  IADD3 R183, P5, R106, 0x4040, RZ ;  /* 0x000040406ab77810 */ /* 0x000fc40007fbe0ff */
[C---:B------:R-:W-:Y:S01]  /*a9c0*/  IADD3 R185, P2, R106.reuse, 0x4060, RZ ;  /* 0x000040606ab97810 */ /* 0x040fe20007f5e0ff */
[--C-:B------:R-:W-:Y:S01]  /*a9d0*/  IMAD.X R31, RZ, RZ, R107.reuse, P3 ;  /* 0x000000ffff1f7224 */ /* 0x100fe200018e066b */
[C---:B------:R-:W-:Y:S01]  /*a9e0*/  IADD3 R187, P1, R106.reuse, 0x8000, RZ ;  /* 0x000080006abb7810 */ /* 0x040fe20007f3e0ff */
[--C-:B------:R-:W-:Y:S01]  /*a9f0*/  IMAD.X R47, RZ, RZ, R107.reuse, P5 ;  /* 0x000000ffff2f7224 */ /* 0x100fe200028e066b */
[----:B------:R-:W-:Y:S01]  /*aa00*/  LOP3.LUT R12, R173, 0x380, RZ, 0xc0, !PT ;  /* 0x00000380ad0c7812 */ /* 0x000fe200078ec0ff */
[--C-:B------:R-:W-:Y:S01]  /*aa10*/  IMAD.X R55, RZ, RZ, R107.reuse, P2 ;  /* 0x000000ffff377224 */ /* 0x100fe200010e066b */
[----:B------:R-:W-:Y:S01]  /*aa20*/  LOP3.LUT R14, R175, 0x380, RZ, 0xc0, !PT ;  /* 0x00000380af0e7812 */ /* 0x000fe200078ec0ff */
[----:B------:R-:W-:Y:S01]  /*aa30*/  IMAD.X R63, RZ, RZ, R107, P1 ;  /* 0x000000ffff3f7224 */ /* 0x000fe200008e066b */
[----:B------:R-:W-:Y:S02]  /*aa40*/  LOP3.LUT R20, R177, 0x380, RZ, 0xc0, !PT ;  /* 0x00000380b1147812 */ /* 0x000fe400078ec0ff */
[----:B------:R-:W-:-:S02]  /*aa50*/  IADD3 R195, P6, R106, 0xc000, RZ ;  /* 0x0000c0006ac37810 */ /* 0x000fc40007fde0ff */
[----:B------:R-:W-:Y:S02]  /*aa60*/  SHF.R.U64 R9, R9, 0x3, RZ ;  /* 0x0000000309097819 */ /* 0x000fe400000012ff */
[----:B------:R-:W-:Y:S01]  /*aa70*/  LOP3.LUT R30, R179, 0x380, RZ, 0xc0, !PT ;  /* 0x00000380b31e7812 */ /* 0x000fe200078ec0ff */
[--C-:B------:R-:W-:Y:S01]  /*aa80*/  IMAD.X R99, RZ, RZ, R107.reuse, P6 ;  /* 0x000000ffff637224 */ /* 0x100fe200030e066b */
[----:B------:R-:W-:Y:S02]  /*aa90*/  IADD3 R189, P0, R106, 0x8020, RZ ;  /* 0x000080206abd7810 */ /* 0x000fe40007f1e0ff */
[----:B------:R-:W-:Y:S02]  /*aaa0*/  SHF.R.U64 R12, R12, 0x3, RZ ;  /* 0x000000030c0c7819 */ /* 0x000fe400000012ff */
[----:B------:R-:W-:Y:S01]  /*aab0*/  LOP3.LUT R38, R181, 0x380, RZ, 0xc0, !PT ;  /* 0x00000380b5267812 */ /* 0x000fe200078ec0ff */
[----:B------:R-:W-:Y:S01]  /*aac0*/  IMAD.X R71, RZ, RZ, R107, P0 ;  /* 0x000000ffff477224 */ /* 0x000fe200000e066b */
[----:B------:R-:W-:-:S02]  /*aad0*/  IADD3 R191, P4, R106, 0x8040, RZ ;  /* 0x000080406abf7810 */ /* 0x000fc40007f9e0ff */
[----:B------:R-:W-:Y:S02]  /*aae0*/  SHF.R.U64 R14, R14, 0x3, RZ ;  /* 0x000000030e0e7819 */ /* 0x000fe400000012ff */
[----:B------:R-:W-:Y:S01]  /*aaf0*/  LOP3.LUT R46, R183, 0x380, RZ, 0xc0, !PT ;  /* 0x00000380b72e7812 */ /* 0x000fe200078ec0ff */
[--C-:B------:R-:W-:Y:S01]  /*ab00*/  IMAD.X R79, RZ, RZ, R107.reuse, P4 ;  /* 0x000000ffff4f7224 */ /* 0x100fe200020e066b */
[C---:B------:R-:W-:Y:S02]  /*ab10*/  IADD3 R193, P3, R106.reuse, 0x8060, RZ ;  /* 0x000080606ac17810 */ /* 0x040fe40007f7e0ff */
[C---:B------:R-:W-:Y:S02]  /*ab20*/  IADD3 R6, P5, R106.reuse, 0xc020, RZ ;  /* 0x0000c0206a067810 */ /* 0x040fe40007fbe0ff */
[C---:B------:R-:W-:Y:S01]  /*ab30*/  IADD3 R171, P2, R106.reuse, 0xc040, RZ ;  /* 0x0000c0406aab7810 */ /* 0x040fe20007f5e0ff */
[--C-:B------:R-:W-:Y:S01]  /*ab40*/  IMAD.X R95, RZ, RZ, R107.reuse, P3 ;  /* 0x000000ffff5f7224 */ /* 0x100fe200018e066b */
[----:B------:R-:W-:Y:S01]  /*ab50*/  IADD3 R172, P1, R106, 0xc060, RZ ;  /* 0x0000c0606aac7810 */ /* 0x000fe20007f3e0ff */
[----:B------:R-:W-:Y:S01]  /*ab60*/  IMAD.X R103, RZ, RZ, R107, P5 ;  /* 0x000000ffff677224 */ /* 0x000fe200028e066b */
[----:B------:R-:W-:-:S02]  /*ab70*/  SHF.R.U64 R20, R20, 0x3, RZ ;  /* 0x0000000314147819 */ /* 0x000fc400000012ff */
[----:B------:R-:W-:Y:S01]  /*ab80*/  LOP3.LUT R54, R185, 0x380, RZ, 0xc0, !PT ;  /* 0x00000380b9367812 */ /* 0x000fe200078ec0ff */
[--C-:B------:R-:W-:Y:S01]  /*ab90*/  IMAD.X R11, RZ, RZ, R107.reuse, P1 ;  /* 0x000000ffff0b7224 */ /* 0x100fe200008e066b */
[----:B------:R-:W-:Y:S01]  /*aba0*/  LOP3.LUT R106, R9, R106, RZ, 0x3c, !PT ;  /* 0x0000006a096a7212 */ /* 0x000fe200078e3cff */
[----:B------:R-:W-:Y:S01]  /*abb0*/  IMAD.X R9, RZ, RZ, R107, P2 ;  /* 0x000000ffff097224 */ /* 0x000fe200010e066b */
[----:B------:R-:W-:Y:S02]  /*abc0*/  SHF.R.U64 R30, R30, 0x3, RZ ;  /* 0x000000031e1e7819 */ /* 0x000fe400000012ff */
[----:B------:R-:W-:Y:S02]  /*abd0*/  LOP3.LUT R62, R187, 0x380, RZ, 0xc0, !PT ;  /* 0x00000380bb3e7812 */ /* 0x000fe400078ec0ff */
[----:B------:R-:W-:Y:S02]  /*abe0*/  LOP3.LUT R98, R195, 0x380, RZ, 0xc0, !PT ;  /* 0x00000380c3627812 */ /* 0x000fe400078ec0ff */
[----:B------:R-:W-:-:S02]  /*abf0*/  LOP3.LUT R12, R12, R173, RZ, 0x3c, !PT ;  /* 0x000000ad0c0c7212 */ /* 0x000fc400078e3cff */
[----:B------:R-:W-:Y:S02]  /*ac00*/  SHF.R.U64 R38, R38, 0x3, RZ ;  /* 0x0000000326267819 */ /* 0x000fe400000012ff */
[----:B------:R-:W-:Y:S02]  /*ac10*/  LOP3.LUT R70, R189, 0x380, RZ, 0xc0, !PT ;  /* 0x00000380bd467812 */ /* 0x000fe400078ec0ff */
[----:B------:R-:W-:Y:S02]  /*ac20*/  LOP3.LUT R14, R14, R175, RZ, 0x3c, !PT ;  /* 0x000000af0e0e7212 */ /* 0x000fe400078e3cff */
[----:B------:R-:W-:Y:S02]  /*ac30*/  SHF.R.U64 R46, R46, 0x3, RZ ;  /* 0x000000032e2e7819 */ /* 0x000fe400000012ff */
[----:B------:R-:W-:Y:S02]  /*ac40*/  LOP3.LUT R78, R191, 0x380, RZ, 0xc0, !PT ;  /* 0x00000380bf4e7812 */ /* 0x000fe400078ec0ff */
[----:B------:R-:W-:-:S02]  /*ac50*/  LOP3.LUT R20, R20, R177, RZ, 0x3c, !PT ;  /* 0x000000b114147212 */ /* 0x000fc400078e3cff */
[----:B------:R-:W-:Y:S02]  /*ac60*/  SHF.R.U64 R54, R54, 0x3, RZ ;  /* 0x0000000336367819 */ /* 0x000fe400000012ff */
[----:B------:R-:W-:Y:S02]  /*ac70*/  LOP3.LUT R94, R193, 0x380, RZ, 0xc0, !PT ;  /* 0x00000380c15e7812 */ /* 0x000fe400078ec0ff */
[----:B------:R-:W-:Y:S02]  /*ac80*/  LOP3.LUT R10, R6, 0x380, RZ, 0xc0, !PT ;  /* 0x00000380060a7812 */ /* 0x000fe400078ec0ff */
[----:B------:R-:W-:Y:S02]  /*ac90*/  LOP3.LUT R30, R30, R179, RZ, 0x3c, !PT ;  /* 0x000000b31e1e7212 */ /* 0x000fe400078e3cff */
[----:B------:R-:W-:Y:S02]  /*aca0*/  SHF.R.U64 R62, R62, 0x3, RZ ;  /* 0x000000033e3e7819 */ /* 0x000fe400000012ff */
[----:B------:R-:W-:-:S02]  /*acb0*/  SHF.R.U64 R98, R98, 0x3, RZ ;  /* 0x0000000362627819 */ /* 0x000fc400000012ff */
[----:B------:R-:W-:Y:S01]  /*acc0*/  MOV R106, R106 ;  /* 0x0000006a006a7202 */ /* 0x000fe20000000f00 */
[----:B------:R-:W-:Y:S01]  /*acd0*/  BAR.SYNC.DEFER_BLOCKING 0x1, 0x100 ;  /* 0x0044000000007b1d */ /* 0x000fe20000010000 */
[----:B------:R-:W-:Y:S02]  /*ace0*/  LOP3.LUT R102, R171, 0x380, RZ, 0xc0, !PT ;  /* 0x00000380ab667812 */ /* 0x000fe400078ec0ff */
[----:B------:R-:W-:Y:S02]  /*acf0*/  LOP3.LUT R38, R38, R181, RZ, 0x3c, !PT ;  /* 0x000000b526267212 */ /* 0x000fe400078e3cff */
[----:B------:R-:W-:Y:S02]  /*ad00*/  SHF.R.U64 R70, R70, 0x3, RZ ;  /* 0x0000000346467819 */ /* 0x000fe400000012ff */
[----:B------:R-:W-:Y:S02]  /*ad10*/  LOP3.LUT R107, R172, 0x380, RZ, 0xc0, !PT ;  /* 0x00000380ac6b7812 */ /* 0x000fe400078ec0ff */
[----:B------:R-:W-:-:S02]  /*ad20*/  MOV R13, R12 ;  /* 0x0000000c000d7202 */ /* 0x000fc40000000f00 */
[----:B------:R-:W-:Y:S02]  /*ad30*/  LOP3.LUT R46, R46, R183, RZ, 0x3c, !PT ;  /* 0x000000b72e2e7212 */ /* 0x000fe400078e3cff */
[----:B------:R-:W-:Y:S02]  /*ad40*/  SHF.R.U64 R78, R78, 0x3, RZ ;  /* 0x000000034e4e7819 */ /* 0x000fe400000012ff */
[----:B------:R-:W-:Y:S02]  /*ad50*/  MOV R14, R14 ;  /* 0x0000000e000e7202 */ /* 0x000fe40000000f00 */
[----:B------:R-:W-:Y:S02]  /*ad60*/  LOP3.LUT R54, R54, R185, RZ, 0x3c, !PT ;  /* 0x000000b936367212 */ /* 0x000fe400078e3cff */
[----:B------:R-:W-:Y:S02]  /*ad70*/  SHF.R.U64 R94, R94, 0x3, RZ ;  /* 0x000000035e5e7819 */ /* 0x000fe400000012ff */
[----:B------:R-:W-:-:S02]  /*ad80*/  SHF.R.U64 R29, R10, 0x3, RZ ;  /* 0x000000030a1d7819 */ /* 0x000fc400000012ff */
[----:B------:R-:W-:Y:S01]  /*ad90*/  MOV R20, R20 ;  /* 0x0000001400147202 */ /* 0x000fe20000000f00 */
[----:B------:R-:W-:Y:S01]  /*ada0*/  STSM.16.M88.4 [R106], R24 ;  /* 0x000000186a007844 */ /* 0x000fe20000000200 */
[----:B------:R-:W-:Y:S02]  /*adb0*/  LOP3.LUT R62, R62, R187, RZ, 0x3c, !PT ;  /* 0x000000bb3e3e7212 */ /* 0x000fe400078e3cff */
[----:B------:R-:W-:Y:S01]  /*adc0*/  LOP3.LUT R98, R98, R195, RZ, 0x3c, !PT ;  /* 0x000000c362627212 */ /* 0x000fe200078e3cff */
[----:B------:R-:W-:Y:S01]  /*add0*/  STSM.16.M88.4 [R13], R32 ;  /* 0x000000200d007844 */ /* 0x000fe20000000200 */
[----:B------:R-:W-:Y:S02]  /*ade0*/  SHF.R.U64 R10, R102, 0x3, RZ ;  /* 0x00000003660a7819 */ /* 0x000fe400000012ff */
[----:B------:R-:W-:Y:S01]  /*adf0*/  MOV R30, R30 ;  /* 0x0000001e001e7202 */ /* 0x000fe20000000f00 */
[----:B------:R-:W-:Y:S01]  /*ae00*/  STSM.16.M88.4 [R14], R40 ;  /* 0x000000280e007844 */ /* 0x000fe20000000200 */
[----:B------:R-:W-:-:S02]  /*ae10*/  F2FP.BF16.F32.PACK_AB R59, R155, R59 ;  /* 0x0000003b9b3b723e */ /* 0x000fc400000010ff */
[----:B------:R-:W-:Y:S01]  /*ae20*/  F2FP.BF16.F32.PACK_AB R65, R154, R66 ;  /* 0x000000429a41723e */ /* 0x000fe200000010ff */
[----:B------:R-:W-:Y:S01]  /*ae30*/  STSM.16.M88.4 [R20], R48 ;  /* 0x0000003014007844 */ /* 0x000fe20000000200 */
[----:B------:R-:W-:Y:S02]  /*ae40*/  F2FP.BF16.F32.PACK_AB R72, R73, R72 ;  /* 0x000000484948723e */ /* 0x000fe400000010ff */
[----:B------:R-:W-:Y:S01]  /*ae50*/  LOP3.LUT R70, R70, R189, RZ, 0x3c, !PT ;  /* 0x000000bd46467212 */ /* 0x000fe200078e3cff */
[----:B------:R-:W-:Y:S01]  /*ae60*/  STSM.16.M88.4 [R30], R56 ;  /* 0x000000381e007844 */ /* 0x000fe20000000200 */
[----:B------:R-:W-:Y:S02]  /*ae70*/  SHF.R.U64 R107, R107, 0x3, RZ ;  /* 0x000000036b6b7819 */ /* 0x000fe400000012ff */
[----:B------:R-:W-:Y:S02]  /*ae80*/  MOV R38, R38 ;  /* 0x0000002600267202 */ /* 0x000fe40000000f00 */
[----:B------:R-:W-:-:S02]  /*ae90*/  F2FP.BF16.F32.PACK_AB R66, R69, R68 ;  /* 0x000000444542723e */ /* 0x000fc400000010ff */
[----:B------:R-:W-:Y:S02]  /*aea0*/  F2FP.BF16.F32.PACK_AB R67, R153, R67 ;  /* 0x000000439943723e */ /* 0x000fe400000010ff */
[----:B------:R-:W-:Y:S02]  /*aeb0*/  F2FP.BF16.F32.PACK_AB R73, R152, R74 ;  /* 0x0000004a9849723e */ /* 0x000fe400000010ff */
[----:B------:R-:W-:Y:S01]  /*aec0*/  F2FP.BF16.F32.PACK_AB R80, R81, R80 ;  /* 0x000000505150723e */ /* 0x000fe200000010ff */
[----:B------:R-:W-:Y:S01]  /*aed0*/  STSM.16.M88.4 [R38], R64 ;  /* 0x0000004026007844 */ /* 0x000fe20000000200 */
[----:B------:R-:W-:Y:S02]  /*aee0*/  LOP3.LUT R78, R78, R191, RZ, 0x3c, !PT ;  /* 0x000000bf4e4e7212 */ /* 0x000fe400078e3cff */
[----:B------:R-:W-:Y:S02]  /*aef0*/  MOV R46, R46 ;  /* 0x0000002e002e7202 */ /* 0x000fe40000000f00 */
[----:B------:R-:W-:-:S02]  /*af00*/  F2FP.BF16.F32.PACK_AB R74, R77, R76 ;  /* 0x0000004c4d4a723e */ /* 0x000fc400000010ff */
[----:B------:R-:W-:Y:S02]  /*af10*/  F2FP.BF16.F32.PACK_AB R75, R19, R75 ;  /* 0x0000004b134b723e */ /* 0x000fe400000010ff */
[----:B------:R-:W-:Y:S02]  /*af20*/  F2FP.BF16.F32.PACK_AB R81, R3, R82 ;  /* 0x000000520351723e */ /* 0x000fe400000010ff */
[----:B------:R-:W-:Y:S01]  /*af30*/  LOP3.LUT R94, R94, R193, RZ, 0x3c, !PT ;  /* 0x000000c15e5e7212 */ /* 0x000fe200078e3cff */
[----:B------:R-:W-:Y:S01]  /*af40*/  STSM.16.M88.4 [R46], R72 ;  /* 0x000000482e007844 */ /* 0x000fe20000000200 */
[----:B------:R-:W-:Y:S02]  /*af50*/  MOV R54, R54 ;  /* 0x0000003600367202 */ /* 0x000fe40000000f00 */
[----:B------:R-:W-:Y:S02]  /*af60*/  F2FP.BF16.F32.PACK_AB R82, R85, R84 ;  /* 0x000000545552723e */ /* 0x000fe400000010ff */
[----:B------:R-:W-:-:S02]  /*af70*/  F2FP.BF16.F32.PACK_AB R83, R83, R86 ;  /* 0x000000565353723e */ /* 0x000fc400000010ff */
[----:B------:R-:W-:Y:S02]  /*af80*/  LOP3.LUT R8, R10, R171, RZ, 0x3c, !PT ;  /* 0x000000ab0a087212 */ /* 0x000fe400078e3cff */
[----:B------:R-:W-:Y:S01]  /*af90*/  MOV R62, R62 ;  /* 0x0000003e003e7202 */ /* 0x000fe20000000f00 */
[----:B------:R0:W-:Y:S01]  /*afa0*/  STSM.16.M88.4 [R54], R80 ;  /* 0x0000005036007844 */ /* 0x0001e20000000200 */
[----:B------:R-:W-:Y:S02]  /*afb0*/  MOV R12, R98 ;  /* 0x00000062000c7202 */ /* 0x000fe40000000f00 */
[----:B------:R-:W-:Y:S02]  /*afc0*/  F2FP.BF16.F32.PACK_AB R84, R89, R88 ;  /* 0x000000585954723e */ /* 0x000fe400000010ff */
[----:B------:R-:W-:Y:S02]  /*afd0*/  F2FP.BF16.F32.PACK_AB R85, R91, R90 ;  /* 0x0000005a5b55723e */ /* 0x000fe400000010ff */
[----:B------:R-:W-:-:S02]  /*afe0*/  F2FP.BF16.F32.PACK_AB R86, R93, R92 ;  /* 0x0000005c5d56723e */ /* 0x000fc400000010ff */
[----:B------:R-:W-:Y:S02]  /*aff0*/  F2FP.BF16.F32.PACK_AB R87, R163, R87 ;  /* 0x00000057a357723e */ /* 0x000fe400000010ff */
[----:B------:R-:W-:Y:S02]  /*b000*/  F2FP.BF16.F32.PACK_AB R96, R97, R96 ;  /* 0x000000606160723e */ /* 0x000fe400000010ff */
[----:B------:R-:W-:Y:S01]  /*b010*/  LOP3.LUT R102, R29, R6, RZ, 0x3c, !PT ;  /* 0x000000061d667212 */ /* 0x000fe200078e3cff */
[----:B------:R1:W-:Y:S01]  /*b020*/  STSM.16.M88.4 [R62], R84 ;  /* 0x000000543e007844 */ /* 0x0003e20000000200 */
[----:B------:R-:W-:Y:S01]  /*b030*/  LOP3.LUT R10, R107, R172, RZ, 0x3c, !PT ;  /* 0x000000ac6b0a7212 */ /* 0x000fe200078e3cff */
[----:B0-----:R-:W0:Y:S01]  /*b040*/  LDC R80, c[0x0][0xbe8] ;  /* 0x0002fa00ff507b82 */ /* 0x001e220000000800 */
[----:B------:R-:W-:Y:S02]  /*b050*/  MOV R70, R70 ;  /* 0x0000004600467202 */ /* 0x000fe40000000f00 */
[----:B------:R-:W-:-:S02]  /*b060*/  F2FP.BF16.F32.PACK_AB R97, R165, R164 ;  /* 0x000000a4a561723e */ /* 0x000fc400000010ff */
[----:B------:R-:W-:Y:S02]  /*b070*/  F2FP.BF16.F32.PACK_AB R98, R101, R100 ;  /* 0x000000646562723e */ /* 0x000fe400000010ff */
[----:B------:R-:W-:Y:S02]  /*b080*/  F2FP.BF16.F32.PACK_AB R99, R167, R166 ;  /* 0x000000a6a763723e */ /* 0x000fe400000010ff */
[----:B------:R-:W-:Y:S02]  /*b090*/  F2FP.BF16.F32.PACK_AB R104, R105, R104 ;  /* 0x000000686968723e */ /* 0x000fe400000010ff */
[----:B------:R-:W-:Y:S01]  /*b0a0*/  F2FP.BF16.F32.PACK_AB R112, R113, R112 ;  /* 0x000000707170723e */ /* 0x000fe200000010ff */
[----:B------:R1:W-:Y:S01]  /*b0b0*/  STSM.16.M88.4 [R70], R96 ;  /* 0x0000006046007844 */ /* 0x0003e20000000200 */
        /* <DEDUP_REMOVED lines=11> */
[----:B------:R-:W-:Y:S01]  /*b170*/  F2FP.BF16.F32.PACK_AB R128, R129, R128 ;  /* 0x000000808180723e */ /* 0x000fe200000010ff */
[----:B------:R1:W-:Y:S01]  /*b180*/  STSM.16.M88.4 [R94], R112 ;  /* 0x000000705e007844 */ /* 0x0003e20000000200 */
[----:B------:R-:W-:Y:S02]  /*b190*/  F2FP.BF16.F32.PACK_AB R122, R125, R124 ;  /* 0x0000007c7d7a723e */ /* 0x000fe400000010ff */
[----:B------:R-:W-:Y:S02]  /*b1a0*/  F2FP.BF16.F32.PACK_AB R123, R127, R126 ;  /* 0x0000007e7f7b723e */ /* 0x000fe400000010ff */
[----:B------:R-:W-:-:S02]  /*b1b0*/  F2FP.BF16.F32.PACK_AB R129, R131, R130 ;  /* 0x000000828381723e */ /* 0x000fc400000010ff */
[----:B------:R-:W-:Y:S01]  /*b1c0*/  F2FP.BF16.F32.PACK_AB R136, R137, R136 ;  /* 0x000000888988723e */ /* 0x000fe200000010ff */
[----:B------:R1:W-:Y:S01]  /*b1d0*/  STSM.16.M88.4 [R12], R120 ;  /* 0x000000780c007844 */ /* 0x0003e20000000200 */
[----:B------:R-:W-:Y:S02]  /*b1e0*/  MOV R102, R102 ;  /* 0x0000006600667202 */ /* 0x000fe40000000f00 */
[----:B------:R-:W-:Y:S02]  /*b1f0*/  F2FP.BF16.F32.PACK_AB R130, R133, R132 ;  /* 0x000000848582723e */ /* 0x000fe400000010ff */
[----:B------:R-:W-:Y:S02]  /*b200*/  F2FP.BF16.F32.PACK_AB R131, R135, R134 ;  /* 0x000000868783723e */ /* 0x000fe400000010ff */
[----:B------:R-:W-:Y:S02]  /*b210*/  F2FP.BF16.F32.PACK_AB R137, R139, R138 ;  /* 0x0000008a8b89723e */ /* 0x000fe400000010ff */
[----:B------:R-:W-:Y:S01]  /*b220*/  F2FP.BF16.F32.PACK_AB R144, R145, R144 ;  /* 0x000000909190723e */ /* 0x000fe200000010ff */
[----:B------:R1:W-:Y:S01]  /*b230*/  STSM.16.M88.4 [R102], R128 ;  /* 0x0000008066007844 */ /* 0x0003e20000000200 */
[----:B------:R-:W-:-:S02]  /*b240*/  MOV R6, R8 ;  /* 0x0000000800067202 */ /* 0x000fc40000000f00 */
[----:B------:R-:W-:Y:S02]  /*b250*/  F2FP.BF16.F32.PACK_AB R138, R141, R140 ;  /* 0x0000008c8d8a723e */ /* 0x000fe400000010ff */
[----:B------:R-:W-:Y:S02]  /*b260*/  F2FP.BF16.F32.PACK_AB R139, R143, R142 ;  /* 0x0000008e8f8b723e */ /* 0x000fe400000010ff */
[----:B------:R-:W-:Y:S02]  /*b270*/  F2FP.BF16.F32.PACK_AB R145, R147, R146 ;  /* 0x000000929391723e */ /* 0x000fe400000010ff */
[----:B------:R-:W-:Y:S01]  /*b280*/  MOV R10, R10 ;  /* 0x0000000a000a7202 */ /* 0x000fe20000000f00 */
[----:B------:R1:W-:Y:S01]  /*b290*/  STSM.16.M88.4 [R6], R136 ;  /* 0x0000008806007844 */ /* 0x0003e20000000200 */
[----:B------:R-:W-:Y:S02]  /*b2a0*/  F2FP.BF16.F32.PACK_AB R146, R149, R148 ;  /* 0x000000949592723e */ /* 0x000fe400000010ff */
[----:B------:R-:W-:-:S02]  /*b2b0*/  F2FP.BF16.F32.PACK_AB R147, R151, R150 ;  /* 0x000000969793723e */ /* 0x000fc400000010ff */
[----:B------:R-:W-:Y:S02]  /*b2c0*/  R2UR UR4, R216 ;  /* 0x00000000d80472ca */ /* 0x000fe400000e0000 */
[----:B------:R-:W-:Y:S01]  /*b2d0*/  PLOP3.LUT P0, PT, PT, PT, UP0, 0x80, 0x0 ;  /* 0x000000000000781c */ /* 0x000fe20003f0f008 */
[----:B------:R1:W-:Y:S01]  /*b2e0*/  STSM.16.M88.4 [R10], R144 ;  /* 0x000000900a007844 */ /* 0x0003e20000000200 */
[----:B------:R-:W-:Y:S02]  /*b2f0*/  R2UR UR7, R218 ;  /* 0x00000000da0772ca */ /* 0x000fe400000e0000 */
[----:B------:R-:W-:-:S07]  /*b300*/  R2UR UR12, R215 ;  /* 0x00000000d70c72ca */ /* 0x000fce00000e0000 */
[----:B------:R-:W-:-:S06]  /*b310*/  UIMAD.WIDE UR8, UR4, 0x4, UR8 ;  /* 0x00000004040878a5 */ /* 0x000fcc000f8e0208 */
[----:B------:R-:W-:Y:S02]  /*b320*/  IMAD.U32 R8, RZ, RZ, UR8 ;  /* 0x00000008ff087e24 */ /* 0x000fe4000f8e00ff */
[----:B------:R-:W-:Y:S01]  /*b330*/  IMAD.U32 R9, RZ, RZ, UR9 ;  /* 0x00000009ff097e24 */ /* 0x000fe2000f8e00ff */
[----:B------:R-:W-:Y:S01]  /*b340*/  BAR.SYNC.DEFER_BLOCKING 0x1, 0x100 ;  /* 0x0044000000007b1d */ /* 0x000fe20000010000 */
[----:B0-----:R-:W-:-:S05]  /*b350*/  ISETP.NE.AND P1, PT, R80, 0x1, PT ;  /* 0x000000015000780c */ /* 0x001fca0003f25270 */
[----:B------:R-:W-:Y:S01]  /*b360*/  ULDC.64 UR8, c[0x0][0xc08] ;  /* 0x0003020000087ab9 */ /* 0x000fe20000000a00 */
[----:B------:R-:W2:Y:S01]  /*b370*/  @P0 LDG.E R3, desc[UR10][R8.64] ;  /* 0x0000000a08030981 */ /* 0x000ea2000c1e1900 */
[----:B------:R-:W-:-:S06]  /*b380*/  UISETP.NE.U32.AND UP1, UPT, UR8, URZ, UPT ;  /* 0x0000003f0800728c */ /* 0x000fcc000bf25070 */
[----:B------:R-:W0:Y:S01]  /*b390*/  @P1 LDC R11, c[0x0][0xbec] ;  /* 0x0002fb00ff0b1b82 */ /* 0x000e220000000800 */
[----:B------:R-:W-:Y:S01]  /*b3a0*/  IMAD.U32 R15, RZ, RZ, UR12 ;  /* 0x0000000cff0f7e24 */ /* 0x000fe2000f8e00ff */
[----:B------:R-:W-:-:S06]  /*b3b0*/  UISETP.NE.AND.EX UP1, UPT, UR9, URZ, UPT, UP1 ;  /* 0x0000003f0900728c */ /* 0x000fcc000bf25310 */
[----:B------:R-:W3:Y:S01]  /*b3c0*/  @P1 LDC R13, c[0x0][0xbf0] ;  /* 0x0002fc00ff0d1b82 */ /* 0x000ee20000000800 */
[----:B------:R-:W-:-:S04]  /*b3d0*/  PLOP3.LUT P2, PT, PT, PT, UP1, 0x80, 0x0 ;  /* 0x000000000000781c */ /* 0x000fc80003f4f018 */
[----:B------:R-:W-:-:S04]  /*b3e0*/  @UP1 ULEA UR8, UP2, UR4, UR8, 0x2 ;  /* 0x0000000804081291 */ /* 0x000fc8000f84103f */
[----:B------:R-:W-:Y:S02]  /*b3f0*/  @UP1 ULEA.HI.X UR9, UR4, UR9, UR7, 0x2, UP2 ;  /* 0x0000000904091291 */ /* 0x000fe400090f1407 */
[----:B------:R-:W-:Y:S01]  /*b400*/  IMAD.U32 R20, RZ, RZ, UR8 ;  /* 0x00000008ff147e24 */ /* 0x000fe2000f8e00ff */
[----:B------:R-:W-:Y:S01]  /*b410*/  ULDC UR7, c[0x0][0xa88] ;  /* 0x0002a20000077ab9 */ /* 0x000fe20000000800 */
[----:B------:R-:W-:Y:S02]  /*b420*/  UMOV UR4, URZ ;  /* 0x0000003f00047c82 */ /* 0x000fe40008000000 */
[----:B------:R-:W-:Y:S01]  /*b430*/  IMAD.U32 R21, RZ, RZ, UR9 ;  /* 0x00000009ff157e24 */ /* 0x000fe2000f8e00ff */
[----:B--2---:R-:W-:Y:S01]  /*b440*/  @P0 R2UR UR4, R3 ;  /* 0x00000000030402ca */ /* 0x004fe200000e0000 */
[----:B------:R-:W-:-:S06]  /*b450*/  IMAD.U32 R3, RZ, RZ, UR7 ;  /* 0x00000007ff037e24 */ /* 0x000fcc000f8e00ff */
[----:B------:R1:W5:Y:S01]  /*b460*/  @P2 LDG.E R3, desc[UR10][R20.64] ;  /* 0x0000000a14032981 */ /* 0x000362000c1e1900 */
[----:B0--3--:R-:W-:Y:S07]  /*b470*/  @P2 BRA `(.L_x_414) ;  /* 0x0000000000142947 */ /* 0x009fee0003800000 */
[----:B------:R-:W-:Y:S05]  /*b480*/  @!P0 BRA `(.L_x_414) ;  /* 0x0000000000108947 */ /* 0x000fea0003800000 */
[----:B------:R-:W-:Y:S02]  /*b490*/  ULDC.64 UR8, c[0x0][0x208] ;  /* 0x0000820000087ab9 */ /* 0x000fe40000000a00 */
[----:B-1----:R-:W2:Y:S04]  /*b4a0*/  LDG.E R6, desc[UR8][R8.64] ;  /* 0x0000000808067981 */ /* 0x002ea8000c1e1900 */
[----:B-----5:R-:W2:Y:S02]  /*b4b0*/  LDG.E R3, desc[UR8][R8.64+0x4] ;  /* 0x0000040808037981 */ /* 0x020ea4000c1e1900 */
[----:B--2---:R-:W-:-:S07]  /*b4c0*/  IMAD.IADD R3, R3, 0x1, -R6 ;  /* 0x0000000103037824 */ /* 0x004fce00078e0a06 */
.L_x_414:
[----:B------:R-:W-:Y:S01]  /*b4d0*/  R2UR UR18, R214 ;  /* 0x00000000d61272ca */ /* 0x000fe200000e0000 */
[----:B------:R-:W-:Y:S01]  /*b4e0*/  ULDC.64 UR12, c[0x0][0xb90] ;  /* 0x0002e400000c7ab9 */ /* 0x000fe20000000a00 */
[----:B------:R-:W-:Y:S01]  /*b4f0*/  R2UR UR16, R218 ;  /* 0x00000000da1072ca */ /* 0x000fe200000e0000 */
[----:B------:R-:W-:Y:S01]  /*b500*/  USHF.R.S32.HI UR11, URZ, 0x1f, UR4 ;  /* 0x0000001f3f0b7899 */ /* 0x000fe20008011404 */
[----:B------:R-:W-:Y:S01]  /*b510*/  R2UR UR15, R216 ;  /* 0x00000000d80f72ca */ /* 0x000fe200000e0000 */
[----:B-1----:R-:W-:Y:S01]  /*b520*/  IMAD R10, R15, 0x80, R224 ;  /* 0x000000800f0a7824 */ /* 0x002fe200078e02e0 */
[----:B------:R-:W-:Y:S01]  /*b530*/  UMOV UR10, UR4 ;  /* 0x00000004000a7c82 */ /* 0x000fe20008000000 */
[----:B------:R-:W-:Y:S01]  /*b540*/  IMAD R9, R217, 0x40, R18 ;  /* 0x00000040d9097824 */ /* 0x000fe200078e0212 */
[----:B------:R-:W-:Y:S01]  /*b550*/  R2UR UR17, R215 ;  /* 0x00000000d71172ca */ /* 0x000fe200000e0000 */
[----:B------:R-:W-:Y:S01]  /*b560*/  @P1 IMAD.HI.U32 R6, R10, R11, RZ ;  /* 0x0000000b0a061227 */ /* 0x000fe200078e00ff */
[----:B------:R-:W0:Y:S01]  /*b570*/  @P1 LDC R19, c[0x0][0xbf0] ;  /* 0x0002fc00ff131b82 */ /* 0x000e220000000800 */
[----:B------:R-:W-:-:S02]  /*b580*/  ULDC.64 UR20, c[0x0][0x208] ;  /* 0x0000820000147ab9 */ /* 0x000fc40000000a00 */
[----:B------:R-:W-:Y:S01]  /*b590*/  USHF.R.S32.HI UR14, URZ, 0x1f, UR18 ;  /* 0x0000001f3f0e7899 */ /* 0x000fe20008011412 */
[----:B------:R-:W-:Y:S01]  /*b5a0*/  IMAD.MOV.U32 R8, RZ, RZ, R10 ;  /* 0x000000ffff087224 */ /* 0x000fe200078e000a */
[----:B------:R-:W-:Y:S01]  /*b5b0*/  UIMAD.WIDE.U32 UR8, UR18, UR12, UR10 ;  /* 0x0000000c120872a5 */ /* 0x000fe2000f8e000a */
[----:B------:R-:W-:Y:S01]  /*b5c0*/  @P1 SHF.R.U32.HI R8, RZ, R13, R6 ;  /* 0x0000000dff081219 */ /* 0x000fe20000011606 */
[----:B------:R-:W-:Y:S01]  /*b5d0*/  UIMAD UR7, UR14, UR12, URZ ;  /* 0x0000000c0e0772a4 */ /* 0x000fe2000f8e023f */
[----:B------:R-:W-:Y:S01]  /*b5e0*/  IMAD.WIDE R4, R9, 0x2, R4 ;  /* 0x0000000209047825 */ /* 0x000fe200078e0204 */
[----:B------:R-:W-:Y:S01]  /*b5f0*/  USEL UR16, UR16, URZ, !UP0 ;  /* 0x0000003f10107287 */ /* 0x000fe2000c000000 */
[--C-:B------:R-:W-:Y:S01]  /*b600*/  SHF.R.S32.HI R6, RZ, 0x1f, R8.reuse ;  /* 0x0000001fff067819 */ /* 0x100fe20000011408 */
[----:B------:R-:W-:Y:S01]  /*b610*/  UIMAD UR7, UR18, UR13, UR7 ;  /* 0x0000000d120772a4 */ /* 0x000fe2000f8e0207 */
[----:B------:R-:W-:Y:S01]  /*b620*/  IMAD.MOV R11, RZ, RZ, -R8 ;  /* 0x000000ffff0b7224 */ /* 0x000fe200078e0a08 */
[----:B------:R-:W-:Y:S01]  /*b630*/  USEL UR15, UR15, URZ, !UP0 ;  /* 0x0000003f0f0f7287 */ /* 0x000fe2000c000000 */
[----:B------:R-:W-:Y:S01]  /*b640*/  IADD3 R33, P3, R4, 0x4000, RZ ;  /* 0x0000400004217810 */ /* 0x000fe20007f7e0ff */
[----:B------:R-:W-:Y:S01]  /*b650*/  ULDC.64 UR12, c[0x0][0xb98] ;  /* 0x0002e600000c7ab9 */ /* 0x000fe20000000a00 */
[----:B------:R-:W-:Y:S01]  /*b660*/  UIADD3 UR9, UR9, UR7, URZ ;  /* 0x0000000709097290 */ /* 0x000fe2000fffe03f */
[----:B------:R-:W-:Y:S01]  /*b670*/  IMAD R11, R80, R11, R10 ;  /* 0x0000000b500b7224 */ /* 0x000fe200078e020a */
[----:B------:R-:W-:Y:S01]  /*b680*/  UIMAD UR7, UR16, UR12, URZ ;  /* 0x0000000c100772a4 */ /* 0x000fe2000f8e023f */
[----:B------:R-:W-:Y:S01]  /*b690*/  IADD3 R13, P5, R4, 0x1000, RZ ;  /* 0x00001000040d7810 */ /* 0x000fe20007fbe0ff */
[----:B------:R-:W-:Y:S01]  /*b6a0*/  UIMAD.WIDE.U32 UR8, UR15, UR12, UR8 ;  /* 0x0000000c0f0872a5 */ /* 0x000fe2000f8e0008 */
[----:B------:R-:W-:Y:S01]  /*b6b0*/  LOP3.LUT R32, R33, 0x380, RZ, 0xc0, !PT ;  /* 0x0000038021207812 */ /* 0x000fe200078ec0ff */
[----:B------:R-:W-:Y:S01]  /*b6c0*/  UIMAD UR7, UR15, UR13, UR7 ;  /* 0x0000000d0f0772a4 */ /* 0x000fe2000f8e0207 */
[----:B------:R-:W-:Y:S01]  /*b6d0*/  LOP3.LUT R12, R13, 0x380, RZ, 0xc0, !PT ;  /* 0x000003800d0c7812 */ /* 0x000fe200078ec0ff */
[----:B-----5:R-:W-:Y:S01]  /*b6e0*/  IMAD R83, R3, R80, RZ ;  /* 0x0000005003537224 */ /* 0x020fe200078e02ff */
[----:B------:R-:W-:Y:S01]  /*b6f0*/  SHF.R.U64 R32, R32, 0x3, RZ ;  /* 0x0000000320207819 */ /* 0x000fe200000012ff */
[----:B------:R-:W-:Y:S01]  /*b700*/  ULDC.64 UR12, c[0x0][0xaa0] ;  /* 0x0002a800000c7ab9 */ /* 0x000fe20000000a00 */
[----:B------:R-:W-:Y:S01]  /*b710*/  IADD3 R8, P0, R8, UR8, RZ ;  /* 0x0000000808087c10 */ /* 0x000fe2000ff1e0ff */
[----:B------:R-:W-:Y:S01]  /*b720*/  IMAD.U32 R9, RZ, RZ, UR7 ;  /* 0x00000007ff097e24 */ /* 0x000fe2000f8e00ff */
[----:B------:R-:W-:-:S02]  /*b730*/  SHF.R.U64 R12, R12, 0x3, RZ ;  /* 0x000000030c0c7819 */ /* 0x000fc400000012ff */
[----:B------:R-:W-:Y:S01]  /*b740*/  LOP3.LUT R32, R32, R33, RZ, 0x3c, !PT ;  /* 0x0000002120207212 */ /* 0x000fe200078e3cff */
[----:B------:R-:W-:Y:S01]  /*b750*/  IMAD.X R33, RZ, RZ, R5, P3 ;  /* 0x000000ffff217224 */ /* 0x000fe200018e0605 */
[----:B------:R-:W-:Y:S01]  /*b760*/  IADD3.X R9, R6, UR9, R9, P0, !PT ;  /* 0x0000000906097c10 */ /* 0x000fe200087fe409 */
[----:B------:R-:W-:Y:S01]  /*b770*/  ULDC.64 UR8, c[0x0][0xb88] ;  /* 0x0002e20000087ab9 */ /* 0x000fe20000000a00 */
[----:B------:R-:W-:Y:S02]  /*b780*/  SHF.R.S32.HI R6, RZ, 0x1f, R11 ;  /* 0x0000001fff067819 */ /* 0x000fe4000001140b */
[C---:B------:R-:W-:Y:S01]  /*b790*/  IADD3 R29, P0, R4.reuse, 0x3000, RZ ;  /* 0x00003000041d7810 */ /* 0x040fe20007f1e0ff */
[----:B------:R-:W-:Y:S01]  /*b7a0*/  IMAD.WIDE.U32 R8, R11, UR8, R8 ;  /* 0x000000080b087c25 */ /* 0x000fe2000f8e0008 */
[----:B------:R-:W-:Y:S02]  /*b7b0*/  IADD3 R37, P2, R4, 0x5000, RZ ;  /* 0x0000500004257810 */ /* 0x000fe40007f5e0ff */
[----:B------:R-:W-:Y:S01]  /*b7c0*/  LOP3.LUT R28, R29, 0x380, RZ, 0xc0, !PT ;  /* 0x000003801d1c7812 */ /* 0x000fe200078ec0ff */
[----:B------:R-:W-:Y:S01]  /*b7d0*/  IMAD R6, R6, UR8, RZ ;  /* 0x0000000806067c24 */ /* 0x000fe2000f8e02ff */
[----:B------:R-:W-:-:S02]  /*b7e0*/  IADD3 R53, P3, R4, 0xa000, RZ ;  /* 0x0000a00004357810 */ /* 0x000fc40007f7e0ff */
[----:B------:R-:W-:Y:S02]  /*b7f0*/  IADD3 R25, P4, R4, 0x2000, RZ ;  /* 0x0000200004197810 */ /* 0x000fe40007f9e0ff */
[----:B------:R-:W-:Y:S01]  /*b800*/  LOP3.LUT R12, R12, R13, RZ, 0x3c, !PT ;  /* 0x0000000d0c0c7212 */ /* 0x000fe200078e3cff */
[----:B------:R-:W-:Y:S01]  /*b810*/  IMAD R13, R11, UR9, R6 ;  /* 0x000000090b0d7c24 */ /* 0x000fe2000f8e0206 */
[----:B------:R-:W-:Y:S01]  /*b820*/  SHF.R.U64 R28, R28, 0x3, RZ ;  /* 0x000000031c1c7819 */ /* 0x000fe200000012ff */
[----:B------:R-:W-:Y:S01]  /*b830*/  ULDC.64 UR8, c[0x0][0xb50] ;  /* 0x0002d40000087ab9 */ /* 0x000fe20000000a00 */
[----:B------:R-:W-:Y:S01]  /*b840*/  LOP3.LUT R36, R37, 0x380, RZ, 0xc0, !PT ;  /* 0x0000038025247812 */ /* 0x000fe200078ec0ff */
[----:B------:R-:W-:Y:S01]  /*b850*/  IMAD.IADD R9, R9, 0x1, R13 ;  /* 0x0000000109097824 */ /* 0x000fe200078e020d */
[----:B------:R-:W-:Y:S01]  /*b860*/  LOP3.LUT R52, R53, 0x380, RZ, 0xc0, !PT ;  /* 0x0000038035347812 */ /* 0x000fe200078ec0ff */
[----:B------:R-:W-:Y:S01]  /*b870*/  IMAD.X R13, RZ, RZ, R5, P5 ;  /* 0x000000ffff0d7224 */ /* 0x000fe200028e0605 */
[----:B------:R-:W-:-:S02]  /*b880*/  LOP3.LUT R24, R25, 0x380, RZ, 0xc0, !PT ;  /* 0x0000038019187812 */ /* 0x000fc400078ec0ff */
[----:B------:R-:W-:Y:S02]  /*b890*/  LEA R10, P6, R8, UR8, 0x2 ;  /* 0x00000008080a7c11 */ /* 0x000fe4000f8c10ff */
[----:B------:R-:W-:Y:S01]  /*b8a0*/  LOP3.LUT R28, R28, R29, RZ, 0x3c, !PT ;  /* 0x0000001d1c1c7212 */ /* 0x000fe200078e3cff */
[----:B------:R-:W-:Y:S01]  /*b8b0*/  IMAD.X R29, RZ, RZ, R5, P0 ;  /* 0x000000ffff1d7224 */ /* 0x000fe200000e0605 */
[----:B------:R-:W-:Y:S01]  /*b8c0*/  SHF.R.U64 R36, R36, 0x3, RZ ;  /* 0x0000000324247819 */ /* 0x000fe200000012ff */
[----:B------:R-:W-:Y:S01]  /*b8d0*/  SHFL.IDX PT, R20, R10, RZ, 0x1c1f ;  /* 0x001c1fff0a147589 */ /* 0x000fe200000e0000 */
[----:B------:R-:W-:Y:S02]  /*b8e0*/  SHF.R.U64 R52, R52, 0x3, RZ ;  /* 0x0000000334347819 */ /* 0x000fe400000012ff */
[----:B------:R-:W-:Y:S01]  /*b8f0*/  SHF.R.U64 R24, R24, 0x3, RZ ;  /* 0x0000000318187819 */ /* 0x000fe200000012ff */
[----:B------:R-:W-:Y:S01]  /*b900*/  SHFL.IDX PT, R54, R10, 0x1, 0x1c1f ;  /* 0x003c1f000a367f89 */ /* 0x000fe200000e0000 */
[----:B------:R-:W-:-:S02]  /*b910*/  IADD3 R49, P0, R4, 0x9000, RZ ;  /* 0x0000900004317810 */ /* 0x000fc40007f1e0ff */
[----:B------:R-:W-:Y:S01]  /*b920*/  LEA.HI.X R11, R8, UR9, R9, 0x2, P6 ;  /* 0x00000009080b7c11 */ /* 0x000fe2000b0f1409 */
[----:B------:R-:W-:Y:S01]  /*b930*/  IMAD.U32 R9, RZ, RZ, UR17 ;  /* 0x00000011ff097e24 */ /* 0x000fe2000f8e00ff */
[----:B------:R-:W-:Y:S01]  /*b940*/  LOP3.LUT R36, R36, R37, RZ, 0x3c, !PT ;  /* 0x0000002524247212 */ /* 0x000fe200078e3cff */
[--C-:B------:R-:W-:Y:S01]  /*b950*/  IMAD.X R37, RZ, RZ, R5.reuse, P2 ;  /* 0x000000ffff257224 */ /* 0x100fe200010e0605 */
[----:B------:R-:W-:Y:S01]  /*b960*/  LOP3.LUT R52, R52, R53, RZ, 0x3c, !PT ;  /* 0x0000003534347212 */ /* 0x000fe200078e3cff */
[--C-:B------:R-:W-:Y:S01]  /*b970*/  IMAD.X R53, RZ, RZ, R5.reuse, P3 ;  /* 0x000000ffff357224 */ /* 0x100fe200018e0605 */
[----:B------:R-:W-:Y:S01]  /*b980*/  LOP3.LUT R24, R24, R25, RZ, 0x3c, !PT ;  /* 0x0000001918187212 */ /* 0x000fe200078e3cff */
[--C-:B------:R-:W-:Y:S01]  /*b990*/  IMAD.X R25, RZ, RZ, R5.reuse, P4 ;  /* 0x000000ffff197224 */ /* 0x100fe200020e0605 */
[----:B------:R-:W-:Y:S01]  /*b9a0*/  LOP3.LUT R48, R49, 0x380, RZ, 0xc0, !PT ;  /* 0x0000038031307812 */ /* 0x000fe200078ec0ff */
[----:B------:R-:W1:Y:S01]  /*b9b0*/  SHFL.IDX PT, R21, R11, RZ, 0x1c1f ;  /* 0x001c1fff0b157589 */ /* 0x000e6200000e0000 */
[C---:B------:R-:W-:Y:S01]  /*b9c0*/  IADD3 R57, P2, R4.reuse, 0xb000, RZ ;  /* 0x0000b00004397810 */ /* 0x040fe20007f5e0ff */
[----:B------:R-:W-:Y:S01]  /*b9d0*/  IMAD R14, R9, 0x80, R222 ;  /* 0x00000080090e7824 */ /* 0x000fe200078e02de */
[C---:B------:R-:W-:Y:S01]  /*b9e0*/  IADD3 R8, P3, R4.reuse, 0xf000, RZ ;  /* 0x0000f00004087810 */ /* 0x040fe20007f7e0ff */
[----:B------:R-:W2:Y:S01]  /*b9f0*/  SHFL.IDX PT, R55, R11, 0x1, 0x1c1f ;  /* 0x003c1f000b377f89 */ /* 0x000ea200000e0000 */
[----:B------:R-:W-:Y:S01]  /*ba00*/  IADD3 R41, P6, R4, 0x6000, RZ ;  /* 0x0000600004297810 */ /* 0x000fe20007fde0ff */
[----:B------:R-:W-:Y:S01]  /*ba10*/  VIADD R6, R14, 0x8 ;  /* 0x000000080e067836 */ /* 0x000fe20000000000 */
[C---:B------:R-:W-:Y:S01]  /*ba20*/  IADD3 R45, P5, R4.reuse, 0x7000, RZ ;  /* 0x00007000042d7810 */ /* 0x040fe20007fbe0ff */
[----:B------:R-:W-:Y:S01]  /*ba30*/  UIMAD UR7, UR11, UR12, URZ ;  /* 0x0000000c0b0772a4 */ /* 0x000fe2000f8e023f */
[----:B------:R-:W-:Y:S01]  /*ba40*/  IADD3 R69, P4, R4, 0x8000, RZ ;  /* 0x0000800004457810 */ /* 0x000fe20007f9e0ff */
[----:B------:R-:W-:Y:S01]  /*ba50*/  UIMAD.WIDE.U32 UR8, UR4, UR12, URZ ;  /* 0x0000000c040872a5 */ /* 0x000fe2000f8e003f */
[----:B------:R-:W-:Y:S01]  /*ba60*/  SHF.R.U64 R48, R48, 0x3, RZ ;  /* 0x0000000330307819 */ /* 0x000fe200000012ff */
[----:B------:R-:W-:Y:S01]  /*ba70*/  IMAD.X R61, RZ, RZ, R5, P3 ;  /* 0x000000ffff3d7224 */ /* 0x000fe200018e0605 */
[----:B------:R-:W-:Y:S01]  /*ba80*/  LOP3.LUT R56, R57, 0x380, RZ, 0xc0, !PT ;  /* 0x0000038039387812 */ /* 0x000fe200078ec0ff */
[----:B------:R-:W-:Y:S01]  /*ba90*/  ULDC.64 UR10, c[0x0][0xae8] ;  /* 0x0002ba00000a7ab9 */ /* 0x000fe20000000a00 */
[----:B------:R-:W-:-:S02]  /*baa0*/  LOP3.LUT R3, R8, 0x380, RZ, 0xc0, !PT ;  /* 0x0000038008037812 */ /* 0x000fc400078ec0ff */
[----:B------:R-:W-:Y:S02]  /*bab0*/  LOP3.LUT R40, R41, 0x380, RZ, 0xc0, !PT ;  /* 0x0000038029287812 */ /* 0x000fe400078ec0ff */
[----:B------:R-:W-:Y:S02]  /*bac0*/  LOP3.LUT R44, R45, 0x380, RZ, 0xc0, !PT ;  /* 0x000003802d2c7812 */ /* 0x000fe400078ec0ff */
[----:B------:R-:W-:Y:S02]  /*bad0*/  LOP3.LUT R68, R69, 0x380, RZ, 0xc0, !PT ;  /* 0x0000038045447812 */ /* 0x000fe400078ec0ff */
[----:B------:R-:W-:Y:S01]  /*bae0*/  LOP3.LUT R48, R48, R49, RZ, 0x3c, !PT ;  /* 0x0000003130307212 */ /* 0x000fe200078e3cff */
[----:B------:R-:W-:Y:S01]  /*baf0*/  IMAD.X R49, RZ, RZ, R5, P0 ;  /* 0x000000ffff317224 */ /* 0x000fe200000e0605 */
[----:B------:R-:W-:Y:S02]  /*bb00*/  SHF.R.U64 R56, R56, 0x3, RZ ;  /* 0x0000000338387819 */ /* 0x000fe400000012ff */
[----:B------:R-:W-:-:S02]  /*bb10*/  SHF.R.U64 R3, R3, 0x3, RZ ;  /* 0x0000000303037819 */ /* 0x000fc400000012ff */
[----:B------:R-:W-:Y:S02]  /*bb20*/  SHF.R.U64 R40, R40, 0x3, RZ ;  /* 0x0000000328287819 */ /* 0x000fe400000012ff */
[----:B------:R-:W-:Y:S02]  /*bb30*/  SHF.R.U64 R44, R44, 0x3, RZ ;  /* 0x000000032c2c7819 */ /* 0x000fe400000012ff */
[----:B------:R-:W-:Y:S02]  /*bb40*/  SHF.R.U64 R68, R68, 0x3, RZ ;  /* 0x0000000344447819 */ /* 0x000fe400000012ff */
[----:B------:R-:W-:Y:S02]  /*bb50*/  LOP3.LUT P0, RZ, R220, 0x3, RZ, 0xc0, !PT ;  /* 0x00000003dcff7812 */ /* 0x000fe4000780c0ff */
[----:B------:R-:W-:Y:S01]  /*bb60*/  LOP3.LUT R56, R56, R57, RZ, 0x3c, !PT ;  /* 0x0000003938387212 */ /* 0x000fe200078e3cff */
[----:B------:R-:W-:Y:S01]  /*bb70*/  IMAD.X R57, RZ, RZ, R5, P2 ;  /* 0x000000ffff397224 */ /* 0x000fe200010e0605 */
[----:B------:R-:W-:-:S02]  /*bb80*/  LOP3.LUT R60, R3, R8, RZ, 0x3c, !PT ;  /* 0x00000008033c7212 */ /* 0x000fc400078e3cff */
[----:B------:R-:W-:Y:S01]  /*bb90*/  LOP3.LUT R40, R40, R41, RZ, 0x3c, !PT ;  /* 0x0000002928287212 */ /* 0x000fe200078e3cff */
[----:B------:R-:W3:Y:S01]  /*bba0*/  @P1 LDC R3, c[0x0][0xbec] ;  /* 0x0002fb00ff031b82 */ /* 0x000ee20000000800 */
[----:B------:R-:W-:Y:S01]  /*bbb0*/  LOP3.LUT R44, R44, R45, RZ, 0x3c, !PT ;  /* 0x0000002d2c2c7212 */ /* 0x000fe200078e3cff */
[--C-:B------:R-:W-:Y:S01]  /*bbc0*/  IMAD.X R41, RZ, RZ, R5.reuse, P6 ;  /* 0x000000ffff297224 */ /* 0x100fe200030e0605 */
[----:B------:R-:W-:Y:S01]  /*bbd0*/  LOP3.LUT R68, R68, R69, RZ, 0x3c, !PT ;  /* 0x0000004544447212 */ /* 0x000fe200078e3cff */
[--C-:B------:R-:W-:Y:S01]  /*bbe0*/  IMAD.X R45, RZ, RZ, R5.reuse, P5 ;  /* 0x000000ffff2d7224 */ /* 0x100fe200028e0605 */
[-C--:B------:R-:W-:Y:S01]  /*bbf0*/  ISETP.GE.OR P2, PT, R14, R83.reuse, P0 ;  /* 0x000000530e00720c */ /* 0x080fe20000746670 */
[----:B------:R-:W-:Y:S01]  /*bc00*/  IMAD.X R69, RZ, RZ, R5, P4 ;  /* 0x000000ffff457224 */ /* 0x000fe200020e0605 */
[----:B------:R-:W-:Y:S02]  /*bc10*/  ISETP.GE.OR P0, PT, R6, R83, P0 ;  /* 0x000000530600720c */ /* 0x000fe40000706670 */
[----:B------:R-:W-:-:S02]  /*bc20*/  IADD3 R77, P6, R4, 0xc000, RZ ;  /* 0x0000c000044d7810 */ /* 0x000fc40007fde0ff */
[C---:B------:R-:W-:Y:S02]  /*bc30*/  IADD3 R73, P5, R4.reuse, 0xd000, RZ ;  /* 0x0000d00004497810 */ /* 0x040fe40007fbe0ff */
[C---:B------:R-:W-:Y:S02]  /*bc40*/  IADD3 R65, P4, R4.reuse, 0xe000, RZ ;  /* 0x0000e00004417810 */ /* 0x040fe40007f9e0ff */
[----:B------:R-:W-:Y:S02]  /*bc50*/  LOP3.LUT R9, R4, 0x380, RZ, 0xc0, !PT ;  /* 0x0000038004097812 */ /* 0x000fe400078ec0ff */
[----:B------:R-:W-:Y:S01]  /*bc60*/  LOP3.LUT R76, R77, 0x380, RZ, 0xc0, !PT ;  /* 0x000003804d4c7812 */ /* 0x000fe200078ec0ff */
[----:B-1----:R1:W-:Y:S01]  /*bc70*/  @!P2 ST.E desc[UR20][R20.64], R0 ;  /* 0x000000001400a985 */ /* 0x0023e2000c101914 */
[----:B------:R-:W-:Y:S02]  /*bc80*/  LOP3.LUT R72, R73, 0x380, RZ, 0xc0, !PT ;  /* 0x0000038049487812 */ /* 0x000fe400078ec0ff */
[----:B------:R-:W-:Y:S01]  /*bc90*/  LOP3.LUT R64, R65, 0x380, RZ, 0xc0, !PT ;  /* 0x0000038041407812 */ /* 0x000fe200078ec0ff */
[----:B------:R-:W-:Y:S01]  /*bca0*/  UIMAD UR7, UR4, UR13, UR7 ;  /* 0x0000000d040772a4 */ /* 0x000fe2000f8e0207 */
[----:B------:R-:W-:Y:S01]  /*bcb0*/  SHF.R.U64 R9, R9, 0x3, RZ ;  /* 0x0000000309097819 */ /* 0x000fe200000012ff */
[----:B--2---:R2:W-:Y:S01]  /*bcc0*/  @!P0 ST.E desc[UR20][R54.64], R2 ;  /* 0x0000000236008985 */ /* 0x0045e2000c101914 */
[----:B------:R-:W-:-:S02]  /*bcd0*/  SHF.R.U64 R76, R76, 0x3, RZ ;  /* 0x000000034c4c7819 */ /* 0x000fc400000012ff */
[----:B------:R-:W-:Y:S02]  /*bce0*/  SHF.R.U64 R72, R72, 0x3, RZ ;  /* 0x0000000348487819 */ /* 0x000fe400000012ff */
[----:B------:R-:W-:Y:S01]  /*bcf0*/  SHF.R.U64 R64, R64, 0x3, RZ ;  /* 0x0000000340407819 */ /* 0x000fe200000012ff */
[----:B-1----:R-:W-:Y:S01]  /*bd00*/  IMAD R0, R213, 0x20, R217 ;  /* 0x00000020d5007824 */ /* 0x002fe200078e02d9 */
[----:B------:R-:W-:Y:S01]  /*bd10*/  LOP3.LUT R4, R9, R4, RZ, 0x3c, !PT ;  /* 0x0000000409047212 */ /* 0x000fe200078e3cff */
[----:B------:R-:W-:Y:S01]  /*bd20*/  UIADD3 UR9, UR9, UR7, URZ ;  /* 0x0000000709097290 */ /* 0x000fe2000fffe03f */
[----:B------:R-:W-:Y:S01]  /*bd30*/  LOP3.LUT R76, R76, R77, RZ, 0x3c, !PT ;  /* 0x0000004d4c4c7212 */ /* 0x000fe200078e3cff */
[--C-:B------:R-:W-:Y:S01]  /*bd40*/  IMAD.X R77, RZ, RZ, R5.reuse, P6 ;  /* 0x000000ffff4d7224 */ /* 0x100fe200030e0605 */
[----:B------:R-:W-:Y:S01]  /*bd50*/  LOP3.LUT R72, R72, R73, RZ, 0x3c, !PT ;  /* 0x0000004948487212 */ /* 0x000fe200078e3cff */
[--C-:B------:R-:W-:Y:S01]  /*bd60*/  IMAD.X R73, RZ, RZ, R5.reuse, P5 ;  /* 0x000000ffff497224 */ /* 0x100fe200028e0605 */
[----:B------:R-:W-:Y:S01]  /*bd70*/  LOP3.LUT R64, R64, R65, RZ, 0x3c, !PT ;  /* 0x0000004140407212 */ /* 0x000fe200078e3cff */
[----:B------:R-:W-:Y:S01]  /*bd80*/  IMAD.X R65, RZ, RZ, R5, P4 ;  /* 0x000000ffff417224 */ /* 0x000fe200020e0605 */
[----:B------:R1:W5:Y:S01]  /*bd90*/  LD.E.128 R8, desc[UR20][R4.64] ;  /* 0x0000001404087980 */ /* 0x000362000c101d00 */
[----:B------:R-:W-:-:S02]  /*bda0*/  UIMAD UR4, UR14, UR10, URZ ;  /* 0x0000000a0e0472a4 */ /* 0x000fc4000f8e023f */
[----:B------:R-:W-:Y:S01]  /*bdb0*/  UIMAD.WIDE.U32 UR8, UR18, UR10, UR8 ;  /* 0x0000000a120872a5 */ /* 0x000fe2000f8e0008 */
[----:B------:R-:W5:Y:S01]  /*bdc0*/  LD.E.128 R12, desc[UR20][R12.64] ;  /* 0x000000140c0c7980 */ /* 0x000f62000c101d00 */
[----:B------:R-:W-:-:S03]  /*bdd0*/  UIMAD UR4, UR18, UR11, UR4 ;  /* 0x0000000b120472a4 */ /* 0x000fc6000f8e0204 */
[----:B------:R-:W-:Y:S01]  /*bde0*/  ULDC.64 UR10, c[0x0][0xaf0] ;  /* 0x0002bc00000a7ab9 */ /* 0x000fe20000000a00 */
[----:B------:R-:W5:Y:S01]  /*bdf0*/  LD.E.128 R24, desc[UR20][R24.64] ;  /* 0x0000001418187980 */ /* 0x000f62000c101d00 */
[----:B-1----:R-:W-:-:S03]  /*be00*/  IMAD.U32 R5, RZ, RZ, UR17 ;  /* 0x00000011ff057e24 */ /* 0x002fc6000f8e00ff */
[----:B------:R-:W5:Y:S01]  /*be10*/  LD.E.128 R28, desc[UR20][R28.64] ;  /* 0x000000141c1c7980 */ /* 0x000f62000c101d00 */
[----:B------:R-:W-:Y:S01]  /*be20*/  IMAD R4, R5, 0x80, R0 ;  /* 0x0000008005047824 */ /* 0x000fe200078e0200 */
[----:B------:R-:W-:Y:S02]  /*be30*/  UIADD3 UR9, UR9, UR4, URZ ;  /* 0x0000000409097290 */ /* 0x000fe4000fffe03f */
[----:B------:R-:W5:Y:S01]  /*be40*/  LD.E.128 R32, desc[UR20][R32.64] ;  /* 0x0000001420207980 */ /* 0x000f62000c101d00 */
[----:B---3--:R-:W-:Y:S01]  /*be50*/  @P1 IMAD.HI.U32 R0, R4, R3, RZ ;  /* 0x0000000304001227 */ /* 0x008fe200078e00ff */
[----:B------:R-:W-:Y:S02]  /*be60*/  UIMAD UR4, UR16, UR10, URZ ;  /* 0x0000000a100472a4 */ /* 0x000fe4000f8e023f */
[----:B------:R-:W-:Y:S01]  /*be70*/  UIMAD.WIDE.U32 UR8, UR15, UR10, UR8 ;  /* 0x0000000a0f0872a5 */ /* 0x000fe2000f8e0008 */
[----:B------:R-:W-:Y:S01]  /*be80*/  IMAD.MOV.U32 R5, RZ, RZ, R4 ;  /* 0x000000ffff057224 */ /* 0x000fe200078e0004 */
[----:B0-----:R-:W-:Y:S01]  /*be90*/  @P1 SHF.R.U32.HI R5, RZ, R19, R0 ;  /* 0x00000013ff051219 */ /* 0x001fe20000011600 */
[----:B------:R-:W-:Y:S01]  /*bea0*/  UIMAD UR4, UR15, UR11, UR4 ;  /* 0x0000000b0f0472a4 */ /* 0x000fe2000f8e0204 */
[----:B------:R-:W5:Y:S02]  /*beb0*/  LD.E.128 R36, desc[UR20][R36.64] ;  /* 0x0000001424247980 */ /* 0x000f64000c101d00 */
[--C-:B------:R-:W-:Y:S01]  /*bec0*/  SHF.R.S32.HI R0, RZ, 0x1f, R5.reuse ;  /* 0x0000001fff007819 */ /* 0x100fe20000011405 */
[----:B------:R-:W-:Y:S01]  /*bed0*/  UIADD3 UR4, UR9, UR4, URZ ;  /* 0x0000000409047290 */ /* 0x000fe2000fffe03f */
[----:B------:R-:W-:Y:S01]  /*bee0*/  IMAD.MOV R19, RZ, RZ, -R5 ;  /* 0x000000ffff137224 */ /* 0x000fe200078e0a05 */
[----:B------:R-:W5:Y:S01]  /*bef0*/  LD.E.128 R40, desc[UR20][R40.64] ;  /* 0x0000001428287980 */ /* 0x000f62000c101d00 */
[----:B--2---:R-:W-:-:S02]  /*bf00*/  IMAD.U32 R2, RZ, RZ, UR8 ;  /* 0x00000008ff027e24 */ /* 0x004fc4000f8e00ff */
[----:B------:R-:W-:Y:S01]  /*bf10*/  IMAD.U32 R3, RZ, RZ, UR9 ;  /* 0x00000009ff037e24 */ /* 0x000fe2000f8e00ff */
[----:B------:R-:W-:Y:S01]  /*bf20*/  ULDC.64 UR8, c[0x0][0xae0] ;  /* 0x0002b80000087ab9 */ /* 0x000fe20000000a00 */
[----:B------:R-:W-:Y:S01]  /*bf30*/  IMAD R19, R80, R19, R4 ;  /* 0x0000001350137224 */ /* 0x000fe200078e0204 */
[----:B------:R-:W5:Y:S01]  /*bf40*/  LD.E.128 R44, desc[UR20][R44.64] ;  /* 0x000000142c2c7980 */ /* 0x000f62000c101d00 */
[----:B------:R-:W-:Y:S02]  /*bf50*/  IMAD R0, R0, UR8, RZ ;  /* 0x0000000800007c24 */ /* 0x000fe4000f8e02ff */
[----:B------:R-:W-:Y:S01]  /*bf60*/  IMAD.U32 R3, RZ, RZ, UR4 ;  /* 0x00000004ff037e24 */ /* 0x000fe2000f8e00ff */
[----:B------:R-:W5:Y:S01]  /*bf70*/  LD.E.128 R68, desc[UR20][R68.64] ;  /* 0x0000001444447980 */ /* 0x000f62000c101d00 */
[C---:B------:R-:W-:Y:S01]  /*bf80*/  IMAD R21, R5.reuse, UR9, R0 ;  /* 0x0000000905157c24 */ /* 0x040fe2000f8e0200 */
[----:B------:R-:W-:Y:S02]  /*bf90*/  SHF.R.S32.HI R0, RZ, 0x1f, R19 ;  /* 0x0000001fff007819 */ /* 0x000fe40000011413 */
[----:B------:R-:W5:Y:S01]  /*bfa0*/  LD.E.128 R48, desc[UR20][R48.64] ;  /* 0x0000001430307980 */ /* 0x000f62000c101d00 */
[----:B------:R-:W-:Y:S01]  /*bfb0*/  IMAD.WIDE.U32 R2, R5, UR8, R2 ;  /* 0x0000000805027c25 */ /* 0x000fe2000f8e0002 */
[----:B------:R-:W-:-:S02]  /*bfc0*/  ULDC.64 UR8, c[0x0][0xad8] ;  /* 0x0002b60000087ab9 */ /* 0x000fc40000000a00 */
[----:B------:R-:W5:Y:S04]  /*bfd0*/  LD.E.128 R52, desc[UR20][R52.64] ;  /* 0x0000001434347980 */ /* 0x000f68000c101d00 */
[----:B------:R-:W5:Y:S04]  /*bfe0*/  LD.E.128 R56, desc[UR20][R56.64] ;  /* 0x0000001438387980 */ /* 0x000f68000c101d00 */
[----:B------:R-:W5:Y:S04]  /*bff0*/  LD.E.128 R76, desc[UR20][R76.64] ;  /* 0x000000144c4c7980 */ /* 0x000f68000c101d00 */
[----:B------:R-:W5:Y:S04]  /*c000*/  LD.E.128 R72, desc[UR20][R72.64] ;  /* 0x0000001448487980 */ /* 0x000f68000c101d00 */
[----:B------:R-:W5:Y:S04]  /*c010*/  LD.E.128 R64, desc[UR20][R64.64] ;  /* 0x0000001440407980 */ /* 0x000f68000c101d00 */
[----:B------:R-:W5:Y:S01]  /*c020*/  LD.E.128 R60, desc[UR20][R60.64] ;  /* 0x000000143c3c7980 */ /* 0x000f62000c101d00 */
[----:B------:R-:W-:Y:S01]  /*c030*/  IMAD.U32 R82, RZ, RZ, UR17 ;  /* 0x00000011ff527e24 */ /* 0x000fe2000f8e00ff */
[----:B------:R-:W-:Y:S01]  /*c040*/  BSSY B1, `(.L_x_415) ;  /* 0x000002d000017945 */ /* 0x000fe20003800000 */
[----:B------:R-:W-:Y:S01]  /*c050*/  IMAD.IADD R3, R3, 0x1, R21 ;  /* 0x0000000103037824 */ /* 0x000fe200078e0215 */
[----:B------:R-:W-:Y:S01]  /*c060*/  @!PT LDS RZ, [RZ] ;  /* 0x00000000fffff984 */ /* 0x000fe20000000800 */
[----:B------:R-:W-:Y:S01]  /*c070*/  @!PT LDS RZ, [RZ] ;  /* 0x00000000fffff984 */ /* 0x000fe20000000800 */
[----:B------:R-:W-:Y:S01]  /*c080*/  @!PT LDS RZ, [RZ] ;  /* 0x00000000fffff984 */ /* 0x000fe20000000800 */
[----:B------:R-:W-:Y:S01]  /*c090*/  @!PT LDS RZ, [RZ] ;  /* 0x00000000fffff984 */ /* 0x000fe20000000800 */
[----:B------:R0:W-:Y:S06]  /*c0a0*/  MEMBAR.ALL.CTA ;  /* 0x0000000000007992 */ /* 0x0001ec0000008000 */
[----:B0-----:R-:W0:Y:S01]  /*c0b0*/  FENCE.VIEW.ASYNC.S ;  /* 0x00000000000073c6 */ /* 0x001e220000000000 */
[----:B------:R-:W-:-:S02]  /*c0c0*/  IMAD R4, R0, UR8, RZ ;  /* 0x0000000800047c24 */ /* 0x000fc4000f8e02ff */
[----:B------:R-:W-:Y:S02]  /*c0d0*/  IMAD R82, R82, 0x80, R217 ;  /* 0x0000008052527824 */ /* 0x000fe400078e02d9 */
[C---:B------:R-:W-:Y:S02]  /*c0e0*/  IMAD R5, R19.reuse, UR9, R4 ;  /* 0x0000000913057c24 */ /* 0x040fe4000f8e0204 */
[----:B------:R-:W-:Y:S01]  /*c0f0*/  IMAD.WIDE.U32 R2, R19, UR8, R2 ;  /* 0x0000000813027c25 */ /* 0x000fe2000f8e0002 */
[----:B------:R-:W-:Y:S01]  /*c100*/  ISETP.GE.AND P2, PT, R82, R83, PT ;  /* 0x000000535200720c */ /* 0x000fe20003f46270 */
[----:B------:R-:W-:Y:S02]  /*c110*/  ULDC.64 UR8, c[0x0][0xa80] ;  /* 0x0002a00000087ab9 */ /* 0x000fe40000000a00 */
[----:B------:R-:W-:Y:S01]  /*c120*/  IMAD.IADD R3, R3, 0x1, R5 ;  /* 0x0000000103037824 */ /* 0x000fe200078e0205 */
[----:B------:R-:W-:Y:S01]  /*c130*/  LEA R6, P3, R2, UR8, 0x1 ;  /* 0x0000000802067c11 */ /* 0x000fe2000f8608ff */
[----:B------:R-:W-:-:S02]  /*c140*/  VIADD R170, R170, 0x38820 ;  /* 0x00038820aaaa7836 */ /* 0x000fc40000000000 */
[----:B------:R-:W-:Y:S01]  /*c150*/  VIADD R0, R82, 0x20 ;  /* 0x0000002052007836 */ /* 0x000fe20000000000 */
[----:B------:R-:W-:Y:S01]  /*c160*/  LEA.HI.X R19, R2, UR9, R3, 0x1, P3 ;  /* 0x0000000902137c11 */ /* 0x000fe200098f0c03 */
[----:B0-----:R0:W1:Y:S01]  /*c170*/  SHFL.IDX PT, R85, R6, RZ, 0x181f ;  /* 0x00181fff06557589 */ /* 0x00106200000e0000 */
[----:B------:R-:W-:Y:S02]  /*c180*/  PRMT R170, RZ, 0x654, R170 ;  /* 0x00000654ffaa7816 */ /* 0x000fe400000000aa */
[-C--:B------:R-:W-:Y:S01]  /*c190*/  ISETP.GE.AND P1, PT, R0, R83.reuse, PT ;  /* 0x000000530000720c */ /* 0x080fe20003f26270 */
[----:B------:R-:W-:Y:S01]  /*c1a0*/  VIADD R0, R82, 0x40 ;  /* 0x0000004052007836 */ /* 0x000fe20000000000 */
[----:B------:R0:W2:Y:S01]  /*c1b0*/  SHFL.IDX PT, R81, R19, RZ, 0x181f ;  /* 0x00181fff13517589 */ /* 0x0000a200000e0000 */
[----:B------:R0:W-:Y:S03]  /*c1c0*/  SYNCS.ARRIVE.TRANS64.RED.A1T0 RZ, [R170+URZ], RZ ;  /* 0x000000ffaaff79a7 */ /* 0x0001e6000810043f */
        /* <DEDUP_REMOVED lines=10> */
[----:B------:R-:W-:-:S03]  /*c270*/  @!P4 LEA R4, P6, R23, R85, 0x1 ;  /* 0x000000551704c211 */ /* 0x000fc600078c08ff */
[----:B-----5:R3:W-:Y:S01]  /*c280*/  @!P5 ST.E.128 desc[UR8][R2.64], R8 ;  /* 0x000000080200d985 */ /* 0x0207e2000c101d08 */
[----:B------:R-:W-:Y:S02]  /*c290*/  @!P4 LEA.HI.X R5, R23, R81, R229, 0x1, P6 ;  /* 0x000000511705c211 */ /* 0x000fe400030f0ce5 */
[----:B------:R-:W-:-:S03]  /*c2a0*/  @!P3 LEA R20, P6, R22, R85, 0x1 ;  /* 0x000000551614b211 */ /* 0x000fc600078c08ff */
[----:B------:R3:W-:Y:S01]  /*c2b0*/  @!P4 ST.E.128 desc[UR8][R4.64], R32 ;  /* 0x000000200400c985 */ /* 0x0007e2000c101d08 */
[----:B------:R-:W-:Y:S02]  /*c2c0*/  @!P3 LEA.HI.X R21, R22, R81, R228, 0x1, P6 ;  /* 0x000000511615b211 */ /* 0x000fe400030f0ce4 */
[----:B------:R-:W-:-:S03]  /*c2d0*/  @!P2 LEA R80, P6, R212, R85, 0x1 ;  /* 0x00000055d450a211 */ /* 0x000fc600078c08ff */
[----:B------:R3:W-:Y:S01]  /*c2e0*/  @!P3 ST.E.128 desc[UR8][R20.64], R68 ;  /* 0x000000441400b985 */ /* 0x0007e2000c101d08 */
[----:B------:R-:W-:-:S05]  /*c2f0*/  @!P2 LEA.HI.X R81, R212, R81, R227, 0x1, P6 ;  /* 0x00000051d451a211 */ /* 0x000fca00030f0ce3 */
[----:B------:R3:W-:Y:S04]  /*c300*/  @!P2 ST.E.128 desc[UR8][R80.64], R76 ;  /* 0x0000004c5000a985 */ /* 0x0007e8000c101d08 */
.L_x_416:
[----:B------:R-:W-:Y:S05]  /*c310*/  BSYNC B1 ;  /* 0x0000000000017941 */ /* 0x000fea0003800000 */
.L_x_415:
        /* <DEDUP_REMOVED lines=11> */
[C---:B------:R-:W-:Y:S02]  /*c3d0*/  @!P3 LEA R4, P5, R23.reuse, R9, 0x1 ;  /* 0x000000091704b211 */ /* 0x040fe400078a08ff */
[----:B----4-:R-:W-:Y:S02]  /*c3e0*/  @!P4 LEA.HI.X R3, R18, R11, R230, 0x1, P6 ;  /* 0x0000000b1203c211 */ /* 0x010fe400030f0ce6 */
[----:B------:R-:W-:Y:S02]  /*c3f0*/  @!P2 LEA R8, P6, R22, R9, 0x1 ;  /* 0x000000091608a211 */ /* 0x000fe400078c08ff */
[----:B------:R-:W-:Y:S01]  /*c400*/  @!P3 LEA.HI.X R5, R23, R11, R229, 0x1, P5 ;  /* 0x0000000b1705b211 */ /* 0x000fe200028f0ce5 */
[----:B------:R0:W-:Y:S01]  /*c410*/  @!P4 ST.E.128 desc[UR8][R2.64], R12 ;  /* 0x0000000c0200c985 */ /* 0x0001e2000c101d08 */
[----:B------:R-:W-:-:S02]  /*c420*/  @!P1 LEA R10, P5, R212, R9, 0x1 ;  /* 0x00000009d40a9211 */ /* 0x000fc400078a08ff */
[-C--:B------:R-:W-:Y:S01]  /*c430*/  @!P2 LEA.HI.X R9, R22, R11.reuse, R228, 0x1, P6 ;  /* 0x0000000b1609a211 */ /* 0x080fe200030f0ce4 */
[----:B------:R0:W-:Y:S01]  /*c440*/  @!P3 ST.E.128 desc[UR8][R4.64], R36 ;  /* 0x000000240400b985 */ /* 0x0001e2000c101d08 */
[----:B------:R-:W-:-:S03]  /*c450*/  @!P1 LEA.HI.X R11, R212, R11, R227, 0x1, P5 ;  /* 0x0000000bd40b9211 */ /* 0x000fc600028f0ce3 */
[----:B------:R0:W-:Y:S04]  /*c460*/  @!P2 ST.E.128 desc[UR8][R8.64], R48 ;  /* 0x000000300800a985 */ /* 0x0001e8000c101d08 */
[----:B------:R0:W-:Y:S02]  /*c470*/  @!P1 ST.E.128 desc[UR8][R10.64], R72 ;  /* 0x000000480a009985 */ /* 0x0001e4000c101d08 */
.L_x_418:
[----:B------:R-:W-:Y:S05]  /*c480*/  BSYNC B1 ;  /* 0x0000000000017941 */ /* 0x000fea0003800000 */
.L_x_417:
[----:B0---4-:R0:W4:Y:S01]  /*c490*/  SHFL.IDX PT, R11, R19, 0x2, 0x181f ;  /* 0x00581f00130b7f89 */ /* 0x01112200000e0000 */
        /* <DEDUP_REMOVED lines=10> */
[CC--:B------:R-:W-:Y:S02]  /*c540*/  @!P2 LEA R4, P5, R23.reuse, R5.reuse, 0x1 ;  /* 0x000000051704a211 */ /* 0x0c0fe400078a08ff */
[----:B------:R-:W-:Y:S02]  /*c550*/  @!P1 LEA R8, P4, R22, R5, 0x1 ;  /* 0x0000000516089211 */ /* 0x000fe400078808ff */
[----:B----4-:R-:W-:Y:S02]  /*c560*/  @!P3 LEA.HI.X R3, R18, R11, R230, 0x1, P6 ;  /* 0x0000000b1203b211 */ /* 0x010fe400030f0ce6 */
[----:B------:R-:W-:Y:S02]  /*c570*/  @!P0 LEA R10, P6, R212, R5, 0x1 ;  /* 0x00000005d40a8211 */ /* 0x000fe400078c08ff */
[-C--:B------:R-:W-:Y:S01]  /*c580*/  @!P2 LEA.HI.X R5, R23, R11.reuse, R229, 0x1, P5 ;  /* 0x0000000b1705a211 */ /* 0x080fe200028f0ce5 */
[----:B------:R0:W-:Y:S01]  /*c590*/  @!P3 ST.E.128 desc[UR8][R2.64], R24 ;  /* 0x000000180200b985 */ /* 0x0001e2000c101d08 */
[----:B------:R-:W-:-:S02]  /*c5a0*/  @!P1 LEA.HI.X R9, R22, R11, R228, 0x1, P4 ;  /* 0x0000000b16099211 */ /* 0x000fc400020f0ce4 */
[----:B------:R-:W-:Y:S01]  /*c5b0*/  @!P0 LEA.HI.X R11, R212, R11, R227, 0x1, P6 ;  /* 0x0000000bd40b8211 */ /* 0x000fe200030f0ce3 */
[----:B------:R0:W-:Y:S04]  /*c5c0*/  @!P2 ST.E.128 desc[UR8][R4.64], R40 ;  /* 0x000000280400a985 */ /* 0x0001e8000c101d08 */
[----:B------:R0:W-:Y:S04]  /*c5d0*/  @!P1 ST.E.128 desc[UR8][R8.64], R52 ;  /* 0x0000003408009985 */ /* 0x0001e8000c101d08 */
[----:B------:R0:W-:Y:S02]  /*c5e0*/  @!P0 ST.E.128 desc[UR8][R10.64], R64 ;  /* 0x000000400a008985 */ /* 0x0001e4000c101d08 */
.L_x_420:
[----:B------:R-:W-:Y:S05]  /*c5f0*/  BSYNC B1 ;  /* 0x0000000000017941 */ /* 0x000fea0003800000 */
.L_x_419:
[----:B------:R-:W-:Y:S01]  /*c600*/  VIADD R0, R82, 0x60 ;  /* 0x0000006052007836 */ /* 0x000fe20000000000 */
[----:B0--3--:R-:W0:Y:S04]  /*c610*/  SHFL.IDX PT, R19, R19, 0x3, 0x181f ;  /* 0x00781f0013137f89 */ /* 0x009e2800000e0000 */
[----:B------:R-:W-:Y:S01]  /*c620*/  ISETP.GE.AND P0, PT, R0, R83, PT ;  /* 0x000000530000720c */ /* 0x000fe20003f06270 */
[----:B----4-:R3:W4:-:S12]  /*c630*/  SHFL.IDX PT, R11, R6, 0x3, 0x181f ;  /* 0x00781f00060b7f89 */ /* 0x01071800000e0000 */
[----:B---3--:R-:W-:Y:S05]  /*c640*/  @P0 BRA `(.L_x_421) ;  /* 0x0000001000040947 */ /* 0x008fea0003800000 */
[----:B------:R-:W-:Y:S01]  /*c650*/  ULDC UR4, c[0x0][0xac8] ;  /* 0x0002b20000047ab9 */ /* 0x000fe20000000800 */
[----:B------:R-:W-:Y:S01]  /*c660*/  ULDC.64 UR8, c[0x0][0x208] ;  /* 0x0000820000087ab9 */ /* 0x000fe20000000a00 */
[----:B------:R-:W-:Y:S02]  /*c670*/  ISETP.GE.AND P3, PT, R18, UR4, PT ;  /* 0x0000000412007c0c */ /* 0x000fe4000bf66270 */
[----:B------:R-:W-:Y:S02]  /*c680*/  ISETP.GE.AND P4, PT, R23, UR4, PT ;  /* 0x0000000417007c0c */ /* 0x000fe4000bf86270 */
[----:B------:R-:W-:-:S09]  /*c690*/  ISETP.GE.AND P5, PT, R22, UR4, PT ;  /* 0x0000000416007c0c */ /* 0x000fd2000bfa6270 */
[CC--:B----4-:R-:W-:Y:S02]  /*c6a0*/  @!P3 LEA R2, P0, R18.reuse, R11.reuse, 0x1 ;  /* 0x0000000b1202b211 */ /* 0x0d0fe400078008ff */
[C---:B------:R-:W-:Y:S02]  /*c6b0*/  @!P4 LEA R4, P1, R23.reuse, R11, 0x1 ;  /* 0x0000000b1704c211 */ /* 0x040fe400078208ff */
[----:B0-----:R-:W-:Y:S02]  /*c6c0*/  @!P3 LEA.HI.X R3, R18, R19, R230, 0x1, P0 ;  /* 0x000000131203b211 */ /* 0x001fe400000f0ce6 */
[----:B------:R-:W-:Y:S02]  /*c6d0*/  ISETP.GE.AND P0, PT, R212, UR4, PT ;  /* 0x00000004d4007c0c */ /* 0x000fe4000bf06270 */
[----:B------:R-:W-:Y:S01]  /*c6e0*/  @!P5 LEA R8, P2, R22, R11, 0x1 ;  /* 0x0000000b1608d211 */ /* 0x000fe200078408ff */
[----:B------:R3:W-:Y:S01]  /*c6f0*/  @!P3 ST.E.128 desc[UR8][R2.64], R28 ;  /* 0x0000001c0200b985 */ /* 0x0007e2000c101d08 */
[----:B------:R-:W-:-:S02]  /*c700*/  @!P4 LEA.HI.X R5, R23, R19, R229, 0x1, P1 ;  /* 0x000000131705c211 */ /* 0x000fc400008f0ce5 */
[----:B------:R-:W-:-:S03]  /*c710*/  @!P5 LEA.HI.X R9, R22, R19, R228, 0x1, P2 ;  /* 0x000000131609d211 */ /* 0x000fc600010f0ce4 */
[----:B------:R3:W-:Y:S04]  /*c720*/  @!P4 ST.E.128 desc[UR8][R4.64], R44 ;  /* 0x0000002c0400c985 */ /* 0x0007e8000c101d08 */
[----:B------:R3:W-:Y:S01]  /*c730*/  @!P5 ST.E.128 desc[UR8][R8.64], R56 ;  /* 0x000000380800d985 */ /* 0x0007e2000c101d08 */
[----:B------:R-:W-:Y:S05]  /*c740*/  @P0 BRA `(.L_x_421) ;  /* 0x0000000c00c40947 */ /* 0x000fea0003800000 */
[----:B---3--:R-:W-:Y:S01]  /*c750*/  LEA R2, P0, R212, R11, 0x1 ;  /* 0x0000000bd4027211 */ /* 0x008fe200078008ff */
[----:B------:R-:W-:-:S03]  /*c760*/  ULDC.64 UR8, c[0x0][0x208] ;  /* 0x0000820000087ab9 */ /* 0x000fc60000000a00 */
[----:B------:R-:W-:-:S05]  /*c770*/  LEA.HI.X R3, R212, R19, R227, 0x1, P0 ;  /* 0x00000013d4037211 */ /* 0x000fca00000f0ce3 */
[----:B------:R0:W-:Y:S01]  /*c780*/  ST.E.128 desc[UR8][R2.64], R60 ;  /* 0x0000003c02007985 */ /* 0x0001e2000c101d08 */
[----:B------:R-:W-:Y:S05]  /*c790*/  BRA `(.L_x_421) ;  /* 0x0000000c00b07947 */ /* 0x000fea0003800000 */
.L_x_413:
[----:B------:R-:W-:Y:S01]  /*c7a0*/  R2UR UR4, R216 ;  /* 0x00000000d80472ca */ /* 0x000fe200000e0000 */
[----:B------:R-:W-:Y:S01]  /*c7b0*/  ULDC.64 UR10, c[0x0][0xc00] ;  /* 0x00030000000a7ab9 */ /* 0x000fe20000000a00 */
[----:B------:R-:W-:Y:S01]  /*c7c0*/  R2UR UR7, R218 ;  /* 0x00000000da0772ca */ /* 0x000fe200000e0000 */
[----:B------:R-:W-:Y:S01]  /*c7d0*/  UISETP.NE.U32.AND UP0, UPT, UR10, URZ, UPT ;  /* 0x0000003f0a00728c */ /* 0x000fe2000bf05070 */
[----:B------:R-:W0:Y:S01]  /*c7e0*/  LDC R13, c[0x0][0xbe8] ;  /* 0x0002fa00ff0d7b82 */ /* 0x000e220000000800 */
[----:B------:R-:W-:Y:S01]  /*c7f0*/  ULDC.64 UR14, c[0x0][0x208] ;  /* 0x00008200000e7ab9 */ /* 0x000fe20000000a00 */
[----:B------:R-:W-:Y:S01]  /*c800*/  R2UR UR12, R214 ;  /* 0x00000000d60c72ca */ /* 0x000fe200000e0000 */
[----:B------:R-:W-:-:S06]  /*c810*/  UISETP.NE.AND.EX UP0, UPT, UR11, URZ, UPT, UP0 ;  /* 0x0000003f0b00728c */ /* 0x000fcc000bf05300 */
[----:B------:R-:W-:Y:S01]  /*c820*/  USHF.L.U32 UR8, UR4, 0x2, URZ ;  /* 0x0000000204087899 */ /* 0x000fe2000800063f */
[----:B------:R-:W-:Y:S01]  /*c830*/  PLOP3.LUT P2, PT, PT, PT, UP0, 0x80, 0x0 ;  /* 0x000000000000781c */ /* 0x000fe20003f4f008 */
[----:B------:R-:W-:Y:S02]  /*c840*/  USHF.L.U64.HI UR9, UR4, 0x2, UR7 ;  /* 0x0000000204097899 */ /* 0x000fe40008010207 */
[----:B------:R-:W-:-:S04]  /*c850*/  UIADD3 UR4, UP1, UR8, UR10, URZ ;  /* 0x0000000a08047290 */ /* 0x000fc8000ff3e03f */
[----:B------:R-:W-:Y:S02]  /*c860*/  UIADD3.X UR7, UR9, UR11, URZ, UP1, !UPT ;  /* 0x0000000b09077290 */ /* 0x000fe40008ffe43f */
[----:B------:R-:W-:Y:S01]  /*c870*/  IMAD.U32 R2, RZ, RZ, UR4 ;  /* 0x00000004ff027e24 */ /* 0x000fe2000f8e00ff */
[----:B------:R-:W-:-:S03]  /*c880*/  ULDC.64 UR10, c[0x0][0xc08] ;  /* 0x00030200000a7ab9 */ /* 0x000fc60000000a00 */
[----:B------:R-:W-:-:S05]  /*c890*/  IMAD.U32 R3, RZ, RZ, UR7 ;  /* 0x00000007ff037e24 */ /* 0x000fca000f8e00ff */
[----:B------:R-:W2:Y:S01]  /*c8a0*/  @P2 LDG.E R6, desc[UR14][R2.64] ;  /* 0x0000000e02062981 */ /* 0x000ea2000c1e1900 */
[----:B------:R-:W-:Y:S01]  /*c8b0*/  UISETP.NE.U32.AND UP1, UPT, UR10, URZ, UPT ;  /* 0x0000003f0a00728c */ /* 0x000fe2000bf25070 */
[----:B0-----:R-:W-:Y:S01]  /*c8c0*/  ISETP.NE.AND P0, PT, R13, 0x1, PT ;  /* 0x000000010d00780c */ /* 0x001fe20003f05270 */
[----:B------:R-:W-:Y:S02]  /*c8d0*/  ULDC UR4, c[0x0][0xa88] ;  /* 0x0002a20000047ab9 */ /* 0x000fe40000000800 */
[----:B------:R-:W-:Y:S01]  /*c8e0*/  UISETP.NE.AND.EX UP1, UPT, UR11, URZ, UPT, UP1 ;  /* 0x0000003f0b00728c */ /* 0x000fe2000bf25310 */
[----:B------:R-:W-:Y:S01]  /*c8f0*/  IMAD.U32 R0, RZ, RZ, UR4 ;  /* 0x00000004ff007e24 */ /* 0x000fe2000f8e00ff */
[----:B------:R-:W-:-:S04]  /*c900*/  UMOV UR4, URZ ;  /* 0x0000003f00047c82 */ /* 0x000fc80008000000 */
[----:B------:R-:W-:-:S04]  /*c910*/  PLOP3.LUT P3, PT, PT, PT, UP1, 0x80, 0x0 ;  /* 0x000000000000781c */ /* 0x000fc80003f6f018 */
[----:B------:R-:W0:Y:S01]  /*c920*/  @P0 LDC R11, c[0x0][0xbec] ;  /* 0x0002fb00ff0b0b82 */ /* 0x000e220000000800 */
[----:B------:R-:W-:-:S04]  /*c930*/  @UP1 UIADD3 UR8, UP2, UR8, UR10, URZ ;  /* 0x0000000a08081290 */ /* 0x000fc8000ff5e03f */
[----:B------:R-:W-:Y:S02]  /*c940*/  @UP1 UIADD3.X UR9, UR9, UR11, URZ, UP2, !UPT ;  /* 0x0000000b09091290 */ /* 0x000fe400097fe43f */
[----:B------:R-:W-:-:S04]  /*c950*/  IMAD.U32 R4, RZ, RZ, UR8 ;  /* 0x00000008ff047e24 */ /* 0x000fc8000f8e00ff */
[----:B------:R-:W-:Y:S01]  /*c960*/  IMAD.U32 R5, RZ, RZ, UR9 ;  /* 0x00000009ff057e24 */ /* 0x000fe2000f8e00ff */
[----:B------:R-:W-:Y:S01]  /*c970*/  USHF.R.S32.HI UR11, URZ, 0x1f, UR12 ;  /* 0x0000001f3f0b7899 */ /* 0x000fe2000801140c */
[----:B------:R-:W-:-:S03]  /*c980*/  ISETP.GE.AND P1, PT, R231, 0x80, PT ;  /* 0x00000080e700780c */ /* 0x000fc60003f26270 */
[----:B------:R1:W5:Y:S01]  /*c990*/  @P3 LDG.E R0, desc[UR14][R4.64] ;  /* 0x0000000e04003981 */ /* 0x000362000c1e1900 */
[----:B--2---:R-:W-:-:S13]  /*c9a0*/  @P2 R2UR UR4, R6 ;  /* 0x00000000060422ca */ /* 0x004fda00000e0000 */
[----:B------:R-:W-:Y:S01]  /*c9b0*/  USHF.R.S32.HI UR10, URZ, 0x1f, UR4 ;  /* 0x0000001f3f0a7899 */ /* 0x000fe20008011404 */
[----:B01----:R-:W-:Y:S11]  /*c9c0*/  @P3 BRA `(.L_x_422) ;  /* 0x0000000000143947 */ /* 0x003ff60003800000 */
[----:B------:R-:W-:Y:S05]  /*c9d0*/  @!P2 BRA `(.L_x_422) ;  /* 0x000000000010a947 */ /* 0x000fea0003800000 */
[----:B------:R-:W-:Y:S02]  /*c9e0*/  ULDC.64 UR8, c[0x0][0x208] ;  /* 0x0000820000087ab9 */ /* 0x000fe40000000a00 */
[----:B------:R-:W2:Y:S04]  /*c9f0*/  LDG.E R5, desc[UR8][R2.64] ;  /* 0x0000000802057981 */ /* 0x000ea8000c1e1900 */
[----:B-----5:R-:W2:Y:S02]  /*ca00*/  LDG.E R0, desc[UR8][R2.64+0x4] ;  /* 0x0000040802007981 */ /* 0x020ea4000c1e1900 */
[----:B--2---:R-:W-:-:S07]  /*ca10*/  IMAD.IADD R0, R0, 0x1, -R5 ;  /* 0x0000000100007824 */ /* 0x004fce00078e0a05 */
.L_x_422:
[----:B------:R-:W-:Y:S01]  /*ca20*/  R2UR UR8, R216 ;  /* 0x00000000d80872ca */ /* 0x000fe200000e0000 */
[----:B------:R-:W-:Y:S01]  /*ca30*/  BSSY B1, `(.L_x_423) ;  /* 0x0000032000017945 */ /* 0x000fe20003800000 */
[----:B------:R-:W-:-:S11]  /*ca40*/  R2UR UR7, R218 ;  /* 0x00000000da0772ca */ /* 0x000fd600000e0000 */
[----:B------:R-:W-:Y:S02]  /*ca50*/  USEL UR12, UR8, URZ, !UP0 ;  /* 0x0000003f080c7287 */ /* 0x000fe4000c000000 */
[----:B------:R-:W-:Y:S01]  /*ca60*/  USEL UR13, UR7, URZ, !UP0 ;  /* 0x0000003f070d7287 */ /* 0x000fe2000c000000 */
[----:B------:R-:W-:Y:S11]  /*ca70*/  @P1 BRA `(.L_x_424) ;  /* 0x0000000000b41947 */ /* 0x000ff60003800000 */
[----:B------:R-:W0:Y:S01]  /*ca80*/  S2R R3, SR_TID.X ;  /* 0x0000000000037919 */ /* 0x000e220000002100 */
[----:B------:R-:W1:Y:S01]  /*ca90*/  LDC R9, c[0x0][0xbe8] ;  /* 0x0002fa00ff097b82 */ /* 0x000e620000000800 */
[----:B------:R-:W-:-:S13]  /*caa0*/  R2UR UR7, R215 ;  /* 0x00000000d70772ca */ /* 0x000fda00000e0000 */
[----:B------:R-:W-:-:S04]  /*cab0*/  IMAD.U32 R2, RZ, RZ, UR7 ;  /* 0x00000007ff027e24 */ /* 0x000fc8000f8e00ff */
[----:B0-----:R-:W-:Y:S02]  /*cac0*/  IMAD R2, R2, 0x80, R3 ;  /* 0x0000008002027824 */ /* 0x001fe400078e0203 */
[----:B-1---5:R-:W-:Y:S02]  /*cad0*/  IMAD R3, R0, R9, RZ ;  /* 0x0000000900037224 */ /* 0x022fe400078e02ff */
[----:B------:R-:W-:-:S05]  /*cae0*/  VIADD R4, R2, 0xffffff80 ;  /* 0xffffff8002047836 */ /* 0x000fca0000000000 */
[----:B------:R-:W-:-:S13]  /*caf0*/  ISETP.GE.AND P1, PT, R4, R3, PT ;  /* 0x000000030400720c */ /* 0x000fda0003f26270 */
[----:B------:R-:W-:Y:S05]  /*cb00*/  @P1 BRA `(.L_x_424) ;  /* 0x0000000000901947 */ /* 0x000fea0003800000 */
[----:B------:R-:W-:Y:S01]  /*cb10*/  ISETP.NE.AND P1, PT, R9, 0x1, PT ;  /* 0x000000010900780c */ /* 0x000fe20003f25270 */
[----:B------:R-:W-:Y:S01]  /*cb20*/  ULDC.64 UR14, c[0x0][0xb90] ;  /* 0x0002e400000e7ab9 */ /* 0x000fe20000000a00 */
[----:B------:R-:W-:Y:S01]  /*cb30*/  R2UR UR16, R214 ;  /* 0x00000000d61072ca */ /* 0x000fe200000e0000 */
[----:B------:R-:W-:Y:S01]  /*cb40*/  UIMAD UR7, UR11, UR14, URZ ;  /* 0x0000000e0b0772a4 */ /* 0x000fe2000f8e023f */
[----:B------:R-:W-:Y:S01]  /*cb50*/  IMAD.MOV.U32 R2, RZ, RZ, R4 ;  /* 0x000000ffff027224 */ /* 0x000fe200078e0004 */
[----:B------:R-:W-:Y:S01]  /*cb60*/  UMOV UR8, UR4 ;  /* 0x0000000400087c82 */ /* 0x000fe20008000000 */
[----:B------:R-:W-:-:S07]  /*cb70*/  UMOV UR9, UR10 ;  /* 0x0000000a00097c82 */ /* 0x000fce0008000000 */
[----:B------:R-:W0:Y:S02]  /*cb80*/  @P1 LDC R3, c[0x0][0xbec] ;  /* 0x0002fb00ff031b82 */ /* 0x000e240000000800 */
[----:B------:R-:W-:Y:S02]  /*cb90*/  UIMAD.WIDE.U32 UR8, UR16, UR14, UR8 ;  /* 0x0000000e100872a5 */ /* 0x000fe4000f8e0008 */
[----:B------:R-:W-:-:S03]  /*cba0*/  UIMAD UR7, UR16, UR15, UR7 ;  /* 0x0000000f100772a4 */ /* 0x000fc6000f8e0207 */
[----:B------:R-:W-:Y:S01]  /*cbb0*/  ULDC.64 UR14, c[0x0][0xb98] ;  /* 0x0002e600000e7ab9 */ /* 0x000fe20000000a00 */
[----:B------:R-:W1:Y:S01]  /*cbc0*/  @P1 LDC R6, c[0x0][0xbf0] ;  /* 0x0002fc00ff061b82 */ /* 0x000e620000000800 */
[----:B------:R-:W-:Y:S02]  /*cbd0*/  UIADD3 UR9, UR9, UR7, URZ ;  /* 0x0000000709097290 */ /* 0x000fe4000fffe03f */
[----:B------:R-:W-:Y:S02]  /*cbe0*/  UIMAD UR7, UR13, UR14, URZ ;  /* 0x0000000e0d0772a4 */ /* 0x000fe4000f8e023f */
[----:B------:R-:W-:Y:S02]  /*cbf0*/  UIMAD.WIDE.U32 UR8, UR12, UR14, UR8 ;  /* 0x0000000e0c0872a5 */ /* 0x000fe4000f8e0008 */
[----:B------:R-:W-:Y:S01]  /*cc00*/  UIMAD UR7, UR12, UR15, UR7 ;  /* 0x0000000f0c0772a4 */ /* 0x000fe2000f8e0207 */
[----:B------:R-:W-:Y:S02]  /*cc10*/  ULDC.64 UR16, c[0x0][0x208] ;  /* 0x0000820000107ab9 */ /* 0x000fe40000000a00 */
[----:B------:R-:W-:Y:S01]  /*cc20*/  ULDC.64 UR14, c[0x0][0xb88] ;  /* 0x0002e200000e7ab9 */ /* 0x000fe20000000a00 */
[----:B0-----:R-:W-:-:S05]  /*cc30*/  @P1 IMAD.HI.U32 R3, R4, R3, RZ ;  /* 0x0000000304031227 */ /* 0x001fca00078e00ff */
[----:B-1----:R-:W-:Y:S01]  /*cc40*/  @P1 SHF.R.U32.HI R2, RZ, R6, R3 ;  /* 0x00000006ff021219 */ /* 0x002fe20000011603 */
[----:B------:R-:W-:-:S03]  /*cc50*/  IMAD.U32 R6, RZ, RZ, UR7 ;  /* 0x00000007ff067e24 */ /* 0x000fc6000f8e00ff */
[--C-:B------:R-:W-:Y:S01]  /*cc60*/  SHF.R.S32.HI R3, RZ, 0x1f, R2.reuse ;  /* 0x0000001fff037819 */ /* 0x100fe20000011402 */
[----:B------:R-:W-:Y:S01]  /*cc70*/  IMAD.MOV R5, RZ, RZ, -R2 ;  /* 0x000000ffff057224 */ /* 0x000fe200078e0a02 */
[----:B------:R-:W-:-:S03]  /*cc80*/  IADD3 R2, P1, R2, UR8, RZ ;  /* 0x0000000802027c10 */ /* 0x000fc6000ff3e0ff */
[----:B------:R-:W-:Y:S01]  /*cc90*/  IMAD R5, R9, R5, R4 ;  /* 0x0000000509057224 */ /* 0x000fe200078e0204 */
[----:B------:R-:W-:Y:S01]  /*cca0*/  IADD3.X R3, R3, UR9, R6, P1, !PT ;  /* 0x0000000903037c10 */ /* 0x000fe20008ffe406 */
[----:B------:R-:W-:-:S03]  /*ccb0*/  ULDC.64 UR8, c[0x0][0xb50] ;  /* 0x0002d40000087ab9 */ /* 0x000fc60000000a00 */
[----:B------:R-:W-:Y:S01]  /*ccc0*/  SHF.R.S32.HI R4, RZ, 0x1f, R5 ;  /* 0x0000001fff047819 */ /* 0x000fe20000011405 */
[----:B------:R-:W-:-:S04]  /*ccd0*/  IMAD.WIDE.U32 R2, R5, UR14, R2 ;  /* 0x0000000e05027c25 */ /* 0x000fc8000f8e0002 */
[----:B------:R-:W-:-:S04]  /*cce0*/  IMAD R4, R4, UR14, RZ ;  /* 0x0000000e04047c24 */ /* 0x000fc8000f8e02ff */
[----:B------:R-:W-:Y:S01]  /*ccf0*/  IMAD R9, R5, UR15, R4 ;  /* 0x0000000f05097c24 */ /* 0x000fe2000f8e0204 */
[----:B------:R-:W-:-:S03]  /*cd00*/  LEA R4, P1, R2, UR8, 0x2 ;  /* 0x0000000802047c11 */ /* 0x000fc6000f8210ff */
[----:B------:R-:W-:-:S05]  /*cd10*/  IMAD.IADD R3, R3, 0x1, R9 ;  /* 0x0000000103037824 */ /* 0x000fca00078e0209 */
[----:B------:R-:W-:Y:S01]  /*cd20*/  LEA.HI.X R5, R2, UR9, R3, 0x2, P1 ;  /* 0x0000000902057c11 */ /* 0x000fe200088f1403 */
[----:B------:R-:W-:-:S05]  /*cd30*/  IMAD.MOV.U32 R3, RZ, RZ, -0x800000 ;  /* 0xff800000ff037424 */ /* 0x000fca00078e00ff */
[----:B------:R0:W-:Y:S02]  /*cd40*/  STG.E desc[UR16][R4.64], R3 ;  /* 0x0000000304007986 */ /* 0x0001e4000c101910 */
.L_x_424:
[----:B------:R-:W-:Y:S05]  /*cd50*/  BSYNC B1 ;  /* 0x0000000000017941 */ /* 0x000fea0003800000 */
.L_x_423:
[----:B------:R-:W-:Y:S01]  /*cd60*/  R2UR UR16, R215 ;  /* 0x00000000d71072ca */ /* 0x000fe200000e0000 */
[----:B0-----:R-:W0:Y:S01]  /*cd70*/  @P0 LDC R3, c[0x0][0xbf0] ;  /* 0x0002fc00ff030b82 */ /* 0x001e220000000800 */
[----:B------:R-:W-:Y:S01]  /*cd80*/  ULDC.64 UR14, c[0x0][0xaa0] ;  /* 0x0002a800000e7ab9 */ /* 0x000fe20000000a00 */
[----:B------:R-:W-:Y:S01]  /*cd90*/  R2UR UR17, R214 ;  /* 0x00000000d61172ca */ /* 0x000fe200000e0000 */
[----:B------:R-:W-:Y:S01]  /*cda0*/  UIMAD UR7, UR10, UR14, URZ ;  /* 0x0000000e0a0772a4 */ /* 0x000fe2000f8e023f */
[----:B------:R-:W-:Y:S01]  /*cdb0*/  IMAD R2, R213, 0x20, R217 ;  /* 0x00000020d5027824 */ /* 0x000fe200078e02d9 */
[----:B------:R-:W-:Y:S01]  /*cdc0*/  UIMAD.WIDE.U32 UR8, UR4, UR14, URZ ;  /* 0x0000000e040872a5 */ /* 0x000fe2000f8e003f */
[----:B------:R-:W-:Y:S01]  /*cdd0*/  BSSY B1, `(.L_x_425) ;  /* 0x0000043000017945 */ /* 0x000fe20003800000 */
[----:B------:R-:W-:-:S03]  /*cde0*/  UIMAD UR7, UR4, UR15, UR7 ;  /* 0x0000000f040772a4 */ /* 0x000fc6000f8e0207 */
[----:B------:R-:W-:Y:S01]  /*cdf0*/  ULDC.64 UR14, c[0x0][0xae8] ;  /* 0x0002ba00000e7ab9 */ /* 0x000fe20000000a00 */
[----:B------:R-:W-:Y:S01]  /*ce00*/  UIADD3 UR9, UR9, UR7, URZ ;  /* 0x0000000709097290 */ /* 0x000fe2000fffe03f */
[----:B------:R-:W-:Y:S01]  /*ce10*/  IMAD.U32 R5, RZ, RZ, UR16 ;  /* 0x00000010ff057e24 */ /* 0x000fe2000f8e00ff */
[----:B------:R-:W-:Y:S02]  /*ce20*/  UIMAD UR4, UR11, UR14, URZ ;  /* 0x0000000e0b0472a4 */ /* 0x000fe4000f8e023f */
[----:B------:R-:W-:Y:S01]  /*ce30*/  UIMAD.WIDE.U32 UR8, UR17, UR14, UR8 ;  /* 0x0000000e110872a5 */ /* 0x000fe2000f8e0008 */
[----:B------:R-:W-:Y:S01]  /*ce40*/  IMAD R6, R5, 0x80, R2 ;  /* 0x0000008005067824 */ /* 0x000fe200078e0202 */
[----:B------:R-:W-:Y:S01]  /*ce50*/  UIMAD UR4, UR17, UR15, UR4 ;  /* 0x0000000f110472a4 */ /* 0x000fe2000f8e0204 */
[----:B------:R-:W-:Y:S02]  /*ce60*/  ULDC.64 UR10, c[0x0][0xaf0] ;  /* 0x0002bc00000a7ab9 */ /* 0x000fe40000000a00 */
[----:B------:R-:W-:Y:S01]  /*ce70*/  @P0 IMAD.HI.U32 R2, R6, R11, RZ ;  /* 0x0000000b06020227 */ /* 0x000fe200078e00ff */
[----:B------:R-:W-:-:S02]  /*ce80*/  UIADD3 UR9, UR9, UR4, URZ ;  /* 0x0000000409097290 */ /* 0x000fc4000fffe03f */
[----:B------:R-:W-:Y:S01]  /*ce90*/  UIMAD UR4, UR13, UR10, URZ ;  /* 0x0000000a0d0472a4 */ /* 0x000fe2000f8e023f */
[----:B------:R-:W-:Y:S01]  /*cea0*/  IMAD.MOV.U32 R5, RZ, RZ, R6 ;  /* 0x000000ffff057224 */ /* 0x000fe200078e0006 */
[----:B0-----:R-:W-:Y:S01]  /*ceb0*/  @P0 SHF.R.U32.HI R5, RZ, R3, R2 ;  /* 0x00000003ff050219 */ /* 0x001fe20000011602 */
[----:B------:R-:W-:Y:S02]  /*cec0*/  UIMAD.WIDE.U32 UR8, UR12, UR10, UR8 ;  /* 0x0000000a0c0872a5 */ /* 0x000fe4000f8e0008 */
[----:B------:R-:W-:Y:S01]  /*ced0*/  UIMAD UR4, UR12, UR11, UR4 ;  /* 0x0000000b0c0472a4 */ /* 0x000fe2000f8e0204 */
[--C-:B------:R-:W-:Y:S01]  /*cee0*/  SHF.R.S32.HI R2, RZ, 0x1f, R5.reuse ;  /* 0x0000001fff027819 */ /* 0x100fe20000011405 */
[----:B------:R-:W-:Y:S01]  /*cef0*/  IMAD.MOV R9, RZ, RZ, -R5 ;  /* 0x000000ffff097224 */ /* 0x000fe200078e0a05 */
[----:B------:R-:W-:Y:S01]  /*cf00*/  ULDC.64 UR10, c[0x0][0xae0] ;  /* 0x0002b800000a7ab9 */ /* 0x000fe20000000a00 */
[----:B------:R-:W-:Y:S02]  /*cf10*/  UIADD3 UR4, UR9, UR4, URZ ;  /* 0x0000000409047290 */ /* 0x000fe4000fffe03f */
[----:B------:R-:W-:-:S02]  /*cf20*/  IMAD.U32 R3, RZ, RZ, UR9 ;  /* 0x00000009ff037e24 */ /* 0x000fc4000f8e00ff */
[----:B------:R-:W-:Y:S02]  /*cf30*/  IMAD R4, R2, UR10, RZ ;  /* 0x0000000a02047c24 */ /* 0x000fe4000f8e02ff */
[----:B------:R-:W-:Y:S02]  /*cf40*/  IMAD R9, R13, R9, R6 ;  /* 0x000000090d097224 */ /* 0x000fe400078e0206 */
[----:B------:R-:W-:Y:S01]  /*cf50*/  IMAD.U32 R2, RZ, RZ, UR8 ;  /* 0x00000008ff027e24 */ /* 0x000fe2000f8e00ff */
[----:B------:R-:W-:Y:S01]  /*cf60*/  ULDC.64 UR8, c[0x0][0xad8] ;  /* 0x0002b60000087ab9 */ /* 0x000fe20000000a00 */
[----:B------:R-:W-:Y:S02]  /*cf70*/  IMAD.U32 R3, RZ, RZ, UR4 ;  /* 0x00000004ff037e24 */ /* 0x000fe4000f8e00ff */
[C---:B------:R-:W-:Y:S01]  /*cf80*/  IMAD R11, R5.reuse, UR11, R4 ;  /* 0x0000000b050b7c24 */ /* 0x040fe2000f8e0204 */
[----:B------:R-:W-:Y:S01]  /*cf90*/  SHF.R.S32.HI R4, RZ, 0x1f, R9 ;  /* 0x0000001fff047819 */ /* 0x000fe20000011409 */
[----:B------:R-:W-:-:S04]  /*cfa0*/  IMAD.WIDE.U32 R2, R5, UR10, R2 ;  /* 0x0000000a05027c25 */ /* 0x000fc8000f8e0002 */
[----:B------:R-:W-:Y:S02]  /*cfb0*/  IMAD.U32 R6, RZ, RZ, UR16 ;  /* 0x00000010ff067e24 */ /* 0x000fe4000f8e00ff */
[----:B------:R-:W-:Y:S02]  /*cfc0*/  IMAD.IADD R3, R3, 0x1, R11 ;  /* 0x0000000103037824 */ /* 0x000fe400078e020b */
[----:B------:R-:W-:Y:S02]  /*cfd0*/  IMAD R4, R4, UR8, RZ ;  /* 0x0000000804047c24 */ /* 0x000fe4000f8e02ff */
[----:B------:R-:W-:Y:S02]  /*cfe0*/  IMAD R6, R6, 0x80, R217 ;  /* 0x0000008006067824 */ /* 0x000fe400078e02d9 */
[----:B-----5:R-:W-:Y:S02]  /*cff0*/  IMAD R13, R0, R13, RZ ;  /* 0x0000000d000d7224 */ /* 0x020fe400078e02ff */
[----:B------:R-:W-:-:S02]  /*d000*/  IMAD R5, R9, UR9, R4 ;  /* 0x0000000909057c24 */ /* 0x000fc4000f8e0204 */
[----:B------:R-:W-:Y:S01]  /*d010*/  IMAD.WIDE.U32 R2, R9, UR8, R2 ;  /* 0x0000000809027c25 */ /* 0x000fe2000f8e0002 */
[----:B------:R-:W-:Y:S01]  /*d020*/  ISETP.GE.AND P2, PT, R6, R13, PT ;  /* 0x0000000d0600720c */ /* 0x000fe20003f46270 */
[----:B------:R-:W-:Y:S02]  /*d030*/  ULDC.64 UR8, c[0x0][0xa80] ;  /* 0x0002a00000087ab9 */ /* 0x000fe40000000a00 */
[----:B------:R-:W-:Y:S01]  /*d040*/  IMAD.IADD R3, R3, 0x1, R5 ;  /* 0x0000000103037824 */ /* 0x000fe200078e0205 */
[----:B------:R-:W-:Y:S01]  /*d050*/  LEA R4, P3, R2, UR8, 0x1 ;  /* 0x0000000802047c11 */ /* 0x000fe2000f8608ff */
[----:B------:R-:W-:-:S03]  /*d060*/  VIADD R0, R6, 0x20 ;  /* 0x0000002006007836 */ /* 0x000fc60000000000 */
[----:B------:R-:W-:Y:S01]  /*d070*/  LEA.HI.X R5, R2, UR9, R3, 0x1, P3 ;  /* 0x0000000902057c11 */ /* 0x000fe200098f0c03 */
[----:B------:R0:W1:Y:S01]  /*d080*/  SHFL.IDX PT, R9, R4, RZ, 0x181f ;  /* 0x00181fff04097589 */ /* 0x00006200000e0000 */
[-C--:B------:R-:W-:Y:S01]  /*d090*/  ISETP.GE.AND P1, PT, R0, R13.reuse, PT ;  /* 0x0000000d0000720c */ /* 0x080fe20003f26270 */
[----:B------:R-:W-:Y:S02]  /*d0a0*/  VIADD R0, R6, 0x40 ;  /* 0x0000004006007836 */ /* 0x000fe40000000000 */
[----:B------:R0:W2:Y:S03]  /*d0b0*/  SHFL.IDX PT, R3, R5, RZ, 0x181f ;  /* 0x00181fff05037589 */ /* 0x0000a600000e0000 */
        /* <DEDUP_REMOVED lines=11> */
[----:B------:R3:W-:Y:S01]  /*d170*/  @!P5 ST.E.128 desc[UR8][R10.64], RZ ;  /* 0x000000ff0a00d985 */ /* 0x0007e2000c101d08 */
[----:B------:R-:W-:Y:S02]  /*d180*/  @!P4 LEA.HI.X R15, R23, R3, R229, 0x1, P6 ;  /* 0x00000003170fc211 */ /* 0x000fe400030f0ce5 */
[----:B------:R-:W-:-:S03]  /*d190*/  @!P3 LEA R20, P6, R22, R9, 0x1 ;  /* 0x000000091614b211 */ /* 0x000fc600078c08ff */
[----:B------:R3:W-:Y:S01]  /*d1a0*/  @!P4 ST.E.128 desc[UR8][R14.64], RZ ;  /* 0x000000ff0e00c985 */ /* 0x0007e2000c101d08 */
[----:B------:R-:W-:Y:S02]  /*d1b0*/  @!P3 LEA.HI.X R21, R22, R3, R228, 0x1, P6 ;  /* 0x000000031615b211 */ /* 0x000fe400030f0ce4 */
[----:B------:R-:W-:-:S03]  /*d1c0*/  @!P2 LEA R2, P6, R212, R9, 0x1 ;  /* 0x00000009d402a211 */ /* 0x000fc600078c08ff */
[----:B------:R3:W-:Y:S01]  /*d1d0*/  @!P3 ST.E.128 desc[UR8][R20.64], RZ ;  /* 0x000000ff1400b985 */ /* 0x0007e2000c101d08 */
[----:B------:R-:W-:-:S05]  /*d1e0*/  @!P2 LEA.HI.X R3, R212, R3, R227, 0x1, P6 ;  /* 0x00000003d403a211 */ /* 0x000fca00030f0ce3 */
[----:B------:R3:W-:Y:S04]  /*d1f0*/  @!P2 ST.E.128 desc[UR8][R2.64], RZ ;  /* 0x000000ff0200a985 */ /* 0x0007e8000c101d08 */
.L_x_426:
[----:B------:R-:W-:Y:S05]  /*d200*/  BSYNC B1 ;  /* 0x0000000000017941 */ /* 0x000fea0003800000 */
.L_x_425:
[----:B--23--:R2:W3:Y:S01]  /*d210*/  SHFL.IDX PT, R3, R5, 0x1, 0x181f ;  /* 0x00381f0005037f89 */ /* 0x00c4e200000e0000 */
[----:B------:R-:W-:Y:S03]  /*d220*/  BSSY B1, `(.L_x_427) ;  /* 0x0000015000017945 */ /* 0x000fe60003800000 */
[----:B-1----:R2:W1:Y:S01]  /*d230*/  SHFL.IDX PT, R9, R4, 0x1, 0x181f ;  /* 0x00381f0004097f89 */ /* 0x00246200000e0000 */
[----:B------:R-:W-:Y:S05]  /*d240*/  @P1 BRA `(.L_x_428) ;  /* 0x0000000000481947 */ /* 0x000fea0003800000 */
[----:B------:R-:W-:Y:S01]  /*d250*/  ULDC UR4, c[0x0][0xac8] ;  /* 0x0002b20000047ab9 */ /* 0x000fe20000000800 */
[----:B------:R-:W-:Y:S01]  /*d260*/  ULDC.64 UR8, c[0x0][0x208] ;  /* 0x0000820000087ab9 */ /* 0x000fe20000000a00 */
[----:B------:R-:W-:Y:S02]  /*d270*/  ISETP.GE.AND P4, PT, R18, UR4, PT ;  /* 0x0000000412007c0c */ /* 0x000fe4000bf86270 */
[----:B------:R-:W-:Y:S02]  /*d280*/  ISETP.GE.AND P3, PT, R23, UR4, PT ;  /* 0x0000000417007c0c */ /* 0x000fe4000bf66270 */
[----:B------:R-:W-:Y:S02]  /*d290*/  ISETP.GE.AND P2, PT, R22, UR4, PT ;  /* 0x0000000416007c0c */ /* 0x000fe4000bf46270 */
[----:B------:R-:W-:-:S07]  /*d2a0*/  ISETP.GE.AND P1, PT, R212, UR4, PT ;  /* 0x00000004d4007c0c */ /* 0x000fce000bf26270 */
[CC--:B-1----:R-:W-:Y:S02]  /*d2b0*/  @!P4 LEA R10, P6, R18.reuse, R9.reuse, 0x1 ;  /* 0x00000009120ac211 */ /* 0x0c2fe400078c08ff */
[C---:B------:R-:W-:Y:S02]  /*d2c0*/  @!P3 LEA R14, P5, R23.reuse, R9, 0x1 ;  /* 0x00000009170eb211 */ /* 0x040fe400078a08ff */
[----:B---3--:R-:W-:Y:S02]  /*d2d0*/  @!P4 LEA.HI.X R11, R18, R3, R230, 0x1, P6 ;  /* 0x00000003120bc211 */ /* 0x008fe400030f0ce6 */
[----:B------:R-:W-:Y:S02]  /*d2e0*/  @!P2 LEA R8, P6, R22, R9, 0x1 ;  /* 0x000000091608a211 */ /* 0x000fe400078c08ff */
[----:B------:R-:W-:Y:S01]  /*d2f0*/  @!P3 LEA.HI.X R15, R23, R3, R229, 0x1, P5 ;  /* 0x00000003170fb211 */ /* 0x000fe200028f0ce5 */
[----:B------:R4:W-:Y:S01]  /*d300*/  @!P4 ST.E.128 desc[UR8][R10.64], RZ ;  /* 0x000000ff0a00c985 */ /* 0x0009e2000c101d08 */
[----:B------:R-:W-:-:S02]  /*d310*/  @!P1 LEA R2, P5, R212, R9, 0x1 ;  /* 0x00000009d4029211 */ /* 0x000fc400078a08ff */
[-C--:B------:R-:W-:Y:S01]  /*d320*/  @!P2 LEA.HI.X R9, R22, R3.reuse, R228, 0x1, P6 ;  /* 0x000000031609a211 */ /* 0x080fe200030f0ce4 */
[----:B------:R4:W-:Y:S01]  /*d330*/  @!P3 ST.E.128 desc[UR8][R14.64], RZ ;  /* 0x000000ff0e00b985 */ /* 0x0009e2000c101d08 */
[----:B------:R-:W-:-:S03]  /*d340*/  @!P1 LEA.HI.X R3, R212, R3, R227, 0x1, P5 ;  /* 0x00000003d4039211 */ /* 0x000fc600028f0ce3 */
[----:B------:R4:W-:Y:S04]  /*d350*/  @!P2 ST.E.128 desc[UR8][R8.64], RZ ;  /* 0x000000ff0800a985 */ /* 0x0009e8000c101d08 */
[----:B------:R4:W-:Y:S02]  /*d360*/  @!P1 ST.E.128 desc[UR8][R2.64], RZ ;  /* 0x000000ff02009985 */ /* 0x0009e4000c101d08 */
.L_x_428:
[----:B------:R-:W-:Y:S05]  /*d370*/  BSYNC B1 ;  /* 0x0000000000017941 */ /* 0x000fea0003800000 */
.L_x_427:
[----:B---34-:R3:W4:Y:S01]  /*d380*/  SHFL.IDX PT, R3, R5, 0x2, 0x181f ;  /* 0x00581f0005037f89 */ /* 0x01872200000e0000 */
        /* <DEDUP_REMOVED lines=9> */
[-C--:B-1----:R-:W-:Y:S02]  /*d420*/  @!P3 LEA R10, P6, R18, R9.reuse, 0x1 ;  /* 0x00000009120ab211 */ /* 0x082fe400078c08ff */
[CC--:B------:R-:W-:Y:S02]  /*d430*/  @!P2 LEA R8, P5, R23.reuse, R9.reuse, 0x1 ;  /* 0x000000091708a211 */ /* 0x0c0fe400078a08ff */
[----:B------:R-:W-:Y:S02]  /*d440*/  @!P1 LEA R14, P4, R22, R9, 0x1 ;  /* 0x00000009160e9211 */ /* 0x000fe400078808ff */
[----:B----4-:R-:W-:Y:S02]  /*d450*/  @!P3 LEA.HI.X R11, R18, R3, R230, 0x1, P6 ;  /* 0x00000003120bb211 */ /* 0x010fe400030f0ce6 */
[----:B------:R-:W-:Y:S02]  /*d460*/  @!P0 LEA R2, P6, R212, R9, 0x1 ;  /* 0x00000009d4028211 */ /* 0x000fe400078c08ff */
[-C--:B------:R-:W-:Y:S01]  /*d470*/  @!P2 LEA.HI.X R9, R23, R3.reuse, R229, 0x1, P5 ;  /* 0x000000031709a211 */ /* 0x080fe200028f0ce5 */
[----:B------:R1:W-:Y:S01]  /*d480*/  @!P3 ST.E.128 desc[UR8][R10.64], RZ ;  /* 0x000000ff0a00b985 */ /* 0x0003e2000c101d08 */
[----:B------:R-:W-:-:S02]  /*d490*/  @!P1 LEA.HI.X R15, R22, R3, R228, 0x1, P4 ;  /* 0x00000003160f9211 */ /* 0x000fc400020f0ce4 */
[----:B------:R-:W-:Y:S01]  /*d4a0*/  @!P0 LEA.HI.X R3, R212, R3, R227, 0x1, P6 ;  /* 0x00000003d4038211 */ /* 0x000fe200030f0ce3 */
[----:B------:R1:W-:Y:S04]  /*d4b0*/  @!P2 ST.E.128 desc[UR8][R8.64], RZ ;  /* 0x000000ff0800a985 */ /* 0x0003e8000c101d08 */
[----:B------:R1:W-:Y:S04]  /*d4c0*/  @!P1 ST.E.128 desc[UR8][R14.64], RZ ;  /* 0x000000ff0e009985 */ /* 0x0003e8000c101d08 */
[----:B------:R1:W-:Y:S02]  /*d4d0*/  @!P0 ST.E.128 desc[UR8][R2.64], RZ ;  /* 0x000000ff02008985 */ /* 0x0003e4000c101d08 */
.L_x_430:
[----:B------:R-:W-:Y:S05]  /*d4e0*/  BSYNC B1 ;  /* 0x0000000000017941 */ /* 0x000fea0003800000 */
.L_x_429:
[----:B------:R-:W-:Y:S01]  /*d4f0*/  VIADD R0, R6, 0x60 ;  /* 0x0000006006007836 */ /* 0x000fe20000000000 */
[----:B0-23--:R-:W0:Y:S04]  /*d500*/  SHFL.IDX PT, R5, R5, 0x3, 0x181f ;  /* 0x00781f0005057f89 */ /* 0x00de2800000e0000 */
[----:B------:R-:W-:Y:S01]  /*d510*/  ISETP.GE.AND P0, PT, R0, R13, PT ;  /* 0x0000000d0000720c */ /* 0x000fe20003f06270 */
[----:B-1--4-:R1:W2:-:S12]  /*d520*/  SHFL.IDX PT, R3, R4, 0x3, 0x181f ;  /* 0x00781f0004037f89 */ /* 0x01229800000e0000 */
[----:B-1----:R-:W-:Y:S05]  /*d530*/  @P0 BRA `(.L_x_421) ;  /* 0x0000000000480947 */ /* 0x002fea0003800000 */
[----:B------:R-:W-:Y:S01]  /*d540*/  ULDC UR4, c[0x0][0xac8] ;  /* 0x0002b20000047ab9 */ /* 0x000fe20000000800 */
[----:B------:R-:W-:Y:S01]  /*d550*/  ULDC.64 UR8, c[0x0][0x208] ;  /* 0x0000820000087ab9 */ /* 0x000fe20000000a00 */
[----:B------:R-:W-:Y:S02]  /*d560*/  ISETP.GE.AND P3, PT, R18, UR4, PT ;  /* 0x0000000412007c0c */ /* 0x000fe4000bf66270 */
[----:B------:R-:W-:Y:S02]  /*d570*/  ISETP.GE.AND P2, PT, R23, UR4, PT ;  /* 0x0000000417007c0c */ /* 0x000fe4000bf46270 */
[----:B------:R-:W-:Y:S02]  /*d580*/  ISETP.GE.AND P1, PT, R22, UR4, PT ;  /* 0x0000000416007c0c */ /* 0x000fe4000bf26270 */
[----:B------:R-:W-:-:S07]  /*d590*/  ISETP.GE.AND P0, PT, R212, UR4, PT ;  /* 0x00000004d4007c0c */ /* 0x000fce000bf06270 */
[-C--:B--2---:R-:W-:Y:S02]  /*d5a0*/  @!P3 LEA R8, P6, R18, R3.reuse, 0x1 ;  /* 0x000000031208b211 */ /* 0x084fe400078c08ff */
[CC--:B------:R-:W-:Y:S02]  /*d5b0*/  @!P2 LEA R10, P5, R23.reuse, R3.reuse, 0x1 ;  /* 0x00000003170aa211 */ /* 0x0c0fe400078a08ff */
[----:B------:R-:W-:Y:S02]  /*d5c0*/  @!P1 LEA R12, P4, R22, R3, 0x1 ;  /* 0x00000003160c9211 */ /* 0x000fe400078808ff */
[----:B0-----:R-:W-:Y:S02]  /*d5d0*/  @!P3 LEA.HI.X R9, R18, R5, R230, 0x1, P6 ;  /* 0x000000051209b211 */ /* 0x001fe400030f0ce6 */
        /* <DEDUP_REMOVED lines=8> */
.L_x_421:
[----:B------:R-:W-:Y:S05]  /*d660*/  BSYNC B0 ;  /* 0x0000000000007941 */ /* 0x000fea0003800000 */
.L_x_412:
[----:B------:R-:W-:Y:S02]  /*d670*/  ULDC UR4, c[0x0][0xc3c] ;  /* 0x00030f0000047ab9 */ /* 0x000fe40000000800 */
[----:B------:R-:W-:-:S13]  /*d680*/  ISETP.GE.AND P0, PT, R7, UR4, PT ;  /* 0x0000000407007c0c */ /* 0x000fda000bf06270 */
[----:B------:R-:W-:Y:S05]  /*d690*/  @!P0 BRA `(.L_x_431) ;  /* 0xffffff3400f48947 */ /* 0x000fea000383ffff */
[----:B------:R-:W-:Y:S05]  /*d6a0*/  EXIT ;  /* 0x000000000000794d */ /* 0x000fea0003800000 */
.L_x_387:
[----:B------:R-:W-:-:S08]  /*d6b0*/  NOP ;  /* 0x0000000000007918 */ /* 0x000fd00000000000 */
[----:B0-----:R-:W0:-:S00]  /*d6c0*/  USETMAXREG.DEALLOC.CTAPOOL 0x18 ;  /* 0x00000018000079c8 */ /* 0x001e0000080e0500 */
[----:B0-----:R-:W-:-:S06]  /*d6d0*/  LOP3.LUT R0, R0, 0x3, RZ, 0xc0, !PT ;  /* 0x0000000300007812 */ /* 0x001fcc00078ec0ff */
[----:B------:R-:W0:Y:S02]  /*d6e0*/  SHFL.IDX PT, R0, R0, RZ, 0x1f ;  /* 0x00001fff00007589 */ /* 0x000e2400000e0000 */
[----:B0-----:R-:W-:Y:S01]  /*d6f0*/  ISETP.NE.AND P0, PT, R0, RZ, PT ;  /* 0x000000ff0000720c */ /* 0x001fe20003f05270 */
[----:B------:R-:W-:-:S03]  /*d700*/  IMAD.MOV.U32 R0, RZ, RZ, RZ ;  /* 0x000000ffff007224 */ /* 0x000fc600078e00ff */
[----:B------:R-:W-:-:S05]  /*d710*/  P2R R2, PR, RZ, 0x1 ;  /* 0x00000001ff027803 */ /* 0x000fca0000000000 */
[----:B------:R0:W-:Y:S04]  /*d720*/  STL [R1+0x58], R2 ;  /* 0x0000580201007387 */ /* 0x0001e80000100800 */
[----:B------:R-:W-:Y:S05]  /*d730*/  @!P0 BRA `(.L_x_432) ;  /* 0x00000000001c8947 */ /* 0x000fea0003800000 */
[----:B------:R-:W1:Y:S08]  /*d740*/  S2UR UR5, SR_CgaCtaId ;  /* 0x00000000000579c3 */ /* 0x000e700000008800 */
[----:B------:R-:W-:Y:S06]  /*d750*/  BAR.SYNC.DEFER_BLOCKING 0x5, 0x180 ;  /* 0x0146000000007b1d */ /* 0x000fec0000010000 */
[----:B------:R-:W-:-:S02]  /*d760*/  UMOV UR4, 0x400 ;  /* 0x0000040000047882 */ /* 0x000fc40000000000 */
[----:B-1----:R-:W-:-:S09]  /*d770*/  ULEA UR4, UR5, UR4, 0x18 ;  /* 0x0000000405047291 */ /* 0x002fd2000f8ec03f */
[----:B------:R-:W1:Y:S01]  /*d780*/  LDS.128 R16, [UR4+0x388d0] ;  /* 0x0388d004ff107984 */ /* 0x000e620008000c00 */
[----:B------:R-:W-:Y:S06]  /*d790*/  BAR.ARV 0x4, 0x180 ;  /* 0x0106000000007b1d */ /* 0x000fec0000002000 */
[----:B------:R-:W-:Y:S05]  /*d7a0*/  BRA `(.L_x_433) ;  /* 0x0000000800047947 */ /* 0x000fea0003800000 */
.L_x_432:
[----:B0-----:R-:W0:Y:S01]  /*d7b0*/  S2R R2, SR_TID.X ;  /* 0x0000000000027919 */ /* 0x001e220000002100 */
[----:B------:R-:W-:Y:S01]  /*d7c0*/  ULDC UR4, c[0x0][0xc3c] ;  /* 0x00030f0000047ab9 */ /* 0x000fe20000000800 */
[----:B------:R-:W-:Y:S01]  /*d7d0*/  ULDC.64 UR6, c[0x0][0x208] ;  /* 0x0000820000067ab9 */ /* 0x000fe20000000a00 */
[----:B------:R-:W-:Y:S01]  /*d7e0*/  ULDC UR5, c[0x0][0xc38] ;  /* 0x00030e0000057ab9 */ /* 0x000fe20000000800 */
[----:B0-----:R-:W-:-:S04]  /*d7f0*/  LOP3.LUT R5, R2, 0x1f, RZ, 0xc0, !PT ;  /* 0x0000001f02057812 */ /* 0x001fc800078ec0ff */
[----:B------:R-:W-:-:S04]  /*d800*/  ISETP.NE.AND P0, PT, R5, 0x1f, PT ;  /* 0x0000001f0500780c */ /* 0x000fc80003f05270 */
[----:B------:R-:W-:-:S13]  /*d810*/  ISETP.GE.OR P1, PT, R5, UR4, !P0 ;  /* 0x0000000405007c0c */ /* 0x000fda000c726670 */
[----:B------:R-:W0:Y:S02]  /*d820*/  @!P1 LDC.64 R2, c[0x0][0xc80] ;  /* 0x00032000ff029b82 */ /* 0x000e240000000a00 */
[----:B0-----:R-:W-:-:S05]  /*d830*/  @!P1 IMAD.WIDE.U32 R2, R5, 0x4, R2 ;  /* 0x0000000405029825 */ /* 0x001fca00078e0002 */
[----:B------:R-:W2:Y:S01]  /*d840*/  @!P1 LDG.E R0, desc[UR6][R2.64] ;  /* 0x0000000602009981 */ /* 0x000ea2000c1e1900 */
[C---:B------:R-:W-:Y:S01]  /*d850*/  ISETP.NE.AND P1, PT, R5.reuse, RZ, PT ;  /* 0x000000ff0500720c */ /* 0x040fe20003f25270 */
[----:B------:R-:W0:Y:S01]  /*d860*/  S2UR UR6, SR_CTAID.X ;  /* 0x00000000000679c3 */ /* 0x000e220000002500 */
[C---:B------:R-:W-:Y:S01]  /*d870*/  ISETP.GE.U32.AND P2, PT, R5.reuse, 0x2, PT ;  /* 0x000000020500780c */ /* 0x040fe20003f46070 */
[----:B------:R-:W-:Y:S01]  /*d880*/  UMOV UR4, URZ ;  /* 0x0000003f00047c82 */ /* 0x000fe20008000000 */
[C---:B------:R-:W-:Y:S01]  /*d890*/  ISETP.GE.U32.AND P3, PT, R5.reuse, 0x4, PT ;  /* 0x000000040500780c */ /* 0x040fe20003f66070 */
[----:B------:R-:W-:Y:S01]  /*d8a0*/  IMAD.MOV.U32 R16, RZ, RZ, RZ ;  /* 0x000000ffff107224 */ /* 0x000fe200078e00ff */
[C---:B------:R-:W-:Y:S02]  /*d8b0*/  ISETP.GE.U32.AND P4, PT, R5.reuse, 0x8, PT ;  /* 0x000000080500780c */ /* 0x040fe40003f86070 */
[----:B------:R-:W-:Y:S01]  /*d8c0*/  ISETP.GE.U32.AND P5, PT, R5, 0x10, PT ;  /* 0x000000100500780c */ /* 0x000fe20003fa6070 */
[----:B--2---:R-:W1:Y:S02]  /*d8d0*/  SHFL.UP PT, R4, R0, 0x1, RZ ;  /* 0x0420000000047989 */ /* 0x004e6400000e00ff */
[----:B-1----:R-:W-:-:S05]  /*d8e0*/  SEL R7, R4, RZ, P1 ;  /* 0x000000ff04077207 */ /* 0x002fca0000800000 */
[----:B------:R-:W-:-:S05]  /*d8f0*/  IMAD.IADD R7, R0, 0x1, R7 ;  /* 0x0000000100077824 */ /* 0x000fca00078e0207 */
[----:B------:R-:W1:Y:S02]  /*d900*/  SHFL.UP PT, R4, R7, 0x2, RZ ;  /* 0x0440000007047989 */ /* 0x000e6400000e00ff */
        /* <DEDUP_REMOVED lines=11> */
[----:B------:R-:W1:Y:S02]  /*d9c0*/  SHFL.IDX PT, R4, R2, 0x1f, 0x1f ;  /* 0x03e01f0002047f89 */ /* 0x000e6400000e0000 */
[----:B-1----:R-:W-:-:S04]  /*d9d0*/  IMAD R4, R4, UR5, RZ ;  /* 0x0000000504047c24 */ /* 0x002fc8000f8e02ff */
[----:B------:R-:W-:Y:S01]  /*d9e0*/  IMAD.MOV.U32 R7, RZ, RZ, R4 ;  /* 0x000000ffff077224 */ /* 0x000fe200078e0004 */
[----:B0-----:R-:W-:-:S13]  /*d9f0*/  ISETP.GT.AND P6, PT, R4, UR6, PT ;  /* 0x0000000604007c0c */ /* 0x001fda000bfc4270 */
[----:B------:R-:W-:Y:S05]  /*da00*/  @P6 BRA `(.L_x_434) ;  /* 0x0000000000a46947 */ /* 0x000fea0003800000 */
[----:B------:R-:W0:Y:S01]  /*da10*/  LDC R6, c[0x0][0xc3c] ;  /* 0x00030f00ff067b82 */ /* 0x000e220000000800 */
[----:B------:R-:W-:Y:S01]  /*da20*/  IMAD.MOV.U32 R4, RZ, RZ, R7 ;  /* 0x000000ffff047224 */ /* 0x000fe200078e0007 */
[----:B------:R-:W-:Y:S01]  /*da30*/  UMOV UR4, URZ ;  /* 0x0000003f00047c82 */ /* 0x000fe20008000000 */
[----:B------:R-:W-:Y:S01]  /*da40*/  ULDC UR7, c[0x0][0xc3c] ;  /* 0x00030f0000077ab9 */ /* 0x000fe20000000800 */
[----:B------:R-:W-:-:S05]  /*da50*/  ULDC UR5, c[0x0][0xc38] ;  /* 0x00030e0000057ab9 */ /* 0x000fca0000000800 */
.L_x_438:
[----:B------:R-:W-:Y:S01]  /*da60*/  UIADD3 UR4, UR4, 0x1f, URZ ;  /* 0x0000001f04047890 */ /* 0x000fe2000fffe03f */
[----:B------:R-:W-:-:S05]  /*da70*/  IMAD.U32 R19, RZ, RZ, UR7 ;  /* 0x00000007ff137e24 */ /* 0x000fca000f8e00ff */
[----:B0-----:R-:W-:-:S13]  /*da80*/  ISETP.LE.AND P6, PT, R6, UR4, PT ;  /* 0x0000000406007c0c */ /* 0x001fda000bfc3270 */
[----:B------:R-:W-:Y:S05]  /*da90*/  @P6 BRA `(.L_x_435) ;  /* 0x0000000400246947 */ /* 0x000fea0003800000 */
[----:B------:R-:W-:Y:S01]  /*daa0*/  VIADD R7, R5, UR4 ;  /* 0x0000000405077c36 */ /* 0x000fe20008000000 */
[----:B------:R-:W-:Y:S01]  /*dab0*/  BSSY B0, `(.L_x_436) ;  /* 0x0000008000007945 */ /* 0x000fe20003800000 */
[----:B------:R-:W-:-:S03]  /*dac0*/  IMAD.MOV.U32 R0, RZ, RZ, RZ ;  /* 0x000000ffff007224 */ /* 0x000fc600078e00ff */
[----:B------:R-:W-:-:S13]  /*dad0*/  ISETP.GE.OR P6, PT, R7, R6, !P0 ;  /* 0x000000060700720c */ /* 0x000fda00047c6670 */
[----:B------:R-:W-:Y:S05]  /*dae0*/  @P6 BRA `(.L_x_437) ;  /* 0x0000000000106947 */ /* 0x000fea0003800000 */
[----:B------:R-:W0:Y:S01]  /*daf0*/  LDC.64 R2, c[0x0][0xc80] ;  /* 0x00032000ff027b82 */ /* 0x000e220000000a00 */
[----:B------:R-:W-:Y:S01]  /*db00*/  ULDC.64 UR8, c[0x0][0x208] ;  /* 0x0000820000087ab9 */ /* 0x000fe20000000a00 */
[----:B0-----:R-:W-:-:S05]  /*db10*/  IMAD.WIDE R2, R7, 0x4, R2 ;  /* 0x0000000407027825 */ /* 0x001fca00078e0202 */
[----:B------:R0:W5:Y:S02]  /*db20*/  LDG.E R0, desc[UR8][R2.64] ;  /* 0x0000000802007981 */ /* 0x000164000c1e1900 */
.L_x_437:
[----:B------:R-:W-:Y:S05]  /*db30*/  BSYNC B0 ;  /* 0x0000000000007941 */ /* 0x000fea0003800000 */
.L_x_436:
[----:B0----5:R-:W0:Y:S02]  /*db40*/  SHFL.UP PT, R2, R0, 0x1, RZ ;  /* 0x0420000000027989 */ /* 0x021e2400000e00ff */
[----:B0-----:R-:W-:-:S05]  /*db50*/  SEL R3, R2, RZ, P1 ;  /* 0x000000ff02037207 */ /* 0x001fca0000800000 */
[----:B------:R-:W-:-:S05]  /*db60*/  IMAD.IADD R3, R0, 0x1, R3 ;  /* 0x0000000100037824 */ /* 0x000fca00078e0203 */
[----:B------:R-:W0:Y:S02]  /*db70*/  SHFL.UP PT, R2, R3, 0x2, RZ ;  /* 0x0440000003027989 */ /* 0x000e2400000e00ff */
        /* <DEDUP_REMOVED lines=11> */
[----:B------:R-:W0:Y:S02]  /*dc30*/  SHFL.IDX PT, R3, R9, 0x1f, 0x1f ;  /* 0x03e01f0009037f89 */ /* 0x000e2400000e0000 */
[----:B0-----:R-:W-:-:S04]  /*dc40*/  IMAD R3, R3, UR5, RZ ;  /* 0x0000000503037c24 */ /* 0x001fc8000f8e02ff */
[----:B------:R-:W-:-:S05]  /*dc50*/  IMAD.IADD R4, R3, 0x1, R4 ;  /* 0x0000000103047824 */ /* 0x000fca00078e0204 */
[----:B------:R-:W-:-:S13]  /*dc60*/  ISETP.GT.AND P6, PT, R4, UR6, PT ;  /* 0x0000000604007c0c */ /* 0x000fda000bfc4270 */
[----:B------:R-:W-:Y:S05]  /*dc70*/  @!P6 BRA `(.L_x_438) ;  /* 0xfffffffc0078e947 */ /* 0x000fea000383ffff */
[----:B------:R-:W-:Y:S02]  /*dc80*/  IMAD.MOV.U32 R2, RZ, RZ, R9 ;  /* 0x000000ffff027224 */ /* 0x000fe400078e0009 */
[----:B------:R-:W-:-:S07]  /*dc90*/  IMAD.MOV.U32 R7, RZ, RZ, R3 ;  /* 0x000000ffff077224 */ /* 0x000fce00078e0003 */
.L_x_434:
[----:B------:R-:W-:-:S04]  /*dca0*/  IMAD.IADD R7, R4, 0x1, -R7 ;  /* 0x0000000104077824 */ /* 0x000fc800078e0a07 */
[----:B------:R-:W-:-:S05]  /*dcb0*/  IMAD R3, R2, UR5, R7 ;  /* 0x0000000502037c24 */ /* 0x000fca000f8e0207 */
[----:B------:R-:W-:-:S13]  /*dcc0*/  ISETP.GT.AND P0, PT, R3, UR6, PT ;  /* 0x0000000603007c0c */ /* 0x000fda000bf04270 */
[----:B------:R-:W-:-:S04]  /*dcd0*/  VOTE.ANY R6, PT, !P0 ;  /* 0x0000000000067806 */ /* 0x000fc800040e0100 */
[----:B------:R-:W0:Y:S01]  /*dce0*/  POPC R19, R6 ;  /* 0x0000000600137309 */ /* 0x000e220000000000 */
[----:B------:R-:W-:Y:S01]  /*dcf0*/  ISETP.NE.AND P0, PT, R6, RZ, PT ;  /* 0x000000ff0600720c */ /* 0x000fe20003f05270 */
[----:B0-----:R-:W0:Y:S02]  /*dd00*/  SHFL.IDX PT, R0, R0, R19, 0x1f ;  /* 0x00001f1300007589 */ /* 0x001e2400000e0000 */
[----:B0-----:R-:W-:-:S04]  /*dd10*/  IABS R4, R0 ;  /* 0x0000000000047213 */ /* 0x001fc80000000000 */
[----:B------:R-:W0:Y:S08]  /*dd20*/  I2F.RP R8, R4 ;  /* 0x0000000400087306 */ /* 0x000e300000209400 */
[----:B0-----:R-:W0:Y:S02]  /*dd30*/  MUFU.RCP R8, R8 ;  /* 0x0000000800087308 */ /* 0x001e240000001000 */
[----:B0-----:R-:W-:-:S06]  /*dd40*/  VIADD R3, R8, 0xffffffe ;  /* 0x0ffffffe08037836 */ /* 0x001fcc0000000000 */
[----:B------:R-:W0:Y:S02]  /*dd50*/  F2I.FTZ.U32.TRUNC.NTZ R3, R3 ;  /* 0x0000000300037305 */ /* 0x000e24000021f000 */
[----:B0-----:R-:W-:Y:S01]  /*dd60*/  IMAD.MOV R11, RZ, RZ, -R3 ;  /* 0x000000ffff0b7224 */ /* 0x001fe200078e0a03 */
[----:B------:R-:W-:Y:S06]  /*dd70*/  @!P0 BRA `(.L_x_439) ;  /* 0x0000000000088947 */ /* 0x000fec0003800000 */
[----:B------:R-:W-:-:S05]  /*dd80*/  VIADD R9, R19, 0xffffffff ;  /* 0xffffffff13097836 */ /* 0x000fca0000000000 */
[----:B------:R0:W1:Y:S02]  /*dd90*/  SHFL.IDX PT, R16, R2, R9, 0x1f ;  /* 0x00001f0902107589 */ /* 0x00006400000e0000 */
.L_x_439:
[----:B-1----:R-:W-:Y:S01]  /*dda0*/  IMAD R16, R16, UR5, R7 ;  /* 0x0000000510107c24 */ /* 0x002fe2000f8e0207 */
[----:B------:R-:W-:Y:S01]  /*ddb0*/  IABS R6, R0 ;  /* 0x0000000000067213 */ /* 0x000fe20000000000 */
[----:B------:R-:W-:Y:S02]  /*ddc0*/  IMAD R7, R11, R4, RZ ;  /* 0x000000040b077224 */ /* 0x000fe400078e02ff */
[----:B0-----:R-:W-:Y:S01]  /*ddd0*/  IMAD.MOV.U32 R2, RZ, RZ, RZ ;  /* 0x000000ffff027224 */ /* 0x001fe200078e00ff */
[----:B------:R-:W-:Y:S01]  /*dde0*/  IADD3 R17, -R16, UR6, RZ ;  /* 0x0000000610117c10 */ /* 0x000fe2000fffe1ff */
[----:B------:R-:W-:Y:S02]  /*ddf0*/  IMAD.MOV R6, RZ, RZ, -R6 ;  /* 0x000000ffff067224 */ /* 0x000fe400078e0a06 */
[----:B------:R-:W-:Y:S01]  /*de00*/  IMAD.HI.U32 R2, R3, R7, R2 ;  /* 0x0000000703027227 */ /* 0x000fe200078e0002 */
[----:B------:R-:W-:-:S03]  /*de10*/  IABS R3, R17 ;  /* 0x0000001100037213 */ /* 0x000fc60000000000 */
[----:B------:R-:W-:Y:S02]  /*de20*/  VIADD R19, R19, UR4 ;  /* 0x0000000413137c36 */ /* 0x000fe40008000000 */
[----:B------:R-:W-:-:S04]  /*de30*/  IMAD.HI.U32 R2, R2, R3, RZ ;  /* 0x0000000302027227 */ /* 0x000fc800078e00ff */
[----:B------:R-:W-:-:S05]  /*de40*/  IMAD R3, R2, R6, R3 ;  /* 0x0000000602037224 */ /* 0x000fca00078e0203 */
[----:B------:R-:W-:-:S13]  /*de50*/  ISETP.GT.U32.AND P1, PT, R4, R3, PT ;  /* 0x000000030400720c */ /* 0x000fda0003f24070 */
[----:B------:R-:W-:Y:S02]  /*de60*/  @!P1 IMAD.IADD R3, R3, 0x1, -R4 ;  /* 0x0000000103039824 */ /* 0x000fe400078e0a04 */
[----:B------:R-:W-:Y:S01]  /*de70*/  @!P1 VIADD R2, R2, 0x1 ;  /* 0x0000000102029836 */ /* 0x000fe20000000000 */
[----:B------:R-:W-:Y:S02]  /*de80*/  ISETP.NE.AND P1, PT, R0, RZ, PT ;  /* 0x000000ff0000720c */ /* 0x000fe40003f25270 */
[----:B------:R-:W-:Y:S02]  /*de90*/  ISETP.GE.U32.AND P0, PT, R3, R4, PT ;  /* 0x000000040300720c */ /* 0x000fe40003f06070 */
[----:B------:R-:W-:-:S04]  /*dea0*/  LOP3.LUT R3, R17, R0, RZ, 0x3c, !PT ;  /* 0x0000000011037212 */ /* 0x000fc800078e3cff */
[----:B------:R-:W-:-:S07]  /*deb0*/  ISETP.GE.AND P2, PT, R3, RZ, PT ;  /* 0x000000ff0300720c */ /* 0x000fce0003f46270 */
[----:B------:R-:W-:-:S06]  /*dec0*/  @P0 VIADD R2, R2, 0x1 ;  /* 0x0000000102020836 */ /* 0x000fcc0000000000 */
[----:B------:R-:W-:Y:S01]  /*ded0*/  @!P2 IMAD.MOV R2, RZ, RZ, -R2 ;  /* 0x000000ffff02a224 */ /* 0x000fe200078e0a02 */
[----:B------:R-:W-:-:S05]  /*dee0*/  @!P1 LOP3.LUT R2, RZ, R0, RZ, 0x33, !PT ;  /* 0x00000000ff029212 */ /* 0x000fca00078e33ff */
[--C-:B------:R-:W-:Y:S02]  /*def0*/  IMAD.MOV R3, RZ, RZ, -R2.reuse ;  /* 0x000000ffff037224 */ /* 0x100fe400078e0a02 */
[----:B------:R-:W-:Y:S02]  /*df00*/  IMAD.MOV.U32 R18, RZ, RZ, R2 ;  /* 0x000000ffff127224 */ /* 0x000fe400078e0002 */
[----:B------:R-:W-:Y:S01]  /*df10*/  IMAD R17, R0, R3, R17 ;  /* 0x0000000300117224 */ /* 0x000fe200078e0211 */
[----:B------:R-:W-:Y:S06]  /*df20*/  BRA `(.L_x_440) ;  /* 0x00000000000c7947 */ /* 0x000fec0003800000 */
.L_x_435:
[----:B------:R-:W-:Y:S02]  /*df30*/  IMAD.MOV.U32 R17, RZ, RZ, RZ ;  /* 0x000000ffff117224 */ /* 0x000fe400078e00ff */
[----:B------:R-:W-:Y:S02]  /*df40*/  IMAD.U32 R16, RZ, RZ, UR6 ;  /* 0x00000006ff107e24 */ /* 0x000fe4000f8e00ff */
[----:B------:R-:W-:-:S07]  /*df50*/  IMAD.MOV.U32 R18, RZ, RZ, RZ ;  /* 0x000000ffff127224 */ /* 0x000fce00078e00ff */
.L_x_440:
[----:B------:R-:W-:-:S13]  /*df60*/  ISETP.NE.AND P0, PT, R5, RZ, PT ;  /* 0x000000ff0500720c */ /* 0x000fda0003f05270 */
[----:B------:R-:W0:Y:S01]  /*df70*/  @!P0 S2R R3, SR_CgaCtaId ;  /* 0x0000000000038919 */ /* 0x000e220000008800 */
[----:B------:R-:W-:-:S04]  /*df80*/  @!P0 MOV R0, 0x400 ;  /* 0x0000040000008802 */ /* 0x000fc80000000f00 */
[----:B0-----:R-:W-:-:S05]  /*df90*/  @!P0 LEA R0, R3, R0, 0x18 ;  /* 0x0000000003008211 */ /* 0x001fca00078ec0ff */
[----:B------:R0:W-:Y:S01]  /*dfa0*/  @!P0 STS.128 [R0+0x388d0], R16 ;  /* 0x0388d01000008388 */ /* 0x0001e20000000c00 */
[----:B------:R-:W-:Y:S06]  /*dfb0*/  BAR.ARV 0x5, 0x180 ;  /* 0x0146000000007b1d */ /* 0x000fec0000002000 */
.L_x_433:
[----:B0-----:R-:W-:Y:S01]  /*dfc0*/  IMAD.MOV.U32 R0, RZ, RZ, 0x1 ;  /* 0x00000001ff007424 */ /* 0x001fe200078e00ff */
[----:B------:R0:W-:Y:S01]  /*dfd0*/  STL [R1+0x50], RZ ;  /* 0x000050ff01007387 */ /* 0x0001e20000100800 */
[----:B------:R-:W-:Y:S02]  /*dfe0*/  ULDC UR4, c[0x0][0xc3c] ;  /* 0x00030f0000047ab9 */ /* 0x000fe40000000800 */
[----:B-1----:R-:W-:Y:S01]  /*dff0*/  ISETP.GE.AND P0, PT, R19, UR4, PT ;  /* 0x0000000413007c0c */ /* 0x002fe2000bf06270 */
[----:B------:R0:W-:Y:S04]  /*e000*/  STL [R1+0x10], R0 ;  /* 0x0000100001007387 */ /* 0x0001e80000100800 */
[----:B------:R0:W-:Y:S08]  /*e010*/  STL [R1+0x8], RZ ;  /* 0x000008ff01007387 */ /* 0x0001f00000100800 */
[----:B0-----:R-:W-:Y:S05]  /*e020*/  @P0 BRA `(.L_x_441) ;  /* 0x0000006000280947 */ /* 0x001fea0003800000 */
[----:B------:R-:W0:Y:S01]  /*e030*/  S2R R5, SR_TID.X ;  /* 0x0000000000057919 */ /* 0x000e220000002100 */
[----:B------:R-:W1:Y:S01]  /*e040*/  S2UR UR5, SR_CgaCtaId ;  /* 0x00000000000579c3 */ /* 0x000e620000008800 */
[----:B------:R-:W-:Y:S01]  /*e050*/  UMOV UR4, 0x400 ;  /* 0x0000040000047882 */ /* 0x000fe20000000000 */
[----:B------:R-:W-:Y:S01]  /*e060*/  BSSY B8, `(.L_x_441) ;  /* 0x0000606000087945 */ /* 0x000fe20003800000 */
[----:B------:R-:W-:Y:S01]  /*e070*/  ULDC UR38, c[0x0][0xc] ;  /* 0x0000030000267ab9 */ /* 0x000fe20000000800 */
[----:B------:R-:W-:Y:S01]  /*e080*/  ULDC.64 UR36, c[0x0][0x198] ;  /* 0x0000660000247ab9 */ /* 0x000fe20000000a00 */
[----:B-1----:R-:W-:Y:S01]  /*e090*/  ULEA UR4, UR5, UR4, 0x18 ;  /* 0x0000000405047291 */ /* 0x002fe2000f8ec03f */
[C---:B0-----:R-:W-:Y:S01]  /*e0a0*/  IMAD.SHL.U32 R0, R5.reuse, 0x8, RZ ;  /* 0x0000000805007824 */ /* 0x041fe200078e00ff */
[----:B------:R-:W-:-:S04]  /*e0b0*/  LOP3.LUT R4, R5, 0x7f, RZ, 0xc0, !PT ;  /* 0x0000007f05047812 */ /* 0x000fc800078ec0ff */
[C---:B------:R-:W-:Y:S02]  /*e0c0*/  LOP3.LUT R2, R0.reuse, 0x1f8, RZ, 0xc0, !PT ;  /* 0x000001f800027812 */ /* 0x040fe400078ec0ff */
[----:B------:R-:W-:Y:S02]  /*e0d0*/  LOP3.LUT R0, R0, 0x38, RZ, 0xc0, !PT ;  /* 0x0000003800007812 */ /* 0x000fe400078ec0ff */
[----:B------:R-:W-:Y:S01]  /*e0e0*/  LOP3.LUT R3, R2, 0x38, R5, 0x78, !PT ;  /* 0x0000003802037812 */ /* 0x000fe200078e7805 */
[----:B------:R-:W-:-:S05]  /*e0f0*/  IMAD.SHL.U32 R2, R4, 0x8, RZ ;  /* 0x0000000804027824 */ /* 0x000fca00078e00ff */
[----:B------:R-:W-:Y:S01]  /*e100*/  LOP3.LUT R3, R3, 0x200, R2, 0xf8, !PT ;  /* 0x0000020003037812 */ /* 0x000fe200078ef802 */
[----:B------:R-:W-:Y:S01]  /*e110*/  IMAD.SHL.U32 R2, R5, 0x10, RZ ;  /* 0x0000001005027824 */ /* 0x000fe200078e00ff */
[----:B------:R-:W-:Y:S01]  /*e120*/  SHF.R.U32.HI R5, RZ, 0x3, R4 ;  /* 0x00000003ff057819 */ /* 0x000fe20000011604 */
[----:B------:R-:W-:-:S03]  /*e130*/  IMAD.U32 R4, RZ, RZ, UR4 ;  /* 0x00000004ff047e24 */ /* 0x000fc6000f8e00ff */
[----:B------:R-:W-:Y:S01]  /*e140*/  LOP3.LUT R2, R5, 0x70, R2, 0xf8, !PT ;  /* 0x0000007005027812 */ /* 0x000fe200078ef802 */
[----:B------:R-:W-:Y:S01]  /*e150*/  IMAD R3, R3, 0x2, R4 ;  /* 0x0000000203037824 */ /* 0x000fe200078e0204 */
[----:B------:R-:W-:Y:S01]  /*e160*/  STL [R1+0x4], R4 ;  /* 0x0000040401007387 */ /* 0x000fe20000100800 */
[----:B------:R-:W-:-:S03]  /*e170*/  IMAD.MOV.U32 R2, RZ, RZ, 0x1 ;  /* 0x00000001ff027424 */ /* 0x000fc600078e00ff */
[----:B------:R0:W-:Y:S04]  /*e180*/  STL [R1+0x24], R3 ;  /* 0x0000240301007387 */ /* 0x0001e80000100800 */
[----:B------:R-:W-:Y:S04]  /*e190*/  STL [R1+0x8], RZ ;  /* 0x000008ff01007387 */ /* 0x000fe80000100800 */
[----:B------:R1:W-:Y:S01]  /*e1a0*/  STL [R1+0x10], R2 ;  /* 0x0000100201007387 */ /* 0x0003e20000100800 */
[----:B0-----:R-:W-:-:S03]  /*e1b0*/  LOP3.LUT R3, R0, 0x40, RZ, 0xfc, !PT ;  /* 0x0000004000037812 */ /* 0x001fc600078efcff */
[----:B------:R0:W-:Y:S01]  /*e1c0*/  STL [R1+0x50], RZ ;  /* 0x000050ff01007387 */ /* 0x0001e20000100800 */
[C---:B-1----:R-:W-:Y:S02]  /*e1d0*/  LOP3.LUT R2, R0.reuse, 0x80, RZ, 0xfc, !PT ;  /* 0x0000008000027812 */ /* 0x042fe400078efcff */
[----:B------:R-:W-:-:S07]  /*e1e0*/  LOP3.LUT R0, R0, 0xc0, RZ, 0xfc, !PT ;  /* 0x000000c000007812 */ /* 0x000fce00078efcff */
.L_x_554:
[----:B-1----:R-:W1:Y:S01]  /*e1f0*/  LDC.64 R2, c[0x0][0xc88] ;  /* 0x00032200ff027b82 */ /* 0x002e620000000a00 */
[----:B------:R-:W-:Y:S01]  /*e200*/  ULDC.64 UR4, c[0x0][0x208] ;  /* 0x0000820000047ab9 */ /* 0x000fe20000000a00 */
[----:B-1----:R-:W-:-:S05]  /*e210*/  IMAD.WIDE R2, R19, 0x4, R2 ;  /* 0x0000000413027825 */ /* 0x002fca00078e0202 */
[----:B--2---:R-:W2:Y:S01]  /*e220*/  LDG.E R11, desc[UR4][R2.64] ;  /* 0x00000004020b7981 */ /* 0x004ea2000c1e1900 */
[----:B------:R-:W-:Y:S05]  /*e230*/  YIELD ;  /* 0x0000000000007946 */ /* 0x000fea0003800000 */
[----:B------:R-:W-:Y:S01]  /*e240*/  ULDC.64 UR4, c[0x0][0xa28] ;  /* 0x00028a0000047ab9 */ /* 0x000fe20000000a00 */
[----:B---3--:R-:W-:Y:S01]  /*e250*/  IMAD.MOV.U32 R0, RZ, RZ, RZ ;  /* 0x000000ffff007224 */ /* 0x008fe200078e00ff */
[----:B------:R-:W-:Y:S01]  /*e260*/  ISETP.NE.U32.AND P0, PT, RZ, UR4, PT ;  /* 0x00000004ff007c0c */ /* 0x000fe2000bf05070 */
[----:B------:R-:W-:Y:S01]  /*e270*/  ULDC.64 UR10, c[0x0][0x208] ;  /* 0x00008200000a7ab9 */ /* 0x000fe20000000a00 */
[----:B------:R-:W-:Y:S01]  /*e280*/  IMAD.MOV.U32 R6, RZ, RZ, RZ ;  /* 0x000000ffff067224 */ /* 0x000fe200078e00ff */
[----:B------:R-:W-:Y:S01]  /*e290*/  ULDC.64 UR6, c[0x0][0xa18] ;  /* 0x0002860000067ab9 */ /* 0x000fe20000000a00 */
[----:B------:R-:W-:Y:S01]  /*e2a0*/  ISETP.NE.AND.EX P0, PT, RZ, UR5, PT, P0 ;  /* 0x00000005ff007c0c */ /* 0x000fe2000bf05300 */
[----:B------:R-:W-:Y:S01]  /*e2b0*/  ULDC.64 UR8, c[0x0][0xa08] ;  /* 0x0002820000087ab9 */ /* 0x000fe20000000a00 */
[----:B--2---:R-:W-:Y:S01]  /*e2c0*/  SHF.R.S32.HI R4, RZ, 0x1f, R11 ;  /* 0x0000001fff047819 */ /* 0x004fe2000001140b */
[----:B------:R-:W-:-:S10]  /*e2d0*/  IMAD.SHL.U32 R10, R11, 0x4, RZ ;  /* 0x000000040b0a7824 */ /* 0x000fd400078e00ff */
[C---:B------:R-:W-:Y:S01]  /*e2e0*/  @P0 LEA R2, P1, R11.reuse, UR4, 0x2 ;  /* 0x000000040b020c11 */ /* 0x040fe2000f8210ff */
[----:B------:R-:W-:Y:S03]  /*e2f0*/  STL [R1+0x28], R11 ;  /* 0x0000280b01007387 */ /* 0x000fe60000100800 */
[C-C-:B------:R-:W-:Y:S01]  /*e300*/  @P0 LEA.HI.X R3, R11.reuse, UR5, R4.reuse, 0x2, P1 ;  /* 0x000000050b030c11 */ /* 0x140fe200088f1404 */
[----:B------:R-:W-:Y:S01]  /*e310*/  ULDC.64 UR4, c[0x0][0xa00] ;  /* 0x0002800000047ab9 */ /* 0x000fe20000000a00 */
[----:B------:R-:W-:Y:S01]  /*e320*/  SHF.L.U64.HI R9, R11, 0x2, R4 ;  /* 0x000000020b097819 */ /* 0x000fe20000010204 */
[----:B------:R1:W-:Y:S01]  /*e330*/  STL [R1+0x38], R4 ;  /* 0x0000380401007387 */ /* 0x0003e20000100800 */
[----:B------:R-:W-:-:S03]  /*e340*/  ISETP.NE.U32.AND P1, PT, RZ, UR4, PT ;  /* 0x00000004ff007c0c */ /* 0x000fc6000bf25070 */
[----:B-----5:R2:W5:Y:S01]  /*e350*/  @P0 LDG.E R0, desc[UR10][R2.64] ;  /* 0x0000000a02000981 */ /* 0x020562000c1e1900 */
[----:B------:R-:W-:Y:S01]  /*e360*/  ISETP.NE.AND.EX P1, PT, RZ, UR5, PT, P1 ;  /* 0x00000005ff007c0c */ /* 0x000fe2000bf25310 */
[----:B------:R-:W-:Y:S01]  /*e370*/  IMAD.MOV.U32 R8, RZ, RZ, RZ ;  /* 0x000000ffff087224 */ /* 0x000fe200078e00ff */
[----:B------:R-:W-:Y:S01]  /*e380*/  ISETP.NE.U32.AND P2, PT, RZ, UR6, PT ;  /* 0x00000006ff007c0c */ /* 0x000fe2000bf45070 */
[----:B------:R-:W-:Y:S01]  /*e390*/  STL [R1], R10 ;  /* 0x0000000a01007387 */ /* 0x000fe20000100800 */
[----:B------:R-:W-:Y:S02]  /*e3a0*/  ISETP.NE.U32.AND P0, PT, RZ, UR8, PT ;  /* 0x00000008ff007c0c */ /* 0x000fe4000bf05070 */
[----:B------:R-:W-:Y:S01]  /*e3b0*/  ISETP.NE.AND.EX P2, PT, RZ, UR7, PT, P2 ;  /* 0x00000007ff007c0c */ /* 0x000fe2000bf45320 */
[----:B------:R-:W-:Y:S01]  /*e3c0*/  STL [R1+0x1c], R9 ;  /* 0x00001c0901007387 */ /* 0x000fe20000100800 */
[----:B------:R-:W-:Y:S02]  /*e3d0*/  ISETP.NE.AND.EX P0, PT, RZ, UR9, PT, P0 ;  /* 0x00000009ff007c0c */ /* 0x000fe4000bf05300 */
[----:B--2---:R-:W-:-:S02]  /*e3e0*/  IADD3 R2, P3, R10, UR4, RZ ;  /* 0x000000040a027c10 */ /* 0x004fc4000ff7e0ff */
[----:B-1----:R-:W-:Y:S02]  /*e3f0*/  IADD3 R4, P4, R10, UR8, RZ ;  /* 0x000000080a047c10 */ /* 0x002fe4000ff9e0ff */
[C---:B------:R-:W-:Y:S01]  /*e400*/  IADD3.X R3, R9.reuse, UR5, RZ, P3, !PT ;  /* 0x0000000509037c10 */ /* 0x040fe20009ffe4ff */
[----:B------:R-:W-:Y:S01]  /*e410*/  ULDC UR4, c[0x0][0x288] ;  /* 0x0000a20000047ab9 */ /* 0x000fe20000000800 */
[----:B------:R-:W-:-:S03]  /*e420*/  IADD3.X R5, R9, UR9, RZ, P4, !PT ;  /* 0x0000000909057c10 */ /* 0x000fc6000a7fe4ff */
[----:B------:R-:W2:Y:S01]  /*e430*/  @P1 LDG.E R6, desc[UR10][R2.64] ;  /* 0x0000000a02061981 */ /* 0x000ea2000c1e1900 */
[----:B------:R-:W-:Y:S01]  /*e440*/  IMAD.U32 R12, RZ, RZ, UR4 ;  /* 0x00000004ff0c7e24 */ /* 0x000fe2000f8e00ff */
[----:B------:R-:W-:Y:S02]  /*e450*/  ULDC.64 UR4, c[0x0][0x418] ;  /* 0x0001060000047ab9 */ /* 0x000fe40000000a00 */
[----:B------:R-:W5:Y:S04]  /*e460*/  @P0 LDG.E R8, desc[UR10][R4.64] ;  /* 0x0000000a04080981 */ /* 0x000f68000c1e1900 */
[----:B--2---:R1:W-:Y:S02]  /*e470*/  STL [R1+0x34], R6 ;  /* 0x0000340601007387 */ /* 0x0043e40000100800 */
[----:B-1----:R-:W-:-:S04]  /*e480*/  @P2 IADD3 R6, P3, R10, UR6, RZ ;  /* 0x000000060a062c10 */ /* 0x002fc8000ff7e0ff */
[----:B------:R-:W-:-:S05]  /*e490*/  @P2 IADD3.X R7, R9, UR7, RZ, P3, !PT ;  /* 0x0000000709072c10 */ /* 0x000fca0009ffe4ff */
[----:B------:R1:W2:Y:S01]  /*e4a0*/  @P2 LDG.E R12, desc[UR10][R6.64] ;  /* 0x0000000a060c2981 */ /* 0x0002a2000c1e1900 */
[----:B------:R-:W-:-:S03]  /*e4b0*/  UISETP.NE.U32.AND UP0, UPT, UR4, URZ, UPT ;  /* 0x0000003f0400728c */ /* 0x000fc6000bf05070 */
[----:B------:R-:W-:Y:S01]  /*e4c0*/  ULDC UR4, c[0x0][0x424] ;  /* 0x0001090000047ab9 */ /* 0x000fe20000000800 */
[----:B------:R-:W-:-:S03]  /*e4d0*/  UISETP.NE.AND.EX UP0, UPT, UR5, URZ, UPT, UP0 ;  /* 0x0000003f0500728c */ /* 0x000fc6000bf05300 */
[----:B------:R-:W-:Y:S01]  /*e4e0*/  ULDC UR5, c[0x0][0x2f0] ;  /* 0x0000bc0000057ab9 */ /* 0x000fe20000000800 */
[----:B------:R-:W-:-:S04]  /*e4f0*/  USEL UR4, UR4, 0x1, UP0 ;  /* 0x0000000104047887 */ /* 0x000fc80008000000 */
[----:B------:R-:W-:-:S06]  /*e500*/  UIMAD UR4, UR4, UR5, URZ ;  /* 0x00000005040472a4 */ /* 0x000fcc000f8e023f */
[----:B-1----:R-:W-:Y:S01]  /*e510*/  IMAD.U32 R6, RZ, RZ, UR4 ;  /* 0x00000004ff067e24 */ /* 0x002fe2000f8e00ff */
[----:B--2---:R1:W-:Y:S01]  /*e520*/  STL [R1+0x3c], R12 ;  /* 0x00003c0c01007387 */ /* 0x0043e20000100800 */
[----:B------:R-:W-:Y:S05]  /*e530*/  @P2 BRA `(.L_x_442) ;  /* 0x0000000000182947 */ /* 0x000fea0003800000 */
[----:B------:R-:W-:Y:S05]  /*e540*/  @!P1 BRA `(.L_x_442) ;  /* 0x0000000000149947 */ /* 0x000fea0003800000 */
[----:B------:R-:W-:Y:S02]  /*e550*/  ULDC.64 UR4, c[0x0][0x208] ;  /* 0x0000820000047ab9 */ /* 0x000fe40000000a00 */
[----:B------:R-:W2:Y:S04]  /*e560*/  LDG.E R7, desc[UR4][R2.64] ;  /* 0x0000000402077981 */ /* 0x000ea8000c1e1900 */
[----:B------:R-:W2:Y:S02]  /*e570*/  LDG.E R2, desc[UR4][R2.64+0x4] ;  /* 0x0000040402027981 */ /* 0x000ea4000c1e1900 */
[----:B--2---:R-:W-:-:S05]  /*e580*/  IMAD.IADD R2, R2, 0x1, -R7 ;  /* 0x0000000102027824 */ /* 0x004fca00078e0a07 */
[----:B------:R2:W-:Y:S02]  /*e590*/  STL [R1+0x3c], R2 ;  /* 0x00003c0201007387 */ /* 0x0005e40000100800 */
.L_x_442:
[----:B--2---:R-:W-:Y:S01]  /*e5a0*/  IMAD.MOV.U32 R2, RZ, RZ, R11 ;  /* 0x000000ffff027224 */ /* 0x004fe200078e000b */
[----:B------:R-:W-:Y:S01]  /*e5b0*/  ULDC.64 UR4, c[0x0][0xa20] ;  /* 0x0002880000047ab9 */ /* 0x000fe20000000a00 */
[----:B-----5:R-:W-:Y:S01]  /*e5c0*/  IMAD.IADD R3, R8, 0x1, R0 ;  /* 0x0000000108037824 */ /* 0x020fe200078e0200 */
[----:B------:R-:W-:Y:S02]  /*e5d0*/  ISETP.NE.U32.AND P1, PT, RZ, UR4, PT ;  /* 0x00000004ff007c0c */ /* 0x000fe4000bf25070 */
[----:B------:R2:W-:Y:S02]  /*e5e0*/  STL [R1+0xc], R2 ;  /* 0x00000c0201007387 */ /* 0x0005e40000100800 */
[----:B------:R-:W-:Y:S02]  /*e5f0*/  ISETP.NE.AND.EX P1, PT, RZ, UR5, PT, P1 ;  /* 0x00000005ff007c0c */ /* 0x000fe4000bf25310 */
[----:B------:R2:W-:Y:S11]  /*e600*/  STL [R1+0x18], R3 ;  /* 0x0000180301007387 */ /* 0x0005f60000100800 */
[----:B--2---:R-:W-:Y:S05]  /*e610*/  @!P1 BRA `(.L_x_443) ;  /* 0x0000000000149947 */ /* 0x004fea0003800000 */
[----:B------:R-:W-:Y:S01]  /*e620*/  IADD3 R6, P0, R10, UR4, RZ ;  /* 0x000000040a067c10 */ /* 0x000fe2000ff1e0ff */
[----:B------:R-:W-:-:S03]  /*e630*/  ULDC.64 UR6, c[0x0][0x208] ;  /* 0x0000820000067ab9 */ /* 0x000fc60000000a00 */
[----:B------:R-:W-:-:S05]  /*e640*/  IADD3.X R7, R9, UR5, RZ, P0, !PT ;  /* 0x0000000509077c10 */ /* 0x000fca00087fe4ff */
[----:B------:R2:W5:Y:S01]  /*e650*/  LDG.E R6, desc[UR6][R6.64] ;  /* 0x0000000606067981 */ /* 0x000562000c1e1900 */
[----:B------:R-:W-:Y:S05]  /*e660*/  BRA `(.L_x_444) ;  /* 0x0000000000147947 */ /* 0x000fea0003800000 */
.L_x_443:
[----:B------:R-:W-:Y:S05]  /*e670*/  @!P0 BRA `(.L_x_444) ;  /* 0x0000000000108947 */ /* 0x000fea0003800000 */
[----:B------:R-:W-:Y:S02]  /*e680*/  ULDC.64 UR4, c[0x0][0x208] ;  /* 0x0000820000047ab9 */ /* 0x000fe40000000a00 */
[----:B------:R-:W2:Y:S04]  /*e690*/  LDG.E R6, desc[UR4][R4.64] ;  /* 0x0000000404067981 */ /* 0x000ea8000c1e1900 */
[----:B------:R-:W2:Y:S02]  /*e6a0*/  LDG.E R4, desc[UR4][R4.64+0x4] ;  /* 0x0000040404047981 */ /* 0x000ea4000c1e1900 */
[----:B--2---:R-:W-:-:S07]  /*e6b0*/  IMAD.IADD R6, R4, 0x1, -R6 ;  /* 0x0000000104067824 */ /* 0x004fce00078e0a06 */
.L_x_444:
[----:B-----5:R-:W-:Y:S01]  /*e6c0*/  IMAD.IADD R2, R6, 0x1, -R0 ;  /* 0x0000000106027824 */ /* 0x020fe200078e0a00 */
[----:B------:R-:W-:Y:S03]  /*e6d0*/  BSSY B7, `(.L_x_445) ;  /* 0x00004fa000077945 */ /* 0x000fe60003800000 */
[C---:B------:R-:W-:Y:S01]  /*e6e0*/  VIADD R0, R2.reuse, 0x4f ;  /* 0x0000004f02007836 */ /* 0x040fe20000000000 */
[----:B------:R3:W-:Y:S01]  /*e6f0*/  STL [R1+0x40], R2 ;  /* 0x0000400201007387 */ /* 0x0007e20000100800 */
[----:B------:R-:W-:Y:S02]  /*e700*/  ISETP.GT.AND P0, PT, R2, RZ, PT ;  /* 0x000000ff0200720c */ /* 0x000fe40003f04270 */
[----:B------:R-:W-:-:S05]  /*e710*/  IMAD.HI R0, R0, 0x66666667, RZ ;  /* 0x6666666700007827 */ /* 0x000fca00078e02ff */
[----:B---3--:R-:W-:-:S04]  /*e720*/  SHF.R.U32.HI R2, RZ, 0x1f, R0 ;  /* 0x0000001fff027819 */ /* 0x008fc80000011600 */
[----:B------:R-:W-:-:S05]  /*e730*/  LEA.HI.SX32 R0, R0, R2, 0x1b ;  /* 0x0000000200007211 */ /* 0x000fca00078fdaff */
[----:B------:R3:W-:Y:S01]  /*e740*/  STL [R1+0x30], R0 ;  /* 0x0000300001007387 */ /* 0x0007e20000100800 */
[----:B------:R-:W-:Y:S05]  /*e750*/  @P0 BRA `(.L_x_446) ;  /* 0x0000000000480947 */ /* 0x000fea0003800000 */
[----:B------:R-:W4:Y:S02]  /*e760*/  S2R R3, SR_TID.X ;  /* 0x0000000000037919 */ /* 0x000f240000002100 */
[----:B----4-:R-:W-:-:S04]  /*e770*/  LOP3.LUT R3, R3, 0x7f, RZ, 0xc0, !PT ;  /* 0x0000007f03037812 */ /* 0x010fc800078ec0ff */
[----:B------:R-:W-:-:S13]  /*e780*/  ISETP.NE.AND P0, PT, R3, RZ, PT ;  /* 0x000000ff0300720c */ /* 0x000fda0003f05270 */
[----:B------:R-:W-:Y:S05]  /*e790*/  @P0 BRA `(.L_x_447) ;  /* 0x0000004c00b40947 */ /* 0x000fea0003800000 */
[----:B------:R-:W4:Y:S01]  /*e7a0*/  S2R R3, SR_LANEID ;  /* 0x0000000000037919 */ /* 0x000f220000000000 */
[----:B------:R-:W-:Y:S01]  /*e7b0*/  VOTEU.ANY UR4, UPT, PT ;  /* 0x0000000000047886 */ /* 0x000fe200038e0100 */
[----:B------:R-:W5:Y:S01]  /*e7c0*/  LDC.64 R4, c[0x0][0xc60] ;  /* 0x00031800ff047b82 */ /* 0x000f620000000a00 */
[----:B---3--:R-:W4:Y:S01]  /*e7d0*/  FLO.U32 R0, UR4 ;  /* 0x0000000400007d00 */ /* 0x008f2200080e0000 */
[----:B------:R-:W-:-:S07]  /*e7e0*/  ULDC.64 UR6, c[0x0][0x208] ;  /* 0x0000820000067ab9 */ /* 0x000fce0000000a00 */
[----:B------:R-:W5:Y:S01]  /*e7f0*/  POPC R2, UR4 ;  /* 0x0000000400027d09 */ /* 0x000f620008000000 */
[----:B----4-:R-:W-:-:S13]  /*e800*/  ISETP.EQ.U32.AND P0, PT, R0, R3, PT ;  /* 0x000000030000720c */ /* 0x010fda0003f02070 */
[----:B-----5:R-:W3:Y:S01]  /*e810*/  @P0 ATOMG.E.ADD.STRONG.GPU PT, R5, desc[UR6][R4.64], R2 ;  /* 0x00000002040509a8 */ /* 0x020ee200081ee1c6 */
[----:B------:R-:W4:Y:S02]  /*e820*/  S2R R3, SR_LTMASK ;  /* 0x0000000000037919 */ /* 0x000f240000003900 */
[----:B----4-:R-:W-:-:S06]  /*e830*/  LOP3.LUT R3, R3, UR4, RZ, 0xc0, !PT ;  /* 0x0000000403037c12 */ /* 0x010fcc000f8ec0ff */
[----:B------:R-:W4:Y:S01]  /*e840*/  POPC R3, R3 ;  /* 0x0000000300037309 */ /* 0x000f220000000000 */
[----:B---3--:R-:W4:Y:S02]  /*e850*/  SHFL.IDX PT, R0, R5, R0, 0x1f ;  /* 0x00001f0005007589 */ /* 0x008f2400000e0000 */
[----:B----4-:R-:W-:Y:S01]  /*e860*/  IADD3 R16, R0, UR38, R3 ;  /* 0x0000002600107c10 */ /* 0x010fe2000fffe003 */
[----:B------:R-:W-:Y:S06]  /*e870*/  BRA `(.L_x_447) ;  /* 0x0000004c007c7947 */ /* 0x000fec0003800000 */
.L_x_446:
[----:B---3--:R-:W3:Y:S01]  /*e880*/  LDL R0, [R1+0x4] ;  /* 0x0000040001007983 */ /* 0x008ee20000100800 */
[----:B------:R-:W-:Y:S01]  /*e890*/  BSSY B6, `(.L_x_448) ;  /* 0x0000014000067945 */ /* 0x000fe20003800000 */
[----:B---3--:R-:W-:-:S05]  /*e8a0*/  VIADD R0, R0, 0x24400 ;  /* 0x0002440000007836 */ /* 0x008fca0000000000 */
[----:B------:R-:W-:-:S13]  /*e8b0*/  LOP3.LUT P0, RZ, R0, 0x3ff, RZ, 0xc0, !PT ;  /* 0x000003ff00ff7812 */ /* 0x000fda000780c0ff */
[----:B------:R-:W-:Y:S05]  /*e8c0*/  @!P0 BRA `(.L_x_449) ;  /* 0x0000000000408947 */ /* 0x000fea0003800000 */
[----:B------:R-:W-:Y:S01]  /*e8d0*/  MOV R2, 0x0 ;  /* 0x0000000000027802 */ /* 0x000fe20000000f00 */
[----:B------:R-:W-:Y:S01]  /*e8e0*/  ULDC.64 UR6, c[0x4][0x1b8] ;  /* 0x01006e0000067ab9 */ /* 0x000fe20000000a00 */
[----:B------:R-:W-:Y:S01]  /*e8f0*/  ULDC.64 UR8, c[0x4][0x1c0] ;  /* 0x0100700000087ab9 */ /* 0x000fe20000000a00 */
[----:B------:R-:W-:Y:S01]  /*e900*/  ULDC.64 UR4, c[0x4][0x118] ;  /* 0x0100460000047ab9 */ /* 0x000fe20000000a00 */
[----:B------:R-:W-:Y:S02]  /*e910*/  IMAD.U32 R4, RZ, RZ, UR6 ;  /* 0x00000006ff047e24 */ /* 0x000fe4000f8e00ff */
[----:B------:R-:W3:Y:S01]  /*e920*/  LDC.64 R2, c[0x4][R2] ;  /* 0x0100000002027b82 */ /* 0x000ee20000000a00 */
[----:B------:R-:W-:Y:S02]  /*e930*/  IMAD.U32 R5, RZ, RZ, UR7 ;  /* 0x00000007ff057e24 */ /* 0x000fe4000f8e00ff */
[----:B------:R-:W-:Y:S02]  /*e940*/  IMAD.U32 R6, RZ, RZ, UR8 ;  /* 0x00000008ff067e24 */ /* 0x000fe4000f8e00ff */
[----:B--2---:R-:W-:-:S02]  /*e950*/  IMAD.U32 R7, RZ, RZ, UR9 ;  /* 0x00000009ff077e24 */ /* 0x004fc4000f8e00ff */
[----:B------:R-:W-:Y:S02]  /*e960*/  IMAD.U32 R10, RZ, RZ, UR4 ;  /* 0x00000004ff0a7e24 */ /* 0x000fe4000f8e00ff */
[----:B------:R-:W-:Y:S02]  /*e970*/  IMAD.U32 R11, RZ, RZ, UR5 ;  /* 0x00000005ff0b7e24 */ /* 0x000fe4000f8e00ff */
[----:B------:R-:W-:Y:S02]  /*e980*/  IMAD.MOV.U32 R8, RZ, RZ, 0x70 ;  /* 0x00000070ff087424 */ /* 0x000fe400078e00ff */
[----:B-1----:R-:W-:Y:S02]  /*e990*/  IMAD.MOV.U32 R12, RZ, RZ, 0x1 ;  /* 0x00000001ff0c7424 */ /* 0x002fe400078e00ff */
[----:B------:R-:W-:-:S07]  /*e9a0*/  IMAD.MOV.U32 R13, RZ, RZ, RZ ;  /* 0x000000ffff0d7224 */ /* 0x000fce00078e00ff */
[----:B------:R-:W-:-:S07]  /*e9b0*/  LEPC R20, `(.L_x_449) ;  /* 0x000000001014794e */ /* 0x000fce0000000000 */
[----:B0--3--:R-:W-:Y:S05]  /*e9c0*/  CALL.ABS.NOINC R2 ;  /* 0x0000000002007343 */ /* 0x009fea0003c00000 */
.L_x_449:
[----:B------:R-:W-:Y:S05]  /*e9d0*/  BSYNC B6 ;  /* 0x0000000000067941 */ /* 0x000fea0003800000 */
.L_x_448:
[----:B------:R-:W3:Y:S01]  /*e9e0*/  LDL R2, [R1+0x4] ;  /* 0x0000040001027983 */ /* 0x000ee20000100800 */
        /* <DEDUP_REMOVED lines=8> */
[----:B------:R3:W4:Y:S01]  /*ea70*/  LDC.64 R2, c[0x4][R0] ;  /* 0x0100000000027b82 */ /* 0x0007220000000a00 */
[----:B------:R-:W-:Y:S02]  /*ea80*/  IMAD.U32 R4, RZ, RZ, UR6 ;  /* 0x00000006ff047e24 */ /* 0x000fe4000f8e00ff */
[----:B------:R-:W-:Y:S02]  /*ea90*/  IMAD.U32 R5, RZ, RZ, UR7 ;  /* 0x00000007ff057e24 */ /* 0x000fe4000f8e00ff */
[----:B------:R-:W-:Y:S02]  /*eaa0*/  IMAD.U32 R6, RZ, RZ, UR8 ;  /* 0x00000008ff067e24 */ /* 0x000fe4000f8e00ff */
[----:B--2---:R-:W-:-:S02]  /*eab0*/  IMAD.U32 R7, RZ, RZ, UR9 ;  /* 0x00000009ff077e24 */ /* 0x004fc4000f8e00ff */
[----:B------:R-:W-:Y:S02]  /*eac0*/  IMAD.U32 R10, RZ, RZ, UR4 ;  /* 0x00000004ff0a7e24 */ /* 0x000fe4000f8e00ff */
[----:B------:R-:W-:Y:S02]  /*ead0*/  IMAD.U32 R11, RZ, RZ, UR5 ;  /* 0x00000005ff0b7e24 */ /* 0x000fe4000f8e00ff */
[----:B------:R-:W-:Y:S02]  /*eae0*/  IMAD.MOV.U32 R8, RZ, RZ, 0x70 ;  /* 0x00000070ff087424 */ /* 0x000fe400078e00ff */
[----:B-1----:R-:W-:Y:S02]  /*eaf0*/  IMAD.MOV.U32 R12, RZ, RZ, 0x1 ;  /* 0x00000001ff0c7424 */ /* 0x002fe400078e00ff */
[----:B---3--:R-:W-:-:S07]  /*eb00*/  IMAD.MOV.U32 R13, RZ, RZ, RZ ;  /* 0x000000ffff0d7224 */ /* 0x008fce00078e00ff */
[----:B------:R-:W-:-:S07]  /*eb10*/  LEPC R20, `(.L_x_452) ;  /* 0x000000001014794e */ /* 0x000fce0000000000 */
[----:B0---4-:R-:W-:Y:S05]  /*eb20*/  CALL.ABS.NOINC R2 ;  /* 0x0000000002007343 */ /* 0x011fea0003c00000 */
.L_x_452:
[----:B------:R-:W-:Y:S01]  /*eb30*/  MOV R2, 0x0 ;  /* 0x0000000000027802 */ /* 0x000fe20000000f00 */
[----:B------:R-:W-:Y:S01]  /*eb40*/  ULDC.64 UR6, c[0x4][0x1b8] ;  /* 0x01006e0000067ab9 */ /* 0x000fe20000000a00 */
[----:B------:R-:W-:Y:S01]  /*eb50*/  ULDC.64 UR8, c[0x4][0x1c0] ;  /* 0x0100700000087ab9 */ /* 0x000fe20000000a00 */
[----:B------:R-:W-:Y:S01]  /*eb60*/  ULDC.64 UR4, c[0x4][0x128] ;  /* 0x01004a0000047ab9 */ /* 0x000fe20000000a00 */
[----:B------:R-:W-:Y:S02]  /*eb70*/  IMAD.U32 R4, RZ, RZ, UR6 ;  /* 0x00000006ff047e24 */ /* 0x000fe4000f8e00ff */
[----:B------:R-:W0:Y:S01]  /*eb80*/  LDC.64 R2, c[0x4][R2] ;  /* 0x0100000002027b82 */ /* 0x000e220000000a00 */
        /* <DEDUP_REMOVED lines=9> */
[----:B0-----:R-:W-:Y:S05]  /*ec20*/  CALL.ABS.NOINC R2 ;  /* 0x0000000002007343 */ /* 0x001fea0003c00000 */
.L_x_451:
[----:B------:R-:W-:Y:S05]  /*ec30*/  BSYNC B6 ;  /* 0x0000000000067941 */ /* 0x000fea0003800000 */
.L_x_450:
[----:B------:R-:W3:Y:S01]  /*ec40*/  LDL.LU R2, [R1] ;  /* 0x0000000001027983 */ /* 0x000ee20000300800 */
[----:B------:R-:W-:-:S03]  /*ec50*/  ULDC.64 UR4, c[0x0][0x9f8] ;  /* 0x00027e0000047ab9 */ /* 0x000fc60000000a00 */
[----:B------:R-:W4:Y:S04]  /*ec60*/  LDL.LU R4, [R1+0x1c] ;  /* 0x00001c0001047983 */ /* 0x000f280000300800 */
[----:B--2---:R-:W2:Y:S01]  /*ec70*/  LDL R7, [R1+0xc] ;  /* 0x00000c0001077983 */ /* 0x004ea20000100800 */
[----:B------:R-:W-:Y:S01]  /*ec80*/  ISETP.NE.U32.AND P0, PT, RZ, UR4, PT ;  /* 0x00000004ff007c0c */ /* 0x000fe2000bf05070 */
[----:B------:R-:W-:Y:S02]  /*ec90*/  ULDC.64 UR6, c[0x0][0x208] ;  /* 0x0000820000067ab9 */ /* 0x000fe40000000a00 */
[----:B------:R-:W5:Y:S01]  /*eca0*/  LDL R0, [R1+0x30] ;  /* 0x0000300001007983 */ /* 0x000f620000100800 */
[----:B------:R-:W-:-:S13]  /*ecb0*/  ISETP.NE.AND.EX P0, PT, RZ, UR5, PT, P0 ;  /* 0x00000005ff007c0c */ /* 0x000fda000bf05300 */
[----:B---3--:R-:W-:-:S04]  /*ecc0*/  @P0 IADD3 R2, P1, R2, UR4, RZ ;  /* 0x0000000402020c10 */ /* 0x008fc8000ff3e0ff */
[----:B----4-:R-:W-:Y:S01]  /*ecd0*/  @P0 IADD3.X R3, R4, UR5, RZ, P1, !PT ;  /* 0x0000000504030c10 */ /* 0x010fe20008ffe4ff */
[----:B------:R-:W-:-:S04]  /*ece0*/  ULDC.64 UR4, c[0x0][0xa08] ;  /* 0x0002820000047ab9 */ /* 0x000fc80000000a00 */
[----:B--2---:R2:W3:Y:S01]  /*ecf0*/  @P0 LDG.E R7, desc[UR6][R2.64] ;  /* 0x0000000602070981 */ /* 0x0044e2000c1e1900 */
[----:B-----5:R-:W-:Y:S01]  /*ed00*/  VIADD R9, R0, 0xffffffff ;  /* 0xffffffff00097836 */ /* 0x020fe20000000000 */
[----:B--2---:R-:W2:Y:S01]  /*ed10*/  LDC.64 R2, c[0x0][0x418] ;  /* 0x00010600ff027b82 */ /* 0x004ea20000000a00 */
[----:B---3--:R-:W-:Y:S01]  /*ed20*/  SHF.R.S32.HI R8, RZ, 0x1f, R7 ;  /* 0x0000001fff087819 */ /* 0x008fe20000011407 */
[----:B------:R3:W-:Y:S04]  /*ed30*/  @P0 STL [R1+0xc], R7 ;  /* 0x00000c0701000387 */ /* 0x0007e80000100800 */
[----:B------:R3:W-:Y:S04]  /*ed40*/  STL [R1+0x2c], R9 ;  /* 0x00002c0901007387 */ /* 0x0007e80000100800 */
[----:B------:R3:W-:Y:S01]  /*ed50*/  STL [R1+0x1c], R8 ;  /* 0x00001c0801007387 */ /* 0x0007e20000100800 */
[----:B--2---:R-:W-:Y:S01]  /*ed60*/  LOP3.LUT P0, RZ, R2, UR4, RZ, 0xfc, !PT ;  /* 0x0000000402ff7c12 */ /* 0x004fe2000f80fcff */
[----:B------:R-:W-:-:S03]  /*ed70*/  UMOV UR4, 0xffffffff ;  /* 0xffffffff00047882 */ /* 0x000fc60000000000 */
[----:B------:R-:W-:-:S04]  /*ed80*/  LOP3.LUT P0, RZ, R3, UR5, RZ, 0xfc, P0 ;  /* 0x0000000503ff7c12 */ /* 0x000fc8000800fcff */
[----:B------:R-:W-:Y:S01]  /*ed90*/  SEL R0, R7, RZ, !P0 ;  /* 0x000000ff07007207 */ /* 0x000fe20004000000 */
[----:B---3--:R-:W-:Y:S08]  /*eda0*/  BRA.DIV UR4, `(.L_x_453) ;  /* 0x0000005a04307947 */ /* 0x008ff0000b800000 */
[----:B------:R-:W2:Y:S02]  /*edb0*/  S2R R4, SR_TID.X ;  /* 0x0000000000047919 */ /* 0x000ea40000002100 */
[----:B--2---:R-:W-:-:S04]  /*edc0*/  SHF.R.U32.HI R4, RZ, 0x5, R4 ;  /* 0x00000005ff047819 */ /* 0x004fc80000011604 */
[----:B------:R-:W-:-:S05]  /*edd0*/  LOP3.LUT R4, R4, 0x3, RZ, 0xc0, !PT ;  /* 0x0000000304047812 */ /* 0x000fca00078ec0ff */
[----:B------:R2:W3:Y:S02]  /*ede0*/  SHFL.IDX PT, R14, R4, RZ, 0x1f ;  /* 0x00001fff040e7589 */ /* 0x0004e400000e0000 */
.L_x_570:
[----:B------:R-:W-:Y:S01]  /*edf0*/  PLOP3.LUT P1, PT, PT, PT, PT, 0x8, 0x0 ;  /* 0x000000000000781c */ /* 0x000fe20003f2e170 */
[----:B------:R4:W-:Y:S01]  /*ee00*/  STL [R1], R0 ;  /* 0x0000000001007387 */ /* 0x0009e20000100800 */
[----:B---3--:R-:W-:Y:S02]  /*ee10*/  ISETP.NE.AND P0, PT, R14, RZ, PT ;  /* 0x000000ff0e00720c */ /* 0x008fe40003f05270 */
[----:B----4-:R-:W-:-:S05]  /*ee20*/  P2R R0, PR, RZ, 0x2 ;  /* 0x00000002ff007803 */ /* 0x010fca0000000000 */
[----:B------:R3:W-:Y:S06]  /*ee30*/  STL [R1+0x20], R0 ;  /* 0x0000200001007387 */ /* 0x0007ec0000100800 */
[----:B------:R-:W-:Y:S05]  /*ee40*/  @P0 BRA `(.L_x_454) ;  /* 0x00000004005c0947 */ /* 0x000fea0003800000 */
[----:B------:R-:W-:-:S03]  /*ee50*/  UMOV UR4, 0xffffffff ;  /* 0xffffffff00047882 */ /* 0x000fc60000000000 */
[----:B------:R-:W-:Y:S05]  /*ee60*/  BRA.DIV UR4, `(.L_x_455) ;  /* 0x0000005a04347947 */ /* 0x000fea000b800000 */
[----:B------:R-:W-:-:S13]  /*ee70*/  ELECT P6, URZ, PT ;  /* 0x00000000003f782f */ /* 0x000fda00038c0000 */
.L_x_573:
[----:B------:R-:W-:Y:S05]  /*ee80*/  @!P6 BRA `(.L_x_454) ;  /* 0x00000004004ce947 */ /* 0x000fea0003800000 */
[----:B------:R4:W-:Y:S01]  /*ee90*/  STL [R1+0x14], R9 ;  /* 0x0000140901007387 */ /* 0x0009e20000100800 */
[----:B------:R-:W-:-:S04]  /*eea0*/  ISETP.NE.U32.AND P0, PT, R2, RZ, PT ;  /* 0x000000ff0200720c */ /* 0x000fc80003f05070 */
[----:B------:R-:W-:-:S13]  /*eeb0*/  ISETP.NE.AND.EX P0, PT, R3, RZ, PT, P0 ;  /* 0x000000ff0300720c */ /* 0x000fda0003f05300 */
[----:B----4-:R-:W-:Y:S05]  /*eec0*/  @!P0 BRA `(.L_x_456) ;  /* 0x0000000000548947 */ /* 0x010fea0003800000 */
[----:B------:R-:W4:Y:S01]  /*eed0*/  LDC R6, c[0x0][0x43c] ;  /* 0x00010f00ff067b82 */ /* 0x000f220000000800 */
[----:B---3--:R-:W-:Y:S01]  /*eee0*/  IMAD.MOV.U32 R0, RZ, RZ, R9 ;  /* 0x000000ffff007224 */ /* 0x008fe200078e0009 */
[----:B------:R-:W-:Y:S01]  /*eef0*/  ULDC.64 UR4, c[0x0][0x428] ;  /* 0x00010a0000047ab9 */ /* 0x000fe20000000a00 */
[----:B------:R-:W-:Y:S01]  /*ef00*/  ULDC.64 UR6, c[0x0][0x208] ;  /* 0x0000820000067ab9 */ /* 0x000fe20000000a00 */
[----:B----4-:R-:W-:-:S13]  /*ef10*/  ISETP.NE.AND P0, PT, R6, 0x1, PT ;  /* 0x000000010600780c */ /* 0x010fda0003f05270 */
[----:B--2---:R-:W2:Y:S02]  /*ef20*/  @P0 LDC.64 R4, c[0x0][0x440] ;  /* 0x00011000ff040b82 */ /* 0x004ea40000000a00 */
[----:B--2---:R-:W-:-:S05]  /*ef30*/  @P0 IMAD.HI.U32 R4, R9, R4, RZ ;  /* 0x0000000409040227 */ /* 0x004fca00078e00ff */
        /* <DEDUP_REMOVED lines=8> */
[----:B--2---:R-:W-:-:S04]  /*efc0*/  IMAD R6, R8, UR4, RZ ;  /* 0x0000000408067c24 */ /* 0x004fc8000f8e02ff */
[----:B------:R-:W-:-:S04]  /*efd0*/  IMAD R0, R7, UR5, R6 ;  /* 0x0000000507007c24 */ /* 0x000fc8000f8e0206 */
[----:B------:R-:W-:-:S05]  /*efe0*/  IMAD.IADD R0, R5, 0x1, R0 ;  /* 0x0000000105007824 */ /* 0x000fca00078e0200 */
[----:B------:R-:W-:-:S05]  /*eff0*/  LEA.HI.X R3, R4, R3, R0, 0x2, P0 ;  /* 0x0000000304037211 */ /* 0x000fca00000f1400 */
[----:B------:R-:W2:Y:S04]  /*f000*/  LDG.E R0, desc[UR6][R2.64] ;  /* 0x0000000602007981 */ /* 0x000ea8000c1e1900 */
[----:B--2---:R4:W-:Y:S02]  /*f010*/  STL [R1], R0 ;  /* 0x0000000001007387 */ /* 0x0049e40000100800 */
.L_x_456:
[----:B------:R-:W5:Y:S04]  /*f020*/  LDL R7, [R1+0x4] ;  /* 0x0000040001077983 */ /* 0x000f680000100800 */
[----:B---34-:R-:W5:Y:S04]  /*f030*/  LDL R0, [R1+0x8] ;  /* 0x0000080001007983 */ /* 0x018f680000100800 */
[----:B------:R-:W3:Y:S01]  /*f040*/  LDL R2, [R1+0x10] ;  /* 0x0000100001027983 */ /* 0x000ee20000100800 */
[----:B-----5:R-:W-:Y:S01]  /*f050*/  IMAD R0, R0, 0x8, R7 ;  /* 0x0000000800007824 */ /* 0x020fe200078e0207 */
[----:B---3--:R-:W-:-:S04]  /*f060*/  SHF.L.U32 R2, R2, 0x1f, RZ ;  /* 0x0000001f02027819 */ /* 0x008fc800000006ff */
[----:B------:R-:W3:Y:S02]  /*f070*/  SYNCS.PHASECHK.TRANS64.TRYWAIT P0, [R0+URZ+0x38840], R2 ;  /* 0x03884002000075a7 */ /* 0x000ee4000800017f */
[----:B---3--:R-:W-:Y:S05]  /*f080*/  @!P0 BRA `(.L_x_457) ;  /* 0x0000005400cc8947 */ /* 0x008fea0003800000 */
.L_x_574:
[----:B------:R-:W4:Y:S02]  /*f090*/  S2R R3, SR_TID.X ;  /* 0x0000000000037919 */ /* 0x000f240000002100 */
[----:B----4-:R-:W-:-:S04]  /*f0a0*/  LOP3.LUT R3, R3, 0x7f, RZ, 0xc0, !PT ;  /* 0x0000007f03037812 */ /* 0x010fc800078ec0ff */
[----:B------:R-:W-:-:S13]  /*f0b0*/  ISETP.NE.AND P0, PT, R3, RZ, PT ;  /* 0x000000ff0300720c */ /* 0x000fda0003f05270 */
[----:B------:R-:W-:Y:S05]  /*f0c0*/  @P0 BRA `(.L_x_458) ;  /* 0x00000000001c0947 */ /* 0x000fea0003800000 */
[----:B------:R-:W4:Y:S01]  /*f0d0*/  S2R R3, SR_TID.X ;  /* 0x0000000000037919 */ /* 0x000f220000002100 */
[----:B---3--:R-:W-:-:S04]  /*f0e0*/  IMAD.MOV.U32 R2, RZ, RZ, 0xa000 ;  /* 0x0000a000ff027424 */ /* 0x008fc800078e00ff */
[----:B------:R3:W-:Y:S01]  /*f0f0*/  SYNCS.ARRIVE.TRANS64 RZ, [R0+URZ+0x38830], R2 ;  /* 0x0388300200ff79a7 */ /* 0x0007e2000800003f */
[----:B----4-:R-:W-:-:S04]  /*f100*/  LOP3.LUT R3, R3, 0x1f, RZ, 0xc0, !PT ;  /* 0x0000001f03037812 */ /* 0x010fc800078ec0ff */
[----:B------:R-:W-:-:S13]  /*f110*/  ISETP.NE.AND P0, PT, R3, RZ, PT ;  /* 0x000000ff0300720c */ /* 0x000fda0003f05270 */
[----:B---3--:R-:W-:Y:S05]  /*f120*/  @!P0 BRA `(.L_x_458) ;  /* 0x0000000000048947 */ /* 0x008fea0003800000 */
[----:B------:R-:W-:Y:S01]  /*f130*/  BPT.TRAP 0x1 ;  /* 0x000000040000795c */ /* 0x000fe20000300000 */
.L_x_458:
[----:B------:R-:W4:Y:S04]  /*f140*/  LDL R6, [R1+0x4] ;  /* 0x0000040001067983 */ /* 0x000f280000100800 */
[----:B------:R-:W4:Y:S04]  /*f150*/  LDL R5, [R1+0x8] ;  /* 0x0000080001057983 */ /* 0x000f280000100800 */
[----:B--2---:R-:W2:Y:S04]  /*f160*/  LDL R4, [R1+0x14] ;  /* 0x0000140001047983 */ /* 0x004ea80000100800 */
[----:B------:R-:W5:Y:S04]  /*f170*/  LDL R3, [R1+0x18] ;  /* 0x0000180001037983 */ /* 0x000f680000100800 */
[----:B---3--:R-:W3:Y:S01]  /*f180*/  LDL R2, [R1] ;  /* 0x0000000001027983 */ /* 0x008ee20000100800 */
[----:B------:R-:W-:Y:S01]  /*f190*/  R2UR UR9, R0 ;  /* 0x00000000000972ca */ /* 0x000fe200000e0000 */
[----:B------:R-:W-:Y:S01]  /*f1a0*/  UIADD3 UR4, UP0, UR36, 0x370, URZ ;  /* 0x0000037024047890 */ /* 0x000fe2000ff1e03f */
[----:B------:R-:W-:Y:S01]  /*f1b0*/  R2UR UR12, R18 ;  /* 0x00000000120c72ca */ /* 0x000fe200000e0000 */
[----:B------:R-:W-:Y:S01]  /*f1c0*/  UMOV UR10, URZ ;  /* 0x0000003f000a7c82 */ /* 0x000fe20008000000 */
[----:B------:R-:W-:Y:S01]  /*f1d0*/  UMOV UR6, 0x0 ;  /* 0x0000000000067882 */ /* 0x000fe20000000000 */
[----:B------:R-:W-:Y:S01]  /*f1e0*/  UMOV UR7, 0x14f00000 ;  /* 0x14f0000000077882 */ /* 0x000fe20000000000 */
[----:B------:R-:W-:Y:S01]  /*f1f0*/  UMOV UR16, 0x40 ;  /* 0x0000004000107882 */ /* 0x000fe20000000000 */
[----:B------:R-:W-:-:S06]  /*f200*/  PLOP3.LUT P0, PT, PT, PT, PT, 0x80, 0x0 ;  /* 0x000000000000781c */ /* 0x000fcc0003f0f070 */
[----:B------:R-:W-:Y:S01]  /*f210*/  UIADD3 UR9, UR9, 0x38830, URZ ;  /* 0x0003883009097890 */ /* 0x000fe2000fffe03f */
[----:B----4-:R-:W-:Y:S01]  /*f220*/  IMAD R0, R5, 0xa000, R6 ;  /* 0x0000a00005007824 */ /* 0x010fe200078e0206 */
[----:B--2---:R-:W-:-:S04]  /*f230*/  R2UR UR11, R4 ;  /* 0x00000000040b72ca */ /* 0x004fc800000e0000 */
[----:B------:R-:W-:Y:S02]  /*f240*/  R2UR UR14, R0 ;  /* 0x00000000000e72ca */ /* 0x000fe400000e0000 */
[----:B-----5:R-:W-:Y:S02]  /*f250*/  R2UR UR5, R3 ;  /* 0x00000000030572ca */ /* 0x020fe400000e0000 */
[----:B------:R-:W-:Y:S02]  /*f260*/  P2R R0, PR, RZ, 0x1 ;  /* 0x00000001ff007803 */ /* 0x000fe40000000000 */
[----:B---3--:R-:W-:-:S03]  /*f270*/  R2UR UR13, R2 ;  /* 0x00000000020d72ca */ /* 0x008fc600000e0000 */
[----:B------:R4:W-:Y:S04]  /*f280*/  STL [R1+0x20], R0 ;  /* 0x0000200001007387 */ /* 0x0009e80000100800 */
[----:B------:R-:W-:Y:S02]  /*f290*/  UIADD3 UR8, UR14, 0x24400, URZ ;  /* 0x000244000e087890 */ /* 0x000fe4000fffe03f */
[----:B------:R-:W-:Y:S02]  /*f2a0*/  UIMAD UR11, UR11, 0x50, UR5 ;  /* 0x000000500b0b78a4 */ /* 0x000fe4000f8e0205 */
[----:B------:R-:W-:Y:S02]  /*f2b0*/  UIADD3.X UR5, URZ, UR37, URZ, UP0, !UPT ;  /* 0x000000253f057290 */ /* 0x000fe400087fe43f */
[----:B------:R-:W-:-:S02]  /*f2c0*/  UIADD3 UR15, UR14, 0x26c00, URZ ;  /* 0x00026c000e0f7890 */ /* 0x000fc4000fffe03f */
[----:B------:R-:W-:Y:S02]  /*f2d0*/  UIADD3 UR17, UR14, 0x29400, URZ ;  /* 0x000294000e117890 */ /* 0x000fe4000fffe03f */
[----:B------:R-:W-:-:S03]  /*f2e0*/  UIADD3 UR18, UR14, 0x2bc00, URZ ;  /* 0x0002bc000e127890 */ /* 0x000fc6000fffe03f */
[----:B------:R2:W-:Y:S01]  /*f2f0*/  UTMALDG.4D [UR8], [UR4], desc[UR6] ;  /* 0x00000608040075b4 */ /* 0x0005e20008019000 */
[----:B------:R-:W-:Y:S01]  /*f300*/  UMOV UR14, 0x80 ;  /* 0x00000080000e7882 */ /* 0x000fe20000000000 */
[----:B--2---:R-:W-:Y:S01]  /*f310*/  UMOV UR8, UR15 ;  /* 0x0000000f00087c82 */ /* 0x004fe20008000000 */
[----:B------:R-:W-:Y:S02]  /*f320*/  UMOV UR10, UR16 ;  /* 0x00000010000a7c82 */ /* 0x000fe40008000000 */
[----:B------:R2:W-:Y:S02]  /*f330*/  UTMALDG.4D [UR8], [UR4], desc[UR6] ;  /* 0x00000608040075b4 */ /* 0x0005e40008019000 */
[----:B--2---:R-:W-:Y:S01]  /*f340*/  UMOV UR8, UR17 ;  /* 0x0000001100087c82 */ /* 0x004fe20008000000 */
[----:B------:R-:W-:Y:S01]  /*f350*/  UMOV UR10, UR14 ;  /* 0x0000000e000a7c82 */ /* 0x000fe20008000000 */
[----:B------:R-:W-:Y:S01]  /*f360*/  UMOV UR14, 0xc0 ;  /* 0x000000c0000e7882 */ /* 0x000fe20000000000 */
[----:B------:R2:W-:Y:S02]  /*f370*/  UTMALDG.4D [UR8], [UR4], desc[UR6] ;  /* 0x00000608040075b4 */ /* 0x0005e40008019000 */
[----:B--2---:R-:W-:Y:S01]  /*f380*/  UMOV UR8, UR18 ;  /* 0x0000001200087c82 */ /* 0x004fe20008000000 */
[----:B------:R-:W-:-:S02]  /*f390*/  UMOV UR10, UR14 ;  /* 0x0000000e000a7c82 */ /* 0x000fc40008000000 */
[----:B------:R4:W-:Y:S02]  /*f3a0*/  UTMALDG.4D [UR8], [UR4], desc[UR6] ;  /* 0x00000608040075b4 */ /* 0x0009e40008019000 */
[----:B----4-:R-:W-:Y:S01]  /*f3b0*/  NOP ;  /* 0x0000000000007918 */ /* 0x010fe20000000000 */
.L_x_454:
[----:B------:R-:W4:Y:S04]  /*f3c0*/  LDL R2, [R1+0x4] ;  /* 0x0000040001027983 */ /* 0x000f280000100800 */
[----:B------:R-:W3:Y:S04]  /*f3d0*/  LDL.LU R3, [R1+0x34] ;  /* 0x0000340001037983 */ /* 0x000ee80000300800 */
[----:B------:R-:W5:Y:S04]  /*f3e0*/  LDL.LU R5, [R1+0x28] ;  /* 0x0000280001057983 */ /* 0x000f680000300800 */
[----:B--2---:R-:W2:Y:S01]  /*f3f0*/  LDL.LU R4, [R1+0x38] ;  /* 0x0000380001047983 */ /* 0x004ea20000300800 */
[----:B------:R-:W-:Y:S05]  /*f400*/  WARPSYNC.ALL ;  /* 0x0000000000007948 */ /* 0x000fea0003800000 */
[----:B------:R-:W-:Y:S01]  /*f410*/  ULDC.64 UR4, c[0x0][0x298] ;  /* 0x0000a60000047ab9 */ /* 0x000fe20000000a00 */
[----:B------:R-:W-:Y:S01]  /*f420*/  ULDC.64 UR6, c[0x0][0xa00] ;  /* 0x0002800000067ab9 */ /* 0x000fe20000000a00 */
[----:B------:R-:W-:Y:S01]  /*f430*/  BSSY B6, `(.L_x_459) ;  /* 0x0000024000067945 */ /* 0x000fe20003800000 */
[----:B------:R-:W-:Y:S01]  /*f440*/  BAR.SYNC.DEFER_BLOCKING 0x8, 0x180 ;  /* 0x0206000000007b1d */ /* 0x000fe20000010000 */
[----:B------:R-:W-:-:S04]  /*f450*/  ISETP.NE.U32.AND P0, PT, RZ, UR6, PT ;  /* 0x00000006ff007c0c */ /* 0x000fc8000bf05070 */
[----:B------:R-:W-:Y:S01]  /*f460*/  ISETP.NE.AND.EX P0, PT, RZ, UR7, PT, P0 ;  /* 0x00000007ff007c0c */ /* 0x000fe2000bf05300 */
[----:B----4-:R-:W-:Y:S01]  /*f470*/  VIADD R2, R2, 0x14400 ;  /* 0x0001440002027836 */ /* 0x010fe20000000000 */
[----:B---3--:R-:W-:-:S04]  /*f480*/  SHF.R.S32.HI R0, RZ, 0x1f, R3 ;  /* 0x0000001fff007819 */ /* 0x008fc80000011403 */
[----:B------:R-:W-:Y:S02]  /*f490*/  LOP3.LUT P1, RZ, R2, 0x3ff, RZ, 0xc0, !PT ;  /* 0x000003ff02ff7812 */ /* 0x000fe4000782c0ff */
[----:B-----5:R-:W-:Y:S01]  /*f4a0*/  SEL R5, R5, RZ, !P0 ;  /* 0x000000ff05057207 */ /* 0x020fe20004000000 */
[----:B------:R-:W-:Y:S01]  /*f4b0*/  IMAD R0, R0, UR4, RZ ;  /* 0x0000000400007c24 */ /* 0x000fe2000f8e02ff */
[----:B--2---:R-:W-:-:S03]  /*f4c0*/  SEL R4, R4, RZ, !P0 ;  /* 0x000000ff04047207 */ /* 0x004fc60004000000 */
[C---:B------:R-:W-:Y:S02]  /*f4d0*/  IMAD R0, R3.reuse, UR5, R0 ;  /* 0x0000000503007c24 */ /* 0x040fe4000f8e0200 */
[----:B------:R-:W-:-:S05]  /*f4e0*/  IMAD.WIDE.U32 R2, R3, UR4, RZ ;  /* 0x0000000403027c25 */ /* 0x000fca000f8e00ff */
[----:B------:R2:W-:Y:S04]  /*f4f0*/  STL.64 [R1+0x48], R2 ;  /* 0x0000480201007387 */ /* 0x0005e80000100a00 */
[----:B------:R3:W-:Y:S04]  /*f500*/  STL [R1+0x28], R5 ;  /* 0x0000280501007387 */ /* 0x0007e80000100800 */
[----:B------:R3:W-:Y:S01]  /*f510*/  STL [R1+0x54], R4 ;  /* 0x0000540401007387 */ /* 0x0007e20000100800 */
[----:B--2---:R-:W-:Y:S01]  /*f520*/  IMAD.IADD R2, R3, 0x1, R0 ;  /* 0x0000000103027824 */ /* 0x004fe200078e0200 */
[----:B------:R-:W-:-:S05]  /*f530*/  SHF.R.S32.HI R0, RZ, 0x1f, R18 ;  /* 0x0000001fff007819 */ /* 0x000fca0000011412 */
[----:B------:R3:W-:Y:S04]  /*f540*/  STL [R1+0x38], R0 ;  /* 0x0000380001007387 */ /* 0x0007e80000100800 */
[----:B------:R3:W-:Y:S01]  /*f550*/  STL [R1+0x34], R2 ;  /* 0x0000340201007387 */ /* 0x0007e20000100800 */
[----:B------:R-:W-:Y:S05]  /*f560*/  @!P1 BRA `(.L_x_460) ;  /* 0x0000000000409947 */ /* 0x000fea0003800000 */
[----:B---3--:R-:W-:Y:S01]  /*f570*/  MOV R2, 0x0 ;  /* 0x0000000000027802 */ /* 0x008fe20000000f00 */
        /* <DEDUP_REMOVED lines=11> */
[----:B-1----:R-:W-:Y:S02]  /*f630*/  IMAD.MOV.U32 R12, RZ, RZ, 0x1 ;  /* 0x00000001ff0c7424 */ /* 0x002fe400078e00ff */
[----:B------:R-:W-:-:S07]  /*f640*/  IMAD.MOV.U32 R13, RZ, RZ, RZ ;  /* 0x000000ffff0d7224 */ /* 0x000fce00078e00ff */
[----:B------:R-:W-:-:S07]  /*f650*/  LEPC R20, `(.L_x_460) ;  /* 0x000000001014794e */ /* 0x000fce0000000000 */
[----:B0-2---:R-:W-:Y:S05]  /*f660*/  CALL.ABS.NOINC R2 ;  /* 0x0000000002007343 */ /* 0x005fea0003c00000 */
.L_x_460:
[----:B------:R-:W-:Y:S05]  /*f670*/  BSYNC B6 ;  /* 0x0000000000067941 */ /* 0x000fea0003800000 */
.L_x_459:
[----:B---3--:R-:W2:Y:S01]  /*f680*/  LDL.LU R4, [R1+0x34] ;  /* 0x0000340001047983 */ /* 0x008ea20000300800 */
[----:B------:R-:W3:Y:S01]  /*f690*/  LDC R7, c[0x0][0x448] ;  /* 0x00011200ff077b82 */ /* 0x000ee20000000800 */
[----:B------:R-:W-:Y:S01]  /*f6a0*/  ULDC.64 UR4, c[0x0][0x2d8] ;  /* 0x0000b60000047ab9 */ /* 0x000fe20000000a00 */
[----:B------:R-:W-:Y:S01]  /*f6b0*/  IMAD.SHL.U32 R17, R17, 0x80, RZ ;  /* 0x0000008011117824 */ /* 0x000fe200078e00ff */
[----:B------:R-:W2:Y:S01]  /*f6c0*/  LDL.LU.64 R2, [R1+0x48] ;  /* 0x0000480001027983 */ /* 0x000ea20000300a00 */
[----:B------:R-:W-:-:S03]  /*f6d0*/  ULDC.64 UR6, c[0x0][0x280] ;  /* 0x0000a00000067ab9 */ /* 0x000fc60000000a00 */
[----:B------:R-:W4:Y:S04]  /*f6e0*/  LDL.LU R0, [R1+0x38] ;  /* 0x0000380001007983 */ /* 0x000f280000300800 */
[----:B------:R-:W4:Y:S04]  /*f6f0*/  LDL.LU R6, [R1+0x54] ;  /* 0x0000540001067983 */ /* 0x000f280000300800 */
[----:B------:R-:W4:Y:S01]  /*f700*/  LDL.LU R5, [R1+0x28] ;  /* 0x0000280001057983 */ /* 0x000f220000300800 */
[----:B------:R-:W0:Y:S01]  /*f710*/  S2R R9, SR_TID.X ;  /* 0x0000000000097919 */ /* 0x000e220000002100 */
[----:B------:R-:W1:Y:S01]  /*f720*/  S2R R8, SR_TID.X ;  /* 0x0000000000087919 */ /* 0x000e620000002100 */
[----:B---3--:R-:W-:Y:S01]  /*f730*/  ISETP.NE.AND P0, PT, R7, 0x1, PT ;  /* 0x000000010700780c */ /* 0x008fe20003f05270 */
[----:B0-----:R-:W-:-:S02]  /*f740*/  IMAD.SHL.U32 R9, R9, 0x8, RZ ;  /* 0x0000000809097824 */ /* 0x001fc400078e00ff */
[----:B-1----:R-:W-:-:S03]  /*f750*/  IMAD.SHL.U32 R10, R8, 0x8, RZ ;  /* 0x00000008080a7824 */ /* 0x002fc600078e00ff */
[----:B------:R-:W-:-:S04]  /*f760*/  LOP3.LUT R9, R9, 0x38, RZ, 0xc0, !PT ;  /* 0x0000003809097812 */ /* 0x000fc800078ec0ff */
[C---:B------:R-:W-:Y:S02]  /*f770*/  LOP3.LUT R12, R9.reuse, 0x40, RZ, 0xfc, !PT ;  /* 0x00000040090c7812 */ /* 0x040fe400078efcff */
[C---:B------:R-:W-:Y:S02]  /*f780*/  LOP3.LUT R11, R9.reuse, 0x80, RZ, 0xfc, !PT ;  /* 0x00000080090b7812 */ /* 0x040fe400078efcff */
[----:B------:R-:W-:Y:S02]  /*f790*/  LOP3.LUT R9, R9, 0xc0, RZ, 0xfc, !PT ;  /* 0x000000c009097812 */ /* 0x000fe400078efcff */
[----:B------:R-:W-:Y:S01]  /*f7a0*/  LOP3.LUT R10, R10, 0x38, RZ, 0xc0, !PT ;  /* 0x000000380a0a7812 */ /* 0x000fe200078ec0ff */
[----:B--2---:R-:W-:Y:S02]  /*f7b0*/  IMAD.MOV.U32 R3, RZ, RZ, R4 ;  /* 0x000000ffff037224 */ /* 0x004fe400078e0004 */
[----:B------:R-:W0:Y:S01]  /*f7c0*/  S2R R4, SR_TID.X ;  /* 0x0000000000047919 */ /* 0x000e220000002100 */
[----:B----4-:R-:W-:-:S02]  /*f7d0*/  IMAD R0, R0, UR4, RZ ;  /* 0x0000000400007c24 */ /* 0x010fc4000f8e02ff */
[----:B------:R-:W-:-:S04]  /*f7e0*/  IMAD.WIDE.U32 R2, R18, UR4, R2 ;  /* 0x0000000412027c25 */ /* 0x000fc8000f8e0002 */
[----:B------:R-:W-:Y:S01]  /*f7f0*/  IMAD R0, R18, UR5, R0 ;  /* 0x0000000512007c24 */ /* 0x000fe2000f8e0200 */
[----:B------:R-:W-:-:S03]  /*f800*/  ULDC.64 UR4, c[0x0][0x2e0] ;  /* 0x0000b80000047ab9 */ /* 0x000fc60000000a00 */
[----:B------:R-:W-:Y:S02]  /*f810*/  IMAD.IADD R3, R3, 0x1, R0 ;  /* 0x0000000103037824 */ /* 0x000fe400078e0200 */
[----:B------:R-:W-:Y:S02]  /*f820*/  IMAD R0, R6, UR4, RZ ;  /* 0x0000000406007c24 */ /* 0x000fe4000f8e02ff */
[C---:B------:R-:W-:Y:S01]  /*f830*/  IMAD.WIDE.U32 R2, R5.reuse, UR4, R2 ;  /* 0x0000000405027c25 */ /* 0x040fe2000f8e0002 */
[----:B------:R-:W1:Y:S03]  /*f840*/  @P0 LDC R6, c[0x0][0x450] ;  /* 0x00011400ff060b82 */ /* 0x000e660000000800 */
[----:B------:R-:W-:Y:S01]  /*f850*/  IMAD R0, R5, UR5, R0 ;  /* 0x0000000505007c24 */ /* 0x000fe2000f8e0200 */
[----:B------:R-:W-:-:S03]  /*f860*/  ULDC.64 UR4, c[0x0][0x2d0] ;  /* 0x0000b40000047ab9 */ /* 0x000fc60000000a00 */
[----:B------:R-:W-:Y:S01]  /*f870*/  IMAD.IADD R3, R3, 0x1, R0 ;  /* 0x0000000103037824 */ /* 0x000fe200078e0200 */
[C---:B0-----:R-:W-:Y:S01]  /*f880*/  LOP3.LUT R5, R4.reuse, 0x7f, RZ, 0xc0, !PT ;  /* 0x0000007f04057812 */ /* 0x041fe200078ec0ff */
[----:B------:R-:W-:-:S03]  /*f890*/  IMAD.SHL.U32 R4, R4, 0x10, RZ ;  /* 0x0000001004047824 */ /* 0x000fc600078e00ff */
[----:B------:R-:W-:-:S04]  /*f8a0*/  SHF.R.U32.HI R5, RZ, 0x3, R5 ;  /* 0x00000003ff057819 */ /* 0x000fc80000011605 */
[----:B------:R-:W-:Y:S02]  /*f8b0*/  LOP3.LUT R4, R5, 0x70, R4, 0xf8, !PT ;  /* 0x0000007005047812 */ /* 0x000fe400078ef804 */
[----:B------:R-:W0:Y:S02]  /*f8c0*/  @P0 LDC R5, c[0x0][0x44c] ;  /* 0x00011300ff050b82 */ /* 0x000e240000000800 */
[----:B------:R-:W-:-:S05]  /*f8d0*/  LOP3.LUT R0, R4, R17, RZ, 0xfc, !PT ;  /* 0x0000001104007212 */ /* 0x000fca00078efcff */
[----:B------:R-:W-:Y:S02]  /*f8e0*/  IMAD.MOV.U32 R4, RZ, RZ, R0 ;  /* 0x000000ffff047224 */ /* 0x000fe400078e0000 */
[----:B0-----:R-:W-:-:S05]  /*f8f0*/  @P0 IMAD.HI.U32 R5, R0, R5, RZ ;  /* 0x0000000500050227 */ /* 0x001fca00078e00ff */
[----:B-1----:R-:W-:-:S05]  /*f900*/  @P0 SHF.R.U32.HI R4, RZ, R6, R5 ;  /* 0x00000006ff040219 */ /* 0x002fca0000011605 */
[----:B------:R-:W-:Y:S02]  /*f910*/  IMAD.MOV R5, RZ, RZ, -R4 ;  /* 0x000000ffff057224 */ /* 0x000fe400078e0a04 */
[----:B------:R-:W-:-:S04]  /*f920*/  IMAD.WIDE.U32 R2, R4, UR4, R2 ;  /* 0x0000000404027c25 */ /* 0x000fc8000f8e0002 */
[----:B------:R-:W-:Y:S01]  /*f930*/  IMAD R0, R7, R5, R0 ;  /* 0x0000000507007224 */ /* 0x000fe200078e0200 */
[----:B------:R-:W-:-:S05]  /*f940*/  SHF.R.S32.HI R5, RZ, 0x1f, R4 ;  /* 0x0000001fff057819 */ /* 0x000fca0000011404 */
[----:B------:R-:W-:-:S04]  /*f950*/  IMAD R5, R5, UR4, RZ ;  /* 0x0000000405057c24 */ /* 0x000fc8000f8e02ff */
[----:B------:R-:W-:Y:S01]  /*f960*/  IMAD R4, R4, UR5, R5 ;  /* 0x0000000504047c24 */ /* 0x000fe2000f8e0205 */
[----:B------:R-:W-:-:S03]  /*f970*/  ULDC.64 UR4, c[0x0][0x2c8] ;  /* 0x0000b20000047ab9 */ /* 0x000fc60000000a00 */
[----:B------:R-:W-:Y:S01]  /*f980*/  IMAD.IADD R3, R3, 0x1, R4 ;  /* 0x0000000103037824 */ /* 0x000fe200078e0204 */
[----:B------:R-:W-:Y:S01]  /*f990*/  SHF.R.S32.HI R4, RZ, 0x1f, R0 ;  /* 0x0000001fff047819 */ /* 0x000fe20000011400 */
[----:B------:R-:W-:-:S04]  /*f9a0*/  IMAD.WIDE.U32 R2, R0, UR4, R2 ;  /* 0x0000000400027c25 */ /* 0x000fc8000f8e0002 */
[----:B------:R-:W-:Y:S01]  /*f9b0*/  IMAD R4, R4, UR4, RZ ;  /* 0x0000000404047c24 */ /* 0x000fe2000f8e02ff */
[----:B------:R-:W-:Y:S02]  /*f9c0*/  ULDC UR4, c[0x0][0x2b8] ;  /* 0x0000ae0000047ab9 */ /* 0x000fe40000000800 */
[----:B------:R-:W-:Y:S01]  /*f9d0*/  ISETP.GE.AND P3, PT, R9, UR4, PT ;  /* 0x0000000409007c0c */ /* 0x000fe2000bf66270 */
[----:B------:R-:W-:Y:S01]  /*f9e0*/  IMAD R0, R0, UR5, R4 ;  /* 0x0000000500007c24 */ /* 0x000fe2000f8e0204 */
[----:B------:R0:W5:Y:S01]  /*f9f0*/  LDL R9, [R1+0x24] ;  /* 0x0000240001097983 */ /* 0x0001620000100800 */
[----:B------:R-:W-:Y:S02]  /*fa00*/  LEA R4, P4, R2, UR6, 0x1 ;  /* 0x0000000602047c11 */ /* 0x000fe4000f8808ff */
[----:B------:R-:W-:Y:S01]  /*fa10*/  IMAD.IADD R0, R3, 0x1, R0 ;  /* 0x0000000103007824 */ /* 0x000fe200078e0200 */
[----:B------:R-:W-:Y:S02]  /*fa20*/  ISETP.GE.AND P0, PT, R10, UR4, PT ;  /* 0x000000040a007c0c */ /* 0x000fe4000bf06270 */
[----:B------:R-:W-:-:S02]  /*fa30*/  ISETP.GE.AND P1, PT, R12, UR4, PT ;  /* 0x000000040c007c0c */ /* 0x000fc4000bf26270 */
[----:B------:R-:W-:Y:S01]  /*fa40*/  ISETP.GE.AND P2, PT, R11, UR4, PT ;  /* 0x000000040b007c0c */ /* 0x000fe2000bf46270 */
[----:B------:R-:W-:Y:S01]  /*fa50*/  UMOV UR4, 0xffffffff ;  /* 0xffffffff00047882 */ /* 0x000fe20000000000 */
[----:B------:R-:W-:Y:S02]  /*fa60*/  LEA.HI.X R0, R2, UR7, R0, 0x1, P4 ;  /* 0x0000000702007c11 */ /* 0x000fe4000a0f0c00 */
[----:B0-----:R-:W-:Y:S09]  /*fa70*/  BRA.DIV UR4, `(.L_x_461) ;  /* 0x0000004e04647947 */ /* 0x001ff2000b800000 */
[----:B------:R-:W0:Y:S02]  /*fa80*/  S2R R6, SR_TID.X ;  /* 0x0000000000067919 */ /* 0x000e240000002100 */
[----:B0-----:R-:W-:Y:S02]  /*fa90*/  LOP3.LUT R8, R6, 0x7f, RZ, 0xc0, !PT ;  /* 0x0000007f06087812 */ /* 0x001fe400078ec0ff */
[----:B------:R-:W2:Y:S01]  /*faa0*/  LDL.LU R6, [R1+0x3c] ;  /* 0x00003c0001067983 */ /* 0x000ea20000300800 */
[----:B------:R-:W-:Y:S01]  /*fab0*/  ULDC.64 UR4, c[0x0][0x208] ;  /* 0x0000820000047ab9 */ /* 0x000fe20000000a00 */
[----:B------:R-:W-:-:S05]  /*fac0*/  SHF.R.U32.HI R8, RZ, 0x3, R8 ;  /* 0x00000003ff087819 */ /* 0x000fca0000011608 */
[----:B------:R-:W-:Y:S02]  /*fad0*/  IMAD.IADD R2, R8, 0x1, R17 ;  /* 0x0000000108027824 */ /* 0x000fe400078e0211 */
[----:B------:R-:W-:Y:S02]  /*fae0*/  SHFL.IDX PT, R8, R0, 0x6, 0x181f ;  /* 0x00d81f0000087f89 */ /* 0x000fe400000e0000 */
[----:B------:R-:W-:Y:S02]  /*faf0*/  VIADD R5, R2, 0x10 ;  /* 0x0000001002057836 */ /* 0x000fe40000000000 */
[----:B--2---:R-:W-:Y:S02]  /*fb00*/  IMAD R3, R6, R7, RZ ;  /* 0x0000000706037224 */ /* 0x004fe400078e02ff */
[----:B------:R-:W0:Y:S03]  /*fb10*/  SHFL.IDX PT, R7, R4, RZ, 0x181f ;  /* 0x00181fff04077589 */ /* 0x000e2600000e0000 */
[----:B------:R-:W-:Y:S01]  /*fb20*/  ISETP.GE.AND P5, PT, R2, R3, PT ;  /* 0x000000030200720c */ /* 0x000fe20003fa6270 */
[----:B------:R-:W1:-:S12]  /*fb30*/  SHFL.IDX PT, R6, R0, RZ, 0x181f ;  /* 0x00181fff00067589 */ /* 0x000e5800000e0000 */
[----:B0-----:R-:W-:-:S05]  /*fb40*/  @!P5 LEA R7, P4, R10, R7, 0x1 ;  /* 0x000000070a07d211 */ /* 0x001fca00078808ff */
[----:B-1----:R-:W-:-:S05]  /*fb50*/  @!P5 IMAD.X R6, RZ, RZ, R6, P4 ;  /* 0x000000ffff06d224 */ /* 0x002fca00020e0606 */
[----:B------:R-:W-:-:S04]  /*fb60*/  @!P5 LOP3.LUT R7, R7, R6, RZ, 0x3c, !PT ;  /* 0x000000060707d212 */ /* 0x000fc800078e3cff */
[----:B------:R-:W-:-:S04]  /*fb70*/  @!P5 LOP3.LUT R6, R7, R6, RZ, 0x3c, !PT ;  /* 0x000000060706d212 */ /* 0x000fc800078e3cff */
[----:B------:R-:W-:-:S05]  /*fb80*/  @!P5 LOP3.LUT R7, R7, R6, RZ, 0x3c, !PT ;  /* 0x000000060707d212 */ /* 0x000fca00078e3cff */
[----:B-----5:R-:W-:Y:S04]  /*fb90*/  @!P5 LDGSTS.E.BYPASS.LTC128B.128 [R9+0x14400], desc[UR4][R6.64], !P0 ;  /* 0x144000000609dfae */ /* 0x020fe8000c101d44 */
[----:B------:R-:W-:Y:S04]  /*fba0*/  @!P5 LDGSTS.E.BYPASS.LTC128B.128 [R9+0x18400], desc[UR4][R6.64+0x80], !P1 ;  /* 0x184000800609dfae */ /* 0x000fe8000c901d44 */
[----:B------:R-:W-:Y:S04]  /*fbb0*/  @!P5 LDGSTS.E.BYPASS.LTC128B.128 [R9+0x1c400], desc[UR4][R6.64+0x100], !P2 ;  /* 0x1c4001000609dfae */ /* 0x000fe8000d101d44 */
[----:B------:R0:W-:Y:S01]  /*fbc0*/  @!P5 LDGSTS.E.BYPASS.LTC128B.128 [R9+0x20400], desc[UR4][R6.64+0x180], !P3 ;  /* 0x204001800609dfae */ /* 0x0001e2000d901d44 */
[----:B------:R-:W-:-:S03]  /*fbd0*/  ISETP.GE.AND P5, PT, R5, R3, PT ;  /* 0x000000030500720c */ /* 0x000fc60003fa6270 */
[----:B------:R-:W1:Y:S04]  /*fbe0*/  SHFL.IDX PT, R5, R4, 0x1, 0x181f ;  /* 0x00381f0004057f89 */ /* 0x000e6800000e0000 */
[----:B0-----:R-:W0:Y:S06]  /*fbf0*/  SHFL.IDX PT, R6, R0, 0x1, 0x181f ;  /* 0x00381f0000067f89 */ /* 0x001e2c00000e0000 */
[----:B-1----:R-:W-:-:S05]  /*fc00*/  @!P5 LEA R5, P4, R10, R5, 0x1 ;  /* 0x000000050a05d211 */ /* 0x002fca00078808ff */
[----:B0-----:R-:W-:-:S04]  /*fc10*/  @!P5 IMAD.X R6, RZ, RZ, R6, P4 ;  /* 0x000000ffff06d224 */ /* 0x001fc800020e0606 */
[----:B------:R-:W-:Y:S02]  /*fc20*/  @!P5 IMAD.MOV.U32 R7, RZ, RZ, R6 ;  /* 0x000000ffff07d224 */ /* 0x000fe400078e0006 */
[----:B------:R-:W-:Y:S02]  /*fc30*/  @!P5 IMAD.MOV.U32 R6, RZ, RZ, R5 ;  /* 0x000000ffff06d224 */ /* 0x000fe400078e0005 */
[----:B------:R-:W-:-:S03]  /*fc40*/  VIADD R5, R2, 0x20 ;  /* 0x0000002002057836 */ /* 0x000fc60000000000 */
[----:B------:R-:W-:Y:S04]  /*fc50*/  @!P5 LDGSTS.E.BYPASS.LTC128B.128 [R9+0x14c00], desc[UR4][R6.64], !P0 ;  /* 0x14c000000609dfae */ /* 0x000fe8000c101d44 */
        /* <DEDUP_REMOVED lines=53> */
[----:B------:R-:W2:Y:S06]  /*ffb0*/  SHFL.IDX PT, R4, R4, 0x7, 0x181f ;  /* 0x00f81f0004047f89 */ /* 0x000eac00000e0000 */
[----:B-1----:R-:W-:-:S05]  /*ffc0*/  @!P5 LEA R5, P4, R10, R5, 0x1 ;  /* 0x000000050a05d211 */ /* 0x002fca00078808ff */
[----:B0-----:R-:W-:-:S04]  /*ffd0*/  @!P5 IMAD.X R6, RZ, RZ, R8, P4 ;  /* 0x000000ffff06d224 */ /* 0x001fc800020e0608 */
[----:B------:R-:W-:Y:S02]  /*ffe0*/  @!P5 IMAD.MOV.U32 R7, RZ, RZ, R6 ;  /* 0x000000ffff07d224 */ /* 0x000fe400078e0006 */
[----:B------:R-:W-:Y:S02]  /*fff0*/  @!P5 IMAD.MOV.U32 R6, RZ, RZ, R5 ;  /* 0x000000ffff06d224 */ /* 0x000fe400078e0005 */
[----:B------:R0:W1:Y:S04]  /*10000*/  SHFL.IDX PT, R5, R0, 0x7, 0x181f ;  /* 0x00f81f0000057f89 */ /* 0x00006800000e0000 */
[----:B------:R0:W-:Y:S04]  /*10010*/  @!P5 LDGSTS.E.BYPASS.LTC128B.128 [R9+0x17400], desc[UR4][R6.64], !P0 ;  /* 0x174000000609dfae */ /* 0x0001e8000c101d44 */
[----:B------:R0:W-:Y:S04]  /*10020*/  @!P5 LDGSTS.E.BYPASS.LTC128B.128 [R9+0x1b400], desc[UR4][R6.64+0x80], !P1 ;  /* 0x1b4000800609dfae */ /* 0x0001e8000c901d44 */
[----:B------:R0:W-:Y:S04]  /*10030*/  @!P5 LDGSTS.E.BYPASS.LTC128B.128 [R9+0x1f400], desc[UR4][R6.64+0x100], !P2 ;  /* 0x1f4001000609dfae */ /* 0x0001e8000d101d44 */
[----:B--2---:R0:W-:Y:S02]  /*10040*/  @!P5 LDGSTS.E.BYPASS.LTC128B.128 [R9+0x23400], desc[UR4][R6.64+0x180], !P3 ;  /* 0x234001800609dfae */ /* 0x0041e4000d901d44 */
.L_x_591:
[----:B------:R-:W-:Y:S01]  /*10050*/  VIADD R2, R2, 0x70 ;  /* 0x0000007002027836 */ /* 0x000fe20000000000 */
[----:B------:R-:W-:Y:S04]  /*10060*/  BSSY B0, `(.L_x_462) ;  /* 0x000000d000007945 */ /* 0x000fe80003800000 */
[----:B------:R-:W-:-:S13]  /*10070*/  ISETP.GE.AND P4, PT, R2, R3, PT ;  /* 0x000000030200720c */ /* 0x000fda0003f86270 */
[----:B------:R-:W-:Y:S05]  /*10080*/  @P4 BRA `(.L_x_463) ;  /* 0x0000000000284947 */ /* 0x000fea0003800000 */
[----:B------:R-:W-:Y:S01]  /*10090*/  LEA R2, P4, R10, R4, 0x1 ;  /* 0x000000040a027211 */ /* 0x000fe200078808ff */
[----:B------:R-:W-:-:S04]  /*100a0*/  ULDC.64 UR4, c[0x0][0x208] ;  /* 0x0000820000047ab9 */ /* 0x000fc80000000a00 */
[----:B-1----:R-:W-:-:S05]  /*100b0*/  IMAD.X R3, RZ, RZ, R5, P4 ;  /* 0x000000ffff037224 */ /* 0x002fca00020e0605 */
[----:B------:R-:W-:Y:S01]  /*100c0*/  @!PT LDS RZ, [RZ] ;  /* 0x00000000fffff984 */ /* 0x000fe20000000800 */
[----:B------:R-:W-:Y:S01]  /*100d0*/  @!PT LDS RZ, [RZ] ;  /* 0x00000000fffff984 */ /* 0x000fe20000000800 */
[----:B------:R-:W-:Y:S01]  /*100e0*/  @!PT LDS RZ, [RZ] ;  /* 0x00000000fffff984 */ /* 0x000fe20000000800 */
[----:B------:R2:W-:Y:S04]  /*100f0*/  LDGSTS.E.BYPASS.LTC128B.128 [R9+0x17c00], desc[UR4][R2.64], !P0 ;  /* 0x17c0000002097fae */ /* 0x0005e8000c101d44 */
[----:B------:R2:W-:Y:S04]  /*10100*/  LDGSTS.E.BYPASS.LTC128B.128 [R9+0x1bc00], desc[UR4][R2.64+0x80], !P1 ;  /* 0x1bc0008002097fae */ /* 0x0005e8000c901d44 */
[----:B------:R2:W-:Y:S04]  /*10110*/  LDGSTS.E.BYPASS.LTC128B.128 [R9+0x1fc00], desc[UR4][R2.64+0x100], !P2 ;  /* 0x1fc0010002097fae */ /* 0x0005e8000d101d44 */
[----:B------:R2:W-:Y:S02]  /*10120*/  LDGSTS.E.BYPASS.LTC128B.128 [R9+0x23c00], desc[UR4][R2.64+0x180], !P3 ;  /* 0x23c0018002097fae */ /* 0x0005e4000d901d44 */
.L_x_463:
[----:B------:R-:W-:Y:S05]  /*10130*/  BSYNC B0 ;  /* 0x0000000000007941 */ /* 0x000fea0003800000 */
.L_x_462:
[----:B0-2---:R-:W2:Y:S01]  /*10140*/  LDL R9, [R1+0x4] ;  /* 0x0000040001097983 */ /* 0x005ea20000100800 */
[----:B------:R-:W-:Y:S01]  /*10150*/  PLOP3.LUT P0, PT, PT, PT, PT, 0x80, 0x0 ;  /* 0x000000000000781c */ /* 0x000fe20003f0f070 */
[----:B------:R-:W-:Y:S01]  /*10160*/  NOP ;  /* 0x0000000000007918 */ /* 0x000fe20000000000 */
[----:B--2---:R-:W-:-:S11]  /*10170*/  VIADD R6, R9, 0x38800 ;  /* 0x0003880009067836 */ /* 0x004fd60000000000 */
.L_x_464:
[----:B------:R-:W2:Y:S01]  /*10180*/  LDL R2, [R1+0x4] ;  /* 0x0000040001027983 */ /* 0x000ea20000100800 */
[----:B------:R-:W-:Y:S02]  /*10190*/  PLOP3.LUT P1, PT, P1, P0, PT, 0xa2, 0x0 ;  /* 0x000000000000781c */ /* 0x000fe40000f21472 */
[----:B--2---:R-:W-:-:S08]  /*101a0*/  @P0 R2UR P1, UR4, R2 ;  /* 0x00000000020402ca */ /* 0x004fd00000020000 */
[----:B------:R-:W-:-:S05]  /*101b0*/  @P0 PLOP3.LUT P0, PT, P1, PT, PT, 0x80, 0x0 ;  /* 0x000000000000081c */ /* 0x000fca0000f0f070 */
[----:B------:R-:W-:Y:S01]  /*101c0*/  @!P1 SYNCS.ARRIVE.TRANS64.RED.A0T1 RZ, [UR4+0x38800], RZ ;  /* 0x038800ffffff99a7 */ /* 0x000fe20008200404 */
[----:B------:R-:W-:Y:S07]  /*101d0*/  @!P1 ARRIVES.LDGSTSBAR.64.TRANSCNT [UR4+0x38800] ;  /* 0x03880000ff0099b0 */ /* 0x000fee0008000a84 */
[----:B------:R-:W-:Y:S05]  /*101e0*/  @P0 BRA.U.ANY `(.L_x_464) ;  /* 0xfffffffd00e40947 */ /* 0x000fea000393ffff */
[----:B------:R-:W2:Y:S02]  /*101f0*/  LDL.LU R3, [R1+0x50] ;  /* 0x0000500001037983 */ /* 0x000ea40000300800 */
[----:B--2---:R-:W-:-:S05]  /*10200*/  VIADD R3, R3, 0x1 ;  /* 0x0000000103037836 */ /* 0x004fca0000000000 */
[----:B------:R0:W-:Y:S01]  /*10210*/  STL [R1+0x50], R3 ;  /* 0x0000500301007387 */ /* 0x0001e20000100800 */
[----:B------:R-:W-:-:S04]  /*10220*/  LEA.HI R0, R3, R3, RZ, 0x1 ;  /* 0x0000000303007211 */ /* 0x000fc800078f08ff */
[----:B------:R-:W-:-:S05]  /*10230*/  LOP3.LUT R0, R0, 0xfffffffe, RZ, 0xc0, !PT ;  /* 0xfffffffe00007812 */ /* 0x000fca00078ec0ff */
[----:B------:R-:W-:-:S05]  /*10240*/  IMAD.IADD R0, R3, 0x1, -R0 ;  /* 0x0000000103007824 */ /* 0x000fca00078e0a00 */
[----:B------:R-:W-:Y:S01]  /*10250*/  SHF.L.U32 R0, R0, 0x1f, RZ ;  /* 0x0000001f00007819 */ /* 0x000fe200000006ff */
[----:B------:R-:W-:Y:S01]  /*10260*/  NOP ;  /* 0x0000000000007918 */ /* 0x000fe20000000000 */
[----:B------:R0:W-:Y:S01]  /*10270*/  SYNCS.ARRIVE.TRANS64.A1T0 RZ, [R2+URZ+0x38800], RZ ;  /* 0x038800ff02ff79a7 */ /* 0x0001e2000810003f */
[----:B------:R-:W-:Y:S01]  /*10280*/  BSSY B0, `(.L_x_465) ;  /* 0x0000003000007945 */ /* 0x000fe20003800000 */
[----:B------:R-:W2:Y:S03]  /*10290*/  SYNCS.PHASECHK.TRANS64.TRYWAIT P0, [R2+URZ+0x38820], R0 ;  /* 0x03882000020075a7 */ /* 0x000ea6000800017f */
[----:B0-2---:R-:W-:Y:S05]  /*102a0*/  @!P0 BRA `(.L_x_466) ;  /* 0x0000005000608947 */ /* 0x005fea0003800000 */
.L_x_592:
[----:B------:R-:W-:Y:S05]  /*102b0*/  BSYNC B0 ;  /* 0x0000000000007941 */ /* 0x000fea0003800000 */
.L_x_465:
[----:B0-----:R-:W2:Y:S01]  /*102c0*/  LDL.LU R2, [R1+0x40] ;  /* 0x0000400001027983 */ /* 0x001ea20000300800 */
[----:B------:R-:W-:Y:S01]  /*102d0*/  BSSY B0, `(.L_x_467) ;  /* 0x00002bb000007945 */ /* 0x000fe20003800000 */
[----:B--2---:R-:W-:-:S13]  /*102e0*/  ISETP.GE.AND P0, PT, R2, 0x51, PT ;  /* 0x000000510200780c */ /* 0x004fda0003f06270 */
[----:B------:R-:W-:Y:S05]  /*102f0*/  @!P0 BRA `(.L_x_468) ;  /* 0x0000002800e08947 */ /* 0x000fea0003800000 */
[----:B------:R-:W2:Y:S01]  /*10300*/  LDL R2, [R1+0x30] ;  /* 0x0000300001027983 */ /* 0x000ea20000100800 */
[----:B------:R-:W-:Y:S01]  /*10310*/  IMAD.MOV.U32 R0, RZ, RZ, 0x1 ;  /* 0x00000001ff007424 */ /* 0x000fe200078e00ff */
[----:B------:R-:W-:Y:S01]  /*10320*/  BSSY B2, `(.L_x_469) ;  /* 0x00000ef000027945 */ /* 0x000fe20003800000 */
[----:B--2---:R-:W-:-:S05]  /*10330*/  IMAD.MOV R9, RZ, RZ, -R2 ;  /* 0x000000ffff097224 */ /* 0x004fca00078e0a02 */
[----:B------:R-:W-:-:S05]  /*10340*/  VIADDMNMX R9, R9, R0, 0xffffffff, !PT ;  /* 0xffffffff09097446 */ /* 0x000fca0007800100 */
[----:B------:R-:W-:-:S05]  /*10350*/  IMAD.IADD R0, R2, 0x1, R9 ;  /* 0x0000000102007824 */ /* 0x000fca00078e0209 */
[----:B------:R-:W-:-:S04]  /*10360*/  LOP3.LUT R0, R0, 0x1, RZ, 0xc0, !PT ;  /* 0x0000000100007812 */ /* 0x000fc800078ec0ff */
[----:B------:R-:W-:Y:S01]  /*10370*/  ISETP.NE.U32.AND P0, PT, R0, 0x1, PT ;  /* 0x000000010000780c */ /* 0x000fe20003f05070 */
[----:B------:R-:W-:-:S12]  /*10380*/  VIADD R0, R2, 0xfffffffe ;  /* 0xfffffffe02007836 */ /* 0x000fd80000000000 */
[----:B------:R-:W-:Y:S05]  /*10390*/  @P0 BRA `(.L_x_470) ;  /* 0x0000000c009c0947 */ /* 0x000fea0003800000 */
[----:B------:R-:W2:Y:S04]  /*103a0*/  LDL R4, [R1+0x20] ;  /* 0x0000200001047983 */ /* 0x000ea80000100800 */
[----:B------:R-:W3:Y:S04]  /*103b0*/  LDL R3, [R1+0x8] ;  /* 0x0000080001037983 */ /* 0x000ee80000100800 */
[----:B------:R-:W4:Y:S01]  /*103c0*/  LDL R2, [R1+0x10] ;  /* 0x0000100001027983 */ /* 0x000f220000100800 */
[----:B------:R-:W-:Y:S01]  /*103d0*/  BSSY B1, `(.L_x_471) ;  /* 0x00000df000017945 */ /* 0x000fe20003800000 */
[----:B--2---:R-:W-:Y:S01]  /*103e0*/  ISETP.NE.AND P1, PT, R4, RZ, PT ;  /* 0x000000ff0400720c */ /* 0x004fe20003f25270 */
[----:B---3--:R-:W-:-:S05]  /*103f0*/  VIADD R8, R3, 0x1 ;  /* 0x0000000103087836 */ /* 0x008fca0000000000 */
[----:B------:R-:W-:-:S04]  /*10400*/  ISETP.NE.AND P0, PT, R8, 0x2, PT ;  /* 0x000000020800780c */ /* 0x000fc80003f05270 */
[----:B------:R-:W-:Y:S02]  /*10410*/  SEL R10, RZ, 0x1, P0 ;  /* 0x00000001ff0a7807 */ /* 0x000fe40000000000 */
[----:B------:R-:W-:Y:S02]  /*10420*/  SEL R8, R8, RZ, P0 ;  /* 0x000000ff08087207 */ /* 0x000fe40000000000 */
[----:B----4-:R-:W-:Y:S01]  /*10430*/  LOP3.LUT R10, R2, R10, RZ, 0x3c, !PT ;  /* 0x0000000a020a7212 */ /* 0x010fe200078e3cff */
[----:B------:R-:W-:Y:S06]  /*10440*/  @!P1 BRA `(.L_x_472) ;  /* 0x0000000c005c9947 */ /* 0x000fec0003800000 */
[----:B-1----:R0:W5:Y:S01]  /*10450*/  LDL R5, [R1] ;  /* 0x0000000001057983 */ /* 0x0021620000100800 */
[----:B------:R-:W-:Y:S02]  /*10460*/  ULDC.64 UR4, c[0x0][0x418] ;  /* 0x0001060000047ab9 */ /* 0x000fe40000000a00 */
[----:B------:R-:W-:-:S04]  /*10470*/  ISETP.NE.U32.AND P0, PT, RZ, UR4, PT ;  /* 0x00000004ff007c0c */ /* 0x000fc8000bf05070 */
[----:B------:R-:W-:-:S13]  /*10480*/  ISETP.NE.AND.EX P0, PT, RZ, UR5, PT, P0 ;  /* 0x00000005ff007c0c */ /* 0x000fda000bf05300 */
[----:B0-----:R-:W-:Y:S05]  /*10490*/  @!P0 BRA `(.L_x_473) ;  /* 0x0000000000508947 */ /* 0x001fea0003800000 */
[----:B------:R-:W2:Y:S01]  /*104a0*/  LDL R11, [R1+0x1c] ;  /* 0x00001c00010b7983 */ /* 0x000ea20000100800 */
[----:B-----5:R-:W0:Y:S01]  /*104b0*/  LDC R5, c[0x0][0x43c] ;  /* 0x00010f00ff057b82 */ /* 0x020e220000000800 */
[----:B------:R-:W-:Y:S02]  /*104c0*/  ULDC.64 UR6, c[0x0][0x428] ;  /* 0x00010a0000067ab9 */ /* 0x000fe40000000a00 */
[----:B------:R-:W3:Y:S01]  /*104d0*/  LDL R7, [R1+0xc] ;  /* 0x00000c0001077983 */ /* 0x000ee20000100800 */
        /* <DEDUP_REMOVED lines=8> */
[----:B------:R-:W-:Y:S01]  /*10560*/  SHF.R.S32.HI R3, RZ, 0x1f, R2 ;  /* 0x0000001fff037819 */ /* 0x000fe20000011402 */
[----:B--2---:R-:W-:-:S04]  /*10570*/  IMAD R4, R11, UR6, RZ ;  /* 0x000000060b047c24 */ /* 0x004fc8000f8e02ff */
[C---:B---3--:R-:W-:Y:S02]  /*10580*/  IMAD R4, R7.reuse, UR7, R4 ;  /* 0x0000000707047c24 */ /* 0x048fe4000f8e0204 */
[----:B------:R-:W-:-:S04]  /*10590*/  IMAD.WIDE.U32 R2, R7, UR6, R2 ;  /* 0x0000000607027c25 */ /* 0x000fc8000f8e0002 */
[----:B------:R-:W-:Y:S01]  /*105a0*/  IMAD.IADD R3, R4, 0x1, R3 ;  /* 0x0000000104037824 */ /* 0x000fe200078e0203 */
[----:B------:R-:W-:-:S04]  /*105b0*/  LEA R4, P0, R2, UR4, 0x2 ;  /* 0x0000000402047c11 */ /* 0x000fc8000f8010ff */
[----:B------:R-:W-:-:S06]  /*105c0*/  LEA.HI.X R5, R2, UR5, R3, 0x2, P0 ;  /* 0x0000000502057c11 */ /* 0x000fcc00080f1403 */
[----:B------:R0:W5:Y:S03]  /*105d0*/  LDG.E R5, desc[UR8][R4.64] ;  /* 0x0000000804057981 */ /* 0x000166000c1e1900 */
.L_x_473:
[----:B------:R-:W2:Y:S01]  /*105e0*/  LDL R2, [R1+0x4] ;  /* 0x0000040001027983 */ /* 0x000ea20000100800 */
[----:B------:R-:W-:Y:S01]  /*105f0*/  BSSY B3, `(.L_x_474) ;  /* 0x0000005000037945 */ /* 0x000fe20003800000 */
[----:B--2---:R-:W-:Y:S01]  /*10600*/  IMAD R3, R8, 0x8, R2 ;  /* 0x0000000808037824 */ /* 0x004fe200078e0202 */
[----:B------:R-:W-:-:S04]  /*10610*/  SHF.L.U32 R2, R10, 0x1f, RZ ;  /* 0x0000001f0a027819 */ /* 0x000fc800000006ff */
[----:B------:R-:W1:Y:S02]  /*10620*/  SYNCS.PHASECHK.TRANS64.TRYWAIT P0, [R3+URZ+0x38840], R2 ;  /* 0x03884002030075a7 */ /* 0x000e64000800017f */
[----:B-1----:R-:W-:Y:S05]  /*10630*/  @!P0 BRA `(.L_x_475) ;  /* 0x0000004c00948947 */ /* 0x002fea0003800000 */
.L_x_593:
[----:B------:R-:W-:Y:S05]  /*10640*/  BSYNC B3 ;  /* 0x0000000000037941 */ /* 0x000fea0003800000 */
.L_x_474:
[----:B0-----:R-:W0:Y:S01]  /*10650*/  S2R R4, SR_TID.X ;  /* 0x0000000000047919 */ /* 0x001e220000002100 */
[----:B------:R-:W-:Y:S01]  /*10660*/  BSSY B3, `(.L_x_476) ;  /* 0x000000b000037945 */ /* 0x000fe20003800000 */
[----:B0-----:R-:W-:-:S04]  /*10670*/  LOP3.LUT R4, R4, 0x7f, RZ, 0xc0, !PT ;  /* 0x0000007f04047812 */ /* 0x001fc800078ec0ff */
[----:B------:R-:W-:-:S13]  /*10680*/  ISETP.NE.AND P1, PT, R4, RZ, PT ;  /* 0x000000ff0400720c */ /* 0x000fda0003f25270 */
[----:B------:R-:W-:Y:S05]  /*10690*/  @P1 BRA `(.L_x_477) ;  /* 0x00000000001c1947 */ /* 0x000fea0003800000 */
[----:B------:R-:W0:Y:S01]  /*106a0*/  S2R R4, SR_TID.X ;  /* 0x0000000000047919 */ /* 0x000e220000002100 */
[----:B-1----:R-:W-:-:S04]  /*106b0*/  IMAD.MOV.U32 R2, RZ, RZ, 0xa000 ;  /* 0x0000a000ff027424 */ /* 0x002fc800078e00ff */
[----:B------:R2:W-:Y:S01]  /*106c0*/  SYNCS.ARRIVE.TRANS64 RZ, [R3+URZ+0x38830], R2 ;  /* 0x0388300203ff79a7 */ /* 0x0005e2000800003f */
[----:B0-----:R-:W-:-:S04]  /*106d0*/  LOP3.LUT R4, R4, 0x1f, RZ, 0xc0, !PT ;  /* 0x0000001f04047812 */ /* 0x001fc800078ec0ff */
[----:B------:R-:W-:-:S13]  /*106e0*/  ISETP.NE.AND P0, PT, R4, RZ, PT ;  /* 0x000000ff0400720c */ /* 0x000fda0003f05270 */
[----:B--2---:R-:W-:Y:S05]  /*106f0*/  @!P0 BRA `(.L_x_477) ;  /* 0x0000000000048947 */ /* 0x004fea0003800000 */
[----:B------:R-:W-:Y:S01]  /*10700*/  BPT.TRAP 0x1 ;  /* 0x000000040000795c */ /* 0x000fe20000300000 */
.L_x_477:
[----:B------:R-:W-:Y:S05]  /*10710*/  BSYNC B3 ;  /* 0x0000000000037941 */ /* 0x000fea0003800000 */
.L_x_476:
[----:B------:R-:W2:Y:S04]  /*10720*/  LDL R4, [R1+0x4] ;  /* 0x0000040001047983 */ /* 0x000ea80000100800 */
[----:B-1----:R-:W3:Y:S01]  /*10730*/  LDL R2, [R1+0x18] ;  /* 0x0000180001027983 */ /* 0x002ee20000100800 */
        /* <DEDUP_REMOVED lines=8> */
[----:B--2---:R-:W-:-:S02]  /*107c0*/  IMAD R4, R8, 0xa000, R4 ;  /* 0x0000a00008047824 */ /* 0x004fc400078e0204 */
[----:B---3--:R-:W-:Y:S02]  /*107d0*/  IMAD R2, R0, 0x50, R2 ;  /* 0x0000005000027824 */ /* 0x008fe400078e0202 */
[----:B------:R-:W-:-:S08]  /*107e0*/  VIADD R7, R4, 0x24400 ;  /* 0x0002440004077836 */ /* 0x000fd00000000000 */
.L_x_478:
        /* <DEDUP_REMOVED lines=16> */
.L_x_479:
        /* <DEDUP_REMOVED lines=16> */
.L_x_480:
        /* <DEDUP_REMOVED lines=16> */
.L_x_481:
        /* <DEDUP_REMOVED lines=10> */
[----:B------:R-:W2:Y:S04]  /*10b90*/  LDL.LU R12, [R1+0x10] ;  /* 0x00001000010c7983 */ /* 0x000ea80000300800 */
[----:B------:R-:W3:Y:S01]  /*10ba0*/  LDL R7, [R1+0x8] ;  /* 0x0000080001077983 */ /* 0x000ee20000100800 */
[----:B------:R-:W-:Y:S01]  /*10bb0*/  BSSY B3, `(.L_x_482) ;  /* 0x0000005000037945 */ /* 0x000fe20003800000 */
[----:B--2---:R-:W-:Y:S01]  /*10bc0*/  SHF.L.U32 R2, R12, 0x1f, RZ ;  /* 0x0000001f0c027819 */ /* 0x004fe200000006ff */
[----:B---3--:R-:W-:-:S04]  /*10bd0*/  IMAD R3, R7, 0x8, R6 ;  /* 0x0000000807037824 */ /* 0x008fc800078e0206 */
[----:B------:R-:W0:Y:S02]  /*10be0*/  SYNCS.PHASECHK.TRANS64.TRYWAIT P0, [R3+URZ+0x60], R2 ;  /* 0x00006002030075a7 */ /* 0x000e24000800017f */
[----:B0-----:R-:W-:Y:S05]  /*10bf0*/  @!P0 BRA `(.L_x_483) ;  /* 0x0000004800388947 */ /* 0x001fea0003800000 */
.L_x_594:
[----:B------:R-:W-:Y:S05]  /*10c00*/  BSYNC B3 ;  /* 0x0000000000037941 */ /* 0x000fea0003800000 */
.L_x_482:
[----:B------:R-:W-:Y:S01]  /*10c10*/  BSSY B3, `(.L_x_484) ;  /* 0x000000e000037945 */ /* 0x000fe20003800000 */
[----:B------:R-:W-:Y:S02]  /*10c20*/  IMAD.MOV.U32 R12, RZ, RZ, 0x0 ;  /* 0x00000000ff0c7424 */ /* 0x000fe400078e00ff */
[----:B------:R-:W-:Y:S01]  /*10c30*/  IMAD.MOV.U32 R13, RZ, RZ, 0x14f00000 ;  /* 0x14f00000ff0d7424 */ /* 0x000fe200078e00ff */
[----:B------:R-:W-:Y:S06]  /*10c40*/  @P1 BRA `(.L_x_485) ;  /* 0x0000000000281947 */ /* 0x000fec0003800000 */
[----:B0-----:R-:W2:Y:S04]  /*10c50*/  LDL R3, [R1+0x4] ;  /* 0x0000040001037983 */ /* 0x001ea80000100800 */
[----:B------:R-:W2:Y:S01]  /*10c60*/  LDL R7, [R1+0x8] ;  /* 0x0000080001077983 */ /* 0x000ea20000100800 */
[----:B------:R-:W0:Y:S02]  /*10c70*/  S2R R4, SR_TID.X ;  /* 0x0000000000047919 */ /* 0x000e240000002100 */
[----:B0-----:R-:W-:-:S04]  /*10c80*/  LOP3.LUT R4, R4, 0x1f, RZ, 0xc0, !PT ;  /* 0x0000001f04047812 */ /* 0x001fc800078ec0ff */
[----:B------:R-:W-:Y:S01]  /*10c90*/  ISETP.NE.AND P0, PT, R4, RZ, PT ;  /* 0x000000ff0400720c */ /* 0x000fe20003f05270 */
[----:B--2---:R-:W-:Y:S02]  /*10ca0*/  IMAD R2, R7, 0x8, R3 ;  /* 0x0000000807027824 */ /* 0x004fe400078e0203 */
[----:B------:R-:W-:-:S04]  /*10cb0*/  IMAD.MOV.U32 R3, RZ, RZ, 0xa000 ;  /* 0x0000a000ff037424 */ /* 0x000fc800078e00ff */
[----:B------:R1:W-:Y:S06]  /*10cc0*/  SYNCS.ARRIVE.TRANS64 RZ, [R2+URZ+0x38850], R3 ;  /* 0x0388500302ff79a7 */ /* 0x0003ec000800003f */
[----:B------:R-:W-:Y:S05]  /*10cd0*/  @!P0 BRA `(.L_x_485) ;  /* 0x0000000000048947 */ /* 0x000fea0003800000 */
[----:B------:R-:W-:Y:S01]  /*10ce0*/  BPT.TRAP 0x1 ;  /* 0x000000040000795c */ /* 0x000fe20000300000 */
.L_x_485:
[----:B------:R-:W-:Y:S05]  /*10cf0*/  BSYNC B3 ;  /* 0x0000000000037941 */ /* 0x000fea0003800000 */
.L_x_484:
[----:B01----:R-:W2:Y:S01]  /*10d00*/  LDL.LU R2, [R1+0x8] ;  /* 0x0000080001027983 */ /* 0x003ea20000300800 */
[----:B------:R-:W-:-:S03]  /*10d10*/  R2UR UR10, R11 ;  /* 0x000000000b0a72ca */ /* 0x000fc600000e0000 */
[----:B------:R-:W3:Y:S04]  /*10d20*/  LDL R7, [R1+0x18] ;  /* 0x0000180001077983 */ /* 0x000ee80000100800 */
[----:B------:R-:W3:Y:S04]  /*10d30*/  LDL.LU R4, [R1+0x14] ;  /* 0x0000140001047983 */ /* 0x000ee80000300800 */
[----:B------:R-:W2:Y:S01]  /*10d40*/  LDL R11, [R1+0x4] ;  /* 0x00000400010b7983 */ /* 0x000ea20000100800 */
[----:B------:R-:W-:Y:S01]  /*10d50*/  R2UR UR6, R12 ;  /* 0x000000000c0672ca */ /* 0x000fe200000e0000 */
[----:B------:R-:W-:Y:S01]  /*10d60*/  UIADD3 UR4, UP0, UR36, 0x470, URZ ;  /* 0x0000047024047890 */ /* 0x000fe2000ff1e03f */
[----:B------:R-:W-:-:S02]  /*10d70*/  R2UR UR7, R13 ;  /* 0x000000000d0772ca */ /* 0x000fc400000e0000 */
[----:B------:R-:W-:Y:S01]  /*10d80*/  PLOP3.LUT P0, PT, PT, PT, PT, 0x80, 0x0 ;  /* 0x000000000000781c */ /* 0x000fe20003f0f070 */
[----:B------:R-:W-:Y:S01]  /*10d90*/  UIADD3.X UR5, URZ, UR37, URZ, UP0, !UPT ;  /* 0x000000253f057290 */ /* 0x000fe200087fe43f */
[----:B---3--:R-:W-:Y:S02]  /*10da0*/  IMAD R4, R4, 0x50, R7 ;  /* 0x0000005004047824 */ /* 0x008fe400078e0207 */
[C-C-:B--2---:R-:W-:Y:S02]  /*10db0*/  IMAD R3, R2.reuse, 0x8, R11.reuse ;  /* 0x0000000802037824 */ /* 0x144fe400078e020b */
[----:B------:R-:W-:Y:S02]  /*10dc0*/  IMAD R2, R2, 0xa000, R11 ;  /* 0x0000a00002027824 */ /* 0x000fe400078e020b */
[----:B------:R-:W-:Y:S02]  /*10dd0*/  VIADD R3, R3, 0x38850 ;  /* 0x0003885003037836 */ /* 0x000fe40000000000 */
[----:B------:R-:W-:-:S07]  /*10de0*/  VIADD R7, R2, 0x400 ;  /* 0x0000040002077836 */ /* 0x000fce0000000000 */
.L_x_486:
[----:B------:R-:W2:Y:S01]  /*10df0*/  LDL R11, [R1] ;  /* 0x00000000010b7983 */ /* 0x000ea20000100800 */
[----:B------:R-:W-:-:S13]  /*10e00*/  @P0 ELECT P1, URZ, PT ;  /* 0x00000000003f082f */ /* 0x000fda0003820000 */
[----:B------:R-:W-:Y:S02]  /*10e10*/  @P1 R2UR UR12, R18 ;  /* 0x00000000120c12ca */ /* 0x000fe400000e0000 */
[----:B------:R-:W-:Y:S02]  /*10e20*/  @P1 R2UR UR11, R4 ;  /* 0x00000000040b12ca */ /* 0x000fe400000e0000 */
[----:B------:R-:W-:Y:S02]  /*10e30*/  @P1 R2UR UR9, R3 ;  /* 0x00000000030912ca */ /* 0x000fe400000e0000 */
[----:B------:R-:W-:Y:S02]  /*10e40*/  @P1 R2UR UR8, R7 ;  /* 0x00000000070812ca */ /* 0x000fe400000e0000 */
[----:B------:R-:W-:Y:S02]  /*10e50*/  @P1 PLOP3.LUT P0, PT, P1, PT, PT, 0x8, 0x0 ;  /* 0x000000000000181c */ /* 0x000fe40000f0e170 */
[----:B--2---:R-:W-:-:S02]  /*10e60*/  @P1 R2UR UR13, R11 ;  /* 0x000000000b0d12ca */ /* 0x004fc400000e0000 */
[----:B------:R-:W-:-:S11]  /*10e70*/  PLOP3.LUT P1, PT, PT, PT, PT, 0x8, 0x0 ;  /* 0x000000000000781c */ /* 0x000fd60003f2e170 */
[----:B------:R0:W-:Y:S02]  /*10e80*/  UTMALDG.4D [UR8], [UR4], desc[UR6] ;  /* 0x00000608040075b4 */ /* 0x0001e40008019000 */
[----:B0-----:R-:W-:Y:S05]  /*10e90*/  @P0 BRA.U.ANY `(.L_x_486) ;  /* 0xfffffffd00d40947 */ /* 0x001fea000393ffff */
[----:B------:R-:W-:Y:S01]  /*10ea0*/  R2UR UR10, R17 ;  /* 0x00000000110a72ca */ /* 0x000fe200000e0000 */
[----:B------:R-:W-:Y:S01]  /*10eb0*/  VIADD R7, R2, 0x2c00 ;  /* 0x00002c0002077836 */ /* 0x000fe20000000000 */
[----:B------:R-:W-:Y:S02]  /*10ec0*/  R2UR UR6, R12 ;  /* 0x000000000c0672ca */ /* 0x000fe400000e0000 */
[----:B------:R-:W-:Y:S02]  /*10ed0*/  R2UR UR7, R13 ;  /* 0x000000000d0772ca */ /* 0x000fe400000e0000 */
[----:B------:R-:W-:-:S13]  /*10ee0*/  PLOP3.LUT P0, PT, PT, PT, PT, 0x80, 0x0 ;  /* 0x000000000000781c */ /* 0x000fda0003f0f070 */
.L_x_487:
        /* <DEDUP_REMOVED lines=16> */
.L_x_488:
        /* <DEDUP_REMOVED lines=16> */
.L_x_489:
        /* <DEDUP_REMOVED lines=11> */
[----:B------:R0:W-:Y:S04]  /*111a0*/  STL [R1], R5 ;  /* 0x0000000501007387 */ /* 0x0001e80000100800 */
[----:B------:R0:W-:Y:S02]  /*111b0*/  STL [R1+0x14], R0 ;  /* 0x0000140001007387 */ /* 0x0001e40000100800 */
.L_x_472:
[----:B------:R-:W-:Y:S05]  /*111c0*/  BSYNC B1 ;  /* 0x0000000000017941 */ /* 0x000fea0003800000 */
.L_x_471:
[----:B0-----:R-:W2:Y:S04]  /*111d0*/  LDL.LU R0, [R1+0x30] ;  /* 0x0000300001007983 */ /* 0x001ea80000300800 */
[----:B------:R0:W-:Y:S04]  /*111e0*/  STL [R1+0x8], R8 ;  /* 0x0000080801007387 */ /* 0x0001e80000100800 */
[----:B------:R0:W-:Y:S02]  /*111f0*/  STL [R1+0x10], R10 ;  /* 0x0000100a01007387 */ /* 0x0001e40000100800 */
[----:B0-2---:R-:W-:-:S07]  /*11200*/  VIADD R0, R0, 0xfffffffd ;  /* 0xfffffffd00007836 */ /* 0x005fce0000000000 */
.L_x_470:
[----:B------:R-:W-:Y:S05]  /*11210*/  BSYNC B2 ;  /* 0x0000000000027941 */ /* 0x000fea0003800000 */
.L_x_469:
[----:B------:R-:W2:Y:S01]  /*11220*/  LDL.LU R2, [R1+0x2c] ;  /* 0x00002c0001027983 */ /* 0x000ea20000300800 */
[----:B------:R-:W-:-:S05]  /*11230*/  IMAD.MOV R9, RZ, RZ, -R9 ;  /* 0x000000ffff097224 */ /* 0x000fca00078e0a09 */
[----:B--2---:R-:W-:-:S13]  /*11240*/  ISETP.NE.AND P0, PT, R2, R9, PT ;  /* 0x000000090200720c */ /* 0x004fda0003f05270 */
[----:B------:R-:W-:Y:S05]  /*11250*/  @!P0 BRA `(.L_x_468) ;  /* 0x0000001c00088947 */ /* 0x000fea0003800000 */
[----:B------:R0:W5:Y:S02]  /*11260*/  LDL R8, [R1] ;  /* 0x0000000001087983 */ /* 0x0001640000100800 */
.L_x_528:
[----:B--2---:R-:W2:Y:S04]  /*11270*/  LDL R4, [R1+0x20] ;  /* 0x0000200001047983 */ /* 0x004ea80000100800 */
[----:B---3--:R-:W3:Y:S04]  /*11280*/  LDL R3, [R1+0x8] ;  /* 0x0000080001037983 */ /* 0x008ee80000100800 */
[----:B------:R-:W4:Y:S01]  /*11290*/  LDL R2, [R1+0x10] ;  /* 0x0000100001027983 */ /* 0x000f220000100800 */
[----:B------:R-:W-:Y:S05]  /*112a0*/  YIELD ;  /* 0x0000000000007946 */ /* 0x000fea0003800000 */
[----:B------:R-:W-:Y:S01]  /*112b0*/  BSSY B1, `(.L_x_490) ;  /* 0x00000db000017945 */ /* 0x000fe20003800000 */
[----:B--2---:R-:W-:Y:S01]  /*112c0*/  ISETP.NE.AND P1, PT, R4, RZ, PT ;  /* 0x000000ff0400720c */ /* 0x004fe20003f25270 */
[----:B---3--:R-:W-:-:S05]  /*112d0*/  VIADD R4, R3, 0x1 ;  /* 0x0000000103047836 */ /* 0x008fca0000000000 */
[----:B------:R-:W-:-:S04]  /*112e0*/  ISETP.NE.AND P0, PT, R4, 0x2, PT ;  /* 0x000000020400780c */ /* 0x000fc80003f05270 */
[----:B-1----:R-:W-:Y:S02]  /*112f0*/  SEL R5, RZ, 0x1, P0 ;  /* 0x00000001ff057807 */ /* 0x002fe40000000000 */
[----:B------:R-:W-:Y:S02]  /*11300*/  SEL R4, R4, RZ, P0 ;  /* 0x000000ff04047207 */ /* 0x000fe40000000000 */
[----:B----4-:R-:W-:Y:S01]  /*11310*/  LOP3.LUT R5, R2, R5, RZ, 0x3c, !PT ;  /* 0x0000000502057212 */ /* 0x010fe200078e3cff */
[----:B------:R-:W-:Y:S06]  /*11320*/  @!P1 BRA `(.L_x_491) ;  /* 0x0000000c004c9947 */ /* 0x000fec0003800000 */
[----:B------:R-:W-:Y:S01]  /*11330*/  ULDC.64 UR4, c[0x0][0x418] ;  /* 0x0001060000047ab9 */ /* 0x000fe20000000a00 */
[----:B------:R-:W-:Y:S01]  /*11340*/  IMAD.MOV.U32 R7, RZ, RZ, R0 ;  /* 0x000000ffff077224 */ /* 0x000fe200078e0000 */
[----:B------:R-:W-:-:S04]  /*11350*/  ISETP.NE.U32.AND P0, PT, RZ, UR4, PT ;  /* 0x00000004ff007c0c */ /* 0x000fc8000bf05070 */
[----:B------:R-:W-:-:S13]  /*11360*/  ISETP.NE.AND.EX P0, PT, RZ, UR5, PT, P0 ;  /* 0x00000005ff007c0c */ /* 0x000fda000bf05300 */
[----:B------:R-:W-:Y:S05]  /*11370*/  @!P0 BRA `(.L_x_492) ;  /* 0x0000000000508947 */ /* 0x000fea0003800000 */
[----:B------:R-:W2:Y:S01]  /*11380*/  LDL R10, [R1+0x1c] ;  /* 0x00001c00010a7983 */ /* 0x000ea20000100800 */
[----:B-----5:R-:W1:Y:S01]  /*11390*/  LDC R8, c[0x0][0x43c] ;  /* 0x00010f00ff087b82 */ /* 0x020e620000000800 */
[----:B------:R-:W-:Y:S02]  /*113a0*/  ULDC.64 UR6, c[0x0][0x428] ;  /* 0x00010a0000067ab9 */ /* 0x000fe40000000a00 */
[----:B------:R-:W3:Y:S01]  /*113b0*/  LDL R9, [R1+0xc] ;  /* 0x00000c0001097983 */ /* 0x000ee20000100800 */
[----:B------:R-:W-:Y:S01]  /*113c0*/  ULDC.64 UR8, c[0x0][0x208] ;  /* 0x0000820000087ab9 */ /* 0x000fe20000000a00 */
[----:B-1----:R-:W-:-:S13]  /*113d0*/  ISETP.NE.AND P0, PT, R8, 0x1, PT ;  /* 0x000000010800780c */ /* 0x002fda0003f05270 */
[----:B------:R-:W1:Y:S02]  /*113e0*/  @P0 LDC.64 R2, c[0x0][0x440] ;  /* 0x00011000ff020b82 */ /* 0x000e640000000a00 */
[----:B-1----:R-:W-:-:S04]  /*113f0*/  @P0 IMAD.HI.U32 R7, R0, R2, RZ ;  /* 0x0000000200070227 */ /* 0x002fc800078e00ff */
[----:B------:R-:W-:Y:S01]  /*11400*/  IMAD.MOV.U32 R2, RZ, RZ, R0 ;  /* 0x000000ffff027224 */ /* 0x000fe200078e0000 */
[----:B------:R-:W-:-:S04]  /*11410*/  @P0 SHF.R.U32.HI R2, RZ, R3, R7 ;  /* 0x00000003ff020219 */ /* 0x000fc80000011607 */
[--C-:B------:R-:W-:Y:S01]  /*11420*/  SHF.R.S32.HI R3, RZ, 0x1f, R2.reuse ;  /* 0x0000001fff037819 */ /* 0x100fe20000011402 */
[----:B------:R-:W-:-:S04]  /*11430*/  IMAD.MOV R7, RZ, RZ, -R2 ;  /* 0x000000ffff077224 */ /* 0x000fc800078e0a02 */
[----:B------:R-:W-:Y:S02]  /*11440*/  IMAD R7, R8, R7, R0 ;  /* 0x0000000708077224 */ /* 0x000fe400078e0200 */
[----:B--2---:R-:W-:-:S04]  /*11450*/  IMAD R8, R10, UR6, RZ ;  /* 0x000000060a087c24 */ /* 0x004fc8000f8e02ff */
[C---:B---3--:R-:W-:Y:S02]  /*11460*/  IMAD R8, R9.reuse, UR7, R8 ;  /* 0x0000000709087c24 */ /* 0x048fe4000f8e0208 */
[----:B------:R-:W-:-:S04]  /*11470*/  IMAD.WIDE.U32 R2, R9, UR6, R2 ;  /* 0x0000000609027c25 */ /* 0x000fc8000f8e0002 */
[----:B------:R-:W-:Y:S01]  /*11480*/  IMAD.IADD R3, R8, 0x1, R3 ;  /* 0x0000000108037824 */ /* 0x000fe200078e0203 */
[----:B------:R-:W-:-:S04]  /*11490*/  LEA R8, P0, R2, UR4, 0x2 ;  /* 0x0000000402087c11 */ /* 0x000fc8000f8010ff */
[----:B------:R-:W-:-:S05]  /*114a0*/  LEA.HI.X R9, R2, UR5, R3, 0x2, P0 ;  /* 0x0000000502097c11 */ /* 0x000fca00080f1403 */
[----:B------:R1:W5:Y:S04]  /*114b0*/  LDG.E R8, desc[UR8][R8.64] ;  /* 0x0000000808087981 */ /* 0x000368000c1e1900 */
.L_x_492:
[----:B------:R-:W2:Y:S01]  /*114c0*/  LDL R2, [R1+0x4] ;  /* 0x0000040001027983 */ /* 0x000ea20000100800 */
[----:B------:R-:W-:Y:S01]  /*114d0*/  BSSY B2, `(.L_x_493) ;  /* 0x0000005000027945 */ /* 0x000fe20003800000 */
[----:B--2---:R-:W-:Y:S01]  /*114e0*/  IMAD R3, R4, 0x8, R2 ;  /* 0x0000000804037824 */ /* 0x004fe200078e0202 */
[----:B------:R-:W-:-:S04]  /*114f0*/  SHF.L.U32 R2, R5, 0x1f, RZ ;  /* 0x0000001f05027819 */ /* 0x000fc800000006ff */
[----:B------:R-:W2:Y:S02]  /*11500*/  SYNCS.PHASECHK.TRANS64.TRYWAIT P0, [R3+URZ+0x38840], R2 ;  /* 0x03884002030075a7 */ /* 0x000ea4000800017f */
[----:B--2---:R-:W-:Y:S05]  /*11510*/  @!P0 BRA `(.L_x_494) ;  /* 0x0000004000048947 */ /* 0x004fea0003800000 */
.L_x_595:
[----:B------:R-:W-:Y:S05]  /*11520*/  BSYNC B2 ;  /* 0x0000000000027941 */ /* 0x000fea0003800000 */
.L_x_493:
        /* <DEDUP_REMOVED lines=12> */
.L_x_496:
[----:B------:R-:W-:Y:S05]  /*115f0*/  BSYNC B2 ;  /* 0x0000000000027941 */ /* 0x000fea0003800000 */
.L_x_495:
[----:B------:R-:W3:Y:S04]  /*11600*/  LDL R9, [R1+0x4] ;  /* 0x0000040001097983 */ /* 0x000ee80000100800 */
[----:B--2---:R-:W2:Y:S01]  /*11610*/  LDL R2, [R1+0x18] ;  /* 0x0000180001027983 */ /* 0x004ea20000100800 */
        /* <DEDUP_REMOVED lines=8> */
[----:B---3--:R-:W-:-:S02]  /*116a0*/  IMAD R9, R4, 0xa000, R9 ;  /* 0x0000a00004097824 */ /* 0x008fc400078e0209 */
[----:B--2---:R-:W-:Y:S02]  /*116b0*/  IMAD R2, R7, 0x50, R2 ;  /* 0x0000005007027824 */ /* 0x004fe400078e0202 */
[----:B------:R-:W-:-:S08]  /*116c0*/  VIADD R10, R9, 0x24400 ;  /* 0x00024400090a7836 */ /* 0x000fd00000000000 */
.L_x_497:
        /* <DEDUP_REMOVED lines=9> */
[----:B-1----:R-:W-:Y:S05]  /*11760*/  @P0 BRA.U.ANY `(.L_x_497) ;  /* 0xfffffffd00d80947 */ /* 0x002fea000393ffff */
[----:B------:R-:W-:Y:S01]  /*11770*/  IMAD.MOV.U32 R17, RZ, RZ, 0x40 ;  /* 0x00000040ff117424 */ /* 0x000fe200078e00ff */
[----:B------:R-:W-:Y:S01]  /*11780*/  PLOP3.LUT P0, PT, PT, PT, PT, 0x80, 0x0 ;  /* 0x000000000000781c */ /* 0x000fe20003f0f070 */
[----:B------:R-:W-:Y:S01]  /*11790*/  VIADD R10, R9, 0x26c00 ;  /* 0x00026c00090a7836 */ /* 0x000fe20000000000 */
[----:B------:R-:W-:Y:S01]  /*117a0*/  UMOV UR6, 0x0 ;  /* 0x0000000000067882 */ /* 0x000fe20000000000 */
[----:B------:R-:W-:Y:S01]  /*117b0*/  UMOV UR7, 0x14f00000 ;  /* 0x14f0000000077882 */ /* 0x000fe20000000000 */
[----:B------:R-:W-:-:S15]  /*117c0*/  R2UR UR10, R17 ;  /* 0x00000000110a72ca */ /* 0x000fde00000e0000 */
.L_x_498:
        /* <DEDUP_REMOVED lines=16> */
.L_x_499:
        /* <DEDUP_REMOVED lines=16> */
.L_x_500:
        /* <DEDUP_REMOVED lines=10> */
[----:B------:R-:W2:Y:S04]  /*11a70*/  LDL.LU R12, [R1+0x10] ;  /* 0x00001000010c7983 */ /* 0x000ea80000300800 */
[----:B------:R-:W3:Y:S01]  /*11a80*/  LDL R10, [R1+0x8] ;  /* 0x00000800010a7983 */ /* 0x000ee20000100800 */
[----:B------:R-:W-:Y:S01]  /*11a90*/  BSSY B2, `(.L_x_501) ;  /* 0x0000005000027945 */ /* 0x000fe20003800000 */
[----:B--2---:R-:W-:Y:S01]  /*11aa0*/  SHF.L.U32 R3, R12, 0x1f, RZ ;  /* 0x0000001f0c037819 */ /* 0x004fe200000006ff */
[----:B---3--:R-:W-:-:S04]  /*11ab0*/  IMAD R2, R10, 0x8, R6 ;  /* 0x000000080a027824 */ /* 0x008fc800078e0206 */
[----:B------:R-:W1:Y:S02]  /*11ac0*/  SYNCS.PHASECHK.TRANS64.TRYWAIT P0, [R2+URZ+0x60], R3 ;  /* 0x00006003020075a7 */ /* 0x000e64000800017f */
[----:B-1----:R-:W-:Y:S05]  /*11ad0*/  @!P0 BRA `(.L_x_502) ;  /* 0x0000003800a88947 */ /* 0x002fea0003800000 */
.L_x_596:
[----:B------:R-:W-:Y:S05]  /*11ae0*/  BSYNC B2 ;  /* 0x0000000000027941 */ /* 0x000fea0003800000 */
.L_x_501:
[----:B------:R-:W-:Y:S01]  /*11af0*/  BSSY B2, `(.L_x_503) ;  /* 0x000000b000027945 */ /* 0x000fe20003800000 */
[----:B------:R-:W-:Y:S02]  /*11b00*/  IMAD.MOV.U32 R12, RZ, RZ, 0x0 ;  /* 0x00000000ff0c7424 */ /* 0x000fe400078e00ff */
[----:B------:R-:W-:Y:S01]  /*11b10*/  IMAD.MOV.U32 R13, RZ, RZ, 0x14f00000 ;  /* 0x14f00000ff0d7424 */ /* 0x000fe200078e00ff */
[----:B------:R-:W-:Y:S06]  /*11b20*/  @P1 BRA `(.L_x_504) ;  /* 0x00000000001c1947 */ /* 0x000fec0003800000 */
[----:B------:R-:W2:Y:S01]  /*11b30*/  S2R R9, SR_TID.X ;  /* 0x0000000000097919 */ /* 0x000ea20000002100 */
[----:B-1----:R-:W-:-:S04]  /*11b40*/  IMAD.MOV.U32 R3, RZ, RZ, 0xa000 ;  /* 0x0000a000ff037424 */ /* 0x002fc800078e00ff */
[----:B------:R3:W-:Y:S01]  /*11b50*/  SYNCS.ARRIVE.TRANS64 RZ, [R2+URZ+0x50], R3 ;  /* 0x0000500302ff79a7 */ /* 0x0007e2000800003f */
[----:B--2---:R-:W-:-:S04]  /*11b60*/  LOP3.LUT R9, R9, 0x1f, RZ, 0xc0, !PT ;  /* 0x0000001f09097812 */ /* 0x004fc800078ec0ff */
[----:B------:R-:W-:-:S13]  /*11b70*/  ISETP.NE.AND P0, PT, R9, RZ, PT ;  /* 0x000000ff0900720c */ /* 0x000fda0003f05270 */
[----:B---3--:R-:W-:Y:S05]  /*11b80*/  @!P0 BRA `(.L_x_504) ;  /* 0x0000000000048947 */ /* 0x008fea0003800000 */
[----:B------:R-:W-:Y:S01]  /*11b90*/  BPT.TRAP 0x1 ;  /* 0x000000040000795c */ /* 0x000fe20000300000 */
.L_x_504:
[----:B------:R-:W-:Y:S05]  /*11ba0*/  BSYNC B2 ;  /* 0x0000000000027941 */ /* 0x000fea0003800000 */
.L_x_503:
[----:B-1----:R-:W2:Y:S01]  /*11bb0*/  LDL.LU R3, [R1+0x8] ;  /* 0x0000080001037983 */ /* 0x002ea20000300800 */
[----:B------:R-:W-:-:S03]  /*11bc0*/  R2UR UR10, R11 ;  /* 0x000000000b0a72ca */ /* 0x000fc600000e0000 */
[----:B------:R-:W3:Y:S04]  /*11bd0*/  LDL R10, [R1+0x18] ;  /* 0x00001800010a7983 */ /* 0x000ee80000100800 */
[----:B------:R-:W3:Y:S04]  /*11be0*/  LDL.LU R9, [R1+0x14] ;  /* 0x0000140001097983 */ /* 0x000ee80000300800 */
[----:B------:R-:W2:Y:S01]  /*11bf0*/  LDL R11, [R1+0x4] ;  /* 0x00000400010b7983 */ /* 0x000ea20000100800 */
[----:B------:R-:W-:Y:S01]  /*11c00*/  R2UR UR6, R12 ;  /* 0x000000000c0672ca */ /* 0x000fe200000e0000 */
[----:B------:R-:W-:Y:S01]  /*11c10*/  UIADD3 UR4, UP0, UR36, 0x470, URZ ;  /* 0x0000047024047890 */ /* 0x000fe2000ff1e03f */
[----:B------:R-:W-:Y:S01]  /*11c20*/  R2UR UR7, R13 ;  /* 0x000000000d0772ca */ /* 0x000fe200000e0000 */
[----:B------:R-:W-:Y:S01]  /*11c30*/  VIADD R2, R2, 0x50 ;  /* 0x0000005002027836 */ /* 0x000fe20000000000 */
[----:B------:R-:W-:Y:S01]  /*11c40*/  PLOP3.LUT P0, PT, PT, PT, PT, 0x80, 0x0 ;  /* 0x000000000000781c */ /* 0x000fe20003f0f070 */
[----:B------:R-:W-:Y:S01]  /*11c50*/  UIADD3.X UR5, URZ, UR37, URZ, UP0, !UPT ;  /* 0x000000253f057290 */ /* 0x000fe200087fe43f */
[----:B---3--:R-:W-:-:S02]  /*11c60*/  IMAD R9, R9, 0x50, R10 ;  /* 0x0000005009097824 */ /* 0x008fc400078e020a */
[----:B--2---:R-:W-:-:S04]  /*11c70*/  IMAD R3, R3, 0xa000, R11 ;  /* 0x0000a00003037824 */ /* 0x004fc800078e020b */
[----:B------:R-:W-:-:S07]  /*11c80*/  VIADD R10, R3, 0x400 ;  /* 0x00000400030a7836 */ /* 0x000fce0000000000 */
.L_x_505:
        /* <DEDUP_REMOVED lines=10> */
[----:B-1----:R-:W-:Y:S05]  /*11d30*/  @P0 BRA.U.ANY `(.L_x_505) ;  /* 0xfffffffd00d40947 */ /* 0x002fea000393ffff */
[----:B------:R-:W-:Y:S01]  /*11d40*/  R2UR UR10, R17 ;  /* 0x00000000110a72ca */ /* 0x000fe200000e0000 */
[----:B------:R-:W-:Y:S01]  /*11d50*/  VIADD R10, R3, 0x2c00 ;  /* 0x00002c00030a7836 */ /* 0x000fe20000000000 */
[----:B------:R-:W-:Y:S02]  /*11d60*/  R2UR UR6, R12 ;  /* 0x000000000c0672ca */ /* 0x000fe400000e0000 */
[----:B------:R-:W-:Y:S02]  /*11d70*/  R2UR UR7, R13 ;  /* 0x000000000d0772ca */ /* 0x000fe400000e0000 */
[----:B------:R-:W-:-:S13]  /*11d80*/  PLOP3.LUT P0, PT, PT, PT, PT, 0x80, 0x0 ;  /* 0x000000000000781c */ /* 0x000fda0003f0f070 */
.L_x_506:
        /* <DEDUP_REMOVED lines=16> */
.L_x_507:
        /* <DEDUP_REMOVED lines=16> */
.L_x_508:
        /* <DEDUP_REMOVED lines=11> */
[----:B------:R1:W-:Y:S04]  /*12040*/  STL [R1+0x14], R7 ;  /* 0x0000140701007387 */ /* 0x0003e80000100800 */
[----:B------:R1:W-:Y:S02]  /*12050*/  STL [R1], R8 ;  /* 0x0000000801007387 */ /* 0x0003e40000100800 */
.L_x_491:
[----:B------:R-:W-:Y:S05]  /*12060*/  BSYNC B1 ;  /* 0x0000000000017941 */ /* 0x000fea0003800000 */
.L_x_490:
        /* <DEDUP_REMOVED lines=8> */
[----:B------:R2:W-:Y:S04]  /*120f0*/  STL [R1+0x10], R10 ;  /* 0x0000100a01007387 */ /* 0x0005e80000100800 */
[----:B------:R2:W-:Y:S01]  /*12100*/  STL [R1+0x8], R11 ;  /* 0x0000080b01007387 */ /* 0x0005e20000100800 */
[----:B------:R-:W-:Y:S05]  /*12110*/  @!P1 BRA `(.L_x_510) ;  /* 0x0000000c00489947 */ /* 0x000fea0003800000 */
[----:B------:R-:W-:Y:S01]  /*12120*/  ULDC.64 UR4, c[0x0][0x418] ;  /* 0x0001060000047ab9 */ /* 0x000fe20000000a00 */
[----:B-1----:R-:W-:Y:S01]  /*12130*/  VIADD R7, R0, 0xffffffff ;  /* 0xffffffff00077836 */ /* 0x002fe20000000000 */
[----:B------:R-:W-:-:S04]  /*12140*/  ISETP.NE.U32.AND P0, PT, RZ, UR4, PT ;  /* 0x00000004ff007c0c */ /* 0x000fc8000bf05070 */
[----:B------:R-:W-:-:S13]  /*12150*/  ISETP.NE.AND.EX P0, PT, RZ, UR5, PT, P0 ;  /* 0x00000005ff007c0c */ /* 0x000fda000bf05300 */
[----:B------:R-:W-:Y:S05]  /*12160*/  @!P0 BRA `(.L_x_511) ;  /* 0x0000000000508947 */ /* 0x000fea0003800000 */
[----:B------:R-:W3:Y:S01]  /*12170*/  LDL R13, [R1+0x1c] ;  /* 0x00001c00010d7983 */ /* 0x000ee20000100800 */
[----:B------:R-:W1:Y:S01]  /*12180*/  LDC R9, c[0x0][0x43c] ;  /* 0x00010f00ff097b82 */ /* 0x000e620000000800 */
[----:B------:R-:W-:Y:S02]  /*12190*/  ULDC.64 UR6, c[0x0][0x428] ;  /* 0x00010a0000067ab9 */ /* 0x000fe40000000a00 */
[----:B------:R-:W4:Y:S01]  /*121a0*/  LDL R12, [R1+0xc] ;  /* 0x00000c00010c7983 */ /* 0x000f220000100800 */
[----:B------:R-:W-:Y:S01]  /*121b0*/  ULDC.64 UR8, c[0x0][0x208] ;  /* 0x0000820000087ab9 */ /* 0x000fe20000000a00 */
[----:B-1----:R-:W-:-:S13]  /*121c0*/  ISETP.NE.AND P0, PT, R9, 0x1, PT ;  /* 0x000000010900780c */ /* 0x002fda0003f05270 */
[----:B------:R-:W1:Y:S02]  /*121d0*/  @P0 LDC.64 R2, c[0x0][0x440] ;  /* 0x00011000ff020b82 */ /* 0x000e640000000a00 */
[----:B-1---5:R-:W-:-:S04]  /*121e0*/  @P0 IMAD.HI.U32 R8, R7, R2, RZ ;  /* 0x0000000207080227 */ /* 0x022fc800078e00ff */
[----:B------:R-:W-:Y:S01]  /*121f0*/  IMAD.MOV.U32 R2, RZ, RZ, R7 ;  /* 0x000000ffff027224 */ /* 0x000fe200078e0007 */
[----:B------:R-:W-:-:S05]  /*12200*/  @P0 SHF.R.U32.HI R2, RZ, R3, R8 ;  /* 0x00000003ff020219 */ /* 0x000fca0000011608 */
[----:B------:R-:W-:-:S04]  /*12210*/  IMAD.MOV R3, RZ, RZ, -R2 ;  /* 0x000000ffff037224 */ /* 0x000fc800078e0a02 */
[----:B------:R-:W-:Y:S01]  /*12220*/  IMAD R7, R9, R3, R7 ;  /* 0x0000000309077224 */ /* 0x000fe200078e0207 */
[----:B------:R-:W-:Y:S01]  /*12230*/  SHF.R.S32.HI R3, RZ, 0x1f, R2 ;  /* 0x0000001fff037819 */ /* 0x000fe20000011402 */
[----:B---3--:R-:W-:-:S04]  /*12240*/  IMAD R8, R13, UR6, RZ ;  /* 0x000000060d087c24 */ /* 0x008fc8000f8e02ff */
[C---:B----4-:R-:W-:Y:S02]  /*12250*/  IMAD R8, R12.reuse, UR7, R8 ;  /* 0x000000070c087c24 */ /* 0x050fe4000f8e0208 */
[----:B------:R-:W-:-:S04]  /*12260*/  IMAD.WIDE.U32 R2, R12, UR6, R2 ;  /* 0x000000060c027c25 */ /* 0x000fc8000f8e0002 */
[----:B------:R-:W-:Y:S01]  /*12270*/  IMAD.IADD R3, R8, 0x1, R3 ;  /* 0x0000000108037824 */ /* 0x000fe200078e0203 */
[----:B------:R-:W-:-:S04]  /*12280*/  LEA R8, P0, R2, UR4, 0x2 ;  /* 0x0000000402087c11 */ /* 0x000fc8000f8010ff */
[----:B------:R-:W-:-:S05]  /*12290*/  LEA.HI.X R9, R2, UR5, R3, 0x2, P0 ;  /* 0x0000000502097c11 */ /* 0x000fca00080f1403 */
[----:B------:R1:W5:Y:S04]  /*122a0*/  LDG.E R8, desc[UR8][R8.64] ;  /* 0x0000000808087981 */ /* 0x000368000c1e1900 */
.L_x_511:
[----:B------:R-:W3:Y:S01]  /*122b0*/  LDL R2, [R1+0x4] ;  /* 0x0000040001027983 */ /* 0x000ee20000100800 */
[----:B------:R-:W-:Y:S01]  /*122c0*/  SHF.L.U32 R3, R10, 0x1f, RZ ;  /* 0x0000001f0a037819 */ /* 0x000fe200000006ff */
[----:B------:R-:W-:Y:S01]  /*122d0*/  BSSY B2, `(.L_x_512) ;  /* 0x0000004000027945 */ /* 0x000fe20003800000 */
[----:B---3--:R-:W-:-:S04]  /*122e0*/  IMAD R2, R11, 0x8, R2 ;  /* 0x000000080b027824 */ /* 0x008fc800078e0202 */
[----:B------:R-:W3:Y:S02]  /*122f0*/  SYNCS.PHASECHK.TRANS64.TRYWAIT P0, [R2+URZ+0x38840], R3 ;  /* 0x03884003020075a7 */ /* 0x000ee4000800017f */
[----:B---3--:R-:W-:Y:S05]  /*12300*/  @!P0 BRA `(.L_x_513) ;  /* 0x0000003000b08947 */ /* 0x008fea0003800000 */
.L_x_597:
[----:B------:R-:W-:Y:S05]  /*12310*/  BSYNC B2 ;  /* 0x0000000000027941 */ /* 0x000fea0003800000 */
.L_x_512:
[----:B-1----:R-:W1:Y:S01]  /*12320*/  S2R R9, SR_TID.X ;  /* 0x0000000000097919 */ /* 0x002e620000002100 */
[----:B------:R-:W-:Y:S01]  /*12330*/  BSSY B2, `(.L_x_514) ;  /* 0x000000b000027945 */ /* 0x000fe20003800000 */
[----:B-1----:R-:W-:-:S04]  /*12340*/  LOP3.LUT R9, R9, 0x7f, RZ, 0xc0, !PT ;  /* 0x0000007f09097812 */ /* 0x002fc800078ec0ff */
[----:B------:R-:W-:-:S13]  /*12350*/  ISETP.NE.AND P1, PT, R9, RZ, PT ;  /* 0x000000ff0900720c */ /* 0x000fda0003f25270 */
[----:B------:R-:W-:Y:S05]  /*12360*/  @P1 BRA `(.L_x_515) ;  /* 0x00000000001c1947 */ /* 0x000fea0003800000 */
[----:B------:R-:W1:Y:S01]  /*12370*/  S2R R9, SR_TID.X ;  /* 0x0000000000097919 */ /* 0x000e620000002100 */
[----:B---3--:R-:W-:-:S04]  /*12380*/  IMAD.MOV.U32 R3, RZ, RZ, 0xa000 ;  /* 0x0000a000ff037424 */ /* 0x008fc800078e00ff */
[----:B------:R4:W-:Y:S01]  /*12390*/  SYNCS.ARRIVE.TRANS64 RZ, [R2+URZ+0x38830], R3 ;  /* 0x0388300302ff79a7 */ /* 0x0009e2000800003f */
[----:B-1----:R-:W-:-:S04]  /*123a0*/  LOP3.LUT R9, R9, 0x1f, RZ, 0xc0, !PT ;  /* 0x0000001f09097812 */ /* 0x002fc800078ec0ff */
[----:B------:R-:W-:-:S13]  /*123b0*/  ISETP.NE.AND P0, PT, R9, RZ, PT ;  /* 0x000000ff0900720c */ /* 0x000fda0003f05270 */
[----:B----4-:R-:W-:Y:S05]  /*123c0*/  @!P0 BRA `(.L_x_515) ;  /* 0x0000000000048947 */ /* 0x010fea0003800000 */
[----:B------:R-:W-:Y:S01]  /*123d0*/  BPT.TRAP 0x1 ;  /* 0x000000040000795c */ /* 0x000fe20000300000 */
.L_x_515:
[----:B------:R-:W-:Y:S05]  /*123e0*/  BSYNC B2 ;  /* 0x0000000000027941 */ /* 0x000fea0003800000 */
.L_x_514:
[----:B------:R-:W4:Y:S04]  /*123f0*/  LDL R9, [R1+0x8] ;  /* 0x0000080001097983 */ /* 0x000f280000100800 */
[----:B--2---:R-:W2:Y:S04]  /*12400*/  LDL R10, [R1+0x4] ;  /* 0x00000400010a7983 */ /* 0x004ea80000100800 */
[----:B---3--:R-:W3:Y:S01]  /*12410*/  LDL R2, [R1+0x18] ;  /* 0x0000180001027983 */ /* 0x008ee20000100800 */
[----:B------:R-:W-:-:S05]  /*12420*/  IMAD.MOV.U32 R12, RZ, RZ, RZ ;  /* 0x000000ffff0c7224 */ /* 0x000fca00078e00ff */
[----:B------:R-:W-:Y:S01]  /*12430*/  R2UR UR10, R12 ;  /* 0x000000000c0a72ca */ /* 0x000fe200000e0000 */
[----:B------:R-:W-:Y:S01]  /*12440*/  UIADD3 UR4, UP0, UR36, 0x370, URZ ;  /* 0x0000037024047890 */ /* 0x000fe2000ff1e03f */
[----:B------:R-:W-:Y:S01]  /*12450*/  PLOP3.LUT P0, PT, PT, PT, PT, 0x80, 0x0 ;  /* 0x000000000000781c */ /* 0x000fe20003f0f070 */
[----:B------:R-:W-:Y:S01]  /*12460*/  UMOV UR6, 0x0 ;  /* 0x0000000000067882 */ /* 0x000fe20000000000 */
[----:B------:R-:W-:Y:S01]  /*12470*/  UMOV UR7, 0x14f00000 ;  /* 0x14f0000000077882 */ /* 0x000fe20000000000 */
[----:B------:R-:W-:Y:S01]  /*12480*/  UIADD3.X UR5, URZ, UR37, URZ, UP0, !UPT ;  /* 0x000000253f057290 */ /* 0x000fe200087fe43f */
[C---:B----4-:R-:W-:Y:S02]  /*12490*/  IMAD R3, R9.reuse, 0x8, R6 ;  /* 0x0000000809037824 */ /* 0x050fe400078e0206 */
[----:B--2---:R-:W-:Y:S02]  /*124a0*/  IMAD R9, R9, 0xa000, R10 ;  /* 0x0000a00009097824 */ /* 0x004fe400078e020a */
[----:B------:R-:W-:-:S02]  /*124b0*/  VIADD R3, R3, 0x30 ;  /* 0x0000003003037836 */ /* 0x000fc40000000000 */
[----:B---3--:R-:W-:Y:S02]  /*124c0*/  IMAD R2, R7, 0x50, R2 ;  /* 0x0000005007027824 */ /* 0x008fe400078e0202 */
[----:B------:R-:W-:-:S07]  /*124d0*/  VIADD R10, R9, 0x24400 ;  /* 0x00024400090a7836 */ /* 0x000fce0000000000 */
.L_x_516:
        /* <DEDUP_REMOVED lines=16> */
.L_x_517:
        /* <DEDUP_REMOVED lines=16> */
.L_x_518:
        /* <DEDUP_REMOVED lines=16> */
.L_x_519:
        /* <DEDUP_REMOVED lines=10> */
[----:B------:R-:W-:Y:S01]  /*12880*/  SHF.L.U32 R5, R5, 0x1f, RZ ;  /* 0x0000001f05057819 */ /* 0x000fe200000006ff */
[----:B------:R-:W-:Y:S01]  /*12890*/  IMAD R2, R4, 0x8, R6 ;  /* 0x0000000804027824 */ /* 0x000fe200078e0206 */
[----:B------:R-:W-:Y:S03]  /*128a0*/  BSSY B2, `(.L_x_520) ;  /* 0x0000003000027945 */ /* 0x000fe60003800000 */
[----:B------:R-:W1:Y:S02]  /*128b0*/  SYNCS.PHASECHK.TRANS64.TRYWAIT P0, [R2+URZ+0x60], R5 ;  /* 0x00006005020075a7 */ /* 0x000e64000800017f */
[----:B-1----:R-:W-:Y:S05]  /*128c0*/  @!P0 BRA `(.L_x_521) ;  /* 0x0000002c00548947 */ /* 0x002fea0003800000 */
.L_x_598:
[----:B------:R-:W-:Y:S05]  /*128d0*/  BSYNC B2 ;  /* 0x0000000000027941 */ /* 0x000fea0003800000 */
.L_x_520:
[----:B------:R-:W-:Y:S01]  /*128e0*/  BSSY B2, `(.L_x_522) ;  /* 0x000000b000027945 */ /* 0x000fe20003800000 */
[----:B------:R-:W-:Y:S02]  /*128f0*/  IMAD.MOV.U32 R10, RZ, RZ, 0x0 ;  /* 0x00000000ff0a7424 */ /* 0x000fe400078e00ff */
[----:B------:R-:W-:Y:S01]  /*12900*/  IMAD.MOV.U32 R11, RZ, RZ, 0x14f00000 ;  /* 0x14f00000ff0b7424 */ /* 0x000fe200078e00ff */
[----:B------:R-:W-:Y:S06]  /*12910*/  @P1 BRA `(.L_x_523) ;  /* 0x00000000001c1947 */ /* 0x000fec0003800000 */
[----:B------:R-:W2:Y:S02]  /*12920*/  S2R R3, SR_TID.X ;  /* 0x0000000000037919 */ /* 0x000ea40000002100 */
[----:B--2---:R-:W-:Y:S01]  /*12930*/  LOP3.LUT R9, R3, 0x1f, RZ, 0xc0, !PT ;  /* 0x0000001f03097812 */ /* 0x004fe200078ec0ff */
[----:B------:R-:W-:-:S03]  /*12940*/  IMAD.MOV.U32 R3, RZ, RZ, 0xa000 ;  /* 0x0000a000ff037424 */ /* 0x000fc600078e00ff */
[----:B------:R-:W-:Y:S01]  /*12950*/  ISETP.NE.AND P0, PT, R9, RZ, PT ;  /* 0x000000ff0900720c */ /* 0x000fe20003f05270 */
[----:B------:R2:W-:-:S12]  /*12960*/  SYNCS.ARRIVE.TRANS64 RZ, [R2+URZ+0x50], R3 ;  /* 0x0000500302ff79a7 */ /* 0x0005d8000800003f */
[----:B--2---:R-:W-:Y:S05]  /*12970*/  @!P0 BRA `(.L_x_523) ;  /* 0x0000000000048947 */ /* 0x004fea0003800000 */
[----:B------:R-:W-:Y:S01]  /*12980*/  BPT.TRAP 0x1 ;  /* 0x000000040000795c */ /* 0x000fe20000300000 */
.L_x_523:
[----:B------:R-:W-:Y:S05]  /*12990*/  BSYNC B2 ;  /* 0x0000000000027941 */ /* 0x000fea0003800000 */
.L_x_522:
[----:B------:R-:W2:Y:S04]  /*129a0*/  LDL R9, [R1+0x4] ;  /* 0x0000040001097983 */ /* 0x000ea80000100800 */
[----:B-1----:R-:W3:Y:S04]  /*129b0*/  LDL R5, [R1+0x18] ;  /* 0x0000180001057983 */ /* 0x002ee80000100800 */
[----:B------:R-:W3:Y:S01]  /*129c0*/  LDL.LU R3, [R1+0x14] ;  /* 0x0000140001037983 */ /* 0x000ee20000300800 */
[----:B------:R-:W-:Y:S01]  /*129d0*/  R2UR UR10, R12 ;  /* 0x000000000c0a72ca */ /* 0x000fe200000e0000 */
[----:B------:R-:W-:Y:S01]  /*129e0*/  UIADD3 UR4, UP0, UR36, 0x470, URZ ;  /* 0x0000047024047890 */ /* 0x000fe2000ff1e03f */
[----:B------:R-:W-:Y:S01]  /*129f0*/  R2UR UR6, R10 ;  /* 0x000000000a0672ca */ /* 0x000fe200000e0000 */
[----:B------:R-:W-:Y:S01]  /*12a00*/  VIADD R2, R2, 0x50 ;  /* 0x0000005002027836 */ /* 0x000fe20000000000 */
[----:B------:R-:W-:Y:S01]  /*12a10*/  R2UR UR7, R11 ;  /* 0x000000000b0772ca */ /* 0x000fe200000e0000 */
[----:B------:R-:W-:Y:S01]  /*12a20*/  UIADD3.X UR5, URZ, UR37, URZ, UP0, !UPT ;  /* 0x000000253f057290 */ /* 0x000fe200087fe43f */
[----:B------:R-:W-:Y:S01]  /*12a30*/  PLOP3.LUT P0, PT, PT, PT, PT, 0x80, 0x0 ;  /* 0x000000000000781c */ /* 0x000fe20003f0f070 */
[----:B--2---:R-:W-:-:S02]  /*12a40*/  IMAD R4, R4, 0xa000, R9 ;  /* 0x0000a00004047824 */ /* 0x004fc400078e0209 */
[----:B---3--:R-:W-:Y:S02]  /*12a50*/  IMAD R3, R3, 0x50, R5 ;  /* 0x0000005003037824 */ /* 0x008fe400078e0205 */
[----:B------:R-:W-:-:S08]  /*12a60*/  VIADD R5, R4, 0x400 ;  /* 0x0000040004057836 */ /* 0x000fd00000000000 */
.L_x_524:
        /* <DEDUP_REMOVED lines=16> */
.L_x_525:
        /* <DEDUP_REMOVED lines=16> */
.L_x_526:
        /* <DEDUP_REMOVED lines=16> */
.L_x_527:
        /* <DEDUP_REMOVED lines=13> */
.L_x_510:
[----:B------:R-:W-:Y:S05]  /*12e40*/  BSYNC B1 ;  /* 0x0000000000017941 */ /* 0x000fea0003800000 */
.L_x_509:
[C---:B------:R-:W-:Y:S01]  /*12e50*/  ISETP.GT.AND P0, PT, R0.reuse, 0x1, PT ;  /* 0x000000010000780c */ /* 0x040fe20003f04270 */
[----:B------:R-:W-:-:S12]  /*12e60*/  VIADD R0, R0, 0xfffffffe ;  /* 0xfffffffe00007836 */ /* 0x000fd80000000000 */
[----:B------:R-:W-:Y:S05]  /*12e70*/  @P0 BRA `(.L_x_528) ;  /* 0xffffffe000fc0947 */ /* 0x000fea000383ffff */
.L_x_468:
[----:B------:R-:W-:Y:S05]  /*12e80*/  BSYNC B0 ;  /* 0x0000000000007941 */ /* 0x000fea0003800000 */
.L_x_467:
[----:B------:R-:W4:Y:S01]  /*12e90*/  S2R R2, SR_TID.X ;  /* 0x0000000000027919 */ /* 0x000f220000002100 */
[----:B------:R-:W-:Y:S01]  /*12ea0*/  BSSY B0, `(.L_x_529) ;  /* 0x0000011000007945 */ /* 0x000fe20003800000 */
[----:B----4-:R-:W-:-:S04]  /*12eb0*/  LOP3.LUT R3, R2, 0x7f, RZ, 0xc0, !PT ;  /* 0x0000007f02037812 */ /* 0x010fc800078ec0ff */
[----:B------:R-:W-:-:S13]  /*12ec0*/  ISETP.NE.AND P0, PT, R3, RZ, PT ;  /* 0x000000ff0300720c */ /* 0x000fda0003f05270 */
[----:B------:R-:W-:Y:S05]  /*12ed0*/  @P0 BRA `(.L_x_530) ;  /* 0x0000000000340947 */ /* 0x000fea0003800000 */
[----:B------:R-:W4:Y:S01]  /*12ee0*/  S2R R2, SR_LANEID ;  /* 0x0000000000027919 */ /* 0x000f220000000000 */
[----:B------:R-:W-:Y:S01]  /*12ef0*/  VOTEU.ANY UR4, UPT, PT ;  /* 0x0000000000047886 */ /* 0x000fe200038e0100 */
[----:B-1----:R-:W1:Y:S01]  /*12f00*/  LDC.64 R4, c[0x0][0xc60] ;  /* 0x00031800ff047b82 */ /* 0x002e620000000a00 */
[----:B------:R-:W4:Y:S01]  /*12f10*/  FLO.U32 R0, UR4 ;  /* 0x0000000400007d00 */ /* 0x000f2200080e0000 */
[----:B------:R-:W-:Y:S01]  /*12f20*/  ULDC.64 UR6, c[0x0][0x208] ;  /* 0x0000820000067ab9 */ /* 0x000fe20000000a00 */
[----:B----4-:R-:W-:-:S06]  /*12f30*/  ISETP.EQ.U32.AND P0, PT, R0, R2, PT ;  /* 0x000000020000720c */ /* 0x010fcc0003f02070 */
[----:B------:R-:W1:Y:S07]  /*12f40*/  POPC R2, UR4 ;  /* 0x0000000400027d09 */ /* 0x000e6e0008000000 */
[----:B-1----:R-:W4:Y:S04]  /*12f50*/  @P0 ATOMG.E.ADD.STRONG.GPU PT, R2, desc[UR6][R4.64], R2 ;  /* 0x00000002040209a8 */ /* 0x002f2800081ee1c6 */
[----:B----4-:R1:W4:Y:S02]  /*12f60*/  SHFL.IDX PT, R2, R2, R0, 0x1f ;  /* 0x00001f0002027589 */ /* 0x01032400000e0000 */
[----:B-1----:R-:W1:Y:S02]  /*12f70*/  S2R R0, SR_LTMASK ;  /* 0x0000000000007919 */ /* 0x002e640000003900 */
[----:B-1----:R-:W-:-:S06]  /*12f80*/  LOP3.LUT R0, R0, UR4, RZ, 0xc0, !PT ;  /* 0x0000000400007c12 */ /* 0x002fcc000f8ec0ff */
[----:B------:R-:W4:Y:S02]  /*12f90*/  POPC R0, R0 ;  /* 0x0000000000007309 */ /* 0x000f240000000000 */
[----:B----4-:R-:W-:-:S07]  /*12fa0*/  IADD3 R16, R2, UR38, R0 ;  /* 0x0000002602107c10 */ /* 0x010fce000fffe000 */
.L_x_530:
[----:B------:R-:W-:Y:S05]  /*12fb0*/  BSYNC B0 ;  /* 0x0000000000007941 */ /* 0x000fea0003800000 */
.L_x_529:
[----:B------:R-:W4:Y:S01]  /*12fc0*/  LDL.LU R0, [R1+0x20] ;  /* 0x0000200001007983 */ /* 0x000f220000300800 */
[----:B------:R-:W-:Y:S01]  /*12fd0*/  BSSY B0, `(.L_x_531) ;  /* 0x0000060000007945 */ /* 0x000fe20003800000 */
[----:B----4-:R-:W-:-:S13]  /*12fe0*/  ISETP.NE.AND P0, PT, R0, RZ, PT ;  /* 0x000000ff0000720c */ /* 0x010fda0003f05270 */
[----:B------:R-:W-:Y:S05]  /*12ff0*/  @!P0 BRA `(.L_x_532) ;  /* 0x0000000400748947 */ /* 0x000fea0003800000 */
[----:B------:R-:W4:Y:S04]  /*13000*/  LDL R4, [R1+0x4] ;  /* 0x0000040001047983 */ /* 0x000f280000100800 */
[----:B------:R-:W4:Y:S04]  /*13010*/  LDL R2, [R1+0x8] ;  /* 0x0000080001027983 */ /* 0x000f280000100800 */
[----:B------:R-:W2:Y:S01]  /*13020*/  LDL R0, [R1+0x10] ;  /* 0x0000100001007983 */ /* 0x000ea20000100800 */
[----:B------:R-:W-:Y:S01]  /*13030*/  BSSY B1, `(.L_x_533) ;  /* 0x0000006000017945 */ /* 0x000fe20003800000 */
[----:B------:R-:W-:Y:S01]  /*13040*/  ISETP.NE.AND P1, PT, R3, RZ, PT ;  /* 0x000000ff0300720c */ /* 0x000fe20003f25270 */
[----:B----4-:R-:W-:Y:S01]  /*13050*/  IMAD R2, R2, 0x8, R4 ;  /* 0x0000000802027824 */ /* 0x010fe200078e0204 */
[----:B--2---:R-:W-:-:S04]  /*13060*/  SHF.L.U32 R0, R0, 0x1f, RZ ;  /* 0x0000001f00007819 */ /* 0x004fc800000006ff */
[----:B------:R-:W2:Y:S02]  /*13070*/  SYNCS.PHASECHK.TRANS64.TRYWAIT P0, [R2+URZ+0x38860], R0 ;  /* 0x03886000020075a7 */ /* 0x000ea4000800017f */
[----:B--2---:R-:W-:Y:S05]  /*13080*/  @!P0 BRA `(.L_x_534) ;  /* 0x0000002400788947 */ /* 0x004fea0003800000 */
.L_x_599:
[----:B------:R-:W-:Y:S05]  /*13090*/  BSYNC B1 ;  /* 0x0000000000017941 */ /* 0x000fea0003800000 */
.L_x_533:
[----:B------:R-:W-:Y:S04]  /*130a0*/  BSSY B1, `(.L_x_535) ;  /* 0x0000009000017945 */ /* 0x000fe80003800000 */
[----:B------:R-:W-:Y:S05]  /*130b0*/  @P1 BRA `(.L_x_536) ;  /* 0x00000000001c1947 */ /* 0x000fea0003800000 */
[----:B------:R-:W4:Y:S01]  /*130c0*/  S2R R3, SR_TID.X ;  /* 0x0000000000037919 */ /* 0x000f220000002100 */
[----:B--2---:R-:W-:-:S04]  /*130d0*/  IMAD.MOV.U32 R0, RZ, RZ, 0xa000 ;  /* 0x0000a000ff007424 */ /* 0x004fc800078e00ff */
[----:B------:R2:W-:Y:S01]  /*130e0*/  SYNCS.ARRIVE.TRANS64 RZ, [R2+URZ+0x38850], R0 ;  /* 0x0388500002ff79a7 */ /* 0x0005e2000800003f */
[----:B----4-:R-:W-:-:S04]  /*130f0*/  LOP3.LUT R3, R3, 0x1f, RZ, 0xc0, !PT ;  /* 0x0000001f03037812 */ /* 0x010fc800078ec0ff */
[----:B------:R-:W-:-:S13]  /*13100*/  ISETP.NE.AND P0, PT, R3, RZ, PT ;  /* 0x000000ff0300720c */ /* 0x000fda0003f05270 */
[----:B--2---:R-:W-:Y:S05]  /*13110*/  @!P0 BRA `(.L_x_536) ;  /* 0x0000000000048947 */ /* 0x004fea0003800000 */
[----:B------:R-:W-:Y:S01]  /*13120*/  BPT.TRAP 0x1 ;  /* 0x000000040000795c */ /* 0x000fe20000300000 */
.L_x_536:
[----:B------:R-:W-:Y:S05]  /*13130*/  BSYNC B1 ;  /* 0x0000000000017941 */ /* 0x000fea0003800000 */
.L_x_535:
[----:B-1----:R-:W4:Y:S04]  /*13140*/  LDL R5, [R1+0x4] ;  /* 0x0000040001057983 */ /* 0x002f280000100800 */
[----:B--2---:R-:W4:Y:S04]  /*13150*/  LDL R0, [R1+0x8] ;  /* 0x0000080001007983 */ /* 0x004f280000100800 */
[----:B------:R-:W2:Y:S04]  /*13160*/  LDL.LU R4, [R1+0x18] ;  /* 0x0000180001047983 */ /* 0x000ea80000300800 */
[----:B------:R-:W2:Y:S01]  /*13170*/  LDL R3, [R1+0x14] ;  /* 0x0000140001037983 */ /* 0x000ea20000100800 */
[----:B------:R-:W-:Y:S01]  /*13180*/  UIADD3 UR4, UP0, UR36, 0x470, URZ ;  /* 0x0000047024047890 */ /* 0x000fe2000ff1e03f */
[----:B------:R-:W-:Y:S01]  /*13190*/  PLOP3.LUT P0, PT, PT, PT, PT, 0x80, 0x0 ;  /* 0x000000000000781c */ /* 0x000fe20003f0f070 */
[----:B------:R-:W-:Y:S01]  /*131a0*/  VIADD R2, R2, 0x38850 ;  /* 0x0003885002027836 */ /* 0x000fe20000000000 */
[----:B------:R-:W-:Y:S01]  /*131b0*/  UMOV UR6, 0x0 ;  /* 0x0000000000067882 */ /* 0x000fe20000000000 */
[----:B------:R-:W-:Y:S01]  /*131c0*/  UIADD3.X UR5, URZ, UR37, URZ, UP0, !UPT ;  /* 0x000000253f057290 */ /* 0x000fe200087fe43f */
[----:B------:R-:W-:Y:S01]  /*131d0*/  UMOV UR7, 0x14f00000 ;  /* 0x14f0000000077882 */ /* 0x000fe20000000000 */
[----:B------:R-:W-:Y:S01]  /*131e0*/  UMOV UR10, URZ ;  /* 0x0000003f000a7c82 */ /* 0x000fe20008000000 */
[----:B----4-:R-:W-:-:S02]  /*131f0*/  IMAD R0, R0, 0xa000, R5 ;  /* 0x0000a00000007824 */ /* 0x010fc400078e0205 */
[----:B--2---:R-:W-:Y:S02]  /*13200*/  IMAD R3, R3, 0x50, R4 ;  /* 0x0000005003037824 */ /* 0x004fe400078e0204 */
[----:B------:R-:W-:-:S07]  /*13210*/  VIADD R4, R0, 0x400 ;  /* 0x0000040000047836 */ /* 0x000fce0000000000 */
.L_x_537:
        /* <DEDUP_REMOVED lines=11> */
[----:B------:R-:W-:Y:S01]  /*132d0*/  PLOP3.LUT P0, PT, PT, PT, PT, 0x80, 0x0 ;  /* 0x000000000000781c */ /* 0x000fe20003f0f070 */
[----:B------:R-:W-:Y:S01]  /*132e0*/  VIADD R4, R0, 0x2c00 ;  /* 0x00002c0000047836 */ /* 0x000fe20000000000 */
[----:B------:R-:W-:Y:S01]  /*132f0*/  UMOV UR6, 0x0 ;  /* 0x0000000000067882 */ /* 0x000fe20000000000 */
[----:B------:R-:W-:Y:S01]  /*13300*/  UMOV UR7, 0x14f00000 ;  /* 0x14f0000000077882 */ /* 0x000fe20000000000 */
[----:B------:R-:W-:-:S09]  /*13310*/  UMOV UR10, 0x40 ;  /* 0x00000040000a7882 */ /* 0x000fd20000000000 */
.L_x_538:
        /* <DEDUP_REMOVED lines=16> */
.L_x_539:
        /* <DEDUP_REMOVED lines=16> */
.L_x_540:
        /* <DEDUP_REMOVED lines=10> */
[----:B----4-:R-:W-:Y:S05]  /*135c0*/  @P0 BRA.U.ANY `(.L_x_540) ;  /* 0xfffffffd00d40947 */ /* 0x010fea000393ffff */
.L_x_532:
[----:B------:R-:W-:Y:S05]  /*135d0*/  BSYNC B0 ;  /* 0x0000000000007941 */ /* 0x000fea0003800000 */
.L_x_531:
[----:B-1----:R-:W4:Y:S04]  /*135e0*/  LDL.LU R5, [R1+0x8] ;  /* 0x0000080001057983 */ /* 0x002f280000300800 */
[----:B------:R-:W2:Y:S01]  /*135f0*/  LDL.LU R4, [R1+0x10] ;  /* 0x0000100001047983 */ /* 0x000ea20000300800 */
[----:B----4-:R-:W-:-:S05]  /*13600*/  VIADD R0, R5, 0x1 ;  /* 0x0000000105007836 */ /* 0x010fca0000000000 */
[----:B------:R-:W-:-:S04]  /*13610*/  ISETP.NE.AND P0, PT, R0, 0x2, PT ;  /* 0x000000020000780c */ /* 0x000fc80003f05270 */
[----:B------:R-:W-:Y:S02]  /*13620*/  SEL R2, RZ, 0x1, P0 ;  /* 0x00000001ff027807 */ /* 0x000fe40000000000 */
[----:B------:R-:W-:Y:S02]  /*13630*/  SEL R0, R0, RZ, P0 ;  /* 0x000000ff00007207 */ /* 0x000fe40000000000 */
[----:B--2---:R-:W-:-:S03]  /*13640*/  LOP3.LUT R4, R4, R2, RZ, 0x3c, !PT ;  /* 0x0000000204047212 */ /* 0x004fc600078e3cff */
[----:B------:R1:W-:Y:S04]  /*13650*/  STL [R1+0x8], R0 ;  /* 0x0000080001007387 */ /* 0x0003e80000100800 */
[----:B------:R1:W-:Y:S02]  /*13660*/  STL [R1+0x10], R4 ;  /* 0x0000100401007387 */ /* 0x0003e40000100800 */
.L_x_447:
[----:B------:R-:W-:Y:S05]  /*13670*/  BSYNC B7 ;  /* 0x0000000000077941 */ /* 0x000fea0003800000 */
.L_x_445:
[----:B-1-3--:R-:W3:Y:S02]  /*13680*/  LDL R0, [R1+0x58] ;  /* 0x0000580001007983 */ /* 0x00aee40000100800 */
[----:B---3--:R-:W-:-:S13]  /*13690*/  ISETP.NE.AND P0, PT, R0, RZ, PT ;  /* 0x000000ff0000720c */ /* 0x008fda0003f05270 */
[----:B------:R-:W-:Y:S05]  /*136a0*/  @!P0 BRA `(.L_x_541) ;  /* 0x0000000000288947 */ /* 0x000fea0003800000 */
[----:B------:R-:W-:Y:S05]  /*136b0*/  WARPSYNC.ALL ;  /* 0x0000000000007948 */ /* 0x000fea0003800000 */
[----:B------:R-:W1:Y:S08]  /*136c0*/  S2UR UR5, SR_CgaCtaId ;  /* 0x00000000000579c3 */ /* 0x000e700000008800 */
[----:B------:R-:W-:Y:S06]  /*136d0*/  BAR.SYNC.DEFER_BLOCKING 0x5, 0x180 ;  /* 0x0146000000007b1d */ /* 0x000fec0000010000 */
[----:B------:R-:W-:-:S02]  /*136e0*/  UMOV UR4, 0x400 ;  /* 0x0000040000047882 */ /* 0x000fc40000000000 */
[----:B-1----:R-:W-:-:S06]  /*136f0*/  ULEA UR4, UR5, UR4, 0x18 ;  /* 0x0000000405047291 */ /* 0x002fcc000f8ec03f */
[----:B------:R-:W-:-:S05]  /*13700*/  IMAD.U32 R0, RZ, RZ, UR4 ;  /* 0x00000004ff007e24 */ /* 0x000fca000f8e00ff */
[----:B------:R3:W4:Y:S04]  /*13710*/  LDS.128 R16, [R0+0x388d0] ;  /* 0x0388d00000107984 */ /* 0x0007280000000c00 */
[----:B------:R3:W-:Y:S01]  /*13720*/  STL [R1+0x4], R0 ;  /* 0x0000040001007387 */ /* 0x0007e20000100800 */
[----:B------:R-:W-:Y:S06]  /*13730*/  BAR.ARV 0x4, 0x180 ;  /* 0x0106000000007b1d */ /* 0x000fec0000002000 */
[----:B------:R-:W-:Y:S05]  /*13740*/  BRA `(.L_x_542) ;  /* 0x0000000800507947 */ /* 0x000fea0003800000 */
.L_x_541:
[----:B------:R-:W2:Y:S01]  /*13750*/  S2R R0, SR_TID.X ;  /* 0x0000000000007919 */ /* 0x000ea20000002100 */
[----:B------:R-:W-:Y:S01]  /*13760*/  UMOV UR4, 0xffffffff ;  /* 0xffffffff00047882 */ /* 0x000fe20000000000 */
[----:B--2---:R-:W-:-:S04]  /*13770*/  LOP3.LUT R7, R0, 0x1f, RZ, 0xc0, !PT ;  /* 0x0000001f00077812 */ /* 0x004fc800078ec0ff */
[----:B------:R-:W-:Y:S01]  /*13780*/  ISETP.NE.AND P0, PT, R7, 0x1f, PT ;  /* 0x0000001f0700780c */ /* 0x000fe20003f05270 */
[----:B------:R-:W-:-:S12]  /*13790*/  BRA.DIV UR4, `(.L_x_543) ;  /* 0x0000001e04c87947 */ /* 0x000fd8000b800000 */
[----:B------:R-:W-:Y:S01]  /*137a0*/  IMAD.IADD R0, R19, 0x1, R7 ;  /* 0x0000000113007824 */ /* 0x000fe200078e0207 */
[----:B------:R-:W-:Y:S01]  /*137b0*/  ULDC UR4, c[0x0][0xc3c] ;  /* 0x00030f0000047ab9 */ /* 0x000fe20000000800 */
[----:B------:R-:W-:-:S03]  /*137c0*/  ULDC.64 UR6, c[0x0][0x208] ;  /* 0x0000820000067ab9 */ /* 0x000fc60000000a00 */
[----:B------:R-:W-:-:S13]  /*137d0*/  ISETP.GE.OR P1, PT, R0, UR4, !P0 ;  /* 0x0000000400007c0c */ /* 0x000fda000c726670 */
[----:B------:R-:W1:Y:S02]  /*137e0*/  @!P1 LDC.64 R2, c[0x0][0xc80] ;  /* 0x00032000ff029b82 */ /* 0x000e640000000a00 */
[----:B-1----:R-:W-:-:S06]  /*137f0*/  @!P1 IMAD.WIDE R2, R0, 0x4, R2 ;  /* 0x0000000400029825 */ /* 0x002fcc00078e0202 */
[----:B------:R1:W2:Y:S01]  /*13800*/  @!P1 LDG.E R3, desc[UR6][R2.64] ;  /* 0x0000000602039981 */ /* 0x0002a2000c1e1900 */
[C---:B------:R-:W-:Y:S02]  /*13810*/  ISETP.GE.U32.AND P2, PT, R7.reuse, 0x2, PT ;  /* 0x000000020700780c */ /* 0x040fe40003f46070 */
[C---:B------:R-:W-:Y:S01]  /*13820*/  ISETP.GE.U32.AND P3, PT, R7.reuse, 0x4, PT ;  /* 0x000000040700780c */ /* 0x040fe20003f66070 */
[----:B------:R-:W-:Y:S01]  /*13830*/  SHFL.IDX PT, R0, R16, RZ, 0x1f ;  /* 0x00001fff10007589 */ /* 0x000fe200000e0000 */
[C---:B------:R-:W-:Y:S02]  /*13840*/  ISETP.GE.U32.AND P4, PT, R7.reuse, 0x8, PT ;  /* 0x000000080700780c */ /* 0x040fe40003f86070 */
[C---:B------:R-:W-:Y:S01]  /*13850*/  ISETP.GE.U32.AND P5, PT, R7.reuse, 0x10, PT ;  /* 0x000000100700780c */ /* 0x040fe20003fa6070 */
[----:B------:R-:W-:Y:S01]  /*13860*/  SHFL.IDX PT, R4, R16, 0x1, 0x1f ;  /* 0x00201f0010047f89 */ /* 0x000fe200000e0000 */
[----:B-1----:R-:W-:Y:S02]  /*13870*/  IMAD.MOV.U32 R2, RZ, RZ, RZ ;  /* 0x000000ffff027224 */ /* 0x002fe400078e00ff */
[----:B--2---:R-:W-:Y:S01]  /*13880*/  @!P1 IMAD.MOV.U32 R2, RZ, RZ, R3 ;  /* 0x000000ffff029224 */ /* 0x004fe200078e0003 */
[----:B------:R-:W-:-:S04]  /*13890*/  ISETP.NE.AND P1, PT, R7, RZ, PT ;  /* 0x000000ff0700720c */ /* 0x000fc80003f25270 */
        /* <DEDUP_REMOVED lines=15> */
[----:B------:R1:W2:Y:S02]  /*13990*/  SHFL.IDX PT, R6, R3, 0x1f, 0x1f ;  /* 0x03e01f0003067f89 */ /* 0x0002a400000e0000 */
.L_x_609:
[----:B------:R-:W-:Y:S02]  /*139a0*/  ULDC UR4, c[0x0][0xc38] ;  /* 0x00030e0000047ab9 */ /* 0x000fe40000000800 */
[----:B------:R-:W-:-:S04]  /*139b0*/  IMAD.U32 R16, RZ, RZ, UR4 ;  /* 0x00000004ff107e24 */ /* 0x000fc8000f8e00ff */
[----:B--2---:R-:W-:-:S04]  /*139c0*/  IMAD R6, R6, R16, RZ ;  /* 0x0000001006067224 */ /* 0x004fc800078e02ff */
[----:B------:R-:W-:-:S05]  /*139d0*/  IMAD.IADD R4, R4, 0x1, R6 ;  /* 0x0000000104047824 */ /* 0x000fca00078e0206 */
[----:B------:R-:W-:-:S13]  /*139e0*/  ISETP.GT.AND P6, PT, R4, R0, PT ;  /* 0x000000000400720c */ /* 0x000fda0003fc4270 */
[----:B------:R-:W-:Y:S05]  /*139f0*/  @P6 BRA `(.L_x_544) ;  /* 0x0000000000a06947 */ /* 0x000fea0003800000 */
.L_x_549:
[----:B------:R-:W2:Y:S01]  /*13a00*/  LDC R2, c[0x0][0xc3c] ;  /* 0x00030f00ff027b82 */ /* 0x000ea20000000800 */
[----:B------:R-:W-:-:S05]  /*13a10*/  VIADD R19, R19, 0x1f ;  /* 0x0000001f13137836 */ /* 0x000fca0000000000 */
[----:B--2---:R-:W-:-:S13]  /*13a20*/  ISETP.GE.AND P6, PT, R19, R2, PT ;  /* 0x000000021300720c */ /* 0x004fda0003fc6270 */
[----:B------:R-:W-:Y:S05]  /*13a30*/  @P6 BRA `(.L_x_545) ;  /* 0x0000000400486947 */ /* 0x000fea0003800000 */
[----:B-1----:R-:W1:Y:S01]  /*13a40*/  S2R R3, SR_TID.X ;  /* 0x0000000000037919 */ /* 0x002e620000002100 */
[----:B------:R-:W-:Y:S01]  /*13a50*/  BSSY B0, `(.L_x_546) ;  /* 0x000000a000007945 */ /* 0x000fe20003800000 */
[----:B-1----:R-:W-:-:S05]  /*13a60*/  LOP3.LUT R3, R3, 0x1f, RZ, 0xc0, !PT ;  /* 0x0000001f03037812 */ /* 0x002fca00078ec0ff */
[----:B------:R-:W-:-:S05]  /*13a70*/  IMAD.IADD R5, R19, 0x1, R3 ;  /* 0x0000000113057824 */ /* 0x000fca00078e0203 */
[----:B------:R-:W-:Y:S01]  /*13a80*/  ISETP.GE.OR P6, PT, R5, R2, !P0 ;  /* 0x000000020500720c */ /* 0x000fe200047c6670 */
[----:B------:R-:W-:-:S12]  /*13a90*/  IMAD.MOV.U32 R2, RZ, RZ, RZ ;  /* 0x000000ffff027224 */ /* 0x000fd800078e00ff */
[----:B------:R-:W-:Y:S05]  /*13aa0*/  @P6 BRA `(.L_x_547) ;  /* 0x0000000000106947 */ /* 0x000fea0003800000 */
[----:B------:R-:W1:Y:S01]  /*13ab0*/  LDC.64 R2, c[0x0][0xc80] ;  /* 0x00032000ff027b82 */ /* 0x000e620000000a00 */
[----:B------:R-:W-:Y:S01]  /*13ac0*/  ULDC.64 UR4, c[0x0][0x208] ;  /* 0x0000820000047ab9 */ /* 0x000fe20000000a00 */
[----:B-1----:R-:W-:-:S06]  /*13ad0*/  IMAD.WIDE R2, R5, 0x4, R2 ;  /* 0x0000000405027825 */ /* 0x002fcc00078e0202 */
[----:B------:R1:W5:Y:S02]  /*13ae0*/  LDG.E R2, desc[UR4][R2.64] ;  /* 0x0000000402027981 */ /* 0x000364000c1e1900 */
.L_x_547:
[----:B------:R-:W-:Y:S05]  /*13af0*/  BSYNC B0 ;  /* 0x0000000000007941 */ /* 0x000fea0003800000 */
.L_x_546:
[----:B------:R-:W-:-:S03]  /*13b00*/  UMOV UR4, 0xffffffff ;  /* 0xffffffff00047882 */ /* 0x000fc60000000000 */
[----:B------:R-:W-:Y:S05]  /*13b10*/  BRA.DIV UR4, `(.L_x_548) ;  /* 0x0000002204287947 */ /* 0x000fea000b800000 */
[----:B-1---5:R-:W1:Y:S02]  /*13b20*/  SHFL.UP PT, R3, R2, 0x1, RZ ;  /* 0x0420000002037989 */ /* 0x022e6400000e00ff */
        /* <DEDUP_REMOVED lines=15> */
.L_x_617:
[----:B------:R-:W-:Y:S02]  /*13c20*/  ULDC UR4, c[0x0][0xc38] ;  /* 0x00030e0000047ab9 */ /* 0x000fe40000000800 */
[----:B------:R-:W-:-:S04]  /*13c30*/  IMAD.U32 R16, RZ, RZ, UR4 ;  /* 0x00000004ff107e24 */ /* 0x000fc8000f8e00ff */
[----:B--2---:R-:W-:-:S04]  /*13c40*/  IMAD R6, R6, R16, RZ ;  /* 0x0000001006067224 */ /* 0x004fc800078e02ff */
[----:B------:R-:W-:-:S05]  /*13c50*/  IMAD.IADD R4, R6, 0x1, R4 ;  /* 0x0000000106047824 */ /* 0x000fca00078e0204 */
[----:B------:R-:W-:-:S13]  /*13c60*/  ISETP.GT.AND P6, PT, R4, R0, PT ;  /* 0x000000000400720c */ /* 0x000fda0003fc4270 */
[----:B------:R-:W-:Y:S05]  /*13c70*/  @!P6 BRA `(.L_x_549) ;  /* 0xfffffffc0060e947 */ /* 0x000fea000383ffff */
.L_x_544:
[----:B------:R-:W-:Y:S01]  /*13c80*/  IMAD.IADD R6, R4, 0x1, -R6 ;  /* 0x0000000104067824 */ /* 0x000fe200078e0a06 */
[----:B------:R-:W-:-:S03]  /*13c90*/  UMOV UR4, 0xffffffff ;  /* 0xffffffff00047882 */ /* 0x000fc60000000000 */
[----:B------:R-:W-:-:S05]  /*13ca0*/  IMAD R4, R3, R16, R6 ;  /* 0x0000001003047224 */ /* 0x000fca00078e0206 */
[----:B------:R-:W-:Y:S01]  /*13cb0*/  ISETP.GT.AND P6, PT, R4, R0, PT ;  /* 0x000000000400720c */ /* 0x000fe20003fc4270 */
[----:B------:R-:W-:-:S12]  /*13cc0*/  BRA.DIV UR4, `(.L_x_550) ;  /* 0x0000002204947947 */ /* 0x000fd8000b800000 */
[----:B------:R-:W-:-:S04]  /*13cd0*/  VOTE.ANY R5, PT, !P6 ;  /* 0x0000000000057806 */ /* 0x000fc800070e0100 */
[----:B------:R-:W2:Y:S02]  /*13ce0*/  POPC R4, R5 ;  /* 0x0000000500047309 */ /* 0x000ea40000000000 */
[----:B--2---:R2:W3:Y:S02]  /*13cf0*/  SHFL.IDX PT, R17, R2, R4, 0x1f ;  /* 0x00001f0402117589 */ /* 0x0044e400000e0000 */
.L_x_621:
[----:B------:R-:W-:Y:S01]  /*13d00*/  ISETP.NE.AND P0, PT, R5, RZ, PT ;  /* 0x000000ff0500720c */ /* 0x000fe20003f05270 */
[----:B--2---:R-:W-:-:S12]  /*13d10*/  IMAD.MOV.U32 R2, RZ, RZ, RZ ;  /* 0x000000ffff027224 */ /* 0x004fd800078e00ff */
[----:B------:R-:W-:Y:S05]  /*13d20*/  @!P0 BRA `(.L_x_551) ;  /* 0x0000000000108947 */ /* 0x000fea0003800000 */
[----:B------:R-:W-:Y:S01]  /*13d30*/  UMOV UR4, 0xffffffff ;  /* 0xffffffff00047882 */ /* 0x000fe20000000000 */
[----:B------:R-:W-:Y:S02]  /*13d40*/  VIADD R12, R4, 0xffffffff ;  /* 0xffffffff040c7836 */ /* 0x000fe40000000000 */
[----:B------:R-:W-:Y:S05]  /*13d50*/  BRA.DIV UR4, `(.L_x_552) ;  /* 0x0000002204b87947 */ /* 0x000fea000b800000 */
[----:B------:R2:W4:Y:S02]  /*13d60*/  SHFL.IDX PT, R2, R3, R12, 0x1f ;  /* 0x00001f0c03027589 */ /* 0x00052400000e0000 */
.L_x_551:
[----:B---3--:R-:W-:Y:S01]  /*13d70*/  IABS R5, R17 ;  /* 0x0000001100057213 */ /* 0x008fe20000000000 */
[----:B----4-:R-:W-:Y:S02]  /*13d80*/  IMAD R16, R2, R16, R6 ;  /* 0x0000001002107224 */ /* 0x010fe400078e0206 */
[----:B------:R-:W-:Y:S01]  /*13d90*/  IMAD.IADD R19, R4, 0x1, R19 ;  /* 0x0000000104137824 */ /* 0x000fe200078e0213 */
[----:B------:R-:W3:Y:S01]  /*13da0*/  I2F.RP R2, R5 ;  /* 0x0000000500027306 */ /* 0x000ee20000209400 */
[----:B------:R-:W-:-:S07]  /*13db0*/  IMAD.IADD R0, R0, 0x1, -R16 ;  /* 0x0000000100007824 */ /* 0x000fce00078e0a10 */
[----:B---3--:R-:W3:Y:S02]  /*13dc0*/  MUFU.RCP R2, R2 ;  /* 0x0000000200027308 */ /* 0x008ee40000001000 */
[----:B---3--:R-:W-:-:S06]  /*13dd0*/  VIADD R2, R2, 0xffffffe ;  /* 0x0ffffffe02027836 */ /* 0x008fcc0000000000 */
[----:B-12---:R-:W1:Y:S02]  /*13de0*/  F2I.FTZ.U32.TRUNC.NTZ R3, R2 ;  /* 0x0000000200037305 */ /* 0x006e64000021f000 */
[----:B-1----:R-:W-:-:S04]  /*13df0*/  IMAD.MOV R2, RZ, RZ, -R3 ;  /* 0x000000ffff027224 */ /* 0x002fc800078e0a03 */
[----:B------:R-:W-:Y:S02]  /*13e00*/  IMAD R6, R2, R5, RZ ;  /* 0x0000000502067224 */ /* 0x000fe400078e02ff */
[----:B------:R-:W-:-:S04]  /*13e10*/  IMAD.MOV.U32 R2, RZ, RZ, RZ ;  /* 0x000000ffff027224 */ /* 0x000fc800078e00ff */
[----:B------:R-:W-:Y:S01]  /*13e20*/  IMAD.HI.U32 R2, R3, R6, R2 ;  /* 0x0000000603027227 */ /* 0x000fe200078e0002 */
[----:B------:R-:W-:Y:S02]  /*13e30*/  IABS R6, R17 ;  /* 0x0000001100067213 */ /* 0x000fe40000000000 */
[----:B------:R-:W-:-:S03]  /*13e40*/  IABS R3, R0 ;  /* 0x0000000000037213 */ /* 0x000fc60000000000 */
[----:B------:R-:W-:Y:S02]  /*13e50*/  IMAD.MOV R6, RZ, RZ, -R6 ;  /* 0x000000ffff067224 */ /* 0x000fe400078e0a06 */
        /* <DEDUP_REMOVED lines=16> */
.L_x_545:
[----:B------:R-:W-:Y:S01]  /*13f60*/  UMOV UR4, URZ ;  /* 0x0000003f00047c82 */ /* 0x000fe20008000000 */
[----:B------:R-:W-:Y:S01]  /*13f70*/  UMOV UR5, URZ ;  /* 0x0000003f00057c82 */ /* 0x000fe20008000000 */
[----:B------:R-:W-:Y:S01]  /*13f80*/  ULDC UR6, c[0x0][0xc3c] ;  /* 0x00030f0000067ab9 */ /* 0x000fe20000000800 */
[----:B------:R-:W-:Y:S02]  /*13f90*/  IMAD.MOV.U32 R16, RZ, RZ, R0 ;  /* 0x000000ffff107224 */ /* 0x000fe400078e0000 */
[----:B------:R-:W-:Y:S02]  /*13fa0*/  IMAD.U32 R17, RZ, RZ, UR4 ;  /* 0x00000004ff117e24 */ /* 0x000fe4000f8e00ff */
[----:B------:R-:W-:Y:S02]  /*13fb0*/  IMAD.U32 R18, RZ, RZ, UR5 ;  /* 0x00000005ff127e24 */ /* 0x000fe4000f8e00ff */
[----:B------:R-:W-:-:S07]  /*13fc0*/  IMAD.U32 R19, RZ, RZ, UR6 ;  /* 0x00000006ff137e24 */ /* 0x000fce000f8e00ff */
.L_x_553:
[----:B-1----:R1:W2:Y:S01]  /*13fd0*/  LDL R3, [R1+0x4] ;  /* 0x0000040001037983 */ /* 0x0022a20000100800 */
[----:B------:R-:W3:Y:S01]  /*13fe0*/  S2R R0, SR_TID.X ;  /* 0x0000000000007919 */ /* 0x000ee20000002100 */
[----:B------:R-:W-:Y:S05]  /*13ff0*/  WARPSYNC.ALL ;  /* 0x0000000000007948 */ /* 0x000fea0003800000 */
[----:B---3--:R-:W-:Y:S01]  /*14000*/  LOP3.LUT R0, R0, 0x1f, RZ, 0xc0, !PT ;  /* 0x0000001f00007812 */ /* 0x008fe200078ec0ff */
[----:B------:R-:W-:Y:S03]  /*14010*/  BAR.SYNC.DEFER_BLOCKING 0x4, 0x180 ;  /* 0x0106000000007b1d */ /* 0x000fe60000010000 */
[----:B------:R-:W-:-:S13]  /*14020*/  ISETP.NE.AND P0, PT, R0, RZ, PT ;  /* 0x000000ff0000720c */ /* 0x000fda0003f05270 */
[----:B------:R-:W2:Y:S01]  /*14030*/  @!P0 S2R R0, SR_CgaCtaId ;  /* 0x0000000000008919 */ /* 0x000ea20000008800 */
[----:B------:R-:W-:-:S04]  /*14040*/  @!P0 MOV R2, 0x400 ;  /* 0x0000040000028802 */ /* 0x000fc80000000f00 */
[----:B--2---:R-:W-:-:S05]  /*14050*/  @!P0 LEA R3, R0, R2, 0x18 ;  /* 0x0000000200038211 */ /* 0x004fca00078ec0ff */
[----:B------:R1:W-:Y:S04]  /*14060*/  @!P0 STS.128 [R3+0x388d0], R16 ;  /* 0x0388d01003008388 */ /* 0x0003e80000000c00 */
[----:B------:R1:W-:Y:S01]  /*14070*/  @!P0 STL [R1+0x4], R3 ;  /* 0x0000040301008387 */ /* 0x0003e20000100800 */
[----:B------:R-:W-:Y:S06]  /*14080*/  BAR.ARV 0x5, 0x180 ;  /* 0x0146000000007b1d */ /* 0x000fec0000002000 */
.L_x_542:
[----:B------:R-:W-:Y:S02]  /*14090*/  ULDC UR4, c[0x0][0xc3c] ;  /* 0x00030f0000047ab9 */ /* 0x000fe40000000800 */
[----:B----4-:R-:W-:-:S13]  /*140a0*/  ISETP.GE.AND P0, PT, R19, UR4, PT ;  /* 0x0000000413007c0c */ /* 0x010fda000bf06270 */
[----:B------:R-:W-:Y:S05]  /*140b0*/  @!P0 BRA `(.L_x_554) ;  /* 0xffffffa0004c8947 */ /* 0x000fea000383ffff */
[----:B------:R-:W-:Y:S05]  /*140c0*/  BSYNC B8 ;  /* 0x0000000000087941 */ /* 0x000fea0003800000 */
.L_x_441:
[----:B---3--:R-:W3:Y:S01]  /*140d0*/  LDL.LU R0, [R1+0x50] ;  /* 0x0000500001007983 */ /* 0x008ee20000300800 */
[----:B------:R-:W-:Y:S01]  /*140e0*/  BSSY B0, `(.L_x_555) ;  /* 0x000000b000007945 */ /* 0x000fe20003800000 */
[----:B------:R-:W4:Y:S01]  /*140f0*/  S2R R5, SR_CgaCtaId ;  /* 0x0000000000057919 */ /* 0x000f220000008800 */
[----:B---3--:R-:W-:-:S05]  /*14100*/  VIADD R0, R0, 0x1 ;  /* 0x0000000100007836 */ /* 0x008fca0000000000 */
[----:B------:R-:W-:-:S04]  /*14110*/  LEA.HI R2, R0, R0, RZ, 0x1 ;  /* 0x0000000000027211 */ /* 0x000fc800078f08ff */
[----:B-1----:R-:W-:-:S05]  /*14120*/  LOP3.LUT R3, R2, 0xfffffffe, RZ, 0xc0, !PT ;  /* 0xfffffffe02037812 */ /* 0x002fca00078ec0ff */
[----:B------:R-:W-:Y:S01]  /*14130*/  IMAD.IADD R3, R0, 0x1, -R3 ;  /* 0x0000000100037824 */ /* 0x000fe200078e0a03 */
[----:B------:R-:W-:-:S04]  /*14140*/  MOV R0, 0x400 ;  /* 0x0000040000007802 */ /* 0x000fc80000000f00 */
[----:B----4-:R-:W-:Y:S02]  /*14150*/  LEA R0, R5, R0, 0x18 ;  /* 0x0000000005007211 */ /* 0x010fe400078ec0ff */
[----:B------:R-:W-:-:S04]  /*14160*/  SHF.L.U32 R3, R3, 0x1f, RZ ;  /* 0x0000001f03037819 */ /* 0x000fc800000006ff */
[----:B------:R-:W1:Y:S02]  /*14170*/  SYNCS.PHASECHK.TRANS64.TRYWAIT P0, [R0+URZ+0x38820], R3 ;  /* 0x03882003000075a7 */ /* 0x000e64000800017f */
[----:B-1----:R-:W-:Y:S05]  /*14180*/  @!P0 BRA `(.L_x_556) ;  /* 0x0000001c00d48947 */ /* 0x002fea0003800000 */
.L_x_624:
[----:B------:R-:W-:Y:S05]  /*14190*/  BSYNC B0 ;  /* 0x0000000000007941 */ /* 0x000fea0003800000 */
.L_x_555:
[----:B------:R-:W-:-:S03]  /*141a0*/  UMOV UR4, 0xffffffff ;  /* 0xffffffff00047882 */ /* 0x000fc60000000000 */
[----:B------:R-:W-:Y:S05]  /*141b0*/  BRA.DIV UR4, `(.L_x_557) ;  /* 0x0000001e04dc7947 */ /* 0x000fea000b800000 */
[----:B------:R-:W3:Y:S02]  /*141c0*/  S2R R2, SR_TID.X ;  /* 0x0000000000027919 */ /* 0x000ee40000002100 */
[----:B---3--:R-:W-:-:S04]  /*141d0*/  SHF.R.U32.HI R2, RZ, 0x5, R2 ;  /* 0x00000005ff027819 */ /* 0x008fc80000011602 */
[----:B------:R-:W-:-:S05]  /*141e0*/  LOP3.LUT R2, R2, 0x3, RZ, 0xc0, !PT ;  /* 0x0000000302027812 */ /* 0x000fca00078ec0ff */
[----:B------:R3:W4:Y:S02]  /*141f0*/  SHFL.IDX PT, R14, R2, RZ, 0x1f ;  /* 0x00001fff020e7589 */ /* 0x00072400000e0000 */
.L_x_627:
[----:B----4-:R-:W-:Y:S01]  /*14200*/  ISETP.NE.AND P0, PT, R14, RZ, PT ;  /* 0x000000ff0e00720c */ /* 0x010fe20003f05270 */
[----:B------:R-:W-:-:S12]  /*14210*/  BSSY B0, `(.L_x_558) ;  /* 0x0000029000007945 */ /* 0x000fd80003800000 */
[----:B------:R-:W-:Y:S05]  /*14220*/  @P0 BRA `(.L_x_559) ;  /* 0x00000000009c0947 */ /* 0x000fea0003800000 */
[----:B------:R-:W-:-:S03]  /*14230*/  UMOV UR4, 0xffffffff ;  /* 0xffffffff00047882 */ /* 0x000fc60000000000 */
[----:B------:R-:W-:Y:S05]  /*14240*/  BRA.DIV UR4, `(.L_x_560) ;  /* 0x0000001e04ec7947 */ /* 0x000fea000b800000 */
[----:B------:R-:W-:-:S13]  /*14250*/  ELECT P6, URZ, PT ;  /* 0x00000000003f782f */ /* 0x000fda00038c0000 */
.L_x_630:
[----:B------:R-:W-:Y:S05]  /*14260*/  @!P6 BRA `(.L_x_559) ;  /* 0x00000000008ce947 */ /* 0x000fea0003800000 */
[----:B---3--:R-:W3:Y:S02]  /*14270*/  LDL R2, [R1+0x5c] ;  /* 0x00005c0001027983 */ /* 0x008ee40000100800 */
[----:B---3--:R-:W-:-:S13]  /*14280*/  R2UR UR4, R2 ;  /* 0x00000000020472ca */ /* 0x008fda00000e0000 */
[----:B------:R-:W-:-:S06]  /*14290*/  ULOP3.LUT UR4, UR4, 0x2, URZ, 0xfc, !UPT ;  /* 0x0000000204047892 */ /* 0x000fcc000f8efc3f */
[----:B------:R-:W-:-:S05]  /*142a0*/  IMAD.U32 R2, RZ, RZ, UR4 ;  /* 0x00000004ff027e24 */ /* 0x000fca000f8e00ff */
[----:B------:R-:W-:-:S13]  /*142b0*/  ISETP.NE.AND P2, PT, R2, 0x3, PT ;  /* 0x000000030200780c */ /* 0x000fda0003f45270 */
[----:B------:R-:W-:Y:S05]  /*142c0*/  @!P2 BRA `(.L_x_561) ;  /* 0x000000000004a947 */ /* 0x000fea0003800000 */
[----:B------:R-:W-:Y:S01]  /*142d0*/  BPT.TRAP 0x1 ;  /* 0x000000040000795c */ /* 0x000fe20000300000 */
.L_x_561:
[----:B-1----:R-:W3:Y:S04]  /*142e0*/  LDL R3, [R1+0x8] ;  /* 0x0000080001037983 */ /* 0x002ee80000100800 */
[----:B--2---:R-:W2:Y:S01]  /*142f0*/  LDL.LU R7, [R1+0x10] ;  /* 0x0000100001077983 */ /* 0x004ea20000300800 */
[----:B------:R-:W-:-:S04]  /*14300*/  VIADD R2, R0, 0x38840 ;  /* 0x0003884000027836 */ /* 0x000fc80000000000 */
[C---:B---3--:R-:W-:Y:S02]  /*14310*/  IMAD R6, R3.reuse, 0x8, R2 ;  /* 0x0000000803067824 */ /* 0x048fe400078e0202 */
[----:B------:R-:W-:Y:S01]  /*14320*/  VIADD R3, R3, 0x1 ;  /* 0x0000000103037836 */ /* 0x000fe20000000000 */
[----:B--2---:R-:W-:-:S04]  /*14330*/  SHF.L.U32 R5, R7, 0x1f, RZ ;  /* 0x0000001f07057819 */ /* 0x004fc800000006ff */
[C---:B------:R-:W-:Y:S01]  /*14340*/  ISETP.NE.AND P1, PT, R3.reuse, 0x2, PT ;  /* 0x000000020300780c */ /* 0x040fe20003f25270 */
[----:B------:R-:W1:Y:S03]  /*14350*/  SYNCS.PHASECHK.TRANS64.TRYWAIT P0, [R6+URZ], R5 ;  /* 0x00000005060075a7 */ /* 0x000e66000800017f */
[----:B------:R-:W-:Y:S02]  /*14360*/  SEL R4, RZ, 0x1, P1 ;  /* 0x00000001ff047807 */ /* 0x000fe40000800000 */
[----:B------:R-:W-:Y:S02]  /*14370*/  SEL R3, R3, RZ, P1 ;  /* 0x000000ff03037207 */ /* 0x000fe40000800000 */
[----:B------:R-:W-:-:S03]  /*14380*/  LOP3.LUT R4, R7, R4, RZ, 0x3c, !PT ;  /* 0x0000000407047212 */ /* 0x000fc600078e3cff */
[----:B------:R-:W-:Y:S01]  /*14390*/  IMAD R7, R3, 0x8, R2 ;  /* 0x0000000803077824 */ /* 0x000fe200078e0202 */
[----:B------:R-:W-:Y:S01]  /*143a0*/  SHF.L.U32 R2, R4, 0x1f, RZ ;  /* 0x0000001f04027819 */ /* 0x000fe200000006ff */
[----:B-1----:R-:W-:Y:S06]  /*143b0*/  @!P0 BRA `(.L_x_562) ;  /* 0x0000001c00b08947 */ /* 0x002fec0003800000 */
.L_x_631:
[----:B------:R-:W2:Y:S02]  /*143c0*/  SYNCS.PHASECHK.TRANS64.TRYWAIT P0, [R7+URZ], R2 ;  /* 0x00000002070075a7 */ /* 0x000ea4000800017f */
[----:B--2---:R-:W-:Y:S05]  /*143d0*/  @!P0 BRA `(.L_x_563) ;  /* 0x0000001c00bc8947 */ /* 0x004fea0003800000 */
.L_x_632:
[----:B------:R-:W-:Y:S05]  /*143e0*/  @!P2 BRA `(.L_x_564) ;  /* 0x000000000004a947 */ /* 0x000fea0003800000 */
[----:B------:R-:W-:Y:S01]  /*143f0*/  BPT.TRAP 0x1 ;  /* 0x000000040000795c */ /* 0x000fe20000300000 */
.L_x_564:
[----:B------:R-:W3:Y:S01]  /*14400*/  LDL.LU R4, [R1+0x8] ;  /* 0x0000080001047983 */ /* 0x000ee20000300800 */
[----:B------:R-:W-:-:S04]  /*14410*/  VIADD R0, R0, 0x38860 ;  /* 0x0003886000007836 */ /* 0x000fc80000000000 */
[----:B---3--:R-:W-:-:S04]  /*14420*/  IMAD R4, R4, 0x8, R0 ;  /* 0x0000000804047824 */ /* 0x008fc800078e0200 */
[----:B------:R-:W3:Y:S02]  /*14430*/  SYNCS.PHASECHK.TRANS64.TRYWAIT P0, [R4+URZ], R5 ;  /* 0x00000005040075a7 */ /* 0x000ee4000800017f */
[----:B---3--:R-:W-:Y:S05]  /*14440*/  @!P0 BRA `(.L_x_565) ;  /* 0x0000001c00b48947 */ /* 0x008fea0003800000 */
.L_x_633:
[----:B------:R-:W-:-:S07]  /*14450*/  IMAD R3, R3, 0x8, R0 ;  /* 0x0000000803037824 */ /* 0x000fce00078e0200 */
.L_x_566:
[----:B----4-:R4:W0:Y:S02]  /*14460*/  SYNCS.PHASECHK.TRANS64.TRYWAIT P0, [R3+URZ], R2 ;  /* 0x00000002030075a7 */ /* 0x010824000800017f */
[----:B0-----:R-:W-:Y:S05]  /*14470*/  @!P0 NANOSLEEP.SYNCS 0x989680 ;  /* 0x009896800000895d */ /* 0x001fea0003900000 */
[----:B------:R-:W0:Y:S02]  /*14480*/  @!P0 SYNCS.PHASECHK.TRANS64 P0, [R3+URZ], R2 ;  /* 0x00000002030085a7 */ /* 0x000e24000800007f */
[----:B0-----:R-:W-:Y:S05]  /*14490*/  @!P0 BRA `(.L_x_566) ;  /* 0xfffffffc00f08947 */ /* 0x001fea000383ffff */
.L_x_559:
[----:B------:R-:W-:Y:S05]  /*144a0*/  BSYNC B0 ;  /* 0x0000000000007941 */ /* 0x000fea0003800000 */
.L_x_558:
[----:B------:R-:W-:Y:S05]  /*144b0*/  EXIT ;  /* 0x000000000000794d */ /* 0x000fea0003800000 */
.L_x_393:
[----:B0-----:R0:W1:Y:S02]  /*144c0*/  SYNCS.PHASECHK.TRANS64.TRYWAIT P1, [R5+URZ+0x38800], R0 ;  /* 0x03880000050075a7 */ /* 0x001064000802017f */
[----:B-1----:R-:W-:Y:S05]  /*144d0*/  @!P1 NANOSLEEP.SYNCS 0x989680 ;  /* 0x009896800000995d */ /* 0x002fea0003900000 */
[----:B------:R-:W1:Y:S02]  /*144e0*/  @!P1 SYNCS.PHASECHK.TRANS64 P1, [R5+URZ+0x38800], R0 ;  /* 0x03880000050095a7 */ /* 0x000e64000802007f */
[----:B-1----:R-:W-:Y:S05]  /*144f0*/  @!P1 BRA `(.L_x_393) ;  /* 0xfffffffc00f09947 */ /* 0x002fea000383ffff */
[----:B------:R-:W-:Y:S05]  /*14500*/  BRA `(.L_x_567) ;  /* 0xfffffed400207947 */ /* 0x000fea000383ffff */
.L_x_397:
[----:B-1----:R1:W2:Y:S02]  /*14510*/  SYNCS.PHASECHK.TRANS64.TRYWAIT P2, [R0+URZ+0x38830], R3 ;  /* 0x03883003000075a7 */ /* 0x0022a4000804017f */
[----:B--2---:R-:W-:Y:S05]  /*14520*/  @!P2 NANOSLEEP.SYNCS 0x989680 ;  /* 0x009896800000a95d */ /* 0x004fea0003900000 */
[----:B------:R-:W2:Y:S02]  /*14530*/  @!P2 SYNCS.PHASECHK.TRANS64 P2, [R0+URZ+0x38830], R3 ;  /* 0x038830030000a5a7 */ /* 0x000ea4000804007f */
[----:B--2---:R-:W-:Y:S05]  /*14540*/  @!P2 BRA `(.L_x_397) ;  /* 0xfffffffc00f0a947 */ /* 0x004fea000383ffff */
[----:B------:R-:W-:Y:S05]  /*14550*/  BRA `(.L_x_396) ;  /* 0xfffffed400447947 */ /* 0x000fea000383ffff */
.L_x_402:
[----:B-1----:R-:W-:-:S04]  /*14560*/  IMAD.U32 R4, RZ, RZ, UR61 ;  /* 0x0000003dff047e24 */ /* 0x002fc8000f8e00ff */
[----:B------:R1:W2:Y:S03]  /*14570*/  SYNCS.PHASECHK.TRANS64.TRYWAIT P2, [R4+URZ+0x38830], R3 ;  /* 0x03883003040075a7 */ /* 0x0002a6000804017f */
[----:B--2---:R-:W-:Y:S05]  /*14580*/  @!P2 NANOSLEEP.SYNCS 0x989680 ;  /* 0x009896800000a95d */ /* 0x004fea0003900000 */
[----:B------:R-:W2:Y:S02]  /*14590*/  @!P2 SYNCS.PHASECHK.TRANS64 P2, [R4+URZ+0x38830], R3 ;  /* 0x038830030400a5a7 */ /* 0x000ea4000804007f */
[----:B--2---:R-:W-:Y:S05]  /*145a0*/  @!P2 BRA `(.L_x_402) ;  /* 0xfffffffc00eca947 */ /* 0x004fea000383ffff */
[----:B------:R-:W-:Y:S05]  /*145b0*/  BRA `(.L_x_401) ;  /* 0xffffff1000bc7947 */ /* 0x000fea000383ffff */
.L_x_406:
[----:B01----:R-:W-:-:S04]  /*145c0*/  IMAD.U32 R3, RZ, RZ, UR4 ;  /* 0x00000004ff037e24 */ /* 0x003fc8000f8e00ff */
[----:B------:R0:W1:Y:S03]  /*145d0*/  SYNCS.PHASECHK.TRANS64.TRYWAIT P2, [R3+URZ+0x38850], R0 ;  /* 0x03885000030075a7 */ /* 0x000066000804017f */
[----:B-1----:R-:W-:Y:S05]  /*145e0*/  @!P2 NANOSLEEP.SYNCS 0x989680 ;  /* 0x009896800000a95d */ /* 0x002fea0003900000 */
[----:B------:R-:W1:Y:S02]  /*145f0*/  @!P2 SYNCS.PHASECHK.TRANS64 P2, [R3+URZ+0x38850], R0 ;  /* 0x038850000300a5a7 */ /* 0x000e64000804007f */
[----:B-1----:R-:W-:Y:S05]  /*14600*/  @!P2 BRA `(.L_x_406) ;  /* 0xfffffffc00eca947 */ /* 0x002fea000383ffff */
[----:B------:R-:W-:Y:S05]  /*14610*/  BRA `(.L_x_405) ;  /* 0xffffff3800dc7947 */ /* 0x000fea000383ffff */
.L_x_411:
[----:B-1----:R1:W2:Y:S02]  /*14620*/  SYNCS.PHASECHK.TRANS64.TRYWAIT P0, [R11+URZ+0x38850], R0 ;  /* 0x038850000b0075a7 */ /* 0x0022a4000800017f */
[----:B--2---:R-:W-:Y:S05]  /*14630*/  @!P0 NANOSLEEP.SYNCS 0x989680 ;  /* 0x009896800000895d */ /* 0x004fea0003900000 */
[----:B------:R-:W2:Y:S02]  /*14640*/  @!P0 SYNCS.PHASECHK.TRANS64 P0, [R11+URZ+0x38850], R0 ;  /* 0x038850000b0085a7 */ /* 0x000ea4000800007f */
[----:B--2---:R-:W-:Y:S05]  /*14650*/  @!P0 BRA `(.L_x_411) ;  /* 0xfffffffc00f08947 */ /* 0x004fea000383ffff */
[----:B------:R-:W-:Y:S05]  /*14660*/  BRA `(.L_x_410) ;  /* 0xffffff5000d47947 */ /* 0x000fea000383ffff */
.L_x_453:
[----:B------:R-:W2:Y:S01]  /*14670*/  S2R R4, SR_TID.X ;  /* 0x0000000000047919 */ /* 0x000ea20000002100 */
[----:B------:R-:W-:Y:S01]  /*14680*/  BSSY B0, `(.L_x_568) ;  /* 0x000000a000007945 */ /* 0x000fe20003800000 */
[----:B-1----:R-:W-:Y:S02]  /*14690*/  IMAD.MOV.U32 R12, RZ, RZ, RZ ;  /* 0x000000ffff0c7224 */ /* 0x002fe400078e00ff */
[----:B------:R-:W-:Y:S02]  /*146a0*/  IMAD.MOV.U32 R11, RZ, RZ, 0x1f ;  /* 0x0000001fff0b7424 */ /* 0x000fe400078e00ff */
[----:B------:R-:W-:Y:S01]  /*146b0*/  IMAD.MOV.U32 R15, RZ, RZ, -0x1 ;  /* 0xffffffffff0f7424 */ /* 0x000fe200078e00ff */
[----:B--2---:R-:W-:-:S04]  /*146c0*/  SHF.R.U32.HI R4, RZ, 0x5, R4 ;  /* 0x00000005ff047819 */ /* 0x004fc80000011604 */
[----:B------:R-:W-:-:S05]  /*146d0*/  LOP3.LUT R4, R4, 0x3, RZ, 0xc0, !PT ;  /* 0x0000000304047812 */ /* 0x000fca00078ec0ff */
[----:B------:R-:W-:-:S07]  /*146e0*/  IMAD.MOV.U32 R13, RZ, RZ, R4 ;  /* 0x000000ffff0d7224 */ /* 0x000fce00078e0004 */
[----:B0-----:R-:W-:Y:S05]  /*146f0*/  WARPSYNC.COLLECTIVE R15, `(.L_x_569) ;  /* 0x000000000f087348 */ /* 0x001fea0003c00000 */
[----:B------:R1:W2:Y:S02]  /*14700*/  SHFL.IDX P6, R14, R13, R12, R11 ;  /* 0x0000000c0d0e7389 */ /* 0x0002a400000c000b */
[----:B012---:R-:W-:Y:S01]  /*14710*/  ENDCOLLECTIVE ;  /* 0x000000000000791b */ /* 0x007fe20003800000 */
.L_x_569:
[----:B------:R-:W-:Y:S05]  /*14720*/  BSYNC B0 ;  /* 0x0000000000007941 */ /* 0x000fea0003800000 */
.L_x_568:
[----:B------:R-:W-:Y:S05]  /*14730*/  BRA `(.L_x_570) ;  /* 0xffffffa400ac7947 */ /* 0x000fea000383ffff */
.L_x_455:
[----:B------:R-:W-:Y:S01]  /*14740*/  BSSY B0, `(.L_x_571) ;  /* 0x0000006000007945 */ /* 0x000fe20003800000 */
[----:B------:R-:W-:-:S07]  /*14750*/  IMAD.MOV.U32 R15, RZ, RZ, -0x1 ;  /* 0xffffffffff0f7424 */ /* 0x000fce00078e00ff */
[----:B0123--:R-:W-:Y:S05]  /*14760*/  WARPSYNC.COLLECTIVE R15, `(.L_x_572) ;  /* 0x000000000f0c7348 */ /* 0x00ffea0003c00000 */
[----:B------:R-:W-:Y:S02]  /*14770*/  ELECT P6, UR62, PT ;  /* 0x00000000003e782f */ /* 0x000fe400038c0000 */
[----:B------:R-:W-:Y:S01]  /*14780*/  MOV R14, UR62 ;  /* 0x0000003e000e7c02 */ /* 0x000fe20008000f00 */
[----:B0123--:R-:W-:Y:S10]  /*14790*/  ENDCOLLECTIVE ;  /* 0x000000000000791b */ /* 0x00fff40003800000 */
.L_x_572:
[----:B------:R-:W-:Y:S05]  /*147a0*/  BSYNC B0 ;  /* 0x0000000000007941 */ /* 0x000fea0003800000 */
.L_x_571:
[----:B------:R-:W-:Y:S05]  /*147b0*/  BRA `(.L_x_573) ;  /* 0xffffffa400b07947 */ /* 0x000fea000383ffff */
.L_x_457:
[----:B---3--:R3:W4:Y:S02]  /*147c0*/  SYNCS.PHASECHK.TRANS64.TRYWAIT P0, [R0+URZ+0x38840], R2 ;  /* 0x03884002000075a7 */ /* 0x008724000800017f */
[----:B----4-:R-:W-:Y:S05]  /*147d0*/  @!P0 NANOSLEEP.SYNCS 0x989680 ;  /* 0x009896800000895d */ /* 0x010fea0003900000 */
[----:B------:R-:W4:Y:S02]  /*147e0*/  @!P0 SYNCS.PHASECHK.TRANS64 P0, [R0+URZ+0x38840], R2 ;  /* 0x03884002000085a7 */ /* 0x000f24000800007f */
[----:B----4-:R-:W-:Y:S05]  /*147f0*/  @!P0 BRA `(.L_x_457) ;  /* 0xfffffffc00f08947 */ /* 0x010fea000383ffff */
[----:B------:R-:W-:Y:S05]  /*14800*/  BRA `(.L_x_574) ;  /* 0xffffffa800207947 */ /* 0x000fea000383ffff */
.L_x_461:
[----:B------:R-:W2:Y:S01]  /*14810*/  LDL.LU R11, [R1+0x3c] ;  /* 0x00003c00010b7983 */ /* 0x000ea20000300800 */
[----:B------:R-:W-:Y:S01]  /*14820*/  IMAD.MOV.U32 R13, RZ, RZ, R0 ;  /* 0x000000ffff0d7224 */ /* 0x000fe200078e0000 */
[----:B------:R-:W-:Y:S01]  /*14830*/  LOP3.LUT R8, R8, 0x7f, RZ, 0xc0, !PT ;  /* 0x0000007f08087812 */ /* 0x000fe200078ec0ff */
[----:B------:R-:W-:Y:S02]  /*14840*/  IMAD.MOV.U32 R12, RZ, RZ, RZ ;  /* 0x000000ffff0c7224 */ /* 0x000fe400078e00ff */
[----:B------:R-:W-:Y:S01]  /*14850*/  IMAD.MOV.U32 R15, RZ, RZ, -0x1 ;  /* 0xffffffffff0f7424 */ /* 0x000fe200078e00ff */
[----:B------:R-:W-:-:S05]  /*14860*/  SHF.R.U32.HI R5, RZ, 0x3, R8 ;  /* 0x00000003ff057819 */ /* 0x000fca0000011608 */
[----:B------:R-:W-:-:S04]  /*14870*/  IMAD.IADD R2, R5, 0x1, R17 ;  /* 0x0000000105027824 */ /* 0x000fc800078e0211 */
[----:B------:R-:W-:Y:S02]  /*14880*/  VIADD R5, R2, 0x10 ;  /* 0x0000001002057836 */ /* 0x000fe40000000000 */
[----:B--2---:R-:W-:Y:S02]  /*14890*/  IMAD R3, R11, R7, RZ ;  /* 0x000000070b037224 */ /* 0x004fe400078e02ff */
[----:B------:R-:W-:-:S03]  /*148a0*/  IMAD.MOV.U32 R11, RZ, RZ, 0x181f ;  /* 0x0000181fff0b7424 */ /* 0x000fc600078e00ff */
[----:B------:R-:W-:-:S13]  /*148b0*/  ISETP.GE.AND P5, PT, R2, R3, PT ;  /* 0x000000030200720c */ /* 0x000fda0003fa6270 */
[----:B-----5:R-:W-:Y:S05]  /*148c0*/  WARPSYNC.COLLECTIVE R15, `(.L_x_575) ;  /* 0x000000000f087348 */ /* 0x020fea0003c00000 */
[----:B------:R0:W1:Y:S02]  /*148d0*/  SHFL.IDX P6, R14, R13, R12, R11 ;  /* 0x0000000c0d0e7389 */ /* 0x00006400000c000b */
[----:B01---5:R-:W-:Y:S01]  /*148e0*/  ENDCOLLECTIVE ;  /* 0x000000000000791b */ /* 0x023fe20003800000 */
.L_x_575:
[----:B------:R-:W-:Y:S02]  /*148f0*/  IMAD.MOV.U32 R13, RZ, RZ, R4 ;  /* 0x000000ffff0d7224 */ /* 0x000fe400078e0004 */
[----:B------:R-:W-:-:S07]  /*14900*/  IMAD.MOV.U32 R6, RZ, RZ, R14 ;  /* 0x000000ffff067224 */ /* 0x000fce00078e000e */
[----:B------:R-:W-:Y:S05]  /*14910*/  WARPSYNC.COLLECTIVE R15, `(.L_x_576) ;  /* 0x000000000f087348 */ /* 0x000fea0003c00000 */
[----:B------:R0:W1:Y:S02]  /*14920*/  SHFL.IDX P6, R14, R13, R12, R11 ;  /* 0x0000000c0d0e7389 */ /* 0x00006400000c000b */
[----:B01----:R-:W-:Y:S01]  /*14930*/  ENDCOLLECTIVE ;  /* 0x000000000000791b */ /* 0x003fe20003800000 */
.L_x_576:
        /* <DEDUP_REMOVED lines=20> */
.L_x_577:
[----:B------:R-:W-:Y:S02]  /*14a80*/  IMAD.MOV.U32 R13, RZ, RZ, R4 ;  /* 0x000000ffff0d7224 */ /* 0x000fe400078e0004 */
[----:B------:R-:W-:-:S07]  /*14a90*/  IMAD.MOV.U32 R6, RZ, RZ, R14 ;  /* 0x000000ffff067224 */ /* 0x000fce00078e000e */
[----:B------:R-:W-:Y:S05]  /*14aa0*/  WARPSYNC.COLLECTIVE R15, `(.L_x_578) ;  /* 0x000000000f087348 */ /* 0x000fea0003c00000 */
[----:B------:R0:W1:Y:S02]  /*14ab0*/  SHFL.IDX P6, R14, R13, R12, R11 ;  /* 0x0000000c0d0e7389 */ /* 0x00006400000c000b */
[----:B01----:R-:W-:Y:S01]  /*14ac0*/  ENDCOLLECTIVE ;  /* 0x000000000000791b */ /* 0x003fe20003800000 */
.L_x_578:
[----:B------:R-:W-:Y:S01]  /*14ad0*/  ULDC.64 UR4, c[0x0][0x208] ;  /* 0x0000820000047ab9 */ /* 0x000fe20000000a00 */
[----:B------:R-:W-:Y:S02]  /*14ae0*/  IMAD.MOV.U32 R13, RZ, RZ, R0 ;  /* 0x000000ffff0d7224 */ /* 0x000fe400078e0000 */
[----:B------:R-:W-:Y:S02]  /*14af0*/  IMAD.MOV.U32 R12, RZ, RZ, 0x2 ;  /* 0x00000002ff0c7424 */ /* 0x000fe400078e00ff */
[----:B------:R-:W-:-:S05]  /*14b00*/  IMAD.MOV.U32 R5, RZ, RZ, R14 ;  /* 0x000000ffff057224 */ /* 0x000fca00078e000e */
[----:B------:R-:W-:-:S05]  /*14b10*/  @!P5 LEA R5, P4, R10, R5, 0x1 ;  /* 0x000000050a05d211 */ /* 0x000fca00078808ff */
[----:B------:R-:W-:-:S04]  /*14b20*/  @!P5 IMAD.X R6, RZ, RZ, R6, P4 ;  /* 0x000000ffff06d224 */ /* 0x000fc800020e0606 */
[----:B------:R-:W-:Y:S02]  /*14b30*/  @!P5 IMAD.MOV.U32 R7, RZ, RZ, R6 ;  /* 0x000000ffff07d224 */ /* 0x000fe400078e0006 */
        /* <DEDUP_REMOVED lines=13> */
.L_x_579:
[----:B------:R-:W-:Y:S02]  /*14c10*/  IMAD.MOV.U32 R13, RZ, RZ, R4 ;  /* 0x000000ffff0d7224 */ /* 0x000fe400078e0004 */
[----:B------:R-:W-:-:S07]  /*14c20*/  IMAD.MOV.U32 R6, RZ, RZ, R14 ;  /* 0x000000ffff067224 */ /* 0x000fce00078e000e */
[----:B------:R-:W-:Y:S05]  /*14c30*/  WARPSYNC.COLLECTIVE R15, `(.L_x_580) ;  /* 0x000000000f087348 */ /* 0x000fea0003c00000 */
[----:B------:R0:W1:Y:S02]  /*14c40*/  SHFL.IDX P6, R14, R13, R12, R11 ;  /* 0x0000000c0d0e7389 */ /* 0x00006400000c000b */
[----:B01----:R-:W-:Y:S01]  /*14c50*/  ENDCOLLECTIVE ;  /* 0x000000000000791b */ /* 0x003fe20003800000 */
.L_x_580:
        /* <DEDUP_REMOVED lines=20> */
.L_x_581:
[----:B------:R-:W-:Y:S02]  /*14da0*/  IMAD.MOV.U32 R13, RZ, RZ, R4 ;  /* 0x000000ffff0d7224 */ /* 0x000fe400078e0004 */
[----:B------:R-:W-:-:S07]  /*14db0*/  IMAD.MOV.U32 R6, RZ, RZ, R14 ;  /* 0x000000ffff067224 */ /* 0x000fce00078e000e */
[----:B------:R-:W-:Y:S05]  /*14dc0*/  WARPSYNC.COLLECTIVE R15, `(.L_x_582) ;  /* 0x000000000f087348 */ /* 0x000fea0003c00000 */
[----:B------:R0:W1:Y:S02]  /*14dd0*/  SHFL.IDX P6, R14, R13, R12, R11 ;  /* 0x0000000c0d0e7389 */ /* 0x00006400000c000b */
[----:B01----:R-:W-:Y:S01]  /*14de0*/  ENDCOLLECTIVE ;  /* 0x000000000000791b */ /* 0x003fe20003800000 */
.L_x_582:
        /* <DEDUP_REMOVED lines=20> */
.L_x_583:
[----:B------:R-:W-:Y:S02]  /*14f30*/  IMAD.MOV.U32 R13, RZ, RZ, R4 ;  /* 0x000000ffff0d7224 */ /* 0x000fe400078e0004 */
[----:B------:R-:W-:-:S07]  /*14f40*/  IMAD.MOV.U32 R6, RZ, RZ, R14 ;  /* 0x000000ffff067224 */ /* 0x000fce00078e000e */
[----:B------:R-:W-:Y:S05]  /*14f50*/  WARPSYNC.COLLECTIVE R15, `(.L_x_584) ;  /* 0x000000000f087348 */ /* 0x000fea0003c00000 */
[----:B------:R0:W1:Y:S02]  /*14f60*/  SHFL.IDX P6, R14, R13, R12, R11 ;  /* 0x0000000c0d0e7389 */ /* 0x00006400000c000b */
[----:B01----:R-:W-:Y:S01]  /*14f70*/  ENDCOLLECTIVE ;  /* 0x000000000000791b */ /* 0x003fe20003800000 */
.L_x_584:
        /* <DEDUP_REMOVED lines=20> */
.L_x_585:
[----:B------:R-:W-:Y:S02]  /*150c0*/  IMAD.MOV.U32 R13, RZ, RZ, R4 ;  /* 0x000000ffff0d7224 */ /* 0x000fe400078e0004 */
[----:B------:R-:W-:-:S07]  /*150d0*/  IMAD.MOV.U32 R6, RZ, RZ, R14 ;  /* 0x000000ffff067224 */ /* 0x000fce00078e000e */
[----:B------:R-:W-:Y:S05]  /*150e0*/  WARPSYNC.COLLECTIVE R15, `(.L_x_586) ;  /* 0x000000000f087348 */ /* 0x000fea0003c00000 */
[----:B------:R0:W1:Y:S02]  /*150f0*/  SHFL.IDX P6, R14, R13, R12, R11 ;  /* 0x0000000c0d0e7389 */ /* 0x00006400000c000b */
[----:B01----:R-:W-:Y:S01]  /*15100*/  ENDCOLLECTIVE ;  /* 0x000000000000791b */ /* 0x003fe20003800000 */
.L_x_586:
[----:B------:R-:W-:Y:S01]  /*15110*/  ULDC.64 UR4, c[0x0][0x208] ;  /* 0x0000820000047ab9 */ /* 0x000fe20000000a00 */
[----:B------:R-:W-:Y:S02]  /*15120*/  IMAD.MOV.U32 R13, RZ, RZ, R0 ;  /* 0x000000ffff0d7224 */ /* 0x000fe400078e0000 */
[----:B------:R-:W-:Y:S02]  /*15130*/  IMAD.MOV.U32 R12, RZ, RZ, 0x6 ;  /* 0x00000006ff0c7424 */ /* 0x000fe400078e00ff */
[----:B------:R-:W-:-:S05]  /*15140*/  IMAD.MOV.U32 R5, RZ, RZ, R14 ;  /* 0x000000ffff057224 */ /* 0x000fca00078e000e */
[----:B------:R-:W-:-:S05]  /*15150*/  @!P5 LEA R5, P4, R10, R5, 0x1 ;  /* 0x000000050a05d211 */ /* 0x000fca00078808ff */
[----:B------:R-:W-:-:S04]  /*15160*/  @!P5 IMAD.X R6, RZ, RZ, R6, P4 ;  /* 0x000000ffff06d224 */ /* 0x000fc800020e0606 */
[----:B------:R-:W-:Y:S02]  /*15170*/  @!P5 IMAD.MOV.U32 R7, RZ, RZ, R6 ;  /* 0x000000ffff07d224 */ /* 0x000fe400078e0006 */
        /* <DEDUP_REMOVED lines=11> */
.L_x_587:
[----:B------:R-:W-:-:S05]  /*15230*/  VIADD R6, R2, 0x60 ;  /* 0x0000006002067836 */ /* 0x000fca0000000000 */
[----:B------:R-:W-:Y:S01]  /*15240*/  ISETP.GE.AND P5, PT, R6, R3, PT ;  /* 0x000000030600720c */ /* 0x000fe20003fa6270 */
[----:B------:R-:W-:Y:S02]  /*15250*/  IMAD.MOV.U32 R13, RZ, RZ, R4 ;  /* 0x000000ffff0d7224 */ /* 0x000fe400078e0004 */
[----:B------:R-:W-:-:S10]  /*15260*/  IMAD.MOV.U32 R8, RZ, RZ, R14 ;  /* 0x000000ffff087224 */ /* 0x000fd400078e000e */
[----:B------:R-:W-:Y:S05]  /*15270*/  WARPSYNC.COLLECTIVE R15, `(.L_x_588) ;  /* 0x000000000f087348 */ /* 0x000fea0003c00000 */
[----:B------:R0:W1:Y:S02]  /*15280*/  SHFL.IDX P6, R14, R13, R12, R11 ;  /* 0x0000000c0d0e7389 */ /* 0x00006400000c000b */
[----:B01----:R-:W-:Y:S01]  /*15290*/  ENDCOLLECTIVE ;  /* 0x000000000000791b */ /* 0x003fe20003800000 */
.L_x_588:
        /* <DEDUP_REMOVED lines=18> */
.L_x_589:
[----:B------:R-:W-:Y:S02]  /*153c0*/  IMAD.MOV.U32 R13, RZ, RZ, R4 ;  /* 0x000000ffff0d7224 */ /* 0x000fe400078e0004 */
[----:B------:R-:W-:-:S07]  /*153d0*/  IMAD.MOV.U32 R5, RZ, RZ, R14 ;  /* 0x000000ffff057224 */ /* 0x000fce00078e000e */
[----:B------:R-:W-:Y:S05]  /*153e0*/  WARPSYNC.COLLECTIVE R15, `(.L_x_590) ;  /* 0x000000000f087348 */ /* 0x000fea0003c00000 */
[----:B------:R0:W1:Y:S02]  /*153f0*/  SHFL.IDX P6, R14, R13, R12, R11 ;  /* 0x0000000c0d0e7389 */ /* 0x00006400000c000b */
[----:B01----:R-:W-:Y:S01]  /*15400*/  ENDCOLLECTIVE ;  /* 0x000000000000791b */ /* 0x003fe20003800000 */
.L_x_590:
[----:B------:R-:W-:Y:S01]  /*15410*/  IMAD.MOV.U32 R4, RZ, RZ, R14 ;  /* 0x000000ffff047224 */ /* 0x000fe200078e000e */
[----:B------:R-:W-:Y:S06]  /*15420*/  BRA `(.L_x_591) ;  /* 0xffffffac00087947 */ /* 0x000fec000383ffff */
.L_x_466:
[----:B0-----:R-:W2:Y:S02]  /*15430*/  LDL R2, [R1+0x4] ;  /* 0x0000040001027983 */ /* 0x001ea40000100800 */
[----:B--2---:R0:W2:Y:S02]  /*15440*/  SYNCS.PHASECHK.TRANS64.TRYWAIT P0, [R2+URZ+0x38820], R0 ;  /* 0x03882000020075a7 */ /* 0x0040a4000800017f */
[----:B--2---:R-:W-:Y:S05]  /*15450*/  @!P0 NANOSLEEP.SYNCS 0x989680 ;  /* 0x009896800000895d */ /* 0x004fea0003900000 */
[----:B------:R-:W2:Y:S02]  /*15460*/  @!P0 SYNCS.PHASECHK.TRANS64 P0, [R2+URZ+0x38820], R0 ;  /* 0x03882000020085a7 */ /* 0x000ea4000800007f */
[----:B--2---:R-:W-:Y:S05]  /*15470*/  @!P0 BRA `(.L_x_466) ;  /* 0xfffffffc00ec8947 */ /* 0x004fea000383ffff */
[----:B------:R-:W-:Y:S05]  /*15480*/  BRA `(.L_x_592) ;  /* 0xffffffac00887947 */ /* 0x000fea000383ffff */
.L_x_475:
[----:B-1----:R1:W2:Y:S02]  /*15490*/  SYNCS.PHASECHK.TRANS64.TRYWAIT P0, [R3+URZ+0x38840], R2 ;  /* 0x03884002030075a7 */ /* 0x0022a4000800017f */
[----:B--2---:R-:W-:Y:S05]  /*154a0*/  @!P0 NANOSLEEP.SYNCS 0x989680 ;  /* 0x009896800000895d */ /* 0x004fea0003900000 */
[----:B------:R-:W2:Y:S02]  /*154b0*/  @!P0 SYNCS.PHASECHK.TRANS64 P0, [R3+URZ+0x38840], R2 ;  /* 0x03884002030085a7 */ /* 0x000ea4000800007f */
[----:B--2---:R-:W-:Y:S05]  /*154c0*/  @!P0 BRA `(.L_x_475) ;  /* 0xfffffffc00f08947 */ /* 0x004fea000383ffff */
[----:B------:R-:W-:Y:S05]  /*154d0*/  BRA `(.L_x_593) ;  /* 0xffffffb000587947 */ /* 0x000fea000383ffff */
.L_x_483:
[----:B0-----:R0:W1:Y:S02]  /*154e0*/  SYNCS.PHASECHK.TRANS64.TRYWAIT P0, [R3+URZ+0x60], R2 ;  /* 0x00006002030075a7 */ /* 0x001064000800017f */
[----:B-1----:R-:W-:Y:S05]  /*154f0*/  @!P0 NANOSLEEP.SYNCS 0x989680 ;  /* 0x009896800000895d */ /* 0x002fea0003900000 */
[----:B------:R-:W1:Y:S02]  /*15500*/  @!P0 SYNCS.PHASECHK.TRANS64 P0, [R3+URZ+0x60], R2 ;  /* 0x00006002030085a7 */ /* 0x000e64000800007f */
[----:B-1----:R-:W-:Y:S05]  /*15510*/  @!P0 BRA `(.L_x_483) ;  /* 0xfffffffc00f08947 */ /* 0x002fea000383ffff */
[----:B------:R-:W-:Y:S05]  /*15520*/  BRA `(.L_x_594) ;  /* 0xffffffb400b47947 */ /* 0x000fea000383ffff */
.L_x_494:
[----:B--2---:R2:W3:Y:S02]  /*15530*/  SYNCS.PHASECHK.TRANS64.TRYWAIT P0, [R3+URZ+0x38840], R2 ;  /* 0x03884002030075a7 */ /* 0x0044e4000800017f */
[----:B---3--:R-:W-:Y:S05]  /*15540*/  @!P0 NANOSLEEP.SYNCS 0x989680 ;  /* 0x009896800000895d */ /* 0x008fea0003900000 */
[----:B------:R-:W3:Y:S02]  /*15550*/  @!P0 SYNCS.PHASECHK.TRANS64 P0, [R3+URZ+0x38840], R2 ;  /* 0x03884002030085a7 */ /* 0x000ee4000800007f */
[----:B---3--:R-:W-:Y:S05]  /*15560*/  @!P0 BRA `(.L_x_494) ;  /* 0xfffffffc00f08947 */ /* 0x008fea000383ffff */
[----:B------:R-:W-:Y:S05]  /*15570*/  BRA `(.L_x_595) ;  /* 0xffffffbc00e87947 */ /* 0x000fea000383ffff */
.L_x_502:
[----:B-1----:R1:W2:Y:S02]  /*15580*/  SYNCS.PHASECHK.TRANS64.TRYWAIT P0, [R2+URZ+0x60], R3 ;  /* 0x00006003020075a7 */ /* 0x0022a4000800017f */
[----:B--2---:R-:W-:Y:S05]  /*15590*/  @!P0 NANOSLEEP.SYNCS 0x989680 ;  /* 0x009896800000895d */ /* 0x004fea0003900000 */
[----:B------:R-:W2:Y:S02]  /*155a0*/  @!P0 SYNCS.PHASECHK.TRANS64 P0, [R2+URZ+0x60], R3 ;  /* 0x00006003020085a7 */ /* 0x000ea4000800007f */
[----:B--2---:R-:W-:Y:S05]  /*155b0*/  @!P0 BRA `(.L_x_502) ;  /* 0xfffffffc00f08947 */ /* 0x004fea000383ffff */
[----:B------:R-:W-:Y:S05]  /*155c0*/  BRA `(.L_x_596) ;  /* 0xffffffc400447947 */ /* 0x000fea000383ffff */
.L_x_513:
[----:B---3--:R3:W4:Y:S02]  /*155d0*/  SYNCS.PHASECHK.TRANS64.TRYWAIT P0, [R2+URZ+0x38840], R3 ;  /* 0x03884003020075a7 */ /* 0x008724000800017f */
[----:B----4-:R-:W-:Y:S05]  /*155e0*/  @!P0 NANOSLEEP.SYNCS 0x989680 ;  /* 0x009896800000895d */ /* 0x010fea0003900000 */
[----:B------:R-:W4:Y:S02]  /*155f0*/  @!P0 SYNCS.PHASECHK.TRANS64 P0, [R2+URZ+0x38840], R3 ;  /* 0x03884003020085a7 */ /* 0x000f24000800007f */
[----:B----4-:R-:W-:Y:S05]  /*15600*/  @!P0 BRA `(.L_x_513) ;  /* 0xfffffffc00f08947 */ /* 0x010fea000383ffff */
[----:B------:R-:W-:Y:S05]  /*15610*/  BRA `(.L_x_597) ;  /* 0xffffffcc003c7947 */ /* 0x000fea000383ffff */
.L_x_521:
[----:B-1----:R1:W2:Y:S02]  /*15620*/  SYNCS.PHASECHK.TRANS64.TRYWAIT P0, [R2+URZ+0x60], R5 ;  /* 0x00006005020075a7 */ /* 0x0022a4000800017f */
[----:B--2---:R-:W-:Y:S05]  /*15630*/  @!P0 NANOSLEEP.SYNCS 0x989680 ;  /* 0x009896800000895d */ /* 0x004fea0003900000 */
[----:B------:R-:W2:Y:S02]  /*15640*/  @!P0 SYNCS.PHASECHK.TRANS64 P0, [R2+URZ+0x60], R5 ;  /* 0x00006005020085a7 */ /* 0x000ea4000800007f */
[----:B--2---:R-:W-:Y:S05]  /*15650*/  @!P0 BRA `(.L_x_521) ;  /* 0xfffffffc00f08947 */ /* 0x004fea000383ffff */
[----:B------:R-:W-:Y:S05]  /*15660*/  BRA `(.L_x_598) ;  /* 0xffffffd000987947 */ /* 0x000fea000383ffff */
.L_x_534:
[----:B--2---:R2:W4:Y:S02]  /*15670*/  SYNCS.PHASECHK.TRANS64.TRYWAIT P0, [R2+URZ+0x38860], R0 ;  /* 0x03886000020075a7 */ /* 0x004524000800017f */
[----:B----4-:R-:W-:Y:S05]  /*15680*/  @!P0 NANOSLEEP.SYNCS 0x989680 ;  /* 0x009896800000895d */ /* 0x010fea0003900000 */
[----:B------:R-:W4:Y:S02]  /*15690*/  @!P0 SYNCS.PHASECHK.TRANS64 P0, [R2+URZ+0x38860], R0 ;  /* 0x03886000020085a7 */ /* 0x000f24000800007f */
[----:B----4-:R-:W-:Y:S05]  /*156a0*/  @!P0 BRA `(.L_x_534) ;  /* 0xfffffffc00f08947 */ /* 0x010fea000383ffff */
[----:B------:R-:W-:Y:S05]  /*156b0*/  BRA `(.L_x_599) ;  /* 0xffffffd800747947 */ /* 0x000fea000383ffff */
.L_x_543:
[----:B------:R-:W-:Y:S01]  /*156c0*/  BSSY B0, `(.L_x_600) ;  /* 0x0000008000007945 */ /* 0x000fe20003800000 */
[----:B------:R-:W-:Y:S02]  /*156d0*/  IMAD.MOV.U32 R13, RZ, RZ, R16 ;  /* 0x000000ffff0d7224 */ /* 0x000fe400078e0010 */
[----:B------:R-:W-:Y:S02]  /*156e0*/  IMAD.MOV.U32 R12, RZ, RZ, RZ ;  /* 0x000000ffff0c7224 */ /* 0x000fe400078e00ff */
[----:B------:R-:W-:Y:S02]  /*156f0*/  IMAD.MOV.U32 R11, RZ, RZ, 0x1f ;  /* 0x0000001fff0b7424 */ /* 0x000fe400078e00ff */
[----:B------:R-:W-:-:S07]  /*15700*/  IMAD.MOV.U32 R15, RZ, RZ, -0x1 ;  /* 0xffffffffff0f7424 */ /* 0x000fce00078e00ff */
[----:B0----5:R-:W-:Y:S05]  /*15710*/  WARPSYNC.COLLECTIVE R15, `(.L_x_601) ;  /* 0x000000000f087348 */ /* 0x021fea0003c00000 */
[----:B------:R1:W2:Y:S02]  /*15720*/  SHFL.IDX P6, R14, R13, R12, R11 ;  /* 0x0000000c0d0e7389 */ /* 0x0002a400000c000b */
[----:B012--5:R-:W-:Y:S01]  /*15730*/  ENDCOLLECTIVE ;  /* 0x000000000000791b */ /* 0x027fe20003800000 */
.L_x_601:
[----:B------:R-:W-:Y:S05]  /*15740*/  BSYNC B0 ;  /* 0x0000000000007941 */ /* 0x000fea0003800000 */
.L_x_600:
[----:B------:R-:W-:Y:S02]  /*15750*/  IMAD.MOV.U32 R13, RZ, RZ, R16 ;  /* 0x000000ffff0d7224 */ /* 0x000fe400078e0010 */
[----:B------:R-:W-:Y:S02]  /*15760*/  IMAD.MOV.U32 R12, RZ, RZ, 0x1 ;  /* 0x00000001ff0c7424 */ /* 0x000fe400078e00ff */
[----:B------:R-:W-:Y:S02]  /*15770*/  IMAD.MOV.U32 R11, RZ, RZ, 0x1f ;  /* 0x0000001fff0b7424 */ /* 0x000fe400078e00ff */
[----:B------:R-:W-:Y:S02]  /*15780*/  IMAD.MOV.U32 R15, RZ, RZ, -0x1 ;  /* 0xffffffffff0f7424 */ /* 0x000fe400078e00ff */
[----:B------:R-:W-:Y:S02]  /*15790*/  IMAD.IADD R5, R19, 0x1, R7 ;  /* 0x0000000113057824 */ /* 0x000fe400078e0207 */
[----:B------:R-:W-:-:S07]  /*157a0*/  IMAD.MOV.U32 R0, RZ, RZ, R14 ;  /* 0x000000ffff007224 */ /* 0x000fce00078e000e */
[----:B------:R-:W-:Y:S05]  /*157b0*/  WARPSYNC.COLLECTIVE R15, `(.L_x_602) ;  /* 0x000000000f087348 */ /* 0x000fea0003c00000 */
[----:B------:R0:W1:Y:S02]  /*157c0*/  SHFL.IDX P6, R14, R13, R12, R11 ;  /* 0x0000000c0d0e7389 */ /* 0x00006400000c000b */
[----:B01----:R-:W-:Y:S01]  /*157d0*/  ENDCOLLECTIVE ;  /* 0x000000000000791b */ /* 0x003fe20003800000 */
.L_x_602:
[----:B------:R-:W-:Y:S01]  /*157e0*/  ULDC UR4, c[0x0][0xc3c] ;  /* 0x00030f0000047ab9 */ /* 0x000fe20000000800 */
[----:B------:R-:W-:Y:S01]  /*157f0*/  ULDC.64 UR6, c[0x0][0x208] ;  /* 0x0000820000067ab9 */ /* 0x000fe20000000a00 */
[----:B------:R-:W-:-:S13]  /*15800*/  ISETP.GE.OR P1, PT, R5, UR4, !P0 ;  /* 0x0000000405007c0c */ /* 0x000fda000c726670 */
[----:B------:R-:W0:Y:S01]  /*15810*/  @!P1 LDC.64 R2, c[0x0][0xc80] ;  /* 0x00032000ff029b82 */ /* 0x000e220000000a00 */
[----:B------:R-:W-:Y:S02]  /*15820*/  IMAD.MOV.U32 R11, RZ, RZ, RZ ;  /* 0x000000ffff0b7224 */ /* 0x000fe400078e00ff */
[----:B------:R-:W-:Y:S02]  /*15830*/  IMAD.MOV.U32 R4, RZ, RZ, R14 ;  /* 0x000000ffff047224 */ /* 0x000fe400078e000e */
[----:B0-----:R-:W-:-:S06]  /*15840*/  @!P1 IMAD.WIDE R2, R5, 0x4, R2 ;  /* 0x0000000405029825 */ /* 0x001fcc00078e0202 */
[----:B------:R0:W2:Y:S01]  /*15850*/  @!P1 LDG.E R3, desc[UR6][R2.64] ;  /* 0x0000000602039981 */ /* 0x0000a2000c1e1900 */
[C---:B------:R-:W-:Y:S02]  /*15860*/  ISETP.GE.U32.AND P2, PT, R7.reuse, 0x2, PT ;  /* 0x000000020700780c */ /* 0x040fe40003f46070 */
[C---:B------:R-:W-:Y:S02]  /*15870*/  ISETP.GE.U32.AND P3, PT, R7.reuse, 0x4, PT ;  /* 0x000000040700780c */ /* 0x040fe40003f66070 */
[C---:B------:R-:W-:Y:S02]  /*15880*/  ISETP.GE.U32.AND P4, PT, R7.reuse, 0x8, PT ;  /* 0x000000080700780c */ /* 0x040fe40003f86070 */
[C---:B------:R-:W-:Y:S01]  /*15890*/  ISETP.GE.U32.AND P5, PT, R7.reuse, 0x10, PT ;  /* 0x000000100700780c */ /* 0x040fe20003fa6070 */
[----:B0-----:R-:W-:Y:S02]  /*158a0*/  IMAD.MOV.U32 R2, RZ, RZ, RZ ;  /* 0x000000ffff027224 */ /* 0x001fe400078e00ff */
[----:B--2---:R-:W-:Y:S01]  /*158b0*/  @!P1 IMAD.MOV.U32 R2, RZ, RZ, R3 ;  /* 0x000000ffff029224 */ /* 0x004fe200078e0003 */
[----:B------:R-:W-:-:S03]  /*158c0*/  ISETP.NE.AND P1, PT, R7, RZ, PT ;  /* 0x000000ff0700720c */ /* 0x000fc60003f25270 */
[----:B------:R-:W-:-:S10]  /*158d0*/  IMAD.MOV.U32 R13, RZ, RZ, R2 ;  /* 0x000000ffff0d7224 */ /* 0x000fd400078e0002 */
[----:B------:R-:W-:Y:S05]  /*158e0*/  WARPSYNC.COLLECTIVE R15, `(.L_x_603) ;  /* 0x000000000f087348 */ /* 0x000fea0003c00000 */
[----:B------:R0:W1:Y:S02]  /*158f0*/  SHFL.UP P6, R14, R13, R12, R11 ;  /* 0x0400000c0d0e7389 */ /* 0x00006400000c000b */
[----:B01----:R-:W-:Y:S01]  /*15900*/  ENDCOLLECTIVE ;  /* 0x000000000000791b */ /* 0x003fe20003800000 */
.L_x_603:
[----:B------:R-:W-:Y:S02]  /*15910*/  IMAD.MOV.U32 R12, RZ, RZ, 0x2 ;  /* 0x00000002ff0c7424 */ /* 0x000fe400078e00ff */
[----:B------:R-:W-:-:S05]  /*15920*/  IMAD.MOV.U32 R3, RZ, RZ, R14 ;  /* 0x000000ffff037224 */ /* 0x000fca00078e000e */
[----:B------:R-:W-:-:S05]  /*15930*/  SEL R3, R3, RZ, P1 ;  /* 0x000000ff03037207 */ /* 0x000fca0000800000 */
[----:B------:R-:W-:-:S04]  /*15940*/  IMAD.IADD R3, R2, 0x1, R3 ;  /* 0x0000000102037824 */ /* 0x000fc800078e0203 */
[----:B------:R-:W-:-:S07]  /*15950*/  IMAD.MOV.U32 R13, RZ, RZ, R3 ;  /* 0x000000ffff0d7224 */ /* 0x000fce00078e0003 */
[----:B------:R-:W-:Y:S05]  /*15960*/  WARPSYNC.COLLECTIVE R15, `(.L_x_604) ;  /* 0x000000000f087348 */ /* 0x000fea0003c00000 */
[----:B------:R0:W1:Y:S02]  /*15970*/  SHFL.UP P6, R14, R13, R12, R11 ;  /* 0x0400000c0d0e7389 */ /* 0x00006400000c000b */
[----:B01----:R-:W-:Y:S01]  /*15980*/  ENDCOLLECTIVE ;  /* 0x000000000000791b */ /* 0x003fe20003800000 */
.L_x_604:
        /* <DEDUP_REMOVED lines=8> */
.L_x_605:
        /* <DEDUP_REMOVED lines=8> */
.L_x_606:
        /* <DEDUP_REMOVED lines=8> */
.L_x_607:
[----:B------:R-:W-:Y:S02]  /*15b10*/  IMAD.MOV.U32 R12, RZ, RZ, 0x1f ;  /* 0x0000001fff0c7424 */ /* 0x000fe400078e00ff */
[----:B------:R-:W-:Y:S02]  /*15b20*/  IMAD.MOV.U32 R11, RZ, RZ, 0x1f ;  /* 0x0000001fff0b7424 */ /* 0x000fe400078e00ff */
[----:B------:R-:W-:-:S05]  /*15b30*/  IMAD.MOV.U32 R5, RZ, RZ, R14 ;  /* 0x000000ffff057224 */ /* 0x000fca00078e000e */
[----:B------:R-:W-:-:S05]  /*15b40*/  SEL R5, R5, RZ, P5 ;  /* 0x000000ff05057207 */ /* 0x000fca0002800000 */
[----:B------:R-:W-:-:S04]  /*15b50*/  IMAD.IADD R3, R3, 0x1, R5 ;  /* 0x0000000103037824 */ /* 0x000fc800078e0205 */
[----:B------:R-:W-:-:S07]  /*15b60*/  IMAD.MOV.U32 R13, RZ, RZ, R3 ;  /* 0x000000ffff0d7224 */ /* 0x000fce00078e0003 */
[----:B------:R-:W-:Y:S05]  /*15b70*/  WARPSYNC.COLLECTIVE R15, `(.L_x_608) ;  /* 0x000000000f087348 */ /* 0x000fea0003c00000 */
[----:B------:R0:W1:Y:S02]  /*15b80*/  SHFL.IDX P6, R14, R13, R12, R11 ;  /* 0x0000000c0d0e7389 */ /* 0x00006400000c000b */
[----:B01----:R-:W-:Y:S01]  /*15b90*/  ENDCOLLECTIVE ;  /* 0x000000000000791b */ /* 0x003fe20003800000 */
.L_x_608:
[----:B------:R-:W-:Y:S01]  /*15ba0*/  IMAD.MOV.U32 R6, RZ, RZ, R14 ;  /* 0x000000ffff067224 */ /* 0x000fe200078e000e */
[----:B------:R-:W-:Y:S06]  /*15bb0*/  BRA `(.L_x_609) ;  /* 0xffffffdc00787947 */ /* 0x000fec000383ffff */
.L_x_548:
[----:B------:R-:W-:Y:S01]  /*15bc0*/  BSSY B0, `(.L_x_610) ;  /* 0x0000008000007945 */ /* 0x000fe20003800000 */
[----:B-----5:R-:W-:Y:S02]  /*15bd0*/  IMAD.MOV.U32 R13, RZ, RZ, R2 ;  /* 0x000000ffff0d7224 */ /* 0x020fe400078e0002 */
[----:B------:R-:W-:Y:S02]  /*15be0*/  IMAD.MOV.U32 R12, RZ, RZ, 0x1 ;  /* 0x00000001ff0c7424 */ /* 0x000fe400078e00ff */
[----:B------:R-:W-:Y:S02]  /*15bf0*/  IMAD.MOV.U32 R11, RZ, RZ, RZ ;  /* 0x000000ffff0b7224 */ /* 0x000fe400078e00ff */
[----:B------:R-:W-:-:S07]  /*15c00*/  IMAD.MOV.U32 R15, RZ, RZ, -0x1 ;  /* 0xffffffffff0f7424 */ /* 0x000fce00078e00ff */
[----:B01----:R-:W-:Y:S05]  /*15c10*/  WARPSYNC.COLLECTIVE R15, `(.L_x_611) ;  /* 0x000000000f087348 */ /* 0x003fea0003c00000 */
[----:B------:R2:W3:Y:S02]  /*15c20*/  SHFL.UP P6, R14, R13, R12, R11 ;  /* 0x0400000c0d0e7389 */ /* 0x0004e400000c000b */
[----:B0123--:R-:W-:Y:S01]  /*15c30*/  ENDCOLLECTIVE ;  /* 0x000000000000791b */ /* 0x00ffe20003800000 */
.L_x_611:
[----:B------:R-:W-:Y:S05]  /*15c40*/  BSYNC B0 ;  /* 0x0000000000007941 */ /* 0x000fea0003800000 */
.L_x_610:
[----:B------:R-:W-:Y:S02]  /*15c50*/  IMAD.MOV.U32 R3, RZ, RZ, R14 ;  /* 0x000000ffff037224 */ /* 0x000fe400078e000e */
[----:B------:R-:W-:Y:S02]  /*15c60*/  IMAD.MOV.U32 R12, RZ, RZ, 0x2 ;  /* 0x00000002ff0c7424 */ /* 0x000fe400078e00ff */
[----:B------:R-:W-:Y:S01]  /*15c70*/  IMAD.MOV.U32 R11, RZ, RZ, RZ ;  /* 0x000000ffff0b7224 */ /* 0x000fe200078e00ff */
[----:B------:R-:W-:Y:S01]  /*15c80*/  SEL R3, R3, RZ, P1 ;  /* 0x000000ff03037207 */ /* 0x000fe20000800000 */
[----:B------:R-:W-:-:S04]  /*15c90*/  IMAD.MOV.U32 R15, RZ, RZ, -0x1 ;  /* 0xffffffffff0f7424 */ /* 0x000fc800078e00ff */
[----:B------:R-:W-:-:S04]  /*15ca0*/  IMAD.IADD R3, R2, 0x1, R3 ;  /* 0x0000000102037824 */ /* 0x000fc800078e0203 */
[----:B------:R-:W-:-:S07]  /*15cb0*/  IMAD.MOV.U32 R13, RZ, RZ, R3 ;  /* 0x000000ffff0d7224 */ /* 0x000fce00078e0003 */
[----:B------:R-:W-:Y:S05]  /*15cc0*/  WARPSYNC.COLLECTIVE R15, `(.L_x_612) ;  /* 0x000000000f087348 */ /* 0x000fea0003c00000 */
[----:B------:R0:W1:Y:S02]  /*15cd0*/  SHFL.UP P6, R14, R13, R12, R11 ;  /* 0x0400000c0d0e7389 */ /* 0x00006400000c000b */
[----:B01----:R-:W-:Y:S01]  /*15ce0*/  ENDCOLLECTIVE ;  /* 0x000000000000791b */ /* 0x003fe20003800000 */
.L_x_612:
        /* <DEDUP_REMOVED lines=8> */
.L_x_613:
        /* <DEDUP_REMOVED lines=8> */
.L_x_614:
        /* <DEDUP_REMOVED lines=8> */
.L_x_615:
        /* <DEDUP_REMOVED lines=9> */
.L_x_616:
[----:B------:R-:W-:Y:S01]  /*15f00*/  IMAD.MOV.U32 R6, RZ, RZ, R14 ;  /* 0x000000ffff067224 */ /* 0x000fe200078e000e */
[----:B------:R-:W-:Y:S06]  /*15f10*/  BRA `(.L_x_617) ;  /* 0xffffffdc00407947 */ /* 0x000fec000383ffff */
.L_x_550:
[----:B------:R-:W-:Y:S01]  /*15f20*/  BSSY B0, `(.L_x_618) ;  /* 0x0000006000007945 */ /* 0x000fe20003800000 */
[----:B------:R-:W-:Y:S01]  /*15f30*/  PLOP3.LUT P6, PT, P6, PT, PT, 0x8, 0x0 ;  /* 0x000000000000781c */ /* 0x000fe200037ce170 */
[----:B------:R-:W-:-:S12]  /*15f40*/  IMAD.MOV.U32 R15, RZ, RZ, -0x1 ;  /* 0xffffffffff0f7424 */ /* 0x000fd800078e00ff */
[----:B01---5:R-:W-:Y:S05]  /*15f50*/  WARPSYNC.COLLECTIVE R15, `(.L_x_619) ;  /* 0x000000000f087348 */ /* 0x023fea0003c00000 */
[----:B------:R-:W-:Y:S01]  /*15f60*/  VOTE.ANY R14, PT, P6 ;  /* 0x00000000000e7806 */ /* 0x000fe200030e0100 */
[----:B01---5:R-:W-:Y:S06]  /*15f70*/  ENDCOLLECTIVE ;  /* 0x000000000000791b */ /* 0x023fec0003800000 */
.L_x_619:
[----:B------:R-:W-:Y:S05]  /*15f80*/  BSYNC B0 ;  /* 0x0000000000007941 */ /* 0x000fea0003800000 */
.L_x_618:
[----:B------:R-:W-:Y:S02]  /*15f90*/  IMAD.MOV.U32 R5, RZ, RZ, R14 ;  /* 0x000000ffff057224 */ /* 0x000fe400078e000e */
[----:B------:R-:W-:Y:S02]  /*15fa0*/  IMAD.MOV.U32 R13, RZ, RZ, R2 ;  /* 0x000000ffff0d7224 */ /* 0x000fe400078e0002 */
[----:B------:R-:W0:Y:S01]  /*15fb0*/  POPC R4, R5 ;  /* 0x0000000500047309 */ /* 0x000e220000000000 */
[----:B------:R-:W-:Y:S02]  /*15fc0*/  IMAD.MOV.U32 R11, RZ, RZ, 0x1f ;  /* 0x0000001fff0b7424 */ /* 0x000fe400078e00ff */
[----:B------:R-:W-:Y:S02]  /*15fd0*/  IMAD.MOV.U32 R15, RZ, RZ, -0x1 ;  /* 0xffffffffff0f7424 */ /* 0x000fe400078e00ff */
[----:B0-----:R-:W-:-:S07]  /*15fe0*/  IMAD.MOV.U32 R12, RZ, RZ, R4 ;  /* 0x000000ffff0c7224 */ /* 0x001fce00078e0004 */
[----:B------:R-:W-:Y:S05]  /*15ff0*/  WARPSYNC.COLLECTIVE R15, `(.L_x_620) ;  /* 0x000000000f087348 */ /* 0x000fea0003c00000 */
[----:B------:R0:W1:Y:S02]  /*16000*/  SHFL.IDX P6, R14, R13, R12, R11 ;  /* 0x0000000c0d0e7389 */ /* 0x00006400000c000b */
[----:B01----:R-:W-:Y:S01]  /*16010*/  ENDCOLLECTIVE ;  /* 0x000000000000791b */ /* 0x003fe20003800000 */
.L_x_620:
[----:B------:R-:W-:Y:S01]  /*16020*/  IMAD.MOV.U32 R17, RZ, RZ, R14 ;  /* 0x000000ffff117224 */ /* 0x000fe200078e000e */
[----:B------:R-:W-:Y:S06]  /*16030*/  BRA `(.L_x_621) ;  /* 0xffffffdc00307947 */ /* 0x000fec000383ffff */
.L_x_552:
[----:B------:R-:W-:Y:S01]  /*16040*/  BSSY B0, `(.L_x_622) ;  /* 0x0000007000007945 */ /* 0x000fe20003800000 */
[----:B------:R-:W-:Y:S02]  /*16050*/  IMAD.MOV.U32 R13, RZ, RZ, R3 ;  /* 0x000000ffff0d7224 */ /* 0x000fe400078e0003 */
[----:B------:R-:W-:Y:S02]  /*16060*/  IMAD.MOV.U32 R11, RZ, RZ, 0x1f ;  /* 0x0000001fff0b7424 */ /* 0x000fe400078e00ff */
[----:B------:R-:W-:-:S07]  /*16070*/  IMAD.MOV.U32 R15, RZ, RZ, -0x1 ;  /* 0xffffffffff0f7424 */ /* 0x000fce00078e00ff */
[----:B01-3-5:R-:W-:Y:S05]  /*16080*/  WARPSYNC.COLLECTIVE R15, `(.L_x_623) ;  /* 0x000000000f087348 */ /* 0x02bfea0003c00000 */
[----:B------:R2:W4:Y:S02]  /*16090*/  SHFL.IDX P6, R14, R13, R12, R11 ;  /* 0x0000000c0d0e7389 */ /* 0x00052400000c000b */
[----:B012345:R-:W-:Y:S01]  /*160a0*/  ENDCOLLECTIVE ;  /* 0x000000000000791b */ /* 0x03ffe20003800000 */
.L_x_623:
[----:B------:R-:W-:Y:S05]  /*160b0*/  BSYNC B0 ;  /* 0x0000000000007941 */ /* 0x000fea0003800000 */
.L_x_622:
[----:B------:R-:W-:Y:S01]  /*160c0*/  IMAD.MOV.U32 R2, RZ, RZ, R14 ;  /* 0x000000ffff027224 */ /* 0x000fe200078e000e */
[----:B------:R-:W-:Y:S06]  /*160d0*/  BRA `(.L_x_551) ;  /* 0xffffffdc00247947 */ /* 0x000fec000383ffff */
.L_x_556:
[----:B-1----:R1:W3:Y:S02]  /*160e0*/  SYNCS.PHASECHK.TRANS64.TRYWAIT P0, [R0+URZ+0x38820], R3 ;  /* 0x03882003000075a7 */ /* 0x0022e4000800017f */
[----:B---3--:R-:W-:Y:S05]  /*160f0*/  @!P0 NANOSLEEP.SYNCS 0x989680 ;  /* 0x009896800000895d */ /* 0x008fea0003900000 */
[----:B------:R-:W3:Y:S02]  /*16100*/  @!P0 SYNCS.PHASECHK.TRANS64 P0, [R0+URZ+0x38820], R3 ;  /* 0x03882003000085a7 */ /* 0x000ee4000800007f */
[----:B---3--:R-:W-:Y:S05]  /*16110*/  @!P0 BRA `(.L_x_556) ;  /* 0xfffffffc00f08947 */ /* 0x008fea000383ffff */
[----:B------:R-:W-:Y:S05]  /*16120*/  BRA `(.L_x_624) ;  /* 0xffffffe000187947 */ /* 0x000fea000383ffff */
.L_x_557:
[----:B------:R-:W3:Y:S01]  /*16130*/  S2R R2, SR_TID.X ;  /* 0x0000000000027919 */ /* 0x000ee20000002100 */
[----:B------:R-:W-:Y:S01]  /*16140*/  BSSY B0, `(.L_x_625) ;  /* 0x000000a000007945 */ /* 0x000fe20003800000 */
[----:B------:R-:W-:Y:S02]  /*16150*/  IMAD.MOV.U32 R12, RZ, RZ, RZ ;  /* 0x000000ffff0c7224 */ /* 0x000fe400078e00ff */
[----:B------:R-:W-:Y:S02]  /*16160*/  IMAD.MOV.U32 R11, RZ, RZ, 0x1f ;  /* 0x0000001fff0b7424 */ /* 0x000fe400078e00ff */
[----:B------:R-:W-:Y:S01]  /*16170*/  IMAD.MOV.U32 R15, RZ, RZ, -0x1 ;  /* 0xffffffffff0f7424 */ /* 0x000fe200078e00ff */
[----:B---3--:R-:W-:-:S04]  /*16180*/  SHF.R.U32.HI R2, RZ, 0x5, R2 ;  /* 0x00000005ff027819 */ /* 0x008fc80000011602 */
[----:B------:R-:W-:-:S05]  /*16190*/  LOP3.LUT R2, R2, 0x3, RZ, 0xc0, !PT ;  /* 0x0000000302027812 */ /* 0x000fca00078ec0ff */
[----:B------:R-:W-:-:S07]  /*161a0*/  IMAD.MOV.U32 R13, RZ, RZ, R2 ;  /* 0x000000ffff0d7224 */ /* 0x000fce00078e0002 */
[----:B012--5:R-:W-:Y:S05]  /*161b0*/  WARPSYNC.COLLECTIVE R15, `(.L_x_626) ;  /* 0x000000000f087348 */ /* 0x027fea0003c00000 */
[----:B------:R3:W4:Y:S02]  /*161c0*/  SHFL.IDX P6, R14, R13, R12, R11 ;  /* 0x0000000c0d0e7389 */ /* 0x00072400000c000b */
[----:B012345:R-:W-:Y:S01]  /*161d0*/  ENDCOLLECTIVE ;  /* 0x000000000000791b */ /* 0x03ffe20003800000 */
.L_x_626:
[----:B------:R-:W-:Y:S05]  /*161e0*/  BSYNC B0 ;  /* 0x0000000000007941 */ /* 0x000fea0003800000 */
.L_x_625:
[----:B------:R-:W-:Y:S05]  /*161f0*/  BRA `(.L_x_627) ;  /* 0xffffffe000007947 */ /* 0x000fea000383ffff */
.L_x_560:
[----:B------:R-:W-:Y:S01]  /*16200*/  BSSY B1, `(.L_x_628) ;  /* 0x0000006000017945 */ /* 0x000fe20003800000 */
[----:B------:R-:W-:-:S07]  /*16210*/  IMAD.MOV.U32 R15, RZ, RZ, -0x1 ;  /* 0xffffffffff0f7424 */ /* 0x000fce00078e00ff */
[----:B0123-5:R-:W-:Y:S05]  /*16220*/  WARPSYNC.COLLECTIVE R15, `(.L_x_629) ;  /* 0x000000000f0c7348 */ /* 0x02ffea0003c00000 */
[----:B------:R-:W-:Y:S02]  /*16230*/  ELECT P6, UR62, PT ;  /* 0x00000000003e782f */ /* 0x000fe400038c0000 */
[----:B------:R-:W-:Y:S01]  /*16240*/  MOV R14, UR62 ;  /* 0x0000003e000e7c02 */ /* 0x000fe20008000f00 */
[----:B0123-5:R-:W-:Y:S10]  /*16250*/  ENDCOLLECTIVE ;  /* 0x000000000000791b */ /* 0x02fff40003800000 */
.L_x_629:
[----:B------:R-:W-:Y:S05]  /*16260*/  BSYNC B1 ;  /* 0x0000000000017941 */ /* 0x000fea0003800000 */
.L_x_628:
[----:B------:R-:W-:Y:S05]  /*16270*/  BRA `(.L_x_630) ;  /* 0xffffffdc00f87947 */ /* 0x000fea000383ffff */
.L_x_562:
[----:B-1----:R1:W2:Y:S02]  /*16280*/  SYNCS.PHASECHK.TRANS64.TRYWAIT P0, [R6+URZ], R5 ;  /* 0x00000005060075a7 */ /* 0x0022a4000800017f */
[----:B--2---:R-:W-:Y:S05]  /*16290*/  @!P0 NANOSLEEP.SYNCS 0x989680 ;  /* 0x009896800000895d */ /* 0x004fea0003900000 */
[----:B------:R-:W2:Y:S02]  /*162a0*/  @!P0 SYNCS.PHASECHK.TRANS64 P0, [R6+URZ], R5 ;  /* 0x00000005060085a7 */ /* 0x000ea4000800007f */
[----:B--2---:R-:W-:Y:S05]  /*162b0*/  @!P0 BRA `(.L_x_562) ;  /* 0xfffffffc00f08947 */ /* 0x004fea000383ffff */
[----:B------:R-:W-:Y:S05]  /*162c0*/  BRA `(.L_x_631) ;  /* 0xffffffe0003c7947 */ /* 0x000fea000383ffff */
.L_x_563:
[----:B--2---:R2:W3:Y:S02]  /*162d0*/  SYNCS.PHASECHK.TRANS64.TRYWAIT P0, [R7+URZ], R2 ;  /* 0x00000002070075a7 */ /* 0x0044e4000800017f */
[----:B---3--:R-:W-:Y:S05]  /*162e0*/  @!P0 NANOSLEEP.SYNCS 0x989680 ;  /* 0x009896800000895d */ /* 0x008fea0003900000 */
[----:B------:R-:W3:Y:S02]  /*162f0*/  @!P0 SYNCS.PHASECHK.TRANS64 P0, [R7+URZ], R2 ;  /* 0x00000002070085a7 */ /* 0x000ee4000800007f */
[----:B---3--:R-:W-:Y:S05]  /*16300*/  @!P0 BRA `(.L_x_563) ;  /* 0xfffffffc00f08947 */ /* 0x008fea000383ffff */
[----:B------:R-:W-:Y:S05]  /*16310*/  BRA `(.L_x_632) ;  /* 0xffffffe000307947 */ /* 0x000fea000383ffff */
.L_x_565:
[----:B---3--:R3:W4:Y:S02]  /*16320*/  SYNCS.PHASECHK.TRANS64.TRYWAIT P0, [R4+URZ], R5 ;  /* 0x00000005040075a7 */ /* 0x008724000800017f */
[----:B----4-:R-:W-:Y:S05]  /*16330*/  @!P0 NANOSLEEP.SYNCS 0x989680 ;  /* 0x009896800000895d */ /* 0x010fea0003900000 */
[----:B------:R-:W4:Y:S02]  /*16340*/  @!P0 SYNCS.PHASECHK.TRANS64 P0, [R4+URZ], R5 ;  /* 0x00000005040085a7 */ /* 0x000f24000800007f */
[----:B----4-:R-:W-:Y:S05]  /*16350*/  @!P0 BRA `(.L_x_565) ;  /* 0xfffffffc00f08947 */ /* 0x010fea000383ffff */
[----:B------:R-:W-:Y:S05]  /*16360*/  BRA `(.L_x_633) ;  /* 0xffffffe000387947 */ /* 0x000fea000383ffff */
.L_x_634:
        /* <DEDUP_REMOVED lines=9> */
.L_x_15295:


//--------------------- .text._ZN7cutlass13device_kernelIN5flash11enable_sm90INS1_16FlashAttnFwdSm90INS1_25CollectiveMainloopFwdSm90ILi2EN4cute5tupleIJNS5_1CILi1EEES8_S8_EEENS6_IJNS7_ILi128EEENS7_ILi80EEENS7_ILi256EEEEEELi256ENS_10bfloat16_tEfNS_4arch4Sm90ELb0ELb0ELb0ELb1ELb0ELb1ELb0ELb1ELb1ELb1ELb0ELb0EEENS1_21CollectiveEpilogueFwdINS6_IJSA_SC_SB_EEES9_SE_SG_Li256ELb1ELb1ELb0ELb0EEENS1_36VarlenDynamicPersistentTileSchedulerILi128ELi80ELi256ELi128ELb0ELb1ELb1ELb0ELb1ELb1EEEEEEEEEvNT_6ParamsE --------------------------
	.section	.text._ZN7cutlass13device_kernelIN5flash11enable_sm90INS1_16FlashAttnFwdSm90INS1_25CollectiveMainloopFwdSm90ILi2EN4cute5tupleIJNS5_1CILi1EEES8_S8_EEENS6_IJNS7_ILi128EEENS7_ILi80EEENS7_ILi256EEEEEELi256ENS_10bfloat16_tEfNS_4arch4Sm90ELb0ELb0ELb0ELb1ELb0ELb1ELb0ELb1ELb1ELb1ELb0ELb0EEENS1_21CollectiveEpilogueFwdINS6_IJSA_SC_SB_EEES9_SE_SG_Li256ELb1ELb1ELb0ELb0EEENS1_36VarlenDynamicPersistentTileSchedulerILi128ELi80ELi256ELi128ELb0ELb1ELb1ELb0ELb1ELb1EEEEEEEEEvNT_6ParamsE,"ax",@progbits
	.align	128
.text._ZN7cutlass13device_kernelIN5flash11enable_sm90INS1_16FlashAttnFwdSm90INS1_25CollectiveMainloopFwdSm90ILi2EN4cute5tupleIJNS5_1CILi1EEES8_S8_EEENS6_IJNS7_ILi128EEENS7_ILi80EEENS7_ILi256EEEEEELi256ENS_10bfloat16_tEfNS_4arch4Sm90ELb0ELb0ELb0ELb1ELb0ELb1ELb0ELb1ELb1ELb1ELb0ELb0EEENS1_21CollectiveEpilogueFwdINS6_IJSA_SC_SB_EEES9_SE_SG_Li256ELb1ELb1ELb0ELb0EEENS1_36VarlenDynamicPersistentTileSchedulerILi128ELi80ELi256ELi128ELb0ELb1ELb1ELb0ELb1ELb1EEEEEEEEEvNT_6ParamsE:
        .type           _ZN7cutlass13device_kernelIN5flash11enable_sm90INS1_16FlashAttnFwdSm90INS1_25CollectiveMainloopFwdSm90ILi2EN4cute5tupleIJNS5_1CILi1EEES8_S8_EEENS6_IJNS7_ILi128EEENS7_ILi80EEENS7_ILi256EEEEEELi256ENS_10bfloat16_tEfNS_4arch4Sm90ELb0ELb0ELb0ELb1ELb0ELb1ELb0ELb1ELb1ELb1ELb0ELb0EEENS1_21CollectiveEpilogueFwdINS6_IJSA_SC_SB_EEES9_SE_SG_Li256ELb1ELb1ELb0ELb0EEENS1_36VarlenDynamicPersistentTileSchedulerILi128ELi80ELi256ELi128ELb0ELb1ELb1ELb0ELb1ELb1EEEEEEEEEvNT_6ParamsE,@function
        .size           _ZN7cutlass13device_kernelIN5flash11enable_sm90INS1_16FlashAttnFwdSm90INS1_25CollectiveMainloopFwdSm90ILi2EN4cute5tupleIJNS5_1CILi1EEES8_S8_EEENS6_IJNS7_ILi128EEENS7_ILi80EEENS7_ILi256EEEEEELi256ENS_10bfloat16_tEfNS_4arch4Sm90ELb0ELb0ELb0ELb1ELb0ELb1ELb0ELb1ELb1ELb1ELb0ELb0EEENS1_21CollectiveEpilogueFwdINS6_IJSA_SC_SB_EEES9_SE_SG_Li256ELb1ELb1ELb0ELb0EEENS1_36VarlenDynamicPersistentTileSchedulerILi128ELi80ELi256ELi128ELb0ELb1ELb1ELb0ELb1ELb1EEEEEEEEEvNT_6ParamsE,(.L_x_15296 - _ZN7cutlass13device_kernelIN5flash11enable_sm90INS1_16FlashAttnFwdSm90INS1_25CollectiveMainloopFwdSm90ILi2EN4cute5tupleIJNS5_1CILi1EEES8_S8_EEENS6_IJNS7_ILi128EEENS7_ILi80EEENS7_ILi256EEEEEELi256ENS_10bfloat16_tEfNS_4arch4Sm90ELb0ELb0ELb0ELb1ELb0ELb1ELb0ELb1ELb1ELb1ELb0ELb0EEENS1_21CollectiveEpilogueFwdINS6_IJSA_SC_SB_EEES9_SE_SG_Li256ELb1ELb1ELb0ELb0EEENS1_36VarlenDynamicPersistentTileSchedulerILi128ELi80ELi256ELi128ELb0ELb1ELb1ELb0ELb1ELb1EEEEEEEEEvNT_6ParamsE)
        .other          _ZN7cutlass13device_kernelIN5flash11enable_sm90INS1_16FlashAttnFwdSm90INS1_25CollectiveMainloopFwdSm90ILi2EN4cute5tupleIJNS5_1CILi1EEES8_S8_EEENS6_IJNS7_ILi128EEENS7_ILi80EEENS7_ILi256EEEEEELi256ENS_10bfloat16_tEfNS_4arch4Sm90ELb0ELb0ELb0ELb1ELb0ELb1ELb0ELb1ELb1ELb1ELb0ELb0EEENS1_21CollectiveEpilogueFwdINS6_IJSA_SC_SB_EEES9_SE_SG_Li256ELb1ELb1ELb0ELb0EEENS1_36VarlenDynamicPersistentTileSchedulerILi128ELi80ELi256ELi128ELb0ELb1ELb1ELb0ELb1ELb1EEEEEEEEEvNT_6ParamsE,@"STO_CUDA_ENTRY STV_DEFAULT"
_ZN7cutlass13device_kernelIN5flash11enable_sm90INS1_16FlashAttnFwdSm90INS1_25CollectiveMainloopFwdSm90ILi2EN4cute5tupleIJNS5_1CILi1EEES8_S8_EEENS6_IJNS7_ILi128EEENS7_ILi80EEENS7_ILi256EEEEEELi256ENS_10bfloat16_tEfNS_4arch4Sm90ELb0ELb0ELb0ELb1ELb0ELb1ELb0ELb1ELb1ELb1ELb0ELb0EEENS1_21CollectiveEpilogueFwdINS6_IJSA_SC_SB_EEES9_SE_SG_Li256ELb1ELb1ELb0ELb0EEENS1_36VarlenDynamicPersistentTileSchedulerILi128ELi80ELi256ELi128ELb0ELb1ELb1ELb0ELb1ELb1EEEEEEEEEvNT_6ParamsE:
        /* <DEDUP_REMOVED lines=13> */
[----:B------:R-:W-:Y:S02]  /*00d0*/  UIADD3 UR10, UP2, UR4, 0x570, URZ ;  /* 0x00000570040a7890 */ /* 0x000fe4000ff5e03f */
[----:B------:R-:W-:Y:S02]  /*00e0*/  UIADD3 UR4, UP3, UR4, 0x670, URZ ;  /* 0x0000067004047890 */ /* 0x000fe4000ff7e03f */
[----:B------:R-:W-:-:S02]  /*00f0*/  UIADD3.X UR7, URZ, UR5, URZ, UP0, !UPT ;  /* 0x000000053f077290 */ /* 0x000fc400087fe43f */
[----:B------:R-:W-:Y:S02]  /*0100*/  UIADD3.X UR9, URZ, UR5, URZ, UP1, !UPT ;  /* 0x000000053f097290 */ /* 0x000fe40008ffe43f */
[----:B------:R-:W-:Y:S02]  /*0110*/  UIADD3.X UR11, URZ, UR5, URZ, UP2, !UPT ;  /* 0x000000053f0b7290 */ /* 0x000fe400097fe43f */
[----:B------:R-:W-:-:S03]  /*0120*/  UIADD3.X UR5, URZ, UR5, URZ, UP3, !UPT ;  /* 0x000000053f057290 */ /* 0x000fc60009ffe43f */
[----:B------:R0:W-:Y:S02]  /*0130*/  UTMACCTL.PF [UR6] ;  /* 0x00000000060079b9 */ /* 0x0001e40008040000 */
[----:B------:R0:W-:Y:S02]  /*0140*/  UTMACCTL.PF [UR8] ;  /* 0x00000000080079b9 */ /* 0x0001e40008040000 */
[----:B------:R0:W-:Y:S02]  /*0150*/  UTMACCTL.PF [UR10] ;  /* 0x000000000a0079b9 */ /* 0x0001e40008040000 */
[----:B------:R0:W-:Y:S02]  /*0160*/  UTMACCTL.PF [UR4] ;  /* 0x00000000040079b9 */ /* 0x0001e40008040000 */
[----:B0-----:R-:W-:Y:S01]  /*0170*/  NOP ;  /* 0x0000000000007918 */ /* 0x001fe20000000000 */
.L_x_636:
[----:B------:R-:W-:Y:S05]  /*0180*/  BSYNC B0 ;  /* 0x0000000000007941 */ /* 0x000fea0003800000 */
.L_x_635:
        /* <DEDUP_REMOVED lines=41> */
.L_x_637:
        /* <DEDUP_REMOVED lines=22> */
.L_x_638:
        /* <DEDUP_REMOVED lines=18> */
.L_x_639:
        /* <DEDUP_REMOVED lines=22> */
.L_x_640:
        /* <DEDUP_REMOVED lines=22> */
.L_x_641:
[----:B------:R-:W-:Y:S01]  /*0960*/  PLOP3.LUT P0, PT, PT, PT, UP0, 0x80, 0x0 ;  /* 0x000000000000781c */ /* 0x000fe20003f0f008 */
[----:B------:R-:W-:Y:S01]  /*0970*/  UMOV UR60, 0x1 ;  /* 0x00000001003c7882 */ /* 0x000fe20000000000 */
[----:B------:R-:W-:Y:S01]  /*0980*/  NOP ;  /* 0x0000000000007918 */ /* 0x000fe20000000000 */
[----:B------:R-:W-:Y:S01]  /*0990*/  USEL UR60, UR60, 0x2, !UP0 ;  /* 0x000000023c3c7887 */ /* 0x000fe2000c000000 */
[----:B------:R-:W-:Y:S01]  /*09a0*/  BSSY B9, `(.L_x_642) ;  /* 0x00027f2000097945 */ /* 0x000fe20003800000 */
[----:B012-4-:R-:W-:Y:S08]  /*09b0*/  BAR.SYNC.DEFER_BLOCKING 0x0 ;  /* 0x0000000000007b1d */ /* 0x017ff00000010000 */
[----:B------:R-:W-:Y:S05]  /*09c0*/  @!P0 BRA `(.L_x_643) ;  /* 0x000001f400248947 */ /* 0x000fea0003800000 */
.L_x_644:
[----:B------:R-:W-:-:S08]  /*09d0*/  NOP ;  /* 0x0000000000007918 */ /* 0x000fd00000000000 */
[----:B------:R-:W0:Y:S02]  /*09e0*/  USETMAXREG.TRY_ALLOC.CTAPOOL UP0, 0xf0 ;  /* 0x000000f0000079c8 */ /* 0x000e240008000600 */
[----:B0-----:R-:W-:-:S13]  /*09f0*/  PLOP3.LUT P0, PT, PT, PT, UP0, 0x80, 0x0 ;  /* 0x000000000000781c */ /* 0x001fda0003f0f008 */
[----:B------:R-:W-:Y:S05]  /*0a00*/  @!P0 BRA `(.L_x_644) ;  /* 0xfffffffc00f08947 */ /* 0x000fea000383ffff */
[----:B------:R-:W0:Y:S08]  /*0a10*/  S2UR UR5, SR_CgaCtaId ;  /* 0x00000000000579c3 */ /* 0x000e300000008800 */
[----:B------:R-:W-:Y:S06]  /*0a20*/  BAR.ARV 0x8, 0x180 ;  /* 0x0206000000007b1d */ /* 0x000fec0000002000 */
[----:B------:R-:W-:-:S02]  /*0a30*/  UMOV UR4, 0x400 ;  /* 0x0000040000047882 */ /* 0x000fc40000000000 */
[----:B------:R-:W-:Y:S01]  /*0a40*/  BAR.SYNC.DEFER_BLOCKING 0x5, 0x180 ;  /* 0x0146000000007b1d */ /* 0x000fe20000010000 */
[----:B0-----:R-:W-:-:S06]  /*0a50*/  ULEA UR4, UR5, UR4, 0x18 ;  /* 0x0000000405047291 */ /* 0x001fcc000f8ec03f */
[----:B------:R-:W-:Y:S01]  /*0a60*/  IMAD.U32 R18, RZ, RZ, UR4 ;  /* 0x00000004ff127e24 */ /* 0x000fe2000f8e00ff */
[----:B------:R-:W-:-:S04]  /*0a70*/  ULDC UR4, c[0x0][0xc3c] ;  /* 0x00030f0000047ab9 */ /* 0x000fc80000000800 */
[----:B------:R-:W0:Y:S01]  /*0a80*/  LDS.128 R120, [R18+0x388d0] ;  /* 0x0388d00012787984 */ /* 0x000e220000000c00 */
[----:B------:R-:W-:Y:S06]  /*0a90*/  BAR.ARV 0x4, 0x180 ;  /* 0x0106000000007b1d */ /* 0x000fec0000002000 */
[----:B0-----:R-:W-:-:S13]  /*0aa0*/  ISETP.GE.AND P0, PT, R123, UR4, PT ;  /* 0x000000047b007c0c */ /* 0x001fda000bf06270 */
[----:B------:R-:W-:Y:S05]  /*0ab0*/  @P0 BRA `(.L_x_645) ;  /* 0x0000027c00800947 */ /* 0x000fea0003800000 */
[----:B------:R-:W-:Y:S01]  /*0ac0*/  VIADD R12, R0, 0xffffff80 ;  /* 0xffffff80000c7836 */ /* 0x000fe20000000000 */
[----:B------:R-:W-:Y:S01]  /*0ad0*/  R2UR UR4, R18 ;  /* 0x00000000120472ca */ /* 0x000fe200000e0000 */
[----:B------:R-:W-:Y:S01]  /*0ae0*/  ULOP3.LUT UR5, UR60, 0x1, URZ, 0xfc, !UPT ;  /* 0x000000013c057892 */ /* 0x000fe2000f8efc3f */
[----:B------:R-:W-:Y:S01]  /*0af0*/  IMAD.MOV.U32 R236, RZ, RZ, RZ ;  /* 0x000000ffffec7224 */ /* 0x000fe200078e00ff */
[----:B------:R-:W-:Y:S02]  /*0b00*/  CS2R R220, SRZ ;  /* 0x0000000000dc7805 */ /* 0x000fe4000001ff00 */
[----:B------:R-:W-:Y:S01]  /*0b10*/  SHF.R.S32.HI R0, RZ, 0x1f, R12 ;  /* 0x0000001fff007819 */ /* 0x000fe2000001140c */
[----:B------:R-:W-:Y:S02]  /*0b20*/  IMAD.MOV.U32 R19, RZ, RZ, RZ ;  /* 0x000000ffff137224 */ /* 0x000fe400078e00ff */
[----:B------:R-:W-:Y:S01]  /*0b30*/  IMAD.MOV.U32 R217, RZ, RZ, RZ ;  /* 0x000000ffffd97224 */ /* 0x000fe200078e00ff */
[----:B------:R-:W-:-:S02]  /*0b40*/  LEA.HI R2, R0, R12, RZ, 0x7 ;  /* 0x0000000c00027211 */ /* 0x000fc400078f38ff */
[-C--:B------:R-:W-:Y:S02]  /*0b50*/  LEA.HI R3, R0, R12.reuse, RZ, 0x4 ;  /* 0x0000000c00037211 */ /* 0x080fe400078f20ff */
[----:B------:R-:W-:Y:S01]  /*0b60*/  LOP3.LUT R6, R2, 0xffffff80, RZ, 0xc0, !PT ;  /* 0xffffff8002067812 */ /* 0x000fe200078ec0ff */
[----:B------:R-:W-:Y:S01]  /*0b70*/  UIADD3 UR4, UR4, 0x14400, URZ ;  /* 0x0001440004047890 */ /* 0x000fe2000fffe03f */
[CC--:B------:R-:W-:Y:S02]  /*0b80*/  LEA.HI R4, R0.reuse, R12.reuse, RZ, 0x5 ;  /* 0x0000000c00047211 */ /* 0x0c0fe400078f28ff */
[----:B------:R-:W-:Y:S01]  /*0b90*/  LEA.HI R8, R0, R12, RZ, 0x2 ;  /* 0x0000000c00087211 */ /* 0x000fe200078f10ff */
[----:B------:R-:W-:Y:S01]  /*0ba0*/  IMAD.IADD R13, R12, 0x1, -R6 ;  /* 0x000000010c0d7824 */ /* 0x000fe200078e0a06 */
[----:B------:R-:W-:Y:S01]  /*0bb0*/  SHF.R.S32.HI R6, RZ, 0x4, R3 ;  /* 0x00000004ff067819 */ /* 0x000fe20000011403 */
[----:B------:R-:W-:Y:S01]  /*0bc0*/  IMAD.SHL.U32 R5, R4, 0x20, RZ ;  /* 0x0000002004057824 */ /* 0x000fe200078e00ff */
[----:B------:R-:W-:-:S02]  /*0bd0*/  LOP3.LUT R4, R3, 0x3fffff0, RZ, 0xc0, !PT ;  /* 0x03fffff003047812 */ /* 0x000fc400078ec0ff */
[----:B------:R-:W-:Y:S02]  /*0be0*/  LEA.HI R3, R3, R6, RZ, 0x1 ;  /* 0x0000000603037211 */ /* 0x000fe400078f08ff */
[----:B------:R-:W-:Y:S01]  /*0bf0*/  LOP3.LUT R9, R8, 0xfffffffc, RZ, 0xc0, !PT ;  /* 0xfffffffc08097812 */ /* 0x000fe200078ec0ff */
[C---:B------:R-:W-:Y:S01]  /*0c00*/  IMAD.IADD R4, R12.reuse, 0x1, -R4 ;  /* 0x000000010c047824 */ /* 0x040fe200078e0a04 */
[----:B------:R-:W-:Y:S02]  /*0c10*/  LOP3.LUT R5, R5, 0xfffffc00, RZ, 0xc0, !PT ;  /* 0xfffffc0005057812 */ /* 0x000fe400078ec0ff */
[----:B------:R-:W-:Y:S01]  /*0c20*/  LOP3.LUT R3, R3, 0x1ffffffe, RZ, 0xc0, !PT ;  /* 0x1ffffffe03037812 */ /* 0x000fe200078ec0ff */
[----:B------:R-:W-:Y:S01]  /*0c30*/  IMAD.IADD R9, R12, 0x1, -R9 ;  /* 0x000000010c097824 */ /* 0x000fe200078e0a09 */
[----:B------:R-:W-:Y:S01]  /*0c40*/  SHF.R.S32.HI R7, RZ, 0x1f, R13 ;  /* 0x0000001fff077819 */ /* 0x000fe2000001140d */
[----:B------:R-:W-:Y:S02]  /*0c50*/  IMAD R4, R4, 0x40, R5 ;  /* 0x0000004004047824 */ /* 0x000fe400078e0205 */
[----:B------:R-:W-:Y:S01]  /*0c60*/  IMAD.IADD R3, R6, 0x1, -R3 ;  /* 0x0000000106037824 */ /* 0x000fe200078e0a03 */
[----:B------:R-:W-:-:S02]  /*0c70*/  LEA.HI R8, R7, R13, RZ, 0x2 ;  /* 0x0000000d07087211 */ /* 0x000fc400078f10ff */
[----:B------:R-:W-:Y:S01]  /*0c80*/  LEA.HI R11, R9, R9, RZ, 0x1 ;  /* 0x00000009090b7211 */ /* 0x000fe200078f08ff */
[----:B------:R-:W-:Y:S01]  /*0c90*/  IMAD R3, R3, 0x8, R4 ;  /* 0x0000000803037824 */ /* 0x000fe200078e0204 */
[--C-:B------:R-:W-:Y:S02]  /*0ca0*/  SHF.R.S32.HI R5, RZ, 0x2, R8.reuse ;  /* 0x00000002ff057819 */ /* 0x100fe40000011408 */
[----:B------:R-:W-:Y:S02]  /*0cb0*/  SHF.R.S32.HI R10, RZ, 0x1f, R8 ;  /* 0x0000001fff0a7819 */ /* 0x000fe40000011408 */
[----:B------:R-:W-:Y:S01]  /*0cc0*/  LOP3.LUT R6, R11, 0x1ffffffe, RZ, 0xc0, !PT ;  /* 0x1ffffffe0b067812 */ /* 0x000fe200078ec0ff */
[----:B------:R0:W-:Y:S01]  /*0cd0*/  STL [R1+0x94], R3 ;  /* 0x0000940301007387 */ /* 0x0001e20000100800 */
[----:B------:R-:W-:Y:S02]  /*0ce0*/  LEA.HI R10, R10, R5, RZ, 0x3 ;  /* 0x000000050a0a7211 */ /* 0x000fe400078f18ff */
[----:B------:R-:W-:Y:S01]  /*0cf0*/  SHF.R.S32.HI R11, RZ, 0x7, R2 ;  /* 0x00000007ff0b7819 */ /* 0x000fe20000011402 */
[----:B------:R-:W-:Y:S01]  /*0d00*/  IMAD.IADD R6, R9, 0x1, -R6 ;  /* 0x0000000109067824 */ /* 0x000fe200078e0a06 */
[----:B------:R-:W-:-:S02]  /*0d10*/  LOP3.LUT R10, R10, 0xfffffff8, RZ, 0xc0, !PT ;  /* 0xfffffff80a0a7812 */ /* 0x000fc400078ec0ff */
[----:B------:R-:W-:Y:S02]  /*0d20*/  LEA.HI R7, R7, R13, RZ, 0x5 ;  /* 0x0000000d07077211 */ /* 0x000fe400078f28ff */
[----:B------:R-:W-:Y:S01]  /*0d30*/  LEA.HI R2, R2, R11, RZ, 0x1 ;  /* 0x0000000b02027211 */ /* 0x000fe200078f08ff */
[----:B------:R-:W-:Y:S01]  /*0d40*/  IMAD.IADD R10, R5, 0x1, -R10 ;  /* 0x00000001050a7824 */ /* 0x000fe200078e0a0a */
[CC--:B0-----:R-:W-:Y:S01]  /*0d50*/  LEA.HI R3, R0.reuse, R12.reuse, RZ, 0x6 ;  /* 0x0000000c00037211 */ /* 0x0c1fe200078f30ff */
[----:B------:R-:W-:Y:S01]  /*0d60*/  IMAD.MOV.U32 R5, RZ, RZ, -0x2 ;  /* 0xfffffffeff057424 */ /* 0x000fe200078e00ff */
[----:B------:R-:W-:Y:S02]  /*0d70*/  LEA.HI R0, R0, R12, RZ, 0x3 ;  /* 0x0000000c00007211 */ /* 0x000fe400078f18ff */
[----:B------:R-:W-:Y:S01]  /*0d80*/  LOP3.LUT R8, R8, 0x7ffffffc, RZ, 0xc0, !PT ;  /* 0x7ffffffc08087812 */ /* 0x000fe200078ec0ff */
[----:B------:R-:W-:Y:S01]  /*0d90*/  IMAD.SHL.U32 R3, R3, 0x8, RZ ;  /* 0x0000000803037824 */ /* 0x000fe200078e00ff */
[----:B------:R-:W-:-:S02]  /*0da0*/  LOP3.LUT R232, R0, 0xfffffff8, RZ, 0xc0, !PT ;  /* 0xfffffff800e87812 */ /* 0x000fc400078ec0ff */
[----:B------:R-:W-:Y:S01]  /*0db0*/  SHF.R.S32.HI R212, RZ, 0x3, R0 ;  /* 0x00000003ffd47819 */ /* 0x000fe20000011400 */
[----:B------:R-:W-:Y:S01]  /*0dc0*/  IMAD.IADD R8, R13, 0x1, -R8 ;  /* 0x000000010d087824 */ /* 0x000fe200078e0a08 */
[----:B------:R-:W-:Y:S01]  /*0dd0*/  SHF.R.S32.HI R7, RZ, 0x5, R7 ;  /* 0x00000005ff077819 */ /* 0x000fe20000011407 */
[----:B------:R-:W-:Y:S01]  /*0de0*/  IMAD.IADD R232, R12, 0x1, -R232 ;  /* 0x000000010ce87824 */ /* 0x000fe200078e0ae8 */
[----:B------:R-:W-:Y:S01]  /*0df0*/  LOP3.LUT R2, R2, 0x3fffffe, RZ, 0xc0, !PT ;  /* 0x03fffffe02027812 */ /* 0x000fe200078ec0ff */
[----:B------:R-:W-:Y:S01]  /*0e00*/  VIADD R9, R212, 0x20 ;  /* 0x00000020d4097836 */ /* 0x000fe20000000000 */
[----:B------:R-:W-:Y:S01]  /*0e10*/  LOP3.LUT R227, R3, 0xfffffe00, RZ, 0xc0, !PT ;  /* 0xfffffe0003e37812 */ /* 0x000fe200078ec0ff */
[----:B------:R-:W-:Y:S02]  /*0e20*/  IMAD R7, R7, 0x10, R10 ;  /* 0x0000001007077824 */ /* 0x000fe400078e020a */
[----:B------:R-:W-:Y:S01]  /*0e30*/  IMAD.IADD R2, R11, 0x1, -R2 ;  /* 0x000000010b027824 */ /* 0x000fe200078e0a02 */
[----:B------:R-:W-:Y:S01]  /*0e40*/  SHF.R.S32.HI R0, RZ, 0x1f, R9 ;  /* 0x0000001fff007819 */ /* 0x000fe20000011409 */
[----:B------:R-:W-:-:S02]  /*0e50*/  IMAD.SHL.U32 R22, R232, 0x4, RZ ;  /* 0x00000004e8167824 */ /* 0x000fc400078e00ff */
[----:B------:R-:W-:Y:S01]  /*0e60*/  IMAD R4, R8, R5, 0x50 ;  /* 0x0000005008047424 */ /* 0x000fe200078e0205 */
[----:B------:R-:W-:Y:S01]  /*0e70*/  LEA.HI R0, R0, R9, RZ, 0x3 ;  /* 0x0000000900007211 */ /* 0x000fe200078f18ff */
[----:B------:R-:W-:Y:S02]  /*0e80*/  IMAD R10, R2, 0x40, R7 ;  /* 0x00000040020a7824 */ /* 0x000fe400078e0207 */
[C---:B------:R-:W-:Y:S01]  /*0e90*/  VIADD R8, R212.reuse, 0x40 ;  /* 0x00000040d4087836 */ /* 0x040fe20000000000 */
[----:B------:R0:W-:Y:S01]  /*0ea0*/  STL [R1+0x8c], R4 ;  /* 0x00008c0401007387 */ /* 0x0001e20000100800 */
[----:B------:R-:W-:Y:S02]  /*0eb0*/  VIADD R7, R212, 0x60 ;  /* 0x00000060d4077836 */ /* 0x000fe40000000000 */
[----:B------:R-:W-:Y:S01]  /*0ec0*/  VIADD R214, R22, 0x40 ;  /* 0x0000004016d67836 */ /* 0x000fe20000000000 */
[----:B------:R-:W-:Y:S01]  /*0ed0*/  SHF.R.S32.HI R2, RZ, 0x1f, R8 ;  /* 0x0000001fff027819 */ /* 0x000fe20000011408 */
[----:B------:R-:W-:Y:S01]  /*0ee0*/  IMAD.SHL.U32 R0, R0, 0x40, RZ ;  /* 0x0000004000007824 */ /* 0x000fe200078e00ff */
[----:B------:R-:W-:Y:S01]  /*0ef0*/  SHF.R.S32.HI R5, RZ, 0x1f, R7 ;  /* 0x0000001fff057819 */ /* 0x000fe20000011407 */
[----:B------:R-:W-:Y:S01]  /*0f00*/  IMAD.IADD R213, R22, 0x1, R214 ;  /* 0x0000000116d57824 */ /* 0x000fe200078e02d6 */
[----:B------:R-:W-:Y:S01]  /*0f10*/  LEA.HI R2, R2, R8, RZ, 0x3 ;  /* 0x0000000802027211 */ /* 0x000fe200078f18ff */
[----:B------:R-:W-:Y:S01]  /*0f20*/  IMAD.SHL.U32 R16, R212, 0x40, RZ ;  /* 0x00000040d4107824 */ /* 0x000fe200078e00ff */
[----:B------:R-:W-:Y:S01]  /*0f30*/  LEA.HI R5, R5, R7, RZ, 0x3 ;  /* 0x0000000705057211 */ /* 0x000fe200078f18ff */
[----:B0-----:R-:W-:Y:S01]  /*0f40*/  IMAD.SHL.U32 R4, R7, 0x40, RZ ;  /* 0x0000004007047824 */ /* 0x001fe200078e00ff */
[----:B------:R-:W-:Y:S01]  /*0f50*/  LOP3.LUT R226, R0, 0xfffffe00, RZ, 0xc0, !PT ;  /* 0xfffffe0000e27812 */ /* 0x000fe200078ec0ff */
[----:B------:R-:W-:Y:S01]  /*0f60*/  IMAD.SHL.U32 R2, R2, 0x40, RZ ;  /* 0x0000004002027824 */ /* 0x000fe200078e00ff */
[----:B------:R-:W-:Y:S01]  /*0f70*/  LOP3.LUT R3, R16, 0x1c0, RZ, 0xc0, !PT ;  /* 0x000001c010037812 */ /* 0x000fe200078ec0ff */
[----:B------:R-:W-:Y:S01]  /*0f80*/  IMAD.SHL.U32 R5, R5, 0x40, RZ ;  /* 0x0000004005057824 */ /* 0x000fe200078e00ff */
[----:B------:R-:W-:Y:S01]  /*0f90*/  LOP3.LUT R15, R4, 0x1c0, RZ, 0xc0, !PT ;  /* 0x000001c0040f7812 */ /* 0x000fe200078ec0ff */
[----:B------:R-:W-:Y:S01]  /*0fa0*/  IMAD.SHL.U32 R223, R9, 0x40, RZ ;  /* 0x0000004009df7824 */ /* 0x000fe200078e00ff */
[----:B------:R-:W-:Y:S01]  /*0fb0*/  SHF.R.S32.HI R4, RZ, 0x1f, R213 ;  /* 0x0000001fff047819 */ /* 0x000fe200000114d5 */
[----:B------:R-:W-:Y:S01]  /*0fc0*/  IMAD.SHL.U32 R222, R8, 0x40, RZ ;  /* 0x0000004008de7824 */ /* 0x000fe200078e00ff */
[----:B------:R-:W-:Y:S01]  /*0fd0*/  LOP3.LUT R225, R2, 0xfffffe00, RZ, 0xc0, !PT ;  /* 0xfffffe0002e17812 */ /* 0x000fe200078ec0ff */
[----:B------:R-:W-:Y:S01]  /*0fe0*/  STL [R1+0x88], R10 ;  /* 0x0000880a01007387 */ /* 0x000fe20000100800 */
[-C--:B------:R-:W-:Y:S01]  /*0ff0*/  LEA.HI R0, R4, R213.reuse, RZ, 0x6 ;  /* 0x000000d504007211 */ /* 0x080fe200078f30ff */
[----:B------:R-:W-:Y:S01]  /*1000*/  VIADD R215, R22, 0x20 ;  /* 0x0000002016d77836 */ /* 0x000fe20000000000 */
[----:B------:R-:W-:Y:S01]  /*1010*/  LEA.HI R4, R4, R213, RZ, 0x3 ;  /* 0x000000d504047211 */ /* 0x000fe200078f18ff */
[----:B------:R-:W-:Y:S01]  /*1020*/  VIADD R216, R22, 0x60 ;  /* 0x0000006016d87836 */ /* 0x000fe20000000000 */
[----:B------:R-:W-:Y:S01]  /*1030*/  LOP3.LUT R11, R5, 0xfffffe00, RZ, 0xc0, !PT ;  /* 0xfffffe00050b7812 */ /* 0x000fe200078ec0ff */
[----:B------:R-:W-:Y:S01]  /*1040*/  IMAD.SHL.U32 R2, R0, 0x80, RZ ;  /* 0x0000008000027824 */ /* 0x000fe200078e00ff */
[----:B------:R-:W-:-:S02]  /*1050*/  LOP3.LUT R0, R4, 0x38, RZ, 0xc0, !PT ;  /* 0x0000003804007812 */ /* 0x000fc400078ec0ff */
[----:B------:R-:W-:Y:S01]  /*1060*/  LOP3.LUT R223, R223, 0x1c0, RZ, 0xc0, !PT ;  /* 0x000001c0dfdf7812 */ /* 0x000fe200078ec0ff */
[----:B------:R-:W-:Y:S01]  /*1070*/  STL [R1+0x68], R11 ;  /* 0x0000680b01007387 */ /* 0x000fe20000100800 */
[----:B------:R-:W-:Y:S02]  /*1080*/  LOP3.LUT R222, R222, 0x1c0, RZ, 0xc0, !PT ;  /* 0x000001c0dede7812 */ /* 0x000fe400078ec0ff */
[----:B------:R-:W-:Y:S01]  /*1090*/  LOP3.LUT R5, R0, 0x1c0, R16, 0xf8, !PT ;  /* 0x000001c000057812 */ /* 0x000fe200078ef810 */
[----:B------:R-:W-:Y:S01]  /*10a0*/  IMAD.U32 R0, RZ, RZ, UR5 ;  /* 0x00000005ff007e24 */ /* 0x000fe2000f8e00ff */
[----:B------:R-:W-:Y:S01]  /*10b0*/  SHF.R.S32.HI R0, RZ, 0x1f, R212 ;  /* 0x0000001fff007819 */ /* 0x000fe200000114d4 */
[----:B------:R-:W-:Y:S01]  /*10c0*/  IMAD.SHL.U32 R16, R232, 0x8, RZ ;  /* 0x00000008e8107824 */ /* 0x000fe200078e00ff */
[----:B------:R-:W-:Y:S01]  /*10d0*/  SHF.R.U32.HI R228, RZ, 0x3, R3 ;  /* 0x00000003ffe47819 */ /* 0x000fe20000011603 */
[----:B------:R-:W-:Y:S01]  /*10e0*/  IMAD.U32 R0, RZ, RZ, UR4 ;  /* 0x00000004ff007e24 */ /* 0x000fe2000f8e00ff */
[----:B------:R-:W-:Y:S01]  /*10f0*/  SHF.R.U32.HI R14, RZ, 0x3, R223 ;  /* 0x00000003ff0e7819 */ /* 0x000fe200000116df */
[C---:B------:R-:W-:Y:S01]  /*1100*/  VIADD R218, R16.reuse, 0x80 ;  /* 0x0000008010da7836 */ /* 0x040fe20000000000 */
[----:B------:R-:W-:Y:S01]  /*1110*/  SHF.R.U32.HI R13, RZ, 0x3, R222 ;  /* 0x00000003ff0d7819 */ /* 0x000fe200000116de */
[----:B------:R-:W-:Y:S01]  /*1120*/  VIADD R219, R16, 0xc0 ;  /* 0x000000c010db7836 */ /* 0x000fe20000000000 */
[----:B------:R-:W-:Y:S01]  /*1130*/  SHF.R.U32.HI R12, RZ, 0x3, R15 ;  /* 0x00000003ff0c7819 */ /* 0x000fe2000001160f */
[----:B------:R0:W-:Y:S01]  /*1140*/  STL [R1+0x64], R0 ;  /* 0x0000640001007387 */ /* 0x0001e20000100800 */
[----:B------:R-:W-:-:S02]  /*1150*/  LOP3.LUT R7, R223, 0x38, R4, 0xf8, !PT ;  /* 0x00000038df077812 */ /* 0x000fc400078ef804 */
[--C-:B------:R-:W-:Y:S02]  /*1160*/  LOP3.LUT R8, R222, 0x38, R4.reuse, 0xf8, !PT ;  /* 0x00000038de087812 */ /* 0x100fe400078ef804 */
[----:B------:R-:W-:Y:S02]  /*1170*/  LOP3.LUT R9, R15, 0x38, R4, 0xf8, !PT ;  /* 0x000000380f097812 */ /* 0x000fe400078ef804 */
[----:B------:R-:W-:Y:S02]  /*1180*/  LOP3.LUT R229, R3, 0x38, R16, 0xf8, !PT ;  /* 0x0000003803e57812 */ /* 0x000fe400078ef810 */
[----:B------:R-:W-:Y:S02]  /*1190*/  LOP3.LUT R2, R2, 0xffffe000, RZ, 0xc0, !PT ;  /* 0xffffe00002027812 */ /* 0x000fe400078ec0ff */
[----:B------:R-:W-:Y:S02]  /*11a0*/  LOP3.LUT R7, R7, R14, RZ, 0x3c, !PT ;  /* 0x0000000e07077212 */ /* 0x000fe400078e3cff */
[----:B------:R-:W-:-:S02]  /*11b0*/  LOP3.LUT R8, R8, R13, RZ, 0x3c, !PT ;  /* 0x0000000d08087212 */ /* 0x000fc400078e3cff */
[----:B------:R-:W-:Y:S02]  /*11c0*/  LOP3.LUT R9, R9, R12, RZ, 0x3c, !PT ;  /* 0x0000000c09097212 */ /* 0x000fe400078e3cff */
[----:B------:R-:W-:Y:S02]  /*11d0*/  LOP3.LUT R5, R5, R228, RZ, 0x3c, !PT ;  /* 0x000000e405057212 */ /* 0x000fe400078e3cff */
[--C-:B------:R-:W-:Y:S02]  /*11e0*/  LOP3.LUT R3, R223, 0x38, R16.reuse, 0xf8, !PT ;  /* 0x00000038df037812 */ /* 0x100fe400078ef810 */
[----:B0-----:R-:W-:Y:S02]  /*11f0*/  LOP3.LUT R0, R222, 0x38, R16, 0xf8, !PT ;  /* 0x00000038de007812 */ /* 0x001fe400078ef810 */
[-C--:B------:R-:W-:Y:S02]  /*1200*/  IADD3 R7, R7, R2.reuse, R226 ;  /* 0x0000000207077210 */ /* 0x080fe40007ffe0e2 */
[----:B------:R-:W-:-:S02]  /*1210*/  IADD3 R8, R8, R2, R225 ;  /* 0x0000000208087210 */ /* 0x000fc40007ffe0e1 */
[-C--:B------:R-:W-:Y:S02]  /*1220*/  IADD3 R9, R9, R2.reuse, R11 ;  /* 0x0000000209097210 */ /* 0x080fe40007ffe00b */
[----:B------:R-:W-:Y:S02]  /*1230*/  IADD3 R5, R5, R2, R227 ;  /* 0x0000000205057210 */ /* 0x000fe40007ffe0e3 */
[----:B------:R-:W-:Y:S02]  /*1240*/  LOP3.LUT R3, R226, R3, R14, 0xf6, !PT ;  /* 0x00000003e2037212 */ /* 0x000fe400078ef60e */
[----:B------:R-:W-:Y:S02]  /*1250*/  LOP3.LUT R2, R15, 0x38, R16, 0xf8, !PT ;  /* 0x000000380f027812 */ /* 0x000fe400078ef810 */
[----:B------:R-:W-:Y:S02]  /*1260*/  LOP3.LUT R0, R225, R0, R13, 0xf6, !PT ;  /* 0x00000000e1007212 */ /* 0x000fe400078ef60d */
[----:B------:R-:W-:-:S02]  /*1270*/  SHF.R.S32.HI R234, RZ, 0x3, R4 ;  /* 0x00000003ffea7819 */ /* 0x000fc40000011404 */
[----:B------:R-:W-:Y:S02]  /*1280*/  LOP3.LUT R235, R4, 0xfffffff8, RZ, 0xc0, !PT ;  /* 0xfffffff804eb7812 */ /* 0x000fe400078ec0ff */
[----:B------:R-:W-:Y:S02]  /*1290*/  LEA R4, R3, UR4, 0x1 ;  /* 0x0000000403047c11 */ /* 0x000fe4000f8e08ff */
[----:B------:R-:W-:Y:S02]  /*12a0*/  LOP3.LUT R2, R11, R2, R12, 0xf6, !PT ;  /* 0x000000020b027212 */ /* 0x000fe400078ef60c */
[----:B------:R-:W-:Y:S01]  /*12b0*/  LEA R0, R0, UR4, 0x1 ;  /* 0x0000000400007c11 */ /* 0x000fe2000f8e08ff */
[----:B------:R-:W-:Y:S01]  /*12c0*/  STL [R1+0x80], R4 ;  /* 0x0000800401007387 */ /* 0x000fe20000100800 */
[----:B------:R-:W-:Y:S01]  /*12d0*/  LEA R3, R2, UR4, 0x1 ;  /* 0x0000000402037c11 */ /* 0x000fe2000f8e08ff */
[----:B------:R-:W-:Y:S01]  /*12e0*/  IMAD R2, R6, 0x8, R10 ;  /* 0x0000000806027824 */ /* 0x000fe200078e020a */
[----:B------:R-:W-:Y:S01]  /*12f0*/  SHF.R.S32.HI R17, RZ, 0x1f, R16 ;  /* 0x0000001fff117819 */ /* 0x000fe20000011410 */
[----:B------:R0:W-:Y:S01]  /*1300*/  STL [R1+0x78], R0 ;  /* 0x0000780001007387 */ /* 0x0001e20000100800 */
[----:B------:R-:W-:-:S03]  /*1310*/  LOP3.LUT R229, R227, R229, R228, 0xf6, !PT ;  /* 0x000000e5e3e57212 */ /* 0x000fc600078ef6e4 */
[----:B------:R1:W-:Y:S04]  /*1320*/  STL [R1+0x70], R3 ;  /* 0x0000700301007387 */ /* 0x0003e80000100800 */
[----:B------:R2:W-:Y:S01]  /*1330*/  STL [R1+0x90], R2 ;  /* 0x0000900201007387 */ /* 0x0005e20000100800 */
[----:B0-----:R-:W-:Y:S02]  /*1340*/  LEA R0, R7, UR4, 0x1 ;  /* 0x0000000407007c11 */ /* 0x001fe4000f8e08ff */
[----:B-1----:R-:W-:-:S03]  /*1350*/  LEA R3, R8, UR4, 0x1 ;  /* 0x0000000408037c11 */ /* 0x002fc6000f8e08ff */
[----:B------:R0:W-:Y:S01]  /*1360*/  STL [R1+0x7c], R0 ;  /* 0x00007c0001007387 */ /* 0x0001e20000100800 */
[----:B--2---:R-:W-:-:S03]  /*1370*/  LEA R2, R9, UR4, 0x1 ;  /* 0x0000000409027c11 */ /* 0x004fc6000f8e08ff */
[----:B------:R1:W-:Y:S01]  /*1380*/  STL [R1+0x74], R3 ;  /* 0x0000740301007387 */ /* 0x0003e20000100800 */
[----:B0-----:R-:W-:-:S05]  /*1390*/  LEA R0, R5, UR4, 0x1 ;  /* 0x0000000405007c11 */ /* 0x001fca000f8e08ff */
[----:B------:R1:W-:Y:S04]  /*13a0*/  STL [R1+0x84], R0 ;  /* 0x0000840001007387 */ /* 0x0003e80000100800 */
[----:B------:R1:W-:Y:S02]  /*13b0*/  STL [R1+0x6c], R2 ;  /* 0x00006c0201007387 */ /* 0x0003e40000100800 */
.L_x_870:
[----:B0-----:R-:W0:Y:S01]  /*13c0*/  LDC.64 R230, c[0x0][0xc88] ;  /* 0x00032200ffe67b82 */ /* 0x001e220000000a00 */
[----:B------:R-:W-:Y:S01]  /*13d0*/  ULDC.64 UR10, c[0x0][0x208] ;  /* 0x00008200000a7ab9 */ /* 0x000fe20000000a00 */
[----:B------:R-:W-:Y:S01]  /*13e0*/  ULDC.64 UR4, c[0x0][0xa28] ;  /* 0x00028a0000047ab9 */ /* 0x000fe20000000a00 */
[----:B------:R-:W-:Y:S01]  /*13f0*/  ULDC.64 UR8, c[0x0][0xa18] ;  /* 0x0002860000087ab9 */ /* 0x000fe20000000a00 */
[----:B------:R-:W-:Y:S01]  /*1400*/  ULDC.64 UR6, c[0x0][0xa08] ;  /* 0x0002820000067ab9 */ /* 0x000fe20000000a00 */
[----:B0-----:R-:W-:-:S06]  /*1410*/  IMAD.WIDE R230, R123, 0x4, R230 ;  /* 0x000000047be67825 */ /* 0x001fcc00078e02e6 */
[----:B------:R0:W1:Y:S01]  /*1420*/  LDG.E R230, desc[UR10][R230.64] ;  /* 0x0000000ae6e67981 */ /* 0x000062000c1e1900 */
[----:B------:R-:W-:Y:S01]  /*1430*/  ISETP.NE.U32.AND P2, PT, RZ, UR4, PT ;  /* 0x00000004ff007c0c */ /* 0x000fe2000bf45070 */
[----:B------:R-:W-:Y:S01]  /*1440*/  IMAD.MOV.U32 R9, RZ, RZ, RZ ;  /* 0x000000ffff097224 */ /* 0x000fe200078e00ff */
[----:B------:R-:W-:Y:S01]  /*1450*/  ISETP.NE.U32.AND P1, PT, RZ, UR8, PT ;  /* 0x00000008ff007c0c */ /* 0x000fe2000bf25070 */
[----:B------:R-:W-:Y:S01]  /*1460*/  IMAD.MOV.U32 R113, RZ, RZ, RZ ;  /* 0x000000ffff717224 */ /* 0x000fe200078e00ff */
[----:B------:R-:W-:Y:S02]  /*1470*/  ISETP.NE.AND.EX P2, PT, RZ, UR5, PT, P2 ;  /* 0x00000005ff007c0c */ /* 0x000fe4000bf45320 */
[----:B------:R-:W-:Y:S02]  /*1480*/  ISETP.NE.AND.EX P1, PT, RZ, UR9, PT, P1 ;  /* 0x00000009ff007c0c */ /* 0x000fe4000bf25310 */
[----:B------:R-:W-:-:S04]  /*1490*/  ISETP.NE.U32.AND P0, PT, RZ, UR6, PT ;  /* 0x00000006ff007c0c */ /* 0x000fc8000bf05070 */
[----:B------:R-:W-:Y:S01]  /*14a0*/  ISETP.NE.AND.EX P0, PT, RZ, UR7, PT, P0 ;  /* 0x00000007ff007c0c */ /* 0x000fe2000bf05300 */
[----:B------:R-:W-:Y:S02]  /*14b0*/  IMAD.MOV.U32 R237, RZ, RZ, R121 ;  /* 0x000000ffffed7224 */ /* 0x000fe400078e0079 */
[----:B0-----:R-:W-:Y:S01]  /*14c0*/  IMAD.MOV.U32 R231, RZ, RZ, R122 ;  /* 0x000000ffffe77224 */ /* 0x001fe200078e007a */
[----:B-1----:R-:W-:Y:S01]  /*14d0*/  SHF.R.S32.HI R0, RZ, 0x1f, R230 ;  /* 0x0000001fff007819 */ /* 0x002fe200000114e6 */
[C---:B------:R-:W-:Y:S01]  /*14e0*/  IMAD.SHL.U32 R233, R230.reuse, 0x4, RZ ;  /* 0x00000004e6e97824 */ /* 0x040fe200078e00ff */
[C---:B------:R-:W-:Y:S01]  /*14f0*/  @P2 LEA R2, P3, R230.reuse, UR4, 0x2 ;  /* 0x00000004e6022c11 */ /* 0x040fe2000f8610ff */
[----:B------:R-:W-:Y:S01]  /*1500*/  ULDC UR4, c[0x0][0x288] ;  /* 0x0000a20000047ab9 */ /* 0x000fe20000000800 */
[C-C-:B------:R-:W-:Y:S01]  /*1510*/  SHF.L.U64.HI R27, R230.reuse, 0x2, R0.reuse ;  /* 0x00000002e61b7819 */ /* 0x140fe20000010200 */
[----:B------:R0:W-:Y:S01]  /*1520*/  STL [R1+0x60], R0 ;  /* 0x0000600001007387 */ /* 0x0001e20000100800 */
[----:B----4-:R-:W-:Y:S01]  /*1530*/  @P2 LEA.HI.X R3, R230, UR5, R0, 0x2, P3 ;  /* 0x00000005e6032c11 */ /* 0x010fe200098f1400 */
[----:B------:R-:W-:Y:S01]  /*1540*/  IMAD.U32 R177, RZ, RZ, UR4 ;  /* 0x00000004ffb17e24 */ /* 0x000fe2000f8e00ff */
[----:B------:R-:W-:Y:S01]  /*1550*/  ULDC.64 UR4, c[0x0][0x418] ;  /* 0x0001060000047ab9 */ /* 0x000fe20000000a00 */
[C---:B------:R-:W-:Y:S01]  /*1560*/  IADD3 R6, P4, R233.reuse, UR6, RZ ;  /* 0x00000006e9067c10 */ /* 0x040fe2000ff9e0ff */
[----:B------:R-:W-:Y:S01]  /*1570*/  UISETP.NE.U32.AND UP0, UPT, UR4, URZ, UPT ;  /* 0x0000003f0400728c */ /* 0x000fe2000bf05070 */
[----:B------:R0:W5:Y:S01]  /*1580*/  @P2 LDG.E R9, desc[UR10][R2.64] ;  /* 0x0000000a02092981 */ /* 0x000162000c1e1900 */
[----:B--23--:R-:W-:Y:S01]  /*1590*/  @P1 IADD3 R4, P2, R233, UR8, RZ ;  /* 0x00000008e9041c10 */ /* 0x00cfe2000ff5e0ff */
[----:B------:R-:W-:Y:S01]  /*15a0*/  ULDC UR4, c[0x0][0x424] ;  /* 0x0001090000047ab9 */ /* 0x000fe20000000800 */
[----:B------:R-:W-:Y:S01]  /*15b0*/  UISETP.NE.AND.EX UP0, UPT, UR5, URZ, UPT, UP0 ;  /* 0x0000003f0500728c */ /* 0x000fe2000bf05300 */
[C---:B------:R-:W-:Y:S01]  /*15c0*/  IADD3.X R7, R27.reuse, UR7, RZ, P4, !PT ;  /* 0x000000071b077c10 */ /* 0x040fe2000a7fe4ff */
[----:B------:R-:W-:Y:S01]  /*15d0*/  ULDC.64 UR6, c[0x0][0xa20] ;  /* 0x0002880000067ab9 */ /* 0x000fe20000000a00 */
[----:B------:R-:W-:Y:S01]  /*15e0*/  @P1 IADD3.X R5, R27, UR9, RZ, P2, !PT ;  /* 0x000000091b051c10 */ /* 0x000fe200097fe4ff */
[----:B------:R-:W-:Y:S01]  /*15f0*/  USEL UR4, UR4, 0x1, UP0 ;  /* 0x0000000104047887 */ /* 0x000fe20008000000 */
[----:B------:R-:W-:Y:S01]  /*1600*/  ISETP.NE.U32.AND P2, PT, RZ, UR6, PT ;  /* 0x00000006ff007c0c */ /* 0x000fe2000bf45070 */
[----:B------:R-:W-:Y:S01]  /*1610*/  ULDC UR5, c[0x0][0x2f0] ;  /* 0x0000bc0000057ab9 */ /* 0x000fe20000000800 */
[----:B------:R0:W5:Y:S01]  /*1620*/  @P0 LDG.E R113, desc[UR10][R6.64] ;  /* 0x0000000a06710981 */ /* 0x000162000c1e1900 */
[----:B------:R-:W-:Y:S01]  /*1630*/  UIMAD UR4, UR4, UR5, URZ ;  /* 0x00000005040472a4 */ /* 0x000fe2000f8e023f */
[----:B------:R-:W-:-:S02]  /*1640*/  ISETP.NE.AND.EX P2, PT, RZ, UR7, PT, P2 ;  /* 0x00000007ff007c0c */ /* 0x000fc4000bf45320 */
[----:B------:R0:W5:Y:S01]  /*1650*/  @P1 LDG.E R177, desc[UR10][R4.64] ;  /* 0x0000000a04b11981 */ /* 0x000162000c1e1900 */
[----:B------:R-:W-:Y:S01]  /*1660*/  ULDC UR5, c[0x0][0x348] ;  /* 0x0000d20000057ab9 */ /* 0x000fe20000000800 */
[----:B------:R-:W-:Y:S01]  /*1670*/  IMAD.MOV.U32 R25, RZ, RZ, R230 ;  /* 0x000000ffff197224 */ /* 0x000fe200078e00e6 */
[----:B------:R-:W-:Y:S08]  /*1680*/  @P1 BRA `(.L_x_646) ;  /* 0x0000000000281947 */ /* 0x000ff00003800000 */
[----:B------:R-:W-:Y:S02]  /*1690*/  ULDC.64 UR8, c[0x0][0xa00] ;  /* 0x0002800000087ab9 */ /* 0x000fe40000000a00 */
[----:B------:R-:W-:-:S04]  /*16a0*/  ISETP.NE.U32.AND P1, PT, RZ, UR8, PT ;  /* 0x00000008ff007c0c */ /* 0x000fc8000bf25070 */
[----:B------:R-:W-:-:S13]  /*16b0*/  ISETP.NE.AND.EX P1, PT, RZ, UR9, PT, P1 ;  /* 0x00000009ff007c0c */ /* 0x000fda000bf25310 */
[----:B------:R-:W-:Y:S05]  /*16c0*/  @!P1 BRA `(.L_x_646) ;  /* 0x0000000000189947 */ /* 0x000fea0003800000 */
[----:B0-----:R-:W0:Y:S01]  /*16d0*/  LDC.64 R2, c[0x0][0xa00] ;  /* 0x00028000ff027b82 */ /* 0x001e220000000a00 */
[----:B------:R-:W-:Y:S01]  /*16e0*/  ULDC.64 UR8, c[0x0][0x208] ;  /* 0x0000820000087ab9 */ /* 0x000fe20000000a00 */
[----:B0-----:R-:W-:-:S05]  /*16f0*/  IMAD.WIDE R2, R25, 0x4, R2 ;  /* 0x0000000419027825 */ /* 0x001fca00078e0202 */
[----:B-----5:R-:W2:Y:S04]  /*1700*/  LDG.E R177, desc[UR8][R2.64] ;  /* 0x0000000802b17981 */ /* 0x020ea8000c1e1900 */
[----:B------:R-:W2:Y:S02]  /*1710*/  LDG.E R0, desc[UR8][R2.64+0x4] ;  /* 0x0000040802007981 */ /* 0x000ea4000c1e1900 */
[----:B--2---:R-:W-:-:S07]  /*1720*/  IMAD.IADD R177, R0, 0x1, -R177 ;  /* 0x0000000100b17824 */ /* 0x004fce00078e0ab1 */
.L_x_646:
[----:B0-----:R-:W-:Y:S02]  /*1730*/  IMAD.U32 R2, RZ, RZ, UR5 ;  /* 0x00000005ff027e24 */ /* 0x001fe4000f8e00ff */
[----:B------:R-:W-:Y:S01]  /*1740*/  IMAD.U32 R26, RZ, RZ, UR4 ;  /* 0x00000004ff1a7e24 */ /* 0x000fe2000f8e00ff */
[----:B------:R-:W-:Y:S06]  /*1750*/  @!P2 BRA `(.L_x_647) ;  /* 0x000000000014a947 */ /* 0x000fec0003800000 */
[----:B------:R-:W-:Y:S01]  /*1760*/  IADD3 R4, P0, R233, UR6, RZ ;  /* 0x00000006e9047c10 */ /* 0x000fe2000ff1e0ff */
[----:B------:R-:W-:-:S03]  /*1770*/  ULDC.64 UR4, c[0x0][0x208] ;  /* 0x0000820000047ab9 */ /* 0x000fc60000000a00 */
[----:B------:R-:W-:-:S05]  /*1780*/  IADD3.X R5, R27, UR7, RZ, P0, !PT ;  /* 0x000000071b057c10 */ /* 0x000fca00087fe4ff */
[----:B------:R0:W5:Y:S01]  /*1790*/  LDG.E R26, desc[UR4][R4.64] ;  /* 0x00000004041a7981 */ /* 0x000162000c1e1900 */
[----:B------:R-:W-:Y:S05]  /*17a0*/  BRA `(.L_x_648) ;  /* 0x0000000000147947 */ /* 0x000fea0003800000 */
.L_x_647:
[----:B------:R-:W-:Y:S05]  /*17b0*/  @!P0 BRA `(.L_x_648) ;  /* 0x0000000000108947 */ /* 0x000fea0003800000 */
[----:B------:R-:W-:Y:S02]  /*17c0*/  ULDC.64 UR4, c[0x0][0x208] ;  /* 0x0000820000047ab9 */ /* 0x000fe40000000a00 */
[----:B------:R-:W2:Y:S04]  /*17d0*/  LDG.E R3, desc[UR4][R6.64] ;  /* 0x0000000406037981 */ /* 0x000ea8000c1e1900 */
[----:B------:R-:W2:Y:S02]  /*17e0*/  LDG.E R26, desc[UR4][R6.64+0x4] ;  /* 0x00000404061a7981 */ /* 0x000ea4000c1e1900 */
[----:B--2---:R-:W-:-:S07]  /*17f0*/  IMAD.IADD R26, R26, 0x1, -R3 ;  /* 0x000000011a1a7824 */ /* 0x004fce00078e0a03 */
.L_x_648:
[----:B------:R-:W-:Y:S01]  /*1800*/  ULDC.64 UR4, c[0x0][0xa10] ;  /* 0x0002840000047ab9 */ /* 0x000fe20000000a00 */
[----:B------:R-:W-:Y:S01]  /*1810*/  ULDC.64 UR6, c[0x0][0x208] ;  /* 0x0000820000067ab9 */ /* 0x000fe20000000a00 */
[----:B------:R-:W-:-:S04]  /*1820*/  ISETP.NE.U32.AND P0, PT, RZ, UR4, PT ;  /* 0x00000004ff007c0c */ /* 0x000fc8000bf05070 */
[----:B------:R-:W-:Y:S01]  /*1830*/  ISETP.NE.AND.EX P0, PT, RZ, UR5, PT, P0 ;  /* 0x00000005ff007c0c */ /* 0x000fe2000bf05300 */
[----:B-----5:R-:W-:Y:S01]  /*1840*/  IMAD.IADD R9, R26, 0x1, -R9 ;  /* 0x000000011a097824 */ /* 0x020fe200078e0a09 */
[----:B------:R-:W-:-:S11]  /*1850*/  ULDC.64 UR4, c[0x0][0xa30] ;  /* 0x00028c0000047ab9 */ /* 0x000fd60000000a00 */
[----:B0-----:R-:W0:Y:S02]  /*1860*/  @P0 LDC.64 R4, c[0x0][0xa10] ;  /* 0x00028400ff040b82 */ /* 0x001e240000000a00 */
[----:B0-----:R-:W-:-:S05]  /*1870*/  @P0 IMAD.WIDE R4, R25, 0x4, R4 ;  /* 0x0000000419040825 */ /* 0x001fca00078e0204 */
[----:B------:R-:W2:Y:S04]  /*1880*/  @P0 LDG.E R0, desc[UR6][R4.64] ;  /* 0x0000000604000981 */ /* 0x000ea8000c1e1900 */
[----:B------:R0:W2:Y:S01]  /*1890*/  @P0 LDG.E R3, desc[UR6][R4.64+0x4] ;  /* 0x0000040604030981 */ /* 0x0000a2000c1e1900 */
[----:B------:R-:W-:Y:S01]  /*18a0*/  ISETP.NE.U32.AND P1, PT, RZ, UR4, PT ;  /* 0x00000004ff007c0c */ /* 0x000fe2000bf25070 */
[----:B------:R-:W-:-:S03]  /*18b0*/  IMAD.MOV.U32 R144, RZ, RZ, R26 ;  /* 0x000000ffff907224 */ /* 0x000fc600078e001a */
[----:B------:R-:W-:Y:S01]  /*18c0*/  ISETP.NE.AND.EX P1, PT, RZ, UR5, PT, P1 ;  /* 0x00000005ff007c0c */ /* 0x000fe2000bf25310 */
[----:B0-----:R-:W-:-:S05]  /*18d0*/  IMAD.MOV R4, RZ, RZ, -R9 ;  /* 0x000000ffff047224 */ /* 0x001fca00078e0a09 */
[----:B------:R-:W-:-:S07]  /*18e0*/  VIMNMX R4, RZ, R4, !PT ;  /* 0x00000004ff047248 */ /* 0x000fce0007fe0100 */
[----:B------:R-:W-:-:S04]  /*18f0*/  @P1 IADD3 R6, P2, R233, UR4, RZ ;  /* 0x00000004e9061c10 */ /* 0x000fc8000ff5e0ff */
[----:B------:R-:W-:Y:S02]  /*1900*/  @P1 IADD3.X R7, R27, UR5, RZ, P2, !PT ;  /* 0x000000051b071c10 */ /* 0x000fe400097fe4ff */
[----:B------:R-:W-:-:S03]  /*1910*/  PLOP3.LUT P2, PT, PT, PT, PT, 0x80, 0x0 ;  /* 0x000000000000781c */ /* 0x000fc60003f4f070 */
[----:B------:R0:W5:Y:S01]  /*1920*/  @P1 LDG.E R144, desc[UR6][R6.64] ;  /* 0x0000000606901981 */ /* 0x000162000c1e1900 */
[----:B--2---:R-:W-:-:S04]  /*1930*/  @P0 IMAD.IADD R2, R3, 0x1, -R0 ;  /* 0x0000000103020824 */ /* 0x004fc800078e0a00 */
[----:B------:R-:W-:-:S04]  /*1940*/  IMAD.IADD R178, R9, 0x1, R2 ;  /* 0x0000000109b27824 */ /* 0x000fc800078e0202 */
[----:B------:R-:W-:-:S04]  /*1950*/  VIADD R0, R178, 0x4f ;  /* 0x0000004fb2007836 */ /* 0x000fc80000000000 */
[----:B------:R-:W-:-:S05]  /*1960*/  IMAD.HI R0, R0, 0x66666667, RZ ;  /* 0x6666666700007827 */ /* 0x000fca00078e02ff */
[----:B------:R-:W-:-:S04]  /*1970*/  SHF.R.U32.HI R179, RZ, 0x1f, R0 ;  /* 0x0000001fffb37819 */ /* 0x000fc80000011600 */
[----:B------:R-:W-:-:S05]  /*1980*/  LEA.HI.SX32 R179, R0, R179, 0x1b ;  /* 0x000000b300b37211 */ /* 0x000fca00078fdaff */
[----:B------:R-:W-:-:S05]  /*1990*/  IMAD R3, R179, 0x50, -R9 ;  /* 0x00000050b3037824 */ /* 0x000fca00078e0a09 */
[----:B------:R-:W-:-:S04]  /*19a0*/  VIMNMX R3, R3, R2, PT ;  /* 0x0000000203037248 */ /* 0x000fc80003fe0100 */
[----:B------:R-:W-:Y:S01]  /*19b0*/  ISETP.GT.AND P0, PT, R3, R4, PT ;  /* 0x000000040300720c */ /* 0x000fe20003f04270 */
[----:B------:R-:W-:-:S05]  /*19c0*/  IMAD.WIDE.U32 R4, R4, -0x33333333, RZ ;  /* 0xcccccccd04047825 */ /* 0x000fca00078e00ff */
[----:B------:R-:W-:-:S05]  /*19d0*/  SHF.R.U32.HI R119, RZ, 0x6, R5 ;  /* 0x00000006ff777819 */ /* 0x000fca0000011605 */
[----:B------:R-:W-:Y:S02]  /*19e0*/  IMAD.MOV.U32 R24, RZ, RZ, R119 ;  /* 0x000000ffff187224 */ /* 0x000fe400078e0077 */
[----:B------:R-:W-:-:S04]  /*19f0*/  @P0 VIADD R0, R3, 0x4f ;  /* 0x0000004f03000836 */ /* 0x000fc80000000000 */
[----:B------:R-:W-:-:S05]  /*1a00*/  @P0 IMAD.HI R0, R0, 0x66666667, RZ ;  /* 0x6666666700000827 */ /* 0x000fca00078e02ff */
[----:B------:R-:W-:-:S04]  /*1a10*/  @P0 SHF.R.U32.HI R3, RZ, 0x1f, R0 ;  /* 0x0000001fff030819 */ /* 0x000fc80000011600 */
[----:B------:R-:W-:-:S04]  /*1a20*/  @P0 LEA.HI.SX32 R24, R0, R3, 0x1b ;  /* 0x0000000300180211 */ /* 0x000fc800078fdaff */
[----:B------:R-:W-:-:S13]  /*1a30*/  ISETP.GT.AND P0, PT, R24, R119, PT ;  /* 0x000000771800720c */ /* 0x000fda0003f04270 */
[----:B0-----:R-:W-:Y:S05]  /*1a40*/  @!P0 BRA `(.L_x_649) ;  /* 0x0000009400748947 */ /* 0x001fea0003800000 */
[----:B------:R-:W-:Y:S01]  /*1a50*/  VIADD R0, R18, 0x24400 ;  /* 0x0002440012007836 */ /* 0x000fe20000000000 */
[----:B------:R-:W-:Y:S04]  /*1a60*/  BSSY B6, `(.L_x_650) ;  /* 0x0000013000067945 */ /* 0x000fe80003800000 */
[----:B------:R-:W-:-:S13]  /*1a70*/  LOP3.LUT P0, RZ, R0, 0x3ff, RZ, 0xc0, !PT ;  /* 0x000003ff00ff7812 */ /* 0x000fda000780c0ff */
[----:B------:R-:W-:Y:S05]  /*1a80*/  @!P0 BRA `(.L_x_651) ;  /* 0x0000000000408947 */ /* 0x000fea0003800000 */
        /* <DEDUP_REMOVED lines=15> */
[----:B-1---5:R-:W-:Y:S05]  /*1b80*/  CALL.ABS.NOINC R14 ;  /* 0x000000000e007343 */ /* 0x022fea0003c00000 */
.L_x_651:
[----:B------:R-:W-:Y:S05]  /*1b90*/  BSYNC B6 ;  /* 0x0000000000067941 */ /* 0x000fea0003800000 */
.L_x_650:
        /* <DEDUP_REMOVED lines=20> */
.L_x_653:
[----:B------:R-:W-:Y:S05]  /*1ce0*/  BSYNC B6 ;  /* 0x0000000000067941 */ /* 0x000fea0003800000 */
.L_x_652:
[----:B------:R-:W-:Y:S01]  /*1cf0*/  ULDC.64 UR4, c[0x0][0x9f8] ;  /* 0x00027e0000047ab9 */ /* 0x000fe20000000a00 */
[----:B------:R-:W-:Y:S01]  /*1d00*/  ULDC.64 UR6, c[0x0][0x208] ;  /* 0x0000820000067ab9 */ /* 0x000fe20000000a00 */
[----:B------:R-:W-:Y:S01]  /*1d10*/  ISETP.NE.U32.AND P0, PT, RZ, UR4, PT ;  /* 0x00000004ff007c0c */ /* 0x000fe2000bf05070 */
[----:B------:R-:W0:Y:S01]  /*1d20*/  LDC.64 R98, c[0x0][0x300] ;  /* 0x0000c000ff627b82 */ /* 0x000e220000000a00 */
[----:B------:R-:W-:Y:S01]  /*1d30*/  IMAD.IADD R113, R113, 0x1, R26 ;  /* 0x0000000171717824 */ /* 0x000fe200078e021a */
[----:B------:R-:W-:Y:S01]  /*1d40*/  SHF.R.S32.HI R9, RZ, 0x1f, R122 ;  /* 0x0000001fff097819 */ /* 0x000fe2000001147a */
[----:B------:R-:W-:Y:S01]  /*1d50*/  ULDC.64 UR8, c[0x0][0xa08] ;  /* 0x0002820000087ab9 */ /* 0x000fe20000000a00 */
[----:B------:R-:W-:-:S04]  /*1d60*/  ISETP.NE.AND.EX P0, PT, RZ, UR5, PT, P0 ;  /* 0x00000005ff007c0c */ /* 0x000fc8000bf05300 */
[----:B------:R-:W1:Y:S08]  /*1d70*/  LDC R118, c[0x0][0x3f4] ;  /* 0x0000fd00ff767b82 */ /* 0x000e700000000800 */
[----:B------:R-:W2:Y:S01]  /*1d80*/  LDC.64 R104, c[0x0][0x408] ;  /* 0x00010200ff687b82 */ /* 0x000ea20000000a00 */
[----:B------:R-:W-:-:S04]  /*1d90*/  @P0 IADD3 R4, P1, R233, UR4, RZ ;  /* 0x00000004e9040c10 */ /* 0x000fc8000ff3e0ff */
[----:B------:R-:W-:Y:S01]  /*1da0*/  @P0 IADD3.X R5, R27, UR5, RZ, P1, !PT ;  /* 0x000000051b050c10 */ /* 0x000fe20008ffe4ff */
[----:B------:R-:W-:Y:S02]  /*1db0*/  ULDC.64 UR4, c[0x0][0x330] ;  /* 0x0000cc0000047ab9 */ /* 0x000fe40000000a00 */
[----:B------:R-:W3:Y:S02]  /*1dc0*/  LDC.64 R110, c[0x0][0x3f8] ;  /* 0x0000fe00ff6e7b82 */ /* 0x000ee40000000a00 */
[----:B------:R4:W3:Y:S01]  /*1dd0*/  @P0 LDG.E R25, desc[UR6][R4.64] ;  /* 0x0000000604190981 */ /* 0x0008e2000c1e1900 */
[----:B------:R-:W-:Y:S01]  /*1de0*/  SHF.R.S32.HI R3, RZ, 0x1f, R113 ;  /* 0x0000001fff037819 */ /* 0x000fe20000011471 */
[----:B------:R-:W-:Y:S01]  /*1df0*/  ULDC UR6, c[0x0][0x2f4] ;  /* 0x0000bd0000067ab9 */ /* 0x000fe20000000800 */
[----:B------:R-:W-:Y:S01]  /*1e00*/  IMAD R11, R9, UR4, RZ ;  /* 0x00000004090b7c24 */ /* 0x000fe2000f8e02ff */
[----:B------:R-:W-:Y:S01]  /*1e10*/  ISETP.GE.AND P1, PT, R213, UR6, PT ;  /* 0x00000006d5007c0c */ /* 0x000fe2000bf26270 */
[----:B------:R-:W-:Y:S01]  /*1e20*/  IMAD.WIDE.U32 R6, R122, UR4, R16 ;  /* 0x000000047a067c25 */ /* 0x000fe2000f8e0010 */
[----:B------:R-:W-:Y:S01]  /*1e30*/  ISETP.GE.AND P0, PT, R16, UR6, PT ;  /* 0x0000000610007c0c */ /* 0x000fe2000bf06270 */
[----:B------:R-:W1:Y:S01]  /*1e40*/  S2R R149, SR_TID.X ;  /* 0x0000000000957919 */ /* 0x000e620000002100 */
[----:B------:R-:W-:Y:S01]  /*1e50*/  SEL R8, RZ, 0xffffffff, P1 ;  /* 0xffffffffff087807 */ /* 0x000fe20000800000 */
[-C--:B0-----:R-:W-:Y:S01]  /*1e60*/  IMAD R0, R3, R98.reuse, RZ ;  /* 0x0000006203007224 */ /* 0x081fe200078e02ff */
[----:B------:R-:W-:Y:S01]  /*1e70*/  ISETP.GE.AND P1, PT, R218, UR6, PT ;  /* 0x00000006da007c0c */ /* 0x000fe2000bf26270 */
[----:B------:R-:W-:Y:S01]  /*1e80*/  IMAD R13, R122, UR5, R11 ;  /* 0x000000057a0d7c24 */ /* 0x000fe2000f8e020b */
[----:B------:R-:W-:Y:S01]  /*1e90*/  ULDC.64 UR4, c[0x0][0x308] ;  /* 0x0000c20000047ab9 */ /* 0x000fe20000000a00 */
[C---:B------:R-:W-:Y:S01]  /*1ea0*/  IMAD R11, R113.reuse, R99, R0 ;  /* 0x00000063710b7224 */ /* 0x040fe200078e0200 */
[----:B------:R-:W-:Y:S01]  /*1eb0*/  SEL R0, RZ, 0x1, P0 ;  /* 0x00000001ff007807 */ /* 0x000fe20000000000 */
[----:B----4-:R-:W-:Y:S01]  /*1ec0*/  IMAD.WIDE.U32 R4, R113, R98, RZ ;  /* 0x0000006271047225 */ /* 0x010fe200078e00ff */
[----:B------:R-:W-:-:S02]  /*1ed0*/  ISETP.NE.U32.AND P0, PT, RZ, UR8, PT ;  /* 0x00000008ff007c0c */ /* 0x000fc4000bf05070 */
[----:B------:R-:W-:Y:S01]  /*1ee0*/  SHF.R.S32.HI R20, RZ, 0x1f, R212 ;  /* 0x0000001fff147819 */ /* 0x000fe200000114d4 */
[----:B------:R-:W-:Y:S01]  /*1ef0*/  IMAD.IADD R7, R7, 0x1, R13 ;  /* 0x0000000107077824 */ /* 0x000fe200078e020d */
[----:B------:R-:W-:Y:S01]  /*1f00*/  ISETP.NE.AND.EX P0, PT, RZ, UR9, PT, P0 ;  /* 0x00000009ff007c0c */ /* 0x000fe2000bf05300 */
[----:B------:R-:W-:Y:S01]  /*1f10*/  IMAD.SHL.U32 R13, R8, 0x2, RZ ;  /* 0x00000002080d7824 */ /* 0x000fe200078e00ff */
[----:B------:R-:W-:Y:S01]  /*1f20*/  ULDC.64 UR8, c[0x0][0x338] ;  /* 0x0000ce0000087ab9 */ /* 0x000fe20000000a00 */
[----:B------:R-:W-:Y:S01]  /*1f30*/  IMAD R9, R9, UR4, RZ ;  /* 0x0000000409097c24 */ /* 0x000fe2000f8e02ff */
[----:B------:R-:W-:Y:S01]  /*1f40*/  SHF.R.S32.HI R23, RZ, 0x1f, R22 ;  /* 0x0000001fff177819 */ /* 0x000fe20000011416 */
[----:B------:R-:W-:Y:S01]  /*1f50*/  IMAD.IADD R5, R5, 0x1, R11 ;  /* 0x0000000105057824 */ /* 0x000fe200078e020b */
[----:B------:R-:W-:Y:S01]  /*1f60*/  LOP3.LUT R0, R13, 0x2, R0, 0xe2, !PT ;  /* 0x000000020d007812 */ /* 0x000fe200078ee200 */
[C---:B------:R-:W-:Y:S01]  /*1f70*/  IMAD R11, R122.reuse, UR5, R9 ;  /* 0x000000057a0b7c24 */ /* 0x040fe2000f8e0209 */
[----:B------:R-:W-:Y:S01]  /*1f80*/  SEL R9, RZ, 0x4, P1 ;  /* 0x00000004ff097807 */ /* 0x000fe20000800000 */
[----:B------:R-:W-:Y:S01]  /*1f90*/  IMAD.WIDE.U32 R4, R122, UR4, R4 ;  /* 0x000000047a047c25 */ /* 0x000fe2000f8e0004 */
[----:B------:R-:W-:Y:S01]  /*1fa0*/  ULDC.64 UR4, c[0x0][0x310] ;  /* 0x0000c40000047ab9 */ /* 0x000fe20000000a00 */
[----:B------:R-:W-:-:S02]  /*1fb0*/  SHF.R.U32.HI R28, RZ, 0x3, R223 ;  /* 0x00000003ff1c7819 */ /* 0x000fc400000116df */
[----:B------:R-:W-:Y:S01]  /*1fc0*/  LOP3.LUT R9, R0, R9, RZ, 0xfc, !PT ;  /* 0x0000000900097212 */ /* 0x000fe200078efcff */
[----:B------:R-:W-:Y:S01]  /*1fd0*/  IMAD.IADD R5, R5, 0x1, R11 ;  /* 0x0000000105057824 */ /* 0x000fe200078e020b */
[----:B------:R-:W-:Y:S01]  /*1fe0*/  SHF.R.U32.HI R21, RZ, 0x3, R222 ;  /* 0x00000003ff157819 */ /* 0x000fe200000116de */
[CC--:B--2---:R-:W-:Y:S01]  /*1ff0*/  IMAD.WIDE.U32 R100, R212.reuse, R104.reuse, R22 ;  /* 0x00000068d4647225 */ /* 0x0c4fe200078e0016 */
[----:B------:R-:W-:Y:S02]  /*2000*/  ISETP.GE.AND P2, PT, R219, UR6, PT ;  /* 0x00000006db007c0c */ /* 0x000fe4000bf46270 */
[C---:B------:R-:W-:Y:S01]  /*2010*/  IADD3 R112, P3, R212.reuse, R113, RZ ;  /* 0x00000071d4707210 */ /* 0x040fe20007f7e0ff */
[----:B------:R-:W-:Y:S01]  /*2020*/  IMAD.WIDE.U32 R102, R212, R104, R16 ;  /* 0x00000068d4667225 */ /* 0x000fe200078e0010 */
[C-C-:B------:R-:W-:Y:S02]  /*2030*/  SHF.L.U64.HI R128, R98.reuse, 0x5, R99.reuse ;  /* 0x0000000562807819 */ /* 0x140fe40000010263 */
[----:B------:R-:W-:Y:S01]  /*2040*/  SHF.L.U64.HI R130, R98, 0x6, R99 ;  /* 0x0000000662827819 */ /* 0x000fe20000010263 */
[----:B---3--:R-:W-:Y:S01]  /*2050*/  IMAD.WIDE.U32 R106, R212, R110, R22 ;  /* 0x0000006ed46a7225 */ /* 0x008fe200078e0016 */
[----:B------:R-:W-:-:S02]  /*2060*/  SHF.L.U64.HI R30, R110, 0x5, R111 ;  /* 0x000000056e1e7819 */ /* 0x000fc4000001026f */
[----:B------:R-:W-:Y:S01]  /*2070*/  SHF.L.U64.HI R34, R104, 0x5, R105 ;  /* 0x0000000568227819 */ /* 0x000fe20000010269 */
[----:B------:R-:W-:Y:S01]  /*2080*/  IMAD.WIDE.U32 R108, R212, R110, R16 ;  /* 0x0000006ed46c7225 */ /* 0x000fe200078e0010 */
[----:B------:R-:W-:Y:S02]  /*2090*/  SHF.L.U64.HI R33, R104, 0x6, R105 ;  /* 0x0000000668217819 */ /* 0x000fe40000010269 */
[----:B------:R-:W-:Y:S01]  /*20a0*/  LOP3.LUT R26, R9, 0x1, RZ, 0xc0, !PT ;  /* 0x00000001091a7812 */ /* 0x000fe200078ec0ff */
[----:B------:R-:W-:Y:S01]  /*20b0*/  IMAD.SHL.U32 R29, R212, 0x40, RZ ;  /* 0x00000040d41d7824 */ /* 0x000fe200078e00ff */
[----:B-1----:R-:W-:Y:S01]  /*20c0*/  LEA.HI R149, R149, 0x8, RZ, 0x19 ;  /* 0x0000000895957811 */ /* 0x002fe200078fc8ff */
[C---:B------:R-:W-:Y:S02]  /*20d0*/  IMAD.SHL.U32 R129, R98.reuse, 0x20, RZ ;  /* 0x0000002062817824 */ /* 0x040fe400078e00ff */
[----:B------:R-:W-:Y:S02]  /*20e0*/  IMAD.SHL.U32 R131, R98, 0x40, RZ ;  /* 0x0000004062837824 */ /* 0x000fe400078e00ff */
[----:B------:R-:W-:-:S02]  /*20f0*/  IMAD.SHL.U32 R27, R110, 0x40, RZ ;  /* 0x000000406e1b7824 */ /* 0x000fc400078e00ff */
[----:B------:R-:W-:Y:S02]  /*2100*/  IMAD R127, R105, 0x50, RZ ;  /* 0x00000050697f7824 */ /* 0x000fe400078e02ff */
[C---:B------:R-:W-:Y:S02]  /*2110*/  IMAD.SHL.U32 R32, R104.reuse, 0x20, RZ ;  /* 0x0000002068207824 */ /* 0x040fe400078e00ff */
[----:B------:R-:W-:Y:S02]  /*2120*/  IMAD.SHL.U32 R31, R104, 0x40, RZ ;  /* 0x00000040681f7824 */ /* 0x000fe400078e00ff */
[----:B------:R-:W-:Y:S01]  /*2130*/  IMAD.X R113, R20, 0x1, R3, P3 ;  /* 0x0000000114717824 */ /* 0x000fe200018e0603 */
[----:B------:R-:W-:Y:S02]  /*2140*/  SHF.R.S32.HI R8, RZ, 0x1f, R25 ;  /* 0x0000001fff087819 */ /* 0x000fe40000011419 */
[----:B------:R-:W-:Y:S02]  /*2150*/  SEL R97, R25, RZ, !P0 ;  /* 0x000000ff19617207 */ /* 0x000fe40004000000 */
[----:B------:R-:W-:-:S02]  /*2160*/  SEL R8, R8, RZ, !P0 ;  /* 0x000000ff08087207 */ /* 0x000fc40004000000 */
[----:B------:R-:W-:Y:S01]  /*2170*/  ISETP.GE.AND P0, PT, R16, R118, PT ;  /* 0x000000761000720c */ /* 0x000fe20003f06270 */
[----:B------:R-:W-:-:S04]  /*2180*/  IMAD.WIDE.U32 R94, R97, UR8, R6 ;  /* 0x00000008615e7c25 */ /* 0x000fc8000f8e0006 */
[C---:B------:R-:W-:Y:S02]  /*2190*/  IMAD R0, R8.reuse, UR8, RZ ;  /* 0x0000000808007c24 */ /* 0x040fe4000f8e02ff */
[----:B------:R-:W-:Y:S02]  /*21a0*/  IMAD R8, R8, UR4, RZ ;  /* 0x0000000408087c24 */ /* 0x000fe4000f8e02ff */
[C---:B------:R-:W-:Y:S02]  /*21b0*/  IMAD R37, R97.reuse, UR9, R0 ;  /* 0x0000000961257c24 */ /* 0x040fe4000f8e0200 */
[C---:B------:R-:W-:Y:S02]  /*21c0*/  IMAD R11, R97.reuse, UR5, R8 ;  /* 0x00000005610b7c24 */ /* 0x040fe4000f8e0208 */
[----:B------:R-:W-:-:S04]  /*21d0*/  IMAD.WIDE.U32 R96, R97, UR4, R4 ;  /* 0x0000000461607c25 */ /* 0x000fc8000f8e0004 */
[-C--:B------:R-:W-:Y:S02]  /*21e0*/  IMAD R6, R20, R98.reuse, RZ ;  /* 0x0000006214067224 */ /* 0x080fe400078e02ff */
[----:B------:R-:W-:-:S04]  /*21f0*/  IMAD.WIDE.U32 R4, R212, R98, R16 ;  /* 0x00000062d4047225 */ /* 0x000fc800078e0010 */
[----:B------:R-:W-:Y:S01]  /*2200*/  IMAD R35, R212, R99, R6 ;  /* 0x00000063d4237224 */ /* 0x000fe200078e0206 */
[----:B------:R-:W-:Y:S01]  /*2210*/  IADD3 R93, P1, R96, R4, RZ ;  /* 0x00000004605d7210 */ /* 0x000fe20007f3e0ff */
[----:B------:R-:W-:Y:S02]  /*2220*/  IMAD.IADD R92, R97, 0x1, R11 ;  /* 0x00000001615c7824 */ /* 0x000fe400078e020b */
[----:B------:R-:W-:-:S03]  /*2230*/  IMAD R0, R20, R104, RZ ;  /* 0x0000006814007224 */ /* 0x000fc600078e02ff */
[----:B------:R-:W-:Y:S01]  /*2240*/  IADD3.X R35, R92, R5, R35, P1, !PT ;  /* 0x000000055c237210 */ /* 0x000fe20000ffe423 */
[----:B------:R-:W-:Y:S01]  /*2250*/  IMAD R7, R212, R105, R0 ;  /* 0x00000069d4077224 */ /* 0x000fe200078e0200 */
[----:B------:R-:W-:Y:S01]  /*2260*/  SEL R5, R118, RZ, P0 ;  /* 0x000000ff76057207 */ /* 0x000fe20000000000 */
[----:B------:R-:W-:Y:S01]  /*2270*/  IMAD R0, R20, R110, RZ ;  /* 0x0000006e14007224 */ /* 0x000fe200078e02ff */
[----:B------:R-:W-:Y:S01]  /*2280*/  ISETP.GE.AND P1, PT, R213, R118, PT ;  /* 0x00000076d500720c */ /* 0x000fe20003f26270 */
[----:B------:R-:W-:Y:S02]  /*2290*/  IMAD.IADD R101, R101, 0x1, R7 ;  /* 0x0000000165657824 */ /* 0x000fe400078e0207 */
[----:B------:R-:W-:Y:S01]  /*22a0*/  IMAD.IADD R5, R16, 0x1, R5 ;  /* 0x0000000110057824 */ /* 0x000fe200078e0205 */
[----:B------:R-:W-:Y:S01]  /*22b0*/  SEL R4, R118, RZ, P1 ;  /* 0x000000ff76047207 */ /* 0x000fe20000800000 */
[----:B------:R-:W-:Y:S02]  /*22c0*/  IMAD.IADD R103, R7, 0x1, R103 ;  /* 0x0000000107677824 */ /* 0x000fe400078e0267 */
[----:B------:R-:W-:Y:S01]  /*22d0*/  IMAD R7, R212, R111, R0 ;  /* 0x0000006fd4077224 */ /* 0x000fe200078e0200 */
[----:B------:R-:W-:Y:S01]  /*22e0*/  SHF.R.S32.HI R0, RZ, 0x1f, R5 ;  /* 0x0000001fff007819 */ /* 0x000fe20000011405 */
[----:B-----5:R-:W-:-:S03]  /*22f0*/  IMAD.WIDE.U32 R100, R144, R104, R100 ;  /* 0x0000006890647225 */ /* 0x020fc600078e0064 */
[CC--:B------:R-:W-:Y:S01]  /*2300*/  LEA.HI R13, R0.reuse, R5.reuse, RZ, 0x3 ;  /* 0x00000005000d7211 */ /* 0x0c0fe200078f18ff */
[----:B------:R-:W-:Y:S01]  /*2310*/  IMAD.IADD R107, R107, 0x1, R7 ;  /* 0x000000016b6b7824 */ /* 0x000fe200078e0207 */
[----:B------:R-:W-:Y:S01]  /*2320*/  LEA.HI R0, R0, R5, RZ, 0x6 ;  /* 0x0000000500007211 */ /* 0x000fe200078f30ff */
[----:B------:R-:W-:Y:S01]  /*2330*/  IMAD.IADD R5, R213, 0x1, R4 ;  /* 0x00000001d5057824 */ /* 0x000fe200078e0204 */
[----:B------:R-:W-:Y:S01]  /*2340*/  LOP3.LUT R6, R223, 0x38, R13, 0xf8, !PT ;  /* 0x00000038df067812 */ /* 0x000fe200078ef80d */
[----:B------:R-:W-:Y:S01]  /*2350*/  IMAD.IADD R109, R7, 0x1, R109 ;  /* 0x00000001076d7824 */ /* 0x000fe200078e026d */
[----:B------:R-:W-:Y:S01]  /*2360*/  SHF.R.S32.HI R4, RZ, 0x6, R0 ;  /* 0x00000006ff047819 */ /* 0x000fe20000011400 */
[----:B------:R-:W-:Y:S01]  /*2370*/  IMAD.WIDE.U32 R106, R144, R110, R106 ;  /* 0x0000006e906a7225 */ /* 0x000fe200078e006a */
[----:B------:R-:W-:Y:S02]  /*2380*/  SHF.R.S32.HI R0, RZ, 0x1f, R5 ;  /* 0x0000001fff007819 */ /* 0x000fe40000011405 */
[----:B------:R-:W-:Y:S01]  /*2390*/  LOP3.LUT R8, R6, R28, RZ, 0x3c, !PT ;  /* 0x0000001c06087212 */ /* 0x000fe200078e3cff */
[----:B------:R-:W-:Y:S01]  /*23a0*/  IMAD R135, R4, 0x1400, R226 ;  /* 0x0000140004877824 */ /* 0x000fe200078e02e2 */
[-C--:B------:R-:W-:Y:S01]  /*23b0*/  LEA.HI R6, R0, R5.reuse, RZ, 0x6 ;  /* 0x0000000500067211 */ /* 0x080fe200078f30ff */
[----:B------:R-:W-:Y:S01]  /*23c0*/  IMAD R133, R4, 0x1400, R225 ;  /* 0x0000140004857824 */ /* 0x000fe200078e02e1 */
[----:B------:R-:W-:Y:S01]  /*23d0*/  LEA.HI R11, R0, R5, RZ, 0x3 ;  /* 0x00000005000b7211 */ /* 0x000fe200078f18ff */
[----:B------:R-:W-:Y:S01]  /*23e0*/  IMAD.IADD R135, R135, 0x1, R8 ;  /* 0x0000000187877824 */ /* 0x000fe200078e0208 */
[----:B------:R-:W-:Y:S01]  /*23f0*/  LOP3.LUT R0, R13, 0x38, RZ, 0xc0, !PT ;  /* 0x000000380d007812 */ /* 0x000fe200078ec0ff */
[----:B------:R-:W-:Y:S01]  /*2400*/  IMAD R143, R4, 0x1400, R227 ;  /* 0x00001400048f7824 */ /* 0x000fe200078e02e3 */
[----:B------:R-:W-:Y:S01]  /*2410*/  LOP3.LUT R7, R222, 0x38, R13, 0xf8, !PT ;  /* 0x00000038de077812 */ /* 0x000fe200078ef80d */
[----:B------:R-:W-:Y:S01]  /*2420*/  IMAD.WIDE.U32 R108, R144, R110, R108 ;  /* 0x0000006e906c7225 */ /* 0x000fe200078e006c */
[----:B------:R-:W-:-:S02]  /*2430*/  LOP3.LUT R5, R0, 0x1c0, R29, 0xf8, !PT ;  /* 0x000001c000057812 */ /* 0x000fc400078ef81d */
[-C--:B------:R-:W-:Y:S01]  /*2440*/  LOP3.LUT R10, R7, R21.reuse, RZ, 0x3c, !PT ;  /* 0x00000015070a7212 */ /* 0x080fe200078e3cff */
[----:B------:R-:W-:Y:S01]  /*2450*/  IMAD.WIDE.U32 R102, R144, R104, R102 ;  /* 0x0000006890667225 */ /* 0x000fe200078e0066 */
[----:B------:R-:W-:Y:S02]  /*2460*/  SHF.R.S32.HI R8, RZ, 0x6, R6 ;  /* 0x00000006ff087819 */ /* 0x000fe40000011406 */
[----:B------:R-:W-:Y:S01]  /*2470*/  LOP3.LUT R12, R222, 0x38, R11, 0xf8, !PT ;  /* 0x00000038de0c7812 */ /* 0x000fe200078ef80b */
[----:B------:R-:W-:Y:S01]  /*2480*/  IMAD.IADD R133, R133, 0x1, R10 ;  /* 0x0000000185857824 */ /* 0x000fe200078e020a */
[----:B------:R-:W-:Y:S01]  /*2490*/  LOP3.LUT R0, R5, R228, RZ, 0x3c, !PT ;  /* 0x000000e405007212 */ /* 0x000fe200078e3cff */
[C---:B------:R-:W-:Y:S01]  /*24a0*/  IMAD R132, R8.reuse, 0x1400, R225 ;  /* 0x0000140008847824 */ /* 0x040fe200078e02e1 */
[----:B------:R-:W-:Y:S01]  /*24b0*/  SHF.R.S32.HI R5, RZ, 0x1f, R144 ;  /* 0x0000001fff057819 */ /* 0x000fe20000011490 */
[----:B------:R-:W-:Y:S01]  /*24c0*/  IMAD R134, R8, 0x1400, R226 ;  /* 0x0000140008867824 */ /* 0x000fe200078e02e2 */
[----:B------:R-:W-:Y:S01]  /*24d0*/  LOP3.LUT R6, R11, 0x38, RZ, 0xc0, !PT ;  /* 0x000000380b067812 */ /* 0x000fe200078ec0ff */
[----:B------:R-:W-:Y:S01]  /*24e0*/  IMAD.IADD R143, R143, 0x1, R0 ;  /* 0x000000018f8f7824 */ /* 0x000fe200078e0200 */
[----:B------:R-:W-:Y:S01]  /*24f0*/  LOP3.LUT R21, R12, R21, RZ, 0x3c, !PT ;  /* 0x000000150c157212 */ /* 0x000fe200078e3cff */
[----:B------:R-:W-:Y:S01]  /*2500*/  IMAD R0, R5, R104, RZ ;  /* 0x0000006805007224 */ /* 0x000fe200078e02ff */
[----:B------:R-:W-:Y:S01]  /*2510*/  LOP3.LUT R10, R223, 0x38, R11, 0xf8, !PT ;  /* 0x00000038df0a7812 */ /* 0x000fe200078ef80b */
[----:B------:R-:W-:Y:S01]  /*2520*/  IMAD R142, R8, 0x1400, R227 ;  /* 0x00001400088e7824 */ /* 0x000fe200078e02e3 */
[----:B------:R-:W-:Y:S01]  /*2530*/  LOP3.LUT R7, R6, 0x1c0, R29, 0xf8, !PT ;  /* 0x000001c006077812 */ /* 0x000fe200078ef81d */
[----:B------:R-:W-:Y:S01]  /*2540*/  IMAD.IADD R132, R132, 0x1, R21 ;  /* 0x0000000184847824 */ /* 0x000fe200078e0215 */
[----:B------:R-:W-:Y:S01]  /*2550*/  LOP3.LUT R15, R10, R28, RZ, 0x3c, !PT ;  /* 0x0000001c0a0f7212 */ /* 0x000fe200078e3cff */
[----:B------:R-:W-:Y:S01]  /*2560*/  IMAD R21, R144, R105, R0 ;  /* 0x0000006990157224 */ /* 0x000fe200078e0200 */
[----:B------:R-:W-:Y:S01]  /*2570*/  LOP3.LUT R7, R7, R228, RZ, 0x3c, !PT ;  /* 0x000000e407077212 */ /* 0x000fe200078e3cff */
[----:B------:R-:W-:Y:S01]  /*2580*/  IMAD R0, R5, R110, RZ ;  /* 0x0000006e05007224 */ /* 0x000fe200078e02ff */
[----:B------:R-:W-:Y:S01]  /*2590*/  SHF.L.U64.HI R29, R110, 0x6, R111 ;  /* 0x000000066e1d7819 */ /* 0x000fe2000001026f */
[----:B------:R-:W-:Y:S01]  /*25a0*/  IMAD.IADD R134, R134, 0x1, R15 ;  /* 0x0000000186867824 */ /* 0x000fe200078e020f */
[----:B------:R-:W-:Y:S01]  /*25b0*/  SHF.R.S32.HI R14, RZ, 0x3, R13 ;  /* 0x00000003ff0e7819 */ /* 0x000fe2000001140d */
[----:B------:R-:W-:Y:S01]  /*25c0*/  IMAD R15, R144, R111, R0 ;  /* 0x0000006f900f7224 */ /* 0x000fe200078e0200 */
[----:B------:R-:W-:Y:S01]  /*25d0*/  SEL R0, RZ, 0x8, P2 ;  /* 0x00000008ff007807 */ /* 0x000fe20001000000 */
[----:B------:R-:W-:Y:S01]  /*25e0*/  IMAD.IADD R142, R142, 0x1, R7 ;  /* 0x000000018e8e7824 */ /* 0x000fe200078e0207 */
[----:B------:R-:W-:Y:S01]  /*25f0*/  SHF.R.S32.HI R12, RZ, 0x3, R11 ;  /* 0x00000003ff0c7819 */ /* 0x000fe2000001140b */
[----:B------:R-:W-:Y:S01]  /*2600*/  IMAD R7, R99, 0x50, RZ ;  /* 0x0000005063077824 */ /* 0x000fe200078e02ff */
[----:B------:R-:W-:Y:S01]  /*2610*/  LOP3.LUT R0, R9, R0, RZ, 0xfc, !PT ;  /* 0x0000000009007212 */ /* 0x000fe200078efcff */
[----:B------:R-:W-:Y:S01]  /*2620*/  IMAD R5, R111, 0x50, RZ ;  /* 0x000000506f057824 */ /* 0x000fe200078e02ff */
[----:B------:R-:W-:Y:S01]  /*2630*/  LOP3.LUT R13, R13, 0xfffffff8, RZ, 0xc0, !PT ;  /* 0xfffffff80d0d7812 */ /* 0x000fe200078ec0ff */
[----:B------:R-:W-:Y:S01]  /*2640*/  IMAD.SHL.U32 R28, R110, 0x20, RZ ;  /* 0x000000206e1c7824 */ /* 0x000fe200078e00ff */
[----:B------:R-:W-:Y:S01]  /*2650*/  LOP3.LUT R11, R11, 0xfffffff8, RZ, 0xc0, !PT ;  /* 0xfffffff80b0b7812 */ /* 0x000fe200078ec0ff */
[----:B------:R-:W-:Y:S01]  /*2660*/  VIADD R6, R212, 0x20 ;  /* 0x00000020d4067836 */ /* 0x000fe20000000000 */
[----:B------:R-:W-:Y:S01]  /*2670*/  LOP3.LUT R10, R0, 0x2, RZ, 0xc0, !PT ;  /* 0x00000002000a7812 */ /* 0x000fe200078ec0ff */
[----:B------:R-:W-:Y:S01]  /*2680*/  IMAD.WIDE.U32 R98, R98, 0x50, RZ ;  /* 0x0000005062627825 */ /* 0x000fe200078e00ff */
[----:B------:R-:W-:-:S02]  /*2690*/  LOP3.LUT R9, R0, 0x4, RZ, 0xc0, !PT ;  /* 0x0000000400097812 */ /* 0x000fc400078ec0ff */
[----:B------:R-:W-:Y:S01]  /*26a0*/  SHF.R.S32.HI R147, RZ, 0x1f, R6 ;  /* 0x0000001fff937819 */ /* 0x000fe20000011406 */
[----:B------:R-:W-:Y:S01]  /*26b0*/  VIADD R4, R212, 0x40 ;  /* 0x00000040d4047836 */ /* 0x000fe20000000000 */
[----:B------:R-:W-:Y:S01]  /*26c0*/  LOP3.LUT R8, R0, 0x8, RZ, 0xc0, !PT ;  /* 0x0000000800087812 */ /* 0x000fe200078ec0ff */
[----:B------:R-:W-:Y:S01]  /*26d0*/  IMAD.WIDE.U32 R110, R110, 0x50, RZ ;  /* 0x000000506e6e7825 */ /* 0x000fe200078e00ff */
[----:B------:R-:W-:Y:S02]  /*26e0*/  SHF.R.S32.HI R6, RZ, 0x1f, R11 ;  /* 0x0000001fff067819 */ /* 0x000fe4000001140b */
[----:B------:R-:W-:Y:S01]  /*26f0*/  SHF.R.S32.HI R146, RZ, 0x1f, R4 ;  /* 0x0000001fff927819 */ /* 0x000fe20000011404 */
[----:B------:R-:W-:-:S04]  /*2700*/  IMAD.WIDE.U32 R104, R104, 0x50, RZ ;  /* 0x0000005068687825 */ /* 0x000fc800078e00ff */
[----:B------:R-:W-:Y:S01]  /*2710*/  IMAD.IADD R120, R99, 0x1, R7 ;  /* 0x0000000163787824 */ /* 0x000fe200078e0207 */
[----:B------:R-:W-:Y:S01]  /*2720*/  SHF.R.S32.HI R7, RZ, 0x1f, R13 ;  /* 0x0000001fff077819 */ /* 0x000fe2000001140d */
[----:B------:R-:W-:Y:S02]  /*2730*/  IMAD.IADD R126, R111, 0x1, R5 ;  /* 0x000000016f7e7824 */ /* 0x000fe400078e0205 */
[----:B------:R-:W-:Y:S02]  /*2740*/  IMAD.IADD R25, R101, 0x1, R21 ;  /* 0x0000000165197824 */ /* 0x000fe400078e0215 */
[----:B------:R-:W-:Y:S02]  /*2750*/  IMAD.IADD R20, R107, 0x1, R15 ;  /* 0x000000016b147824 */ /* 0x000fe400078e020f */
[----:B------:R-:W-:Y:S02]  /*2760*/  IMAD.SHL.U32 R118, R118, 0x2, RZ ;  /* 0x0000000276767824 */ /* 0x000fe400078e00ff */
[----:B------:R-:W-:-:S02]  /*2770*/  IMAD.IADD R127, R105, 0x1, R127 ;  /* 0x00000001697f7824 */ /* 0x000fc400078e027f */
[----:B------:R-:W-:Y:S02]  /*2780*/  IMAD.IADD R21, R21, 0x1, R103 ;  /* 0x0000000115157824 */ /* 0x000fe400078e0267 */
[----:B------:R-:W-:Y:S02]  /*2790*/  IMAD.IADD R15, R15, 0x1, R109 ;  /* 0x000000010f0f7824 */ /* 0x000fe400078e026d */
[----:B------:R-:W-:-:S07]  /*27a0*/  IMAD.IADD R5, R95, 0x1, R37 ;  /* 0x000000015f057824 */ /* 0x000fce00078e0225 */
.L_x_761:
[----:B--2---:R-:W2:Y:S01]  /*27b0*/  LDL.LU R39, [R1+0x8] ;  /* 0x0000080001277983 */ /* 0x004ea20000300800 */
[----:B------:R-:W-:Y:S01]  /*27c0*/  VIADD R41, R24, 0xffffffff ;  /* 0xffffffff18297836 */ /* 0x000fe20000000000 */
[----:B------:R-:W0:Y:S01]  /*27d0*/  LDC.64 R116, c[0x0][0x2e8] ;  /* 0x0000ba00ff747b82 */ /* 0x000e220000000a00 */
[----:B------:R-:W-:Y:S05]  /*27e0*/  YIELD ;  /* 0x0000000000007946 */ /* 0x000fea0003800000 */
[----:B------:R-:W-:Y:S01]  /*27f0*/  SHF.R.S32.HI R38, RZ, 0x1f, R41 ;  /* 0x0000001fff267819 */ /* 0x000fe20000011429 */
[-C--:B------:R-:W-:Y:S01]  /*2800*/  IMAD R3, R120, R41.reuse, RZ ;  /* 0x0000002978037224 */ /* 0x080fe200078e02ff */
[----:B------:R-:W1:Y:S01]  /*2810*/  LDC R115, c[0x0][0x3f4] ;  /* 0x0000fd00ff737b82 */ /* 0x000e620000000800 */
[----:B------:R-:W-:Y:S01]  /*2820*/  IMAD.WIDE.U32 R124, R98, R41, RZ ;  /* 0x00000029627c7225 */ /* 0x000fe200078e00ff */
[----:B------:R-:W-:Y:S03]  /*2830*/  BSSY B0, `(.L_x_654) ;  /* 0x0000800000007945 */ /* 0x000fe60003800000 */
[----:B------:R-:W-:Y:S01]  /*2840*/  IMAD R3, R38, R98, R3 ;  /* 0x0000006226037224 */ /* 0x000fe200078e0203 */
[----:B------:R-:W-:-:S02]  /*2850*/  IADD3 R0, P3, P4, R93, R124, R131 ;  /* 0x0000007c5d007210 */ /* 0x000fc40007c7e083 */
[-C--:B------:R-:W-:Y:S01]  /*2860*/  IADD3 R36, P2, R93, R124.reuse, RZ ;  /* 0x0000007c5d247210 */ /* 0x080fe20007f5e0ff */
[----:B------:R-:W-:Y:S01]  /*2870*/  IMAD.IADD R88, R125, 0x1, R3 ;  /* 0x000000017d587824 */ /* 0x000fe200078e0203 */
[----:B------:R-:W-:-:S03]  /*2880*/  IADD3 R4, P5, P6, R93, R124, R129 ;  /* 0x0000007c5d047210 */ /* 0x000fc60007ebe081 */
[----:B------:R-:W-:Y:S01]  /*2890*/  IMAD.X R37, R88, 0x1, R35, P2 ;  /* 0x0000000158257824 */ /* 0x000fe200010e0623 */
[----:B------:R-:W-:Y:S02]  /*28a0*/  IADD3.X R3, R35, R88, R130, P3, P4 ;  /* 0x0000005823037210 */ /* 0x000fe40001fe8482 */
[----:B------:R-:W-:Y:S02]  /*28b0*/  ISETP.GT.AND P3, PT, R41, R119, PT ;  /* 0x000000772900720c */ /* 0x000fe40003f64270 */
[C---:B0-----:R-:W-:Y:S02]  /*28c0*/  LEA R48, P2, R0.reuse, R116, 0x1 ;  /* 0x0000007400307211 */ /* 0x041fe400078408ff */
[----:B------:R-:W-:Y:S02]  /*28d0*/  IADD3.X R24, R35, R88, R128, P5, P6 ;  /* 0x0000005823187210 */ /* 0x000fe40002fec480 */
[----:B------:R-:W-:Y:S01]  /*28e0*/  LEA.HI.X R49, R0, R117, R3, 0x1, P2 ;  /* 0x0000007500317211 */ /* 0x000fe200010f0c03 */
[----:B------:R-:W-:Y:S01]  /*28f0*/  IMAD R3, R19, 0x5000, R229 ;  /* 0x0000500013037824 */ /* 0x000fe200078e02e5 */
[----:B-1----:R-:W-:-:S02]  /*2900*/  ISETP.GE.AND P2, PT, R115, 0x1, PT ;  /* 0x000000017300780c */ /* 0x002fc40003f46270 */
[-C--:B------:R-:W-:Y:S02]  /*2910*/  LEA R50, P5, R4, R116.reuse, 0x1 ;  /* 0x0000007404327211 */ /* 0x080fe400078a08ff */
[----:B------:R-:W-:Y:S02]  /*2920*/  LEA R56, P6, R36, R116, 0x1 ;  /* 0x0000007424387211 */ /* 0x000fe400078c08ff */
[-C--:B------:R-:W-:Y:S01]  /*2930*/  LEA.HI.X R51, R4, R117.reuse, R24, 0x1, P5 ;  /* 0x0000007504337211 */ /* 0x080fe200028f0c18 */
[----:B------:R-:W-:Y:S01]  /*2940*/  IMAD R4, R3, 0x2, R18 ;  /* 0x0000000203047824 */ /* 0x000fe200078e0212 */
[----:B------:R-:W-:Y:S01]  /*2950*/  LEA.HI.X R57, R36, R117, R37, 0x1, P6 ;  /* 0x0000007524397211 */ /* 0x000fe200030f0c25 */
[----:B------:R-:W-:Y:S01]  /*2960*/  IMAD.MOV.U32 R24, RZ, RZ, R41 ;  /* 0x000000ffff187224 */ /* 0x000fe200078e0029 */
[----:B--2---:R-:W-:-:S04]  /*2970*/  LOP3.LUT R39, R39, 0xfffffffd, RZ, 0xc0, !PT ;  /* 0xfffffffd27277812 */ /* 0x004fc800078ec0ff */
[----:B------:R-:W-:-:S05]  /*2980*/  @P3 LOP3.LUT R39, R39, 0x2, RZ, 0xfc, !PT ;  /* 0x0000000227273812 */ /* 0x000fca00078efcff */
[----:B------:R0:W-:Y:S01]  /*2990*/  STL [R1+0x8], R39 ;  /* 0x0000082701007387 */ /* 0x0001e20000100800 */
[----:B------:R-:W-:Y:S05]  /*29a0*/  @!P2 BRA `(.L_x_655) ;  /* 0x0000007800a0a947 */ /* 0x000fea0003800000 */
[----:B------:R-:W-:Y:S01]  /*29b0*/  ULDC.U8 UR4, c[0x0][0x410] ;  /* 0x0001040000047ab9 */ /* 0x000fe20000000000 */
[-C--:B------:R-:W-:Y:S01]  /*29c0*/  IMAD R3, R126, R41.reuse, RZ ;  /* 0x000000297e037224 */ /* 0x080fe200078e02ff */
[----:B------:R-:W-:Y:S01]  /*29d0*/  ISETP.NE.AND P2, PT, RZ, UR4, PT ;  /* 0x00000004ff007c0c */ /* 0x000fe2000bf45270 */
[-C--:B0-----:R-:W-:Y:S02]  /*29e0*/  IMAD R39, R127, R41.reuse, RZ ;  /* 0x000000297f277224 */ /* 0x081fe400078e02ff */
[----:B------:R-:W-:Y:S02]  /*29f0*/  IMAD R37, R38, R110, R3 ;  /* 0x0000006e26257224 */ /* 0x000fe400078e0203 */
[----:B------:R-:W-:Y:S02]  /*2a00*/  IMAD R3, R24, -0x50, R2 ;  /* 0xffffffb018037824 */ /* 0x000fe400078e0202 */
[----:B------:R-:W-:Y:S02]  /*2a10*/  IMAD R39, R38, R104, R39 ;  /* 0x0000006826277224 */ /* 0x000fe400078e0227 */
[----:B------:R-:W-:Y:S01]  /*2a20*/  IMAD.WIDE.U32 R86, R110, R41, RZ ;  /* 0x000000296e567225 */ /* 0x000fe200078e00ff */
[----:B------:R-:W-:-:S03]  /*2a30*/  VIMNMX R3, R3, 0x50, PT ;  /* 0x0000005003037848 */ /* 0x000fc60003fe0100 */
[----:B------:R-:W-:-:S04]  /*2a40*/  IMAD.WIDE.U32 R84, R104, R41, RZ ;  /* 0x0000002968547225 */ /* 0x000fc800078e00ff */
[----:B------:R-:W-:Y:S02]  /*2a50*/  IMAD.IADD R0, R87, 0x1, R37 ;  /* 0x0000000157007824 */ /* 0x000fe400078e0225 */
[----:B------:R-:W-:Y:S01]  /*2a60*/  IMAD.IADD R114, R85, 0x1, R39 ;  /* 0x0000000155727824 */ /* 0x000fe200078e0227 */
[----:B------:R-:W-:Y:S06]  /*2a70*/  @!P2 BRA `(.L_x_656) ;  /* 0x000000380050a947 */ /* 0x000fec0003800000 */
[----:B------:R-:W-:Y:S01]  /*2a80*/  ISETP.GE.AND P3, PT, R212, R3, PT ;  /* 0x00000003d400720c */ /* 0x000fe20003f66270 */
[----:B------:R-:W-:Y:S01]  /*2a90*/  BSSY B1, `(.L_x_657) ;  /* 0x000002a000017945 */ /* 0x000fe20003800000 */
        /* <DEDUP_REMOVED lines=9> */
[----:B------:R-:W-:Y:S06]  /*2b30*/  @P3 BRA `(.L_x_658) ;  /* 0x00000000007c3947 */ /* 0x000fec0003800000 */
[----:B------:R-:W-:Y:S01]  /*2b40*/  IADD3 R37, P2, R106, R86, RZ ;  /* 0x000000566a257210 */ /* 0x000fe20007f5e0ff */
[----:B------:R-:W-:Y:S01]  /*2b50*/  ULDC.64 UR4, c[0x0][0x3e8] ;  /* 0x0000fa0000047ab9 */ /* 0x000fe20000000a00 */
[----:B------:R-:W-:Y:S02]  /*2b60*/  IADD3 R39, P4, R100, R84, RZ ;  /* 0x0000005464277210 */ /* 0x000fe40007f9e0ff */
[----:B------:R-:W-:Y:S02]  /*2b70*/  CS2R R122, SRZ ;  /* 0x00000000007a7805 */ /* 0x000fe4000001ff00 */
[-C--:B------:R-:W-:Y:S01]  /*2b80*/  ISETP.GE.AND P5, PT, R22, R115.reuse, PT ;  /* 0x000000731600720c */ /* 0x080fe20003fa6270 */
[----:B------:R-:W-:Y:S01]  /*2b90*/  IMAD.X R38, R0, 0x1, R20, P2 ;  /* 0x0000000100267824 */ /* 0x000fe200010e0614 */
[C---:B------:R-:W-:Y:S01]  /*2ba0*/  LEA R36, P2, R37.reuse, UR4, 0x1 ;  /* 0x0000000425247c11 */ /* 0x040fe2000f8408ff */
[----:B------:R-:W-:Y:S01]  /*2bb0*/  IMAD.X R40, R114, 0x1, R25, P4 ;  /* 0x0000000172287824 */ /* 0x000fe200020e0619 */
[----:B------:R-:W-:Y:S01]  /*2bc0*/  CS2R R124, SRZ ;  /* 0x00000000007c7805 */ /* 0x000fe2000001ff00 */
[----:B------:R-:W-:Y:S01]  /*2bd0*/  ULDC.64 UR6, c[0x0][0x208] ;  /* 0x0000820000067ab9 */ /* 0x000fe20000000a00 */
[----:B------:R-:W-:Y:S01]  /*2be0*/  LEA.HI.X R37, R37, UR5, R38, 0x1, P2 ;  /* 0x0000000525257c11 */ /* 0x000fe200090f0c26 */
[----:B------:R-:W-:Y:S01]  /*2bf0*/  ULDC.64 UR4, c[0x0][0x400] ;  /* 0x0001000000047ab9 */ /* 0x000fe20000000a00 */
[----:B------:R-:W-:-:S02]  /*2c00*/  ISETP.GE.AND P4, PT, R215, R115, PT ;  /* 0x00000073d700720c */ /* 0x000fc40003f86270 */
[----:B------:R-:W-:-:S03]  /*2c10*/  LEA R38, P2, R39, UR4, 0x1 ;  /* 0x0000000427267c11 */ /* 0x000fc6000f8408ff */
[----:B------:R0:W5:Y:S01]  /*2c20*/  @!P5 LDG.E.64 R122, desc[UR6][R36.64] ;  /* 0x00000006247ad981 */ /* 0x000162000c1e1b00 */
[----:B------:R-:W-:Y:S02]  /*2c30*/  LEA.HI.X R39, R39, UR5, R40, 0x1, P2 ;  /* 0x0000000527277c11 */ /* 0x000fe400090f0c28 */
[----:B------:R-:W-:-:S03]  /*2c40*/  ISETP.GE.AND P2, PT, R214, R115, PT ;  /* 0x00000073d600720c */ /* 0x000fc60003f46270 */
[----:B------:R0:W5:Y:S01]  /*2c50*/  @!P5 LDG.E.64 R124, desc[UR6][R38.64] ;  /* 0x00000006267cd981 */ /* 0x000162000c1e1b00 */
[----:B------:R-:W-:Y:S02]  /*2c60*/  ISETP.GE.AND P5, PT, R216, R115, PT ;  /* 0x00000073d800720c */ /* 0x000fe40003fa6270 */
[----:B------:R-:W-:Y:S02]  /*2c70*/  CS2R R90, SRZ ;  /* 0x00000000005a7805 */ /* 0x000fe4000001ff00 */
[----:B------:R-:W-:Y:S02]  /*2c80*/  CS2R R82, SRZ ;  /* 0x0000000000527805 */ /* 0x000fe4000001ff00 */
[----:B------:R-:W-:Y:S02]  /*2c90*/  CS2R R78, SRZ ;  /* 0x00000000004e7805 */ /* 0x000fe4000001ff00 */
[----:B------:R-:W-:Y:S02]  /*2ca0*/  CS2R R116, SRZ ;  /* 0x0000000000747805 */ /* 0x000fe4000001ff00 */
[----:B------:R-:W-:-:S02]  /*2cb0*/  CS2R R88, SRZ ;  /* 0x0000000000587805 */ /* 0x000fc4000001ff00 */
[----:B------:R-:W-:Y:S01]  /*2cc0*/  CS2R R80, SRZ ;  /* 0x0000000000507805 */ /* 0x000fe2000001ff00 */
[----:B------:R0:W5:Y:S04]  /*2cd0*/  @!P4 LDG.E.64 R90, desc[UR6][R36.64+0x40] ;  /* 0x00004006245ac981 */ /* 0x000168000c1e1b00 */
[----:B------:R0:W5:Y:S04]  /*2ce0*/  @!P2 LDG.E.64 R82, desc[UR6][R36.64+0x80] ;  /* 0x000080062452a981 */ /* 0x000168000c1e1b00 */
[----:B------:R0:W5:Y:S04]  /*2cf0*/  @!P5 LDG.E.64 R78, desc[UR6][R36.64+0xc0] ;  /* 0x0000c006244ed981 */ /* 0x000168000c1e1b00 */
[----:B------:R0:W5:Y:S04]  /*2d00*/  @!P4 LDG.E.64 R116, desc[UR6][R38.64+0x40] ;  /* 0x000040062674c981 */ /* 0x000168000c1e1b00 */
[----:B------:R0:W5:Y:S04]  /*2d10*/  @!P2 LDG.E.64 R88, desc[UR6][R38.64+0x80] ;  /* 0x000080062658a981 */ /* 0x000168000c1e1b00 */
[----:B------:R0:W5:Y:S02]  /*2d20*/  @!P5 LDG.E.64 R80, desc[UR6][R38.64+0xc0] ;  /* 0x0000c0062650d981 */ /* 0x000164000c1e1b00 */
.L_x_658:
[----:B------:R-:W-:Y:S05]  /*2d30*/  BSYNC B1 ;  /* 0x0000000000017941 */ /* 0x000fea0003800000 */
.L_x_657:
[----:B0----5:R-:W-:Y:S01]  /*2d40*/  IMAD.MOV.U32 R36, RZ, RZ, R78 ;  /* 0x000000ffff247224 */ /* 0x021fe200078e004e */
[----:B------:R-:W-:Y:S01]  /*2d50*/  BSSY B1, `(.L_x_659) ;  /* 0x0000049000017945 */ /* 0x000fe20003800000 */
[----:B------:R-:W-:Y:S01]  /*2d60*/  IMAD.MOV.U32 R37, RZ, RZ, R79 ;  /* 0x000000ffff257224 */ /* 0x000fe200078e004f */
[----:B------:R-:W-:Y:S01]  /*2d70*/  CS2R R66, SRZ ;  /* 0x0000000000427805 */ /* 0x000fe2000001ff00 */
[----:B------:R-:W-:Y:S01]  /*2d80*/  IMAD.MOV.U32 R38, RZ, RZ, R82 ;  /* 0x000000ffff267224 */ /* 0x000fe200078e0052 */
[----:B------:R-:W-:Y:S01]  /*2d90*/  PRMT R183, R36, 0x7610, R183 ;  /* 0x0000761024b77816 */ /* 0x000fe200000000b7 */
[----:B------:R-:W-:Y:S01]  /*2da0*/  IMAD.MOV.U32 R36, RZ, RZ, R83 ;  /* 0x000000ffff247224 */ /* 0x000fe200078e0053 */
[----:B------:R-:W-:Y:S01]  /*2db0*/  PRMT R184, R37, 0x7610, R184 ;  /* 0x0000761025b87816 */ /* 0x000fe200000000b8 */
[----:B------:R-:W-:Y:S01]  /*2dc0*/  IMAD.MOV.U32 R37, RZ, RZ, R90 ;  /* 0x000000ffff257224 */ /* 0x000fe200078e005a */
[----:B------:R-:W-:Y:S01]  /*2dd0*/  PRMT R137, R137, 0x5410, R38 ;  /* 0x0000541089897816 */ /* 0x000fe20000000026 */
[----:B------:R-:W-:Y:S01]  /*2de0*/  VIADD R39, R212, 0x20 ;  /* 0x00000020d4277836 */ /* 0x000fe20000000000 */
[----:B------:R-:W-:Y:S01]  /*2df0*/  PRMT R186, R36, 0x7610, R186 ;  /* 0x0000761024ba7816 */ /* 0x000fe200000000ba */
[----:B------:R-:W-:Y:S01]  /*2e00*/  IMAD.MOV.U32 R36, RZ, RZ, R91 ;  /* 0x000000ffff247224 */ /* 0x000fe200078e005b */
[----:B------:R-:W-:Y:S01]  /*2e10*/  PRMT R138, R138, 0x5410, R37 ;  /* 0x000054108a8a7816 */ /* 0x000fe20000000025 */
[----:B------:R-:W-:Y:S01]  /*2e20*/  IMAD.MOV.U32 R37, RZ, RZ, R123 ;  /* 0x000000ffff257224 */ /* 0x000fe200078e007b */
[----:B------:R-:W-:Y:S01]  /*2e30*/  ISETP.GE.AND P4, PT, R39, R3, PT ;  /* 0x000000032700720c */ /* 0x000fe20003f86270 */
[----:B------:R-:W-:Y:S01]  /*2e40*/  IMAD.MOV.U32 R38, RZ, RZ, R122 ;  /* 0x000000ffff267224 */ /* 0x000fe200078e007a */
[----:B------:R-:W-:Y:S01]  /*2e50*/  PRMT R187, R36, 0x7610, R187 ;  /* 0x0000761024bb7816 */ /* 0x000fe200000000bb */
        /* <DEDUP_REMOVED lines=15> */
[----:B------:R-:W-:-:S02]  /*2f50*/  PRMT R148, R38, 0x7610, R148 ;  /* 0x0000761026947816 */ /* 0x000fc40000000094 */
[----:B------:R-:W-:Y:S02]  /*2f60*/  CS2R R70, SRZ ;  /* 0x0000000000467805 */ /* 0x000fe4000001ff00 */
[----:B------:R-:W-:Y:S02]  /*2f70*/  PRMT R189, R36, 0x7610, R189 ;  /* 0x0000761024bd7816 */ /* 0x000fe400000000bd */
[----:B------:R-:W-:Y:S02]  /*2f80*/  CS2R R74, SRZ ;  /* 0x00000000004a7805 */ /* 0x000fe4000001ff00 */
[----:B------:R-:W-:Y:S02]  /*2f90*/  PRMT R152, R37, 0x7610, R152 ;  /* 0x0000761025987816 */ /* 0x000fe40000000098 */
[----:B------:R-:W-:Y:S02]  /*2fa0*/  CS2R R64, SRZ ;  /* 0x0000000000407805 */ /* 0x000fe4000001ff00 */
[----:B------:R-:W-:-:S02]  /*2fb0*/  CS2R R68, SRZ ;  /* 0x0000000000447805 */ /* 0x000fc4000001ff00 */
[----:B------:R-:W-:Y:S02]  /*2fc0*/  CS2R R72, SRZ ;  /* 0x0000000000487805 */ /* 0x000fe4000001ff00 */
[----:B------:R-:W-:Y:S01]  /*2fd0*/  CS2R R76, SRZ ;  /* 0x00000000004c7805 */ /* 0x000fe2000001ff00 */
[----:B------:R-:W-:Y:S06]  /*2fe0*/  @P4 BRA `(.L_x_660) ;  /* 0x00000000007c4947 */ /* 0x000fec0003800000 */
[----:B------:R-:W-:Y:S01]  /*2ff0*/  IADD3 R37, P2, P5, R106, R86, R28 ;  /* 0x000000566a257210 */ /* 0x000fe20007d5e01c */
[----:B------:R-:W-:Y:S01]  /*3000*/  ULDC.64 UR4, c[0x0][0x3e8] ;  /* 0x0000fa0000047ab9 */ /* 0x000fe20000000a00 */
[----:B------:R-:W-:Y:S01]  /*3010*/  ULDC.64 UR6, c[0x0][0x400] ;  /* 0x0001000000067ab9 */ /* 0x000fe20000000a00 */
[----:B------:R-:W-:Y:S02]  /*3020*/  CS2R R74, SRZ ;  /* 0x00000000004a7805 */ /* 0x000fe4000001ff00 */
[----:B------:R-:W-:Y:S02]  /*3030*/  IADD3.X R42, R20, R0, R30, P2, P5 ;  /* 0x00000000142a7210 */ /* 0x000fe400017ea41e */
[----:B------:R-:W-:Y:S02]  /*3040*/  CS2R R70, SRZ ;  /* 0x0000000000467805 */ /* 0x000fe4000001ff00 */
[----:B------:R-:W-:Y:S02]  /*3050*/  IADD3 R39, P2, P5, R100, R84, R32 ;  /* 0x0000005464277210 */ /* 0x000fe40007d5e020 */
[----:B------:R-:W-:-:S02]  /*3060*/  CS2R R76, SRZ ;  /* 0x00000000004c7805 */ /* 0x000fc4000001ff00 */
[----:B------:R-:W-:Y:S01]  /*3070*/  CS2R R72, SRZ ;  /* 0x0000000000487805 */ /* 0x000fe2000001ff00 */
[----:B------:R-:W-:Y:S01]  /*3080*/  ULDC.64 UR8, c[0x0][0x208] ;  /* 0x0000820000087ab9 */ /* 0x000fe20000000a00 */
[----:B------:R-:W-:Y:S02]  /*3090*/  IADD3.X R40, R25, R114, R34, P2, P5 ;  /* 0x0000007219287210 */ /* 0x000fe400017ea422 */
[----:B------:R-:W-:Y:S02]  /*30a0*/  LEA R36, P2, R37, UR4, 0x1 ;  /* 0x0000000425247c11 */ /* 0x000fe4000f8408ff */
[----:B------:R-:W-:Y:S02]  /*30b0*/  LEA R38, P5, R39, UR6, 0x1 ;  /* 0x0000000627267c11 */ /* 0x000fe4000f8a08ff */
[----:B------:R-:W-:Y:S02]  /*30c0*/  LEA.HI.X R37, R37, UR5, R42, 0x1, P2 ;  /* 0x0000000525257c11 */ /* 0x000fe400090f0c2a */
[----:B------:R-:W-:-:S02]  /*30d0*/  LEA.HI.X R39, R39, UR7, R40, 0x1, P5 ;  /* 0x0000000727277c11 */ /* 0x000fc4000a8f0c28 */
[-C--:B------:R-:W-:Y:S02]  /*30e0*/  ISETP.GE.AND P2, PT, R22, R115.reuse, PT ;  /* 0x000000731600720c */ /* 0x080fe40003f46270 */
[----:B------:R-:W-:Y:S02]  /*30f0*/  ISETP.GE.AND P5, PT, R215, R115, PT ;  /* 0x00000073d700720c */ /* 0x000fe40003fa6270 */
[----:B------:R-:W-:Y:S02]  /*3100*/  CS2R R66, SRZ ;  /* 0x0000000000427805 */ /* 0x000fe4000001ff00 */
[----:B------:R-:W-:Y:S02]  /*3110*/  CS2R R62, SRZ ;  /* 0x00000000003e7805 */ /* 0x000fe4000001ff00 */
[----:B------:R-:W-:-:S05]  /*3120*/  CS2R R68, SRZ ;  /* 0x0000000000447805 */ /* 0x000fca000001ff00 */
[----:B------:R0:W5:Y:S04]  /*3130*/  @!P2 LDG.E.64 R74, desc[UR8][R36.64] ;  /* 0x00000008244aa981 */ /* 0x000168000c1e1b00 */
[----:B------:R0:W5:Y:S01]  /*3140*/  @!P2 LDG.E.64 R76, desc[UR8][R38.64] ;  /* 0x00000008264ca981 */ /* 0x000162000c1e1b00 */
[----:B------:R-:W-:-:S03]  /*3150*/  ISETP.GE.AND P2, PT, R214, R115, PT ;  /* 0x00000073d600720c */ /* 0x000fc60003f46270 */
[----:B------:R0:W5:Y:S04]  /*3160*/  @!P5 LDG.E.64 R70, desc[UR8][R36.64+0x40] ;  /* 0x000040082446d981 */ /* 0x000168000c1e1b00 */
[----:B------:R0:W5:Y:S01]  /*3170*/  @!P5 LDG.E.64 R72, desc[UR8][R38.64+0x40] ;  /* 0x000040082648d981 */ /* 0x000162000c1e1b00 */
[----:B------:R-:W-:Y:S02]  /*3180*/  ISETP.GE.AND P5, PT, R216, R115, PT ;  /* 0x00000073d800720c */ /* 0x000fe40003fa6270 */
[----:B------:R-:W-:-:S03]  /*3190*/  CS2R R64, SRZ ;  /* 0x0000000000407805 */ /* 0x000fc6000001ff00 */
[----:B------:R0:W5:Y:S04]  /*31a0*/  @!P2 LDG.E.64 R66, desc[UR8][R36.64+0x80] ;  /* 0x000080082442a981 */ /* 0x000168000c1e1b00 */
[----:B------:R0:W5:Y:S04]  /*31b0*/  @!P2 LDG.E.64 R68, desc[UR8][R38.64+0x80] ;  /* 0x000080082644a981 */ /* 0x000168000c1e1b00 */
[----:B------:R0:W5:Y:S04]  /*31c0*/  @!P5 LDG.E.64 R62, desc[UR8][R36.64+0xc0] ;  /* 0x0000c008243ed981 */ /* 0x000168000c1e1b00 */
[----:B------:R0:W5:Y:S02]  /*31d0*/  @!P5 LDG.E.64 R64, desc[UR8][R38.64+0xc0] ;  /* 0x0000c0082640d981 */ /* 0x000164000c1e1b00 */
.L_x_660:
[----:B------:R-:W-:Y:S05]  /*31e0*/  BSYNC B1 ;  /* 0x0000000000017941 */ /* 0x000fea0003800000 */
.L_x_659:
[----:B0-----:R-:W-:Y:S01]  /*31f0*/  VIADD R36, R212, 0x40 ;  /* 0x00000040d4247836 */ /* 0x001fe20000000000 */
[----:B------:R-:W-:Y:S01]  /*3200*/  BSSY B1, `(.L_x_661) ;  /* 0x000002b000017945 */ /* 0x000fe20003800000 */
[----:B------:R-:W-:Y:S02]  /*3210*/  CS2R R40, SRZ ;  /* 0x0000000000287805 */ /* 0x000fe4000001ff00 */
[----:B------:R-:W-:Y:S02]  /*3220*/  CS2R R46, SRZ ;  /* 0x00000000002e7805 */ /* 0x000fe4000001ff00 */
[----:B------:R-:W-:Y:S02]  /*3230*/  CS2R R52, SRZ ;  /* 0x0000000000347805 */ /* 0x000fe4000001ff00 */
[----:B------:R-:W-:Y:S02]  /*3240*/  ISETP.GE.AND P5, PT, R36, R3, PT ;  /* 0x000000032400720c */ /* 0x000fe40003fa6270 */
[----:B------:R-:W-:-:S02]  /*3250*/  CS2R R58, SRZ ;  /* 0x00000000003a7805 */ /* 0x000fc4000001ff00 */
[----:B------:R-:W-:Y:S02]  /*3260*/  CS2R R42, SRZ ;  /* 0x00000000002a7805 */ /* 0x000fe4000001ff00 */
[----:B------:R-:W-:Y:S02]  /*3270*/  CS2R R44, SRZ ;  /* 0x00000000002c7805 */ /* 0x000fe4000001ff00 */
[----:B------:R-:W-:Y:S01]  /*3280*/  CS2R R54, SRZ ;  /* 0x0000000000367805 */ /* 0x000fe2000001ff00 */
[----:B-----5:R-:W-:Y:S01]  /*3290*/  IMAD.MOV.U32 R150, RZ, RZ, R62 ;  /* 0x000000ffff967224 */ /* 0x020fe200078e003e */
[----:B------:R-:W-:-:S03]  /*32a0*/  CS2R R60, SRZ ;  /* 0x00000000003c7805 */ /* 0x000fc6000001ff00 */
[----:B------:R-:W-:Y:S05]  /*32b0*/  @P5 BRA `(.L_x_662) ;  /* 0x00000000007c5947 */ /* 0x000fea0003800000 */
[----:B------:R-:W-:Y:S01]  /*32c0*/  IADD3 R86, P2, P6, R106, R27, R86 ;  /* 0x0000001b6a567210 */ /* 0x000fe20007e5e056 */
[----:B------:R-:W-:Y:S01]  /*32d0*/  ULDC.64 UR4, c[0x0][0x3e8] ;  /* 0x0000fa0000047ab9 */ /* 0x000fe20000000a00 */
[----:B------:R-:W-:Y:S01]  /*32e0*/  ULDC.64 UR6, c[0x0][0x400] ;  /* 0x0001000000067ab9 */ /* 0x000fe20000000a00 */
[----:B------:R-:W-:Y:S02]  /*32f0*/  CS2R R58, SRZ ;  /* 0x00000000003a7805 */ /* 0x000fe4000001ff00 */
[----:B------:R-:W-:Y:S02]  /*3300*/  IADD3.X R37, R20, R29, R0, P2, P6 ;  /* 0x0000001d14257210 */ /* 0x000fe400017ec400 */
[----:B------:R-:W-:Y:S02]  /*3310*/  CS2R R60, SRZ ;  /* 0x00000000003c7805 */ /* 0x000fe4000001ff00 */
[----:B------:R-:W-:Y:S01]  /*3320*/  IADD3 R84, P2, P6, R100, R31, R84 ;  /* 0x0000001f64547210 */ /* 0x000fe20007e5e054 */
[----:B------:R-:W-:-:S03]  /*3330*/  ULDC.64 UR8, c[0x0][0x208] ;  /* 0x0000820000087ab9 */ /* 0x000fc60000000a00 */
[----:B------:R-:W-:Y:S02]  /*3340*/  IADD3.X R39, R25, R33, R114, P2, P6 ;  /* 0x0000002119277210 */ /* 0x000fe400017ec472 */
[----:B------:R-:W-:-:S04]  /*3350*/  LEA R36, P2, R86, UR4, 0x1 ;  /* 0x0000000456247c11 */ /* 0x000fc8000f8408ff */
[----:B------:R-:W-:Y:S02]  /*3360*/  LEA.HI.X R37, R86, UR5, R37, 0x1, P2 ;  /* 0x0000000556257c11 */ /* 0x000fe400090f0c25 */
[----:B------:R-:W-:-:S04]  /*3370*/  LEA R38, P2, R84, UR6, 0x1 ;  /* 0x0000000654267c11 */ /* 0x000fc8000f8408ff */
[----:B------:R-:W-:Y:S02]  /*3380*/  LEA.HI.X R39, R84, UR7, R39, 0x1, P2 ;  /* 0x0000000754277c11 */ /* 0x000fe400090f0c27 */
[----:B------:R-:W-:Y:S02]  /*3390*/  ISETP.GE.AND P2, PT, R22, R115, PT ;  /* 0x000000731600720c */ /* 0x000fe40003f46270 */
[----:B------:R-:W-:Y:S02]  /*33a0*/  CS2R R52, SRZ ;  /* 0x0000000000347805 */ /* 0x000fe4000001ff00 */
[----:B------:R-:W-:-:S09]  /*33b0*/  CS2R R54, SRZ ;  /* 0x0000000000367805 */ /* 0x000fd2000001ff00 */
[----:B------:R0:W5:Y:S04]  /*33c0*/  @!P2 LDG.E.64 R58, desc[UR8][R36.64] ;  /* 0x00000008243aa981 */ /* 0x000168000c1e1b00 */
[----:B------:R0:W5:Y:S01]  /*33d0*/  @!P2 LDG.E.64 R60, desc[UR8][R38.64] ;  /* 0x00000008263ca981 */ /* 0x000162000c1e1b00 */
        /* <DEDUP_REMOVED lines=10> */
[----:B------:R-:W-:-:S13]  /*3480*/  ISETP.GE.AND P2, PT, R216, R115, PT ;  /* 0x00000073d800720c */ /* 0x000fda0003f46270 */
[----:B------:R0:W5:Y:S04]  /*3490*/  @!P2 LDG.E.64 R40, desc[UR8][R36.64+0xc0] ;  /* 0x0000c0082428a981 */ /* 0x000168000c1e1b00 */
[----:B------:R0:W5:Y:S02]  /*34a0*/  @!P2 LDG.E.64 R42, desc[UR8][R38.64+0xc0] ;  /* 0x0000c008262aa981 */ /* 0x000164000c1e1b00 */
.L_x_662:
[----:B------:R-:W-:Y:S05]  /*34b0*/  BSYNC B1 ;  /* 0x0000000000017941 */ /* 0x000fea0003800000 */
.L_x_661:
[----:B------:R-:W-:Y:S01]  /*34c0*/  IMAD.MOV.U32 R0, RZ, RZ, R63 ;  /* 0x000000ffff007224 */ /* 0x000fe200078e003f */
[----:B------:R-:W-:Y:S01]  /*34d0*/  ULOP3.LUT UR4, UR60, 0x1, URZ, 0xfc, !UPT ;  /* 0x000000013c047892 */ /* 0x000fe2000f8efc3f */
[----:B0-----:R-:W-:Y:S01]  /*34e0*/  IMAD.MOV.U32 R36, RZ, RZ, R66 ;  /* 0x000000ffff247224 */ /* 0x001fe200078e0042 */
        /* <DEDUP_REMOVED lines=25> */
[----:B-----5:R-:W-:Y:S01]  /*3680*/  IMAD.MOV.U32 R0, RZ, RZ, R40 ;  /* 0x000000ffff007224 */ /* 0x020fe200078e0028 */
[----:B------:R-:W-:Y:S01]  /*3690*/  PRMT R181, R37, 0x7610, R181 ;  /* 0x0000761025b57816 */ /* 0x000fe200000000b5 */
[----:B------:R-:W-:Y:S01]  /*36a0*/  IMAD.MOV.U32 R38, RZ, RZ, R73 ;  /* 0x000000ffff267224 */ /* 0x000fe200078e0049 */
[----:B------:R-:W-:Y:S01]  /*36b0*/  PRMT R182, R36, 0x7610, R182 ;  /* 0x0000761024b67816 */ /* 0x000fe200000000b6 */
[----:B------:R-:W-:Y:S01]  /*36c0*/  IMAD.MOV.U32 R37, RZ, RZ, R46 ;  /* 0x000000ffff257224 */ /* 0x000fe200078e002e */
[----:B------:R-:W-:Y:S01]  /*36d0*/  PRMT R86, R0, 0x7610, R86 ;  /* 0x0000761000567816 */ /* 0x000fe20000000056 */
[----:B------:R-:W-:Y:S01]  /*36e0*/  IMAD.MOV.U32 R36, RZ, RZ, R47 ;  /* 0x000000ffff247224 */ /* 0x000fe200078e002f */
[----:B------:R-:W-:Y:S01]  /*36f0*/  UISETP.NE.AND UP0, UPT, UR4, 0x3, UPT ;  /* 0x000000030400788c */ /* 0x000fe2000bf05270 */
        /* <DEDUP_REMOVED lines=9> */
[----:B------:R-:W-:-:S02]  /*3790*/  PLOP3.LUT P2, PT, PT, PT, UP0, 0x80, 0x0 ;  /* 0x000000000000781c */ /* 0x000fc40003f4f008 */
        /* <DEDUP_REMOVED lines=17> */
[----:B------:R-:W-:Y:S02]  /*38b0*/  PRMT R176, R36, 0x7610, R176 ;  /* 0x0000761024b07816 */ /* 0x000fe400000000b0 */
[----:B------:R-:W-:Y:S02]  /*38c0*/  PRMT R175, R0, 0x7610, R175 ;  /* 0x0000761000af7816 */ /* 0x000fe400000000af */
[----:B------:R-:W-:Y:S01]  /*38d0*/  PRMT R180, R37, 0x7610, R180 ;  /* 0x0000761025b47816 */ /* 0x000fe200000000b4 */
[----:B------:R-:W-:Y:S06]  /*38e0*/  @!P2 BRA `(.L_x_663) ;  /* 0x000000000004a947 */ /* 0x000fec0003800000 */
[----:B------:R-:W-:Y:S01]  /*38f0*/  BPT.TRAP 0x1 ;  /* 0x000000040000795c */ /* 0x000fe20000300000 */
.L_x_663:
[----:B------:R-:W-:Y:S01]  /*3900*/  IMAD R0, R19, 0x8, R18 ;  /* 0x0000000813007824 */ /* 0x000fe200078e0212 */
[----:B------:R-:W-:Y:S01]  /*3910*/  SHF.L.U32 R114, R217, 0x1f, RZ ;  /* 0x0000001fd9727819 */ /* 0x000fe200000006ff */
[----:B------:R-:W-:Y:S03]  /*3920*/  BSSY B1, `(.L_x_664) ;  /* 0x0000003000017945 */ /* 0x000fe60003800000 */
[----:B------:R-:W0:Y:S02]  /*3930*/  SYNCS.PHASECHK.TRANS64.TRYWAIT P6, [R0+URZ+0x38890], R114 ;  /* 0x03889072000075a7 */ /* 0x000e2400080c017f */
[----:B0-----:R-:W-:Y:S05]  /*3940*/  @!P6 BRA `(.L_x_665) ;  /* 0x0000024c00e4e947 */ /* 0x001fea0003800000 */
.L_x_1052:
[----:B------:R-:W-:Y:S05]  /*3950*/  BSYNC B1 ;  /* 0x0000000000017941 */ /* 0x000fea0003800000 */
.L_x_664:
[----:B------:R-:W-:Y:S04]  /*3960*/  BSSY B1, `(.L_x_666) ;  /* 0x00000df000017945 */ /* 0x000fe80003800000 */
[----:B------:R-:W-:Y:S05]  /*3970*/  @P3 BRA `(.L_x_667) ;  /* 0x0000000c00743947 */ /* 0x000fea0003800000 */
[----:B------:R-:W-:Y:S01]  /*3980*/  ISETP.NE.AND P3, PT, R26, RZ, PT ;  /* 0x000000ff1a00720c */ /* 0x000fe20003f65270 */
[----:B------:R-:W-:-:S12]  /*3990*/  BSSY B2, `(.L_x_668) ;  /* 0x0000035000027945 */ /* 0x000fd80003800000 */
[----:B------:R-:W-:Y:S05]  /*39a0*/  @!P3 BRA `(.L_x_669) ;  /* 0x0000000000ccb947 */ /* 0x000fea0003800000 */
[----:B------:R1:W2:Y:S01]  /*39b0*/  LDS.128 R36, [R4+0x24400] ;  /* 0x0244000004247984 */ /* 0x0002a20000000c00 */
[----:B------:R-:W-:Y:S01]  /*39c0*/  ISETP.GE.AND P3, PT, R22, R115, PT ;  /* 0x000000731600720c */ /* 0x000fe20003f66270 */
[----:B------:R-:W-:-:S12]  /*39d0*/  BSSY B3, `(.L_x_670) ;  /* 0x000002e000037945 */ /* 0x000fd80003800000 */
[----:B-1----:R-:W-:Y:S05]  /*39e0*/  @P3 BRA `(.L_x_671) ;  /* 0x0000000000b03947 */ /* 0x002fea0003800000 */
[----:B------:R-:W-:Y:S02]  /*39f0*/  SHF.R.U64 R85, R124, 0x10, R125 ;  /* 0x000000107c557819 */ /* 0x000fe4000000127d */
[----:B------:R-:W-:Y:S02]  /*3a00*/  SHF.R.U64 R84, R122, 0x10, R123 ;  /* 0x000000107a547819 */ /* 0x000fe4000000127b */
[----:B------:R-:W-:Y:S02]  /*3a10*/  PRMT R85, R148, 0x5410, R85 ;  /* 0x0000541094557816 */ /* 0x000fe40000000055 */
[----:B------:R-:W-:Y:S02]  /*3a20*/  PRMT R84, R139, 0x5432, R84 ;  /* 0x000054328b547816 */ /* 0x000fe40000000054 */
[----:B--2---:R-:W-:Y:S02]  /*3a30*/  LOP3.LUT R153, R37, 0xffff0000, RZ, 0xc0, !PT ;  /* 0xffff000025997812 */ /* 0x004fe400078ec0ff */
[C---:B------:R-:W-:Y:S01]  /*3a40*/  LOP3.LUT R124, R85.reuse, 0xffff0000, RZ, 0xc0, !PT ;  /* 0xffff0000557c7812 */ /* 0x040fe200078ec0ff */
[----:B------:R-:W-:Y:S01]  /*3a50*/  IMAD.U32 R85, R85, 0x10000, RZ ;  /* 0x0001000055557824 */ /* 0x000fe200078e00ff */
[----:B------:R-:W-:-:S02]  /*3a60*/  LOP3.LUT R148, R84, 0xffff0000, RZ, 0xc0, !PT ;  /* 0xffff000054947812 */ /* 0x000fc400078ec0ff */
[----:B------:R-:W-:Y:S01]  /*3a70*/  SHF.R.U32.HI R122, RZ, 0x10, R123 ;  /* 0x00000010ff7a7819 */ /* 0x000fe2000001167b */
[----:B------:R-:W-:Y:S01]  /*3a80*/  FMUL.FTZ R150, R153, R124 ;  /* 0x0000007c99967220 */ /* 0x000fe20000410000 */
[----:B------:R-:W-:Y:S01]  /*3a90*/  SHF.R.U32.HI R123, RZ, 0x10, R125 ;  /* 0x00000010ff7b7819 */ /* 0x000fe2000001167d */
[----:B------:R-:W-:Y:S02]  /*3aa0*/  IMAD.U32 R125, R37, 0x10000, RZ ;  /* 0x00010000257d7824 */ /* 0x000fe400078e00ff */
[----:B------:R-:W-:Y:S01]  /*3ab0*/  FMUL.FTZ R153, R153, R148 ;  /* 0x0000009499997220 */ /* 0x000fe20000410000 */
[----:B------:R-:W-:Y:S02]  /*3ac0*/  PRMT R37, R140, 0x5432, R122 ;  /* 0x000054328c257816 */ /* 0x000fe4000000007a */
[----:B------:R-:W-:Y:S01]  /*3ad0*/  PRMT R122, R152, 0x5410, R123 ;  /* 0x00005410987a7816 */ /* 0x000fe2000000007b */
[C---:B------:R-:W-:Y:S01]  /*3ae0*/  FFMA.FTZ R124, R125.reuse, R124, R153 ;  /* 0x0000007c7d7c7223 */ /* 0x040fe20000010099 */
[----:B------:R-:W-:Y:S01]  /*3af0*/  FFMA.FTZ R123, R125, R148, -R150 ;  /* 0x000000947d7b7223 */ /* 0x000fe20000010896 */
[----:B------:R-:W-:Y:S01]  /*3b00*/  LOP3.LUT R153, R38, 0xffff0000, RZ, 0xc0, !PT ;  /* 0xffff000026997812 */ /* 0x000fe200078ec0ff */
[C---:B------:R-:W-:Y:S01]  /*3b10*/  IMAD.U32 R150, R37.reuse, 0x10000, RZ ;  /* 0x0001000025967824 */ /* 0x040fe200078e00ff */
[----:B------:R-:W-:Y:S01]  /*3b20*/  LOP3.LUT R37, R37, 0xffff0000, RZ, 0xc0, !PT ;  /* 0xffff000025257812 */ /* 0x000fe200078ec0ff */
[C---:B------:R-:W-:Y:S01]  /*3b30*/  IMAD.U32 R148, R122.reuse, 0x10000, RZ ;  /* 0x000100007a947824 */ /* 0x040fe200078e00ff */
[----:B------:R-:W-:Y:S01]  /*3b40*/  LOP3.LUT R122, R122, 0xffff0000, RZ, 0xc0, !PT ;  /* 0xffff00007a7a7812 */ /* 0x000fe200078ec0ff */
[C---:B------:R-:W-:Y:S01]  /*3b50*/  IMAD.U32 R152, R36.reuse, 0x10000, RZ ;  /* 0x0001000024987824 */ /* 0x040fe200078e00ff */
[----:B------:R-:W-:Y:S01]  /*3b60*/  LOP3.LUT R36, R36, 0xffff0000, RZ, 0xc0, !PT ;  /* 0xffff000024247812 */ /* 0x000fe200078ec0ff */
[----:B------:R-:W-:Y:S01]  /*3b70*/  IMAD.U32 R125, R38, 0x10000, RZ ;  /* 0x00010000267d7824 */ /* 0x000fe200078e00ff */
[----:B------:R-:W-:Y:S01]  /*3b80*/  LOP3.LUT R38, R39, 0xffff0000, RZ, 0xc0, !PT ;  /* 0xffff000027267812 */ /* 0x000fe200078ec0ff */
[C---:B------:R-:W-:Y:S01]  /*3b90*/  FMUL.FTZ R154, R153.reuse, R148 ;  /* 0x00000094999a7220 */ /* 0x040fe20000410000 */
[----:B------:R-:W-:Y:S01]  /*3ba0*/  FMUL.FTZ R156, R153, R150 ;  /* 0x00000096999c7220 */ /* 0x000fe20000410000 */
[----:B------:R-:W-:-:S02]  /*3bb0*/  IMAD.U32 R153, R84, 0x10000, RZ ;  /* 0x0001000054997824 */ /* 0x000fc400078e00ff */
[----:B------:R-:W-:Y:S01]  /*3bc0*/  FMUL.FTZ R161, R36, R85 ;  /* 0x0000005524a17220 */ /* 0x000fe20000410000 */
[----:B------:R-:W-:Y:S02]  /*3bd0*/  IMAD.U32 R39, R39, 0x10000, RZ ;  /* 0x0001000027277824 */ /* 0x000fe400078e00ff */
[C---:B------:R-:W-:Y:S01]  /*3be0*/  FMUL.FTZ R84, R38.reuse, R122 ;  /* 0x0000007a26547220 */ /* 0x040fe20000410000 */
[----:B------:R-:W-:Y:S01]  /*3bf0*/  FMUL.FTZ R163, R38, R37 ;  /* 0x0000002526a37220 */ /* 0x000fe20000410000 */
[----:B------:R-:W-:Y:S01]  /*3c00*/  FMUL.FTZ R36, R36, R153 ;  /* 0x0000009924247220 */ /* 0x000fe20000410000 */
[C---:B------:R-:W-:Y:S01]  /*3c10*/  FFMA.FTZ R154, R125.reuse, R150, -R154 ;  /* 0x000000967d9a7223 */ /* 0x040fe2000001089a */
[----:B------:R-:W-:Y:S01]  /*3c20*/  FFMA.FTZ R125, R125, R148, R156 ;  /* 0x000000947d7d7223 */ /* 0x000fe2000001009c */
[C---:B------:R-:W-:Y:S01]  /*3c30*/  FFMA.FTZ R84, R39.reuse, R37, -R84 ;  /* 0x0000002527547223 */ /* 0x040fe20000010854 */
[----:B------:R-:W-:Y:S01]  /*3c40*/  FFMA.FTZ R163, R39, R122, R163 ;  /* 0x0000007a27a37223 */ /* 0x000fe200000100a3 */
[C---:B------:R-:W-:Y:S01]  /*3c50*/  FFMA.FTZ R161, R152.reuse, R153, -R161 ;  /* 0x0000009998a17223 */ /* 0x040fe200000108a1 */
[----:B------:R-:W-:Y:S01]  /*3c60*/  FFMA.FTZ R36, R152, R85, R36 ;  /* 0x0000005598247223 */ /* 0x000fe20000010024 */
[----:B------:R-:W-:-:S02]  /*3c70*/  F2FP.BF16.F32.PACK_AB R37, R124, R123 ;  /* 0x0000007b7c25723e */ /* 0x000fc400000010ff */
[----:B------:R-:W-:Y:S02]  /*3c80*/  F2FP.BF16.F32.PACK_AB R39, R163, R84 ;  /* 0x00000054a327723e */ /* 0x000fe400000010ff */
[----:B------:R-:W-:Y:S02]  /*3c90*/  F2FP.BF16.F32.PACK_AB R38, R125, R154 ;  /* 0x0000009a7d26723e */ /* 0x000fe400000010ff */
[----:B------:R-:W-:-:S07]  /*3ca0*/  F2FP.BF16.F32.PACK_AB R36, R36, R161 ;  /* 0x000000a12424723e */ /* 0x000fce00000010ff */
.L_x_671:
[----:B------:R-:W-:Y:S05]  /*3cb0*/  BSYNC B3 ;  /* 0x0000000000037941 */ /* 0x000fea0003800000 */
.L_x_670:
[----:B------:R-:W-:Y:S02]  /*3cc0*/  ULDC.64 UR4, c[0x0][0x208] ;  /* 0x0000820000047ab9 */ /* 0x000fe40000000a00 */
[----:B--2---:R1:W-:Y:S03]  /*3cd0*/  STG.E.128 desc[UR4][R56.64], R36 ;  /* 0x0000002438007986 */ /* 0x0043e6000c101d04 */
.L_x_669:
[----:B------:R-:W-:Y:S05]  /*3ce0*/  BSYNC B2 ;  /* 0x0000000000027941 */ /* 0x000fea0003800000 */
.L_x_668:
[----:B------:R-:W-:Y:S01]  /*3cf0*/  ISETP.NE.AND P3, PT, R10, RZ, PT ;  /* 0x000000ff0a00720c */ /* 0x000fe20003f65270 */
[----:B------:R-:W-:-:S12]  /*3d00*/  BSSY B2, `(.L_x_672) ;  /* 0x0000036000027945 */ /* 0x000fd80003800000 */
[----:B------:R-:W-:Y:S05]  /*3d10*/  @!P3 BRA `(.L_x_673) ;  /* 0x0000000000d0b947 */ /* 0x000fea0003800000 */
[----:B-1----:R1:W2:Y:S01]  /*3d20*/  LDS.128 R36, [R4+0x26c00] ;  /* 0x026c000004247984 */ /* 0x0022a20000000c00 */
[----:B------:R-:W-:Y:S01]  /*3d30*/  ISETP.GE.AND P3, PT, R215, R115, PT ;  /* 0x00000073d700720c */ /* 0x000fe20003f66270 */
[----:B------:R-:W-:-:S12]  /*3d40*/  BSSY B3, `(.L_x_674) ;  /* 0x000002f000037945 */ /* 0x000fd80003800000 */
[----:B-1----:R-:W-:Y:S05]  /*3d50*/  @P3 BRA `(.L_x_675) ;  /* 0x0000000000b43947 */ /* 0x002fea0003800000 */
[----:B------:R-:W-:Y:S01]  /*3d60*/  SHF.R.U64 R116, R116, 0x10, R117 ;  /* 0x0000001074747819 */ /* 0x000fe20000001275 */
[----:B--2---:R-:W-:Y:S01]  /*3d70*/  IMAD.U32 R85, R38, 0x10000, RZ ;  /* 0x0001000026557824 */ /* 0x004fe200078e00ff */
[--C-:B------:R-:W-:Y:S01]  /*3d80*/  SHF.R.U64 R90, R90, 0x10, R91.reuse ;  /* 0x000000105a5a7819 */ /* 0x100fe2000000125b */
[----:B------:R-:W-:Y:S01]  /*3d90*/  IMAD.U32 R122, R39, 0x10000, RZ ;  /* 0x00010000277a7824 */ /* 0x000fe200078e00ff */
[----:B------:R-:W-:Y:S02]  /*3da0*/  SHF.R.U32.HI R91, RZ, 0x10, R91 ;  /* 0x00000010ff5b7819 */ /* 0x000fe4000001165b */
[----:B------:R-:W-:Y:S02]  /*3db0*/  SHF.R.U32.HI R123, RZ, 0x10, R117 ;  /* 0x00000010ff7b7819 */ /* 0x000fe40000011675 */
[----:B------:R-:W-:Y:S02]  /*3dc0*/  PRMT R116, R145, 0x5432, R116 ;  /* 0x0000543291747816 */ /* 0x000fe40000000074 */
[----:B------:R-:W-:-:S02]  /*3dd0*/  PRMT R117, R138, 0x5432, R90 ;  /* 0x000054328a757816 */ /* 0x000fc4000000005a */
[----:B------:R-:W-:Y:S02]  /*3de0*/  PRMT R90, R187, 0x5410, R91 ;  /* 0x00005410bb5a7816 */ /* 0x000fe4000000005b */
[----:B------:R-:W-:Y:S02]  /*3df0*/  PRMT R91, R189, 0x5410, R123 ;  /* 0x00005410bd5b7816 */ /* 0x000fe4000000007b */
[----:B------:R-:W-:Y:S01]  /*3e00*/  LOP3.LUT R153, R37, 0xffff0000, RZ, 0xc0, !PT ;  /* 0xffff000025997812 */ /* 0x000fe200078ec0ff */
[----:B------:R-:W-:Y:S01]  /*3e10*/  IMAD.U32 R125, R90, 0x10000, RZ ;  /* 0x000100005a7d7824 */ /* 0x000fe200078e00ff */
[C---:B------:R-:W-:Y:S01]  /*3e20*/  LOP3.LUT R124, R116.reuse, 0xffff0000, RZ, 0xc0, !PT ;  /* 0xffff0000747c7812 */ /* 0x040fe200078ec0ff */
[----:B------:R-:W-:Y:S01]  /*3e30*/  IMAD.U32 R123, R91, 0x10000, RZ ;  /* 0x000100005b7b7824 */ /* 0x000fe200078e00ff */
[----:B------:R-:W-:Y:S01]  /*3e40*/  LOP3.LUT R148, R117, 0xffff0000, RZ, 0xc0, !PT ;  /* 0xffff000075947812 */ /* 0x000fe200078ec0ff */
[----:B------:R-:W-:Y:S01]  /*3e50*/  IMAD.U32 R116, R116, 0x10000, RZ ;  /* 0x0001000074747824 */ /* 0x000fe200078e00ff */
[----:B------:R-:W-:Y:S01]  /*3e60*/  LOP3.LUT R38, R38, 0xffff0000, RZ, 0xc0, !PT ;  /* 0xffff000026267812 */ /* 0x000fe200078ec0ff */
[----:B------:R-:W-:Y:S01]  /*3e70*/  FMUL.FTZ R150, R153, R124 ;  /* 0x0000007c99967220 */ /* 0x000fe20000410000 */
[----:B------:R-:W-:Y:S01]  /*3e80*/  LOP3.LUT R84, R39, 0xffff0000, RZ, 0xc0, !PT ;  /* 0xffff000027547812 */ /* 0x000fe200078ec0ff */
[----:B------:R-:W-:-:S02]  /*3e90*/  IMAD.U32 R39, R37, 0x10000, RZ ;  /* 0x0001000025277824 */ /* 0x000fc400078e00ff */
[-C--:B------:R-:W-:Y:S01]  /*3ea0*/  FMUL.FTZ R153, R153, R148.reuse ;  /* 0x0000009499997220 */ /* 0x080fe20000410000 */
[----:B------:R-:W-:Y:S02]  /*3eb0*/  IMAD.U32 R37, R36, 0x10000, RZ ;  /* 0x0001000024257824 */ /* 0x000fe400078e00ff */
[----:B------:R-:W-:Y:S01]  /*3ec0*/  FMUL.FTZ R152, R38, R123 ;  /* 0x0000007b26987220 */ /* 0x000fe20000410000 */
[----:B------:R-:W-:Y:S01]  /*3ed0*/  LOP3.LUT R36, R36, 0xffff0000, RZ, 0xc0, !PT ;  /* 0xffff000024247812 */ /* 0x000fe200078ec0ff */
[C---:B------:R-:W-:Y:S01]  /*3ee0*/  FFMA.FTZ R150, R39.reuse, R148, -R150 ;  /* 0x0000009427967223 */ /* 0x040fe20000010896 */
[----:B------:R-:W-:Y:S01]  /*3ef0*/  FFMA.FTZ R153, R39, R124, R153 ;  /* 0x0000007c27997223 */ /* 0x000fe20000010099 */
[-C--:B------:R-:W-:Y:S01]  /*3f00*/  FMUL.FTZ R38, R38, R125.reuse ;  /* 0x0000007d26267220 */ /* 0x080fe20000410000 */
[----:B------:R-:W-:Y:S01]  /*3f10*/  LOP3.LUT R91, R91, 0xffff0000, RZ, 0xc0, !PT ;  /* 0xffff00005b5b7812 */ /* 0x000fe200078ec0ff */
[----:B------:R-:W-:Y:S01]  /*3f20*/  IMAD.U32 R117, R117, 0x10000, RZ ;  /* 0x0001000075757824 */ /* 0x000fe200078e00ff */
[----:B------:R-:W-:Y:S01]  /*3f30*/  LOP3.LUT R39, R90, 0xffff0000, RZ, 0xc0, !PT ;  /* 0xffff00005a277812 */ /* 0x000fe200078ec0ff */
[C---:B------:R-:W-:Y:S01]  /*3f40*/  FFMA.FTZ R152, R85.reuse, R125, -R152 ;  /* 0x0000007d55987223 */ /* 0x040fe20000010898 */
[----:B------:R-:W-:Y:S01]  /*3f50*/  FFMA.FTZ R85, R85, R123, R38 ;  /* 0x0000007b55557223 */ /* 0x000fe20000010026 */
[----:B------:R-:W-:Y:S01]  /*3f60*/  FMUL.FTZ R123, R84, R91 ;  /* 0x0000005b547b7220 */ /* 0x000fe20000410000 */
[CC--:B------:R-:W-:Y:S01]  /*3f70*/  FMUL.FTZ R38, R36.reuse, R116.reuse ;  /* 0x0000007424267220 */ /* 0x0c0fe20000410000 */
[----:B------:R-:W-:Y:S01]  /*3f80*/  FMUL.FTZ R125, R36, R117 ;  /* 0x00000075247d7220 */ /* 0x000fe20000410000 */
[-C--:B------:R-:W-:Y:S01]  /*3f90*/  FMUL.FTZ R84, R84, R39.reuse ;  /* 0x0000002754547220 */ /* 0x080fe20000410000 */
[C---:B------:R-:W-:Y:S01]  /*3fa0*/  FFMA.FTZ R123, R122.reuse, R39, -R123 ;  /* 0x000000277a7b7223 */ /* 0x040fe2000001087b */
[C---:B------:R-:W-:Y:S01]  /*3fb0*/  FFMA.FTZ R38, R37.reuse, R117, -R38 ;  /* 0x0000007525267223 */ /* 0x040fe20000010826 */
[----:B------:R-:W-:Y:S01]  /*3fc0*/  FFMA.FTZ R125, R37, R116, R125 ;  /* 0x00000074257d7223 */ /* 0x000fe2000001007d */
[----:B------:R-:W-:Y:S01]  /*3fd0*/  FFMA.FTZ R84, R122, R91, R84 ;  /* 0x0000005b7a547223 */ /* 0x000fe20000010054 */
[----:B------:R-:W-:-:S02]  /*3fe0*/  F2FP.BF16.F32.PACK_AB R152, R85, R152 ;  /* 0x000000985598723e */ /* 0x000fc400000010ff */
[----:B------:R-:W-:Y:S02]  /*3ff0*/  F2FP.BF16.F32.PACK_AB R37, R153, R150 ;  /* 0x000000969925723e */ /* 0x000fe400000010ff */
[----:B------:R-:W-:Y:S01]  /*4000*/  F2FP.BF16.F32.PACK_AB R36, R125, R38 ;  /* 0x000000267d24723e */ /* 0x000fe200000010ff */
[----:B------:R-:W-:Y:S01]  /*4010*/  IMAD.MOV.U32 R38, RZ, RZ, R152 ;  /* 0x000000ffff267224 */ /* 0x000fe200078e0098 */
[----:B------:R-:W-:-:S07]  /*4020*/  F2FP.BF16.F32.PACK_AB R39, R84, R123 ;  /* 0x0000007b5427723e */ /* 0x000fce00000010ff */
.L_x_675:
[----:B------:R-:W-:Y:S05]  /*4030*/  BSYNC B3 ;  /* 0x0000000000037941 */ /* 0x000fea0003800000 */
.L_x_674:
[----:B------:R-:W-:Y:S02]  /*4040*/  ULDC.64 UR4, c[0x0][0x208] ;  /* 0x0000820000047ab9 */ /* 0x000fe40000000a00 */
[----:B--2---:R2:W-:Y:S03]  /*4050*/  STG.E.128 desc[UR4][R56.64+0x80], R36 ;  /* 0x0000802438007986 */ /* 0x0045e6000c101d04 */
.L_x_673:
[----:B------:R-:W-:Y:S05]  /*4060*/  BSYNC B2 ;  /* 0x0000000000027941 */ /* 0x000fea0003800000 */
.L_x_672:
[----:B------:R-:W-:Y:S01]  /*4070*/  ISETP.NE.AND P3, PT, R9, RZ, PT ;  /* 0x000000ff0900720c */ /* 0x000fe20003f65270 */
[----:B------:R-:W-:-:S12]  /*4080*/  BSSY B2, `(.L_x_676) ;  /* 0x0000036000027945 */ /* 0x000fd80003800000 */
[----:B------:R-:W-:Y:S05]  /*4090*/  @!P3 BRA `(.L_x_677) ;  /* 0x0000000000d0b947 */ /* 0x000fea0003800000 */
[----:B-12---:R1:W2:Y:S01]  /*40a0*/  LDS.128 R36, [R4+0x29400] ;  /* 0x0294000004247984 */ /* 0x0062a20000000c00 */
[----:B------:R-:W-:Y:S01]  /*40b0*/  ISETP.GE.AND P3, PT, R214, R115, PT ;  /* 0x00000073d600720c */ /* 0x000fe20003f66270 */
[----:B------:R-:W-:-:S12]  /*40c0*/  BSSY B3, `(.L_x_678) ;  /* 0x000002f000037945 */ /* 0x000fd80003800000 */
[----:B-1----:R-:W-:Y:S05]  /*40d0*/  @P3 BRA `(.L_x_679) ;  /* 0x0000000000b43947 */ /* 0x002fea0003800000 */
[----:B------:R-:W-:Y:S01]  /*40e0*/  SHF.R.U64 R88, R88, 0x10, R89 ;  /* 0x0000001058587819 */ /* 0x000fe20000001259 */
[----:B--2---:R-:W-:Y:S01]  /*40f0*/  IMAD.U32 R90, R39, 0x10000, RZ ;  /* 0x00010000275a7824 */ /* 0x004fe200078e00ff */
[--C-:B------:R-:W-:Y:S02]  /*4100*/  SHF.R.U64 R84, R82, 0x10, R83.reuse ;  /* 0x0000001052547819 */ /* 0x100fe40000001253 */
[----:B------:R-:W-:Y:S01]  /*4110*/  SHF.R.U32.HI R85, RZ, 0x10, R83 ;  /* 0x00000010ff557819 */ /* 0x000fe20000011653 */
[----:B------:R-:W-:Y:S01]  /*4120*/  IMAD.U32 R83, R38, 0x10000, RZ ;  /* 0x0001000026537824 */ /* 0x000fe200078e00ff */
        /* <DEDUP_REMOVED lines=40> */
.L_x_679:
[----:B------:R-:W-:Y:S05]  /*43b0*/  BSYNC B3 ;  /* 0x0000000000037941 */ /* 0x000fea0003800000 */
.L_x_678:
[----:B------:R-:W-:Y:S02]  /*43c0*/  ULDC.64 UR4, c[0x0][0x208] ;  /* 0x0000820000047ab9 */ /* 0x000fe40000000a00 */
[----:B--2---:R3:W-:Y:S03]  /*43d0*/  STG.E.128 desc[UR4][R56.64+0x100], R36 ;  /* 0x0001002438007986 */ /* 0x0047e6000c101d04 */
.L_x_677:
[----:B------:R-:W-:Y:S05]  /*43e0*/  BSYNC B2 ;  /* 0x0000000000027941 */ /* 0x000fea0003800000 */
.L_x_676:
[----:B------:R-:W-:-:S13]  /*43f0*/  ISETP.NE.AND P3, PT, R8, RZ, PT ;  /* 0x000000ff0800720c */ /* 0x000fda0003f65270 */
[----:B------:R-:W-:Y:S05]  /*4400*/  @!P3 BRA `(.L_x_667) ;  /* 0x0000000000d0b947 */ /* 0x000fea0003800000 */
[----:B-123--:R1:W2:Y:S01]  /*4410*/  LDS.128 R36, [R4+0x2bc00] ;  /* 0x02bc000004247984 */ /* 0x00e2a20000000c00 */
[----:B------:R-:W-:Y:S01]  /*4420*/  ISETP.GE.AND P3, PT, R216, R115, PT ;  /* 0x00000073d800720c */ /* 0x000fe20003f66270 */
[----:B------:R-:W-:-:S12]  /*4430*/  BSSY B2, `(.L_x_680) ;  /* 0x000002f000027945 */ /* 0x000fd80003800000 */
[----:B-1----:R-:W-:Y:S05]  /*4440*/  @P3 BRA `(.L_x_681) ;  /* 0x0000000000b43947 */ /* 0x002fea0003800000 */
[----:B------:R-:W-:Y:S01]  /*4450*/  SHF.R.U64 R82, R80, 0x10, R81 ;  /* 0x0000001050527819 */ /* 0x000fe20000001251 */
[----:B--2---:R-:W-:Y:S01]  /*4460*/  IMAD.U32 R84, R39, 0x10000, RZ ;  /* 0x0001000027547824 */ /* 0x004fe200078e00ff */
[----:B------:R-:W-:Y:S02]  /*4470*/  SHF.R.U64 R83, R78, 0x10, R79 ;  /* 0x000000104e537819 */ /* 0x000fe4000000124f */
[----:B------:R-:W-:Y:S02]  /*4480*/  SHF.R.U32.HI R81, RZ, 0x10, R81 ;  /* 0x00000010ff517819 */ /* 0x000fe40000011651 */
[----:B------:R-:W-:Y:S02]  /*4490*/  PRMT R82, R136, 0x5432, R82 ;  /* 0x0000543288527816 */ /* 0x000fe40000000052 */
[----:B------:R-:W-:Y:S01]  /*44a0*/  SHF.R.U32.HI R85, RZ, 0x10, R79 ;  /* 0x00000010ff557819 */ /* 0x000fe2000001164f */
[----:B------:R-:W-:Y:S01]  /*44b0*/  IMAD.U32 R79, R38, 0x10000, RZ ;  /* 0x00010000264f7824 */ /* 0x000fe200078e00ff */
[----:B------:R-:W-:-:S02]  /*44c0*/  PRMT R83, R183, 0x5410, R83 ;  /* 0x00005410b7537816 */ /* 0x000fc40000000053 */
[----:B------:R-:W-:Y:S02]  /*44d0*/  PRMT R81, R185, 0x5410, R81 ;  /* 0x00005410b9517816 */ /* 0x000fe40000000051 */
[----:B------:R-:W-:Y:S02]  /*44e0*/  LOP3.LUT R91, R37, 0xffff0000, RZ, 0xc0, !PT ;  /* 0xffff0000255b7812 */ /* 0x000fe400078ec0ff */
[C---:B------:R-:W-:Y:S01]  /*44f0*/  LOP3.LUT R88, R82.reuse, 0xffff0000, RZ, 0xc0, !PT ;  /* 0xffff000052587812 */ /* 0x040fe200078ec0ff */
[----:B------:R-:W-:Y:S01]  /*4500*/  IMAD.U32 R82, R82, 0x10000, RZ ;  /* 0x0001000052527824 */ /* 0x000fe200078e00ff */
[----:B------:R-:W-:Y:S01]  /*4510*/  PRMT R80, R184, 0x5410, R85 ;  /* 0x00005410b8507816 */ /* 0x000fe20000000055 */
[----:B------:R-:W-:Y:S01]  /*4520*/  IMAD.U32 R85, R81, 0x10000, RZ ;  /* 0x0001000051557824 */ /* 0x000fe200078e00ff */
[----:B------:R-:W-:Y:S01]  /*4530*/  LOP3.LUT R90, R83, 0xffff0000, RZ, 0xc0, !PT ;  /* 0xffff0000535a7812 */ /* 0x000fe200078ec0ff */
[----:B------:R-:W-:Y:S01]  /*4540*/  FMUL.FTZ R116, R91, R88 ;  /* 0x000000585b747220 */ /* 0x000fe20000410000 */
[----:B------:R-:W-:Y:S01]  /*4550*/  LOP3.LUT R38, R38, 0xffff0000, RZ, 0xc0, !PT ;  /* 0xffff000026267812 */ /* 0x000fe200078ec0ff */
[----:B------:R-:W-:Y:S01]  /*4560*/  IMAD.U32 R89, R80, 0x10000, RZ ;  /* 0x0001000050597824 */ /* 0x000fe200078e00ff */
        /* <DEDUP_REMOVED lines=27> */
.L_x_681:
[----:B------:R-:W-:Y:S05]  /*4720*/  BSYNC B2 ;  /* 0x0000000000027941 */ /* 0x000fea0003800000 */
.L_x_680:
[----:B------:R-:W-:Y:S02]  /*4730*/  ULDC.64 UR4, c[0x0][0x208] ;  /* 0x0000820000047ab9 */ /* 0x000fe40000000a00 */
[----:B--2---:R4:W-:Y:S03]  /*4740*/  STG.E.128 desc[UR4][R56.64+0x180], R36 ;  /* 0x0001802438007986 */ /* 0x0049e6000c101d04 */
.L_x_667:
[----:B------:R-:W-:Y:S05]  /*4750*/  BSYNC B1 ;  /* 0x0000000000017941 */ /* 0x000fea0003800000 */
.L_x_666:
[----:B------:R-:W-:Y:S04]  /*4760*/  BSSY B1, `(.L_x_682) ;  /* 0x00000e1000017945 */ /* 0x000fe80003800000 */
[----:B------:R-:W-:Y:S05]  /*4770*/  @P4 BRA `(.L_x_683) ;  /* 0x0000000c007c4947 */ /* 0x000fea0003800000 */
[----:B------:R-:W-:Y:S01]  /*4780*/  ISETP.NE.AND P3, PT, R26, RZ, PT ;  /* 0x000000ff1a00720c */ /* 0x000fe20003f65270 */
[----:B------:R-:W-:-:S12]  /*4790*/  BSSY B2, `(.L_x_684) ;  /* 0x0000036000027945 */ /* 0x000fd80003800000 */
[----:B------:R-:W-:Y:S05]  /*47a0*/  @!P3 BRA `(.L_x_685) ;  /* 0x0000000000d0b947 */ /* 0x000fea0003800000 */
[----:B-1234-:R1:W2:Y:S01]  /*47b0*/  LDS.128 R36, [R4+0x25400] ;  /* 0x0254000004247984 */ /* 0x01e2a20000000c00 */
[----:B------:R-:W-:Y:S01]  /*47c0*/  ISETP.GE.AND P3, PT, R22, R115, PT ;  /* 0x000000731600720c */ /* 0x000fe20003f66270 */
[----:B------:R-:W-:-:S12]  /*47d0*/  BSSY B3, `(.L_x_686) ;  /* 0x000002f000037945 */ /* 0x000fd80003800000 */
[----:B-1----:R-:W-:Y:S05]  /*47e0*/  @P3 BRA `(.L_x_687) ;  /* 0x0000000000b43947 */ /* 0x002fea0003800000 */
[----:B------:R-:W-:Y:S01]  /*47f0*/  SHF.R.U64 R76, R76, 0x10, R77 ;  /* 0x000000104c4c7819 */ /* 0x000fe2000000124d */
[----:B--2---:R-:W-:Y:S01]  /*4800*/  IMAD.U32 R78, R37, 0x10000, RZ ;  /* 0x00010000254e7824 */ /* 0x004fe200078e00ff */
[----:B------:R-:W-:Y:S01]  /*4810*/  SHF.R.U64 R74, R74, 0x10, R75 ;  /* 0x000000104a4a7819 */ /* 0x000fe2000000124b */
[----:B------:R-:W-:Y:S01]  /*4820*/  IMAD.U32 R57, R38, 0x10000, RZ ;  /* 0x0001000026397824 */ /* 0x000fe200078e00ff */
[----:B------:R-:W-:Y:S02]  /*4830*/  SHF.R.U32.HI R77, RZ, 0x10, R77 ;  /* 0x00000010ff4d7819 */ /* 0x000fe4000001164d */
[----:B------:R-:W-:Y:S02]  /*4840*/  SHF.R.U32.HI R75, RZ, 0x10, R75 ;  /* 0x00000010ff4b7819 */ /* 0x000fe4000001164b */
[----:B------:R-:W-:Y:S02]  /*4850*/  PRMT R181, R181, 0x5410, R76 ;  /* 0x00005410b5b57816 */ /* 0x000fe4000000004c */
[----:B------:R-:W-:Y:S01]  /*4860*/  PRMT R173, R173, 0x5410, R74 ;  /* 0x00005410adad7816 */ /* 0x000fe2000000004a */
[----:B------:R-:W-:Y:S01]  /*4870*/  IMAD.U32 R74, R36, 0x10000, RZ ;  /* 0x00010000244a7824 */ /* 0x000fe200078e00ff */
[----:B------:R-:W-:-:S02]  /*4880*/  PRMT R182, R182, 0x5410, R77 ;  /* 0x00005410b6b67816 */ /* 0x000fc4000000004d */
        /* <DEDUP_REMOVED lines=10> */
[C---:B------:R-:W-:Y:S01]  /*4930*/  FMUL.FTZ R82, R38.reuse, R75 ;  /* 0x0000004b26527220 */ /* 0x040fe20000410000 */
[----:B------:R-:W-:Y:S01]  /*4940*/  LOP3.LUT R56, R39, 0xffff0000, RZ, 0xc0, !PT ;  /* 0xffff000027387812 */ /* 0x000fe200078ec0ff */
[-C--:B------:R-:W-:Y:S01]  /*4950*/  FMUL.FTZ R37, R37, R77.reuse ;  /* 0x0000004d25257220 */ /* 0x080fe20000410000 */
[----:B------:R-:W-:Y:S01]  /*4960*/  FMUL.FTZ R38, R38, R76 ;  /* 0x0000004c26267220 */ /* 0x000fe20000410000 */
[----:B------:R-:W-:Y:S01]  /*4970*/  LOP3.LUT R182, R182, 0xffff0000, RZ, 0xc0, !PT ;  /* 0xffff0000b6b67812 */ /* 0x000fe200078ec0ff */
[----:B------:R-:W-:Y:S01]  /*4980*/  IMAD.U32 R173, R173, 0x10000, RZ ;  /* 0x00010000adad7824 */ /* 0x000fe200078e00ff */
[----:B------:R-:W-:Y:S01]  /*4990*/  LOP3.LUT R172, R172, 0xffff0000, RZ, 0xc0, !PT ;  /* 0xffff0000acac7812 */ /* 0x000fe200078ec0ff */
[C---:B------:R-:W-:Y:S01]  /*49a0*/  FFMA.FTZ R79, R78.reuse, R77, -R79 ;  /* 0x0000004d4e4f7223 */ /* 0x040fe2000001084f */
[----:B------:R-:W-:Y:S01]  /*49b0*/  FFMA.FTZ R78, R78, R80, R37 ;  /* 0x000000504e4e7223 */ /* 0x000fe20000010025 */
[C---:B------:R-:W-:Y:S01]  /*49c0*/  FFMA.FTZ R82, R57.reuse, R76, -R82 ;  /* 0x0000004c39527223 */ /* 0x040fe20000010852 */
[----:B------:R-:W-:Y:S01]  /*49d0*/  FFMA.FTZ R57, R57, R75, R38 ;  /* 0x0000004b39397223 */ /* 0x000fe20000010026 */
[----:B------:R-:W-:Y:S01]  /*49e0*/  FMUL.FTZ R37, R36, R181 ;  /* 0x000000b524257220 */ /* 0x000fe20000410000 */
[----:B------:R-:W-:-:S02]  /*49f0*/  IMAD.U32 R39, R39, 0x10000, RZ ;  /* 0x0001000027277824 */ /* 0x000fc400078e00ff */
[C---:B------:R-:W-:Y:S01]  /*4a00*/  FMUL.FTZ R38, R56.reuse, R182 ;  /* 0x000000b638267220 */ /* 0x040fe20000410000 */
[-C--:B------:R-:W-:Y:S01]  /*4a10*/  FMUL.FTZ R75, R56, R172.reuse ;  /* 0x000000ac384b7220 */ /* 0x080fe20000410000 */
[-C--:B------:R-:W-:Y:S01]  /*4a20*/  FMUL.FTZ R36, R36, R173.reuse ;  /* 0x000000ad24247220 */ /* 0x080fe20000410000 */
[C---:B------:R-:W-:Y:S01]  /*4a30*/  FFMA.FTZ R37, R74.reuse, R173, -R37 ;  /* 0x000000ad4a257223 */ /* 0x040fe20000010825 */
[C---:B------:R-:W-:Y:S01]  /*4a40*/  FFMA.FTZ R38, R39.reuse, R172, -R38 ;  /* 0x000000ac27267223 */ /* 0x040fe20000010826 */
[----:B------:R-:W-:Y:S01]  /*4a50*/  FFMA.FTZ R75, R39, R182, R75 ;  /* 0x000000b6274b7223 */ /* 0x000fe2000001004b */
[----:B------:R-:W-:Y:S01]  /*4a60*/  FFMA.FTZ R36, R74, R181, R36 ;  /* 0x000000b54a247223 */ /* 0x000fe20000010024 */
[----:B------:R-:W-:-:S03]  /*4a70*/  F2FP.BF16.F32.PACK_AB R78, R78, R79 ;  /* 0x0000004f4e4e723e */ /* 0x000fc600000010ff */
[----:B------:R-:W-:Y:S02]  /*4a80*/  F2FP.BF16.F32.PACK_AB R39, R75, R38 ;  /* 0x000000264b27723e */ /* 0x000fe400000010ff */
[----:B------:R-:W-:Y:S01]  /*4a90*/  F2FP.BF16.F32.PACK_AB R36, R36, R37 ;  /* 0x000000252424723e */ /* 0x000fe200000010ff */
[----:B------:R-:W-:Y:S01]  /*4aa0*/  IMAD.MOV.U32 R37, RZ, RZ, R78 ;  /* 0x000000ffff257224 */ /* 0x000fe200078e004e */
[----:B------:R-:W-:-:S07]  /*4ab0*/  F2FP.BF16.F32.PACK_AB R38, R57, R82 ;  /* 0x000000523926723e */ /* 0x000fce00000010ff */
.L_x_687:
[----:B------:R-:W-:Y:S05]  /*4ac0*/  BSYNC B3 ;  /* 0x0000000000037941 */ /* 0x000fea0003800000 */
.L_x_686:
[----:B------:R-:W-:Y:S02]  /*4ad0*/  ULDC.64 UR4, c[0x0][0x208] ;  /* 0x0000820000047ab9 */ /* 0x000fe40000000a00 */
[----:B--2---:R1:W-:Y:S03]  /*4ae0*/  STG.E.128 desc[UR4][R50.64], R36 ;  /* 0x0000002432007986 */ /* 0x0043e6000c101d04 */
.L_x_685:
[----:B------:R-:W-:Y:S05]  /*4af0*/  BSYNC B2 ;  /* 0x0000000000027941 */ /* 0x000fea0003800000 */
.L_x_684:
[----:B------:R-:W-:Y:S01]  /*4b00*/  ISETP.NE.AND P3, PT, R10, RZ, PT ;  /* 0x000000ff0a00720c */ /* 0x000fe20003f65270 */
[----:B------:R-:W-:-:S12]  /*4b10*/  BSSY B2, `(.L_x_688) ;  /* 0x0000036000027945 */ /* 0x000fd80003800000 */
[----:B------:R-:W-:Y:S05]  /*4b20*/  @!P3 BRA `(.L_x_689) ;  /* 0x0000000000d0b947 */ /* 0x000fea0003800000 */
[----:B-1234-:R1:W2:Y:S01]  /*4b30*/  LDS.128 R36, [R4+0x27c00] ;  /* 0x027c000004247984 */ /* 0x01e2a20000000c00 */
[----:B------:R-:W-:Y:S01]  /*4b40*/  ISETP.GE.AND P3, PT, R215, R115, PT ;  /* 0x00000073d700720c */ /* 0x000fe20003f66270 */
[----:B------:R-:W-:-:S12]  /*4b50*/  BSSY B3, `(.L_x_690) ;  /* 0x000002f000037945 */ /* 0x000fd80003800000 */
[----:B-1----:R-:W-:Y:S05]  /*4b60*/  @P3 BRA `(.L_x_691) ;  /* 0x0000000000b43947 */ /* 0x002fea0003800000 */
[--C-:B------:R-:W-:Y:S01]  /*4b70*/  SHF.R.U64 R75, R70, 0x10, R71.reuse ;  /* 0x00000010464b7819 */ /* 0x100fe20000001247 */
[----:B--2---:R-:W-:Y:S01]  /*4b80*/  IMAD.U32 R56, R38, 0x10000, RZ ;  /* 0x0001000026387824 */ /* 0x004fe200078e00ff */
[----:B------:R-:W-:Y:S02]  /*4b90*/  SHF.R.U32.HI R70, RZ, 0x10, R71 ;  /* 0x00000010ff467819 */ /* 0x000fe40000011647 */
[--C-:B------:R-:W-:Y:S02]  /*4ba0*/  SHF.R.U64 R71, R72, 0x10, R73.reuse ;  /* 0x0000001048477819 */ /* 0x100fe40000001249 */
[----:B------:R-:W-:Y:S02]  /*4bb0*/  SHF.R.U32.HI R73, RZ, 0x10, R73 ;  /* 0x00000010ff497819 */ /* 0x000fe40000011649 */
[----:B------:R-:W-:Y:S02]  /*4bc0*/  PRMT R170, R170, 0x5410, R71 ;  /* 0x00005410aaaa7816 */ /* 0x000fe40000000047 */
[----:B------:R-:W-:-:S02]  /*4bd0*/  PRMT R166, R166, 0x5410, R75 ;  /* 0x00005410a6a67816 */ /* 0x000fc4000000004b */
[C---:B------:R-:W-:Y:S02]  /*4be0*/  LOP3.LUT R71, R37.reuse, 0xffff0000, RZ, 0xc0, !PT ;  /* 0xffff000025477812 */ /* 0x040fe400078ec0ff */
[C---:B------:R-:W-:Y:S01]  /*4bf0*/  LOP3.LUT R76, R170.reuse, 0xffff0000, RZ, 0xc0, !PT ;  /* 0xffff0000aa4c7812 */ /* 0x040fe200078ec0ff */
[----:B------:R-:W-:Y:S01]  /*4c00*/  IMAD.U32 R170, R170, 0x10000, RZ ;  /* 0x00010000aaaa7824 */ /* 0x000fe200078e00ff */
[----:B------:R-:W-:Y:S01]  /*4c10*/  PRMT R174, R174, 0x5410, R73 ;  /* 0x00005410aeae7816 */ /* 0x000fe20000000049 */
[----:B------:R-:W-:Y:S01]  /*4c20*/  IMAD.U32 R73, R37, 0x10000, RZ ;  /* 0x0001000025497824 */ /* 0x000fe200078e00ff */
[----:B------:R-:W-:Y:S01]  /*4c30*/  LOP3.LUT R72, R166, 0xffff0000, RZ, 0xc0, !PT ;  /* 0xffff0000a6487812 */ /* 0x000fe200078ec0ff */
[----:B------:R-:W-:Y:S01]  /*4c40*/  FMUL.FTZ R78, R71, R76 ;  /* 0x0000004c474e7220 */ /* 0x000fe20000410000 */
[----:B------:R-:W-:Y:S01]  /*4c50*/  PRMT R167, R167, 0x5410, R70 ;  /* 0x00005410a7a77816 */ /* 0x000fe20000000046 */
[----:B------:R-:W-:Y:S01]  /*4c60*/  IMAD.U32 R70, R174, 0x10000, RZ ;  /* 0x00010000ae467824 */ /* 0x000fe200078e00ff */
[----:B------:R-:W-:Y:S01]  /*4c70*/  LOP3.LUT R57, R38, 0xffff0000, RZ, 0xc0, !PT ;  /* 0xffff000026397812 */ /* 0x000fe200078ec0ff */
[----:B------:R-:W-:Y:S01]  /*4c80*/  FMUL.FTZ R75, R71, R72 ;  /* 0x00000048474b7220 */ /* 0x000fe20000410000 */
[C---:B------:R-:W-:Y:S01]  /*4c90*/  IMAD.U32 R37, R36.reuse, 0x10000, RZ ;  /* 0x0001000024257824 */ /* 0x040fe200078e00ff */
[----:B------:R-:W-:Y:S01]  /*4ca0*/  LOP3.LUT R71, R36, 0xffff0000, RZ, 0xc0, !PT ;  /* 0xffff000024477812 */ /* 0x000fe200078ec0ff */
[----:B------:R-:W-:-:S02]  /*4cb0*/  IMAD.U32 R74, R167, 0x10000, RZ ;  /* 0x00010000a74a7824 */ /* 0x000fc400078e00ff */
[----:B------:R-:W-:Y:S01]  /*4cc0*/  FFMA.FTZ R36, R73, R72, -R78 ;  /* 0x0000004849247223 */ /* 0x000fe2000001084e */
[----:B------:R-:W-:Y:S01]  /*4cd0*/  FMUL.FTZ R77, R57, R70 ;  /* 0x00000046394d7220 */ /* 0x000fe20000410000 */
[----:B------:R-:W-:Y:S01]  /*4ce0*/  FFMA.FTZ R73, R73, R76, R75 ;  /* 0x0000004c49497223 */ /* 0x000fe2000001004b */
[----:B------:R-:W-:Y:S01]  /*4cf0*/  LOP3.LUT R38, R39, 0xffff0000, RZ, 0xc0, !PT ;  /* 0xffff000027267812 */ /* 0x000fe200078ec0ff */
[-C--:B------:R-:W-:Y:S01]  /*4d00*/  FMUL.FTZ R75, R57, R74.reuse ;  /* 0x0000004a394b7220 */ /* 0x080fe20000410000 */
[----:B------:R-:W-:Y:S01]  /*4d10*/  LOP3.LUT R174, R174, 0xffff0000, RZ, 0xc0, !PT ;  /* 0xffff0000aeae7812 */ /* 0x000fe200078ec0ff */
[----:B------:R-:W-:Y:S01]  /*4d20*/  FFMA.FTZ R57, R56, R74, -R77 ;  /* 0x0000004a38397223 */ /* 0x000fe2000001084d */
[----:B------:R-:W-:Y:S01]  /*4d30*/  LOP3.LUT R167, R167, 0xffff0000, RZ, 0xc0, !PT ;  /* 0xffff0000a7a77812 */ /* 0x000fe200078ec0ff */
[----:B------:R-:W-:Y:S02]  /*4d40*/  IMAD.U32 R166, R166, 0x10000, RZ ;  /* 0x00010000a6a67824 */ /* 0x000fe400078e00ff */
[----:B------:R-:W-:Y:S01]  /*4d50*/  FFMA.FTZ R56, R56, R70, R75 ;  /* 0x0000004638387223 */ /* 0x000fe2000001004b */
[----:B------:R-:W-:Y:S01]  /*4d60*/  FMUL.FTZ R70, R38, R174 ;  /* 0x000000ae26467220 */ /* 0x000fe20000410000 */
[----:B------:R-:W-:-:S02]  /*4d70*/  IMAD.U32 R39, R39, 0x10000, RZ ;  /* 0x0001000027277824 */ /* 0x000fc400078e00ff */
[-C--:B------:R-:W-:Y:S01]  /*4d80*/  FMUL.FTZ R75, R38, R167.reuse ;  /* 0x000000a7264b7220 */ /* 0x080fe20000410000 */
[C---:B------:R-:W-:Y:S01]  /*4d90*/  FMUL.FTZ R38, R71.reuse, R170 ;  /* 0x000000aa47267220 */ /* 0x040fe20000410000 */
[----:B------:R-:W-:Y:S01]  /*4da0*/  FMUL.FTZ R71, R71, R166 ;  /* 0x000000a647477220 */ /* 0x000fe20000410000 */
[C---:B------:R-:W-:Y:S01]  /*4db0*/  FFMA.FTZ R70, R39.reuse, R167, -R70 ;  /* 0x000000a727467223 */ /* 0x040fe20000010846 */
[----:B------:R-:W-:Y:S01]  /*4dc0*/  FFMA.FTZ R75, R39, R174, R75 ;  /* 0x000000ae274b7223 */ /* 0x000fe2000001004b */
[C---:B------:R-:W-:Y:S01]  /*4dd0*/  FFMA.FTZ R38, R37.reuse, R166, -R38 ;  /* 0x000000a625267223 */ /* 0x040fe20000010826 */
[----:B------:R-:W-:Y:S01]  /*4de0*/  FFMA.FTZ R71, R37, R170, R71 ;  /* 0x000000aa25477223 */ /* 0x000fe20000010047 */
[----:B------:R-:W-:Y:S02]  /*4df0*/  F2FP.BF16.F32.PACK_AB R56, R56, R57 ;  /* 0x000000393838723e */ /* 0x000fe400000010ff */
[----:B------:R-:W-:Y:S02]  /*4e00*/  F2FP.BF16.F32.PACK_AB R37, R73, R36 ;  /* 0x000000244925723e */ /* 0x000fe400000010ff */
[----:B------:R-:W-:Y:S01]  /*4e10*/  F2FP.BF16.F32.PACK_AB R36, R71, R38 ;  /* 0x000000264724723e */ /* 0x000fe200000010ff */
[----:B------:R-:W-:Y:S01]  /*4e20*/  IMAD.MOV.U32 R38, RZ, RZ, R56 ;  /* 0x000000ffff267224 */ /* 0x000fe200078e0038 */
[----:B------:R-:W-:-:S07]  /*4e30*/  F2FP.BF16.F32.PACK_AB R39, R75, R70 ;  /* 0x000000464b27723e */ /* 0x000fce00000010ff */
.L_x_691:
[----:B------:R-:W-:Y:S05]  /*4e40*/  BSYNC B3 ;  /* 0x0000000000037941 */ /* 0x000fea0003800000 */
.L_x_690:
[----:B------:R-:W-:Y:S02]  /*4e50*/  ULDC.64 UR4, c[0x0][0x208] ;  /* 0x0000820000047ab9 */ /* 0x000fe40000000a00 */
[----:B--2---:R1:W-:Y:S03]  /*4e60*/  STG.E.128 desc[UR4][R50.64+0x80], R36 ;  /* 0x0000802432007986 */ /* 0x0043e6000c101d04 */
.L_x_689:
[----:B------:R-:W-:Y:S05]  /*4e70*/  BSYNC B2 ;  /* 0x0000000000027941 */ /* 0x000fea0003800000 */
.L_x_688:
        /* <DEDUP_REMOVED lines=9> */
[----:B------:R-:W-:Y:S02]  /*4f10*/  SHF.R.U64 R73, R66, 0x10, R67 ;  /* 0x0000001042497819 */ /* 0x000fe40000001243 */
[----:B------:R-:W-:Y:S02]  /*4f20*/  SHF.R.U32.HI R68, RZ, 0x10, R69 ;  /* 0x00000010ff447819 */ /* 0x000fe40000011645 */
[----:B------:R-:W-:Y:S02]  /*4f30*/  SHF.R.U32.HI R71, RZ, 0x10, R67 ;  /* 0x00000010ff477819 */ /* 0x000fe40000011643 */
[----:B------:R-:W-:Y:S01]  /*4f40*/  PRMT R164, R164, 0x5410, R57 ;  /* 0x00005410a4a47816 */ /* 0x000fe20000000039 */
[----:B------:R-:W-:Y:S01]  /*4f50*/  IMAD.U32 R57, R37, 0x10000, RZ ;  /* 0x0001000025397824 */ /* 0x000fe200078e00ff */
[----:B------:R-:W-:-:S02]  /*4f60*/  PRMT R160, R160, 0x5410, R73 ;  /* 0x00005410a0a07816 */ /* 0x000fc40000000049 */
[----:B------:R-:W-:Y:S02]  /*4f70*/  PRMT R165, R165, 0x5410, R68 ;  /* 0x00005410a5a57816 */ /* 0x000fe40000000044 */
[----:B------:R-:W-:Y:S02]  /*4f80*/  PRMT R162, R162, 0x5410, R71 ;  /* 0x00005410a2a27816 */ /* 0x000fe40000000047 */
[----:B------:R-:W-:Y:S01]  /*4f90*/  LOP3.LUT R66, R37, 0xffff0000, RZ, 0xc0, !PT ;  /* 0xffff000025427812 */ /* 0x000fe200078ec0ff */
[----:B------:R-:W-:Y:S01]  /*4fa0*/  IMAD.U32 R71, R165, 0x10000, RZ ;  /* 0x00010000a5477824 */ /* 0x000fe200078e00ff */
[----:B------:R-:W-:Y:S01]  /*4fb0*/  LOP3.LUT R70, R164, 0xffff0000, RZ, 0xc0, !PT ;  /* 0xffff0000a4467812 */ /* 0x000fe200078ec0ff */
[----:B------:R-:W-:Y:S01]  /*4fc0*/  IMAD.U32 R69, R162, 0x10000, RZ ;  /* 0x00010000a2457824 */ /* 0x000fe200078e00ff */
[----:B------:R-:W-:Y:S01]  /*4fd0*/  LOP3.LUT R67, R38, 0xffff0000, RZ, 0xc0, !PT ;  /* 0xffff000026437812 */ /* 0x000fe200078ec0ff */
[----:B------:R-:W-:Y:S01]  /*4fe0*/  IMAD.U32 R37, R36, 0x10000, RZ ;  /* 0x0001000024257824 */ /* 0x000fe200078e00ff */
[----:B------:R-:W-:Y:S01]  /*4ff0*/  LOP3.LUT R68, R160, 0xffff0000, RZ, 0xc0, !PT ;  /* 0xffff0000a0447812 */ /* 0x000fe200078ec0ff */
[C---:B------:R-:W-:Y:S01]  /*5000*/  FMUL.FTZ R72, R66.reuse, R70 ;  /* 0x0000004642487220 */ /* 0x040fe20000410000 */
[----:B------:R-:W-:Y:S01]  /*5010*/  LOP3.LUT R38, R39, 0xffff0000, RZ, 0xc0, !PT ;  /* 0xffff000027267812 */ /* 0x000fe200078ec0ff */
[----:B------:R-:W-:Y:S01]  /*5020*/  FMUL.FTZ R75, R67, R71 ;  /* 0x00000047434b7220 */ /* 0x000fe20000410000 */
[----:B------:R-:W-:Y:S01]  /*5030*/  LOP3.LUT R165, R165, 0xffff0000, RZ, 0xc0, !PT ;  /* 0xffff0000a5a57812 */ /* 0x000fe200078ec0ff */
[----:B------:R-:W-:Y:S01]  /*5040*/  FMUL.FTZ R73, R66, R68 ;  /* 0x0000004442497220 */ /* 0x000fe20000410000 */
[----:B------:R-:W-:Y:S01]  /*5050*/  LOP3.LUT R162, R162, 0xffff0000, RZ, 0xc0, !PT ;  /* 0xffff0000a2a27812 */ /* 0x000fe200078ec0ff */
[----:B------:R-:W-:Y:S01]  /*5060*/  FMUL.FTZ R67, R67, R69 ;  /* 0x0000004543437220 */ /* 0x000fe20000410000 */
[----:B------:R-:W-:Y:S01]  /*5070*/  LOP3.LUT R36, R36, 0xffff0000, RZ, 0xc0, !PT ;  /* 0xffff000024247812 */ /* 0x000fe200078ec0ff */
[----:B------:R-:W-:-:S02]  /*5080*/  IMAD.U32 R164, R164, 0x10000, RZ ;  /* 0x00010000a4a47824 */ /* 0x000fc400078e00ff */
[C---:B------:R-:W-:Y:S01]  /*5090*/  FFMA.FTZ R72, R57.reuse, R68, -R72 ;  /* 0x0000004439487223 */ /* 0x040fe20000010848 */
[----:B------:R-:W-:Y:S02]  /*50a0*/  IMAD.U32 R160, R160, 0x10000, RZ ;  /* 0x00010000a0a07824 */ /* 0x000fe400078e00ff */
[----:B------:R-:W-:Y:S01]  /*50b0*/  FFMA.FTZ R73, R57, R70, R73 ;  /* 0x0000004639497223 */ /* 0x000fe20000010049 */
[----:B------:R-:W-:Y:S01]  /*50c0*/  FFMA.FTZ R75, R56, R69, -R75 ;  /* 0x00000045384b7223 */ /* 0x000fe2000001084b */
[C---:B------:R-:W-:Y:S01]  /*50d0*/  FMUL.FTZ R66, R38.reuse, R165 ;  /* 0x000000a526427220 */ /* 0x040fe20000410000 */
[----:B------:R-:W-:Y:S01]  /*50e0*/  FMUL.FTZ R68, R38, R162 ;  /* 0x000000a226447220 */ /* 0x000fe20000410000 */
[----:B------:R-:W-:Y:S02]  /*50f0*/  IMAD.U32 R39, R39, 0x10000, RZ ;  /* 0x0001000027277824 */ /* 0x000fe400078e00ff */
[----:B------:R-:W-:Y:S01]  /*5100*/  FFMA.FTZ R56, R56, R71, R67 ;  /* 0x0000004738387223 */ /* 0x000fe20000010043 */
[C---:B------:R-:W-:Y:S01]  /*5110*/  FMUL.FTZ R38, R36.reuse, R164 ;  /* 0x000000a424267220 */ /* 0x040fe20000410000 */
[----:B------:R-:W-:Y:S01]  /*5120*/  FMUL.FTZ R57, R36, R160 ;  /* 0x000000a024397220 */ /* 0x000fe20000410000 */
[C---:B------:R-:W-:Y:S01]  /*5130*/  FFMA.FTZ R66, R39.reuse, R162, -R66 ;  /* 0x000000a227427223 */ /* 0x040fe20000010842 */
[----:B------:R-:W-:Y:S01]  /*5140*/  FFMA.FTZ R39, R39, R165, R68 ;  /* 0x000000a527277223 */ /* 0x000fe20000010044 */
[C---:B------:R-:W-:Y:S01]  /*5150*/  FFMA.FTZ R38, R37.reuse, R160, -R38 ;  /* 0x000000a025267223 */ /* 0x040fe20000010826 */
[----:B------:R-:W-:Y:S01]  /*5160*/  FFMA.FTZ R57, R37, R164, R57 ;  /* 0x000000a425397223 */ /* 0x000fe20000010039 */
[----:B------:R-:W-:-:S02]  /*5170*/  F2FP.BF16.F32.PACK_AB R56, R56, R75 ;  /* 0x0000004b3838723e */ /* 0x000fc400000010ff */
[----:B------:R-:W-:Y:S02]  /*5180*/  F2FP.BF16.F32.PACK_AB R37, R73, R72 ;  /* 0x000000484925723e */ /* 0x000fe400000010ff */
[----:B------:R-:W-:Y:S01]  /*5190*/  F2FP.BF16.F32.PACK_AB R36, R57, R38 ;  /* 0x000000263924723e */ /* 0x000fe200000010ff */
[----:B------:R-:W-:Y:S01]  /*51a0*/  IMAD.MOV.U32 R38, RZ, RZ, R56 ;  /* 0x000000ffff267224 */ /* 0x000fe200078e0038 */
[----:B------:R-:W-:-:S07]  /*51b0*/  F2FP.BF16.F32.PACK_AB R39, R39, R66 ;  /* 0x000000422727723e */ /* 0x000fce00000010ff */
.L_x_695:
[----:B------:R-:W-:Y:S05]  /*51c0*/  BSYNC B3 ;  /* 0x0000000000037941 */ /* 0x000fea0003800000 */
.L_x_694:
[----:B------:R-:W-:Y:S02]  /*51d0*/  ULDC.64 UR4, c[0x0][0x208] ;  /* 0x0000820000047ab9 */ /* 0x000fe40000000a00 */
[----:B--2---:R1:W-:Y:S03]  /*51e0*/  STG.E.128 desc[UR4][R50.64+0x100], R36 ;  /* 0x0001002432007986 */ /* 0x0043e6000c101d04 */
.L_x_693:
[----:B------:R-:W-:Y:S05]  /*51f0*/  BSYNC B2 ;  /* 0x0000000000027941 */ /* 0x000fea0003800000 */
.L_x_692:
[----:B------:R-:W-:-:S13]  /*5200*/  ISETP.NE.AND P3, PT, R8, RZ, PT ;  /* 0x000000ff0800720c */ /* 0x000fda0003f65270 */
        /* <DEDUP_REMOVED lines=8> */
[--C-:B------:R-:W-:Y:S02]  /*5290*/  SHF.R.U32.HI R66, RZ, 0x10, R63.reuse ;  /* 0x00000010ff427819 */ /* 0x100fe4000001163f */
[----:B------:R-:W-:Y:S02]  /*52a0*/  PRMT R159, R159, 0x5410, R64 ;  /* 0x000054109f9f7816 */ /* 0x000fe40000000040 */
[----:B------:R-:W-:Y:S01]  /*52b0*/  SHF.R.U64 R68, R62, 0x10, R63 ;  /* 0x000000103e447819 */ /* 0x000fe2000000123f */
[----:B------:R-:W-:Y:S01]  /*52c0*/  IMAD.U32 R62, R39, 0x10000, RZ ;  /* 0x00010000273e7824 */ /* 0x000fe200078e00ff */
[----:B------:R-:W-:-:S02]  /*52d0*/  PRMT R157, R157, 0x5410, R66 ;  /* 0x000054109d9d7816 */ /* 0x000fc40000000042 */
[----:B------:R-:W-:Y:S01]  /*52e0*/  PRMT R158, R158, 0x5410, R67 ;  /* 0x000054109e9e7816 */ /* 0x000fe20000000043 */
[----:B------:R-:W-:Y:S01]  /*52f0*/  IMAD.U32 R67, R159, 0x10000, RZ ;  /* 0x000100009f437824 */ /* 0x000fe200078e00ff */
[----:B------:R-:W-:Y:S01]  /*5300*/  LOP3.LUT R57, R38, 0xffff0000, RZ, 0xc0, !PT ;  /* 0xffff000026397812 */ /* 0x000fe200078ec0ff */
[----:B------:R-:W-:Y:S01]  /*5310*/  IMAD.U32 R65, R157, 0x10000, RZ ;  /* 0x000100009d417824 */ /* 0x000fe200078e00ff */
[----:B------:R-:W-:Y:S01]  /*5320*/  LOP3.LUT R63, R39, 0xffff0000, RZ, 0xc0, !PT ;  /* 0xffff0000273f7812 */ /* 0x000fe200078ec0ff */
[----:B------:R-:W-:Y:S01]  /*5330*/  IMAD.U32 R38, R37, 0x10000, RZ ;  /* 0x0001000025267824 */ /* 0x000fe200078e00ff */
[----:B------:R-:W-:Y:S01]  /*5340*/  PRMT R155, R155, 0x5410, R68 ;  /* 0x000054109b9b7816 */ /* 0x000fe20000000044 */
[----:B------:R-:W-:Y:S01]  /*5350*/  FMUL.FTZ R71, R57, R67 ;  /* 0x0000004339477220 */ /* 0x000fe20000410000 */
[----:B------:R-:W-:Y:S01]  /*5360*/  LOP3.LUT R39, R37, 0xffff0000, RZ, 0xc0, !PT ;  /* 0xffff000025277812 */ /* 0x000fe200078ec0ff */
[-C--:B------:R-:W-:Y:S01]  /*5370*/  FMUL.FTZ R57, R57, R65.reuse ;  /* 0x0000004139397220 */ /* 0x080fe20000410000 */
[----:B------:R-:W-:Y:S01]  /*5380*/  LOP3.LUT R66, R158, 0xffff0000, RZ, 0xc0, !PT ;  /* 0xffff00009e427812 */ /* 0x000fe200078ec0ff */
[----:B------:R-:W-:Y:S01]  /*5390*/  IMAD.U32 R37, R36, 0x10000, RZ ;  /* 0x0001000024257824 */ /* 0x000fe200078e00ff */
[----:B------:R-:W-:Y:S01]  /*53a0*/  LOP3.LUT R64, R155, 0xffff0000, RZ, 0xc0, !PT ;  /* 0xffff00009b407812 */ /* 0x000fe200078ec0ff */
[----:B------:R-:W-:Y:S01]  /*53b0*/  FFMA.FTZ R71, R56, R65, -R71 ;  /* 0x0000004138477223 */ /* 0x000fe20000010847 */
[----:B------:R-:W-:Y:S01]  /*53c0*/  LOP3.LUT R159, R159, 0xffff0000, RZ, 0xc0, !PT ;  /* 0xffff00009f9f7812 */ /* 0x000fe200078ec0ff */
[----:B------:R-:W-:Y:S01]  /*53d0*/  FMUL.FTZ R69, R39, R66 ;  /* 0x0000004227457220 */ /* 0x000fe20000410000 */
[----:B------:R-:W-:Y:S01]  /*53e0*/  LOP3.LUT R157, R157, 0xffff0000, RZ, 0xc0, !PT ;  /* 0xffff00009d9d7812 */ /* 0x000fe200078ec0ff */
[-C--:B------:R-:W-:Y:S01]  /*53f0*/  FMUL.FTZ R39, R39, R64.reuse ;  /* 0x0000004027277220 */ /* 0x080fe20000410000 */
[----:B------:R-:W-:Y:S01]  /*5400*/  LOP3.LUT R36, R36, 0xffff0000, RZ, 0xc0, !PT ;  /* 0xffff000024247812 */ /* 0x000fe200078ec0ff */
[----:B------:R-:W-:Y:S01]  /*5410*/  FFMA.FTZ R69, R38, R64, -R69 ;  /* 0x0000004026457223 */ /* 0x000fe20000010845 */
[----:B------:R-:W-:Y:S01]  /*5420*/  FFMA.FTZ R56, R56, R67, R57 ;  /* 0x0000004338387223 */ /* 0x000fe20000010039 */
[----:B------:R-:W-:-:S02]  /*5430*/  IMAD.U32 R158, R158, 0x10000, RZ ;  /* 0x000100009e9e7824 */ /* 0x000fc400078e00ff */
[----:B------:R-:W-:Y:S01]  /*5440*/  FMUL.FTZ R57, R63, R159 ;  /* 0x0000009f3f397220 */ /* 0x000fe20000410000 */
[----:B------:R-:W-:Y:S02]  /*5450*/  IMAD.U32 R155, R155, 0x10000, RZ ;  /* 0x000100009b9b7824 */ /* 0x000fe400078e00ff */
[----:B------:R-:W-:Y:S01]  /*5460*/  FMUL.FTZ R64, R63, R157 ;  /* 0x0000009d3f407220 */ /* 0x000fe20000410000 */
[----:B------:R-:W-:Y:S01]  /*5470*/  FFMA.FTZ R66, R38, R66, R39 ;  /* 0x0000004226427223 */ /* 0x000fe20000010027 */
[CC--:B------:R-:W-:Y:S01]  /*5480*/  FMUL.FTZ R38, R36.reuse, R158.reuse ;  /* 0x0000009e24267220 */ /* 0x0c0fe20000410000 */
        /* <DEDUP_REMOVED lines=9> */
[----:B------:R-:W-:Y:S01]  /*5520*/  F2FP.BF16.F32.PACK_AB R37, R66, R69 ;  /* 0x000000454225723e */ /* 0x000fe200000010ff */
[----:B------:R-:W-:-:S07]  /*5530*/  IMAD.MOV.U32 R39, RZ, RZ, R57 ;  /* 0x000000ffff277224 */ /* 0x000fce00078e0039 */
.L_x_697:
[----:B------:R-:W-:Y:S05]  /*5540*/  BSYNC B2 ;  /* 0x0000000000027941 */ /* 0x000fea0003800000 */
.L_x_696:
[----:B------:R-:W-:Y:S02]  /*5550*/  ULDC.64 UR4, c[0x0][0x208] ;  /* 0x0000820000047ab9 */ /* 0x000fe40000000a00 */
[----:B--2---:R1:W-:Y:S03]  /*5560*/  STG.E.128 desc[UR4][R50.64+0x180], R36 ;  /* 0x0001802432007986 */ /* 0x0043e6000c101d04 */
.L_x_683:
[----:B------:R-:W-:Y:S05]  /*5570*/  BSYNC B1 ;  /* 0x0000000000017941 */ /* 0x000fea0003800000 */
.L_x_682:
        /* <DEDUP_REMOVED lines=10> */
[----:B------:R-:W-:Y:S01]  /*5620*/  SHF.R.U32.HI R58, RZ, 0x10, R59 ;  /* 0x00000010ff3a7819 */ /* 0x000fe2000001163b */
[----:B------:R-:W-:Y:S01]  /*5630*/  IMAD.U32 R50, R38, 0x10000, RZ ;  /* 0x0001000026327824 */ /* 0x000fe200078e00ff */
[--C-:B------:R-:W-:Y:S02]  /*5640*/  SHF.R.U64 R59, R60, 0x10, R61.reuse ;  /* 0x000000103c3b7819 */ /* 0x100fe4000000123d */
[----:B------:R-:W-:Y:S02]  /*5650*/  SHF.R.U32.HI R61, RZ, 0x10, R61 ;  /* 0x00000010ff3d7819 */ /* 0x000fe4000001163d */
[----:B------:R-:W-:Y:S02]  /*5660*/  PRMT R169, R169, 0x5410, R58 ;  /* 0x00005410a9a97816 */ /* 0x000fe4000000003a */
[----:B------:R-:W-:-:S02]  /*5670*/  PRMT R180, R180, 0x5410, R61 ;  /* 0x00005410b4b47816 */ /* 0x000fc4000000003d */
[----:B------:R-:W-:Y:S01]  /*5680*/  LOP3.LUT R51, R38, 0xffff0000, RZ, 0xc0, !PT ;  /* 0xffff000026337812 */ /* 0x000fe200078ec0ff */
[----:B------:R-:W-:Y:S01]  /*5690*/  IMAD.U32 R38, R37, 0x10000, RZ ;  /* 0x0001000025267824 */ /* 0x000fe200078e00ff */
[----:B------:R-:W-:Y:S01]  /*56a0*/  PRMT R176, R176, 0x5410, R59 ;  /* 0x00005410b0b07816 */ /* 0x000fe2000000003b */
[----:B------:R-:W-:Y:S01]  /*56b0*/  IMAD.U32 R61, R180, 0x10000, RZ ;  /* 0x00010000b43d7824 */ /* 0x000fe200078e00ff */
[----:B------:R-:W-:Y:S01]  /*56c0*/  PRMT R168, R168, 0x5410, R63 ;  /* 0x00005410a8a87816 */ /* 0x000fe2000000003f */
[----:B------:R-:W-:Y:S01]  /*56d0*/  IMAD.U32 R59, R169, 0x10000, RZ ;  /* 0x00010000a93b7824 */ /* 0x000fe200078e00ff */
[----:B------:R-:W-:Y:S01]  /*56e0*/  LOP3.LUT R57, R39, 0xffff0000, RZ, 0xc0, !PT ;  /* 0xffff000027397812 */ /* 0x000fe200078ec0ff */
[----:B------:R-:W-:Y:S01]  /*56f0*/  FMUL.FTZ R65, R51, R61 ;  /* 0x0000003d33417220 */ /* 0x000fe20000410000 */
[----:B------:R-:W-:Y:S01]  /*5700*/  LOP3.LUT R39, R37, 0xffff0000, RZ, 0xc0, !PT ;  /* 0xffff000025277812 */ /* 0x000fe200078ec0ff */
[-C--:B------:R-:W-:Y:S01]  /*5710*/  FMUL.FTZ R51, R51, R59.reuse ;  /* 0x0000003b33337220 */ /* 0x080fe20000410000 */
[----:B------:R-:W-:Y:S01]  /*5720*/  LOP3.LUT R60, R176, 0xffff0000, RZ, 0xc0, !PT ;  /* 0xffff0000b03c7812 */ /* 0x000fe200078ec0ff */
[----:B------:R-:W-:Y:S01]  /*5730*/  FFMA.FTZ R65, R50, R59, -R65 ;  /* 0x0000003b32417223 */ /* 0x000fe20000010841 */
[----:B------:R-:W-:Y:S01]  /*5740*/  LOP3.LUT R58, R168, 0xffff0000, RZ, 0xc0, !PT ;  /* 0xffff0000a83a7812 */ /* 0x000fe200078ec0ff */
[----:B------:R-:W-:Y:S01]  /*5750*/  IMAD.U32 R37, R36, 0x10000, RZ ;  /* 0x0001000024257824 */ /* 0x000fe200078e00ff */
[----:B------:R-:W-:Y:S01]  /*5760*/  LOP3.LUT R180, R180, 0xffff0000, RZ, 0xc0, !PT ;  /* 0xffff0000b4b47812 */ /* 0x000fe200078ec0ff */
[----:B------:R-:W-:Y:S01]  /*5770*/  FMUL.FTZ R63, R39, R60 ;  /* 0x0000003c273f7220 */ /* 0x000fe20000410000 */
[----:B------:R-:W-:Y:S01]  /*5780*/  LOP3.LUT R169, R169, 0xffff0000, RZ, 0xc0, !PT ;  /* 0xffff0000a9a97812 */ /* 0x000fe200078ec0ff */
[----:B------:R-:W-:Y:S01]  /*5790*/  FFMA.FTZ R50, R50, R61, R51 ;  /* 0x0000003d32327223 */ /* 0x000fe20000010033 */
[----:B------:R-:W-:Y:S01]  /*57a0*/  FMUL.FTZ R39, R39, R58 ;  /* 0x0000003a27277220 */ /* 0x000fe20000410000 */
[----:B------:R-:W-:Y:S01]  /*57b0*/  LOP3.LUT R36, R36, 0xffff0000, RZ, 0xc0, !PT ;  /* 0xffff000024247812 */ /* 0x000fe200078ec0ff */
[----:B------:R-:W-:Y:S01]  /*57c0*/  FMUL.FTZ R51, R57, R180 ;  /* 0x000000b439337220 */ /* 0x000fe20000410000 */
[----:B------:R-:W-:-:S02]  /*57d0*/  IMAD.U32 R176, R176, 0x10000, RZ ;  /* 0x00010000b0b07824 */ /* 0x000fc400078e00ff */
[-C--:B------:R-:W-:Y:S01]  /*57e0*/  FMUL.FTZ R57, R57, R169.reuse ;  /* 0x000000a939397220 */ /* 0x080fe20000410000 */
[----:B------:R-:W-:Y:S02]  /*57f0*/  IMAD.U32 R168, R168, 0x10000, RZ ;  /* 0x00010000a8a87824 */ /* 0x000fe400078e00ff */
[C---:B------:R-:W-:Y:S01]  /*5800*/  FFMA.FTZ R63, R38.reuse, R58, -R63 ;  /* 0x0000003a263f7223 */ /* 0x040fe2000001083f */
[----:B------:R-:W-:Y:S01]  /*5810*/  FFMA.FTZ R60, R38, R60, R39 ;  /* 0x0000003c263c7223 */ /* 0x000fe20000010027 */
[----:B------:R-:W-:Y:S01]  /*5820*/  FFMA.FTZ R51, R56, R169, -R51 ;  /* 0x000000a938337223 */ /* 0x000fe20000010833 */
[C---:B------:R-:W-:Y:S01]  /*5830*/  FMUL.FTZ R38, R36.reuse, R176 ;  /* 0x000000b024267220 */ /* 0x040fe20000410000 */
[----:B------:R-:W-:Y:S01]  /*5840*/  FMUL.FTZ R39, R36, R168 ;  /* 0x000000a824277220 */ /* 0x000fe20000410000 */
[----:B------:R-:W-:Y:S01]  /*5850*/  FFMA.FTZ R56, R56, R180, R57 ;  /* 0x000000b438387223 */ /* 0x000fe20000010039 */
[----:B------:R-:W-:Y:S01]  /*5860*/  F2FP.BF16.F32.PACK_AB R50, R50, R65 ;  /* 0x000000413232723e */ /* 0x000fe200000010ff */
[C---:B------:R-:W-:Y:S01]  /*5870*/  FFMA.FTZ R38, R37.reuse, R168, -R38 ;  /* 0x000000a825267223 */ /* 0x040fe20000010826 */
[----:B------:R-:W-:Y:S01]  /*5880*/  FFMA.FTZ R39, R37, R176, R39 ;  /* 0x000000b025277223 */ /* 0x000fe20000010027 */
[----:B------:R-:W-:-:S02]  /*5890*/  F2FP.BF16.F32.PACK_AB R37, R60, R63 ;  /* 0x0000003f3c25723e */ /* 0x000fc400000010ff */
[----:B------:R-:W-:Y:S02]  /*58a0*/  F2FP.BF16.F32.PACK_AB R51, R56, R51 ;  /* 0x000000333833723e */ /* 0x000fe400000010ff */
[----:B------:R-:W-:Y:S01]  /*58b0*/  F2FP.BF16.F32.PACK_AB R36, R39, R38 ;  /* 0x000000262724723e */ /* 0x000fe200000010ff */
[----:B------:R-:W-:Y:S02]  /*58c0*/  IMAD.MOV.U32 R38, RZ, RZ, R50 ;  /* 0x000000ffff267224 */ /* 0x000fe400078e0032 */
[----:B------:R-:W-:-:S07]  /*58d0*/  IMAD.MOV.U32 R39, RZ, RZ, R51 ;  /* 0x000000ffff277224 */ /* 0x000fce00078e0033 */
.L_x_702:
[----:B------:R-:W-:Y:S05]  /*58e0*/  BSYNC B2 ;  /* 0x0000000000027941 */ /* 0x000fea0003800000 */
.L_x_701:
[----:B------:R-:W-:Y:S02]  /*58f0*/  ULDC.64 UR4, c[0x0][0x208] ;  /* 0x0000820000047ab9 */ /* 0x000fe40000000a00 */
[----:B--2---:R1:W-:Y:S03]  /*5900*/  STG.E.128 desc[UR4][R48.64], R36 ;  /* 0x0000002430007986 */ /* 0x0043e6000c101d04 */
.L_x_700:
[----:B------:R-:W-:Y:S05]  /*5910*/  BSYNC B1 ;  /* 0x0000000000017941 */ /* 0x000fea0003800000 */
.L_x_699:
        /* <DEDUP_REMOVED lines=14> */
[----:B------:R-:W-:-:S02]  /*5a00*/  PRMT R145, R145, 0x5410, R60 ;  /* 0x0000541091917816 */ /* 0x000fc4000000003c */
[----:B------:R-:W-:Y:S02]  /*5a10*/  PRMT R175, R175, 0x5410, R54 ;  /* 0x00005410afaf7816 */ /* 0x000fe40000000036 */
[----:B------:R-:W-:Y:S02]  /*5a20*/  LOP3.LUT R53, R39, 0xffff0000, RZ, 0xc0, !PT ;  /* 0xffff000027357812 */ /* 0x000fe400078ec0ff */
[----:B------:R-:W-:Y:S01]  /*5a30*/  PRMT R151, R151, 0x5410, R58 ;  /* 0x0000541097977816 */ /* 0x000fe2000000003a */
[----:B------:R-:W-:Y:S01]  /*5a40*/  IMAD.U32 R57, R175, 0x10000, RZ ;  /* 0x00010000af397824 */ /* 0x000fe200078e00ff */
[----:B------:R-:W-:Y:S02]  /*5a50*/  LOP3.LUT R39, R37, 0xffff0000, RZ, 0xc0, !PT ;  /* 0xffff000025277812 */ /* 0x000fe400078ec0ff */
[----:B------:R-:W-:Y:S01]  /*5a60*/  LOP3.LUT R56, R171, 0xffff0000, RZ, 0xc0, !PT ;  /* 0xffff0000ab387812 */ /* 0x000fe200078ec0ff */
[----:B------:R-:W-:Y:S01]  /*5a70*/  IMAD.U32 R55, R151, 0x10000, RZ ;  /* 0x0001000097377824 */ /* 0x000fe200078e00ff */
[----:B------:R-:W-:Y:S01]  /*5a80*/  LOP3.LUT R54, R145, 0xffff0000, RZ, 0xc0, !PT ;  /* 0xffff000091367812 */ /* 0x000fe200078ec0ff */
[----:B------:R-:W-:Y:S01]  /*5a90*/  IMAD.U32 R171, R171, 0x10000, RZ ;  /* 0x00010000abab7824 */ /* 0x000fe200078e00ff */
[----:B------:R-:W-:Y:S01]  /*5aa0*/  LOP3.LUT R51, R38, 0xffff0000, RZ, 0xc0, !PT ;  /* 0xffff000026337812 */ /* 0x000fe200078ec0ff */
[----:B------:R-:W-:-:S02]  /*5ab0*/  IMAD.U32 R38, R37, 0x10000, RZ ;  /* 0x0001000025267824 */ /* 0x000fc400078e00ff */
[C---:B------:R-:W-:Y:S01]  /*5ac0*/  FMUL.FTZ R59, R39.reuse, R56 ;  /* 0x00000038273b7220 */ /* 0x040fe20000410000 */
[C---:B------:R-:W-:Y:S02]  /*5ad0*/  IMAD.U32 R37, R36.reuse, 0x10000, RZ ;  /* 0x0001000024257824 */ /* 0x040fe400078e00ff */
[-C--:B------:R-:W-:Y:S01]  /*5ae0*/  FMUL.FTZ R39, R39, R54.reuse ;  /* 0x0000003627277220 */ /* 0x080fe20000410000 */
[----:B------:R-:W-:Y:S01]  /*5af0*/  LOP3.LUT R36, R36, 0xffff0000, RZ, 0xc0, !PT ;  /* 0xffff000024247812 */ /* 0x000fe200078ec0ff */
[C---:B------:R-:W-:Y:S01]  /*5b00*/  FMUL.FTZ R61, R51.reuse, R57 ;  /* 0x00000039333d7220 */ /* 0x040fe20000410000 */
[-C--:B------:R-:W-:Y:S01]  /*5b10*/  FMUL.FTZ R51, R51, R55.reuse ;  /* 0x0000003733337220 */ /* 0x080fe20000410000 */
[----:B------:R-:W-:Y:S01]  /*5b20*/  LOP3.LUT R175, R175, 0xffff0000, RZ, 0xc0, !PT ;  /* 0xffff0000afaf7812 */ /* 0x000fe200078ec0ff */
[----:B------:R-:W-:Y:S01]  /*5b30*/  IMAD.U32 R145, R145, 0x10000, RZ ;  /* 0x0001000091917824 */ /* 0x000fe200078e00ff */
[----:B------:R-:W-:Y:S01]  /*5b40*/  LOP3.LUT R151, R151, 0xffff0000, RZ, 0xc0, !PT ;  /* 0xffff000097977812 */ /* 0x000fe200078ec0ff */
[C---:B------:R-:W-:Y:S01]  /*5b50*/  FFMA.FTZ R59, R38.reuse, R54, -R59 ;  /* 0x00000036263b7223 */ /* 0x040fe2000001083b */
[----:B------:R-:W-:Y:S01]  /*5b60*/  FFMA.FTZ R56, R38, R56, R39 ;  /* 0x0000003826387223 */ /* 0x000fe20000010027 */
[----:B------:R-:W-:Y:S01]  /*5b70*/  FFMA.FTZ R61, R50, R55, -R61 ;  /* 0x00000037323d7223 */ /* 0x000fe2000001083d */
[----:B------:R-:W-:Y:S01]  /*5b80*/  FMUL.FTZ R38, R36, R171 ;  /* 0x000000ab24267220 */ /* 0x000fe20000410000 */
[----:B------:R-:W-:Y:S01]  /*5b90*/  FFMA.FTZ R50, R50, R57, R51 ;  /* 0x0000003932327223 */ /* 0x000fe20000010033 */
[----:B------:R-:W-:Y:S01]  /*5ba0*/  FMUL.FTZ R36, R36, R145 ;  /* 0x0000009124247220 */ /* 0x000fe20000410000 */
        /* <DEDUP_REMOVED lines=12> */
.L_x_706:
[----:B------:R-:W-:Y:S05]  /*5c70*/  BSYNC B2 ;  /* 0x0000000000027941 */ /* 0x000fea0003800000 */
.L_x_705:
[----:B------:R-:W-:Y:S02]  /*5c80*/  ULDC.64 UR4, c[0x0][0x208] ;  /* 0x0000820000047ab9 */ /* 0x000fe40000000a00 */
[----:B--2---:R1:W-:Y:S03]  /*5c90*/  STG.E.128 desc[UR4][R48.64+0x80], R36 ;  /* 0x0000802430007986 */ /* 0x0043e6000c101d04 */
.L_x_704:
[----:B------:R-:W-:Y:S05]  /*5ca0*/  BSYNC B1 ;  /* 0x0000000000017941 */ /* 0x000fea0003800000 */
.L_x_703:
[----:B------:R-:W-:Y:S01]  /*5cb0*/  ISETP.NE.AND P3, PT, R9, RZ, PT ;  /* 0x000000ff0900720c */ /* 0x000fe20003f65270 */
[----:B------:R-:W-:-:S12]  /*5cc0*/  BSSY B1, `(.L_x_707) ;  /* 0x0000037000017945 */ /* 0x000fd80003800000 */
[----:B------:R-:W-:Y:S05]  /*5cd0*/  @!P3 BRA `(.L_x_708) ;  /* 0x0000000000d4b947 */ /* 0x000fea0003800000 */
[----:B-1234-:R1:W2:Y:S01]  /*5ce0*/  LDS.128 R36, [R4+0x2b400] ;  /* 0x02b4000004247984 */ /* 0x01e2a20000000c00 */
[----:B------:R-:W-:Y:S01]  /*5cf0*/  ISETP.GE.AND P3, PT, R214, R115, PT ;  /* 0x00000073d600720c */ /* 0x000fe20003f66270 */
[----:B------:R-:W-:-:S12]  /*5d00*/  BSSY B2, `(.L_x_709) ;  /* 0x0000030000027945 */ /* 0x000fd80003800000 */
[----:B-1----:R-:W-:Y:S05]  /*5d10*/  @P3 BRA `(.L_x_710) ;  /* 0x0000000000b83947 */ /* 0x002fea0003800000 */
[----:B------:R-:W-:Y:S02]  /*5d20*/  SHF.R.U32.HI R50, RZ, 0x10, R45 ;  /* 0x00000010ff327819 */ /* 0x000fe4000001162d */
[----:B------:R-:W-:Y:S02]  /*5d30*/  SHF.R.U32.HI R52, RZ, 0x10, R47 ;  /* 0x00000010ff347819 */ /* 0x000fe4000001162f */
[----:B------:R-:W-:Y:S01]  /*5d40*/  SHF.R.U64 R51, R44, 0x10, R45 ;  /* 0x000000102c337819 */ /* 0x000fe2000000122d */
[----:B--2---:R-:W-:Y:S01]  /*5d50*/  IMAD.U32 R44, R38, 0x10000, RZ ;  /* 0x00010000262c7824 */ /* 0x004fe200078e00ff */
[----:B------:R-:W-:Y:S01]  /*5d60*/  SHF.R.U64 R53, R46, 0x10, R47 ;  /* 0x000000102e357819 */ /* 0x000fe2000000122f */
[----:B------:R-:W-:Y:S01]  /*5d70*/  IMAD.U32 R46, R39, 0x10000, RZ ;  /* 0x00010000272e7824 */ /* 0x000fe200078e00ff */
[----:B------:R-:W-:Y:S02]  /*5d80*/  PRMT R141, R141, 0x5410, R50 ;  /* 0x000054108d8d7816 */ /* 0x000fe40000000032 */
[----:B------:R-:W-:-:S02]  /*5d90*/  PRMT R139, R139, 0x5410, R52 ;  /* 0x000054108b8b7816 */ /* 0x000fc40000000034 */
[----:B------:R-:W-:Y:S02]  /*5da0*/  PRMT R140, R140, 0x5410, R51 ;  /* 0x000054108c8c7816 */ /* 0x000fe40000000033 */
[----:B------:R-:W-:Y:S01]  /*5db0*/  LOP3.LUT R45, R38, 0xffff0000, RZ, 0xc0, !PT ;  /* 0xffff0000262d7812 */ /* 0x000fe200078ec0ff */
[----:B------:R-:W-:Y:S01]  /*5dc0*/  IMAD.U32 R51, R139, 0x10000, RZ ;  /* 0x000100008b337824 */ /* 0x000fe200078e00ff */
[----:B------:R-:W-:Y:S01]  /*5dd0*/  LOP3.LUT R47, R39, 0xffff0000, RZ, 0xc0, !PT ;  /* 0xffff0000272f7812 */ /* 0x000fe200078ec0ff */
[----:B------:R-:W-:Y:S01]  /*5de0*/  IMAD.U32 R38, R37, 0x10000, RZ ;  /* 0x0001000025267824 */ /* 0x000fe200078e00ff */
[----:B------:R-:W-:Y:S01]  /*5df0*/  PRMT R138, R138, 0x5410, R53 ;  /* 0x000054108a8a7816 */ /* 0x000fe20000000035 */
[----:B------:R-:W-:Y:S01]  /*5e00*/  IMAD.U32 R53, R141, 0x10000, RZ ;  /* 0x000100008d357824 */ /* 0x000fe200078e00ff */
[----:B------:R-:W-:Y:S01]  /*5e10*/  LOP3.LUT R39, R37, 0xffff0000, RZ, 0xc0, !PT ;  /* 0xffff000025277812 */ /* 0x000fe200078ec0ff */
[----:B------:R-:W-:Y:S01]  /*5e20*/  IMAD.U32 R37, R36, 0x10000, RZ ;  /* 0x0001000024257824 */ /* 0x000fe200078e00ff */
[----:B------:R-:W-:Y:S01]  /*5e30*/  LOP3.LUT R52, R140, 0xffff0000, RZ, 0xc0, !PT ;  /* 0xffff00008c347812 */ /* 0x000fe200078ec0ff */
[C---:B------:R-:W-:Y:S01]  /*5e40*/  FMUL.FTZ R57, R45.reuse, R53 ;  /* 0x000000352d397220 */ /* 0x040fe20000410000 */
[----:B------:R-:W-:Y:S01]  /*5e50*/  LOP3.LUT R50, R138, 0xffff0000, RZ, 0xc0, !PT ;  /* 0xffff00008a327812 */ /* 0x000fe200078ec0ff */
[-C--:B------:R-:W-:Y:S01]  /*5e60*/  FMUL.FTZ R45, R45, R51.reuse ;  /* 0x000000332d2d7220 */ /* 0x080fe20000410000 */
[----:B------:R-:W-:Y:S01]  /*5e70*/  LOP3.LUT R141, R141, 0xffff0000, RZ, 0xc0, !PT ;  /* 0xffff00008d8d7812 */ /* 0x000fe200078ec0ff */
[----:B------:R-:W-:Y:S01]  /*5e80*/  FMUL.FTZ R55, R39, R52 ;  /* 0x0000003427377220 */ /* 0x000fe20000410000 */
[----:B------:R-:W-:Y:S01]  /*5e90*/  LOP3.LUT R139, R139, 0xffff0000, RZ, 0xc0, !PT ;  /* 0xffff00008b8b7812 */ /* 0x000fe200078ec0ff */
[----:B------:R-:W-:Y:S01]  /*5ea0*/  FFMA.FTZ R57, R44, R51, -R57 ;  /* 0x000000332c397223 */ /* 0x000fe20000010839 */
[-C--:B------:R-:W-:Y:S01]  /*5eb0*/  FMUL.FTZ R39, R39, R50.reuse ;  /* 0x0000003227277220 */ /* 0x080fe20000410000 */
[----:B------:R-:W-:Y:S01]  /*5ec0*/  LOP3.LUT R36, R36, 0xffff0000, RZ, 0xc0, !PT ;  /* 0xffff000024247812 */ /* 0x000fe200078ec0ff */
[----:B------:R-:W-:Y:S01]  /*5ed0*/  FFMA.FTZ R55, R38, R50, -R55 ;  /* 0x0000003226377223 */ /* 0x000fe20000010837 */
[----:B------:R-:W-:Y:S01]  /*5ee0*/  FFMA.FTZ R44, R44, R53, R45 ;  /* 0x000000352c2c7223 */ /* 0x000fe2000001002d */
[----:B------:R-:W-:-:S02]  /*5ef0*/  IMAD.U32 R140, R140, 0x10000, RZ ;  /* 0x000100008c8c7824 */ /* 0x000fc400078e00ff */
[C---:B------:R-:W-:Y:S01]  /*5f00*/  FMUL.FTZ R45, R47.reuse, R141 ;  /* 0x0000008d2f2d7220 */ /* 0x040fe20000410000 */
[----:B------:R-:W-:Y:S02]  /*5f10*/  IMAD.U32 R138, R138, 0x10000, RZ ;  /* 0x000100008a8a7824 */ /* 0x000fe400078e00ff */
[-C--:B------:R-:W-:Y:S01]  /*5f20*/  FMUL.FTZ R50, R47, R139.reuse ;  /* 0x0000008b2f327220 */ /* 0x080fe20000410000 */
[----:B------:R-:W-:Y:S01]  /*5f30*/  FFMA.FTZ R52, R38, R52, R39 ;  /* 0x0000003426347223 */ /* 0x000fe20000010027 */
[C---:B------:R-:W-:Y:S01]  /*5f40*/  FMUL.FTZ R38, R36.reuse, R140 ;  /* 0x0000008c24267220 */ /* 0x040fe20000410000 */
[-C--:B------:R-:W-:Y:S01]  /*5f50*/  FMUL.FTZ R39, R36, R138.reuse ;  /* 0x0000008a24277220 */ /* 0x080fe20000410000 */
        /* <DEDUP_REMOVED lines=10> */
.L_x_710:
[----:B------:R-:W-:Y:S05]  /*6000*/  BSYNC B2 ;  /* 0x0000000000027941 */ /* 0x000fea0003800000 */
.L_x_709:
[----:B------:R-:W-:Y:S02]  /*6010*/  ULDC.64 UR4, c[0x0][0x208] ;  /* 0x0000820000047ab9 */ /* 0x000fe40000000a00 */
[----:B--2---:R1:W-:Y:S03]  /*6020*/  STG.E.128 desc[UR4][R48.64+0x100], R36 ;  /* 0x0001002430007986 */ /* 0x0043e6000c101d04 */
.L_x_708:
[----:B------:R-:W-:Y:S05]  /*6030*/  BSYNC B1 ;  /* 0x0000000000017941 */ /* 0x000fea0003800000 */
.L_x_707:
[----:B------:R-:W-:-:S13]  /*6040*/  ISETP.NE.AND P3, PT, R8, RZ, PT ;  /* 0x000000ff0800720c */ /* 0x000fda0003f65270 */
        /* <DEDUP_REMOVED lines=51> */
.L_x_712:
[----:B------:R-:W-:Y:S05]  /*6380*/  BSYNC B1 ;  /* 0x0000000000017941 */ /* 0x000fea0003800000 */
.L_x_711:
[----:B------:R-:W-:Y:S02]  /*6390*/  ULDC.64 UR4, c[0x0][0x208] ;  /* 0x0000820000047ab9 */ /* 0x000fe40000000a00 */
[----:B--2---:R1:W-:Y:S01]  /*63a0*/  STG.E.128 desc[UR4][R48.64+0x180], R36 ;  /* 0x0001802430007986 */ /* 0x0043e2000c101d04 */
[----:B------:R-:W-:Y:S05]  /*63b0*/  BRA `(.L_x_698) ;  /* 0x00000044001c7947 */ /* 0x000fea0003800000 */
.L_x_656:
        /* <DEDUP_REMOVED lines=14> */
[----:B------:R-:W-:Y:S01]  /*64a0*/  IADD3 R36, P5, R102, R84, RZ ;  /* 0x0000005466247210 */ /* 0x000fe20007fbe0ff */
[----:B------:R-:W-:Y:S01]  /*64b0*/  ULDC.64 UR6, c[0x0][0x400] ;  /* 0x0001000000067ab9 */ /* 0x000fe20000000a00 */
[----:B------:R-:W-:Y:S01]  /*64c0*/  LEA R52, P3, R38, UR4, 0x1 ;  /* 0x0000000426347c11 */ /* 0x000fe2000f8608ff */
[----:B------:R-:W-:Y:S01]  /*64d0*/  IMAD.X R39, R0, 0x1, R15, P2 ;  /* 0x0000000100277824 */ /* 0x000fe200010e060f */
[----:B------:R-:W-:Y:S01]  /*64e0*/  LEA R56, P2, R36, UR6, 0x1 ;  /* 0x0000000624387c11 */ /* 0x000fe2000f8408ff */
[----:B------:R-:W-:Y:S01]  /*64f0*/  IMAD.X R37, R114, 0x1, R21, P5 ;  /* 0x0000000172257824 */ /* 0x000fe200028e0615 */
[----:B------:R-:W-:Y:S02]  /*6500*/  ISETP.GE.AND P5, PT, R213, R115, PT ;  /* 0x00000073d500720c */ /* 0x000fe40003fa6270 */
[----:B------:R-:W-:-:S02]  /*6510*/  CS2R R42, SRZ ;  /* 0x00000000002a7805 */ /* 0x000fc4000001ff00 */
[----:B------:R-:W-:Y:S02]  /*6520*/  LEA.HI.X R53, R38, UR5, R39, 0x1, P3 ;  /* 0x0000000526357c11 */ /* 0x000fe400098f0c27 */
[----:B------:R-:W-:Y:S02]  /*6530*/  CS2R R40, SRZ ;  /* 0x0000000000287805 */ /* 0x000fe4000001ff00 */
[----:B------:R-:W-:Y:S02]  /*6540*/  ISETP.GE.AND P3, PT, R16, R115, PT ;  /* 0x000000731000720c */ /* 0x000fe40003f66270 */
[----:B------:R-:W-:Y:S02]  /*6550*/  CS2R R38, SRZ ;  /* 0x0000000000267805 */ /* 0x000fe4000001ff00 */
[----:B------:R-:W-:Y:S02]  /*6560*/  LEA.HI.X R57, R36, UR7, R37, 0x1, P2 ;  /* 0x0000000724397c11 */ /* 0x000fe400090f0c25 */
[----:B------:R-:W-:-:S02]  /*6570*/  CS2R R36, SRZ ;  /* 0x0000000000247805 */ /* 0x000fc4000001ff00 */
[----:B------:R-:W-:Y:S02]  /*6580*/  CS2R R50, SRZ ;  /* 0x0000000000327805 */ /* 0x000fe4000001ff00 */
[----:B------:R-:W-:Y:S02]  /*6590*/  CS2R R48, SRZ ;  /* 0x0000000000307805 */ /* 0x000fe4000001ff00 */
[----:B------:R-:W-:Y:S02]  /*65a0*/  CS2R R46, SRZ ;  /* 0x00000000002e7805 */ /* 0x000fe4000001ff00 */
[----:B------:R-:W-:Y:S01]  /*65b0*/  CS2R R44, SRZ ;  /* 0x00000000002c7805 */ /* 0x000fe2000001ff00 */
[----:B------:R-:W-:Y:S02]  /*65c0*/  ULDC.64 UR8, c[0x0][0x208] ;  /* 0x0000820000087ab9 */ /* 0x000fe40000000a00 */
[----:B------:R0:W5:Y:S04]  /*65d0*/  @!P5 LDG.E.128 R36, desc[UR8][R52.64+0x80] ;  /* 0x000080083424d981 */ /* 0x000168000c1e1d00 */
[----:B------:R0:W5:Y:S04]  /*65e0*/  @!P3 LDG.E.128 R40, desc[UR8][R52.64] ;  /* 0x000000083428b981 */ /* 0x000168000c1e1d00 */
[----:B------:R0:W5:Y:S04]  /*65f0*/  @!P3 LDG.E.128 R48, desc[UR8][R56.64] ;  /* 0x000000083830b981 */ /* 0x000168000c1e1d00 */
[----:B------:R0:W5:Y:S02]  /*6600*/  @!P5 LDG.E.128 R44, desc[UR8][R56.64+0x80] ;  /* 0x00008008382cd981 */ /* 0x000164000c1e1d00 */
.L_x_714:
[----:B------:R-:W-:Y:S05]  /*6610*/  BSYNC B1 ;  /* 0x0000000000017941 */ /* 0x000fea0003800000 */
.L_x_713:
[----:B0-----:R-:W2:Y:S01]  /*6620*/  LDL.LU R57, [R1+0x8] ;  /* 0x0000080001397983 */ /* 0x001ea20000300800 */
[----:B-----5:R-:W-:Y:S01]  /*6630*/  IMAD.MOV.U32 R52, RZ, RZ, R38 ;  /* 0x000000ffff347224 */ /* 0x020fe200078e0026 */
[----:B------:R-:W-:Y:S01]  /*6640*/  BSSY B1, `(.L_x_715) ;  /* 0x0000043000017945 */ /* 0x000fe20003800000 */
[----:B------:R-:W-:Y:S01]  /*6650*/  IMAD.MOV.U32 R53, RZ, RZ, R39 ;  /* 0x000000ffff357224 */ /* 0x000fe200078e0027 */
[----:B------:R-:W-:Y:S01]  /*6660*/  CS2R R62, SRZ ;  /* 0x00000000003e7805 */ /* 0x000fe2000001ff00 */
[----:B------:R-:W-:Y:S01]  /*6670*/  IMAD.MOV.U32 R56, RZ, RZ, R36 ;  /* 0x000000ffff387224 */ /* 0x000fe200078e0024 */
[----:B------:R-:W-:Y:S01]  /*6680*/  PRMT R180, R180, 0x5410, R52 ;  /* 0x00005410b4b47816 */ /* 0x000fe20000000034 */
[----:B------:R-:W-:Y:S01]  /*6690*/  IMAD.MOV.U32 R52, RZ, RZ, R37 ;  /* 0x000000ffff347224 */ /* 0x000fe200078e0025 */
[----:B------:R-:W-:Y:S01]  /*66a0*/  CS2R R60, SRZ ;  /* 0x00000000003c7805 */ /* 0x000fe2000001ff00 */
        /* <DEDUP_REMOVED lines=13> */
[----:B------:R-:W-:-:S02]  /*6780*/  CS2R R58, SRZ ;  /* 0x00000000003a7805 */ /* 0x000fc4000001ff00 */
[----:B------:R-:W-:Y:S02]  /*6790*/  CS2R R66, SRZ ;  /* 0x0000000000427805 */ /* 0x000fe4000001ff00 */
[----:B------:R-:W-:Y:S01]  /*67a0*/  PRMT R158, R53, 0x7610, R158 ;  /* 0x00007610359e7816 */ /* 0x000fe2000000009e */
[----:B------:R-:W-:Y:S01]  /*67b0*/  IMAD.MOV.U32 R53, RZ, RZ, R47 ;  /* 0x000000ffff357224 */ /* 0x000fe200078e002f */
[----:B------:R-:W-:Y:S01]  /*67c0*/  PRMT R174, R56, 0x5410, R52 ;  /* 0x0000541038ae7816 */ /* 0x000fe20000000034 */
[----:B------:R-:W-:Y:S01]  /*67d0*/  IMAD.MOV.U32 R52, RZ, RZ, R45 ;  /* 0x000000ffff347224 */ /* 0x000fe200078e002d */
[----:B------:R-:W-:Y:S01]  /*67e0*/  CS2R R64, SRZ ;  /* 0x0000000000407805 */ /* 0x000fe2000001ff00 */
[----:B------:R-:W-:-:S03]  /*67f0*/  IMAD.MOV.U32 R56, RZ, RZ, R48 ;  /* 0x000000ffff387224 */ /* 0x000fc600078e0030 */
[----:B------:R-:W-:Y:S01]  /*6800*/  PRMT R175, R52, 0x5410, R53 ;  /* 0x0000541034af7816 */ /* 0x000fe20000000035 */
[----:B------:R-:W-:Y:S01]  /*6810*/  IMAD.MOV.U32 R53, RZ, RZ, R50 ;  /* 0x000000ffff357224 */ /* 0x000fe200078e0032 */
[----:B------:R-:W-:Y:S01]  /*6820*/  PRMT R181, R56, 0x7610, R181 ;  /* 0x0000761038b57816 */ /* 0x000fe200000000b5 */
[----:B------:R-:W-:-:S03]  /*6830*/  IMAD.MOV.U32 R52, RZ, RZ, R51 ;  /* 0x000000ffff347224 */ /* 0x000fc600078e0033 */
[----:B------:R-:W-:Y:S01]  /*6840*/  PRMT R184, R184, 0x5410, R53 ;  /* 0x00005410b8b87816 */ /* 0x000fe20000000035 */
[----:B------:R-:W-:Y:S01]  /*6850*/  IMAD.MOV.U32 R53, RZ, RZ, R49 ;  /* 0x000000ffff357224 */ /* 0x000fe200078e0031 */
[----:B------:R-:W-:-:S04]  /*6860*/  PRMT R185, R185, 0x5410, R52 ;  /* 0x00005410b9b97816 */ /* 0x000fc80000000034 */
[----:B------:R-:W-:Y:S02]  /*6870*/  PRMT R158, R158, 0x5410, R53 ;  /* 0x000054109e9e7816 */ /* 0x000fe40000000035 */
[----:B------:R-:W-:Y:S02]  /*6880*/  CS2R R52, SRZ ;  /* 0x0000000000347805 */ /* 0x000fe4000001ff00 */
[----:B--2---:R-:W-:-:S04]  /*6890*/  LOP3.LUT R57, R57, 0xfffffffe, RZ, 0xc0, !PT ;  /* 0xfffffffe39397812 */ /* 0x004fc800078ec0ff */
[----:B------:R-:W-:-:S05]  /*68a0*/  @P2 LOP3.LUT R57, R57, 0x1, RZ, 0xfc, !PT ;  /* 0x0000000139392812 */ /* 0x000fca00078efcff */
[----:B------:R0:W-:Y:S02]  /*68b0*/  STL [R1+0x8], R57 ;  /* 0x0000083901007387 */ /* 0x0001e40000100800 */
[----:B0-----:R-:W-:Y:S01]  /*68c0*/  CS2R R56, SRZ ;  /* 0x0000000000387805 */ /* 0x001fe2000001ff00 */
        /* <DEDUP_REMOVED lines=9> */
[----:B------:R-:W-:Y:S02]  /*6960*/  CS2R R64, SRZ ;  /* 0x0000000000407805 */ /* 0x000fe4000001ff00 */
[----:B------:R-:W-:Y:S02]  /*6970*/  CS2R R62, SRZ ;  /* 0x00000000003e7805 */ /* 0x000fe4000001ff00 */
[----:B------:R-:W-:Y:S02]  /*6980*/  IADD3.X R53, R21, R114, R34, P2, P3 ;  /* 0x0000007215357210 */ /* 0x000fe400017e6422 */
[----:B------:R-:W-:Y:S02]  /*6990*/  CS2R R60, SRZ ;  /* 0x00000000003c7805 */ /* 0x000fe4000001ff00 */
[----:B------:R-:W-:Y:S01]  /*69a0*/  LEA R68, P3, R54, UR4, 0x1 ;  /* 0x0000000436447c11 */ /* 0x000fe2000f8608ff */
[----:B------:R-:W-:Y:S01]  /*69b0*/  ULDC.64 UR8, c[0x0][0x208] ;  /* 0x0000820000087ab9 */ /* 0x000fe20000000a00 */
[----:B------:R-:W-:-:S02]  /*69c0*/  LEA R70, P2, R52, UR6, 0x1 ;  /* 0x0000000634467c11 */ /* 0x000fc4000f8408ff */
[----:B------:R-:W-:Y:S02]  /*69d0*/  LEA.HI.X R69, R54, UR5, R55, 0x1, P3 ;  /* 0x0000000536457c11 */ /* 0x000fe400098f0c37 */
[----:B------:R-:W-:Y:S02]  /*69e0*/  CS2R R54, SRZ ;  /* 0x0000000000367805 */ /* 0x000fe4000001ff00 */
[----:B------:R-:W-:Y:S02]  /*69f0*/  LEA.HI.X R71, R52, UR7, R53, 0x1, P2 ;  /* 0x0000000734477c11 */ /* 0x000fe400090f0c35 */
[----:B------:R-:W-:Y:S02]  /*6a00*/  CS2R R52, SRZ ;  /* 0x0000000000347805 */ /* 0x000fe4000001ff00 */
[-C--:B------:R-:W-:Y:S02]  /*6a10*/  ISETP.GE.AND P3, PT, R16, R115.reuse, PT ;  /* 0x000000731000720c */ /* 0x080fe40003f66270 */
[----:B------:R-:W-:-:S11]  /*6a20*/  ISETP.GE.AND P2, PT, R213, R115, PT ;  /* 0x00000073d500720c */ /* 0x000fd60003f46270 */
[----:B------:R0:W5:Y:S04]  /*6a30*/  @!P3 LDG.E.128 R56, desc[UR8][R68.64] ;  /* 0x000000084438b981 */ /* 0x000168000c1e1d00 */
[----:B------:R0:W5:Y:S04]  /*6a40*/  @!P2 LDG.E.128 R52, desc[UR8][R68.64+0x80] ;  /* 0x000080084434a981 */ /* 0x000168000c1e1d00 */
[----:B------:R0:W5:Y:S04]  /*6a50*/  @!P3 LDG.E.128 R64, desc[UR8][R70.64] ;  /* 0x000000084640b981 */ /* 0x000168000c1e1d00 */
[----:B------:R0:W5:Y:S02]  /*6a60*/  @!P2 LDG.E.128 R60, desc[UR8][R70.64+0x80] ;  /* 0x00008008463ca981 */ /* 0x000164000c1e1d00 */
.L_x_716:
[----:B------:R-:W-:Y:S05]  /*6a70*/  BSYNC B1 ;  /* 0x0000000000017941 */ /* 0x000fea0003800000 */
.L_x_715:
        /* <DEDUP_REMOVED lines=16> */
[----:B------:R-:W-:Y:S01]  /*6b80*/  ULDC.64 UR8, c[0x0][0x208] ;  /* 0x0000820000087ab9 */ /* 0x000fe20000000a00 */
[----:B------:R-:W-:Y:S02]  /*6b90*/  IADD3.X R71, R15, R29, R0, P2, P5 ;  /* 0x0000001d0f477210 */ /* 0x000fe400017ea400 */
[----:B------:R-:W-:-:S04]  /*6ba0*/  IADD3 R0, P2, P5, R102, R31, R84 ;  /* 0x0000001f66007210 */ /* 0x000fc80007d5e054 */
[----:B------:R-:W-:Y:S02]  /*6bb0*/  IADD3.X R69, R21, R33, R114, P2, P5 ;  /* 0x0000002115457210 */ /* 0x000fe400017ea472 */
[----:B------:R-:W-:-:S04]  /*6bc0*/  LEA R84, P2, R86, UR4, 0x1 ;  /* 0x0000000456547c11 */ /* 0x000fc8000f8408ff */
[----:B------:R-:W-:Y:S02]  /*6bd0*/  LEA.HI.X R85, R86, UR5, R71, 0x1, P2 ;  /* 0x0000000556557c11 */ /* 0x000fe400090f0c47 */
[----:B------:R-:W-:-:S04]  /*6be0*/  LEA R86, P2, R0, UR6, 0x1 ;  /* 0x0000000600567c11 */ /* 0x000fc8000f8408ff */
[----:B------:R-:W-:Y:S02]  /*6bf0*/  LEA.HI.X R87, R0, UR7, R69, 0x1, P2 ;  /* 0x0000000700577c11 */ /* 0x000fe400090f0c45 */
[----:B------:R-:W-:Y:S02]  /*6c00*/  ISETP.GE.AND P2, PT, R16, R115, PT ;  /* 0x000000731000720c */ /* 0x000fe40003f46270 */
[----:B------:R-:W-:Y:S02]  /*6c10*/  CS2R R70, SRZ ;  /* 0x0000000000467805 */ /* 0x000fe4000001ff00 */
[----:B------:R-:W-:Y:S02]  /*6c20*/  CS2R R68, SRZ ;  /* 0x0000000000447805 */ /* 0x000fe4000001ff00 */
[----:B------:R-:W-:Y:S02]  /*6c30*/  CS2R R78, SRZ ;  /* 0x00000000004e7805 */ /* 0x000fe4000001ff00 */
[----:B------:R-:W-:-:S05]  /*6c40*/  CS2R R76, SRZ ;  /* 0x00000000004c7805 */ /* 0x000fca000001ff00 */
[----:B------:R0:W5:Y:S04]  /*6c50*/  @!P2 LDG.E.128 R72, desc[UR8][R84.64] ;  /* 0x000000085448a981 */ /* 0x000168000c1e1d00 */
[----:B------:R0:W5:Y:S01]  /*6c60*/  @!P2 LDG.E.128 R80, desc[UR8][R86.64] ;  /* 0x000000085650a981 */ /* 0x000162000c1e1d00 */
[----:B------:R-:W-:-:S13]  /*6c70*/  ISETP.GE.AND P2, PT, R213, R115, PT ;  /* 0x00000073d500720c */ /* 0x000fda0003f46270 */
[----:B------:R0:W5:Y:S04]  /*6c80*/  @!P2 LDG.E.128 R68, desc[UR8][R84.64+0x80] ;  /* 0x000080085444a981 */ /* 0x000168000c1e1d00 */
[----:B------:R0:W5:Y:S02]  /*6c90*/  @!P2 LDG.E.128 R76, desc[UR8][R86.64+0x80] ;  /* 0x00008008564ca981 */ /* 0x000164000c1e1d00 */
.L_x_718:
[----:B------:R-:W-:Y:S05]  /*6ca0*/  BSYNC B1 ;  /* 0x0000000000017941 */ /* 0x000fea0003800000 */
.L_x_717:
[----:B------:R-:W-:Y:S01]  /*6cb0*/  IMAD.MOV.U32 R0, RZ, RZ, R55 ;  /* 0x000000ffff007224 */ /* 0x000fe200078e0037 */
[----:B------:R-:W-:Y:S01]  /*6cc0*/  PRMT R166, R89, 0x7610, R166 ;  /* 0x0000761059a67816 */ /* 0x000fe200000000a6 */
[----:B0-----:R-:W-:Y:S01]  /*6cd0*/  IMAD.MOV.U32 R84, RZ, RZ, R52 ;  /* 0x000000ffff547224 */ /* 0x001fe200078e0034 */
[----:B------:R-:W-:Y:S01]  /*6ce0*/  ULOP3.LUT UR4, UR60, 0x1, URZ, 0xfc, !UPT ;  /* 0x000000013c047892 */ /* 0x000fe2000f8efc3f */
        /* <DEDUP_REMOVED lines=17> */
[----:B------:R-:W-:Y:S01]  /*6e00*/  PLOP3.LUT P2, PT, PT, PT, UP0, 0x80, 0x0 ;  /* 0x000000000000781c */ /* 0x000fe20003f4f008 */
        /* <DEDUP_REMOVED lines=8> */
[----:B-----5:R-:W-:-:S02]  /*6e90*/  IMAD.MOV.U32 R0, RZ, RZ, R70 ;  /* 0x000000ffff007224 */ /* 0x020fc400078e0046 */
[----:B------:R-:W-:Y:S01]  /*6ea0*/  IMAD.MOV.U32 R85, RZ, RZ, R68 ;  /* 0x000000ffff557224 */ /* 0x000fe200078e0044 */
[----:B------:R-:W-:Y:S01]  /*6eb0*/  PRMT R171, R86, 0x5410, R84 ;  /* 0x0000541056ab7816 */ /* 0x000fe20000000054 */
[----:B------:R-:W-:Y:S01]  /*6ec0*/  IMAD.MOV.U32 R84, RZ, RZ, R69 ;  /* 0x000000ffff547224 */ /* 0x000fe200078e0045 */
[----:B------:R-:W-:Y:S01]  /*6ed0*/  PRMT R151, R151, 0x5410, R0 ;  /* 0x0000541097977816 */ /* 0x000fe20000000000 */
[----:B------:R-:W-:Y:S02]  /*6ee0*/  IMAD.MOV.U32 R0, RZ, RZ, R74 ;  /* 0x000000ffff007224 */ /* 0x000fe400078e004a */
[----:B------:R-:W-:Y:S01]  /*6ef0*/  IMAD.MOV.U32 R86, RZ, RZ, R71 ;  /* 0x000000ffff567224 */ /* 0x000fe200078e0047 */
[----:B------:R-:W-:Y:S01]  /*6f00*/  PRMT R150, R84, 0x5410, R85 ;  /* 0x0000541054967816 */ /* 0x000fe20000000055 */
[----:B------:R-:W-:Y:S01]  /*6f10*/  IMAD.MOV.U32 R85, RZ, RZ, R72 ;  /* 0x000000ffff557224 */ /* 0x000fe200078e0048 */
[----:B------:R-:W-:Y:S01]  /*6f20*/  PRMT R154, R0, 0x7610, R154 ;  /* 0x00007610009a7816 */ /* 0x000fe2000000009a */
[----:B------:R-:W-:Y:S01]  /*6f30*/  IMAD.MOV.U32 R84, RZ, RZ, R73 ;  /* 0x000000ffff547224 */ /* 0x000fe200078e0049 */
[----:B------:R-:W-:Y:S01]  /*6f40*/  PRMT R151, R86, 0x7610, R151 ;  /* 0x0000761056977816 */ /* 0x000fe20000000097 */
[----:B------:R-:W-:-:S02]  /*6f50*/  IMAD.MOV.U32 R0, RZ, RZ, R78 ;  /* 0x000000ffff007224 */ /* 0x000fc400078e004e */
        /* <DEDUP_REMOVED lines=8> */
[----:B------:R-:W-:Y:S02]  /*6fe0*/  IMAD.MOV.U32 R86, RZ, RZ, R82 ;  /* 0x000000ffff567224 */ /* 0x000fe400078e0052 */
[----:B------:R-:W-:Y:S01]  /*6ff0*/  IMAD.MOV.U32 R85, RZ, RZ, R83 ;  /* 0x000000ffff557224 */ /* 0x000fe200078e0053 */
[----:B------:R-:W-:Y:S01]  /*7000*/  PRMT R153, R84, 0x5410, R0 ;  /* 0x0000541054997816 */ /* 0x000fe20000000000 */
[----:B------:R-:W-:-:S02]  /*7010*/  IMAD.MOV.U32 R84, RZ, RZ, R80 ;  /* 0x000000ffff547224 */ /* 0x000fc400078e0050 */
[----:B------:R-:W-:Y:S01]  /*7020*/  IMAD.MOV.U32 R0, RZ, RZ, R81 ;  /* 0x000000ffff007224 */ /* 0x000fe200078e0051 */
[----:B------:R-:W-:-:S04]  /*7030*/  PRMT R156, R86, 0x5410, R85 ;  /* 0x00005410569c7816 */ /* 0x000fc80000000055 */
[----:B------:R-:W-:Y:S01]  /*7040*/  PRMT R165, R84, 0x5410, R0 ;  /* 0x0000541054a57816 */ /* 0x000fe20000000000 */
[----:B------:R-:W-:Y:S06]  /*7050*/  @!P2 BRA `(.L_x_719) ;  /* 0x000000000004a947 */ /* 0x000fec0003800000 */
[----:B------:R-:W-:Y:S01]  /*7060*/  BPT.TRAP 0x1 ;  /* 0x000000040000795c */ /* 0x000fe20000300000 */
.L_x_719:
[----:B------:R-:W-:Y:S01]  /*7070*/  IMAD R0, R19, 0x8, R18 ;  /* 0x0000000813007824 */ /* 0x000fe200078e0212 */
[----:B------:R-:W-:Y:S01]  /*7080*/  SHF.L.U32 R114, R217, 0x1f, RZ ;  /* 0x0000001fd9727819 */ /* 0x000fe200000006ff */
[----:B------:R-:W0:Y:S01]  /*7090*/  LDC R145, c[0x0][0x2f4] ;  /* 0x0000bd00ff917b82 */ /* 0x000e220000000800 */
[----:B------:R-:W-:Y:S02]  /*70a0*/  BSSY B1, `(.L_x_720) ;  /* 0x0000004000017945 */ /* 0x000fe40003800000 */
[----:B------:R-:W1:Y:S05]  /*70b0*/  SYNCS.PHASECHK.TRANS64.TRYWAIT P5, [R0+URZ+0x38890], R114 ;  /* 0x03889072000075a7 */ /* 0x000e6a00080a017f */
[----:B------:R-:W2:Y:S01]  /*70c0*/  LDC.64 R122, c[0x0][0x300] ;  /* 0x0000c000ff7a7b82 */ /* 0x000ea20000000a00 */
[----:B-1----:R-:W-:Y:S05]  /*70d0*/  @!P5 BRA `(.L_x_721) ;  /* 0x000002180014d947 */ /* 0x002fea0003800000 */
.L_x_1053:
[----:B------:R-:W-:Y:S05]  /*70e0*/  BSYNC B1 ;  /* 0x0000000000017941 */ /* 0x000fea0003800000 */
.L_x_720:
[----:B------:R-:W-:Y:S01]  /*70f0*/  BSSY B1, `(.L_x_722) ;  /* 0x0000115000017945 */ /* 0x000fe20003800000 */
[----:B0-----:R-:W-:Y:S02]  /*7100*/  IMAD.IADD R148, R145, 0x1, -R118 ;  /* 0x0000000191947824 */ /* 0x001fe400078e0a76 */
[----:B------:R-:W-:Y:S01]  /*7110*/  IMAD.MOV.U32 R125, RZ, RZ, R88 ;  /* 0x000000ffff7d7224 */ /* 0x000fe200078e0058 */
[----:B------:R-:W-:Y:S06]  /*7120*/  @P4 BRA `(.L_x_723) ;  /* 0x0000001000444947 */ /* 0x000fec0003800000 */
[----:B------:R-:W-:Y:S01]  /*7130*/  ISETP.NE.AND P4, PT, R26, RZ, PT ;  /* 0x000000ff1a00720c */ /* 0x000fe20003f85270 */
[-C--:B--2---:R-:W-:Y:S01]  /*7140*/  IMAD.WIDE.U32 R136, R212, R122.reuse, R124 ;  /* 0x0000007ad4887225 */ /* 0x084fe200078e007c */
[----:B------:R-:W-:Y:S01]  /*7150*/  SHF.R.S32.HI R84, RZ, 0x1f, R212 ;  /* 0x0000001fff547819 */ /* 0x000fe200000114d4 */
[----:B------:R-:W-:Y:S04]  /*7160*/  BSSY B2, `(.L_x_724) ;  /* 0x0000089000027945 */ /* 0x000fe80003800000 */
[----:B------:R-:W-:-:S04]  /*7170*/  IMAD R84, R84, R122, RZ ;  /* 0x0000007a54547224 */ /* 0x000fc800078e02ff */
[----:B------:R-:W-:-:S04]  /*7180*/  IMAD R84, R212, R123, R84 ;  /* 0x0000007bd4547224 */ /* 0x000fc800078e0254 */
[----:B------:R-:W-:Y:S01]  /*7190*/  IMAD.IADD R157, R84, 0x1, R137 ;  /* 0x00000001549d7824 */ /* 0x000fe200078e0289 */
[----:B------:R-:W-:Y:S06]  /*71a0*/  @!P4 BRA `(.L_x_725) ;  /* 0x000000080010c947 */ /* 0x000fec0003800000 */
[----:B------:R-:W-:Y:S01]  /*71b0*/  SEL R84, R118, R148, !P0 ;  /* 0x0000009476547207 */ /* 0x000fe20004000000 */
[----:B------:R-:W-:Y:S01]  /*71c0*/  IMAD.SHL.U32 R90, R212, 0x40, RZ ;  /* 0x00000040d45a7824 */ /* 0x000fe200078e00ff */
[----:B------:R-:W-:Y:S02]  /*71d0*/  BSSY B3, `(.L_x_726) ;  /* 0x000007e000037945 */ /* 0x000fe40003800000 */
[----:B------:R-:W-:-:S04]  /*71e0*/  SHF.R.S32.HI R85, RZ, 0x1f, R84 ;  /* 0x0000001fff557819 */ /* 0x000fc80000011454 */
[----:B------:R-:W-:-:S04]  /*71f0*/  LEA.HI R85, R85, R84, RZ, 0x4 ;  /* 0x0000005455557211 */ /* 0x000fc800078f20ff */
[----:B------:R-:W-:-:S05]  /*7200*/  LEA.HI.SX32 R86, R85, R14, 0x1c ;  /* 0x0000000e55567211 */ /* 0x000fca00078fe2ff */
[----:B------:R-:W-:-:S05]  /*7210*/  IMAD.SHL.U32 R85, R86, 0x8, RZ ;  /* 0x0000000856557824 */ /* 0x000fca00078e00ff */
[----:B------:R-:W-:-:S13]  /*7220*/  ISETP.GE.AND P4, PT, R85, R145, PT ;  /* 0x000000915500720c */ /* 0x000fda0003f86270 */
[--C-:B------:R-:W-:Y:S02]  /*7230*/  @!P4 SHF.R.S32.HI R84, RZ, 0x1f, R85.reuse ;  /* 0x0000001fff54c819 */ /* 0x100fe40000011455 */
[-C--:B------:R-:W-:Y:S02]  /*7240*/  @!P4 IADD3 R87, P5, P6, R96, R136.reuse, R85 ;  /* 0x000000886057c210 */ /* 0x080fe40007ebe055 */
[----:B------:R-:W-:Y:S02]  /*7250*/  LOP3.LUT R85, R85, 0x38, RZ, 0xc0, !PT ;  /* 0x0000003855557812 */ /* 0x000fe400078ec0ff */
[----:B------:R-:W-:Y:S02]  /*7260*/  @!P4 IADD3.X R84, R92, R157, R84, P5, P6 ;  /* 0x0000009d5c54c210 */ /* 0x000fe40002fec454 */
[----:B------:R-:W-:Y:S02]  /*7270*/  IADD3 R88, P5, P6, R96, R136, R13 ;  /* 0x0000008860587210 */ /* 0x000fe40007ebe00d */
[----:B------:R-:W-:-:S02]  /*7280*/  LOP3.LUT R85, R85, 0x1c0, R90, 0xf8, !PT ;  /* 0x000001c055557812 */ /* 0x000fc400078ef85a */
[----:B------:R-:W-:Y:S02]  /*7290*/  IADD3.X R89, R92, R157, R7, P5, P6 ;  /* 0x0000009d5c597210 */ /* 0x000fe40002fec407 */
[C---:B------:R-:W-:Y:S02]  /*72a0*/  LEA R138, P5, R88.reuse, R116, 0x1 ;  /* 0x00000074588a7211 */ /* 0x040fe400078a08ff */
[----:B------:R-:W-:Y:S02]  /*72b0*/  LOP3.LUT R85, R85, R228, RZ, 0x3c, !PT ;  /* 0x000000e455557212 */ /* 0x000fe400078e3cff */
[----:B------:R-:W-:Y:S02]  /*72c0*/  LEA.HI.X R139, R88, R117, R89, 0x1, P5 ;  /* 0x00000075588b7211 */ /* 0x000fe400028f0c59 */
[----:B------:R-:W-:-:S04]  /*72d0*/  @!P4 LEA R140, P5, R87, R116, 0x1 ;  /* 0x00000074578cc211 */ /* 0x000fc800078a08ff */
[----:B------:R-:W-:Y:S02]  /*72e0*/  @!P4 LEA.HI.X R141, R87, R117, R84, 0x1, P5 ;  /* 0x00000075578dc211 */ /* 0x000fe400028f0c54 */
[----:B------:R-:W-:Y:S02]  /*72f0*/  SHF.R.S32.HI R84, RZ, 0x1f, R86 ;  /* 0x0000001fff547819 */ /* 0x000fe40000011456 */
[----:B------:R-:W-:Y:S02]  /*7300*/  ISETP.GE.AND P5, PT, R16, R115, PT ;  /* 0x000000731000720c */ /* 0x000fe40003fa6270 */
[----:B------:R-:W-:-:S04]  /*7310*/  LEA.HI R84, R84, R86, RZ, 0x3 ;  /* 0x0000005654547211 */ /* 0x000fc800078f18ff */
[----:B------:R-:W-:-:S05]  /*7320*/  SHF.R.S32.HI R84, RZ, 0x3, R84 ;  /* 0x00000003ff547819 */ /* 0x000fca0000011454 */
[----:B------:R-:W-:-:S04]  /*7330*/  IMAD R84, R84, 0x1400, R227 ;  /* 0x0000140054547824 */ /* 0x000fc800078e02e3 */
[----:B------:R-:W-:-:S04]  /*7340*/  IMAD.IADD R84, R84, 0x1, R85 ;  /* 0x0000000154547824 */ /* 0x000fc800078e0255 */
[C---:B------:R-:W-:Y:S02]  /*7350*/  IMAD R88, R19.reuse, 0x5000, R84 ;  /* 0x0000500013587824 */ /* 0x040fe400078e0254 */
[----:B------:R-:W-:Y:S02]  /*7360*/  IMAD R84, R19, 0x5000, R143 ;  /* 0x0000500013547824 */ /* 0x000fe400078e028f */
[--C-:B------:R-:W-:Y:S02]  /*7370*/  IMAD R88, R88, 0x2, R18.reuse ;  /* 0x0000000258587824 */ /* 0x100fe400078e0212 */
[----:B------:R-:W-:-:S04]  /*7380*/  IMAD R84, R84, 0x2, R18 ;  /* 0x0000000254547824 */ /* 0x000fc800078e0212 */
[----:B------:R-:W0:Y:S04]  /*7390*/  LDS.128 R88, [R88+0x24400] ;  /* 0x0244000058587984 */ /* 0x000e280000000c00 */
[----:B------:R-:W2:Y:S01]  /*73a0*/  LDS.128 R84, [R84+0x24400] ;  /* 0x0244000054547984 */ /* 0x000ea20000000c00 */
[----:B------:R-:W-:Y:S05]  /*73b0*/  @P5 BRA `(.L_x_727) ;  /* 0x00000004007c5947 */ /* 0x000fea0003800000 */
[----:B------:R-:W-:Y:S01]  /*73c0*/  SHF.R.U32.HI R160, RZ, 0x10, R49 ;  /* 0x00000010ffa07819 */ /* 0x000fe20000011631 */
[----:B0-----:R-:W-:Y:S01]  /*73d0*/  IMAD.U32 R163, R89, 0x10000, RZ ;  /* 0x0001000059a37824 */ /* 0x001fe200078e00ff */
[----:B------:R-:W-:Y:S02]  /*73e0*/  SHF.R.U32.HI R161, RZ, 0x10, R41 ;  /* 0x00000010ffa17819 */ /* 0x000fe40000011629 */
[C---:B------:R-:W-:Y:S02]  /*73f0*/  PRMT R160, R158.reuse, 0x5432, R160 ;  /* 0x000054329ea07816 */ /* 0x040fe400000000a0 */
[----:B------:R-:W-:Y:S01]  /*7400*/  PRMT R161, R158, 0x5410, R161 ;  /* 0x000054109ea17816 */ /* 0x000fe200000000a1 */
[C---:B--2---:R-:W-:Y:S01]  /*7410*/  IMAD.U32 R158, R85.reuse, 0x10000, RZ ;  /* 0x00010000559e7824 */ /* 0x044fe200078e00ff */
[----:B------:R-:W-:Y:S01]  /*7420*/  LOP3.LUT R85, R85, 0xffff0000, RZ, 0xc0, !PT ;  /* 0xffff000055557812 */ /* 0x000fe200078ec0ff */
[C---:B------:R-:W-:Y:S01]  /*7430*/  IMAD.U32 R162, R160.reuse, 0x10000, RZ ;  /* 0x00010000a0a27824 */ /* 0x040fe200078e00ff */
[----:B------:R-:W-:Y:S01]  /*7440*/  LOP3.LUT R160, R160, 0xffff0000, RZ, 0xc0, !PT ;  /* 0xffff0000a0a07812 */ /* 0x000fe200078ec0ff */
[C---:B------:R-:W-:Y:S01]  /*7450*/  IMAD.U32 R159, R161.reuse, 0x10000, RZ ;  /* 0x00010000a19f7824 */ /* 0x040fe200078e00ff */
[----:B------:R-:W-:Y:S01]  /*7460*/  LOP3.LUT R161, R161, 0xffff0000, RZ, 0xc0, !PT ;  /* 0xffff0000a1a17812 */ /* 0x000fe200078ec0ff */
[CC--:B------:R-:W-:Y:S01]  /*7470*/  FMUL.FTZ R164, R163.reuse, R162.reuse ;  /* 0x000000a2a3a47220 */ /* 0x0c0fe20000410000 */
[----:B------:R-:W-:Y:S01]  /*7480*/  SHF.R.U64 R41, R40, 0x10, R41 ;  /* 0x0000001028297819 */ /* 0x000fe20000001229 */
[-C--:B------:R-:W-:Y:S01]  /*7490*/  FMUL.FTZ R163, R163, R159.reuse ;  /* 0x0000009fa3a37220 */ /* 0x080fe20000410000 */
[----:B------:R-:W-:Y:S01]  /*74a0*/  SHF.R.U32.HI R40, RZ, 0x10, R51 ;  /* 0x00000010ff287819 */ /* 0x000fe20000011633 */
[----:B------:R-:W-:Y:S01]  /*74b0*/  FFMA.FTZ R159, R158, R159, -R164 ;  /* 0x0000009f9e9f7223 */ /* 0x000fe200000108a4 */
[----:B------:R-:W-:Y:S01]  /*74c0*/  SHF.R.U64 R42, R42, 0x10, R43 ;  /* 0x000000102a2a7819 */ /* 0x000fe2000000122b */
[----:B------:R-:W-:Y:S01]  /*74d0*/  FFMA.FTZ R158, R158, R162, R163 ;  /* 0x000000a29e9e7223 */ /* 0x000fe200000100a3 */
[----:B------:R-:W-:Y:S01]  /*74e0*/  LOP3.LUT R162, R89, 0xffff0000, RZ, 0xc0, !PT ;  /* 0xffff000059a27812 */ /* 0x000fe200078ec0ff */
[----:B------:R-:W-:Y:S01]  /*74f0*/  IMAD.U32 R163, R91, 0x10000, RZ ;  /* 0x000100005ba37824 */ /* 0x000fe200078e00ff */
[----:B------:R-:W-:-:S02]  /*7500*/  PRMT R40, R185, 0x5432, R40 ;  /* 0x00005432b9287816 */ /* 0x000fc40000000028 */
[----:B------:R-:W-:Y:S01]  /*7510*/  SHF.R.U64 R50, R50, 0x10, R51 ;  /* 0x0000001032327819 */ /* 0x000fe20000001233 */
[CC--:B------:R-:W-:Y:S01]  /*7520*/  FMUL.FTZ R89, R162.reuse, R160.reuse ;  /* 0x000000a0a2597220 */ /* 0x0c0fe20000410000 */
[-C--:B------:R-:W-:Y:S01]  /*7530*/  FMUL.FTZ R162, R162, R161.reuse ;  /* 0x000000a1a2a27220 */ /* 0x080fe20000410000 */
[----:B------:R-:W-:Y:S02]  /*7540*/  PRMT R42, R182, 0x5432, R42 ;  /* 0x00005432b62a7816 */ /* 0x000fe4000000002a */
[C---:B------:R-:W-:Y:S01]  /*7550*/  FFMA.FTZ R89, R85.reuse, R161, -R89 ;  /* 0x000000a155597223 */ /* 0x040fe20000010859 */
[----:B------:R-:W-:Y:S01]  /*7560*/  SHF.R.U64 R161, R48, 0x10, R49 ;  /* 0x0000001030a17819 */ /* 0x000fe20000001231 */
[----:B------:R-:W-:Y:S01]  /*7570*/  FFMA.FTZ R85, R85, R160, R162 ;  /* 0x000000a055557223 */ /* 0x000fe200000100a2 */
[----:B------:R-:W-:Y:S01]  /*7580*/  SHF.R.U32.HI R48, RZ, 0x10, R43 ;  /* 0x00000010ff307819 */ /* 0x000fe2000001162b */
[----:B------:R-:W-:Y:S01]  /*7590*/  IMAD.U32 R162, R40, 0x10000, RZ ;  /* 0x0001000028a27824 */ /* 0x000fe200078e00ff */
[----:B------:R-:W-:Y:S01]  /*75a0*/  PRMT R50, R184, 0x5432, R50 ;  /* 0x00005432b8327816 */ /* 0x000fe20000000032 */
[----:B------:R-:W-:Y:S01]  /*75b0*/  IMAD.U32 R49, R87, 0x10000, RZ ;  /* 0x0001000057317824 */ /* 0x000fe200078e00ff */
[----:B------:R-:W-:Y:S01]  /*75c0*/  PRMT R48, R183, 0x5432, R48 ;  /* 0x00005432b7307816 */ /* 0x000fe20000000030 */
[----:B------:R-:W-:Y:S01]  /*75d0*/  FMUL.FTZ R164, R163, R162 ;  /* 0x000000a2a3a47220 */ /* 0x000fe20000410000 */
[----:B------:R-:W-:-:S02]  /*75e0*/  F2FP.BF16.F32.PACK_AB R89, R89, R159 ;  /* 0x0000009f5959723e */ /* 0x000fc400000010ff */
[----:B------:R-:W-:Y:S01]  /*75f0*/  F2FP.BF16.F32.PACK_AB R158, R85, R158 ;  /* 0x0000009e559e723e */ /* 0x000fe200000010ff */
[C---:B------:R-:W-:Y:S01]  /*7600*/  IMAD.U32 R160, R48.reuse, 0x10000, RZ ;  /* 0x0001000030a07824 */ /* 0x040fe200078e00ff */
[----:B------:R-:W-:Y:S01]  /*7610*/  LOP3.LUT R48, R48, 0xffff0000, RZ, 0xc0, !PT ;  /* 0xffff000030307812 */ /* 0x000fe200078ec0ff */
[----:B------:R-:W-:Y:S02]  /*7620*/  IMAD.MOV.U32 R85, RZ, RZ, R89 ;  /* 0x000000ffff557224 */ /* 0x000fe400078e0059 */
[-C--:B------:R-:W-:Y:S01]  /*7630*/  FMUL.FTZ R163, R163, R160.reuse ;  /* 0x000000a0a3a37220 */ /* 0x080fe20000410000 */
[C---:B------:R-:W-:Y:S01]  /*7640*/  FFMA.FTZ R160, R49.reuse, R160, -R164 ;  /* 0x000000a031a07223 */ /* 0x040fe200000108a4 */
[----:B------:R-:W-:Y:S02]  /*7650*/  IMAD.MOV.U32 R89, RZ, RZ, R158 ;  /* 0x000000ffff597224 */ /* 0x000fe400078e009e */
[----:B------:R-:W-:Y:S01]  /*7660*/  FFMA.FTZ R49, R49, R162, R163 ;  /* 0x000000a231317223 */ /* 0x000fe200000100a3 */
[----:B------:R-:W-:-:S02]  /*7670*/  LOP3.LUT R162, R40, 0xffff0000, RZ, 0xc0, !PT ;  /* 0xffff000028a27812 */ /* 0x000fc400078ec0ff */
[----:B------:R-:W-:Y:S02]  /*7680*/  LOP3.LUT R163, R91, 0xffff0000, RZ, 0xc0, !PT ;  /* 0xffff00005ba37812 */ /* 0x000fe400078ec0ff */
[----:B------:R-:W-:-:S03]  /*7690*/  LOP3.LUT R40, R87, 0xffff0000, RZ, 0xc0, !PT ;  /* 0xffff000057287812 */ /* 0x000fc600078ec0ff */
[C---:B------:R-:W-:Y:S01]  /*76a0*/  FMUL.FTZ R91, R163.reuse, R162 ;  /* 0x000000a2a35b7220 */ /* 0x040fe20000410000 */
[----:B------:R-:W-:-:S03]  /*76b0*/  FMUL.FTZ R87, R163, R48 ;  /* 0x00000030a3577220 */ /* 0x000fc60000410000 */
[C---:B------:R-:W-:Y:S01]  /*76c0*/  FFMA.FTZ R48, R40.reuse, R48, -R91 ;  /* 0x0000003028307223 */ /* 0x040fe2000001085b */
[----:B------:R-:W-:Y:S01]  /*76d0*/  FFMA.FTZ R40, R40, R162, R87 ;  /* 0x000000a228287223 */ /* 0x000fe20000010057 */
[----:B------:R-:W-:Y:S01]  /*76e0*/  PRMT R87, R180, 0x5410, R41 ;  /* 0x00005410b4577816 */ /* 0x000fe20000000029 */
[----:B------:R-:W-:Y:S01]  /*76f0*/  IMAD.U32 R162, R88, 0x10000, RZ ;  /* 0x0001000058a27824 */ /* 0x000fe200078e00ff */
[----:B------:R-:W-:Y:S01]  /*7700*/  PRMT R41, R181, 0x5410, R161 ;  /* 0x00005410b5297816 */ /* 0x000fe200000000a1 */
[----:B------:R-:W-:Y:S01]  /*7710*/  IMAD.U32 R91, R84, 0x10000, RZ ;  /* 0x00010000545b7824 */ /* 0x000fe200078e00ff */
        /* <DEDUP_REMOVED lines=8> */
[----:B------:R-:W-:Y:S01]  /*77a0*/  FMUL.FTZ R51, R88, R43 ;  /* 0x0000002b58337220 */ /* 0x000fe20000410000 */
[----:B------:R-:W-:Y:S01]  /*77b0*/  FMUL.FTZ R162, R162, R163 ;  /* 0x000000a3a2a27220 */ /* 0x000fe20000410000 */
[----:B------:R-:W-:Y:S01]  /*77c0*/  FMUL.FTZ R88, R88, R41 ;  /* 0x0000002958587220 */ /* 0x000fe20000410000 */
[C---:B------:R-:W-:Y:S01]  /*77d0*/  FFMA.FTZ R164, R91.reuse, R163, -R164 ;  /* 0x000000a35ba47223 */ /* 0x040fe200000108a4 */
[C---:B------:R-:W-:Y:S01]  /*77e0*/  FFMA.FTZ R41, R84.reuse, R41, -R51 ;  /* 0x0000002954297223 */ /* 0x040fe20000010833 */
[----:B------:R-:W-:Y:S01]  /*77f0*/  FFMA.FTZ R162, R91, R161, R162 ;  /* 0x000000a15ba27223 */ /* 0x000fe200000100a2 */
[----:B------:R-:W-:Y:S01]  /*7800*/  FFMA.FTZ R43, R84, R43, R88 ;  /* 0x0000002b542b7223 */ /* 0x000fe20000010058 */
        /* <DEDUP_REMOVED lines=8> */
[----:B------:R-:W-:-:S02]  /*7890*/  LOP3.LUT R86, R86, 0xffff0000, RZ, 0xc0, !PT ;  /* 0xffff000056567812 */ /* 0x000fc400078ec0ff */
[C---:B------:R-:W-:Y:S01]  /*78a0*/  FFMA.FTZ R88, R51.reuse, R87, -R88 ;  /* 0x0000005733587223 */ /* 0x040fe20000010858 */
[----:B------:R-:W-:Y:S01]  /*78b0*/  FFMA.FTZ R91, R51, R84, R91 ;  /* 0x00000054335b7223 */ /* 0x000fe2000001005b */
[C---:B------:R-:W-:Y:S01]  /*78c0*/  FMUL.FTZ R51, R90.reuse, R50 ;  /* 0x000000325a337220 */ /* 0x040fe20000410000 */
[----:B------:R-:W-:Y:S01]  /*78d0*/  FMUL.FTZ R90, R90, R42 ;  /* 0x0000002a5a5a7220 */ /* 0x000fe20000410000 */
[----:B------:R-:W-:Y:S02]  /*78e0*/  F2FP.BF16.F32.PACK_AB R48, R48, R160 ;  /* 0x000000a03030723e */ /* 0x000fe400000010ff */
[C---:B------:R-:W-:Y:S01]  /*78f0*/  FFMA.FTZ R51, R86.reuse, R42, -R51 ;  /* 0x0000002a56337223 */ /* 0x040fe20000010833 */
[----:B------:R-:W-:Y:S01]  /*7900*/  FFMA.FTZ R90, R86, R50, R90 ;  /* 0x00000032565a7223 */ /* 0x000fe2000001005a */
[----:B------:R-:W-:Y:S01]  /*7910*/  F2FP.BF16.F32.PACK_AB R40, R40, R49 ;  /* 0x000000312828723e */ /* 0x000fe200000010ff */
[----:B------:R-:W-:Y:S01]  /*7920*/  IMAD.MOV.U32 R87, RZ, RZ, R48 ;  /* 0x000000ffff577224 */ /* 0x000fe200078e0030 */
[----:B------:R-:W-:-:S02]  /*7930*/  F2FP.BF16.F32.PACK_AB R41, R41, R164 ;  /* 0x000000a42929723e */ /* 0x000fc400000010ff */
[----:B------:R-:W-:Y:S02]  /*7940*/  F2FP.BF16.F32.PACK_AB R43, R43, R162 ;  /* 0x000000a22b2b723e */ /* 0x000fe400000010ff */
[----:B------:R-:W-:Y:S01]  /*7950*/  F2FP.BF16.F32.PACK_AB R51, R51, R88 ;  /* 0x000000583333723e */ /* 0x000fe200000010ff */
[----:B------:R-:W-:Y:S01]  /*7960*/  IMAD.MOV.U32 R84, RZ, RZ, R41 ;  /* 0x000000ffff547224 */ /* 0x000fe200078e0029 */
[----:B------:R-:W-:Y:S01]  /*7970*/  F2FP.BF16.F32.PACK_AB R90, R90, R91 ;  /* 0x0000005b5a5a723e */ /* 0x000fe200000010ff */
[----:B------:R-:W-:Y:S02]  /*7980*/  IMAD.MOV.U32 R88, RZ, RZ, R43 ;  /* 0x000000ffff587224 */ /* 0x000fe400078e002b */
[----:B------:R-:W-:Y:S02]  /*7990*/  IMAD.MOV.U32 R86, RZ, RZ, R51 ;  /* 0x000000ffff567224 */ /* 0x000fe400078e0033 */
[----:B------:R-:W-:-:S07]  /*79a0*/  IMAD.MOV.U32 R91, RZ, RZ, R40 ;  /* 0x000000ffff5b7224 */ /* 0x000fce00078e0028 */
.L_x_727:
[----:B------:R-:W-:Y:S05]  /*79b0*/  BSYNC B3 ;  /* 0x0000000000037941 */ /* 0x000fea0003800000 */
.L_x_726:
[----:B------:R-:W-:Y:S02]  /*79c0*/  ULDC.64 UR4, c[0x0][0x208] ;  /* 0x0000820000047ab9 */ /* 0x000fe40000000a00 */
[----:B--2---:R2:W-:Y:S04]  /*79d0*/  STG.E.128 desc[UR4][R138.64], R84 ;  /* 0x000000548a007986 */ /* 0x0045e8000c101d04 */
[----:B0-----:R2:W-:Y:S02]  /*79e0*/  @!P4 STG.E.128 desc[UR4][R140.64], R88 ;  /* 0x000000588c00c986 */ /* 0x0015e4000c101d04 */
.L_x_725:
[----:B------:R-:W-:Y:S05]  /*79f0*/  BSYNC B2 ;  /* 0x0000000000027941 */ /* 0x000fea0003800000 */
.L_x_724:
[----:B------:R-:W-:-:S13]  /*7a00*/  ISETP.NE.AND P4, PT, R10, RZ, PT ;  /* 0x000000ff0a00720c */ /* 0x000fda0003f85270 */
[----:B------:R-:W-:Y:S05]  /*7a10*/  @!P4 BRA `(.L_x_723) ;  /* 0x000000080008c947 */ /* 0x000fea0003800000 */
[----:B------:R-:W-:Y:S01]  /*7a20*/  SEL R40, R118, R148, !P1 ;  /* 0x0000009476287207 */ /* 0x000fe20004800000 */
[----:B------:R-:W-:Y:S01]  /*7a30*/  IMAD.SHL.U32 R49, R212, 0x40, RZ ;  /* 0x00000040d4317824 */ /* 0x000fe200078e00ff */
[----:B------:R-:W-:Y:S01]  /*7a40*/  IADD3 R43, P4, P5, R96, R136, R11 ;  /* 0x00000088602b7210 */ /* 0x000fe20007d9e00b */
[----:B------:R-:W-:Y:S01]  /*7a50*/  BSSY B2, `(.L_x_728) ;  /* 0x000007b000027945 */ /* 0x000fe20003800000 */
[----:B------:R-:W-:Y:S02]  /*7a60*/  SHF.R.S32.HI R41, RZ, 0x1f, R40 ;  /* 0x0000001fff297819 */ /* 0x000fe40000011428 */
[----:B------:R-:W-:Y:S02]  /*7a70*/  IADD3.X R42, R92, R157, R6, P4, P5 ;  /* 0x0000009d5c2a7210 */ /* 0x000fe400027ea406 */
[----:B------:R-:W-:-:S04]  /*7a80*/  LEA.HI R41, R41, R40, RZ, 0x4 ;  /* 0x0000002829297211 */ /* 0x000fc800078f20ff */
[----:B------:R-:W-:-:S05]  /*7a90*/  LEA.HI.SX32 R41, R41, R12, 0x1c ;  /* 0x0000000c29297211 */ /* 0x000fca00078fe2ff */
[----:B------:R-:W-:-:S05]  /*7aa0*/  IMAD.SHL.U32 R40, R41, 0x8, RZ ;  /* 0x0000000829287824 */ /* 0x000fca00078e00ff */
[----:B------:R-:W-:-:S13]  /*7ab0*/  ISETP.GE.AND P4, PT, R40, R145, PT ;  /* 0x000000912800720c */ /* 0x000fda0003f86270 */
[--C-:B------:R-:W-:Y:S02]  /*7ac0*/  @!P4 SHF.R.S32.HI R48, RZ, 0x1f, R40.reuse ;  /* 0x0000001fff30c819 */ /* 0x100fe40000011428 */
[----:B------:R-:W-:Y:S02]  /*7ad0*/  @!P4 IADD3 R136, P5, P6, R96, R136, R40 ;  /* 0x000000886088c210 */ /* 0x000fe40007ebe028 */
[----:B------:R-:W-:Y:S02]  /*7ae0*/  LOP3.LUT R40, R40, 0x38, RZ, 0xc0, !PT ;  /* 0x0000003828287812 */ /* 0x000fe400078ec0ff */
[----:B------:R-:W-:Y:S02]  /*7af0*/  @!P4 IADD3.X R157, R92, R157, R48, P5, P6 ;  /* 0x0000009d5c9dc210 */ /* 0x000fe40002fec430 */
[----:B--2---:R-:W-:Y:S02]  /*7b00*/  LEA R84, P5, R43, R116, 0x1 ;  /* 0x000000742b547211 */ /* 0x004fe400078a08ff */
[----:B------:R-:W-:-:S02]  /*7b10*/  LOP3.LUT R40, R40, 0x1c0, R49, 0xf8, !PT ;  /* 0x000001c028287812 */ /* 0x000fc400078ef831 */
[----:B------:R-:W-:Y:S02]  /*7b20*/  LEA.HI.X R85, R43, R117, R42, 0x1, P5 ;  /* 0x000000752b557211 */ /* 0x000fe400028f0c2a */
[----:B------:R-:W-:Y:S02]  /*7b30*/  SHF.R.S32.HI R42, RZ, 0x1f, R41 ;  /* 0x0000001fff2a7819 */ /* 0x000fe40000011429 */
[----:B------:R-:W-:Y:S02]  /*7b40*/  LOP3.LUT R40, R40, R228, RZ, 0x3c, !PT ;  /* 0x000000e428287212 */ /* 0x000fe400078e3cff */
[----:B------:R-:W-:Y:S02]  /*7b50*/  LEA.HI R42, R42, R41, RZ, 0x3 ;  /* 0x000000292a2a7211 */ /* 0x000fe400078f18ff */
[----:B------:R-:W-:Y:S02]  /*7b60*/  @!P4 LEA R86, P5, R136, R116, 0x1 ;  /* 0x000000748856c211 */ /* 0x000fe400078a08ff */
[----:B------:R-:W-:-:S02]  /*7b70*/  SHF.R.S32.HI R42, RZ, 0x3, R42 ;  /* 0x00000003ff2a7819 */ /* 0x000fc4000001142a */
[----:B------:R-:W-:Y:S02]  /*7b80*/  @!P4 LEA.HI.X R87, R136, R117, R157, 0x1, P5 ;  /* 0x000000758857c211 */ /* 0x000fe400028f0c9d */
[----:B------:R-:W-:Y:S01]  /*7b90*/  ISETP.GE.AND P5, PT, R213, R115, PT ;  /* 0x00000073d500720c */ /* 0x000fe20003fa6270 */
[----:B------:R-:W-:-:S04]  /*7ba0*/  IMAD R42, R42, 0x1400, R227 ;  /* 0x000014002a2a7824 */ /* 0x000fc800078e02e3 */
[----:B------:R-:W-:Y:S02]  /*7bb0*/  IMAD.IADD R42, R42, 0x1, R40 ;  /* 0x000000012a2a7824 */ /* 0x000fe400078e0228 */
[C---:B------:R-:W-:Y:S02]  /*7bc0*/  IMAD R40, R19.reuse, 0x5000, R142 ;  /* 0x0000500013287824 */ /* 0x040fe400078e028e */
[----:B------:R-:W-:Y:S02]  /*7bd0*/  IMAD R48, R19, 0x5000, R42 ;  /* 0x0000500013307824 */ /* 0x000fe400078e022a */
[--C-:B------:R-:W-:Y:S02]  /*7be0*/  IMAD R40, R40, 0x2, R18.reuse ;  /* 0x0000000228287824 */ /* 0x100fe400078e0212 */
[----:B------:R-:W-:-:S04]  /*7bf0*/  IMAD R48, R48, 0x2, R18 ;  /* 0x0000000230307824 */ /* 0x000fc800078e0212 */
[----:B------:R-:W0:Y:S04]  /*7c00*/  LDS.128 R40, [R40+0x24400] ;  /* 0x0244000028287984 */ /* 0x000e280000000c00 */
[----:B------:R-:W2:Y:S01]  /*7c10*/  LDS.128 R48, [R48+0x24400] ;  /* 0x0244000030307984 */ /* 0x000ea20000000c00 */
[----:B------:R-:W-:Y:S05]  /*7c20*/  @P5 BRA `(.L_x_729) ;  /* 0x0000000400745947 */ /* 0x000fea0003800000 */
[--C-:B------:R-:W-:Y:S01]  /*7c30*/  SHF.R.U64 R38, R38, 0x10, R39.reuse ;  /* 0x0000001026267819 */ /* 0x100fe20000001227 */
[----:B--2---:R-:W-:Y:S01]  /*7c40*/  IMAD.U32 R90, R49, 0x10000, RZ ;  /* 0x00010000315a7824 */ /* 0x004fe200078e00ff */
[----:B------:R-:W-:Y:S01]  /*7c50*/  SHF.R.U32.HI R88, RZ, 0x10, R39 ;  /* 0x00000010ff587819 */ /* 0x000fe20000011627 */
[----:B0-----:R-:W-:Y:S01]  /*7c60*/  IMAD.U32 R89, R41, 0x10000, RZ ;  /* 0x0001000029597824 */ /* 0x001fe200078e00ff */
[----:B------:R-:W-:Y:S01]  /*7c70*/  SHF.R.U64 R39, R44, 0x10, R45 ;  /* 0x000000102c277819 */ /* 0x000fe2000000122d */
[----:B------:R-:W-:Y:S01]  /*7c80*/  IMAD.U32 R139, R51, 0x10000, RZ ;  /* 0x00010000338b7824 */ /* 0x000fe200078e00ff */
[----:B------:R-:W-:Y:S01]  /*7c90*/  SHF.R.U64 R36, R36, 0x10, R37 ;  /* 0x0000001024247819 */ /* 0x000fe20000001225 */
[----:B------:R-:W-:Y:S01]  /*7ca0*/  IMAD.U32 R137, R43, 0x10000, RZ ;  /* 0x000100002b897824 */ /* 0x000fe200078e00ff */
[----:B------:R-:W-:Y:S01]  /*7cb0*/  SHF.R.U32.HI R45, RZ, 0x10, R45 ;  /* 0x00000010ff2d7819 */ /* 0x000fe2000001162d */
[----:B------:R-:W-:Y:S01]  /*7cc0*/  IMAD.U32 R136, R42, 0x10000, RZ ;  /* 0x000100002a887824 */ /* 0x000fe200078e00ff */
[----:B------:R-:W-:-:S02]  /*7cd0*/  SHF.R.U32.HI R37, RZ, 0x10, R37 ;  /* 0x00000010ff257819 */ /* 0x000fc40000011625 */
[----:B------:R-:W-:Y:S02]  /*7ce0*/  PRMT R45, R175, 0x5410, R45 ;  /* 0x00005410af2d7816 */ /* 0x000fe4000000002d */
[----:B------:R-:W-:Y:S02]  /*7cf0*/  PRMT R37, R176, 0x5410, R37 ;  /* 0x00005410b0257816 */ /* 0x000fe40000000025 */
[--C-:B------:R-:W-:Y:S01]  /*7d00*/  SHF.R.U64 R44, R46, 0x10, R47.reuse ;  /* 0x000000102e2c7819 */ /* 0x100fe2000000122f */
[----:B------:R-:W-:Y:S01]  /*7d10*/  IMAD.U32 R140, R45, 0x10000, RZ ;  /* 0x000100002d8c7824 */ /* 0x000fe200078e00ff */
[----:B------:R-:W-:Y:S01]  /*7d20*/  SHF.R.U32.HI R46, RZ, 0x10, R47 ;  /* 0x00000010ff2e7819 */ /* 0x000fe2000001162f */
[----:B------:R-:W-:Y:S01]  /*7d30*/  IMAD.U32 R141, R37, 0x10000, RZ ;  /* 0x00010000258d7824 */ /* 0x000fe200078e00ff */
[----:B------:R-:W-:Y:S01]  /*7d40*/  LOP3.LUT R91, R49, 0xffff0000, RZ, 0xc0, !PT ;  /* 0xffff0000315b7812 */ /* 0x000fe200078ec0ff */
[CC--:B------:R-:W-:Y:S01]  /*7d50*/  FMUL.FTZ R157, R90.reuse, R140.reuse ;  /* 0x0000008c5a9d7220 */ /* 0x0c0fe20000410000 */
[----:B------:R-:W-:Y:S01]  /*7d60*/  LOP3.LUT R45, R45, 0xffff0000, RZ, 0xc0, !PT ;  /* 0xffff00002d2d7812 */ /* 0x000fe200078ec0ff */
[-C--:B------:R-:W-:Y:S01]  /*7d70*/  FMUL.FTZ R90, R90, R141.reuse ;  /* 0x0000008d5a5a7220 */ /* 0x080fe20000410000 */
[----:B------:R-:W-:Y:S01]  /*7d80*/  PRMT R46, R175, 0x5432, R46 ;  /* 0x00005432af2e7816 */ /* 0x000fe2000000002e */
[C---:B------:R-:W-:Y:S01]  /*7d90*/  FFMA.FTZ R157, R89.reuse, R141, -R157 ;  /* 0x0000008d599d7223 */ /* 0x040fe2000001089d */
[----:B------:R-:W-:Y:S01]  /*7da0*/  PRMT R88, R176, 0x5432, R88 ;  /* 0x00005432b0587816 */ /* 0x000fe20000000058 */
[----:B------:R-:W-:Y:S01]  /*7db0*/  FFMA.FTZ R90, R89, R140, R90 ;  /* 0x0000008c595a7223 */ /* 0x000fe2000001005a */
[----:B------:R-:W-:Y:S01]  /*7dc0*/  LOP3.LUT R140, R37, 0xffff0000, RZ, 0xc0, !PT ;  /* 0xffff0000258c7812 */ /* 0x000fe200078ec0ff */
[----:B------:R-:W-:Y:S01]  /*7dd0*/  FMUL.FTZ R37, R91, R45 ;  /* 0x0000002d5b257220 */ /* 0x000fe20000410000 */
[----:B------:R-:W-:Y:S01]  /*7de0*/  LOP3.LUT R41, R41, 0xffff0000, RZ, 0xc0, !PT ;  /* 0xffff000029297812 */ /* 0x000fe200078ec0ff */
[----:B------:R-:W-:Y:S01]  /*7df0*/  IMAD.U32 R89, R46, 0x10000, RZ ;  /* 0x000100002e597824 */ /* 0x000fe200078e00ff */
[----:B------:R-:W-:Y:S01]  /*7e00*/  LOP3.LUT R51, R51, 0xffff0000, RZ, 0xc0, !PT ;  /* 0xffff000033337812 */ /* 0x000fe200078ec0ff */
[----:B------:R-:W-:-:S02]  /*7e10*/  IMAD.U32 R141, R88, 0x10000, RZ ;  /* 0x00010000588d7824 */ /* 0x000fc400078e00ff */
[-C--:B------:R-:W-:Y:S01]  /*7e20*/  FMUL.FTZ R91, R91, R140.reuse ;  /* 0x0000008c5b5b7220 */ /* 0x080fe20000410000 */
[----:B------:R-:W-:Y:S01]  /*7e30*/  FFMA.FTZ R140, R41, R140, -R37 ;  /* 0x0000008c298c7223 */ /* 0x000fe20000010825 */
[C---:B------:R-:W-:Y:S01]  /*7e40*/  FMUL.FTZ R37, R139.reuse, R89 ;  /* 0x000000598b257220 */ /* 0x040fe20000410000 */
[----:B------:R-:W-:Y:S01]  /*7e50*/  LOP3.LUT R46, R46, 0xffff0000, RZ, 0xc0, !PT ;  /* 0xffff00002e2e7812 */ /* 0x000fe200078ec0ff */
[----:B------:R-:W-:Y:S01]  /*7e60*/  FMUL.FTZ R139, R139, R141 ;  /* 0x0000008d8b8b7220 */ /* 0x000fe20000410000 */
[----:B------:R-:W-:Y:S01]  /*7e70*/  PRMT R39, R174, 0x5410, R39 ;  /* 0x00005410ae277816 */ /* 0x000fe20000000027 */
[----:B------:R-:W-:Y:S01]  /*7e80*/  FFMA.FTZ R91, R41, R45, R91 ;  /* 0x0000002d295b7223 */ /* 0x000fe2000001005b */
[----:B------:R-:W-:Y:S01]  /*7e90*/  LOP3.LUT R43, R43, 0xffff0000, RZ, 0xc0, !PT ;  /* 0xffff00002b2b7812 */ /* 0x000fe200078ec0ff */
[----:B------:R-:W-:Y:S01]  /*7ea0*/  FFMA.FTZ R139, R137, R89, R139 ;  /* 0x00000059898b7223 */ /* 0x000fe2000001008b */
[----:B------:R-:W-:Y:S01]  /*7eb0*/  LOP3.LUT R88, R88, 0xffff0000, RZ, 0xc0, !PT ;  /* 0xffff000058587812 */ /* 0x000fe200078ec0ff */
[----:B------:R-:W-:Y:S01]  /*7ec0*/  FMUL.FTZ R89, R51, R46 ;  /* 0x0000002e33597220 */ /* 0x000fe20000410000 */
[----:B------:R-:W-:Y:S01]  /*7ed0*/  PRMT R36, R181, 0x5432, R36 ;  /* 0x00005432b5247816 */ /* 0x000fe20000000024 */
[C---:B------:R-:W-:Y:S01]  /*7ee0*/  IMAD.U32 R49, R48.reuse, 0x10000, RZ ;  /* 0x0001000030317824 */ /* 0x040fe200078e00ff */
[----:B------:R-:W-:Y:S01]  /*7ef0*/  LOP3.LUT R48, R48, 0xffff0000, RZ, 0xc0, !PT ;  /* 0xffff000030307812 */ /* 0x000fe200078ec0ff */
[----:B------:R-:W-:-:S02]  /*7f00*/  IMAD.U32 R45, R39, 0x10000, RZ ;  /* 0x00010000272d7824 */ /* 0x000fc400078e00ff */
[-C--:B------:R-:W-:Y:S01]  /*7f10*/  FMUL.FTZ R51, R51, R88.reuse ;  /* 0x0000005833337220 */ /* 0x080fe20000410000 */
[----:B------:R-:W-:Y:S01]  /*7f20*/  FFMA.FTZ R89, R43, R88, -R89 ;  /* 0x000000582b597223 */ /* 0x000fe20000010859 */
[C---:B------:R-:W-:Y:S01]  /*7f30*/  IMAD.U32 R41, R36.reuse, 0x10000, RZ ;  /* 0x0001000024297824 */ /* 0x040fe200078e00ff */
[----:B------:R-:W-:Y:S01]  /*7f40*/  LOP3.LUT R88, R36, 0xffff0000, RZ, 0xc0, !PT ;  /* 0xffff000024587812 */ /* 0x000fe200078ec0ff */
[----:B------:R-:W-:Y:S01]  /*7f50*/  IMAD.U32 R47, R40, 0x10000, RZ ;  /* 0x00010000282f7824 */ /* 0x000fe200078e00ff */
[----:B------:R-:W-:Y:S01]  /*7f60*/  PRMT R44, R174, 0x5432, R44 ;  /* 0x00005432ae2c7816 */ /* 0x000fe2000000002c */
[----:B------:R-:W-:Y:S01]  /*7f70*/  FMUL.FTZ R36, R49, R45 ;  /* 0x0000002d31247220 */ /* 0x000fe20000410000 */
[----:B------:R-:W-:Y:S01]  /*7f80*/  LOP3.LUT R39, R39, 0xffff0000, RZ, 0xc0, !PT ;  /* 0xffff000027277812 */ /* 0x000fe200078ec0ff */
[-C--:B------:R-:W-:Y:S01]  /*7f90*/  FMUL.FTZ R49, R49, R41.reuse ;  /* 0x0000002931317220 */ /* 0x080fe20000410000 */
[----:B------:R-:W-:Y:S01]  /*7fa0*/  LOP3.LUT R138, R42, 0xffff0000, RZ, 0xc0, !PT ;  /* 0xffff00002a8a7812 */ /* 0x000fe200078ec0ff */
[----:B------:R-:W-:Y:S01]  /*7fb0*/  FFMA.FTZ R51, R43, R46, R51 ;  /* 0x0000002e2b337223 */ /* 0x000fe20000010033 */
[----:B------:R-:W-:Y:S01]  /*7fc0*/  PRMT R38, R180, 0x5432, R38 ;  /* 0x00005432b4267816 */ /* 0x000fe20000000026 */
[----:B------:R-:W-:Y:S01]  /*7fd0*/  FFMA.FTZ R36, R47, R41, -R36 ;  /* 0x000000292f247223 */ /* 0x000fe20000010824 */
[----:B------:R-:W-:Y:S01]  /*7fe0*/  LOP3.LUT R40, R40, 0xffff0000, RZ, 0xc0, !PT ;  /* 0xffff000028287812 */ /* 0x000fe200078ec0ff */
[----:B------:R-:W-:-:S02]  /*7ff0*/  IMAD.U32 R42, R50, 0x10000, RZ ;  /* 0x00010000322a7824 */ /* 0x000fc400078e00ff */
[----:B------:R-:W-:Y:S01]  /*8000*/  FMUL.FTZ R43, R48, R39 ;  /* 0x00000027302b7220 */ /* 0x000fe20000410000 */
[----:B------:R-:W-:Y:S01]  /*8010*/  IMAD.U32 R41, R44, 0x10000, RZ ;  /* 0x000100002c297824 */ /* 0x000fe200078e00ff */
[----:B------:R-:W-:Y:S01]  /*8020*/  LOP3.LUT R50, R50, 0xffff0000, RZ, 0xc0, !PT ;  /* 0xffff000032327812 */ /* 0x000fe200078ec0ff */
[-C--:B------:R-:W-:Y:S01]  /*8030*/  FMUL.FTZ R48, R48, R88.reuse ;  /* 0x0000005830307220 */ /* 0x080fe20000410000 */
[----:B------:R-:W-:Y:S01]  /*8040*/  LOP3.LUT R44, R44, 0xffff0000, RZ, 0xc0, !PT ;  /* 0xffff00002c2c7812 */ /* 0x000fe200078ec0ff */
[----:B------:R-:W-:Y:S01]  /*8050*/  FFMA.FTZ R49, R47, R45, R49 ;  /* 0x0000002d2f317223 */ /* 0x000fe20000010031 */
[----:B------:R-:W-:Y:S02]  /*8060*/  IMAD.U32 R45, R38, 0x10000, RZ ;  /* 0x00010000262d7824 */ /* 0x000fe400078e00ff */
[----:B------:R-:W-:Y:S01]  /*8070*/  FFMA.FTZ R43, R40, R88, -R43 ;  /* 0x00000058282b7223 */ /* 0x000fe2000001082b */
[----:B------:R-:W-:Y:S01]  /*8080*/  LOP3.LUT R38, R38, 0xffff0000, RZ, 0xc0, !PT ;  /* 0xffff000026267812 */ /* 0x000fe200078ec0ff */
[----:B------:R-:W-:Y:S01]  /*8090*/  FFMA.FTZ R48, R40, R39, R48 ;  /* 0x0000002728307223 */ /* 0x000fe20000010030 */
[----:B------:R-:W-:Y:S01]  /*80a0*/  FMUL.FTZ R39, R42, R41 ;  /* 0x000000292a277220 */ /* 0x000fe20000410000 */
[----:B------:R-:W-:Y:S01]  /*80b0*/  FMUL.FTZ R40, R50, R44 ;  /* 0x0000002c32287220 */ /* 0x000fe20000410000 */
[----:B------:R-:W-:Y:S01]  /*80c0*/  FFMA.FTZ R37, R137, R141, -R37 ;  /* 0x0000008d89257223 */ /* 0x000fe20000010825 */
[-C--:B------:R-:W-:Y:S01]  /*80d0*/  FMUL.FTZ R42, R42, R45.reuse ;  /* 0x0000002d2a2a7220 */ /* 0x080fe20000410000 */
[-C--:B------:R-:W-:Y:S01]  /*80e0*/  FMUL.FTZ R50, R50, R38.reuse ;  /* 0x0000002632327220 */ /* 0x080fe20000410000 */
[----:B------:R-:W-:Y:S01]  /*80f0*/  FFMA.FTZ R39, R136, R45, -R39 ;  /* 0x0000002d88277223 */ /* 0x000fe20000010827 */
[----:B------:R-:W-:Y:S01]  /*8100*/  FFMA.FTZ R40, R138, R38, -R40 ;  /* 0x000000268a287223 */ /* 0x000fe20000010828 */
[----:B------:R-:W-:Y:S01]  /*8110*/  FFMA.FTZ R42, R136, R41, R42 ;  /* 0x00000029882a7223 */ /* 0x000fe2000001002a */
[----:B------:R-:W-:Y:S01]  /*8120*/  FFMA.FTZ R50, R138, R44, R50 ;  /* 0x0000002c8a327223 */ /* 0x000fe20000010032 */
[----:B------:R-:W-:-:S02]  /*8130*/  F2FP.BF16.F32.PACK_AB R140, R140, R157 ;  /* 0x0000009d8c8c723e */ /* 0x000fc400000010ff */
[----:B------:R-:W-:Y:S02]  /*8140*/  F2FP.BF16.F32.PACK_AB R37, R89, R37 ;  /* 0x000000255925723e */ /* 0x000fe400000010ff */
[----:B------:R-:W-:Y:S01]  /*8150*/  F2FP.BF16.F32.PACK_AB R90, R91, R90 ;  /* 0x0000005a5b5a723e */ /* 0x000fe200000010ff */
[----:B------:R-:W-:Y:S01]  /*8160*/  IMAD.MOV.U32 R41, RZ, RZ, R140 ;  /* 0x000000ffff297224 */ /* 0x000fe200078e008c */
[----:B------:R-:W-:Y:S01]  /*8170*/  F2FP.BF16.F32.PACK_AB R36, R43, R36 ;  /* 0x000000242b24723e */ /* 0x000fe200000010ff */
[----:B------:R-:W-:Y:S01]  /*8180*/  IMAD.MOV.U32 R43, RZ, RZ, R37 ;  /* 0x000000ffff2b7224 */ /* 0x000fe200078e0025 */
[----:B------:R-:W-:Y:S02]  /*8190*/  F2FP.BF16.F32.PACK_AB R39, R40, R39 ;  /* 0x000000272827723e */ /* 0x000fe400000010ff */
[----:B------:R-:W-:Y:S01]  /*81a0*/  F2FP.BF16.F32.PACK_AB R48, R48, R49 ;  /* 0x000000313030723e */ /* 0x000fe200000010ff */
[----:B------:R-:W-:Y:S01]  /*81b0*/  IMAD.MOV.U32 R40, RZ, RZ, R36 ;  /* 0x000000ffff287224 */ /* 0x000fe200078e0024 */
[----:B------:R-:W-:Y:S01]  /*81c0*/  F2FP.BF16.F32.PACK_AB R50, R50, R42 ;  /* 0x0000002a3232723e */ /* 0x000fe200000010ff */
[----:B------:R-:W-:Y:S01]  /*81d0*/  IMAD.MOV.U32 R49, RZ, RZ, R90 ;  /* 0x000000ffff317224 */ /* 0x000fe200078e005a */
[----:B------:R-:W-:Y:S01]  /*81e0*/  F2FP.BF16.F32.PACK_AB R51, R51, R139 ;  /* 0x0000008b3333723e */ /* 0x000fe200000010ff */
[----:B------:R-:W-:-:S07]  /*81f0*/  IMAD.MOV.U32 R42, RZ, RZ, R39 ;  /* 0x000000ffff2a7224 */ /* 0x000fce00078e0027 */
.L_x_729:
[----:B------:R-:W-:Y:S05]  /*8200*/  BSYNC B2 ;  /* 0x0000000000027941 */ /* 0x000fea0003800000 */
.L_x_728:
[----:B------:R-:W-:Y:S02]  /*8210*/  ULDC.64 UR4, c[0x0][0x208] ;  /* 0x0000820000047ab9 */ /* 0x000fe40000000a00 */
[----:B0-----:R0:W-:Y:S04]  /*8220*/  STG.E.128 desc[UR4][R84.64], R40 ;  /* 0x0000002854007986 */ /* 0x0011e8000c101d04 */
[----:B--2---:R0:W-:Y:S02]  /*8230*/  @!P4 STG.E.128 desc[UR4][R86.64], R48 ;  /* 0x000000305600c986 */ /* 0x0041e4000c101d04 */
.L_x_723:
[----:B------:R-:W-:Y:S05]  /*8240*/  BSYNC B1 ;  /* 0x0000000000017941 */ /* 0x000fea0003800000 */
.L_x_722:
[----:B------:R-:W3:Y:S01]  /*8250*/  LDL R36, [R1+0x8] ;  /* 0x0000080001247983 */ /* 0x000ee20000100800 */
[----:B------:R-:W-:Y:S01]  /*8260*/  BSSY B1, `(.L_x_730) ;  /* 0x0000110000017945 */ /* 0x000fe20003800000 */
[----:B---3--:R-:W-:-:S13]  /*8270*/  LOP3.LUT P4, RZ, R36, 0x1, RZ, 0xc0, !PT ;  /* 0x0000000124ff7812 */ /* 0x008fda000788c0ff */
[----:B------:R-:W-:Y:S05]  /*8280*/  @P4 BRA `(.L_x_731) ;  /* 0x0000001000344947 */ /* 0x000fea0003800000 */
[----:B------:R-:W-:Y:S01]  /*8290*/  ISETP.NE.AND P4, PT, R26, RZ, PT ;  /* 0x000000ff1a00720c */ /* 0x000fe20003f85270 */
[----:B------:R-:W-:Y:S01]  /*82a0*/  VIADD R37, R212, 0x20 ;  /* 0x00000020d4257836 */ /* 0x000fe20000000000 */
[----:B------:R-:W-:Y:S01]  /*82b0*/  BSSY B2, `(.L_x_732) ;  /* 0x0000086000027945 */ /* 0x000fe20003800000 */
[-C--:B--2---:R-:W-:Y:S02]  /*82c0*/  IMAD R36, R147, R122.reuse, RZ ;  /* 0x0000007a93247224 */ /* 0x084fe400078e02ff */
[----:B------:R-:W-:-:S04]  /*82d0*/  IMAD.WIDE.U32 R44, R37, R122, R124 ;  /* 0x0000007a252c7225 */ /* 0x000fc800078e007c */
[----:B------:R-:W-:-:S04]  /*82e0*/  IMAD R37, R37, R123, R36 ;  /* 0x0000007b25257224 */ /* 0x000fc800078e0224 */
[----:B0-----:R-:W-:Y:S01]  /*82f0*/  IMAD.IADD R50, R45, 0x1, R37 ;  /* 0x000000012d327824 */ /* 0x001fe200078e0225 */
[----:B------:R-:W-:Y:S06]  /*8300*/  @!P4 BRA `(.L_x_733) ;  /* 0x000000080000c947 */ /* 0x000fec0003800000 */
[----:B------:R-:W-:Y:S01]  /*8310*/  SEL R36, R118, R148, !P0 ;  /* 0x0000009476247207 */ /* 0x000fe20004000000 */
[----:B------:R-:W-:Y:S01]  /*8320*/  BSSY B3, `(.L_x_734) ;  /* 0x000007b000037945 */ /* 0x000fe20003800000 */
[----:B------:R-:W-:Y:S02]  /*8330*/  IADD3 R39, P4, P5, R96, R44, R13 ;  /* 0x0000002c60277210 */ /* 0x000fe40007d9e00d */
[----:B------:R-:W-:Y:S02]  /*8340*/  SHF.R.S32.HI R37, RZ, 0x1f, R36 ;  /* 0x0000001fff257819 */ /* 0x000fe40000011424 */
[----:B------:R-:W-:Y:S02]  /*8350*/  IADD3.X R41, R92, R50, R7, P4, P5 ;  /* 0x000000325c297210 */ /* 0x000fe400027ea407 */
[----:B------:R-:W-:Y:S02]  /*8360*/  LEA.HI R37, R37, R36, RZ, 0x4 ;  /* 0x0000002425257211 */ /* 0x000fe400078f20ff */
[----:B------:R-:W-:-:S02]  /*8370*/  SHF.R.U32.HI R43, RZ, 0x3, R223 ;  /* 0x00000003ff2b7819 */ /* 0x000fc400000116df */
[----:B------:R-:W-:-:S04]  /*8380*/  LEA.HI.SX32 R38, R37, R14, 0x1c ;  /* 0x0000000e25267211 */ /* 0x000fc800078fe2ff */
[----:B------:R-:W-:Y:S01]  /*8390*/  SHF.R.S32.HI R42, RZ, 0x1f, R38 ;  /* 0x0000001fff2a7819 */ /* 0x000fe20000011426 */
[----:B------:R-:W-:-:S03]  /*83a0*/  IMAD.SHL.U32 R40, R38, 0x8, RZ ;  /* 0x0000000826287824 */ /* 0x000fc600078e00ff */
[----:B------:R-:W-:Y:S02]  /*83b0*/  LEA.HI R38, R42, R38, RZ, 0x3 ;  /* 0x000000262a267211 */ /* 0x000fe400078f18ff */
[----:B------:R-:W-:Y:S02]  /*83c0*/  ISETP.GE.AND P4, PT, R40, R145, PT ;  /* 0x000000912800720c */ /* 0x000fe40003f86270 */
[----:B------:R-:W-:-:S05]  /*83d0*/  SHF.R.S32.HI R38, RZ, 0x3, R38 ;  /* 0x00000003ff267819 */ /* 0x000fca0000011426 */
[----:B------:R-:W-:-:S06]  /*83e0*/  IMAD R38, R38, 0x1400, R226 ;  /* 0x0000140026267824 */ /* 0x000fcc00078e02e2 */
[--C-:B------:R-:W-:Y:S02]  /*83f0*/  @!P4 SHF.R.S32.HI R36, RZ, 0x1f, R40.reuse ;  /* 0x0000001fff24c819 */ /* 0x100fe40000011428 */
[--C-:B------:R-:W-:Y:S02]  /*8400*/  @!P4 IADD3 R37, P5, P6, R96, R44, R40.reuse ;  /* 0x0000002c6025c210 */ /* 0x100fe40007ebe028 */
[----:B------:R-:W-:Y:S02]  /*8410*/  LOP3.LUT R40, R223, 0x38, R40, 0xf8, !PT ;  /* 0x00000038df287812 */ /* 0x000fe400078ef828 */
[----:B------:R-:W-:Y:S02]  /*8420*/  @!P4 IADD3.X R36, R92, R50, R36, P5, P6 ;  /* 0x000000325c24c210 */ /* 0x000fe40002fec424 */
[----:B------:R-:W-:Y:S02]  /*8430*/  LOP3.LUT R40, R40, R43, RZ, 0x3c, !PT ;  /* 0x0000002b28287212 */ /* 0x000fe400078e3cff */
[----:B------:R-:W-:-:S03]  /*8440*/  LEA R46, P5, R39, R116, 0x1 ;  /* 0x00000074272e7211 */ /* 0x000fc600078a08ff */
[----:B------:R-:W-:Y:S01]  /*8450*/  IMAD.IADD R40, R38, 0x1, R40 ;  /* 0x0000000126287824 */ /* 0x000fe200078e0228 */
[-C--:B------:R-:W-:Y:S01]  /*8460*/  LEA.HI.X R47, R39, R117.reuse, R41, 0x1, P5 ;  /* 0x00000075272f7211 */ /* 0x080fe200028f0c29 */
[----:B------:R-:W-:Y:S01]  /*8470*/  IMAD R38, R19, 0x5000, R135 ;  /* 0x0000500013267824 */ /* 0x000fe200078e0287 */
[----:B------:R-:W-:Y:S01]  /*8480*/  @!P4 LEA R48, P5, R37, R116, 0x1 ;  /* 0x000000742530c211 */ /* 0x000fe200078a08ff */
[----:B------:R-:W-:Y:S02]  /*8490*/  IMAD R40, R19, 0x5000, R40 ;  /* 0x0000500013287824 */ /* 0x000fe400078e0228 */
[----:B------:R-:W-:Y:S01]  /*84a0*/  IMAD R38, R38, 0x2, R18 ;  /* 0x0000000226267824 */ /* 0x000fe200078e0212 */
[----:B------:R-:W-:Y:S01]  /*84b0*/  @!P4 LEA.HI.X R49, R37, R117, R36, 0x1, P5 ;  /* 0x000000752531c211 */ /* 0x000fe200028f0c24 */
[----:B------:R-:W-:Y:S01]  /*84c0*/  IMAD R40, R40, 0x2, R18 ;  /* 0x0000000228287824 */ /* 0x000fe200078e0212 */
[----:B------:R-:W-:-:S03]  /*84d0*/  ISETP.GE.AND P5, PT, R16, R115, PT ;  /* 0x000000731000720c */ /* 0x000fc60003fa6270 */
[----:B------:R-:W0:Y:S04]  /*84e0*/  LDS.128 R36, [R38+0x24400] ;  /* 0x0244000026247984 */ /* 0x000e280000000c00 */
[----:B------:R-:W2:Y:S06]  /*84f0*/  LDS.128 R40, [R40+0x24400] ;  /* 0x0244000028287984 */ /* 0x000eac0000000c00 */
[----:B------:R-:W-:Y:S05]  /*8500*/  @P5 BRA `(.L_x_735) ;  /* 0x0000000400705947 */ /* 0x000fea0003800000 */
[--C-:B------:R-:W-:Y:S01]  /*8510*/  SHF.R.U64 R51, R56, 0x10, R57.reuse ;  /* 0x0000001038337819 */ /* 0x100fe20000001239 */
[----:B--2---:R-:W-:Y:S01]  /*8520*/  IMAD.U32 R85, R41, 0x10000, RZ ;  /* 0x0001000029557824 */ /* 0x004fe200078e00ff */
[----:B------:R-:W-:Y:S01]  /*8530*/  SHF.R.U32.HI R56, RZ, 0x10, R57 ;  /* 0x00000010ff387819 */ /* 0x000fe20000011639 */
[----:B------:R-:W-:Y:S01]  /*8540*/  IMAD.U32 R89, R43, 0x10000, RZ ;  /* 0x000100002b597824 */ /* 0x000fe200078e00ff */
[----:B------:R-:W-:Y:S01]  /*8550*/  SHF.R.U64 R57, R58, 0x10, R59 ;  /* 0x000000103a397819 */ /* 0x000fe2000000123b */
[----:B0-----:R-:W-:Y:S01]  /*8560*/  IMAD.U32 R88, R39, 0x10000, RZ ;  /* 0x0001000027587824 */ /* 0x001fe200078e00ff */
[--C-:B------:R-:W-:Y:S01]  /*8570*/  SHF.R.U64 R58, R64, 0x10, R65.reuse ;  /* 0x00000010403a7819 */ /* 0x100fe20000001241 */
[----:B------:R-:W-:Y:S01]  /*8580*/  IMAD.U32 R90, R42, 0x10000, RZ ;  /* 0x000100002a5a7824 */ /* 0x000fe200078e00ff */
[----:B------:R-:W-:Y:S01]  /*8590*/  SHF.R.U32.HI R64, RZ, 0x10, R65 ;  /* 0x00000010ff407819 */ /* 0x000fe20000011641 */
[----:B------:R-:W-:Y:S01]  /*85a0*/  IMAD.U32 R87, R38, 0x10000, RZ ;  /* 0x0001000026577824 */ /* 0x000fe200078e00ff */
[----:B------:R-:W-:-:S02]  /*85b0*/  SHF.R.U32.HI R59, RZ, 0x10, R59 ;  /* 0x00000010ff3b7819 */ /* 0x000fc4000001163b */
[----:B------:R-:W-:Y:S02]  /*85c0*/  PRMT R64, R171, 0x5432, R64 ;  /* 0x00005432ab407816 */ /* 0x000fe40000000040 */
[--C-:B------:R-:W-:Y:S02]  /*85d0*/  SHF.R.U64 R65, R66, 0x10, R67.reuse ;  /* 0x0000001042417819 */ /* 0x100fe40000001243 */
[----:B------:R-:W-:Y:S01]  /*85e0*/  PRMT R56, R173, 0x5410, R56 ;  /* 0x00005410ad387816 */ /* 0x000fe20000000038 */
[----:B------:R-:W-:Y:S01]  /*85f0*/  IMAD.U32 R91, R64, 0x10000, RZ ;  /* 0x00010000405b7824 */ /* 0x000fe200078e00ff */
[----:B------:R-:W-:Y:S01]  /*8600*/  SHF.R.U32.HI R66, RZ, 0x10, R67 ;  /* 0x00000010ff427819 */ /* 0x000fe20000011643 */
[----:B------:R-:W-:Y:S01]  /*8610*/  IMAD.U32 R67, R37, 0x10000, RZ ;  /* 0x0001000025437824 */ /* 0x000fe200078e00ff */
[----:B------:R-:W-:Y:S01]  /*8620*/  PRMT R59, R170, 0x5410, R59 ;  /* 0x00005410aa3b7816 */ /* 0x000fe2000000003b */
[----:B------:R-:W-:Y:S01]  /*8630*/  IMAD.U32 R136, R56, 0x10000, RZ ;  /* 0x0001000038887824 */ /* 0x000fe200078e00ff */
[----:B------:R-:W-:Y:S01]  /*8640*/  LOP3.LUT R86, R41, 0xffff0000, RZ, 0xc0, !PT ;  /* 0xffff000029567812 */ /* 0x000fe200078ec0ff */
[----:B------:R-:W-:Y:S01]  /*8650*/  IMAD.U32 R41, R40, 0x10000, RZ ;  /* 0x0001000028297824 */ /* 0x000fe200078e00ff */
[----:B------:R-:W-:Y:S01]  /*8660*/  PRMT R170, R170, 0x5432, R65 ;  /* 0x00005432aaaa7816 */ /* 0x000fe20000000041 */
[CC--:B------:R-:W-:Y:S01]  /*8670*/  FMUL.FTZ R65, R85.reuse, R91.reuse ;  /* 0x0000005b55417220 */ /* 0x0c0fe20000410000 */
[----:B------:R-:W-:Y:S01]  /*8680*/  LOP3.LUT R64, R64, 0xffff0000, RZ, 0xc0, !PT ;  /* 0xffff000040407812 */ /* 0x000fe200078ec0ff */
[-C--:B------:R-:W-:Y:S01]  /*8690*/  FMUL.FTZ R85, R85, R136.reuse ;  /* 0x0000008855557220 */ /* 0x080fe20000410000 */
[----:B------:R-:W-:Y:S01]  /*86a0*/  PRMT R66, R171, 0x5410, R66 ;  /* 0x00005410ab427816 */ /* 0x000fe20000000042 */
[----:B------:R-:W-:Y:S01]  /*86b0*/  FFMA.FTZ R65, R67, R136, -R65 ;  /* 0x0000008843417223 */ /* 0x000fe20000010841 */
[----:B------:R-:W-:Y:S01]  /*86c0*/  LOP3.LUT R56, R56, 0xffff0000, RZ, 0xc0, !PT ;  /* 0xffff000038387812 */ /* 0x000fe200078ec0ff */
[----:B------:R-:W-:Y:S01]  /*86d0*/  FMUL.FTZ R137, R86, R64 ;  /* 0x0000004056897220 */ /* 0x000fe20000410000 */
[----:B------:R-:W-:Y:S01]  /*86e0*/  LOP3.LUT R84, R37, 0xffff0000, RZ, 0xc0, !PT ;  /* 0xffff000025547812 */ /* 0x000fe200078ec0ff */
[----:B------:R-:W-:Y:S01]  /*86f0*/  IMAD.U32 R136, R66, 0x10000, RZ ;  /* 0x0001000042887824 */ /* 0x000fe200078e00ff */
[----:B------:R-:W-:Y:S01]  /*8700*/  LOP3.LUT R43, R43, 0xffff0000, RZ, 0xc0, !PT ;  /* 0xffff00002b2b7812 */ /* 0x000fe200078ec0ff */
[-C--:B------:R-:W-:Y:S01]  /*8710*/  FMUL.FTZ R86, R86, R56.reuse ;  /* 0x0000003856567220 */ /* 0x080fe20000410000 */
[----:B------:R-:W-:Y:S01]  /*8720*/  LOP3.LUT R66, R66, 0xffff0000, RZ, 0xc0, !PT ;  /* 0xffff000042427812 */ /* 0x000fe200078ec0ff */
[----:B------:R-:W-:Y:S01]  /*8730*/  FFMA.FTZ R85, R67, R91, R85 ;  /* 0x0000005b43557223 */ /* 0x000fe20000010055 */
[----:B------:R-:W-:Y:S01]  /*8740*/  FFMA.FTZ R137, R84, R56, -R137 ;  /* 0x0000003854897223 */ /* 0x000fe20000010889 */
[----:B------:R-:W-:Y:S01]  /*8750*/  PRMT R58, R173, 0x5432, R58 ;  /* 0x00005432ad3a7816 */ /* 0x000fe2000000003a */
[----:B------:R-:W-:-:S02]  /*8760*/  IMAD.U32 R67, R59, 0x10000, RZ ;  /* 0x000100003b437824 */ /* 0x000fc400078e00ff */
[----:B------:R-:W-:Y:S01]  /*8770*/  FMUL.FTZ R56, R89, R136 ;  /* 0x0000008859387220 */ /* 0x000fe20000410000 */
[----:B------:R-:W-:Y:S01]  /*8780*/  PRMT R51, R172, 0x5410, R51 ;  /* 0x00005410ac337816 */ /* 0x000fe20000000033 */
[----:B------:R-:W-:Y:S01]  /*8790*/  FFMA.FTZ R86, R84, R64, R86 ;  /* 0x0000004054567223 */ /* 0x000fe20000010056 */
[----:B------:R-:W-:Y:S01]  /*87a0*/  LOP3.LUT R59, R59, 0xffff0000, RZ, 0xc0, !PT ;  /* 0xffff00003b3b7812 */ /* 0x000fe200078ec0ff */
[----:B------:R-:W-:Y:S01]  /*87b0*/  FMUL.FTZ R84, R43, R66 ;  /* 0x000000422b547220 */ /* 0x000fe20000410000 */
[----:B------:R-:W-:Y:S01]  /*87c0*/  LOP3.LUT R39, R39, 0xffff0000, RZ, 0xc0, !PT ;  /* 0xffff000027277812 */ /* 0x000fe200078ec0ff */
[-C--:B------:R-:W-:Y:S01]  /*87d0*/  FMUL.FTZ R89, R89, R67.reuse ;  /* 0x0000004359597220 */ /* 0x080fe20000410000 */
[----:B------:R-:W-:Y:S01]  /*87e0*/  FFMA.FTZ R56, R88, R67, -R56 ;  /* 0x0000004358387223 */ /* 0x000fe20000010838 */
[----:B------:R-:W-:Y:S01]  /*87f0*/  IMAD.U32 R67, R58, 0x10000, RZ ;  /* 0x000100003a437824 */ /* 0x000fe200078e00ff */
[----:B------:R-:W-:Y:S01]  /*8800*/  LOP3.LUT R40, R40, 0xffff0000, RZ, 0xc0, !PT ;  /* 0xffff000028287812 */ /* 0x000fe200078ec0ff */
[----:B------:R-:W-:-:S02]  /*8810*/  IMAD.U32 R64, R51, 0x10000, RZ ;  /* 0x0001000033407824 */ /* 0x000fc400078e00ff */
[-C--:B------:R-:W-:Y:S01]  /*8820*/  FMUL.FTZ R43, R43, R59.reuse ;  /* 0x0000003b2b2b7220 */ /* 0x080fe20000410000 */
[----:B------:R-:W-:Y:S01]  /*8830*/  LOP3.LUT R58, R58, 0xffff0000, RZ, 0xc0, !PT ;  /* 0xffff00003a3a7812 */ /* 0x000fe200078ec0ff */
[----:B------:R-:W-:Y:S01]  /*8840*/  FFMA.FTZ R84, R39, R59, -R84 ;  /* 0x0000003b27547223 */ /* 0x000fe20000010854 */
[----:B------:R-:W-:Y:S01]  /*8850*/  LOP3.LUT R59, R51, 0xffff0000, RZ, 0xc0, !PT ;  /* 0xffff0000333b7812 */ /* 0x000fe200078ec0ff */
[C---:B------:R-:W-:Y:S02]  /*8860*/  IMAD.U32 R37, R36.reuse, 0x10000, RZ ;  /* 0x0001000024257824 */ /* 0x040fe400078e00ff */
[CC--:B------:R-:W-:Y:S01]  /*8870*/  FMUL.FTZ R51, R41.reuse, R67.reuse ;  /* 0x0000004329337220 */ /* 0x0c0fe20000410000 */
[----:B------:R-:W-:Y:S01]  /*8880*/  LOP3.LUT R36, R36, 0xffff0000, RZ, 0xc0, !PT ;  /* 0xffff000024247812 */ /* 0x000fe200078ec0ff */
[----:B------:R-:W-:Y:S01]  /*8890*/  FMUL.FTZ R41, R41, R64 ;  /* 0x0000004029297220 */ /* 0x000fe20000410000 */
[----:B------:R-:W-:Y:S01]  /*88a0*/  FFMA.FTZ R43, R39, R66, R43 ;  /* 0x00000042272b7223 */ /* 0x000fe2000001002b */
[----:B------:R-:W-:Y:S01]  /*88b0*/  PRMT R57, R172, 0x5432, R57 ;  /* 0x00005432ac397816 */ /* 0x000fe20000000039 */
[C---:B------:R-:W-:Y:S01]  /*88c0*/  FMUL.FTZ R39, R40.reuse, R58 ;  /* 0x0000003a28277220 */ /* 0x040fe20000410000 */
[C---:B------:R-:W-:Y:S01]  /*88d0*/  FFMA.FTZ R51, R37.reuse, R64, -R51 ;  /* 0x0000004025337223 */ /* 0x040fe20000010833 */
[----:B------:R-:W-:Y:S01]  /*88e0*/  FFMA.FTZ R41, R37, R67, R41 ;  /* 0x0000004325297223 */ /* 0x000fe20000010029 */
[-C--:B------:R-:W-:Y:S01]  /*88f0*/  FMUL.FTZ R40, R40, R59.reuse ;  /* 0x0000003b28287220 */ /* 0x080fe20000410000 */
[----:B------:R-:W-:Y:S01]  /*8900*/  FFMA.FTZ R39, R36, R59, -R39 ;  /* 0x0000003b24277223 */ /* 0x000fe20000010827 */
[----:B------:R-:W-:Y:S01]  /*8910*/  IMAD.U32 R37, R170, 0x10000, RZ ;  /* 0x00010000aa257824 */ /* 0x000fe200078e00ff */
[----:B------:R-:W-:Y:S01]  /*8920*/  LOP3.LUT R42, R42, 0xffff0000, RZ, 0xc0, !PT ;  /* 0xffff00002a2a7812 */ /* 0x000fe200078ec0ff */
[C---:B------:R-:W-:Y:S01]  /*8930*/  IMAD.U32 R59, R57.reuse, 0x10000, RZ ;  /* 0x00010000393b7824 */ /* 0x040fe200078e00ff */
[----:B------:R-:W-:Y:S01]  /*8940*/  LOP3.LUT R170, R170, 0xffff0000, RZ, 0xc0, !PT ;  /* 0xffff0000aaaa7812 */ /* 0x000fe200078ec0ff */
[----:B------:R-:W-:Y:S01]  /*8950*/  FFMA.FTZ R40, R36, R58, R40 ;  /* 0x0000003a24287223 */ /* 0x000fe20000010028 */
[----:B------:R-:W-:Y:S01]  /*8960*/  LOP3.LUT R57, R57, 0xffff0000, RZ, 0xc0, !PT ;  /* 0xffff000039397812 */ /* 0x000fe200078ec0ff */
[----:B------:R-:W-:Y:S01]  /*8970*/  FMUL.FTZ R36, R90, R37 ;  /* 0x000000255a247220 */ /* 0x000fe20000410000 */
[----:B------:R-:W-:Y:S01]  /*8980*/  LOP3.LUT R38, R38, 0xffff0000, RZ, 0xc0, !PT ;  /* 0xffff000026267812 */ /* 0x000fe200078ec0ff */
[----:B------:R-:W-:Y:S01]  /*8990*/  FMUL.FTZ R58, R42, R170 ;  /* 0x000000aa2a3a7220 */ /* 0x000fe20000410000 */
[----:B------:R-:W-:Y:S01]  /*89a0*/  FMUL.FTZ R90, R90, R59 ;  /* 0x0000003b5a5a7220 */ /* 0x000fe20000410000 */
[----:B------:R-:W-:Y:S01]  /*89b0*/  FMUL.FTZ R42, R42, R57 ;  /* 0x000000392a2a7220 */ /* 0x000fe20000410000 */
[C---:B------:R-:W-:Y:S01]  /*89c0*/  FFMA.FTZ R36, R87.reuse, R59, -R36 ;  /* 0x0000003b57247223 */ /* 0x040fe20000010824 */
[----:B------:R-:W-:Y:S01]  /*89d0*/  FFMA.FTZ R58, R38, R57, -R58 ;  /* 0x00000039263a7223 */ /* 0x000fe2000001083a */
[----:B------:R-:W-:Y:S01]  /*89e0*/  FFMA.FTZ R89, R88, R136, R89 ;  /* 0x0000008858597223 */ /* 0x000fe20000010059 */
        /* <DEDUP_REMOVED lines=8> */
[----:B------:R-:W-:Y:S01]  /*8a70*/  F2FP.BF16.F32.PACK_AB R40, R40, R41 ;  /* 0x000000292828723e */ /* 0x000fe200000010ff */
[----:B------:R-:W-:Y:S01]  /*8a80*/  IMAD.MOV.U32 R41, RZ, RZ, R85 ;  /* 0x000000ffff297224 */ /* 0x000fe200078e0055 */
[----:B------:R-:W-:Y:S01]  /*8a90*/  F2FP.BF16.F32.PACK_AB R38, R58, R36 ;  /* 0x000000243a26723e */ /* 0x000fe200000010ff */
[----:B------:R-:W-:Y:S01]  /*8aa0*/  IMAD.MOV.U32 R36, RZ, RZ, R64 ;  /* 0x000000ffff247224 */ /* 0x000fe200078e0040 */
[----:B------:R-:W-:-:S02]  /*8ab0*/  F2FP.BF16.F32.PACK_AB R43, R43, R89 ;  /* 0x000000592b2b723e */ /* 0x000fc400000010ff */
[----:B------:R-:W-:-:S07]  /*8ac0*/  F2FP.BF16.F32.PACK_AB R42, R42, R90 ;  /* 0x0000005a2a2a723e */ /* 0x000fce00000010ff */
.L_x_735:
[----:B------:R-:W-:Y:S05]  /*8ad0*/  BSYNC B3 ;  /* 0x0000000000037941 */ /* 0x000fea0003800000 */
.L_x_734:
[----:B------:R-:W-:Y:S02]  /*8ae0*/  ULDC.64 UR4, c[0x0][0x208] ;  /* 0x0000820000047ab9 */ /* 0x000fe40000000a00 */
[----:B0-----:R0:W-:Y:S04]  /*8af0*/  STG.E.128 desc[UR4][R46.64], R36 ;  /* 0x000000242e007986 */ /* 0x0011e8000c101d04 */
[----:B--2---:R0:W-:Y:S02]  /*8b00*/  @!P4 STG.E.128 desc[UR4][R48.64], R40 ;  /* 0x000000283000c986 */ /* 0x0041e4000c101d04 */
.L_x_733:
[----:B------:R-:W-:Y:S05]  /*8b10*/  BSYNC B2 ;  /* 0x0000000000027941 */ /* 0x000fea0003800000 */
.L_x_732:
[----:B------:R-:W-:-:S13]  /*8b20*/  ISETP.NE.AND P4, PT, R10, RZ, PT ;  /* 0x000000ff0a00720c */ /* 0x000fda0003f85270 */
[----:B------:R-:W-:Y:S05]  /*8b30*/  @!P4 BRA `(.L_x_731) ;  /* 0x000000080008c947 */ /* 0x000fea0003800000 */
[----:B0-----:R-:W-:Y:S01]  /*8b40*/  SEL R36, R118, R148, !P1 ;  /* 0x0000009476247207 */ /* 0x001fe20004800000 */
        /* <DEDUP_REMOVED lines=21> */
[C---:B------:R-:W-:Y:S01]  /*8ca0*/  IMAD R37, R19.reuse, 0x5000, R134 ;  /* 0x0000500013257824 */ /* 0x040fe200078e0286 */
[C---:B------:R-:W-:Y:S01]  /*8cb0*/  @!P4 LEA R46, P5, R38.reuse, R116, 0x1 ;  /* 0x00000074262ec211 */ /* 0x040fe200078a08ff */
        /* <DEDUP_REMOVED lines=8> */
[----:B------:R-:W-:Y:S01]  /*8d40*/  SHF.R.U64 R50, R60, 0x10, R61 ;  /* 0x000000103c327819 */ /* 0x000fe2000000123d */
[----:B--2---:R-:W-:Y:S01]  /*8d50*/  IMAD.U32 R56, R41, 0x10000, RZ ;  /* 0x0001000029387824 */ /* 0x004fe200078e00ff */
[----:B------:R-:W-:Y:S01]  /*8d60*/  SHF.R.U64 R48, R52, 0x10, R53 ;  /* 0x0000001034307819 */ /* 0x000fe20000001235 */
[----:B0-----:R-:W-:Y:S01]  /*8d70*/  IMAD.U32 R59, R39, 0x10000, RZ ;  /* 0x00010000273b7824 */ /* 0x001fe200078e00ff */
[----:B------:R-:W-:Y:S01]  /*8d80*/  SHF.R.U32.HI R60, RZ, 0x10, R61 ;  /* 0x00000010ff3c7819 */ /* 0x000fe2000001163d */
[----:B------:R-:W-:Y:S01]  /*8d90*/  IMAD.U32 R58, R38, 0x10000, RZ ;  /* 0x00010000263a7824 */ /* 0x000fe200078e00ff */
[----:B------:R-:W-:Y:S01]  /*8da0*/  SHF.R.U32.HI R52, RZ, 0x10, R53 ;  /* 0x00000010ff347819 */ /* 0x000fe20000011635 */
[----:B------:R-:W-:Y:S01]  /*8db0*/  IMAD.U32 R53, R37, 0x10000, RZ ;  /* 0x0001000025357824 */ /* 0x000fe200078e00ff */
[----:B------:R-:W-:Y:S02]  /*8dc0*/  PRMT R64, R169, 0x5432, R60 ;  /* 0x00005432a9407816 */ /* 0x000fe4000000003c */
[----:B------:R-:W-:-:S02]  /*8dd0*/  PRMT R52, R167, 0x5432, R52 ;  /* 0x00005432a7347816 */ /* 0x000fc40000000034 */
[----:B------:R-:W-:Y:S01]  /*8de0*/  SHF.R.U64 R51, R62, 0x10, R63 ;  /* 0x000000103e337819 */ /* 0x000fe2000000123f */
[----:B------:R-:W-:Y:S01]  /*8df0*/  IMAD.U32 R60, R64, 0x10000, RZ ;  /* 0x00010000403c7824 */ /* 0x000fe200078e00ff */
[----:B------:R-:W-:Y:S01]  /*8e00*/  SHF.R.U64 R49, R54, 0x10, R55 ;  /* 0x0000001036317819 */ /* 0x000fe20000001237 */
[----:B------:R-:W-:Y:S01]  /*8e10*/  IMAD.U32 R62, R43, 0x10000, RZ ;  /* 0x000100002b3e7824 */ /* 0x000fe200078e00ff */
[----:B------:R-:W-:Y:S01]  /*8e20*/  SHF.R.U32.HI R63, RZ, 0x10, R63 ;  /* 0x00000010ff3f7819 */ /* 0x000fe2000001163f */
[----:B------:R-:W-:Y:S01]  /*8e30*/  FMUL.FTZ R66, R56, R60 ;  /* 0x0000003c38427220 */ /* 0x000fe20000410000 */
[----:B------:R-:W-:Y:S01]  /*8e40*/  PRMT R169, R169, 0x5410, R50 ;  /* 0x00005410a9a97816 */ /* 0x000fe20000000032 */
[----:B------:R-:W-:Y:S01]  /*8e50*/  IMAD.U32 R50, R52, 0x10000, RZ ;  /* 0x0001000034327824 */ /* 0x000fe200078e00ff */
[----:B------:R-:W-:Y:S02]  /*8e60*/  SHF.R.U32.HI R55, RZ, 0x10, R55 ;  /* 0x00000010ff377819 */ /* 0x000fe40000011637 */
[----:B------:R-:W-:Y:S01]  /*8e70*/  LOP3.LUT R57, R41, 0xffff0000, RZ, 0xc0, !PT ;  /* 0xffff000029397812 */ /* 0x000fe200078ec0ff */
[-C--:B------:R-:W-:Y:S01]  /*8e80*/  FMUL.FTZ R56, R56, R50.reuse ;  /* 0x0000003238387220 */ /* 0x080fe20000410000 */
[----:B------:R-:W-:Y:S01]  /*8e90*/  LOP3.LUT R64, R64, 0xffff0000, RZ, 0xc0, !PT ;  /* 0xffff000040407812 */ /* 0x000fe200078ec0ff */
[C---:B------:R-:W-:Y:S01]  /*8ea0*/  FFMA.FTZ R50, R53.reuse, R50, -R66 ;  /* 0x0000003235327223 */ /* 0x040fe20000010842 */
[----:B------:R-:W-:Y:S01]  /*8eb0*/  PRMT R63, R168, 0x5432, R63 ;  /* 0x00005432a83f7816 */ /* 0x000fe2000000003f */
[----:B------:R-:W-:Y:S01]  /*8ec0*/  FFMA.FTZ R53, R53, R60, R56 ;  /* 0x0000003c35357223 */ /* 0x000fe20000010038 */
[----:B------:R-:W-:Y:S01]  /*8ed0*/  PRMT R55, R166, 0x5432, R55 ;  /* 0x00005432a6377816 */ /* 0x000fe20000000037 */
[----:B------:R-:W-:Y:S01]  /*8ee0*/  FMUL.FTZ R67, R57, R64 ;  /* 0x0000004039437220 */ /* 0x000fe20000410000 */
[----:B------:R-:W-:Y:S01]  /*8ef0*/  LOP3.LUT R52, R52, 0xffff0000, RZ, 0xc0, !PT ;  /* 0xffff000034347812 */ /* 0x000fe200078ec0ff */
[----:B------:R-:W-:Y:S01]  /*8f00*/  IMAD.U32 R65, R63, 0x10000, RZ ;  /* 0x000100003f417824 */ /* 0x000fe200078e00ff */
[----:B------:R-:W-:Y:S01]  /*8f10*/  LOP3.LUT R54, R37, 0xffff0000, RZ, 0xc0, !PT ;  /* 0xffff000025367812 */ /* 0x000fe200078ec0ff */
[----:B------:R-:W-:Y:S01]  /*8f20*/  IMAD.U32 R60, R55, 0x10000, RZ ;  /* 0x00010000373c7824 */ /* 0x000fe200078e00ff */
[----:B------:R-:W-:Y:S01]  /*8f30*/  PRMT R48, R167, 0x5410, R48 ;  /* 0x00005410a7307816 */ /* 0x000fe20000000030 */
[----:B------:R-:W-:Y:S01]  /*8f40*/  FMUL.FTZ R85, R57, R52 ;  /* 0x0000003439557220 */ /* 0x000fe20000410000 */
[----:B------:R-:W-:-:S02]  /*8f50*/  IMAD.U32 R41, R40, 0x10000, RZ ;  /* 0x0001000028297824 */ /* 0x000fc400078e00ff */
[----:B------:R-:W-:Y:S01]  /*8f60*/  FFMA.FTZ R57, R54, R52, -R67 ;  /* 0x0000003436397223 */ /* 0x000fe20000010843 */
[CC--:B------:R-:W-:Y:S01]  /*8f70*/  FMUL.FTZ R52, R62.reuse, R65.reuse ;  /* 0x000000413e347220 */ /* 0x0c0fe20000410000 */
[----:B------:R-:W-:Y:S01]  /*8f80*/  FMUL.FTZ R66, R62, R60 ;  /* 0x0000003c3e427220 */ /* 0x000fe20000410000 */
[----:B------:R-:W-:Y:S01]  /*8f90*/  FFMA.FTZ R54, R54, R64, R85 ;  /* 0x0000004036367223 */ /* 0x000fe20000010055 */
[----:B------:R-:W-:Y:S01]  /*8fa0*/  LOP3.LUT R43, R43, 0xffff0000, RZ, 0xc0, !PT ;  /* 0xffff00002b2b7812 */ /* 0x000fe200078ec0ff */
[----:B------:R-:W-:Y:S01]  /*8fb0*/  IMAD.U32 R64, R169, 0x10000, RZ ;  /* 0x00010000a9407824 */ /* 0x000fe200078e00ff */
[----:B------:R-:W-:Y:S01]  /*8fc0*/  LOP3.LUT R56, R63, 0xffff0000, RZ, 0xc0, !PT ;  /* 0xffff00003f387812 */ /* 0x000fe200078ec0ff */
[----:B------:R-:W-:Y:S01]  /*8fd0*/  FFMA.FTZ R52, R59, R60, -R52 ;  /* 0x0000003c3b347223 */ /* 0x000fe20000010834 */
[----:B------:R-:W-:Y:S01]  /*8fe0*/  LOP3.LUT R62, R55, 0xffff0000, RZ, 0xc0, !PT ;  /* 0xffff0000373e7812 */ /* 0x000fe200078ec0ff */
[----:B------:R-:W-:Y:S01]  /*8ff0*/  IMAD.U32 R60, R48, 0x10000, RZ ;  /* 0x00010000303c7824 */ /* 0x000fe200078e00ff */
[----:B------:R-:W-:Y:S01]  /*9000*/  LOP3.LUT R40, R40, 0xffff0000, RZ, 0xc0, !PT ;  /* 0xffff000028287812 */ /* 0x000fe200078ec0ff */
[----:B------:R-:W-:Y:S01]  /*9010*/  IMAD.U32 R37, R36, 0x10000, RZ ;  /* 0x0001000024257824 */ /* 0x000fe200078e00ff */
[----:B------:R-:W-:Y:S01]  /*9020*/  LOP3.LUT R169, R169, 0xffff0000, RZ, 0xc0, !PT ;  /* 0xffff0000a9a97812 */ /* 0x000fe200078ec0ff */
[----:B------:R-:W-:Y:S01]  /*9030*/  FFMA.FTZ R59, R59, R65, R66 ;  /* 0x000000413b3b7223 */ /* 0x000fe20000010042 */
[----:B------:R-:W-:Y:S01]  /*9040*/  LOP3.LUT R39, R39, 0xffff0000, RZ, 0xc0, !PT ;  /* 0xffff000027277812 */ /* 0x000fe200078ec0ff */
[C---:B------:R-:W-:Y:S01]  /*9050*/  FMUL.FTZ R66, R43.reuse, R56 ;  /* 0x000000382b427220 */ /* 0x040fe20000410000 */
[----:B------:R-:W-:Y:S01]  /*9060*/  LOP3.LUT R55, R48, 0xffff0000, RZ, 0xc0, !PT ;  /* 0xffff000030377812 */ /* 0x000fe200078ec0ff */
[----:B------:R-:W-:Y:S01]  /*9070*/  FMUL.FTZ R84, R43, R62 ;  /* 0x0000003e2b547220 */ /* 0x000fe20000410000 */
[----:B------:R-:W-:Y:S01]  /*9080*/  LOP3.LUT R36, R36, 0xffff0000, RZ, 0xc0, !PT ;  /* 0xffff000024247812 */ /* 0x000fe200078ec0ff */
[C---:B------:R-:W-:Y:S01]  /*9090*/  FMUL.FTZ R48, R41.reuse, R64 ;  /* 0x0000004029307220 */ /* 0x040fe20000410000 */
[----:B------:R-:W-:Y:S01]  /*90a0*/  PRMT R51, R168, 0x5410, R51 ;  /* 0x00005410a8337816 */ /* 0x000fe20000000033 */
[----:B------:R-:W-:Y:S01]  /*90b0*/  FMUL.FTZ R63, R40, R169 ;  /* 0x000000a9283f7220 */ /* 0x000fe20000410000 */
[----:B------:R-:W-:Y:S01]  /*90c0*/  PRMT R49, R166, 0x5410, R49 ;  /* 0x00005410a6317816 */ /* 0x000fe20000000031 */
[----:B------:R-:W-:Y:S01]  /*90d0*/  FMUL.FTZ R41, R41, R60 ;  /* 0x0000003c29297220 */ /* 0x000fe20000410000 */
[C---:B------:R-:W-:Y:S01]  /*90e0*/  FFMA.FTZ R43, R39.reuse, R62, -R66 ;  /* 0x0000003e272b7223 */ /* 0x040fe20000010842 */
[----:B------:R-:W-:Y:S01]  /*90f0*/  FFMA.FTZ R56, R39, R56, R84 ;  /* 0x0000003827387223 */ /* 0x000fe20000010054 */
[-C--:B------:R-:W-:Y:S01]  /*9100*/  FMUL.FTZ R65, R40, R55.reuse ;  /* 0x0000003728417220 */ /* 0x080fe20000410000 */
[----:B------:R-:W-:Y:S01]  /*9110*/  LOP3.LUT R61, R38, 0xffff0000, RZ, 0xc0, !PT ;  /* 0xffff0000263d7812 */ /* 0x000fe200078ec0ff */
[----:B------:R-:W-:Y:S01]  /*9120*/  FFMA.FTZ R39, R37, R60, -R48 ;  /* 0x0000003c25277223 */ /* 0x000fe20000010830 */
[----:B------:R-:W-:Y:S01]  /*9130*/  FFMA.FTZ R40, R36, R55, -R63 ;  /* 0x0000003724287223 */ /* 0x000fe2000001083f */
[----:B------:R-:W-:-:S02]  /*9140*/  IMAD.U32 R38, R42, 0x10000, RZ ;  /* 0x000100002a267824 */ /* 0x000fc400078e00ff */
[----:B------:R-:W-:Y:S01]  /*9150*/  FFMA.FTZ R37, R37, R64, R41 ;  /* 0x0000004025257223 */ /* 0x000fe20000010029 */
[----:B------:R-:W-:Y:S01]  /*9160*/  IMAD.U32 R55, R51, 0x10000, RZ ;  /* 0x0001000033377824 */ /* 0x000fe200078e00ff */
[----:B------:R-:W-:Y:S01]  /*9170*/  LOP3.LUT R42, R42, 0xffff0000, RZ, 0xc0, !PT ;  /* 0xffff00002a2a7812 */ /* 0x000fe200078ec0ff */
[----:B------:R-:W-:Y:S01]  /*9180*/  IMAD.U32 R41, R49, 0x10000, RZ ;  /* 0x0001000031297824 */ /* 0x000fe200078e00ff */
[----:B------:R-:W-:Y:S01]  /*9190*/  LOP3.LUT R51, R51, 0xffff0000, RZ, 0xc0, !PT ;  /* 0xffff000033337812 */ /* 0x000fe200078ec0ff */
[C---:B------:R-:W-:Y:S01]  /*91a0*/  FMUL.FTZ R63, R38.reuse, R55 ;  /* 0x00000037263f7220 */ /* 0x040fe20000410000 */
[----:B------:R-:W-:Y:S01]  /*91b0*/  LOP3.LUT R49, R49, 0xffff0000, RZ, 0xc0, !PT ;  /* 0xffff000031317812 */ /* 0x000fe200078ec0ff */
[----:B------:R-:W-:Y:S01]  /*91c0*/  FMUL.FTZ R38, R38, R41 ;  /* 0x0000002926267220 */ /* 0x000fe20000410000 */
[----:B------:R-:W-:Y:S01]  /*91d0*/  FFMA.FTZ R36, R36, R169, R65 ;  /* 0x000000a924247223 */ /* 0x000fe20000010041 */
[----:B------:R-:W-:Y:S01]  /*91e0*/  FMUL.FTZ R48, R42, R51 ;  /* 0x000000332a307220 */ /* 0x000fe20000410000 */
[----:B------:R-:W-:Y:S01]  /*91f0*/  FFMA.FTZ R63, R58, R41, -R63 ;  /* 0x000000293a3f7223 */ /* 0x000fe2000001083f */
[----:B------:R-:W-:Y:S01]  /*9200*/  FMUL.FTZ R42, R42, R49 ;  /* 0x000000312a2a7220 */ /* 0x000fe20000410000 */
[----:B------:R-:W-:Y:S01]  /*9210*/  FFMA.FTZ R38, R58, R55, R38 ;  /* 0x000000373a267223 */ /* 0x000fe20000010026 */
[C---:B------:R-:W-:Y:S01]  /*9220*/  FFMA.FTZ R48, R61.reuse, R49, -R48 ;  /* 0x000000313d307223 */ /* 0x040fe20000010830 */
[----:B------:R-:W-:Y:S01]  /*9230*/  F2FP.BF16.F32.PACK_AB R39, R40, R39 ;  /* 0x000000272827723e */ /* 0x000fe200000010ff */
[----:B------:R-:W-:Y:S01]  /*9240*/  FFMA.FTZ R51, R61, R51, R42 ;  /* 0x000000333d337223 */ /* 0x000fe2000001002a */
[----:B------:R-:W-:-:S02]  /*9250*/  F2FP.BF16.F32.PACK_AB R43, R43, R52 ;  /* 0x000000342b2b723e */ /* 0x000fc400000010ff */
[----:B------:R-:W-:Y:S02]  /*9260*/  F2FP.BF16.F32.PACK_AB R42, R48, R63 ;  /* 0x0000003f302a723e */ /* 0x000fe400000010ff */
[----:B------:R-:W-:Y:S02]  /*9270*/  F2FP.BF16.F32.PACK_AB R50, R57, R50 ;  /* 0x000000323932723e */ /* 0x000fe400000010ff */
[----:B------:R-:W-:Y:S02]  /*9280*/  F2FP.BF16.F32.PACK_AB R56, R56, R59 ;  /* 0x0000003b3838723e */ /* 0x000fe400000010ff */
[----:B------:R-:W-:Y:S01]  /*9290*/  F2FP.BF16.F32.PACK_AB R51, R51, R38 ;  /* 0x000000263333723e */ /* 0x000fe200000010ff */
[----:B------:R-:W-:Y:S01]  /*92a0*/  IMAD.MOV.U32 R38, RZ, RZ, R42 ;  /* 0x000000ffff267224 */ /* 0x000fe200078e002a */
[----:B------:R-:W-:Y:S01]  /*92b0*/  F2FP.BF16.F32.PACK_AB R40, R36, R37 ;  /* 0x000000252428723e */ /* 0x000fe200000010ff */
[----:B------:R-:W-:Y:S01]  /*92c0*/  IMAD.MOV.U32 R36, RZ, RZ, R39 ;  /* 0x000000ffff247224 */ /* 0x000fe200078e0027 */
[----:B------:R-:W-:Y:S01]  /*92d0*/  F2FP.BF16.F32.PACK_AB R41, R54, R53 ;  /* 0x000000353629723e */ /* 0x000fe200000010ff */
[----:B------:R-:W-:-:S02]  /*92e0*/  IMAD.MOV.U32 R39, RZ, RZ, R43 ;  /* 0x000000ffff277224 */ /* 0x000fc400078e002b */
[----:B------:R-:W-:Y:S02]  /*92f0*/  IMAD.MOV.U32 R37, RZ, RZ, R50 ;  /* 0x000000ffff257224 */ /* 0x000fe400078e0032 */
[----:B------:R-:W-:Y:S02]  /*9300*/  IMAD.MOV.U32 R42, RZ, RZ, R51 ;  /* 0x000000ffff2a7224 */ /* 0x000fe400078e0033 */
[----:B------:R-:W-:-:S07]  /*9310*/  IMAD.MOV.U32 R43, RZ, RZ, R56 ;  /* 0x000000ffff2b7224 */ /* 0x000fce00078e0038 */
.L_x_737:
[----:B------:R-:W-:Y:S05]  /*9320*/  BSYNC B2 ;  /* 0x0000000000027941 */ /* 0x000fea0003800000 */
.L_x_736:
[----:B------:R-:W-:Y:S02]  /*9330*/  ULDC.64 UR4, c[0x0][0x208] ;  /* 0x0000820000047ab9 */ /* 0x000fe40000000a00 */
[----:B0-----:R3:W-:Y:S04]  /*9340*/  STG.E.128 desc[UR4][R44.64], R36 ;  /* 0x000000242c007986 */ /* 0x0017e8000c101d04 */
[----:B--2---:R3:W-:Y:S02]  /*9350*/  @!P4 STG.E.128 desc[UR4][R46.64], R40 ;  /* 0x000000282e00c986 */ /* 0x0047e4000c101d04 */
.L_x_731:
[----:B------:R-:W-:Y:S05]  /*9360*/  BSYNC B1 ;  /* 0x0000000000017941 */ /* 0x000fea0003800000 */
.L_x_730:
[----:B0--3--:R-:W-:Y:S02]  /*9370*/  VIADD R37, R212, 0x40 ;  /* 0x00000040d4257836 */ /* 0x009fe40000000000 */
[-C--:B--2---:R-:W-:Y:S02]  /*9380*/  IMAD R36, R146, R122.reuse, RZ ;  /* 0x0000007a92247224 */ /* 0x084fe400078e02ff */
[----:B------:R-:W-:-:S04]  /*9390*/  IMAD.WIDE.U32 R124, R37, R122, R124 ;  /* 0x0000007a257c7225 */ /* 0x000fc800078e007c */
[----:B------:R-:W-:Y:S01]  /*93a0*/  IMAD R49, R37, R123, R36 ;  /* 0x0000007b25317224 */ /* 0x000fe200078e0224 */
[----:B------:R-:W-:Y:S06]  /*93b0*/  @P3 BRA `(.L_x_698) ;  /* 0x00000014001c3947 */ /* 0x000fec0003800000 */
[----:B------:R-:W-:Y:S01]  /*93c0*/  ISETP.NE.AND P3, PT, R26, RZ, PT ;  /* 0x000000ff1a00720c */ /* 0x000fe20003f65270 */
[----:B------:R-:W-:Y:S01]  /*93d0*/  BSSY B1, `(.L_x_738) ;  /* 0x0000082000017945 */ /* 0x000fe20003800000 */
[----:B------:R-:W-:-:S11]  /*93e0*/  IMAD.IADD R49, R125, 0x1, R49 ;  /* 0x000000017d317824 */ /* 0x000fd600078e0231 */
[----:B------:R-:W-:Y:S05]  /*93f0*/  @!P3 BRA `(.L_x_739) ;  /* 0x0000000400fcb947 */ /* 0x000fea0003800000 */
[----:B------:R-:W-:Y:S01]  /*9400*/  SEL R36, R118, R148, !P0 ;  /* 0x0000009476247207 */ /* 0x000fe20004000000 */
[----:B------:R-:W-:Y:S01]  /*9410*/  BSSY B2, `(.L_x_740) ;  /* 0x000007a000027945 */ /* 0x000fe20003800000 */
[----:B------:R-:W-:Y:S02]  /*9420*/  SHF.R.U32.HI R39, RZ, 0x3, R222 ;  /* 0x00000003ff277819 */ /* 0x000fe400000116de */
[----:B------:R-:W-:Y:S02]  /*9430*/  SHF.R.S32.HI R37, RZ, 0x1f, R36 ;  /* 0x0000001fff257819 */ /* 0x000fe40000011424 */
[----:B------:R-:W-:Y:S02]  /*9440*/  IADD3 R38, P4, P5, R96, R124, R13 ;  /* 0x0000007c60267210 */ /* 0x000fe40007d9e00d */
[----:B------:R-:W-:-:S04]  /*9450*/  LEA.HI R37, R37, R36, RZ, 0x4 ;  /* 0x0000002425257211 */ /* 0x000fc800078f20ff */
[----:B------:R-:W-:-:S04]  /*9460*/  LEA.HI.SX32 R37, R37, R14, 0x1c ;  /* 0x0000000e25257211 */ /* 0x000fc800078fe2ff */
[----:B------:R-:W-:Y:S01]  /*9470*/  SHF.R.S32.HI R36, RZ, 0x1f, R37 ;  /* 0x0000001fff247819 */ /* 0x000fe20000011425 */
[----:B------:R-:W-:-:S03]  /*9480*/  IMAD.SHL.U32 R47, R37, 0x8, RZ ;  /* 0x00000008252f7824 */ /* 0x000fc600078e00ff */
[----:B------:R-:W-:Y:S02]  /*9490*/  LEA.HI R36, R36, R37, RZ, 0x3 ;  /* 0x0000002524247211 */ /* 0x000fe400078f18ff */
[----:B------:R-:W-:Y:S02]  /*94a0*/  ISETP.GE.AND P3, PT, R47, R145, PT ;  /* 0x000000912f00720c */ /* 0x000fe40003f66270 */
[----:B------:R-:W-:Y:S02]  /*94b0*/  SHF.R.S32.HI R40, RZ, 0x3, R36 ;  /* 0x00000003ff287819 */ /* 0x000fe40000011424 */
[----:B------:R-:W-:-:S03]  /*94c0*/  LOP3.LUT R36, R222, 0x38, R47, 0xf8, !PT ;  /* 0x00000038de247812 */ /* 0x000fc600078ef82f */
[----:B------:R-:W-:Y:S01]  /*94d0*/  IMAD R37, R40, 0x1400, R225 ;  /* 0x0000140028257824 */ /* 0x000fe200078e02e1 */
[----:B------:R-:W-:Y:S02]  /*94e0*/  LOP3.LUT R36, R36, R39, RZ, 0x3c, !PT ;  /* 0x0000002724247212 */ /* 0x000fe400078e3cff */
[----:B------:R-:W-:Y:S02]  /*94f0*/  IADD3.X R39, R92, R49, R7, P4, P5 ;  /* 0x000000315c277210 */ /* 0x000fe400027ea407 */
[C---:B------:R-:W-:Y:S01]  /*9500*/  LEA R44, P4, R38.reuse, R116, 0x1 ;  /* 0x00000074262c7211 */ /* 0x040fe200078808ff */
[----:B------:R-:W-:Y:S01]  /*9510*/  IMAD.IADD R36, R37, 0x1, R36 ;  /* 0x0000000125247824 */ /* 0x000fe200078e0224 */
[----:B------:R-:W-:Y:S01]  /*9520*/  @!P3 SHF.R.S32.HI R48, RZ, 0x1f, R47 ;  /* 0x0000001fff30b819 */ /* 0x000fe2000001142f */
[C---:B------:R-:W-:Y:S01]  /*9530*/  IMAD R37, R19.reuse, 0x5000, R133 ;  /* 0x0000500013257824 */ /* 0x040fe200078e0285 */
[----:B------:R-:W-:Y:S01]  /*9540*/  LEA.HI.X R45, R38, R117, R39, 0x1, P4 ;  /* 0x00000075262d7211 */ /* 0x000fe200020f0c27 */
[----:B------:R-:W-:Y:S01]  /*9550*/  IMAD R39, R19, 0x5000, R36 ;  /* 0x0000500013277824 */ /* 0x000fe200078e0224 */
[----:B------:R-:W-:Y:S01]  /*9560*/  @!P3 IADD3 R47, P4, P5, R96, R124, R47 ;  /* 0x0000007c602fb210 */ /* 0x000fe20007d9e02f */
[----:B------:R-:W-:-:S02]  /*9570*/  IMAD R37, R37, 0x2, R18 ;  /* 0x0000000225257824 */ /* 0x000fc400078e0212 */
[----:B------:R-:W-:Y:S01]  /*9580*/  IMAD R40, R39, 0x2, R18 ;  /* 0x0000000227287824 */ /* 0x000fe200078e0212 */
[----:B------:R-:W-:Y:S02]  /*9590*/  @!P3 IADD3.X R48, R92, R49, R48, P4, P5 ;  /* 0x000000315c30b210 */ /* 0x000fe400027ea430 */
[----:B------:R-:W-:Y:S01]  /*95a0*/  ISETP.GE.AND P5, PT, R16, R115, PT ;  /* 0x000000731000720c */ /* 0x000fe20003fa6270 */
[----:B------:R-:W0:Y:S01]  /*95b0*/  LDS.128 R36, [R37+0x24400] ;  /* 0x0244000025247984 */ /* 0x000e220000000c00 */
[----:B------:R-:W-:-:S03]  /*95c0*/  @!P3 LEA R46, P4, R47, R116, 0x1 ;  /* 0x000000742f2eb211 */ /* 0x000fc600078808ff */
[----:B------:R-:W2:Y:S01]  /*95d0*/  LDS.128 R40, [R40+0x24400] ;  /* 0x0244000028287984 */ /* 0x000ea20000000c00 */
[----:B------:R-:W-:-:S07]  /*95e0*/  @!P3 LEA.HI.X R47, R47, R117, R48, 0x1, P4 ;  /* 0x000000752f2fb211 */ /* 0x000fce00020f0c30 */
[----:B------:R-:W-:Y:S05]  /*95f0*/  @P5 BRA `(.L_x_741) ;  /* 0x00000004006c5947 */ /* 0x000fea0003800000 */
[----:B------:R-:W-:Y:S01]  /*9600*/  SHF.R.U64 R61, R74, 0x10, R75 ;  /* 0x000000104a3d7819 */ /* 0x000fe2000000124b */
[----:B--2---:R-:W-:Y:S01]  /*9610*/  IMAD.U32 R59, R43, 0x10000, RZ ;  /* 0x000100002b3b7824 */ /* 0x004fe200078e00ff */
[----:B------:R-:W-:Y:S01]  /*9620*/  SHF.R.U64 R60, R80, 0x10, R81 ;  /* 0x00000010503c7819 */ /* 0x000fe20000001251 */
[----:B------:R-:W-:Y:S01]  /*9630*/  IMAD.U32 R53, R41, 0x10000, RZ ;  /* 0x0001000029357824 */ /* 0x000fe200078e00ff */
[----:B------:R-:W-:Y:S01]  /*9640*/  SHF.R.U64 R62, R72, 0x10, R73 ;  /* 0x00000010483e7819 */ /* 0x000fe20000001249 */
[----:B0-----:R-:W-:Y:S01]  /*9650*/  IMAD.U32 R56, R37, 0x10000, RZ ;  /* 0x0001000025387824 */ /* 0x001fe200078e00ff */
[----:B------:R-:W-:Y:S01]  /*9660*/  SHF.R.U32.HI R80, RZ, 0x10, R81 ;  /* 0x00000010ff507819 */ /* 0x000fe20000011651 */
[----:B------:R-:W-:Y:S01]  /*9670*/  IMAD.U32 R55, R39, 0x10000, RZ ;  /* 0x0001000027377824 */ /* 0x000fe200078e00ff */
[----:B------:R-:W-:Y:S02]  /*9680*/  SHF.R.U32.HI R72, RZ, 0x10, R73 ;  /* 0x00000010ff487819 */ /* 0x000fe40000011649 */
[----:B------:R-:W-:-:S02]  /*9690*/  LOP3.LUT R52, R43, 0xffff0000, RZ, 0xc0, !PT ;  /* 0xffff00002b347812 */ /* 0x000fc400078ec0ff */
[----:B------:R-:W-:Y:S02]  /*96a0*/  PRMT R43, R154, 0x5410, R61 ;  /* 0x000054109a2b7816 */ /* 0x000fe4000000003d */
[----:B------:R-:W-:Y:S02]  /*96b0*/  PRMT R57, R155, 0x5410, R62 ;  /* 0x000054109b397816 */ /* 0x000fe4000000003e */
[----:B------:R-:W-:Y:S02]  /*96c0*/  PRMT R61, R165, 0x5432, R80 ;  /* 0x00005432a53d7816 */ /* 0x000fe40000000050 */
[----:B------:R-:W-:Y:S02]  /*96d0*/  PRMT R155, R155, 0x5432, R72 ;  /* 0x000054329b9b7816 */ /* 0x000fe40000000048 */
[--C-:B------:R-:W-:Y:S01]  /*96e0*/  SHF.R.U64 R51, R82, 0x10, R83.reuse ;  /* 0x0000001052337819 */ /* 0x100fe20000001253 */
[----:B------:R-:W-:Y:S01]  /*96f0*/  IMAD.U32 R62, R61, 0x10000, RZ ;  /* 0x000100003d3e7824 */ /* 0x000fe200078e00ff */
[----:B------:R-:W-:-:S02]  /*9700*/  SHF.R.U32.HI R83, RZ, 0x10, R83 ;  /* 0x00000010ff537819 */ /* 0x000fc40000011653 */
[----:B------:R-:W-:Y:S01]  /*9710*/  SHF.R.U32.HI R75, RZ, 0x10, R75 ;  /* 0x00000010ff4b7819 */ /* 0x000fe2000001164b */
[----:B------:R-:W-:Y:S01]  /*9720*/  FMUL.FTZ R63, R53, R62 ;  /* 0x0000003e353f7220 */ /* 0x000fe20000410000 */
[----:B------:R-:W-:Y:S01]  /*9730*/  PRMT R165, R165, 0x5410, R60 ;  /* 0x00005410a5a57816 */ /* 0x000fe2000000003c */
[----:B------:R-:W-:Y:S01]  /*9740*/  IMAD.U32 R60, R155, 0x10000, RZ ;  /* 0x000100009b3c7824 */ /* 0x000fe200078e00ff */
[C---:B------:R-:W-:Y:S02]  /*9750*/  PRMT R51, R156.reuse, 0x5410, R51 ;  /* 0x000054109c337816 */ /* 0x040fe40000000033 */
[----:B------:R-:W-:Y:S01]  /*9760*/  PRMT R156, R156, 0x5432, R83 ;  /* 0x000054329c9c7816 */ /* 0x000fe20000000053 */
[-C--:B------:R-:W-:Y:S01]  /*9770*/  FMUL.FTZ R65, R53, R60.reuse ;  /* 0x0000003c35417220 */ /* 0x080fe20000410000 */
[----:B------:R-:W-:Y:S01]  /*9780*/  PRMT R154, R154, 0x5432, R75 ;  /* 0x000054329a9a7816 */ /* 0x000fe2000000004b */
[----:B------:R-:W-:Y:S01]  /*9790*/  FFMA.FTZ R53, R56, R60, -R63 ;  /* 0x0000003c38357223 */ /* 0x000fe2000001083f */
[----:B------:R-:W-:Y:S01]  /*97a0*/  LOP3.LUT R58, R41, 0xffff0000, RZ, 0xc0, !PT ;  /* 0xffff0000293a7812 */ /* 0x000fe200078ec0ff */
[----:B------:R-:W-:Y:S01]  /*97b0*/  IMAD.U32 R64, R156, 0x10000, RZ ;  /* 0x000100009c407824 */ /* 0x000fe200078e00ff */
[----:B------:R-:W-:Y:S01]  /*97c0*/  LOP3.LUT R61, R61, 0xffff0000, RZ, 0xc0, !PT ;  /* 0xffff00003d3d7812 */ /* 0x000fe200078ec0ff */
[----:B------:R-:W-:Y:S01]  /*97d0*/  FFMA.FTZ R56, R56, R62, R65 ;  /* 0x0000003e38387223 */ /* 0x000fe20000010041 */
[----:B------:R-:W-:Y:S01]  /*97e0*/  LOP3.LUT R155, R155, 0xffff0000, RZ, 0xc0, !PT ;  /* 0xffff00009b9b7812 */ /* 0x000fe200078ec0ff */
[----:B------:R-:W-:Y:S01]  /*97f0*/  IMAD.U32 R60, R154, 0x10000, RZ ;  /* 0x000100009a3c7824 */ /* 0x000fe200078e00ff */
[----:B------:R-:W-:Y:S01]  /*9800*/  LOP3.LUT R54, R37, 0xffff0000, RZ, 0xc0, !PT ;  /* 0xffff000025367812 */ /* 0x000fe200078ec0ff */
[C---:B------:R-:W-:Y:S01]  /*9810*/  FMUL.FTZ R63, R58.reuse, R61 ;  /* 0x0000003d3a3f7220 */ /* 0x040fe20000410000 */
[C---:B------:R-:W-:Y:S01]  /*9820*/  FMUL.FTZ R62, R59.reuse, R64 ;  /* 0x000000403b3e7220 */ /* 0x040fe20000410000 */
[-C--:B------:R-:W-:Y:S01]  /*9830*/  FMUL.FTZ R65, R58, R155.reuse ;  /* 0x0000009b3a417220 */ /* 0x080fe20000410000 */
[-C--:B------:R-:W-:Y:S01]  /*9840*/  FMUL.FTZ R67, R59, R60.reuse ;  /* 0x0000003c3b437220 */ /* 0x080fe20000410000 */
[----:B------:R-:W-:Y:S01]  /*9850*/  FFMA.FTZ R58, R54, R155, -R63 ;  /* 0x0000009b363a7223 */ /* 0x000fe2000001083f */
[----:B------:R-:W-:Y:S01]  /*9860*/  LOP3.LUT R63, R156, 0xffff0000, RZ, 0xc0, !PT ;  /* 0xffff00009c3f7812 */ /* 0x000fe200078ec0ff */
[----:B------:R-:W-:Y:S01]  /*9870*/  FFMA.FTZ R59, R54, R61, R65 ;  /* 0x0000003d363b7223 */ /* 0x000fe20000010041 */
[----:B------:R-:W-:Y:S01]  /*9880*/  LOP3.LUT R61, R154, 0xffff0000, RZ, 0xc0, !PT ;  /* 0xffff00009a3d7812 */ /* 0x000fe200078ec0ff */
[----:B------:R-:W-:Y:S01]  /*9890*/  FFMA.FTZ R54, R55, R60, -R62 ;  /* 0x0000003c37367223 */ /* 0x000fe2000001083e */
[----:B------:R-:W-:-:S02]  /*98a0*/  IMAD.U32 R41, R40, 0x10000, RZ ;  /* 0x0001000028297824 */ /* 0x000fc400078e00ff */
[----:B------:R-:W-:Y:S01]  /*98b0*/  FFMA.FTZ R55, R55, R64, R67 ;  /* 0x0000004037377223 */ /* 0x000fe20000010043 */
[----:B------:R-:W-:Y:S02]  /*98c0*/  IMAD.U32 R62, R165, 0x10000, RZ ;  /* 0x00010000a53e7824 */ /* 0x000fe400078e00ff */
[C---:B------:R-:W-:Y:S01]  /*98d0*/  FMUL.FTZ R65, R52.reuse, R63 ;  /* 0x0000003f34417220 */ /* 0x040fe20000410000 */
[----:B------:R-:W-:Y:S02]  /*98e0*/  IMAD.U32 R60, R57, 0x10000, RZ ;  /* 0x00010000393c7824 */ /* 0x000fe400078e00ff */
[-C--:B------:R-:W-:Y:S01]  /*98f0*/  FMUL.FTZ R67, R52, R61.reuse ;  /* 0x0000003d34437220 */ /* 0x080fe20000410000 */
[----:B------:R-:W-:Y:S01]  /*9900*/  LOP3.LUT R50, R39, 0xffff0000, RZ, 0xc0, !PT ;  /* 0xffff000027327812 */ /* 0x000fe200078ec0ff */
[C---:B------:R-:W-:Y:S01]  /*9910*/  FMUL.FTZ R52, R41.reuse, R62 ;  /* 0x0000003e29347220 */ /* 0x040fe20000410000 */
[----:B------:R-:W-:Y:S02]  /*9920*/  IMAD.U32 R37, R36, 0x10000, RZ ;  /* 0x0001000024257824 */ /* 0x000fe400078e00ff */
[----:B------:R-:W-:Y:S01]  /*9930*/  FMUL.FTZ R41, R41, R60 ;  /* 0x0000003c29297220 */ /* 0x000fe20000410000 */
[----:B------:R-:W-:Y:S01]  /*9940*/  LOP3.LUT R48, R40, 0xffff0000, RZ, 0xc0, !PT ;  /* 0xffff000028307812 */ /* 0x000fe200078ec0ff */
[----:B------:R-:W-:Y:S01]  /*9950*/  IMAD.U32 R39, R38, 0x10000, RZ ;  /* 0x0001000026277824 */ /* 0x000fe200078e00ff */
[----:B------:R-:W-:Y:S01]  /*9960*/  LOP3.LUT R165, R165, 0xffff0000, RZ, 0xc0, !PT ;  /* 0xffff0000a5a57812 */ /* 0x000fe200078ec0ff */
[----:B------:R-:W-:Y:S01]  /*9970*/  FFMA.FTZ R65, R50, R61, -R65 ;  /* 0x0000003d32417223 */ /* 0x000fe20000010841 */
[----:B------:R-:W-:Y:S01]  /*9980*/  LOP3.LUT R57, R57, 0xffff0000, RZ, 0xc0, !PT ;  /* 0xffff000039397812 */ /* 0x000fe200078ec0ff */
[C---:B------:R-:W-:Y:S01]  /*9990*/  FFMA.FTZ R62, R37.reuse, R62, R41 ;  /* 0x0000003e253e7223 */ /* 0x040fe20000010029 */
[----:B------:R-:W-:Y:S01]  /*99a0*/  LOP3.LUT R40, R38, 0xffff0000, RZ, 0xc0, !PT ;  /* 0xffff000026287812 */ /* 0x000fe200078ec0ff */
[----:B------:R-:W-:Y:S01]  /*99b0*/  IMAD.U32 R38, R42, 0x10000, RZ ;  /* 0x000100002a267824 */ /* 0x000fe200078e00ff */
[----:B------:R-:W-:Y:S01]  /*99c0*/  LOP3.LUT R36, R36, 0xffff0000, RZ, 0xc0, !PT ;  /* 0xffff000024247812 */ /* 0x000fe200078ec0ff */
[----:B------:R-:W-:Y:S01]  /*99d0*/  FFMA.FTZ R50, R50, R63, R67 ;  /* 0x0000003f32327223 */ /* 0x000fe20000010043 */
[----:B------:R-:W-:Y:S01]  /*99e0*/  FFMA.FTZ R52, R37, R60, -R52 ;  /* 0x0000003c25347223 */ /* 0x000fe20000010834 */
[----:B------:R-:W-:Y:S01]  /*99f0*/  IMAD.U32 R41, R51, 0x10000, RZ ;  /* 0x0001000033297824 */ /* 0x000fe200078e00ff */
[----:B------:R-:W-:Y:S01]  /*9a00*/  LOP3.LUT R42, R42, 0xffff0000, RZ, 0xc0, !PT ;  /* 0xffff00002a2a7812 */ /* 0x000fe200078ec0ff */
[C---:B------:R-:W-:Y:S01]  /*9a10*/  FMUL.FTZ R61, R48.reuse, R165 ;  /* 0x000000a5303d7220 */ /* 0x040fe20000410000 */
[-C--:B------:R-:W-:Y:S01]  /*9a20*/  FMUL.FTZ R63, R48, R57.reuse ;  /* 0x00000039303f7220 */ /* 0x080fe20000410000 */
[----:B------:R-:W-:Y:S01]  /*9a30*/  IMAD.U32 R37, R43, 0x10000, RZ ;  /* 0x000100002b257824 */ /* 0x000fe200078e00ff */
[----:B------:R-:W-:Y:S01]  /*9a40*/  LOP3.LUT R51, R51, 0xffff0000, RZ, 0xc0, !PT ;  /* 0xffff000033337812 */ /* 0x000fe200078ec0ff */
[C---:B------:R-:W-:Y:S01]  /*9a50*/  FFMA.FTZ R61, R36.reuse, R57, -R61 ;  /* 0x00000039243d7223 */ /* 0x040fe2000001083d */
[----:B------:R-:W-:Y:S01]  /*9a60*/  LOP3.LUT R43, R43, 0xffff0000, RZ, 0xc0, !PT ;  /* 0xffff00002b2b7812 */ /* 0x000fe200078ec0ff */
[----:B------:R-:W-:Y:S01]  /*9a70*/  FFMA.FTZ R63, R36, R165, R63 ;  /* 0x000000a5243f7223 */ /* 0x000fe2000001003f */
        /* <DEDUP_REMOVED lines=16> */
[----:B------:R-:W-:Y:S02]  /*9b80*/  F2FP.BF16.F32.PACK_AB R41, R59, R56 ;  /* 0x000000383b29723e */ /* 0x000fe400000010ff */
[----:B------:R-:W-:-:S02]  /*9b90*/  F2FP.BF16.F32.PACK_AB R43, R50, R55 ;  /* 0x00000037322b723e */ /* 0x000fc400000010ff */
[----:B------:R-:W-:-:S07]  /*9ba0*/  F2FP.BF16.F32.PACK_AB R40, R63, R62 ;  /* 0x0000003e3f28723e */ /* 0x000fce00000010ff */
.L_x_741:
[----:B------:R-:W-:Y:S05]  /*9bb0*/  BSYNC B2 ;  /* 0x0000000000027941 */ /* 0x000fea0003800000 */
.L_x_740:
[----:B------:R-:W-:Y:S02]  /*9bc0*/  ULDC.64 UR4, c[0x0][0x208] ;  /* 0x0000820000047ab9 */ /* 0x000fe40000000a00 */
[----:B0-----:R0:W-:Y:S04]  /*9bd0*/  STG.E.128 desc[UR4][R44.64], R36 ;  /* 0x000000242c007986 */ /* 0x0011e8000c101d04 */
[----:B--2---:R0:W-:Y:S02]  /*9be0*/  @!P3 STG.E.128 desc[UR4][R46.64], R40 ;  /* 0x000000282e00b986 */ /* 0x0041e4000c101d04 */
.L_x_739:
[----:B------:R-:W-:Y:S05]  /*9bf0*/  BSYNC B1 ;  /* 0x0000000000017941 */ /* 0x000fea0003800000 */
.L_x_738:
[----:B------:R-:W-:-:S13]  /*9c00*/  ISETP.NE.AND P3, PT, R10, RZ, PT ;  /* 0x000000ff0a00720c */ /* 0x000fda0003f65270 */
[----:B------:R-:W-:Y:S05]  /*9c10*/  @!P3 BRA `(.L_x_698) ;  /* 0x0000000c0004b947 */ /* 0x000fea0003800000 */
[----:B------:R-:W-:Y:S01]  /*9c20*/  SEL R148, R118, R148, !P1 ;  /* 0x0000009476947207 */ /* 0x000fe20004800000 */
[----:B------:R-:W-:Y:S01]  /*9c30*/  BSSY B1, `(.L_x_742) ;  /* 0x0000073000017945 */ /* 0x000fe20003800000 */
[----:B0-----:R-:W-:Y:S02]  /*9c40*/  SHF.R.U32.HI R39, RZ, 0x3, R222 ;  /* 0x00000003ff277819 */ /* 0x001fe400000116de */
[----:B------:R-:W-:Y:S02]  /*9c50*/  SHF.R.S32.HI R37, RZ, 0x1f, R148 ;  /* 0x0000001fff257819 */ /* 0x000fe40000011494 */
[----:B------:R-:W-:Y:S02]  /*9c60*/  IADD3 R45, P3, P4, R96, R124, R11 ;  /* 0x0000007c602d7210 */ /* 0x000fe40007c7e00b */
[----:B------:R-:W-:Y:S02]  /*9c70*/  LEA.HI R37, R37, R148, RZ, 0x4 ;  /* 0x0000009425257211 */ /* 0x000fe400078f20ff */
[----:B------:R-:W-:-:S02]  /*9c80*/  IADD3.X R46, R92, R49, R6, P3, P4 ;  /* 0x000000315c2e7210 */ /* 0x000fc40001fe8406 */
[----:B------:R-:W-:Y:S02]  /*9c90*/  LEA.HI.SX32 R37, R37, R12, 0x1c ;  /* 0x0000000c25257211 */ /* 0x000fe400078fe2ff */
[----:B------:R-:W-:Y:S02]  /*9ca0*/  ISETP.GE.AND P4, PT, R213, R115, PT ;  /* 0x00000073d500720c */ /* 0x000fe40003f86270 */
[----:B------:R-:W-:Y:S01]  /*9cb0*/  SHF.R.S32.HI R36, RZ, 0x1f, R37 ;  /* 0x0000001fff247819 */ /* 0x000fe20000011425 */
[----:B------:R-:W-:Y:S01]  /*9cc0*/  IMAD.SHL.U32 R47, R37, 0x8, RZ ;  /* 0x00000008252f7824 */ /* 0x000fe200078e00ff */
[C---:B------:R-:W-:Y:S02]  /*9cd0*/  LEA R44, P3, R45.reuse, R116, 0x1 ;  /* 0x000000742d2c7211 */ /* 0x040fe400078608ff */
[----:B------:R-:W-:Y:S02]  /*9ce0*/  LEA.HI R36, R36, R37, RZ, 0x3 ;  /* 0x0000002524247211 */ /* 0x000fe400078f18ff */
[----:B------:R-:W-:-:S02]  /*9cf0*/  LEA.HI.X R45, R45, R117, R46, 0x1, P3 ;  /* 0x000000752d2d7211 */ /* 0x000fc400018f0c2e */
[----:B------:R-:W-:Y:S02]  /*9d00*/  SHF.R.S32.HI R38, RZ, 0x3, R36 ;  /* 0x00000003ff267819 */ /* 0x000fe40000011424 */
[----:B------:R-:W-:-:S03]  /*9d10*/  LOP3.LUT R36, R222, 0x38, R47, 0xf8, !PT ;  /* 0x00000038de247812 */ /* 0x000fc600078ef82f */
[----:B------:R-:W-:Y:S01]  /*9d20*/  IMAD R37, R38, 0x1400, R225 ;  /* 0x0000140026257824 */ /* 0x000fe200078e02e1 */
[----:B------:R-:W-:-:S05]  /*9d30*/  LOP3.LUT R36, R36, R39, RZ, 0x3c, !PT ;  /* 0x0000002724247212 */ /* 0x000fca00078e3cff */
        /* <DEDUP_REMOVED lines=16> */
[----:B------:R-:W-:Y:S01]  /*9e40*/  PRMT R57, R150, 0x5432, R57 ;  /* 0x0000543296397816 */ /* 0x000fe20000000039 */
[----:B------:R-:W-:Y:S01]  /*9e50*/  IMAD.U32 R48, R40, 0x10000, RZ ;  /* 0x0001000028307824 */ /* 0x000fe200078e00ff */
[----:B------:R-:W-:Y:S01]  /*9e60*/  SHF.R.U64 R60, R70, 0x10, R71 ;  /* 0x00000010463c7819 */ /* 0x000fe20000001247 */
[----:B------:R-:W-:Y:S01]  /*9e70*/  IMAD.U32 R46, R36, 0x10000, RZ ;  /* 0x00010000242e7824 */ /* 0x000fe200078e00ff */
[----:B------:R-:W-:-:S02]  /*9e80*/  PRMT R150, R150, 0x5410, R69 ;  /* 0x0000541096967816 */ /* 0x000fc40000000045 */
[----:B------:R-:W-:Y:S02]  /*9e90*/  PRMT R59, R153, 0x5432, R76 ;  /* 0x00005432993b7816 */ /* 0x000fe4000000004c */
[----:B------:R-:W-:Y:S02]  /*9ea0*/  LOP3.LUT R55, R41, 0xffff0000, RZ, 0xc0, !PT ;  /* 0xffff000029377812 */ /* 0x000fe400078ec0ff */
[----:B------:R-:W-:Y:S02]  /*9eb0*/  SHF.R.U64 R61, R78, 0x10, R79 ;  /* 0x000000104e3d7819 */ /* 0x000fe4000000124f */
[----:B------:R-:W-:Y:S01]  /*9ec0*/  PRMT R41, R151, 0x5432, R60 ;  /* 0x0000543297297816 */ /* 0x000fe2000000003c */
[----:B------:R-:W-:Y:S01]  /*9ed0*/  IMAD.U32 R60, R59, 0x10000, RZ ;  /* 0x000100003b3c7824 */ /* 0x000fe200078e00ff */
[----:B------:R-:W-:Y:S01]  /*9ee0*/  PRMT R153, R153, 0x5410, R58 ;  /* 0x0000541099997816 */ /* 0x000fe2000000003a */
[----:B------:R-:W-:Y:S01]  /*9ef0*/  IMAD.U32 R58, R150, 0x10000, RZ ;  /* 0x00010000963a7824 */ /* 0x000fe200078e00ff */
[----:B------:R-:W-:Y:S01]  /*9f00*/  SHF.R.U32.HI R70, RZ, 0x10, R71 ;  /* 0x00000010ff467819 */ /* 0x000fe20000011647 */
[C---:B------:R-:W-:Y:S01]  /*9f10*/  FMUL.FTZ R62, R54.reuse, R60 ;  /* 0x0000003c363e7220 */ /* 0x040fe20000410000 */
[----:B------:R-:W-:Y:S01]  /*9f20*/  SHF.R.U32.HI R79, RZ, 0x10, R79 ;  /* 0x00000010ff4f7819 */ /* 0x000fe2000001164f */
[-C--:B------:R-:W-:Y:S01]  /*9f30*/  FMUL.FTZ R64, R54, R58.reuse ;  /* 0x0000003a36407220 */ /* 0x080fe20000410000 */
[C---:B------:R-:W-:Y:S01]  /*9f40*/  PRMT R61, R152.reuse, 0x5410, R61 ;  /* 0x00005410983d7816 */ /* 0x040fe2000000003d */
[----:B------:R-:W-:Y:S01]  /*9f50*/  FFMA.FTZ R62, R51, R58, -R62 ;  /* 0x0000003a333e7223 */ /* 0x000fe2000001083e */
[----:B------:R-:W-:Y:S01]  /*9f60*/  PRMT R151, R151, 0x5410, R70 ;  /* 0x0000541097977816 */ /* 0x000fe20000000046 */
[----:B------:R-:W-:Y:S01]  /*9f70*/  FFMA.FTZ R64, R51, R60, R64 ;  /* 0x0000003c33407223 */ /* 0x000fe20000010040 */
[----:B------:R-:W-:-:S02]  /*9f80*/  PRMT R152, R152, 0x5432, R79 ;  /* 0x0000543298987816 */ /* 0x000fc4000000004f */
[----:B------:R-:W-:Y:S01]  /*9f90*/  LOP3.LUT R59, R59, 0xffff0000, RZ, 0xc0, !PT ;  /* 0xffff00003b3b7812 */ /* 0x000fe200078ec0ff */
[----:B------:R-:W-:Y:S01]  /*9fa0*/  IMAD.U32 R51, R151, 0x10000, RZ ;  /* 0x0001000097337824 */ /* 0x000fe200078e00ff */
[----:B------:R-:W-:Y:S01]  /*9fb0*/  LOP3.LUT R150, R150, 0xffff0000, RZ, 0xc0, !PT ;  /* 0xffff000096967812 */ /* 0x000fe200078ec0ff */
[----:B------:R-:W-:Y:S01]  /*9fc0*/  IMAD.U32 R54, R152, 0x10000, RZ ;  /* 0x0001000098367824 */ /* 0x000fe200078e00ff */
[----:B------:R-:W-:Y:S01]  /*9fd0*/  LOP3.LUT R52, R37, 0xffff0000, RZ, 0xc0, !PT ;  /* 0xffff000025347812 */ /* 0x000fe200078ec0ff */
[C---:B------:R-:W-:Y:S01]  /*9fe0*/  FMUL.FTZ R65, R56.reuse, R51 ;  /* 0x0000003338417220 */ /* 0x040fe20000410000 */
[----:B------:R-:W-:Y:S01]  /*9ff0*/  FMUL.FTZ R63, R55, R59 ;  /* 0x0000003b373f7220 */ /* 0x000fe20000410000 */
[----:B------:R-:W-:Y:S01]  /*a000*/  FMUL.FTZ R58, R56, R54 ;  /* 0x00000036383a7220 */ /* 0x000fe20000410000 */
[----:B------:R-:W-:Y:S01]  /*a010*/  LOP3.LUT R43, R43, 0xffff0000, RZ, 0xc0, !PT ;  /* 0xffff00002b2b7812 */ /* 0x000fe200078ec0ff */
[----:B------:R-:W-:Y:S01]  /*a020*/  FMUL.FTZ R55, R55, R150 ;  /* 0x0000009637377220 */ /* 0x000fe20000410000 */
[----:B------:R-:W-:Y:S01]  /*a030*/  LOP3.LUT R152, R152, 0xffff0000, RZ, 0xc0, !PT ;  /* 0xffff000098987812 */ /* 0x000fe200078ec0ff */
[----:B------:R-:W-:Y:S01]  /*a040*/  FFMA.FTZ R58, R53, R51, -R58 ;  /* 0x00000033353a7223 */ /* 0x000fe2000001083a */
[----:B------:R-:W-:Y:S01]  /*a050*/  LOP3.LUT R151, R151, 0xffff0000, RZ, 0xc0, !PT ;  /* 0xffff000097977812 */ /* 0x000fe200078ec0ff */
[----:B------:R-:W-:Y:S01]  /*a060*/  FFMA.FTZ R65, R53, R54, R65 ;  /* 0x0000003635417223 */ /* 0x000fe20000010041 */
[----:B------:R-:W-:-:S02]  /*a070*/  IMAD.U32 R53, R153, 0x10000, RZ ;  /* 0x0001000099357824 */ /* 0x000fc400078e00ff */
[----:B------:R-:W-:Y:S01]  /*a080*/  FFMA.FTZ R55, R52, R59, R55 ;  /* 0x0000003b34377223 */ /* 0x000fe20000010037 */
[----:B------:R-:W-:Y:S01]  /*a090*/  IMAD.U32 R51, R57, 0x10000, RZ ;  /* 0x0001000039337824 */ /* 0x000fe200078e00ff */
[----:B------:R-:W-:Y:S01]  /*a0a0*/  LOP3.LUT R50, R39, 0xffff0000, RZ, 0xc0, !PT ;  /* 0xffff000027327812 */ /* 0x000fe200078ec0ff */
[CC--:B------:R-:W-:Y:S01]  /*a0b0*/  FMUL.FTZ R59, R43.reuse, R152.reuse ;  /* 0x000000982b3b7220 */ /* 0x0c0fe20000410000 */
[----:B------:R-:W-:Y:S01]  /*a0c0*/  FMUL.FTZ R67, R43, R151 ;  /* 0x000000972b437220 */ /* 0x000fe20000410000 */
[----:B------:R-:W-:Y:S01]  /*a0d0*/  LOP3.LUT R40, R40, 0xffff0000, RZ, 0xc0, !PT ;  /* 0xffff000028287812 */ /* 0x000fe200078ec0ff */
[C---:B------:R-:W-:Y:S01]  /*a0e0*/  FMUL.FTZ R43, R48.reuse, R53 ;  /* 0x00000035302b7220 */ /* 0x040fe20000410000 */
[----:B------:R-:W-:Y:S01]  /*a0f0*/  LOP3.LUT R153, R153, 0xffff0000, RZ, 0xc0, !PT ;  /* 0xffff000099997812 */ /* 0x000fe200078ec0ff */
[----:B------:R-:W-:Y:S01]  /*a100*/  FMUL.FTZ R48, R48, R51 ;  /* 0x0000003330307220 */ /* 0x000fe20000410000 */
[----:B------:R-:W-:Y:S01]  /*a110*/  LOP3.LUT R57, R57, 0xffff0000, RZ, 0xc0, !PT ;  /* 0xffff000039397812 */ /* 0x000fe200078ec0ff */
[----:B------:R-:W-:Y:S01]  /*a120*/  FFMA.FTZ R59, R50, R151, -R59 ;  /* 0x00000097323b7223 */ /* 0x000fe2000001083b */
[----:B------:R-:W-:Y:S01]  /*a130*/  LOP3.LUT R37, R36, 0xffff0000, RZ, 0xc0, !PT ;  /* 0xffff000024257812 */ /* 0x000fe200078ec0ff */
[----:B------:R-:W-:Y:S01]  /*a140*/  FFMA.FTZ R152, R50, R152, R67 ;  /* 0x0000009832987223 */ /* 0x000fe20000010043 */
[----:B------:R-:W-:Y:S01]  /*a150*/  FMUL.FTZ R50, R40, R153 ;  /* 0x0000009928327220 */ /* 0x000fe20000410000 */
[C---:B------:R-:W-:Y:S01]  /*a160*/  FFMA.FTZ R51, R46.reuse, R51, -R43 ;  /* 0x000000332e337223 */ /* 0x040fe2000001082b */
[----:B------:R-:W-:Y:S01]  /*a170*/  FFMA.FTZ R48, R46, R53, R48 ;  /* 0x000000352e307223 */ /* 0x000fe20000010030 */
[----:B------:R-:W-:-:S02]  /*a180*/  IMAD.U32 R39, R42, 0x10000, RZ ;  /* 0x000100002a277824 */ /* 0x000fc400078e00ff */
[-C--:B------:R-:W-:Y:S01]  /*a190*/  FMUL.FTZ R46, R40, R57.reuse ;  /* 0x00000039282e7220 */ /* 0x080fe20000410000 */
[----:B------:R-:W-:Y:S01]  /*a1a0*/  IMAD.U32 R43, R61, 0x10000, RZ ;  /* 0x000100003d2b7824 */ /* 0x000fe200078e00ff */
[----:B------:R-:W-:Y:S01]  /*a1b0*/  LOP3.LUT R42, R42, 0xffff0000, RZ, 0xc0, !PT ;  /* 0xffff00002a2a7812 */ /* 0x000fe200078ec0ff */
[----:B------:R-:W-:Y:S01]  /*a1c0*/  IMAD.U32 R40, R41, 0x10000, RZ ;  /* 0x0001000029287824 */ /* 0x000fe200078e00ff */
[----:B------:R-:W-:Y:S01]  /*a1d0*/  LOP3.LUT R61, R61, 0xffff0000, RZ, 0xc0, !PT ;  /* 0xffff00003d3d7812 */ /* 0x000fe200078ec0ff */
[----:B------:R-:W-:Y:S01]  /*a1e0*/  FFMA.FTZ R50, R37, R57, -R50 ;  /* 0x0000003925327223 */ /* 0x000fe20000010832 */
[----:B------:R-:W-:Y:S01]  /*a1f0*/  LOP3.LUT R41, R41, 0xffff0000, RZ, 0xc0, !PT ;  /* 0xffff000029297812 */ /* 0x000fe200078ec0ff */
[C---:B------:R-:W-:Y:S02]  /*a200*/  IMAD.U32 R36, R38.reuse, 0x10000, RZ ;  /* 0x0001000026247824 */ /* 0x040fe400078e00ff */
[----:B------:R-:W-:Y:S01]  /*a210*/  FFMA.FTZ R37, R37, R153, R46 ;  /* 0x0000009925257223 */ /* 0x000fe2000001002e */
[----:B------:R-:W-:Y:S01]  /*a220*/  LOP3.LUT R38, R38, 0xffff0000, RZ, 0xc0, !PT ;  /* 0xffff000026267812 */ /* 0x000fe200078ec0ff */
[C---:B------:R-:W-:Y:S01]  /*a230*/  FMUL.FTZ R53, R39.reuse, R43 ;  /* 0x0000002b27357220 */ /* 0x040fe20000410000 */
[----:B------:R-:W-:Y:S01]  /*a240*/  FMUL.FTZ R46, R39, R40 ;  /* 0x00000028272e7220 */ /* 0x000fe20000410000 */
[----:B------:R-:W-:Y:S01]  /*a250*/  FFMA.FTZ R63, R52, R150, -R63 ;  /* 0x00000096343f7223 */ /* 0x000fe2000001083f */
        /* <DEDUP_REMOVED lines=13> */
[----:B------:R-:W-:Y:S02]  /*a330*/  F2FP.BF16.F32.PACK_AB R41, R55, R64 ;  /* 0x000000403729723e */ /* 0x000fe400000010ff */
[----:B------:R-:W-:-:S02]  /*a340*/  F2FP.BF16.F32.PACK_AB R43, R152, R65 ;  /* 0x00000041982b723e */ /* 0x000fc400000010ff */
[----:B------:R-:W-:-:S07]  /*a350*/  F2FP.BF16.F32.PACK_AB R42, R61, R46 ;  /* 0x0000002e3d2a723e */ /* 0x000fce00000010ff */
.L_x_743:
[----:B------:R-:W-:Y:S05]  /*a360*/  BSYNC B1 ;  /* 0x0000000000017941 */ /* 0x000fea0003800000 */
.L_x_742:
[----:B------:R-:W-:Y:S01]  /*a370*/  ISETP.GE.AND P3, PT, R47, R145, PT ;  /* 0x000000912f00720c */ /* 0x000fe20003f66270 */
[----:B------:R-:W-:Y:S02]  /*a380*/  ULDC.64 UR4, c[0x0][0x208] ;  /* 0x0000820000047ab9 */ /* 0x000fe40000000a00 */
[----:B0-----:R0:W-:Y:S10]  /*a390*/  STG.E.128 desc[UR4][R44.64], R36 ;  /* 0x000000242c007986 */ /* 0x0011f4000c101d04 */
[----:B------:R-:W-:Y:S05]  /*a3a0*/  @P3 BRA `(.L_x_698) ;  /* 0x0000000400203947 */ /* 0x000fea0003800000 */
[--C-:B------:R-:W-:Y:S01]  /*a3b0*/  IADD3 R124, P3, P4, R96, R124, R47.reuse ;  /* 0x0000007c607c7210 */ /* 0x100fe20007c7e02f */
[----:B------:R-:W-:Y:S01]  /*a3c0*/  ULDC.64 UR4, c[0x0][0x208] ;  /* 0x0000820000047ab9 */ /* 0x000fe20000000a00 */
[----:B------:R-:W-:-:S04]  /*a3d0*/  SHF.R.S32.HI R47, RZ, 0x1f, R47 ;  /* 0x0000001fff2f7819 */ /* 0x000fc8000001142f */
[----:B------:R-:W-:Y:S02]  /*a3e0*/  IADD3.X R49, R92, R49, R47, P3, P4 ;  /* 0x000000315c317210 */ /* 0x000fe40001fe842f */
[----:B------:R-:W-:-:S04]  /*a3f0*/  LEA R116, P3, R124, R116, 0x1 ;  /* 0x000000747c747211 */ /* 0x000fc800078608ff */
[----:B------:R-:W-:-:S05]  /*a400*/  LEA.HI.X R117, R124, R117, R49, 0x1, P3 ;  /* 0x000000757c757211 */ /* 0x000fca00018f0c31 */
[----:B--2---:R2:W-:Y:S01]  /*a410*/  STG.E.128 desc[UR4][R116.64], R40 ;  /* 0x0000002874007986 */ /* 0x0045e2000c101d04 */
[----:B------:R-:W-:Y:S05]  /*a420*/  BRA `(.L_x_698) ;  /* 0x0000000400007947 */ /* 0x000fea0003800000 */
.L_x_655:
[----:B------:R-:W-:-:S04]  /*a430*/  ULOP3.LUT UR4, UR60, 0x1, URZ, 0xfc, !UPT ;  /* 0x000000013c047892 */ /* 0x000fc8000f8efc3f */
[----:B------:R-:W-:-:S06]  /*a440*/  UISETP.NE.AND UP0, UPT, UR4, 0x3, UPT ;  /* 0x000000030400788c */ /* 0x000fcc000bf05270 */
[----:B------:R-:W-:-:S13]  /*a450*/  PLOP3.LUT P2, PT, PT, PT, UP0, 0x80, 0x0 ;  /* 0x000000000000781c */ /* 0x000fda0003f4f008 */
[----:B------:R-:W-:Y:S05]  /*a460*/  @!P2 BRA `(.L_x_744) ;  /* 0x000000000004a947 */ /* 0x000fea0003800000 */
[----:B------:R-:W-:Y:S01]  /*a470*/  BPT.TRAP 0x1 ;  /* 0x000000040000795c */ /* 0x000fe20000300000 */
.L_x_744:
[----:B------:R-:W-:Y:S01]  /*a480*/  IMAD R0, R19, 0x8, R18 ;  /* 0x0000000813007824 */ /* 0x000fe200078e0212 */
[----:B------:R-:W-:Y:S01]  /*a490*/  SHF.L.U32 R114, R217, 0x1f, RZ ;  /* 0x0000001fd9727819 */ /* 0x000fe200000006ff */
[----:B------:R-:W-:Y:S01]  /*a4a0*/  IMAD R3, R24, -0x50, R2 ;  /* 0xffffffb018037824 */ /* 0x000fe200078e0202 */
[----:B------:R-:W-:Y:S02]  /*a4b0*/  BSSY B1, `(.L_x_745) ;  /* 0x0000005000017945 */ /* 0x000fe40003800000 */
[----:B------:R-:W1:Y:S02]  /*a4c0*/  SYNCS.PHASECHK.TRANS64.TRYWAIT P3, [R0+URZ+0x38890], R114 ;  /* 0x03889072000075a7 */ /* 0x000e64000806017f */
[----:B------:R-:W-:-:S04]  /*a4d0*/  VIMNMX R3, R3, 0x50, PT ;  /* 0x0000005003037848 */ /* 0x000fc80003fe0100 */
[----:B------:R-:W-:Y:S01]  /*a4e0*/  ISETP.GE.AND P4, PT, R212, R3, PT ;  /* 0x00000003d400720c */ /* 0x000fe20003f86270 */
[----:B-1----:R-:W-:-:S12]  /*a4f0*/  @!P3 BRA `(.L_x_746) ;  /* 0x000001e40020b947 */ /* 0x002fd80003800000 */
.L_x_1054:
[----:B------:R-:W-:Y:S05]  /*a500*/  BSYNC B1 ;  /* 0x0000000000017941 */ /* 0x000fea0003800000 */
.L_x_745:
[----:B------:R-:W-:Y:S04]  /*a510*/  BSSY B1, `(.L_x_747) ;  /* 0x000000f000017945 */ /* 0x000fe80003800000 */
[----:B------:R-:W-:Y:S05]  /*a520*/  @P4 BRA `(.L_x_748) ;  /* 0x0000000000344947 */ /* 0x000fea0003800000 */
[----:B------:R-:W-:Y:S01]  /*a530*/  ISETP.NE.AND P5, PT, R26, RZ, PT ;  /* 0x000000ff1a00720c */ /* 0x000fe20003fa5270 */
[----:B------:R-:W-:Y:S01]  /*a540*/  ULDC.64 UR4, c[0x0][0x208] ;  /* 0x0000820000047ab9 */ /* 0x000fe20000000a00 */
[----:B------:R-:W-:Y:S02]  /*a550*/  ISETP.NE.AND P4, PT, R10, RZ, PT ;  /* 0x000000ff0a00720c */ /* 0x000fe40003f85270 */
[----:B------:R-:W-:-:S09]  /*a560*/  ISETP.NE.AND P3, PT, R9, RZ, PT ;  /* 0x000000ff0900720c */ /* 0x000fd20003f65270 */
[----:B0-----:R-:W0:Y:S04]  /*a570*/  @P5 LDS.128 R36, [R4+0x24400] ;  /* 0x0244000004245984 */ /* 0x001e280000000c00 */
[----:B------:R-:W2:Y:S04]  /*a580*/  @P3 LDS.128 R40, [R4+0x29400] ;  /* 0x0294000004283984 */ /* 0x000ea80000000c00 */
[----:B0-----:R-:W-:Y:S01]  /*a590*/  @P5 STG.E.128 desc[UR4][R56.64], R36 ;  /* 0x0000002438005986 */ /* 0x001fe2000c101d04 */
[----:B------:R-:W-:-:S03]  /*a5a0*/  ISETP.NE.AND P5, PT, R8, RZ, PT ;  /* 0x000000ff0800720c */ /* 0x000fc60003fa5270 */
[----:B------:R-:W0:Y:S04]  /*a5b0*/  @P4 LDS.128 R36, [R4+0x26c00] ;  /* 0x026c000004244984 */ /* 0x000e280000000c00 */
[----:B--2---:R-:W-:Y:S06]  /*a5c0*/  @P3 STG.E.128 desc[UR4][R56.64+0x100], R40 ;  /* 0x0001002838003986 */ /* 0x004fec000c101d04 */
[----:B------:R-:W2:Y:S04]  /*a5d0*/  @P5 LDS.128 R44, [R4+0x2bc00] ;  /* 0x02bc0000042c5984 */ /* 0x000ea80000000c00 */
[----:B0-----:R3:W-:Y:S04]  /*a5e0*/  @P4 STG.E.128 desc[UR4][R56.64+0x80], R36 ;  /* 0x0000802438004986 */ /* 0x0017e8000c101d04 */
[----:B--2---:R3:W-:Y:S02]  /*a5f0*/  @P5 STG.E.128 desc[UR4][R56.64+0x180], R44 ;  /* 0x0001802c38005986 */ /* 0x0047e4000c101d04 */
.L_x_748:
[----:B------:R-:W-:Y:S05]  /*a600*/  BSYNC B1 ;  /* 0x0000000000017941 */ /* 0x000fea0003800000 */
.L_x_747:
[----:B---3--:R-:W-:Y:S01]  /*a610*/  VIADD R36, R212, 0x20 ;  /* 0x00000020d4247836 */ /* 0x008fe20000000000 */
[----:B------:R-:W-:Y:S04]  /*a620*/  BSSY B1, `(.L_x_749) ;  /* 0x0000010000017945 */ /* 0x000fe80003800000 */
[----:B------:R-:W-:-:S13]  /*a630*/  ISETP.GE.AND P3, PT, R36, R3, PT ;  /* 0x000000032400720c */ /* 0x000fda0003f66270 */
        /* <DEDUP_REMOVED lines=14> */
.L_x_750:
[----:B------:R-:W-:Y:S05]  /*a720*/  BSYNC B1 ;  /* 0x0000000000017941 */ /* 0x000fea0003800000 */
.L_x_749:
[----:B---3--:R-:W-:-:S05]  /*a730*/  VIADD R36, R212, 0x40 ;  /* 0x00000040d4247836 */ /* 0x008fca0000000000 */
        /* <DEDUP_REMOVED lines=15> */
.L_x_698:
[----:B------:R-:W-:Y:S05]  /*a830*/  BSYNC B0 ;  /* 0x0000000000007941 */ /* 0x000fea0003800000 */
.L_x_654:
[----:B01234-:R-:W0:Y:S01]  /*a840*/  S2R R36, SR_TID.X ;  /* 0x0000000000247919 */ /* 0x01fe220000002100 */
[----:B------:R-:W-:Y:S01]  /*a850*/  @!PT LDS RZ, [RZ] ;  /* 0x00000000fffff984 */ /* 0x000fe20000000800 */
[----:B------:R-:W-:Y:S01]  /*a860*/  @!PT LDS RZ, [RZ] ;  /* 0x00000000fffff984 */ /* 0x000fe20000000800 */
[----:B------:R-:W-:Y:S01]  /*a870*/  @!PT LDS RZ, [RZ] ;  /* 0x00000000fffff984 */ /* 0x000fe20000000800 */
[----:B------:R-:W-:Y:S01]  /*a880*/  @!PT LDS RZ, [RZ] ;  /* 0x00000000fffff984 */ /* 0x000fe20000000800 */
[----:B------:R1:W-:Y:S06]  /*a890*/  MEMBAR.ALL.CTA ;  /* 0x0000000000007992 */ /* 0x0003ec0000008000 */
[----:B-1----:R-:W1:Y:S01]  /*a8a0*/  FENCE.VIEW.ASYNC.S ;  /* 0x00000000000073c6 */ /* 0x002e620000000000 */
[----:B------:R-:W-:Y:S05]  /*a8b0*/  WARPSYNC.ALL ;  /* 0x0000000000007948 */ /* 0x000fea0003800000 */
[----:B------:R-:W-:Y:S01]  /*a8c0*/  BSSY B0, `(.L_x_751) ;  /* 0x0000009000007945 */ /* 0x000fe20003800000 */
[----:B0-----:R-:W-:Y:S01]  /*a8d0*/  LOP3.LUT R36, R36, 0x7f, RZ, 0xc0, !PT ;  /* 0x0000007f24247812 */ /* 0x001fe200078ec0ff */
[----:B-1----:R0:W-:Y:S03]  /*a8e0*/  BAR.SYNC.DEFER_BLOCKING R149, 0x80 ;  /* 0x000200950000751d */ /* 0x0021e60000010000 */
[----:B------:R-:W-:-:S13]  /*a8f0*/  ISETP.NE.AND P3, PT, R36, RZ, PT ;  /* 0x000000ff2400720c */ /* 0x000fda0003f65270 */
[----:B------:R-:W-:-:S05]  /*a900*/  @!P3 VIADD R36, R0, 0x388a0 ;  /* 0x000388a00024b836 */ /* 0x000fca0000000000 */
[----:B------:R-:W-:-:S04]  /*a910*/  @!P3 PRMT R36, RZ, 0x654, R36 ;  /* 0x00000654ff24b816 */ /* 0x000fc80000000024 */
[----:B------:R0:W-:Y:S01]  /*a920*/  @!P3 SYNCS.ARRIVE.TRANS64.RED.A1T0 RZ, [R36+URZ], RZ ;  /* 0x000000ff24ffb9a7 */ /* 0x0001e2000810043f */
[----:B------:R-:W-:Y:S05]  /*a930*/  @!P2 BRA `(.L_x_752) ;  /* 0x000000000004a947 */ /* 0x000fea0003800000 */
[----:B------:R-:W-:Y:S01]  /*a940*/  BPT.TRAP 0x1 ;  /* 0x000000040000795c */ /* 0x000fe20000300000 */
.L_x_752:
[----:B------:R-:W-:Y:S05]  /*a950*/  BSYNC B0 ;  /* 0x0000000000007941 */ /* 0x000fea0003800000 */
.L_x_751:
[----:B------:R-:W1:Y:S01]  /*a960*/  SYNCS.PHASECHK.TRANS64.TRYWAIT P2, [R0+URZ+0x388b0], R114 ;  /* 0x0388b072000075a7 */ /* 0x000e62000804017f */
[----:B------:R-:W-:Y:S01]  /*a970*/  ULDC UR61, c[0x0][0x2f4] ;  /* 0x0000bd00003d7ab9 */ /* 0x000fe20000000800 */
[----:B------:R-:W-:Y:S01]  /*a980*/  ULDC.64 UR56, c[0x0][0x328] ;  /* 0x0000ca0000387ab9 */ /* 0x000fe20000000a00 */
[----:B------:R-:W-:Y:S01]  /*a990*/  ULDC.64 UR58, c[0x0][0x318] ;  /* 0x0000c600003a7ab9 */ /* 0x000fe20000000a00 */
[----:B------:R-:W-:Y:S01]  /*a9a0*/  BSSY B0, `(.L_x_753) ;  /* 0x0000004000007945 */ /* 0x000fe20003800000 */
[----:B------:R-:W-:Y:S01]  /*a9b0*/  ISETP.GE.AND P4, PT, R212, R3, PT ;  /* 0x00000003d400720c */ /* 0x000fe20003f86270 */
[----:B------:R-:W-:Y:S02]  /*a9c0*/  IMAD.WIDE R48, R24, 0x50, R112 ;  /* 0x0000005018307825 */ /* 0x000fe400078e0270 */
[----:B-1----:R-:W-:Y:S10]  /*a9d0*/  @!P2 BRA `(.L_x_754) ;  /* 0x000001dc00fca947 */ /* 0x002ff40003800000 */
.L_x_1055:
[----:B------:R-:W-:Y:S05]  /*a9e0*/  BSYNC B0 ;  /* 0x0000000000007941 */ /* 0x000fea0003800000 */
.L_x_753:
[----:B------:R-:W-:Y:S04]  /*a9f0*/  BSSY B0, `(.L_x_755) ;  /* 0x0000017000007945 */ /* 0x000fe80003800000 */
[----:B------:R-:W-:Y:S05]  /*aa00*/  @P4 BRA `(.L_x_756) ;  /* 0x0000000000544947 */ /* 0x000fea0003800000 */
[----:B------:R-:W-:Y:S01]  /*aa10*/  ISETP.GE.AND P5, PT, R16, UR61, PT ;  /* 0x0000003d10007c0c */ /* 0x000fe2000bfa6270 */
[----:B------:R-:W-:Y:S01]  /*aa20*/  IMAD R43, R49, UR56, RZ ;  /* 0x00000038312b7c24 */ /* 0x000fe2000f8e02ff */
[----:B------:R-:W-:Y:S01]  /*aa30*/  ULDC.64 UR4, c[0x0][0x208] ;  /* 0x0000820000047ab9 */ /* 0x000fe20000000a00 */
[----:B------:R-:W-:Y:S01]  /*aa40*/  IMAD.MOV.U32 R40, RZ, RZ, R94 ;  /* 0x000000ffff287224 */ /* 0x000fe200078e005e */
[----:B------:R-:W-:Y:S01]  /*aa50*/  ISETP.GE.AND P4, PT, R213, UR61, PT ;  /* 0x0000003dd5007c0c */ /* 0x000fe2000bf86270 */
[----:B------:R-:W-:Y:S02]  /*aa60*/  IMAD.MOV.U32 R41, RZ, RZ, R5 ;  /* 0x000000ffff297224 */ /* 0x000fe400078e0005 */
[C---:B------:R-:W-:Y:S02]  /*aa70*/  IMAD R43, R48.reuse, UR57, R43 ;  /* 0x00000039302b7c24 */ /* 0x040fe4000f8e022b */
[----:B------:R-:W-:-:S04]  /*aa80*/  IMAD.WIDE.U32 R40, R48, UR56, R40 ;  /* 0x0000003830287c25 */ /* 0x000fc8000f8e0028 */
[----:B0-----:R-:W0:Y:S01]  /*aa90*/  @!P5 LDS.128 R36, [R4+0x400] ;  /* 0x000400000424d984 */ /* 0x001e220000000c00 */
[----:B------:R-:W-:Y:S01]  /*aaa0*/  IMAD.IADD R41, R41, 0x1, R43 ;  /* 0x0000000129297824 */ /* 0x000fe200078e022b */
[----:B------:R-:W-:-:S04]  /*aab0*/  LEA R50, P2, R40, UR58, 0x1 ;  /* 0x0000003a28327c11 */ /* 0x000fc8000f8408ff */
[----:B------:R-:W-:Y:S02]  /*aac0*/  LEA.HI.X R51, R40, UR59, R41, 0x1, P2 ;  /* 0x0000003b28337c11 */ /* 0x000fe400090f0c29 */
[----:B------:R-:W-:-:S13]  /*aad0*/  ISETP.GE.AND P2, PT, R218, UR61, PT ;  /* 0x0000003dda007c0c */ /* 0x000fda000bf46270 */
[----:B------:R-:W2:Y:S04]  /*aae0*/  @!P2 LDS.128 R40, [R4+0x5400] ;  /* 0x005400000428a984 */ /* 0x000ea80000000c00 */
[----:B0-----:R-:W-:Y:S01]  /*aaf0*/  @!P5 STG.E.128 desc[UR4][R50.64], R36 ;  /* 0x000000243200d986 */ /* 0x001fe2000c101d04 */
[----:B------:R-:W-:-:S03]  /*ab00*/  ISETP.GE.AND P5, PT, R219, UR61, PT ;  /* 0x0000003ddb007c0c */ /* 0x000fc6000bfa6270 */
[----:B------:R-:W0:Y:S10]  /*ab10*/  @!P4 LDS.128 R36, [R4+0x2c00] ;  /* 0x002c00000424c984 */ /* 0x000e340000000c00 */
[----:B------:R-:W3:Y:S04]  /*ab20*/  @!P5 LDS.128 R44, [R4+0x7c00] ;  /* 0x007c0000042cd984 */ /* 0x000ee80000000c00 */
[----:B--2---:R2:W-:Y:S04]  /*ab30*/  @!P2 STG.E.128 desc[UR4][R50.64+0x100], R40 ;  /* 0x000100283200a986 */ /* 0x0045e8000c101d04 */
[----:B0-----:R2:W-:Y:S04]  /*ab40*/  @!P4 STG.E.128 desc[UR4][R50.64+0x80], R36 ;  /* 0x000080243200c986 */ /* 0x0015e8000c101d04 */
[----:B---3--:R2:W-:Y:S02]  /*ab50*/  @!P5 STG.E.128 desc[UR4][R50.64+0x180], R44 ;  /* 0x0001802c3200d986 */ /* 0x0085e4000c101d04 */
.L_x_756:
[----:B------:R-:W-:Y:S05]  /*ab60*/  BSYNC B0 ;  /* 0x0000000000007941 */ /* 0x000fea0003800000 */
.L_x_755:
[----:B0-2---:R-:W-:Y:S01]  /*ab70*/  VIADD R36, R212, 0x20 ;  /* 0x00000020d4247836 */ /* 0x005fe20000000000 */
[----:B------:R-:W-:Y:S04]  /*ab80*/  BSSY B0, `(.L_x_757) ;  /* 0x000001a000007945 */ /* 0x000fe80003800000 */
[----:B------:R-:W-:-:S13]  /*ab90*/  ISETP.GE.AND P2, PT, R36, R3, PT ;  /* 0x000000032400720c */ /* 0x000fda0003f46270 */
[----:B------:R-:W-:Y:S05]  /*aba0*/  @P2 BRA `(.L_x_758) ;  /* 0x00000000005c2947 */ /* 0x000fea0003800000 */
[----:B------:R-:W-:Y:S01]  /*abb0*/  ISETP.GE.AND P2, PT, R16, UR61, PT ;  /* 0x0000003d10007c0c */ /* 0x000fe2000bf46270 */
[----:B------:R-:W-:Y:S01]  /*abc0*/  IMAD.MOV.U32 R41, RZ, RZ, R5 ;  /* 0x000000ffff297224 */ /* 0x000fe200078e0005 */
[----:B------:R-:W-:Y:S01]  /*abd0*/  IADD3 R43, P4, R48, 0x20, RZ ;  /* 0x00000020302b7810 */ /* 0x000fe20007f9e0ff */
[----:B------:R-:W-:Y:S01]  /*abe0*/  ULDC.64 UR4, c[0x0][0x208] ;  /* 0x0000820000047ab9 */ /* 0x000fe20000000a00 */
[----:B------:R-:W-:-:S03]  /*abf0*/  ISETP.GE.AND P5, PT, R213, UR61, PT ;  /* 0x0000003dd5007c0c */ /* 0x000fc6000bfa6270 */
[----:B------:R-:W-:-:S04]  /*ac00*/  IMAD.X R40, RZ, RZ, R49, P4 ;  /* 0x000000ffff287224 */ /* 0x000fc800020e0631 */
[----:B------:R-:W-:Y:S02]  /*ac10*/  IMAD R42, R40, UR56, RZ ;  /* 0x00000038282a7c24 */ /* 0x000fe4000f8e02ff */
[----:B------:R-:W0:Y:S01]  /*ac20*/  @!P2 LDS.128 R36, [R4+0x1400] ;  /* 0x001400000424a984 */ /* 0x000e220000000c00 */
[----:B------:R-:W-:-:S04]  /*ac30*/  IMAD.MOV.U32 R40, RZ, RZ, R94 ;  /* 0x000000ffff287224 */ /* 0x000fc800078e005e */
[----:B------:R-:W-:-:S04]  /*ac40*/  IMAD.WIDE.U32 R40, R43, UR56, R40 ;  /* 0x000000382b287c25 */ /* 0x000fc8000f8e0028 */
[----:B------:R-:W-:Y:S01]  /*ac50*/  IMAD R43, R43, UR57, R42 ;  /* 0x000000392b2b7c24 */ /* 0x000fe2000f8e022a */
[----:B------:R-:W-:-:S03]  /*ac60*/  LEA R50, P4, R40, UR58, 0x1 ;  /* 0x0000003a28327c11 */ /* 0x000fc6000f8808ff */
[----:B------:R-:W-:-:S05]  /*ac70*/  IMAD.IADD R41, R41, 0x1, R43 ;  /* 0x0000000129297824 */ /* 0x000fca00078e022b */
        /* <DEDUP_REMOVED lines=10> */
.L_x_758:
[----:B------:R-:W-:Y:S05]  /*ad20*/  BSYNC B0 ;  /* 0x0000000000007941 */ /* 0x000fea0003800000 */
.L_x_757:
[----:B--2---:R-:W-:Y:S01]  /*ad30*/  VIADD R36, R212, 0x40 ;  /* 0x00000040d4247836 */ /* 0x004fe20000000000 */
[----:B------:R-:W-:Y:S04]  /*ad40*/  BSSY B0, `(.L_x_759) ;  /* 0x000001a000007945 */ /* 0x000fe80003800000 */
[----:B------:R-:W-:-:S13]  /*ad50*/  ISETP.GE.AND P2, PT, R36, R3, PT ;  /* 0x000000032400720c */ /* 0x000fda0003f46270 */
[----:B------:R-:W-:Y:S05]  /*ad60*/  @P2 BRA `(.L_x_760) ;  /* 0x00000000005c2947 */ /* 0x000fea0003800000 */
[----:B------:R-:W-:Y:S01]  /*ad70*/  ISETP.GE.AND P2, PT, R16, UR61, PT ;  /* 0x0000003d10007c0c */ /* 0x000fe2000bf46270 */
[----:B------:R-:W-:Y:S01]  /*ad80*/  IMAD.MOV.U32 R40, RZ, RZ, R94 ;  /* 0x000000ffff287224 */ /* 0x000fe200078e005e */
[----:B------:R-:W-:Y:S01]  /*ad90*/  IADD3 R3, P4, R48, 0x40, RZ ;  /* 0x0000004030037810 */ /* 0x000fe20007f9e0ff */
[----:B------:R-:W-:Y:S01]  /*ada0*/  IMAD.MOV.U32 R41, RZ, RZ, R5 ;  /* 0x000000ffff297224 */ /* 0x000fe200078e0005 */
[----:B------:R-:W-:Y:S01]  /*adb0*/  ULDC.64 UR4, c[0x0][0x208] ;  /* 0x0000820000047ab9 */ /* 0x000fe20000000a00 */
[----:B------:R-:W-:Y:S02]  /*adc0*/  ISETP.GE.AND P5, PT, R213, UR61, PT ;  /* 0x0000003dd5007c0c */ /* 0x000fe4000bfa6270 */
[----:B------:R-:W-:Y:S02]  /*add0*/  IMAD.X R48, RZ, RZ, R49, P4 ;  /* 0x000000ffff307224 */ /* 0x000fe400020e0631 */
[----:B------:R-:W-:-:S04]  /*ade0*/  IMAD.WIDE.U32 R40, R3, UR56, R40 ;  /* 0x0000003803287c25 */ /* 0x000fc8000f8e0028 */
[----:B------:R-:W0:Y:S01]  /*adf0*/  @!P2 LDS.128 R36, [R4+0x2400] ;  /* 0x002400000424a984 */ /* 0x000e220000000c00 */
[----:B------:R-:W-:-:S04]  /*ae00*/  IMAD R48, R48, UR56, RZ ;  /* 0x0000003830307c24 */ /* 0x000fc8000f8e02ff */
[----:B------:R-:W-:Y:S01]  /*ae10*/  IMAD R3, R3, UR57, R48 ;  /* 0x0000003903037c24 */ /* 0x000fe2000f8e0230 */
[----:B------:R-:W-:-:S03]  /*ae20*/  LEA R48, P4, R40, UR58, 0x1 ;  /* 0x0000003a28307c11 */ /* 0x000fc6000f8808ff */
[----:B------:R-:W-:-:S05]  /*ae30*/  IMAD.IADD R3, R41, 0x1, R3 ;  /* 0x0000000129037824 */ /* 0x000fca00078e0203 */
[----:B------:R-:W-:Y:S02]  /*ae40*/  LEA.HI.X R49, R40, UR59, R3, 0x1, P4 ;  /* 0x0000003b28317c11 */ /* 0x000fe4000a0f0c03 */
[----:B------:R-:W-:Y:S01]  /*ae50*/  ISETP.GE.AND P4, PT, R218, UR61, PT ;  /* 0x0000003dda007c0c */ /* 0x000fe2000bf86270 */
[----:B------:R-:W2:Y:S04]  /*ae60*/  @!P5 LDS.128 R40, [R4+0x4c00] ;  /* 0x004c00000428d984 */ /* 0x000ea80000000c00 */
[----:B0-----:R-:W-:Y:S01]  /*ae70*/  @!P2 STG.E.128 desc[UR4][R48.64], R36 ;  /* 0x000000243000a986 */ /* 0x001fe2000c101d04 */
[----:B------:R-:W-:-:S07]  /*ae80*/  ISETP.GE.AND P2, PT, R219, UR61, PT ;  /* 0x0000003ddb007c0c */ /* 0x000fce000bf46270 */
[----:B------:R-:W0:Y:S06]  /*ae90*/  @!P4 LDS.128 R36, [R4+0x7400] ;  /* 0x007400000424c984 */ /* 0x000e2c0000000c00 */
[----:B------:R-:W3:Y:S04]  /*aea0*/  @!P2 LDS.128 R44, [R4+0x9c00] ;  /* 0x009c0000042ca984 */ /* 0x000ee80000000c00 */
[----:B--2---:R2:W-:Y:S04]  /*aeb0*/  @!P5 STG.E.128 desc[UR4][R48.64+0x80], R40 ;  /* 0x000080283000d986 */ /* 0x0045e8000c101d04 */
[----:B0-----:R2:W-:Y:S04]  /*aec0*/  @!P4 STG.E.128 desc[UR4][R48.64+0x100], R36 ;  /* 0x000100243000c986 */ /* 0x0015e8000c101d04 */
[----:B---3--:R2:W-:Y:S02]  /*aed0*/  @!P2 STG.E.128 desc[UR4][R48.64+0x180], R44 ;  /* 0x0001802c3000a986 */ /* 0x0085e4000c101d04 */
.L_x_760:
[----:B------:R-:W-:Y:S05]  /*aee0*/  BSYNC B0 ;  /* 0x0000000000007941 */ /* 0x000fea0003800000 */
.L_x_759:
[----:B------:R-:W3:Y:S01]  /*aef0*/  LDL R3, [R1+0x8] ;  /* 0x0000080001037983 */ /* 0x000ee20000100800 */
[----:B-1----:R-:W-:Y:S01]  /*af00*/  @!P3 VIADD R0, R0, 0x388c0 ;  /* 0x000388c00000b836 */ /* 0x002fe20000000000 */
[----:B------:R-:W-:Y:S01]  /*af10*/  PLOP3.LUT P2, PT, PT, PT, PT, 0x8, 0x0 ;  /* 0x000000000000781c */ /* 0x000fe20003f4e170 */
[----:B------:R-:W-:Y:S01]  /*af20*/  VIADD R19, R19, 0x1 ;  /* 0x0000000113137836 */ /* 0x000fe20000000000 */
[----:B------:R-:W-:Y:S01]  /*af30*/  @!PT LDS RZ, [RZ] ;  /* 0x00000000fffff984 */ /* 0x000fe20000000800 */
[----:B------:R-:W-:Y:S01]  /*af40*/  @!PT LDS RZ, [RZ] ;  /* 0x00000000fffff984 */ /* 0x000fe20000000800 */
[----:B------:R-:W-:Y:S01]  /*af50*/  @!PT LDS RZ, [RZ] ;  /* 0x00000000fffff984 */ /* 0x000fe20000000800 */
[----:B------:R-:W-:Y:S01]  /*af60*/  @!PT LDS RZ, [RZ] ;  /* 0x00000000fffff984 */ /* 0x000fe20000000800 */
[----:B------:R0:W-:Y:S06]  /*af70*/  MEMBAR.ALL.CTA ;  /* 0x0000000000007992 */ /* 0x0001ec0000008000 */
[----:B0-----:R-:W0:Y:S01]  /*af80*/  FENCE.VIEW.ASYNC.S ;  /* 0x00000000000073c6 */ /* 0x001e220000000000 */
[----:B------:R-:W-:Y:S01]  /*af90*/  @!P3 PRMT R0, RZ, 0x654, R0 ;  /* 0x00000654ff00b816 */ /* 0x000fe20000000000 */
[----:B0-----:R0:W-:Y:S06]  /*afa0*/  BAR.SYNC.DEFER_BLOCKING R149, 0x80 ;  /* 0x000200950000751d */ /* 0x0011ec0000010000 */
[----:B------:R1:W-:Y:S01]  /*afb0*/  @!P3 SYNCS.ARRIVE.TRANS64.RED.A1T0 RZ, [R0+URZ], RZ ;  /* 0x000000ff00ffb9a7 */ /* 0x0003e2000810043f */
[----:B------:R-:W-:-:S04]  /*afc0*/  ISETP.NE.AND P3, PT, R19, 0x2, PT ;  /* 0x000000021300780c */ /* 0x000fc80003f65270 */
[----:B------:R-:W-:Y:S02]  /*afd0*/  SEL R19, R19, RZ, P3 ;  /* 0x000000ff13137207 */ /* 0x000fe40001800000 */
[----:B-1----:R-:W-:-:S04]  /*afe0*/  SEL R0, RZ, 0x1, P3 ;  /* 0x00000001ff007807 */ /* 0x002fc80001800000 */
[----:B------:R-:W-:Y:S02]  /*aff0*/  LOP3.LUT R217, R217, R0, RZ, 0x3c, !PT ;  /* 0x00000000d9d97212 */ /* 0x000fe400078e3cff */
[----:B---3--:R-:W-:-:S13]  /*b000*/  LOP3.LUT P4, RZ, R3, 0x2, RZ, 0xc0, !PT ;  /* 0x0000000203ff7812 */ /* 0x008fda000788c0ff */
[----:B0-----:R-:W-:Y:S05]  /*b010*/  @P4 BRA `(.L_x_761) ;  /* 0xffffff7400e44947 */ /* 0x001fea000383ffff */
.L_x_649:
[----:B------:R-:W-:Y:S01]  /*b020*/  BSSY B0, `(.L_x_762) ;  /* 0x0000049000007945 */ /* 0x000fe20003800000 */
[----:B------:R-:W-:Y:S02]  /*b030*/  ISETP.GE.AND P1, PT, R178, 0x1, PT ;  /* 0x00000001b200780c */ /* 0x000fe40003f26270 */
[----:B------:R-:W-:Y:S02]  /*b040*/  CS2R R2, SRZ ;  /* 0x0000000000027805 */ /* 0x000fe4000001ff00 */
[----:B------:R-:W-:Y:S01]  /*b050*/  PLOP3.LUT P0, PT, PT, PT, PT, 0x80, 0x0 ;  /* 0x000000000000781c */ /* 0x000fe20003f0f070 */
[----:B------:R-:W-:Y:S01]  /*b060*/  IMAD.MOV.U32 R0, RZ, RZ, RZ ;  /* 0x000000ffff007224 */ /* 0x000fe200078e00ff */
[----:B------:R-:W-:Y:S02]  /*b070*/  CS2R R150, SRZ ;  /* 0x0000000000967805 */ /* 0x000fe4000001ff00 */
[----:B------:R-:W-:Y:S02]  /*b080*/  CS2R R148, SRZ ;  /* 0x0000000000947805 */ /* 0x000fe4000001ff00 */
[----:B------:R-:W-:Y:S01]  /*b090*/  CS2R R146, SRZ ;  /* 0x0000000000927805 */ /* 0x000fe2000001ff00 */
[----:B------:R-:W-:Y:S01]  /*b0a0*/  IMAD.MOV.U32 R145, RZ, RZ, RZ ;  /* 0x000000ffff917224 */ /* 0x000fe200078e00ff */
        /* <DEDUP_REMOVED lines=8> */
[----:B------:R-:W-:Y:S01]  /*b130*/  CS2R R156, SRZ ;  /* 0x00000000009c7805 */ /* 0x000fe2000001ff00 */
[----:B------:R-:W-:Y:S01]  /*b140*/  IMAD.MOV.U32 R176, RZ, RZ, RZ ;  /* 0x000000ffffb07224 */ /* 0x000fe200078e00ff */
        /* <DEDUP_REMOVED lines=16> */
[----:B--2---:R-:W-:Y:S02]  /*b250*/  CS2R R46, SRZ ;  /* 0x00000000002e7805 */ /* 0x004fe4000001ff00 */
        /* <DEDUP_REMOVED lines=24> */
[----:B------:R-:W-:Y:S01]  /*b3e0*/  IMAD.MOV.U32 R51, RZ, RZ, RZ ;  /* 0x000000ffff337224 */ /* 0x000fe200078e00ff */
[----:B------:R-:W-:Y:S02]  /*b3f0*/  CS2R R12, SRZ ;  /* 0x00000000000c7805 */ /* 0x000fe4000001ff00 */
[----:B------:R-:W-:Y:S02]  /*b400*/  CS2R R48, SRZ ;  /* 0x0000000000307805 */ /* 0x000fe4000001ff00 */
[----:B------:R-:W-:Y:S02]  /*b410*/  CS2R R10, SRZ ;  /* 0x00000000000a7805 */ /* 0x000fe4000001ff00 */
[----:B------:R-:W-:Y:S01]  /*b420*/  CS2R R8, SRZ ;  /* 0x0000000000087805 */ /* 0x000fe2000001ff00 */
[----:B------:R-:W-:Y:S01]  /*b430*/  IMAD.MOV.U32 R7, RZ, RZ, RZ ;  /* 0x000000ffff077224 */ /* 0x000fe200078e00ff */
[----:B------:R-:W-:Y:S01]  /*b440*/  CS2R R4, SRZ ;  /* 0x0000000000047805 */ /* 0x000fe2000001ff00 */
[----:B------:R-:W-:Y:S01]  /*b450*/  IMAD.MOV.U32 R31, RZ, RZ, RZ ;  /* 0x000000ffff1f7224 */ /* 0x000fe200078e00ff */
[----:B------:R-:W-:-:S02]  /*b460*/  CS2R R26, SRZ ;  /* 0x00000000001a7805 */ /* 0x000fc4000001ff00 */
[----:B------:R-:W-:Y:S01]  /*b470*/  CS2R R28, SRZ ;  /* 0x00000000001c7805 */ /* 0x000fe2000001ff00 */
[----:B------:R-:W-:Y:S06]  /*b480*/  @P2 BRA `(.L_x_763) ;  /* 0x0000000000082947 */ /* 0x000fec0003800000 */
[----:B------:R-:W0:Y:S02]  /*b490*/  FENCE.VIEW.ASYNC.G ;  /* 0x00000000000073c6 */ /* 0x000e240000000100 */
[----:B0-----:R-:W-:Y:S06]  /*b4a0*/  BAR.ARV 0xc, 0x180 ;  /* 0x0306000000007b1d */ /* 0x001fec0000002000 */
.L_x_763:
[----:B------:R-:W-:Y:S05]  /*b4b0*/  BSYNC B0 ;  /* 0x0000000000007941 */ /* 0x000fea0003800000 */
.L_x_762:
[----:B------:R-:W-:Y:S01]  /*b4c0*/  CS2R R24, SRZ ;  /* 0x0000000000187805 */ /* 0x000fe2000001ff00 */
[----:B------:R-:W-:Y:S06]  /*b4d0*/  @!P1 BRA `(.L_x_764) ;  /* 0x0000011800c89947 */ /* 0x000fec0003800000 */
[----:B------:R-:W2:Y:S01]  /*b4e0*/  LDL R20, [R1+0x64] ;  /* 0x0000640001147983 */ /* 0x000ea20000100800 */
[----:B------:R-:W0:Y:S02]  /*b4f0*/  S2R R21, SR_TID.X ;  /* 0x0000000000157919 */ /* 0x000e240000002100 */
[----:B0-----:R-:W-:-:S05]  /*b500*/  VIADD R21, R21, 0xffffff80 ;  /* 0xffffff8015157836 */ /* 0x001fca0000000000 */
[----:B------:R-:W-:-:S04]  /*b510*/  SHF.R.S32.HI R6, RZ, 0x1f, R21 ;  /* 0x0000001fff067819 */ /* 0x000fc80000011415 */
[----:B------:R-:W-:-:S04]  /*b520*/  LEA.HI R6, R6, R21, RZ, 0x7 ;  /* 0x0000001506067211 */ /* 0x000fc800078f38ff */
[----:B------:R-:W-:-:S05]  /*b530*/  SHF.R.S32.HI R6, RZ, 0x7, R6 ;  /* 0x00000007ff067819 */ /* 0x000fca0000011406 */
[----:B------:R-:W0:Y:S02]  /*b540*/  SHFL.IDX PT, R0, R6, RZ, 0x1f ;  /* 0x00001fff06007589 */ /* 0x000e2400000e0000 */
[----:B0-----:R-:W-:-:S04]  /*b550*/  LEA.HI R2, R0, R0, RZ, 0x1 ;  /* 0x0000000000027211 */ /* 0x001fc800078f08ff */
[----:B------:R-:W-:-:S05]  /*b560*/  LOP3.LUT R3, R2, 0x1e, RZ, 0xc0, !PT ;  /* 0x0000001e02037812 */ /* 0x000fca00078ec0ff */
[----:B------:R-:W-:Y:S01]  /*b570*/  IMAD.IADD R3, R0, 0x1, -R3 ;  /* 0x0000000100037824 */ /* 0x000fe200078e0a03 */
[----:B--2---:R-:W-:-:S13]  /*b580*/  R2UR UR4, R20 ;  /* 0x00000000140472ca */ /* 0x004fda00000e0000 */
[----:B------:R-:W-:-:S06]  /*b590*/  ULOP3.LUT UP0, URZ, UR4, 0x9f, URZ, 0xc0, !UPT ;  /* 0x0000009f043f7892 */ /* 0x000fcc000f80c03f */
[----:B------:R-:W-:Y:S02]  /*b5a0*/  PLOP3.LUT P0, PT, PT, PT, UP0, 0x80, 0x0 ;  /* 0x000000000000781c */ /* 0x000fe40003f0f008 */
[----:B------:R-:W-:-:S04]  /*b5b0*/  LEA R3, R3, UR4, 0xd ;  /* 0x0000000403037c11 */ /* 0x000fc8000f8e68ff */
[----:B------:R-:W-:-:S04]  /*b5c0*/  SHF.R.U32.HI R2, RZ, 0x4, R3 ;  /* 0x00000004ff027819 */ /* 0x000fc80000011603 */
[----:B------:R-:W-:-:S03]  /*b5d0*/  LOP3.LUT R2, R2, 0x3fff, RZ, 0xc0, !PT ;  /* 0x00003fff02027812 */ /* 0x000fc600078ec0ff */
        /* <DEDUP_REMOVED lines=17> */
.L_x_765:
[----:B------:R-:W-:Y:S02]  /*b6f0*/  ULDC UR4, c[0x0][0x3f4] ;  /* 0x0000fd0000047ab9 */ /* 0x000fe40000000800 */
[----:B------:R-:W-:-:S13]  /*b700*/  ISETP.LT.AND P0, PT, RZ, UR4, PT ;  /* 0x00000004ff007c0c */ /* 0x000fda000bf01270 */
[----:B------:R-:W-:Y:S05]  /*b710*/  @P0 BRA `(.L_x_766) ;  /* 0x00000000003c0947 */ /* 0x000fea0003800000 */
[----:B------:R-:W-:-:S04]  /*b720*/  LEA.HI R0, R236, R236, RZ, 0x1 ;  /* 0x000000ecec007211 */ /* 0x000fc800078f08ff */
[----:B------:R-:W-:-:S05]  /*b730*/  LOP3.LUT R3, R0, 0xfffffffe, RZ, 0xc0, !PT ;  /* 0xfffffffe00037812 */ /* 0x000fca00078ec0ff */
[----:B------:R-:W-:-:S05]  /*b740*/  IMAD.IADD R3, R236, 0x1, -R3 ;  /* 0x00000001ec037824 */ /* 0x000fca00078e0a03 */
[----:B------:R-:W-:-:S04]  /*b750*/  SHF.L.U32 R3, R3, 0x1f, RZ ;  /* 0x0000001f03037819 */ /* 0x000fc800000006ff */
[----:B------:R0:W1:Y:S03]  /*b760*/  SYNCS.PHASECHK.TRANS64.TRYWAIT P0, [R18+URZ+0x38800], R3 ;  /* 0x03880003120075a7 */ /* 0x000066000800017f */
[----:B-1----:R-:W-:Y:S05]  /*b770*/  @!P0 NANOSLEEP.SYNCS 0x989680 ;  /* 0x009896800000895d */ /* 0x002fea0003900000 */
[----:B------:R-:W1:Y:S01]  /*b780*/  @!P0 SYNCS.PHASECHK.TRANS64 P0, [R18+URZ+0x38800], R3 ;  /* 0x03880003120085a7 */ /* 0x000e62000800007f */
[----:B------:R-:W-:Y:S04]  /*b790*/  BSSY B0, `(.L_x_767) ;  /* 0x0000006000007945 */ /* 0x000fe80003800000 */
[----:B-1----:R-:W-:Y:S05]  /*b7a0*/  @P0 BRA `(.L_x_768) ;  /* 0x0000000000100947 */ /* 0x002fea0003800000 */
.L_x_769:
[----:B-1----:R1:W2:Y:S02]  /*b7b0*/  SYNCS.PHASECHK.TRANS64.TRYWAIT P0, [R18+URZ+0x38800], R3 ;  /* 0x03880003120075a7 */ /* 0x0022a4000800017f */
[----:B--2---:R-:W-:Y:S05]  /*b7c0*/  @!P0 NANOSLEEP.SYNCS 0x989680 ;  /* 0x009896800000895d */ /* 0x004fea0003900000 */
[----:B------:R-:W2:Y:S02]  /*b7d0*/  @!P0 SYNCS.PHASECHK.TRANS64 P0, [R18+URZ+0x38800], R3 ;  /* 0x03880003120085a7 */ /* 0x000ea4000800007f */
[----:B--2---:R-:W-:Y:S05]  /*b7e0*/  @!P0 BRA `(.L_x_769) ;  /* 0xfffffffc00f08947 */ /* 0x004fea000383ffff */
.L_x_768:
[----:B------:R-:W-:Y:S05]  /*b7f0*/  BSYNC B0 ;  /* 0x0000000000007941 */ /* 0x000fea0003800000 */
.L_x_767:
[----:B------:R-:W-:Y:S05]  /*b800*/  BRA `(.L_x_770) ;  /* 0x0000006800e87947 */ /* 0x000fea0003800000 */
.L_x_766:
[----:B------:R-:W2:Y:S01]  /*b810*/  LDL R29, [R1+0x64] ;  /* 0x00006400011d7983 */ /* 0x000ea20000100800 */
[----:B-----5:R-:W-:Y:S01]  /*b820*/  SHF.R.S32.HI R0, RZ, 0x1f, R144 ;  /* 0x0000001fff007819 */ /* 0x020fe20000011490 */
[----:B------:R-:W-:Y:S01]  /*b830*/  ULDC.64 UR4, c[0x0][0x3f8] ;  /* 0x0000fe0000047ab9 */ /* 0x000fe20000000a00 */
[----:B------:R-:W-:Y:S01]  /*b840*/  ULDC.64 UR6, c[0x0][0x408] ;  /* 0x0001020000067ab9 */ /* 0x000fe20000000a00 */
[----:B------:R-:W-:-:S04]  /*b850*/  IMAD.WIDE.U32 R4, R144, UR4, RZ ;  /* 0x0000000490047c25 */ /* 0x000fc8000f8e00ff */
[C---:B------:R-:W-:Y:S02]  /*b860*/  IMAD R3, R0.reuse, UR4, RZ ;  /* 0x0000000400037c24 */ /* 0x040fe4000f8e02ff */
[----:B------:R-:W-:Y:S02]  /*b870*/  IMAD R7, R0, UR6, RZ ;  /* 0x0000000600077c24 */ /* 0x000fe4000f8e02ff */
[C---:B------:R-:W-:Y:S01]  /*b880*/  IMAD R3, R144.reuse, UR5, R3 ;  /* 0x0000000590037c24 */ /* 0x040fe2000f8e0203 */
[----:B------:R-:W-:Y:S01]  /*b890*/  ULDC.64 UR4, c[0x0][0x3e8] ;  /* 0x0000fa0000047ab9 */ /* 0x000fe20000000a00 */
[----:B------:R-:W-:Y:S01]  /*b8a0*/  IMAD R7, R144, UR7, R7 ;  /* 0x0000000790077c24 */ /* 0x000fe2000f8e0207 */
[----:B------:R-:W-:Y:S01]  /*b8b0*/  LEA R24, P0, R4, UR4, 0x1 ;  /* 0x0000000404187c11 */ /* 0x000fe2000f8008ff */
[----:B------:R-:W-:Y:S01]  /*b8c0*/  IMAD.WIDE.U32 R26, R144, UR6, RZ ;  /* 0x00000006901a7c25 */ /* 0x000fe2000f8e00ff */
[----:B------:R-:W-:-:S03]  /*b8d0*/  ULDC.64 UR6, c[0x0][0x400] ;  /* 0x0001000000067ab9 */ /* 0x000fc60000000a00 */
[----:B------:R-:W-:Y:S01]  /*b8e0*/  IMAD.IADD R25, R3, 0x1, R5 ;  /* 0x0000000103197824 */ /* 0x000fe200078e0205 */
[----:B------:R-:W-:Y:S01]  /*b8f0*/  LEA R28, P1, R26, UR6, 0x1 ;  /* 0x000000061a1c7c11 */ /* 0x000fe2000f8208ff */
[----:B------:R-:W-:-:S03]  /*b900*/  IMAD.IADD R3, R7, 0x1, R27 ;  /* 0x0000000107037824 */ /* 0x000fc600078e021b */
[----:B------:R-:W-:Y:S02]  /*b910*/  LEA.HI.X R25, R4, UR5, R25, 0x1, P0 ;  /* 0x0000000504197c11 */ /* 0x000fe400080f0c19 */
[----:B------:R-:W-:Y:S02]  /*b920*/  LEA.HI.X R26, R26, UR7, R3, 0x1, P1 ;  /* 0x000000071a1a7c11 */ /* 0x000fe400088f0c03 */
[----:B--2---:R-:W-:-:S13]  /*b930*/  R2UR UR8, R29 ;  /* 0x000000001d0872ca */ /* 0x004fda00000e0000 */
[----:B------:R-:W-:-:S06]  /*b940*/  ULOP3.LUT UP0, URZ, UR8, 0x3ff, URZ, 0xc0, !UPT ;  /* 0x000003ff083f7892 */ /* 0x000fcc000f80c03f */
[----:B------:R-:W-:-:S13]  /*b950*/  PLOP3.LUT P2, PT, PT, PT, UP0, 0x80, 0x0 ;  /* 0x000000000000781c */ /* 0x000fda0003f4f008 */
        /* <DEDUP_REMOVED lines=17> */
.L_x_771:
[----:B------:R-:W-:Y:S01]  /*ba70*/  ULDC.U8 UR4, c[0x0][0x410] ;  /* 0x0001040000047ab9 */ /* 0x000fe20000000000 */
[----:B------:R-:W-:Y:S01]  /*ba80*/  R2UR UR5, R29 ;  /* 0x000000001d0572ca */ /* 0x000fe200000e0000 */
[----:B------:R-:W-:Y:S01]  /*ba90*/  BSSY B0, `(.L_x_772) ;  /* 0x0000689000007945 */ /* 0x000fe20003800000 */
[----:B------:R-:W-:Y:S01]  /*baa0*/  ISETP.NE.AND P0, PT, RZ, UR4, PT ;  /* 0x00000004ff007c0c */ /* 0x000fe2000bf05270 */
[----:B------:R-:W-:-:S10]  /*bab0*/  IMAD R6, R121, 0x80, R212 ;  /* 0x0000008079067824 */ /* 0x000fd400078e02d4 */
[----:B------:R-:W-:Y:S02]  /*bac0*/  LEA R0, R229, UR5, 0x1 ;  /* 0x00000005e5007c11 */ /* 0x000fe4000f8e08ff */
[----:B------:R-:W-:Y:S05]  /*bad0*/  @!P0 BRA `(.L_x_773) ;  /* 0x0000003000b08947 */ /* 0x000fea0003800000 */
[----:B------:R-:W-:-:S03]  /*bae0*/  UMOV UR4, 0xffffffff ;  /* 0xffffffff00047882 */ /* 0x000fc60000000000 */
[----:B------:R-:W-:Y:S05]  /*baf0*/  BRA.DIV UR4, `(.L_x_774) ;  /* 0x000001ce04c87947 */ /* 0x000fea000b800000 */
[----:B------:R0:W1:Y:S04]  /*bb00*/  SHFL.IDX PT, R3, R25, RZ, 0x181f ;  /* 0x00181fff19037589 */ /* 0x00006800000e0000 */
[----:B------:R0:W2:Y:S04]  /*bb10*/  SHFL.IDX PT, R4, R24, RZ, 0x181f ;  /* 0x00181fff18047589 */ /* 0x0000a800000e0000 */
[----:B------:R0:W3:Y:S04]  /*bb20*/  SHFL.IDX PT, R5, R26, RZ, 0x181f ;  /* 0x00181fff1a057589 */ /* 0x0000e800000e0000 */
[----:B------:R0:W4:Y:S02]  /*bb30*/  SHFL.IDX PT, R14, R28, RZ, 0x181f ;  /* 0x00181fff1c0e7589 */ /* 0x00012400000e0000 */
.L_x_1061:
[----:B------:R-:W-:Y:S01]  /*bb40*/  ULDC UR4, c[0x0][0x448] ;  /* 0x0001120000047ab9 */ /* 0x000fe20000000800 */
[----:B------:R-:W-:Y:S01]  /*bb50*/  LEA.HI R7, R236, R236, RZ, 0x1 ;  /* 0x000000ecec077211 */ /* 0x000fe200078f08ff */
[----:B------:R-:W-:Y:S01]  /*bb60*/  IMAD R44, R177, UR4, RZ ;  /* 0x00000004b12c7c24 */ /* 0x000fe2000f8e02ff */
[----:B------:R-:W-:Y:S01]  /*bb70*/  BSSY B1, `(.L_x_775) ;  /* 0x000003e000017945 */ /* 0x000fe20003800000 */
[----:B------:R-:W-:Y:S02]  /*bb80*/  CS2R R12, SRZ ;  /* 0x00000000000c7805 */ /* 0x000fe4000001ff00 */
[----:B------:R-:W-:Y:S02]  /*bb90*/  LOP3.LUT R11, R7, 0xfffffffe, RZ, 0xc0, !PT ;  /* 0xfffffffe070b7812 */ /* 0x000fe400078ec0ff */
[----:B------:R-:W-:Y:S02]  /*bba0*/  CS2R R20, SRZ ;  /* 0x0000000000147805 */ /* 0x000fe4000001ff00 */
[----:B------:R-:W-:Y:S01]  /*bbb0*/  ISETP.GE.AND P0, PT, R6, R44, PT ;  /* 0x0000002c0600720c */ /* 0x000fe20003f06270 */
[----:B------:R-:W-:Y:S01]  /*bbc0*/  IMAD R44, R121, -0x80, R44 ;  /* 0xffffff80792c7824 */ /* 0x000fe200078e022c */
[----:B0-----:R-:W-:Y:S01]  /*bbd0*/  CS2R R24, SRZ ;  /* 0x0000000000187805 */ /* 0x001fe2000001ff00 */
[----:B------:R-:W-:Y:S01]  /*bbe0*/  IMAD.IADD R45, R236, 0x1, -R11 ;  /* 0x00000001ec2d7824 */ /* 0x000fe200078e0a0b */
[----:B------:R-:W-:-:S02]  /*bbf0*/  CS2R R26, SRZ ;  /* 0x00000000001a7805 */ /* 0x000fc4000001ff00 */
[----:B------:R-:W-:Y:S02]  /*bc00*/  CS2R R6, SRZ ;  /* 0x0000000000067805 */ /* 0x000fe4000001ff00 */
[----:B------:R-:W-:Y:S02]  /*bc10*/  CS2R R8, SRZ ;  /* 0x0000000000087805 */ /* 0x000fe4000001ff00 */
[----:B------:R-:W-:Y:S02]  /*bc20*/  CS2R R28, SRZ ;  /* 0x00000000001c7805 */ /* 0x000fe4000001ff00 */
[----:B------:R-:W-:Y:S01]  /*bc30*/  CS2R R10, SRZ ;  /* 0x00000000000a7805 */ /* 0x000fe2000001ff00 */
[----:B------:R-:W-:Y:S06]  /*bc40*/  @P0 BRA `(.L_x_776) ;  /* 0x0000000000c00947 */ /* 0x000fec0003800000 */
[----:B------:R-:W-:Y:S01]  /*bc50*/  ULDC UR4, c[0x0][0x3f4] ;  /* 0x0000fd0000047ab9 */ /* 0x000fe20000000800 */
[C---:B------:R-:W-:Y:S01]  /*bc60*/  IMAD.SHL.U32 R35, R215.reuse, 0x2, RZ ;  /* 0x00000002d7237824 */ /* 0x040fe200078e00ff */
[----:B------:R-:W-:Y:S01]  /*bc70*/  ISETP.GE.AND P2, PT, R215, UR4, PT ;  /* 0x00000004d7007c0c */ /* 0x000fe2000bf46270 */
[C---:B------:R-:W-:Y:S01]  /*bc80*/  IMAD.SHL.U32 R39, R214.reuse, 0x2, RZ ;  /* 0x00000002d6277824 */ /* 0x040fe200078e00ff */
[----:B------:R-:W-:Y:S01]  /*bc90*/  ISETP.GE.AND P1, PT, R214, UR4, PT ;  /* 0x00000004d6007c0c */ /* 0x000fe2000bf26270 */
[C---:B------:R-:W-:Y:S01]  /*bca0*/  IMAD.SHL.U32 R43, R216.reuse, 0x2, RZ ;  /* 0x00000002d82b7824 */ /* 0x040fe200078e00ff */
[----:B------:R-:W-:Y:S02]  /*bcb0*/  ISETP.GE.AND P0, PT, R216, UR4, PT ;  /* 0x00000004d8007c0c */ /* 0x000fe4000bf06270 */
[----:B------:R-:W-:Y:S02]  /*bcc0*/  CS2R R26, SRZ ;  /* 0x00000000001a7805 */ /* 0x000fe4000001ff00 */
[----:B------:R-:W-:-:S02]  /*bcd0*/  ISETP.GE.AND P3, PT, R22, UR4, PT ;  /* 0x0000000416007c0c */ /* 0x000fc4000bf66270 */
[----:B------:R-:W-:Y:S02]  /*bce0*/  CS2R R10, SRZ ;  /* 0x00000000000a7805 */ /* 0x000fe4000001ff00 */
[----:B------:R-:W-:Y:S02]  /*bcf0*/  SHF.R.S32.HI R6, RZ, 0x1f, R215 ;  /* 0x0000001fff067819 */ /* 0x000fe400000114d7 */
[----:B------:R-:W-:Y:S02]  /*bd00*/  CS2R R24, SRZ ;  /* 0x0000000000187805 */ /* 0x000fe4000001ff00 */
[----:B------:R-:W-:Y:S01]  /*bd10*/  SHF.R.S32.HI R7, RZ, 0x1f, R214 ;  /* 0x0000001fff077819 */ /* 0x000fe200000114d6 */
[----:B------:R-:W-:Y:S01]  /*bd20*/  ULDC.64 UR6, c[0x0][0x208] ;  /* 0x0000820000067ab9 */ /* 0x000fe20000000a00 */
[----:B------:R-:W-:Y:S02]  /*bd30*/  SHF.L.U64.HI R6, R215, 0x1, R6 ;  /* 0x00000001d7067819 */ /* 0x000fe40000010206 */
[----:B------:R-:W-:-:S02]  /*bd40*/  SHF.L.U64.HI R8, R214, 0x1, R7 ;  /* 0x00000001d6087819 */ /* 0x000fc40000010207 */
[-C--:B--2---:R-:W-:Y:S02]  /*bd50*/  @!P2 IADD3 R32, P4, R4, R35.reuse, RZ ;  /* 0x000000230420a210 */ /* 0x084fe40007f9e0ff */
[----:B----4-:R-:W-:Y:S01]  /*bd60*/  @!P2 IADD3 R34, P6, R14, R35, RZ ;  /* 0x000000230e22a210 */ /* 0x010fe20007fde0ff */
[----:B-1----:R-:W-:Y:S01]  /*bd70*/  @!P3 IMAD.MOV.U32 R7, RZ, RZ, R3 ;  /* 0x000000ffff07b224 */ /* 0x002fe200078e0003 */
[-C--:B------:R-:W-:Y:S01]  /*bd80*/  @!P1 IADD3 R36, P5, R4, R39.reuse, RZ ;  /* 0x0000002704249210 */ /* 0x080fe20007fbe0ff */
[----:B------:R-:W-:Y:S01]  /*bd90*/  @!P2 IMAD.X R33, R3, 0x1, R6, P4 ;  /* 0x000000010321a824 */ /* 0x000fe200020e0606 */
[----:B------:R-:W-:Y:S01]  /*bda0*/  SHF.R.S32.HI R9, RZ, 0x1f, R216 ;  /* 0x0000001fff097819 */ /* 0x000fe200000114d8 */
[----:B---3--:R-:W-:Y:S01]  /*bdb0*/  @!P2 IMAD.X R35, R5, 0x1, R6, P6 ;  /* 0x000000010523a824 */ /* 0x008fe200030e0606 */
[----:B------:R-:W-:Y:S01]  /*bdc0*/  @!P1 IADD3 R38, P4, R14, R39, RZ ;  /* 0x000000270e269210 */ /* 0x000fe20007f9e0ff */
[----:B------:R-:W-:Y:S01]  /*bdd0*/  @!P1 IMAD.X R37, R3, 0x1, R8, P5 ;  /* 0x0000000103259824 */ /* 0x000fe200028e0608 */
[----:B------:R-:W-:Y:S01]  /*bde0*/  SHF.L.U64.HI R12, R216, 0x1, R9 ;  /* 0x00000001d80c7819 */ /* 0x000fe20000010209 */
[----:B------:R-:W-:Y:S01]  /*bdf0*/  @!P3 IMAD.MOV.U32 R6, RZ, RZ, R4 ;  /* 0x000000ffff06b224 */ /* 0x000fe200078e0004 */
[-C--:B------:R-:W-:Y:S01]  /*be00*/  @!P0 IADD3 R40, P6, R4, R43.reuse, RZ ;  /* 0x0000002b04288210 */ /* 0x080fe20007fde0ff */
[----:B------:R-:W-:Y:S01]  /*be10*/  @!P3 IMAD.MOV.U32 R4, RZ, RZ, R14 ;  /* 0x000000ffff04b224 */ /* 0x000fe200078e000e */
[----:B------:R-:W-:Y:S01]  /*be20*/  @!P0 IADD3 R42, P5, R14, R43, RZ ;  /* 0x0000002b0e2a8210 */ /* 0x000fe20007fbe0ff */
[----:B------:R-:W-:Y:S01]  /*be30*/  @!P1 IMAD.X R39, R5, 0x1, R8, P4 ;  /* 0x0000000105279824 */ /* 0x000fe200020e0608 */
[----:B------:R-:W-:Y:S01]  /*be40*/  CS2R R28, SRZ ;  /* 0x00000000001c7805 */ /* 0x000fe2000001ff00 */
[----:B------:R-:W-:Y:S01]  /*be50*/  @!P3 IMAD.WIDE R14, R22, 0x2, R6 ;  /* 0x00000002160eb825 */ /* 0x000fe200078e0206 */
[----:B------:R-:W-:-:S02]  /*be60*/  CS2R R20, SRZ ;  /* 0x0000000000147805 */ /* 0x000fc4000001ff00 */
[----:B------:R-:W-:Y:S02]  /*be70*/  CS2R R8, SRZ ;  /* 0x0000000000087805 */ /* 0x000fe4000001ff00 */
[----:B------:R-:W-:Y:S01]  /*be80*/  CS2R R6, SRZ ;  /* 0x0000000000067805 */ /* 0x000fe2000001ff00 */
[--C-:B------:R-:W-:Y:S01]  /*be90*/  @!P0 IMAD.X R41, R3, 0x1, R12.reuse, P6 ;  /* 0x0000000103298824 */ /* 0x100fe200030e060c */
[----:B------:R0:W5:Y:S01]  /*bea0*/  @!P3 LD.E.64 R26, desc[UR6][R14.64] ;  /* 0x000000060e1ab980 */ /* 0x000162000c101b00 */
[----:B------:R-:W-:Y:S01]  /*beb0*/  @!P0 IMAD.X R43, R5, 0x1, R12, P5 ;  /* 0x00000001052b8824 */ /* 0x000fe200028e060c */
[----:B------:R-:W-:Y:S01]  /*bec0*/  CS2R R12, SRZ ;  /* 0x00000000000c7805 */ /* 0x000fe2000001ff00 */
[----:B------:R-:W-:Y:S01]  /*bed0*/  @!P3 IMAD.WIDE R30, R22, 0x2, R4 ;  /* 0x00000002161eb825 */ /* 0x000fe200078e0204 */
[----:B------:R0:W5:Y:S04]  /*bee0*/  @!P2 LD.E.64 R24, desc[UR6][R32.64] ;  /* 0x000000062018a980 */ /* 0x000168000c101b00 */
[----:B------:R0:W5:Y:S04]  /*bef0*/  @!P3 LD.E.64 R10, desc[UR6][R30.64] ;  /* 0x000000061e0ab980 */ /* 0x000168000c101b00 */
[----:B------:R0:W5:Y:S04]  /*bf00*/  @!P2 LD.E.64 R28, desc[UR6][R34.64] ;  /* 0x00000006221ca980 */ /* 0x000168000c101b00 */
[----:B------:R0:W5:Y:S04]  /*bf10*/  @!P1 LD.E.64 R20, desc[UR6][R36.64] ;  /* 0x0000000624149980 */ /* 0x000168000c101b00 */
[----:B------:R0:W5:Y:S04]  /*bf20*/  @!P1 LD.E.64 R8, desc[UR6][R38.64] ;  /* 0x0000000626089980 */ /* 0x000168000c101b00 */
[----:B------:R0:W5:Y:S04]  /*bf30*/  @!P0 LD.E.64 R12, desc[UR6][R40.64] ;  /* 0x00000006280c8980 */ /* 0x000168000c101b00 */
[----:B------:R0:W5:Y:S02]  /*bf40*/  @!P0 LD.E.64 R6, desc[UR6][R42.64] ;  /* 0x000000062a068980 */ /* 0x000164000c101b00 */
.L_x_776:
[----:B------:R-:W-:Y:S05]  /*bf50*/  BSYNC B1 ;  /* 0x0000000000017941 */ /* 0x000fea0003800000 */
.L_x_775:
[----:B---3--:R-:W-:Y:S01]  /*bf60*/  SHF.L.U32 R5, R45, 0x1f, RZ ;  /* 0x0000001f2d057819 */ /* 0x008fe200000006ff */
[----:B0----5:R-:W-:Y:S01]  /*bf70*/  IMAD.MOV.U32 R30, RZ, RZ, R26 ;  /* 0x000000ffff1e7224 */ /* 0x021fe200078e001a */
[--C-:B------:R-:W-:Y:S01]  /*bf80*/  SHF.R.U64 R47, R26, 0x10, R27.reuse ;  /* 0x000000101a2f7819 */ /* 0x100fe2000000121b */
[--C-:B------:R-:W-:Y:S01]  /*bf90*/  IMAD.MOV.U32 R31, RZ, RZ, R27.reuse ;  /* 0x000000ffff1f7224 */ /* 0x100fe200078e001b */
[----:B------:R-:W0:Y:S01]  /*bfa0*/  SYNCS.PHASECHK.TRANS64.TRYWAIT P0, [R18+URZ+0x38800], R5 ;  /* 0x03880005120075a7 */ /* 0x000e22000800017f */
[----:B------:R-:W-:Y:S01]  /*bfb0*/  SHF.R.U32.HI R26, RZ, 0x10, R27 ;  /* 0x00000010ff1a7819 */ /* 0x000fe2000001161b */
[----:B------:R-:W-:Y:S01]  /*bfc0*/  IMAD.MOV.U32 R15, RZ, RZ, R24 ;  /* 0x000000ffff0f7224 */ /* 0x000fe200078e0018 */
[--C-:B------:R-:W-:Y:S01]  /*bfd0*/  SHF.R.U64 R50, R24, 0x10, R25.reuse ;  /* 0x0000001018327819 */ /* 0x100fe20000001219 */
[----:B------:R-:W-:Y:S01]  /*bfe0*/  IMAD.MOV.U32 R27, RZ, RZ, R25 ;  /* 0x000000ffff1b7224 */ /* 0x000fe200078e0019 */
[--C-:B------:R-:W-:Y:S01]  /*bff0*/  SHF.R.U64 R45, R20, 0x10, R21.reuse ;  /* 0x00000010142d7819 */ /* 0x100fe20000001215 */
[--C-:B------:R-:W-:Y:S01]  /*c000*/  IMAD.MOV.U32 R24, RZ, RZ, R21.reuse ;  /* 0x000000ffff187224 */ /* 0x100fe200078e0015 */
[----:B------:R-:W-:Y:S01]  /*c010*/  SHF.R.U32.HI R43, RZ, 0x10, R21 ;  /* 0x00000010ff2b7819 */ /* 0x000fe20000011615 */
[----:B----4-:R-:W-:Y:S01]  /*c020*/  IMAD.MOV.U32 R14, RZ, RZ, R20 ;  /* 0x000000ffff0e7224 */ /* 0x010fe200078e0014 */
[----:B------:R-:W-:Y:S01]  /*c030*/  SHF.R.U32.HI R48, RZ, 0x10, R25 ;  /* 0x00000010ff307819 */ /* 0x000fe20000011619 */
[----:B-1----:R-:W-:Y:S01]  /*c040*/  IMAD.MOV.U32 R3, RZ, RZ, R12 ;  /* 0x000000ffff037224 */ /* 0x002fe200078e000c */
[----:B------:R-:W-:Y:S01]  /*c050*/  SHF.R.U64 R40, R28, 0x10, R29 ;  /* 0x000000101c287819 */ /* 0x000fe2000000121d */
[----:B--2---:R-:W-:Y:S01]  /*c060*/  IMAD.MOV.U32 R4, RZ, RZ, R13 ;  /* 0x000000ffff047224 */ /* 0x004fe200078e000d */
[----:B------:R-:W-:Y:S01]  /*c070*/  SHF.R.U32.HI R38, RZ, 0x10, R29 ;  /* 0x00000010ff267819 */ /* 0x000fe2000001161d */
[----:B------:R-:W-:Y:S01]  /*c080*/  IMAD.MOV.U32 R34, RZ, RZ, R10 ;  /* 0x000000ffff227224 */ /* 0x000fe200078e000a */
[----:B------:R-:W-:Y:S01]  /*c090*/  SHF.R.U64 R46, R12, 0x10, R13 ;  /* 0x000000100c2e7819 */ /* 0x000fe2000000120d */
[----:B------:R-:W-:Y:S01]  /*c0a0*/  IMAD.MOV.U32 R35, RZ, RZ, R11 ;  /* 0x000000ffff237224 */ /* 0x000fe200078e000b */
[----:B------:R-:W-:Y:S01]  /*c0b0*/  SHF.R.U32.HI R41, RZ, 0x10, R13 ;  /* 0x00000010ff297819 */ /* 0x000fe2000001160d */
[----:B------:R-:W-:Y:S01]  /*c0c0*/  IMAD.MOV.U32 R21, RZ, RZ, R28 ;  /* 0x000000ffff157224 */ /* 0x000fe200078e001c */
[----:B------:R-:W-:Y:S01]  /*c0d0*/  SHF.R.U64 R39, R10, 0x10, R11 ;  /* 0x000000100a277819 */ /* 0x000fe2000000120b */
[----:B------:R-:W-:Y:S01]  /*c0e0*/  IMAD.MOV.U32 R33, RZ, RZ, R29 ;  /* 0x000000ffff217224 */ /* 0x000fe200078e001d */
[----:B------:R-:W-:Y:S01]  /*c0f0*/  SHF.R.U32.HI R42, RZ, 0x10, R11 ;  /* 0x00000010ff2a7819 */ /* 0x000fe2000001160b */
[--C-:B------:R-:W-:Y:S01]  /*c100*/  IMAD.MOV.U32 R32, RZ, RZ, R9.reuse ;  /* 0x000000ffff207224 */ /* 0x100fe200078e0009 */
[----:B------:R-:W-:Y:S01]  /*c110*/  VIMNMX R29, R44, 0x80, PT ;  /* 0x000000802c1d7848 */ /* 0x000fe20003fe0100 */
[----:B------:R-:W-:Y:S01]  /*c120*/  BSSY B1, `(.L_x_777) ;  /* 0x0000016000017945 */ /* 0x000fe20003800000 */
[--C-:B------:R-:W-:Y:S01]  /*c130*/  SHF.R.U64 R36, R8, 0x10, R9.reuse ;  /* 0x0000001008247819 */ /* 0x100fe20000001209 */
[----:B------:R-:W-:Y:S01]  /*c140*/  IMAD.MOV.U32 R13, RZ, RZ, R8 ;  /* 0x000000ffff0d7224 */ /* 0x000fe200078e0008 */
[----:B------:R-:W-:Y:S01]  /*c150*/  SHF.R.U32.HI R37, RZ, 0x10, R9 ;  /* 0x00000010ff257819 */ /* 0x000fe20000011609 */
[----:B------:R-:W-:Y:S01]  /*c160*/  IMAD.MOV.U32 R9, RZ, RZ, R6 ;  /* 0x000000ffff097224 */ /* 0x000fe200078e0006 */
[--C-:B------:R-:W-:Y:S01]  /*c170*/  SHF.R.U64 R6, R6, 0x10, R7.reuse ;  /* 0x0000001006067819 */ /* 0x100fe20000001207 */
[----:B------:R-:W-:Y:S01]  /*c180*/  IMAD.MOV.U32 R10, RZ, RZ, R7 ;  /* 0x000000ffff0a7224 */ /* 0x000fe200078e0007 */
[----:B------:R-:W-:-:S02]  /*c190*/  PRMT R20, R27, 0x5410, R48 ;  /* 0x000054101b147816 */ /* 0x000fc40000000030 */
[----:B------:R-:W-:Y:S02]  /*c1a0*/  PRMT R12, R24, 0x5410, R43 ;  /* 0x00005410180c7816 */ /* 0x000fe4000000002b */
[----:B------:R-:W-:Y:S02]  /*c1b0*/  SHF.R.U32.HI R7, RZ, 0x10, R7 ;  /* 0x00000010ff077819 */ /* 0x000fe40000011607 */
[----:B------:R-:W-:Y:S02]  /*c1c0*/  PRMT R25, R30, 0x5410, R47 ;  /* 0x000054101e197816 */ /* 0x000fe4000000002f */
[----:B------:R-:W-:Y:S02]  /*c1d0*/  PRMT R26, R31, 0x5410, R26 ;  /* 0x000054101f1a7816 */ /* 0x000fe4000000001a */
[----:B------:R-:W-:Y:S02]  /*c1e0*/  PRMT R15, R15, 0x5410, R50 ;  /* 0x000054100f0f7816 */ /* 0x000fe40000000032 */
[----:B------:R-:W-:-:S02]  /*c1f0*/  PRMT R11, R14, 0x5410, R45 ;  /* 0x000054100e0b7816 */ /* 0x000fc4000000002d */
[----:B------:R-:W-:Y:S02]  /*c200*/  ISETP.GE.AND P1, PT, R212, R29, PT ;  /* 0x0000001dd400720c */ /* 0x000fe40003f26270 */
[----:B------:R-:W-:Y:S02]  /*c210*/  PRMT R3, R3, 0x5410, R46 ;  /* 0x0000541003037816 */ /* 0x000fe4000000002e */
[----:B------:R-:W-:Y:S02]  /*c220*/  PRMT R8, R4, 0x5410, R41 ;  /* 0x0000541004087816 */ /* 0x000fe40000000029 */
[----:B------:R-:W-:Y:S02]  /*c230*/  PRMT R27, R34, 0x5410, R39 ;  /* 0x00005410221b7816 */ /* 0x000fe40000000027 */
[----:B------:R-:W-:Y:S02]  /*c240*/  PRMT R28, R35, 0x5410, R42 ;  /* 0x00005410231c7816 */ /* 0x000fe4000000002a */
[----:B------:R-:W-:-:S02]  /*c250*/  PRMT R21, R21, 0x5410, R40 ;  /* 0x0000541015157816 */ /* 0x000fc40000000028 */
[----:B------:R-:W-:Y:S01]  /*c260*/  PRMT R24, R33, 0x5410, R38 ;  /* 0x0000541021187816 */ /* 0x000fe20000000026 */
[----:B0-----:R-:W-:Y:S06]  /*c270*/  @!P0 BRA `(.L_x_778) ;  /* 0x000001c800588947 */ /* 0x001fec0003800000 */
.L_x_1062:
[----:B------:R-:W-:Y:S05]  /*c280*/  BSYNC B1 ;  /* 0x0000000000017941 */ /* 0x000fea0003800000 */
.L_x_777:
[----:B------:R-:W-:Y:S01]  /*c290*/  BSSY B1, `(.L_x_779) ;  /* 0x00000ad000017945 */ /* 0x000fe20003800000 */
[----:B------:R-:W-:Y:S02]  /*c2a0*/  PRMT R13, R13, 0x5410, R36 ;  /* 0x000054100d0d7816 */ /* 0x000fe40000000024 */
[----:B------:R-:W-:Y:S02]  /*c2b0*/  PRMT R14, R32, 0x5410, R37 ;  /* 0x00005410200e7816 */ /* 0x000fe40000000025 */
[----:B------:R-:W-:Y:S02]  /*c2c0*/  PRMT R9, R9, 0x5410, R6 ;  /* 0x0000541009097816 */ /* 0x000fe40000000006 */
[----:B------:R-:W-:Y:S01]  /*c2d0*/  PRMT R10, R10, 0x5410, R7 ;  /* 0x000054100a0a7816 */ /* 0x000fe20000000007 */
[----:B------:R-:W-:Y:S06]  /*c2e0*/  @P1 BRA `(.L_x_780) ;  /* 0x00000008009c1947 */ /* 0x000fec0003800000 */
[----:B0-----:R-:W0:Y:S01]  /*c2f0*/  LDC R5, c[0x0][0x3f4] ;  /* 0x0000fd00ff057b82 */ /* 0x001e220000000800 */
[----:B------:R-:W-:Y:S01]  /*c300*/  BSSY B2, `(.L_x_781) ;  /* 0x000002c000027945 */ /* 0x000fe20003800000 */
[-C--:B0-----:R-:W-:Y:S02]  /*c310*/  ISETP.GE.AND P0, PT, R22, R5.reuse, PT ;  /* 0x000000051600720c */ /* 0x081fe40003f06270 */
[-C--:B------:R-:W-:Y:S02]  /*c320*/  ISETP.GE.AND P1, PT, R215, R5.reuse, PT ;  /* 0x00000005d700720c */ /* 0x080fe40003f26270 */
[-C--:B------:R-:W-:Y:S02]  /*c330*/  ISETP.GE.AND P2, PT, R214, R5.reuse, PT ;  /* 0x00000005d600720c */ /* 0x080fe40003f46270 */
[----:B------:R-:W-:-:S07]  /*c340*/  ISETP.GE.AND P3, PT, R216, R5, PT ;  /* 0x00000005d800720c */ /* 0x000fce0003f66270 */
[----:B------:R-:W-:Y:S06]  /*c350*/  @P0 BRA `(.L_x_782) ;  /* 0x0000000000980947 */ /* 0x000fec0003800000 */
[----:B------:R-:W0:Y:S01]  /*c360*/  LDS.128 R4, [R0] ;  /* 0x0000000000047984 */ /* 0x000e220000000c00 */
[C---:B------:R-:W-:Y:S01]  /*c370*/  IMAD.U32 R37, R27.reuse, 0x10000, RZ ;  /* 0x000100001b257824 */ /* 0x040fe200078e00ff */
[----:B------:R-:W-:Y:S01]  /*c380*/  LOP3.LUT R36, R27, 0xffff0000, RZ, 0xc0, !PT ;  /* 0xffff00001b247812 */ /* 0x000fe200078ec0ff */
[C---:B------:R-:W-:Y:S01]  /*c390*/  IMAD.U32 R35, R25.reuse, 0x10000, RZ ;  /* 0x0001000019237824 */ /* 0x040fe200078e00ff */
[----:B------:R-:W-:Y:S01]  /*c3a0*/  LOP3.LUT R34, R25, 0xffff0000, RZ, 0xc0, !PT ;  /* 0xffff000019227812 */ /* 0x000fe200078ec0ff */
[C---:B0-----:R-:W-:Y:S01]  /*c3b0*/  IMAD.U32 R30, R4.reuse, 0x10000, RZ ;  /* 0x00010000041e7824 */ /* 0x041fe200078e00ff */
[----:B------:R-:W-:Y:S01]  /*c3c0*/  LOP3.LUT R4, R4, 0xffff0000, RZ, 0xc0, !PT ;  /* 0xffff000004047812 */ /* 0x000fe200078ec0ff */
[C---:B------:R-:W-:Y:S01]  /*c3d0*/  IMAD.U32 R31, R5.reuse, 0x10000, RZ ;  /* 0x00010000051f7824 */ /* 0x040fe200078e00ff */
[----:B------:R-:W-:Y:S01]  /*c3e0*/  LOP3.LUT R5, R5, 0xffff0000, RZ, 0xc0, !PT ;  /* 0xffff000005057812 */ /* 0x000fe200078ec0ff */
[C---:B------:R-:W-:Y:S01]  /*c3f0*/  IMAD.U32 R32, R6.reuse, 0x10000, RZ ;  /* 0x0001000006207824 */ /* 0x040fe200078e00ff */
[----:B------:R-:W-:Y:S01]  /*c400*/  LOP3.LUT R6, R6, 0xffff0000, RZ, 0xc0, !PT ;  /* 0xffff000006067812 */ /* 0x000fe200078ec0ff */
[C---:B------:R-:W-:Y:S01]  /*c410*/  FMUL.FTZ R39, R4.reuse, R37 ;  /* 0x0000002504277220 */ /* 0x040fe20000410000 */
[----:B------:R-:W-:Y:S01]  /*c420*/  FMUL.FTZ R4, R4, R35 ;  /* 0x0000002304047220 */ /* 0x000fe20000410000 */
[----:B------:R-:W-:-:S02]  /*c430*/  IMAD.U32 R33, R7, 0x10000, RZ ;  /* 0x0001000007217824 */ /* 0x000fc400078e00ff */
[----:B------:R-:W-:Y:S01]  /*c440*/  FMUL.FTZ R40, R5, R36 ;  /* 0x0000002405287220 */ /* 0x000fe20000410000 */
[C---:B------:R-:W-:Y:S01]  /*c450*/  FFMA.FTZ R39, R30.reuse, R35, -R39 ;  /* 0x000000231e277223 */ /* 0x040fe20000010827 */
[----:B------:R-:W-:Y:S01]  /*c460*/  FFMA.FTZ R38, R30, R37, R4 ;  /* 0x000000251e267223 */ /* 0x000fe20000010004 */
[----:B------:R-:W-:Y:S01]  /*c470*/  LOP3.LUT R7, R7, 0xffff0000, RZ, 0xc0, !PT ;  /* 0xffff000007077812 */ /* 0x000fe200078ec0ff */
[-C--:B------:R-:W-:Y:S01]  /*c480*/  FMUL.FTZ R42, R5, R34.reuse ;  /* 0x00000022052a7220 */ /* 0x080fe20000410000 */
[C---:B------:R-:W-:Y:S01]  /*c490*/  LOP3.LUT R30, R28.reuse, 0xffff0000, RZ, 0xc0, !PT ;  /* 0xffff00001c1e7812 */ /* 0x040fe200078ec0ff */
[----:B------:R-:W-:Y:S01]  /*c4a0*/  IMAD.U32 R35, R28, 0x10000, RZ ;  /* 0x000100001c237824 */ /* 0x000fe200078e00ff */
[C---:B------:R-:W-:Y:S01]  /*c4b0*/  LOP3.LUT R4, R26.reuse, 0xffff0000, RZ, 0xc0, !PT ;  /* 0xffff00001a047812 */ /* 0x040fe200078ec0ff */
[----:B------:R-:W-:Y:S02]  /*c4c0*/  IMAD.U32 R5, R26, 0x10000, RZ ;  /* 0x000100001a057824 */ /* 0x000fe400078e00ff */
[C---:B------:R-:W-:Y:S01]  /*c4d0*/  FFMA.FTZ R40, R31.reuse, R34, -R40 ;  /* 0x000000221f287223 */ /* 0x040fe20000010828 */
[----:B------:R-:W-:Y:S01]  /*c4e0*/  FFMA.FTZ R31, R31, R36, R42 ;  /* 0x000000241f1f7223 */ /* 0x000fe2000001002a */
[C---:B------:R-:W-:Y:S01]  /*c4f0*/  FMUL.FTZ R37, R6.reuse, R35 ;  /* 0x0000002306257220 */ /* 0x040fe20000410000 */
[-C--:B------:R-:W-:Y:S01]  /*c500*/  FMUL.FTZ R34, R6, R5.reuse ;  /* 0x0000000506227220 */ /* 0x080fe20000410000 */
        /* <DEDUP_REMOVED lines=8> */
[----:B------:R-:W-:Y:S02]  /*c590*/  F2FP.BF16.F32.PACK_AB R6, R35, R6 ;  /* 0x000000062306723e */ /* 0x000fe400000010ff */
[----:B------:R-:W-:-:S05]  /*c5a0*/  F2FP.BF16.F32.PACK_AB R7, R30, R7 ;  /* 0x000000071e07723e */ /* 0x000fca00000010ff */
[----:B------:R0:W-:Y:S02]  /*c5b0*/  STS.128 [R0], R4 ;  /* 0x0000000400007388 */ /* 0x0001e40000000c00 */
.L_x_782:
[----:B------:R-:W-:Y:S05]  /*c5c0*/  BSYNC B2 ;  /* 0x0000000000027941 */ /* 0x000fea0003800000 */
.L_x_781:
[----:B------:R-:W-:Y:S04]  /*c5d0*/  BSSY B2, `(.L_x_783) ;  /* 0x0000028000027945 */ /* 0x000fe80003800000 */
[----:B------:R-:W-:Y:S05]  /*c5e0*/  @P1 BRA `(.L_x_784) ;  /* 0x0000000000981947 */ /* 0x000fea0003800000 */
[----:B0-----:R-:W0:Y:S01]  /*c5f0*/  LDS.128 R4, [R0+0x4000] ;  /* 0x0040000000047984 */ /* 0x001e220000000c00 */
        /* <DEDUP_REMOVED lines=36> */
[----:B------:R1:W-:Y:S02]  /*c840*/  STS.128 [R0+0x4000], R4 ;  /* 0x0040000400007388 */ /* 0x0003e40000000c00 */
.L_x_784:
[----:B------:R-:W-:Y:S05]  /*c850*/  BSYNC B2 ;  /* 0x0000000000027941 */ /* 0x000fea0003800000 */
.L_x_783:
[----:B------:R-:W-:Y:S04]  /*c860*/  BSSY B2, `(.L_x_785) ;  /* 0x0000028000027945 */ /* 0x000fe80003800000 */
[----:B------:R-:W-:Y:S05]  /*c870*/  @P2 BRA `(.L_x_786) ;  /* 0x0000000000982947 */ /* 0x000fea0003800000 */
[----:B01----:R-:W0:Y:S01]  /*c880*/  LDS.128 R4, [R0+0x8000] ;  /* 0x0080000000047984 */ /* 0x003e220000000c00 */
        /* <DEDUP_REMOVED lines=37> */
.L_x_786:
[----:B------:R-:W-:Y:S05]  /*cae0*/  BSYNC B2 ;  /* 0x0000000000027941 */ /* 0x000fea0003800000 */
.L_x_785:
[----:B------:R-:W-:Y:S05]  /*caf0*/  @P3 BRA `(.L_x_780) ;  /* 0x0000000000983947 */ /* 0x000fea0003800000 */
[----:B012---:R-:W0:Y:S01]  /*cb00*/  LDS.128 R4, [R0+0xc000] ;  /* 0x00c0000000047984 */ /* 0x007e220000000c00 */
        /* <DEDUP_REMOVED lines=37> */
.L_x_780:
[----:B------:R-:W-:Y:S05]  /*cd60*/  BSYNC B1 ;  /* 0x0000000000017941 */ /* 0x000fea0003800000 */
.L_x_779:
[----:B0123--:R-:W-:Y:S01]  /*cd70*/  VIADD R4, R212, 0x20 ;  /* 0x00000020d4047836 */ /* 0x00ffe20000000000 */
[----:B------:R-:W-:Y:S04]  /*cd80*/  BSSY B1, `(.L_x_787) ;  /* 0x00000aa000017945 */ /* 0x000fe80003800000 */
[----:B------:R-:W-:-:S13]  /*cd90*/  ISETP.GE.AND P0, PT, R4, R29, PT ;  /* 0x0000001d0400720c */ /* 0x000fda0003f06270 */
[----:B------:R-:W-:Y:S05]  /*cda0*/  @P0 BRA `(.L_x_788) ;  /* 0x00000008009c0947 */ /* 0x000fea0003800000 */
[----:B------:R-:W0:Y:S01]  /*cdb0*/  LDC R5, c[0x0][0x3f4] ;  /* 0x0000fd00ff057b82 */ /* 0x000e220000000800 */
[----:B------:R-:W-:Y:S01]  /*cdc0*/  BSSY B2, `(.L_x_789) ;  /* 0x000002c000027945 */ /* 0x000fe20003800000 */
[-C--:B0-----:R-:W-:Y:S02]  /*cdd0*/  ISETP.GE.AND P0, PT, R22, R5.reuse, PT ;  /* 0x000000051600720c */ /* 0x081fe40003f06270 */
[-C--:B------:R-:W-:Y:S02]  /*cde0*/  ISETP.GE.AND P1, PT, R215, R5.reuse, PT ;  /* 0x00000005d700720c */ /* 0x080fe40003f26270 */
[-C--:B------:R-:W-:Y:S02]  /*cdf0*/  ISETP.GE.AND P2, PT, R214, R5.reuse, PT ;  /* 0x00000005d600720c */ /* 0x080fe40003f46270 */
[----:B------:R-:W-:-:S07]  /*ce00*/  ISETP.GE.AND P3, PT, R216, R5, PT ;  /* 0x00000005d800720c */ /* 0x000fce0003f66270 */
[----:B------:R-:W-:Y:S06]  /*ce10*/  @P0 BRA `(.L_x_790) ;  /* 0x0000000000980947 */ /* 0x000fec0003800000 */
[----:B------:R-:W0:Y:S01]  /*ce20*/  LDS.128 R4, [R0+0x1000] ;  /* 0x0010000000047984 */ /* 0x000e220000000c00 */
[----:B------:R-:W-:Y:S01]  /*ce30*/  IMAD.U32 R36, R25, 0x10000, RZ ;  /* 0x0001000019247824 */ /* 0x000fe200078e00ff */
[C---:B------:R-:W-:Y:S01]  /*ce40*/  LOP3.LUT R41, R27.reuse, 0xffff0000, RZ, 0xc0, !PT ;  /* 0xffff00001b297812 */ /* 0x040fe200078ec0ff */
[----:B------:R-:W-:Y:S01]  /*ce50*/  IMAD.U32 R38, R27, 0x10000, RZ ;  /* 0x000100001b267824 */ /* 0x000fe200078e00ff */
        /* <DEDUP_REMOVED lines=9> */
[-C--:B------:R-:W-:Y:S01]  /*cef0*/  FMUL.FTZ R35, R38, R4.reuse ;  /* 0x0000000426237220 */ /* 0x080fe20000410000 */
[----:B------:R-:W-:Y:S01]  /*cf00*/  FMUL.FTZ R37, R36, R4 ;  /* 0x0000000424257220 */ /* 0x000fe20000410000 */
[----:B------:R-:W-:Y:S01]  /*cf10*/  FMUL.FTZ R34, R41, R5 ;  /* 0x0000000529227220 */ /* 0x000fe20000410000 */
[----:B------:R-:W-:-:S02]  /*cf20*/  IMAD.U32 R33, R7, 0x10000, RZ ;  /* 0x0001000007217824 */ /* 0x000fc400078e00ff */
[-C--:B------:R-:W-:Y:S01]  /*cf30*/  FFMA.FTZ R4, R36, R30.reuse, -R35 ;  /* 0x0000001e24047223 */ /* 0x080fe20000010823 */
[----:B------:R-:W-:Y:S01]  /*cf40*/  FFMA.FTZ R37, R38, R30, R37 ;  /* 0x0000001e26257223 */ /* 0x000fe20000010025 */
[C---:B------:R-:W-:Y:S01]  /*cf50*/  FMUL.FTZ R30, R39.reuse, R5 ;  /* 0x00000005271e7220 */ /* 0x040fe20000410000 */
[-C--:B------:R-:W-:Y:S01]  /*cf60*/  FFMA.FTZ R5, R39, R31.reuse, -R34 ;  /* 0x0000001f27057223 */ /* 0x080fe20000010822 */
[----:B------:R-:W-:Y:S01]  /*cf70*/  LOP3.LUT R7, R7, 0xffff0000, RZ, 0xc0, !PT ;  /* 0xffff000007077812 */ /* 0x000fe200078ec0ff */
[C---:B------:R-:W-:Y:S01]  /*cf80*/  IMAD.U32 R38, R26.reuse, 0x10000, RZ ;  /* 0x000100001a267824 */ /* 0x040fe200078e00ff */
[----:B------:R-:W-:Y:S01]  /*cf90*/  LOP3.LUT R39, R26, 0xffff0000, RZ, 0xc0, !PT ;  /* 0xffff00001a277812 */ /* 0x000fe200078ec0ff */
[----:B------:R-:W-:Y:S01]  /*cfa0*/  FFMA.FTZ R30, R41, R31, R30 ;  /* 0x0000001f291e7223 */ /* 0x000fe2000001001e */
[-C--:B------:R-:W-:Y:S01]  /*cfb0*/  FMUL.FTZ R31, R40, R6.reuse ;  /* 0x00000006281f7220 */ /* 0x080fe20000410000 */
[C---:B------:R-:W-:Y:S01]  /*cfc0*/  FMUL.FTZ R35, R38.reuse, R6 ;  /* 0x0000000626237220 */ /* 0x040fe20000410000 */
[-C--:B------:R-:W-:Y:S01]  /*cfd0*/  FMUL.FTZ R34, R43, R7.reuse ;  /* 0x000000072b227220 */ /* 0x080fe20000410000 */
[C---:B------:R-:W-:Y:S01]  /*cfe0*/  FMUL.FTZ R36, R39.reuse, R7 ;  /* 0x0000000727247220 */ /* 0x040fe20000410000 */
[-C--:B------:R-:W-:Y:S01]  /*cff0*/  FFMA.FTZ R6, R38, R32.reuse, -R31 ;  /* 0x0000002026067223 */ /* 0x080fe2000001081f */
[----:B------:R-:W-:Y:S01]  /*d000*/  FFMA.FTZ R35, R40, R32, R35 ;  /* 0x0000002028237223 */ /* 0x000fe20000010023 */
[-C--:B------:R-:W-:Y:S01]  /*d010*/  FFMA.FTZ R7, R39, R33.reuse, -R34 ;  /* 0x0000002127077223 */ /* 0x080fe20000010822 */
[----:B------:R-:W-:Y:S01]  /*d020*/  FFMA.FTZ R36, R43, R33, R36 ;  /* 0x000000212b247223 */ /* 0x000fe20000010024 */
[----:B------:R-:W-:-:S02]  /*d030*/  F2FP.BF16.F32.PACK_AB R4, R37, R4 ;  /* 0x000000042504723e */ /* 0x000fc400000010ff */
[----:B------:R-:W-:Y:S02]  /*d040*/  F2FP.BF16.F32.PACK_AB R5, R30, R5 ;  /* 0x000000051e05723e */ /* 0x000fe400000010ff */
[----:B------:R-:W-:Y:S02]  /*d050*/  F2FP.BF16.F32.PACK_AB R6, R35, R6 ;  /* 0x000000062306723e */ /* 0x000fe400000010ff */
[----:B------:R-:W-:-:S05]  /*d060*/  F2FP.BF16.F32.PACK_AB R7, R36, R7 ;  /* 0x000000072407723e */ /* 0x000fca00000010ff */
[----:B------:R0:W-:Y:S02]  /*d070*/  STS.128 [R0+0x1000], R4 ;  /* 0x0010000400007388 */ /* 0x0001e40000000c00 */
.L_x_790:
[----:B------:R-:W-:Y:S05]  /*d080*/  BSYNC B2 ;  /* 0x0000000000027941 */ /* 0x000fea0003800000 */
.L_x_789:
[----:B------:R-:W-:Y:S04]  /*d090*/  BSSY B2, `(.L_x_791) ;  /* 0x0000028000027945 */ /* 0x000fe80003800000 */
[----:B------:R-:W-:Y:S05]  /*d0a0*/  @P1 BRA `(.L_x_792) ;  /* 0x0000000000981947 */ /* 0x000fea0003800000 */
[----:B0-----:R-:W0:Y:S01]  /*d0b0*/  LDS.128 R4, [R0+0x5000] ;  /* 0x0050000000047984 */ /* 0x001e220000000c00 */
        /* <DEDUP_REMOVED lines=37> */
.L_x_792:
[----:B------:R-:W-:Y:S05]  /*d310*/  BSYNC B2 ;  /* 0x0000000000027941 */ /* 0x000fea0003800000 */
.L_x_791:
[----:B------:R-:W-:Y:S04]  /*d320*/  BSSY B2, `(.L_x_793) ;  /* 0x0000028000027945 */ /* 0x000fe80003800000 */
[----:B------:R-:W-:Y:S05]  /*d330*/  @P2 BRA `(.L_x_794) ;  /* 0x0000000000982947 */ /* 0x000fea0003800000 */
[----:B01----:R-:W0:Y:S01]  /*d340*/  LDS.128 R4, [R0+0x9000] ;  /* 0x0090000000047984 */ /* 0x003e220000000c00 */
        /* <DEDUP_REMOVED lines=37> */
.L_x_794:
[----:B------:R-:W-:Y:S05]  /*d5a0*/  BSYNC B2 ;  /* 0x0000000000027941 */ /* 0x000fea0003800000 */
.L_x_793:
[----:B------:R-:W-:Y:S05]  /*d5b0*/  @P3 BRA `(.L_x_788) ;  /* 0x0000000000983947 */ /* 0x000fea0003800000 */
[----:B012---:R-:W0:Y:S01]  /*d5c0*/  LDS.128 R4, [R0+0xd000] ;  /* 0x00d0000000047984 */ /* 0x007e220000000c00 */
        /* <DEDUP_REMOVED lines=37> */
.L_x_788:
[----:B------:R-:W-:Y:S05]  /*d820*/  BSYNC B1 ;  /* 0x0000000000017941 */ /* 0x000fea0003800000 */
.L_x_787:
        /* <DEDUP_REMOVED lines=49> */
.L_x_798:
[----:B------:R-:W-:Y:S05]  /*db40*/  BSYNC B2 ;  /* 0x0000000000027941 */ /* 0x000fea0003800000 */
.L_x_797:
        /* <DEDUP_REMOVED lines=40> */
.L_x_800:
[----:B------:R-:W-:Y:S05]  /*ddd0*/  BSYNC B2 ;  /* 0x0000000000027941 */ /* 0x000fea0003800000 */
.L_x_799:
        /* <DEDUP_REMOVED lines=40> */
.L_x_802:
[----:B------:R-:W-:Y:S05]  /*e060*/  BSYNC B2 ;  /* 0x0000000000027941 */ /* 0x000fea0003800000 */
.L_x_801:
        /* <DEDUP_REMOVED lines=39> */
.L_x_796:
[----:B------:R-:W-:Y:S05]  /*e2e0*/  BSYNC B1 ;  /* 0x0000000000017941 */ /* 0x000fea0003800000 */
.L_x_795:
[----:B0123--:R-:W-:-:S05]  /*e2f0*/  VIADD R4, R212, 0x60 ;  /* 0x00000060d4047836 */ /* 0x00ffca0000000000 */
        /* <DEDUP_REMOVED lines=10> */
[C---:B------:R-:W-:Y:S01]  /*e3a0*/  IMAD.U32 R35, R27.reuse, 0x10000, RZ ;  /* 0x000100001b237824 */ /* 0x040fe200078e00ff */
[----:B------:R-:W-:Y:S01]  /*e3b0*/  LOP3.LUT R38, R27, 0xffff0000, RZ, 0xc0, !PT ;  /* 0xffff00001b267812 */ /* 0x000fe200078ec0ff */
        /* <DEDUP_REMOVED lines=17> */
[----:B------:R-:W-:Y:S01]  /*e4d0*/  LOP3.LUT R7, R7, 0xffff0000, RZ, 0xc0, !PT ;  /* 0xffff000007077812 */ /* 0x000fe200078ec0ff */
[----:B------:R-:W-:Y:S01]  /*e4e0*/  FFMA.FTZ R5, R36, R30, -R31 ;  /* 0x0000001e24057223 */ /* 0x000fe2000001081f */
[C---:B------:R-:W-:Y:S01]  /*e4f0*/  LOP3.LUT R35, R26.reuse, 0xffff0000, RZ, 0xc0, !PT ;  /* 0xffff00001a237812 */ /* 0x040fe200078ec0ff */
[----:B------:R-:W-:Y:S02]  /*e500*/  IMAD.U32 R31, R26, 0x10000, RZ ;  /* 0x000100001a1f7824 */ /* 0x000fe400078e00ff */
[----:B------:R-:W-:Y:S01]  /*e510*/  FMUL.FTZ R26, R37, R6 ;  /* 0x00000006251a7220 */ /* 0x000fe20000410000 */
[-C--:B------:R-:W-:Y:S01]  /*e520*/  FMUL.FTZ R32, R39, R7.reuse ;  /* 0x0000000727207220 */ /* 0x080fe20000410000 */
[----:B------:R-:W-:Y:S01]  /*e530*/  FFMA.FTZ R30, R38, R30, R33 ;  /* 0x0000001e261e7223 */ /* 0x000fe20000010021 */
[----:B------:R-:W-:Y:S01]  /*e540*/  FMUL.FTZ R28, R31, R6 ;  /* 0x000000061f1c7220 */ /* 0x000fe20000410000 */
[----:B------:R-:W-:Y:S01]  /*e550*/  FMUL.FTZ R34, R35, R7 ;  /* 0x0000000723227220 */ /* 0x000fe20000410000 */
[----:B------:R-:W-:Y:S01]  /*e560*/  FFMA.FTZ R6, R31, R25, -R26 ;  /* 0x000000191f067223 */ /* 0x000fe2000001081a */
[----:B------:R-:W-:Y:S01]  /*e570*/  FFMA.FTZ R7, R35, R27, -R32 ;  /* 0x0000001b23077223 */ /* 0x000fe20000010820 */
[----:B------:R-:W-:Y:S01]  /*e580*/  FFMA.FTZ R25, R37, R25, R28 ;  /* 0x0000001925197223 */ /* 0x000fe2000001001c */
[----:B------:R-:W-:Y:S01]  /*e590*/  FFMA.FTZ R34, R39, R27, R34 ;  /* 0x0000001b27227223 */ /* 0x000fe20000010022 */
[----:B------:R-:W-:-:S02]  /*e5a0*/  F2FP.BF16.F32.PACK_AB R4, R29, R4 ;  /* 0x000000041d04723e */ /* 0x000fc400000010ff */
[----:B------:R-:W-:Y:S02]  /*e5b0*/  F2FP.BF16.F32.PACK_AB R5, R30, R5 ;  /* 0x000000051e05723e */ /* 0x000fe400000010ff */
[----:B------:R-:W-:Y:S02]  /*e5c0*/  F2FP.BF16.F32.PACK_AB R6, R25, R6 ;  /* 0x000000061906723e */ /* 0x000fe400000010ff */
[----:B------:R-:W-:-:S05]  /*e5d0*/  F2FP.BF16.F32.PACK_AB R7, R34, R7 ;  /* 0x000000072207723e */ /* 0x000fca00000010ff */
[----:B------:R0:W-:Y:S02]  /*e5e0*/  STS.128 [R0+0x3000], R4 ;  /* 0x0030000400007388 */ /* 0x0001e40000000c00 */
.L_x_805:
[----:B------:R-:W-:Y:S05]  /*e5f0*/  BSYNC B1 ;  /* 0x0000000000017941 */ /* 0x000fea0003800000 */
.L_x_804:
[----:B------:R-:W-:Y:S04]  /*e600*/  BSSY B1, `(.L_x_806) ;  /* 0x0000028000017945 */ /* 0x000fe80003800000 */
[----:B------:R-:W-:Y:S05]  /*e610*/  @P1 BRA `(.L_x_807) ;  /* 0x0000000000981947 */ /* 0x000fea0003800000 */
[----:B0-----:R-:W0:Y:S01]  /*e620*/  LDS.128 R4, [R0+0x7000] ;  /* 0x0070000000047984 */ /* 0x001e220000000c00 */
        /* <DEDUP_REMOVED lines=37> */
.L_x_807:
[----:B------:R-:W-:Y:S05]  /*e880*/  BSYNC B1 ;  /* 0x0000000000017941 */ /* 0x000fea0003800000 */
.L_x_806:
[----:B------:R-:W-:Y:S04]  /*e890*/  BSSY B1, `(.L_x_808) ;  /* 0x0000028000017945 */ /* 0x000fe80003800000 */
[----:B------:R-:W-:Y:S05]  /*e8a0*/  @P2 BRA `(.L_x_809) ;  /* 0x0000000000982947 */ /* 0x000fea0003800000 */
[----:B01----:R-:W0:Y:S01]  /*e8b0*/  LDS.128 R4, [R0+0xb000] ;  /* 0x00b0000000047984 */ /* 0x003e220000000c00 */
        /* <DEDUP_REMOVED lines=37> */
.L_x_809:
[----:B------:R-:W-:Y:S05]  /*eb10*/  BSYNC B1 ;  /* 0x0000000000017941 */ /* 0x000fea0003800000 */
.L_x_808:
[----:B------:R-:W-:Y:S05]  /*eb20*/  @P3 BRA `(.L_x_803) ;  /* 0x0000003400fc3947 */ /* 0x000fea0003800000 */
[----:B012---:R-:W0:Y:S01]  /*eb30*/  LDS.128 R4, [R0+0xf000] ;  /* 0x00f0000000047984 */ /* 0x007e220000000c00 */
        /* <DEDUP_REMOVED lines=36> */
[----:B------:R3:W-:Y:S01]  /*ed80*/  STS.128 [R0+0xf000], R4 ;  /* 0x00f0000400007388 */ /* 0x0007e20000000c00 */
[----:B------:R-:W-:Y:S05]  /*ed90*/  BRA `(.L_x_803) ;  /* 0x0000003400607947 */ /* 0x000fea0003800000 */
.L_x_773:
[----:B------:R-:W-:-:S03]  /*eda0*/  UMOV UR4, 0xffffffff ;  /* 0xffffffff00047882 */ /* 0x000fc60000000000 */
[----:B------:R-:W-:Y:S05]  /*edb0*/  BRA.DIV UR4, `(.L_x_810) ;  /* 0x0000019e049c7947 */ /* 0x000fea000b800000 */
[----:B------:R0:W1:Y:S04]  /*edc0*/  SHFL.IDX PT, R3, R25, RZ, 0x181f ;  /* 0x00181fff19037589 */ /* 0x00006800000e0000 */
[----:B------:R0:W2:Y:S04]  /*edd0*/  SHFL.IDX PT, R20, R24, RZ, 0x181f ;  /* 0x00181fff18147589 */ /* 0x0000a800000e0000 */
[----:B------:R0:W3:Y:S04]  /*ede0*/  SHFL.IDX PT, R21, R26, RZ, 0x181f ;  /* 0x00181fff1a157589 */ /* 0x0000e800000e0000 */
[----:B------:R-:W4:Y:S02]  /*edf0*/  SHFL.IDX PT, R28, R28, RZ, 0x181f ;  /* 0x00181fff1c1c7589 */ /* 0x000f2400000e0000 */
.L_x_1068:
[----:B------:R-:W-:Y:S01]  /*ee00*/  ULDC UR4, c[0x0][0x448] ;  /* 0x0001120000047ab9 */ /* 0x000fe20000000800 */
[----:B------:R-:W-:Y:S01]  /*ee10*/  LEA.HI R12, R236, R236, RZ, 0x1 ;  /* 0x000000ecec0c7211 */ /* 0x000fe200078f08ff */
[----:B------:R-:W-:Y:S01]  /*ee20*/  IMAD R34, R177, UR4, RZ ;  /* 0x00000004b1227c24 */ /* 0x000fe2000f8e02ff */
[----:B------:R-:W-:Y:S01]  /*ee30*/  BSSY B1, `(.L_x_811) ;  /* 0x0000027000017945 */ /* 0x000fe20003800000 */
[----:B------:R-:W-:Y:S02]  /*ee40*/  CS2R R4, SRZ ;  /* 0x0000000000047805 */ /* 0x000fe4000001ff00 */
[----:B0-----:R-:W-:Y:S02]  /*ee50*/  LOP3.LUT R25, R12, 0xfffffffe, RZ, 0xc0, !PT ;  /* 0xfffffffe0c197812 */ /* 0x001fe400078ec0ff */
[----:B------:R-:W-:Y:S02]  /*ee60*/  CS2R R10, SRZ ;  /* 0x00000000000a7805 */ /* 0x000fe4000001ff00 */
[----:B------:R-:W-:Y:S01]  /*ee70*/  ISETP.GE.AND P0, PT, R6, R34, PT ;  /* 0x000000220600720c */ /* 0x000fe20003f06270 */
[----:B------:R-:W-:Y:S01]  /*ee80*/  IMAD R34, R121, -0x80, R34 ;  /* 0xffffff8079227824 */ /* 0x000fe200078e0222 */
[----:B------:R-:W-:Y:S01]  /*ee90*/  CS2R R6, SRZ ;  /* 0x0000000000067805 */ /* 0x000fe2000001ff00 */
        /* <DEDUP_REMOVED lines=8> */
[----:B--2---:R-:W-:Y:S01]  /*ef20*/  IMAD.MOV.U32 R4, RZ, RZ, R20 ;  /* 0x000000ffff047224 */ /* 0x004fe200078e0014 */
[----:B------:R-:W-:Y:S01]  /*ef30*/  ISETP.GE.AND P2, PT, R16, UR4, PT ;  /* 0x0000000410007c0c */ /* 0x000fe2000bf46270 */
[----:B-1----:R-:W-:Y:S01]  /*ef40*/  IMAD.MOV.U32 R5, RZ, RZ, R3 ;  /* 0x000000ffff057224 */ /* 0x002fe200078e0003 */
[----:B------:R-:W-:Y:S01]  /*ef50*/  ISETP.GE.AND P3, PT, R213, UR4, PT ;  /* 0x00000004d5007c0c */ /* 0x000fe2000bf66270 */
[----:B----4-:R-:W-:Y:S01]  /*ef60*/  IMAD.MOV.U32 R6, RZ, RZ, R28 ;  /* 0x000000ffff067224 */ /* 0x010fe200078e001c */
[----:B------:R-:W-:Y:S02]  /*ef70*/  CS2R R14, SRZ ;  /* 0x00000000000e7805 */ /* 0x000fe4000001ff00 */
[----:B------:R-:W-:Y:S01]  /*ef80*/  CS2R R12, SRZ ;  /* 0x00000000000c7805 */ /* 0x000fe2000001ff00 */
[----:B------:R-:W-:-:S06]  /*ef90*/  ULDC.64 UR6, c[0x0][0x208] ;  /* 0x0000820000067ab9 */ /* 0x000fcc0000000a00 */
[C---:B------:R-:W-:Y:S01]  /*efa0*/  @!P2 IMAD.SHL.U32 R7, R16.reuse, 0x2, RZ ;  /* 0x000000021007a824 */ /* 0x040fe200078e00ff */
[----:B------:R-:W-:Y:S01]  /*efb0*/  @!P2 SHF.L.U64.HI R36, R16, 0x1, R17 ;  /* 0x000000011024a819 */ /* 0x000fe20000010211 */
[----:B------:R-:W-:-:S03]  /*efc0*/  @!P3 IMAD.SHL.U32 R31, R234, 0x8, RZ ;  /* 0x00000008ea1fb824 */ /* 0x000fc600078e00ff */
[-C--:B------:R-:W-:Y:S02]  /*efd0*/  @!P2 IADD3 R32, P0, R20, R7.reuse, RZ ;  /* 0x000000071420a210 */ /* 0x080fe40007f1e0ff */
[----:B------:R-:W-:Y:S01]  /*efe0*/  @!P2 IADD3 R20, P1, R28, R7, RZ ;  /* 0x000000071c14a210 */ /* 0x000fe20007f3e0ff */
[----:B---3--:R-:W-:Y:S02]  /*eff0*/  IMAD.MOV.U32 R7, RZ, RZ, R21 ;  /* 0x000000ffff077224 */ /* 0x008fe400078e0015 */
[----:B------:R-:W-:Y:S01]  /*f000*/  @!P3 IMAD.WIDE R28, R31, 0x2, R4 ;  /* 0x000000021f1cb825 */ /* 0x000fe200078e0204 */
[----:B------:R-:W-:-:S03]  /*f010*/  CS2R R4, SRZ ;  /* 0x0000000000047805 */ /* 0x000fc6000001ff00 */
[----:B------:R-:W-:Y:S01]  /*f020*/  @!P3 IMAD.WIDE R30, R31, 0x2, R6 ;  /* 0x000000021f1eb825 */ /* 0x000fe200078e0206 */
[----:B------:R-:W-:-:S03]  /*f030*/  CS2R R6, SRZ ;  /* 0x0000000000067805 */ /* 0x000fc6000001ff00 */
[--C-:B------:R-:W-:Y:S01]  /*f040*/  @!P2 IMAD.X R33, R3, 0x1, R36.reuse, P0 ;  /* 0x000000010321a824 */ /* 0x100fe200000e0624 */
[----:B------:R0:W5:Y:S01]  /*f050*/  @!P3 LD.E.128 R12, desc[UR6][R30.64] ;  /* 0x000000061e0cb980 */ /* 0x000162000c101d00 */
[----:B------:R-:W-:-:S03]  /*f060*/  @!P2 IMAD.X R21, R21, 0x1, R36, P1 ;  /* 0x000000011515a824 */ /* 0x000fc600008e0624 */
[----:B------:R0:W5:Y:S04]  /*f070*/  @!P3 LD.E.128 R4, desc[UR6][R28.64] ;  /* 0x000000061c04b980 */ /* 0x000168000c101d00 */
[----:B------:R0:W5:Y:S04]  /*f080*/  @!P2 LD.E.128 R8, desc[UR6][R32.64] ;  /* 0x000000062008a980 */ /* 0x000168000c101d00 */
[----:B------:R0:W5:Y:S02]  /*f090*/  @!P2 LD.E.128 R24, desc[UR6][R20.64] ;  /* 0x000000061418a980 */ /* 0x000164000c101d00 */
.L_x_812:
[----:B------:R-:W-:Y:S05]  /*f0a0*/  BSYNC B1 ;  /* 0x0000000000017941 */ /* 0x000fea0003800000 */
.L_x_811:
[--C-:B-----5:R-:W-:Y:S01]  /*f0b0*/  SHF.R.U64 R48, R8, 0x10, R9.reuse ;  /* 0x0000001008307819 */ /* 0x120fe20000001209 */
[--C-:B0-----:R-:W-:Y:S01]  /*f0c0*/  IMAD.MOV.U32 R29, RZ, RZ, R9.reuse ;  /* 0x000000ffff1d7224 */ /* 0x101fe200078e0009 */
[----:B------:R-:W-:Y:S01]  /*f0d0*/  SHF.R.U32.HI R46, RZ, 0x10, R9 ;  /* 0x00000010ff2e7819 */ /* 0x000fe20000011609 */
[----:B---3--:R-:W-:Y:S01]  /*f0e0*/  IMAD.MOV.U32 R21, RZ, RZ, R8 ;  /* 0x000000ffff157224 */ /* 0x008fe200078e0008 */
[----:B------:R-:W-:Y:S01]  /*f0f0*/  SHF.L.U32 R9, R35, 0x1f, RZ ;  /* 0x0000001f23097819 */ /* 0x000fe200000006ff */
[--C-:B----4-:R-:W-:Y:S01]  /*f100*/  IMAD.MOV.U32 R28, RZ, RZ, R11.reuse ;  /* 0x000000ffff1c7224 */ /* 0x110fe200078e000b */
[--C-:B------:R-:W-:Y:S01]  /*f110*/  SHF.R.U64 R51, R10, 0x10, R11.reuse ;  /* 0x000000100a337819 */ /* 0x100fe2000000120b */
[----:B-1----:R-:W-:Y:S01]  /*f120*/  IMAD.MOV.U32 R3, RZ, RZ, R4 ;  /* 0x000000ffff037224 */ /* 0x002fe200078e0004 */
[----:B------:R-:W0:Y:S01]  /*f130*/  SYNCS.PHASECHK.TRANS64.TRYWAIT P0, [R18+URZ+0x38800], R9 ;  /* 0x03880009120075a7 */ /* 0x000e22000800017f */
[----:B------:R-:W-:Y:S01]  /*f140*/  SHF.R.U32.HI R49, RZ, 0x10, R11 ;  /* 0x00000010ff317819 */ /* 0x000fe2000001160b */
[--C-:B------:R-:W-:Y:S01]  /*f150*/  IMAD.MOV.U32 R8, RZ, RZ, R5.reuse ;  /* 0x000000ffff087224 */ /* 0x100fe200078e0005 */
[--C-:B------:R-:W-:Y:S01]  /*f160*/  SHF.R.U64 R44, R4, 0x10, R5.reuse ;  /* 0x00000010042c7819 */ /* 0x100fe20000001205 */
[----:B--2---:R-:W-:Y:S01]  /*f170*/  IMAD.MOV.U32 R20, RZ, RZ, R10 ;  /* 0x000000ffff147224 */ /* 0x004fe200078e000a */
[----:B------:R-:W-:Y:S01]  /*f180*/  SHF.R.U32.HI R47, RZ, 0x10, R5 ;  /* 0x00000010ff2f7819 */ /* 0x000fe20000011605 */
[----:B------:R-:W-:Y:S01]  /*f190*/  IMAD.MOV.U32 R4, RZ, RZ, R6 ;  /* 0x000000ffff047224 */ /* 0x000fe200078e0006 */
[--C-:B------:R-:W-:Y:S01]  /*f1a0*/  SHF.R.U64 R45, R6, 0x10, R7.reuse ;  /* 0x00000010062d7819 */ /* 0x100fe20000001207 */
[--C-:B------:R-:W-:Y:S01]  /*f1b0*/  IMAD.MOV.U32 R5, RZ, RZ, R7.reuse ;  /* 0x000000ffff057224 */ /* 0x100fe200078e0007 */
        /* <DEDUP_REMOVED lines=9> */
[----:B------:R-:W-:Y:S01]  /*f250*/  BSSY B1, `(.L_x_813) ;  /* 0x0000018000017945 */ /* 0x000fe20003800000 */
[----:B------:R-:W-:Y:S01]  /*f260*/  VIMNMX R33, R34, 0x80, PT ;  /* 0x0000008022217848 */ /* 0x000fe20003fe0100 */
[----:B------:R-:W-:Y:S01]  /*f270*/  IMAD.MOV.U32 R7, RZ, RZ, R12 ;  /* 0x000000ffff077224 */ /* 0x000fe200078e000c */
[--C-:B------:R-:W-:Y:S01]  /*f280*/  SHF.R.U64 R36, R12, 0x10, R13.reuse ;  /* 0x000000100c247819 */ /* 0x100fe2000000120d */
[--C-:B------:R-:W-:Y:S01]  /*f290*/  IMAD.MOV.U32 R10, RZ, RZ, R13.reuse ;  /* 0x000000ffff0a7224 */ /* 0x100fe200078e000d */
[----:B------:R-:W-:Y:S01]  /*f2a0*/  SHF.R.U32.HI R39, RZ, 0x10, R13 ;  /* 0x00000010ff277819 */ /* 0x000fe2000001160d */
[----:B------:R-:W-:Y:S01]  /*f2b0*/  IMAD.MOV.U32 R6, RZ, RZ, R14 ;  /* 0x000000ffff067224 */ /* 0x000fe200078e000e */
[--C-:B------:R-:W-:Y:S01]  /*f2c0*/  SHF.R.U64 R37, R14, 0x10, R15.reuse ;  /* 0x000000100e257819 */ /* 0x100fe2000000120f */
[----:B------:R-:W-:Y:S01]  /*f2d0*/  IMAD.MOV.U32 R24, RZ, RZ, R15 ;  /* 0x000000ffff187224 */ /* 0x000fe200078e000f */
[----:B------:R-:W-:-:S02]  /*f2e0*/  PRMT R26, R29, 0x5410, R46 ;  /* 0x000054101d1a7816 */ /* 0x000fc4000000002e */
[----:B------:R-:W-:Y:S02]  /*f2f0*/  SHF.R.U32.HI R35, RZ, 0x10, R15 ;  /* 0x00000010ff237819 */ /* 0x000fe4000001160f */
[----:B------:R-:W-:Y:S02]  /*f300*/  PRMT R25, R21, 0x5410, R48 ;  /* 0x0000541015197816 */ /* 0x000fe40000000030 */
[----:B------:R-:W-:Y:S02]  /*f310*/  PRMT R27, R20, 0x5410, R51 ;  /* 0x00005410141b7816 */ /* 0x000fe40000000033 */
[----:B------:R-:W-:Y:S02]  /*f320*/  PRMT R28, R28, 0x5410, R49 ;  /* 0x000054101c1c7816 */ /* 0x000fe40000000031 */
[----:B------:R-:W-:Y:S02]  /*f330*/  PRMT R3, R3, 0x5410, R44 ;  /* 0x0000541003037816 */ /* 0x000fe4000000002c */
[----:B------:R-:W-:-:S02]  /*f340*/  ISETP.GE.AND P1, PT, R212, R33, PT ;  /* 0x00000021d400720c */ /* 0x000fc40003f26270 */
[----:B------:R-:W-:Y:S02]  /*f350*/  PRMT R12, R8, 0x5410, R47 ;  /* 0x00005410080c7816 */ /* 0x000fe4000000002f */
[----:B------:R-:W-:Y:S02]  /*f360*/  PRMT R13, R4, 0x5410, R45 ;  /* 0x00005410040d7816 */ /* 0x000fe4000000002d */
[----:B------:R-:W-:Y:S02]  /*f370*/  PRMT R14, R5, 0x5410, R42 ;  /* 0x00005410050e7816 */ /* 0x000fe4000000002a */
[----:B------:R-:W-:Y:S02]  /*f380*/  PRMT R29, R11, 0x5410, R40 ;  /* 0x000054100b1d7816 */ /* 0x000fe40000000028 */
[----:B------:R-:W-:Y:S02]  /*f390*/  PRMT R30, R30, 0x5410, R43 ;  /* 0x000054101e1e7816 */ /* 0x000fe4000000002b */
[----:B------:R-:W-:-:S02]  /*f3a0*/  PRMT R31, R31, 0x5410, R38 ;  /* 0x000054101f1f7816 */ /* 0x000fc40000000026 */
[----:B------:R-:W-:Y:S01]  /*f3b0*/  PRMT R32, R32, 0x5410, R41 ;  /* 0x0000541020207816 */ /* 0x000fe20000000029 */
[----:B0-----:R-:W-:Y:S06]  /*f3c0*/  @!P0 BRA `(.L_x_814) ;  /* 0x00000198008c8947 */ /* 0x001fec0003800000 */
.L_x_1069:
[----:B------:R-:W-:Y:S05]  /*f3d0*/  BSYNC B1 ;  /* 0x0000000000017941 */ /* 0x000fea0003800000 */
.L_x_813:
[----:B------:R-:W-:Y:S01]  /*f3e0*/  BSSY B1, `(.L_x_815) ;  /* 0x00000bd000017945 */ /* 0x000fe20003800000 */
[----:B------:R-:W-:Y:S02]  /*f3f0*/  PRMT R15, R7, 0x5410, R36 ;  /* 0x00005410070f7816 */ /* 0x000fe40000000024 */
[----:B------:R-:W-:Y:S02]  /*f400*/  PRMT R20, R10, 0x5410, R39 ;  /* 0x000054100a147816 */ /* 0x000fe40000000027 */
[----:B------:R-:W-:Y:S02]  /*f410*/  PRMT R21, R6, 0x5410, R37 ;  /* 0x0000541006157816 */ /* 0x000fe40000000025 */
[----:B------:R-:W-:Y:S01]  /*f420*/  PRMT R24, R24, 0x5410, R35 ;  /* 0x0000541018187816 */ /* 0x000fe20000000023 */
[----:B------:R-:W-:Y:S06]  /*f430*/  @P1 BRA `(.L_x_816) ;  /* 0x0000000800dc1947 */ /* 0x000fec0003800000 */
[----:B------:R-:W1:Y:S01]  /*f440*/  LDC R53, c[0x0][0x3f4] ;  /* 0x0000fd00ff357b82 */ /* 0x000e620000000800 */
[----:B------:R-:W-:Y:S01]  /*f450*/  BSSY B2, `(.L_x_817) ;  /* 0x000005c000027945 */ /* 0x000fe20003800000 */
[----:B------:R-:W-:Y:S01]  /*f460*/  IMAD.SHL.U32 R54, R212, 0x40, RZ ;  /* 0x00000040d4367824 */ /* 0x000fe200078e00ff */
[-C--:B-1----:R-:W-:Y:S02]  /*f470*/  ISETP.GE.AND P0, PT, R16, R53.reuse, PT ;  /* 0x000000351000720c */ /* 0x082fe40003f06270 */
[----:B------:R-:W-:-:S11]  /*f480*/  ISETP.GE.AND P1, PT, R213, R53, PT ;  /* 0x00000035d500720c */ /* 0x000fd60003f26270 */
[----:B------:R-:W-:Y:S05]  /*f490*/  @P0 BRA `(.L_x_818) ;  /* 0x00000004005c0947 */ /* 0x000fea0003800000 */
[----:B------:R-:W-:Y:S01]  /*f4a0*/  LEA.HI R4, R53, R232, RZ, 0x1d ;  /* 0x000000e835047211 */ /* 0x000fe200078fe8ff */
[C---:B------:R-:W-:Y:S01]  /*f4b0*/  IMAD.U32 R46, R29.reuse, 0x10000, RZ ;  /* 0x000100001d2e7824 */ /* 0x040fe200078e00ff */
[----:B------:R-:W-:Y:S01]  /*f4c0*/  LOP3.LUT R43, R29, 0xffff0000, RZ, 0xc0, !PT ;  /* 0xffff00001d2b7812 */ /* 0x000fe200078ec0ff */
[----:B------:R-:W-:Y:S01]  /*f4d0*/  IMAD.U32 R44, R25, 0x10000, RZ ;  /* 0x00010000192c7824 */ /* 0x000fe200078e00ff */
[----:B------:R-:W-:Y:S01]  /*f4e0*/  SHF.R.S32.HI R7, RZ, 0x1f, R4 ;  /* 0x0000001fff077819 */ /* 0x000fe20000011404 */
[----:B------:R-:W-:Y:S02]  /*f4f0*/  IMAD.SHL.U32 R5, R4, 0x8, RZ ;  /* 0x0000000804057824 */ /* 0x000fe400078e00ff */
[----:B------:R-:W-:Y:S01]  /*f500*/  IMAD.U32 R45, R30, 0x10000, RZ ;  /* 0x000100001e2d7824 */ /* 0x000fe200078e00ff */
[----:B------:R-:W-:Y:S02]  /*f510*/  LEA.HI R7, R7, R4, RZ, 0x3 ;  /* 0x0000000407077211 */ /* 0x000fe400078f18ff */
[----:B------:R-:W-:-:S03]  /*f520*/  LOP3.LUT R5, R5, 0x38, RZ, 0xc0, !PT ;  /* 0x0000003805057812 */ /* 0x000fc600078ec0ff */
[----:B------:R-:W-:Y:S01]  /*f530*/  IMAD.SHL.U32 R7, R7, 0x400, RZ ;  /* 0x0000040007077824 */ /* 0x000fe200078e00ff */
[----:B------:R-:W-:-:S04]  /*f540*/  LOP3.LUT R5, R5, 0x1c0, R54, 0xf8, !PT ;  /* 0x000001c005057812 */ /* 0x000fc800078ef836 */
[----:B------:R-:W-:Y:S02]  /*f550*/  LOP3.LUT R5, R5, R228, RZ, 0x3c, !PT ;  /* 0x000000e405057212 */ /* 0x000fe400078e3cff */
[----:B------:R-:W-:-:S04]  /*f560*/  LOP3.LUT R4, R7, 0x7fffe000, RZ, 0xc0, !PT ;  /* 0x7fffe00007047812 */ /* 0x000fc800078ec0ff */
[----:B0-----:R-:W-:Y:S02]  /*f570*/  IADD3 R9, R5, R4, R227 ;  /* 0x0000000405097210 */ /* 0x001fe40007ffe0e3 */
[----:B------:R-:W0:Y:S03]  /*f580*/  LDS.128 R4, [R0] ;  /* 0x0000000000047984 */ /* 0x000e260000000c00 */
[----:B------:R-:W-:-:S05]  /*f590*/  IMAD R34, R9, 0x2, R18 ;  /* 0x0000000209227824 */ /* 0x000fca00078e0212 */
[----:B------:R-:W1:Y:S01]  /*f5a0*/  LDS.128 R8, [R34+0x14400] ;  /* 0x0144000022087984 */ /* 0x000e620000000c00 */
[C---:B0-----:R-:W-:Y:S01]  /*f5b0*/  IMAD.U32 R35, R4.reuse, 0x10000, RZ ;  /* 0x0001000004237824 */ /* 0x041fe200078e00ff */
[----:B------:R-:W-:Y:S01]  /*f5c0*/  LOP3.LUT R4, R4, 0xffff0000, RZ, 0xc0, !PT ;  /* 0xffff000004047812 */ /* 0x000fe200078ec0ff */
[C---:B------:R-:W-:Y:S01]  /*f5d0*/  IMAD.U32 R36, R5.reuse, 0x10000, RZ ;  /* 0x0001000005247824 */ /* 0x040fe200078e00ff */
[----:B------:R-:W-:Y:S01]  /*f5e0*/  LOP3.LUT R5, R5, 0xffff0000, RZ, 0xc0, !PT ;  /* 0xffff000005057812 */ /* 0x000fe200078ec0ff */
[C---:B------:R-:W-:Y:S01]  /*f5f0*/  IMAD.U32 R37, R6.reuse, 0x10000, RZ ;  /* 0x0001000006257824 */ /* 0x040fe200078e00ff */
[----:B------:R-:W-:Y:S01]  /*f600*/  LOP3.LUT R6, R6, 0xffff0000, RZ, 0xc0, !PT ;  /* 0xffff000006067812 */ /* 0x000fe200078ec0ff */
[C---:B------:R-:W-:Y:S01]  /*f610*/  IMAD.U32 R38, R7.reuse, 0x10000, RZ ;  /* 0x0001000007267824 */ /* 0x040fe200078e00ff */
[----:B------:R-:W-:Y:S01]  /*f620*/  LOP3.LUT R7, R7, 0xffff0000, RZ, 0xc0, !PT ;  /* 0xffff000007077812 */ /* 0x000fe200078ec0ff */
[C---:B-1----:R-:W-:Y:S01]  /*f630*/  IMAD.U32 R39, R8.reuse, 0x10000, RZ ;  /* 0x0001000008277824 */ /* 0x042fe200078e00ff */
[----:B------:R-:W-:Y:S01]  /*f640*/  LOP3.LUT R8, R8, 0xffff0000, RZ, 0xc0, !PT ;  /* 0xffff000008087812 */ /* 0x000fe200078ec0ff */
[C---:B------:R-:W-:Y:S01]  /*f650*/  IMAD.U32 R40, R9.reuse, 0x10000, RZ ;  /* 0x0001000009287824 */ /* 0x040fe200078e00ff */
[----:B------:R-:W-:Y:S01]  /*f660*/  LOP3.LUT R9, R9, 0xffff0000, RZ, 0xc0, !PT ;  /* 0xffff000009097812 */ /* 0x000fe200078ec0ff */
[C---:B------:R-:W-:Y:S01]  /*f670*/  FMUL.FTZ R48, R39.reuse, R46 ;  /* 0x0000002e27307220 */ /* 0x040fe20000410000 */
[-C--:B------:R-:W-:Y:S01]  /*f680*/  FMUL.FTZ R50, R39, R44.reuse ;  /* 0x0000002c27327220 */ /* 0x080fe20000410000 */
[----:B------:R-:W-:Y:S01]  /*f690*/  LOP3.LUT R39, R25, 0xffff0000, RZ, 0xc0, !PT ;  /* 0xffff000019277812 */ /* 0x000fe200078ec0ff */
[----:B------:R-:W-:Y:S01]  /*f6a0*/  FMUL.FTZ R47, R8, R43 ;  /* 0x0000002b082f7220 */ /* 0x000fe20000410000 */
[C---:B------:R-:W-:Y:S01]  /*f6b0*/  FFMA.FTZ R48, R35.reuse, R44, -R48 ;  /* 0x0000002c23307223 */ /* 0x040fe20000010830 */
[----:B------:R-:W-:Y:S01]  /*f6c0*/  FFMA.FTZ R50, R35, R46, R50 ;  /* 0x0000002e23327223 */ /* 0x000fe20000010032 */
[----:B------:R-:W-:-:S02]  /*f6d0*/  IMAD.U32 R35, R26, 0x10000, RZ ;  /* 0x000100001a237824 */ /* 0x000fc400078e00ff */
[-C--:B------:R-:W-:Y:S01]  /*f6e0*/  FMUL.FTZ R49, R8, R39.reuse ;  /* 0x0000002708317220 */ /* 0x080fe20000410000 */
[----:B------:R-:W-:Y:S01]  /*f6f0*/  FFMA.FTZ R47, R4, R39, -R47 ;  /* 0x00000027042f7223 */ /* 0x000fe2000001082f */
[----:B------:R-:W-:Y:S01]  /*f700*/  FMUL.FTZ R39, R40, R45 ;  /* 0x0000002d28277220 */ /* 0x000fe20000410000 */
[----:B------:R-:W-:Y:S02]  /*f710*/  IMAD.U32 R41, R10, 0x10000, RZ ;  /* 0x000100000a297824 */ /* 0x000fe400078e00ff */
[----:B------:R-:W-:Y:S01]  /*f720*/  FMUL.FTZ R44, R40, R35 ;  /* 0x00000023282c7220 */ /* 0x000fe20000410000 */
[----:B------:R-:W-:Y:S01]  /*f730*/  FFMA.FTZ R49, R4, R43, R49 ;  /* 0x0000002b04317223 */ /* 0x000fe20000010031 */
[----:B------:R-:W-:Y:S01]  /*f740*/  LOP3.LUT R10, R10, 0xffff0000, RZ, 0xc0, !PT ;  /* 0xffff00000a0a7812 */ /* 0x000fe200078ec0ff */
[----:B------:R-:W-:Y:S01]  /*f750*/  FFMA.FTZ R40, R36, R35, -R39 ;  /* 0x0000002324287223 */ /* 0x000fe20000010827 */
[C---:B------:R-:W-:Y:S01]  /*f760*/  LOP3.LUT R43, R31.reuse, 0xffff0000, RZ, 0xc0, !PT ;  /* 0xffff00001f2b7812 */ /* 0x040fe200078ec0ff */
[----:B------:R-:W-:Y:S01]  /*f770*/  IMAD.U32 R8, R31, 0x10000, RZ ;  /* 0x000100001f087824 */ /* 0x000fe200078e00ff */
[C---:B------:R-:W-:Y:S01]  /*f780*/  LOP3.LUT R35, R27.reuse, 0xffff0000, RZ, 0xc0, !PT ;  /* 0xffff00001b237812 */ /* 0x040fe200078ec0ff */
[----:B------:R-:W-:-:S02]  /*f790*/  IMAD.U32 R4, R27, 0x10000, RZ ;  /* 0x000100001b047824 */ /* 0x000fc400078e00ff */
[----:B------:R-:W-:Y:S01]  /*f7a0*/  FFMA.FTZ R44, R36, R45, R44 ;  /* 0x0000002d242c7223 */ /* 0x000fe2000001002c */
[C---:B------:R-:W-:Y:S01]  /*f7b0*/  FMUL.FTZ R51, R10.reuse, R43 ;  /* 0x0000002b0a337220 */ /* 0x040fe20000410000 */
[C---:B------:R-:W-:Y:S01]  /*f7c0*/  FMUL.FTZ R36, R41.reuse, R8 ;  /* 0x0000000829247220 */ /* 0x040fe20000410000 */
[-C--:B------:R-:W-:Y:S01]  /*f7d0*/  FMUL.FTZ R46, R41, R4.reuse ;  /* 0x00000004292e7220 */ /* 0x080fe20000410000 */
[----:B------:R-:W-:Y:S01]  /*f7e0*/  FMUL.FTZ R10, R10, R35 ;  /* 0x000000230a0a7220 */ /* 0x000fe20000410000 */
[----:B------:R-:W-:Y:S02]  /*f7f0*/  IMAD.U32 R42, R11, 0x10000, RZ ;  /* 0x000100000b2a7824 */ /* 0x000fe400078e00ff */
[C---:B------:R-:W-:Y:S01]  /*f800*/  FFMA.FTZ R45, R37.reuse, R4, -R36 ;  /* 0x00000004252d7223 */ /* 0x040fe20000010824 */
[----:B------:R-:W-:Y:S02]  /*f810*/  IMAD.U32 R41, R32, 0x10000, RZ ;  /* 0x0001000020297824 */ /* 0x000fe400078e00ff */
[----:B------:R-:W-:Y:S01]  /*f820*/  FFMA.FTZ R46, R37, R8, R46 ;  /* 0x00000008252e7223 */ /* 0x000fe2000001002e */
[----:B------:R-:W-:-:S02]  /*f830*/  IMAD.U32 R39, R28, 0x10000, RZ ;  /* 0x000100001c277824 */ /* 0x000fc400078e00ff */
[----:B------:R-:W-:Y:S01]  /*f840*/  FFMA.FTZ R43, R6, R43, R10 ;  /* 0x0000002b062b7223 */ /* 0x000fe2000001000a */
[----:B------:R-:W-:Y:S01]  /*f850*/  LOP3.LUT R11, R11, 0xffff0000, RZ, 0xc0, !PT ;  /* 0xffff00000b0b7812 */ /* 0x000fe200078ec0ff */
[----:B------:R-:W-:Y:S01]  /*f860*/  FMUL.FTZ R37, R42, R41 ;  /* 0x000000292a257220 */ /* 0x000fe20000410000 */
[----:B------:R-:W-:Y:S01]  /*f870*/  FFMA.FTZ R52, R6, R35, -R51 ;  /* 0x0000002306347223 */ /* 0x000fe20000010833 */
[----:B------:R-:W-:Y:S01]  /*f880*/  LOP3.LUT R8, R30, 0xffff0000, RZ, 0xc0, !PT ;  /* 0xffff00001e087812 */ /* 0x000fe200078ec0ff */
[-C--:B------:R-:W-:Y:S01]  /*f890*/  FMUL.FTZ R35, R42, R39.reuse ;  /* 0x000000272a237220 */ /* 0x080fe20000410000 */
[----:B------:R-:W-:Y:S01]  /*f8a0*/  LOP3.LUT R10, R32, 0xffff0000, RZ, 0xc0, !PT ;  /* 0xffff0000200a7812 */ /* 0x000fe200078ec0ff */
[----:B------:R-:W-:Y:S01]  /*f8b0*/  FFMA.FTZ R37, R38, R39, -R37 ;  /* 0x0000002726257223 */ /* 0x000fe20000010825 */
[----:B------:R-:W-:Y:S01]  /*f8c0*/  LOP3.LUT R4, R26, 0xffff0000, RZ, 0xc0, !PT ;  /* 0xffff00001a047812 */ /* 0x000fe200078ec0ff */
[----:B------:R-:W-:Y:S01]  /*f8d0*/  FFMA.FTZ R38, R38, R41, R35 ;  /* 0x0000002926267223 */ /* 0x000fe20000010023 */
[----:B------:R-:W-:Y:S01]  /*f8e0*/  LOP3.LUT R6, R28, 0xffff0000, RZ, 0xc0, !PT ;  /* 0xffff00001c067812 */ /* 0x000fe200078ec0ff */
[----:B------:R-:W-:Y:S01]  /*f8f0*/  FMUL.FTZ R36, R9, R8 ;  /* 0x0000000809247220 */ /* 0x000fe20000410000 */
[----:B------:R-:W-:Y:S01]  /*f900*/  FMUL.FTZ R42, R11, R10 ;  /* 0x0000000a0b2a7220 */ /* 0x000fe20000410000 */
[----:B------:R-:W-:-:S02]  /*f910*/  FMUL.FTZ R35, R9, R4 ;  /* 0x0000000409237220 */ /* 0x000fc40000410000 */
[----:B------:R-:W-:Y:S01]  /*f920*/  FMUL.FTZ R11, R11, R6 ;  /* 0x000000060b0b7220 */ /* 0x000fe20000410000 */
[----:B------:R-:W-:Y:S01]  /*f930*/  FFMA.FTZ R9, R5, R4, -R36 ;  /* 0x0000000405097223 */ /* 0x000fe20000010824 */
[----:B------:R-:W-:Y:S01]  /*f940*/  FFMA.FTZ R42, R7, R6, -R42 ;  /* 0x00000006072a7223 */ /* 0x000fe2000001082a */
[----:B------:R-:W-:Y:S01]  /*f950*/  FFMA.FTZ R35, R5, R8, R35 ;  /* 0x0000000805237223 */ /* 0x000fe20000010023 */
[----:B------:R-:W-:Y:S01]  /*f960*/  FFMA.FTZ R11, R7, R10, R11 ;  /* 0x0000000a070b7223 */ /* 0x000fe2000001000b */
[----:B------:R-:W-:Y:S02]  /*f970*/  F2FP.BF16.F32.PACK_AB R6, R52, R45 ;  /* 0x0000002d3406723e */ /* 0x000fe400000010ff */
[----:B------:R-:W-:Y:S02]  /*f980*/  F2FP.BF16.F32.PACK_AB R4, R47, R48 ;  /* 0x000000302f04723e */ /* 0x000fe400000010ff */
[----:B------:R-:W-:Y:S02]  /*f990*/  F2FP.BF16.F32.PACK_AB R5, R9, R40 ;  /* 0x000000280905723e */ /* 0x000fe400000010ff */
[----:B------:R-:W-:-:S02]  /*f9a0*/  F2FP.BF16.F32.PACK_AB R7, R42, R37 ;  /* 0x000000252a07723e */ /* 0x000fc400000010ff */
[----:B------:R-:W-:Y:S02]  /*f9b0*/  F2FP.BF16.F32.PACK_AB R10, R43, R46 ;  /* 0x0000002e2b0a723e */ /* 0x000fe400000010ff */
[----:B------:R-:W-:Y:S01]  /*f9c0*/  F2FP.BF16.F32.PACK_AB R8, R49, R50 ;  /* 0x000000323108723e */ /* 0x000fe200000010ff */
[----:B------:R1:W-:Y:S01]  /*f9d0*/  STS.128 [R0], R4 ;  /* 0x0000000400007388 */ /* 0x0003e20000000c00 */
[----:B------:R-:W-:Y:S02]  /*f9e0*/  F2FP.BF16.F32.PACK_AB R9, R35, R44 ;  /* 0x0000002c2309723e */ /* 0x000fe400000010ff */
[----:B------:R-:W-:-:S05]  /*f9f0*/  F2FP.BF16.F32.PACK_AB R11, R11, R38 ;  /* 0x000000260b0b723e */ /* 0x000fca00000010ff */
[----:B------:R1:W-:Y:S02]  /*fa00*/  STS.128 [R34+0x14400], R8 ;  /* 0x0144000822007388 */ /* 0x0003e40000000c00 */
.L_x_818:
[----:B------:R-:W-:Y:S05]  /*fa10*/  BSYNC B2 ;  /* 0x0000000000027941 */ /* 0x000fea0003800000 */
.L_x_817:
[----:B------:R-:W-:Y:S05]  /*fa20*/  @P1 BRA `(.L_x_816) ;  /* 0x0000000400601947 */ /* 0x000fea0003800000 */
[----:B------:R-:W2:Y:S01]  /*fa30*/  LDL R50, [R1+0x84] ;  /* 0x0000840001327983 */ /* 0x000ea20000100800 */
[----:B-1----:R-:W-:Y:S01]  /*fa40*/  LEA.HI R0, R53, R234, RZ, 0x1d ;  /* 0x000000ea35007211 */ /* 0x002fe200078fe8ff */
[C---:B------:R-:W-:Y:S01]  /*fa50*/  IMAD.U32 R45, R15.reuse, 0x10000, RZ ;  /* 0x000100000f2d7824 */ /* 0x040fe200078e00ff */
[----:B------:R-:W-:Y:S01]  /*fa60*/  LOP3.LUT R47, R15, 0xffff0000, RZ, 0xc0, !PT ;  /* 0xffff00000f2f7812 */ /* 0x000fe200078ec0ff */
[----:B------:R-:W-:Y:S01]  /*fa70*/  IMAD.U32 R43, R3, 0x10000, RZ ;  /* 0x00010000032b7824 */ /* 0x000fe200078e00ff */
[----:B------:R-:W-:Y:S01]  /*fa80*/  SHF.R.S32.HI R5, RZ, 0x1f, R0 ;  /* 0x0000001fff057819 */ /* 0x000fe20000011400 */
[----:B------:R-:W-:-:S03]  /*fa90*/  IMAD.SHL.U32 R4, R0, 0x8, RZ ;  /* 0x0000000800047824 */ /* 0x000fc600078e00ff */
[----:B------:R-:W-:Y:S02]  /*faa0*/  LEA.HI R0, R5, R0, RZ, 0x3 ;  /* 0x0000000005007211 */ /* 0x000fe400078f18ff */
[----:B------:R-:W-:-:S03]  /*fab0*/  LOP3.LUT R4, R4, 0x38, RZ, 0xc0, !PT ;  /* 0x0000003804047812 */ /* 0x000fc600078ec0ff */
[----:B------:R-:W-:Y:S01]  /*fac0*/  IMAD.SHL.U32 R0, R0, 0x400, RZ ;  /* 0x0000040000007824 */ /* 0x000fe200078e00ff */
[----:B------:R-:W-:-:S04]  /*fad0*/  LOP3.LUT R5, R4, 0x1c0, R54, 0xf8, !PT ;  /* 0x000001c004057812 */ /* 0x000fc800078ef836 */
[----:B------:R-:W-:Y:S02]  /*fae0*/  LOP3.LUT R5, R5, R228, RZ, 0x3c, !PT ;  /* 0x000000e405057212 */ /* 0x000fe400078e3cff */
[----:B------:R-:W-:-:S04]  /*faf0*/  LOP3.LUT R0, R0, 0x7fffe000, RZ, 0xc0, !PT ;  /* 0x7fffe00000007812 */ /* 0x000fc800078ec0ff */
[----:B0-----:R-:W-:-:S05]  /*fb00*/  IADD3 R9, R5, R0, R227 ;  /* 0x0000000005097210 */ /* 0x001fca0007ffe0e3 */
[----:B------:R-:W-:-:S05]  /*fb10*/  IMAD R0, R9, 0x2, R18 ;  /* 0x0000000209007824 */ /* 0x000fca00078e0212 */
[----:B------:R-:W0:Y:S02]  /*fb20*/  LDS.128 R8, [R0+0x14400] ;  /* 0x0144000000087984 */ /* 0x000e240000000c00 */
[C---:B0-----:R-:W-:Y:S01]  /*fb30*/  IMAD.U32 R38, R8.reuse, 0x10000, RZ ;  /* 0x0001000008267824 */ /* 0x041fe200078e00ff */
[----:B------:R-:W-:Y:S01]  /*fb40*/  LOP3.LUT R8, R8, 0xffff0000, RZ, 0xc0, !PT ;  /* 0xffff000008087812 */ /* 0x000fe200078ec0ff */
[C---:B------:R-:W-:Y:S01]  /*fb50*/  IMAD.U32 R39, R9.reuse, 0x10000, RZ ;  /* 0x0001000009277824 */ /* 0x040fe200078e00ff */
[----:B------:R-:W-:Y:S01]  /*fb60*/  LOP3.LUT R9, R9, 0xffff0000, RZ, 0xc0, !PT ;  /* 0xffff000009097812 */ /* 0x000fe200078ec0ff */
[C---:B------:R-:W-:Y:S01]  /*fb70*/  FMUL.FTZ R49, R38.reuse, R45 ;  /* 0x0000002d26317220 */ /* 0x040fe20000410000 */
[----:B------:R-:W-:Y:S01]  /*fb80*/  FMUL.FTZ R51, R38, R43 ;  /* 0x0000002b26337220 */ /* 0x000fe20000410000 */
[----:B------:R-:W-:Y:S01]  /*fb90*/  FMUL.FTZ R53, R8, R47 ;  /* 0x0000002f08357220 */ /* 0x000fe20000410000 */
[----:B------:R-:W-:Y:S02]  /*fba0*/  IMAD.U32 R38, R20, 0x10000, RZ ;  /* 0x0001000014267824 */ /* 0x000fe400078e00ff */
[C---:B------:R-:W-:Y:S01]  /*fbb0*/  IMAD.U32 R40, R10.reuse, 0x10000, RZ ;  /* 0x000100000a287824 */ /* 0x040fe200078e00ff */
[----:B------:R-:W-:Y:S01]  /*fbc0*/  LOP3.LUT R10, R10, 0xffff0000, RZ, 0xc0, !PT ;  /* 0xffff00000a0a7812 */ /* 0x000fe200078ec0ff */
[C---:B------:R-:W-:Y:S01]  /*fbd0*/  IMAD.U32 R41, R11.reuse, 0x10000, RZ ;  /* 0x000100000b297824 */ /* 0x040fe200078e00ff */
[----:B------:R-:W-:Y:S01]  /*fbe0*/  LOP3.LUT R11, R11, 0xffff0000, RZ, 0xc0, !PT ;  /* 0xffff00000b0b7812 */ /* 0x000fe200078ec0ff */
[----:B--2---:R-:W0:Y:S02]  /*fbf0*/  LDS.128 R4, [R50] ;  /* 0x0000000032047984 */ /* 0x004e240000000c00 */
[C---:B0-----:R-:W-:Y:S01]  /*fc00*/  IMAD.U32 R34, R4.reuse, 0x10000, RZ ;  /* 0x0001000004227824 */ /* 0x041fe200078e00ff */
[----:B------:R-:W-:Y:S01]  /*fc10*/  LOP3.LUT R4, R4, 0xffff0000, RZ, 0xc0, !PT ;  /* 0xffff000004047812 */ /* 0x000fe200078ec0ff */
[C---:B------:R-:W-:Y:S01]  /*fc20*/  IMAD.U32 R35, R5.reuse, 0x10000, RZ ;  /* 0x0001000005237824 */ /* 0x040fe200078e00ff */
[----:B------:R-:W-:Y:S01]  /*fc30*/  LOP3.LUT R5, R5, 0xffff0000, RZ, 0xc0, !PT ;  /* 0xffff000005057812 */ /* 0x000fe200078ec0ff */
[C---:B------:R-:W-:Y:S01]  /*fc40*/  FFMA.FTZ R49, R34.reuse, R43, -R49 ;  /* 0x0000002b22317223 */ /* 0x040fe20000010831 */
[----:B------:R-:W-:Y:S01]  /*fc50*/  LOP3.LUT R43, R3, 0xffff0000, RZ, 0xc0, !PT ;  /* 0xffff0000032b7812 */ /* 0x000fe200078ec0ff */
[----:B------:R-:W-:Y:S01]  /*fc60*/  FFMA.FTZ R51, R34, R45, R51 ;  /* 0x0000002d22337223 */ /* 0x000fe20000010033 */
[----:B------:R-:W-:-:S02]  /*fc70*/  IMAD.U32 R34, R12, 0x10000, RZ ;  /* 0x000100000c227824 */ /* 0x000fc400078e00ff */
[----:B------:R-:W-:Y:S02]  /*fc80*/  IMAD.U32 R36, R6, 0x10000, RZ ;  /* 0x0001000006247824 */ /* 0x000fe400078e00ff */
[-C--:B------:R-:W-:Y:S01]  /*fc90*/  FMUL.FTZ R45, R8, R43.reuse ;  /* 0x0000002b082d7220 */ /* 0x080fe20000410000 */
[C---:B------:R-:W-:Y:S01]  /*fca0*/  FFMA.FTZ R42, R4.reuse, R43, -R53 ;  /* 0x0000002b042a7223 */ /* 0x040fe20000010835 */
[----:B------:R-:W-:Y:S01]  /*fcb0*/  FMUL.FTZ R8, R39, R38 ;  /* 0x0000002627087220 */ /* 0x000fe20000410000 */
[----:B------:R-:W-:Y:S02]  /*fcc0*/  IMAD.U32 R43, R21, 0x10000, RZ ;  /* 0x00010000152b7824 */ /* 0x000fe400078e00ff */
[-C--:B------:R-:W-:Y:S01]  /*fcd0*/  FMUL.FTZ R53, R39, R34.reuse ;  /* 0x0000002227357220 */ /* 0x080fe20000410000 */
[----:B------:R-:W-:Y:S01]  /*fce0*/  FFMA.FTZ R44, R4, R47, R45 ;  /* 0x0000002f042c7223 */ /* 0x000fe2000001002d */
[----:B------:R-:W-:Y:S01]  /*fcf0*/  FFMA.FTZ R46, R35, R34, -R8 ;  /* 0x00000022232e7223 */ /* 0x000fe20000010808 */
[----:B------:R-:W-:-:S02]  /*fd00*/  IMAD.U32 R39, R13, 0x10000, RZ ;  /* 0x000100000d277824 */ /* 0x000fc400078e00ff */
[----:B------:R-:W-:Y:S01]  /*fd10*/  FFMA.FTZ R53, R35, R38, R53 ;  /* 0x0000002623357223 */ /* 0x000fe20000010035 */
[----:B------:R-:W-:Y:S01]  /*fd20*/  FMUL.FTZ R47, R40, R43 ;  /* 0x0000002b282f7220 */ /* 0x000fe20000410000 */
[----:B------:R-:W-:Y:S01]  /*fd30*/  LOP3.LUT R45, R21, 0xffff0000, RZ, 0xc0, !PT ;  /* 0xffff0000152d7812 */ /* 0x000fe200078ec0ff */
[----:B------:R-:W-:Y:S01]  /*fd40*/  IMAD.U32 R34, R24, 0x10000, RZ ;  /* 0x0001000018227824 */ /* 0x000fe200078e00ff */
[----:B------:R-:W-:Y:S01]  /*fd50*/  LOP3.LUT R35, R13, 0xffff0000, RZ, 0xc0, !PT ;  /* 0xffff00000d237812 */ /* 0x000fe200078ec0ff */
[-C--:B------:R-:W-:Y:S01]  /*fd60*/  FMUL.FTZ R55, R40, R39.reuse ;  /* 0x0000002728377220 */ /* 0x080fe20000410000 */
[----:B------:R-:W-:Y:S01]  /*fd70*/  LOP3.LUT R6, R6, 0xffff0000, RZ, 0xc0, !PT ;  /* 0xffff000006067812 */ /* 0x000fe200078ec0ff */
[----:B------:R-:W-:Y:S01]  /*fd80*/  FFMA.FTZ R47, R36, R39, -R47 ;  /* 0x00000027242f7223 */ /* 0x000fe2000001082f */
[C---:B------:R-:W-:Y:S01]  /*fd90*/  FMUL.FTZ R39, R10.reuse, R45 ;  /* 0x0000002d0a277220 */ /* 0x040fe20000410000 */
[----:B------:R-:W-:Y:S02]  /*fda0*/  IMAD.U32 R37, R7, 0x10000, RZ ;  /* 0x0001000007257824 */ /* 0x000fe400078e00ff */
[----:B------:R-:W-:Y:S01]  /*fdb0*/  FMUL.FTZ R10, R10, R35 ;  /* 0x000000230a0a7220 */ /* 0x000fe20000410000 */
[----:B------:R-:W-:-:S02]  /*fdc0*/  IMAD.U32 R4, R14, 0x10000, RZ ;  /* 0x000100000e047824 */ /* 0x000fc400078e00ff */
[----:B------:R-:W-:Y:S01]  /*fdd0*/  FMUL.FTZ R8, R41, R34 ;  /* 0x0000002229087220 */ /* 0x000fe20000410000 */
[----:B------:R-:W-:Y:S01]  /*fde0*/  FFMA.FTZ R55, R36, R43, R55 ;  /* 0x0000002b24377223 */ /* 0x000fe20000010037 */
[C---:B------:R-:W-:Y:S01]  /*fdf0*/  FFMA.FTZ R36, R6.reuse, R35, -R39 ;  /* 0x0000002306247223 */ /* 0x040fe20000010827 */
[----:B------:R-:W-:Y:S01]  /*fe00*/  FFMA.FTZ R38, R6, R45, R10 ;  /* 0x0000002d06267223 */ /* 0x000fe2000001000a */
[-C--:B------:R-:W-:Y:S01]  /*fe10*/  FFMA.FTZ R39, R37, R4.reuse, -R8 ;  /* 0x0000000425277223 */ /* 0x080fe20000010808 */
[----:B------:R-:W-:Y:S01]  /*fe20*/  FMUL.FTZ R40, R41, R4 ;  /* 0x0000000429287220 */ /* 0x000fe20000410000 */
[----:B------:R-:W-:Y:S02]  /*fe30*/  LOP3.LUT R8, R20, 0xffff0000, RZ, 0xc0, !PT ;  /* 0xffff000014087812 */ /* 0x000fe400078ec0ff */
[----:B------:R-:W-:Y:S01]  /*fe40*/  LOP3.LUT R10, R24, 0xffff0000, RZ, 0xc0, !PT ;  /* 0xffff0000180a7812 */ /* 0x000fe200078ec0ff */
[----:B------:R-:W-:Y:S01]  /*fe50*/  FFMA.FTZ R40, R37, R34, R40 ;  /* 0x0000002225287223 */ /* 0x000fe20000010028 */
[----:B------:R-:W-:Y:S01]  /*fe60*/  LOP3.LUT R4, R12, 0xffff0000, RZ, 0xc0, !PT ;  /* 0xffff00000c047812 */ /* 0x000fe200078ec0ff */
[----:B------:R-:W-:Y:S01]  /*fe70*/  FMUL.FTZ R34, R9, R8 ;  /* 0x0000000809227220 */ /* 0x000fe20000410000 */
[----:B------:R-:W-:Y:S01]  /*fe80*/  LOP3.LUT R6, R14, 0xffff0000, RZ, 0xc0, !PT ;  /* 0xffff00000e067812 */ /* 0x000fe200078ec0ff */
[----:B------:R-:W-:Y:S01]  /*fe90*/  FMUL.FTZ R48, R11, R10 ;  /* 0x0000000a0b307220 */ /* 0x000fe20000410000 */
[----:B------:R-:W-:Y:S01]  /*fea0*/  LOP3.LUT R7, R7, 0xffff0000, RZ, 0xc0, !PT ;  /* 0xffff000007077812 */ /* 0x000fe200078ec0ff */
[-C--:B------:R-:W-:Y:S01]  /*feb0*/  FMUL.FTZ R35, R9, R4.reuse ;  /* 0x0000000409237220 */ /* 0x080fe20000410000 */
[----:B------:R-:W-:Y:S01]  /*fec0*/  FFMA.FTZ R9, R5, R4, -R34 ;  /* 0x0000000405097223 */ /* 0x000fe20000010822 */
[-C--:B------:R-:W-:Y:S01]  /*fed0*/  FMUL.FTZ R11, R11, R6.reuse ;  /* 0x000000060b0b7220 */ /* 0x080fe20000410000 */
[----:B------:R-:W-:Y:S01]  /*fee0*/  F2FP.BF16.F32.PACK_AB R4, R42, R49 ;  /* 0x000000312a04723e */ /* 0x000fe200000010ff */
[----:B------:R-:W-:Y:S01]  /*fef0*/  FFMA.FTZ R48, R7, R6, -R48 ;  /* 0x0000000607307223 */ /* 0x000fe20000010830 */
[----:B------:R-:W-:Y:S01]  /*ff00*/  FFMA.FTZ R34, R5, R8, R35 ;  /* 0x0000000805227223 */ /* 0x000fe20000010023 */
[----:B------:R-:W-:Y:S01]  /*ff10*/  FFMA.FTZ R11, R7, R10, R11 ;  /* 0x0000000a070b7223 */ /* 0x000fe2000001000b */
[----:B------:R-:W-:-:S02]  /*ff20*/  F2FP.BF16.F32.PACK_AB R6, R36, R47 ;  /* 0x0000002f2406723e */ /* 0x000fc400000010ff */
[----:B------:R-:W-:Y:S02]  /*ff30*/  F2FP.BF16.F32.PACK_AB R5, R9, R46 ;  /* 0x0000002e0905723e */ /* 0x000fe400000010ff */
[----:B------:R-:W-:Y:S02]  /*ff40*/  F2FP.BF16.F32.PACK_AB R7, R48, R39 ;  /* 0x000000273007723e */ /* 0x000fe400000010ff */
[----:B------:R-:W-:Y:S02]  /*ff50*/  F2FP.BF16.F32.PACK_AB R10, R38, R55 ;  /* 0x00000037260a723e */ /* 0x000fe400000010ff */
[----:B------:R-:W-:Y:S01]  /*ff60*/  F2FP.BF16.F32.PACK_AB R8, R44, R51 ;  /* 0x000000332c08723e */ /* 0x000fe200000010ff */
[----:B------:R2:W-:Y:S01]  /*ff70*/  STS.128 [R50], R4 ;  /* 0x0000000432007388 */ /* 0x0005e20000000c00 */
[----:B------:R-:W-:Y:S02]  /*ff80*/  F2FP.BF16.F32.PACK_AB R9, R34, R53 ;  /* 0x000000352209723e */ /* 0x000fe400000010ff */
[----:B------:R-:W-:-:S05]  /*ff90*/  F2FP.BF16.F32.PACK_AB R11, R11, R40 ;  /* 0x000000280b0b723e */ /* 0x000fca00000010ff */
[----:B------:R2:W-:Y:S02]  /*ffa0*/  STS.128 [R0+0x14400], R8 ;  /* 0x0144000800007388 */ /* 0x0005e40000000c00 */
.L_x_816:
[----:B------:R-:W-:Y:S05]  /*ffb0*/  BSYNC B1 ;  /* 0x0000000000017941 */ /* 0x000fea0003800000 */
.L_x_815:
[----:B-12---:R-:W-:Y:S01]  /*ffc0*/  VIADD R0, R212, 0x20 ;  /* 0x00000020d4007836 */ /* 0x006fe20000000000 */
[----:B------:R-:W-:Y:S04]  /*ffd0*/  BSSY B1, `(.L_x_819) ;  /* 0x00000b9000017945 */ /* 0x000fe80003800000 */
[----:B------:R-:W-:-:S13]  /*ffe0*/  ISETP.GE.AND P0, PT, R0, R33, PT ;  /* 0x000000210000720c */ /* 0x000fda0003f06270 */
[----:B------:R-:W-:Y:S05]  /*fff0*/  @P0 BRA `(.L_x_820) ;  /* 0x0000000800d80947 */ /* 0x000fea0003800000 */
[----:B------:R-:W1:Y:S01]  /*10000*/  LDC R51, c[0x0][0x3f4] ;  /* 0x0000fd00ff337b82 */ /* 0x000e620000000800 */
[----:B------:R-:W-:Y:S01]  /*10010*/  BSSY B2, `(.L_x_821) ;  /* 0x000005c000027945 */ /* 0x000fe20003800000 */
[----:B------:R-:W-:Y:S02]  /*10020*/  SHF.R.U32.HI R52, RZ, 0x3, R223 ;  /* 0x00000003ff347819 */ /* 0x000fe400000116df */
[-C--:B-1----:R-:W-:Y:S02]  /*10030*/  ISETP.GE.AND P0, PT, R16, R51.reuse, PT ;  /* 0x000000331000720c */ /* 0x082fe40003f06270 */
[----:B------:R-:W-:-:S11]  /*10040*/  ISETP.GE.AND P1, PT, R213, R51, PT ;  /* 0x00000033d500720c */ /* 0x000fd60003f26270 */
[----:B------:R-:W-:Y:S05]  /*10050*/  @P0 BRA `(.L_x_822) ;  /* 0x00000004005c0947 */ /* 0x000fea0003800000 */
[----:B------:R-:W2:Y:S01]  /*10060*/  LDL R50, [R1+0x80] ;  /* 0x0000800001327983 */ /* 0x000ea20000100800 */
[----:B------:R-:W-:Y:S01]  /*10070*/  LEA.HI R0, R51, R232, RZ, 0x1d ;  /* 0x000000e833007211 */ /* 0x000fe200078fe8ff */
[C---:B------:R-:W-:Y:S01]  /*10080*/  IMAD.U32 R44, R29.reuse, 0x10000, RZ ;  /* 0x000100001d2c7824 */ /* 0x040fe200078e00ff */
[----:B------:R-:W-:Y:S01]  /*10090*/  LOP3.LUT R46, R29, 0xffff0000, RZ, 0xc0, !PT ;  /* 0xffff00001d2e7812 */ /* 0x000fe200078ec0ff */
[----:B------:R-:W-:Y:S01]  /*100a0*/  IMAD.U32 R42, R25, 0x10000, RZ ;  /* 0x00010000192a7824 */ /* 0x000fe200078e00ff */
[----:B------:R-:W-:Y:S01]  /*100b0*/  SHF.R.S32.HI R5, RZ, 0x1f, R0 ;  /* 0x0000001fff057819 */ /* 0x000fe20000011400 */
[----:B------:R-:W-:Y:S01]  /*100c0*/  IMAD.SHL.U32 R4, R0, 0x8, RZ ;  /* 0x0000000800047824 */ /* 0x000fe200078e00ff */
[----:B------:R-:W-:Y:S01]  /*100d0*/  LOP3.LUT R57, R32, 0xffff0000, RZ, 0xc0, !PT ;  /* 0xffff000020397812 */ /* 0x000fe200078ec0ff */
[----:B------:R-:W-:Y:S01]  /*100e0*/  IMAD.U32 R55, R30, 0x10000, RZ ;  /* 0x000100001e377824 */ /* 0x000fe200078e00ff */
[----:B------:R-:W-:Y:S01]  /*100f0*/  LEA.HI R5, R5, R0, RZ, 0x3 ;  /* 0x0000000005057211 */ /* 0x000fe200078f18ff */
[----:B------:R-:W-:Y:S01]  /*10100*/  IMAD.U32 R53, R26, 0x10000, RZ ;  /* 0x000100001a357824 */ /* 0x000fe200078e00ff */
[----:B------:R-:W-:Y:S01]  /*10110*/  LOP3.LUT R0, R223, 0x38, R4, 0xf8, !PT ;  /* 0x00000038df007812 */ /* 0x000fe200078ef804 */
[----:B------:R-:W-:-:S02]  /*10120*/  IMAD.U32 R48, R31, 0x10000, RZ ;  /* 0x000100001f307824 */ /* 0x000fc400078e00ff */
[----:B------:R-:W-:Y:S01]  /*10130*/  IMAD.SHL.U32 R4, R5, 0x400, RZ ;  /* 0x0000040005047824 */ /* 0x000fe200078e00ff */
[----:B------:R-:W-:-:S04]  /*10140*/  LOP3.LUT R5, R0, R52, RZ, 0x3c, !PT ;  /* 0x0000003400057212 */ /* 0x000fc800078e3cff */
        /* <DEDUP_REMOVED lines=8> */
[-C--:B------:R-:W-:Y:S01]  /*101d0*/  FMUL.FTZ R43, R44, R38.reuse ;  /* 0x000000262c2b7220 */ /* 0x080fe20000410000 */
[----:B------:R-:W-:Y:S01]  /*101e0*/  FMUL.FTZ R45, R42, R38 ;  /* 0x000000262a2d7220 */ /* 0x000fe20000410000 */
[----:B------:R-:W-:Y:S01]  /*101f0*/  LOP3.LUT R38, R25, 0xffff0000, RZ, 0xc0, !PT ;  /* 0xffff000019267812 */ /* 0x000fe200078ec0ff */
[----:B------:R-:W-:Y:S01]  /*10200*/  FMUL.FTZ R47, R46, R8 ;  /* 0x000000082e2f7220 */ /* 0x000fe20000410000 */
[C---:B------:R-:W-:Y:S01]  /*10210*/  IMAD.U32 R40, R10.reuse, 0x10000, RZ ;  /* 0x000100000a287824 */ /* 0x040fe200078e00ff */
[----:B------:R-:W-:Y:S01]  /*10220*/  LOP3.LUT R10, R10, 0xffff0000, RZ, 0xc0, !PT ;  /* 0xffff00000a0a7812 */ /* 0x000fe200078ec0ff */
[----:B------:R-:W-:-:S02]  /*10230*/  IMAD.U32 R41, R11, 0x10000, RZ ;  /* 0x000100000b297824 */ /* 0x000fc400078e00ff */
[----:B------:R-:W-:Y:S01]  /*10240*/  FMUL.FTZ R49, R38, R8 ;  /* 0x0000000826317220 */ /* 0x000fe20000410000 */
[----:B------:R-:W-:Y:S01]  /*10250*/  LOP3.LUT R11, R11, 0xffff0000, RZ, 0xc0, !PT ;  /* 0xffff00000b0b7812 */ /* 0x000fe200078ec0ff */
[----:B--2---:R-:W0:Y:S02]  /*10260*/  LDS.128 R4, [R50] ;  /* 0x0000000032047984 */ /* 0x004e240000000c00 */
[C---:B0-----:R-:W-:Y:S01]  /*10270*/  IMAD.U32 R34, R4.reuse, 0x10000, RZ ;  /* 0x0001000004227824 */ /* 0x041fe200078e00ff */
[----:B------:R-:W-:Y:S01]  /*10280*/  LOP3.LUT R4, R4, 0xffff0000, RZ, 0xc0, !PT ;  /* 0xffff000004047812 */ /* 0x000fe200078ec0ff */
[C---:B------:R-:W-:Y:S01]  /*10290*/  IMAD.U32 R35, R5.reuse, 0x10000, RZ ;  /* 0x0001000005237824 */ /* 0x040fe200078e00ff */
[----:B------:R-:W-:Y:S01]  /*102a0*/  LOP3.LUT R5, R5, 0xffff0000, RZ, 0xc0, !PT ;  /* 0xffff000005057812 */ /* 0x000fe200078ec0ff */
[----:B------:R-:W-:Y:S01]  /*102b0*/  FFMA.FTZ R43, R42, R34, -R43 ;  /* 0x000000222a2b7223 */ /* 0x000fe2000001082b */
[-C--:B------:R-:W-:Y:S01]  /*102c0*/  FMUL.FTZ R42, R53, R39.reuse ;  /* 0x00000027352a7220 */ /* 0x080fe20000410000 */
[----:B------:R-:W-:Y:S01]  /*102d0*/  FFMA.FTZ R8, R38, R4, -R47 ;  /* 0x0000000426087223 */ /* 0x000fe2000001082f */
[----:B------:R-:W-:Y:S01]  /*102e0*/  FMUL.FTZ R38, R55, R39 ;  /* 0x0000002737267220 */ /* 0x000fe20000410000 */
[----:B------:R-:W-:Y:S01]  /*102f0*/  FFMA.FTZ R45, R44, R34, R45 ;  /* 0x000000222c2d7223 */ /* 0x000fe2000001002d */
[----:B------:R-:W-:Y:S01]  /*10300*/  FFMA.FTZ R34, R46, R4, R49 ;  /* 0x000000042e227223 */ /* 0x000fe20000010031 */
[----:B------:R-:W-:-:S02]  /*10310*/  IMAD.U32 R4, R27, 0x10000, RZ ;  /* 0x000100001b047824 */ /* 0x000fc400078e00ff */
[-C--:B------:R-:W-:Y:S01]  /*10320*/  FFMA.FTZ R38, R53, R35.reuse, -R38 ;  /* 0x0000002335267223 */ /* 0x080fe20000010826 */
[----:B------:R-:W-:Y:S01]  /*10330*/  FFMA.FTZ R42, R55, R35, R42 ;  /* 0x00000023372a7223 */ /* 0x000fe2000001002a */
[----:B------:R-:W-:Y:S01]  /*10340*/  LOP3.LUT R44, R27, 0xffff0000, RZ, 0xc0, !PT ;  /* 0xffff00001b2c7812 */ /* 0x000fe200078ec0ff */
[----:B------:R-:W-:Y:S01]  /*10350*/  IMAD.U32 R36, R6, 0x10000, RZ ;  /* 0x0001000006247824 */ /* 0x000fe200078e00ff */
[----:B------:R-:W-:Y:S01]  /*10360*/  LOP3.LUT R46, R31, 0xffff0000, RZ, 0xc0, !PT ;  /* 0xffff00001f2e7812 */ /* 0x000fe200078ec0ff */
[-C--:B------:R-:W-:Y:S01]  /*10370*/  FMUL.FTZ R35, R48, R40.reuse ;  /* 0x0000002830237220 */ /* 0x080fe20000410000 */
[----:B------:R-:W-:Y:S01]  /*10380*/  IMAD.U32 R55, R32, 0x10000, RZ ;  /* 0x0001000020377824 */ /* 0x000fe200078e00ff */
[----:B------:R-:W-:Y:S01]  /*10390*/  LOP3.LUT R6, R6, 0xffff0000, RZ, 0xc0, !PT ;  /* 0xffff000006067812 */ /* 0x000fe200078ec0ff */
[C---:B------:R-:W-:Y:S01]  /*103a0*/  FMUL.FTZ R39, R4.reuse, R40 ;  /* 0x0000002804277220 */ /* 0x040fe20000410000 */
[----:B------:R-:W-:Y:S01]  /*103b0*/  FFMA.FTZ R35, R4, R36, -R35 ;  /* 0x0000002404237223 */ /* 0x000fe20000010823 */
[-C--:B------:R-:W-:Y:S01]  /*103c0*/  FMUL.FTZ R47, R46, R10.reuse ;  /* 0x0000000a2e2f7220 */ /* 0x080fe20000410000 */
[----:B------:R-:W-:Y:S01]  /*103d0*/  FMUL.FTZ R49, R44, R10 ;  /* 0x0000000a2c317220 */ /* 0x000fe20000410000 */
[----:B------:R-:W-:-:S02]  /*103e0*/  IMAD.U32 R37, R7, 0x10000, RZ ;  /* 0x0001000007257824 */ /* 0x000fc400078e00ff */
[-C--:B------:R-:W-:Y:S01]  /*103f0*/  FMUL.FTZ R4, R55, R41.reuse ;  /* 0x0000002937047220 */ /* 0x080fe20000410000 */
[----:B------:R-:W-:Y:S02]  /*10400*/  IMAD.U32 R53, R28, 0x10000, RZ ;  /* 0x000100001c357824 */ /* 0x000fe400078e00ff */
[----:B------:R-:W-:Y:S01]  /*10410*/  FFMA.FTZ R10, R48, R36, R39 ;  /* 0x00000024300a7223 */ /* 0x000fe20000010027 */
[-C--:B------:R-:W-:Y:S01]  /*10420*/  FFMA.FTZ R36, R44, R6.reuse, -R47 ;  /* 0x000000062c247223 */ /* 0x080fe2000001082f */
[----:B------:R-:W-:Y:S01]  /*10430*/  FFMA.FTZ R49, R46, R6, R49 ;  /* 0x000000062e317223 */ /* 0x000fe20000010031 */
[C---:B------:R-:W-:Y:S01]  /*10440*/  FMUL.FTZ R6, R53.reuse, R41 ;  /* 0x0000002935067220 */ /* 0x040fe20000410000 */
[----:B------:R-:W-:Y:S01]  /*10450*/  FFMA.FTZ R39, R53, R37, -R4 ;  /* 0x0000002535277223 */ /* 0x000fe20000010804 */
[----:B------:R-:W-:Y:S01]  /*10460*/  LOP3.LUT R53, R30, 0xffff0000, RZ, 0xc0, !PT ;  /* 0xffff00001e357812 */ /* 0x000fe200078ec0ff */
[----:B------:R-:W-:Y:S01]  /*10470*/  FMUL.FTZ R40, R57, R11 ;  /* 0x0000000b39287220 */ /* 0x000fe20000410000 */
[----:B------:R-:W-:Y:S01]  /*10480*/  LOP3.LUT R41, R26, 0xffff0000, RZ, 0xc0, !PT ;  /* 0xffff00001a297812 */ /* 0x000fe200078ec0ff */
[----:B------:R-:W-:Y:S01]  /*10490*/  FFMA.FTZ R37, R55, R37, R6 ;  /* 0x0000002537257223 */ /* 0x000fe20000010006 */
[----:B------:R-:W-:Y:S01]  /*104a0*/  LOP3.LUT R47, R28, 0xffff0000, RZ, 0xc0, !PT ;  /* 0xffff00001c2f7812 */ /* 0x000fe200078ec0ff */
[-C--:B------:R-:W-:Y:S01]  /*104b0*/  FMUL.FTZ R4, R53, R9.reuse ;  /* 0x0000000935047220 */ /* 0x080fe20000410000 */
[----:B------:R-:W-:Y:S01]  /*104c0*/  LOP3.LUT R7, R7, 0xffff0000, RZ, 0xc0, !PT ;  /* 0xffff000007077812 */ /* 0x000fe200078ec0ff */
[----:B------:R-:W-:Y:S01]  /*104d0*/  FMUL.FTZ R6, R41, R9 ;  /* 0x0000000929067220 */ /* 0x000fe20000410000 */
[----:B------:R-:W-:Y:S01]  /*104e0*/  F2FP.BF16.F32.PACK_AB R10, R49, R10 ;  /* 0x0000000a310a723e */ /* 0x000fe200000010ff */
[----:B------:R-:W-:Y:S01]  /*104f0*/  FMUL.FTZ R44, R47, R11 ;  /* 0x0000000b2f2c7220 */ /* 0x000fe20000410000 */
[-C--:B------:R-:W-:Y:S01]  /*10500*/  FFMA.FTZ R9, R41, R5.reuse, -R4 ;  /* 0x0000000529097223 */ /* 0x080fe20000010804 */
[----:B------:R-:W-:Y:S01]  /*10510*/  FFMA.FTZ R11, R53, R5, R6 ;  /* 0x00000005350b7223 */ /* 0x000fe20000010006 */
[-C--:B------:R-:W-:Y:S01]  /*10520*/  FFMA.FTZ R40, R47, R7.reuse, -R40 ;  /* 0x000000072f287223 */ /* 0x080fe20000010828 */
[----:B------:R-:W-:Y:S01]  /*10530*/  FFMA.FTZ R44, R57, R7, R44 ;  /* 0x00000007392c7223 */ /* 0x000fe2000001002c */
[----:B------:R-:W-:-:S02]  /*10540*/  F2FP.BF16.F32.PACK_AB R6, R36, R35 ;  /* 0x000000232406723e */ /* 0x000fc400000010ff */
[----:B------:R-:W-:Y:S02]  /*10550*/  F2FP.BF16.F32.PACK_AB R5, R9, R38 ;  /* 0x000000260905723e */ /* 0x000fe400000010ff */
[----:B------:R-:W-:Y:S02]  /*10560*/  F2FP.BF16.F32.PACK_AB R4, R8, R43 ;  /* 0x0000002b0804723e */ /* 0x000fe400000010ff */
[----:B------:R-:W-:Y:S02]  /*10570*/  F2FP.BF16.F32.PACK_AB R9, R11, R42 ;  /* 0x0000002a0b09723e */ /* 0x000fe400000010ff */
[----:B------:R-:W-:Y:S02]  /*10580*/  F2FP.BF16.F32.PACK_AB R7, R40, R39 ;  /* 0x000000272807723e */ /* 0x000fe400000010ff */
[----:B------:R-:W-:Y:S02]  /*10590*/  F2FP.BF16.F32.PACK_AB R8, R34, R45 ;  /* 0x0000002d2208723e */ /* 0x000fe400000010ff */
[----:B------:R-:W-:Y:S01]  /*105a0*/  F2FP.BF16.F32.PACK_AB R11, R44, R37 ;  /* 0x000000252c0b723e */ /* 0x000fe200000010ff */
[----:B------:R1:W-:Y:S04]  /*105b0*/  STS.128 [R50], R4 ;  /* 0x0000000432007388 */ /* 0x0003e80000000c00 */
[----:B------:R1:W-:Y:S02]  /*105c0*/  STS.128 [R0+0x14400], R8 ;  /* 0x0144000800007388 */ /* 0x0003e40000000c00 */
.L_x_822:
[----:B------:R-:W-:Y:S05]  /*105d0*/  BSYNC B2 ;  /* 0x0000000000027941 */ /* 0x000fea0003800000 */
.L_x_821:
[----:B------:R-:W-:Y:S05]  /*105e0*/  @P1 BRA `(.L_x_820) ;  /* 0x00000004005c1947 */ /* 0x000fea0003800000 */
[----:B-1----:R-:W2:Y:S01]  /*105f0*/  LDL R50, [R1+0x7c] ;  /* 0x00007c0001327983 */ /* 0x002ea20000100800 */
        /* <DEDUP_REMOVED lines=86> */
.L_x_820:
[----:B------:R-:W-:Y:S05]  /*10b60*/  BSYNC B1 ;  /* 0x0000000000017941 */ /* 0x000fea0003800000 */
.L_x_819:
        /* <DEDUP_REMOVED lines=97> */
.L_x_826:
[----:B------:R-:W-:Y:S05]  /*11180*/  BSYNC B2 ;  /* 0x0000000000027941 */ /* 0x000fea0003800000 */
.L_x_825:
        /* <DEDUP_REMOVED lines=12> */
[----:B------:R-:W-:-:S03]  /*11250*/  LOP3.LUT R0, R222, 0x38, R5, 0xf8, !PT ;  /* 0x00000038de007812 */ /* 0x000fc600078ef805 */
[----:B------:R-:W-:Y:S01]  /*11260*/  IMAD.SHL.U32 R51, R51, 0x400, RZ ;  /* 0x0000040033337824 */ /* 0x000fe200078e00ff */
[----:B------:R-:W-:-:S04]  /*11270*/  LOP3.LUT R0, R0, R52, RZ, 0x3c, !PT ;  /* 0x0000003400007212 */ /* 0x000fc800078e3cff */
[----:B0-----:R-:W-:Y:S01]  /*11280*/  LOP3.LUT R9, R51, 0x7fffe000, RZ, 0xc0, !PT ;  /* 0x7fffe00033097812 */ /* 0x001fe200078ec0ff */
[----:B------:R-:W-:-:S03]  /*11290*/  IMAD.U32 R51, R12, 0x10000, RZ ;  /* 0x000100000c337824 */ /* 0x000fc600078e00ff */
[----:B------:R-:W-:-:S05]  /*112a0*/  IADD3 R9, R0, R9, R225 ;  /* 0x0000000900097210 */ /* 0x000fca0007ffe0e1 */
        /* <DEDUP_REMOVED lines=70> */
.L_x_824:
[----:B------:R-:W-:Y:S05]  /*11710*/  BSYNC B1 ;  /* 0x0000000000017941 */ /* 0x000fea0003800000 */
.L_x_823:
[----:B-12---:R-:W-:-:S05]  /*11720*/  VIADD R0, R212, 0x60 ;  /* 0x00000060d4007836 */ /* 0x006fca0000000000 */
[----:B------:R-:W-:-:S13]  /*11730*/  ISETP.GE.AND P0, PT, R0, R33, PT ;  /* 0x000000210000720c */ /* 0x000fda0003f06270 */
[----:B------:R-:W-:Y:S05]  /*11740*/  @P0 BRA `(.L_x_803) ;  /* 0x0000000800f40947 */ /* 0x000fea0003800000 */
[----:B------:R1:W5:Y:S01]  /*11750*/  LDL R51, [R1+0x68] ;  /* 0x0000680001337983 */ /* 0x0003620000100800 */
[----:B------:R-:W2:Y:S01]  /*11760*/  LDC R41, c[0x0][0x3f4] ;  /* 0x0000fd00ff297b82 */ /* 0x000ea20000000800 */
[C---:B------:R-:W-:Y:S01]  /*11770*/  VIADD R53, R212.reuse, 0x60 ;  /* 0x00000060d4357836 */ /* 0x040fe20000000000 */
[----:B------:R-:W-:Y:S01]  /*11780*/  BSSY B1, `(.L_x_827) ;  /* 0x0000061000017945 */ /* 0x000fe20003800000 */
[----:B------:R-:W-:Y:S02]  /*11790*/  VIADD R54, R212, 0x60 ;  /* 0x00000060d4367836 */ /* 0x000fe40000000000 */
[----:B------:R-:W-:Y:S02]  /*117a0*/  IMAD.SHL.U32 R53, R53, 0x40, RZ ;  /* 0x0000004035357824 */ /* 0x000fe400078e00ff */
[----:B------:R-:W-:-:S03]  /*117b0*/  IMAD.SHL.U32 R54, R54, 0x40, RZ ;  /* 0x0000004036367824 */ /* 0x000fc600078e00ff */
[----:B------:R-:W-:Y:S02]  /*117c0*/  LOP3.LUT R53, R53, 0x1c0, RZ, 0xc0, !PT ;  /* 0x000001c035357812 */ /* 0x000fe400078ec0ff */
[----:B------:R-:W-:Y:S02]  /*117d0*/  LOP3.LUT R54, R54, 0x1c0, RZ, 0xc0, !PT ;  /* 0x000001c036367812 */ /* 0x000fe400078ec0ff */
[----:B------:R-:W-:Y:S02]  /*117e0*/  SHF.R.U32.HI R53, RZ, 0x3, R53 ;  /* 0x00000003ff357819 */ /* 0x000fe40000011635 */
[-C--:B--2---:R-:W-:Y:S02]  /*117f0*/  ISETP.GE.AND P0, PT, R16, R41.reuse, PT ;  /* 0x000000291000720c */ /* 0x084fe40003f06270 */
[----:B------:R-:W-:-:S11]  /*11800*/  ISETP.GE.AND P1, PT, R213, R41, PT ;  /* 0x00000029d500720c */ /* 0x000fd60003f26270 */
[----:B-1----:R-:W-:Y:S05]  /*11810*/  @P0 BRA `(.L_x_828) ;  /* 0x00000004005c0947 */ /* 0x002fea0003800000 */
[----:B------:R-:W2:Y:S01]  /*11820*/  LDL R55, [R1+0x70] ;  /* 0x0000700001377983 */ /* 0x000ea20000100800 */
[----:B------:R-:W-:Y:S01]  /*11830*/  LEA.HI R0, R41, R232, RZ, 0x1d ;  /* 0x000000e829007211 */ /* 0x000fe200078fe8ff */
[C---:B------:R-:W-:Y:S01]  /*11840*/  IMAD.U32 R45, R29.reuse, 0x10000, RZ ;  /* 0x000100001d2d7824 */ /* 0x040fe200078e00ff */
[----:B------:R-:W-:Y:S01]  /*11850*/  LOP3.LUT R50, R29, 0xffff0000, RZ, 0xc0, !PT ;  /* 0xffff00001d327812 */ /* 0x000fe200078ec0ff */
[C---:B------:R-:W-:Y:S01]  /*11860*/  IMAD.U32 R43, R25.reuse, 0x10000, RZ ;  /* 0x00010000192b7824 */ /* 0x040fe200078e00ff */
[----:B------:R-:W-:Y:S01]  /*11870*/  SHF.R.S32.HI R5, RZ, 0x1f, R0 ;  /* 0x0000001fff057819 */ /* 0x000fe20000011400 */
[----:B------:R-:W-:Y:S01]  /*11880*/  IMAD.SHL.U32 R4, R0, 0x8, RZ ;  /* 0x0000000800047824 */ /* 0x000fe200078e00ff */
[----:B------:R-:W-:Y:S01]  /*11890*/  LOP3.LUT R46, R25, 0xffff0000, RZ, 0xc0, !PT ;  /* 0xffff0000192e7812 */ /* 0x000fe200078ec0ff */
[----:B------:R-:W-:Y:S01]  /*118a0*/  IMAD.U32 R52, R30, 0x10000, RZ ;  /* 0x000100001e347824 */ /* 0x000fe200078e00ff */
[----:B------:R-:W-:Y:S01]  /*118b0*/  LEA.HI R5, R5, R0, RZ, 0x3 ;  /* 0x0000000005057211 */ /* 0x000fe200078f18ff */
[----:B------:R-:W-:Y:S01]  /*118c0*/  IMAD.U32 R48, R26, 0x10000, RZ ;  /* 0x000100001a307824 */ /* 0x000fe200078e00ff */
[----:B------:R-:W-:-:S02]  /*118d0*/  LOP3.LUT R0, R54, 0x38, R4, 0xf8, !PT ;  /* 0x0000003836007812 */ /* 0x000fc400078ef804 */
[----:B------:R-:W-:Y:S01]  /*118e0*/  LOP3.LUT R47, R30, 0xffff0000, RZ, 0xc0, !PT ;  /* 0xffff00001e2f7812 */ /* 0x000fe200078ec0ff */
[----:B------:R-:W-:Y:S01]  /*118f0*/  IMAD.SHL.U32 R5, R5, 0x400, RZ ;  /* 0x0000040005057824 */ /* 0x000fe200078e00ff */
[----:B------:R-:W-:Y:S02]  /*11900*/  LOP3.LUT R0, R0, R53, RZ, 0x3c, !PT ;  /* 0x0000003500007212 */ /* 0x000fe400078e3cff */
[----:B------:R-:W-:Y:S02]  /*11910*/  LOP3.LUT R49, R32, 0xffff0000, RZ, 0xc0, !PT ;  /* 0xffff000020317812 */ /* 0x000fe400078ec0ff */
[----:B------:R-:W-:-:S04]  /*11920*/  LOP3.LUT R5, R5, 0x7fffe000, RZ, 0xc0, !PT ;  /* 0x7fffe00005057812 */ /* 0x000fc800078ec0ff */
[----:B0----5:R-:W-:-:S05]  /*11930*/  IADD3 R9, R0, R5, R51 ;  /* 0x0000000500097210 */ /* 0x021fca0007ffe033 */
        /* <DEDUP_REMOVED lines=8> */
[-C--:B------:R-:W-:Y:S01]  /*119c0*/  FMUL.FTZ R25, R50, R8.reuse ;  /* 0x0000000832197220 */ /* 0x080fe20000410000 */
[----:B------:R-:W-:Y:S01]  /*119d0*/  FMUL.FTZ R29, R46, R8 ;  /* 0x000000082e1d7220 */ /* 0x000fe20000410000 */
[----:B------:R-:W-:Y:S01]  /*119e0*/  FMUL.FTZ R37, R48, R38 ;  /* 0x0000002630257220 */ /* 0x000fe20000410000 */
[C---:B------:R-:W-:Y:S01]  /*119f0*/  IMAD.U32 R39, R10.reuse, 0x10000, RZ ;  /* 0x000100000a277824 */ /* 0x040fe200078e00ff */
[----:B------:R-:W-:Y:S01]  /*11a00*/  LOP3.LUT R10, R10, 0xffff0000, RZ, 0xc0, !PT ;  /* 0xffff00000a0a7812 */ /* 0x000fe200078ec0ff */
[C---:B------:R-:W-:Y:S01]  /*11a10*/  IMAD.U32 R40, R11.reuse, 0x10000, RZ ;  /* 0x000100000b287824 */ /* 0x040fe200078e00ff */
[----:B------:R-:W-:-:S05]  /*11a20*/  LOP3.LUT R11, R11, 0xffff0000, RZ, 0xc0, !PT ;  /* 0xffff00000b0b7812 */ /* 0x000fca00078ec0ff */
[----:B------:R-:W-:Y:S01]  /*11a30*/  FMUL.FTZ R30, R49, R11 ;  /* 0x0000000b311e7220 */ /* 0x000fe20000410000 */
[----:B--2---:R-:W0:Y:S02]  /*11a40*/  LDS.128 R4, [R55] ;  /* 0x0000000037047984 */ /* 0x004e240000000c00 */
[C---:B0-----:R-:W-:Y:S01]  /*11a50*/  IMAD.U32 R33, R4.reuse, 0x10000, RZ ;  /* 0x0001000004217824 */ /* 0x041fe200078e00ff */
[----:B------:R-:W-:Y:S01]  /*11a60*/  LOP3.LUT R4, R4, 0xffff0000, RZ, 0xc0, !PT ;  /* 0xffff000004047812 */ /* 0x000fe200078ec0ff */
[C---:B------:R-:W-:Y:S01]  /*11a70*/  IMAD.U32 R34, R5.reuse, 0x10000, RZ ;  /* 0x0001000005227824 */ /* 0x040fe200078e00ff */
[----:B------:R-:W-:Y:S01]  /*11a80*/  LOP3.LUT R5, R5, 0xffff0000, RZ, 0xc0, !PT ;  /* 0xffff000005057812 */ /* 0x000fe200078ec0ff */
[-C--:B------:R-:W-:Y:S01]  /*11a90*/  FFMA.FTZ R42, R43, R33.reuse, -R42 ;  /* 0x000000212b2a7223 */ /* 0x080fe2000001082a */
[----:B------:R-:W-:Y:S01]  /*11aa0*/  FFMA.FTZ R44, R45, R33, R44 ;  /* 0x000000212d2c7223 */ /* 0x000fe2000001002c */
[----:B------:R-:W-:Y:S01]  /*11ab0*/  FMUL.FTZ R33, R52, R38 ;  /* 0x0000002634217220 */ /* 0x000fe20000410000 */
[----:B------:R-:W-:-:S02]  /*11ac0*/  IMAD.U32 R45, R31, 0x10000, RZ ;  /* 0x000100001f2d7824 */ /* 0x000fc400078e00ff */
[-C--:B------:R-:W-:Y:S01]  /*11ad0*/  FFMA.FTZ R25, R46, R4.reuse, -R25 ;  /* 0x000000042e197223 */ /* 0x080fe20000010819 */
[C---:B------:R-:W-:Y:S01]  /*11ae0*/  IMAD.U32 R43, R27.reuse, 0x10000, RZ ;  /* 0x000100001b2b7824 */ /* 0x040fe200078e00ff */
[----:B------:R-:W-:Y:S01]  /*11af0*/  LOP3.LUT R38, R27, 0xffff0000, RZ, 0xc0, !PT ;  /* 0xffff00001b267812 */ /* 0x000fe200078ec0ff */
[----:B------:R-:W-:Y:S01]  /*11b00*/  FFMA.FTZ R29, R50, R4, R29 ;  /* 0x00000004321d7223 */ /* 0x000fe2000001001d */
[----:B------:R-:W-:Y:S01]  /*11b10*/  LOP3.LUT R46, R31, 0xffff0000, RZ, 0xc0, !PT ;  /* 0xffff00001f2e7812 */ /* 0x000fe200078ec0ff */
[-C--:B------:R-:W-:Y:S01]  /*11b20*/  FFMA.FTZ R33, R48, R34.reuse, -R33 ;  /* 0x0000002230217223 */ /* 0x080fe20000010821 */
[----:B------:R-:W-:Y:S01]  /*11b30*/  FFMA.FTZ R37, R52, R34, R37 ;  /* 0x0000002234257223 */ /* 0x000fe20000010025 */
[----:B------:R-:W-:Y:S02]  /*11b40*/  IMAD.U32 R35, R6, 0x10000, RZ ;  /* 0x0001000006237824 */ /* 0x000fe400078e00ff */
[-C--:B------:R-:W-:Y:S01]  /*11b50*/  FMUL.FTZ R4, R45, R39.reuse ;  /* 0x000000272d047220 */ /* 0x080fe20000410000 */
[----:B------:R-:W-:Y:S01]  /*11b60*/  FMUL.FTZ R34, R43, R39 ;  /* 0x000000272b227220 */ /* 0x000fe20000410000 */
[----:B------:R-:W-:-:S02]  /*11b70*/  IMAD.U32 R48, R32, 0x10000, RZ ;  /* 0x0001000020307824 */ /* 0x000fc400078e00ff */
[-C--:B------:R-:W-:Y:S01]  /*11b80*/  FMUL.FTZ R27, R46, R10.reuse ;  /* 0x0000000a2e1b7220 */ /* 0x080fe20000410000 */
[----:B------:R-:W-:Y:S01]  /*11b90*/  FMUL.FTZ R31, R38, R10 ;  /* 0x0000000a261f7220 */ /* 0x000fe20000410000 */
[-C--:B------:R-:W-:Y:S01]  /*11ba0*/  FFMA.FTZ R8, R43, R35.reuse, -R4 ;  /* 0x000000232b087223 */ /* 0x080fe20000010804 */
[----:B------:R-:W-:Y:S01]  /*11bb0*/  FFMA.FTZ R10, R45, R35, R34 ;  /* 0x000000232d0a7223 */ /* 0x000fe20000010022 */
[----:B------:R-:W-:Y:S01]  /*11bc0*/  LOP3.LUT R6, R6, 0xffff0000, RZ, 0xc0, !PT ;  /* 0xffff000006067812 */ /* 0x000fe200078ec0ff */
[C---:B------:R-:W-:Y:S02]  /*11bd0*/  IMAD.U32 R36, R7.reuse, 0x10000, RZ ;  /* 0x0001000007247824 */ /* 0x040fe400078e00ff */
[----:B------:R-:W-:Y:S01]  /*11be0*/  FMUL.FTZ R35, R48, R40 ;  /* 0x0000002830237220 */ /* 0x000fe20000410000 */
[----:B------:R-:W-:Y:S01]  /*11bf0*/  IMAD.U32 R4, R28, 0x10000, RZ ;  /* 0x000100001c047824 */ /* 0x000fe200078e00ff */
[----:B------:R-:W-:Y:S01]  /*11c00*/  LOP3.LUT R43, R26, 0xffff0000, RZ, 0xc0, !PT ;  /* 0xffff00001a2b7812 */ /* 0x000fe200078ec0ff */
[----:B------:R-:W-:Y:S01]  /*11c10*/  FFMA.FTZ R27, R38, R6, -R27 ;  /* 0x00000006261b7223 */ /* 0x000fe2000001081b */
[----:B------:R-:W-:Y:S01]  /*11c20*/  LOP3.LUT R45, R28, 0xffff0000, RZ, 0xc0, !PT ;  /* 0xffff00001c2d7812 */ /* 0x000fe200078ec0ff */
[C---:B------:R-:W-:Y:S01]  /*11c30*/  FMUL.FTZ R39, R4.reuse, R40 ;  /* 0x0000002804277220 */ /* 0x040fe20000410000 */
[----:B------:R-:W-:Y:S01]  /*11c40*/  LOP3.LUT R7, R7, 0xffff0000, RZ, 0xc0, !PT ;  /* 0xffff000007077812 */ /* 0x000fe200078ec0ff */
[----:B------:R-:W-:Y:S01]  /*11c50*/  FFMA.FTZ R35, R4, R36, -R35 ;  /* 0x0000002404237223 */ /* 0x000fe20000010823 */
[----:B------:R-:W-:Y:S01]  /*11c60*/  FFMA.FTZ R31, R46, R6, R31 ;  /* 0x000000062e1f7223 */ /* 0x000fe2000001001f */
[-C--:B------:R-:W-:Y:S01]  /*11c70*/  FMUL.FTZ R4, R47, R9.reuse ;  /* 0x000000092f047220 */ /* 0x080fe20000410000 */
[----:B------:R-:W-:Y:S01]  /*11c80*/  FMUL.FTZ R6, R43, R9 ;  /* 0x000000092b067220 */ /* 0x000fe20000410000 */
[C---:B------:R-:W-:Y:S01]  /*11c90*/  FMUL.FTZ R32, R45.reuse, R11 ;  /* 0x0000000b2d207220 */ /* 0x040fe20000410000 */
[----:B------:R-:W-:Y:S01]  /*11ca0*/  FFMA.FTZ R30, R45, R7, -R30 ;  /* 0x000000072d1e7223 */ /* 0x000fe2000001081e */
[-C--:B------:R-:W-:Y:S01]  /*11cb0*/  FFMA.FTZ R26, R43, R5.reuse, -R4 ;  /* 0x000000052b1a7223 */ /* 0x080fe20000010804 */
[----:B------:R-:W-:Y:S01]  /*11cc0*/  FFMA.FTZ R39, R48, R36, R39 ;  /* 0x0000002430277223 */ /* 0x000fe20000010027 */
[----:B------:R-:W-:Y:S01]  /*11cd0*/  FFMA.FTZ R28, R47, R5, R6 ;  /* 0x000000052f1c7223 */ /* 0x000fe20000010006 */
[----:B------:R-:W-:Y:S01]  /*11ce0*/  FFMA.FTZ R32, R49, R7, R32 ;  /* 0x0000000731207223 */ /* 0x000fe20000010020 */
[----:B------:R-:W-:-:S02]  /*11cf0*/  F2FP.BF16.F32.PACK_AB R6, R27, R8 ;  /* 0x000000081b06723e */ /* 0x000fc400000010ff */
[----:B------:R-:W-:Y:S02]  /*11d00*/  F2FP.BF16.F32.PACK_AB R4, R25, R42 ;  /* 0x0000002a1904723e */ /* 0x000fe400000010ff */
[----:B------:R-:W-:Y:S02]  /*11d10*/  F2FP.BF16.F32.PACK_AB R5, R26, R33 ;  /* 0x000000211a05723e */ /* 0x000fe400000010ff */
[----:B------:R-:W-:Y:S02]  /*11d20*/  F2FP.BF16.F32.PACK_AB R7, R30, R35 ;  /* 0x000000231e07723e */ /* 0x000fe400000010ff */
[----:B------:R-:W-:Y:S02]  /*11d30*/  F2FP.BF16.F32.PACK_AB R10, R31, R10 ;  /* 0x0000000a1f0a723e */ /* 0x000fe400000010ff */
[----:B------:R-:W-:Y:S01]  /*11d40*/  F2FP.BF16.F32.PACK_AB R8, R29, R44 ;  /* 0x0000002c1d08723e */ /* 0x000fe200000010ff */
[----:B------:R1:W-:Y:S01]  /*11d50*/  STS.128 [R55], R4 ;  /* 0x0000000437007388 */ /* 0x0003e20000000c00 */
[----:B------:R-:W-:-:S02]  /*11d60*/  F2FP.BF16.F32.PACK_AB R9, R28, R37 ;  /* 0x000000251c09723e */ /* 0x000fc400000010ff */
[----:B------:R-:W-:-:S05]  /*11d70*/  F2FP.BF16.F32.PACK_AB R11, R32, R39 ;  /* 0x00000027200b723e */ /* 0x000fca00000010ff */
[----:B------:R1:W-:Y:S02]  /*11d80*/  STS.128 [R0+0x14400], R8 ;  /* 0x0144000800007388 */ /* 0x0003e40000000c00 */
.L_x_828:
[----:B------:R-:W-:Y:S05]  /*11d90*/  BSYNC B1 ;  /* 0x0000000000017941 */ /* 0x000fea0003800000 */
.L_x_827:
[----:B------:R-:W-:Y:S05]  /*11da0*/  @P1 BRA `(.L_x_803) ;  /* 0x00000004005c1947 */ /* 0x000fea0003800000 */
[----:B------:R-:W2:Y:S01]  /*11db0*/  LDL R43, [R1+0x6c] ;  /* 0x00006c00012b7983 */ /* 0x000ea20000100800 */
[----:B------:R-:W-:Y:S01]  /*11dc0*/  LEA.HI R41, R41, R234, RZ, 0x1d ;  /* 0x000000ea29297211 */ /* 0x000fe200078fe8ff */
[C---:B------:R-:W-:Y:S01]  /*11dd0*/  IMAD.U32 R35, R15.reuse, 0x10000, RZ ;  /* 0x000100000f237824 */ /* 0x040fe200078e00ff */
[----:B------:R-:W-:Y:S01]  /*11de0*/  LOP3.LUT R42, R15, 0xffff0000, RZ, 0xc0, !PT ;  /* 0xffff00000f2a7812 */ /* 0x000fe200078ec0ff */
[----:B------:R-:W-:Y:S01]  /*11df0*/  IMAD.U32 R33, R3, 0x10000, RZ ;  /* 0x0001000003217824 */ /* 0x000fe200078e00ff */
[----:B-1----:R-:W-:Y:S01]  /*11e00*/  SHF.R.S32.HI R4, RZ, 0x1f, R41 ;  /* 0x0000001fff047819 */ /* 0x002fe20000011429 */
        /* <DEDUP_REMOVED lines=10> */
[----:B0-----:R-:W-:-:S04]  /*11eb0*/  LOP3.LUT R9, R4, 0x7fffe000, RZ, 0xc0, !PT ;  /* 0x7fffe00004097812 */ /* 0x001fc800078ec0ff */
[----:B-----5:R-:W-:-:S05]  /*11ec0*/  IADD3 R9, R0, R9, R51 ;  /* 0x0000000900097210 */ /* 0x020fca0007ffe033 */
        /* <DEDUP_REMOVED lines=69> */
.L_x_803:
[----:B------:R-:W-:Y:S05]  /*12320*/  BSYNC B0 ;  /* 0x0000000000007941 */ /* 0x000fea0003800000 */
.L_x_772:
[----:B------:R-:W-:Y:S01]  /*12330*/  @!PT LDS RZ, [RZ] ;  /* 0x00000000fffff984 */ /* 0x000fe20000000800 */
[----:B------:R-:W-:Y:S01]  /*12340*/  @!PT LDS RZ, [RZ] ;  /* 0x00000000fffff984 */ /* 0x000fe20000000800 */
[----:B------:R-:W-:Y:S01]  /*12350*/  @!PT LDS RZ, [RZ] ;  /* 0x00000000fffff984 */ /* 0x000fe20000000800 */
[----:B------:R-:W-:Y:S01]  /*12360*/  @!PT LDS RZ, [RZ] ;  /* 0x00000000fffff984 */ /* 0x000fe20000000800 */
[----:B------:R0:W-:Y:S06]  /*12370*/  MEMBAR.ALL.CTA ;  /* 0x0000000000007992 */ /* 0x0001ec0000008000 */
[----:B0-----:R-:W0:Y:S01]  /*12380*/  FENCE.VIEW.ASYNC.S ;  /* 0x00000000000073c6 */ /* 0x001e220000000000 */
[----:B------:R-:W-:Y:S05]  /*12390*/  WARPSYNC.ALL ;  /* 0x0000000000007948 */ /* 0x000fea0003800000 */
[----:B0-----:R-:W-:Y:S06]  /*123a0*/  BAR.SYNC.DEFER_BLOCKING 0xd, 0x100 ;  /* 0x0344000000007b1d */ /* 0x001fec0000010000 */
.L_x_770:
[----:B------:R-:W-:-:S06]  /*123b0*/  ULOP3.LUT UR4, UR60, 0x1, URZ, 0xfc, !UPT ;  /* 0x000000013c047892 */ /* 0x000fcc000f8efc3f */
[----:B-1234-:R-:W-:-:S05]  /*123c0*/  IMAD.U32 R0, RZ, RZ, UR4 ;  /* 0x00000004ff007e24 */ /* 0x01efca000f8e00ff */
[----:B------:R-:W-:-:S13]  /*123d0*/  ISETP.NE.AND P0, PT, R0, 0x3, PT ;  /* 0x000000030000780c */ /* 0x000fda0003f05270 */
[----:B------:R-:W-:Y:S05]  /*123e0*/  @!P0 BRA `(.L_x_829) ;  /* 0x0000000000048947 */ /* 0x000fea0003800000 */
[----:B------:R-:W-:Y:S01]  /*123f0*/  BPT.TRAP 0x1 ;  /* 0x000000040000795c */ /* 0x000fe20000300000 */
.L_x_829:
[----:B------:R-:W-:Y:S01]  /*12400*/  IMAD R0, R220, 0x8, R18 ;  /* 0x00000008dc007824 */ /* 0x000fe200078e0212 */
[----:B0-----:R-:W-:-:S04]  /*12410*/  SHF.L.U32 R3, R221, 0x1f, RZ ;  /* 0x0000001fdd037819 */ /* 0x001fc800000006ff */
[----:B------:R0:W1:Y:S01]  /*12420*/  SYNCS.PHASECHK.TRANS64.TRYWAIT P2, [R0+URZ+0x38830], R3 ;  /* 0x03883003000075a7 */ /* 0x000062000804017f */
[----:B------:R-:W-:Y:S05]  /*12430*/  @!P0 BRA `(.L_x_830) ;  /* 0x0000000000048947 */ /* 0x000fea0003800000 */
[----:B------:R-:W-:Y:S01]  /*12440*/  BPT.TRAP 0x1 ;  /* 0x000000040000795c */ /* 0x000fe20000300000 */
.L_x_830:
[----:B------:R-:W2:Y:S01]  /*12450*/  S2R R4, SR_TID.X ;  /* 0x0000000000047919 */ /* 0x000ea20000002100 */
[----:B------:R-:W-:Y:S01]  /*12460*/  IMAD.MOV.U32 R151, RZ, RZ, RZ ;  /* 0x000000ffff977224 */ /* 0x000fe200078e00ff */
[----:B--2---:R-:W-:-:S04]  /*12470*/  LOP3.LUT R4, R4, 0x7f, RZ, 0xc0, !PT ;  /* 0x0000007f04047812 */ /* 0x004fc800078ec0ff */
[----:B------:R-:W-:Y:S01]  /*12480*/  ISETP.NE.AND P1, PT, R4, RZ, PT ;  /* 0x000000ff0400720c */ /* 0x000fe20003f25270 */
[----:B-1----:R-:W-:-:S12]  /*12490*/  @P2 BRA `(.L_x_831) ;  /* 0x0000000000082947 */ /* 0x002fd80003800000 */
[----:B------:R-:W1:Y:S02]  /*124a0*/  SYNCS.PHASECHK.TRANS64.TRYWAIT P2, [R0+URZ+0x38830], R3 ;  /* 0x03883003000075a7 */ /* 0x000e64000804017f */
[----:B-1----:R-:W-:Y:S05]  /*124b0*/  @!P2 BRA `(.L_x_832) ;  /* 0x000001680064a947 */ /* 0x002fea0003800000 */
.L_x_831:
[----:B------:R-:W-:Y:S05]  /*124c0*/  WARPSYNC.ALL ;  /* 0x0000000000007948 */ /* 0x000fea0003800000 */
[----:B01----:R-:W-:Y:S01]  /*124d0*/  VIADD R3, R18, 0x24400 ;  /* 0x0002440012037836 */ /* 0x003fe20000000000 */
[----:B------:R-:W-:Y:S01]  /*124e0*/  R2UR UR12, R2 ;  /* 0x00000000020c72ca */ /* 0x000fe200000e0000 */
[----:B------:R-:W-:Y:S01]  /*124f0*/  WARPGROUP.ARRIVE ;  /* 0x00000000000079c5 */ /* 0x000fe20000000000 */
[----:B------:R-:W-:Y:S01]  /*12500*/  UMOV UR9, 0x40000040 ;  /* 0x4000004000097882 */ /* 0x000fe20000000000 */
[----:B------:R-:W-:Y:S01]  /*12510*/  IMAD.MOV.U32 R5, RZ, RZ, 0x40000040 ;  /* 0x40000040ff057424 */ /* 0x000fe200078e00ff */
[----:B------:R-:W-:Y:S01]  /*12520*/  SHF.R.U32.HI R3, RZ, 0x4, R3 ;  /* 0x00000004ff037819 */ /* 0x000fe20000011603 */
[----:B------:R-:W-:Y:S01]  /*12530*/  UMOV UR5, UR9 ;  /* 0x0000000900057c82 */ /* 0x000fe20008000000 */
[----:B------:R-:W-:Y:S01]  /*12540*/  IMAD.MOV.U32 R7, RZ, RZ, 0x40000040 ;  /* 0x40000040ff077424 */ /* 0x000fe200078e00ff */
[----:B------:R-:W-:Y:S01]  /*12550*/  UMOV UR17, 0x40000040 ;  /* 0x4000004000117882 */ /* 0x000fe20000000000 */
[----:B------:R-:W-:Y:S01]  /*12560*/  LOP3.LUT R3, R3, 0x3fff, RZ, 0xc0, !PT ;  /* 0x00003fff03037812 */ /* 0x000fe200078ec0ff */
[----:B------:R-:W-:Y:S01]  /*12570*/  IMAD.U32 R9, RZ, RZ, UR9 ;  /* 0x00000009ff097e24 */ /* 0x000fe2000f8e00ff */
[----:B------:R-:W-:Y:S01]  /*12580*/  R2UR UR7, R5 ;  /* 0x00000000050772ca */ /* 0x000fe200000e0000 */
[----:B------:R-:W-:Y:S01]  /*12590*/  IMAD.MOV.U32 R5, RZ, RZ, 0x40000040 ;  /* 0x40000040ff057424 */ /* 0x000fe200078e00ff */
[----:B------:R-:W-:Y:S01]  /*125a0*/  LOP3.LUT R224, R3, 0x10000, RZ, 0xfc, !PT ;  /* 0x0001000003e07812 */ /* 0x000fe200078efcff */
[----:B------:R-:W-:Y:S01]  /*125b0*/  IMAD.MOV.U32 R3, RZ, RZ, 0x40000040 ;  /* 0x40000040ff037424 */ /* 0x000fe200078e00ff */
[----:B------:R-:W-:Y:S01]  /*125c0*/  ULOP3.LUT UR12, UR12, 0x10000, URZ, 0xfc, !UPT ;  /* 0x000100000c0c7892 */ /* 0x000fe2000f8efc3f */
[----:B------:R-:W-:-:S02]  /*125d0*/  P2R R12, PR, RZ, 0x1 ;  /* 0x00000001ff0c7803 */ /* 0x000fc40000000000 */
[----:B------:R-:W-:Y:S01]  /*125e0*/  IMAD R2, R220, 0xa00, R224 ;  /* 0x00000a00dc027824 */ /* 0x000fe200078e02e0 */
[----:B------:R-:W-:-:S03]  /*125f0*/  R2UR UR11, R3 ;  /* 0x00000000030b72ca */ /* 0x000fc600000e0000 */
[----:B------:R-:W-:Y:S01]  /*12600*/  UMOV UR8, UR12 ;  /* 0x0000000c00087c82 */ /* 0x000fe20008000000 */
[C---:B------:R-:W-:Y:S01]  /*12610*/  R2UR UR10, R2.reuse ;  /* 0x00000000020a72ca */ /* 0x040fe200000e0000 */
[C---:B------:R-:W-:Y:S01]  /*12620*/  VIADD R4, R2.reuse, 0x80 ;  /* 0x0000008002047836 */ /* 0x040fe20000000000 */
[----:B------:R-:W-:Y:S01]  /*12630*/  UMOV UR4, UR8 ;  /* 0x0000000800047c82 */ /* 0x000fe20008000000 */
[----:B------:R-:W-:Y:S02]  /*12640*/  VIADD R6, R2, 0x200 ;  /* 0x0000020002067836 */ /* 0x000fe40000000000 */
[----:B------:R-:W-:Y:S01]  /*12650*/  IMAD.U32 R8, RZ, RZ, UR8 ;  /* 0x00000008ff087e24 */ /* 0x000fe2000f8e00ff */
[----:B------:R-:W-:Y:S01]  /*12660*/  R2UR UR6, R4 ;  /* 0x00000000040672ca */ /* 0x000fe200000e0000 */
[----:B------:R-:W-:-:S03]  /*12670*/  VIADD R4, R2, 0x100 ;  /* 0x0000010002047836 */ /* 0x000fc60000000000 */
[----:B------:R0:W-:Y:S03]  /*12680*/  STL.64 [R1+0x58], R8 ;  /* 0x0000580801007387 */ /* 0x0001e60000100a00 */
[----:B------:R-:W-:Y:S01]  /*12690*/  HGMMA.64x16x16.F32.BF16 R56, gdesc[UR8], RZ, !UPT, gsb0 ;  /* 0x00200000083879f0 */ /* 0x000fe2000c0018ff */
[----:B------:R-:W-:Y:S01]  /*126a0*/  R2UR UR10, R6 ;  /* 0x00000000060a72ca */ /* 0x000fe200000e0000 */
[----:B------:R-:W-:Y:S01]  /*126b0*/  VIADD R6, R2, 0x202 ;  /* 0x0000020202067836 */ /* 0x000fe20000000000 */
[----:B------:R-:W-:Y:S01]  /*126c0*/  R2UR UR11, R7 ;  /* 0x00000000070b72ca */ /* 0x000fe200000e0000 */
[----:B------:R-:W-:Y:S02]  /*126d0*/  IMAD.MOV.U32 R7, RZ, RZ, 0x40000040 ;  /* 0x40000040ff077424 */ /* 0x000fe400078e00ff */
[----:B0-----:R-:W-:Y:S01]  /*126e0*/  IMAD.U32 R9, RZ, RZ, UR17 ;  /* 0x00000011ff097e24 */ /* 0x001fe2000f8e00ff */
[----:B------:R-:W-:-:S02]  /*126f0*/  WARPGROUP.DEPBAR.LE gsb0, 0x0 ;  /* 0x00008000000079c5 */ /* 0x000fc40000010000 */
[----:B-----5:R-:W-:-:S06]  /*12700*/  WARPGROUP.ARRIVE ;  /* 0x00000000000079c5 */ /* 0x020fcc0000000000 */
[----:B------:R-:W-:Y:S01]  /*12710*/  HGMMA.64x16x16.F32.BF16 R48, gdesc[UR4], RZ, !UPT, gsb0 ;  /* 0x00200000043079f0 */ /* 0x000fe2000c0018ff */
[----:B------:R-:W-:Y:S01]  /*12720*/  R2UR UR6, R4 ;  /* 0x00000000040672ca */ /* 0x000fe200000e0000 */
[----:B------:R-:W-:Y:S01]  /*12730*/  UMOV UR4, UR8 ;  /* 0x0000000800047c82 */ /* 0x000fe20008000000 */
[----:B------:R-:W-:Y:S01]  /*12740*/  R2UR UR7, R5 ;  /* 0x00000000050772ca */ /* 0x000fe200000e0000 */
[----:B------:R-:W-:Y:S01]  /*12750*/  UMOV UR5, UR9 ;  /* 0x0000000900057c82 */ /* 0x000fe20008000000 */
[----:B------:R-:W-:Y:S02]  /*12760*/  VIADD R4, R2, 0x180 ;  /* 0x0000018002047836 */ /* 0x000fe40000000000 */
[----:B------:R-:W-:Y:S01]  /*12770*/  IMAD.MOV.U32 R5, RZ, RZ, 0x40000040 ;  /* 0x40000040ff057424 */ /* 0x000fe200078e00ff */
[----:B------:R-:W-:Y:S02]  /*12780*/  WARPGROUP.DEPBAR.LE gsb0, 0x0 ;  /* 0x00008000000079c5 */ /* 0x000fe40000010000 */
[----:B------:R-:W-:-:S06]  /*12790*/  WARPGROUP.ARRIVE ;  /* 0x00000000000079c5 */ /* 0x000fcc0000000000 */
[----:B------:R-:W-:Y:S01]  /*127a0*/  HGMMA.64x16x16.F32.BF16 R40, gdesc[UR4], RZ, !UPT, gsb0 ;  /* 0x00200000042879f0 */ /* 0x000fe2000c0018ff */
[----:B------:R-:W-:Y:S01]  /*127b0*/  R2UR UR6, R4 ;  /* 0x00000000040672ca */ /* 0x000fe200000e0000 */
[----:B------:R-:W-:Y:S01]  /*127c0*/  UMOV UR4, UR8 ;  /* 0x0000000800047c82 */ /* 0x000fe20008000000 */
[----:B------:R-:W-:Y:S01]  /*127d0*/  R2UR UR7, R5 ;  /* 0x00000000050772ca */ /* 0x000fe200000e0000 */
[----:B------:R-:W-:Y:S01]  /*127e0*/  UMOV UR5, UR9 ;  /* 0x0000000900057c82 */ /* 0x000fe20008000000 */
[----:B------:R-:W-:Y:S02]  /*127f0*/  VIADD R4, R2, 0x2 ;  /* 0x0000000202047836 */ /* 0x000fe40000000000 */
[----:B------:R-:W-:-:S03]  /*12800*/  IMAD.MOV.U32 R5, RZ, RZ, 0x40000040 ;  /* 0x40000040ff057424 */ /* 0x000fc600078e00ff */
[----:B------:R-:W-:Y:S01]  /*12810*/  R2UR UR18, R4 ;  /* 0x00000000041272ca */ /* 0x000fe200000e0000 */
[----:B------:R-:W-:Y:S01]  /*12820*/  VIADD R4, R2, 0x82 ;  /* 0x0000008202047836 */ /* 0x000fe20000000000 */
[----:B------:R-:W-:Y:S01]  /*12830*/  R2UR UR19, R5 ;  /* 0x00000000051372ca */ /* 0x000fe200000e0000 */
[----:B------:R-:W-:Y:S01]  /*12840*/  IMAD.MOV.U32 R5, RZ, RZ, 0x40000040 ;  /* 0x40000040ff057424 */ /* 0x000fe200078e00ff */
[----:B------:R-:W-:Y:S02]  /*12850*/  WARPGROUP.DEPBAR.LE gsb0, 0x0 ;  /* 0x00008000000079c5 */ /* 0x000fe40000010000 */
[----:B------:R-:W-:-:S06]  /*12860*/  WARPGROUP.ARRIVE ;  /* 0x00000000000079c5 */ /* 0x000fcc0000000000 */
[----:B------:R-:W-:Y:S01]  /*12870*/  HGMMA.64x16x16.F32.BF16 R32, gdesc[UR4], RZ, !UPT, gsb0 ;  /* 0x00200000042079f0 */ /* 0x000fe2000c0018ff */
[----:B------:R-:W-:Y:S01]  /*12880*/  UIADD3 UR4, UR12, 0x2, URZ ;  /* 0x000000020c047890 */ /* 0x000fe2000fffe03f */
[----:B------:R-:W-:Y:S01]  /*12890*/  R2UR UR6, R4 ;  /* 0x00000000040672ca */ /* 0x000fe200000e0000 */
[----:B------:R-:W-:Y:S01]  /*128a0*/  VIADD R4, R2, 0x102 ;  /* 0x0000010202047836 */ /* 0x000fe20000000000 */
[----:B------:R-:W-:Y:S01]  /*128b0*/  R2UR UR7, R5 ;  /* 0x00000000050772ca */ /* 0x000fe200000e0000 */
[----:B------:R-:W-:-:S03]  /*128c0*/  IMAD.MOV.U32 R5, RZ, RZ, 0x40000040 ;  /* 0x40000040ff057424 */ /* 0x000fc600078e00ff */
[----:B------:R-:W-:Y:S02]  /*128d0*/  UMOV UR16, UR4 ;  /* 0x0000000400107c82 */ /* 0x000fe40008000000 */
[----:B------:R-:W-:-:S05]  /*128e0*/  IMAD.U32 R8, RZ, RZ, UR16 ;  /* 0x00000010ff087e24 */ /* 0x000fca000f8e00ff */
[----:B------:R0:W-:Y:S01]  /*128f0*/  STL.64 [R1+0x50], R8 ;  /* 0x0000500801007387 */ /* 0x0001e20000100a00 */
[----:B------:R-:W-:Y:S02]  /*12900*/  WARPGROUP.DEPBAR.LE gsb0, 0x0 ;  /* 0x00008000000079c5 */ /* 0x000fe40000010000 */
[----:B------:R-:W-:-:S06]  /*12910*/  WARPGROUP.ARRIVE ;  /* 0x00000000000079c5 */ /* 0x000fcc0000000000 */
[----:B------:R-:W-:Y:S01]  /*12920*/  HGMMA.64x16x16.F32.BF16 R24, gdesc[UR8], RZ, !UPT, gsb0 ;  /* 0x00200000081879f0 */ /* 0x000fe2000c0018ff */
[----:B------:R-:W-:Y:S01]  /*12930*/  UMOV UR8, UR16 ;  /* 0x0000001000087c82 */ /* 0x000fe20008000000 */
[----:B------:R-:W-:Y:S01]  /*12940*/  UMOV UR9, UR17 ;  /* 0x0000001100097c82 */ /* 0x000fe20008000000 */
[----:B------:R-:W-:Y:S01]  /*12950*/  UMOV UR4, UR8 ;  /* 0x0000000800047c82 */ /* 0x000fe20008000000 */
[----:B------:R-:W-:Y:S01]  /*12960*/  UMOV UR5, UR9 ;  /* 0x0000000900057c82 */ /* 0x000fe20008000000 */
[----:B------:R-:W-:Y:S01]  /*12970*/  R2UR UR10, R6 ;  /* 0x00000000060a72ca */ /* 0x000fe200000e0000 */
[----:B------:R-:W-:Y:S01]  /*12980*/  VIADD R6, R2, 0x204 ;  /* 0x0000020402067836 */ /* 0x000fe20000000000 */
[----:B------:R-:W-:Y:S01]  /*12990*/  R2UR UR11, R7 ;  /* 0x00000000070b72ca */ /* 0x000fe200000e0000 */
[----:B------:R-:W-:Y:S01]  /*129a0*/  IMAD.MOV.U32 R7, RZ, RZ, 0x40000040 ;  /* 0x40000040ff077424 */ /* 0x000fe200078e00ff */
[----:B------:R-:W-:Y:S02]  /*129b0*/  WARPGROUP.DEPBAR.LE gsb0, 0x0 ;  /* 0x00008000000079c5 */ /* 0x000fe40000010000 */
[----:B------:R-:W-:-:S06]  /*129c0*/  WARPGROUP.ARRIVE ;  /* 0x00000000000079c5 */ /* 0x000fcc0000000000 */
[----:B------:R-:W-:Y:S01]  /*129d0*/  HGMMA.64x16x16.F32.BF16 R56, gdesc[UR16], R56, gsb0 ;  /* 0x00200000103879f0 */ /* 0x000fe20008001838 */
[----:B------:R-:W-:Y:S02]  /*129e0*/  UMOV UR17, 0x40000040 ;  /* 0x4000004000117882 */ /* 0x000fe40000000000 */
[----:B0-----:R-:W-:Y:S01]  /*129f0*/  IMAD.U32 R9, RZ, RZ, UR17 ;  /* 0x00000011ff097e24 */ /* 0x001fe2000f8e00ff */
[----:B------:R-:W-:Y:S02]  /*12a00*/  WARPGROUP.DEPBAR.LE gsb0, 0x0 ;  /* 0x00008000000079c5 */ /* 0x000fe40000010000 */
[----:B------:R-:W-:-:S06]  /*12a10*/  WARPGROUP.ARRIVE ;  /* 0x00000000000079c5 */ /* 0x000fcc0000000000 */
[----:B------:R-:W-:Y:S01]  /*12a20*/  HGMMA.64x16x16.F32.BF16 R48, gdesc[UR4], R48, gsb0 ;  /* 0x00200000043079f0 */ /* 0x000fe20008001830 */
        /* <DEDUP_REMOVED lines=21> */
[----:B------:R-:W-:Y:S01]  /*12b80*/  HGMMA.64x16x16.F32.BF16 R32, gdesc[UR4], R32, gsb0 ;  /* 0x00200000042079f0 */ /* 0x000fe20008001820 */
        /* <DEDUP_REMOVED lines=10> */
[----:B------:R-:W-:Y:S01]  /*12c30*/  HGMMA.64x16x16.F32.BF16 R24, gdesc[UR8], R24, gsb0 ;  /* 0x00200000081879f0 */ /* 0x000fe20008001818 */
        /* <DEDUP_REMOVED lines=12> */
[----:B------:R-:W-:Y:S01]  /*12d00*/  UMOV UR15, UR17 ;  /* 0x00000011000f7c82 */ /* 0x000fe20008000000 */
        /* <DEDUP_REMOVED lines=28> */
[----:B------:R-:W-:Y:S01]  /*12ed0*/  UMOV UR5, UR15 ;  /* 0x0000000f00057c82 */ /* 0x000fe20008000000 */
[----:B------:R-:W-:Y:S01]  /*12ee0*/  R2UR UR7, R5 ;  /* 0x00000000050772ca */ /* 0x000fe200000e0000 */
[----:B------:R-:W-:Y:S02]  /*12ef0*/  VIADD R4, R2, 0x106 ;  /* 0x0000010602047836 */ /* 0x000fe40000000000 */
[----:B------:R-:W-:Y:S01]  /*12f00*/  IMAD.MOV.U32 R5, RZ, RZ, 0x40000040 ;  /* 0x40000040ff057424 */ /* 0x000fe200078e00ff */
[----:B------:R-:W-:Y:S02]  /*12f10*/  UMOV UR16, UR4 ;  /* 0x0000000400107c82 */ /* 0x000fe40008000000 */
[----:B------:R-:W-:Y:S01]  /*12f20*/  UMOV UR14, UR16 ;  /* 0x00000010000e7c82 */ /* 0x000fe20008000000 */
[----:B------:R-:W-:Y:S01]  /*12f30*/  IMAD.U32 R8, RZ, RZ, UR16 ;  /* 0x00000010ff087e24 */ /* 0x000fe2000f8e00ff */
[----:B------:R-:W-:-:S04]  /*12f40*/  UMOV UR4, UR14 ;  /* 0x0000000e00047c82 */ /* 0x000fc80008000000 */
[----:B------:R0:W-:Y:S01]  /*12f50*/  STL.64 [R1+0x40], R8 ;  /* 0x0000400801007387 */ /* 0x0001e20000100a00 */
[----:B------:R-:W-:Y:S02]  /*12f60*/  WARPGROUP.DEPBAR.LE gsb0, 0x0 ;  /* 0x00008000000079c5 */ /* 0x000fe40000010000 */
[----:B------:R-:W-:-:S06]  /*12f70*/  WARPGROUP.ARRIVE ;  /* 0x00000000000079c5 */ /* 0x000fcc0000000000 */
[----:B------:R-:W-:Y:S01]  /*12f80*/  HGMMA.64x16x16.F32.BF16 R24, gdesc[UR8], R24, gsb0 ;  /* 0x00200000081879f0 */ /* 0x000fe20008001818 */
[----:B------:R-:W-:Y:S01]  /*12f90*/  UMOV UR8, UR14 ;  /* 0x0000000e00087c82 */ /* 0x000fe20008000000 */
[----:B------:R-:W-:Y:S01]  /*12fa0*/  UMOV UR9, UR15 ;  /* 0x0000000f00097c82 */ /* 0x000fe20008000000 */
        /* <DEDUP_REMOVED lines=42> */
[----:B------:R-:W-:-:S05]  /*13250*/  IMAD.U32 R8, RZ, RZ, UR16 ;  /* 0x00000010ff087e24 */ /* 0x000fca000f8e00ff */
[----:B------:R0:W-:Y:S01]  /*13260*/  STL.64 [R1+0x38], R8 ;  /* 0x0000380801007387 */ /* 0x0001e20000100a00 */
        /* <DEDUP_REMOVED lines=241> */
[----:B------:R-:W-:Y:S01]  /*14180*/  IMAD.U32 R8, RZ, RZ, UR16 ;  /* 0x00000010ff087e24 */ /* 0x000fe2000f8e00ff */
[----:B------:R-:W-:Y:S01]  /*14190*/  UIADD3 UR52, UR12, 0x806, URZ ;  /* 0x000008060c347890 */ /* 0x000fe2000fffe03f */
[----:B------:R-:W-:Y:S01]  /*141a0*/  UMOV UR53, 0x40000040 ;  /* 0x4000004000357882 */ /* 0x000fe20000000000 */
[----:B------:R-:W-:Y:S02]  /*141b0*/  UIADD3 UR48, UR12, 0xc00, URZ ;  /* 0x00000c000c307890 */ /* 0x000fe4000fffe03f */
[----:B------:R0:W-:Y:S01]  /*141c0*/  STL.64 [R1+0x10], R8 ;  /* 0x0000100801007387 */ /* 0x0001e20000100a00 */
[----:B------:R-:W-:Y:S01]  /*141d0*/  UMOV UR49, 0x40000040 ;  /* 0x4000004000317882 */ /* 0x000fe20000000000 */
[----:B------:R-:W-:Y:S01]  /*141e0*/  UIADD3 UR44, UR12, 0xc02, URZ ;  /* 0x00000c020c2c7890 */ /* 0x000fe2000fffe03f */
[----:B------:R-:W-:Y:S01]  /*141f0*/  UMOV UR45, 0x40000040 ;  /* 0x40000040002d7882 */ /* 0x000fe20000000000 */
[----:B------:R-:W-:Y:S01]  /*14200*/  UIADD3 UR40, UR12, 0xc04, URZ ;  /* 0x00000c040c287890 */ /* 0x000fe2000fffe03f */
[----:B------:R-:W-:Y:S01]  /*14210*/  UMOV UR41, 0x40000040 ;  /* 0x4000004000297882 */ /* 0x000fe20000000000 */
[----:B0-----:R-:W2:Y:S01]  /*14220*/  LDL R8, [R1+0x8c] ;  /* 0x00008c0001087983 */ /* 0x001ea20000100800 */
[----:B------:R-:W-:-:S02]  /*14230*/  WARPGROUP.DEPBAR.LE gsb0, 0x0 ;  /* 0x00008000000079c5 */ /* 0x000fc40000010000 */
        /* <DEDUP_REMOVED lines=11> */
[----:B------:R-:W-:Y:S02]  /*142f0*/  UMOV UR17, 0x40000040 ;  /* 0x4000004000117882 */ /* 0x000fe40000000000 */
[----:B------:R-:W-:Y:S02]  /*14300*/  WARPGROUP.DEPBAR.LE gsb0, 0x0 ;  /* 0x00008000000079c5 */ /* 0x000fe40000010000 */
[----:B------:R-:W-:Y:S01]  /*14310*/  WARPGROUP.ARRIVE ;  /* 0x00000000000079c5 */ /* 0x000fe20000000000 */
[----:B------:R-:W-:Y:S01]  /*14320*/  UMOV UR15, UR17 ;  /* 0x00000011000f7c82 */ /* 0x000fe20008000000 */
[----:B------:R-:W-:Y:S02]  /*14330*/  VIADD R6, R2, 0x704 ;  /* 0x0000070402067836 */ /* 0x000fe40000000000 */
[----:B------:R-:W-:Y:S02]  /*14340*/  IMAD.MOV.U32 R7, RZ, RZ, 0x40000040 ;  /* 0x40000040ff077424 */ /* 0x000fe400078e00ff */
[----:B------:R-:W-:Y:S01]  /*14350*/  HGMMA.64x16x16.F32.BF16 R48, gdesc[UR4], R48, gsb0 ;  /* 0x00200000043079f0 */ /* 0x000fe20008001830 */
[----:B------:R-:W-:Y:S01]  /*14360*/  R2UR UR6, R4 ;  /* 0x00000000040672ca */ /* 0x000fe200000e0000 */
[----:B------:R-:W-:Y:S01]  /*14370*/  UMOV UR4, UR8 ;  /* 0x0000000800047c82 */ /* 0x000fe20008000000 */
[----:B------:R-:W-:Y:S01]  /*14380*/  R2UR UR7, R5 ;  /* 0x00000000050772ca */ /* 0x000fe200000e0000 */
[----:B------:R-:W-:Y:S01]  /*14390*/  UMOV UR5, UR9 ;  /* 0x0000000900057c82 */ /* 0x000fe20008000000 */
[----:B------:R-:W-:-:S02]  /*143a0*/  VIADD R4, R2, 0x682 ;  /* 0x0000068202047836 */ /* 0x000fc40000000000 */
[----:B------:R-:W-:Y:S01]  /*143b0*/  IMAD.MOV.U32 R5, RZ, RZ, 0x40000040 ;  /* 0x40000040ff057424 */ /* 0x000fe200078e00ff */
[----:B------:R-:W-:Y:S01]  /*143c0*/  UIADD3 UR36, UR12, 0xc06, URZ ;  /* 0x00000c060c247890 */ /* 0x000fe2000fffe03f */
[----:B------:R-:W-:Y:S01]  /*143d0*/  UMOV UR37, 0x40000040 ;  /* 0x4000004000257882 */ /* 0x000fe20000000000 */
[----:B------:R-:W-:Y:S02]  /*143e0*/  IMAD.MOV.U32 R3, RZ, RZ, 0x40000040 ;  /* 0x40000040ff037424 */ /* 0x000fe400078e00ff */
[----:B------:R-:W-:Y:S01]  /*143f0*/  IMAD.U32 R11, RZ, RZ, UR17 ;  /* 0x00000011ff0b7e24 */ /* 0x000fe2000f8e00ff */
        /* <DEDUP_REMOVED lines=17> */
[----:B------:R-:W-:Y:S02]  /*14510*/  R2UR UR6, R4 ;  /* 0x00000000040672ca */ /* 0x000fe400000e0000 */
[----:B------:R-:W-:-:S04]  /*14520*/  R2UR UR7, R5 ;  /* 0x00000000050772ca */ /* 0x000fc800000e0000 */
[----:B------:R-:W-:Y:S01]  /*14530*/  UMOV UR16, UR4 ;  /* 0x0000000400107c82 */ /* 0x000fe20008000000 */
[----:B------:R-:W-:Y:S02]  /*14540*/  WARPGROUP.DEPBAR.LE gsb0, 0x0 ;  /* 0x00008000000079c5 */ /* 0x000fe40000010000 */
[----:B------:R-:W-:Y:S01]  /*14550*/  WARPGROUP.ARRIVE ;  /* 0x00000000000079c5 */ /* 0x000fe20000000000 */
[----:B------:R-:W-:Y:S01]  /*14560*/  UMOV UR14, UR16 ;  /* 0x00000010000e7c82 */ /* 0x000fe20008000000 */
[----:B------:R-:W-:Y:S01]  /*14570*/  UMOV UR5, UR15 ;  /* 0x0000000f00057c82 */ /* 0x000fe20008000000 */
[----:B------:R-:W-:Y:S02]  /*14580*/  VIADD R4, R2, 0x604 ;  /* 0x0000060402047836 */ /* 0x000fe40000000000 */
[----:B------:R-:W-:Y:S01]  /*14590*/  IMAD.MOV.U32 R5, RZ, RZ, 0x40000040 ;  /* 0x40000040ff057424 */ /* 0x000fe200078e00ff */
[----:B------:R-:W-:Y:S01]  /*145a0*/  HGMMA.64x16x16.F32.BF16 R24, gdesc[UR8], R24, gsb0 ;  /* 0x00200000081879f0 */ /* 0x000fe20008001818 */
[----:B------:R-:W-:-:S02]  /*145b0*/  IMAD.U32 R10, RZ, RZ, UR16 ;  /* 0x00000010ff0a7e24 */ /* 0x000fc4000f8e00ff */
[----:B------:R-:W-:Y:S02]  /*145c0*/  WARPGROUP.DEPBAR.LE gsb0, 0x0 ;  /* 0x00008000000079c5 */ /* 0x000fe40000010000 */
[----:B------:R-:W-:-:S06]  /*145d0*/  WARPGROUP.ARRIVE ;  /* 0x00000000000079c5 */ /* 0x000fcc0000000000 */
[----:B------:R-:W-:Y:S01]  /*145e0*/  HGMMA.64x16x16.F32.BF16 R56, gdesc[UR16], R56, gsb0 ;  /* 0x00200000103879f0 */ /* 0x000fe20008001838 */
[----:B------:R-:W-:Y:S02]  /*145f0*/  UMOV UR4, UR14 ;  /* 0x0000000e00047c82 */ /* 0x000fe40008000000 */
[----:B------:R-:W-:Y:S02]  /*14600*/  WARPGROUP.DEPBAR.LE gsb0, 0x0 ;  /* 0x00008000000079c5 */ /* 0x000fe40000010000 */
[----:B------:R-:W-:-:S06]  /*14610*/  WARPGROUP.ARRIVE ;  /* 0x00000000000079c5 */ /* 0x000fcc0000000000 */
[----:B------:R-:W-:Y:S01]  /*14620*/  HGMMA.64x16x16.F32.BF16 R48, gdesc[UR4], R48, gsb0 ;  /* 0x00200000043079f0 */ /* 0x000fe20008001830 */
[----:B------:R-:W-:Y:S02]  /*14630*/  R2UR UR6, R4 ;  /* 0x00000000040672ca */ /* 0x000fe400000e0000 */
[----:B------:R-:W-:Y:S01]  /*14640*/  R2UR UR7, R5 ;  /* 0x00000000050772ca */ /* 0x000fe200000e0000 */
[----:B------:R-:W-:Y:S01]  /*14650*/  UMOV UR4, UR14 ;  /* 0x0000000e00047c82 */ /* 0x000fe20008000000 */
[----:B------:R-:W-:Y:S01]  /*14660*/  UMOV UR5, UR15 ;  /* 0x0000000f00057c82 */ /* 0x000fe20008000000 */
[----:B------:R-:W-:Y:S02]  /*14670*/  WARPGROUP.DEPBAR.LE gsb0, 0x0 ;  /* 0x00008000000079c5 */ /* 0x000fe40000010000 */
[----:B------:R-:W-:-:S08]  /*14680*/  WARPGROUP.ARRIVE ;  /* 0x00000000000079c5 */ /* 0x000fd00000000000 */
[----:B------:R-:W-:Y:S01]  /*14690*/  HGMMA.64x16x16.F32.BF16 R40, gdesc[UR4], R40, gsb0 ;  /* 0x00200000042879f0 */ /* 0x000fe20008001828 */
[----:B------:R-:W-:Y:S02]  /*146a0*/  VIADD R4, R2, 0x684 ;  /* 0x0000068402047836 */ /* 0x000fe40000000000 */
[----:B------:R-:W-:-:S03]  /*146b0*/  IMAD.MOV.U32 R5, RZ, RZ, 0x40000040 ;  /* 0x40000040ff057424 */ /* 0x000fc600078e00ff */
[----:B------:R-:W-:Y:S02]  /*146c0*/  R2UR UR10, R4 ;  /* 0x00000000040a72ca */ /* 0x000fe400000e0000 */
[----:B------:R-:W-:Y:S01]  /*146d0*/  R2UR UR11, R5 ;  /* 0x00000000050b72ca */ /* 0x000fe200000e0000 */
[----:B------:R-:W-:Y:S01]  /*146e0*/  UMOV UR8, UR14 ;  /* 0x0000000e00087c82 */ /* 0x000fe20008000000 */
[----:B------:R-:W-:Y:S01]  /*146f0*/  UMOV UR9, UR15 ;  /* 0x0000000f00097c82 */ /* 0x000fe20008000000 */
[----:B------:R-:W-:Y:S02]  /*14700*/  WARPGROUP.DEPBAR.LE gsb0, 0x0 ;  /* 0x00008000000079c5 */ /* 0x000fe40000010000 */
[----:B------:R-:W-:-:S08]  /*14710*/  WARPGROUP.ARRIVE ;  /* 0x00000000000079c5 */ /* 0x000fd00000000000 */
        /* <DEDUP_REMOVED lines=12> */
[----:B------:R-:W-:Y:S02]  /*147e0*/  WARPGROUP.DEPBAR.LE gsb0, 0x0 ;  /* 0x00008000000079c5 */ /* 0x000fe40000010000 */
[----:B------:R-:W-:-:S10]  /*147f0*/  WARPGROUP.ARRIVE ;  /* 0x00000000000079c5 */ /* 0x000fd40000000000 */
        /* <DEDUP_REMOVED lines=173> */
[----:B------:R-:W-:Y:S01]  /*152d0*/  VIADD R4, R2, 0x806 ;  /* 0x0000080602047836 */ /* 0x000fe20000000000 */
[----:B------:R-:W-:Y:S01]  /*152e0*/  UMOV UR4, UR36 ;  /* 0x0000002400047c82 */ /* 0x000fe20008000000 */
[----:B------:R-:W-:Y:S01]  /*152f0*/  IMAD.MOV.U32 R5, RZ, RZ, 0x40000040 ;  /* 0x40000040ff057424 */ /* 0x000fe200078e00ff */
[----:B------:R-:W-:Y:S01]  /*15300*/  UMOV UR5, UR37 ;  /* 0x0000002500057c82 */ /* 0x000fe20008000000 */
[----:B------:R0:W-:Y:S01]  /*15310*/  STL.64 [R1], R10 ;  /* 0x0000000a01007387 */ /* 0x0001e20000100a00 */
[----:B------:R-:W-:Y:S01]  /*15320*/  R2UR UR6, R4 ;  /* 0x00000000040672ca */ /* 0x000fe200000e0000 */
[----:B------:R-:W-:Y:S01]  /*15330*/  @!P1 VIADD R0, R0, 0x38840 ;  /* 0x0003884000009836 */ /* 0x000fe20000000000 */
[----:B------:R-:W-:Y:S01]  /*15340*/  R2UR UR7, R5 ;  /* 0x00000000050772ca */ /* 0x000fe200000e0000 */
[----:B------:R-:W-:Y:S01]  /*15350*/  ULDC UR38, c[0x0][0x988] ;  /* 0x0002620000267ab9 */ /* 0x000fe20000000800 */
[----:B------:R-:W-:-:S02]  /*15360*/  WARPGROUP.DEPBAR.LE gsb0, 0x0 ;  /* 0x00008000000079c5 */ /* 0x000fc40000010000 */
[----:B------:R-:W-:-:S09]  /*15370*/  WARPGROUP.ARRIVE ;  /* 0x00000000000079c5 */ /* 0x000fd20000000000 */
        /* <DEDUP_REMOVED lines=19> */
[----:B--2---:R-:W-:Y:S02]  /*154b0*/  IMAD.IADD R4, R8, 0x1, R178 ;  /* 0x0000000108047824 */ /* 0x004fe400078e02b2 */
[----:B------:R-:W-:Y:S02]  /*154c0*/  VIADD R2, R2, 0x986 ;  /* 0x0000098602027836 */ /* 0x000fe40000000000 */
[----:B------:R-:W-:Y:S01]  /*154d0*/  IMAD R4, R179, -0x50, R4 ;  /* 0xffffffb0b3047824 */ /* 0x000fe200078e0204 */
[----:B------:R-:W-:Y:S02]  /*154e0*/  R2UR UR7, R3 ;  /* 0x00000000030772ca */ /* 0x000fe400000e0000 */
[----:B------:R-:W-:Y:S02]  /*154f0*/  R2UR UR6, R2 ;  /* 0x00000000020672ca */ /* 0x000fe400000e0000 */
[----:B------:R-:W-:-:S02]  /*15500*/  ISETP.GT.AND P6, PT, R4, RZ, PT ;  /* 0x000000ff0400720c */ /* 0x000fc40003fc4270 */
[C---:B------:R-:W-:Y:S02]  /*15510*/  ISETP.GT.AND P5, PT, R4.reuse, 0x1, PT ;  /* 0x000000010400780c */ /* 0x040fe40003fa4270 */
[----:B------:R-:W-:Y:S02]  /*15520*/  ISETP.GT.AND P4, PT, R4, 0x8, PT ;  /* 0x000000080400780c */ /* 0x000fe40003f84270 */
[----:B------:R-:W-:Y:S02]  /*15530*/  FSEL R65, R56, -INF , P6 ;  /* 0xff80000038417808 */ /* 0x000fe40003000000 */
[----:B------:R-:W-:Y:S02]  /*15540*/  FSEL R57, R57, -INF , P5 ;  /* 0xff80000039397808 */ /* 0x000fe40002800000 */
[----:B------:R-:W-:Y:S02]  /*15550*/  ISETP.GT.AND P3, PT, R4, 0x9, PT ;  /* 0x000000090400780c */ /* 0x000fe40003f64270 */
[----:B------:R-:W-:-:S02]  /*15560*/  FSEL R67, R60, -INF , P4 ;  /* 0xff8000003c437808 */ /* 0x000fc40002000000 */
[----:B------:R-:W-:Y:S01]  /*15570*/  FMNMX.FTZ R2, R65, R57, !PT ;  /* 0x0000003941027209 */ /* 0x000fe20007810000 */
[----:B------:R-:W-:Y:S01]  /*15580*/  UMOV UR4, UR36 ;  /* 0x0000002400047c82 */ /* 0x000fe20008000000 */
[----:B------:R-:W-:Y:S01]  /*15590*/  UMOV UR5, UR37 ;  /* 0x0000002500057c82 */ /* 0x000fe20008000000 */
[----:B------:R-:W-:Y:S02]  /*155a0*/  ISETP.GT.AND P2, PT, R4, 0x10, PT ;  /* 0x000000100400780c */ /* 0x000fe40003f44270 */
[----:B------:R-:W-:Y:S02]  /*155b0*/  FSEL R61, R61, -INF , P3 ;  /* 0xff8000003d3d7808 */ /* 0x000fe40001800000 */
[----:B------:R-:W-:Y:S02]  /*155c0*/  FMNMX.FTZ R2, R67, R2, !PT ;  /* 0x0000000243027209 */ /* 0x000fe40007810000 */
[----:B------:R-:W-:Y:S02]  /*155d0*/  FSEL R3, R58, -INF , P6 ;  /* 0xff8000003a037808 */ /* 0x000fe40003000000 */
[----:B------:R-:W-:-:S02]  /*155e0*/  ISETP.GT.AND P6, PT, R4, 0x11, PT ;  /* 0x000000110400780c */ /* 0x000fc40003fc4270 */
[----:B------:R-:W-:Y:S02]  /*155f0*/  FSEL R69, R48, -INF , P2 ;  /* 0xff80000030457808 */ /* 0x000fe40001000000 */
[----:B------:R-:W-:Y:S01]  /*15600*/  FMNMX.FTZ R2, R61, R2, !PT ;  /* 0x000000023d027209 */ /* 0x000fe20007810000 */
[----:B------:R-:W-:Y:S02]  /*15610*/  WARPGROUP.DEPBAR.LE gsb0, 0x0 ;  /* 0x00008000000079c5 */ /* 0x000fe40000010000 */
[----:B------:R-:W-:-:S06]  /*15620*/  WARPGROUP.ARRIVE ;  /* 0x00000000000079c5 */ /* 0x000fcc0000000000 */
[----:B------:R-:W-:Y:S01]  /*15630*/  HGMMA.64x16x16.F32.BF16 R24, gdesc[UR4], R24, gsb0 ;  /* 0x00200000041879f0 */ /* 0x000fe20008001818 */
[----:B------:R-:W-:Y:S01]  /*15640*/  FSEL R59, R59, -INF , P5 ;  /* 0xff8000003b3b7808 */ /* 0x000fe20002800000 */
[----:B------:R-:W-:Y:S01]  /*15650*/  ULDC UR4, c[0x0][0x988] ;  /* 0x0002620000047ab9 */ /* 0x000fe20000000800 */
        /* <DEDUP_REMOVED lines=19> */
[----:B0-----:R-:W-:Y:S02]  /*15790*/  FSEL R11, R54, -INF , P5 ;  /* 0xff800000360b7808 */ /* 0x001fe40002800000 */
        /* <DEDUP_REMOVED lines=37> */
[----:B------:R-:W-:-:S04]  /*159f0*/  FMNMX.FTZ R2, R87, R2, !PT ;  /* 0x0000000257027209 */ /* 0x000fc80007810000 */
[----:B------:R-:W-:-:S05]  /*15a00*/  FMNMX.FTZ R6, R89, R2, !PT ;  /* 0x0000000259067209 */ /* 0x000fca0007810000 */
[----:B------:R-:W0:Y:S02]  /*15a10*/  SHFL.BFLY PT, R5, R6, 0x2, 0x1f ;  /* 0x0c401f0006057f89 */ /* 0x000e2400000e0000 */
[----:B0-----:R-:W-:-:S05]  /*15a20*/  FMNMX.FTZ R8, R6, R5, !PT ;  /* 0x0000000506087209 */ /* 0x001fca0007810000 */
[----:B------:R-:W0:Y:S01]  /*15a30*/  SHFL.BFLY PT, R5, R8, 0x1, 0x1f ;  /* 0x0c201f0008057f89 */ /* 0x000e2200000e0000 */
[----:B------:R-:W-:Y:S01]  /*15a40*/  IMAD.U32 R2, RZ, RZ, UR4 ;  /* 0x00000004ff027e24 */ /* 0x000fe2000f8e00ff */
[----:B0-----:R-:W-:-:S04]  /*15a50*/  FMNMX.FTZ R5, R8, R5, !PT ;  /* 0x0000000508057209 */ /* 0x001fc80007810000 */
[C---:B------:R-:W-:Y:S01]  /*15a60*/  FSETP.NEU.FTZ.AND P0, PT, R5.reuse, -INF , PT ;  /* 0xff8000000500780b */ /* 0x040fe20003f1d000 */
[----:B------:R-:W-:-:S05]  /*15a70*/  FMUL.FTZ R4, R5, R2 ;  /* 0x0000000205047220 */ /* 0x000fca0000410000 */
[----:B------:R-:W-:Y:S02]  /*15a80*/  FSEL R10, R4, RZ, P0 ;  /* 0x000000ff040a7208 */ /* 0x000fe40000000000 */
        /* <DEDUP_REMOVED lines=13> */
[----:B------:R-:W-:Y:S02]  /*15b60*/  FSEL R39, R39, -INF , P6 ;  /* 0xff80000027277808 */ /* 0x000fe40003000000 */
[----:B------:R-:W-:Y:S01]  /*15b70*/  FMNMX.FTZ R4, R25, R4, !PT ;  /* 0x0000000419047209 */ /* 0x000fe20007810000 */
[----:B------:R-:W-:Y:S01]  /*15b80*/  FFMA.FTZ R29, R57, R2, -R10 ;  /* 0x00000002391d7223 */ /* 0x000fe2000001080a */
[----:B------:R-:W-:Y:S02]  /*15b90*/  FSEL R57, R26, -INF , P5 ;  /* 0xff8000001a397808 */ /* 0x000fe40002800000 */
[----:B------:R-:W-:Y:S02]  /*15ba0*/  FMNMX.FTZ R4, R39, R4, !PT ;  /* 0x0000000427047209 */ /* 0x000fe40007810000 */
[----:B------:R-:W-:-:S02]  /*15bb0*/  FSEL R27, R27, -INF , P4 ;  /* 0xff8000001b1b7808 */ /* 0x000fc40002000000 */
[----:B------:R-:W-:Y:S01]  /*15bc0*/  FMNMX.FTZ R4, R57, R4, !PT ;  /* 0x0000000439047209 */ /* 0x000fe20007810000 */
[----:B------:R-:W-:Y:S01]  /*15bd0*/  FFMA.FTZ R33, R61, R2, -R10 ;  /* 0x000000023d217223 */ /* 0x000fe2000001080a */
[----:B------:R-:W-:Y:S02]  /*15be0*/  FSEL R61, R30, -INF , P3 ;  /* 0xff8000001e3d7808 */ /* 0x000fe40001800000 */
[----:B------:R-:W-:Y:S02]  /*15bf0*/  FMNMX.FTZ R4, R27, R4, !PT ;  /* 0x000000041b047209 */ /* 0x000fe40007810000 */
[----:B------:R-:W-:Y:S02]  /*15c00*/  FSEL R31, R31, -INF , P2 ;  /* 0xff8000001f1f7808 */ /* 0x000fe40001000000 */
[----:B------:R-:W-:-:S04]  /*15c10*/  FMNMX.FTZ R4, R61, R4, !PT ;  /* 0x000000043d047209 */ /* 0x000fc80007810000 */
[----:B------:R-:W-:Y:S01]  /*15c20*/  FMNMX.FTZ R4, R31, R4, !PT ;  /* 0x000000041f047209 */ /* 0x000fe20007810000 */
[----:B------:R-:W-:-:S04]  /*15c30*/  FFMA.FTZ R6, R49, R2, -R10 ;  /* 0x0000000231067223 */ /* 0x000fc8000001080a */
[----:B------:R-:W0:Y:S02]  /*15c40*/  SHFL.BFLY PT, R49, R4, 0x2, 0x1f ;  /* 0x0c401f0004317f89 */ /* 0x000e2400000e0000 */
[----:B0-----:R-:W-:-:S05]  /*15c50*/  FMNMX.FTZ R49, R4, R49, !PT ;  /* 0x0000003104317209 */ /* 0x001fca0007810000 */
[----:B------:R-:W0:Y:S01]  /*15c60*/  SHFL.BFLY PT, R4, R49, 0x1, 0x1f ;  /* 0x0c201f0031047f89 */ /* 0x000e2200000e0000 */
[-CC-:B------:R-:W-:Y:S02]  /*15c70*/  FFMA.FTZ R208, R65, R2.reuse, -R10.reuse ;  /* 0x0000000241d07223 */ /* 0x180fe4000001080a */
[----:B------:R1:W-:Y:S01]  /*15c80*/  MUFU.EX2 R65, R6 ;  /* 0x0000000600417308 */ /* 0x0003e20000000800 */
[-CC-:B------:R-:W-:Y:S01]  /*15c90*/  FFMA.FTZ R210, R67, R2.reuse, -R10.reuse ;  /* 0x0000000243d27223 */ /* 0x180fe2000001080a */
[----:B------:R-:W-:-:S06]  /*15ca0*/  FFMA.FTZ R204, R69, R2, -R10 ;  /* 0x0000000245cc7223 */ /* 0x000fcc000001080a */
[----:B------:R-:W-:Y:S01]  /*15cb0*/  MUFU.EX2 R208, R208 ;  /* 0x000000d000d07308 */ /* 0x000fe20000000800 */
[----:B0-----:R-:W-:-:S07]  /*15cc0*/  FMNMX.FTZ R4, R49, R4, !PT ;  /* 0x0000000431047209 */ /* 0x001fce0007810000 */
[----:B------:R-:W0:Y:S01]  /*15cd0*/  MUFU.EX2 R29, R29 ;  /* 0x0000001d001d7308 */ /* 0x000e220000000800 */
[C---:B------:R-:W-:Y:S01]  /*15ce0*/  FSETP.NEU.FTZ.AND P2, PT, R4.reuse, -INF , PT ;  /* 0xff8000000400780b */ /* 0x040fe20003f5d000 */
[----:B-1----:R-:W-:-:S05]  /*15cf0*/  FMUL.FTZ R6, R4, R2 ;  /* 0x0000000204067220 */ /* 0x002fca0000410000 */
[----:B------:R-:W-:Y:S01]  /*15d00*/  FSEL R6, R6, RZ, P2 ;  /* 0x000000ff06067208 */ /* 0x000fe20001000000 */
[----:B------:R-:W1:Y:S04]  /*15d10*/  MUFU.EX2 R210, R210 ;  /* 0x000000d200d27308 */ /* 0x000e680000000800 */
[-CC-:B------:R-:W-:Y:S01]  /*15d20*/  FFMA.FTZ R3, R3, R2.reuse, -R6.reuse ;  /* 0x0000000203037223 */ /* 0x180fe20000010806 */
[----:B------:R-:W-:-:S03]  /*15d30*/  FFMA.FTZ R59, R59, R2, -R6 ;  /* 0x000000023b3b7223 */ /* 0x000fc60000010806 */
[----:B------:R-:W2:Y:S01]  /*15d40*/  MUFU.EX2 R33, R33 ;  /* 0x0000002100217308 */ /* 0x000ea20000000800 */
[-C--:B------:R-:W-:Y:S01]  /*15d50*/  FFMA.FTZ R7, R7, R2.reuse, -R6 ;  /* 0x0000000207077223 */ /* 0x080fe20000010806 */
[-CC-:B------:R-:W-:Y:S01]  /*15d60*/  FFMA.FTZ R37, R37, R2.reuse, -R10.reuse ;  /* 0x0000000225257223 */ /* 0x180fe2000001080a */
[----:B------:R-:W-:-:S05]  /*15d70*/  FFMA.FTZ R71, R71, R2, -R10 ;  /* 0x0000000247477223 */ /* 0x000fca000001080a */
[----:B------:R-:W3:Y:S01]  /*15d80*/  MUFU.EX2 R204, R204 ;  /* 0x000000cc00cc7308 */ /* 0x000ee20000000800 */
[-CC-:B------:R-:W-:Y:S01]  /*15d90*/  FFMA.FTZ R63, R63, R2.reuse, -R6.reuse ;  /* 0x000000023f3f7223 */ /* 0x180fe20000010806 */
[----:B------:R-:W-:-:S06]  /*15da0*/  FFMA.FTZ R9, R9, R2, -R6 ;  /* 0x0000000209097223 */ /* 0x000fcc0000010806 */
[----:B------:R-:W-:Y:S01]  /*15db0*/  MUFU.EX2 R3, R3 ;  /* 0x0000000300037308 */ /* 0x000fe20000000800 */
[----:B------:R-:W-:-:S07]  /*15dc0*/  ISETP.NE.AND P0, PT, R12, RZ, PT ;  /* 0x000000ff0c00720c */ /* 0x000fce0003f05270 */
[----:B------:R-:W4:Y:S01]  /*15dd0*/  MUFU.EX2 R8, R59 ;  /* 0x0000003b00087308 */ /* 0x000f220000000800 */
[-CC-:B------:R-:W-:Y:S01]  /*15de0*/  FFMA.FTZ R53, R53, R2.reuse, -R10.reuse ;  /* 0x0000000235357223 */ /* 0x180fe2000001080a */
[----:B------:R-:W-:-:S06]  /*15df0*/  FFMA.FTZ R73, R73, R2, -R10 ;  /* 0x0000000249497223 */ /* 0x000fcc000001080a */
[----:B------:R0:W-:Y:S08]  /*15e00*/  MUFU.EX2 R198, R37 ;  /* 0x0000002500c67308 */ /* 0x0001f00000000800 */
[----:B------:R-:W4:Y:S01]  /*15e10*/  MUFU.EX2 R7, R7 ;  /* 0x0000000700077308 */ /* 0x000f220000000800 */
[----:B0-----:R-:W-:-:S04]  /*15e20*/  FADD.FTZ R37, R208, R29 ;  /* 0x0000001dd0257221 */ /* 0x001fc80000010000 */
[----:B-1----:R-:W-:-:S03]  /*15e30*/  FADD.FTZ R28, R210, R37 ;  /* 0x00000025d21c7221 */ /* 0x002fc60000010000 */
[----:B------:R-:W0:Y:S01]  /*15e40*/  MUFU.EX2 R71, R71 ;  /* 0x0000004700477308 */ /* 0x000e220000000800 */
[----:B------:R-:W-:Y:S01]  /*15e50*/  FFMA.FTZ R51, R51, R2, -R6 ;  /* 0x0000000233337223 */ /* 0x000fe20000010806 */
[----:B--2---:R-:W-:-:S06]  /*15e60*/  FADD.FTZ R37, R33, R28 ;  /* 0x0000001c21257221 */ /* 0x004fcc0000010000 */
[----:B------:R-:W1:Y:S01]  /*15e70*/  MUFU.EX2 R12, R63 ;  /* 0x0000003f000c7308 */ /* 0x000e620000000800 */
[-C--:B------:R-:W-:Y:S01]  /*15e80*/  FFMA.FTZ R11, R11, R2.reuse, -R6 ;  /* 0x000000020b0b7223 */ /* 0x080fe20000010806 */
[----:B------:R-:W-:Y:S01]  /*15e90*/  FFMA.FTZ R41, R41, R2, -R10 ;  /* 0x0000000229297223 */ /* 0x000fe2000001080a */
[----:B---3--:R-:W-:-:S05]  /*15ea0*/  FADD.FTZ R30, R204, R37 ;  /* 0x00000025cc1e7221 */ /* 0x008fca0000010000 */
[----:B------:R-:W2:Y:S01]  /*15eb0*/  MUFU.EX2 R206, R53 ;  /* 0x0000003500ce7308 */ /* 0x000ea20000000800 */
[----:B------:R-:W-:Y:S01]  /*15ec0*/  FFMA.FTZ R75, R75, R2, -R10 ;  /* 0x000000024b4b7223 */ /* 0x000fe2000001080a */
[----:B----4-:R-:W-:-:S06]  /*15ed0*/  FADD.FTZ R28, R3, R8 ;  /* 0x00000008031c7221 */ /* 0x010fcc0000010000 */
[----:B------:R-:W-:Y:S01]  /*15ee0*/  MUFU.EX2 R9, R9 ;  /* 0x0000000900097308 */ /* 0x000fe20000000800 */
[----:B------:R-:W-:Y:S01]  /*15ef0*/  FFMA.FTZ R55, R55, R2, -R6 ;  /* 0x0000000237377223 */ /* 0x000fe20000010806 */
[----:B------:R-:W-:-:S06]  /*15f00*/  FADD.FTZ R30, R65, R30 ;  /* 0x0000001e411e7221 */ /* 0x000fcc0000010000 */
[----:B------:R-:W3:Y:S01]  /*15f10*/  MUFU.EX2 R73, R73 ;  /* 0x0000004900497308 */ /* 0x000ee20000000800 */
[----:B------:R-:W-:Y:S01]  /*15f20*/  FADD.FTZ R37, R7, R28 ;  /* 0x0000001c07257221 */ /* 0x000fe20000010000 */
[----:B------:R-:W-:-:S06]  /*15f30*/  FFMA.FTZ R13, R13, R2, -R6 ;  /* 0x000000020d0d7223 */ /* 0x000fcc0000010806 */
[----:B------:R-:W-:Y:S01]  /*15f40*/  MUFU.EX2 R14, R51 ;  /* 0x00000033000e7308 */ /* 0x000fe20000000800 */
[-C--:B------:R-:W-:Y:S01]  /*15f50*/  FFMA.FTZ R45, R45, R2.reuse, -R10 ;  /* 0x000000022d2d7223 */ /* 0x080fe2000001080a */
[----:B------:R-:W-:-:S06]  /*15f60*/  FFMA.FTZ R21, R21, R2, -R6 ;  /* 0x0000000215157223 */ /* 0x000fcc0000010806 */
[----:B------:R0:W4:Y:S01]  /*15f70*/  MUFU.EX2 R200, R41 ;  /* 0x0000002900c87308 */ /* 0x0001220000000800 */
[----:B------:R-:W-:-:S07]  /*15f80*/  FFMA.FTZ R77, R77, R2, -R10 ;  /* 0x000000024d4d7223 */ /* 0x000fce000001080a */
[----:B------:R-:W4:Y:S01]  /*15f90*/  MUFU.EX2 R11, R11 ;  /* 0x0000000b000b7308 */ /* 0x000f220000000800 */
[----:B0-----:R-:W-:Y:S01]  /*15fa0*/  FADD.FTZ R41, R71, R30 ;  /* 0x0000001e47297221 */ /* 0x001fe20000010000 */
[----:B-1----:R-:W-:Y:S01]  /*15fb0*/  FADD.FTZ R30, R12, R37 ;  /* 0x000000250c1e7221 */ /* 0x002fe20000010000 */
[----:B------:R-:W-:-:S05]  /*15fc0*/  FFMA.FTZ R43, R43, R2, -R6 ;  /* 0x000000022b2b7223 */ /* 0x000fca0000010806 */
[----:B------:R-:W-:Y:S01]  /*15fd0*/  MUFU.EX2 R75, R75 ;  /* 0x0000004b004b7308 */ /* 0x000fe20000000800 */
[----:B--2---:R-:W-:Y:S01]  /*15fe0*/  FADD.FTZ R32, R206, R41 ;  /* 0x00000029ce207221 */ /* 0x004fe20000010000 */
[----:B------:R-:W-:-:S06]  /*15ff0*/  FFMA.FTZ R15, R15, R2, -R6 ;  /* 0x000000020f0f7223 */ /* 0x000fcc0000010806 */
[----:B------:R-:W0:Y:S01]  /*16000*/  MUFU.EX2 R20, R55 ;  /* 0x0000003700147308 */ /* 0x000e220000000800 */
[----:B------:R-:W-:Y:S01]  /*16010*/  FFMA.FTZ R79, R79, R2, -R10 ;  /* 0x000000024f4f7223 */ /* 0x000fe2000001080a */
[----:B---3--:R-:W-:-:S06]  /*16020*/  FADD.FTZ R37, R73, R32 ;  /* 0x0000002049257221 */ /* 0x008fcc0000010000 */
[----:B------:R-:W-:Y:S01]  /*16030*/  MUFU.EX2 R202, R45 ;  /* 0x0000002d00ca7308 */ /* 0x000fe20000000800 */
[----:B------:R-:W-:-:S07]  /*16040*/  FFMA.FTZ R81, R81, R2, -R10 ;  /* 0x0000000251517223 */ /* 0x000fce000001080a */
[----:B------:R-:W1:Y:S01]  /*16050*/  MUFU.EX2 R13, R13 ;  /* 0x0000000d000d7308 */ /* 0x000e620000000800 */
[----:B------:R-:W-:-:S07]  /*16060*/  FFMA.FTZ R35, R35, R2, -R6 ;  /* 0x0000000223237223 */ /* 0x000fce0000010806 */
[----:B------:R2:W-:Y:S01]  /*16070*/  MUFU.EX2 R197, R21 ;  /* 0x0000001500c57308 */ /* 0x0005e20000000800 */
[----:B------:R-:W-:Y:S01]  /*16080*/  FFMA.FTZ R47, R47, R2, -R6 ;  /* 0x000000022f2f7223 */ /* 0x000fe20000010806 */
[----:B----4-:R-:W-:Y:S01]  /*16090*/  FADD.FTZ R32, R200, R37 ;  /* 0x00000025c8207221 */ /* 0x010fe20000010000 */
[----:B--2---:R-:W-:-:S05]  /*160a0*/  FADD.FTZ R21, R9, R30 ;  /* 0x0000001e09157221 */ /* 0x004fca0000010000 */
[----:B------:R-:W2:Y:S01]  /*160b0*/  MUFU.EX2 R77, R77 ;  /* 0x0000004d004d7308 */ /* 0x000ea20000000800 */
[----:B------:R-:W-:-:S07]  /*160c0*/  FADD.FTZ R30, R14, R21 ;  /* 0x000000150e1e7221 */ /* 0x000fce0000010000 */
[----:B------:R-:W3:Y:S01]  /*160d0*/  MUFU.EX2 R24, R43 ;  /* 0x0000002b00187308 */ /* 0x000ee20000000800 */
[----:B------:R-:W-:Y:S01]  /*160e0*/  FADD.FTZ R21, R11, R30 ;  /* 0x0000001e0b157221 */ /* 0x000fe20000010000 */
[----:B------:R-:W-:-:S06]  /*160f0*/  FFMA.FTZ R83, R83, R2, -R10 ;  /* 0x0000000253537223 */ /* 0x000fcc000001080a */
[----:B------:R-:W4:Y:S01]  /*16100*/  MUFU.EX2 R196, R79 ;  /* 0x0000004f00c47308 */ /* 0x000f220000000800 */
[----:B0-----:R-:W-:-:S07]  /*16110*/  FADD.FTZ R30, R20, R21 ;  /* 0x00000015141e7221 */ /* 0x001fce0000010000 */
[----:B------:R-:W0:Y:S01]  /*16120*/  MUFU.EX2 R15, R15 ;  /* 0x0000000f000f7308 */ /* 0x000e220000000800 */
[----:B-1----:R-:W-:-:S07]  /*16130*/  FADD.FTZ R21, R13, R30 ;  /* 0x0000001e0d157221 */ /* 0x002fce0000010000 */
[----:B------:R-:W1:Y:S01]  /*16140*/  MUFU.EX2 R81, R81 ;  /* 0x0000005100517308 */ /* 0x000e620000000800 */
[----:B------:R-:W-:-:S07]  /*16150*/  FFMA.FTZ R25, R25, R2, -R6 ;  /* 0x0000000219197223 */ /* 0x000fce0000010806 */
[----:B------:R2:W-:Y:S01]  /*16160*/  MUFU.EX2 R28, R35 ;  /* 0x00000023001c7308 */ /* 0x0005e20000000800 */
[----:B------:R-:W-:-:S07]  /*16170*/  FFMA.FTZ R85, R85, R2, -R10 ;  /* 0x0000000255557223 */ /* 0x000fce000001080a */
[----:B------:R-:W1:Y:S01]  /*16180*/  MUFU.EX2 R26, R47 ;  /* 0x0000002f001a7308 */ /* 0x000e620000000800 */
[----:B--2---:R-:W-:-:S04]  /*16190*/  FADD.FTZ R35, R75, R32 ;  /* 0x000000204b237221 */ /* 0x004fc80000010000 */
[----:B------:R-:W-:Y:S01]  /*161a0*/  FADD.FTZ R32, R202, R35 ;  /* 0x00000023ca207221 */ /* 0x000fe20000010000 */
[-C--:B------:R-:W-:Y:S02]  /*161b0*/  FFMA.FTZ R87, R87, R2.reuse, -R10 ;  /* 0x0000000257577223 */ /* 0x080fe4000001080a */
[----:B------:R-:W2:Y:S01]  /*161c0*/  MUFU.EX2 R83, R83 ;  /* 0x0000005300537308 */ /* 0x000ea20000000800 */
[----:B------:R-:W-:Y:S01]  /*161d0*/  FADD.FTZ R35, R77, R32 ;  /* 0x000000204d237221 */ /* 0x000fe20000010000 */
[----:B---3--:R-:W-:Y:S01]  /*161e0*/  FADD.FTZ R30, R24, R21 ;  /* 0x00000015181e7221 */ /* 0x008fe20000010000 */
[----:B------:R-:W-:Y:S01]  /*161f0*/  @!P1 PRMT R0, RZ, 0x654, R0 ;  /* 0x00000654ff009816 */ /* 0x000fe20000000000 */
[-CC-:B------:R-:W-:Y:S01]  /*16200*/  FFMA.FTZ R39, R39, R2.reuse, -R6.reuse ;  /* 0x0000000227277223 */ /* 0x180fe20000010806 */
[-CC-:B------:R-:W-:Y:S01]  /*16210*/  FFMA.FTZ R57, R57, R2.reuse, -R6.reuse ;  /* 0x0000000239397223 */ /* 0x180fe20000010806 */
[-CC-:B------:R-:W-:Y:S01]  /*16220*/  FFMA.FTZ R27, R27, R2.reuse, -R6.reuse ;  /* 0x000000021b1b7223 */ /* 0x180fe20000010806 */
[-CC-:B------:R-:W-:Y:S01]  /*16230*/  FFMA.FTZ R61, R61, R2.reuse, -R6.reuse ;  /* 0x000000023d3d7223 */ /* 0x180fe20000010806 */
[----:B------:R-:W3:Y:S01]  /*16240*/  MUFU.EX2 R192, R85 ;  /* 0x0000005500c07308 */ /* 0x000ee20000000800 */
[-C--:B------:R-:W-:Y:S01]  /*16250*/  FFMA.FTZ R31, R31, R2.reuse, -R6 ;  /* 0x000000021f1f7223 */ /* 0x080fe20000010806 */
[----:B----4-:R-:W-:Y:S01]  /*16260*/  FADD.FTZ R6, R196, R35 ;  /* 0x00000023c4067221 */ /* 0x010fe20000010000 */
[----:B------:R-:W-:Y:S01]  /*16270*/  FFMA.FTZ R10, R89, R2, -R10 ;  /* 0x00000002590a7223 */ /* 0x000fe2000001080a */
[----:B0-----:R-:W-:Y:S01]  /*16280*/  FADD.FTZ R21, R15, R30 ;  /* 0x0000001e0f157221 */ /* 0x001fe20000010000 */
[----:B------:R0:W-:Y:S03]  /*16290*/  @!P1 SYNCS.ARRIVE.TRANS64.RED.A1T0 RZ, [R0+URZ], RZ ;  /* 0x000000ff00ff99a7 */ /* 0x0001e6000810043f */
[----:B------:R-:W4:Y:S01]  /*162a0*/  MUFU.EX2 R25, R25 ;  /* 0x0000001900197308 */ /* 0x000f220000000800 */
[----:B------:R-:W-:Y:S01]  /*162b0*/  F2FP.BF16.F32.PACK_AB R208, R29, R208 ;  /* 0x000000d01dd0723e */ /* 0x000fe200000010ff */
[----:B-1----:R-:W-:Y:S01]  /*162c0*/  FADD.FTZ R29, R81, R6 ;  /* 0x00000006511d7221 */ /* 0x002fe20000010000 */
[----:B------:R-:W-:-:S05]  /*162d0*/  FADD.FTZ R30, R26, R21 ;  /* 0x000000151a1e7221 */ /* 0x000fca0000010000 */
[----:B------:R-:W1:Y:S01]  /*162e0*/  MUFU.EX2 R87, R87 ;  /* 0x0000005700577308 */ /* 0x000e620000000800 */
[----:B------:R-:W-:Y:S01]  /*162f0*/  FADD.FTZ R32, R198, R29 ;  /* 0x0000001dc6207221 */ /* 0x000fe20000010000 */
[----:B------:R-:W-:-:S06]  /*16300*/  FADD.FTZ R21, R197, R30 ;  /* 0x0000001ec5157221 */ /* 0x000fcc0000010000 */
[----:B0-----:R-:W0:Y:S01]  /*16310*/  MUFU.EX2 R0, R39 ;  /* 0x0000002700007308 */ /* 0x001e220000000800 */
[----:B--2---:R-:W-:Y:S01]  /*16320*/  FADD.FTZ R29, R83, R32 ;  /* 0x00000020531d7221 */ /* 0x004fe20000010000 */
[----:B------:R-:W-:-:S06]  /*16330*/  FADD.FTZ R30, R28, R21 ;  /* 0x000000151c1e7221 */ /* 0x000fcc0000010000 */
[----:B------:R-:W2:Y:S08]  /*16340*/  MUFU.EX2 R10, R10 ;  /* 0x0000000a000a7308 */ /* 0x000eb00000000800 */
[----:B------:R-:W2:Y:S01]  /*16350*/  MUFU.EX2 R57, R57 ;  /* 0x0000003900397308 */ /* 0x000ea20000000800 */
[----:B---3--:R-:W-:Y:S01]  /*16360*/  FADD.FTZ R32, R192, R29 ;  /* 0x0000001dc0207221 */ /* 0x008fe20000010000 */
[----:B----4-:R-:W-:-:S06]  /*16370*/  FADD.FTZ R21, R25, R30 ;  /* 0x0000001e19157221 */ /* 0x010fcc0000010000 */
[----:B------:R1:W3:Y:S01]  /*16380*/  MUFU.EX2 R6, R27 ;  /* 0x0000001b00067308 */ /* 0x0002e20000000800 */
[----:B------:R-:W-:-:S07]  /*16390*/  ISETP.GE.AND P2, PT, R178, 0x51, PT ;  /* 0x00000051b200780c */ /* 0x000fce0003f46270 */
[----:B------:R-:W4:Y:S01]  /*163a0*/  MUFU.EX2 R61, R61 ;  /* 0x0000003d003d7308 */ /* 0x000f220000000800 */
[----:B-1----:R-:W-:Y:S01]  /*163b0*/  FADD.FTZ R27, R87, R32 ;  /* 0x00000020571b7221 */ /* 0x002fe20000010000 */
[----:B0-----:R-:W-:-:S06]  /*163c0*/  FADD.FTZ R32, R0, R21 ;  /* 0x0000001500207221 */ /* 0x001fcc0000010000 */
[----:B------:R-:W0:Y:S01]  /*163d0*/  MUFU.EX2 R30, R31 ;  /* 0x0000001f001e7308 */ /* 0x000e220000000800 */
[----:B--2---:R-:W-:Y:S01]  /*163e0*/  FADD.FTZ R21, R10, R27 ;  /* 0x0000001b0a157221 */ /* 0x004fe20000010000 */
[----:B------:R-:W-:Y:S01]  /*163f0*/  FADD.FTZ R27, R57, R32 ;  /* 0x00000020391b7221 */ /* 0x000fe20000010000 */
[----:B------:R-:W-:-:S03]  /*16400*/  F2FP.BF16.F32.PACK_AB R209, R8, R3 ;  /* 0x0000000308d1723e */ /* 0x000fc600000010ff */
[----:B---3--:R-:W-:Y:S01]  /*16410*/  FADD.FTZ R8, R6, R27 ;  /* 0x0000001b06087221 */ /* 0x008fe20000010000 */
[----:B------:R-:W-:Y:S03]  /*16420*/  BSSY B0, `(.L_x_833) ;  /* 0x0000563000007945 */ /* 0x000fe60003800000 */
[----:B----4-:R-:W-:Y:S01]  /*16430*/  FADD.FTZ R3, R61, R8 ;  /* 0x000000083d037221 */ /* 0x010fe20000010000 */
[----:B------:R-:W-:Y:S01]  /*16440*/  F2FP.BF16.F32.PACK_AB R207, R20, R11 ;  /* 0x0000000b14cf723e */ /* 0x000fe200000010ff */
[--C-:B------:R-:W-:Y:S01]  /*16450*/  IMAD.MOV.U32 R150, RZ, RZ, R151.reuse ;  /* 0x000000ffff967224 */ /* 0x100fe200078e0097 */
[----:B------:R-:W-:Y:S01]  /*16460*/  F2FP.BF16.F32.PACK_AB R210, R33, R210 ;  /* 0x000000d221d2723e */ /* 0x000fe200000010ff */
[--C-:B------:R-:W-:Y:S01]  /*16470*/  IMAD.MOV.U32 R149, RZ, RZ, R151.reuse ;  /* 0x000000ffff957224 */ /* 0x100fe200078e0097 */
[----:B------:R-:W-:Y:S01]  /*16480*/  F2FP.BF16.F32.PACK_AB R204, R65, R204 ;  /* 0x000000cc41cc723e */ /* 0x000fe200000010ff */
[----:B------:R-:W-:Y:S01]  /*16490*/  IMAD.MOV.U32 R148, RZ, RZ, R151 ;  /* 0x000000ffff947224 */ /* 0x000fe200078e0097 */
[----:B------:R-:W-:Y:S01]  /*164a0*/  F2FP.BF16.F32.PACK_AB R206, R206, R71 ;  /* 0x00000047cece723e */ /* 0x000fe200000010ff */
[----:B0-----:R-:W-:Y:S01]  /*164b0*/  FADD.FTZ R20, R30, R3 ;  /* 0x000000031e147221 */ /* 0x001fe20000010000 */
[----:B------:R-:W-:Y:S01]  /*164c0*/  F2FP.BF16.F32.PACK_AB R200, R200, R73 ;  /* 0x00000049c8c8723e */ /* 0x000fe200000010ff */
[----:B------:R-:W-:Y:S01]  /*164d0*/  IMAD.MOV.U32 R3, RZ, RZ, 0x3f800000 ;  /* 0x3f800000ff037424 */ /* 0x000fe200078e00ff */
[----:B------:R-:W-:Y:S01]  /*164e0*/  F2FP.BF16.F32.PACK_AB R202, R202, R75 ;  /* 0x0000004bcaca723e */ /* 0x000fe200000010ff */
[--C-:B------:R-:W-:Y:S01]  /*164f0*/  IMAD.MOV.U32 R147, RZ, RZ, R151.reuse ;  /* 0x000000ffff937224 */ /* 0x100fe200078e0097 */
        /* <DEDUP_REMOVED lines=135> */
[----:B------:R-:W-:Y:S01]  /*16d70*/  IMAD.MOV.U32 R24, RZ, RZ, R151 ;  /* 0x000000ffff187224 */ /* 0x000fe200078e0097 */
[----:B------:R-:W-:Y:S06]  /*16d80*/  @!P2 BRA `(.L_x_834) ;  /* 0x0000004c0030a947 */ /* 0x000fec0003800000 */
[----:B------:R-:W-:Y:S01]  /*16d90*/  VIADD R6, R179, 0xfffffffe ;  /* 0xfffffffeb3067836 */ /* 0x000fe20000000000 */
[----:B------:R-:W-:Y:S01]  /*16da0*/  CS2R R150, SRZ ;  /* 0x0000000000967805 */ /* 0x000fe2000001ff00 */
[----:B------:R-:W-:Y:S01]  /*16db0*/  IMAD.MOV.U32 R7, RZ, RZ, R4 ;  /* 0x000000ffff077224 */ /* 0x000fe200078e0004 */
[----:B------:R-:W-:Y:S01]  /*16dc0*/  CS2R R146, SRZ ;  /* 0x0000000000927805 */ /* 0x000fe2000001ff00 */
[----:B------:R-:W-:Y:S01]  /*16dd0*/  IMAD.MOV.U32 R8, RZ, RZ, R5 ;  /* 0x000000ffff087224 */ /* 0x000fe200078e0005 */
[----:B------:R-:W-:Y:S01]  /*16de0*/  CS2R R142, SRZ ;  /* 0x00000000008e7805 */ /* 0x000fe2000001ff00 */
[----:B------:R-:W-:Y:S01]  /*16df0*/  IMAD.MOV.U32 R9, RZ, RZ, R221 ;  /* 0x000000ffff097224 */ /* 0x000fe200078e00dd */
[----:B------:R-:W-:Y:S01]  /*16e00*/  CS2R R138, SRZ ;  /* 0x00000000008a7805 */ /* 0x000fe2000001ff00 */
[----:B------:R-:W-:Y:S01]  /*16e10*/  IMAD.MOV.U32 R10, RZ, RZ, R220 ;  /* 0x000000ffff0a7224 */ /* 0x000fe200078e00dc */
        /* <DEDUP_REMOVED lines=60> */
[----:B------:R-:W-:-:S07]  /*171e0*/  CS2R R24, SRZ ;  /* 0x0000000000187805 */ /* 0x000fce000001ff00 */
.L_x_845:
[----:B------:R-:W-:-:S05]  /*171f0*/  VIADD R2, R10, 0x1 ;  /* 0x000000010a027836 */ /* 0x000fca0000000000 */
[----:B------:R-:W-:-:S04]  /*17200*/  ISETP.NE.AND P2, PT, R2, 0x2, PT ;  /* 0x000000020200780c */ /* 0x000fc80003f45270 */
[----:B------:R-:W-:Y:S02]  /*17210*/  SEL R2, R2, RZ, P2 ;  /* 0x000000ff02027207 */ /* 0x000fe40001000000 */
[----:B------:R-:W-:-:S03]  /*17220*/  SEL R221, RZ, 0x1, P2 ;  /* 0x00000001ffdd7807 */ /* 0x000fc60001000000 */
[----:B------:R-:W-:Y:S01]  /*17230*/  IMAD.MOV.U32 R220, RZ, RZ, R2 ;  /* 0x000000ffffdc7224 */ /* 0x000fe200078e0002 */
[----:B------:R-:W-:Y:S01]  /*17240*/  LOP3.LUT R221, R9, R221, RZ, 0x3c, !PT ;  /* 0x000000dd09dd7212 */ /* 0x000fe200078e3cff */
[----:B------:R-:W-:Y:S06]  /*17250*/  @!P0 BRA `(.L_x_835) ;  /* 0x0000000000048947 */ /* 0x000fec0003800000 */
[----:B------:R-:W-:Y:S01]  /*17260*/  BPT.TRAP 0x1 ;  /* 0x000000040000795c */ /* 0x000fe20000300000 */
.L_x_835:
[----:B------:R-:W-:Y:S01]  /*17270*/  IMAD R11, R2, 0x8, R18 ;  /* 0x00000008020b7824 */ /* 0x000fe200078e0212 */
[----:B------:R-:W-:-:S04]  /*17280*/  SHF.L.U32 R4, R221, 0x1f, RZ ;  /* 0x0000001fdd047819 */ /* 0x000fc800000006ff */
[----:B------:R0:W1:Y:S01]  /*17290*/  SYNCS.PHASECHK.TRANS64.TRYWAIT P2, [R11+URZ+0x38830], R4 ;  /* 0x038830040b0075a7 */ /* 0x000062000804017f */
[----:B------:R-:W-:Y:S05]  /*172a0*/  @!P0 BRA `(.L_x_836) ;  /* 0x0000000000048947 */ /* 0x000fea0003800000 */
[----:B------:R-:W-:Y:S01]  /*172b0*/  BPT.TRAP 0x1 ;  /* 0x000000040000795c */ /* 0x000fe20000300000 */
.L_x_836:
[----:B------:R-:W-:Y:S01]  /*172c0*/  IMAD R2, R220, 0xa00, R224 ;  /* 0x00000a00dc027824 */ /* 0x000fe200078e02e0 */
[----:B------:R-:W-:Y:S03]  /*172d0*/  BSSY B1, `(.L_x_837) ;  /* 0x0000006000017945 */ /* 0x000fe60003800000 */
[C---:B------:R-:W-:Y:S02]  /*172e0*/  VIADD R12, R2.reuse, 0x80 ;  /* 0x00000080020c7836 */ /* 0x040fe40000000000 */
[----:B------:R-:W-:Y:S01]  /*172f0*/  VIADD R14, R2, 0x100 ;  /* 0x00000100020e7836 */ /* 0x000fe20000000000 */
[----:B-1----:R-:W-:Y:S06]  /*17300*/  @P2 BRA `(.L_x_838) ;  /* 0x0000000000082947 */ /* 0x002fec0003800000 */
[----:B------:R-:W1:Y:S02]  /*17310*/  SYNCS.PHASECHK.TRANS64.TRYWAIT P2, [R11+URZ+0x38830], R4 ;  /* 0x038830040b0075a7 */ /* 0x000e64000804017f */
[----:B-1----:R-:W-:Y:S05]  /*17320*/  @!P2 BRA `(.L_x_839) ;  /* 0x0000011800dca947 */ /* 0x002fea0003800000 */
.L_x_838:
[----:B------:R-:W-:Y:S05]  /*17330*/  BSYNC B1 ;  /* 0x0000000000017941 */ /* 0x000fea0003800000 */
.L_x_837:
[----:B------:R-:W2:Y:S04]  /*17340*/  LDL.64 R152, [R1+0x50] ;  /* 0x0000500001987983 */ /* 0x000ea80000100a00 */
[----:B------:R-:W3:Y:S01]  /*17350*/  LDL.64 R154, [R1+0x58] ;  /* 0x00005800019a7983 */ /* 0x000ee20000100a00 */
[----:B01----:R-:W-:Y:S02]  /*17360*/  IMAD.MOV.U32 R4, RZ, RZ, R2 ;  /* 0x000000ffff047224 */ /* 0x003fe400078e0002 */
[----:B------:R-:W-:-:S03]  /*17370*/  IMAD.MOV.U32 R5, RZ, RZ, 0x40000040 ;  /* 0x40000040ff057424 */ /* 0x000fc600078e00ff */
[----:B------:R-:W-:Y:S02]  /*17380*/  R2UR UR14, R4 ;  /* 0x00000000040e72ca */ /* 0x000fe400000e0000 */
[----:B------:R-:W-:Y:S01]  /*17390*/  R2UR UR15, R5 ;  /* 0x00000000050f72ca */ /* 0x000fe200000e0000 */
[----:B------:R-:W-:Y:S01]  /*173a0*/  WARPGROUP.ARRIVE ;  /* 0x00000000000079c5 */ /* 0x000fe20000000000 */
[----:B------:R-:W-:Y:S01]  /*173b0*/  IMAD.MOV.U32 R13, RZ, RZ, 0x40000040 ;  /* 0x40000040ff0d7424 */ /* 0x000fe200078e00ff */
[----:B------:R-:W-:-:S04]  /*173c0*/  R2UR UR10, R12 ;  /* 0x000000000c0a72ca */ /* 0x000fc800000e0000 */
[----:B------:R-:W-:Y:S01]  /*173d0*/  R2UR UR11, R13 ;  /* 0x000000000d0b72ca */ /* 0x000fe200000e0000 */
[----:B------:R-:W-:Y:S01]  /*173e0*/  IMAD.MOV.U32 R15, RZ, RZ, 0x40000040 ;  /* 0x40000040ff0f7424 */ /* 0x000fe200078e00ff */
[----:B------:R-:W-:-:S04]  /*173f0*/  R2UR UR6, R14 ;  /* 0x000000000e0672ca */ /* 0x000fc800000e0000 */
[----:B------:R-:W-:Y:S01]  /*17400*/  R2UR UR7, R15 ;  /* 0x000000000f0772ca */ /* 0x000fe200000e0000 */
[----:B------:R-:W-:Y:S01]  /*17410*/  VIADD R4, R2, 0x180 ;  /* 0x0000018002047836 */ /* 0x000fe20000000000 */
[----:B------:R-:W-:-:S04]  /*17420*/  R2UR UR23, R5 ;  /* 0x00000000051772ca */ /* 0x000fc800000e0000 */
[----:B------:R-:W-:Y:S02]  /*17430*/  R2UR UR22, R4 ;  /* 0x00000000041672ca */ /* 0x000fe400000e0000 */
[----:B--2---:R-:W-:Y:S02]  /*17440*/  R2UR UR30, R152 ;  /* 0x00000000981e72ca */ /* 0x004fe400000e0000 */
[----:B------:R-:W-:Y:S02]  /*17450*/  R2UR UR31, R153 ;  /* 0x00000000991f72ca */ /* 0x000fe400000e0000 */
[----:B------:R-:W2:Y:S01]  /*17460*/  LDL.64 R152, [R1+0x48] ;  /* 0x0000480001987983 */ /* 0x000ea20000100a00 */
[----:B---3--:R-:W-:Y:S02]  /*17470*/  R2UR UR16, R154 ;  /* 0x000000009a1072ca */ /* 0x008fe400000e0000 */
[----:B------:R-:W-:-:S11]  /*17480*/  R2UR UR17, R155 ;  /* 0x000000009b1172ca */ /* 0x000fd600000e0000 */
[----:B------:R-:W-:Y:S02]  /*17490*/  UMOV UR12, UR16 ;  /* 0x00000010000c7c82 */ /* 0x000fe40008000000 */
[----:B------:R-:W-:Y:S02]  /*174a0*/  UMOV UR13, UR17 ;  /* 0x00000011000d7c82 */ /* 0x000fe40008000000 */
[----:B------:R-:W-:Y:S01]  /*174b0*/  HGMMA.64x16x16.F32.BF16 R184, gdesc[UR12], RZ, !UPT, gsb0 ;  /* 0x002000000cb879f0 */ /* 0x000fe2000c0018ff */
[----:B------:R-:W-:Y:S01]  /*174c0*/  UMOV UR8, UR16 ;  /* 0x0000001000087c82 */ /* 0x000fe20008000000 */
[----:B------:R-:W-:Y:S01]  /*174d0*/  UMOV UR9, UR17 ;  /* 0x0000001100097c82 */ /* 0x000fe20008000000 */
[----:B------:R-:W-:Y:S02]  /*174e0*/  WARPGROUP.DEPBAR.LE gsb0, 0x0 ;  /* 0x00008000000079c5 */ /* 0x000fe40000010000 */
[----:B------:R-:W-:-:S06]  /*174f0*/  WARPGROUP.ARRIVE ;  /* 0x00000000000079c5 */ /* 0x000fcc0000000000 */
        /* <DEDUP_REMOVED lines=8> */
[----:B------:R-:W-:Y:S01]  /*17580*/  VIADD R12, R2, 0x200 ;  /* 0x00000200020c7836 */ /* 0x000fe20000000000 */
[----:B------:R-:W-:Y:S02]  /*17590*/  WARPGROUP.DEPBAR.LE gsb0, 0x0 ;  /* 0x00008000000079c5 */ /* 0x000fe40000010000 */
[----:B------:R-:W-:-:S06]  /*175a0*/  WARPGROUP.ARRIVE ;  /* 0x00000000000079c5 */ /* 0x000fcc0000000000 */
[----:B------:R-:W-:Y:S01]  /*175b0*/  HGMMA.64x16x16.F32.BF16 R160, gdesc[UR20], RZ, !UPT, gsb0 ;  /* 0x0020000014a079f0 */ /* 0x000fe2000c0018ff */
[----:B------:R-:W-:Y:S02]  /*175c0*/  R2UR UR18, R12 ;  /* 0x000000000c1272ca */ /* 0x000fe400000e0000 */
[----:B------:R-:W-:Y:S01]  /*175d0*/  R2UR UR19, R13 ;  /* 0x000000000d1372ca */ /* 0x000fe200000e0000 */
[----:B------:R-:W-:Y:S01]  /*175e0*/  VIADD R4, R2, 0x2 ;  /* 0x0000000202047836 */ /* 0x000fe20000000000 */
[----:B------:R-:W-:Y:S02]  /*175f0*/  WARPGROUP.DEPBAR.LE gsb0, 0x0 ;  /* 0x00008000000079c5 */ /* 0x000fe40000010000 */
[----:B------:R-:W-:Y:S01]  /*17600*/  IMAD.MOV.U32 R5, RZ, RZ, 0x40000040 ;  /* 0x40000040ff057424 */ /* 0x000fe200078e00ff */
[----:B--2---:R-:W-:Y:S02]  /*17610*/  R2UR UR28, R152 ;  /* 0x00000000981c72ca */ /* 0x004fe400000e0000 */
[----:B------:R-:W-:-:S02]  /*17620*/  R2UR UR29, R153 ;  /* 0x00000000991d72ca */ /* 0x000fc400000e0000 */
[----:B------:R-:W-:-:S06]  /*17630*/  WARPGROUP.ARRIVE ;  /* 0x00000000000079c5 */ /* 0x000fcc0000000000 */
[----:B------:R-:W-:Y:S01]  /*17640*/  HGMMA.64x16x16.F32.BF16 R152, gdesc[UR16], RZ, !UPT, gsb0 ;  /* 0x00200000109879f0 */ /* 0x000fe2000c0018ff */
        /* <DEDUP_REMOVED lines=13> */
[----:B------:R-:W-:Y:S02]  /*17720*/  VIADD R14, R2, 0x102 ;  /* 0x00000102020e7836 */ /* 0x000fe40000000000 */
[----:B------:R-:W-:Y:S01]  /*17730*/  IMAD.MOV.U32 R15, RZ, RZ, 0x40000040 ;  /* 0x40000040ff0f7424 */ /* 0x000fe200078e00ff */
[----:B------:R-:W-:Y:S01]  /*17740*/  UMOV UR8, UR30 ;  /* 0x0000001e00087c82 */ /* 0x000fe20008000000 */
[----:B------:R-:W-:Y:S01]  /*17750*/  UMOV UR9, UR31 ;  /* 0x0000001f00097c82 */ /* 0x000fe20008000000 */
[----:B------:R-:W-:-:S02]  /*17760*/  WARPGROUP.DEPBAR.LE gsb0, 0x0 ;  /* 0x00008000000079c5 */ /* 0x000fc40000010000 */
[----:B------:R-:W-:Y:S01]  /*17770*/  WARPGROUP.ARRIVE ;  /* 0x00000000000079c5 */ /* 0x000fe20000000000 */
[----:B------:R-:W-:Y:S02]  /*17780*/  VIADD R4, R2, 0x182 ;  /* 0x0000018202047836 */ /* 0x000fe40000000000 */
[----:B------:R-:W-:Y:S01]  /*17790*/  IMAD.MOV.U32 R5, RZ, RZ, 0x40000040 ;  /* 0x40000040ff057424 */ /* 0x000fe200078e00ff */
[----:B------:R-:W-:Y:S01]  /*177a0*/  UMOV UR4, UR30 ;  /* 0x0000001e00047c82 */ /* 0x000fe20008000000 */
[----:B------:R-:W-:Y:S01]  /*177b0*/  UMOV UR5, UR31 ;  /* 0x0000001f00057c82 */ /* 0x000fe20008000000 */
[----:B------:R-:W-:Y:S01]  /*177c0*/  HGMMA.64x16x16.F32.BF16 R176, gdesc[UR24], R176, gsb0 ;  /* 0x0020000018b079f0 */ /* 0x000fe200080018b0 */
[----:B------:R-:W-:Y:S01]  /*177d0*/  R2UR UR10, R14 ;  /* 0x000000000e0a72ca */ /* 0x000fe200000e0000 */
[----:B------:R-:W-:Y:S01]  /*177e0*/  UMOV UR20, UR30 ;  /* 0x0000001e00147c82 */ /* 0x000fe20008000000 */
[----:B------:R-:W-:Y:S01]  /*177f0*/  R2UR UR11, R15 ;  /* 0x000000000f0b72ca */ /* 0x000fe200000e0000 */
[----:B------:R-:W-:Y:S01]  /*17800*/  UMOV UR21, UR31 ;  /* 0x0000001f00157c82 */ /* 0x000fe20008000000 */
[----:B------:R-:W-:Y:S01]  /*17810*/  R2UR UR6, R4 ;  /* 0x00000000040672ca */ /* 0x000fe200000e0000 */
[----:B------:R-:W-:Y:S01]  /*17820*/  UMOV UR16, UR28 ;  /* 0x0000001c00107c82 */ /* 0x000fe20008000000 */
[----:B------:R-:W-:Y:S01]  /*17830*/  UMOV UR17, UR29 ;  /* 0x0000001d00117c82 */ /* 0x000fe20008000000 */
[----:B------:R-:W-:Y:S01]  /*17840*/  UMOV UR12, UR28 ;  /* 0x0000001c000c7c82 */ /* 0x000fe20008000000 */
[----:B------:R-:W-:Y:S01]  /*17850*/  UMOV UR13, UR29 ;  /* 0x0000001d000d7c82 */ /* 0x000fe20008000000 */
[----:B------:R-:W2:Y:S01]  /*17860*/  LDL.64 R12, [R1+0x38] ;  /* 0x00003800010c7983 */ /* 0x000ea20000100a00 */
[----:B------:R-:W-:-:S02]  /*17870*/  WARPGROUP.DEPBAR.LE gsb0, 0x0 ;  /* 0x00008000000079c5 */ /* 0x000fc40000010000 */
[----:B------:R-:W-:Y:S01]  /*17880*/  WARPGROUP.ARRIVE ;  /* 0x00000000000079c5 */ /* 0x000fe20000000000 */
[----:B------:R-:W-:Y:S01]  /*17890*/  R2UR UR7, R5 ;  /* 0x00000000050772ca */ /* 0x000fe200000e0000 */
[----:B------:R-:W3:Y:S04]  /*178a0*/  LDL.64 R14, [R1+0x40] ;  /* 0x00004000010e7983 */ /* 0x000ee80000100a00 */
[----:B------:R-:W-:Y:S01]  /*178b0*/  HGMMA.64x16x16.F32.BF16 R168, gdesc[UR8], R168, gsb0 ;  /* 0x0020000008a879f0 */ /* 0x000fe200080018a8 */
[----:B------:R-:W-:Y:S02]  /*178c0*/  VIADD R4, R2, 0x202 ;  /* 0x0000020202047836 */ /* 0x000fe40000000000 */
[----:B------:R-:W-:Y:S01]  /*178d0*/  IMAD.MOV.U32 R5, RZ, RZ, 0x40000040 ;  /* 0x40000040ff057424 */ /* 0x000fe200078e00ff */
[----:B------:R-:W-:-:S02]  /*178e0*/  WARPGROUP.DEPBAR.LE gsb0, 0x0 ;  /* 0x00008000000079c5 */ /* 0x000fc40000010000 */
[----:B------:R-:W-:-:S06]  /*178f0*/  WARPGROUP.ARRIVE ;  /* 0x00000000000079c5 */ /* 0x000fcc0000000000 */
[----:B------:R-:W-:Y:S01]  /*17900*/  HGMMA.64x16x16.F32.BF16 R160, gdesc[UR4], R160, gsb0 ;  /* 0x0020000004a079f0 */ /* 0x000fe200080018a0 */
[----:B------:R-:W-:Y:S02]  /*17910*/  R2UR UR22, R4 ;  /* 0x00000000041672ca */ /* 0x000fe400000e0000 */
[----:B------:R-:W-:Y:S01]  /*17920*/  R2UR UR23, R5 ;  /* 0x00000000051772ca */ /* 0x000fe200000e0000 */
[----:B------:R-:W-:Y:S01]  /*17930*/  VIADD R4, R2, 0x4 ;  /* 0x0000000402047836 */ /* 0x000fe20000000000 */
[----:B------:R-:W-:Y:S02]  /*17940*/  WARPGROUP.DEPBAR.LE gsb0, 0x0 ;  /* 0x00008000000079c5 */ /* 0x000fe40000010000 */
[----:B------:R-:W-:-:S09]  /*17950*/  WARPGROUP.ARRIVE ;  /* 0x00000000000079c5 */ /* 0x000fd20000000000 */
[----:B------:R-:W-:Y:S01]  /*17960*/  HGMMA.64x16x16.F32.BF16 R152, gdesc[UR20], R152, gsb0 ;  /* 0x00200000149879f0 */ /* 0x000fe20008001898 */
[----:B------:R-:W-:Y:S01]  /*17970*/  IMAD.MOV.U32 R5, RZ, RZ, 0x40000040 ;  /* 0x40000040ff057424 */ /* 0x000fe200078e00ff */
[----:B------:R-:W-:-:S04]  /*17980*/  R2UR UR18, R4 ;  /* 0x00000000041272ca */ /* 0x000fc800000e0000 */
        /* <DEDUP_REMOVED lines=39> */
[----:B------:R-:W-:Y:S01]  /*17c00*/  IMAD.MOV.U32 R5, RZ, RZ, 0x40000040 ;  /* 0x40000040ff057424 */ /* 0x000fe200078e00ff */
[----:B---3--:R-:W-:Y:S02]  /*17c10*/  R2UR UR30, R14 ;  /* 0x000000000e1e72ca */ /* 0x008fe400000e0000 */
[----:B------:R-:W-:Y:S02]  /*17c20*/  R2UR UR31, R15 ;  /* 0x000000000f1f72ca */ /* 0x000fe400000e0000 */
[----:B------:R-:W-:Y:S01]  /*17c30*/  R2UR UR22, R4 ;  /* 0x00000000041672ca */ /* 0x000fe200000e0000 */
[----:B------:R-:W3:Y:S01]  /*17c40*/  LDL.64 R14, [R1+0x30] ;  /* 0x00003000010e7983 */ /* 0x000ee20000100a00 */
[----:B------:R-:W-:-:S07]  /*17c50*/  R2UR UR23, R5 ;  /* 0x00000000051772ca */ /* 0x000fce00000e0000 */
[----:B------:R-:W-:Y:S02]  /*17c60*/  UMOV UR20, UR30 ;  /* 0x0000001e00147c82 */ /* 0x000fe40008000000 */
[----:B------:R-:W-:Y:S01]  /*17c70*/  UMOV UR21, UR31 ;  /* 0x0000001f00157c82 */ /* 0x000fe20008000000 */
[----:B------:R-:W-:Y:S02]  /*17c80*/  WARPGROUP.DEPBAR.LE gsb0, 0x0 ;  /* 0x00008000000079c5 */ /* 0x000fe40000010000 */
[----:B------:R-:W-:-:S06]  /*17c90*/  WARPGROUP.ARRIVE ;  /* 0x00000000000079c5 */ /* 0x000fcc0000000000 */
        /* <DEDUP_REMOVED lines=39> */
[----:B--2---:R-:W-:Y:S02]  /*17f10*/  R2UR UR28, R12 ;  /* 0x000000000c1c72ca */ /* 0x004fe400000e0000 */
[----:B------:R-:W-:Y:S02]  /*17f20*/  R2UR UR29, R13 ;  /* 0x000000000d1d72ca */ /* 0x000fe400000e0000 */
[----:B------:R-:W-:Y:S01]  /*17f30*/  R2UR UR26, R4 ;  /* 0x00000000041a72ca */ /* 0x000fe200000e0000 */
[----:B------:R-:W2:Y:S01]  /*17f40*/  LDL.64 R12, [R1+0x28] ;  /* 0x00002800010c7983 */ /* 0x000ea20000100a00 */
        /* <DEDUP_REMOVED lines=191> */
[----:B------:R-:W2:Y:S01]  /*18b40*/  LDL.64 R12, [R1] ;  /* 0x00000000010c7983 */ /* 0x000ea20000100a00 */
        /* <DEDUP_REMOVED lines=46> */
[----:B------:R-:W-:Y:S02]  /*18e30*/  R2UR UR14, R4 ;  /* 0x00000000040e72ca */ /* 0x000fe400000e0000 */
        /* <DEDUP_REMOVED lines=445> */
.L_x_840:
[----:B------:R-:W-:Y:S01]  /*1aa10*/  SHF.L.U32 R0, R9, 0x1f, RZ ;  /* 0x0000001f09007819 */ /* 0x000fe200000006ff */
[----:B------:R-:W-:-:S04]  /*1aa20*/  IMAD R9, R10, 0x8, R18 ;  /* 0x000000080a097824 */ /* 0x000fc800078e0212 */
[----:B------:R0:W1:Y:S01]  /*1aa30*/  SYNCS.PHASECHK.TRANS64.TRYWAIT P2, [R9+URZ+0x38850], R0 ;  /* 0x03885000090075a7 */ /* 0x000062000804017f */
[----:B------:R-:W-:Y:S05]  /*1aa40*/  @!P0 BRA `(.L_x_841) ;  /* 0x0000000000048947 */ /* 0x000fea0003800000 */
[----:B------:R-:W-:Y:S01]  /*1aa50*/  BPT.TRAP 0x1 ;  /* 0x000000040000795c */ /* 0x000fe20000300000 */
.L_x_841:
[----:B------:R-:W-:Y:S04]  /*1aa60*/  BSSY B1, `(.L_x_842) ;  /* 0x0000004000017945 */ /* 0x000fe80003800000 */
[----:B-1----:R-:W-:Y:S05]  /*1aa70*/  @P2 BRA `(.L_x_843) ;  /* 0x0000000000082947 */ /* 0x002fea0003800000 */
[----:B------:R-:W1:Y:S02]  /*1aa80*/  SYNCS.PHASECHK.TRANS64.TRYWAIT P2, [R9+URZ+0x38850], R0 ;  /* 0x03885000090075a7 */ /* 0x000e64000804017f */
[----:B-1----:R-:W-:Y:S05]  /*1aa90*/  @!P2 BRA `(.L_x_844) ;  /* 0x000000e40014a947 */ /* 0x002fea0003800000 */
.L_x_843:
[----:B------:R-:W-:Y:S05]  /*1aaa0*/  BSYNC B1 ;  /* 0x0000000000017941 */ /* 0x000fea0003800000 */
.L_x_842:
[----:B01----:R-:W-:Y:S01]  /*1aab0*/  VIADD R0, R18, 0x400 ;  /* 0x0000040012007836 */ /* 0x003fe20000000000 */
[----:B------:R-:W-:Y:S01]  /*1aac0*/  WARPGROUP.ARRIVE ;  /* 0x00000000000079c5 */ /* 0x000fe20000000000 */
[----:B------:R-:W-:Y:S01]  /*1aad0*/  IMAD.MOV.U32 R3, RZ, RZ, 0x40000040 ;  /* 0x40000040ff037424 */ /* 0x000fe200078e00ff */
[----:B------:R-:W-:Y:S01]  /*1aae0*/  ISETP.GT.AND P2, PT, R6, RZ, PT ;  /* 0x000000ff0600720c */ /* 0x000fe20003f44270 */
[----:B------:R-:W-:Y:S01]  /*1aaf0*/  IMAD.MOV.U32 R5, RZ, RZ, 0x40000040 ;  /* 0x40000040ff057424 */ /* 0x000fe200078e00ff */
[----:B------:R-:W-:Y:S01]  /*1ab00*/  SHF.R.U32.HI R0, RZ, 0x4, R0 ;  /* 0x00000004ff007819 */ /* 0x000fe20000011600 */
[----:B------:R-:W-:Y:S01]  /*1ab10*/  @!P1 VIADD R11, R11, 0x38840 ;  /* 0x000388400b0b9836 */ /* 0x000fe20000000000 */
[----:B------:R-:W-:Y:S01]  /*1ab20*/  R2UR UR7, R3 ;  /* 0x00000000030772ca */ /* 0x000fe200000e0000 */
[----:B------:R-:W-:Y:S01]  /*1ab30*/  IMAD.MOV.U32 R3, RZ, RZ, 0x40000040 ;  /* 0x40000040ff037424 */ /* 0x000fe200078e00ff */
[----:B------:R-:W-:Y:S01]  /*1ab40*/  LOP3.LUT R0, R0, 0x3fff, RZ, 0xc0, !PT ;  /* 0x00003fff00007812 */ /* 0x000fe200078ec0ff */
[----:B------:R-:W-:-:S02]  /*1ab50*/  @!P1 VIADD R9, R9, 0x38860 ;  /* 0x0003886009099836 */ /* 0x000fc40000000000 */
[----:B------:R-:W-:Y:S01]  /*1ab60*/  VIADD R6, R6, 0xffffffff ;  /* 0xffffffff06067836 */ /* 0x000fe20000000000 */
[----:B------:R-:W-:Y:S02]  /*1ab70*/  LOP3.LUT R0, R0, 0x2800000, RZ, 0xfc, !PT ;  /* 0x0280000000007812 */ /* 0x000fe400078efcff */
[----:B------:R-:W-:-:S03]  /*1ab80*/  @!P1 PRMT R9, RZ, 0x654, R9 ;  /* 0x00000654ff099816 */ /* 0x000fc60000000009 */
[----:B------:R-:W-:Y:S01]  /*1ab90*/  IMAD R2, R10, 0xa00, R0 ;  /* 0x00000a000a027824 */ /* 0x000fe200078e0200 */
[----:B------:R-:W-:-:S03]  /*1aba0*/  FMNMX.FTZ R0, R184, R8, !PT ;  /* 0x00000008b8007209 */ /* 0x000fc60007810000 */
[C---:B------:R-:W-:Y:S01]  /*1abb0*/  VIADD R4, R2.reuse, 0x80 ;  /* 0x0000008002047836 */ /* 0x040fe20000000000 */
[----:B------:R-:W-:Y:S02]  /*1abc0*/  R2UR UR6, R2 ;  /* 0x00000000020672ca */ /* 0x000fe400000e0000 */
[----:B------:R-:W-:-:S04]  /*1abd0*/  FMNMX.FTZ R0, R185, R0, !PT ;  /* 0x00000000b9007209 */ /* 0x000fc80007810000 */
[----:B------:R-:W-:-:S04]  /*1abe0*/  FMNMX.FTZ R0, R188, R0, !PT ;  /* 0x00000000bc007209 */ /* 0x000fc80007810000 */
[----:B------:R-:W-:-:S03]  /*1abf0*/  FMNMX.FTZ R0, R189, R0, !PT ;  /* 0x00000000bd007209 */ /* 0x000fc60007810000 */
[----:B------:R-:W-:Y:S01]  /*1ac00*/  HGMMA.64x256x16.F32.BF16 R24, R208, gdesc[UR4].tnspB, R24, gsb0 ;  /* 0x43e00004d0187df0 */ /* 0x000fe20008001818 */
[----:B------:R-:W-:Y:S01]  /*1ac10*/  R2UR UR6, R4 ;  /* 0x00000000040672ca */ /* 0x000fe200000e0000 */
[----:B------:R-:W-:Y:S01]  /*1ac20*/  VIADD R4, R2, 0x100 ;  /* 0x0000010002047836 */ /* 0x000fe20000000000 */
[----:B------:R-:W-:Y:S01]  /*1ac30*/  R2UR UR7, R5 ;  /* 0x00000000050772ca */ /* 0x000fe200000e0000 */
[----:B------:R-:W-:Y:S01]  /*1ac40*/  IMAD.MOV.U32 R5, RZ, RZ, 0x40000040 ;  /* 0x40000040ff057424 */ /* 0x000fe200078e00ff */
        /* <DEDUP_REMOVED lines=14> */
[----:B------:R-:W-:Y:S01]  /*1ad30*/  FMNMX.FTZ R0, R156, R0, !PT ;  /* 0x000000009c007209 */ /* 0x000fe20007810000 */
[----:B------:R-:W-:Y:S02]  /*1ad40*/  WARPGROUP.DEPBAR.LE gsb0, 0x0 ;  /* 0x00008000000079c5 */ /* 0x000fe40000010000 */
[----:B------:R-:W-:-:S06]  /*1ad50*/  WARPGROUP.ARRIVE ;  /* 0x00000000000079c5 */ /* 0x000fcc0000000000 */
        /* <DEDUP_REMOVED lines=11> */
[----:B------:R-:W-:Y:S02]  /*1ae10*/  R2UR UR7, R5 ;  /* 0x00000000050772ca */ /* 0x000fe400000e0000 */
[----:B------:R-:W-:-:S05]  /*1ae20*/  FMNMX.FTZ R5, R157, R0, !PT ;  /* 0x000000009d057209 */ /* 0x000fca0007810000 */
[----:B------:R-:W0:Y:S02]  /*1ae30*/  SHFL.BFLY PT, R0, R5, 0x2, 0x1f ;  /* 0x0c401f0005007f89 */ /* 0x000e2400000e0000 */
[----:B0-----:R-:W-:-:S05]  /*1ae40*/  FMNMX.FTZ R5, R5, R0, !PT ;  /* 0x0000000005057209 */ /* 0x001fca0007810000 */
[----:B------:R-:W0:Y:S02]  /*1ae50*/  SHFL.BFLY PT, R0, R5, 0x1, 0x1f ;  /* 0x0c201f0005007f89 */ /* 0x000e2400000e0000 */
[----:B0-----:R-:W-:Y:S02]  /*1ae60*/  FMNMX.FTZ R5, R5, R0, !PT ;  /* 0x0000000005057209 */ /* 0x001fe40007810000 */
        /* <DEDUP_REMOVED lines=24> */
[----:B------:R-:W-:Y:S01]  /*1aff0*/  FADD.FTZ R0, -R4, R7 ;  /* 0x0000000704007221 */ /* 0x000fe20000010100 */
[----:B------:R-:W-:Y:S02]  /*1b000*/  WARPGROUP.DEPBAR.LE gsb0, 0x0 ;  /* 0x00008000000079c5 */ /* 0x000fe40000010000 */
[----:B------:R-:W-:-:S06]  /*1b010*/  WARPGROUP.ARRIVE ;  /* 0x00000000000079c5 */ /* 0x000fcc0000000000 */
[----:B------:R-:W-:Y:S01]  /*1b020*/  HGMMA.64x256x16.F32.BF16 R24, R196, gdesc[UR4].tnspB, R24, gsb0 ;  /* 0x43e00004c4187df0 */ /* 0x000fe20008001818 */
[----:B------:R-:W-:Y:S01]  /*1b030*/  R2UR UR6, R2 ;  /* 0x00000000020672ca */ /* 0x000fe200000e0000 */
[----:B------:R-:W-:Y:S01]  /*1b040*/  IMAD.U32 R2, RZ, RZ, UR38 ;  /* 0x00000026ff027e24 */ /* 0x000fe2000f8e00ff */
[----:B------:R-:W-:Y:S01]  /*1b050*/  R2UR UR7, R3 ;  /* 0x00000000030772ca */ /* 0x000fe200000e0000 */
[C---:B------:R-:W-:Y:S02]  /*1b060*/  FADD.FTZ R3, -R5.reuse, R8 ;  /* 0x0000000805037221 */ /* 0x040fe40000010100 */
[-C--:B------:R-:W-:Y:S01]  /*1b070*/  FMUL.FTZ R13, R5, R2.reuse ;  /* 0x00000002050d7220 */ /* 0x080fe20000410000 */
[-C--:B------:R-:W-:Y:S01]  /*1b080*/  FMUL.FTZ R0, R0, R2.reuse ;  /* 0x0000000200007220 */ /* 0x080fe20000410000 */
[-C--:B------:R-:W-:Y:S02]  /*1b090*/  FMUL.FTZ R3, R3, R2.reuse ;  /* 0x0000000203037220 */ /* 0x080fe40000410000 */
[-CC-:B------:R-:W-:Y:S01]  /*1b0a0*/  FFMA.FTZ R208, R184, R2.reuse, -R13.reuse ;  /* 0x00000002b8d07223 */ /* 0x180fe2000001080d */
        /* <DEDUP_REMOVED lines=10> */
[----:B------:R-:W-:Y:S01]  /*1b150*/  FFMA.FTZ R15, R173, R2, -R13 ;  /* 0x00000002ad0f7223 */ /* 0x000fe2000001080d */
[----:B------:R-:W-:Y:S01]  /*1b160*/  MUFU.EX2 R3, R3 ;  /* 0x0000000300037308 */ /* 0x000fe20000000800 */
[----:B------:R-:W-:-:S07]  /*1b170*/  @!P1 PRMT R168, RZ, 0x654, R11 ;  /* 0x00000654ffa89816 */ /* 0x000fce000000000b */
[----:B------:R-:W0:Y:S08]  /*1b180*/  MUFU.EX2 R208, R208 ;  /* 0x000000d000d07308 */ /* 0x000e300000000800 */
[----:B------:R-:W-:Y:S08]  /*1b190*/  MUFU.EX2 R0, R0 ;  /* 0x0000000000007308 */ /* 0x000ff00000000800 */
[----:B------:R-:W1:Y:S01]  /*1b1a0*/  MUFU.EX2 R8, R8 ;  /* 0x0000000800087308 */ /* 0x000e620000000800 */
[----:B0-----:R-:W-:-:S07]  /*1b1b0*/  FFMA.FTZ R21, R3, R21, R208 ;  /* 0x0000001503157223 */ /* 0x001fce00000100d0 */
[----:B------:R-:W0:Y:S08]  /*1b1c0*/  MUFU.EX2 R210, R210 ;  /* 0x000000d200d27308 */ /* 0x000e300000000800 */
[----:B------:R-:W2:Y:S01]  /*1b1d0*/  MUFU.EX2 R184, R184 ;  /* 0x000000b800b87308 */ /* 0x000ea20000000800 */
[C---:B-1----:R-:W-:Y:S01]  /*1b1e0*/  FADD.FTZ R21, R8.reuse, R21 ;  /* 0x0000001508157221 */ /* 0x042fe20000010000 */
[----:B------:R-:W-:Y:S01]  /*1b1f0*/  F2FP.BF16.F32.PACK_AB R208, R8, R208 ;  /* 0x000000d008d0723e */ /* 0x000fe200000010ff */
[----:B------:R-:W-:-:S05]  /*1b200*/  IMAD.MOV.U32 R8, RZ, RZ, R5 ;  /* 0x000000ffff087224 */ /* 0x000fca00078e0005 */
[----:B------:R-:W1:Y:S01]  /*1b210*/  MUFU.EX2 R204, R204 ;  /* 0x000000cc00cc7308 */ /* 0x000e620000000800 */
[----:B0-----:R-:W-:-:S07]  /*1b220*/  FADD.FTZ R21, R210, R21 ;  /* 0x00000015d2157221 */ /* 0x001fce0000010000 */
[----:B------:R-:W0:Y:S01]  /*1b230*/  MUFU.EX2 R10, R10 ;  /* 0x0000000a000a7308 */ /* 0x000e220000000800 */
[C---:B--2---:R-:W-:Y:S01]  /*1b240*/  FADD.FTZ R21, R184.reuse, R21 ;  /* 0x00000015b8157221 */ /* 0x044fe20000010000 */
[----:B------:R-:W-:-:S06]  /*1b250*/  F2FP.BF16.F32.PACK_AB R210, R184, R210 ;  /* 0x000000d2b8d2723e */ /* 0x000fcc00000010ff */
[----:B------:R-:W2:Y:S01]  /*1b260*/  MUFU.EX2 R206, R206 ;  /* 0x000000ce00ce7308 */ /* 0x000ea20000000800 */
[----:B-1----:R-:W-:-:S07]  /*1b270*/  FADD.FTZ R21, R204, R21 ;  /* 0x00000015cc157221 */ /* 0x002fce0000010000 */
[----:B------:R-:W1:Y:S01]  /*1b280*/  MUFU.EX2 R12, R12 ;  /* 0x0000000c000c7308 */ /* 0x000e620000000800 */
[C---:B0-----:R-:W-:Y:S01]  /*1b290*/  FADD.FTZ R21, R10.reuse, R21 ;  /* 0x000000150a157221 */ /* 0x041fe20000010000 */
[----:B------:R-:W-:Y:S01]  /*1b2a0*/  F2FP.BF16.F32.PACK_AB R204, R10, R204 ;  /* 0x000000cc0acc723e */ /* 0x000fe200000010ff */
[----:B------:R-:W-:-:S05]  /*1b2b0*/  IMAD.MOV.U32 R10, RZ, RZ, R220 ;  /* 0x000000ffff0a7224 */ /* 0x000fca00078e00dc */
[----:B------:R-:W0:Y:S01]  /*1b2c0*/  MUFU.EX2 R200, R200 ;  /* 0x000000c800c87308 */ /* 0x000e220000000800 */
[----:B--2---:R-:W-:-:S07]  /*1b2d0*/  FADD.FTZ R21, R206, R21 ;  /* 0x00000015ce157221 */ /* 0x004fce0000010000 */
[----:B------:R-:W2:Y:S01]  /*1b2e0*/  MUFU.EX2 R14, R14 ;  /* 0x0000000e000e7308 */ /* 0x000ea20000000800 */
[C---:B-1----:R-:W-:Y:S01]  /*1b2f0*/  FADD.FTZ R21, R12.reuse, R21 ;  /* 0x000000150c157221 */ /* 0x042fe20000010000 */
[----:B------:R-:W-:-:S06]  /*1b300*/  F2FP.BF16.F32.PACK_AB R206, R12, R206 ;  /* 0x000000ce0cce723e */ /* 0x000fcc00000010ff */
[----:B------:R-:W1:Y:S01]  /*1b310*/  MUFU.EX2 R202, R202 ;  /* 0x000000ca00ca7308 */ /* 0x000e620000000800 */
[----:B0-----:R-:W-:-:S07]  /*1b320*/  FADD.FTZ R21, R200, R21 ;  /* 0x00000015c8157221 */ /* 0x001fce0000010000 */
[----:B------:R-:W0:Y:S01]  /*1b330*/  MUFU.EX2 R15, R15 ;  /* 0x0000000f000f7308 */ /* 0x000e220000000800 */
[C---:B--2---:R-:W-:Y:S01]  /*1b340*/  FADD.FTZ R21, R14.reuse, R21 ;  /* 0x000000150e157221 */ /* 0x044fe20000010000 */
[----:B------:R-:W-:-:S03]  /*1b350*/  F2FP.BF16.F32.PACK_AB R200, R14, R200 ;  /* 0x000000c80ec8723e */ /* 0x000fc600000010ff */
[----:B-1----:R-:W-:-:S04]  /*1b360*/  FADD.FTZ R21, R202, R21 ;  /* 0x00000015ca157221 */ /* 0x002fc80000010000 */
[C---:B0-----:R-:W-:Y:S01]  /*1b370*/  FADD.FTZ R21, R15.reuse, R21 ;  /* 0x000000150f157221 */ /* 0x041fe20000010000 */
[----:B------:R-:W-:Y:S01]  /*1b380*/  F2FP.BF16.F32.PACK_AB R202, R15, R202 ;  /* 0x000000ca0fca723e */ /* 0x000fe200000010ff */
[----:B------:R-:W-:Y:S02]  /*1b390*/  WARPGROUP.DEPBAR.LE gsb0, 0x0 ;  /* 0x00008000000079c5 */ /* 0x000fe40000010000 */
[----:B------:R-:W-:Y:S01]  /*1b3a0*/  WARPGROUP.ARRIVE ;  /* 0x00000000000079c5 */ /* 0x000fe20000000000 */
[-CC-:B------:R-:W-:Y:S01]  /*1b3b0*/  FFMA.FTZ R196, R160, R2.reuse, -R13.reuse ;  /* 0x00000002a0c47223 */ /* 0x180fe2000001080d */
[-CC-:B------:R-:W-:Y:S01]  /*1b3c0*/  FFMA.FTZ R160, R161, R2.reuse, -R13.reuse ;  /* 0x00000002a1a07223 */ /* 0x180fe2000001080d */
[-CC-:B------:R-:W-:Y:S01]  /*1b3d0*/  FFMA.FTZ R198, R164, R2.reuse, -R13.reuse ;  /* 0x00000002a4c67223 */ /* 0x180fe2000001080d */
[----:B------:R-:W-:Y:S02]  /*1b3e0*/  FFMA.FTZ R161, R165, R2, -R13 ;  /* 0x00000002a5a17223 */ /* 0x000fe4000001080d */
[----:B------:R-:W-:Y:S01]  /*1b3f0*/  HGMMA.64x256x16.F32.BF16 R24, R192, gdesc[UR4].tnspB, R24, gsb0 ;  /* 0x43e00004c0187df0 */ /* 0x000fe20008001818 */
[----:B------:R-:W0:Y:S08]  /*1b400*/  MUFU.EX2 R196, R196 ;  /* 0x000000c400c47308 */ /* 0x000e300000000800 */
[----:B------:R-:W1:Y:S08]  /*1b410*/  MUFU.EX2 R160, R160 ;  /* 0x000000a000a07308 */ /* 0x000e700000000800 */
[----:B------:R-:W2:Y:S01]  /*1b420*/  MUFU.EX2 R198, R198 ;  /* 0x000000c600c67308 */ /* 0x000ea20000000800 */
[----:B0-----:R-:W-:-:S07]  /*1b430*/  FADD.FTZ R21, R196, R21 ;  /* 0x00000015c4157221 */ /* 0x001fce0000010000 */
[----:B------:R-:W0:Y:S01]  /*1b440*/  MUFU.EX2 R161, R161 ;  /* 0x000000a100a17308 */ /* 0x000e220000000800 */
[C---:B-1----:R-:W-:Y:S01]  /*1b450*/  FADD.FTZ R21, R160.reuse, R21 ;  /* 0x00000015a0157221 */ /* 0x042fe20000010000 */
[----:B------:R-:W-:-:S03]  /*1b460*/  F2FP.BF16.F32.PACK_AB R196, R160, R196 ;  /* 0x000000c4a0c4723e */ /* 0x000fc600000010ff */
[----:B--2---:R-:W-:-:S04]  /*1b470*/  FADD.FTZ R21, R198, R21 ;  /* 0x00000015c6157221 */ /* 0x004fc80000010000 */
[C---:B0-----:R-:W-:Y:S01]  /*1b480*/  FADD.FTZ R21, R161.reuse, R21 ;  /* 0x00000015a1157221 */ /* 0x041fe20000010000 */
[----:B------:R-:W-:Y:S01]  /*1b490*/  F2FP.BF16.F32.PACK_AB R198, R161, R198 ;  /* 0x000000c6a1c6723e */ /* 0x000fe200000010ff */
[----:B------:R-:W-:Y:S02]  /*1b4a0*/  WARPGROUP.DEPBAR.LE gsb0, 0x0 ;  /* 0x00008000000079c5 */ /* 0x000fe40000010000 */
[-CC-:B------:R-:W-:Y:S01]  /*1b4b0*/  FFMA.FTZ R192, R152, R2.reuse, -R13.reuse ;  /* 0x0000000298c07223 */ /* 0x180fe2000001080d */
[-CC-:B------:R-:W-:Y:S01]  /*1b4c0*/  FFMA.FTZ R152, R153, R2.reuse, -R13.reuse ;  /* 0x0000000299987223 */ /* 0x180fe2000001080d */
[-CC-:B------:R-:W-:Y:S01]  /*1b4d0*/  FFMA.FTZ R194, R156, R2.reuse, -R13.reuse ;  /* 0x000000029cc27223 */ /* 0x180fe2000001080d */
[-C--:B------:R-:W-:Y:S01]  /*1b4e0*/  FFMA.FTZ R13, R157, R2.reuse, -R13 ;  /* 0x000000029d0d7223 */ /* 0x080fe2000001080d */
[----:B------:R-:W-:Y:S02]  /*1b4f0*/  @!P1 SYNCS.ARRIVE.TRANS64.RED.A1T0 RZ, [R168+URZ], RZ ;  /* 0x000000ffa8ff99a7 */ /* 0x000fe4000810043f */
[----:B------:R-:W0:Y:S01]  /*1b500*/  MUFU.EX2 R192, R192 ;  /* 0x000000c000c07308 */ /* 0x000e220000000800 */
[----:B------:R1:W-:Y:S07]  /*1b510*/  @!P1 SYNCS.ARRIVE.TRANS64.RED.A1T0 RZ, [R9+URZ], RZ ;  /* 0x000000ff09ff99a7 */ /* 0x0003ee000810043f */
[----:B------:R2:W-:Y:S08]  /*1b520*/  MUFU.EX2 R7, R13 ;  /* 0x0000000d00077308 */ /* 0x0005f00000000800 */
[----:B------:R-:W-:Y:S01]  /*1b530*/  MUFU.EX2 R152, R152 ;  /* 0x0000009800987308 */ /* 0x000fe20000000800 */
[----:B--2---:R-:W-:Y:S01]  /*1b540*/  FMUL.FTZ R13, R4, R2 ;  /* 0x00000002040d7220 */ /* 0x004fe20000410000 */
[----:B0-----:R-:W-:-:S03]  /*1b550*/  FADD.FTZ R21, R192, R21 ;  /* 0x00000015c0157221 */ /* 0x001fc60000010000 */
[-CC-:B------:R-:W-:Y:S01]  /*1b560*/  FFMA.FTZ R209, R186, R2.reuse, -R13.reuse ;  /* 0x00000002bad17223 */ /* 0x180fe2000001080d */
[-CC-:B------:R-:W-:Y:S01]  /*1b570*/  FFMA.FTZ R153, R187, R2.reuse, -R13.reuse ;  /* 0x00000002bb997223 */ /* 0x180fe2000001080d */
[-CC-:B------:R-:W-:Y:S01]  /*1b580*/  FFMA.FTZ R211, R190, R2.reuse, -R13.reuse ;  /* 0x00000002bed37223 */ /* 0x180fe2000001080d */
[-CC-:B------:R-:W-:Y:S01]  /*1b590*/  FFMA.FTZ R157, R191, R2.reuse, -R13.reuse ;  /* 0x00000002bf9d7223 */ /* 0x180fe2000001080d */
[-CC-:B------:R-:W-:Y:S01]  /*1b5a0*/  FFMA.FTZ R205, R178, R2.reuse, -R13.reuse ;  /* 0x00000002b2cd7223 */ /* 0x180fe2000001080d */
[-CC-:B------:R-:W-:Y:S01]  /*1b5b0*/  FFMA.FTZ R164, R179, R2.reuse, -R13.reuse ;  /* 0x00000002b3a47223 */ /* 0x180fe2000001080d */
[----:B------:R-:W0:Y:S01]  /*1b5c0*/  MUFU.EX2 R209, R209 ;  /* 0x000000d100d17308 */ /* 0x000e220000000800 */
[-CC-:B------:R-:W-:Y:S01]  /*1b5d0*/  FFMA.FTZ R207, R182, R2.reuse, -R13.reuse ;  /* 0x00000002b6cf7223 */ /* 0x180fe2000001080d */
[-CC-:B------:R-:W-:Y:S01]  /*1b5e0*/  FFMA.FTZ R156, R183, R2.reuse, -R13.reuse ;  /* 0x00000002b79c7223 */ /* 0x180fe2000001080d */
[-CC-:B------:R-:W-:Y:S01]  /*1b5f0*/  FFMA.FTZ R201, R170, R2.reuse, -R13.reuse ;  /* 0x00000002aac97223 */ /* 0x180fe2000001080d */
[-CC-:B------:R-:W-:Y:S01]  /*1b600*/  FFMA.FTZ R165, R171, R2.reuse, -R13.reuse ;  /* 0x00000002aba57223 */ /* 0x180fe2000001080d */
[-CC-:B------:R-:W-:Y:S01]  /*1b610*/  FFMA.FTZ R203, R174, R2.reuse, -R13.reuse ;  /* 0x00000002aecb7223 */ /* 0x180fe2000001080d */
[-CC-:B------:R-:W-:Y:S01]  /*1b620*/  FFMA.FTZ R175, R175, R2.reuse, -R13.reuse ;  /* 0x00000002afaf7223 */ /* 0x180fe2000001080d */
[-CC-:B------:R-:W-:Y:S01]  /*1b630*/  FFMA.FTZ R197, R162, R2.reuse, -R13.reuse ;  /* 0x00000002a2c57223 */ /* 0x180fe2000001080d */
[----:B------:R-:W2:Y:S01]  /*1b640*/  MUFU.EX2 R153, R153 ;  /* 0x0000009900997308 */ /* 0x000ea20000000800 */
[-CC-:B------:R-:W-:Y:S01]  /*1b650*/  FFMA.FTZ R163, R163, R2.reuse, -R13.reuse ;  /* 0x00000002a3a37223 */ /* 0x180fe2000001080d */
[-CC-:B------:R-:W-:Y:S01]  /*1b660*/  FFMA.FTZ R199, R166, R2.reuse, -R13.reuse ;  /* 0x00000002a6c77223 */ /* 0x180fe2000001080d */
[-CC-:B------:R-:W-:Y:S01]  /*1b670*/  FFMA.FTZ R167, R167, R2.reuse, -R13.reuse ;  /* 0x00000002a7a77223 */ /* 0x180fe2000001080d */
[-CC-:B------:R-:W-:Y:S01]  /*1b680*/  FFMA.FTZ R193, R154, R2.reuse, -R13.reuse ;  /* 0x000000029ac17223 */ /* 0x180fe2000001080d */
[-CC-:B------:R-:W-:Y:S01]  /*1b690*/  FFMA.FTZ R155, R155, R2.reuse, -R13.reuse ;  /* 0x000000029b9b7223 */ /* 0x180fe2000001080d */
[-CC-:B------:R-:W-:Y:S01]  /*1b6a0*/  FFMA.FTZ R158, R158, R2.reuse, -R13.reuse ;  /* 0x000000029e9e7223 */ /* 0x180fe2000001080d */
[----:B------:R-:W-:Y:S01]  /*1b6b0*/  FFMA.FTZ R159, R159, R2, -R13 ;  /* 0x000000029f9f7223 */ /* 0x000fe2000001080d */
[----:B------:R-:W3:Y:S01]  /*1b6c0*/  MUFU.EX2 R211, R211 ;  /* 0x000000d300d37308 */ /* 0x000ee20000000800 */
[----:B0-----:R-:W-:Y:S01]  /*1b6d0*/  FFMA.FTZ R20, R0, R20, R209 ;  /* 0x0000001400147223 */ /* 0x001fe200000100d1 */
[C---:B------:R-:W-:Y:S01]  /*1b6e0*/  FADD.FTZ R21, R152.reuse, R21 ;  /* 0x0000001598157221 */ /* 0x040fe20000010000 */
[----:B------:R-:W-:-:S05]  /*1b6f0*/  F2FP.BF16.F32.PACK_AB R192, R152, R192 ;  /* 0x000000c098c0723e */ /* 0x000fca00000010ff */
[----:B------:R-:W0:Y:S01]  /*1b700*/  MUFU.EX2 R157, R157 ;  /* 0x0000009d009d7308 */ /* 0x000e220000000800 */
[C---:B--2---:R-:W-:Y:S01]  /*1b710*/  FADD.FTZ R20, R153.reuse, R20 ;  /* 0x0000001499147221 */ /* 0x044fe20000010000 */
[----:B------:R-:W-:-:S06]  /*1b720*/  F2FP.BF16.F32.PACK_AB R209, R153, R209 ;  /* 0x000000d199d1723e */ /* 0x000fcc00000010ff */
[----:B------:R-:W2:Y:S01]  /*1b730*/  MUFU.EX2 R205, R205 ;  /* 0x000000cd00cd7308 */ /* 0x000ea20000000800 */
[----:B---3--:R-:W-:-:S07]  /*1b740*/  FADD.FTZ R20, R211, R20 ;  /* 0x00000014d3147221 */ /* 0x008fce0000010000 */
[----:B------:R-:W3:Y:S01]  /*1b750*/  MUFU.EX2 R164, R164 ;  /* 0x000000a400a47308 */ /* 0x000ee20000000800 */
[C---:B0-----:R-:W-:Y:S01]  /*1b760*/  FADD.FTZ R20, R157.reuse, R20 ;  /* 0x000000149d147221 */ /* 0x041fe20000010000 */
[----:B------:R-:W-:-:S06]  /*1b770*/  F2FP.BF16.F32.PACK_AB R211, R157, R211 ;  /* 0x000000d39dd3723e */ /* 0x000fcc00000010ff */
[----:B------:R-:W0:Y:S01]  /*1b780*/  MUFU.EX2 R207, R207 ;  /* 0x000000cf00cf7308 */ /* 0x000e220000000800 */
[----:B--2---:R-:W-:-:S07]  /*1b790*/  FADD.FTZ R20, R205, R20 ;  /* 0x00000014cd147221 */ /* 0x004fce0000010000 */
[----:B------:R-:W2:Y:S01]  /*1b7a0*/  MUFU.EX2 R156, R156 ;  /* 0x0000009c009c7308 */ /* 0x000ea20000000800 */
[C---:B---3--:R-:W-:Y:S01]  /*1b7b0*/  FADD.FTZ R20, R164.reuse, R20 ;  /* 0x00000014a4147221 */ /* 0x048fe20000010000 */
[----:B------:R-:W-:-:S06]  /*1b7c0*/  F2FP.BF16.F32.PACK_AB R205, R164, R205 ;  /* 0x000000cda4cd723e */ /* 0x000fcc00000010ff */
[----:B------:R-:W3:Y:S01]  /*1b7d0*/  MUFU.EX2 R201, R201 ;  /* 0x000000c900c97308 */ /* 0x000ee20000000800 */
[----:B0-----:R-:W-:-:S07]  /*1b7e0*/  FADD.FTZ R20, R207, R20 ;  /* 0x00000014cf147221 */ /* 0x001fce0000010000 */
        /* <DEDUP_REMOVED lines=10> */
[----:B-1----:R-:W1:Y:S01]  /*1b890*/  MUFU.EX2 R9, R163 ;  /* 0x000000a300097308 */ /* 0x002e620000000800 */
[C---:B---3--:R-:W-:Y:S01]  /*1b8a0*/  FADD.FTZ R20, R11.reuse, R20 ;  /* 0x000000140b147221 */ /* 0x048fe20000010000 */
[----:B------:R-:W-:-:S06]  /*1b8b0*/  F2FP.BF16.F32.PACK_AB R203, R11, R203 ;  /* 0x000000cb0bcb723e */ /* 0x000fcc00000010ff */
[----:B------:R-:W2:Y:S01]  /*1b8c0*/  MUFU.EX2 R199, R199 ;  /* 0x000000c700c77308 */ /* 0x000ea20000000800 */
[----:B0-----:R-:W-:-:S07]  /*1b8d0*/  FADD.FTZ R20, R197, R20 ;  /* 0x00000014c5147221 */ /* 0x001fce0000010000 */
[----:B------:R-:W0:Y:S01]  /*1b8e0*/  MUFU.EX2 R13, R167 ;  /* 0x000000a7000d7308 */ /* 0x000e220000000800 */
[C---:B-1----:R-:W-:Y:S01]  /*1b8f0*/  FADD.FTZ R20, R9.reuse, R20 ;  /* 0x0000001409147221 */ /* 0x042fe20000010000 */
[----:B------:R-:W-:Y:S01]  /*1b900*/  F2FP.BF16.F32.PACK_AB R197, R9, R197 ;  /* 0x000000c509c5723e */ /* 0x000fe200000010ff */
[----:B------:R-:W-:-:S05]  /*1b910*/  IMAD.MOV.U32 R9, RZ, RZ, R221 ;  /* 0x000000ffff097224 */ /* 0x000fca00078e00dd */
[----:B------:R-:W1:Y:S01]  /*1b920*/  MUFU.EX2 R193, R193 ;  /* 0x000000c100c17308 */ /* 0x000e620000000800 */
[----:B--2---:R-:W-:-:S07]  /*1b930*/  FADD.FTZ R20, R199, R20 ;  /* 0x00000014c7147221 */ /* 0x004fce0000010000 */
[----:B------:R-:W2:Y:S01]  /*1b940*/  MUFU.EX2 R155, R155 ;  /* 0x0000009b009b7308 */ /* 0x000ea20000000800 */
[C---:B0-----:R-:W-:Y:S01]  /*1b950*/  FADD.FTZ R20, R13.reuse, R20 ;  /* 0x000000140d147221 */ /* 0x041fe20000010000 */
[----:B------:R-:W-:-:S06]  /*1b960*/  F2FP.BF16.F32.PACK_AB R199, R13, R199 ;  /* 0x000000c70dc7723e */ /* 0x000fcc00000010ff */
[----:B------:R-:W0:Y:S01]  /*1b970*/  MUFU.EX2 R194, R194 ;  /* 0x000000c200c27308 */ /* 0x000e220000000800 */
[----:B-1----:R-:W-:-:S07]  /*1b980*/  FADD.FTZ R20, R193, R20 ;  /* 0x00000014c1147221 */ /* 0x002fce0000010000 */
[----:B------:R-:W1:Y:S01]  /*1b990*/  MUFU.EX2 R158, R158 ;  /* 0x0000009e009e7308 */ /* 0x000e620000000800 */
[C---:B--2---:R-:W-:Y:S01]  /*1b9a0*/  FADD.FTZ R20, R155.reuse, R20 ;  /* 0x000000149b147221 */ /* 0x044fe20000010000 */
[----:B------:R-:W-:-:S06]  /*1b9b0*/  F2FP.BF16.F32.PACK_AB R193, R155, R193 ;  /* 0x000000c19bc1723e */ /* 0x000fcc00000010ff */
[----:B------:R-:W2:Y:S01]  /*1b9c0*/  MUFU.EX2 R159, R159 ;  /* 0x0000009f009f7308 */ /* 0x000ea20000000800 */
[----:B0-----:R-:W-:Y:S01]  /*1b9d0*/  FADD.FTZ R21, R194, R21 ;  /* 0x00000015c2157221 */ /* 0x001fe20000010000 */
[----:B------:R-:W-:-:S03]  /*1b9e0*/  F2FP.BF16.F32.PACK_AB R194, R7, R194 ;  /* 0x000000c207c2723e */ /* 0x000fc600000010ff */
[----:B------:R-:W-:Y:S01]  /*1b9f0*/  FADD.FTZ R21, R7, R21 ;  /* 0x0000001507157221 */ /* 0x000fe20000010000 */
[----:B------:R-:W-:Y:S02]  /*1ba00*/  IMAD.MOV.U32 R7, RZ, RZ, R4 ;  /* 0x000000ffff077224 */ /* 0x000fe400078e0004 */
[----:B-1----:R-:W-:-:S04]  /*1ba10*/  FADD.FTZ R20, R158, R20 ;  /* 0x000000149e147221 */ /* 0x002fc80000010000 */
[C---:B--2---:R-:W-:Y:S01]  /*1ba20*/  FADD.FTZ R20, R159.reuse, R20 ;  /* 0x000000149f147221 */ /* 0x044fe20000010000 */
[----:B------:R-:W-:Y:S01]  /*1ba30*/  F2FP.BF16.F32.PACK_AB R195, R159, R158 ;  /* 0x0000009e9fc3723e */ /* 0x000fe200000010ff */
[----:B------:R-:W-:Y:S06]  /*1ba40*/  @P2 BRA `(.L_x_845) ;  /* 0xffffffb400e82947 */ /* 0x000fec000383ffff */
.L_x_834:
[----:B------:R-:W-:Y:S05]  /*1ba50*/  BSYNC B0 ;  /* 0x0000000000007941 */ /* 0x000fea0003800000 */
.L_x_833:
        /* <DEDUP_REMOVED lines=131> */
.L_x_846:
[----:B------:R-:W-:Y:S01]  /*1c290*/  IMAD R0, R220, 0x8, R18 ;  /* 0x00000008dc007824 */ /* 0x000fe200078e0212 */
[----:B------:R-:W-:-:S04]  /*1c2a0*/  SHF.L.U32 R6, R221, 0x1f, RZ ;  /* 0x0000001fdd067819 */ /* 0x000fc800000006ff */
[----:B------:R0:W1:Y:S01]  /*1c2b0*/  SYNCS.PHASECHK.TRANS64.TRYWAIT P2, [R0+URZ+0x38850], R6 ;  /* 0x03885006000075a7 */ /* 0x000062000804017f */
[----:B------:R-:W-:Y:S05]  /*1c2c0*/  @!P0 BRA `(.L_x_847) ;  /* 0x0000000000048947 */ /* 0x000fea0003800000 */
[----:B------:R-:W-:Y:S01]  /*1c2d0*/  BPT.TRAP 0x1 ;  /* 0x000000040000795c */ /* 0x000fe20000300000 */
.L_x_847:
[----:B------:R-:W-:Y:S01]  /*1c2e0*/  VIADD R18, R18, 0x400 ;  /* 0x0000040012127836 */ /* 0x000fe20000000000 */
[----:B------:R-:W-:Y:S04]  /*1c2f0*/  BSSY B0, `(.L_x_848) ;  /* 0x0000008000007945 */ /* 0x000fe80003800000 */
[----:B------:R-:W-:-:S04]  /*1c300*/  SHF.R.U32.HI R18, RZ, 0x4, R18 ;  /* 0x00000004ff127819 */ /* 0x000fc80000011612 */
[----:B------:R-:W-:-:S04]  /*1c310*/  LOP3.LUT R18, R18, 0x3fff, RZ, 0xc0, !PT ;  /* 0x00003fff12127812 */ /* 0x000fc800078ec0ff */
[----:B------:R-:W-:-:S05]  /*1c320*/  LOP3.LUT R3, R18, 0x2800000, RZ, 0xfc, !PT ;  /* 0x0280000012037812 */ /* 0x000fca00078efcff */
[----:B------:R-:W-:Y:S01]  /*1c330*/  IMAD R3, R220, 0xa00, R3 ;  /* 0x00000a00dc037824 */ /* 0x000fe200078e0203 */
[----:B-1----:R-:W-:Y:S06]  /*1c340*/  @P2 BRA `(.L_x_849) ;  /* 0x0000000000082947 */ /* 0x002fec0003800000 */
[----:B------:R-:W1:Y:S02]  /*1c350*/  SYNCS.PHASECHK.TRANS64.TRYWAIT P0, [R0+URZ+0x38850], R6 ;  /* 0x03885006000075a7 */ /* 0x000e64000800017f */
[----:B-1----:R-:W-:Y:S05]  /*1c360*/  @!P0 BRA `(.L_x_850) ;  /* 0x000000c800f48947 */ /* 0x002fea0003800000 */
.L_x_849:
[----:B------:R-:W-:Y:S05]  /*1c370*/  BSYNC B0 ;  /* 0x0000000000007941 */ /* 0x000fea0003800000 */
.L_x_848:
[----:B01----:R-:W-:Y:S01]  /*1c380*/  IMAD.MOV.U32 R6, RZ, RZ, R3 ;  /* 0x000000ffff067224 */ /* 0x003fe200078e0003 */
[----:B------:R-:W-:Y:S01]  /*1c390*/  WARPGROUP.ARRIVE ;  /* 0x00000000000079c5 */ /* 0x000fe20000000000 */
[----:B------:R-:W-:Y:S02]  /*1c3a0*/  IMAD.MOV.U32 R7, RZ, RZ, 0x40000040 ;  /* 0x40000040ff077424 */ /* 0x000fe400078e00ff */
[----:B------:R-:W-:Y:S01]  /*1c3b0*/  VIADD R220, R220, 0x1 ;  /* 0x00000001dcdc7836 */ /* 0x000fe20000000000 */
[----:B------:R-:W-:Y:S01]  /*1c3c0*/  R2UR UR6, R6 ;  /* 0x00000000060672ca */ /* 0x000fe200000e0000 */
[----:B------:R-:W-:Y:S01]  /*1c3d0*/  VIADD R6, R3, 0x80 ;  /* 0x0000008003067836 */ /* 0x000fe20000000000 */
[----:B------:R-:W-:Y:S01]  /*1c3e0*/  R2UR UR7, R7 ;  /* 0x00000000070772ca */ /* 0x000fe200000e0000 */
[----:B------:R-:W-:Y:S01]  /*1c3f0*/  IMAD.MOV.U32 R7, RZ, RZ, 0x40000040 ;  /* 0x40000040ff077424 */ /* 0x000fe200078e00ff */
[----:B------:R-:W-:Y:S01]  /*1c400*/  ISETP.NE.AND P2, PT, R220, 0x2, PT ;  /* 0x00000002dc00780c */ /* 0x000fe20003f45270 */
[----:B------:R-:W-:-:S02]  /*1c410*/  @!P1 VIADD R12, R0, 0x38860 ;  /* 0x00038860000c9836 */ /* 0x000fc40000000000 */
[----:B------:R-:W-:Y:S01]  /*1c420*/  IMAD.MOV.U32 R0, RZ, RZ, -0x800000 ;  /* 0xff800000ff007424 */ /* 0x000fe200078e00ff */
[----:B------:R-:W-:Y:S01]  /*1c430*/  SEL R220, R220, RZ, P2 ;  /* 0x000000ffdcdc7207 */ /* 0x000fe20001000000 */
[----:B------:R-:W-:Y:S01]  /*1c440*/  VIADD R236, R236, 0x1 ;  /* 0x00000001ecec7836 */ /* 0x000fe20000000000 */
[----:B------:R-:W-:-:S05]  /*1c450*/  @!P1 PRMT R12, RZ, 0x654, R12 ;  /* 0x00000654ff0c9816 */ /* 0x000fca000000000c */
[----:B------:R-:W-:Y:S01]  /*1c460*/  HGMMA.64x256x16.F32.BF16 R24, R208, gdesc[UR4].tnspB, R24, gsb0 ;  /* 0x43e00004d0187df0 */ /* 0x000fe20008001818 */
[----:B------:R-:W-:Y:S01]  /*1c470*/  R2UR UR6, R6 ;  /* 0x00000000060672ca */ /* 0x000fe200000e0000 */
[----:B------:R-:W-:Y:S01]  /*1c480*/  VIADD R6, R3, 0x100 ;  /* 0x0000010003067836 */ /* 0x000fe20000000000 */
[----:B------:R-:W-:Y:S01]  /*1c490*/  R2UR UR7, R7 ;  /* 0x00000000070772ca */ /* 0x000fe200000e0000 */
[----:B------:R-:W-:Y:S01]  /*1c4a0*/  IMAD.MOV.U32 R7, RZ, RZ, 0x40000040 ;  /* 0x40000040ff077424 */ /* 0x000fe200078e00ff */
[----:B------:R-:W-:Y:S02]  /*1c4b0*/  WARPGROUP.DEPBAR.LE gsb0, 0x0 ;  /* 0x00008000000079c5 */ /* 0x000fe40000010000 */
[----:B------:R-:W-:-:S15]  /*1c4c0*/  WARPGROUP.ARRIVE ;  /* 0x00000000000079c5 */ /* 0x000fde0000000000 */
[----:B------:R-:W-:-:S06]  /*1c4d0*/  NOP ;  /* 0x0000000000007918 */ /* 0x000fcc0000000000 */
        /* <DEDUP_REMOVED lines=13> */
[----:B------:R-:W0:Y:S02]  /*1c5b0*/  SHFL.BFLY PT, R3, R20, 0x2, 0x1f ;  /* 0x0c401f0014037f89 */ /* 0x000e2400000e0000 */
[----:B0-----:R-:W-:Y:S01]  /*1c5c0*/  FADD.FTZ R8, R3, R20 ;  /* 0x0000001403087221 */ /* 0x001fe20000010000 */
[----:B------:R-:W-:Y:S02]  /*1c5d0*/  WARPGROUP.DEPBAR.LE gsb0, 0x0 ;  /* 0x00008000000079c5 */ /* 0x000fe40000010000 */
[----:B------:R-:W-:-:S15]  /*1c5e0*/  WARPGROUP.ARRIVE ;  /* 0x00000000000079c5 */ /* 0x000fde0000000000 */
[----:B------:R-:W-:-:S03]  /*1c5f0*/  NOP ;  /* 0x0000000000007918 */ /* 0x000fc60000000000 */
[----:B------:R-:W-:Y:S01]  /*1c600*/  HGMMA.64x256x16.F32.BF16 R24, R196, gdesc[UR4].tnspB, R24, gsb0 ;  /* 0x43e00004c4187df0 */ /* 0x000fe20008001818 */
[----:B------:R-:W-:Y:S02]  /*1c610*/  R2UR UR6, R6 ;  /* 0x00000000060672ca */ /* 0x000fe400000e0000 */
[----:B------:R-:W-:Y:S01]  /*1c620*/  R2UR UR7, R7 ;  /* 0x00000000070772ca */ /* 0x000fe200000e0000 */
[----:B------:R-:W0:Y:S04]  /*1c630*/  SHFL.BFLY PT, R6, R21, 0x2, 0x1f ;  /* 0x0c401f0015067f89 */ /* 0x000e2800000e0000 */
[----:B------:R-:W1:Y:S01]  /*1c640*/  SHFL.BFLY PT, R7, R8, 0x1, 0x1f ;  /* 0x0c201f0008077f89 */ /* 0x000e6200000e0000 */
[----:B0-----:R-:W-:Y:S01]  /*1c650*/  FADD.FTZ R6, R6, R21 ;  /* 0x0000001506067221 */ /* 0x001fe20000010000 */
[----:B-1----:R-:W-:-:S04]  /*1c660*/  FADD.FTZ R14, R8, R7 ;  /* 0x00000007080e7221 */ /* 0x002fc80000010000 */
[----:B------:R-:W0:Y:S01]  /*1c670*/  SHFL.BFLY PT, R3, R6, 0x1, 0x1f ;  /* 0x0c201f0006037f89 */ /* 0x000e2200000e0000 */
[----:B------:R-:W-:Y:S01]  /*1c680*/  IMAD.MOV.U32 R7, RZ, RZ, RZ ;  /* 0x000000ffff077224 */ /* 0x000fe200078e00ff */
[----:B------:R-:W-:-:S13]  /*1c690*/  FSETP.NE.FTZ.AND P3, PT, R14, RZ, PT ;  /* 0x000000ff0e00720b */ /* 0x000fda0003f75000 */
[----:B------:R-:W1:Y:S01]  /*1c6a0*/  @P3 MUFU.LG2 R10, R14 ;  /* 0x0000000e000a3308 */ /* 0x000e620000000c00 */
[----:B0-----:R-:W-:Y:S01]  /*1c6b0*/  FADD.FTZ R13, R6, R3 ;  /* 0x00000003060d7221 */ /* 0x001fe20000010000 */
[----:B------:R-:W-:Y:S01]  /*1c6c0*/  SEL R6, RZ, 0x1, P2 ;  /* 0x00000001ff067807 */ /* 0x000fe20001000000 */
[----:B------:R-:W-:-:S03]  /*1c6d0*/  IMAD.MOV.U32 R3, RZ, RZ, -0x800000 ;  /* 0xff800000ff037424 */ /* 0x000fc600078e00ff */
[----:B------:R-:W-:Y:S02]  /*1c6e0*/  FSETP.NE.FTZ.AND P0, PT, R13, RZ, PT ;  /* 0x000000ff0d00720b */ /* 0x000fe40003f15000 */
[----:B------:R-:W-:Y:S01]  /*1c6f0*/  LOP3.LUT R221, R221, R6, RZ, 0x3c, !PT ;  /* 0x00000006dddd7212 */ /* 0x000fe200078e3cff */
[----:B------:R-:W-:Y:S02]  /*1c700*/  IMAD.MOV.U32 R6, RZ, RZ, RZ ;  /* 0x000000ffff067224 */ /* 0x000fe400078e00ff */
[----:B-1----:R-:W-:-:S04]  /*1c710*/  @P3 FMUL.FTZ R11, R10, 0.69314718246459960938 ;  /* 0x3f3172180a0b3820 */ /* 0x002fc80000410000 */
[----:B------:R-:W-:Y:S04]  /*1c720*/  @P3 MUFU.RCP R6, R14 ;  /* 0x0000000e00063308 */ /* 0x000fe80000001000 */
[C---:B------:R-:W-:Y:S01]  /*1c730*/  @P0 FMUL.FTZ R8, R2.reuse, 0.69314718246459960938 ;  /* 0x3f31721802080820 */ /* 0x040fe20000410000 */
[----:B------:R-:W-:-:S03]  /*1c740*/  @P3 FMUL.FTZ R2, R2, 0.69314718246459960938 ;  /* 0x3f31721802023820 */ /* 0x000fc60000410000 */
[----:B------:R-:W0:Y:S01]  /*1c750*/  @P0 MUFU.LG2 R9, R13 ;  /* 0x0000000d00090308 */ /* 0x000e220000000c00 */
[----:B------:R-:W-:-:S07]  /*1c760*/  @P3 FFMA.FTZ R3, R2, R4, R11 ;  /* 0x0000000402033223 */ /* 0x000fce000001000b */
[----:B------:R-:W1:Y:S01]  /*1c770*/  @P0 MUFU.RCP R7, R13 ;  /* 0x0000000d00070308 */ /* 0x000e620000001000 */
[----:B0-----:R-:W-:-:S04]  /*1c780*/  @P0 FMUL.FTZ R9, R9, 0.69314718246459960938 ;  /* 0x3f31721809090820 */ /* 0x001fc80000410000 */
[----:B------:R-:W-:Y:S01]  /*1c790*/  @P0 FFMA.FTZ R0, R8, R5, R9 ;  /* 0x0000000508000223 */ /* 0x000fe20000010009 */
[----:B------:R-:W-:Y:S01]  /*1c7a0*/  PLOP3.LUT P0, PT, PT, PT, PT, 0x8, 0x0 ;  /* 0x000000000000781c */ /* 0x000fe20003f0e170 */
        /* <DEDUP_REMOVED lines=15> */
[-C--:B0-----:R-:W-:Y:S01]  /*1c8a0*/  FMUL.FTZ R12, R40, R7.reuse ;  /* 0x00000007280c7220 */ /* 0x081fe20000410000 */
        /* <DEDUP_REMOVED lines=116> */
[----:B------:R-:W-:-:S07]  /*1cff0*/  FMUL.FTZ R151, R151, R6 ;  /* 0x0000000697977220 */ /* 0x000fce0000410000 */
.L_x_764:
[----:B------:R-:W0:Y:S08]  /*1d000*/  S2UR UR5, SR_CgaCtaId ;  /* 0x00000000000579c3 */ /* 0x000e300000008800 */
[----:B------:R-:W-:Y:S06]  /*1d010*/  BAR.SYNC.DEFER_BLOCKING 0x5, 0x180 ;  /* 0x0146000000007b1d */ /* 0x000fec0000010000 */
[----:B------:R-:W-:Y:S01]  /*1d020*/  UMOV UR4, 0x400 ;  /* 0x0000040000047882 */ /* 0x000fe20000000000 */
[----:B------:R-:W-:Y:S01]  /*1d030*/  BSSY B0, `(.L_x_851) ;  /* 0x00002de000007945 */ /* 0x000fe20003800000 */
[----:B0-----:R-:W-:-:S06]  /*1d040*/  ULEA UR4, UR5, UR4, 0x18 ;  /* 0x0000000405047291 */ /* 0x001fcc000f8ec03f */
[----:B------:R-:W-:-:S05]  /*1d050*/  IMAD.U32 R18, RZ, RZ, UR4 ;  /* 0x00000004ff127e24 */ /* 0x000fca000f8e00ff */
[----:B------:R0:W1:Y:S01]  /*1d060*/  LDS.128 R120, [R18+0x388d0] ;  /* 0x0388d00012787984 */ /* 0x0000620000000c00 */
[----:B------:R-:W-:Y:S06]  /*1d070*/  BAR.ARV 0x4, 0x180 ;  /* 0x0106000000007b1d */ /* 0x000fec0000002000 */
[----:B------:R-:W-:Y:S05]  /*1d080*/  @P0 BRA `(.L_x_852) ;  /* 0x0000001c00fc0947 */ /* 0x000fea0003800000 */
[----:B------:R-:W2:Y:S04]  /*1d090*/  LDL R6, [R1+0x94] ;  /* 0x0000940001067983 */ /* 0x000ea80000100800 */
[----:B-1----:R-:W3:Y:S01]  /*1d0a0*/  LDL R120, [R1+0x60] ;  /* 0x0000600001787983 */ /* 0x002ee20000100800 */
[----:B------:R-:W1:Y:S01]  /*1d0b0*/  S2R R95, SR_SWINHI ;  /* 0x00000000005f7919 */ /* 0x000e620000002f00 */
[----:B------:R-:W-:Y:S01]  /*1d0c0*/  F2FP.BF16.F32.PACK_AB R24, R25, R24 ;  /* 0x000000181918723e */ /* 0x000fe200000010ff */
[----:B------:R-:W-:Y:S01]  /*1d0d0*/  ULDC.64 UR4, c[0x0][0xc00] ;  /* 0x0003000000047ab9 */ /* 0x000fe20000000a00 */
[----:B------:R-:W-:Y:S02]  /*1d0e0*/  MOV R20, R18 ;  /* 0x0000001200147202 */ /* 0x000fe40000000f00 */
[----:B-1----:R-:W-:-:S02]  /*1d0f0*/  MOV R21, R95 ;  /* 0x0000005f00157202 */ /* 0x002fc40000000f00 */
        /* <DEDUP_REMOVED lines=20> */
[----:B------:R-:W-:Y:S01]  /*1d240*/  F2FP.BF16.F32.PACK_AB R139, R143, R142 ;  /* 0x0000008e8f8b723e */ /* 0x000fe200000010ff */
[----:B------:R-:W-:Y:S01]  /*1d250*/  ULDC.64 UR6, c[0x0][0x208] ;  /* 0x0000820000067ab9 */ /* 0x000fe20000000a00 */
[----:B------:R-:W-:Y:S01]  /*1d260*/  BAR.SYNC.DEFER_BLOCKING 0x1, 0x100 ;  /* 0x0044000000007b1d */ /* 0x000fe20000010000 */
[----:B--2---:R-:W-:-:S03]  /*1d270*/  IMAD.WIDE R94, R6, 0x2, R20 ;  /* 0x00000002065e7825 */ /* 0x004fc600078e0214 */
[C---:B------:R-:W-:Y:S02]  /*1d280*/  IADD3 R99, P1, R94.reuse, 0x20, RZ ;  /* 0x000000205e637810 */ /* 0x040fe40007f3e0ff */
[----:B------:R-:W-:Y:S02]  /*1d290*/  IADD3 R112, P2, R94, 0x4060, RZ ;  /* 0x000040605e707810 */ /* 0x000fe40007f5e0ff */
[----:B------:R-:W-:Y:S02]  /*1d2a0*/  LOP3.LUT R98, R99, 0x380, RZ, 0xc0, !PT ;  /* 0x0000038063627812 */ /* 0x000fe400078ec0ff */
[----:B------:R-:W-:Y:S02]  /*1d2b0*/  LOP3.LUT R113, R112, 0x380, RZ, 0xc0, !PT ;  /* 0x0000038070717812 */ /* 0x000fe400078ec0ff */
[----:B------:R-:W-:Y:S02]  /*1d2c0*/  SHF.R.U64 R98, R98, 0x3, RZ ;  /* 0x0000000362627819 */ /* 0x000fe400000012ff */
[----:B------:R-:W-:-:S02]  /*1d2d0*/  SHF.R.U64 R113, R113, 0x3, RZ ;  /* 0x0000000371717819 */ /* 0x000fc400000012ff */
[----:B------:R-:W-:Y:S01]  /*1d2e0*/  LOP3.LUT R98, R98, R99, RZ, 0x3c, !PT ;  /* 0x0000006362627212 */ /* 0x000fe200078e3cff */
[--C-:B------:R-:W-:Y:S01]  /*1d2f0*/  IMAD.X R99, RZ, RZ, R95.reuse, P1 ;  /* 0x000000ffff637224 */ /* 0x100fe200008e065f */
[----:B------:R-:W-:Y:S02]  /*1d300*/  IADD3 R114, P1, R94, 0x8000, RZ ;  /* 0x000080005e727810 */ /* 0x000fe40007f3e0ff */
[----:B------:R-:W-:Y:S01]  /*1d310*/  LOP3.LUT R112, R113, R112, RZ, 0x3c, !PT ;  /* 0x0000007071707212 */ /* 0x000fe200078e3cff */
[----:B------:R-:W-:Y:S01]  /*1d320*/  IMAD.X R113, RZ, RZ, R95, P2 ;  /* 0x000000ffff717224 */ /* 0x000fe200010e065f */
[----:B------:R-:W-:Y:S02]  /*1d330*/  LOP3.LUT R115, R114, 0x380, RZ, 0xc0, !PT ;  /* 0x0000038072737812 */ /* 0x000fe400078ec0ff */
[----:B------:R-:W-:Y:S02]  /*1d340*/  IADD3 R30, P2, R94, 0xc040, RZ ;  /* 0x0000c0405e1e7810 */ /* 0x000fe40007f5e0ff */
[----:B------:R-:W-:-:S02]  /*1d350*/  SHF.R.U64 R115, R115, 0x3, RZ ;  /* 0x0000000373737819 */ /* 0x000fc400000012ff */
[----:B------:R-:W-:Y:S02]  /*1d360*/  LOP3.LUT R6, R30, 0x380, RZ, 0xc0, !PT ;  /* 0x000003801e067812 */ /* 0x000fe400078ec0ff */
[C---:B------:R-:W-:Y:S02]  /*1d370*/  IADD3 R103, P0, R94.reuse, 0x40, RZ ;  /* 0x000000405e677810 */ /* 0x040fe40007f1e0ff */
[C---:B------:R-:W-:Y:S02]  /*1d380*/  IADD3 R104, P4, R94.reuse, 0x60, RZ ;  /* 0x000000605e687810 */ /* 0x040fe40007f9e0ff */
[C---:B------:R-:W-:Y:S02]  /*1d390*/  IADD3 R107, P3, R94.reuse, 0x4000, RZ ;  /* 0x000040005e6b7810 */ /* 0x040fe40007f7e0ff */
[C---:B------:R-:W-:Y:S02]  /*1d3a0*/  IADD3 R108, P6, R94.reuse, 0x4020, RZ ;  /* 0x000040205e6c7810 */ /* 0x040fe40007fde0ff */
[----:B------:R-:W-:-:S02]  /*1d3b0*/  IADD3 R110, P5, R94, 0x4040, RZ ;  /* 0x000040405e6e7810 */ /* 0x000fc40007fbe0ff */
[----:B------:R-:W-:Y:S01]  /*1d3c0*/  LOP3.LUT R114, R115, R114, RZ, 0x3c, !PT ;  /* 0x0000007273727212 */ /* 0x000fe200078e3cff */
[----:B------:R-:W-:Y:S01]  /*1d3d0*/  IMAD.X R115, RZ, RZ, R95, P1 ;  /* 0x000000ffff737224 */ /* 0x000fe200008e065f */
[----:B------:R-:W-:Y:S02]  /*1d3e0*/  SHF.R.U64 R6, R6, 0x3, RZ ;  /* 0x0000000306067819 */ /* 0x000fe400000012ff */
[----:B------:R-:W-:Y:S02]  /*1d3f0*/  LOP3.LUT R102, R103, 0x380, RZ, 0xc0, !PT ;  /* 0x0000038067667812 */ /* 0x000fe400078ec0ff */
[C---:B------:R-:W-:Y:S02]  /*1d400*/  LOP3.LUT R130, R94.reuse, 0x380, RZ, 0xc0, !PT ;  /* 0x000003805e827812 */ /* 0x040fe400078ec0ff */
[----:B------:R-:W-:Y:S02]  /*1d410*/  IADD3 R4, P1, R94, 0xc060, RZ ;  /* 0x0000c0605e047810 */ /* 0x000fe40007f3e0ff */
[----:B------:R-:W-:-:S02]  /*1d420*/  LOP3.LUT R105, R104, 0x380, RZ, 0xc0, !PT ;  /* 0x0000038068697812 */ /* 0x000fc400078ec0ff */
[----:B------:R-:W-:Y:S02]  /*1d430*/  LOP3.LUT R106, R107, 0x380, RZ, 0xc0, !PT ;  /* 0x000003806b6a7812 */ /* 0x000fe400078ec0ff */
[----:B------:R-:W-:Y:S02]  /*1d440*/  LOP3.LUT R109, R108, 0x380, RZ, 0xc0, !PT ;  /* 0x000003806c6d7812 */ /* 0x000fe400078ec0ff */
[----:B------:R-:W-:Y:S02]  /*1d450*/  LOP3.LUT R111, R110, 0x380, RZ, 0xc0, !PT ;  /* 0x000003806e6f7812 */ /* 0x000fe400078ec0ff */
[----:B------:R-:W-:Y:S02]  /*1d460*/  LOP3.LUT R30, R6, R30, RZ, 0x3c, !PT ;  /* 0x0000001e061e7212 */ /* 0x000fe400078e3cff */
[----:B------:R-:W-:Y:S02]  /*1d470*/  SHF.R.U64 R102, R102, 0x3, RZ ;  /* 0x0000000366667819 */ /* 0x000fe400000012ff */
[----:B------:R-:W-:-:S02]  /*1d480*/  SHF.R.U64 R130, R130, 0x3, RZ ;  /* 0x0000000382827819 */ /* 0x000fc400000012ff */
[----:B------:R-:W-:Y:S02]  /*1d490*/  LOP3.LUT R6, R4, 0x380, RZ, 0xc0, !PT ;  /* 0x0000038004067812 */ /* 0x000fe400078ec0ff */
[----:B------:R-:W-:Y:S02]  /*1d4a0*/  SHF.R.U64 R105, R105, 0x3, RZ ;  /* 0x0000000369697819 */ /* 0x000fe400000012ff */
[----:B------:R-:W-:Y:S02]  /*1d4b0*/  SHF.R.U64 R106, R106, 0x3, RZ ;  /* 0x000000036a6a7819 */ /* 0x000fe400000012ff */
[----:B------:R-:W-:Y:S02]  /*1d4c0*/  SHF.R.U64 R109, R109, 0x3, RZ ;  /* 0x000000036d6d7819 */ /* 0x000fe400000012ff */
[----:B------:R-:W-:Y:S01]  /*1d4d0*/  SHF.R.U64 R111, R111, 0x3, RZ ;  /* 0x000000036f6f7819 */ /* 0x000fe200000012ff */
[--C-:B------:R-:W-:Y:S01]  /*1d4e0*/  IMAD.MOV.U32 R131, RZ, RZ, R95.reuse ;  /* 0x000000ffff837224 */ /* 0x100fe200078e005f */
[----:B------:R-:W-:Y:S01]  /*1d4f0*/  LOP3.LUT R102, R102, R103, RZ, 0x3c, !PT ;  /* 0x0000006766667212 */ /* 0x000fe200078e3cff */
[----:B------:R-:W-:Y:S01]  /*1d500*/  IMAD.X R103, RZ, RZ, R95, P0 ;  /* 0x000000ffff677224 */ /* 0x000fe200000e065f */
[----:B------:R-:W-:-:S02]  /*1d510*/  LOP3.LUT R130, R130, R94, RZ, 0x3c, !PT ;  /* 0x0000005e82827212 */ /* 0x000fc400078e3cff */
[----:B------:R-:W-:Y:S02]  /*1d520*/  SHF.R.U64 R6, R6, 0x3, RZ ;  /* 0x0000000306067819 */ /* 0x000fe400000012ff */
[----:B------:R-:W-:Y:S01]  /*1d530*/  LOP3.LUT R104, R105, R104, RZ, 0x3c, !PT ;  /* 0x0000006869687212 */ /* 0x000fe200078e3cff */
[--C-:B------:R-:W-:Y:S01]  /*1d540*/  IMAD.X R105, RZ, RZ, R95.reuse, P4 ;  /* 0x000000ffff697224 */ /* 0x100fe200020e065f */
        /* <DEDUP_REMOVED lines=8> */
[C---:B------:R-:W-:Y:S02]  /*1d5d0*/  IADD3 R124, P3, R94.reuse, 0x8060, RZ ;  /* 0x000080605e7c7810 */ /* 0x040fe40007f7e0ff */
[C---:B------:R-:W-:Y:S02]  /*1d5e0*/  IADD3 R126, P6, R94.reuse, 0xc000, RZ ;  /* 0x0000c0005e7e7810 */ /* 0x040fe40007fde0ff */
[----:B------:R-:W-:Y:S02]  /*1d5f0*/  IADD3 R128, P5, R94, 0xc020, RZ ;  /* 0x0000c0205e807810 */ /* 0x000fe40007fbe0ff */
[----:B------:R-:W-:Y:S02]  /*1d600*/  MOV R130, R130 ;  /* 0x0000008200827202 */ /* 0x000fe40000000f00 */
[----:B------:R-:W-:-:S02]  /*1d610*/  LOP3.LUT R94, R6, R4, RZ, 0x3c, !PT ;  /* 0x00000004065e7212 */ /* 0x000fc400078e3cff */
[----:B------:R-:W-:Y:S02]  /*1d620*/  MOV R98, R98 ;  /* 0x0000006200627202 */ /* 0x000fe40000000f00 */
[----:B------:R-:W-:Y:S02]  /*1d630*/  F2FP.BF16.F32.PACK_AB R4, R33, R8 ;  /* 0x000000082104723e */ /* 0x000fe400000010ff */
[----:B------:R-:W-:Y:S02]  /*1d640*/  F2FP.BF16.F32.PACK_AB R6, R37, R10 ;  /* 0x0000000a2506723e */ /* 0x000fe400000010ff */
[----:B------:R-:W-:Y:S02]  /*1d650*/  MOV R102, R102 ;  /* 0x0000006600667202 */ /* 0x000fe40000000f00 */
[----:B------:R-:W-:Y:S02]  /*1d660*/  F2FP.BF16.F32.PACK_AB R8, R41, R12 ;  /* 0x0000000c2908723e */ /* 0x000fe400000010ff */
[----:B------:R-:W-:Y:S01]  /*1d670*/  F2FP.BF16.F32.PACK_AB R10, R45, R14 ;  /* 0x0000000e2d0a723e */ /* 0x000fe200000010ff */
[----:B------:R-:W-:Y:S01]  /*1d680*/  STSM.16.M88.4 [R130], R24 ;  /* 0x0000001882007844 */ /* 0x000fe20000000200 */
[----:B------:R-:W-:-:S02]  /*1d690*/  LOP3.LUT R117, R116, 0x380, RZ, 0xc0, !PT ;  /* 0x0000038074757812 */ /* 0x000fc400078ec0ff */
[----:B------:R-:W-:Y:S01]  /*1d6a0*/  LOP3.LUT R119, R118, 0x380, RZ, 0xc0, !PT ;  /* 0x0000038076777812 */ /* 0x000fe200078ec0ff */
[----:B------:R-:W-:Y:S01]  /*1d6b0*/  STSM.16.M88.4 [R98], R4 ;  /* 0x0000000462007844 */ /* 0x000fe20000000200 */
[----:B------:R-:W-:-:S03]  /*1d6c0*/  LOP3.LUT R125, R124, 0x380, RZ, 0xc0, !PT ;  /* 0x000003807c7d7812 */ /* 0x000fc600078ec0ff */
[----:B------:R1:W-:Y:S01]  /*1d6d0*/  STSM.16.M88.4 [R102], R8 ;  /* 0x0000000866007844 */ /* 0x0003e20000000200 */
[----:B------:R-:W-:Y:S01]  /*1d6e0*/  SHF.R.U64 R117, R117, 0x3, RZ ;  /* 0x0000000375757819 */ /* 0x000fe200000012ff */
[----:B------:R-:W-:Y:S01]  /*1d6f0*/  IMAD.X R31, RZ, RZ, R95, P2 ;  /* 0x000000ffff1f7224 */ /* 0x000fe200010e065f */
[----:B------:R-:W-:Y:S02]  /*1d700*/  SHF.R.U64 R119, R119, 0x3, RZ ;  /* 0x0000000377777819 */ /* 0x000fe400000012ff */
[----:B------:R-:W-:Y:S02]  /*1d710*/  SHF.R.U64 R125, R125, 0x3, RZ ;  /* 0x000000037d7d7819 */ /* 0x000fe400000012ff */
[----:B------:R-:W-:Y:S02]  /*1d720*/  MOV R104, R104 ;  /* 0x0000006800687202 */ /* 0x000fe40000000f00 */
[----:B------:R-:W-:Y:S02]  /*1d730*/  F2FP.BF16.F32.PACK_AB R12, R49, R48 ;  /* 0x00000030310c723e */ /* 0x000fe400000010ff */
[----:B------:R-:W-:-:S02]  /*1d740*/  F2FP.BF16.F32.PACK_AB R14, R53, R157 ;  /* 0x0000009d350e723e */ /* 0x000fc400000010ff */
[----:B-1----:R-:W-:Y:S02]  /*1d750*/  F2FP.BF16.F32.PACK_AB R11, R79, R78 ;  /* 0x0000004e4f0b723e */ /* 0x002fe400000010ff */
[----:B------:R-:W1:Y:S01]  /*1d760*/  LDC R78, c[0x0][0xbe8] ;  /* 0x0002fa00ff4e7b82 */ /* 0x000e620000000800 */
[----:B------:R-:W-:Y:S01]  /*1d770*/  LOP3.LUT R116, R117, R116, RZ, 0x3c, !PT ;  /* 0x0000007475747212 */ /* 0x000fe200078e3cff */
[----:B------:R-:W-:Y:S01]  /*1d780*/  IMAD.X R117, RZ, RZ, R95, P0 ;  /* 0x000000ffff757224 */ /* 0x000fe200000e065f */
[----:B------:R-:W-:Y:S02]  /*1d790*/  MOV R106, R106 ;  /* 0x0000006a006a7202 */ /* 0x000fe40000000f00 */
[----:B------:R-:W-:Y:S02]  /*1d7a0*/  F2FP.BF16.F32.PACK_AB R24, R57, R158 ;  /* 0x0000009e3918723e */ /* 0x000fe400000010ff */
[----:B------:R-:W-:Y:S02]  /*1d7b0*/  F2FP.BF16.F32.PACK_AB R25, R59, R58 ;  /* 0x0000003a3b19723e */ /* 0x000fe400000010ff */
[----:B------:R-:W-:-:S02]  /*1d7c0*/  F2FP.BF16.F32.PACK_AB R26, R61, R159 ;  /* 0x0000009f3d1a723e */ /* 0x000fc400000010ff */
[----:B------:R-:W-:Y:S02]  /*1d7d0*/  F2FP.BF16.F32.PACK_AB R27, R63, R62 ;  /* 0x0000003e3f1b723e */ /* 0x000fe400000010ff */
[----:B------:R-:W-:Y:S01]  /*1d7e0*/  LOP3.LUT R118, R119, R118, RZ, 0x3c, !PT ;  /* 0x0000007677767212 */ /* 0x000fe200078e3cff */
[----:B------:R-:W-:Y:S01]  /*1d7f0*/  IMAD.X R119, RZ, RZ, R95, P4 ;  /* 0x000000ffff777224 */ /* 0x000fe200020e065f */
[----:B------:R-:W-:Y:S02]  /*1d800*/  MOV R108, R108 ;  /* 0x0000006c006c7202 */ /* 0x000fe40000000f00 */
[----:B------:R-:W-:Y:S02]  /*1d810*/  F2FP.BF16.F32.PACK_AB R4, R65, R160 ;  /* 0x000000a04104723e */ /* 0x000fe400000010ff */
[----:B------:R-:W-:Y:S02]  /*1d820*/  F2FP.BF16.F32.PACK_AB R5, R67, R66 ;  /* 0x000000424305723e */ /* 0x000fe400000010ff */
[----:B------:R-:W-:-:S02]  /*1d830*/  F2FP.BF16.F32.PACK_AB R6, R69, R161 ;  /* 0x000000a14506723e */ /* 0x000fc400000010ff */
[----:B------:R-:W-:Y:S02]  /*1d840*/  F2FP.BF16.F32.PACK_AB R7, R71, R70 ;  /* 0x000000464707723e */ /* 0x000fe400000010ff */
[----:B------:R-:W-:Y:S02]  /*1d850*/  LOP3.LUT R127, R126, 0x380, RZ, 0xc0, !PT ;  /* 0x000003807e7f7812 */ /* 0x000fe400078ec0ff */
[----:B------:R-:W-:Y:S01]  /*1d860*/  LOP3.LUT R124, R125, R124, RZ, 0x3c, !PT ;  /* 0x0000007c7d7c7212 */ /* 0x000fe200078e3cff */
[----:B------:R-:W-:Y:S01]  /*1d870*/  IMAD.X R125, RZ, RZ, R95, P3 ;  /* 0x000000ffff7d7224 */ /* 0x000fe200018e065f */
[----:B------:R-:W-:Y:S02]  /*1d880*/  MOV R110, R110 ;  /* 0x0000006e006e7202 */ /* 0x000fe40000000f00 */
[----:B------:R-:W-:Y:S02]  /*1d890*/  F2FP.BF16.F32.PACK_AB R8, R73, R162 ;  /* 0x000000a24908723e */ /* 0x000fe400000010ff */
[----:B------:R-:W-:-:S02]  /*1d8a0*/  F2FP.BF16.F32.PACK_AB R9, R75, R74 ;  /* 0x0000004a4b09723e */ /* 0x000fc400000010ff */
[----:B------:R-:W-:Y:S01]  /*1d8b0*/  F2FP.BF16.F32.PACK_AB R10, R77, R163 ;  /* 0x000000a34d0a723e */ /* 0x000fe200000010ff */
[----:B------:R-:W-:Y:S01]  /*1d8c0*/  STSM.16.M88.4 [R104], R12 ;  /* 0x0000000c68007844 */ /* 0x000fe20000000200 */
[----:B------:R-:W-:Y:S02]  /*1d8d0*/  LOP3.LUT R129, R128, 0x380, RZ, 0xc0, !PT ;  /* 0x0000038080817812 */ /* 0x000fe400078ec0ff */
[----:B------:R-:W-:Y:S01]  /*1d8e0*/  MOV R37, R30 ;  /* 0x0000001e00257202 */ /* 0x000fe20000000f00 */
[----:B------:R-:W-:Y:S01]  /*1d8f0*/  STSM.16.M88.4 [R106], R24 ;  /* 0x000000186a007844 */ /* 0x000fe20000000200 */
[----:B------:R-:W-:Y:S02]  /*1d900*/  MOV R112, R112 ;  /* 0x0000007000707202 */ /* 0x000fe40000000f00 */
[----:B------:R-:W-:Y:S02]  /*1d910*/  F2FP.BF16.F32.PACK_AB R30, R85, R165 ;  /* 0x000000a5551e723e */ /* 0x000fe400000010ff */
[----:B------:R-:W-:Y:S01]  /*1d920*/  F2FP.BF16.F32.PACK_AB R31, R87, R86 ;  /* 0x00000056571f723e */ /* 0x000fe200000010ff */
[----:B------:R2:W-:Y:S01]  /*1d930*/  STSM.16.M88.4 [R108], R4 ;  /* 0x000000046c007844 */ /* 0x0005e20000000200 */
[----:B------:R-:W-:-:S02]  /*1d940*/  MOV R114, R114 ;  /* 0x0000007200727202 */ /* 0x000fc40000000f00 */
[----:B------:R-:W-:Y:S02]  /*1d950*/  F2FP.BF16.F32.PACK_AB R48, R89, R166 ;  /* 0x000000a65930723e */ /* 0x000fe400000010ff */
[----:B------:R-:W-:Y:S01]  /*1d960*/  F2FP.BF16.F32.PACK_AB R49, R91, R90 ;  /* 0x0000005a5b31723e */ /* 0x000fe200000010ff */
[----:B------:R4:W-:Y:S01]  /*1d970*/  STSM.16.M88.4 [R110], R8 ;  /* 0x000000086e007844 */ /* 0x0009e20000000200 */
[----:B------:R-:W-:Y:S02]  /*1d980*/  SHF.R.U64 R127, R127, 0x3, RZ ;  /* 0x000000037f7f7819 */ /* 0x000fe400000012ff */
[----:B------:R-:W-:Y:S02]  /*1d990*/  MOV R116, R116 ;  /* 0x0000007400747202 */ /* 0x000fe40000000f00 */
[----:B------:R-:W-:Y:S02]  /*1d9a0*/  F2FP.BF16.F32.PACK_AB R33, R38, R36 ;  /* 0x000000242621723e */ /* 0x000fe400000010ff */
[----:B------:R-:W-:-:S02]  /*1d9b0*/  SHF.R.U64 R129, R129, 0x3, RZ ;  /* 0x0000000381817819 */ /* 0x000fc400000012ff */
[----:B------:R-:W-:Y:S02]  /*1d9c0*/  MOV R118, R118 ;  /* 0x0000007600767202 */ /* 0x000fe40000000f00 */
[----:B--2---:R-:W-:Y:S02]  /*1d9d0*/  F2FP.BF16.F32.PACK_AB R4, R96, R170 ;  /* 0x000000aa6004723e */ /* 0x004fe400000010ff */
[----:B------:R-:W-:Y:S02]  /*1d9e0*/  F2FP.BF16.F32.PACK_AB R5, R46, R44 ;  /* 0x0000002c2e05723e */ /* 0x000fe400000010ff */
[----:B------:R-:W-:Y:S02]  /*1d9f0*/  F2FP.BF16.F32.PACK_AB R6, R100, R171 ;  /* 0x000000ab6406723e */ /* 0x000fe400000010ff */
[----:B------:R-:W-:Y:S01]  /*1da00*/  F2FP.BF16.F32.PACK_AB R7, R54, R52 ;  /* 0x000000343607723e */ /* 0x000fe200000010ff */
[----:B------:R-:W-:Y:S01]  /*1da10*/  STSM.16.M88.4 [R112], R28 ;  /* 0x0000001c70007844 */ /* 0x000fe20000000200 */
[----:B------:R-:W-:-:S02]  /*1da20*/  MOV R124, R124 ;  /* 0x0000007c007c7202 */ /* 0x000fc40000000f00 */
[----:B----4-:R-:W-:Y:S02]  /*1da30*/  F2FP.BF16.F32.PACK_AB R8, R152, R172 ;  /* 0x000000ac9808723e */ /* 0x010fe400000010ff */
[----:B------:R-:W-:Y:S02]  /*1da40*/  F2FP.BF16.F32.PACK_AB R9, R60, R56 ;  /* 0x000000383c09723e */ /* 0x000fe400000010ff */
[----:B------:R-:W-:Y:S02]  /*1da50*/  F2FP.BF16.F32.PACK_AB R10, R153, R173 ;  /* 0x000000ad990a723e */ /* 0x000fe400000010ff */
[----:B------:R-:W-:Y:S01]  /*1da60*/  F2FP.BF16.F32.PACK_AB R11, R68, R64 ;  /* 0x00000040440b723e */ /* 0x000fe200000010ff */
[----:B------:R-:W-:Y:S01]  /*1da70*/  STSM.16.M88.4 [R114], R48 ;  /* 0x0000003072007844 */ /* 0x000fe20000000200 */
[----:B------:R-:W-:Y:S01]  /*1da80*/  LOP3.LUT R126, R127, R126, RZ, 0x3c, !PT ;  /* 0x0000007e7f7e7212 */ /* 0x000fe200078e3cff */
[--C-:B------:R-:W-:Y:S01]  /*1da90*/  IMAD.X R127, RZ, RZ, R95.reuse, P6 ;  /* 0x000000ffff7f7224 */ /* 0x100fe200030e065f */
[----:B------:R-:W-:Y:S01]  /*1daa0*/  LOP3.LUT R128, R129, R128, RZ, 0x3c, !PT ;  /* 0x0000008081807212 */ /* 0x000fe200078e3cff */
[----:B------:R-:W-:Y:S01]  /*1dab0*/  STSM.16.M88.4 [R116], R32 ;  /* 0x0000002074007844 */ /* 0x000fe20000000200 */
[----:B------:R-:W-:-:S02]  /*1dac0*/  IMAD.X R129, RZ, RZ, R95, P5 ;  /* 0x000000ffff817224 */ /* 0x000fc400028e065f */
[----:B------:R-:W-:Y:S01]  /*1dad0*/  IMAD.X R95, RZ, RZ, R95, P1 ;  /* 0x000000ffff5f7224 */ /* 0x000fe200008e065f */
[----:B------:R-:W-:Y:S01]  /*1dae0*/  STSM.16.M88.4 [R118], R4 ;  /* 0x0000000476007844 */ /* 0x000fe20000000200 */
[----:B------:R-:W-:-:S03]  /*1daf0*/  MOV R126, R126 ;  /* 0x0000007e007e7202 */ /* 0x000fc60000000f00 */
[----:B------:R3:W-:Y:S01]  /*1db00*/  STSM.16.M88.4 [R124], R8 ;  /* 0x000000087c007844 */ /* 0x0007e20000000200 */
[----:B------:R-:W-:Y:S02]  /*1db10*/  F2FP.BF16.F32.PACK_AB R12, R154, R174 ;  /* 0x000000ae9a0c723e */ /* 0x000fe400000010ff */
[----:B------:R-:W-:Y:S02]  /*1db20*/  F2FP.BF16.F32.PACK_AB R13, R76, R72 ;  /* 0x000000484c0d723e */ /* 0x000fe400000010ff */
[----:B------:R-:W-:Y:S02]  /*1db30*/  F2FP.BF16.F32.PACK_AB R14, R155, R175 ;  /* 0x000000af9b0e723e */ /* 0x000fe400000010ff */
[----:B------:R-:W-:Y:S02]  /*1db40*/  F2FP.BF16.F32.PACK_AB R15, R84, R80 ;  /* 0x00000050540f723e */ /* 0x000fe400000010ff */
[----:B------:R-:W-:Y:S02]  /*1db50*/  ISETP.NE.U32.AND P0, PT, RZ, UR4, PT ;  /* 0x00000004ff007c0c */ /* 0x000fe4000bf05070 */
[----:B------:R-:W-:-:S02]  /*1db60*/  MOV R128, R128 ;  /* 0x0000008000807202 */ /* 0x000fc40000000f00 */
[----:B------:R-:W-:Y:S02]  /*1db70*/  F2FP.BF16.F32.PACK_AB R157, R92, R88 ;  /* 0x000000585c9d723e */ /* 0x000fe400000010ff */
[----:B---3--:R-:W-:Y:S02]  /*1db80*/  SHF.L.U64.HI R9, R230, 0x2, R120 ;  /* 0x00000002e6097819 */ /* 0x008fe40000010278 */
[----:B------:R-:W-:Y:S02]  /*1db90*/  IADD3 R10, P1, R233, UR4, RZ ;  /* 0x00000004e90a7c10 */ /* 0x000fe4000ff3e0ff */
[----:B------:R-:W-:Y:S02]  /*1dba0*/  F2FP.BF16.F32.PACK_AB R158, R133, R132 ;  /* 0x00000084859e723e */ /* 0x000fe400000010ff */
[----:B------:R-:W-:Y:S02]  /*1dbb0*/  F2FP.BF16.F32.PACK_AB R159, R135, R134 ;  /* 0x00000086879f723e */ /* 0x000fe400000010ff */
[----:B------:R-:W-:-:S02]  /*1dbc0*/  IADD3.X R11, R9, UR5, RZ, P1, !PT ;  /* 0x00000005090b7c10 */ /* 0x000fc40008ffe4ff */
[----:B------:R-:W-:Y:S02]  /*1dbd0*/  MOV R94, R94 ;  /* 0x0000005e005e7202 */ /* 0x000fe40000000f00 */
[----:B------:R-:W-:Y:S02]  /*1dbe0*/  F2FP.BF16.F32.PACK_AB R4, R145, R2 ;  /* 0x000000029104723e */ /* 0x000fe400000010ff */
[----:B------:R-:W-:Y:S02]  /*1dbf0*/  F2FP.BF16.F32.PACK_AB R5, R147, R146 ;  /* 0x000000929305723e */ /* 0x000fe400000010ff */
[----:B------:R-:W-:Y:S02]  /*1dc00*/  F2FP.BF16.F32.PACK_AB R6, R149, R148 ;  /* 0x000000949506723e */ /* 0x000fe400000010ff */
[----:B------:R-:W-:Y:S02]  /*1dc10*/  F2FP.BF16.F32.PACK_AB R7, R151, R150 ;  /* 0x000000969707723e */ /* 0x000fe400000010ff */
[----:B-1----:R-:W-:Y:S01]  /*1dc20*/  ISETP.NE.AND P1, PT, R78, 0x1, PT ;  /* 0x000000014e00780c */ /* 0x002fe20003f25270 */
[----:B------:R1:W-:Y:S01]  /*1dc30*/  STSM.16.M88.4 [R126], R12 ;  /* 0x0000000c7e007844 */ /* 0x0003e20000000200 */
[----:B------:R-:W-:Y:S01]  /*1dc40*/  ISETP.NE.AND.EX P0, PT, RZ, UR5, PT, P0 ;  /* 0x00000005ff007c0c */ /* 0x000fe2000bf05300 */
[----:B------:R-:W-:-:S02]  /*1dc50*/  ULDC.64 UR4, c[0x0][0xc08] ;  /* 0x0003020000047ab9 */ /* 0x000fc40000000a00 */
[----:B------:R-:W-:Y:S01]  /*1dc60*/  STSM.16.M88.4 [R128], R156 ;  /* 0x0000009c80007844 */ /* 0x000fe20000000200 */
[----:B------:R-:W-:-:S03]  /*1dc70*/  ISETP.NE.U32.AND P2, PT, RZ, UR4, PT ;  /* 0x00000004ff007c0c */ /* 0x000fc6000bf45070 */
[----:B------:R-:W-:Y:S01]  /*1dc80*/  STSM.16.M88.4 [R37], R136 ;  /* 0x0000008825007844 */ /* 0x000fe20000000200 */
[----:B------:R-:W-:-:S03]  /*1dc90*/  ISETP.NE.AND.EX P2, PT, RZ, UR5, PT, P2 ;  /* 0x00000005ff007c0c */ /* 0x000fc6000bf45320 */
[----:B------:R2:W-:Y:S01]  /*1dca0*/  STSM.16.M88.4 [R94], R4 ;  /* 0x000000045e007844 */ /* 0x0005e20000000200 */
[----:B------:R-:W3:Y:S08]  /*1dcb0*/  @P1 LDC R2, c[0x0][0xbec] ;  /* 0x0002fb00ff021b82 */ /* 0x000ef00000000800 */
[----:B-1----:R-:W1:Y:S08]  /*1dcc0*/  @P1 LDC R15, c[0x0][0xbf0] ;  /* 0x0002fc00ff0f1b82 */ /* 0x002e700000000800 */
[----:B------:R-:W-:Y:S01]  /*1dcd0*/  BAR.SYNC.DEFER_BLOCKING 0x1, 0x100 ;  /* 0x0044000000007b1d */ /* 0x000fe20000010000 */
[----:B------:R-:W-:Y:S01]  /*1dce0*/  @P2 IADD3 R8, P3, R233, UR4, RZ ;  /* 0x00000004e9082c10 */ /* 0x000fe2000ff7e0ff */
[----:B------:R-:W-:-:S04]  /*1dcf0*/  IMAD.MOV.U32 R76, RZ, RZ, RZ ;  /* 0x000000ffff4c7224 */ /* 0x000fc800078e00ff */
[----:B------:R-:W-:Y:S01]  /*1dd00*/  ULDC UR4, c[0x0][0xa88] ;  /* 0x0002a20000047ab9 */ /* 0x000fe20000000800 */
[----:B------:R-:W-:Y:S01]  /*1dd10*/  @P2 IADD3.X R9, R9, UR5, RZ, P3, !PT ;  /* 0x0000000509092c10 */ /* 0x000fe20009ffe4ff */
[----:B--2---:R-:W-:Y:S01]  /*1dd20*/  IMAD.U32 R7, RZ, RZ, UR4 ;  /* 0x00000004ff077e24 */ /* 0x004fe2000f8e00ff */
[----:B------:R2:W5:Y:S05]  /*1dd30*/  @P0 LDG.E R76, desc[UR6][R10.64] ;  /* 0x000000060a4c0981 */ /* 0x00056a000c1e1900 */
[----:B------:R2:W5:Y:S01]  /*1dd40*/  @P2 LDG.E R7, desc[UR6][R8.64] ;  /* 0x0000000608072981 */ /* 0x000562000c1e1900 */
[----:B------:R-:W-:Y:S05]  /*1dd50*/  @P2 BRA `(.L_x_853) ;  /* 0x0000000000142947 */ /* 0x000fea0003800000 */
[----:B------:R-:W-:Y:S05]  /*1dd60*/  @!P0 BRA `(.L_x_853) ;  /* 0x0000000000108947 */ /* 0x000fea0003800000 */
[----:B------:R-:W-:Y:S02]  /*1dd70*/  ULDC.64 UR4, c[0x0][0x208] ;  /* 0x0000820000047ab9 */ /* 0x000fe40000000a00 */
[----:B------:R-:W4:Y:S04]  /*1dd80*/  LDG.E R4, desc[UR4][R10.64] ;  /* 0x000000040a047981 */ /* 0x000f28000c1e1900 */
[----:B-----5:R-:W4:Y:S02]  /*1dd90*/  LDG.E R7, desc[UR4][R10.64+0x4] ;  /* 0x000004040a077981 */ /* 0x020f24000c1e1900 */
[----:B----4-:R-:W-:-:S07]  /*1dda0*/  IMAD.IADD R7, R7, 0x1, -R4 ;  /* 0x0000000107077824 */ /* 0x010fce00078e0a04 */
.L_x_853:
[----:B------:R-:W4:Y:S01]  /*1ddb0*/  LDL R4, [R1+0x90] ;  /* 0x0000900001047983 */ /* 0x000f220000100800 */
[----:B------:R-:W-:Y:S01]  /*1ddc0*/  SHF.R.S32.HI R80, RZ, 0x1f, R231 ;  /* 0x0000001fff507819 */ /* 0x000fe200000114e7 */
[----:B------:R-:W-:Y:S01]  /*1ddd0*/  ULDC.64 UR4, c[0x0][0xb90] ;  /* 0x0002e40000047ab9 */ /* 0x000fe20000000a00 */
[----:B-----5:R-:W-:Y:S01]  /*1dde0*/  SHF.R.S32.HI R77, RZ, 0x1f, R76 ;  /* 0x0000001fff4d7819 */ /* 0x020fe2000001144c */
[----:B--2---:R-:W2:Y:S01]  /*1ddf0*/  LDL R10, [R1+0x88] ;  /* 0x00008800010a7983 */ /* 0x004ea20000100800 */
[----:B------:R-:W-:Y:S01]  /*1de00*/  IMAD.SHL.U32 R6, R212, 0x40, RZ ;  /* 0x00000040d4067824 */ /* 0x000fe200078e00ff */
[----:B------:R-:W-:Y:S02]  /*1de10*/  SEL R79, R120, RZ, !P0 ;  /* 0x000000ff784f7207 */ /* 0x000fe40004000000 */
[----:B------:R-:W-:Y:S01]  /*1de20*/  SEL R230, R230, RZ, !P0 ;  /* 0x000000ffe6e67207 */ /* 0x000fe20004000000 */
[----:B------:R-:W-:Y:S01]  /*1de30*/  IMAD.IADD R11, R16, 0x1, R6 ;  /* 0x00000001100b7824 */ /* 0x000fe200078e0206 */
[----:B------:R-:W0:Y:S01]  /*1de40*/  S2R R14, SR_TID.X ;  /* 0x00000000000e7919 */ /* 0x000e220000002100 */
[----:B------:R-:W-:Y:S01]  /*1de50*/  ULDC.64 UR6, c[0x0][0x208] ;  /* 0x0000820000067ab9 */ /* 0x000fe20000000a00 */
[----:B------:R-:W2:Y:S01]  /*1de60*/  @P1 LDC R81, c[0x0][0xbec] ;  /* 0x0002fb00ff511b82 */ /* 0x000ea20000000800 */
[----:B------:R-:W-:-:S03]  /*1de70*/  IMAD.WIDE R20, R11, 0x2, R20 ;  /* 0x000000020b147825 */ /* 0x000fc600078e0214 */
[----:B------:R-:W-:-:S04]  /*1de80*/  IADD3 R33, P2, R20, 0x5000, RZ ;  /* 0x0000500014217810 */ /* 0x000fc80007f5e0ff */
[----:B------:R-:W-:-:S04]  /*1de90*/  LOP3.LUT R32, R33, 0x380, RZ, 0xc0, !PT ;  /* 0x0000038021207812 */ /* 0x000fc800078ec0ff */
[----:B------:R-:W-:Y:S02]  /*1dea0*/  SHF.R.U64 R32, R32, 0x3, RZ ;  /* 0x0000000320207819 */ /* 0x000fe400000012ff */
[----:B------:R-:W-:Y:S02]  /*1deb0*/  IADD3 R29, P3, R20, 0x4000, RZ ;  /* 0x00004000141d7810 */ /* 0x000fe40007f7e0ff */
[----:B------:R-:W-:Y:S01]  /*1dec0*/  LOP3.LUT R32, R32, R33, RZ, 0x3c, !PT ;  /* 0x0000002120207212 */ /* 0x000fe200078e3cff */
[----:B0-----:R-:W-:Y:S02]  /*1ded0*/  VIADD R14, R14, 0xffffff80 ;  /* 0xffffff800e0e7836 */ /* 0x001fe40000000000 */
[----:B------:R-:W-:Y:S01]  /*1dee0*/  IMAD.X R33, RZ, RZ, R21, P2 ;  /* 0x000000ffff217224 */ /* 0x000fe200010e0615 */
[----:B------:R-:W-:Y:S02]  /*1def0*/  IADD3 R57, P2, R20, 0xb000, RZ ;  /* 0x0000b00014397810 */ /* 0x000fe40007f5e0ff */
[----:B------:R-:W-:-:S02]  /*1df00*/  LOP3.LUT R28, R29, 0x380, RZ, 0xc0, !PT ;  /* 0x000003801d1c7812 */ /* 0x000fc400078ec0ff */
[----:B------:R-:W-:Y:S02]  /*1df10*/  LOP3.LUT R56, R57, 0x380, RZ, 0xc0, !PT ;  /* 0x0000038039387812 */ /* 0x000fe400078ec0ff */
[----:B------:R-:W-:Y:S02]  /*1df20*/  SHF.R.U64 R28, R28, 0x3, RZ ;  /* 0x000000031c1c7819 */ /* 0x000fe400000012ff */
[----:B------:R-:W-:Y:S02]  /*1df30*/  SHF.R.U64 R56, R56, 0x3, RZ ;  /* 0x0000000338387819 */ /* 0x000fe400000012ff */
[----:B------:R-:W-:Y:S01]  /*1df40*/  LOP3.LUT R28, R28, R29, RZ, 0x3c, !PT ;  /* 0x0000001d1c1c7212 */ /* 0x000fe200078e3cff */
[----:B------:R-:W-:Y:S01]  /*1df50*/  IMAD.X R29, RZ, RZ, R21, P3 ;  /* 0x000000ffff1d7224 */ /* 0x000fe200018e0615 */
[C---:B------:R-:W-:Y:S02]  /*1df60*/  IADD3 R53, P3, R20.reuse, 0xa000, RZ ;  /* 0x0000a00014357810 */ /* 0x040fe40007f7e0ff */
[----:B------:R-:W-:-:S02]  /*1df70*/  IADD3 R37, P6, R20, 0x6000, RZ ;  /* 0x0000600014257810 */ /* 0x000fc40007fde0ff */
[----:B------:R-:W-:Y:S01]  /*1df80*/  LOP3.LUT R56, R56, R57, RZ, 0x3c, !PT ;  /* 0x0000003938387212 */ /* 0x000fe200078e3cff */
[--C-:B------:R-:W-:Y:S01]  /*1df90*/  IMAD.X R57, RZ, RZ, R21.reuse, P2 ;  /* 0x000000ffff397224 */ /* 0x100fe200010e0615 */
[----:B------:R-:W-:Y:S02]  /*1dfa0*/  LOP3.LUT R52, R53, 0x380, RZ, 0xc0, !PT ;  /* 0x0000038035347812 */ /* 0x000fe400078ec0ff */
[----:B------:R-:W-:Y:S02]  /*1dfb0*/  LOP3.LUT R36, R37, 0x380, RZ, 0xc0, !PT ;  /* 0x0000038025247812 */ /* 0x000fe400078ec0ff */
[----:B------:R-:W-:Y:S02]  /*1dfc0*/  SHF.R.U64 R52, R52, 0x3, RZ ;  /* 0x0000000334347819 */ /* 0x000fe400000012ff */
[----:B------:R-:W-:Y:S02]  /*1dfd0*/  SHF.R.U64 R36, R36, 0x3, RZ ;  /* 0x0000000324247819 */ /* 0x000fe400000012ff */
[----:B------:R-:W-:Y:S01]  /*1dfe0*/  LOP3.LUT R52, R52, R53, RZ, 0x3c, !PT ;  /* 0x0000003534347212 */ /* 0x000fe200078e3cff */
[--C-:B------:R-:W-:Y:S01]  /*1dff0*/  IMAD.X R53, RZ, RZ, R21.reuse, P3 ;  /* 0x000000ffff357224 */ /* 0x100fe200018e0615 */
[----:B------:R-:W-:Y:S01]  /*1e000*/  LOP3.LUT R36, R36, R37, RZ, 0x3c, !PT ;  /* 0x0000002524247212 */ /* 0x000fe200078e3cff */
[----:B------:R-:W-:Y:S01]  /*1e010*/  IMAD.X R37, RZ, RZ, R21, P6 ;  /* 0x000000ffff257224 */ /* 0x000fe200030e0615 */
[----:B------:R-:W-:-:S04]  /*1e020*/  IADD3 R61, P6, R20, 0xc000, RZ ;  /* 0x0000c000143d7810 */ /* 0x000fc80007fde0ff */
[----:B------:R-:W-:-:S04]  /*1e030*/  LOP3.LUT R60, R61, 0x380, RZ, 0xc0, !PT ;  /* 0x000003803d3c7812 */ /* 0x000fc800078ec0ff */
[----:B------:R-:W-:-:S04]  /*1e040*/  SHF.R.U64 R60, R60, 0x3, RZ ;  /* 0x000000033c3c7819 */ /* 0x000fc800000012ff */
[----:B------:R-:W-:Y:S01]  /*1e050*/  LOP3.LUT R60, R60, R61, RZ, 0x3c, !PT ;  /* 0x0000003d3c3c7212 */ /* 0x000fe200078e3cff */
[----:B------:R-:W-:Y:S02]  /*1e060*/  IMAD.X R61, RZ, RZ, R21, P6 ;  /* 0x000000ffff3d7224 */ /* 0x000fe400030e0615 */
[C---:B------:R-:W-:Y:S01]  /*1e070*/  IMAD R85, R237.reuse, 0x80, R212 ;  /* 0x00000080ed557824 */ /* 0x040fe200078e02d4 */
[----:B------:R-:W-:Y:S01]  /*1e080*/  BSSY B1, `(.L_x_854) ;  /* 0x00000b7000017945 */ /* 0x000fe20003800000 */
[----:B------:R-:W-:Y:S02]  /*1e090*/  SHF.R.S32.HI R87, RZ, 0x1f, R218 ;  /* 0x0000001fff577819 */ /* 0x000fe400000114da */
[----:B------:R-:W-:Y:S02]  /*1e0a0*/  SHF.R.S32.HI R84, RZ, 0x1f, R219 ;  /* 0x0000001fff547819 */ /* 0x000fe400000114db */
[----:B------:R-:W-:Y:S01]  /*1e0b0*/  SHF.R.S32.HI R86, RZ, 0x1f, R235 ;  /* 0x0000001fff567819 */ /* 0x000fe200000114eb */
[----:B----4-:R-:W-:-:S02]  /*1e0c0*/  IMAD R25, R237, 0x80, R4 ;  /* 0x00000080ed197824 */ /* 0x010fc400078e0204 */
[----:B------:R-:W-:Y:S02]  /*1e0d0*/  IMAD R4, R80, UR4, RZ ;  /* 0x0000000450047c24 */ /* 0x000fe4000f8e02ff */
[----:B---3--:R-:W-:-:S04]  /*1e0e0*/  @P1 IMAD.HI.U32 R2, R25, R2, RZ ;  /* 0x0000000219021227 */ /* 0x008fc800078e00ff */
[----:B------:R-:W-:Y:S01]  /*1e0f0*/  IMAD.MOV.U32 R9, RZ, RZ, R25 ;  /* 0x000000ffff097224 */ /* 0x000fe200078e0019 */
[----:B-1----:R-:W-:Y:S01]  /*1e100*/  @P1 SHF.R.U32.HI R9, RZ, R15, R2 ;  /* 0x0000000fff091219 */ /* 0x002fe20000011602 */
[C---:B------:R-:W-:Y:S02]  /*1e110*/  IMAD R13, R231.reuse, UR5, R4 ;  /* 0x00000005e70d7c24 */ /* 0x040fe4000f8e0204 */
[----:B------:R-:W-:Y:S01]  /*1e120*/  IMAD.WIDE.U32 R4, R231, UR4, R76 ;  /* 0x00000004e7047c25 */ /* 0x000fe2000f8e004c */
[----:B------:R-:W-:-:S03]  /*1e130*/  ULDC.64 UR4, c[0x0][0xb98] ;  /* 0x0002e60000047ab9 */ /* 0x000fc60000000a00 */
[----:B------:R-:W-:Y:S02]  /*1e140*/  IMAD.IADD R5, R5, 0x1, R13 ;  /* 0x0000000105057824 */ /* 0x000fe400078e020d */
[----:B------:R-:W-:Y:S02]  /*1e150*/  IMAD.MOV R15, RZ, RZ, -R9 ;  /* 0x000000ffff0f7224 */ /* 0x000fe400078e0a09 */
[----:B------:R-:W-:Y:S02]  /*1e160*/  IMAD R13, R79, UR4, RZ ;  /* 0x000000044f0d7c24 */ /* 0x000fe4000f8e02ff */
[----:B------:R-:W-:-:S04]  /*1e170*/  IMAD.WIDE.U32 R4, R230, UR4, R4 ;  /* 0x00000004e6047c25 */ /* 0x000fc8000f8e0004 */
[----:B------:R-:W-:Y:S01]  /*1e180*/  IMAD R11, R78, R15, R25 ;  /* 0x0000000f4e0b7224 */ /* 0x000fe200078e0219 */
[----:B------:R-:W-:Y:S01]  /*1e190*/  IADD3 R4, P0, R9, R4, RZ ;  /* 0x0000000409047210 */ /* 0x000fe20007f1e0ff */
[----:B------:R-:W-:Y:S01]  /*1e1a0*/  IMAD R6, R230, UR5, R13 ;  /* 0x00000005e6067c24 */ /* 0x000fe2000f8e020d */
[----:B------:R-:W-:Y:S01]  /*1e1b0*/  SHF.R.S32.HI R13, RZ, 0x1f, R9 ;  /* 0x0000001fff0d7819 */ /* 0x000fe20000011409 */
[----:B------:R-:W-:Y:S01]  /*1e1c0*/  ULDC.64 UR4, c[0x0][0xb88] ;  /* 0x0002e20000047ab9 */ /* 0x000fe20000000a00 */
[----:B------:R-:W-:Y:S02]  /*1e1d0*/  SHF.R.S32.HI R2, RZ, 0x1f, R11 ;  /* 0x0000001fff027819 */ /* 0x000fe4000001140b */
[----:B------:R-:W-:-:S03]  /*1e1e0*/  IADD3.X R5, R13, R5, R6, P0, !PT ;  /* 0x000000050d057210 */ /* 0x000fc600007fe406 */
[----:B------:R-:W-:Y:S02]  /*1e1f0*/  IMAD R2, R2, UR4, RZ ;  /* 0x0000000402027c24 */ /* 0x000fe4000f8e02ff */
[----:B------:R-:W-:-:S04]  /*1e200*/  IMAD.WIDE.U32 R4, R11, UR4, R4 ;  /* 0x000000040b047c25 */ /* 0x000fc8000f8e0004 */
[----:B------:R-:W-:Y:S01]  /*1e210*/  IMAD R15, R11, UR5, R2 ;  /* 0x000000050b0f7c24 */ /* 0x000fe2000f8e0202 */
[----:B------:R-:W-:Y:S02]  /*1e220*/  ULDC.64 UR4, c[0x0][0xb50] ;  /* 0x0002d40000047ab9 */ /* 0x000fe40000000a00 */
[----:B------:R-:W-:Y:S01]  /*1e230*/  LEA R6, P0, R4, UR4, 0x2 ;  /* 0x0000000404067c11 */ /* 0x000fe2000f8010ff */
[----:B------:R-:W-:-:S05]  /*1e240*/  IMAD.IADD R5, R5, 0x1, R15 ;  /* 0x0000000105057824 */ /* 0x000fca00078e020f */
[----:B------:R-:W-:Y:S01]  /*1e250*/  LEA.HI.X R4, R4, UR5, R5, 0x2, P0 ;  /* 0x0000000504047c11 */ /* 0x000fe200080f1405 */
[----:B--2---:R-:W-:Y:S01]  /*1e260*/  IMAD R15, R237, 0x80, R10 ;  /* 0x00000080ed0f7824 */ /* 0x004fe200078e020a */
[C---:B------:R-:W-:Y:S02]  /*1e270*/  IADD3 R25, P0, R20.reuse, 0x3000, RZ ;  /* 0x0000300014197810 */ /* 0x040fe40007f1e0ff */
[C---:B------:R-:W-:Y:S02]  /*1e280*/  IADD3 R9, P5, R20.reuse, 0x1000, RZ ;  /* 0x0000100014097810 */ /* 0x040fe40007fbe0ff */
[----:B------:R-:W-:Y:S01]  /*1e290*/  IADD3 R13, P4, R20, 0x2000, RZ ;  /* 0x00002000140d7810 */ /* 0x000fe20007f9e0ff */
[----:B------:R-:W-:Y:S01]  /*1e2a0*/  SHFL.IDX PT, R50, R6, RZ, 0x1c1f ;  /* 0x001c1fff06327589 */ /* 0x000fe200000e0000 */
[----:B------:R-:W-:Y:S01]  /*1e2b0*/  LOP3.LUT R24, R25, 0x380, RZ, 0xc0, !PT ;  /* 0x0000038019187812 */ /* 0x000fe200078ec0ff */
[----:B------:R-:W-:Y:S01]  /*1e2c0*/  IMAD R2, R7, R78, RZ ;  /* 0x0000004e07027224 */ /* 0x000fe200078e02ff */
[----:B------:R-:W-:Y:S01]  /*1e2d0*/  SHF.R.S32.HI R10, RZ, 0x1f, R14 ;  /* 0x0000001fff0a7819 */ /* 0x000fe2000001140e */
[----:B------:R-:W-:Y:S01]  /*1e2e0*/  SHFL.IDX PT, R54, R6, 0x1, 0x1c1f ;  /* 0x003c1f0006367f89 */ /* 0x000fe200000e0000 */
[----:B------:R-:W-:Y:S01]  /*1e2f0*/  SHF.R.U64 R24, R24, 0x3, RZ ;  /* 0x0000000318187819 */ /* 0x000fe200000012ff */
[----:B------:R-:W-:Y:S01]  /*1e300*/  ULDC.64 UR4, c[0x0][0xaa0] ;  /* 0x0002a80000047ab9 */ /* 0x000fe20000000a00 */
[----:B------:R-:W-:-:S02]  /*1e310*/  LEA.HI R10, R10, R14, RZ, 0x7 ;  /* 0x0000000e0a0a7211 */ /* 0x000fc400078f38ff */
[----:B------:R-:W-:Y:S01]  /*1e320*/  LOP3.LUT R24, R24, R25, RZ, 0x3c, !PT ;  /* 0x0000001918187212 */ /* 0x000fe200078e3cff */
[----:B------:R-:W-:Y:S01]  /*1e330*/  IMAD.X R25, RZ, RZ, R21, P0 ;  /* 0x000000ffff197224 */ /* 0x000fe200000e0615 */
[----:B------:R-:W-:Y:S02]  /*1e340*/  IADD3 R49, P0, R20, 0x9000, RZ ;  /* 0x0000900014317810 */ /* 0x000fe40007f1e0ff */
[----:B------:R-:W-:Y:S02]  /*1e350*/  LOP3.LUT R10, R10, 0xffffff80, RZ, 0xc0, !PT ;  /* 0xffffff800a0a7812 */ /* 0x000fe400078ec0ff */
[----:B------:R-:W-:Y:S01]  /*1e360*/  LOP3.LUT R48, R49, 0x380, RZ, 0xc0, !PT ;  /* 0x0000038031307812 */ /* 0x000fe200078ec0ff */
[----:B------:R-:W0:Y:S01]  /*1e370*/  SHFL.IDX PT, R51, R4, RZ, 0x1c1f ;  /* 0x001c1fff04337589 */ /* 0x000e2200000e0000 */
[----:B------:R-:W-:Y:S02]  /*1e380*/  LOP3.LUT R8, R9, 0x380, RZ, 0xc0, !PT ;  /* 0x0000038009087812 */ /* 0x000fe400078ec0ff */
[----:B------:R-:W-:Y:S01]  /*1e390*/  LOP3.LUT R12, R13, 0x380, RZ, 0xc0, !PT ;  /* 0x000003800d0c7812 */ /* 0x000fe200078ec0ff */
[----:B------:R-:W1:Y:S01]  /*1e3a0*/  SHFL.IDX PT, R55, R4, 0x1, 0x1c1f ;  /* 0x003c1f0004377f89 */ /* 0x000e6200000e0000 */
[----:B------:R-:W-:Y:S01]  /*1e3b0*/  SHF.R.U64 R48, R48, 0x3, RZ ;  /* 0x0000000330307819 */ /* 0x000fe200000012ff */
[----:B------:R-:W-:Y:S01]  /*1e3c0*/  IMAD.IADD R10, R14, 0x1, -R10 ;  /* 0x000000010e0a7824 */ /* 0x000fe200078e0a0a */
[----:B------:R-:W-:-:S02]  /*1e3d0*/  SHF.R.U64 R8, R8, 0x3, RZ ;  /* 0x0000000308087819 */ /* 0x000fc400000012ff */
[----:B------:R-:W-:Y:S02]  /*1e3e0*/  SHF.R.U64 R12, R12, 0x3, RZ ;  /* 0x000000030c0c7819 */ /* 0x000fe400000012ff */
[----:B------:R-:W-:Y:S01]  /*1e3f0*/  LOP3.LUT R48, R48, R49, RZ, 0x3c, !PT ;  /* 0x0000003130307212 */ /* 0x000fe200078e3cff */
[--C-:B------:R-:W-:Y:S01]  /*1e400*/  IMAD.X R49, RZ, RZ, R21.reuse, P0 ;  /* 0x000000ffff317224 */ /* 0x100fe200000e0615 */
[----:B------:R-:W-:Y:S01]  /*1e410*/  LOP3.LUT R8, R8, R9, RZ, 0x3c, !PT ;  /* 0x0000000908087212 */ /* 0x000fe200078e3cff */
[----:B------:R-:W-:Y:S01]  /*1e420*/  VIADD R5, R15, 0x8 ;  /* 0x000000080f057836 */ /* 0x000fe20000000000 */
[----:B------:R-:W-:Y:S01]  /*1e430*/  LOP3.LUT R12, R12, R13, RZ, 0x3c, !PT ;  /* 0x0000000d0c0c7212 */ /* 0x000fe200078e3cff */
[--C-:B------:R-:W-:Y:S01]  /*1e440*/  IMAD.X R9, RZ, RZ, R21.reuse, P5 ;  /* 0x000000ffff097224 */ /* 0x100fe200028e0615 */
[----:B------:R-:W-:Y:S01]  /*1e450*/  LOP3.LUT P0, RZ, R10, 0x3, RZ, 0xc0, !PT ;  /* 0x000000030aff7812 */ /* 0x000fe2000780c0ff */
[----:B------:R-:W-:Y:S01]  /*1e460*/  IMAD.X R13, RZ, RZ, R21, P4 ;  /* 0x000000ffff0d7224 */ /* 0x000fe200020e0615 */
[----:B------:R-:W-:-:S02]  /*1e470*/  IADD3 R41, P5, R20, 0x7000, RZ ;  /* 0x0000700014297810 */ /* 0x000fc40007fbe0ff */
[----:B------:R-:W-:Y:S02]  /*1e480*/  IADD3 R45, P4, R20, 0x8000, RZ ;  /* 0x00008000142d7810 */ /* 0x000fe40007f9e0ff */
[-C--:B------:R-:W-:Y:S02]  /*1e490*/  ISETP.GE.OR P2, PT, R15, R2.reuse, P0 ;  /* 0x000000020f00720c */ /* 0x080fe40000746670 */
[----:B------:R-:W-:Y:S02]  /*1e4a0*/  ISETP.GE.OR P0, PT, R5, R2, P0 ;  /* 0x000000020500720c */ /* 0x000fe40000706670 */
[----:B------:R-:W-:Y:S02]  /*1e4b0*/  LOP3.LUT R40, R41, 0x380, RZ, 0xc0, !PT ;  /* 0x0000038029287812 */ /* 0x000fe400078ec0ff */
[----:B------:R-:W-:Y:S02]  /*1e4c0*/  LOP3.LUT R44, R45, 0x380, RZ, 0xc0, !PT ;  /* 0x000003802d2c7812 */ /* 0x000fe400078ec0ff */
[----:B------:R-:W-:-:S02]  /*1e4d0*/  SHF.R.U64 R40, R40, 0x3, RZ ;  /* 0x0000000328287819 */ /* 0x000fc400000012ff */
[----:B------:R-:W-:Y:S02]  /*1e4e0*/  SHF.R.U64 R44, R44, 0x3, RZ ;  /* 0x000000032c2c7819 */ /* 0x000fe400000012ff */
[----:B------:R-:W-:Y:S01]  /*1e4f0*/  LOP3.LUT R40, R40, R41, RZ, 0x3c, !PT ;  /* 0x0000002928287212 */ /* 0x000fe200078e3cff */
[--C-:B------:R-:W-:Y:S01]  /*1e500*/  IMAD.X R41, RZ, RZ, R21.reuse, P5 ;  /* 0x000000ffff297224 */ /* 0x100fe200028e0615 */
[----:B------:R-:W-:Y:S01]  /*1e510*/  LOP3.LUT R44, R44, R45, RZ, 0x3c, !PT ;  /* 0x0000002d2c2c7212 */ /* 0x000fe200078e3cff */
[----:B------:R-:W-:Y:S01]  /*1e520*/  IMAD.X R45, RZ, RZ, R21, P4 ;  /* 0x000000ffff2d7224 */ /* 0x000fe200020e0615 */
[C---:B------:R-:W-:Y:S01]  /*1e530*/  IADD3 R7, P3, R20.reuse, 0xf000, RZ ;  /* 0x0000f00014077810 */ /* 0x040fe20007f7e0ff */
[----:B0-----:R0:W-:Y:S01]  /*1e540*/  @!P2 ST.E desc[UR6][R50.64], R0 ;  /* 0x000000003200a985 */ /* 0x0011e2000c101906 */
[C---:B------:R-:W-:Y:S02]  /*1e550*/  IADD3 R65, P5, R20.reuse, 0xd000, RZ ;  /* 0x0000d00014417810 */ /* 0x040fe40007fbe0ff */
[----:B------:R-:W-:-:S02]  /*1e560*/  IADD3 R69, P4, R20, 0xe000, RZ ;  /* 0x0000e00014457810 */ /* 0x000fc40007f9e0ff */
[----:B------:R-:W-:Y:S01]  /*1e570*/  LOP3.LUT R11, R20, 0x380, RZ, 0xc0, !PT ;  /* 0x00000380140b7812 */ /* 0x000fe200078ec0ff */
[----:B-1----:R1:W-:Y:S01]  /*1e580*/  @!P0 ST.E desc[UR6][R54.64], R3 ;  /* 0x0000000336008985 */ /* 0x0023e2000c101906 */
[----:B------:R-:W-:Y:S02]  /*1e590*/  LOP3.LUT R4, R7, 0x380, RZ, 0xc0, !PT ;  /* 0x0000038007047812 */ /* 0x000fe400078ec0ff */
[----:B------:R-:W-:Y:S01]  /*1e5a0*/  LOP3.LUT R64, R65, 0x380, RZ, 0xc0, !PT ;  /* 0x0000038041407812 */ /* 0x000fe200078ec0ff */
[----:B------:R-:W-:Y:S01]  /*1e5b0*/  IMAD.X R73, RZ, RZ, R21, P3 ;  /* 0x000000ffff497224 */ /* 0x000fe200018e0615 */
[----:B------:R-:W-:Y:S01]  /*1e5c0*/  LOP3.LUT R68, R69, 0x380, RZ, 0xc0, !PT ;  /* 0x0000038045447812 */ /* 0x000fe200078ec0ff */
[----:B0-----:R-:W-:Y:S01]  /*1e5d0*/  IMAD R0, R232, 0x20, R212 ;  /* 0x00000020e8007824 */ /* 0x001fe200078e02d4 */
[----:B------:R-:W-:Y:S01]  /*1e5e0*/  SHF.R.U64 R11, R11, 0x3, RZ ;  /* 0x000000030b0b7819 */ /* 0x000fe200000012ff */
[----:B------:R-:W5:Y:S01]  /*1e5f0*/  LD.E.128 R12, desc[UR6][R12.64] ;  /* 0x000000060c0c7980 */ /* 0x000f62000c101d00 */
[----:B-1----:R-:W-:-:S03]  /*1e600*/  IMAD R3, R77, UR4, RZ ;  /* 0x000000044d037c24 */ /* 0x002fc6000f8e02ff */
[----:B------:R-:W5:Y:S01]  /*1e610*/  LD.E.128 R24, desc[UR6][R24.64] ;  /* 0x0000000618187980 */ /* 0x000f62000c101d00 */
[----:B------:R-:W0:Y:S01]  /*1e620*/  @P1 LDC R77, c[0x0][0xbf0] ;  /* 0x0002fc00ff4d1b82 */ /* 0x000e220000000800 */
[----:B------:R-:W-:Y:S02]  /*1e630*/  SHF.R.U64 R4, R4, 0x3, RZ ;  /* 0x0000000304047819 */ /* 0x000fe400000012ff */
[----:B------:R-:W-:Y:S01]  /*1e640*/  SHF.R.U64 R64, R64, 0x3, RZ ;  /* 0x0000000340407819 */ /* 0x000fe200000012ff */
[----:B------:R-:W5:Y:S01]  /*1e650*/  LD.E.128 R28, desc[UR6][R28.64] ;  /* 0x000000061c1c7980 */ /* 0x000f62000c101d00 */
[----:B------:R-:W-:Y:S02]  /*1e660*/  SHF.R.U64 R68, R68, 0x3, RZ ;  /* 0x0000000344447819 */ /* 0x000fe400000012ff */
[----:B------:R-:W-:Y:S01]  /*1e670*/  LOP3.LUT R20, R11, R20, RZ, 0x3c, !PT ;  /* 0x000000140b147212 */ /* 0x000fe200078e3cff */
[----:B------:R-:W5:Y:S01]  /*1e680*/  LD.E.128 R32, desc[UR6][R32.64] ;  /* 0x0000000620207980 */ /* 0x000f62000c101d00 */
[----:B------:R-:W-:Y:S01]  /*1e690*/  LOP3.LUT R64, R64, R65, RZ, 0x3c, !PT ;  /* 0x0000004140407212 */ /* 0x000fe200078e3cff */
[--C-:B------:R-:W-:Y:S01]  /*1e6a0*/  IMAD.X R65, RZ, RZ, R21.reuse, P5 ;  /* 0x000000ffff417224 */ /* 0x100fe200028e0615 */
[----:B------:R-:W-:Y:S01]  /*1e6b0*/  LOP3.LUT R68, R68, R69, RZ, 0x3c, !PT ;  /* 0x0000004544447212 */ /* 0x000fe200078e3cff */
[----:B------:R-:W-:Y:S01]  /*1e6c0*/  IMAD.X R69, RZ, RZ, R21, P4 ;  /* 0x000000ffff457224 */ /* 0x000fe200020e0615 */
[----:B------:R-:W-:Y:S01]  /*1e6d0*/  LOP3.LUT R72, R4, R7, RZ, 0x3c, !PT ;  /* 0x0000000704487212 */ /* 0x000fe200078e3cff */
[C---:B------:R-:W-:Y:S01]  /*1e6e0*/  IMAD R3, R76.reuse, UR5, R3 ;  /* 0x000000054c037c24 */ /* 0x040fe2000f8e0203 */
[----:B------:R1:W5:Y:S04]  /*1e6f0*/  LD.E.128 R4, desc[UR6][R20.64] ;  /* 0x0000000614047980 */ /* 0x000368000c101d00 */
[----:B------:R-:W5:Y:S04]  /*1e700*/  LD.E.128 R8, desc[UR6][R8.64] ;  /* 0x0000000608087980 */ /* 0x000f68000c101d00 */
[----:B------:R-:W5:Y:S01]  /*1e710*/  LD.E.128 R36, desc[UR6][R36.64] ;  /* 0x0000000624247980 */ /* 0x000f62000c101d00 */
[----:B-1----:R-:W-:Y:S01]  /*1e720*/  IMAD.WIDE.U32 R20, R76, UR4, RZ ;  /* 0x000000044c147c25 */ /* 0x002fe2000f8e00ff */
[----:B------:R-:W-:-:S02]  /*1e730*/  ULDC.64 UR4, c[0x0][0xae8] ;  /* 0x0002ba0000047ab9 */ /* 0x000fc40000000a00 */
[----:B------:R-:W5:Y:S01]  /*1e740*/  LD.E.128 R40, desc[UR6][R40.64] ;  /* 0x0000000628287980 */ /* 0x000f62000c101d00 */
[----:B------:R-:W-:Y:S02]  /*1e750*/  IMAD.IADD R21, R21, 0x1, R3 ;  /* 0x0000000115157824 */ /* 0x000fe400078e0203 */
[----:B------:R-:W-:Y:S01]  /*1e760*/  IMAD R80, R80, UR4, RZ ;  /* 0x0000000450507c24 */ /* 0x000fe2000f8e02ff */
[----:B------:R-:W5:Y:S01]  /*1e770*/  LD.E.128 R44, desc[UR6][R44.64] ;  /* 0x000000062c2c7980 */ /* 0x000f62000c101d00 */
[----:B------:R-:W-:Y:S02]  /*1e780*/  IMAD R76, R237, 0x80, R0 ;  /* 0x00000080ed4c7824 */ /* 0x000fe400078e0200 */
[C---:B------:R-:W-:Y:S01]  /*1e790*/  IMAD R3, R231.reuse, UR5, R80 ;  /* 0x00000005e7037c24 */ /* 0x040fe2000f8e0250 */
[----:B------:R-:W5:Y:S01]  /*1e7a0*/  LD.E.128 R48, desc[UR6][R48.64] ;  /* 0x0000000630307980 */ /* 0x000f62000c101d00 */
[----:B------:R-:W-:Y:S01]  /*1e7b0*/  IMAD.WIDE.U32 R20, R231, UR4, R20 ;  /* 0x00000004e7147c25 */ /* 0x000fe2000f8e0014 */
[----:B------:R-:W-:-:S02]  /*1e7c0*/  ULDC.64 UR4, c[0x0][0xaf0] ;  /* 0x0002bc0000047ab9 */ /* 0x000fc40000000a00 */
[----:B------:R-:W5:Y:S01]  /*1e7d0*/  LD.E.128 R52, desc[UR6][R52.64] ;  /* 0x0000000634347980 */ /* 0x000f62000c101d00 */
[----:B------:R-:W-:-:S03]  /*1e7e0*/  @P1 IMAD.HI.U32 R0, R76, R81, RZ ;  /* 0x000000514c001227 */ /* 0x000fc600078e00ff */
[----:B------:R-:W5:Y:S01]  /*1e7f0*/  LD.E.128 R56, desc[UR6][R56.64] ;  /* 0x0000000638387980 */ /* 0x000f62000c101d00 */
[----:B------:R-:W-:Y:S02]  /*1e800*/  IMAD.IADD R21, R21, 0x1, R3 ;  /* 0x0000000115157824 */ /* 0x000fe400078e0203 */
[----:B------:R-:W-:Y:S01]  /*1e810*/  IMAD.MOV.U32 R3, RZ, RZ, R76 ;  /* 0x000000ffff037224 */ /* 0x000fe200078e004c */
[----:B0-----:R-:W-:Y:S01]  /*1e820*/  @P1 SHF.R.U32.HI R3, RZ, R77, R0 ;  /* 0x0000004dff031219 */ /* 0x001fe20000011600 */
[----:B------:R-:W-:Y:S01]  /*1e830*/  IMAD R79, R79, UR4, RZ ;  /* 0x000000044f4f7c24 */ /* 0x000fe2000f8e02ff */
[----:B------:R-:W5:Y:S02]  /*1e840*/  LD.E.128 R60, desc[UR6][R60.64] ;  /* 0x000000063c3c7980 */ /* 0x000f64000c101d00 */
[----:B------:R-:W-:Y:S01]  /*1e850*/  SHF.R.S32.HI R0, RZ, 0x1f, R3 ;  /* 0x0000001fff007819 */ /* 0x000fe20000011403 */
[----:B------:R-:W-:Y:S01]  /*1e860*/  IMAD R79, R230, UR5, R79 ;  /* 0x00000005e64f7c24 */ /* 0x000fe2000f8e024f */
[----:B------:R-:W5:Y:S01]  /*1e870*/  LD.E.128 R64, desc[UR6][R64.64] ;  /* 0x0000000640407980 */ /* 0x000f62000c101d00 */
[----:B------:R-:W-:-:S02]  /*1e880*/  IMAD.MOV R77, RZ, RZ, -R3 ;  /* 0x000000ffff4d7224 */ /* 0x000fc400078e0a03 */
[----:B------:R-:W-:Y:S01]  /*1e890*/  IMAD.WIDE.U32 R230, R230, UR4, R20 ;  /* 0x00000004e6e67c25 */ /* 0x000fe2000f8e0014 */
[----:B------:R-:W-:Y:S01]  /*1e8a0*/  ULDC.64 UR4, c[0x0][0xae0] ;  /* 0x0002b80000047ab9 */ /* 0x000fe20000000a00 */
[----:B------:R-:W5:Y:S02]  /*1e8b0*/  LD.E.128 R68, desc[UR6][R68.64] ;  /* 0x0000000644447980 */ /* 0x000f64000c101d00 */
[----:B------:R-:W-:Y:S02]  /*1e8c0*/  IMAD R0, R0, UR4, RZ ;  /* 0x0000000400007c24 */ /* 0x000fe4000f8e02ff */
[----:B------:R-:W-:Y:S01]  /*1e8d0*/  IMAD R77, R78, R77, R76 ;  /* 0x0000004d4e4d7224 */ /* 0x000fe200078e024c */
[----:B------:R-:W5:Y:S01]  /*1e8e0*/  LD.E.128 R72, desc[UR6][R72.64] ;  /* 0x0000000648487980 */ /* 0x000f62000c101d00 */
[----:B------:R-:W-:Y:S02]  /*1e8f0*/  IMAD.IADD R231, R231, 0x1, R79 ;  /* 0x00000001e7e77824 */ /* 0x000fe400078e024f */
[C---:B------:R-:W-:Y:S01]  /*1e900*/  IMAD R79, R3.reuse, UR5, R0 ;  /* 0x00000005034f7c24 */ /* 0x040fe2000f8e0200 */
[----:B------:R-:W-:Y:S01]  /*1e910*/  @!PT LDS RZ, [RZ] ;  /* 0x00000000fffff984 */ /* 0x000fe20000000800 */
[----:B------:R-:W-:Y:S01]  /*1e920*/  @!PT LDS RZ, [RZ] ;  /* 0x00000000fffff984 */ /* 0x000fe20000000800 */
[----:B------:R-:W-:Y:S01]  /*1e930*/  @!PT LDS RZ, [RZ] ;  /* 0x00000000fffff984 */ /* 0x000fe20000000800 */
[----:B------:R-:W-:Y:S01]  /*1e940*/  @!PT LDS RZ, [RZ] ;  /* 0x00000000fffff984 */ /* 0x000fe20000000800 */
[----:B------:R0:W-:Y:S06]  /*1e950*/  MEMBAR.ALL.CTA ;  /* 0x0000000000007992 */ /* 0x0001ec0000008000 */
[----:B0-----:R-:W0:Y:S01]  /*1e960*/  FENCE.VIEW.ASYNC.S ;  /* 0x00000000000073c6 */ /* 0x001e220000000000 */
[----:B------:R-:W-:Y:S01]  /*1e970*/  SHF.R.S32.HI R0, RZ, 0x1f, R77 ;  /* 0x0000001fff007819 */ /* 0x000fe2000001144d */
[----:B------:R-:W-:Y:S01]  /*1e980*/  IMAD.WIDE.U32 R20, R3, UR4, R230 ;  /* 0x0000000403147c25 */ /* 0x000fe2000f8e00e6 */
[----:B------:R-:W-:-:S03]  /*1e990*/  ULDC.64 UR4, c[0x0][0xad8] ;  /* 0x0002b60000047ab9 */ /* 0x000fc60000000a00 */
[----:B------:R-:W-:Y:S02]  /*1e9a0*/  IMAD.IADD R21, R21, 0x1, R79 ;  /* 0x0000000115157824 */ /* 0x000fe400078e024f */
[----:B------:R-:W-:Y:S02]  /*1e9b0*/  IMAD R0, R0, UR4, RZ ;  /* 0x0000000400007c24 */ /* 0x000fe4000f8e02ff */
[----:B------:R-:W-:Y:S01]  /*1e9c0*/  IMAD.WIDE.U32 R20, R77, UR4, R20 ;  /* 0x000000044d147c25 */ /* 0x000fe2000f8e0014 */
[----:B------:R-:W-:-:S03]  /*1e9d0*/  ISETP.GE.AND P2, PT, R85, R2, PT ;  /* 0x000000025500720c */ /* 0x000fc60003f46270 */
[----:B------:R-:W-:Y:S01]  /*1e9e0*/  IMAD R79, R77, UR5, R0 ;  /* 0x000000054d4f7c24 */ /* 0x000fe2000f8e0200 */
[----:B------:R-:W-:Y:S01]  /*1e9f0*/  ULDC.64 UR4, c[0x0][0xa80] ;  /* 0x0002a00000047ab9 */ /* 0x000fe20000000a00 */
[----:B------:R-:W-:Y:S01]  /*1ea00*/  VIADD R0, R18, 0x38820 ;  /* 0x0003882012007836 */ /* 0x000fe20000000000 */
[C---:B------:R-:W-:Y:S01]  /*1ea10*/  LEA R82, P3, R20.reuse, UR4, 0x1 ;  /* 0x0000000414527c11 */ /* 0x040fe2000f8608ff */
[----:B------:R-:W-:Y:S02]  /*1ea20*/  IMAD.IADD R21, R21, 0x1, R79 ;  /* 0x0000000115157824 */ /* 0x000fe400078e024f */
[----:B------:R-:W-:Y:S01]  /*1ea30*/  VIADD R3, R85, 0x20 ;  /* 0x0000002055037836 */ /* 0x000fe20000000000 */
[----:B------:R-:W-:Y:S02]  /*1ea40*/  PRMT R0, RZ, 0x654, R0 ;  /* 0x00000654ff007816 */ /* 0x000fe40000000000 */
[----:B------:R-:W-:Y:S02]  /*1ea50*/  LEA.HI.X R83, R20, UR5, R21, 0x1, P3 ;  /* 0x0000000514537c11 */ /* 0x000fe400098f0c15 */
[-C--:B------:R-:W-:Y:S01]  /*1ea60*/  ISETP.GE.AND P1, PT, R3, R2.reuse, PT ;  /* 0x000000020300720c */ /* 0x080fe20003f26270 */
[----:B------:R-:W-:Y:S01]  /*1ea70*/  VIADD R3, R85, 0x40 ;  /* 0x0000004055037836 */ /* 0x000fe20000000000 */
[----:B0-----:R0:W-:Y:S01]  /*1ea80*/  SYNCS.ARRIVE.TRANS64.RED.A1T0 RZ, [R0+URZ], RZ ;  /* 0x000000ff00ff79a7 */ /* 0x0011e2000810043f */
[----:B------:R1:W2:Y:S03]  /*1ea90*/  SHFL.IDX PT, R80, R82, RZ, 0x181f ;  /* 0x00181fff52507589 */ /* 0x0002a600000e0000 */
[----:B------:R-:W-:Y:S01]  /*1eaa0*/  ISETP.GE.AND P0, PT, R3, R2, PT ;  /* 0x000000020300720c */ /* 0x000fe20003f06270 */
[----:B0-----:R1:W0:Y:S01]  /*1eab0*/  SHFL.IDX PT, R0, R83, RZ, 0x181f ;  /* 0x00181fff53007589 */ /* 0x00122200000e0000 */
[----:B------:R-:W-:Y:S11]  /*1eac0*/  @P2 BRA `(.L_x_855) ;  /* 0x0000000000482947 */ /* 0x000ff60003800000 */
[----:B------:R-:W-:Y:S01]  /*1ead0*/  ULDC UR4, c[0x0][0xac8] ;  /* 0x0002b20000047ab9 */ /* 0x000fe20000000800 */
[----:B------:R-:W-:Y:S01]  /*1eae0*/  ULDC.64 UR6, c[0x0][0x208] ;  /* 0x0000820000067ab9 */ /* 0x000fe20000000a00 */
[----:B------:R-:W-:Y:S02]  /*1eaf0*/  ISETP.GE.AND P5, PT, R16, UR4, PT ;  /* 0x0000000410007c0c */ /* 0x000fe4000bfa6270 */
[----:B------:R-:W-:Y:S02]  /*1eb00*/  ISETP.GE.AND P4, PT, R213, UR4, PT ;  /* 0x00000004d5007c0c */ /* 0x000fe4000bf86270 */
[----:B------:R-:W-:Y:S02]  /*1eb10*/  ISETP.GE.AND P3, PT, R218, UR4, PT ;  /* 0x00000004da007c0c */ /* 0x000fe4000bf66270 */
[----:B------:R-:W-:-:S07]  /*1eb20*/  ISETP.GE.AND P2, PT, R219, UR4, PT ;  /* 0x00000004db007c0c */ /* 0x000fce000bf46270 */
[----:B--2---:R-:W-:-:S04]  /*1eb30*/  @!P5 LEA R20, P6, R16, R80, 0x1 ;  /* 0x000000501014d211 */ /* 0x004fc800078c08ff */
[----:B0-----:R-:W-:Y:S02]  /*1eb40*/  @!P5 LEA.HI.X R21, R16, R0, R17, 0x1, P6 ;  /* 0x000000001015d211 */ /* 0x001fe400030f0c11 */
        /* <DEDUP_REMOVED lines=10> */
.L_x_855:
[----:B------:R-:W-:Y:S05]  /*1ebf0*/  BSYNC B1 ;  /* 0x0000000000017941 */ /* 0x000fea0003800000 */
.L_x_854:
[----:B0-----:R0:W4:Y:S01]  /*1ec00*/  SHFL.IDX PT, R0, R83, 0x1, 0x181f ;  /* 0x00381f0053007f89 */ /* 0x00112200000e0000 */
[----:B------:R-:W-:Y:S03]  /*1ec10*/  BSSY B1, `(.L_x_856) ;  /* 0x0000015000017945 */ /* 0x000fe60003800000 */
[----:B---3-5:R0:W3:Y:S01]  /*1ec20*/  SHFL.IDX PT, R28, R82, 0x1, 0x181f ;  /* 0x00381f00521c7f89 */ /* 0x0280e200000e0000 */
[----:B------:R-:W-:Y:S05]  /*1ec30*/  @P1 BRA `(.L_x_857) ;  /* 0x0000000000481947 */ /* 0x000fea0003800000 */
[----:B------:R-:W-:Y:S01]  /*1ec40*/  ULDC UR4, c[0x0][0xac8] ;  /* 0x0002b20000047ab9 */ /* 0x000fe20000000800 */
[----:B------:R-:W-:Y:S01]  /*1ec50*/  ULDC.64 UR6, c[0x0][0x208] ;  /* 0x0000820000067ab9 */ /* 0x000fe20000000a00 */
[----:B------:R-:W-:Y:S02]  /*1ec60*/  ISETP.GE.AND P4, PT, R16, UR4, PT ;  /* 0x0000000410007c0c */ /* 0x000fe4000bf86270 */
[----:B------:R-:W-:Y:S02]  /*1ec70*/  ISETP.GE.AND P3, PT, R213, UR4, PT ;  /* 0x00000004d5007c0c */ /* 0x000fe4000bf66270 */
[----:B------:R-:W-:Y:S02]  /*1ec80*/  ISETP.GE.AND P2, PT, R218, UR4, PT ;  /* 0x00000004da007c0c */ /* 0x000fe4000bf46270 */
[----:B------:R-:W-:-:S07]  /*1ec90*/  ISETP.GE.AND P1, PT, R219, UR4, PT ;  /* 0x00000004db007c0c */ /* 0x000fce000bf26270 */
[CC--:B---3--:R-:W-:Y:S02]  /*1eca0*/  @!P4 LEA R4, P6, R16.reuse, R28.reuse, 0x1 ;  /* 0x0000001c1004c211 */ /* 0x0c8fe400078c08ff */
        /* <DEDUP_REMOVED lines=11> */
.L_x_857:
[----:B------:R-:W-:Y:S05]  /*1ed60*/  BSYNC B1 ;  /* 0x0000000000017941 */ /* 0x000fea0003800000 */
.L_x_856:
[----:B----4-:R4:W0:Y:S01]  /*1ed70*/  SHFL.IDX PT, R0, R83, 0x2, 0x181f ;  /* 0x00581f0053007f89 */ /* 0x01082200000e0000 */
[----:B------:R-:W-:Y:S03]  /*1ed80*/  BSSY B1, `(.L_x_858) ;  /* 0x0000015000017945 */ /* 0x000fe60003800000 */
[----:B---3--:R4:W3:Y:S01]  /*1ed90*/  SHFL.IDX PT, R10, R82, 0x2, 0x181f ;  /* 0x00581f00520a7f89 */ /* 0x0088e200000e0000 */
[----:B------:R-:W-:Y:S05]  /*1eda0*/  @P0 BRA `(.L_x_859) ;  /* 0x0000000000480947 */ /* 0x000fea0003800000 */
[----:B------:R-:W-:Y:S01]  /*1edb0*/  ULDC UR4, c[0x0][0xac8] ;  /* 0x0002b20000047ab9 */ /* 0x000fe20000000800 */
[----:B------:R-:W-:Y:S01]  /*1edc0*/  ULDC.64 UR6, c[0x0][0x208] ;  /* 0x0000820000067ab9 */ /* 0x000fe20000000a00 */
[----:B------:R-:W-:Y:S02]  /*1edd0*/  ISETP.GE.AND P3, PT, R16, UR4, PT ;  /* 0x0000000410007c0c */ /* 0x000fe4000bf66270 */
[----:B------:R-:W-:Y:S02]  /*1ede0*/  ISETP.GE.AND P2, PT, R213, UR4, PT ;  /* 0x00000004d5007c0c */ /* 0x000fe4000bf46270 */
[----:B------:R-:W-:Y:S02]  /*1edf0*/  ISETP.GE.AND P1, PT, R218, UR4, PT ;  /* 0x00000004da007c0c */ /* 0x000fe4000bf26270 */
[----:B------:R-:W-:-:S07]  /*1ee00*/  ISETP.GE.AND P0, PT, R219, UR4, PT ;  /* 0x00000004db007c0c */ /* 0x000fce000bf06270 */
[-C--:B---3--:R-:W-:Y:S02]  /*1ee10*/  @!P3 LEA R4, P6, R16, R10.reuse, 0x1 ;  /* 0x0000000a1004b211 */ /* 0x088fe400078c08ff */
[-C--:B------:R-:W-:Y:S02]  /*1ee20*/  @!P2 LEA R6, P5, R235, R10.reuse, 0x1 ;  /* 0x0000000aeb06a211 */ /* 0x080fe400078a08ff */
[----:B------:R-:W-:Y:S02]  /*1ee30*/  @!P1 LEA R8, P4, R218, R10, 0x1 ;  /* 0x0000000ada089211 */ /* 0x000fe400078808ff */
[----:B0-----:R-:W-:Y:S02]  /*1ee40*/  @!P3 LEA.HI.X R5, R16, R0, R17, 0x1, P6 ;  /* 0x000000001005b211 */ /* 0x001fe400030f0c11 */
        /* <DEDUP_REMOVED lines=8> */
.L_x_859:
[----:B------:R-:W-:Y:S05]  /*1eed0*/  BSYNC B1 ;  /* 0x0000000000017941 */ /* 0x000fea0003800000 */
.L_x_858:
[----:B------:R-:W-:Y:S01]  /*1eee0*/  VIADD R3, R85, 0x60 ;  /* 0x0000006055037836 */ /* 0x000fe20000000000 */
[----:B01--4-:R-:W0:Y:S04]  /*1eef0*/  SHFL.IDX PT, R83, R83, 0x3, 0x181f ;  /* 0x00781f0053537f89 */ /* 0x013e2800000e0000 */
[----:B------:R-:W-:Y:S01]  /*1ef00*/  ISETP.GE.AND P0, PT, R3, R2, PT ;  /* 0x000000020300720c */ /* 0x000fe20003f06270 */
[----:B------:R-:W1:-:S12]  /*1ef10*/  SHFL.IDX PT, R82, R82, 0x3, 0x181f ;  /* 0x00781f0052527f89 */ /* 0x000e5800000e0000 */
[----:B------:R-:W-:Y:S05]  /*1ef20*/  @P0 BRA `(.L_x_860) ;  /* 0x0000000c00b80947 */ /* 0x000fea0003800000 */
[----:B------:R-:W-:Y:S01]  /*1ef30*/  ULDC UR4, c[0x0][0xac8] ;  /* 0x0002b20000047ab9 */ /* 0x000fe20000000800 */
[----:B------:R-:W-:Y:S01]  /*1ef40*/  ULDC.64 UR6, c[0x0][0x208] ;  /* 0x0000820000067ab9 */ /* 0x000fe20000000a00 */
[----:B------:R-:W-:Y:S02]  /*1ef50*/  ISETP.GE.AND P3, PT, R16, UR4, PT ;  /* 0x0000000410007c0c */ /* 0x000fe4000bf66270 */
[----:B------:R-:W-:Y:S02]  /*1ef60*/  ISETP.GE.AND P4, PT, R213, UR4, PT ;  /* 0x00000004d5007c0c */ /* 0x000fe4000bf86270 */
[----:B------:R-:W-:-:S09]  /*1ef70*/  ISETP.GE.AND P5, PT, R218, UR4, PT ;  /* 0x00000004da007c0c */ /* 0x000fd2000bfa6270 */
[CC--:B-1----:R-:W-:Y:S02]  /*1ef80*/  @!P3 LEA R2, P0, R16.reuse, R82.reuse, 0x1 ;  /* 0x000000521002b211 */ /* 0x0c2fe400078008ff */
[-C--:B------:R-:W-:Y:S02]  /*1ef90*/  @!P4 LEA R4, P1, R235, R82.reuse, 0x1 ;  /* 0x00000052eb04c211 */ /* 0x080fe400078208ff */
[-C--:B0-----:R-:W-:Y:S02]  /*1efa0*/  @!P3 LEA.HI.X R3, R16, R83.reuse, R17, 0x1, P0 ;  /* 0x000000531003b211 */ /* 0x081fe400000f0c11 */
        /* <DEDUP_REMOVED lines=8> */
[----:B0-----:R-:W-:Y:S01]  /*1f030*/  LEA R2, P0, R219, R82, 0x1 ;  /* 0x00000052db027211 */ /* 0x001fe200078008ff */
[----:B------:R-:W-:-:S03]  /*1f040*/  ULDC.64 UR4, c[0x0][0x208] ;  /* 0x0000820000047ab9 */ /* 0x000fc60000000a00 */
[----:B------:R-:W-:-:S05]  /*1f050*/  LEA.HI.X R3, R219, R83, R84, 0x1, P0 ;  /* 0x00000053db037211 */ /* 0x000fca00000f0c54 */
[----:B------:R0:W-:Y:S01]  /*1f060*/  ST.E.128 desc[UR4][R2.64], R72 ;  /* 0x0000004802007985 */ /* 0x0001e2000c101d04 */
[----:B------:R-:W-:Y:S05]  /*1f070*/  BRA `(.L_x_860) ;  /* 0x0000000c00647947 */ /* 0x000fea0003800000 */
.L_x_852:
[----:B------:R-:W2:Y:S01]  /*1f080*/  LDL R7, [R1+0x60] ;  /* 0x0000600001077983 */ /* 0x000ea20000100800 */
[----:B------:R-:W-:Y:S01]  /*1f090*/  ULDC.64 UR4, c[0x0][0xc00] ;  /* 0x0003000000047ab9 */ /* 0x000fe20000000a00 */
[----:B------:R-:W3:Y:S01]  /*1f0a0*/  LDC R21, c[0x0][0xbe8] ;  /* 0x0002fa00ff157b82 */ /* 0x000ee20000000800 */
[----:B------:R-:W-:Y:S01]  /*1f0b0*/  ISETP.NE.U32.AND P0, PT, RZ, UR4, PT ;  /* 0x00000004ff007c0c */ /* 0x000fe2000bf05070 */
[----:B------:R-:W-:Y:S01]  /*1f0c0*/  IMAD.MOV.U32 R6, RZ, RZ, RZ ;  /* 0x000000ffff067224 */ /* 0x000fe200078e00ff */
[----:B------:R-:W-:Y:S01]  /*1f0d0*/  IADD3 R2, P1, R233, UR4, RZ ;  /* 0x00000004e9027c10 */ /* 0x000fe2000ff3e0ff */
[----:B------:R-:W-:Y:S01]  /*1f0e0*/  ULDC.64 UR6, c[0x0][0x208] ;  /* 0x0000820000067ab9 */ /* 0x000fe20000000a00 */
[----:B------:R-:W-:Y:S01]  /*1f0f0*/  ISETP.NE.AND.EX P0, PT, RZ, UR5, PT, P0 ;  /* 0x00000005ff007c0c */ /* 0x000fe2000bf05300 */
[----:B------:R-:W4:Y:S02]  /*1f100*/  S2R R8, SR_TID.X ;  /* 0x0000000000087919 */ /* 0x000f240000002100 */
[----:B----4-:R-:W-:-:S05]  /*1f110*/  VIADD R8, R8, 0xffffff80 ;  /* 0xffffff8008087836 */ /* 0x010fca0000000000 */
[----:B------:R-:W-:Y:S02]  /*1f120*/  ISETP.GE.AND P3, PT, R8, 0x80, PT ;  /* 0x000000800800780c */ /* 0x000fe40003f66270 */
[----:B--2---:R-:W-:-:S04]  /*1f130*/  SHF.L.U64.HI R0, R230, 0x2, R7 ;  /* 0x00000002e6007819 */ /* 0x004fc80000010207 */
[----:B------:R-:W-:Y:S01]  /*1f140*/  IADD3.X R3, R0, UR5, RZ, P1, !PT ;  /* 0x0000000500037c10 */ /* 0x000fe20008ffe4ff */
[----:B------:R-:W-:Y:S02]  /*1f150*/  ULDC.64 UR4, c[0x0][0xc08] ;  /* 0x0003020000047ab9 */ /* 0x000fe40000000a00 */
[----:B------:R-:W-:Y:S02]  /*1f160*/  ISETP.NE.U32.AND P1, PT, RZ, UR4, PT ;  /* 0x00000004ff007c0c */ /* 0x000fe4000bf25070 */
[----:B------:R2:W5:Y:S02]  /*1f170*/  @P0 LDG.E R6, desc[UR6][R2.64] ;  /* 0x0000000602060981 */ /* 0x000564000c1e1900 */
[----:B------:R-:W-:-:S13]  /*1f180*/  ISETP.NE.AND.EX P1, PT, RZ, UR5, PT, P1 ;  /* 0x00000005ff007c0c */ /* 0x000fda000bf25310 */
[----:B------:R-:W-:Y:S01]  /*1f190*/  @P1 IADD3 R4, P2, R233, UR4, RZ ;  /* 0x00000004e9041c10 */ /* 0x000fe2000ff5e0ff */
[----:B------:R-:W-:-:S03]  /*1f1a0*/  ULDC UR4, c[0x0][0xa88] ;  /* 0x0002a20000047ab9 */ /* 0x000fc60000000800 */
[----:B------:R-:W-:Y:S01]  /*1f1b0*/  @P1 IADD3.X R5, R0, UR5, RZ, P2, !PT ;  /* 0x0000000500051c10 */ /* 0x000fe200097fe4ff */
[----:B------:R-:W-:Y:S01]  /*1f1c0*/  IMAD.U32 R0, RZ, RZ, UR4 ;  /* 0x00000004ff007e24 */ /* 0x000fe2000f8e00ff */
[----:B---3--:R-:W-:-:S05]  /*1f1d0*/  ISETP.NE.AND P2, PT, R21, 0x1, PT ;  /* 0x000000011500780c */ /* 0x008fca0003f45270 */
[----:B------:R2:W5:Y:S08]  /*1f1e0*/  @P1 LDG.E R0, desc[UR6][R4.64] ;  /* 0x0000000604001981 */ /* 0x000570000c1e1900 */
[----:B------:R-:W3:Y:S08]  /*1f1f0*/  @P2 LDC R20, c[0x0][0xbec] ;  /* 0x0002fb00ff142b82 */ /* 0x000ef00000000800 */
[----:B------:R-:W4:Y:S01]  /*1f200*/  @P2 LDC R25, c[0x0][0xbf0] ;  /* 0x0002fc00ff192b82 */ /* 0x000f220000000800 */
[----:B--2---:R-:W-:Y:S05]  /*1f210*/  @P1 BRA `(.L_x_861) ;  /* 0x0000000000141947 */ /* 0x004fea0003800000 */
[----:B------:R-:W-:Y:S05]  /*1f220*/  @!P0 BRA `(.L_x_861) ;  /* 0x0000000000108947 */ /* 0x000fea0003800000 */
[----:B------:R-:W-:Y:S02]  /*1f230*/  ULDC.64 UR4, c[0x0][0x208] ;  /* 0x0000820000047ab9 */ /* 0x000fe40000000a00 */
[----:B------:R-:W2:Y:S04]  /*1f240*/  LDG.E R5, desc[UR4][R2.64] ;  /* 0x0000000402057981 */ /* 0x000ea8000c1e1900 */
[----:B-----5:R-:W2:Y:S02]  /*1f250*/  LDG.E R0, desc[UR4][R2.64+0x4] ;  /* 0x0000040402007981 */ /* 0x020ea4000c1e1900 */
[----:B--2---:R-:W-:-:S07]  /*1f260*/  IMAD.IADD R0, R0, 0x1, -R5 ;  /* 0x0000000100007824 */ /* 0x004fce00078e0a05 */
.L_x_861:
[----:B------:R-:W-:Y:S01]  /*1f270*/  BSSY B1, `(.L_x_862) ;  /* 0x000002f000017945 */ /* 0x000fe20003800000 */
[----:B------:R-:W-:Y:S02]  /*1f280*/  SHF.R.S32.HI R12, RZ, 0x1f, R231 ;  /* 0x0000001fff0c7819 */ /* 0x000fe400000114e7 */
[----:B------:R-:W-:Y:S02]  /*1f290*/  SEL R13, R230, RZ, !P0 ;  /* 0x000000ffe60d7207 */ /* 0x000fe40004000000 */
[----:B------:R-:W-:Y:S02]  /*1f2a0*/  SEL R14, R7, RZ, !P0 ;  /* 0x000000ff070e7207 */ /* 0x000fe40004000000 */
[----:B-----5:R-:W-:Y:S01]  /*1f2b0*/  SHF.R.S32.HI R11, RZ, 0x1f, R6 ;  /* 0x0000001fff0b7819 */ /* 0x020fe20000011406 */
[----:B------:R-:W-:Y:S06]  /*1f2c0*/  @P3 BRA `(.L_x_863) ;  /* 0x0000000000a43947 */ /* 0x000fec0003800000 */
[----:B------:R-:W2:Y:S01]  /*1f2d0*/  S2R R2, SR_TID.X ;  /* 0x0000000000027919 */ /* 0x000ea20000002100 */
[----:B------:R-:W5:Y:S02]  /*1f2e0*/  LDC R9, c[0x0][0xbe8] ;  /* 0x0002fa00ff097b82 */ /* 0x000f640000000800 */
[----:B-----5:R-:W-:Y:S02]  /*1f2f0*/  IMAD R3, R0, R9, RZ ;  /* 0x0000000900037224 */ /* 0x020fe400078e02ff */
[----:B--2---:R-:W-:-:S04]  /*1f300*/  IMAD R2, R237, 0x80, R2 ;  /* 0x00000080ed027824 */ /* 0x004fc800078e0202 */
[----:B------:R-:W-:-:S05]  /*1f310*/  VIADD R10, R2, 0xffffff80 ;  /* 0xffffff80020a7836 */ /* 0x000fca0000000000 */
[----:B------:R-:W-:-:S13]  /*1f320*/  ISETP.GE.AND P0, PT, R10, R3, PT ;  /* 0x000000030a00720c */ /* 0x000fda0003f06270 */
[----:B------:R-:W-:Y:S05]  /*1f330*/  @P0 BRA `(.L_x_863) ;  /* 0x0000000000880947 */ /* 0x000fea0003800000 */
[----:B------:R-:W-:Y:S01]  /*1f340*/  ISETP.NE.AND P0, PT, R9, 0x1, PT ;  /* 0x000000010900780c */ /* 0x000fe20003f05270 */
[----:B------:R-:W-:Y:S01]  /*1f350*/  ULDC.64 UR4, c[0x0][0xb90] ;  /* 0x0002e40000047ab9 */ /* 0x000fe20000000a00 */
[----:B------:R-:W-:Y:S01]  /*1f360*/  IMAD.MOV.U32 R2, RZ, RZ, R6 ;  /* 0x000000ffff027224 */ /* 0x000fe200078e0006 */
[----:B------:R-:W-:Y:S01]  /*1f370*/  ULDC.64 UR6, c[0x0][0x208] ;  /* 0x0000820000067ab9 */ /* 0x000fe20000000a00 */
[----:B------:R-:W-:Y:S02]  /*1f380*/  IMAD R8, R12, UR4, RZ ;  /* 0x000000040c087c24 */ /* 0x000fe4000f8e02ff */
[----:B------:R-:W-:Y:S02]  /*1f390*/  IMAD.MOV.U32 R3, RZ, RZ, R11 ;  /* 0x000000ffff037224 */ /* 0x000fe400078e000b */
[----:B------:R-:W-:Y:S02]  /*1f3a0*/  IMAD.MOV.U32 R5, RZ, RZ, R10 ;  /* 0x000000ffff057224 */ /* 0x000fe400078e000a */
[----:B------:R-:W-:-:S03]  /*1f3b0*/  IMAD.WIDE.U32 R2, R231, UR4, R2 ;  /* 0x00000004e7027c25 */ /* 0x000fc6000f8e0002 */
[----:B------:R-:W2:Y:S08]  /*1f3c0*/  @P0 LDC R7, c[0x0][0xbec] ;  /* 0x0002fb00ff070b82 */ /* 0x000eb00000000800 */
[----:B------:R-:W5:Y:S01]  /*1f3d0*/  @P0 LDC R15, c[0x0][0xbf0] ;  /* 0x0002fc00ff0f0b82 */ /* 0x000f620000000800 */
[----:B--2---:R-:W-:-:S04]  /*1f3e0*/  @P0 IMAD.HI.U32 R4, R10, R7, RZ ;  /* 0x000000070a040227 */ /* 0x004fc800078e00ff */
[----:B------:R-:W-:Y:S01]  /*1f3f0*/  IMAD R7, R231, UR5, R8 ;  /* 0x00000005e7077c24 */ /* 0x000fe2000f8e0208 */
[----:B------:R-:W-:Y:S01]  /*1f400*/  ULDC.64 UR4, c[0x0][0xb98] ;  /* 0x0002e60000047ab9 */ /* 0x000fe20000000a00 */
[----:B-----5:R-:W-:Y:S02]  /*1f410*/  @P0 SHF.R.U32.HI R5, RZ, R15, R4 ;  /* 0x0000000fff050219 */ /* 0x020fe40000011604 */
[----:B------:R-:W-:Y:S02]  /*1f420*/  IMAD.IADD R3, R3, 0x1, R7 ;  /* 0x0000000103037824 */ /* 0x000fe400078e0207 */
[----:B------:R-:W-:Y:S02]  /*1f430*/  IMAD R4, R14, UR4, RZ ;  /* 0x000000040e047c24 */ /* 0x000fe4000f8e02ff */
[----:B------:R-:W-:Y:S02]  /*1f440*/  IMAD.MOV R7, RZ, RZ, -R5 ;  /* 0x000000ffff077224 */ /* 0x000fe400078e0a05 */
[----:B------:R-:W-:-:S04]  /*1f450*/  IMAD.WIDE.U32 R2, R13, UR4, R2 ;  /* 0x000000040d027c25 */ /* 0x000fc8000f8e0002 */
[----:B------:R-:W-:Y:S01]  /*1f460*/  IMAD R7, R9, R7, R10 ;  /* 0x0000000709077224 */ /* 0x000fe200078e020a */
[----:B------:R-:W-:Y:S01]  /*1f470*/  SHF.R.S32.HI R9, RZ, 0x1f, R5 ;  /* 0x0000001fff097819 */ /* 0x000fe20000011405 */
[----:B------:R-:W-:Y:S01]  /*1f480*/  IMAD R8, R13, UR5, R4 ;  /* 0x000000050d087c24 */ /* 0x000fe2000f8e0204 */
[----:B------:R-:W-:Y:S01]  /*1f490*/  IADD3 R2, P0, R5, R2, RZ ;  /* 0x0000000205027210 */ /* 0x000fe20007f1e0ff */
        /* <DEDUP_REMOVED lines=10> */
[----:B------:R-:W-:-:S05]  /*1f540*/  IMAD.MOV.U32 R3, RZ, RZ, -0x800000 ;  /* 0xff800000ff037424 */ /* 0x000fca00078e00ff */
[----:B------:R2:W-:Y:S02]  /*1f550*/  STG.E desc[UR6][R4.64], R3 ;  /* 0x0000000304007986 */ /* 0x0005e4000c101906 */
.L_x_863:
[----:B------:R-:W-:Y:S05]  /*1f560*/  BSYNC B1 ;  /* 0x0000000000017941 */ /* 0x000fea0003800000 */
.L_x_862:
[----:B------:R-:W-:Y:S01]  /*1f570*/  ULDC.64 UR4, c[0x0][0xaa0] ;  /* 0x0002a80000047ab9 */ /* 0x000fe20000000a00 */
[----:B--2---:R-:W-:Y:S01]  /*1f580*/  IMAD R4, R232, 0x20, R212 ;  /* 0x00000020e8047824 */ /* 0x004fe200078e02d4 */
[----:B------:R-:W-:Y:S01]  /*1f590*/  BSSY B1, `(.L_x_864) ;  /* 0x0000042000017945 */ /* 0x000fe20003800000 */
[----:B------:R-:W-:Y:S01]  /*1f5a0*/  IMAD R3, R11, UR4, RZ ;  /* 0x000000040b037c24 */ /* 0x000fe2000f8e02ff */
[----:B------:R-:W-:Y:S01]  /*1f5b0*/  SHF.R.S32.HI R8, RZ, 0x1f, R219 ;  /* 0x0000001fff087819 */ /* 0x000fe200000114db */
[----:B------:R-:W-:Y:S02]  /*1f5c0*/  IMAD R9, R237, 0x80, R4 ;  /* 0x00000080ed097824 */ /* 0x000fe400078e0204 */
[C---:B------:R-:W-:Y:S02]  /*1f5d0*/  IMAD R5, R6.reuse, UR5, R3 ;  /* 0x0000000506057c24 */ /* 0x040fe4000f8e0203 */
[----:B------:R-:W-:Y:S01]  /*1f5e0*/  IMAD.WIDE.U32 R2, R6, UR4, RZ ;  /* 0x0000000406027c25 */ /* 0x000fe2000f8e00ff */
[----:B------:R-:W-:-:S03]  /*1f5f0*/  ULDC.64 UR4, c[0x0][0xae8] ;  /* 0x0002ba0000047ab9 */ /* 0x000fc60000000a00 */
[----:B------:R-:W-:Y:S02]  /*1f600*/  IMAD.IADD R3, R3, 0x1, R5 ;  /* 0x0000000103037824 */ /* 0x000fe400078e0205 */
[----:B------:R-:W-:Y:S02]  /*1f610*/  IMAD R6, R12, UR4, RZ ;  /* 0x000000040c067c24 */ /* 0x000fe4000f8e02ff */
[----:B---3--:R-:W-:-:S04]  /*1f620*/  @P2 IMAD.HI.U32 R4, R9, R20, RZ ;  /* 0x0000001409042227 */ /* 0x008fc800078e00ff */
[C---:B------:R-:W-:Y:S02]  /*1f630*/  IMAD R7, R231.reuse, UR5, R6 ;  /* 0x00000005e7077c24 */ /* 0x040fe4000f8e0206 */
[----:B------:R-:W-:Y:S01]  /*1f640*/  IMAD.WIDE.U32 R2, R231, UR4, R2 ;  /* 0x00000004e7027c25 */ /* 0x000fe2000f8e0002 */
[----:B------:R-:W-:-:S03]  /*1f650*/  ULDC.64 UR4, c[0x0][0xaf0] ;  /* 0x0002bc0000047ab9 */ /* 0x000fc60000000a00 */
[----:B------:R-:W-:Y:S01]  /*1f660*/  IMAD.MOV.U32 R5, RZ, RZ, R9 ;  /* 0x000000ffff057224 */ /* 0x000fe200078e0009 */
[----:B----4-:R-:W-:Y:S01]  /*1f670*/  @P2 SHF.R.U32.HI R5, RZ, R25, R4 ;  /* 0x00000019ff052219 */ /* 0x010fe20000011604 */
[----:B------:R-:W-:Y:S02]  /*1f680*/  IMAD R6, R14, UR4, RZ ;  /* 0x000000040e067c24 */ /* 0x000fe4000f8e02ff */
[----:B------:R-:W-:Y:S01]  /*1f690*/  IMAD.IADD R3, R3, 0x1, R7 ;  /* 0x0000000103037824 */ /* 0x000fe200078e0207 */
[----:B------:R-:W-:Y:S01]  /*1f6a0*/  SHF.R.S32.HI R4, RZ, 0x1f, R5 ;  /* 0x0000001fff047819 */ /* 0x000fe20000011405 */
[C---:B------:R-:W-:Y:S02]  /*1f6b0*/  IMAD R7, R13.reuse, UR5, R6 ;  /* 0x000000050d077c24 */ /* 0x040fe4000f8e0206 */
[----:B------:R-:W-:Y:S01]  /*1f6c0*/  IMAD.WIDE.U32 R2, R13, UR4, R2 ;  /* 0x000000040d027c25 */ /* 0x000fe2000f8e0002 */
[----:B------:R-:W-:-:S03]  /*1f6d0*/  ULDC.64 UR4, c[0x0][0xae0] ;  /* 0x0002b80000047ab9 */ /* 0x000fc60000000a00 */
[----:B------:R-:W-:Y:S02]  /*1f6e0*/  IMAD.MOV R6, RZ, RZ, -R5 ;  /* 0x000000ffff067224 */ /* 0x000fe400078e0a05 */
[----:B------:R-:W-:Y:S02]  /*1f6f0*/  IMAD.IADD R3, R3, 0x1, R7 ;  /* 0x0000000103037824 */ /* 0x000fe400078e0207 */
[----:B------:R-:W-:Y:S02]  /*1f700*/  IMAD R4, R4, UR4, RZ ;  /* 0x0000000404047c24 */ /* 0x000fe4000f8e02ff */
[----:B------:R-:W-:Y:S02]  /*1f710*/  IMAD R7, R21, R6, R9 ;  /* 0x0000000615077224 */ /* 0x000fe400078e0209 */
[C---:B------:R-:W-:Y:S02]  /*1f720*/  IMAD R9, R5.reuse, UR5, R4 ;  /* 0x0000000505097c24 */ /* 0x040fe4000f8e0204 */
[----:B------:R-:W-:Y:S01]  /*1f730*/  IMAD.WIDE.U32 R2, R5, UR4, R2 ;  /* 0x0000000405027c25 */ /* 0x000fe2000f8e0002 */
[----:B------:R-:W-:Y:S01]  /*1f740*/  SHF.R.S32.HI R4, RZ, 0x1f, R7 ;  /* 0x0000001fff047819 */ /* 0x000fe20000011407 */
[----:B------:R-:W-:-:S02]  /*1f750*/  ULDC.64 UR4, c[0x0][0xad8] ;  /* 0x0002b60000047ab9 */ /* 0x000fc40000000a00 */
[----:B------:R-:W-:Y:S01]  /*1f760*/  IMAD.IADD R3, R3, 0x1, R9 ;  /* 0x0000000103037824 */ /* 0x000fe200078e0209 */
[----:B------:R-:W-:Y:S01]  /*1f770*/  SHF.R.S32.HI R9, RZ, 0x1f, R218 ;  /* 0x0000001fff097819 */ /* 0x000fe200000114da */
[----:B------:R-:W-:Y:S02]  /*1f780*/  IMAD R4, R4, UR4, RZ ;  /* 0x0000000404047c24 */ /* 0x000fe4000f8e02ff */
[----:B------:R-:W-:Y:S02]  /*1f790*/  IMAD R6, R237, 0x80, R212 ;  /* 0x00000080ed067824 */ /* 0x000fe400078e02d4 */
[----:B------:R-:W-:Y:S02]  /*1f7a0*/  IMAD R21, R0, R21, RZ ;  /* 0x0000001500157224 */ /* 0x000fe400078e02ff */
[C---:B------:R-:W-:Y:S02]  /*1f7b0*/  IMAD R5, R7.reuse, UR5, R4 ;  /* 0x0000000507057c24 */ /* 0x040fe4000f8e0204 */
[----:B------:R-:W-:Y:S01]  /*1f7c0*/  IMAD.WIDE.U32 R2, R7, UR4, R2 ;  /* 0x0000000407027c25 */ /* 0x000fe2000f8e0002 */
[----:B------:R-:W-:Y:S01]  /*1f7d0*/  ISETP.GE.AND P2, PT, R6, R21, PT ;  /* 0x000000150600720c */ /* 0x000fe20003f46270 */
[----:B------:R-:W-:-:S02]  /*1f7e0*/  ULDC.64 UR4, c[0x0][0xa80] ;  /* 0x0002a00000047ab9 */ /* 0x000fc40000000a00 */
[----:B------:R-:W-:Y:S01]  /*1f7f0*/  IMAD.IADD R3, R3, 0x1, R5 ;  /* 0x0000000103037824 */ /* 0x000fe200078e0205 */
[----:B------:R-:W-:Y:S01]  /*1f800*/  LEA R4, P3, R2, UR4, 0x1 ;  /* 0x0000000402047c11 */ /* 0x000fe2000f8608ff */
[----:B------:R-:W-:-:S03]  /*1f810*/  VIADD R0, R6, 0x20 ;  /* 0x0000002006007836 */ /* 0x000fc60000000000 */
[----:B------:R-:W-:Y:S02]  /*1f820*/  LEA.HI.X R5, R2, UR5, R3, 0x1, P3 ;  /* 0x0000000502057c11 */ /* 0x000fe400098f0c03 */
[-C--:B------:R-:W-:Y:S01]  /*1f830*/  ISETP.GE.AND P1, PT, R0, R21.reuse, PT ;  /* 0x000000150000720c */ /* 0x080fe20003f26270 */
[----:B------:R-:W-:Y:S01]  /*1f840*/  VIADD R0, R6, 0x40 ;  /* 0x0000004006007836 */ /* 0x000fe20000000000 */
[----:B------:R2:W3:Y:S04]  /*1f850*/  SHFL.IDX PT, R2, R4, RZ, 0x181f ;  /* 0x00181fff04027589 */ /* 0x0004e800000e0000 */
[----:B------:R2:W4:Y:S01]  /*1f860*/  SHFL.IDX PT, R3, R5, RZ, 0x181f ;  /* 0x00181fff05037589 */ /* 0x00052200000e0000 */
        /* <DEDUP_REMOVED lines=8> */
[----:B---3--:R-:W-:-:S04]  /*1f8f0*/  @!P5 LEA R10, P6, R16, R2, 0x1 ;  /* 0x00000002100ad211 */ /* 0x008fc800078c08ff */
[-C--:B----4-:R-:W-:Y:S02]  /*1f900*/  @!P5 LEA.HI.X R11, R16, R3.reuse, R17, 0x1, P6 ;  /* 0x00000003100bd211 */ /* 0x090fe400030f0c11 */
[-C--:B------:R-:W-:Y:S01]  /*1f910*/  @!P3 LEA R12, P6, R218, R2.reuse, 0x1 ;  /* 0x00000002da0cb211 */ /* 0x080fe200078c08ff */
[----:B------:R-:W-:Y:S02]  /*1f920*/  @!P4 IMAD.SHL.U32 R7, R234, 0x8, RZ ;  /* 0x00000008ea07c824 */ /* 0x000fe400078e00ff */
[----:B------:R3:W-:Y:S01]  /*1f930*/  @!P5 ST.E.128 desc[UR6][R10.64], RZ ;  /* 0x000000ff0a00d985 */ /* 0x0007e2000c101d06 */
[----:B------:R-:W-:Y:S02]  /*1f940*/  @!P3 LEA.HI.X R13, R218, R3, R9, 0x1, P6 ;  /* 0x00000003da0db211 */ /* 0x000fe400030f0c09 */
[----:B------:R-:W-:-:S04]  /*1f950*/  @!P2 LEA R14, P6, R219, R2, 0x1 ;  /* 0x00000002db0ea211 */ /* 0x000fc800078c08ff */
[----:B------:R-:W-:Y:S01]  /*1f960*/  @!P2 LEA.HI.X R15, R219, R3, R8, 0x1, P6 ;  /* 0x00000003db0fa211 */ /* 0x000fe200030f0c08 */
[----:B------:R-:W-:-:S05]  /*1f970*/  @!P4 IMAD.WIDE R2, R7, 0x2, R2 ;  /* 0x000000020702c825 */ /* 0x000fca00078e0202 */
[----:B------:R3:W-:Y:S04]  /*1f980*/  @!P4 ST.E.128 desc[UR6][R2.64], RZ ;  /* 0x000000ff0200c985 */ /* 0x0007e8000c101d06 */
[----:B------:R3:W-:Y:S04]  /*1f990*/  @!P3 ST.E.128 desc[UR6][R12.64], RZ ;  /* 0x000000ff0c00b985 */ /* 0x0007e8000c101d06 */
[----:B------:R3:W-:Y:S02]  /*1f9a0*/  @!P2 ST.E.128 desc[UR6][R14.64], RZ ;  /* 0x000000ff0e00a985 */ /* 0x0007e4000c101d06 */
.L_x_865:
[----:B------:R-:W-:Y:S05]  /*1f9b0*/  BSYNC B1 ;  /* 0x0000000000017941 */ /* 0x000fea0003800000 */
.L_x_864:
[----:B---34-:R3:W4:Y:S01]  /*1f9c0*/  SHFL.IDX PT, R3, R5, 0x1, 0x181f ;  /* 0x00381f0005037f89 */ /* 0x01872200000e0000 */
        /* <DEDUP_REMOVED lines=11> */
[-C--:B----4-:R-:W-:Y:S02]  /*1fa80*/  @!P4 LEA.HI.X R11, R16, R3.reuse, R17, 0x1, P6 ;  /* 0x00000003100bc211 */ /* 0x090fe400030f0c11 */
[C---:B------:R-:W-:Y:S01]  /*1fa90*/  @!P1 LEA R14, P6, R219.reuse, R2, 0x1 ;  /* 0x00000002db0e9211 */ /* 0x040fe200078c08ff */
[----:B------:R-:W-:Y:S01]  /*1faa0*/  @!P3 IMAD.SHL.U32 R7, R234, 0x8, RZ ;  /* 0x00000008ea07b824 */ /* 0x000fe200078e00ff */
[-C--:B------:R-:W-:Y:S01]  /*1fab0*/  @!P2 LEA.HI.X R13, R218, R3.reuse, R9, 0x1, P5 ;  /* 0x00000003da0da211 */ /* 0x080fe200028f0c09 */
[----:B------:R0:W-:Y:S01]  /*1fac0*/  @!P4 ST.E.128 desc[UR6][R10.64], RZ ;  /* 0x000000ff0a00c985 */ /* 0x0001e2000c101d06 */
[----:B------:R-:W-:Y:S01]  /*1fad0*/  @!P1 LEA.HI.X R15, R219, R3, R8, 0x1, P6 ;  /* 0x00000003db0f9211 */ /* 0x000fe200030f0c08 */
[----:B------:R-:W-:-:S05]  /*1fae0*/  @!P3 IMAD.WIDE R2, R7, 0x2, R2 ;  /* 0x000000020702b825 */ /* 0x000fca00078e0202 */
[----:B------:R0:W-:Y:S04]  /*1faf0*/  @!P3 ST.E.128 desc[UR6][R2.64], RZ ;  /* 0x000000ff0200b985 */ /* 0x0001e8000c101d06 */
[----:B------:R0:W-:Y:S04]  /*1fb00*/  @!P2 ST.E.128 desc[UR6][R12.64], RZ ;  /* 0x000000ff0c00a985 */ /* 0x0001e8000c101d06 */
[----:B------:R0:W-:Y:S02]  /*1fb10*/  @!P1 ST.E.128 desc[UR6][R14.64], RZ ;  /* 0x000000ff0e009985 */ /* 0x0001e4000c101d06 */
.L_x_867:
[----:B------:R-:W-:Y:S05]  /*1fb20*/  BSYNC B1 ;  /* 0x0000000000017941 */ /* 0x000fea0003800000 */
.L_x_866:
        /* <DEDUP_REMOVED lines=12> */
[C---:B------:R-:W-:Y:S02]  /*1fbf0*/  @!P6 LEA R14, P2, R219.reuse, R2, 0x1 ;  /* 0x00000002db0ee211 */ /* 0x040fe400078408ff */
[----:B------:R-:W-:Y:S01]  /*1fc00*/  @!P4 IMAD.SHL.U32 R7, R234, 0x8, RZ ;  /* 0x00000008ea07c824 */ /* 0x000fe200078e00ff */
[-C--:B----4-:R-:W-:Y:S02]  /*1fc10*/  @!P3 LEA.HI.X R11, R16, R3.reuse, R17, 0x1, P0 ;  /* 0x00000003100bb211 */ /* 0x090fe400000f0c11 */
[-C--:B------:R-:W-:Y:S02]  /*1fc20*/  @!P5 LEA.HI.X R13, R218, R3.reuse, R9, 0x1, P1 ;  /* 0x00000003da0dd211 */ /* 0x080fe400008f0c09 */
[----:B------:R-:W-:Y:S01]  /*1fc30*/  @!P6 LEA.HI.X R15, R219, R3, R8, 0x1, P2 ;  /* 0x00000003db0fe211 */ /* 0x000fe200010f0c08 */
[----:B------:R-:W-:Y:S01]  /*1fc40*/  @!P4 IMAD.WIDE R2, R7, 0x2, R2 ;  /* 0x000000020702c825 */ /* 0x000fe200078e0202 */
[----:B------:R0:W-:Y:S04]  /*1fc50*/  @!P3 ST.E.128 desc[UR6][R10.64], RZ ;  /* 0x000000ff0a00b985 */ /* 0x0001e8000c101d06 */
[----:B------:R0:W-:Y:S04]  /*1fc60*/  @!P4 ST.E.128 desc[UR6][R2.64], RZ ;  /* 0x000000ff0200c985 */ /* 0x0001e8000c101d06 */
[----:B------:R0:W-:Y:S04]  /*1fc70*/  @!P5 ST.E.128 desc[UR6][R12.64], RZ ;  /* 0x000000ff0c00d985 */ /* 0x0001e8000c101d06 */
[----:B------:R0:W-:Y:S02]  /*1fc80*/  @!P6 ST.E.128 desc[UR6][R14.64], RZ ;  /* 0x000000ff0e00e985 */ /* 0x0001e4000c101d06 */
.L_x_869:
[----:B------:R-:W-:Y:S05]  /*1fc90*/  BSYNC B1 ;  /* 0x0000000000017941 */ /* 0x000fea0003800000 */
.L_x_868:
[----:B------:R-:W-:Y:S01]  /*1fca0*/  VIADD R0, R6, 0x60 ;  /* 0x0000006006007836 */ /* 0x000fe20000000000 */
[----:B0---4-:R0:W4:Y:S04]  /*1fcb0*/  SHFL.IDX PT, R3, R5, 0x3, 0x181f ;  /* 0x00781f0005037f89 */ /* 0x01112800000e0000 */
[----:B------:R-:W-:Y:S01]  /*1fcc0*/  ISETP.GE.AND P0, PT, R0, R21, PT ;  /* 0x000000150000720c */ /* 0x000fe20003f06270 */
[----:B------:R0:W0:-:S12]  /*1fcd0*/  SHFL.IDX PT, R2, R4, 0x3, 0x181f ;  /* 0x00781f0004027f89 */ /* 0x00001800000e0000 */
        /* <DEDUP_REMOVED lines=10> */
[----:B--23--:R-:W-:Y:S01]  /*1fd80*/  @!P4 IMAD.SHL.U32 R5, R234, 0x8, RZ ;  /* 0x00000008ea05c824 */ /* 0x00cfe200078e00ff */
        /* <DEDUP_REMOVED lines=8> */
.L_x_860:
[----:B------:R-:W-:Y:S05]  /*1fe10*/  BSYNC B0 ;  /* 0x0000000000007941 */ /* 0x000fea0003800000 */
.L_x_851:
[----:B------:R-:W-:Y:S02]  /*1fe20*/  ULDC UR4, c[0x0][0xc3c] ;  /* 0x00030f0000047ab9 */ /* 0x000fe40000000800 */
[----:B-1----:R-:W-:-:S13]  /*1fe30*/  ISETP.GE.AND P0, PT, R123, UR4, PT ;  /* 0x000000047b007c0c */ /* 0x002fda000bf06270 */
[----:B------:R-:W-:Y:S05]  /*1fe40*/  @!P0 BRA `(.L_x_870) ;  /* 0xfffffe14005c8947 */ /* 0x000fea000383ffff */
[----:B------:R-:W-:Y:S05]  /*1fe50*/  BRA `(.L_x_645) ;  /* 0x0000008800987947 */ /* 0x000fea0003800000 */
.L_x_643:
[----:B------:R-:W-:-:S08]  /*1fe60*/  NOP ;  /* 0x0000000000007918 */ /* 0x000fd00000000000 */
[----:B------:R-:W0:-:S00]  /*1fe70*/  USETMAXREG.DEALLOC.CTAPOOL 0x18 ;  /* 0x00000018000079c8 */ /* 0x000e0000080e0500 */
[----:B0-----:R-:W2:Y:S01]  /*1fe80*/  LDL.LU R3, [R1+0x8] ;  /* 0x0000080001037983 */ /* 0x001ea20000300800 */
[----:B------:R-:W-:Y:S01]  /*1fe90*/  LOP3.LUT R2, R2, 0x3, RZ, 0xc0, !PT ;  /* 0x0000000302027812 */ /* 0x000fe200078ec0ff */
[----:B------:R-:W-:-:S05]  /*1fea0*/  IMAD.MOV.U32 R4, RZ, RZ, RZ ;  /* 0x000000ffff047224 */ /* 0x000fca00078e00ff */
[----:B------:R-:W0:Y:S02]  /*1feb0*/  SHFL.IDX PT, R2, R2, RZ, 0x1f ;  /* 0x00001fff02027589 */ /* 0x000e2400000e0000 */
[----:B0-----:R-:W-:Y:S02]  /*1fec0*/  ISETP.NE.AND P0, PT, R2, RZ, PT ;  /* 0x000000ff0200720c */ /* 0x001fe40003f05270 */
[----:B--2---:R-:W-:-:S11]  /*1fed0*/  LOP3.LUT R3, R3, 0xffffffef, RZ, 0xc0, !PT ;  /* 0xffffffef03037812 */ /* 0x004fd600078ec0ff */
[----:B------:R-:W-:-:S05]  /*1fee0*/  @P0 LOP3.LUT R3, R3, 0x10, RZ, 0xfc, !PT ;  /* 0x0000001003030812 */ /* 0x000fca00078efcff */
[----:B------:R0:W-:Y:S01]  /*1fef0*/  STL [R1+0x8], R3 ;  /* 0x0000080301007387 */ /* 0x0001e20000100800 */
        /* <DEDUP_REMOVED lines=8> */
.L_x_871:
[----:B------:R-:W-:Y:S01]  /*1ff80*/  LOP3.LUT R5, R0, 0x1f, RZ, 0xc0, !PT ;  /* 0x0000001f00057812 */ /* 0x000fe200078ec0ff */
[----:B------:R-:W-:Y:S01]  /*1ff90*/  ULDC UR4, c[0x0][0xc3c] ;  /* 0x00030f0000047ab9 */ /* 0x000fe20000000800 */
[----:B------:R-:W-:Y:S01]  /*1ffa0*/  ULDC.64 UR6, c[0x0][0x208] ;  /* 0x0000820000067ab9 */ /* 0x000fe20000000a00 */
[----:B------:R-:W-:Y:S01]  /*1ffb0*/  ULDC UR5, c[0x0][0xc38] ;  /* 0x00030e0000057ab9 */ /* 0x000fe20000000800 */
[----:B------:R-:W-:-:S04]  /*1ffc0*/  ISETP.NE.AND P0, PT, R5, 0x1f, PT ;  /* 0x0000001f0500780c */ /* 0x000fc80003f05270 */
[----:B------:R-:W-:-:S13]  /*1ffd0*/  ISETP.GE.OR P1, PT, R5, UR4, !P0 ;  /* 0x0000000405007c0c */ /* 0x000fda000c726670 */
[----:B0-----:R-:W0:Y:S02]  /*1ffe0*/  @!P1 LDC.64 R2, c[0x0][0xc80] ;  /* 0x00032000ff029b82 */ /* 0x001e240000000a00 */
        /* <DEDUP_REMOVED lines=35> */
.L_x_877:
        /* <DEDUP_REMOVED lines=13> */
.L_x_876:
[----:B------:R-:W-:Y:S05]  /*202f0*/  BSYNC B0 ;  /* 0x0000000000007941 */ /* 0x000fea0003800000 */
.L_x_875:
        /* <DEDUP_REMOVED lines=20> */
[----:B------:R-:W-:-:S07]  /*20440*/  IMAD.MOV.U32 R2, RZ, RZ, R11 ;  /* 0x000000ffff027224 */ /* 0x000fce00078e000b */
.L_x_873:
        /* <DEDUP_REMOVED lines=16> */
.L_x_878:
[----:B-1----:R-:W-:Y:S02]  /*20550*/  IMAD R16, R16, UR5, R7 ;  /* 0x0000000510107c24 */ /* 0x002fe4000f8e0207 */
[----:B------:R-:W-:Y:S02]  /*20560*/  IMAD R7, R11, R6, RZ ;  /* 0x000000060b077224 */ /* 0x000fe400078e02ff */
[----:B0-----:R-:W-:Y:S01]  /*20570*/  IMAD.MOV.U32 R2, RZ, RZ, RZ ;  /* 0x000000ffff027224 */ /* 0x001fe200078e00ff */
[----:B------:R-:W-:Y:S01]  /*20580*/  IADD3 R9, -R16, UR6, RZ ;  /* 0x0000000610097c10 */ /* 0x000fe2000fffe1ff */
[----:B------:R-:W-:Y:S02]  /*20590*/  VIADD R19, R19, UR4 ;  /* 0x0000000413137c36 */ /* 0x000fe40008000000 */
        /* <DEDUP_REMOVED lines=20> */
.L_x_874:
[----:B------:R-:W-:Y:S02]  /*206e0*/  IMAD.MOV.U32 R17, RZ, RZ, RZ ;  /* 0x000000ffff117224 */ /* 0x000fe400078e00ff */
[----:B------:R-:W-:Y:S02]  /*206f0*/  IMAD.U32 R16, RZ, RZ, UR6 ;  /* 0x00000006ff107e24 */ /* 0x000fe4000f8e00ff */
[----:B------:R-:W-:-:S07]  /*20700*/  IMAD.MOV.U32 R18, RZ, RZ, RZ ;  /* 0x000000ffff127224 */ /* 0x000fce00078e00ff */
.L_x_879:
[----:B------:R-:W-:-:S13]  /*20710*/  ISETP.NE.AND P0, PT, R5, RZ, PT ;  /* 0x000000ff0500720c */ /* 0x000fda0003f05270 */
[----:B------:R-:W0:Y:S01]  /*20720*/  @!P0 S2R R3, SR_CgaCtaId ;  /* 0x0000000000038919 */ /* 0x000e220000008800 */
[----:B------:R-:W-:-:S04]  /*20730*/  @!P0 MOV R2, 0x400 ;  /* 0x0000040000028802 */ /* 0x000fc80000000f00 */
[----:B0-----:R-:W-:-:S05]  /*20740*/  @!P0 LEA R2, R3, R2, 0x18 ;  /* 0x0000000203028211 */ /* 0x001fca00078ec0ff */
[----:B------:R2:W-:Y:S01]  /*20750*/  @!P0 STS.128 [R2+0x388d0], R16 ;  /* 0x0388d01002008388 */ /* 0x0005e20000000c00 */
[----:B------:R-:W-:Y:S06]  /*20760*/  BAR.ARV 0x5, 0x180 ;  /* 0x0146000000007b1d */ /* 0x000fec0000002000 */
.L_x_872:
[----:B--2---:R-:W-:Y:S01]  /*20770*/  IMAD.MOV.U32 R2, RZ, RZ, 0x1 ;  /* 0x00000001ff027424 */ /* 0x004fe200078e00ff */
[----:B------:R2:W-:Y:S01]  /*20780*/  STL [R1+0xc], RZ ;  /* 0x00000cff01007387 */ /* 0x0005e20000100800 */
[----:B------:R-:W-:Y:S02]  /*20790*/  ULDC UR4, c[0x0][0xc3c] ;  /* 0x00030f0000047ab9 */ /* 0x000fe40000000800 */
[----:B-1----:R-:W-:Y:S01]  /*207a0*/  ISETP.GE.AND P0, PT, R19, UR4, PT ;  /* 0x0000000413007c0c */ /* 0x002fe2000bf06270 */
[----:B------:R2:W-:Y:S04]  /*207b0*/  STL [R1+0x14], R2 ;  /* 0x0000140201007387 */ /* 0x0005e80000100800 */
[----:B------:R2:W-:Y:S08]  /*207c0*/  STL [R1+0x54], RZ ;  /* 0x000054ff01007387 */ /* 0x0005f00000100800 */
[----:B--2---:R-:W-:Y:S05]  /*207d0*/  @P0 BRA `(.L_x_880) ;  /* 0x0000007c00500947 */ /* 0x004fea0003800000 */
[----:B------:R-:W2:Y:S01]  /*207e0*/  LDL.LU R5, [R1+0x8] ;  /* 0x0000080001057983 */ /* 0x000ea20000300800 */
[C---:B------:R-:W-:Y:S01]  /*207f0*/  IMAD.SHL.U32 R2, R0.reuse, 0x8, RZ ;  /* 0x0000000800027824 */ /* 0x040fe200078e00ff */
[----:B------:R-:W1:Y:S01]  /*20800*/  S2UR UR5, SR_CgaCtaId ;  /* 0x00000000000579c3 */ /* 0x000e620000008800 */
[----:B------:R-:W-:Y:S01]  /*20810*/  LOP3.LUT R7, R0, 0x7f, RZ, 0xc0, !PT ;  /* 0x0000007f00077812 */ /* 0x000fe200078ec0ff */
[----:B------:R-:W-:Y:S01]  /*20820*/  UMOV UR4, 0x400 ;  /* 0x0000040000047882 */ /* 0x000fe20000000000 */
[----:B------:R-:W-:Y:S01]  /*20830*/  BSSY B8, `(.L_x_880) ;  /* 0x00007ce000087945 */ /* 0x000fe20003800000 */
[C---:B0-----:R-:W-:Y:S01]  /*20840*/  LOP3.LUT R3, R2.reuse, 0x1f8, RZ, 0xc0, !PT ;  /* 0x000001f802037812 */ /* 0x041fe200078ec0ff */
[----:B------:R-:W-:Y:S01]  /*20850*/  ULDC.64 UR38, c[0x0][0x198] ;  /* 0x0000660000267ab9 */ /* 0x000fe20000000a00 */
[----:B------:R-:W-:Y:S01]  /*20860*/  ISETP.NE.AND P1, PT, R7, RZ, PT ;  /* 0x000000ff0700720c */ /* 0x000fe20003f25270 */
[----:B------:R-:W-:Y:S01]  /*20870*/  ULOP3.LUT UR37, UR60, 0x2, URZ, 0xfc, !UPT ;  /* 0x000000023c257892 */ /* 0x000fe2000f8efc3f */
[----:B------:R-:W-:Y:S01]  /*20880*/  LOP3.LUT R4, R3, 0x38, R0, 0x78, !PT ;  /* 0x0000003803047812 */ /* 0x000fe200078e7800 */
[----:B------:R-:W-:Y:S01]  /*20890*/  IMAD.SHL.U32 R3, R7, 0x8, RZ ;  /* 0x0000000807037824 */ /* 0x000fe200078e00ff */
[----:B------:R-:W-:Y:S01]  /*208a0*/  SHF.R.U32.HI R6, RZ, 0x3, R7 ;  /* 0x00000003ff067819 */ /* 0x000fe20000011607 */
[----:B------:R-:W-:Y:S01]  /*208b0*/  ULDC UR36, c[0x0][0xc] ;  /* 0x0000030000247ab9 */ /* 0x000fe20000000800 */
[----:B------:R-:W-:-:S02]  /*208c0*/  LOP3.LUT R2, R2, 0x38, RZ, 0xc0, !PT ;  /* 0x0000003802027812 */ /* 0x000fc400078ec0ff */
[----:B------:R-:W-:Y:S02]  /*208d0*/  LOP3.LUT R3, R4, 0x200, R3, 0xf8, !PT ;  /* 0x0000020004037812 */ /* 0x000fe400078ef803 */
[C---:B------:R-:W-:Y:S01]  /*208e0*/  LOP3.LUT P0, R4, R0.reuse, 0x1f, RZ, 0xc0, !PT ;  /* 0x0000001f00047812 */ /* 0x040fe2000780c0ff */
[----:B------:R-:W-:-:S04]  /*208f0*/  IMAD.SHL.U32 R0, R0, 0x10, RZ ;  /* 0x0000001000007824 */ /* 0x000fc800078e00ff */
[----:B------:R0:W-:Y:S01]  /*20900*/  STL [R1+0x30], R4 ;  /* 0x0000300401007387 */ /* 0x0001e20000100800 */
[----:B------:R-:W-:Y:S01]  /*20910*/  LOP3.LUT R6, R6, 0x70, R0, 0xf8, !PT ;  /* 0x0000007006067812 */ /* 0x000fe200078ef800 */
[----:B-1----:R-:W-:-:S06]  /*20920*/  ULEA UR4, UR5, UR4, 0x18 ;  /* 0x0000000405047291 */ /* 0x002fcc000f8ec03f */
[----:B0-----:R-:W-:-:S04]  /*20930*/  IMAD.U32 R4, RZ, RZ, UR4 ;  /* 0x00000004ff047e24 */ /* 0x001fc8000f8e00ff */
[----:B------:R-:W-:Y:S01]  /*20940*/  IMAD R0, R3, 0x2, R4 ;  /* 0x0000000203007824 */ /* 0x000fe200078e0204 */
[----:B------:R0:W-:Y:S01]  /*20950*/  STL [R1+0x4], R4 ;  /* 0x0000040401007387 */ /* 0x0001e20000100800 */
[----:B------:R-:W-:-:S03]  /*20960*/  LOP3.LUT R3, R2, 0x80, RZ, 0xfc, !PT ;  /* 0x0000008002037812 */ /* 0x000fc600078efcff */
[----:B------:R1:W-:Y:S04]  /*20970*/  STL [R1+0x2c], R0 ;  /* 0x00002c0001007387 */ /* 0x0003e80000100800 */
[----:B------:R-:W-:Y:S01]  /*20980*/  STL [R1+0x20], RZ ;  /* 0x000020ff01007387 */ /* 0x000fe20000100800 */
[----:B0-----:R-:W-:Y:S01]  /*20990*/  LOP3.LUT R4, R2, 0x40, RZ, 0xfc, !PT ;  /* 0x0000004002047812 */ /* 0x001fe200078efcff */
[----:B-1----:R-:W-:Y:S01]  /*209a0*/  IMAD.MOV.U32 R0, RZ, RZ, 0x1 ;  /* 0x00000001ff007424 */ /* 0x002fe200078e00ff */
[----:B--2---:R-:W-:-:S04]  /*209b0*/  LOP3.LUT R5, R5, 0xfffffffd, RZ, 0xc0, !PT ;  /* 0xfffffffd05057812 */ /* 0x004fc800078ec0ff */
[----:B------:R-:W-:-:S04]  /*209c0*/  @P1 LOP3.LUT R5, R5, 0x2, RZ, 0xfc, !PT ;  /* 0x0000000205051812 */ /* 0x000fc800078efcff */
[----:B------:R-:W-:-:S04]  /*209d0*/  LOP3.LUT R5, R5, 0xfffffffe, RZ, 0xc0, !PT ;  /* 0xfffffffe05057812 */ /* 0x000fc800078ec0ff */
[----:B------:R-:W-:Y:S02]  /*209e0*/  @P0 LOP3.LUT R5, R5, 0x1, RZ, 0xfc, !PT ;  /* 0x0000000105050812 */ /* 0x000fe400078efcff */
[----:B------:R-:W-:Y:S02]  /*209f0*/  ISETP.NE.OR P0, PT, R7, RZ, !P0 ;  /* 0x000000ff0700720c */ /* 0x000fe40004705670 */
[----:B------:R-:W-:-:S11]  /*20a00*/  LOP3.LUT R5, R5, 0xfffffff7, RZ, 0xc0, !PT ;  /* 0xfffffff705057812 */ /* 0x000fd600078ec0ff */
[----:B------:R-:W-:-:S05]  /*20a10*/  @P0 LOP3.LUT R5, R5, 0x8, RZ, 0xfc, !PT ;  /* 0x0000000805050812 */ /* 0x000fca00078efcff */
[----:B------:R-:W-:Y:S04]  /*20a20*/  STL [R1+0x8], R5 ;  /* 0x0000080501007387 */ /* 0x000fe80000100800 */
[----:B------:R-:W-:Y:S04]  /*20a30*/  STL [R1+0x24], R0 ;  /* 0x0000240001007387 */ /* 0x000fe80000100800 */
[----:B------:R-:W-:Y:S04]  /*20a40*/  STL [R1+0x54], RZ ;  /* 0x000054ff01007387 */ /* 0x000fe80000100800 */
[----:B------:R-:W-:Y:S04]  /*20a50*/  STL [R1+0xc], RZ ;  /* 0x00000cff01007387 */ /* 0x000fe80000100800 */
[----:B------:R0:W-:Y:S02]  /*20a60*/  STL [R1+0x14], R0 ;  /* 0x0000140001007387 */ /* 0x0001e40000100800 */
[----:B0-----:R-:W-:-:S07]  /*20a70*/  LOP3.LUT R0, R2, 0xc0, RZ, 0xfc, !PT ;  /* 0x000000c002007812 */ /* 0x001fce00078efcff */
.L_x_1041:
[----:B01----:R-:W0:Y:S01]  /*20a80*/  LDC.64 R2, c[0x0][0xc88] ;  /* 0x00032200ff027b82 */ /* 0x003e220000000a00 */
[----:B------:R-:W-:Y:S01]  /*20a90*/  ULDC.64 UR4, c[0x0][0x208] ;  /* 0x0000820000047ab9 */ /* 0x000fe20000000a00 */
[----:B0-----:R-:W-:-:S05]  /*20aa0*/  IMAD.WIDE R2, R19, 0x4, R2 ;  /* 0x0000000413027825 */ /* 0x001fca00078e0202 */
[----:B--2---:R-:W2:Y:S01]  /*20ab0*/  LDG.E R15, desc[UR4][R2.64] ;  /* 0x00000004020f7981 */ /* 0x004ea2000c1e1900 */
[----:B------:R-:W-:Y:S05]  /*20ac0*/  YIELD ;  /* 0x0000000000007946 */ /* 0x000fea0003800000 */
[----:B------:R-:W-:Y:S01]  /*20ad0*/  ULDC.64 UR4, c[0x0][0xa28] ;  /* 0x00028a0000047ab9 */ /* 0x000fe20000000a00 */
[----:B------:R-:W-:Y:S01]  /*20ae0*/  ULDC.64 UR10, c[0x0][0xa18] ;  /* 0x00028600000a7ab9 */ /* 0x000fe20000000a00 */
[----:B------:R-:W-:Y:S01]  /*20af0*/  ISETP.NE.U32.AND P0, PT, RZ, UR4, PT ;  /* 0x00000004ff007c0c */ /* 0x000fe2000bf05070 */
[----:B------:R-:W-:Y:S01]  /*20b00*/  ULDC.64 UR6, c[0x0][0xa08] ;  /* 0x0002820000067ab9 */ /* 0x000fe20000000a00 */
[----:B------:R-:W-:Y:S01]  /*20b10*/  ISETP.NE.U32.AND P3, PT, RZ, UR10, PT ;  /* 0x0000000aff007c0c */ /* 0x000fe2000bf65070 */
[----:B------:R-:W-:Y:S01]  /*20b20*/  IMAD.MOV.U32 R0, RZ, RZ, RZ ;  /* 0x000000ffff007224 */ /* 0x000fe200078e00ff */
[----:B------:R-:W-:Y:S01]  /*20b30*/  ISETP.NE.AND.EX P0, PT, RZ, UR5, PT, P0 ;  /* 0x00000005ff007c0c */ /* 0x000fe2000bf05300 */
[----:B------:R-:W-:Y:S01]  /*20b40*/  ULDC.64 UR12, c[0x0][0x208] ;  /* 0x00008200000c7ab9 */ /* 0x000fe20000000a00 */
[----:B------:R-:W-:Y:S01]  /*20b50*/  ISETP.NE.AND.EX P3, PT, RZ, UR11, PT, P3 ;  /* 0x0000000bff007c0c */ /* 0x000fe2000bf65330 */
[----:B------:R-:W-:Y:S01]  /*20b60*/  IMAD.MOV.U32 R12, RZ, RZ, RZ ;  /* 0x000000ffff0c7224 */ /* 0x000fe200078e00ff */
[----:B------:R-:W-:Y:S01]  /*20b70*/  ULDC.64 UR8, c[0x0][0xa10] ;  /* 0x0002840000087ab9 */ /* 0x000fe20000000a00 */
[----:B--2---:R-:W-:Y:S01]  /*20b80*/  SHF.R.S32.HI R4, RZ, 0x1f, R15 ;  /* 0x0000001fff047819 */ /* 0x004fe2000001140f */
[----:B------:R-:W-:-:S07]  /*20b90*/  IMAD.SHL.U32 R14, R15, 0x4, RZ ;  /* 0x000000040f0e7824 */ /* 0x000fce00078e00ff */
[C---:B------:R-:W-:Y:S01]  /*20ba0*/  @P0 LEA R2, P1, R15.reuse, UR4, 0x2 ;  /* 0x000000040f020c11 */ /* 0x040fe2000f8210ff */
[----:B------:R-:W-:Y:S01]  /*20bb0*/  STL [R1+0x34], R15 ;  /* 0x0000340f01007387 */ /* 0x000fe20000100800 */
[C-C-:B------:R-:W-:Y:S02]  /*20bc0*/  SHF.L.U64.HI R13, R15.reuse, 0x2, R4.reuse ;  /* 0x000000020f0d7819 */ /* 0x140fe40000010204 */
[----:B------:R-:W-:Y:S01]  /*20bd0*/  @P0 LEA.HI.X R3, R15, UR5, R4, 0x2, P1 ;  /* 0x000000050f030c11 */ /* 0x000fe200088f1404 */
[----:B------:R-:W-:Y:S01]  /*20be0*/  ULDC.64 UR4, c[0x0][0xa00] ;  /* 0x0002800000047ab9 */ /* 0x000fe20000000a00 */
[C---:B------:R-:W-:Y:S01]  /*20bf0*/  @P3 IADD3 R8, P1, R14.reuse, UR10, RZ ;  /* 0x0000000a0e083c10 */ /* 0x040fe2000ff3e0ff */
[----:B------:R0:W-:Y:S03]  /*20c00*/  STL [R1+0x48], R4 ;  /* 0x0000480401007387 */ /* 0x0001e60000100800 */
[----:B------:R-:W-:Y:S01]  /*20c10*/  @P3 IADD3.X R9, R13, UR11, RZ, P1, !PT ;  /* 0x0000000b0d093c10 */ /* 0x000fe20008ffe4ff */
[----:B------:R1:W5:Y:S01]  /*20c20*/  @P0 LDG.E R0, desc[UR12][R2.64] ;  /* 0x0000000c02000981 */ /* 0x000362000c1e1900 */
[----:B------:R-:W-:-:S02]  /*20c30*/  IADD3 R6, P1, R14, UR6, RZ ;  /* 0x000000060e067c10 */ /* 0x000fc4000ff3e0ff */
[----:B------:R-:W-:Y:S02]  /*20c40*/  CS2R R10, SRZ ;  /* 0x00000000000a7805 */ /* 0x000fe4000001ff00 */
[----:B------:R-:W-:Y:S01]  /*20c50*/  ISETP.NE.U32.AND P2, PT, RZ, UR6, PT ;  /* 0x00000006ff007c0c */ /* 0x000fe2000bf45070 */
[----:B------:R-:W-:Y:S01]  /*20c60*/  STL [R1], R14 ;  /* 0x0000000e01007387 */ /* 0x000fe20000100800 */
[----:B------:R-:W-:Y:S02]  /*20c70*/  IADD3.X R7, R13, UR7, RZ, P1, !PT ;  /* 0x000000070d077c10 */ /* 0x000fe40008ffe4ff */
[----:B------:R-:W-:Y:S01]  /*20c80*/  ISETP.NE.U32.AND P1, PT, RZ, UR4, PT ;  /* 0x00000004ff007c0c */ /* 0x000fe2000bf25070 */
[----:B------:R-:W-:Y:S01]  /*20c90*/  STL [R1+0x28], R13 ;  /* 0x0000280d01007387 */ /* 0x000fe20000100800 */
[----:B------:R-:W-:Y:S02]  /*20ca0*/  ISETP.NE.AND.EX P2, PT, RZ, UR7, PT, P2 ;  /* 0x00000007ff007c0c */ /* 0x000fe4000bf45320 */
[----:B------:R-:W-:-:S02]  /*20cb0*/  ISETP.NE.AND.EX P1, PT, RZ, UR5, PT, P1 ;  /* 0x00000005ff007c0c */ /* 0x000fc4000bf25310 */
[----:B-1----:R-:W-:-:S04]  /*20cc0*/  IADD3 R2, P0, R14, UR4, RZ ;  /* 0x000000040e027c10 */ /* 0x002fc8000ff1e0ff */
[----:B------:R-:W-:Y:S01]  /*20cd0*/  IADD3.X R3, R13, UR5, RZ, P0, !PT ;  /* 0x000000050d037c10 */ /* 0x000fe200087fe4ff */
[----:B------:R-:W-:Y:S01]  /*20ce0*/  ULDC UR4, c[0x0][0x288] ;  /* 0x0000a20000047ab9 */ /* 0x000fe20000000800 */
[----:B0-----:R-:W-:-:S03]  /*20cf0*/  IADD3 R4, P0, R14, UR8, RZ ;  /* 0x000000080e047c10 */ /* 0x001fc6000ff1e0ff */
[----:B------:R-:W5:Y:S01]  /*20d00*/  @P2 LDG.E R11, desc[UR12][R6.64] ;  /* 0x0000000c060b2981 */ /* 0x000f62000c1e1900 */
[----:B------:R-:W-:Y:S02]  /*20d10*/  IADD3.X R5, R13, UR9, RZ, P0, !PT ;  /* 0x000000090d057c10 */ /* 0x000fe400087fe4ff */
[----:B------:R-:W-:Y:S01]  /*20d20*/  ISETP.NE.U32.AND P0, PT, RZ, UR8, PT ;  /* 0x00000008ff007c0c */ /* 0x000fe2000bf05070 */
[----:B------:R-:W2:Y:S03]  /*20d30*/  @P1 LDG.E R12, desc[UR12][R2.64] ;  /* 0x0000000c020c1981 */ /* 0x000ea6000c1e1900 */
[----:B------:R-:W-:-:S13]  /*20d40*/  ISETP.NE.AND.EX P0, PT, RZ, UR9, PT, P0 ;  /* 0x00000009ff007c0c */ /* 0x000fda000bf05300 */
[----:B------:R-:W5:Y:S04]  /*20d50*/  @P0 LDG.E R10, desc[UR12][R4.64] ;  /* 0x0000000c040a0981 */ /* 0x000f68000c1e1900 */
[----:B--2---:R0:W-:Y:S02]  /*20d60*/  STL [R1+0x40], R12 ;  /* 0x0000400c01007387 */ /* 0x0041e40000100800 */
[----:B0-----:R-:W-:Y:S01]  /*20d70*/  IMAD.U32 R12, RZ, RZ, UR4 ;  /* 0x00000004ff0c7e24 */ /* 0x001fe2000f8e00ff */
[----:B------:R-:W-:-:S05]  /*20d80*/  ULDC.64 UR4, c[0x0][0x418] ;  /* 0x0001060000047ab9 */ /* 0x000fca0000000a00 */
[----:B------:R0:W2:Y:S01]  /*20d90*/  @P3 LDG.E R12, desc[UR12][R8.64] ;  /* 0x0000000c080c3981 */ /* 0x0000a2000c1e1900 */
[----:B------:R-:W-:-:S03]  /*20da0*/  UISETP.NE.U32.AND UP0, UPT, UR4, URZ, UPT ;  /* 0x0000003f0400728c */ /* 0x000fc6000bf05070 */
[----:B------:R-:W-:Y:S01]  /*20db0*/  ULDC UR4, c[0x0][0x424] ;  /* 0x0001090000047ab9 */ /* 0x000fe20000000800 */
[----:B------:R-:W-:-:S03]  /*20dc0*/  UISETP.NE.AND.EX UP0, UPT, UR5, URZ, UPT, UP0 ;  /* 0x0000003f0500728c */ /* 0x000fc6000bf05300 */
[----:B------:R-:W-:Y:S01]  /*20dd0*/  ULDC UR5, c[0x0][0x2f0] ;  /* 0x0000bc0000057ab9 */ /* 0x000fe20000000800 */
[----:B------:R-:W-:-:S04]  /*20de0*/  USEL UR4, UR4, 0x1, UP0 ;  /* 0x0000000104047887 */ /* 0x000fc80008000000 */
[----:B------:R-:W-:-:S03]  /*20df0*/  UIMAD UR4, UR4, UR5, URZ ;  /* 0x00000005040472a4 */ /* 0x000fc6000f8e023f */
[----:B------:R-:W-:Y:S02]  /*20e00*/  ULDC UR5, c[0x0][0x348] ;  /* 0x0000d20000057ab9 */ /* 0x000fe40000000800 */
[----:B0-----:R-:W-:Y:S02]  /*20e10*/  IMAD.U32 R9, RZ, RZ, UR5 ;  /* 0x00000005ff097e24 */ /* 0x001fe4000f8e00ff */
[----:B------:R-:W-:Y:S01]  /*20e20*/  IMAD.U32 R8, RZ, RZ, UR4 ;  /* 0x00000004ff087e24 */ /* 0x000fe2000f8e00ff */
[----:B--2---:R0:W-:Y:S01]  /*20e30*/  STL [R1+0x50], R12 ;  /* 0x0000500c01007387 */ /* 0x0041e20000100800 */
[----:B----4-:R-:W-:Y:S05]  /*20e40*/  @P3 BRA `(.L_x_881) ;  /* 0x0000000000183947 */ /* 0x010fea0003800000 */
[----:B------:R-:W-:Y:S05]  /*20e50*/  @!P1 BRA `(.L_x_881) ;  /* 0x0000000000149947 */ /* 0x000fea0003800000 */
[----:B------:R-:W-:Y:S02]  /*20e60*/  ULDC.64 UR4, c[0x0][0x208] ;  /* 0x0000820000047ab9 */ /* 0x000fe40000000a00 */
[----:B0-----:R-:W2:Y:S04]  /*20e70*/  LDG.E R12, desc[UR4][R2.64] ;  /* 0x00000004020c7981 */ /* 0x001ea8000c1e1900 */
[----:B------:R-:W2:Y:S02]  /*20e80*/  LDG.E R2, desc[UR4][R2.64+0x4] ;  /* 0x0000040402027981 */ /* 0x000ea4000c1e1900 */
[----:B--2---:R-:W-:-:S05]  /*20e90*/  IMAD.IADD R2, R2, 0x1, -R12 ;  /* 0x0000000102027824 */ /* 0x004fca00078e0a0c */
[----:B------:R1:W-:Y:S02]  /*20ea0*/  STL [R1+0x50], R2 ;  /* 0x0000500201007387 */ /* 0x0003e40000100800 */
.L_x_881:
[----:B0-----:R-:W-:Y:S01]  /*20eb0*/  IMAD.MOV.U32 R12, RZ, RZ, R15 ;  /* 0x000000ffff0c7224 */ /* 0x001fe200078e000f */
[----:B------:R-:W-:Y:S01]  /*20ec0*/  ULDC.64 UR4, c[0x0][0xa20] ;  /* 0x0002880000047ab9 */ /* 0x000fe20000000a00 */
[----:B-1---5:R-:W-:Y:S01]  /*20ed0*/  IMAD.IADD R2, R11, 0x1, R0 ;  /* 0x000000010b027824 */ /* 0x022fe200078e0200 */
[----:B------:R-:W-:Y:S02]  /*20ee0*/  ISETP.NE.U32.AND P1, PT, RZ, UR4, PT ;  /* 0x00000004ff007c0c */ /* 0x000fe4000bf25070 */
[----:B------:R0:W-:Y:S02]  /*20ef0*/  STL [R1+0x10], R12 ;  /* 0x0000100c01007387 */ /* 0x0001e40000100800 */
[----:B------:R-:W-:Y:S02]  /*20f00*/  ISETP.NE.AND.EX P1, PT, RZ, UR5, PT, P1 ;  /* 0x00000005ff007c0c */ /* 0x000fe4000bf25310 */
[----:B------:R0:W-:Y:S11]  /*20f10*/  STL [R1+0x1c], R2 ;  /* 0x00001c0201007387 */ /* 0x0001f60000100800 */
[----:B0-----:R-:W-:Y:S05]  /*20f20*/  @!P1 BRA `(.L_x_882) ;  /* 0x0000000000149947 */ /* 0x001fea0003800000 */
[----:B------:R-:W-:Y:S01]  /*20f30*/  IADD3 R2, P1, R14, UR4, RZ ;  /* 0x000000040e027c10 */ /* 0x000fe2000ff3e0ff */
[----:B------:R-:W-:-:S03]  /*20f40*/  ULDC.64 UR6, c[0x0][0x208] ;  /* 0x0000820000067ab9 */ /* 0x000fc60000000a00 */
[----:B------:R-:W-:-:S05]  /*20f50*/  IADD3.X R3, R13, UR5, RZ, P1, !PT ;  /* 0x000000050d037c10 */ /* 0x000fca0008ffe4ff */
[----:B------:R0:W5:Y:S01]  /*20f60*/  LDG.E R8, desc[UR6][R2.64] ;  /* 0x0000000602087981 */ /* 0x000162000c1e1900 */
[----:B------:R-:W-:Y:S05]  /*20f70*/  BRA `(.L_x_883) ;  /* 0x0000000000147947 */ /* 0x000fea0003800000 */
.L_x_882:
[----:B------:R-:W-:Y:S05]  /*20f80*/  @!P2 BRA `(.L_x_883) ;  /* 0x000000000010a947 */ /* 0x000fea0003800000 */
[----:B------:R-:W-:Y:S02]  /*20f90*/  ULDC.64 UR4, c[0x0][0x208] ;  /* 0x0000820000047ab9 */ /* 0x000fe40000000a00 */
[----:B------:R-:W2:Y:S04]  /*20fa0*/  LDG.E R8, desc[UR4][R6.64] ;  /* 0x0000000406087981 */ /* 0x000ea8000c1e1900 */
[----:B------:R-:W2:Y:S02]  /*20fb0*/  LDG.E R6, desc[UR4][R6.64+0x4] ;  /* 0x0000040406067981 */ /* 0x000ea4000c1e1900 */
[----:B--2---:R-:W-:-:S07]  /*20fc0*/  IMAD.IADD R8, R6, 0x1, -R8 ;  /* 0x0000000106087824 */ /* 0x004fce00078e0a08 */
.L_x_883:
[----:B------:R-:W-:Y:S01]  /*20fd0*/  ULDC.64 UR4, c[0x0][0x208] ;  /* 0x0000820000047ab9 */ /* 0x000fe20000000a00 */
[----:B-----5:R-:W-:Y:S01]  /*20fe0*/  IMAD.IADD R0, R8, 0x1, -R0 ;  /* 0x0000000108007824 */ /* 0x020fe200078e0a00 */
[----:B0-----:R-:W2:Y:S04]  /*20ff0*/  @P0 LDG.E R2, desc[UR4][R4.64] ;  /* 0x0000000404020981 */ /* 0x001ea8000c1e1900 */
[----:B------:R-:W2:Y:S01]  /*21000*/  @P0 LDG.E R4, desc[UR4][R4.64+0x4] ;  /* 0x0000040404040981 */ /* 0x000ea2000c1e1900 */
[----:B------:R-:W-:Y:S01]  /*21010*/  BSSY B0, `(.L_x_884) ;  /* 0x00001a5000007945 */ /* 0x000fe20003800000 */
[----:B------:R-:W-:Y:S01]  /*21020*/  PLOP3.LUT P5, PT, PT, PT, PT, 0x80, 0x0 ;  /* 0x000000000000781c */ /* 0x000fe20003faf070 */
[----:B--2---:R-:W-:-:S04]  /*21030*/  @P0 IMAD.IADD R9, R4, 0x1, -R2 ;  /* 0x0000000104090824 */ /* 0x004fc800078e0a02 */
[----:B------:R-:W-:-:S04]  /*21040*/  IMAD.IADD R3, R0, 0x1, R9 ;  /* 0x0000000100037824 */ /* 0x000fc800078e0209 */
[----:B------:R-:W-:Y:S01]  /*21050*/  VIADD R2, R3, 0x4f ;  /* 0x0000004f03027836 */ /* 0x000fe20000000000 */
[----:B------:R0:W-:Y:S03]  /*21060*/  STL [R1+0x4c], R3 ;  /* 0x00004c0301007387 */ /* 0x0001e60000100800 */
[----:B------:R-:W-:-:S05]  /*21070*/  IMAD.HI R2, R2, 0x66666667, RZ ;  /* 0x6666666702027827 */ /* 0x000fca00078e02ff */
[----:B0-----:R-:W-:-:S04]  /*21080*/  SHF.R.U32.HI R3, RZ, 0x1f, R2 ;  /* 0x0000001fff037819 */ /* 0x001fc80000011602 */
[----:B------:R-:W-:-:S05]  /*21090*/  LEA.HI.SX32 R4, R2, R3, 0x1b ;  /* 0x0000000302047211 */ /* 0x000fca00078fdaff */
[--C-:B------:R-:W-:Y:S01]  /*210a0*/  IMAD R2, R4, 0x50, -R0.reuse ;  /* 0x0000005004027824 */ /* 0x100fe200078e0a00 */
[----:B------:R0:W-:Y:S01]  /*210b0*/  STL [R1+0x38], R4 ;  /* 0x0000380401007387 */ /* 0x0001e20000100800 */
[----:B------:R-:W-:-:S03]  /*210c0*/  IMAD.MOV R0, RZ, RZ, -R0 ;  /* 0x000000ffff007224 */ /* 0x000fc600078e0a00 */
[----:B------:R-:W-:Y:S02]  /*210d0*/  VIMNMX R9, R2, R9, PT ;  /* 0x0000000902097248 */ /* 0x000fe40003fe0100 */
[----:B------:R-:W-:-:S04]  /*210e0*/  VIMNMX R0, RZ, R0, !PT ;  /* 0x00000000ff007248 */ /* 0x000fc80007fe0100 */
[----:B------:R-:W-:Y:S01]  /*210f0*/  ISETP.GT.AND P1, PT, R9, R0, PT ;  /* 0x000000000900720c */ /* 0x000fe20003f24270 */
[----:B0-----:R-:W-:-:S12]  /*21100*/  IMAD.WIDE.U32 R4, R0, -0x33333333, RZ ;  /* 0xcccccccd00047825 */ /* 0x001fd800078e00ff */
[----:B------:R-:W-:Y:S01]  /*21110*/  @P1 VIADD R2, R9, 0x4f ;  /* 0x0000004f09021836 */ /* 0x000fe20000000000 */
[----:B------:R-:W-:-:S03]  /*21120*/  SHF.R.U32.HI R9, RZ, 0x6, R5 ;  /* 0x00000006ff097819 */ /* 0x000fc60000011605 */
[----:B------:R-:W-:-:S04]  /*21130*/  @P1 IMAD.HI R0, R2, 0x66666667, RZ ;  /* 0x6666666702001827 */ /* 0x000fc800078e02ff */
[----:B------:R-:W-:Y:S01]  /*21140*/  IMAD.MOV.U32 R7, RZ, RZ, R9 ;  /* 0x000000ffff077224 */ /* 0x000fe200078e0009 */
[----:B------:R-:W-:-:S04]  /*21150*/  @P1 SHF.R.U32.HI R2, RZ, 0x1f, R0 ;  /* 0x0000001fff021819 */ /* 0x000fc80000011600 */
[----:B------:R-:W-:-:S04]  /*21160*/  @P1 LEA.HI.SX32 R7, R0, R2, 0x1b ;  /* 0x0000000200071211 */ /* 0x000fc800078fdaff */
[----:B------:R-:W-:-:S13]  /*21170*/  ISETP.GT.AND P1, PT, R7, R9, PT ;  /* 0x000000090700720c */ /* 0x000fda0003f24270 */
[----:B------:R-:W-:Y:S05]  /*21180*/  @!P1 BRA `(.L_x_885) ;  /* 0x0000001800349947 */ /* 0x000fea0003800000 */
[----:B------:R-:W-:Y:S01]  /*21190*/  UMOV UR4, 0xffffffff ;  /* 0xffffffff00047882 */ /* 0x000fe20000000000 */
[----:B------:R-:W-:Y:S02]  /*211a0*/  SEL R0, R12, RZ, !P0 ;  /* 0x000000ff0c007207 */ /* 0x000fe40004000000 */
[----:B------:R-:W-:Y:S05]  /*211b0*/  BRA.DIV UR4, `(.L_x_886) ;  /* 0x0000007e04747947 */ /* 0x000fea000b800000 */
[----:B------:R-:W0:Y:S02]  /*211c0*/  S2R R2, SR_TID.X ;  /* 0x0000000000027919 */ /* 0x000e240000002100 */
[----:B0-----:R-:W-:-:S04]  /*211d0*/  SHF.R.U32.HI R2, RZ, 0x5, R2 ;  /* 0x00000005ff027819 */ /* 0x001fc80000011602 */
[----:B------:R-:W-:-:S05]  /*211e0*/  LOP3.LUT R2, R2, 0x3, RZ, 0xc0, !PT ;  /* 0x0000000302027812 */ /* 0x000fca00078ec0ff */
[----:B------:R0:W1:Y:S02]  /*211f0*/  SHFL.IDX PT, R14, R2, RZ, 0x1f ;  /* 0x00001fff020e7589 */ /* 0x00006400000e0000 */
.L_x_1072:
[----:B-1----:R-:W-:Y:S02]  /*21200*/  ISETP.NE.AND P0, PT, R14, RZ, PT ;  /* 0x000000ff0e00720c */ /* 0x002fe40003f05270 */
[----:B------:R-:W-:-:S11]  /*21210*/  PLOP3.LUT P2, PT, PT, PT, PT, 0x8, 0x0 ;  /* 0x000000000000781c */ /* 0x000fd60003f4e170 */
[----:B------:R-:W-:Y:S05]  /*21220*/  @P0 BRA `(.L_x_887) ;  /* 0x00000000000c0947 */ /* 0x000fea0003800000 */
[----:B------:R-:W-:-:S03]  /*21230*/  UMOV UR4, 0xffffffff ;  /* 0xffffffff00047882 */ /* 0x000fc60000000000 */
[----:B------:R-:W-:Y:S05]  /*21240*/  BRA.DIV UR4, `(.L_x_888) ;  /* 0x0000007e04847947 */ /* 0x000fea000b800000 */
[----:B------:R-:W-:-:S13]  /*21250*/  ELECT P2, URZ, PT ;  /* 0x00000000003f782f */ /* 0x000fda0003840000 */
.L_x_887:
[----:B0-----:R-:W2:Y:S04]  /*21260*/  LDL R2, [R1+0x54] ;  /* 0x0000540001027983 */ /* 0x001ea80000100800 */
[----:B------:R-:W3:Y:S01]  /*21270*/  LDL R4, [R1+0x4] ;  /* 0x0000040001047983 */ /* 0x000ee20000100800 */
[----:B------:R-:W-:Y:S01]  /*21280*/  BSSY B1, `(.L_x_889) ;  /* 0x0000008000017945 */ /* 0x000fe20003800000 */
[----:B--2---:R-:W-:-:S05]  /*21290*/  VIADD R2, R2, 0x1 ;  /* 0x0000000102027836 */ /* 0x004fca0000000000 */
[----:B------:R-:W-:-:S04]  /*212a0*/  LEA.HI R3, R2, R2, RZ, 0x1 ;  /* 0x0000000202037211 */ /* 0x000fc800078f08ff */
[----:B------:R-:W-:-:S05]  /*212b0*/  LOP3.LUT R3, R3, 0xfffffffe, RZ, 0xc0, !PT ;  /* 0xfffffffe03037812 */ /* 0x000fca00078ec0ff */
[----:B------:R-:W-:-:S05]  /*212c0*/  IMAD.IADD R2, R2, 0x1, -R3 ;  /* 0x0000000102027824 */ /* 0x000fca00078e0a03 */
[----:B------:R-:W-:-:S04]  /*212d0*/  SHF.L.U32 R2, R2, 0x1f, RZ ;  /* 0x0000001f02027819 */ /* 0x000fc800000006ff */
[----:B---3--:R-:W0:Y:S02]  /*212e0*/  SYNCS.PHASECHK.TRANS64.TRYWAIT P0, [R4+URZ+0x38820], R2 ;  /* 0x03882002040075a7 */ /* 0x008e24000800017f */
[----:B0-----:R-:W-:Y:S05]  /*212f0*/  @!P0 BRA `(.L_x_890) ;  /* 0x0000007c007c8947 */ /* 0x001fea0003800000 */
.L_x_1075:
[----:B------:R-:W-:Y:S05]  /*21300*/  BSYNC B1 ;  /* 0x0000000000017941 */ /* 0x000fea0003800000 */
.L_x_889:
[----:B------:R-:W-:Y:S04]  /*21310*/  BSSY B1, `(.L_x_891) ;  /* 0x00000ad000017945 */ /* 0x000fe80003800000 */
[----:B------:R-:W-:Y:S05]  /*21320*/  @!P2 BRA `(.L_x_892) ;  /* 0x0000000800aca947 */ /* 0x000fea0003800000 */
[----:B------:R-:W2:Y:S04]  /*21330*/  LDL R6, [R1+0x4] ;  /* 0x0000040001067983 */ /* 0x000ea80000100800 */
[----:B------:R-:W2:Y:S04]  /*21340*/  LDL R5, [R1+0x20] ;  /* 0x0000200001057983 */ /* 0x000ea80000100800 */
[----:B------:R-:W3:Y:S01]  /*21350*/  LDL R4, [R1+0x24] ;  /* 0x0000240001047983 */ /* 0x000ee20000100800 */
[----:B------:R-:W-:Y:S01]  /*21360*/  BSSY B2, `(.L_x_893) ;  /* 0x0000008000027945 */ /* 0x000fe20003800000 */
[----:B0-----:R-:W0:Y:S02]  /*21370*/  S2R R3, SR_TID.X ;  /* 0x0000000000037919 */ /* 0x001e240000002100 */
[----:B0-----:R-:W-:-:S04]  /*21380*/  LOP3.LUT R3, R3, 0x7f, RZ, 0xc0, !PT ;  /* 0x0000007f03037812 */ /* 0x001fc800078ec0ff */
[----:B------:R-:W-:Y:S01]  /*21390*/  ISETP.NE.AND P4, PT, R3, RZ, PT ;  /* 0x000000ff0300720c */ /* 0x000fe20003f85270 */
[----:B--2---:R-:W-:Y:S01]  /*213a0*/  IMAD R6, R5, 0x8, R6 ;  /* 0x0000000805067824 */ /* 0x004fe200078e0206 */
[----:B---3--:R-:W-:-:S04]  /*213b0*/  SHF.L.U32 R8, R4, 0x1f, RZ ;  /* 0x0000001f04087819 */ /* 0x008fc800000006ff */
[----:B------:R-:W0:Y:S02]  /*213c0*/  SYNCS.PHASECHK.TRANS64.TRYWAIT P0, [R6+URZ+0x388a0], R8 ;  /* 0x0388a008060075a7 */ /* 0x000e24000800017f */
[----:B0-----:R-:W-:Y:S05]  /*213d0*/  @!P0 BRA `(.L_x_894) ;  /* 0x0000007c005c8947 */ /* 0x001fea0003800000 */
.L_x_1076:
[----:B------:R-:W-:Y:S05]  /*213e0*/  BSYNC B2 ;  /* 0x0000000000027941 */ /* 0x000fea0003800000 */
.L_x_893:
[----:B------:R-:W-:Y:S04]  /*213f0*/  BSSY B2, `(.L_x_895) ;  /* 0x0000008000027945 */ /* 0x000fe80003800000 */
[----:B------:R-:W-:Y:S05]  /*21400*/  @P4 BRA `(.L_x_896) ;  /* 0x0000000000184947 */ /* 0x000fea0003800000 */
[----:B------:R-:W2:Y:S02]  /*21410*/  LDL R2, [R1+0x8] ;  /* 0x0000080001027983 */ /* 0x000ea40000100800 */
[----:B--2---:R-:W-:Y:S01]  /*21420*/  LOP3.LUT P0, RZ, R2, 0x1, RZ, 0xc0, !PT ;  /* 0x0000000102ff7812 */ /* 0x004fe2000780c0ff */
[----:B------:R-:W-:-:S04]  /*21430*/  IMAD.MOV.U32 R2, RZ, RZ, 0xa000 ;  /* 0x0000a000ff027424 */ /* 0x000fc800078e00ff */
[----:B------:R1:W-:Y:S08]  /*21440*/  SYNCS.ARRIVE.TRANS64 RZ, [R6+URZ+0x38890], R2 ;  /* 0x0388900206ff79a7 */ /* 0x0003f0000800003f */
[----:B------:R-:W-:Y:S05]  /*21450*/  @!P0 BRA `(.L_x_896) ;  /* 0x0000000000048947 */ /* 0x000fea0003800000 */
[----:B------:R-:W-:Y:S01]  /*21460*/  BPT.TRAP 0x1 ;  /* 0x000000040000795c */ /* 0x000fe20000300000 */
.L_x_896:
[----:B------:R-:W-:Y:S05]  /*21470*/  BSYNC B2 ;  /* 0x0000000000027941 */ /* 0x000fea0003800000 */
.L_x_895:
[----:B------:R-:W2:Y:S04]  /*21480*/  LDL R4, [R1+0x4] ;  /* 0x0000040001047983 */ /* 0x000ea80000100800 */
[----:B-1----:R-:W2:Y:S01]  /*21490*/  LDL R2, [R1+0x20] ;  /* 0x0000200001027983 */ /* 0x002ea20000100800 */
[----:B------:R-:W-:Y:S01]  /*214a0*/  IMAD.MOV.U32 R20, RZ, RZ, RZ ;  /* 0x000000ffff147224 */ /* 0x000fe200078e00ff */
[----:B------:R-:W-:Y:S01]  /*214b0*/  UIADD3 UR4, UP0, UR38, 0x570, URZ ;  /* 0x0000057026047890 */ /* 0x000fe2000ff1e03f */
[----:B------:R-:W-:Y:S01]  /*214c0*/  IMAD R3, R7, 0x50, R10 ;  /* 0x0000005007037824 */ /* 0x000fe200078e020a */
[----:B------:R-:W-:Y:S01]  /*214d0*/  PLOP3.LUT P0, PT, PT, PT, PT, 0x80, 0x0 ;  /* 0x000000000000781c */ /* 0x000fe20003f0f070 */
[----:B------:R-:W-:Y:S01]  /*214e0*/  UMOV UR6, 0x0 ;  /* 0x0000000000067882 */ /* 0x000fe20000000000 */
[----:B------:R-:W-:Y:S01]  /*214f0*/  R2UR UR10, R20 ;  /* 0x00000000140a72ca */ /* 0x000fe200000e0000 */
[----:B------:R-:W-:Y:S01]  /*21500*/  VIADD R3, R3, 0xffffffb0 ;  /* 0xffffffb003037836 */ /* 0x000fe20000000000 */
[----:B------:R-:W-:Y:S01]  /*21510*/  UIADD3.X UR5, URZ, UR39, URZ, UP0, !UPT ;  /* 0x000000273f057290 */ /* 0x000fe200087fe43f */
[----:B------:R-:W-:Y:S01]  /*21520*/  UMOV UR7, 0x12f00000 ;  /* 0x12f0000000077882 */ /* 0x000fe20000000000 */
[----:B--2---:R-:W-:-:S02]  /*21530*/  IMAD R5, R2, 0xa000, R4 ;  /* 0x0000a00002057824 */ /* 0x004fc400078e0204 */
[----:B------:R-:W-:Y:S02]  /*21540*/  VIADD R2, R6, 0x38890 ;  /* 0x0003889006027836 */ /* 0x000fe40000000000 */
[----:B------:R-:W-:-:S07]  /*21550*/  VIADD R4, R5, 0x24400 ;  /* 0x0002440005047836 */ /* 0x000fce0000000000 */
.L_x_897:
        /* <DEDUP_REMOVED lines=16> */
.L_x_898:
        /* <DEDUP_REMOVED lines=16> */
.L_x_899:
        /* <DEDUP_REMOVED lines=16> */
.L_x_900:
        /* <DEDUP_REMOVED lines=10> */
[----:B------:R-:W1:Y:S01]  /*21900*/  SYNCS.PHASECHK.TRANS64.TRYWAIT P0, [R6+URZ+0x388c0], R8 ;  /* 0x0388c008060075a7 */ /* 0x000e62000800017f */
[----:B------:R-:W-:Y:S04]  /*21910*/  BSSY B2, `(.L_x_901) ;  /* 0x0000002000027945 */ /* 0x000fe80003800000 */
[----:B-1----:R-:W-:Y:S05]  /*21920*/  @!P0 BRA `(.L_x_902) ;  /* 0x00000078001c8947 */ /* 0x002fea0003800000 */
.L_x_1077:
[----:B------:R-:W-:Y:S05]  /*21930*/  BSYNC B2 ;  /* 0x0000000000027941 */ /* 0x000fea0003800000 */
.L_x_901:
[----:B------:R-:W-:Y:S01]  /*21940*/  BSSY B2, `(.L_x_903) ;  /* 0x000000a000027945 */ /* 0x000fe20003800000 */
[----:B------:R-:W-:Y:S02]  /*21950*/  IMAD.MOV.U32 R12, RZ, RZ, 0x0 ;  /* 0x00000000ff0c7424 */ /* 0x000fe400078e00ff */
[----:B------:R-:W-:Y:S01]  /*21960*/  IMAD.MOV.U32 R13, RZ, RZ, 0x12f00000 ;  /* 0x12f00000ff0d7424 */ /* 0x000fe200078e00ff */
[----:B------:R-:W-:Y:S06]  /*21970*/  @P4 BRA `(.L_x_904) ;  /* 0x0000000000184947 */ /* 0x000fec0003800000 */
[----:B------:R-:W2:Y:S02]  /*21980*/  LDL R2, [R1+0x8] ;  /* 0x0000080001027983 */ /* 0x000ea40000100800 */
[----:B--2---:R-:W-:Y:S01]  /*21990*/  LOP3.LUT P0, RZ, R2, 0x1, RZ, 0xc0, !PT ;  /* 0x0000000102ff7812 */ /* 0x004fe2000780c0ff */
[----:B------:R-:W-:-:S04]  /*219a0*/  IMAD.MOV.U32 R2, RZ, RZ, 0xa000 ;  /* 0x0000a000ff027424 */ /* 0x000fc800078e00ff */
[----:B------:R2:W-:Y:S08]  /*219b0*/  SYNCS.ARRIVE.TRANS64 RZ, [R6+URZ+0x388b0], R2 ;  /* 0x0388b00206ff79a7 */ /* 0x0005f0000800003f */
[----:B------:R-:W-:Y:S05]  /*219c0*/  @!P0 BRA `(.L_x_904) ;  /* 0x0000000000048947 */ /* 0x000fea0003800000 */
[----:B------:R-:W-:Y:S01]  /*219d0*/  BPT.TRAP 0x1 ;  /* 0x000000040000795c */ /* 0x000fe20000300000 */
.L_x_904:
[----:B------:R-:W-:Y:S05]  /*219e0*/  BSYNC B2 ;  /* 0x0000000000027941 */ /* 0x000fea0003800000 */
.L_x_903:
[----:B------:R-:W-:Y:S01]  /*219f0*/  R2UR UR10, R20 ;  /* 0x00000000140a72ca */ /* 0x000fe200000e0000 */
[----:B------:R-:W-:Y:S01]  /*21a00*/  UIADD3 UR4, UP0, UR38, 0x670, URZ ;  /* 0x0000067026047890 */ /* 0x000fe2000ff1e03f */
[----:B------:R-:W-:Y:S01]  /*21a10*/  R2UR UR6, R12 ;  /* 0x000000000c0672ca */ /* 0x000fe200000e0000 */
[----:B--2---:R-:W-:Y:S01]  /*21a20*/  VIADD R2, R6, 0x388b0 ;  /* 0x000388b006027836 */ /* 0x004fe20000000000 */
[----:B------:R-:W-:Y:S01]  /*21a30*/  R2UR UR7, R13 ;  /* 0x000000000d0772ca */ /* 0x000fe200000e0000 */
[----:B------:R-:W-:Y:S01]  /*21a40*/  VIADD R4, R5, 0x400 ;  /* 0x0000040005047836 */ /* 0x000fe20000000000 */
[----:B------:R-:W-:Y:S01]  /*21a50*/  PLOP3.LUT P0, PT, PT, PT, PT, 0x80, 0x0 ;  /* 0x000000000000781c */ /* 0x000fe20003f0f070 */
[----:B------:R-:W-:-:S12]  /*21a60*/  UIADD3.X UR5, URZ, UR39, URZ, UP0, !UPT ;  /* 0x000000273f057290 */ /* 0x000fd800087fe43f */
.L_x_905:
        /* <DEDUP_REMOVED lines=9> */
[----:B--2---:R-:W-:Y:S05]  /*21b00*/  @P0 BRA.U.ANY `(.L_x_905) ;  /* 0xfffffffd00d80947 */ /* 0x004fea000393ffff */
[----:B------:R-:W-:Y:S01]  /*21b10*/  R2UR UR10, R15 ;  /* 0x000000000f0a72ca */ /* 0x000fe200000e0000 */
[----:B------:R-:W-:Y:S01]  /*21b20*/  VIADD R4, R5, 0x2c00 ;  /* 0x00002c0005047836 */ /* 0x000fe20000000000 */
[----:B------:R-:W-:Y:S02]  /*21b30*/  R2UR UR6, R12 ;  /* 0x000000000c0672ca */ /* 0x000fe400000e0000 */
[----:B------:R-:W-:Y:S02]  /*21b40*/  R2UR UR7, R13 ;  /* 0x000000000d0772ca */ /* 0x000fe400000e0000 */
[----:B------:R-:W-:-:S13]  /*21b50*/  PLOP3.LUT P0, PT, PT, PT, PT, 0x80, 0x0 ;  /* 0x000000000000781c */ /* 0x000fda0003f0f070 */
.L_x_906:
        /* <DEDUP_REMOVED lines=15> */
.L_x_907:
        /* <DEDUP_REMOVED lines=15> */
.L_x_908:
        /* <DEDUP_REMOVED lines=10> */
.L_x_892:
[----:B------:R-:W-:Y:S05]  /*21de0*/  BSYNC B1 ;  /* 0x0000000000017941 */ /* 0x000fea0003800000 */
.L_x_891:
[----:B01----:R-:W2:Y:S04]  /*21df0*/  LDL.LU R6, [R1+0x20] ;  /* 0x0000200001067983 */ /* 0x003ea80000300800 */
[----:B------:R-:W3:Y:S01]  /*21e00*/  LDL.LU R4, [R1+0x24] ;  /* 0x0000240001047983 */ /* 0x000ee20000300800 */
[----:B------:R-:W-:Y:S01]  /*21e10*/  VIADD R7, R7, 0xfffffffe ;  /* 0xfffffffe07077836 */ /* 0x000fe20000000000 */
[----:B------:R-:W-:Y:S01]  /*21e20*/  PLOP3.LUT P5, PT, PT, PT, PT, 0x8, 0x0 ;  /* 0x000000000000781c */ /* 0x000fe20003fae170 */
[----:B--2---:R-:W-:-:S05]  /*21e30*/  VIADD R2, R6, 0x1 ;  /* 0x0000000106027836 */ /* 0x004fca0000000000 */
[----:B------:R-:W-:-:S04]  /*21e40*/  ISETP.NE.AND P0, PT, R2, 0x2, PT ;  /* 0x000000020200780c */ /* 0x000fc80003f05270 */
[----:B------:R-:W-:Y:S02]  /*21e50*/  SEL R3, R2, RZ, P0 ;  /* 0x000000ff02037207 */ /* 0x000fe40000000000 */
[----:B------:R-:W-:Y:S02]  /*21e60*/  SEL R2, RZ, 0x1, P0 ;  /* 0x00000001ff027807 */ /* 0x000fe40000000000 */
[----:B------:R-:W-:Y:S01]  /*21e70*/  ISETP.GE.AND P0, PT, R7, R9, PT ;  /* 0x000000090700720c */ /* 0x000fe20003f06270 */
[----:B------:R0:W-:Y:S01]  /*21e80*/  STL [R1+0x20], R3 ;  /* 0x0000200301007387 */ /* 0x0001e20000100800 */
[----:B---3--:R-:W-:-:S05]  /*21e90*/  LOP3.LUT R4, R4, R2, RZ, 0x3c, !PT ;  /* 0x0000000204047212 */ /* 0x008fca00078e3cff */
[----:B------:R0:W-:Y:S06]  /*21ea0*/  STL [R1+0x24], R4 ;  /* 0x0000240401007387 */ /* 0x0001ec0000100800 */
[----:B------:R-:W-:Y:S05]  /*21eb0*/  @!P0 BRA `(.L_x_885) ;  /* 0x0000000800e88947 */ /* 0x000fea0003800000 */
.L_x_927:
[----:B------:R-:W-:Y:S05]  /*21ec0*/  YIELD ;  /* 0x0000000000007946 */ /* 0x000fea0003800000 */
[----:B------:R-:W-:Y:S04]  /*21ed0*/  BSSY B1, `(.L_x_909) ;  /* 0x00000ac000017945 */ /* 0x000fe80003800000 */
[----:B-1----:R-:W-:Y:S05]  /*21ee0*/  @!P2 BRA `(.L_x_910) ;  /* 0x0000000800a8a947 */ /* 0x002fea0003800000 */
[----:B------:R-:W2:Y:S04]  /*21ef0*/  LDL R5, [R1+0x4] ;  /* 0x0000040001057983 */ /* 0x000ea80000100800 */
[----:B0-----:R-:W2:Y:S04]  /*21f00*/  LDL R4, [R1+0x20] ;  /* 0x0000200001047983 */ /* 0x001ea80000100800 */
[----:B------:R-:W3:Y:S01]  /*21f10*/  LDL R3, [R1+0x24] ;  /* 0x0000240001037983 */ /* 0x000ee20000100800 */
[----:B------:R-:W-:Y:S01]  /*21f20*/  BSSY B2, `(.L_x_911) ;  /* 0x0000008000027945 */ /* 0x000fe20003800000 */
[----:B------:R-:W0:Y:S02]  /*21f30*/  S2R R2, SR_TID.X ;  /* 0x0000000000027919 */ /* 0x000e240000002100 */
[----:B0-----:R-:W-:-:S04]  /*21f40*/  LOP3.LUT R2, R2, 0x7f, RZ, 0xc0, !PT ;  /* 0x0000007f02027812 */ /* 0x001fc800078ec0ff */
[----:B------:R-:W-:Y:S01]  /*21f50*/  ISETP.NE.AND P1, PT, R2, RZ, PT ;  /* 0x000000ff0200720c */ /* 0x000fe20003f25270 */
[----:B--2---:R-:W-:Y:S01]  /*21f60*/  IMAD R6, R4, 0x8, R5 ;  /* 0x0000000804067824 */ /* 0x004fe200078e0205 */
[----:B---3--:R-:W-:-:S04]  /*21f70*/  SHF.L.U32 R5, R3, 0x1f, RZ ;  /* 0x0000001f03057819 */ /* 0x008fc800000006ff */
[----:B------:R-:W0:Y:S02]  /*21f80*/  SYNCS.PHASECHK.TRANS64.TRYWAIT P0, [R6+URZ+0x388a0], R5 ;  /* 0x0388a005060075a7 */ /* 0x000e24000800017f */
[----:B0-----:R-:W-:Y:S05]  /*21f90*/  @!P0 BRA `(.L_x_912) ;  /* 0x0000007000948947 */ /* 0x001fea0003800000 */
.L_x_1078:
[----:B------:R-:W-:Y:S05]  /*21fa0*/  BSYNC B2 ;  /* 0x0000000000027941 */ /* 0x000fea0003800000 */
.L_x_911:
        /* <DEDUP_REMOVED lines=8> */
.L_x_914:
[----:B------:R-:W-:Y:S05]  /*22030*/  BSYNC B2 ;  /* 0x0000000000027941 */ /* 0x000fea0003800000 */
.L_x_913:
[----:B------:R-:W2:Y:S04]  /*22040*/  LDL R3, [R1+0x4] ;  /* 0x0000040001037983 */ /* 0x000ea80000100800 */
[----:B-1----:R-:W2:Y:S01]  /*22050*/  LDL R2, [R1+0x20] ;  /* 0x0000200001027983 */ /* 0x002ea20000100800 */
[----:B------:R-:W-:Y:S01]  /*22060*/  IMAD.MOV.U32 R11, RZ, RZ, RZ ;  /* 0x000000ffff0b7224 */ /* 0x000fe200078e00ff */
[----:B------:R-:W-:Y:S01]  /*22070*/  UIADD3 UR4, UP0, UR38, 0x570, URZ ;  /* 0x0000057026047890 */ /* 0x000fe2000ff1e03f */
[----:B------:R-:W-:Y:S01]  /*22080*/  PLOP3.LUT P0, PT, PT, PT, PT, 0x80, 0x0 ;  /* 0x000000000000781c */ /* 0x000fe20003f0f070 */
[----:B------:R-:W-:Y:S01]  /*22090*/  UMOV UR6, 0x0 ;  /* 0x0000000000067882 */ /* 0x000fe20000000000 */
[----:B------:R-:W-:Y:S01]  /*220a0*/  UMOV UR7, 0x12f00000 ;  /* 0x12f0000000077882 */ /* 0x000fe20000000000 */
[----:B------:R-:W-:Y:S01]  /*220b0*/  R2UR UR10, R11 ;  /* 0x000000000b0a72ca */ /* 0x000fe200000e0000 */
[----:B------:R-:W-:Y:S01]  /*220c0*/  UIADD3.X UR5, URZ, UR39, URZ, UP0, !UPT ;  /* 0x000000273f057290 */ /* 0x000fe200087fe43f */
[----:B--2---:R-:W-:-:S02]  /*220d0*/  IMAD R4, R2, 0xa000, R3 ;  /* 0x0000a00002047824 */ /* 0x004fc400078e0203 */
[----:B------:R-:W-:Y:S02]  /*220e0*/  IMAD R3, R7, 0x50, R10 ;  /* 0x0000005007037824 */ /* 0x000fe400078e020a */
[----:B------:R-:W-:Y:S02]  /*220f0*/  VIADD R2, R6, 0x38890 ;  /* 0x0003889006027836 */ /* 0x000fe40000000000 */
[----:B------:R-:W-:-:S07]  /*22100*/  VIADD R8, R4, 0x24400 ;  /* 0x0002440004087836 */ /* 0x000fce0000000000 */
.L_x_915:
        /* <DEDUP_REMOVED lines=16> */
.L_x_916:
        /* <DEDUP_REMOVED lines=16> */
.L_x_917:
        /* <DEDUP_REMOVED lines=16> */
.L_x_918:
        /* <DEDUP_REMOVED lines=13> */
.L_x_1079:
[----:B------:R-:W-:Y:S05]  /*224e0*/  BSYNC B2 ;  /* 0x0000000000027941 */ /* 0x000fea0003800000 */
.L_x_919:
        /* <DEDUP_REMOVED lines=10> */
.L_x_922:
[----:B------:R-:W-:Y:S05]  /*22590*/  BSYNC B2 ;  /* 0x0000000000027941 */ /* 0x000fea0003800000 */
.L_x_921:
[----:B------:R-:W-:Y:S01]  /*225a0*/  R2UR UR10, R11 ;  /* 0x000000000b0a72ca */ /* 0x000fe200000e0000 */
[----:B------:R-:W-:Y:S01]  /*225b0*/  UIADD3 UR4, UP0, UR38, 0x670, URZ ;  /* 0x0000067026047890 */ /* 0x000fe2000ff1e03f */
[----:B------:R-:W-:Y:S01]  /*225c0*/  R2UR UR6, R12 ;  /* 0x000000000c0672ca */ /* 0x000fe200000e0000 */
[----:B012---:R-:W-:Y:S01]  /*225d0*/  VIADD R6, R6, 0x388b0 ;  /* 0x000388b006067836 */ /* 0x007fe20000000000 */
[----:B------:R-:W-:Y:S01]  /*225e0*/  R2UR UR7, R13 ;  /* 0x000000000d0772ca */ /* 0x000fe200000e0000 */
[----:B------:R-:W-:Y:S01]  /*225f0*/  VIADD R2, R4, 0x400 ;  /* 0x0000040004027836 */ /* 0x000fe20000000000 */
[----:B------:R-:W-:Y:S01]  /*22600*/  PLOP3.LUT P0, PT, PT, PT, PT, 0x80, 0x0 ;  /* 0x000000000000781c */ /* 0x000fe20003f0f070 */
[----:B------:R-:W-:-:S12]  /*22610*/  UIADD3.X UR5, URZ, UR39, URZ, UP0, !UPT ;  /* 0x000000273f057290 */ /* 0x000fd800087fe43f */
.L_x_923:
        /* <DEDUP_REMOVED lines=15> */
.L_x_924:
        /* <DEDUP_REMOVED lines=15> */
.L_x_925:
        /* <DEDUP_REMOVED lines=15> */
.L_x_926:
        /* <DEDUP_REMOVED lines=10> */
.L_x_910:
[----:B------:R-:W-:Y:S05]  /*22990*/  BSYNC B1 ;  /* 0x0000000000017941 */ /* 0x000fea0003800000 */
.L_x_909:
[----:B------:R-:W2:Y:S04]  /*229a0*/  LDL.LU R2, [R1+0x20] ;  /* 0x0000200001027983 */ /* 0x000ea80000300800 */
[----:B------:R-:W3:Y:S01]  /*229b0*/  LDL.LU R5, [R1+0x24] ;  /* 0x0000240001057983 */ /* 0x000ee20000300800 */
[----:B--2---:R-:W-:-:S05]  /*229c0*/  VIADD R2, R2, 0x1 ;  /* 0x0000000102027836 */ /* 0x004fca0000000000 */
[----:B------:R-:W-:-:S04]  /*229d0*/  ISETP.NE.AND P0, PT, R2, 0x2, PT ;  /* 0x000000020200780c */ /* 0x000fc80003f05270 */
[----:B0-----:R-:W-:Y:S02]  /*229e0*/  SEL R3, RZ, 0x1, P0 ;  /* 0x00000001ff037807 */ /* 0x001fe40000000000 */
[----:B------:R-:W-:Y:S02]  /*229f0*/  SEL R2, R2, RZ, P0 ;  /* 0x000000ff02027207 */ /* 0x000fe40000000000 */
[----:B---3--:R-:W-:Y:S02]  /*22a00*/  LOP3.LUT R5, R5, R3, RZ, 0x3c, !PT ;  /* 0x0000000305057212 */ /* 0x008fe400078e3cff */
[C---:B------:R-:W-:Y:S01]  /*22a10*/  ISETP.GT.AND P0, PT, R7.reuse, R9, PT ;  /* 0x000000090700720c */ /* 0x040fe20003f04270 */
[----:B------:R-:W-:Y:S02]  /*22a20*/  VIADD R7, R7, 0xffffffff ;  /* 0xffffffff07077836 */ /* 0x000fe40000000000 */
[----:B------:R1:W-:Y:S04]  /*22a30*/  STL [R1+0x24], R5 ;  /* 0x0000240501007387 */ /* 0x0003e80000100800 */
[----:B------:R1:W-:Y:S06]  /*22a40*/  STL [R1+0x20], R2 ;  /* 0x0000200201007387 */ /* 0x0003ec0000100800 */
[----:B------:R-:W-:Y:S05]  /*22a50*/  @P0 BRA `(.L_x_927) ;  /* 0xfffffff400180947 */ /* 0x000fea000383ffff */
.L_x_885:
[----:B------:R-:W-:Y:S05]  /*22a60*/  BSYNC B0 ;  /* 0x0000000000007941 */ /* 0x000fea0003800000 */
.L_x_884:
[----:B-1----:R-:W2:Y:S01]  /*22a70*/  LDL R2, [R1+0x4c] ;  /* 0x00004c0001027983 */ /* 0x002ea20000100800 */
[----:B------:R-:W-:Y:S05]  /*22a80*/  @!P5 WARPSYNC.ALL ;  /* 0x000000000000d948 */ /* 0x000fea0003800000 */
[----:B------:R-:W-:Y:S01]  /*22a90*/  BSSY B7, `(.L_x_928) ;  /* 0x0000504000077945 */ /* 0x000fe20003800000 */
[----:B------:R-:W-:Y:S01]  /*22aa0*/  @!P5 BAR.SYNC.DEFER_BLOCKING 0xc, 0x180 ;  /* 0x030600000000db1d */ /* 0x000fe20000010000 */
[----:B--2---:R-:W-:-:S13]  /*22ab0*/  ISETP.GT.AND P0, PT, R2, RZ, PT ;  /* 0x000000ff0200720c */ /* 0x004fda0003f04270 */
[----:B------:R-:W-:Y:S05]  /*22ac0*/  @P0 BRA `(.L_x_929) ;  /* 0x0000000000480947 */ /* 0x000fea0003800000 */
[----:B------:R-:W1:Y:S02]  /*22ad0*/  S2R R2, SR_TID.X ;  /* 0x0000000000027919 */ /* 0x000e640000002100 */
[----:B-1----:R-:W-:-:S04]  /*22ae0*/  LOP3.LUT R2, R2, 0x7f, RZ, 0xc0, !PT ;  /* 0x0000007f02027812 */ /* 0x002fc800078ec0ff */
[----:B------:R-:W-:-:S13]  /*22af0*/  ISETP.NE.AND P1, PT, R2, RZ, PT ;  /* 0x000000ff0200720c */ /* 0x000fda0003f25270 */
[----:B------:R-:W-:Y:S05]  /*22b00*/  @P1 BRA `(.L_x_930) ;  /* 0x0000004c00f01947 */ /* 0x000fea0003800000 */
[----:B0-----:R-:W0:Y:S01]  /*22b10*/  S2R R3, SR_LANEID ;  /* 0x0000000000037919 */ /* 0x001e220000000000 */
[----:B------:R-:W-:Y:S01]  /*22b20*/  VOTEU.ANY UR4, UPT, PT ;  /* 0x0000000000047886 */ /* 0x000fe200038e0100 */
[----:B------:R-:W1:Y:S01]  /*22b30*/  LDC.64 R4, c[0x0][0xc60] ;  /* 0x00031800ff047b82 */ /* 0x000e620000000a00 */
[----:B------:R-:W0:Y:S01]  /*22b40*/  FLO.U32 R0, UR4 ;  /* 0x0000000400007d00 */ /* 0x000e2200080e0000 */
[----:B------:R-:W-:-:S07]  /*22b50*/  ULDC.64 UR6, c[0x0][0x208] ;  /* 0x0000820000067ab9 */ /* 0x000fce0000000a00 */
[----:B------:R-:W1:Y:S01]  /*22b60*/  POPC R2, UR4 ;  /* 0x0000000400027d09 */ /* 0x000e620008000000 */
[----:B0-----:R-:W-:-:S13]  /*22b70*/  ISETP.EQ.U32.AND P0, PT, R0, R3, PT ;  /* 0x000000030000720c */ /* 0x001fda0003f02070 */
[----:B-1----:R-:W2:Y:S01]  /*22b80*/  @P0 ATOMG.E.ADD.STRONG.GPU PT, R5, desc[UR6][R4.64], R2 ;  /* 0x00000002040509a8 */ /* 0x002ea200081ee1c6 */
[----:B------:R-:W0:Y:S02]  /*22b90*/  S2R R3, SR_LTMASK ;  /* 0x0000000000037919 */ /* 0x000e240000003900 */
[----:B0-----:R-:W-:-:S06]  /*22ba0*/  LOP3.LUT R3, R3, UR4, RZ, 0xc0, !PT ;  /* 0x0000000403037c12 */ /* 0x001fcc000f8ec0ff */
[----:B------:R-:W0:Y:S01]  /*22bb0*/  POPC R3, R3 ;  /* 0x0000000300037309 */ /* 0x000e220000000000 */
[----:B--2---:R-:W0:Y:S02]  /*22bc0*/  SHFL.IDX PT, R0, R5, R0, 0x1f ;  /* 0x00001f0005007589 */ /* 0x004e2400000e0000 */
[----:B0-----:R-:W-:Y:S01]  /*22bd0*/  IADD3 R16, R0, UR36, R3 ;  /* 0x0000002400107c10 */ /* 0x001fe2000fffe003 */
[----:B------:R-:W-:Y:S06]  /*22be0*/  BRA `(.L_x_930) ;  /* 0x0000004c00b87947 */ /* 0x000fec0003800000 */
.L_x_929:
[----:B------:R-:W2:Y:S01]  /*22bf0*/  LDL R0, [R1+0x4] ;  /* 0x0000040001007983 */ /* 0x000ea20000100800 */
[----:B------:R-:W-:Y:S01]  /*22c00*/  BSSY B6, `(.L_x_931) ;  /* 0x0000014000067945 */ /* 0x000fe20003800000 */
[----:B--2---:R-:W-:-:S05]  /*22c10*/  VIADD R0, R0, 0x24400 ;  /* 0x0002440000007836 */ /* 0x004fca0000000000 */
[----:B------:R-:W-:-:S13]  /*22c20*/  LOP3.LUT P0, RZ, R0, 0x3ff, RZ, 0xc0, !PT ;  /* 0x000003ff00ff7812 */ /* 0x000fda000780c0ff */
        /* <DEDUP_REMOVED lines=17> */
.L_x_932:
[----:B------:R-:W-:Y:S05]  /*22d40*/  BSYNC B6 ;  /* 0x0000000000067941 */ /* 0x000fea0003800000 */
.L_x_931:
        /* <DEDUP_REMOVED lines=9> */
[----:B0-----:R0:W1:Y:S01]  /*22de0*/  LDC.64 R2, c[0x4][R0] ;  /* 0x0100000000027b82 */ /* 0x0010620000000a00 */
        /* <DEDUP_REMOVED lines=11> */
.L_x_935:
        /* <DEDUP_REMOVED lines=16> */
.L_x_934:
[----:B------:R-:W-:Y:S05]  /*22fa0*/  BSYNC B6 ;  /* 0x0000000000067941 */ /* 0x000fea0003800000 */
.L_x_933:
[----:B------:R-:W2:Y:S01]  /*22fb0*/  LDL.LU R2, [R1] ;  /* 0x0000000001027983 */ /* 0x000ea20000300800 */
[----:B------:R-:W-:-:S03]  /*22fc0*/  ULDC.64 UR4, c[0x0][0x9f8] ;  /* 0x00027e0000047ab9 */ /* 0x000fc60000000a00 */
[----:B0-----:R-:W3:Y:S04]  /*22fd0*/  LDL.LU R4, [R1+0x28] ;  /* 0x0000280001047983 */ /* 0x001ee80000300800 */
[----:B------:R-:W4:Y:S01]  /*22fe0*/  LDL R7, [R1+0x10] ;  /* 0x0000100001077983 */ /* 0x000f220000100800 */
[----:B------:R-:W-:Y:S01]  /*22ff0*/  ISETP.NE.U32.AND P0, PT, RZ, UR4, PT ;  /* 0x00000004ff007c0c */ /* 0x000fe2000bf05070 */
[----:B------:R-:W-:Y:S02]  /*23000*/  ULDC.64 UR6, c[0x0][0x208] ;  /* 0x0000820000067ab9 */ /* 0x000fe40000000a00 */
[----:B------:R-:W5:Y:S01]  /*23010*/  LDL R0, [R1+0x38] ;  /* 0x0000380001007983 */ /* 0x000f620000100800 */
[----:B------:R-:W-:-:S13]  /*23020*/  ISETP.NE.AND.EX P0, PT, RZ, UR5, PT, P0 ;  /* 0x00000005ff007c0c */ /* 0x000fda000bf05300 */
[----:B--2---:R-:W-:-:S04]  /*23030*/  @P0 IADD3 R2, P1, R2, UR4, RZ ;  /* 0x0000000402020c10 */ /* 0x004fc8000ff3e0ff */
[----:B---3--:R-:W-:Y:S01]  /*23040*/  @P0 IADD3.X R3, R4, UR5, RZ, P1, !PT ;  /* 0x0000000504030c10 */ /* 0x008fe20008ffe4ff */
[----:B------:R-:W-:-:S04]  /*23050*/  ULDC.64 UR4, c[0x0][0xa08] ;  /* 0x0002820000047ab9 */ /* 0x000fc80000000a00 */
[----:B----4-:R0:W2:Y:S01]  /*23060*/  @P0 LDG.E R7, desc[UR6][R2.64] ;  /* 0x0000000602070981 */ /* 0x0100a2000c1e1900 */
[----:B-----5:R-:W-:Y:S01]  /*23070*/  VIADD R9, R0, 0xffffffff ;  /* 0xffffffff00097836 */ /* 0x020fe20000000000 */
[----:B0-----:R-:W0:Y:S01]  /*23080*/  LDC.64 R2, c[0x0][0x418] ;  /* 0x00010600ff027b82 */ /* 0x001e220000000a00 */
[----:B--2---:R-:W-:Y:S01]  /*23090*/  SHF.R.S32.HI R8, RZ, 0x1f, R7 ;  /* 0x0000001fff087819 */ /* 0x004fe20000011407 */
[----:B------:R1:W-:Y:S04]  /*230a0*/  @P0 STL [R1+0x10], R7 ;  /* 0x0000100701000387 */ /* 0x0003e80000100800 */
[----:B------:R1:W-:Y:S04]  /*230b0*/  STL [R1+0x3c], R9 ;  /* 0x00003c0901007387 */ /* 0x0003e80000100800 */
[----:B------:R1:W-:Y:S01]  /*230c0*/  STL [R1+0x28], R8 ;  /* 0x0000280801007387 */ /* 0x0003e20000100800 */
[----:B0-----:R-:W-:Y:S01]  /*230d0*/  LOP3.LUT P0, RZ, R2, UR4, RZ, 0xfc, !PT ;  /* 0x0000000402ff7c12 */ /* 0x001fe2000f80fcff */
[----:B------:R-:W-:-:S03]  /*230e0*/  UMOV UR4, 0xffffffff ;  /* 0xffffffff00047882 */ /* 0x000fc60000000000 */
[----:B------:R-:W-:-:S04]  /*230f0*/  LOP3.LUT P0, RZ, R3, UR5, RZ, 0xfc, P0 ;  /* 0x0000000503ff7c12 */ /* 0x000fc8000800fcff */
[----:B------:R-:W-:Y:S01]  /*23100*/  SEL R0, R7, RZ, !P0 ;  /* 0x000000ff07007207 */ /* 0x000fe20004000000 */
[----:B-1----:R-:W-:Y:S08]  /*23110*/  BRA.DIV UR4, `(.L_x_936) ;  /* 0x00000062045c7947 */ /* 0x002ff0000b800000 */
[----:B------:R-:W0:Y:S02]  /*23120*/  S2R R4, SR_TID.X ;  /* 0x0000000000047919 */ /* 0x000e240000002100 */
[----:B0-----:R-:W-:-:S04]  /*23130*/  SHF.R.U32.HI R4, RZ, 0x5, R4 ;  /* 0x00000005ff047819 */ /* 0x001fc80000011604 */
[----:B------:R-:W-:-:S05]  /*23140*/  LOP3.LUT R4, R4, 0x3, RZ, 0xc0, !PT ;  /* 0x0000000304047812 */ /* 0x000fca00078ec0ff */
[----:B------:R0:W1:Y:S02]  /*23150*/  SHFL.IDX PT, R14, R4, RZ, 0x1f ;  /* 0x00001fff040e7589 */ /* 0x00006400000e0000 */
.L_x_1082:
[----:B0-----:R-:W2:Y:S01]  /*23160*/  LDL.LU R4, [R1+0x8] ;  /* 0x0000080001047983 */ /* 0x001ea20000300800 */
[----:B------:R-:W-:Y:S02]  /*23170*/  PLOP3.LUT P1, PT, PT, PT, PT, 0x8, 0x0 ;  /* 0x000000000000781c */ /* 0x000fe40003f2e170 */
[----:B-1----:R-:W-:Y:S01]  /*23180*/  ISETP.NE.AND P0, PT, R14, RZ, PT ;  /* 0x000000ff0e00720c */ /* 0x002fe20003f05270 */
[----:B------:R0:W-:Y:S01]  /*23190*/  STL [R1], R0 ;  /* 0x0000000001007387 */ /* 0x0001e20000100800 */
[----:B--2---:R-:W-:-:S09]  /*231a0*/  LOP3.LUT R4, R4, 0xfffffffb, RZ, 0xc0, !PT ;  /* 0xfffffffb04047812 */ /* 0x004fd200078ec0ff */
[----:B------:R-:W-:-:S05]  /*231b0*/  @P1 LOP3.LUT R4, R4, 0x4, RZ, 0xfc, !PT ;  /* 0x0000000404041812 */ /* 0x000fca00078efcff */
[----:B------:R0:W-:Y:S01]  /*231c0*/  STL [R1+0x8], R4 ;  /* 0x0000080401007387 */ /* 0x0001e20000100800 */
[----:B------:R-:W-:Y:S05]  /*231d0*/  @P0 BRA `(.L_x_937) ;  /* 0x00000004005c0947 */ /* 0x000fea0003800000 */
[----:B------:R-:W-:-:S03]  /*231e0*/  UMOV UR4, 0xffffffff ;  /* 0xffffffff00047882 */ /* 0x000fc60000000000 */
[----:B------:R-:W-:Y:S05]  /*231f0*/  BRA.DIV UR4, `(.L_x_938) ;  /* 0x0000006204587947 */ /* 0x000fea000b800000 */
[----:B------:R-:W-:-:S13]  /*23200*/  ELECT P6, URZ, PT ;  /* 0x00000000003f782f */ /* 0x000fda00038c0000 */
.L_x_1085:
[----:B------:R-:W-:Y:S05]  /*23210*/  @!P6 BRA `(.L_x_937) ;  /* 0x00000004004ce947 */ /* 0x000fea0003800000 */
[----:B------:R1:W-:Y:S01]  /*23220*/  STL [R1+0x18], R9 ;  /* 0x0000180901007387 */ /* 0x0003e20000100800 */
[----:B------:R-:W-:-:S04]  /*23230*/  ISETP.NE.U32.AND P0, PT, R2, RZ, PT ;  /* 0x000000ff0200720c */ /* 0x000fc80003f05070 */
[----:B------:R-:W-:-:S13]  /*23240*/  ISETP.NE.AND.EX P0, PT, R3, RZ, PT, P0 ;  /* 0x000000ff0300720c */ /* 0x000fda0003f05300 */
[----:B-1----:R-:W-:Y:S05]  /*23250*/  @!P0 BRA `(.L_x_939) ;  /* 0x0000000000548947 */ /* 0x002fea0003800000 */
[----:B------:R-:W1:Y:S01]  /*23260*/  LDC R6, c[0x0][0x43c] ;  /* 0x00010f00ff067b82 */ /* 0x000e620000000800 */
[----:B0-----:R-:W-:Y:S01]  /*23270*/  IMAD.MOV.U32 R0, RZ, RZ, R9 ;  /* 0x000000ffff007224 */ /* 0x001fe200078e0009 */
[----:B------:R-:W-:Y:S01]  /*23280*/  ULDC.64 UR4, c[0x0][0x428] ;  /* 0x00010a0000047ab9 */ /* 0x000fe20000000a00 */
[----:B------:R-:W-:Y:S01]  /*23290*/  ULDC.64 UR6, c[0x0][0x208] ;  /* 0x0000820000067ab9 */ /* 0x000fe20000000a00 */
[----:B-1----:R-:W-:-:S13]  /*232a0*/  ISETP.NE.AND P0, PT, R6, 0x1, PT ;  /* 0x000000010600780c */ /* 0x002fda0003f05270 */
[----:B------:R-:W0:Y:S02]  /*232b0*/  @P0 LDC.64 R4, c[0x0][0x440] ;  /* 0x00011000ff040b82 */ /* 0x000e240000000a00 */
[----:B0-----:R-:W-:-:S05]  /*232c0*/  @P0 IMAD.HI.U32 R4, R9, R4, RZ ;  /* 0x0000000409040227 */ /* 0x001fca00078e00ff */
        /* <DEDUP_REMOVED lines=8> */
[----:B0-----:R-:W-:-:S04]  /*23350*/  IMAD R6, R8, UR4, RZ ;  /* 0x0000000408067c24 */ /* 0x001fc8000f8e02ff */
[----:B------:R-:W-:-:S04]  /*23360*/  IMAD R0, R7, UR5, R6 ;  /* 0x0000000507007c24 */ /* 0x000fc8000f8e0206 */
[----:B------:R-:W-:-:S05]  /*23370*/  IMAD.IADD R0, R5, 0x1, R0 ;  /* 0x0000000105007824 */ /* 0x000fca00078e0200 */
[----:B------:R-:W-:-:S05]  /*23380*/  LEA.HI.X R3, R4, R3, R0, 0x2, P0 ;  /* 0x0000000304037211 */ /* 0x000fca00000f1400 */
[----:B------:R-:W2:Y:S04]  /*23390*/  LDG.E R0, desc[UR6][R2.64] ;  /* 0x0000000602007981 */ /* 0x000ea8000c1e1900 */
[----:B--2---:R1:W-:Y:S02]  /*233a0*/  STL [R1], R0 ;  /* 0x0000000001007387 */ /* 0x0043e40000100800 */
.L_x_939:
[----:B------:R-:W2:Y:S04]  /*233b0*/  LDL R7, [R1+0x4] ;  /* 0x0000040001077983 */ /* 0x000ea80000100800 */
[----:B01----:R-:W2:Y:S04]  /*233c0*/  LDL R0, [R1+0xc] ;  /* 0x00000c0001007983 */ /* 0x003ea80000100800 */
[----:B------:R-:W3:Y:S01]  /*233d0*/  LDL R2, [R1+0x14] ;  /* 0x0000140001027983 */ /* 0x000ee20000100800 */
[----:B--2---:R-:W-:Y:S01]  /*233e0*/  IMAD R0, R0, 0x8, R7 ;  /* 0x0000000800007824 */ /* 0x004fe200078e0207 */
[----:B---3--:R-:W-:-:S04]  /*233f0*/  SHF.L.U32 R2, R2, 0x1f, RZ ;  /* 0x0000001f02027819 */ /* 0x008fc800000006ff */
[----:B------:R-:W0:Y:S02]  /*23400*/  SYNCS.PHASECHK.TRANS64.TRYWAIT P0, [R0+URZ+0x38840], R2 ;  /* 0x03884002000075a7 */ /* 0x000e24000800017f */
[----:B0-----:R-:W-:Y:S05]  /*23410*/  @!P0 BRA `(.L_x_940) ;  /* 0x0000005c00f08947 */ /* 0x001fea0003800000 */
.L_x_1086:
[----:B------:R1:W5:Y:S01]  /*23420*/  LDL R3, [R1+0x8] ;  /* 0x0000080001037983 */ /* 0x0003620000100800 */
[----:B------:R-:W2:Y:S02]  /*23430*/  S2R R4, SR_TID.X ;  /* 0x0000000000047919 */ /* 0x000ea40000002100 */
[----:B--2---:R-:W-:-:S04]  /*23440*/  LOP3.LUT R4, R4, 0x7f, RZ, 0xc0, !PT ;  /* 0x0000007f04047812 */ /* 0x004fc800078ec0ff */
[----:B------:R-:W-:-:S13]  /*23450*/  ISETP.NE.AND P0, PT, R4, RZ, PT ;  /* 0x000000ff0400720c */ /* 0x000fda0003f05270 */
[----:B-1----:R-:W-:Y:S05]  /*23460*/  @P0 BRA `(.L_x_941) ;  /* 0x0000000000140947 */ /* 0x002fea0003800000 */
[----:B-----5:R-:W-:Y:S01]  /*23470*/  LOP3.LUT P1, RZ, R3, 0x1, RZ, 0xc0, !PT ;  /* 0x0000000103ff7812 */ /* 0x020fe2000782c0ff */
[----:B0-----:R-:W-:-:S04]  /*23480*/  IMAD.MOV.U32 R2, RZ, RZ, 0xa000 ;  /* 0x0000a000ff027424 */ /* 0x001fc800078e00ff */
[----:B------:R1:W-:Y:S08]  /*23490*/  SYNCS.ARRIVE.TRANS64 RZ, [R0+URZ+0x38830], R2 ;  /* 0x0388300200ff79a7 */ /* 0x0003f0000800003f */
[----:B------:R-:W-:Y:S05]  /*234a0*/  @!P1 BRA `(.L_x_941) ;  /* 0x0000000000049947 */ /* 0x000fea0003800000 */
[----:B------:R-:W-:Y:S01]  /*234b0*/  BPT.TRAP 0x1 ;  /* 0x000000040000795c */ /* 0x000fe20000300000 */
.L_x_941:
[----:B------:R-:W2:Y:S04]  /*234c0*/  LDL R7, [R1+0x4] ;  /* 0x0000040001077983 */ /* 0x000ea80000100800 */
[----:B------:R-:W2:Y:S04]  /*234d0*/  LDL R6, [R1+0xc] ;  /* 0x00000c0001067983 */ /* 0x000ea80000100800 */
[----:B------:R-:W3:Y:S04]  /*234e0*/  LDL R5, [R1+0x18] ;  /* 0x0000180001057983 */ /* 0x000ee80000100800 */
[----:B------:R-:W4:Y:S04]  /*234f0*/  LDL R4, [R1+0x1c] ;  /* 0x00001c0001047983 */ /* 0x000f280000100800 */
[----:B01----:R-:W4:Y:S01]  /*23500*/  LDL R2, [R1] ;  /* 0x0000000001027983 */ /* 0x003f220000100800 */
[----:B------:R-:W-:Y:S01]  /*23510*/  R2UR UR9, R0 ;  /* 0x00000000000972ca */ /* 0x000fe200000e0000 */
[----:B------:R-:W-:Y:S01]  /*23520*/  UIADD3 UR4, UP0, UR38, 0x370, URZ ;  /* 0x0000037026047890 */ /* 0x000fe2000ff1e03f */
[----:B------:R-:W-:Y:S01]  /*23530*/  R2UR UR12, R18 ;  /* 0x00000000120c72ca */ /* 0x000fe200000e0000 */
[----:B------:R-:W-:Y:S01]  /*23540*/  UMOV UR10, URZ ;  /* 0x0000003f000a7c82 */ /* 0x000fe20008000000 */
[----:B------:R-:W-:Y:S01]  /*23550*/  PLOP3.LUT P0, PT, PT, PT, PT, 0x80, 0x0 ;  /* 0x000000000000781c */ /* 0x000fe20003f0f070 */
[----:B------:R-:W-:Y:S01]  /*23560*/  UMOV UR6, 0x0 ;  /* 0x0000000000067882 */ /* 0x000fe20000000000 */
[----:B------:R-:W-:Y:S01]  /*23570*/  UMOV UR7, 0x14f00000 ;  /* 0x14f0000000077882 */ /* 0x000fe20000000000 */
[----:B------:R-:W-:Y:S01]  /*23580*/  UMOV UR17, 0x40 ;  /* 0x0000004000117882 */ /* 0x000fe20000000000 */
[----:B-----5:R-:W-:-:S05]  /*23590*/  LOP3.LUT R3, R3, 0xfffffffb, RZ, 0xc0, !PT ;  /* 0xfffffffb03037812 */ /* 0x020fca00078ec0ff */
[----:B------:R-:W-:-:S04]  /*235a0*/  UIADD3 UR9, UR9, 0x38830, URZ ;  /* 0x0003883009097890 */ /* 0x000fc8000fffe03f */
[----:B------:R-:W-:-:S05]  /*235b0*/  @P0 LOP3.LUT R3, R3, 0x4, RZ, 0xfc, !PT ;  /* 0x0000000403030812 */ /* 0x000fca00078efcff */
[----:B------:R1:W-:Y:S01]  /*235c0*/  STL [R1+0x8], R3 ;  /* 0x0000080301007387 */ /* 0x0003e20000100800 */
[----:B--2---:R-:W-:Y:S01]  /*235d0*/  IMAD R0, R6, 0xa000, R7 ;  /* 0x0000a00006007824 */ /* 0x004fe200078e0207 */
[----:B---3--:R-:W-:-:S04]  /*235e0*/  R2UR UR11, R5 ;  /* 0x00000000050b72ca */ /* 0x008fc800000e0000 */
[----:B------:R-:W-:Y:S02]  /*235f0*/  R2UR UR14, R0 ;  /* 0x00000000000e72ca */ /* 0x000fe400000e0000 */
[----:B----4-:R-:W-:Y:S02]  /*23600*/  R2UR UR5, R4 ;  /* 0x00000000040572ca */ /* 0x010fe400000e0000 */
[----:B------:R-:W-:-:S09]  /*23610*/  R2UR UR13, R2 ;  /* 0x00000000020d72ca */ /* 0x000fd200000e0000 */
[----:B------:R-:W-:Y:S02]  /*23620*/  UIADD3 UR8, UR14, 0x24400, URZ ;  /* 0x000244000e087890 */ /* 0x000fe4000fffe03f */
[----:B------:R-:W-:Y:S02]  /*23630*/  UIMAD UR11, UR11, 0x50, UR5 ;  /* 0x000000500b0b78a4 */ /* 0x000fe4000f8e0205 */
[----:B------:R-:W-:Y:S02]  /*23640*/  UIADD3.X UR5, URZ, UR39, URZ, UP0, !UPT ;  /* 0x000000273f057290 */ /* 0x000fe400087fe43f */
[----:B------:R-:W-:Y:S02]  /*23650*/  UIADD3 UR15, UR14, 0x26c00, URZ ;  /* 0x00026c000e0f7890 */ /* 0x000fe4000fffe03f */
[----:B------:R-:W-:Y:S02]  /*23660*/  UIADD3 UR16, UR14, 0x29400, URZ ;  /* 0x000294000e107890 */ /* 0x000fe4000fffe03f */
[----:B------:R-:W-:-:S03]  /*23670*/  UIADD3 UR14, UR14, 0x2bc00, URZ ;  /* 0x0002bc000e0e7890 */ /* 0x000fc6000fffe03f */
[----:B------:R0:W-:Y:S02]  /*23680*/  UTMALDG.4D [UR8], [UR4], desc[UR6] ;  /* 0x00000608040075b4 */ /* 0x0001e40008019000 */
[----:B0-----:R-:W-:Y:S01]  /*23690*/  UMOV UR8, UR15 ;  /* 0x0000000f00087c82 */ /* 0x001fe20008000000 */
[----:B------:R-:W-:Y:S01]  /*236a0*/  UMOV UR10, UR17 ;  /* 0x00000011000a7c82 */ /* 0x000fe20008000000 */
[----:B------:R-:W-:Y:S01]  /*236b0*/  UMOV UR15, 0x80 ;  /* 0x00000080000f7882 */ /* 0x000fe20000000000 */
[----:B------:R0:W-:Y:S02]  /*236c0*/  UTMALDG.4D [UR8], [UR4], desc[UR6] ;  /* 0x00000608040075b4 */ /* 0x0001e40008019000 */
[----:B0-----:R-:W-:Y:S01]  /*236d0*/  UMOV UR8, UR16 ;  /* 0x0000001000087c82 */ /* 0x001fe20008000000 */
[----:B------:R-:W-:Y:S01]  /*236e0*/  UMOV UR10, UR15 ;  /* 0x0000000f000a7c82 */ /* 0x000fe20008000000 */
[----:B------:R-:W-:Y:S01]  /*236f0*/  UMOV UR15, 0xc0 ;  /* 0x000000c0000f7882 */ /* 0x000fe20000000000 */
[----:B------:R0:W-:Y:S02]  /*23700*/  UTMALDG.4D [UR8], [UR4], desc[UR6] ;  /* 0x00000608040075b4 */ /* 0x0001e40008019000 */
[----:B0-----:R-:W-:Y:S01]  /*23710*/  UMOV UR8, UR14 ;  /* 0x0000000e00087c82 */ /* 0x001fe20008000000 */
[----:B------:R-:W-:-:S02]  /*23720*/  UMOV UR10, UR15 ;  /* 0x0000000f000a7c82 */ /* 0x000fc40008000000 */
[----:B------:R1:W-:Y:S02]  /*23730*/  UTMALDG.4D [UR8], [UR4], desc[UR6] ;  /* 0x00000608040075b4 */ /* 0x0003e40008019000 */
[----:B-1----:R-:W-:Y:S01]  /*23740*/  NOP ;  /* 0x0000000000007918 */ /* 0x002fe20000000000 */
.L_x_937:
[----:B------:R-:W2:Y:S04]  /*23750*/  LDL R2, [R1+0x4] ;  /* 0x0000040001027983 */ /* 0x000ea80000100800 */
[----:B------:R-:W3:Y:S04]  /*23760*/  LDL.LU R3, [R1+0x40] ;  /* 0x0000400001037983 */ /* 0x000ee80000300800 */
[----:B------:R-:W4:Y:S04]  /*23770*/  LDL.LU R5, [R1+0x34] ;  /* 0x0000340001057983 */ /* 0x000f280000300800 */
[----:B0-----:R-:W5:Y:S01]  /*23780*/  LDL.LU R4, [R1+0x48] ;  /* 0x0000480001047983 */ /* 0x001f620000300800 */
[----:B------:R-:W-:Y:S05]  /*23790*/  WARPSYNC.ALL ;  /* 0x0000000000007948 */ /* 0x000fea0003800000 */
[----:B------:R-:W-:Y:S01]  /*237a0*/  ULDC.64 UR4, c[0x0][0x298] ;  /* 0x0000a60000047ab9 */ /* 0x000fe20000000a00 */
[----:B------:R-:W-:Y:S01]  /*237b0*/  ULDC.64 UR6, c[0x0][0xa00] ;  /* 0x0002800000067ab9 */ /* 0x000fe20000000a00 */
[----:B------:R-:W-:Y:S01]  /*237c0*/  BSSY B6, `(.L_x_942) ;  /* 0x0000024000067945 */ /* 0x000fe20003800000 */
[----:B------:R-:W-:Y:S01]  /*237d0*/  BAR.SYNC.DEFER_BLOCKING 0x8, 0x180 ;  /* 0x0206000000007b1d */ /* 0x000fe20000010000 */
[----:B------:R-:W-:-:S04]  /*237e0*/  ISETP.NE.U32.AND P0, PT, RZ, UR6, PT ;  /* 0x00000006ff007c0c */ /* 0x000fc8000bf05070 */
[----:B------:R-:W-:Y:S01]  /*237f0*/  ISETP.NE.AND.EX P0, PT, RZ, UR7, PT, P0 ;  /* 0x00000007ff007c0c */ /* 0x000fe2000bf05300 */
[----:B--2---:R-:W-:Y:S01]  /*23800*/  VIADD R2, R2, 0x14400 ;  /* 0x0001440002027836 */ /* 0x004fe20000000000 */
[----:B---3--:R-:W-:-:S04]  /*23810*/  SHF.R.S32.HI R0, RZ, 0x1f, R3 ;  /* 0x0000001fff007819 */ /* 0x008fc80000011403 */
[----:B------:R-:W-:Y:S02]  /*23820*/  LOP3.LUT P1, RZ, R2, 0x3ff, RZ, 0xc0, !PT ;  /* 0x000003ff02ff7812 */ /* 0x000fe4000782c0ff */
[----:B----4-:R-:W-:Y:S01]  /*23830*/  SEL R5, R5, RZ, !P0 ;  /* 0x000000ff05057207 */ /* 0x010fe20004000000 */
[----:B------:R-:W-:Y:S01]  /*23840*/  IMAD R0, R0, UR4, RZ ;  /* 0x0000000400007c24 */ /* 0x000fe2000f8e02ff */
[----:B-----5:R-:W-:-:S03]  /*23850*/  SEL R4, R4, RZ, !P0 ;  /* 0x000000ff04047207 */ /* 0x020fc60004000000 */
[C---:B------:R-:W-:Y:S02]  /*23860*/  IMAD R0, R3.reuse, UR5, R0 ;  /* 0x0000000503007c24 */ /* 0x040fe4000f8e0200 */
[----:B------:R-:W-:-:S05]  /*23870*/  IMAD.WIDE.U32 R2, R3, UR4, RZ ;  /* 0x0000000403027c25 */ /* 0x000fca000f8e00ff */
[----:B------:R0:W-:Y:S04]  /*23880*/  STL.64 [R1+0x40], R2 ;  /* 0x0000400201007387 */ /* 0x0001e80000100a00 */
[----:B------:R1:W-:Y:S04]  /*23890*/  STL [R1+0x34], R5 ;  /* 0x0000340501007387 */ /* 0x0003e80000100800 */
[----:B------:R1:W-:Y:S01]  /*238a0*/  STL [R1+0x5c], R4 ;  /* 0x00005c0401007387 */ /* 0x0003e20000100800 */
[----:B0-----:R-:W-:Y:S01]  /*238b0*/  IMAD.IADD R2, R3, 0x1, R0 ;  /* 0x0000000103027824 */ /* 0x001fe200078e0200 */
[----:B------:R-:W-:-:S05]  /*238c0*/  SHF.R.S32.HI R0, RZ, 0x1f, R18 ;  /* 0x0000001fff007819 */ /* 0x000fca0000011412 */
[----:B------:R1:W-:Y:S04]  /*238d0*/  STL [R1+0x58], R0 ;  /* 0x0000580001007387 */ /* 0x0003e80000100800 */
[----:B------:R1:W-:Y:S01]  /*238e0*/  STL [R1+0x48], R2 ;  /* 0x0000480201007387 */ /* 0x0003e20000100800 */
[----:B------:R-:W-:Y:S05]  /*238f0*/  @!P1 BRA `(.L_x_943) ;  /* 0x0000000000409947 */ /* 0x000fea0003800000 */
[----:B-1----:R-:W-:Y:S01]  /*23900*/  MOV R2, 0x0 ;  /* 0x0000000000027802 */ /* 0x002fe20000000f00 */
        /* <DEDUP_REMOVED lines=15> */
.L_x_943:
[----:B------:R-:W-:Y:S05]  /*23a00*/  BSYNC B6 ;  /* 0x0000000000067941 */ /* 0x000fea0003800000 */
.L_x_942:
[----:B------:R-:W2:Y:S01]  /*23a10*/  LDL.LU R6, [R1+0x48] ;  /* 0x0000480001067983 */ /* 0x000ea20000300800 */
[----:B------:R-:W-:Y:S01]  /*23a20*/  ULDC.64 UR4, c[0x0][0x2d8] ;  /* 0x0000b60000047ab9 */ /* 0x000fe20000000a00 */
[----:B------:R-:W0:Y:S02]  /*23a30*/  LDC R7, c[0x0][0x448] ;  /* 0x00011200ff077b82 */ /* 0x000e240000000800 */
[----:B-1----:R-:W2:Y:S04]  /*23a40*/  LDL.LU.64 R2, [R1+0x40] ;  /* 0x0000400001027983 */ /* 0x002ea80000300a00 */
[----:B------:R-:W3:Y:S04]  /*23a50*/  LDL.LU R0, [R1+0x58] ;  /* 0x0000580001007983 */ /* 0x000ee80000300800 */
[----:B------:R-:W4:Y:S04]  /*23a60*/  LDL.LU R5, [R1+0x5c] ;  /* 0x00005c0001057983 */ /* 0x000f280000300800 */
[----:B------:R-:W5:Y:S01]  /*23a70*/  LDL.LU R4, [R1+0x34] ;  /* 0x0000340001047983 */ /* 0x000f620000300800 */
[----:B------:R-:W-:Y:S01]  /*23a80*/  IMAD.SHL.U32 R17, R17, 0x80, RZ ;  /* 0x0000008011117824 */ /* 0x000fe200078e00ff */
[----:B------:R-:W1:Y:S01]  /*23a90*/  S2R R9, SR_TID.X ;  /* 0x0000000000097919 */ /* 0x000e620000002100 */
[----:B------:R-:W1:Y:S01]  /*23aa0*/  S2R R8, SR_TID.X ;  /* 0x0000000000087919 */ /* 0x000e620000002100 */
[----:B0-----:R-:W-:Y:S01]  /*23ab0*/  ISETP.NE.AND P0, PT, R7, 0x1, PT ;  /* 0x000000010700780c */ /* 0x001fe20003f05270 */
[----:B------:R-:W0:Y:S01]  /*23ac0*/  S2R R10, SR_TID.X ;  /* 0x00000000000a7919 */ /* 0x000e220000002100 */
[----:B-1----:R-:W-:-:S02]  /*23ad0*/  IMAD.SHL.U32 R9, R9, 0x8, RZ ;  /* 0x0000000809097824 */ /* 0x002fc400078e00ff */
[----:B------:R-:W-:-:S03]  /*23ae0*/  IMAD.SHL.U32 R8, R8, 0x8, RZ ;  /* 0x0000000808087824 */ /* 0x000fc600078e00ff */
[----:B------:R-:W-:Y:S02]  /*23af0*/  LOP3.LUT R9, R9, 0x38, RZ, 0xc0, !PT ;  /* 0x0000003809097812 */ /* 0x000fe400078ec0ff */
[----:B0-----:R-:W-:Y:S02]  /*23b00*/  LOP3.LUT R10, R10, 0x7f, RZ, 0xc0, !PT ;  /* 0x0000007f0a0a7812 */ /* 0x001fe400078ec0ff */
[C---:B------:R-:W-:Y:S02]  /*23b10*/  LOP3.LUT R12, R9.reuse, 0x40, RZ, 0xfc, !PT ;  /* 0x00000040090c7812 */ /* 0x040fe400078efcff */
[C---:B------:R-:W-:Y:S02]  /*23b20*/  LOP3.LUT R11, R9.reuse, 0x80, RZ, 0xfc, !PT ;  /* 0x00000080090b7812 */ /* 0x040fe400078efcff */
[----:B------:R-:W-:Y:S02]  /*23b30*/  LOP3.LUT R8, R8, 0x38, RZ, 0xc0, !PT ;  /* 0x0000003808087812 */ /* 0x000fe400078ec0ff */
[----:B------:R-:W-:-:S02]  /*23b40*/  LOP3.LUT R9, R9, 0xc0, RZ, 0xfc, !PT ;  /* 0x000000c009097812 */ /* 0x000fc400078efcff */
[----:B------:R-:W-:Y:S01]  /*23b50*/  SHF.R.U32.HI R10, RZ, 0x3, R10 ;  /* 0x00000003ff0a7819 */ /* 0x000fe2000001160a */
[----:B--2---:R-:W-:Y:S02]  /*23b60*/  IMAD.MOV.U32 R3, RZ, RZ, R6 ;  /* 0x000000ffff037224 */ /* 0x004fe400078e0006 */
[----:B------:R-:W0:Y:S01]  /*23b70*/  @P0 LDC R6, c[0x0][0x450] ;  /* 0x00011400ff060b82 */ /* 0x000e220000000800 */
[----:B---3--:R-:W-:Y:S02]  /*23b80*/  IMAD R0, R0, UR4, RZ ;  /* 0x0000000400007c24 */ /* 0x008fe4000f8e02ff */
[----:B------:R-:W-:-:S04]  /*23b90*/  IMAD.WIDE.U32 R2, R18, UR4, R2 ;  /* 0x0000000412027c25 */ /* 0x000fc8000f8e0002 */
[----:B------:R-:W-:Y:S01]  /*23ba0*/  IMAD R0, R18, UR5, R0 ;  /* 0x0000000512007c24 */ /* 0x000fe2000f8e0200 */
[----:B------:R-:W-:-:S03]  /*23bb0*/  ULDC.64 UR4, c[0x0][0x2e0] ;  /* 0x0000b80000047ab9 */ /* 0x000fc60000000a00 */
[----:B------:R-:W-:Y:S02]  /*23bc0*/  IMAD.IADD R3, R3, 0x1, R0 ;  /* 0x0000000103037824 */ /* 0x000fe400078e0200 */
[----:B----4-:R-:W-:Y:S02]  /*23bd0*/  IMAD R0, R5, UR4, RZ ;  /* 0x0000000405007c24 */ /* 0x010fe4000f8e02ff */
[----:B-----5:R-:W-:-:S04]  /*23be0*/  IMAD.WIDE.U32 R2, R4, UR4, R2 ;  /* 0x0000000404027c25 */ /* 0x020fc8000f8e0002 */
[----:B------:R-:W-:Y:S01]  /*23bf0*/  IMAD R0, R4, UR5, R0 ;  /* 0x0000000504007c24 */ /* 0x000fe2000f8e0200 */
[----:B------:R-:W-:Y:S01]  /*23c00*/  ULDC.64 UR4, c[0x0][0x2d0] ;  /* 0x0000b40000047ab9 */ /* 0x000fe20000000a00 */
[----:B------:R-:W1:Y:S02]  /*23c10*/  S2R R4, SR_TID.X ;  /* 0x0000000000047919 */ /* 0x000e640000002100 */
[----:B------:R-:W-:Y:S01]  /*23c20*/  IMAD.IADD R3, R3, 0x1, R0 ;  /* 0x0000000103037824 */ /* 0x000fe200078e0200 */
[----:B-1----:R-:W-:-:S04]  /*23c30*/  LOP3.LUT R4, R4, 0x7f, RZ, 0xc0, !PT ;  /* 0x0000007f04047812 */ /* 0x002fc800078ec0ff */
[----:B------:R-:W-:Y:S02]  /*23c40*/  SHF.R.U32.HI R5, RZ, 0x3, R4 ;  /* 0x00000003ff057819 */ /* 0x000fe40000011604 */
[----:B------:R-:W1:Y:S02]  /*23c50*/  S2R R4, SR_TID.X ;  /* 0x0000000000047919 */ /* 0x000e640000002100 */
[----:B-1----:R-:W-:-:S05]  /*23c60*/  IMAD.SHL.U32 R4, R4, 0x10, RZ ;  /* 0x0000001004047824 */ /* 0x002fca00078e00ff */
[----:B------:R-:W-:Y:S02]  /*23c70*/  LOP3.LUT R4, R5, 0x70, R4, 0xf8, !PT ;  /* 0x0000007005047812 */ /* 0x000fe400078ef804 */
[----:B------:R-:W1:Y:S02]  /*23c80*/  @P0 LDC R5, c[0x0][0x44c] ;  /* 0x00011300ff050b82 */ /* 0x000e640000000800 */
[----:B------:R-:W-:-:S05]  /*23c90*/  LOP3.LUT R4, R4, R17, RZ, 0xfc, !PT ;  /* 0x0000001104047212 */ /* 0x000fca00078efcff */
[----:B------:R-:W-:Y:S02]  /*23ca0*/  IMAD.MOV.U32 R0, RZ, RZ, R4 ;  /* 0x000000ffff007224 */ /* 0x000fe400078e0004 */
[----:B-1----:R-:W-:-:S05]  /*23cb0*/  @P0 IMAD.HI.U32 R5, R4, R5, RZ ;  /* 0x0000000504050227 */ /* 0x002fca00078e00ff */
[----:B0-----:R-:W-:-:S05]  /*23cc0*/  @P0 SHF.R.U32.HI R0, RZ, R6, R5 ;  /* 0x00000006ff000219 */ /* 0x001fca0000011605 */
        /* <DEDUP_REMOVED lines=10> */
[----:B------:R-:W-:-:S04]  /*23d70*/  IMAD R0, R0, UR4, RZ ;  /* 0x0000000400007c24 */ /* 0x000fc8000f8e02ff */
[----:B------:R-:W-:Y:S01]  /*23d80*/  IMAD R4, R4, UR5, R0 ;  /* 0x0000000504047c24 */ /* 0x000fe2000f8e0200 */
[----:B------:R-:W-:-:S03]  /*23d90*/  ULDC.64 UR4, c[0x0][0x280] ;  /* 0x0000a00000047ab9 */ /* 0x000fc60000000a00 */
[----:B------:R-:W-:Y:S01]  /*23da0*/  IMAD.IADD R3, R3, 0x1, R4 ;  /* 0x0000000103037824 */ /* 0x000fe200078e0204 */
[----:B------:R-:W-:Y:S01]  /*23db0*/  LEA R4, P0, R2, UR4, 0x1 ;  /* 0x0000000402047c11 */ /* 0x000fe2000f8008ff */
        /* <DEDUP_REMOVED lines=8> */
[----:B------:R-:W2:Y:S04]  /*23e40*/  LDL.LU R6, [R1+0x50] ;  /* 0x0000500001067983 */ /* 0x000ea80000300800 */
[----:B------:R-:W3:Y:S01]  /*23e50*/  LDL R9, [R1+0x2c] ;  /* 0x00002c0001097983 */ /* 0x000ee20000100800 */
[----:B------:R-:W-:Y:S01]  /*23e60*/  IMAD.IADD R0, R10, 0x1, R17 ;  /* 0x000000010a007824 */ /* 0x000fe200078e0211 */
[----:B------:R-:W-:Y:S02]  /*23e70*/  ULDC.64 UR4, c[0x0][0x208] ;  /* 0x0000820000047ab9 */ /* 0x000fe40000000a00 */
[----:B------:R-:W-:Y:S01]  /*23e80*/  SHFL.IDX PT, R5, R4, 0x1, 0x181f ;  /* 0x00381f0004057f89 */ /* 0x000fe200000e0000 */
[----:B--2---:R-:W-:-:S03]  /*23e90*/  IMAD R2, R6, R7, RZ ;  /* 0x0000000706027224 */ /* 0x004fc600078e02ff */
[----:B------:R-:W0:Y:S02]  /*23ea0*/  SHFL.IDX PT, R7, R4, RZ, 0x181f ;  /* 0x00181fff04077589 */ /* 0x000e2400000e0000 */
[----:B------:R-:W-:Y:S02]  /*23eb0*/  ISETP.GE.AND P2, PT, R0, R2, PT ;  /* 0x000000020000720c */ /* 0x000fe40003f46270 */
[----:B------:R-:W1:Y:S11]  /*23ec0*/  SHFL.IDX PT, R6, R3, RZ, 0x181f ;  /* 0x00181fff03067589 */ /* 0x000e7600000e0000 */
[----:B0-----:R-:W-:-:S05]  /*23ed0*/  @!P2 LEA R7, P5, R8, R7, 0x1 ;  /* 0x000000070807a211 */ /* 0x001fca00078a08ff */
[----:B-1----:R-:W-:-:S05]  /*23ee0*/  @!P2 IMAD.X R6, RZ, RZ, R6, P5 ;  /* 0x000000ffff06a224 */ /* 0x002fca00028e0606 */
[----:B------:R-:W-:-:S04]  /*23ef0*/  @!P2 LOP3.LUT R7, R7, R6, RZ, 0x3c, !PT ;  /* 0x000000060707a212 */ /* 0x000fc800078e3cff */
[----:B------:R-:W-:-:S04]  /*23f00*/  @!P2 LOP3.LUT R6, R7, R6, RZ, 0x3c, !PT ;  /* 0x000000060706a212 */ /* 0x000fc800078e3cff */
[----:B------:R-:W-:-:S05]  /*23f10*/  @!P2 LOP3.LUT R7, R7, R6, RZ, 0x3c, !PT ;  /* 0x000000060707a212 */ /* 0x000fca00078e3cff */
[----:B---3--:R-:W-:Y:S04]  /*23f20*/  @!P2 LDGSTS.E.BYPASS.LTC128B.128 [R9+0x14400], desc[UR4][R6.64], !P4 ;  /* 0x144000000609afae */ /* 0x008fe8000e101d44 */
[----:B------:R-:W-:Y:S04]  /*23f30*/  @!P2 LDGSTS.E.BYPASS.LTC128B.128 [R9+0x18400], desc[UR4][R6.64+0x80], !P3 ;  /* 0x184000800609afae */ /* 0x000fe8000d901d44 */
[----:B------:R-:W-:Y:S04]  /*23f40*/  @!P2 LDGSTS.E.BYPASS.LTC128B.128 [R9+0x1c400], desc[UR4][R6.64+0x100], !P0 ;  /* 0x1c4001000609afae */ /* 0x000fe8000c101d44 */
[----:B------:R0:W-:Y:S04]  /*23f50*/  @!P2 LDGSTS.E.BYPASS.LTC128B.128 [R9+0x20400], desc[UR4][R6.64+0x180], !P1 ;  /* 0x204001800609afae */ /* 0x0001e8000c901d44 */
[----:B0-----:R-:W0:Y:S01]  /*23f60*/  SHFL.IDX PT, R7, R3, 0x1, 0x181f ;  /* 0x00381f0003077f89 */ /* 0x001e2200000e0000 */
[----:B------:R-:W-:-:S05]  /*23f70*/  VIADD R6, R0, 0x10 ;  /* 0x0000001000067836 */ /* 0x000fca0000000000 */
[----:B------:R-:W-:-:S13]  /*23f80*/  ISETP.GE.AND P2, PT, R6, R2, PT ;  /* 0x000000020600720c */ /* 0x000fda0003f46270 */
[----:B------:R-:W-:-:S05]  /*23f90*/  @!P2 LEA R5, P5, R8, R5, 0x1 ;  /* 0x000000050805a211 */ /* 0x000fca00078a08ff */
[----:B0-----:R-:W-:-:S04]  /*23fa0*/  @!P2 IMAD.X R6, RZ, RZ, R7, P5 ;  /* 0x000000ffff06a224 */ /* 0x001fc800028e0607 */
[----:B------:R-:W-:Y:S02]  /*23fb0*/  @!P2 IMAD.MOV.U32 R7, RZ, RZ, R6 ;  /* 0x000000ffff07a224 */ /* 0x000fe400078e0006 */
[----:B------:R-:W-:Y:S02]  /*23fc0*/  @!P2 IMAD.MOV.U32 R6, RZ, RZ, R5 ;  /* 0x000000ffff06a224 */ /* 0x000fe400078e0005 */
[----:B------:R-:W0:Y:S04]  /*23fd0*/  SHFL.IDX PT, R5, R4, 0x2, 0x181f ;  /* 0x00581f0004057f89 */ /* 0x000e2800000e0000 */
[----:B------:R-:W-:Y:S04]  /*23fe0*/  @!P2 LDGSTS.E.BYPASS.LTC128B.128 [R9+0x14c00], desc[UR4][R6.64], !P4 ;  /* 0x14c000000609afae */ /* 0x000fe8000e101d44 */
[----:B------:R-:W-:Y:S04]  /*23ff0*/  @!P2 LDGSTS.E.BYPASS.LTC128B.128 [R9+0x18c00], desc[UR4][R6.64+0x80], !P3 ;  /* 0x18c000800609afae */ /* 0x000fe8000d901d44 */
[----:B------:R-:W-:Y:S04]  /*24000*/  @!P2 LDGSTS.E.BYPASS.LTC128B.128 [R9+0x1cc00], desc[UR4][R6.64+0x100], !P0 ;  /* 0x1cc001000609afae */ /* 0x000fe8000c101d44 */
[----:B------:R1:W-:Y:S04]  /*24010*/  @!P2 LDGSTS.E.BYPASS.LTC128B.128 [R9+0x20c00], desc[UR4][R6.64+0x180], !P1 ;  /* 0x20c001800609afae */ /* 0x0003e8000c901d44 */
[----:B-1----:R-:W1:Y:S01]  /*24020*/  SHFL.IDX PT, R7, R3, 0x2, 0x181f ;  /* 0x00581f0003077f89 */ /* 0x002e6200000e0000 */
[----:B------:R-:W-:-:S05]  /*24030*/  VIADD R6, R0, 0x20 ;  /* 0x0000002000067836 */ /* 0x000fca0000000000 */
[----:B------:R-:W-:-:S13]  /*24040*/  ISETP.GE.AND P2, PT, R6, R2, PT ;  /* 0x000000020600720c */ /* 0x000fda0003f46270 */
[----:B0-----:R-:W-:-:S05]  /*24050*/  @!P2 LEA R5, P5, R8, R5, 0x1 ;  /* 0x000000050805a211 */ /* 0x001fca00078a08ff */
[----:B-1----:R-:W-:-:S04]  /*24060*/  @!P2 IMAD.X R6, RZ, RZ, R7, P5 ;  /* 0x000000ffff06a224 */ /* 0x002fc800028e0607 */
        /* <DEDUP_REMOVED lines=50> */
[----:B------:R0:W1:Y:S04]  /*24390*/  SHFL.IDX PT, R5, R3, 0x7, 0x181f ;  /* 0x00f81f0003057f89 */ /* 0x00006800000e0000 */
[----:B------:R0:W-:Y:S04]  /*243a0*/  @!P2 LDGSTS.E.BYPASS.LTC128B.128 [R9+0x17400], desc[UR4][R6.64], !P4 ;  /* 0x174000000609afae */ /* 0x0001e8000e101d44 */
[----:B------:R0:W-:Y:S04]  /*243b0*/  @!P2 LDGSTS.E.BYPASS.LTC128B.128 [R9+0x1b400], desc[UR4][R6.64+0x80], !P3 ;  /* 0x1b4000800609afae */ /* 0x0001e8000d901d44 */
[----:B------:R0:W-:Y:S04]  /*243c0*/  @!P2 LDGSTS.E.BYPASS.LTC128B.128 [R9+0x1f400], desc[UR4][R6.64+0x100], !P0 ;  /* 0x1f4001000609afae */ /* 0x0001e8000c101d44 */
[----:B------:R0:W-:Y:S04]  /*243d0*/  @!P2 LDGSTS.E.BYPASS.LTC128B.128 [R9+0x23400], desc[UR4][R6.64+0x180], !P1 ;  /* 0x234001800609afae */ /* 0x0001e8000c901d44 */
[----:B------:R0:W2:Y:S02]  /*243e0*/  SHFL.IDX PT, R3, R4, 0x7, 0x181f ;  /* 0x00f81f0004037f89 */ /* 0x0000a400000e0000 */
.L_x_1103:
        /* <DEDUP_REMOVED lines=15> */
.L_x_946:
[----:B------:R-:W-:Y:S05]  /*244e0*/  BSYNC B0 ;  /* 0x0000000000007941 */ /* 0x000fea0003800000 */
.L_x_945:
[----:B------:R4:W5:Y:S01]  /*244f0*/  LDL R8, [R1+0x4] ;  /* 0x0000040001087983 */ /* 0x0009620000100800 */
[----:B------:R-:W-:Y:S01]  /*24500*/  PLOP3.LUT P0, PT, PT, PT, PT, 0x80, 0x0 ;  /* 0x000000000000781c */ /* 0x000fe20003f0f070 */
[----:B------:R-:W-:-:S12]  /*24510*/  NOP ;  /* 0x0000000000007918 */ /* 0x000fd80000000000 */
.L_x_947:
[----:B---3--:R-:W3:Y:S01]  /*24520*/  LDL R2, [R1+0x4] ;  /* 0x0000040001027983 */ /* 0x008ee20000100800 */
[----:B------:R-:W-:Y:S02]  /*24530*/  PLOP3.LUT P1, PT, P1, P0, PT, 0xa2, 0x0 ;  /* 0x000000000000781c */ /* 0x000fe40000f21472 */
[----:B---3--:R-:W-:-:S08]  /*24540*/  @P0 R2UR P1, UR4, R2 ;  /* 0x00000000020402ca */ /* 0x008fd00000020000 */
[----:B------:R-:W-:-:S05]  /*24550*/  @P0 PLOP3.LUT P0, PT, P1, PT, PT, 0x80, 0x0 ;  /* 0x000000000000081c */ /* 0x000fca0000f0f070 */
[----:B------:R-:W-:Y:S01]  /*24560*/  @!P1 SYNCS.ARRIVE.TRANS64.RED.A0T1 RZ, [UR4+0x38800], RZ ;  /* 0x038800ffffff99a7 */ /* 0x000fe20008200404 */
[----:B------:R-:W-:Y:S07]  /*24570*/  @!P1 ARRIVES.LDGSTSBAR.64.TRANSCNT [UR4+0x38800] ;  /* 0x03880000ff0099b0 */ /* 0x000fee0008000a84 */
[----:B------:R-:W-:Y:S05]  /*24580*/  @P0 BRA.U.ANY `(.L_x_947) ;  /* 0xfffffffd00e40947 */ /* 0x000fea000393ffff */
[----:B0-2---:R-:W2:Y:S02]  /*24590*/  LDL.LU R3, [R1+0x54] ;  /* 0x0000540001037983 */ /* 0x005ea40000300800 */
        /* <DEDUP_REMOVED lines=11> */
.L_x_1104:
[----:B------:R-:W-:Y:S05]  /*24650*/  BSYNC B0 ;  /* 0x0000000000007941 */ /* 0x000fea0003800000 */
.L_x_948:
[----:B0-----:R-:W2:Y:S01]  /*24660*/  LDL.LU R2, [R1+0x4c] ;  /* 0x00004c0001027983 */ /* 0x001ea20000300800 */
[----:B------:R-:W-:Y:S01]  /*24670*/  BSSY B0, `(.L_x_950) ;  /* 0x00002c2000007945 */ /* 0x000fe20003800000 */
[----:B--2---:R-:W-:-:S13]  /*24680*/  ISETP.GE.AND P0, PT, R2, 0x51, PT ;  /* 0x000000510200780c */ /* 0x004fda0003f06270 */
[----:B------:R-:W-:Y:S05]  /*24690*/  @!P0 BRA `(.L_x_951) ;  /* 0x0000002800fc8947 */ /* 0x000fea0003800000 */
[----:B------:R-:W2:Y:S01]  /*246a0*/  LDL R2, [R1+0x38] ;  /* 0x0000380001027983 */ /* 0x000ea20000100800 */
[----:B------:R-:W-:Y:S01]  /*246b0*/  IMAD.MOV.U32 R0, RZ, RZ, 0x1 ;  /* 0x00000001ff007424 */ /* 0x000fe200078e00ff */
[----:B------:R-:W-:Y:S01]  /*246c0*/  BSSY B2, `(.L_x_952) ;  /* 0x00000ef000027945 */ /* 0x000fe20003800000 */
[----:B--2--5:R-:W-:-:S05]  /*246d0*/  IMAD.MOV R8, RZ, RZ, -R2 ;  /* 0x000000ffff087224 */ /* 0x024fca00078e0a02 */
        /* <DEDUP_REMOVED lines=8> */
[----:B------:R-:W5:Y:S01]  /*24760*/  LDL R2, [R1+0x14] ;  /* 0x0000140001027983 */ /* 0x000f620000100800 */
[----:B------:R-:W-:Y:S01]  /*24770*/  BSSY B1, `(.L_x_954) ;  /* 0x00000df000017945 */ /* 0x000fe20003800000 */
[----:B--2---:R-:W-:Y:S01]  /*24780*/  LOP3.LUT P1, RZ, R4, 0x4, RZ, 0xc0, !PT ;  /* 0x0000000404ff7812 */ /* 0x004fe2000782c0ff */
[----:B---3--:R-:W-:-:S05]  /*24790*/  VIADD R7, R3, 0x1 ;  /* 0x0000000103077836 */ /* 0x008fca0000000000 */
[----:B------:R-:W-:-:S04]  /*247a0*/  ISETP.NE.AND P0, PT, R7, 0x2, PT ;  /* 0x000000020700780c */ /* 0x000fc80003f05270 */
[----:B------:R-:W-:Y:S02]  /*247b0*/  SEL R9, RZ, 0x1, P0 ;  /* 0x00000001ff097807 */ /* 0x000fe40000000000 */
[----:B------:R-:W-:Y:S02]  /*247c0*/  SEL R7, R7, RZ, P0 ;  /* 0x000000ff07077207 */ /* 0x000fe40000000000 */
[----:B-----5:R-:W-:Y:S01]  /*247d0*/  LOP3.LUT R9, R2, R9, RZ, 0x3c, !PT ;  /* 0x0000000902097212 */ /* 0x020fe200078e3cff */
[----:B------:R-:W-:Y:S06]  /*247e0*/  @!P1 BRA `(.L_x_955) ;  /* 0x0000000c005c9947 */ /* 0x000fec0003800000 */
[----:B------:R0:W5:Y:S01]  /*247f0*/  LDL R4, [R1] ;  /* 0x0000000001047983 */ /* 0x0001620000100800 */
[----:B------:R-:W-:Y:S02]  /*24800*/  ULDC.64 UR4, c[0x0][0x418] ;  /* 0x0001060000047ab9 */ /* 0x000fe40000000a00 */
[----:B------:R-:W-:-:S04]  /*24810*/  ISETP.NE.U32.AND P0, PT, RZ, UR4, PT ;  /* 0x00000004ff007c0c */ /* 0x000fc8000bf05070 */
[----:B------:R-:W-:-:S13]  /*24820*/  ISETP.NE.AND.EX P0, PT, RZ, UR5, PT, P0 ;  /* 0x00000005ff007c0c */ /* 0x000fda000bf05300 */
[----:B0-----:R-:W-:Y:S05]  /*24830*/  @!P0 BRA `(.L_x_956) ;  /* 0x0000000000508947 */ /* 0x001fea0003800000 */
[----:B------:R-:W2:Y:S01]  /*24840*/  LDL R10, [R1+0x28] ;  /* 0x00002800010a7983 */ /* 0x000ea20000100800 */
[----:B-1----:R-:W0:Y:S01]  /*24850*/  LDC R5, c[0x0][0x43c] ;  /* 0x00010f00ff057b82 */ /* 0x002e220000000800 */
[----:B------:R-:W-:Y:S02]  /*24860*/  ULDC.64 UR6, c[0x0][0x428] ;  /* 0x00010a0000067ab9 */ /* 0x000fe40000000a00 */
[----:B------:R-:W3:Y:S01]  /*24870*/  LDL R6, [R1+0x10] ;  /* 0x0000100001067983 */ /* 0x000ee20000100800 */
[----:B------:R-:W-:Y:S01]  /*24880*/  ULDC.64 UR8, c[0x0][0x208] ;  /* 0x0000820000087ab9 */ /* 0x000fe20000000a00 */
[----:B0-----:R-:W-:-:S13]  /*24890*/  ISETP.NE.AND P0, PT, R5, 0x1, PT ;  /* 0x000000010500780c */ /* 0x001fda0003f05270 */
[----:B------:R-:W0:Y:S02]  /*248a0*/  @P0 LDC.64 R2, c[0x0][0x440] ;  /* 0x00011000ff020b82 */ /* 0x000e240000000a00 */
[----:B0----5:R-:W-:-:S04]  /*248b0*/  @P0 IMAD.HI.U32 R4, R0, R2, RZ ;  /* 0x0000000200040227 */ /* 0x021fc800078e00ff */
        /* <DEDUP_REMOVED lines=10> */
[----:B------:R-:W-:-:S05]  /*24960*/  LEA.HI.X R5, R2, UR5, R3, 0x2, P0 ;  /* 0x0000000502057c11 */ /* 0x000fca00080f1403 */
[----:B------:R0:W5:Y:S04]  /*24970*/  LDG.E R4, desc[UR8][R4.64] ;  /* 0x0000000804047981 */ /* 0x000168000c1e1900 */
.L_x_956:
[----:B------:R-:W2:Y:S01]  /*24980*/  LDL R2, [R1+0x4] ;  /* 0x0000040001027983 */ /* 0x000ea20000100800 */
[----:B------:R-:W-:Y:S01]  /*24990*/  BSSY B3, `(.L_x_957) ;  /* 0x0000005000037945 */ /* 0x000fe20003800000 */
[----:B--2---:R-:W-:Y:S01]  /*249a0*/  IMAD R3, R7, 0x8, R2 ;  /* 0x0000000807037824 */ /* 0x004fe200078e0202 */
[----:B------:R-:W-:-:S04]  /*249b0*/  SHF.L.U32 R2, R9, 0x1f, RZ ;  /* 0x0000001f09027819 */ /* 0x000fc800000006ff */
[----:B------:R-:W2:Y:S02]  /*249c0*/  SYNCS.PHASECHK.TRANS64.TRYWAIT P0, [R3+URZ+0x38840], R2 ;  /* 0x03884002030075a7 */ /* 0x000ea4000800017f */
[----:B--2---:R-:W-:Y:S05]  /*249d0*/  @!P0 BRA `(.L_x_958) ;  /* 0x0000005400b08947 */ /* 0x004fea0003800000 */
.L_x_1105:
[----:B------:R-:W-:Y:S05]  /*249e0*/  BSYNC B3 ;  /* 0x0000000000037941 */ /* 0x000fea0003800000 */
.L_x_957:
[----:B01----:R-:W0:Y:S01]  /*249f0*/  S2R R5, SR_TID.X ;  /* 0x0000000000057919 */ /* 0x003e220000002100 */
[----:B------:R-:W-:Y:S01]  /*24a00*/  BSSY B3, `(.L_x_959) ;  /* 0x000000a000037945 */ /* 0x000fe20003800000 */
[----:B0-----:R-:W-:-:S04]  /*24a10*/  LOP3.LUT R5, R5, 0x7f, RZ, 0xc0, !PT ;  /* 0x0000007f05057812 */ /* 0x001fc800078ec0ff */
[----:B------:R-:W-:-:S13]  /*24a20*/  ISETP.NE.AND P0, PT, R5, RZ, PT ;  /* 0x000000ff0500720c */ /* 0x000fda0003f05270 */
[----:B------:R-:W-:Y:S05]  /*24a30*/  @P0 BRA `(.L_x_960) ;  /* 0x0000000000180947 */ /* 0x000fea0003800000 */
[----:B------:R-:W3:Y:S01]  /*24a40*/  LDL R5, [R1+0x8] ;  /* 0x0000080001057983 */ /* 0x000ee20000100800 */
[----:B--2---:R-:W-:-:S04]  /*24a50*/  IMAD.MOV.U32 R2, RZ, RZ, 0xa000 ;  /* 0x0000a000ff027424 */ /* 0x004fc800078e00ff */
[----:B------:R0:W-:Y:S01]  /*24a60*/  SYNCS.ARRIVE.TRANS64 RZ, [R3+URZ+0x38830], R2 ;  /* 0x0388300203ff79a7 */ /* 0x0001e2000800003f */
[----:B---3--:R-:W-:-:S13]  /*24a70*/  LOP3.LUT P1, RZ, R5, 0x1, RZ, 0xc0, !PT ;  /* 0x0000000105ff7812 */ /* 0x008fda000782c0ff */
[----:B0-----:R-:W-:Y:S05]  /*24a80*/  @!P1 BRA `(.L_x_960) ;  /* 0x0000000000049947 */ /* 0x001fea0003800000 */
[----:B------:R-:W-:Y:S01]  /*24a90*/  BPT.TRAP 0x1 ;  /* 0x000000040000795c */ /* 0x000fe20000300000 */
.L_x_960:
[----:B------:R-:W-:Y:S05]  /*24aa0*/  BSYNC B3 ;  /* 0x0000000000037941 */ /* 0x000fea0003800000 */
.L_x_959:
        /* <DEDUP_REMOVED lines=13> */
.L_x_961:
        /* <DEDUP_REMOVED lines=16> */
.L_x_962:
        /* <DEDUP_REMOVED lines=16> */
.L_x_963:
        /* <DEDUP_REMOVED lines=16> */
.L_x_964:
        /* <DEDUP_REMOVED lines=11> */
[----:B------:R-:W3:Y:S04]  /*24f30*/  LDL R14, [R1+0x4] ;  /* 0x00000400010e7983 */ /* 0x000ee80000100800 */
[----:B------:R-:W3:Y:S01]  /*24f40*/  LDL R6, [R1+0xc] ;  /* 0x00000c0001067983 */ /* 0x000ee20000100800 */
[----:B------:R-:W-:Y:S01]  /*24f50*/  BSSY B3, `(.L_x_965) ;  /* 0x0000005000037945 */ /* 0x000fe20003800000 */
[----:B--2---:R-:W-:Y:S01]  /*24f60*/  SHF.L.U32 R3, R15, 0x1f, RZ ;  /* 0x0000001f0f037819 */ /* 0x004fe200000006ff */
[----:B---3--:R-:W-:-:S04]  /*24f70*/  IMAD R2, R6, 0x8, R14 ;  /* 0x0000000806027824 */ /* 0x008fc800078e020e */
[----:B------:R-:W0:Y:S02]  /*24f80*/  SYNCS.PHASECHK.TRANS64.TRYWAIT P0, [R2+URZ+0x38860], R3 ;  /* 0x03886003020075a7 */ /* 0x000e24000800017f */
[----:B0-----:R-:W-:Y:S05]  /*24f90*/  @!P0 BRA `(.L_x_966) ;  /* 0x0000005000548947 */ /* 0x001fea0003800000 */
.L_x_1106:
[----:B------:R-:W-:Y:S05]  /*24fa0*/  BSYNC B3 ;  /* 0x0000000000037941 */ /* 0x000fea0003800000 */
.L_x_965:
[----:B------:R-:W1:Y:S01]  /*24fb0*/  S2R R5, SR_TID.X ;  /* 0x0000000000057919 */ /* 0x000e620000002100 */
[----:B------:R-:W-:-:S04]  /*24fc0*/  UPRMT UR4, UR37, 0x9910, URZ ;  /* 0x0000991025047896 */ /* 0x000fc8000800003f */
[----:B------:R-:W-:Y:S01]  /*24fd0*/  UISETP.NE.AND UP0, UPT, UR4, 0x2, UPT ;  /* 0x000000020400788c */ /* 0x000fe2000bf05270 */
[----:B-1----:R-:W-:-:S04]  /*24fe0*/  LOP3.LUT R5, R5, 0x7f, RZ, 0xc0, !PT ;  /* 0x0000007f05057812 */ /* 0x002fc800078ec0ff */
[----:B------:R-:W-:-:S13]  /*24ff0*/  ISETP.NE.AND P0, PT, R5, RZ, PT ;  /* 0x000000ff0500720c */ /* 0x000fda0003f05270 */
[----:B0-----:R-:W-:-:S04]  /*25000*/  @!P0 IMAD.MOV.U32 R3, RZ, RZ, 0xa000 ;  /* 0x0000a000ff038424 */ /* 0x001fc800078e00ff */
[----:B------:R0:W-:Y:S01]  /*25010*/  @!P0 SYNCS.ARRIVE.TRANS64 RZ, [R2+URZ+0x38850], R3 ;  /* 0x0388500302ff89a7 */ /* 0x0001e2000800003f */
[----:B------:R-:W-:-:S13]  /*25020*/  PLOP3.LUT P0, PT, PT, PT, UP0, 0x80, 0x0 ;  /* 0x000000000000781c */ /* 0x000fda0003f0f008 */
[----:B0-----:R-:W-:Y:S05]  /*25030*/  @P0 BRA `(.L_x_967) ;  /* 0x0000000000040947 */ /* 0x001fea0003800000 */
[----:B------:R-:W-:Y:S01]  /*25040*/  BPT.TRAP 0x1 ;  /* 0x000000040000795c */ /* 0x000fe20000300000 */
.L_x_967:
[----:B------:R-:W2:Y:S01]  /*25050*/  LDL R3, [R1+0x8] ;  /* 0x0000080001037983 */ /* 0x000ea20000100800 */
[----:B------:R-:W-:Y:S01]  /*25060*/  BSSY B3, `(.L_x_968) ;  /* 0x0000004000037945 */ /* 0x000fe20003800000 */
[----:B--2---:R-:W-:-:S13]  /*25070*/  LOP3.LUT P0, RZ, R3, 0x8, RZ, 0xc0, !PT ;  /* 0x0000000803ff7812 */ /* 0x004fda000780c0ff */
[----:B------:R-:W-:Y:S05]  /*25080*/  @P0 BRA `(.L_x_969) ;  /* 0x0000000000040947 */ /* 0x000fea0003800000 */
[----:B------:R-:W-:Y:S01]  /*25090*/  BPT.TRAP 0x1 ;  /* 0x000000040000795c */ /* 0x000fe20000300000 */
.L_x_969:
[----:B------:R-:W-:Y:S05]  /*250a0*/  BSYNC B3 ;  /* 0x0000000000037941 */ /* 0x000fea0003800000 */
.L_x_968:
[----:B------:R-:W2:Y:S04]  /*250b0*/  LDL R14, [R1+0x4] ;  /* 0x00000400010e7983 */ /* 0x000ea80000100800 */
[----:B------:R-:W2:Y:S04]  /*250c0*/  LDL.LU R3, [R1+0xc] ;  /* 0x00000c0001037983 */ /* 0x000ea80000300800 */
[----:B------:R-:W3:Y:S04]  /*250d0*/  LDL R6, [R1+0x1c] ;  /* 0x00001c0001067983 */ /* 0x000ee80000100800 */
[----:B------:R-:W3:Y:S01]  /*250e0*/  LDL.LU R5, [R1+0x18] ;  /* 0x0000180001057983 */ /* 0x000ee20000300800 */
[----:B------:R-:W-:Y:S01]  /*250f0*/  R2UR UR10, R10 ;  /* 0x000000000a0a72ca */ /* 0x000fe200000e0000 */
[----:B------:R-:W-:Y:S01]  /*25100*/  UIADD3 UR4, UP0, UR38, 0x470, URZ ;  /* 0x0000047026047890 */ /* 0x000fe2000ff1e03f */
[----:B------:R-:W-:Y:S01]  /*25110*/  PLOP3.LUT P0, PT, PT, PT, PT, 0x80, 0x0 ;  /* 0x000000000000781c */ /* 0x000fe20003f0f070 */
[----:B------:R-:W-:Y:S01]  /*25120*/  VIADD R2, R2, 0x38850 ;  /* 0x0003885002027836 */ /* 0x000fe20000000000 */
[----:B------:R-:W-:Y:S01]  /*25130*/  UMOV UR6, 0x0 ;  /* 0x0000000000067882 */ /* 0x000fe20000000000 */
[----:B------:R-:W-:Y:S01]  /*25140*/  UIADD3.X UR5, URZ, UR39, URZ, UP0, !UPT ;  /* 0x000000273f057290 */ /* 0x000fe200087fe43f */
[----:B------:R-:W-:Y:S01]  /*25150*/  UMOV UR7, 0x14f00000 ;  /* 0x14f0000000077882 */ /* 0x000fe20000000000 */
[----:B--2---:R-:W-:-:S02]  /*25160*/  IMAD R3, R3, 0xa000, R14 ;  /* 0x0000a00003037824 */ /* 0x004fc400078e020e */
[----:B---3--:R-:W-:Y:S02]  /*25170*/  IMAD R5, R5, 0x50, R6 ;  /* 0x0000005005057824 */ /* 0x008fe400078e0206 */
[----:B------:R-:W-:-:S07]  /*25180*/  VIADD R6, R3, 0x400 ;  /* 0x0000040003067836 */ /* 0x000fce0000000000 */
.L_x_970:
        /* <DEDUP_REMOVED lines=13> */
[----:B------:R-:W-:Y:S01]  /*25260*/  PLOP3.LUT P0, PT, PT, PT, PT, 0x80, 0x0 ;  /* 0x000000000000781c */ /* 0x000fe20003f0f070 */
[----:B------:R-:W-:Y:S01]  /*25270*/  UMOV UR6, 0x0 ;  /* 0x0000000000067882 */ /* 0x000fe20000000000 */
[----:B------:R-:W-:-:S11]  /*25280*/  UMOV UR7, 0x14f00000 ;  /* 0x14f0000000077882 */ /* 0x000fd60000000000 */
.L_x_971:
        /* <DEDUP_REMOVED lines=16> */
.L_x_972:
        /* <DEDUP_REMOVED lines=16> */
.L_x_973:
        /* <DEDUP_REMOVED lines=13> */
.L_x_955:
[----:B------:R-:W-:Y:S05]  /*25560*/  BSYNC B1 ;  /* 0x0000000000017941 */ /* 0x000fea0003800000 */
.L_x_954:
[----:B0-----:R-:W2:Y:S04]  /*25570*/  LDL.LU R0, [R1+0x38] ;  /* 0x0000380001007983 */ /* 0x001ea80000300800 */
[----:B------:R0:W-:Y:S04]  /*25580*/  STL [R1+0xc], R7 ;  /* 0x00000c0701007387 */ /* 0x0001e80000100800 */
[----:B------:R0:W-:Y:S02]  /*25590*/  STL [R1+0x14], R9 ;  /* 0x0000140901007387 */ /* 0x0001e40000100800 */
[----:B0-2---:R-:W-:-:S07]  /*255a0*/  VIADD R0, R0, 0xfffffffd ;  /* 0xfffffffd00007836 */ /* 0x005fce0000000000 */
.L_x_953:
[----:B------:R-:W-:Y:S05]  /*255b0*/  BSYNC B2 ;  /* 0x0000000000027941 */ /* 0x000fea0003800000 */
.L_x_952:
[----:B------:R-:W2:Y:S01]  /*255c0*/  LDL.LU R2, [R1+0x3c] ;  /* 0x00003c0001027983 */ /* 0x000ea20000300800 */
[----:B------:R-:W-:-:S05]  /*255d0*/  IMAD.MOV R8, RZ, RZ, -R8 ;  /* 0x000000ffff087224 */ /* 0x000fca00078e0a08 */
[----:B--2---:R-:W-:-:S13]  /*255e0*/  ISETP.NE.AND P0, PT, R2, R8, PT ;  /* 0x000000080200720c */ /* 0x004fda0003f05270 */
[----:B------:R-:W-:Y:S05]  /*255f0*/  @!P0 BRA `(.L_x_951) ;  /* 0x0000001c00248947 */ /* 0x000fea0003800000 */
[----:B------:R0:W5:Y:S02]  /*25600*/  LDL R8, [R1] ;  /* 0x0000000001087983 */ /* 0x0001640000100800 */
.L_x_1014:
[----:B--2---:R-:W2:Y:S04]  /*25610*/  LDL R4, [R1+0x8] ;  /* 0x0000080001047983 */ /* 0x004ea80000100800 */
[----:B---3--:R-:W3:Y:S04]  /*25620*/  LDL R3, [R1+0xc] ;  /* 0x00000c0001037983 */ /* 0x008ee80000100800 */
[----:B------:R-:W4:Y:S01]  /*25630*/  LDL R2, [R1+0x14] ;  /* 0x0000140001027983 */ /* 0x000f220000100800 */
[----:B------:R-:W-:Y:S05]  /*25640*/  YIELD ;  /* 0x0000000000007946 */ /* 0x000fea0003800000 */
[----:B------:R-:W-:Y:S01]  /*25650*/  BSSY B1, `(.L_x_974) ;  /* 0x00000df000017945 */ /* 0x000fe20003800000 */
[----:B--2---:R-:W-:Y:S01]  /*25660*/  LOP3.LUT P1, RZ, R4, 0x4, RZ, 0xc0, !PT ;  /* 0x0000000404ff7812 */ /* 0x004fe2000782c0ff */
        /* <DEDUP_REMOVED lines=12> */
[----:B------:R-:W1:Y:S01]  /*25730*/  LDC R7, c[0x0][0x43c] ;  /* 0x00010f00ff077b82 */ /* 0x000e620000000800 */
        /* <DEDUP_REMOVED lines=15> */
[----:B-----5:R-:W-:-:S04]  /*25830*/  LEA R8, P0, R2, UR4, 0x2 ;  /* 0x0000000402087c11 */ /* 0x020fc8000f8010ff */
[----:B------:R-:W-:-:S05]  /*25840*/  LEA.HI.X R9, R2, UR5, R3, 0x2, P0 ;  /* 0x0000000502097c11 */ /* 0x000fca00080f1403 */
[----:B------:R1:W5:Y:S04]  /*25850*/  LDG.E R8, desc[UR8][R8.64] ;  /* 0x0000000808087981 */ /* 0x000368000c1e1900 */
.L_x_976:
[----:B------:R-:W2:Y:S01]  /*25860*/  LDL R2, [R1+0x4] ;  /* 0x0000040001027983 */ /* 0x000ea20000100800 */
[----:B------:R-:W-:Y:S01]  /*25870*/  BSSY B2, `(.L_x_977) ;  /* 0x0000005000027945 */ /* 0x000fe20003800000 */
[----:B--2---:R-:W-:Y:S01]  /*25880*/  IMAD R3, R4, 0x8, R2 ;  /* 0x0000000804037824 */ /* 0x004fe200078e0202 */
[----:B------:R-:W-:-:S04]  /*25890*/  SHF.L.U32 R2, R5, 0x1f, RZ ;  /* 0x0000001f05027819 */ /* 0x000fc800000006ff */
[----:B------:R-:W2:Y:S02]  /*258a0*/  SYNCS.PHASECHK.TRANS64.TRYWAIT P0, [R3+URZ+0x38840], R2 ;  /* 0x03884002030075a7 */ /* 0x000ea4000800017f */
[----:B--2---:R-:W-:Y:S05]  /*258b0*/  @!P0 BRA `(.L_x_978) ;  /* 0x0000004800208947 */ /* 0x004fea0003800000 */
.L_x_1107:
[----:B------:R-:W-:Y:S05]  /*258c0*/  BSYNC B2 ;  /* 0x0000000000027941 */ /* 0x000fea0003800000 */
.L_x_977:
[----:B------:R-:W3:Y:S01]  /*258d0*/  S2R R7, SR_TID.X ;  /* 0x0000000000077919 */ /* 0x000ee20000002100 */
[----:B------:R-:W-:Y:S01]  /*258e0*/  BSSY B2, `(.L_x_979) ;  /* 0x000000a000027945 */ /* 0x000fe20003800000 */
[----:B---3--:R-:W-:-:S04]  /*258f0*/  LOP3.LUT R7, R7, 0x7f, RZ, 0xc0, !PT ;  /* 0x0000007f07077812 */ /* 0x008fc800078ec0ff */
[----:B------:R-:W-:-:S13]  /*25900*/  ISETP.NE.AND P0, PT, R7, RZ, PT ;  /* 0x000000ff0700720c */ /* 0x000fda0003f05270 */
[----:B------:R-:W-:Y:S05]  /*25910*/  @P0 BRA `(.L_x_980) ;  /* 0x0000000000180947 */ /* 0x000fea0003800000 */
[----:B------:R-:W3:Y:S01]  /*25920*/  LDL R7, [R1+0x8] ;  /* 0x0000080001077983 */ /* 0x000ee20000100800 */
[----:B--2---:R-:W-:-:S04]  /*25930*/  IMAD.MOV.U32 R2, RZ, RZ, 0xa000 ;  /* 0x0000a000ff027424 */ /* 0x004fc800078e00ff */
[----:B------:R4:W-:Y:S01]  /*25940*/  SYNCS.ARRIVE.TRANS64 RZ, [R3+URZ+0x38830], R2 ;  /* 0x0388300203ff79a7 */ /* 0x0009e2000800003f */
[----:B---3--:R-:W-:-:S13]  /*25950*/  LOP3.LUT P1, RZ, R7, 0x1, RZ, 0xc0, !PT ;  /* 0x0000000107ff7812 */ /* 0x008fda000782c0ff */
[----:B----4-:R-:W-:Y:S05]  /*25960*/  @!P1 BRA `(.L_x_980) ;  /* 0x0000000000049947 */ /* 0x010fea0003800000 */
[----:B------:R-:W-:Y:S01]  /*25970*/  BPT.TRAP 0x1 ;  /* 0x000000040000795c */ /* 0x000fe20000300000 */
.L_x_980:
[----:B------:R-:W-:Y:S05]  /*25980*/  BSYNC B2 ;  /* 0x0000000000027941 */ /* 0x000fea0003800000 */
.L_x_979:
        /* <DEDUP_REMOVED lines=12> */
[----:B-1----:R-:W-:-:S08]  /*25a50*/  VIADD R9, R7, 0x24400 ;  /* 0x0002440007097836 */ /* 0x002fd00000000000 */
.L_x_981:
        /* <DEDUP_REMOVED lines=16> */
.L_x_982:
        /* <DEDUP_REMOVED lines=16> */
.L_x_983:
        /* <DEDUP_REMOVED lines=16> */
.L_x_984:
        /* <DEDUP_REMOVED lines=11> */
[----:B------:R-:W3:Y:S04]  /*25e10*/  LDL R14, [R1+0x4] ;  /* 0x00000400010e7983 */ /* 0x000ee80000100800 */
[----:B------:R-:W3:Y:S01]  /*25e20*/  LDL R9, [R1+0xc] ;  /* 0x00000c0001097983 */ /* 0x000ee20000100800 */
[----:B------:R-:W-:Y:S01]  /*25e30*/  BSSY B2, `(.L_x_985) ;  /* 0x0000005000027945 */ /* 0x000fe20003800000 */
[----:B--2---:R-:W-:Y:S01]  /*25e40*/  SHF.L.U32 R3, R15, 0x1f, RZ ;  /* 0x0000001f0f037819 */ /* 0x004fe200000006ff */
[----:B---3--:R-:W-:-:S04]  /*25e50*/  IMAD R2, R9, 0x8, R14 ;  /* 0x0000000809027824 */ /* 0x008fc800078e020e */
[----:B------:R-:W1:Y:S02]  /*25e60*/  SYNCS.PHASECHK.TRANS64.TRYWAIT P0, [R2+URZ+0x38860], R3 ;  /* 0x03886003020075a7 */ /* 0x000e64000800017f */
[----:B-1----:R-:W-:Y:S05]  /*25e70*/  @!P0 BRA `(.L_x_986) ;  /* 0x0000004000c48947 */ /* 0x002fea0003800000 */
.L_x_1108:
[----:B------:R-:W-:Y:S05]  /*25e80*/  BSYNC B2 ;  /* 0x0000000000027941 */ /* 0x000fea0003800000 */
.L_x_985:
[----:B------:R-:W2:Y:S01]  /*25e90*/  S2R R7, SR_TID.X ;  /* 0x0000000000077919 */ /* 0x000ea20000002100 */
[----:B------:R-:W-:-:S04]  /*25ea0*/  UPRMT UR4, UR37, 0x9910, URZ ;  /* 0x0000991025047896 */ /* 0x000fc8000800003f */
[----:B------:R-:W-:Y:S01]  /*25eb0*/  UISETP.NE.AND UP0, UPT, UR4, 0x2, UPT ;  /* 0x000000020400788c */ /* 0x000fe2000bf05270 */
[----:B--2---:R-:W-:-:S04]  /*25ec0*/  LOP3.LUT R7, R7, 0x7f, RZ, 0xc0, !PT ;  /* 0x0000007f07077812 */ /* 0x004fc800078ec0ff */
[----:B------:R-:W-:-:S13]  /*25ed0*/  ISETP.NE.AND P0, PT, R7, RZ, PT ;  /* 0x000000ff0700720c */ /* 0x000fda0003f05270 */
[----:B-1----:R-:W-:-:S04]  /*25ee0*/  @!P0 IMAD.MOV.U32 R3, RZ, RZ, 0xa000 ;  /* 0x0000a000ff038424 */ /* 0x002fc800078e00ff */
[----:B------:R1:W-:Y:S01]  /*25ef0*/  @!P0 SYNCS.ARRIVE.TRANS64 RZ, [R2+URZ+0x38850], R3 ;  /* 0x0388500302ff89a7 */ /* 0x0003e2000800003f */
[----:B------:R-:W-:-:S13]  /*25f00*/  PLOP3.LUT P0, PT, PT, PT, UP0, 0x80, 0x0 ;  /* 0x000000000000781c */ /* 0x000fda0003f0f008 */
[----:B-1----:R-:W-:Y:S05]  /*25f10*/  @P0 BRA `(.L_x_987) ;  /* 0x0000000000040947 */ /* 0x002fea0003800000 */
[----:B------:R-:W-:Y:S01]  /*25f20*/  BPT.TRAP 0x1 ;  /* 0x000000040000795c */ /* 0x000fe20000300000 */
.L_x_987:
[----:B------:R-:W2:Y:S01]  /*25f30*/  LDL R3, [R1+0x8] ;  /* 0x0000080001037983 */ /* 0x000ea20000100800 */
[----:B------:R-:W-:Y:S01]  /*25f40*/  BSSY B2, `(.L_x_988) ;  /* 0x0000004000027945 */ /* 0x000fe20003800000 */
[----:B--2---:R-:W-:-:S13]  /*25f50*/  LOP3.LUT P0, RZ, R3, 0x8, RZ, 0xc0, !PT ;  /* 0x0000000803ff7812 */ /* 0x004fda000780c0ff */
[----:B------:R-:W-:Y:S05]  /*25f60*/  @P0 BRA `(.L_x_989) ;  /* 0x0000000000040947 */ /* 0x000fea0003800000 */
[----:B------:R-:W-:Y:S01]  /*25f70*/  BPT.TRAP 0x1 ;  /* 0x000000040000795c */ /* 0x000fe20000300000 */
.L_x_989:
[----:B------:R-:W-:Y:S05]  /*25f80*/  BSYNC B2 ;  /* 0x0000000000027941 */ /* 0x000fea0003800000 */
.L_x_988:
        /* <DEDUP_REMOVED lines=14> */
.L_x_990:
        /* <DEDUP_REMOVED lines=13> */
[----:B------:R-:W-:Y:S01]  /*26140*/  PLOP3.LUT P0, PT, PT, PT, PT, 0x80, 0x0 ;  /* 0x000000000000781c */ /* 0x000fe20003f0f070 */
[----:B------:R-:W-:Y:S01]  /*26150*/  UMOV UR6, 0x0 ;  /* 0x0000000000067882 */ /* 0x000fe20000000000 */
[----:B------:R-:W-:-:S11]  /*26160*/  UMOV UR7, 0x14f00000 ;  /* 0x14f0000000077882 */ /* 0x000fd60000000000 */
.L_x_991:
        /* <DEDUP_REMOVED lines=16> */
.L_x_992:
        /* <DEDUP_REMOVED lines=16> */
.L_x_993:
        /* <DEDUP_REMOVED lines=13> */
.L_x_975:
[----:B------:R-:W-:Y:S05]  /*26440*/  BSYNC B1 ;  /* 0x0000000000017941 */ /* 0x000fea0003800000 */
.L_x_974:
[----:B------:R-:W2:Y:S01]  /*26450*/  LDL R2, [R1+0x8] ;  /* 0x0000080001027983 */ /* 0x000ea20000100800 */
[----:B------:R-:W-:Y:S01]  /*26460*/  VIADD R3, R4, 0x1 ;  /* 0x0000000104037836 */ /* 0x000fe20000000000 */
[----:B------:R-:W-:Y:S04]  /*26470*/  BSSY B1, `(.L_x_994) ;  /* 0x00000de000017945 */ /* 0x000fe80003800000 */
[----:B------:R-:W-:-:S04]  /*26480*/  ISETP.NE.AND P0, PT, R3, 0x2, PT ;  /* 0x000000020300780c */ /* 0x000fc80003f05270 */
[----:B------:R-:W-:Y:S02]  /*26490*/  SEL R11, R3, RZ, P0 ;  /* 0x000000ff030b7207 */ /* 0x000fe40000000000 */
[----:B--2---:R-:W-:Y:S02]  /*264a0*/  LOP3.LUT P1, RZ, R2, 0x4, RZ, 0xc0, !PT ;  /* 0x0000000402ff7812 */ /* 0x004fe4000782c0ff */
        /* <DEDUP_REMOVED lines=11> */
[----:B-----5:R-:W1:Y:S01]  /*26560*/  LDC R8, c[0x0][0x43c] ;  /* 0x00010f00ff087b82 */ /* 0x020e620000000800 */
[----:B------:R-:W-:Y:S02]  /*26570*/  ULDC.64 UR6, c[0x0][0x428] ;  /* 0x00010a0000067ab9 */ /* 0x000fe40000000a00 */
[----:B------:R-:W4:Y:S01]  /*26580*/  LDL R9, [R1+0x10] ;  /* 0x0000100001097983 */ /* 0x000f220000100800 */
[----:B------:R-:W-:Y:S01]  /*26590*/  ULDC.64 UR8, c[0x0][0x208] ;  /* 0x0000820000087ab9 */ /* 0x000fe20000000a00 */
[----:B-1----:R-:W-:-:S13]  /*265a0*/  ISETP.NE.AND P0, PT, R8, 0x1, PT ;  /* 0x000000010800780c */ /* 0x002fda0003f05270 */
[----:B------:R-:W1:Y:S02]  /*265b0*/  @P0 LDC.64 R2, c[0x0][0x440] ;  /* 0x00011000ff020b82 */ /* 0x000e640000000a00 */
        /* <DEDUP_REMOVED lines=13> */
.L_x_996:
[----:B------:R-:W3:Y:S01]  /*26690*/  LDL R2, [R1+0x4] ;  /* 0x0000040001027983 */ /* 0x000ee20000100800 */
[----:B------:R-:W-:Y:S01]  /*266a0*/  BSSY B2, `(.L_x_997) ;  /* 0x0000005000027945 */ /* 0x000fe20003800000 */
[----:B---3--:R-:W-:Y:S01]  /*266b0*/  IMAD R3, R11, 0x8, R2 ;  /* 0x000000080b037824 */ /* 0x008fe200078e0202 */
[----:B------:R-:W-:-:S04]  /*266c0*/  SHF.L.U32 R2, R10, 0x1f, RZ ;  /* 0x0000001f0a027819 */ /* 0x000fc800000006ff */
[----:B------:R-:W3:Y:S02]  /*266d0*/  SYNCS.PHASECHK.TRANS64.TRYWAIT P0, [R3+URZ+0x38840], R2 ;  /* 0x03884002030075a7 */ /* 0x000ee4000800017f */
[----:B---3--:R-:W-:Y:S05]  /*266e0*/  @!P0 BRA `(.L_x_998) ;  /* 0x0000003800bc8947 */ /* 0x008fea0003800000 */
.L_x_1109:
[----:B------:R-:W-:Y:S05]  /*266f0*/  BSYNC B2 ;  /* 0x0000000000027941 */ /* 0x000fea0003800000 */
.L_x_997:
[----:B------:R-:W4:Y:S01]  /*26700*/  S2R R7, SR_TID.X ;  /* 0x0000000000077919 */ /* 0x000f220000002100 */
[----:B------:R-:W-:Y:S01]  /*26710*/  BSSY B2, `(.L_x_999) ;  /* 0x000000a000027945 */ /* 0x000fe20003800000 */
[----:B----4-:R-:W-:-:S04]  /*26720*/  LOP3.LUT R7, R7, 0x7f, RZ, 0xc0, !PT ;  /* 0x0000007f07077812 */ /* 0x010fc800078ec0ff */
[----:B------:R-:W-:-:S13]  /*26730*/  ISETP.NE.AND P0, PT, R7, RZ, PT ;  /* 0x000000ff0700720c */ /* 0x000fda0003f05270 */
[----:B------:R-:W-:Y:S05]  /*26740*/  @P0 BRA `(.L_x_1000) ;  /* 0x0000000000180947 */ /* 0x000fea0003800000 */
[----:B------:R-:W4:Y:S01]  /*26750*/  LDL R7, [R1+0x8] ;  /* 0x0000080001077983 */ /* 0x000f220000100800 */
[----:B---3--:R-:W-:-:S04]  /*26760*/  IMAD.MOV.U32 R2, RZ, RZ, 0xa000 ;  /* 0x0000a000ff027424 */ /* 0x008fc800078e00ff */
[----:B------:R3:W-:Y:S01]  /*26770*/  SYNCS.ARRIVE.TRANS64 RZ, [R3+URZ+0x38830], R2 ;  /* 0x0388300203ff79a7 */ /* 0x0007e2000800003f */
[----:B----4-:R-:W-:-:S13]  /*26780*/  LOP3.LUT P1, RZ, R7, 0x1, RZ, 0xc0, !PT ;  /* 0x0000000107ff7812 */ /* 0x010fda000782c0ff */
[----:B---3--:R-:W-:Y:S05]  /*26790*/  @!P1 BRA `(.L_x_1000) ;  /* 0x0000000000049947 */ /* 0x008fea0003800000 */
[----:B------:R-:W-:Y:S01]  /*267a0*/  BPT.TRAP 0x1 ;  /* 0x000000040000795c */ /* 0x000fe20000300000 */
.L_x_1000:
[----:B------:R-:W-:Y:S05]  /*267b0*/  BSYNC B2 ;  /* 0x0000000000027941 */ /* 0x000fea0003800000 */
.L_x_999:
[----:B-1----:R-:W4:Y:S04]  /*267c0*/  LDL R9, [R1+0x4] ;  /* 0x0000040001097983 */ /* 0x002f280000100800 */
[----:B------:R-:W4:Y:S04]  /*267d0*/  LDL R7, [R1+0xc] ;  /* 0x00000c0001077983 */ /* 0x000f280000100800 */
[----:B---3--:R-:W3:Y:S01]  /*267e0*/  LDL R2, [R1+0x1c] ;  /* 0x00001c0001027983 */ /* 0x008ee20000100800 */
[----:B--2---:R-:W-:Y:S01]  /*267f0*/  IMAD.MOV.U32 R10, RZ, RZ, RZ ;  /* 0x000000ffff0a7224 */ /* 0x004fe200078e00ff */
[----:B------:R-:W-:Y:S01]  /*26800*/  UIADD3 UR4, UP0, UR38, 0x370, URZ ;  /* 0x0000037026047890 */ /* 0x000fe2000ff1e03f */
[----:B------:R-:W-:Y:S01]  /*26810*/  PLOP3.LUT P0, PT, PT, PT, PT, 0x80, 0x0 ;  /* 0x000000000000781c */ /* 0x000fe20003f0f070 */
[----:B------:R-:W-:Y:S01]  /*26820*/  VIADD R3, R3, 0x38830 ;  /* 0x0003883003037836 */ /* 0x000fe20000000000 */
[----:B------:R-:W-:Y:S01]  /*26830*/  UMOV UR6, 0x0 ;  /* 0x0000000000067882 */ /* 0x000fe20000000000 */
[----:B------:R-:W-:Y:S01]  /*26840*/  R2UR UR10, R10 ;  /* 0x000000000a0a72ca */ /* 0x000fe200000e0000 */
[----:B------:R-:W-:Y:S01]  /*26850*/  UIADD3.X UR5, URZ, UR39, URZ, UP0, !UPT ;  /* 0x000000273f057290 */ /* 0x000fe200087fe43f */
[----:B------:R-:W-:Y:S01]  /*26860*/  UMOV UR7, 0x14f00000 ;  /* 0x14f0000000077882 */ /* 0x000fe20000000000 */
[----:B----4-:R-:W-:-:S02]  /*26870*/  IMAD R7, R7, 0xa000, R9 ;  /* 0x0000a00007077824 */ /* 0x010fc400078e0209 */
[----:B---3--:R-:W-:Y:S02]  /*26880*/  IMAD R2, R6, 0x50, R2 ;  /* 0x0000005006027824 */ /* 0x008fe400078e0202 */
[----:B------:R-:W-:-:S08]  /*26890*/  VIADD R9, R7, 0x24400 ;  /* 0x0002440007097836 */ /* 0x000fd00000000000 */
.L_x_1001:
        /* <DEDUP_REMOVED lines=16> */
.L_x_1002:
        /* <DEDUP_REMOVED lines=16> */
.L_x_1003:
        /* <DEDUP_REMOVED lines=16> */
.L_x_1004:
        /* <DEDUP_REMOVED lines=10> */
[----:B------:R-:W2:Y:S01]  /*26c40*/  LDL R13, [R1+0x4] ;  /* 0x00000400010d7983 */ /* 0x000ea20000100800 */
[----:B------:R-:W-:Y:S01]  /*26c50*/  SHF.L.U32 R5, R5, 0x1f, RZ ;  /* 0x0000001f05057819 */ /* 0x000fe200000006ff */
[----:B------:R-:W-:Y:S01]  /*26c60*/  BSSY B2, `(.L_x_1005) ;  /* 0x0000004000027945 */ /* 0x000fe20003800000 */
[----:B--2---:R-:W-:-:S04]  /*26c70*/  IMAD R2, R4, 0x8, R13 ;  /* 0x0000000804027824 */ /* 0x004fc800078e020d */
[----:B------:R-:W1:Y:S02]  /*26c80*/  SYNCS.PHASECHK.TRANS64.TRYWAIT P0, [R2+URZ+0x38860], R5 ;  /* 0x03886005020075a7 */ /* 0x000e64000800017f */
[----:B-1----:R-:W-:Y:S05]  /*26c90*/  @!P0 BRA `(.L_x_1006) ;  /* 0x0000003400648947 */ /* 0x002fea0003800000 */
.L_x_1110:
[----:B------:R-:W-:Y:S05]  /*26ca0*/  BSYNC B2 ;  /* 0x0000000000027941 */ /* 0x000fea0003800000 */
.L_x_1005:
[----:B------:R-:W2:Y:S01]  /*26cb0*/  S2R R3, SR_TID.X ;  /* 0x0000000000037919 */ /* 0x000ea20000002100 */
[----:B------:R-:W-:-:S04]  /*26cc0*/  UPRMT UR4, UR37, 0x9910, URZ ;  /* 0x0000991025047896 */ /* 0x000fc8000800003f */
[----:B------:R-:W-:Y:S01]  /*26cd0*/  UISETP.NE.AND UP0, UPT, UR4, 0x2, UPT ;  /* 0x000000020400788c */ /* 0x000fe2000bf05270 */
[----:B--2---:R-:W-:-:S04]  /*26ce0*/  LOP3.LUT R3, R3, 0x7f, RZ, 0xc0, !PT ;  /* 0x0000007f03037812 */ /* 0x004fc800078ec0ff */
[----:B------:R-:W-:-:S13]  /*26cf0*/  ISETP.NE.AND P0, PT, R3, RZ, PT ;  /* 0x000000ff0300720c */ /* 0x000fda0003f05270 */
[----:B------:R-:W-:-:S04]  /*26d00*/  @!P0 IMAD.MOV.U32 R3, RZ, RZ, 0xa000 ;  /* 0x0000a000ff038424 */ /* 0x000fc800078e00ff */
[----:B------:R2:W-:Y:S01]  /*26d10*/  @!P0 SYNCS.ARRIVE.TRANS64 RZ, [R2+URZ+0x38850], R3 ;  /* 0x0388500302ff89a7 */ /* 0x0005e2000800003f */
[----:B------:R-:W-:-:S13]  /*26d20*/  PLOP3.LUT P0, PT, PT, PT, UP0, 0x80, 0x0 ;  /* 0x000000000000781c */ /* 0x000fda0003f0f008 */
[----:B--2---:R-:W-:Y:S05]  /*26d30*/  @P0 BRA `(.L_x_1007) ;  /* 0x0000000000040947 */ /* 0x004fea0003800000 */
[----:B------:R-:W-:Y:S01]  /*26d40*/  BPT.TRAP 0x1 ;  /* 0x000000040000795c */ /* 0x000fe20000300000 */
.L_x_1007:
[----:B------:R-:W2:Y:S01]  /*26d50*/  LDL R3, [R1+0x8] ;  /* 0x0000080001037983 */ /* 0x000ea20000100800 */
[----:B------:R-:W-:Y:S01]  /*26d60*/  BSSY B2, `(.L_x_1008) ;  /* 0x0000004000027945 */ /* 0x000fe20003800000 */
[----:B--2---:R-:W-:-:S13]  /*26d70*/  LOP3.LUT P0, RZ, R3, 0x8, RZ, 0xc0, !PT ;  /* 0x0000000803ff7812 */ /* 0x004fda000780c0ff */
[----:B------:R-:W-:Y:S05]  /*26d80*/  @P0 BRA `(.L_x_1009) ;  /* 0x0000000000040947 */ /* 0x000fea0003800000 */
[----:B------:R-:W-:Y:S01]  /*26d90*/  BPT.TRAP 0x1 ;  /* 0x000000040000795c */ /* 0x000fe20000300000 */
.L_x_1009:
[----:B------:R-:W-:Y:S05]  /*26da0*/  BSYNC B2 ;  /* 0x0000000000027941 */ /* 0x000fea0003800000 */
.L_x_1008:
[----:B------:R-:W2:Y:S04]  /*26db0*/  LDL R7, [R1+0x4] ;  /* 0x0000040001077983 */ /* 0x000ea80000100800 */
[----:B-1----:R-:W3:Y:S04]  /*26dc0*/  LDL R5, [R1+0x1c] ;  /* 0x00001c0001057983 */ /* 0x002ee80000100800 */
        /* <DEDUP_REMOVED lines=11> */
.L_x_1010:
        /* <DEDUP_REMOVED lines=16> */
.L_x_1011:
        /* <DEDUP_REMOVED lines=16> */
.L_x_1012:
        /* <DEDUP_REMOVED lines=16> */
.L_x_1013:
        /* <DEDUP_REMOVED lines=13> */
.L_x_995:
[----:B------:R-:W-:Y:S05]  /*27250*/  BSYNC B1 ;  /* 0x0000000000017941 */ /* 0x000fea0003800000 */
.L_x_994:
[C---:B------:R-:W-:Y:S01]  /*27260*/  ISETP.GT.AND P0, PT, R0.reuse, 0x1, PT ;  /* 0x000000010000780c */ /* 0x040fe20003f04270 */
[----:B------:R-:W-:-:S12]  /*27270*/  VIADD R0, R0, 0xfffffffe ;  /* 0xfffffffe00007836 */ /* 0x000fd80000000000 */
[----:B------:R-:W-:Y:S05]  /*27280*/  @P0 BRA `(.L_x_1014) ;  /* 0xffffffe000e00947 */ /* 0x000fea000383ffff */
.L_x_951:
[----:B------:R-:W-:Y:S05]  /*27290*/  BSYNC B0 ;  /* 0x0000000000007941 */ /* 0x000fea0003800000 */
.L_x_950:
[----:B------:R-:W0:Y:S01]  /*272a0*/  S2R R2, SR_TID.X ;  /* 0x0000000000027919 */ /* 0x000e220000002100 */
[----:B------:R-:W-:Y:S01]  /*272b0*/  BSSY B0, `(.L_x_1015) ;  /* 0x0000011000007945 */ /* 0x000fe20003800000 */
[----:B0-----:R-:W-:-:S04]  /*272c0*/  LOP3.LUT R2, R2, 0x7f, RZ, 0xc0, !PT ;  /* 0x0000007f02027812 */ /* 0x001fc800078ec0ff */
[----:B------:R-:W-:-:S13]  /*272d0*/  ISETP.NE.AND P0, PT, R2, RZ, PT ;  /* 0x000000ff0200720c */ /* 0x000fda0003f05270 */
[----:B------:R-:W-:Y:S05]  /*272e0*/  @P0 BRA `(.L_x_1016) ;  /* 0x0000000000340947 */ /* 0x000fea0003800000 */
[----:B------:R-:W0:Y:S01]  /*272f0*/  S2R R2, SR_LANEID ;  /* 0x0000000000027919 */ /* 0x000e220000000000 */
[----:B------:R-:W-:Y:S01]  /*27300*/  VOTEU.ANY UR4, UPT, PT ;  /* 0x0000000000047886 */ /* 0x000fe200038e0100 */
[----:B-1----:R-:W1:Y:S01]  /*27310*/  LDC.64 R4, c[0x0][0xc60] ;  /* 0x00031800ff047b82 */ /* 0x002e620000000a00 */
[----:B------:R-:W0:Y:S01]  /*27320*/  FLO.U32 R0, UR4 ;  /* 0x0000000400007d00 */ /* 0x000e2200080e0000 */
[----:B------:R-:W-:Y:S01]  /*27330*/  ULDC.64 UR6, c[0x0][0x208] ;  /* 0x0000820000067ab9 */ /* 0x000fe20000000a00 */
[----:B0-----:R-:W-:-:S06]  /*27340*/  ISETP.EQ.U32.AND P0, PT, R0, R2, PT ;  /* 0x000000020000720c */ /* 0x001fcc0003f02070 */
[----:B------:R-:W1:Y:S07]  /*27350*/  POPC R2, UR4 ;  /* 0x0000000400027d09 */ /* 0x000e6e0008000000 */
[----:B-1----:R-:W2:Y:S04]  /*27360*/  @P0 ATOMG.E.ADD.STRONG.GPU PT, R2, desc[UR6][R4.64], R2 ;  /* 0x00000002040209a8 */ /* 0x002ea800081ee1c6 */
[----:B--2---:R0:W1:Y:S02]  /*27370*/  SHFL.IDX PT, R2, R2, R0, 0x1f ;  /* 0x00001f0002027589 */ /* 0x00406400000e0000 */
[----:B0-----:R-:W0:Y:S02]  /*27380*/  S2R R0, SR_LTMASK ;  /* 0x0000000000007919 */ /* 0x001e240000003900 */
[----:B0-----:R-:W-:-:S06]  /*27390*/  LOP3.LUT R0, R0, UR4, RZ, 0xc0, !PT ;  /* 0x0000000400007c12 */ /* 0x001fcc000f8ec0ff */
[----:B------:R-:W1:Y:S02]  /*273a0*/  POPC R0, R0 ;  /* 0x0000000000007309 */ /* 0x000e640000000000 */
[----:B-1----:R-:W-:-:S07]  /*273b0*/  IADD3 R16, R2, UR36, R0 ;  /* 0x0000002402107c10 */ /* 0x002fce000fffe000 */
.L_x_1016:
[----:B------:R-:W-:Y:S05]  /*273c0*/  BSYNC B0 ;  /* 0x0000000000007941 */ /* 0x000fea0003800000 */
.L_x_1015:
[----:B------:R-:W2:Y:S01]  /*273d0*/  LDL R0, [R1+0x8] ;  /* 0x0000080001007983 */ /* 0x000ea20000100800 */
[----:B------:R-:W-:Y:S01]  /*273e0*/  BSSY B0, `(.L_x_1017) ;  /* 0x0000065000007945 */ /* 0x000fe20003800000 */
[----:B--2---:R-:W-:-:S13]  /*273f0*/  LOP3.LUT P0, RZ, R0, 0x4, RZ, 0xc0, !PT ;  /* 0x0000000400ff7812 */ /* 0x004fda000780c0ff */
[----:B------:R-:W-:Y:S05]  /*27400*/  @!P0 BRA `(.L_x_1018) ;  /* 0x0000000400888947 */ /* 0x000fea0003800000 */
[----:B------:R-:W2:Y:S04]  /*27410*/  LDL R3, [R1+0x4] ;  /* 0x0000040001037983 */ /* 0x000ea80000100800 */
[----:B------:R-:W2:Y:S04]  /*27420*/  LDL R2, [R1+0xc] ;  /* 0x00000c0001027983 */ /* 0x000ea80000100800 */
[----:B------:R-:W3:Y:S01]  /*27430*/  LDL R0, [R1+0x14] ;  /* 0x0000140001007983 */ /* 0x000ee20000100800 */
[----:B------:R-:W-:Y:S01]  /*27440*/  BSSY B1, `(.L_x_1019) ;  /* 0x0000005000017945 */ /* 0x000fe20003800000 */
[----:B--2---:R-:W-:Y:S01]  /*27450*/  IMAD R2, R2, 0x8, R3 ;  /* 0x0000000802027824 */ /* 0x004fe200078e0203 */
[----:B---3--:R-:W-:-:S04]  /*27460*/  SHF.L.U32 R0, R0, 0x1f, RZ ;  /* 0x0000001f00007819 */ /* 0x008fc800000006ff */
[----:B------:R-:W0:Y:S02]  /*27470*/  SYNCS.PHASECHK.TRANS64.TRYWAIT P0, [R2+URZ+0x38860], R0 ;  /* 0x03886000020075a7 */ /* 0x000e24000800017f */
[----:B0-----:R-:W-:Y:S05]  /*27480*/  @!P0 BRA `(.L_x_1020) ;  /* 0x0000002c007c8947 */ /* 0x001fea0003800000 */
.L_x_1111:
[----:B------:R-:W-:Y:S05]  /*27490*/  BSYNC B1 ;  /* 0x0000000000017941 */ /* 0x000fea0003800000 */
.L_x_1019:
[----:B------:R-:W2:Y:S01]  /*274a0*/  S2R R3, SR_TID.X ;  /* 0x0000000000037919 */ /* 0x000ea20000002100 */
[----:B------:R-:W-:-:S04]  /*274b0*/  UPRMT UR4, UR37, 0x9910, URZ ;  /* 0x0000991025047896 */ /* 0x000fc8000800003f */
[----:B------:R-:W-:Y:S01]  /*274c0*/  UISETP.NE.AND UP0, UPT, UR4, 0x2, UPT ;  /* 0x000000020400788c */ /* 0x000fe2000bf05270 */
[----:B--2---:R-:W-:-:S04]  /*274d0*/  LOP3.LUT R3, R3, 0x7f, RZ, 0xc0, !PT ;  /* 0x0000007f03037812 */ /* 0x004fc800078ec0ff */
[----:B------:R-:W-:-:S13]  /*274e0*/  ISETP.NE.AND P0, PT, R3, RZ, PT ;  /* 0x000000ff0300720c */ /* 0x000fda0003f05270 */
[----:B0-----:R-:W-:-:S04]  /*274f0*/  @!P0 IMAD.MOV.U32 R0, RZ, RZ, 0xa000 ;  /* 0x0000a000ff008424 */ /* 0x001fc800078e00ff */
[----:B------:R0:W-:Y:S01]  /*27500*/  @!P0 SYNCS.ARRIVE.TRANS64 RZ, [R2+URZ+0x38850], R0 ;  /* 0x0388500002ff89a7 */ /* 0x0001e2000800003f */
[----:B------:R-:W-:-:S13]  /*27510*/  PLOP3.LUT P0, PT, PT, PT, UP0, 0x80, 0x0 ;  /* 0x000000000000781c */ /* 0x000fda0003f0f008 */
[----:B0-----:R-:W-:Y:S05]  /*27520*/  @P0 BRA `(.L_x_1021) ;  /* 0x0000000000040947 */ /* 0x001fea0003800000 */
[----:B------:R-:W-:Y:S01]  /*27530*/  BPT.TRAP 0x1 ;  /* 0x000000040000795c */ /* 0x000fe20000300000 */
.L_x_1021:
[----:B------:R-:W2:Y:S01]  /*27540*/  LDL R0, [R1+0x8] ;  /* 0x0000080001007983 */ /* 0x000ea20000100800 */
[----:B------:R-:W-:Y:S01]  /*27550*/  BSSY B1, `(.L_x_1022) ;  /* 0x0000004000017945 */ /* 0x000fe20003800000 */
[----:B--2---:R-:W-:-:S13]  /*27560*/  LOP3.LUT P0, RZ, R0, 0x8, RZ, 0xc0, !PT ;  /* 0x0000000800ff7812 */ /* 0x004fda000780c0ff */
[----:B------:R-:W-:Y:S05]  /*27570*/  @P0 BRA `(.L_x_1023) ;  /* 0x0000000000040947 */ /* 0x000fea0003800000 */
[----:B------:R-:W-:Y:S01]  /*27580*/  BPT.TRAP 0x1 ;  /* 0x000000040000795c */ /* 0x000fe20000300000 */
.L_x_1023:
[----:B------:R-:W-:Y:S05]  /*27590*/  BSYNC B1 ;  /* 0x0000000000017941 */ /* 0x000fea0003800000 */
.L_x_1022:
[----:B-1----:R-:W2:Y:S04]  /*275a0*/  LDL R5, [R1+0x4] ;  /* 0x0000040001057983 */ /* 0x002ea80000100800 */
[----:B------:R-:W2:Y:S04]  /*275b0*/  LDL R0, [R1+0xc] ;  /* 0x00000c0001007983 */ /* 0x000ea80000100800 */
[----:B------:R-:W3:Y:S04]  /*275c0*/  LDL.LU R4, [R1+0x1c] ;  /* 0x00001c0001047983 */ /* 0x000ee80000300800 */
[----:B------:R-:W3:Y:S01]  /*275d0*/  LDL R3, [R1+0x18] ;  /* 0x0000180001037983 */ /* 0x000ee20000100800 */
[----:B------:R-:W-:Y:S01]  /*275e0*/  UIADD3 UR4, UP0, UR38, 0x470, URZ ;  /* 0x0000047026047890 */ /* 0x000fe2000ff1e03f */
[----:B------:R-:W-:Y:S01]  /*275f0*/  PLOP3.LUT P0, PT, PT, PT, PT, 0x80, 0x0 ;  /* 0x000000000000781c */ /* 0x000fe20003f0f070 */
[----:B------:R-:W-:Y:S01]  /*27600*/  VIADD R2, R2, 0x38850 ;  /* 0x0003885002027836 */ /* 0x000fe20000000000 */
[----:B------:R-:W-:Y:S01]  /*27610*/  UMOV UR6, 0x0 ;  /* 0x0000000000067882 */ /* 0x000fe20000000000 */
[----:B------:R-:W-:Y:S01]  /*27620*/  UIADD3.X UR5, URZ, UR39, URZ, UP0, !UPT ;  /* 0x000000273f057290 */ /* 0x000fe200087fe43f */
[----:B------:R-:W-:Y:S01]  /*27630*/  UMOV UR7, 0x14f00000 ;  /* 0x14f0000000077882 */ /* 0x000fe20000000000 */
[----:B------:R-:W-:Y:S01]  /*27640*/  UMOV UR10, URZ ;  /* 0x0000003f000a7c82 */ /* 0x000fe20008000000 */
[----:B--2---:R-:W-:-:S02]  /*27650*/  IMAD R0, R0, 0xa000, R5 ;  /* 0x0000a00000007824 */ /* 0x004fc400078e0205 */
[----:B---3--:R-:W-:Y:S02]  /*27660*/  IMAD R3, R3, 0x50, R4 ;  /* 0x0000005003037824 */ /* 0x008fe400078e0204 */
[----:B------:R-:W-:-:S07]  /*27670*/  VIADD R4, R0, 0x400 ;  /* 0x0000040000047836 */ /* 0x000fce0000000000 */
.L_x_1024:
        /* <DEDUP_REMOVED lines=11> */
[----:B------:R-:W-:Y:S01]  /*27730*/  PLOP3.LUT P0, PT, PT, PT, PT, 0x80, 0x0 ;  /* 0x000000000000781c */ /* 0x000fe20003f0f070 */
[----:B------:R-:W-:Y:S01]  /*27740*/  VIADD R4, R0, 0x2c00 ;  /* 0x00002c0000047836 */ /* 0x000fe20000000000 */
[----:B------:R-:W-:Y:S01]  /*27750*/  UMOV UR6, 0x0 ;  /* 0x0000000000067882 */ /* 0x000fe20000000000 */
[----:B------:R-:W-:Y:S01]  /*27760*/  UMOV UR7, 0x14f00000 ;  /* 0x14f0000000077882 */ /* 0x000fe20000000000 */
[----:B------:R-:W-:-:S09]  /*27770*/  UMOV UR10, 0x40 ;  /* 0x00000040000a7882 */ /* 0x000fd20000000000 */
.L_x_1025:
        /* <DEDUP_REMOVED lines=16> */
.L_x_1026:
        /* <DEDUP_REMOVED lines=16> */
.L_x_1027:
        /* <DEDUP_REMOVED lines=11> */
.L_x_1018:
[----:B------:R-:W-:Y:S05]  /*27a30*/  BSYNC B0 ;  /* 0x0000000000007941 */ /* 0x000fea0003800000 */
.L_x_1017:
[----:B-1----:R-:W2:Y:S04]  /*27a40*/  LDL.LU R5, [R1+0xc] ;  /* 0x00000c0001057983 */ /* 0x002ea80000300800 */
[----:B------:R-:W3:Y:S01]  /*27a50*/  LDL.LU R4, [R1+0x14] ;  /* 0x0000140001047983 */ /* 0x000ee20000300800 */
[----:B--2---:R-:W-:-:S05]  /*27a60*/  VIADD R0, R5, 0x1 ;  /* 0x0000000105007836 */ /* 0x004fca0000000000 */
[----:B------:R-:W-:-:S04]  /*27a70*/  ISETP.NE.AND P0, PT, R0, 0x2, PT ;  /* 0x000000020000780c */ /* 0x000fc80003f05270 */
[----:B------:R-:W-:Y:S02]  /*27a80*/  SEL R2, RZ, 0x1, P0 ;  /* 0x00000001ff027807 */ /* 0x000fe40000000000 */
[----:B------:R-:W-:Y:S02]  /*27a90*/  SEL R0, R0, RZ, P0 ;  /* 0x000000ff00007207 */ /* 0x000fe40000000000 */
[----:B---3--:R-:W-:-:S03]  /*27aa0*/  LOP3.LUT R4, R4, R2, RZ, 0x3c, !PT ;  /* 0x0000000204047212 */ /* 0x008fc600078e3cff */
[----:B------:R1:W-:Y:S04]  /*27ab0*/  STL [R1+0xc], R0 ;  /* 0x00000c0001007387 */ /* 0x0003e80000100800 */
[----:B------:R1:W-:Y:S02]  /*27ac0*/  STL [R1+0x14], R4 ;  /* 0x0000140401007387 */ /* 0x0003e40000100800 */
.L_x_930:
[----:B------:R-:W-:Y:S05]  /*27ad0*/  BSYNC B7 ;  /* 0x0000000000077941 */ /* 0x000fea0003800000 */
.L_x_928:
[----:B-----5:R-:W2:Y:S02]  /*27ae0*/  LDL R8, [R1+0x8] ;  /* 0x0000080001087983 */ /* 0x020ea40000100800 */
[----:B--2---:R-:W-:-:S13]  /*27af0*/  LOP3.LUT P0, RZ, R8, 0x10, RZ, 0xc0, !PT ;  /* 0x0000001008ff7812 */ /* 0x004fda000780c0ff */
[----:B------:R-:W-:Y:S05]  /*27b00*/  @!P0 BRA `(.L_x_1028) ;  /* 0x0000000000288947 */ /* 0x000fea0003800000 */
[----:B------:R-:W-:Y:S05]  /*27b10*/  WARPSYNC.ALL ;  /* 0x0000000000007948 */ /* 0x000fea0003800000 */
[----:B------:R-:W2:Y:S08]  /*27b20*/  S2UR UR5, SR_CgaCtaId ;  /* 0x00000000000579c3 */ /* 0x000eb00000008800 */
[----:B------:R-:W-:Y:S06]  /*27b30*/  BAR.SYNC.DEFER_BLOCKING 0x5, 0x180 ;  /* 0x0146000000007b1d */ /* 0x000fec0000010000 */
[----:B------:R-:W-:-:S02]  /*27b40*/  UMOV UR4, 0x400 ;  /* 0x0000040000047882 */ /* 0x000fc40000000000 */
[----:B--2---:R-:W-:-:S06]  /*27b50*/  ULEA UR4, UR5, UR4, 0x18 ;  /* 0x0000000405047291 */ /* 0x004fcc000f8ec03f */
[----:B-1----:R-:W-:-:S05]  /*27b60*/  IMAD.U32 R0, RZ, RZ, UR4 ;  /* 0x00000004ff007e24 */ /* 0x002fca000f8e00ff */
[----:B------:R2:W3:Y:S04]  /*27b70*/  LDS.128 R16, [R0+0x388d0] ;  /* 0x0388d00000107984 */ /* 0x0004e80000000c00 */
[----:B------:R2:W-:Y:S01]  /*27b80*/  STL [R1+0x4], R0 ;  /* 0x0000040001007387 */ /* 0x0005e20000100800 */
[----:B------:R-:W-:Y:S06]  /*27b90*/  BAR.ARV 0x4, 0x180 ;  /* 0x0106000000007b1d */ /* 0x000fec0000002000 */
[----:B------:R-:W-:Y:S05]  /*27ba0*/  BRA `(.L_x_1029) ;  /* 0x00000008004c7947 */ /* 0x000fea0003800000 */
.L_x_1028:
[----:B------:R-:W2:Y:S01]  /*27bb0*/  LDL R7, [R1+0x30] ;  /* 0x0000300001077983 */ /* 0x000ea20000100800 */
[----:B------:R-:W-:Y:S01]  /*27bc0*/  UMOV UR4, 0xffffffff ;  /* 0xffffffff00047882 */ /* 0x000fe20000000000 */
[----:B--2---:R-:W-:Y:S02]  /*27bd0*/  ISETP.NE.AND P5, PT, R7, 0x1f, PT ;  /* 0x0000001f0700780c */ /* 0x004fe40003fa5270 */
[----:B------:R-:W-:Y:S11]  /*27be0*/  BRA.DIV UR4, `(.L_x_1030) ;  /* 0x0000002604b87947 */ /* 0x000ff6000b800000 */
[----:B-1----:R-:W-:Y:S01]  /*27bf0*/  IMAD.IADD R0, R19, 0x1, R7 ;  /* 0x0000000113007824 */ /* 0x002fe200078e0207 */
[----:B------:R-:W-:Y:S01]  /*27c00*/  ULDC UR4, c[0x0][0xc3c] ;  /* 0x00030f0000047ab9 */ /* 0x000fe20000000800 */
[----:B------:R-:W-:Y:S01]  /*27c10*/  ULDC.64 UR6, c[0x0][0x208] ;  /* 0x0000820000067ab9 */ /* 0x000fe20000000a00 */
[----:B------:R-:W-:Y:S02]  /*27c20*/  LOP3.LUT P4, RZ, R8, 0x1, RZ, 0xc0, !PT ;  /* 0x0000000108ff7812 */ /* 0x000fe4000788c0ff */
[----:B------:R-:W-:-:S13]  /*27c30*/  ISETP.GE.OR P0, PT, R0, UR4, !P5 ;  /* 0x0000000400007c0c */ /* 0x000fda000ef06670 */
[----:B0-----:R-:W0:Y:S02]  /*27c40*/  @!P0 LDC.64 R2, c[0x0][0xc80] ;  /* 0x00032000ff028b82 */ /* 0x001e240000000a00 */
[----:B0-----:R-:W-:-:S06]  /*27c50*/  @!P0 IMAD.WIDE R2, R0, 0x4, R2 ;  /* 0x0000000400028825 */ /* 0x001fcc00078e0202 */
[----:B------:R0:W2:Y:S01]  /*27c60*/  @!P0 LDG.E R3, desc[UR6][R2.64] ;  /* 0x0000000602038981 */ /* 0x0000a2000c1e1900 */
[C---:B------:R-:W-:Y:S02]  /*27c70*/  ISETP.GE.U32.AND P1, PT, R7.reuse, 0x4, PT ;  /* 0x000000040700780c */ /* 0x040fe40003f26070 */
[C---:B------:R-:W-:Y:S01]  /*27c80*/  ISETP.GE.U32.AND P2, PT, R7.reuse, 0x8, PT ;  /* 0x000000080700780c */ /* 0x040fe20003f46070 */
[----:B------:R-:W-:Y:S01]  /*27c90*/  SHFL.IDX PT, R0, R16, RZ, 0x1f ;  /* 0x00001fff10007589 */ /* 0x000fe200000e0000 */
[----:B------:R-:W-:-:S03]  /*27ca0*/  ISETP.GE.U32.AND P3, PT, R7, 0x10, PT ;  /* 0x000000100700780c */ /* 0x000fc60003f66070 */
[----:B------:R-:W-:Y:S01]  /*27cb0*/  SHFL.IDX PT, R4, R16, 0x1, 0x1f ;  /* 0x00201f0010047f89 */ /* 0x000fe200000e0000 */
[----:B0-----:R-:W-:Y:S02]  /*27cc0*/  IMAD.MOV.U32 R2, RZ, RZ, RZ ;  /* 0x000000ffff027224 */ /* 0x001fe400078e00ff */
[----:B--2---:R-:W-:Y:S01]  /*27cd0*/  @!P0 IMAD.MOV.U32 R2, RZ, RZ, R3 ;  /* 0x000000ffff028224 */ /* 0x004fe200078e0003 */
[----:B------:R-:W-:-:S04]  /*27ce0*/  ISETP.GE.U32.AND P0, PT, R7, 0x2, PT ;  /* 0x000000020700780c */ /* 0x000fc80003f06070 */
        /* <DEDUP_REMOVED lines=15> */
[----:B------:R0:W1:Y:S02]  /*27de0*/  SHFL.IDX PT, R6, R5, 0x1f, 0x1f ;  /* 0x03e01f0005067f89 */ /* 0x00006400000e0000 */
.L_x_1121:
[----:B------:R-:W-:Y:S02]  /*27df0*/  ULDC UR4, c[0x0][0xc38] ;  /* 0x00030e0000047ab9 */ /* 0x000fe40000000800 */
[----:B------:R-:W-:-:S04]  /*27e00*/  IMAD.U32 R16, RZ, RZ, UR4 ;  /* 0x00000004ff107e24 */ /* 0x000fc8000f8e00ff */
[----:B-1----:R-:W-:-:S04]  /*27e10*/  IMAD R6, R6, R16, RZ ;  /* 0x0000001006067224 */ /* 0x002fc800078e02ff */
[----:B------:R-:W-:-:S05]  /*27e20*/  IMAD.IADD R4, R4, 0x1, R6 ;  /* 0x0000000104047824 */ /* 0x000fca00078e0206 */
[----:B------:R-:W-:-:S13]  /*27e30*/  ISETP.GT.AND P4, PT, R4, R0, PT ;  /* 0x000000000400720c */ /* 0x000fda0003f84270 */
[----:B------:R-:W-:Y:S05]  /*27e40*/  @P4 BRA `(.L_x_1031) ;  /* 0x0000000000a44947 */ /* 0x000fea0003800000 */
.L_x_1036:
[----:B------:R-:W1:Y:S01]  /*27e50*/  LDC R2, c[0x0][0xc3c] ;  /* 0x00030f00ff027b82 */ /* 0x000e620000000800 */
[----:B------:R-:W-:-:S05]  /*27e60*/  VIADD R19, R19, 0x1f ;  /* 0x0000001f13137836 */ /* 0x000fca0000000000 */
[----:B-1----:R-:W-:-:S13]  /*27e70*/  ISETP.GE.AND P4, PT, R19, R2, PT ;  /* 0x000000021300720c */ /* 0x002fda0003f86270 */
[----:B------:R-:W-:Y:S05]  /*27e80*/  @P4 BRA `(.L_x_1032) ;  /* 0x00000004004c4947 */ /* 0x000fea0003800000 */
[----:B------:R-:W2:Y:S01]  /*27e90*/  LDL R3, [R1+0x30] ;  /* 0x0000300001037983 */ /* 0x000ea20000100800 */
[----:B------:R-:W-:Y:S01]  /*27ea0*/  BSSY B0, `(.L_x_1033) ;  /* 0x0000009000007945 */ /* 0x000fe20003800000 */
[----:B--2---:R-:W-:-:S05]  /*27eb0*/  IMAD.IADD R3, R19, 0x1, R3 ;  /* 0x0000000113037824 */ /* 0x004fca00078e0203 */
[----:B------:R-:W-:Y:S01]  /*27ec0*/  ISETP.GE.OR P4, PT, R3, R2, !P5 ;  /* 0x000000020300720c */ /* 0x000fe20006f86670 */
[----:B------:R-:W-:-:S12]  /*27ed0*/  IMAD.MOV.U32 R2, RZ, RZ, RZ ;  /* 0x000000ffff027224 */ /* 0x000fd800078e00ff */
[----:B------:R-:W-:Y:S05]  /*27ee0*/  @P4 BRA `(.L_x_1034) ;  /* 0x0000000000104947 */ /* 0x000fea0003800000 */
[----:B------:R-:W1:Y:S01]  /*27ef0*/  LDC.64 R6, c[0x0][0xc80] ;  /* 0x00032000ff067b82 */ /* 0x000e620000000a00 */
[----:B------:R-:W-:Y:S01]  /*27f00*/  ULDC.64 UR4, c[0x0][0x208] ;  /* 0x0000820000047ab9 */ /* 0x000fe20000000a00 */
[----:B-1----:R-:W-:-:S06]  /*27f10*/  IMAD.WIDE R2, R3, 0x4, R6 ;  /* 0x0000000403027825 */ /* 0x002fcc00078e0206 */
[----:B------:R1:W5:Y:S02]  /*27f20*/  LDG.E R2, desc[UR4][R2.64] ;  /* 0x0000000402027981 */ /* 0x000364000c1e1900 */
.L_x_1034:
[----:B------:R-:W-:Y:S05]  /*27f30*/  BSYNC B0 ;  /* 0x0000000000007941 */ /* 0x000fea0003800000 */
.L_x_1033:
[----:B------:R-:W-:-:S03]  /*27f40*/  UMOV UR4, 0xffffffff ;  /* 0xffffffff00047882 */ /* 0x000fc60000000000 */
[----:B------:R-:W-:Y:S05]  /*27f50*/  BRA.DIV UR4, `(.L_x_1035) ;  /* 0x0000002a041c7947 */ /* 0x000fea000b800000 */
[----:B-1----:R-:W2:Y:S02]  /*27f60*/  LDL R3, [R1+0x8] ;  /* 0x0000080001037983 */ /* 0x002ea40000100800 */
[----:B--2---:R-:W-:Y:S02]  /*27f70*/  LOP3.LUT P4, RZ, R3, 0x1, RZ, 0xc0, !PT ;  /* 0x0000000103ff7812 */ /* 0x004fe4000788c0ff */
[----:B-----5:R-:W1:Y:S02]  /*27f80*/  SHFL.UP PT, R3, R2, 0x1, RZ ;  /* 0x0420000002037989 */ /* 0x020e6400000e00ff */
[----:B-1----:R-:W-:-:S05]  /*27f90*/  SEL R3, R3, RZ, P4 ;  /* 0x000000ff03037207 */ /* 0x002fca0002000000 */
[----:B------:R-:W-:-:S05]  /*27fa0*/  IMAD.IADD R3, R2, 0x1, R3 ;  /* 0x0000000102037824 */ /* 0x000fca00078e0203 */
[----:B0-----:R-:W0:Y:S02]  /*27fb0*/  SHFL.UP PT, R5, R3, 0x2, RZ ;  /* 0x0440000003057989 */ /* 0x001e2400000e00ff */
        /* <DEDUP_REMOVED lines=12> */
.L_x_1129:
[----:B------:R-:W-:Y:S02]  /*28080*/  ULDC UR4, c[0x0][0xc38] ;  /* 0x00030e0000047ab9 */ /* 0x000fe40000000800 */
[----:B------:R-:W-:-:S04]  /*28090*/  IMAD.U32 R16, RZ, RZ, UR4 ;  /* 0x00000004ff107e24 */ /* 0x000fc8000f8e00ff */
[----:B-1----:R-:W-:-:S04]  /*280a0*/  IMAD R6, R6, R16, RZ ;  /* 0x0000001006067224 */ /* 0x002fc800078e02ff */
[----:B------:R-:W-:-:S05]  /*280b0*/  IMAD.IADD R4, R6, 0x1, R4 ;  /* 0x0000000106047824 */ /* 0x000fca00078e0204 */
[----:B------:R-:W-:-:S13]  /*280c0*/  ISETP.GT.AND P4, PT, R4, R0, PT ;  /* 0x000000000400720c */ /* 0x000fda0003f84270 */
[----:B------:R-:W-:Y:S05]  /*280d0*/  @!P4 BRA `(.L_x_1036) ;  /* 0xfffffffc005cc947 */ /* 0x000fea000383ffff */
.L_x_1031:
[----:B------:R-:W-:Y:S01]  /*280e0*/  IMAD.IADD R6, R4, 0x1, -R6 ;  /* 0x0000000104067824 */ /* 0x000fe200078e0a06 */
[----:B------:R-:W-:-:S03]  /*280f0*/  UMOV UR4, 0xffffffff ;  /* 0xffffffff00047882 */ /* 0x000fc60000000000 */
[----:B------:R-:W-:-:S05]  /*28100*/  IMAD R3, R5, R16, R6 ;  /* 0x0000001005037224 */ /* 0x000fca00078e0206 */
[----:B------:R-:W-:Y:S01]  /*28110*/  ISETP.GT.AND P6, PT, R3, R0, PT ;  /* 0x000000000300720c */ /* 0x000fe20003fc4270 */
[----:B------:R-:W-:-:S12]  /*28120*/  BRA.DIV UR4, `(.L_x_1037) ;  /* 0x0000002a04887947 */ /* 0x000fd8000b800000 */
[----:B------:R-:W-:-:S04]  /*28130*/  VOTE.ANY R3, PT, !P6 ;  /* 0x0000000000037806 */ /* 0x000fc800070e0100 */
[----:B------:R-:W1:Y:S02]  /*28140*/  POPC R4, R3 ;  /* 0x0000000300047309 */ /* 0x000e640000000000 */
[----:B-1----:R1:W2:Y:S02]  /*28150*/  SHFL.IDX PT, R17, R2, R4, 0x1f ;  /* 0x00001f0402117589 */ /* 0x0022a400000e0000 */
.L_x_1133:
[----:B------:R-:W-:Y:S01]  /*28160*/  ISETP.NE.AND P0, PT, R3, RZ, PT ;  /* 0x000000ff0300720c */ /* 0x000fe20003f05270 */
[----:B-1----:R-:W-:-:S12]  /*28170*/  IMAD.MOV.U32 R2, RZ, RZ, RZ ;  /* 0x000000ffff027224 */ /* 0x002fd800078e00ff */
[----:B------:R-:W-:Y:S05]  /*28180*/  @!P0 BRA `(.L_x_1038) ;  /* 0x0000000000108947 */ /* 0x000fea0003800000 */
[----:B------:R-:W-:Y:S01]  /*28190*/  UMOV UR4, 0xffffffff ;  /* 0xffffffff00047882 */ /* 0x000fe20000000000 */
[----:B------:R-:W-:Y:S02]  /*281a0*/  VIADD R12, R4, 0xffffffff ;  /* 0xffffffff040c7836 */ /* 0x000fe40000000000 */
[----:B------:R-:W-:Y:S05]  /*281b0*/  BRA.DIV UR4, `(.L_x_1039) ;  /* 0x0000002a04ac7947 */ /* 0x000fea000b800000 */
[----:B------:R1:W3:Y:S02]  /*281c0*/  SHFL.IDX PT, R2, R5, R12, 0x1f ;  /* 0x00001f0c05027589 */ /* 0x0002e400000e0000 */
.L_x_1038:
[----:B012---:R-:W-:Y:S01]  /*281d0*/  IABS R5, R17 ;  /* 0x0000001100057213 */ /* 0x007fe20000000000 */
[----:B---3--:R-:W-:Y:S02]  /*281e0*/  IMAD R16, R2, R16, R6 ;  /* 0x0000001002107224 */ /* 0x008fe400078e0206 */
[----:B------:R-:W-:Y:S01]  /*281f0*/  IMAD.IADD R19, R4, 0x1, R19 ;  /* 0x0000000104137824 */ /* 0x000fe200078e0213 */
[----:B------:R-:W0:Y:S01]  /*28200*/  I2F.RP R2, R5 ;  /* 0x0000000500027306 */ /* 0x000e220000209400 */
[----:B------:R-:W-:-:S07]  /*28210*/  IMAD.IADD R0, R0, 0x1, -R16 ;  /* 0x0000000100007824 */ /* 0x000fce00078e0a10 */
[----:B0-----:R-:W0:Y:S02]  /*28220*/  MUFU.RCP R2, R2 ;  /* 0x0000000200027308 */ /* 0x001e240000001000 */
[----:B0-----:R-:W-:-:S06]  /*28230*/  VIADD R2, R2, 0xffffffe ;  /* 0x0ffffffe02027836 */ /* 0x001fcc0000000000 */
[----:B------:R-:W0:Y:S02]  /*28240*/  F2I.FTZ.U32.TRUNC.NTZ R3, R2 ;  /* 0x0000000200037305 */ /* 0x000e24000021f000 */
[----:B0-----:R-:W-:-:S04]  /*28250*/  IMAD.MOV R2, RZ, RZ, -R3 ;  /* 0x000000ffff027224 */ /* 0x001fc800078e0a03 */
        /* <DEDUP_REMOVED lines=22> */
.L_x_1032:
[----:B------:R-:W-:Y:S01]  /*283c0*/  UMOV UR4, URZ ;  /* 0x0000003f00047c82 */ /* 0x000fe20008000000 */
[----:B------:R-:W-:Y:S01]  /*283d0*/  UMOV UR5, URZ ;  /* 0x0000003f00057c82 */ /* 0x000fe20008000000 */
[----:B------:R-:W-:Y:S01]  /*283e0*/  ULDC UR6, c[0x0][0xc3c] ;  /* 0x00030f0000067ab9 */ /* 0x000fe20000000800 */
[----:B------:R-:W-:Y:S02]  /*283f0*/  IMAD.MOV.U32 R16, RZ, RZ, R0 ;  /* 0x000000ffff107224 */ /* 0x000fe400078e0000 */
[----:B------:R-:W-:Y:S02]  /*28400*/  IMAD.U32 R17, RZ, RZ, UR4 ;  /* 0x00000004ff117e24 */ /* 0x000fe4000f8e00ff */
[----:B------:R-:W-:Y:S02]  /*28410*/  IMAD.U32 R18, RZ, RZ, UR5 ;  /* 0x00000005ff127e24 */ /* 0x000fe4000f8e00ff */
[----:B------:R-:W-:-:S07]  /*28420*/  IMAD.U32 R19, RZ, RZ, UR6 ;  /* 0x00000006ff137e24 */ /* 0x000fce000f8e00ff */
.L_x_1040:
[----:B------:R-:W2:Y:S04]  /*28430*/  LDL R0, [R1+0x30] ;  /* 0x0000300001007983 */ /* 0x000ea80000100800 */
[----:B------:R1:W3:Y:S01]  /*28440*/  LDL R3, [R1+0x4] ;  /* 0x0000040001037983 */ /* 0x0002e20000100800 */
[----:B------:R-:W-:Y:S05]  /*28450*/  WARPSYNC.ALL ;  /* 0x0000000000007948 */ /* 0x000fea0003800000 */
[----:B------:R-:W-:Y:S01]  /*28460*/  BAR.SYNC.DEFER_BLOCKING 0x4, 0x180 ;  /* 0x0106000000007b1d */ /* 0x000fe20000010000 */
[----:B--2---:R-:W-:-:S13]  /*28470*/  ISETP.NE.AND P0, PT, R0, RZ, PT ;  /* 0x000000ff0000720c */ /* 0x004fda0003f05270 */
[----:B------:R-:W3:Y:S01]  /*28480*/  @!P0 S2R R0, SR_CgaCtaId ;  /* 0x0000000000008919 */ /* 0x000ee20000008800 */
[----:B------:R-:W-:-:S04]  /*28490*/  @!P0 MOV R2, 0x400 ;  /* 0x0000040000028802 */ /* 0x000fc80000000f00 */
[----:B---3--:R-:W-:-:S05]  /*284a0*/  @!P0 LEA R3, R0, R2, 0x18 ;  /* 0x0000000200038211 */ /* 0x008fca00078ec0ff */
[----:B------:R1:W-:Y:S04]  /*284b0*/  @!P0 STS.128 [R3+0x388d0], R16 ;  /* 0x0388d01003008388 */ /* 0x0003e80000000c00 */
[----:B------:R1:W-:Y:S01]  /*284c0*/  @!P0 STL [R1+0x4], R3 ;  /* 0x0000040301008387 */ /* 0x0003e20000100800 */
[----:B------:R-:W-:Y:S06]  /*284d0*/  BAR.ARV 0x5, 0x180 ;  /* 0x0146000000007b1d */ /* 0x000fec0000002000 */
.L_x_1029:
[----:B------:R-:W-:Y:S02]  /*284e0*/  ULDC UR4, c[0x0][0xc3c] ;  /* 0x00030f0000047ab9 */ /* 0x000fe40000000800 */
[----:B---3--:R-:W-:-:S13]  /*284f0*/  ISETP.GE.AND P0, PT, R19, UR4, PT ;  /* 0x0000000413007c0c */ /* 0x008fda000bf06270 */
[----:B------:R-:W-:Y:S05]  /*28500*/  @!P0 BRA `(.L_x_1041) ;  /* 0xffffff84005c8947 */ /* 0x000fea000383ffff */
[----:B------:R-:W-:Y:S05]  /*28510*/  BSYNC B8 ;  /* 0x0000000000087941 */ /* 0x000fea0003800000 */
.L_x_880:
[----:B--2---:R-:W2:Y:S01]  /*28520*/  LDL.LU R0, [R1+0x54] ;  /* 0x0000540001007983 */ /* 0x004ea20000300800 */
[----:B------:R-:W-:Y:S01]  /*28530*/  BSSY B0, `(.L_x_1042) ;  /* 0x000000b000007945 */ /* 0x000fe20003800000 */
[----:B0-----:R-:W0:Y:S01]  /*28540*/  S2R R5, SR_CgaCtaId ;  /* 0x0000000000057919 */ /* 0x001e220000008800 */
[----:B--2---:R-:W-:-:S05]  /*28550*/  VIADD R0, R0, 0x1 ;  /* 0x0000000100007836 */ /* 0x004fca0000000000 */
[----:B------:R-:W-:-:S04]  /*28560*/  LEA.HI R2, R0, R0, RZ, 0x1 ;  /* 0x0000000000027211 */ /* 0x000fc800078f08ff */
[----:B-1----:R-:W-:-:S05]  /*28570*/  LOP3.LUT R3, R2, 0xfffffffe, RZ, 0xc0, !PT ;  /* 0xfffffffe02037812 */ /* 0x002fca00078ec0ff */
[----:B------:R-:W-:Y:S01]  /*28580*/  IMAD.IADD R3, R0, 0x1, -R3 ;  /* 0x0000000100037824 */ /* 0x000fe200078e0a03 */
[----:B------:R-:W-:-:S04]  /*28590*/  MOV R0, 0x400 ;  /* 0x0000040000007802 */ /* 0x000fc80000000f00 */
[----:B0-----:R-:W-:Y:S02]  /*285a0*/  LEA R0, R5, R0, 0x18 ;  /* 0x0000000005007211 */ /* 0x001fe400078ec0ff */
[----:B------:R-:W-:-:S04]  /*285b0*/  SHF.L.U32 R3, R3, 0x1f, RZ ;  /* 0x0000001f03037819 */ /* 0x000fc800000006ff */
[----:B------:R-:W0:Y:S02]  /*285c0*/  SYNCS.PHASECHK.TRANS64.TRYWAIT P0, [R0+URZ+0x38820], R3 ;  /* 0x03882003000075a7 */ /* 0x000e24000800017f */
[----:B0-----:R-:W-:Y:S05]  /*285d0*/  @!P0 BRA `(.L_x_1043) ;  /* 0x0000002400cc8947 */ /* 0x001fea0003800000 */
.L_x_1136:
[----:B------:R-:W-:Y:S05]  /*285e0*/  BSYNC B0 ;  /* 0x0000000000007941 */ /* 0x000fea0003800000 */
.L_x_1042:
[----:B------:R-:W-:-:S03]  /*285f0*/  UMOV UR4, 0xffffffff ;  /* 0xffffffff00047882 */ /* 0x000fc60000000000 */
[----:B------:R-:W-:Y:S05]  /*28600*/  BRA.DIV UR4, `(.L_x_1044) ;  /* 0x0000002604d47947 */ /* 0x000fea000b800000 */
[----:B------:R-:W1:Y:S02]  /*28610*/  S2R R2, SR_TID.X ;  /* 0x0000000000027919 */ /* 0x000e640000002100 */
[----:B-1----:R-:W-:-:S04]  /*28620*/  SHF.R.U32.HI R2, RZ, 0x5, R2 ;  /* 0x00000005ff027819 */ /* 0x002fc80000011602 */
[----:B------:R-:W-:-:S05]  /*28630*/  LOP3.LUT R2, R2, 0x3, RZ, 0xc0, !PT ;  /* 0x0000000302027812 */ /* 0x000fca00078ec0ff */
[----:B------:R1:W2:Y:S02]  /*28640*/  SHFL.IDX PT, R14, R2, RZ, 0x1f ;  /* 0x00001fff020e7589 */ /* 0x0002a400000e0000 */
.L_x_1139:
[----:B--2---:R-:W-:-:S13]  /*28650*/  ISETP.NE.AND P0, PT, R14, RZ, PT ;  /* 0x000000ff0e00720c */ /* 0x004fda0003f05270 */
[----:B------:R-:W-:Y:S05]  /*28660*/  @P0 BRA `(.L_x_645) ;  /* 0x0000000000940947 */ /* 0x000fea0003800000 */
[----:B------:R-:W-:-:S03]  /*28670*/  UMOV UR4, 0xffffffff ;  /* 0xffffffff00047882 */ /* 0x000fc60000000000 */
[----:B------:R-:W-:Y:S05]  /*28680*/  BRA.DIV UR4, `(.L_x_1045) ;  /* 0x0000002604e87947 */ /* 0x000fea000b800000 */
[----:B------:R-:W-:-:S13]  /*28690*/  ELECT P6, URZ, PT ;  /* 0x00000000003f782f */ /* 0x000fda00038c0000 */
.L_x_1142:
[----:B------:R-:W-:Y:S05]  /*286a0*/  @!P6 BRA `(.L_x_645) ;  /* 0x000000000084e947 */ /* 0x000fea0003800000 */
[----:B------:R-:W-:-:S06]  /*286b0*/  ULOP3.LUT UR4, UR60, 0x2, URZ, 0xfc, !UPT ;  /* 0x000000023c047892 */ /* 0x000fcc000f8efc3f */
[----:B-1----:R-:W-:-:S05]  /*286c0*/  IMAD.U32 R2, RZ, RZ, UR4 ;  /* 0x00000004ff027e24 */ /* 0x002fca000f8e00ff */
[----:B------:R-:W-:-:S13]  /*286d0*/  ISETP.NE.AND P2, PT, R2, 0x3, PT ;  /* 0x000000030200780c */ /* 0x000fda0003f45270 */
[----:B------:R-:W-:Y:S05]  /*286e0*/  @!P2 BRA `(.L_x_1046) ;  /* 0x000000000004a947 */ /* 0x000fea0003800000 */
[----:B------:R-:W-:Y:S01]  /*286f0*/  BPT.TRAP 0x1 ;  /* 0x000000040000795c */ /* 0x000fe20000300000 */
.L_x_1046:
[----:B0-----:R-:W2:Y:S04]  /*28700*/  LDL R3, [R1+0xc] ;  /* 0x00000c0001037983 */ /* 0x001ea80000100800 */
[----:B------:R-:W3:Y:S01]  /*28710*/  LDL.LU R7, [R1+0x14] ;  /* 0x0000140001077983 */ /* 0x000ee20000300800 */
[----:B------:R-:W-:-:S04]  /*28720*/  VIADD R2, R0, 0x38840 ;  /* 0x0003884000027836 */ /* 0x000fc80000000000 */
[C---:B--2---:R-:W-:Y:S02]  /*28730*/  IMAD R6, R3.reuse, 0x8, R2 ;  /* 0x0000000803067824 */ /* 0x044fe400078e0202 */
[----:B------:R-:W-:Y:S01]  /*28740*/  VIADD R3, R3, 0x1 ;  /* 0x0000000103037836 */ /* 0x000fe20000000000 */
[----:B---3--:R-:W-:-:S04]  /*28750*/  SHF.L.U32 R5, R7, 0x1f, RZ ;  /* 0x0000001f07057819 */ /* 0x008fc800000006ff */
[C---:B------:R-:W-:Y:S01]  /*28760*/  ISETP.NE.AND P1, PT, R3.reuse, 0x2, PT ;  /* 0x000000020300780c */ /* 0x040fe20003f25270 */
[----:B------:R-:W0:Y:S03]  /*28770*/  SYNCS.PHASECHK.TRANS64.TRYWAIT P0, [R6+URZ], R5 ;  /* 0x00000005060075a7 */ /* 0x000e26000800017f */
[----:B------:R-:W-:Y:S02]  /*28780*/  SEL R4, RZ, 0x1, P1 ;  /* 0x00000001ff047807 */ /* 0x000fe40000800000 */
[----:B------:R-:W-:Y:S02]  /*28790*/  SEL R3, R3, RZ, P1 ;  /* 0x000000ff03037207 */ /* 0x000fe40000800000 */
[----:B------:R-:W-:-:S03]  /*287a0*/  LOP3.LUT R4, R7, R4, RZ, 0x3c, !PT ;  /* 0x0000000407047212 */ /* 0x000fc600078e3cff */
[----:B------:R-:W-:Y:S01]  /*287b0*/  IMAD R7, R3, 0x8, R2 ;  /* 0x0000000803077824 */ /* 0x000fe200078e0202 */
[----:B------:R-:W-:Y:S01]  /*287c0*/  SHF.L.U32 R2, R4, 0x1f, RZ ;  /* 0x0000001f04027819 */ /* 0x000fe200000006ff */
[----:B0-----:R-:W-:Y:S06]  /*287d0*/  @!P0 BRA `(.L_x_1047) ;  /* 0x0000002400b48947 */ /* 0x001fec0003800000 */
.L_x_1143:
[----:B------:R-:W1:Y:S02]  /*287e0*/  SYNCS.PHASECHK.TRANS64.TRYWAIT P0, [R7+URZ], R2 ;  /* 0x00000002070075a7 */ /* 0x000e64000800017f */
[----:B-1----:R-:W-:Y:S05]  /*287f0*/  @!P0 BRA `(.L_x_1048) ;  /* 0x0000002400c08947 */ /* 0x002fea0003800000 */
.L_x_1144:
[----:B------:R-:W-:Y:S05]  /*28800*/  @!P2 BRA `(.L_x_1049) ;  /* 0x000000000004a947 */ /* 0x000fea0003800000 */
[----:B------:R-:W-:Y:S01]  /*28810*/  BPT.TRAP 0x1 ;  /* 0x000000040000795c */ /* 0x000fe20000300000 */
.L_x_1049:
[----:B------:R-:W2:Y:S01]  /*28820*/  LDL.LU R4, [R1+0xc] ;  /* 0x00000c0001047983 */ /* 0x000ea20000300800 */
[----:B------:R-:W-:-:S04]  /*28830*/  VIADD R0, R0, 0x38860 ;  /* 0x0003886000007836 */ /* 0x000fc80000000000 */
[----:B--2---:R-:W-:-:S04]  /*28840*/  IMAD R4, R4, 0x8, R0 ;  /* 0x0000000804047824 */ /* 0x004fc800078e0200 */
[----:B------:R-:W2:Y:S02]  /*28850*/  SYNCS.PHASECHK.TRANS64.TRYWAIT P0, [R4+URZ], R5 ;  /* 0x00000005040075a7 */ /* 0x000ea4000800017f */
[----:B--2---:R-:W-:Y:S05]  /*28860*/  @!P0 BRA `(.L_x_1050) ;  /* 0x0000002400b88947 */ /* 0x004fea0003800000 */
.L_x_1145:
[----:B------:R-:W-:-:S07]  /*28870*/  IMAD R3, R3, 0x8, R0 ;  /* 0x0000000803037824 */ /* 0x000fce00078e0200 */
.L_x_1051:
[----:B---3--:R3:W0:Y:S02]  /*28880*/  SYNCS.PHASECHK.TRANS64.TRYWAIT P0, [R3+URZ], R2 ;  /* 0x00000002030075a7 */ /* 0x008624000800017f */
[----:B0-----:R-:W-:Y:S05]  /*28890*/  @!P0 NANOSLEEP.SYNCS 0x989680 ;  /* 0x009896800000895d */ /* 0x001fea0003900000 */
[----:B------:R-:W0:Y:S02]  /*288a0*/  @!P0 SYNCS.PHASECHK.TRANS64 P0, [R3+URZ], R2 ;  /* 0x00000002030085a7 */ /* 0x000e24000800007f */
[----:B0-----:R-:W-:Y:S05]  /*288b0*/  @!P0 BRA `(.L_x_1051) ;  /* 0xfffffffc00f08947 */ /* 0x001fea000383ffff */
.L_x_645:
[----:B------:R-:W-:Y:S05]  /*288c0*/  BSYNC B9 ;  /* 0x0000000000097941 */ /* 0x000fea0003800000 */
.L_x_642:
[----:B------:R-:W-:Y:S05]  /*288d0*/  EXIT ;  /* 0x000000000000794d */ /* 0x000fea0003800000 */
.L_x_665:
[----:B0-----:R0:W1:Y:S02]  /*288e0*/  SYNCS.PHASECHK.TRANS64.TRYWAIT P6, [R0+URZ+0x38890], R114 ;  /* 0x03889072000075a7 */ /* 0x00106400080c017f */
[----:B-1----:R-:W-:Y:S05]  /*288f0*/  @!P6 NANOSLEEP.SYNCS 0x989680 ;  /* 0x009896800000e95d */ /* 0x002fea0003900000 */
[----:B------:R-:W1:Y:S02]  /*28900*/  @!P6 SYNCS.PHASECHK.TRANS64 P6, [R0+URZ+0x38890], R114 ;  /* 0x038890720000e5a7 */ /* 0x000e6400080c007f */
[----:B-1----:R-:W-:Y:S05]  /*28910*/  @!P6 BRA `(.L_x_665) ;  /* 0xfffffffc00f0e947 */ /* 0x002fea000383ffff */
[----:B------:R-:W-:Y:S05]  /*28920*/  BRA `(.L_x_1052) ;  /* 0xfffffdb000087947 */ /* 0x000fea000383ffff */
.L_x_721:
[----:B-1----:R1:W3:Y:S02]  /*28930*/  SYNCS.PHASECHK.TRANS64.TRYWAIT P5, [R0+URZ+0x38890], R114 ;  /* 0x03889072000075a7 */ /* 0x0022e400080a017f */
[----:B---3--:R-:W-:Y:S05]  /*28940*/  @!P5 NANOSLEEP.SYNCS 0x989680 ;  /* 0x009896800000d95d */ /* 0x008fea0003900000 */
[----:B------:R-:W3:Y:S02]  /*28950*/  @!P5 SYNCS.PHASECHK.TRANS64 P5, [R0+URZ+0x38890], R114 ;  /* 0x038890720000d5a7 */ /* 0x000ee400080a007f */
[----:B---3--:R-:W-:Y:S05]  /*28960*/  @!P5 BRA `(.L_x_721) ;  /* 0xfffffffc00f0d947 */ /* 0x008fea000383ffff */
[----:B------:R-:W-:Y:S05]  /*28970*/  BRA `(.L_x_1053) ;  /* 0xfffffde400d87947 */ /* 0x000fea000383ffff */
.L_x_746:
[----:B-1----:R1:W2:Y:S02]  /*28980*/  SYNCS.PHASECHK.TRANS64.TRYWAIT P3, [R0+URZ+0x38890], R114 ;  /* 0x03889072000075a7 */ /* 0x0022a4000806017f */
[----:B--2---:R-:W-:Y:S05]  /*28990*/  @!P3 NANOSLEEP.SYNCS 0x989680 ;  /* 0x009896800000b95d */ /* 0x004fea0003900000 */
[----:B------:R-:W2:Y:S02]  /*289a0*/  @!P3 SYNCS.PHASECHK.TRANS64 P3, [R0+URZ+0x38890], R114 ;  /* 0x038890720000b5a7 */ /* 0x000ea4000806007f */
[----:B--2---:R-:W-:Y:S05]  /*289b0*/  @!P3 BRA `(.L_x_746) ;  /* 0xfffffffc00f0b947 */ /* 0x004fea000383ffff */
[----:B------:R-:W-:Y:S05]  /*289c0*/  BRA `(.L_x_1054) ;  /* 0xfffffe1800cc7947 */ /* 0x000fea000383ffff */
.L_x_754:
[----:B-1----:R1:W2:Y:S02]  /*289d0*/  SYNCS.PHASECHK.TRANS64.TRYWAIT P2, [R0+URZ+0x388b0], R114 ;  /* 0x0388b072000075a7 */ /* 0x0022a4000804017f */
[----:B--2---:R-:W-:Y:S05]  /*289e0*/  @!P2 NANOSLEEP.SYNCS 0x989680 ;  /* 0x009896800000a95d */ /* 0x004fea0003900000 */
[----:B------:R-:W2:Y:S02]  /*289f0*/  @!P2 SYNCS.PHASECHK.TRANS64 P2, [R0+URZ+0x388b0], R114 ;  /* 0x0388b0720000a5a7 */ /* 0x000ea4000804007f */
[----:B--2---:R-:W-:Y:S05]  /*28a00*/  @!P2 BRA `(.L_x_754) ;  /* 0xfffffffc00f0a947 */ /* 0x004fea000383ffff */
[----:B------:R-:W-:Y:S05]  /*28a10*/  BRA `(.L_x_1055) ;  /* 0xfffffe1c00f07947 */ /* 0x000fea000383ffff */
.L_x_774:
[----:B------:R-:W-:Y:S01]  /*28a20*/  BSSY B1, `(.L_x_1056) ;  /* 0x0000008000017945 */ /* 0x000fe20003800000 */
[----:B------:R-:W-:Y:S02]  /*28a30*/  IMAD.MOV.U32 R13, RZ, RZ, R25 ;  /* 0x000000ffff0d7224 */ /* 0x000fe400078e0019 */
[----:B------:R-:W-:Y:S02]  /*28a40*/  IMAD.MOV.U32 R12, RZ, RZ, RZ ;  /* 0x000000ffff0c7224 */ /* 0x000fe400078e00ff */
[----:B------:R-:W-:Y:S02]  /*28a50*/  IMAD.MOV.U32 R11, RZ, RZ, 0x181f ;  /* 0x0000181fff0b7424 */ /* 0x000fe400078e00ff */
[----:B------:R-:W-:-:S07]  /*28a60*/  IMAD.MOV.U32 R15, RZ, RZ, -0x1 ;  /* 0xffffffffff0f7424 */ /* 0x000fce00078e00ff */
[----:B------:R-:W-:Y:S05]  /*28a70*/  WARPSYNC.COLLECTIVE R15, `(.L_x_1057) ;  /* 0x000000000f087348 */ /* 0x000fea0003c00000 */
[----:B------:R0:W1:Y:S02]  /*28a80*/  SHFL.IDX P6, R14, R13, R12, R11 ;  /* 0x0000000c0d0e7389 */ /* 0x00006400000c000b */
[----:B01----:R-:W-:Y:S01]  /*28a90*/  ENDCOLLECTIVE ;  /* 0x000000000000791b */ /* 0x003fe20003800000 */
.L_x_1057:
[----:B------:R-:W-:Y:S05]  /*28aa0*/  BSYNC B1 ;  /* 0x0000000000017941 */ /* 0x000fea0003800000 */
.L_x_1056:
[----:B------:R-:W-:Y:S02]  /*28ab0*/  IMAD.MOV.U32 R13, RZ, RZ, R24 ;  /* 0x000000ffff0d7224 */ /* 0x000fe400078e0018 */
[----:B------:R-:W-:Y:S02]  /*28ac0*/  IMAD.MOV.U32 R12, RZ, RZ, RZ ;  /* 0x000000ffff0c7224 */ /* 0x000fe400078e00ff */
[----:B------:R-:W-:Y:S02]  /*28ad0*/  IMAD.MOV.U32 R11, RZ, RZ, 0x181f ;  /* 0x0000181fff0b7424 */ /* 0x000fe400078e00ff */
[----:B------:R-:W-:Y:S02]  /*28ae0*/  IMAD.MOV.U32 R15, RZ, RZ, -0x1 ;  /* 0xffffffffff0f7424 */ /* 0x000fe400078e00ff */
[----:B------:R-:W-:-:S07]  /*28af0*/  IMAD.MOV.U32 R3, RZ, RZ, R14 ;  /* 0x000000ffff037224 */ /* 0x000fce00078e000e */
[----:B------:R-:W-:Y:S05]  /*28b00*/  WARPSYNC.COLLECTIVE R15, `(.L_x_1058) ;  /* 0x000000000f087348 */ /* 0x000fea0003c00000 */
[----:B------:R0:W1:Y:S02]  /*28b10*/  SHFL.IDX P6, R14, R13, R12, R11 ;  /* 0x0000000c0d0e7389 */ /* 0x00006400000c000b */
[----:B01----:R-:W-:Y:S01]  /*28b20*/  ENDCOLLECTIVE ;  /* 0x000000000000791b */ /* 0x003fe20003800000 */
.L_x_1058:
[----:B------:R-:W-:Y:S02]  /*28b30*/  IMAD.MOV.U32 R13, RZ, RZ, R26 ;  /* 0x000000ffff0d7224 */ /* 0x000fe400078e001a */
[----:B------:R-:W-:-:S07]  /*28b40*/  IMAD.MOV.U32 R4, RZ, RZ, R14 ;  /* 0x000000ffff047224 */ /* 0x000fce00078e000e */
[----:B------:R-:W-:Y:S05]  /*28b50*/  WARPSYNC.COLLECTIVE R15, `(.L_x_1059) ;  /* 0x000000000f087348 */ /* 0x000fea0003c00000 */
[----:B------:R0:W1:Y:S02]  /*28b60*/  SHFL.IDX P6, R14, R13, R12, R11 ;  /* 0x0000000c0d0e7389 */ /* 0x00006400000c000b */
[----:B01----:R-:W-:Y:S01]  /*28b70*/  ENDCOLLECTIVE ;  /* 0x000000000000791b */ /* 0x003fe20003800000 */
.L_x_1059:
[----:B------:R-:W-:Y:S02]  /*28b80*/  IMAD.MOV.U32 R13, RZ, RZ, R28 ;  /* 0x000000ffff0d7224 */ /* 0x000fe400078e001c */
[----:B------:R-:W-:-:S07]  /*28b90*/  IMAD.MOV.U32 R5, RZ, RZ, R14 ;  /* 0x000000ffff057224 */ /* 0x000fce00078e000e */
[----:B------:R-:W-:Y:S05]  /*28ba0*/  WARPSYNC.COLLECTIVE R15, `(.L_x_1060) ;  /* 0x000000000f087348 */ /* 0x000fea0003c00000 */
[----:B------:R0:W1:Y:S02]  /*28bb0*/  SHFL.IDX P6, R14, R13, R12, R11 ;  /* 0x0000000c0d0e7389 */ /* 0x00006400000c000b */
[----:B01----:R-:W-:Y:S01]  /*28bc0*/  ENDCOLLECTIVE ;  /* 0x000000000000791b */ /* 0x003fe20003800000 */
.L_x_1060:
[----:B------:R-:W-:Y:S05]  /*28bd0*/  BRA `(.L_x_1061) ;  /* 0xfffffe2c00d87947 */ /* 0x000fea000383ffff */
.L_x_778:
[----:B0-----:R0:W1:Y:S02]  /*28be0*/  SYNCS.PHASECHK.TRANS64.TRYWAIT P0, [R18+URZ+0x38800], R5 ;  /* 0x03880005120075a7 */ /* 0x001064000800017f */
[----:B-1----:R-:W-:Y:S05]  /*28bf0*/  @!P0 NANOSLEEP.SYNCS 0x989680 ;  /* 0x009896800000895d */ /* 0x002fea0003900000 */
[----:B------:R-:W1:Y:S02]  /*28c00*/  @!P0 SYNCS.PHASECHK.TRANS64 P0, [R18+URZ+0x38800], R5 ;  /* 0x03880005120085a7 */ /* 0x000e64000800007f */
[----:B-1----:R-:W-:Y:S05]  /*28c10*/  @!P0 BRA `(.L_x_778) ;  /* 0xfffffffc00f08947 */ /* 0x002fea000383ffff */
[----:B------:R-:W-:Y:S05]  /*28c20*/  BRA `(.L_x_1062) ;  /* 0xfffffe3400947947 */ /* 0x000fea000383ffff */
.L_x_810:
        /* <DEDUP_REMOVED lines=8> */
.L_x_1064:
[----:B------:R-:W-:Y:S05]  /*28cb0*/  BSYNC B1 ;  /* 0x0000000000017941 */ /* 0x000fea0003800000 */
.L_x_1063:
        /* <DEDUP_REMOVED lines=8> */
.L_x_1065:
[----:B------:R-:W-:Y:S02]  /*28d40*/  IMAD.MOV.U32 R13, RZ, RZ, R26 ;  /* 0x000000ffff0d7224 */ /* 0x000fe400078e001a */
[----:B------:R-:W-:-:S07]  /*28d50*/  IMAD.MOV.U32 R20, RZ, RZ, R14 ;  /* 0x000000ffff147224 */ /* 0x000fce00078e000e */
[----:B------:R-:W-:Y:S05]  /*28d60*/  WARPSYNC.COLLECTIVE R15, `(.L_x_1066) ;  /* 0x000000000f087348 */ /* 0x000fea0003c00000 */
[----:B------:R0:W1:Y:S02]  /*28d70*/  SHFL.IDX P6, R14, R13, R12, R11 ;  /* 0x0000000c0d0e7389 */ /* 0x00006400000c000b */
[----:B01----:R-:W-:Y:S01]  /*28d80*/  ENDCOLLECTIVE ;  /* 0x000000000000791b */ /* 0x003fe20003800000 */
.L_x_1066:
[----:B------:R-:W-:Y:S02]  /*28d90*/  IMAD.MOV.U32 R13, RZ, RZ, R28 ;  /* 0x000000ffff0d7224 */ /* 0x000fe400078e001c */
[----:B------:R-:W-:-:S07]  /*28da0*/  IMAD.MOV.U32 R21, RZ, RZ, R14 ;  /* 0x000000ffff157224 */ /* 0x000fce00078e000e */
[----:B------:R-:W-:Y:S05]  /*28db0*/  WARPSYNC.COLLECTIVE R15, `(.L_x_1067) ;  /* 0x000000000f087348 */ /* 0x000fea0003c00000 */
[----:B------:R0:W1:Y:S02]  /*28dc0*/  SHFL.IDX P6, R14, R13, R12, R11 ;  /* 0x0000000c0d0e7389 */ /* 0x00006400000c000b */
[----:B01----:R-:W-:Y:S01]  /*28dd0*/  ENDCOLLECTIVE ;  /* 0x000000000000791b */ /* 0x003fe20003800000 */
.L_x_1067:
[----:B------:R-:W-:Y:S01]  /*28de0*/  IMAD.MOV.U32 R28, RZ, RZ, R14 ;  /* 0x000000ffff1c7224 */ /* 0x000fe200078e000e */
[----:B------:R-:W-:Y:S06]  /*28df0*/  BRA `(.L_x_1068) ;  /* 0xfffffe6000007947 */ /* 0x000fec000383ffff */
.L_x_814:
[----:B0-----:R0:W1:Y:S02]  /*28e00*/  SYNCS.PHASECHK.TRANS64.TRYWAIT P0, [R18+URZ+0x38800], R9 ;  /* 0x03880009120075a7 */ /* 0x001064000800017f */
[----:B-1----:R-:W-:Y:S05]  /*28e10*/  @!P0 NANOSLEEP.SYNCS 0x989680 ;  /* 0x009896800000895d */ /* 0x002fea0003900000 */
[----:B------:R-:W1:Y:S02]  /*28e20*/  @!P0 SYNCS.PHASECHK.TRANS64 P0, [R18+URZ+0x38800], R9 ;  /* 0x03880009120085a7 */ /* 0x000e64000800007f */
[----:B-1----:R-:W-:Y:S05]  /*28e30*/  @!P0 BRA `(.L_x_814) ;  /* 0xfffffffc00f08947 */ /* 0x002fea000383ffff */
[----:B------:R-:W-:Y:S05]  /*28e40*/  BRA `(.L_x_1069) ;  /* 0xfffffe6400607947 */ /* 0x000fea000383ffff */
.L_x_832:
[----:B-1----:R1:W2:Y:S02]  /*28e50*/  SYNCS.PHASECHK.TRANS64.TRYWAIT P2, [R0+URZ+0x38830], R3 ;  /* 0x03883003000075a7 */ /* 0x0022a4000804017f */
[----:B--2---:R-:W-:Y:S05]  /*28e60*/  @!P2 NANOSLEEP.SYNCS 0x989680 ;  /* 0x009896800000a95d */ /* 0x004fea0003900000 */
[----:B------:R-:W2:Y:S02]  /*28e70*/  @!P2 SYNCS.PHASECHK.TRANS64 P2, [R0+URZ+0x38830], R3 ;  /* 0x038830030000a5a7 */ /* 0x000ea4000804007f */
[----:B--2---:R-:W-:Y:S05]  /*28e80*/  @!P2 BRA `(.L_x_832) ;  /* 0xfffffffc00f0a947 */ /* 0x004fea000383ffff */
[----:B------:R-:W-:Y:S05]  /*28e90*/  BRA `(.L_x_831) ;  /* 0xfffffe9400887947 */ /* 0x000fea000383ffff */
.L_x_839:
[----:B-1----:R1:W2:Y:S02]  /*28ea0*/  SYNCS.PHASECHK.TRANS64.TRYWAIT P2, [R11+URZ+0x38830], R4 ;  /* 0x038830040b0075a7 */ /* 0x0022a4000804017f */
[----:B--2---:R-:W-:Y:S05]  /*28eb0*/  @!P2 NANOSLEEP.SYNCS 0x989680 ;  /* 0x009896800000a95d */ /* 0x004fea0003900000 */
[----:B------:R-:W2:Y:S02]  /*28ec0*/  @!P2 SYNCS.PHASECHK.TRANS64 P2, [R11+URZ+0x38830], R4 ;  /* 0x038830040b00a5a7 */ /* 0x000ea4000804007f */
[----:B--2---:R-:W-:Y:S05]  /*28ed0*/  @!P2 BRA `(.L_x_839) ;  /* 0xfffffffc00f0a947 */ /* 0x004fea000383ffff */
[----:B------:R-:W-:Y:S05]  /*28ee0*/  BRA `(.L_x_838) ;  /* 0xfffffee400107947 */ /* 0x000fea000383ffff */
.L_x_844:
[----:B-1----:R1:W2:Y:S02]  /*28ef0*/  SYNCS.PHASECHK.TRANS64.TRYWAIT P2, [R9+URZ+0x38850], R0 ;  /* 0x03885000090075a7 */ /* 0x0022a4000804017f */
[----:B--2---:R-:W-:Y:S05]  /*28f00*/  @!P2 NANOSLEEP.SYNCS 0x989680 ;  /* 0x009896800000a95d */ /* 0x004fea0003900000 */
[----:B------:R-:W2:Y:S02]  /*28f10*/  @!P2 SYNCS.PHASECHK.TRANS64 P2, [R9+URZ+0x38850], R0 ;  /* 0x038850000900a5a7 */ /* 0x000ea4000804007f */
[----:B--2---:R-:W-:Y:S05]  /*28f20*/  @!P2 BRA `(.L_x_844) ;  /* 0xfffffffc00f0a947 */ /* 0x004fea000383ffff */
[----:B------:R-:W-:Y:S05]  /*28f30*/  BRA `(.L_x_843) ;  /* 0xffffff1800d87947 */ /* 0x000fea000383ffff */
.L_x_850:
[----:B-1----:R1:W2:Y:S02]  /*28f40*/  SYNCS.PHASECHK.TRANS64.TRYWAIT P0, [R0+URZ+0x38850], R6 ;  /* 0x03885006000075a7 */ /* 0x0022a4000800017f */
[----:B--2---:R-:W-:Y:S05]  /*28f50*/  @!P0 NANOSLEEP.SYNCS 0x989680 ;  /* 0x009896800000895d */ /* 0x004fea0003900000 */
[----:B------:R-:W2:Y:S02]  /*28f60*/  @!P0 SYNCS.PHASECHK.TRANS64 P0, [R0+URZ+0x38850], R6 ;  /* 0x03885006000085a7 */ /* 0x000ea4000800007f */
[----:B--2---:R-:W-:Y:S05]  /*28f70*/  @!P0 BRA `(.L_x_850) ;  /* 0xfffffffc00f08947 */ /* 0x004fea000383ffff */
[----:B------:R-:W-:Y:S05]  /*28f80*/  BRA `(.L_x_849) ;  /* 0xffffff3000f87947 */ /* 0x000fea000383ffff */
.L_x_886:
        /* <DEDUP_REMOVED lines=8> */
[----:B------:R-:W-:Y:S05]  /*29010*/  WARPSYNC.COLLECTIVE R15, `(.L_x_1071) ;  /* 0x000000000f087348 */ /* 0x000fea0003c00000 */
[----:B------:R0:W1:Y:S02]  /*29020*/  SHFL.IDX P6, R14, R13, R12, R11 ;  /* 0x0000000c0d0e7389 */ /* 0x00006400000c000b */
[----:B01----:R-:W-:Y:S01]  /*29030*/  ENDCOLLECTIVE ;  /* 0x000000000000791b */ /* 0x003fe20003800000 */
.L_x_1071:
[----:B------:R-:W-:Y:S05]  /*29040*/  BSYNC B1 ;  /* 0x0000000000017941 */ /* 0x000fea0003800000 */
.L_x_1070:
[----:B------:R-:W-:Y:S05]  /*29050*/  BRA `(.L_x_1072) ;  /* 0xffffff8000687947 */ /* 0x000fea000383ffff */
.L_x_888:
[----:B------:R-:W-:Y:S01]  /*29060*/  BSSY B1, `(.L_x_1073) ;  /* 0x0000006000017945 */ /* 0x000fe20003800000 */
[----:B------:R-:W-:-:S07]  /*29070*/  IMAD.MOV.U32 R15, RZ, RZ, -0x1 ;  /* 0xffffffffff0f7424 */ /* 0x000fce00078e00ff */
[----:B0-----:R-:W-:Y:S05]  /*29080*/  WARPSYNC.COLLECTIVE R15, `(.L_x_1074) ;  /* 0x000000000f0c7348 */ /* 0x001fea0003c00000 */
[----:B------:R-:W-:Y:S02]  /*29090*/  ELECT P6, UR62, PT ;  /* 0x00000000003e782f */ /* 0x000fe400038c0000 */
[----:B------:R-:W-:Y:S01]  /*290a0*/  MOV R14, UR62 ;  /* 0x0000003e000e7c02 */ /* 0x000fe20008000f00 */
[----:B0-----:R-:W-:Y:S10]  /*290b0*/  ENDCOLLECTIVE ;  /* 0x000000000000791b */ /* 0x001ff40003800000 */
.L_x_1074:
[----:B------:R-:W-:Y:S05]  /*290c0*/  BSYNC B1 ;  /* 0x0000000000017941 */ /* 0x000fea0003800000 */
.L_x_1073:
[----:B------:R-:W-:Y:S01]  /*290d0*/  PLOP3.LUT P2, PT, P6, PT, PT, 0x80, 0x0 ;  /* 0x000000000000781c */ /* 0x000fe2000374f070 */
[----:B------:R-:W-:-:S12]  /*290e0*/  BRA `(.L_x_887) ;  /* 0xffffff80005c7947 */ /* 0x000fd8000383ffff */
.L_x_890:
[----:B0-----:R-:W2:Y:S02]  /*290f0*/  LDL R3, [R1+0x4] ;  /* 0x0000040001037983 */ /* 0x001ea40000100800 */
[----:B--2---:R0:W1:Y:S02]  /*29100*/  SYNCS.PHASECHK.TRANS64.TRYWAIT P0, [R3+URZ+0x38820], R2 ;  /* 0x03882002030075a7 */ /* 0x004064000800017f */
[----:B-1----:R-:W-:Y:S05]  /*29110*/  @!P0 NANOSLEEP.SYNCS 0x989680 ;  /* 0x009896800000895d */ /* 0x002fea0003900000 */
[----:B------:R-:W1:Y:S02]  /*29120*/  @!P0 SYNCS.PHASECHK.TRANS64 P0, [R3+URZ+0x38820], R2 ;  /* 0x03882002030085a7 */ /* 0x000e64000800007f */
[----:B-1----:R-:W-:Y:S05]  /*29130*/  @!P0 BRA `(.L_x_890) ;  /* 0xfffffffc00ec8947 */ /* 0x002fea000383ffff */
[----:B------:R-:W-:Y:S05]  /*29140*/  BRA `(.L_x_1075) ;  /* 0xffffff80006c7947 */ /* 0x000fea000383ffff */
.L_x_894:
[----:B0-----:R0:W1:Y:S02]  /*29150*/  SYNCS.PHASECHK.TRANS64.TRYWAIT P0, [R6+URZ+0x388a0], R8 ;  /* 0x0388a008060075a7 */ /* 0x001064000800017f */
[----:B-1----:R-:W-:Y:S05]  /*29160*/  @!P0 NANOSLEEP.SYNCS 0x989680 ;  /* 0x009896800000895d */ /* 0x002fea0003900000 */
[----:B------:R-:W1:Y:S02]  /*29170*/  @!P0 SYNCS.PHASECHK.TRANS64 P0, [R6+URZ+0x388a0], R8 ;  /* 0x0388a008060085a7 */ /* 0x000e64000800007f */
[----:B-1----:R-:W-:Y:S05]  /*29180*/  @!P0 BRA `(.L_x_894) ;  /* 0xfffffffc00f08947 */ /* 0x002fea000383ffff */
[----:B------:R-:W-:Y:S05]  /*29190*/  BRA `(.L_x_1076) ;  /* 0xffffff8000907947 */ /* 0x000fea000383ffff */
.L_x_902:
[----:B-1----:R1:W2:Y:S02]  /*291a0*/  SYNCS.PHASECHK.TRANS64.TRYWAIT P0, [R6+URZ+0x388c0], R8 ;  /* 0x0388c008060075a7 */ /* 0x0022a4000800017f */
[----:B--2---:R-:W-:Y:S05]  /*291b0*/  @!P0 NANOSLEEP.SYNCS 0x989680 ;  /* 0x009896800000895d */ /* 0x004fea0003900000 */
[----:B------:R-:W2:Y:S02]  /*291c0*/  @!P0 SYNCS.PHASECHK.TRANS64 P0, [R6+URZ+0x388c0], R8 ;  /* 0x0388c008060085a7 */ /* 0x000ea4000800007f */
[----:B--2---:R-:W-:Y:S05]  /*291d0*/  @!P0 BRA `(.L_x_902) ;  /* 0xfffffffc00f08947 */ /* 0x004fea000383ffff */
[----:B------:R-:W-:Y:S05]  /*291e0*/  BRA `(.L_x_1077) ;  /* 0xffffff8400d07947 */ /* 0x000fea000383ffff */
.L_x_912:
[----:B0-----:R0:W1:Y:S02]  /*291f0*/  SYNCS.PHASECHK.TRANS64.TRYWAIT P0, [R6+URZ+0x388a0], R5 ;  /* 0x0388a005060075a7 */ /* 0x001064000800017f */
[----:B-1----:R-:W-:Y:S05]  /*29200*/  @!P0 NANOSLEEP.SYNCS 0x989680 ;  /* 0x009896800000895d */ /* 0x002fea0003900000 */
[----:B------:R-:W1:Y:S02]  /*29210*/  @!P0 SYNCS.PHASECHK.TRANS64 P0, [R6+URZ+0x388a0], R5 ;  /* 0x0388a005060085a7 */ /* 0x000e64000800007f */
[----:B-1----:R-:W-:Y:S05]  /*29220*/  @!P0 BRA `(.L_x_912) ;  /* 0xfffffffc00f08947 */ /* 0x002fea000383ffff */
[----:B------:R-:W-:Y:S05]  /*29230*/  BRA `(.L_x_1078) ;  /* 0xffffff8c00587947 */ /* 0x000fea000383ffff */
.L_x_920:
[----:B-1----:R1:W2:Y:S02]  /*29240*/  SYNCS.PHASECHK.TRANS64.TRYWAIT P0, [R6+URZ+0x388c0], R5 ;  /* 0x0388c005060075a7 */ /* 0x0022a4000800017f */
[----:B--2---:R-:W-:Y:S05]  /*29250*/  @!P0 NANOSLEEP.SYNCS 0x989680 ;  /* 0x009896800000895d */ /* 0x004fea0003900000 */
[----:B------:R-:W2:Y:S02]  /*29260*/  @!P0 SYNCS.PHASECHK.TRANS64 P0, [R6+URZ+0x388c0], R5 ;  /* 0x0388c005060085a7 */ /* 0x000ea4000800007f */
[----:B--2---:R-:W-:Y:S05]  /*29270*/  @!P0 BRA `(.L_x_920) ;  /* 0xfffffffc00f08947 */ /* 0x004fea000383ffff */
[----:B------:R-:W-:Y:S05]  /*29280*/  BRA `(.L_x_1079) ;  /* 0xffffff9000947947 */ /* 0x000fea000383ffff */
.L_x_936:
        /* <DEDUP_REMOVED lines=11> */
.L_x_1081:
[----:B------:R-:W-:Y:S05]  /*29340*/  BSYNC B0 ;  /* 0x0000000000007941 */ /* 0x000fea0003800000 */
.L_x_1080:
[----:B------:R-:W-:Y:S05]  /*29350*/  BRA `(.L_x_1082) ;  /* 0xffffff9c00807947 */ /* 0x000fea000383ffff */
.L_x_938:
[----:B------:R-:W-:Y:S01]  /*29360*/  BSSY B0, `(.L_x_1083) ;  /* 0x0000006000007945 */ /* 0x000fe20003800000 */
[----:B------:R-:W-:-:S07]  /*29370*/  IMAD.MOV.U32 R15, RZ, RZ, -0x1 ;  /* 0xffffffffff0f7424 */ /* 0x000fce00078e00ff */
[----:B0-----:R-:W-:Y:S05]  /*29380*/  WARPSYNC.COLLECTIVE R15, `(.L_x_1084) ;  /* 0x000000000f0c7348 */ /* 0x001fea0003c00000 */
[----:B------:R-:W-:Y:S02]  /*29390*/  ELECT P6, UR62, PT ;  /* 0x00000000003e782f */ /* 0x000fe400038c0000 */
[----:B------:R-:W-:Y:S01]  /*293a0*/  MOV R14, UR62 ;  /* 0x0000003e000e7c02 */ /* 0x000fe20008000f00 */
[----:B0-----:R-:W-:Y:S10]  /*293b0*/  ENDCOLLECTIVE ;  /* 0x000000000000791b */ /* 0x001ff40003800000 */
.L_x_1084:
[----:B------:R-:W-:Y:S05]  /*293c0*/  BSYNC B0 ;  /* 0x0000000000007941 */ /* 0x000fea0003800000 */
.L_x_1083:
[----:B------:R-:W-:Y:S05]  /*293d0*/  BRA `(.L_x_1085) ;  /* 0xffffff9c008c7947 */ /* 0x000fea000383ffff */
.L_x_940:
[----:B0-----:R0:W1:Y:S02]  /*293e0*/  SYNCS.PHASECHK.TRANS64.TRYWAIT P0, [R0+URZ+0x38840], R2 ;  /* 0x03884002000075a7 */ /* 0x001064000800017f */
[----:B-1----:R-:W-:Y:S05]  /*293f0*/  @!P0 NANOSLEEP.SYNCS 0x989680 ;  /* 0x009896800000895d */ /* 0x002fea0003900000 */
[----:B------:R-:W1:Y:S02]  /*29400*/  @!P0 SYNCS.PHASECHK.TRANS64 P0, [R0+URZ+0x38840], R2 ;  /* 0x03884002000085a7 */ /* 0x000e64000800007f */
[----:B-1----:R-:W-:Y:S05]  /*29410*/  @!P0 BRA `(.L_x_940) ;  /* 0xfffffffc00f08947 */ /* 0x002fea000383ffff */
[----:B------:R-:W-:Y:S05]  /*29420*/  BRA `(.L_x_1086) ;  /* 0xffffff9c00fc7947 */ /* 0x000fea000383ffff */
.L_x_944:
[----:B------:R0:W5:Y:S01]  /*29430*/  LDL.LU R9, [R1+0x50] ;  /* 0x0000500001097983 */ /* 0x0001620000300800 */
[----:B------:R-:W-:Y:S02]  /*29440*/  IMAD.MOV.U32 R13, RZ, RZ, R3 ;  /* 0x000000ffff0d7224 */ /* 0x000fe400078e0003 */
[----:B------:R-:W-:Y:S02]  /*29450*/  IMAD.MOV.U32 R12, RZ, RZ, RZ ;  /* 0x000000ffff0c7224 */ /* 0x000fe400078e00ff */
[----:B------:R-:W-:Y:S02]  /*29460*/  IMAD.MOV.U32 R11, RZ, RZ, 0x181f ;  /* 0x0000181fff0b7424 */ /* 0x000fe400078e00ff */
[----:B------:R-:W-:-:S07]  /*29470*/  IMAD.MOV.U32 R15, RZ, RZ, -0x1 ;  /* 0xffffffffff0f7424 */ /* 0x000fce00078e00ff */
[----:B0----5:R-:W-:Y:S05]  /*29480*/  WARPSYNC.COLLECTIVE R15, `(.L_x_1087) ;  /* 0x000000000f087348 */ /* 0x021fea0003c00000 */
[----:B------:R1:W2:Y:S02]  /*29490*/  SHFL.IDX P6, R14, R13, R12, R11 ;  /* 0x0000000c0d0e7389 */ /* 0x0002a400000c000b */
[----:B012--5:R-:W-:Y:S01]  /*294a0*/  ENDCOLLECTIVE ;  /* 0x000000000000791b */ /* 0x027fe20003800000 */
.L_x_1087:
[----:B------:R-:W-:Y:S02]  /*294b0*/  IMAD.MOV.U32 R13, RZ, RZ, R4 ;  /* 0x000000ffff0d7224 */ /* 0x000fe400078e0004 */
[----:B------:R-:W-:-:S07]  /*294c0*/  IMAD.MOV.U32 R6, RZ, RZ, R14 ;  /* 0x000000ffff067224 */ /* 0x000fce00078e000e */
[----:B------:R-:W-:Y:S05]  /*294d0*/  WARPSYNC.COLLECTIVE R15, `(.L_x_1088) ;  /* 0x000000000f087348 */ /* 0x000fea0003c00000 */
[----:B------:R0:W1:Y:S02]  /*294e0*/  SHFL.IDX P6, R14, R13, R12, R11 ;  /* 0x0000000c0d0e7389 */ /* 0x00006400000c000b */
[----:B01----:R-:W-:Y:S01]  /*294f0*/  ENDCOLLECTIVE ;  /* 0x000000000000791b */ /* 0x003fe20003800000 */
.L_x_1088:
[----:B------:R-:W-:Y:S02]  /*29500*/  IMAD.IADD R0, R10, 0x1, R17 ;  /* 0x000000010a007824 */ /* 0x000fe400078e0211 */
[----:B------:R-:W-:Y:S02]  /*29510*/  IMAD R2, R9, R7, RZ ;  /* 0x0000000709027224 */ /* 0x000fe400078e02ff */
[----:B------:R-:W2:Y:S01]  /*29520*/  LDL R9, [R1+0x2c] ;  /* 0x00002c0001097983 */ /* 0x000ea20000100800 */
[----:B------:R-:W-:Y:S01]  /*29530*/  IMAD.MOV.U32 R7, RZ, RZ, R14 ;  /* 0x000000ffff077224 */ /* 0x000fe200078e000e */
[----:B------:R-:W-:Y:S01]  /*29540*/  ULDC.64 UR4, c[0x0][0x208] ;  /* 0x0000820000047ab9 */ /* 0x000fe20000000a00 */
[----:B------:R-:W-:Y:S01]  /*29550*/  ISETP.GE.AND P2, PT, R0, R2, PT ;  /* 0x000000020000720c */ /* 0x000fe20003f46270 */
[----:B------:R-:W-:Y:S02]  /*29560*/  IMAD.MOV.U32 R13, RZ, RZ, R3 ;  /* 0x000000ffff0d7224 */ /* 0x000fe400078e0003 */
[----:B------:R-:W-:-:S02]  /*29570*/  IMAD.MOV.U32 R12, RZ, RZ, 0x1 ;  /* 0x00000001ff0c7424 */ /* 0x000fc400078e00ff */
[----:B------:R-:W-:-:S08]  /*29580*/  VIADD R5, R0, 0x10 ;  /* 0x0000001000057836 */ /* 0x000fd00000000000 */
        /* <DEDUP_REMOVED lines=8> */
[----:B--2---:R0:W-:Y:S04]  /*29610*/  @!P2 LDGSTS.E.BYPASS.LTC128B.128 [R9+0x14400], desc[UR4][R6.64], !P4 ;  /* 0x144000000609afae */ /* 0x0041e8000e101d44 */
[----:B------:R0:W-:Y:S04]  /*29620*/  @!P2 LDGSTS.E.BYPASS.LTC128B.128 [R9+0x18400], desc[UR4][R6.64+0x80], !P3 ;  /* 0x184000800609afae */ /* 0x0001e8000d901d44 */
[----:B------:R0:W-:Y:S04]  /*29630*/  @!P2 LDGSTS.E.BYPASS.LTC128B.128 [R9+0x1c400], desc[UR4][R6.64+0x100], !P0 ;  /* 0x1c4001000609afae */ /* 0x0001e8000c101d44 */
[----:B------:R0:W-:Y:S01]  /*29640*/  @!P2 LDGSTS.E.BYPASS.LTC128B.128 [R9+0x20400], desc[UR4][R6.64+0x180], !P1 ;  /* 0x204001800609afae */ /* 0x0001e2000c901d44 */
[----:B------:R-:W-:-:S13]  /*29650*/  ISETP.GE.AND P2, PT, R5, R2, PT ;  /* 0x000000020500720c */ /* 0x000fda0003f46270 */
[----:B0-----:R-:W-:Y:S05]  /*29660*/  WARPSYNC.COLLECTIVE R15, `(.L_x_1089) ;  /* 0x000000000f087348 */ /* 0x001fea0003c00000 */
[----:B------:R1:W2:Y:S02]  /*29670*/  SHFL.IDX P6, R14, R13, R12, R11 ;  /* 0x0000000c0d0e7389 */ /* 0x0002a400000c000b */
[----:B012---:R-:W-:Y:S01]  /*29680*/  ENDCOLLECTIVE ;  /* 0x000000000000791b */ /* 0x007fe20003800000 */
.L_x_1089:
[----:B------:R-:W-:Y:S02]  /*29690*/  IMAD.MOV.U32 R13, RZ, RZ, R4 ;  /* 0x000000ffff0d7224 */ /* 0x000fe400078e0004 */
[----:B------:R-:W-:-:S07]  /*296a0*/  IMAD.MOV.U32 R7, RZ, RZ, R14 ;  /* 0x000000ffff077224 */ /* 0x000fce00078e000e */
[----:B------:R-:W-:Y:S05]  /*296b0*/  WARPSYNC.COLLECTIVE R15, `(.L_x_1090) ;  /* 0x000000000f087348 */ /* 0x000fea0003c00000 */
[----:B------:R0:W1:Y:S02]  /*296c0*/  SHFL.IDX P6, R14, R13, R12, R11 ;  /* 0x0000000c0d0e7389 */ /* 0x00006400000c000b */
[----:B01----:R-:W-:Y:S01]  /*296d0*/  ENDCOLLECTIVE ;  /* 0x000000000000791b */ /* 0x003fe20003800000 */
.L_x_1090:
        /* <DEDUP_REMOVED lines=20> */
.L_x_1091:
[----:B------:R-:W-:Y:S02]  /*29820*/  IMAD.MOV.U32 R13, RZ, RZ, R4 ;  /* 0x000000ffff0d7224 */ /* 0x000fe400078e0004 */
[----:B------:R-:W-:-:S07]  /*29830*/  IMAD.MOV.U32 R7, RZ, RZ, R14 ;  /* 0x000000ffff077224 */ /* 0x000fce00078e000e */
[----:B------:R-:W-:Y:S05]  /*29840*/  WARPSYNC.COLLECTIVE R15, `(.L_x_1092) ;  /* 0x000000000f087348 */ /* 0x000fea0003c00000 */
[----:B------:R0:W1:Y:S02]  /*29850*/  SHFL.IDX P6, R14, R13, R12, R11 ;  /* 0x0000000c0d0e7389 */ /* 0x00006400000c000b */
[----:B01----:R-:W-:Y:S01]  /*29860*/  ENDCOLLECTIVE ;  /* 0x000000000000791b */ /* 0x003fe20003800000 */
.L_x_1092:
        /* <DEDUP_REMOVED lines=20> */
.L_x_1093:
[----:B------:R-:W-:Y:S02]  /*299b0*/  IMAD.MOV.U32 R13, RZ, RZ, R4 ;  /* 0x000000ffff0d7224 */ /* 0x000fe400078e0004 */
[----:B------:R-:W-:-:S07]  /*299c0*/  IMAD.MOV.U32 R7, RZ, RZ, R14 ;  /* 0x000000ffff077224 */ /* 0x000fce00078e000e */
[----:B------:R-:W-:Y:S05]  /*299d0*/  WARPSYNC.COLLECTIVE R15, `(.L_x_1094) ;  /* 0x000000000f087348 */ /* 0x000fea0003c00000 */
[----:B------:R0:W1:Y:S02]  /*299e0*/  SHFL.IDX P6, R14, R13, R12, R11 ;  /* 0x0000000c0d0e7389 */ /* 0x00006400000c000b */
[----:B01----:R-:W-:Y:S01]  /*299f0*/  ENDCOLLECTIVE ;  /* 0x000000000000791b */ /* 0x003fe20003800000 */
.L_x_1094:
        /* <DEDUP_REMOVED lines=20> */
.L_x_1095:
[----:B------:R-:W-:Y:S02]  /*29b40*/  IMAD.MOV.U32 R13, RZ, RZ, R4 ;  /* 0x000000ffff0d7224 */ /* 0x000fe400078e0004 */
[----:B------:R-:W-:-:S07]  /*29b50*/  IMAD.MOV.U32 R7, RZ, RZ, R14 ;  /* 0x000000ffff077224 */ /* 0x000fce00078e000e */
[----:B------:R-:W-:Y:S05]  /*29b60*/  WARPSYNC.COLLECTIVE R15, `(.L_x_1096) ;  /* 0x000000000f087348 */ /* 0x000fea0003c00000 */
[----:B------:R0:W1:Y:S02]  /*29b70*/  SHFL.IDX P6, R14, R13, R12, R11 ;  /* 0x0000000c0d0e7389 */ /* 0x00006400000c000b */
[----:B01----:R-:W-:Y:S01]  /*29b80*/  ENDCOLLECTIVE ;  /* 0x000000000000791b */ /* 0x003fe20003800000 */
.L_x_1096:
        /* <DEDUP_REMOVED lines=20> */
.L_x_1097:
[----:B------:R-:W-:Y:S02]  /*29cd0*/  IMAD.MOV.U32 R13, RZ, RZ, R4 ;  /* 0x000000ffff0d7224 */ /* 0x000fe400078e0004 */
[----:B------:R-:W-:-:S07]  /*29ce0*/  IMAD.MOV.U32 R7, RZ, RZ, R14 ;  /* 0x000000ffff077224 */ /* 0x000fce00078e000e */
[----:B------:R-:W-:Y:S05]  /*29cf0*/  WARPSYNC.COLLECTIVE R15, `(.L_x_1098) ;  /* 0x000000000f087348 */ /* 0x000fea0003c00000 */
[----:B------:R0:W1:Y:S02]  /*29d00*/  SHFL.IDX P6, R14, R13, R12, R11 ;  /* 0x0000000c0d0e7389 */ /* 0x00006400000c000b */
[----:B01----:R-:W-:Y:S01]  /*29d10*/  ENDCOLLECTIVE ;  /* 0x000000000000791b */ /* 0x003fe20003800000 */
.L_x_1098:
        /* <DEDUP_REMOVED lines=20> */
.L_x_1099:
[----:B------:R-:W-:Y:S02]  /*29e60*/  IMAD.MOV.U32 R13, RZ, RZ, R4 ;  /* 0x000000ffff0d7224 */ /* 0x000fe400078e0004 */
[----:B------:R-:W-:-:S07]  /*29e70*/  IMAD.MOV.U32 R7, RZ, RZ, R14 ;  /* 0x000000ffff077224 */ /* 0x000fce00078e000e */
[----:B------:R-:W-:Y:S05]  /*29e80*/  WARPSYNC.COLLECTIVE R15, `(.L_x_1100) ;  /* 0x000000000f087348 */ /* 0x000fea0003c00000 */
[----:B------:R0:W1:Y:S02]  /*29e90*/  SHFL.IDX P6, R14, R13, R12, R11 ;  /* 0x0000000c0d0e7389 */ /* 0x00006400000c000b */
[----:B01----:R-:W-:Y:S01]  /*29ea0*/  ENDCOLLECTIVE ;  /* 0x000000000000791b */ /* 0x003fe20003800000 */
.L_x_1100:
        /* <DEDUP_REMOVED lines=18> */
.L_x_1101:
[----:B------:R-:W-:Y:S02]  /*29fd0*/  IMAD.MOV.U32 R13, RZ, RZ, R4 ;  /* 0x000000ffff0d7224 */ /* 0x000fe400078e0004 */
[----:B------:R-:W-:-:S07]  /*29fe0*/  IMAD.MOV.U32 R5, RZ, RZ, R14 ;  /* 0x000000ffff057224 */ /* 0x000fce00078e000e */
[----:B------:R-:W-:Y:S05]  /*29ff0*/  WARPSYNC.COLLECTIVE R15, `(.L_x_1102) ;  /* 0x000000000f087348 */ /* 0x000fea0003c00000 */
[----:B------:R0:W1:Y:S02]  /*2a000*/  SHFL.IDX P6, R14, R13, R12, R11 ;  /* 0x0000000c0d0e7389 */ /* 0x00006400000c000b */
[----:B01----:R-:W-:Y:S01]  /*2a010*/  ENDCOLLECTIVE ;  /* 0x000000000000791b */ /* 0x003fe20003800000 */
.L_x_1102:
[----:B------:R-:W-:Y:S01]  /*2a020*/  IMAD.MOV.U32 R3, RZ, RZ, R14 ;  /* 0x000000ffff037224 */ /* 0x000fe200078e000e */
[----:B------:R-:W-:Y:S06]  /*2a030*/  BRA `(.L_x_1103) ;  /* 0xffffffa000ec7947 */ /* 0x000fec000383ffff */
.L_x_949:
[----:B0-----:R-:W2:Y:S02]  /*2a040*/  LDL R2, [R1+0x4] ;  /* 0x0000040001027983 */ /* 0x001ea40000100800 */
[----:B--2---:R0:W2:Y:S02]  /*2a050*/  SYNCS.PHASECHK.TRANS64.TRYWAIT P0, [R2+URZ+0x38820], R0 ;  /* 0x03882000020075a7 */ /* 0x0040a4000800017f */
[----:B--2---:R-:W-:Y:S05]  /*2a060*/  @!P0 NANOSLEEP.SYNCS 0x989680 ;  /* 0x009896800000895d */ /* 0x004fea0003900000 */
[----:B------:R-:W2:Y:S02]  /*2a070*/  @!P0 SYNCS.PHASECHK.TRANS64 P0, [R2+URZ+0x38820], R0 ;  /* 0x03882000020085a7 */ /* 0x000ea4000800007f */
[----:B--2---:R-:W-:Y:S05]  /*2a080*/  @!P0 BRA `(.L_x_949) ;  /* 0xfffffffc00ec8947 */ /* 0x004fea000383ffff */
[----:B------:R-:W-:Y:S05]  /*2a090*/  BRA `(.L_x_1104) ;  /* 0xffffffa4006c7947 */ /* 0x000fea000383ffff */
.L_x_958:
[----:B--2---:R2:W3:Y:S02]  /*2a0a0*/  SYNCS.PHASECHK.TRANS64.TRYWAIT P0, [R3+URZ+0x38840], R2 ;  /* 0x03884002030075a7 */ /* 0x0044e4000800017f */
[----:B---3--:R-:W-:Y:S05]  /*2a0b0*/  @!P0 NANOSLEEP.SYNCS 0x989680 ;  /* 0x009896800000895d */ /* 0x008fea0003900000 */
[----:B------:R-:W3:Y:S02]  /*2a0c0*/  @!P0 SYNCS.PHASECHK.TRANS64 P0, [R3+URZ+0x38840], R2 ;  /* 0x03884002030085a7 */ /* 0x000ee4000800007f */
[----:B---3--:R-:W-:Y:S05]  /*2a0d0*/  @!P0 BRA `(.L_x_958) ;  /* 0xfffffffc00f08947 */ /* 0x008fea000383ffff */
[----:B------:R-:W-:Y:S05]  /*2a0e0*/  BRA `(.L_x_1105) ;  /* 0xffffffa8003c7947 */ /* 0x000fea000383ffff */
.L_x_966:
[----:B0-----:R0:W1:Y:S02]  /*2a0f0*/  SYNCS.PHASECHK.TRANS64.TRYWAIT P0, [R2+URZ+0x38860], R3 ;  /* 0x03886003020075a7 */ /* 0x001064000800017f */
[----:B-1----:R-:W-:Y:S05]  /*2a100*/  @!P0 NANOSLEEP.SYNCS 0x989680 ;  /* 0x009896800000895d */ /* 0x002fea0003900000 */
[----:B------:R-:W1:Y:S02]  /*2a110*/  @!P0 SYNCS.PHASECHK.TRANS64 P0, [R2+URZ+0x38860], R3 ;  /* 0x03886003020085a7 */ /* 0x000e64000800007f */
[----:B-1----:R-:W-:Y:S05]  /*2a120*/  @!P0 BRA `(.L_x_966) ;  /* 0xfffffffc00f08947 */ /* 0x002fea000383ffff */
[----:B------:R-:W-:Y:S05]  /*2a130*/  BRA `(.L_x_1106) ;  /* 0xffffffac00987947 */ /* 0x000fea000383ffff */
.L_x_978:
[----:B--2---:R2:W3:Y:S02]  /*2a140*/  SYNCS.PHASECHK.TRANS64.TRYWAIT P0, [R3+URZ+0x38840], R2 ;  /* 0x03884002030075a7 */ /* 0x0044e4000800017f */
[----:B---3--:R-:W-:Y:S05]  /*2a150*/  @!P0 NANOSLEEP.SYNCS 0x989680 ;  /* 0x009896800000895d */ /* 0x008fea0003900000 */
[----:B------:R-:W3:Y:S02]  /*2a160*/  @!P0 SYNCS.PHASECHK.TRANS64 P0, [R3+URZ+0x38840], R2 ;  /* 0x03884002030085a7 */ /* 0x000ee4000800007f */
[----:B---3--:R-:W-:Y:S05]  /*2a170*/  @!P0 BRA `(.L_x_978) ;  /* 0xfffffffc00f08947 */ /* 0x008fea000383ffff */
[----:B------:R-:W-:Y:S05]  /*2a180*/  BRA `(.L_x_1107) ;  /* 0xffffffb400cc7947 */ /* 0x000fea000383ffff */
.L_x_986:
[----:B-1----:R1:W2:Y:S02]  /*2a190*/  SYNCS.PHASECHK.TRANS64.TRYWAIT P0, [R2+URZ+0x38860], R3 ;  /* 0x03886003020075a7 */ /* 0x0022a4000800017f */
[----:B--2---:R-:W-:Y:S05]  /*2a1a0*/  @!P0 NANOSLEEP.SYNCS 0x989680 ;  /* 0x009896800000895d */ /* 0x004fea0003900000 */
[----:B------:R-:W2:Y:S02]  /*2a1b0*/  @!P0 SYNCS.PHASECHK.TRANS64 P0, [R2+URZ+0x38860], R3 ;  /* 0x03886003020085a7 */ /* 0x000ea4000800007f */
[----:B--2---:R-:W-:Y:S05]  /*2a1c0*/  @!P0 BRA `(.L_x_986) ;  /* 0xfffffffc00f08947 */ /* 0x004fea000383ffff */
[----:B------:R-:W-:Y:S05]  /*2a1d0*/  BRA `(.L_x_1108) ;  /* 0xffffffbc00287947 */ /* 0x000fea000383ffff */
.L_x_998:
[----:B---3--:R3:W4:Y:S02]  /*2a1e0*/  SYNCS.PHASECHK.TRANS64.TRYWAIT P0, [R3+URZ+0x38840], R2 ;  /* 0x03884002030075a7 */ /* 0x008724000800017f */
[----:B----4-:R-:W-:Y:S05]  /*2a1f0*/  @!P0 NANOSLEEP.SYNCS 0x989680 ;  /* 0x009896800000895d */ /* 0x010fea0003900000 */
[----:B------:R-:W4:Y:S02]  /*2a200*/  @!P0 SYNCS.PHASECHK.TRANS64 P0, [R3+URZ+0x38840], R2 ;  /* 0x03884002030085a7 */ /* 0x000f24000800007f */
[----:B----4-:R-:W-:Y:S05]  /*2a210*/  @!P0 BRA `(.L_x_998) ;  /* 0xfffffffc00f08947 */ /* 0x010fea000383ffff */
[----:B------:R-:W-:Y:S05]  /*2a220*/  BRA `(.L_x_1109) ;  /* 0xffffffc400307947 */ /* 0x000fea000383ffff */
.L_x_1006:
[----:B-1----:R1:W2:Y:S02]  /*2a230*/  SYNCS.PHASECHK.TRANS64.TRYWAIT P0, [R2+URZ+0x38860], R5 ;  /* 0x03886005020075a7 */ /* 0x0022a4000800017f */
[----:B--2---:R-:W-:Y:S05]  /*2a240*/  @!P0 NANOSLEEP.SYNCS 0x989680 ;  /* 0x009896800000895d */ /* 0x004fea0003900000 */
[----:B------:R-:W2:Y:S02]  /*2a250*/  @!P0 SYNCS.PHASECHK.TRANS64 P0, [R2+URZ+0x38860], R5 ;  /* 0x03886005020085a7 */ /* 0x000ea4000800007f */
[----:B--2---:R-:W-:Y:S05]  /*2a260*/  @!P0 BRA `(.L_x_1006) ;  /* 0xfffffffc00f08947 */ /* 0x004fea000383ffff */
[----:B------:R-:W-:Y:S05]  /*2a270*/  BRA `(.L_x_1110) ;  /* 0xffffffc800887947 */ /* 0x000fea000383ffff */
.L_x_1020:
[----:B0-----:R0:W2:Y:S02]  /*2a280*/  SYNCS.PHASECHK.TRANS64.TRYWAIT P0, [R2+URZ+0x38860], R0 ;  /* 0x03886000020075a7 */ /* 0x0010a4000800017f */
[----:B--2---:R-:W-:Y:S05]  /*2a290*/  @!P0 NANOSLEEP.SYNCS 0x989680 ;  /* 0x009896800000895d */ /* 0x004fea0003900000 */
[----:B------:R-:W2:Y:S02]  /*2a2a0*/  @!P0 SYNCS.PHASECHK.TRANS64 P0, [R2+URZ+0x38860], R0 ;  /* 0x03886000020085a7 */ /* 0x000ea4000800007f */
[----:B--2---:R-:W-:Y:S05]  /*2a2b0*/  @!P0 BRA `(.L_x_1020) ;  /* 0xfffffffc00f08947 */ /* 0x004fea000383ffff */
[----:B------:R-:W-:Y:S05]  /*2a2c0*/  BRA `(.L_x_1111) ;  /* 0xffffffd000707947 */ /* 0x000fea000383ffff */
.L_x_1030:
[----:B------:R-:W-:Y:S01]  /*2a2d0*/  BSSY B0, `(.L_x_1112) ;  /* 0x0000008000007945 */ /* 0x000fe20003800000 */
[----:B------:R-:W-:Y:S02]  /*2a2e0*/  IMAD.MOV.U32 R13, RZ, RZ, R16 ;  /* 0x000000ffff0d7224 */ /* 0x000fe400078e0010 */
[----:B------:R-:W-:Y:S02]  /*2a2f0*/  IMAD.MOV.U32 R12, RZ, RZ, RZ ;  /* 0x000000ffff0c7224 */ /* 0x000fe400078e00ff */
[----:B------:R-:W-:Y:S02]  /*2a300*/  IMAD.MOV.U32 R11, RZ, RZ, 0x1f ;  /* 0x0000001fff0b7424 */ /* 0x000fe400078e00ff */
[----:B------:R-:W-:-:S07]  /*2a310*/  IMAD.MOV.U32 R15, RZ, RZ, -0x1 ;  /* 0xffffffffff0f7424 */ /* 0x000fce00078e00ff */
[----:B01--4-:R-:W-:Y:S05]  /*2a320*/  WARPSYNC.COLLECTIVE R15, `(.L_x_1113) ;  /* 0x000000000f087348 */ /* 0x013fea0003c00000 */
[----:B------:R2:W3:Y:S02]  /*2a330*/  SHFL.IDX P6, R14, R13, R12, R11 ;  /* 0x0000000c0d0e7389 */ /* 0x0004e400000c000b */
[----:B01234-:R-:W-:Y:S01]  /*2a340*/  ENDCOLLECTIVE ;  /* 0x000000000000791b */ /* 0x01ffe20003800000 */
.L_x_1113:
[----:B------:R-:W-:Y:S05]  /*2a350*/  BSYNC B0 ;  /* 0x0000000000007941 */ /* 0x000fea0003800000 */
.L_x_1112:
[----:B------:R-:W-:Y:S01]  /*2a360*/  IMAD.MOV.U32 R13, RZ, RZ, R16 ;  /* 0x000000ffff0d7224 */ /* 0x000fe200078e0010 */
[----:B------:R-:W-:Y:S01]  /*2a370*/  LOP3.LUT P1, RZ, R8, 0x1, RZ, 0xc0, !PT ;  /* 0x0000000108ff7812 */ /* 0x000fe2000782c0ff */
        /* <DEDUP_REMOVED lines=8> */
.L_x_1114:
        /* <DEDUP_REMOVED lines=9> */
[C---:B------:R-:W-:Y:S01]  /*2a490*/  ISETP.GE.U32.AND P3, PT, R7.reuse, 0x10, PT ;  /* 0x000000100700780c */ /* 0x040fe20003f66070 */
[----:B0-----:R-:W-:Y:S02]  /*2a4a0*/  IMAD.MOV.U32 R2, RZ, RZ, RZ ;  /* 0x000000ffff027224 */ /* 0x001fe400078e00ff */
[----:B--2---:R-:W-:Y:S01]  /*2a4b0*/  @!P0 IMAD.MOV.U32 R2, RZ, RZ, R3 ;  /* 0x000000ffff028224 */ /* 0x004fe200078e0003 */
[----:B------:R-:W-:-:S03]  /*2a4c0*/  ISETP.GE.U32.AND P0, PT, R7, 0x2, PT ;  /* 0x000000020700780c */ /* 0x000fc60003f06070 */
[----:B------:R-:W-:-:S10]  /*2a4d0*/  IMAD.MOV.U32 R13, RZ, RZ, R2 ;  /* 0x000000ffff0d7224 */ /* 0x000fd400078e0002 */
[----:B------:R-:W-:Y:S05]  /*2a4e0*/  WARPSYNC.COLLECTIVE R15, `(.L_x_1115) ;  /* 0x000000000f087348 */ /* 0x000fea0003c00000 */
[----:B------:R0:W1:Y:S02]  /*2a4f0*/  SHFL.UP P6, R14, R13, R12, R11 ;  /* 0x0400000c0d0e7389 */ /* 0x00006400000c000b */
[----:B01----:R-:W-:Y:S01]  /*2a500*/  ENDCOLLECTIVE ;  /* 0x000000000000791b */ /* 0x003fe20003800000 */
.L_x_1115:
[----:B------:R-:W-:Y:S02]  /*2a510*/  IMAD.MOV.U32 R12, RZ, RZ, 0x2 ;  /* 0x00000002ff0c7424 */ /* 0x000fe400078e00ff */
[----:B------:R-:W-:-:S05]  /*2a520*/  IMAD.MOV.U32 R3, RZ, RZ, R14 ;  /* 0x000000ffff037224 */ /* 0x000fca00078e000e */
[----:B------:R-:W-:Y:S02]  /*2a530*/  SEL R3, R3, RZ, P1 ;  /* 0x000000ff03037207 */ /* 0x000fe40000800000 */
[----:B------:R-:W-:-:S03]  /*2a540*/  ISETP.GE.U32.AND P1, PT, R7, 0x4, PT ;  /* 0x000000040700780c */ /* 0x000fc60003f26070 */
[----:B------:R-:W-:-:S04]  /*2a550*/  IMAD.IADD R3, R2, 0x1, R3 ;  /* 0x0000000102037824 */ /* 0x000fc800078e0203 */
[----:B------:R-:W-:-:S07]  /*2a560*/  IMAD.MOV.U32 R13, RZ, RZ, R3 ;  /* 0x000000ffff0d7224 */ /* 0x000fce00078e0003 */
[----:B------:R-:W-:Y:S05]  /*2a570*/  WARPSYNC.COLLECTIVE R15, `(.L_x_1116) ;  /* 0x000000000f087348 */ /* 0x000fea0003c00000 */
[----:B------:R0:W1:Y:S02]  /*2a580*/  SHFL.UP P6, R14, R13, R12, R11 ;  /* 0x0400000c0d0e7389 */ /* 0x00006400000c000b */
[----:B01----:R-:W-:Y:S01]  /*2a590*/  ENDCOLLECTIVE ;  /* 0x000000000000791b */ /* 0x003fe20003800000 */
.L_x_1116:
        /* <DEDUP_REMOVED lines=8> */
.L_x_1117:
        /* <DEDUP_REMOVED lines=8> */
.L_x_1118:
        /* <DEDUP_REMOVED lines=8> */
.L_x_1119:
        /* <DEDUP_REMOVED lines=9> */
.L_x_1120:
[----:B------:R-:W-:Y:S01]  /*2a7b0*/  IMAD.MOV.U32 R6, RZ, RZ, R14 ;  /* 0x000000ffff067224 */ /* 0x000fe200078e000e */
[----:B------:R-:W-:Y:S06]  /*2a7c0*/  BRA `(.L_x_1121) ;  /* 0xffffffd400887947 */ /* 0x000fec000383ffff */
.L_x_1035:
[----:B------:R-:W-:Y:S01]  /*2a7d0*/  BSSY B0, `(.L_x_1122) ;  /* 0x0000008000007945 */ /* 0x000fe20003800000 */
[----:B-----5:R-:W-:Y:S02]  /*2a7e0*/  IMAD.MOV.U32 R13, RZ, RZ, R2 ;  /* 0x000000ffff0d7224 */ /* 0x020fe400078e0002 */
[----:B------:R-:W-:Y:S02]  /*2a7f0*/  IMAD.MOV.U32 R12, RZ, RZ, 0x1 ;  /* 0x00000001ff0c7424 */ /* 0x000fe400078e00ff */
[----:B------:R-:W-:Y:S02]  /*2a800*/  IMAD.MOV.U32 R11, RZ, RZ, RZ ;  /* 0x000000ffff0b7224 */ /* 0x000fe400078e00ff */
[----:B------:R-:W-:-:S07]  /*2a810*/  IMAD.MOV.U32 R15, RZ, RZ, -0x1 ;  /* 0xffffffffff0f7424 */ /* 0x000fce00078e00ff */
[----:B01--4-:R-:W-:Y:S05]  /*2a820*/  WARPSYNC.COLLECTIVE R15, `(.L_x_1123) ;  /* 0x000000000f087348 */ /* 0x013fea0003c00000 */
[----:B------:R2:W3:Y:S02]  /*2a830*/  SHFL.UP P6, R14, R13, R12, R11 ;  /* 0x0400000c0d0e7389 */ /* 0x0004e400000c000b */
[----:B01234-:R-:W-:Y:S01]  /*2a840*/  ENDCOLLECTIVE ;  /* 0x000000000000791b */ /* 0x01ffe20003800000 */
.L_x_1123:
[----:B------:R-:W-:Y:S05]  /*2a850*/  BSYNC B0 ;  /* 0x0000000000007941 */ /* 0x000fea0003800000 */
.L_x_1122:
[----:B------:R-:W2:Y:S01]  /*2a860*/  LDL R3, [R1+0x8] ;  /* 0x0000080001037983 */ /* 0x000ea20000100800 */
[----:B------:R-:W-:Y:S02]  /*2a870*/  IMAD.MOV.U32 R12, RZ, RZ, 0x2 ;  /* 0x00000002ff0c7424 */ /* 0x000fe400078e00ff */
[----:B------:R-:W-:Y:S02]  /*2a880*/  IMAD.MOV.U32 R11, RZ, RZ, RZ ;  /* 0x000000ffff0b7224 */ /* 0x000fe400078e00ff */
[----:B------:R-:W-:Y:S01]  /*2a890*/  IMAD.MOV.U32 R15, RZ, RZ, -0x1 ;  /* 0xffffffffff0f7424 */ /* 0x000fe200078e00ff */
[----:B--2---:R-:W-:Y:S01]  /*2a8a0*/  LOP3.LUT P4, RZ, R3, 0x1, RZ, 0xc0, !PT ;  /* 0x0000000103ff7812 */ /* 0x004fe2000788c0ff */
[----:B------:R-:W-:-:S05]  /*2a8b0*/  IMAD.MOV.U32 R3, RZ, RZ, R14 ;  /* 0x000000ffff037224 */ /* 0x000fca00078e000e */
[----:B------:R-:W-:-:S05]  /*2a8c0*/  SEL R3, R3, RZ, P4 ;  /* 0x000000ff03037207 */ /* 0x000fca0002000000 */
[----:B------:R-:W-:-:S04]  /*2a8d0*/  IMAD.IADD R3, R2, 0x1, R3 ;  /* 0x0000000102037824 */ /* 0x000fc800078e0203 */
[----:B------:R-:W-:-:S07]  /*2a8e0*/  IMAD.MOV.U32 R13, RZ, RZ, R3 ;  /* 0x000000ffff0d7224 */ /* 0x000fce00078e0003 */
[----:B------:R-:W-:Y:S05]  /*2a8f0*/  WARPSYNC.COLLECTIVE R15, `(.L_x_1124) ;  /* 0x000000000f087348 */ /* 0x000fea0003c00000 */
[----:B------:R0:W1:Y:S02]  /*2a900*/  SHFL.UP P6, R14, R13, R12, R11 ;  /* 0x0400000c0d0e7389 */ /* 0x00006400000c000b */
[----:B01----:R-:W-:Y:S01]  /*2a910*/  ENDCOLLECTIVE ;  /* 0x000000000000791b */ /* 0x003fe20003800000 */
.L_x_1124:
        /* <DEDUP_REMOVED lines=8> */
.L_x_1125:
        /* <DEDUP_REMOVED lines=8> */
.L_x_1126:
        /* <DEDUP_REMOVED lines=8> */
.L_x_1127:
        /* <DEDUP_REMOVED lines=9> */
.L_x_1128:
[----:B------:R-:W-:Y:S01]  /*2ab30*/  IMAD.MOV.U32 R6, RZ, RZ, R14 ;  /* 0x000000ffff067224 */ /* 0x000fe200078e000e */
[----:B------:R-:W-:Y:S06]  /*2ab40*/  BRA `(.L_x_1129) ;  /* 0xffffffd4004c7947 */ /* 0x000fec000383ffff */
.L_x_1037:
[----:B------:R-:W-:Y:S01]  /*2ab50*/  BSSY B0, `(.L_x_1130) ;  /* 0x0000006000007945 */ /* 0x000fe20003800000 */
[----:B------:R-:W-:Y:S01]  /*2ab60*/  PLOP3.LUT P6, PT, P6, PT, PT, 0x8, 0x0 ;  /* 0x000000000000781c */ /* 0x000fe200037ce170 */
[----:B------:R-:W-:-:S12]  /*2ab70*/  IMAD.MOV.U32 R15, RZ, RZ, -0x1 ;  /* 0xffffffffff0f7424 */ /* 0x000fd800078e00ff */
[----:B0---4-:R-:W-:Y:S05]  /*2ab80*/  WARPSYNC.COLLECTIVE R15, `(.L_x_1131) ;  /* 0x000000000f087348 */ /* 0x011fea0003c00000 */
[----:B------:R-:W-:Y:S01]  /*2ab90*/  VOTE.ANY R14, PT, P6 ;  /* 0x00000000000e7806 */ /* 0x000fe200030e0100 */
[----:B0---4-:R-:W-:Y:S06]  /*2aba0*/  ENDCOLLECTIVE ;  /* 0x000000000000791b */ /* 0x011fec0003800000 */
.L_x_1131:
[----:B------:R-:W-:Y:S05]  /*2abb0*/  BSYNC B0 ;  /* 0x0000000000007941 */ /* 0x000fea0003800000 */
.L_x_1130:
        /* <DEDUP_REMOVED lines=9> */
.L_x_1132:
[----:B------:R-:W-:Y:S01]  /*2ac50*/  IMAD.MOV.U32 R17, RZ, RZ, R14 ;  /* 0x000000ffff117224 */ /* 0x000fe200078e000e */
[----:B------:R-:W-:Y:S06]  /*2ac60*/  BRA `(.L_x_1133) ;  /* 0xffffffd4003c7947 */ /* 0x000fec000383ffff */
.L_x_1039:
[----:B------:R-:W-:Y:S01]  /*2ac70*/  BSSY B0, `(.L_x_1134) ;  /* 0x0000007000007945 */ /* 0x000fe20003800000 */
[----:B------:R-:W-:Y:S02]  /*2ac80*/  IMAD.MOV.U32 R13, RZ, RZ, R5 ;  /* 0x000000ffff0d7224 */ /* 0x000fe400078e0005 */
[----:B------:R-:W-:Y:S02]  /*2ac90*/  IMAD.MOV.U32 R11, RZ, RZ, 0x1f ;  /* 0x0000001fff0b7424 */ /* 0x000fe400078e00ff */
[----:B------:R-:W-:-:S07]  /*2aca0*/  IMAD.MOV.U32 R15, RZ, RZ, -0x1 ;  /* 0xffffffffff0f7424 */ /* 0x000fce00078e00ff */
[----:B0-2-4-:R-:W-:Y:S05]  /*2acb0*/  WARPSYNC.COLLECTIVE R15, `(.L_x_1135) ;  /* 0x000000000f087348 */ /* 0x015fea0003c00000 */
[----:B------:R1:W3:Y:S02]  /*2acc0*/  SHFL.IDX P6, R14, R13, R12, R11 ;  /* 0x0000000c0d0e7389 */ /* 0x0002e400000c000b */
[----:B01234-:R-:W-:Y:S01]  /*2acd0*/  ENDCOLLECTIVE ;  /* 0x000000000000791b */ /* 0x01ffe20003800000 */
.L_x_1135:
[----:B------:R-:W-:Y:S05]  /*2ace0*/  BSYNC B0 ;  /* 0x0000000000007941 */ /* 0x000fea0003800000 */
.L_x_1134:
[----:B------:R-:W-:Y:S01]  /*2acf0*/  IMAD.MOV.U32 R2, RZ, RZ, R14 ;  /* 0x000000ffff027224 */ /* 0x000fe200078e000e */
[----:B------:R-:W-:Y:S06]  /*2ad00*/  BRA `(.L_x_1038) ;  /* 0xffffffd400307947 */ /* 0x000fec000383ffff */
.L_x_1043:
[----:B0-----:R0:W1:Y:S02]  /*2ad10*/  SYNCS.PHASECHK.TRANS64.TRYWAIT P0, [R0+URZ+0x38820], R3 ;  /* 0x03882003000075a7 */ /* 0x001064000800017f */
[----:B-1----:R-:W-:Y:S05]  /*2ad20*/  @!P0 NANOSLEEP.SYNCS 0x989680 ;  /* 0x009896800000895d */ /* 0x002fea0003900000 */
[----:B------:R-:W1:Y:S02]  /*2ad30*/  @!P0 SYNCS.PHASECHK.TRANS64 P0, [R0+URZ+0x38820], R3 ;  /* 0x03882003000085a7 */ /* 0x000e64000800007f */
[----:B-1----:R-:W-:Y:S05]  /*2ad40*/  @!P0 BRA `(.L_x_1043) ;  /* 0xfffffffc00f08947 */ /* 0x002fea000383ffff */
[----:B------:R-:W-:Y:S05]  /*2ad50*/  BRA `(.L_x_1136) ;  /* 0xffffffd800207947 */ /* 0x000fea000383ffff */
.L_x_1044:
        /* <DEDUP_REMOVED lines=8> */
[----:B0---4-:R-:W-:Y:S05]  /*2ade0*/  WARPSYNC.COLLECTIVE R15, `(.L_x_1138) ;  /* 0x000000000f087348 */ /* 0x011fea0003c00000 */
[----:B------:R1:W2:Y:S02]  /*2adf0*/  SHFL.IDX P6, R14, R13, R12, R11 ;  /* 0x0000000c0d0e7389 */ /* 0x0002a400000c000b */
[----:B012-4-:R-:W-:Y:S01]  /*2ae00*/  ENDCOLLECTIVE ;  /* 0x000000000000791b */ /* 0x017fe20003800000 */
.L_x_1138:
[----:B------:R-:W-:Y:S05]  /*2ae10*/  BSYNC B0 ;  /* 0x0000000000007941 */ /* 0x000fea0003800000 */
.L_x_1137:
[----:B------:R-:W-:Y:S05]  /*2ae20*/  BRA `(.L_x_1139) ;  /* 0xffffffd800087947 */ /* 0x000fea000383ffff */
.L_x_1045:
[----:B------:R-:W-:Y:S01]  /*2ae30*/  BSSY B0, `(.L_x_1140) ;  /* 0x0000006000007945 */ /* 0x000fe20003800000 */
[----:B------:R-:W-:-:S07]  /*2ae40*/  IMAD.MOV.U32 R15, RZ, RZ, -0x1 ;  /* 0xffffffffff0f7424 */ /* 0x000fce00078e00ff */
[----:B01--4-:R-:W-:Y:S05]  /*2ae50*/  WARPSYNC.COLLECTIVE R15, `(.L_x_1141) ;  /* 0x000000000f0c7348 */ /* 0x013fea0003c00000 */
[----:B------:R-:W-:Y:S02]  /*2ae60*/  ELECT P6, UR62, PT ;  /* 0x00000000003e782f */ /* 0x000fe400038c0000 */
[----:B------:R-:W-:Y:S01]  /*2ae70*/  MOV R14, UR62 ;  /* 0x0000003e000e7c02 */ /* 0x000fe20008000f00 */
[----:B01--4-:R-:W-:Y:S10]  /*2ae80*/  ENDCOLLECTIVE ;  /* 0x000000000000791b */ /* 0x013ff40003800000 */
.L_x_1141:
[----:B------:R-:W-:Y:S05]  /*2ae90*/  BSYNC B0 ;  /* 0x0000000000007941 */ /* 0x000fea0003800000 */
.L_x_1140:
[----:B------:R-:W-:Y:S05]  /*2aea0*/  BRA `(.L_x_1142) ;  /* 0xffffffd400fc7947 */ /* 0x000fea000383ffff */
.L_x_1047:
[----:B0-----:R0:W1:Y:S02]  /*2aeb0*/  SYNCS.PHASECHK.TRANS64.TRYWAIT P0, [R6+URZ], R5 ;  /* 0x00000005060075a7 */ /* 0x001064000800017f */
[----:B-1----:R-:W-:Y:S05]  /*2aec0*/  @!P0 NANOSLEEP.SYNCS 0x989680 ;  /* 0x009896800000895d */ /* 0x002fea0003900000 */
[----:B------:R-:W1:Y:S02]  /*2aed0*/  @!P0 SYNCS.PHASECHK.TRANS64 P0, [R6+URZ], R5 ;  /* 0x00000005060085a7 */ /* 0x000e64000800007f */
[----:B-1----:R-:W-:Y:S05]  /*2aee0*/  @!P0 BRA `(.L_x_1047) ;  /* 0xfffffffc00f08947 */ /* 0x002fea000383ffff */
[----:B------:R-:W-:Y:S05]  /*2aef0*/  BRA `(.L_x_1143) ;  /* 0xffffffd800387947 */ /* 0x000fea000383ffff */
.L_x_1048:
[----:B-1----:R1:W2:Y:S02]  /*2af00*/  SYNCS.PHASECHK.TRANS64.TRYWAIT P0, [R7+URZ], R2 ;  /* 0x00000002070075a7 */ /* 0x0022a4000800017f */
[----:B--2---:R-:W-:Y:S05]  /*2af10*/  @!P0 NANOSLEEP.SYNCS 0x989680 ;  /* 0x009896800000895d */ /* 0x004fea0003900000 */
[----:B------:R-:W2:Y:S02]  /*2af20*/  @!P0 SYNCS.PHASECHK.TRANS64 P0, [R7+URZ], R2 ;  /* 0x00000002070085a7 */ /* 0x000ea4000800007f */
[----:B--2---:R-:W-:Y:S05]  /*2af30*/  @!P0 BRA `(.L_x_1048) ;  /* 0xfffffffc00f08947 */ /* 0x004fea000383ffff */
[----:B------:R-:W-:Y:S05]  /*2af40*/  BRA `(.L_x_1144) ;  /* 0xffffffd8002c7947 */ /* 0x000fea000383ffff */
.L_x_1050:
[----:B--2---:R2:W3:Y:S02]  /*2af50*/  SYNCS.PHASECHK.TRANS64.TRYWAIT P0, [R4+URZ], R5 ;  /* 0x00000005040075a7 */ /* 0x0044e4000800017f */
[----:B---3--:R-:W-:Y:S05]  /*2af60*/  @!P0 NANOSLEEP.SYNCS 0x989680 ;  /* 0x009896800000895d */ /* 0x008fea0003900000 */
[----:B------:R-:W3:Y:S02]  /*2af70*/  @!P0 SYNCS.PHASECHK.TRANS64 P0, [R4+URZ], R5 ;  /* 0x00000005040085a7 */ /* 0x000ee4000800007f */
[----:B---3--:R-:W-:Y:S05]  /*2af80*/  @!P0 BRA `(.L_x_1050) ;  /* 0xfffffffc00f08947 */ /* 0x008fea000383ffff */
[----:B------:R-:W-:Y:S05]  /*2af90*/  BRA `(.L_x_1145) ;  /* 0xffffffd800347947 */ /* 0x000fea000383ffff */
.L_x_1146:
        /* <DEDUP_REMOVED lines=14> */
.L_x_15296:


//--------------------- .text._ZN7cutlass13device_kernelIN5flash11enable_sm90INS1_16FlashAttnFwdSm90INS1_25CollectiveMainloopFwdSm90ILi2EN4cute5tupleIJNS5_1CILi1EEES8_S8_EEENS6_IJNS7_ILi128EEENS7_ILi64EEENS7_ILi256EEEEEELi256ENS_10bfloat16_tEfNS_4arch4Sm90ELb0ELb1ELb0ELb0ELb0ELb0ELb0ELb1ELb1ELb1ELb0ELb0EEENS1_21CollectiveEpilogueFwdINS6_IJSA_SC_SB_EEES9_SE_SG_Li256ELb0ELb1ELb0ELb0EEENS1_30DynamicPersistentTileSchedulerILi256ELi128ELb0ELb1ELb1EEEEEEEEEvNT_6ParamsE --------------------------
	.section	.text._ZN7cutlass13device_kernelIN5flash11enable_sm90INS1_16FlashAttnFwdSm90INS1_25CollectiveMainloopFwdSm90ILi2EN4cute5tupleIJNS5_1CILi1EEES8_S8_EEENS6_IJNS7_ILi128EEENS7_ILi64EEENS7_ILi256EEEEEELi256ENS_10bfloat16_tEfNS_4arch4Sm90ELb0ELb1ELb0ELb0ELb0ELb0ELb0ELb1ELb1ELb1ELb0ELb0EEENS1_21CollectiveEpilogueFwdINS6_IJSA_SC_SB_EEES9_SE_SG_Li256ELb0ELb1ELb0ELb0EEENS1_30DynamicPersistentTileSchedulerILi256ELi128ELb0ELb1ELb1EEEEEEEEEvNT_6ParamsE,"ax",@progbits
	.align	128
.text._ZN7cutlass13device_kernelIN5flash11enable_sm90INS1_16FlashAttnFwdSm90INS1_25CollectiveMainloopFwdSm90ILi2EN4cute5tupleIJNS5_1CILi1EEES8_S8_EEENS6_IJNS7_ILi128EEENS7_ILi64EEENS7_ILi256EEEEEELi256ENS_10bfloat16_tEfNS_4arch4Sm90ELb0ELb1ELb0ELb0ELb0ELb0ELb0ELb1ELb1ELb1ELb0ELb0EEENS1_21CollectiveEpilogueFwdINS6_IJSA_SC_SB_EEES9_SE_SG_Li256ELb0ELb1ELb0ELb0EEENS1_30DynamicPersistentTileSchedulerILi256ELi128ELb0ELb1ELb1EEEEEEEEEvNT_6ParamsE:
        .type           _ZN7cutlass13device_kernelIN5flash11enable_sm90INS1_16FlashAttnFwdSm90INS1_25CollectiveMainloopFwdSm90ILi2EN4cute5tupleIJNS5_1CILi1EEES8_S8_EEENS6_IJNS7_ILi128EEENS7_ILi64EEENS7_ILi256EEEEEELi256ENS_10bfloat16_tEfNS_4arch4Sm90ELb0ELb1ELb0ELb0ELb0ELb0ELb0ELb1ELb1ELb1ELb0ELb0EEENS1_21CollectiveEpilogueFwdINS6_IJSA_SC_SB_EEES9_SE_SG_Li256ELb0ELb1ELb0ELb0EEENS1_30DynamicPersistentTileSchedulerILi256ELi128ELb0ELb1ELb1EEEEEEEEEvNT_6ParamsE,@function
        .size           _ZN7cutlass13device_kernelIN5flash11enable_sm90INS1_16FlashAttnFwdSm90INS1_25CollectiveMainloopFwdSm90ILi2EN4cute5tupleIJNS5_1CILi1EEES8_S8_EEENS6_IJNS7_ILi128EEENS7_ILi64EEENS7_ILi256EEEEEELi256ENS_10bfloat16_tEfNS_4arch4Sm90ELb0ELb1ELb0ELb0ELb0ELb0ELb0ELb1ELb1ELb1ELb0ELb0EEENS1_21CollectiveEpilogueFwdINS6_IJSA_SC_SB_EEES9_SE_SG_Li256ELb0ELb1ELb0ELb0EEENS1_30DynamicPersistentTileSchedulerILi256ELi128ELb0ELb1ELb1EEEEEEEEEvNT_6ParamsE,(.L_x_15297 - _ZN7cutlass13device_kernelIN5flash11enable_sm90INS1_16FlashAttnFwdSm90INS1_25CollectiveMainloopFwdSm90ILi2EN4cute5tupleIJNS5_1CILi1EEES8_S8_EEENS6_IJNS7_ILi128EEENS7_ILi64EEENS7_ILi256EEEEEELi256ENS_10bfloat16_tEfNS_4arch4Sm90ELb0ELb1ELb0ELb0ELb0ELb0ELb0ELb1ELb1ELb1ELb0ELb0EEENS1_21CollectiveEpilogueFwdINS6_IJSA_SC_SB_EEES9_SE_SG_Li256ELb0ELb1ELb0ELb0EEENS1_30DynamicPersistentTileSchedulerILi256ELi128ELb0ELb1ELb1EEEEEEEEEvNT_6ParamsE)
        .other          _ZN7cutlass13device_kernelIN5flash11enable_sm90INS1_16FlashAttnFwdSm90INS1_25CollectiveMainloopFwdSm90ILi2EN4cute5tupleIJNS5_1CILi1EEES8_S8_EEENS6_IJNS7_ILi128EEENS7_ILi64EEENS7_ILi256EEEEEELi256ENS_10bfloat16_tEfNS_4arch4Sm90ELb0ELb1ELb0ELb0ELb0ELb0ELb0ELb1ELb1ELb1ELb0ELb0EEENS1_21CollectiveEpilogueFwdINS6_IJSA_SC_SB_EEES9_SE_SG_Li256ELb0ELb1ELb0ELb0EEENS1_30DynamicPersistentTileSchedulerILi256ELi128ELb0ELb1ELb1EEEEEEEEEvNT_6ParamsE,@"STO_CUDA_ENTRY STV_DEFAULT"
_ZN7cutlass13device_kernelIN5flash11enable_sm90INS1_16FlashAttnFwdSm90INS1_25CollectiveMainloopFwdSm90ILi2EN4cute5tupleIJNS5_1CILi1EEES8_S8_EEENS6_IJNS7_ILi128EEENS7_ILi64EEENS7_ILi256EEEEEELi256ENS_10bfloat16_tEfNS_4arch4Sm90ELb0ELb1ELb0ELb0ELb0ELb0ELb0ELb1ELb1ELb1ELb0ELb0EEENS1_21CollectiveEpilogueFwdINS6_IJSA_SC_SB_EEES9_SE_SG_Li256ELb0ELb1ELb0ELb0EEENS1_30DynamicPersistentTileSchedulerILi256ELi128ELb0ELb1ELb1EEEEEEEEEvNT_6ParamsE:
        /* <DEDUP_REMOVED lines=18> */
.L_x_1148:
[----:B------:R-:W-:Y:S05]  /*0120*/  BSYNC B0 ;  /* 0x0000000000007941 */ /* 0x000fea0003800000 */
.L_x_1147:
        /* <DEDUP_REMOVED lines=41> */
.L_x_1149:
        /* <DEDUP_REMOVED lines=22> */
.L_x_1150:
        /* <DEDUP_REMOVED lines=18> */
.L_x_1151:
        /* <DEDUP_REMOVED lines=22> */
.L_x_1152:
        /* <DEDUP_REMOVED lines=22> */
.L_x_1153:
        /* <DEDUP_REMOVED lines=8> */
.L_x_1155:
[----:B------:R-:W-:-:S08]  /*0980*/  NOP ;  /* 0x0000000000007918 */ /* 0x000fd00000000000 */
[----:B------:R-:W1:Y:S02]  /*0990*/  USETMAXREG.TRY_ALLOC.CTAPOOL UP0, 0xf0 ;  /* 0x000000f0000079c8 */ /* 0x000e640008000600 */
[----:B-1----:R-:W-:-:S13]  /*09a0*/  PLOP3.LUT P0, PT, PT, PT, UP0, 0x80, 0x0 ;  /* 0x000000000000781c */ /* 0x002fda0003f0f008 */
[----:B------:R-:W-:Y:S05]  /*09b0*/  @!P0 BRA `(.L_x_1155) ;  /* 0xfffffffc00f08947 */ /* 0x000fea000383ffff */
[----:B------:R-:W1:Y:S08]  /*09c0*/  S2UR UR4, SR_CTAID.X ;  /* 0x00000000000479c3 */ /* 0x000e700000002500 */
[----:B------:R-:W-:Y:S08]  /*09d0*/  BAR.ARV 0x4, 0x180 ;  /* 0x0106000000007b1d */ /* 0x000ff00000002000 */
[----:B------:R-:W1:Y:S08]  /*09e0*/  LDC R0, c[0x0][0xc38] ;  /* 0x00030e00ff007b82 */ /* 0x000e700000000800 */
[----:B------:R-:W-:Y:S06]  /*09f0*/  BAR.ARV 0x8, 0x180 ;  /* 0x0206000000007b1d */ /* 0x000fec0000002000 */
[----:B-1----:R-:W-:-:S13]  /*0a00*/  ISETP.LE.AND P0, PT, R0, UR4, PT ;  /* 0x0000000400007c0c */ /* 0x002fda000bf03270 */
[----:B------:R-:W-:Y:S05]  /*0a10*/  @P0 EXIT ;  /* 0x000000000000094d */ /* 0x000fea0003800000 */
[----:B------:R-:W2:Y:S01]  /*0a20*/  LDL R3, [R1+0x1c] ;  /* 0x00001c0001037983 */ /* 0x000ea20000100800 */
[----:B------:R-:W-:Y:S01]  /*0a30*/  UMOV UR38, URZ ;  /* 0x0000003f00267c82 */ /* 0x000fe20008000000 */
[----:B------:R-:W-:Y:S01]  /*0a40*/  UMOV UR36, URZ ;  /* 0x0000003f00247c82 */ /* 0x000fe20008000000 */
[----:B0-----:R-:W0:Y:S02]  /*0a50*/  S2R R2, SR_TID.X ;  /* 0x0000000000027919 */ /* 0x001e240000002100 */
[----:B0-----:R-:W-:-:S05]  /*0a60*/  VIADD R217, R2, 0xffffff80 ;  /* 0xffffff8002d97836 */ /* 0x001fca0000000000 */
[----:B------:R-:W-:-:S04]  /*0a70*/  SHF.R.S32.HI R0, RZ, 0x1f, R217 ;  /* 0x0000001fff007819 */ /* 0x000fc800000114d9 */
[CC--:B------:R-:W-:Y:S02]  /*0a80*/  LEA.HI R2, R0.reuse, R217.reuse, RZ, 0x7 ;  /* 0x000000d900027211 */ /* 0x0c0fe400078f38ff */
[-C--:B------:R-:W-:Y:S02]  /*0a90*/  LEA.HI R4, R0, R217.reuse, RZ, 0x5 ;  /* 0x000000d900047211 */ /* 0x080fe400078f28ff */
[----:B------:R-:W-:Y:S02]  /*0aa0*/  LOP3.LUT R208, R2, 0xffffff80, RZ, 0xc0, !PT ;  /* 0xffffff8002d07812 */ /* 0x000fe400078ec0ff */
[----:B------:R-:W-:Y:S01]  /*0ab0*/  LEA.HI R11, R0, R217, RZ, 0x2 ;  /* 0x000000d9000b7211 */ /* 0x000fe200078f10ff */
[----:B------:R-:W-:Y:S01]  /*0ac0*/  IMAD.SHL.U32 R5, R4, 0x20, RZ ;  /* 0x0000002004057824 */ /* 0x000fe200078e00ff */
[----:B------:R-:W-:Y:S01]  /*0ad0*/  SHF.R.S32.HI R209, RZ, 0x7, R2 ;  /* 0x00000007ffd17819 */ /* 0x000fe20000011402 */
[----:B------:R-:W-:-:S03]  /*0ae0*/  IMAD.IADD R208, R217, 0x1, -R208 ;  /* 0x00000001d9d07824 */ /* 0x000fc600078e0ad0 */
[----:B------:R-:W-:Y:S02]  /*0af0*/  LOP3.LUT R5, R5, 0xfffffc00, RZ, 0xc0, !PT ;  /* 0xfffffc0005057812 */ /* 0x000fe400078ec0ff */
[----:B------:R-:W-:Y:S02]  /*0b00*/  SHF.R.S32.HI R7, RZ, 0x1f, R208 ;  /* 0x0000001fff077819 */ /* 0x000fe400000114d0 */
[----:B------:R-:W-:Y:S02]  /*0b10*/  LEA.HI R2, R2, R209, RZ, 0x1 ;  /* 0x000000d102027211 */ /* 0x000fe400078f08ff */
[CC--:B------:R-:W-:Y:S02]  /*0b20*/  LEA.HI R8, R7.reuse, R208.reuse, RZ, 0x2 ;  /* 0x000000d007087211 */ /* 0x0c0fe400078f10ff */
[----:B------:R-:W-:Y:S02]  /*0b30*/  LEA.HI R7, R7, R208, RZ, 0x5 ;  /* 0x000000d007077211 */ /* 0x000fe400078f28ff */
[----:B------:R-:W-:-:S02]  /*0b40*/  SHF.R.S32.HI R9, RZ, 0x2, R8 ;  /* 0x00000002ff097819 */ /* 0x000fc40000011408 */
[----:B------:R-:W-:Y:S02]  /*0b50*/  SHF.R.S32.HI R10, RZ, 0x1f, R8 ;  /* 0x0000001fff0a7819 */ /* 0x000fe40000011408 */
[----:B------:R-:W-:Y:S02]  /*0b60*/  SHF.R.S32.HI R7, RZ, 0x5, R7 ;  /* 0x00000005ff077819 */ /* 0x000fe40000011407 */
[----:B------:R-:W-:Y:S02]  /*0b70*/  LEA.HI R10, R10, R9, RZ, 0x3 ;  /* 0x000000090a0a7211 */ /* 0x000fe400078f18ff */
[----:B------:R-:W-:Y:S02]  /*0b80*/  LOP3.LUT R2, R2, 0x3fffffe, RZ, 0xc0, !PT ;  /* 0x03fffffe02027812 */ /* 0x000fe400078ec0ff */
[----:B------:R-:W-:Y:S02]  /*0b90*/  LOP3.LUT R10, R10, 0xfffffff8, RZ, 0xc0, !PT ;  /* 0xfffffff80a0a7812 */ /* 0x000fe400078ec0ff */
[----:B------:R-:W-:Y:S01]  /*0ba0*/  LOP3.LUT R17, R8, 0x7ffffffc, RZ, 0xc0, !PT ;  /* 0x7ffffffc08117812 */ /* 0x000fe200078ec0ff */
[----:B------:R-:W-:-:S02]  /*0bb0*/  IMAD.IADD R2, R209, 0x1, -R2 ;  /* 0x00000001d1027824 */ /* 0x000fc400078e0a02 */
[----:B------:R-:W-:Y:S02]  /*0bc0*/  IMAD.IADD R10, R9, 0x1, -R10 ;  /* 0x00000001090a7824 */ /* 0x000fe400078e0a0a */
[----:B------:R-:W-:Y:S02]  /*0bd0*/  IMAD.IADD R17, R208, 0x1, -R17 ;  /* 0x00000001d0117824 */ /* 0x000fe400078e0a11 */
[----:B------:R-:W-:-:S04]  /*0be0*/  IMAD R7, R7, 0x10, R10 ;  /* 0x0000001007077824 */ /* 0x000fc800078e020a */
[----:B------:R-:W-:Y:S01]  /*0bf0*/  IMAD R210, R2, 0x40, R7 ;  /* 0x0000004002d27824 */ /* 0x000fe200078e0207 */
[----:B--2---:R-:W-:Y:S02]  /*0c00*/  R2UR UR5, R3 ;  /* 0x00000000030572ca */ /* 0x004fe400000e0000 */
[CC--:B------:R-:W-:Y:S02]  /*0c10*/  LEA.HI R3, R0.reuse, R217.reuse, RZ, 0x4 ;  /* 0x000000d900037211 */ /* 0x0c0fe400078f20ff */
[----:B------:R-:W-:Y:S02]  /*0c20*/  LEA.HI R0, R0, R217, RZ, 0x3 ;  /* 0x000000d900007211 */ /* 0x000fe400078f18ff */
[----:B------:R-:W-:Y:S02]  /*0c30*/  SHF.R.S32.HI R6, RZ, 0x4, R3 ;  /* 0x00000004ff067819 */ /* 0x000fe40000011403 */
[C---:B------:R-:W-:Y:S02]  /*0c40*/  LOP3.LUT R4, R3.reuse, 0x3fffff0, RZ, 0xc0, !PT ;  /* 0x03fffff003047812 */ /* 0x040fe400078ec0ff */
[----:B------:R-:W-:-:S02]  /*0c50*/  LEA.HI R3, R3, R6, RZ, 0x1 ;  /* 0x0000000603037211 */ /* 0x000fc400078f08ff */
[----:B------:R-:W-:Y:S01]  /*0c60*/  LOP3.LUT R202, R0, 0xfffffff8, RZ, 0xc0, !PT ;  /* 0xfffffff800ca7812 */ /* 0x000fe200078ec0ff */
[----:B------:R-:W-:Y:S01]  /*0c70*/  IMAD.IADD R4, R217, 0x1, -R4 ;  /* 0x00000001d9047824 */ /* 0x000fe200078e0a04 */
[----:B------:R-:W-:Y:S01]  /*0c80*/  LOP3.LUT R3, R3, 0x1ffffffe, RZ, 0xc0, !PT ;  /* 0x1ffffffe03037812 */ /* 0x000fe200078ec0ff */
[----:B------:R-:W-:Y:S01]  /*0c90*/  ULOP3.LUT UR6, UR5, 0x1, URZ, 0xfc, !UPT ;  /* 0x0000000105067892 */ /* 0x000fe2000f8efc3f */
[----:B------:R-:W-:Y:S01]  /*0ca0*/  SHF.R.S32.HI R206, RZ, 0x3, R0 ;  /* 0x00000003ffce7819 */ /* 0x000fe20000011400 */
[----:B------:R-:W-:Y:S01]  /*0cb0*/  IMAD R4, R4, 0x40, R5 ;  /* 0x0000004004047824 */ /* 0x000fe200078e0205 */
[----:B------:R-:W-:Y:S01]  /*0cc0*/  UMOV UR5, URZ ;  /* 0x0000003f00057c82 */ /* 0x000fe20008000000 */
[----:B------:R-:W-:Y:S01]  /*0cd0*/  IMAD.IADD R3, R6, 0x1, -R3 ;  /* 0x0000000106037824 */ /* 0x000fe200078e0a03 */
[----:B------:R-:W-:Y:S01]  /*0ce0*/  LOP3.LUT R6, R11, 0xfffffffc, RZ, 0xc0, !PT ;  /* 0xfffffffc0b067812 */ /* 0x000fe200078ec0ff */
[----:B------:R-:W-:Y:S02]  /*0cf0*/  IMAD.IADD R202, R217, 0x1, -R202 ;  /* 0x00000001d9ca7824 */ /* 0x000fe400078e0aca */
[----:B------:R-:W-:-:S02]  /*0d00*/  IMAD R211, R3, 0x8, R4 ;  /* 0x0000000803d37824 */ /* 0x000fc400078e0204 */
[----:B------:R-:W-:Y:S02]  /*0d10*/  IMAD.IADD R6, R217, 0x1, -R6 ;  /* 0x00000001d9067824 */ /* 0x000fe400078e0a06 */
[----:B------:R-:W-:Y:S02]  /*0d20*/  IMAD.SHL.U32 R18, R202, 0x8, RZ ;  /* 0x00000008ca127824 */ /* 0x000fe400078e00ff */
[----:B------:R-:W-:Y:S01]  /*0d30*/  IMAD.U32 R212, RZ, RZ, UR6 ;  /* 0x00000006ffd47e24 */ /* 0x000fe2000f8e00ff */
[----:B------:R-:W-:Y:S01]  /*0d40*/  LEA.HI R5, R6, R6, RZ, 0x1 ;  /* 0x0000000606057211 */ /* 0x000fe200078f08ff */
[C---:B------:R-:W-:Y:S01]  /*0d50*/  VIADD R200, R18.reuse, 0x40 ;  /* 0x0000004012c87836 */ /* 0x040fe20000000000 */
[----:B------:R-:W-:Y:S01]  /*0d60*/  SHF.R.S32.HI R216, RZ, 0x1f, R18 ;  /* 0x0000001fffd87819 */ /* 0x000fe20000011412 */
[C---:B------:R-:W-:Y:S01]  /*0d70*/  VIADD R23, R18.reuse, 0x80 ;  /* 0x0000008012177836 */ /* 0x040fe20000000000 */
[----:B------:R-:W-:Y:S01]  /*0d80*/  LOP3.LUT R5, R5, 0x1ffffffe, RZ, 0xc0, !PT ;  /* 0x1ffffffe05057812 */ /* 0x000fe200078ec0ff */
[----:B------:R-:W-:Y:S01]  /*0d90*/  VIADD R201, R18, 0xc0 ;  /* 0x000000c012c97836 */ /* 0x000fe20000000000 */
[----:B------:R-:W-:Y:S01]  /*0da0*/  SHF.R.S32.HI R215, RZ, 0x1f, R200 ;  /* 0x0000001fffd77819 */ /* 0x000fe200000114c8 */
[----:B------:R-:W-:Y:S01]  /*0db0*/  IMAD.U32 R207, RZ, RZ, UR5 ;  /* 0x00000005ffcf7e24 */ /* 0x000fe2000f8e00ff */
[----:B------:R-:W-:Y:S01]  /*0dc0*/  SHF.R.S32.HI R214, RZ, 0x1f, R23 ;  /* 0x0000001fffd67819 */ /* 0x000fe20000011417 */
[----:B------:R-:W-:Y:S01]  /*0dd0*/  IMAD.IADD R5, R6, 0x1, -R5 ;  /* 0x0000000106057824 */ /* 0x000fe200078e0a05 */
[----:B------:R-:W-:-:S03]  /*0de0*/  SHF.R.S32.HI R213, RZ, 0x1f, R201 ;  /* 0x0000001fffd57819 */ /* 0x000fc600000114c9 */
[----:B------:R-:W-:-:S07]  /*0df0*/  IMAD R19, R5, 0x8, R210 ;  /* 0x0000000805137824 */ /* 0x000fce00078e02d2 */
.L_x_1252:
[----:B------:R-:W-:Y:S01]  /*0e00*/  ULDC UR5, c[0x0][0xc60] ;  /* 0x0003180000057ab9 */ /* 0x000fe20000000800 */
[----:B------:R-:W-:Y:S01]  /*0e10*/  UMOV UR8, UR4 ;  /* 0x0000000400087c82 */ /* 0x000fe20008000000 */
[----:B------:R-:W-:-:S11]  /*0e20*/  UISETP.NE.AND UP0, UPT, UR5, 0x1, UPT ;  /* 0x000000010500788c */ /* 0x000fd6000bf05270 */
[----:B------:R-:W-:Y:S01]  /*0e30*/  @UP0 ULDC UR6, c[0x0][0xc64] ;  /* 0x0003190000060ab9 */ /* 0x000fe20000000800 */
[----:B------:R-:W-:Y:S01]  /*0e40*/  @UP0 ULDC UR9, c[0x0][0xc68] ;  /* 0x00031a0000090ab9 */ /* 0x000fe20000000800 */
[----:B------:R-:W-:-:S04]  /*0e50*/  UIMAD.WIDE.U32 UR6, UR4, UR6, URZ ;  /* 0x00000006040672a5 */ /* 0x000fc8000f8e003f */
[----:B------:R-:W-:-:S03]  /*0e60*/  @UP0 USHF.R.U32.HI UR8, URZ, UR9, UR7 ;  /* 0x000000093f080299 */ /* 0x000fc60008011607 */
[----:B------:R-:W-:Y:S02]  /*0e70*/  ULDC UR6, c[0x0][0xc78] ;  /* 0x00031e0000067ab9 */ /* 0x000fe40000000800 */
[----:B------:R-:W-:Y:S02]  /*0e80*/  UISETP.GE.AND UP0, UPT, UR8, UR6, UPT ;  /* 0x000000060800728c */ /* 0x000fe4000bf06270 */
[----:B------:R-:W-:-:S04]  /*0e90*/  UIADD3 UR6, -UR8, URZ, URZ ;  /* 0x0000003f08067290 */ /* 0x000fc8000fffe13f */
[----:B------:R-:W-:Y:S01]  /*0ea0*/  PLOP3.LUT P0, PT, PT, PT, UP0, 0x80, 0x0 ;  /* 0x000000000000781c */ /* 0x000fe20003f0f008 */
[----:B------:R-:W-:-:S12]  /*0eb0*/  UIMAD UR9, UR5, UR6, UR4 ;  /* 0x00000006050972a4 */ /* 0x000fd8000f8e0204 */
[----:B012345:R-:W-:Y:S05]  /*0ec0*/  @!P0 BRA `(.L_x_1156) ;  /* 0x0000000000208947 */ /* 0x03ffea0003800000 */
[----:B------:R-:W-:Y:S01]  /*0ed0*/  ULDC UR7, c[0x0][0xc6c] ;  /* 0x00031b0000077ab9 */ /* 0x000fe20000000800 */
[----:B------:R-:W-:Y:S01]  /*0ee0*/  UMOV UR6, UR9 ;  /* 0x0000000900067c82 */ /* 0x000fe20008000000 */
[----:B------:R-:W-:-:S11]  /*0ef0*/  UISETP.NE.AND UP0, UPT, UR7, 0x1, UPT ;  /* 0x000000010700788c */ /* 0x000fd6000bf05270 */
[----:B------:R-:W-:Y:S02]  /*0f00*/  @UP0 ULDC.64 UR10, c[0x0][0xc70] ;  /* 0x00031c00000a0ab9 */ /* 0x000fe40000000a00 */
[----:B------:R-:W-:-:S04]  /*0f10*/  UIMAD.WIDE.U32 UR4, UR9, UR10, URZ ;  /* 0x0000000a090472a5 */ /* 0x000fc8000f8e003f */
[----:B------:R-:W-:-:S04]  /*0f20*/  @UP0 USHF.R.U32.HI UR6, URZ, UR11, UR5 ;  /* 0x0000000b3f060299 */ /* 0x000fc80008011605 */
[----:B------:R-:W-:Y:S01]  /*0f30*/  UIMAD UR4, UR6, UR7, URZ ;  /* 0x00000007060472a4 */ /* 0x000fe2000f8e023f */
[----:B------:R-:W-:Y:S11]  /*0f40*/  BRA `(.L_x_1157) ;  /* 0x00000000001c7947 */ /* 0x000ff60003800000 */
.L_x_1156:
[----:B------:R-:W-:Y:S01]  /*0f50*/  ULDC UR7, c[0x0][0xc54] ;  /* 0x0003150000077ab9 */ /* 0x000fe20000000800 */
[----:B------:R-:W-:Y:S01]  /*0f60*/  UMOV UR6, UR9 ;  /* 0x0000000900067c82 */ /* 0x000fe20008000000 */
[----:B------:R-:W-:-:S11]  /*0f70*/  UISETP.NE.AND UP0, UPT, UR7, 0x1, UPT ;  /* 0x000000010700788c */ /* 0x000fd6000bf05270 */
[----:B------:R-:W-:Y:S02]  /*0f80*/  @UP0 ULDC.64 UR10, c[0x0][0xc58] ;  /* 0x00031600000a0ab9 */ /* 0x000fe40000000a00 */
[----:B------:R-:W-:-:S04]  /*0f90*/  UIMAD.WIDE.U32 UR4, UR9, UR10, URZ ;  /* 0x0000000a090472a5 */ /* 0x000fc8000f8e003f */
[----:B------:R-:W-:-:S04]  /*0fa0*/  @UP0 USHF.R.U32.HI UR6, URZ, UR11, UR5 ;  /* 0x0000000b3f060299 */ /* 0x000fc80008011605 */
[----:B------:R-:W-:-:S12]  /*0fb0*/  UIMAD UR4, UR6, UR7, URZ ;  /* 0x00000007060472a4 */ /* 0x000fd8000f8e023f */
.L_x_1157:
[----:B------:R-:W-:Y:S01]  /*0fc0*/  ULOP3.LUT UR6, URZ, UR6, URZ, 0x33, !UPT ;  /* 0x000000063f067292 */ /* 0x000fe2000f8e333f */
[----:B------:R-:W-:Y:S01]  /*0fd0*/  ULDC UR12, c[0x0][0xc48] ;  /* 0x00031200000c7ab9 */ /* 0x000fe20000000800 */
[----:B------:R-:W-:Y:S01]  /*0fe0*/  ULDC UR7, c[0x0][0x448] ;  /* 0x0001120000077ab9 */ /* 0x000fe20000000800 */
[----:B------:R-:W-:Y:S01]  /*0ff0*/  ULDC UR5, c[0x0][0xc3c] ;  /* 0x00030f0000057ab9 */ /* 0x000fe20000000800 */
[----:B------:R-:W-:Y:S02]  /*1000*/  UISETP.NE.AND UP2, UPT, UR12, 0x1, UPT ;  /* 0x000000010c00788c */ /* 0x000fe4000bf45270 */
[----:B------:R-:W-:Y:S02]  /*1010*/  UISETP.NE.AND UP1, UPT, UR7, 0x1, UPT ;  /* 0x000000010700788c */ /* 0x000fe4000bf25270 */
[----:B------:R-:W-:Y:S01]  /*1020*/  UIADD3 UR6, UR6, UR5, URZ ;  /* 0x0000000506067290 */ /* 0x000fe2000fffe03f */
[----:B------:R-:W-:Y:S01]  /*1030*/  ULDC.64 UR10, c[0x0][0x418] ;  /* 0x00010600000a7ab9 */ /* 0x000fe20000000a00 */
[----:B------:R-:W-:-:S02]  /*1040*/  UIADD3 UR4, UR9, -UR4, URZ ;  /* 0x8000000409047290 */ /* 0x000fc4000fffe03f */
[----:B------:R-:W-:Y:S02]  /*1050*/  UISETP.NE.U32.AND UP0, UPT, UR10, URZ, UPT ;  /* 0x0000003f0a00728c */ /* 0x000fe4000bf05070 */
[----:B------:R-:W-:Y:S01]  /*1060*/  USHF.L.U32 UR60, UR6, 0x7, URZ ;  /* 0x00000007063c7899 */ /* 0x000fe2000800063f */
[----:B------:R-:W-:Y:S01]  /*1070*/  ULDC UR14, c[0x0][0xc54] ;  /* 0x00031500000e7ab9 */ /* 0x000fe20000000800 */
[----:B------:R-:W-:Y:S02]  /*1080*/  UISETP.NE.AND.EX UP0, UPT, UR11, URZ, UPT, UP0 ;  /* 0x0000003f0b00728c */ /* 0x000fe4000bf05300 */
[----:B------:R-:W-:Y:S02]  /*1090*/  UIMAD UR14, UR8, UR14, UR4 ;  /* 0x0000000e080e72a4 */ /* 0x000fe4000f8e0204 */
[----:B------:R-:W-:Y:S01]  /*10a0*/  UIADD3 UR10, UR60, 0x7f, URZ ;  /* 0x0000007f3c0a7890 */ /* 0x000fe2000fffe03f */
[----:B------:R-:W-:Y:S01]  /*10b0*/  ULDC UR39, c[0x0][0x424] ;  /* 0x0001090000277ab9 */ /* 0x000fe20000000800 */
[----:B------:R-:W-:Y:S01]  /*10c0*/  ULDC UR52, c[0x0][0x288] ;  /* 0x0000a20000347ab9 */ /* 0x000fe20000000800 */
[----:B------:R-:W-:Y:S01]  /*10d0*/  ULDC.64 UR4, c[0x0][0x9e0] ;  /* 0x0002780000047ab9 */ /* 0x000fe20000000a00 */
[----:B------:R-:W-:Y:S01]  /*10e0*/  @UP2 ULDC UR6, c[0x0][0xc4c] ;  /* 0x0003130000062ab9 */ /* 0x000fe20000000800 */
[----:B------:R-:W-:Y:S01]  /*10f0*/  @UP1 ULDC UR8, c[0x0][0x44c] ;  /* 0x0001130000081ab9 */ /* 0x000fe20000000800 */
[----:B------:R-:W-:-:S02]  /*1100*/  UIADD3 UR11, -UR52, 0x1, URZ ;  /* 0x00000001340b7890 */ /* 0x000fc4000fffe13f */
[----:B------:R-:W-:Y:S02]  /*1110*/  UISETP.GE.AND UP3, UPT, UR5, 0x1, UPT ;  /* 0x000000010500788c */ /* 0x000fe4000bf66270 */
[----:B------:R-:W-:Y:S02]  /*1120*/  USEL UR39, UR39, 0x1, UP0 ;  /* 0x0000000127277887 */ /* 0x000fe40008000000 */
[----:B------:R-:W-:Y:S02]  /*1130*/  UIMAD.WIDE.U32 UR8, UR10, UR8, URZ ;  /* 0x000000080a0872a5 */ /* 0x000fe4000f8e003f */
[----:B------:R-:W-:Y:S01]  /*1140*/  UIMAD.WIDE.U32 UR6, UR14, UR6, URZ ;  /* 0x000000060e0672a5 */ /* 0x000fe2000f8e003f */
[----:B------:R-:W-:Y:S01]  /*1150*/  PLOP3.LUT P1, PT, PT, PT, UP3, 0x80, 0x0 ;  /* 0x000000000000781c */ /* 0x000fe20003f2f038 */
[----:B------:R-:W-:Y:S01]  /*1160*/  ULDC UR13, c[0x0][0x2f0] ;  /* 0x0000bc00000d7ab9 */ /* 0x000fe20000000800 */
[----:B------:R-:W-:Y:S01]  /*1170*/  @UP2 ULDC UR15, c[0x0][0xc50] ;  /* 0x00031400000f2ab9 */ /* 0x000fe20000000800 */
[----:B------:R-:W-:Y:S01]  /*1180*/  @UP1 ULDC UR16, c[0x0][0x450] ;  /* 0x0001140000101ab9 */ /* 0x000fe20000000800 */
[----:B------:R-:W-:Y:S01]  /*1190*/  UMOV UR17, UR14 ;  /* 0x0000000e00117c82 */ /* 0x000fe20008000000 */
[----:B------:R-:W-:-:S02]  /*11a0*/  UIMAD UR11, UR39, UR13, UR11 ;  /* 0x0000000d270b72a4 */ /* 0x000fc4000f8e020b */
[----:B------:R-:W-:Y:S02]  /*11b0*/  @UP1 USHF.R.U32.HI UR10, URZ, UR16, UR9 ;  /* 0x000000103f0a1299 */ /* 0x000fe40008011609 */
[----:B------:R-:W-:Y:S02]  /*11c0*/  @UP2 USHF.R.U32.HI UR17, URZ, UR15, UR7 ;  /* 0x0000000f3f112299 */ /* 0x000fe40008011607 */
[----:B------:R-:W-:Y:S02]  /*11d0*/  UIADD3 UR10, UR11, UR10, URZ ;  /* 0x0000000a0b0a7290 */ /* 0x000fe4000fffe03f */
[----:B------:R-:W-:Y:S02]  /*11e0*/  UIADD3 UR6, -UR17, URZ, URZ ;  /* 0x0000003f11067290 */ /* 0x000fe4000fffe13f */
[----:B------:R-:W-:Y:S01]  /*11f0*/  UIADD3 UR4, UR10, UR4, URZ ;  /* 0x000000040a047290 */ /* 0x000fe2000fffe03f */
[----:B------:R-:W-:Y:S01]  /*1200*/  IMAD.U32 R204, RZ, RZ, UR17 ;  /* 0x00000011ffcc7e24 */ /* 0x000fe2000f8e00ff */
[----:B------:R-:W-:-:S04]  /*1210*/  UIMAD UR6, UR12, UR6, UR14 ;  /* 0x000000060c0672a4 */ /* 0x000fc8000f8e020e */
[----:B------:R-:W-:Y:S02]  /*1220*/  IMAD.U32 R0, RZ, RZ, UR4 ;  /* 0x00000004ff007e24 */ /* 0x000fe4000f8e00ff */
[----:B------:R-:W-:Y:S01]  /*1230*/  IMAD.U32 R203, RZ, RZ, UR6 ;  /* 0x00000006ffcb7e24 */ /* 0x000fe2000f8e00ff */
[----:B------:R-:W-:Y:S06]  /*1240*/  @!P1 BRA `(.L_x_1158) ;  /* 0x0000000000409947 */ /* 0x000fec0003800000 */
[----:B------:R-:W-:Y:S01]  /*1250*/  ISETP.LT.AND P0, PT, RZ, UR10, PT ;  /* 0x0000000aff007c0c */ /* 0x000fe2000bf01270 */
[----:B------:R-:W-:-:S12]  /*1260*/  UIADD3 UR4, UR10, -0x1, URZ ;  /* 0xffffffff0a047890 */ /* 0x000fd8000fffe03f */
[----:B------:R-:W-:Y:S05]  /*1270*/  @P0 BRA `(.L_x_1159) ;  /* 0x00000000001c0947 */ /* 0x000fea0003800000 */
[----:B------:R-:W-:Y:S02]  /*1280*/  UISETP.NE.AND UP0, UPT, UR5, 0x1, UPT ;  /* 0x000000010500788c */ /* 0x000fe4000bf05270 */
[----:B------:R-:W-:-:S09]  /*1290*/  UIADD3 UR4, -UR10, URZ, URZ ;  /* 0x0000003f0a047290 */ /* 0x000fd2000fffe13f */
[----:B------:R-:W-:Y:S02]  /*12a0*/  @UP0 ULDC.64 UR8, c[0x0][0x9e8] ;  /* 0x00027a0000080ab9 */ /* 0x000fe40000000a00 */
[----:B------:R-:W-:-:S04]  /*12b0*/  UIMAD.WIDE.U32 UR6, UR4, UR8, URZ ;  /* 0x00000008040672a5 */ /* 0x000fc8000f8e003f */
[----:B------:R-:W-:-:S04]  /*12c0*/  @UP0 USHF.R.U32.HI UR4, URZ, UR9, UR7 ;  /* 0x000000093f040299 */ /* 0x000fc80008011607 */
[----:B------:R-:W-:Y:S01]  /*12d0*/  ULOP3.LUT UR4, URZ, UR4, URZ, 0x33, !UPT ;  /* 0x000000043f047292 */ /* 0x000fe2000f8e333f */
[----:B------:R-:W-:Y:S11]  /*12e0*/  BRA `(.L_x_1160) ;  /* 0x0000000000107947 */ /* 0x000ff60003800000 */
.L_x_1159:
[----:B------:R-:W-:-:S11]  /*12f0*/  UISETP.NE.AND UP0, UPT, UR5, 0x1, UPT ;  /* 0x000000010500788c */ /* 0x000fd6000bf05270 */
[----:B------:R-:W-:Y:S02]  /*1300*/  @UP0 ULDC.64 UR8, c[0x0][0x9e8] ;  /* 0x00027a0000080ab9 */ /* 0x000fe40000000a00 */
[----:B------:R-:W-:-:S04]  /*1310*/  UIMAD.WIDE.U32 UR6, UR4, UR8, URZ ;  /* 0x00000008040672a5 */ /* 0x000fc8000f8e003f */
[----:B------:R-:W-:-:S12]  /*1320*/  @UP0 USHF.R.U32.HI UR4, URZ, UR9, UR7 ;  /* 0x000000093f040299 */ /* 0x000fd80008011607 */
.L_x_1160:
[----:B------:R-:W-:-:S06]  /*1330*/  UIMAD UR4, UR4, UR5, UR5 ;  /* 0x00000005040472a4 */ /* 0x000fcc000f8e0205 */
[----:B------:R-:W-:-:S07]  /*1340*/  VIMNMX R0, R0, UR4, PT ;  /* 0x0000000400007c48 */ /* 0x000fce000bfe0100 */
.L_x_1158:
[----:B------:R-:W-:Y:S01]  /*1350*/  UIMAD UR4, UR39, UR13, 0x3f ;  /* 0x0000003f270474a4 */ /* 0x000fe2000f8e020d */
[----:B------:R-:W-:Y:S01]  /*1360*/  VIADD R0, R0, 0x3f ;  /* 0x0000003f00007836 */ /* 0x000fe20000000000 */
[----:B------:R-:W-:Y:S01]  /*1370*/  @UP1 ULDC UR6, c[0x0][0x44c] ;  /* 0x0001130000061ab9 */ /* 0x000fe20000000800 */
[----:B------:R-:W-:Y:S01]  /*1380*/  @UP1 ULDC UR10, c[0x0][0x450] ;  /* 0x00011400000a1ab9 */ /* 0x000fe20000000800 */
[----:B------:R-:W-:Y:S02]  /*1390*/  USHF.R.S32.HI UR8, URZ, 0x1f, UR4 ;  /* 0x0000001f3f087899 */ /* 0x000fe40008011404 */
[----:B------:R-:W-:Y:S01]  /*13a0*/  UIMAD.WIDE.U32 UR6, UR60, UR6, URZ ;  /* 0x000000063c0672a5 */ /* 0x000fe2000f8e003f */
[----:B------:R-:W-:Y:S01]  /*13b0*/  SHF.R.S32.HI R3, RZ, 0x1f, R0 ;  /* 0x0000001fff037819 */ /* 0x000fe20000011400 */
[----:B------:R-:W-:Y:S01]  /*13c0*/  UMOV UR9, UR60 ;  /* 0x0000003c00097c82 */ /* 0x000fe20008000000 */
[----:B------:R-:W-:Y:S02]  /*13d0*/  ULEA.HI UR8, UR8, UR4, URZ, 0x6 ;  /* 0x0000000408087291 */ /* 0x000fe4000f8f303f */
[----:B------:R-:W-:Y:S01]  /*13e0*/  @UP1 USHF.R.U32.HI UR9, URZ, UR10, UR7 ;  /* 0x0000000a3f091299 */ /* 0x000fe20008011607 */
[----:B------:R-:W-:Y:S01]  /*13f0*/  LEA.HI R3, R3, R0, RZ, 0x6 ;  /* 0x0000000003037211 */ /* 0x000fe200078f30ff */
[----:B------:R-:W-:-:S02]  /*1400*/  UIMAD UR52, UR39, UR13, -UR52 ;  /* 0x0000000d273472a4 */ /* 0x000fc4000f8e0a34 */
[----:B------:R-:W-:Y:S01]  /*1410*/  USHF.R.S32.HI UR8, URZ, 0x6, UR8 ;  /* 0x000000063f087899 */ /* 0x000fe20008011408 */
[----:B------:R-:W-:Y:S01]  /*1420*/  SHF.R.S32.HI R3, RZ, 0x6, R3 ;  /* 0x00000006ff037819 */ /* 0x000fe20000011403 */
[----:B------:R-:W-:-:S03]  /*1430*/  UIADD3 UR4, UR52, UR9, URZ ;  /* 0x0000000934047290 */ /* 0x000fc6000fffe03f */
[----:B------:R-:W-:Y:S01]  /*1440*/  ULDC UR9, c[0x0][0x9dc] ;  /* 0x0002770000097ab9 */ /* 0x000fe20000000800 */
[----:B------:R-:W-:Y:S01]  /*1450*/  VIMNMX R205, R3, UR8, PT ;  /* 0x0000000803cd7c48 */ /* 0x000fe2000bfe0100 */
[----:B------:R-:W-:Y:S01]  /*1460*/  UIADD3 UR9, UR4, -UR9, URZ ;  /* 0x8000000904097290 */ /* 0x000fe2000fffe03f */
[----:B------:R-:W-:Y:S11]  /*1470*/  @!P1 BRA `(.L_x_1161) ;  /* 0x0000000000449947 */ /* 0x000ff60003800000 */
[----:B------:R-:W-:-:S06]  /*1480*/  UISETP.GT.AND UP0, UPT, UR4, -0x1, UPT ;  /* 0xffffffff0400788c */ /* 0x000fcc000bf04270 */
[----:B------:R-:W-:-:S13]  /*1490*/  PLOP3.LUT P0, PT, PT, PT, UP0, 0x80, 0x0 ;  /* 0x000000000000781c */ /* 0x000fda0003f0f008 */
[----:B------:R-:W-:Y:S05]  /*14a0*/  @P0 BRA `(.L_x_1162) ;  /* 0x00000000001c0947 */ /* 0x000fea0003800000 */
[----:B------:R-:W-:Y:S02]  /*14b0*/  UISETP.NE.AND UP0, UPT, UR5, 0x1, UPT ;  /* 0x000000010500788c */ /* 0x000fe4000bf05270 */
[----:B------:R-:W-:-:S09]  /*14c0*/  ULOP3.LUT UR4, URZ, UR4, URZ, 0x33, !UPT ;  /* 0x000000043f047292 */ /* 0x000fd2000f8e333f */
[----:B------:R-:W-:Y:S02]  /*14d0*/  @UP0 ULDC.64 UR10, c[0x0][0x9e8] ;  /* 0x00027a00000a0ab9 */ /* 0x000fe40000000a00 */
[----:B------:R-:W-:-:S04]  /*14e0*/  UIMAD.WIDE.U32 UR6, UR4, UR10, URZ ;  /* 0x0000000a040672a5 */ /* 0x000fc8000f8e003f */
[----:B------:R-:W-:-:S04]  /*14f0*/  @UP0 USHF.R.U32.HI UR4, URZ, UR11, UR7 ;  /* 0x0000000b3f040299 */ /* 0x000fc80008011607 */
[----:B------:R-:W-:Y:S01]  /*1500*/  ULOP3.LUT UR4, URZ, UR4, URZ, 0x33, !UPT ;  /* 0x000000043f047292 */ /* 0x000fe2000f8e333f */
[----:B------:R-:W-:Y:S11]  /*1510*/  BRA `(.L_x_1163) ;  /* 0x0000000000107947 */ /* 0x000ff60003800000 */
.L_x_1162:
[----:B------:R-:W-:-:S11]  /*1520*/  UISETP.NE.AND UP0, UPT, UR5, 0x1, UPT ;  /* 0x000000010500788c */ /* 0x000fd6000bf05270 */
[----:B------:R-:W-:Y:S02]  /*1530*/  @UP0 ULDC.64 UR10, c[0x0][0x9e8] ;  /* 0x00027a00000a0ab9 */ /* 0x000fe40000000a00 */
[----:B------:R-:W-:-:S04]  /*1540*/  UIMAD.WIDE.U32 UR6, UR4, UR10, URZ ;  /* 0x0000000a040672a5 */ /* 0x000fc8000f8e003f */
[----:B------:R-:W-:-:S12]  /*1550*/  @UP0 USHF.R.U32.HI UR4, URZ, UR11, UR7 ;  /* 0x0000000b3f040299 */ /* 0x000fd80008011607 */
.L_x_1163:
[----:B------:R-:W-:-:S04]  /*1560*/  UIMAD UR4, UR4, UR5, URZ ;  /* 0x00000005040472a4 */ /* 0x000fc8000f8e023f */
[----:B------:R-:W-:-:S04]  /*1570*/  UISETP.LT.AND UP0, UPT, UR9, UR4, UPT ;  /* 0x000000040900728c */ /* 0x000fc8000bf01270 */
[----:B------:R-:W-:-:S12]  /*1580*/  USEL UR9, UR9, UR4, !UP0 ;  /* 0x0000000409097287 */ /* 0x000fd8000c000000 */
.L_x_1161:
[----:B------:R-:W-:Y:S01]  /*1590*/  USHF.R.S32.HI UR4, URZ, 0x1f, UR9 ;  /* 0x0000001f3f047899 */ /* 0x000fe20008011409 */
[----:B------:R-:W-:Y:S02]  /*15a0*/  PLOP3.LUT P0, PT, PT, PT, PT, 0x80, 0x0 ;  /* 0x000000000000781c */ /* 0x000fe40003f0f070 */
[----:B------:R-:W-:Y:S01]  /*15b0*/  CS2R R2, SRZ ;  /* 0x0000000000027805 */ /* 0x000fe2000001ff00 */
[----:B------:R-:W-:Y:S01]  /*15c0*/  IMAD.MOV.U32 R0, RZ, RZ, RZ ;  /* 0x000000ffff007224 */ /* 0x000fe200078e00ff */
[----:B------:R-:W-:Y:S01]  /*15d0*/  ULEA.HI UR4, UR4, UR9, URZ, 0x6 ;  /* 0x0000000904047291 */ /* 0x000fe2000f8f303f */
[----:B------:R-:W-:Y:S02]  /*15e0*/  CS2R R178, SRZ ;  /* 0x0000000000b27805 */ /* 0x000fe4000001ff00 */
[----:B------:R-:W-:Y:S02]  /*15f0*/  CS2R R176, SRZ ;  /* 0x0000000000b07805 */ /* 0x000fe4000001ff00 */
[----:B------:R-:W-:Y:S01]  /*1600*/  CS2R R148, SRZ ;  /* 0x0000000000947805 */ /* 0x000fe2000001ff00 */
[----:B------:R-:W-:Y:S01]  /*1610*/  USHF.R.S32.HI UR4, URZ, 0x6, UR4 ;  /* 0x000000063f047899 */ /* 0x000fe20008011404 */
[----:B------:R-:W-:-:S02]  /*1620*/  CS2R R174, SRZ ;  /* 0x0000000000ae7805 */ /* 0x000fc4000001ff00 */
[----:B------:R-:W-:Y:S02]  /*1630*/  CS2R R144, SRZ ;  /* 0x0000000000907805 */ /* 0x000fe4000001ff00 */
[----:B------:R-:W-:Y:S01]  /*1640*/  CS2R R172, SRZ ;  /* 0x0000000000ac7805 */ /* 0x000fe2000001ff00 */
[----:B------:R-:W-:Y:S01]  /*1650*/  UISETP.LT.AND UP0, UPT, URZ, UR4, UPT ;  /* 0x000000043f00728c */ /* 0x000fe2000bf01270 */
[----:B------:R-:W-:Y:S02]  /*1660*/  CS2R R140, SRZ ;  /* 0x00000000008c7805 */ /* 0x000fe4000001ff00 */
[----:B------:R-:W-:Y:S02]  /*1670*/  CS2R R170, SRZ ;  /* 0x0000000000aa7805 */ /* 0x000fe4000001ff00 */
[----:B------:R-:W-:Y:S01]  /*1680*/  CS2R R136, SRZ ;  /* 0x0000000000887805 */ /* 0x000fe2000001ff00 */
[----:B------:R-:W-:Y:S01]  /*1690*/  USEL UR5, URZ, UR4, !UP0 ;  /* 0x000000043f057287 */ /* 0x000fe2000c000000 */
[----:B------:R-:W-:-:S02]  /*16a0*/  CS2R R120, SRZ ;  /* 0x0000000000787805 */ /* 0x000fc4000001ff00 */
[----:B------:R-:W-:Y:S02]  /*16b0*/  CS2R R116, SRZ ;  /* 0x0000000000747805 */ /* 0x000fe4000001ff00 */
[----:B------:R-:W-:Y:S02]  /*16c0*/  CS2R R132, SRZ ;  /* 0x0000000000847805 */ /* 0x000fe4000001ff00 */
[----:B------:R-:W-:Y:S02]  /*16d0*/  CS2R R112, SRZ ;  /* 0x0000000000707805 */ /* 0x000fe4000001ff00 */
[----:B------:R-:W-:Y:S02]  /*16e0*/  CS2R R108, SRZ ;  /* 0x00000000006c7805 */ /* 0x000fe4000001ff00 */
[----:B------:R-:W-:Y:S01]  /*16f0*/  ISETP.GT.AND P1, PT, R205, UR5, PT ;  /* 0x00000005cd007c0c */ /* 0x000fe2000bf24270 */
[----:B------:R-:W-:Y:S01]  /*1700*/  IMAD.U32 R22, RZ, RZ, UR5 ;  /* 0x00000005ff167e24 */ /* 0x000fe2000f8e00ff */
        /* <DEDUP_REMOVED lines=49> */
[----:B------:R-:W-:Y:S01]  /*1a20*/  CS2R R24, SRZ ;  /* 0x0000000000187805 */ /* 0x000fe2000001ff00 */
[----:B------:R-:W-:Y:S06]  /*1a30*/  @!P1 BRA `(.L_x_1164) ;  /* 0x000000ac00789947 */ /* 0x000fec0003800000 */
        /* <DEDUP_REMOVED lines=31> */
.L_x_1165:
[----:B------:R-:W-:Y:S02]  /*1c30*/  R2UR UR6, R207 ;  /* 0x00000000cf0672ca */ /* 0x000fe400000e0000 */
[----:B------:R-:W-:-:S11]  /*1c40*/  R2UR UR5, R212 ;  /* 0x00000000d40572ca */ /* 0x000fd600000e0000 */
[----:B------:R-:W-:Y:S02]  /*1c50*/  ULEA.HI UR4, UR6, UR6, URZ, 0x1 ;  /* 0x0000000606047291 */ /* 0x000fe4000f8f083f */
[----:B------:R-:W-:Y:S02]  /*1c60*/  IMAD.U32 R2, RZ, RZ, UR5 ;  /* 0x00000005ff027e24 */ /* 0x000fe4000f8e00ff */
[----:B------:R-:W-:-:S03]  /*1c70*/  ULOP3.LUT UR4, UR4, 0xfffffffe, URZ, 0xc0, !UPT ;  /* 0xfffffffe04047892 */ /* 0x000fc6000f8ec03f */
[----:B------:R-:W-:Y:S01]  /*1c80*/  ISETP.NE.AND P0, PT, R2, 0x3, PT ;  /* 0x000000030200780c */ /* 0x000fe20003f05270 */
[----:B------:R-:W-:-:S06]  /*1c90*/  UIADD3 UR4, UR6, -UR4, URZ ;  /* 0x8000000406047290 */ /* 0x000fcc000fffe03f */
[----:B------:R-:W-:-:S05]  /*1ca0*/  IMAD.U32 R0, RZ, RZ, UR4 ;  /* 0x00000004ff007e24 */ /* 0x000fca000f8e00ff */
[----:B------:R-:W-:-:S04]  /*1cb0*/  SHF.L.U32 R0, R0, 0x1f, RZ ;  /* 0x0000001f00007819 */ /* 0x000fc800000006ff */
[----:B------:R-:W0:Y:S02]  /*1cc0*/  SYNCS.PHASECHK.TRANS64.TRYWAIT P1, [UR37+0x30800], R0 ;  /* 0x03080000ff0075a7 */ /* 0x000e240008020165 */
[----:B0-----:R-:W-:Y:S05]  /*1cd0*/  @!P1 BRA `(.L_x_1166) ;  /* 0x0000013000249947 */ /* 0x001fea0003800000 */
.L_x_1373:
[----:B------:R-:W-:Y:S05]  /*1ce0*/  @!P0 BRA `(.L_x_1167) ;  /* 0x0000000000048947 */ /* 0x000fea0003800000 */
[----:B------:R-:W-:Y:S01]  /*1cf0*/  BPT.TRAP 0x1 ;  /* 0x000000040000795c */ /* 0x000fe20000300000 */
.L_x_1167:
[----:B0-----:R-:W-:Y:S02]  /*1d00*/  IMAD.U32 R3, RZ, RZ, UR36 ;  /* 0x00000024ff037e24 */ /* 0x001fe4000f8e00ff */
[----:B------:R-:W-:-:S03]  /*1d10*/  IMAD.U32 R0, RZ, RZ, UR38 ;  /* 0x00000026ff007e24 */ /* 0x000fc6000f8e00ff */
[----:B------:R-:W-:Y:S02]  /*1d20*/  LEA R3, R3, UR37, 0x3 ;  /* 0x0000002503037c11 */ /* 0x000fe4000f8e18ff */
[----:B------:R-:W-:-:S04]  /*1d30*/  SHF.L.U32 R0, R0, 0x1f, RZ ;  /* 0x0000001f00007819 */ /* 0x000fc800000006ff */
[----:B------:R0:W1:Y:S01]  /*1d40*/  SYNCS.PHASECHK.TRANS64.TRYWAIT P2, [R3+URZ+0x30830], R0 ;  /* 0x03083000030075a7 */ /* 0x000062000804017f */
[----:B------:R-:W-:Y:S05]  /*1d50*/  @!P0 BRA `(.L_x_1168) ;  /* 0x0000000000048947 */ /* 0x000fea0003800000 */
[----:B------:R-:W-:Y:S01]  /*1d60*/  BPT.TRAP 0x1 ;  /* 0x000000040000795c */ /* 0x000fe20000300000 */
.L_x_1168:
[----:B------:R-:W2:Y:S02]  /*1d70*/  S2R R2, SR_TID.X ;  /* 0x0000000000027919 */ /* 0x000ea40000002100 */
[----:B--2---:R-:W-:Y:S01]  /*1d80*/  LOP3.LUT P1, RZ, R2, 0x7f, RZ, 0xc0, !PT ;  /* 0x0000007f02ff7812 */ /* 0x004fe2000782c0ff */
[----:B-1----:R-:W-:-:S12]  /*1d90*/  @P2 BRA `(.L_x_1169) ;  /* 0x0000000000082947 */ /* 0x002fd80003800000 */
[----:B------:R-:W1:Y:S02]  /*1da0*/  SYNCS.PHASECHK.TRANS64.TRYWAIT P2, [R3+URZ+0x30830], R0 ;  /* 0x03083000030075a7 */ /* 0x000e64000804017f */
[----:B-1----:R-:W-:Y:S05]  /*1db0*/  @!P2 BRA `(.L_x_1170) ;  /* 0x000001300004a947 */ /* 0x002fea0003800000 */
.L_x_1169:
[----:B------:R-:W-:Y:S05]  /*1dc0*/  WARPSYNC.ALL ;  /* 0x0000000000007948 */ /* 0x000fea0003800000 */
[----:B------:R-:W-:Y:S01]  /*1dd0*/  UIADD3 UR4, UR37, 0x20400, URZ ;  /* 0x0002040025047890 */ /* 0x000fe2000fffe03f */
[----:B------:R-:W-:Y:S01]  /*1de0*/  WARPGROUP.ARRIVE ;  /* 0x00000000000079c5 */ /* 0x000fe20000000000 */
[----:B------:R-:W-:Y:S01]  /*1df0*/  UMOV UR9, 0x40000040 ;  /* 0x4000004000097882 */ /* 0x000fe20000000000 */
[----:B------:R-:W-:Y:S01]  /*1e00*/  UMOV UR11, 0x40000040 ;  /* 0x40000040000b7882 */ /* 0x000fe20000000000 */
[----:B------:R-:W-:Y:S01]  /*1e10*/  USHF.R.U32.HI UR4, URZ, 0x4, UR4 ;  /* 0x000000043f047899 */ /* 0x000fe20008011604 */
[----:B------:R-:W-:Y:S01]  /*1e20*/  IMAD.U32 R15, RZ, RZ, UR9 ;  /* 0x00000009ff0f7e24 */ /* 0x000fe2000f8e00ff */
[----:B------:R-:W-:Y:S01]  /*1e30*/  UMOV UR13, 0x40000040 ;  /* 0x40000040000d7882 */ /* 0x000fe20000000000 */
[----:B------:R-:W-:Y:S01]  /*1e40*/  UMOV UR15, 0x40000040 ;  /* 0x40000040000f7882 */ /* 0x000fe20000000000 */
[----:B------:R-:W-:Y:S01]  /*1e50*/  ULOP3.LUT UR4, UR4, 0x3fff, URZ, 0xc0, !UPT ;  /* 0x00003fff04047892 */ /* 0x000fe2000f8ec03f */
[----:B01----:R-:W-:Y:S01]  /*1e60*/  VIADD R0, R19, UR60 ;  /* 0x0000003c13007c36 */ /* 0x003fe20008000000 */
[----:B------:R-:W-:Y:S01]  /*1e70*/  UMOV UR17, 0x40000040 ;  /* 0x4000004000117882 */ /* 0x000fe20000000000 */
[----:B------:R-:W-:Y:S01]  /*1e80*/  UMOV UR19, 0x40000040 ;  /* 0x4000004000137882 */ /* 0x000fe20000000000 */
[----:B------:R-:W-:Y:S01]  /*1e90*/  ULOP3.LUT UR61, UR4, 0x10000, URZ, 0xfc, !UPT ;  /* 0x00010000043d7892 */ /* 0x000fe2000f8efc3f */
[----:B------:R-:W0:Y:S01]  /*1ea0*/  LDC R20, c[0x0][0x2f0] ;  /* 0x0000bc00ff147b82 */ /* 0x000e220000000800 */
[----:B------:R-:W-:Y:S01]  /*1eb0*/  ULOP3.LUT UR4, UR40, 0x10000, URZ, 0xfc, !UPT ;  /* 0x0001000028047892 */ /* 0x000fe2000f8efc3f */
[----:B------:R-:W-:Y:S01]  /*1ec0*/  IMAD.MOV.U32 R2, RZ, RZ, R0 ;  /* 0x000000ffff027224 */ /* 0x000fe200078e0000 */
[----:B------:R-:W-:Y:S01]  /*1ed0*/  ULEA UR5, UR36, UR61, 0xb ;  /* 0x0000003d24057291 */ /* 0x000fe2000f8e583f */
[----:B------:R-:W-:Y:S01]  /*1ee0*/  IMAD.MOV.U32 R4, RZ, RZ, -0x40 ;  /* 0xffffffc0ff047424 */ /* 0x000fe200078e00ff */
[----:B------:R-:W-:-:S02]  /*1ef0*/  UIADD3 UR6, UR4, 0x2, URZ ;  /* 0x0000000204067890 */ /* 0x000fc4000fffe03f */
[----:B------:R-:W-:Y:S01]  /*1f00*/  UIADD3 UR7, UR5, 0x2, URZ ;  /* 0x0000000205077890 */ /* 0x000fe2000fffe03f */
[----:B------:R-:W1:Y:S01]  /*1f10*/  LDC R21, c[0x0][0x288] ;  /* 0x0000a200ff157b82 */ /* 0x000e620000000800 */
[----:B------:R-:W-:Y:S01]  /*1f20*/  UMOV UR8, UR4 ;  /* 0x0000000400087c82 */ /* 0x000fe20008000000 */
[----:B------:R-:W-:Y:S01]  /*1f30*/  UMOV UR10, UR5 ;  /* 0x00000005000a7c82 */ /* 0x000fe20008000000 */
[----:B------:R-:W-:Y:S01]  /*1f40*/  IMAD.U32 R14, RZ, RZ, UR8 ;  /* 0x00000008ff0e7e24 */ /* 0x000fe2000f8e00ff */
[----:B------:R-:W-:Y:S01]  /*1f50*/  HGMMA.64x64x16.F32.BF16 R24, gdesc[UR8], RZ, !UPT, gsb0 ;  /* 0x00e00000081879f0 */ /* 0x000fe2000c0018ff */
        /* <DEDUP_REMOVED lines=8> */
[----:B------:R-:W-:Y:S01]  /*1fe0*/  UIADD3 UR12, UR4, 0x404, URZ ;  /* 0x00000404040c7890 */ /* 0x000fe2000fffe03f */
[----:B------:R-:W-:Y:S01]  /*1ff0*/  IMAD R57, R205, R4, 0x40 ;  /* 0x00000040cd397424 */ /* 0x000fe200078e0204 */
[----:B------:R-:W-:-:S02]  /*2000*/  UIADD3 UR14, UR5, 0x204, URZ ;  /* 0x00000204050e7890 */ /* 0x000fc4000fffe03f */
[----:B------:R-:W-:Y:S01]  /*2010*/  UIADD3 UR16, UR4, 0x406, URZ ;  /* 0x0000040604107890 */ /* 0x000fe2000fffe03f */
[----:B------:R-:W-:Y:S01]  /*2020*/  VIADD R4, R57, 0x1 ;  /* 0x0000000139047836 */ /* 0x000fe20000000000 */
[----:B------:R-:W-:Y:S02]  /*2030*/  UIADD3 UR18, UR5, 0x206, URZ ;  /* 0x0000020605127890 */ /* 0x000fe4000fffe03f */
[----:B------:R-:W-:Y:S02]  /*2040*/  UIADD3 UR20, UR4, 0x800, URZ ;  /* 0x0000080004147890 */ /* 0x000fe4000fffe03f */
[----:B------:R-:W-:Y:S01]  /*2050*/  UIADD3 UR22, UR5, 0x400, URZ ;  /* 0x0000040005167890 */ /* 0x000fe2000fffe03f */
[----:B------:R-:W-:Y:S01]  /*2060*/  UMOV UR21, 0x40000040 ;  /* 0x4000004000157882 */ /* 0x000fe20000000000 */
[----:B------:R-:W-:Y:S01]  /*2070*/  UMOV UR23, 0x40000040 ;  /* 0x4000004000177882 */ /* 0x000fe20000000000 */
[----:B------:R-:W-:Y:S02]  /*2080*/  UIADD3 UR24, UR4, 0x802, URZ ;  /* 0x0000080204187890 */ /* 0x000fe4000fffe03f */
[----:B------:R-:W-:Y:S01]  /*2090*/  UIADD3 UR26, UR5, 0x402, URZ ;  /* 0x00000402051a7890 */ /* 0x000fe2000fffe03f */
[----:B------:R-:W-:Y:S01]  /*20a0*/  UMOV UR25, 0x40000040 ;  /* 0x4000004000197882 */ /* 0x000fe20000000000 */
[----:B------:R-:W-:Y:S01]  /*20b0*/  UMOV UR27, 0x40000040 ;  /* 0x40000040001b7882 */ /* 0x000fe20000000000 */
[----:B------:R-:W-:-:S02]  /*20c0*/  UIADD3 UR28, UR4, 0x804, URZ ;  /* 0x00000804041c7890 */ /* 0x000fc4000fffe03f */
[----:B------:R-:W-:Y:S01]  /*20d0*/  UIADD3 UR30, UR5, 0x404, URZ ;  /* 0x00000404051e7890 */ /* 0x000fe2000fffe03f */
[----:B------:R-:W-:Y:S01]  /*20e0*/  UMOV UR29, 0x40000040 ;  /* 0x40000040001d7882 */ /* 0x000fe20000000000 */
[----:B------:R-:W-:Y:S01]  /*20f0*/  UMOV UR31, 0x40000040 ;  /* 0x40000040001f7882 */ /* 0x000fe20000000000 */
        /* <DEDUP_REMOVED lines=20> */
[----:B------:R-:W-:-:S02]  /*2240*/  WARPGROUP.DEPBAR.LE gsb0, 0x0 ;  /* 0x00008000000079c5 */ /* 0x000fc40000010000 */
[----:B------:R-:W-:-:S06]  /*2250*/  WARPGROUP.ARRIVE ;  /* 0x00000000000079c5 */ /* 0x000fcc0000000000 */
[----:B------:R-:W-:Y:S01]  /*2260*/  HGMMA.64x64x16.F32.BF16 R24, gdesc[UR8], R24, gsb0 ;  /* 0x00e00000081879f0 */ /* 0x000fe20008001818 */
        /* <DEDUP_REMOVED lines=26> */
[----:B------:R-:W-:Y:S01]  /*2410*/  IMAD.U32 R6, RZ, RZ, UR8 ;  /* 0x00000008ff067e24 */ /* 0x000fe2000f8e00ff */
[----:B------:R-:W-:Y:S01]  /*2420*/  ULDC.64 UR6, c[0x0][0x9e0] ;  /* 0x0002780000067ab9 */ /* 0x000fe20000000a00 */
[----:B------:R-:W-:Y:S01]  /*2430*/  IMAD.U32 R7, RZ, RZ, UR9 ;  /* 0x00000009ff077e24 */ /* 0x000fe2000f8e00ff */
[----:B------:R-:W-:Y:S01]  /*2440*/  UISETP.GE.AND UP1, UPT, UR7, 0x1, UPT ;  /* 0x000000010700788c */ /* 0x000fe2000bf26270 */
[----:B------:R-:W-:Y:S02]  /*2450*/  WARPGROUP.DEPBAR.LE gsb0, 0x0 ;  /* 0x00008000000079c5 */ /* 0x000fe40000010000 */
[----:B------:R-:W-:-:S06]  /*2460*/  WARPGROUP.ARRIVE ;  /* 0x00000000000079c5 */ /* 0x000fcc0000000000 */
[----:B------:R-:W-:Y:S01]  /*2470*/  HGMMA.64x64x16.F32.BF16 R24, gdesc[UR8], R24, gsb0 ;  /* 0x00e00000081879f0 */ /* 0x000fe20008001818 */
[----:B------:R-:W-:Y:S02]  /*2480*/  UIADD3 UR8, UR4, 0x402, URZ ;  /* 0x0000040204087890 */ /* 0x000fe4000fffe03f */
[----:B------:R-:W-:Y:S01]  /*2490*/  UIADD3 UR10, UR5, 0x202, URZ ;  /* 0x00000202050a7890 */ /* 0x000fe2000fffe03f */
[----:B------:R-:W-:Y:S01]  /*24a0*/  UMOV UR9, 0x40000040 ;  /* 0x4000004000097882 */ /* 0x000fe20000000000 */
[----:B------:R-:W-:Y:S01]  /*24b0*/  UMOV UR11, 0x40000040 ;  /* 0x40000040000b7882 */ /* 0x000fe20000000000 */
[----:B------:R-:W-:Y:S02]  /*24c0*/  ULDC UR4, c[0x0][0x448] ;  /* 0x0001120000047ab9 */ /* 0x000fe40000000800 */
[----:B------:R-:W-:-:S06]  /*24d0*/  UISETP.NE.AND UP0, UPT, UR4, 0x1, UPT ;  /* 0x000000010400788c */ /* 0x000fcc000bf05270 */
[----:B------:R-:W-:Y:S02]  /*24e0*/  PLOP3.LUT P2, PT, PT, PT, UP0, 0x80, 0x0 ;  /* 0x000000000000781c */ /* 0x000fe40003f4f008 */
[----:B------:R-:W-:-:S03]  /*24f0*/  PLOP3.LUT P3, PT, PT, PT, UP0, 0x80, 0x0 ;  /* 0x000000000000781c */ /* 0x000fc60003f6f008 */
[----:B------:R-:W-:-:S08]  /*2500*/  @UP0 ULDC UR4, c[0x0][0x44c] ;  /* 0x0001130000040ab9 */ /* 0x000fd00000000800 */
[----:B------:R-:W-:Y:S01]  /*2510*/  @P2 IMAD.HI.U32 R5, R0, UR4, RZ ;  /* 0x0000000400052c27 */ /* 0x000fe2000f8e00ff */
[----:B------:R-:W-:Y:S01]  /*2520*/  @UP0 ULDC UR4, c[0x0][0x450] ;  /* 0x0001140000040ab9 */ /* 0x000fe20000000800 */
[----:B------:R-:W-:Y:S02]  /*2530*/  PLOP3.LUT P2, PT, PT, PT, UP1, 0x40, 0x0 ;  /* 0x000000000000781c */ /* 0x000fe40003f4e818 */
[----:B------:R-:W-:Y:S01]  /*2540*/  @!P1 VIADD R0, R3, 0x30840 ;  /* 0x0003084003009836 */ /* 0x000fe20000000000 */
[----:B------:R-:W-:Y:S01]  /*2550*/  @P3 SHF.R.U32.HI R2, RZ, UR4, R5 ;  /* 0x00000004ff023c19 */ /* 0x000fe20008011605 */
[----:B------:R-:W-:Y:S01]  /*2560*/  IMAD R3, R17, -0x2, R4 ;  /* 0xfffffffe11037824 */ /* 0x000fe200078e0204 */
[----:B------:R-:W-:Y:S02]  /*2570*/  LEA R5, R205, 0xffffffc0, 0x6 ;  /* 0xffffffc0cd057811 */ /* 0x000fe400078e30ff */
[----:B------:R-:W-:Y:S01]  /*2580*/  @!P1 PRMT R0, RZ, 0x654, R0 ;  /* 0x00000654ff009816 */ /* 0x000fe20000000000 */
[----:B------:R-:W2:Y:S01]  /*2590*/  SHFL.IDX PT, R61, R2, RZ, 0x1c1f ;  /* 0x001c1fff023d7589 */ /* 0x000ea200000e0000 */
[----:B0-----:R-:W-:-:S04]  /*25a0*/  IMAD R4, R20, UR39, R3 ;  /* 0x0000002714047c24 */ /* 0x001fc8000f8e0203 */
[----:B-1----:R-:W-:-:S04]  /*25b0*/  IMAD.IADD R4, R4, 0x1, -R21 ;  /* 0x0000000104047824 */ /* 0x002fc800078e0a15 */
[----:B------:R-:W-:Y:S01]  /*25c0*/  VIADD R59, R4, UR6 ;  /* 0x00000006043b7c36 */ /* 0x000fe20008000000 */
[----:B------:R-:W-:Y:S02]  /*25d0*/  WARPGROUP.DEPBAR.LE gsb0, 0x0 ;  /* 0x00008000000079c5 */ /* 0x000fe40000010000 */
[----:B------:R-:W-:-:S06]  /*25e0*/  WARPGROUP.ARRIVE ;  /* 0x00000000000079c5 */ /* 0x000fcc0000000000 */
[----:B------:R-:W-:Y:S03]  /*25f0*/  HGMMA.64x64x16.F32.BF16 R24, gdesc[UR8], R24, gsb0 ;  /* 0x00e00000081879f0 */ /* 0x000fe60008001818 */
[----:B------:R-:W-:Y:S02]  /*2600*/  WARPGROUP.DEPBAR.LE gsb0, 0x0 ;  /* 0x00008000000079c5 */ /* 0x000fe40000010000 */
[----:B------:R-:W-:-:S06]  /*2610*/  WARPGROUP.ARRIVE ;  /* 0x00000000000079c5 */ /* 0x000fcc0000000000 */
[----:B------:R-:W-:Y:S03]  /*2620*/  HGMMA.64x64x16.F32.BF16 R24, gdesc[UR12], R24, gsb0 ;  /* 0x00e000000c1879f0 */ /* 0x000fe60008001818 */
[----:B------:R-:W-:Y:S02]  /*2630*/  WARPGROUP.DEPBAR.LE gsb0, 0x0 ;  /* 0x00008000000079c5 */ /* 0x000fe40000010000 */
[----:B------:R-:W-:-:S06]  /*2640*/  WARPGROUP.ARRIVE ;  /* 0x00000000000079c5 */ /* 0x000fcc0000000000 */
[----:B------:R-:W-:Y:S01]  /*2650*/  HGMMA.64x64x16.F32.BF16 R24, gdesc[UR16], R24, gsb0 ;  /* 0x00e00000101879f0 */ /* 0x000fe20008001818 */
[----:B------:R-:W-:Y:S02]  /*2660*/  ULDC UR18, c[0x0][0x9dc] ;  /* 0x0002770000127ab9 */ /* 0x000fe40000000800 */
[----:B------:R-:W-:-:S06]  /*2670*/  ULOP3.LUT UR4, URZ, UR18, URZ, 0x33, !UPT ;  /* 0x000000123f047292 */ /* 0x000fcc000f8e333f */
[----:B------:R-:W-:-:S04]  /*2680*/  VIADD R56, R4, UR4 ;  /* 0x0000000404387c36 */ /* 0x000fc80008000000 */
[----:B--2---:R-:W-:Y:S01]  /*2690*/  IMAD.IADD R3, R56, 0x1, R61 ;  /* 0x0000000138037824 */ /* 0x004fe200078e023d */
        /* <DEDUP_REMOVED lines=25> */
[----:B------:R0:W-:Y:S02]  /*2830*/  @!P1 SYNCS.ARRIVE.TRANS64.RED.A1T0 RZ, [R0+URZ], RZ ;  /* 0x000000ff00ff99a7 */ /* 0x0001e4000810043f */
[----:B0-----:R-:W-:-:S04]  /*2840*/  IMAD R0, R20, UR39, R57 ;  /* 0x0000002714007c24 */ /* 0x001fc8000f8e0239 */
[----:B------:R-:W-:-:S05]  /*2850*/  IMAD R16, R17, -0x2, R0 ;  /* 0xfffffffe11107824 */ /* 0x000fca00078e0200 */
[----:B------:R-:W-:Y:S01]  /*2860*/  VIADDMNMX R0, R61, R59, R16, PT ;  /* 0x0000003b3d007246 */ /* 0x000fe20003800110 */
[----:B------:R-:W-:Y:S06]  /*2870*/  @P2 BRA `(.L_x_1171) ;  /* 0x00000000005c2947 */ /* 0x000fec0003800000 */
[----:B------:R-:W-:Y:S01]  /*2880*/  IMAD R4, R20, UR39, R61 ;  /* 0x0000002714047c24 */ /* 0x000fe2000f8e023d */
[----:B------:R-:W-:Y:S03]  /*2890*/  BSSY B0, `(.L_x_1172) ;  /* 0x0000011000007945 */ /* 0x000fe60003800000 */
[----:B------:R-:W-:-:S05]  /*28a0*/  IMAD.IADD R4, R4, 0x1, -R21 ;  /* 0x0000000104047824 */ /* 0x000fca00078e0a15 */
[----:B------:R-:W-:-:S13]  /*28b0*/  ISETP.GT.AND P2, PT, R4, -0x1, PT ;  /* 0xffffffff0400780c */ /* 0x000fda0003f44270 */
[----:B------:R-:W-:Y:S05]  /*28c0*/  @P2 BRA `(.L_x_1173) ;  /* 0x0000000000202947 */ /* 0x000fea0003800000 */
[----:B------:R-:W-:Y:S01]  /*28d0*/  UISETP.NE.AND UP2, UPT, UR7, 0x1, UPT ;  /* 0x000000010700788c */ /* 0x000fe2000bf45270 */
[----:B------:R-:W-:-:S05]  /*28e0*/  LOP3.LUT R4, RZ, R4, RZ, 0x33, !PT ;  /* 0x00000004ff047212 */ /* 0x000fca00078e33ff */
[----:B------:R-:W-:-:S05]  /*28f0*/  PLOP3.LUT P2, PT, PT, PT, UP2, 0x80, 0x0 ;  /* 0x000000000000781c */ /* 0x000fca0003f4f028 */
[----:B------:R-:W-:-:S08]  /*2900*/  @UP2 ULDC.64 UR4, c[0x0][0x9e8] ;  /* 0x00027a0000042ab9 */ /* 0x000fd00000000a00 */
[----:B------:R-:W-:-:S05]  /*2910*/  @P2 IMAD.HI.U32 R58, R4, UR4, RZ ;  /* 0x00000004043a2c27 */ /* 0x000fca000f8e00ff */
[----:B------:R-:W-:-:S04]  /*2920*/  @P2 SHF.R.U32.HI R4, RZ, UR5, R58 ;  /* 0x00000005ff042c19 */ /* 0x000fc8000801163a */
[----:B------:R-:W-:Y:S01]  /*2930*/  LOP3.LUT R4, RZ, R4, RZ, 0x33, !PT ;  /* 0x00000004ff047212 */ /* 0x000fe200078e33ff */
[----:B------:R-:W-:Y:S06]  /*2940*/  BRA `(.L_x_1174) ;  /* 0x0000000000147947 */ /* 0x000fec0003800000 */
.L_x_1173:
[----:B------:R-:W-:-:S06]  /*2950*/  UISETP.NE.AND UP2, UPT, UR7, 0x1, UPT ;  /* 0x000000010700788c */ /* 0x000fcc000bf45270 */
[----:B------:R-:W-:-:S05]  /*2960*/  PLOP3.LUT P2, PT, PT, PT, UP2, 0x80, 0x0 ;  /* 0x000000000000781c */ /* 0x000fca0003f4f028 */
[----:B------:R-:W-:-:S08]  /*2970*/  @UP2 ULDC.64 UR4, c[0x0][0x9e8] ;  /* 0x00027a0000042ab9 */ /* 0x000fd00000000a00 */
[----:B------:R-:W-:-:S05]  /*2980*/  @P2 IMAD.HI.U32 R58, R4, UR4, RZ ;  /* 0x00000004043a2c27 */ /* 0x000fca000f8e00ff */
[----:B------:R-:W-:-:S07]  /*2990*/  @P2 SHF.R.U32.HI R4, RZ, UR5, R58 ;  /* 0x00000005ff042c19 */ /* 0x000fce000801163a */
.L_x_1174:
[----:B------:R-:W-:Y:S05]  /*29a0*/  BSYNC B0 ;  /* 0x0000000000007941 */ /* 0x000fea0003800000 */
.L_x_1172:
[----:B------:R-:W-:-:S04]  /*29b0*/  IMAD R4, R4, UR7, -R5 ;  /* 0x0000000704047c24 */ /* 0x000fc8000f8e0a05 */
[----:B------:R-:W-:-:S05]  /*29c0*/  IMAD R4, R17, -0x2, R4 ;  /* 0xfffffffe11047824 */ /* 0x000fca00078e0204 */
[----:B------:R-:W-:Y:S02]  /*29d0*/  VIMNMX R3, R3, R4, !PT ;  /* 0x0000000403037248 */ /* 0x000fe40007fe0100 */
[----:B------:R-:W-:-:S07]  /*29e0*/  VIADDMNMX R0, R4, UR7, R0, PT ;  /* 0x0000000704007c46 */ /* 0x000fce000b800100 */
.L_x_1171:
[C---:B------:R-:W-:Y:S02]  /*29f0*/  ISETP.GE.AND P2, PT, R57.reuse, 0x2, PT ;  /* 0x000000023900780c */ /* 0x040fe40003f46270 */
[----:B------:R-:W-:Y:S02]  /*2a00*/  ISETP.GE.AND P6, PT, R57, 0xa, PT ;  /* 0x0000000a3900780c */ /* 0x000fe40003fc6270 */
[----:B------:R-:W-:Y:S02]  /*2a10*/  ISETP.GT.AND P4, PT, R3, 0x1, !P2 ;  /* 0x000000010300780c */ /* 0x000fe40005784270 */
[----:B------:R-:W-:Y:S02]  /*2a20*/  ISETP.GE.AND P3, PT, R57, 0x9, PT ;  /* 0x000000093900780c */ /* 0x000fe40003f66270 */
[----:B------:R-:W-:Y:S02]  /*2a30*/  ISETP.LT.OR P4, PT, R0, 0x2, P4 ;  /* 0x000000020000780c */ /* 0x000fe40002781670 */
[----:B------:R-:W-:-:S02]  /*2a40*/  P2R R58, PR, RZ, 0x40 ;  /* 0x00000040ff3a7803 */ /* 0x000fc40000000000 */
[----:B------:R-:W-:Y:S02]  /*2a50*/  FSEL R61, R25, -INF , !P4 ;  /* 0xff800000193d7808 */ /* 0x000fe40006000000 */
[C---:B------:R-:W-:Y:S01]  /*2a60*/  ISETP.GT.AND P4, PT, R3.reuse, 0x9, !P6 ;  /* 0x000000090300780c */ /* 0x040fe20007784270 */
[----:B------:R-:W0:Y:S01]  /*2a70*/  SHFL.IDX PT, R25, R2, 0x1, 0x1c1f ;  /* 0x003c1f0002197f89 */ /* 0x000e2200000e0000 */
[----:B------:R-:W-:Y:S02]  /*2a80*/  ISETP.GT.AND P5, PT, R3, 0x8, !P3 ;  /* 0x000000080300780c */ /* 0x000fe40005fa4270 */
[----:B------:R-:W-:Y:S02]  /*2a90*/  ISETP.LT.OR P4, PT, R0, 0xa, P4 ;  /* 0x0000000a0000780c */ /* 0x000fe40002781670 */
[----:B------:R-:W-:Y:S02]  /*2aa0*/  ISETP.GE.AND P6, PT, R57, 0x11, PT ;  /* 0x000000113900780c */ /* 0x000fe40003fc6270 */
[----:B------:R-:W-:-:S02]  /*2ab0*/  FSEL R65, R29, -INF , !P4 ;  /* 0xff8000001d417808 */ /* 0x000fc40006000000 */
[----:B------:R-:W-:Y:S02]  /*2ac0*/  ISETP.LT.OR P5, PT, R0, 0x9, P5 ;  /* 0x000000090000780c */ /* 0x000fe40002fa1670 */
[----:B------:R-:W-:Y:S02]  /*2ad0*/  ISETP.GT.AND P4, PT, R3, 0x10, !P6 ;  /* 0x000000100300780c */ /* 0x000fe40007784270 */
[----:B------:R-:W-:Y:S02]  /*2ae0*/  FSEL R63, R28, -INF , !P5 ;  /* 0xff8000001c3f7808 */ /* 0x000fe40006800000 */
[----:B------:R-:W-:Y:S02]  /*2af0*/  ISETP.LT.OR P4, PT, R0, 0x11, P4 ;  /* 0x000000110000780c */ /* 0x000fe40002781670 */
[----:B------:R-:W-:Y:S02]  /*2b00*/  ISETP.GE.AND P5, PT, R57, 0x12, PT ;  /* 0x000000123900780c */ /* 0x000fe40003fa6270 */
[----:B------:R-:W-:-:S02]  /*2b10*/  FSEL R67, R32, -INF , !P4 ;  /* 0xff80000020437808 */ /* 0x000fc40006000000 */
[----:B------:R-:W-:Y:S02]  /*2b20*/  ISETP.GT.AND P4, PT, R3, 0x11, !P5 ;  /* 0x000000110300780c */ /* 0x000fe40006f84270 */
[----:B------:R-:W-:Y:S02]  /*2b30*/  P2R R32, PR, RZ, 0x20 ;  /* 0x00000020ff207803 */ /* 0x000fe40000000000 */
[----:B------:R-:W-:Y:S02]  /*2b40*/  ISETP.LT.OR P4, PT, R0, 0x12, P4 ;  /* 0x000000120000780c */ /* 0x000fe40002781670 */
[----:B------:R-:W-:Y:S02]  /*2b50*/  ISETP.GE.AND P5, PT, R57, 0x19, PT ;  /* 0x000000193900780c */ /* 0x000fe40003fa6270 */
[----:B------:R-:W-:Y:S02]  /*2b60*/  FSEL R33, R33, -INF , !P4 ;  /* 0xff80000021217808 */ /* 0x000fe40006000000 */
[----:B------:R-:W-:-:S02]  /*2b70*/  ISETP.GT.AND P4, PT, R3, 0x18, !P5 ;  /* 0x000000180300780c */ /* 0x000fc40006f84270 */
[----:B------:R-:W-:Y:S02]  /*2b80*/  P2R R60, PR, RZ, 0x20 ;  /* 0x00000020ff3c7803 */ /* 0x000fe40000000000 */
[----:B------:R-:W-:Y:S02]  /*2b90*/  ISETP.LT.OR P4, PT, R0, 0x19, P4 ;  /* 0x000000190000780c */ /* 0x000fe40002781670 */
[----:B------:R-:W-:Y:S02]  /*2ba0*/  ISETP.GE.AND P5, PT, R57, 0x1a, PT ;  /* 0x0000001a3900780c */ /* 0x000fe40003fa6270 */
[----:B------:R-:W-:Y:S02]  /*2bb0*/  FSEL R69, R36, -INF , !P4 ;  /* 0xff80000024457808 */ /* 0x000fe40006000000 */
[----:B------:R-:W-:Y:S02]  /*2bc0*/  ISETP.GT.AND P4, PT, R3, 0x19, !P5 ;  /* 0x000000190300780c */ /* 0x000fe40006f84270 */
[----:B------:R-:W-:-:S02]  /*2bd0*/  P2R R36, PR, RZ, 0x20 ;  /* 0x00000020ff247803 */ /* 0x000fc40000000000 */
[C---:B------:R-:W-:Y:S02]  /*2be0*/  ISETP.LT.OR P4, PT, R0.reuse, 0x1a, P4 ;  /* 0x0000001a0000780c */ /* 0x040fe40002781670 */
[----:B------:R-:W-:Y:S02]  /*2bf0*/  ISETP.GE.AND P5, PT, R57, 0x21, PT ;  /* 0x000000213900780c */ /* 0x000fe40003fa6270 */
[----:B------:R-:W-:Y:S02]  /*2c00*/  FSEL R37, R37, -INF , !P4 ;  /* 0xff80000025257808 */ /* 0x000fe40006000000 */
[----:B------:R-:W-:Y:S02]  /*2c10*/  ISETP.GT.AND P4, PT, R3, 0x20, !P5 ;  /* 0x000000200300780c */ /* 0x000fe40006f84270 */
[----:B------:R-:W-:Y:S02]  /*2c20*/  P2R R62, PR, RZ, 0x20 ;  /* 0x00000020ff3e7803 */ /* 0x000fe40000000000 */
[----:B------:R-:W-:-:S02]  /*2c30*/  ISETP.LT.OR P4, PT, R0, 0x21, P4 ;  /* 0x000000210000780c */ /* 0x000fc40002781670 */
[----:B------:R-:W-:Y:S02]  /*2c40*/  ISETP.GE.AND P5, PT, R57, 0x22, PT ;  /* 0x000000223900780c */ /* 0x000fe40003fa6270 */
[----:B------:R-:W-:Y:S02]  /*2c50*/  FSEL R71, R40, -INF , !P4 ;  /* 0xff80000028477808 */ /* 0x000fe40006000000 */
[----:B------:R-:W-:Y:S02]  /*2c60*/  ISETP.GT.AND P4, PT, R3, 0x21, !P5 ;  /* 0x000000210300780c */ /* 0x000fe40006f84270 */
[----:B------:R-:W-:Y:S02]  /*2c70*/  P2R R40, PR, RZ, 0x20 ;  /* 0x00000020ff287803 */ /* 0x000fe40000000000 */
[----:B------:R-:W-:Y:S02]  /*2c80*/  ISETP.LT.OR P4, PT, R0, 0x22, P4 ;  /* 0x000000220000780c */ /* 0x000fe40002781670 */
[----:B------:R-:W-:-:S02]  /*2c90*/  ISETP.GE.AND P5, PT, R57, 0x29, PT ;  /* 0x000000293900780c */ /* 0x000fc40003fa6270 */
[----:B------:R-:W-:Y:S02]  /*2ca0*/  FSEL R41, R41, -INF , !P4 ;  /* 0xff80000029297808 */ /* 0x000fe40006000000 */
[----:B------:R-:W-:Y:S02]  /*2cb0*/  ISETP.GT.AND P4, PT, R3, 0x28, !P5 ;  /* 0x000000280300780c */ /* 0x000fe40006f84270 */
[----:B------:R-:W-:Y:S02]  /*2cc0*/  P2R R64, PR, RZ, 0x20 ;  /* 0x00000020ff407803 */ /* 0x000fe40000000000 */
        /* <DEDUP_REMOVED lines=11> */
[----:B------:R-:W-:Y:S02]  /*2d80*/  P2R R28, PR, RZ, 0x40 ;  /* 0x00000040ff1c7803 */ /* 0x000fe40000000000 */
[----:B------:R-:W-:Y:S02]  /*2d90*/  FSEL R75, R48, -INF , !P4 ;  /* 0xff800000304b7808 */ /* 0x000fe40006000000 */
[----:B------:R-:W-:-:S04]  /*2da0*/  ISETP.GE.AND P4, PT, R57, 0x32, PT ;  /* 0x000000323900780c */ /* 0x000fc80003f86270 */
[----:B------:R-:W-:-:S04]  /*2db0*/  ISETP.GT.AND P5, PT, R3, 0x31, !P4 ;  /* 0x000000310300780c */ /* 0x000fc800067a4270 */
[----:B------:R-:W-:-:S04]  /*2dc0*/  ISETP.LT.OR P5, PT, R0, 0x32, P5 ;  /* 0x000000320000780c */ /* 0x000fc80002fa1670 */
[----:B------:R-:W-:Y:S02]  /*2dd0*/  FSEL R49, R49, -INF , !P5 ;  /* 0xff80000031317808 */ /* 0x000fe40006800000 */
[----:B------:R-:W-:-:S04]  /*2de0*/  ISETP.GE.AND P5, PT, R57, 0x39, PT ;  /* 0x000000393900780c */ /* 0x000fc80003fa6270 */
[----:B------:R-:W-:-:S04]  /*2df0*/  ISETP.GT.AND P6, PT, R3, 0x38, !P5 ;  /* 0x000000380300780c */ /* 0x000fc80006fc4270 */
[----:B------:R-:W-:-:S04]  /*2e00*/  ISETP.LT.OR P6, PT, R0, 0x39, P6 ;  /* 0x000000390000780c */ /* 0x000fc800037c1670 */
[----:B------:R-:W-:Y:S02]  /*2e10*/  FSEL R77, R52, -INF , !P6 ;  /* 0xff800000344d7808 */ /* 0x000fe40007000000 */
[----:B------:R-:W-:-:S04]  /*2e20*/  ISETP.GE.AND P6, PT, R57, 0x1, PT ;  /* 0x000000013900780c */ /* 0x000fc80003fc6270 */
[----:B------:R-:W-:Y:S02]  /*2e30*/  P2R R4, PR, RZ, 0x40 ;  /* 0x00000040ff047803 */ /* 0x000fe40000000000 */
[----:B------:R-:W-:-:S04]  /*2e40*/  ISETP.GT.AND P6, PT, R3, RZ, !P6 ;  /* 0x000000ff0300720c */ /* 0x000fc800077c4270 */
[----:B------:R-:W-:-:S04]  /*2e50*/  ISETP.LT.OR P6, PT, R0, 0x1, P6 ;  /* 0x000000010000780c */ /* 0x000fc800037c1670 */
[----:B------:R-:W-:Y:S02]  /*2e60*/  FSEL R29, R24, -INF , !P6 ;  /* 0xff800000181d7808 */ /* 0x000fe40007000000 */
[----:B------:R-:W-:-:S04]  /*2e70*/  ISETP.GE.AND P6, PT, R57, 0x3a, PT ;  /* 0x0000003a3900780c */ /* 0x000fc80003fc6270 */
[----:B------:R-:W-:Y:S02]  /*2e80*/  P2R R24, PR, RZ, 0x40 ;  /* 0x00000040ff187803 */ /* 0x000fe40000000000 */
[----:B------:R-:W-:Y:S01]  /*2e90*/  ISETP.GT.AND P6, PT, R3, 0x39, !P6 ;  /* 0x000000390300780c */ /* 0x000fe200077c4270 */
[----:B0-----:R-:W-:-:S03]  /*2ea0*/  IMAD.IADD R3, R56, 0x1, R25 ;  /* 0x0000000138037824 */ /* 0x001fc600078e0219 */
[----:B------:R-:W-:Y:S02]  /*2eb0*/  ISETP.LT.OR P6, PT, R0, 0x3a, P6 ;  /* 0x0000003a0000780c */ /* 0x000fe400037c1670 */
[----:B------:R-:W-:Y:S02]  /*2ec0*/  VIADDMNMX R0, R25, R59, R16, PT ;  /* 0x0000003b19007246 */ /* 0x000fe40003800110 */
[----:B------:R-:W-:Y:S02]  /*2ed0*/  FSEL R53, R53, -INF , !P6 ;  /* 0xff80000035357808 */ /* 0x000fe40007000000 */
[----:B------:R-:W-:-:S13]  /*2ee0*/  PLOP3.LUT P6, PT, PT, PT, UP1, 0x40, 0x0 ;  /* 0x000000000000781c */ /* 0x000fda0003fce818 */
[----:B------:R-:W-:Y:S05]  /*2ef0*/  @P6 BRA `(.L_x_1175) ;  /* 0x0000000000646947 */ /* 0x000fea0003800000 */
        /* <DEDUP_REMOVED lines=9> */
[----:B------:R-:W-:Y:S01]  /*2f90*/  @P6 IMAD.HI.U32 R16, R2, UR4, RZ ;  /* 0x0000000402106c27 */ /* 0x000fe2000f8e00ff */
[----:B------:R-:W-:-:S13]  /*2fa0*/  PLOP3.LUT P6, PT, PT, PT, UP2, 0x80, 0x0 ;  /* 0x000000000000781c */ /* 0x000fda0003fcf028 */
[----:B------:R-:W-:-:S04]  /*2fb0*/  @P6 SHF.R.U32.HI R2, RZ, UR5, R16 ;  /* 0x00000005ff026c19 */ /* 0x000fc80008011610 */
[----:B------:R-:W-:Y:S01]  /*2fc0*/  LOP3.LUT R2, RZ, R2, RZ, 0x33, !PT ;  /* 0x00000002ff027212 */ /* 0x000fe200078e33ff */
[----:B------:R-:W-:Y:S06]  /*2fd0*/  BRA `(.L_x_1178) ;  /* 0x0000000000187947 */ /* 0x000fec0003800000 */
.L_x_1177:
[----:B------:R-:W-:-:S06]  /*2fe0*/  UISETP.NE.AND UP2, UPT, UR7, 0x1, UPT ;  /* 0x000000010700788c */ /* 0x000fcc000bf45270 */
[----:B------:R-:W-:-:S05]  /*2ff0*/  PLOP3.LUT P6, PT, PT, PT, UP2, 0x80, 0x0 ;  /* 0x000000000000781c */ /* 0x000fca0003fcf028 */
[----:B------:R-:W-:-:S08]  /*3000*/  @UP2 ULDC.64 UR4, c[0x0][0x9e8] ;  /* 0x00027a0000042ab9 */ /* 0x000fd00000000a00 */
[----:B------:R-:W-:Y:S01]  /*3010*/  @P6 IMAD.HI.U32 R16, R2, UR4, RZ ;  /* 0x0000000402106c27 */ /* 0x000fe2000f8e00ff */
[----:B------:R-:W-:-:S13]  /*3020*/  PLOP3.LUT P6, PT, PT, PT, UP2, 0x80, 0x0 ;  /* 0x000000000000781c */ /* 0x000fda0003fcf028 */
[----:B------:R-:W-:-:S07]  /*3030*/  @P6 SHF.R.U32.HI R2, RZ, UR5, R16 ;  /* 0x00000005ff026c19 */ /* 0x000fce0008011610 */
.L_x_1178:
[----:B------:R-:W-:Y:S05]  /*3040*/  BSYNC B0 ;  /* 0x0000000000007941 */ /* 0x000fea0003800000 */
.L_x_1176:
[----:B------:R-:W-:-:S04]  /*3050*/  IMAD R2, R2, UR7, -R5 ;  /* 0x0000000702027c24 */ /* 0x000fc8000f8e0a05 */
[----:B------:R-:W-:-:S05]  /*3060*/  IMAD R2, R17, -0x2, R2 ;  /* 0xfffffffe11027824 */ /* 0x000fca00078e0202 */
[----:B------:R-:W-:Y:S02]  /*3070*/  VIMNMX R3, R3, R2, !PT ;  /* 0x0000000203037248 */ /* 0x000fe40007fe0100 */
[----:B------:R-:W-:-:S07]  /*3080*/  VIADDMNMX R0, R2, UR7, R0, PT ;  /* 0x0000000702007c46 */ /* 0x000fce000b800100 */
.L_x_1175:
[----:B------:R-:W-:Y:S01]  /*3090*/  ISETP.GT.AND P2, PT, R3, 0x1, !P2 ;  /* 0x000000010300780c */ /* 0x000fe20005744270 */
[----:B------:R-:W-:Y:S01]  /*30a0*/  ULDC UR5, c[0x0][0x988] ;  /* 0x0002620000057ab9 */ /* 0x000fe20000000800 */
[----:B------:R-:W-:Y:S01]  /*30b0*/  FMNMX.FTZ R2, R29, R61, !PT ;  /* 0x0000003d1d027209 */ /* 0x000fe20007810000 */
[----:B------:R-:W-:Y:S01]  /*30c0*/  @UP0 ULDC UR10, c[0x0][0x44c] ;  /* 0x00011300000a0ab9 */ /* 0x000fe20000000800 */
[----:B------:R-:W-:Y:S01]  /*30d0*/  ISETP.LT.OR P2, PT, R0, 0x2, P2 ;  /* 0x000000020000780c */ /* 0x000fe20001741670 */
[----:B------:R-:W-:Y:S01]  /*30e0*/  UIMAD.WIDE.U32 UR10, UR60, UR10, URZ ;  /* 0x0000000a3c0a72a5 */ /* 0x000fe2000f8e003f */
[----:B------:R-:W-:Y:S01]  /*30f0*/  FMNMX.FTZ R2, R63, R2, !PT ;  /* 0x000000023f027209 */ /* 0x000fe20007810000 */
[----:B------:R-:W-:Y:S01]  /*3100*/  @UP0 ULDC UR14, c[0x0][0x450] ;  /* 0x00011400000e0ab9 */ /* 0x000fe20000000800 */
[----:B------:R-:W-:Y:S01]  /*3110*/  FSEL R27, R27, -INF , !P2 ;  /* 0xff8000001b1b7808 */ /* 0x000fe20005000000 */
[----:B------:R-:W-:Y:S01]  /*3120*/  UMOV UR4, UR60 ;  /* 0x0000003c00047c82 */ /* 0x000fe20008000000 */
[----:B------:R-:W-:Y:S01]  /*3130*/  ISETP.NE.AND P2, PT, R58, RZ, PT ;  /* 0x000000ff3a00720c */ /* 0x000fe20003f45270 */
[----:B------:R-:W-:Y:S01]  /*3140*/  @UP0 USHF.R.U32.HI UR4, URZ, UR14, UR11 ;  /* 0x0000000e3f040299 */ /* 0x000fe2000801160b */
[----:B------:R-:W-:Y:S01]  /*3150*/  FMNMX.FTZ R2, R65, R2, !PT ;  /* 0x0000000241027209 */ /* 0x000fe20007810000 */
[----:B------:R-:W-:Y:S01]  /*3160*/  VIADD R205, R205, 0xfffffffe ;  /* 0xfffffffecdcd7836 */ /* 0x000fe20000000000 */
[----:B------:R-:W-:Y:S01]  /*3170*/  ISETP.GT.AND P2, PT, R3, 0x9, !P2 ;  /* 0x000000090300780c */ /* 0x000fe20005744270 */
[----:B------:R-:W-:Y:S01]  /*3180*/  UIADD3 UR52, UR52, UR4, URZ ;  /* 0x0000000434347290 */ /* 0x000fe2000fffe03f */
[----:B------:R-:W-:-:S02]  /*3190*/  FMNMX.FTZ R2, R67, R2, !PT ;  /* 0x0000000243027209 */ /* 0x000fc40007810000 */
[----:B------:R-:W-:Y:S01]  /*31a0*/  ISETP.LT.OR P2, PT, R0, 0xa, P2 ;  /* 0x0000000a0000780c */ /* 0x000fe20001741670 */
[----:B------:R-:W-:Y:S01]  /*31b0*/  UIADD3 UR6, UR52, UR6, URZ ;  /* 0x0000000634067290 */ /* 0x000fe2000fffe03f */
[----:B------:R-:W-:Y:S02]  /*31c0*/  FMNMX.FTZ R2, R33, R2, !PT ;  /* 0x0000000221027209 */ /* 0x000fe40007810000 */
[----:B------:R-:W-:Y:S02]  /*31d0*/  FSEL R31, R31, -INF , !P2 ;  /* 0xff8000001f1f7808 */ /* 0x000fe40005000000 */
[----:B------:R-:W-:Y:S02]  /*31e0*/  ISETP.NE.AND P2, PT, R28, RZ, PT ;  /* 0x000000ff1c00720c */ /* 0x000fe40003f45270 */
[----:B------:R-:W-:Y:S02]  /*31f0*/  FMNMX.FTZ R2, R69, R2, !PT ;  /* 0x0000000245027209 */ /* 0x000fe40007810000 */
[----:B------:R-:W-:-:S02]  /*3200*/  ISETP.GT.AND P2, PT, R3, 0x10, !P2 ;  /* 0x000000100300780c */ /* 0x000fc40005744270 */
[----:B------:R-:W-:Y:S02]  /*3210*/  FMNMX.FTZ R2, R37, R2, !PT ;  /* 0x0000000225027209 */ /* 0x000fe40007810000 */
[----:B------:R-:W-:Y:S02]  /*3220*/  ISETP.LT.OR P2, PT, R0, 0x11, P2 ;  /* 0x000000110000780c */ /* 0x000fe40001741670 */
[----:B------:R-:W-:Y:S02]  /*3230*/  FMNMX.FTZ R2, R71, R2, !PT ;  /* 0x0000000247027209 */ /* 0x000fe40007810000 */
[----:B------:R-:W-:Y:S02]  /*3240*/  FSEL R34, R34, -INF , !P2 ;  /* 0xff80000022227808 */ /* 0x000fe40005000000 */
[----:B------:R-:W-:Y:S02]  /*3250*/  ISETP.NE.AND P2, PT, R32, RZ, PT ;  /* 0x000000ff2000720c */ /* 0x000fe40003f45270 */
[----:B------:R-:W-:-:S02]  /*3260*/  FMNMX.FTZ R2, R41, R2, !PT ;  /* 0x0000000229027209 */ /* 0x000fc40007810000 */
[----:B------:R-:W-:Y:S02]  /*3270*/  ISETP.GT.AND P2, PT, R3, 0x11, !P2 ;  /* 0x000000110300780c */ /* 0x000fe40005744270 */
[----:B------:R-:W-:Y:S02]  /*3280*/  FMNMX.FTZ R2, R73, R2, !PT ;  /* 0x0000000249027209 */ /* 0x000fe40007810000 */
[----:B------:R-:W-:Y:S02]  /*3290*/  ISETP.LT.OR P2, PT, R0, 0x12, P2 ;  /* 0x000000120000780c */ /* 0x000fe40001741670 */
[----:B------:R-:W-:Y:S02]  /*32a0*/  FMNMX.FTZ R2, R45, R2, !PT ;  /* 0x000000022d027209 */ /* 0x000fe40007810000 */
[----:B------:R-:W-:Y:S02]  /*32b0*/  FSEL R35, R35, -INF , !P2 ;  /* 0xff80000023237808 */ /* 0x000fe40005000000 */
[----:B------:R-:W-:-:S02]  /*32c0*/  ISETP.NE.AND P2, PT, R60, RZ, PT ;  /* 0x000000ff3c00720c */ /* 0x000fc40003f45270 */
[----:B------:R-:W-:Y:S02]  /*32d0*/  FMNMX.FTZ R2, R75, R2, !PT ;  /* 0x000000024b027209 */ /* 0x000fe40007810000 */
[----:B------:R-:W-:Y:S02]  /*32e0*/  ISETP.GT.AND P2, PT, R3, 0x18, !P2 ;  /* 0x000000180300780c */ /* 0x000fe40005744270 */
[----:B------:R-:W-:Y:S02]  /*32f0*/  FMNMX.FTZ R2, R49, R2, !PT ;  /* 0x0000000231027209 */ /* 0x000fe40007810000 */
[----:B------:R-:W-:Y:S02]  /*3300*/  ISETP.LT.OR P2, PT, R0, 0x19, P2 ;  /* 0x000000190000780c */ /* 0x000fe40001741670 */
[----:B------:R-:W-:Y:S02]  /*3310*/  ISETP.GT.AND P3, PT, R3, 0x8, !P3 ;  /* 0x000000080300780c */ /* 0x000fe40005f64270 */
[----:B------:R-:W-:-:S02]  /*3320*/  FSEL R38, R38, -INF , !P2 ;  /* 0xff80000026267808 */ /* 0x000fc40005000000 */
[----:B------:R-:W-:Y:S02]  /*3330*/  ISETP.NE.AND P2, PT, R36, RZ, PT ;  /* 0x000000ff2400720c */ /* 0x000fe40003f45270 */
[----:B------:R-:W-:Y:S02]  /*3340*/  FMNMX.FTZ R2, R77, R2, !PT ;  /* 0x000000024d027209 */ /* 0x000fe40007810000 */
[----:B------:R-:W-:Y:S02]  /*3350*/  ISETP.GT.AND P2, PT, R3, 0x19, !P2 ;  /* 0x000000190300780c */ /* 0x000fe40005744270 */
[C---:B------:R-:W-:Y:S02]  /*3360*/  ISETP.LT.OR P3, PT, R0.reuse, 0x9, P3 ;  /* 0x000000090000780c */ /* 0x040fe40001f61670 */
[----:B------:R-:W-:Y:S02]  /*3370*/  ISETP.LT.OR P2, PT, R0, 0x1a, P2 ;  /* 0x0000001a0000780c */ /* 0x000fe40001741670 */
[----:B------:R-:W-:-:S02]  /*3380*/  FMNMX.FTZ R16, R53, R2, !PT ;  /* 0x0000000235107209 */ /* 0x000fc40007810000 */
[----:B------:R-:W-:Y:S02]  /*3390*/  FSEL R39, R39, -INF , !P2 ;  /* 0xff80000027277808 */ /* 0x000fe40005000000 */
[----:B------:R-:W-:Y:S01]  /*33a0*/  ISETP.NE.AND P2, PT, R62, RZ, PT ;  /* 0x000000ff3e00720c */ /* 0x000fe20003f45270 */
[----:B------:R-:W0:Y:S01]  /*33b0*/  SHFL.BFLY PT, R5, R16, 0x2, 0x1f ;  /* 0x0c401f0010057f89 */ /* 0x000e2200000e0000 */
[----:B------:R-:W-:Y:S02]  /*33c0*/  FSEL R30, R30, -INF , !P3 ;  /* 0xff8000001e1e7808 */ /* 0x000fe40005800000 */
[----:B------:R-:W-:Y:S02]  /*33d0*/  ISETP.GT.AND P2, PT, R3, 0x20, !P2 ;  /* 0x000000200300780c */ /* 0x000fe40005744270 */
[----:B------:R-:W-:Y:S02]  /*33e0*/  ISETP.NE.AND P3, PT, R64, RZ, PT ;  /* 0x000000ff4000720c */ /* 0x000fe40003f65270 */
[----:B------:R-:W-:-:S02]  /*33f0*/  ISETP.LT.OR P2, PT, R0, 0x21, P2 ;  /* 0x000000210000780c */ /* 0x000fc40001741670 */
[----:B------:R-:W-:Y:S02]  /*3400*/  ISETP.NE.AND P6, PT, R4, RZ, PT ;  /* 0x000000ff0400720c */ /* 0x000fe40003fc5270 */
[----:B------:R-:W-:Y:S02]  /*3410*/  FSEL R42, R42, -INF , !P2 ;  /* 0xff8000002a2a7808 */ /* 0x000fe40005000000 */
[----:B------:R-:W-:Y:S02]  /*3420*/  ISETP.NE.AND P2, PT, R40, RZ, PT ;  /* 0x000000ff2800720c */ /* 0x000fe40003f45270 */
[C---:B------:R-:W-:Y:S02]  /*3430*/  ISETP.GT.AND P4, PT, R3.reuse, 0x31, !P4 ;  /* 0x000000310300780c */ /* 0x040fe40006784270 */
[C---:B------:R-:W-:Y:S02]  /*3440*/  ISETP.GT.AND P2, PT, R3.reuse, 0x21, !P2 ;  /* 0x000000210300780c */ /* 0x040fe40005744270 */
[----:B------:R-:W-:-:S02]  /*3450*/  ISETP.GT.AND P5, PT, R3, 0x38, !P5 ;  /* 0x000000380300780c */ /* 0x000fc40006fa4270 */
[C---:B------:R-:W-:Y:S02]  /*3460*/  ISETP.LT.OR P2, PT, R0.reuse, 0x22, P2 ;  /* 0x000000220000780c */ /* 0x040fe40001741670 */
[----:B------:R-:W-:Y:S02]  /*3470*/  ISETP.LT.OR P4, PT, R0, 0x32, P4 ;  /* 0x000000320000780c */ /* 0x000fe40002781670 */
[----:B------:R-:W-:Y:S02]  /*3480*/  FSEL R43, R43, -INF , !P2 ;  /* 0xff8000002b2b7808 */ /* 0x000fe40005000000 */
[----:B------:R-:W-:Y:S02]  /*3490*/  ISETP.GT.AND P2, PT, R3, 0x28, !P3 ;  /* 0x000000280300780c */ /* 0x000fe40005f44270 */
[----:B------:R-:W-:Y:S02]  /*34a0*/  ISETP.NE.AND P3, PT, R66, RZ, PT ;  /* 0x000000ff4200720c */ /* 0x000fe40003f65270 */
[----:B------:R-:W-:-:S02]  /*34b0*/  ISETP.LT.OR P2, PT, R0, 0x29, P2 ;  /* 0x000000290000780c */ /* 0x000fc40001741670 */
[C---:B------:R-:W-:Y:S02]  /*34c0*/  ISETP.GT.AND P3, PT, R3.reuse, 0x30, !P3 ;  /* 0x000000300300780c */ /* 0x040fe40005f64270 */
[----:B------:R-:W-:Y:S02]  /*34d0*/  FSEL R46, R46, -INF , !P2 ;  /* 0xff8000002e2e7808 */ /* 0x000fe40005000000 */
[----:B------:R-:W-:Y:S02]  /*34e0*/  ISETP.GT.AND P2, PT, R3, RZ, !P6 ;  /* 0x000000ff0300720c */ /* 0x000fe40007744270 */
[----:B------:R-:W-:Y:S02]  /*34f0*/  ISETP.NE.AND P6, PT, R24, RZ, PT ;  /* 0x000000ff1800720c */ /* 0x000fe40003fc5270 */
[----:B------:R-:W-:Y:S02]  /*3500*/  ISETP.LT.OR P2, PT, R0, 0x1, P2 ;  /* 0x000000010000780c */ /* 0x000fe40001741670 */
[----:B0-----:R-:W-:-:S02]  /*3510*/  FMNMX.FTZ R24, R16, R5, !PT ;  /* 0x0000000510187209 */ /* 0x001fc40007810000 */
[----:B------:R-:W-:Y:S02]  /*3520*/  FSEL R26, R26, -INF , !P2 ;  /* 0xff8000001a1a7808 */ /* 0x000fe40005000000 */
[----:B------:R-:W-:Y:S01]  /*3530*/  ISETP.NE.AND P2, PT, R44, RZ, PT ;  /* 0x000000ff2c00720c */ /* 0x000fe20003f45270 */
[----:B------:R-:W0:Y:S01]  /*3540*/  SHFL.BFLY PT, R25, R24, 0x1, 0x1f ;  /* 0x0c201f0018197f89 */ /* 0x000e2200000e0000 */
[----:B------:R-:W-:Y:S02]  /*3550*/  FMNMX.FTZ R5, R26, R27, !PT ;  /* 0x0000001b1a057209 */ /* 0x000fe40007810000 */
[----:B------:R-:W-:Y:S02]  /*3560*/  ISETP.GT.AND P2, PT, R3, 0x29, !P2 ;  /* 0x000000290300780c */ /* 0x000fe40005744270 */
[----:B------:R-:W-:Y:S02]  /*3570*/  FMNMX.FTZ R2, R30, R5, !PT ;  /* 0x000000051e027209 */ /* 0x000fe40007810000 */
[----:B------:R-:W-:-:S02]  /*3580*/  ISETP.LT.OR P2, PT, R0, 0x2a, P2 ;  /* 0x0000002a0000780c */ /* 0x000fc40001741670 */
[----:B------:R-:W-:Y:S02]  /*3590*/  FMNMX.FTZ R5, R31, R2, !PT ;  /* 0x000000021f057209 */ /* 0x000fe40007810000 */
[----:B------:R-:W-:Y:S02]  /*35a0*/  FSEL R47, R47, -INF , !P2 ;  /* 0xff8000002f2f7808 */ /* 0x000fe40005000000 */
[----:B------:R-:W-:Y:S02]  /*35b0*/  FMNMX.FTZ R2, R34, R5, !PT ;  /* 0x0000000522027209 */ /* 0x000fe40007810000 */
[----:B------:R-:W-:Y:S02]  /*35c0*/  ISETP.LT.OR P3, PT, R0, 0x31, P3 ;  /* 0x000000310000780c */ /* 0x000fe40001f61670 */
[----:B------:R-:W-:Y:S02]  /*35d0*/  FMNMX.FTZ R5, R35, R2, !PT ;  /* 0x0000000223057209 */ /* 0x000fe40007810000 */
[----:B------:R-:W-:-:S02]  /*35e0*/  FSEL R50, R50, -INF , !P3 ;  /* 0xff80000032327808 */ /* 0x000fc40005800000 */
[----:B------:R-:W-:Y:S02]  /*35f0*/  FMNMX.FTZ R2, R38, R5, !PT ;  /* 0x0000000526027209 */ /* 0x000fe40007810000 */
[----:B------:R-:W-:Y:S02]  /*3600*/  ISETP.LT.OR P5, PT, R0, 0x39, P5 ;  /* 0x000000390000780c */ /* 0x000fe40002fa1670 */
[----:B------:R-:W-:Y:S02]  /*3610*/  FMNMX.FTZ R5, R39, R2, !PT ;  /* 0x0000000227057209 */ /* 0x000fe40007810000 */
[----:B0-----:R-:W-:Y:S02]  /*3620*/  FMNMX.FTZ R4, R24, R25, !PT ;  /* 0x0000001918047209 */ /* 0x001fe40007810000 */
[----:B------:R-:W-:Y:S02]  /*3630*/  FMNMX.FTZ R2, R42, R5, !PT ;  /* 0x000000052a027209 */ /* 0x000fe40007810000 */
[C---:B------:R-:W-:Y:S01]  /*3640*/  FSETP.NEU.FTZ.AND P2, PT, R4.reuse, -INF , PT ;  /* 0xff8000000400780b */ /* 0x040fe20003f5d000 */
[----:B------:R-:W-:Y:S01]  /*3650*/  FMUL.FTZ R16, R4, UR5 ;  /* 0x0000000504107c20 */ /* 0x000fe20008410000 */
[----:B------:R-:W-:-:S02]  /*3660*/  FMNMX.FTZ R5, R43, R2, !PT ;  /* 0x000000022b057209 */ /* 0x000fc40007810000 */
[----:B------:R-:W-:Y:S02]  /*3670*/  FSEL R51, R51, -INF , !P4 ;  /* 0xff80000033337808 */ /* 0x000fe40006000000 */
[----:B------:R-:W-:Y:S02]  /*3680*/  FMNMX.FTZ R2, R46, R5, !PT ;  /* 0x000000052e027209 */ /* 0x000fe40007810000 */
[----:B------:R-:W-:Y:S02]  /*3690*/  FSEL R16, R16, RZ, P2 ;  /* 0x000000ff10107208 */ /* 0x000fe40001000000 */
[----:B------:R-:W-:Y:S02]  /*36a0*/  ISETP.GT.AND P2, PT, R3, 0x39, !P6 ;  /* 0x000000390300780c */ /* 0x000fe40007744270 */
[----:B------:R-:W-:Y:S01]  /*36b0*/  FMNMX.FTZ R3, R47, R2, !PT ;  /* 0x000000022f037209 */ /* 0x000fe20007810000 */
[--C-:B------:R-:W-:Y:S01]  /*36c0*/  FFMA.FTZ R24, R29, UR5, -R16.reuse ;  /* 0x000000051d187c23 */ /* 0x100fe20008010810 */
[----:B------:R-:W-:Y:S01]  /*36d0*/  ISETP.LT.OR P2, PT, R0, 0x3a, P2 ;  /* 0x0000003a0000780c */ /* 0x000fe20001741670 */
[--C-:B------:R-:W-:Y:S01]  /*36e0*/  FFMA.FTZ R5, R61, UR5, -R16.reuse ;  /* 0x000000053d057c23 */ /* 0x100fe20008010810 */
[----:B------:R-:W-:Y:S01]  /*36f0*/  FMNMX.FTZ R2, R50, R3, !PT ;  /* 0x0000000332027209 */ /* 0x000fe20007810000 */
[--C-:B------:R-:W-:Y:S01]  /*3700*/  FFMA.FTZ R25, R65, UR5, -R16.reuse ;  /* 0x0000000541197c23 */ /* 0x100fe20008010810 */
[----:B------:R-:W-:Y:S01]  /*3710*/  FSEL R54, R54, -INF , !P5 ;  /* 0xff80000036367808 */ /* 0x000fe20006800000 */
[----:B------:R-:W-:Y:S01]  /*3720*/  MUFU.EX2 R24, R24 ;  /* 0x0000001800187308 */ /* 0x000fe20000000800 */
[----:B------:R-:W-:Y:S01]  /*3730*/  FMNMX.FTZ R3, R51, R2, !PT ;  /* 0x0000000233037209 */ /* 0x000fe20007810000 */
[--C-:B------:R-:W-:Y:S01]  /*3740*/  FFMA.FTZ R2, R63, UR5, -R16.reuse ;  /* 0x000000053f027c23 */ /* 0x100fe20008010810 */
[----:B------:R-:W-:Y:S01]  /*3750*/  FSEL R55, R55, -INF , !P2 ;  /* 0xff80000037377808 */ /* 0x000fe20005000000 */
[--C-:B------:R-:W-:Y:S01]  /*3760*/  FFMA.FTZ R29, R33, UR5, -R16.reuse ;  /* 0x00000005211d7c23 */ /* 0x100fe20008010810 */
[----:B------:R-:W-:Y:S01]  /*3770*/  FMNMX.FTZ R0, R54, R3, !PT ;  /* 0x0000000336007209 */ /* 0x000fe20007810000 */
[--C-:B------:R-:W-:Y:S01]  /*3780*/  FFMA.FTZ R33, R37, UR5, -R16.reuse ;  /* 0x0000000525217c23 */ /* 0x100fe20008010810 */
[--C-:B------:R-:W-:Y:S01]  /*3790*/  FFMA.FTZ R28, R67, UR5, -R16.reuse ;  /* 0x00000005431c7c23 */ /* 0x100fe20008010810 */
[----:B------:R-:W-:Y:S01]  /*37a0*/  MUFU.EX2 R198, R2 ;  /* 0x0000000200c67308 */ /* 0x000fe20000000800 */
[----:B------:R-:W-:Y:S01]  /*37b0*/  FMNMX.FTZ R0, R55, R0, !PT ;  /* 0x0000000037007209 */ /* 0x000fe20007810000 */
[--C-:B------:R-:W-:Y:S01]  /*37c0*/  FFMA.FTZ R32, R69, UR5, -R16.reuse ;  /* 0x0000000545207c23 */ /* 0x100fe20008010810 */
[--C-:B------:R-:W-:Y:S01]  /*37d0*/  FFMA.FTZ R36, R71, UR5, -R16.reuse ;  /* 0x0000000547247c23 */ /* 0x100fe20008010810 */
[--C-:B------:R-:W-:Y:S01]  /*37e0*/  FFMA.FTZ R40, R73, UR5, -R16.reuse ;  /* 0x0000000549287c23 */ /* 0x100fe20008010810 */
[----:B------:R-:W-:Y:S01]  /*37f0*/  FFMA.FTZ R44, R75, UR5, -R16 ;  /* 0x000000054b2c7c23 */ /* 0x000fe20008010810 */
[----:B------:R-:W0:Y:S02]  /*3800*/  SHFL.BFLY PT, R3, R0, 0x2, 0x1f ;  /* 0x0c401f0000037f89 */ /* 0x000e2400000e0000 */
[----:B------:R-:W1:Y:S08]  /*3810*/  MUFU.EX2 R5, R5 ;  /* 0x0000000500057308 */ /* 0x000e700000000800 */
[----:B------:R-:W-:Y:S08]  /*3820*/  MUFU.EX2 R25, R25 ;  /* 0x0000001900197308 */ /* 0x000ff00000000800 */
[----:B------:R-:W-:Y:S01]  /*3830*/  MUFU.EX2 R28, R28 ;  /* 0x0000001c001c7308 */ /* 0x000fe20000000800 */
[----:B-1----:R-:W-:-:S02]  /*3840*/  F2FP.BF16.F32.PACK_AB R196, R5, R24 ;  /* 0x0000001805c4723e */ /* 0x002fc400000010ff */
[----:B0-----:R-:W-:Y:S01]  /*3850*/  FMNMX.FTZ R2, R0, R3, !PT ;  /* 0x0000000300027209 */ /* 0x001fe20007810000 */
[--C-:B------:R-:W-:Y:S01]  /*3860*/  FFMA.FTZ R0, R41, UR5, -R16.reuse ;  /* 0x0000000529007c23 */ /* 0x100fe20008010810 */
[--C-:B------:R-:W-:Y:S01]  /*3870*/  FFMA.FTZ R41, R45, UR5, -R16.reuse ;  /* 0x000000052d297c23 */ /* 0x100fe20008010810 */
[----:B------:R-:W-:Y:S02]  /*3880*/  FFMA.FTZ R45, R49, UR5, -R16 ;  /* 0x00000005312d7c23 */ /* 0x000fe40008010810 */
[----:B------:R-:W0:Y:S01]  /*3890*/  MUFU.EX2 R29, R29 ;  /* 0x0000001d001d7308 */ /* 0x000e220000000800 */
[----:B------:R-:W1:Y:S07]  /*38a0*/  SHFL.BFLY PT, R3, R2, 0x1, 0x1f ;  /* 0x0c201f0002037f89 */ /* 0x000e6e00000e0000 */
[----:B------:R2:W-:Y:S08]  /*38b0*/  MUFU.EX2 R37, R0 ;  /* 0x0000000000257308 */ /* 0x0005f00000000800 */
[----:B------:R-:W3:Y:S01]  /*38c0*/  MUFU.EX2 R32, R32 ;  /* 0x0000002000207308 */ /* 0x000ee20000000800 */
[----:B0-----:R-:W-:-:S07]  /*38d0*/  F2FP.BF16.F32.PACK_AB R192, R29, R28 ;  /* 0x0000001c1dc0723e */ /* 0x001fce00000010ff */
[----:B------:R-:W0:Y:S01]  /*38e0*/  MUFU.EX2 R33, R33 ;  /* 0x0000002100217308 */ /* 0x000e220000000800 */
[----:B-1----:R-:W-:Y:S01]  /*38f0*/  FMNMX.FTZ R3, R2, R3, !PT ;  /* 0x0000000302037209 */ /* 0x002fe20007810000 */
[--C-:B------:R-:W-:Y:S01]  /*3900*/  FFMA.FTZ R2, R77, UR5, -R16.reuse ;  /* 0x000000054d027c23 */ /* 0x100fe20008010810 */
[----:B------:R-:W-:Y:S01]  /*3910*/  FFMA.FTZ R16, R53, UR5, -R16 ;  /* 0x0000000535107c23 */ /* 0x000fe20008010810 */
[----:B------:R-:W-:Y:S01]  /*3920*/  FADD.FTZ R53, R24, R5 ;  /* 0x0000000518357221 */ /* 0x000fe20000010000 */
[C---:B------:R-:W-:Y:S01]  /*3930*/  FSETP.NEU.FTZ.AND P2, PT, R3.reuse, -INF , PT ;  /* 0xff8000000300780b */ /* 0x040fe20003f5d000 */
[----:B--2---:R-:W-:Y:S02]  /*3940*/  FMUL.FTZ R0, R3, UR5 ;  /* 0x0000000503007c20 */ /* 0x004fe40008410000 */
[----:B------:R1:W-:Y:S03]  /*3950*/  MUFU.EX2 R49, R16 ;  /* 0x0000001000317308 */ /* 0x0003e60000000800 */
[----:B------:R-:W-:-:S02]  /*3960*/  FSEL R0, R0, RZ, P2 ;  /* 0x000000ff00007208 */ /* 0x000fc40001000000 */
[----:B------:R-:W-:-:S03]  /*3970*/  PLOP3.LUT P2, PT, PT, PT, UP1, 0x40, 0x0 ;  /* 0x000000000000781c */ /* 0x000fc60003f4e818 */
[--C-:B------:R-:W-:Y:S01]  /*3980*/  FFMA.FTZ R26, R26, UR5, -R0.reuse ;  /* 0x000000051a1a7c23 */ /* 0x100fe20008010800 */
[--C-:B------:R-:W-:Y:S01]  /*3990*/  FFMA.FTZ R27, R27, UR5, -R0.reuse ;  /* 0x000000051b1b7c23 */ /* 0x100fe20008010800 */
[--C-:B------:R-:W-:Y:S01]  /*39a0*/  FFMA.FTZ R30, R30, UR5, -R0.reuse ;  /* 0x000000051e1e7c23 */ /* 0x100fe20008010800 */
[----:B-1----:R-:W-:Y:S01]  /*39b0*/  FADD.FTZ R16, R198, R53 ;  /* 0x00000035c6107221 */ /* 0x002fe20000010000 */
[--C-:B------:R-:W-:Y:S01]  /*39c0*/  FFMA.FTZ R31, R31, UR5, -R0.reuse ;  /* 0x000000051f1f7c23 */ /* 0x100fe20008010800 */
[----:B------:R-:W-:Y:S01]  /*39d0*/  FFMA.FTZ R34, R34, UR5, -R0 ;  /* 0x0000000522227c23 */ /* 0x000fe20008010800 */
[----:B------:R-:W-:Y:S01]  /*39e0*/  MUFU.EX2 R26, R26 ;  /* 0x0000001a001a7308 */ /* 0x000fe20000000800 */
[----:B------:R-:W-:Y:S01]  /*39f0*/  FADD.FTZ R53, R25, R16 ;  /* 0x0000001019357221 */ /* 0x000fe20000010000 */
[--C-:B------:R-:W-:Y:S01]  /*3a00*/  FFMA.FTZ R35, R35, UR5, -R0.reuse ;  /* 0x0000000523237c23 */ /* 0x100fe20008010800 */
[--C-:B------:R-:W-:Y:S01]  /*3a10*/  FFMA.FTZ R38, R38, UR5, -R0.reuse ;  /* 0x0000000526267c23 */ /* 0x100fe20008010800 */
[--C-:B------:R-:W-:Y:S01]  /*3a20*/  FFMA.FTZ R39, R39, UR5, -R0.reuse ;  /* 0x0000000527277c23 */ /* 0x100fe20008010800 */
[----:B------:R-:W-:Y:S01]  /*3a30*/  FADD.FTZ R16, R28, R53 ;  /* 0x000000351c107221 */ /* 0x000fe20000010000 */
[--C-:B------:R-:W-:Y:S01]  /*3a40*/  FFMA.FTZ R42, R42, UR5, -R0.reuse ;  /* 0x000000052a2a7c23 */ /* 0x100fe20008010800 */
[----:B------:R-:W-:Y:S01]  /*3a50*/  FFMA.FTZ R43, R43, UR5, -R0 ;  /* 0x000000052b2b7c23 */ /* 0x000fe20008010800 */
[----:B------:R-:W1:Y:S01]  /*3a60*/  MUFU.EX2 R27, R27 ;  /* 0x0000001b001b7308 */ /* 0x000e620000000800 */
[----:B------:R-:W-:Y:S01]  /*3a70*/  FADD.FTZ R53, R29, R16 ;  /* 0x000000101d357221 */ /* 0x000fe20000010000 */
[--C-:B------:R-:W-:Y:S01]  /*3a80*/  FFMA.FTZ R46, R46, UR5, -R0.reuse ;  /* 0x000000052e2e7c23 */ /* 0x100fe20008010800 */
[--C-:B------:R-:W-:Y:S01]  /*3a90*/  FFMA.FTZ R47, R47, UR5, -R0.reuse ;  /* 0x000000052f2f7c23 */ /* 0x100fe20008010800 */
[--C-:B------:R-:W-:Y:S01]  /*3aa0*/  FFMA.FTZ R50, R50, UR5, -R0.reuse ;  /* 0x0000000532327c23 */ /* 0x100fe20008010800 */
[----:B---3--:R-:W-:Y:S01]  /*3ab0*/  FADD.FTZ R16, R32, R53 ;  /* 0x0000003520107221 */ /* 0x008fe20000010000 */
[--C-:B------:R-:W-:Y:S01]  /*3ac0*/  FFMA.FTZ R51, R51, UR5, -R0.reuse ;  /* 0x0000000533337c23 */ /* 0x100fe20008010800 */
[----:B------:R-:W-:Y:S01]  /*3ad0*/  FFMA.FTZ R54, R54, UR5, -R0 ;  /* 0x0000000536367c23 */ /* 0x000fe20008010800 */
[----:B------:R-:W2:Y:S01]  /*3ae0*/  MUFU.EX2 R30, R30 ;  /* 0x0000001e001e7308 */ /* 0x000ea20000000800 */
[----:B0-----:R-:W-:Y:S01]  /*3af0*/  FADD.FTZ R57, R33, R16 ;  /* 0x0000001021397221 */ /* 0x001fe20000010000 */
[----:B------:R-:W-:Y:S01]  /*3b00*/  F2FP.BF16.F32.PACK_AB R198, R25, R198 ;  /* 0x000000c619c6723e */ /* 0x000fe200000010ff */
[----:B------:R-:W-:Y:S01]  /*3b10*/  FFMA.FTZ R0, R55, UR5, -R0 ;  /* 0x0000000537007c23 */ /* 0x000fe20008010800 */
[----:B------:R-:W-:-:S04]  /*3b20*/  F2FP.BF16.F32.PACK_AB R194, R33, R32 ;  /* 0x0000002021c2723e */ /* 0x000fc800000010ff */
[----:B------:R-:W0:Y:S01]  /*3b30*/  MUFU.EX2 R31, R31 ;  /* 0x0000001f001f7308 */ /* 0x000e220000000800 */
[----:B-1----:R-:W-:Y:S01]  /*3b40*/  FADD.FTZ R53, R26, R27 ;  /* 0x0000001b1a357221 */ /* 0x002fe20000010000 */
[----:B------:R-:W-:-:S06]  /*3b50*/  F2FP.BF16.F32.PACK_AB R197, R27, R26 ;  /* 0x0000001a1bc5723e */ /* 0x000fcc00000010ff */
[----:B------:R-:W1:Y:S01]  /*3b60*/  MUFU.EX2 R36, R36 ;  /* 0x0000002400247308 */ /* 0x000e620000000800 */
[----:B--2---:R-:W-:-:S07]  /*3b70*/  FADD.FTZ R16, R30, R53 ;  /* 0x000000351e107221 */ /* 0x004fce0000010000 */
[----:B------:R-:W2:Y:S01]  /*3b80*/  MUFU.EX2 R34, R34 ;  /* 0x0000002200227308 */ /* 0x000ea20000000800 */
[C---:B0-----:R-:W-:Y:S01]  /*3b90*/  FADD.FTZ R53, R31.reuse, R16 ;  /* 0x000000101f357221 */ /* 0x041fe20000010000 */
[----:B------:R-:W-:-:S06]  /*3ba0*/  F2FP.BF16.F32.PACK_AB R199, R31, R30 ;  /* 0x0000001e1fc7723e */ /* 0x000fcc00000010ff */
[----:B------:R-:W0:Y:S01]  /*3bb0*/  MUFU.EX2 R35, R35 ;  /* 0x0000002300237308 */ /* 0x000e220000000800 */
[----:B-1----:R-:W-:Y:S01]  /*3bc0*/  FADD.FTZ R48, R36, R57 ;  /* 0x0000003924307221 */ /* 0x002fe20000010000 */
[----:B------:R-:W-:-:S03]  /*3bd0*/  F2FP.BF16.F32.PACK_AB R188, R37, R36 ;  /* 0x0000002425bc723e */ /* 0x000fc600000010ff */
[----:B------:R-:W-:-:S03]  /*3be0*/  FADD.FTZ R57, R37, R48 ;  /* 0x0000003025397221 */ /* 0x000fc60000010000 */
        /* <DEDUP_REMOVED lines=8> */
[----:B--2---:R-:W-:-:S07]  /*3c70*/  FADD.FTZ R16, R38, R5 ;  /* 0x0000000526107221 */ /* 0x004fce0000010000 */
[----:B------:R-:W2:Y:S01]  /*3c80*/  MUFU.EX2 R44, R44 ;  /* 0x0000002c002c7308 */ /* 0x000ea20000000800 */
[C---:B0-----:R-:W-:Y:S01]  /*3c90*/  FADD.FTZ R53, R41.reuse, R48 ;  /* 0x0000003029357221 */ /* 0x041fe20000010000 */
[----:B------:R-:W-:-:S06]  /*3ca0*/  F2FP.BF16.F32.PACK_AB R190, R41, R40 ;  /* 0x0000002829be723e */ /* 0x000fcc00000010ff */
[----:B------:R-:W0:Y:S01]  /*3cb0*/  MUFU.EX2 R42, R42 ;  /* 0x0000002a002a7308 */ /* 0x000e220000000800 */
[C---:B-1----:R-:W-:Y:S01]  /*3cc0*/  FADD.FTZ R5, R39.reuse, R16 ;  /* 0x0000001027057221 */ /* 0x042fe20000010000 */
[----:B------:R-:W-:-:S06]  /*3cd0*/  F2FP.BF16.F32.PACK_AB R195, R39, R38 ;  /* 0x0000002627c3723e */ /* 0x000fcc00000010ff */
[----:B------:R-:W1:Y:S01]  /*3ce0*/  MUFU.EX2 R45, R45 ;  /* 0x0000002d002d7308 */ /* 0x000e620000000800 */
[----:B--2---:R-:W-:-:S07]  /*3cf0*/  FADD.FTZ R24, R44, R53 ;  /* 0x000000352c187221 */ /* 0x004fce0000010000 */
[----:B------:R-:W2:Y:S01]  /*3d00*/  MUFU.EX2 R43, R43 ;  /* 0x0000002b002b7308 */ /* 0x000ea20000000800 */
[----:B0-----:R-:W-:-:S07]  /*3d10*/  FADD.FTZ R16, R42, R5 ;  /* 0x000000052a107221 */ /* 0x001fce0000010000 */
[----:B------:R-:W0:Y:S01]  /*3d20*/  MUFU.EX2 R2, R2 ;  /* 0x0000000200027308 */ /* 0x000e220000000800 */
[C---:B-1----:R-:W-:Y:S01]  /*3d30*/  FADD.FTZ R25, R45.reuse, R24 ;  /* 0x000000182d197221 */ /* 0x042fe20000010000 */
[----:B------:R-:W-:-:S06]  /*3d40*/  F2FP.BF16.F32.PACK_AB R184, R45, R44 ;  /* 0x0000002c2db8723e */ /* 0x000fcc00000010ff */
[----:B------:R-:W1:Y:S01]  /*3d50*/  MUFU.EX2 R46, R46 ;  /* 0x0000002e002e7308 */ /* 0x000e620000000800 */
[C---:B--2---:R-:W-:Y:S01]  /*3d60*/  FADD.FTZ R5, R43.reuse, R16 ;  /* 0x000000102b057221 */ /* 0x044fe20000010000 */
[----:B------:R-:W-:-:S06]  /*3d70*/  F2FP.BF16.F32.PACK_AB R189, R43, R42 ;  /* 0x0000002a2bbd723e */ /* 0x000fcc00000010ff */
[----:B------:R-:W2:Y:S01]  /*3d80*/  MUFU.EX2 R47, R47 ;  /* 0x0000002f002f7308 */ /* 0x000ea20000000800 */
[----:B0-----:R-:W-:Y:S01]  /*3d90*/  FADD.FTZ R24, R2, R25 ;  /* 0x0000001902187221 */ /* 0x001fe20000010000 */
[----:B------:R-:W-:-:S03]  /*3da0*/  F2FP.BF16.F32.PACK_AB R186, R49, R2 ;  /* 0x0000000231ba723e */ /* 0x000fc600000010ff */
[----:B------:R-:W-:-:S03]  /*3db0*/  FADD.FTZ R16, R49, R24 ;  /* 0x0000001831107221 */ /* 0x000fc60000010000 */
[----:B------:R-:W0:Y:S01]  /*3dc0*/  MUFU.EX2 R50, R50 ;  /* 0x0000003200327308 */ /* 0x000e220000000800 */
[----:B-1----:R-:W-:-:S07]  /*3dd0*/  FADD.FTZ R2, R46, R5 ;  /* 0x000000052e027221 */ /* 0x002fce0000010000 */
[----:B------:R-:W1:Y:S01]  /*3de0*/  MUFU.EX2 R51, R51 ;  /* 0x0000003300337308 */ /* 0x000e620000000800 */
[C---:B--2---:R-:W-:Y:S01]  /*3df0*/  FADD.FTZ R5, R47.reuse, R2 ;  /* 0x000000022f057221 */ /* 0x044fe20000010000 */
[----:B------:R-:W-:-:S06]  /*3e00*/  F2FP.BF16.F32.PACK_AB R191, R47, R46 ;  /* 0x0000002e2fbf723e */ /* 0x000fcc00000010ff */
[----:B------:R-:W2:Y:S01]  /*3e10*/  MUFU.EX2 R54, R54 ;  /* 0x0000003600367308 */ /* 0x000ea20000000800 */
[----:B0-----:R-:W-:-:S07]  /*3e20*/  FADD.FTZ R2, R50, R5 ;  /* 0x0000000532027221 */ /* 0x001fce0000010000 */
[----:B------:R2:W0:Y:S01]  /*3e30*/  MUFU.EX2 R187, R0 ;  /* 0x0000000000bb7308 */ /* 0x0004220000000800 */
[C---:B-1----:R-:W-:Y:S01]  /*3e40*/  FADD.FTZ R5, R51.reuse, R2 ;  /* 0x0000000233057221 */ /* 0x042fe20000010000 */
[----:B------:R-:W-:-:S03]  /*3e50*/  F2FP.BF16.F32.PACK_AB R185, R51, R50 ;  /* 0x0000003233b9723e */ /* 0x000fc600000010ff */
[----:B--2---:R-:W-:-:S04]  /*3e60*/  FADD.FTZ R0, R54, R5 ;  /* 0x0000000536007221 */ /* 0x004fc80000010000 */
[C---:B0-----:R-:W-:Y:S01]  /*3e70*/  FADD.FTZ R5, R187.reuse, R0 ;  /* 0x00000000bb057221 */ /* 0x041fe20000010000 */
[----:B------:R-:W-:Y:S01]  /*3e80*/  F2FP.BF16.F32.PACK_AB R187, R187, R54 ;  /* 0x00000036bbbb723e */ /* 0x000fe200000010ff */
[----:B------:R-:W-:Y:S06]  /*3e90*/  @P2 BRA `(.L_x_1179) ;  /* 0x0000000000442947 */ /* 0x000fec0003800000 */
        /* <DEDUP_REMOVED lines=10> */
.L_x_1180:
[----:B------:R-:W-:-:S11]  /*3f40*/  UISETP.NE.AND UP2, UPT, UR7, 0x1, UPT ;  /* 0x000000010700788c */ /* 0x000fd6000bf45270 */
[----:B------:R-:W-:Y:S02]  /*3f50*/  @UP2 ULDC.64 UR10, c[0x0][0x9e8] ;  /* 0x00027a00000a2ab9 */ /* 0x000fe40000000a00 */
[----:B------:R-:W-:-:S04]  /*3f60*/  UIMAD.WIDE.U32 UR14, UR4, UR10, URZ ;  /* 0x0000000a040e72a5 */ /* 0x000fc8000f8e003f */
[----:B------:R-:W-:-:S12]  /*3f70*/  @UP2 USHF.R.U32.HI UR4, URZ, UR11, UR15 ;  /* 0x0000000b3f042299 */ /* 0x000fd8000801160f */
.L_x_1181:
[----:B------:R-:W-:-:S04]  /*3f80*/  UIMAD UR4, UR4, UR7, UR7 ;  /* 0x00000007040472a4 */ /* 0x000fc8000f8e0207 */
[----:B------:R-:W-:-:S04]  /*3f90*/  UISETP.LT.AND UP2, UPT, UR6, UR4, UPT ;  /* 0x000000040600728c */ /* 0x000fc8000bf41270 */
[----:B------:R-:W-:-:S12]  /*3fa0*/  USEL UR6, UR6, UR4, UP2 ;  /* 0x0000000406067287 */ /* 0x000fd80009000000 */
.L_x_1179:
[----:B------:R-:W-:Y:S01]  /*3fb0*/  R2UR UR7, R22 ;  /* 0x00000000160772ca */ /* 0x000fe200000e0000 */
[----:B------:R-:W-:Y:S01]  /*3fc0*/  USHF.R.S32.HI UR4, URZ, 0x1f, UR6 ;  /* 0x0000001f3f047899 */ /* 0x000fe20008011406 */
[----:B------:R-:W-:Y:S01]  /*3fd0*/  IMAD.MOV.U32 R2, RZ, RZ, 0x3f800000 ;  /* 0x3f800000ff027424 */ /* 0x000fe200078e00ff */
[----:B------:R-:W-:Y:S01]  /*3fe0*/  CS2R R150, SRZ ;  /* 0x0000000000967805 */ /* 0x000fe2000001ff00 */
[----:B------:R-:W-:Y:S01]  /*3ff0*/  IMAD.MOV.U32 R0, RZ, RZ, 0x3f800000 ;  /* 0x3f800000ff007424 */ /* 0x000fe200078e00ff */
        /* <DEDUP_REMOVED lines=8> */
[----:B------:R-:W-:Y:S01]  /*4080*/  UISETP.LT.AND UP2, UPT, UR7, UR4, UPT ;  /* 0x000000040700728c */ /* 0x000fe2000bf41270 */
[----:B------:R-:W-:Y:S02]  /*4090*/  CS2R R136, SRZ ;  /* 0x0000000000887805 */ /* 0x000fe4000001ff00 */
[----:B------:R-:W-:Y:S02]  /*40a0*/  CS2R R134, SRZ ;  /* 0x0000000000867805 */ /* 0x000fe4000001ff00 */
[----:B------:R-:W-:Y:S01]  /*40b0*/  CS2R R132, SRZ ;  /* 0x0000000000847805 */ /* 0x000fe2000001ff00 */
[----:B------:R-:W-:Y:S01]  /*40c0*/  USEL UR58, UR7, UR4, !UP2 ;  /* 0x00000004073a7287 */ /* 0x000fe2000d000000 */
[----:B------:R-:W-:-:S02]  /*40d0*/  CS2R R130, SRZ ;  /* 0x0000000000827805 */ /* 0x000fc4000001ff00 */
[----:B------:R-:W-:Y:S02]  /*40e0*/  CS2R R128, SRZ ;  /* 0x0000000000807805 */ /* 0x000fe4000001ff00 */
[----:B------:R-:W-:Y:S02]  /*40f0*/  CS2R R126, SRZ ;  /* 0x00000000007e7805 */ /* 0x000fe4000001ff00 */
[----:B------:R-:W-:Y:S02]  /*4100*/  CS2R R124, SRZ ;  /* 0x00000000007c7805 */ /* 0x000fe4000001ff00 */
[----:B------:R-:W-:Y:S02]  /*4110*/  CS2R R122, SRZ ;  /* 0x00000000007a7805 */ /* 0x000fe4000001ff00 */
[----:B------:R-:W-:Y:S02]  /*4120*/  ISETP.GE.AND P2, PT, R205, UR58, PT ;  /* 0x0000003acd007c0c */ /* 0x000fe4000bf46270 */
        /* <DEDUP_REMOVED lines=48> */
[----:B------:R-:W-:Y:S01]  /*4430*/  CS2R R24, SRZ ;  /* 0x0000000000187805 */ /* 0x000fe2000001ff00 */
[----:B------:R-:W-:Y:S06]  /*4440*/  @!P2 BRA `(.L_x_1182) ;  /* 0x0000002400f8a947 */ /* 0x000fec0003800000 */
[----:B------:R-:W-:Y:S01]  /*4450*/  IMAD.MOV.U32 R2, RZ, RZ, 0x3f800000 ;  /* 0x3f800000ff027424 */ /* 0x000fe200078e00ff */
[----:B------:R-:W-:Y:S01]  /*4460*/  ULDC UR59, c[0x0][0x9e4] ;  /* 0x00027900003b7ab9 */ /* 0x000fe20000000800 */
[----:B------:R-:W-:-:S07]  /*4470*/  IMAD.MOV.U32 R151, RZ, RZ, RZ ;  /* 0x000000ffff977224 */ /* 0x000fce00078e00ff */
.L_x_1199:
[----:B------:R-:W-:-:S04]  /*4480*/  UIADD3 UR4, UR36, 0x1, URZ ;  /* 0x0000000124047890 */ /* 0x000fc8000fffe03f */
[----:B------:R-:W-:-:S04]  /*4490*/  UISETP.NE.AND UP2, UPT, UR4, 0x2, UPT ;  /* 0x000000020400788c */ /* 0x000fc8000bf45270 */
[----:B------:R-:W-:Y:S02]  /*44a0*/  USEL UR7, URZ, 0x1, UP2 ;  /* 0x000000013f077887 */ /* 0x000fe40009000000 */
[----:B------:R-:W-:Y:S02]  /*44b0*/  USEL UR4, UR4, URZ, UP2 ;  /* 0x0000003f04047287 */ /* 0x000fe40009000000 */
[----:B------:R-:W-:Y:S01]  /*44c0*/  ULOP3.LUT UR7, UR38, UR7, URZ, 0x3c, !UPT ;  /* 0x0000000726077292 */ /* 0x000fe2000f8e3c3f */
[----:B------:R-:W-:Y:S11]  /*44d0*/  @!P0 BRA `(.L_x_1183) ;  /* 0x0000000000048947 */ /* 0x000ff60003800000 */
[----:B------:R-:W-:Y:S01]  /*44e0*/  BPT.TRAP 0x1 ;  /* 0x000000040000795c */ /* 0x000fe20000300000 */
.L_x_1183:
[----:B------:R-:W-:Y:S01]  /*44f0*/  ULEA UR6, UR4, UR37, 0x3 ;  /* 0x0000002504067291 */ /* 0x000fe2000f8e183f */
[----:B------:R-:W-:-:S05]  /*4500*/  IMAD.U32 R20, RZ, RZ, UR7 ;  /* 0x00000007ff147e24 */ /* 0x000fca000f8e00ff */
[----:B------:R-:W-:-:S04]  /*4510*/  SHF.L.U32 R20, R20, 0x1f, RZ ;  /* 0x0000001f14147819 */ /* 0x000fc800000006ff */
[----:B------:R0:W1:Y:S01]  /*4520*/  SYNCS.PHASECHK.TRANS64.TRYWAIT P2, [UR6+0x30830], R20 ;  /* 0x03083014ff0075a7 */ /* 0x0000620008040146 */
[----:B------:R-:W-:Y:S05]  /*4530*/  @!P0 BRA `(.L_x_1184) ;  /* 0x0000000000048947 */ /* 0x000fea0003800000 */
[----:B------:R-:W-:Y:S01]  /*4540*/  BPT.TRAP 0x1 ;  /* 0x000000040000795c */ /* 0x000fe20000300000 */
.L_x_1184:
[----:B-1----:R-:W-:Y:S05]  /*4550*/  @P2 BRA `(.L_x_1185) ;  /* 0x0000000000082947 */ /* 0x002fea0003800000 */
[----:B------:R-:W1:Y:S02]  /*4560*/  SYNCS.PHASECHK.TRANS64.TRYWAIT P2, [UR6+0x30830], R20 ;  /* 0x03083014ff0075a7 */ /* 0x000e640008040146 */
[----:B-1----:R-:W-:Y:S05]  /*4570*/  @!P2 BRA `(.L_x_1186) ;  /* 0x000001080028a947 */ /* 0x002fea0003800000 */
.L_x_1185:
[----:B------:R-:W-:Y:S01]  /*4580*/  R2UR UR52, R14 ;  /* 0x000000000e3472ca */ /* 0x000fe200000e0000 */
[----:B------:R-:W-:Y:S01]  /*4590*/  ULEA UR5, UR4, UR61, 0xb ;  /* 0x0000003d04057291 */ /* 0x000fe2000f8e583f */
[----:B------:R-:W-:Y:S01]  /*45a0*/  R2UR UR53, R15 ;  /* 0x000000000f3572ca */ /* 0x000fe200000e0000 */
[----:B------:R-:W-:Y:S01]  /*45b0*/  WARPGROUP.ARRIVE ;  /* 0x00000000000079c5 */ /* 0x000fe20000000000 */
[----:B------:R-:W-:Y:S01]  /*45c0*/  UMOV UR55, 0x40000040 ;  /* 0x4000004000377882 */ /* 0x000fe20000000000 */
[----:B------:R-:W-:Y:S01]  /*45d0*/  UIADD3 UR10, UR5, 0x202, URZ ;  /* 0x00000202050a7890 */ /* 0x000fe2000fffe03f */
[-C--:B------:R-:W-:Y:S01]  /*45e0*/  FMUL.FTZ R24, R24, R0.reuse ;  /* 0x0000000018187220 */ /* 0x080fe20000410000 */
[----:B------:R-:W-:Y:S01]  /*45f0*/  UMOV UR11, 0x40000040 ;  /* 0x40000040000b7882 */ /* 0x000fe20000000000 */
[----:B------:R-:W-:Y:S01]  /*4600*/  UMOV UR54, UR5 ;  /* 0x0000000500367c82 */ /* 0x000fe20008000000 */
[----:B------:R-:W-:Y:S01]  /*4610*/  UIADD3 UR14, UR5, 0x204, URZ ;  /* 0x00000204050e7890 */ /* 0x000fe2000fffe03f */
[-C--:B------:R-:W-:Y:S01]  /*4620*/  FMUL.FTZ R25, R25, R0.reuse ;  /* 0x0000000019197220 */ /* 0x080fe20000410000 */
[----:B------:R-:W-:Y:S01]  /*4630*/  UMOV UR15, 0x40000040 ;  /* 0x40000040000f7882 */ /* 0x000fe20000000000 */
[----:B------:R-:W-:Y:S01]  /*4640*/  UIADD3 UR18, UR5, 0x206, URZ ;  /* 0x0000020605127890 */ /* 0x000fe2000fffe03f */
[-C--:B------:R-:W-:Y:S01]  /*4650*/  FMUL.FTZ R28, R28, R0.reuse ;  /* 0x000000001c1c7220 */ /* 0x080fe20000410000 */
[----:B------:R-:W-:Y:S01]  /*4660*/  UMOV UR19, 0x40000040 ;  /* 0x4000004000137882 */ /* 0x000fe20000000000 */
[----:B------:R-:W-:Y:S01]  /*4670*/  HGMMA.64x64x16.F32.BF16 R152, gdesc[UR52], RZ, !UPT, gsb0 ;  /* 0x00e00000349879f0 */ /* 0x000fe2000c0018ff */
[----:B------:R-:W-:Y:S01]  /*4680*/  R2UR UR52, R12 ;  /* 0x000000000c3472ca */ /* 0x000fe200000e0000 */
[----:B------:R-:W-:Y:S01]  /*4690*/  UIADD3 UR54, UR5, 0x2, URZ ;  /* 0x0000000205367890 */ /* 0x000fe2000fffe03f */
[----:B------:R-:W-:Y:S01]  /*46a0*/  R2UR UR53, R13 ;  /* 0x000000000d3572ca */ /* 0x000fe200000e0000 */
        /* <DEDUP_REMOVED lines=77> */
[----:B------:R-:W-:Y:S01]  /*4b80*/  FMUL.FTZ R149, R149, R0 ;  /* 0x0000000095957220 */ /* 0x000fe20000410000 */
[-C--:B------:R-:W-:Y:S01]  /*4b90*/  FMUL.FTZ R26, R26, R2.reuse ;  /* 0x000000021a1a7220 */ /* 0x080fe20000410000 */
[----:B------:R-:W-:Y:S01]  /*4ba0*/  HGMMA.64x64x16.F32.BF16 R152, gdesc[UR52], R152, gsb0 ;  /* 0x00e00000349879f0 */ /* 0x000fe20008001898 */
[----:B------:R-:W-:Y:S01]  /*4bb0*/  R2UR UR52, R10 ;  /* 0x000000000a3472ca */ /* 0x000fe200000e0000 */
[----:B------:R-:W-:Y:S01]  /*4bc0*/  UIADD3 UR54, UR5, 0x4, URZ ;  /* 0x0000000405367890 */ /* 0x000fe2000fffe03f */
[----:B------:R-:W-:Y:S01]  /*4bd0*/  R2UR UR53, R11 ;  /* 0x000000000b3572ca */ /* 0x000fe200000e0000 */
        /* <DEDUP_REMOVED lines=66> */
[----:B------:R-:W-:Y:S01]  /*5000*/  HGMMA.64x64x16.F32.BF16 R152, gdesc[UR52], R152, gsb0 ;  /* 0x00e00000349879f0 */ /* 0x000fe20008001898 */
[----:B------:R-:W-:Y:S01]  /*5010*/  R2UR UR52, R8 ;  /* 0x00000000083472ca */ /* 0x000fe200000e0000 */
[----:B------:R-:W-:Y:S01]  /*5020*/  UIADD3 UR54, UR5, 0x6, URZ ;  /* 0x0000000605367890 */ /* 0x000fe2000fffe03f */
[----:B------:R-:W-:Y:S01]  /*5030*/  R2UR UR53, R9 ;  /* 0x00000000093572ca */ /* 0x000fe200000e0000 */
[----:B------:R-:W-:Y:S01]  /*5040*/  UMOV UR55, 0x40000040 ;  /* 0x4000004000377882 */ /* 0x000fe20000000000 */
[----:B------:R-:W-:Y:S02]  /*5050*/  WARPGROUP.DEPBAR.LE gsb0, 0x0 ;  /* 0x00008000000079c5 */ /* 0x000fe40000010000 */
[----:B------:R-:W-:-:S09]  /*5060*/  WARPGROUP.ARRIVE ;  /* 0x00000000000079c5 */ /* 0x000fd20000000000 */
        /* <DEDUP_REMOVED lines=8> */
[----:B------:R-:W-:Y:S01]  /*50f0*/  UIADD3 UR54, UR5, 0x606, URZ ;  /* 0x0000060605367890 */ /* 0x000fe2000fffe03f */
[----:B------:R-:W-:Y:S01]  /*5100*/  UMOV UR52, UR56 ;  /* 0x0000003800347c82 */ /* 0x000fe20008000000 */
[----:B------:R-:W-:Y:S01]  /*5110*/  UMOV UR53, UR57 ;  /* 0x0000003900357c82 */ /* 0x000fe20008000000 */
[----:B------:R-:W-:Y:S01]  /*5120*/  UMOV UR55, 0x40000040 ;  /* 0x4000004000377882 */ /* 0x000fe20000000000 */
        /* <DEDUP_REMOVED lines=34> */
[----:B------:R-:W-:Y:S05]  /*5350*/  @!P0 BRA `(.L_x_1187) ;  /* 0x0000000000048947 */ /* 0x000fea0003800000 */
[----:B------:R-:W-:Y:S01]  /*5360*/  BPT.TRAP 0x1 ;  /* 0x000000040000795c */ /* 0x000fe20000300000 */
.L_x_1187:
[----:B------:R-:W-:Y:S01]  /*5370*/  ULEA UR10, UR36, UR37, 0x3 ;  /* 0x00000025240a7291 */ /* 0x000fe2000f8e183f */
[----:B------:R-:W-:-:S05]  /*5380*/  IMAD.U32 R0, RZ, RZ, UR38 ;  /* 0x00000026ff007e24 */ /* 0x000fca000f8e00ff */
[----:B------:R-:W-:-:S04]  /*5390*/  SHF.L.U32 R0, R0, 0x1f, RZ ;  /* 0x0000001f00007819 */ /* 0x000fc800000006ff */
[----:B------:R2:W3:Y:S01]  /*53a0*/  SYNCS.PHASECHK.TRANS64.TRYWAIT P2, [UR10+0x30850], R0 ;  /* 0x03085000ff0075a7 */ /* 0x0004e2000804014a */
[----:B------:R-:W-:Y:S05]  /*53b0*/  @!P0 BRA `(.L_x_1188) ;  /* 0x0000000000048947 */ /* 0x000fea0003800000 */
[----:B------:R-:W-:Y:S01]  /*53c0*/  BPT.TRAP 0x1 ;  /* 0x000000040000795c */ /* 0x000fe20000300000 */
.L_x_1188:
[----:B---3--:R-:W-:Y:S05]  /*53d0*/  @P2 BRA `(.L_x_1189) ;  /* 0x0000000000082947 */ /* 0x008fea0003800000 */
[----:B------:R-:W3:Y:S02]  /*53e0*/  SYNCS.PHASECHK.TRANS64.TRYWAIT P2, [UR10+0x30850], R0 ;  /* 0x03085000ff0075a7 */ /* 0x000ee4000804014a */
[----:B---3--:R-:W-:Y:S05]  /*53f0*/  @!P2 BRA `(.L_x_1190) ;  /* 0x000000f800a0a947 */ /* 0x008fea0003800000 */
.L_x_1189:
[----:B------:R-:W-:Y:S01]  /*5400*/  UIADD3 UR5, UR37, 0x400, URZ ;  /* 0x0000040025057890 */ /* 0x000fe2000fffe03f */
[----:B------:R-:W-:Y:S01]  /*5410*/  WARPGROUP.ARRIVE ;  /* 0x00000000000079c5 */ /* 0x000fe20000000000 */
[----:B------:R-:W-:Y:S01]  /*5420*/  UMOV UR15, 0x40000040 ;  /* 0x40000040000f7882 */ /* 0x000fe20000000000 */
[----:B------:R-:W-:Y:S01]  /*5430*/  PLOP3.LUT P2, PT, PT, PT, UP0, 0x80, 0x0 ;  /* 0x000000000000781c */ /* 0x000fe20003f4f008 */
[----:B------:R-:W-:Y:S01]  /*5440*/  USHF.R.U32.HI UR5, URZ, 0x4, UR5 ;  /* 0x000000043f057899 */ /* 0x000fe20008011605 */
[----:B------:R-:W-:Y:S01]  /*5450*/  PLOP3.LUT P3, PT, PT, PT, UP0, 0x80, 0x0 ;  /* 0x000000000000781c */ /* 0x000fe20003f6f008 */
[----:B01----:R-:W0:Y:S01]  /*5460*/  LDC R20, c[0x0][0x2f0] ;  /* 0x0000bc00ff147b82 */ /* 0x003e220000000800 */
[----:B------:R-:W-:Y:S01]  /*5470*/  IMAD.SHL.U32 R2, R205, 0x40, RZ ;  /* 0x00000040cd027824 */ /* 0x000fe200078e00ff */
[----:B------:R-:W-:Y:S01]  /*5480*/  ULOP3.LUT UR5, UR5, 0x3fff, URZ, 0xc0, !UPT ;  /* 0x00003fff05057892 */ /* 0x000fe2000f8ec03f */
[----:B------:R-:W-:-:S03]  /*5490*/  ULDC UR11, c[0x0][0x9dc] ;  /* 0x00027700000b7ab9 */ /* 0x000fc60000000800 */
[----:B------:R-:W-:Y:S02]  /*54a0*/  ULOP3.LUT UR5, UR5, 0x2000000, URZ, 0xfc, !UPT ;  /* 0x0200000005057892 */ /* 0x000fe4000f8efc3f */
[----:B------:R-:W1:Y:S01]  /*54b0*/  LDC R21, c[0x0][0x288] ;  /* 0x0000a200ff157b82 */ /* 0x000e620000000800 */
[----:B------:R-:W-:Y:S01]  /*54c0*/  UMOV UR18, UR11 ;  /* 0x0000000b00127c82 */ /* 0x000fe20008000000 */
[----:B------:R-:W-:Y:S01]  /*54d0*/  ULEA UR5, UR36, UR5, 0xb ;  /* 0x0000000524057291 */ /* 0x000fe2000f8e583f */
[----:B------:R-:W-:-:S06]  /*54e0*/  ULDC UR11, c[0x0][0x9e0] ;  /* 0x00027800000b7ab9 */ /* 0x000fcc0000000800 */
        /* <DEDUP_REMOVED lines=15> */
[----:B------:R-:W-:Y:S02]  /*55e0*/  UMOV UR15, 0x40000040 ;  /* 0x40000040000f7882 */ /* 0x000fe40000000000 */
[----:B------:R-:W-:Y:S01]  /*55f0*/  @UP0 ULDC UR5, c[0x0][0x44c] ;  /* 0x0001130000050ab9 */ /* 0x000fe20000000800 */
[----:B------:R-:W-:Y:S02]  /*5600*/  WARPGROUP.DEPBAR.LE gsb0, 0x0 ;  /* 0x00008000000079c5 */ /* 0x000fe40000010000 */
[----:B------:R-:W-:-:S15]  /*5610*/  WARPGROUP.ARRIVE ;  /* 0x00000000000079c5 */ /* 0x000fde0000000000 */
[----:B------:R-:W-:-:S06]  /*5620*/  NOP ;  /* 0x0000000000007918 */ /* 0x000fcc0000000000 */
[----:B------:R-:W-:Y:S03]  /*5630*/  HGMMA.64x256x16.F32.BF16 R24, R184, gdesc[UR12].tnspB, R24, gsb0 ;  /* 0x43e0000cb8187df0 */ /* 0x000fe60008001818 */
[----:B------:R-:W-:Y:S02]  /*5640*/  WARPGROUP.DEPBAR.LE gsb0, 0x0 ;  /* 0x00008000000079c5 */ /* 0x000fe40000010000 */
[----:B------:R-:W-:Y:S01]  /*5650*/  VIADD R186, R19, UR60 ;  /* 0x0000003c13ba7c36 */ /* 0x000fe20008000000 */
[----:B------:R-:W-:-:S03]  /*5660*/  IADD3 R184, -R2, 0x1, RZ ;  /* 0x0000000102b87810 */ /* 0x000fc60007ffe1ff */
[----:B--2---:R-:W-:Y:S01]  /*5670*/  @P2 IMAD.HI.U32 R0, R186, UR5, RZ ;  /* 0x00000005ba002c27 */ /* 0x004fe2000f8e00ff */
[----:B------:R-:W-:Y:S01]  /*5680*/  @UP0 ULDC UR5, c[0x0][0x450] ;  /* 0x0001140000050ab9 */ /* 0x000fe20000000800 */
[----:B------:R-:W-:Y:S02]  /*5690*/  PLOP3.LUT P2, PT, PT, PT, UP1, 0x40, 0x0 ;  /* 0x000000000000781c */ /* 0x000fe40003f4e818 */
[----:B------:R-:W-:Y:S01]  /*56a0*/  IMAD R185, R17, -0x2, R184 ;  /* 0xfffffffe11b97824 */ /* 0x000fe200078e02b8 */
[----:B------:R-:W-:Y:S01]  /*56b0*/  @P3 SHF.R.U32.HI R186, RZ, UR5, R0 ;  /* 0x00000005ffba3c19 */ /* 0x000fe20008011600 */
[----:B------:R-:W-:Y:S01]  /*56c0*/  IMAD.U32 R0, RZ, RZ, UR6 ;  /* 0x00000006ff007e24 */ /* 0x000fe2000f8e00ff */
[----:B------:R-:W-:-:S03]  /*56d0*/  ULOP3.LUT UR5, URZ, UR18, URZ, 0x33, !UPT ;  /* 0x000000123f057292 */ /* 0x000fc6000f8e333f */
[----:B------:R-:W2:Y:S01]  /*56e0*/  SHFL.IDX PT, R189, R186, RZ, 0x1c1f ;  /* 0x001c1fffbabd7589 */ /* 0x000ea200000e0000 */
[----:B------:R-:W-:-:S05]  /*56f0*/  @!P1 VIADD R0, R0, 0x30840 ;  /* 0x0003084000009836 */ /* 0x000fca0000000000 */
[----:B------:R-:W-:-:S04]  /*5700*/  @!P1 PRMT R0, RZ, 0x654, R0 ;  /* 0x00000654ff009816 */ /* 0x000fc80000000000 */
[----:B------:R0:W-:Y:S02]  /*5710*/  @!P1 SYNCS.ARRIVE.TRANS64.RED.A1T0 RZ, [R0+URZ], RZ ;  /* 0x000000ff00ff99a7 */ /* 0x0001e4000810043f */
[----:B0-----:R-:W-:-:S04]  /*5720*/  IMAD R0, R20, UR39, R185 ;  /* 0x0000002714007c24 */ /* 0x001fc8000f8e02b9 */
[----:B-1----:R-:W-:-:S04]  /*5730*/  IMAD.IADD R0, R0, 0x1, -R21 ;  /* 0x0000000100007824 */ /* 0x002fc800078e0a15 */
[C---:B------:R-:W-:Y:S02]  /*5740*/  VIADD R190, R0.reuse, UR11 ;  /* 0x0000000b00be7c36 */ /* 0x040fe40008000000 */
[----:B------:R-:W-:Y:S02]  /*5750*/  VIADD R191, R0, UR5 ;  /* 0x0000000500bf7c36 */ /* 0x000fe40008000000 */
[--C-:B--2---:R-:W-:Y:S02]  /*5760*/  IMAD.IADD R187, R190, 0x1, R189.reuse ;  /* 0x00000001bebb7824 */ /* 0x104fe400078e02bd */
[----:B------:R-:W-:Y:S01]  /*5770*/  IMAD.IADD R188, R191, 0x1, R189 ;  /* 0x00000001bfbc7824 */ /* 0x000fe200078e02bd */
[----:B------:R-:W-:Y:S06]  /*5780*/  @P2 BRA `(.L_x_1191) ;  /* 0x00000000005c2947 */ /* 0x000fec0003800000 */
[----:B------:R-:W-:Y:S01]  /*5790*/  IMAD R0, R20, UR39, R189 ;  /* 0x0000002714007c24 */ /* 0x000fe2000f8e02bd */
[----:B------:R-:W-:Y:S03]  /*57a0*/  BSSY B0, `(.L_x_1192) ;  /* 0x0000011000007945 */ /* 0x000fe60003800000 */
[----:B------:R-:W-:-:S05]  /*57b0*/  IMAD.IADD R189, R0, 0x1, -R21 ;  /* 0x0000000100bd7824 */ /* 0x000fca00078e0a15 */
[----:B------:R-:W-:-:S13]  /*57c0*/  ISETP.GT.AND P2, PT, R189, -0x1, PT ;  /* 0xffffffffbd00780c */ /* 0x000fda0003f44270 */
[----:B------:R-:W-:Y:S05]  /*57d0*/  @P2 BRA `(.L_x_1193) ;  /* 0x0000000000202947 */ /* 0x000fea0003800000 */
[----:B------:R-:W-:Y:S01]  /*57e0*/  IMAD.U32 R192, RZ, RZ, UR59 ;  /* 0x0000003bffc07e24 */ /* 0x000fe2000f8e00ff */
[----:B------:R-:W-:-:S04]  /*57f0*/  LOP3.LUT R189, RZ, R189, RZ, 0x33, !PT ;  /* 0x000000bdffbd7212 */ /* 0x000fc800078e33ff */
[----:B------:R-:W-:-:S13]  /*5800*/  ISETP.NE.AND P2, PT, R192, 0x1, PT ;  /* 0x00000001c000780c */ /* 0x000fda0003f45270 */
[----:B------:R-:W0:Y:S02]  /*5810*/  @P2 LDC.64 R184, c[0x0][0x9e8] ;  /* 0x00027a00ffb82b82 */ /* 0x000e240000000a00 */
[----:B0-----:R-:W-:-:S05]  /*5820*/  @P2 IMAD.HI.U32 R184, R189, R184, RZ ;  /* 0x000000b8bdb82227 */ /* 0x001fca00078e00ff */
[----:B------:R-:W-:-:S04]  /*5830*/  @P2 SHF.R.U32.HI R189, RZ, R185, R184 ;  /* 0x000000b9ffbd2219 */ /* 0x000fc800000116b8 */
[----:B------:R-:W-:Y:S01]  /*5840*/  LOP3.LUT R189, RZ, R189, RZ, 0x33, !PT ;  /* 0x000000bdffbd7212 */ /* 0x000fe200078e33ff */
[----:B------:R-:W-:Y:S06]  /*5850*/  BRA `(.L_x_1194) ;  /* 0x0000000000147947 */ /* 0x000fec0003800000 */
.L_x_1193:
[----:B------:R-:W-:-:S05]  /*5860*/  IMAD.U32 R192, RZ, RZ, UR59 ;  /* 0x0000003bffc07e24 */ /* 0x000fca000f8e00ff */
[----:B------:R-:W-:-:S13]  /*5870*/  ISETP.NE.AND P2, PT, R192, 0x1, PT ;  /* 0x00000001c000780c */ /* 0x000fda0003f45270 */
[----:B------:R-:W0:Y:S02]  /*5880*/  @P2 LDC.64 R184, c[0x0][0x9e8] ;  /* 0x00027a00ffb82b82 */ /* 0x000e240000000a00 */
[----:B0-----:R-:W-:-:S05]  /*5890*/  @P2 IMAD.HI.U32 R184, R189, R184, RZ ;  /* 0x000000b8bdb82227 */ /* 0x001fca00078e00ff */
[----:B------:R-:W-:-:S07]  /*58a0*/  @P2 SHF.R.U32.HI R189, RZ, R185, R184 ;  /* 0x000000b9ffbd2219 */ /* 0x000fce00000116b8 */
.L_x_1194:
[----:B------:R-:W-:Y:S05]  /*58b0*/  BSYNC B0 ;  /* 0x0000000000007941 */ /* 0x000fea0003800000 */
.L_x_1192:
[----:B------:R-:W-:-:S04]  /*58c0*/  IMAD R0, R189, R192, -R2 ;  /* 0x000000c0bd007224 */ /* 0x000fc800078e0a02 */
[----:B------:R-:W-:-:S05]  /*58d0*/  IMAD R0, R17, -0x2, R0 ;  /* 0xfffffffe11007824 */ /* 0x000fca00078e0200 */
[----:B------:R-:W-:Y:S02]  /*58e0*/  VIADDMNMX R187, R0, R192, R187, PT ;  /* 0x000000c000bb7246 */ /* 0x000fe400038001bb */
[----:B------:R-:W-:-:S07]  /*58f0*/  VIMNMX R188, R188, R0, !PT ;  /* 0x00000000bcbc7248 */ /* 0x000fce0007fe0100 */
.L_x_1191:
[----:B------:R-:W-:Y:S01]  /*5900*/  ISETP.GT.AND P2, PT, R205, -0x1, PT ;  /* 0xffffffffcd00780c */ /* 0x000fe20003f44270 */
[----:B------:R-:W0:Y:S03]  /*5910*/  SHFL.IDX PT, R189, R186, 0x1, 0x1c1f ;  /* 0x003c1f00babd7f89 */ /* 0x000e2600000e0000 */
[C---:B------:R-:W-:Y:S02]  /*5920*/  ISETP.GT.AND P5, PT, R188.reuse, RZ, P2 ;  /* 0x000000ffbc00720c */ /* 0x040fe400017a4270 */
[C---:B------:R-:W-:Y:S02]  /*5930*/  ISETP.GT.AND P4, PT, R188.reuse, 0x1, P2 ;  /* 0x00000001bc00780c */ /* 0x040fe40001784270 */
[----:B------:R-:W-:Y:S02]  /*5940*/  ISETP.LT.OR P5, PT, R187, 0x1, P5 ;  /* 0x00000001bb00780c */ /* 0x000fe40002fa1670 */
[----:B------:R-:W-:-:S02]  /*5950*/  ISETP.GT.AND P6, PT, R188, 0x8, P2 ;  /* 0x00000008bc00780c */ /* 0x000fc400017c4270 */
[----:B------:R-:W-:Y:S02]  /*5960*/  FSEL R185, R152, -INF , !P5 ;  /* 0xff80000098b97808 */ /* 0x000fe40006800000 */
[C---:B------:R-:W-:Y:S02]  /*5970*/  ISETP.GT.AND P5, PT, R188.reuse, 0x10, P2 ;  /* 0x00000010bc00780c */ /* 0x040fe400017a4270 */
[----:B------:R-:W-:Y:S02]  /*5980*/  ISETP.GT.AND P3, PT, R188, 0x9, P2 ;  /* 0x00000009bc00780c */ /* 0x000fe40001764270 */
[C---:B------:R-:W-:Y:S02]  /*5990*/  ISETP.LT.OR P5, PT, R187.reuse, 0x11, P5 ;  /* 0x00000011bb00780c */ /* 0x040fe40002fa1670 */
[----:B------:R-:W-:Y:S02]  /*59a0*/  ISETP.LT.OR P4, PT, R187, 0x2, P4 ;  /* 0x00000002bb00780c */ /* 0x000fe40002781670 */
[----:B------:R-:W-:-:S02]  /*59b0*/  FSEL R160, R160, -INF , !P5 ;  /* 0xff800000a0a07808 */ /* 0x000fc40006800000 */
[----:B------:R-:W-:Y:S01]  /*59c0*/  ISETP.GT.AND P5, PT, R188, 0x20, P2 ;  /* 0x00000020bc00780c */ /* 0x000fe200017a4270 */
[--C-:B0-----:R-:W-:Y:S01]  /*59d0*/  IMAD.IADD R184, R190, 0x1, R189.reuse ;  /* 0x00000001beb87824 */ /* 0x101fe200078e02bd */
[----:B------:R-:W-:Y:S01]  /*59e0*/  ISETP.LT.OR P6, PT, R187, 0x9, P6 ;  /* 0x00000009bb00780c */ /* 0x000fe200037c1670 */
[----:B------:R-:W-:Y:S01]  /*59f0*/  IMAD.IADD R186, R191, 0x1, R189 ;  /* 0x00000001bfba7824 */ /* 0x000fe200078e02bd */
[C---:B------:R-:W-:Y:S02]  /*5a00*/  ISETP.LT.OR P3, PT, R187.reuse, 0xa, P3 ;  /* 0x0000000abb00780c */ /* 0x040fe40001f61670 */
[----:B------:R-:W-:Y:S02]  /*5a10*/  ISETP.LT.OR P5, PT, R187, 0x21, P5 ;  /* 0x00000021bb00780c */ /* 0x000fe40002fa1670 */
[----:B------:R-:W-:Y:S02]  /*5a20*/  FSEL R0, R153, -INF , !P4 ;  /* 0xff80000099007808 */ /* 0x000fe40006000000 */
[----:B------:R-:W-:-:S02]  /*5a30*/  FSEL R156, R156, -INF , !P6 ;  /* 0xff8000009c9c7808 */ /* 0x000fc40007000000 */
[----:B------:R-:W-:Y:S02]  /*5a40*/  FSEL R157, R157, -INF , !P3 ;  /* 0xff8000009d9d7808 */ /* 0x000fe40005800000 */
[C---:B------:R-:W-:Y:S02]  /*5a50*/  ISETP.GT.AND P4, PT, R188.reuse, 0x11, P2 ;  /* 0x00000011bc00780c */ /* 0x040fe40001784270 */
[C---:B------:R-:W-:Y:S02]  /*5a60*/  ISETP.GT.AND P6, PT, R188.reuse, 0x18, P2 ;  /* 0x00000018bc00780c */ /* 0x040fe400017c4270 */
[----:B------:R-:W-:Y:S02]  /*5a70*/  ISETP.GT.AND P3, PT, R188, 0x19, P2 ;  /* 0x00000019bc00780c */ /* 0x000fe40001764270 */
[----:B------:R-:W-:Y:S02]  /*5a80*/  FSEL R168, R168, -INF , !P5 ;  /* 0xff800000a8a87808 */ /* 0x000fe40006800000 */
[----:B------:R-:W-:-:S02]  /*5a90*/  ISETP.GT.AND P5, PT, R188, 0x30, P2 ;  /* 0x00000030bc00780c */ /* 0x000fc400017a4270 */
[C---:B------:R-:W-:Y:S02]  /*5aa0*/  ISETP.LT.OR P4, PT, R187.reuse, 0x12, P4 ;  /* 0x00000012bb00780c */ /* 0x040fe40002781670 */
[C---:B------:R-:W-:Y:S02]  /*5ab0*/  ISETP.LT.OR P6, PT, R187.reuse, 0x19, P6 ;  /* 0x00000019bb00780c */ /* 0x040fe400037c1670 */
        /* <DEDUP_REMOVED lines=9> */
[----:B------:R-:W-:-:S02]  /*5b50*/  PLOP3.LUT P5, PT, PT, PT, UP1, 0x40, 0x0 ;  /* 0x000000000000781c */ /* 0x000fc40003fae818 */
[C---:B------:R-:W-:Y:S02]  /*5b60*/  ISETP.LT.OR P4, PT, R187.reuse, 0x22, P4 ;  /* 0x00000022bb00780c */ /* 0x040fe40002781670 */
[C---:B------:R-:W-:Y:S02]  /*5b70*/  ISETP.LT.OR P6, PT, R187.reuse, 0x29, P6 ;  /* 0x00000029bb00780c */ /* 0x040fe400037c1670 */
[----:B------:R-:W-:Y:S02]  /*5b80*/  ISETP.LT.OR P3, PT, R187, 0x2a, P3 ;  /* 0x0000002abb00780c */ /* 0x000fe40001f61670 */
[----:B------:R-:W-:Y:S02]  /*5b90*/  FSEL R169, R169, -INF , !P4 ;  /* 0xff800000a9a97808 */ /* 0x000fe40006000000 */
[----:B------:R-:W-:Y:S02]  /*5ba0*/  FSEL R172, R172, -INF , !P6 ;  /* 0xff800000acac7808 */ /* 0x000fe40007000000 */
[----:B------:R-:W-:-:S02]  /*5bb0*/  FSEL R173, R173, -INF , !P3 ;  /* 0xff800000adad7808 */ /* 0x000fc40005800000 */
[C---:B------:R-:W-:Y:S02]  /*5bc0*/  ISETP.GT.AND P4, PT, R188.reuse, 0x31, P2 ;  /* 0x00000031bc00780c */ /* 0x040fe40001784270 */
[C---:B------:R-:W-:Y:S02]  /*5bd0*/  ISETP.GT.AND P6, PT, R188.reuse, 0x38, P2 ;  /* 0x00000038bc00780c */ /* 0x040fe400017c4270 */
[----:B------:R-:W-:Y:S02]  /*5be0*/  ISETP.GT.AND P3, PT, R188, 0x39, P2 ;  /* 0x00000039bc00780c */ /* 0x000fe40001764270 */
[C---:B------:R-:W-:Y:S02]  /*5bf0*/  ISETP.LT.OR P4, PT, R187.reuse, 0x32, P4 ;  /* 0x00000032bb00780c */ /* 0x040fe40002781670 */
[C---:B------:R-:W-:Y:S02]  /*5c00*/  ISETP.LT.OR P6, PT, R187.reuse, 0x39, P6 ;  /* 0x00000039bb00780c */ /* 0x040fe400037c1670 */
[----:B------:R-:W-:-:S02]  /*5c10*/  ISETP.LT.OR P3, PT, R187, 0x3a, P3 ;  /* 0x0000003abb00780c */ /* 0x000fc40001f61670 */
[----:B------:R-:W-:Y:S02]  /*5c20*/  FSEL R177, R177, -INF , !P4 ;  /* 0xff800000b1b17808 */ /* 0x000fe40006000000 */
[----:B------:R-:W-:Y:S02]  /*5c30*/  FSEL R180, R180, -INF , !P6 ;  /* 0xff800000b4b47808 */ /* 0x000fe40007000000 */
[----:B------:R-:W-:Y:S01]  /*5c40*/  FSEL R181, R181, -INF , !P3 ;  /* 0xff800000b5b57808 */ /* 0x000fe20005800000 */
        /* <DEDUP_REMOVED lines=14> */
.L_x_1197:
[----:B------:R-:W-:-:S05]  /*5d30*/  IMAD.U32 R188, RZ, RZ, UR59 ;  /* 0x0000003bffbc7e24 */ /* 0x000fca000f8e00ff */
[----:B------:R-:W-:-:S13]  /*5d40*/  ISETP.NE.AND P3, PT, R188, 0x1, PT ;  /* 0x00000001bc00780c */ /* 0x000fda0003f65270 */
[----:B------:R-:W0:Y:S02]  /*5d50*/  @P3 LDC.64 R152, c[0x0][0x9e8] ;  /* 0x00027a00ff983b82 */ /* 0x000e240000000a00 */
[----:B0-----:R-:W-:-:S05]  /*5d60*/  @P3 IMAD.HI.U32 R152, R187, R152, RZ ;  /* 0x00000098bb983227 */ /* 0x001fca00078e00ff */
[----:B------:R-:W-:-:S07]  /*5d70*/  @P3 SHF.R.U32.HI R187, RZ, R153, R152 ;  /* 0x00000099ffbb3219 */ /* 0x000fce0000011698 */
.L_x_1198:
[----:B------:R-:W-:Y:S05]  /*5d80*/  BSYNC B0 ;  /* 0x0000000000007941 */ /* 0x000fea0003800000 */
.L_x_1196:
[----:B------:R-:W-:-:S04]  /*5d90*/  IMAD R2, R187, R188, -R2 ;  /* 0x000000bcbb027224 */ /* 0x000fc800078e0a02 */
[----:B------:R-:W-:-:S05]  /*5da0*/  IMAD R153, R17, -0x2, R2 ;  /* 0xfffffffe11997824 */ /* 0x000fca00078e0202 */
[----:B------:R-:W-:Y:S02]  /*5db0*/  VIADDMNMX R184, R153, R188, R184, PT ;  /* 0x000000bc99b87246 */ /* 0x000fe400038001b8 */
[----:B------:R-:W-:-:S07]  /*5dc0*/  VIMNMX R186, R186, R153, !PT ;  /* 0x00000099baba7248 */ /* 0x000fce0007fe0100 */
.L_x_1195:
[----:B------:R-:W-:Y:S01]  /*5dd0*/  FMNMX.FTZ R153, R185, R4, !PT ;  /* 0x00000004b9997209 */ /* 0x000fe20007810000 */
[----:B------:R-:W-:Y:S01]  /*5de0*/  ULDC UR5, c[0x0][0x988] ;  /* 0x0002620000057ab9 */ /* 0x000fe20000000800 */
[----:B------:R-:W-:Y:S01]  /*5df0*/  ISETP.GT.AND P4, PT, R186, RZ, P2 ;  /* 0x000000ffba00720c */ /* 0x000fe20001784270 */
[----:B------:R-:W-:Y:S01]  /*5e00*/  UMOV UR38, UR7 ;  /* 0x0000000700267c82 */ /* 0x000fe20008000000 */
[----:B------:R-:W-:Y:S01]  /*5e10*/  FMNMX.FTZ R153, R0, R153, !PT ;  /* 0x0000009900997209 */ /* 0x000fe20007810000 */
[----:B------:R-:W-:Y:S01]  /*5e20*/  UMOV UR36, UR4 ;  /* 0x0000000400247c82 */ /* 0x000fe20008000000 */
[----:B------:R-:W-:Y:S02]  /*5e30*/  ISETP.GT.AND P3, PT, R186, 0x1, P2 ;  /* 0x00000001ba00780c */ /* 0x000fe40001764270 */
[----:B------:R-:W-:Y:S02]  /*5e40*/  FMNMX.FTZ R2, R156, R153, !PT ;  /* 0x000000999c027209 */ /* 0x000fe40007810000 */
[----:B------:R-:W-:-:S02]  /*5e50*/  ISETP.LT.OR P4, PT, R184, 0x1, P4 ;  /* 0x00000001b800780c */ /* 0x000fc40002781670 */
[----:B------:R-:W-:Y:S02]  /*5e60*/  FMNMX.FTZ R153, R157, R2, !PT ;  /* 0x000000029d997209 */ /* 0x000fe40007810000 */
[----:B------:R-:W-:Y:S02]  /*5e70*/  ISETP.GT.AND P5, PT, R186, 0x8, P2 ;  /* 0x00000008ba00780c */ /* 0x000fe400017a4270 */
[----:B------:R-:W-:Y:S02]  /*5e80*/  FMNMX.FTZ R2, R160, R153, !PT ;  /* 0x00000099a0027209 */ /* 0x000fe40007810000 */
[----:B------:R-:W-:Y:S02]  /*5e90*/  ISETP.LT.OR P3, PT, R184, 0x2, P3 ;  /* 0x00000002b800780c */ /* 0x000fe40001f61670 */
[----:B------:R-:W-:Y:S02]  /*5ea0*/  FMNMX.FTZ R153, R161, R2, !PT ;  /* 0x00000002a1997209 */ /* 0x000fe40007810000 */
[----:B------:R-:W-:-:S02]  /*5eb0*/  FSEL R154, R154, -INF , !P4 ;  /* 0xff8000009a9a7808 */ /* 0x000fc40006000000 */
        /* <DEDUP_REMOVED lines=15> */
[----:B------:R-:W-:Y:S02]  /*5fb0*/  FSEL R159, R159, -INF , !P6 ;  /* 0xff8000009f9f7808 */ /* 0x000fe40007000000 */
[----:B------:R-:W-:Y:S02]  /*5fc0*/  FMNMX.FTZ R2, R180, R153, !PT ;  /* 0x00000099b4027209 */ /* 0x000fe40007810000 */
[----:B------:R-:W-:-:S02]  /*5fd0*/  ISETP.LT.OR P3, PT, R184, 0x11, P3 ;  /* 0x00000011b800780c */ /* 0x000fc40001f61670 */
[----:B------:R-:W-:Y:S02]  /*5fe0*/  FMNMX.FTZ R2, R181, R2, !PT ;  /* 0x00000002b5027209 */ /* 0x000fe40007810000 */
[C---:B------:R-:W-:Y:S02]  /*5ff0*/  ISETP.GT.AND P4, PT, R186.reuse, 0x19, P2 ;  /* 0x00000019ba00780c */ /* 0x040fe40001784270 */
[----:B------:R-:W-:Y:S01]  /*6000*/  ISETP.GT.AND P6, PT, R186, 0x18, P2 ;  /* 0x00000018ba00780c */ /* 0x000fe200017c4270 */
[----:B------:R-:W0:Y:S01]  /*6010*/  SHFL.BFLY PT, R153, R2, 0x2, 0x1f ;  /* 0x0c401f0002997f89 */ /* 0x000e2200000e0000 */
[----:B------:R-:W-:Y:S02]  /*6020*/  ISETP.LT.OR P5, PT, R184, 0x12, P5 ;  /* 0x00000012b800780c */ /* 0x000fe40002fa1670 */
[----:B------:R-:W-:Y:S02]  /*6030*/  FSEL R162, R162, -INF , !P3 ;  /* 0xff800000a2a27808 */ /* 0x000fe40005800000 */
[----:B------:R-:W-:-:S02]  /*6040*/  ISETP.LT.OR P4, PT, R184, 0x1a, P4 ;  /* 0x0000001ab800780c */ /* 0x000fc40002781670 */
[----:B------:R-:W-:Y:S02]  /*6050*/  ISETP.LT.OR P6, PT, R184, 0x19, P6 ;  /* 0x00000019b800780c */ /* 0x000fe400037c1670 */
[----:B------:R-:W-:Y:S02]  /*6060*/  FSEL R163, R163, -INF , !P5 ;  /* 0xff800000a3a37808 */ /* 0x000fe40006800000 */
[----:B------:R-:W-:Y:S02]  /*6070*/  FSEL R167, R167, -INF , !P4 ;  /* 0xff800000a7a77808 */ /* 0x000fe40006000000 */
[----:B------:R-:W-:Y:S02]  /*6080*/  ISETP.GT.AND P3, PT, R186, 0x20, P2 ;  /* 0x00000020ba00780c */ /* 0x000fe40001764270 */
[----:B------:R-:W-:Y:S02]  /*6090*/  FSEL R166, R166, -INF , !P6 ;  /* 0xff800000a6a67808 */ /* 0x000fe40007000000 */
[----:B------:R-:W-:-:S02]  /*60a0*/  ISETP.GT.AND P5, PT, R186, 0x21, P2 ;  /* 0x00000021ba00780c */ /* 0x000fc400017a4270 */
[----:B------:R-:W-:Y:S02]  /*60b0*/  ISETP.LT.OR P3, PT, R184, 0x21, P3 ;  /* 0x00000021b800780c */ /* 0x000fe40001f61670 */
[----:B------:R-:W-:Y:S02]  /*60c0*/  ISETP.GT.AND P6, PT, R186, 0x28, P2 ;  /* 0x00000028ba00780c */ /* 0x000fe400017c4270 */
[----:B------:R-:W-:Y:S02]  /*60d0*/  ISETP.LT.OR P5, PT, R184, 0x22, P5 ;  /* 0x00000022b800780c */ /* 0x000fe40002fa1670 */
[----:B0-----:R-:W-:Y:S02]  /*60e0*/  FMNMX.FTZ R153, R2, R153, !PT ;  /* 0x0000009902997209 */ /* 0x001fe40007810000 */
[----:B------:R-:W-:Y:S02]  /*60f0*/  FMNMX.FTZ R2, R154, R3, !PT ;  /* 0x000000039a027209 */ /* 0x000fe40007810000 */
[----:B------:R-:W-:Y:S01]  /*6100*/  FSEL R170, R170, -INF , !P3 ;  /* 0xff800000aaaa7808 */ /* 0x000fe20005800000 */
[----:B------:R-:W0:Y:S01]  /*6110*/  SHFL.BFLY PT, R152, R153, 0x1, 0x1f ;  /* 0x0c201f0099987f89 */ /* 0x000e2200000e0000 */
[----:B------:R-:W-:-:S02]  /*6120*/  ISETP.GT.AND P3, PT, R186, 0x29, P2 ;  /* 0x00000029ba00780c */ /* 0x000fc40001764270 */
[----:B------:R-:W-:Y:S02]  /*6130*/  FSEL R171, R171, -INF , !P5 ;  /* 0xff800000abab7808 */ /* 0x000fe40006800000 */
[----:B------:R-:W-:Y:S02]  /*6140*/  ISETP.LT.OR P6, PT, R184, 0x29, P6 ;  /* 0x00000029b800780c */ /* 0x000fe400037c1670 */
[----:B------:R-:W-:Y:S02]  /*6150*/  ISETP.GT.AND P5, PT, R186, 0x30, P2 ;  /* 0x00000030ba00780c */ /* 0x000fe400017a4270 */
[----:B------:R-:W-:Y:S02]  /*6160*/  ISETP.LT.OR P3, PT, R184, 0x2a, P3 ;  /* 0x0000002ab800780c */ /* 0x000fe40001f61670 */
[----:B------:R-:W-:Y:S02]  /*6170*/  FSEL R174, R174, -INF , !P6 ;  /* 0xff800000aeae7808 */ /* 0x000fe40007000000 */
[----:B------:R-:W-:-:S02]  /*6180*/  ISETP.GT.AND P6, PT, R186, 0x31, P2 ;  /* 0x00000031ba00780c */ /* 0x000fc400017c4270 */
[----:B------:R-:W-:Y:S02]  /*6190*/  FSEL R175, R175, -INF , !P3 ;  /* 0xff800000afaf7808 */ /* 0x000fe40005800000 */
[----:B------:R-:W-:Y:S02]  /*61a0*/  ISETP.LT.OR P5, PT, R184, 0x31, P5 ;  /* 0x00000031b800780c */ /* 0x000fe40002fa1670 */
[----:B------:R-:W-:Y:S02]  /*61b0*/  ISETP.GT.AND P3, PT, R186, 0x38, P2 ;  /* 0x00000038ba00780c */ /* 0x000fe40001764270 */
[----:B------:R-:W-:Y:S02]  /*61c0*/  ISETP.LT.OR P6, PT, R184, 0x32, P6 ;  /* 0x00000032b800780c */ /* 0x000fe400037c1670 */
[----:B------:R-:W-:Y:S02]  /*61d0*/  FSEL R178, R178, -INF , !P5 ;  /* 0xff800000b2b27808 */ /* 0x000fe40006800000 */
[----:B0-----:R-:W-:-:S02]  /*61e0*/  FMNMX.FTZ R152, R153, R152, !PT ;  /* 0x0000009899987209 */ /* 0x001fc40007810000 */
[----:B------:R-:W-:Y:S02]  /*61f0*/  FMNMX.FTZ R153, R155, R2, !PT ;  /* 0x000000029b997209 */ /* 0x000fe40007810000 */
[C---:B------:R-:W-:Y:S01]  /*6200*/  FSETP.NEU.FTZ.AND P4, PT, R152.reuse, -INF , PT ;  /* 0xff8000009800780b */ /* 0x040fe20003f9d000 */
[----:B------:R-:W-:Y:S01]  /*6210*/  FMUL.FTZ R187, R152, UR5 ;  /* 0x0000000598bb7c20 */ /* 0x000fe20008410000 */
[----:B------:R-:W-:Y:S02]  /*6220*/  FMNMX.FTZ R2, R158, R153, !PT ;  /* 0x000000999e027209 */ /* 0x000fe40007810000 */
[----:B------:R-:W-:Y:S02]  /*6230*/  ISETP.GT.AND P2, PT, R186, 0x39, P2 ;  /* 0x00000039ba00780c */ /* 0x000fe40001744270 */
[----:B------:R-:W-:Y:S02]  /*6240*/  FMNMX.FTZ R153, R159, R2, !PT ;  /* 0x000000029f997209 */ /* 0x000fe40007810000 */
[----:B------:R-:W-:-:S02]  /*6250*/  ISETP.LT.OR P3, PT, R184, 0x39, P3 ;  /* 0x00000039b800780c */ /* 0x000fc40001f61670 */
[----:B------:R-:W-:Y:S02]  /*6260*/  FMNMX.FTZ R2, R162, R153, !PT ;  /* 0x00000099a2027209 */ /* 0x000fe40007810000 */
[----:B------:R-:W-:Y:S02]  /*6270*/  FSEL R179, R179, -INF , !P6 ;  /* 0xff800000b3b37808 */ /* 0x000fe40007000000 */
[----:B------:R-:W-:Y:S02]  /*6280*/  FMNMX.FTZ R153, R163, R2, !PT ;  /* 0x00000002a3997209 */ /* 0x000fe40007810000 */
[----:B------:R-:W-:Y:S02]  /*6290*/  FSEL R2, R187, RZ, P4 ;  /* 0x000000ffbb027208 */ /* 0x000fe40002000000 */
[----:B------:R-:W-:Y:S02]  /*62a0*/  FMNMX.FTZ R188, R166, R153, !PT ;  /* 0x00000099a6bc7209 */ /* 0x000fe40007810000 */
[----:B------:R-:W-:Y:S01]  /*62b0*/  ISETP.LT.OR P2, PT, R184, 0x3a, P2 ;  /* 0x0000003ab800780c */ /* 0x000fe20001741670 */
[--C-:B------:R-:W-:Y:S01]  /*62c0*/  FFMA.FTZ R153, R185, UR5, -R2.reuse ;  /* 0x00000005b9997c23 */ /* 0x100fe20008010802 */
[----:B------:R-:W-:Y:S01]  /*62d0*/  FMNMX.FTZ R185, R167, R188, !PT ;  /* 0x000000bca7b97209 */ /* 0x000fe20007810000 */
[--C-:B------:R-:W-:Y:S01]  /*62e0*/  FFMA.FTZ R196, R0, UR5, -R2.reuse ;  /* 0x0000000500c47c23 */ /* 0x100fe20008010802 */
[----:B------:R-:W-:Y:S01]  /*62f0*/  FSEL R182, R182, -INF , !P3 ;  /* 0xff800000b6b67808 */ /* 0x000fe20005800000 */
[--C-:B------:R-:W-:Y:S01]  /*6300*/  FFMA.FTZ R198, R156, UR5, -R2.reuse ;  /* 0x000000059cc67c23 */ /* 0x100fe20008010802 */
[----:B------:R-:W-:Y:S01]  /*6310*/  FMNMX.FTZ R188, R170, R185, !PT ;  /* 0x000000b9aabc7209 */ /* 0x000fe20007810000 */
[--C-:B------:R-:W-:Y:S01]  /*6320*/  FFMA.FTZ R192, R160, UR5, -R2.reuse ;  /* 0x00000005a0c07c23 */ /* 0x100fe20008010802 */
[----:B------:R-:W-:Y:S01]  /*6330*/  FSEL R183, R183, -INF , !P2 ;  /* 0xff800000b7b77808 */ /* 0x000fe20005000000 */
[--C-:B------:R-:W-:Y:S01]  /*6340*/  FFMA.FTZ R157, R157, UR5, -R2.reuse ;  /* 0x000000059d9d7c23 */ /* 0x100fe20008010802 */
[----:B------:R-:W-:Y:S01]  /*6350*/  FMNMX.FTZ R185, R171, R188, !PT ;  /* 0x000000bcabb97209 */ /* 0x000fe20007810000 */
[--C-:B------:R-:W-:Y:S01]  /*6360*/  FFMA.FTZ R161, R161, UR5, -R2.reuse ;  /* 0x00000005a1a17c23 */ /* 0x100fe20008010802 */
[----:B------:R-:W-:Y:S01]  /*6370*/  FSEL R187, R152, RZ, P4 ;  /* 0x000000ff98bb7208 */ /* 0x000fe20002000000 */
[--C-:B------:R-:W-:Y:S01]  /*6380*/  FFMA.FTZ R194, R164, UR5, -R2.reuse ;  /* 0x00000005a4c27c23 */ /* 0x100fe20008010802 */
[----:B------:R-:W-:Y:S01]  /*6390*/  FMNMX.FTZ R0, R174, R185, !PT ;  /* 0x000000b9ae007209 */ /* 0x000fe20007810000 */
[--C-:B------:R-:W-:Y:S01]  /*63a0*/  FFMA.FTZ R165, R165, UR5, -R2.reuse ;  /* 0x00000005a5a57c23 */ /* 0x100fe20008010802 */
[----:B------:R-:W-:Y:S01]  /*63b0*/  FFMA.FTZ R188, R168, UR5, -R2 ;  /* 0x00000005a8bc7c23 */ /* 0x000fe20008010802 */
[----:B------:R-:W-:Y:S01]  /*63c0*/  FADD.FTZ R187, -R187, R4 ;  /* 0x00000004bbbb7221 */ /* 0x000fe20000010100 */
[----:B------:R-:W-:Y:S01]  /*63d0*/  FMNMX.FTZ R185, R175, R0, !PT ;  /* 0x00000000afb97209 */ /* 0x000fe20007810000 */
[--C-:B------:R-:W-:Y:S01]  /*63e0*/  FFMA.FTZ R169, R169, UR5, -R2.reuse ;  /* 0x00000005a9a97c23 */ /* 0x100fe20008010802 */
[--C-:B------:R-:W-:Y:S01]  /*63f0*/  FFMA.FTZ R190, R172, UR5, -R2.reuse ;  /* 0x00000005acbe7c23 */ /* 0x100fe20008010802 */
[--C-:B------:R-:W-:Y:S01]  /*6400*/  FFMA.FTZ R173, R173, UR5, -R2.reuse ;  /* 0x00000005adad7c23 */ /* 0x100fe20008010802 */
[----:B------:R-:W-:Y:S01]  /*6410*/  FMNMX.FTZ R0, R178, R185, !PT ;  /* 0x000000b9b2007209 */ /* 0x000fe20007810000 */
[--C-:B------:R-:W-:Y:S01]  /*6420*/  FFMA.FTZ R184, R176, UR5, -R2.reuse ;  /* 0x00000005b0b87c23 */ /* 0x100fe20008010802 */
[--C-:B------:R-:W-:Y:S01]  /*6430*/  FFMA.FTZ R177, R177, UR5, -R2.reuse ;  /* 0x00000005b1b17c23 */ /* 0x100fe20008010802 */
[--C-:B------:R-:W-:Y:S01]  /*6440*/  FFMA.FTZ R186, R180, UR5, -R2.reuse ;  /* 0x00000005b4ba7c23 */ /* 0x100fe20008010802 */
[----:B------:R-:W-:Y:S01]  /*6450*/  FMNMX.FTZ R185, R179, R0, !PT ;  /* 0x00000000b3b97209 */ /* 0x000fe20007810000 */
[----:B------:R-:W-:Y:S01]  /*6460*/  FFMA.FTZ R181, R181, UR5, -R2 ;  /* 0x00000005b5b57c23 */ /* 0x000fe20008010802 */
[----:B------:R-:W-:Y:S01]  /*6470*/  FMUL.FTZ R187, R187, UR5 ;  /* 0x00000005bbbb7c20 */ /* 0x000fe20008410000 */
[----:B------:R-:W-:Y:S01]  /*6480*/  MUFU.EX2 R153, R153 ;  /* 0x0000009900997308 */ /* 0x000fe20000000800 */
[----:B------:R-:W-:-:S04]  /*6490*/  FMNMX.FTZ R0, R182, R185, !PT ;  /* 0x000000b9b6007209 */ /* 0x000fc80007810000 */
[----:B------:R-:W-:-:S03]  /*64a0*/  FMNMX.FTZ R0, R183, R0, !PT ;  /* 0x00000000b7007209 */ /* 0x000fc60007810000 */
[----:B------:R-:W-:Y:S02]  /*64b0*/  MUFU.EX2 R196, R196 ;  /* 0x000000c400c47308 */ /* 0x000fe40000000800 */
[----:B------:R-:W0:Y:S06]  /*64c0*/  SHFL.BFLY PT, R185, R0, 0x2, 0x1f ;  /* 0x0c401f0000b97f89 */ /* 0x000e2c00000e0000 */
[----:B------:R-:W-:Y:S08]  /*64d0*/  MUFU.EX2 R198, R198 ;  /* 0x000000c600c67308 */ /* 0x000ff00000000800 */
[----:B------:R-:W-:Y:S08]  /*64e0*/  MUFU.EX2 R157, R157 ;  /* 0x0000009d009d7308 */ /* 0x000ff00000000800 */
[----:B------:R-:W-:Y:S01]  /*64f0*/  MUFU.EX2 R192, R192 ;  /* 0x000000c000c07308 */ /* 0x000fe20000000800 */
[----:B0-----:R-:W-:-:S05]  /*6500*/  FMNMX.FTZ R185, R0, R185, !PT ;  /* 0x000000b900b97209 */ /* 0x001fca0007810000 */
[----:B------:R-:W0:Y:S02]  /*6510*/  SHFL.BFLY PT, R156, R185, 0x1, 0x1f ;  /* 0x0c201f00b99c7f89 */ /* 0x000e2400000e0000 */
[----:B------:R-:W1:Y:S08]  /*6520*/  MUFU.EX2 R0, R187 ;  /* 0x000000bb00007308 */ /* 0x000e700000000800 */
[----:B------:R-:W2:Y:S08]  /*6530*/  MUFU.EX2 R161, R161 ;  /* 0x000000a100a17308 */ /* 0x000eb00000000800 */
[----:B------:R-:W-:Y:S01]  /*6540*/  MUFU.EX2 R194, R194 ;  /* 0x000000c200c27308 */ /* 0x000fe20000000800 */
[----:B0-----:R-:W-:-:S07]  /*6550*/  FMNMX.FTZ R156, R185, R156, !PT ;  /* 0x0000009cb99c7209 */ /* 0x001fce0007810000 */
[----:B------:R-:W-:Y:S01]  /*6560*/  MUFU.EX2 R165, R165 ;  /* 0x000000a500a57308 */ /* 0x000fe20000000800 */
[C---:B------:R-:W-:Y:S01]  /*6570*/  FSETP.NEU.FTZ.AND P2, PT, R156.reuse, -INF , PT ;  /* 0xff8000009c00780b */ /* 0x040fe20003f5d000 */
[----:B------:R-:W-:-:S03]  /*6580*/  FMUL.FTZ R160, R156, UR5 ;  /* 0x000000059ca07c20 */ /* 0x000fc60008410000 */
[----:B------:R-:W-:-:S03]  /*6590*/  FSEL R2, R156, RZ, P2 ;  /* 0x000000ff9c027208 */ /* 0x000fc60001000000 */
[----:B------:R-:W-:Y:S01]  /*65a0*/  MUFU.EX2 R188, R188 ;  /* 0x000000bc00bc7308 */ /* 0x000fe20000000800 */
[----:B------:R-:W-:Y:S02]  /*65b0*/  FSEL R160, R160, RZ, P2 ;  /* 0x000000ffa0a07208 */ /* 0x000fe40001000000 */
[----:B------:R-:W-:Y:S01]  /*65c0*/  ISETP.GT.AND P2, PT, R205, UR58, PT ;  /* 0x0000003acd007c0c */ /* 0x000fe2000bf44270 */
[----:B------:R-:W-:Y:S01]  /*65d0*/  FADD.FTZ R2, -R2, R3 ;  /* 0x0000000302027221 */ /* 0x000fe20000010100 */
[----:B-1----:R-:W-:Y:S01]  /*65e0*/  FFMA.FTZ R3, R0, R16, R153 ;  /* 0x0000001000037223 */ /* 0x002fe20000010099 */
[--C-:B------:R-:W-:Y:S01]  /*65f0*/  FFMA.FTZ R197, R154, UR5, -R160.reuse ;  /* 0x000000059ac57c23 */ /* 0x100fe200080108a0 */
[--C-:B------:R-:W-:Y:S01]  /*6600*/  FFMA.FTZ R4, R155, UR5, -R160.reuse ;  /* 0x000000059b047c23 */ /* 0x100fe200080108a0 */
[----:B------:R-:W-:Y:S01]  /*6610*/  FMUL.FTZ R2, R2, UR5 ;  /* 0x0000000502027c20 */ /* 0x000fe20008410000 */
[--C-:B------:R-:W-:Y:S01]  /*6620*/  FFMA.FTZ R199, R158, UR5, -R160.reuse ;  /* 0x000000059ec77c23 */ /* 0x100fe200080108a0 */
[--C-:B------:R-:W-:Y:S01]  /*6630*/  FFMA.FTZ R154, R159, UR5, -R160.reuse ;  /* 0x000000059f9a7c23 */ /* 0x100fe200080108a0 */
[--C-:B------:R-:W-:Y:S01]  /*6640*/  FFMA.FTZ R193, R162, UR5, -R160.reuse ;  /* 0x00000005a2c17c23 */ /* 0x100fe200080108a0 */
        /* <DEDUP_REMOVED lines=8> */
[----:B------:R-:W0:Y:S01]  /*66d0*/  MUFU.EX2 R2, R2 ;  /* 0x0000000200027308 */ /* 0x000e220000000800 */
[----:B------:R-:W-:Y:S01]  /*66e0*/  FADD.FTZ R3, R157, R16 ;  /* 0x000000109d037221 */ /* 0x000fe20000010000 */
[--C-:B------:R-:W-:Y:S01]  /*66f0*/  FFMA.FTZ R191, R174, UR5, -R160.reuse ;  /* 0x00000005aebf7c23 */ /* 0x100fe200080108a0 */
[--C-:B------:R-:W-:Y:S01]  /*6700*/  FFMA.FTZ R185, R178, UR5, -R160.reuse ;  /* 0x00000005b2b97c23 */ /* 0x100fe200080108a0 */
[--C-:B------:R-:W-:Y:S01]  /*6710*/  FFMA.FTZ R179, R179, UR5, -R160.reuse ;  /* 0x00000005b3b37c23 */ /* 0x100fe200080108a0 */
[----:B------:R-:W-:Y:S01]  /*6720*/  FADD.FTZ R166, R192, R3 ;  /* 0x00000003c0a67221 */ /* 0x000fe20000010000 */
[----:B------:R-:W-:Y:S01]  /*6730*/  FFMA.FTZ R182, R182, UR5, -R160 ;  /* 0x00000005b6b67c23 */ /* 0x000fe200080108a0 */
[----:B------:R-:W-:Y:S01]  /*6740*/  IMAD.U32 R155, RZ, RZ, UR10 ;  /* 0x0000000aff9b7e24 */ /* 0x000fe2000f8e00ff */
[----:B------:R-:W1:Y:S01]  /*6750*/  MUFU.EX2 R4, R4 ;  /* 0x0000000400047308 */ /* 0x000e620000000800 */
[----:B------:R-:W-:Y:S01]  /*6760*/  F2FP.BF16.F32.PACK_AB R196, R196, R153 ;  /* 0x00000099c4c4723e */ /* 0x000fe200000010ff */
[----:B------:R-:W-:Y:S01]  /*6770*/  VIADD R205, R205, 0xffffffff ;  /* 0xffffffffcdcd7836 */ /* 0x000fe20000000000 */
[----:B------:R-:W-:Y:S01]  /*6780*/  F2FP.BF16.F32.PACK_AB R198, R157, R198 ;  /* 0x000000c69dc6723e */ /* 0x000fe200000010ff */
[----:B------:R-:W-:Y:S01]  /*6790*/  @!P1 VIADD R155, R155, 0x30860 ;  /* 0x000308609b9b9836 */ /* 0x000fe20000000000 */
[----:B--2---:R-:W-:-:S03]  /*67a0*/  F2FP.BF16.F32.PACK_AB R192, R161, R192 ;  /* 0x000000c0a1c0723e */ /* 0x004fc600000010ff */
[----:B------:R-:W2:Y:S01]  /*67b0*/  MUFU.EX2 R199, R199 ;  /* 0x000000c700c77308 */ /* 0x000ea20000000800 */
[----:B0-----:R-:W-:Y:S01]  /*67c0*/  FFMA.FTZ R5, R2, R5, R197 ;  /* 0x0000000502057223 */ /* 0x001fe200000100c5 */
[----:B------:R-:W-:-:S04]  /*67d0*/  @!P1 PRMT R155, RZ, 0x654, R155 ;  /* 0x00000654ff9b9816 */ /* 0x000fc8000000009b */
[----:B------:R0:W-:Y:S02]  /*67e0*/  @!P1 SYNCS.ARRIVE.TRANS64.RED.A1T0 RZ, [R155+URZ], RZ ;  /* 0x000000ff9bff99a7 */ /* 0x0001e4000810043f */
[----:B------:R-:W3:Y:S01]  /*67f0*/  MUFU.EX2 R154, R154 ;  /* 0x0000009a009a7308 */ /* 0x000ee20000000800 */
[C---:B-1----:R-:W-:Y:S01]  /*6800*/  FADD.FTZ R16, R4.reuse, R5 ;  /* 0x0000000504107221 */ /* 0x042fe20000010000 */
[----:B------:R-:W-:Y:S01]  /*6810*/  FADD.FTZ R5, R161, R166 ;  /* 0x000000a6a1057221 */ /* 0x000fe20000010000 */
[--C-:B------:R-:W-:Y:S01]  /*6820*/  FFMA.FTZ R166, R175, UR5, -R160.reuse ;  /* 0x00000005afa67c23 */ /* 0x100fe200080108a0 */
[----:B------:R-:W-:Y:S01]  /*6830*/  FFMA.FTZ R160, R183, UR5, -R160 ;  /* 0x00000005b7a07c23 */ /* 0x000fe200080108a0 */
[----:B------:R-:W-:Y:S01]  /*6840*/  F2FP.BF16.F32.PACK_AB R197, R4, R197 ;  /* 0x000000c504c5723e */ /* 0x000fe200000010ff */
[----:B------:R-:W-:Y:S01]  /*6850*/  FADD.FTZ R168, R194, R5 ;  /* 0x00000005c2a87221 */ /* 0x000fe20000010000 */
[----:B------:R-:W-:Y:S01]  /*6860*/  F2FP.BF16.F32.PACK_AB R194, R165, R194 ;  /* 0x000000c2a5c2723e */ /* 0x000fe200000010ff */
[----:B------:R-:W1:Y:S01]  /*6870*/  MUFU.EX2 R193, R193 ;  /* 0x000000c100c17308 */ /* 0x000e620000000800 */
[----:B--2---:R-:W-:Y:S01]  /*6880*/  FADD.FTZ R3, R199, R16 ;  /* 0x00000010c7037221 */ /* 0x004fe20000010000 */
[----:B------:R-:W-:Y:S01]  /*6890*/  FADD.FTZ R5, R165, R168 ;  /* 0x000000a8a5057221 */ /* 0x000fe20000010000 */
[----:B------:R-:W-:-:S03]  /*68a0*/  IMAD.MOV.U32 R4, RZ, RZ, R152 ;  /* 0x000000ffff047224 */ /* 0x000fc600078e0098 */
[----:B------:R-:W-:Y:S02]  /*68b0*/  FADD.FTZ R168, R188, R5 ;  /* 0x00000005bca87221 */ /* 0x000fe40000010000 */
[----:B------:R-:W2:Y:S01]  /*68c0*/  MUFU.EX2 R158, R158 ;  /* 0x0000009e009e7308 */ /* 0x000ea20000000800 */
[C---:B---3--:R-:W-:Y:S01]  /*68d0*/  FADD.FTZ R16, R154.reuse, R3 ;  /* 0x000000039a107221 */ /* 0x048fe20000010000 */
[----:B------:R-:W-:-:S06]  /*68e0*/  F2FP.BF16.F32.PACK_AB R199, R154, R199 ;  /* 0x000000c79ac7723e */ /* 0x000fcc00000010ff */
[----:B------:R-:W3:Y:S01]  /*68f0*/  MUFU.EX2 R195, R195 ;  /* 0x000000c300c37308 */ /* 0x000ee20000000800 */
[----:B-1----:R-:W-:-:S07]  /*6900*/  FADD.FTZ R3, R193, R16 ;  /* 0x00000010c1037221 */ /* 0x002fce0000010000 */
[----:B------:R-:W1:Y:S01]  /*6910*/  MUFU.EX2 R169, R169 ;  /* 0x000000a900a97308 */ /* 0x000e620000000800 */
[C---:B--2---:R-:W-:Y:S01]  /*6920*/  FADD.FTZ R16, R158.reuse, R3 ;  /* 0x000000039e107221 */ /* 0x044fe20000010000 */
[----:B------:R-:W-:-:S06]  /*6930*/  F2FP.BF16.F32.PACK_AB R193, R158, R193 ;  /* 0x000000c19ec1723e */ /* 0x000fcc00000010ff */
[----:B------:R-:W2:Y:S01]  /*6940*/  MUFU.EX2 R162, R162 ;  /* 0x000000a200a27308 */ /* 0x000ea20000000800 */
[----:B---3--:R-:W-:-:S07]  /*6950*/  FADD.FTZ R3, R195, R16 ;  /* 0x00000010c3037221 */ /* 0x008fce0000010000 */
[----:B------:R-:W3:Y:S01]  /*6960*/  MUFU.EX2 R190, R190 ;  /* 0x000000be00be7308 */ /* 0x000ee20000000800 */
[C---:B-1----:R-:W-:Y:S01]  /*6970*/  FADD.FTZ R5, R169.reuse, R168 ;  /* 0x000000a8a9057221 */ /* 0x042fe20000010000 */
[----:B------:R-:W-:-:S06]  /*6980*/  F2FP.BF16.F32.PACK_AB R188, R169, R188 ;  /* 0x000000bca9bc723e */ /* 0x000fcc00000010ff */
[----:B------:R-:W1:Y:S01]  /*6990*/  MUFU.EX2 R189, R189 ;  /* 0x000000bd00bd7308 */ /* 0x000e620000000800 */
[C---:B--2---:R-:W-:Y:S01]  /*69a0*/  FADD.FTZ R16, R162.reuse, R3 ;  /* 0x00000003a2107221 */ /* 0x044fe20000010000 */
[----:B------:R-:W-:-:S06]  /*69b0*/  F2FP.BF16.F32.PACK_AB R195, R162, R195 ;  /* 0x000000c3a2c3723e */ /* 0x000fcc00000010ff */
[----:B------:R-:W2:Y:S01]  /*69c0*/  MUFU.EX2 R173, R173 ;  /* 0x000000ad00ad7308 */ /* 0x000ea20000000800 */
[----:B---3--:R-:W-:-:S07]  /*69d0*/  FADD.FTZ R168, R190, R5 ;  /* 0x00000005bea87221 */ /* 0x008fce0000010000 */
[----:B------:R-:W3:Y:S01]  /*69e0*/  MUFU.EX2 R164, R164 ;  /* 0x000000a400a47308 */ /* 0x000ee20000000800 */
[----:B-1----:R-:W-:-:S07]  /*69f0*/  FADD.FTZ R3, R189, R16 ;  /* 0x00000010bd037221 */ /* 0x002fce0000010000 */
[----:B------:R-:W1:Y:S01]  /*6a00*/  MUFU.EX2 R184, R184 ;  /* 0x000000b800b87308 */ /* 0x000e620000000800 */
[C---:B--2---:R-:W-:Y:S01]  /*6a10*/  FADD.FTZ R5, R173.reuse, R168 ;  /* 0x000000a8ad057221 */ /* 0x044fe20000010000 */
[----:B------:R-:W-:-:S06]  /*6a20*/  F2FP.BF16.F32.PACK_AB R190, R173, R190 ;  /* 0x000000beadbe723e */ /* 0x000fcc00000010ff */
[----:B------:R-:W2:Y:S01]  /*6a30*/  MUFU.EX2 R191, R191 ;  /* 0x000000bf00bf7308 */ /* 0x000ea20000000800 */
[C---:B---3--:R-:W-:Y:S01]  /*6a40*/  FADD.FTZ R16, R164.reuse, R3 ;  /* 0x00000003a4107221 */ /* 0x048fe20000010000 */
[----:B------:R-:W-:-:S06]  /*6a50*/  F2FP.BF16.F32.PACK_AB R189, R164, R189 ;  /* 0x000000bda4bd723e */ /* 0x000fcc00000010ff */
[----:B------:R-:W3:Y:S01]  /*6a60*/  MUFU.EX2 R177, R177 ;  /* 0x000000b100b17308 */ /* 0x000ee20000000800 */
[----:B-1----:R-:W-:-:S07]  /*6a70*/  FADD.FTZ R168, R184, R5 ;  /* 0x00000005b8a87221 */ /* 0x002fce0000010000 */
[----:B------:R-:W1:Y:S01]  /*6a80*/  MUFU.EX2 R166, R166 ;  /* 0x000000a600a67308 */ /* 0x000e620000000800 */
[----:B--2---:R-:W-:-:S07]  /*6a90*/  FADD.FTZ R3, R191, R16 ;  /* 0x00000010bf037221 */ /* 0x004fce0000010000 */
[----:B------:R-:W2:Y:S01]  /*6aa0*/  MUFU.EX2 R185, R185 ;  /* 0x000000b900b97308 */ /* 0x000ea20000000800 */
[C---:B---3--:R-:W-:Y:S01]  /*6ab0*/  FADD.FTZ R5, R177.reuse, R168 ;  /* 0x000000a8b1057221 */ /* 0x048fe20000010000 */
[----:B------:R-:W-:-:S06]  /*6ac0*/  F2FP.BF16.F32.PACK_AB R184, R177, R184 ;  /* 0x000000b8b1b8723e */ /* 0x000fcc00000010ff */
[----:B------:R-:W3:Y:S01]  /*6ad0*/  MUFU.EX2 R179, R179 ;  /* 0x000000b300b37308 */ /* 0x000ee20000000800 */
[C---:B-1----:R-:W-:Y:S01]  /*6ae0*/  FADD.FTZ R168, R166.reuse, R3 ;  /* 0x00000003a6a87221 */ /* 0x042fe20000010000 */
[----:B------:R-:W-:Y:S01]  /*6af0*/  F2FP.BF16.F32.PACK_AB R191, R166, R191 ;  /* 0x000000bfa6bf723e */ /* 0x000fe200000010ff */
[----:B------:R-:W-:-:S05]  /*6b00*/  IMAD.MOV.U32 R3, RZ, RZ, R156 ;  /* 0x000000ffff037224 */ /* 0x000fca00078e009c */
[----:B------:R-:W1:Y:S01]  /*6b10*/  MUFU.EX2 R186, R186 ;  /* 0x000000ba00ba7308 */ /* 0x000e620000000800 */
[----:B--2---:R-:W-:-:S07]  /*6b20*/  FADD.FTZ R168, R185, R168 ;  /* 0x000000a8b9a87221 */ /* 0x004fce0000010000 */
[----:B------:R-:W2:Y:S01]  /*6b30*/  MUFU.EX2 R187, R182 ;  /* 0x000000b600bb7308 */ /* 0x000ea20000000800 */
[C---:B---3--:R-:W-:Y:S01]  /*6b40*/  FADD.FTZ R168, R179.reuse, R168 ;  /* 0x000000a8b3a87221 */ /* 0x048fe20000010000 */
[----:B------:R-:W-:-:S06]  /*6b50*/  F2FP.BF16.F32.PACK_AB R185, R179, R185 ;  /* 0x000000b9b3b9723e */ /* 0x000fcc00000010ff */
[----:B------:R-:W3:Y:S01]  /*6b60*/  MUFU.EX2 R181, R181 ;  /* 0x000000b500b57308 */ /* 0x000ee20000000800 */
[----:B-1----:R-:W-:-:S07]  /*6b70*/  FADD.FTZ R16, R186, R5 ;  /* 0x00000005ba107221 */ /* 0x002fce0000010000 */
[----:B------:R-:W1:Y:S01]  /*6b80*/  MUFU.EX2 R160, R160 ;  /* 0x000000a000a07308 */ /* 0x000e620000000800 */
[----:B--2---:R-:W-:Y:S01]  /*6b90*/  FADD.FTZ R168, R187, R168 ;  /* 0x000000a8bba87221 */ /* 0x004fe20000010000 */
[C---:B---3--:R-:W-:Y:S01]  /*6ba0*/  FADD.FTZ R16, R181.reuse, R16 ;  /* 0x00000010b5107221 */ /* 0x048fe20000010000 */
[----:B------:R-:W-:Y:S02]  /*6bb0*/  F2FP.BF16.F32.PACK_AB R186, R181, R186 ;  /* 0x000000bab5ba723e */ /* 0x000fe400000010ff */
[C---:B-1----:R-:W-:Y:S01]  /*6bc0*/  FADD.FTZ R5, R160.reuse, R168 ;  /* 0x000000a8a0057221 */ /* 0x042fe20000010000 */
[----:B------:R-:W-:Y:S01]  /*6bd0*/  F2FP.BF16.F32.PACK_AB R187, R160, R187 ;  /* 0x000000bba0bb723e */ /* 0x000fe200000010ff */
[----:B0-----:R-:W-:Y:S06]  /*6be0*/  @P2 BRA `(.L_x_1199) ;  /* 0xffffffd800242947 */ /* 0x001fec000383ffff */
[----:B------:R-:W-:Y:S01]  /*6bf0*/  IMAD.MOV.U32 R3, RZ, RZ, R156 ;  /* 0x000000ffff037224 */ /* 0x000fe200078e009c */
[----:B------:R-:W-:Y:S01]  /*6c00*/  UMOV UR36, UR4 ;  /* 0x0000000400247c82 */ /* 0x000fe20008000000 */
[----:B------:R-:W-:Y:S01]  /*6c10*/  IMAD.MOV.U32 R4, RZ, RZ, R152 ;  /* 0x000000ffff047224 */ /* 0x000fe200078e0098 */
[----:B------:R-:W-:-:S06]  /*6c20*/  UMOV UR38, UR7 ;  /* 0x0000000700267c82 */ /* 0x000fcc0008000000 */
.L_x_1182:
[----:B------:R-:W0:Y:S01]  /*6c30*/  LDC R152, c[0x0][0x448] ;  /* 0x00011200ff987b82 */ /* 0x000e220000000800 */
[----:B------:R-:W-:Y:S01]  /*6c40*/  UIADD3 UR4, UR60, 0x7f, URZ ;  /* 0x0000007f3c047890 */ /* 0x000fe2000fffe03f */
[----:B------:R-:W-:-:S05]  /*6c50*/  IADD3 R155, -R21, 0x1, RZ ;  /* 0x00000001159b7810 */ /* 0x000fca0007ffe1ff */
[----:B------:R-:W-:Y:S01]  /*6c60*/  IMAD.U32 R21, RZ, RZ, UR4 ;  /* 0x00000004ff157e24 */ /* 0x000fe2000f8e00ff */
[----:B------:R-:W1:Y:S01]  /*6c70*/  LDC R154, c[0x0][0x9e4] ;  /* 0x00027900ff9a7b82 */ /* 0x000e620000000800 */
[----:B------:R-:W-:Y:S01]  /*6c80*/  IMAD R20, R20, UR39, R155 ;  /* 0x0000002714147c24 */ /* 0x000fe2000f8e029b */
[----:B0-----:R-:W-:Y:S02]  /*6c90*/  ISETP.NE.AND P5, PT, R152, 0x1, PT ;  /* 0x000000019800780c */ /* 0x001fe40003fa5270 */
[----:B-1----:R-:W-:-:S11]  /*6ca0*/  ISETP.GE.AND P6, PT, R154, 0x1, PT ;  /* 0x000000019a00780c */ /* 0x002fd60003fc6270 */
[----:B------:R-:W0:Y:S08]  /*6cb0*/  @P5 LDC R152, c[0x0][0x44c] ;  /* 0x00011300ff985b82 */ /* 0x000e300000000800 */
[----:B------:R-:W1:Y:S01]  /*6cc0*/  @P5 LDC R153, c[0x0][0x450] ;  /* 0x00011400ff995b82 */ /* 0x000e620000000800 */
[----:B0-----:R-:W-:-:S05]  /*6cd0*/  @P5 IMAD.HI.U32 R152, R152, UR4, RZ ;  /* 0x0000000498985c27 */ /* 0x001fca000f8e00ff */
[----:B-1----:R-:W-:-:S05]  /*6ce0*/  @P5 SHF.R.U32.HI R21, RZ, R153, R152 ;  /* 0x00000099ff155219 */ /* 0x002fca0000011698 */
[----:B------:R-:W-:-:S04]  /*6cf0*/  IMAD.IADD R21, R20, 0x1, R21 ;  /* 0x0000000114157824 */ /* 0x000fc800078e0215 */
[----:B------:R-:W-:Y:S01]  /*6d00*/  VIADD R20, R21, -UR18 ;  /* 0x8000001215147c36 */ /* 0x000fe20008000000 */
[----:B------:R-:W-:Y:S06]  /*6d10*/  @!P6 BRA `(.L_x_1200) ;  /* 0x00000000003ce947 */ /* 0x000fec0003800000 */
[----:B------:R-:W-:-:S13]  /*6d20*/  ISETP.GT.AND P2, PT, R21, -0x1, PT ;  /* 0xffffffff1500780c */ /* 0x000fda0003f44270 */
[----:B------:R-:W-:Y:S05]  /*6d30*/  @P2 BRA `(.L_x_1201) ;  /* 0x00000000001c2947 */ /* 0x000fea0003800000 */
[----:B------:R-:W-:Y:S02]  /*6d40*/  ISETP.NE.AND P2, PT, R154, 0x1, PT ;  /* 0x000000019a00780c */ /* 0x000fe40003f45270 */
[----:B------:R-:W-:-:S11]  /*6d50*/  LOP3.LUT R21, RZ, R21, RZ, 0x33, !PT ;  /* 0x00000015ff157212 */ /* 0x000fd600078e33ff */
[----:B------:R-:W0:Y:S02]  /*6d60*/  @P2 LDC.64 R152, c[0x0][0x9e8] ;  /* 0x00027a00ff982b82 */ /* 0x000e240000000a00 */
[----:B0-----:R-:W-:-:S05]  /*6d70*/  @P2 IMAD.HI.U32 R152, R21, R152, RZ ;  /* 0x0000009815982227 */ /* 0x001fca00078e00ff */
[----:B------:R-:W-:-:S04]  /*6d80*/  @P2 SHF.R.U32.HI R21, RZ, R153, R152 ;  /* 0x00000099ff152219 */ /* 0x000fc80000011698 */
[----:B------:R-:W-:Y:S01]  /*6d90*/  LOP3.LUT R21, RZ, R21, RZ, 0x33, !PT ;  /* 0x00000015ff157212 */ /* 0x000fe200078e33ff */
[----:B------:R-:W-:Y:S06]  /*6da0*/  BRA `(.L_x_1202) ;  /* 0x0000000000107947 */ /* 0x000fec0003800000 */
.L_x_1201:
[----:B------:R-:W-:-:S13]  /*6db0*/  ISETP.NE.AND P2, PT, R154, 0x1, PT ;  /* 0x000000019a00780c */ /* 0x000fda0003f45270 */
[----:B------:R-:W0:Y:S02]  /*6dc0*/  @P2 LDC.64 R152, c[0x0][0x9e8] ;  /* 0x00027a00ff982b82 */ /* 0x000e240000000a00 */
[----:B0-----:R-:W-:-:S05]  /*6dd0*/  @P2 IMAD.HI.U32 R152, R21, R152, RZ ;  /* 0x0000009815982227 */ /* 0x001fca00078e00ff */
[----:B------:R-:W-:-:S07]  /*6de0*/  @P2 SHF.R.U32.HI R21, RZ, R153, R152 ;  /* 0x00000099ff152219 */ /* 0x000fce0000011698 */
.L_x_1202:
[----:B------:R-:W-:-:S05]  /*6df0*/  IMAD R21, R21, R154, RZ ;  /* 0x0000009a15157224 */ /* 0x000fca00078e02ff */
[----:B------:R-:W-:-:S07]  /*6e00*/  VIMNMX R20, R20, R21, !PT ;  /* 0x0000001514147248 */ /* 0x000fce0007fe0100 */
.L_x_1200:
[----:B------:R-:W-:Y:S01]  /*6e10*/  VIADD R20, R20, 0x3f ;  /* 0x0000003f14147836 */ /* 0x000fe20000000000 */
[----:B------:R-:W-:-:S04]  /*6e20*/  R2UR UR4, R22 ;  /* 0x00000000160472ca */ /* 0x000fc800000e0000 */
[----:B------:R-:W-:-:S04]  /*6e30*/  SHF.R.S32.HI R21, RZ, 0x1f, R20 ;  /* 0x0000001fff157819 */ /* 0x000fc80000011414 */
[----:B------:R-:W-:-:S04]  /*6e40*/  LEA.HI R21, R21, R20, RZ, 0x6 ;  /* 0x0000001415157211 */ /* 0x000fc800078f30ff */
[----:B------:R-:W-:-:S04]  /*6e50*/  SHF.R.S32.HI R20, RZ, 0x6, R21 ;  /* 0x00000006ff147819 */ /* 0x000fc80000011415 */
[----:B------:R-:W-:-:S04]  /*6e60*/  VIMNMX R20, R20, UR4, !PT ;  /* 0x0000000414147c48 */ /* 0x000fc8000ffe0100 */
[----:B------:R-:W-:-:S13]  /*6e70*/  ISETP.GE.AND P2, PT, R205, R20, PT ;  /* 0x00000014cd00720c */ /* 0x000fda0003f46270 */
[----:B------:R-:W-:Y:S05]  /*6e80*/  @!P2 BRA `(.L_x_1203) ;  /* 0x0000001c0028a947 */ /* 0x000fea0003800000 */
[----:B------:R-:W-:Y:S01]  /*6e90*/  IMAD.MOV.U32 R218, RZ, RZ, R3 ;  /* 0x000000ffffda7224 */ /* 0x000fe200078e0003 */
[----:B------:R-:W-:Y:S01]  /*6ea0*/  UMOV UR6, UR38 ;  /* 0x0000002600067c82 */ /* 0x000fe20008000000 */
[----:B------:R-:W-:Y:S01]  /*6eb0*/  IMAD.MOV.U32 R21, RZ, RZ, R4 ;  /* 0x000000ffff157224 */ /* 0x000fe200078e0004 */
[----:B------:R-:W-:Y:S01]  /*6ec0*/  UMOV UR4, UR36 ;  /* 0x0000002400047c82 */ /* 0x000fe20008000000 */
[----:B------:R-:W-:-:S05]  /*6ed0*/  ULDC UR58, c[0x0][0x988] ;  /* 0x00026200003a7ab9 */ /* 0x000fca0000000800 */
.L_x_1212:
[----:B------:R-:W-:-:S04]  /*6ee0*/  UIADD3 UR7, UR4, 0x1, URZ ;  /* 0x0000000104077890 */ /* 0x000fc8000fffe03f */
[----:B------:R-:W-:-:S04]  /*6ef0*/  UISETP.NE.AND UP0, UPT, UR7, 0x2, UPT ;  /* 0x000000020700788c */ /* 0x000fc8000bf05270 */
[----:B------:R-:W-:Y:S02]  /*6f00*/  USEL UR7, UR7, URZ, UP0 ;  /* 0x0000003f07077287 */ /* 0x000fe40008000000 */
[----:B------:R-:W-:-:S04]  /*6f10*/  USEL UR38, URZ, 0x1, UP0 ;  /* 0x000000013f267887 */ /* 0x000fc80008000000 */
[----:B------:R-:W-:Y:S01]  /*6f20*/  ULOP3.LUT UR38, UR6, UR38, URZ, 0x3c, !UPT ;  /* 0x0000002606267292 */ /* 0x000fe2000f8e3c3f */
[----:B------:R-:W-:Y:S01]  /*6f30*/  UMOV UR36, UR7 ;  /* 0x0000000700247c82 */ /* 0x000fe20008000000 */
[----:B------:R-:W-:Y:S10]  /*6f40*/  @!P0 BRA `(.L_x_1204) ;  /* 0x0000000000048947 */ /* 0x000ff40003800000 */
[----:B------:R-:W-:Y:S01]  /*6f50*/  BPT.TRAP 0x1 ;  /* 0x000000040000795c */ /* 0x000fe20000300000 */
.L_x_1204:
[----:B------:R-:W-:Y:S01]  /*6f60*/  ULEA UR5, UR36, UR37, 0x3 ;  /* 0x0000002524057291 */ /* 0x000fe2000f8e183f */
[----:B------:R-:W-:-:S05]  /*6f70*/  IMAD.U32 R3, RZ, RZ, UR38 ;  /* 0x00000026ff037e24 */ /* 0x000fca000f8e00ff */
[----:B------:R-:W-:-:S04]  /*6f80*/  SHF.L.U32 R3, R3, 0x1f, RZ ;  /* 0x0000001f03037819 */ /* 0x000fc800000006ff */
[----:B------:R0:W1:Y:S01]  /*6f90*/  SYNCS.PHASECHK.TRANS64.TRYWAIT P2, [UR5+0x30830], R3 ;  /* 0x03083003ff0075a7 */ /* 0x0000620008040145 */
[----:B------:R-:W-:Y:S05]  /*6fa0*/  @!P0 BRA `(.L_x_1205) ;  /* 0x0000000000048947 */ /* 0x000fea0003800000 */
[----:B------:R-:W-:Y:S01]  /*6fb0*/  BPT.TRAP 0x1 ;  /* 0x000000040000795c */ /* 0x000fe20000300000 */
.L_x_1205:
[----:B-1----:R-:W-:Y:S05]  /*6fc0*/  @P2 BRA `(.L_x_1206) ;  /* 0x0000000000082947 */ /* 0x002fea0003800000 */
[----:B------:R-:W1:Y:S02]  /*6fd0*/  SYNCS.PHASECHK.TRANS64.TRYWAIT P2, [UR5+0x30830], R3 ;  /* 0x03083003ff0075a7 */ /* 0x000e640008040145 */
[----:B-1----:R-:W-:Y:S05]  /*6fe0*/  @!P2 BRA `(.L_x_1207) ;  /* 0x000000dc00bca947 */ /* 0x002fea0003800000 */
.L_x_1206:
        /* <DEDUP_REMOVED lines=223> */
.L_x_1208:
[----:B------:R-:W-:Y:S01]  /*7de0*/  ULEA UR14, UR4, UR37, 0x3 ;  /* 0x00000025040e7291 */ /* 0x000fe2000f8e183f */
[----:B------:R-:W-:-:S05]  /*7df0*/  IMAD.U32 R0, RZ, RZ, UR6 ;  /* 0x00000006ff007e24 */ /* 0x000fca000f8e00ff */
[----:B------:R-:W-:-:S04]  /*7e00*/  SHF.L.U32 R0, R0, 0x1f, RZ ;  /* 0x0000001f00007819 */ /* 0x000fc800000006ff */
[----:B------:R2:W3:Y:S01]  /*7e10*/  SYNCS.PHASECHK.TRANS64.TRYWAIT P2, [UR14+0x30850], R0 ;  /* 0x03085000ff0075a7 */ /* 0x0004e2000804014e */
[----:B------:R-:W-:Y:S05]  /*7e20*/  @!P0 BRA `(.L_x_1209) ;  /* 0x0000000000048947 */ /* 0x000fea0003800000 */
[----:B------:R-:W-:Y:S01]  /*7e30*/  BPT.TRAP 0x1 ;  /* 0x000000040000795c */ /* 0x000fe20000300000 */
.L_x_1209:
[----:B---3--:R-:W-:Y:S05]  /*7e40*/  @P2 BRA `(.L_x_1210) ;  /* 0x0000000000082947 */ /* 0x008fea0003800000 */
[----:B------:R-:W3:Y:S02]  /*7e50*/  SYNCS.PHASECHK.TRANS64.TRYWAIT P2, [UR14+0x30850], R0 ;  /* 0x03085000ff0075a7 */ /* 0x000ee4000804014e */
[----:B---3--:R-:W-:Y:S05]  /*7e60*/  @!P2 BRA `(.L_x_1211) ;  /* 0x000000d00034a947 */ /* 0x008fea0003800000 */
.L_x_1210:
[----:B------:R-:W-:Y:S01]  /*7e70*/  UIADD3 UR5, UR37, 0x400, URZ ;  /* 0x0000040025057890 */ /* 0x000fe2000fffe03f */
[----:B------:R-:W-:Y:S01]  /*7e80*/  WARPGROUP.ARRIVE ;  /* 0x00000000000079c5 */ /* 0x000fe20000000000 */
[----:B------:R-:W-:Y:S01]  /*7e90*/  UMOV UR11, 0x40000040 ;  /* 0x40000040000b7882 */ /* 0x000fe20000000000 */
[----:B0-2---:R-:W-:Y:S01]  /*7ea0*/  FMNMX.FTZ R0, R152, R21, !PT ;  /* 0x0000001598007209 */ /* 0x005fe20007810000 */
[----:B------:R-:W-:Y:S01]  /*7eb0*/  USHF.R.U32.HI UR5, URZ, 0x4, UR5 ;  /* 0x000000043f057899 */ /* 0x000fe20008011605 */
[----:B------:R-:W-:Y:S01]  /*7ec0*/  ISETP.GT.AND P2, PT, R205, R20, PT ;  /* 0x00000014cd00720c */ /* 0x000fe20003f44270 */
[----:B------:R-:W-:Y:S01]  /*7ed0*/  UMOV UR6, UR38 ;  /* 0x0000002600067c82 */ /* 0x000fe20008000000 */
[----:B-1----:R-:W-:Y:S01]  /*7ee0*/  FMNMX.FTZ R3, R153, R0, !PT ;  /* 0x0000000099037209 */ /* 0x002fe20007810000 */
[----:B------:R-:W-:Y:S01]  /*7ef0*/  ULOP3.LUT UR5, UR5, 0x3fff, URZ, 0xc0, !UPT ;  /* 0x00003fff05057892 */ /* 0x000fe2000f8ec03f */
[----:B------:R-:W-:Y:S02]  /*7f00*/  VIADD R205, R205, 0xffffffff ;  /* 0xffffffffcdcd7836 */ /* 0x000fe40000000000 */
[----:B------:R-:W-:Y:S01]  /*7f10*/  FMNMX.FTZ R0, R156, R3, !PT ;  /* 0x000000039c007209 */ /* 0x000fe20007810000 */
[----:B------:R-:W-:-:S03]  /*7f20*/  ULOP3.LUT UR5, UR5, 0x2000000, URZ, 0xfc, !UPT ;  /* 0x0200000005057892 */ /* 0x000fc6000f8efc3f */
[----:B------:R-:W-:Y:S01]  /*7f30*/  FMNMX.FTZ R3, R157, R0, !PT ;  /* 0x000000009d037209 */ /* 0x000fe20007810000 */
[----:B------:R-:W-:-:S03]  /*7f40*/  ULEA UR4, UR4, UR5, 0xb ;  /* 0x0000000504047291 */ /* 0x000fc6000f8e583f */
[----:B------:R-:W-:Y:S01]  /*7f50*/  FMNMX.FTZ R0, R160, R3, !PT ;  /* 0x00000003a0007209 */ /* 0x000fe20007810000 */
[----:B------:R-:W-:-:S03]  /*7f60*/  UMOV UR5, UR58 ;  /* 0x0000003a00057c82 */ /* 0x000fc60008000000 */
[----:B------:R-:W-:Y:S01]  /*7f70*/  UMOV UR10, UR4 ;  /* 0x00000004000a7c82 */ /* 0x000fe20008000000 */
[----:B------:R-:W-:Y:S01]  /*7f80*/  FMNMX.FTZ R3, R161, R0, !PT ;  /* 0x00000000a1037209 */ /* 0x000fe20007810000 */
[----:B------:R-:W-:Y:S01]  /*7f90*/  HGMMA.64x256x16.F32.BF16 R24, R196, gdesc[UR8].tnspB, R24, gsb0 ;  /* 0x43e00008c4187df0 */ /* 0x000fe20008001818 */
[----:B------:R-:W-:Y:S01]  /*7fa0*/  UIADD3 UR10, UR4, 0x80, URZ ;  /* 0x00000080040a7890 */ /* 0x000fe2000fffe03f */
[----:B------:R-:W-:Y:S01]  /*7fb0*/  UMOV UR11, 0x40000040 ;  /* 0x40000040000b7882 */ /* 0x000fe20000000000 */
        /* <DEDUP_REMOVED lines=23> */
[----:B------:R-:W-:Y:S01]  /*8130*/  UMOV UR4, UR36 ;  /* 0x0000002400047c82 */ /* 0x000fe20008000000 */
[----:B------:R-:W-:Y:S02]  /*8140*/  WARPGROUP.DEPBAR.LE gsb0, 0x0 ;  /* 0x00008000000079c5 */ /* 0x000fe40000010000 */
[----:B------:R-:W-:Y:S01]  /*8150*/  WARPGROUP.ARRIVE ;  /* 0x00000000000079c5 */ /* 0x000fe20000000000 */
[----:B0-----:R-:W-:Y:S02]  /*8160*/  FMNMX.FTZ R188, R2, R3, !PT ;  /* 0x0000000302bc7209 */ /* 0x001fe40007810000 */
[----:B------:R-:W-:-:S15]  /*8170*/  FMNMX.FTZ R3, R155, R0, !PT ;  /* 0x000000009b037209 */ /* 0x000fde0007810000 */
[----:B------:R-:W-:-:S03]  /*8180*/  NOP ;  /* 0x0000000000007918 */ /* 0x000fc60000000000 */
[----:B------:R-:W-:Y:S01]  /*8190*/  HGMMA.64x256x16.F32.BF16 R24, R184, gdesc[UR8].tnspB, R24, gsb0 ;  /* 0x43e00008b8187df0 */ /* 0x000fe20008001818 */
[----:B------:R-:W0:Y:S01]  /*81a0*/  SHFL.BFLY PT, R189, R188, 0x1, 0x1f ;  /* 0x0c201f00bcbd7f89 */ /* 0x000e2200000e0000 */
[----:B------:R-:W-:-:S04]  /*81b0*/  FMNMX.FTZ R0, R158, R3, !PT ;  /* 0x000000039e007209 */ /* 0x000fc80007810000 */
[----:B------:R-:W-:-:S04]  /*81c0*/  FMNMX.FTZ R3, R159, R0, !PT ;  /* 0x000000009f037209 */ /* 0x000fc80007810000 */
[----:B------:R-:W-:-:S04]  /*81d0*/  FMNMX.FTZ R0, R162, R3, !PT ;  /* 0x00000003a2007209 */ /* 0x000fc80007810000 */
[----:B------:R-:W-:Y:S02]  /*81e0*/  FMNMX.FTZ R3, R163, R0, !PT ;  /* 0x00000000a3037209 */ /* 0x000fe40007810000 */
[----:B0-----:R-:W-:Y:S02]  /*81f0*/  FMNMX.FTZ R4, R188, R189, !PT ;  /* 0x000000bdbc047209 */ /* 0x001fe40007810000 */
[----:B------:R-:W-:-:S03]  /*8200*/  FMNMX.FTZ R188, R166, R3, !PT ;  /* 0x00000003a6bc7209 */ /* 0x000fc60007810000 */
[C---:B------:R-:W-:Y:S01]  /*8210*/  FADD.FTZ R21, -R4.reuse, R21 ;  /* 0x0000001504157221 */ /* 0x040fe20000010100 */
[----:B------:R-:W-:Y:S01]  /*8220*/  FMUL.FTZ R2, R4, UR5 ;  /* 0x0000000504027c20 */ /* 0x000fe20008410000 */
[----:B------:R-:W-:Y:S02]  /*8230*/  FMNMX.FTZ R3, R167, R188, !PT ;  /* 0x000000bca7037209 */ /* 0x000fe40007810000 */
[----:B------:R-:W-:Y:S01]  /*8240*/  FMUL.FTZ R0, R21, UR5 ;  /* 0x0000000515007c20 */ /* 0x000fe20008410000 */
[--C-:B------:R-:W-:Y:S01]  /*8250*/  FFMA.FTZ R21, R152, UR5, -R2.reuse ;  /* 0x0000000598157c23 */ /* 0x100fe20008010802 */
        /* <DEDUP_REMOVED lines=18> */
[----:B------:R-:W-:Y:S02]  /*8380*/  MUFU.EX2 R0, R0 ;  /* 0x0000000000007308 */ /* 0x000fe40000000800 */
[----:B------:R-:W-:-:S04]  /*8390*/  FMNMX.FTZ R3, R179, R152, !PT ;  /* 0x00000098b3037209 */ /* 0x000fc80007810000 */
[----:B------:R-:W-:Y:S02]  /*83a0*/  FMNMX.FTZ R152, R182, R3, !PT ;  /* 0x00000003b6987209 */ /* 0x000fe40007810000 */
[----:B------:R-:W-:Y:S02]  /*83b0*/  MUFU.EX2 R21, R21 ;  /* 0x0000001500157308 */ /* 0x000fe40000000800 */
[----:B------:R-:W-:-:S05]  /*83c0*/  FMNMX.FTZ R152, R183, R152, !PT ;  /* 0x00000098b7987209 */ /* 0x000fca0007810000 */
[----:B------:R-:W0:Y:S01]  /*83d0*/  SHFL.BFLY PT, R3, R152, 0x2, 0x1f ;  /* 0x0c401f0098037f89 */ /* 0x000e2200000e0000 */
[----:B------:R-:W-:Y:S08]  /*83e0*/  MUFU.EX2 R196, R196 ;  /* 0x000000c400c47308 */ /* 0x000ff00000000800 */
[----:B------:R-:W-:Y:S08]  /*83f0*/  MUFU.EX2 R198, R198 ;  /* 0x000000c600c67308 */ /* 0x000ff00000000800 */
[----:B------:R-:W-:Y:S01]  /*8400*/  MUFU.EX2 R189, R189 ;  /* 0x000000bd00bd7308 */ /* 0x000fe20000000800 */
[----:B0-----:R-:W-:-:S07]  /*8410*/  FMNMX.FTZ R3, R152, R3, !PT ;  /* 0x0000000398037209 */ /* 0x001fce0007810000 */
[----:B------:R-:W-:Y:S01]  /*8420*/  MUFU.EX2 R192, R192 ;  /* 0x000000c000c07308 */ /* 0x000fe20000000800 */
[----:B------:R-:W0:Y:S07]  /*8430*/  SHFL.BFLY PT, R152, R3, 0x1, 0x1f ;  /* 0x0c201f0003987f89 */ /* 0x000e2e00000e0000 */
[----:B------:R-:W-:Y:S08]  /*8440*/  MUFU.EX2 R153, R153 ;  /* 0x0000009900997308 */ /* 0x000ff00000000800 */
[----:B------:R-:W-:Y:S08]  /*8450*/  MUFU.EX2 R194, R194 ;  /* 0x000000c200c27308 */ /* 0x000ff00000000800 */
[----:B------:R-:W-:Y:S01]  /*8460*/  MUFU.EX2 R157, R157 ;  /* 0x0000009d009d7308 */ /* 0x000fe20000000800 */
[----:B0-----:R-:W-:-:S07]  /*8470*/  FMNMX.FTZ R3, R3, R152, !PT ;  /* 0x0000009803037209 */ /* 0x001fce0007810000 */
[----:B------:R-:W-:Y:S01]  /*8480*/  MUFU.EX2 R188, R188 ;  /* 0x000000bc00bc7308 */ /* 0x000fe20000000800 */
[----:B------:R-:W-:-:S04]  /*8490*/  FMUL.FTZ R152, R3, UR5 ;  /* 0x0000000503987c20 */ /* 0x000fc80008410000 */
[--C-:B------:R-:W-:Y:S01]  /*84a0*/  FFMA.FTZ R197, R154, UR5, -R152.reuse ;  /* 0x000000059ac57c23 */ /* 0x100fe20008010898 */
[--C-:B------:R-:W-:Y:S01]  /*84b0*/  FFMA.FTZ R156, R159, UR5, -R152.reuse ;  /* 0x000000059f9c7c23 */ /* 0x100fe20008010898 */
[----:B------:R-:W-:Y:S02]  /*84c0*/  IMAD.U32 R159, RZ, RZ, UR7 ;  /* 0x00000007ff9f7e24 */ /* 0x000fe4000f8e00ff */
[--C-:B------:R-:W-:Y:S01]  /*84d0*/  FFMA.FTZ R154, R155, UR5, -R152.reuse ;  /* 0x000000059b9a7c23 */ /* 0x100fe20008010898 */
[--C-:B------:R-:W-:Y:S01]  /*84e0*/  FFMA.FTZ R199, R158, UR5, -R152.reuse ;  /* 0x000000059ec77c23 */ /* 0x100fe20008010898 */
[--C-:B------:R-:W-:Y:S01]  /*84f0*/  FFMA.FTZ R193, R162, UR5, -R152.reuse ;  /* 0x00000005a2c17c23 */ /* 0x100fe20008010898 */
[----:B------:R-:W-:Y:S01]  /*8500*/  MUFU.EX2 R197, R197 ;  /* 0x000000c500c57308 */ /* 0x000fe20000000800 */
[----:B------:R-:W-:Y:S01]  /*8510*/  @!P1 LEA R159, R159, UR37, 0x3 ;  /* 0x000000259f9f9c11 */ /* 0x000fe2000f8e18ff */
[--C-:B------:R-:W-:Y:S01]  /*8520*/  FFMA.FTZ R158, R163, UR5, -R152.reuse ;  /* 0x00000005a39e7c23 */ /* 0x100fe20008010898 */
[--C-:B------:R-:W-:Y:S01]  /*8530*/  FFMA.FTZ R195, R166, UR5, -R152.reuse ;  /* 0x00000005a6c37c23 */ /* 0x100fe20008010898 */
[--C-:B------:R-:W-:Y:S01]  /*8540*/  FFMA.FTZ R160, R167, UR5, -R152.reuse ;  /* 0x00000005a7a07c23 */ /* 0x100fe20008010898 */
[----:B------:R-:W-:Y:S01]  /*8550*/  FFMA.FTZ R155, R170, UR5, -R152 ;  /* 0x00000005aa9b7c23 */ /* 0x000fe20008010898 */
[----:B------:R-:W-:-:S02]  /*8560*/  @!P1 VIADD R159, R159, 0x30840 ;  /* 0x000308409f9f9836 */ /* 0x000fc40000000000 */
[--C-:B------:R-:W-:Y:S01]  /*8570*/  FFMA.FTZ R162, R171, UR5, -R152.reuse ;  /* 0x00000005aba27c23 */ /* 0x100fe20008010898 */
[----:B------:R-:W-:Y:S01]  /*8580*/  MUFU.EX2 R154, R154 ;  /* 0x0000009a009a7308 */ /* 0x000fe20000000800 */
[--C-:B------:R-:W-:Y:S01]  /*8590*/  FFMA.FTZ R191, R174, UR5, -R152.reuse ;  /* 0x00000005aebf7c23 */ /* 0x100fe20008010898 */
[--C-:B------:R-:W-:Y:S01]  /*85a0*/  FFMA.FTZ R178, R178, UR5, -R152.reuse ;  /* 0x00000005b2b27c23 */ /* 0x100fe20008010898 */
[----:B------:R-:W-:Y:S01]  /*85b0*/  @!P1 PRMT R159, RZ, 0x654, R159 ;  /* 0x00000654ff9f9816 */ /* 0x000fe2000000009f */
[--C-:B------:R-:W-:Y:S01]  /*85c0*/  FFMA.FTZ R179, R179, UR5, -R152.reuse ;  /* 0x00000005b3b37c23 */ /* 0x100fe20008010898 */
[----:B------:R-:W-:Y:S01]  /*85d0*/  FFMA.FTZ R182, R182, UR5, -R152 ;  /* 0x00000005b6b67c23 */ /* 0x000fe20008010898 */
[----:B------:R-:W-:Y:S02]  /*85e0*/  IMAD.U32 R163, RZ, RZ, UR14 ;  /* 0x0000000effa37e24 */ /* 0x000fe4000f8e00ff */
[----:B------:R-:W-:Y:S02]  /*85f0*/  MUFU.EX2 R199, R199 ;  /* 0x000000c700c77308 */ /* 0x000fe40000000800 */
[----:B------:R-:W-:-:S05]  /*8600*/  @!P1 VIADD R163, R163, 0x30860 ;  /* 0x00030860a3a39836 */ /* 0x000fca0000000000 */
[----:B------:R-:W-:Y:S01]  /*8610*/  @!P1 PRMT R163, RZ, 0x654, R163 ;  /* 0x00000654ffa39816 */ /* 0x000fe200000000a3 */
        /* <DEDUP_REMOVED lines=13> */
[----:B------:R-:W0:Y:S01]  /*86f0*/  MUFU.EX2 R179, R179 ;  /* 0x000000b300b37308 */ /* 0x000e220000000800 */
[----:B------:R-:W-:-:S02]  /*8700*/  WARPGROUP.DEPBAR.LE gsb0, 0x0 ;  /* 0x00008000000079c5 */ /* 0x000fc40000010000 */
[--C-:B------:R-:W-:Y:S01]  /*8710*/  FFMA.FTZ R184, R176, UR5, -R2.reuse ;  /* 0x00000005b0b87c23 */ /* 0x100fe20008010802 */
[----:B------:R-:W-:Y:S01]  /*8720*/  FFMA.FTZ R186, R180, UR5, -R2 ;  /* 0x00000005b4ba7c23 */ /* 0x000fe20008010802 */
[----:B------:R-:W-:Y:S01]  /*8730*/  FADD.FTZ R2, -R3, R218 ;  /* 0x000000da03027221 */ /* 0x000fe20000010100 */
[----:B------:R1:W-:Y:S02]  /*8740*/  @!P1 SYNCS.ARRIVE.TRANS64.RED.A1T0 RZ, [R159+URZ], RZ ;  /* 0x000000ff9fff99a7 */ /* 0x0003e4000810043f */
[----:B------:R-:W-:Y:S01]  /*8750*/  MUFU.EX2 R182, R182 ;  /* 0x000000b600b67308 */ /* 0x000fe20000000800 */
[----:B------:R-:W-:Y:S02]  /*8760*/  IMAD.MOV.U32 R218, RZ, RZ, R3 ;  /* 0x000000ffffda7224 */ /* 0x000fe400078e0003 */
[----:B------:R-:W-:Y:S01]  /*8770*/  FMUL.FTZ R2, R2, UR5 ;  /* 0x0000000502027c20 */ /* 0x000fe20008410000 */
[----:B0-----:R-:W-:Y:S01]  /*8780*/  F2FP.BF16.F32.PACK_AB R185, R179, R178 ;  /* 0x000000b2b3b9723e */ /* 0x001fe200000010ff */
[----:B-1----:R-:W-:-:S04]  /*8790*/  FFMA.FTZ R159, R0, R16, R21 ;  /* 0x00000010009f7223 */ /* 0x002fc80000010015 */
[----:B------:R-:W0:Y:S01]  /*87a0*/  MUFU.EX2 R2, R2 ;  /* 0x0000000200027308 */ /* 0x000e220000000800 */
[--C-:B------:R-:W-:Y:S01]  /*87b0*/  FFMA.FTZ R16, R175, UR5, -R152.reuse ;  /* 0x00000005af107c23 */ /* 0x100fe20008010898 */
[----:B------:R-:W-:Y:S01]  /*87c0*/  FFMA.FTZ R152, R183, UR5, -R152 ;  /* 0x00000005b7987c23 */ /* 0x000fe20008010898 */
[C---:B------:R-:W-:Y:S01]  /*87d0*/  FADD.FTZ R159, R196.reuse, R159 ;  /* 0x0000009fc49f7221 */ /* 0x040fe20000010000 */
[----:B------:R-:W-:Y:S01]  /*87e0*/  F2FP.BF16.F32.PACK_AB R196, R196, R21 ;  /* 0x00000015c4c4723e */ /* 0x000fe200000010ff */
[----:B------:R1:W-:Y:S02]  /*87f0*/  @!P1 SYNCS.ARRIVE.TRANS64.RED.A1T0 RZ, [R163+URZ], RZ ;  /* 0x000000ffa3ff99a7 */ /* 0x0003e4000810043f */
[----:B------:R-:W-:Y:S01]  /*8800*/  FADD.FTZ R166, R198, R159 ;  /* 0x0000009fc6a67221 */ /* 0x000fe20000010000 */
[----:B------:R-:W-:Y:S01]  /*8810*/  MUFU.EX2 R16, R16 ;  /* 0x0000001000107308 */ /* 0x000fe20000000800 */
[C---:B------:R-:W-:Y:S02]  /*8820*/  F2FP.BF16.F32.PACK_AB R198, R189.reuse, R198 ;  /* 0x000000c6bdc6723e */ /* 0x040fe400000010ff */
[----:B------:R-:W-:Y:S01]  /*8830*/  FADD.FTZ R159, R189, R166 ;  /* 0x000000a6bd9f7221 */ /* 0x000fe20000010000 */
[----:B------:R-:W-:-:S03]  /*8840*/  F2FP.BF16.F32.PACK_AB R189, R162, R155 ;  /* 0x0000009ba2bd723e */ /* 0x000fc600000010ff */
[----:B------:R-:W-:Y:S01]  /*8850*/  FADD.FTZ R166, R192, R159 ;  /* 0x0000009fc0a67221 */ /* 0x000fe20000010000 */
[----:B------:R-:W2:Y:S01]  /*8860*/  MUFU.EX2 R184, R184 ;  /* 0x000000b800b87308 */ /* 0x000ea20000000800 */
[----:B0-----:R-:W-:Y:S01]  /*8870*/  FFMA.FTZ R5, R2, R5, R197 ;  /* 0x0000000502057223 */ /* 0x001fe200000100c5 */
[C---:B------:R-:W-:Y:S01]  /*8880*/  F2FP.BF16.F32.PACK_AB R197, R154.reuse, R197 ;  /* 0x000000c59ac5723e */ /* 0x040fe200000010ff */
[C---:B------:R-:W-:Y:S01]  /*8890*/  FADD.FTZ R159, R153.reuse, R166 ;  /* 0x000000a6999f7221 */ /* 0x040fe20000010000 */
[----:B------:R-:W-:Y:S01]  /*88a0*/  F2FP.BF16.F32.PACK_AB R192, R153, R192 ;  /* 0x000000c099c0723e */ /* 0x000fe200000010ff */
[----:B------:R-:W-:Y:S02]  /*88b0*/  FADD.FTZ R164, R154, R5 ;  /* 0x000000059aa47221 */ /* 0x000fe40000010000 */
[----:B------:R-:W-:Y:S01]  /*88c0*/  FADD.FTZ R166, R194, R159 ;  /* 0x0000009fc2a67221 */ /* 0x000fe20000010000 */
[----:B------:R-:W0:Y:S01]  /*88d0*/  MUFU.EX2 R186, R186 ;  /* 0x000000ba00ba7308 */ /* 0x000e220000000800 */
[----:B------:R-:W-:Y:S01]  /*88e0*/  FADD.FTZ R5, R199, R164 ;  /* 0x000000a4c7057221 */ /* 0x000fe20000010000 */
[C---:B------:R-:W-:Y:S01]  /*88f0*/  F2FP.BF16.F32.PACK_AB R199, R156.reuse, R199 ;  /* 0x000000c79cc7723e */ /* 0x040fe200000010ff */
[C---:B------:R-:W-:Y:S01]  /*8900*/  FADD.FTZ R21, R157.reuse, R166 ;  /* 0x000000a69d157221 */ /* 0x040fe20000010000 */
[----:B------:R-:W-:Y:S01]  /*8910*/  F2FP.BF16.F32.PACK_AB R194, R157, R194 ;  /* 0x000000c29dc2723e */ /* 0x000fe200000010ff */
[----:B------:R-:W-:-:S02]  /*8920*/  FADD.FTZ R164, R156, R5 ;  /* 0x000000059ca47221 */ /* 0x000fc40000010000 */
[----:B------:R-:W-:Y:S01]  /*8930*/  FADD.FTZ R156, R188, R21 ;  /* 0x00000015bc9c7221 */ /* 0x000fe20000010000 */
[----:B------:R-:W3:Y:S01]  /*8940*/  MUFU.EX2 R173, R173 ;  /* 0x000000ad00ad7308 */ /* 0x000ee20000000800 */
[----:B------:R-:W-:Y:S01]  /*8950*/  FADD.FTZ R5, R193, R164 ;  /* 0x000000a4c1057221 */ /* 0x000fe20000010000 */
[C---:B------:R-:W-:Y:S01]  /*8960*/  F2FP.BF16.F32.PACK_AB R193, R158.reuse, R193 ;  /* 0x000000c19ec1723e */ /* 0x040fe200000010ff */
[C---:B------:R-:W-:Y:S01]  /*8970*/  FADD.FTZ R21, R161.reuse, R156 ;  /* 0x0000009ca1157221 */ /* 0x040fe20000010000 */
[----:B------:R-:W-:Y:S01]  /*8980*/  F2FP.BF16.F32.PACK_AB R188, R161, R188 ;  /* 0x000000bca1bc723e */ /* 0x000fe200000010ff */
[----:B------:R-:W-:Y:S02]  /*8990*/  FADD.FTZ R164, R158, R5 ;  /* 0x000000059ea47221 */ /* 0x000fe40000010000 */
[----:B------:R-:W-:Y:S01]  /*89a0*/  FADD.FTZ R156, R190, R21 ;  /* 0x00000015be9c7221 */ /* 0x000fe20000010000 */
[----:B------:R-:W4:Y:S01]  /*89b0*/  MUFU.EX2 R152, R152 ;  /* 0x0000009800987308 */ /* 0x000f220000000800 */
[----:B------:R-:W-:Y:S01]  /*89c0*/  FADD.FTZ R5, R195, R164 ;  /* 0x000000a4c3057221 */ /* 0x000fe20000010000 */
[C---:B------:R-:W-:Y:S01]  /*89d0*/  F2FP.BF16.F32.PACK_AB R195, R160.reuse, R195 ;  /* 0x000000c3a0c3723e */ /* 0x040fe200000010ff */
[C---:B------:R-:W-:Y:S01]  /*89e0*/  FADD.FTZ R21, R165.reuse, R156 ;  /* 0x0000009ca5157221 */ /* 0x040fe20000010000 */
[----:B------:R-:W-:Y:S01]  /*89f0*/  F2FP.BF16.F32.PACK_AB R190, R165, R190 ;  /* 0x000000bea5be723e */ /* 0x000fe200000010ff */
[----:B------:R-:W-:-:S04]  /*8a00*/  FADD.FTZ R154, R160, R5 ;  /* 0x00000005a09a7221 */ /* 0x000fc80000010000 */
[----:B------:R-:W-:-:S04]  /*8a10*/  FADD.FTZ R5, R155, R154 ;  /* 0x0000009a9b057221 */ /* 0x000fc80000010000 */
[----:B------:R-:W-:-:S04]  /*8a20*/  FADD.FTZ R154, R162, R5 ;  /* 0x00000005a29a7221 */ /* 0x000fc80000010000 */
[----:B------:R-:W-:Y:S01]  /*8a30*/  FADD.FTZ R5, R191, R154 ;  /* 0x0000009abf057221 */ /* 0x000fe20000010000 */
[----:B--2---:R-:W-:Y:S01]  /*8a40*/  FADD.FTZ R154, R184, R21 ;  /* 0x00000015b89a7221 */ /* 0x004fe20000010000 */
[C---:B------:R-:W-:Y:S02]  /*8a50*/  F2FP.BF16.F32.PACK_AB R191, R16.reuse, R191 ;  /* 0x000000bf10bf723e */ /* 0x040fe400000010ff */
[----:B------:R-:W-:Y:S01]  /*8a60*/  FADD.FTZ R5, R16, R5 ;  /* 0x0000000510057221 */ /* 0x000fe20000010000 */
[C---:B------:R-:W-:Y:S01]  /*8a70*/  FADD.FTZ R21, R169.reuse, R154 ;  /* 0x0000009aa9157221 */ /* 0x040fe20000010000 */
[----:B------:R-:W-:Y:S02]  /*8a80*/  F2FP.BF16.F32.PACK_AB R184, R169, R184 ;  /* 0x000000b8a9b8723e */ /* 0x000fe400000010ff */
[----:B------:R-:W-:Y:S01]  /*8a90*/  FADD.FTZ R5, R178, R5 ;  /* 0x00000005b2057221 */ /* 0x000fe20000010000 */
[----:B0-----:R-:W-:Y:S01]  /*8aa0*/  FADD.FTZ R16, R186, R21 ;  /* 0x00000015ba107221 */ /* 0x001fe20000010000 */
[----:B---3--:R-:W-:Y:S01]  /*8ab0*/  F2FP.BF16.F32.PACK_AB R186, R173, R186 ;  /* 0x000000baadba723e */ /* 0x008fe200000010ff */
[----:B------:R-:W-:-:S02]  /*8ac0*/  IMAD.MOV.U32 R21, RZ, RZ, R4 ;  /* 0x000000ffff157224 */ /* 0x000fc400078e0004 */
[----:B------:R-:W-:Y:S01]  /*8ad0*/  FADD.FTZ R5, R179, R5 ;  /* 0x00000005b3057221 */ /* 0x000fe20000010000 */
[----:B------:R-:W-:Y:S01]  /*8ae0*/  FADD.FTZ R16, R173, R16 ;  /* 0x00000010ad107221 */ /* 0x000fe20000010000 */
[----:B----4-:R-:W-:Y:S02]  /*8af0*/  F2FP.BF16.F32.PACK_AB R187, R152, R182 ;  /* 0x000000b698bb723e */ /* 0x010fe400000010ff */
[----:B------:R-:W-:-:S04]  /*8b00*/  FADD.FTZ R5, R182, R5 ;  /* 0x00000005b6057221 */ /* 0x000fc80000010000 */
[----:B------:R-:W-:Y:S01]  /*8b10*/  FADD.FTZ R5, R152, R5 ;  /* 0x0000000598057221 */ /* 0x000fe20000010000 */
[----:B-1----:R-:W-:Y:S06]  /*8b20*/  @P2 BRA `(.L_x_1212) ;  /* 0xffffffe000ec2947 */ /* 0x002fec000383ffff */
.L_x_1203:
[----:B------:R-:W-:-:S13]  /*8b30*/  R2UR UR4, R22 ;  /* 0x00000000160472ca */ /* 0x000fda00000e0000 */
[----:B------:R-:W-:-:S13]  /*8b40*/  ISETP.GE.AND P2, PT, R205, UR4, PT ;  /* 0x00000004cd007c0c */ /* 0x000fda000bf46270 */
[----:B------:R-:W-:Y:S05]  /*8b50*/  @!P2 BRA `(.L_x_1213) ;  /* 0x0000002400eca947 */ /* 0x000fea0003800000 */
[----:B------:R-:W-:Y:S01]  /*8b60*/  IMAD.MOV.U32 R21, RZ, RZ, R3 ;  /* 0x000000ffff157224 */ /* 0x000fe200078e0003 */
[----:B------:R-:W-:Y:S01]  /*8b70*/  UMOV UR6, UR38 ;  /* 0x0000002600067c82 */ /* 0x000fe20008000000 */
[----:B------:R-:W-:Y:S01]  /*8b80*/  IMAD.MOV.U32 R20, RZ, RZ, R4 ;  /* 0x000000ffff147224 */ /* 0x000fe200078e0004 */
[----:B------:R-:W-:Y:S01]  /*8b90*/  UMOV UR4, UR36 ;  /* 0x0000002400047c82 */ /* 0x000fe20008000000 */
[----:B------:R-:W-:Y:S01]  /*8ba0*/  ULDC UR58, c[0x0][0x9e4] ;  /* 0x00027900003a7ab9 */ /* 0x000fe20000000800 */
[----:B------:R-:W-:-:S05]  /*8bb0*/  ULDC UR59, c[0x0][0x288] ;  /* 0x0000a200003b7ab9 */ /* 0x000fca0000000800 */
.L_x_1230:
        /* <DEDUP_REMOVED lines=8> */
.L_x_1214:
[----:B------:R-:W-:Y:S01]  /*8c40*/  ULEA UR5, UR36, UR37, 0x3 ;  /* 0x0000002524057291 */ /* 0x000fe2000f8e183f */
[----:B------:R-:W-:-:S05]  /*8c50*/  IMAD.U32 R3, RZ, RZ, UR38 ;  /* 0x00000026ff037e24 */ /* 0x000fca000f8e00ff */
[----:B------:R-:W-:-:S04]  /*8c60*/  SHF.L.U32 R3, R3, 0x1f, RZ ;  /* 0x0000001f03037819 */ /* 0x000fc800000006ff */
[----:B------:R0:W1:Y:S01]  /*8c70*/  SYNCS.PHASECHK.TRANS64.TRYWAIT P2, [UR5+0x30830], R3 ;  /* 0x03083003ff0075a7 */ /* 0x0000620008040145 */
[----:B------:R-:W-:Y:S05]  /*8c80*/  @!P0 BRA `(.L_x_1215) ;  /* 0x0000000000048947 */ /* 0x000fea0003800000 */
[----:B------:R-:W-:Y:S01]  /*8c90*/  BPT.TRAP 0x1 ;  /* 0x000000040000795c */ /* 0x000fe20000300000 */
.L_x_1215:
[----:B-1----:R-:W-:Y:S05]  /*8ca0*/  @P2 BRA `(.L_x_1216) ;  /* 0x0000000000082947 */ /* 0x002fea0003800000 */
[----:B------:R-:W1:Y:S02]  /*8cb0*/  SYNCS.PHASECHK.TRANS64.TRYWAIT P2, [UR5+0x30830], R3 ;  /* 0x03083003ff0075a7 */ /* 0x000e640008040145 */
[----:B-1----:R-:W-:Y:S05]  /*8cc0*/  @!P2 BRA `(.L_x_1217) ;  /* 0x000000c000b4a947 */ /* 0x002fea0003800000 */
.L_x_1216:
        /* <DEDUP_REMOVED lines=223> */
.L_x_1218:
[----:B------:R-:W-:Y:S01]  /*9ac0*/  ULEA UR14, UR4, UR37, 0x3 ;  /* 0x00000025040e7291 */ /* 0x000fe2000f8e183f */
[----:B------:R-:W-:-:S05]  /*9ad0*/  IMAD.U32 R0, RZ, RZ, UR6 ;  /* 0x00000006ff007e24 */ /* 0x000fca000f8e00ff */
[----:B------:R-:W-:-:S04]  /*9ae0*/  SHF.L.U32 R0, R0, 0x1f, RZ ;  /* 0x0000001f00007819 */ /* 0x000fc800000006ff */
[----:B------:R2:W3:Y:S01]  /*9af0*/  SYNCS.PHASECHK.TRANS64.TRYWAIT P2, [UR14+0x30850], R0 ;  /* 0x03085000ff0075a7 */ /* 0x0004e2000804014e */
[----:B------:R-:W-:Y:S05]  /*9b00*/  @!P0 BRA `(.L_x_1219) ;  /* 0x0000000000048947 */ /* 0x000fea0003800000 */
[----:B------:R-:W-:Y:S01]  /*9b10*/  BPT.TRAP 0x1 ;  /* 0x000000040000795c */ /* 0x000fe20000300000 */
.L_x_1219:
[----:B---3--:R-:W-:Y:S05]  /*9b20*/  @P2 BRA `(.L_x_1220) ;  /* 0x0000000000082947 */ /* 0x008fea0003800000 */
[----:B------:R-:W3:Y:S02]  /*9b30*/  SYNCS.PHASECHK.TRANS64.TRYWAIT P2, [UR14+0x30850], R0 ;  /* 0x03085000ff0075a7 */ /* 0x000ee4000804014e */
[----:B---3--:R-:W-:Y:S05]  /*9b40*/  @!P2 BRA `(.L_x_1221) ;  /* 0x000000b4002ca947 */ /* 0x008fea0003800000 */
.L_x_1220:
[----:B------:R-:W-:Y:S01]  /*9b50*/  UIADD3 UR5, UR37, 0x400, URZ ;  /* 0x0000040025057890 */ /* 0x000fe2000fffe03f */
[----:B------:R-:W-:Y:S01]  /*9b60*/  WARPGROUP.ARRIVE ;  /* 0x00000000000079c5 */ /* 0x000fe20000000000 */
[----:B------:R-:W-:Y:S01]  /*9b70*/  UMOV UR11, 0x40000040 ;  /* 0x40000040000b7882 */ /* 0x000fe20000000000 */
[----:B01----:R-:W0:Y:S01]  /*9b80*/  @P5 LDC R3, c[0x0][0x44c] ;  /* 0x00011300ff035b82 */ /* 0x003e220000000800 */
[----:B------:R-:W-:Y:S01]  /*9b90*/  USHF.R.U32.HI UR5, URZ, 0x4, UR5 ;  /* 0x000000043f057899 */ /* 0x000fe20008011605 */
[----:B------:R-:W-:Y:S01]  /*9ba0*/  IMAD.U32 R2, RZ, RZ, UR7 ;  /* 0x00000007ff027e24 */ /* 0x000fe2000f8e00ff */
[----:B------:R-:W-:Y:S01]  /*9bb0*/  ULDC UR15, c[0x0][0x9dc] ;  /* 0x00027700000f7ab9 */ /* 0x000fe20000000800 */
[----:B------:R-:W-:Y:S01]  /*9bc0*/  IMAD.SHL.U32 R4, R205, 0x40, RZ ;  /* 0x00000040cd047824 */ /* 0x000fe200078e00ff */
[----:B------:R-:W-:Y:S01]  /*9bd0*/  ULOP3.LUT UR5, UR5, 0x3fff, URZ, 0xc0, !UPT ;  /* 0x00003fff05057892 */ /* 0x000fe2000f8ec03f */
[----:B------:R-:W-:Y:S02]  /*9be0*/  ULDC UR6, c[0x0][0x9e0] ;  /* 0x0002780000067ab9 */ /* 0x000fe40000000800 */
[----:B--2---:R-:W1:Y:S01]  /*9bf0*/  @P5 LDC R0, c[0x0][0x450] ;  /* 0x00011400ff005b82 */ /* 0x004e620000000800 */
[----:B------:R-:W-:-:S04]  /*9c00*/  ULOP3.LUT UR5, UR5, 0x2000000, URZ, 0xfc, !UPT ;  /* 0x0200000005057892 */ /* 0x000fc8000f8efc3f */
[----:B------:R-:W-:-:S07]  /*9c10*/  ULEA UR4, UR4, UR5, 0xb ;  /* 0x0000000504047291 */ /* 0x000fce000f8e583f */
        /* <DEDUP_REMOVED lines=16> */
[----:B------:R-:W-:Y:S01]  /*9d20*/  ULOP3.LUT UR4, URZ, UR15, URZ, 0x33, !UPT ;  /* 0x0000000f3f047292 */ /* 0x000fe2000f8e333f */
[----:B------:R-:W-:Y:S02]  /*9d30*/  WARPGROUP.DEPBAR.LE gsb0, 0x0 ;  /* 0x00008000000079c5 */ /* 0x000fe40000010000 */
[----:B------:R-:W-:-:S15]  /*9d40*/  WARPGROUP.ARRIVE ;  /* 0x00000000000079c5 */ /* 0x000fde0000000000 */
[----:B------:R-:W-:-:S07]  /*9d50*/  NOP ;  /* 0x0000000000007918 */ /* 0x000fce0000000000 */
[----:B------:R-:W-:Y:S03]  /*9d60*/  HGMMA.64x256x16.F32.BF16 R24, R184, gdesc[UR8].tnspB, R24, gsb0 ;  /* 0x43e00008b8187df0 */ /* 0x000fe60008001818 */
[----:B------:R-:W-:Y:S02]  /*9d70*/  WARPGROUP.DEPBAR.LE gsb0, 0x0 ;  /* 0x00008000000079c5 */ /* 0x000fe40000010000 */
[----:B------:R-:W-:Y:S01]  /*9d80*/  VIADD R186, R19, UR60 ;  /* 0x0000003c13ba7c36 */ /* 0x000fe20008000000 */
[----:B------:R-:W2:Y:S03]  /*9d90*/  LDC R184, c[0x0][0x2f0] ;  /* 0x0000bc00ffb87b82 */ /* 0x000ea60000000800 */
[----:B0-----:R-:W-:-:S05]  /*9da0*/  @P5 IMAD.HI.U32 R3, R186, R3, RZ ;  /* 0x00000003ba035227 */ /* 0x001fca00078e00ff */
[----:B-1----:R-:W-:Y:S02]  /*9db0*/  @P5 SHF.R.U32.HI R186, RZ, R0, R3 ;  /* 0x00000000ffba5219 */ /* 0x002fe40000011603 */
[----:B------:R-:W-:Y:S02]  /*9dc0*/  @!P1 LEA R0, R2, UR37, 0x3 ;  /* 0x0000002502009c11 */ /* 0x000fe4000f8e18ff */
[----:B------:R-:W-:Y:S01]  /*9dd0*/  IADD3 R2, -R4, 0x1, RZ ;  /* 0x0000000104027810 */ /* 0x000fe20007ffe1ff */
[----:B------:R-:W0:Y:S02]  /*9de0*/  SHFL.IDX PT, R185, R186, RZ, 0x1c1f ;  /* 0x001c1fffbab97589 */ /* 0x000e2400000e0000 */
[----:B------:R-:W-:Y:S02]  /*9df0*/  @!P1 VIADD R0, R0, 0x30840 ;  /* 0x0003084000009836 */ /* 0x000fe40000000000 */
[----:B------:R-:W-:-:S03]  /*9e00*/  IMAD R3, R17, -0x2, R2 ;  /* 0xfffffffe11037824 */ /* 0x000fc600078e0202 */
[----:B------:R-:W-:Y:S01]  /*9e10*/  @!P1 PRMT R0, RZ, 0x654, R0 ;  /* 0x00000654ff009816 */ /* 0x000fe20000000000 */
[----:B--2---:R-:W-:-:S03]  /*9e20*/  IMAD R3, R184, UR39, R3 ;  /* 0x00000027b8037c24 */ /* 0x004fc6000f8e0203 */
[----:B------:R1:W-:Y:S01]  /*9e30*/  @!P1 SYNCS.ARRIVE.TRANS64.RED.A1T0 RZ, [R0+URZ], RZ ;  /* 0x000000ff00ff99a7 */ /* 0x0003e2000810043f */
[----:B------:R-:W-:-:S04]  /*9e40*/  VIADD R3, R3, -UR59 ;  /* 0x8000003b03037c36 */ /* 0x000fc80008000000 */
[C---:B------:R-:W-:Y:S02]  /*9e50*/  VIADD R189, R3.reuse, UR6 ;  /* 0x0000000603bd7c36 */ /* 0x040fe40008000000 */
[----:B------:R-:W-:Y:S02]  /*9e60*/  VIADD R190, R3, UR4 ;  /* 0x0000000403be7c36 */ /* 0x000fe40008000000 */
[--C-:B0-----:R-:W-:Y:S02]  /*9e70*/  IMAD.IADD R187, R189, 0x1, R185.reuse ;  /* 0x00000001bdbb7824 */ /* 0x101fe400078e02b9 */
[----:B------:R-:W-:Y:S01]  /*9e80*/  IMAD.IADD R188, R190, 0x1, R185 ;  /* 0x00000001bebc7824 */ /* 0x000fe200078e02b9 */
[----:B-1----:R-:W-:Y:S06]  /*9e90*/  @!P6 BRA `(.L_x_1222) ;  /* 0x00000000005ce947 */ /* 0x002fec0003800000 */
[----:B------:R-:W-:Y:S01]  /*9ea0*/  IMAD R0, R184, UR39, R185 ;  /* 0x00000027b8007c24 */ /* 0x000fe2000f8e02b9 */
[----:B------:R-:W-:Y:S03]  /*9eb0*/  BSSY B0, `(.L_x_1223) ;  /* 0x0000011000007945 */ /* 0x000fe60003800000 */
[----:B------:R-:W-:-:S05]  /*9ec0*/  VIADD R185, R0, -UR59 ;  /* 0x8000003b00b97c36 */ /* 0x000fca0008000000 */
        /* <DEDUP_REMOVED lines=10> */
.L_x_1224:
[----:B------:R-:W-:-:S05]  /*9f70*/  IMAD.U32 R191, RZ, RZ, UR58 ;  /* 0x0000003affbf7e24 */ /* 0x000fca000f8e00ff */
[----:B------:R-:W-:-:S13]  /*9f80*/  ISETP.NE.AND P2, PT, R191, 0x1, PT ;  /* 0x00000001bf00780c */ /* 0x000fda0003f45270 */
[----:B------:R-:W0:Y:S02]  /*9f90*/  @P2 LDC.64 R2, c[0x0][0x9e8] ;  /* 0x00027a00ff022b82 */ /* 0x000e240000000a00 */
[----:B0-----:R-:W-:-:S05]  /*9fa0*/  @P2 IMAD.HI.U32 R2, R185, R2, RZ ;  /* 0x00000002b9022227 */ /* 0x001fca00078e00ff */
[----:B------:R-:W-:-:S07]  /*9fb0*/  @P2 SHF.R.U32.HI R185, RZ, R3, R2 ;  /* 0x00000003ffb92219 */ /* 0x000fce0000011602 */
.L_x_1225:
[----:B------:R-:W-:Y:S05]  /*9fc0*/  BSYNC B0 ;  /* 0x0000000000007941 */ /* 0x000fea0003800000 */
.L_x_1223:
[----:B------:R-:W-:-:S04]  /*9fd0*/  IMAD R0, R185, R191, -R4 ;  /* 0x000000bfb9007224 */ /* 0x000fc800078e0a04 */
[----:B------:R-:W-:-:S05]  /*9fe0*/  IMAD R0, R17, -0x2, R0 ;  /* 0xfffffffe11007824 */ /* 0x000fca00078e0200 */
[----:B------:R-:W-:Y:S02]  /*9ff0*/  VIADDMNMX R187, R0, R191, R187, PT ;  /* 0x000000bf00bb7246 */ /* 0x000fe400038001bb */
[----:B------:R-:W-:-:S07]  /*a000*/  VIMNMX R188, R188, R0, !PT ;  /* 0x00000000bcbc7248 */ /* 0x000fce0007fe0100 */
.L_x_1222:
[----:B------:R-:W-:Y:S01]  /*a010*/  ISETP.GT.AND P2, PT, R205, -0x1, PT ;  /* 0xffffffffcd00780c */ /* 0x000fe20003f44270 */
[----:B------:R-:W0:Y:S03]  /*a020*/  SHFL.IDX PT, R3, R186, 0x1, 0x1c1f ;  /* 0x003c1f00ba037f89 */ /* 0x000e2600000e0000 */
[C---:B------:R-:W-:Y:S02]  /*a030*/  ISETP.GT.AND P4, PT, R188.reuse, RZ, P2 ;  /* 0x000000ffbc00720c */ /* 0x040fe40001784270 */
[----:B------:R-:W-:Y:S02]  /*a040*/  ISETP.GT.AND P3, PT, R188, 0x1, P2 ;  /* 0x00000001bc00780c */ /* 0x000fe40001764270 */
[C---:B------:R-:W-:Y:S02]  /*a050*/  ISETP.LT.OR P4, PT, R187.reuse, 0x1, P4 ;  /* 0x00000001bb00780c */ /* 0x040fe40002781670 */
[----:B------:R-:W-:-:S02]  /*a060*/  ISETP.LT.OR P3, PT, R187, 0x2, P3 ;  /* 0x00000002bb00780c */ /* 0x000fc40001f61670 */
[----:B------:R-:W-:Y:S02]  /*a070*/  FSEL R185, R152, -INF , !P4 ;  /* 0xff80000098b97808 */ /* 0x000fe40006000000 */
[----:B------:R-:W-:Y:S02]  /*a080*/  FSEL R0, R153, -INF , !P3 ;  /* 0xff80000099007808 */ /* 0x000fe40005800000 */
[C---:B------:R-:W-:Y:S02]  /*a090*/  ISETP.GT.AND P4, PT, R188.reuse, 0x8, P2 ;  /* 0x00000008bc00780c */ /* 0x040fe40001784270 */
[----:B------:R-:W-:Y:S02]  /*a0a0*/  ISETP.GT.AND P3, PT, R188, 0x9, P2 ;  /* 0x00000009bc00780c */ /* 0x000fe40001764270 */
[C---:B------:R-:W-:Y:S02]  /*a0b0*/  ISETP.LT.OR P4, PT, R187.reuse, 0x9, P4 ;  /* 0x00000009bb00780c */ /* 0x040fe40002781670 */
[----:B------:R-:W-:-:S02]  /*a0c0*/  ISETP.LT.OR P3, PT, R187, 0xa, P3 ;  /* 0x0000000abb00780c */ /* 0x000fc40001f61670 */
[----:B------:R-:W-:Y:S01]  /*a0d0*/  FSEL R156, R156, -INF , !P4 ;  /* 0xff8000009c9c7808 */ /* 0x000fe20006000000 */
[--C-:B0-----:R-:W-:Y:S01]  /*a0e0*/  IMAD.IADD R152, R189, 0x1, R3.reuse ;  /* 0x00000001bd987824 */ /* 0x101fe200078e0203 */
[----:B------:R-:W-:Y:S01]  /*a0f0*/  FSEL R157, R157, -INF , !P3 ;  /* 0xff8000009d9d7808 */ /* 0x000fe20005800000 */
[----:B------:R-:W-:Y:S01]  /*a100*/  IMAD.IADD R186, R190, 0x1, R3 ;  /* 0x00000001beba7824 */ /* 0x000fe200078e0203 */
[C---:B------:R-:W-:Y:S02]  /*a110*/  ISETP.GT.AND P4, PT, R188.reuse, 0x10, P2 ;  /* 0x00000010bc00780c */ /* 0x040fe40001784270 */
        /* <DEDUP_REMOVED lines=34> */
[----:B------:R-:W-:Y:S01]  /*a340*/  FSEL R181, R181, -INF , !P3 ;  /* 0xff800000b5b57808 */ /* 0x000fe20005800000 */
[----:B------:R-:W-:Y:S08]  /*a350*/  @!P6 BRA `(.L_x_1226) ;  /* 0x00000000005ce947 */ /* 0x000ff00003800000 */
        /* <DEDUP_REMOVED lines=13> */
.L_x_1228:
[----:B------:R-:W-:-:S05]  /*a430*/  IMAD.U32 R184, RZ, RZ, UR58 ;  /* 0x0000003affb87e24 */ /* 0x000fca000f8e00ff */
[----:B------:R-:W-:-:S13]  /*a440*/  ISETP.NE.AND P3, PT, R184, 0x1, PT ;  /* 0x00000001b800780c */ /* 0x000fda0003f65270 */
[----:B------:R-:W0:Y:S02]  /*a450*/  @P3 LDC.64 R2, c[0x0][0x9e8] ;  /* 0x00027a00ff023b82 */ /* 0x000e240000000a00 */
[----:B0-----:R-:W-:-:S05]  /*a460*/  @P3 IMAD.HI.U32 R2, R153, R2, RZ ;  /* 0x0000000299023227 */ /* 0x001fca00078e00ff */
[----:B------:R-:W-:-:S07]  /*a470*/  @P3 SHF.R.U32.HI R153, RZ, R3, R2 ;  /* 0x00000003ff993219 */ /* 0x000fce0000011602 */
.L_x_1229:
[----:B------:R-:W-:Y:S05]  /*a480*/  BSYNC B0 ;  /* 0x0000000000007941 */ /* 0x000fea0003800000 */
.L_x_1227:
[----:B------:R-:W-:-:S04]  /*a490*/  IMAD R4, R153, R184, -R4 ;  /* 0x000000b899047224 */ /* 0x000fc800078e0a04 */
[----:B------:R-:W-:-:S05]  /*a4a0*/  IMAD R3, R17, -0x2, R4 ;  /* 0xfffffffe11037824 */ /* 0x000fca00078e0204 */
[----:B------:R-:W-:Y:S02]  /*a4b0*/  VIADDMNMX R152, R3, R184, R152, PT ;  /* 0x000000b803987246 */ /* 0x000fe40003800198 */
[----:B------:R-:W-:-:S07]  /*a4c0*/  VIMNMX R186, R186, R3, !PT ;  /* 0x00000003baba7248 */ /* 0x000fce0007fe0100 */
.L_x_1226:
[----:B------:R-:W-:Y:S01]  /*a4d0*/  FMNMX.FTZ R3, R185, R20, !PT ;  /* 0x00000014b9037209 */ /* 0x000fe20007810000 */
[----:B------:R-:W-:Y:S01]  /*a4e0*/  ULDC UR4, c[0x0][0x988] ;  /* 0x0002620000047ab9 */ /* 0x000fe20000000800 */
[----:B------:R-:W-:Y:S01]  /*a4f0*/  ISETP.GT.AND P4, PT, R186, 0x1, P2 ;  /* 0x00000001ba00780c */ /* 0x000fe20001784270 */
[----:B------:R-:W-:Y:S01]  /*a500*/  UMOV UR5, UR4 ;  /* 0x0000000400057c82 */ /* 0x000fe20008000000 */
[----:B------:R-:W-:Y:S01]  /*a510*/  FMNMX.FTZ R3, R0, R3, !PT ;  /* 0x0000000300037209 */ /* 0x000fe20007810000 */
[----:B------:R-:W-:Y:S01]  /*a520*/  UMOV UR6, UR38 ;  /* 0x0000002600067c82 */ /* 0x000fe20008000000 */
[----:B------:R-:W-:Y:S02]  /*a530*/  ISETP.LT.OR P4, PT, R152, 0x2, P4 ;  /* 0x000000029800780c */ /* 0x000fe40002781670 */
[----:B------:R-:W-:Y:S02]  /*a540*/  FMNMX.FTZ R2, R156, R3, !PT ;  /* 0x000000039c027209 */ /* 0x000fe40007810000 */
[----:B------:R-:W-:-:S02]  /*a550*/  FSEL R155, R155, -INF , !P4 ;  /* 0xff8000009b9b7808 */ /* 0x000fc40006000000 */
[----:B------:R-:W-:Y:S02]  /*a560*/  FMNMX.FTZ R3, R157, R2, !PT ;  /* 0x000000029d037209 */ /* 0x000fe40007810000 */
[----:B------:R-:W-:Y:S02]  /*a570*/  ISETP.GT.AND P4, PT, R186, 0x9, P2 ;  /* 0x00000009ba00780c */ /* 0x000fe40001784270 */
[----:B------:R-:W-:Y:S02]  /*a580*/  FMNMX.FTZ R2, R160, R3, !PT ;  /* 0x00000003a0027209 */ /* 0x000fe40007810000 */
[----:B------:R-:W-:Y:S02]  /*a590*/  ISETP.GT.AND P3, PT, R186, 0x8, P2 ;  /* 0x00000008ba00780c */ /* 0x000fe40001764270 */
[----:B------:R-:W-:Y:S02]  /*a5a0*/  FMNMX.FTZ R3, R161, R2, !PT ;  /* 0x00000002a1037209 */ /* 0x000fe40007810000 */
[----:B------:R-:W-:-:S02]  /*a5b0*/  ISETP.LT.OR P4, PT, R152, 0xa, P4 ;  /* 0x0000000a9800780c */ /* 0x000fc40002781670 */
[----:B------:R-:W-:Y:S02]  /*a5c0*/  FMNMX.FTZ R2, R164, R3, !PT ;  /* 0x00000003a4027209 */ /* 0x000fe40007810000 */
[----:B------:R-:W-:Y:S02]  /*a5d0*/  ISETP.LT.OR P3, PT, R152, 0x9, P3 ;  /* 0x000000099800780c */ /* 0x000fe40001f61670 */
[----:B------:R-:W-:Y:S02]  /*a5e0*/  FMNMX.FTZ R3, R165, R2, !PT ;  /* 0x00000002a5037209 */ /* 0x000fe40007810000 */
[----:B------:R-:W-:Y:S02]  /*a5f0*/  FSEL R159, R159, -INF , !P4 ;  /* 0xff8000009f9f7808 */ /* 0x000fe40006000000 */
[----:B------:R-:W-:Y:S02]  /*a600*/  FMNMX.FTZ R2, R168, R3, !PT ;  /* 0x00000003a8027209 */ /* 0x000fe40007810000 */
[----:B------:R-:W-:-:S02]  /*a610*/  ISETP.GT.AND P4, PT, R186, 0x11, P2 ;  /* 0x00000011ba00780c */ /* 0x000fc40001784270 */
[----:B------:R-:W-:Y:S02]  /*a620*/  FMNMX.FTZ R3, R169, R2, !PT ;  /* 0x00000002a9037209 */ /* 0x000fe40007810000 */
[----:B------:R-:W-:Y:S02]  /*a630*/  FSEL R158, R158, -INF , !P3 ;  /* 0xff8000009e9e7808 */ /* 0x000fe40005800000 */
        /* <DEDUP_REMOVED lines=9> */
[----:B------:R-:W-:-:S02]  /*a6d0*/  ISETP.GT.AND P4, PT, R186, RZ, P2 ;  /* 0x000000ffba00720c */ /* 0x000fc40001784270 */
[----:B------:R-:W-:Y:S02]  /*a6e0*/  FMNMX.FTZ R2, R181, R2, !PT ;  /* 0x00000002b5027209 */ /* 0x000fe40007810000 */
[----:B------:R-:W-:Y:S02]  /*a6f0*/  FSEL R162, R162, -INF , !P3 ;  /* 0xff800000a2a27808 */ /* 0x000fe40005800000 */
[----:B------:R-:W-:Y:S01]  /*a700*/  ISETP.GT.AND P3, PT, R186, 0x18, P2 ;  /* 0x00000018ba00780c */ /* 0x000fe20001764270 */
[----:B------:R-:W0:Y:S01]  /*a710*/  SHFL.BFLY PT, R3, R2, 0x2, 0x1f ;  /* 0x0c401f0002037f89 */ /* 0x000e2200000e0000 */
[C---:B------:R-:W-:Y:S02]  /*a720*/  ISETP.LT.OR P4, PT, R152.reuse, 0x1, P4 ;  /* 0x000000019800780c */ /* 0x040fe40002781670 */
[----:B------:R-:W-:Y:S02]  /*a730*/  ISETP.LT.OR P3, PT, R152, 0x19, P3 ;  /* 0x000000199800780c */ /* 0x000fe40001f61670 */
[----:B------:R-:W-:-:S02]  /*a740*/  FSEL R154, R154, -INF , !P4 ;  /* 0xff8000009a9a7808 */ /* 0x000fc40006000000 */
[----:B------:R-:W-:Y:S02]  /*a750*/  FSEL R166, R166, -INF , !P3 ;  /* 0xff800000a6a67808 */ /* 0x000fe40005800000 */
[C---:B------:R-:W-:Y:S02]  /*a760*/  ISETP.GT.AND P3, PT, R186.reuse, 0x19, P2 ;  /* 0x00000019ba00780c */ /* 0x040fe40001764270 */
[----:B------:R-:W-:Y:S02]  /*a770*/  ISETP.GT.AND P4, PT, R186, 0x20, P2 ;  /* 0x00000020ba00780c */ /* 0x000fe40001784270 */
[C---:B------:R-:W-:Y:S02]  /*a780*/  ISETP.LT.OR P3, PT, R152.reuse, 0x1a, P3 ;  /* 0x0000001a9800780c */ /* 0x040fe40001f61670 */
[----:B------:R-:W-:Y:S02]  /*a790*/  ISETP.LT.OR P4, PT, R152, 0x21, P4 ;  /* 0x000000219800780c */ /* 0x000fe40002781670 */
[----:B------:R-:W-:-:S02]  /*a7a0*/  FSEL R167, R167, -INF , !P3 ;  /* 0xff800000a7a77808 */ /* 0x000fc40005800000 */
[----:B------:R-:W-:Y:S02]  /*a7b0*/  ISETP.GT.AND P3, PT, R186, 0x21, P2 ;  /* 0x00000021ba00780c */ /* 0x000fe40001764270 */
[----:B------:R-:W-:Y:S02]  /*a7c0*/  FSEL R170, R170, -INF , !P4 ;  /* 0xff800000aaaa7808 */ /* 0x000fe40006000000 */
[----:B------:R-:W-:Y:S02]  /*a7d0*/  ISETP.LT.OR P3, PT, R152, 0x22, P3 ;  /* 0x000000229800780c */ /* 0x000fe40001f61670 */
[----:B0-----:R-:W-:Y:S02]  /*a7e0*/  FMNMX.FTZ R3, R2, R3, !PT ;  /* 0x0000000302037209 */ /* 0x001fe40007810000 */
[----:B------:R-:W-:Y:S02]  /*a7f0*/  FMNMX.FTZ R2, R154, R21, !PT ;  /* 0x000000159a027209 */ /* 0x000fe40007810000 */
[----:B------:R-:W-:Y:S01]  /*a800*/  FSEL R171, R171, -INF , !P3 ;  /* 0xff800000abab7808 */ /* 0x000fe20005800000 */
[----:B------:R-:W0:Y:S01]  /*a810*/  SHFL.BFLY PT, R4, R3, 0x1, 0x1f ;  /* 0x0c201f0003047f89 */ /* 0x000e2200000e0000 */
[----:B------:R-:W-:-:S02]  /*a820*/  ISETP.GT.AND P3, PT, R186, 0x29, P2 ;  /* 0x00000029ba00780c */ /* 0x000fc40001764270 */
[----:B------:R-:W-:Y:S02]  /*a830*/  ISETP.GT.AND P4, PT, R186, 0x28, P2 ;  /* 0x00000028ba00780c */ /* 0x000fe40001784270 */
[C---:B------:R-:W-:Y:S02]  /*a840*/  ISETP.LT.OR P3, PT, R152.reuse, 0x2a, P3 ;  /* 0x0000002a9800780c */ /* 0x040fe40001f61670 */
[----:B------:R-:W-:Y:S02]  /*a850*/  ISETP.LT.OR P4, PT, R152, 0x29, P4 ;  /* 0x000000299800780c */ /* 0x000fe40002781670 */
[----:B------:R-:W-:Y:S02]  /*a860*/  FSEL R175, R175, -INF , !P3 ;  /* 0xff800000afaf7808 */ /* 0x000fe40005800000 */
[----:B------:R-:W-:Y:S02]  /*a870*/  ISETP.GT.AND P3, PT, R186, 0x30, P2 ;  /* 0x00000030ba00780c */ /* 0x000fe40001764270 */
[----:B------:R-:W-:-:S02]  /*a880*/  FSEL R174, R174, -INF , !P4 ;  /* 0xff800000aeae7808 */ /* 0x000fc40006000000 */
[----:B------:R-:W-:Y:S02]  /*a890*/  ISETP.LT.OR P3, PT, R152, 0x31, P3 ;  /* 0x000000319800780c */ /* 0x000fe40001f61670 */
[----:B------:R-:W-:Y:S02]  /*a8a0*/  R2UR UR4, R22 ;  /* 0x00000000160472ca */ /* 0x000fe400000e0000 */
[----:B------:R-:W-:Y:S02]  /*a8b0*/  FSEL R178, R178, -INF , !P3 ;  /* 0xff800000b2b27808 */ /* 0x000fe40005800000 */
[----:B------:R-:W-:Y:S02]  /*a8c0*/  ISETP.GT.AND P3, PT, R186, 0x31, P2 ;  /* 0x00000031ba00780c */ /* 0x000fe40001764270 */
[----:B0-----:R-:W-:Y:S02]  /*a8d0*/  FMNMX.FTZ R4, R3, R4, !PT ;  /* 0x0000000403047209 */ /* 0x001fe40007810000 */
[----:B------:R-:W-:-:S02]  /*a8e0*/  FMNMX.FTZ R3, R155, R2, !PT ;  /* 0x000000029b037209 */ /* 0x000fc40007810000 */
[C---:B------:R-:W-:Y:S01]  /*a8f0*/  FSETP.NEU.FTZ.AND P4, PT, R4.reuse, -INF , PT ;  /* 0xff8000000400780b */ /* 0x040fe20003f9d000 */
[----:B------:R-:W-:Y:S01]  /*a900*/  FMUL.FTZ R153, R4, UR5 ;  /* 0x0000000504997c20 */ /* 0x000fe20008410000 */
[----:B------:R-:W-:Y:S02]  /*a910*/  FMNMX.FTZ R2, R158, R3, !PT ;  /* 0x000000039e027209 */ /* 0x000fe40007810000 */
[----:B------:R-:W-:Y:S02]  /*a920*/  ISETP.LT.OR P3, PT, R152, 0x32, P3 ;  /* 0x000000329800780c */ /* 0x000fe40001f61670 */
[----:B------:R-:W-:Y:S02]  /*a930*/  FMNMX.FTZ R3, R159, R2, !PT ;  /* 0x000000029f037209 */ /* 0x000fe40007810000 */
[----:B------:R-:W-:Y:S02]  /*a940*/  FSEL R179, R179, -INF , !P3 ;  /* 0xff800000b3b37808 */ /* 0x000fe40005800000 */
[----:B------:R-:W-:-:S02]  /*a950*/  FMNMX.FTZ R2, R162, R3, !PT ;  /* 0x00000003a2027209 */ /* 0x000fc40007810000 */
[----:B------:R-:W-:Y:S02]  /*a960*/  ISETP.GT.AND P3, PT, R186, 0x38, P2 ;  /* 0x00000038ba00780c */ /* 0x000fe40001764270 */
[----:B------:R-:W-:Y:S02]  /*a970*/  FMNMX.FTZ R3, R163, R2, !PT ;  /* 0x00000002a3037209 */ /* 0x000fe40007810000 */
[----:B------:R-:W-:Y:S02]  /*a980*/  FSEL R2, R153, RZ, P4 ;  /* 0x000000ff99027208 */ /* 0x000fe40002000000 */
[----:B------:R-:W-:Y:S02]  /*a990*/  FMNMX.FTZ R184, R166, R3, !PT ;  /* 0x00000003a6b87209 */ /* 0x000fe40007810000 */
[----:B------:R-:W-:Y:S01]  /*a9a0*/  ISETP.GT.AND P2, PT, R186, 0x39, P2 ;  /* 0x00000039ba00780c */ /* 0x000fe20001744270 */
[--C-:B------:R-:W-:Y:S01]  /*a9b0*/  FFMA.FTZ R196, R0, UR5, -R2.reuse ;  /* 0x0000000500c47c23 */ /* 0x100fe20008010802 */
[----:B------:R-:W-:Y:S01]  /*a9c0*/  FMNMX.FTZ R3, R167, R184, !PT ;  /* 0x000000b8a7037209 */ /* 0x000fe20007810000 */
[--C-:B------:R-:W-:Y:S01]  /*a9d0*/  FFMA.FTZ R153, R185, UR5, -R2.reuse ;  /* 0x00000005b9997c23 */ /* 0x100fe20008010802 */
[----:B------:R-:W-:Y:S01]  /*a9e0*/  ISETP.LT.OR P3, PT, R152, 0x39, P3 ;  /* 0x000000399800780c */ /* 0x000fe20001f61670 */
[--C-:B------:R-:W-:Y:S01]  /*a9f0*/  FFMA.FTZ R198, R156, UR5, -R2.reuse ;  /* 0x000000059cc67c23 */ /* 0x100fe20008010802 */
[----:B------:R-:W-:Y:S01]  /*aa00*/  FMNMX.FTZ R184, R170, R3, !PT ;  /* 0x00000003aab87209 */ /* 0x000fe20007810000 */
[--C-:B------:R-:W-:Y:S01]  /*aa10*/  FFMA.FTZ R157, R157, UR5, -R2.reuse ;  /* 0x000000059d9d7c23 */ /* 0x100fe20008010802 */
        /* <DEDUP_REMOVED lines=21> */
[----:B------:R-:W-:Y:S01]  /*ab70*/  FFMA.FTZ R181, R181, UR5, -R2 ;  /* 0x00000005b5b57c23 */ /* 0x000fe20008010802 */
[----:B------:R-:W-:Y:S01]  /*ab80*/  FMNMX.FTZ R0, R182, R3, !PT ;  /* 0x00000003b6007209 */ /* 0x000fe20007810000 */
[----:B------:R-:W-:Y:S01]  /*ab90*/  FMUL.FTZ R185, R185, UR5 ;  /* 0x00000005b9b97c20 */ /* 0x000fe20008410000 */
        /* <DEDUP_REMOVED lines=12> */
[----:B0-----:R-:W-:-:S04]  /*ac60*/  FMNMX.FTZ R3, R3, R0, !PT ;  /* 0x0000000003037209 */ /* 0x001fc80007810000 */
[C---:B------:R-:W-:Y:S01]  /*ac70*/  FSETP.NEU.FTZ.AND P2, PT, R3.reuse, -INF , PT ;  /* 0xff8000000300780b */ /* 0x040fe20003f5d000 */
[C---:B------:R-:W-:Y:S02]  /*ac80*/  FMUL.FTZ R156, R3.reuse, UR5 ;  /* 0x00000005039c7c20 */ /* 0x040fe40008410000 */
[----:B------:R-:W0:Y:S01]  /*ac90*/  MUFU.EX2 R0, R185 ;  /* 0x000000b900007308 */ /* 0x000e220000000800 */
[----:B------:R-:W-:Y:S02]  /*aca0*/  FSEL R2, R3, RZ, P2 ;  /* 0x000000ff03027208 */ /* 0x000fe40001000000 */
[----:B------:R-:W-:Y:S02]  /*acb0*/  FSEL R156, R156, RZ, P2 ;  /* 0x000000ff9c9c7208 */ /* 0x000fe40001000000 */
[----:B------:R-:W-:Y:S01]  /*acc0*/  ISETP.GT.AND P2, PT, R205, UR4, PT ;  /* 0x00000004cd007c0c */ /* 0x000fe2000bf44270 */
[----:B------:R-:W-:Y:S02]  /*acd0*/  FADD.FTZ R2, -R2, R21 ;  /* 0x0000001502027221 */ /* 0x000fe40000010100 */
[----:B------:R-:W-:Y:S01]  /*ace0*/  MUFU.EX2 R188, R188 ;  /* 0x000000bc00bc7308 */ /* 0x000fe20000000800 */
[--C-:B------:R-:W-:Y:S01]  /*acf0*/  FFMA.FTZ R197, R154, UR5, -R156.reuse ;  /* 0x000000059ac57c23 */ /* 0x100fe2000801089c */
[--C-:B------:R-:W-:Y:S01]  /*ad00*/  FFMA.FTZ R20, R155, UR5, -R156.reuse ;  /* 0x000000059b147c23 */ /* 0x100fe2000801089c */
[----:B------:R-:W-:Y:S01]  /*ad10*/  FMUL.FTZ R2, R2, UR5 ;  /* 0x0000000502027c20 */ /* 0x000fe20008410000 */
[--C-:B------:R-:W-:Y:S01]  /*ad20*/  FFMA.FTZ R199, R158, UR5, -R156.reuse ;  /* 0x000000059ec77c23 */ /* 0x100fe2000801089c */
[--C-:B------:R-:W-:Y:S01]  /*ad30*/  FFMA.FTZ R152, R159, UR5, -R156.reuse ;  /* 0x000000059f987c23 */ /* 0x100fe2000801089c */
[--C-:B------:R-:W-:Y:S01]  /*ad40*/  FFMA.FTZ R193, R162, UR5, -R156.reuse ;  /* 0x00000005a2c17c23 */ /* 0x100fe2000801089c */
[--C-:B------:R-:W-:Y:S01]  /*ad50*/  FFMA.FTZ R154, R163, UR5, -R156.reuse ;  /* 0x00000005a39a7c23 */ /* 0x100fe2000801089c */
[----:B------:R-:W-:Y:S01]  /*ad60*/  MUFU.EX2 R197, R197 ;  /* 0x000000c500c57308 */ /* 0x000fe20000000800 */
[----:B0-----:R-:W-:Y:S01]  /*ad70*/  FFMA.FTZ R21, R0, R16, R153 ;  /* 0x0000001000157223 */ /* 0x001fe20000010099 */
[--C-:B------:R-:W-:Y:S01]  /*ad80*/  FFMA.FTZ R195, R166, UR5, -R156.reuse ;  /* 0x00000005a6c37c23 */ /* 0x100fe2000801089c */
[--C-:B------:R-:W-:Y:S01]  /*ad90*/  FFMA.FTZ R158, R167, UR5, -R156.reuse ;  /* 0x00000005a79e7c23 */ /* 0x100fe2000801089c */
[--C-:B------:R-:W-:Y:S01]  /*ada0*/  FFMA.FTZ R189, R170, UR5, -R156.reuse ;  /* 0x00000005aabd7c23 */ /* 0x100fe2000801089c */
[----:B------:R-:W-:Y:S01]  /*adb0*/  FADD.FTZ R21, R196, R21 ;  /* 0x00000015c4157221 */ /* 0x000fe20000010000 */
[--C-:B------:R-:W-:Y:S01]  /*adc0*/  FFMA.FTZ R160, R171, UR5, -R156.reuse ;  /* 0x00000005aba07c23 */ /* 0x100fe2000801089c */
[--C-:B------:R-:W-:Y:S01]  /*add0*/  FFMA.FTZ R191, R174, UR5, -R156.reuse ;  /* 0x00000005aebf7c23 */ /* 0x100fe2000801089c */
[----:B------:R-:W0:Y:S01]  /*ade0*/  MUFU.EX2 R2, R2 ;  /* 0x0000000200027308 */ /* 0x000e220000000800 */
[----:B------:R-:W-:Y:S01]  /*adf0*/  FADD.FTZ R16, R198, R21 ;  /* 0x00000015c6107221 */ /* 0x000fe20000010000 */
[--C-:B------:R-:W-:Y:S01]  /*ae00*/  FFMA.FTZ R185, R178, UR5, -R156.reuse ;  /* 0x00000005b2b97c23 */ /* 0x100fe2000801089c */
[--C-:B------:R-:W-:Y:S01]  /*ae10*/  FFMA.FTZ R179, R179, UR5, -R156.reuse ;  /* 0x00000005b3b37c23 */ /* 0x100fe2000801089c */
[----:B------:R-:W-:Y:S01]  /*ae20*/  FFMA.FTZ R182, R182, UR5, -R156 ;  /* 0x00000005b6b67c23 */ /* 0x000fe2000801089c */
[----:B------:R-:W-:Y:S01]  /*ae30*/  FADD.FTZ R21, R157, R16 ;  /* 0x000000109d157221 */ /* 0x000fe20000010000 */
[----:B------:R-:W-:Y:S01]  /*ae40*/  IMAD.U32 R155, RZ, RZ, UR14 ;  /* 0x0000000eff9b7e24 */ /* 0x000fe2000f8e00ff */
[----:B------:R-:W-:Y:S01]  /*ae50*/  UMOV UR4, UR36 ;  /* 0x0000002400047c82 */ /* 0x000fe20008000000 */
[----:B------:R-:W1:Y:S01]  /*ae60*/  MUFU.EX2 R20, R20 ;  /* 0x0000001400147308 */ /* 0x000e620000000800 */
[----:B------:R-:W-:Y:S01]  /*ae70*/  FADD.FTZ R162, R192, R21 ;  /* 0x00000015c0a27221 */ /* 0x000fe20000010000 */
[----:B------:R-:W-:Y:S01]  /*ae80*/  @!P1 VIADD R155, R155, 0x30860 ;  /* 0x000308609b9b9836 */ /* 0x000fe20000000000 */
[----:B------:R-:W-:Y:S01]  /*ae90*/  F2FP.BF16.F32.PACK_AB R196, R196, R153 ;  /* 0x00000099c4c4723e */ /* 0x000fe200000010ff */
[----:B------:R-:W-:-:S02]  /*aea0*/  VIADD R205, R205, 0xffffffff ;  /* 0xffffffffcdcd7836 */ /* 0x000fc40000000000 */
[----:B------:R-:W-:Y:S01]  /*aeb0*/  FADD.FTZ R21, R161, R162 ;  /* 0x000000a2a1157221 */ /* 0x000fe20000010000 */
[--C-:B------:R-:W-:Y:S01]  /*aec0*/  FFMA.FTZ R162, R175, UR5, -R156.reuse ;  /* 0x00000005afa27c23 */ /* 0x100fe2000801089c */
[----:B------:R-:W-:Y:S01]  /*aed0*/  FFMA.FTZ R156, R183, UR5, -R156 ;  /* 0x00000005b79c7c23 */ /* 0x000fe2000801089c */
[----:B------:R-:W2:Y:S01]  /*aee0*/  MUFU.EX2 R199, R199 ;  /* 0x000000c700c77308 */ /* 0x000ea20000000800 */
[----:B0-----:R-:W-:Y:S01]  /*aef0*/  FFMA.FTZ R5, R2, R5, R197 ;  /* 0x0000000502057223 */ /* 0x001fe200000100c5 */
[----:B------:R-:W-:Y:S01]  /*af00*/  FADD.FTZ R164, R194, R21 ;  /* 0x00000015c2a47221 */ /* 0x000fe20000010000 */
[----:B------:R-:W-:Y:S02]  /*af10*/  @!P1 PRMT R155, RZ, 0x654, R155 ;  /* 0x00000654ff9b9816 */ /* 0x000fe4000000009b */
[----:B------:R-:W-:Y:S01]  /*af20*/  F2FP.BF16.F32.PACK_AB R198, R157, R198 ;  /* 0x000000c69dc6723e */ /* 0x000fe200000010ff */
[----:B------:R-:W-:Y:S01]  /*af30*/  FADD.FTZ R21, R165, R164 ;  /* 0x000000a4a5157221 */ /* 0x000fe20000010000 */
[----:B------:R0:W-:Y:S01]  /*af40*/  @!P1 SYNCS.ARRIVE.TRANS64.RED.A1T0 RZ, [R155+URZ], RZ ;  /* 0x000000ff9bff99a7 */ /* 0x0001e2000810043f */
[----:B------:R-:W3:Y:S01]  /*af50*/  MUFU.EX2 R152, R152 ;  /* 0x0000009800987308 */ /* 0x000ee20000000800 */
[----:B-1----:R-:W-:Y:S01]  /*af60*/  FADD.FTZ R16, R20, R5 ;  /* 0x0000000514107221 */ /* 0x002fe20000010000 */
[----:B------:R-:W-:Y:S01]  /*af70*/  FADD.FTZ R164, R188, R21 ;  /* 0x00000015bca47221 */ /* 0x000fe20000010000 */
[----:B------:R-:W-:Y:S01]  /*af80*/  F2FP.BF16.F32.PACK_AB R197, R20, R197 ;  /* 0x000000c514c5723e */ /* 0x000fe200000010ff */
[----:B------:R-:W-:Y:S01]  /*af90*/  IMAD.MOV.U32 R20, RZ, RZ, R4 ;  /* 0x000000ffff147224 */ /* 0x000fe200078e0004 */
[----:B------:R-:W-:-:S02]  /*afa0*/  F2FP.BF16.F32.PACK_AB R192, R161, R192 ;  /* 0x000000c0a1c0723e */ /* 0x000fc400000010ff */
[----:B------:R-:W-:Y:S01]  /*afb0*/  F2FP.BF16.F32.PACK_AB R194, R165, R194 ;  /* 0x000000c2a5c2723e */ /* 0x000fe200000010ff */
        /* <DEDUP_REMOVED lines=37> */
[----:B------:R-:W-:-:S06]  /*b210*/  F2FP.BF16.F32.PACK_AB R191, R162, R191 ;  /* 0x000000bfa2bf723e */ /* 0x000fcc00000010ff */
[----:B------:R-:W1:Y:S01]  /*b220*/  MUFU.EX2 R186, R186 ;  /* 0x000000ba00ba7308 */ /* 0x000e620000000800 */
[----:B--2---:R-:W-:-:S07]  /*b230*/  FADD.FTZ R164, R185, R164 ;  /* 0x000000a4b9a47221 */ /* 0x004fce0000010000 */
[----:B------:R-:W2:Y:S01]  /*b240*/  MUFU.EX2 R187, R182 ;  /* 0x000000b600bb7308 */ /* 0x000ea20000000800 */
[C---:B---3--:R-:W-:Y:S01]  /*b250*/  FADD.FTZ R164, R179.reuse, R164 ;  /* 0x000000a4b3a47221 */ /* 0x048fe20000010000 */
[----:B------:R-:W-:-:S06]  /*b260*/  F2FP.BF16.F32.PACK_AB R185, R179, R185 ;  /* 0x000000b9b3b9723e */ /* 0x000fcc00000010ff */
[----:B------:R-:W3:Y:S01]  /*b270*/  MUFU.EX2 R181, R181 ;  /* 0x000000b500b57308 */ /* 0x000ee20000000800 */
[----:B-1----:R-:W-:Y:S01]  /*b280*/  FADD.FTZ R16, R186, R21 ;  /* 0x00000015ba107221 */ /* 0x002fe20000010000 */
[----:B------:R-:W-:-:S06]  /*b290*/  IMAD.MOV.U32 R21, RZ, RZ, R3 ;  /* 0x000000ffff157224 */ /* 0x000fcc00078e0003 */
[----:B------:R-:W1:Y:S01]  /*b2a0*/  MUFU.EX2 R156, R156 ;  /* 0x0000009c009c7308 */ /* 0x000e620000000800 */
[----:B--2---:R-:W-:Y:S01]  /*b2b0*/  FADD.FTZ R164, R187, R164 ;  /* 0x000000a4bba47221 */ /* 0x004fe20000010000 */
[C---:B---3--:R-:W-:Y:S01]  /*b2c0*/  FADD.FTZ R16, R181.reuse, R16 ;  /* 0x00000010b5107221 */ /* 0x048fe20000010000 */
[----:B------:R-:W-:Y:S02]  /*b2d0*/  F2FP.BF16.F32.PACK_AB R186, R181, R186 ;  /* 0x000000bab5ba723e */ /* 0x000fe400000010ff */
[C---:B-1----:R-:W-:Y:S01]  /*b2e0*/  FADD.FTZ R5, R156.reuse, R164 ;  /* 0x000000a49c057221 */ /* 0x042fe20000010000 */
[----:B------:R-:W-:Y:S01]  /*b2f0*/  F2FP.BF16.F32.PACK_AB R187, R156, R187 ;  /* 0x000000bb9cbb723e */ /* 0x000fe200000010ff */
[----:B0-----:R-:W-:Y:S06]  /*b300*/  @P2 BRA `(.L_x_1230) ;  /* 0xffffffd8002c2947 */ /* 0x001fec000383ffff */
.L_x_1213:
        /* <DEDUP_REMOVED lines=131> */
.L_x_1231:
[----:B------:R-:W-:Y:S01]  /*bb40*/  ULEA UR7, UR36, UR37, 0x3 ;  /* 0x0000002524077291 */ /* 0x000fe2000f8e183f */
[----:B------:R-:W-:-:S05]  /*bb50*/  IMAD.U32 R0, RZ, RZ, UR38 ;  /* 0x00000026ff007e24 */ /* 0x000fca000f8e00ff */
[----:B------:R-:W-:-:S04]  /*bb60*/  SHF.L.U32 R0, R0, 0x1f, RZ ;  /* 0x0000001f00007819 */ /* 0x000fc800000006ff */
[----:B------:R0:W1:Y:S01]  /*bb70*/  SYNCS.PHASECHK.TRANS64.TRYWAIT P2, [UR7+0x30850], R0 ;  /* 0x03085000ff0075a7 */ /* 0x0000620008040147 */
[----:B------:R-:W-:Y:S05]  /*bb80*/  @!P0 BRA `(.L_x_1232) ;  /* 0x0000000000048947 */ /* 0x000fea0003800000 */
[----:B------:R-:W-:Y:S01]  /*bb90*/  BPT.TRAP 0x1 ;  /* 0x000000040000795c */ /* 0x000fe20000300000 */
.L_x_1232:
[----:B-1----:R-:W-:Y:S05]  /*bba0*/  @P2 BRA `(.L_x_1233) ;  /* 0x0000000000082947 */ /* 0x002fea0003800000 */
[----:B------:R-:W1:Y:S02]  /*bbb0*/  SYNCS.PHASECHK.TRANS64.TRYWAIT P0, [UR7+0x30850], R0 ;  /* 0x03085000ff0075a7 */ /* 0x000e640008000147 */
[----:B-1----:R-:W-:Y:S05]  /*bbc0*/  @!P0 BRA `(.L_x_1234) ;  /* 0x0000009400248947 */ /* 0x002fea0003800000 */
.L_x_1233:
[----:B------:R-:W-:Y:S01]  /*bbd0*/  UIADD3 UR37, UR37, 0x400, URZ ;  /* 0x0000040025257890 */ /* 0x000fe2000fffe03f */
[----:B------:R-:W-:Y:S01]  /*bbe0*/  WARPGROUP.ARRIVE ;  /* 0x00000000000079c5 */ /* 0x000fe20000000000 */
[----:B------:R-:W-:Y:S01]  /*bbf0*/  UMOV UR11, 0x40000040 ;  /* 0x40000040000b7882 */ /* 0x000fe20000000000 */
[----:B01----:R-:W0:Y:S01]  /*bc00*/  SHFL.BFLY PT, R0, R5, 0x2, 0x1f ;  /* 0x0c401f0005007f89 */ /* 0x003e2200000e0000 */
[----:B------:R-:W-:Y:S01]  /*bc10*/  USHF.R.U32.HI UR37, URZ, 0x4, UR37 ;  /* 0x000000043f257899 */ /* 0x000fe20008011625 */
[----:B------:R-:W-:Y:S01]  /*bc20*/  IMAD.MOV.U32 R6, RZ, RZ, RZ ;  /* 0x000000ffff067224 */ /* 0x000fe200078e00ff */
[----:B------:R-:W-:Y:S01]  /*bc30*/  R2UR UR8, R207 ;  /* 0x00000000cf0872ca */ /* 0x000fe200000e0000 */
[----:B------:R-:W1:Y:S01]  /*bc40*/  SHFL.BFLY PT, R7, R16, 0x2, 0x1f ;  /* 0x0c401f0010077f89 */ /* 0x000e6200000e0000 */
[----:B------:R-:W-:Y:S01]  /*bc50*/  ULOP3.LUT UR37, UR37, 0x3fff, URZ, 0xc0, !UPT ;  /* 0x00003fff25257892 */ /* 0x000fe2000f8ec03f */
[----:B------:R-:W-:Y:S02]  /*bc60*/  IMAD.U32 R12, RZ, RZ, UR7 ;  /* 0x00000007ff0c7e24 */ /* 0x000fe4000f8e00ff */
[----:B------:R-:W-:Y:S01]  /*bc70*/  IMAD.U32 R13, RZ, RZ, UR5 ;  /* 0x00000005ff0d7e24 */ /* 0x000fe2000f8e00ff */
[----:B------:R-:W-:-:S04]  /*bc80*/  ULOP3.LUT UR4, UR37, 0x2000000, URZ, 0xfc, !UPT ;  /* 0x0200000025047892 */ /* 0x000fc8000f8efc3f */
[----:B------:R-:W-:Y:S02]  /*bc90*/  ULEA UR4, UR36, UR4, 0xb ;  /* 0x0000000424047291 */ /* 0x000fe4000f8e583f */
[----:B------:R-:W-:Y:S02]  /*bca0*/  UIADD3 UR36, UR36, 0x1, URZ ;  /* 0x0000000124247890 */ /* 0x000fe4000fffe03f */
[----:B------:R-:W-:Y:S02]  /*bcb0*/  UIADD3 UR6, UR4, 0x80, URZ ;  /* 0x0000008004067890 */ /* 0x000fe4000fffe03f */
[----:B------:R-:W-:Y:S01]  /*bcc0*/  UIADD3 UR8, UR8, 0x1, URZ ;  /* 0x0000000108087890 */ /* 0x000fe2000fffe03f */
[----:B------:R-:W-:Y:S01]  /*bcd0*/  UMOV UR10, UR4 ;  /* 0x00000004000a7c82 */ /* 0x000fe20008000000 */
[----:B------:R-:W-:-:S07]  /*bce0*/  UISETP.NE.AND UP0, UPT, UR36, 0x2, UPT ;  /* 0x000000022400788c */ /* 0x000fce000bf05270 */
[----:B------:R-:W-:Y:S01]  /*bcf0*/  HGMMA.64x256x16.F32.BF16 R24, R196, gdesc[UR8].tnspB, R24, gsb0 ;  /* 0x43e00008c4187df0 */ /* 0x000fe20008001818 */
[----:B------:R-:W-:Y:S01]  /*bd00*/  UMOV UR10, UR6 ;  /* 0x00000006000a7c82 */ /* 0x000fe20008000000 */
[----:B------:R-:W-:Y:S01]  /*bd10*/  UMOV UR11, 0x40000040 ;  /* 0x40000040000b7882 */ /* 0x000fe20000000000 */
[----:B------:R-:W-:Y:S01]  /*bd20*/  UIADD3 UR6, UR4, 0x100, URZ ;  /* 0x0000010004067890 */ /* 0x000fe2000fffe03f */
[----:B0-----:R-:W-:Y:S01]  /*bd30*/  FADD.FTZ R2, R0, R5 ;  /* 0x0000000500027221 */ /* 0x001fe20000010000 */
[----:B------:R-:W-:Y:S01]  /*bd40*/  UIADD3 UR4, UR4, 0x180, URZ ;  /* 0x0000018004047890 */ /* 0x000fe2000fffe03f */
[----:B-1----:R-:W-:Y:S01]  /*bd50*/  FADD.FTZ R7, R7, R16 ;  /* 0x0000001007077221 */ /* 0x002fe20000010000 */
[----:B------:R-:W-:Y:S01]  /*bd60*/  IMAD.MOV.U32 R5, RZ, RZ, RZ ;  /* 0x000000ffff057224 */ /* 0x000fe200078e00ff */
[----:B------:R-:W-:Y:S01]  /*bd70*/  USEL UR36, UR36, URZ, UP0 ;  /* 0x0000003f24247287 */ /* 0x000fe20008000000 */
[----:B------:R-:W0:Y:S01]  /*bd80*/  SHFL.BFLY PT, R9, R2, 0x1, 0x1f ;  /* 0x0c201f0002097f89 */ /* 0x000e2200000e0000 */
[----:B------:R-:W-:-:S03]  /*bd90*/  IMAD.U32 R207, RZ, RZ, UR8 ;  /* 0x00000008ffcf7e24 */ /* 0x000fc6000f8e00ff */
[----:B------:R-:W1:Y:S01]  /*bda0*/  SHFL.BFLY PT, R0, R7, 0x1, 0x1f ;  /* 0x0c201f0007007f89 */ /* 0x000e6200000e0000 */
[----:B0-----:R-:W-:Y:S01]  /*bdb0*/  FADD.FTZ R11, R2, R9 ;  /* 0x00000009020b7221 */ /* 0x001fe20000010000 */
[----:B------:R-:W-:Y:S02]  /*bdc0*/  IMAD.MOV.U32 R2, RZ, RZ, -0x800000 ;  /* 0xff800000ff027424 */ /* 0x000fe400078e00ff */
[----:B-1----:R-:W-:Y:S02]  /*bdd0*/  FADD.FTZ R10, R7, R0 ;  /* 0x00000000070a7221 */ /* 0x002fe40000010000 */
[----:B------:R-:W-:Y:S01]  /*bde0*/  FSETP.NE.FTZ.AND P2, PT, R11, RZ, PT ;  /* 0x000000ff0b00720b */ /* 0x000fe20003f55000 */
[----:B------:R-:W-:Y:S02]  /*bdf0*/  IMAD.U32 R7, RZ, RZ, UR5 ;  /* 0x00000005ff077e24 */ /* 0x000fe4000f8e00ff */
[----:B------:R-:W-:Y:S01]  /*be00*/  IMAD.MOV.U32 R0, RZ, RZ, -0x800000 ;  /* 0xff800000ff007424 */ /* 0x000fe200078e00ff */
[----:B------:R-:W-:-:S09]  /*be10*/  FSETP.NE.FTZ.AND P0, PT, R10, RZ, PT ;  /* 0x000000ff0a00720b */ /* 0x000fd20003f15000 */
[----:B------:R-:W0:Y:S01]  /*be20*/  @P2 MUFU.LG2 R9, R11 ;  /* 0x0000000b00092308 */ /* 0x000e220000000c00 */
[----:B------:R-:W-:-:S03]  /*be30*/  @P2 FMUL.FTZ R13, R13, 0.69314718246459960938 ;  /* 0x3f3172180d0d2820 */ /* 0x000fc60000410000 */
[----:B------:R-:W-:-:S04]  /*be40*/  @P0 FMUL.FTZ R7, R7, 0.69314718246459960938 ;  /* 0x3f31721807070820 */ /* 0x000fc80000410000 */
[----:B------:R-:W-:Y:S08]  /*be50*/  @P0 MUFU.RCP R6, R10 ;  /* 0x0000000a00060308 */ /* 0x000ff00000001000 */
[----:B------:R0:W1:Y:S08]  /*be60*/  @P0 MUFU.LG2 R8, R10 ;  /* 0x0000000a00080308 */ /* 0x0000700000000c00 */
[----:B------:R-:W2:Y:S01]  /*be70*/  @P2 MUFU.RCP R5, R11 ;  /* 0x0000000b00052308 */ /* 0x000ea20000001000 */
[----:B0-----:R-:W-:Y:S01]  /*be80*/  @P2 FMUL.FTZ R10, R9, 0.69314718246459960938 ;  /* 0x3f317218090a2820 */ /* 0x001fe20000410000 */
[----:B------:R-:W-:-:S03]  /*be90*/  @!P1 VIADD R9, R12, 0x30860 ;  /* 0x000308600c099836 */ /* 0x000fc60000000000 */
[----:B------:R-:W-:Y:S02]  /*bea0*/  @P2 FFMA.FTZ R2, R13, R3, R10 ;  /* 0x000000030d022223 */ /* 0x000fe4000001000a */
[----:B------:R-:W-:Y:S01]  /*beb0*/  @!P1 PRMT R9, RZ, 0x654, R9 ;  /* 0x00000654ff099816 */ /* 0x000fe20000000009 */
[----:B-1----:R-:W-:-:S04]  /*bec0*/  @P0 FMUL.FTZ R8, R8, 0.69314718246459960938 ;  /* 0x3f31721808080820 */ /* 0x002fc80000410000 */
[----:B------:R-:W-:Y:S01]  /*bed0*/  @P0 FFMA.FTZ R0, R7, R4, R8 ;  /* 0x0000000407000223 */ /* 0x000fe20000010008 */
[----:B------:R-:W-:Y:S01]  /*bee0*/  PLOP3.LUT P0, PT, PT, PT, PT, 0x8, 0x0 ;  /* 0x000000000000781c */ /* 0x000fe20003f0e170 */
[----:B------:R-:W-:Y:S02]  /*bef0*/  WARPGROUP.DEPBAR.LE gsb0, 0x0 ;  /* 0x00008000000079c5 */ /* 0x000fe40000010000 */
[----:B------:R-:W-:-:S06]  /*bf00*/  WARPGROUP.ARRIVE ;  /* 0x00000000000079c5 */ /* 0x000fcc0000000000 */
[----:B------:R-:W-:Y:S01]  /*bf10*/  HGMMA.64x256x16.F32.BF16 R24, R192, gdesc[UR8].tnspB, R24, gsb0 ;  /* 0x43e00008c0187df0 */ /* 0x000fe20008001818 */
[----:B------:R-:W-:Y:S01]  /*bf20*/  UMOV UR10, UR6 ;  /* 0x00000006000a7c82 */ /* 0x000fe20008000000 */
[----:B------:R-:W-:Y:S01]  /*bf30*/  UMOV UR11, 0x40000040 ;  /* 0x40000040000b7882 */ /* 0x000fe20000000000 */
[----:B------:R-:W-:Y:S02]  /*bf40*/  WARPGROUP.DEPBAR.LE gsb0, 0x0 ;  /* 0x00008000000079c5 */ /* 0x000fe40000010000 */
[----:B------:R-:W-:-:S15]  /*bf50*/  WARPGROUP.ARRIVE ;  /* 0x00000000000079c5 */ /* 0x000fde0000000000 */
[----:B------:R-:W-:-:S08]  /*bf60*/  NOP ;  /* 0x0000000000007918 */ /* 0x000fd00000000000 */
[----:B------:R-:W-:Y:S01]  /*bf70*/  HGMMA.64x256x16.F32.BF16 R24, R188, gdesc[UR8].tnspB, R24, gsb0 ;  /* 0x43e00008bc187df0 */ /* 0x000fe20008001818 */
[----:B------:R-:W-:Y:S01]  /*bf80*/  UMOV UR10, UR4 ;  /* 0x00000004000a7c82 */ /* 0x000fe20008000000 */
[----:B------:R-:W-:Y:S01]  /*bf90*/  UMOV UR11, 0x40000040 ;  /* 0x40000040000b7882 */ /* 0x000fe20000000000 */
[----:B------:R-:W-:-:S04]  /*bfa0*/  USEL UR4, URZ, 0x1, UP0 ;  /* 0x000000013f047887 */ /* 0x000fc80008000000 */
[----:B------:R-:W-:Y:S01]  /*bfb0*/  ULOP3.LUT UR38, UR38, UR4, URZ, 0x3c, !UPT ;  /* 0x0000000426267292 */ /* 0x000fe2000f8e3c3f */
[----:B------:R-:W-:Y:S02]  /*bfc0*/  WARPGROUP.DEPBAR.LE gsb0, 0x0 ;  /* 0x00008000000079c5 */ /* 0x000fe40000010000 */
[----:B------:R-:W-:-:S15]  /*bfd0*/  WARPGROUP.ARRIVE ;  /* 0x00000000000079c5 */ /* 0x000fde0000000000 */
[----:B------:R-:W-:-:S03]  /*bfe0*/  NOP ;  /* 0x0000000000007918 */ /* 0x000fc60000000000 */
[----:B------:R-:W-:Y:S03]  /*bff0*/  HGMMA.64x256x16.F32.BF16 R24, R184, gdesc[UR8].tnspB, R24, gsb0 ;  /* 0x43e00008b8187df0 */ /* 0x000fe60008001818 */
[----:B------:R-:W-:Y:S02]  /*c000*/  WARPGROUP.DEPBAR.LE gsb0, 0x0 ;  /* 0x00008000000079c5 */ /* 0x000fe40000010000 */
        /* <DEDUP_REMOVED lines=21> */
[-C--:B--2---:R-:W-:Y:S01]  /*c160*/  FMUL.FTZ R44, R27, R5.reuse ;  /* 0x000000051b2c7220 */ /* 0x084fe20000410000 */
        /* <DEDUP_REMOVED lines=107> */
.L_x_1164:
[----:B------:R-:W0:Y:S01]  /*c820*/  S2R R5, SR_CgaCtaId ;  /* 0x0000000000057919 */ /* 0x000e220000008800 */
[----:B------:R-:W-:Y:S01]  /*c830*/  MOV R198, 0x400 ;  /* 0x0000040000c67802 */ /* 0x000fe20000000f00 */
[----:B------:R-:W-:Y:S01]  /*c840*/  BSSY B0, `(.L_x_1235) ;  /* 0x00002a2000007945 */ /* 0x000fe20003800000 */
[----:B------:R-:W-:Y:S02]  /*c850*/  BAR.SYNC.DEFER_BLOCKING 0x5, 0x180 ;  /* 0x0146000000007b1d */ /* 0x000fe40000010000 */
[----:B0-----:R-:W-:-:S05]  /*c860*/  LEA R198, R5, R198, 0x18 ;  /* 0x000000c605c67211 */ /* 0x001fca00078ec0ff */
[----:B------:R-:W0:Y:S02]  /*c870*/  LDS R4, [R198+0x308d0] ;  /* 0x0308d000c6047984 */ /* 0x000e240000000800 */
[----:B0-----:R-:W-:Y:S01]  /*c880*/  R2UR UR4, R4 ;  /* 0x00000000040472ca */ /* 0x001fe200000e0000 */
[----:B------:R-:W-:Y:S06]  /*c890*/  BAR.ARV 0x4, 0x180 ;  /* 0x0106000000007b1d */ /* 0x000fec0000002000 */
[----:B------:R-:W-:Y:S08]  /*c8a0*/  @P0 BRA `(.L_x_1236) ;  /* 0x0000001c006c0947 */ /* 0x000ff00003800000 */
[----:B------:R-:W0:Y:S01]  /*c8b0*/  S2R R5, SR_SWINHI ;  /* 0x0000000000057919 */ /* 0x000e220000002f00 */
[----:B------:R-:W1:Y:S01]  /*c8c0*/  LDC R199, c[0x0][0xbe8] ;  /* 0x0002fa00ffc77b82 */ /* 0x000e620000000800 */
[----:B------:R-:W-:Y:S01]  /*c8d0*/  F2FP.BF16.F32.PACK_AB R24, R25, R24 ;  /* 0x000000181918723e */ /* 0x000fe200000010ff */
[----:B------:R-:W-:Y:S01]  /*c8e0*/  ULDC.64 UR8, c[0x0][0xb90] ;  /* 0x0002e40000087ab9 */ /* 0x000fe20000000a00 */
[----:B------:R-:W-:Y:S01]  /*c8f0*/  R2UR UR11, R203 ;  /* 0x00000000cb0b72ca */ /* 0x000fe200000e0000 */
[----:B------:R-:W-:Y:S01]  /*c900*/  ULDC.64 UR14, c[0x0][0x208] ;  /* 0x00008200000e7ab9 */ /* 0x000fe20000000a00 */
[----:B------:R-:W-:Y:S02]  /*c910*/  F2FP.BF16.F32.PACK_AB R25, R44, R26 ;  /* 0x0000001a2c19723e */ /* 0x000fe400000010ff */
[----:B------:R-:W-:Y:S02]  /*c920*/  F2FP.BF16.F32.PACK_AB R26, R29, R28 ;  /* 0x0000001c1d1a723e */ /* 0x000fe400000010ff */
[----:B------:R-:W-:-:S02]  /*c930*/  F2FP.BF16.F32.PACK_AB R27, R16, R27 ;  /* 0x0000001b101b723e */ /* 0x000fc400000010ff */
[----:B------:R-:W-:Y:S02]  /*c940*/  R2UR UR13, R204 ;  /* 0x00000000cc0d72ca */ /* 0x000fe400000e0000 */
[----:B------:R-:W-:Y:S02]  /*c950*/  F2FP.BF16.F32.PACK_AB R32, R33, R32 ;  /* 0x000000202120723e */ /* 0x000fe400000010ff */
[----:B------:R-:W-:Y:S01]  /*c960*/  F2FP.BF16.F32.PACK_AB R33, R35, R34 ;  /* 0x000000222321723e */ /* 0x000fe200000010ff */
[----:B------:R-:W-:Y:S01]  /*c970*/  USHF.R.S32.HI UR10, URZ, 0x1f, UR11 ;  /* 0x0000001f3f0a7899 */ /* 0x000fe2000801140b */
[----:B------:R-:W-:Y:S01]  /*c980*/  F2FP.BF16.F32.PACK_AB R34, R37, R36 ;  /* 0x000000242522723e */ /* 0x000fe200000010ff */
[----:B------:R-:W-:Y:S01]  /*c990*/  VIADD R37, R19, UR60 ;  /* 0x0000003c13257c36 */ /* 0x000fe20008000000 */
[----:B------:R-:W-:Y:S01]  /*c9a0*/  F2FP.BF16.F32.PACK_AB R40, R41, R40 ;  /* 0x000000282928723e */ /* 0x000fe200000010ff */
[----:B------:R-:W-:Y:S01]  /*c9b0*/  UIMAD UR5, UR10, UR8, URZ ;  /* 0x000000080a0572a4 */ /* 0x000fe2000f8e023f */
[----:B------:R-:W-:Y:S01]  /*c9c0*/  F2FP.BF16.F32.PACK_AB R35, R39, R38 ;  /* 0x000000262723723e */ /* 0x000fe200000010ff */
[----:B------:R-:W-:Y:S01]  /*c9d0*/  UIMAD.WIDE.U32 UR6, UR11, UR8, URZ ;  /* 0x000000080b0672a5 */ /* 0x000fe2000f8e003f */
[----:B------:R-:W-:Y:S01]  /*c9e0*/  F2FP.BF16.F32.PACK_AB R41, R43, R42 ;  /* 0x0000002a2b29723e */ /* 0x000fe200000010ff */
[----:B------:R-:W-:Y:S01]  /*c9f0*/  UIMAD UR5, UR11, UR9, UR5 ;  /* 0x000000090b0572a4 */ /* 0x000fe2000f8e0205 */
[----:B------:R-:W-:Y:S01]  /*ca00*/  F2FP.BF16.F32.PACK_AB R42, R45, R177 ;  /* 0x000000b12d2a723e */ /* 0x000fe200000010ff */
[----:B------:R-:W-:Y:S01]  /*ca10*/  USHF.R.S32.HI UR12, URZ, 0x1f, UR13 ;  /* 0x0000001f3f0c7899 */ /* 0x000fe2000801140d */
[----:B------:R-:W-:Y:S01]  /*ca20*/  F2FP.BF16.F32.PACK_AB R43, R47, R46 ;  /* 0x0000002e2f2b723e */ /* 0x000fe200000010ff */
[----:B------:R-:W-:Y:S01]  /*ca30*/  IMAD.MOV.U32 R36, RZ, RZ, R37 ;  /* 0x000000ffff247224 */ /* 0x000fe200078e0025 */
[----:B------:R-:W-:Y:S01]  /*ca40*/  ULDC.64 UR8, c[0x0][0xb98] ;  /* 0x0002e60000087ab9 */ /* 0x000fe20000000a00 */
[----:B------:R-:W-:Y:S01]  /*ca50*/  UIADD3 UR7, UR7, UR5, URZ ;  /* 0x0000000507077290 */ /* 0x000fe2000fffe03f */
[----:B------:R-:W-:-:S02]  /*ca60*/  MOV R168, R198 ;  /* 0x000000c600a87202 */ /* 0x000fc40000000f00 */
[----:B0-----:R-:W-:Y:S01]  /*ca70*/  MOV R169, R5 ;  /* 0x0000000500a97202 */ /* 0x001fe20000000f00 */
[----:B------:R-:W-:Y:S01]  /*ca80*/  IMAD R5, R206, 0x40, R18 ;  /* 0x00000040ce057824 */ /* 0x000fe200078e0212 */
[----:B------:R-:W-:Y:S02]  /*ca90*/  UIMAD UR5, UR12, UR8, URZ ;  /* 0x000000080c0572a4 */ /* 0x000fe4000f8e023f */
[----:B------:R-:W-:Y:S01]  /*caa0*/  UIMAD.WIDE.U32 UR6, UR13, UR8, UR6 ;  /* 0x000000080d0672a5 */ /* 0x000fe2000f8e0006 */
[----:B------:R-:W-:Y:S01]  /*cab0*/  IMAD.WIDE R12, R211, 0x2, R168 ;  /* 0x00000002d30c7825 */ /* 0x000fe200078e02a8 */
[----:B------:R-:W-:-:S03]  /*cac0*/  UIMAD UR5, UR13, UR9, UR5 ;  /* 0x000000090d0572a4 */ /* 0x000fc6000f8e0205 */
[----:B------:R-:W-:Y:S01]  /*cad0*/  IMAD.WIDE R168, R5, 0x2, R168 ;  /* 0x0000000205a87825 */ /* 0x000fe200078e02a8 */
[C---:B------:R-:W-:Y:S01]  /*cae0*/  IADD3 R7, P3, R12.reuse, 0xc060, RZ ;  /* 0x0000c0600c077810 */ /* 0x040fe20007f7e0ff */
[----:B------:R-:W-:Y:S01]  /*caf0*/  ULDC.64 UR8, c[0x0][0xae8] ;  /* 0x0002ba0000087ab9 */ /* 0x000fe20000000a00 */
[C---:B------:R-:W-:Y:S02]  /*cb00*/  LOP3.LUT R139, R12.reuse, 0x380, RZ, 0xc0, !PT ;  /* 0x000003800c8b7812 */ /* 0x040fe400078ec0ff */
[----:B------:R-:W-:Y:S01]  /*cb10*/  LOP3.LUT R4, R7, 0x380, RZ, 0xc0, !PT ;  /* 0x0000038007047812 */ /* 0x000fe200078ec0ff */
[----:B------:R-:W-:Y:S01]  /*cb20*/  IMAD.X R5, RZ, RZ, R13, P3 ;  /* 0x000000ffff057224 */ /* 0x000fe200018e060d */
[----:B------:R-:W-:Y:S02]  /*cb30*/  IADD3 R115, P4, R12, 0xc040, RZ ;  /* 0x0000c0400c737810 */ /* 0x000fe40007f9e0ff */
[----:B------:R-:W-:Y:S02]  /*cb40*/  SHF.R.U64 R4, R4, 0x3, RZ ;  /* 0x0000000304047819 */ /* 0x000fe400000012ff */
        /* <DEDUP_REMOVED lines=11> */
[--C-:B------:R-:W-:Y:S01]  /*cc00*/  IMAD.X R153, RZ, RZ, R13.reuse, P2 ;  /* 0x000000ffff997224 */ /* 0x100fe200010e060d */
[----:B------:R-:W-:Y:S01]  /*cc10*/  LOP3.LUT R4, R4, R7, RZ, 0x3c, !PT ;  /* 0x0000000704047212 */ /* 0x000fe200078e3cff */
        /* <DEDUP_REMOVED lines=14> */
[----:B------:R-:W-:Y:S01]  /*cd00*/  LOP3.LUT R138, R139, R12, RZ, 0x3c, !PT ;  /* 0x0000000c8b8a7212 */ /* 0x000fe200078e3cff */
[--C-:B------:R-:W-:Y:S01]  /*cd10*/  IMAD.X R9, RZ, RZ, R13.reuse, P2 ;  /* 0x000000ffff097224 */ /* 0x100fe200010e060d */
[----:B------:R-:W-:Y:S01]  /*cd20*/  LOP3.LUT R12, R107, 0x380, RZ, 0xc0, !PT ;  /* 0x000003806b0c7812 */ /* 0x000fe200078ec0ff */
[--C-:B------:R-:W-:Y:S01]  /*cd30*/  IMAD.X R167, RZ, RZ, R13.reuse, P3 ;  /* 0x000000ffffa77224 */ /* 0x100fe200018e060d */
[----:B------:R-:W-:Y:S01]  /*cd40*/  LOP3.LUT R10, R111, 0x380, RZ, 0xc0, !PT ;  /* 0x000003806f0a7812 */ /* 0x000fe200078ec0ff */
[----:B------:R-:W-:Y:S01]  /*cd50*/  IMAD.MOV.U32 R139, RZ, RZ, R13 ;  /* 0x000000ffff8b7224 */ /* 0x000fe200078e000d */
[----:B------:R-:W-:-:S02]  /*cd60*/  SHF.R.U64 R12, R12, 0x3, RZ ;  /* 0x000000030c0c7819 */ /* 0x000fc400000012ff */
[----:B------:R-:W-:Y:S02]  /*cd70*/  LOP3.LUT R13, R98, 0x380, RZ, 0xc0, !PT ;  /* 0x00000380620d7812 */ /* 0x000fe400078ec0ff */
[----:B------:R-:W-:Y:S02]  /*cd80*/  LOP3.LUT R146, R12, R107, RZ, 0x3c, !PT ;  /* 0x0000006b0c927212 */ /* 0x000fe400078e3cff */
[----:B------:R-:W-:Y:S02]  /*cd90*/  IADD3 R107, P2, R168, 0x7000, RZ ;  /* 0x00007000a86b7810 */ /* 0x000fe40007f5e0ff */
[----:B------:R-:W-:Y:S02]  /*cda0*/  SHF.R.U64 R13, R13, 0x3, RZ ;  /* 0x000000030d0d7819 */ /* 0x000fe400000012ff */
[----:B------:R-:W-:Y:S02]  /*cdb0*/  LOP3.LUT R106, R107, 0x380, RZ, 0xc0, !PT ;  /* 0x000003806b6a7812 */ /* 0x000fe400078ec0ff */
[----:B------:R-:W-:-:S02]  /*cdc0*/  LOP3.LUT R142, R13, R98, RZ, 0x3c, !PT ;  /* 0x000000620d8e7212 */ /* 0x000fc400078e3cff */
[----:B------:R-:W-:Y:S02]  /*cdd0*/  LOP3.LUT R13, R30, 0x380, RZ, 0xc0, !PT ;  /* 0x000003801e0d7812 */ /* 0x000fe400078ec0ff */
[----:B------:R-:W-:Y:S02]  /*cde0*/  SHF.R.U64 R106, R106, 0x3, RZ ;  /* 0x000000036a6a7819 */ /* 0x000fe400000012ff */
[----:B------:R-:W-:Y:S02]  /*cdf0*/  LOP3.LUT R12, R15, 0x380, RZ, 0xc0, !PT ;  /* 0x000003800f0c7812 */ /* 0x000fe400078ec0ff */
[----:B------:R-:W-:Y:S02]  /*ce00*/  SHF.R.U64 R13, R13, 0x3, RZ ;  /* 0x000000030d0d7819 */ /* 0x000fe400000012ff */
[----:B------:R-:W-:Y:S01]  /*ce10*/  LOP3.LUT R106, R106, R107, RZ, 0x3c, !PT ;  /* 0x0000006b6a6a7212 */ /* 0x000fe200078e3cff */
[----:B------:R-:W-:Y:S01]  /*ce20*/  IMAD.X R107, RZ, RZ, R169, P2 ;  /* 0x000000ffff6b7224 */ /* 0x000fe200010e06a9 */
[----:B------:R-:W-:-:S02]  /*ce30*/  IADD3 R135, P2, R168, 0xe000, RZ ;  /* 0x0000e000a8877810 */ /* 0x000fc40007f5e0ff */
[----:B------:R-:W-:Y:S02]  /*ce40*/  SHF.R.U64 R12, R12, 0x3, RZ ;  /* 0x000000030c0c7819 */ /* 0x000fe400000012ff */
[----:B------:R-:W-:Y:S02]  /*ce50*/  LOP3.LUT R156, R13, R30, RZ, 0x3c, !PT ;  /* 0x0000001e0d9c7212 */ /* 0x000fe400078e3cff */
[----:B------:R-:W-:Y:S02]  /*ce60*/  LOP3.LUT R13, R20, 0x380, RZ, 0xc0, !PT ;  /* 0x00000380140d7812 */ /* 0x000fe400078ec0ff */
[----:B------:R-:W-:Y:S02]  /*ce70*/  LOP3.LUT R134, R135, 0x380, RZ, 0xc0, !PT ;  /* 0x0000038087867812 */ /* 0x000fe400078ec0ff */
[----:B------:R-:W-:Y:S02]  /*ce80*/  LOP3.LUT R150, R12, R15, RZ, 0x3c, !PT ;  /* 0x0000000f0c967212 */ /* 0x000fe400078e3cff */
[----:B------:R-:W-:-:S02]  /*ce90*/  LOP3.LUT R12, R21, 0x380, RZ, 0xc0, !PT ;  /* 0x00000380150c7812 */ /* 0x000fc400078ec0ff */
[----:B------:R-:W-:Y:S02]  /*cea0*/  SHF.R.U64 R13, R13, 0x3, RZ ;  /* 0x000000030d0d7819 */ /* 0x000fe400000012ff */
[----:B------:R-:W-:Y:S02]  /*ceb0*/  SHF.R.U64 R134, R134, 0x3, RZ ;  /* 0x0000000386867819 */ /* 0x000fe400000012ff */
[----:B------:R-:W-:Y:S02]  /*cec0*/  SHF.R.U64 R12, R12, 0x3, RZ ;  /* 0x000000030c0c7819 */ /* 0x000fe400000012ff */
[----:B------:R-:W-:Y:S02]  /*ced0*/  LOP3.LUT R164, R13, R20, RZ, 0x3c, !PT ;  /* 0x000000140da47212 */ /* 0x000fe400078e3cff */
[----:B------:R-:W-:Y:S02]  /*cee0*/  IADD3 R13, P3, R168, 0x1000, RZ ;  /* 0x00001000a80d7810 */ /* 0x000fe40007f7e0ff */
[----:B------:R-:W-:Y:S01]  /*cef0*/  LOP3.LUT R134, R134, R135, RZ, 0x3c, !PT ;  /* 0x0000008786867212 */ /* 0x000fe200078e3cff */
[----:B------:R-:W-:Y:S01]  /*cf00*/  IMAD.X R135, RZ, RZ, R169, P2 ;  /* 0x000000ffff877224 */ /* 0x000fe200010e06a9 */
[----:B-1----:R-:W-:-:S02]  /*cf10*/  ISETP.NE.AND P2, PT, R199, 0x1, PT ;  /* 0x00000001c700780c */ /* 0x002fc40003f45270 */
[----:B------:R-:W-:Y:S02]  /*cf20*/  LOP3.LUT R160, R12, R21, RZ, 0x3c, !PT ;  /* 0x000000150ca07212 */ /* 0x000fe400078e3cff */
[----:B------:R-:W-:Y:S02]  /*cf30*/  LOP3.LUT R12, R13, 0x380, RZ, 0xc0, !PT ;  /* 0x000003800d0c7812 */ /* 0x000fe400078ec0ff */
[----:B------:R-:W-:Y:S02]  /*cf40*/  SHF.R.U64 R10, R10, 0x3, RZ ;  /* 0x000000030a0a7819 */ /* 0x000fe400000012ff */
[----:B------:R-:W-:Y:S02]  /*cf50*/  SHF.R.U64 R12, R12, 0x3, RZ ;  /* 0x000000030c0c7819 */ /* 0x000fe400000012ff */
[----:B------:R-:W-:Y:S01]  /*cf60*/  MOV R203, R138 ;  /* 0x0000008a00cb7202 */ /* 0x000fe20000000f00 */
[----:B------:R-:W-:Y:S01]  /*cf70*/  BAR.SYNC.DEFER_BLOCKING 0x1, 0x100 ;  /* 0x0044000000007b1d */ /* 0x000fe20000010000 */
[----:B------:R-:W-:Y:S01]  /*cf80*/  LOP3.LUT R12, R12, R13, RZ, 0x3c, !PT ;  /* 0x0000000d0c0c7212 */ /* 0x000fe200078e3cff */
[----:B------:R-:W-:Y:S01]  /*cf90*/  IMAD.X R13, RZ, RZ, R169, P3 ;  /* 0x000000ffff0d7224 */ /* 0x000fe200018e06a9 */
[----:B------:R-:W-:-:S02]  /*cfa0*/  LOP3.LUT R10, R10, R111, RZ, 0x3c, !PT ;  /* 0x0000006f0a0a7212 */ /* 0x000fc400078e3cff */
[----:B------:R-:W-:Y:S02]  /*cfb0*/  IADD3 R111, P3, R168, 0x8000, RZ ;  /* 0x00008000a86f7810 */ /* 0x000fe40007f7e0ff */
[----:B------:R-:W-:Y:S02]  /*cfc0*/  LOP3.LUT R98, R99, 0x380, RZ, 0xc0, !PT ;  /* 0x0000038063627812 */ /* 0x000fe400078ec0ff */
[----:B------:R-:W-:Y:S02]  /*cfd0*/  LOP3.LUT R110, R111, 0x380, RZ, 0xc0, !PT ;  /* 0x000003806f6e7812 */ /* 0x000fe400078ec0ff */
[----:B------:R-:W-:Y:S02]  /*cfe0*/  LOP3.LUT R30, R31, 0x380, RZ, 0xc0, !PT ;  /* 0x000003801f1e7812 */ /* 0x000fe400078ec0ff */
[----:B------:R-:W-:Y:S02]  /*cff0*/  SHF.R.U64 R110, R110, 0x3, RZ ;  /* 0x000000036e6e7819 */ /* 0x000fe400000012ff */
[----:B------:R-:W-:-:S02]  /*d000*/  SHF.R.U64 R98, R98, 0x3, RZ ;  /* 0x0000000362627819 */ /* 0x000fc400000012ff */
[----:B------:R-:W-:Y:S02]  /*d010*/  SHF.R.U64 R30, R30, 0x3, RZ ;  /* 0x000000031e1e7819 */ /* 0x000fe400000012ff */
[----:B------:R-:W-:Y:S01]  /*d020*/  LOP3.LUT R110, R110, R111, RZ, 0x3c, !PT ;  /* 0x0000006f6e6e7212 */ /* 0x000fe200078e3cff */
[----:B------:R-:W-:Y:S01]  /*d030*/  IMAD.X R111, RZ, RZ, R169, P3 ;  /* 0x000000ffff6f7224 */ /* 0x000fe200018e06a9 */
[----:B------:R-:W-:Y:S02]  /*d040*/  LOP3.LUT R154, R98, R99, RZ, 0x3c, !PT ;  /* 0x00000063629a7212 */ /* 0x000fe400078e3cff */
[C---:B------:R-:W-:Y:S01]  /*d050*/  IADD3 R99, P0, R168.reuse, 0x5000, RZ ;  /* 0x00005000a8637810 */ /* 0x040fe20007f1e0ff */
[----:B------:R0:W-:Y:S01]  /*d060*/  STSM.16.M88.4 [R203], R24 ;  /* 0x00000018cb007844 */ /* 0x0001e20000000200 */
[----:B------:R-:W-:Y:S02]  /*d070*/  IADD3 R205, P3, R168, 0xf000, RZ ;  /* 0x0000f000a8cd7810 */ /* 0x000fe40007f7e0ff */
[----:B------:R-:W-:-:S02]  /*d080*/  LOP3.LUT R6, R115, 0x380, RZ, 0xc0, !PT ;  /* 0x0000038073067812 */ /* 0x000fc400078ec0ff */
[----:B------:R-:W-:Y:S01]  /*d090*/  LOP3.LUT R158, R30, R31, RZ, 0x3c, !PT ;  /* 0x0000001f1e9e7212 */ /* 0x000fe200078e3cff */
[----:B------:R-:W-:Y:S01]  /*d0a0*/  IMAD.X R139, RZ, RZ, R169, P3 ;  /* 0x000000ffff8b7224 */ /* 0x000fe200018e06a9 */
[----:B------:R-:W-:Y:S02]  /*d0b0*/  LOP3.LUT R31, R8, 0x380, RZ, 0xc0, !PT ;  /* 0x00000380081f7812 */ /* 0x000fe400078ec0ff */
[----:B------:R-:W-:Y:S02]  /*d0c0*/  LOP3.LUT R21, R14, 0x380, RZ, 0xc0, !PT ;  /* 0x000003800e157812 */ /* 0x000fe400078ec0ff */
[----:B------:R-:W-:Y:S02]  /*d0d0*/  LOP3.LUT R15, R22, 0x380, RZ, 0xc0, !PT ;  /* 0x00000380160f7812 */ /* 0x000fe400078ec0ff */
[----:B------:R-:W-:Y:S02]  /*d0e0*/  LOP3.LUT R98, R99, 0x380, RZ, 0xc0, !PT ;  /* 0x0000038063627812 */ /* 0x000fe400078ec0ff */
[----:B------:R-:W-:Y:S01]  /*d0f0*/  LOP3.LUT R16, R205, 0x380, RZ, 0xc0, !PT ;  /* 0x00000380cd107812 */ /* 0x000fe200078ec0ff */
[----:B0-----:R-:W0:Y:S01]  /*d100*/  @P2 LDC R24, c[0x0][0xbec] ;  /* 0x0002fb00ff182b82 */ /* 0x001e220000000800 */
[----:B------:R-:W-:-:S02]  /*d110*/  SHF.R.U64 R6, R6, 0x3, RZ ;  /* 0x0000000306067819 */ /* 0x000fc400000012ff */
[----:B------:R-:W-:Y:S02]  /*d120*/  SHF.R.U64 R31, R31, 0x3, RZ ;  /* 0x000000031f1f7819 */ /* 0x000fe400000012ff */
[----:B------:R-:W-:Y:S02]  /*d130*/  SHF.R.U64 R21, R21, 0x3, RZ ;  /* 0x0000000315157819 */ /* 0x000fe400000012ff */
[----:B------:R-:W-:Y:S01]  /*d140*/  SHF.R.U64 R15, R15, 0x3, RZ ;  /* 0x000000030f0f7819 */ /* 0x000fe200000012ff */
[----:B------:R-:W1:Y:S01]  /*d150*/  @P2 LDC R27, c[0x0][0xbf0] ;  /* 0x0002fc00ff1b2b82 */ /* 0x000e620000000800 */
[----:B------:R-:W-:Y:S02]  /*d160*/  SHF.R.U64 R98, R98, 0x3, RZ ;  /* 0x0000000362627819 */ /* 0x000fe400000012ff */
[----:B------:R-:W-:Y:S02]  /*d170*/  SHF.R.U64 R16, R16, 0x3, RZ ;  /* 0x0000000310107819 */ /* 0x000fe400000012ff */
[----:B------:R-:W-:-:S02]  /*d180*/  LOP3.LUT R6, R6, R115, RZ, 0x3c, !PT ;  /* 0x0000007306067212 */ /* 0x000fc400078e3cff */
[----:B------:R-:W-:Y:S02]  /*d190*/  LOP3.LUT R8, R31, R8, RZ, 0x3c, !PT ;  /* 0x000000081f087212 */ /* 0x000fe400078e3cff */
[----:B------:R-:W-:Y:S02]  /*d1a0*/  LOP3.LUT R166, R21, R14, RZ, 0x3c, !PT ;  /* 0x0000000e15a67212 */ /* 0x000fe400078e3cff */
[----:B------:R-:W-:Y:S02]  /*d1b0*/  LOP3.LUT R102, R103, 0x380, RZ, 0xc0, !PT ;  /* 0x0000038067667812 */ /* 0x000fe400078ec0ff */
[----:B------:R-:W-:Y:S02]  /*d1c0*/  LOP3.LUT R162, R15, R22, RZ, 0x3c, !PT ;  /* 0x000000160fa27212 */ /* 0x000fe400078e3cff */
[----:B------:R-:W-:Y:S01]  /*d1d0*/  LOP3.LUT R98, R98, R99, RZ, 0x3c, !PT ;  /* 0x0000006362627212 */ /* 0x000fe200078e3cff */
[----:B0-----:R-:W-:Y:S01]  /*d1e0*/  @P2 IMAD.HI.U32 R24, R37, R24, RZ ;  /* 0x0000001825182227 */ /* 0x001fe200078e00ff */
[----:B------:R-:W-:-:S02]  /*d1f0*/  LOP3.LUT R138, R16, R205, RZ, 0x3c, !PT ;  /* 0x000000cd108a7212 */ /* 0x000fc400078e3cff */
[----:B------:R-:W-:Y:S01]  /*d200*/  MOV R150, R150 ;  /* 0x0000009600967202 */ /* 0x000fe20000000f00 */
[----:B------:R-:W-:Y:S01]  /*d210*/  IMAD.X R99, RZ, RZ, R169, P0 ;  /* 0x000000ffff637224 */ /* 0x000fe200000e06a9 */
[----:B------:R-:W-:Y:S02]  /*d220*/  MOV R16, R4 ;  /* 0x0000000400107202 */ /* 0x000fe40000000f00 */
[----:B------:R-:W-:Y:S01]  /*d230*/  MOV R22, R6 ;  /* 0x0000000600167202 */ /* 0x000fe20000000f00 */
[----:B------:R0:W-:Y:S01]  /*d240*/  STSM.16.M88.4 [R150], R32 ;  /* 0x0000002096007844 */ /* 0x0001e20000000200 */
[----:B------:R-:W-:Y:S02]  /*d250*/  MOV R160, R160 ;  /* 0x000000a000a07202 */ /* 0x000fe40000000f00 */
[----:B------:R-:W-:Y:S02]  /*d260*/  IADD3 R127, P0, R168, 0xc000, RZ ;  /* 0x0000c000a87f7810 */ /* 0x000fe40007f1e0ff */
[----:B------:R-:W-:Y:S01]  /*d270*/  MOV R44, R10 ;  /* 0x0000000a002c7202 */ /* 0x000fe20000000f00 */
[----:B------:R-:W-:Y:S01]  /*d280*/  STSM.16.M88.4 [R160], R40 ;  /* 0x00000028a0007844 */ /* 0x000fe20000000200 */
[----:B------:R-:W-:-:S02]  /*d290*/  MOV R166, R166 ;  /* 0x000000a600a67202 */ /* 0x000fc40000000f00 */
[----:B------:R-:W-:Y:S02]  /*d2a0*/  F2FP.BF16.F32.PACK_AB R4, R49, R179 ;  /* 0x000000b33104723e */ /* 0x000fe400000010ff */
[----:B------:R-:W-:Y:S02]  /*d2b0*/  F2FP.BF16.F32.PACK_AB R5, R51, R50 ;  /* 0x000000323305723e */ /* 0x000fe400000010ff */
[----:B------:R-:W-:Y:S02]  /*d2c0*/  F2FP.BF16.F32.PACK_AB R6, R53, R180 ;  /* 0x000000b43506723e */ /* 0x000fe400000010ff */
[----:B------:R-:W-:Y:S02]  /*d2d0*/  F2FP.BF16.F32.PACK_AB R7, R55, R54 ;  /* 0x000000363707723e */ /* 0x000fe400000010ff */
[----:B------:R-:W-:Y:S02]  /*d2e0*/  MOV R25, R8 ;  /* 0x0000000800197202 */ /* 0x000fe40000000f00 */
[----:B------:R-:W-:Y:S01]  /*d2f0*/  F2FP.BF16.F32.PACK_AB R8, R57, R181 ;  /* 0x000000b53908723e */ /* 0x000fe200000010ff */
[----:B------:R2:W-:Y:S01]  /*d300*/  STSM.16.M88.4 [R166], R4 ;  /* 0x00000004a6007844 */ /* 0x0005e20000000200 */
[----:B------:R-:W-:-:S02]  /*d310*/  F2FP.BF16.F32.PACK_AB R9, R59, R58 ;  /* 0x0000003a3b09723e */ /* 0x000fc400000010ff */
[----:B------:R-:W-:Y:S02]  /*d320*/  F2FP.BF16.F32.PACK_AB R10, R61, R182 ;  /* 0x000000b63d0a723e */ /* 0x000fe400000010ff */
[----:B------:R-:W-:Y:S02]  /*d330*/  F2FP.BF16.F32.PACK_AB R11, R63, R62 ;  /* 0x0000003e3f0b723e */ /* 0x000fe400000010ff */
[----:B------:R-:W-:Y:S02]  /*d340*/  SHF.R.U64 R102, R102, 0x3, RZ ;  /* 0x0000000366667819 */ /* 0x000fe400000012ff */
[----:B-1----:R-:W-:Y:S01]  /*d350*/  @P2 SHF.R.U32.HI R36, RZ, R27, R24 ;  /* 0x0000001bff242219 */ /* 0x002fe20000011618 */
[----:B------:R1:W-:Y:S01]  /*d360*/  STSM.16.M88.4 [R25], R8 ;  /* 0x0000000819007844 */ /* 0x0003e20000000200 */
[----:B------:R-:W-:Y:S02]  /*d370*/  LOP3.LUT R126, R127, 0x380, RZ, 0xc0, !PT ;  /* 0x000003807f7e7812 */ /* 0x000fe400078ec0ff */
[----:B------:R-:W-:Y:S01]  /*d380*/  LOP3.LUT R152, R102, R103, RZ, 0x3c, !PT ;  /* 0x0000006766987212 */ /* 0x000fe200078e3cff */
[----:B0-----:R-:W-:Y:S01]  /*d390*/  IMAD.MOV R32, RZ, RZ, -R36 ;  /* 0x000000ffff207224 */ /* 0x001fe200078e0a24 */
[----:B------:R-:W-:-:S02]  /*d3a0*/  MOV R164, R164 ;  /* 0x000000a400a47202 */ /* 0x000fc40000000f00 */
[----:B--2---:R-:W-:Y:S01]  /*d3b0*/  F2FP.BF16.F32.PACK_AB R4, R65, R183 ;  /* 0x000000b74104723e */ /* 0x004fe200000010ff */
[----:B------:R-:W-:Y:S01]  /*d3c0*/  IMAD R37, R199, R32, R37 ;  /* 0x00000020c7257224 */ /* 0x000fe200078e0225 */
[----:B------:R-:W-:Y:S02]  /*d3d0*/  F2FP.BF16.F32.PACK_AB R5, R67, R66 ;  /* 0x000000424305723e */ /* 0x000fe400000010ff */
[----:B------:R-:W-:Y:S02]  /*d3e0*/  F2FP.BF16.F32.PACK_AB R6, R69, R184 ;  /* 0x000000b84506723e */ /* 0x000fe400000010ff */
[----:B------:R-:W-:Y:S02]  /*d3f0*/  F2FP.BF16.F32.PACK_AB R7, R71, R70 ;  /* 0x000000464707723e */ /* 0x000fe400000010ff */
[----:B------:R-:W-:Y:S02]  /*d400*/  IADD3 R103, P1, R168, 0x6000, RZ ;  /* 0x00006000a8677810 */ /* 0x000fe40007f3e0ff */
[----:B------:R-:W-:Y:S01]  /*d410*/  MOV R162, R162 ;  /* 0x000000a200a27202 */ /* 0x000fe20000000f00 */
[----:B------:R-:W-:Y:S01]  /*d420*/  STSM.16.M88.4 [R164], R4 ;  /* 0x00000004a4007844 */ /* 0x000fe20000000200 */
[----:B-1----:R-:W-:-:S02]  /*d430*/  F2FP.BF16.F32.PACK_AB R8, R73, R185 ;  /* 0x000000b94908723e */ /* 0x002fc400000010ff */
[----:B------:R-:W-:Y:S02]  /*d440*/  F2FP.BF16.F32.PACK_AB R9, R75, R74 ;  /* 0x0000004a4b09723e */ /* 0x000fe400000010ff */
[----:B------:R-:W-:Y:S02]  /*d450*/  F2FP.BF16.F32.PACK_AB R10, R77, R186 ;  /* 0x000000ba4d0a723e */ /* 0x000fe400000010ff */
[----:B------:R-:W-:Y:S02]  /*d460*/  F2FP.BF16.F32.PACK_AB R11, R79, R78 ;  /* 0x0000004e4f0b723e */ /* 0x000fe400000010ff */
[----:B------:R-:W-:Y:S02]  /*d470*/  SHF.R.U64 R126, R126, 0x3, RZ ;  /* 0x000000037e7e7819 */ /* 0x000fe400000012ff */
[----:B------:R-:W-:Y:S01]  /*d480*/  MOV R158, R158 ;  /* 0x0000009e009e7202 */ /* 0x000fe20000000f00 */
[----:B------:R0:W-:Y:S01]  /*d490*/  STSM.16.M88.4 [R162], R8 ;  /* 0x00000008a2007844 */ /* 0x0001e20000000200 */
[----:B------:R-:W-:-:S02]  /*d4a0*/  F2FP.BF16.F32.PACK_AB R24, R81, R187 ;  /* 0x000000bb5118723e */ /* 0x000fc400000010ff */
[----:B------:R-:W-:Y:S02]  /*d4b0*/  F2FP.BF16.F32.PACK_AB R25, R83, R82 ;  /* 0x000000525319723e */ /* 0x000fe400000010ff */
[----:B------:R-:W-:Y:S02]  /*d4c0*/  F2FP.BF16.F32.PACK_AB R26, R85, R188 ;  /* 0x000000bc551a723e */ /* 0x000fe400000010ff */
[----:B------:R-:W-:Y:S02]  /*d4d0*/  F2FP.BF16.F32.PACK_AB R27, R87, R86 ;  /* 0x00000056571b723e */ /* 0x000fe400000010ff */
[----:B------:R-:W-:Y:S02]  /*d4e0*/  LOP3.LUT R102, R103, 0x380, RZ, 0xc0, !PT ;  /* 0x0000038067667812 */ /* 0x000fe400078ec0ff */
[----:B------:R-:W-:Y:S01]  /*d4f0*/  LOP3.LUT R126, R126, R127, RZ, 0x3c, !PT ;  /* 0x0000007f7e7e7212 */ /* 0x000fe200078e3cff */
[----:B------:R-:W-:Y:S01]  /*d500*/  IMAD.X R127, RZ, RZ, R169, P0 ;  /* 0x000000ffff7f7224 */ /* 0x000fe200000e06a9 */
[----:B------:R1:W-:Y:S01]  /*d510*/  STSM.16.M88.4 [R158], R24 ;  /* 0x000000189e007844 */ /* 0x0003e20000000200 */
[----:B------:R-:W-:Y:S01]  /*d520*/  SHF.R.U64 R102, R102, 0x3, RZ ;  /* 0x0000000366667819 */ /* 0x000fe200000012ff */
[----:B0-----:R-:W-:Y:S01]  /*d530*/  IMAD.U32 R9, RZ, RZ, UR5 ;  /* 0x00000005ff097e24 */ /* 0x001fe2000f8e00ff */
[----:B------:R-:W-:Y:S01]  /*d540*/  SHF.R.S32.HI R8, RZ, 0x1f, R36 ;  /* 0x0000001fff087819 */ /* 0x000fe20000011424 */
[----:B------:R-:W-:Y:S01]  /*d550*/  ULDC UR5, c[0x0][0xa88] ;  /* 0x0002a20000057ab9 */ /* 0x000fe20000000800 */
[----:B------:R-:W-:-:S02]  /*d560*/  F2FP.BF16.F32.PACK_AB R5, R48, R3 ;  /* 0x000000033005723e */ /* 0x000fc400000010ff */
[----:B------:R-:W-:Y:S02]  /*d570*/  SHF.R.S32.HI R3, RZ, 0x1f, R37 ;  /* 0x0000001fff037819 */ /* 0x000fe40000011425 */
[----:B------:R-:W-:Y:S01]  /*d580*/  LOP3.LUT R102, R102, R103, RZ, 0x3c, !PT ;  /* 0x0000006766667212 */ /* 0x000fe200078e3cff */
[----:B------:R-:W-:Y:S01]  /*d590*/  IMAD.X R103, RZ, RZ, R169, P1 ;  /* 0x000000ffff677224 */ /* 0x000fe200008e06a9 */
[----:B------:R-:W-:Y:S02]  /*d5a0*/  IADD3 R131, P1, R168, 0xd000, RZ ;  /* 0x0000d000a8837810 */ /* 0x000fe40007f3e0ff */
[----:B------:R-:W-:Y:S02]  /*d5b0*/  MOV R156, R156 ;  /* 0x0000009c009c7202 */ /* 0x000fe40000000f00 */
[----:B-1----:R-:W-:Y:S01]  /*d5c0*/  IADD3 R24, P0, R36, UR6, RZ ;  /* 0x0000000624187c10 */ /* 0x002fe2000ff1e0ff */
[----:B------:R-:W-:Y:S01]  /*d5d0*/  VIADD R26, R210, UR60 ;  /* 0x0000003cd21a7c36 */ /* 0x000fe20008000000 */
[----:B------:R-:W-:-:S02]  /*d5e0*/  F2FP.BF16.F32.PACK_AB R32, R89, R189 ;  /* 0x000000bd5920723e */ /* 0x000fc400000010ff */
[----:B------:R-:W-:Y:S01]  /*d5f0*/  IADD3.X R25, R8, UR7, R9, P0, !PT ;  /* 0x0000000708197c10 */ /* 0x000fe200087fe409 */
[----:B------:R-:W-:Y:S01]  /*d600*/  ULDC.64 UR6, c[0x0][0xb88] ;  /* 0x0002e20000067ab9 */ /* 0x000fe20000000a00 */
[----:B------:R-:W-:Y:S01]  /*d610*/  F2FP.BF16.F32.PACK_AB R33, R91, R90 ;  /* 0x0000005a5b21723e */ /* 0x000fe200000010ff */
[----:B------:R-:W-:Y:S01]  /*d620*/  IMAD R8, R3, UR6, RZ ;  /* 0x0000000603087c24 */ /* 0x000fe2000f8e02ff */
[----:B------:R-:W-:Y:S01]  /*d630*/  F2FP.BF16.F32.PACK_AB R34, R93, R190 ;  /* 0x000000be5d22723e */ /* 0x000fe200000010ff */
[----:B------:R-:W-:Y:S01]  /*d640*/  IMAD.WIDE.U32 R24, R37, UR6, R24 ;  /* 0x0000000625187c25 */ /* 0x000fe2000f8e0018 */
[----:B------:R-:W-:Y:S02]  /*d650*/  F2FP.BF16.F32.PACK_AB R35, R95, R94 ;  /* 0x0000005e5f23723e */ /* 0x000fe400000010ff */
[----:B------:R-:W-:Y:S01]  /*d660*/  MOV R154, R154 ;  /* 0x0000009a009a7202 */ /* 0x000fe20000000f00 */
[----:B------:R-:W-:Y:S01]  /*d670*/  IMAD R37, R37, UR7, R8 ;  /* 0x0000000725257c24 */ /* 0x000fe2000f8e0208 */
[----:B------:R-:W-:Y:S01]  /*d680*/  F2FP.BF16.F32.PACK_AB R4, R97, R191 ;  /* 0x000000bf6104723e */ /* 0x000fe200000010ff */
[----:B------:R0:W-:Y:S01]  /*d690*/  STSM.16.M88.4 [R156], R32 ;  /* 0x000000209c007844 */ /* 0x0001e20000000200 */
[----:B------:R-:W-:Y:S01]  /*d6a0*/  F2FP.BF16.F32.PACK_AB R6, R101, R192 ;  /* 0x000000c06506723e */ /* 0x000fe200000010ff */
[----:B------:R-:W-:Y:S01]  /*d6b0*/  ULDC.64 UR6, c[0x0][0xb50] ;  /* 0x0002d40000067ab9 */ /* 0x000fe20000000a00 */
[----:B------:R-:W-:Y:S01]  /*d6c0*/  F2FP.BF16.F32.PACK_AB R7, R56, R52 ;  /* 0x000000343807723e */ /* 0x000fe200000010ff */
[----:B------:R-:W-:Y:S01]  /*d6d0*/  IMAD R3, R199, UR5, RZ ;  /* 0x00000005c7037c24 */ /* 0x000fe2000f8e02ff */
[----:B------:R-:W-:-:S02]  /*d6e0*/  LOP3.LUT R130, R131, 0x380, RZ, 0xc0, !PT ;  /* 0x0000038083827812 */ /* 0x000fc400078ec0ff */
[----:B------:R-:W-:Y:S01]  /*d6f0*/  LOP3.LUT P0, RZ, R208, 0x3, RZ, 0xc0, !PT ;  /* 0x00000003d0ff7812 */ /* 0x000fe2000780c0ff */
[----:B------:R1:W-:Y:S01]  /*d700*/  STSM.16.M88.4 [R154], R4 ;  /* 0x000000049a007844 */ /* 0x0003e20000000200 */
[----:B------:R-:W-:Y:S02]  /*d710*/  SHF.R.U64 R130, R130, 0x3, RZ ;  /* 0x0000000382827819 */ /* 0x000fe400000012ff */
[----:B------:R-:W-:Y:S02]  /*d720*/  MOV R152, R152 ;  /* 0x0000009800987202 */ /* 0x000fe40000000f00 */
[----:B------:R-:W-:Y:S02]  /*d730*/  F2FP.BF16.F32.PACK_AB R8, R105, R193 ;  /* 0x000000c16908723e */ /* 0x000fe400000010ff */
[----:B------:R-:W-:Y:S02]  /*d740*/  F2FP.BF16.F32.PACK_AB R9, R64, R60 ;  /* 0x0000003c4009723e */ /* 0x000fe400000010ff */
[----:B0-----:R-:W-:-:S02]  /*d750*/  LEA R34, P3, R24, UR6, 0x2 ;  /* 0x0000000618227c11 */ /* 0x001fc4000f8610ff */
[----:B------:R-:W-:Y:S02]  /*d760*/  F2FP.BF16.F32.PACK_AB R10, R109, R194 ;  /* 0x000000c26d0a723e */ /* 0x000fe400000010ff */
[----:B------:R-:W-:Y:S01]  /*d770*/  F2FP.BF16.F32.PACK_AB R11, R72, R68 ;  /* 0x00000044480b723e */ /* 0x000fe200000010ff */
[----:B------:R-:W-:Y:S01]  /*d780*/  SHFL.IDX PT, R46, R34, RZ, 0x1c1f ;  /* 0x001c1fff222e7589 */ /* 0x000fe200000e0000 */
[----:B------:R-:W-:Y:S01]  /*d790*/  LOP3.LUT R130, R130, R131, RZ, 0x3c, !PT ;  /* 0x0000008382827212 */ /* 0x000fe200078e3cff */
[----:B-1----:R-:W-:Y:S01]  /*d7a0*/  IMAD.IADD R5, R25, 0x1, R37 ;  /* 0x0000000119057824 */ /* 0x002fe200078e0225 */
[----:B------:R-:W-:Y:S01]  /*d7b0*/  MOV R146, R146 ;  /* 0x0000009200927202 */ /* 0x000fe20000000f00 */
[----:B------:R-:W-:Y:S01]  /*d7c0*/  VIADD R4, R26, 0x8 ;  /* 0x000000081a047836 */ /* 0x000fe20000000000 */
[----:B------:R0:W-:Y:S01]  /*d7d0*/  STSM.16.M88.4 [R152], R8 ;  /* 0x0000000898007844 */ /* 0x0001e20000000200 */
[----:B------:R-:W-:Y:S01]  /*d7e0*/  IMAD.X R131, RZ, RZ, R169, P1 ;  /* 0x000000ffff837224 */ /* 0x000fe200008e06a9 */
[----:B------:R-:W-:-:S02]  /*d7f0*/  LEA.HI.X R35, R24, UR7, R5, 0x2, P3 ;  /* 0x0000000718237c11 */ /* 0x000fc400098f1405 */
[-C--:B------:R-:W-:Y:S01]  /*d800*/  ISETP.GE.OR P1, PT, R26, R3.reuse, P0 ;  /* 0x000000031a00720c */ /* 0x080fe20000726670 */
[----:B------:R1:W-:Y:S01]  /*d810*/  SHFL.IDX PT, R56, R34, 0x1, 0x1c1f ;  /* 0x003c1f0022387f89 */ /* 0x0003e200000e0000 */
[----:B------:R-:W-:Y:S02]  /*d820*/  ISETP.GE.OR P0, PT, R4, R3, P0 ;  /* 0x000000030400720c */ /* 0x000fe40000706670 */
[----:B------:R-:W-:Y:S01]  /*d830*/  F2FP.BF16.F32.PACK_AB R4, R113, R195 ;  /* 0x000000c37104723e */ /* 0x000fe200000010ff */
[----:B------:R-:W2:Y:S01]  /*d840*/  SHFL.IDX PT, R47, R35, RZ, 0x1c1f ;  /* 0x001c1fff232f7589 */ /* 0x000ea200000e0000 */
[----:B------:R-:W-:Y:S02]  /*d850*/  F2FP.BF16.F32.PACK_AB R5, R80, R76 ;  /* 0x0000004c5005723e */ /* 0x000fe400000010ff */
[----:B------:R-:W-:Y:S01]  /*d860*/  F2FP.BF16.F32.PACK_AB R6, R117, R196 ;  /* 0x000000c47506723e */ /* 0x000fe200000010ff */
[----:B------:R3:W4:Y:S01]  /*d870*/  SHFL.IDX PT, R57, R35, 0x1, 0x1c1f ;  /* 0x003c1f0023397f89 */ /* 0x00072200000e0000 */
[----:B------:R-:W-:-:S02]  /*d880*/  F2FP.BF16.F32.PACK_AB R7, R88, R84 ;  /* 0x000000545807723e */ /* 0x000fc400000010ff */
[----:B------:R-:W-:Y:S02]  /*d890*/  MOV R142, R142 ;  /* 0x0000008e008e7202 */ /* 0x000fe40000000f00 */
[----:B0-----:R-:W-:Y:S01]  /*d8a0*/  F2FP.BF16.F32.PACK_AB R8, R121, R197 ;  /* 0x000000c57908723e */ /* 0x001fe200000010ff */
[----:B------:R0:W-:Y:S01]  /*d8b0*/  STSM.16.M88.4 [R146], R4 ;  /* 0x0000000492007844 */ /* 0x0001e20000000200 */
[----:B------:R-:W-:Y:S02]  /*d8c0*/  F2FP.BF16.F32.PACK_AB R9, R96, R92 ;  /* 0x0000005c6009723e */ /* 0x000fe400000010ff */
        /* <DEDUP_REMOVED lines=10> */
[----:B-1----:R-:W-:-:S02]  /*d970*/  F2FP.BF16.F32.PACK_AB R34, R141, R140 ;  /* 0x0000008c8d22723e */ /* 0x002fc400000010ff */
[----:B---3--:R-:W-:Y:S02]  /*d980*/  F2FP.BF16.F32.PACK_AB R35, R173, R172 ;  /* 0x000000acad23723e */ /* 0x008fe400000010ff */
[----:B------:R-:W-:Y:S02]  /*d990*/  F2FP.BF16.F32.PACK_AB R52, R145, R144 ;  /* 0x000000909134723e */ /* 0x000fe400000010ff */
[----:B------:R-:W-:Y:S01]  /*d9a0*/  F2FP.BF16.F32.PACK_AB R53, R175, R174 ;  /* 0x000000aeaf35723e */ /* 0x000fe200000010ff */
[----:B------:R-:W-:Y:S01]  /*d9b0*/  STSM.16.M88.4 [R22], R32 ;  /* 0x0000002016007844 */ /* 0x000fe20000000200 */
[----:B------:R-:W-:Y:S02]  /*d9c0*/  F2FP.BF16.F32.PACK_AB R54, R149, R148 ;  /* 0x000000949536723e */ /* 0x000fe400000010ff */
[----:B------:R-:W-:Y:S02]  /*d9d0*/  F2FP.BF16.F32.PACK_AB R55, R178, R176 ;  /* 0x000000b0b237723e */ /* 0x000fe400000010ff */
[----:B------:R-:W-:-:S02]  /*d9e0*/  IADD3 R20, P4, R168, 0x2000, RZ ;  /* 0x00002000a8147810 */ /* 0x000fc40007f9e0ff */
[----:B------:R-:W-:Y:S01]  /*d9f0*/  IADD3 R21, P5, R168, 0x3000, RZ ;  /* 0x00003000a8157810 */ /* 0x000fe20007fbe0ff */
[----:B------:R-:W-:Y:S01]  /*da00*/  STSM.16.M88.4 [R16], R52 ;  /* 0x0000003410007844 */ /* 0x000fe20000000200 */
[----:B------:R-:W-:Y:S02]  /*da10*/  LOP3.LUT R15, R20, 0x380, RZ, 0xc0, !PT ;  /* 0x00000380140f7812 */ /* 0x000fe400078ec0ff */
[----:B------:R-:W-:Y:S01]  /*da20*/  IADD3 R31, P6, R168, 0x4000, RZ ;  /* 0x00004000a81f7810 */ /* 0x000fe20007fde0ff */
[----:B------:R-:W-:Y:S01]  /*da30*/  BAR.SYNC.DEFER_BLOCKING 0x1, 0x100 ;  /* 0x0044000000007b1d */ /* 0x000fe20000010000 */
[----:B------:R-:W-:Y:S02]  /*da40*/  SHF.R.U64 R15, R15, 0x3, RZ ;  /* 0x000000030f0f7819 */ /* 0x000fe400000012ff */
[----:B------:R-:W-:Y:S02]  /*da50*/  LOP3.LUT R30, R31, 0x380, RZ, 0xc0, !PT ;  /* 0x000003801f1e7812 */ /* 0x000fe400078ec0ff */
[----:B------:R-:W-:Y:S01]  /*da60*/  LOP3.LUT R14, R15, R20, RZ, 0x3c, !PT ;  /* 0x000000140f0e7212 */ /* 0x000fe200078e3cff */
[----:B------:R-:W-:Y:S01]  /*da70*/  IMAD.X R15, RZ, RZ, R169, P4 ;  /* 0x000000ffff0f7224 */ /* 0x000fe200020e06a9 */
[----:B------:R-:W-:-:S02]  /*da80*/  LOP3.LUT R20, R21, 0x380, RZ, 0xc0, !PT ;  /* 0x0000038015147812 */ /* 0x000fc400078ec0ff */
[----:B------:R-:W-:Y:S02]  /*da90*/  SHF.R.U64 R30, R30, 0x3, RZ ;  /* 0x000000031e1e7819 */ /* 0x000fe400000012ff */
[----:B------:R-:W-:Y:S01]  /*daa0*/  SHF.R.U64 R20, R20, 0x3, RZ ;  /* 0x0000000314147819 */ /* 0x000fe200000012ff */
[----:B------:R-:W-:Y:S01]  /*dab0*/  UIMAD UR5, UR10, UR8, URZ ;  /* 0x000000080a0572a4 */ /* 0x000fe2000f8e023f */
[----:B------:R-:W-:Y:S01]  /*dac0*/  LOP3.LUT R30, R30, R31, RZ, 0x3c, !PT ;  /* 0x0000001f1e1e7212 */ /* 0x000fe200078e3cff */
[--C-:B------:R-:W-:Y:S01]  /*dad0*/  IMAD.X R31, RZ, RZ, R169.reuse, P6 ;  /* 0x000000ffff1f7224 */ /* 0x100fe200030e06a9 */
[----:B------:R-:W-:Y:S01]  /*dae0*/  LOP3.LUT R20, R20, R21, RZ, 0x3c, !PT ;  /* 0x0000001514147212 */ /* 0x000fe200078e3cff */
[----:B------:R-:W-:Y:S01]  /*daf0*/  IMAD.X R21, RZ, RZ, R169, P5 ;  /* 0x000000ffff157224 */ /* 0x000fe200028e06a9 */
[C---:B------:R-:W-:Y:S02]  /*db00*/  IADD3 R115, P4, R168.reuse, 0x9000, RZ ;  /* 0x00009000a8737810 */ /* 0x040fe40007f9e0ff */
[C---:B------:R-:W-:Y:S01]  /*db10*/  LOP3.LUT R29, R168.reuse, 0x380, RZ, 0xc0, !PT ;  /* 0x00000380a81d7812 */ /* 0x040fe200078ec0ff */
[----:B--2---:R1:W-:Y:S01]  /*db20*/  @!P1 ST.E desc[UR14][R46.64], R0 ;  /* 0x000000002e009985 */ /* 0x0043e2000c10190e */
[C---:B------:R-:W-:Y:S01]  /*db30*/  IADD3 R119, P5, R168.reuse, 0xa000, RZ ;  /* 0x0000a000a8777810 */ /* 0x040fe20007fbe0ff */
[----:B------:R-:W-:Y:S01]  /*db40*/  UIMAD.WIDE.U32 UR6, UR11, UR8, URZ ;  /* 0x000000080b0672a5 */ /* 0x000fe2000f8e003f */
[----:B------:R-:W-:Y:S01]  /*db50*/  IADD3 R123, P6, R168, 0xb000, RZ ;  /* 0x0000b000a87b7810 */ /* 0x000fe20007fde0ff */
[----:B----4-:R2:W-:Y:S01]  /*db60*/  @!P0 ST.E desc[UR14][R56.64], R2 ;  /* 0x0000000238008985 */ /* 0x0105e2000c10190e */
[----:B------:R-:W-:Y:S01]  /*db70*/  UIMAD UR5, UR11, UR9, UR5 ;  /* 0x000000090b0572a4 */ /* 0x000fe2000f8e0205 */
[----:B------:R-:W-:-:S02]  /*db80*/  LOP3.LUT R114, R115, 0x380, RZ, 0xc0, !PT ;  /* 0x0000038073727812 */ /* 0x000fc400078ec0ff */
[----:B------:R3:W5:Y:S01]  /*db90*/  LD.E.128 R40, desc[UR14][R12.64] ;  /* 0x0000000e0c287980 */ /* 0x000762000c101d00 */
[----:B------:R-:W-:Y:S01]  /*dba0*/  ULDC.64 UR10, c[0x0][0xaf0] ;  /* 0x0002bc00000a7ab9 */ /* 0x000fe20000000a00 */
[----:B------:R-:W-:Y:S02]  /*dbb0*/  LOP3.LUT R118, R119, 0x380, RZ, 0xc0, !PT ;  /* 0x0000038077767812 */ /* 0x000fe400078ec0ff */
[----:B0-----:R0:W5:Y:S01]  /*dbc0*/  LD.E.128 R4, desc[UR14][R20.64] ;  /* 0x0000000e14047980 */ /* 0x001162000c101d00 */
[----:B-1----:R-:W-:Y:S01]  /*dbd0*/  IMAD R0, R202, 0x20, R206 ;  /* 0x00000020ca007824 */ /* 0x002fe200078e02ce */
[----:B------:R-:W-:Y:S02]  /*dbe0*/  LOP3.LUT R122, R123, 0x380, RZ, 0xc0, !PT ;  /* 0x000003807b7a7812 */ /* 0x000fe400078ec0ff */
[----:B------:R1:W5:Y:S01]  /*dbf0*/  LD.E.128 R48, desc[UR14][R14.64] ;  /* 0x0000000e0e307980 */ /* 0x000362000c101d00 */
[----:B------:R-:W-:Y:S01]  /*dc00*/  UIADD3 UR7, UR7, UR5, URZ ;  /* 0x0000000507077290 */ /* 0x000fe2000fffe03f */
[----:B---3--:R-:W3:Y:S01]  /*dc10*/  @P2 LDC R13, c[0x0][0xbec] ;  /* 0x0002fb00ff0d2b82 */ /* 0x008ee20000000800 */
[----:B------:R-:W-:Y:S01]  /*dc20*/  UIMAD UR8, UR12, UR10, URZ ;  /* 0x0000000a0c0872a4 */ /* 0x000fe2000f8e023f */
[----:B------:R-:W-:Y:S01]  /*dc30*/  SHF.R.U64 R114, R114, 0x3, RZ ;  /* 0x0000000372727819 */ /* 0x000fe200000012ff */
[----:B------:R4:W5:Y:S01]  /*dc40*/  LD.E.128 R8, desc[UR14][R30.64] ;  /* 0x0000000e1e087980 */ /* 0x000962000c101d00 */
[----:B------:R-:W-:-:S02]  /*dc50*/  SHF.R.U64 R118, R118, 0x3, RZ ;  /* 0x0000000376767819 */ /* 0x000fc400000012ff */
[----:B------:R-:W-:Y:S01]  /*dc60*/  SHF.R.U64 R122, R122, 0x3, RZ ;  /* 0x000000037a7a7819 */ /* 0x000fe200000012ff */
[----:B------:R-:W5:Y:S01]  /*dc70*/  LD.E.128 R96, desc[UR14][R98.64] ;  /* 0x0000000e62607980 */ /* 0x000f62000c101d00 */
[----:B0-----:R-:W0:Y:S01]  /*dc80*/  @P2 LDC R21, c[0x0][0xbf0] ;  /* 0x0002fc00ff152b82 */ /* 0x001e220000000800 */
[----:B-1----:R-:W-:Y:S01]  /*dc90*/  VIADD R14, R0, UR60 ;  /* 0x0000003c000e7c36 */ /* 0x002fe20008000000 */
[----:B------:R-:W-:Y:S01]  /*dca0*/  UIMAD UR5, UR13, UR11, UR8 ;  /* 0x0000000b0d0572a4 */ /* 0x000fe2000f8e0208 */
[----:B------:R-:W-:Y:S01]  /*dcb0*/  SHF.R.U64 R29, R29, 0x3, RZ ;  /* 0x000000031d1d7819 */ /* 0x000fe200000012ff */
[----:B------:R-:W5:Y:S01]  /*dcc0*/  LD.E.128 R100, desc[UR14][R102.64] ;  /* 0x0000000e66647980 */ /* 0x000f62000c101d00 */
[----:B------:R-:W-:Y:S01]  /*dcd0*/  IMAD.MOV.U32 R15, RZ, RZ, R14 ;  /* 0x000000ffff0f7224 */ /* 0x000fe200078e000e */
[----:B------:R-:W-:Y:S01]  /*dce0*/  UIMAD.WIDE.U32 UR6, UR13, UR10, UR6 ;  /* 0x0000000a0d0672a5 */ /* 0x000fe2000f8e0006 */
[----:B------:R-:W-:Y:S01]  /*dcf0*/  LOP3.LUT R114, R114, R115, RZ, 0x3c, !PT ;  /* 0x0000007372727212 */ /* 0x000fe200078e3cff */
[----:B------:R-:W-:Y:S01]  /*dd00*/  IMAD.X R115, RZ, RZ, R169, P4 ;  /* 0x000000ffff737224 */ /* 0x000fe200020e06a9 */
[----:B------:R-:W-:Y:S01]  /*dd10*/  LOP3.LUT R118, R118, R119, RZ, 0x3c, !PT ;  /* 0x0000007776767212 */ /* 0x000fe200078e3cff */
[----:B------:R-:W5:Y:S01]  /*dd20*/  LD.E.128 R104, desc[UR14][R106.64] ;  /* 0x0000000e6a687980 */ /* 0x000f62000c101d00 */
[----:B------:R-:W-:-:S03]  /*dd30*/  LOP3.LUT R122, R122, R123, RZ, 0x3c, !PT ;  /* 0x0000007b7a7a7212 */ /* 0x000fc600078e3cff */
[----:B------:R-:W5:Y:S01]  /*dd40*/  LD.E.128 R108, desc[UR14][R110.64] ;  /* 0x0000000e6e6c7980 */ /* 0x000f62000c101d00 */
[----:B---3--:R-:W-:Y:S01]  /*dd50*/  @P2 IMAD.HI.U32 R0, R14, R13, RZ ;  /* 0x0000000d0e002227 */ /* 0x008fe200078e00ff */
[----:B------:R-:W-:Y:S01]  /*dd60*/  UIADD3 UR5, UR7, UR5, URZ ;  /* 0x0000000507057290 */ /* 0x000fe2000fffe03f */
[----:B------:R-:W-:Y:S01]  /*dd70*/  LOP3.LUT R28, R29, R168, RZ, 0x3c, !PT ;  /* 0x000000a81d1c7212 */ /* 0x000fe200078e3cff */
[----:B------:R-:W-:Y:S01]  /*dd80*/  ULDC.64 UR8, c[0x0][0xae0] ;  /* 0x0002b80000087ab9 */ /* 0x000fe20000000a00 */
[--C-:B------:R-:W-:Y:S01]  /*dd90*/  IMAD.X R119, RZ, RZ, R169.reuse, P5 ;  /* 0x000000ffff777224 */ /* 0x100fe200028e06a9 */
[----:B------:R-:W5:Y:S01]  /*dda0*/  LD.E.128 R112, desc[UR14][R114.64] ;  /* 0x0000000e72707980 */ /* 0x000f62000c101d00 */
[--C-:B------:R-:W-:Y:S01]  /*ddb0*/  IMAD.X R123, RZ, RZ, R169.reuse, P6 ;  /* 0x000000ffff7b7224 */ /* 0x100fe200030e06a9 */
[----:B0-----:R-:W-:Y:S01]  /*ddc0*/  @P2 SHF.R.U32.HI R15, RZ, R21, R0 ;  /* 0x00000015ff0f2219 */ /* 0x001fe20000011600 */
[----:B------:R-:W-:Y:S02]  /*ddd0*/  IMAD.MOV.U32 R29, RZ, RZ, R169 ;  /* 0x000000ffff1d7224 */ /* 0x000fe400078e00a9 */
[----:B------:R-:W5:Y:S01]  /*dde0*/  LD.E.128 R116, desc[UR14][R118.64] ;  /* 0x0000000e76747980 */ /* 0x000f62000c101d00 */
[--C-:B------:R-:W-:Y:S01]  /*ddf0*/  SHF.R.S32.HI R0, RZ, 0x1f, R15.reuse ;  /* 0x0000001fff007819 */ /* 0x100fe2000001140f */
[----:B--2---:R-:W-:-:S02]  /*de00*/  IMAD.MOV R2, RZ, RZ, -R15 ;  /* 0x000000ffff027224 */ /* 0x004fc400078e0a0f */
[----:B------:R4:W5:Y:S01]  /*de10*/  LD.E.128 R36, desc[UR14][R28.64] ;  /* 0x0000000e1c247980 */ /* 0x000962000c101d00 */
[----:B------:R-:W-:Y:S02]  /*de20*/  IMAD.U32 R13, RZ, RZ, UR7 ;  /* 0x00000007ff0d7e24 */ /* 0x000fe4000f8e00ff */
[----:B------:R-:W-:Y:S01]  /*de30*/  IMAD R0, R0, UR8, RZ ;  /* 0x0000000800007c24 */ /* 0x000fe2000f8e02ff */
[----:B------:R-:W5:Y:S01]  /*de40*/  LD.E.128 R120, desc[UR14][R122.64] ;  /* 0x0000000e7a787980 */ /* 0x000f62000c101d00 */
[----:B------:R-:W-:Y:S02]  /*de50*/  IMAD R199, R199, R2, R14 ;  /* 0x00000002c7c77224 */ /* 0x000fe400078e020e */
[----:B------:R-:W-:Y:S01]  /*de60*/  IMAD.U32 R12, RZ, RZ, UR6 ;  /* 0x00000006ff0c7e24 */ /* 0x000fe2000f8e00ff */
[----:B------:R-:W5:Y:S01]  /*de70*/  LD.E.128 R124, desc[UR14][R126.64] ;  /* 0x0000000e7e7c7980 */ /* 0x000f62000c101d00 */
[----:B------:R-:W-:Y:S01]  /*de80*/  IMAD.U32 R13, RZ, RZ, UR5 ;  /* 0x00000005ff0d7e24 */ /* 0x000fe2000f8e00ff */
[----:B------:R-:W-:Y:S01]  /*de90*/  ULDC.64 UR6, c[0x0][0xad8] ;  /* 0x0002b60000067ab9 */ /* 0x000fe20000000a00 */
[----:B------:R-:W-:Y:S01]  /*dea0*/  IMAD R21, R15, UR9, R0 ;  /* 0x000000090f157c24 */ /* 0x000fe2000f8e0200 */
[----:B------:R-:W5:Y:S01]  /*deb0*/  LD.E.128 R128, desc[UR14][R130.64] ;  /* 0x0000000e82807980 */ /* 0x000f62000c101d00 */
[----:B------:R-:W-:-:S03]  /*dec0*/  SHF.R.S32.HI R0, RZ, 0x1f, R199 ;  /* 0x0000001fff007819 */ /* 0x000fc600000114c7 */
[----:B------:R-:W5:Y:S01]  /*ded0*/  LD.E.128 R132, desc[UR14][R134.64] ;  /* 0x0000000e86847980 */ /* 0x000f62000c101d00 */
[----:B------:R-:W-:-:S03]  /*dee0*/  IMAD.WIDE.U32 R12, R15, UR8, R12 ;  /* 0x000000080f0c7c25 */ /* 0x000fc6000f8e000c */
[----:B------:R-:W5:Y:S01]  /*def0*/  LD.E.128 R136, desc[UR14][R138.64] ;  /* 0x0000000e8a887980 */ /* 0x000f62000c101d00 */
[----:B------:R-:W-:Y:S01]  /*df00*/  @!PT LDS RZ, [RZ] ;  /* 0x00000000fffff984 */ /* 0x000fe20000000800 */
[----:B------:R-:W-:Y:S01]  /*df10*/  @!PT LDS RZ, [RZ] ;  /* 0x00000000fffff984 */ /* 0x000fe20000000800 */
[----:B------:R-:W-:Y:S01]  /*df20*/  @!PT LDS RZ, [RZ] ;  /* 0x00000000fffff984 */ /* 0x000fe20000000800 */
[----:B------:R-:W-:Y:S01]  /*df30*/  @!PT LDS RZ, [RZ] ;  /* 0x00000000fffff984 */ /* 0x000fe20000000800 */
[----:B------:R0:W-:Y:S06]  /*df40*/  MEMBAR.ALL.CTA ;  /* 0x0000000000007992 */ /* 0x0001ec0000008000 */
[----:B0-----:R-:W0:Y:S01]  /*df50*/  FENCE.VIEW.ASYNC.S ;  /* 0x00000000000073c6 */ /* 0x001e220000000000 */
[----:B------:R-:W-:Y:S02]  /*df60*/  IMAD.IADD R13, R13, 0x1, R21 ;  /* 0x000000010d0d7824 */ /* 0x000fe400078e0215 */
[----:B------:R-:W-:-:S02]  /*df70*/  IMAD R2, R0, UR6, RZ ;  /* 0x0000000600027c24 */ /* 0x000fc4000f8e02ff */
[----:B------:R-:W-:Y:S02]  /*df80*/  VIADD R22, R206, UR60 ;  /* 0x0000003cce167c36 */ /* 0x000fe40008000000 */
[C---:B------:R-:W-:Y:S02]  /*df90*/  IMAD R15, R199.reuse, UR7, R2 ;  /* 0x00000007c70f7c24 */ /* 0x040fe4000f8e0202 */
[----:B------:R-:W-:Y:S01]  /*dfa0*/  IMAD.WIDE.U32 R12, R199, UR6, R12 ;  /* 0x00000006c70c7c25 */ /* 0x000fe2000f8e000c */
[C---:B------:R-:W-:Y:S01]  /*dfb0*/  ISETP.GE.AND P2, PT, R22.reuse, R3, PT ;  /* 0x000000031600720c */ /* 0x040fe20003f46270 */
[----:B------:R-:W-:Y:S02]  /*dfc0*/  ULDC.64 UR6, c[0x0][0xa80] ;  /* 0x0002a00000067ab9 */ /* 0x000fe40000000a00 */
[----:B------:R-:W-:Y:S01]  /*dfd0*/  VIADD R0, R22, 0x20 ;  /* 0x0000002016007836 */ /* 0x000fe20000000000 */
[----:B------:R-:W-:Y:S01]  /*dfe0*/  LEA R2, P3, R12, UR6, 0x1 ;  /* 0x000000060c027c11 */ /* 0x000fe2000f8608ff */
[----:B------:R-:W-:-:S02]  /*dff0*/  IMAD.IADD R13, R13, 0x1, R15 ;  /* 0x000000010d0d7824 */ /* 0x000fc400078e020f */
[----:B------:R-:W-:Y:S01]  /*e000*/  VIADD R198, R198, 0x30820 ;  /* 0x00030820c6c67836 */ /* 0x000fe20000000000 */
[-C--:B------:R-:W-:Y:S01]  /*e010*/  ISETP.GE.AND P1, PT, R0, R3.reuse, PT ;  /* 0x000000030000720c */ /* 0x080fe20003f26270 */
[----:B------:R-:W-:Y:S01]  /*e020*/  VIADD R0, R22, 0x40 ;  /* 0x0000004016007836 */ /* 0x000fe20000000000 */
[----:B------:R-:W-:Y:S02]  /*e030*/  LEA.HI.X R16, R12, UR7, R13, 0x1, P3 ;  /* 0x000000070c107c11 */ /* 0x000fe400098f0c0d */
[----:B------:R-:W-:Y:S01]  /*e040*/  PRMT R198, RZ, 0x654, R198 ;  /* 0x00000654ffc67816 */ /* 0x000fe200000000c6 */
[----:B0-----:R4:W0:Y:S01]  /*e050*/  SHFL.IDX PT, R24, R2, RZ, 0x181f ;  /* 0x00181fff02187589 */ /* 0x00182200000e0000 */
[----:B------:R-:W-:Y:S01]  /*e060*/  ISETP.GE.AND P0, PT, R0, R3, PT ;  /* 0x000000030000720c */ /* 0x000fe20003f06270 */
[----:B------:R-:W-:Y:S01]  /*e070*/  BSSY B1, `(.L_x_1237) ;  /* 0x0000016000017945 */ /* 0x000fe20003800000 */
[----:B------:R4:W-:Y:S01]  /*e080*/  SYNCS.ARRIVE.TRANS64.RED.A1T0 RZ, [R198+URZ], RZ ;  /* 0x000000ffc6ff79a7 */ /* 0x0009e2000810043f */
[----:B------:R4:W1:Y:S02]  /*e090*/  SHFL.IDX PT, R0, R16, RZ, 0x181f ;  /* 0x00181fff10007589 */ /* 0x00086400000e0000 */
[----:B------:R-:W-:Y:S08]  /*e0a0*/  @P2 BRA `(.L_x_1238) ;  /* 0x0000000000482947 */ /* 0x000ff00003800000 */
        /* <DEDUP_REMOVED lines=18> */
.L_x_1238:
[----:B------:R-:W-:Y:S05]  /*e1d0*/  BSYNC B1 ;  /* 0x0000000000017941 */ /* 0x000fea0003800000 */
.L_x_1237:
[----:B-1----:R1:W3:Y:S01]  /*e1e0*/  SHFL.IDX PT, R0, R16, 0x1, 0x181f ;  /* 0x00381f0010007f89 */ /* 0x0022e200000e0000 */
[----:B------:R-:W-:Y:S03]  /*e1f0*/  BSSY B1, `(.L_x_1239) ;  /* 0x0000015000017945 */ /* 0x000fe60003800000 */
[----:B--2---:R1:W2:Y:S01]  /*e200*/  SHFL.IDX PT, R14, R2, 0x1, 0x181f ;  /* 0x00381f00020e7f89 */ /* 0x0042a200000e0000 */
[----:B------:R-:W-:Y:S05]  /*e210*/  @P1 BRA `(.L_x_1240) ;  /* 0x0000000000481947 */ /* 0x000fea0003800000 */
[----:B------:R-:W-:Y:S01]  /*e220*/  ULDC UR5, c[0x0][0xac8] ;  /* 0x0002b20000057ab9 */ /* 0x000fe20000000800 */
[----:B------:R-:W-:Y:S01]  /*e230*/  ULDC.64 UR6, c[0x0][0x208] ;  /* 0x0000820000067ab9 */ /* 0x000fe20000000a00 */
[----:B------:R-:W-:Y:S02]  /*e240*/  ISETP.GE.AND P4, PT, R18, UR5, PT ;  /* 0x0000000512007c0c */ /* 0x000fe4000bf86270 */
[----:B------:R-:W-:Y:S02]  /*e250*/  ISETP.GE.AND P3, PT, R200, UR5, PT ;  /* 0x00000005c8007c0c */ /* 0x000fe4000bf66270 */
[----:B------:R-:W-:Y:S02]  /*e260*/  ISETP.GE.AND P2, PT, R23, UR5, PT ;  /* 0x0000000517007c0c */ /* 0x000fe4000bf46270 */
[----:B------:R-:W-:-:S07]  /*e270*/  ISETP.GE.AND P1, PT, R201, UR5, PT ;  /* 0x00000005c9007c0c */ /* 0x000fce000bf26270 */
[-C--:B--2--5:R-:W-:Y:S02]  /*e280*/  @!P4 LEA R8, P6, R18, R14.reuse, 0x1 ;  /* 0x0000000e1208c211 */ /* 0x0a4fe400078c08ff */
[----:B------:R-:W-:Y:S02]  /*e290*/  @!P3 LEA R10, P5, R200, R14, 0x1 ;  /* 0x0000000ec80ab211 */ /* 0x000fe400078a08ff */
[----:B---3--:R-:W-:Y:S02]  /*e2a0*/  @!P4 LEA.HI.X R9, R18, R0, R216, 0x1, P6 ;  /* 0x000000001209c211 */ /* 0x008fe400030f0cd8 */
        /* <DEDUP_REMOVED lines=9> */
.L_x_1240:
[----:B------:R-:W-:Y:S05]  /*e340*/  BSYNC B1 ;  /* 0x0000000000017941 */ /* 0x000fea0003800000 */
.L_x_1239:
[----:B---3--:R3:W0:Y:S01]  /*e350*/  SHFL.IDX PT, R0, R16, 0x2, 0x181f ;  /* 0x00581f0010007f89 */ /* 0x00862200000e0000 */
        /* <DEDUP_REMOVED lines=21> */
.L_x_1242:
[----:B------:R-:W-:Y:S05]  /*e4b0*/  BSYNC B1 ;  /* 0x0000000000017941 */ /* 0x000fea0003800000 */
.L_x_1241:
[----:B0-----:R-:W-:Y:S01]  /*e4c0*/  VIADD R0, R22, 0x60 ;  /* 0x0000006016007836 */ /* 0x001fe20000000000 */
[----:B-1-34-:R-:W3:Y:S04]  /*e4d0*/  SHFL.IDX PT, R16, R16, 0x3, 0x181f ;  /* 0x00781f0010107f89 */ /* 0x01aee800000e0000 */
[----:B------:R-:W-:Y:S01]  /*e4e0*/  ISETP.GE.AND P0, PT, R0, R3, PT ;  /* 0x000000030000720c */ /* 0x000fe20003f06270 */
[----:B------:R4:W0:-:S12]  /*e4f0*/  SHFL.IDX PT, R12, R2, 0x3, 0x181f ;  /* 0x00781f00020c7f89 */ /* 0x00081800000e0000 */
[----:B----4-:R-:W-:Y:S05]  /*e500*/  @P0 BRA `(.L_x_1243) ;  /* 0x0000000c00540947 */ /* 0x010fea0003800000 */
[----:B------:R-:W-:Y:S01]  /*e510*/  ULDC UR5, c[0x0][0xac8] ;  /* 0x0002b20000057ab9 */ /* 0x000fe20000000800 */
[----:B------:R-:W-:Y:S01]  /*e520*/  ULDC.64 UR6, c[0x0][0x208] ;  /* 0x0000820000067ab9 */ /* 0x000fe20000000a00 */
[----:B------:R-:W-:Y:S02]  /*e530*/  ISETP.GE.AND P3, PT, R18, UR5, PT ;  /* 0x0000000512007c0c */ /* 0x000fe4000bf66270 */
[----:B------:R-:W-:Y:S02]  /*e540*/  ISETP.GE.AND P4, PT, R200, UR5, PT ;  /* 0x00000005c8007c0c */ /* 0x000fe4000bf86270 */
[----:B------:R-:W-:-:S09]  /*e550*/  ISETP.GE.AND P5, PT, R23, UR5, PT ;  /* 0x0000000517007c0c */ /* 0x000fd2000bfa6270 */
[-C--:B0-----:R-:W-:Y:S02]  /*e560*/  @!P3 LEA R2, P0, R18, R12.reuse, 0x1 ;  /* 0x0000000c1202b211 */ /* 0x081fe400078008ff */
[----:B-----5:R-:W-:Y:S02]  /*e570*/  @!P4 LEA R8, P1, R200, R12, 0x1 ;  /* 0x0000000cc808c211 */ /* 0x020fe400078208ff */
[----:B---3--:R-:W-:Y:S02]  /*e580*/  @!P3 LEA.HI.X R3, R18, R16, R216, 0x1, P0 ;  /* 0x000000101203b211 */ /* 0x008fe400000f0cd8 */
        /* <DEDUP_REMOVED lines=8> */
[----:B----4-:R-:W-:Y:S01]  /*e610*/  LEA R2, P0, R201, R12, 0x1 ;  /* 0x0000000cc9027211 */ /* 0x010fe200078008ff */
[----:B------:R-:W-:-:S03]  /*e620*/  ULDC.64 UR6, c[0x0][0x208] ;  /* 0x0000820000067ab9 */ /* 0x000fc60000000a00 */
[----:B------:R-:W-:-:S05]  /*e630*/  LEA.HI.X R3, R201, R16, R213, 0x1, P0 ;  /* 0x00000010c9037211 */ /* 0x000fca00000f0cd5 */
[----:B------:R0:W-:Y:S01]  /*e640*/  ST.E.128 desc[UR6][R2.64], R136 ;  /* 0x0000008802007985 */ /* 0x0001e2000c101d06 */
[----:B------:R-:W-:Y:S05]  /*e650*/  BRA `(.L_x_1243) ;  /* 0x0000000c00007947 */ /* 0x000fea0003800000 */
.L_x_1236:
[----:B------:R-:W0:Y:S01]  /*e660*/  LDC R8, c[0x0][0xbe8] ;  /* 0x0002fa00ff087b82 */ /* 0x000e220000000800 */
[----:B------:R-:W-:Y:S01]  /*e670*/  R2UR UR6, R203 ;  /* 0x00000000cb0672ca */ /* 0x000fe200000e0000 */
[----:B------:R-:W-:Y:S01]  /*e680*/  BSSY B1, `(.L_x_1244) ;  /* 0x0000035000017945 */ /* 0x000fe20003800000 */
[----:B------:R-:W-:Y:S01]  /*e690*/  R2UR UR5, R204 ;  /* 0x00000000cc0572ca */ /* 0x000fe200000e0000 */
[----:B------:R-:W-:Y:S01]  /*e6a0*/  IMAD R6, R202, 0x20, R206 ;  /* 0x00000020ca067824 */ /* 0x000fe200078e02ce */
[----:B------:R-:W-:-:S09]  /*e6b0*/  ISETP.GE.AND P0, PT, R217, 0x80, PT ;  /* 0x00000080d900780c */ /* 0x000fd20003f06270 */
[----:B------:R-:W-:Y:S02]  /*e6c0*/  USHF.R.S32.HI UR8, URZ, 0x1f, UR6 ;  /* 0x0000001f3f087899 */ /* 0x000fe40008011406 */
[----:B------:R-:W-:Y:S01]  /*e6d0*/  USHF.R.S32.HI UR9, URZ, 0x1f, UR5 ;  /* 0x0000001f3f097899 */ /* 0x000fe20008011405 */
[----:B0-----:R-:W-:-:S13]  /*e6e0*/  ISETP.NE.AND P1, PT, R8, 0x1, PT ;  /* 0x000000010800780c */ /* 0x001fda0003f25270 */
[----:B------:R-:W0:Y:S08]  /*e6f0*/  @P1 LDC R9, c[0x0][0xbec] ;  /* 0x0002fb00ff091b82 */ /* 0x000e300000000800 */
[----:B------:R-:W1:Y:S01]  /*e700*/  @P1 LDC R11, c[0x0][0xbf0] ;  /* 0x0002fc00ff0b1b82 */ /* 0x000e620000000800 */
[----:B------:R-:W-:Y:S05]  /*e710*/  @P0 BRA `(.L_x_1245) ;  /* 0x0000000000ac0947 */ /* 0x000fea0003800000 */
[----:B------:R-:W2:Y:S01]  /*e720*/  S2R R0, SR_TID.X ;  /* 0x0000000000007919 */ /* 0x000ea20000002100 */
[----:B------:R-:W3:Y:S01]  /*e730*/  LDC R3, c[0x0][0xbe8] ;  /* 0x0002fa00ff037b82 */ /* 0x000ee20000000800 */
[----:B------:R-:W-:Y:S01]  /*e740*/  IMAD.U32 R4, RZ, RZ, UR60 ;  /* 0x0000003cff047e24 */ /* 0x000fe2000f8e00ff */
[----:B------:R-:W-:Y:S02]  /*e750*/  ULDC UR5, c[0x0][0xa88] ;  /* 0x0002a20000057ab9 */ /* 0x000fe40000000800 */
[----:B---3--:R-:W-:Y:S02]  /*e760*/  IMAD R5, R3, UR5, RZ ;  /* 0x0000000503057c24 */ /* 0x008fe4000f8e02ff */
[----:B--2---:R-:W-:-:S04]  /*e770*/  IADD3 R4, R4, -0x80, R0 ;  /* 0xffffff8004047810 */ /* 0x004fc80007ffe000 */
[----:B------:R-:W-:-:S13]  /*e780*/  ISETP.GE.AND P0, PT, R4, R5, PT ;  /* 0x000000050400720c */ /* 0x000fda0003f06270 */
[----:B------:R-:W-:Y:S05]  /*e790*/  @P0 BRA `(.L_x_1245) ;  /* 0x00000000008c0947 */ /* 0x000fea0003800000 */
[----:B------:R-:W-:Y:S01]  /*e7a0*/  ISETP.NE.AND P0, PT, R3, 0x1, PT ;  /* 0x000000010300780c */ /* 0x000fe20003f05270 */
[----:B------:R-:W-:Y:S01]  /*e7b0*/  ULDC.64 UR10, c[0x0][0xb90] ;  /* 0x0002e400000a7ab9 */ /* 0x000fe20000000a00 */
[----:B------:R-:W-:Y:S01]  /*e7c0*/  R2UR UR13, R203 ;  /* 0x00000000cb0d72ca */ /* 0x000fe200000e0000 */
[----:B------:R-:W-:Y:S01]  /*e7d0*/  UIMAD UR5, UR8, UR10, URZ ;  /* 0x0000000a080572a4 */ /* 0x000fe2000f8e023f */
[----:B------:R-:W-:Y:S01]  /*e7e0*/  R2UR UR12, R204 ;  /* 0x00000000cc0c72ca */ /* 0x000fe200000e0000 */
[----:B------:R-:W-:-:S08]  /*e7f0*/  IMAD.MOV.U32 R2, RZ, RZ, R4 ;  /* 0x000000ffff027224 */ /* 0x000fd000078e0004 */
[----:B------:R-:W2:Y:S02]  /*e800*/  @P0 LDC R5, c[0x0][0xbec] ;  /* 0x0002fb00ff050b82 */ /* 0x000ea40000000800 */
[----:B------:R-:W-:Y:S02]  /*e810*/  UIMAD.WIDE.U32 UR6, UR13, UR10, URZ ;  /* 0x0000000a0d0672a5 */ /* 0x000fe4000f8e003f */
[----:B------:R-:W-:-:S03]  /*e820*/  UIMAD UR5, UR13, UR11, UR5 ;  /* 0x0000000b0d0572a4 */ /* 0x000fc6000f8e0205 */
[----:B------:R-:W-:Y:S01]  /*e830*/  ULDC.64 UR10, c[0x0][0xb98] ;  /* 0x0002e600000a7ab9 */ /* 0x000fe20000000a00 */
[----:B------:R-:W3:Y:S01]  /*e840*/  @P0 LDC R7, c[0x0][0xbf0] ;  /* 0x0002fc00ff070b82 */ /* 0x000ee20000000800 */
[----:B------:R-:W-:Y:S02]  /*e850*/  UIADD3 UR7, UR7, UR5, URZ ;  /* 0x0000000507077290 */ /* 0x000fe4000fffe03f */
[----:B------:R-:W-:Y:S02]  /*e860*/  UIMAD UR5, UR9, UR10, URZ ;  /* 0x0000000a090572a4 */ /* 0x000fe4000f8e023f */
[----:B------:R-:W-:Y:S02]  /*e870*/  UIMAD.WIDE.U32 UR6, UR12, UR10, UR6 ;  /* 0x0000000a0c0672a5 */ /* 0x000fe4000f8e0006 */
[----:B------:R-:W-:-:S03]  /*e880*/  UIMAD UR5, UR12, UR11, UR5 ;  /* 0x0000000b0c0572a4 */ /* 0x000fc6000f8e0205 */
[----:B------:R-:W-:Y:S01]  /*e890*/  ULDC.64 UR10, c[0x0][0xb88] ;  /* 0x0002e200000a7ab9 */ /* 0x000fe20000000a00 */
[----:B------:R-:W-:Y:S01]  /*e8a0*/  ULDC.64 UR12, c[0x0][0x208] ;  /* 0x00008200000c7ab9 */ /* 0x000fe20000000a00 */
[----:B--2---:R-:W-:-:S05]  /*e8b0*/  @P0 IMAD.HI.U32 R0, R4, R5, RZ ;  /* 0x0000000504000227 */ /* 0x004fca00078e00ff */
[----:B---3--:R-:W-:-:S05]  /*e8c0*/  @P0 SHF.R.U32.HI R2, RZ, R7, R0 ;  /* 0x00000007ff020219 */ /* 0x008fca0000011600 */
[----:B------:R-:W-:-:S04]  /*e8d0*/  IMAD.MOV R5, RZ, RZ, -R2 ;  /* 0x000000ffff057224 */ /* 0x000fc800078e0a02 */
[----:B------:R-:W-:Y:S01]  /*e8e0*/  IMAD R5, R3, R5, R4 ;  /* 0x0000000503057224 */ /* 0x000fe200078e0204 */
[----:B------:R-:W-:Y:S01]  /*e8f0*/  SHF.R.S32.HI R3, RZ, 0x1f, R2 ;  /* 0x0000001fff037819 */ /* 0x000fe20000011402 */
[----:B------:R-:W-:Y:S01]  /*e900*/  IMAD.U32 R4, RZ, RZ, UR5 ;  /* 0x00000005ff047e24 */ /* 0x000fe2000f8e00ff */
[----:B------:R-:W-:Y:S02]  /*e910*/  IADD3 R2, P0, R2, UR6, RZ ;  /* 0x0000000602027c10 */ /* 0x000fe4000ff1e0ff */
[----:B------:R-:W-:Y:S02]  /*e920*/  SHF.R.S32.HI R0, RZ, 0x1f, R5 ;  /* 0x0000001fff007819 */ /* 0x000fe40000011405 */
[----:B------:R-:W-:Y:S01]  /*e930*/  IADD3.X R3, R3, UR7, R4, P0, !PT ;  /* 0x0000000703037c10 */ /* 0x000fe200087fe404 */
[----:B------:R-:W-:Y:S02]  /*e940*/  ULDC.64 UR6, c[0x0][0xb50] ;  /* 0x0002d40000067ab9 */ /* 0x000fe40000000a00 */
[----:B------:R-:W-:-:S02]  /*e950*/  IMAD R0, R0, UR10, RZ ;  /* 0x0000000a00007c24 */ /* 0x000fc4000f8e02ff */
[----:B------:R-:W-:-:S04]  /*e960*/  IMAD.WIDE.U32 R2, R5, UR10, R2 ;  /* 0x0000000a05027c25 */ /* 0x000fc8000f8e0002 */
[----:B------:R-:W-:Y:S01]  /*e970*/  IMAD R7, R5, UR11, R0 ;  /* 0x0000000b05077c24 */ /* 0x000fe2000f8e0200 */
[----:B------:R-:W-:-:S03]  /*e980*/  LEA R4, P0, R2, UR6, 0x2 ;  /* 0x0000000602047c11 */ /* 0x000fc6000f8010ff */
[----:B------:R-:W-:-:S05]  /*e990*/  IMAD.IADD R3, R3, 0x1, R7 ;  /* 0x0000000103037824 */ /* 0x000fca00078e0207 */
[----:B------:R-:W-:Y:S01]  /*e9a0*/  LEA.HI.X R5, R2, UR7, R3, 0x2, P0 ;  /* 0x0000000702057c11 */ /* 0x000fe200080f1403 */
[----:B------:R-:W-:-:S05]  /*e9b0*/  IMAD.MOV.U32 R3, RZ, RZ, -0x800000 ;  /* 0xff800000ff037424 */ /* 0x000fca00078e00ff */
[----:B------:R2:W-:Y:S02]  /*e9c0*/  STG.E desc[UR12][R4.64], R3 ;  /* 0x0000000304007986 */ /* 0x0005e4000c10190c */
.L_x_1245:
[----:B------:R-:W-:Y:S05]  /*e9d0*/  BSYNC B1 ;  /* 0x0000000000017941 */ /* 0x000fea0003800000 */
.L_x_1244:
[----:B------:R-:W-:Y:S01]  /*e9e0*/  R2UR UR13, R203 ;  /* 0x00000000cb0d72ca */ /* 0x000fe200000e0000 */
[----:B------:R-:W-:Y:S01]  /*e9f0*/  ULDC.64 UR10, c[0x0][0xae8] ;  /* 0x0002ba00000a7ab9 */ /* 0x000fe20000000a00 */
[----:B------:R-:W-:Y:S01]  /*ea00*/  R2UR UR12, R204 ;  /* 0x00000000cc0c72ca */ /* 0x000fe200000e0000 */
[----:B------:R-:W-:Y:S01]  /*ea10*/  UIMAD UR5, UR8, UR10, URZ ;  /* 0x0000000a080572a4 */ /* 0x000fe2000f8e023f */
[----:B------:R-:W-:Y:S01]  /*ea20*/  VIADD R6, R6, UR60 ;  /* 0x0000003c06067c36 */ /* 0x000fe20008000000 */
[----:B------:R-:W-:Y:S03]  /*ea30*/  BSSY B1, `(.L_x_1246) ;  /* 0x000003d000017945 */ /* 0x000fe60003800000 */
[----:B0-----:R-:W-:-:S04]  /*ea40*/  @P1 IMAD.HI.U32 R0, R6, R9, RZ ;  /* 0x0000000906001227 */ /* 0x001fc800078e00ff */
[----:B--2---:R-:W-:Y:S01]  /*ea50*/  IMAD.MOV.U32 R5, RZ, RZ, R6 ;  /* 0x000000ffff057224 */ /* 0x004fe200078e0006 */
[----:B------:R-:W-:Y:S01]  /*ea60*/  UIMAD.WIDE.U32 UR6, UR13, UR10, URZ ;  /* 0x0000000a0d0672a5 */ /* 0x000fe2000f8e003f */
[----:B-1----:R-:W-:Y:S01]  /*ea70*/  @P1 SHF.R.U32.HI R5, RZ, R11, R0 ;  /* 0x0000000bff051219 */ /* 0x002fe20000011600 */
[----:B------:R-:W-:-:S03]  /*ea80*/  UIMAD UR5, UR13, UR11, UR5 ;  /* 0x0000000b0d0572a4 */ /* 0x000fc6000f8e0205 */
[----:B------:R-:W-:Y:S01]  /*ea90*/  ULDC.64 UR10, c[0x0][0xaf0] ;  /* 0x0002bc00000a7ab9 */ /* 0x000fe20000000a00 */
[----:B------:R-:W-:Y:S01]  /*eaa0*/  UIADD3 UR7, UR7, UR5, URZ ;  /* 0x0000000507077290 */ /* 0x000fe2000fffe03f */
[--C-:B------:R-:W-:Y:S01]  /*eab0*/  SHF.R.S32.HI R0, RZ, 0x1f, R5.reuse ;  /* 0x0000001fff007819 */ /* 0x100fe20000011405 */
[----:B------:R-:W-:Y:S01]  /*eac0*/  UIMAD UR5, UR9, UR10, URZ ;  /* 0x0000000a090572a4 */ /* 0x000fe2000f8e023f */
[----:B------:R-:W-:Y:S01]  /*ead0*/  IMAD.MOV R7, RZ, RZ, -R5 ;  /* 0x000000ffff077224 */ /* 0x000fe200078e0a05 */
[----:B------:R-:W-:Y:S02]  /*eae0*/  UIMAD.WIDE.U32 UR6, UR12, UR10, UR6 ;  /* 0x0000000a0c0672a5 */ /* 0x000fe4000f8e0006 */
[----:B------:R-:W-:Y:S01]  /*eaf0*/  UIMAD UR5, UR12, UR11, UR5 ;  /* 0x0000000b0c0572a4 */ /* 0x000fe2000f8e0205 */
[----:B------:R-:W-:Y:S01]  /*eb00*/  IMAD R7, R8, R7, R6 ;  /* 0x0000000708077224 */ /* 0x000fe200078e0206 */
[----:B------:R-:W-:Y:S01]  /*eb10*/  ULDC.64 UR8, c[0x0][0xae0] ;  /* 0x0002b80000087ab9 */ /* 0x000fe20000000a00 */
[----:B------:R-:W-:Y:S01]  /*eb20*/  VIADD R6, R206, UR60 ;  /* 0x0000003cce067c36 */ /* 0x000fe20008000000 */
[----:B------:R-:W-:Y:S01]  /*eb30*/  UIADD3 UR5, UR7, UR5, URZ ;  /* 0x0000000507057290 */ /* 0x000fe2000fffe03f */
[----:B------:R-:W-:-:S02]  /*eb40*/  IMAD R0, R0, UR8, RZ ;  /* 0x0000000800007c24 */ /* 0x000fc4000f8e02ff */
[----:B------:R-:W-:Y:S02]  /*eb50*/  IMAD.U32 R3, RZ, RZ, UR7 ;  /* 0x00000007ff037e24 */ /* 0x000fe4000f8e00ff */
[----:B------:R-:W-:Y:S01]  /*eb60*/  IMAD.U32 R2, RZ, RZ, UR6 ;  /* 0x00000006ff027e24 */ /* 0x000fe2000f8e00ff */
[----:B------:R-:W-:Y:S01]  /*eb70*/  ULDC.64 UR6, c[0x0][0xad8] ;  /* 0x0002b60000067ab9 */ /* 0x000fe20000000a00 */
[----:B------:R-:W-:Y:S01]  /*eb80*/  IMAD.U32 R3, RZ, RZ, UR5 ;  /* 0x00000005ff037e24 */ /* 0x000fe2000f8e00ff */
[----:B------:R-:W-:Y:S01]  /*eb90*/  ULDC UR5, c[0x0][0xa88] ;  /* 0x0002a20000057ab9 */ /* 0x000fe20000000800 */
[C---:B------:R-:W-:Y:S01]  /*eba0*/  IMAD R9, R5.reuse, UR9, R0 ;  /* 0x0000000905097c24 */ /* 0x040fe2000f8e0200 */
[----:B------:R-:W-:Y:S01]  /*ebb0*/  SHF.R.S32.HI R0, RZ, 0x1f, R7 ;  /* 0x0000001fff007819 */ /* 0x000fe20000011407 */
[----:B------:R-:W-:-:S04]  /*ebc0*/  IMAD.WIDE.U32 R2, R5, UR8, R2 ;  /* 0x0000000805027c25 */ /* 0x000fc8000f8e0002 */
[----:B------:R-:W-:Y:S02]  /*ebd0*/  IMAD.IADD R3, R3, 0x1, R9 ;  /* 0x0000000103037824 */ /* 0x000fe400078e0209 */
[----:B------:R-:W-:Y:S02]  /*ebe0*/  IMAD R4, R0, UR6, RZ ;  /* 0x0000000600047c24 */ /* 0x000fe4000f8e02ff */
[----:B------:R-:W-:Y:S02]  /*ebf0*/  IMAD R9, R8, UR5, RZ ;  /* 0x0000000508097c24 */ /* 0x000fe4000f8e02ff */
[C---:B------:R-:W-:Y:S02]  /*ec00*/  IMAD R5, R7.reuse, UR7, R4 ;  /* 0x0000000707057c24 */ /* 0x040fe4000f8e0204 */
[----:B------:R-:W-:Y:S01]  /*ec10*/  IMAD.WIDE.U32 R2, R7, UR6, R2 ;  /* 0x0000000607027c25 */ /* 0x000fe2000f8e0002 */
[----:B------:R-:W-:Y:S01]  /*ec20*/  ISETP.GE.AND P2, PT, R6, R9, PT ;  /* 0x000000090600720c */ /* 0x000fe20003f46270 */
[----:B------:R-:W-:-:S02]  /*ec30*/  ULDC.64 UR6, c[0x0][0xa80] ;  /* 0x0002a00000067ab9 */ /* 0x000fc40000000a00 */
[----:B------:R-:W-:Y:S01]  /*ec40*/  VIADD R0, R6, 0x20 ;  /* 0x0000002006007836 */ /* 0x000fe20000000000 */
[----:B------:R-:W-:Y:S01]  /*ec50*/  LEA R4, P3, R2, UR6, 0x1 ;  /* 0x0000000602047c11 */ /* 0x000fe2000f8608ff */
[----:B------:R-:W-:-:S03]  /*ec60*/  IMAD.IADD R3, R3, 0x1, R5 ;  /* 0x0000000103037824 */ /* 0x000fc600078e0205 */
[-C--:B------:R-:W-:Y:S01]  /*ec70*/  ISETP.GE.AND P1, PT, R0, R9.reuse, PT ;  /* 0x000000090000720c */ /* 0x080fe20003f26270 */
[----:B------:R-:W-:Y:S01]  /*ec80*/  VIADD R0, R6, 0x40 ;  /* 0x0000004006007836 */ /* 0x000fe20000000000 */
[----:B------:R-:W-:Y:S02]  /*ec90*/  LEA.HI.X R5, R2, UR7, R3, 0x1, P3 ;  /* 0x0000000702057c11 */ /* 0x000fe400098f0c03 */
[----:B------:R0:W1:Y:S02]  /*eca0*/  SHFL.IDX PT, R2, R4, RZ, 0x181f ;  /* 0x00181fff04027589 */ /* 0x00006400000e0000 */
[----:B------:R-:W-:Y:S02]  /*ecb0*/  ISETP.GE.AND P0, PT, R0, R9, PT ;  /* 0x000000090000720c */ /* 0x000fe40003f06270 */
[----:B------:R0:W2:Y:S01]  /*ecc0*/  SHFL.IDX PT, R0, R5, RZ, 0x181f ;  /* 0x00181fff05007589 */ /* 0x0000a200000e0000 */
[----:B------:R-:W-:Y:S10]  /*ecd0*/  @P2 BRA `(.L_x_1247) ;  /* 0x0000000000482947 */ /* 0x000ff40003800000 */
        /* <DEDUP_REMOVED lines=18> */
.L_x_1247:
[----:B------:R-:W-:Y:S05]  /*ee00*/  BSYNC B1 ;  /* 0x0000000000017941 */ /* 0x000fea0003800000 */
.L_x_1246:
[----:B--2---:R2:W4:Y:S01]  /*ee10*/  SHFL.IDX PT, R0, R5, 0x1, 0x181f ;  /* 0x00381f0005007f89 */ /* 0x00452200000e0000 */
[----:B------:R-:W-:Y:S03]  /*ee20*/  BSSY B1, `(.L_x_1248) ;  /* 0x0000015000017945 */ /* 0x000fe60003800000 */
[----:B-1-3--:R2:W1:Y:S01]  /*ee30*/  SHFL.IDX PT, R2, R4, 0x1, 0x181f ;  /* 0x00381f0004027f89 */ /* 0x00a46200000e0000 */
        /* <DEDUP_REMOVED lines=8> */
[----:B------:R-:W-:Y:S02]  /*eec0*/  @!P3 LEA R12, P5, R200, R2, 0x1 ;  /* 0x00000002c80cb211 */ /* 0x000fe400078a08ff */
[----:B----4-:R-:W-:Y:S02]  /*eed0*/  @!P4 LEA.HI.X R11, R18, R0, R216, 0x1, P6 ;  /* 0x00000000120bc211 */ /* 0x010fe400030f0cd8 */
        /* <DEDUP_REMOVED lines=9> */
.L_x_1249:
[----:B------:R-:W-:Y:S05]  /*ef70*/  BSYNC B1 ;  /* 0x0000000000017941 */ /* 0x000fea0003800000 */
.L_x_1248:
[----:B----4-:R4:W0:Y:S01]  /*ef80*/  SHFL.IDX PT, R0, R5, 0x2, 0x181f ;  /* 0x00581f0005007f89 */ /* 0x01082200000e0000 */
        /* <DEDUP_REMOVED lines=10> */
[-C--:B------:R-:W-:Y:S02]  /*f030*/  @!P2 LEA R12, P5, R200, R2.reuse, 0x1 ;  /* 0x00000002c80ca211 */ /* 0x080fe400078a08ff */
        /* <DEDUP_REMOVED lines=10> */
.L_x_1251:
[----:B------:R-:W-:Y:S05]  /*f0e0*/  BSYNC B1 ;  /* 0x0000000000017941 */ /* 0x000fea0003800000 */
.L_x_1250:
[----:B0-----:R-:W-:Y:S01]  /*f0f0*/  VIADD R0, R6, 0x60 ;  /* 0x0000006006007836 */ /* 0x001fe20000000000 */
[----:B--2-4-:R-:W0:Y:S04]  /*f100*/  SHFL.IDX PT, R5, R5, 0x3, 0x181f ;  /* 0x00781f0005057f89 */ /* 0x014e2800000e0000 */
[----:B------:R-:W-:Y:S01]  /*f110*/  ISETP.GE.AND P0, PT, R0, R9, PT ;  /* 0x000000090000720c */ /* 0x000fe20003f06270 */
[----:B-1-3--:R1:W2:-:S12]  /*f120*/  SHFL.IDX PT, R2, R4, 0x3, 0x181f ;  /* 0x00781f0004027f89 */ /* 0x00a29800000e0000 */
        /* <DEDUP_REMOVED lines=8> */
[-C--:B------:R-:W-:Y:S02]  /*f1b0*/  @!P2 LEA R8, P5, R200, R2.reuse, 0x1 ;  /* 0x00000002c808a211 */ /* 0x080fe400078a08ff */
[-C--:B------:R-:W-:Y:S02]  /*f1c0*/  @!P1 LEA R10, P4, R23, R2.reuse, 0x1 ;  /* 0x00000002170a9211 */ /* 0x080fe400078808ff */
[-C--:B0-----:R-:W-:Y:S02]  /*f1d0*/  @!P3 LEA.HI.X R7, R18, R5.reuse, R216, 0x1, P6 ;  /* 0x000000051207b211 */ /* 0x081fe400030f0cd8 */
        /* <DEDUP_REMOVED lines=8> */
.L_x_1243:
[----:B------:R-:W-:Y:S05]  /*f260*/  BSYNC B0 ;  /* 0x0000000000007941 */ /* 0x000fea0003800000 */
.L_x_1235:
[----:B------:R-:W-:Y:S02]  /*f270*/  ULDC UR5, c[0x0][0xc38] ;  /* 0x00030e0000057ab9 */ /* 0x000fe40000000800 */
[----:B------:R-:W-:-:S06]  /*f280*/  UISETP.GE.AND UP0, UPT, UR4, UR5, UPT ;  /* 0x000000050400728c */ /* 0x000fcc000bf06270 */
[----:B------:R-:W-:-:S13]  /*f290*/  PLOP3.LUT P0, PT, PT, PT, UP0, 0x80, 0x0 ;  /* 0x000000000000781c */ /* 0x000fda0003f0f008 */
[----:B------:R-:W-:Y:S05]  /*f2a0*/  @!P0 BRA `(.L_x_1252) ;  /* 0xffffff1800d48947 */ /* 0x000fea000383ffff */
[----:B------:R-:W-:Y:S05]  /*f2b0*/  EXIT ;  /* 0x000000000000794d */ /* 0x000fea0003800000 */
.L_x_1154:
[----:B------:R-:W-:-:S08]  /*f2c0*/  NOP ;  /* 0x0000000000007918 */ /* 0x000fd00000000000 */
[----:B0-----:R-:W0:-:S00]  /*f2d0*/  USETMAXREG.DEALLOC.CTAPOOL 0x18 ;  /* 0x00000018000079c8 */ /* 0x001e0000080e0500 */
[----:B0-----:R-:W-:-:S06]  /*f2e0*/  LOP3.LUT R0, R0, 0x3, RZ, 0xc0, !PT ;  /* 0x0000000300007812 */ /* 0x001fcc00078ec0ff */
[----:B------:R-:W0:Y:S01]  /*f2f0*/  S2UR UR6, SR_CTAID.X ;  /* 0x00000000000679c3 */ /* 0x000e220000002500 */
[----:B------:R-:W-:Y:S01]  /*f300*/  LOP3.LUT R19, R19, 0xfffffffb, RZ, 0xc0, !PT ;  /* 0xfffffffb13137812 */ /* 0x000fe200078ec0ff */
[----:B------:R-:W-:Y:S01]  /*f310*/  STL [R1+0x18], RZ ;  /* 0x000018ff01007387 */ /* 0x000fe20000100800 */
[----:B------:R-:W-:-:S03]  /*f320*/  IMAD.MOV.U32 R18, RZ, RZ, RZ ;  /* 0x000000ffff127224 */ /* 0x000fc600078e00ff */
[----:B------:R-:W1:Y:S02]  /*f330*/  SHFL.IDX PT, R0, R0, RZ, 0x1f ;  /* 0x00001fff00007589 */ /* 0x000e6400000e0000 */
[----:B-1----:R-:W-:Y:S02]  /*f340*/  ISETP.NE.AND P0, PT, R0, RZ, PT ;  /* 0x000000ff0000720c */ /* 0x002fe40003f05270 */
[----:B------:R-:W0:Y:S11]  /*f350*/  LDC R0, c[0x0][0xc38] ;  /* 0x00030e00ff007b82 */ /* 0x000e360000000800 */
[----:B------:R-:W-:Y:S01]  /*f360*/  @P0 LOP3.LUT R19, R19, 0x4, RZ, 0xfc, !PT ;  /* 0x0000000413130812 */ /* 0x000fe200078efcff */
[----:B------:R-:W-:Y:S06]  /*f370*/  @P0 BAR.ARV 0x4, 0x180 ;  /* 0x0106000000000b1d */ /* 0x000fec0000002000 */
[----:B0-----:R-:W-:Y:S01]  /*f380*/  ISETP.LE.AND P0, PT, R0, UR6, PT ;  /* 0x0000000600007c0c */ /* 0x001fe2000bf03270 */
[----:B------:R-:W-:-:S05]  /*f390*/  IMAD.MOV.U32 R0, RZ, RZ, 0x1 ;  /* 0x00000001ff007424 */ /* 0x000fca00078e00ff */
[----:B------:R0:W-:Y:S07]  /*f3a0*/  STL [R1+0x8], R0 ;  /* 0x0000080001007387 */ /* 0x0001ee0000100800 */
[----:B------:R-:W-:Y:S05]  /*f3b0*/  @P0 BRA `(.L_x_1253) ;  /* 0x0000005400780947 */ /* 0x000fea0003800000 */
[----:B------:R-:W1:Y:S01]  /*f3c0*/  S2R R6, SR_TID.X ;  /* 0x0000000000067919 */ /* 0x000e620000002100 */
[----:B------:R-:W2:Y:S01]  /*f3d0*/  S2UR UR5, SR_CgaCtaId ;  /* 0x00000000000579c3 */ /* 0x000ea20000008800 */
[----:B------:R-:W-:Y:S01]  /*f3e0*/  UMOV UR4, 0x400 ;  /* 0x0000040000047882 */ /* 0x000fe20000000000 */
[----:B------:R-:W-:Y:S01]  /*f3f0*/  IMAD.MOV.U32 R18, RZ, RZ, RZ ;  /* 0x000000ffff127224 */ /* 0x000fe200078e00ff */
[----:B------:R-:W-:Y:S01]  /*f400*/  ULDC UR44, c[0x0][0xc] ;  /* 0x00000300002c7ab9 */ /* 0x000fe20000000800 */
[----:B------:R-:W-:Y:S01]  /*f410*/  ULDC.64 UR38, c[0x0][0x198] ;  /* 0x0000660000267ab9 */ /* 0x000fe20000000a00 */
[----:B--2---:R-:W-:-:S06]  /*f420*/  ULEA UR4, UR5, UR4, 0x18 ;  /* 0x0000000405047291 */ /* 0x004fcc000f8ec03f */
[----:B------:R-:W-:Y:S01]  /*f430*/  IMAD.U32 R17, RZ, RZ, UR4 ;  /* 0x00000004ff117e24 */ /* 0x000fe2000f8e00ff */
[C---:B-1----:R-:W-:Y:S01]  /*f440*/  LOP3.LUT R5, R6.reuse, 0x7f, RZ, 0xc0, !PT ;  /* 0x0000007f06057812 */ /* 0x042fe200078ec0ff */
[----:B0-----:R-:W-:-:S05]  /*f450*/  IMAD.SHL.U32 R0, R6, 0x8, RZ ;  /* 0x0000000806007824 */ /* 0x001fca00078e00ff */
[C---:B------:R-:W-:Y:S02]  /*f460*/  LOP3.LUT R2, R0.reuse, 0x1f8, RZ, 0xc0, !PT ;  /* 0x000001f800027812 */ /* 0x040fe400078ec0ff */
[----:B------:R-:W-:Y:S02]  /*f470*/  LOP3.LUT R0, R0, 0x38, RZ, 0xc0, !PT ;  /* 0x0000003800007812 */ /* 0x000fe400078ec0ff */
[----:B------:R-:W-:Y:S01]  /*f480*/  LOP3.LUT R3, R2, 0x38, R6, 0x78, !PT ;  /* 0x0000003802037812 */ /* 0x000fe200078e7806 */
[----:B------:R-:W-:-:S05]  /*f490*/  IMAD.SHL.U32 R2, R5, 0x8, RZ ;  /* 0x0000000805027824 */ /* 0x000fca00078e00ff */
[----:B------:R-:W-:Y:S01]  /*f4a0*/  LOP3.LUT R4, R3, 0x200, R2, 0xf8, !PT ;  /* 0x0000020003047812 */ /* 0x000fe200078ef802 */
[----:B------:R-:W-:Y:S01]  /*f4b0*/  IMAD.SHL.U32 R2, R6, 0x10, RZ ;  /* 0x0000001006027824 */ /* 0x000fe200078e00ff */
[----:B------:R-:W-:-:S03]  /*f4c0*/  SHF.R.U32.HI R3, RZ, 0x3, R5 ;  /* 0x00000003ff037819 */ /* 0x000fc60000011605 */
[----:B------:R-:W-:Y:S01]  /*f4d0*/  IMAD R4, R4, 0x2, R17 ;  /* 0x0000000204047824 */ /* 0x000fe200078e0211 */
[----:B------:R-:W-:Y:S01]  /*f4e0*/  LOP3.LUT R2, R3, 0x70, R2, 0xf8, !PT ;  /* 0x0000007003027812 */ /* 0x000fe200078ef802 */
[----:B------:R-:W-:Y:S02]  /*f4f0*/  IMAD.U32 R3, RZ, RZ, UR6 ;  /* 0x00000006ff037e24 */ /* 0x000fe4000f8e00ff */
[----:B------:R-:W-:Y:S01]  /*f500*/  IMAD.MOV.U32 R2, RZ, RZ, 0x1 ;  /* 0x00000001ff027424 */ /* 0x000fe200078e00ff */
[----:B------:R-:W-:Y:S04]  /*f510*/  STL [R1+0x10], R4 ;  /* 0x0000100401007387 */ /* 0x000fe80000100800 */
[----:B------:R0:W-:Y:S04]  /*f520*/  STL [R1+0x14], R3 ;  /* 0x0000140301007387 */ /* 0x0001e80000100800 */
[----:B------:R-:W-:Y:S04]  /*f530*/  STL [R1+0x18], RZ ;  /* 0x000018ff01007387 */ /* 0x000fe80000100800 */
[----:B------:R1:W-:Y:S01]  /*f540*/  STL [R1+0x8], R2 ;  /* 0x0000080201007387 */ /* 0x0003e20000100800 */
[----:B0-----:R-:W-:-:S02]  /*f550*/  LOP3.LUT R3, R0, 0x40, RZ, 0xfc, !PT ;  /* 0x0000004000037812 */ /* 0x001fc400078efcff */
[C---:B-1----:R-:W-:Y:S02]  /*f560*/  LOP3.LUT R2, R0.reuse, 0x80, RZ, 0xfc, !PT ;  /* 0x0000008000027812 */ /* 0x042fe400078efcff */
[----:B------:R-:W-:-:S07]  /*f570*/  LOP3.LUT R0, R0, 0xc0, RZ, 0xfc, !PT ;  /* 0x000000c000007812 */ /* 0x000fce00078efcff */
.L_x_1360:
[----:B--2---:R-:W2:Y:S01]  /*f580*/  LDL R0, [R1+0x14] ;  /* 0x0000140001007983 */ /* 0x004ea20000100800 */
[----:B------:R-:W-:Y:S02]  /*f590*/  ULDC UR8, c[0x0][0xc60] ;  /* 0x0003180000087ab9 */ /* 0x000fe40000000800 */
[----:B------:R-:W-:-:S11]  /*f5a0*/  UISETP.NE.AND UP0, UPT, UR8, 0x1, UPT ;  /* 0x000000010800788c */ /* 0x000fd6000bf05270 */
[----:B------:R-:W-:Y:S01]  /*f5b0*/  @UP0 ULDC UR4, c[0x0][0xc64] ;  /* 0x0003190000040ab9 */ /* 0x000fe20000000800 */
[----:B------:R-:W-:Y:S01]  /*f5c0*/  @UP0 ULDC UR9, c[0x0][0xc68] ;  /* 0x00031a0000090ab9 */ /* 0x000fe20000000800 */
[C---:B--2---:R-:W-:Y:S02]  /*f5d0*/  R2UR UR7, R0.reuse ;  /* 0x00000000000772ca */ /* 0x044fe400000e0000 */
[----:B------:R-:W-:-:S11]  /*f5e0*/  R2UR UR6, R0 ;  /* 0x00000000000672ca */ /* 0x000fd600000e0000 */
[----:B------:R-:W-:-:S04]  /*f5f0*/  UIMAD.WIDE.U32 UR4, UR7, UR4, URZ ;  /* 0x00000004070472a5 */ /* 0x000fc8000f8e003f */
[----:B------:R-:W-:-:S03]  /*f600*/  @UP0 USHF.R.U32.HI UR7, URZ, UR9, UR5 ;  /* 0x000000093f070299 */ /* 0x000fc60008011605 */
[----:B------:R-:W-:Y:S02]  /*f610*/  ULDC UR4, c[0x0][0xc78] ;  /* 0x00031e0000047ab9 */ /* 0x000fe40000000800 */
[----:B------:R-:W-:Y:S02]  /*f620*/  UISETP.GE.AND UP0, UPT, UR7, UR4, UPT ;  /* 0x000000040700728c */ /* 0x000fe4000bf06270 */
[----:B------:R-:W-:-:S04]  /*f630*/  UIADD3 UR4, -UR7, URZ, URZ ;  /* 0x0000003f07047290 */ /* 0x000fc8000fffe13f */
[----:B------:R-:W-:Y:S01]  /*f640*/  PLOP3.LUT P0, PT, PT, PT, UP0, 0x80, 0x0 ;  /* 0x000000000000781c */ /* 0x000fe20003f0f008 */
[----:B------:R-:W-:-:S12]  /*f650*/  UIMAD UR8, UR8, UR4, UR6 ;  /* 0x00000004080872a4 */ /* 0x000fd8000f8e0206 */
[----:B01--4-:R-:W-:Y:S05]  /*f660*/  @!P0 BRA `(.L_x_1254) ;  /* 0x0000000000208947 */ /* 0x013fea0003800000 */
        /* <DEDUP_REMOVED lines=8> */
.L_x_1254:
[----:B------:R-:W-:Y:S01]  /*f6f0*/  ULDC UR9, c[0x0][0xc54] ;  /* 0x0003150000097ab9 */ /* 0x000fe20000000800 */
[----:B------:R-:W-:Y:S01]  /*f700*/  UMOV UR6, UR8 ;  /* 0x0000000800067c82 */ /* 0x000fe20008000000 */
[----:B------:R-:W-:-:S11]  /*f710*/  UISETP.NE.AND UP0, UPT, UR9, 0x1, UPT ;  /* 0x000000010900788c */ /* 0x000fd6000bf05270 */
[----:B------:R-:W-:Y:S02]  /*f720*/  @UP0 ULDC.64 UR10, c[0x0][0xc58] ;  /* 0x00031600000a0ab9 */ /* 0x000fe40000000a00 */
[----:B------:R-:W-:-:S04]  /*f730*/  UIMAD.WIDE.U32 UR4, UR8, UR10, URZ ;  /* 0x0000000a080472a5 */ /* 0x000fc8000f8e003f */
[----:B------:R-:W-:-:S04]  /*f740*/  @UP0 USHF.R.U32.HI UR6, URZ, UR11, UR5 ;  /* 0x0000000b3f060299 */ /* 0x000fc80008011605 */
[----:B------:R-:W-:-:S12]  /*f750*/  UIMAD UR4, UR6, UR9, URZ ;  /* 0x00000009060472a4 */ /* 0x000fd8000f8e023f */
.L_x_1255:
[----:B------:R-:W-:Y:S02]  /*f760*/  UIADD3 UR4, UR8, -UR4, URZ ;  /* 0x8000000408047290 */ /* 0x000fe4000fffe03f */
        /* <DEDUP_REMOVED lines=8> */
[----:B------:R-:W-:Y:S01]  /*f7f0*/  ULDC UR13, c[0x0][0xc54] ;  /* 0x00031500000d7ab9 */ /* 0x000fe20000000800 */
[----:B------:R-:W-:-:S02]  /*f800*/  UISETP.NE.U32.AND UP0, UPT, UR10, URZ, UPT ;  /* 0x0000003f0a00728c */ /* 0x000fc4000bf05070 */
[----:B------:R-:W-:Y:S02]  /*f810*/  UIMAD UR13, UR7, UR13, UR4 ;  /* 0x0000000d070d72a4 */ /* 0x000fe4000f8e0204 */
[----:B------:R-:W-:Y:S01]  /*f820*/  USHF.L.U32 UR43, UR43, 0x7, URZ ;  /* 0x000000072b2b7899 */ /* 0x000fe2000800063f */
[----:B------:R-:W-:Y:S01]  /*f830*/  ULDC.64 UR4, c[0x0][0x9e0] ;  /* 0x0002780000047ab9 */ /* 0x000fe20000000a00 */
[----:B------:R-:W-:Y:S02]  /*f840*/  UISETP.NE.AND.EX UP0, UPT, UR11, URZ, UPT, UP0 ;  /* 0x0000003f0b00728c */ /* 0x000fe4000bf05300 */
[----:B------:R-:W-:Y:S02]  /*f850*/  UISETP.GE.AND UP3, UPT, UR5, 0x1, UPT ;  /* 0x000000010500788c */ /* 0x000fe4000bf66270 */
[----:B------:R-:W-:Y:S01]  /*f860*/  UIADD3 UR12, UR43, 0x7f, URZ ;  /* 0x0000007f2b0c7890 */ /* 0x000fe2000fffe03f */
[----:B------:R-:W-:Y:S01]  /*f870*/  ULDC UR10, c[0x0][0x424] ;  /* 0x00010900000a7ab9 */ /* 0x000fe20000000800 */
[----:B------:R-:W-:Y:S01]  /*f880*/  ULDC UR6, c[0x0][0x288] ;  /* 0x0000a20000067ab9 */ /* 0x000fe20000000800 */
[----:B------:R-:W-:Y:S01]  /*f890*/  @UP2 ULDC UR8, c[0x0][0xc4c] ;  /* 0x0003130000082ab9 */ /* 0x000fe20000000800 */
[----:B------:R-:W-:Y:S01]  /*f8a0*/  @UP1 ULDC UR11, c[0x0][0x44c] ;  /* 0x00011300000b1ab9 */ /* 0x000fe20000000800 */
[----:B------:R-:W-:Y:S01]  /*f8b0*/  USEL UR15, UR10, 0x1, UP0 ;  /* 0x000000010a0f7887 */ /* 0x000fe20008000000 */
[----:B------:R-:W-:Y:S01]  /*f8c0*/  PLOP3.LUT P1, PT, PT, PT, UP3, 0x80, 0x0 ;  /* 0x000000000000781c */ /* 0x000fe20003f2f038 */
[----:B------:R-:W-:-:S02]  /*f8d0*/  UIADD3 UR16, -UR6, 0x1, URZ ;  /* 0x0000000106107890 */ /* 0x000fc4000fffe13f */
[----:B------:R-:W-:Y:S02]  /*f8e0*/  UIMAD.WIDE.U32 UR8, UR13, UR8, URZ ;  /* 0x000000080d0872a5 */ /* 0x000fe4000f8e003f */
[----:B------:R-:W-:Y:S01]  /*f8f0*/  UIMAD.WIDE.U32 UR10, UR12, UR11, URZ ;  /* 0x0000000b0c0a72a5 */ /* 0x000fe2000f8e003f */
[----:B------:R-:W-:Y:S01]  /*f900*/  ULDC UR7, c[0x0][0x2f0] ;  /* 0x0000bc0000077ab9 */ /* 0x000fe20000000800 */
[----:B------:R-:W-:Y:S01]  /*f910*/  @UP2 ULDC UR17, c[0x0][0xc50] ;  /* 0x0003140000112ab9 */ /* 0x000fe20000000800 */
[----:B------:R-:W-:Y:S01]  /*f920*/  @UP1 ULDC UR18, c[0x0][0x450] ;  /* 0x0001140000121ab9 */ /* 0x000fe20000000800 */
[----:B------:R-:W-:Y:S01]  /*f930*/  UMOV UR42, UR13 ;  /* 0x0000000d002a7c82 */ /* 0x000fe20008000000 */
[----:B------:R-:W-:Y:S02]  /*f940*/  UIMAD UR16, UR15, UR7, UR16 ;  /* 0x000000070f1072a4 */ /* 0x000fe4000f8e0210 */
[----:B------:R-:W-:Y:S02]  /*f950*/  @UP2 USHF.R.U32.HI UR42, URZ, UR17, UR9 ;  /* 0x000000113f2a2299 */ /* 0x000fe40008011609 */
[----:B------:R-:W-:-:S02]  /*f960*/  @UP1 USHF.R.U32.HI UR12, URZ, UR18, UR11 ;  /* 0x000000123f0c1299 */ /* 0x000fc4000801160b */
[----:B------:R-:W-:Y:S02]  /*f970*/  UIADD3 UR36, -UR42, URZ, URZ ;  /* 0x0000003f2a247290 */ /* 0x000fe4000fffe13f */
[----:B------:R-:W-:Y:S02]  /*f980*/  UIADD3 UR12, UR16, UR12, URZ ;  /* 0x0000000c100c7290 */ /* 0x000fe4000fffe03f */
[----:B------:R-:W-:Y:S02]  /*f990*/  UIMAD UR36, UR14, UR36, UR13 ;  /* 0x000000240e2472a4 */ /* 0x000fe4000f8e020d */
[----:B------:R-:W-:Y:S01]  /*f9a0*/  UIADD3 UR4, UR12, UR4, URZ ;  /* 0x000000040c047290 */ /* 0x000fe2000fffe03f */
[----:B------:R-:W-:Y:S11]  /*f9b0*/  @!P1 BRA `(.L_x_1256) ;  /* 0x0000000000449947 */ /* 0x000ff60003800000 */
        /* <DEDUP_REMOVED lines=10> */
.L_x_1257:
[----:B------:R-:W-:-:S11]  /*fa60*/  UISETP.NE.AND UP0, UPT, UR5, 0x1, UPT ;  /* 0x000000010500788c */ /* 0x000fd6000bf05270 */
[----:B------:R-:W-:Y:S02]  /*fa70*/  @UP0 ULDC.64 UR12, c[0x0][0x9e8] ;  /* 0x00027a00000c0ab9 */ /* 0x000fe40000000a00 */
[----:B------:R-:W-:-:S04]  /*fa80*/  UIMAD.WIDE.U32 UR8, UR10, UR12, URZ ;  /* 0x0000000c0a0872a5 */ /* 0x000fc8000f8e003f */
[----:B------:R-:W-:-:S12]  /*fa90*/  @UP0 USHF.R.U32.HI UR10, URZ, UR13, UR9 ;  /* 0x0000000d3f0a0299 */ /* 0x000fd80008011609 */
.L_x_1258:
[----:B------:R-:W-:-:S04]  /*faa0*/  UIMAD UR10, UR10, UR5, UR5 ;  /* 0x000000050a0a72a4 */ /* 0x000fc8000f8e0205 */
[----:B------:R-:W-:-:S04]  /*fab0*/  UISETP.LT.AND UP0, UPT, UR4, UR10, UPT ;  /* 0x0000000a0400728c */ /* 0x000fc8000bf01270 */
[----:B------:R-:W-:-:S12]  /*fac0*/  USEL UR4, UR4, UR10, UP0 ;  /* 0x0000000a04047287 */ /* 0x000fd80008000000 */
.L_x_1256:
[----:B------:R-:W-:Y:S02]  /*fad0*/  UIMAD UR12, UR15, UR7, 0x3f ;  /* 0x0000003f0f0c74a4 */ /* 0x000fe4000f8e0207 */
[----:B------:R-:W-:Y:S02]  /*fae0*/  UIADD3 UR4, UR4, 0x3f, URZ ;  /* 0x0000003f04047890 */ /* 0x000fe4000fffe03f */
[----:B------:R-:W-:Y:S02]  /*faf0*/  USHF.R.S32.HI UR13, URZ, 0x1f, UR12 ;  /* 0x0000001f3f0d7899 */ /* 0x000fe4000801140c */
[----:B------:R-:W-:Y:S01]  /*fb00*/  USHF.R.S32.HI UR10, URZ, 0x1f, UR4 ;  /* 0x0000001f3f0a7899 */ /* 0x000fe20008011404 */
[----:B------:R-:W-:Y:S01]  /*fb10*/  @UP1 ULDC UR8, c[0x0][0x44c] ;  /* 0x0001130000081ab9 */ /* 0x000fe20000000800 */
[----:B------:R-:W-:Y:S02]  /*fb20*/  ULEA.HI UR13, UR13, UR12, URZ, 0x6 ;  /* 0x0000000c0d0d7291 */ /* 0x000fe4000f8f303f */
[----:B------:R-:W-:-:S02]  /*fb30*/  UIMAD.WIDE.U32 UR8, UR43, UR8, URZ ;  /* 0x000000082b0872a5 */ /* 0x000fc4000f8e003f */
[----:B------:R-:W-:Y:S01]  /*fb40*/  ULEA.HI UR10, UR10, UR4, URZ, 0x6 ;  /* 0x000000040a0a7291 */ /* 0x000fe2000f8f303f */
[----:B------:R-:W-:Y:S01]  /*fb50*/  @UP1 ULDC UR14, c[0x0][0x450] ;  /* 0x00011400000e1ab9 */ /* 0x000fe20000000800 */
[----:B------:R-:W-:Y:S01]  /*fb60*/  UMOV UR11, UR43 ;  /* 0x0000002b000b7c82 */ /* 0x000fe20008000000 */
[----:B------:R-:W-:Y:S02]  /*fb70*/  UIMAD UR4, UR15, UR7, -UR6 ;  /* 0x000000070f0472a4 */ /* 0x000fe4000f8e0a06 */
[----:B------:R-:W-:Y:S02]  /*fb80*/  USHF.R.S32.HI UR13, URZ, 0x6, UR13 ;  /* 0x000000063f0d7899 */ /* 0x000fe4000801140d */
[----:B------:R-:W-:Y:S02]  /*fb90*/  USHF.R.S32.HI UR10, URZ, 0x6, UR10 ;  /* 0x000000063f0a7899 */ /* 0x000fe4000801140a */
[----:B------:R-:W-:Y:S02]  /*fba0*/  @UP1 USHF.R.U32.HI UR11, URZ, UR14, UR9 ;  /* 0x0000000e3f0b1299 */ /* 0x000fe40008011609 */
[----:B------:R-:W-:-:S02]  /*fbb0*/  UISETP.LT.AND UP0, UPT, UR13, UR10, UPT ;  /* 0x0000000a0d00728c */ /* 0x000fc4000bf01270 */
[----:B------:R-:W-:Y:S01]  /*fbc0*/  UIADD3 UR4, UR4, UR11, URZ ;  /* 0x0000000b04047290 */ /* 0x000fe2000fffe03f */
[----:B------:R-:W-:Y:S01]  /*fbd0*/  ULDC UR8, c[0x0][0x9dc] ;  /* 0x0002770000087ab9 */ /* 0x000fe20000000800 */
[----:B------:R-:W-:Y:S02]  /*fbe0*/  USEL UR41, UR13, UR10, UP0 ;  /* 0x0000000a0d297287 */ /* 0x000fe40008000000 */
        /* <DEDUP_REMOVED lines=12> */
.L_x_1260:
[----:B------:R-:W-:-:S11]  /*fcb0*/  UISETP.NE.AND UP0, UPT, UR5, 0x1, UPT ;  /* 0x000000010500788c */ /* 0x000fd6000bf05270 */
[----:B------:R-:W-:Y:S02]  /*fcc0*/  @UP0 ULDC.64 UR10, c[0x0][0x9e8] ;  /* 0x00027a00000a0ab9 */ /* 0x000fe40000000a00 */
[----:B------:R-:W-:-:S04]  /*fcd0*/  UIMAD.WIDE.U32 UR6, UR4, UR10, URZ ;  /* 0x0000000a040672a5 */ /* 0x000fc8000f8e003f */
[----:B------:R-:W-:-:S12]  /*fce0*/  @UP0 USHF.R.U32.HI UR4, URZ, UR11, UR7 ;  /* 0x0000000b3f040299 */ /* 0x000fd80008011607 */
.L_x_1261:
[----:B------:R-:W-:-:S04]  /*fcf0*/  UIMAD UR4, UR4, UR5, URZ ;  /* 0x00000005040472a4 */ /* 0x000fc8000f8e023f */
[----:B------:R-:W-:-:S04]  /*fd00*/  UISETP.LT.AND UP0, UPT, UR8, UR4, UPT ;  /* 0x000000040800728c */ /* 0x000fc8000bf01270 */
[----:B------:R-:W-:-:S12]  /*fd10*/  USEL UR8, UR8, UR4, !UP0 ;  /* 0x0000000408087287 */ /* 0x000fd8000c000000 */
.L_x_1259:
[----:B------:R-:W-:Y:S01]  /*fd20*/  USHF.R.S32.HI UR4, URZ, 0x1f, UR8 ;  /* 0x0000001f3f047899 */ /* 0x000fe20008011408 */
[----:B------:R-:W-:Y:S03]  /*fd30*/  BSSY B7, `(.L_x_1262) ;  /* 0x00004aa000077945 */ /* 0x000fe60003800000 */
[----:B------:R-:W-:-:S04]  /*fd40*/  ULEA.HI UR4, UR4, UR8, URZ, 0x6 ;  /* 0x0000000804047291 */ /* 0x000fc8000f8f303f */
[----:B------:R-:W-:-:S04]  /*fd50*/  USHF.R.S32.HI UR4, URZ, 0x6, UR4 ;  /* 0x000000063f047899 */ /* 0x000fc80008011404 */
[----:B------:R-:W-:-:S04]  /*fd60*/  UISETP.LT.AND UP0, UPT, URZ, UR4, UPT ;  /* 0x000000043f00728c */ /* 0x000fc8000bf01270 */
[----:B------:R-:W-:-:S04]  /*fd70*/  USEL UR40, URZ, UR4, !UP0 ;  /* 0x000000043f287287 */ /* 0x000fc8000c000000 */
[----:B------:R-:W-:-:S06]  /*fd80*/  UISETP.GT.AND UP0, UPT, UR41, UR40, UPT ;  /* 0x000000282900728c */ /* 0x000fcc000bf04270 */
[----:B------:R-:W-:-:S13]  /*fd90*/  PLOP3.LUT P0, PT, PT, PT, UP0, 0x80, 0x0 ;  /* 0x000000000000781c */ /* 0x000fda0003f0f008 */
[----:B------:R-:W-:Y:S05]  /*fda0*/  @P0 BRA `(.L_x_1263) ;  /* 0x00000000004c0947 */ /* 0x000fea0003800000 */
[----:B------:R-:W0:Y:S02]  /*fdb0*/  S2R R0, SR_TID.X ;  /* 0x0000000000007919 */ /* 0x000e240000002100 */
[----:B0-----:R-:W-:-:S04]  /*fdc0*/  LOP3.LUT R0, R0, 0x7f, RZ, 0xc0, !PT ;  /* 0x0000007f00007812 */ /* 0x001fc800078ec0ff */
[----:B------:R-:W-:-:S13]  /*fdd0*/  ISETP.NE.AND P1, PT, R0, RZ, PT ;  /* 0x000000ff0000720c */ /* 0x000fda0003f25270 */
[----:B------:R-:W-:Y:S05]  /*fde0*/  @P1 BRA `(.L_x_1264) ;  /* 0x0000004800781947 */ /* 0x000fea0003800000 */
[----:B------:R-:W0:Y:S01]  /*fdf0*/  S2R R5, SR_LANEID ;  /* 0x0000000000057919 */ /* 0x000e220000000000 */
[----:B------:R-:W-:Y:S01]  /*fe00*/  VOTEU.ANY UR4, UPT, PT ;  /* 0x0000000000047886 */ /* 0x000fe200038e0100 */
[----:B------:R-:W1:Y:S01]  /*fe10*/  LDC.64 R2, c[0x0][0xc80] ;  /* 0x00032000ff027b82 */ /* 0x000e620000000a00 */
[----:B------:R-:W0:Y:S01]  /*fe20*/  FLO.U32 R0, UR4 ;  /* 0x0000000400007d00 */ /* 0x000e2200080e0000 */
[----:B------:R-:W-:Y:S01]  /*fe30*/  ULDC.64 UR6, c[0x0][0x208] ;  /* 0x0000820000067ab9 */ /* 0x000fe20000000a00 */
[----:B0-----:R-:W-:-:S06]  /*fe40*/  ISETP.EQ.U32.AND P0, PT, R0, R5, PT ;  /* 0x000000050000720c */ /* 0x001fcc0003f02070 */
[----:B------:R-:W1:Y:S07]  /*fe50*/  POPC R5, UR4 ;  /* 0x0000000400057d09 */ /* 0x000e6e0008000000 */
[----:B-1----:R-:W2:Y:S01]  /*fe60*/  @P0 ATOMG.E.ADD.STRONG.GPU PT, R3, desc[UR6][R2.64], R5 ;  /* 0x00000005020309a8 */ /* 0x002ea200081ee1c6 */
[----:B------:R-:W0:Y:S02]  /*fe70*/  S2R R4, SR_LTMASK ;  /* 0x0000000000047919 */ /* 0x000e240000003900 */
[----:B0-----:R-:W-:-:S04]  /*fe80*/  LOP3.LUT R4, R4, UR4, RZ, 0xc0, !PT ;  /* 0x0000000404047c12 */ /* 0x001fc8000f8ec0ff */
[----:B------:R-:W0:Y:S01]  /*fe90*/  POPC R7, R4 ;  /* 0x0000000400077309 */ /* 0x000e220000000000 */
[----:B--2---:R-:W0:Y:S02]  /*fea0*/  SHFL.IDX PT, R0, R3, R0, 0x1f ;  /* 0x00001f0003007589 */ /* 0x004e2400000e0000 */
[----:B0-----:R-:W-:-:S05]  /*feb0*/  IADD3 R0, R0, UR44, R7 ;  /* 0x0000002c00007c10 */ /* 0x001fca000fffe007 */
[----:B------:R3:W-:Y:S01]  /*fec0*/  STL [R1+0x14], R0 ;  /* 0x0000140001007387 */ /* 0x0007e20000100800 */
[----:B------:R-:W-:Y:S05]  /*fed0*/  BRA `(.L_x_1264) ;  /* 0x00000048003c7947 */ /* 0x000fea0003800000 */
.L_x_1263:
[----:B------:R-:W-:Y:S01]  /*fee0*/  VIADD R0, R17, 0x20400 ;  /* 0x0002040011007836 */ /* 0x000fe20000000000 */
[----:B------:R-:W-:Y:S04]  /*fef0*/  BSSY B6, `(.L_x_1265) ;  /* 0x0000013000067945 */ /* 0x000fe80003800000 */
[----:B------:R-:W-:-:S13]  /*ff00*/  LOP3.LUT P0, RZ, R0, 0x3ff, RZ, 0xc0, !PT ;  /* 0x000003ff00ff7812 */ /* 0x000fda000780c0ff */
[----:B------:R-:W-:Y:S05]  /*ff10*/  @!P0 BRA `(.L_x_1266) ;  /* 0x0000000000408947 */ /* 0x000fea0003800000 */
        /* <DEDUP_REMOVED lines=16> */
.L_x_1266:
[----:B------:R-:W-:Y:S05]  /*10020*/  BSYNC B6 ;  /* 0x0000000000067941 */ /* 0x000fea0003800000 */
.L_x_1265:
        /* <DEDUP_REMOVED lines=8> */
[----:B------:R0:W1:Y:S01]  /*100b0*/  LDC.64 R2, c[0x4][R16] ;  /* 0x0100000010027b82 */ /* 0x0000620000000a00 */
        /* <DEDUP_REMOVED lines=11> */
.L_x_1269:
        /* <DEDUP_REMOVED lines=15> */
.L_x_1268:
[----:B------:R-:W-:Y:S05]  /*10260*/  BSYNC B6 ;  /* 0x0000000000067941 */ /* 0x000fea0003800000 */
.L_x_1267:
[----:B------:R-:W-:Y:S01]  /*10270*/  ULDC.64 UR4, c[0x0][0x9f8] ;  /* 0x00027e0000047ab9 */ /* 0x000fe20000000a00 */
[----:B------:R-:W-:Y:S01]  /*10280*/  IMAD.U32 R7, RZ, RZ, UR42 ;  /* 0x0000002aff077e24 */ /* 0x000fe2000f8e00ff */
[----:B------:R-:W-:Y:S01]  /*10290*/  UISETP.NE.U32.AND UP0, UPT, UR4, URZ, UPT ;  /* 0x0000003f0400728c */ /* 0x000fe2000bf05070 */
[----:B------:R-:W-:-:S03]  /*102a0*/  ULDC.64 UR6, c[0x0][0x208] ;  /* 0x0000820000067ab9 */ /* 0x000fc60000000a00 */
[----:B------:R-:W-:-:S06]  /*102b0*/  UISETP.NE.AND.EX UP0, UPT, UR5, URZ, UPT, UP0 ;  /* 0x0000003f0500728c */ /* 0x000fcc000bf05300 */
[----:B------:R-:W-:-:S05]  /*102c0*/  PLOP3.LUT P0, PT, PT, PT, UP0, 0x80, 0x0 ;  /* 0x000000000000781c */ /* 0x000fca0003f0f008 */
[----:B------:R-:W-:Y:S02]  /*102d0*/  @UP0 ULDC.64 UR4, c[0x0][0x9f8] ;  /* 0x00027e0000040ab9 */ /* 0x000fe40000000a00 */
[----:B------:R-:W-:-:S06]  /*102e0*/  @UP0 UIMAD.WIDE UR4, UR42, 0x4, UR4 ;  /* 0x000000042a0408a5 */ /* 0x000fcc000f8e0204 */
[----:B------:R-:W-:Y:S02]  /*102f0*/  IMAD.U32 R2, RZ, RZ, UR4 ;  /* 0x00000004ff027e24 */ /* 0x000fe4000f8e00ff */
[----:B------:R-:W-:-:S05]  /*10300*/  IMAD.U32 R3, RZ, RZ, UR5 ;  /* 0x00000005ff037e24 */ /* 0x000fca000f8e00ff */
[----:B------:R0:W2:Y:S01]  /*10310*/  @P0 LDG.E R7, desc[UR6][R2.64] ;  /* 0x0000000602070981 */ /* 0x0000a2000c1e1900 */
[----:B------:R-:W-:Y:S01]  /*10320*/  UMOV UR4, 0xffffffff ;  /* 0xffffffff00047882 */ /* 0x000fe20000000000 */
[----:B------:R-:W-:Y:S01]  /*10330*/  IMAD.U32 R0, RZ, RZ, UR41 ;  /* 0x00000029ff007e24 */ /* 0x000fe2000f8e00ff */
[----:B------:R-:W-:Y:S01]  /*10340*/  LOP3.LUT R19, R19, 0xfffffffe, RZ, 0xc0, !PT ;  /* 0xfffffffe13137812 */ /* 0x000fe200078ec0ff */
[----:B------:R-:W1:Y:S02]  /*10350*/  S2R R4, SR_TID.X ;  /* 0x0000000000047919 */ /* 0x000e640000002100 */
[----:B------:R-:W-:Y:S01]  /*10360*/  VIADD R0, R0, 0xffffffff ;  /* 0xffffffff00007836 */ /* 0x000fe20000000000 */
[----:B0-----:R-:W0:Y:S02]  /*10370*/  LDC.64 R2, c[0x0][0x418] ;  /* 0x00010600ff027b82 */ /* 0x001e240000000a00 */
[----:B0-----:R-:W-:Y:S02]  /*10380*/  ISETP.NE.U32.AND P0, PT, R2, RZ, PT ;  /* 0x000000ff0200720c */ /* 0x001fe40003f05070 */
[----:B-1----:R-:W-:-:S02]  /*10390*/  SHF.R.U32.HI R4, RZ, 0x5, R4 ;  /* 0x00000005ff047819 */ /* 0x002fc40000011604 */
[----:B------:R-:W-:Y:S02]  /*103a0*/  ISETP.NE.AND.EX P1, PT, R3, RZ, PT, P0 ;  /* 0x000000ff0300720c */ /* 0x000fe40003f25300 */
[----:B------:R-:W-:-:S11]  /*103b0*/  LOP3.LUT R4, R4, 0x3, RZ, 0xc0, !PT ;  /* 0x0000000304047812 */ /* 0x000fd600078ec0ff */
[----:B------:R-:W-:Y:S02]  /*103c0*/  @P1 LOP3.LUT R19, R19, 0x1, RZ, 0xfc, !PT ;  /* 0x0000000113131812 */ /* 0x000fe400078efcff */
[----:B--2---:R-:W-:Y:S01]  /*103d0*/  SHF.R.S32.HI R8, RZ, 0x1f, R7 ;  /* 0x0000001fff087819 */ /* 0x004fe20000011407 */
[----:B------:R0:W-:Y:S01]  /*103e0*/  STL [R1+0x4], R7 ;  /* 0x0000040701007387 */ /* 0x0001e20000100800 */
[----:B------:R-:W-:-:S03]  /*103f0*/  SEL R16, R7, RZ, !P1 ;  /* 0x000000ff07107207 */ /* 0x000fc60004800000 */
[----:B------:R0:W-:Y:S01]  /*10400*/  STL [R1+0xc], R8 ;  /* 0x00000c0801007387 */ /* 0x0001e20000100800 */
[----:B------:R-:W-:Y:S05]  /*10410*/  BRA.DIV UR4, `(.L_x_1270) ;  /* 0x0000004e04287947 */ /* 0x000fea000b800000 */
[----:B------:R1:W2:Y:S02]  /*10420*/  SHFL.IDX PT, R14, R4, RZ, 0x1f ;  /* 0x00001fff040e7589 */ /* 0x0002a400000e0000 */
.L_x_1375:
[----:B------:R3:W-:Y:S01]  /*10430*/  STL [R1], R0 ;  /* 0x0000000001007387 */ /* 0x0007e20000100800 */
[----:B--2---:R-:W-:Y:S02]  /*10440*/  ISETP.NE.AND P0, PT, R14, RZ, PT ;  /* 0x000000ff0e00720c */ /* 0x004fe40003f05270 */
[----:B------:R-:W-:Y:S02]  /*10450*/  PLOP3.LUT P2, PT, PT, PT, PT, 0x8, 0x0 ;  /* 0x000000000000781c */ /* 0x000fe40003f4e170 */
[----:B------:R-:W-:-:S11]  /*10460*/  LOP3.LUT R19, R19, 0xfffffffd, RZ, 0xc0, !PT ;  /* 0xfffffffd13137812 */ /* 0x000fd600078ec0ff */
[----:B------:R-:W-:Y:S01]  /*10470*/  @P2 LOP3.LUT R19, R19, 0x2, RZ, 0xfc, !PT ;  /* 0x0000000213132812 */ /* 0x000fe200078efcff */
[----:B---3--:R-:W-:Y:S06]  /*10480*/  @P0 BRA `(.L_x_1271) ;  /* 0x0000000400480947 */ /* 0x008fec0003800000 */
[----:B------:R-:W-:-:S03]  /*10490*/  UMOV UR4, 0xffffffff ;  /* 0xffffffff00047882 */ /* 0x000fc60000000000 */
[----:B------:R-:W-:Y:S05]  /*104a0*/  BRA.DIV UR4, `(.L_x_1272) ;  /* 0x0000004e04247947 */ /* 0x000fea000b800000 */
[----:B------:R-:W-:-:S13]  /*104b0*/  ELECT P6, URZ, PT ;  /* 0x00000000003f782f */ /* 0x000fda00038c0000 */
.L_x_1378:
[----:B------:R-:W-:Y:S05]  /*104c0*/  @!P6 BRA `(.L_x_1271) ;  /* 0x000000040038e947 */ /* 0x000fea0003800000 */
[----:B------:R-:W-:Y:S01]  /*104d0*/  IMAD.MOV.U32 R16, RZ, RZ, R7 ;  /* 0x000000ffff107224 */ /* 0x000fe200078e0007 */
[----:B------:R-:W-:Y:S06]  /*104e0*/  @!P1 BRA `(.L_x_1273) ;  /* 0x0000000000509947 */ /* 0x000fec0003800000 */
[----:B------:R-:W2:Y:S01]  /*104f0*/  LDC R6, c[0x0][0x43c] ;  /* 0x00010f00ff067b82 */ /* 0x000ea20000000800 */
[----:B------:R-:W-:Y:S01]  /*10500*/  IMAD.MOV.U32 R9, RZ, RZ, R0 ;  /* 0x000000ffff097224 */ /* 0x000fe200078e0000 */
[----:B------:R-:W-:Y:S01]  /*10510*/  ULDC.64 UR4, c[0x0][0x428] ;  /* 0x00010a0000047ab9 */ /* 0x000fe20000000a00 */
[----:B------:R-:W-:Y:S01]  /*10520*/  ULDC.64 UR6, c[0x0][0x208] ;  /* 0x0000820000067ab9 */ /* 0x000fe20000000a00 */
[----:B--2---:R-:W-:-:S13]  /*10530*/  ISETP.NE.AND P0, PT, R6, 0x1, PT ;  /* 0x000000010600780c */ /* 0x004fda0003f05270 */
[----:B-1----:R-:W1:Y:S02]  /*10540*/  @P0 LDC.64 R4, c[0x0][0x440] ;  /* 0x00011000ff040b82 */ /* 0x002e640000000a00 */
[----:B-1----:R-:W-:-:S04]  /*10550*/  @P0 IMAD.HI.U32 R0, R9, R4, RZ ;  /* 0x0000000409000227 */ /* 0x002fc800078e00ff */
[----:B------:R-:W-:Y:S01]  /*10560*/  IMAD.MOV.U32 R4, RZ, RZ, R9 ;  /* 0x000000ffff047224 */ /* 0x000fe200078e0009 */
[----:B------:R-:W-:-:S04]  /*10570*/  @P0 SHF.R.U32.HI R4, RZ, R5, R0 ;  /* 0x00000005ff040219 */ /* 0x000fc80000011600 */
[--C-:B------:R-:W-:Y:S01]  /*10580*/  SHF.R.S32.HI R5, RZ, 0x1f, R4.reuse ;  /* 0x0000001fff057819 */ /* 0x100fe20000011404 */
[----:B------:R-:W-:-:S04]  /*10590*/  IMAD.MOV R0, RZ, RZ, -R4 ;  /* 0x000000ffff007224 */ /* 0x000fc800078e0a04 */
[----:B------:R-:W-:Y:S02]  /*105a0*/  IMAD R9, R6, R0, R9 ;  /* 0x0000000006097224 */ /* 0x000fe400078e0209 */
[----:B------:R-:W-:Y:S02]  /*105b0*/  IMAD R0, R8, UR4, RZ ;  /* 0x0000000408007c24 */ /* 0x000fe4000f8e02ff */
[C---:B------:R-:W-:Y:S01]  /*105c0*/  IMAD.WIDE.U32 R4, R7.reuse, UR4, R4 ;  /* 0x0000000407047c25 */ /* 0x040fe2000f8e0004 */
[----:B------:R2:W-:Y:S03]  /*105d0*/  STL [R1], R9 ;  /* 0x0000000901007387 */ /* 0x0005e60000100800 */
[----:B------:R-:W-:Y:S01]  /*105e0*/  IMAD R0, R7, UR5, R0 ;  /* 0x0000000507007c24 */ /* 0x000fe2000f8e0200 */
[----:B------:R-:W-:-:S03]  /*105f0*/  LEA R2, P0, R4, R2, 0x2 ;  /* 0x0000000204027211 */ /* 0x000fc600078010ff */
[----:B------:R-:W-:-:S05]  /*10600*/  IMAD.IADD R0, R5, 0x1, R0 ;  /* 0x0000000105007824 */ /* 0x000fca00078e0200 */
[----:B------:R-:W-:-:S05]  /*10610*/  LEA.HI.X R3, R4, R3, R0, 0x2, P0 ;  /* 0x0000000304037211 */ /* 0x000fca00000f1400 */
[----:B------:R2:W5:Y:S02]  /*10620*/  LDG.E R16, desc[UR6][R2.64] ;  /* 0x0000000602107981 */ /* 0x000564000c1e1900 */
.L_x_1273:
[----:B--2---:R-:W2:Y:S01]  /*10630*/  LDL R2, [R1+0x8] ;  /* 0x0000080001027983 */ /* 0x004ea20000100800 */
[----:B------:R-:W-:Y:S01]  /*10640*/  IMAD R0, R18, 0x8, R17 ;  /* 0x0000000812007824 */ /* 0x000fe200078e0211 */
[----:B--2---:R-:W-:-:S04]  /*10650*/  SHF.L.U32 R2, R2, 0x1f, RZ ;  /* 0x0000001f02027819 */ /* 0x004fc800000006ff */
[----:B------:R-:W2:Y:S02]  /*10660*/  SYNCS.PHASECHK.TRANS64.TRYWAIT P0, [R0+URZ+0x30840], R2 ;  /* 0x03084002000075a7 */ /* 0x000ea4000800017f */
[----:B--2---:R-:W-:Y:S05]  /*10670*/  @!P0 BRA `(.L_x_1274) ;  /* 0x0000004800d08947 */ /* 0x004fea0003800000 */
.L_x_1379:
[----:B------:R-:W3:Y:S02]  /*10680*/  S2R R3, SR_TID.X ;  /* 0x0000000000037919 */ /* 0x000ee40000002100 */
[----:B---3--:R-:W-:-:S04]  /*10690*/  LOP3.LUT R3, R3, 0x7f, RZ, 0xc0, !PT ;  /* 0x0000007f03037812 */ /* 0x008fc800078ec0ff */
[----:B------:R-:W-:-:S13]  /*106a0*/  ISETP.NE.AND P0, PT, R3, RZ, PT ;  /* 0x000000ff0300720c */ /* 0x000fda0003f05270 */
[----:B------:R-:W-:Y:S05]  /*106b0*/  @P0 BRA `(.L_x_1275) ;  /* 0x00000000001c0947 */ /* 0x000fea0003800000 */
[----:B------:R-:W3:Y:S01]  /*106c0*/  S2R R3, SR_TID.X ;  /* 0x0000000000037919 */ /* 0x000ee20000002100 */
[----:B--2---:R-:W-:-:S04]  /*106d0*/  IMAD.MOV.U32 R2, RZ, RZ, 0x8000 ;  /* 0x00008000ff027424 */ /* 0x004fc800078e00ff */
[----:B------:R4:W-:Y:S01]  /*106e0*/  SYNCS.ARRIVE.TRANS64 RZ, [R0+URZ+0x30830], R2 ;  /* 0x0308300200ff79a7 */ /* 0x0009e2000800003f */
[----:B---3--:R-:W-:-:S04]  /*106f0*/  LOP3.LUT R3, R3, 0x1f, RZ, 0xc0, !PT ;  /* 0x0000001f03037812 */ /* 0x008fc800078ec0ff */
[----:B------:R-:W-:-:S13]  /*10700*/  ISETP.NE.AND P0, PT, R3, RZ, PT ;  /* 0x000000ff0300720c */ /* 0x000fda0003f05270 */
[----:B----4-:R-:W-:Y:S05]  /*10710*/  @!P0 BRA `(.L_x_1275) ;  /* 0x0000000000048947 */ /* 0x010fea0003800000 */
[----:B------:R-:W-:Y:S01]  /*10720*/  BPT.TRAP 0x1 ;  /* 0x000000040000795c */ /* 0x000fe20000300000 */
.L_x_1275:
[----:B--2---:R-:W2:Y:S01]  /*10730*/  LDL R2, [R1] ;  /* 0x0000000001027983 */ /* 0x004ea20000100800 */
[----:B------:R-:W-:Y:S01]  /*10740*/  R2UR UR33, R0 ;  /* 0x00000000002172ca */ /* 0x000fe200000e0000 */
[----:B------:R-:W-:Y:S01]  /*10750*/  IMAD R0, R18, 0x8000, R17 ;  /* 0x0000800012007824 */ /* 0x000fe200078e0211 */
[----:B-----5:R-:W-:Y:S01]  /*10760*/  R2UR UR37, R16 ;  /* 0x00000000102572ca */ /* 0x020fe200000e0000 */
[----:B------:R-:W-:Y:S01]  /*10770*/  UIADD3 UR4, UP0, UR38, 0x370, URZ ;  /* 0x0000037026047890 */ /* 0x000fe2000ff1e03f */
[----:B------:R-:W-:Y:S01]  /*10780*/  PLOP3.LUT P0, PT, PT, PT, PT, 0x80, 0x0 ;  /* 0x000000000000781c */ /* 0x000fe20003f0f070 */
[----:B------:R-:W-:Y:S01]  /*10790*/  UMOV UR6, 0x0 ;  /* 0x0000000000067882 */ /* 0x000fe20000000000 */
[----:B------:R-:W-:Y:S01]  /*107a0*/  R2UR UR8, R0 ;  /* 0x00000000000872ca */ /* 0x000fe200000e0000 */
[----:B------:R-:W-:Y:S01]  /*107b0*/  UIADD3.X UR5, URZ, UR39, URZ, UP0, !UPT ;  /* 0x000000273f057290 */ /* 0x000fe200087fe43f */
[----:B------:R-:W-:Y:S01]  /*107c0*/  LOP3.LUT R19, R19, 0xfffffffd, RZ, 0xc0, !PT ;  /* 0xfffffffd13137812 */ /* 0x000fe200078ec0ff */
[----:B------:R-:W-:Y:S01]  /*107d0*/  UMOV UR7, 0x14f00000 ;  /* 0x14f0000000077882 */ /* 0x000fe20000000000 */
[----:B------:R-:W-:Y:S01]  /*107e0*/  UMOV UR34, URZ ;  /* 0x0000003f00227c82 */ /* 0x000fe20008000000 */
[----:B------:R-:W-:Y:S01]  /*107f0*/  UMOV UR26, 0x40 ;  /* 0x00000040001a7882 */ /* 0x000fe20000000000 */
[----:B------:R-:W-:Y:S01]  /*10800*/  UMOV UR28, UR36 ;  /* 0x00000024001c7c82 */ /* 0x000fe20008000000 */
[----:B------:R-:W-:-:S02]  /*10810*/  UIADD3 UR33, UR33, 0x30830, URZ ;  /* 0x0003083021217890 */ /* 0x000fc4000fffe03f */
[----:B------:R-:W-:Y:S01]  /*10820*/  UMOV UR29, UR37 ;  /* 0x00000025001d7c82 */ /* 0x000fe20008000000 */
[----:B------:R-:W-:Y:S01]  /*10830*/  UMOV UR18, 0x80 ;  /* 0x0000008000127882 */ /* 0x000fe20000000000 */
[----:B------:R-:W-:Y:S01]  /*10840*/  UMOV UR20, UR36 ;  /* 0x0000002400147c82 */ /* 0x000fe20008000000 */
[----:B------:R-:W-:Y:S01]  /*10850*/  UMOV UR21, UR37 ;  /* 0x0000002500157c82 */ /* 0x000fe20008000000 */
[----:B------:R-:W-:Y:S01]  /*10860*/  UIADD3 UR32, UR8, 0x20400, URZ ;  /* 0x0002040008207890 */ /* 0x000fe2000fffe03f */
[----:B------:R-:W-:Y:S01]  /*10870*/  @P0 LOP3.LUT R19, R19, 0x2, RZ, 0xfc, !PT ;  /* 0x0000000213130812 */ /* 0x000fe200078efcff */
[----:B------:R-:W-:Y:S02]  /*10880*/  UIADD3 UR24, UR8, 0x22400, URZ ;  /* 0x0002240008187890 */ /* 0x000fe4000fffe03f */
[----:B------:R-:W-:Y:S02]  /*10890*/  UIADD3 UR16, UR8, 0x24400, URZ ;  /* 0x0002440008107890 */ /* 0x000fe4000fffe03f */
[----:B------:R-:W-:Y:S01]  /*108a0*/  UIADD3 UR8, UR8, 0x26400, URZ ;  /* 0x0002640008087890 */ /* 0x000fe2000fffe03f */
[----:B------:R-:W-:Y:S01]  /*108b0*/  UMOV UR25, UR33 ;  /* 0x0000002100197c82 */ /* 0x000fe20008000000 */
[----:B------:R-:W-:Y:S01]  /*108c0*/  UMOV UR17, UR33 ;  /* 0x0000002100117c82 */ /* 0x000fe20008000000 */
[----:B------:R-:W-:Y:S01]  /*108d0*/  UMOV UR10, 0xc0 ;  /* 0x000000c0000a7882 */ /* 0x000fe20000000000 */
[----:B------:R-:W-:Y:S01]  /*108e0*/  UMOV UR12, UR36 ;  /* 0x00000024000c7c82 */ /* 0x000fe20008000000 */
[----:B------:R-:W-:Y:S01]  /*108f0*/  UMOV UR13, UR37 ;  /* 0x00000025000d7c82 */ /* 0x000fe20008000000 */
[----:B------:R-:W-:Y:S01]  /*10900*/  UMOV UR9, UR33 ;  /* 0x0000002100097c82 */ /* 0x000fe20008000000 */
[----:B--2---:R-:W-:-:S13]  /*10910*/  R2UR UR35, R2 ;  /* 0x00000000022372ca */ /* 0x004fda00000e0000 */
[----:B------:R-:W-:-:S07]  /*10920*/  USHF.L.U32 UR35, UR35, 0x6, URZ ;  /* 0x0000000623237899 */ /* 0x000fce000800063f */
[----:B------:R-:W-:Y:S01]  /*10930*/  UMOV UR27, UR35 ;  /* 0x00000023001b7c82 */ /* 0x000fe20008000000 */
[----:B------:R-:W-:Y:S01]  /*10940*/  UMOV UR19, UR35 ;  /* 0x0000002300137c82 */ /* 0x000fe20008000000 */
[----:B------:R2:W-:Y:S01]  /*10950*/  UTMALDG.4D [UR32], [UR4], desc[UR6] ;  /* 0x00000620040075b4 */ /* 0x0005e20008019000 */
[----:B------:R-:W-:Y:S01]  /*10960*/  UMOV UR11, UR35 ;  /* 0x00000023000b7c82 */ /* 0x000fe20008000000 */
[----:B------:R2:W-:Y:S01]  /*10970*/  UTMALDG.4D [UR24], [UR4], desc[UR6] ;  /* 0x00000618040075b4 */ /* 0x0005e20008019000 */
[----:B------:R2:W-:Y:S01]  /*10980*/  UTMALDG.4D [UR16], [UR4], desc[UR6] ;  /* 0x00000610040075b4 */ /* 0x0005e20008019000 */
[----:B------:R2:W-:Y:S02]  /*10990*/  UTMALDG.4D [UR8], [UR4], desc[UR6] ;  /* 0x00000608040075b4 */ /* 0x0005e40008019000 */
[----:B--2---:R-:W-:Y:S01]  /*109a0*/  NOP ;  /* 0x0000000000007918 */ /* 0x004fe20000000000 */
.L_x_1271:
[----:B------:R-:W-:Y:S01]  /*109b0*/  VIADD R0, R17, 0x10400 ;  /* 0x0001040011007836 */ /* 0x000fe20000000000 */
[----:B------:R-:W-:Y:S05]  /*109c0*/  WARPSYNC.ALL ;  /* 0x0000000000007948 */ /* 0x000fea0003800000 */
[----:B------:R-:W-:Y:S01]  /*109d0*/  BAR.SYNC.DEFER_BLOCKING 0x8, 0x180 ;  /* 0x0206000000007b1d */ /* 0x000fe20000010000 */
[----:B------:R-:W-:-:S05]  /*109e0*/  LOP3.LUT P0, RZ, R0, 0x3ff, RZ, 0xc0, !PT ;  /* 0x000003ff00ff7812 */ /* 0x000fca000780c0ff */
[----:B------:R-:W-:Y:S08]  /*109f0*/  BSSY B6, `(.L_x_1276) ;  /* 0x0000012000067945 */ /* 0x000ff00003800000 */
[----:B------:R-:W-:Y:S05]  /*10a00*/  @!P0 BRA `(.L_x_1277) ;  /* 0x0000000000408947 */ /* 0x000fea0003800000 */
[----:B------:R-:W-:Y:S01]  /*10a10*/  MOV R2, 0x0 ;  /* 0x0000000000027802 */ /* 0x000fe20000000f00 */
[----:B------:R-:W-:Y:S01]  /*10a20*/  ULDC.64 UR6, c[0x4][0x1b8] ;  /* 0x01006e0000067ab9 */ /* 0x000fe20000000a00 */
[----:B------:R-:W-:Y:S01]  /*10a30*/  ULDC.64 UR8, c[0x4][0x1c0] ;  /* 0x0100700000087ab9 */ /* 0x000fe20000000a00 */
[----:B------:R-:W-:Y:S01]  /*10a40*/  ULDC.64 UR4, c[0x4][0x130] ;  /* 0x01004c0000047ab9 */ /* 0x000fe20000000a00 */
[----:B-1----:R-:W-:Y:S02]  /*10a50*/  IMAD.U32 R4, RZ, RZ, UR6 ;  /* 0x00000006ff047e24 */ /* 0x002fe4000f8e00ff */
[----:B------:R-:W1:Y:S01]  /*10a60*/  LDC.64 R2, c[0x4][R2] ;  /* 0x0100000002027b82 */ /* 0x000e620000000a00 */
[----:B------:R-:W-:Y:S02]  /*10a70*/  IMAD.U32 R5, RZ, RZ, UR7 ;  /* 0x00000007ff057e24 */ /* 0x000fe4000f8e00ff */
[----:B------:R-:W-:Y:S02]  /*10a80*/  IMAD.U32 R6, RZ, RZ, UR8 ;  /* 0x00000008ff067e24 */ /* 0x000fe4000f8e00ff */
[----:B0-----:R-:W-:-:S02]  /*10a90*/  IMAD.U32 R7, RZ, RZ, UR9 ;  /* 0x00000009ff077e24 */ /* 0x001fc4000f8e00ff */
[----:B------:R-:W-:Y:S02]  /*10aa0*/  IMAD.U32 R10, RZ, RZ, UR4 ;  /* 0x00000004ff0a7e24 */ /* 0x000fe4000f8e00ff */
[----:B------:R-:W-:Y:S02]  /*10ab0*/  IMAD.U32 R11, RZ, RZ, UR5 ;  /* 0x00000005ff0b7e24 */ /* 0x000fe4000f8e00ff */
[----:B------:R-:W-:Y:S02]  /*10ac0*/  IMAD.MOV.U32 R8, RZ, RZ, 0x70 ;  /* 0x00000070ff087424 */ /* 0x000fe400078e00ff */
[----:B------:R-:W-:Y:S02]  /*10ad0*/  IMAD.MOV.U32 R12, RZ, RZ, 0x1 ;  /* 0x00000001ff0c7424 */ /* 0x000fe400078e00ff */
[----:B------:R-:W-:-:S07]  /*10ae0*/  IMAD.MOV.U32 R13, RZ, RZ, RZ ;  /* 0x000000ffff0d7224 */ /* 0x000fce00078e00ff */
[----:B------:R-:W-:-:S07]  /*10af0*/  LEPC R20, `(.L_x_1277) ;  /* 0x000000001014794e */ /* 0x000fce0000000000 */
[----:B-1----:R-:W-:Y:S05]  /*10b00*/  CALL.ABS.NOINC R2 ;  /* 0x0000000002007343 */ /* 0x002fea0003c00000 */
.L_x_1277:
[----:B------:R-:W-:Y:S05]  /*10b10*/  BSYNC B6 ;  /* 0x0000000000067941 */ /* 0x000fea0003800000 */
.L_x_1276:
[----:B------:R-:W2:Y:S01]  /*10b20*/  S2R R2, SR_TID.X ;  /* 0x0000000000027919 */ /* 0x000ea20000002100 */
[----:B0-----:R-:W0:Y:S01]  /*10b30*/  LDC R7, c[0x0][0x448] ;  /* 0x00011200ff077b82 */ /* 0x001e220000000800 */
[----:B------:R-:W-:Y:S01]  /*10b40*/  USHF.R.S32.HI UR4, URZ, 0x1f, UR36 ;  /* 0x0000001f3f047899 */ /* 0x000fe20008011424 */
[----:B------:R-:W-:Y:S01]  /*10b50*/  ULDC.64 UR8, c[0x0][0x2d8] ;  /* 0x0000b60000087ab9 */ /* 0x000fe20000000a00 */
[----:B------:R-:W3:Y:S02]  /*10b60*/  S2R R10, SR_TID.X ;  /* 0x00000000000a7919 */ /* 0x000ee40000002100 */
[----:B------:R-:W-:Y:S02]  /*10b70*/  UIMAD UR6, UR4, UR8, URZ ;  /* 0x00000008040672a4 */ /* 0x000fe4000f8e023f */
[----:B------:R-:W-:Y:S01]  /*10b80*/  UIMAD.WIDE.U32 UR4, UR36, UR8, URZ ;  /* 0x00000008240472a5 */ /* 0x000fe2000f8e003f */
[----:B------:R-:W4:Y:S01]  /*10b90*/  S2R R8, SR_TID.X ;  /* 0x0000000000087919 */ /* 0x000f220000002100 */
[----:B------:R-:W-:-:S02]  /*10ba0*/  UIMAD UR6, UR36, UR9, UR6 ;  /* 0x00000009240672a4 */ /* 0x000fc4000f8e0206 */
[----:B------:R-:W-:Y:S02]  /*10bb0*/  USHF.R.S32.HI UR7, URZ, 0x1f, UR42 ;  /* 0x0000001f3f077899 */ /* 0x000fe4000801142a */
[----:B------:R-:W-:Y:S01]  /*10bc0*/  UIADD3 UR5, UR5, UR6, URZ ;  /* 0x0000000605057290 */ /* 0x000fe2000fffe03f */
[----:B------:R-:W-:-:S03]  /*10bd0*/  ULDC.64 UR8, c[0x0][0x2e0] ;  /* 0x0000b80000087ab9 */ /* 0x000fc60000000a00 */
[----:B------:R-:W-:Y:S02]  /*10be0*/  UIMAD.WIDE.U32 UR4, UR42, UR8, UR4 ;  /* 0x000000082a0472a5 */ /* 0x000fe4000f8e0004 */
[----:B------:R-:W-:-:S04]  /*10bf0*/  UIMAD UR6, UR7, UR8, URZ ;  /* 0x00000008070672a4 */ /* 0x000fc8000f8e023f */
[----:B------:R-:W-:Y:S01]  /*10c00*/  UIMAD UR6, UR42, UR9, UR6 ;  /* 0x000000092a0672a4 */ /* 0x000fe2000f8e0206 */
[----:B0-----:R-:W-:Y:S01]  /*10c10*/  ISETP.NE.AND P0, PT, R7, 0x1, PT ;  /* 0x000000010700780c */ /* 0x001fe20003f05270 */
[----:B-1----:R-:W-:Y:S02]  /*10c20*/  IMAD.U32 R4, RZ, RZ, UR4 ;  /* 0x00000004ff047e24 */ /* 0x002fe4000f8e00ff */
[----:B------:R-:W-:Y:S02]  /*10c30*/  UIADD3 UR6, UR5, UR6, URZ ;  /* 0x0000000605067290 */ /* 0x000fe4000fffe03f */
[----:B------:R-:W-:Y:S01]  /*10c40*/  IMAD.U32 R5, RZ, RZ, UR5 ;  /* 0x00000005ff057e24 */ /* 0x000fe2000f8e00ff */
[----:B------:R-:W-:Y:S01]  /*10c50*/  ULDC.64 UR4, c[0x0][0x2d0] ;  /* 0x0000b40000047ab9 */ /* 0x000fe20000000a00 */
[C---:B--2---:R-:W-:Y:S01]  /*10c60*/  LOP3.LUT R0, R2.reuse, 0x7f, RZ, 0xc0, !PT ;  /* 0x0000007f02007812 */ /* 0x044fe200078ec0ff */
[----:B------:R-:W-:-:S03]  /*10c70*/  IMAD.SHL.U32 R2, R2, 0x10, RZ ;  /* 0x0000001002027824 */ /* 0x000fc600078e00ff */
[----:B------:R-:W-:Y:S01]  /*10c80*/  SHF.R.U32.HI R0, RZ, 0x3, R0 ;  /* 0x00000003ff007819 */ /* 0x000fe20000011600 */
[----:B---3--:R-:W-:Y:S01]  /*10c90*/  IMAD.SHL.U32 R10, R10, 0x8, RZ ;  /* 0x000000080a0a7824 */ /* 0x008fe200078e00ff */
[----:B------:R-:W0:Y:S02]  /*10ca0*/  @P0 LDC R3, c[0x0][0x44c] ;  /* 0x00011300ff030b82 */ /* 0x000e240000000800 */
[----:B------:R-:W-:Y:S01]  /*10cb0*/  LOP3.LUT R2, R0, 0x70, R2, 0xf8, !PT ;  /* 0x0000007000027812 */ /* 0x000fe200078ef802 */
[----:B----4-:R-:W-:Y:S01]  /*10cc0*/  IMAD.SHL.U32 R9, R8, 0x8, RZ ;  /* 0x0000000808097824 */ /* 0x010fe200078e00ff */
[----:B------:R-:W-:-:S03]  /*10cd0*/  LOP3.LUT R10, R10, 0x38, RZ, 0xc0, !PT ;  /* 0x000000380a0a7812 */ /* 0x000fc600078ec0ff */
[----:B------:R-:W-:Y:S01]  /*10ce0*/  VIADD R2, R2, UR43 ;  /* 0x0000002b02027c36 */ /* 0x000fe20008000000 */
[----:B------:R-:W1:Y:S01]  /*10cf0*/  @P0 LDC R0, c[0x0][0x450] ;  /* 0x00011400ff000b82 */ /* 0x000e620000000800 */
[C---:B------:R-:W-:Y:S02]  /*10d00*/  LOP3.LUT R12, R10.reuse, 0x40, RZ, 0xfc, !PT ;  /* 0x000000400a0c7812 */ /* 0x040fe400078efcff */
[----:B------:R-:W-:Y:S01]  /*10d10*/  IMAD.MOV.U32 R6, RZ, RZ, R2 ;  /* 0x000000ffff067224 */ /* 0x000fe200078e0002 */
[C---:B------:R-:W-:Y:S02]  /*10d20*/  LOP3.LUT R11, R10.reuse, 0x80, RZ, 0xfc, !PT ;  /* 0x000000800a0b7812 */ /* 0x040fe400078efcff */
[----:B------:R-:W-:Y:S02]  /*10d30*/  LOP3.LUT R10, R10, 0xc0, RZ, 0xfc, !PT ;  /* 0x000000c00a0a7812 */ /* 0x000fe400078efcff */
[----:B------:R-:W-:Y:S01]  /*10d40*/  LOP3.LUT R9, R9, 0x38, RZ, 0xc0, !PT ;  /* 0x0000003809097812 */ /* 0x000fe200078ec0ff */
[----:B0-----:R-:W-:-:S05]  /*10d50*/  @P0 IMAD.HI.U32 R3, R2, R3, RZ ;  /* 0x0000000302030227 */ /* 0x001fca00078e00ff */
[----:B-1----:R-:W-:Y:S01]  /*10d60*/  @P0 SHF.R.U32.HI R6, RZ, R0, R3 ;  /* 0x00000000ff060219 */ /* 0x002fe20000011603 */
[----:B------:R-:W-:-:S04]  /*10d70*/  IMAD.U32 R3, RZ, RZ, UR6 ;  /* 0x00000006ff037e24 */ /* 0x000fc8000f8e00ff */
[----:B------:R-:W-:-:S04]  /*10d80*/  IMAD.MOV R0, RZ, RZ, -R6 ;  /* 0x000000ffff007224 */ /* 0x000fc800078e0a06 */
[----:B------:R-:W-:Y:S02]  /*10d90*/  IMAD R0, R7, R0, R2 ;  /* 0x0000000007007224 */ /* 0x000fe400078e0202 */
[----:B------:R-:W-:Y:S01]  /*10da0*/  IMAD.MOV.U32 R2, RZ, RZ, R4 ;  /* 0x000000ffff027224 */ /* 0x000fe200078e0004 */
[----:B------:R-:W-:-:S03]  /*10db0*/  SHF.R.S32.HI R4, RZ, 0x1f, R6 ;  /* 0x0000001fff047819 */ /* 0x000fc60000011406 */
[----:B------:R-:W-:-:S04]  /*10dc0*/  IMAD.WIDE.U32 R2, R6, UR4, R2 ;  /* 0x0000000406027c25 */ /* 0x000fc8000f8e0002 */
        /* <DEDUP_REMOVED lines=8> */
[----:B------:R-:W-:Y:S02]  /*10e50*/  ULDC.64 UR4, c[0x0][0x280] ;  /* 0x0000a00000047ab9 */ /* 0x000fe40000000a00 */
[----:B------:R-:W-:Y:S01]  /*10e60*/  LEA R6, P0, R2, UR4, 0x1 ;  /* 0x0000000402067c11 */ /* 0x000fe2000f8008ff */
[----:B------:R-:W-:Y:S01]  /*10e70*/  ULDC UR4, c[0x0][0x2b8] ;  /* 0x0000ae0000047ab9 */ /* 0x000fe20000000800 */
[----:B------:R-:W-:Y:S01]  /*10e80*/  IMAD.IADD R5, R3, 0x1, R4 ;  /* 0x0000000103057824 */ /* 0x000fe200078e0204 */
[----:B------:R-:W-:Y:S02]  /*10e90*/  ISETP.GE.AND P3, PT, R10, UR4, PT ;  /* 0x000000040a007c0c */ /* 0x000fe4000bf66270 */
[----:B------:R-:W-:Y:S02]  /*10ea0*/  LOP3.LUT R10, R8, 0x7f, RZ, 0xc0, !PT ;  /* 0x0000007f080a7812 */ /* 0x000fe400078ec0ff */
[----:B------:R0:W5:Y:S01]  /*10eb0*/  LDL R8, [R1+0x10] ;  /* 0x0000100001087983 */ /* 0x0001620000100800 */
[----:B------:R-:W-:-:S02]  /*10ec0*/  LEA.HI.X R5, R2, UR5, R5, 0x1, P0 ;  /* 0x0000000502057c11 */ /* 0x000fc400080f0c05 */
[----:B------:R-:W-:Y:S02]  /*10ed0*/  ISETP.GE.AND P0, PT, R9, UR4, PT ;  /* 0x0000000409007c0c */ /* 0x000fe4000bf06270 */
[----:B------:R-:W-:Y:S02]  /*10ee0*/  ISETP.GE.AND P1, PT, R12, UR4, PT ;  /* 0x000000040c007c0c */ /* 0x000fe4000bf26270 */
[----:B------:R-:W-:Y:S01]  /*10ef0*/  ISETP.GE.AND P2, PT, R11, UR4, PT ;  /* 0x000000040b007c0c */ /* 0x000fe2000bf46270 */
[----:B------:R-:W-:Y:S01]  /*10f00*/  UMOV UR4, 0xffffffff ;  /* 0xffffffff00047882 */ /* 0x000fe20000000000 */
[----:B------:R-:W-:Y:S02]  /*10f10*/  SHF.R.U32.HI R10, RZ, 0x3, R10 ;  /* 0x00000003ff0a7819 */ /* 0x000fe4000001160a */
[----:B0-----:R-:W-:Y:S09]  /*10f20*/  BRA.DIV UR4, `(.L_x_1278) ;  /* 0x0000004204b87947 */ /* 0x001ff2000b800000 */
[----:B------:R-:W0:Y:S01]  /*10f30*/  SHFL.IDX PT, R3, R6, RZ, 0x181f ;  /* 0x00181fff06037589 */ /* 0x000e2200000e0000 */
[----:B------:R-:W-:Y:S01]  /*10f40*/  ULDC UR4, c[0x0][0x288] ;  /* 0x0000a20000047ab9 */ /* 0x000fe20000000800 */
[----:B------:R-:W-:Y:S01]  /*10f50*/  VIADD R0, R10, UR43 ;  /* 0x0000002b0a007c36 */ /* 0x000fe20008000000 */
[----:B------:R-:W-:Y:S01]  /*10f60*/  ULDC.64 UR6, c[0x0][0x208] ;  /* 0x0000820000067ab9 */ /* 0x000fe20000000a00 */
[----:B------:R-:W1:Y:S01]  /*10f70*/  SHFL.IDX PT, R2, R5, RZ, 0x181f ;  /* 0x00181fff05027589 */ /* 0x000e6200000e0000 */
[----:B------:R-:W-:-:S03]  /*10f80*/  IMAD R4, R7, UR4, RZ ;  /* 0x0000000407047c24 */ /* 0x000fc6000f8e02ff */
[----:B------:R-:W-:Y:S02]  /*10f90*/  SHFL.IDX PT, R7, R5, 0x7, 0x181f ;  /* 0x00f81f0005077f89 */ /* 0x000fe400000e0000 */
[----:B------:R-:W-:-:S13]  /*10fa0*/  ISETP.GE.AND P4, PT, R0, R4, PT ;  /* 0x000000040000720c */ /* 0x000fda0003f86270 */
        /* <DEDUP_REMOVED lines=8> */
[----:B------:R0:W-:Y:S02]  /*11030*/  @!P4 LDGSTS.E.BYPASS.LTC128B.128 [R8+0x1c400], desc[UR6][R2.64+0x180], !P3 ;  /* 0x1c4001800208cfae */ /* 0x0001e4000d901d46 */
[----:B0-----:R-:W-:-:S02]  /*11040*/  VIADD R2, R0, 0x10 ;  /* 0x0000001000027836 */ /* 0x001fc40000000000 */
[----:B------:R-:W0:Y:S03]  /*11050*/  SHFL.IDX PT, R3, R6, 0x1, 0x181f ;  /* 0x00381f0006037f89 */ /* 0x000e2600000e0000 */
[----:B------:R-:W-:Y:S02]  /*11060*/  ISETP.GE.AND P4, PT, R2, R4, PT ;  /* 0x000000040200720c */ /* 0x000fe40003f86270 */
[----:B------:R-:W1:Y:S11]  /*11070*/  SHFL.IDX PT, R2, R5, 0x1, 0x181f ;  /* 0x00381f0005027f89 */ /* 0x000e7600000e0000 */
        /* <DEDUP_REMOVED lines=73> */
[----:B------:R0:W-:Y:S04]  /*11510*/  @!P4 LDGSTS.E.BYPASS.LTC128B.128 [R8+0x1f400], desc[UR6][R2.64+0x180], !P3 ;  /* 0x1f4001800208cfae */ /* 0x0001e8000d901d46 */
[----:B0-----:R0:W1:Y:S02]  /*11520*/  SHFL.IDX PT, R2, R6, 0x7, 0x181f ;  /* 0x00f81f0006027f89 */ /* 0x00106400000e0000 */
.L_x_1396:
[----:B------:R-:W-:Y:S01]  /*11530*/  VIADD R0, R0, 0x70 ;  /* 0x0000007000007836 */ /* 0x000fe20000000000 */
[----:B------:R-:W-:Y:S04]  /*11540*/  BSSY B0, `(.L_x_1279) ;  /* 0x000000d000007945 */ /* 0x000fe80003800000 */
[----:B------:R-:W-:-:S13]  /*11550*/  ISETP.GE.AND P4, PT, R0, R4, PT ;  /* 0x000000040000720c */ /* 0x000fda0003f86270 */
[----:B------:R-:W-:Y:S05]  /*11560*/  @P4 BRA `(.L_x_1280) ;  /* 0x0000000000284947 */ /* 0x000fea0003800000 */
[----:B-1----:R-:W-:Y:S01]  /*11570*/  LEA R2, P4, R9, R2, 0x1 ;  /* 0x0000000209027211 */ /* 0x002fe200078808ff */
[----:B------:R-:W-:-:S04]  /*11580*/  ULDC.64 UR4, c[0x0][0x208] ;  /* 0x0000820000047ab9 */ /* 0x000fc80000000a00 */
[----:B------:R-:W-:-:S05]  /*11590*/  IMAD.X R3, RZ, RZ, R7, P4 ;  /* 0x000000ffff037224 */ /* 0x000fca00020e0607 */
[----:B------:R-:W-:Y:S01]  /*115a0*/  @!PT LDS RZ, [RZ] ;  /* 0x00000000fffff984 */ /* 0x000fe20000000800 */
[----:B------:R-:W-:Y:S01]  /*115b0*/  @!PT LDS RZ, [RZ] ;  /* 0x00000000fffff984 */ /* 0x000fe20000000800 */
[----:B------:R-:W-:Y:S01]  /*115c0*/  @!PT LDS RZ, [RZ] ;  /* 0x00000000fffff984 */ /* 0x000fe20000000800 */
[----:B------:R2:W-:Y:S04]  /*115d0*/  LDGSTS.E.BYPASS.LTC128B.128 [R8+0x13c00], desc[UR4][R2.64], !P0 ;  /* 0x13c0000002087fae */ /* 0x0005e8000c101d44 */
[----:B------:R2:W-:Y:S04]  /*115e0*/  LDGSTS.E.BYPASS.LTC128B.128 [R8+0x17c00], desc[UR4][R2.64+0x80], !P1 ;  /* 0x17c0008002087fae */ /* 0x0005e8000c901d44 */
[----:B------:R2:W-:Y:S04]  /*115f0*/  LDGSTS.E.BYPASS.LTC128B.128 [R8+0x1bc00], desc[UR4][R2.64+0x100], !P2 ;  /* 0x1bc0010002087fae */ /* 0x0005e8000d101d44 */
[----:B------:R2:W-:Y:S02]  /*11600*/  LDGSTS.E.BYPASS.LTC128B.128 [R8+0x1fc00], desc[UR4][R2.64+0x180], !P3 ;  /* 0x1fc0018002087fae */ /* 0x0005e4000d901d44 */
.L_x_1280:
[----:B------:R-:W-:Y:S05]  /*11610*/  BSYNC B0 ;  /* 0x0000000000007941 */ /* 0x000fea0003800000 */
.L_x_1279:
[----:B------:R-:W-:Y:S01]  /*11620*/  NOP ;  /* 0x0000000000007918 */ /* 0x000fe20000000000 */
[----:B------:R-:W-:Y:S01]  /*11630*/  PLOP3.LUT P0, PT, PT, PT, PT, 0x80, 0x0 ;  /* 0x000000000000781c */ /* 0x000fe20003f0f070 */
[----:B0-----:R-:W-:-:S12]  /*11640*/  VIADD R6, R17, 0x30800 ;  /* 0x0003080011067836 */ /* 0x001fd80000000000 */
.L_x_1281:
[----:B------:R-:W-:Y:S02]  /*11650*/  PLOP3.LUT P1, PT, P1, P0, PT, 0xa2, 0x0 ;  /* 0x000000000000781c */ /* 0x000fe40000f21472 */
[----:B------:R-:W-:-:S08]  /*11660*/  @P0 R2UR P1, UR4, R17 ;  /* 0x00000000110402ca */ /* 0x000fd00000020000 */
[----:B------:R-:W-:-:S05]  /*11670*/  @P0 PLOP3.LUT P0, PT, P1, PT, PT, 0x80, 0x0 ;  /* 0x000000000000081c */ /* 0x000fca0000f0f070 */
[----:B------:R-:W-:Y:S01]  /*11680*/  @!P1 SYNCS.ARRIVE.TRANS64.RED.A0T1 RZ, [UR4+0x30800], RZ ;  /* 0x030800ffffff99a7 */ /* 0x000fe20008200404 */
[----:B------:R-:W-:Y:S07]  /*11690*/  @!P1 ARRIVES.LDGSTSBAR.64.TRANSCNT [UR4+0x30800] ;  /* 0x03080000ff0099b0 */ /* 0x000fee0008000a84 */
[----:B------:R-:W-:Y:S05]  /*116a0*/  @P0 BRA.U.ANY `(.L_x_1281) ;  /* 0xfffffffd00e80947 */ /* 0x000fea000393ffff */
[----:B-12---:R-:W2:Y:S02]  /*116b0*/  LDL.LU R2, [R1+0x18] ;  /* 0x0000180001027983 */ /* 0x006ea40000300800 */
        /* <DEDUP_REMOVED lines=9> */
[----:B------:R-:W1:Y:S03]  /*11750*/  SYNCS.PHASECHK.TRANS64.TRYWAIT P0, [R17+URZ+0x30820], R0 ;  /* 0x03082000110075a7 */ /* 0x000e66000800017f */
[----:B01----:R-:W-:Y:S05]  /*11760*/  @!P0 BRA `(.L_x_1283) ;  /* 0x0000004400c08947 */ /* 0x003fea0003800000 */
.L_x_1397:
[----:B------:R-:W-:Y:S05]  /*11770*/  BSYNC B0 ;  /* 0x0000000000007941 */ /* 0x000fea0003800000 */
.L_x_1282:
[----:B------:R-:W-:-:S04]  /*11780*/  UIADD3 UR4, UR41, -0x2, URZ ;  /* 0xfffffffe29047890 */ /* 0x000fc8000fffe03f */
[----:B------:R-:W-:-:S06]  /*11790*/  UISETP.GE.AND UP0, UPT, UR4, UR40, UPT ;  /* 0x000000280400728c */ /* 0x000fcc000bf06270 */
[----:B------:R-:W-:-:S13]  /*117a0*/  PLOP3.LUT P0, PT, PT, PT, UP0, 0x80, 0x0 ;  /* 0x000000000000781c */ /* 0x000fda0003f0f008 */
[----:B------:R-:W-:Y:S05]  /*117b0*/  @!P0 BRA `(.L_x_1284) ;  /* 0x0000002800388947 */ /* 0x000fea0003800000 */
[----:B0-----:R-:W-:Y:S01]  /*117c0*/  IMAD R0, RZ, RZ, -UR41 ;  /* 0x80000029ff007e24 */ /* 0x001fe2000f8e02ff */
[----:B------:R-:W-:Y:S01]  /*117d0*/  LOP3.LUT R5, RZ, UR40, RZ, 0x33, !PT ;  /* 0x00000028ff057c12 */ /* 0x000fe2000f8e33ff */
[----:B------:R-:W-:-:S03]  /*117e0*/  IMAD.U32 R4, RZ, RZ, UR4 ;  /* 0x00000004ff047e24 */ /* 0x000fc6000f8e00ff */
[----:B------:R-:W-:-:S05]  /*117f0*/  VIADDMNMX R5, R0, 0x1, R5, !PT ;  /* 0x0000000100057846 */ /* 0x000fca0007800105 */
[----:B------:R-:W-:-:S05]  /*11800*/  VIADD R0, R5, UR41 ;  /* 0x0000002905007c36 */ /* 0x000fca0008000000 */
[----:B------:R-:W-:-:S04]  /*11810*/  LOP3.LUT R0, R0, 0x1, RZ, 0xc0, !PT ;  /* 0x0000000100007812 */ /* 0x000fc800078ec0ff */
[----:B------:R-:W-:-:S13]  /*11820*/  ISETP.NE.U32.AND P0, PT, R0, 0x1, PT ;  /* 0x000000010000780c */ /* 0x000fda0003f05070 */
[----:B------:R-:W-:Y:S05]  /*11830*/  @P0 BRA `(.L_x_1285) ;  /* 0x0000000c00600947 */ /* 0x000fea0003800000 */
[----:B------:R-:W2:Y:S01]  /*11840*/  LDL R2, [R1+0x8] ;  /* 0x0000080001027983 */ /* 0x000ea20000100800 */
[----:B------:R-:W-:Y:S01]  /*11850*/  LOP3.LUT P1, RZ, R19, 0x2, RZ, 0xc0, !PT ;  /* 0x0000000213ff7812 */ /* 0x000fe2000782c0ff */
[----:B------:R-:W-:Y:S01]  /*11860*/  VIADD R0, R18, 0x1 ;  /* 0x0000000112007836 */ /* 0x000fe20000000000 */
[----:B------:R-:W-:Y:S04]  /*11870*/  BSSY B0, `(.L_x_1286) ;  /* 0x00000d0000007945 */ /* 0x000fe80003800000 */
[----:B------:R-:W-:-:S04]  /*11880*/  ISETP.NE.AND P0, PT, R0, 0x2, PT ;  /* 0x000000020000780c */ /* 0x000fc80003f05270 */
[----:B------:R-:W-:Y:S02]  /*11890*/  SEL R10, RZ, 0x1, P0 ;  /* 0x00000001ff0a7807 */ /* 0x000fe40000000000 */
[----:B------:R-:W-:Y:S02]  /*118a0*/  SEL R0, R0, RZ, P0 ;  /* 0x000000ff00007207 */ /* 0x000fe40000000000 */
[----:B--2---:R-:W-:Y:S01]  /*118b0*/  LOP3.LUT R10, R2, R10, RZ, 0x3c, !PT ;  /* 0x0000000a020a7212 */ /* 0x004fe200078e3cff */
[----:B------:R-:W-:Y:S06]  /*118c0*/  @!P1 BRA `(.L_x_1287) ;  /* 0x0000000c00289947 */ /* 0x000fec0003800000 */
[----:B------:R-:W-:Y:S01]  /*118d0*/  LOP3.LUT P1, RZ, R19, 0x1, RZ, 0xc0, !PT ;  /* 0x0000000113ff7812 */ /* 0x000fe2000782c0ff */
[----:B------:R-:W-:-:S12]  /*118e0*/  IMAD.MOV.U32 R8, RZ, RZ, R16 ;  /* 0x000000ffff087224 */ /* 0x000fd800078e0010 */
[----:B------:R-:W-:Y:S05]  /*118f0*/  @!P1 BRA `(.L_x_1288) ;  /* 0x0000000000589947 */ /* 0x000fea0003800000 */
[----:B------:R-:W2:Y:S01]  /*11900*/  LDL R9, [R1+0xc] ;  /* 0x00000c0001097983 */ /* 0x000ea20000100800 */
[----:B------:R-:W0:Y:S03]  /*11910*/  LDC R8, c[0x0][0x43c] ;  /* 0x00010f00ff087b82 */ /* 0x000e260000000800 */
[----:B------:R-:W3:Y:S01]  /*11920*/  LDL R12, [R1+0x4] ;  /* 0x00000400010c7983 */ /* 0x000ee20000100800 */
[----:B------:R-:W-:Y:S01]  /*11930*/  IMAD.MOV.U32 R7, RZ, RZ, R4 ;  /* 0x000000ffff077224 */ /* 0x000fe200078e0004 */
[----:B------:R-:W-:Y:S01]  /*11940*/  ULDC.64 UR4, c[0x0][0x428] ;  /* 0x00010a0000047ab9 */ /* 0x000fe20000000a00 */
[----:B------:R-:W-:Y:S01]  /*11950*/  ULDC.64 UR6, c[0x0][0x208] ;  /* 0x0000820000067ab9 */ /* 0x000fe20000000a00 */
[----:B0-----:R-:W-:-:S13]  /*11960*/  ISETP.NE.AND P0, PT, R8, 0x1, PT ;  /* 0x000000010800780c */ /* 0x001fda0003f05270 */
[----:B------:R-:W0:Y:S02]  /*11970*/  @P0 LDC.64 R2, c[0x0][0x440] ;  /* 0x00011000ff020b82 */ /* 0x000e240000000a00 */
[----:B0-----:R-:W-:-:S05]  /*11980*/  @P0 IMAD.HI.U32 R2, R4, R2, RZ ;  /* 0x0000000204020227 */ /* 0x001fca00078e00ff */
[----:B------:R-:W-:-:S05]  /*11990*/  @P0 SHF.R.U32.HI R7, RZ, R3, R2 ;  /* 0x00000003ff070219 */ /* 0x000fca0000011602 */
[----:B------:R-:W-:-:S04]  /*119a0*/  IMAD.MOV R2, RZ, RZ, -R7 ;  /* 0x000000ffff027224 */ /* 0x000fc800078e0a07 */
[----:B------:R-:W-:Y:S02]  /*119b0*/  IMAD R4, R8, R2, R4 ;  /* 0x0000000208047224 */ /* 0x000fe400078e0204 */
[----:B------:R-:W0:Y:S01]  /*119c0*/  LDC.64 R2, c[0x0][0x418] ;  /* 0x00010600ff027b82 */ /* 0x000e220000000a00 */
[----:B--2---:R-:W-:Y:S01]  /*119d0*/  IMAD R8, R9, UR4, RZ ;  /* 0x0000000409087c24 */ /* 0x004fe2000f8e02ff */
[----:B------:R-:W-:-:S03]  /*119e0*/  SHF.R.S32.HI R9, RZ, 0x1f, R7 ;  /* 0x0000001fff097819 */ /* 0x000fc60000011407 */
[----:B---3--:R-:W-:Y:S02]  /*119f0*/  IMAD R11, R12, UR5, R8 ;  /* 0x000000050c0b7c24 */ /* 0x008fe4000f8e0208 */
[----:B------:R-:W-:-:S04]  /*11a00*/  IMAD.MOV.U32 R8, RZ, RZ, R7 ;  /* 0x000000ffff087224 */ /* 0x000fc800078e0007 */
[----:B------:R-:W-:-:S04]  /*11a10*/  IMAD.WIDE.U32 R8, R12, UR4, R8 ;  /* 0x000000040c087c25 */ /* 0x000fc8000f8e0008 */
[----:B------:R-:W-:Y:S01]  /*11a20*/  IMAD.IADD R7, R11, 0x1, R9 ;  /* 0x000000010b077824 */ /* 0x000fe200078e0209 */
[----:B0-----:R-:W-:-:S04]  /*11a30*/  LEA R2, P0, R8, R2, 0x2 ;  /* 0x0000000208027211 */ /* 0x001fc800078010ff */
[----:B------:R-:W-:-:S05]  /*11a40*/  LEA.HI.X R3, R8, R3, R7, 0x2, P0 ;  /* 0x0000000308037211 */ /* 0x000fca00000f1407 */
[----:B------:R0:W5:Y:S04]  /*11a50*/  LDG.E R8, desc[UR6][R2.64] ;  /* 0x0000000602087981 */ /* 0x000168000c1e1900 */
.L_x_1288:
[----:B0-----:R-:W-:Y:S01]  /*11a60*/  IMAD R3, R0, 0x8, R17 ;  /* 0x0000000800037824 */ /* 0x001fe200078e0211 */
[----:B------:R-:W-:Y:S01]  /*11a70*/  SHF.L.U32 R2, R10, 0x1f, RZ ;  /* 0x0000001f0a027819 */ /* 0x000fe200000006ff */
[----:B------:R-:W-:Y:S03]  /*11a80*/  BSSY B1, `(.L_x_1289) ;  /* 0x0000003000017945 */ /* 0x000fe60003800000 */
[----:B------:R-:W0:Y:S02]  /*11a90*/  SYNCS.PHASECHK.TRANS64.TRYWAIT P0, [R3+URZ+0x30840], R2 ;  /* 0x03084002030075a7 */ /* 0x000e24000800017f */
[----:B0-----:R-:W-:Y:S05]  /*11aa0*/  @!P0 BRA `(.L_x_1290) ;  /* 0x0000004400048947 */ /* 0x001fea0003800000 */
.L_x_1398:
[----:B------:R-:W-:Y:S05]  /*11ab0*/  BSYNC B1 ;  /* 0x0000000000017941 */ /* 0x000fea0003800000 */
.L_x_1289:
[----:B------:R-:W1:Y:S01]  /*11ac0*/  S2R R7, SR_TID.X ;  /* 0x0000000000077919 */ /* 0x000e620000002100 */
[----:B------:R-:W-:Y:S01]  /*11ad0*/  BSSY B1, `(.L_x_1291) ;  /* 0x000000b000017945 */ /* 0x000fe20003800000 */
[----:B-1----:R-:W-:-:S04]  /*11ae0*/  LOP3.LUT R7, R7, 0x7f, RZ, 0xc0, !PT ;  /* 0x0000007f07077812 */ /* 0x002fc800078ec0ff */
[----:B------:R-:W-:-:S13]  /*11af0*/  ISETP.NE.AND P1, PT, R7, RZ, PT ;  /* 0x000000ff0700720c */ /* 0x000fda0003f25270 */
[----:B------:R-:W-:Y:S05]  /*11b00*/  @P1 BRA `(.L_x_1292) ;  /* 0x00000000001c1947 */ /* 0x000fea0003800000 */
[----:B------:R-:W1:Y:S01]  /*11b10*/  S2R R7, SR_TID.X ;  /* 0x0000000000077919 */ /* 0x000e620000002100 */
[----:B0-----:R-:W-:-:S04]  /*11b20*/  IMAD.MOV.U32 R2, RZ, RZ, 0x8000 ;  /* 0x00008000ff027424 */ /* 0x001fc800078e00ff */
[----:B------:R2:W-:Y:S01]  /*11b30*/  SYNCS.ARRIVE.TRANS64 RZ, [R3+URZ+0x30830], R2 ;  /* 0x0308300203ff79a7 */ /* 0x0005e2000800003f */
[----:B-1----:R-:W-:-:S04]  /*11b40*/  LOP3.LUT R7, R7, 0x1f, RZ, 0xc0, !PT ;  /* 0x0000001f07077812 */ /* 0x002fc800078ec0ff */
[----:B------:R-:W-:-:S13]  /*11b50*/  ISETP.NE.AND P0, PT, R7, RZ, PT ;  /* 0x000000ff0700720c */ /* 0x000fda0003f05270 */
[----:B--2---:R-:W-:Y:S05]  /*11b60*/  @!P0 BRA `(.L_x_1292) ;  /* 0x0000000000048947 */ /* 0x004fea0003800000 */
[----:B------:R-:W-:Y:S01]  /*11b70*/  BPT.TRAP 0x1 ;  /* 0x000000040000795c */ /* 0x000fe20000300000 */
.L_x_1292:
[----:B------:R-:W-:Y:S05]  /*11b80*/  BSYNC B1 ;  /* 0x0000000000017941 */ /* 0x000fea0003800000 */
.L_x_1291:
[----:B------:R-:W-:Y:S01]  /*11b90*/  IMAD.MOV.U32 R11, RZ, RZ, RZ ;  /* 0x000000ffff0b7224 */ /* 0x000fe200078e00ff */
[----:B------:R-:W-:Y:S01]  /*11ba0*/  UIADD3 UR4, UP0, UR38, 0x370, URZ ;  /* 0x0000037026047890 */ /* 0x000fe2000ff1e03f */
[----:B------:R-:W-:Y:S01]  /*11bb0*/  IMAD R7, R0, 0x8000, R17 ;  /* 0x0000800000077824 */ /* 0x000fe200078e0211 */
[----:B------:R-:W-:Y:S01]  /*11bc0*/  PLOP3.LUT P0, PT, PT, PT, PT, 0x80, 0x0 ;  /* 0x000000000000781c */ /* 0x000fe20003f0f070 */
[----:B0-----:R-:W-:Y:S01]  /*11bd0*/  VIADD R3, R3, 0x30830 ;  /* 0x0003083003037836 */ /* 0x001fe20000000000 */
[----:B------:R-:W-:Y:S01]  /*11be0*/  R2UR UR10, R11 ;  /* 0x000000000b0a72ca */ /* 0x000fe200000e0000 */
[----:B------:R-:W-:Y:S01]  /*11bf0*/  IMAD.SHL.U32 R2, R4, 0x40, RZ ;  /* 0x0000004004027824 */ /* 0x000fe200078e00ff */
[----:B------:R-:W-:Y:S01]  /*11c00*/  UIADD3.X UR5, URZ, UR39, URZ, UP0, !UPT ;  /* 0x000000273f057290 */ /* 0x000fe200087fe43f */
[----:B------:R-:W-:Y:S01]  /*11c10*/  VIADD R9, R7, 0x20400 ;  /* 0x0002040007097836 */ /* 0x000fe20000000000 */
[----:B------:R-:W-:Y:S01]  /*11c20*/  UMOV UR6, 0x0 ;  /* 0x0000000000067882 */ /* 0x000fe20000000000 */
[----:B------:R-:W-:-:S10]  /*11c30*/  UMOV UR7, 0x14f00000 ;  /* 0x14f0000000077882 */ /* 0x000fd40000000000 */
.L_x_1293:
[----:B------:R-:W-:-:S13]  /*11c40*/  @P0 ELECT P2, URZ, PT ;  /* 0x00000000003f082f */ /* 0x000fda0003840000 */
[----:B-----5:R-:W-:Y:S01]  /*11c50*/  @P2 R2UR UR13, R8 ;  /* 0x00000000080d22ca */ /* 0x020fe200000e0000 */
[----:B------:R-:W-:Y:S01]  /*11c60*/  UMOV UR12, UR36 ;  /* 0x00000024000c7c82 */ /* 0x000fe20008000000 */
[----:B------:R-:W-:Y:S02]  /*11c70*/  @P2 R2UR UR11, R2 ;  /* 0x00000000020b22ca */ /* 0x000fe400000e0000 */
[----:B------:R-:W-:Y:S02]  /*11c80*/  @P2 R2UR UR9, R3 ;  /* 0x00000000030922ca */ /* 0x000fe400000e0000 */
[----:B------:R-:W-:Y:S02]  /*11c90*/  @P2 R2UR UR8, R9 ;  /* 0x00000000090822ca */ /* 0x000fe400000e0000 */
[----:B------:R-:W-:Y:S02]  /*11ca0*/  @P2 PLOP3.LUT P0, PT, P2, PT, PT, 0x8, 0x0 ;  /* 0x000000000000281c */ /* 0x000fe4000170e170 */
        /* <DEDUP_REMOVED lines=9> */
.L_x_1294:
[----:B------:R-:W-:-:S13]  /*11d40*/  @P0 ELECT P2, URZ, PT ;  /* 0x00000000003f082f */ /* 0x000fda0003840000 */
[----:B------:R-:W-:Y:S01]  /*11d50*/  @P2 R2UR UR13, R8 ;  /* 0x00000000080d22ca */ /* 0x000fe200000e0000 */
        /* <DEDUP_REMOVED lines=14> */
.L_x_1295:
        /* <DEDUP_REMOVED lines=16> */
.L_x_1296:
        /* <DEDUP_REMOVED lines=10> */
[----:B------:R-:W2:Y:S01]  /*11fe0*/  LDL.LU R9, [R1+0x8] ;  /* 0x0000080001097983 */ /* 0x000ea20000300800 */
[----:B------:R-:W-:Y:S01]  /*11ff0*/  IMAD R3, R18, 0x8, R6 ;  /* 0x0000000812037824 */ /* 0x000fe200078e0206 */
[----:B------:R-:W-:Y:S01]  /*12000*/  BSSY B1, `(.L_x_1297) ;  /* 0x0000004000017945 */ /* 0x000fe20003800000 */
[----:B--2---:R-:W-:-:S04]  /*12010*/  SHF.L.U32 R2, R9, 0x1f, RZ ;  /* 0x0000001f09027819 */ /* 0x004fc800000006ff */
[----:B------:R-:W0:Y:S02]  /*12020*/  SYNCS.PHASECHK.TRANS64.TRYWAIT P0, [R3+URZ+0x60], R2 ;  /* 0x00006002030075a7 */ /* 0x000e24000800017f */
[----:B0-----:R-:W-:Y:S05]  /*12030*/  @!P0 BRA `(.L_x_1298) ;  /* 0x0000003c00b48947 */ /* 0x001fea0003800000 */
.L_x_1399:
[----:B------:R-:W-:Y:S05]  /*12040*/  BSYNC B1 ;  /* 0x0000000000017941 */ /* 0x000fea0003800000 */
.L_x_1297:
[----:B------:R-:W-:Y:S01]  /*12050*/  BSSY B1, `(.L_x_1299) ;  /* 0x000000c000017945 */ /* 0x000fe20003800000 */
[----:B------:R-:W-:Y:S02]  /*12060*/  IMAD.MOV.U32 R12, RZ, RZ, 0x0 ;  /* 0x00000000ff0c7424 */ /* 0x000fe400078e00ff */
[----:B------:R-:W-:Y:S01]  /*12070*/  IMAD.MOV.U32 R13, RZ, RZ, 0x14f00000 ;  /* 0x14f00000ff0d7424 */ /* 0x000fe200078e00ff */
[----:B------:R-:W-:Y:S06]  /*12080*/  @P1 BRA `(.L_x_1300) ;  /* 0x0000000000201947 */ /* 0x000fec0003800000 */
[----:B------:R-:W1:Y:S01]  /*12090*/  S2R R7, SR_TID.X ;  /* 0x0000000000077919 */ /* 0x000e620000002100 */
[----:B0-----:R-:W-:Y:S02]  /*120a0*/  IMAD R2, R18, 0x8, R17 ;  /* 0x0000000812027824 */ /* 0x001fe400078e0211 */
[----:B------:R-:W-:-:S04]  /*120b0*/  IMAD.MOV.U32 R3, RZ, RZ, 0x8000 ;  /* 0x00008000ff037424 */ /* 0x000fc800078e00ff */
[----:B------:R2:W-:Y:S01]  /*120c0*/  SYNCS.ARRIVE.TRANS64 RZ, [R2+URZ+0x30850], R3 ;  /* 0x0308500302ff79a7 */ /* 0x0005e2000800003f */
[----:B-1----:R-:W-:-:S04]  /*120d0*/  LOP3.LUT R7, R7, 0x1f, RZ, 0xc0, !PT ;  /* 0x0000001f07077812 */ /* 0x002fc800078ec0ff */
[----:B------:R-:W-:-:S13]  /*120e0*/  ISETP.NE.AND P0, PT, R7, RZ, PT ;  /* 0x000000ff0700720c */ /* 0x000fda0003f05270 */
[----:B--2---:R-:W-:Y:S05]  /*120f0*/  @!P0 BRA `(.L_x_1300) ;  /* 0x0000000000048947 */ /* 0x004fea0003800000 */
[----:B------:R-:W-:Y:S01]  /*12100*/  BPT.TRAP 0x1 ;  /* 0x000000040000795c */ /* 0x000fe20000300000 */
.L_x_1300:
[----:B------:R-:W-:Y:S05]  /*12110*/  BSYNC B1 ;  /* 0x0000000000017941 */ /* 0x000fea0003800000 */
.L_x_1299:
[----:B------:R-:W2:Y:S01]  /*12120*/  LDL.LU R7, [R1] ;  /* 0x0000000001077983 */ /* 0x000ea20000300800 */
[----:B------:R-:W-:Y:S01]  /*12130*/  R2UR UR10, R11 ;  /* 0x000000000b0a72ca */ /* 0x000fe200000e0000 */
[--C-:B0-----:R-:W-:Y:S01]  /*12140*/  IMAD R2, R18, 0x8, R17.reuse ;  /* 0x0000000812027824 */ /* 0x101fe200078e0211 */
[----:B------:R-:W-:Y:S01]  /*12150*/  R2UR UR6, R12 ;  /* 0x000000000c0672ca */ /* 0x000fe200000e0000 */
[----:B------:R-:W-:Y:S01]  /*12160*/  IMAD R3, R18, 0x8000, R17 ;  /* 0x0000800012037824 */ /* 0x000fe200078e0211 */
[----:B------:R-:W-:Y:S01]  /*12170*/  R2UR UR7, R13 ;  /* 0x000000000d0772ca */ /* 0x000fe200000e0000 */
[----:B------:R-:W-:Y:S01]  /*12180*/  UIADD3 UR4, UP0, UR38, 0x470, URZ ;  /* 0x0000047026047890 */ /* 0x000fe2000ff1e03f */
[----:B------:R-:W-:Y:S01]  /*12190*/  PLOP3.LUT P0, PT, PT, PT, PT, 0x80, 0x0 ;  /* 0x000000000000781c */ /* 0x000fe20003f0f070 */
[----:B------:R-:W-:Y:S02]  /*121a0*/  VIADD R2, R2, 0x30850 ;  /* 0x0003085002027836 */ /* 0x000fe40000000000 */
[----:B------:R-:W-:Y:S01]  /*121b0*/  VIADD R9, R3, 0x400 ;  /* 0x0000040003097836 */ /* 0x000fe20000000000 */
[----:B------:R-:W-:Y:S01]  /*121c0*/  UIADD3.X UR5, URZ, UR39, URZ, UP0, !UPT ;  /* 0x000000273f057290 */ /* 0x000fe200087fe43f */
[----:B--2---:R-:W-:-:S11]  /*121d0*/  IMAD.SHL.U32 R7, R7, 0x40, RZ ;  /* 0x0000004007077824 */ /* 0x004fd600078e00ff */
.L_x_1301:
        /* <DEDUP_REMOVED lines=15> */
.L_x_1302:
        /* <DEDUP_REMOVED lines=15> */
.L_x_1303:
        /* <DEDUP_REMOVED lines=15> */
.L_x_1304:
        /* <DEDUP_REMOVED lines=10> */
[----:B------:R0:W-:Y:S01]  /*12550*/  STL [R1], R4 ;  /* 0x0000000401007387 */ /* 0x0001e20000100800 */
[----:B------:R-:W-:-:S07]  /*12560*/  IMAD.MOV.U32 R16, RZ, RZ, R8 ;  /* 0x000000ffff107224 */ /* 0x000fce00078e0008 */
.L_x_1287:
[----:B------:R-:W-:Y:S05]  /*12570*/  BSYNC B0 ;  /* 0x0000000000007941 */ /* 0x000fea0003800000 */
.L_x_1286:
[----:B------:R1:W-:Y:S01]  /*12580*/  STL [R1+0x8], R10 ;  /* 0x0000080a01007387 */ /* 0x0003e20000100800 */
[----:B------:R-:W-:Y:S01]  /*12590*/  UIADD3 UR4, UR41, -0x3, URZ ;  /* 0xfffffffd29047890 */ /* 0x000fe2000fffe03f */
[----:B------:R-:W-:-:S05]  /*125a0*/  IMAD.MOV.U32 R18, RZ, RZ, R0 ;  /* 0x000000ffff127224 */ /* 0x000fca00078e0000 */
[----:B0-----:R-:W-:-:S07]  /*125b0*/  IMAD.U32 R4, RZ, RZ, UR4 ;  /* 0x00000004ff047e24 */ /* 0x001fce000f8e00ff */
.L_x_1285:
[----:B------:R-:W-:Y:S01]  /*125c0*/  ULOP3.LUT UR4, URZ, UR41, URZ, 0x33, !UPT ;  /* 0x000000293f047292 */ /* 0x000fe2000f8e333f */
[----:B------:R-:W-:Y:S01]  /*125d0*/  VIADD R5, R5, 0xfffffffe ;  /* 0xfffffffe05057836 */ /* 0x000fe20000000000 */
[----:B------:R-:W-:Y:S04]  /*125e0*/  BSSY B0, `(.L_x_1284) ;  /* 0x00001ab000007945 */ /* 0x000fe80003800000 */
[----:B------:R-:W-:-:S13]  /*125f0*/  ISETP.NE.AND P0, PT, R5, UR4, PT ;  /* 0x0000000405007c0c */ /* 0x000fda000bf05270 */
[----:B------:R-:W-:Y:S05]  /*12600*/  @!P0 BRA `(.L_x_1305) ;  /* 0x0000001800a08947 */ /* 0x000fea0003800000 */
[----:B------:R-:W-:-:S07]  /*12610*/  IMAD.MOV.U32 R8, RZ, RZ, R16 ;  /* 0x000000ffff087224 */ /* 0x000fce00078e0010 */
.L_x_1344:
[----:B--2---:R-:W2:Y:S01]  /*12620*/  LDL R2, [R1+0x8] ;  /* 0x0000080001027983 */ /* 0x004ea20000100800 */
[----:B------:R-:W-:Y:S01]  /*12630*/  LOP3.LUT P1, RZ, R19, 0x2, RZ, 0xc0, !PT ;  /* 0x0000000213ff7812 */ /* 0x000fe2000782c0ff */
[----:B------:R-:W-:Y:S01]  /*12640*/  VIADD R0, R18, 0x1 ;  /* 0x0000000112007836 */ /* 0x000fe20000000000 */
[----:B------:R-:W-:Y:S05]  /*12650*/  YIELD ;  /* 0x0000000000007946 */ /* 0x000fea0003800000 */
[----:B------:R-:W-:Y:S01]  /*12660*/  ISETP.NE.AND P0, PT, R0, 0x2, PT ;  /* 0x000000020000780c */ /* 0x000fe20003f05270 */
[----:B------:R-:W-:Y:S03]  /*12670*/  BSSY B1, `(.L_x_1306) ;  /* 0x00000cc000017945 */ /* 0x000fe60003800000 */
[----:B------:R-:W-:-:S02]  /*12680*/  SEL R5, RZ, 0x1, P0 ;  /* 0x00000001ff057807 */ /* 0x000fc40000000000 */
[----:B------:R-:W-:Y:S02]  /*12690*/  SEL R0, R0, RZ, P0 ;  /* 0x000000ff00007207 */ /* 0x000fe40000000000 */
[----:B--2---:R-:W-:Y:S01]  /*126a0*/  LOP3.LUT R5, R2, R5, RZ, 0x3c, !PT ;  /* 0x0000000502057212 */ /* 0x004fe200078e3cff */
[----:B0-----:R-:W-:Y:S06]  /*126b0*/  @!P1 BRA `(.L_x_1307) ;  /* 0x0000000c001c9947 */ /* 0x001fec0003800000 */
[----:B------:R-:W-:Y:S01]  /*126c0*/  LOP3.LUT P1, RZ, R19, 0x1, RZ, 0xc0, !PT ;  /* 0x0000000113ff7812 */ /* 0x000fe2000782c0ff */
[----:B------:R-:W-:-:S12]  /*126d0*/  IMAD.MOV.U32 R7, RZ, RZ, R4 ;  /* 0x000000ffff077224 */ /* 0x000fd800078e0004 */
[----:B------:R-:W-:Y:S05]  /*126e0*/  @!P1 BRA `(.L_x_1308) ;  /* 0x0000000000549947 */ /* 0x000fea0003800000 */
[----:B-1----:R-:W2:Y:S01]  /*126f0*/  LDL R10, [R1+0xc] ;  /* 0x00000c00010a7983 */ /* 0x002ea20000100800 */
[----:B------:R-:W0:Y:S01]  /*12700*/  LDC R8, c[0x0][0x43c] ;  /* 0x00010f00ff087b82 */ /* 0x000e220000000800 */
[----:B------:R-:W-:Y:S02]  /*12710*/  ULDC.64 UR4, c[0x0][0x428] ;  /* 0x00010a0000047ab9 */ /* 0x000fe40000000a00 */
[----:B------:R-:W3:Y:S01]  /*12720*/  LDL R9, [R1+0x4] ;  /* 0x0000040001097983 */ /* 0x000ee20000100800 */
[----:B------:R-:W-:Y:S01]  /*12730*/  ULDC.64 UR6, c[0x0][0x208] ;  /* 0x0000820000067ab9 */ /* 0x000fe20000000a00 */
[----:B0-----:R-:W-:-:S13]  /*12740*/  ISETP.NE.AND P0, PT, R8, 0x1, PT ;  /* 0x000000010800780c */ /* 0x001fda0003f05270 */
[----:B------:R-:W0:Y:S02]  /*12750*/  @P0 LDC.64 R2, c[0x0][0x440] ;  /* 0x00011000ff020b82 */ /* 0x000e240000000a00 */
[----:B0-----:R-:W-:-:S04]  /*12760*/  @P0 IMAD.HI.U32 R7, R4, R2, RZ ;  /* 0x0000000204070227 */ /* 0x001fc800078e00ff */
[----:B------:R-:W-:Y:S01]  /*12770*/  IMAD.MOV.U32 R2, RZ, RZ, R4 ;  /* 0x000000ffff027224 */ /* 0x000fe200078e0004 */
[----:B------:R-:W-:-:S04]  /*12780*/  @P0 SHF.R.U32.HI R2, RZ, R3, R7 ;  /* 0x00000003ff020219 */ /* 0x000fc80000011607 */
[--C-:B------:R-:W-:Y:S01]  /*12790*/  SHF.R.S32.HI R3, RZ, 0x1f, R2.reuse ;  /* 0x0000001fff037819 */ /* 0x100fe20000011402 */
[----:B------:R-:W-:-:S04]  /*127a0*/  IMAD.MOV R7, RZ, RZ, -R2 ;  /* 0x000000ffff077224 */ /* 0x000fc800078e0a02 */
[----:B------:R-:W-:Y:S02]  /*127b0*/  IMAD R7, R8, R7, R4 ;  /* 0x0000000708077224 */ /* 0x000fe400078e0204 */
[----:B--2---:R-:W-:-:S04]  /*127c0*/  IMAD R8, R10, UR4, RZ ;  /* 0x000000040a087c24 */ /* 0x004fc8000f8e02ff */
[C---:B---3--:R-:W-:Y:S02]  /*127d0*/  IMAD R8, R9.reuse, UR5, R8 ;  /* 0x0000000509087c24 */ /* 0x048fe4000f8e0208 */
[----:B------:R-:W-:Y:S01]  /*127e0*/  IMAD.WIDE.U32 R2, R9, UR4, R2 ;  /* 0x0000000409027c25 */ /* 0x000fe2000f8e0002 */
[----:B------:R-:W-:-:S03]  /*127f0*/  ULDC.64 UR4, c[0x0][0x418] ;  /* 0x0001060000047ab9 */ /* 0x000fc60000000a00 */
[----:B------:R-:W-:Y:S01]  /*12800*/  IMAD.IADD R3, R8, 0x1, R3 ;  /* 0x0000000108037824 */ /* 0x000fe200078e0203 */
[----:B------:R-:W-:-:S04]  /*12810*/  LEA R8, P0, R2, UR4, 0x2 ;  /* 0x0000000402087c11 */ /* 0x000fc8000f8010ff */
[----:B------:R-:W-:-:S05]  /*12820*/  LEA.HI.X R9, R2, UR5, R3, 0x2, P0 ;  /* 0x0000000502097c11 */ /* 0x000fca00080f1403 */
[----:B------:R0:W5:Y:S04]  /*12830*/  LDG.E R8, desc[UR6][R8.64] ;  /* 0x0000000608087981 */ /* 0x000168000c1e1900 */
.L_x_1308:
[----:B------:R-:W-:Y:S01]  /*12840*/  IMAD R3, R0, 0x8, R17 ;  /* 0x0000000800037824 */ /* 0x000fe200078e0211 */
[----:B------:R-:W-:Y:S01]  /*12850*/  SHF.L.U32 R2, R5, 0x1f, RZ ;  /* 0x0000001f05027819 */ /* 0x000fe200000006ff */
[----:B------:R-:W-:Y:S03]  /*12860*/  BSSY B2, `(.L_x_1309) ;  /* 0x0000003000027945 */ /* 0x000fe60003800000 */
[----:B------:R-:W2:Y:S02]  /*12870*/  SYNCS.PHASECHK.TRANS64.TRYWAIT P0, [R3+URZ+0x30840], R2 ;  /* 0x03084002030075a7 */ /* 0x000ea4000800017f */
[----:B--2---:R-:W-:Y:S05]  /*12880*/  @!P0 BRA `(.L_x_1310) ;  /* 0x0000003400b48947 */ /* 0x004fea0003800000 */
.L_x_1400:
[----:B------:R-:W-:Y:S05]  /*12890*/  BSYNC B2 ;  /* 0x0000000000027941 */ /* 0x000fea0003800000 */
.L_x_1309:
[----:B0-----:R-:W0:Y:S01]  /*128a0*/  S2R R9, SR_TID.X ;  /* 0x0000000000097919 */ /* 0x001e220000002100 */
        /* <DEDUP_REMOVED lines=9> */
[----:B---3--:R-:W-:Y:S05]  /*12940*/  @!P0 BRA `(.L_x_1312) ;  /* 0x0000000000048947 */ /* 0x008fea0003800000 */
[----:B------:R-:W-:Y:S01]  /*12950*/  BPT.TRAP 0x1 ;  /* 0x000000040000795c */ /* 0x000fe20000300000 */
.L_x_1312:
[----:B------:R-:W-:Y:S05]  /*12960*/  BSYNC B2 ;  /* 0x0000000000027941 */ /* 0x000fea0003800000 */
.L_x_1311:
[----:B------:R-:W-:Y:S01]  /*12970*/  IMAD.MOV.U32 R11, RZ, RZ, RZ ;  /* 0x000000ffff0b7224 */ /* 0x000fe200078e00ff */
[----:B------:R-:W-:Y:S01]  /*12980*/  UIADD3 UR4, UP0, UR38, 0x370, URZ ;  /* 0x0000037026047890 */ /* 0x000fe2000ff1e03f */
[----:B------:R-:W-:Y:S01]  /*12990*/  IMAD R9, R0, 0x8000, R17 ;  /* 0x0000800000097824 */ /* 0x000fe200078e0211 */
[----:B------:R-:W-:Y:S01]  /*129a0*/  PLOP3.LUT P0, PT, PT, PT, PT, 0x80, 0x0 ;  /* 0x000000000000781c */ /* 0x000fe20003f0f070 */
[----:B--2---:R-:W-:Y:S01]  /*129b0*/  VIADD R3, R3, 0x30830 ;  /* 0x0003083003037836 */ /* 0x004fe20000000000 */
[----:B------:R-:W-:Y:S01]  /*129c0*/  R2UR UR10, R11 ;  /* 0x000000000b0a72ca */ /* 0x000fe200000e0000 */
[----:B------:R-:W-:Y:S01]  /*129d0*/  IMAD.SHL.U32 R2, R7, 0x40, RZ ;  /* 0x0000004007027824 */ /* 0x000fe200078e00ff */
[----:B------:R-:W-:Y:S01]  /*129e0*/  UIADD3.X UR5, URZ, UR39, URZ, UP0, !UPT ;  /* 0x000000273f057290 */ /* 0x000fe200087fe43f */
[----:B-1----:R-:W-:Y:S01]  /*129f0*/  VIADD R10, R9, 0x20400 ;  /* 0x00020400090a7836 */ /* 0x002fe20000000000 */
[----:B------:R-:W-:Y:S01]  /*12a00*/  UMOV UR6, 0x0 ;  /* 0x0000000000067882 */ /* 0x000fe20000000000 */
[----:B------:R-:W-:-:S10]  /*12a10*/  UMOV UR7, 0x14f00000 ;  /* 0x14f0000000077882 */ /* 0x000fd40000000000 */
.L_x_1313:
        /* <DEDUP_REMOVED lines=16> */
.L_x_1314:
        /* <DEDUP_REMOVED lines=16> */
.L_x_1315:
        /* <DEDUP_REMOVED lines=16> */
.L_x_1316:
        /* <DEDUP_REMOVED lines=16> */
.L_x_1401:
[----:B------:R-:W-:Y:S05]  /*12e20*/  BSYNC B2 ;  /* 0x0000000000027941 */ /* 0x000fea0003800000 */
.L_x_1317:
[----:B------:R-:W-:Y:S01]  /*12e30*/  BSSY B2, `(.L_x_1319) ;  /* 0x000000b000027945 */ /* 0x000fe20003800000 */
[----:B0-----:R-:W-:Y:S02]  /*12e40*/  IMAD.MOV.U32 R2, RZ, RZ, 0x0 ;  /* 0x00000000ff027424 */ /* 0x001fe400078e00ff */
[----:B------:R-:W-:Y:S01]  /*12e50*/  IMAD.MOV.U32 R3, RZ, RZ, 0x14f00000 ;  /* 0x14f00000ff037424 */ /* 0x000fe200078e00ff */
[----:B------:R-:W-:Y:S06]  /*12e60*/  @P1 BRA `(.L_x_1320) ;  /* 0x00000000001c1947 */ /* 0x000fec0003800000 */
[----:B------:R-:W0:Y:S02]  /*12e70*/  S2R R10, SR_TID.X ;  /* 0x00000000000a7919 */ /* 0x000e240000002100 */
[----:B0-----:R-:W-:Y:S01]  /*12e80*/  LOP3.LUT R15, R10, 0x1f, RZ, 0xc0, !PT ;  /* 0x0000001f0a0f7812 */ /* 0x001fe200078ec0ff */
[----:B------:R-:W-:-:S03]  /*12e90*/  IMAD.MOV.U32 R10, RZ, RZ, 0x8000 ;  /* 0x00008000ff0a7424 */ /* 0x000fc600078e00ff */
[----:B------:R-:W-:Y:S01]  /*12ea0*/  ISETP.NE.AND P0, PT, R15, RZ, PT ;  /* 0x000000ff0f00720c */ /* 0x000fe20003f05270 */
[----:B------:R0:W-:-:S12]  /*12eb0*/  SYNCS.ARRIVE.TRANS64 RZ, [R9+URZ+0x50], R10 ;  /* 0x0000500a09ff79a7 */ /* 0x0001d8000800003f */
[----:B0-----:R-:W-:Y:S05]  /*12ec0*/  @!P0 BRA `(.L_x_1320) ;  /* 0x0000000000048947 */ /* 0x001fea0003800000 */
[----:B------:R-:W-:Y:S01]  /*12ed0*/  BPT.TRAP 0x1 ;  /* 0x000000040000795c */ /* 0x000fe20000300000 */
.L_x_1320:
[----:B------:R-:W-:Y:S05]  /*12ee0*/  BSYNC B2 ;  /* 0x0000000000027941 */ /* 0x000fea0003800000 */
.L_x_1319:
[----:B------:R-:W2:Y:S01]  /*12ef0*/  LDL.LU R10, [R1] ;  /* 0x00000000010a7983 */ /* 0x000ea20000300800 */
        /* <DEDUP_REMOVED lines=9> */
[----:B--2---:R-:W-:-:S11]  /*12f90*/  IMAD.SHL.U32 R10, R10, 0x40, RZ ;  /* 0x000000400a0a7824 */ /* 0x004fd600078e00ff */
.L_x_1321:
        /* <DEDUP_REMOVED lines=15> */
.L_x_1322:
        /* <DEDUP_REMOVED lines=15> */
.L_x_1323:
        /* <DEDUP_REMOVED lines=15> */
.L_x_1324:
        /* <DEDUP_REMOVED lines=12> */
.L_x_1307:
[----:B------:R-:W-:Y:S05]  /*13330*/  BSYNC B1 ;  /* 0x0000000000017941 */ /* 0x000fea0003800000 */
.L_x_1306:
[----:B------:R-:W-:Y:S01]  /*13340*/  VIADD R18, R0, 0x1 ;  /* 0x0000000100127836 */ /* 0x000fe20000000000 */
[----:B------:R-:W-:Y:S01]  /*13350*/  LOP3.LUT P1, RZ, R19, 0x2, RZ, 0xc0, !PT ;  /* 0x0000000213ff7812 */ /* 0x000fe2000782c0ff */
[----:B------:R-:W-:Y:S01]  /*13360*/  BSSY B1, `(.L_x_1325) ;  /* 0x00000cf000017945 */ /* 0x000fe20003800000 */
[----:B0-----:R-:W-:Y:S02]  /*13370*/  VIADD R7, R4, 0xffffffff ;  /* 0xffffffff04077836 */ /* 0x001fe40000000000 */
[----:B------:R-:W-:-:S04]  /*13380*/  ISETP.NE.AND P0, PT, R18, 0x2, PT ;  /* 0x000000021200780c */ /* 0x000fc80003f05270 */
[----:B------:R-:W-:Y:S02]  /*13390*/  SEL R2, RZ, 0x1, P0 ;  /* 0x00000001ff027807 */ /* 0x000fe40000000000 */
[----:B------:R-:W-:Y:S02]  /*133a0*/  SEL R18, R18, RZ, P0 ;  /* 0x000000ff12127207 */ /* 0x000fe40000000000 */
[----:B------:R-:W-:-:S05]  /*133b0*/  LOP3.LUT R11, R5, R2, RZ, 0x3c, !PT ;  /* 0x00000002050b7212 */ /* 0x000fca00078e3cff */
[----:B------:R0:W-:Y:S01]  /*133c0*/  STL [R1+0x8], R11 ;  /* 0x0000080b01007387 */ /* 0x0001e20000100800 */
[----:B------:R-:W-:Y:S05]  /*133d0*/  @!P1 BRA `(.L_x_1326) ;  /* 0x0000000c001c9947 */ /* 0x000fea0003800000 */
[----:B------:R-:W-:Y:S01]  /*133e0*/  LOP3.LUT P1, RZ, R19, 0x1, RZ, 0xc0, !PT ;  /* 0x0000000113ff7812 */ /* 0x000fe2000782c0ff */
[----:B-1----:R-:W-:-:S12]  /*133f0*/  IMAD.MOV.U32 R10, RZ, RZ, R7 ;  /* 0x000000ffff0a7224 */ /* 0x002fd800078e0007 */
        /* <DEDUP_REMOVED lines=22> */
.L_x_1327:
[----:B------:R-:W-:Y:S01]  /*13560*/  IMAD R2, R18, 0x8, R17 ;  /* 0x0000000812027824 */ /* 0x000fe200078e0211 */
[----:B------:R-:W-:Y:S01]  /*13570*/  SHF.L.U32 R3, R11, 0x1f, RZ ;  /* 0x0000001f0b037819 */ /* 0x000fe200000006ff */
[----:B------:R-:W-:Y:S03]  /*13580*/  BSSY B2, `(.L_x_1328) ;  /* 0x0000003000027945 */ /* 0x000fe60003800000 */
[----:B------:R-:W2:Y:S02]  /*13590*/  SYNCS.PHASECHK.TRANS64.TRYWAIT P0, [R2+URZ+0x30840], R3 ;  /* 0x03084003020075a7 */ /* 0x000ea4000800017f */
[----:B--2---:R-:W-:Y:S05]  /*135a0*/  @!P0 BRA `(.L_x_1329) ;  /* 0x0000002800948947 */ /* 0x004fea0003800000 */
.L_x_1402:
[----:B------:R-:W-:Y:S05]  /*135b0*/  BSYNC B2 ;  /* 0x0000000000027941 */ /* 0x000fea0003800000 */
.L_x_1328:
        /* <DEDUP_REMOVED lines=12> */
.L_x_1331:
[----:B------:R-:W-:Y:S05]  /*13680*/  BSYNC B2 ;  /* 0x0000000000027941 */ /* 0x000fea0003800000 */
.L_x_1330:
[----:B------:R-:W-:Y:S01]  /*13690*/  IMAD.MOV.U32 R14, RZ, RZ, RZ ;  /* 0x000000ffff0e7224 */ /* 0x000fe200078e00ff */
[----:B------:R-:W-:Y:S01]  /*136a0*/  UIADD3 UR4, UP0, UR38, 0x370, URZ ;  /* 0x0000037026047890 */ /* 0x000fe2000ff1e03f */
[C---:B--2---:R-:W-:Y:S01]  /*136b0*/  IMAD R3, R18.reuse, 0x8, R6 ;  /* 0x0000000812037824 */ /* 0x044fe200078e0206 */
[----:B------:R-:W-:Y:S01]  /*136c0*/  PLOP3.LUT P0, PT, PT, PT, PT, 0x80, 0x0 ;  /* 0x000000000000781c */ /* 0x000fe20003f0f070 */
[----:B------:R-:W-:Y:S01]  /*136d0*/  IMAD R9, R18, 0x8000, R17 ;  /* 0x0000800012097824 */ /* 0x000fe200078e0211 */
[----:B------:R-:W-:Y:S01]  /*136e0*/  R2UR UR10, R14 ;  /* 0x000000000e0a72ca */ /* 0x000fe200000e0000 */
[----:B------:R-:W-:Y:S01]  /*136f0*/  VIADD R3, R3, 0x30 ;  /* 0x0000003003037836 */ /* 0x000fe20000000000 */
[----:B------:R-:W-:Y:S01]  /*13700*/  UIADD3.X UR5, URZ, UR39, URZ, UP0, !UPT ;  /* 0x000000273f057290 */ /* 0x000fe200087fe43f */
[----:B------:R-:W-:Y:S01]  /*13710*/  IMAD.SHL.U32 R2, R10, 0x40, RZ ;  /* 0x000000400a027824 */ /* 0x000fe200078e00ff */
[----:B------:R-:W-:Y:S01]  /*13720*/  UMOV UR6, 0x0 ;  /* 0x0000000000067882 */ /* 0x000fe20000000000 */
[----:B0-----:R-:W-:Y:S01]  /*13730*/  VIADD R11, R9, 0x20400 ;  /* 0x00020400090b7836 */ /* 0x001fe20000000000 */
[----:B------:R-:W-:-:S09]  /*13740*/  UMOV UR7, 0x14f00000 ;  /* 0x14f0000000077882 */ /* 0x000fd20000000000 */
.L_x_1332:
        /* <DEDUP_REMOVED lines=16> */
.L_x_1333:
        /* <DEDUP_REMOVED lines=16> */
.L_x_1334:
        /* <DEDUP_REMOVED lines=16> */
.L_x_1335:
        /* <DEDUP_REMOVED lines=15> */
.L_x_1403:
[----:B------:R-:W-:Y:S05]  /*13b40*/  BSYNC B2 ;  /* 0x0000000000027941 */ /* 0x000fea0003800000 */
.L_x_1336:
[----:B------:R-:W-:Y:S01]  /*13b50*/  BSSY B2, `(.L_x_1338) ;  /* 0x000000b000027945 */ /* 0x000fe20003800000 */
[----:B------:R-:W-:Y:S02]  /*13b60*/  IMAD.MOV.U32 R12, RZ, RZ, 0x0 ;  /* 0x00000000ff0c7424 */ /* 0x000fe400078e00ff */
[----:B------:R-:W-:Y:S01]  /*13b70*/  IMAD.MOV.U32 R13, RZ, RZ, 0x14f00000 ;  /* 0x14f00000ff0d7424 */ /* 0x000fe200078e00ff */
[----:B------:R-:W-:Y:S06]  /*13b80*/  @P1 BRA `(.L_x_1339) ;  /* 0x00000000001c1947 */ /* 0x000fec0003800000 */
[----:B------:R-:W1:Y:S02]  /*13b90*/  S2R R3, SR_TID.X ;  /* 0x0000000000037919 */ /* 0x000e640000002100 */
[----:B-1----:R-:W-:Y:S01]  /*13ba0*/  LOP3.LUT R9, R3, 0x1f, RZ, 0xc0, !PT ;  /* 0x0000001f03097812 */ /* 0x002fe200078ec0ff */
[----:B------:R-:W-:-:S03]  /*13bb0*/  IMAD.MOV.U32 R3, RZ, RZ, 0x8000 ;  /* 0x00008000ff037424 */ /* 0x000fc600078e00ff */
[----:B------:R-:W-:Y:S01]  /*13bc0*/  ISETP.NE.AND P0, PT, R9, RZ, PT ;  /* 0x000000ff0900720c */ /* 0x000fe20003f05270 */
[----:B------:R1:W-:-:S12]  /*13bd0*/  SYNCS.ARRIVE.TRANS64 RZ, [R2+URZ+0x50], R3 ;  /* 0x0000500302ff79a7 */ /* 0x0003d8000800003f */
[----:B-1----:R-:W-:Y:S05]  /*13be0*/  @!P0 BRA `(.L_x_1339) ;  /* 0x0000000000048947 */ /* 0x002fea0003800000 */
[----:B------:R-:W-:Y:S01]  /*13bf0*/  BPT.TRAP 0x1 ;  /* 0x000000040000795c */ /* 0x000fe20000300000 */
.L_x_1339:
[----:B------:R-:W-:Y:S05]  /*13c00*/  BSYNC B2 ;  /* 0x0000000000027941 */ /* 0x000fea0003800000 */
.L_x_1338:
[----:B------:R-:W2:Y:S01]  /*13c10*/  LDL.LU R3, [R1] ;  /* 0x0000000001037983 */ /* 0x000ea20000300800 */
[----:B------:R-:W-:Y:S01]  /*13c20*/  R2UR UR10, R14 ;  /* 0x000000000e0a72ca */ /* 0x000fe200000e0000 */
[----:B------:R-:W-:Y:S01]  /*13c30*/  IMAD R0, R0, 0x8000, R17 ;  /* 0x0000800000007824 */ /* 0x000fe200078e0211 */
[----:B------:R-:W-:Y:S01]  /*13c40*/  R2UR UR6, R12 ;  /* 0x000000000c0672ca */ /* 0x000fe200000e0000 */
[----:B------:R-:W-:Y:S01]  /*13c50*/  UIADD3 UR4, UP0, UR38, 0x470, URZ ;  /* 0x0000047026047890 */ /* 0x000fe2000ff1e03f */
[----:B------:R-:W-:Y:S01]  /*13c60*/  R2UR UR7, R13 ;  /* 0x000000000d0772ca */ /* 0x000fe200000e0000 */
[----:B0-----:R-:W-:Y:S01]  /*13c70*/  VIADD R2, R2, 0x50 ;  /* 0x0000005002027836 */ /* 0x001fe20000000000 */
[----:B------:R-:W-:Y:S01]  /*13c80*/  PLOP3.LUT P0, PT, PT, PT, PT, 0x80, 0x0 ;  /* 0x000000000000781c */ /* 0x000fe20003f0f070 */
[----:B------:R-:W-:Y:S01]  /*13c90*/  VIADD R5, R0, 0x400 ;  /* 0x0000040000057836 */ /* 0x000fe20000000000 */
[----:B------:R-:W-:Y:S01]  /*13ca0*/  UIADD3.X UR5, URZ, UR39, URZ, UP0, !UPT ;  /* 0x000000273f057290 */ /* 0x000fe200087fe43f */
[----:B--2---:R-:W-:-:S11]  /*13cb0*/  IMAD.SHL.U32 R3, R3, 0x40, RZ ;  /* 0x0000004003037824 */ /* 0x004fd600078e00ff */
.L_x_1340:
        /* <DEDUP_REMOVED lines=15> */
.L_x_1341:
        /* <DEDUP_REMOVED lines=15> */
.L_x_1342:
        /* <DEDUP_REMOVED lines=15> */
.L_x_1343:
        /* <DEDUP_REMOVED lines=12> */
.L_x_1326:
[----:B------:R-:W-:Y:S05]  /*14050*/  BSYNC B1 ;  /* 0x0000000000017941 */ /* 0x000fea0003800000 */
.L_x_1325:
[----:B------:R-:W-:Y:S01]  /*14060*/  ISETP.GT.AND P0, PT, R7, UR40, PT ;  /* 0x0000002807007c0c */ /* 0x000fe2000bf04270 */
[----:B------:R-:W-:-:S12]  /*14070*/  VIADD R4, R4, 0xfffffffe ;  /* 0xfffffffe04047836 */ /* 0x000fd80000000000 */
[----:B------:R-:W-:Y:S05]  /*14080*/  @P0 BRA `(.L_x_1344) ;  /* 0xffffffe400640947 */ /* 0x000fea000383ffff */
.L_x_1305:
[----:B------:R-:W-:Y:S05]  /*14090*/  BSYNC B0 ;  /* 0x0000000000007941 */ /* 0x000fea0003800000 */
.L_x_1284:
[----:B0-----:R-:W0:Y:S01]  /*140a0*/  S2R R0, SR_TID.X ;  /* 0x0000000000007919 */ /* 0x001e220000002100 */
[----:B------:R-:W-:Y:S01]  /*140b0*/  BSSY B0, `(.L_x_1345) ;  /* 0x0000012000007945 */ /* 0x000fe20003800000 */
[----:B0-----:R-:W-:-:S04]  /*140c0*/  LOP3.LUT R6, R0, 0x7f, RZ, 0xc0, !PT ;  /* 0x0000007f00067812 */ /* 0x001fc800078ec0ff */
[----:B------:R-:W-:-:S13]  /*140d0*/  ISETP.NE.AND P1, PT, R6, RZ, PT ;  /* 0x000000ff0600720c */ /* 0x000fda0003f25270 */
[----:B------:R-:W-:Y:S05]  /*140e0*/  @P1 BRA `(.L_x_1346) ;  /* 0x0000000000381947 */ /* 0x000fea0003800000 */
[----:B------:R-:W0:Y:S01]  /*140f0*/  S2R R3, SR_LANEID ;  /* 0x0000000000037919 */ /* 0x000e220000000000 */
[----:B------:R-:W-:Y:S01]  /*14100*/  VOTEU.ANY UR4, UPT, PT ;  /* 0x0000000000047886 */ /* 0x000fe200038e0100 */
[----:B------:R-:W3:Y:S01]  /*14110*/  LDC.64 R4, c[0x0][0xc80] ;  /* 0x00032000ff047b82 */ /* 0x000ee20000000a00 */
[----:B------:R-:W0:Y:S01]  /*14120*/  FLO.U32 R0, UR4 ;  /* 0x0000000400007d00 */ /* 0x000e2200080e0000 */
[----:B------:R-:W-:-:S07]  /*14130*/  ULDC.64 UR6, c[0x0][0x208] ;  /* 0x0000820000067ab9 */ /* 0x000fce0000000a00 */
[----:B------:R-:W3:Y:S01]  /*14140*/  POPC R2, UR4 ;  /* 0x0000000400027d09 */ /* 0x000ee20008000000 */
[----:B0-----:R-:W-:-:S13]  /*14150*/  ISETP.EQ.U32.AND P0, PT, R0, R3, PT ;  /* 0x000000030000720c */ /* 0x001fda0003f02070 */
[----:B---3--:R-:W3:Y:S01]  /*14160*/  @P0 ATOMG.E.ADD.STRONG.GPU PT, R5, desc[UR6][R4.64], R2 ;  /* 0x00000002040509a8 */ /* 0x008ee200081ee1c6 */
[----:B------:R-:W0:Y:S02]  /*14170*/  S2R R3, SR_LTMASK ;  /* 0x0000000000037919 */ /* 0x000e240000003900 */
[----:B0-----:R-:W-:-:S06]  /*14180*/  LOP3.LUT R3, R3, UR4, RZ, 0xc0, !PT ;  /* 0x0000000403037c12 */ /* 0x001fcc000f8ec0ff */
[----:B------:R-:W0:Y:S01]  /*14190*/  POPC R3, R3 ;  /* 0x0000000300037309 */ /* 0x000e220000000000 */
[----:B---3--:R-:W0:Y:S02]  /*141a0*/  SHFL.IDX PT, R0, R5, R0, 0x1f ;  /* 0x00001f0005007589 */ /* 0x008e2400000e0000 */
[----:B0-----:R-:W-:-:S05]  /*141b0*/  IADD3 R0, R0, UR44, R3 ;  /* 0x0000002c00007c10 */ /* 0x001fca000fffe003 */
[----:B------:R0:W-:Y:S02]  /*141c0*/  STL [R1+0x14], R0 ;  /* 0x0000140001007387 */ /* 0x0001e40000100800 */
.L_x_1346:
[----:B------:R-:W-:Y:S05]  /*141d0*/  BSYNC B0 ;  /* 0x0000000000007941 */ /* 0x000fea0003800000 */
.L_x_1345:
[----:B------:R-:W-:Y:S01]  /*141e0*/  LOP3.LUT P0, RZ, R19, 0x2, RZ, 0xc0, !PT ;  /* 0x0000000213ff7812 */ /* 0x000fe2000780c0ff */
[----:B------:R-:W-:-:S12]  /*141f0*/  BSSY B0, `(.L_x_1347) ;  /* 0x0000056000007945 */ /* 0x000fd80003800000 */
[----:B------:R-:W-:Y:S05]  /*14200*/  @!P0 BRA `(.L_x_1348) ;  /* 0x0000000400508947 */ /* 0x000fea0003800000 */
[----:B------:R-:W3:Y:S01]  /*14210*/  LDL R2, [R1+0x8] ;  /* 0x0000080001027983 */ /* 0x000ee20000100800 */
[----:B0-----:R-:W-:Y:S01]  /*14220*/  IMAD R0, R18, 0x8, R17 ;  /* 0x0000000812007824 */ /* 0x001fe200078e0211 */
[----:B------:R-:W-:Y:S01]  /*14230*/  BSSY B1, `(.L_x_1349) ;  /* 0x0000005000017945 */ /* 0x000fe20003800000 */
[----:B------:R-:W-:Y:S02]  /*14240*/  ISETP.NE.AND P2, PT, R6, RZ, PT ;  /* 0x000000ff0600720c */ /* 0x000fe40003f45270 */
[----:B---3--:R-:W-:-:S04]  /*14250*/  SHF.L.U32 R3, R2, 0x1f, RZ ;  /* 0x0000001f02037819 */ /* 0x008fc800000006ff */
[----:B------:R-:W0:Y:S02]  /*14260*/  SYNCS.PHASECHK.TRANS64.TRYWAIT P0, [R0+URZ+0x30860], R3 ;  /* 0x03086003000075a7 */ /* 0x000e24000800017f */
[----:B0-----:R-:W-:Y:S05]  /*14270*/  @!P0 BRA `(.L_x_1350) ;  /* 0x0000001c00888947 */ /* 0x001fea0003800000 */
.L_x_1404:
[----:B------:R-:W-:Y:S05]  /*14280*/  BSYNC B1 ;  /* 0x0000000000017941 */ /* 0x000fea0003800000 */
.L_x_1349:
[----:B------:R-:W-:Y:S04]  /*14290*/  BSSY B1, `(.L_x_1351) ;  /* 0x0000009000017945 */ /* 0x000fe80003800000 */
[----:B------:R-:W-:Y:S05]  /*142a0*/  @P2 BRA `(.L_x_1352) ;  /* 0x00000000001c2947 */ /* 0x000fea0003800000 */
[----:B------:R-:W3:Y:S01]  /*142b0*/  S2R R2, SR_TID.X ;  /* 0x0000000000027919 */ /* 0x000ee20000002100 */
[----:B0-----:R-:W-:-:S04]  /*142c0*/  IMAD.MOV.U32 R3, RZ, RZ, 0x8000 ;  /* 0x00008000ff037424 */ /* 0x001fc800078e00ff */
[----:B------:R4:W-:Y:S01]  /*142d0*/  SYNCS.ARRIVE.TRANS64 RZ, [R0+URZ+0x30850], R3 ;  /* 0x0308500300ff79a7 */ /* 0x0009e2000800003f */
[----:B---3--:R-:W-:-:S04]  /*142e0*/  LOP3.LUT R2, R2, 0x1f, RZ, 0xc0, !PT ;  /* 0x0000001f02027812 */ /* 0x008fc800078ec0ff */
[----:B------:R-:W-:-:S13]  /*142f0*/  ISETP.NE.AND P0, PT, R2, RZ, PT ;  /* 0x000000ff0200720c */ /* 0x000fda0003f05270 */
[----:B----4-:R-:W-:Y:S05]  /*14300*/  @!P0 BRA `(.L_x_1352) ;  /* 0x0000000000048947 */ /* 0x010fea0003800000 */
[----:B------:R-:W-:Y:S01]  /*14310*/  BPT.TRAP 0x1 ;  /* 0x000000040000795c */ /* 0x000fe20000300000 */
.L_x_1352:
[----:B------:R-:W-:Y:S05]  /*14320*/  BSYNC B1 ;  /* 0x0000000000017941 */ /* 0x000fea0003800000 */
.L_x_1351:
[----:B------:R-:W3:Y:S01]  /*14330*/  LDL.LU R2, [R1] ;  /* 0x0000000001027983 */ /* 0x000ee20000300800 */
[----:B------:R-:W-:Y:S01]  /*14340*/  UIADD3 UR4, UP0, UR38, 0x470, URZ ;  /* 0x0000047026047890 */ /* 0x000fe2000ff1e03f */
[----:B------:R-:W-:Y:S01]  /*14350*/  PLOP3.LUT P0, PT, PT, PT, PT, 0x80, 0x0 ;  /* 0x000000000000781c */ /* 0x000fe20003f0f070 */
[----:B0-----:R-:W-:Y:S01]  /*14360*/  VIADD R0, R0, 0x30850 ;  /* 0x0003085000007836 */ /* 0x001fe20000000000 */
[----:B------:R-:W-:Y:S01]  /*14370*/  UMOV UR6, 0x0 ;  /* 0x0000000000067882 */ /* 0x000fe20000000000 */
[----:B------:R-:W-:Y:S01]  /*14380*/  UIADD3.X UR5, URZ, UR39, URZ, UP0, !UPT ;  /* 0x000000273f057290 */ /* 0x000fe200087fe43f */
[----:B------:R-:W-:Y:S01]  /*14390*/  UMOV UR7, 0x14f00000 ;  /* 0x14f0000000077882 */ /* 0x000fe20000000000 */
[----:B------:R-:W-:Y:S01]  /*143a0*/  UMOV UR10, URZ ;  /* 0x0000003f000a7c82 */ /* 0x000fe20008000000 */
[----:B---3--:R-:W-:Y:S02]  /*143b0*/  IMAD.SHL.U32 R3, R2, 0x40, RZ ;  /* 0x0000004002037824 */ /* 0x008fe400078e00ff */
[----:B------:R-:W-:-:S04]  /*143c0*/  IMAD R2, R18, 0x8000, R17 ;  /* 0x0000800012027824 */ /* 0x000fc800078e0211 */
[----:B------:R-:W-:-:S07]  /*143d0*/  VIADD R4, R2, 0x400 ;  /* 0x0000040002047836 */ /* 0x000fce0000000000 */
.L_x_1353:
        /* <DEDUP_REMOVED lines=15> */
.L_x_1354:
        /* <DEDUP_REMOVED lines=15> */
.L_x_1355:
        /* <DEDUP_REMOVED lines=15> */
.L_x_1356:
        /* <DEDUP_REMOVED lines=9> */
[----:B---3--:R-:W-:Y:S05]  /*14740*/  @P0 BRA.U.ANY `(.L_x_1356) ;  /* 0xfffffffd00d80947 */ /* 0x008fea000393ffff */
.L_x_1348:
[----:B------:R-:W-:Y:S05]  /*14750*/  BSYNC B0 ;  /* 0x0000000000007941 */ /* 0x000fea0003800000 */
.L_x_1347:
[----:B------:R-:W3:Y:S01]  /*14760*/  LDL.LU R4, [R1+0x8] ;  /* 0x0000080001047983 */ /* 0x000ee20000300800 */
[----:B------:R-:W-:-:S05]  /*14770*/  VIADD R18, R18, 0x1 ;  /* 0x0000000112127836 */ /* 0x000fca0000000000 */
[----:B------:R-:W-:-:S04]  /*14780*/  ISETP.NE.AND P0, PT, R18, 0x2, PT ;  /* 0x000000021200780c */ /* 0x000fc80003f05270 */
[----:B0-----:R-:W-:Y:S02]  /*14790*/  SEL R0, RZ, 0x1, P0 ;  /* 0x00000001ff007807 */ /* 0x001fe40000000000 */
[----:B------:R-:W-:Y:S02]  /*147a0*/  SEL R18, R18, RZ, P0 ;  /* 0x000000ff12127207 */ /* 0x000fe40000000000 */
[----:B---3--:R-:W-:-:S05]  /*147b0*/  LOP3.LUT R4, R4, R0, RZ, 0x3c, !PT ;  /* 0x0000000004047212 */ /* 0x008fca00078e3cff */
[----:B------:R0:W-:Y:S02]  /*147c0*/  STL [R1+0x8], R4 ;  /* 0x0000080401007387 */ /* 0x0001e40000100800 */
.L_x_1264:
[----:B------:R-:W-:Y:S05]  /*147d0*/  BSYNC B7 ;  /* 0x0000000000077941 */ /* 0x000fea0003800000 */
.L_x_1262:
[----:B------:R4:W5:Y:S01]  /*147e0*/  LDL R2, [R1+0x14] ;  /* 0x0000140001027983 */ /* 0x0009620000100800 */
[----:B------:R-:W-:-:S13]  /*147f0*/  LOP3.LUT P0, RZ, R19, 0x4, RZ, 0xc0, !PT ;  /* 0x0000000413ff7812 */ /* 0x000fda000780c0ff */
[----:B----4-:R-:W-:Y:S05]  /*14800*/  @!P0 BRA `(.L_x_1357) ;  /* 0x0000000000288947 */ /* 0x010fea0003800000 */
[----:B------:R-:W-:Y:S05]  /*14810*/  WARPSYNC.ALL ;  /* 0x0000000000007948 */ /* 0x000fea0003800000 */
[----:B------:R-:W4:Y:S08]  /*14820*/  S2UR UR5, SR_CgaCtaId ;  /* 0x00000000000579c3 */ /* 0x000f300000008800 */
[----:B------:R-:W-:Y:S06]  /*14830*/  BAR.SYNC.DEFER_BLOCKING 0x5, 0x180 ;  /* 0x0146000000007b1d */ /* 0x000fec0000010000 */
[----:B------:R-:W-:-:S02]  /*14840*/  UMOV UR4, 0x400 ;  /* 0x0000040000047882 */ /* 0x000fc40000000000 */
[----:B----4-:R-:W-:-:S06]  /*14850*/  ULEA UR4, UR5, UR4, 0x18 ;  /* 0x0000000405047291 */ /* 0x010fcc000f8ec03f */
[----:B------:R-:W-:-:S05]  /*14860*/  IMAD.U32 R17, RZ, RZ, UR4 ;  /* 0x00000004ff117e24 */ /* 0x000fca000f8e00ff */
[----:B-----5:R-:W4:Y:S04]  /*14870*/  LDS R2, [R17+0x308d0] ;  /* 0x0308d00011027984 */ /* 0x020f280000000800 */
[----:B----4-:R4:W-:Y:S01]  /*14880*/  STL [R1+0x14], R2 ;  /* 0x0000140201007387 */ /* 0x0109e20000100800 */
[----:B------:R-:W-:Y:S06]  /*14890*/  BAR.ARV 0x4, 0x180 ;  /* 0x0106000000007b1d */ /* 0x000fec0000002000 */
[----:B------:R-:W-:Y:S05]  /*148a0*/  BRA `(.L_x_1358) ;  /* 0x00000000002c7947 */ /* 0x000fea0003800000 */
.L_x_1357:
[----:B------:R-:W-:-:S03]  /*148b0*/  UMOV UR4, 0xffffffff ;  /* 0xffffffff00047882 */ /* 0x000fc60000000000 */
[----:B------:R-:W-:Y:S05]  /*148c0*/  BRA.DIV UR4, `(.L_x_1359) ;  /* 0x0000001a04087947 */ /* 0x000fea000b800000 */
[----:B-----5:R4:W0:Y:S02]  /*148d0*/  SHFL.IDX PT, R14, R2, RZ, 0x1f ;  /* 0x00001fff020e7589 */ /* 0x02082400000e0000 */
.L_x_1407:
[----:B------:R-:W5:Y:S01]  /*148e0*/  @!P1 S2R R3, SR_CgaCtaId ;  /* 0x0000000000039919 */ /* 0x000f620000008800 */
[----:B------:R-:W-:Y:S05]  /*148f0*/  WARPSYNC.ALL ;  /* 0x0000000000007948 */ /* 0x000fea0003800000 */
[----:B------:R-:W-:Y:S01]  /*14900*/  BAR.SYNC.DEFER_BLOCKING 0x4, 0x180 ;  /* 0x0106000000007b1d */ /* 0x000fe20000010000 */
[----:B---3--:R-:W-:-:S05]  /*14910*/  @!P1 MOV R0, 0x400 ;  /* 0x0000040000009802 */ /* 0x008fca0000000f00 */
[----:B0-----:R0:W-:Y:S01]  /*14920*/  STL [R1+0x14], R14 ;  /* 0x0000140e01007387 */ /* 0x0011e20000100800 */
[----:B-----5:R-:W-:-:S05]  /*14930*/  @!P1 LEA R17, R3, R0, 0x18 ;  /* 0x0000000003119211 */ /* 0x020fca00078ec0ff */
[----:B------:R0:W-:Y:S01]  /*14940*/  @!P1 STS [R17+0x308d0], R2 ;  /* 0x0308d00211009388 */ /* 0x0001e20000000800 */
[----:B------:R-:W-:Y:S06]  /*14950*/  BAR.ARV 0x5, 0x180 ;  /* 0x0146000000007b1d */ /* 0x000fec0000002000 */
.L_x_1358:
[----:B---3--:R-:W3:Y:S01]  /*14960*/  LDL R0, [R1+0x14] ;  /* 0x0000140001007983 */ /* 0x008ee20000100800 */
[----:B------:R-:W-:Y:S02]  /*14970*/  ULDC UR4, c[0x0][0xc38] ;  /* 0x00030e0000047ab9 */ /* 0x000fe40000000800 */
[----:B---3--:R-:W-:-:S13]  /*14980*/  ISETP.GE.AND P0, PT, R0, UR4, PT ;  /* 0x0000000400007c0c */ /* 0x008fda000bf06270 */
[----:B------:R-:W-:Y:S05]  /*14990*/  @!P0 BRA `(.L_x_1360) ;  /* 0xffffffa800f88947 */ /* 0x000fea000383ffff */
.L_x_1253:
[----:B0-----:R-:W3:Y:S01]  /*149a0*/  LDL.LU R0, [R1+0x18] ;  /* 0x0000180001007983 */ /* 0x001ee20000300800 */
[----:B------:R-:W-:Y:S01]  /*149b0*/  BSSY B0, `(.L_x_1361) ;  /* 0x000000b000007945 */ /* 0x000fe20003800000 */
[----:B------:R-:W0:Y:S01]  /*149c0*/  S2R R5, SR_CgaCtaId ;  /* 0x0000000000057919 */ /* 0x000e220000008800 */
[----:B---3--:R-:W-:-:S05]  /*149d0*/  VIADD R0, R0, 0x1 ;  /* 0x0000000100007836 */ /* 0x008fca0000000000 */
[----:B----4-:R-:W-:-:S04]  /*149e0*/  LEA.HI R2, R0, R0, RZ, 0x1 ;  /* 0x0000000000027211 */ /* 0x010fc800078f08ff */
[----:B------:R-:W-:-:S05]  /*149f0*/  LOP3.LUT R3, R2, 0xfffffffe, RZ, 0xc0, !PT ;  /* 0xfffffffe02037812 */ /* 0x000fca00078ec0ff */
[----:B------:R-:W-:Y:S01]  /*14a00*/  IMAD.IADD R3, R0, 0x1, -R3 ;  /* 0x0000000100037824 */ /* 0x000fe200078e0a03 */
[----:B------:R-:W-:-:S04]  /*14a10*/  MOV R0, 0x400 ;  /* 0x0000040000007802 */ /* 0x000fc80000000f00 */
[----:B0-----:R-:W-:Y:S02]  /*14a20*/  LEA R0, R5, R0, 0x18 ;  /* 0x0000000005007211 */ /* 0x001fe400078ec0ff */
[----:B------:R-:W-:-:S04]  /*14a30*/  SHF.L.U32 R3, R3, 0x1f, RZ ;  /* 0x0000001f03037819 */ /* 0x000fc800000006ff */
[----:B------:R-:W0:Y:S02]  /*14a40*/  SYNCS.PHASECHK.TRANS64.TRYWAIT P0, [R0+URZ+0x30820], R3 ;  /* 0x03082003000075a7 */ /* 0x000e24000800017f */
[----:B0-----:R-:W-:Y:S05]  /*14a50*/  @!P0 BRA `(.L_x_1362) ;  /* 0x0000001400cc8947 */ /* 0x001fea0003800000 */
.L_x_1408:
[----:B------:R-:W-:Y:S05]  /*14a60*/  BSYNC B0 ;  /* 0x0000000000007941 */ /* 0x000fea0003800000 */
.L_x_1361:
[----:B------:R-:W-:-:S03]  /*14a70*/  UMOV UR4, 0xffffffff ;  /* 0xffffffff00047882 */ /* 0x000fc60000000000 */
[----:B------:R-:W-:Y:S05]  /*14a80*/  BRA.DIV UR4, `(.L_x_1363) ;  /* 0x0000001604d47947 */ /* 0x000fea000b800000 */
[----:B------:R-:W3:Y:S02]  /*14a90*/  S2R R2, SR_TID.X ;  /* 0x0000000000027919 */ /* 0x000ee40000002100 */
[----:B---3--:R-:W-:-:S04]  /*14aa0*/  SHF.R.U32.HI R2, RZ, 0x5, R2 ;  /* 0x00000005ff027819 */ /* 0x008fc80000011602 */
[----:B------:R-:W-:-:S05]  /*14ab0*/  LOP3.LUT R2, R2, 0x3, RZ, 0xc0, !PT ;  /* 0x0000000302027812 */ /* 0x000fca00078ec0ff */
[----:B------:R3:W4:Y:S02]  /*14ac0*/  SHFL.IDX PT, R14, R2, RZ, 0x1f ;  /* 0x00001fff020e7589 */ /* 0x00072400000e0000 */
.L_x_1411:
[----:B----4-:R-:W-:Y:S01]  /*14ad0*/  ISETP.NE.AND P0, PT, R14, RZ, PT ;  /* 0x000000ff0e00720c */ /* 0x010fe20003f05270 */
[----:B------:R-:W-:-:S12]  /*14ae0*/  BSSY B0, `(.L_x_1364) ;  /* 0x0000027000007945 */ /* 0x000fd80003800000 */
[----:B------:R-:W-:Y:S05]  /*14af0*/  @P0 BRA `(.L_x_1365) ;  /* 0x0000000000940947 */ /* 0x000fea0003800000 */
[----:B------:R-:W-:-:S03]  /*14b00*/  UMOV UR4, 0xffffffff ;  /* 0xffffffff00047882 */ /* 0x000fc60000000000 */
[----:B------:R-:W-:Y:S05]  /*14b10*/  BRA.DIV UR4, `(.L_x_1366) ;  /* 0x0000001604e47947 */ /* 0x000fea000b800000 */
[----:B------:R-:W-:-:S13]  /*14b20*/  ELECT P6, URZ, PT ;  /* 0x00000000003f782f */ /* 0x000fda00038c0000 */
.L_x_1414:
        /* <DEDUP_REMOVED lines=8> */
.L_x_1367:
[----:B------:R-:W3:Y:S01]  /*14bb0*/  LDL.LU R7, [R1+0x8] ;  /* 0x0000080001077983 */ /* 0x000ee20000300800 */
[----:B0-----:R-:W-:Y:S02]  /*14bc0*/  VIADD R3, R0, 0x30840 ;  /* 0x0003084000037836 */ /* 0x001fe40000000000 */
[C---:B------:R-:W-:Y:S02]  /*14bd0*/  VIADD R2, R18.reuse, 0x1 ;  /* 0x0000000112027836 */ /* 0x040fe40000000000 */
[----:B------:R-:W-:-:S03]  /*14be0*/  IMAD R6, R18, 0x8, R3 ;  /* 0x0000000812067824 */ /* 0x000fc600078e0203 */
[----:B------:R-:W-:-:S04]  /*14bf0*/  ISETP.NE.AND P1, PT, R2, 0x2, PT ;  /* 0x000000020200780c */ /* 0x000fc80003f25270 */
[----:B------:R-:W-:Y:S02]  /*14c00*/  SEL R4, RZ, 0x1, P1 ;  /* 0x00000001ff047807 */ /* 0x000fe40000800000 */
[C---:B---3--:R-:W-:Y:S02]  /*14c10*/  SHF.L.U32 R5, R7.reuse, 0x1f, RZ ;  /* 0x0000001f07057819 */ /* 0x048fe400000006ff */
[----:B------:R-:W-:Y:S02]  /*14c20*/  LOP3.LUT R7, R7, R4, RZ, 0x3c, !PT ;  /* 0x0000000407077212 */ /* 0x000fe400078e3cff */
[----:B------:R-:W0:Y:S01]  /*14c30*/  SYNCS.PHASECHK.TRANS64.TRYWAIT P0, [R6+URZ], R5 ;  /* 0x00000005060075a7 */ /* 0x000e22000800017f */
[----:B------:R-:W-:Y:S02]  /*14c40*/  SEL R4, R2, RZ, P1 ;  /* 0x000000ff02047207 */ /* 0x000fe40000800000 */
[----:B------:R-:W-:-:S03]  /*14c50*/  SHF.L.U32 R2, R7, 0x1f, RZ ;  /* 0x0000001f07027819 */ /* 0x000fc600000006ff */
[----:B------:R-:W-:Y:S01]  /*14c60*/  IMAD R3, R4, 0x8, R3 ;  /* 0x0000000804037824 */ /* 0x000fe200078e0203 */
[----:B0-----:R-:W-:Y:S06]  /*14c70*/  @!P0 BRA `(.L_x_1368) ;  /* 0x0000001400ac8947 */ /* 0x001fec0003800000 */
.L_x_1415:
[----:B------:R-:W3:Y:S02]  /*14c80*/  SYNCS.PHASECHK.TRANS64.TRYWAIT P0, [R3+URZ], R2 ;  /* 0x00000002030075a7 */ /* 0x000ee4000800017f */
[----:B---3--:R-:W-:Y:S05]  /*14c90*/  @!P0 BRA `(.L_x_1369) ;  /* 0x0000001400b88947 */ /* 0x008fea0003800000 */
.L_x_1416:
[----:B------:R-:W-:Y:S05]  /*14ca0*/  @!P2 BRA `(.L_x_1370) ;  /* 0x000000000004a947 */ /* 0x000fea0003800000 */
[----:B------:R-:W-:Y:S01]  /*14cb0*/  BPT.TRAP 0x1 ;  /* 0x000000040000795c */ /* 0x000fe20000300000 */
.L_x_1370:
[----:B---3--:R-:W-:-:S04]  /*14cc0*/  VIADD R3, R0, 0x30860 ;  /* 0x0003086000037836 */ /* 0x008fc80000000000 */
[----:B------:R-:W-:-:S04]  /*14cd0*/  IMAD R18, R18, 0x8, R3 ;  /* 0x0000000812127824 */ /* 0x000fc800078e0203 */
[----:B------:R-:W3:Y:S02]  /*14ce0*/  SYNCS.PHASECHK.TRANS64.TRYWAIT P0, [R18+URZ], R5 ;  /* 0x00000005120075a7 */ /* 0x000ee4000800017f */
[----:B---3--:R-:W-:Y:S05]  /*14cf0*/  @!P0 BRA `(.L_x_1371) ;  /* 0x0000001400b48947 */ /* 0x008fea0003800000 */
.L_x_1417:
[----:B------:R-:W-:-:S07]  /*14d00*/  IMAD R3, R4, 0x8, R3 ;  /* 0x0000000804037824 */ /* 0x000fce00078e0203 */
.L_x_1372:
[----:B----4-:R4:W0:Y:S02]  /*14d10*/  SYNCS.PHASECHK.TRANS64.TRYWAIT P0, [R3+URZ], R2 ;  /* 0x00000002030075a7 */ /* 0x010824000800017f */
[----:B0-----:R-:W-:Y:S05]  /*14d20*/  @!P0 NANOSLEEP.SYNCS 0x989680 ;  /* 0x009896800000895d */ /* 0x001fea0003900000 */
[----:B------:R-:W0:Y:S02]  /*14d30*/  @!P0 SYNCS.PHASECHK.TRANS64 P0, [R3+URZ], R2 ;  /* 0x00000002030085a7 */ /* 0x000e24000800007f */
[----:B0-----:R-:W-:Y:S05]  /*14d40*/  @!P0 BRA `(.L_x_1372) ;  /* 0xfffffffc00f08947 */ /* 0x001fea000383ffff */
.L_x_1365:
[----:B------:R-:W-:Y:S05]  /*14d50*/  BSYNC B0 ;  /* 0x0000000000007941 */ /* 0x000fea0003800000 */
.L_x_1364:
[----:B------:R-:W-:Y:S05]  /*14d60*/  EXIT ;  /* 0x000000000000794d */ /* 0x000fea0003800000 */
.L_x_1166:
[----:B0-----:R-:W-:-:S04]  /*14d70*/  IMAD.U32 R3, RZ, RZ, UR37 ;  /* 0x00000025ff037e24 */ /* 0x001fc8000f8e00ff */
[----:B------:R0:W1:Y:S03]  /*14d80*/  SYNCS.PHASECHK.TRANS64.TRYWAIT P1, [R3+URZ+0x30800], R0 ;  /* 0x03080000030075a7 */ /* 0x000066000802017f */
[----:B-1----:R-:W-:Y:S05]  /*14d90*/  @!P1 NANOSLEEP.SYNCS 0x989680 ;  /* 0x009896800000995d */ /* 0x002fea0003900000 */
[----:B------:R-:W1:Y:S02]  /*14da0*/  @!P1 SYNCS.PHASECHK.TRANS64 P1, [R3+URZ+0x30800], R0 ;  /* 0x03080000030095a7 */ /* 0x000e64000802007f */
[----:B-1----:R-:W-:Y:S05]  /*14db0*/  @!P1 BRA `(.L_x_1166) ;  /* 0xfffffffc00ec9947 */ /* 0x002fea000383ffff */
[----:B------:R-:W-:Y:S05]  /*14dc0*/  BRA `(.L_x_1373) ;  /* 0xfffffecc00c47947 */ /* 0x000fea000383ffff */
.L_x_1170:
[----:B-1----:R1:W2:Y:S02]  /*14dd0*/  SYNCS.PHASECHK.TRANS64.TRYWAIT P2, [R3+URZ+0x30830], R0 ;  /* 0x03083000030075a7 */ /* 0x0022a4000804017f */
[----:B--2---:R-:W-:Y:S05]  /*14de0*/  @!P2 NANOSLEEP.SYNCS 0x989680 ;  /* 0x009896800000a95d */ /* 0x004fea0003900000 */
[----:B------:R-:W2:Y:S02]  /*14df0*/  @!P2 SYNCS.PHASECHK.TRANS64 P2, [R3+URZ+0x30830], R0 ;  /* 0x030830000300a5a7 */ /* 0x000ea4000804007f */
[----:B--2---:R-:W-:Y:S05]  /*14e00*/  @!P2 BRA `(.L_x_1170) ;  /* 0xfffffffc00f0a947 */ /* 0x004fea000383ffff */
[----:B------:R-:W-:Y:S05]  /*14e10*/  BRA `(.L_x_1169) ;  /* 0xfffffecc00e87947 */ /* 0x000fea000383ffff */
.L_x_1186:
[----:B-1----:R-:W-:-:S04]  /*14e20*/  IMAD.U32 R21, RZ, RZ, UR6 ;  /* 0x00000006ff157e24 */ /* 0x002fc8000f8e00ff */
[----:B------:R1:W2:Y:S03]  /*14e30*/  SYNCS.PHASECHK.TRANS64.TRYWAIT P2, [R21+URZ+0x30830], R20 ;  /* 0x03083014150075a7 */ /* 0x0002a6000804017f */
[----:B--2---:R-:W-:Y:S05]  /*14e40*/  @!P2 NANOSLEEP.SYNCS 0x989680 ;  /* 0x009896800000a95d */ /* 0x004fea0003900000 */
[----:B------:R-:W2:Y:S02]  /*14e50*/  @!P2 SYNCS.PHASECHK.TRANS64 P2, [R21+URZ+0x30830], R20 ;  /* 0x030830141500a5a7 */ /* 0x000ea4000804007f */
[----:B--2---:R-:W-:Y:S05]  /*14e60*/  @!P2 BRA `(.L_x_1186) ;  /* 0xfffffffc00eca947 */ /* 0x004fea000383ffff */
[----:B------:R-:W-:Y:S05]  /*14e70*/  BRA `(.L_x_1185) ;  /* 0xfffffef400c07947 */ /* 0x000fea000383ffff */
.L_x_1190:
[----:B-1----:R-:W-:-:S04]  /*14e80*/  IMAD.U32 R21, RZ, RZ, UR10 ;  /* 0x0000000aff157e24 */ /* 0x002fc8000f8e00ff */
[----:B------:R1:W3:Y:S03]  /*14e90*/  SYNCS.PHASECHK.TRANS64.TRYWAIT P2, [R21+URZ+0x30850], R0 ;  /* 0x03085000150075a7 */ /* 0x0002e6000804017f */
[----:B---3--:R-:W-:Y:S05]  /*14ea0*/  @!P2 NANOSLEEP.SYNCS 0x989680 ;  /* 0x009896800000a95d */ /* 0x008fea0003900000 */
[----:B------:R-:W3:Y:S02]  /*14eb0*/  @!P2 SYNCS.PHASECHK.TRANS64 P2, [R21+URZ+0x30850], R0 ;  /* 0x030850001500a5a7 */ /* 0x000ee4000804007f */
[----:B---3--:R-:W-:Y:S05]  /*14ec0*/  @!P2 BRA `(.L_x_1190) ;  /* 0xfffffffc00eca947 */ /* 0x008fea000383ffff */
[----:B------:R-:W-:Y:S05]  /*14ed0*/  BRA `(.L_x_1189) ;  /* 0xffffff0400487947 */ /* 0x000fea000383ffff */
.L_x_1207:
[----:B-1----:R-:W-:-:S04]  /*14ee0*/  IMAD.U32 R4, RZ, RZ, UR5 ;  /* 0x00000005ff047e24 */ /* 0x002fc8000f8e00ff */
[----:B------:R1:W2:Y:S03]  /*14ef0*/  SYNCS.PHASECHK.TRANS64.TRYWAIT P2, [R4+URZ+0x30830], R3 ;  /* 0x03083003040075a7 */ /* 0x0002a6000804017f */
[----:B--2---:R-:W-:Y:S05]  /*14f00*/  @!P2 NANOSLEEP.SYNCS 0x989680 ;  /* 0x009896800000a95d */ /* 0x004fea0003900000 */
[----:B------:R-:W2:Y:S02]  /*14f10*/  @!P2 SYNCS.PHASECHK.TRANS64 P2, [R4+URZ+0x30830], R3 ;  /* 0x030830030400a5a7 */ /* 0x000ea4000804007f */
[----:B--2---:R-:W-:Y:S05]  /*14f20*/  @!P2 BRA `(.L_x_1207) ;  /* 0xfffffffc00eca947 */ /* 0x004fea000383ffff */
[----:B------:R-:W-:Y:S05]  /*14f30*/  BRA `(.L_x_1206) ;  /* 0xffffff20002c7947 */ /* 0x000fea000383ffff */
.L_x_1211:
[----:B01----:R-:W-:-:S04]  /*14f40*/  IMAD.U32 R3, RZ, RZ, UR14 ;  /* 0x0000000eff037e24 */ /* 0x003fc8000f8e00ff */
[----:B------:R0:W1:Y:S03]  /*14f50*/  SYNCS.PHASECHK.TRANS64.TRYWAIT P2, [R3+URZ+0x30850], R0 ;  /* 0x03085000030075a7 */ /* 0x000066000804017f */
[----:B-1----:R-:W-:Y:S05]  /*14f60*/  @!P2 NANOSLEEP.SYNCS 0x989680 ;  /* 0x009896800000a95d */ /* 0x002fea0003900000 */
[----:B------:R-:W1:Y:S02]  /*14f70*/  @!P2 SYNCS.PHASECHK.TRANS64 P2, [R3+URZ+0x30850], R0 ;  /* 0x030850000300a5a7 */ /* 0x000e64000804007f */
[----:B-1----:R-:W-:Y:S05]  /*14f80*/  @!P2 BRA `(.L_x_1211) ;  /* 0xfffffffc00eca947 */ /* 0x002fea000383ffff */
[----:B------:R-:W-:Y:S05]  /*14f90*/  BRA `(.L_x_1210) ;  /* 0xffffff2c00b47947 */ /* 0x000fea000383ffff */
.L_x_1217:
[----:B-1----:R-:W-:-:S04]  /*14fa0*/  IMAD.U32 R4, RZ, RZ, UR5 ;  /* 0x00000005ff047e24 */ /* 0x002fc8000f8e00ff */
[----:B------:R1:W2:Y:S03]  /*14fb0*/  SYNCS.PHASECHK.TRANS64.TRYWAIT P2, [R4+URZ+0x30830], R3 ;  /* 0x03083003040075a7 */ /* 0x0002a6000804017f */
[----:B--2---:R-:W-:Y:S05]  /*14fc0*/  @!P2 NANOSLEEP.SYNCS 0x989680 ;  /* 0x009896800000a95d */ /* 0x004fea0003900000 */
[----:B------:R-:W2:Y:S02]  /*14fd0*/  @!P2 SYNCS.PHASECHK.TRANS64 P2, [R4+URZ+0x30830], R3 ;  /* 0x030830030400a5a7 */ /* 0x000ea4000804007f */
[----:B--2---:R-:W-:Y:S05]  /*14fe0*/  @!P2 BRA `(.L_x_1217) ;  /* 0xfffffffc00eca947 */ /* 0x004fea000383ffff */
[----:B------:R-:W-:Y:S05]  /*14ff0*/  BRA `(.L_x_1216) ;  /* 0xffffff3c00347947 */ /* 0x000fea000383ffff */
.L_x_1221:
[----:B01----:R-:W-:-:S04]  /*15000*/  IMAD.U32 R3, RZ, RZ, UR14 ;  /* 0x0000000eff037e24 */ /* 0x003fc8000f8e00ff */
[----:B------:R0:W1:Y:S03]  /*15010*/  SYNCS.PHASECHK.TRANS64.TRYWAIT P2, [R3+URZ+0x30850], R0 ;  /* 0x03085000030075a7 */ /* 0x000066000804017f */
[----:B-1----:R-:W-:Y:S05]  /*15020*/  @!P2 NANOSLEEP.SYNCS 0x989680 ;  /* 0x009896800000a95d */ /* 0x002fea0003900000 */
[----:B------:R-:W1:Y:S02]  /*15030*/  @!P2 SYNCS.PHASECHK.TRANS64 P2, [R3+URZ+0x30850], R0 ;  /* 0x030850000300a5a7 */ /* 0x000e64000804007f */
[----:B-1----:R-:W-:Y:S05]  /*15040*/  @!P2 BRA `(.L_x_1221) ;  /* 0xfffffffc00eca947 */ /* 0x002fea000383ffff */
[----:B------:R-:W-:Y:S05]  /*15050*/  BRA `(.L_x_1220) ;  /* 0xffffff4800bc7947 */ /* 0x000fea000383ffff */
.L_x_1234:
[----:B-1----:R-:W-:-:S04]  /*15060*/  IMAD.U32 R7, RZ, RZ, UR7 ;  /* 0x00000007ff077e24 */ /* 0x002fc8000f8e00ff */
[----:B------:R1:W2:Y:S03]  /*15070*/  SYNCS.PHASECHK.TRANS64.TRYWAIT P0, [R7+URZ+0x30850], R0 ;  /* 0x03085000070075a7 */ /* 0x0002a6000800017f */
[----:B--2---:R-:W-:Y:S05]  /*15080*/  @!P0 NANOSLEEP.SYNCS 0x989680 ;  /* 0x009896800000895d */ /* 0x004fea0003900000 */
[----:B------:R-:W2:Y:S02]  /*15090*/  @!P0 SYNCS.PHASECHK.TRANS64 P0, [R7+URZ+0x30850], R0 ;  /* 0x03085000070085a7 */ /* 0x000ea4000800007f */
[----:B--2---:R-:W-:Y:S05]  /*150a0*/  @!P0 BRA `(.L_x_1234) ;  /* 0xfffffffc00ec8947 */ /* 0x004fea000383ffff */
[----:B------:R-:W-:Y:S05]  /*150b0*/  BRA `(.L_x_1233) ;  /* 0xffffff6800c47947 */ /* 0x000fea000383ffff */
.L_x_1270:
[----:B------:R-:W-:Y:S02]  /*150c0*/  IMAD.MOV.U32 R13, RZ, RZ, R4 ;  /* 0x000000ffff0d7224 */ /* 0x000fe400078e0004 */
[----:B------:R-:W-:Y:S02]  /*150d0*/  IMAD.MOV.U32 R12, RZ, RZ, RZ ;  /* 0x000000ffff0c7224 */ /* 0x000fe400078e00ff */
[----:B------:R-:W-:Y:S02]  /*150e0*/  IMAD.MOV.U32 R11, RZ, RZ, 0x1f ;  /* 0x0000001fff0b7424 */ /* 0x000fe400078e00ff */
[----:B------:R-:W-:-:S07]  /*150f0*/  IMAD.MOV.U32 R15, RZ, RZ, -0x1 ;  /* 0xffffffffff0f7424 */ /* 0x000fce00078e00ff */
[----:B0-----:R-:W-:Y:S05]  /*15100*/  WARPSYNC.COLLECTIVE R15, `(.L_x_1374) ;  /* 0x000000000f087348 */ /* 0x001fea0003c00000 */
[----:B------:R1:W2:Y:S02]  /*15110*/  SHFL.IDX P6, R14, R13, R12, R11 ;  /* 0x0000000c0d0e7389 */ /* 0x0002a400000c000b */
[----:B012---:R-:W-:Y:S01]  /*15120*/  ENDCOLLECTIVE ;  /* 0x000000000000791b */ /* 0x007fe20003800000 */
.L_x_1374:
[----:B------:R-:W-:Y:S05]  /*15130*/  BRA `(.L_x_1375) ;  /* 0xffffffb000bc7947 */ /* 0x000fea000383ffff */
.L_x_1272:
[----:B------:R-:W-:Y:S01]  /*15140*/  BSSY B0, `(.L_x_1376) ;  /* 0x0000006000007945 */ /* 0x000fe20003800000 */
[----:B------:R-:W-:-:S07]  /*15150*/  IMAD.MOV.U32 R15, RZ, RZ, -0x1 ;  /* 0xffffffffff0f7424 */ /* 0x000fce00078e00ff */
[----:B01----:R-:W-:Y:S05]  /*15160*/  WARPSYNC.COLLECTIVE R15, `(.L_x_1377) ;  /* 0x000000000f0c7348 */ /* 0x003fea0003c00000 */
[----:B------:R-:W-:Y:S02]  /*15170*/  ELECT P6, UR62, PT ;  /* 0x00000000003e782f */ /* 0x000fe400038c0000 */
[----:B------:R-:W-:Y:S01]  /*15180*/  MOV R14, UR62 ;  /* 0x0000003e000e7c02 */ /* 0x000fe20008000f00 */
[----:B01----:R-:W-:Y:S10]  /*15190*/  ENDCOLLECTIVE ;  /* 0x000000000000791b */ /* 0x003ff40003800000 */
.L_x_1377:
[----:B------:R-:W-:Y:S05]  /*151a0*/  BSYNC B0 ;  /* 0x0000000000007941 */ /* 0x000fea0003800000 */
.L_x_1376:
[----:B------:R-:W-:Y:S05]  /*151b0*/  BRA `(.L_x_1378) ;  /* 0xffffffb000c07947 */ /* 0x000fea000383ffff */
.L_x_1274:
[----:B--2---:R2:W3:Y:S02]  /*151c0*/  SYNCS.PHASECHK.TRANS64.TRYWAIT P0, [R0+URZ+0x30840], R2 ;  /* 0x03084002000075a7 */ /* 0x0044e4000800017f */
[----:B---3--:R-:W-:Y:S05]  /*151d0*/  @!P0 NANOSLEEP.SYNCS 0x989680 ;  /* 0x009896800000895d */ /* 0x008fea0003900000 */
[----:B------:R-:W3:Y:S02]  /*151e0*/  @!P0 SYNCS.PHASECHK.TRANS64 P0, [R0+URZ+0x30840], R2 ;  /* 0x03084002000085a7 */ /* 0x000ee4000800007f */
[----:B---3--:R-:W-:Y:S05]  /*151f0*/  @!P0 BRA `(.L_x_1274) ;  /* 0xfffffffc00f08947 */ /* 0x008fea000383ffff */
[----:B------:R-:W-:Y:S05]  /*15200*/  BRA `(.L_x_1379) ;  /* 0xffffffb4001c7947 */ /* 0x000fea000383ffff */
.L_x_1278:
[----:B------:R-:W-:Y:S02]  /*15210*/  IMAD.MOV.U32 R13, RZ, RZ, R5 ;  /* 0x000000ffff0d7224 */ /* 0x000fe400078e0005 */
[----:B------:R-:W-:Y:S02]  /*15220*/  IMAD.MOV.U32 R12, RZ, RZ, RZ ;  /* 0x000000ffff0c7224 */ /* 0x000fe400078e00ff */
[----:B------:R-:W-:Y:S02]  /*15230*/  IMAD.MOV.U32 R11, RZ, RZ, 0x181f ;  /* 0x0000181fff0b7424 */ /* 0x000fe400078e00ff */
[----:B------:R-:W-:Y:S02]  /*15240*/  IMAD.MOV.U32 R15, RZ, RZ, -0x1 ;  /* 0xffffffffff0f7424 */ /* 0x000fe400078e00ff */
[----:B------:R-:W-:-:S07]  /*15250*/  VIADD R0, R10, UR43 ;  /* 0x0000002b0a007c36 */ /* 0x000fce0008000000 */
[----:B-----5:R-:W-:Y:S05]  /*15260*/  WARPSYNC.COLLECTIVE R15, `(.L_x_1380) ;  /* 0x000000000f087348 */ /* 0x020fea0003c00000 */
[----:B------:R0:W1:Y:S02]  /*15270*/  SHFL.IDX P6, R14, R13, R12, R11 ;  /* 0x0000000c0d0e7389 */ /* 0x00006400000c000b */
[----:B01---5:R-:W-:Y:S01]  /*15280*/  ENDCOLLECTIVE ;  /* 0x000000000000791b */ /* 0x023fe20003800000 */
.L_x_1380:
[----:B------:R-:W-:Y:S02]  /*15290*/  IMAD.MOV.U32 R13, RZ, RZ, R6 ;  /* 0x000000ffff0d7224 */ /* 0x000fe400078e0006 */
[----:B------:R-:W-:-:S07]  /*152a0*/  IMAD.MOV.U32 R2, RZ, RZ, R14 ;  /* 0x000000ffff027224 */ /* 0x000fce00078e000e */
[----:B------:R-:W-:Y:S05]  /*152b0*/  WARPSYNC.COLLECTIVE R15, `(.L_x_1381) ;  /* 0x000000000f087348 */ /* 0x000fea0003c00000 */
[----:B------:R0:W1:Y:S02]  /*152c0*/  SHFL.IDX P6, R14, R13, R12, R11 ;  /* 0x0000000c0d0e7389 */ /* 0x00006400000c000b */
[----:B01----:R-:W-:Y:S01]  /*152d0*/  ENDCOLLECTIVE ;  /* 0x000000000000791b */ /* 0x003fe20003800000 */
.L_x_1381:
[----:B------:R-:W-:Y:S01]  /*152e0*/  ULDC UR4, c[0x0][0x288] ;  /* 0x0000a20000047ab9 */ /* 0x000fe20000000800 */
[----:B------:R-:W-:Y:S01]  /*152f0*/  ULDC.64 UR6, c[0x0][0x208] ;  /* 0x0000820000067ab9 */ /* 0x000fe20000000a00 */
[----:B------:R-:W-:Y:S02]  /*15300*/  IMAD R4, R7, UR4, RZ ;  /* 0x0000000407047c24 */ /* 0x000fe4000f8e02ff */
[----:B------:R-:W-:-:S03]  /*15310*/  VIADD R7, R0, 0x10 ;  /* 0x0000001000077836 */ /* 0x000fc60000000000 */
        /* <DEDUP_REMOVED lines=20> */
.L_x_1382:
[----:B------:R-:W-:Y:S02]  /*15460*/  IMAD.MOV.U32 R13, RZ, RZ, R6 ;  /* 0x000000ffff0d7224 */ /* 0x000fe400078e0006 */
[----:B------:R-:W-:-:S07]  /*15470*/  IMAD.MOV.U32 R2, RZ, RZ, R14 ;  /* 0x000000ffff027224 */ /* 0x000fce00078e000e */
[----:B------:R-:W-:Y:S05]  /*15480*/  WARPSYNC.COLLECTIVE R15, `(.L_x_1383) ;  /* 0x000000000f087348 */ /* 0x000fea0003c00000 */
[----:B------:R0:W1:Y:S02]  /*15490*/  SHFL.IDX P6, R14, R13, R12, R11 ;  /* 0x0000000c0d0e7389 */ /* 0x00006400000c000b */
[----:B01----:R-:W-:Y:S01]  /*154a0*/  ENDCOLLECTIVE ;  /* 0x000000000000791b */ /* 0x003fe20003800000 */
.L_x_1383:
        /* <DEDUP_REMOVED lines=19> */
.L_x_1384:
[----:B------:R-:W-:-:S05]  /*155e0*/  VIADD R2, R0, 0x20 ;  /* 0x0000002000027836 */ /* 0x000fca0000000000 */
[----:B------:R-:W-:Y:S01]  /*155f0*/  ISETP.GE.AND P4, PT, R2, R4, PT ;  /* 0x000000040200720c */ /* 0x000fe20003f86270 */
[----:B------:R-:W-:Y:S02]  /*15600*/  IMAD.MOV.U32 R13, RZ, RZ, R6 ;  /* 0x000000ffff0d7224 */ /* 0x000fe400078e0006 */
[----:B------:R-:W-:-:S10]  /*15610*/  IMAD.MOV.U32 R2, RZ, RZ, R14 ;  /* 0x000000ffff027224 */ /* 0x000fd400078e000e */
[----:B------:R-:W-:Y:S05]  /*15620*/  WARPSYNC.COLLECTIVE R15, `(.L_x_1385) ;  /* 0x000000000f087348 */ /* 0x000fea0003c00000 */
[----:B------:R0:W1:Y:S02]  /*15630*/  SHFL.IDX P6, R14, R13, R12, R11 ;  /* 0x0000000c0d0e7389 */ /* 0x00006400000c000b */
[----:B01----:R-:W-:Y:S01]  /*15640*/  ENDCOLLECTIVE ;  /* 0x000000000000791b */ /* 0x003fe20003800000 */
.L_x_1385:
        /* <DEDUP_REMOVED lines=19> */
.L_x_1386:
[----:B------:R-:W-:-:S05]  /*15780*/  VIADD R2, R0, 0x30 ;  /* 0x0000003000027836 */ /* 0x000fca0000000000 */
[----:B------:R-:W-:Y:S01]  /*15790*/  ISETP.GE.AND P4, PT, R2, R4, PT ;  /* 0x000000040200720c */ /* 0x000fe20003f86270 */
[----:B------:R-:W-:Y:S02]  /*157a0*/  IMAD.MOV.U32 R13, RZ, RZ, R6 ;  /* 0x000000ffff0d7224 */ /* 0x000fe400078e0006 */
[----:B------:R-:W-:-:S10]  /*157b0*/  IMAD.MOV.U32 R2, RZ, RZ, R14 ;  /* 0x000000ffff027224 */ /* 0x000fd400078e000e */
[----:B------:R-:W-:Y:S05]  /*157c0*/  WARPSYNC.COLLECTIVE R15, `(.L_x_1387) ;  /* 0x000000000f087348 */ /* 0x000fea0003c00000 */
[----:B------:R0:W1:Y:S02]  /*157d0*/  SHFL.IDX P6, R14, R13, R12, R11 ;  /* 0x0000000c0d0e7389 */ /* 0x00006400000c000b */
[----:B01----:R-:W-:Y:S01]  /*157e0*/  ENDCOLLECTIVE ;  /* 0x000000000000791b */ /* 0x003fe20003800000 */
.L_x_1387:
        /* <DEDUP_REMOVED lines=19> */
.L_x_1388:
[----:B------:R-:W-:-:S05]  /*15920*/  VIADD R2, R0, 0x40 ;  /* 0x0000004000027836 */ /* 0x000fca0000000000 */
[----:B------:R-:W-:Y:S01]  /*15930*/  ISETP.GE.AND P4, PT, R2, R4, PT ;  /* 0x000000040200720c */ /* 0x000fe20003f86270 */
[----:B------:R-:W-:Y:S02]  /*15940*/  IMAD.MOV.U32 R13, RZ, RZ, R6 ;  /* 0x000000ffff0d7224 */ /* 0x000fe400078e0006 */
[----:B------:R-:W-:-:S10]  /*15950*/  IMAD.MOV.U32 R2, RZ, RZ, R14 ;  /* 0x000000ffff027224 */ /* 0x000fd400078e000e */
[----:B------:R-:W-:Y:S05]  /*15960*/  WARPSYNC.COLLECTIVE R15, `(.L_x_1389) ;  /* 0x000000000f087348 */ /* 0x000fea0003c00000 */
[----:B------:R0:W1:Y:S02]  /*15970*/  SHFL.IDX P6, R14, R13, R12, R11 ;  /* 0x0000000c0d0e7389 */ /* 0x00006400000c000b */
[----:B01----:R-:W-:Y:S01]  /*15980*/  ENDCOLLECTIVE ;  /* 0x000000000000791b */ /* 0x003fe20003800000 */
.L_x_1389:
        /* <DEDUP_REMOVED lines=19> */
.L_x_1390:
[----:B------:R-:W-:-:S05]  /*15ac0*/  VIADD R2, R0, 0x50 ;  /* 0x0000005000027836 */ /* 0x000fca0000000000 */
[----:B------:R-:W-:Y:S01]  /*15ad0*/  ISETP.GE.AND P4, PT, R2, R4, PT ;  /* 0x000000040200720c */ /* 0x000fe20003f86270 */
[----:B------:R-:W-:Y:S02]  /*15ae0*/  IMAD.MOV.U32 R13, RZ, RZ, R6 ;  /* 0x000000ffff0d7224 */ /* 0x000fe400078e0006 */
[----:B------:R-:W-:-:S10]  /*15af0*/  IMAD.MOV.U32 R2, RZ, RZ, R14 ;  /* 0x000000ffff027224 */ /* 0x000fd400078e000e */
[----:B------:R-:W-:Y:S05]  /*15b00*/  WARPSYNC.COLLECTIVE R15, `(.L_x_1391) ;  /* 0x000000000f087348 */ /* 0x000fea0003c00000 */
[----:B------:R0:W1:Y:S02]  /*15b10*/  SHFL.IDX P6, R14, R13, R12, R11 ;  /* 0x0000000c0d0e7389 */ /* 0x00006400000c000b */
[----:B01----:R-:W-:Y:S01]  /*15b20*/  ENDCOLLECTIVE ;  /* 0x000000000000791b */ /* 0x003fe20003800000 */
.L_x_1391:
        /* <DEDUP_REMOVED lines=19> */
.L_x_1392:
[----:B------:R-:W-:-:S05]  /*15c60*/  VIADD R2, R0, 0x60 ;  /* 0x0000006000027836 */ /* 0x000fca0000000000 */
[----:B------:R-:W-:Y:S01]  /*15c70*/  ISETP.GE.AND P4, PT, R2, R4, PT ;  /* 0x000000040200720c */ /* 0x000fe20003f86270 */
[----:B------:R-:W-:Y:S02]  /*15c80*/  IMAD.MOV.U32 R13, RZ, RZ, R6 ;  /* 0x000000ffff0d7224 */ /* 0x000fe400078e0006 */
[----:B------:R-:W-:-:S10]  /*15c90*/  IMAD.MOV.U32 R2, RZ, RZ, R14 ;  /* 0x000000ffff027224 */ /* 0x000fd400078e000e */
[----:B------:R-:W-:Y:S05]  /*15ca0*/  WARPSYNC.COLLECTIVE R15, `(.L_x_1393) ;  /* 0x000000000f087348 */ /* 0x000fea0003c00000 */
[----:B------:R0:W1:Y:S02]  /*15cb0*/  SHFL.IDX P6, R14, R13, R12, R11 ;  /* 0x0000000c0d0e7389 */ /* 0x00006400000c000b */
[----:B01----:R-:W-:Y:S01]  /*15cc0*/  ENDCOLLECTIVE ;  /* 0x000000000000791b */ /* 0x003fe20003800000 */
.L_x_1393:
        /* <DEDUP_REMOVED lines=19> */
.L_x_1394:
[----:B------:R-:W-:Y:S02]  /*15e00*/  IMAD.MOV.U32 R13, RZ, RZ, R6 ;  /* 0x000000ffff0d7224 */ /* 0x000fe400078e0006 */
[----:B------:R-:W-:-:S07]  /*15e10*/  IMAD.MOV.U32 R7, RZ, RZ, R14 ;  /* 0x000000ffff077224 */ /* 0x000fce00078e000e */
[----:B------:R-:W-:Y:S05]  /*15e20*/  WARPSYNC.COLLECTIVE R15, `(.L_x_1395) ;  /* 0x000000000f087348 */ /* 0x000fea0003c00000 */
[----:B------:R0:W1:Y:S02]  /*15e30*/  SHFL.IDX P6, R14, R13, R12, R11 ;  /* 0x0000000c0d0e7389 */ /* 0x00006400000c000b */
[----:B01----:R-:W-:Y:S01]  /*15e40*/  ENDCOLLECTIVE ;  /* 0x000000000000791b */ /* 0x003fe20003800000 */
.L_x_1395:
[----:B------:R-:W-:Y:S01]  /*15e50*/  IMAD.MOV.U32 R2, RZ, RZ, R14 ;  /* 0x000000ffff027224 */ /* 0x000fe200078e000e */
[----:B------:R-:W-:Y:S06]  /*15e60*/  BRA `(.L_x_1396) ;  /* 0xffffffb400b07947 */ /* 0x000fec000383ffff */
.L_x_1283:
[----:B0-----:R0:W1:Y:S02]  /*15e70*/  SYNCS.PHASECHK.TRANS64.TRYWAIT P0, [R17+URZ+0x30820], R0 ;  /* 0x03082000110075a7 */ /* 0x001064000800017f */
[----:B-1----:R-:W-:Y:S05]  /*15e80*/  @!P0 NANOSLEEP.SYNCS 0x989680 ;  /* 0x009896800000895d */ /* 0x002fea0003900000 */
[----:B------:R-:W1:Y:S02]  /*15e90*/  @!P0 SYNCS.PHASECHK.TRANS64 P0, [R17+URZ+0x30820], R0 ;  /* 0x03082000110085a7 */ /* 0x000e64000800007f */
[----:B-1----:R-:W-:Y:S05]  /*15ea0*/  @!P0 BRA `(.L_x_1283) ;  /* 0xfffffffc00f08947 */ /* 0x002fea000383ffff */
[----:B------:R-:W-:Y:S05]  /*15eb0*/  BRA `(.L_x_1397) ;  /* 0xffffffb8002c7947 */ /* 0x000fea000383ffff */
.L_x_1290:
[----:B0-----:R0:W1:Y:S02]  /*15ec0*/  SYNCS.PHASECHK.TRANS64.TRYWAIT P0, [R3+URZ+0x30840], R2 ;  /* 0x03084002030075a7 */ /* 0x001064000800017f */
[----:B-1----:R-:W-:Y:S05]  /*15ed0*/  @!P0 NANOSLEEP.SYNCS 0x989680 ;  /* 0x009896800000895d */ /* 0x002fea0003900000 */
[----:B------:R-:W1:Y:S02]  /*15ee0*/  @!P0 SYNCS.PHASECHK.TRANS64 P0, [R3+URZ+0x30840], R2 ;  /* 0x03084002030085a7 */ /* 0x000e64000800007f */
[----:B-1----:R-:W-:Y:S05]  /*15ef0*/  @!P0 BRA `(.L_x_1290) ;  /* 0xfffffffc00f08947 */ /* 0x002fea000383ffff */
[----:B------:R-:W-:Y:S05]  /*15f00*/  BRA `(.L_x_1398) ;  /* 0xffffffb800e87947 */ /* 0x000fea000383ffff */
.L_x_1298:
[----:B0-----:R0:W1:Y:S02]  /*15f10*/  SYNCS.PHASECHK.TRANS64.TRYWAIT P0, [R3+URZ+0x60], R2 ;  /* 0x00006002030075a7 */ /* 0x001064000800017f */
[----:B-1----:R-:W-:Y:S05]  /*15f20*/  @!P0 NANOSLEEP.SYNCS 0x989680 ;  /* 0x009896800000895d */ /* 0x002fea0003900000 */
[----:B------:R-:W1:Y:S02]  /*15f30*/  @!P0 SYNCS.PHASECHK.TRANS64 P0, [R3+URZ+0x60], R2 ;  /* 0x00006002030085a7 */ /* 0x000e64000800007f */
[----:B-1----:R-:W-:Y:S05]  /*15f40*/  @!P0 BRA `(.L_x_1298) ;  /* 0xfffffffc00f08947 */ /* 0x002fea000383ffff */
[----:B------:R-:W-:Y:S05]  /*15f50*/  BRA `(.L_x_1399) ;  /* 0xffffffc000387947 */ /* 0x000fea000383ffff */
.L_x_1310:
[----:B--2---:R2:W3:Y:S02]  /*15f60*/  SYNCS.PHASECHK.TRANS64.TRYWAIT P0, [R3+URZ+0x30840], R2 ;  /* 0x03084002030075a7 */ /* 0x0044e4000800017f */
[----:B---3--:R-:W-:Y:S05]  /*15f70*/  @!P0 NANOSLEEP.SYNCS 0x989680 ;  /* 0x009896800000895d */ /* 0x008fea0003900000 */
[----:B------:R-:W3:Y:S02]  /*15f80*/  @!P0 SYNCS.PHASECHK.TRANS64 P0, [R3+URZ+0x30840], R2 ;  /* 0x03084002030085a7 */ /* 0x000ee4000800007f */
[----:B---3--:R-:W-:Y:S05]  /*15f90*/  @!P0 BRA `(.L_x_1310) ;  /* 0xfffffffc00f08947 */ /* 0x008fea000383ffff */
[----:B------:R-:W-:Y:S05]  /*15fa0*/  BRA `(.L_x_1400) ;  /* 0xffffffc800387947 */ /* 0x000fea000383ffff */
.L_x_1318:
[----:B0-----:R0:W1:Y:S02]  /*15fb0*/  SYNCS.PHASECHK.TRANS64.TRYWAIT P0, [R9+URZ+0x60], R2 ;  /* 0x00006002090075a7 */ /* 0x001064000800017f */
[----:B-1----:R-:W-:Y:S05]  /*15fc0*/  @!P0 NANOSLEEP.SYNCS 0x989680 ;  /* 0x009896800000895d */ /* 0x002fea0003900000 */
[----:B------:R-:W1:Y:S02]  /*15fd0*/  @!P0 SYNCS.PHASECHK.TRANS64 P0, [R9+URZ+0x60], R2 ;  /* 0x00006002090085a7 */ /* 0x000e64000800007f */
[----:B-1----:R-:W-:Y:S05]  /*15fe0*/  @!P0 BRA `(.L_x_1318) ;  /* 0xfffffffc00f08947 */ /* 0x002fea000383ffff */
[----:B------:R-:W-:Y:S05]  /*15ff0*/  BRA `(.L_x_1401) ;  /* 0xffffffcc00887947 */ /* 0x000fea000383ffff */
.L_x_1329:
[----:B--2---:R2:W3:Y:S02]  /*16000*/  SYNCS.PHASECHK.TRANS64.TRYWAIT P0, [R2+URZ+0x30840], R3 ;  /* 0x03084003020075a7 */ /* 0x0044e4000800017f */
[----:B---3--:R-:W-:Y:S05]  /*16010*/  @!P0 NANOSLEEP.SYNCS 0x989680 ;  /* 0x009896800000895d */ /* 0x008fea0003900000 */
[----:B------:R-:W3:Y:S02]  /*16020*/  @!P0 SYNCS.PHASECHK.TRANS64 P0, [R2+URZ+0x30840], R3 ;  /* 0x03084003020085a7 */ /* 0x000ee4000800007f */
[----:B---3--:R-:W-:Y:S05]  /*16030*/  @!P0 BRA `(.L_x_1329) ;  /* 0xfffffffc00f08947 */ /* 0x008fea000383ffff */
[----:B------:R-:W-:Y:S05]  /*16040*/  BRA `(.L_x_1402) ;  /* 0xffffffd400587947 */ /* 0x000fea000383ffff */
.L_x_1337:
[----:B0-----:R0:W1:Y:S02]  /*16050*/  SYNCS.PHASECHK.TRANS64.TRYWAIT P0, [R2+URZ+0x60], R5 ;  /* 0x00006005020075a7 */ /* 0x001064000800017f */
[----:B-1----:R-:W-:Y:S05]  /*16060*/  @!P0 NANOSLEEP.SYNCS 0x989680 ;  /* 0x009896800000895d */ /* 0x002fea0003900000 */
[----:B------:R-:W1:Y:S02]  /*16070*/  @!P0 SYNCS.PHASECHK.TRANS64 P0, [R2+URZ+0x60], R5 ;  /* 0x00006005020085a7 */ /* 0x000e64000800007f */
[----:B-1----:R-:W-:Y:S05]  /*16080*/  @!P0 BRA `(.L_x_1337) ;  /* 0xfffffffc00f08947 */ /* 0x002fea000383ffff */
[----:B------:R-:W-:Y:S05]  /*16090*/  BRA `(.L_x_1403) ;  /* 0xffffffd800a87947 */ /* 0x000fea000383ffff */
.L_x_1350:
[----:B0-----:R0:W3:Y:S02]  /*160a0*/  SYNCS.PHASECHK.TRANS64.TRYWAIT P0, [R0+URZ+0x30860], R3 ;  /* 0x03086003000075a7 */ /* 0x0010e4000800017f */
[----:B---3--:R-:W-:Y:S05]  /*160b0*/  @!P0 NANOSLEEP.SYNCS 0x989680 ;  /* 0x009896800000895d */ /* 0x008fea0003900000 */
[----:B------:R-:W3:Y:S02]  /*160c0*/  @!P0 SYNCS.PHASECHK.TRANS64 P0, [R0+URZ+0x30860], R3 ;  /* 0x03086003000085a7 */ /* 0x000ee4000800007f */
[----:B---3--:R-:W-:Y:S05]  /*160d0*/  @!P0 BRA `(.L_x_1350) ;  /* 0xfffffffc00f08947 */ /* 0x008fea000383ffff */
[----:B------:R-:W-:Y:S05]  /*160e0*/  BRA `(.L_x_1404) ;  /* 0xffffffe000647947 */ /* 0x000fea000383ffff */
.L_x_1359:
[----:B------:R-:W-:Y:S01]  /*160f0*/  BSSY B0, `(.L_x_1405) ;  /* 0x0000008000007945 */ /* 0x000fe20003800000 */
[----:B-----5:R-:W-:Y:S02]  /*16100*/  IMAD.MOV.U32 R13, RZ, RZ, R2 ;  /* 0x000000ffff0d7224 */ /* 0x020fe400078e0002 */
[----:B------:R-:W-:Y:S02]  /*16110*/  IMAD.MOV.U32 R12, RZ, RZ, RZ ;  /* 0x000000ffff0c7224 */ /* 0x000fe400078e00ff */
[----:B------:R-:W-:Y:S02]  /*16120*/  IMAD.MOV.U32 R11, RZ, RZ, 0x1f ;  /* 0x0000001fff0b7424 */ /* 0x000fe400078e00ff */
[----:B------:R-:W-:-:S07]  /*16130*/  IMAD.MOV.U32 R15, RZ, RZ, -0x1 ;  /* 0xffffffffff0f7424 */ /* 0x000fce00078e00ff */
[----:B0123--:R-:W-:Y:S05]  /*16140*/  WARPSYNC.COLLECTIVE R15, `(.L_x_1406) ;  /* 0x000000000f087348 */ /* 0x00ffea0003c00000 */
[----:B------:R4:W0:Y:S02]  /*16150*/  SHFL.IDX P6, R14, R13, R12, R11 ;  /* 0x0000000c0d0e7389 */ /* 0x00082400000c000b */
[----:B01234-:R-:W-:Y:S01]  /*16160*/  ENDCOLLECTIVE ;  /* 0x000000000000791b */ /* 0x01ffe20003800000 */
.L_x_1406:
[----:B------:R-:W-:Y:S05]  /*16170*/  BSYNC B0 ;  /* 0x0000000000007941 */ /* 0x000fea0003800000 */
.L_x_1405:
[----:B------:R-:W-:Y:S05]  /*16180*/  BRA `(.L_x_1407) ;  /* 0xffffffe400d47947 */ /* 0x000fea000383ffff */
.L_x_1362:
[----:B0-----:R0:W3:Y:S02]  /*16190*/  SYNCS.PHASECHK.TRANS64.TRYWAIT P0, [R0+URZ+0x30820], R3 ;  /* 0x03082003000075a7 */ /* 0x0010e4000800017f */
[----:B---3--:R-:W-:Y:S05]  /*161a0*/  @!P0 NANOSLEEP.SYNCS 0x989680 ;  /* 0x009896800000895d */ /* 0x008fea0003900000 */
[----:B------:R-:W3:Y:S02]  /*161b0*/  @!P0 SYNCS.PHASECHK.TRANS64 P0, [R0+URZ+0x30820], R3 ;  /* 0x03082003000085a7 */ /* 0x000ee4000800007f */
[----:B---3--:R-:W-:Y:S05]  /*161c0*/  @!P0 BRA `(.L_x_1362) ;  /* 0xfffffffc00f08947 */ /* 0x008fea000383ffff */
[----:B------:R-:W-:Y:S05]  /*161d0*/  BRA `(.L_x_1408) ;  /* 0xffffffe800207947 */ /* 0x000fea000383ffff */
.L_x_1363:
        /* <DEDUP_REMOVED lines=8> */
[----:B012---:R-:W-:Y:S05]  /*16260*/  WARPSYNC.COLLECTIVE R15, `(.L_x_1410) ;  /* 0x000000000f087348 */ /* 0x007fea0003c00000 */
[----:B------:R3:W4:Y:S02]  /*16270*/  SHFL.IDX P6, R14, R13, R12, R11 ;  /* 0x0000000c0d0e7389 */ /* 0x00072400000c000b */
[----:B01234-:R-:W-:Y:S01]  /*16280*/  ENDCOLLECTIVE ;  /* 0x000000000000791b */ /* 0x01ffe20003800000 */
.L_x_1410:
[----:B------:R-:W-:Y:S05]  /*16290*/  BSYNC B0 ;  /* 0x0000000000007941 */ /* 0x000fea0003800000 */
.L_x_1409:
[----:B------:R-:W-:Y:S05]  /*162a0*/  BRA `(.L_x_1411) ;  /* 0xffffffe800087947 */ /* 0x000fea000383ffff */
.L_x_1366:
[----:B------:R-:W-:Y:S01]  /*162b0*/  BSSY B1, `(.L_x_1412) ;  /* 0x0000006000017945 */ /* 0x000fe20003800000 */
[----:B------:R-:W-:-:S07]  /*162c0*/  IMAD.MOV.U32 R15, RZ, RZ, -0x1 ;  /* 0xffffffffff0f7424 */ /* 0x000fce00078e00ff */
[----:B0123--:R-:W-:Y:S05]  /*162d0*/  WARPSYNC.COLLECTIVE R15, `(.L_x_1413) ;  /* 0x000000000f0c7348 */ /* 0x00ffea0003c00000 */
[----:B------:R-:W-:Y:S02]  /*162e0*/  ELECT P6, UR62, PT ;  /* 0x00000000003e782f */ /* 0x000fe400038c0000 */
[----:B------:R-:W-:Y:S01]  /*162f0*/  MOV R14, UR62 ;  /* 0x0000003e000e7c02 */ /* 0x000fe20008000f00 */
[----:B0123--:R-:W-:Y:S10]  /*16300*/  ENDCOLLECTIVE ;  /* 0x000000000000791b */ /* 0x00fff40003800000 */
.L_x_1413:
[----:B------:R-:W-:Y:S05]  /*16310*/  BSYNC B1 ;  /* 0x0000000000017941 */ /* 0x000fea0003800000 */
.L_x_1412:
[----:B------:R-:W-:Y:S05]  /*16320*/  BRA `(.L_x_1414) ;  /* 0xffffffe800007947 */ /* 0x000fea000383ffff */
.L_x_1368:
[----:B0-----:R0:W3:Y:S02]  /*16330*/  SYNCS.PHASECHK.TRANS64.TRYWAIT P0, [R6+URZ], R5 ;  /* 0x00000005060075a7 */ /* 0x0010e4000800017f */
[----:B---3--:R-:W-:Y:S05]  /*16340*/  @!P0 NANOSLEEP.SYNCS 0x989680 ;  /* 0x009896800000895d */ /* 0x008fea0003900000 */
[----:B------:R-:W3:Y:S02]  /*16350*/  @!P0 SYNCS.PHASECHK.TRANS64 P0, [R6+URZ], R5 ;  /* 0x00000005060085a7 */ /* 0x000ee4000800007f */
[----:B---3--:R-:W-:Y:S05]  /*16360*/  @!P0 BRA `(.L_x_1368) ;  /* 0xfffffffc00f08947 */ /* 0x008fea000383ffff */
[----:B------:R-:W-:Y:S05]  /*16370*/  BRA `(.L_x_1415) ;  /* 0xffffffe800407947 */ /* 0x000fea000383ffff */
.L_x_1369:
[----:B---3--:R3:W4:Y:S02]  /*16380*/  SYNCS.PHASECHK.TRANS64.TRYWAIT P0, [R3+URZ], R2 ;  /* 0x00000002030075a7 */ /* 0x008724000800017f */
[----:B----4-:R-:W-:Y:S05]  /*16390*/  @!P0 NANOSLEEP.SYNCS 0x989680 ;  /* 0x009896800000895d */ /* 0x010fea0003900000 */
[----:B------:R-:W4:Y:S02]  /*163a0*/  @!P0 SYNCS.PHASECHK.TRANS64 P0, [R3+URZ], R2 ;  /* 0x00000002030085a7 */ /* 0x000f24000800007f */
[----:B----4-:R-:W-:Y:S05]  /*163b0*/  @!P0 BRA `(.L_x_1369) ;  /* 0xfffffffc00f08947 */ /* 0x010fea000383ffff */
[----:B------:R-:W-:Y:S05]  /*163c0*/  BRA `(.L_x_1416) ;  /* 0xffffffe800347947 */ /* 0x000fea000383ffff */
.L_x_1371:
[----:B---3--:R3:W4:Y:S02]  /*163d0*/  SYNCS.PHASECHK.TRANS64.TRYWAIT P0, [R18+URZ], R5 ;  /* 0x00000005120075a7 */ /* 0x008724000800017f */
[----:B----4-:R-:W-:Y:S05]  /*163e0*/  @!P0 NANOSLEEP.SYNCS 0x989680 ;  /* 0x009896800000895d */ /* 0x010fea0003900000 */
[----:B------:R-:W4:Y:S02]  /*163f0*/  @!P0 SYNCS.PHASECHK.TRANS64 P0, [R18+URZ], R5 ;  /* 0x00000005120085a7 */ /* 0x000f24000800007f */
[----:B----4-:R-:W-:Y:S05]  /*16400*/  @!P0 BRA `(.L_x_1371) ;  /* 0xfffffffc00f08947 */ /* 0x010fea000383ffff */
[----:B------:R-:W-:Y:S05]  /*16410*/  BRA `(.L_x_1417) ;  /* 0xffffffe800387947 */ /* 0x000fea000383ffff */
.L_x_1418:
        /* <DEDUP_REMOVED lines=14> */
.L_x_15297:


//--------------------- .text._ZN7cutlass13device_kernelIN5flash11enable_sm90INS1_16FlashAttnFwdSm90INS1_25CollectiveMainloopFwdSm90ILi2EN4cute5tupleIJNS5_1CILi1EEES8_S8_EEENS6_IJNS7_ILi128EEENS7_ILi64EEENS7_ILi256EEEEEELi256ENS_10bfloat16_tEfNS_4arch4Sm90ELb0ELb1ELb0ELb1ELb0ELb0ELb0ELb1ELb1ELb1ELb0ELb0EEENS1_21CollectiveEpilogueFwdINS6_IJSA_SC_SB_EEES9_SE_SG_Li256ELb1ELb1ELb0ELb0EEENS1_36VarlenDynamicPersistentTileSchedulerILi128ELi64ELi256ELi128ELb0ELb1ELb1ELb1ELb0ELb1EEEEEEEEEvNT_6ParamsE --------------------------
	.section	.text._ZN7cutlass13device_kernelIN5flash11enable_sm90INS1_16FlashAttnFwdSm90INS1_25CollectiveMainloopFwdSm90ILi2EN4cute5tupleIJNS5_1CILi1EEES8_S8_EEENS6_IJNS7_ILi128EEENS7_ILi64EEENS7_ILi256EEEEEELi256ENS_10bfloat16_tEfNS_4arch4Sm90ELb0ELb1ELb0ELb1ELb0ELb0ELb0ELb1ELb1ELb1ELb0ELb0EEENS1_21CollectiveEpilogueFwdINS6_IJSA_SC_SB_EEES9_SE_SG_Li256ELb1ELb1ELb0ELb0EEENS1_36VarlenDynamicPersistentTileSchedulerILi128ELi64ELi256ELi128ELb0ELb1ELb1ELb1ELb0ELb1EEEEEEEEEvNT_6ParamsE,"ax",@progbits
	.align	128
.text._ZN7cutlass13device_kernelIN5flash11enable_sm90INS1_16FlashAttnFwdSm90INS1_25CollectiveMainloopFwdSm90ILi2EN4cute5tupleIJNS5_1CILi1EEES8_S8_EEENS6_IJNS7_ILi128EEENS7_ILi64EEENS7_ILi256EEEEEELi256ENS_10bfloat16_tEfNS_4arch4Sm90ELb0ELb1ELb0ELb1ELb0ELb0ELb0ELb1ELb1ELb1ELb0ELb0EEENS1_21CollectiveEpilogueFwdINS6_IJSA_SC_SB_EEES9_SE_SG_Li256ELb1ELb1ELb0ELb0EEENS1_36VarlenDynamicPersistentTileSchedulerILi128ELi64ELi256ELi128ELb0ELb1ELb1ELb1ELb0ELb1EEEEEEEEEvNT_6ParamsE:
        .type           _ZN7cutlass13device_kernelIN5flash11enable_sm90INS1_16FlashAttnFwdSm90INS1_25CollectiveMainloopFwdSm90ILi2EN4cute5tupleIJNS5_1CILi1EEES8_S8_EEENS6_IJNS7_ILi128EEENS7_ILi64EEENS7_ILi256EEEEEELi256ENS_10bfloat16_tEfNS_4arch4Sm90ELb0ELb1ELb0ELb1ELb0ELb0ELb0ELb1ELb1ELb1ELb0ELb0EEENS1_21CollectiveEpilogueFwdINS6_IJSA_SC_SB_EEES9_SE_SG_Li256ELb1ELb1ELb0ELb0EEENS1_36VarlenDynamicPersistentTileSchedulerILi128ELi64ELi256ELi128ELb0ELb1ELb1ELb1ELb0ELb1EEEEEEEEEvNT_6ParamsE,@function
        .size           _ZN7cutlass13device_kernelIN5flash11enable_sm90INS1_16FlashAttnFwdSm90INS1_25CollectiveMainloopFwdSm90ILi2EN4cute5tupleIJNS5_1CILi1EEES8_S8_EEENS6_IJNS7_ILi128EEENS7_ILi64EEENS7_ILi256EEEEEELi256ENS_10bfloat16_tEfNS_4arch4Sm90ELb0ELb1ELb0ELb1ELb0ELb0ELb0ELb1ELb1ELb1ELb0ELb0EEENS1_21CollectiveEpilogueFwdINS6_IJSA_SC_SB_EEES9_SE_SG_Li256ELb1ELb1ELb0ELb0EEENS1_36VarlenDynamicPersistentTileSchedulerILi128ELi64ELi256ELi128ELb0ELb1ELb1ELb1ELb0ELb1EEEEEEEEEvNT_6ParamsE,(.L_x_15298 - _ZN7cutlass13device_kernelIN5flash11enable_sm90INS1_16FlashAttnFwdSm90INS1_25CollectiveMainloopFwdSm90ILi2EN4cute5tupleIJNS5_1CILi1EEES8_S8_EEENS6_IJNS7_ILi128EEENS7_ILi64EEENS7_ILi256EEEEEELi256ENS_10bfloat16_tEfNS_4arch4Sm90ELb0ELb1ELb0ELb1ELb0ELb0ELb0ELb1ELb1ELb1ELb0ELb0EEENS1_21CollectiveEpilogueFwdINS6_IJSA_SC_SB_EEES9_SE_SG_Li256ELb1ELb1ELb0ELb0EEENS1_36VarlenDynamicPersistentTileSchedulerILi128ELi64ELi256ELi128ELb0ELb1ELb1ELb1ELb0ELb1EEEEEEEEEvNT_6ParamsE)
        .other          _ZN7cutlass13device_kernelIN5flash11enable_sm90INS1_16FlashAttnFwdSm90INS1_25CollectiveMainloopFwdSm90ILi2EN4cute5tupleIJNS5_1CILi1EEES8_S8_EEENS6_IJNS7_ILi128EEENS7_ILi64EEENS7_ILi256EEEEEELi256ENS_10bfloat16_tEfNS_4arch4Sm90ELb0ELb1ELb0ELb1ELb0ELb0ELb0ELb1ELb1ELb1ELb0ELb0EEENS1_21CollectiveEpilogueFwdINS6_IJSA_SC_SB_EEES9_SE_SG_Li256ELb1ELb1ELb0ELb0EEENS1_36VarlenDynamicPersistentTileSchedulerILi128ELi64ELi256ELi128ELb0ELb1ELb1ELb1ELb0ELb1EEEEEEEEEvNT_6ParamsE,@"STO_CUDA_ENTRY STV_DEFAULT"
_ZN7cutlass13device_kernelIN5flash11enable_sm90INS1_16FlashAttnFwdSm90INS1_25CollectiveMainloopFwdSm90ILi2EN4cute5tupleIJNS5_1CILi1EEES8_S8_EEENS6_IJNS7_ILi128EEENS7_ILi64EEENS7_ILi256EEEEEELi256ENS_10bfloat16_tEfNS_4arch4Sm90ELb0ELb1ELb0ELb1ELb0ELb0ELb0ELb1ELb1ELb1ELb0ELb0EEENS1_21CollectiveEpilogueFwdINS6_IJSA_SC_SB_EEES9_SE_SG_Li256ELb1ELb1ELb0ELb0EEENS1_36VarlenDynamicPersistentTileSchedulerILi128ELi64ELi256ELi128ELb0ELb1ELb1ELb1ELb0ELb1EEEEEEEEEvNT_6ParamsE:
        /* <DEDUP_REMOVED lines=18> */
.L_x_1420:
[----:B------:R-:W-:Y:S05]  /*0120*/  BSYNC B0 ;  /* 0x0000000000007941 */ /* 0x000fea0003800000 */
.L_x_1419:
        /* <DEDUP_REMOVED lines=41> */
.L_x_1421:
        /* <DEDUP_REMOVED lines=22> */
.L_x_1422:
        /* <DEDUP_REMOVED lines=18> */
.L_x_1423:
        /* <DEDUP_REMOVED lines=22> */
.L_x_1424:
        /* <DEDUP_REMOVED lines=22> */
.L_x_1425:
        /* <DEDUP_REMOVED lines=8> */
.L_x_1427:
        /* <DEDUP_REMOVED lines=16> */
[----:B------:R-:W-:Y:S01]  /*0a80*/  UMOV UR38, URZ ;  /* 0x0000003f00267c82 */ /* 0x000fe20008000000 */
[----:B------:R-:W-:Y:S01]  /*0a90*/  R2UR UR5, R9 ;  /* 0x00000000090572ca */ /* 0x000fe200000e0000 */
[----:B------:R-:W0:Y:S01]  /*0aa0*/  S2R R0, SR_TID.X ;  /* 0x0000000000007919 */ /* 0x000e220000002100 */
[----:B------:R-:W-:Y:S01]  /*0ab0*/  R2UR UR7, R10 ;  /* 0x000000000a0772ca */ /* 0x000fe200000e0000 */
[----:B------:R-:W-:Y:S01]  /*0ac0*/  UMOV UR36, URZ ;  /* 0x0000003f00247c82 */ /* 0x000fe20008000000 */
[----:B0-----:R-:W-:-:S05]  /*0ad0*/  VIADD R217, R0, 0xffffff80 ;  /* 0xffffff8000d97836 */ /* 0x001fca0000000000 */
[----:B------:R-:W-:-:S04]  /*0ae0*/  SHF.R.S32.HI R0, RZ, 0x1f, R217 ;  /* 0x0000001fff007819 */ /* 0x000fc800000114d9 */
[CC--:B------:R-:W-:Y:S02]  /*0af0*/  LEA.HI R3, R0.reuse, R217.reuse, RZ, 0x4 ;  /* 0x000000d900037211 */ /* 0x0c0fe400078f20ff */
[CC--:B------:R-:W-:Y:S02]  /*0b00*/  LEA.HI R4, R0.reuse, R217.reuse, RZ, 0x5 ;  /* 0x000000d900047211 */ /* 0x0c0fe400078f28ff */
[----:B------:R-:W-:Y:S02]  /*0b10*/  SHF.R.S32.HI R6, RZ, 0x4, R3 ;  /* 0x00000004ff067819 */ /* 0x000fe40000011403 */
[----:B------:R-:W-:Y:S01]  /*0b20*/  LEA.HI R11, R0, R217, RZ, 0x2 ;  /* 0x000000d9000b7211 */ /* 0x000fe200078f10ff */
[----:B------:R-:W-:Y:S01]  /*0b30*/  IMAD.SHL.U32 R5, R4, 0x20, RZ ;  /* 0x0000002004057824 */ /* 0x000fe200078e00ff */
[C---:B------:R-:W-:Y:S02]  /*0b40*/  LOP3.LUT R4, R3.reuse, 0x3fffff0, RZ, 0xc0, !PT ;  /* 0x03fffff003047812 */ /* 0x040fe400078ec0ff */
[----:B------:R-:W-:-:S02]  /*0b50*/  LEA.HI R3, R3, R6, RZ, 0x1 ;  /* 0x0000000603037211 */ /* 0x000fc400078f08ff */
[----:B------:R-:W-:Y:S01]  /*0b60*/  LOP3.LUT R5, R5, 0xfffffc00, RZ, 0xc0, !PT ;  /* 0xfffffc0005057812 */ /* 0x000fe200078ec0ff */
[----:B------:R-:W-:Y:S01]  /*0b70*/  IMAD.IADD R4, R217, 0x1, -R4 ;  /* 0x00000001d9047824 */ /* 0x000fe200078e0a04 */
[----:B------:R-:W-:-:S03]  /*0b80*/  LOP3.LUT R3, R3, 0x1ffffffe, RZ, 0xc0, !PT ;  /* 0x1ffffffe03037812 */ /* 0x000fc600078ec0ff */
[----:B------:R-:W-:Y:S02]  /*0b90*/  IMAD R4, R4, 0x40, R5 ;  /* 0x0000004004047824 */ /* 0x000fe400078e0205 */
[----:B------:R-:W-:Y:S01]  /*0ba0*/  IMAD.IADD R3, R6, 0x1, -R3 ;  /* 0x0000000106037824 */ /* 0x000fe200078e0a03 */
[----:B------:R-:W-:-:S03]  /*0bb0*/  LOP3.LUT R6, R11, 0xfffffffc, RZ, 0xc0, !PT ;  /* 0xfffffffc0b067812 */ /* 0x000fc600078ec0ff */
[----:B------:R-:W-:Y:S02]  /*0bc0*/  IMAD R211, R3, 0x8, R4 ;  /* 0x0000000803d37824 */ /* 0x000fe400078e0204 */
[----:B------:R-:W-:Y:S01]  /*0bd0*/  IMAD.IADD R5, R217, 0x1, -R6 ;  /* 0x00000001d9057824 */ /* 0x000fe200078e0a06 */
[----:B--2---:R-:W-:Y:S02]  /*0be0*/  R2UR UR4, R2 ;  /* 0x00000000020472ca */ /* 0x004fe400000e0000 */
[CC--:B------:R-:W-:Y:S02]  /*0bf0*/  LEA.HI R2, R0.reuse, R217.reuse, RZ, 0x7 ;  /* 0x000000d900027211 */ /* 0x0c0fe400078f38ff */
[----:B------:R-:W-:Y:S02]  /*0c00*/  LEA.HI R0, R0, R217, RZ, 0x3 ;  /* 0x000000d900007211 */ /* 0x000fe400078f18ff */
[----:B------:R-:W-:Y:S02]  /*0c10*/  LOP3.LUT R208, R2, 0xffffff80, RZ, 0xc0, !PT ;  /* 0xffffff8002d07812 */ /* 0x000fe400078ec0ff */
[----:B------:R-:W-:-:S02]  /*0c20*/  SHF.R.S32.HI R209, RZ, 0x7, R2 ;  /* 0x00000007ffd17819 */ /* 0x000fc40000011402 */
[----:B------:R-:W-:Y:S01]  /*0c30*/  SHF.R.S32.HI R205, RZ, 0x3, R0 ;  /* 0x00000003ffcd7819 */ /* 0x000fe20000011400 */
[----:B------:R-:W-:Y:S01]  /*0c40*/  IMAD.IADD R208, R217, 0x1, -R208 ;  /* 0x00000001d9d07824 */ /* 0x000fe200078e0ad0 */
[----:B------:R-:W-:Y:S01]  /*0c50*/  LEA.HI R2, R2, R209, RZ, 0x1 ;  /* 0x000000d102027211 */ /* 0x000fe200078f08ff */
[----:B------:R-:W-:-:S03]  /*0c60*/  ULOP3.LUT UR8, UR4, 0x1, URZ, 0xfc, !UPT ;  /* 0x0000000104087892 */ /* 0x000fc6000f8efc3f */
[----:B------:R-:W-:Y:S01]  /*0c70*/  SHF.R.S32.HI R7, RZ, 0x1f, R208 ;  /* 0x0000001fff077819 */ /* 0x000fe200000114d0 */
[----:B------:R-:W-:Y:S01]  /*0c80*/  UMOV UR4, URZ ;  /* 0x0000003f00047c82 */ /* 0x000fe20008000000 */
[----:B------:R-:W-:Y:S01]  /*0c90*/  LOP3.LUT R6, R2, 0x3fffffe, RZ, 0xc0, !PT ;  /* 0x03fffffe02067812 */ /* 0x000fe200078ec0ff */
[----:B------:R-:W-:Y:S01]  /*0ca0*/  IMAD.U32 R212, RZ, RZ, UR8 ;  /* 0x00000008ffd47e24 */ /* 0x000fe2000f8e00ff */
[CC--:B------:R-:W-:Y:S01]  /*0cb0*/  LEA.HI R8, R7.reuse, R208.reuse, RZ, 0x2 ;  /* 0x000000d007087211 */ /* 0x0c0fe200078f10ff */
[----:B------:R-:W-:Y:S01]  /*0cc0*/  IMAD.U32 R207, RZ, RZ, UR4 ;  /* 0x00000004ffcf7e24 */ /* 0x000fe2000f8e00ff */
        /* <DEDUP_REMOVED lines=11> */
[----:B------:R-:W-:Y:S01]  /*0d80*/  IMAD.IADD R10, R9, 0x1, -R10 ;  /* 0x00000001090a7824 */ /* 0x000fe200078e0a0a */
[----:B------:R-:W-:Y:S01]  /*0d90*/  LEA.HI R9, R5, R5, RZ, 0x1 ;  /* 0x0000000505097211 */ /* 0x000fe200078f08ff */
[----:B------:R-:W-:Y:S01]  /*0da0*/  VIADD R201, R19, 0x40 ;  /* 0x0000004013c97836 */ /* 0x000fe20000000000 */
[----:B------:R-:W-:Y:S01]  /*0db0*/  SHF.R.S32.HI R216, RZ, 0x1f, R19 ;  /* 0x0000001fffd87819 */ /* 0x000fe20000011413 */
[----:B------:R-:W-:Y:S01]  /*0dc0*/  IMAD R7, R7, 0x10, R10 ;  /* 0x0000001007077824 */ /* 0x000fe200078e020a */
[----:B------:R-:W-:Y:S01]  /*0dd0*/  LOP3.LUT R10, R9, 0x1ffffffe, RZ, 0xc0, !PT ;  /* 0x1ffffffe090a7812 */ /* 0x000fe200078ec0ff */
[C---:B------:R-:W-:Y:S01]  /*0de0*/  VIADD R200, R19.reuse, 0x80 ;  /* 0x0000008013c87836 */ /* 0x040fe20000000000 */
[----:B------:R-:W-:Y:S01]  /*0df0*/  SHF.R.S32.HI R215, RZ, 0x1f, R201 ;  /* 0x0000001fffd77819 */ /* 0x000fe200000114c9 */
[----:B------:R-:W-:-:S02]  /*0e00*/  VIADD R202, R19, 0xc0 ;  /* 0x000000c013ca7836 */ /* 0x000fc40000000000 */
[----:B------:R-:W-:Y:S01]  /*0e10*/  IMAD.IADD R5, R5, 0x1, -R10 ;  /* 0x0000000105057824 */ /* 0x000fe200078e0a0a */
[----:B------:R-:W-:Y:S01]  /*0e20*/  SHF.R.S32.HI R214, RZ, 0x1f, R200 ;  /* 0x0000001fffd67819 */ /* 0x000fe200000114c8 */
[----:B------:R-:W-:Y:S01]  /*0e30*/  IMAD R210, R6, 0x40, R7 ;  /* 0x0000004006d27824 */ /* 0x000fe200078e0207 */
[----:B------:R-:W-:Y:S01]  /*0e40*/  SHF.R.S32.HI R213, RZ, 0x1f, R202 ;  /* 0x0000001fffd57819 */ /* 0x000fe200000114ca */
[----:B------:R-:W-:Y:S02]  /*0e50*/  IMAD.IADD R17, R208, 0x1, -R17 ;  /* 0x00000001d0117824 */ /* 0x000fe400078e0a11 */
[----:B------:R-:W-:-:S07]  /*0e60*/  IMAD R22, R5, 0x8, R210 ;  /* 0x0000000805167824 */ /* 0x000fce00078e02d2 */
.L_x_1527:
[----:B------:R-:W-:Y:S01]  /*0e70*/  ULDC.64 UR8, c[0x0][0xa28] ;  /* 0x00028a0000087ab9 */ /* 0x000fe20000000a00 */
[----:B------:R-:W-:Y:S01]  /*0e80*/  ULDC.64 UR12, c[0x0][0x208] ;  /* 0x00008200000c7ab9 */ /* 0x000fe20000000a00 */
[----:B------:R-:W-:Y:S01]  /*0e90*/  UISETP.NE.U32.AND UP0, UPT, UR8, URZ, UPT ;  /* 0x0000003f0800728c */ /* 0x000fe2000bf05070 */
[----:B------:R-:W-:-:S03]  /*0ea0*/  ULDC UR4, c[0x0][0x424] ;  /* 0x0001090000047ab9 */ /* 0x000fc60000000800 */
[----:B------:R-:W-:-:S03]  /*0eb0*/  UISETP.NE.AND.EX UP0, UPT, UR9, URZ, UPT, UP0 ;  /* 0x0000003f0900728c */ /* 0x000fc6000bf05300 */
[----:B------:R-:W-:Y:S02]  /*0ec0*/  ULDC.64 UR8, c[0x0][0xa18] ;  /* 0x0002860000087ab9 */ /* 0x000fe40000000a00 */
[----:B------:R-:W-:Y:S01]  /*0ed0*/  UISETP.NE.U32.AND UP1, UPT, UR8, URZ, UPT ;  /* 0x0000003f0800728c */ /* 0x000fe2000bf25070 */
[----:B------:R-:W-:-:S03]  /*0ee0*/  PLOP3.LUT P0, PT, PT, PT, UP0, 0x80, 0x0 ;  /* 0x000000000000781c */ /* 0x000fc60003f0f008 */
[----:B------:R-:W-:-:S03]  /*0ef0*/  UISETP.NE.AND.EX UP1, UPT, UR9, URZ, UPT, UP1 ;  /* 0x0000003f0900728c */ /* 0x000fc6000bf25310 */
[----:B------:R-:W-:Y:S02]  /*0f00*/  @UP0 ULDC.64 UR8, c[0x0][0xa28] ;  /* 0x00028a0000080ab9 */ /* 0x000fe40000000a00 */
[----:B------:R-:W-:Y:S01]  /*0f10*/  @UP0 UIMAD.WIDE UR8, UR6, 0x4, UR8 ;  /* 0x00000004060808a5 */ /* 0x000fe2000f8e0208 */
[----:B------:R-:W-:-:S05]  /*0f20*/  PLOP3.LUT P2, PT, PT, PT, UP1, 0x80, 0x0 ;  /* 0x000000000000781c */ /* 0x000fca0003f4f018 */
[----:B------:R-:W-:Y:S01]  /*0f30*/  @UP1 ULDC.64 UR10, c[0x0][0xa18] ;  /* 0x00028600000a1ab9 */ /* 0x000fe20000000a00 */
[----:B0-2-4-:R-:W-:Y:S02]  /*0f40*/  IMAD.U32 R2, RZ, RZ, UR8 ;  /* 0x00000008ff027e24 */ /* 0x015fe4000f8e00ff */
[----:B------:R-:W-:Y:S01]  /*0f50*/  IMAD.U32 R3, RZ, RZ, UR9 ;  /* 0x00000009ff037e24 */ /* 0x000fe2000f8e00ff */
[----:B------:R-:W-:-:S04]  /*0f60*/  @UP1 UIMAD.WIDE UR8, UR6, 0x4, UR10 ;  /* 0x00000004060818a5 */ /* 0x000fc8000f8e020a */
[----:B------:R-:W2:Y:S02]  /*0f70*/  @P0 LDG.E R2, desc[UR12][R2.64] ;  /* 0x0000000c02020981 */ /* 0x000ea4000c1e1900 */
[----:B------:R-:W-:Y:S02]  /*0f80*/  IMAD.U32 R4, RZ, RZ, UR8 ;  /* 0x00000008ff047e24 */ /* 0x000fe4000f8e00ff */
[----:B------:R-:W-:Y:S01]  /*0f90*/  IMAD.U32 R5, RZ, RZ, UR9 ;  /* 0x00000009ff057e24 */ /* 0x000fe2000f8e00ff */
[----:B------:R-:W-:-:S04]  /*0fa0*/  ULDC.64 UR8, c[0x0][0x418] ;  /* 0x0001060000087ab9 */ /* 0x000fc80000000a00 */
[----:B---3--:R-:W3:Y:S01]  /*0fb0*/  @P2 LDG.E R4, desc[UR12][R4.64] ;  /* 0x0000000c04042981 */ /* 0x008ee2000c1e1900 */
[----:B------:R-:W-:Y:S01]  /*0fc0*/  UISETP.NE.U32.AND UP0, UPT, UR8, URZ, UPT ;  /* 0x0000003f0800728c */ /* 0x000fe2000bf05070 */
[----:B------:R-:W-:Y:S01]  /*0fd0*/  IMAD.U32 R204, RZ, RZ, UR7 ;  /* 0x00000007ffcc7e24 */ /* 0x000fe2000f8e00ff */
[----:B------:R-:W-:Y:S01]  /*0fe0*/  UMOV UR60, URZ ;  /* 0x0000003f003c7c82 */ /* 0x000fe20008000000 */
[----:B------:R-:W-:Y:S01]  /*0ff0*/  ULDC UR39, c[0x0][0x288] ;  /* 0x0000a20000277ab9 */ /* 0x000fe20000000800 */
[----:B------:R-:W-:-:S03]  /*1000*/  UISETP.NE.AND.EX UP0, UPT, UR9, URZ, UPT, UP0 ;  /* 0x0000003f0900728c */ /* 0x000fc6000bf05300 */
[----:B------:R-:W-:Y:S01]  /*1010*/  ULDC.64 UR8, c[0x0][0xa20] ;  /* 0x0002880000087ab9 */ /* 0x000fe20000000a00 */
[----:B------:R-:W-:Y:S01]  /*1020*/  USEL UR4, UR4, 0x1, UP0 ;  /* 0x0000000104047887 */ /* 0x000fe20008000000 */
[----:B------:R-:W-:Y:S01]  /*1030*/  ISETP.NE.U32.AND P1, PT, RZ, UR8, PT ;  /* 0x00000008ff007c0c */ /* 0x000fe2000bf25070 */
[----:B------:R-:W-:Y:S02]  /*1040*/  ULDC UR8, c[0x0][0x2f0] ;  /* 0x0000bc0000087ab9 */ /* 0x000fe40000000800 */
[----:B------:R-:W-:Y:S01]  /*1050*/  UIMAD UR4, UR4, UR8, URZ ;  /* 0x00000008040472a4 */ /* 0x000fe2000f8e023f */
[----:B------:R-:W-:Y:S02]  /*1060*/  ISETP.NE.AND.EX P1, PT, RZ, UR9, PT, P1 ;  /* 0x00000009ff007c0c */ /* 0x000fe4000bf25310 */
[----:B--2---:R-:W-:Y:S02]  /*1070*/  @P0 R2UR UR60, R2 ;  /* 0x00000000023c02ca */ /* 0x004fe400000e0000 */
[----:B---3--:R-:W-:Y:S01]  /*1080*/  @P2 R2UR UR39, R4 ;  /* 0x00000000042722ca */ /* 0x008fe200000e0000 */
[----:B-1----:R-:W-:-:S14]  /*1090*/  @P2 BRA `(.L_x_1428) ;  /* 0x0000000000382947 */ /* 0x002fdc0003800000 */
[----:B------:R-:W-:Y:S02]  /*10a0*/  ULDC.64 UR8, c[0x0][0xa00] ;  /* 0x0002800000087ab9 */ /* 0x000fe40000000a00 */
[----:B------:R-:W-:-:S04]  /*10b0*/  ISETP.NE.U32.AND P0, PT, RZ, UR8, PT ;  /* 0x00000008ff007c0c */ /* 0x000fc8000bf05070 */
[----:B------:R-:W-:-:S13]  /*10c0*/  ISETP.NE.AND.EX P0, PT, RZ, UR9, PT, P0 ;  /* 0x00000009ff007c0c */ /* 0x000fda000bf05300 */
[----:B------:R-:W-:Y:S05]  /*10d0*/  @!P0 BRA `(.L_x_1428) ;  /* 0x0000000000288947 */ /* 0x000fea0003800000 */
[----:B------:R-:W-:Y:S01]  /*10e0*/  ULDC.64 UR8, c[0x0][0xa00] ;  /* 0x0002800000087ab9 */ /* 0x000fe20000000a00 */
[----:B------:R-:W-:Y:S01]  /*10f0*/  ULDC.64 UR10, c[0x0][0x208] ;  /* 0x00008200000a7ab9 */ /* 0x000fe20000000a00 */
        /* <DEDUP_REMOVED lines=8> */
.L_x_1428:
[----:B------:R-:W-:Y:S01]  /*1180*/  IMAD.U32 R206, RZ, RZ, UR6 ;  /* 0x00000006ffce7e24 */ /* 0x000fe2000f8e00ff */
[----:B------:R-:W-:Y:S06]  /*1190*/  @!P1 BRA `(.L_x_1429) ;  /* 0x0000000000209947 */ /* 0x000fec0003800000 */
[----:B------:R-:W-:Y:S01]  /*11a0*/  ULDC.64 UR8, c[0x0][0xa20] ;  /* 0x0002880000087ab9 */ /* 0x000fe20000000a00 */
[----:B------:R-:W-:Y:S01]  /*11b0*/  ULDC.64 UR10, c[0x0][0x208] ;  /* 0x00008200000a7ab9 */ /* 0x000fe20000000a00 */
[----:B------:R-:W-:-:S06]  /*11c0*/  UIMAD.WIDE UR6, UR6, 0x4, UR8 ;  /* 0x00000004060678a5 */ /* 0x000fcc000f8e0208 */
[----:B------:R-:W-:Y:S02]  /*11d0*/  IMAD.U32 R2, RZ, RZ, UR6 ;  /* 0x00000006ff027e24 */ /* 0x000fe4000f8e00ff */
[----:B------:R-:W-:-:S05]  /*11e0*/  IMAD.U32 R3, RZ, RZ, UR7 ;  /* 0x00000007ff037e24 */ /* 0x000fca000f8e00ff */
[----:B------:R-:W2:Y:S02]  /*11f0*/  LDG.E R2, desc[UR10][R2.64] ;  /* 0x0000000a02027981 */ /* 0x000ea4000c1e1900 */
[----:B--2---:R-:W-:Y:S01]  /*1200*/  R2UR UR4, R2 ;  /* 0x00000000020472ca */ /* 0x004fe200000e0000 */
[----:B------:R-:W-:-:S14]  /*1210*/  BRA `(.L_x_1430) ;  /* 0x0000000000387947 */ /* 0x000fdc0003800000 */
.L_x_1429:
        /* <DEDUP_REMOVED lines=14> */
.L_x_1430:
[----:B------:R-:W-:Y:S01]  /*1300*/  ULDC UR6, c[0x0][0x448] ;  /* 0x0001120000067ab9 */ /* 0x000fe20000000800 */
[----:B------:R-:W-:Y:S02]  /*1310*/  USHF.L.U32 UR61, UR5, 0x7, URZ ;  /* 0x00000007053d7899 */ /* 0x000fe4000800063f */
[----:B------:R-:W-:Y:S02]  /*1320*/  UISETP.NE.AND UP0, UPT, UR6, 0x1, UPT ;  /* 0x000000010600788c */ /* 0x000fe4000bf05270 */
[----:B------:R-:W-:Y:S02]  /*1330*/  UIADD3 UR8, UR61, 0x7f, URZ ;  /* 0x0000007f3d087890 */ /* 0x000fe4000fffe03f */
[----:B------:R-:W-:-:S03]  /*1340*/  UIADD3 UR60, -UR60, UR4, URZ ;  /* 0x000000043c3c7290 */ /* 0x000fc6000fffe13f */
[----:B------:R-:W-:Y:S01]  /*1350*/  ULDC.64 UR4, c[0x0][0x9e0] ;  /* 0x0002780000047ab9 */ /* 0x000fe20000000a00 */
[----:B------:R-:W-:Y:S02]  /*1360*/  UIADD3 UR9, UR60, 0x1, -UR39 ;  /* 0x000000013c097890 */ /* 0x000fe4000fffe827 */
[----:B------:R-:W-:Y:S01]  /*1370*/  UISETP.GE.AND UP1, UPT, UR5, 0x1, UPT ;  /* 0x000000010500788c */ /* 0x000fe2000bf26270 */
[----:B------:R-:W-:Y:S01]  /*1380*/  @UP0 ULDC UR6, c[0x0][0x44c] ;  /* 0x0001130000060ab9 */ /* 0x000fe20000000800 */
[----:B------:R-:W-:Y:S01]  /*1390*/  @UP0 ULDC UR10, c[0x0][0x450] ;  /* 0x00011400000a0ab9 */ /* 0x000fe20000000800 */
[----:B------:R-:W-:-:S03]  /*13a0*/  UIMAD.WIDE.U32 UR6, UR8, UR6, URZ ;  /* 0x00000006080672a5 */ /* 0x000fc6000f8e003f */
[----:B------:R-:W-:Y:S01]  /*13b0*/  PLOP3.LUT P1, PT, PT, PT, UP1, 0x80, 0x0 ;  /* 0x000000000000781c */ /* 0x000fe20003f2f018 */
[----:B------:R-:W-:-:S04]  /*13c0*/  @UP0 USHF.R.U32.HI UR8, URZ, UR10, UR7 ;  /* 0x0000000a3f080299 */ /* 0x000fc80008011607 */
[----:B------:R-:W-:-:S04]  /*13d0*/  UIADD3 UR8, UR9, UR8, URZ ;  /* 0x0000000809087290 */ /* 0x000fc8000fffe03f */
[----:B------:R-:W-:-:S06]  /*13e0*/  UIADD3 UR4, UR8, UR4, URZ ;  /* 0x0000000408047290 */ /* 0x000fcc000fffe03f */
        /* <DEDUP_REMOVED lines=12> */
.L_x_1432:
[----:B------:R-:W-:-:S11]  /*14b0*/  UISETP.NE.AND UP1, UPT, UR5, 0x1, UPT ;  /* 0x000000010500788c */ /* 0x000fd6000bf25270 */
[----:B------:R-:W-:Y:S02]  /*14c0*/  @UP1 ULDC.64 UR8, c[0x0][0x9e8] ;  /* 0x00027a0000081ab9 */ /* 0x000fe40000000a00 */
[----:B------:R-:W-:-:S04]  /*14d0*/  UIMAD.WIDE.U32 UR6, UR4, UR8, URZ ;  /* 0x00000008040672a5 */ /* 0x000fc8000f8e003f */
[----:B------:R-:W-:-:S12]  /*14e0*/  @UP1 USHF.R.U32.HI UR4, URZ, UR9, UR7 ;  /* 0x000000093f041299 */ /* 0x000fd80008011607 */
.L_x_1433:
[----:B------:R-:W-:-:S06]  /*14f0*/  UIMAD UR4, UR4, UR5, UR5 ;  /* 0x00000005040472a4 */ /* 0x000fcc000f8e0205 */
[----:B------:R-:W-:-:S07]  /*1500*/  VIMNMX R0, R0, UR4, PT ;  /* 0x0000000400007c48 */ /* 0x000fce000bfe0100 */
.L_x_1431:
[----:B------:R-:W-:Y:S01]  /*1510*/  UIADD3 UR4, UR60, 0x3f, URZ ;  /* 0x0000003f3c047890 */ /* 0x000fe2000fffe03f */
        /* <DEDUP_REMOVED lines=10> */
[----:B------:R-:W-:-:S02]  /*15c0*/  UIADD3 UR52, UR60, -UR39, URZ ;  /* 0x800000273c347290 */ /* 0x000fc4000fffe03f */
        /* <DEDUP_REMOVED lines=17> */
.L_x_1435:
[----:B------:R-:W-:-:S11]  /*16e0*/  UISETP.NE.AND UP0, UPT, UR5, 0x1, UPT ;  /* 0x000000010500788c */ /* 0x000fd6000bf05270 */
[----:B------:R-:W-:Y:S02]  /*16f0*/  @UP0 ULDC.64 UR10, c[0x0][0x9e8] ;  /* 0x00027a00000a0ab9 */ /* 0x000fe40000000a00 */
[----:B------:R-:W-:-:S04]  /*1700*/  UIMAD.WIDE.U32 UR6, UR4, UR10, URZ ;  /* 0x0000000a040672a5 */ /* 0x000fc8000f8e003f */
[----:B------:R-:W-:-:S12]  /*1710*/  @UP0 USHF.R.U32.HI UR4, URZ, UR11, UR7 ;  /* 0x0000000b3f040299 */ /* 0x000fd80008011607 */
.L_x_1436:
[----:B------:R-:W-:-:S04]  /*1720*/  UIMAD UR4, UR4, UR5, URZ ;  /* 0x00000005040472a4 */ /* 0x000fc8000f8e023f */
[----:B------:R-:W-:-:S04]  /*1730*/  UISETP.LT.AND UP0, UPT, UR9, UR4, UPT ;  /* 0x000000040900728c */ /* 0x000fc8000bf01270 */
[----:B------:R-:W-:-:S12]  /*1740*/  USEL UR9, UR9, UR4, !UP0 ;  /* 0x0000000409097287 */ /* 0x000fd8000c000000 */
.L_x_1434:
        /* <DEDUP_REMOVED lines=107> */
.L_x_1438:
        /* <DEDUP_REMOVED lines=11> */
.L_x_1671:
[----:B------:R-:W-:Y:S05]  /*1eb0*/  @!P0 BRA `(.L_x_1440) ;  /* 0x0000000000048947 */ /* 0x000fea0003800000 */
[----:B------:R-:W-:Y:S01]  /*1ec0*/  BPT.TRAP 0x1 ;  /* 0x000000040000795c */ /* 0x000fe20000300000 */
.L_x_1440:
[----:B------:R-:W-:Y:S02]  /*1ed0*/  IMAD.U32 R5, RZ, RZ, UR36 ;  /* 0x00000024ff057e24 */ /* 0x000fe4000f8e00ff */
[----:B0-----:R-:W-:-:S03]  /*1ee0*/  IMAD.U32 R0, RZ, RZ, UR38 ;  /* 0x00000026ff007e24 */ /* 0x001fc6000f8e00ff */
[----:B------:R-:W-:Y:S02]  /*1ef0*/  LEA R5, R5, UR37, 0x3 ;  /* 0x0000002505057c11 */ /* 0x000fe4000f8e18ff */
[----:B------:R-:W-:-:S04]  /*1f00*/  SHF.L.U32 R0, R0, 0x1f, RZ ;  /* 0x0000001f00007819 */ /* 0x000fc800000006ff */
[----:B------:R0:W1:Y:S01]  /*1f10*/  SYNCS.PHASECHK.TRANS64.TRYWAIT P2, [R5+URZ+0x30830], R0 ;  /* 0x03083000050075a7 */ /* 0x000062000804017f */
[----:B------:R-:W-:Y:S05]  /*1f20*/  @!P0 BRA `(.L_x_1441) ;  /* 0x0000000000048947 */ /* 0x000fea0003800000 */
[----:B------:R-:W-:Y:S01]  /*1f30*/  BPT.TRAP 0x1 ;  /* 0x000000040000795c */ /* 0x000fe20000300000 */
.L_x_1441:
[----:B------:R-:W2:Y:S02]  /*1f40*/  S2R R2, SR_TID.X ;  /* 0x0000000000027919 */ /* 0x000ea40000002100 */
[----:B--2---:R-:W-:Y:S01]  /*1f50*/  LOP3.LUT P1, RZ, R2, 0x7f, RZ, 0xc0, !PT ;  /* 0x0000007f02ff7812 */ /* 0x004fe2000782c0ff */
[----:B-1----:R-:W-:-:S12]  /*1f60*/  @P2 BRA `(.L_x_1442) ;  /* 0x0000000000082947 */ /* 0x002fd80003800000 */
[----:B------:R-:W1:Y:S02]  /*1f70*/  SYNCS.PHASECHK.TRANS64.TRYWAIT P2, [R5+URZ+0x30830], R0 ;  /* 0x03083000050075a7 */ /* 0x000e64000804017f */
[----:B-1----:R-:W-:Y:S05]  /*1f80*/  @!P2 BRA `(.L_x_1443) ;  /* 0x0000014c00d8a947 */ /* 0x002fea0003800000 */
.L_x_1442:
        /* <DEDUP_REMOVED lines=14> */
[----:B------:R-:W-:Y:S01]  /*2070*/  IMAD.MOV.U32 R2, RZ, RZ, R0 ;  /* 0x000000ffff027224 */ /* 0x000fe200078e0000 */
[----:B------:R-:W-:Y:S01]  /*2080*/  ULOP3.LUT UR4, UR40, 0x10000, URZ, 0xfc, !UPT ;  /* 0x0001000028047892 */ /* 0x000fe2000f8efc3f */
[----:B------:R-:W-:Y:S01]  /*2090*/  UMOV UR21, 0x40000040 ;  /* 0x4000004000157882 */ /* 0x000fe20000000000 */
[----:B------:R-:W-:-:S02]  /*20a0*/  UMOV UR23, 0x40000040 ;  /* 0x4000004000177882 */ /* 0x000fc40000000000 */
[----:B------:R-:W-:Y:S01]  /*20b0*/  IMAD.U32 R18, RZ, RZ, UR5 ;  /* 0x00000005ff127e24 */ /* 0x000fe2000f8e00ff */
[----:B------:R-:W-:Y:S02]  /*20c0*/  ULEA UR5, UR36, UR5, 0xb ;  /* 0x0000000524057291 */ /* 0x000fe4000f8e583f */
[----:B------:R-:W-:Y:S01]  /*20d0*/  UMOV UR8, UR4 ;  /* 0x0000000400087c82 */ /* 0x000fe20008000000 */
[----:B------:R-:W-:Y:S01]  /*20e0*/  UIADD3 UR6, UR4, 0x2, URZ ;  /* 0x0000000204067890 */ /* 0x000fe2000fffe03f */
[----:B------:R-:W-:Y:S01]  /*20f0*/  IMAD.U32 R14, RZ, RZ, UR8 ;  /* 0x00000008ff0e7e24 */ /* 0x000fe2000f8e00ff */
[----:B------:R-:W-:Y:S02]  /*2100*/  UIADD3 UR7, UR5, 0x2, URZ ;  /* 0x0000000205077890 */ /* 0x000fe4000fffe03f */
[----:B------:R-:W-:Y:S01]  /*2110*/  UMOV UR10, UR5 ;  /* 0x00000005000a7c82 */ /* 0x000fe20008000000 */
[----:B------:R-:W-:Y:S01]  /*2120*/  UIADD3 UR12, UR4, 0x404, URZ ;  /* 0x00000404040c7890 */ /* 0x000fe2000fffe03f */
        /* <DEDUP_REMOVED lines=9> */
[----:B------:R-:W-:-:S02]  /*21c0*/  UIADD3 UR14, UR5, 0x204, URZ ;  /* 0x00000204050e7890 */ /* 0x000fc4000fffe03f */
[----:B------:R-:W-:Y:S02]  /*21d0*/  UIADD3 UR16, UR4, 0x406, URZ ;  /* 0x0000040604107890 */ /* 0x000fe4000fffe03f */
[----:B------:R-:W-:Y:S02]  /*21e0*/  UIADD3 UR18, UR5, 0x206, URZ ;  /* 0x0000020605127890 */ /* 0x000fe4000fffe03f */
[----:B------:R-:W-:Y:S02]  /*21f0*/  UIADD3 UR20, UR4, 0x800, URZ ;  /* 0x0000080004147890 */ /* 0x000fe4000fffe03f */
[----:B------:R-:W-:Y:S02]  /*2200*/  UIADD3 UR22, UR5, 0x400, URZ ;  /* 0x0000040005167890 */ /* 0x000fe4000fffe03f */
        /* <DEDUP_REMOVED lines=78> */
[----:B------:R-:W-:Y:S01]  /*26f0*/  IMAD.MOV.U32 R3, RZ, RZ, -0x40 ;  /* 0xffffffc0ff037424 */ /* 0x000fe200078e00ff */
[C---:B------:R-:W-:Y:S02]  /*2700*/  LEA R5, R62.reuse, 0xffffffc0, 0x6 ;  /* 0xffffffc03e057811 */ /* 0x040fe400078e30ff */
[----:B------:R-:W-:Y:S01]  /*2710*/  @!P1 PRMT R0, RZ, 0x654, R0 ;  /* 0x00000654ff009816 */ /* 0x000fe20000000000 */
[----:B------:R-:W0:Y:S01]  /*2720*/  SHFL.IDX PT, R57, R2, RZ, 0x1c1f ;  /* 0x001c1fff02397589 */ /* 0x000e2200000e0000 */
[----:B------:R-:W-:-:S02]  /*2730*/  IMAD R16, R62, R3, 0x40 ;  /* 0x000000403e107424 */ /* 0x000fc400078e0203 */
[----:B------:R-:W-:Y:S02]  /*2740*/  IMAD.U32 R3, RZ, RZ, UR39 ;  /* 0x00000027ff037e24 */ /* 0x000fe4000f8e00ff */
[----:B------:R-:W-:-:S04]  /*2750*/  VIADD R4, R16, 0x1 ;  /* 0x0000000110047836 */ /* 0x000fc80000000000 */
[----:B------:R-:W-:-:S05]  /*2760*/  IMAD R4, R17, -0x2, R4 ;  /* 0xfffffffe11047824 */ /* 0x000fca00078e0204 */
[----:B------:R-:W-:-:S05]  /*2770*/  IADD3 R4, -R3, UR60, R4 ;  /* 0x0000003c03047c10 */ /* 0x000fca000fffe104 */
        /* <DEDUP_REMOVED lines=13> */
[----:B0-----:R-:W-:Y:S01]  /*2850*/  IMAD.IADD R3, R56, 0x1, R57 ;  /* 0x0000000138037824 */ /* 0x001fe200078e0239 */
        /* <DEDUP_REMOVED lines=26> */
[----:B0-----:R-:W-:-:S04]  /*2a00*/  VIADD R0, R16, UR60 ;  /* 0x0000003c10007c36 */ /* 0x001fc80008000000 */
[----:B------:R-:W-:-:S05]  /*2a10*/  IMAD R20, R17, -0x2, R0 ;  /* 0xfffffffe11147824 */ /* 0x000fca00078e0200 */
[----:B------:R-:W-:Y:S01]  /*2a20*/  VIADDMNMX R0, R57, R21, R20, PT ;  /* 0x0000001539007246 */ /* 0x000fe20003800114 */
[----:B------:R-:W-:Y:S06]  /*2a30*/  @P2 BRA `(.L_x_1444) ;  /* 0x00000000005c2947 */ /* 0x000fec0003800000 */
[----:B------:R-:W-:Y:S01]  /*2a40*/  IMAD.U32 R4, RZ, RZ, UR39 ;  /* 0x00000027ff047e24 */ /* 0x000fe2000f8e00ff */
[----:B------:R-:W-:Y:S04]  /*2a50*/  BSSY B0, `(.L_x_1445) ;  /* 0x0000011000007945 */ /* 0x000fe80003800000 */
[----:B------:R-:W-:-:S04]  /*2a60*/  IADD3 R4, -R4, UR60, R57 ;  /* 0x0000003c04047c10 */ /* 0x000fc8000fffe139 */
        /* <DEDUP_REMOVED lines=10> */
.L_x_1446:
[----:B------:R-:W-:-:S06]  /*2b10*/  UISETP.NE.AND UP2, UPT, UR7, 0x1, UPT ;  /* 0x000000010700788c */ /* 0x000fcc000bf45270 */
[----:B------:R-:W-:-:S05]  /*2b20*/  PLOP3.LUT P2, PT, PT, PT, UP2, 0x80, 0x0 ;  /* 0x000000000000781c */ /* 0x000fca0003f4f028 */
[----:B------:R-:W-:-:S08]  /*2b30*/  @UP2 ULDC.64 UR4, c[0x0][0x9e8] ;  /* 0x00027a0000042ab9 */ /* 0x000fd00000000a00 */
[----:B------:R-:W-:-:S05]  /*2b40*/  @P2 IMAD.HI.U32 R57, R4, UR4, RZ ;  /* 0x0000000404392c27 */ /* 0x000fca000f8e00ff */
[----:B------:R-:W-:-:S07]  /*2b50*/  @P2 SHF.R.U32.HI R4, RZ, UR5, R57 ;  /* 0x00000005ff042c19 */ /* 0x000fce0008011639 */
.L_x_1447:
[----:B------:R-:W-:Y:S05]  /*2b60*/  BSYNC B0 ;  /* 0x0000000000007941 */ /* 0x000fea0003800000 */
.L_x_1445:
[----:B------:R-:W-:-:S04]  /*2b70*/  IMAD R4, R4, UR7, -R5 ;  /* 0x0000000704047c24 */ /* 0x000fc8000f8e0a05 */
[----:B------:R-:W-:-:S05]  /*2b80*/  IMAD R4, R17, -0x2, R4 ;  /* 0xfffffffe11047824 */ /* 0x000fca00078e0204 */
[----:B------:R-:W-:Y:S02]  /*2b90*/  VIMNMX R3, R3, R4, !PT ;  /* 0x0000000403037248 */ /* 0x000fe40007fe0100 */
[----:B------:R-:W-:-:S07]  /*2ba0*/  VIADDMNMX R0, R4, UR7, R0, PT ;  /* 0x0000000704007c46 */ /* 0x000fce000b800100 */
.L_x_1444:
[C---:B------:R-:W-:Y:S01]  /*2bb0*/  ISETP.GE.AND P2, PT, R16.reuse, 0x2, PT ;  /* 0x000000021000780c */ /* 0x040fe20003f46270 */
[----:B------:R-:W0:Y:S01]  /*2bc0*/  SHFL.IDX PT, R73, R2, 0x1, 0x1c1f ;  /* 0x003c1f0002497f89 */ /* 0x000e2200000e0000 */
[C---:B------:R-:W-:Y:S02]  /*2bd0*/  ISETP.GE.AND P6, PT, R16.reuse, 0xa, PT ;  /* 0x0000000a1000780c */ /* 0x040fe40003fc6270 */
[----:B------:R-:W-:Y:S02]  /*2be0*/  ISETP.GT.AND P4, PT, R3, 0x1, !P2 ;  /* 0x000000010300780c */ /* 0x000fe40005784270 */
[----:B------:R-:W-:Y:S02]  /*2bf0*/  ISETP.GE.AND P3, PT, R16, 0x9, PT ;  /* 0x000000091000780c */ /* 0x000fe40003f66270 */
[----:B------:R-:W-:Y:S02]  /*2c00*/  ISETP.LT.OR P4, PT, R0, 0x2, P4 ;  /* 0x000000020000780c */ /* 0x000fe40002781670 */
[----:B------:R-:W-:-:S02]  /*2c10*/  P2R R58, PR, RZ, 0x40 ;  /* 0x00000040ff3a7803 */ /* 0x000fc40000000000 */
[----:B------:R-:W-:Y:S02]  /*2c20*/  FSEL R57, R25, -INF , !P4 ;  /* 0xff80000019397808 */ /* 0x000fe40006000000 */
[C---:B------:R-:W-:Y:S02]  /*2c30*/  ISETP.GT.AND P4, PT, R3.reuse, 0x9, !P6 ;  /* 0x000000090300780c */ /* 0x040fe40007784270 */
        /* <DEDUP_REMOVED lines=22> */
[----:B------:R-:W-:Y:S02]  /*2da0*/  ISETP.LT.OR P4, PT, R0, 0x1a, P4 ;  /* 0x0000001a0000780c */ /* 0x000fe40002781670 */
        /* <DEDUP_REMOVED lines=63> */
.L_x_1450:
[----:B------:R-:W-:-:S06]  /*31a0*/  UISETP.NE.AND UP2, UPT, UR7, 0x1, UPT ;  /* 0x000000010700788c */ /* 0x000fcc000bf45270 */
[----:B------:R-:W-:-:S05]  /*31b0*/  PLOP3.LUT P6, PT, PT, PT, UP2, 0x80, 0x0 ;  /* 0x000000000000781c */ /* 0x000fca0003fcf028 */
[----:B------:R-:W-:-:S08]  /*31c0*/  @UP2 ULDC.64 UR4, c[0x0][0x9e8] ;  /* 0x00027a0000042ab9 */ /* 0x000fd00000000a00 */
[----:B------:R-:W-:Y:S01]  /*31d0*/  @P6 IMAD.HI.U32 R20, R2, UR4, RZ ;  /* 0x0000000402146c27 */ /* 0x000fe2000f8e00ff */
[----:B------:R-:W-:-:S13]  /*31e0*/  PLOP3.LUT P6, PT, PT, PT, UP2, 0x80, 0x0 ;  /* 0x000000000000781c */ /* 0x000fda0003fcf028 */
[----:B------:R-:W-:-:S07]  /*31f0*/  @P6 SHF.R.U32.HI R2, RZ, UR5, R20 ;  /* 0x00000005ff026c19 */ /* 0x000fce0008011614 */
.L_x_1451:
[----:B------:R-:W-:Y:S05]  /*3200*/  BSYNC B0 ;  /* 0x0000000000007941 */ /* 0x000fea0003800000 */
.L_x_1449:
[----:B------:R-:W-:-:S04]  /*3210*/  IMAD R2, R2, UR7, -R5 ;  /* 0x0000000702027c24 */ /* 0x000fc8000f8e0a05 */
[----:B------:R-:W-:-:S05]  /*3220*/  IMAD R2, R17, -0x2, R2 ;  /* 0xfffffffe11027824 */ /* 0x000fca00078e0202 */
[----:B------:R-:W-:Y:S02]  /*3230*/  VIMNMX R3, R3, R2, !PT ;  /* 0x0000000203037248 */ /* 0x000fe40007fe0100 */
[----:B------:R-:W-:-:S07]  /*3240*/  VIADDMNMX R0, R2, UR7, R0, PT ;  /* 0x0000000702007c46 */ /* 0x000fce000b800100 */
.L_x_1448:
        /* <DEDUP_REMOVED lines=12> */
[----:B------:R-:W-:-:S02]  /*3310*/  FMNMX.FTZ R2, R29, R2, !PT ;  /* 0x000000021d027209 */ /* 0x000fc40007810000 */
[----:B------:R-:W-:Y:S01]  /*3320*/  ISETP.GT.AND P2, PT, R3, 0x9, !P2 ;  /* 0x000000090300780c */ /* 0x000fe20005744270 */
[----:B------:R-:W-:Y:S01]  /*3330*/  UIADD3 UR52, UR52, UR4, URZ ;  /* 0x0000000434347290 */ /* 0x000fe2000fffe03f */
[----:B------:R-:W-:Y:S02]  /*3340*/  FMNMX.FTZ R2, R61, R2, !PT ;  /* 0x000000023d027209 */ /* 0x000fe40007810000 */
[----:B------:R-:W-:Y:S01]  /*3350*/  ISETP.LT.OR P2, PT, R0, 0xa, P2 ;  /* 0x0000000a0000780c */ /* 0x000fe20001741670 */
[----:B------:R-:W-:Y:S01]  /*3360*/  UIADD3 UR6, UR52, UR6, URZ ;  /* 0x0000000634067290 */ /* 0x000fe2000fffe03f */
[----:B------:R-:W-:Y:S02]  /*3370*/  FMNMX.FTZ R2, R33, R2, !PT ;  /* 0x0000000221027209 */ /* 0x000fe40007810000 */
[----:B------:R-:W-:Y:S02]  /*3380*/  FSEL R31, R31, -INF , !P2 ;  /* 0xff8000001f1f7808 */ /* 0x000fe40005000000 */
[----:B------:R-:W-:-:S02]  /*3390*/  ISETP.NE.AND P2, PT, R28, RZ, PT ;  /* 0x000000ff1c00720c */ /* 0x000fc40003f45270 */
[----:B------:R-:W-:Y:S02]  /*33a0*/  FMNMX.FTZ R2, R63, R2, !PT ;  /* 0x000000023f027209 */ /* 0x000fe40007810000 */
[----:B------:R-:W-:Y:S02]  /*33b0*/  ISETP.GT.AND P2, PT, R3, 0x10, !P2 ;  /* 0x000000100300780c */ /* 0x000fe40005744270 */
[----:B------:R-:W-:Y:S02]  /*33c0*/  FMNMX.FTZ R2, R37, R2, !PT ;  /* 0x0000000225027209 */ /* 0x000fe40007810000 */
[----:B------:R-:W-:Y:S02]  /*33d0*/  ISETP.LT.OR P2, PT, R0, 0x11, P2 ;  /* 0x000000110000780c */ /* 0x000fe40001741670 */
[----:B------:R-:W-:Y:S02]  /*33e0*/  FMNMX.FTZ R2, R65, R2, !PT ;  /* 0x0000000241027209 */ /* 0x000fe40007810000 */
[----:B------:R-:W-:-:S02]  /*33f0*/  FSEL R34, R34, -INF , !P2 ;  /* 0xff80000022227808 */ /* 0x000fc40005000000 */
[----:B------:R-:W-:Y:S02]  /*3400*/  ISETP.NE.AND P2, PT, R32, RZ, PT ;  /* 0x000000ff2000720c */ /* 0x000fe40003f45270 */
[C---:B------:R-:W-:Y:S02]  /*3410*/  ISETP.GT.AND P3, PT, R3.reuse, 0x8, !P3 ;  /* 0x000000080300780c */ /* 0x040fe40005f64270 */
[----:B------:R-:W-:Y:S02]  /*3420*/  ISETP.GT.AND P2, PT, R3, 0x11, !P2 ;  /* 0x000000110300780c */ /* 0x000fe40005744270 */
[----:B------:R-:W-:Y:S02]  /*3430*/  FMNMX.FTZ R2, R41, R2, !PT ;  /* 0x0000000229027209 */ /* 0x000fe40007810000 */
[C---:B------:R-:W-:Y:S02]  /*3440*/  ISETP.LT.OR P2, PT, R0.reuse, 0x12, P2 ;  /* 0x000000120000780c */ /* 0x040fe40001741670 */
[----:B------:R-:W-:-:S02]  /*3450*/  ISETP.LT.OR P3, PT, R0, 0x9, P3 ;  /* 0x000000090000780c */ /* 0x000fc40001f61670 */
[----:B------:R-:W-:Y:S02]  /*3460*/  FSEL R35, R35, -INF , !P2 ;  /* 0xff80000023237808 */ /* 0x000fe40005000000 */
[----:B------:R-:W-:Y:S02]  /*3470*/  ISETP.NE.AND P2, PT, R60, RZ, PT ;  /* 0x000000ff3c00720c */ /* 0x000fe40003f45270 */
[----:B------:R-:W-:Y:S02]  /*3480*/  FMNMX.FTZ R2, R67, R2, !PT ;  /* 0x0000000243027209 */ /* 0x000fe40007810000 */
[----:B------:R-:W-:Y:S02]  /*3490*/  ISETP.GT.AND P2, PT, R3, 0x18, !P2 ;  /* 0x000000180300780c */ /* 0x000fe40005744270 */
[----:B------:R-:W-:Y:S02]  /*34a0*/  FSEL R30, R30, -INF , !P3 ;  /* 0xff8000001e1e7808 */ /* 0x000fe40005800000 */
[----:B------:R-:W-:-:S02]  /*34b0*/  ISETP.LT.OR P2, PT, R0, 0x19, P2 ;  /* 0x000000190000780c */ /* 0x000fc40001741670 */
[----:B------:R-:W-:Y:S02]  /*34c0*/  FMNMX.FTZ R2, R45, R2, !PT ;  /* 0x000000022d027209 */ /* 0x000fe40007810000 */
[----:B------:R-:W-:Y:S02]  /*34d0*/  FSEL R38, R38, -INF , !P2 ;  /* 0xff80000026267808 */ /* 0x000fe40005000000 */
[----:B------:R-:W-:Y:S02]  /*34e0*/  ISETP.NE.AND P2, PT, R36, RZ, PT ;  /* 0x000000ff2400720c */ /* 0x000fe40003f45270 */
[----:B------:R-:W-:Y:S02]  /*34f0*/  ISETP.NE.AND P3, PT, R66, RZ, PT ;  /* 0x000000ff4200720c */ /* 0x000fe40003f65270 */
[----:B------:R-:W-:Y:S02]  /*3500*/  ISETP.GT.AND P2, PT, R3, 0x19, !P2 ;  /* 0x000000190300780c */ /* 0x000fe40005744270 */
[----:B------:R-:W-:-:S02]  /*3510*/  FMNMX.FTZ R2, R69, R2, !PT ;  /* 0x0000000245027209 */ /* 0x000fc40007810000 */
[----:B------:R-:W-:Y:S02]  /*3520*/  ISETP.LT.OR P2, PT, R0, 0x1a, P2 ;  /* 0x0000001a0000780c */ /* 0x000fe40001741670 */
[----:B------:R-:W-:Y:S02]  /*3530*/  FMNMX.FTZ R2, R49, R2, !PT ;  /* 0x0000000231027209 */ /* 0x000fe40007810000 */
[----:B------:R-:W-:Y:S02]  /*3540*/  FSEL R39, R39, -INF , !P2 ;  /* 0xff80000027277808 */ /* 0x000fe40005000000 */
[----:B------:R-:W-:Y:S02]  /*3550*/  ISETP.NE.AND P2, PT, R64, RZ, PT ;  /* 0x000000ff4000720c */ /* 0x000fe40003f45270 */
[----:B------:R-:W-:Y:S02]  /*3560*/  ISETP.NE.AND P6, PT, R4, RZ, PT ;  /* 0x000000ff0400720c */ /* 0x000fe40003fc5270 */
[----:B------:R-:W-:-:S02]  /*3570*/  ISETP.GT.AND P2, PT, R3, 0x20, !P2 ;  /* 0x000000200300780c */ /* 0x000fc40005744270 */
[----:B------:R-:W-:Y:S02]  /*3580*/  FMNMX.FTZ R2, R71, R2, !PT ;  /* 0x0000000247027209 */ /* 0x000fe40007810000 */
[----:B------:R-:W-:Y:S02]  /*3590*/  ISETP.LT.OR P2, PT, R0, 0x21, P2 ;  /* 0x000000210000780c */ /* 0x000fe40001741670 */
[C---:B------:R-:W-:Y:S02]  /*35a0*/  ISETP.GT.AND P4, PT, R3.reuse, 0x31, !P4 ;  /* 0x000000310300780c */ /* 0x040fe40006784270 */
[----:B------:R-:W-:Y:S02]  /*35b0*/  FSEL R42, R42, -INF , !P2 ;  /* 0xff8000002a2a7808 */ /* 0x000fe40005000000 */
[----:B------:R-:W-:Y:S02]  /*35c0*/  ISETP.NE.AND P2, PT, R40, RZ, PT ;  /* 0x000000ff2800720c */ /* 0x000fe40003f45270 */
[----:B------:R-:W-:-:S02]  /*35d0*/  ISETP.GT.AND P5, PT, R3, 0x38, !P5 ;  /* 0x000000380300780c */ /* 0x000fc40006fa4270 */
[----:B------:R-:W-:Y:S02]  /*35e0*/  ISETP.GT.AND P2, PT, R3, 0x21, !P2 ;  /* 0x000000210300780c */ /* 0x000fe40005744270 */
[C---:B------:R-:W-:Y:S02]  /*35f0*/  ISETP.LT.OR P4, PT, R0.reuse, 0x32, P4 ;  /* 0x000000320000780c */ /* 0x040fe40002781670 */
[C---:B------:R-:W-:Y:S02]  /*3600*/  ISETP.LT.OR P2, PT, R0.reuse, 0x22, P2 ;  /* 0x000000220000780c */ /* 0x040fe40001741670 */
[----:B------:R-:W-:Y:S02]  /*3610*/  ISETP.LT.OR P5, PT, R0, 0x39, P5 ;  /* 0x000000390000780c */ /* 0x000fe40002fa1670 */
[----:B------:R-:W-:Y:S02]  /*3620*/  FSEL R43, R43, -INF , !P2 ;  /* 0xff8000002b2b7808 */ /* 0x000fe40005000000 */
[----:B------:R-:W-:-:S02]  /*3630*/  ISETP.GT.AND P2, PT, R3, 0x28, !P3 ;  /* 0x000000280300780c */ /* 0x000fc40005f44270 */
[----:B------:R-:W-:Y:S02]  /*3640*/  ISETP.NE.AND P3, PT, R68, RZ, PT ;  /* 0x000000ff4400720c */ /* 0x000fe40003f65270 */
[----:B------:R-:W-:Y:S02]  /*3650*/  ISETP.LT.OR P2, PT, R0, 0x29, P2 ;  /* 0x000000290000780c */ /* 0x000fe40001741670 */
[C---:B------:R-:W-:Y:S02]  /*3660*/  ISETP.GT.AND P3, PT, R3.reuse, 0x30, !P3 ;  /* 0x000000300300780c */ /* 0x040fe40005f64270 */
[----:B------:R-:W-:Y:S02]  /*3670*/  FSEL R46, R46, -INF , !P2 ;  /* 0xff8000002e2e7808 */ /* 0x000fe40005000000 */
[----:B------:R-:W-:Y:S02]  /*3680*/  ISETP.GT.AND P2, PT, R3, RZ, !P6 ;  /* 0x000000ff0300720c */ /* 0x000fe40007744270 */
[----:B------:R-:W-:-:S02]  /*3690*/  ISETP.NE.AND P6, PT, R16, RZ, PT ;  /* 0x000000ff1000720c */ /* 0x000fc40003fc5270 */
[----:B------:R-:W-:Y:S02]  /*36a0*/  FMNMX.FTZ R16, R53, R2, !PT ;  /* 0x0000000235107209 */ /* 0x000fe40007810000 */
[C---:B------:R-:W-:Y:S02]  /*36b0*/  ISETP.LT.OR P2, PT, R0.reuse, 0x1, P2 ;  /* 0x000000010000780c */ /* 0x040fe40001741670 */
[----:B------:R-:W-:Y:S01]  /*36c0*/  ISETP.LT.OR P3, PT, R0, 0x31, P3 ;  /* 0x000000310000780c */ /* 0x000fe20001f61670 */
[----:B------:R-:W0:Y:S01]  /*36d0*/  SHFL.BFLY PT, R5, R16, 0x2, 0x1f ;  /* 0x0c401f0010057f89 */ /* 0x000e2200000e0000 */
[----:B------:R-:W-:Y:S02]  /*36e0*/  FSEL R26, R26, -INF , !P2 ;  /* 0xff8000001a1a7808 */ /* 0x000fe40005000000 */
[----:B------:R-:W-:Y:S02]  /*36f0*/  ISETP.NE.AND P2, PT, R44, RZ, PT ;  /* 0x000000ff2c00720c */ /* 0x000fe40003f45270 */
[----:B------:R-:W-:-:S02]  /*3700*/  FSEL R50, R50, -INF , !P3 ;  /* 0xff80000032327808 */ /* 0x000fc40005800000 */
[----:B------:R-:W-:Y:S02]  /*3710*/  ISETP.GT.AND P2, PT, R3, 0x29, !P2 ;  /* 0x000000290300780c */ /* 0x000fe40005744270 */
[----:B------:R-:W-:Y:S02]  /*3720*/  FSEL R51, R51, -INF , !P4 ;  /* 0xff80000033337808 */ /* 0x000fe40006000000 */
[----:B------:R-:W-:Y:S02]  /*3730*/  ISETP.LT.OR P2, PT, R0, 0x2a, P2 ;  /* 0x0000002a0000780c */ /* 0x000fe40001741670 */
[----:B------:R-:W-:Y:S02]  /*3740*/  FSEL R54, R54, -INF , !P5 ;  /* 0xff80000036367808 */ /* 0x000fe40006800000 */
[----:B------:R-:W-:Y:S02]  /*3750*/  FSEL R47, R47, -INF , !P2 ;  /* 0xff8000002f2f7808 */ /* 0x000fe40005000000 */
[----:B0-----:R-:W-:-:S02]  /*3760*/  FMNMX.FTZ R20, R16, R5, !PT ;  /* 0x0000000510147209 */ /* 0x001fc40007810000 */
[----:B------:R-:W-:-:S03]  /*3770*/  FMNMX.FTZ R5, R26, R27, !PT ;  /* 0x0000001b1a057209 */ /* 0x000fc60007810000 */
[----:B------:R-:W0:Y:S01]  /*3780*/  SHFL.BFLY PT, R21, R20, 0x1, 0x1f ;  /* 0x0c201f0014157f89 */ /* 0x000e2200000e0000 */
[----:B------:R-:W-:-:S04]  /*3790*/  FMNMX.FTZ R2, R30, R5, !PT ;  /* 0x000000051e027209 */ /* 0x000fc80007810000 */
[----:B------:R-:W-:-:S04]  /*37a0*/  FMNMX.FTZ R5, R31, R2, !PT ;  /* 0x000000021f057209 */ /* 0x000fc80007810000 */
[----:B------:R-:W-:-:S04]  /*37b0*/  FMNMX.FTZ R2, R34, R5, !PT ;  /* 0x0000000522027209 */ /* 0x000fc80007810000 */
[----:B------:R-:W-:-:S04]  /*37c0*/  FMNMX.FTZ R5, R35, R2, !PT ;  /* 0x0000000223057209 */ /* 0x000fc80007810000 */
[----:B------:R-:W-:-:S04]  /*37d0*/  FMNMX.FTZ R2, R38, R5, !PT ;  /* 0x0000000526027209 */ /* 0x000fc80007810000 */
[----:B------:R-:W-:Y:S02]  /*37e0*/  FMNMX.FTZ R5, R39, R2, !PT ;  /* 0x0000000227057209 */ /* 0x000fe40007810000 */
[----:B0-----:R-:W-:Y:S02]  /*37f0*/  FMNMX.FTZ R4, R20, R21, !PT ;  /* 0x0000001514047209 */ /* 0x001fe40007810000 */
[----:B------:R-:W-:Y:S02]  /*3800*/  FMNMX.FTZ R2, R42, R5, !PT ;  /* 0x000000052a027209 */ /* 0x000fe40007810000 */
[C---:B------:R-:W-:Y:S01]  /*3810*/  FSETP.NEU.FTZ.AND P2, PT, R4.reuse, -INF , PT ;  /* 0xff8000000400780b */ /* 0x040fe20003f5d000 */
[----:B------:R-:W-:Y:S01]  /*3820*/  FMUL.FTZ R16, R4, UR5 ;  /* 0x0000000504107c20 */ /* 0x000fe20008410000 */
[----:B------:R-:W-:-:S04]  /*3830*/  FMNMX.FTZ R5, R43, R2, !PT ;  /* 0x000000022b057209 */ /* 0x000fc80007810000 */
        /* <DEDUP_REMOVED lines=13> */
[--C-:B------:R-:W-:Y:S01]  /*3910*/  FFMA.FTZ R25, R33, UR5, -R16.reuse ;  /* 0x0000000521197c23 */ /* 0x100fe20008010810 */
        /* <DEDUP_REMOVED lines=17> */
[----:B------:R-:W-:-:S03]  /*3a30*/  FFMA.FTZ R41, R49, UR5, -R16 ;  /* 0x0000000531297c23 */ /* 0x000fc60008010810 */
[----:B------:R-:W0:Y:S01]  /*3a40*/  MUFU.EX2 R25, R25 ;  /* 0x0000001900197308 */ /* 0x000e220000000800 */
[----:B------:R-:W-:Y:S01]  /*3a50*/  FADD.FTZ R49, R20, R5 ;  /* 0x0000000514317221 */ /* 0x000fe20000010000 */
[----:B------:R-:W1:Y:S06]  /*3a60*/  SHFL.BFLY PT, R3, R2, 0x1, 0x1f ;  /* 0x0c201f0002037f89 */ /* 0x000e6c00000e0000 */
[----:B------:R2:W-:Y:S08]  /*3a70*/  MUFU.EX2 R33, R0 ;  /* 0x0000000000217308 */ /* 0x0005f00000000800 */
[----:B------:R-:W3:Y:S01]  /*3a80*/  MUFU.EX2 R28, R28 ;  /* 0x0000001c001c7308 */ /* 0x000ee20000000800 */
[----:B0-----:R-:W-:-:S07]  /*3a90*/  F2FP.BF16.F32.PACK_AB R192, R25, R24 ;  /* 0x0000001819c0723e */ /* 0x001fce00000010ff */
[----:B------:R-:W0:Y:S01]  /*3aa0*/  MUFU.EX2 R29, R29 ;  /* 0x0000001d001d7308 */ /* 0x000e220000000800 */
[----:B-1----:R-:W-:Y:S01]  /*3ab0*/  FMNMX.FTZ R3, R2, R3, !PT ;  /* 0x0000000302037209 */ /* 0x002fe20007810000 */
[--C-:B------:R-:W-:Y:S01]  /*3ac0*/  FFMA.FTZ R2, R71, UR5, -R16.reuse ;  /* 0x0000000547027c23 */ /* 0x100fe20008010810 */
[----:B------:R-:W-:Y:S02]  /*3ad0*/  FFMA.FTZ R16, R53, UR5, -R16 ;  /* 0x0000000535107c23 */ /* 0x000fe40008010810 */
[C---:B------:R-:W-:Y:S01]  /*3ae0*/  FSETP.NEU.FTZ.AND P2, PT, R3.reuse, -INF , PT ;  /* 0xff8000000300780b */ /* 0x040fe20003f5d000 */
[----:B--2---:R-:W-:Y:S02]  /*3af0*/  FMUL.FTZ R0, R3, UR5 ;  /* 0x0000000503007c20 */ /* 0x004fe40008410000 */
[----:B------:R1:W-:Y:S03]  /*3b00*/  MUFU.EX2 R45, R16 ;  /* 0x00000010002d7308 */ /* 0x0003e60000000800 */
[----:B------:R-:W-:-:S02]  /*3b10*/  FSEL R0, R0, RZ, P2 ;  /* 0x000000ff00007208 */ /* 0x000fc40001000000 */
[----:B------:R-:W-:-:S03]  /*3b20*/  PLOP3.LUT P2, PT, PT, PT, UP1, 0x40, 0x0 ;  /* 0x000000000000781c */ /* 0x000fc60003f4e818 */
[----:B------:R-:W2:Y:S01]  /*3b30*/  MUFU.EX2 R32, R32 ;  /* 0x0000002000207308 */ /* 0x000ea20000000800 */
[--C-:B------:R-:W-:Y:S01]  /*3b40*/  FFMA.FTZ R26, R26, UR5, -R0.reuse ;  /* 0x000000051a1a7c23 */ /* 0x100fe20008010800 */
[--C-:B------:R-:W-:Y:S01]  /*3b50*/  FFMA.FTZ R27, R27, UR5, -R0.reuse ;  /* 0x000000051b1b7c23 */ /* 0x100fe20008010800 */
[--C-:B------:R-:W-:Y:S01]  /*3b60*/  FFMA.FTZ R30, R30, UR5, -R0.reuse ;  /* 0x000000051e1e7c23 */ /* 0x100fe20008010800 */
[----:B-1----:R-:W-:Y:S01]  /*3b70*/  FADD.FTZ R16, R198, R49 ;  /* 0x00000031c6107221 */ /* 0x002fe20000010000 */
[--C-:B------:R-:W-:Y:S01]  /*3b80*/  FFMA.FTZ R31, R31, UR5, -R0.reuse ;  /* 0x000000051f1f7c23 */ /* 0x100fe20008010800 */
        /* <DEDUP_REMOVED lines=16> */
[----:B------:R-:W-:Y:S01]  /*3c90*/  FFMA.FTZ R54, R54, UR5, -R0 ;  /* 0x0000000536367c23 */ /* 0x000fe20008010800 */
[----:B------:R-:W-:Y:S01]  /*3ca0*/  F2FP.BF16.F32.PACK_AB R198, R21, R198 ;  /* 0x000000c615c6723e */ /* 0x000fe200000010ff */
[----:B------:R-:W3:Y:S01]  /*3cb0*/  MUFU.EX2 R30, R30 ;  /* 0x0000001e001e7308 */ /* 0x000ee20000000800 */
[----:B0-----:R-:W-:Y:S01]  /*3cc0*/  FADD.FTZ R53, R29, R16 ;  /* 0x000000101d357221 */ /* 0x001fe20000010000 */
[----:B------:R-:W-:Y:S01]  /*3cd0*/  FFMA.FTZ R0, R55, UR5, -R0 ;  /* 0x0000000537007c23 */ /* 0x000fe20008010800 */
[----:B------:R-:W-:-:S02]  /*3ce0*/  F2FP.BF16.F32.PACK_AB R194, R29, R28 ;  /* 0x0000001c1dc2723e */ /* 0x000fc400000010ff */
[----:B--2---:R-:W-:Y:S01]  /*3cf0*/  FADD.FTZ R44, R32, R53 ;  /* 0x00000035202c7221 */ /* 0x004fe20000010000 */
[C---:B------:R-:W-:Y:S02]  /*3d00*/  F2FP.BF16.F32.PACK_AB R188, R33.reuse, R32 ;  /* 0x0000002021bc723e */ /* 0x040fe400000010ff */
[----:B------:R-:W0:Y:S01]  /*3d10*/  MUFU.EX2 R31, R31 ;  /* 0x0000001f001f7308 */ /* 0x000e220000000800 */
[----:B-1----:R-:W-:Y:S01]  /*3d20*/  FADD.FTZ R49, R26, R27 ;  /* 0x0000001b1a317221 */ /* 0x002fe20000010000 */
[----:B------:R-:W-:Y:S01]  /*3d30*/  FADD.FTZ R53, R33, R44 ;  /* 0x0000002c21357221 */ /* 0x000fe20000010000 */
[----:B------:R-:W-:-:S05]  /*3d40*/  F2FP.BF16.F32.PACK_AB R197, R27, R26 ;  /* 0x0000001a1bc5723e */ /* 0x000fca00000010ff */
[----:B------:R-:W1:Y:S01]  /*3d50*/  MUFU.EX2 R34, R34 ;  /* 0x0000002200227308 */ /* 0x000e620000000800 */
[----:B---3--:R-:W-:-:S07]  /*3d60*/  FADD.FTZ R16, R30, R49 ;  /* 0x000000311e107221 */ /* 0x008fce0000010000 */
        /* <DEDUP_REMOVED lines=9> */
[----:B0-----:R-:W-:-:S07]  /*3e00*/  FADD.FTZ R44, R36, R53 ;  /* 0x00000035242c7221 */ /* 0x001fce0000010000 */
[----:B------:R-:W0:Y:S01]  /*3e10*/  MUFU.EX2 R39, R39 ;  /* 0x0000002700277308 */ /* 0x000e220000000800 */
[----:B-1----:R-:W-:-:S07]  /*3e20*/  FADD.FTZ R16, R38, R5 ;  /* 0x0000000526107221 */ /* 0x002fce0000010000 */
[----:B------:R-:W1:Y:S01]  /*3e30*/  MUFU.EX2 R40, R40 ;  /* 0x0000002800287308 */ /* 0x000e620000000800 */
[C---:B--2---:R-:W-:Y:S01]  /*3e40*/  FADD.FTZ R49, R37.reuse, R44 ;  /* 0x0000002c25317221 */ /* 0x044fe20000010000 */
[----:B------:R-:W-:-:S06]  /*3e50*/  F2FP.BF16.F32.PACK_AB R190, R37, R36 ;  /* 0x0000002425be723e */ /* 0x000fcc00000010ff */
        /* <DEDUP_REMOVED lines=14> */
[----:B--2---:R-:W-:Y:S01]  /*3f40*/  FADD.FTZ R20, R2, R21 ;  /* 0x0000001502147221 */ /* 0x004fe20000010000 */
[----:B------:R-:W-:-:S03]  /*3f50*/  F2FP.BF16.F32.PACK_AB R186, R45, R2 ;  /* 0x000000022dba723e */ /* 0x000fc600000010ff */
[----:B------:R-:W-:Y:S01]  /*3f60*/  FADD.FTZ R16, R45, R20 ;  /* 0x000000142d107221 */ /* 0x000fe20000010000 */
[----:B------:R-:W-:Y:S02]  /*3f70*/  VIADD R20, R62, 0xfffffffe ;  /* 0xfffffffe3e147836 */ /* 0x000fe40000000000 */
[----:B------:R-:W2:Y:S01]  /*3f80*/  MUFU.EX2 R50, R50 ;  /* 0x0000003200327308 */ /* 0x000ea20000000800 */
[----:B0-----:R-:W-:-:S07]  /*3f90*/  FADD.FTZ R2, R46, R5 ;  /* 0x000000052e027221 */ /* 0x001fce0000010000 */
[----:B------:R-:W0:Y:S01]  /*3fa0*/  MUFU.EX2 R51, R51 ;  /* 0x0000003300337308 */ /* 0x000e220000000800 */
[C---:B-1----:R-:W-:Y:S01]  /*3fb0*/  FADD.FTZ R5, R47.reuse, R2 ;  /* 0x000000022f057221 */ /* 0x042fe20000010000 */
[----:B------:R-:W-:-:S06]  /*3fc0*/  F2FP.BF16.F32.PACK_AB R191, R47, R46 ;  /* 0x0000002e2fbf723e */ /* 0x000fcc00000010ff */
[----:B------:R-:W1:Y:S01]  /*3fd0*/  MUFU.EX2 R54, R54 ;  /* 0x0000003600367308 */ /* 0x000e620000000800 */
[----:B--2---:R-:W-:-:S07]  /*3fe0*/  FADD.FTZ R2, R50, R5 ;  /* 0x0000000532027221 */ /* 0x004fce0000010000 */
[----:B------:R1:W2:Y:S01]  /*3ff0*/  MUFU.EX2 R187, R0 ;  /* 0x0000000000bb7308 */ /* 0x0002a20000000800 */
[C---:B0-----:R-:W-:Y:S01]  /*4000*/  FADD.FTZ R5, R51.reuse, R2 ;  /* 0x0000000233057221 */ /* 0x041fe20000010000 */
[----:B------:R-:W-:-:S03]  /*4010*/  F2FP.BF16.F32.PACK_AB R185, R51, R50 ;  /* 0x0000003233b9723e */ /* 0x000fc600000010ff */
[----:B-1----:R-:W-:-:S04]  /*4020*/  FADD.FTZ R0, R54, R5 ;  /* 0x0000000536007221 */ /* 0x002fc80000010000 */
[C---:B--2---:R-:W-:Y:S01]  /*4030*/  FADD.FTZ R5, R187.reuse, R0 ;  /* 0x00000000bb057221 */ /* 0x044fe20000010000 */
        /* <DEDUP_REMOVED lines=12> */
.L_x_1453:
[----:B------:R-:W-:-:S11]  /*4100*/  UISETP.NE.AND UP2, UPT, UR7, 0x1, UPT ;  /* 0x000000010700788c */ /* 0x000fd6000bf45270 */
[----:B------:R-:W-:Y:S02]  /*4110*/  @UP2 ULDC.64 UR10, c[0x0][0x9e8] ;  /* 0x00027a00000a2ab9 */ /* 0x000fe40000000a00 */
[----:B------:R-:W-:-:S04]  /*4120*/  UIMAD.WIDE.U32 UR14, UR4, UR10, URZ ;  /* 0x0000000a040e72a5 */ /* 0x000fc8000f8e003f */
[----:B------:R-:W-:-:S12]  /*4130*/  @UP2 USHF.R.U32.HI UR4, URZ, UR11, UR15 ;  /* 0x0000000b3f042299 */ /* 0x000fd8000801160f */
.L_x_1454:
[----:B------:R-:W-:-:S04]  /*4140*/  UIMAD UR4, UR4, UR7, UR7 ;  /* 0x00000007040472a4 */ /* 0x000fc8000f8e0207 */
[----:B------:R-:W-:-:S04]  /*4150*/  UISETP.LT.AND UP2, UPT, UR6, UR4, UPT ;  /* 0x000000040600728c */ /* 0x000fc8000bf41270 */
[----:B------:R-:W-:-:S12]  /*4160*/  USEL UR6, UR6, UR4, UP2 ;  /* 0x0000000406067287 */ /* 0x000fd80009000000 */
.L_x_1452:
        /* <DEDUP_REMOVED lines=77> */
.L_x_1472:
[----:B------:R-:W-:-:S04]  /*4640*/  UIADD3 UR4, UR36, 0x1, URZ ;  /* 0x0000000124047890 */ /* 0x000fc8000fffe03f */
[----:B------:R-:W-:-:S04]  /*4650*/  UISETP.NE.AND UP2, UPT, UR4, 0x2, UPT ;  /* 0x000000020400788c */ /* 0x000fc8000bf45270 */
[----:B------:R-:W-:Y:S02]  /*4660*/  USEL UR7, URZ, 0x1, UP2 ;  /* 0x000000013f077887 */ /* 0x000fe40009000000 */
[----:B------:R-:W-:Y:S02]  /*4670*/  USEL UR4, UR4, URZ, UP2 ;  /* 0x0000003f04047287 */ /* 0x000fe40009000000 */
[----:B------:R-:W-:Y:S01]  /*4680*/  ULOP3.LUT UR7, UR38, UR7, URZ, 0x3c, !UPT ;  /* 0x0000000726077292 */ /* 0x000fe2000f8e3c3f */
[----:B------:R-:W-:Y:S11]  /*4690*/  @!P0 BRA `(.L_x_1456) ;  /* 0x0000000000048947 */ /* 0x000ff60003800000 */
[----:B------:R-:W-:Y:S01]  /*46a0*/  BPT.TRAP 0x1 ;  /* 0x000000040000795c */ /* 0x000fe20000300000 */
.L_x_1456:
[----:B------:R-:W-:Y:S01]  /*46b0*/  ULEA UR6, UR4, UR37, 0x3 ;  /* 0x0000002504067291 */ /* 0x000fe2000f8e183f */
[----:B------:R-:W-:-:S05]  /*46c0*/  IMAD.U32 R21, RZ, RZ, UR7 ;  /* 0x00000007ff157e24 */ /* 0x000fca000f8e00ff */
[----:B------:R-:W-:-:S04]  /*46d0*/  SHF.L.U32 R21, R21, 0x1f, RZ ;  /* 0x0000001f15157819 */ /* 0x000fc800000006ff */
[----:B------:R0:W1:Y:S01]  /*46e0*/  SYNCS.PHASECHK.TRANS64.TRYWAIT P2, [UR6+0x30830], R21 ;  /* 0x03083015ff0075a7 */ /* 0x0000620008040146 */
[----:B------:R-:W-:Y:S05]  /*46f0*/  @!P0 BRA `(.L_x_1457) ;  /* 0x0000000000048947 */ /* 0x000fea0003800000 */
[----:B------:R-:W-:Y:S01]  /*4700*/  BPT.TRAP 0x1 ;  /* 0x000000040000795c */ /* 0x000fe20000300000 */
.L_x_1457:
[----:B-1----:R-:W-:Y:S05]  /*4710*/  @P2 BRA `(.L_x_1458) ;  /* 0x0000000000082947 */ /* 0x002fea0003800000 */
[----:B------:R-:W1:Y:S02]  /*4720*/  SYNCS.PHASECHK.TRANS64.TRYWAIT P2, [UR6+0x30830], R21 ;  /* 0x03083015ff0075a7 */ /* 0x000e640008040146 */
[----:B-1----:R-:W-:Y:S05]  /*4730*/  @!P2 BRA `(.L_x_1459) ;  /* 0x000001280000a947 */ /* 0x002fea0003800000 */
.L_x_1458:
[----:B------:R-:W-:Y:S01]  /*4740*/  R2UR UR5, R18 ;  /* 0x00000000120572ca */ /* 0x000fe200000e0000 */
[----:B-1----:R-:W-:Y:S01]  /*4750*/  WARPGROUP.ARRIVE ;  /* 0x00000000000079c5 */ /* 0x002fe20000000000 */
[----:B------:R-:W-:Y:S01]  /*4760*/  R2UR UR52, R14 ;  /* 0x000000000e3472ca */ /* 0x000fe200000e0000 */
[----:B------:R-:W-:Y:S01]  /*4770*/  UMOV UR55, 0x40000040 ;  /* 0x4000004000377882 */ /* 0x000fe20000000000 */
[----:B------:R-:W-:Y:S01]  /*4780*/  R2UR UR53, R15 ;  /* 0x000000000f3572ca */ /* 0x000fe200000e0000 */
[----:B------:R-:W-:Y:S01]  /*4790*/  UMOV UR11, 0x40000040 ;  /* 0x40000040000b7882 */ /* 0x000fe20000000000 */
[----:B------:R-:W-:Y:S01]  /*47a0*/  UMOV UR15, 0x40000040 ;  /* 0x40000040000f7882 */ /* 0x000fe20000000000 */
[----:B------:R-:W-:Y:S01]  /*47b0*/  UMOV UR19, 0x40000040 ;  /* 0x4000004000137882 */ /* 0x000fe20000000000 */
[----:B------:R-:W-:Y:S01]  /*47c0*/  UMOV UR23, 0x40000040 ;  /* 0x4000004000177882 */ /* 0x000fe20000000000 */
[----:B------:R-:W-:Y:S01]  /*47d0*/  UMOV UR27, 0x40000040 ;  /* 0x40000040001b7882 */ /* 0x000fe20000000000 */
[----:B------:R-:W-:Y:S01]  /*47e0*/  UMOV UR31, 0x40000040 ;  /* 0x40000040001f7882 */ /* 0x000fe20000000000 */
[----:B------:R-:W-:Y:S01]  /*47f0*/  UMOV UR35, 0x40000040 ;  /* 0x4000004000237882 */ /* 0x000fe20000000000 */
[----:B------:R-:W-:Y:S01]  /*4800*/  UMOV UR43, 0x40000040 ;  /* 0x40000040002b7882 */ /* 0x000fe20000000000 */
[----:B------:R-:W-:Y:S01]  /*4810*/  ULEA UR5, UR4, UR5, 0xb ;  /* 0x0000000504057291 */ /* 0x000fe2000f8e583f */
[-C--:B------:R-:W-:Y:S01]  /*4820*/  FMUL.FTZ R24, R24, R0.reuse ;  /* 0x0000000018187220 */ /* 0x080fe20000410000 */
[----:B------:R-:W-:Y:S01]  /*4830*/  UMOV UR47, 0x40000040 ;  /* 0x40000040002f7882 */ /* 0x000fe20000000000 */
[----:B------:R-:W-:Y:S01]  /*4840*/  UMOV UR51, 0x40000040 ;  /* 0x4000004000337882 */ /* 0x000fe20000000000 */
[----:B------:R-:W-:Y:S01]  /*4850*/  UIADD3 UR10, UR5, 0x202, URZ ;  /* 0x00000202050a7890 */ /* 0x000fe2000fffe03f */
[-C--:B------:R-:W-:Y:S01]  /*4860*/  FMUL.FTZ R25, R25, R0.reuse ;  /* 0x0000000019197220 */ /* 0x080fe20000410000 */
[----:B------:R-:W-:Y:S01]  /*4870*/  UIADD3 UR14, UR5, 0x204, URZ ;  /* 0x00000204050e7890 */ /* 0x000fe2000fffe03f */
[-C--:B------:R-:W-:Y:S01]  /*4880*/  FMUL.FTZ R28, R28, R0.reuse ;  /* 0x000000001c1c7220 */ /* 0x080fe20000410000 */
[----:B------:R-:W-:Y:S01]  /*4890*/  UMOV UR54, UR5 ;  /* 0x0000000500367c82 */ /* 0x000fe20008000000 */
[----:B------:R-:W-:Y:S01]  /*48a0*/  UIADD3 UR18, UR5, 0x206, URZ ;  /* 0x0000020605127890 */ /* 0x000fe2000fffe03f */
[----:B------:R-:W-:Y:S01]  /*48b0*/  HGMMA.64x64x16.F32.BF16 R152, gdesc[UR52], RZ, !UPT, gsb0 ;  /* 0x00e00000349879f0 */ /* 0x000fe2000c0018ff */
[----:B------:R-:W-:Y:S01]  /*48c0*/  R2UR UR52, R12 ;  /* 0x000000000c3472ca */ /* 0x000fe200000e0000 */
[----:B------:R-:W-:Y:S01]  /*48d0*/  UIADD3 UR54, UR5, 0x2, URZ ;  /* 0x0000000205367890 */ /* 0x000fe2000fffe03f */
[----:B------:R-:W-:Y:S01]  /*48e0*/  R2UR UR53, R13 ;  /* 0x000000000d3572ca */ /* 0x000fe200000e0000 */
        /* <DEDUP_REMOVED lines=197> */
.L_x_1460:
[----:B------:R-:W-:Y:S01]  /*5540*/  ULEA UR10, UR36, UR37, 0x3 ;  /* 0x00000025240a7291 */ /* 0x000fe2000f8e183f */
[----:B------:R-:W-:-:S05]  /*5550*/  IMAD.U32 R0, RZ, RZ, UR38 ;  /* 0x00000026ff007e24 */ /* 0x000fca000f8e00ff */
[----:B------:R-:W-:-:S04]  /*5560*/  SHF.L.U32 R0, R0, 0x1f, RZ ;  /* 0x0000001f00007819 */ /* 0x000fc800000006ff */
[----:B------:R1:W2:Y:S01]  /*5570*/  SYNCS.PHASECHK.TRANS64.TRYWAIT P2, [UR10+0x30850], R0 ;  /* 0x03085000ff0075a7 */ /* 0x0002a2000804014a */
[----:B------:R-:W-:Y:S05]  /*5580*/  @!P0 BRA `(.L_x_1461) ;  /* 0x0000000000048947 */ /* 0x000fea0003800000 */
[----:B------:R-:W-:Y:S01]  /*5590*/  BPT.TRAP 0x1 ;  /* 0x000000040000795c */ /* 0x000fe20000300000 */
.L_x_1461:
[----:B--2---:R-:W-:Y:S05]  /*55a0*/  @P2 BRA `(.L_x_1462) ;  /* 0x0000000000082947 */ /* 0x004fea0003800000 */
[----:B------:R-:W2:Y:S02]  /*55b0*/  SYNCS.PHASECHK.TRANS64.TRYWAIT P2, [UR10+0x30850], R0 ;  /* 0x03085000ff0075a7 */ /* 0x000ea4000804014a */
[----:B--2---:R-:W-:Y:S05]  /*55c0*/  @!P2 BRA `(.L_x_1463) ;  /* 0x000001180074a947 */ /* 0x004fea0003800000 */
.L_x_1462:
[----:B------:R-:W-:Y:S01]  /*55d0*/  UIADD3 UR5, UR37, 0x400, URZ ;  /* 0x0000040025057890 */ /* 0x000fe2000fffe03f */
[----:B------:R-:W-:Y:S01]  /*55e0*/  WARPGROUP.ARRIVE ;  /* 0x00000000000079c5 */ /* 0x000fe20000000000 */
[----:B------:R-:W-:Y:S01]  /*55f0*/  UMOV UR15, 0x40000040 ;  /* 0x40000040000f7882 */ /* 0x000fe20000000000 */
[----:B------:R-:W-:Y:S01]  /*5600*/  PLOP3.LUT P2, PT, PT, PT, UP0, 0x80, 0x0 ;  /* 0x000000000000781c */ /* 0x000fe20003f4f008 */
[----:B------:R-:W-:Y:S01]  /*5610*/  USHF.R.U32.HI UR5, URZ, 0x4, UR5 ;  /* 0x000000043f057899 */ /* 0x000fe20008011605 */
[----:B------:R-:W-:Y:S01]  /*5620*/  PLOP3.LUT P3, PT, PT, PT, UP0, 0x80, 0x0 ;  /* 0x000000000000781c */ /* 0x000fe20003f6f008 */
[----:B0-----:R-:W-:Y:S01]  /*5630*/  VIADD R21, R22, UR61 ;  /* 0x0000003d16157c36 */ /* 0x001fe20008000000 */
[----:B------:R-:W-:Y:S01]  /*5640*/  ULDC UR11, c[0x0][0x9dc] ;  /* 0x00027700000b7ab9 */ /* 0x000fe20000000800 */
[----:B------:R-:W-:Y:S01]  /*5650*/  ULOP3.LUT UR5, UR5, 0x3fff, URZ, 0xc0, !UPT ;  /* 0x00003fff05057892 */ /* 0x000fe2000f8ec03f */
[----:B-1----:R-:W-:Y:S01]  /*5660*/  IMAD.U32 R0, RZ, RZ, UR6 ;  /* 0x00000006ff007e24 */ /* 0x002fe2000f8e00ff */
[----:B------:R-:W-:Y:S01]  /*5670*/  UMOV UR18, UR11 ;  /* 0x0000000b00127c82 */ /* 0x000fe20008000000 */
[----:B------:R-:W-:Y:S01]  /*5680*/  ULDC UR11, c[0x0][0x9e0] ;  /* 0x00027800000b7ab9 */ /* 0x000fe20000000800 */
[----:B------:R-:W-:Y:S01]  /*5690*/  ULOP3.LUT UR5, UR5, 0x2000000, URZ, 0xfc, !UPT ;  /* 0x0200000005057892 */ /* 0x000fe2000f8efc3f */
[----:B------:R-:W-:-:S03]  /*56a0*/  @!P1 VIADD R0, R0, 0x30840 ;  /* 0x0003084000009836 */ /* 0x000fc60000000000 */
[----:B------:R-:W-:Y:S02]  /*56b0*/  ULEA UR5, UR36, UR5, 0xb ;  /* 0x0000000524057291 */ /* 0x000fe4000f8e583f */
[----:B------:R-:W-:-:S05]  /*56c0*/  @!P1 PRMT R0, RZ, 0x654, R0 ;  /* 0x00000654ff009816 */ /* 0x000fca0000000000 */
        /* <DEDUP_REMOVED lines=16> */
[----:B------:R-:W-:Y:S02]  /*57d0*/  @UP0 ULDC UR5, c[0x0][0x44c] ;  /* 0x0001130000050ab9 */ /* 0x000fe40000000800 */
[----:B------:R-:W-:Y:S01]  /*57e0*/  @P2 IMAD.HI.U32 R2, R21, UR5, RZ ;  /* 0x0000000515022c27 */ /* 0x000fe2000f8e00ff */
[----:B------:R-:W-:Y:S01]  /*57f0*/  @UP0 ULDC UR5, c[0x0][0x450] ;  /* 0x0001140000050ab9 */ /* 0x000fe20000000800 */
[----:B------:R-:W-:-:S03]  /*5800*/  PLOP3.LUT P2, PT, PT, PT, UP1, 0x40, 0x0 ;  /* 0x000000000000781c */ /* 0x000fc60003f4e818 */
[----:B------:R-:W-:Y:S01]  /*5810*/  @P3 SHF.R.U32.HI R21, RZ, UR5, R2 ;  /* 0x00000005ff153c19 */ /* 0x000fe20008011602 */
[----:B------:R-:W-:Y:S01]  /*5820*/  IMAD.SHL.U32 R2, R20, 0x40, RZ ;  /* 0x0000004014027824 */ /* 0x000fe200078e00ff */
[----:B------:R-:W-:Y:S01]  /*5830*/  ULOP3.LUT UR5, URZ, UR18, URZ, 0x33, !UPT ;  /* 0x000000123f057292 */ /* 0x000fe2000f8e333f */
[----:B------:R-:W-:Y:S02]  /*5840*/  WARPGROUP.DEPBAR.LE gsb0, 0x0 ;  /* 0x00008000000079c5 */ /* 0x000fe40000010000 */
[----:B------:R-:W-:Y:S01]  /*5850*/  WARPGROUP.ARRIVE ;  /* 0x00000000000079c5 */ /* 0x000fe20000000000 */
[----:B------:R-:W0:Y:S11]  /*5860*/  SHFL.IDX PT, R189, R21, RZ, 0x1c1f ;  /* 0x001c1fff15bd7589 */ /* 0x000e3600000e0000 */
[----:B------:R-:W-:Y:S03]  /*5870*/  HGMMA.64x256x16.F32.BF16 R24, R184, gdesc[UR12].tnspB, R24, gsb0 ;  /* 0x43e0000cb8187df0 */ /* 0x000fe60008001818 */
[----:B------:R-:W-:-:S02]  /*5880*/  WARPGROUP.DEPBAR.LE gsb0, 0x0 ;  /* 0x00008000000079c5 */ /* 0x000fc40000010000 */
[----:B------:R-:W-:Y:S01]  /*5890*/  IADD3 R184, -R2, 0x1, RZ ;  /* 0x0000000102b87810 */ /* 0x000fe20007ffe1ff */
[----:B------:R-:W-:Y:S01]  /*58a0*/  IMAD.U32 R185, RZ, RZ, UR39 ;  /* 0x00000027ffb97e24 */ /* 0x000fe2000f8e00ff */
[----:B------:R1:W-:Y:S03]  /*58b0*/  @!P1 SYNCS.ARRIVE.TRANS64.RED.A1T0 RZ, [R0+URZ], RZ ;  /* 0x000000ff00ff99a7 */ /* 0x0003e6000810043f */
[----:B------:R-:W-:-:S05]  /*58c0*/  IMAD R184, R17, -0x2, R184 ;  /* 0xfffffffe11b87824 */ /* 0x000fca00078e02b8 */
[----:B------:R-:W-:-:S05]  /*58d0*/  IADD3 R184, -R185, UR60, R184 ;  /* 0x0000003cb9b87c10 */ /* 0x000fca000fffe1b8 */
[C---:B------:R-:W-:Y:S02]  /*58e0*/  VIADD R188, R184.reuse, UR11 ;  /* 0x0000000bb8bc7c36 */ /* 0x040fe40008000000 */
[----:B------:R-:W-:Y:S02]  /*58f0*/  VIADD R190, R184, UR5 ;  /* 0x00000005b8be7c36 */ /* 0x000fe40008000000 */
[--C-:B0-----:R-:W-:Y:S02]  /*5900*/  IMAD.IADD R186, R188, 0x1, R189.reuse ;  /* 0x00000001bcba7824 */ /* 0x101fe400078e02bd */
[----:B------:R-:W-:Y:S01]  /*5910*/  IMAD.IADD R187, R190, 0x1, R189 ;  /* 0x00000001bebb7824 */ /* 0x000fe200078e02bd */
[----:B-1----:R-:W-:Y:S06]  /*5920*/  @P2 BRA `(.L_x_1464) ;  /* 0x00000000005c2947 */ /* 0x002fec0003800000 */
[----:B------:R-:W-:Y:S01]  /*5930*/  IMAD.U32 R0, RZ, RZ, UR39 ;  /* 0x00000027ff007e24 */ /* 0x000fe2000f8e00ff */
[----:B------:R-:W-:Y:S04]  /*5940*/  BSSY B0, `(.L_x_1465) ;  /* 0x0000011000007945 */ /* 0x000fe80003800000 */
[----:B------:R-:W-:-:S04]  /*5950*/  IADD3 R189, -R0, UR60, R189 ;  /* 0x0000003c00bd7c10 */ /* 0x000fc8000fffe1bd */
        /* <DEDUP_REMOVED lines=10> */
.L_x_1466:
[----:B------:R-:W-:-:S05]  /*5a00*/  IMAD.U32 R191, RZ, RZ, UR59 ;  /* 0x0000003bffbf7e24 */ /* 0x000fca000f8e00ff */
[----:B------:R-:W-:-:S13]  /*5a10*/  ISETP.NE.AND P2, PT, R191, 0x1, PT ;  /* 0x00000001bf00780c */ /* 0x000fda0003f45270 */
[----:B------:R-:W0:Y:S02]  /*5a20*/  @P2 LDC.64 R184, c[0x0][0x9e8] ;  /* 0x00027a00ffb82b82 */ /* 0x000e240000000a00 */
[----:B0-----:R-:W-:-:S05]  /*5a30*/  @P2 IMAD.HI.U32 R184, R189, R184, RZ ;  /* 0x000000b8bdb82227 */ /* 0x001fca00078e00ff */
[----:B------:R-:W-:-:S07]  /*5a40*/  @P2 SHF.R.U32.HI R189, RZ, R185, R184 ;  /* 0x000000b9ffbd2219 */ /* 0x000fce00000116b8 */
.L_x_1467:
[----:B------:R-:W-:Y:S05]  /*5a50*/  BSYNC B0 ;  /* 0x0000000000007941 */ /* 0x000fea0003800000 */
.L_x_1465:
[----:B------:R-:W-:-:S04]  /*5a60*/  IMAD R0, R189, R191, -R2 ;  /* 0x000000bfbd007224 */ /* 0x000fc800078e0a02 */
[----:B------:R-:W-:-:S05]  /*5a70*/  IMAD R0, R17, -0x2, R0 ;  /* 0xfffffffe11007824 */ /* 0x000fca00078e0200 */
[----:B------:R-:W-:Y:S02]  /*5a80*/  VIADDMNMX R186, R0, R191, R186, PT ;  /* 0x000000bf00ba7246 */ /* 0x000fe400038001ba */
[----:B------:R-:W-:-:S07]  /*5a90*/  VIMNMX R187, R187, R0, !PT ;  /* 0x00000000bbbb7248 */ /* 0x000fce0007fe0100 */
.L_x_1464:
        /* <DEDUP_REMOVED lines=13> */
[----:B0-----:R-:W-:Y:S01]  /*5b70*/  IMAD.IADD R184, R188, 0x1, R21 ;  /* 0x00000001bcb87824 */ /* 0x001fe200078e0215 */
        /* <DEDUP_REMOVED lines=8> */
[C---:B------:R-:W-:Y:S02]  /*5c00*/  ISETP.GT.AND P3, PT, R187.reuse, 0x19, P2 ;  /* 0x00000019bb00780c */ /* 0x040fe40001764270 */
        /* <DEDUP_REMOVED lines=25> */
[----:B------:R-:W-:Y:S01]  /*5da0*/  ISETP.LT.OR P3, PT, R186, 0x3a, P3 ;  /* 0x0000003aba00780c */ /* 0x000fe20001f61670 */
[----:B------:R-:W-:Y:S01]  /*5db0*/  IMAD.IADD R186, R190, 0x1, R21 ;  /* 0x00000001beba7824 */ /* 0x000fe200078e0215 */
[----:B------:R-:W-:-:S02]  /*5dc0*/  FSEL R177, R177, -INF , !P4 ;  /* 0xff800000b1b17808 */ /* 0x000fc40006000000 */
[----:B------:R-:W-:Y:S02]  /*5dd0*/  FSEL R180, R180, -INF , !P6 ;  /* 0xff800000b4b47808 */ /* 0x000fe40007000000 */
[----:B------:R-:W-:Y:S01]  /*5de0*/  FSEL R181, R181, -INF , !P3 ;  /* 0xff800000b5b57808 */ /* 0x000fe20005800000 */
[----:B------:R-:W-:Y:S06]  /*5df0*/  @P5 BRA `(.L_x_1468) ;  /* 0x00000000005c5947 */ /* 0x000fec0003800000 */
        /* <DEDUP_REMOVED lines=13> */
.L_x_1470:
[----:B------:R-:W-:-:S05]  /*5ed0*/  IMAD.U32 R187, RZ, RZ, UR59 ;  /* 0x0000003bffbb7e24 */ /* 0x000fca000f8e00ff */
[----:B------:R-:W-:-:S13]  /*5ee0*/  ISETP.NE.AND P3, PT, R187, 0x1, PT ;  /* 0x00000001bb00780c */ /* 0x000fda0003f65270 */
[----:B------:R-:W0:Y:S02]  /*5ef0*/  @P3 LDC.64 R152, c[0x0][0x9e8] ;  /* 0x00027a00ff983b82 */ /* 0x000e240000000a00 */
[----:B0-----:R-:W-:-:S05]  /*5f00*/  @P3 IMAD.HI.U32 R152, R21, R152, RZ ;  /* 0x0000009815983227 */ /* 0x001fca00078e00ff */
[----:B------:R-:W-:-:S07]  /*5f10*/  @P3 SHF.R.U32.HI R21, RZ, R153, R152 ;  /* 0x00000099ff153219 */ /* 0x000fce0000011698 */
.L_x_1471:
[----:B------:R-:W-:Y:S05]  /*5f20*/  BSYNC B0 ;  /* 0x0000000000007941 */ /* 0x000fea0003800000 */
.L_x_1469:
[----:B------:R-:W-:-:S04]  /*5f30*/  IMAD R2, R21, R187, -R2 ;  /* 0x000000bb15027224 */ /* 0x000fc800078e0a02 */
[----:B------:R-:W-:-:S05]  /*5f40*/  IMAD R21, R17, -0x2, R2 ;  /* 0xfffffffe11157824 */ /* 0x000fca00078e0202 */
[----:B------:R-:W-:Y:S02]  /*5f50*/  VIADDMNMX R184, R21, R187, R184, PT ;  /* 0x000000bb15b87246 */ /* 0x000fe400038001b8 */
[----:B------:R-:W-:-:S07]  /*5f60*/  VIMNMX R186, R186, R21, !PT ;  /* 0x00000015baba7248 */ /* 0x000fce0007fe0100 */
.L_x_1468:
        /* <DEDUP_REMOVED lines=53> */
[----:B------:R-:W-:-:S02]  /*62c0*/  FMNMX.FTZ R153, R155, R2, !PT ;  /* 0x000000029b997209 */ /* 0x000fc40007810000 */
[----:B------:R-:W-:Y:S02]  /*62d0*/  ISETP.GT.AND P3, PT, R186, 0x29, P2 ;  /* 0x00000029ba00780c */ /* 0x000fe40001764270 */
[----:B------:R-:W-:Y:S02]  /*62e0*/  FMNMX.FTZ R2, R158, R153, !PT ;  /* 0x000000999e027209 */ /* 0x000fe40007810000 */
[----:B------:R-:W-:Y:S02]  /*62f0*/  FSEL R171, R171, -INF , !P5 ;  /* 0xff800000abab7808 */ /* 0x000fe40006800000 */
[----:B------:R-:W-:Y:S02]  /*6300*/  FMNMX.FTZ R153, R159, R2, !PT ;  /* 0x000000029f997209 */ /* 0x000fe40007810000 */
[----:B------:R-:W-:Y:S02]  /*6310*/  ISETP.LT.OR P6, PT, R184, 0x29, P6 ;  /* 0x00000029b800780c */ /* 0x000fe400037c1670 */
[----:B------:R-:W-:-:S02]  /*6320*/  FMNMX.FTZ R2, R162, R153, !PT ;  /* 0x00000099a2027209 */ /* 0x000fc40007810000 */
[----:B------:R-:W-:Y:S02]  /*6330*/  ISETP.GT.AND P5, PT, R186, 0x30, P2 ;  /* 0x00000030ba00780c */ /* 0x000fe400017a4270 */
[----:B------:R-:W-:Y:S02]  /*6340*/  FMNMX.FTZ R153, R163, R2, !PT ;  /* 0x00000002a3997209 */ /* 0x000fe40007810000 */
[----:B------:R-:W-:Y:S02]  /*6350*/  ISETP.LT.OR P3, PT, R184, 0x2a, P3 ;  /* 0x0000002ab800780c */ /* 0x000fe40001f61670 */
[----:B------:R-:W-:Y:S02]  /*6360*/  FSEL R174, R174, -INF , !P6 ;  /* 0xff800000aeae7808 */ /* 0x000fe40007000000 */
[----:B------:R-:W-:Y:S02]  /*6370*/  ISETP.GT.AND P6, PT, R186, 0x31, P2 ;  /* 0x00000031ba00780c */ /* 0x000fe400017c4270 */
[----:B0-----:R-:W-:-:S02]  /*6380*/  FMNMX.FTZ R21, R152, R21, !PT ;  /* 0x0000001598157209 */ /* 0x001fc40007810000 */
[----:B------:R-:W-:Y:S02]  /*6390*/  FSEL R175, R175, -INF , !P3 ;  /* 0xff800000afaf7808 */ /* 0x000fe40005800000 */
[C---:B------:R-:W-:Y:S01]  /*63a0*/  FSETP.NEU.FTZ.AND P4, PT, R21.reuse, -INF , PT ;  /* 0xff8000001500780b */ /* 0x040fe20003f9d000 */
[----:B------:R-:W-:Y:S01]  /*63b0*/  FMUL.FTZ R152, R21, UR5 ;  /* 0x0000000515987c20 */ /* 0x000fe20008410000 */
[----:B------:R-:W-:Y:S02]  /*63c0*/  ISETP.LT.OR P5, PT, R184, 0x31, P5 ;  /* 0x00000031b800780c */ /* 0x000fe40002fa1670 */
[----:B------:R-:W-:Y:S02]  /*63d0*/  ISETP.GT.AND P3, PT, R186, 0x38, P2 ;  /* 0x00000038ba00780c */ /* 0x000fe40001764270 */
[----:B------:R-:W-:Y:S02]  /*63e0*/  FSEL R2, R152, RZ, P4 ;  /* 0x000000ff98027208 */ /* 0x000fe40002000000 */
[----:B------:R-:W-:-:S02]  /*63f0*/  FMNMX.FTZ R152, R166, R153, !PT ;  /* 0x00000099a6987209 */ /* 0x000fc40007810000 */
        /* <DEDUP_REMOVED lines=31> */
[----:B------:R-:W-:Y:S01]  /*65f0*/  FFMA.FTZ R181, R181, UR5, -R2 ;  /* 0x00000005b5b57c23 */ /* 0x000fe20008010802 */
[----:B------:R-:W-:Y:S01]  /*6600*/  FSEL R187, R21, RZ, P4 ;  /* 0x000000ff15bb7208 */ /* 0x000fe20002000000 */
[----:B------:R-:W-:Y:S01]  /*6610*/  MUFU.EX2 R153, R153 ;  /* 0x0000009900997308 */ /* 0x000fe20000000800 */
[----:B------:R-:W-:-:S03]  /*6620*/  FMNMX.FTZ R0, R183, R0, !PT ;  /* 0x00000000b7007209 */ /* 0x000fc60007810000 */
[----:B------:R-:W-:Y:S02]  /*6630*/  FADD.FTZ R187, -R187, R4 ;  /* 0x00000004bbbb7221 */ /* 0x000fe40000010100 */
[----:B------:R-:W0:Y:S02]  /*6640*/  SHFL.BFLY PT, R185, R0, 0x2, 0x1f ;  /* 0x0c401f0000b97f89 */ /* 0x000e2400000e0000 */
[----:B------:R-:W-:Y:S01]  /*6650*/  FMUL.FTZ R187, R187, UR5 ;  /* 0x00000005bbbb7c20 */ /* 0x000fe20008410000 */
[----:B------:R-:W-:Y:S08]  /*6660*/  MUFU.EX2 R196, R196 ;  /* 0x000000c400c47308 */ /* 0x000ff00000000800 */
[----:B------:R-:W-:Y:S08]  /*6670*/  MUFU.EX2 R198, R198 ;  /* 0x000000c600c67308 */ /* 0x000ff00000000800 */
[----:B------:R-:W-:Y:S01]  /*6680*/  MUFU.EX2 R157, R157 ;  /* 0x0000009d009d7308 */ /* 0x000fe20000000800 */
[----:B0-----:R-:W-:-:S07]  /*6690*/  FMNMX.FTZ R185, R0, R185, !PT ;  /* 0x000000b900b97209 */ /* 0x001fce0007810000 */
[----:B------:R-:W0:Y:S01]  /*66a0*/  MUFU.EX2 R0, R187 ;  /* 0x000000bb00007308 */ /* 0x000e220000000800 */
[----:B------:R-:W1:Y:S07]  /*66b0*/  SHFL.BFLY PT, R152, R185, 0x1, 0x1f ;  /* 0x0c201f00b9987f89 */ /* 0x000e6e00000e0000 */
[----:B------:R-:W2:Y:S08]  /*66c0*/  MUFU.EX2 R192, R192 ;  /* 0x000000c000c07308 */ /* 0x000eb00000000800 */
[----:B------:R-:W3:Y:S08]  /*66d0*/  MUFU.EX2 R161, R161 ;  /* 0x000000a100a17308 */ /* 0x000ef00000000800 */
[----:B------:R-:W-:Y:S01]  /*66e0*/  MUFU.EX2 R194, R194 ;  /* 0x000000c200c27308 */ /* 0x000fe20000000800 */
[----:B-1----:R-:W-:-:S04]  /*66f0*/  FMNMX.FTZ R152, R185, R152, !PT ;  /* 0x00000098b9987209 */ /* 0x002fc80007810000 */
[C---:B------:R-:W-:Y:S01]  /*6700*/  FSETP.NEU.FTZ.AND P2, PT, R152.reuse, -INF , PT ;  /* 0xff8000009800780b */ /* 0x040fe20003f5d000 */
[C---:B------:R-:W-:Y:S02]  /*6710*/  FMUL.FTZ R156, R152.reuse, UR5 ;  /* 0x00000005989c7c20 */ /* 0x040fe40008410000 */
[----:B------:R-:W-:Y:S01]  /*6720*/  MUFU.EX2 R165, R165 ;  /* 0x000000a500a57308 */ /* 0x000fe20000000800 */
[----:B------:R-:W-:Y:S02]  /*6730*/  FSEL R2, R152, RZ, P2 ;  /* 0x000000ff98027208 */ /* 0x000fe40001000000 */
[----:B------:R-:W-:Y:S02]  /*6740*/  FSEL R156, R156, RZ, P2 ;  /* 0x000000ff9c9c7208 */ /* 0x000fe40001000000 */
[----:B------:R-:W-:Y:S01]  /*6750*/  ISETP.GT.AND P2, PT, R20, UR58, PT ;  /* 0x0000003a14007c0c */ /* 0x000fe2000bf44270 */
[----:B------:R-:W-:Y:S01]  /*6760*/  FADD.FTZ R2, -R2, R3 ;  /* 0x0000000302027221 */ /* 0x000fe20000010100 */
[----:B0-----:R-:W-:Y:S01]  /*6770*/  FFMA.FTZ R3, R0, R16, R153 ;  /* 0x0000001000037223 */ /* 0x001fe20000010099 */
        /* <DEDUP_REMOVED lines=19> */
[----:B--2---:R-:W-:Y:S01]  /*68b0*/  FADD.FTZ R164, R192, R3 ;  /* 0x00000003c0a47221 */ /* 0x004fe20000010000 */
[----:B------:R-:W-:Y:S01]  /*68c0*/  FFMA.FTZ R182, R182, UR5, -R156 ;  /* 0x00000005b6b67c23 */ /* 0x000fe2000801089c */
[----:B------:R-:W-:Y:S01]  /*68d0*/  IMAD.U32 R155, RZ, RZ, UR10 ;  /* 0x0000000aff9b7e24 */ /* 0x000fe2000f8e00ff */
[----:B------:R-:W1:Y:S01]  /*68e0*/  MUFU.EX2 R4, R4 ;  /* 0x0000000400047308 */ /* 0x000e620000000800 */
[----:B------:R-:W-:Y:S01]  /*68f0*/  F2FP.BF16.F32.PACK_AB R196, R196, R153 ;  /* 0x00000099c4c4723e */ /* 0x000fe200000010ff */
[----:B------:R-:W-:Y:S01]  /*6900*/  VIADD R20, R20, 0xffffffff ;  /* 0xffffffff14147836 */ /* 0x000fe20000000000 */
[----:B------:R-:W-:Y:S01]  /*6910*/  F2FP.BF16.F32.PACK_AB R198, R157, R198 ;  /* 0x000000c69dc6723e */ /* 0x000fe200000010ff */
[----:B------:R-:W-:Y:S01]  /*6920*/  @!P1 VIADD R155, R155, 0x30860 ;  /* 0x000308609b9b9836 */ /* 0x000fe20000000000 */
[----:B---3--:R-:W-:-:S03]  /*6930*/  F2FP.BF16.F32.PACK_AB R192, R161, R192 ;  /* 0x000000c0a1c0723e */ /* 0x008fc600000010ff */
        /* <DEDUP_REMOVED lines=15> */
[----:B------:R-:W-:-:S05]  /*6a30*/  IMAD.MOV.U32 R4, RZ, RZ, R21 ;  /* 0x000000ffff047224 */ /* 0x000fca00078e0015 */
        /* <DEDUP_REMOVED lines=31> */
[----:B---3--:R-:W-:-:S07]  /*6c30*/  FADD.FTZ R3, R191, R16 ;  /* 0x00000010bf037221 */ /* 0x008fce0000010000 */
[----:B------:R-:W3:Y:S01]  /*6c40*/  MUFU.EX2 R185, R185 ;  /* 0x000000b900b97308 */ /* 0x000ee20000000800 */
[C---:B-1----:R-:W-:Y:S01]  /*6c50*/  FADD.FTZ R5, R177.reuse, R166 ;  /* 0x000000a6b1057221 */ /* 0x042fe20000010000 */
[----:B------:R-:W-:-:S06]  /*6c60*/  F2FP.BF16.F32.PACK_AB R184, R177, R184 ;  /* 0x000000b8b1b8723e */ /* 0x000fcc00000010ff */
[----:B------:R-:W1:Y:S01]  /*6c70*/  MUFU.EX2 R179, R179 ;  /* 0x000000b300b37308 */ /* 0x000e620000000800 */
[C---:B--2---:R-:W-:Y:S01]  /*6c80*/  FADD.FTZ R166, R164.reuse, R3 ;  /* 0x00000003a4a67221 */ /* 0x044fe20000010000 */
[----:B------:R-:W-:Y:S01]  /*6c90*/  F2FP.BF16.F32.PACK_AB R191, R164, R191 ;  /* 0x000000bfa4bf723e */ /* 0x000fe200000010ff */
[----:B------:R-:W-:-:S05]  /*6ca0*/  IMAD.MOV.U32 R3, RZ, RZ, R152 ;  /* 0x000000ffff037224 */ /* 0x000fca00078e0098 */
[----:B------:R-:W2:Y:S01]  /*6cb0*/  MUFU.EX2 R186, R186 ;  /* 0x000000ba00ba7308 */ /* 0x000ea20000000800 */
[----:B---3--:R-:W-:-:S07]  /*6cc0*/  FADD.FTZ R166, R185, R166 ;  /* 0x000000a6b9a67221 */ /* 0x008fce0000010000 */
[----:B------:R-:W3:Y:S01]  /*6cd0*/  MUFU.EX2 R187, R182 ;  /* 0x000000b600bb7308 */ /* 0x000ee20000000800 */
[C---:B-1----:R-:W-:Y:S01]  /*6ce0*/  FADD.FTZ R166, R179.reuse, R166 ;  /* 0x000000a6b3a67221 */ /* 0x042fe20000010000 */
[----:B------:R-:W-:-:S06]  /*6cf0*/  F2FP.BF16.F32.PACK_AB R185, R179, R185 ;  /* 0x000000b9b3b9723e */ /* 0x000fcc00000010ff */
[----:B------:R-:W1:Y:S01]  /*6d00*/  MUFU.EX2 R181, R181 ;  /* 0x000000b500b57308 */ /* 0x000e620000000800 */
[----:B--2---:R-:W-:-:S07]  /*6d10*/  FADD.FTZ R16, R186, R5 ;  /* 0x00000005ba107221 */ /* 0x004fce0000010000 */
[----:B------:R-:W2:Y:S01]  /*6d20*/  MUFU.EX2 R156, R156 ;  /* 0x0000009c009c7308 */ /* 0x000ea20000000800 */
[----:B---3--:R-:W-:Y:S01]  /*6d30*/  FADD.FTZ R166, R187, R166 ;  /* 0x000000a6bba67221 */ /* 0x008fe20000010000 */
[C---:B-1----:R-:W-:Y:S01]  /*6d40*/  FADD.FTZ R16, R181.reuse, R16 ;  /* 0x00000010b5107221 */ /* 0x042fe20000010000 */
[----:B------:R-:W-:Y:S02]  /*6d50*/  F2FP.BF16.F32.PACK_AB R186, R181, R186 ;  /* 0x000000bab5ba723e */ /* 0x000fe400000010ff */
[C---:B--2---:R-:W-:Y:S01]  /*6d60*/  FADD.FTZ R5, R156.reuse, R166 ;  /* 0x000000a69c057221 */ /* 0x044fe20000010000 */
[----:B------:R-:W-:Y:S01]  /*6d70*/  F2FP.BF16.F32.PACK_AB R187, R156, R187 ;  /* 0x000000bb9cbb723e */ /* 0x000fe200000010ff */
[----:B0-----:R-:W-:Y:S06]  /*6d80*/  @P2 BRA `(.L_x_1472) ;  /* 0xffffffd8002c2947 */ /* 0x001fec000383ffff */
[----:B------:R-:W-:Y:S01]  /*6d90*/  IMAD.MOV.U32 R3, RZ, RZ, R152 ;  /* 0x000000ffff037224 */ /* 0x000fe200078e0098 */
[----:B------:R-:W-:Y:S01]  /*6da0*/  UMOV UR36, UR4 ;  /* 0x0000000400247c82 */ /* 0x000fe20008000000 */
[----:B------:R-:W-:Y:S01]  /*6db0*/  IMAD.MOV.U32 R4, RZ, RZ, R21 ;  /* 0x000000ffff047224 */ /* 0x000fe200078e0015 */
[----:B------:R-:W-:-:S06]  /*6dc0*/  UMOV UR38, UR7 ;  /* 0x0000000700267c82 */ /* 0x000fcc0008000000 */
.L_x_1455:
[----:B------:R-:W-:Y:S01]  /*6dd0*/  ULDC UR4, c[0x0][0x448] ;  /* 0x0001120000047ab9 */ /* 0x000fe20000000800 */
[----:B------:R-:W-:Y:S02]  /*6de0*/  UIADD3 UR10, UR61, 0x7f, URZ ;  /* 0x0000007f3d0a7890 */ /* 0x000fe4000fffe03f */
[----:B------:R-:W-:Y:S02]  /*6df0*/  UISETP.NE.AND UP0, UPT, UR4, 0x1, UPT ;  /* 0x000000010400788c */ /* 0x000fe4000bf05270 */
[----:B------:R-:W-:Y:S01]  /*6e00*/  UIADD3 UR11, UR60, 0x1, -UR39 ;  /* 0x000000013c0b7890 */ /* 0x000fe2000fffe827 */
[----:B------:R-:W-:Y:S02]  /*6e10*/  ULDC UR4, c[0x0][0x9e4] ;  /* 0x0002790000047ab9 */ /* 0x000fe40000000800 */
[----:B------:R-:W-:-:S06]  /*6e20*/  UISETP.GE.AND UP1, UPT, UR4, 0x1, UPT ;  /* 0x000000010400788c */ /* 0x000fcc000bf26270 */
[----:B------:R-:W-:Y:S01]  /*6e30*/  @UP0 ULDC UR6, c[0x0][0x44c] ;  /* 0x0001130000060ab9 */ /* 0x000fe20000000800 */
[----:B------:R-:W-:Y:S01]  /*6e40*/  PLOP3.LUT P6, PT, PT, PT, UP1, 0x80, 0x0 ;  /* 0x000000000000781c */ /* 0x000fe20003fcf018 */
[----:B------:R-:W-:Y:S01]  /*6e50*/  UIMAD.WIDE.U32 UR6, UR10, UR6, URZ ;  /* 0x000000060a0672a5 */ /* 0x000fe2000f8e003f */
[----:B------:R-:W-:-:S03]  /*6e60*/  @UP0 ULDC UR14, c[0x0][0x450] ;  /* 0x00011400000e0ab9 */ /* 0x000fc60000000800 */
[----:B------:R-:W-:-:S04]  /*6e70*/  @UP0 USHF.R.U32.HI UR10, URZ, UR14, UR7 ;  /* 0x0000000e3f0a0299 */ /* 0x000fc80008011607 */
[----:B------:R-:W-:-:S04]  /*6e80*/  UIADD3 UR10, UR11, UR10, URZ ;  /* 0x0000000a0b0a7290 */ /* 0x000fc8000fffe03f */
[----:B------:R-:W-:Y:S01]  /*6e90*/  UIADD3 UR18, UR10, -UR18, URZ ;  /* 0x800000120a127290 */ /* 0x000fe2000fffe03f */
[----:B------:R-:W-:Y:S11]  /*6ea0*/  @!P6 BRA `(.L_x_1473) ;  /* 0x000000000048e947 */ /* 0x000ff60003800000 */
[----:B------:R-:W-:Y:S02]  /*6eb0*/  UMOV UR14, UR10 ;  /* 0x0000000a000e7c82 */ /* 0x000fe40008000000 */
        /* <DEDUP_REMOVED lines=10> */
.L_x_1474:
[----:B------:R-:W-:-:S11]  /*6f60*/  UISETP.NE.AND UP1, UPT, UR4, 0x1, UPT ;  /* 0x000000010400788c */ /* 0x000fd6000bf25270 */
[----:B------:R-:W-:Y:S02]  /*6f70*/  @UP1 ULDC.64 UR6, c[0x0][0x9e8] ;  /* 0x00027a0000061ab9 */ /* 0x000fe40000000a00 */
[----:B------:R-:W-:-:S04]  /*6f80*/  UIMAD.WIDE.U32 UR10, UR14, UR6, URZ ;  /* 0x000000060e0a72a5 */ /* 0x000fc8000f8e003f */
[----:B------:R-:W-:-:S12]  /*6f90*/  @UP1 USHF.R.U32.HI UR14, URZ, UR7, UR11 ;  /* 0x000000073f0e1299 */ /* 0x000fd8000801160b */
.L_x_1475:
[----:B------:R-:W-:-:S04]  /*6fa0*/  UIMAD UR4, UR14, UR4, URZ ;  /* 0x000000040e0472a4 */ /* 0x000fc8000f8e023f */
[----:B------:R-:W-:-:S04]  /*6fb0*/  UISETP.LT.AND UP1, UPT, UR18, UR4, UPT ;  /* 0x000000041200728c */ /* 0x000fc8000bf21270 */
[----:B------:R-:W-:-:S12]  /*6fc0*/  USEL UR18, UR18, UR4, !UP1 ;  /* 0x0000000412127287 */ /* 0x000fd8000c800000 */
.L_x_1473:
[----:B------:R-:W-:Y:S01]  /*6fd0*/  UIADD3 UR18, UR18, 0x3f, URZ ;  /* 0x0000003f12127890 */ /* 0x000fe2000fffe03f */
[----:B------:R-:W-:-:S03]  /*6fe0*/  R2UR UR6, R23 ;  /* 0x00000000170672ca */ /* 0x000fc600000e0000 */
[----:B------:R-:W-:-:S04]  /*6ff0*/  USHF.R.S32.HI UR4, URZ, 0x1f, UR18 ;  /* 0x0000001f3f047899 */ /* 0x000fc80008011412 */
[----:B------:R-:W-:-:S04]  /*7000*/  ULEA.HI UR4, UR4, UR18, URZ, 0x6 ;  /* 0x0000001204047291 */ /* 0x000fc8000f8f303f */
[----:B------:R-:W-:-:S04]  /*7010*/  USHF.R.S32.HI UR4, URZ, 0x6, UR4 ;  /* 0x000000063f047899 */ /* 0x000fc80008011404 */
[----:B------:R-:W-:-:S04]  /*7020*/  UISETP.LT.AND UP1, UPT, UR6, UR4, UPT ;  /* 0x000000040600728c */ /* 0x000fc8000bf21270 */
[----:B------:R-:W-:-:S06]  /*7030*/  USEL UR58, UR6, UR4, !UP1 ;  /* 0x00000004063a7287 */ /* 0x000fcc000c800000 */
[----:B------:R-:W-:-:S13]  /*7040*/  ISETP.GE.AND P2, PT, R20, UR58, PT ;  /* 0x0000003a14007c0c */ /* 0x000fda000bf46270 */
[----:B------:R-:W-:Y:S05]  /*7050*/  @!P2 BRA `(.L_x_1476) ;  /* 0x0000001c002ca947 */ /* 0x000fea0003800000 */
[----:B------:R-:W-:Y:S01]  /*7060*/  IMAD.MOV.U32 R218, RZ, RZ, R3 ;  /* 0x000000ffffda7224 */ /* 0x000fe200078e0003 */
[----:B------:R-:W-:Y:S01]  /*7070*/  UMOV UR6, UR38 ;  /* 0x0000002600067c82 */ /* 0x000fe20008000000 */
[----:B------:R-:W-:Y:S01]  /*7080*/  IMAD.MOV.U32 R21, RZ, RZ, R4 ;  /* 0x000000ffff157224 */ /* 0x000fe200078e0004 */
[----:B------:R-:W-:Y:S01]  /*7090*/  UMOV UR4, UR36 ;  /* 0x0000002400047c82 */ /* 0x000fe20008000000 */
[----:B------:R-:W-:-:S05]  /*70a0*/  ULDC UR59, c[0x0][0x988] ;  /* 0x00026200003b7ab9 */ /* 0x000fca0000000800 */
.L_x_1485:
        /* <DEDUP_REMOVED lines=8> */
.L_x_1477:
[----:B------:R-:W-:Y:S01]  /*7130*/  ULEA UR5, UR36, UR37, 0x3 ;  /* 0x0000002524057291 */ /* 0x000fe2000f8e183f */
[----:B------:R-:W-:-:S05]  /*7140*/  IMAD.U32 R3, RZ, RZ, UR38 ;  /* 0x00000026ff037e24 */ /* 0x000fca000f8e00ff */
[----:B------:R-:W-:-:S04]  /*7150*/  SHF.L.U32 R3, R3, 0x1f, RZ ;  /* 0x0000001f03037819 */ /* 0x000fc800000006ff */
[----:B------:R0:W1:Y:S01]  /*7160*/  SYNCS.PHASECHK.TRANS64.TRYWAIT P2, [UR5+0x30830], R3 ;  /* 0x03083003ff0075a7 */ /* 0x0000620008040145 */
[----:B------:R-:W-:Y:S05]  /*7170*/  @!P0 BRA `(.L_x_1478) ;  /* 0x0000000000048947 */ /* 0x000fea0003800000 */
[----:B------:R-:W-:Y:S01]  /*7180*/  BPT.TRAP 0x1 ;  /* 0x000000040000795c */ /* 0x000fe20000300000 */
.L_x_1478:
[----:B-1----:R-:W-:Y:S05]  /*7190*/  @P2 BRA `(.L_x_1479) ;  /* 0x0000000000082947 */ /* 0x002fea0003800000 */
[----:B------:R-:W1:Y:S02]  /*71a0*/  SYNCS.PHASECHK.TRANS64.TRYWAIT P2, [UR5+0x30830], R3 ;  /* 0x03083003ff0075a7 */ /* 0x000e640008040145 */
[----:B-1----:R-:W-:Y:S05]  /*71b0*/  @!P2 BRA `(.L_x_1480) ;  /* 0x000000fc0090a947 */ /* 0x002fea0003800000 */
.L_x_1479:
[----:B------:R-:W-:Y:S01]  /*71c0*/  R2UR UR5, R18 ;  /* 0x00000000120572ca */ /* 0x000fe200000e0000 */
[----:B------:R-:W-:Y:S01]  /*71d0*/  WARPGROUP.ARRIVE ;  /* 0x00000000000079c5 */ /* 0x000fe20000000000 */
        /* <DEDUP_REMOVED lines=222> */
.L_x_1481:
[----:B------:R-:W-:Y:S01]  /*7fc0*/  ULEA UR14, UR4, UR37, 0x3 ;  /* 0x00000025040e7291 */ /* 0x000fe2000f8e183f */
[----:B------:R-:W-:-:S05]  /*7fd0*/  IMAD.U32 R0, RZ, RZ, UR6 ;  /* 0x00000006ff007e24 */ /* 0x000fca000f8e00ff */
[----:B------:R-:W-:-:S04]  /*7fe0*/  SHF.L.U32 R0, R0, 0x1f, RZ ;  /* 0x0000001f00007819 */ /* 0x000fc800000006ff */
[----:B------:R2:W3:Y:S01]  /*7ff0*/  SYNCS.PHASECHK.TRANS64.TRYWAIT P2, [UR14+0x30850], R0 ;  /* 0x03085000ff0075a7 */ /* 0x0004e2000804014e */
[----:B------:R-:W-:Y:S05]  /*8000*/  @!P0 BRA `(.L_x_1482) ;  /* 0x0000000000048947 */ /* 0x000fea0003800000 */
[----:B------:R-:W-:Y:S01]  /*8010*/  BPT.TRAP 0x1 ;  /* 0x000000040000795c */ /* 0x000fe20000300000 */
.L_x_1482:
[----:B---3--:R-:W-:Y:S05]  /*8020*/  @P2 BRA `(.L_x_1483) ;  /* 0x0000000000082947 */ /* 0x008fea0003800000 */
[----:B------:R-:W3:Y:S02]  /*8030*/  SYNCS.PHASECHK.TRANS64.TRYWAIT P2, [UR14+0x30850], R0 ;  /* 0x03085000ff0075a7 */ /* 0x000ee4000804014e */
[----:B---3--:R-:W-:Y:S05]  /*8040*/  @!P2 BRA `(.L_x_1484) ;  /* 0x000000f00004a947 */ /* 0x008fea0003800000 */
.L_x_1483:
[----:B------:R-:W-:Y:S01]  /*8050*/  UIADD3 UR5, UR37, 0x400, URZ ;  /* 0x0000040025057890 */ /* 0x000fe2000fffe03f */
[----:B------:R-:W-:Y:S01]  /*8060*/  WARPGROUP.ARRIVE ;  /* 0x00000000000079c5 */ /* 0x000fe20000000000 */
[----:B------:R-:W-:Y:S01]  /*8070*/  UMOV UR11, 0x40000040 ;  /* 0x40000040000b7882 */ /* 0x000fe20000000000 */
[----:B0-2---:R-:W-:Y:S01]  /*8080*/  FMNMX.FTZ R0, R152, R21, !PT ;  /* 0x0000001598007209 */ /* 0x005fe20007810000 */
[----:B------:R-:W-:Y:S01]  /*8090*/  USHF.R.U32.HI UR5, URZ, 0x4, UR5 ;  /* 0x000000043f057899 */ /* 0x000fe20008011605 */
[C---:B------:R-:W-:Y:S01]  /*80a0*/  ISETP.GT.AND P2, PT, R20.reuse, UR58, PT ;  /* 0x0000003a14007c0c */ /* 0x040fe2000bf44270 */
        /* <DEDUP_REMOVED lines=198> */
.L_x_1476:
        /* <DEDUP_REMOVED lines=9> */
.L_x_1503:
        /* <DEDUP_REMOVED lines=8> */
.L_x_1487:
[----:B------:R-:W-:Y:S01]  /*8e20*/  ULEA UR5, UR36, UR37, 0x3 ;  /* 0x0000002524057291 */ /* 0x000fe2000f8e183f */
[----:B------:R-:W-:-:S05]  /*8e30*/  IMAD.U32 R3, RZ, RZ, UR38 ;  /* 0x00000026ff037e24 */ /* 0x000fca000f8e00ff */
[----:B------:R-:W-:-:S04]  /*8e40*/  SHF.L.U32 R3, R3, 0x1f, RZ ;  /* 0x0000001f03037819 */ /* 0x000fc800000006ff */
[----:B------:R0:W1:Y:S01]  /*8e50*/  SYNCS.PHASECHK.TRANS64.TRYWAIT P2, [UR5+0x30830], R3 ;  /* 0x03083003ff0075a7 */ /* 0x0000620008040145 */
[----:B------:R-:W-:Y:S05]  /*8e60*/  @!P0 BRA `(.L_x_1488) ;  /* 0x0000000000048947 */ /* 0x000fea0003800000 */
[----:B------:R-:W-:Y:S01]  /*8e70*/  BPT.TRAP 0x1 ;  /* 0x000000040000795c */ /* 0x000fe20000300000 */
.L_x_1488:
[----:B-1----:R-:W-:Y:S05]  /*8e80*/  @P2 BRA `(.L_x_1489) ;  /* 0x0000000000082947 */ /* 0x002fea0003800000 */
[----:B------:R-:W1:Y:S02]  /*8e90*/  SYNCS.PHASECHK.TRANS64.TRYWAIT P2, [UR5+0x30830], R3 ;  /* 0x03083003ff0075a7 */ /* 0x000e640008040145 */
[----:B-1----:R-:W-:Y:S05]  /*8ea0*/  @!P2 BRA `(.L_x_1490) ;  /* 0x000000e00084a947 */ /* 0x002fea0003800000 */
.L_x_1489:
        /* <DEDUP_REMOVED lines=224> */
.L_x_1491:
[----:B------:R-:W-:Y:S01]  /*9cb0*/  ULEA UR14, UR4, UR37, 0x3 ;  /* 0x00000025040e7291 */ /* 0x000fe2000f8e183f */
[----:B------:R-:W-:-:S05]  /*9cc0*/  IMAD.U32 R0, RZ, RZ, UR6 ;  /* 0x00000006ff007e24 */ /* 0x000fca000f8e00ff */
[----:B------:R-:W-:-:S04]  /*9cd0*/  SHF.L.U32 R0, R0, 0x1f, RZ ;  /* 0x0000001f00007819 */ /* 0x000fc800000006ff */
[----:B------:R2:W3:Y:S01]  /*9ce0*/  SYNCS.PHASECHK.TRANS64.TRYWAIT P2, [UR14+0x30850], R0 ;  /* 0x03085000ff0075a7 */ /* 0x0004e2000804014e */
[----:B------:R-:W-:Y:S05]  /*9cf0*/  @!P0 BRA `(.L_x_1492) ;  /* 0x0000000000048947 */ /* 0x000fea0003800000 */
[----:B------:R-:W-:Y:S01]  /*9d00*/  BPT.TRAP 0x1 ;  /* 0x000000040000795c */ /* 0x000fe20000300000 */
.L_x_1492:
[----:B---3--:R-:W-:Y:S05]  /*9d10*/  @P2 BRA `(.L_x_1493) ;  /* 0x0000000000082947 */ /* 0x008fea0003800000 */
[----:B------:R-:W3:Y:S02]  /*9d20*/  SYNCS.PHASECHK.TRANS64.TRYWAIT P2, [UR14+0x30850], R0 ;  /* 0x03085000ff0075a7 */ /* 0x000ee4000804014e */
[----:B---3--:R-:W-:Y:S05]  /*9d30*/  @!P2 BRA `(.L_x_1494) ;  /* 0x000000d000f8a947 */ /* 0x008fea0003800000 */
.L_x_1493:
[----:B------:R-:W-:Y:S01]  /*9d40*/  UIADD3 UR5, UR37, 0x400, URZ ;  /* 0x0000040025057890 */ /* 0x000fe2000fffe03f */
[----:B------:R-:W-:Y:S01]  /*9d50*/  WARPGROUP.ARRIVE ;  /* 0x00000000000079c5 */ /* 0x000fe20000000000 */
[----:B------:R-:W-:Y:S01]  /*9d60*/  UMOV UR11, 0x40000040 ;  /* 0x40000040000b7882 */ /* 0x000fe20000000000 */
[----:B------:R-:W-:Y:S01]  /*9d70*/  PLOP3.LUT P2, PT, PT, PT, UP0, 0x80, 0x0 ;  /* 0x000000000000781c */ /* 0x000fe20003f4f008 */
[----:B------:R-:W-:Y:S01]  /*9d80*/  USHF.R.U32.HI UR5, URZ, 0x4, UR5 ;  /* 0x000000043f057899 */ /* 0x000fe20008011605 */
[----:B-1----:R-:W-:Y:S01]  /*9d90*/  IMAD.SHL.U32 R4, R20, 0x40, RZ ;  /* 0x0000004014047824 */ /* 0x002fe200078e00ff */
[----:B------:R-:W-:Y:S01]  /*9da0*/  ULDC UR6, c[0x0][0x9e0] ;  /* 0x0002780000067ab9 */ /* 0x000fe20000000800 */
[----:B0-2---:R-:W-:Y:S01]  /*9db0*/  IMAD.U32 R0, RZ, RZ, UR7 ;  /* 0x00000007ff007e24 */ /* 0x005fe2000f8e00ff */
[----:B------:R-:W-:Y:S01]  /*9dc0*/  ULOP3.LUT UR5, UR5, 0x3fff, URZ, 0xc0, !UPT ;  /* 0x00003fff05057892 */ /* 0x000fe2000f8ec03f */
[----:B------:R-:W-:-:S03]  /*9dd0*/  IMAD.U32 R3, RZ, RZ, UR39 ;  /* 0x00000027ff037e24 */ /* 0x000fc6000f8e00ff */
[----:B------:R-:W-:Y:S01]  /*9de0*/  ULOP3.LUT UR5, UR5, 0x2000000, URZ, 0xfc, !UPT ;  /* 0x0200000005057892 */ /* 0x000fe2000f8efc3f */
[----:B------:R-:W-:-:S03]  /*9df0*/  @!P1 LEA R0, R0, UR37, 0x3 ;  /* 0x0000002500009c11 */ /* 0x000fc6000f8e18ff */
[----:B------:R-:W-:Y:S02]  /*9e00*/  ULEA UR4, UR4, UR5, 0xb ;  /* 0x0000000504047291 */ /* 0x000fe4000f8e583f */
[----:B------:R-:W-:-:S05]  /*9e10*/  @!P1 VIADD R0, R0, 0x30840 ;  /* 0x0003084000009836 */ /* 0x000fca0000000000 */
[----:B------:R-:W-:Y:S01]  /*9e20*/  UMOV UR10, UR4 ;  /* 0x00000004000a7c82 */ /* 0x000fe20008000000 */
[----:B------:R-:W-:Y:S01]  /*9e30*/  @!P1 PRMT R0, RZ, 0x654, R0 ;  /* 0x00000654ff009816 */ /* 0x000fe20000000000 */
        /* <DEDUP_REMOVED lines=22> */
[----:B------:R0:W-:Y:S03]  /*9fa0*/  @!P1 SYNCS.ARRIVE.TRANS64.RED.A1T0 RZ, [R0+URZ], RZ ;  /* 0x000000ff00ff99a7 */ /* 0x0001e6000810043f */
[----:B------:R-:W-:Y:S01]  /*9fb0*/  @P2 IMAD.HI.U32 R2, R184, UR4, RZ ;  /* 0x00000004b8022c27 */ /* 0x000fe2000f8e00ff */
[----:B------:R-:W-:-:S04]  /*9fc0*/  @UP0 ULDC UR4, c[0x0][0x450] ;  /* 0x0001140000040ab9 */ /* 0x000fc80000000800 */
[----:B------:R-:W-:Y:S01]  /*9fd0*/  @P2 SHF.R.U32.HI R184, RZ, UR4, R2 ;  /* 0x00000004ffb82c19 */ /* 0x000fe20008011602 */
[----:B------:R-:W-:Y:S01]  /*9fe0*/  ULOP3.LUT UR4, URZ, UR59, URZ, 0x33, !UPT ;  /* 0x0000003b3f047292 */ /* 0x000fe2000f8e333f */
[----:B------:R-:W-:-:S03]  /*9ff0*/  IADD3 R2, -R4, 0x1, RZ ;  /* 0x0000000104027810 */ /* 0x000fc60007ffe1ff */
[----:B------:R-:W1:Y:S02]  /*a000*/  SHFL.IDX PT, R187, R184, RZ, 0x1c1f ;  /* 0x001c1fffb8bb7589 */ /* 0x000e6400000e0000 */
[----:B------:R-:W-:-:S05]  /*a010*/  IMAD R2, R17, -0x2, R2 ;  /* 0xfffffffe11027824 */ /* 0x000fca00078e0202 */
[----:B------:R-:W-:-:S05]  /*a020*/  IADD3 R2, -R3, UR60, R2 ;  /* 0x0000003c03027c10 */ /* 0x000fca000fffe102 */
[C---:B------:R-:W-:Y:S02]  /*a030*/  VIADD R188, R2.reuse, UR6 ;  /* 0x0000000602bc7c36 */ /* 0x040fe40008000000 */
[----:B------:R-:W-:Y:S02]  /*a040*/  VIADD R189, R2, UR4 ;  /* 0x0000000402bd7c36 */ /* 0x000fe40008000000 */
[--C-:B-1----:R-:W-:Y:S02]  /*a050*/  IMAD.IADD R185, R188, 0x1, R187.reuse ;  /* 0x00000001bcb97824 */ /* 0x102fe400078e02bb */
[----:B------:R-:W-:Y:S01]  /*a060*/  IMAD.IADD R186, R189, 0x1, R187 ;  /* 0x00000001bdba7824 */ /* 0x000fe200078e02bb */
[----:B0-----:R-:W-:Y:S06]  /*a070*/  @!P6 BRA `(.L_x_1495) ;  /* 0x00000000005ce947 */ /* 0x001fec0003800000 */
        /* <DEDUP_REMOVED lines=13> */
.L_x_1497:
[----:B------:R-:W-:-:S05]  /*a150*/  IMAD.U32 R190, RZ, RZ, UR58 ;  /* 0x0000003affbe7e24 */ /* 0x000fca000f8e00ff */
[----:B------:R-:W-:-:S13]  /*a160*/  ISETP.NE.AND P2, PT, R190, 0x1, PT ;  /* 0x00000001be00780c */ /* 0x000fda0003f45270 */
[----:B------:R-:W0:Y:S02]  /*a170*/  @P2 LDC.64 R2, c[0x0][0x9e8] ;  /* 0x00027a00ff022b82 */ /* 0x000e240000000a00 */
[----:B0-----:R-:W-:-:S05]  /*a180*/  @P2 IMAD.HI.U32 R2, R187, R2, RZ ;  /* 0x00000002bb022227 */ /* 0x001fca00078e00ff */
[----:B------:R-:W-:-:S07]  /*a190*/  @P2 SHF.R.U32.HI R187, RZ, R3, R2 ;  /* 0x00000003ffbb2219 */ /* 0x000fce0000011602 */
.L_x_1498:
[----:B------:R-:W-:Y:S05]  /*a1a0*/  BSYNC B0 ;  /* 0x0000000000007941 */ /* 0x000fea0003800000 */
.L_x_1496:
[----:B------:R-:W-:-:S04]  /*a1b0*/  IMAD R0, R187, R190, -R4 ;  /* 0x000000bebb007224 */ /* 0x000fc800078e0a04 */
[----:B------:R-:W-:-:S05]  /*a1c0*/  IMAD R0, R17, -0x2, R0 ;  /* 0xfffffffe11007824 */ /* 0x000fca00078e0200 */
[----:B------:R-:W-:Y:S02]  /*a1d0*/  VIADDMNMX R185, R0, R190, R185, PT ;  /* 0x000000be00b97246 */ /* 0x000fe400038001b9 */
[----:B------:R-:W-:-:S07]  /*a1e0*/  VIMNMX R186, R186, R0, !PT ;  /* 0x00000000baba7248 */ /* 0x000fce0007fe0100 */
.L_x_1495:
[----:B------:R-:W-:-:S04]  /*a1f0*/  ISETP.GT.AND P2, PT, R20, -0x1, PT ;  /* 0xffffffff1400780c */ /* 0x000fc80003f44270 */
[C---:B------:R-:W-:Y:S02]  /*a200*/  ISETP.GT.AND P3, PT, R186.reuse, RZ, P2 ;  /* 0x000000ffba00720c */ /* 0x040fe40001764270 */
[C---:B------:R-:W-:Y:S02]  /*a210*/  ISETP.GT.AND P5, PT, R186.reuse, 0x1, P2 ;  /* 0x00000001ba00780c */ /* 0x040fe400017a4270 */
[----:B------:R-:W-:Y:S02]  /*a220*/  ISETP.LT.OR P4, PT, R185, 0x1, P3 ;  /* 0x00000001b900780c */ /* 0x000fe40001f81670 */
[----:B------:R-:W-:Y:S02]  /*a230*/  ISETP.GT.AND P3, PT, R186, 0x8, P2 ;  /* 0x00000008ba00780c */ /* 0x000fe40001764270 */
[----:B------:R-:W-:Y:S02]  /*a240*/  FSEL R152, R152, -INF , !P4 ;  /* 0xff80000098987808 */ /* 0x000fe40006000000 */
[----:B------:R-:W-:-:S02]  /*a250*/  ISETP.GT.AND P4, PT, R186, 0x9, P2 ;  /* 0x00000009ba00780c */ /* 0x000fc40001784270 */
[C---:B------:R-:W-:Y:S02]  /*a260*/  ISETP.LT.OR P5, PT, R185.reuse, 0x2, P5 ;  /* 0x00000002b900780c */ /* 0x040fe40002fa1670 */
[C---:B------:R-:W-:Y:S02]  /*a270*/  ISETP.LT.OR P3, PT, R185.reuse, 0x9, P3 ;  /* 0x00000009b900780c */ /* 0x040fe40001f61670 */
[----:B------:R-:W-:Y:S02]  /*a280*/  ISETP.LT.OR P4, PT, R185, 0xa, P4 ;  /* 0x0000000ab900780c */ /* 0x000fe40002781670 */
[----:B------:R-:W-:Y:S02]  /*a290*/  FSEL R0, R153, -INF , !P5 ;  /* 0xff80000099007808 */ /* 0x000fe40006800000 */
[----:B------:R-:W-:Y:S01]  /*a2a0*/  FSEL R156, R156, -INF , !P3 ;  /* 0xff8000009c9c7808 */ /* 0x000fe20005800000 */
[----:B------:R-:W0:Y:S01]  /*a2b0*/  SHFL.IDX PT, R153, R184, 0x1, 0x1c1f ;  /* 0x003c1f00b8997f89 */ /* 0x000e2200000e0000 */
        /* <DEDUP_REMOVED lines=9> */
[----:B------:R-:W-:Y:S02]  /*a350*/  FSEL R164, R164, -INF , !P4 ;  /* 0xff800000a4a47808 */ /* 0x000fe40006000000 */
[C---:B------:R-:W-:Y:S02]  /*a360*/  ISETP.GT.AND P5, PT, R186.reuse, 0x19, P2 ;  /* 0x00000019ba00780c */ /* 0x040fe400017a4270 */
[----:B------:R-:W-:Y:S01]  /*a370*/  ISETP.GT.AND P3, PT, R186, 0x20, P2 ;  /* 0x00000020ba00780c */ /* 0x000fe20001764270 */
[----:B0-----:R-:W-:Y:S01]  /*a380*/  IMAD.IADD R184, R188, 0x1, R153 ;  /* 0x00000001bcb87824 */ /* 0x001fe200078e0299 */
[----:B------:R-:W-:-:S02]  /*a390*/  ISETP.GT.AND P4, PT, R186, 0x21, P2 ;  /* 0x00000021ba00780c */ /* 0x000fc40001784270 */
        /* <DEDUP_REMOVED lines=16> */
[C---:B------:R-:W-:Y:S02]  /*a4a0*/  ISETP.GT.AND P3, PT, R186.reuse, 0x38, P2 ;  /* 0x00000038ba00780c */ /* 0x040fe40001764270 */
[----:B------:R-:W-:-:S02]  /*a4b0*/  ISETP.GT.AND P4, PT, R186, 0x39, P2 ;  /* 0x00000039ba00780c */ /* 0x000fc40001784270 */
[C---:B------:R-:W-:Y:S02]  /*a4c0*/  ISETP.LT.OR P5, PT, R185.reuse, 0x32, P5 ;  /* 0x00000032b900780c */ /* 0x040fe40002fa1670 */
[C---:B------:R-:W-:Y:S02]  /*a4d0*/  ISETP.LT.OR P3, PT, R185.reuse, 0x39, P3 ;  /* 0x00000039b900780c */ /* 0x040fe40001f61670 */
[----:B------:R-:W-:Y:S01]  /*a4e0*/  ISETP.LT.OR P4, PT, R185, 0x3a, P4 ;  /* 0x0000003ab900780c */ /* 0x000fe20002781670 */
[----:B------:R-:W-:Y:S01]  /*a4f0*/  IMAD.IADD R185, R189, 0x1, R153 ;  /* 0x00000001bdb97824 */ /* 0x000fe200078e0299 */
[----:B------:R-:W-:Y:S02]  /*a500*/  FSEL R177, R177, -INF , !P5 ;  /* 0xff800000b1b17808 */ /* 0x000fe40006800000 */
[----:B------:R-:W-:Y:S02]  /*a510*/  FSEL R180, R180, -INF , !P3 ;  /* 0xff800000b4b47808 */ /* 0x000fe40005800000 */
[----:B------:R-:W-:Y:S01]  /*a520*/  FSEL R181, R181, -INF , !P4 ;  /* 0xff800000b5b57808 */ /* 0x000fe20006000000 */
[----:B------:R-:W-:Y:S06]  /*a530*/  @!P6 BRA `(.L_x_1499) ;  /* 0x00000000005ce947 */ /* 0x000fec0003800000 */
        /* <DEDUP_REMOVED lines=13> */
.L_x_1501:
[----:B------:R-:W-:-:S05]  /*a610*/  IMAD.U32 R187, RZ, RZ, UR58 ;  /* 0x0000003affbb7e24 */ /* 0x000fca000f8e00ff */
[----:B------:R-:W-:-:S13]  /*a620*/  ISETP.NE.AND P3, PT, R187, 0x1, PT ;  /* 0x00000001bb00780c */ /* 0x000fda0003f65270 */
[----:B------:R-:W0:Y:S02]  /*a630*/  @P3 LDC.64 R2, c[0x0][0x9e8] ;  /* 0x00027a00ff023b82 */ /* 0x000e240000000a00 */
[----:B0-----:R-:W-:-:S05]  /*a640*/  @P3 IMAD.HI.U32 R2, R153, R2, RZ ;  /* 0x0000000299023227 */ /* 0x001fca00078e00ff */
[----:B------:R-:W-:-:S07]  /*a650*/  @P3 SHF.R.U32.HI R153, RZ, R3, R2 ;  /* 0x00000003ff993219 */ /* 0x000fce0000011602 */
.L_x_1502:
[----:B------:R-:W-:Y:S05]  /*a660*/  BSYNC B0 ;  /* 0x0000000000007941 */ /* 0x000fea0003800000 */
.L_x_1500:
[----:B------:R-:W-:-:S04]  /*a670*/  IMAD R4, R153, R187, -R4 ;  /* 0x000000bb99047224 */ /* 0x000fc800078e0a04 */
[----:B------:R-:W-:-:S05]  /*a680*/  IMAD R4, R17, -0x2, R4 ;  /* 0xfffffffe11047824 */ /* 0x000fca00078e0204 */
[----:B------:R-:W-:Y:S02]  /*a690*/  VIADDMNMX R184, R4, R187, R184, PT ;  /* 0x000000bb04b87246 */ /* 0x000fe400038001b8 */
[----:B------:R-:W-:-:S07]  /*a6a0*/  VIMNMX R185, R185, R4, !PT ;  /* 0x00000004b9b97248 */ /* 0x000fce0007fe0100 */
.L_x_1499:
        /* <DEDUP_REMOVED lines=10> */
[----:B------:R-:W-:Y:S02]  /*a750*/  ISETP.GT.AND P3, PT, R185, RZ, P2 ;  /* 0x000000ffb900720c */ /* 0x000fe40001764270 */
[----:B------:R-:W-:Y:S02]  /*a760*/  FMNMX.FTZ R2, R160, R3, !PT ;  /* 0x00000003a0027209 */ /* 0x000fe40007810000 */
[----:B------:R-:W-:Y:S02]  /*a770*/  ISETP.LT.OR P3, PT, R184, 0x1, P3 ;  /* 0x00000001b800780c */ /* 0x000fe40001f61670 */
[----:B------:R-:W-:Y:S02]  /*a780*/  FMNMX.FTZ R3, R161, R2, !PT ;  /* 0x00000002a1037209 */ /* 0x000fe40007810000 */
[----:B------:R-:W-:-:S02]  /*a790*/  ISETP.GT.AND P4, PT, R185, 0x8, P2 ;  /* 0x00000008b900780c */ /* 0x000fc40001784270 */
[----:B------:R-:W-:Y:S02]  /*a7a0*/  FMNMX.FTZ R2, R164, R3, !PT ;  /* 0x00000003a4027209 */ /* 0x000fe40007810000 */
[----:B------:R-:W-:Y:S02]  /*a7b0*/  FSEL R187, R154, -INF , !P3 ;  /* 0xff8000009abb7808 */ /* 0x000fe40005800000 */
        /* <DEDUP_REMOVED lines=18> */
[C---:B------:R-:W-:Y:S01]  /*a8e0*/  ISETP.GT.AND P3, PT, R185.reuse, 0x18, P2 ;  /* 0x00000018b900780c */ /* 0x040fe20001764270 */
[----:B------:R-:W0:Y:S01]  /*a8f0*/  SHFL.BFLY PT, R3, R2, 0x2, 0x1f ;  /* 0x0c401f0002037f89 */ /* 0x000e2200000e0000 */
[C---:B------:R-:W-:Y:S02]  /*a900*/  ISETP.LT.OR P5, PT, R184.reuse, 0x12, P5 ;  /* 0x00000012b800780c */ /* 0x040fe40002fa1670 */
[----:B------:R-:W-:Y:S02]  /*a910*/  ISETP.GT.AND P4, PT, R185, 0x19, P2 ;  /* 0x00000019b900780c */ /* 0x000fe40001784270 */
[----:B------:R-:W-:-:S02]  /*a920*/  ISETP.LT.OR P3, PT, R184, 0x19, P3 ;  /* 0x00000019b800780c */ /* 0x000fc40001f61670 */
[----:B------:R-:W-:Y:S02]  /*a930*/  FSEL R163, R163, -INF , !P5 ;  /* 0xff800000a3a37808 */ /* 0x000fe40006800000 */
[----:B------:R-:W-:Y:S02]  /*a940*/  ISETP.LT.OR P4, PT, R184, 0x1a, P4 ;  /* 0x0000001ab800780c */ /* 0x000fe40002781670 */
[C---:B------:R-:W-:Y:S02]  /*a950*/  ISETP.GT.AND P5, PT, R185.reuse, 0x20, P2 ;  /* 0x00000020b900780c */ /* 0x040fe400017a4270 */
[----:B------:R-:W-:Y:S02]  /*a960*/  FSEL R166, R166, -INF , !P3 ;  /* 0xff800000a6a67808 */ /* 0x000fe40005800000 */
[----:B------:R-:W-:Y:S02]  /*a970*/  ISETP.GT.AND P3, PT, R185, 0x21, P2 ;  /* 0x00000021b900780c */ /* 0x000fe40001764270 */
[----:B------:R-:W-:-:S02]  /*a980*/  FSEL R167, R167, -INF , !P4 ;  /* 0xff800000a7a77808 */ /* 0x000fc40006000000 */
[C---:B------:R-:W-:Y:S02]  /*a990*/  ISETP.LT.OR P5, PT, R184.reuse, 0x21, P5 ;  /* 0x00000021b800780c */ /* 0x040fe40002fa1670 */
[----:B------:R-:W-:Y:S02]  /*a9a0*/  ISETP.GT.AND P4, PT, R185, 0x28, P2 ;  /* 0x00000028b900780c */ /* 0x000fe40001784270 */
[----:B------:R-:W-:Y:S02]  /*a9b0*/  ISETP.LT.OR P3, PT, R184, 0x22, P3 ;  /* 0x00000022b800780c */ /* 0x000fe40001f61670 */
[----:B0-----:R-:W-:Y:S02]  /*a9c0*/  FMNMX.FTZ R3, R2, R3, !PT ;  /* 0x0000000302037209 */ /* 0x001fe40007810000 */
[----:B------:R-:W-:Y:S02]  /*a9d0*/  FMNMX.FTZ R2, R187, R218, !PT ;  /* 0x000000dabb027209 */ /* 0x000fe40007810000 */
[----:B------:R-:W-:Y:S01]  /*a9e0*/  FSEL R170, R170, -INF , !P5 ;  /* 0xff800000aaaa7808 */ /* 0x000fe20006800000 */
[----:B------:R-:W0:Y:S01]  /*a9f0*/  SHFL.BFLY PT, R4, R3, 0x1, 0x1f ;  /* 0x0c201f0003047f89 */ /* 0x000e2200000e0000 */
[----:B------:R-:W-:-:S02]  /*aa00*/  ISETP.LT.OR P4, PT, R184, 0x29, P4 ;  /* 0x00000029b800780c */ /* 0x000fc40002781670 */
[----:B------:R-:W-:Y:S02]  /*aa10*/  FSEL R171, R171, -INF , !P3 ;  /* 0xff800000abab7808 */ /* 0x000fe40005800000 */
[C---:B------:R-:W-:Y:S02]  /*aa20*/  ISETP.GT.AND P3, PT, R185.reuse, 0x29, P2 ;  /* 0x00000029b900780c */ /* 0x040fe40001764270 */
[----:B------:R-:W-:Y:S02]  /*aa30*/  FSEL R174, R174, -INF , !P4 ;  /* 0xff800000aeae7808 */ /* 0x000fe40006000000 */
[----:B------:R-:W-:Y:S02]  /*aa40*/  ISETP.GT.AND P4, PT, R185, 0x30, P2 ;  /* 0x00000030b900780c */ /* 0x000fe40001784270 */
[C---:B------:R-:W-:Y:S02]  /*aa50*/  ISETP.LT.OR P3, PT, R184.reuse, 0x2a, P3 ;  /* 0x0000002ab800780c */ /* 0x040fe40001f61670 */
[----:B------:R-:W-:-:S02]  /*aa60*/  ISETP.LT.OR P4, PT, R184, 0x31, P4 ;  /* 0x00000031b800780c */ /* 0x000fc40002781670 */
[----:B------:R-:W-:Y:S02]  /*aa70*/  FSEL R175, R175, -INF , !P3 ;  /* 0xff800000afaf7808 */ /* 0x000fe40005800000 */
[C---:B------:R-:W-:Y:S02]  /*aa80*/  ISETP.GT.AND P3, PT, R185.reuse, 0x31, P2 ;  /* 0x00000031b900780c */ /* 0x040fe40001764270 */
[----:B------:R-:W-:Y:S02]  /*aa90*/  FSEL R178, R178, -INF , !P4 ;  /* 0xff800000b2b27808 */ /* 0x000fe40006000000 */
[C---:B------:R-:W-:Y:S02]  /*aaa0*/  ISETP.GT.AND P4, PT, R185.reuse, 0x38, P2 ;  /* 0x00000038b900780c */ /* 0x040fe40001784270 */
[----:B------:R-:W-:Y:S02]  /*aab0*/  ISETP.GT.AND P2, PT, R185, 0x39, P2 ;  /* 0x00000039b900780c */ /* 0x000fe40001744270 */
[----:B0-----:R-:W-:-:S02]  /*aac0*/  FMNMX.FTZ R4, R3, R4, !PT ;  /* 0x0000000403047209 */ /* 0x001fc40007810000 */
[----:B------:R-:W-:Y:S02]  /*aad0*/  FMNMX.FTZ R3, R155, R2, !PT ;  /* 0x000000029b037209 */ /* 0x000fe40007810000 */
[----:B------:R-:W-:Y:S02]  /*aae0*/  FSETP.NEU.FTZ.AND P5, PT, R4, -INF , PT ;  /* 0xff8000000400780b */ /* 0x000fe40003fbd000 */
[----:B------:R-:W-:Y:S02]  /*aaf0*/  FMNMX.FTZ R2, R158, R3, !PT ;  /* 0x000000039e027209 */ /* 0x000fe40007810000 */
[C---:B------:R-:W-:Y:S02]  /*ab00*/  ISETP.LT.OR P3, PT, R184.reuse, 0x32, P3 ;  /* 0x00000032b800780c */ /* 0x040fe40001f61670 */
[----:B------:R-:W-:Y:S02]  /*ab10*/  FMNMX.FTZ R3, R159, R2, !PT ;  /* 0x000000029f037209 */ /* 0x000fe40007810000 */
[----:B------:R-:W-:-:S02]  /*ab20*/  ISETP.LT.OR P4, PT, R184, 0x39, P4 ;  /* 0x00000039b800780c */ /* 0x000fc40002781670 */
[----:B------:R-:W-:Y:S01]  /*ab30*/  FMNMX.FTZ R2, R162, R3, !PT ;  /* 0x00000003a2027209 */ /* 0x000fe20007810000 */
[----:B------:R-:W-:Y:S01]  /*ab40*/  FMUL.FTZ R3, R4, UR5 ;  /* 0x0000000504037c20 */ /* 0x000fe20008410000 */
        /* <DEDUP_REMOVED lines=28> */
[----:B------:R-:W-:Y:S01]  /*ad10*/  FFMA.FTZ R181, R181, UR5, -R3 ;  /* 0x00000005b5b57c23 */ /* 0x000fe20008010803 */
[----:B------:R-:W-:Y:S01]  /*ad20*/  FSEL R2, R4, RZ, P5 ;  /* 0x000000ff04027208 */ /* 0x000fe20002800000 */
[----:B------:R-:W-:Y:S01]  /*ad30*/  MUFU.EX2 R153, R153 ;  /* 0x0000009900997308 */ /* 0x000fe20000000800 */
[----:B------:R-:W-:-:S02]  /*ad40*/  FMNMX.FTZ R185, R179, R0, !PT ;  /* 0x00000000b3b97209 */ /* 0x000fc40007810000 */
[----:B------:R-:W-:Y:S01]  /*ad50*/  R2UR UR4, R23 ;  /* 0x00000000170472ca */ /* 0x000fe200000e0000 */
[----:B------:R-:W-:Y:S01]  /*ad60*/  FADD.FTZ R2, -R2, R21 ;  /* 0x0000001502027221 */ /* 0x000fe20000010100 */
[----:B------:R-:W-:-:S03]  /*ad70*/  FMNMX.FTZ R0, R182, R185, !PT ;  /* 0x000000b9b6007209 */ /* 0x000fc60007810000 */
[----:B------:R-:W-:Y:S01]  /*ad80*/  FMUL.FTZ R2, R2, UR5 ;  /* 0x0000000502027c20 */ /* 0x000fe20008410000 */
[----:B------:R-:W-:Y:S01]  /*ad90*/  FMNMX.FTZ R0, R183, R0, !PT ;  /* 0x00000000b7007209 */ /* 0x000fe20007810000 */
[----:B------:R-:W-:Y:S04]  /*ada0*/  MUFU.EX2 R196, R196 ;  /* 0x000000c400c47308 */ /* 0x000fe80000000800 */
[----:B------:R-:W0:Y:S04]  /*adb0*/  SHFL.BFLY PT, R185, R0, 0x2, 0x1f ;  /* 0x0c401f0000b97f89 */ /* 0x000e2800000e0000 */
        /* <DEDUP_REMOVED lines=11> */
[----:B------:R-:W-:Y:S02]  /*ae70*/  FMUL.FTZ R156, R3, UR5 ;  /* 0x00000005039c7c20 */ /* 0x000fe40008410000 */
[----:B------:R-:W0:Y:S03]  /*ae80*/  MUFU.EX2 R0, R2 ;  /* 0x0000000200007308 */ /* 0x000e260000000800 */
[----:B------:R-:W-:-:S05]  /*ae90*/  FSEL R156, R156, RZ, P2 ;  /* 0x000000ff9c9c7208 */ /* 0x000fca0001000000 */
[--C-:B------:R-:W-:Y:S01]  /*aea0*/  FFMA.FTZ R152, R155, UR5, -R156.reuse ;  /* 0x000000059b987c23 */ /* 0x100fe2000801089c */
[----:B------:R-:W-:Y:S01]  /*aeb0*/  FSEL R155, R3, RZ, P2 ;  /* 0x000000ff039b7208 */ /* 0x000fe20001000000 */
[--C-:B------:R-:W-:Y:S01]  /*aec0*/  FFMA.FTZ R197, R187, UR5, -R156.reuse ;  /* 0x00000005bbc57c23 */ /* 0x100fe2000801089c */
[--C-:B------:R-:W-:Y:S01]  /*aed0*/  FFMA.FTZ R199, R158, UR5, -R156.reuse ;  /* 0x000000059ec77c23 */ /* 0x100fe2000801089c */
[--C-:B------:R-:W-:Y:S01]  /*aee0*/  FFMA.FTZ R154, R159, UR5, -R156.reuse ;  /* 0x000000059f9a7c23 */ /* 0x100fe2000801089c */
[----:B------:R-:W-:Y:S01]  /*aef0*/  FFMA.FTZ R193, R162, UR5, -R156 ;  /* 0x00000005a2c17c23 */ /* 0x000fe2000801089c */
[----:B------:R-:W-:Y:S01]  /*af00*/  FADD.FTZ R155, -R155, R218 ;  /* 0x000000da9b9b7221 */ /* 0x000fe20000010100 */
[----:B------:R-:W-:Y:S01]  /*af10*/  MUFU.EX2 R152, R152 ;  /* 0x0000009800987308 */ /* 0x000fe20000000800 */
[--C-:B------:R-:W-:Y:S01]  /*af20*/  FFMA.FTZ R158, R163, UR5, -R156.reuse ;  /* 0x00000005a39e7c23 */ /* 0x100fe2000801089c */
[----:B0-----:R-:W-:Y:S01]  /*af30*/  FFMA.FTZ R159, R0, R16, R153 ;  /* 0x00000010009f7223 */ /* 0x001fe20000010099 */
[----:B------:R-:W-:Y:S01]  /*af40*/  FMUL.FTZ R155, R155, UR5 ;  /* 0x000000059b9b7c20 */ /* 0x000fe20008410000 */
[--C-:B------:R-:W-:Y:S01]  /*af50*/  FFMA.FTZ R195, R166, UR5, -R156.reuse ;  /* 0x00000005a6c37c23 */ /* 0x100fe2000801089c */
[--C-:B------:R-:W-:Y:S01]  /*af60*/  FFMA.FTZ R160, R167, UR5, -R156.reuse ;  /* 0x00000005a7a07c23 */ /* 0x100fe2000801089c */
[----:B------:R-:W-:Y:S01]  /*af70*/  FADD.FTZ R159, R196, R159 ;  /* 0x0000009fc49f7221 */ /* 0x000fe20000010000 */
[--C-:B------:R-:W-:Y:S01]  /*af80*/  FFMA.FTZ R189, R170, UR5, -R156.reuse ;  /* 0x00000005aabd7c23 */ /* 0x100fe2000801089c */
[----:B------:R-:W-:Y:S01]  /*af90*/  MUFU.EX2 R197, R197 ;  /* 0x000000c500c57308 */ /* 0x000fe20000000800 */
[--C-:B------:R-:W-:Y:S01]  /*afa0*/  FFMA.FTZ R162, R171, UR5, -R156.reuse ;  /* 0x00000005aba27c23 */ /* 0x100fe2000801089c */
[----:B------:R-:W-:Y:S01]  /*afb0*/  FADD.FTZ R16, R198, R159 ;  /* 0x0000009fc6107221 */ /* 0x000fe20000010000 */
[--C-:B------:R-:W-:Y:S01]  /*afc0*/  FFMA.FTZ R191, R174, UR5, -R156.reuse ;  /* 0x00000005aebf7c23 */ /* 0x100fe2000801089c */
[--C-:B------:R-:W-:Y:S01]  /*afd0*/  FFMA.FTZ R185, R178, UR5, -R156.reuse ;  /* 0x00000005b2b97c23 */ /* 0x100fe2000801089c */
[----:B------:R-:W-:Y:S01]  /*afe0*/  FFMA.FTZ R179, R179, UR5, -R156 ;  /* 0x00000005b3b37c23 */ /* 0x000fe2000801089c */
[C---:B------:R-:W-:Y:S01]  /*aff0*/  FADD.FTZ R159, R157.reuse, R16 ;  /* 0x000000109d9f7221 */ /* 0x040fe20000010000 */
[----:B------:R-:W-:Y:S01]  /*b000*/  F2FP.BF16.F32.PACK_AB R196, R196, R153 ;  /* 0x00000099c4c4723e */ /* 0x000fe200000010ff */
[----:B------:R0:W1:Y:S01]  /*b010*/  MUFU.EX2 R2, R155 ;  /* 0x0000009b00027308 */ /* 0x0000620000000800 */
[----:B------:R-:W-:Y:S01]  /*b020*/  FFMA.FTZ R182, R182, UR5, -R156 ;  /* 0x00000005b6b67c23 */ /* 0x000fe2000801089c */
[----:B------:R-:W-:Y:S01]  /*b030*/  FADD.FTZ R164, R192, R159 ;  /* 0x0000009fc0a47221 */ /* 0x000fe20000010000 */
[----:B------:R-:W-:Y:S01]  /*b040*/  IMAD.U32 R159, RZ, RZ, UR14 ;  /* 0x0000000eff9f7e24 */ /* 0x000fe2000f8e00ff */
[----:B------:R-:W-:Y:S01]  /*b050*/  ISETP.GT.AND P2, PT, R20, UR4, PT ;  /* 0x0000000414007c0c */ /* 0x000fe2000bf44270 */
[----:B------:R-:W-:Y:S01]  /*b060*/  UMOV UR4, UR36 ;  /* 0x0000002400047c82 */ /* 0x000fe20008000000 */
[----:B------:R-:W-:Y:S01]  /*b070*/  F2FP.BF16.F32.PACK_AB R198, R157, R198 ;  /* 0x000000c69dc6723e */ /* 0x000fe200000010ff */
[----:B------:R-:W-:Y:S01]  /*b080*/  @!P1 VIADD R159, R159, 0x30860 ;  /* 0x000308609f9f9836 */ /* 0x000fe20000000000 */
[----:B------:R-:W2:Y:S01]  /*b090*/  MUFU.EX2 R199, R199 ;  /* 0x000000c700c77308 */ /* 0x000ea20000000800 */
[----:B0-----:R-:W-:Y:S01]  /*b0a0*/  FADD.FTZ R155, R161, R164 ;  /* 0x000000a4a19b7221 */ /* 0x001fe20000010000 */
[--C-:B------:R-:W-:Y:S01]  /*b0b0*/  FFMA.FTZ R164, R175, UR5, -R156.reuse ;  /* 0x00000005afa47c23 */ /* 0x100fe2000801089c */
[----:B------:R-:W-:Y:S01]  /*b0c0*/  FFMA.FTZ R156, R183, UR5, -R156 ;  /* 0x00000005b79c7c23 */ /* 0x000fe2000801089c */
[----:B------:R-:W-:Y:S01]  /*b0d0*/  @!P1 PRMT R159, RZ, 0x654, R159 ;  /* 0x00000654ff9f9816 */ /* 0x000fe2000000009f */
[----:B------:R-:W-:Y:S01]  /*b0e0*/  FADD.FTZ R166, R194, R155 ;  /* 0x0000009bc2a67221 */ /* 0x000fe20000010000 */
[----:B------:R-:W-:Y:S01]  /*b0f0*/  F2FP.BF16.F32.PACK_AB R192, R161, R192 ;  /* 0x000000c0a1c0723e */ /* 0x000fe200000010ff */
[----:B------:R-:W-:Y:S01]  /*b100*/  VIADD R20, R20, 0xffffffff ;  /* 0xffffffff14147836 */ /* 0x000fe20000000000 */
[----:B------:R-:W0:Y:S01]  /*b110*/  MUFU.EX2 R154, R154 ;  /* 0x0000009a009a7308 */ /* 0x000e220000000800 */
[----:B-1----:R-:W-:Y:S01]  /*b120*/  FFMA.FTZ R5, R2, R5, R197 ;  /* 0x0000000502057223 */ /* 0x002fe200000100c5 */
[C---:B------:R-:W-:Y:S01]  /*b130*/  FADD.FTZ R155, R165.reuse, R166 ;  /* 0x000000a6a59b7221 */ /* 0x040fe20000010000 */
[----:B------:R1:W-:Y:S01]  /*b140*/  @!P1 SYNCS.ARRIVE.TRANS64.RED.A1T0 RZ, [R159+URZ], RZ ;  /* 0x000000ff9fff99a7 */ /* 0x0003e2000810043f */
[----:B------:R-:W-:Y:S01]  /*b150*/  F2FP.BF16.F32.PACK_AB R194, R165, R194 ;  /* 0x000000c2a5c2723e */ /* 0x000fe200000010ff */
[----:B------:R-:W-:Y:S01]  /*b160*/  FADD.FTZ R16, R152, R5 ;  /* 0x0000000598107221 */ /* 0x000fe20000010000 */
[----:B------:R-:W-:Y:S01]  /*b170*/  FADD.FTZ R166, R188, R155 ;  /* 0x0000009bbca67221 */ /* 0x000fe20000010000 */
[----:B------:R-:W-:Y:S01]  /*b180*/  F2FP.BF16.F32.PACK_AB R197, R152, R197 ;  /* 0x000000c598c5723e */ /* 0x000fe200000010ff */
[----:B------:R-:W3:Y:S01]  /*b190*/  MUFU.EX2 R193, R193 ;  /* 0x000000c100c17308 */ /* 0x000ee20000000800 */
[----:B--2---:R-:W-:Y:S01]  /*b1a0*/  FADD.FTZ R5, R199, R16 ;  /* 0x00000010c7057221 */ /* 0x004fe20000010000 */
[----:B------:R-:W-:-:S06]  /*b1b0*/  IMAD.MOV.U32 R218, RZ, RZ, R3 ;  /* 0x000000ffffda7224 */ /* 0x000fcc00078e0003 */
[----:B------:R-:W2:Y:S01]  /*b1c0*/  MUFU.EX2 R158, R158 ;  /* 0x0000009e009e7308 */ /* 0x000ea20000000800 */
[C---:B0-----:R-:W-:Y:S01]  /*b1d0*/  FADD.FTZ R16, R154.reuse, R5 ;  /* 0x000000059a107221 */ /* 0x041fe20000010000 */
[----:B------:R-:W-:-:S06]  /*b1e0*/  F2FP.BF16.F32.PACK_AB R199, R154, R199 ;  /* 0x000000c79ac7723e */ /* 0x000fcc00000010ff */
[----:B------:R-:W0:Y:S01]  /*b1f0*/  MUFU.EX2 R195, R195 ;  /* 0x000000c300c37308 */ /* 0x000e220000000800 */
[----:B---3--:R-:W-:-:S07]  /*b200*/  FADD.FTZ R5, R193, R16 ;  /* 0x00000010c1057221 */ /* 0x008fce0000010000 */
[----:B------:R-:W3:Y:S01]  /*b210*/  MUFU.EX2 R169, R169 ;  /* 0x000000a900a97308 */ /* 0x000ee20000000800 */
[C---:B--2---:R-:W-:Y:S01]  /*b220*/  FADD.FTZ R16, R158.reuse, R5 ;  /* 0x000000059e107221 */ /* 0x044fe20000010000 */
[----:B------:R-:W-:-:S06]  /*b230*/  F2FP.BF16.F32.PACK_AB R193, R158, R193 ;  /* 0x000000c19ec1723e */ /* 0x000fcc00000010ff */
[----:B------:R-:W2:Y:S01]  /*b240*/  MUFU.EX2 R160, R160 ;  /* 0x000000a000a07308 */ /* 0x000ea20000000800 */
[----:B0-----:R-:W-:-:S07]  /*b250*/  FADD.FTZ R5, R195, R16 ;  /* 0x00000010c3057221 */ /* 0x001fce0000010000 */
[----:B------:R-:W0:Y:S01]  /*b260*/  MUFU.EX2 R190, R190 ;  /* 0x000000be00be7308 */ /* 0x000e220000000800 */
[C---:B---3--:R-:W-:Y:S01]  /*b270*/  FADD.FTZ R155, R169.reuse, R166 ;  /* 0x000000a6a99b7221 */ /* 0x048fe20000010000 */
[----:B------:R-:W-:-:S06]  /*b280*/  F2FP.BF16.F32.PACK_AB R188, R169, R188 ;  /* 0x000000bca9bc723e */ /* 0x000fcc00000010ff */
[----:B------:R-:W3:Y:S01]  /*b290*/  MUFU.EX2 R189, R189 ;  /* 0x000000bd00bd7308 */ /* 0x000ee20000000800 */
[C---:B--2---:R-:W-:Y:S01]  /*b2a0*/  FADD.FTZ R16, R160.reuse, R5 ;  /* 0x00000005a0107221 */ /* 0x044fe20000010000 */
[----:B------:R-:W-:-:S06]  /*b2b0*/  F2FP.BF16.F32.PACK_AB R195, R160, R195 ;  /* 0x000000c3a0c3723e */ /* 0x000fcc00000010ff */
[----:B------:R-:W2:Y:S01]  /*b2c0*/  MUFU.EX2 R173, R173 ;  /* 0x000000ad00ad7308 */ /* 0x000ea20000000800 */
[----:B0-----:R-:W-:-:S07]  /*b2d0*/  FADD.FTZ R166, R190, R155 ;  /* 0x0000009bbea67221 */ /* 0x001fce0000010000 */
[----:B------:R-:W0:Y:S01]  /*b2e0*/  MUFU.EX2 R162, R162 ;  /* 0x000000a200a27308 */ /* 0x000e220000000800 */
[----:B---3--:R-:W-:-:S07]  /*b2f0*/  FADD.FTZ R5, R189, R16 ;  /* 0x00000010bd057221 */ /* 0x008fce0000010000 */
[----:B------:R-:W3:Y:S01]  /*b300*/  MUFU.EX2 R184, R184 ;  /* 0x000000b800b87308 */ /* 0x000ee20000000800 */
[C---:B--2---:R-:W-:Y:S01]  /*b310*/  FADD.FTZ R153, R173.reuse, R166 ;  /* 0x000000a6ad997221 */ /* 0x044fe20000010000 */
[----:B------:R-:W-:-:S06]  /*b320*/  F2FP.BF16.F32.PACK_AB R190, R173, R190 ;  /* 0x000000beadbe723e */ /* 0x000fcc00000010ff */
[----:B------:R-:W2:Y:S01]  /*b330*/  MUFU.EX2 R191, R191 ;  /* 0x000000bf00bf7308 */ /* 0x000ea20000000800 */
[C---:B0-----:R-:W-:Y:S01]  /*b340*/  FADD.FTZ R16, R162.reuse, R5 ;  /* 0x00000005a2107221 */ /* 0x041fe20000010000 */
[----:B------:R-:W-:-:S06]  /*b350*/  F2FP.BF16.F32.PACK_AB R189, R162, R189 ;  /* 0x000000bda2bd723e */ /* 0x000fcc00000010ff */
[----:B------:R-:W0:Y:S01]  /*b360*/  MUFU.EX2 R177, R177 ;  /* 0x000000b100b17308 */ /* 0x000e220000000800 */
[----:B---3--:R-:W-:-:S07]  /*b370*/  FADD.FTZ R166, R184, R153 ;  /* 0x00000099b8a67221 */ /* 0x008fce0000010000 */
[----:B------:R-:W3:Y:S01]  /*b380*/  MUFU.EX2 R164, R164 ;  /* 0x000000a400a47308 */ /* 0x000ee20000000800 */
[----:B--2---:R-:W-:-:S07]  /*b390*/  FADD.FTZ R5, R191, R16 ;  /* 0x00000010bf057221 */ /* 0x004fce0000010000 */
[----:B------:R-:W2:Y:S01]  /*b3a0*/  MUFU.EX2 R185, R185 ;  /* 0x000000b900b97308 */ /* 0x000ea20000000800 */
[C---:B0-----:R-:W-:Y:S01]  /*b3b0*/  FADD.FTZ R153, R177.reuse, R166 ;  /* 0x000000a6b1997221 */ /* 0x041fe20000010000 */
[----:B------:R-:W-:-:S06]  /*b3c0*/  F2FP.BF16.F32.PACK_AB R184, R177, R184 ;  /* 0x000000b8b1b8723e */ /* 0x000fcc00000010ff */
[----:B------:R-:W0:Y:S01]  /*b3d0*/  MUFU.EX2 R179, R179 ;  /* 0x000000b300b37308 */ /* 0x000e220000000800 */
[C---:B---3--:R-:W-:Y:S01]  /*b3e0*/  FADD.FTZ R166, R164.reuse, R5 ;  /* 0x00000005a4a67221 */ /* 0x048fe20000010000 */
[----:B------:R-:W-:-:S06]  /*b3f0*/  F2FP.BF16.F32.PACK_AB R191, R164, R191 ;  /* 0x000000bfa4bf723e */ /* 0x000fcc00000010ff */
[----:B------:R-:W3:Y:S01]  /*b400*/  MUFU.EX2 R186, R186 ;  /* 0x000000ba00ba7308 */ /* 0x000ee20000000800 */
[----:B--2---:R-:W-:-:S07]  /*b410*/  FADD.FTZ R166, R185, R166 ;  /* 0x000000a6b9a67221 */ /* 0x004fce0000010000 */
[----:B------:R-:W2:Y:S01]  /*b420*/  MUFU.EX2 R187, R182 ;  /* 0x000000b600bb7308 */ /* 0x000ea20000000800 */
[C---:B0-----:R-:W-:Y:S01]  /*b430*/  FADD.FTZ R166, R179.reuse, R166 ;  /* 0x000000a6b3a67221 */ /* 0x041fe20000010000 */
[----:B------:R-:W-:-:S06]  /*b440*/  F2FP.BF16.F32.PACK_AB R185, R179, R185 ;  /* 0x000000b9b3b9723e */ /* 0x000fcc00000010ff */
[----:B------:R-:W0:Y:S01]  /*b450*/  MUFU.EX2 R21, R181 ;  /* 0x000000b500157308 */ /* 0x000e220000000800 */
[----:B---3--:R-:W-:-:S07]  /*b460*/  FADD.FTZ R16, R186, R153 ;  /* 0x00000099ba107221 */ /* 0x008fce0000010000 */
[----:B------:R-:W3:Y:S01]  /*b470*/  MUFU.EX2 R156, R156 ;  /* 0x0000009c009c7308 */ /* 0x000ee20000000800 */
[----:B--2---:R-:W-:Y:S01]  /*b480*/  FADD.FTZ R166, R187, R166 ;  /* 0x000000a6bba67221 */ /* 0x004fe20000010000 */
[C---:B0-----:R-:W-:Y:S01]  /*b490*/  FADD.FTZ R16, R21.reuse, R16 ;  /* 0x0000001015107221 */ /* 0x041fe20000010000 */
[----:B------:R-:W-:Y:S01]  /*b4a0*/  F2FP.BF16.F32.PACK_AB R186, R21, R186 ;  /* 0x000000ba15ba723e */ /* 0x000fe200000010ff */
[----:B------:R-:W-:Y:S02]  /*b4b0*/  IMAD.MOV.U32 R21, RZ, RZ, R4 ;  /* 0x000000ffff157224 */ /* 0x000fe400078e0004 */
[C---:B---3--:R-:W-:Y:S01]  /*b4c0*/  FADD.FTZ R5, R156.reuse, R166 ;  /* 0x000000a69c057221 */ /* 0x048fe20000010000 */
[----:B------:R-:W-:Y:S01]  /*b4d0*/  F2FP.BF16.F32.PACK_AB R187, R156, R187 ;  /* 0x000000bb9cbb723e */ /* 0x000fe200000010ff */
[----:B-1----:R-:W-:Y:S06]  /*b4e0*/  @P2 BRA `(.L_x_1503) ;  /* 0xffffffd8002c2947 */ /* 0x002fec000383ffff */
.L_x_1486:
        /* <DEDUP_REMOVED lines=131> */
.L_x_1504:
[----:B------:R-:W-:Y:S01]  /*bd20*/  ULEA UR7, UR36, UR37, 0x3 ;  /* 0x0000002524077291 */ /* 0x000fe2000f8e183f */
[----:B------:R-:W-:-:S05]  /*bd30*/  IMAD.U32 R0, RZ, RZ, UR38 ;  /* 0x00000026ff007e24 */ /* 0x000fca000f8e00ff */
[----:B------:R-:W-:-:S04]  /*bd40*/  SHF.L.U32 R0, R0, 0x1f, RZ ;  /* 0x0000001f00007819 */ /* 0x000fc800000006ff */
[----:B------:R0:W1:Y:S01]  /*bd50*/  SYNCS.PHASECHK.TRANS64.TRYWAIT P2, [UR7+0x30850], R0 ;  /* 0x03085000ff0075a7 */ /* 0x0000620008040147 */
[----:B------:R-:W-:Y:S05]  /*bd60*/  @!P0 BRA `(.L_x_1505) ;  /* 0x0000000000048947 */ /* 0x000fea0003800000 */
[----:B------:R-:W-:Y:S01]  /*bd70*/  BPT.TRAP 0x1 ;  /* 0x000000040000795c */ /* 0x000fe20000300000 */
.L_x_1505:
[----:B-1----:R-:W-:Y:S05]  /*bd80*/  @P2 BRA `(.L_x_1506) ;  /* 0x0000000000082947 */ /* 0x002fea0003800000 */
[----:B------:R-:W1:Y:S02]  /*bd90*/  SYNCS.PHASECHK.TRANS64.TRYWAIT P0, [UR7+0x30850], R0 ;  /* 0x03085000ff0075a7 */ /* 0x000e640008000147 */
[----:B-1----:R-:W-:Y:S05]  /*bda0*/  @!P0 BRA `(.L_x_1507) ;  /* 0x000000b000f48947 */ /* 0x002fea0003800000 */
.L_x_1506:
        /* <DEDUP_REMOVED lines=197> */
.L_x_1437:
[----:B------:R-:W0:Y:S01]  /*ca00*/  S2R R4, SR_CgaCtaId ;  /* 0x0000000000047919 */ /* 0x000e220000008800 */
[----:B------:R-:W-:Y:S01]  /*ca10*/  MOV R23, 0x400 ;  /* 0x0000040000177802 */ /* 0x000fe20000000f00 */
[----:B------:R-:W-:Y:S01]  /*ca20*/  BSSY B0, `(.L_x_1508) ;  /* 0x00002ec000007945 */ /* 0x000fe20003800000 */
[----:B------:R-:W-:Y:S02]  /*ca30*/  BAR.SYNC.DEFER_BLOCKING 0x5, 0x180 ;  /* 0x0146000000007b1d */ /* 0x000fe40000010000 */
[----:B0-----:R-:W-:-:S05]  /*ca40*/  LEA R23, R4, R23, 0x18 ;  /* 0x0000001704177211 */ /* 0x001fca00078ec0ff */
[----:B------:R-:W0:Y:S02]  /*ca50*/  LDS.128 R4, [R23+0x308d0] ;  /* 0x0308d00017047984 */ /* 0x000e240000000c00 */
[----:B0-----:R-:W-:Y:S02]  /*ca60*/  R2UR UR5, R5 ;  /* 0x00000000050572ca */ /* 0x001fe400000e0000 */
[----:B------:R-:W-:Y:S02]  /*ca70*/  R2UR UR7, R6 ;  /* 0x00000000060772ca */ /* 0x000fe400000e0000 */
        /* <DEDUP_REMOVED lines=33> */
[C---:B------:R-:W-:Y:S02]  /*cc90*/  LOP3.LUT R7, R98.reuse, 0x380, RZ, 0xc0, !PT ;  /* 0x0000038062077812 */ /* 0x040fe400078ec0ff */
        /* <DEDUP_REMOVED lines=13> */
[----:B------:R-:W-:Y:S01]  /*cd70*/  LOP3.LUT R10, R171, 0x380, RZ, 0xc0, !PT ;  /* 0x00000380ab0a7812 */ /* 0x000fe200078ec0ff */
[--C-:B------:R-:W-:Y:S01]  /*cd80*/  IMAD.X R47, RZ, RZ, R99.reuse, P2 ;  /* 0x000000ffff2f7224 */ /* 0x100fe200010e0663 */
[----:B------:R-:W-:Y:S01]  /*cd90*/  SHF.R.U64 R7, R7, 0x3, RZ ;  /* 0x0000000307077819 */ /* 0x000fe200000012ff */
[----:B------:R-:W-:Y:S01]  /*cda0*/  IMAD.X R55, RZ, RZ, R99, P1 ;  /* 0x000000ffff377224 */ /* 0x000fe200008e0663 */
[----:B------:R-:W-:-:S02]  /*cdb0*/  LOP3.LUT R12, R173, 0x380, RZ, 0xc0, !PT ;  /* 0x00000380ad0c7812 */ /* 0x000fc400078ec0ff */
[----:B------:R-:W-:Y:S02]  /*cdc0*/  LOP3.LUT R14, R175, 0x380, RZ, 0xc0, !PT ;  /* 0x00000380af0e7812 */ /* 0x000fe400078ec0ff */
[----:B------:R-:W-:Y:S02]  /*cdd0*/  LOP3.LUT R20, R177, 0x380, RZ, 0xc0, !PT ;  /* 0x00000380b1147812 */ /* 0x000fe400078ec0ff */
[C---:B------:R-:W-:Y:S02]  /*cde0*/  IADD3 R187, P0, R98.reuse, 0x8020, RZ ;  /* 0x0000802062bb7810 */ /* 0x040fe40007f1e0ff */
[C---:B------:R-:W-:Y:S02]  /*cdf0*/  IADD3 R189, P4, R98.reuse, 0x8040, RZ ;  /* 0x0000804062bd7810 */ /* 0x040fe40007f9e0ff */
        /* <DEDUP_REMOVED lines=17> */
[----:B------:R-:W-:Y:S02]  /*cf10*/  SHF.R.U64 R14, R14, 0x3, RZ ;  /* 0x000000030e0e7819 */ /* 0x000fe400000012ff */
[----:B------:R-:W-:-:S02]  /*cf20*/  LOP3.LUT R46, R183, 0x380, RZ, 0xc0, !PT ;  /* 0x00000380b72e7812 */ /* 0x000fc400078ec0ff */
        /* <DEDUP_REMOVED lines=8> */
[----:B------:R-:W-:Y:S01]  /*cfb0*/  MOV R98, R98 ;  /* 0x0000006200627202 */ /* 0x000fe20000000f00 */
[----:B------:R-:W-:Y:S01]  /*cfc0*/  BAR.SYNC.DEFER_BLOCKING 0x1, 0x100 ;  /* 0x0044000000007b1d */ /* 0x000fe20000010000 */
[----:B------:R-:W-:Y:S02]  /*cfd0*/  LOP3.LUT R14, R14, R175, RZ, 0x3c, !PT ;  /* 0x000000af0e0e7212 */ /* 0x000fe400078e3cff */
[----:B------:R-:W-:Y:S02]  /*cfe0*/  SHF.R.U64 R46, R46, 0x3, RZ ;  /* 0x000000032e2e7819 */ /* 0x000fe400000012ff */
[----:B------:R-:W-:-:S02]  /*cff0*/  LOP3.LUT R78, R191, 0x380, RZ, 0xc0, !PT ;  /* 0x00000380bf4e7812 */ /* 0x000fc400078ec0ff */
[----:B------:R-:W-:Y:S02]  /*d000*/  LOP3.LUT R99, R169, 0x380, RZ, 0xc0, !PT ;  /* 0x00000380a9637812 */ /* 0x000fe400078ec0ff */
[----:B------:R-:W-:Y:S02]  /*d010*/  LOP3.LUT R20, R20, R177, RZ, 0x3c, !PT ;  /* 0x000000b114147212 */ /* 0x000fe400078e3cff */
[----:B------:R-:W-:Y:S02]  /*d020*/  SHF.R.U64 R54, R54, 0x3, RZ ;  /* 0x0000000336367819 */ /* 0x000fe400000012ff */
[----:B------:R-:W-:Y:S02]  /*d030*/  LOP3.LUT R86, R193, 0x380, RZ, 0xc0, !PT ;  /* 0x00000380c1567812 */ /* 0x000fe400078ec0ff */
[----:B------:R-:W-:Y:S02]  /*d040*/  LOP3.LUT R163, R168, 0x380, RZ, 0xc0, !PT ;  /* 0x00000380a8a37812 */ /* 0x000fe400078ec0ff */
[----:B------:R-:W-:-:S02]  /*d050*/  LOP3.LUT R30, R30, R179, RZ, 0x3c, !PT ;  /* 0x000000b31e1e7212 */ /* 0x000fc400078e3cff */
[----:B------:R-:W-:Y:S02]  /*d060*/  SHF.R.U64 R62, R62, 0x3, RZ ;  /* 0x000000033e3e7819 */ /* 0x000fe400000012ff */
[----:B------:R-:W-:Y:S02]  /*d070*/  LOP3.LUT R94, R6, 0x380, RZ, 0xc0, !PT ;  /* 0x00000380065e7812 */ /* 0x000fe400078ec0ff */
[----:B------:R-:W-:Y:S01]  /*d080*/  MOV R11, R10 ;  /* 0x0000000a000b7202 */ /* 0x000fe20000000f00 */
[----:B------:R0:W-:Y:S01]  /*d090*/  STSM.16.M88.4 [R98], R24 ;  /* 0x0000001862007844 */ /* 0x0001e20000000200 */
[----:B------:R-:W-:Y:S02]  /*d0a0*/  LOP3.LUT R38, R38, R181, RZ, 0x3c, !PT ;  /* 0x000000b526267212 */ /* 0x000fe400078e3cff */
[----:B------:R-:W-:Y:S01]  /*d0b0*/  SHF.R.U64 R70, R70, 0x3, RZ ;  /* 0x0000000346467819 */ /* 0x000fe200000012ff */
[----:B------:R-:W-:Y:S01]  /*d0c0*/  STSM.16.M88.4 [R11], R32 ;  /* 0x000000200b007844 */ /* 0x000fe20000000200 */
[----:B------:R-:W-:-:S02]  /*d0d0*/  MOV R12, R12 ;  /* 0x0000000c000c7202 */ /* 0x000fc40000000f00 */
[----:B------:R-:W-:Y:S02]  /*d0e0*/  LOP3.LUT R46, R46, R183, RZ, 0x3c, !PT ;  /* 0x000000b72e2e7212 */ /* 0x000fe400078e3cff */
[----:B------:R-:W-:Y:S01]  /*d0f0*/  SHF.R.U64 R78, R78, 0x3, RZ ;  /* 0x000000034e4e7819 */ /* 0x000fe200000012ff */
[----:B------:R1:W-:Y:S01]  /*d100*/  STSM.16.M88.4 [R12], R40 ;  /* 0x000000280c007844 */ /* 0x0003e20000000200 */
[----:B------:R-:W-:Y:S02]  /*d110*/  SHF.R.U64 R28, R99, 0x3, RZ ;  /* 0x00000003631c7819 */ /* 0x000fe400000012ff */
[----:B------:R-:W-:Y:S02]  /*d120*/  MOV R14, R14 ;  /* 0x0000000e000e7202 */ /* 0x000fe40000000f00 */
[----:B------:R-:W-:Y:S02]  /*d130*/  LOP3.LUT R54, R54, R185, RZ, 0x3c, !PT ;  /* 0x000000b936367212 */ /* 0x000fe400078e3cff */
[----:B------:R-:W-:Y:S01]  /*d140*/  SHF.R.U64 R86, R86, 0x3, RZ ;  /* 0x0000000356567819 */ /* 0x000fe200000012ff */
[----:B------:R-:W-:Y:S01]  /*d150*/  STSM.16.M88.4 [R14], R48 ;  /* 0x000000300e007844 */ /* 0x000fe20000000200 */
[----:B------:R-:W-:-:S02]  /*d160*/  SHF.R.U64 R99, R163, 0x3, RZ ;  /* 0x00000003a3637819 */ /* 0x000fc400000012ff */
[----:B------:R-:W-:Y:S02]  /*d170*/  MOV R20, R20 ;  /* 0x0000001400147202 */ /* 0x000fe40000000f00 */
[----:B------:R-:W-:Y:S02]  /*d180*/  F2FP.BF16.F32.PACK_AB R59, R155, R59 ;  /* 0x0000003b9b3b723e */ /* 0x000fe400000010ff */
[----:B------:R-:W-:Y:S02]  /*d190*/  F2FP.BF16.F32.PACK_AB R65, R154, R66 ;  /* 0x000000429a41723e */ /* 0x000fe400000010ff */
[----:B------:R-:W-:Y:S01]  /*d1a0*/  F2FP.BF16.F32.PACK_AB R72, R73, R72 ;  /* 0x000000484948723e */ /* 0x000fe200000010ff */
[----:B------:R-:W-:Y:S01]  /*d1b0*/  STSM.16.M88.4 [R20], R56 ;  /* 0x0000003814007844 */ /* 0x000fe20000000200 */
[----:B------:R-:W-:Y:S02]  /*d1c0*/  LOP3.LUT R62, R62, R187, RZ, 0x3c, !PT ;  /* 0x000000bb3e3e7212 */ /* 0x000fe400078e3cff */
[----:B------:R-:W-:-:S02]  /*d1d0*/  SHF.R.U64 R29, R94, 0x3, RZ ;  /* 0x000000035e1d7819 */ /* 0x000fc400000012ff */
[----:B------:R-:W-:Y:S02]  /*d1e0*/  MOV R30, R30 ;  /* 0x0000001e001e7202 */ /* 0x000fe40000000f00 */
[----:B------:R-:W-:Y:S02]  /*d1f0*/  F2FP.BF16.F32.PACK_AB R66, R69, R68 ;  /* 0x000000444542723e */ /* 0x000fe400000010ff */
[----:B------:R-:W-:Y:S02]  /*d200*/  F2FP.BF16.F32.PACK_AB R67, R153, R67 ;  /* 0x000000439943723e */ /* 0x000fe400000010ff */
[----:B------:R-:W-:Y:S02]  /*d210*/  F2FP.BF16.F32.PACK_AB R73, R152, R74 ;  /* 0x0000004a9849723e */ /* 0x000fe400000010ff */
[----:B------:R-:W-:Y:S01]  /*d220*/  F2FP.BF16.F32.PACK_AB R80, R81, R80 ;  /* 0x000000505150723e */ /* 0x000fe200000010ff */
[----:B------:R-:W-:Y:S01]  /*d230*/  STSM.16.M88.4 [R30], R64 ;  /* 0x000000401e007844 */ /* 0x000fe20000000200 */
[----:B------:R-:W-:-:S02]  /*d240*/  LOP3.LUT R70, R70, R189, RZ, 0x3c, !PT ;  /* 0x000000bd46467212 */ /* 0x000fc400078e3cff */
[----:B------:R-:W-:Y:S02]  /*d250*/  MOV R38, R38 ;  /* 0x0000002600267202 */ /* 0x000fe40000000f00 */
[----:B------:R-:W-:Y:S02]  /*d260*/  F2FP.BF16.F32.PACK_AB R74, R77, R76 ;  /* 0x0000004c4d4a723e */ /* 0x000fe400000010ff */
[----:B------:R-:W-:Y:S02]  /*d270*/  F2FP.BF16.F32.PACK_AB R75, R18, R75 ;  /* 0x0000004b124b723e */ /* 0x000fe400000010ff */
[----:B------:R-:W-:Y:S02]  /*d280*/  F2FP.BF16.F32.PACK_AB R81, R16, R82 ;  /* 0x000000521051723e */ /* 0x000fe400000010ff */
[----:B------:R-:W-:Y:S01]  /*d290*/  F2FP.BF16.F32.PACK_AB R88, R89, R88 ;  /* 0x000000585958723e */ /* 0x000fe200000010ff */
[----:B------:R-:W-:Y:S01]  /*d2a0*/  STSM.16.M88.4 [R38], R72 ;  /* 0x0000004826007844 */ /* 0x000fe20000000200 */
[----:B------:R-:W-:Y:S01]  /*d2b0*/  LOP3.LUT R78, R78, R191, RZ, 0x3c, !PT ;  /* 0x000000bf4e4e7212 */ /* 0x000fe200078e3cff */
[----:B------:R-:W2:Y:S01]  /*d2c0*/  LDC R16, c[0x0][0xbe8] ;  /* 0x0002fa00ff107b82 */ /* 0x000ea20000000800 */
[----:B------:R-:W-:-:S02]  /*d2d0*/  MOV R46, R46 ;  /* 0x0000002e002e7202 */ /* 0x000fc40000000f00 */
[----:B------:R-:W-:Y:S02]  /*d2e0*/  F2FP.BF16.F32.PACK_AB R82, R85, R84 ;  /* 0x000000545552723e */ /* 0x000fe400000010ff */
[----:B------:R-:W-:Y:S02]  /*d2f0*/  F2FP.BF16.F32.PACK_AB R83, R3, R83 ;  /* 0x000000530353723e */ /* 0x000fe400000010ff */
[----:B------:R-:W-:Y:S02]  /*d300*/  F2FP.BF16.F32.PACK_AB R89, R91, R90 ;  /* 0x0000005a5b59723e */ /* 0x000fe400000010ff */
[----:B------:R-:W-:Y:S01]  /*d310*/  LOP3.LUT R86, R86, R193, RZ, 0x3c, !PT ;  /* 0x000000c156567212 */ /* 0x000fe200078e3cff */
[----:B------:R-:W-:Y:S01]  /*d320*/  STSM.16.M88.4 [R46], R80 ;  /* 0x000000502e007844 */ /* 0x000fe20000000200 */
[----:B------:R-:W-:Y:S02]  /*d330*/  LOP3.LUT R8, R99, R168, RZ, 0x3c, !PT ;  /* 0x000000a863087212 */ /* 0x000fe400078e3cff */
[----:B------:R-:W-:-:S02]  /*d340*/  MOV R54, R54 ;  /* 0x0000003600367202 */ /* 0x000fc40000000f00 */
[----:B------:R-:W-:Y:S02]  /*d350*/  F2FP.BF16.F32.PACK_AB R90, R93, R92 ;  /* 0x0000005c5d5a723e */ /* 0x000fe400000010ff */
[----:B------:R-:W-:Y:S02]  /*d360*/  F2FP.BF16.F32.PACK_AB R91, R165, R164 ;  /* 0x000000a4a55b723e */ /* 0x000fe400000010ff */
[----:B------:R-:W-:Y:S02]  /*d370*/  F2FP.BF16.F32.PACK_AB R96, R97, R96 ;  /* 0x000000606160723e */ /* 0x000fe400000010ff */
[----:B------:R-:W-:Y:S01]  /*d380*/  F2FP.BF16.F32.PACK_AB R104, R105, R104 ;  /* 0x000000686968723e */ /* 0x000fe200000010ff */
[----:B------:R-:W-:Y:S01]  /*d390*/  STSM.16.M88.4 [R54], R88 ;  /* 0x0000005836007844 */ /* 0x000fe20000000200 */
[----:B------:R-:W-:Y:S02]  /*d3a0*/  LOP3.LUT R94, R29, R6, RZ, 0x3c, !PT ;  /* 0x000000061d5e7212 */ /* 0x000fe400078e3cff */
[----:B------:R-:W-:-:S02]  /*d3b0*/  MOV R62, R62 ;  /* 0x0000003e003e7202 */ /* 0x000fc40000000f00 */
[----:B------:R-:W-:Y:S02]  /*d3c0*/  F2FP.BF16.F32.PACK_AB R97, R167, R166 ;  /* 0x000000a6a761723e */ /* 0x000fe400000010ff */
[----:B0-----:R-:W-:Y:S02]  /*d3d0*/  F2FP.BF16.F32.PACK_AB R98, R101, R100 ;  /* 0x000000646562723e */ /* 0x001fe400000010ff */
        /* <DEDUP_REMOVED lines=11> */
[----:B------:R-:W-:-:S02]  /*d490*/  MOV R78, R78 ;  /* 0x0000004e004e7202 */ /* 0x000fc40000000f00 */
[----:B------:R-:W-:Y:S02]  /*d4a0*/  F2FP.BF16.F32.PACK_AB R114, R117, R116 ;  /* 0x000000747572723e */ /* 0x000fe400000010ff */
[----:B------:R-:W-:Y:S02]  /*d4b0*/  F2FP.BF16.F32.PACK_AB R115, R119, R118 ;  /* 0x000000767773723e */ /* 0x000fe400000010ff */
[----:B------:R-:W-:Y:S02]  /*d4c0*/  F2FP.BF16.F32.PACK_AB R121, R123, R122 ;  /* 0x0000007a7b79723e */ /* 0x000fe400000010ff */
[----:B------:R-:W-:Y:S01]  /*d4d0*/  F2FP.BF16.F32.PACK_AB R128, R129, R128 ;  /* 0x000000808180723e */ /* 0x000fe200000010ff */
[----:B------:R-:W-:Y:S01]  /*d4e0*/  STSM.16.M88.4 [R78], R112 ;  /* 0x000000704e007844 */ /* 0x000fe20000000200 */
[----:B------:R-:W-:Y:S02]  /*d4f0*/  MOV R86, R86 ;  /* 0x0000005600567202 */ /* 0x000fe40000000f00 */
[----:B------:R-:W-:-:S02]  /*d500*/  F2FP.BF16.F32.PACK_AB R122, R125, R124 ;  /* 0x0000007c7d7a723e */ /* 0x000fc400000010ff */
[----:B------:R-:W-:Y:S02]  /*d510*/  F2FP.BF16.F32.PACK_AB R123, R127, R126 ;  /* 0x0000007e7f7b723e */ /* 0x000fe400000010ff */
[----:B------:R-:W-:Y:S02]  /*d520*/  F2FP.BF16.F32.PACK_AB R129, R131, R130 ;  /* 0x000000828381723e */ /* 0x000fe400000010ff */
[----:B------:R-:W-:Y:S01]  /*d530*/  F2FP.BF16.F32.PACK_AB R136, R137, R136 ;  /* 0x000000888988723e */ /* 0x000fe200000010ff */
[----:B------:R-:W-:Y:S01]  /*d540*/  STSM.16.M88.4 [R86], R120 ;  /* 0x0000007856007844 */ /* 0x000fe20000000200 */
[----:B------:R-:W-:Y:S02]  /*d550*/  MOV R94, R94 ;  /* 0x0000005e005e7202 */ /* 0x000fe40000000f00 */
[----:B------:R-:W-:Y:S02]  /*d560*/  F2FP.BF16.F32.PACK_AB R130, R133, R132 ;  /* 0x000000848582723e */ /* 0x000fe400000010ff */
[----:B------:R-:W-:-:S02]  /*d570*/  F2FP.BF16.F32.PACK_AB R131, R135, R134 ;  /* 0x000000868783723e */ /* 0x000fc400000010ff */
[----:B------:R-:W-:Y:S02]  /*d580*/  F2FP.BF16.F32.PACK_AB R137, R139, R138 ;  /* 0x0000008a8b89723e */ /* 0x000fe400000010ff */
[----:B------:R-:W-:Y:S01]  /*d590*/  F2FP.BF16.F32.PACK_AB R144, R145, R144 ;  /* 0x000000909190723e */ /* 0x000fe200000010ff */
[----:B------:R-:W-:Y:S01]  /*d5a0*/  STSM.16.M88.4 [R94], R128 ;  /* 0x000000805e007844 */ /* 0x000fe20000000200 */
[----:B------:R-:W-:Y:S02]  /*d5b0*/  MOV R10, R6 ;  /* 0x00000006000a7202 */ /* 0x000fe40000000f00 */
[----:B------:R-:W-:Y:S02]  /*d5c0*/  F2FP.BF16.F32.PACK_AB R138, R141, R140 ;  /* 0x0000008c8d8a723e */ /* 0x000fe400000010ff */
[----:B------:R-:W-:Y:S02]  /*d5d0*/  F2FP.BF16.F32.PACK_AB R139, R143, R142 ;  /* 0x0000008e8f8b723e */ /* 0x000fe400000010ff */
[----:B------:R-:W-:-:S02]  /*d5e0*/  F2FP.BF16.F32.PACK_AB R145, R147, R146 ;  /* 0x000000929391723e */ /* 0x000fc400000010ff */
[----:B------:R-:W-:Y:S01]  /*d5f0*/  MOV R8, R8 ;  /* 0x0000000800087202 */ /* 0x000fe20000000f00 */
[----:B------:R0:W-:Y:S01]  /*d600*/  STSM.16.M88.4 [R10], R136 ;  /* 0x000000880a007844 */ /* 0x0001e20000000200 */
[----:B------:R-:W-:Y:S02]  /*d610*/  F2FP.BF16.F32.PACK_AB R146, R149, R148 ;  /* 0x000000949592723e */ /* 0x000fe400000010ff */
[----:B------:R-:W-:Y:S02]  /*d620*/  F2FP.BF16.F32.PACK_AB R147, R151, R150 ;  /* 0x000000969793723e */ /* 0x000fe400000010ff */
[----:B------:R-:W-:Y:S02]  /*d630*/  R2UR UR4, R206 ;  /* 0x00000000ce0472ca */ /* 0x000fe400000e0000 */
[----:B------:R-:W-:Y:S01]  /*d640*/  PLOP3.LUT P0, PT, PT, PT, UP0, 0x80, 0x0 ;  /* 0x000000000000781c */ /* 0x000fe20003f0f008 */
[----:B------:R3:W-:Y:S10]  /*d650*/  STSM.16.M88.4 [R8], R144 ;  /* 0x0000009008007844 */ /* 0x0007f40000000200 */
[----:B------:R-:W-:-:S06]  /*d660*/  UIMAD.WIDE UR8, UR4, 0x4, UR8 ;  /* 0x00000004040878a5 */ /* 0x000fcc000f8e0208 */
[----:B------:R-:W-:Y:S02]  /*d670*/  IMAD.U32 R6, RZ, RZ, UR8 ;  /* 0x00000008ff067e24 */ /* 0x000fe4000f8e00ff */
[----:B------:R-:W-:Y:S01]  /*d680*/  IMAD.U32 R7, RZ, RZ, UR9 ;  /* 0x00000009ff077e24 */ /* 0x000fe2000f8e00ff */
[----:B------:R-:W-:Y:S01]  /*d690*/  BAR.SYNC.DEFER_BLOCKING 0x1, 0x100 ;  /* 0x0044000000007b1d */ /* 0x000fe20000010000 */
[----:B--2---:R-:W-:-:S05]  /*d6a0*/  ISETP.NE.AND P1, PT, R16, 0x1, PT ;  /* 0x000000011000780c */ /* 0x004fca0003f25270 */
[----:B------:R-:W-:Y:S01]  /*d6b0*/  ULDC.64 UR8, c[0x0][0xc08] ;  /* 0x0003020000087ab9 */ /* 0x000fe20000000a00 */
[----:B------:R-:W2:Y:S01]  /*d6c0*/  @P0 LDG.E R3, desc[UR12][R6.64] ;  /* 0x0000000c06030981 */ /* 0x000ea2000c1e1900 */
[----:B------:R-:W-:-:S06]  /*d6d0*/  UISETP.NE.U32.AND UP1, UPT, UR8, URZ, UPT ;  /* 0x0000003f0800728c */ /* 0x000fcc000bf25070 */
[----:B------:R-:W4:Y:S01]  /*d6e0*/  @P1 LDC R9, c[0x0][0xbec] ;  /* 0x0002fb00ff091b82 */ /* 0x000f220000000800 */
[----:B------:R-:W-:Y:S01]  /*d6f0*/  ULDC UR10, c[0x0][0xa88] ;  /* 0x0002a200000a7ab9 */ /* 0x000fe20000000800 */
[----:B------:R-:W-:-:S06]  /*d700*/  UISETP.NE.AND.EX UP1, UPT, UR9, URZ, UPT, UP1 ;  /* 0x0000003f0900728c */ /* 0x000fcc000bf25310 */
[----:B-1----:R-:W1:Y:S01]  /*d710*/  @P1 LDC R12, c[0x0][0xbf0] ;  /* 0x0002fc00ff0c1b82 */ /* 0x002e620000000800 */
[----:B------:R-:W-:-:S04]  /*d720*/  PLOP3.LUT P2, PT, PT, PT, UP1, 0x80, 0x0 ;  /* 0x000000000000781c */ /* 0x000fc80003f4f018 */
[----:B------:R-:W-:Y:S02]  /*d730*/  @UP1 ULDC.64 UR8, c[0x0][0xc08] ;  /* 0x0003020000081ab9 */ /* 0x000fe40000000a00 */
[----:B------:R-:W-:-:S03]  /*d740*/  @UP1 UIMAD.WIDE UR8, UR4, 0x4, UR8 ;  /* 0x00000004040818a5 */ /* 0x000fc6000f8e0208 */
[----:B------:R-:W-:-:S03]  /*d750*/  UMOV UR4, URZ ;  /* 0x0000003f00047c82 */ /* 0x000fc60008000000 */
[----:B0-----:R-:W-:Y:S02]  /*d760*/  IMAD.U32 R10, RZ, RZ, UR8 ;  /* 0x00000008ff0a7e24 */ /* 0x001fe4000f8e00ff */
[----:B------:R-:W-:Y:S01]  /*d770*/  IMAD.U32 R11, RZ, RZ, UR9 ;  /* 0x00000009ff0b7e24 */ /* 0x000fe2000f8e00ff */
[----:B--2---:R-:W-:Y:S01]  /*d780*/  @P0 R2UR UR4, R3 ;  /* 0x00000000030402ca */ /* 0x004fe200000e0000 */
[----:B------:R-:W-:-:S06]  /*d790*/  IMAD.U32 R3, RZ, RZ, UR10 ;  /* 0x0000000aff037e24 */ /* 0x000fcc000f8e00ff */
[----:B------:R3:W5:Y:S01]  /*d7a0*/  @P2 LDG.E R3, desc[UR12][R10.64] ;  /* 0x0000000c0a032981 */ /* 0x000762000c1e1900 */
[----:B-1--4-:R-:W-:Y:S07]  /*d7b0*/  @P2 BRA `(.L_x_1510) ;  /* 0x0000000000142947 */ /* 0x012fee0003800000 */
[----:B------:R-:W-:Y:S05]  /*d7c0*/  @!P0 BRA `(.L_x_1510) ;  /* 0x0000000000108947 */ /* 0x000fea0003800000 */
[----:B------:R-:W-:Y:S02]  /*d7d0*/  ULDC.64 UR8, c[0x0][0x208] ;  /* 0x0000820000087ab9 */ /* 0x000fe40000000a00 */
[----:B---3--:R-:W2:Y:S04]  /*d7e0*/  LDG.E R8, desc[UR8][R6.64] ;  /* 0x0000000806087981 */ /* 0x008ea8000c1e1900 */
[----:B-----5:R-:W2:Y:S02]  /*d7f0*/  LDG.E R3, desc[UR8][R6.64+0x4] ;  /* 0x0000040806037981 */ /* 0x020ea4000c1e1900 */
[----:B--2---:R-:W-:-:S07]  /*d800*/  IMAD.IADD R3, R3, 0x1, -R8 ;  /* 0x0000000103037824 */ /* 0x004fce00078e0a08 */
.L_x_1510:
[----:B------:R-:W-:Y:S01]  /*d810*/  R2UR UR19, R204 ;  /* 0x00000000cc1372ca */ /* 0x000fe200000e0000 */
[----:B------:R-:W-:Y:S01]  /*d820*/  USHF.R.S32.HI UR9, URZ, 0x1f, UR4 ;  /* 0x0000001f3f097899 */ /* 0x000fe20008011404 */
[----:B------:R-:W-:Y:S01]  /*d830*/  R2UR UR13, R206 ;  /* 0x00000000ce0d72ca */ /* 0x000fe200000e0000 */
[----:B------:R-:W-:Y:S01]  /*d840*/  ULDC.64 UR14, c[0x0][0xb90] ;  /* 0x0002e400000e7ab9 */ /* 0x000fe20000000a00 */
[----:B------:R-:W-:Y:S01]  /*d850*/  UMOV UR8, UR4 ;  /* 0x0000000400087c82 */ /* 0x000fe20008000000 */
[----:B---3--:R-:W-:Y:S01]  /*d860*/  VIADD R8, R22, UR61 ;  /* 0x0000003d16087c36 */ /* 0x008fe20008000000 */
[----:B------:R-:W0:Y:S01]  /*d870*/  @P1 LDC R77, c[0x0][0xbf0] ;  /* 0x0002fc00ff4d1b82 */ /* 0x000e220000000800 */
[----:B-----5:R-:W-:Y:S01]  /*d880*/  IMAD R81, R3, R16, RZ ;  /* 0x0000001003517224 */ /* 0x020fe200078e02ff */
[----:B------:R-:W-:Y:S01]  /*d890*/  ULDC.64 UR20, c[0x0][0x208] ;  /* 0x0000820000147ab9 */ /* 0x000fe20000000a00 */
[----:B------:R-:W-:-:S04]  /*d8a0*/  @P1 IMAD.HI.U32 R7, R8, R9, RZ ;  /* 0x0000000908071227 */ /* 0x000fc800078e00ff */
[----:B------:R-:W-:Y:S01]  /*d8b0*/  USHF.R.S32.HI UR16, URZ, 0x1f, UR19 ;  /* 0x0000001f3f107899 */ /* 0x000fe20008011413 */
[----:B------:R-:W-:Y:S01]  /*d8c0*/  IMAD.MOV.U32 R6, RZ, RZ, R8 ;  /* 0x000000ffff067224 */ /* 0x000fe200078e0008 */
[----:B------:R-:W-:Y:S01]  /*d8d0*/  UIMAD.WIDE.U32 UR10, UR19, UR14, UR8 ;  /* 0x0000000e130a72a5 */ /* 0x000fe2000f8e0008 */
[----:B------:R-:W-:Y:S01]  /*d8e0*/  @P1 SHF.R.U32.HI R6, RZ, R12, R7 ;  /* 0x0000000cff061219 */ /* 0x000fe20000011607 */
[----:B------:R-:W-:Y:S01]  /*d8f0*/  USHF.R.S32.HI UR8, URZ, 0x1f, UR13 ;  /* 0x0000001f3f087899 */ /* 0x000fe2000801140d */
[----:B------:R-:W-:Y:S01]  /*d900*/  IMAD R7, R205, 0x40, R19 ;  /* 0x00000040cd077824 */ /* 0x000fe200078e0213 */
[----:B------:R-:W-:Y:S01]  /*d910*/  UIMAD UR12, UR16, UR14, URZ ;  /* 0x0000000e100c72a4 */ /* 0x000fe2000f8e023f */
[----:B------:R-:W-:Y:S01]  /*d920*/  VIADD R18, R210, UR61 ;  /* 0x0000003dd2127c36 */ /* 0x000fe20008000000 */
[----:B------:R-:W-:Y:S01]  /*d930*/  USEL UR18, UR8, URZ, !UP0 ;  /* 0x0000003f08127287 */ /* 0x000fe2000c000000 */
[----:B------:R-:W-:Y:S01]  /*d940*/  IMAD.MOV R9, RZ, RZ, -R6 ;  /* 0x000000ffff097224 */ /* 0x000fe200078e0a06 */
[----:B------:R-:W-:Y:S01]  /*d950*/  UIMAD UR12, UR19, UR15, UR12 ;  /* 0x0000000f130c72a4 */ /* 0x000fe2000f8e020c */
[----:B------:R-:W-:Y:S01]  /*d960*/  IMAD.WIDE R4, R7, 0x2, R4 ;  /* 0x0000000207047825 */ /* 0x000fe200078e0204 */
[----:B------:R-:W-:Y:S01]  /*d970*/  USEL UR17, UR13, URZ, !UP0 ;  /* 0x0000003f0d117287 */ /* 0x000fe2000c000000 */
[----:B------:R-:W-:Y:S01]  /*d980*/  SHF.R.S32.HI R7, RZ, 0x1f, R6 ;  /* 0x0000001fff077819 */ /* 0x000fe20000011406 */
[----:B------:R-:W-:Y:S01]  /*d990*/  ULDC.64 UR14, c[0x0][0xb98] ;  /* 0x0002e600000e7ab9 */ /* 0x000fe20000000a00 */
[----:B------:R-:W-:Y:S01]  /*d9a0*/  UIADD3 UR11, UR11, UR12, URZ ;  /* 0x0000000c0b0b7290 */ /* 0x000fe2000fffe03f */
[----:B------:R-:W-:Y:S01]  /*d9b0*/  IMAD R9, R16, R9, R8 ;  /* 0x0000000910097224 */ /* 0x000fe200078e0208 */
[----:B------:R-:W-:Y:S01]  /*d9c0*/  UIMAD UR8, UR18, UR14, URZ ;  /* 0x0000000e120872a4 */ /* 0x000fe2000f8e023f */
[C---:B------:R-:W-:Y:S01]  /*d9d0*/  IADD3 R11, P5, R4.reuse, 0x1000, RZ ;  /* 0x00001000040b7810 */ /* 0x040fe20007fbe0ff */
[----:B------:R-:W-:Y:S01]  /*d9e0*/  UIMAD.WIDE.U32 UR10, UR17, UR14, UR10 ;  /* 0x0000000e110a72a5 */ /* 0x000fe2000f8e000a */
[----:B------:R-:W-:Y:S01]  /*d9f0*/  IADD3 R53, P3, R4, 0x4000, RZ ;  /* 0x0000400004357810 */ /* 0x000fe20007f7e0ff */
[----:B------:R-:W-:Y:S01]  /*da00*/  UIMAD UR8, UR17, UR15, UR8 ;  /* 0x0000000f110872a4 */ /* 0x000fe2000f8e0208 */
[----:B------:R-:W-:Y:S01]  /*da10*/  SHF.R.S32.HI R8, RZ, 0x1f, R9 ;  /* 0x0000001fff087819 */ /* 0x000fe20000011409 */
[----:B------:R-:W-:Y:S01]  /*da20*/  ULDC.64 UR12, c[0x0][0xaa0] ;  /* 0x0002a800000c7ab9 */ /* 0x000fe20000000a00 */
[----:B------:R-:W-:-:S02]  /*da30*/  LOP3.LUT R52, R53, 0x380, RZ, 0xc0, !PT ;  /* 0x0000038035347812 */ /* 0x000fc400078ec0ff */
[----:B------:R-:W-:Y:S01]  /*da40*/  IADD3 R6, P0, R6, UR10, RZ ;  /* 0x0000000a06067c10 */ /* 0x000fe2000ff1e0ff */
[----:B------:R-:W-:Y:S01]  /*da50*/  IMAD.U32 R10, RZ, RZ, UR8 ;  /* 0x00000008ff0a7e24 */ /* 0x000fe2000f8e00ff */
[----:B------:R-:W-:Y:S02]  /*da60*/  SHF.R.U64 R52, R52, 0x3, RZ ;  /* 0x0000000334347819 */ /* 0x000fe400000012ff */
[----:B------:R-:W-:Y:S02]  /*da70*/  IADD3 R29, P2, R4, 0x5000, RZ ;  /* 0x00005000041d7810 */ /* 0x000fe40007f5e0ff */
[----:B------:R-:W-:Y:S01]  /*da80*/  IADD3.X R7, R7, UR11, R10, P0, !PT ;  /* 0x0000000b07077c10 */ /* 0x000fe200087fe40a */
[----:B------:R-:W-:Y:S01]  /*da90*/  ULDC.64 UR10, c[0x0][0xb88] ;  /* 0x0002e200000a7ab9 */ /* 0x000fe20000000a00 */
[----:B------:R-:W-:Y:S01]  /*daa0*/  LOP3.LUT R52, R52, R53, RZ, 0x3c, !PT ;  /* 0x0000003534347212 */ /* 0x000fe200078e3cff */
[----:B------:R-:W-:Y:S01]  /*dab0*/  IMAD R10, R8, UR10, RZ ;  /* 0x0000000a080a7c24 */ /* 0x000fe2000f8e02ff */
[----:B------:R-:W-:Y:S01]  /*dac0*/  LOP3.LUT R8, R11, 0x380, RZ, 0xc0, !PT ;  /* 0x000003800b087812 */ /* 0x000fe200078ec0ff */
[----:B------:R-:W-:Y:S01]  /*dad0*/  IMAD.WIDE.U32 R6, R9, UR10, R6 ;  /* 0x0000000a09067c25 */ /* 0x000fe2000f8e0006 */
[----:B------:R-:W-:-:S02]  /*dae0*/  LOP3.LUT R28, R29, 0x380, RZ, 0xc0, !PT ;  /* 0x000003801d1c7812 */ /* 0x000fc400078ec0ff */
[----:B------:R-:W-:Y:S01]  /*daf0*/  SHF.R.U64 R8, R8, 0x3, RZ ;  /* 0x0000000308087819 */ /* 0x000fe200000012ff */
[----:B------:R-:W-:Y:S01]  /*db00*/  IMAD R15, R9, UR11, R10 ;  /* 0x0000000b090f7c24 */ /* 0x000fe2000f8e020a */
[----:B------:R-:W-:Y:S01]  /*db10*/  ULDC.64 UR10, c[0x0][0xb50] ;  /* 0x0002d400000a7ab9 */ /* 0x000fe20000000a00 */
[----:B------:R-:W-:Y:S01]  /*db20*/  IMAD.X R53, RZ, RZ, R5, P3 ;  /* 0x000000ffff357224 */ /* 0x000fe200018e0605 */
[----:B------:R-:W-:Y:S01]  /*db30*/  LEA R14, P0, R6, UR10, 0x2 ;  /* 0x0000000a060e7c11 */ /* 0x000fe2000f8010ff */
[----:B------:R-:W-:Y:S01]  /*db40*/  IMAD.IADD R7, R7, 0x1, R15 ;  /* 0x0000000107077824 */ /* 0x000fe200078e020f */
[----:B------:R-:W-:Y:S01]  /*db50*/  LOP3.LUT R8, R8, R11, RZ, 0x3c, !PT ;  /* 0x0000000b08087212 */ /* 0x000fe200078e3cff */
[----:B------:R-:W-:Y:S01]  /*db60*/  IMAD.X R9, RZ, RZ, R5, P5 ;  /* 0x000000ffff097224 */ /* 0x000fe200028e0605 */
[----:B------:R-:W-:Y:S01]  /*db70*/  IADD3 R41, P3, R4, 0xa000, RZ ;  /* 0x0000a00004297810 */ /* 0x000fe20007f7e0ff */
[----:B------:R-:W-:Y:S01]  /*db80*/  SHFL.IDX PT, R20, R14, RZ, 0x1c1f ;  /* 0x001c1fff0e147589 */ /* 0x000fe200000e0000 */
[----:B------:R-:W-:-:S02]  /*db90*/  LEA.HI.X R11, R6, UR11, R7, 0x2, P0 ;  /* 0x0000000b060b7c11 */ /* 0x000fc400080f1407 */
[----:B------:R-:W-:Y:S02]  /*dba0*/  SHF.R.U64 R28, R28, 0x3, RZ ;  /* 0x000000031c1c7819 */ /* 0x000fe400000012ff */
[C---:B------:R-:W-:Y:S01]  /*dbb0*/  IADD3 R13, P4, R4.reuse, 0x2000, RZ ;  /* 0x00002000040d7810 */ /* 0x040fe20007f9e0ff */
[----:B------:R-:W1:Y:S01]  /*dbc0*/  SHFL.IDX PT, R21, R11, RZ, 0x1c1f ;  /* 0x001c1fff0b157589 */ /* 0x000e6200000e0000 */
[----:B------:R-:W-:Y:S01]  /*dbd0*/  IADD3 R25, P0, R4, 0x3000, RZ ;  /* 0x0000300004197810 */ /* 0x000fe20007f1e0ff */
[----:B------:R-:W-:Y:S01]  /*dbe0*/  UIMAD UR10, UR9, UR12, URZ ;  /* 0x0000000c090a72a4 */ /* 0x000fe2000f8e023f */
[----:B------:R-:W-:Y:S01]  /*dbf0*/  LOP3.LUT R40, R41, 0x380, RZ, 0xc0, !PT ;  /* 0x0000038029287812 */ /* 0x000fe200078ec0ff */
[----:B------:R-:W-:Y:S01]  /*dc00*/  SHFL.IDX PT, R42, R14, 0x1, 0x1c1f ;  /* 0x003c1f000e2a7f89 */ /* 0x000fe200000e0000 */
[----:B------:R-:W-:Y:S01]  /*dc10*/  LOP3.LUT R24, R25, 0x380, RZ, 0xc0, !PT ;  /* 0x0000038019187812 */ /* 0x000fe200078ec0ff */
[----:B------:R-:W-:Y:S01]  /*dc20*/  VIADD R6, R18, 0x8 ;  /* 0x0000000812067836 */ /* 0x000fe20000000000 */
[----:B------:R-:W-:Y:S01]  /*dc30*/  SHF.R.U64 R40, R40, 0x3, RZ ;  /* 0x0000000328287819 */ /* 0x000fe200000012ff */
[----:B------:R-:W2:Y:S01]  /*dc40*/  SHFL.IDX PT, R43, R11, 0x1, 0x1c1f ;  /* 0x003c1f000b2b7f89 */ /* 0x000ea200000e0000 */
[----:B------:R-:W-:-:S02]  /*dc50*/  SHF.R.U64 R24, R24, 0x3, RZ ;  /* 0x0000000318187819 */ /* 0x000fc400000012ff */
[----:B------:R-:W-:Y:S01]  /*dc60*/  LOP3.LUT R40, R40, R41, RZ, 0x3c, !PT ;  /* 0x0000002928287212 */ /* 0x000fe200078e3cff */
[--C-:B------:R-:W-:Y:S01]  /*dc70*/  IMAD.X R41, RZ, RZ, R5.reuse, P3 ;  /* 0x000000ffff297224 */ /* 0x100fe200018e0605 */
[----:B------:R-:W-:Y:S01]  /*dc80*/  LOP3.LUT R24, R24, R25, RZ, 0x3c, !PT ;  /* 0x0000001918187212 */ /* 0x000fe200078e3cff */
[--C-:B------:R-:W-:Y:S01]  /*dc90*/  IMAD.X R25, RZ, RZ, R5.reuse, P0 ;  /* 0x000000ffff197224 */ /* 0x100fe200000e0605 */
[----:B------:R-:W-:Y:S02]  /*dca0*/  IADD3 R57, P0, R4, 0x9000, RZ ;  /* 0x0000900004397810 */ /* 0x000fe40007f1e0ff */
[----:B------:R-:W-:Y:S01]  /*dcb0*/  LOP3.LUT R28, R28, R29, RZ, 0x3c, !PT ;  /* 0x0000001d1c1c7212 */ /* 0x000fe200078e3cff */
[----:B------:R-:W-:Y:S01]  /*dcc0*/  IMAD.X R29, RZ, RZ, R5, P2 ;  /* 0x000000ffff1d7224 */ /* 0x000fe200010e0605 */
[----:B------:R-:W-:Y:S02]  /*dcd0*/  IADD3 R10, P3, R4, 0xf000, RZ ;  /* 0x0000f000040a7810 */ /* 0x000fe40007f7e0ff */
[----:B------:R-:W-:-:S02]  /*dce0*/  LOP3.LUT R56, R57, 0x380, RZ, 0xc0, !PT ;  /* 0x0000038039387812 */ /* 0x000fc400078ec0ff */
[C---:B------:R-:W-:Y:S02]  /*dcf0*/  IADD3 R45, P2, R4.reuse, 0xb000, RZ ;  /* 0x0000b000042d7810 */ /* 0x040fe40007f5e0ff */
[----:B------:R-:W-:Y:S02]  /*dd00*/  LOP3.LUT R12, R13, 0x380, RZ, 0xc0, !PT ;  /* 0x000003800d0c7812 */ /* 0x000fe400078ec0ff */
[C---:B------:R-:W-:Y:S02]  /*dd10*/  IADD3 R33, P6, R4.reuse, 0x6000, RZ ;  /* 0x0000600004217810 */ /* 0x040fe40007fde0ff */
[----:B------:R-:W-:Y:S01]  /*dd20*/  IADD3 R37, P5, R4, 0x7000, RZ ;  /* 0x0000700004257810 */ /* 0x000fe20007fbe0ff */
[----:B------:R-:W-:Y:S01]  /*dd30*/  UIMAD.WIDE.U32 UR8, UR4, UR12, URZ ;  /* 0x0000000c040872a5 */ /* 0x000fe2000f8e003f */
[----:B------:R-:W-:Y:S01]  /*dd40*/  LOP3.LUT R3, R10, 0x380, RZ, 0xc0, !PT ;  /* 0x000003800a037812 */ /* 0x000fe200078ec0ff */
[----:B------:R-:W-:Y:S01]  /*dd50*/  UIMAD UR10, UR4, UR13, UR10 ;  /* 0x0000000d040a72a4 */ /* 0x000fe2000f8e020a */
[----:B------:R-:W-:Y:S01]  /*dd60*/  SHF.R.U64 R56, R56, 0x3, RZ ;  /* 0x0000000338387819 */ /* 0x000fe200000012ff */
[----:B------:R-:W-:Y:S01]  /*dd70*/  IMAD.X R49, RZ, RZ, R5, P3 ;  /* 0x000000ffff317224 */ /* 0x000fe200018e0605 */
[----:B------:R-:W-:Y:S01]  /*dd80*/  LOP3.LUT R44, R45, 0x380, RZ, 0xc0, !PT ;  /* 0x000003802d2c7812 */ /* 0x000fe200078ec0ff */
[----:B------:R-:W-:Y:S01]  /*dd90*/  ULDC.64 UR12, c[0x0][0xae8] ;  /* 0x0002ba00000c7ab9 */ /* 0x000fe20000000a00 */
[----:B------:R-:W-:-:S02]  /*dda0*/  SHF.R.U64 R3, R3, 0x3, RZ ;  /* 0x0000000303037819 */ /* 0x000fc400000012ff */
[----:B------:R-:W-:Y:S01]  /*ddb0*/  LOP3.LUT R56, R56, R57, RZ, 0x3c, !PT ;  /* 0x0000003938387212 */ /* 0x000fe200078e3cff */
[--C-:B------:R-:W-:Y:S01]  /*ddc0*/  IMAD.X R57, RZ, RZ, R5.reuse, P0 ;  /* 0x000000ffff397224 */ /* 0x100fe200000e0605 */
[----:B------:R-:W-:Y:S02]  /*ddd0*/  SHF.R.U64 R44, R44, 0x3, RZ ;  /* 0x000000032c2c7819 */ /* 0x000fe400000012ff */
[----:B------:R-:W-:Y:S02]  /*dde0*/  LOP3.LUT P0, RZ, R208, 0x3, RZ, 0xc0, !PT ;  /* 0x00000003d0ff7812 */ /* 0x000fe4000780c0ff */
[----:B------:R-:W-:Y:S02]  /*ddf0*/  LOP3.LUT R48, R3, R10, RZ, 0x3c, !PT ;  /* 0x0000000a03307212 */ /* 0x000fe400078e3cff */
[----:B------:R-:W-:Y:S01]  /*de00*/  LOP3.LUT R44, R44, R45, RZ, 0x3c, !PT ;  /* 0x0000002d2c2c7212 */ /* 0x000fe200078e3cff */
[----:B------:R-:W3:Y:S01]  /*de10*/  @P1 LDC R3, c[0x0][0xbec] ;  /* 0x0002fb00ff031b82 */ /* 0x000ee20000000800 */
[----:B------:R-:W-:Y:S01]  /*de20*/  IMAD.X R45, RZ, RZ, R5, P2 ;  /* 0x000000ffff2d7224 */ /* 0x000fe200010e0605 */
[----:B------:R-:W-:-:S02]  /*de30*/  SHF.R.U64 R12, R12, 0x3, RZ ;  /* 0x000000030c0c7819 */ /* 0x000fc400000012ff */
[----:B------:R-:W-:Y:S02]  /*de40*/  ISETP.GE.OR P2, PT, R18, R81, P0 ;  /* 0x000000511200720c */ /* 0x000fe40000746670 */
[----:B------:R-:W-:Y:S01]  /*de50*/  LOP3.LUT R12, R12, R13, RZ, 0x3c, !PT ;  /* 0x0000000d0c0c7212 */ /* 0x000fe200078e3cff */
[--C-:B------:R-:W-:Y:S01]  /*de60*/  IMAD.X R13, RZ, RZ, R5.reuse, P4 ;  /* 0x000000ffff0d7224 */ /* 0x100fe200020e0605 */
[----:B------:R-:W-:Y:S02]  /*de70*/  IADD3 R65, P4, R4, 0x8000, RZ ;  /* 0x0000800004417810 */ /* 0x000fe40007f9e0ff */
[----:B------:R-:W-:Y:S02]  /*de80*/  LOP3.LUT R32, R33, 0x380, RZ, 0xc0, !PT ;  /* 0x0000038021207812 */ /* 0x000fe400078ec0ff */
[----:B------:R-:W-:Y:S02]  /*de90*/  LOP3.LUT R36, R37, 0x380, RZ, 0xc0, !PT ;  /* 0x0000038025247812 */ /* 0x000fe400078ec0ff */
[----:B------:R-:W-:Y:S01]  /*dea0*/  LOP3.LUT R64, R65, 0x380, RZ, 0xc0, !PT ;  /* 0x0000038041407812 */ /* 0x000fe200078ec0ff */
[----:B------:R-:W-:Y:S01]  /*deb0*/  UIADD3 UR9, UR9, UR10, URZ ;  /* 0x0000000a09097290 */ /* 0x000fe2000fffe03f */
[----:B------:R-:W-:Y:S01]  /*dec0*/  SHF.R.U64 R32, R32, 0x3, RZ ;  /* 0x0000000320207819 */ /* 0x000fe200000012ff */
[----:B-1----:R1:W-:Y:S01]  /*ded0*/  @!P2 ST.E desc[UR20][R20.64], R0 ;  /* 0x000000001400a985 */ /* 0x0023e2000c101914 */
[----:B------:R-:W-:Y:S01]  /*dee0*/  SHF.R.U64 R36, R36, 0x3, RZ ;  /* 0x0000000324247819 */ /* 0x000fe200000012ff */
[----:B------:R-:W-:Y:S01]  /*def0*/  UIMAD UR4, UR16, UR12, URZ ;  /* 0x0000000c100472a4 */ /* 0x000fe2000f8e023f */
[----:B------:R-:W-:Y:S01]  /*df00*/  SHF.R.U64 R64, R64, 0x3, RZ ;  /* 0x0000000340407819 */ /* 0x000fe200000012ff */
[----:B------:R-:W-:Y:S01]  /*df10*/  UIMAD.WIDE.U32 UR8, UR19, UR12, UR8 ;  /* 0x0000000c130872a5 */ /* 0x000fe2000f8e0008 */
[----:B------:R-:W-:Y:S01]  /*df20*/  LOP3.LUT R32, R32, R33, RZ, 0x3c, !PT ;  /* 0x0000002120207212 */ /* 0x000fe200078e3cff */
[--C-:B------:R-:W-:Y:S01]  /*df30*/  IMAD.X R33, RZ, RZ, R5.reuse, P6 ;  /* 0x000000ffff217224 */ /* 0x100fe200030e0605 */
[----:B------:R-:W-:Y:S01]  /*df40*/  LOP3.LUT R36, R36, R37, RZ, 0x3c, !PT ;  /* 0x0000002524247212 */ /* 0x000fe200078e3cff */
[--C-:B------:R-:W-:Y:S01]  /*df50*/  IMAD.X R37, RZ, RZ, R5.reuse, P5 ;  /* 0x000000ffff257224 */ /* 0x100fe200028e0605 */
[----:B------:R-:W-:Y:S01]  /*df60*/  LOP3.LUT R64, R64, R65, RZ, 0x3c, !PT ;  /* 0x0000004140407212 */ /* 0x000fe200078e3cff */
[----:B------:R-:W-:Y:S01]  /*df70*/  IMAD.X R65, RZ, RZ, R5, P4 ;  /* 0x000000ffff417224 */ /* 0x000fe200020e0605 */
[----:B------:R-:W-:Y:S01]  /*df80*/  ULDC.64 UR10, c[0x0][0xaf0] ;  /* 0x0002bc00000a7ab9 */ /* 0x000fe20000000a00 */
[----:B-1----:R-:W-:Y:S01]  /*df90*/  IMAD R0, R203, 0x20, R205 ;  /* 0x00000020cb007824 */ /* 0x002fe200078e02cd */
[----:B------:R-:W-:Y:S01]  /*dfa0*/  UIMAD UR4, UR19, UR13, UR4 ;  /* 0x0000000d130472a4 */ /* 0x000fe2000f8e0204 */
[----:B------:R-:W-:-:S02]  /*dfb0*/  IADD3 R73, P6, R4, 0xc000, RZ ;  /* 0x0000c00004497810 */ /* 0x000fc40007fde0ff */
[----:B------:R-:W-:Y:S01]  /*dfc0*/  VIADD R18, R0, UR61 ;  /* 0x0000003d00127c36 */ /* 0x000fe20008000000 */
[C---:B------:R-:W-:Y:S02]  /*dfd0*/  IADD3 R69, P5, R4.reuse, 0xd000, RZ ;  /* 0x0000d00004457810 */ /* 0x040fe40007fbe0ff */
[----:B------:R-:W-:Y:S01]  /*dfe0*/  IADD3 R61, P4, R4, 0xe000, RZ ;  /* 0x0000e000043d7810 */ /* 0x000fe20007f9e0ff */
[----:B---3--:R-:W-:Y:S01]  /*dff0*/  @P1 IMAD.HI.U32 R0, R18, R3, RZ ;  /* 0x0000000312001227 */ /* 0x008fe200078e00ff */
[----:B------:R-:W-:Y:S01]  /*e000*/  UIADD3 UR9, UR9, UR4, URZ ;  /* 0x0000000409097290 */ /* 0x000fe2000fffe03f */
[----:B------:R-:W-:Y:S01]  /*e010*/  LOP3.LUT R72, R73, 0x380, RZ, 0xc0, !PT ;  /* 0x0000038049487812 */ /* 0x000fe200078ec0ff */
[----:B------:R-:W-:Y:S01]  /*e020*/  UIMAD UR4, UR18, UR10, URZ ;  /* 0x0000000a120472a4 */ /* 0x000fe2000f8e023f */
[----:B------:R-:W-:Y:S02]  /*e030*/  LOP3.LUT R68, R69, 0x380, RZ, 0xc0, !PT ;  /* 0x0000038045447812 */ /* 0x000fe400078ec0ff */
[----:B------:R-:W-:-:S02]  /*e040*/  LOP3.LUT R60, R61, 0x380, RZ, 0xc0, !PT ;  /* 0x000003803d3c7812 */ /* 0x000fc400078ec0ff */
[----:B------:R-:W-:Y:S01]  /*e050*/  ISETP.GE.OR P0, PT, R6, R81, P0 ;  /* 0x000000510600720c */ /* 0x000fe20000706670 */
[----:B------:R-:W-:Y:S01]  /*e060*/  IMAD.MOV.U32 R21, RZ, RZ, R18 ;  /* 0x000000ffff157224 */ /* 0x000fe200078e0012 */
[----:B------:R-:W-:Y:S01]  /*e070*/  LOP3.LUT R7, R4, 0x380, RZ, 0xc0, !PT ;  /* 0x0000038004077812 */ /* 0x000fe200078ec0ff */
[----:B------:R-:W-:Y:S01]  /*e080*/  UIMAD UR4, UR17, UR11, UR4 ;  /* 0x0000000b110472a4 */ /* 0x000fe2000f8e0204 */
[----:B0-----:R-:W-:Y:S01]  /*e090*/  @P1 SHF.R.U32.HI R21, RZ, R77, R0 ;  /* 0x0000004dff151219 */ /* 0x001fe20000011600 */
[----:B------:R-:W-:Y:S01]  /*e0a0*/  UIMAD.WIDE.U32 UR8, UR17, UR10, UR8 ;  /* 0x0000000a110872a5 */ /* 0x000fe2000f8e0008 */
[----:B------:R-:W-:Y:S02]  /*e0b0*/  SHF.R.U64 R72, R72, 0x3, RZ ;  /* 0x0000000348487819 */ /* 0x000fe400000012ff */
[----:B------:R-:W-:Y:S02]  /*e0c0*/  SHF.R.U64 R68, R68, 0x3, RZ ;  /* 0x0000000344447819 */ /* 0x000fe400000012ff */
[----:B------:R-:W-:-:S02]  /*e0d0*/  SHF.R.U64 R60, R60, 0x3, RZ ;  /* 0x000000033c3c7819 */ /* 0x000fc400000012ff */
[----:B------:R-:W-:Y:S01]  /*e0e0*/  SHF.R.U64 R7, R7, 0x3, RZ ;  /* 0x0000000307077819 */ /* 0x000fe200000012ff */
[----:B------:R-:W-:Y:S01]  /*e0f0*/  UIADD3 UR4, UR9, UR4, URZ ;  /* 0x0000000409047290 */ /* 0x000fe2000fffe03f */
[--C-:B------:R-:W-:Y:S01]  /*e100*/  SHF.R.S32.HI R0, RZ, 0x1f, R21.reuse ;  /* 0x0000001fff007819 */ /* 0x100fe20000011415 */
[----:B------:R-:W-:Y:S01]  /*e110*/  IMAD.MOV R77, RZ, RZ, -R21 ;  /* 0x000000ffff4d7224 */ /* 0x000fe200078e0a15 */
[----:B------:R-:W-:Y:S01]  /*e120*/  LOP3.LUT R72, R72, R73, RZ, 0x3c, !PT ;  /* 0x0000004948487212 */ /* 0x000fe200078e3cff */
[--C-:B------:R-:W-:Y:S01]  /*e130*/  IMAD.X R73, RZ, RZ, R5.reuse, P6 ;  /* 0x000000ffff497224 */ /* 0x100fe200030e0605 */
[----:B------:R-:W-:Y:S01]  /*e140*/  LOP3.LUT R68, R68, R69, RZ, 0x3c, !PT ;  /* 0x0000004544447212 */ /* 0x000fe200078e3cff */
[--C-:B------:R-:W-:Y:S01]  /*e150*/  IMAD.X R69, RZ, RZ, R5.reuse, P5 ;  /* 0x000000ffff457224 */ /* 0x100fe200028e0605 */
[----:B------:R-:W-:Y:S01]  /*e160*/  LOP3.LUT R60, R60, R61, RZ, 0x3c, !PT ;  /* 0x0000003d3c3c7212 */ /* 0x000fe200078e3cff */
[----:B------:R-:W-:Y:S01]  /*e170*/  IMAD.X R61, RZ, RZ, R5, P4 ;  /* 0x000000ffff3d7224 */ /* 0x000fe200020e0605 */
[----:B------:R-:W-:Y:S01]  /*e180*/  LOP3.LUT R4, R7, R4, RZ, 0x3c, !PT ;  /* 0x0000000407047212 */ /* 0x000fe200078e3cff */
[----:B------:R-:W-:Y:S01]  /*e190*/  ULDC.64 UR10, c[0x0][0xae0] ;  /* 0x0002b800000a7ab9 */ /* 0x000fe20000000a00 */
[----:B------:R-:W-:Y:S01]  /*e1a0*/  IMAD R77, R16, R77, R18 ;  /* 0x0000004d104d7224 */ /* 0x000fe200078e0212 */
[----:B--2---:R0:W-:Y:S01]  /*e1b0*/  @!P0 ST.E desc[UR20][R42.64], R2 ;  /* 0x000000022a008985 */ /* 0x0041e2000c101914 */
[----:B------:R-:W-:-:S02]  /*e1c0*/  IMAD R0, R0, UR10, RZ ;  /* 0x0000000a00007c24 */ /* 0x000fc4000f8e02ff */
[----:B------:R-:W-:Y:S01]  /*e1d0*/  IMAD.U32 R3, RZ, RZ, UR9 ;  /* 0x00000009ff037e24 */ /* 0x000fe2000f8e00ff */
[----:B------:R-:W5:Y:S01]  /*e1e0*/  LD.E.128 R4, desc[UR20][R4.64] ;  /* 0x0000001404047980 */ /* 0x000f62000c101d00 */
[----:B------:R-:W-:Y:S02]  /*e1f0*/  IMAD.U32 R3, RZ, RZ, UR4 ;  /* 0x00000004ff037e24 */ /* 0x000fe4000f8e00ff */
[----:B------:R-:W-:Y:S01]  /*e200*/  IMAD R79, R21, UR11, R0 ;  /* 0x0000000b154f7c24 */ /* 0x000fe2000f8e0200 */
[----:B------:R-:W5:Y:S01]  /*e210*/  LD.E.128 R8, desc[UR20][R8.64] ;  /* 0x0000001408087980 */ /* 0x000f62000c101d00 */
[----:B------:R-:W-:Y:S01]  /*e220*/  SHF.R.S32.HI R0, RZ, 0x1f, R77 ;  /* 0x0000001fff007819 */ /* 0x000fe2000001144d */
[----:B0-----:R-:W-:Y:S02]  /*e230*/  IMAD.U32 R2, RZ, RZ, UR8 ;  /* 0x00000008ff027e24 */ /* 0x001fe4000f8e00ff */
[----:B------:R-:W5:Y:S01]  /*e240*/  LD.E.128 R12, desc[UR20][R12.64] ;  /* 0x000000140c0c7980 */ /* 0x000f62000c101d00 */
[----:B------:R-:W-:-:S03]  /*e250*/  ULDC.64 UR8, c[0x0][0xad8] ;  /* 0x0002b60000087ab9 */ /* 0x000fc60000000a00 */
[----:B------:R-:W5:Y:S01]  /*e260*/  LD.E.128 R24, desc[UR20][R24.64] ;  /* 0x0000001418187980 */ /* 0x000f62000c101d00 */
[----:B------:R-:W-:-:S03]  /*e270*/  IMAD.WIDE.U32 R2, R21, UR10, R2 ;  /* 0x0000000a15027c25 */ /* 0x000fc6000f8e0002 */
[----:B------:R-:W5:Y:S04]  /*e280*/  LD.E.128 R52, desc[UR20][R52.64] ;  /* 0x0000001434347980 */ /* 0x000f68000c101d00 */
        /* <DEDUP_REMOVED lines=10> */
[----:B------:R-:W5:Y:S01]  /*e330*/  LD.E.128 R48, desc[UR20][R48.64] ;  /* 0x0000001430307980 */ /* 0x000f62000c101d00 */
[----:B------:R-:W-:Y:S01]  /*e340*/  IMAD.IADD R3, R3, 0x1, R79 ;  /* 0x0000000103037824 */ /* 0x000fe200078e024f */
[----:B------:R-:W-:Y:S01]  /*e350*/  BSSY B1, `(.L_x_1511) ;  /* 0x000002c000017945 */ /* 0x000fe20003800000 */
[----:B------:R-:W-:Y:S01]  /*e360*/  IMAD R16, R0, UR8, RZ ;  /* 0x0000000800107c24 */ /* 0x000fe2000f8e02ff */
[----:B------:R-:W-:Y:S01]  /*e370*/  @!PT LDS RZ, [RZ] ;  /* 0x00000000fffff984 */ /* 0x000fe20000000800 */
[----:B------:R-:W-:Y:S01]  /*e380*/  @!PT LDS RZ, [RZ] ;  /* 0x00000000fffff984 */ /* 0x000fe20000000800 */
[----:B------:R-:W-:Y:S01]  /*e390*/  @!PT LDS RZ, [RZ] ;  /* 0x00000000fffff984 */ /* 0x000fe20000000800 */
[----:B------:R-:W-:Y:S01]  /*e3a0*/  @!PT LDS RZ, [RZ] ;  /* 0x00000000fffff984 */ /* 0x000fe20000000800 */
[----:B------:R0:W-:Y:S06]  /*e3b0*/  MEMBAR.ALL.CTA ;  /* 0x0000000000007992 */ /* 0x0001ec0000008000 */
[----:B0-----:R-:W0:Y:S01]  /*e3c0*/  FENCE.VIEW.ASYNC.S ;  /* 0x00000000000073c6 */ /* 0x001e220000000000 */
[----:B------:R-:W-:-:S02]  /*e3d0*/  VIADD R80, R205, UR61 ;  /* 0x0000003dcd507c36 */ /* 0x000fc40008000000 */
[C---:B------:R-:W-:Y:S02]  /*e3e0*/  IMAD R21, R77.reuse, UR9, R16 ;  /* 0x000000094d157c24 */ /* 0x040fe4000f8e0210 */
[----:B------:R-:W-:Y:S01]  /*e3f0*/  IMAD.WIDE.U32 R2, R77, UR8, R2 ;  /* 0x000000084d027c25 */ /* 0x000fe2000f8e0002 */
[CC--:B------:R-:W-:Y:S01]  /*e400*/  ISETP.GE.AND P2, PT, R80.reuse, R81.reuse, PT ;  /* 0x000000515000720c */ /* 0x0c0fe20003f46270 */
[----:B------:R-:W-:Y:S02]  /*e410*/  ULDC.64 UR8, c[0x0][0xa80] ;  /* 0x0002a00000087ab9 */ /* 0x000fe40000000a00 */
[----:B------:R-:W-:Y:S01]  /*e420*/  VIADD R0, R80, 0x20 ;  /* 0x0000002050007836 */ /* 0x000fe20000000000 */
[----:B------:R-:W-:Y:S01]  /*e430*/  LEA R16, P3, R2, UR8, 0x1 ;  /* 0x0000000802107c11 */ /* 0x000fe2000f8608ff */
[----:B------:R-:W-:Y:S02]  /*e440*/  IMAD.IADD R3, R3, 0x1, R21 ;  /* 0x0000000103037824 */ /* 0x000fe400078e0215 */
[----:B------:R-:W-:Y:S01]  /*e450*/  VIADD R23, R23, 0x30820 ;  /* 0x0003082017177836 */ /* 0x000fe20000000000 */
[----:B------:R-:W-:Y:S01]  /*e460*/  ISETP.GE.AND P1, PT, R0, R81, PT ;  /* 0x000000510000720c */ /* 0x000fe20003f26270 */
[----:B------:R-:W-:Y:S01]  /*e470*/  VIADD R0, R80, 0x40 ;  /* 0x0000004050007836 */ /* 0x000fe20000000000 */
[----:B------:R-:W-:Y:S01]  /*e480*/  LEA.HI.X R18, R2, UR9, R3, 0x1, P3 ;  /* 0x0000000902127c11 */ /* 0x000fe200098f0c03 */
[----:B0-----:R0:W1:Y:S01]  /*e490*/  SHFL.IDX PT, R78, R16, RZ, 0x181f ;  /* 0x00181fff104e7589 */ /* 0x00106200000e0000 */
[----:B------:R-:W-:-:S02]  /*e4a0*/  PRMT R23, RZ, 0x654, R23 ;  /* 0x00000654ff177816 */ /* 0x000fc40000000017 */
[----:B------:R-:W-:Y:S02]  /*e4b0*/  ISETP.GE.AND P0, PT, R0, R81, PT ;  /* 0x000000510000720c */ /* 0x000fe40003f06270 */
[----:B------:R0:W2:Y:S01]  /*e4c0*/  SHFL.IDX PT, R0, R18, RZ, 0x181f ;  /* 0x00181fff12007589 */ /* 0x0000a200000e0000 */
[----:B------:R0:W-:Y:S01]  /*e4d0*/  SYNCS.ARRIVE.TRANS64.RED.A1T0 RZ, [R23+URZ], RZ ;  /* 0x000000ff17ff79a7 */ /* 0x0001e2000810043f */
[----:B------:R-:W-:Y:S09]  /*e4e0*/  @P2 BRA `(.L_x_1512) ;  /* 0x0000000000482947 */ /* 0x000ff20003800000 */
        /* <DEDUP_REMOVED lines=18> */
.L_x_1512:
[----:B------:R-:W-:Y:S05]  /*e610*/  BSYNC B1 ;  /* 0x0000000000017941 */ /* 0x000fea0003800000 */
.L_x_1511:
[----:B--2---:R2:W4:Y:S01]  /*e620*/  SHFL.IDX PT, R0, R18, 0x1, 0x181f ;  /* 0x00381f0012007f89 */ /* 0x00452200000e0000 */
        /* <DEDUP_REMOVED lines=10> */
[----:B-----5:R-:W-:Y:S02]  /*e6d0*/  @!P3 LEA R4, P5, R201, R20, 0x1 ;  /* 0x00000014c904b211 */ /* 0x020fe400078a08ff */
        /* <DEDUP_REMOVED lines=10> */
.L_x_1514:
[----:B------:R-:W-:Y:S05]  /*e780*/  BSYNC B1 ;  /* 0x0000000000017941 */ /* 0x000fea0003800000 */
.L_x_1513:
[----:B----4-:R4:W0:Y:S01]  /*e790*/  SHFL.IDX PT, R0, R18, 0x2, 0x181f ;  /* 0x00581f0012007f89 */ /* 0x01082200000e0000 */
        /* <DEDUP_REMOVED lines=21> */
.L_x_1516:
[----:B------:R-:W-:Y:S05]  /*e8f0*/  BSYNC B1 ;  /* 0x0000000000017941 */ /* 0x000fea0003800000 */
.L_x_1515:
[----:B0-----:R-:W-:Y:S01]  /*e900*/  VIADD R0, R80, 0x60 ;  /* 0x0000006050007836 */ /* 0x001fe20000000000 */
[----:B--2-4-:R-:W0:Y:S04]  /*e910*/  SHFL.IDX PT, R18, R18, 0x3, 0x181f ;  /* 0x00781f0012127f89 */ /* 0x014e2800000e0000 */
[----:B------:R-:W-:Y:S01]  /*e920*/  ISETP.GE.AND P0, PT, R0, R81, PT ;  /* 0x000000510000720c */ /* 0x000fe20003f06270 */
[----:B------:R-:W2:-:S12]  /*e930*/  SHFL.IDX PT, R16, R16, 0x3, 0x181f ;  /* 0x00781f0010107f89 */ /* 0x000e9800000e0000 */
[----:B------:R-:W-:Y:S05]  /*e940*/  @P0 BRA `(.L_x_1517) ;  /* 0x0000000c00e40947 */ /* 0x000fea0003800000 */
[----:B------:R-:W-:Y:S01]  /*e950*/  ULDC UR4, c[0x0][0xac8] ;  /* 0x0002b20000047ab9 */ /* 0x000fe20000000800 */
[----:B------:R-:W-:Y:S01]  /*e960*/  ULDC.64 UR8, c[0x0][0x208] ;  /* 0x0000820000087ab9 */ /* 0x000fe20000000a00 */
[----:B------:R-:W-:Y:S02]  /*e970*/  ISETP.GE.AND P3, PT, R19, UR4, PT ;  /* 0x0000000413007c0c */ /* 0x000fe4000bf66270 */
[----:B------:R-:W-:Y:S02]  /*e980*/  ISETP.GE.AND P4, PT, R201, UR4, PT ;  /* 0x00000004c9007c0c */ /* 0x000fe4000bf86270 */
[----:B------:R-:W-:-:S09]  /*e990*/  ISETP.GE.AND P5, PT, R200, UR4, PT ;  /* 0x00000004c8007c0c */ /* 0x000fd2000bfa6270 */
[-C--:B--2---:R-:W-:Y:S02]  /*e9a0*/  @!P3 LEA R2, P0, R19, R16.reuse, 0x1 ;  /* 0x000000101302b211 */ /* 0x084fe400078008ff */
[----:B------:R-:W-:Y:S02]  /*e9b0*/  @!P4 LEA R4, P1, R201, R16, 0x1 ;  /* 0x00000010c904c211 */ /* 0x000fe400078208ff */
        /* <DEDUP_REMOVED lines=14> */
.L_x_1509:
[----:B------:R-:W-:Y:S01]  /*eaa0*/  ULDC.64 UR8, c[0x0][0xc00] ;  /* 0x0003000000087ab9 */ /* 0x000fe20000000a00 */
[----:B------:R-:W-:Y:S01]  /*eab0*/  R2UR UR4, R206 ;  /* 0x00000000ce0472ca */ /* 0x000fe200000e0000 */
[----:B------:R-:W-:Y:S01]  /*eac0*/  UISETP.NE.U32.AND UP0, UPT, UR8, URZ, UPT ;  /* 0x0000003f0800728c */ /* 0x000fe2000bf05070 */
[----:B------:R-:W0:Y:S01]  /*ead0*/  LDC R11, c[0x0][0xbe8] ;  /* 0x0002fa00ff0b7b82 */ /* 0x000e220000000800 */
[----:B------:R-:W-:Y:S01]  /*eae0*/  ULDC.64 UR12, c[0x0][0x208] ;  /* 0x00008200000c7ab9 */ /* 0x000fe20000000a00 */
[----:B------:R-:W-:Y:S01]  /*eaf0*/  R2UR UR10, R204 ;  /* 0x00000000cc0a72ca */ /* 0x000fe200000e0000 */
[----:B------:R-:W-:-:S03]  /*eb00*/  UISETP.NE.AND.EX UP0, UPT, UR9, URZ, UPT, UP0 ;  /* 0x0000003f0900728c */ /* 0x000fc6000bf05300 */
[----:B------:R-:W-:-:S03]  /*eb10*/  ULDC.64 UR8, c[0x0][0xc00] ;  /* 0x0003000000087ab9 */ /* 0x000fc60000000a00 */
[----:B------:R-:W-:Y:S02]  /*eb20*/  PLOP3.LUT P2, PT, PT, PT, UP0, 0x80, 0x0 ;  /* 0x000000000000781c */ /* 0x000fe40003f4f008 */
[----:B------:R-:W-:-:S06]  /*eb30*/  UIMAD.WIDE UR8, UR4, 0x4, UR8 ;  /* 0x00000004040878a5 */ /* 0x000fcc000f8e0208 */
[----:B------:R-:W-:Y:S02]  /*eb40*/  IMAD.U32 R2, RZ, RZ, UR8 ;  /* 0x00000008ff027e24 */ /* 0x000fe4000f8e00ff */
[----:B------:R-:W-:Y:S01]  /*eb50*/  IMAD.U32 R3, RZ, RZ, UR9 ;  /* 0x00000009ff037e24 */ /* 0x000fe2000f8e00ff */
[----:B------:R-:W-:-:S04]  /*eb60*/  ULDC.64 UR8, c[0x0][0xc08] ;  /* 0x0003020000087ab9 */ /* 0x000fc80000000a00 */
[----:B------:R-:W2:Y:S01]  /*eb70*/  @P2 LDG.E R6, desc[UR12][R2.64] ;  /* 0x0000000c02062981 */ /* 0x000ea2000c1e1900 */
[----:B0-----:R-:W-:Y:S01]  /*eb80*/  ISETP.NE.AND P0, PT, R11, 0x1, PT ;  /* 0x000000010b00780c */ /* 0x001fe20003f05270 */
[----:B------:R-:W-:-:S04]  /*eb90*/  UISETP.NE.U32.AND UP1, UPT, UR8, URZ, UPT ;  /* 0x0000003f0800728c */ /* 0x000fc8000bf25070 */
[----:B------:R-:W-:-:S06]  /*eba0*/  UISETP.NE.AND.EX UP1, UPT, UR9, URZ, UPT, UP1 ;  /* 0x0000003f0900728c */ /* 0x000fcc000bf25310 */
[----:B------:R-:W-:Y:S02]  /*ebb0*/  PLOP3.LUT P3, PT, PT, PT, UP1, 0x80, 0x0 ;  /* 0x000000000000781c */ /* 0x000fe40003f6f018 */
[----:B------:R-:W0:Y:S03]  /*ebc0*/  @P0 LDC R9, c[0x0][0xbec] ;  /* 0x0002fb00ff090b82 */ /* 0x000e260000000800 */
[----:B------:R-:W-:Y:S02]  /*ebd0*/  @UP1 ULDC.64 UR8, c[0x0][0xc08] ;  /* 0x0003020000081ab9 */ /* 0x000fe40000000a00 */
[----:B------:R-:W-:-:S03]  /*ebe0*/  @UP1 UIMAD.WIDE UR8, UR4, 0x4, UR8 ;  /* 0x00000004040818a5 */ /* 0x000fc6000f8e0208 */
[----:B------:R-:W-:Y:S02]  /*ebf0*/  ULDC UR4, c[0x0][0xa88] ;  /* 0x0002a20000047ab9 */ /* 0x000fe40000000800 */
[----:B------:R-:W-:Y:S02]  /*ec00*/  IMAD.U32 R0, RZ, RZ, UR4 ;  /* 0x00000004ff007e24 */ /* 0x000fe4000f8e00ff */
[----:B------:R-:W-:Y:S02]  /*ec10*/  IMAD.U32 R4, RZ, RZ, UR8 ;  /* 0x00000008ff047e24 */ /* 0x000fe4000f8e00ff */
[----:B------:R-:W-:Y:S01]  /*ec20*/  IMAD.U32 R5, RZ, RZ, UR9 ;  /* 0x00000009ff057e24 */ /* 0x000fe2000f8e00ff */
[----:B------:R-:W-:-:S04]  /*ec30*/  UMOV UR4, URZ ;  /* 0x0000003f00047c82 */ /* 0x000fc80008000000 */
[----:B------:R1:W5:Y:S01]  /*ec40*/  @P3 LDG.E R0, desc[UR12][R4.64] ;  /* 0x0000000c04003981 */ /* 0x000362000c1e1900 */
[----:B------:R-:W-:Y:S01]  /*ec50*/  USHF.R.S32.HI UR12, URZ, 0x1f, UR10 ;  /* 0x0000001f3f0c7899 */ /* 0x000fe2000801140a */
[----:B------:R-:W-:Y:S02]  /*ec60*/  ISETP.GE.AND P1, PT, R217, 0x80, PT ;  /* 0x00000080d900780c */ /* 0x000fe40003f26270 */
[----:B--2---:R-:W-:Y:S01]  /*ec70*/  @P2 R2UR UR4, R6 ;  /* 0x00000000060422ca */ /* 0x004fe200000e0000 */
[----:B01----:R-:W-:-:S14]  /*ec80*/  @P3 BRA `(.L_x_1518) ;  /* 0x0000000000143947 */ /* 0x003fdc0003800000 */
[----:B------:R-:W-:Y:S05]  /*ec90*/  @!P2 BRA `(.L_x_1518) ;  /* 0x000000000010a947 */ /* 0x000fea0003800000 */
[----:B------:R-:W-:Y:S02]  /*eca0*/  ULDC.64 UR8, c[0x0][0x208] ;  /* 0x0000820000087ab9 */ /* 0x000fe40000000a00 */
[----:B------:R-:W2:Y:S04]  /*ecb0*/  LDG.E R5, desc[UR8][R2.64] ;  /* 0x0000000802057981 */ /* 0x000ea8000c1e1900 */
[----:B-----5:R-:W2:Y:S02]  /*ecc0*/  LDG.E R0, desc[UR8][R2.64+0x4] ;  /* 0x0000040802007981 */ /* 0x020ea4000c1e1900 */
[----:B--2---:R-:W-:-:S07]  /*ecd0*/  IMAD.IADD R0, R0, 0x1, -R5 ;  /* 0x0000000100007824 */ /* 0x004fce00078e0a05 */
.L_x_1518:
[----:B------:R-:W-:Y:S01]  /*ece0*/  R2UR UR9, R206 ;  /* 0x00000000ce0972ca */ /* 0x000fe200000e0000 */
[----:B------:R-:W-:Y:S01]  /*ecf0*/  USHF.R.S32.HI UR11, URZ, 0x1f, UR4 ;  /* 0x0000001f3f0b7899 */ /* 0x000fe20008011404 */
[----:B------:R-:W-:Y:S11]  /*ed00*/  BSSY B1, `(.L_x_1519) ;  /* 0x0000030000017945 */ /* 0x000ff60003800000 */
[----:B------:R-:W-:-:S02]  /*ed10*/  USHF.R.S32.HI UR8, URZ, 0x1f, UR9 ;  /* 0x0000001f3f087899 */ /* 0x000fc40008011409 */
[----:B------:R-:W-:Y:S02]  /*ed20*/  USEL UR13, UR9, URZ, !UP0 ;  /* 0x0000003f090d7287 */ /* 0x000fe4000c000000 */
[----:B------:R-:W-:Y:S01]  /*ed30*/  USEL UR14, UR8, URZ, !UP0 ;  /* 0x0000003f080e7287 */ /* 0x000fe2000c000000 */
[----:B------:R-:W-:Y:S11]  /*ed40*/  @P1 BRA `(.L_x_1520) ;  /* 0x0000000000ac1947 */ /* 0x000ff60003800000 */
[----:B------:R-:W0:Y:S01]  /*ed50*/  S2R R3, SR_TID.X ;  /* 0x0000000000037919 */ /* 0x000e220000002100 */
[----:B------:R-:W1:Y:S01]  /*ed60*/  LDC R7, c[0x0][0xbe8] ;  /* 0x0002fa00ff077b82 */ /* 0x000e620000000800 */
[----:B------:R-:W-:Y:S02]  /*ed70*/  IMAD.U32 R4, RZ, RZ, UR61 ;  /* 0x0000003dff047e24 */ /* 0x000fe4000f8e00ff */
[----:B-1---5:R-:W-:-:S03]  /*ed80*/  IMAD R2, R0, R7, RZ ;  /* 0x0000000700027224 */ /* 0x022fc600078e02ff */
[----:B0-----:R-:W-:-:S04]  /*ed90*/  IADD3 R4, R4, -0x80, R3 ;  /* 0xffffff8004047810 */ /* 0x001fc80007ffe003 */
        /* <DEDUP_REMOVED lines=8> */
[----:B------:R-:W-:Y:S01]  /*ee20*/  UMOV UR9, UR11 ;  /* 0x0000000b00097c82 */ /* 0x000fe20008000000 */
[----:B------:R-:W-:-:S06]  /*ee30*/  ULDC.64 UR18, c[0x0][0x208] ;  /* 0x0000820000127ab9 */ /* 0x000fcc0000000a00 */
        /* <DEDUP_REMOVED lines=8> */
[----:B------:R-:W-:-:S03]  /*eec0*/  UIMAD UR10, UR13, UR17, UR10 ;  /* 0x000000110d0a72a4 */ /* 0x000fc6000f8e020a */
        /* <DEDUP_REMOVED lines=19> */
.L_x_1520:
[----:B------:R-:W-:Y:S05]  /*f000*/  BSYNC B1 ;  /* 0x0000000000017941 */ /* 0x000fea0003800000 */
.L_x_1519:
[----:B0-----:R-:W0:Y:S01]  /*f010*/  @P0 LDC R3, c[0x0][0xbf0] ;  /* 0x0002fc00ff030b82 */ /* 0x001e220000000800 */
[----:B------:R-:W-:Y:S01]  /*f020*/  ULDC.64 UR16, c[0x0][0xaa0] ;  /* 0x0002a80000107ab9 */ /* 0x000fe20000000a00 */
[----:B------:R-:W-:Y:S01]  /*f030*/  R2UR UR15, R204 ;  /* 0x00000000cc0f72ca */ /* 0x000fe200000e0000 */
[----:B------:R-:W-:Y:S01]  /*f040*/  UIMAD UR10, UR11, UR16, URZ ;  /* 0x000000100b0a72a4 */ /* 0x000fe2000f8e023f */
[----:B------:R-:W-:Y:S01]  /*f050*/  IMAD R2, R203, 0x20, R205 ;  /* 0x00000020cb027824 */ /* 0x000fe200078e02cd */
[----:B------:R-:W-:Y:S01]  /*f060*/  UIMAD.WIDE.U32 UR8, UR4, UR16, URZ ;  /* 0x00000010040872a5 */ /* 0x000fe2000f8e003f */
[----:B------:R-:W-:Y:S01]  /*f070*/  BSSY B1, `(.L_x_1521) ;  /* 0x0000041000017945 */ /* 0x000fe20003800000 */
[----:B------:R-:W-:Y:S01]  /*f080*/  UIMAD UR10, UR4, UR17, UR10 ;  /* 0x00000011040a72a4 */ /* 0x000fe2000f8e020a */
[----:B------:R-:W-:Y:S02]  /*f090*/  VIADD R6, R2, UR61 ;  /* 0x0000003d02067c36 */ /* 0x000fe40008000000 */
[----:B------:R-:W-:Y:S01]  /*f0a0*/  ULDC.64 UR16, c[0x0][0xae8] ;  /* 0x0002ba0000107ab9 */ /* 0x000fe20000000a00 */
[----:B------:R-:W-:Y:S01]  /*f0b0*/  UIADD3 UR9, UR9, UR10, URZ ;  /* 0x0000000a09097290 */ /* 0x000fe2000fffe03f */
[----:B------:R-:W-:Y:S01]  /*f0c0*/  @P0 IMAD.HI.U32 R2, R6, R9, RZ ;  /* 0x0000000906020227 */ /* 0x000fe200078e00ff */
[----:B------:R-:W-:-:S02]  /*f0d0*/  UIMAD UR4, UR12, UR16, URZ ;  /* 0x000000100c0472a4 */ /* 0x000fc4000f8e023f */
[----:B------:R-:W-:Y:S01]  /*f0e0*/  UIMAD.WIDE.U32 UR8, UR15, UR16, UR8 ;  /* 0x000000100f0872a5 */ /* 0x000fe2000f8e0008 */
[----:B------:R-:W-:Y:S01]  /*f0f0*/  IMAD.MOV.U32 R5, RZ, RZ, R6 ;  /* 0x000000ffff057224 */ /* 0x000fe200078e0006 */
[----:B------:R-:W-:Y:S01]  /*f100*/  UIMAD UR4, UR15, UR17, UR4 ;  /* 0x000000110f0472a4 */ /* 0x000fe2000f8e0204 */
[----:B------:R-:W-:-:S03]  /*f110*/  ULDC.64 UR10, c[0x0][0xaf0] ;  /* 0x0002bc00000a7ab9 */ /* 0x000fc60000000a00 */
[----:B------:R-:W-:Y:S02]  /*f120*/  UIADD3 UR9, UR9, UR4, URZ ;  /* 0x0000000409097290 */ /* 0x000fe4000fffe03f */
[----:B------:R-:W-:Y:S01]  /*f130*/  UIMAD UR4, UR14, UR10, URZ ;  /* 0x0000000a0e0472a4 */ /* 0x000fe2000f8e023f */
[----:B0-----:R-:W-:Y:S01]  /*f140*/  @P0 SHF.R.U32.HI R5, RZ, R3, R2 ;  /* 0x00000003ff050219 */ /* 0x001fe20000011602 */
[----:B------:R-:W-:Y:S02]  /*f150*/  UIMAD.WIDE.U32 UR8, UR13, UR10, UR8 ;  /* 0x0000000a0d0872a5 */ /* 0x000fe4000f8e0008 */
[----:B------:R-:W-:Y:S01]  /*f160*/  UIMAD UR4, UR13, UR11, UR4 ;  /* 0x0000000b0d0472a4 */ /* 0x000fe2000f8e0204 */
[--C-:B------:R-:W-:Y:S01]  /*f170*/  SHF.R.S32.HI R2, RZ, 0x1f, R5.reuse ;  /* 0x0000001fff027819 */ /* 0x100fe20000011405 */
[----:B------:R-:W-:Y:S01]  /*f180*/  IMAD.MOV R7, RZ, RZ, -R5 ;  /* 0x000000ffff077224 */ /* 0x000fe200078e0a05 */
[----:B------:R-:W-:Y:S01]  /*f190*/  ULDC.64 UR10, c[0x0][0xae0] ;  /* 0x0002b800000a7ab9 */ /* 0x000fe20000000a00 */
[----:B------:R-:W-:-:S02]  /*f1a0*/  UIADD3 UR4, UR9, UR4, URZ ;  /* 0x0000000409047290 */ /* 0x000fc4000fffe03f */
[----:B------:R-:W-:Y:S02]  /*f1b0*/  IMAD.U32 R3, RZ, RZ, UR9 ;  /* 0x00000009ff037e24 */ /* 0x000fe4000f8e00ff */
        /* <DEDUP_REMOVED lines=8> */
[----:B------:R-:W-:Y:S02]  /*f240*/  IMAD.IADD R3, R3, 0x1, R9 ;  /* 0x0000000103037824 */ /* 0x000fe400078e0209 */
[----:B------:R-:W-:Y:S02]  /*f250*/  IMAD R4, R4, UR8, RZ ;  /* 0x0000000804047c24 */ /* 0x000fe4000f8e02ff */
[----:B------:R-:W-:Y:S02]  /*f260*/  VIADD R6, R205, UR61 ;  /* 0x0000003dcd067c36 */ /* 0x000fe40008000000 */
[----:B-----5:R-:W-:Y:S02]  /*f270*/  IMAD R11, R0, R11, RZ ;  /* 0x0000000b000b7224 */ /* 0x020fe400078e02ff */
        /* <DEDUP_REMOVED lines=32> */
.L_x_1522:
[----:B------:R-:W-:Y:S05]  /*f480*/  BSYNC B1 ;  /* 0x0000000000017941 */ /* 0x000fea0003800000 */
.L_x_1521:
        /* <DEDUP_REMOVED lines=22> */
.L_x_1524:
[----:B------:R-:W-:Y:S05]  /*f5f0*/  BSYNC B1 ;  /* 0x0000000000017941 */ /* 0x000fea0003800000 */
.L_x_1523:
        /* <DEDUP_REMOVED lines=22> */
.L_x_1526:
[----:B------:R-:W-:Y:S05]  /*f760*/  BSYNC B1 ;  /* 0x0000000000017941 */ /* 0x000fea0003800000 */
.L_x_1525:
        /* <DEDUP_REMOVED lines=23> */
.L_x_1517:
[----:B------:R-:W-:Y:S05]  /*f8e0*/  BSYNC B0 ;  /* 0x0000000000007941 */ /* 0x000fea0003800000 */
.L_x_1508:
[----:B------:R-:W-:Y:S02]  /*f8f0*/  ULDC UR4, c[0x0][0xc3c] ;  /* 0x00030f0000047ab9 */ /* 0x000fe40000000800 */
[----:B------:R-:W-:-:S06]  /*f900*/  UISETP.GE.AND UP0, UPT, UR6, UR4, UPT ;  /* 0x000000040600728c */ /* 0x000fcc000bf06270 */
[----:B------:R-:W-:-:S13]  /*f910*/  PLOP3.LUT P0, PT, PT, PT, UP0, 0x80, 0x0 ;  /* 0x000000000000781c */ /* 0x000fda0003f0f008 */
[----:B------:R-:W-:Y:S05]  /*f920*/  @!P0 BRA `(.L_x_1527) ;  /* 0xffffff1400508947 */ /* 0x000fea000383ffff */
[----:B------:R-:W-:Y:S05]  /*f930*/  EXIT ;  /* 0x000000000000794d */ /* 0x000fea0003800000 */
.L_x_1426:
[----:B------:R-:W-:-:S08]  /*f940*/  NOP ;  /* 0x0000000000007918 */ /* 0x000fd00000000000 */
[----:B0-----:R-:W0:-:S00]  /*f950*/  USETMAXREG.DEALLOC.CTAPOOL 0x18 ;  /* 0x00000018000079c8 */ /* 0x001e0000080e0500 */
        /* <DEDUP_REMOVED lines=13> */
[----:B------:R-:W2:Y:S01]  /*fa30*/  LDS.128 R16, [UR4+0x308d0] ;  /* 0x0308d004ff107984 */ /* 0x000ea20008000c00 */
[----:B------:R-:W-:Y:S06]  /*fa40*/  BAR.ARV 0x4, 0x180 ;  /* 0x0106000000007b1d */ /* 0x000fec0000002000 */
[----:B------:R-:W-:Y:S05]  /*fa50*/  BRA `(.L_x_1529) ;  /* 0x0000000800947947 */ /* 0x000fea0003800000 */
.L_x_1528:
[----:B------:R-:W1:Y:S01]  /*fa60*/  S2R R0, SR_TID.X ;  /* 0x0000000000007919 */ /* 0x000e620000002100 */
[----:B------:R-:W-:Y:S01]  /*fa70*/  ULDC UR4, c[0x0][0xc3c] ;  /* 0x00030f0000047ab9 */ /* 0x000fe20000000800 */
[----:B------:R-:W-:Y:S01]  /*fa80*/  ULDC.64 UR6, c[0x0][0x208] ;  /* 0x0000820000067ab9 */ /* 0x000fe20000000a00 */
[----:B------:R-:W-:Y:S01]  /*fa90*/  ULDC UR5, c[0x0][0xc38] ;  /* 0x00030e0000057ab9 */ /* 0x000fe20000000800 */
[----:B-1----:R-:W-:-:S04]  /*faa0*/  LOP3.LUT R0, R0, 0x1f, RZ, 0xc0, !PT ;  /* 0x0000001f00007812 */ /* 0x002fc800078ec0ff */
        /* <DEDUP_REMOVED lines=38> */
.L_x_1534:
        /* <DEDUP_REMOVED lines=13> */
.L_x_1533:
[----:B------:R-:W-:Y:S05]  /*fde0*/  BSYNC B0 ;  /* 0x0000000000007941 */ /* 0x000fea0003800000 */
.L_x_1532:
        /* <DEDUP_REMOVED lines=21> */
.L_x_1530:
[----:B------:R-:W-:Y:S01]  /*ff40*/  IMAD.IADD R7, R6, 0x1, -R7 ;  /* 0x0000000106077824 */ /* 0x000fe200078e0a07 */
[----:B------:R-:W-:-:S03]  /*ff50*/  ULDC.64 UR8, c[0x0][0x208] ;  /* 0x0000820000087ab9 */ /* 0x000fc60000000a00 */
[----:B------:R-:W-:-:S05]  /*ff60*/  IMAD R2, R4, UR5, R7 ;  /* 0x0000000504027c24 */ /* 0x000fca000f8e0207 */
[----:B------:R-:W-:Y:S02]  /*ff70*/  ISETP.GT.AND P0, PT, R2, UR6, PT ;  /* 0x0000000602007c0c */ /* 0x000fe4000bf04270 */
[----:B------:R-:W0:Y:S11]  /*ff80*/  LDC.64 R2, c[0x0][0xc90] ;  /* 0x00032400ff027b82 */ /* 0x000e360000000a00 */
[----:B------:R-:W-:-:S04]  /*ff90*/  VOTE.ANY R11, PT, !P0 ;  /* 0x00000000000b7806 */ /* 0x000fc800040e0100 */
[----:B------:R-:W1:Y:S02]  /*ffa0*/  POPC R6, R11 ;  /* 0x0000000b00067309 */ /* 0x000e640000000000 */
[----:B-1----:R-:W-:-:S04]  /*ffb0*/  VIADD R19, R6, UR4 ;  /* 0x0000000406137c36 */ /* 0x002fc80008000000 */
[----:B0-----:R-:W-:-:S05]  /*ffc0*/  IMAD.WIDE R2, R19, 0x4, R2 ;  /* 0x0000000413027825 */ /* 0x001fca00078e0202 */
[----:B------:R-:W2:Y:S01]  /*ffd0*/  LDG.E R10, desc[UR8][R2.64] ;  /* 0x00000008020a7981 */ /* 0x000ea2000c1e1900 */
[----:B------:R-:W-:-:S03]  /*ffe0*/  ISETP.NE.AND P0, PT, R11, RZ, PT ;  /* 0x000000ff0b00720c */ /* 0x000fc60003f05270 */
[----:B------:R-:W2:Y:S02]  /*fff0*/  SHFL.IDX PT, R5, R5, R6, 0x1f ;  /* 0x00001f0605057589 */ /* 0x000ea400000e0000 */
[----:B--2---:R-:W-:-:S05]  /*10000*/  IMAD R8, R5, R10, RZ ;  /* 0x0000000a05087224 */ /* 0x004fca00078e02ff */
[----:B------:R-:W-:-:S04]  /*10010*/  IABS R9, R8 ;  /* 0x0000000800097213 */ /* 0x000fc80000000000 */
[----:B------:R-:W0:Y:S08]  /*10020*/  I2F.RP R12, R9 ;  /* 0x00000009000c7306 */ /* 0x000e300000209400 */
[----:B0-----:R-:W0:Y:S02]  /*10030*/  MUFU.RCP R12, R12 ;  /* 0x0000000c000c7308 */ /* 0x001e240000001000 */
[----:B0-----:R-:W-:-:S06]  /*10040*/  VIADD R13, R12, 0xffffffe ;  /* 0x0ffffffe0c0d7836 */ /* 0x001fcc0000000000 */
[----:B------:R0:W1:Y:S01]  /*10050*/  F2I.FTZ.U32.TRUNC.NTZ R3, R13 ;  /* 0x0000000d00037305 */ /* 0x000062000021f000 */
[----:B------:R-:W-:Y:S05]  /*10060*/  @!P0 BRA `(.L_x_1535) ;  /* 0x0000000000088947 */ /* 0x000fea0003800000 */
[----:B------:R-:W-:-:S05]  /*10070*/  VIADD R11, R6, 0xffffffff ;  /* 0xffffffff060b7836 */ /* 0x000fca0000000000 */
[----:B------:R2:W3:Y:S02]  /*10080*/  SHFL.IDX PT, R16, R4, R11, 0x1f ;  /* 0x00001f0b04107589 */ /* 0x0004e400000e0000 */
.L_x_1535:
[----:B-1----:R-:W-:Y:S01]  /*10090*/  IMAD.MOV R2, RZ, RZ, -R3 ;  /* 0x000000ffff027224 */ /* 0x002fe200078e0a03 */
[----:B--2---:R-:W-:Y:S01]  /*100a0*/  IABS R4, R8 ;  /* 0x0000000800047213 */ /* 0x004fe20000000000 */
[----:B---3--:R-:W-:Y:S02]  /*100b0*/  IMAD R16, R16, UR5, R7 ;  /* 0x0000000510107c24 */ /* 0x008fe4000f8e0207 */
[----:B------:R-:W-:Y:S02]  /*100c0*/  IMAD R7, R2, R9, RZ ;  /* 0x0000000902077224 */ /* 0x000fe400078e02ff */
[----:B------:R-:W-:Y:S02]  /*100d0*/  IMAD.MOV.U32 R2, RZ, RZ, RZ ;  /* 0x000000ffff027224 */ /* 0x000fe400078e00ff */
[----:B------:R-:W-:Y:S02]  /*100e0*/  IMAD.MOV R4, RZ, RZ, -R4 ;  /* 0x000000ffff047224 */ /* 0x000fe400078e0a04 */
[----:B------:R-:W-:Y:S01]  /*100f0*/  IMAD.HI.U32 R2, R3, R7, R2 ;  /* 0x0000000703027227 */ /* 0x000fe200078e0002 */
[----:B------:R-:W-:-:S04]  /*10100*/  IADD3 R7, -R16, UR6, RZ ;  /* 0x0000000610077c10 */ /* 0x000fc8000fffe1ff */
[----:B------:R-:W-:-:S05]  /*10110*/  IABS R3, R7 ;  /* 0x0000000700037213 */ /* 0x000fca0000000000 */
[----:B------:R-:W-:-:S04]  /*10120*/  IMAD.HI.U32 R2, R2, R3, RZ ;  /* 0x0000000302027227 */ /* 0x000fc800078e00ff */
[----:B------:R-:W-:Y:S01]  /*10130*/  IMAD R4, R2, R4, R3 ;  /* 0x0000000402047224 */ /* 0x000fe200078e0203 */
[----:B------:R-:W-:-:S04]  /*10140*/  LOP3.LUT R3, R7, R8, RZ, 0x3c, !PT ;  /* 0x0000000807037212 */ /* 0x000fc800078e3cff */
[----:B------:R-:W-:Y:S02]  /*10150*/  ISETP.GT.U32.AND P1, PT, R9, R4, PT ;  /* 0x000000040900720c */ /* 0x000fe40003f24070 */
[----:B------:R-:W-:-:S11]  /*10160*/  ISETP.GE.AND P2, PT, R3, RZ, PT ;  /* 0x000000ff0300720c */ /* 0x000fd60003f46270 */
[----:B------:R-:W-:Y:S02]  /*10170*/  @!P1 IMAD.IADD R4, R4, 0x1, -R9 ;  /* 0x0000000104049824 */ /* 0x000fe400078e0a09 */
[----:B------:R-:W-:Y:S01]  /*10180*/  @!P1 VIADD R2, R2, 0x1 ;  /* 0x0000000102029836 */ /* 0x000fe20000000000 */
[----:B------:R-:W-:Y:S02]  /*10190*/  ISETP.NE.AND P1, PT, R8, RZ, PT ;  /* 0x000000ff0800720c */ /* 0x000fe40003f25270 */
[----:B------:R-:W-:-:S13]  /*101a0*/  ISETP.GE.U32.AND P0, PT, R4, R9, PT ;  /* 0x000000090400720c */ /* 0x000fda0003f06070 */
[----:B------:R-:W-:-:S04]  /*101b0*/  @P0 VIADD R2, R2, 0x1 ;  /* 0x0000000102020836 */ /* 0x000fc80000000000 */
[----:B------:R-:W-:-:S04]  /*101c0*/  IMAD.MOV.U32 R9, RZ, RZ, R2 ;  /* 0x000000ffff097224 */ /* 0x000fc800078e0002 */
[----:B------:R-:W-:Y:S01]  /*101d0*/  @!P2 IMAD.MOV R9, RZ, RZ, -R9 ;  /* 0x000000ffff09a224 */ /* 0x000fe200078e0a09 */
[----:B------:R-:W-:-:S05]  /*101e0*/  @!P1 LOP3.LUT R9, RZ, R8, RZ, 0x33, !PT ;  /* 0x00000008ff099212 */ /* 0x000fca00078e33ff */
[----:B------:R-:W-:Y:S02]  /*101f0*/  IMAD R4, R10, R9, RZ ;  /* 0x000000090a047224 */ /* 0x000fe400078e02ff */
[----:B------:R-:W-:Y:S02]  /*10200*/  IMAD.MOV R9, RZ, RZ, -R9 ;  /* 0x000000ffff097224 */ /* 0x000fe400078e0a09 */
[----:B------:R-:W-:Y:S02]  /*10210*/  IMAD.MOV R3, RZ, RZ, -R4 ;  /* 0x000000ffff037224 */ /* 0x000fe400078e0a04 */
[----:B------:R-:W-:-:S03]  /*10220*/  IMAD R7, R8, R9, R7 ;  /* 0x0000000908077224 */ /* 0x000fc600078e0207 */
[----:B------:R-:W-:Y:S01]  /*10230*/  VIADDMNMX R10, R3, UR5, R10, PT ;  /* 0x00000005030a7c46 */ /* 0x000fe2000b80010a */
[----:B------:R-:W-:Y:S01]  /*10240*/  IMAD.IADD R4, R7, 0x1, R4 ;  /* 0x0000000107047824 */ /* 0x000fe200078e0204 */
[----:B------:R-:W-:Y:S02]  /*10250*/  IABS R8, R7 ;  /* 0x0000000700087213 */ /* 0x000fe40000000000 */
[----:B------:R-:W-:-:S04]  /*10260*/  IABS R6, R10 ;  /* 0x0000000a00067213 */ /* 0x000fc80000000000 */
[----:B------:R-:W1:Y:S08]  /*10270*/  I2F.RP R11, R6 ;  /* 0x00000006000b7306 */ /* 0x000e700000209400 */
[----:B-1----:R-:W1:Y:S02]  /*10280*/  MUFU.RCP R11, R11 ;  /* 0x0000000b000b7308 */ /* 0x002e640000001000 */
[----:B-1----:R-:W-:-:S06]  /*10290*/  VIADD R2, R11, 0xffffffe ;  /* 0x0ffffffe0b027836 */ /* 0x002fcc0000000000 */
[----:B------:R1:W2:Y:S02]  /*102a0*/  F2I.FTZ.U32.TRUNC.NTZ R3, R2 ;  /* 0x0000000200037305 */ /* 0x0002a4000021f000 */
[----:B-1----:R-:W-:Y:S02]  /*102b0*/  IMAD.MOV.U32 R2, RZ, RZ, RZ ;  /* 0x000000ffff027224 */ /* 0x002fe400078e00ff */
[----:B--2---:R-:W-:-:S04]  /*102c0*/  IMAD.MOV R9, RZ, RZ, -R3 ;  /* 0x000000ffff097224 */ /* 0x004fc800078e0a03 */
[----:B------:R-:W-:-:S04]  /*102d0*/  IMAD R9, R9, R6, RZ ;  /* 0x0000000609097224 */ /* 0x000fc800078e02ff */
[----:B------:R-:W-:Y:S01]  /*102e0*/  IMAD.HI.U32 R3, R3, R9, R2 ;  /* 0x0000000903037227 */ /* 0x000fe200078e0002 */
[-C--:B------:R-:W-:Y:S02]  /*102f0*/  IABS R9, R10.reuse ;  /* 0x0000000a00097213 */ /* 0x080fe40000000000 */
[----:B------:R-:W-:-:S03]  /*10300*/  LOP3.LUT R2, R7, R10, RZ, 0x3c, !PT ;  /* 0x0000000a07027212 */ /* 0x000fc600078e3cff */
[----:B------:R-:W-:Y:S01]  /*10310*/  IMAD.MOV R9, RZ, RZ, -R9 ;  /* 0x000000ffff097224 */ /* 0x000fe200078e0a09 */
[----:B------:R-:W-:Y:S01]  /*10320*/  ISETP.GE.AND P2, PT, R2, RZ, PT ;  /* 0x000000ff0200720c */ /* 0x000fe20003f46270 */
[----:B------:R-:W-:-:S04]  /*10330*/  IMAD.HI.U32 R3, R3, R8, RZ ;  /* 0x0000000803037227 */ /* 0x000fc800078e00ff */
[----:B------:R-:W-:-:S05]  /*10340*/  IMAD R9, R3, R9, R8 ;  /* 0x0000000903097224 */ /* 0x000fca00078e0208 */
[----:B------:R-:W-:-:S13]  /*10350*/  ISETP.GT.U32.AND P1, PT, R6, R9, PT ;  /* 0x000000090600720c */ /* 0x000fda0003f24070 */
[----:B------:R-:W-:Y:S02]  /*10360*/  @!P1 IMAD.IADD R9, R9, 0x1, -R6 ;  /* 0x0000000109099824 */ /* 0x000fe400078e0a06 */
[----:B------:R-:W-:Y:S01]  /*10370*/  @!P1 VIADD R3, R3, 0x1 ;  /* 0x0000000103039836 */ /* 0x000fe20000000000 */
[----:B------:R-:W-:Y:S02]  /*10380*/  ISETP.NE.AND P1, PT, R10, RZ, PT ;  /* 0x000000ff0a00720c */ /* 0x000fe40003f25270 */
[----:B------:R-:W-:-:S13]  /*10390*/  ISETP.GE.U32.AND P0, PT, R9, R6, PT ;  /* 0x000000060900720c */ /* 0x000fda0003f06070 */
[----:B------:R-:W-:-:S04]  /*103a0*/  @P0 VIADD R3, R3, 0x1 ;  /* 0x0000000103030836 */ /* 0x000fc80000000000 */
[----:B------:R-:W-:Y:S01]  /*103b0*/  @!P2 IMAD.MOV R3, RZ, RZ, -R3 ;  /* 0x000000ffff03a224 */ /* 0x000fe200078e0a03 */
[----:B------:R-:W-:Y:S01]  /*103c0*/  @!P1 LOP3.LUT R3, RZ, R10, RZ, 0x33, !PT ;  /* 0x0000000aff039212 */ /* 0x000fe200078e33ff */
[----:B------:R-:W-:-:S03]  /*103d0*/  IMAD.MOV R10, RZ, RZ, -R10 ;  /* 0x000000ffff0a7224 */ /* 0x000fc600078e0a0a */
[----:B------:R-:W-:Y:S01]  /*103e0*/  LOP3.LUT R2, RZ, R3, RZ, 0x33, !PT ;  /* 0x00000003ff027212 */ /* 0x000fe200078e33ff */
[----:B------:R-:W-:-:S04]  /*103f0*/  IMAD R18, R3, R10, R4 ;  /* 0x0000000a03127224 */ /* 0x000fc800078e0204 */
[----:B------:R-:W-:Y:S01]  /*10400*/  IMAD.IADD R17, R5, 0x1, R2 ;  /* 0x0000000105117824 */ /* 0x000fe200078e0202 */
[----:B------:R-:W-:Y:S06]  /*10410*/  BRA `(.L_x_1536) ;  /* 0x00000000000c7947 */ /* 0x000fec0003800000 */
.L_x_1531:
[----:B------:R-:W-:Y:S02]  /*10420*/  IMAD.MOV.U32 R17, RZ, RZ, RZ ;  /* 0x000000ffff117224 */ /* 0x000fe400078e00ff */
[----:B------:R-:W-:Y:S02]  /*10430*/  IMAD.U32 R16, RZ, RZ, UR6 ;  /* 0x00000006ff107e24 */ /* 0x000fe4000f8e00ff */
[----:B------:R-:W-:-:S07]  /*10440*/  IMAD.MOV.U32 R18, RZ, RZ, RZ ;  /* 0x000000ffff127224 */ /* 0x000fce00078e00ff */
.L_x_1536:
[----:B------:R-:W-:-:S13]  /*10450*/  ISETP.NE.AND P0, PT, R0, RZ, PT ;  /* 0x000000ff0000720c */ /* 0x000fda0003f05270 */
[----:B------:R-:W1:Y:S01]  /*10460*/  @!P0 S2R R3, SR_CgaCtaId ;  /* 0x0000000000038919 */ /* 0x000e620000008800 */
[----:B------:R-:W-:-:S04]  /*10470*/  @!P0 MOV R0, 0x400 ;  /* 0x0000040000008802 */ /* 0x000fc80000000f00 */
[----:B-1----:R-:W-:-:S05]  /*10480*/  @!P0 LEA R0, R3, R0, 0x18 ;  /* 0x0000000003008211 */ /* 0x002fca00078ec0ff */
[----:B------:R1:W-:Y:S01]  /*10490*/  @!P0 STS.128 [R0+0x308d0], R16 ;  /* 0x0308d01000008388 */ /* 0x0003e20000000c00 */
[----:B------:R-:W-:Y:S06]  /*104a0*/  BAR.ARV 0x5, 0x180 ;  /* 0x0146000000007b1d */ /* 0x000fec0000002000 */
.L_x_1529:
[----:B-1----:R-:W-:Y:S01]  /*104b0*/  IMAD.MOV.U32 R0, RZ, RZ, 0x1 ;  /* 0x00000001ff007424 */ /* 0x002fe200078e00ff */
[----:B------:R1:W-:Y:S01]  /*104c0*/  STL [R1+0x4], RZ ;  /* 0x000004ff01007387 */ /* 0x0003e20000100800 */
[----:B------:R-:W-:Y:S02]  /*104d0*/  ULDC UR4, c[0x0][0xc3c] ;  /* 0x00030f0000047ab9 */ /* 0x000fe40000000800 */
[----:B--2---:R-:W-:Y:S01]  /*104e0*/  ISETP.GE.AND P0, PT, R19, UR4, PT ;  /* 0x0000000413007c0c */ /* 0x004fe2000bf06270 */
[----:B------:R1:W-:Y:S04]  /*104f0*/  STL [R1+0x10], R0 ;  /* 0x0000100001007387 */ /* 0x0003e80000100800 */
[----:B------:R1:W-:Y:S08]  /*10500*/  STL [R1+0x38], RZ ;  /* 0x000038ff01007387 */ /* 0x0003f00000100800 */
[----:B-1----:R-:W-:Y:S05]  /*10510*/  @P0 BRA `(.L_x_1537) ;  /* 0x0000006400600947 */ /* 0x002fea0003800000 */
[----:B------:R-:W1:Y:S01]  /*10520*/  S2R R5, SR_TID.X ;  /* 0x0000000000057919 */ /* 0x000e620000002100 */
[----:B------:R-:W2:Y:S01]  /*10530*/  S2UR UR5, SR_CgaCtaId ;  /* 0x00000000000579c3 */ /* 0x000ea20000008800 */
[----:B------:R-:W-:Y:S01]  /*10540*/  UMOV UR4, 0x400 ;  /* 0x0000040000047882 */ /* 0x000fe20000000000 */
[----:B------:R-:W-:Y:S01]  /*10550*/  BSSY B8, `(.L_x_1537) ;  /* 0x0000654000087945 */ /* 0x000fe20003800000 */
[----:B------:R-:W-:Y:S01]  /*10560*/  ULDC UR38, c[0x0][0xc] ;  /* 0x0000030000267ab9 */ /* 0x000fe20000000800 */
[----:B------:R-:W-:Y:S01]  /*10570*/  ULDC.64 UR36, c[0x0][0x198] ;  /* 0x0000660000247ab9 */ /* 0x000fe20000000a00 */
[----:B--2---:R-:W-:Y:S01]  /*10580*/  ULEA UR4, UR5, UR4, 0x18 ;  /* 0x0000000405047291 */ /* 0x004fe2000f8ec03f */
[C---:B-1----:R-:W-:Y:S01]  /*10590*/  IMAD.SHL.U32 R0, R5.reuse, 0x8, RZ ;  /* 0x0000000805007824 */ /* 0x042fe200078e00ff */
[----:B------:R-:W-:-:S04]  /*105a0*/  LOP3.LUT R4, R5, 0x7f, RZ, 0xc0, !PT ;  /* 0x0000007f05047812 */ /* 0x000fc800078ec0ff */
[C---:B0-----:R-:W-:Y:S02]  /*105b0*/  LOP3.LUT R2, R0.reuse, 0x1f8, RZ, 0xc0, !PT ;  /* 0x000001f800027812 */ /* 0x041fe400078ec0ff */
        /* <DEDUP_REMOVED lines=9> */
[----:B------:R-:W-:Y:S01]  /*10650*/  STL [R1], R4 ;  /* 0x0000000401007387 */ /* 0x000fe20000100800 */
        /* <DEDUP_REMOVED lines=8> */
.L_x_1658:
[----:B------:R-:W-:Y:S05]  /*106e0*/  YIELD ;  /* 0x0000000000007946 */ /* 0x000fea0003800000 */
[----:B------:R-:W-:Y:S01]  /*106f0*/  ULDC.64 UR4, c[0x0][0xa28] ;  /* 0x00028a0000047ab9 */ /* 0x000fe20000000a00 */
[----:B----4-:R-:W-:Y:S01]  /*10700*/  IMAD.MOV.U32 R0, RZ, RZ, RZ ;  /* 0x000000ffff007224 */ /* 0x010fe200078e00ff */
[----:B------:R-:W-:Y:S01]  /*10710*/  ISETP.NE.U32.AND P0, PT, RZ, UR4, PT ;  /* 0x00000004ff007c0c */ /* 0x000fe2000bf05070 */
[----:B-1----:R-:W1:Y:S01]  /*10720*/  LDC.64 R4, c[0x0][0xa00] ;  /* 0x00028000ff047b82 */ /* 0x002e620000000a00 */
[----:B------:R-:W-:Y:S01]  /*10730*/  ULDC.64 UR8, c[0x0][0x208] ;  /* 0x0000820000087ab9 */ /* 0x000fe20000000a00 */
[----:B0-2---:R-:W-:-:S02]  /*10740*/  CS2R R8, SRZ ;  /* 0x0000000000087805 */ /* 0x005fc4000001ff00 */
[----:B------:R-:W-:Y:S01]  /*10750*/  ISETP.NE.AND.EX P0, PT, RZ, UR5, PT, P0 ;  /* 0x00000005ff007c0c */ /* 0x000fe2000bf05300 */
[----:B------:R-:W-:Y:S01]  /*10760*/  ULDC.64 UR4, c[0x0][0xa18] ;  /* 0x0002860000047ab9 */ /* 0x000fe20000000a00 */
[----:B------:R-:W-:-:S11]  /*10770*/  ULDC.64 UR6, c[0x0][0xa08] ;  /* 0x0002820000067ab9 */ /* 0x000fd60000000a00 */
[----:B------:R-:W2:Y:S02]  /*10780*/  @P0 LDC.64 R2, c[0x0][0xa28] ;  /* 0x00028a00ff020b82 */ /* 0x000ea40000000a00 */
[----:B--2---:R-:W-:-:S05]  /*10790*/  @P0 IMAD.WIDE R2, R19, 0x4, R2 ;  /* 0x0000000413020825 */ /* 0x004fca00078e0202 */
[----:B------:R2:W5:Y:S01]  /*107a0*/  @P0 LDG.E R0, desc[UR8][R2.64] ;  /* 0x0000000802000981 */ /* 0x000562000c1e1900 */
[----:B------:R-:W-:Y:S01]  /*107b0*/  ISETP.NE.U32.AND P0, PT, RZ, UR4, PT ;  /* 0x00000004ff007c0c */ /* 0x000fe2000bf05070 */
[----:B-1----:R-:W-:Y:S01]  /*107c0*/  IMAD.WIDE R4, R19, 0x4, R4 ;  /* 0x0000000413047825 */ /* 0x002fe200078e0204 */
[----:B------:R-:W-:Y:S02]  /*107d0*/  ISETP.NE.U32.AND P1, PT, RZ, UR6, PT ;  /* 0x00000006ff007c0c */ /* 0x000fe4000bf25070 */
[----:B------:R-:W-:Y:S01]  /*107e0*/  ISETP.NE.AND.EX P2, PT, RZ, UR5, PT, P0 ;  /* 0x00000005ff007c0c */ /* 0x000fe2000bf45300 */
[----:B------:R-:W-:Y:S01]  /*107f0*/  ULDC.64 UR4, c[0x0][0xa00] ;  /* 0x0002800000047ab9 */ /* 0x000fe20000000a00 */
[----:B------:R-:W-:Y:S02]  /*10800*/  ISETP.NE.AND.EX P1, PT, RZ, UR7, PT, P1 ;  /* 0x00000007ff007c0c */ /* 0x000fe4000bf25310 */
[----:B------:R-:W-:Y:S01]  /*10810*/  ISETP.NE.U32.AND P0, PT, RZ, UR4, PT ;  /* 0x00000004ff007c0c */ /* 0x000fe2000bf05070 */
[----:B--2---:R-:W1:Y:S03]  /*10820*/  LDC.64 R2, c[0x0][0xa08] ;  /* 0x00028200ff027b82 */ /* 0x004e660000000a00 */
[----:B------:R-:W-:-:S05]  /*10830*/  ISETP.NE.AND.EX P0, PT, RZ, UR5, PT, P0 ;  /* 0x00000005ff007c0c */ /* 0x000fca000bf05300 */
[----:B------:R-:W2:Y:S08]  /*10840*/  @P2 LDC.64 R6, c[0x0][0xa18] ;  /* 0x00028600ff062b82 */ /* 0x000eb00000000a00 */
[----:B------:R-:W3:Y:S01]  /*10850*/  @P0 LDG.E R9, desc[UR8][R4.64] ;  /* 0x0000000804090981 */ /* 0x000ee2000c1e1900 */
[----:B------:R-:W-:Y:S01]  /*10860*/  ULDC UR4, c[0x0][0x288] ;  /* 0x0000a20000047ab9 */ /* 0x000fe20000000800 */
[----:B-1----:R-:W-:-:S05]  /*10870*/  IMAD.WIDE R2, R19, 0x4, R2 ;  /* 0x0000000413027825 */ /* 0x002fca00078e0202 */
[----:B------:R-:W5:Y:S01]  /*10880*/  @P1 LDG.E R8, desc[UR8][R2.64] ;  /* 0x0000000802081981 */ /* 0x000f62000c1e1900 */
[----:B--2---:R-:W-:-:S03]  /*10890*/  @P2 IMAD.WIDE R6, R19, 0x4, R6 ;  /* 0x0000000413062825 */ /* 0x004fc600078e0206 */
[----:B---3--:R1:W-:Y:S02]  /*108a0*/  STL [R1+0x34], R9 ;  /* 0x0000340901007387 */ /* 0x0083e40000100800 */
[----:B-1----:R-:W-:Y:S01]  /*108b0*/  IMAD.U32 R9, RZ, RZ, UR4 ;  /* 0x00000004ff097e24 */ /* 0x002fe2000f8e00ff */
[----:B------:R-:W-:-:S05]  /*108c0*/  ULDC.64 UR4, c[0x0][0x418] ;  /* 0x0001060000047ab9 */ /* 0x000fca0000000a00 */
        /* <DEDUP_REMOVED lines=12> */
[----:B------:R-:W1:Y:S04]  /*10990*/  LDG.E R7, desc[UR4][R4.64] ;  /* 0x0000000404077981 */ /* 0x000e68000c1e1900 */
[----:B------:R-:W1:Y:S02]  /*109a0*/  LDG.E R4, desc[UR4][R4.64+0x4] ;  /* 0x0000040404047981 */ /* 0x000e64000c1e1900 */
[----:B-1----:R-:W-:-:S05]  /*109b0*/  IMAD.IADD R9, R4, 0x1, -R7 ;  /* 0x0000000104097824 */ /* 0x002fca00078e0a07 */
[----:B------:R2:W-:Y:S02]  /*109c0*/  STL [R1+0x30], R9 ;  /* 0x0000300901007387 */ /* 0x0005e40000100800 */
.L_x_1538:
[----:B-----5:R-:W-:Y:S01]  /*109d0*/  IMAD.IADD R4, R8, 0x1, R0 ;  /* 0x0000000108047824 */ /* 0x020fe200078e0200 */
[----:B------:R-:W-:Y:S02]  /*109e0*/  ULDC.64 UR4, c[0x0][0xa20] ;  /* 0x0002880000047ab9 */ /* 0x000fe40000000a00 */
[----:B------:R-:W-:Y:S02]  /*109f0*/  ISETP.NE.U32.AND P0, PT, RZ, UR4, PT ;  /* 0x00000004ff007c0c */ /* 0x000fe4000bf05070 */
[----:B------:R3:W-:Y:S02]  /*10a00*/  STL [R1+0x14], R4 ;  /* 0x0000140401007387 */ /* 0x0007e40000100800 */
[----:B------:R-:W-:-:S13]  /*10a10*/  ISETP.NE.AND.EX P0, PT, RZ, UR5, PT, P0 ;  /* 0x00000005ff007c0c */ /* 0x000fda000bf05300 */
[----:B---3--:R-:W-:Y:S05]  /*10a20*/  @!P0 BRA `(.L_x_1539) ;  /* 0x0000000000148947 */ /* 0x008fea0003800000 */
[----:B------:R-:W3:Y:S01]  /*10a30*/  LDC.64 R2, c[0x0][0xa20] ;  /* 0x00028800ff027b82 */ /* 0x000ee20000000a00 */
[----:B------:R-:W-:Y:S01]  /*10a40*/  ULDC.64 UR4, c[0x0][0x208] ;  /* 0x0000820000047ab9 */ /* 0x000fe20000000a00 */
[----:B---3--:R-:W-:-:S05]  /*10a50*/  IMAD.WIDE R2, R19, 0x4, R2 ;  /* 0x0000000413027825 */ /* 0x008fca00078e0202 */
[----:B------:R3:W5:Y:S01]  /*10a60*/  LDG.E R6, desc[UR4][R2.64] ;  /* 0x0000000402067981 */ /* 0x000762000c1e1900 */
[----:B------:R-:W-:Y:S05]  /*10a70*/  BRA `(.L_x_1540) ;  /* 0x0000000000147947 */ /* 0x000fea0003800000 */
.L_x_1539:
[----:B------:R-:W-:Y:S05]  /*10a80*/  @!P1 BRA `(.L_x_1540) ;  /* 0x0000000000109947 */ /* 0x000fea0003800000 */
[----:B------:R-:W-:Y:S02]  /*10a90*/  ULDC.64 UR4, c[0x0][0x208] ;  /* 0x0000820000047ab9 */ /* 0x000fe40000000a00 */
[----:B------:R-:W3:Y:S04]  /*10aa0*/  LDG.E R6, desc[UR4][R2.64] ;  /* 0x0000000402067981 */ /* 0x000ee8000c1e1900 */
[----:B------:R-:W3:Y:S02]  /*10ab0*/  LDG.E R2, desc[UR4][R2.64+0x4] ;  /* 0x0000040402027981 */ /* 0x000ee4000c1e1900 */
[----:B---3--:R-:W-:-:S07]  /*10ac0*/  IMAD.IADD R6, R2, 0x1, -R6 ;  /* 0x0000000102067824 */ /* 0x008fce00078e0a06 */
.L_x_1540:
[----:B---3--:R-:W3:Y:S01]  /*10ad0*/  LDC R2, c[0x0][0x448] ;  /* 0x00011200ff027b82 */ /* 0x008ee20000000800 */
[----:B------:R-:W-:Y:S02]  /*10ae0*/  IMAD.SHL.U32 R8, R17, 0x80, RZ ;  /* 0x0000008011087824 */ /* 0x000fe400078e00ff */
[----:B-----5:R-:W-:Y:S02]  /*10af0*/  IMAD.IADD R0, R6, 0x1, -R0 ;  /* 0x0000000106007824 */ /* 0x020fe400078e0a00 */
[----:B------:R-:W-:Y:S01]  /*10b00*/  VIADD R4, R8, 0x7f ;  /* 0x0000007f08047836 */ /* 0x000fe20000000000 */
[----:B------:R4:W-:Y:S03]  /*10b10*/  STL [R1+0x2c], R8 ;  /* 0x00002c0801007387 */ /* 0x0009e60000100800 */
[----:B------:R-:W-:Y:S01]  /*10b20*/  IMAD.MOV.U32 R6, RZ, RZ, R4 ;  /* 0x000000ffff067224 */ /* 0x000fe200078e0004 */
[----:B---3--:R-:W-:-:S13]  /*10b30*/  ISETP.NE.AND P1, PT, R2, 0x1, PT ;  /* 0x000000010200780c */ /* 0x008fda0003f25270 */
[----:B------:R-:W3:Y:S08]  /*10b40*/  @P1 LDC R3, c[0x0][0x44c] ;  /* 0x00011300ff031b82 */ /* 0x000ef00000000800 */
[----:B------:R-:W0:Y:S01]  /*10b50*/  @P1 LDC R2, c[0x0][0x450] ;  /* 0x00011400ff021b82 */ /* 0x000e220000000800 */
[----:B---3--:R-:W-:-:S05]  /*10b60*/  @P1 IMAD.HI.U32 R3, R4, R3, RZ ;  /* 0x0000000304031227 */ /* 0x008fca00078e00ff */
[----:B0-----:R-:W-:Y:S02]  /*10b70*/  @P1 SHF.R.U32.HI R6, RZ, R2, R3 ;  /* 0x00000002ff061219 */ /* 0x001fe40000011603 */
[----:B------:R-:W-:-:S05]  /*10b80*/  IADD3 R2, R0, 0x1, -R9 ;  /* 0x0000000100027810 */ /* 0x000fca0007ffe809 */
[----:B------:R-:W-:Y:S02]  /*10b90*/  IMAD.IADD R6, R2, 0x1, R6 ;  /* 0x0000000102067824 */ /* 0x000fe400078e0206 */
[----:B------:R-:W0:Y:S02]  /*10ba0*/  LDC.64 R2, c[0x0][0x9e0] ;  /* 0x00027800ff027b82 */ /* 0x000e240000000a00 */
[----:B0-----:R-:W-:Y:S01]  /*10bb0*/  ISETP.GE.AND P2, PT, R3, 0x1, PT ;  /* 0x000000010300780c */ /* 0x001fe20003f46270 */
[----:B------:R-:W-:-:S12]  /*10bc0*/  IMAD.IADD R2, R6, 0x1, R2 ;  /* 0x0000000106027824 */ /* 0x000fd800078e0202 */
[----:B----4-:R-:W-:Y:S05]  /*10bd0*/  @!P2 BRA `(.L_x_1541) ;  /* 0x000000000048a947 */ /* 0x010fea0003800000 */
[C---:B------:R-:W-:Y:S01]  /*10be0*/  ISETP.GT.AND P0, PT, R6.reuse, RZ, PT ;  /* 0x000000ff0600720c */ /* 0x040fe20003f04270 */
[----:B------:R-:W-:Y:S01]  /*10bf0*/  BSSY B0, `(.L_x_1542) ;  /* 0x000000e000007945 */ /* 0x000fe20003800000 */
[----:B------:R-:W-:-:S11]  /*10c00*/  VIADD R7, R6, 0xffffffff ;  /* 0xffffffff06077836 */ /* 0x000fd60000000000 */
[----:B------:R-:W-:Y:S05]  /*10c10*/  @P0 BRA `(.L_x_1543) ;  /* 0x00000000001c0947 */ /* 0x000fea0003800000 */
[----:B------:R-:W-:Y:S01]  /*10c20*/  ISETP.NE.AND P0, PT, R3, 0x1, PT ;  /* 0x000000010300780c */ /* 0x000fe20003f05270 */
[----:B------:R-:W-:-:S12]  /*10c30*/  IMAD.MOV R6, RZ, RZ, -R6 ;  /* 0x000000ffff067224 */ /* 0x000fd800078e0a06 */
[----:B------:R-:W0:Y:S02]  /*10c40*/  @P0 LDC.64 R4, c[0x0][0x9e8] ;  /* 0x00027a00ff040b82 */ /* 0x000e240000000a00 */
[----:B0-----:R-:W-:-:S05]  /*10c50*/  @P0 IMAD.HI.U32 R4, R6, R4, RZ ;  /* 0x0000000406040227 */ /* 0x001fca00078e00ff */
[----:B------:R-:W-:-:S04]  /*10c60*/  @P0 SHF.R.U32.HI R6, RZ, R5, R4 ;  /* 0x00000005ff060219 */ /* 0x000fc80000011604 */
[----:B------:R-:W-:Y:S01]  /*10c70*/  LOP3.LUT R7, RZ, R6, RZ, 0x33, !PT ;  /* 0x00000006ff077212 */ /* 0x000fe200078e33ff */
[----:B------:R-:W-:Y:S06]  /*10c80*/  BRA `(.L_x_1544) ;  /* 0x0000000000107947 */ /* 0x000fec0003800000 */
.L_x_1543:
[----:B------:R-:W-:-:S13]  /*10c90*/  ISETP.NE.AND P0, PT, R3, 0x1, PT ;  /* 0x000000010300780c */ /* 0x000fda0003f05270 */
[----:B------:R-:W0:Y:S02]  /*10ca0*/  @P0 LDC.64 R4, c[0x0][0x9e8] ;  /* 0x00027a00ff040b82 */ /* 0x000e240000000a00 */
[----:B0-----:R-:W-:-:S05]  /*10cb0*/  @P0 IMAD.HI.U32 R4, R7, R4, RZ ;  /* 0x0000000407040227 */ /* 0x001fca00078e00ff */
[----:B------:R-:W-:-:S07]  /*10cc0*/  @P0 SHF.R.U32.HI R7, RZ, R5, R4 ;  /* 0x00000005ff070219 */ /* 0x000fce0000011604 */
.L_x_1544:
[----:B------:R-:W-:Y:S05]  /*10cd0*/  BSYNC B0 ;  /* 0x0000000000007941 */ /* 0x000fea0003800000 */
.L_x_1542:
[----:B------:R-:W-:-:S05]  /*10ce0*/  IMAD R7, R7, R3, R3 ;  /* 0x0000000307077224 */ /* 0x000fca00078e0203 */
[----:B------:R-:W-:-:S07]  /*10cf0*/  VIMNMX R2, R2, R7, PT ;  /* 0x0000000702027248 */ /* 0x000fce0003fe0100 */
.L_x_1541:
[----:B------:R-:W0:Y:S01]  /*10d00*/  @P1 LDC R5, c[0x0][0x44c] ;  /* 0x00011300ff051b82 */ /* 0x000e220000000800 */
[----:B------:R-:W-:Y:S01]  /*10d10*/  IMAD.MOV.U32 R6, RZ, RZ, R8 ;  /* 0x000000ffff067224 */ /* 0x000fe200078e0008 */
[----:B------:R-:W-:-:S06]  /*10d20*/  ULDC UR4, c[0x0][0x9dc] ;  /* 0x0002770000047ab9 */ /* 0x000fcc0000000800 */
[----:B------:R-:W3:Y:S01]  /*10d30*/  @P1 LDC R4, c[0x0][0x450] ;  /* 0x00011400ff041b82 */ /* 0x000ee20000000800 */
[----:B0-----:R-:W-:-:S05]  /*10d40*/  @P1 IMAD.HI.U32 R5, R8, R5, RZ ;  /* 0x0000000508051227 */ /* 0x001fca00078e00ff */
[----:B---3--:R-:W-:Y:S01]  /*10d50*/  @P1 SHF.R.U32.HI R6, RZ, R4, R5 ;  /* 0x00000004ff061219 */ /* 0x008fe20000011605 */
[----:B------:R-:W-:-:S03]  /*10d60*/  VIADD R4, R2, 0x3f ;  /* 0x0000003f02047836 */ /* 0x000fc60000000000 */
[----:B------:R-:W-:Y:S01]  /*10d70*/  IADD3 R2, R6, R0, -R9 ;  /* 0x0000000006027210 */ /* 0x000fe20007ffe809 */
[----:B------:R-:W-:Y:S01]  /*10d80*/  VIADD R0, R0, 0x3f ;  /* 0x0000003f00007836 */ /* 0x000fe20000000000 */
[----:B------:R-:W-:-:S04]  /*10d90*/  SHF.R.S32.HI R5, RZ, 0x1f, R4 ;  /* 0x0000001fff057819 */ /* 0x000fc80000011404 */
[----:B------:R-:W-:Y:S02]  /*10da0*/  LEA.HI R5, R5, R4, RZ, 0x6 ;  /* 0x0000000405057211 */ /* 0x000fe400078f30ff */
[----:B------:R-:W-:Y:S02]  /*10db0*/  SHF.R.S32.HI R4, RZ, 0x1f, R0 ;  /* 0x0000001fff047819 */ /* 0x000fe40000011400 */
[----:B------:R-:W-:Y:S02]  /*10dc0*/  SHF.R.S32.HI R5, RZ, 0x6, R5 ;  /* 0x00000006ff057819 */ /* 0x000fe40000011405 */
[----:B------:R-:W-:Y:S01]  /*10dd0*/  LEA.HI R4, R4, R0, RZ, 0x6 ;  /* 0x0000000004047211 */ /* 0x000fe200078f30ff */
[----:B------:R-:W-:-:S03]  /*10de0*/  VIADD R0, R2, -UR4 ;  /* 0x8000000402007c36 */ /* 0x000fc60008000000 */
[----:B------:R-:W-:-:S04]  /*10df0*/  SHF.R.S32.HI R4, RZ, 0x6, R4 ;  /* 0x00000006ff047819 */ /* 0x000fc80000011404 */
[----:B------:R-:W-:-:S05]  /*10e00*/  VIMNMX R7, R4, R5, PT ;  /* 0x0000000504077248 */ /* 0x000fca0003fe0100 */
[----:B------:R0:W-:Y:S01]  /*10e10*/  STL [R1+0x28], R7 ;  /* 0x0000280701007387 */ /* 0x0001e20000100800 */
[----:B------:R-:W-:Y:S05]  /*10e20*/  @!P2 BRA `(.L_x_1545) ;  /* 0x000000000044a947 */ /* 0x000fea0003800000 */
[----:B------:R-:W-:Y:S01]  /*10e30*/  ISETP.GT.AND P0, PT, R2, -0x1, PT ;  /* 0xffffffff0200780c */ /* 0x000fe20003f04270 */
[----:B------:R-:W-:-:S12]  /*10e40*/  BSSY B0, `(.L_x_1546) ;  /* 0x000000d000007945 */ /* 0x000fd80003800000 */
[----:B------:R-:W-:Y:S05]  /*10e50*/  @P0 BRA `(.L_x_1547) ;  /* 0x00000000001c0947 */ /* 0x000fea0003800000 */
[----:B------:R-:W-:Y:S02]  /*10e60*/  ISETP.NE.AND P0, PT, R3, 0x1, PT ;  /* 0x000000010300780c */ /* 0x000fe40003f05270 */
[----:B------:R-:W-:-:S11]  /*10e70*/  LOP3.LUT R2, RZ, R2, RZ, 0x33, !PT ;  /* 0x00000002ff027212 */ /* 0x000fd600078e33ff */
[----:B------:R-:W3:Y:S02]  /*10e80*/  @P0 LDC.64 R4, c[0x0][0x9e8] ;  /* 0x00027a00ff040b82 */ /* 0x000ee40000000a00 */
[----:B---3--:R-:W-:-:S05]  /*10e90*/  @P0 IMAD.HI.U32 R4, R2, R4, RZ ;  /* 0x0000000402040227 */ /* 0x008fca00078e00ff */
[----:B------:R-:W-:-:S04]  /*10ea0*/  @P0 SHF.R.U32.HI R2, RZ, R5, R4 ;  /* 0x00000005ff020219 */ /* 0x000fc80000011604 */
[----:B------:R-:W-:Y:S01]  /*10eb0*/  LOP3.LUT R2, RZ, R2, RZ, 0x33, !PT ;  /* 0x00000002ff027212 */ /* 0x000fe200078e33ff */
[----:B------:R-:W-:Y:S06]  /*10ec0*/  BRA `(.L_x_1548) ;  /* 0x0000000000107947 */ /* 0x000fec0003800000 */
.L_x_1547:
[----:B------:R-:W-:-:S13]  /*10ed0*/  ISETP.NE.AND P0, PT, R3, 0x1, PT ;  /* 0x000000010300780c */ /* 0x000fda0003f05270 */
[----:B------:R-:W3:Y:S02]  /*10ee0*/  @P0 LDC.64 R4, c[0x0][0x9e8] ;  /* 0x00027a00ff040b82 */ /* 0x000ee40000000a00 */
[----:B---3--:R-:W-:-:S05]  /*10ef0*/  @P0 IMAD.HI.U32 R4, R2, R4, RZ ;  /* 0x0000000402040227 */ /* 0x008fca00078e00ff */
[----:B------:R-:W-:-:S07]  /*10f00*/  @P0 SHF.R.U32.HI R2, RZ, R5, R4 ;  /* 0x00000005ff020219 */ /* 0x000fce0000011604 */
.L_x_1548:
[----:B------:R-:W-:Y:S05]  /*10f10*/  BSYNC B0 ;  /* 0x0000000000007941 */ /* 0x000fea0003800000 */
.L_x_1546:
[----:B------:R-:W-:-:S05]  /*10f20*/  IMAD R2, R2, R3, RZ ;  /* 0x0000000302027224 */ /* 0x000fca00078e02ff */
[----:B------:R-:W-:-:S07]  /*10f30*/  VIMNMX R0, R0, R2, !PT ;  /* 0x0000000200007248 */ /* 0x000fce0007fe0100 */
.L_x_1545:
[----:B------:R-:W-:Y:S01]  /*10f40*/  SHF.R.S32.HI R2, RZ, 0x1f, R0 ;  /* 0x0000001fff027819 */ /* 0x000fe20000011400 */
[----:B------:R-:W-:Y:S03]  /*10f50*/  BSSY B7, `(.L_x_1549) ;  /* 0x00004ea000077945 */ /* 0x000fe60003800000 */
[----:B------:R-:W-:-:S04]  /*10f60*/  LEA.HI R2, R2, R0, RZ, 0x6 ;  /* 0x0000000002027211 */ /* 0x000fc800078f30ff */
[----:B------:R-:W-:-:S04]  /*10f70*/  SHF.R.S32.HI R2, RZ, 0x6, R2 ;  /* 0x00000006ff027819 */ /* 0x000fc80000011402 */
[----:B------:R-:W-:-:S04]  /*10f80*/  VIMNMX R3, RZ, R2, !PT ;  /* 0x00000002ff037248 */ /* 0x000fc80007fe0100 */
[----:B------:R-:W-:Y:S01]  /*10f90*/  ISETP.GT.AND P0, PT, R7, R3, PT ;  /* 0x000000030700720c */ /* 0x000fe20003f04270 */
[----:B------:R3:W-:-:S12]  /*10fa0*/  STL [R1+0x24], R3 ;  /* 0x0000240301007387 */ /* 0x0007d80000100800 */
[----:B---3--:R-:W-:Y:S05]  /*10fb0*/  @P0 BRA `(.L_x_1550) ;  /* 0x0000000000480947 */ /* 0x008fea0003800000 */
[----:B------:R-:W3:Y:S02]  /*10fc0*/  S2R R3, SR_TID.X ;  /* 0x0000000000037919 */ /* 0x000ee40000002100 */
[----:B---3--:R-:W-:-:S04]  /*10fd0*/  LOP3.LUT R3, R3, 0x7f, RZ, 0xc0, !PT ;  /* 0x0000007f03037812 */ /* 0x008fc800078ec0ff */
[----:B------:R-:W-:-:S13]  /*10fe0*/  ISETP.NE.AND P0, PT, R3, RZ, PT ;  /* 0x000000ff0300720c */ /* 0x000fda0003f05270 */
[----:B------:R-:W-:Y:S05]  /*10ff0*/  @P0 BRA `(.L_x_1551) ;  /* 0x0000004c007c0947 */ /* 0x000fea0003800000 */
[----:B------:R-:W3:Y:S01]  /*11000*/  S2R R3, SR_LANEID ;  /* 0x0000000000037919 */ /* 0x000ee20000000000 */
[----:B------:R-:W-:Y:S01]  /*11010*/  VOTEU.ANY UR4, UPT, PT ;  /* 0x0000000000047886 */ /* 0x000fe200038e0100 */
[----:B------:R-:W-:Y:S01]  /*11020*/  ULDC.64 UR6, c[0x0][0x208] ;  /* 0x0000820000067ab9 */ /* 0x000fe20000000a00 */
[----:B------:R-:W3:Y:S08]  /*11030*/  FLO.U32 R0, UR4 ;  /* 0x0000000400007d00 */ /* 0x000ef000080e0000 */
[----:B------:R-:W4:Y:S01]  /*11040*/  POPC R5, UR4 ;  /* 0x0000000400057d09 */ /* 0x000f220008000000 */
[----:B---3--:R-:W-:-:S02]  /*11050*/  ISETP.EQ.U32.AND P0, PT, R0, R3, PT ;  /* 0x000000030000720c */ /* 0x008fc40003f02070 */
[----:B------:R-:W4:Y:S11]  /*11060*/  LDC.64 R2, c[0x0][0xc60] ;  /* 0x00031800ff027b82 */ /* 0x000f360000000a00 */
[----:B----4-:R-:W3:Y:S01]  /*11070*/  @P0 ATOMG.E.ADD.STRONG.GPU PT, R3, desc[UR6][R2.64], R5 ;  /* 0x00000005020309a8 */ /* 0x010ee200081ee1c6 */
[----:B------:R-:W4:Y:S02]  /*11080*/  S2R R4, SR_LTMASK ;  /* 0x0000000000047919 */ /* 0x000f240000003900 */
[----:B----4-:R-:W-:-:S04]  /*11090*/  LOP3.LUT R4, R4, UR4, RZ, 0xc0, !PT ;  /* 0x0000000404047c12 */ /* 0x010fc8000f8ec0ff */
[----:B0-----:R-:W0:Y:S01]  /*110a0*/  POPC R7, R4 ;  /* 0x0000000400077309 */ /* 0x001e220000000000 */
[----:B---3--:R-:W0:Y:S02]  /*110b0*/  SHFL.IDX PT, R0, R3, R0, 0x1f ;  /* 0x00001f0003007589 */ /* 0x008e2400000e0000 */
[----:B0-----:R-:W-:Y:S01]  /*110c0*/  IADD3 R16, R0, UR38, R7 ;  /* 0x0000002600107c10 */ /* 0x001fe2000fffe007 */
[----:B------:R-:W-:Y:S06]  /*110d0*/  BRA `(.L_x_1551) ;  /* 0x0000004c00447947 */ /* 0x000fec0003800000 */
.L_x_1550:
[----:B------:R-:W3:Y:S01]  /*110e0*/  LDL R17, [R1] ;  /* 0x0000000001117983 */ /* 0x000ee20000100800 */
        /* <DEDUP_REMOVED lines=19> */
[----:B-123--:R-:W-:Y:S05]  /*11220*/  CALL.ABS.NOINC R2 ;  /* 0x0000000002007343 */ /* 0x00efea0003c00000 */
.L_x_1553:
[----:B------:R-:W-:Y:S05]  /*11230*/  BSYNC B6 ;  /* 0x0000000000067941 */ /* 0x000fea0003800000 */
.L_x_1552:
        /* <DEDUP_REMOVED lines=12> */
[----:B0-----:R-:W-:-:S02]  /*11300*/  IMAD.U32 R7, RZ, RZ, UR9 ;  /* 0x00000009ff077e24 */ /* 0x001fc4000f8e00ff */
[----:B------:R-:W-:Y:S02]  /*11310*/  IMAD.U32 R10, RZ, RZ, UR4 ;  /* 0x00000004ff0a7e24 */ /* 0x000fe4000f8e00ff */
[----:B------:R-:W-:Y:S02]  /*11320*/  IMAD.U32 R11, RZ, RZ, UR5 ;  /* 0x00000005ff0b7e24 */ /* 0x000fe4000f8e00ff */
[----:B------:R-:W-:Y:S02]  /*11330*/  IMAD.MOV.U32 R8, RZ, RZ, 0x70 ;  /* 0x00000070ff087424 */ /* 0x000fe400078e00ff */
[----:B------:R-:W-:Y:S02]  /*11340*/  IMAD.MOV.U32 R12, RZ, RZ, 0x1 ;  /* 0x00000001ff0c7424 */ /* 0x000fe400078e00ff */
[----:B---3--:R-:W-:-:S07]  /*11350*/  IMAD.MOV.U32 R13, RZ, RZ, RZ ;  /* 0x000000ffff0d7224 */ /* 0x008fce00078e00ff */
[----:B------:R-:W-:-:S07]  /*11360*/  LEPC R20, `(.L_x_1556) ;  /* 0x000000001014794e */ /* 0x000fce0000000000 */
[----:B-12-4-:R-:W-:Y:S05]  /*11370*/  CALL.ABS.NOINC R2 ;  /* 0x0000000002007343 */ /* 0x016fea0003c00000 */
.L_x_1556:
        /* <DEDUP_REMOVED lines=15> */
.L_x_1555:
[----:B------:R-:W-:Y:S05]  /*11470*/  BSYNC B6 ;  /* 0x0000000000067941 */ /* 0x000fea0003800000 */
.L_x_1554:
[----:B------:R-:W-:Y:S01]  /*11480*/  ULDC.64 UR4, c[0x0][0x9f8] ;  /* 0x00027e0000047ab9 */ /* 0x000fe20000000a00 */
[----:B------:R-:W3:Y:S01]  /*11490*/  LDL R17, [R1+0x28] ;  /* 0x0000280001117983 */ /* 0x000ee20000100800 */
[----:B------:R-:W-:Y:S01]  /*114a0*/  ISETP.NE.U32.AND P0, PT, RZ, UR4, PT ;  /* 0x00000004ff007c0c */ /* 0x000fe2000bf05070 */
[----:B0-----:R-:W-:Y:S01]  /*114b0*/  IMAD.MOV.U32 R7, RZ, RZ, R19 ;  /* 0x000000ffff077224 */ /* 0x001fe200078e0013 */
[----:B------:R-:W-:Y:S02]  /*114c0*/  ULDC.64 UR6, c[0x0][0x208] ;  /* 0x0000820000067ab9 */ /* 0x000fe40000000a00 */
[----:B------:R-:W-:Y:S01]  /*114d0*/  ISETP.NE.AND.EX P0, PT, RZ, UR5, PT, P0 ;  /* 0x00000005ff007c0c */ /* 0x000fe2000bf05300 */
[----:B------:R-:W-:-:S12]  /*114e0*/  ULDC.64 UR4, c[0x0][0xa08] ;  /* 0x0002820000047ab9 */ /* 0x000fd80000000a00 */
[----:B------:R-:W0:Y:S02]  /*114f0*/  @P0 LDC.64 R2, c[0x0][0x9f8] ;  /* 0x00027e00ff020b82 */ /* 0x000e240000000a00 */
[----:B0-----:R-:W-:-:S05]  /*11500*/  @P0 IMAD.WIDE R2, R19, 0x4, R2 ;  /* 0x0000000413020825 */ /* 0x001fca00078e0202 */
[----:B------:R0:W4:Y:S02]  /*11510*/  @P0 LDG.E R7, desc[UR6][R2.64] ;  /* 0x0000000602070981 */ /* 0x000124000c1e1900 */
[----:B0-----:R-:W0:Y:S02]  /*11520*/  LDC.64 R2, c[0x0][0x418] ;  /* 0x00010600ff027b82 */ /* 0x001e240000000a00 */
[----:B0-----:R-:W-:Y:S01]  /*11530*/  LOP3.LUT P0, RZ, R2, UR4, RZ, 0xfc, !PT ;  /* 0x0000000402ff7c12 */ /* 0x001fe2000f80fcff */
[----:B------:R-:W-:-:S03]  /*11540*/  UMOV UR4, 0xffffffff ;  /* 0xffffffff00047882 */ /* 0x000fc60000000000 */
[----:B------:R-:W-:Y:S01]  /*11550*/  LOP3.LUT P0, RZ, R3, UR5, RZ, 0xfc, P0 ;  /* 0x0000000503ff7c12 */ /* 0x000fe2000800fcff */
[----:B---3--:R-:W-:Y:S01]  /*11560*/  VIADD R0, R17, 0xffffffff ;  /* 0xffffffff11007836 */ /* 0x008fe20000000000 */
[----:B----4-:R-:W-:Y:S01]  /*11570*/  SHF.R.S32.HI R8, RZ, 0x1f, R7 ;  /* 0x0000001fff087819 */ /* 0x010fe20000011407 */
[----:B------:R0:W-:Y:S01]  /*11580*/  STL [R1+0xc], R7 ;  /* 0x00000c0701007387 */ /* 0x0001e20000100800 */
[----:B------:R-:W-:-:S03]  /*11590*/  SEL R17, R7, RZ, !P0 ;  /* 0x000000ff07117207 */ /* 0x000fc60004000000 */
[----:B------:R0:W-:Y:S01]  /*115a0*/  STL [R1+0x1c], R8 ;  /* 0x00001c0801007387 */ /* 0x0001e20000100800 */
[----:B------:R-:W-:Y:S05]  /*115b0*/  BRA.DIV UR4, `(.L_x_1557) ;  /* 0x0000005e04087947 */ /* 0x000fea000b800000 */
[----:B------:R-:W3:Y:S02]  /*115c0*/  S2R R4, SR_TID.X ;  /* 0x0000000000047919 */ /* 0x000ee40000002100 */
[----:B---3--:R-:W-:-:S04]  /*115d0*/  SHF.R.U32.HI R4, RZ, 0x5, R4 ;  /* 0x00000005ff047819 */ /* 0x008fc80000011604 */
[----:B------:R-:W-:-:S05]  /*115e0*/  LOP3.LUT R4, R4, 0x3, RZ, 0xc0, !PT ;  /* 0x0000000304047812 */ /* 0x000fca00078ec0ff */
[----:B------:R3:W4:Y:S02]  /*115f0*/  SHFL.IDX PT, R14, R4, RZ, 0x1f ;  /* 0x00001fff040e7589 */ /* 0x00072400000e0000 */
.L_x_1674:
[----:B---3--:R-:W3:Y:S01]  /*11600*/  LDL.LU R4, [R1+0x18] ;  /* 0x0000180001047983 */ /* 0x008ee20000300800 */
[----:B------:R-:W-:Y:S02]  /*11610*/  PLOP3.LUT P1, PT, PT, PT, PT, 0x8, 0x0 ;  /* 0x000000000000781c */ /* 0x000fe40003f2e170 */
[----:B----4-:R-:W-:Y:S01]  /*11620*/  ISETP.NE.AND P0, PT, R14, RZ, PT ;  /* 0x000000ff0e00720c */ /* 0x010fe20003f05270 */
[----:B------:R4:W-:Y:S01]  /*11630*/  STL [R1+0x8], R0 ;  /* 0x0000080001007387 */ /* 0x0009e20000100800 */
[----:B---3--:R-:W-:-:S09]  /*11640*/  LOP3.LUT R4, R4, 0xfffffffe, RZ, 0xc0, !PT ;  /* 0xfffffffe04047812 */ /* 0x008fd200078ec0ff */
[----:B------:R-:W-:-:S05]  /*11650*/  @P1 LOP3.LUT R4, R4, 0x1, RZ, 0xfc, !PT ;  /* 0x0000000104041812 */ /* 0x000fca00078efcff */
[----:B------:R4:W-:Y:S01]  /*11660*/  STL [R1+0x18], R4 ;  /* 0x0000180401007387 */ /* 0x0009e20000100800 */
[----:B------:R-:W-:Y:S05]  /*11670*/  @P0 BRA `(.L_x_1558) ;  /* 0x00000004005c0947 */ /* 0x000fea0003800000 */
[----:B------:R-:W-:-:S03]  /*11680*/  UMOV UR4, 0xffffffff ;  /* 0xffffffff00047882 */ /* 0x000fc60000000000 */
[----:B------:R-:W-:Y:S05]  /*11690*/  BRA.DIV UR4, `(.L_x_1559) ;  /* 0x0000005e04047947 */ /* 0x000fea000b800000 */
[----:B------:R-:W-:-:S13]  /*116a0*/  ELECT P6, URZ, PT ;  /* 0x00000000003f782f */ /* 0x000fda00038c0000 */
.L_x_1677:
[----:B------:R-:W-:Y:S05]  /*116b0*/  @!P6 BRA `(.L_x_1558) ;  /* 0x00000004004ce947 */ /* 0x000fea0003800000 */
[----:B------:R-:W-:-:S04]  /*116c0*/  ISETP.NE.U32.AND P0, PT, R2, RZ, PT ;  /* 0x000000ff0200720c */ /* 0x000fc80003f05070 */
[----:B------:R-:W-:-:S13]  /*116d0*/  ISETP.NE.AND.EX P0, PT, R3, RZ, PT, P0 ;  /* 0x000000ff0300720c */ /* 0x000fda0003f05300 */
[----:B------:R-:W-:Y:S05]  /*116e0*/  @!P0 BRA `(.L_x_1560) ;  /* 0x0000000000548947 */ /* 0x000fea0003800000 */
[----:B------:R-:W3:Y:S01]  /*116f0*/  LDC R6, c[0x0][0x43c] ;  /* 0x00010f00ff067b82 */ /* 0x000ee20000000800 */
[----:B-12---:R-:W-:Y:S01]  /*11700*/  IMAD.MOV.U32 R9, RZ, RZ, R0 ;  /* 0x000000ffff097224 */ /* 0x006fe200078e0000 */
[----:B------:R-:W-:Y:S01]  /*11710*/  ULDC.64 UR4, c[0x0][0x428] ;  /* 0x00010a0000047ab9 */ /* 0x000fe20000000a00 */
[----:B------:R-:W-:Y:S02]  /*11720*/  ULDC.64 UR6, c[0x0][0x208] ;  /* 0x0000820000067ab9 */ /* 0x000fe40000000a00 */
[----:B----4-:R-:W-:Y:S01]  /*11730*/  IMAD.MOV.U32 R0, RZ, RZ, R9 ;  /* 0x000000ffff007224 */ /* 0x010fe200078e0009 */
[----:B---3--:R-:W-:-:S13]  /*11740*/  ISETP.NE.AND P0, PT, R6, 0x1, PT ;  /* 0x000000010600780c */ /* 0x008fda0003f05270 */
[----:B------:R-:W1:Y:S02]  /*11750*/  @P0 LDC.64 R4, c[0x0][0x440] ;  /* 0x00011000ff040b82 */ /* 0x000e640000000a00 */
[----:B-1----:R-:W-:-:S05]  /*11760*/  @P0 IMAD.HI.U32 R4, R9, R4, RZ ;  /* 0x0000000409040227 */ /* 0x002fca00078e00ff */
[----:B------:R-:W-:-:S04]  /*11770*/  @P0 SHF.R.U32.HI R0, RZ, R5, R4 ;  /* 0x00000005ff000219 */ /* 0x000fc80000011604 */
[--C-:B------:R-:W-:Y:S01]  /*11780*/  SHF.R.S32.HI R5, RZ, 0x1f, R0.reuse ;  /* 0x0000001fff057819 */ /* 0x100fe20000011400 */
[----:B------:R-:W-:-:S04]  /*11790*/  IMAD.MOV R4, RZ, RZ, -R0 ;  /* 0x000000ffff047224 */ /* 0x000fc800078e0a00 */
[----:B------:R-:W-:Y:S02]  /*117a0*/  IMAD R9, R6, R4, R9 ;  /* 0x0000000406097224 */ /* 0x000fe400078e0209 */
[----:B------:R-:W-:Y:S02]  /*117b0*/  IMAD R6, R8, UR4, RZ ;  /* 0x0000000408067c24 */ /* 0x000fe4000f8e02ff */
[----:B------:R-:W-:Y:S01]  /*117c0*/  IMAD.MOV.U32 R4, RZ, RZ, R0 ;  /* 0x000000ffff047224 */ /* 0x000fe200078e0000 */
[----:B------:R3:W-:Y:S01]  /*117d0*/  STL [R1+0x8], R9 ;  /* 0x0000080901007387 */ /* 0x0007e20000100800 */
[C---:B------:R-:W-:Y:S02]  /*117e0*/  IMAD R0, R7.reuse, UR5, R6 ;  /* 0x0000000507007c24 */ /* 0x040fe4000f8e0206 */
[----:B------:R-:W-:-:S04]  /*117f0*/  IMAD.WIDE.U32 R4, R7, UR4, R4 ;  /* 0x0000000407047c25 */ /* 0x000fc8000f8e0004 */
[----:B------:R-:W-:Y:S01]  /*11800*/  IMAD.IADD R0, R5, 0x1, R0 ;  /* 0x0000000105007824 */ /* 0x000fe200078e0200 */
[----:B------:R-:W-:-:S04]  /*11810*/  LEA R2, P0, R4, R2, 0x2 ;  /* 0x0000000204027211 */ /* 0x000fc800078010ff */
[----:B------:R-:W-:-:S05]  /*11820*/  LEA.HI.X R3, R4, R3, R0, 0x2, P0 ;  /* 0x0000000304037211 */ /* 0x000fca00000f1400 */
[----:B------:R3:W5:Y:S04]  /*11830*/  LDG.E R17, desc[UR6][R2.64] ;  /* 0x0000000602117981 */ /* 0x000768000c1e1900 */
.L_x_1560:
[----:B0-----:R-:W2:Y:S04]  /*11840*/  LDL R7, [R1] ;  /* 0x0000000001077983 */ /* 0x001ea80000100800 */
[----:B----4-:R-:W2:Y:S04]  /*11850*/  LDL R0, [R1+0x4] ;  /* 0x0000040001007983 */ /* 0x010ea80000100800 */
[----:B---3--:R-:W3:Y:S01]  /*11860*/  LDL R2, [R1+0x10] ;  /* 0x0000100001027983 */ /* 0x008ee20000100800 */
[----:B--2---:R-:W-:Y:S01]  /*11870*/  IMAD R0, R0, 0x8, R7 ;  /* 0x0000000800007824 */ /* 0x004fe200078e0207 */
[----:B---3--:R-:W-:-:S04]  /*11880*/  SHF.L.U32 R2, R2, 0x1f, RZ ;  /* 0x0000001f02027819 */ /* 0x008fc800000006ff */
[----:B------:R-:W0:Y:S02]  /*11890*/  SYNCS.PHASECHK.TRANS64.TRYWAIT P0, [R0+URZ+0x30840], R2 ;  /* 0x03084002000075a7 */ /* 0x000e24000800017f */
[----:B0-----:R-:W-:Y:S05]  /*118a0*/  @!P0 BRA `(.L_x_1561) ;  /* 0x0000005800a08947 */ /* 0x001fea0003800000 */
.L_x_1678:
[----:B------:R-:W2:Y:S02]  /*118b0*/  S2R R3, SR_TID.X ;  /* 0x0000000000037919 */ /* 0x000ea40000002100 */
[----:B--2---:R-:W-:-:S04]  /*118c0*/  LOP3.LUT R3, R3, 0x7f, RZ, 0xc0, !PT ;  /* 0x0000007f03037812 */ /* 0x004fc800078ec0ff */
[----:B------:R-:W-:-:S13]  /*118d0*/  ISETP.NE.AND P0, PT, R3, RZ, PT ;  /* 0x000000ff0300720c */ /* 0x000fda0003f05270 */
        /* <DEDUP_REMOVED lines=8> */
.L_x_1562:
[----:B0-----:R-:W2:Y:S04]  /*11960*/  LDL R2, [R1+0x14] ;  /* 0x0000140001027983 */ /* 0x001ea80000100800 */
[----:B------:R-:W3:Y:S04]  /*11970*/  LDL R4, [R1] ;  /* 0x0000000001047983 */ /* 0x000ee80000100800 */
[----:B------:R-:W3:Y:S04]  /*11980*/  LDL R3, [R1+0x4] ;  /* 0x0000040001037983 */ /* 0x000ee80000100800 */
[----:B------:R-:W4:Y:S01]  /*11990*/  LDL R5, [R1+0x8] ;  /* 0x0000080001057983 */ /* 0x000f220000100800 */
[----:B------:R-:W-:-:S02]  /*119a0*/  R2UR UR9, R0 ;  /* 0x00000000000972ca */ /* 0x000fc400000e0000 */
[----:B--2---:R-:W-:Y:S02]  /*119b0*/  R2UR UR5, R2 ;  /* 0x00000000020572ca */ /* 0x004fe400000e0000 */
[----:B------:R-:W2:Y:S01]  /*119c0*/  LDL.LU R2, [R1+0x18] ;  /* 0x0000180001027983 */ /* 0x000ea20000300800 */
[----:B---3--:R-:W-:Y:S01]  /*119d0*/  IMAD R0, R3, 0x8000, R4 ;  /* 0x0000800003007824 */ /* 0x008fe200078e0204 */
[----:B----4-:R-:W-:-:S04]  /*119e0*/  R2UR UR11, R5 ;  /* 0x00000000050b72ca */ /* 0x010fc800000e0000 */
[----:B------:R-:W-:Y:S01]  /*119f0*/  R2UR UR14, R0 ;  /* 0x00000000000e72ca */ /* 0x000fe200000e0000 */
[----:B------:R-:W-:Y:S01]  /*11a00*/  UIADD3 UR4, UP0, UR36, 0x370, URZ ;  /* 0x0000037024047890 */ /* 0x000fe2000ff1e03f */
[----:B------:R-:W-:Y:S02]  /*11a10*/  R2UR UR12, R18 ;  /* 0x00000000120c72ca */ /* 0x000fe400000e0000 */
[----:B-----5:R-:W-:Y:S01]  /*11a20*/  R2UR UR13, R17 ;  /* 0x00000000110d72ca */ /* 0x020fe200000e0000 */
[----:B------:R-:W-:Y:S01]  /*11a30*/  UIADD3 UR9, UR9, 0x30830, URZ ;  /* 0x0003083009097890 */ /* 0x000fe2000fffe03f */
[----:B------:R-:W-:-:S03]  /*11a40*/  PLOP3.LUT P0, PT, PT, PT, PT, 0x80, 0x0 ;  /* 0x000000000000781c */ /* 0x000fc60003f0f070 */
[----:B------:R-:W-:-:S04]  /*11a50*/  ULEA UR11, UR11, UR5, 0x6 ;  /* 0x000000050b0b7291 */ /* 0x000fc8000f8e303f */
[----:B------:R-:W-:Y:S02]  /*11a60*/  UIADD3 UR8, UR14, 0x20400, URZ ;  /* 0x000204000e087890 */ /* 0x000fe4000fffe03f */
[----:B------:R-:W-:Y:S02]  /*11a70*/  UIADD3.X UR5, URZ, UR37, URZ, UP0, !UPT ;  /* 0x000000253f057290 */ /* 0x000fe400087fe43f */
[----:B------:R-:W-:Y:S02]  /*11a80*/  UIADD3 UR15, UR14, 0x22400, URZ ;  /* 0x000224000e0f7890 */ /* 0x000fe4000fffe03f */
[----:B------:R-:W-:Y:S01]  /*11a90*/  UIADD3 UR17, UR14, 0x24400, URZ ;  /* 0x000244000e117890 */ /* 0x000fe2000fffe03f */
[----:B------:R-:W-:Y:S01]  /*11aa0*/  UMOV UR10, URZ ;  /* 0x0000003f000a7c82 */ /* 0x000fe20008000000 */
[----:B------:R-:W-:Y:S01]  /*11ab0*/  UMOV UR6, 0x0 ;  /* 0x0000000000067882 */ /* 0x000fe20000000000 */
[----:B------:R-:W-:Y:S01]  /*11ac0*/  UMOV UR7, 0x14f00000 ;  /* 0x14f0000000077882 */ /* 0x000fe20000000000 */
[----:B------:R-:W-:Y:S01]  /*11ad0*/  UMOV UR16, 0x40 ;  /* 0x0000004000107882 */ /* 0x000fe20000000000 */
[----:B------:R-:W-:Y:S01]  /*11ae0*/  UIADD3 UR18, UR14, 0x26400, URZ ;  /* 0x000264000e127890 */ /* 0x000fe2000fffe03f */
[----:B------:R0:W-:Y:S02]  /*11af0*/  UTMALDG.4D [UR8], [UR4], desc[UR6] ;  /* 0x00000608040075b4 */ /* 0x0001e40008019000 */
[----:B------:R-:W-:Y:S01]  /*11b00*/  UMOV UR14, 0x80 ;  /* 0x00000080000e7882 */ /* 0x000fe20000000000 */
[----:B0-----:R-:W-:Y:S01]  /*11b10*/  UMOV UR8, UR15 ;  /* 0x0000000f00087c82 */ /* 0x001fe20008000000 */
[----:B------:R-:W-:-:S02]  /*11b20*/  UMOV UR10, UR16 ;  /* 0x00000010000a7c82 */ /* 0x000fc40008000000 */
[----:B------:R0:W-:Y:S02]  /*11b30*/  UTMALDG.4D [UR8], [UR4], desc[UR6] ;  /* 0x00000608040075b4 */ /* 0x0001e40008019000 */
[----:B0-----:R-:W-:Y:S01]  /*11b40*/  UMOV UR8, UR17 ;  /* 0x0000001100087c82 */ /* 0x001fe20008000000 */
[----:B------:R-:W-:Y:S01]  /*11b50*/  UMOV UR10, UR14 ;  /* 0x0000000e000a7c82 */ /* 0x000fe20008000000 */
[----:B------:R-:W-:Y:S01]  /*11b60*/  UMOV UR14, 0xc0 ;  /* 0x000000c0000e7882 */ /* 0x000fe20000000000 */
[----:B------:R0:W-:Y:S02]  /*11b70*/  UTMALDG.4D [UR8], [UR4], desc[UR6] ;  /* 0x00000608040075b4 */ /* 0x0001e40008019000 */
[----:B0-----:R-:W-:Y:S01]  /*11b80*/  UMOV UR8, UR18 ;  /* 0x0000001200087c82 */ /* 0x001fe20008000000 */
[----:B------:R-:W-:Y:S02]  /*11b90*/  UMOV UR10, UR14 ;  /* 0x0000000e000a7c82 */ /* 0x000fe40008000000 */
[----:B------:R3:W-:Y:S01]  /*11ba0*/  UTMALDG.4D [UR8], [UR4], desc[UR6] ;  /* 0x00000608040075b4 */ /* 0x0007e20008019000 */
[----:B--2---:R-:W-:-:S04]  /*11bb0*/  LOP3.LUT R2, R2, 0xfffffffe, RZ, 0xc0, !PT ;  /* 0xfffffffe02027812 */ /* 0x004fc800078ec0ff */
[----:B------:R-:W-:-:S05]  /*11bc0*/  @P0 LOP3.LUT R2, R2, 0x1, RZ, 0xfc, !PT ;  /* 0x0000000102020812 */ /* 0x000fca00078efcff */
[----:B------:R3:W-:Y:S01]  /*11bd0*/  STL [R1+0x18], R2 ;  /* 0x0000180201007387 */ /* 0x0007e20000100800 */
[----:B------:R-:W-:Y:S01]  /*11be0*/  NOP ;  /* 0x0000000000007918 */ /* 0x000fe20000000000 */
.L_x_1558:
[----:B---3--:R-:W3:Y:S04]  /*11bf0*/  LDL R2, [R1] ;  /* 0x0000000001027983 */ /* 0x008ee80000100800 */
[----:B------:R-:W4:Y:S01]  /*11c00*/  LDL.LU R3, [R1+0x34] ;  /* 0x0000340001037983 */ /* 0x000f220000300800 */
[----:B------:R-:W-:Y:S05]  /*11c10*/  WARPSYNC.ALL ;  /* 0x0000000000007948 */ /* 0x000fea0003800000 */
[----:B------:R-:W-:Y:S01]  /*11c20*/  ULDC.64 UR4, c[0x0][0x298] ;  /* 0x0000a60000047ab9 */ /* 0x000fe20000000a00 */
[----:B------:R-:W-:Y:S01]  /*11c30*/  BSSY B6, `(.L_x_1563) ;  /* 0x000001c000067945 */ /* 0x000fe20003800000 */
[----:B------:R-:W-:Y:S01]  /*11c40*/  BAR.SYNC.DEFER_BLOCKING 0x8, 0x180 ;  /* 0x0206000000007b1d */ /* 0x000fe20000010000 */
[----:B---3--:R-:W-:Y:S01]  /*11c50*/  VIADD R2, R2, 0x10400 ;  /* 0x0001040002027836 */ /* 0x008fe20000000000 */
[----:B----4-:R-:W-:-:S04]  /*11c60*/  SHF.R.S32.HI R0, RZ, 0x1f, R3 ;  /* 0x0000001fff007819 */ /* 0x010fc80000011403 */
[----:B------:R-:W-:Y:S01]  /*11c70*/  LOP3.LUT P0, RZ, R2, 0x3ff, RZ, 0xc0, !PT ;  /* 0x000003ff02ff7812 */ /* 0x000fe2000780c0ff */
[----:B------:R-:W-:-:S04]  /*11c80*/  IMAD R0, R0, UR4, RZ ;  /* 0x0000000400007c24 */ /* 0x000fc8000f8e02ff */
[C---:B------:R-:W-:Y:S02]  /*11c90*/  IMAD R0, R3.reuse, UR5, R0 ;  /* 0x0000000503007c24 */ /* 0x040fe4000f8e0200 */
[----:B------:R-:W-:-:S04]  /*11ca0*/  IMAD.WIDE.U32 R2, R3, UR4, RZ ;  /* 0x0000000403027c25 */ /* 0x000fc8000f8e00ff */
[----:B------:R-:W-:Y:S01]  /*11cb0*/  IMAD.IADD R0, R3, 0x1, R0 ;  /* 0x0000000103007824 */ /* 0x000fe200078e0200 */
[----:B------:R3:W-:Y:S04]  /*11cc0*/  STL.64 [R1+0x40], R2 ;  /* 0x0000400201007387 */ /* 0x0007e80000100a00 */
[----:B------:R3:W-:Y:S01]  /*11cd0*/  STL [R1+0x34], R0 ;  /* 0x0000340001007387 */ /* 0x0007e20000100800 */
[----:B------:R-:W-:Y:S05]  /*11ce0*/  @!P0 BRA `(.L_x_1564) ;  /* 0x0000000000408947 */ /* 0x000fea0003800000 */
[----:B---3--:R-:W-:Y:S01]  /*11cf0*/  MOV R2, 0x0 ;  /* 0x0000000000027802 */ /* 0x008fe20000000f00 */
        /* <DEDUP_REMOVED lines=15> */
.L_x_1564:
[----:B------:R-:W-:Y:S05]  /*11df0*/  BSYNC B6 ;  /* 0x0000000000067941 */ /* 0x000fea0003800000 */
.L_x_1563:
[----:B---3--:R-:W3:Y:S01]  /*11e00*/  LDL.LU R0, [R1+0x34] ;  /* 0x0000340001007983 */ /* 0x008ee20000300800 */
[----:B0-----:R-:W0:Y:S01]  /*11e10*/  LDC R7, c[0x0][0x448] ;  /* 0x00011200ff077b82 */ /* 0x001e220000000800 */
[----:B------:R-:W-:Y:S02]  /*11e20*/  ULDC.64 UR4, c[0x0][0x2d8] ;  /* 0x0000b60000047ab9 */ /* 0x000fe40000000a00 */
[----:B------:R-:W3:Y:S04]  /*11e30*/  LDL.LU.64 R2, [R1+0x40] ;  /* 0x0000400001027983 */ /* 0x000ee80000300a00 */
[----:B-12---:R-:W2:Y:S01]  /*11e40*/  LDL R9, [R1+0x2c] ;  /* 0x00002c0001097983 */ /* 0x006ea20000100800 */
[----:B------:R-:W1:Y:S01]  /*11e50*/  S2R R5, SR_TID.X ;  /* 0x0000000000057919 */ /* 0x000e620000002100 */
[----:B------:R-:W4:Y:S01]  /*11e60*/  S2R R6, SR_TID.X ;  /* 0x0000000000067919 */ /* 0x000f220000002100 */
[----:B------:R-:W-:-:S02]  /*11e70*/  SHF.R.S32.HI R4, RZ, 0x1f, R19 ;  /* 0x0000001fff047819 */ /* 0x000fc40000011413 */
[----:B-1----:R-:W-:-:S04]  /*11e80*/  LOP3.LUT R5, R5, 0x7f, RZ, 0xc0, !PT ;  /* 0x0000007f05057812 */ /* 0x002fc800078ec0ff */
[----:B------:R-:W-:Y:S01]  /*11e90*/  SHF.R.U32.HI R5, RZ, 0x3, R5 ;  /* 0x00000003ff057819 */ /* 0x000fe20000011605 */
[----:B----4-:R-:W-:-:S05]  /*11ea0*/  IMAD.SHL.U32 R8, R6, 0x10, RZ ;  /* 0x0000001006087824 */ /* 0x010fca00078e00ff */
[----:B------:R-:W-:Y:S01]  /*11eb0*/  LOP3.LUT R8, R5, 0x70, R8, 0xf8, !PT ;  /* 0x0000007005087812 */ /* 0x000fe200078ef808 */
[----:B---3--:R-:W-:Y:S01]  /*11ec0*/  IMAD.MOV.U32 R3, RZ, RZ, R0 ;  /* 0x000000ffff037224 */ /* 0x008fe200078e0000 */
[----:B------:R-:W-:-:S05]  /*11ed0*/  SHF.R.S32.HI R0, RZ, 0x1f, R18 ;  /* 0x0000001fff007819 */ /* 0x000fca0000011412 */
[----:B------:R-:W-:Y:S02]  /*11ee0*/  IMAD R0, R0, UR4, RZ ;  /* 0x0000000400007c24 */ /* 0x000fe4000f8e02ff */
[----:B------:R-:W-:-:S04]  /*11ef0*/  IMAD.WIDE.U32 R2, R18, UR4, R2 ;  /* 0x0000000412027c25 */ /* 0x000fc8000f8e0002 */
[----:B------:R-:W-:Y:S01]  /*11f00*/  IMAD R0, R18, UR5, R0 ;  /* 0x0000000512007c24 */ /* 0x000fe2000f8e0200 */
[----:B------:R-:W-:Y:S02]  /*11f10*/  ULDC.64 UR4, c[0x0][0xa00] ;  /* 0x0002800000047ab9 */ /* 0x000fe40000000a00 */
[----:B------:R-:W-:Y:S01]  /*11f20*/  ISETP.NE.U32.AND P0, PT, RZ, UR4, PT ;  /* 0x00000004ff007c0c */ /* 0x000fe2000bf05070 */
[----:B------:R-:W-:-:S03]  /*11f30*/  IMAD.IADD R3, R3, 0x1, R0 ;  /* 0x0000000103037824 */ /* 0x000fc600078e0200 */
[----:B------:R-:W-:Y:S01]  /*11f40*/  ISETP.NE.AND.EX P0, PT, RZ, UR5, PT, P0 ;  /* 0x00000005ff007c0c */ /* 0x000fe2000bf05300 */
[----:B------:R-:W-:-:S03]  /*11f50*/  ULDC.64 UR4, c[0x0][0x2e0] ;  /* 0x0000b80000047ab9 */ /* 0x000fc60000000a00 */
[----:B------:R-:W-:Y:S02]  /*11f60*/  SEL R4, R4, RZ, !P0 ;  /* 0x000000ff04047207 */ /* 0x000fe40004000000 */
[----:B------:R-:W-:Y:S02]  /*11f70*/  SEL R0, R19, RZ, !P0 ;  /* 0x000000ff13007207 */ /* 0x000fe40004000000 */
[----:B0-----:R-:W-:-:S13]  /*11f80*/  ISETP.NE.AND P0, PT, R7, 0x1, PT ;  /* 0x000000010700780c */ /* 0x001fda0003f05270 */
[----:B------:R-:W0:Y:S08]  /*11f90*/  @P0 LDC R5, c[0x0][0x44c] ;  /* 0x00011300ff050b82 */ /* 0x000e300000000800 */
[----:B------:R-:W1:Y:S01]  /*11fa0*/  @P0 LDC R6, c[0x0][0x450] ;  /* 0x00011400ff060b82 */ /* 0x000e620000000800 */
[----:B------:R-:W-:Y:S02]  /*11fb0*/  IMAD R4, R4, UR4, RZ ;  /* 0x0000000404047c24 */ /* 0x000fe4000f8e02ff */
[----:B------:R-:W-:-:S04]  /*11fc0*/  IMAD.WIDE.U32 R2, R0, UR4, R2 ;  /* 0x0000000400027c25 */ /* 0x000fc8000f8e0002 */
[----:B------:R-:W-:Y:S01]  /*11fd0*/  IMAD R4, R0, UR5, R4 ;  /* 0x0000000500047c24 */ /* 0x000fe2000f8e0204 */
[----:B------:R-:W-:Y:S01]  /*11fe0*/  ULDC.64 UR4, c[0x0][0x2d0] ;  /* 0x0000b40000047ab9 */ /* 0x000fe20000000a00 */
[----:B--2---:R-:W-:Y:S02]  /*11ff0*/  IMAD.IADD R0, R8, 0x1, R9 ;  /* 0x0000000108007824 */ /* 0x004fe400078e0209 */
[----:B------:R-:W2:Y:S01]  /*12000*/  S2R R8, SR_TID.X ;  /* 0x0000000000087919 */ /* 0x000ea20000002100 */
[----:B------:R-:W-:Y:S02]  /*12010*/  IMAD.IADD R3, R3, 0x1, R4 ;  /* 0x0000000103037824 */ /* 0x000fe400078e0204 */
[----:B0-----:R-:W-:-:S04]  /*12020*/  @P0 IMAD.HI.U32 R5, R0, R5, RZ ;  /* 0x0000000500050227 */ /* 0x001fc800078e00ff */
[----:B------:R-:W-:Y:S01]  /*12030*/  IMAD.MOV.U32 R4, RZ, RZ, R0 ;  /* 0x000000ffff047224 */ /* 0x000fe200078e0000 */
[----:B-1----:R-:W-:-:S05]  /*12040*/  @P0 SHF.R.U32.HI R4, RZ, R6, R5 ;  /* 0x00000006ff040219 */ /* 0x002fca0000011605 */
[----:B------:R-:W-:-:S04]  /*12050*/  IMAD.MOV R5, RZ, RZ, -R4 ;  /* 0x000000ffff057224 */ /* 0x000fc800078e0a04 */
[----:B------:R-:W-:Y:S01]  /*12060*/  IMAD R0, R7, R5, R0 ;  /* 0x0000000507007224 */ /* 0x000fe200078e0200 */
[----:B------:R-:W-:Y:S01]  /*12070*/  SHF.R.S32.HI R5, RZ, 0x1f, R4 ;  /* 0x0000001fff057819 */ /* 0x000fe20000011404 */
[----:B------:R-:W-:-:S04]  /*12080*/  IMAD.WIDE.U32 R2, R4, UR4, R2 ;  /* 0x0000000404027c25 */ /* 0x000fc8000f8e0002 */
[----:B------:R-:W-:-:S04]  /*12090*/  IMAD R5, R5, UR4, RZ ;  /* 0x0000000405057c24 */ /* 0x000fc8000f8e02ff */
[----:B------:R-:W-:Y:S01]  /*120a0*/  IMAD R4, R4, UR5, R5 ;  /* 0x0000000504047c24 */ /* 0x000fe2000f8e0205 */
[----:B------:R-:W-:-:S03]  /*120b0*/  ULDC.64 UR4, c[0x0][0x2c8] ;  /* 0x0000b20000047ab9 */ /* 0x000fc60000000a00 */
[----:B------:R-:W-:Y:S01]  /*120c0*/  IMAD.IADD R3, R3, 0x1, R4 ;  /* 0x0000000103037824 */ /* 0x000fe200078e0204 */
[----:B------:R-:W-:Y:S01]  /*120d0*/  SHF.R.S32.HI R4, RZ, 0x1f, R0 ;  /* 0x0000001fff047819 */ /* 0x000fe20000011400 */
[----:B--2---:R-:W-:-:S04]  /*120e0*/  IMAD.SHL.U32 R8, R8, 0x8, RZ ;  /* 0x0000000808087824 */ /* 0x004fc800078e00ff */
[----:B------:R-:W-:Y:S01]  /*120f0*/  IMAD R4, R4, UR4, RZ ;  /* 0x0000000404047c24 */ /* 0x000fe2000f8e02ff */
[----:B------:R-:W-:Y:S01]  /*12100*/  LOP3.LUT R8, R8, 0x38, RZ, 0xc0, !PT ;  /* 0x0000003808087812 */ /* 0x000fe200078ec0ff */
[----:B------:R-:W-:-:S04]  /*12110*/  IMAD.WIDE.U32 R2, R0, UR4, R2 ;  /* 0x0000000400027c25 */ /* 0x000fc8000f8e0002 */
[----:B------:R-:W-:Y:S01]  /*12120*/  IMAD R4, R0, UR5, R4 ;  /* 0x0000000500047c24 */ /* 0x000fe2000f8e0204 */
[C---:B------:R-:W-:Y:S01]  /*12130*/  LOP3.LUT R12, R8.reuse, 0x40, RZ, 0xfc, !PT ;  /* 0x00000040080c7812 */ /* 0x040fe200078efcff */
[----:B------:R-:W-:Y:S01]  /*12140*/  ULDC.64 UR4, c[0x0][0x280] ;  /* 0x0000a00000047ab9 */ /* 0x000fe20000000a00 */
[C---:B------:R-:W-:Y:S01]  /*12150*/  LOP3.LUT R11, R8.reuse, 0x80, RZ, 0xfc, !PT ;  /* 0x00000080080b7812 */ /* 0x040fe200078efcff */
[----:B------:R-:W-:Y:S01]  /*12160*/  IMAD.IADD R3, R3, 0x1, R4 ;  /* 0x0000000103037824 */ /* 0x000fe200078e0204 */
[----:B------:R-:W-:Y:S02]  /*12170*/  LOP3.LUT R8, R8, 0xc0, RZ, 0xfc, !PT ;  /* 0x000000c008087812 */ /* 0x000fe400078efcff */
[----:B------:R-:W-:Y:S01]  /*12180*/  LEA R4, P0, R2, UR4, 0x1 ;  /* 0x0000000402047c11 */ /* 0x000fe2000f8008ff */
[----:B------:R-:W-:Y:S02]  /*12190*/  ULDC UR4, c[0x0][0x2b8] ;  /* 0x0000ae0000047ab9 */ /* 0x000fe40000000800 */
[----:B------:R-:W-:-:S02]  /*121a0*/  ISETP.GE.AND P3, PT, R8, UR4, PT ;  /* 0x0000000408007c0c */ /* 0x000fc4000bf66270 */
[----:B------:R0:W5:Y:S01]  /*121b0*/  LDL R8, [R1+0x20] ;  /* 0x0000200001087983 */ /* 0x0001620000100800 */
[----:B------:R-:W1:Y:S01]  /*121c0*/  S2R R5, SR_TID.X ;  /* 0x0000000000057919 */ /* 0x000e620000002100 */
[----:B------:R-:W-:Y:S02]  /*121d0*/  LEA.HI.X R3, R2, UR5, R3, 0x1, P0 ;  /* 0x0000000502037c11 */ /* 0x000fe400080f0c03 */
[----:B------:R-:W-:Y:S02]  /*121e0*/  ISETP.GE.AND P1, PT, R12, UR4, PT ;  /* 0x000000040c007c0c */ /* 0x000fe4000bf26270 */
[----:B------:R-:W-:Y:S01]  /*121f0*/  ISETP.GE.AND P2, PT, R11, UR4, PT ;  /* 0x000000040b007c0c */ /* 0x000fe2000bf46270 */
[----:B-1----:R-:W-:-:S05]  /*12200*/  IMAD.SHL.U32 R10, R5, 0x8, RZ ;  /* 0x00000008050a7824 */ /* 0x002fca00078e00ff */
[----:B------:R-:W-:-:S04]  /*12210*/  LOP3.LUT R10, R10, 0x38, RZ, 0xc0, !PT ;  /* 0x000000380a0a7812 */ /* 0x000fc800078ec0ff */
[----:B------:R-:W-:Y:S01]  /*12220*/  ISETP.GE.AND P0, PT, R10, UR4, PT ;  /* 0x000000040a007c0c */ /* 0x000fe2000bf06270 */
[----:B------:R-:W-:-:S03]  /*12230*/  UMOV UR4, 0xffffffff ;  /* 0xffffffff00047882 */ /* 0x000fc60000000000 */
[----:B0-----:R-:W-:Y:S09]  /*12240*/  BRA.DIV UR4, `(.L_x_1565) ;  /* 0x00000052044c7947 */ /* 0x001ff2000b800000 */
[----:B------:R-:W0:Y:S02]  /*12250*/  S2R R6, SR_TID.X ;  /* 0x0000000000067919 */ /* 0x000e240000002100 */
[----:B0-----:R-:W-:Y:S02]  /*12260*/  LOP3.LUT R9, R6, 0x7f, RZ, 0xc0, !PT ;  /* 0x0000007f06097812 */ /* 0x001fe400078ec0ff */
[----:B------:R-:W2:Y:S04]  /*12270*/  LDL.LU R6, [R1+0x30] ;  /* 0x0000300001067983 */ /* 0x000ea80000300800 */
[----:B------:R-:W3:Y:S01]  /*12280*/  LDL.LU R11, [R1+0x2c] ;  /* 0x00002c00010b7983 */ /* 0x000ee20000300800 */
[----:B------:R-:W-:Y:S01]  /*12290*/  SHF.R.U32.HI R9, RZ, 0x3, R9 ;  /* 0x00000003ff097819 */ /* 0x000fe20000011609 */
[----:B------:R-:W-:Y:S01]  /*122a0*/  ULDC.64 UR4, c[0x0][0x208] ;  /* 0x0000820000047ab9 */ /* 0x000fe20000000a00 */
[----:B--2---:R-:W-:-:S02]  /*122b0*/  IMAD R2, R6, R7, RZ ;  /* 0x0000000706027224 */ /* 0x004fc400078e02ff */
[----:B------:R-:W0:Y:S01]  /*122c0*/  SHFL.IDX PT, R7, R4, RZ, 0x181f ;  /* 0x00181fff04077589 */ /* 0x000e2200000e0000 */
[----:B---3--:R-:W-:-:S03]  /*122d0*/  IMAD.IADD R0, R9, 0x1, R11 ;  /* 0x0000000109007824 */ /* 0x008fc600078e020b */
[----:B------:R-:W1:Y:S01]  /*122e0*/  SHFL.IDX PT, R6, R3, RZ, 0x181f ;  /* 0x00181fff03067589 */ /* 0x000e6200000e0000 */
[C---:B------:R-:W-:Y:S01]  /*122f0*/  VIADD R5, R0.reuse, 0x10 ;  /* 0x0000001000057836 */ /* 0x040fe20000000000 */
[----:B------:R-:W-:-:S13]  /*12300*/  ISETP.GE.AND P5, PT, R0, R2, PT ;  /* 0x000000020000720c */ /* 0x000fda0003fa6270 */
[----:B0-----:R-:W-:-:S05]  /*12310*/  @!P5 LEA R7, P4, R10, R7, 0x1 ;  /* 0x000000070a07d211 */ /* 0x001fca00078808ff */
[----:B-1----:R-:W-:-:S05]  /*12320*/  @!P5 IMAD.X R6, RZ, RZ, R6, P4 ;  /* 0x000000ffff06d224 */ /* 0x002fca00020e0606 */
[----:B------:R-:W-:-:S04]  /*12330*/  @!P5 LOP3.LUT R7, R7, R6, RZ, 0x3c, !PT ;  /* 0x000000060707d212 */ /* 0x000fc800078e3cff */
[----:B------:R-:W-:-:S04]  /*12340*/  @!P5 LOP3.LUT R6, R7, R6, RZ, 0x3c, !PT ;  /* 0x000000060706d212 */ /* 0x000fc800078e3cff */
[----:B------:R-:W-:-:S05]  /*12350*/  @!P5 LOP3.LUT R7, R7, R6, RZ, 0x3c, !PT ;  /* 0x000000060707d212 */ /* 0x000fca00078e3cff */
[----:B------:R-:W-:Y:S01]  /*12360*/  @!PT LDS RZ, [RZ] ;  /* 0x00000000fffff984 */ /* 0x000fe20000000800 */
[----:B-----5:R-:W-:Y:S04]  /*12370*/  @!P5 LDGSTS.E.BYPASS.LTC128B.128 [R8+0x10400], desc[UR4][R6.64], !P0 ;  /* 0x104000000608dfae */ /* 0x020fe8000c101d44 */
[----:B------:R-:W-:Y:S04]  /*12380*/  @!P5 LDGSTS.E.BYPASS.LTC128B.128 [R8+0x14400], desc[UR4][R6.64+0x80], !P1 ;  /* 0x144000800608dfae */ /* 0x000fe8000c901d44 */
[----:B------:R-:W-:Y:S04]  /*12390*/  @!P5 LDGSTS.E.BYPASS.LTC128B.128 [R8+0x18400], desc[UR4][R6.64+0x100], !P2 ;  /* 0x184001000608dfae */ /* 0x000fe8000d101d44 */
[----:B------:R0:W-:Y:S01]  /*123a0*/  @!P5 LDGSTS.E.BYPASS.LTC128B.128 [R8+0x1c400], desc[UR4][R6.64+0x180], !P3 ;  /* 0x1c4001800608dfae */ /* 0x0001e2000d901d44 */
[----:B------:R-:W-:Y:S01]  /*123b0*/  ISETP.GE.AND P5, PT, R5, R2, PT ;  /* 0x000000020500720c */ /* 0x000fe20003fa6270 */
[----:B------:R-:W-:-:S02]  /*123c0*/  VIADD R5, R0, 0x20 ;  /* 0x0000002000057836 */ /* 0x000fc40000000000 */
        /* <DEDUP_REMOVED lines=67> */
[----:B------:R-:W-:Y:S02]  /*12800*/  @!P5 IMAD.X R6, RZ, RZ, R5, P4 ;  /* 0x000000ffff06d224 */ /* 0x000fe400020e0605 */
[----:B------:R0:W1:Y:S03]  /*12810*/  SHFL.IDX PT, R5, R3, 0x7, 0x181f ;  /* 0x00f81f0003057f89 */ /* 0x00006600000e0000 */
[-C--:B------:R-:W-:Y:S01]  /*12820*/  @!P5 LOP3.LUT R7, R7, R6.reuse, RZ, 0x3c, !PT ;  /* 0x000000060707d212 */ /* 0x080fe200078e3cff */
[----:B------:R0:W2:Y:S03]  /*12830*/  SHFL.IDX PT, R3, R4, 0x7, 0x181f ;  /* 0x00f81f0004037f89 */ /* 0x0000a600000e0000 */
[----:B------:R-:W-:-:S04]  /*12840*/  @!P5 LOP3.LUT R6, R7, R6, RZ, 0x3c, !PT ;  /* 0x000000060706d212 */ /* 0x000fc800078e3cff */
[----:B------:R-:W-:-:S05]  /*12850*/  @!P5 LOP3.LUT R7, R7, R6, RZ, 0x3c, !PT ;  /* 0x000000060707d212 */ /* 0x000fca00078e3cff */
[----:B------:R0:W-:Y:S04]  /*12860*/  @!P5 LDGSTS.E.BYPASS.LTC128B.128 [R8+0x13400], desc[UR4][R6.64], !P0 ;  /* 0x134000000608dfae */ /* 0x0001e8000c101d44 */
[----:B------:R0:W-:Y:S04]  /*12870*/  @!P5 LDGSTS.E.BYPASS.LTC128B.128 [R8+0x17400], desc[UR4][R6.64+0x80], !P1 ;  /* 0x174000800608dfae */ /* 0x0001e8000c901d44 */
[----:B------:R0:W-:Y:S04]  /*12880*/  @!P5 LDGSTS.E.BYPASS.LTC128B.128 [R8+0x1b400], desc[UR4][R6.64+0x100], !P2 ;  /* 0x1b4001000608dfae */ /* 0x0001e8000d101d44 */
[----:B-12---:R0:W-:Y:S02]  /*12890*/  @!P5 LDGSTS.E.BYPASS.LTC128B.128 [R8+0x1f400], desc[UR4][R6.64+0x180], !P3 ;  /* 0x1f4001800608dfae */ /* 0x0061e4000d901d44 */
.L_x_1695:
[----:B------:R-:W-:Y:S01]  /*128a0*/  VIADD R0, R0, 0x70 ;  /* 0x0000007000007836 */ /* 0x000fe20000000000 */
[----:B------:R-:W-:Y:S04]  /*128b0*/  BSSY B0, `(.L_x_1566) ;  /* 0x000000d000007945 */ /* 0x000fe80003800000 */
[----:B------:R-:W-:-:S13]  /*128c0*/  ISETP.GE.AND P4, PT, R0, R2, PT ;  /* 0x000000020000720c */ /* 0x000fda0003f86270 */
[----:B------:R-:W-:Y:S05]  /*128d0*/  @P4 BRA `(.L_x_1567) ;  /* 0x0000000000284947 */ /* 0x000fea0003800000 */
[----:B------:R-:W-:Y:S01]  /*128e0*/  LEA R2, P4, R10, R3, 0x1 ;  /* 0x000000030a027211 */ /* 0x000fe200078808ff */
[----:B------:R-:W-:-:S04]  /*128f0*/  ULDC.64 UR4, c[0x0][0x208] ;  /* 0x0000820000047ab9 */ /* 0x000fc80000000a00 */
[----:B0-----:R-:W-:-:S05]  /*12900*/  IMAD.X R3, RZ, RZ, R5, P4 ;  /* 0x000000ffff037224 */ /* 0x001fca00020e0605 */
[----:B------:R-:W-:Y:S01]  /*12910*/  @!PT LDS RZ, [RZ] ;  /* 0x00000000fffff984 */ /* 0x000fe20000000800 */
[----:B------:R-:W-:Y:S01]  /*12920*/  @!PT LDS RZ, [RZ] ;  /* 0x00000000fffff984 */ /* 0x000fe20000000800 */
[----:B------:R-:W-:Y:S01]  /*12930*/  @!PT LDS RZ, [RZ] ;  /* 0x00000000fffff984 */ /* 0x000fe20000000800 */
[----:B------:R1:W-:Y:S04]  /*12940*/  LDGSTS.E.BYPASS.LTC128B.128 [R8+0x13c00], desc[UR4][R2.64], !P0 ;  /* 0x13c0000002087fae */ /* 0x0003e8000c101d44 */
[----:B------:R1:W-:Y:S04]  /*12950*/  LDGSTS.E.BYPASS.LTC128B.128 [R8+0x17c00], desc[UR4][R2.64+0x80], !P1 ;  /* 0x17c0008002087fae */ /* 0x0003e8000c901d44 */
[----:B------:R1:W-:Y:S04]  /*12960*/  LDGSTS.E.BYPASS.LTC128B.128 [R8+0x1bc00], desc[UR4][R2.64+0x100], !P2 ;  /* 0x1bc0010002087fae */ /* 0x0003e8000d101d44 */
[----:B------:R1:W-:Y:S02]  /*12970*/  LDGSTS.E.BYPASS.LTC128B.128 [R8+0x1fc00], desc[UR4][R2.64+0x180], !P3 ;  /* 0x1fc0018002087fae */ /* 0x0003e4000d901d44 */
.L_x_1567:
[----:B------:R-:W-:Y:S05]  /*12980*/  BSYNC B0 ;  /* 0x0000000000007941 */ /* 0x000fea0003800000 */
.L_x_1566:
[----:B01----:R-:W2:Y:S01]  /*12990*/  LDL R8, [R1] ;  /* 0x0000000001087983 */ /* 0x003ea20000100800 */
[----:B------:R-:W-:Y:S01]  /*129a0*/  PLOP3.LUT P0, PT, PT, PT, PT, 0x80, 0x0 ;  /* 0x000000000000781c */ /* 0x000fe20003f0f070 */
[----:B------:R-:W-:Y:S01]  /*129b0*/  NOP ;  /* 0x0000000000007918 */ /* 0x000fe20000000000 */
[----:B--2---:R-:W-:-:S11]  /*129c0*/  VIADD R10, R8, 0x30800 ;  /* 0x00030800080a7836 */ /* 0x004fd60000000000 */
.L_x_1568:
[----:B------:R-:W2:Y:S01]  /*129d0*/  LDL R2, [R1] ;  /* 0x0000000001027983 */ /* 0x000ea20000100800 */
        /* <DEDUP_REMOVED lines=18> */
.L_x_1696:
[----:B------:R-:W-:Y:S05]  /*12b00*/  BSYNC B0 ;  /* 0x0000000000007941 */ /* 0x000fea0003800000 */
.L_x_1569:
[----:B------:R-:W2:Y:S04]  /*12b10*/  LDL R3, [R1+0x28] ;  /* 0x0000280001037983 */ /* 0x000ea80000100800 */
[----:B0-----:R-:W3:Y:S01]  /*12b20*/  LDL R2, [R1+0x24] ;  /* 0x0000240001027983 */ /* 0x001ee20000100800 */
[----:B------:R-:W-:Y:S01]  /*12b30*/  BSSY B0, `(.L_x_1571) ;  /* 0x00002b1000007945 */ /* 0x000fe20003800000 */
[----:B--2---:R-:W-:-:S05]  /*12b40*/  VIADD R0, R3, 0xfffffffe ;  /* 0xfffffffe03007836 */ /* 0x004fca0000000000 */
[----:B---3--:R-:W-:-:S13]  /*12b50*/  ISETP.GE.AND P0, PT, R0, R2, PT ;  /* 0x000000020000720c */ /* 0x008fda0003f06270 */
[----:B------:R-:W-:Y:S05]  /*12b60*/  @!P0 BRA `(.L_x_1572) ;  /* 0x0000002800b48947 */ /* 0x000fea0003800000 */
[----:B------:R-:W-:Y:S01]  /*12b70*/  LOP3.LUT R8, RZ, R2, RZ, 0x33, !PT ;  /* 0x00000002ff087212 */ /* 0x000fe200078e33ff */
[----:B------:R-:W-:Y:S01]  /*12b80*/  IMAD.MOV R2, RZ, RZ, -R3 ;  /* 0x000000ffff027224 */ /* 0x000fe200078e0a03 */
[----:B------:R-:W-:Y:S04]  /*12b90*/  BSSY B2, `(.L_x_1573) ;  /* 0x00000e9000027945 */ /* 0x000fe80003800000 */
[----:B------:R-:W-:-:S05]  /*12ba0*/  VIADDMNMX R8, R2, 0x1, R8, !PT ;  /* 0x0000000102087846 */ /* 0x000fca0007800108 */
[----:B------:R-:W-:-:S05]  /*12bb0*/  IMAD.IADD R2, R3, 0x1, R8 ;  /* 0x0000000103027824 */ /* 0x000fca00078e0208 */
[----:B------:R-:W-:-:S04]  /*12bc0*/  LOP3.LUT R2, R2, 0x1, RZ, 0xc0, !PT ;  /* 0x0000000102027812 */ /* 0x000fc800078ec0ff */
[----:B------:R-:W-:-:S13]  /*12bd0*/  ISETP.NE.U32.AND P0, PT, R2, 0x1, PT ;  /* 0x000000010200780c */ /* 0x000fda0003f05070 */
[----:B------:R-:W-:Y:S05]  /*12be0*/  @P0 BRA `(.L_x_1574) ;  /* 0x0000000c008c0947 */ /* 0x000fea0003800000 */
[----:B------:R-:W2:Y:S04]  /*12bf0*/  LDL R5, [R1+0x18] ;  /* 0x0000180001057983 */ /* 0x000ea80000100800 */
[----:B------:R-:W3:Y:S04]  /*12c00*/  LDL R4, [R1+0x4] ;  /* 0x0000040001047983 */ /* 0x000ee80000100800 */
[----:B------:R-:W4:Y:S01]  /*12c10*/  LDL R3, [R1+0x10] ;  /* 0x0000100001037983 */ /* 0x000f220000100800 */
[----:B------:R-:W-:Y:S01]  /*12c20*/  BSSY B1, `(.L_x_1575) ;  /* 0x00000db000017945 */ /* 0x000fe20003800000 */
[----:B--2---:R-:W-:Y:S01]  /*12c30*/  LOP3.LUT P1, RZ, R5, 0x1, RZ, 0xc0, !PT ;  /* 0x0000000105ff7812 */ /* 0x004fe2000782c0ff */
[----:B---3--:R-:W-:-:S05]  /*12c40*/  VIADD R7, R4, 0x1 ;  /* 0x0000000104077836 */ /* 0x008fca0000000000 */
[----:B------:R-:W-:-:S04]  /*12c50*/  ISETP.NE.AND P0, PT, R7, 0x2, PT ;  /* 0x000000020700780c */ /* 0x000fc80003f05270 */
[----:B------:R-:W-:Y:S02]  /*12c60*/  SEL R9, RZ, 0x1, P0 ;  /* 0x00000001ff097807 */ /* 0x000fe40000000000 */
        /* <DEDUP_REMOVED lines=28> */
.L_x_1577:
[----:B------:R-:W2:Y:S01]  /*12e30*/  LDL R2, [R1] ;  /* 0x0000000001027983 */ /* 0x000ea20000100800 */
[----:B------:R-:W-:Y:S01]  /*12e40*/  BSSY B3, `(.L_x_1578) ;  /* 0x0000005000037945 */ /* 0x000fe20003800000 */
[----:B--2---:R-:W-:Y:S01]  /*12e50*/  IMAD R3, R7, 0x8, R2 ;  /* 0x0000000807037824 */ /* 0x004fe200078e0202 */
[----:B------:R-:W-:-:S04]  /*12e60*/  SHF.L.U32 R2, R9, 0x1f, RZ ;  /* 0x0000001f09027819 */ /* 0x000fc800000006ff */
[----:B------:R-:W1:Y:S02]  /*12e70*/  SYNCS.PHASECHK.TRANS64.TRYWAIT P0, [R3+URZ+0x30840], R2 ;  /* 0x03084002030075a7 */ /* 0x000e64000800017f */
[----:B-1----:R-:W-:Y:S05]  /*12e80*/  @!P0 BRA `(.L_x_1579) ;  /* 0x0000005000748947 */ /* 0x002fea0003800000 */
.L_x_1697:
[----:B------:R-:W-:Y:S05]  /*12e90*/  BSYNC B3 ;  /* 0x0000000000037941 */ /* 0x000fea0003800000 */
.L_x_1578:
        /* <DEDUP_REMOVED lines=12> */
.L_x_1581:
[----:B------:R-:W-:Y:S05]  /*12f60*/  BSYNC B3 ;  /* 0x0000000000037941 */ /* 0x000fea0003800000 */
.L_x_1580:
[----:B------:R-:W2:Y:S04]  /*12f70*/  LDL R5, [R1] ;  /* 0x0000000001057983 */ /* 0x000ea80000100800 */
        /* <DEDUP_REMOVED lines=12> */
.L_x_1582:
        /* <DEDUP_REMOVED lines=16> */
.L_x_1583:
        /* <DEDUP_REMOVED lines=16> */
.L_x_1584:
        /* <DEDUP_REMOVED lines=16> */
.L_x_1585:
        /* <DEDUP_REMOVED lines=17> */
.L_x_1698:
[----:B------:R-:W-:Y:S05]  /*13450*/  BSYNC B3 ;  /* 0x0000000000037941 */ /* 0x000fea0003800000 */
.L_x_1586:
[----:B------:R-:W-:Y:S01]  /*13460*/  BSSY B3, `(.L_x_1588) ;  /* 0x000000e000037945 */ /* 0x000fe20003800000 */
[----:B------:R-:W-:Y:S02]  /*13470*/  IMAD.MOV.U32 R12, RZ, RZ, 0x0 ;  /* 0x00000000ff0c7424 */ /* 0x000fe400078e00ff */
[----:B------:R-:W-:Y:S01]  /*13480*/  IMAD.MOV.U32 R13, RZ, RZ, 0x14f00000 ;  /* 0x14f00000ff0d7424 */ /* 0x000fe200078e00ff */
[----:B------:R-:W-:Y:S06]  /*13490*/  @P1 BRA `(.L_x_1589) ;  /* 0x0000000000281947 */ /* 0x000fec0003800000 */
[----:B0-----:R-:W2:Y:S04]  /*134a0*/  LDL R3, [R1] ;  /* 0x0000000001037983 */ /* 0x001ea80000100800 */
        /* <DEDUP_REMOVED lines=9> */
.L_x_1589:
[----:B------:R-:W-:Y:S05]  /*13540*/  BSYNC B3 ;  /* 0x0000000000037941 */ /* 0x000fea0003800000 */
.L_x_1588:
[----:B01----:R-:W2:Y:S01]  /*13550*/  LDL.LU R2, [R1+0x4] ;  /* 0x0000040001027983 */ /* 0x003ea20000300800 */
[----:B------:R-:W-:-:S03]  /*13560*/  R2UR UR10, R11 ;  /* 0x000000000b0a72ca */ /* 0x000fc600000e0000 */
[----:B------:R-:W3:Y:S04]  /*13570*/  LDL R6, [R1+0x14] ;  /* 0x0000140001067983 */ /* 0x000ee80000100800 */
[----:B------:R-:W3:Y:S04]  /*13580*/  LDL.LU R5, [R1+0x8] ;  /* 0x0000080001057983 */ /* 0x000ee80000300800 */
[----:B------:R-:W2:Y:S01]  /*13590*/  LDL R11, [R1] ;  /* 0x00000000010b7983 */ /* 0x000ea20000100800 */
        /* <DEDUP_REMOVED lines=10> */
.L_x_1590:
        /* <DEDUP_REMOVED lines=15> */
.L_x_1591:
        /* <DEDUP_REMOVED lines=15> */
.L_x_1592:
        /* <DEDUP_REMOVED lines=15> */
.L_x_1593:
        /* <DEDUP_REMOVED lines=12> */
.L_x_1576:
[----:B------:R-:W-:Y:S05]  /*139d0*/  BSYNC B1 ;  /* 0x0000000000017941 */ /* 0x000fea0003800000 */
.L_x_1575:
[----:B0-----:R-:W2:Y:S04]  /*139e0*/  LDL R0, [R1+0x28] ;  /* 0x0000280001007983 */ /* 0x001ea80000100800 */
[----:B------:R0:W-:Y:S04]  /*139f0*/  STL [R1+0x4], R7 ;  /* 0x0000040701007387 */ /* 0x0001e80000100800 */
[----:B------:R0:W-:Y:S02]  /*13a00*/  STL [R1+0x10], R9 ;  /* 0x0000100901007387 */ /* 0x0001e40000100800 */
[----:B0-2---:R-:W-:-:S07]  /*13a10*/  VIADD R0, R0, 0xfffffffd ;  /* 0xfffffffd00007836 */ /* 0x005fce0000000000 */
.L_x_1574:
[----:B------:R-:W-:Y:S05]  /*13a20*/  BSYNC B2 ;  /* 0x0000000000027941 */ /* 0x000fea0003800000 */
.L_x_1573:
[----:B------:R-:W2:Y:S01]  /*13a30*/  LDL.LU R2, [R1+0x28] ;  /* 0x0000280001027983 */ /* 0x000ea20000300800 */
[----:B------:R-:W-:Y:S01]  /*13a40*/  VIADD R8, R8, 0xfffffffe ;  /* 0xfffffffe08087836 */ /* 0x000fe20000000000 */
[----:B--2---:R-:W-:-:S04]  /*13a50*/  LOP3.LUT R2, RZ, R2, RZ, 0x33, !PT ;  /* 0x00000002ff027212 */ /* 0x004fc800078e33ff */
[----:B------:R-:W-:-:S13]  /*13a60*/  ISETP.NE.AND P0, PT, R8, R2, PT ;  /* 0x000000020800720c */ /* 0x000fda0003f05270 */
[----:B------:R-:W-:Y:S05]  /*13a70*/  @!P0 BRA `(.L_x_1572) ;  /* 0x0000001800f08947 */ /* 0x000fea0003800000 */
[----:B------:R-:W-:-:S07]  /*13a80*/  IMAD.MOV.U32 R9, RZ, RZ, R17 ;  /* 0x000000ffff097224 */ /* 0x000fce00078e0011 */
.L_x_1632:
[----:B--2---:R-:W2:Y:S04]  /*13a90*/  LDL R4, [R1+0x18] ;  /* 0x0000180001047983 */ /* 0x004ea80000100800 */
[----:B------:R-:W3:Y:S04]  /*13aa0*/  LDL R3, [R1+0x4] ;  /* 0x0000040001037983 */ /* 0x000ee80000100800 */
[----:B------:R-:W4:Y:S01]  /*13ab0*/  LDL R2, [R1+0x10] ;  /* 0x0000100001027983 */ /* 0x000f220000100800 */
[----:B------:R-:W-:Y:S05]  /*13ac0*/  YIELD ;  /* 0x0000000000007946 */ /* 0x000fea0003800000 */
[----:B------:R-:W-:Y:S01]  /*13ad0*/  BSSY B1, `(.L_x_1594) ;  /* 0x00000d7000017945 */ /* 0x000fe20003800000 */
[----:B--2---:R-:W-:Y:S01]  /*13ae0*/  LOP3.LUT P1, RZ, R4, 0x1, RZ, 0xc0, !PT ;  /* 0x0000000104ff7812 */ /* 0x004fe2000782c0ff */
[----:B---3--:R-:W-:-:S05]  /*13af0*/  VIADD R4, R3, 0x1 ;  /* 0x0000000103047836 */ /* 0x008fca0000000000 */
[----:B------:R-:W-:-:S04]  /*13b00*/  ISETP.NE.AND P0, PT, R4, 0x2, PT ;  /* 0x000000020400780c */ /* 0x000fc80003f05270 */
[----:B------:R-:W-:Y:S02]  /*13b10*/  SEL R5, RZ, 0x1, P0 ;  /* 0x00000001ff057807 */ /* 0x000fe40000000000 */
[----:B------:R-:W-:Y:S02]  /*13b20*/  SEL R4, R4, RZ, P0 ;  /* 0x000000ff04047207 */ /* 0x000fe40000000000 */
[----:B----4-:R-:W-:Y:S01]  /*13b30*/  LOP3.LUT R5, R2, R5, RZ, 0x3c, !PT ;  /* 0x0000000502057212 */ /* 0x010fe200078e3cff */
[----:B01----:R-:W-:Y:S06]  /*13b40*/  @!P1 BRA `(.L_x_1595) ;  /* 0x0000000c003c9947 */ /* 0x003fec0003800000 */
        /* <DEDUP_REMOVED lines=25> */
.L_x_1596:
[----:B------:R-:W2:Y:S01]  /*13ce0*/  LDL R2, [R1] ;  /* 0x0000000001027983 */ /* 0x000ea20000100800 */
[----:B------:R-:W-:Y:S01]  /*13cf0*/  BSSY B2, `(.L_x_1597) ;  /* 0x0000005000027945 */ /* 0x000fe20003800000 */
[----:B--2---:R-:W-:Y:S01]  /*13d00*/  IMAD R3, R4, 0x8, R2 ;  /* 0x0000000804037824 */ /* 0x004fe200078e0202 */
[----:B------:R-:W-:-:S04]  /*13d10*/  SHF.L.U32 R2, R5, 0x1f, RZ ;  /* 0x0000001f05027819 */ /* 0x000fc800000006ff */
[----:B------:R-:W1:Y:S02]  /*13d20*/  SYNCS.PHASECHK.TRANS64.TRYWAIT P0, [R3+URZ+0x30840], R2 ;  /* 0x03084002030075a7 */ /* 0x000e64000800017f */
[----:B-1----:R-:W-:Y:S05]  /*13d30*/  @!P0 BRA `(.L_x_1598) ;  /* 0x0000004000f08947 */ /* 0x002fea0003800000 */
.L_x_1699:
[----:B------:R-:W-:Y:S05]  /*13d40*/  BSYNC B2 ;  /* 0x0000000000027941 */ /* 0x000fea0003800000 */
.L_x_1597:
        /* <DEDUP_REMOVED lines=12> */
.L_x_1600:
[----:B------:R-:W-:Y:S05]  /*13e10*/  BSYNC B2 ;  /* 0x0000000000027941 */ /* 0x000fea0003800000 */
.L_x_1599:
        /* <DEDUP_REMOVED lines=13> */
.L_x_1601:
        /* <DEDUP_REMOVED lines=16> */
.L_x_1602:
        /* <DEDUP_REMOVED lines=16> */
.L_x_1603:
        /* <DEDUP_REMOVED lines=16> */
.L_x_1604:
        /* <DEDUP_REMOVED lines=17> */
.L_x_1700:
[----:B------:R-:W-:Y:S05]  /*14300*/  BSYNC B2 ;  /* 0x0000000000027941 */ /* 0x000fea0003800000 */
.L_x_1605:
        /* <DEDUP_REMOVED lines=11> */
.L_x_1608:
[----:B------:R-:W-:Y:S05]  /*143c0*/  BSYNC B2 ;  /* 0x0000000000027941 */ /* 0x000fea0003800000 */
.L_x_1607:
[----:B0-----:R-:W2:Y:S01]  /*143d0*/  LDL.LU R3, [R1+0x4] ;  /* 0x0000040001037983 */ /* 0x001ea20000300800 */
[----:B------:R-:W-:-:S03]  /*143e0*/  R2UR UR10, R11 ;  /* 0x000000000b0a72ca */ /* 0x000fc600000e0000 */
[----:B------:R-:W3:Y:S04]  /*143f0*/  LDL R7, [R1+0x14] ;  /* 0x0000140001077983 */ /* 0x000ee80000100800 */
[----:B------:R-:W3:Y:S04]  /*14400*/  LDL.LU R6, [R1+0x8] ;  /* 0x0000080001067983 */ /* 0x000ee80000300800 */
[----:B------:R-:W2:Y:S01]  /*14410*/  LDL R11, [R1] ;  /* 0x00000000010b7983 */ /* 0x000ea20000100800 */
        /* <DEDUP_REMOVED lines=9> */
.L_x_1609:
        /* <DEDUP_REMOVED lines=15> */
.L_x_1610:
        /* <DEDUP_REMOVED lines=15> */
.L_x_1611:
        /* <DEDUP_REMOVED lines=15> */
.L_x_1612:
        /* <DEDUP_REMOVED lines=12> */
.L_x_1595:
[----:B------:R-:W-:Y:S05]  /*14840*/  BSYNC B1 ;  /* 0x0000000000017941 */ /* 0x000fea0003800000 */
.L_x_1594:
[----:B------:R-:W2:Y:S01]  /*14850*/  LDL R2, [R1+0x18] ;  /* 0x0000180001027983 */ /* 0x000ea20000100800 */
[----:B------:R-:W-:Y:S01]  /*14860*/  VIADD R3, R4, 0x1 ;  /* 0x0000000104037836 */ /* 0x000fe20000000000 */
[----:B------:R-:W-:Y:S01]  /*14870*/  BSSY B1, `(.L_x_1613) ;  /* 0x00000d8000017945 */ /* 0x000fe20003800000 */
[----:B------:R-:W-:-:S03]  /*14880*/  VIADD R6, R0, 0xffffffff ;  /* 0xffffffff00067836 */ /* 0x000fc60000000000 */
        /* <DEDUP_REMOVED lines=9> */
[----:B------:R-:W-:Y:S01]  /*14920*/  IMAD.MOV.U32 R7, RZ, RZ, R6 ;  /* 0x000000ffff077224 */ /* 0x000fe200078e0006 */
[----:B------:R-:W-:-:S04]  /*14930*/  ISETP.NE.U32.AND P0, PT, RZ, UR4, PT ;  /* 0x00000004ff007c0c */ /* 0x000fc8000bf05070 */
[----:B------:R-:W-:-:S13]  /*14940*/  ISETP.NE.AND.EX P0, PT, RZ, UR5, PT, P0 ;  /* 0x00000005ff007c0c */ /* 0x000fda000bf05300 */
[----:B------:R-:W-:Y:S05]  /*14950*/  @!P0 BRA `(.L_x_1615) ;  /* 0x0000000000508947 */ /* 0x000fea0003800000 */
[----:B------:R-:W2:Y:S01]  /*14960*/  LDL R14, [R1+0x1c] ;  /* 0x00001c00010e7983 */ /* 0x000ea20000100800 */
[----:B0-----:R-:W0:Y:S01]  /*14970*/  LDC R8, c[0x0][0x43c] ;  /* 0x00010f00ff087b82 */ /* 0x001e220000000800 */
        /* <DEDUP_REMOVED lines=16> */
[----:B------:R-:W-:-:S06]  /*14a80*/  LEA.HI.X R9, R2, UR5, R3, 0x2, P0 ;  /* 0x0000000502097c11 */ /* 0x000fcc00080f1403 */
[----:B------:R2:W5:Y:S03]  /*14a90*/  LDG.E R9, desc[UR8][R8.64] ;  /* 0x0000000808097981 */ /* 0x000566000c1e1900 */
.L_x_1615:
[----:B------:R-:W3:Y:S01]  /*14aa0*/  LDL R2, [R1] ;  /* 0x0000000001027983 */ /* 0x000ee20000100800 */
[----:B------:R-:W-:Y:S01]  /*14ab0*/  SHF.L.U32 R3, R11, 0x1f, RZ ;  /* 0x0000001f0b037819 */ /* 0x000fe200000006ff */
[----:B------:R-:W-:Y:S01]  /*14ac0*/  BSSY B2, `(.L_x_1616) ;  /* 0x0000004000027945 */ /* 0x000fe20003800000 */
[----:B---3--:R-:W-:-:S04]  /*14ad0*/  IMAD R2, R12, 0x8, R2 ;  /* 0x000000080c027824 */ /* 0x008fc800078e0202 */
[----:B------:R-:W3:Y:S02]  /*14ae0*/  SYNCS.PHASECHK.TRANS64.TRYWAIT P0, [R2+URZ+0x30840], R3 ;  /* 0x03084003020075a7 */ /* 0x000ee4000800017f */
[----:B---3--:R-:W-:Y:S05]  /*14af0*/  @!P0 BRA `(.L_x_1617) ;  /* 0x0000003400a88947 */ /* 0x008fea0003800000 */
.L_x_1701:
[----:B------:R-:W-:Y:S05]  /*14b00*/  BSYNC B2 ;  /* 0x0000000000027941 */ /* 0x000fea0003800000 */
.L_x_1616:
[----:B0-2---:R-:W0:Y:S01]  /*14b10*/  S2R R8, SR_TID.X ;  /* 0x0000000000087919 */ /* 0x005e220000002100 */
        /* <DEDUP_REMOVED lines=9> */
[----:B--2---:R-:W-:Y:S05]  /*14bb0*/  @!P0 BRA `(.L_x_1619) ;  /* 0x0000000000048947 */ /* 0x004fea0003800000 */
[----:B------:R-:W-:Y:S01]  /*14bc0*/  BPT.TRAP 0x1 ;  /* 0x000000040000795c */ /* 0x000fe20000300000 */
.L_x_1619:
[----:B------:R-:W-:Y:S05]  /*14bd0*/  BSYNC B2 ;  /* 0x0000000000027941 */ /* 0x000fea0003800000 */
.L_x_1618:
[----:B------:R-:W2:Y:S04]  /*14be0*/  LDL R8, [R1+0x4] ;  /* 0x0000040001087983 */ /* 0x000ea80000100800 */
[----:B-1----:R-:W4:Y:S04]  /*14bf0*/  LDL R11, [R1] ;  /* 0x00000000010b7983 */ /* 0x002f280000100800 */
        /* <DEDUP_REMOVED lines=8> */
[C---:B--2---:R-:W-:Y:S02]  /*14c80*/  IMAD R3, R8.reuse, 0x8, R10 ;  /* 0x0000000808037824 */ /* 0x044fe400078e020a */
[----:B----4-:R-:W-:Y:S02]  /*14c90*/  IMAD R8, R8, 0x8000, R11 ;  /* 0x0000800008087824 */ /* 0x010fe400078e020b */
[----:B------:R-:W-:-:S02]  /*14ca0*/  VIADD R3, R3, 0x30 ;  /* 0x0000003003037836 */ /* 0x000fc40000000000 */
[----:B---3--:R-:W-:Y:S02]  /*14cb0*/  IMAD R2, R7, 0x40, R2 ;  /* 0x0000004007027824 */ /* 0x008fe400078e0202 */
[----:B------:R-:W-:-:S07]  /*14cc0*/  VIADD R11, R8, 0x20400 ;  /* 0x00020400080b7836 */ /* 0x000fce0000000000 */
.L_x_1620:
        /* <DEDUP_REMOVED lines=16> */
.L_x_1621:
        /* <DEDUP_REMOVED lines=16> */
.L_x_1622:
        /* <DEDUP_REMOVED lines=16> */
.L_x_1623:
        /* <DEDUP_REMOVED lines=15> */
.L_x_1702:
[----:B------:R-:W-:Y:S05]  /*150c0*/  BSYNC B2 ;  /* 0x0000000000027941 */ /* 0x000fea0003800000 */
.L_x_1624:
        /* <DEDUP_REMOVED lines=11> */
.L_x_1627:
[----:B------:R-:W-:Y:S05]  /*15180*/  BSYNC B2 ;  /* 0x0000000000027941 */ /* 0x000fea0003800000 */
.L_x_1626:
[----:B------:R-:W2:Y:S04]  /*15190*/  LDL R8, [R1] ;  /* 0x0000000001087983 */ /* 0x000ea80000100800 */
[----:B0-----:R-:W3:Y:S04]  /*151a0*/  LDL R5, [R1+0x14] ;  /* 0x0000140001057983 */ /* 0x001ee80000100800 */
        /* <DEDUP_REMOVED lines=11> */
.L_x_1628:
        /* <DEDUP_REMOVED lines=15> */
.L_x_1629:
        /* <DEDUP_REMOVED lines=15> */
.L_x_1630:
        /* <DEDUP_REMOVED lines=15> */
.L_x_1631:
        /* <DEDUP_REMOVED lines=12> */
.L_x_1614:
[----:B------:R-:W-:Y:S05]  /*155f0*/  BSYNC B1 ;  /* 0x0000000000017941 */ /* 0x000fea0003800000 */
.L_x_1613:
[----:B------:R-:W3:Y:S01]  /*15600*/  LDL R2, [R1+0x24] ;  /* 0x0000240001027983 */ /* 0x000ee20000100800 */
[----:B------:R-:W-:Y:S01]  /*15610*/  VIADD R0, R0, 0xfffffffe ;  /* 0xfffffffe00007836 */ /* 0x000fe20000000000 */
[----:B---3--:R-:W-:-:S13]  /*15620*/  ISETP.GT.AND P0, PT, R6, R2, PT ;  /* 0x000000020600720c */ /* 0x008fda0003f04270 */
[----:B------:R-:W-:Y:S05]  /*15630*/  @P0 BRA `(.L_x_1632) ;  /* 0xffffffe400140947 */ /* 0x000fea000383ffff */
.L_x_1572:
[----:B------:R-:W-:Y:S05]  /*15640*/  BSYNC B0 ;  /* 0x0000000000007941 */ /* 0x000fea0003800000 */
.L_x_1571:
[----:B------:R-:W3:Y:S01]  /*15650*/  S2R R2, SR_TID.X ;  /* 0x0000000000027919 */ /* 0x000ee20000002100 */
[----:B------:R-:W-:Y:S01]  /*15660*/  BSSY B0, `(.L_x_1633) ;  /* 0x0000011000007945 */ /* 0x000fe20003800000 */
[----:B---3--:R-:W-:-:S04]  /*15670*/  LOP3.LUT R3, R2, 0x7f, RZ, 0xc0, !PT ;  /* 0x0000007f02037812 */ /* 0x008fc800078ec0ff */
[----:B------:R-:W-:-:S13]  /*15680*/  ISETP.NE.AND P0, PT, R3, RZ, PT ;  /* 0x000000ff0300720c */ /* 0x000fda0003f05270 */
[----:B------:R-:W-:Y:S05]  /*15690*/  @P0 BRA `(.L_x_1634) ;  /* 0x0000000000340947 */ /* 0x000fea0003800000 */
[----:B------:R-:W3:Y:S01]  /*156a0*/  S2R R2, SR_LANEID ;  /* 0x0000000000027919 */ /* 0x000ee20000000000 */
[----:B------:R-:W-:Y:S01]  /*156b0*/  VOTEU.ANY UR4, UPT, PT ;  /* 0x0000000000047886 */ /* 0x000fe200038e0100 */
[----:B------:R-:W4:Y:S01]  /*156c0*/  LDC.64 R4, c[0x0][0xc60] ;  /* 0x00031800ff047b82 */ /* 0x000f220000000a00 */
[----:B------:R-:W3:Y:S01]  /*156d0*/  FLO.U32 R0, UR4 ;  /* 0x0000000400007d00 */ /* 0x000ee200080e0000 */
[----:B------:R-:W-:Y:S01]  /*156e0*/  ULDC.64 UR6, c[0x0][0x208] ;  /* 0x0000820000067ab9 */ /* 0x000fe20000000a00 */
[----:B---3--:R-:W-:-:S06]  /*156f0*/  ISETP.EQ.U32.AND P0, PT, R0, R2, PT ;  /* 0x000000020000720c */ /* 0x008fcc0003f02070 */
[----:B------:R-:W4:Y:S07]  /*15700*/  POPC R2, UR4 ;  /* 0x0000000400027d09 */ /* 0x000f2e0008000000 */
[----:B----4-:R-:W3:Y:S04]  /*15710*/  @P0 ATOMG.E.ADD.STRONG.GPU PT, R2, desc[UR6][R4.64], R2 ;  /* 0x00000002040209a8 */ /* 0x010ee800081ee1c6 */
[----:B---3--:R3:W4:Y:S02]  /*15720*/  SHFL.IDX PT, R2, R2, R0, 0x1f ;  /* 0x00001f0002027589 */ /* 0x00872400000e0000 */
[----:B---3--:R-:W3:Y:S02]  /*15730*/  S2R R0, SR_LTMASK ;  /* 0x0000000000007919 */ /* 0x008ee40000003900 */
[----:B---3--:R-:W-:-:S06]  /*15740*/  LOP3.LUT R0, R0, UR4, RZ, 0xc0, !PT ;  /* 0x0000000400007c12 */ /* 0x008fcc000f8ec0ff */
[----:B------:R-:W4:Y:S02]  /*15750*/  POPC R0, R0 ;  /* 0x0000000000007309 */ /* 0x000f240000000000 */
[----:B----4-:R-:W-:-:S07]  /*15760*/  IADD3 R16, R2, UR38, R0 ;  /* 0x0000002602107c10 */ /* 0x010fce000fffe000 */
.L_x_1634:
[----:B------:R-:W-:Y:S05]  /*15770*/  BSYNC B0 ;  /* 0x0000000000007941 */ /* 0x000fea0003800000 */
.L_x_1633:
[----:B------:R-:W3:Y:S01]  /*15780*/  LDL R0, [R1+0x18] ;  /* 0x0000180001007983 */ /* 0x000ee20000100800 */
[----:B------:R-:W-:Y:S01]  /*15790*/  BSSY B0, `(.L_x_1635) ;  /* 0x000005c000007945 */ /* 0x000fe20003800000 */
[----:B---3--:R-:W-:-:S13]  /*157a0*/  LOP3.LUT P0, RZ, R0, 0x1, RZ, 0xc0, !PT ;  /* 0x0000000100ff7812 */ /* 0x008fda000780c0ff */
[----:B------:R-:W-:Y:S05]  /*157b0*/  @!P0 BRA `(.L_x_1636) ;  /* 0x0000000400648947 */ /* 0x000fea0003800000 */
[----:B------:R-:W3:Y:S04]  /*157c0*/  LDL R4, [R1] ;  /* 0x0000000001047983 */ /* 0x000ee80000100800 */
[----:B------:R-:W3:Y:S04]  /*157d0*/  LDL R0, [R1+0x4] ;  /* 0x0000040001007983 */ /* 0x000ee80000100800 */
[----:B------:R-:W4:Y:S01]  /*157e0*/  LDL R2, [R1+0x10] ;  /* 0x0000100001027983 */ /* 0x000f220000100800 */
[----:B------:R-:W-:Y:S01]  /*157f0*/  BSSY B1, `(.L_x_1637) ;  /* 0x0000006000017945 */ /* 0x000fe20003800000 */
[----:B------:R-:W-:Y:S01]  /*15800*/  ISETP.NE.AND P1, PT, R3, RZ, PT ;  /* 0x000000ff0300720c */ /* 0x000fe20003f25270 */
[----:B---3--:R-:W-:Y:S01]  /*15810*/  IMAD R0, R0, 0x8, R4 ;  /* 0x0000000800007824 */ /* 0x008fe200078e0204 */
[----:B----4-:R-:W-:-:S04]  /*15820*/  SHF.L.U32 R2, R2, 0x1f, RZ ;  /* 0x0000001f02027819 */ /* 0x010fc800000006ff */
[----:B------:R-:W3:Y:S02]  /*15830*/  SYNCS.PHASECHK.TRANS64.TRYWAIT P0, [R0+URZ+0x30860], R2 ;  /* 0x03086002000075a7 */ /* 0x000ee4000800017f */
[----:B---3--:R-:W-:Y:S05]  /*15840*/  @!P0 BRA `(.L_x_1638) ;  /* 0x00000028007c8947 */ /* 0x008fea0003800000 */
.L_x_1703:
[----:B------:R-:W-:Y:S05]  /*15850*/  BSYNC B1 ;  /* 0x0000000000017941 */ /* 0x000fea0003800000 */
.L_x_1637:
[----:B------:R-:W-:Y:S04]  /*15860*/  BSSY B1, `(.L_x_1639) ;  /* 0x0000009000017945 */ /* 0x000fe80003800000 */
        /* <DEDUP_REMOVED lines=8> */
.L_x_1640:
[----:B------:R-:W-:Y:S05]  /*158f0*/  BSYNC B1 ;  /* 0x0000000000017941 */ /* 0x000fea0003800000 */
.L_x_1639:
[----:B------:R-:W4:Y:S04]  /*15900*/  LDL.LU R5, [R1+0x14] ;  /* 0x0000140001057983 */ /* 0x000f280000300800 */
[----:B------:R-:W4:Y:S04]  /*15910*/  LDL.LU R3, [R1+0x8] ;  /* 0x0000080001037983 */ /* 0x000f280000300800 */
[----:B------:R-:W5:Y:S04]  /*15920*/  LDL R4, [R1] ;  /* 0x0000000001047983 */ /* 0x000f680000100800 */
[----:B---3--:R-:W5:Y:S01]  /*15930*/  LDL R2, [R1+0x4] ;  /* 0x0000040001027983 */ /* 0x008f620000100800 */
        /* <DEDUP_REMOVED lines=8> */
[----:B-----5:R-:W-:-:S04]  /*159c0*/  IMAD R2, R2, 0x8000, R4 ;  /* 0x0000800002027824 */ /* 0x020fc800078e0204 */
[----:B------:R-:W-:-:S07]  /*159d0*/  VIADD R4, R2, 0x400 ;  /* 0x0000040002047836 */ /* 0x000fce0000000000 */
.L_x_1641:
        /* <DEDUP_REMOVED lines=10> */
[----:B------:R-:W-:Y:S01]  /*15a80*/  PLOP3.LUT P0, PT, PT, PT, PT, 0x80, 0x0 ;  /* 0x000000000000781c */ /* 0x000fe20003f0f070 */
[----:B------:R-:W-:Y:S01]  /*15a90*/  VIADD R4, R2, 0x2400 ;  /* 0x0000240002047836 */ /* 0x000fe20000000000 */
[----:B------:R-:W-:Y:S01]  /*15aa0*/  UMOV UR6, 0x0 ;  /* 0x0000000000067882 */ /* 0x000fe20000000000 */
[----:B------:R-:W-:Y:S01]  /*15ab0*/  UMOV UR7, 0x14f00000 ;  /* 0x14f0000000077882 */ /* 0x000fe20000000000 */
[----:B------:R-:W-:-:S09]  /*15ac0*/  UMOV UR10, 0x40 ;  /* 0x00000040000a7882 */ /* 0x000fd20000000000 */
.L_x_1642:
        /* <DEDUP_REMOVED lines=15> */
.L_x_1643:
        /* <DEDUP_REMOVED lines=15> */
.L_x_1644:
        /* <DEDUP_REMOVED lines=10> */
.L_x_1636:
[----:B------:R-:W-:Y:S05]  /*15d50*/  BSYNC B0 ;  /* 0x0000000000007941 */ /* 0x000fea0003800000 */
.L_x_1635:
[----:B------:R-:W3:Y:S04]  /*15d60*/  LDL.LU R5, [R1+0x4] ;  /* 0x0000040001057983 */ /* 0x000ee80000300800 */
[----:B------:R-:W4:Y:S01]  /*15d70*/  LDL.LU R4, [R1+0x10] ;  /* 0x0000100001047983 */ /* 0x000f220000300800 */
[----:B---3--:R-:W-:-:S05]  /*15d80*/  VIADD R0, R5, 0x1 ;  /* 0x0000000105007836 */ /* 0x008fca0000000000 */
[----:B------:R-:W-:-:S04]  /*15d90*/  ISETP.NE.AND P0, PT, R0, 0x2, PT ;  /* 0x000000020000780c */ /* 0x000fc80003f05270 */
[----:B------:R-:W-:Y:S02]  /*15da0*/  SEL R2, RZ, 0x1, P0 ;  /* 0x00000001ff027807 */ /* 0x000fe40000000000 */
[----:B------:R-:W-:Y:S02]  /*15db0*/  SEL R0, R0, RZ, P0 ;  /* 0x000000ff00007207 */ /* 0x000fe40000000000 */
[----:B----4-:R-:W-:-:S03]  /*15dc0*/  LOP3.LUT R4, R4, R2, RZ, 0x3c, !PT ;  /* 0x0000000204047212 */ /* 0x010fc600078e3cff */
[----:B------:R3:W-:Y:S04]  /*15dd0*/  STL [R1+0x4], R0 ;  /* 0x0000040001007387 */ /* 0x0007e80000100800 */
[----:B------:R3:W-:Y:S02]  /*15de0*/  STL [R1+0x10], R4 ;  /* 0x0000100401007387 */ /* 0x0007e40000100800 */
.L_x_1551:
[----:B------:R-:W-:Y:S05]  /*15df0*/  BSYNC B7 ;  /* 0x0000000000077941 */ /* 0x000fea0003800000 */
.L_x_1549:
[----:B---3--:R-:W3:Y:S02]  /*15e00*/  LDL R0, [R1+0x18] ;  /* 0x0000180001007983 */ /* 0x008ee40000100800 */
[----:B---3--:R-:W-:-:S13]  /*15e10*/  LOP3.LUT P0, RZ, R0, 0x2, RZ, 0xc0, !PT ;  /* 0x0000000200ff7812 */ /* 0x008fda000780c0ff */
[----:B------:R-:W-:Y:S05]  /*15e20*/  @!P0 BRA `(.L_x_1645) ;  /* 0x0000000000288947 */ /* 0x000fea0003800000 */
[----:B------:R-:W-:Y:S05]  /*15e30*/  WARPSYNC.ALL ;  /* 0x0000000000007948 */ /* 0x000fea0003800000 */
[----:B------:R-:W3:Y:S08]  /*15e40*/  S2UR UR5, SR_CgaCtaId ;  /* 0x00000000000579c3 */ /* 0x000ef00000008800 */
[----:B------:R-:W-:Y:S06]  /*15e50*/  BAR.SYNC.DEFER_BLOCKING 0x5, 0x180 ;  /* 0x0146000000007b1d */ /* 0x000fec0000010000 */
[----:B------:R-:W-:-:S02]  /*15e60*/  UMOV UR4, 0x400 ;  /* 0x0000040000047882 */ /* 0x000fc40000000000 */
[----:B---3--:R-:W-:-:S06]  /*15e70*/  ULEA UR4, UR5, UR4, 0x18 ;  /* 0x0000000405047291 */ /* 0x008fcc000f8ec03f */
[----:B------:R-:W-:-:S05]  /*15e80*/  IMAD.U32 R0, RZ, RZ, UR4 ;  /* 0x00000004ff007e24 */ /* 0x000fca000f8e00ff */
[----:B------:R4:W3:Y:S04]  /*15e90*/  LDS.128 R16, [R0+0x308d0] ;  /* 0x0308d00000107984 */ /* 0x0008e80000000c00 */
[----:B------:R4:W-:Y:S01]  /*15ea0*/  STL [R1], R0 ;  /* 0x0000000001007387 */ /* 0x0009e20000100800 */
[----:B------:R-:W-:Y:S06]  /*15eb0*/  BAR.ARV 0x4, 0x180 ;  /* 0x0106000000007b1d */ /* 0x000fec0000002000 */
[----:B------:R-:W-:Y:S05]  /*15ec0*/  BRA `(.L_x_1646) ;  /* 0x0000000800e47947 */ /* 0x000fea0003800000 */
.L_x_1645:
[----:B------:R-:W3:Y:S01]  /*15ed0*/  S2R R0, SR_TID.X ;  /* 0x0000000000007919 */ /* 0x000ee20000002100 */
[----:B------:R-:W-:Y:S01]  /*15ee0*/  UMOV UR4, 0xffffffff ;  /* 0xffffffff00047882 */ /* 0x000fe20000000000 */
[----:B---3--:R-:W-:-:S04]  /*15ef0*/  LOP3.LUT R6, R0, 0x1f, RZ, 0xc0, !PT ;  /* 0x0000001f00067812 */ /* 0x008fc800078ec0ff */
[----:B------:R-:W-:Y:S01]  /*15f00*/  ISETP.NE.AND P0, PT, R6, 0x1f, PT ;  /* 0x0000001f0600780c */ /* 0x000fe20003f05270 */
[----:B------:R-:W-:-:S12]  /*15f10*/  BRA.DIV UR4, `(.L_x_1647) ;  /* 0x0000002204dc7947 */ /* 0x000fd8000b800000 */
[----:B------:R-:W-:Y:S01]  /*15f20*/  IMAD.IADD R5, R19, 0x1, R6 ;  /* 0x0000000113057824 */ /* 0x000fe200078e0206 */
[----:B------:R-:W-:Y:S01]  /*15f30*/  ULDC UR4, c[0x0][0xc3c] ;  /* 0x00030f0000047ab9 */ /* 0x000fe20000000800 */
[----:B------:R-:W-:-:S03]  /*15f40*/  ULDC.64 UR6, c[0x0][0x208] ;  /* 0x0000820000067ab9 */ /* 0x000fc60000000a00 */
[----:B------:R-:W-:-:S13]  /*15f50*/  ISETP.GE.OR P1, PT, R5, UR4, !P0 ;  /* 0x0000000405007c0c */ /* 0x000fda000c726670 */
[----:B------:R-:W3:Y:S02]  /*15f60*/  @!P1 LDC.64 R2, c[0x0][0xc80] ;  /* 0x00032000ff029b82 */ /* 0x000ee40000000a00 */
[----:B---3--:R-:W-:-:S06]  /*15f70*/  @!P1 IMAD.WIDE R2, R5, 0x4, R2 ;  /* 0x0000000405029825 */ /* 0x008fcc00078e0202 */
[----:B------:R3:W4:Y:S01]  /*15f80*/  @!P1 LDG.E R3, desc[UR6][R2.64] ;  /* 0x0000000602039981 */ /* 0x000722000c1e1900 */
[C---:B------:R-:W-:Y:S02]  /*15f90*/  ISETP.GE.U32.AND P2, PT, R6.reuse, 0x2, PT ;  /* 0x000000020600780c */ /* 0x040fe40003f46070 */
[C---:B------:R-:W-:Y:S01]  /*15fa0*/  ISETP.GE.U32.AND P3, PT, R6.reuse, 0x4, PT ;  /* 0x000000040600780c */ /* 0x040fe20003f66070 */
[----:B------:R-:W-:Y:S01]  /*15fb0*/  SHFL.IDX PT, R0, R16, RZ, 0x1f ;  /* 0x00001fff10007589 */ /* 0x000fe200000e0000 */
[C---:B------:R-:W-:Y:S02]  /*15fc0*/  ISETP.GE.U32.AND P4, PT, R6.reuse, 0x8, PT ;  /* 0x000000080600780c */ /* 0x040fe40003f86070 */
[C---:B------:R-:W-:Y:S01]  /*15fd0*/  ISETP.GE.U32.AND P5, PT, R6.reuse, 0x10, PT ;  /* 0x000000100600780c */ /* 0x040fe20003fa6070 */
[----:B---3--:R-:W-:Y:S02]  /*15fe0*/  IMAD.MOV.U32 R2, RZ, RZ, RZ ;  /* 0x000000ffff027224 */ /* 0x008fe400078e00ff */
[----:B----4-:R-:W-:Y:S01]  /*15ff0*/  @!P1 IMAD.MOV.U32 R2, RZ, RZ, R3 ;  /* 0x000000ffff029224 */ /* 0x010fe200078e0003 */
[----:B------:R-:W-:-:S04]  /*16000*/  ISETP.NE.AND P1, PT, R6, RZ, PT ;  /* 0x000000ff0600720c */ /* 0x000fc80003f25270 */
[----:B------:R-:W3:Y:S02]  /*16010*/  SHFL.UP PT, R3, R2, 0x1, RZ ;  /* 0x0420000002037989 */ /* 0x000ee400000e00ff */
[----:B---3--:R-:W-:-:S05]  /*16020*/  SEL R5, R3, RZ, P1 ;  /* 0x000000ff03057207 */ /* 0x008fca0000800000 */
[----:B------:R-:W-:Y:S02]  /*16030*/  IMAD.IADD R3, R2, 0x1, R5 ;  /* 0x0000000102037824 */ /* 0x000fe400078e0205 */
[----:B------:R-:W-:Y:S04]  /*16040*/  SHFL.IDX PT, R5, R16, 0x1, 0x1f ;  /* 0x00201f0010057f89 */ /* 0x000fe800000e0000 */
[----:B------:R-:W3:Y:S02]  /*16050*/  SHFL.UP PT, R4, R3, 0x2, RZ ;  /* 0x0440000003047989 */ /* 0x000ee400000e00ff */
[----:B---3--:R-:W-:-:S05]  /*16060*/  SEL R4, R4, RZ, P2 ;  /* 0x000000ff04047207 */ /* 0x008fca0001000000 */
[----:B------:R-:W-:-:S05]  /*16070*/  IMAD.IADD R3, R3, 0x1, R4 ;  /* 0x0000000103037824 */ /* 0x000fca00078e0204 */
        /* <DEDUP_REMOVED lines=9> */
[----:B------:R3:W4:Y:S02]  /*16110*/  SHFL.IDX PT, R16, R3, 0x1f, 0x1f ;  /* 0x03e01f0003107f89 */ /* 0x00072400000e0000 */
.L_x_1713:
[----:B------:R-:W-:Y:S02]  /*16120*/  ULDC UR4, c[0x0][0xc38] ;  /* 0x00030e0000047ab9 */ /* 0x000fe40000000800 */
[----:B------:R-:W-:-:S04]  /*16130*/  IMAD.U32 R4, RZ, RZ, UR4 ;  /* 0x00000004ff047e24 */ /* 0x000fc8000f8e00ff */
[----:B----4-:R-:W-:-:S04]  /*16140*/  IMAD R16, R16, R4, RZ ;  /* 0x0000000410107224 */ /* 0x010fc800078e02ff */
[----:B------:R-:W-:-:S05]  /*16150*/  IMAD.IADD R5, R5, 0x1, R16 ;  /* 0x0000000105057824 */ /* 0x000fca00078e0210 */
[----:B------:R-:W-:-:S13]  /*16160*/  ISETP.GT.AND P6, PT, R5, R0, PT ;  /* 0x000000000500720c */ /* 0x000fda0003fc4270 */
[----:B------:R-:W-:Y:S05]  /*16170*/  @P6 BRA `(.L_x_1648) ;  /* 0x0000000000a06947 */ /* 0x000fea0003800000 */
.L_x_1653:
[----:B---3--:R-:W3:Y:S01]  /*16180*/  LDC R3, c[0x0][0xc3c] ;  /* 0x00030f00ff037b82 */ /* 0x008ee20000000800 */
[----:B------:R-:W-:-:S05]  /*16190*/  VIADD R19, R19, 0x1f ;  /* 0x0000001f13137836 */ /* 0x000fca0000000000 */
[----:B---3--:R-:W-:-:S13]  /*161a0*/  ISETP.GE.AND P6, PT, R19, R3, PT ;  /* 0x000000031300720c */ /* 0x008fda0003fc6270 */
[----:B------:R-:W-:Y:S05]  /*161b0*/  @P6 BRA `(.L_x_1649) ;  /* 0x0000000400dc6947 */ /* 0x000fea0003800000 */
[----:B------:R-:W3:Y:S01]  /*161c0*/  S2R R2, SR_TID.X ;  /* 0x0000000000027919 */ /* 0x000ee20000002100 */
[----:B------:R-:W-:Y:S01]  /*161d0*/  BSSY B0, `(.L_x_1650) ;  /* 0x000000a000007945 */ /* 0x000fe20003800000 */
[----:B---3--:R-:W-:-:S05]  /*161e0*/  LOP3.LUT R2, R2, 0x1f, RZ, 0xc0, !PT ;  /* 0x0000001f02027812 */ /* 0x008fca00078ec0ff */
[----:B------:R-:W-:Y:S02]  /*161f0*/  IMAD.IADD R4, R19, 0x1, R2 ;  /* 0x0000000113047824 */ /* 0x000fe400078e0202 */
[----:B------:R-:W-:-:S03]  /*16200*/  IMAD.MOV.U32 R2, RZ, RZ, RZ ;  /* 0x000000ffff027224 */ /* 0x000fc600078e00ff */
[----:B------:R-:W-:-:S13]  /*16210*/  ISETP.GE.OR P6, PT, R4, R3, !P0 ;  /* 0x000000030400720c */ /* 0x000fda00047c6670 */
[----:B------:R-:W-:Y:S05]  /*16220*/  @P6 BRA `(.L_x_1651) ;  /* 0x0000000000106947 */ /* 0x000fea0003800000 */
[----:B------:R-:W3:Y:S01]  /*16230*/  LDC.64 R2, c[0x0][0xc80] ;  /* 0x00032000ff027b82 */ /* 0x000ee20000000a00 */
[----:B------:R-:W-:Y:S01]  /*16240*/  ULDC.64 UR4, c[0x0][0x208] ;  /* 0x0000820000047ab9 */ /* 0x000fe20000000a00 */
[----:B---3--:R-:W-:-:S06]  /*16250*/  IMAD.WIDE R2, R4, 0x4, R2 ;  /* 0x0000000404027825 */ /* 0x008fcc00078e0202 */
[----:B------:R3:W5:Y:S02]  /*16260*/  LDG.E R2, desc[UR4][R2.64] ;  /* 0x0000000402027981 */ /* 0x000764000c1e1900 */
.L_x_1651:
[----:B------:R-:W-:Y:S05]  /*16270*/  BSYNC B0 ;  /* 0x0000000000007941 */ /* 0x000fea0003800000 */
.L_x_1650:
[----:B------:R-:W-:-:S03]  /*16280*/  UMOV UR4, 0xffffffff ;  /* 0xffffffff00047882 */ /* 0x000fc60000000000 */
[----:B------:R-:W-:Y:S05]  /*16290*/  BRA.DIV UR4, `(.L_x_1652) ;  /* 0x00000026043c7947 */ /* 0x000fea000b800000 */
[----:B-----5:R-:W3:Y:S02]  /*162a0*/  SHFL.UP PT, R14, R2, 0x1, RZ ;  /* 0x04200000020e7989 */ /* 0x020ee400000e00ff */
        /* <DEDUP_REMOVED lines=15> */
.L_x_1721:
[----:B------:R-:W-:Y:S02]  /*163a0*/  ULDC UR4, c[0x0][0xc38] ;  /* 0x00030e0000047ab9 */ /* 0x000fe40000000800 */
[----:B------:R-:W-:-:S04]  /*163b0*/  IMAD.U32 R4, RZ, RZ, UR4 ;  /* 0x00000004ff047e24 */ /* 0x000fc8000f8e00ff */
[----:B----4-:R-:W-:-:S04]  /*163c0*/  IMAD R16, R16, R4, RZ ;  /* 0x0000000410107224 */ /* 0x010fc800078e02ff */
[----:B------:R-:W-:-:S05]  /*163d0*/  IMAD.IADD R5, R16, 0x1, R5 ;  /* 0x0000000110057824 */ /* 0x000fca00078e0205 */
[----:B------:R-:W-:-:S13]  /*163e0*/  ISETP.GT.AND P6, PT, R5, R0, PT ;  /* 0x000000000500720c */ /* 0x000fda0003fc4270 */
[----:B------:R-:W-:Y:S05]  /*163f0*/  @!P6 BRA `(.L_x_1653) ;  /* 0xfffffffc0060e947 */ /* 0x000fea000383ffff */
.L_x_1648:
[----:B------:R-:W-:Y:S01]  /*16400*/  IMAD.IADD R16, R5, 0x1, -R16 ;  /* 0x0000000105107824 */ /* 0x000fe200078e0a10 */
[----:B------:R-:W-:-:S03]  /*16410*/  UMOV UR4, 0xffffffff ;  /* 0xffffffff00047882 */ /* 0x000fc60000000000 */
[----:B------:R-:W-:-:S05]  /*16420*/  IMAD R5, R3, R4, R16 ;  /* 0x0000000403057224 */ /* 0x000fca00078e0210 */
[----:B------:R-:W-:Y:S01]  /*16430*/  ISETP.GT.AND P6, PT, R5, R0, PT ;  /* 0x000000000500720c */ /* 0x000fe20003fc4270 */
[----:B------:R-:W-:-:S12]  /*16440*/  BRA.DIV UR4, `(.L_x_1654) ;  /* 0x0000002604a47947 */ /* 0x000fd8000b800000 */
[----:B------:R-:W-:-:S04]  /*16450*/  VOTE.ANY R5, PT, !P6 ;  /* 0x0000000000057806 */ /* 0x000fc800070e0100 */
[----:B------:R-:W4:Y:S02]  /*16460*/  POPC R6, R5 ;  /* 0x0000000500067309 */ /* 0x000f240000000000 */
[----:B----4-:R4:W0:Y:S02]  /*16470*/  SHFL.IDX PT, R17, R2, R6, 0x1f ;  /* 0x00001f0602117589 */ /* 0x01082400000e0000 */
.L_x_1725:
[----:B------:R-:W-:Y:S01]  /*16480*/  ISETP.NE.AND P0, PT, R5, RZ, PT ;  /* 0x000000ff0500720c */ /* 0x000fe20003f05270 */
[----:B------:R-:W-:-:S12]  /*16490*/  IMAD.MOV.U32 R5, RZ, RZ, RZ ;  /* 0x000000ffff057224 */ /* 0x000fd800078e00ff */
[----:B------:R-:W-:Y:S05]  /*164a0*/  @!P0 BRA `(.L_x_1655) ;  /* 0x0000000000148947 */ /* 0x000fea0003800000 */
[----:B------:R-:W-:Y:S01]  /*164b0*/  UMOV UR4, 0xffffffff ;  /* 0xffffffff00047882 */ /* 0x000fe20000000000 */
[----:B-1----:R-:W-:Y:S02]  /*164c0*/  VIADD R12, R6, 0xffffffff ;  /* 0xffffffff060c7836 */ /* 0x002fe40000000000 */
[----:B------:R-:W-:Y:S05]  /*164d0*/  BRA.DIV UR4, `(.L_x_1656) ;  /* 0x0000002604c87947 */ /* 0x000fea000b800000 */
[----:B---3--:R1:W3:Y:S02]  /*164e0*/  SHFL.IDX PT, R3, R3, R12, 0x1f ;  /* 0x00001f0c03037589 */ /* 0x0082e400000e0000 */
.L_x_1728:
[----:B---3--:R-:W-:-:S07]  /*164f0*/  IMAD.MOV.U32 R5, RZ, RZ, R3 ;  /* 0x000000ffff057224 */ /* 0x008fce00078e0003 */
.L_x_1655:
[----:B---34-:R-:W3:Y:S01]  /*16500*/  LDC.64 R2, c[0x0][0xc90] ;  /* 0x00032400ff027b82 */ /* 0x018ee20000000a00 */
[----:B------:R-:W-:Y:S01]  /*16510*/  IMAD.IADD R19, R6, 0x1, R19 ;  /* 0x0000000106137824 */ /* 0x000fe200078e0213 */
[----:B------:R-:W-:-:S03]  /*16520*/  ULDC.64 UR4, c[0x0][0x208] ;  /* 0x0000820000047ab9 */ /* 0x000fc60000000a00 */
[----:B---3--:R-:W-:-:S05]  /*16530*/  IMAD.WIDE R2, R19, 0x4, R2 ;  /* 0x0000000413027825 */ /* 0x008fca00078e0202 */
[----:B0-2---:R-:W2:Y:S01]  /*16540*/  LDG.E R7, desc[UR4][R2.64] ;  /* 0x0000000402077981 */ /* 0x005ea2000c1e1900 */
[----:B------:R-:W-:-:S04]  /*16550*/  IMAD R16, R5, R4, R16 ;  /* 0x0000000405107224 */ /* 0x000fc800078e0210 */
[----:B------:R-:W-:Y:S02]  /*16560*/  IMAD.IADD R0, R0, 0x1, -R16 ;  /* 0x0000000100007824 */ /* 0x000fe400078e0a10 */
[----:B--2---:R-:W-:-:S05]  /*16570*/  IMAD R6, R17, R7, RZ ;  /* 0x0000000711067224 */ /* 0x004fca00078e02ff */
[----:B------:R-:W-:-:S04]  /*16580*/  IABS R8, R6 ;  /* 0x0000000600087213 */ /* 0x000fc80000000000 */
[----:B------:R-:W0:Y:S08]  /*16590*/  I2F.RP R2, R8 ;  /* 0x0000000800027306 */ /* 0x000e300000209400 */
        /* <DEDUP_REMOVED lines=9> */
[----:B------:R-:W-:-:S04]  /*16630*/  IMAD.HI.U32 R2, R2, R3, RZ ;  /* 0x0000000302027227 */ /* 0x000fc800078e00ff */
[----:B------:R-:W-:-:S04]  /*16640*/  IMAD.MOV R5, RZ, RZ, -R5 ;  /* 0x000000ffff057224 */ /* 0x000fc800078e0a05 */
        /* <DEDUP_REMOVED lines=11> */
[----:B------:R-:W-:Y:S02]  /*16700*/  IMAD R5, R7, R2, RZ ;  /* 0x0000000207057224 */ /* 0x000fe400078e02ff */
[----:B------:R-:W-:Y:S02]  /*16710*/  IMAD.MOV R2, RZ, RZ, -R2 ;  /* 0x000000ffff027224 */ /* 0x000fe400078e0a02 */
[----:B------:R-:W-:Y:S02]  /*16720*/  IMAD.MOV R3, RZ, RZ, -R5 ;  /* 0x000000ffff037224 */ /* 0x000fe400078e0a05 */
[----:B------:R-:W-:-:S03]  /*16730*/  IMAD R0, R6, R2, R0 ;  /* 0x0000000206007224 */ /* 0x000fc600078e0200 */
[----:B------:R-:W-:-:S04]  /*16740*/  VIADDMNMX R4, R3, R4, R7, PT ;  /* 0x0000000403047246 */ /* 0x000fc80003800107 */
        /* <DEDUP_REMOVED lines=19> */
[C---:B------:R-:W-:Y:S01]  /*16880*/  LOP3.LUT R3, R0.reuse, R4, RZ, 0x3c, !PT ;  /* 0x0000000400037212 */ /* 0x040fe200078e3cff */
[----:B------:R-:W-:-:S03]  /*16890*/  IMAD.IADD R0, R0, 0x1, R5 ;  /* 0x0000000100007824 */ /* 0x000fc600078e0205 */
[----:B------:R-:W-:-:S07]  /*168a0*/  ISETP.GE.AND P2, PT, R3, RZ, PT ;  /* 0x000000ff0300720c */ /* 0x000fce0003f46270 */
[----:B------:R-:W-:-:S06]  /*168b0*/  @P0 VIADD R2, R2, 0x1 ;  /* 0x0000000102020836 */ /* 0x000fcc0000000000 */
[----:B------:R-:W-:Y:S01]  /*168c0*/  @!P2 IMAD.MOV R2, RZ, RZ, -R2 ;  /* 0x000000ffff02a224 */ /* 0x000fe200078e0a02 */
[----:B------:R-:W-:Y:S01]  /*168d0*/  @!P1 LOP3.LUT R2, RZ, R4, RZ, 0x33, !PT ;  /* 0x00000004ff029212 */ /* 0x000fe200078e33ff */
[----:B------:R-:W-:-:S04]  /*168e0*/  IMAD.MOV R4, RZ, RZ, -R4 ;  /* 0x000000ffff047224 */ /* 0x000fc800078e0a04 */
[----:B------:R-:W-:Y:S01]  /*168f0*/  IMAD R18, R2, R4, R0 ;  /* 0x0000000402127224 */ /* 0x000fe200078e0200 */
[----:B------:R-:W-:-:S05]  /*16900*/  LOP3.LUT R2, RZ, R2, RZ, 0x33, !PT ;  /* 0x00000002ff027212 */ /* 0x000fca00078e33ff */
[----:B------:R-:W-:Y:S01]  /*16910*/  IMAD.IADD R17, R17, 0x1, R2 ;  /* 0x0000000111117824 */ /* 0x000fe200078e0202 */
[----:B------:R-:W-:Y:S06]  /*16920*/  BRA `(.L_x_1657) ;  /* 0x00000000001c7947 */ /* 0x000fec0003800000 */
.L_x_1649:
[----:B------:R-:W-:Y:S01]  /*16930*/  UMOV UR4, URZ ;  /* 0x0000003f00047c82 */ /* 0x000fe20008000000 */
[----:B------:R-:W-:Y:S01]  /*16940*/  UMOV UR5, URZ ;  /* 0x0000003f00057c82 */ /* 0x000fe20008000000 */
[----:B------:R-:W-:Y:S01]  /*16950*/  ULDC UR6, c[0x0][0xc3c] ;  /* 0x00030f0000067ab9 */ /* 0x000fe20000000800 */
[----:B------:R-:W-:Y:S02]  /*16960*/  IMAD.MOV.U32 R16, RZ, RZ, R0 ;  /* 0x000000ffff107224 */ /* 0x000fe400078e0000 */
[----:B------:R-:W-:Y:S02]  /*16970*/  IMAD.U32 R17, RZ, RZ, UR4 ;  /* 0x00000004ff117e24 */ /* 0x000fe4000f8e00ff */
[----:B------:R-:W-:Y:S02]  /*16980*/  IMAD.U32 R18, RZ, RZ, UR5 ;  /* 0x00000005ff127e24 */ /* 0x000fe4000f8e00ff */
[----:B------:R-:W-:-:S07]  /*16990*/  IMAD.U32 R19, RZ, RZ, UR6 ;  /* 0x00000006ff137e24 */ /* 0x000fce000f8e00ff */
.L_x_1657:
[----:B------:R3:W4:Y:S01]  /*169a0*/  LDL R3, [R1] ;  /* 0x0000000001037983 */ /* 0x0007220000100800 */
[----:B------:R-:W5:Y:S01]  /*169b0*/  S2R R0, SR_TID.X ;  /* 0x0000000000007919 */ /* 0x000f620000002100 */
[----:B------:R-:W-:Y:S05]  /*169c0*/  WARPSYNC.ALL ;  /* 0x0000000000007948 */ /* 0x000fea0003800000 */
[----:B-----5:R-:W-:Y:S01]  /*169d0*/  LOP3.LUT R0, R0, 0x1f, RZ, 0xc0, !PT ;  /* 0x0000001f00007812 */ /* 0x020fe200078ec0ff */
[----:B------:R-:W-:Y:S03]  /*169e0*/  BAR.SYNC.DEFER_BLOCKING 0x4, 0x180 ;  /* 0x0106000000007b1d */ /* 0x000fe60000010000 */
[----:B------:R-:W-:-:S13]  /*169f0*/  ISETP.NE.AND P0, PT, R0, RZ, PT ;  /* 0x000000ff0000720c */ /* 0x000fda0003f05270 */
[----:B------:R-:W4:Y:S01]  /*16a00*/  @!P0 S2R R0, SR_CgaCtaId ;  /* 0x0000000000008919 */ /* 0x000f220000008800 */
[----:B------:R-:W-:-:S04]  /*16a10*/  @!P0 MOV R2, 0x400 ;  /* 0x0000040000028802 */ /* 0x000fc80000000f00 */
[----:B----4-:R-:W-:-:S05]  /*16a20*/  @!P0 LEA R3, R0, R2, 0x18 ;  /* 0x0000000200038211 */ /* 0x010fca00078ec0ff */
[----:B------:R3:W-:Y:S04]  /*16a30*/  @!P0 STS.128 [R3+0x308d0], R16 ;  /* 0x0308d01003008388 */ /* 0x0007e80000000c00 */
[----:B------:R3:W-:Y:S01]  /*16a40*/  @!P0 STL [R1], R3 ;  /* 0x0000000301008387 */ /* 0x0007e20000100800 */
[----:B------:R-:W-:Y:S06]  /*16a50*/  BAR.ARV 0x5, 0x180 ;  /* 0x0146000000007b1d */ /* 0x000fec0000002000 */
.L_x_1646:
[----:B------:R-:W-:Y:S02]  /*16a60*/  ULDC UR4, c[0x0][0xc3c] ;  /* 0x00030f0000047ab9 */ /* 0x000fe40000000800 */
[----:B---3--:R-:W-:-:S13]  /*16a70*/  ISETP.GE.AND P0, PT, R19, UR4, PT ;  /* 0x0000000413007c0c */ /* 0x008fda000bf06270 */
[----:B------:R-:W-:Y:S05]  /*16a80*/  @!P0 BRA `(.L_x_1658) ;  /* 0xffffff9c00148947 */ /* 0x000fea000383ffff */
[----:B------:R-:W-:Y:S05]  /*16a90*/  BSYNC B8 ;  /* 0x0000000000087941 */ /* 0x000fea0003800000 */
.L_x_1537:
[----:B----4-:R-:W3:Y:S01]  /*16aa0*/  LDL.LU R0, [R1+0x38] ;  /* 0x0000380001007983 */ /* 0x010ee20000300800 */
[----:B------:R-:W-:Y:S01]  /*16ab0*/  BSSY B0, `(.L_x_1659) ;  /* 0x000000b000007945 */ /* 0x000fe20003800000 */
[----:B------:R-:W4:Y:S01]  /*16ac0*/  S2R R5, SR_CgaCtaId ;  /* 0x0000000000057919 */ /* 0x000f220000008800 */
[----:B---3--:R-:W-:-:S05]  /*16ad0*/  VIADD R0, R0, 0x1 ;  /* 0x0000000100007836 */ /* 0x008fca0000000000 */
[----:B0-----:R-:W-:-:S04]  /*16ae0*/  LEA.HI R2, R0, R0, RZ, 0x1 ;  /* 0x0000000000027211 */ /* 0x001fc800078f08ff */
[----:B------:R-:W-:-:S05]  /*16af0*/  LOP3.LUT R3, R2, 0xfffffffe, RZ, 0xc0, !PT ;  /* 0xfffffffe02037812 */ /* 0x000fca00078ec0ff */
[----:B------:R-:W-:Y:S01]  /*16b00*/  IMAD.IADD R3, R0, 0x1, -R3 ;  /* 0x0000000100037824 */ /* 0x000fe200078e0a03 */
[----:B------:R-:W-:-:S04]  /*16b10*/  MOV R0, 0x400 ;  /* 0x0000040000007802 */ /* 0x000fc80000000f00 */
[----:B----4-:R-:W-:Y:S02]  /*16b20*/  LEA R0, R5, R0, 0x18 ;  /* 0x0000000005007211 */ /* 0x010fe400078ec0ff */
[----:B------:R-:W-:-:S04]  /*16b30*/  SHF.L.U32 R3, R3, 0x1f, RZ ;  /* 0x0000001f03037819 */ /* 0x000fc800000006ff */
[----:B------:R-:W0:Y:S02]  /*16b40*/  SYNCS.PHASECHK.TRANS64.TRYWAIT P0, [R0+URZ+0x30820], R3 ;  /* 0x03082003000075a7 */ /* 0x000e24000800017f */
[----:B0-----:R-:W-:Y:S05]  /*16b50*/  @!P0 BRA `(.L_x_1660) ;  /* 0x0000002000508947 */ /* 0x001fea0003800000 */
.L_x_1729:
[----:B------:R-:W-:Y:S05]  /*16b60*/  BSYNC B0 ;  /* 0x0000000000007941 */ /* 0x000fea0003800000 */
.L_x_1659:
[----:B------:R-:W-:-:S03]  /*16b70*/  UMOV UR4, 0xffffffff ;  /* 0xffffffff00047882 */ /* 0x000fc60000000000 */
[----:B------:R-:W-:Y:S05]  /*16b80*/  BRA.DIV UR4, `(.L_x_1661) ;  /* 0x0000002204587947 */ /* 0x000fea000b800000 */
[----:B------:R-:W3:Y:S02]  /*16b90*/  S2R R2, SR_TID.X ;  /* 0x0000000000027919 */ /* 0x000ee40000002100 */
[----:B---3--:R-:W-:-:S04]  /*16ba0*/  SHF.R.U32.HI R2, RZ, 0x5, R2 ;  /* 0x00000005ff027819 */ /* 0x008fc80000011602 */
[----:B------:R-:W-:-:S05]  /*16bb0*/  LOP3.LUT R2, R2, 0x3, RZ, 0xc0, !PT ;  /* 0x0000000302027812 */ /* 0x000fca00078ec0ff */
[----:B------:R3:W4:Y:S02]  /*16bc0*/  SHFL.IDX PT, R14, R2, RZ, 0x1f ;  /* 0x00001fff020e7589 */ /* 0x00072400000e0000 */
.L_x_1732:
[----:B----4-:R-:W-:Y:S01]  /*16bd0*/  ISETP.NE.AND P0, PT, R14, RZ, PT ;  /* 0x000000ff0e00720c */ /* 0x010fe20003f05270 */
[----:B------:R-:W-:-:S12]  /*16be0*/  BSSY B0, `(.L_x_1662) ;  /* 0x0000029000007945 */ /* 0x000fd80003800000 */
[----:B------:R-:W-:Y:S05]  /*16bf0*/  @P0 BRA `(.L_x_1663) ;  /* 0x00000000009c0947 */ /* 0x000fea0003800000 */
[----:B------:R-:W-:-:S03]  /*16c00*/  UMOV UR4, 0xffffffff ;  /* 0xffffffff00047882 */ /* 0x000fc60000000000 */
[----:B------:R-:W-:Y:S05]  /*16c10*/  BRA.DIV UR4, `(.L_x_1664) ;  /* 0x0000002204687947 */ /* 0x000fea000b800000 */
[----:B------:R-:W-:-:S13]  /*16c20*/  ELECT P6, URZ, PT ;  /* 0x00000000003f782f */ /* 0x000fda00038c0000 */
.L_x_1735:
        /* <DEDUP_REMOVED lines=8> */
.L_x_1665:
[----:B0-----:R-:W3:Y:S04]  /*16cb0*/  LDL R3, [R1+0x4] ;  /* 0x0000040001037983 */ /* 0x001ee80000100800 */
[----:B--2---:R-:W2:Y:S01]  /*16cc0*/  LDL.LU R7, [R1+0x10] ;  /* 0x0000100001077983 */ /* 0x004ea20000300800 */
[----:B------:R-:W-:-:S04]  /*16cd0*/  VIADD R2, R0, 0x30840 ;  /* 0x0003084000027836 */ /* 0x000fc80000000000 */
[C---:B---3--:R-:W-:Y:S02]  /*16ce0*/  IMAD R6, R3.reuse, 0x8, R2 ;  /* 0x0000000803067824 */ /* 0x048fe400078e0202 */
[----:B------:R-:W-:Y:S01]  /*16cf0*/  VIADD R3, R3, 0x1 ;  /* 0x0000000103037836 */ /* 0x000fe20000000000 */
[----:B--2---:R-:W-:-:S04]  /*16d00*/  SHF.L.U32 R5, R7, 0x1f, RZ ;  /* 0x0000001f07057819 */ /* 0x004fc800000006ff */
        /* <DEDUP_REMOVED lines=8> */
.L_x_1736:
[----:B------:R-:W2:Y:S02]  /*16d90*/  SYNCS.PHASECHK.TRANS64.TRYWAIT P0, [R7+URZ], R2 ;  /* 0x00000002070075a7 */ /* 0x000ea4000800017f */
[----:B--2---:R-:W-:Y:S05]  /*16da0*/  @!P0 BRA `(.L_x_1667) ;  /* 0x0000002000388947 */ /* 0x004fea0003800000 */
.L_x_1737:
[----:B------:R-:W-:Y:S05]  /*16db0*/  @!P2 BRA `(.L_x_1668) ;  /* 0x000000000004a947 */ /* 0x000fea0003800000 */
[----:B------:R-:W-:Y:S01]  /*16dc0*/  BPT.TRAP 0x1 ;  /* 0x000000040000795c */ /* 0x000fe20000300000 */
.L_x_1668:
[----:B------:R-:W3:Y:S01]  /*16dd0*/  LDL.LU R4, [R1+0x4] ;  /* 0x0000040001047983 */ /* 0x000ee20000300800 */
[----:B------:R-:W-:-:S04]  /*16de0*/  VIADD R0, R0, 0x30860 ;  /* 0x0003086000007836 */ /* 0x000fc80000000000 */
[----:B---3--:R-:W-:-:S04]  /*16df0*/  IMAD R4, R4, 0x8, R0 ;  /* 0x0000000804047824 */ /* 0x008fc800078e0200 */
[----:B------:R-:W3:Y:S02]  /*16e00*/  SYNCS.PHASECHK.TRANS64.TRYWAIT P0, [R4+URZ], R5 ;  /* 0x00000005040075a7 */ /* 0x000ee4000800017f */
[----:B---3--:R-:W-:Y:S05]  /*16e10*/  @!P0 BRA `(.L_x_1669) ;  /* 0x0000002000308947 */ /* 0x008fea0003800000 */
.L_x_1738:
[----:B------:R-:W-:-:S07]  /*16e20*/  IMAD R3, R3, 0x8, R0 ;  /* 0x0000000803037824 */ /* 0x000fce00078e0200 */
.L_x_1670:
[----:B----4-:R4:W0:Y:S02]  /*16e30*/  SYNCS.PHASECHK.TRANS64.TRYWAIT P0, [R3+URZ], R2 ;  /* 0x00000002030075a7 */ /* 0x010824000800017f */
[----:B0-----:R-:W-:Y:S05]  /*16e40*/  @!P0 NANOSLEEP.SYNCS 0x989680 ;  /* 0x009896800000895d */ /* 0x001fea0003900000 */
[----:B------:R-:W0:Y:S02]  /*16e50*/  @!P0 SYNCS.PHASECHK.TRANS64 P0, [R3+URZ], R2 ;  /* 0x00000002030085a7 */ /* 0x000e24000800007f */
[----:B0-----:R-:W-:Y:S05]  /*16e60*/  @!P0 BRA `(.L_x_1670) ;  /* 0xfffffffc00f08947 */ /* 0x001fea000383ffff */
.L_x_1663:
[----:B------:R-:W-:Y:S05]  /*16e70*/  BSYNC B0 ;  /* 0x0000000000007941 */ /* 0x000fea0003800000 */
.L_x_1662:
[----:B------:R-:W-:Y:S05]  /*16e80*/  EXIT ;  /* 0x000000000000794d */ /* 0x000fea0003800000 */
.L_x_1439:
[----:B0-----:R-:W-:-:S04]  /*16e90*/  IMAD.U32 R3, RZ, RZ, UR37 ;  /* 0x00000025ff037e24 */ /* 0x001fc8000f8e00ff */
[----:B------:R0:W1:Y:S03]  /*16ea0*/  SYNCS.PHASECHK.TRANS64.TRYWAIT P1, [R3+URZ+0x30800], R0 ;  /* 0x03080000030075a7 */ /* 0x000066000802017f */
[----:B-1----:R-:W-:Y:S05]  /*16eb0*/  @!P1 NANOSLEEP.SYNCS 0x989680 ;  /* 0x009896800000995d */ /* 0x002fea0003900000 */
[----:B------:R-:W1:Y:S02]  /*16ec0*/  @!P1 SYNCS.PHASECHK.TRANS64 P1, [R3+URZ+0x30800], R0 ;  /* 0x03080000030095a7 */ /* 0x000e64000802007f */
[----:B-1----:R-:W-:Y:S05]  /*16ed0*/  @!P1 BRA `(.L_x_1439) ;  /* 0xfffffffc00ec9947 */ /* 0x002fea000383ffff */
[----:B------:R-:W-:Y:S05]  /*16ee0*/  BRA `(.L_x_1671) ;  /* 0xfffffeac00f07947 */ /* 0x000fea000383ffff */
.L_x_1443:
[----:B-1----:R1:W2:Y:S02]  /*16ef0*/  SYNCS.PHASECHK.TRANS64.TRYWAIT P2, [R5+URZ+0x30830], R0 ;  /* 0x03083000050075a7 */ /* 0x0022a4000804017f */
[----:B--2---:R-:W-:Y:S05]  /*16f00*/  @!P2 NANOSLEEP.SYNCS 0x989680 ;  /* 0x009896800000a95d */ /* 0x004fea0003900000 */
[----:B------:R-:W2:Y:S02]  /*16f10*/  @!P2 SYNCS.PHASECHK.TRANS64 P2, [R5+URZ+0x30830], R0 ;  /* 0x030830000500a5a7 */ /* 0x000ea4000804007f */
[----:B--2---:R-:W-:Y:S05]  /*16f20*/  @!P2 BRA `(.L_x_1443) ;  /* 0xfffffffc00f0a947 */ /* 0x004fea000383ffff */
[----:B------:R-:W-:Y:S05]  /*16f30*/  BRA `(.L_x_1442) ;  /* 0xfffffeb000147947 */ /* 0x000fea000383ffff */
.L_x_1459:
[----:B-1----:R-:W-:-:S04]  /*16f40*/  IMAD.U32 R152, RZ, RZ, UR6 ;  /* 0x00000006ff987e24 */ /* 0x002fc8000f8e00ff */
[----:B------:R1:W2:Y:S03]  /*16f50*/  SYNCS.PHASECHK.TRANS64.TRYWAIT P2, [R152+URZ+0x30830], R21 ;  /* 0x03083015980075a7 */ /* 0x0002a6000804017f */
[----:B--2---:R-:W-:Y:S05]  /*16f60*/  @!P2 NANOSLEEP.SYNCS 0x989680 ;  /* 0x009896800000a95d */ /* 0x004fea0003900000 */
[----:B------:R-:W2:Y:S02]  /*16f70*/  @!P2 SYNCS.PHASECHK.TRANS64 P2, [R152+URZ+0x30830], R21 ;  /* 0x030830159800a5a7 */ /* 0x000ea4000804007f */
[----:B--2---:R-:W-:Y:S05]  /*16f80*/  @!P2 BRA `(.L_x_1459) ;  /* 0xfffffffc00eca947 */ /* 0x004fea000383ffff */
[----:B------:R-:W-:Y:S05]  /*16f90*/  BRA `(.L_x_1458) ;  /* 0xfffffed400e87947 */ /* 0x000fea000383ffff */
.L_x_1463:
[----:B0-----:R-:W-:-:S04]  /*16fa0*/  IMAD.U32 R21, RZ, RZ, UR10 ;  /* 0x0000000aff157e24 */ /* 0x001fc8000f8e00ff */
[----:B------:R0:W2:Y:S03]  /*16fb0*/  SYNCS.PHASECHK.TRANS64.TRYWAIT P2, [R21+URZ+0x30850], R0 ;  /* 0x03085000150075a7 */ /* 0x0000a6000804017f */
[----:B--2---:R-:W-:Y:S05]  /*16fc0*/  @!P2 NANOSLEEP.SYNCS 0x989680 ;  /* 0x009896800000a95d */ /* 0x004fea0003900000 */
[----:B------:R-:W2:Y:S02]  /*16fd0*/  @!P2 SYNCS.PHASECHK.TRANS64 P2, [R21+URZ+0x30850], R0 ;  /* 0x030850001500a5a7 */ /* 0x000ea4000804007f */
[----:B--2---:R-:W-:Y:S05]  /*16fe0*/  @!P2 BRA `(.L_x_1463) ;  /* 0xfffffffc00eca947 */ /* 0x004fea000383ffff */
[----:B------:R-:W-:Y:S05]  /*16ff0*/  BRA `(.L_x_1462) ;  /* 0xfffffee400747947 */ /* 0x000fea000383ffff */
.L_x_1480:
[----:B-1----:R-:W-:-:S04]  /*17000*/  IMAD.U32 R4, RZ, RZ, UR5 ;  /* 0x00000005ff047e24 */ /* 0x002fc8000f8e00ff */
[----:B------:R1:W2:Y:S03]  /*17010*/  SYNCS.PHASECHK.TRANS64.TRYWAIT P2, [R4+URZ+0x30830], R3 ;  /* 0x03083003040075a7 */ /* 0x0002a6000804017f */
[----:B--2---:R-:W-:Y:S05]  /*17020*/  @!P2 NANOSLEEP.SYNCS 0x989680 ;  /* 0x009896800000a95d */ /* 0x004fea0003900000 */
[----:B------:R-:W2:Y:S02]  /*17030*/  @!P2 SYNCS.PHASECHK.TRANS64 P2, [R4+URZ+0x30830], R3 ;  /* 0x030830030400a5a7 */ /* 0x000ea4000804007f */
[----:B--2---:R-:W-:Y:S05]  /*17040*/  @!P2 BRA `(.L_x_1480) ;  /* 0xfffffffc00eca947 */ /* 0x004fea000383ffff */
[----:B------:R-:W-:Y:S05]  /*17050*/  BRA `(.L_x_1479) ;  /* 0xffffff0000587947 */ /* 0x000fea000383ffff */
.L_x_1484:
[----:B01----:R-:W-:-:S04]  /*17060*/  IMAD.U32 R3, RZ, RZ, UR14 ;  /* 0x0000000eff037e24 */ /* 0x003fc8000f8e00ff */
[----:B------:R0:W1:Y:S03]  /*17070*/  SYNCS.PHASECHK.TRANS64.TRYWAIT P2, [R3+URZ+0x30850], R0 ;  /* 0x03085000030075a7 */ /* 0x000066000804017f */
[----:B-1----:R-:W-:Y:S05]  /*17080*/  @!P2 NANOSLEEP.SYNCS 0x989680 ;  /* 0x009896800000a95d */ /* 0x002fea0003900000 */
[----:B------:R-:W1:Y:S02]  /*17090*/  @!P2 SYNCS.PHASECHK.TRANS64 P2, [R3+URZ+0x30850], R0 ;  /* 0x030850000300a5a7 */ /* 0x000e64000804007f */
[----:B-1----:R-:W-:Y:S05]  /*170a0*/  @!P2 BRA `(.L_x_1484) ;  /* 0xfffffffc00eca947 */ /* 0x002fea000383ffff */
[----:B------:R-:W-:Y:S05]  /*170b0*/  BRA `(.L_x_1483) ;  /* 0xffffff0c00e47947 */ /* 0x000fea000383ffff */
.L_x_1490:
[----:B-1----:R-:W-:-:S04]  /*170c0*/  IMAD.U32 R4, RZ, RZ, UR5 ;  /* 0x00000005ff047e24 */ /* 0x002fc8000f8e00ff */
[----:B------:R1:W2:Y:S03]  /*170d0*/  SYNCS.PHASECHK.TRANS64.TRYWAIT P2, [R4+URZ+0x30830], R3 ;  /* 0x03083003040075a7 */ /* 0x0002a6000804017f */
[----:B--2---:R-:W-:Y:S05]  /*170e0*/  @!P2 NANOSLEEP.SYNCS 0x989680 ;  /* 0x009896800000a95d */ /* 0x004fea0003900000 */
[----:B------:R-:W2:Y:S02]  /*170f0*/  @!P2 SYNCS.PHASECHK.TRANS64 P2, [R4+URZ+0x30830], R3 ;  /* 0x030830030400a5a7 */ /* 0x000ea4000804007f */
[----:B--2---:R-:W-:Y:S05]  /*17100*/  @!P2 BRA `(.L_x_1490) ;  /* 0xfffffffc00eca947 */ /* 0x004fea000383ffff */
[----:B------:R-:W-:Y:S05]  /*17110*/  BRA `(.L_x_1489) ;  /* 0xffffff1c00647947 */ /* 0x000fea000383ffff */
.L_x_1494:
[----:B01----:R-:W-:-:S04]  /*17120*/  IMAD.U32 R3, RZ, RZ, UR14 ;  /* 0x0000000eff037e24 */ /* 0x003fc8000f8e00ff */
[----:B------:R0:W1:Y:S03]  /*17130*/  SYNCS.PHASECHK.TRANS64.TRYWAIT P2, [R3+URZ+0x30850], R0 ;  /* 0x03085000030075a7 */ /* 0x000066000804017f */
[----:B-1----:R-:W-:Y:S05]  /*17140*/  @!P2 NANOSLEEP.SYNCS 0x989680 ;  /* 0x009896800000a95d */ /* 0x002fea0003900000 */
[----:B------:R-:W1:Y:S02]  /*17150*/  @!P2 SYNCS.PHASECHK.TRANS64 P2, [R3+URZ+0x30850], R0 ;  /* 0x030850000300a5a7 */ /* 0x000e64000804007f */
[----:B-1----:R-:W-:Y:S05]  /*17160*/  @!P2 BRA `(.L_x_1494) ;  /* 0xfffffffc00eca947 */ /* 0x002fea000383ffff */
[----:B------:R-:W-:Y:S05]  /*17170*/  BRA `(.L_x_1493) ;  /* 0xffffff2800f07947 */ /* 0x000fea000383ffff */
.L_x_1507:
[----:B-1----:R-:W-:-:S04]  /*17180*/  IMAD.U32 R7, RZ, RZ, UR7 ;  /* 0x00000007ff077e24 */ /* 0x002fc8000f8e00ff */
[----:B------:R1:W2:Y:S03]  /*17190*/  SYNCS.PHASECHK.TRANS64.TRYWAIT P0, [R7+URZ+0x30850], R0 ;  /* 0x03085000070075a7 */ /* 0x0002a6000800017f */
[----:B--2---:R-:W-:Y:S05]  /*171a0*/  @!P0 NANOSLEEP.SYNCS 0x989680 ;  /* 0x009896800000895d */ /* 0x004fea0003900000 */
[----:B------:R-:W2:Y:S02]  /*171b0*/  @!P0 SYNCS.PHASECHK.TRANS64 P0, [R7+URZ+0x30850], R0 ;  /* 0x03085000070085a7 */ /* 0x000ea4000800007f */
[----:B--2---:R-:W-:Y:S05]  /*171c0*/  @!P0 BRA `(.L_x_1507) ;  /* 0xfffffffc00ec8947 */ /* 0x004fea000383ffff */
[----:B------:R-:W-:Y:S05]  /*171d0*/  BRA `(.L_x_1506) ;  /* 0xffffff4800f47947 */ /* 0x000fea000383ffff */
.L_x_1557:
        /* <DEDUP_REMOVED lines=11> */
.L_x_1673:
[----:B------:R-:W-:Y:S05]  /*17290*/  BSYNC B0 ;  /* 0x0000000000007941 */ /* 0x000fea0003800000 */
.L_x_1672:
[----:B------:R-:W-:Y:S05]  /*172a0*/  BRA `(.L_x_1674) ;  /* 0xffffffa000d47947 */ /* 0x000fea000383ffff */
.L_x_1559:
[----:B------:R-:W-:Y:S01]  /*172b0*/  BSSY B0, `(.L_x_1675) ;  /* 0x0000006000007945 */ /* 0x000fe20003800000 */
[----:B------:R-:W-:-:S07]  /*172c0*/  IMAD.MOV.U32 R15, RZ, RZ, -0x1 ;  /* 0xffffffffff0f7424 */ /* 0x000fce00078e00ff */
[----:B012-4-:R-:W-:Y:S05]  /*172d0*/  WARPSYNC.COLLECTIVE R15, `(.L_x_1676) ;  /* 0x000000000f0c7348 */ /* 0x017fea0003c00000 */
[----:B------:R-:W-:Y:S02]  /*172e0*/  ELECT P6, UR62, PT ;  /* 0x00000000003e782f */ /* 0x000fe400038c0000 */
[----:B------:R-:W-:Y:S01]  /*172f0*/  MOV R14, UR62 ;  /* 0x0000003e000e7c02 */ /* 0x000fe20008000f00 */
[----:B012-4-:R-:W-:Y:S10]  /*17300*/  ENDCOLLECTIVE ;  /* 0x000000000000791b */ /* 0x017ff40003800000 */
.L_x_1676:
[----:B------:R-:W-:Y:S05]  /*17310*/  BSYNC B0 ;  /* 0x0000000000007941 */ /* 0x000fea0003800000 */
.L_x_1675:
[----:B------:R-:W-:Y:S05]  /*17320*/  BRA `(.L_x_1677) ;  /* 0xffffffa000e07947 */ /* 0x000fea000383ffff */
.L_x_1561:
[----:B0-----:R0:W2:Y:S02]  /*17330*/  SYNCS.PHASECHK.TRANS64.TRYWAIT P0, [R0+URZ+0x30840], R2 ;  /* 0x03084002000075a7 */ /* 0x0010a4000800017f */
[----:B--2---:R-:W-:Y:S05]  /*17340*/  @!P0 NANOSLEEP.SYNCS 0x989680 ;  /* 0x009896800000895d */ /* 0x004fea0003900000 */
[----:B------:R-:W2:Y:S02]  /*17350*/  @!P0 SYNCS.PHASECHK.TRANS64 P0, [R0+URZ+0x30840], R2 ;  /* 0x03084002000085a7 */ /* 0x000ea4000800007f */
[----:B--2---:R-:W-:Y:S05]  /*17360*/  @!P0 BRA `(.L_x_1561) ;  /* 0xfffffffc00f08947 */ /* 0x004fea000383ffff */
[----:B------:R-:W-:Y:S05]  /*17370*/  BRA `(.L_x_1678) ;  /* 0xffffffa4004c7947 */ /* 0x000fea000383ffff */
.L_x_1565:
[----:B------:R-:W2:Y:S01]  /*17380*/  LDL.LU R11, [R1+0x30] ;  /* 0x00003000010b7983 */ /* 0x000ea20000300800 */
[----:B------:R-:W-:Y:S01]  /*17390*/  IMAD.MOV.U32 R13, RZ, RZ, R3 ;  /* 0x000000ffff0d7224 */ /* 0x000fe200078e0003 */
[----:B------:R-:W-:Y:S01]  /*173a0*/  LOP3.LUT R5, R5, 0x7f, RZ, 0xc0, !PT ;  /* 0x0000007f05057812 */ /* 0x000fe200078ec0ff */
[----:B------:R-:W-:Y:S02]  /*173b0*/  IMAD.MOV.U32 R12, RZ, RZ, RZ ;  /* 0x000000ffff0c7224 */ /* 0x000fe400078e00ff */
[----:B------:R-:W-:Y:S01]  /*173c0*/  IMAD.MOV.U32 R15, RZ, RZ, -0x1 ;  /* 0xffffffffff0f7424 */ /* 0x000fe200078e00ff */
[----:B------:R-:W-:-:S05]  /*173d0*/  SHF.R.U32.HI R0, RZ, 0x3, R5 ;  /* 0x00000003ff007819 */ /* 0x000fca0000011605 */
[----:B------:R-:W-:-:S04]  /*173e0*/  IMAD.IADD R0, R0, 0x1, R9 ;  /* 0x0000000100007824 */ /* 0x000fc800078e0209 */
[C---:B------:R-:W-:Y:S02]  /*173f0*/  VIADD R5, R0.reuse, 0x10 ;  /* 0x0000001000057836 */ /* 0x040fe40000000000 */
[----:B------:R-:W-:Y:S02]  /*17400*/  VIADD R9, R0, 0x60 ;  /* 0x0000006000097836 */ /* 0x000fe40000000000 */
[----:B--2---:R-:W-:Y:S02]  /*17410*/  IMAD R2, R11, R7, RZ ;  /* 0x000000070b027224 */ /* 0x004fe400078e02ff */
[----:B------:R-:W-:-:S03]  /*17420*/  IMAD.MOV.U32 R11, RZ, RZ, 0x181f ;  /* 0x0000181fff0b7424 */ /* 0x000fc600078e00ff */
[----:B------:R-:W-:-:S13]  /*17430*/  ISETP.GE.AND P5, PT, R0, R2, PT ;  /* 0x000000020000720c */ /* 0x000fda0003fa6270 */
[----:B-----5:R-:W-:Y:S05]  /*17440*/  WARPSYNC.COLLECTIVE R15, `(.L_x_1679) ;  /* 0x000000000f087348 */ /* 0x020fea0003c00000 */
[----:B------:R0:W1:Y:S02]  /*17450*/  SHFL.IDX P6, R14, R13, R12, R11 ;  /* 0x0000000c0d0e7389 */ /* 0x00006400000c000b */
[----:B01---5:R-:W-:Y:S01]  /*17460*/  ENDCOLLECTIVE ;  /* 0x000000000000791b */ /* 0x023fe20003800000 */
.L_x_1679:
[----:B------:R-:W-:Y:S02]  /*17470*/  IMAD.MOV.U32 R13, RZ, RZ, R4 ;  /* 0x000000ffff0d7224 */ /* 0x000fe400078e0004 */
[----:B------:R-:W-:-:S07]  /*17480*/  IMAD.MOV.U32 R6, RZ, RZ, R14 ;  /* 0x000000ffff067224 */ /* 0x000fce00078e000e */
[----:B------:R-:W-:Y:S05]  /*17490*/  WARPSYNC.COLLECTIVE R15, `(.L_x_1680) ;  /* 0x000000000f087348 */ /* 0x000fea0003c00000 */
[----:B------:R0:W1:Y:S02]  /*174a0*/  SHFL.IDX P6, R14, R13, R12, R11 ;  /* 0x0000000c0d0e7389 */ /* 0x00006400000c000b */
[----:B01----:R-:W-:Y:S01]  /*174b0*/  ENDCOLLECTIVE ;  /* 0x000000000000791b */ /* 0x003fe20003800000 */
.L_x_1680:
        /* <DEDUP_REMOVED lines=21> */
.L_x_1681:
[----:B------:R-:W-:Y:S02]  /*17610*/  IMAD.MOV.U32 R13, RZ, RZ, R4 ;  /* 0x000000ffff0d7224 */ /* 0x000fe400078e0004 */
[----:B------:R-:W-:-:S07]  /*17620*/  IMAD.MOV.U32 R6, RZ, RZ, R14 ;  /* 0x000000ffff067224 */ /* 0x000fce00078e000e */
[----:B------:R-:W-:Y:S05]  /*17630*/  WARPSYNC.COLLECTIVE R15, `(.L_x_1682) ;  /* 0x000000000f087348 */ /* 0x000fea0003c00000 */
[----:B------:R0:W1:Y:S02]  /*17640*/  SHFL.IDX P6, R14, R13, R12, R11 ;  /* 0x0000000c0d0e7389 */ /* 0x00006400000c000b */
[----:B01----:R-:W-:Y:S01]  /*17650*/  ENDCOLLECTIVE ;  /* 0x000000000000791b */ /* 0x003fe20003800000 */
.L_x_1682:
        /* <DEDUP_REMOVED lines=21> */
.L_x_1683:
[----:B------:R-:W-:Y:S02]  /*177b0*/  IMAD.MOV.U32 R13, RZ, RZ, R4 ;  /* 0x000000ffff0d7224 */ /* 0x000fe400078e0004 */
[----:B------:R-:W-:-:S07]  /*177c0*/  IMAD.MOV.U32 R6, RZ, RZ, R14 ;  /* 0x000000ffff067224 */ /* 0x000fce00078e000e */
[----:B------:R-:W-:Y:S05]  /*177d0*/  WARPSYNC.COLLECTIVE R15, `(.L_x_1684) ;  /* 0x000000000f087348 */ /* 0x000fea0003c00000 */
[----:B------:R0:W1:Y:S02]  /*177e0*/  SHFL.IDX P6, R14, R13, R12, R11 ;  /* 0x0000000c0d0e7389 */ /* 0x00006400000c000b */
[----:B01----:R-:W-:Y:S01]  /*177f0*/  ENDCOLLECTIVE ;  /* 0x000000000000791b */ /* 0x003fe20003800000 */
.L_x_1684:
        /* <DEDUP_REMOVED lines=21> */
.L_x_1685:
[----:B------:R-:W-:Y:S02]  /*17950*/  IMAD.MOV.U32 R13, RZ, RZ, R4 ;  /* 0x000000ffff0d7224 */ /* 0x000fe400078e0004 */
[----:B------:R-:W-:-:S07]  /*17960*/  IMAD.MOV.U32 R6, RZ, RZ, R14 ;  /* 0x000000ffff067224 */ /* 0x000fce00078e000e */
[----:B------:R-:W-:Y:S05]  /*17970*/  WARPSYNC.COLLECTIVE R15, `(.L_x_1686) ;  /* 0x000000000f087348 */ /* 0x000fea0003c00000 */
[----:B------:R0:W1:Y:S02]  /*17980*/  SHFL.IDX P6, R14, R13, R12, R11 ;  /* 0x0000000c0d0e7389 */ /* 0x00006400000c000b */
[----:B01----:R-:W-:Y:S01]  /*17990*/  ENDCOLLECTIVE ;  /* 0x000000000000791b */ /* 0x003fe20003800000 */
.L_x_1686:
        /* <DEDUP_REMOVED lines=21> */
.L_x_1687:
[----:B------:R-:W-:Y:S02]  /*17af0*/  IMAD.MOV.U32 R13, RZ, RZ, R4 ;  /* 0x000000ffff0d7224 */ /* 0x000fe400078e0004 */
[----:B------:R-:W-:-:S07]  /*17b00*/  IMAD.MOV.U32 R6, RZ, RZ, R14 ;  /* 0x000000ffff067224 */ /* 0x000fce00078e000e */
[----:B------:R-:W-:Y:S05]  /*17b10*/  WARPSYNC.COLLECTIVE R15, `(.L_x_1688) ;  /* 0x000000000f087348 */ /* 0x000fea0003c00000 */
[----:B------:R0:W1:Y:S02]  /*17b20*/  SHFL.IDX P6, R14, R13, R12, R11 ;  /* 0x0000000c0d0e7389 */ /* 0x00006400000c000b */
[----:B01----:R-:W-:Y:S01]  /*17b30*/  ENDCOLLECTIVE ;  /* 0x000000000000791b */ /* 0x003fe20003800000 */
.L_x_1688:
        /* <DEDUP_REMOVED lines=20> */
.L_x_1689:
[----:B------:R-:W-:Y:S02]  /*17c80*/  IMAD.MOV.U32 R13, RZ, RZ, R4 ;  /* 0x000000ffff0d7224 */ /* 0x000fe400078e0004 */
[----:B------:R-:W-:-:S07]  /*17c90*/  IMAD.MOV.U32 R6, RZ, RZ, R14 ;  /* 0x000000ffff067224 */ /* 0x000fce00078e000e */
[----:B------:R-:W-:Y:S05]  /*17ca0*/  WARPSYNC.COLLECTIVE R15, `(.L_x_1690) ;  /* 0x000000000f087348 */ /* 0x000fea0003c00000 */
[----:B------:R0:W1:Y:S02]  /*17cb0*/  SHFL.IDX P6, R14, R13, R12, R11 ;  /* 0x0000000c0d0e7389 */ /* 0x00006400000c000b */
[----:B01----:R-:W-:Y:S01]  /*17cc0*/  ENDCOLLECTIVE ;  /* 0x000000000000791b */ /* 0x003fe20003800000 */
.L_x_1690:
        /* <DEDUP_REMOVED lines=20> */
.L_x_1691:
[----:B------:R-:W-:Y:S02]  /*17e10*/  IMAD.MOV.U32 R13, RZ, RZ, R4 ;  /* 0x000000ffff0d7224 */ /* 0x000fe400078e0004 */
[----:B------:R-:W-:-:S07]  /*17e20*/  IMAD.MOV.U32 R5, RZ, RZ, R14 ;  /* 0x000000ffff057224 */ /* 0x000fce00078e000e */
[----:B------:R-:W-:Y:S05]  /*17e30*/  WARPSYNC.COLLECTIVE R15, `(.L_x_1692) ;  /* 0x000000000f087348 */ /* 0x000fea0003c00000 */
[----:B------:R0:W1:Y:S02]  /*17e40*/  SHFL.IDX P6, R14, R13, R12, R11 ;  /* 0x0000000c0d0e7389 */ /* 0x00006400000c000b */
[----:B01----:R-:W-:Y:S01]  /*17e50*/  ENDCOLLECTIVE ;  /* 0x000000000000791b */ /* 0x003fe20003800000 */
.L_x_1692:
        /* <DEDUP_REMOVED lines=19> */
.L_x_1693:
[----:B------:R-:W-:Y:S02]  /*17f90*/  IMAD.MOV.U32 R13, RZ, RZ, R4 ;  /* 0x000000ffff0d7224 */ /* 0x000fe400078e0004 */
[----:B------:R-:W-:-:S07]  /*17fa0*/  IMAD.MOV.U32 R5, RZ, RZ, R14 ;  /* 0x000000ffff057224 */ /* 0x000fce00078e000e */
[----:B------:R-:W-:Y:S05]  /*17fb0*/  WARPSYNC.COLLECTIVE R15, `(.L_x_1694) ;  /* 0x000000000f087348 */ /* 0x000fea0003c00000 */
[----:B------:R0:W1:Y:S02]  /*17fc0*/  SHFL.IDX P6, R14, R13, R12, R11 ;  /* 0x0000000c0d0e7389 */ /* 0x00006400000c000b */
[----:B01----:R-:W-:Y:S01]  /*17fd0*/  ENDCOLLECTIVE ;  /* 0x000000000000791b */ /* 0x003fe20003800000 */
.L_x_1694:
[----:B------:R-:W-:Y:S01]  /*17fe0*/  IMAD.MOV.U32 R3, RZ, RZ, R14 ;  /* 0x000000ffff037224 */ /* 0x000fe200078e000e */
[----:B------:R-:W-:Y:S06]  /*17ff0*/  BRA `(.L_x_1695) ;  /* 0xffffffa800287947 */ /* 0x000fec000383ffff */
.L_x_1570:
[----:B0-----:R-:W2:Y:S02]  /*18000*/  LDL R2, [R1] ;  /* 0x0000000001027983 */ /* 0x001ea40000100800 */
[----:B--2---:R0:W1:Y:S02]  /*18010*/  SYNCS.PHASECHK.TRANS64.TRYWAIT P0, [R2+URZ+0x30820], R0 ;  /* 0x03082000020075a7 */ /* 0x004064000800017f */
[----:B-1----:R-:W-:Y:S05]  /*18020*/  @!P0 NANOSLEEP.SYNCS 0x989680 ;  /* 0x009896800000895d */ /* 0x002fea0003900000 */
[----:B------:R-:W1:Y:S02]  /*18030*/  @!P0 SYNCS.PHASECHK.TRANS64 P0, [R2+URZ+0x30820], R0 ;  /* 0x03082000020085a7 */ /* 0x000e64000800007f */
[----:B-1----:R-:W-:Y:S05]  /*18040*/  @!P0 BRA `(.L_x_1570) ;  /* 0xfffffffc00ec8947 */ /* 0x002fea000383ffff */
[----:B------:R-:W-:Y:S05]  /*18050*/  BRA `(.L_x_1696) ;  /* 0xffffffa800a87947 */ /* 0x000fea000383ffff */
.L_x_1579:
[----:B-1----:R1:W2:Y:S02]  /*18060*/  SYNCS.PHASECHK.TRANS64.TRYWAIT P0, [R3+URZ+0x30840], R2 ;  /* 0x03084002030075a7 */ /* 0x0022a4000800017f */
[----:B--2---:R-:W-:Y:S05]  /*18070*/  @!P0 NANOSLEEP.SYNCS 0x989680 ;  /* 0x009896800000895d */ /* 0x004fea0003900000 */
[----:B------:R-:W2:Y:S02]  /*18080*/  @!P0 SYNCS.PHASECHK.TRANS64 P0, [R3+URZ+0x30840], R2 ;  /* 0x03084002030085a7 */ /* 0x000ea4000800007f */
[----:B--2---:R-:W-:Y:S05]  /*18090*/  @!P0 BRA `(.L_x_1579) ;  /* 0xfffffffc00f08947 */ /* 0x004fea000383ffff */
[----:B------:R-:W-:Y:S05]  /*180a0*/  BRA `(.L_x_1697) ;  /* 0xffffffac00787947 */ /* 0x000fea000383ffff */
.L_x_1587:
[----:B0-----:R0:W1:Y:S02]  /*180b0*/  SYNCS.PHASECHK.TRANS64.TRYWAIT P0, [R3+URZ+0x60], R2 ;  /* 0x00006002030075a7 */ /* 0x001064000800017f */
[----:B-1----:R-:W-:Y:S05]  /*180c0*/  @!P0 NANOSLEEP.SYNCS 0x989680 ;  /* 0x009896800000895d */ /* 0x002fea0003900000 */
[----:B------:R-:W1:Y:S02]  /*180d0*/  @!P0 SYNCS.PHASECHK.TRANS64 P0, [R3+URZ+0x60], R2 ;  /* 0x00006002030085a7 */ /* 0x000e64000800007f */
[----:B-1----:R-:W-:Y:S05]  /*180e0*/  @!P0 BRA `(.L_x_1587) ;  /* 0xfffffffc00f08947 */ /* 0x002fea000383ffff */
[----:B------:R-:W-:Y:S05]  /*180f0*/  BRA `(.L_x_1698) ;  /* 0xffffffb000d47947 */ /* 0x000fea000383ffff */
.L_x_1598:
[----:B-1----:R1:W2:Y:S02]  /*18100*/  SYNCS.PHASECHK.TRANS64.TRYWAIT P0, [R3+URZ+0x30840], R2 ;  /* 0x03084002030075a7 */ /* 0x0022a4000800017f */
[----:B--2---:R-:W-:Y:S05]  /*18110*/  @!P0 NANOSLEEP.SYNCS 0x989680 ;  /* 0x009896800000895d */ /* 0x004fea0003900000 */
[----:B------:R-:W2:Y:S02]  /*18120*/  @!P0 SYNCS.PHASECHK.TRANS64 P0, [R3+URZ+0x30840], R2 ;  /* 0x03084002030085a7 */ /* 0x000ea4000800007f */
[----:B--2---:R-:W-:Y:S05]  /*18130*/  @!P0 BRA `(.L_x_1598) ;  /* 0xfffffffc00f08947 */ /* 0x004fea000383ffff */
[----:B------:R-:W-:Y:S05]  /*18140*/  BRA `(.L_x_1699) ;  /* 0xffffffb800fc7947 */ /* 0x000fea000383ffff */
.L_x_1606:
[----:B0-----:R0:W1:Y:S02]  /*18150*/  SYNCS.PHASECHK.TRANS64.TRYWAIT P0, [R2+URZ+0x60], R3 ;  /* 0x00006003020075a7 */ /* 0x001064000800017f */
[----:B-1----:R-:W-:Y:S05]  /*18160*/  @!P0 NANOSLEEP.SYNCS 0x989680 ;  /* 0x009896800000895d */ /* 0x002fea0003900000 */
[----:B------:R-:W1:Y:S02]  /*18170*/  @!P0 SYNCS.PHASECHK.TRANS64 P0, [R2+URZ+0x60], R3 ;  /* 0x00006003020085a7 */ /* 0x000e64000800007f */
[----:B-1----:R-:W-:Y:S05]  /*18180*/  @!P0 BRA `(.L_x_1606) ;  /* 0xfffffffc00f08947 */ /* 0x002fea000383ffff */
[----:B------:R-:W-:Y:S05]  /*18190*/  BRA `(.L_x_1700) ;  /* 0xffffffc000587947 */ /* 0x000fea000383ffff */
.L_x_1617:
[----:B---3--:R3:W4:Y:S02]  /*181a0*/  SYNCS.PHASECHK.TRANS64.TRYWAIT P0, [R2+URZ+0x30840], R3 ;  /* 0x03084003020075a7 */ /* 0x008724000800017f */
[----:B----4-:R-:W-:Y:S05]  /*181b0*/  @!P0 NANOSLEEP.SYNCS 0x989680 ;  /* 0x009896800000895d */ /* 0x010fea0003900000 */
[----:B------:R-:W4:Y:S02]  /*181c0*/  @!P0 SYNCS.PHASECHK.TRANS64 P0, [R2+URZ+0x30840], R3 ;  /* 0x03084003020085a7 */ /* 0x000f24000800007f */
[----:B----4-:R-:W-:Y:S05]  /*181d0*/  @!P0 BRA `(.L_x_1617) ;  /* 0xfffffffc00f08947 */ /* 0x010fea000383ffff */
[----:B------:R-:W-:Y:S05]  /*181e0*/  BRA `(.L_x_1701) ;  /* 0xffffffc800447947 */ /* 0x000fea000383ffff */
.L_x_1625:
[----:B0-----:R0:W1:Y:S02]  /*181f0*/  SYNCS.PHASECHK.TRANS64.TRYWAIT P0, [R2+URZ+0x60], R5 ;  /* 0x00006005020075a7 */ /* 0x001064000800017f */
[----:B-1----:R-:W-:Y:S05]  /*18200*/  @!P0 NANOSLEEP.SYNCS 0x989680 ;  /* 0x009896800000895d */ /* 0x002fea0003900000 */
[----:B------:R-:W1:Y:S02]  /*18210*/  @!P0 SYNCS.PHASECHK.TRANS64 P0, [R2+URZ+0x60], R5 ;  /* 0x00006005020085a7 */ /* 0x000e64000800007f */
[----:B-1----:R-:W-:Y:S05]  /*18220*/  @!P0 BRA `(.L_x_1625) ;  /* 0xfffffffc00f08947 */ /* 0x002fea000383ffff */
[----:B------:R-:W-:Y:S05]  /*18230*/  BRA `(.L_x_1702) ;  /* 0xffffffcc00a07947 */ /* 0x000fea000383ffff */
.L_x_1638:
[----:B---3--:R3:W4:Y:S02]  /*18240*/  SYNCS.PHASECHK.TRANS64.TRYWAIT P0, [R0+URZ+0x30860], R2 ;  /* 0x03086002000075a7 */ /* 0x008724000800017f */
[----:B----4-:R-:W-:Y:S05]  /*18250*/  @!P0 NANOSLEEP.SYNCS 0x989680 ;  /* 0x009896800000895d */ /* 0x010fea0003900000 */
[----:B------:R-:W4:Y:S02]  /*18260*/  @!P0 SYNCS.PHASECHK.TRANS64 P0, [R0+URZ+0x30860], R2 ;  /* 0x03086002000085a7 */ /* 0x000f24000800007f */
[----:B----4-:R-:W-:Y:S05]  /*18270*/  @!P0 BRA `(.L_x_1638) ;  /* 0xfffffffc00f08947 */ /* 0x010fea000383ffff */
[----:B------:R-:W-:Y:S05]  /*18280*/  BRA `(.L_x_1703) ;  /* 0xffffffd400707947 */ /* 0x000fea000383ffff */
.L_x_1647:
[----:B------:R-:W-:Y:S01]  /*18290*/  BSSY B0, `(.L_x_1704) ;  /* 0x0000008000007945 */ /* 0x000fe20003800000 */
[----:B------:R-:W-:Y:S02]  /*182a0*/  IMAD.MOV.U32 R13, RZ, RZ, R16 ;  /* 0x000000ffff0d7224 */ /* 0x000fe400078e0010 */
[----:B-1----:R-:W-:Y:S02]  /*182b0*/  IMAD.MOV.U32 R12, RZ, RZ, RZ ;  /* 0x000000ffff0c7224 */ /* 0x002fe400078e00ff */
[----:B------:R-:W-:Y:S02]  /*182c0*/  IMAD.MOV.U32 R11, RZ, RZ, 0x1f ;  /* 0x0000001fff0b7424 */ /* 0x000fe400078e00ff */
[----:B------:R-:W-:-:S07]  /*182d0*/  IMAD.MOV.U32 R15, RZ, RZ, -0x1 ;  /* 0xffffffffff0f7424 */ /* 0x000fce00078e00ff */
[----:B0-2---:R-:W-:Y:S05]  /*182e0*/  WARPSYNC.COLLECTIVE R15, `(.L_x_1705) ;  /* 0x000000000f087348 */ /* 0x005fea0003c00000 */
[----:B------:R1:W3:Y:S02]  /*182f0*/  SHFL.IDX P6, R14, R13, R12, R11 ;  /* 0x0000000c0d0e7389 */ /* 0x0002e400000c000b */
[----:B0123--:R-:W-:Y:S01]  /*18300*/  ENDCOLLECTIVE ;  /* 0x000000000000791b */ /* 0x00ffe20003800000 */
.L_x_1705:
[----:B------:R-:W-:Y:S05]  /*18310*/  BSYNC B0 ;  /* 0x0000000000007941 */ /* 0x000fea0003800000 */
.L_x_1704:
        /* <DEDUP_REMOVED lines=9> */
.L_x_1706:
        /* <DEDUP_REMOVED lines=19> */
.L_x_1707:
        /* <DEDUP_REMOVED lines=8> */
.L_x_1708:
        /* <DEDUP_REMOVED lines=8> */
.L_x_1709:
        /* <DEDUP_REMOVED lines=8> */
.L_x_1710:
        /* <DEDUP_REMOVED lines=8> */
.L_x_1711:
        /* <DEDUP_REMOVED lines=9> */
.L_x_1712:
[----:B------:R-:W-:Y:S01]  /*18770*/  IMAD.MOV.U32 R16, RZ, RZ, R14 ;  /* 0x000000ffff107224 */ /* 0x000fe200078e000e */
[----:B------:R-:W-:Y:S06]  /*18780*/  BRA `(.L_x_1713) ;  /* 0xffffffd800647947 */ /* 0x000fec000383ffff */
.L_x_1652:
[----:B------:R-:W-:Y:S01]  /*18790*/  BSSY B0, `(.L_x_1714) ;  /* 0x0000008000007945 */ /* 0x000fe20003800000 */
[----:B-----5:R-:W-:Y:S02]  /*187a0*/  IMAD.MOV.U32 R13, RZ, RZ, R2 ;  /* 0x000000ffff0d7224 */ /* 0x020fe400078e0002 */
[----:B-1----:R-:W-:Y:S02]  /*187b0*/  IMAD.MOV.U32 R12, RZ, RZ, 0x1 ;  /* 0x00000001ff0c7424 */ /* 0x002fe400078e00ff */
[----:B------:R-:W-:Y:S02]  /*187c0*/  IMAD.MOV.U32 R11, RZ, RZ, RZ ;  /* 0x000000ffff0b7224 */ /* 0x000fe400078e00ff */
[----:B------:R-:W-:-:S07]  /*187d0*/  IMAD.MOV.U32 R15, RZ, RZ, -0x1 ;  /* 0xffffffffff0f7424 */ /* 0x000fce00078e00ff */
[----:B0-23--:R-:W-:Y:S05]  /*187e0*/  WARPSYNC.COLLECTIVE R15, `(.L_x_1715) ;  /* 0x000000000f087348 */ /* 0x00dfea0003c00000 */
[----:B------:R1:W4:Y:S02]  /*187f0*/  SHFL.UP P6, R14, R13, R12, R11 ;  /* 0x0400000c0d0e7389 */ /* 0x00032400000c000b */
[----:B01234-:R-:W-:Y:S01]  /*18800*/  ENDCOLLECTIVE ;  /* 0x000000000000791b */ /* 0x01ffe20003800000 */
.L_x_1715:
[----:B------:R-:W-:Y:S05]  /*18810*/  BSYNC B0 ;  /* 0x0000000000007941 */ /* 0x000fea0003800000 */
.L_x_1714:
[----:B------:R-:W-:Y:S01]  /*18820*/  SEL R3, R14, RZ, P1 ;  /* 0x000000ff0e037207 */ /* 0x000fe20000800000 */
[----:B------:R-:W-:Y:S02]  /*18830*/  IMAD.MOV.U32 R12, RZ, RZ, 0x2 ;  /* 0x00000002ff0c7424 */ /* 0x000fe400078e00ff */
[----:B------:R-:W-:Y:S02]  /*18840*/  IMAD.MOV.U32 R11, RZ, RZ, RZ ;  /* 0x000000ffff0b7224 */ /* 0x000fe400078e00ff */
[----:B------:R-:W-:Y:S02]  /*18850*/  IMAD.IADD R3, R2, 0x1, R3 ;  /* 0x0000000102037824 */ /* 0x000fe400078e0203 */
[----:B------:R-:W-:Y:S02]  /*18860*/  IMAD.MOV.U32 R15, RZ, RZ, -0x1 ;  /* 0xffffffffff0f7424 */ /* 0x000fe400078e00ff */
[----:B------:R-:W-:-:S07]  /*18870*/  IMAD.MOV.U32 R13, RZ, RZ, R3 ;  /* 0x000000ffff0d7224 */ /* 0x000fce00078e0003 */
[----:B------:R-:W-:Y:S05]  /*18880*/  WARPSYNC.COLLECTIVE R15, `(.L_x_1716) ;  /* 0x000000000f087348 */ /* 0x000fea0003c00000 */
[----:B------:R0:W1:Y:S02]  /*18890*/  SHFL.UP P6, R14, R13, R12, R11 ;  /* 0x0400000c0d0e7389 */ /* 0x00006400000c000b */
[----:B01----:R-:W-:Y:S01]  /*188a0*/  ENDCOLLECTIVE ;  /* 0x000000000000791b */ /* 0x003fe20003800000 */
.L_x_1716:
        /* <DEDUP_REMOVED lines=8> */
.L_x_1717:
        /* <DEDUP_REMOVED lines=8> */
.L_x_1718:
        /* <DEDUP_REMOVED lines=8> */
.L_x_1719:
        /* <DEDUP_REMOVED lines=9> */
.L_x_1720:
[----:B------:R-:W-:Y:S01]  /*18ac0*/  IMAD.MOV.U32 R16, RZ, RZ, R14 ;  /* 0x000000ffff107224 */ /* 0x000fe200078e000e */
[----:B------:R-:W-:Y:S06]  /*18ad0*/  BRA `(.L_x_1721) ;  /* 0xffffffd800307947 */ /* 0x000fec000383ffff */
.L_x_1654:
[----:B------:R-:W-:Y:S01]  /*18ae0*/  BSSY B0, `(.L_x_1722) ;  /* 0x0000006000007945 */ /* 0x000fe20003800000 */
[----:B------:R-:W-:Y:S01]  /*18af0*/  PLOP3.LUT P6, PT, P6, PT, PT, 0x8, 0x0 ;  /* 0x000000000000781c */ /* 0x000fe200037ce170 */
[----:B------:R-:W-:-:S12]  /*18b00*/  IMAD.MOV.U32 R15, RZ, RZ, -0x1 ;  /* 0xffffffffff0f7424 */ /* 0x000fd800078e00ff */
[----:B0123--:R-:W-:Y:S05]  /*18b10*/  WARPSYNC.COLLECTIVE R15, `(.L_x_1723) ;  /* 0x000000000f087348 */ /* 0x00ffea0003c00000 */
[----:B------:R-:W-:Y:S01]  /*18b20*/  VOTE.ANY R14, PT, P6 ;  /* 0x00000000000e7806 */ /* 0x000fe200030e0100 */
[----:B0123--:R-:W-:Y:S06]  /*18b30*/  ENDCOLLECTIVE ;  /* 0x000000000000791b */ /* 0x00ffec0003800000 */
.L_x_1723:
[----:B------:R-:W-:Y:S05]  /*18b40*/  BSYNC B0 ;  /* 0x0000000000007941 */ /* 0x000fea0003800000 */
.L_x_1722:
        /* <DEDUP_REMOVED lines=9> */
.L_x_1724:
[----:B------:R-:W-:Y:S01]  /*18be0*/  IMAD.MOV.U32 R17, RZ, RZ, R14 ;  /* 0x000000ffff117224 */ /* 0x000fe200078e000e */
[----:B------:R-:W-:Y:S06]  /*18bf0*/  BRA `(.L_x_1725) ;  /* 0xffffffd800207947 */ /* 0x000fec000383ffff */
.L_x_1656:
[----:B------:R-:W-:Y:S01]  /*18c00*/  BSSY B0, `(.L_x_1726) ;  /* 0x0000007000007945 */ /* 0x000fe20003800000 */
[----:B------:R-:W-:Y:S02]  /*18c10*/  IMAD.MOV.U32 R13, RZ, RZ, R3 ;  /* 0x000000ffff0d7224 */ /* 0x000fe400078e0003 */
[----:B------:R-:W-:Y:S02]  /*18c20*/  IMAD.MOV.U32 R11, RZ, RZ, 0x1f ;  /* 0x0000001fff0b7424 */ /* 0x000fe400078e00ff */
[----:B------:R-:W-:-:S07]  /*18c30*/  IMAD.MOV.U32 R15, RZ, RZ, -0x1 ;  /* 0xffffffffff0f7424 */ /* 0x000fce00078e00ff */
[----:B0-234-:R-:W-:Y:S05]  /*18c40*/  WARPSYNC.COLLECTIVE R15, `(.L_x_1727) ;  /* 0x000000000f087348 */ /* 0x01dfea0003c00000 */
[----:B------:R1:W0:Y:S02]  /*18c50*/  SHFL.IDX P6, R14, R13, R12, R11 ;  /* 0x0000000c0d0e7389 */ /* 0x00022400000c000b */
[----:B01234-:R-:W-:Y:S01]  /*18c60*/  ENDCOLLECTIVE ;  /* 0x000000000000791b */ /* 0x01ffe20003800000 */
.L_x_1727:
[----:B------:R-:W-:Y:S05]  /*18c70*/  BSYNC B0 ;  /* 0x0000000000007941 */ /* 0x000fea0003800000 */
.L_x_1726:
[----:B------:R-:W-:Y:S01]  /*18c80*/  IMAD.MOV.U32 R3, RZ, RZ, R14 ;  /* 0x000000ffff037224 */ /* 0x000fe200078e000e */
[----:B------:R-:W-:Y:S06]  /*18c90*/  BRA `(.L_x_1728) ;  /* 0xffffffd800147947 */ /* 0x000fec000383ffff */
.L_x_1660:
[----:B0-----:R0:W3:Y:S02]  /*18ca0*/  SYNCS.PHASECHK.TRANS64.TRYWAIT P0, [R0+URZ+0x30820], R3 ;  /* 0x03082003000075a7 */ /* 0x0010e4000800017f */
[----:B---3--:R-:W-:Y:S05]  /*18cb0*/  @!P0 NANOSLEEP.SYNCS 0x989680 ;  /* 0x009896800000895d */ /* 0x008fea0003900000 */
[----:B------:R-:W3:Y:S02]  /*18cc0*/  @!P0 SYNCS.PHASECHK.TRANS64 P0, [R0+URZ+0x30820], R3 ;  /* 0x03082003000085a7 */ /* 0x000ee4000800007f */
[----:B---3--:R-:W-:Y:S05]  /*18cd0*/  @!P0 BRA `(.L_x_1660) ;  /* 0xfffffffc00f08947 */ /* 0x008fea000383ffff */
[----:B------:R-:W-:Y:S05]  /*18ce0*/  BRA `(.L_x_1729) ;  /* 0xffffffdc009c7947 */ /* 0x000fea000383ffff */
.L_x_1661:
[----:B------:R-:W3:Y:S01]  /*18cf0*/  S2R R2, SR_TID.X ;  /* 0x0000000000027919 */ /* 0x000ee20000002100 */
[----:B------:R-:W-:Y:S01]  /*18d00*/  BSSY B0, `(.L_x_1730) ;  /* 0x000000a000007945 */ /* 0x000fe20003800000 */
[----:B-1----:R-:W-:Y:S02]  /*18d10*/  IMAD.MOV.U32 R12, RZ, RZ, RZ ;  /* 0x000000ffff0c7224 */ /* 0x002fe400078e00ff */
[----:B------:R-:W-:Y:S02]  /*18d20*/  IMAD.MOV.U32 R11, RZ, RZ, 0x1f ;  /* 0x0000001fff0b7424 */ /* 0x000fe400078e00ff */
[----:B------:R-:W-:Y:S01]  /*18d30*/  IMAD.MOV.U32 R15, RZ, RZ, -0x1 ;  /* 0xffffffffff0f7424 */ /* 0x000fe200078e00ff */
[----:B---3--:R-:W-:-:S04]  /*18d40*/  SHF.R.U32.HI R2, RZ, 0x5, R2 ;  /* 0x00000005ff027819 */ /* 0x008fc80000011602 */
[----:B------:R-:W-:-:S05]  /*18d50*/  LOP3.LUT R2, R2, 0x3, RZ, 0xc0, !PT ;  /* 0x0000000302027812 */ /* 0x000fca00078ec0ff */
[----:B------:R-:W-:-:S07]  /*18d60*/  IMAD.MOV.U32 R13, RZ, RZ, R2 ;  /* 0x000000ffff0d7224 */ /* 0x000fce00078e0002 */
[----:B0-2---:R-:W-:Y:S05]  /*18d70*/  WARPSYNC.COLLECTIVE R15, `(.L_x_1731) ;  /* 0x000000000f087348 */ /* 0x005fea0003c00000 */
[----:B------:R1:W3:Y:S02]  /*18d80*/  SHFL.IDX P6, R14, R13, R12, R11 ;  /* 0x0000000c0d0e7389 */ /* 0x0002e400000c000b */
[----:B0123--:R-:W-:Y:S01]  /*18d90*/  ENDCOLLECTIVE ;  /* 0x000000000000791b */ /* 0x00ffe20003800000 */
.L_x_1731:
[----:B------:R-:W-:Y:S05]  /*18da0*/  BSYNC B0 ;  /* 0x0000000000007941 */ /* 0x000fea0003800000 */
.L_x_1730:
[----:B------:R-:W-:Y:S05]  /*18db0*/  BRA `(.L_x_1732) ;  /* 0xffffffdc00847947 */ /* 0x000fea000383ffff */
.L_x_1664:
[----:B------:R-:W-:Y:S01]  /*18dc0*/  BSSY B1, `(.L_x_1733) ;  /* 0x0000006000017945 */ /* 0x000fe20003800000 */
[----:B------:R-:W-:-:S07]  /*18dd0*/  IMAD.MOV.U32 R15, RZ, RZ, -0x1 ;  /* 0xffffffffff0f7424 */ /* 0x000fce00078e00ff */
[----:B0123--:R-:W-:Y:S05]  /*18de0*/  WARPSYNC.COLLECTIVE R15, `(.L_x_1734) ;  /* 0x000000000f0c7348 */ /* 0x00ffea0003c00000 */
[----:B------:R-:W-:Y:S02]  /*18df0*/  ELECT P6, UR62, PT ;  /* 0x00000000003e782f */ /* 0x000fe400038c0000 */
[----:B------:R-:W-:Y:S01]  /*18e00*/  MOV R14, UR62 ;  /* 0x0000003e000e7c02 */ /* 0x000fe20008000f00 */
[----:B0123--:R-:W-:Y:S10]  /*18e10*/  ENDCOLLECTIVE ;  /* 0x000000000000791b */ /* 0x00fff40003800000 */
.L_x_1734:
[----:B------:R-:W-:Y:S05]  /*18e20*/  BSYNC B1 ;  /* 0x0000000000017941 */ /* 0x000fea0003800000 */
.L_x_1733:
[----:B------:R-:W-:Y:S05]  /*18e30*/  BRA `(.L_x_1735) ;  /* 0xffffffdc007c7947 */ /* 0x000fea000383ffff */
.L_x_1666:
[----:B0-----:R0:W2:Y:S02]  /*18e40*/  SYNCS.PHASECHK.TRANS64.TRYWAIT P0, [R6+URZ], R5 ;  /* 0x00000005060075a7 */ /* 0x0010a4000800017f */
[----:B--2---:R-:W-:Y:S05]  /*18e50*/  @!P0 NANOSLEEP.SYNCS 0x989680 ;  /* 0x009896800000895d */ /* 0x004fea0003900000 */
[----:B------:R-:W2:Y:S02]  /*18e60*/  @!P0 SYNCS.PHASECHK.TRANS64 P0, [R6+URZ], R5 ;  /* 0x00000005060085a7 */ /* 0x000ea4000800007f */
[----:B--2---:R-:W-:Y:S05]  /*18e70*/  @!P0 BRA `(.L_x_1666) ;  /* 0xfffffffc00f08947 */ /* 0x004fea000383ffff */
[----:B------:R-:W-:Y:S05]  /*18e80*/  BRA `(.L_x_1736) ;  /* 0xffffffdc00c07947 */ /* 0x000fea000383ffff */
.L_x_1667:
[----:B--2---:R2:W3:Y:S02]  /*18e90*/  SYNCS.PHASECHK.TRANS64.TRYWAIT P0, [R7+URZ], R2 ;  /* 0x00000002070075a7 */ /* 0x0044e4000800017f */
[----:B---3--:R-:W-:Y:S05]  /*18ea0*/  @!P0 NANOSLEEP.SYNCS 0x989680 ;  /* 0x009896800000895d */ /* 0x008fea0003900000 */
[----:B------:R-:W3:Y:S02]  /*18eb0*/  @!P0 SYNCS.PHASECHK.TRANS64 P0, [R7+URZ], R2 ;  /* 0x00000002070085a7 */ /* 0x000ee4000800007f */
[----:B---3--:R-:W-:Y:S05]  /*18ec0*/  @!P0 BRA `(.L_x_1667) ;  /* 0xfffffffc00f08947 */ /* 0x008fea000383ffff */
[----:B------:R-:W-:Y:S05]  /*18ed0*/  BRA `(.L_x_1737) ;  /* 0xffffffdc00b47947 */ /* 0x000fea000383ffff */
.L_x_1669:
[----:B---3--:R3:W4:Y:S02]  /*18ee0*/  SYNCS.PHASECHK.TRANS64.TRYWAIT P0, [R4+URZ], R5 ;  /* 0x00000005040075a7 */ /* 0x008724000800017f */
[----:B----4-:R-:W-:Y:S05]  /*18ef0*/  @!P0 NANOSLEEP.SYNCS 0x989680 ;  /* 0x009896800000895d */ /* 0x010fea0003900000 */
[----:B------:R-:W4:Y:S02]  /*18f00*/  @!P0 SYNCS.PHASECHK.TRANS64 P0, [R4+URZ], R5 ;  /* 0x00000005040085a7 */ /* 0x000f24000800007f */
[----:B----4-:R-:W-:Y:S05]  /*18f10*/  @!P0 BRA `(.L_x_1669) ;  /* 0xfffffffc00f08947 */ /* 0x010fea000383ffff */
[----:B------:R-:W-:Y:S05]  /*18f20*/  BRA `(.L_x_1738) ;  /* 0xffffffdc00bc7947 */ /* 0x000fea000383ffff */
.L_x_1739:
        /* <DEDUP_REMOVED lines=13> */
.L_x_15298:


//--------------------- .text._ZN7cutlass13device_kernelIN5flash11enable_sm90INS1_16FlashAttnFwdSm90INS1_25CollectiveMainloopFwdSm90ILi2EN4cute5tupleIJNS5_1CILi1EEES8_S8_EEENS6_IJNS7_ILi128EEENS7_ILi64EEENS7_ILi256EEEEEELi256ENS_10bfloat16_tEfNS_4arch4Sm90ELb0ELb1ELb0ELb1ELb0ELb1ELb0ELb1ELb1ELb1ELb0ELb0EEENS1_21CollectiveEpilogueFwdINS6_IJSA_SC_SB_EEES9_SE_SG_Li256ELb1ELb1ELb0ELb0EEENS1_36VarlenDynamicPersistentTileSchedulerILi128ELi64ELi256ELi128ELb0ELb1ELb1ELb1ELb0ELb1EEEEEEEEEvNT_6ParamsE --------------------------
	.section	.text._ZN7cutlass13device_kernelIN5flash11enable_sm90INS1_16FlashAttnFwdSm90INS1_25CollectiveMainloopFwdSm90ILi2EN4cute5tupleIJNS5_1CILi1EEES8_S8_EEENS6_IJNS7_ILi128EEENS7_ILi64EEENS7_ILi256EEEEEELi256ENS_10bfloat16_tEfNS_4arch4Sm90ELb0ELb1ELb0ELb1ELb0ELb1ELb0ELb1ELb1ELb1ELb0ELb0EEENS1_21CollectiveEpilogueFwdINS6_IJSA_SC_SB_EEES9_SE_SG_Li256ELb1ELb1ELb0ELb0EEENS1_36VarlenDynamicPersistentTileSchedulerILi128ELi64ELi256ELi128ELb0ELb1ELb1ELb1ELb0ELb1EEEEEEEEEvNT_6ParamsE,"ax",@progbits
	.align	128
.text._ZN7cutlass13device_kernelIN5flash11enable_sm90INS1_16FlashAttnFwdSm90INS1_25CollectiveMainloopFwdSm90ILi2EN4cute5tupleIJNS5_1CILi1EEES8_S8_EEENS6_IJNS7_ILi128EEENS7_ILi64EEENS7_ILi256EEEEEELi256ENS_10bfloat16_tEfNS_4arch4Sm90ELb0ELb1ELb0ELb1ELb0ELb1ELb0ELb1ELb1ELb1ELb0ELb0EEENS1_21CollectiveEpilogueFwdINS6_IJSA_SC_SB_EEES9_SE_SG_Li256ELb1ELb1ELb0ELb0EEENS1_36VarlenDynamicPersistentTileSchedulerILi128ELi64ELi256ELi128ELb0ELb1ELb1ELb1ELb0ELb1EEEEEEEEEvNT_6ParamsE:
        .type           _ZN7cutlass13device_kernelIN5flash11enable_sm90INS1_16FlashAttnFwdSm90INS1_25CollectiveMainloopFwdSm90ILi2EN4cute5tupleIJNS5_1CILi1EEES8_S8_EEENS6_IJNS7_ILi128EEENS7_ILi64EEENS7_ILi256EEEEEELi256ENS_10bfloat16_tEfNS_4arch4Sm90ELb0ELb1ELb0ELb1ELb0ELb1ELb0ELb1ELb1ELb1ELb0ELb0EEENS1_21CollectiveEpilogueFwdINS6_IJSA_SC_SB_EEES9_SE_SG_Li256ELb1ELb1ELb0ELb0EEENS1_36VarlenDynamicPersistentTileSchedulerILi128ELi64ELi256ELi128ELb0ELb1ELb1ELb1ELb0ELb1EEEEEEEEEvNT_6ParamsE,@function
        .size           _ZN7cutlass13device_kernelIN5flash11enable_sm90INS1_16FlashAttnFwdSm90INS1_25CollectiveMainloopFwdSm90ILi2EN4cute5tupleIJNS5_1CILi1EEES8_S8_EEENS6_IJNS7_ILi128EEENS7_ILi64EEENS7_ILi256EEEEEELi256ENS_10bfloat16_tEfNS_4arch4Sm90ELb0ELb1ELb0ELb1ELb0ELb1ELb0ELb1ELb1ELb1ELb0ELb0EEENS1_21CollectiveEpilogueFwdINS6_IJSA_SC_SB_EEES9_SE_SG_Li256ELb1ELb1ELb0ELb0EEENS1_36VarlenDynamicPersistentTileSchedulerILi128ELi64ELi256ELi128ELb0ELb1ELb1ELb1ELb0ELb1EEEEEEEEEvNT_6ParamsE,(.L_x_15299 - _ZN7cutlass13device_kernelIN5flash11enable_sm90INS1_16FlashAttnFwdSm90INS1_25CollectiveMainloopFwdSm90ILi2EN4cute5tupleIJNS5_1CILi1EEES8_S8_EEENS6_IJNS7_ILi128EEENS7_ILi64EEENS7_ILi256EEEEEELi256ENS_10bfloat16_tEfNS_4arch4Sm90ELb0ELb1ELb0ELb1ELb0ELb1ELb0ELb1ELb1ELb1ELb0ELb0EEENS1_21CollectiveEpilogueFwdINS6_IJSA_SC_SB_EEES9_SE_SG_Li256ELb1ELb1ELb0ELb0EEENS1_36VarlenDynamicPersistentTileSchedulerILi128ELi64ELi256ELi128ELb0ELb1ELb1ELb1ELb0ELb1EEEEEEEEEvNT_6ParamsE)
        .other          _ZN7cutlass13device_kernelIN5flash11enable_sm90INS1_16FlashAttnFwdSm90INS1_25CollectiveMainloopFwdSm90ILi2EN4cute5tupleIJNS5_1CILi1EEES8_S8_EEENS6_IJNS7_ILi128EEENS7_ILi64EEENS7_ILi256EEEEEELi256ENS_10bfloat16_tEfNS_4arch4Sm90ELb0ELb1ELb0ELb1ELb0ELb1ELb0ELb1ELb1ELb1ELb0ELb0EEENS1_21CollectiveEpilogueFwdINS6_IJSA_SC_SB_EEES9_SE_SG_Li256ELb1ELb1ELb0ELb0EEENS1_36VarlenDynamicPersistentTileSchedulerILi128ELi64ELi256ELi128ELb0ELb1ELb1ELb1ELb0ELb1EEEEEEEEEvNT_6ParamsE,@"STO_CUDA_ENTRY STV_DEFAULT"
_ZN7cutlass13device_kernelIN5flash11enable_sm90INS1_16FlashAttnFwdSm90INS1_25CollectiveMainloopFwdSm90ILi2EN4cute5tupleIJNS5_1CILi1EEES8_S8_EEENS6_IJNS7_ILi128EEENS7_ILi64EEENS7_ILi256EEEEEELi256ENS_10bfloat16_tEfNS_4arch4Sm90ELb0ELb1ELb0ELb1ELb0ELb1ELb0ELb1ELb1ELb1ELb0ELb0EEENS1_21CollectiveEpilogueFwdINS6_IJSA_SC_SB_EEES9_SE_SG_Li256ELb1ELb1ELb0ELb0EEENS1_36VarlenDynamicPersistentTileSchedulerILi128ELi64ELi256ELi128ELb0ELb1ELb1ELb1ELb0ELb1EEEEEEEEEvNT_6ParamsE:
[----:B------:R-:W0:Y:S02]  /*0000*/  LDC R1, c[0x0][0x28] ;  /* 0x00000a00ff017b82 */ /* 0x000e240000000800 */
[----:B0-----:R-:W-:Y:S01]  /*0010*/  VIADD R1, R1, 0xffffff38 ;  /* 0xffffff3801017836 */ /* 0x001fe20000000000 */
[----:B------:R-:W0:Y:S01]  /*0020*/  S2R R4, SR_TID.X ;  /* 0x0000000000047919 */ /* 0x000e220000002100 */
[----:B------:R-:W-:Y:S01]  /*0030*/  ELECT P0, URZ, PT ;  /* 0x00000000003f782f */ /* 0x000fe20003800000 */
[----:B------:R-:W-:Y:S01]  /*0040*/  BSSY B0, `(.L_x_1740) ;  /* 0x0000013000007945 */ /* 0x000fe20003800000 */
[----:B0-----:R-:W-:-:S05]  /*0050*/  SHF.R.U32.HI R0, RZ, 0x5, R4 ;  /* 0x00000005ff007819 */ /* 0x001fca0000011604 */
[----:B------:R-:W0:Y:S02]  /*0060*/  SHFL.IDX PT, R2, R0, RZ, 0x1f ;  /* 0x00001fff00027589 */ /* 0x000e2400000e0000 */
[----:B0-----:R-:W-:-:S13]  /*0070*/  ISETP.EQ.AND P0, PT, R2, RZ, P0 ;  /* 0x000000ff0200720c */ /* 0x001fda0000702270 */
        /* <DEDUP_REMOVED lines=15> */
.L_x_1741:
[----:B------:R-:W-:Y:S05]  /*0170*/  BSYNC B0 ;  /* 0x0000000000007941 */ /* 0x000fea0003800000 */
.L_x_1740:
[----:B------:R-:W-:Y:S01]  /*0180*/  VOTEU.ANY UP0, P0 ;  /* 0x00000000003f7886 */ /* 0x000fe20000000100 */
[----:B------:R-:W0:Y:S01]  /*0190*/  SHFL.IDX PT, R2, R0, RZ, 0x1f ;  /* 0x00001fff00027589 */ /* 0x000e2200000e0000 */
[----:B------:R-:W-:Y:S01]  /*01a0*/  UMOV UR4, 0x80 ;  /* 0x0000008000047882 */ /* 0x000fe20000000000 */
[----:B------:R-:W-:Y:S01]  /*01b0*/  UMOV UR7, 0x100 ;  /* 0x0000010000077882 */ /* 0x000fe20000000000 */
[----:B------:R-:W-:Y:S01]  /*01c0*/  VOTEU.ANY UP1, P0 ;  /* 0x00000000003f7886 */ /* 0x000fe20000020100 */
[----:B------:R-:W1:Y:S01]  /*01d0*/  @UP0 S2UR UR8, SR_CgaCtaId ;  /* 0x00000000000809c3 */ /* 0x000e620000008800 */
[----:B------:R-:W-:Y:S01]  /*01e0*/  @UP0 UMOV UR6, 0x400 ;  /* 0x0000040000060882 */ /* 0x000fe20000000000 */
[----:B------:R-:W-:-:S04]  /*01f0*/  @UP0 UIADD3 UR4, -UR4, 0x100000, URZ ;  /* 0x0010000004040890 */ /* 0x000fc8000fffe13f */
[----:B------:R-:W-:Y:S02]  /*0200*/  @UP0 USHF.L.U32 UR5, UR4, 0xb, URZ ;  /* 0x0000000b04050899 */ /* 0x000fe4000800063f */
[----:B------:R-:W-:Y:S01]  /*0210*/  @UP0 USHF.L.U32 UR4, UR4, 0x1, URZ ;  /* 0x0000000104040899 */ /* 0x000fe2000800063f */
[----:B0-----:R-:W-:Y:S02]  /*0220*/  ISETP.NE.AND P1, PT, R2, RZ, PT ;  /* 0x000000ff0200720c */ /* 0x001fe40003f25270 */
[----:B------:R-:W-:Y:S01]  /*0230*/  SHF.R.U32.HI R2, RZ, 0x7, R4 ;  /* 0x00000007ff027819 */ /* 0x000fe20000011604 */
[----:B-1----:R-:W-:Y:S02]  /*0240*/  @UP0 ULEA UR8, UR8, UR6, 0x18 ;  /* 0x0000000608080291 */ /* 0x002fe4000f8ec03f */
[----:B------:R-:W-:-:S04]  /*0250*/  @UP0 UIADD3 UR6, -UR7, 0x100000, URZ ;  /* 0x0010000007060890 */ /* 0x000fc8000fffe13f */
[----:B------:R-:W-:Y:S02]  /*0260*/  @UP0 USHF.L.U32 UR7, UR6, 0xb, URZ ;  /* 0x0000000b06070899 */ /* 0x000fe4000800063f */
[----:B------:R-:W-:Y:S01]  /*0270*/  @UP0 USHF.L.U32 UR6, UR6, 0x1, URZ ;  /* 0x0000000106060899 */ /* 0x000fe2000800063f */
[----:B------:R-:W-:Y:S01]  /*0280*/  VOTEU.ANY UP0, P0 ;  /* 0x00000000003f7886 */ /* 0x000fe20000000100 */
[----:B------:R-:W0:Y:S04]  /*0290*/  SHFL.IDX PT, R2, R2, RZ, 0x1f ;  /* 0x00001fff02027589 */ /* 0x000e2800000e0000 */
[----:B------:R-:W1:Y:S02]  /*02a0*/  FENCE.VIEW.ASYNC.S ;  /* 0x00000000000073c6 */ /* 0x000e640000000000 */
[----:B-1----:R1:W2:Y:S04]  /*02b0*/  @UP0 SYNCS.EXCH.64 URZ, [UR8+0x30800], UR4 ;  /* 0x03080004083f05b2 */ /* 0x0022a80008000100 */
[----:B------:R1:W3:Y:S01]  /*02c0*/  @UP1 SYNCS.EXCH.64 URZ, [UR8+0x30820], UR6 ;  /* 0x03082006083f15b2 */ /* 0x0002e20008000100 */
[----:B------:R-:W-:Y:S05]  /*02d0*/  @P1 BRA `(.L_x_1742) ;  /* 0x0000000000481947 */ /* 0x000fea0003800000 */
[----:B-1----:R-:W1:Y:S01]  /*02e0*/  S2UR UR5, SR_CgaCtaId ;  /* 0x00000000000579c3 */ /* 0x002e620000008800 */
[----:B------:R-:W-:Y:S01]  /*02f0*/  UMOV UR4, 0x400 ;  /* 0x0000040000047882 */ /* 0x000fe20000000000 */
[----:B------:R-:W-:Y:S01]  /*0300*/  UMOV UR6, 0x1 ;  /* 0x0000000100067882 */ /* 0x000fe20000000000 */
[----:B------:R-:W-:Y:S01]  /*0310*/  UMOV UR7, 0x2 ;  /* 0x0000000200077882 */ /* 0x000fe20000000000 */
[----:B------:R-:W-:Y:S01]  /*0320*/  ELECT P0, URZ, PT ;  /* 0x00000000003f782f */ /* 0x000fe20003800000 */
[----:B-1----:R-:W-:Y:S02]  /*0330*/  ULEA UR8, UR5, UR4, 0x18 ;  /* 0x0000000405087291 */ /* 0x002fe4000f8ec03f */
[----:B------:R-:W-:-:S04]  /*0340*/  UIADD3 UR4, -UR6, 0x100000, URZ ;  /* 0x0010000006047890 */ /* 0x000fc8000fffe13f */
[----:B------:R-:W-:Y:S02]  /*0350*/  USHF.L.U32 UR5, UR4, 0xb, URZ ;  /* 0x0000000b04057899 */ /* 0x000fe4000800063f */
[----:B------:R-:W-:Y:S02]  /*0360*/  USHF.L.U32 UR4, UR4, 0x1, URZ ;  /* 0x0000000104047899 */ /* 0x000fe4000800063f */
[----:B------:R-:W-:-:S04]  /*0370*/  UIADD3 UR6, -UR7, 0x100000, URZ ;  /* 0x0010000007067890 */ /* 0x000fc8000fffe13f */
[----:B------:R-:W-:Y:S02]  /*0380*/  USHF.L.U32 UR7, UR6, 0xb, URZ ;  /* 0x0000000b06077899 */ /* 0x000fe4000800063f */
[----:B------:R-:W-:Y:S01]  /*0390*/  USHF.L.U32 UR6, UR6, 0x1, URZ ;  /* 0x0000000106067899 */ /* 0x000fe2000800063f */
[----:B------:R-:W1:Y:S03]  /*03a0*/  FENCE.VIEW.ASYNC.S ;  /* 0x00000000000073c6 */ /* 0x000e660000000000 */
[----:B-1----:R4:W1:Y:S08]  /*03b0*/  SYNCS.EXCH.64 URZ, [UR8+0x30830], UR4 ;  /* 0x03083004083f75b2 */ /* 0x0028700008000100 */
[----:B------:R4:W0:Y:S01]  /*03c0*/  SYNCS.EXCH.64 URZ, [UR8+0x30840], UR6 ;  /* 0x03084006083f75b2 */ /* 0x0008220008000100 */
[----:B------:R4:W0:Y:S01]  /*03d0*/  SYNCS.EXCH.64 URZ, [UR8+0x30838], UR4 ;  /* 0x03083804083f75b2 */ /* 0x0008220008000100 */
[----:B------:R4:W0:Y:S02]  /*03e0*/  SYNCS.EXCH.64 URZ, [UR8+0x30848], UR6 ;  /* 0x03084806083f75b2 */ /* 0x0008240008000100 */
[----:B----4-:R-:W-:Y:S01]  /*03f0*/  NOP ;  /* 0x0000000000007918 */ /* 0x010fe20000000000 */
.L_x_1742:
[----:B------:R-:W4:Y:S01]  /*0400*/  SHFL.IDX PT, R3, R0, RZ, 0x1f ;  /* 0x00001fff00037589 */ /* 0x000f2200000e0000 */
[----:B------:R-:W-:Y:S01]  /*0410*/  NOP ;  /* 0x0000000000007918 */ /* 0x000fe20000000000 */
[----:B----4-:R-:W-:-:S13]  /*0420*/  ISETP.NE.AND P0, PT, R3, RZ, PT ;  /* 0x000000ff0300720c */ /* 0x010fda0003f05270 */
        /* <DEDUP_REMOVED lines=19> */
.L_x_1743:
[----:B------:R-:W4:Y:S01]  /*0560*/  SHFL.IDX PT, R3, R0, RZ, 0x1f ;  /* 0x00001fff00037589 */ /* 0x000f2200000e0000 */
[----:B------:R-:W-:Y:S01]  /*0570*/  NOP ;  /* 0x0000000000007918 */ /* 0x000fe20000000000 */
[----:B----4-:R-:W-:-:S13]  /*0580*/  ISETP.NE.AND P0, PT, R3, RZ, PT ;  /* 0x000000ff0300720c */ /* 0x010fda0003f05270 */
[----:B------:R-:W-:Y:S05]  /*0590*/  @P0 BRA `(.L_x_1744) ;  /* 0x0000000000380947 */ /* 0x000fea0003800000 */
[----:B-1----:R-:W1:Y:S01]  /*05a0*/  S2UR UR5, SR_CgaCtaId ;  /* 0x00000000000579c3 */ /* 0x002e620000008800 */
[----:B------:R-:W-:Y:S01]  /*05b0*/  UMOV UR4, 0x400 ;  /* 0x0000040000047882 */ /* 0x000fe20000000000 */
[----:B------:R-:W-:Y:S01]  /*05c0*/  UMOV UR7, 0x1 ;  /* 0x0000000100077882 */ /* 0x000fe20000000000 */
[----:B------:R-:W-:Y:S01]  /*05d0*/  ELECT P0, URZ, PT ;  /* 0x00000000003f782f */ /* 0x000fe20003800000 */
[----:B-1----:R-:W-:Y:S02]  /*05e0*/  ULEA UR6, UR5, UR4, 0x18 ;  /* 0x0000000405067291 */ /* 0x002fe4000f8ec03f */
[----:B------:R-:W-:-:S04]  /*05f0*/  UIADD3 UR4, -UR7, 0x100000, URZ ;  /* 0x0010000007047890 */ /* 0x000fc8000fffe13f */
[----:B------:R-:W-:Y:S02]  /*0600*/  USHF.L.U32 UR5, UR4, 0xb, URZ ;  /* 0x0000000b04057899 */ /* 0x000fe4000800063f */
[----:B------:R-:W-:Y:S01]  /*0610*/  USHF.L.U32 UR4, UR4, 0x1, URZ ;  /* 0x0000000104047899 */ /* 0x000fe2000800063f */
[----:B------:R-:W1:Y:S11]  /*0620*/  FENCE.VIEW.ASYNC.S ;  /* 0x00000000000073c6 */ /* 0x000e760000000000 */
[----:B-1----:R4:W1:Y:S01]  /*0630*/  SYNCS.EXCH.64 URZ, [UR6+0x30870], UR4 ;  /* 0x03087004063f75b2 */ /* 0x0028620008000100 */
[----:B------:R4:W0:Y:S01]  /*0640*/  SYNCS.EXCH.64 URZ, [UR6+0x30880], UR4 ;  /* 0x03088004063f75b2 */ /* 0x0008220008000100 */
[----:B------:R4:W0:Y:S01]  /*0650*/  SYNCS.EXCH.64 URZ, [UR6+0x30878], UR4 ;  /* 0x03087804063f75b2 */ /* 0x0008220008000100 */
[----:B------:R4:W0:Y:S02]  /*0660*/  SYNCS.EXCH.64 URZ, [UR6+0x30888], UR4 ;  /* 0x03088804063f75b2 */ /* 0x0008240008000100 */
[----:B----4-:R-:W-:Y:S01]  /*0670*/  NOP ;  /* 0x0000000000007918 */ /* 0x010fe20000000000 */
.L_x_1744:
        /* <DEDUP_REMOVED lines=22> */
.L_x_1745:
        /* <DEDUP_REMOVED lines=22> */
.L_x_1746:
[----:B0-----:R-:W-:Y:S01]  /*0940*/  ISETP.NE.AND P0, PT, R2, RZ, PT ;  /* 0x000000ff0200720c */ /* 0x001fe20003f05270 */
[----:B------:R-:W-:Y:S01]  /*0950*/  IMAD.MOV.U32 R2, RZ, RZ, 0x1 ;  /* 0x00000001ff027424 */ /* 0x000fe200078e00ff */
[----:B------:R-:W-:Y:S01]  /*0960*/  NOP ;  /* 0x0000000000007918 */ /* 0x000fe20000000000 */
[----:B------:R-:W-:Y:S01]  /*0970*/  ULDC.64 UR60, c[0x0][0x208] ;  /* 0x00008200003c7ab9 */ /* 0x000fe20000000a00 */
[----:B------:R-:W-:Y:S02]  /*0980*/  BSSY B9, `(.L_x_1747) ;  /* 0x0002a98000097945 */ /* 0x000fe40003800000 */
[----:B------:R-:W-:-:S05]  /*0990*/  SEL R2, R2, 0x2, !P0 ;  /* 0x0000000202027807 */ /* 0x000fca0004000000 */
[----:B------:R0:W-:Y:S01]  /*09a0*/  STL [R1+0x50], R2 ;  /* 0x0000500201007387 */ /* 0x0001e20000100800 */
[----:B-123--:R-:W-:Y:S06]  /*09b0*/  BAR.SYNC.DEFER_BLOCKING 0x0 ;  /* 0x0000000000007b1d */ /* 0x00efec0000010000 */
[----:B------:R-:W-:Y:S05]  /*09c0*/  @!P0 BRA `(.L_x_1748) ;  /* 0x0000021400448947 */ /* 0x000fea0003800000 */
.L_x_1749:
        /* <DEDUP_REMOVED lines=8> */
[----:B-1----:R-:W-:-:S06]  /*0a50*/  ULEA UR4, UR5, UR4, 0x18 ;  /* 0x0000000405047291 */ /* 0x002fcc000f8ec03f */
[----:B------:R-:W-:Y:S01]  /*0a60*/  IMAD.U32 R16, RZ, RZ, UR4 ;  /* 0x00000004ff107e24 */ /* 0x000fe2000f8e00ff */
[----:B------:R-:W-:-:S04]  /*0a70*/  ULDC UR4, c[0x0][0xc3c] ;  /* 0x00030f0000047ab9 */ /* 0x000fc80000000800 */
[----:B------:R-:W1:Y:S01]  /*0a80*/  LDS.128 R60, [R16+0x308d0] ;  /* 0x0308d000103c7984 */ /* 0x000e620000000c00 */
[----:B------:R-:W-:Y:S06]  /*0a90*/  BAR.ARV 0x4, 0x180 ;  /* 0x0106000000007b1d */ /* 0x000fec0000002000 */
[----:B-1----:R-:W-:-:S13]  /*0aa0*/  ISETP.GE.AND P0, PT, R63, UR4, PT ;  /* 0x000000043f007c0c */ /* 0x002fda000bf06270 */
[----:B------:R-:W-:Y:S05]  /*0ab0*/  @P0 BRA `(.L_x_1750) ;  /* 0x000002a800100947 */ /* 0x000fea0003800000 */
[----:B------:R-:W-:-:S05]  /*0ac0*/  VIADD R4, R4, 0xffffff80 ;  /* 0xffffff8004047836 */ /* 0x000fca0000000000 */
[----:B------:R-:W-:-:S04]  /*0ad0*/  SHF.R.S32.HI R3, RZ, 0x1f, R4 ;  /* 0x0000001fff037819 */ /* 0x000fc80000011404 */
[CC--:B------:R-:W-:Y:S02]  /*0ae0*/  LEA.HI R0, R3.reuse, R4.reuse, RZ, 0x7 ;  /* 0x0000000403007211 */ /* 0x0c0fe400078f38ff */
[CC--:B------:R-:W-:Y:S02]  /*0af0*/  LEA.HI R5, R3.reuse, R4.reuse, RZ, 0x5 ;  /* 0x0000000403057211 */ /* 0x0c0fe400078f28ff */
[----:B------:R-:W-:Y:S02]  /*0b00*/  LOP3.LUT R7, R0, 0xffffff80, RZ, 0xc0, !PT ;  /* 0xffffff8000077812 */ /* 0x000fe400078ec0ff */
[----:B0-----:R-:W-:Y:S01]  /*0b10*/  LEA.HI R2, R3, R4, RZ, 0x4 ;  /* 0x0000000403027211 */ /* 0x001fe200078f20ff */
[----:B------:R-:W-:Y:S01]  /*0b20*/  IMAD.SHL.U32 R6, R5, 0x20, RZ ;  /* 0x0000002005067824 */ /* 0x000fe200078e00ff */
[----:B------:R-:W-:Y:S01]  /*0b30*/  SHF.R.S32.HI R14, RZ, 0x7, R0 ;  /* 0x00000007ff0e7819 */ /* 0x000fe20000011400 */
[----:B------:R-:W-:Y:S01]  /*0b40*/  IMAD.IADD R20, R4, 0x1, -R7 ;  /* 0x0000000104147824 */ /* 0x000fe200078e0a07 */
[----:B------:R-:W-:-:S02]  /*0b50*/  SHF.R.S32.HI R5, RZ, 0x4, R2 ;  /* 0x00000004ff057819 */ /* 0x000fc40000011402 */
[CC--:B------:R-:W-:Y:S02]  /*0b60*/  LEA.HI R218, R3.reuse, R4.reuse, RZ, 0x3 ;  /* 0x0000000403da7211 */ /* 0x0c0fe400078f18ff */
[----:B------:R-:W-:Y:S01]  /*0b70*/  SHF.R.S32.HI R9, RZ, 0x1f, R20 ;  /* 0x0000001fff097819 */ /* 0x000fe20000011414 */
[----:B------:R-:W-:Y:S01]  /*0b80*/  STL [R1+0x88], R20 ;  /* 0x0000881401007387 */ /* 0x000fe20000100800 */
[----:B------:R-:W-:Y:S02]  /*0b90*/  LEA.HI R7, R3, R4, RZ, 0x2 ;  /* 0x0000000403077211 */ /* 0x000fe400078f10ff */
[----:B------:R-:W-:Y:S02]  /*0ba0*/  LEA.HI R10, R9, R20, RZ, 0x2 ;  /* 0x00000014090a7211 */ /* 0x000fe400078f10ff */
[----:B------:R-:W-:Y:S02]  /*0bb0*/  LEA.HI R8, R3, R4, RZ, 0x6 ;  /* 0x0000000403087211 */ /* 0x000fe400078f30ff */
[----:B------:R-:W-:-:S02]  /*0bc0*/  SHF.R.S32.HI R11, RZ, 0x2, R10 ;  /* 0x00000002ff0b7819 */ /* 0x000fc4000001140a */
[----:B------:R-:W-:Y:S01]  /*0bd0*/  SHF.R.S32.HI R12, RZ, 0x1f, R10 ;  /* 0x0000001fff0c7819 */ /* 0x000fe2000001140a */
[----:B------:R-:W-:Y:S01]  /*0be0*/  IMAD.SHL.U32 R8, R8, 0x8, RZ ;  /* 0x0000000808087824 */ /* 0x000fe200078e00ff */
[----:B------:R-:W-:Y:S02]  /*0bf0*/  LOP3.LUT R3, R2, 0x3fffff0, RZ, 0xc0, !PT ;  /* 0x03fffff002037812 */ /* 0x000fe400078ec0ff */
[----:B------:R-:W-:Y:S02]  /*0c00*/  LEA.HI R12, R12, R11, RZ, 0x3 ;  /* 0x0000000b0c0c7211 */ /* 0x000fe400078f18ff */
[----:B------:R-:W-:Y:S01]  /*0c10*/  LEA.HI R2, R2, R5, RZ, 0x1 ;  /* 0x0000000502027211 */ /* 0x000fe200078f08ff */
[----:B------:R-:W-:Y:S01]  /*0c20*/  IMAD.IADD R3, R4, 0x1, -R3 ;  /* 0x0000000104037824 */ /* 0x000fe200078e0a03 */
[----:B------:R-:W-:Y:S02]  /*0c30*/  LOP3.LUT R12, R12, 0xfffffff8, RZ, 0xc0, !PT ;  /* 0xfffffff80c0c7812 */ /* 0x000fe400078ec0ff */
[----:B------:R-:W-:-:S02]  /*0c40*/  LEA.HI R9, R9, R20, RZ, 0x5 ;  /* 0x0000001409097211 */ /* 0x000fc400078f28ff */
[----:B------:R-:W-:Y:S01]  /*0c50*/  LEA.HI R0, R0, R14, RZ, 0x1 ;  /* 0x0000000e00007211 */ /* 0x000fe200078f08ff */
[----:B------:R-:W-:Y:S01]  /*0c60*/  IMAD.IADD R12, R11, 0x1, -R12 ;  /* 0x000000010b0c7824 */ /* 0x000fe200078e0a0c */
[----:B------:R-:W-:Y:S02]  /*0c70*/  LOP3.LUT R13, R7, 0xfffffffc, RZ, 0xc0, !PT ;  /* 0xfffffffc070d7812 */ /* 0x000fe400078ec0ff */
[----:B------:R-:W-:Y:S02]  /*0c80*/  LOP3.LUT R7, R218, 0xfffffff8, RZ, 0xc0, !PT ;  /* 0xfffffff8da077812 */ /* 0x000fe400078ec0ff */
[----:B------:R-:W-:Y:S01]  /*0c90*/  LOP3.LUT R6, R6, 0xfffffc00, RZ, 0xc0, !PT ;  /* 0xfffffc0006067812 */ /* 0x000fe200078ec0ff */
[----:B------:R-:W-:Y:S01]  /*0ca0*/  IMAD.IADD R13, R4, 0x1, -R13 ;  /* 0x00000001040d7824 */ /* 0x000fe200078e0a0d */
[----:B------:R-:W-:Y:S01]  /*0cb0*/  LOP3.LUT R2, R2, 0x1ffffffe, RZ, 0xc0, !PT ;  /* 0x1ffffffe02027812 */ /* 0x000fe200078ec0ff */
[----:B------:R-:W-:Y:S01]  /*0cc0*/  IMAD.IADD R18, R4, 0x1, -R7 ;  /* 0x0000000104127824 */ /* 0x000fe200078e0a07 */
[----:B------:R-:W-:Y:S01]  /*0cd0*/  SHF.R.S32.HI R9, RZ, 0x5, R9 ;  /* 0x00000005ff097819 */ /* 0x000fe20000011409 */
[----:B------:R-:W-:Y:S01]  /*0ce0*/  IMAD R3, R3, 0x40, R6 ;  /* 0x0000004003037824 */ /* 0x000fe200078e0206 */
[----:B------:R-:W-:Y:S01]  /*0cf0*/  LOP3.LUT R0, R0, 0x3fffffe, RZ, 0xc0, !PT ;  /* 0x03fffffe00007812 */ /* 0x000fe200078ec0ff */
[----:B------:R-:W-:Y:S01]  /*0d00*/  IMAD.IADD R2, R5, 0x1, -R2 ;  /* 0x0000000105027824 */ /* 0x000fe200078e0a02 */
[----:B------:R-:W-:Y:S01]  /*0d10*/  SHF.R.S32.HI R218, RZ, 0x3, R218 ;  /* 0x00000003ffda7819 */ /* 0x000fe200000114da */
[----:B------:R-:W-:Y:S01]  /*0d20*/  IMAD R9, R9, 0x10, R12 ;  /* 0x0000001009097824 */ /* 0x000fe200078e020c */
[----:B------:R-:W-:Y:S01]  /*0d30*/  STL [R1+0x54], R18 ;  /* 0x0000541201007387 */ /* 0x000fe20000100800 */
[----:B------:R-:W-:Y:S01]  /*0d40*/  IMAD.IADD R0, R14, 0x1, -R0 ;  /* 0x000000010e007824 */ /* 0x000fe200078e0a00 */
[----:B------:R-:W-:Y:S01]  /*0d50*/  LEA.HI R4, R13, R13, RZ, 0x1 ;  /* 0x0000000d0d047211 */ /* 0x000fe200078f08ff */
[----:B------:R-:W-:Y:S01]  /*0d60*/  VIADD R17, R218, 0x40 ;  /* 0x00000040da117836 */ /* 0x000fe20000000000 */
[----:B------:R0:W-:Y:S01]  /*0d70*/  STL [R1+0xa8], R14 ;  /* 0x0000a80e01007387 */ /* 0x0001e20000100800 */
[----:B------:R-:W-:Y:S01]  /*0d80*/  IMAD R2, R2, 0x8, R3 ;  /* 0x0000000802027824 */ /* 0x000fe200078e0203 */
[----:B------:R-:W-:Y:S01]  /*0d90*/  LOP3.LUT R4, R4, 0x1ffffffe, RZ, 0xc0, !PT ;  /* 0x1ffffffe04047812 */ /* 0x000fe200078ec0ff */
[----:B------:R-:W-:Y:S01]  /*0da0*/  IMAD R12, R0, 0x40, R9 ;  /* 0x00000040000c7824 */ /* 0x000fe200078e0209 */
[----:B------:R-:W-:Y:S01]  /*0db0*/  SHF.R.S32.HI R6, RZ, 0x1f, R17 ;  /* 0x0000001fff067819 */ /* 0x000fe20000011411 */
[----:B------:R-:W-:Y:S01]  /*0dc0*/  IMAD.SHL.U32 R5, R17, 0x40, RZ ;  /* 0x0000004011057824 */ /* 0x000fe200078e00ff */
[----:B------:R1:W-:Y:S01]  /*0dd0*/  STL [R1+0xb0], R2 ;  /* 0x0000b00201007387 */ /* 0x0003e20000100800 */
[----:B------:R-:W-:Y:S01]  /*0de0*/  IMAD.SHL.U32 R200, R18, 0x4, RZ ;  /* 0x0000000412c87824 */ /* 0x000fe200078e00ff */
[----:B------:R-:W-:Y:S01]  /*0df0*/  LEA.HI R6, R6, R17, RZ, 0x3 ;  /* 0x0000001106067211 */ /* 0x000fe200078f18ff */
[----:B------:R-:W-:Y:S01]  /*0e00*/  VIADD R21, R218, 0x20 ;  /* 0x00000020da157836 */ /* 0x000fe20000000000 */
[----:B0-----:R-:W-:Y:S01]  /*0e10*/  LOP3.LUT R14, R8, 0xfffffe00, RZ, 0xc0, !PT ;  /* 0xfffffe00080e7812 */ /* 0x001fe200078ec0ff */
[----:B------:R-:W-:Y:S01]  /*0e20*/  STL [R1+0xac], R12 ;  /* 0x0000ac0c01007387 */ /* 0x000fe20000100800 */
[----:B------:R-:W-:Y:S01]  /*0e30*/  VIADD R15, R218, 0x60 ;  /* 0x00000060da0f7836 */ /* 0x000fe20000000000 */
[----:B------:R-:W-:Y:S01]  /*0e40*/  LOP3.LUT R30, R5, 0x1c0, RZ, 0xc0, !PT ;  /* 0x000001c0051e7812 */ /* 0x000fe200078ec0ff */
[C---:B------:R-:W-:Y:S01]  /*0e50*/  VIADD R235, R200.reuse, 0x40 ;  /* 0x00000040c8eb7836 */ /* 0x040fe20000000000 */
[----:B------:R0:W-:Y:S01]  /*0e60*/  STL [R1+0x3c], R14 ;  /* 0x00003c0e01007387 */ /* 0x0001e20000100800 */
[----:B-1----:R-:W-:Y:S01]  /*0e70*/  SHF.R.S32.HI R2, RZ, 0x1f, R21 ;  /* 0x0000001fff027819 */ /* 0x002fe20000011415 */
[----:B------:R-:W-:Y:S01]  /*0e80*/  IMAD.SHL.U32 R0, R21, 0x40, RZ ;  /* 0x0000004015007824 */ /* 0x000fe200078e00ff */
[----:B------:R-:W-:Y:S01]  /*0e90*/  SHF.R.S32.HI R8, RZ, 0x1f, R15 ;  /* 0x0000001fff087819 */ /* 0x000fe2000001140f */
[----:B------:R-:W2:Y:S01]  /*0ea0*/  LDL.LU R17, [R1+0x50] ;  /* 0x0000500001117983 */ /* 0x000ea20000300800 */
[----:B------:R-:W-:Y:S01]  /*0eb0*/  IMAD.IADD R226, R200, 0x1, R235 ;  /* 0x00000001c8e27824 */ /* 0x000fe200078e02eb */
[----:B------:R-:W-:Y:S01]  /*0ec0*/  LEA.HI R2, R2, R21, RZ, 0x3 ;  /* 0x0000001502027211 */ /* 0x000fe200078f18ff */
[----:B------:R-:W-:Y:S01]  /*0ed0*/  IMAD.SHL.U32 R7, R15, 0x40, RZ ;  /* 0x000000400f077824 */ /* 0x000fe200078e00ff */
[----:B------:R-:W-:Y:S01]  /*0ee0*/  LEA.HI R8, R8, R15, RZ, 0x3 ;  /* 0x0000000f08087211 */ /* 0x000fe200078f18ff */
[----:B------:R-:W-:Y:S01]  /*0ef0*/  IMAD.SHL.U32 R11, R218, 0x40, RZ ;  /* 0x00000040da0b7824 */ /* 0x000fe200078e00ff */
[----:B------:R-:W-:Y:S01]  /*0f00*/  SHF.R.S32.HI R5, RZ, 0x1f, R226 ;  /* 0x0000001fff057819 */ /* 0x000fe200000114e2 */
[----:B------:R-:W-:Y:S01]  /*0f10*/  IMAD.SHL.U32 R2, R2, 0x40, RZ ;  /* 0x0000004002027824 */ /* 0x000fe200078e00ff */
[----:B------:R-:W-:Y:S01]  /*0f20*/  LOP3.LUT R31, R0, 0x1c0, RZ, 0xc0, !PT ;  /* 0x000001c0001f7812 */ /* 0x000fe200078ec0ff */
[----:B------:R-:W-:Y:S01]  /*0f30*/  IMAD.SHL.U32 R8, R8, 0x40, RZ ;  /* 0x0000004008087824 */ /* 0x000fe200078e00ff */
[-C--:B------:R-:W-:Y:S01]  /*0f40*/  LEA.HI R0, R5, R226.reuse, RZ, 0x6 ;  /* 0x000000e205007211 */ /* 0x080fe200078f30ff */
[----:B------:R-:W-:Y:S01]  /*0f50*/  IMAD.IADD R4, R13, 0x1, -R4 ;  /* 0x000000010d047824 */ /* 0x000fe200078e0a04 */
[----:B------:R-:W-:-:S02]  /*0f60*/  LEA.HI R5, R5, R226, RZ, 0x3 ;  /* 0x000000e205057211 */ /* 0x000fc400078f18ff */
[----:B------:R-:W-:Y:S02]  /*0f70*/  LOP3.LUT R29, R7, 0x1c0, RZ, 0xc0, !PT ;  /* 0x000001c0071d7812 */ /* 0x000fe400078ec0ff */
[----:B------:R-:W-:Y:S01]  /*0f80*/  LOP3.LUT R27, R2, 0xfffffe00, RZ, 0xc0, !PT ;  /* 0xfffffe00021b7812 */ /* 0x000fe200078ec0ff */
[----:B------:R-:W-:Y:S01]  /*0f90*/  IMAD.SHL.U32 R2, R0, 0x80, RZ ;  /* 0x0000008000027824 */ /* 0x000fe200078e00ff */
[----:B------:R-:W-:Y:S01]  /*0fa0*/  LOP3.LUT R3, R11, 0x1c0, RZ, 0xc0, !PT ;  /* 0x000001c00b037812 */ /* 0x000fe200078ec0ff */
[----:B------:R-:W-:Y:S01]  /*0fb0*/  IMAD.SHL.U32 R6, R6, 0x40, RZ ;  /* 0x0000004006067824 */ /* 0x000fe200078e00ff */
[----:B------:R-:W-:Y:S02]  /*0fc0*/  LOP3.LUT R23, R8, 0xfffffe00, RZ, 0xc0, !PT ;  /* 0xfffffe0008177812 */ /* 0x000fe400078ec0ff */
[----:B------:R-:W-:Y:S02]  /*0fd0*/  LOP3.LUT R0, R5, 0x38, RZ, 0xc0, !PT ;  /* 0x0000003805007812 */ /* 0x000fe400078ec0ff */
[----:B------:R-:W-:-:S02]  /*0fe0*/  SHF.R.U32.HI R24, RZ, 0x3, R29 ;  /* 0x00000003ff187819 */ /* 0x000fc4000001161d */
[--C-:B------:R-:W-:Y:S01]  /*0ff0*/  LOP3.LUT R8, R29, 0x38, R5.reuse, 0xf8, !PT ;  /* 0x000000381d087812 */ /* 0x100fe200078ef805 */
[----:B------:R-:W-:Y:S01]  /*1000*/  IMAD.SHL.U32 R18, R18, 0x8, RZ ;  /* 0x0000000812127824 */ /* 0x000fe200078e00ff */
[----:B------:R-:W-:Y:S02]  /*1010*/  SHF.R.U32.HI R26, RZ, 0x3, R30 ;  /* 0x00000003ff1a7819 */ /* 0x000fe4000001161e */
[----:B------:R-:W-:Y:S02]  /*1020*/  LOP3.LUT R7, R30, 0x38, R5, 0xf8, !PT ;  /* 0x000000381e077812 */ /* 0x000fe400078ef805 */
[----:B------:R-:W-:Y:S02]  /*1030*/  SHF.R.U32.HI R32, RZ, 0x3, R3 ;  /* 0x00000003ff207819 */ /* 0x000fe40000011603 */
[----:B------:R-:W-:Y:S02]  /*1040*/  LOP3.LUT R0, R0, 0x1c0, R11, 0xf8, !PT ;  /* 0x000001c000007812 */ /* 0x000fe400078ef80b */
[----:B------:R-:W-:-:S02]  /*1050*/  LOP3.LUT R2, R2, 0xffffe000, RZ, 0xc0, !PT ;  /* 0xffffe00002027812 */ /* 0x000fc400078ec0ff */
[----:B------:R-:W-:Y:S02]  /*1060*/  LOP3.LUT R15, R8, R24, RZ, 0x3c, !PT ;  /* 0x00000018080f7212 */ /* 0x000fe400078e3cff */
[----:B------:R-:W-:Y:S02]  /*1070*/  LOP3.LUT R25, R6, 0xfffffe00, RZ, 0xc0, !PT ;  /* 0xfffffe0006197812 */ /* 0x000fe400078ec0ff */
[----:B------:R-:W-:Y:S02]  /*1080*/  SHF.R.U32.HI R28, RZ, 0x3, R31 ;  /* 0x00000003ff1c7819 */ /* 0x000fe4000001161f */
[----:B------:R-:W-:Y:S02]  /*1090*/  LOP3.LUT R6, R31, 0x38, R5, 0xf8, !PT ;  /* 0x000000381f067812 */ /* 0x000fe400078ef805 */
[----:B------:R-:W-:Y:S02]  /*10a0*/  LOP3.LUT R11, R7, R26, RZ, 0x3c, !PT ;  /* 0x0000001a070b7212 */ /* 0x000fe400078e3cff */
[----:B------:R-:W-:-:S02]  /*10b0*/  LOP3.LUT R7, R0, R32, RZ, 0x3c, !PT ;  /* 0x0000002000077212 */ /* 0x000fc400078e3cff */
[----:B------:R-:W-:Y:S01]  /*10c0*/  IADD3 R21, R15, R2, R23 ;  /* 0x000000020f157210 */ /* 0x000fe20007ffe017 */
[----:B------:R-:W-:Y:S01]  /*10d0*/  VIADD R15, R18, 0x80 ;  /* 0x00000080120f7836 */ /* 0x000fe20000000000 */
[----:B------:R-:W-:Y:S01]  /*10e0*/  LOP3.LUT R3, R3, 0x38, R18, 0xf8, !PT ;  /* 0x0000003803037812 */ /* 0x000fe200078ef812 */
[----:B------:R-:W-:Y:S01]  /*10f0*/  STL [R1+0x38], R27 ;  /* 0x0000381b01007387 */ /* 0x000fe20000100800 */
[----:B------:R-:W-:Y:S02]  /*1100*/  LOP3.LUT R9, R6, R28, RZ, 0x3c, !PT ;  /* 0x0000001c06097212 */ /* 0x000fe400078e3cff */
[-C--:B------:R-:W-:Y:S01]  /*1110*/  IADD3 R13, R11, R2.reuse, R25 ;  /* 0x000000020b0d7210 */ /* 0x080fe20007ffe019 */
[----:B------:R-:W-:Y:S01]  /*1120*/  STL [R1+0x84], R25 ;  /* 0x0000841901007387 */ /* 0x000fe20000100800 */
[-C--:B------:R-:W-:Y:S01]  /*1130*/  IADD3 R7, R7, R2.reuse, R14 ;  /* 0x0000000207077210 */ /* 0x080fe20007ffe00e */
[----:B------:R-:W-:Y:S01]  /*1140*/  VIADD R11, R18, 0xc0 ;  /* 0x000000c0120b7836 */ /* 0x000fe20000000000 */
[----:B------:R-:W-:Y:S01]  /*1150*/  LOP3.LUT R229, R10, 0x7ffffffc, RZ, 0xc0, !PT ;  /* 0x7ffffffc0ae57812 */ /* 0x000fe200078ec0ff */
[----:B------:R-:W-:Y:S01]  /*1160*/  STL [R1+0x80], R23 ;  /* 0x0000801701007387 */ /* 0x000fe20000100800 */
[----:B0-----:R-:W-:Y:S01]  /*1170*/  LOP3.LUT R14, R14, R3, R32, 0xf6, !PT ;  /* 0x000000030e0e7212 */ /* 0x001fe200078ef620 */
[----:B------:R-:W-:Y:S01]  /*1180*/  VIADD R237, R200, 0x60 ;  /* 0x00000060c8ed7836 */ /* 0x000fe20000000000 */
[----:B------:R-:W-:Y:S01]  /*1190*/  SHF.R.S32.HI R10, RZ, 0x1f, R235 ;  /* 0x0000001fff0a7819 */ /* 0x000fe200000114eb */
[----:B------:R-:W-:Y:S01]  /*11a0*/  STL [R1+0x64], RZ ;  /* 0x000064ff01007387 */ /* 0x000fe20000100800 */
[----:B------:R-:W-:-:S02]  /*11b0*/  IADD3 R9, R9, R2, R27 ;  /* 0x0000000209097210 */ /* 0x000fc40007ffe01b */
[----:B------:R-:W-:Y:S01]  /*11c0*/  SHF.R.S32.HI R3, RZ, 0x1f, R15 ;  /* 0x0000001fff037819 */ /* 0x000fe2000001140f */
[----:B------:R-:W-:Y:S01]  /*11d0*/  STL [R1], RZ ;  /* 0x000000ff01007387 */ /* 0x000fe20000100800 */
[----:B------:R-:W-:Y:S02]  /*11e0*/  SHF.R.S32.HI R2, RZ, 0x1f, R218 ;  /* 0x0000001fff027819 */ /* 0x000fe400000114da */
[--C-:B------:R-:W-:Y:S01]  /*11f0*/  LOP3.LUT R2, R31, 0x38, R18.reuse, 0xf8, !PT ;  /* 0x000000381f027812 */ /* 0x100fe200078ef812 */
[----:B------:R0:W-:Y:S01]  /*1200*/  STL [R1+0x24], R15 ;  /* 0x0000240f01007387 */ /* 0x0001e20000100800 */
[----:B------:R-:W-:-:S03]  /*1210*/  LOP3.LUT R6, R30, 0x38, R18, 0xf8, !PT ;  /* 0x000000381e067812 */ /* 0x000fc600078ef812 */
[----:B------:R-:W-:Y:S01]  /*1220*/  STL [R1+0x28], R11 ;  /* 0x0000280b01007387 */ /* 0x000fe20000100800 */
[----:B------:R-:W-:-:S03]  /*1230*/  LOP3.LUT R8, R29, 0x38, R18, 0xf8, !PT ;  /* 0x000000381d087812 */ /* 0x000fc600078ef812 */
[----:B------:R-:W-:Y:S01]  /*1240*/  STL [R1+0x50], R14 ;  /* 0x0000500e01007387 */ /* 0x000fe20000100800 */
[----:B0-----:R-:W-:-:S03]  /*1250*/  SHF.R.S32.HI R15, RZ, 0x1f, R237 ;  /* 0x0000001fff0f7819 */ /* 0x001fc600000114ed */
[----:B------:R0:W-:Y:S01]  /*1260*/  STL [R1+0x78], R10 ;  /* 0x0000780a01007387 */ /* 0x0001e20000100800 */
[----:B------:R-:W-:-:S03]  /*1270*/  VIADD R0, R16, 0x10400 ;  /* 0x0001040010007836 */ /* 0x000fc60000000000 */
[----:B------:R1:W-:Y:S01]  /*1280*/  STL [R1+0x70], R3 ;  /* 0x0000700301007387 */ /* 0x0003e20000100800 */
[----:B0-----:R-:W-:Y:S02]  /*1290*/  SHF.R.S32.HI R10, RZ, 0x1f, R11 ;  /* 0x0000001fff0a7819 */ /* 0x001fe4000001140b */
[----:B------:R-:W-:Y:S02]  /*12a0*/  LOP3.LUT R11, R25, R6, R26, 0xf6, !PT ;  /* 0x00000006190b7212 */ /* 0x000fe400078ef61a */
[----:B-1----:R-:W-:Y:S01]  /*12b0*/  LOP3.LUT R3, R27, R2, R28, 0xf6, !PT ;  /* 0x000000021b037212 */ /* 0x002fe200078ef61c */
[----:B------:R0:W-:Y:S02]  /*12c0*/  STL [R1+0x74], R15 ;  /* 0x0000740f01007387 */ /* 0x0001e40000100800 */
[--C-:B------:R-:W-:Y:S02]  /*12d0*/  IMAD R6, R11, 0x2, R0.reuse ;  /* 0x000000020b067824 */ /* 0x100fe400078e0200 */
[----:B------:R-:W-:Y:S01]  /*12e0*/  IMAD R2, R3, 0x2, R0 ;  /* 0x0000000203027824 */ /* 0x000fe200078e0200 */
[----:B------:R-:W-:Y:S01]  /*12f0*/  STL [R1+0x6c], R10 ;  /* 0x00006c0a01007387 */ /* 0x000fe20000100800 */
[----:B0-----:R-:W-:-:S03]  /*1300*/  LOP3.LUT R15, R23, R8, R24, 0xf6, !PT ;  /* 0x00000008170f7212 */ /* 0x001fc600078ef618 */
[----:B------:R0:W-:Y:S01]  /*1310*/  STL [R1+0xa0], R2 ;  /* 0x0000a00201007387 */ /* 0x0001e20000100800 */
[--C-:B------:R-:W-:Y:S02]  /*1320*/  IMAD R8, R9, 0x2, R0.reuse ;  /* 0x0000000209087824 */ /* 0x100fe400078e0200 */
[----:B------:R-:W-:Y:S01]  /*1330*/  IMAD R3, R15, 0x2, R0 ;  /* 0x000000020f037824 */ /* 0x000fe200078e0200 */
[----:B------:R1:W-:Y:S01]  /*1340*/  STL [R1+0x98], R6 ;  /* 0x0000980601007387 */ /* 0x0003e20000100800 */
[----:B0-----:R-:W-:-:S03]  /*1350*/  LOP3.LUT R2, R5, 0xfffffff8, RZ, 0xc0, !PT ;  /* 0xfffffff805027812 */ /* 0x001fc600078ec0ff */
[----:B------:R0:W-:Y:S01]  /*1360*/  STL [R1+0x90], R3 ;  /* 0x0000900301007387 */ /* 0x0001e20000100800 */
[----:B-1----:R-:W-:-:S03]  /*1370*/  IMAD R6, R13, 0x2, R0 ;  /* 0x000000020d067824 */ /* 0x002fc600078e0200 */
[----:B------:R-:W-:Y:S04]  /*1380*/  STL [R1+0x9c], R8 ;  /* 0x00009c0801007387 */ /* 0x000fe80000100800 */
[----:B------:R-:W-:Y:S01]  /*1390*/  STL [R1+0x68], R2 ;  /* 0x0000680201007387 */ /* 0x000fe20000100800 */
[----:B0-----:R-:W-:-:S03]  /*13a0*/  IMAD R3, R21, 0x2, R0 ;  /* 0x0000000215037824 */ /* 0x001fc600078e0200 */
[----:B------:R0:W-:Y:S04]  /*13b0*/  STL [R1+0x94], R6 ;  /* 0x0000940601007387 */ /* 0x0001e80000100800 */
[----:B------:R1:W-:Y:S01]  /*13c0*/  STL [R1+0x8c], R3 ;  /* 0x00008c0301007387 */ /* 0x0003e20000100800 */
[--C-:B0-----:R-:W-:Y:S02]  /*13d0*/  IMAD R6, R7, 0x2, R0.reuse ;  /* 0x0000000207067824 */ /* 0x101fe400078e0200 */
[----:B------:R-:W-:Y:S01]  /*13e0*/  IMAD R0, R14, 0x2, R0 ;  /* 0x000000020e007824 */ /* 0x000fe200078e0200 */
[----:B-1----:R-:W-:Y:S02]  /*13f0*/  SHF.R.S32.HI R3, RZ, 0x3, R5 ;  /* 0x00000003ff037819 */ /* 0x002fe40000011405 */
[----:B------:R-:W-:Y:S01]  /*1400*/  STL [R1+0xa4], R6 ;  /* 0x0000a40601007387 */ /* 0x000fe20000100800 */
[----:B------:R-:W-:-:S03]  /*1410*/  SHF.R.S32.HI R2, RZ, 0x1f, R2 ;  /* 0x0000001fff027819 */ /* 0x000fc60000011402 */
[----:B------:R0:W-:Y:S04]  /*1420*/  STL [R1+0x44], R0 ;  /* 0x0000440001007387 */ /* 0x0001e80000100800 */
[----:B------:R1:W-:Y:S01]  /*1430*/  STL [R1+0x58], R3 ;  /* 0x0000580301007387 */ /* 0x0003e20000100800 */
[----:B0-----:R-:W-:-:S05]  /*1440*/  IMAD R0, R4, 0x8, R12 ;  /* 0x0000000804007824 */ /* 0x001fca00078e020c */
[----:B------:R1:W-:Y:S04]  /*1450*/  STL [R1+0x48], R0 ;  /* 0x0000480001007387 */ /* 0x0003e80000100800 */
[----:B------:R1:W-:Y:S01]  /*1460*/  STL [R1+0x7c], R2 ;  /* 0x00007c0201007387 */ /* 0x0003e20000100800 */
[----:B------:R-:W-:Y:S01]  /*1470*/  IMAD.MOV.U32 R219, RZ, RZ, RZ ;  /* 0x000000ffffdb7224 */ /* 0x000fe200078e00ff */
[----:B------:R-:W-:Y:S01]  /*1480*/  SHF.R.S32.HI R19, RZ, 0x1f, R18 ;  /* 0x0000001fff137819 */ /* 0x000fe20000011412 */
[----:B------:R-:W-:Y:S02]  /*1490*/  IMAD.MOV.U32 R22, RZ, RZ, RZ ;  /* 0x000000ffff167224 */ /* 0x000fe400078e00ff */
[----:B------:R-:W-:Y:S02]  /*14a0*/  VIADD R234, R200, 0x20 ;  /* 0x00000020c8ea7836 */ /* 0x000fe40000000000 */
[----:B------:R-:W-:Y:S01]  /*14b0*/  IMAD.IADD R229, R20, 0x1, -R229 ;  /* 0x0000000114e57824 */ /* 0x000fe200078e0ae5 */
[----:B--2---:R-:W-:Y:S01]  /*14c0*/  LOP3.LUT R233, R17, 0x1, RZ, 0xfc, !PT ;  /* 0x0000000111e97812 */ /* 0x004fe200078efcff */
[----:B-1----:R-:W-:-:S07]  /*14d0*/  IMAD.MOV.U32 R17, RZ, RZ, RZ ;  /* 0x000000ffff117224 */ /* 0x002fce00078e00ff */
.L_x_2039:
[----:B------:R-:W-:Y:S01]  /*14e0*/  ULDC.64 UR4, c[0x0][0xa28] ;  /* 0x00028a0000047ab9 */ /* 0x000fe20000000a00 */
[----:B0-23--:R-:W0:Y:S01]  /*14f0*/  LDC.64 R4, c[0x0][0xa08] ;  /* 0x00028200ff047b82 */ /* 0x00de220000000a00 */
[----:B------:R-:W-:Y:S01]  /*1500*/  ISETP.NE.U32.AND P0, PT, RZ, UR4, PT ;  /* 0x00000004ff007c0c */ /* 0x000fe2000bf05070 */
[----:B------:R-:W-:Y:S01]  /*1510*/  IMAD.MOV.U32 R0, RZ, RZ, RZ ;  /* 0x000000ffff007224 */ /* 0x000fe200078e00ff */
[----:B------:R-:W-:Y:S01]  /*1520*/  ULDC.64 UR6, c[0x0][0xa20] ;  /* 0x0002880000067ab9 */ /* 0x000fe20000000a00 */
[----:B------:R-:W-:Y:S01]  /*1530*/  IMAD.MOV.U32 R26, RZ, RZ, RZ ;  /* 0x000000ffff1a7224 */ /* 0x000fe200078e00ff */
[----:B------:R-:W-:Y:S01]  /*1540*/  ISETP.NE.AND.EX P0, PT, RZ, UR5, PT, P0 ;  /* 0x00000005ff007c0c */ /* 0x000fe2000bf05300 */
[----:B------:R-:W-:Y:S02]  /*1550*/  ULDC.64 UR4, c[0x0][0xa18] ;  /* 0x0002860000047ab9 */ /* 0x000fe40000000a00 */
[----:B------:R-:W-:-:S04]  /*1560*/  ISETP.NE.U32.AND P1, PT, RZ, UR4, PT ;  /* 0x00000004ff007c0c */ /* 0x000fc8000bf25070 */
[----:B------:R-:W-:Y:S01]  /*1570*/  ISETP.NE.AND.EX P1, PT, RZ, UR5, PT, P1 ;  /* 0x00000005ff007c0c */ /* 0x000fe2000bf25310 */
[----:B------:R-:W-:Y:S02]  /*1580*/  ULDC.64 UR4, c[0x0][0xa08] ;  /* 0x0002820000047ab9 */ /* 0x000fe40000000a00 */
[----:B------:R-:W-:-:S03]  /*1590*/  ISETP.NE.U32.AND P3, PT, RZ, UR4, PT ;  /* 0x00000004ff007c0c */ /* 0x000fc6000bf65070 */
[----:B----4-:R-:W1:Y:S01]  /*15a0*/  @P0 LDC.64 R2, c[0x0][0xa28] ;  /* 0x00028a00ff020b82 */ /* 0x010e620000000a00 */
[----:B------:R-:W-:Y:S01]  /*15b0*/  ISETP.NE.AND.EX P3, PT, RZ, UR5, PT, P3 ;  /* 0x00000005ff007c0c */ /* 0x000fe2000bf65330 */
[----:B0-----:R-:W-:-:S06]  /*15c0*/  IMAD.WIDE R8, R63, 0x4, R4 ;  /* 0x000000043f087825 */ /* 0x001fcc00078e0204 */
[----:B------:R-:W0:Y:S01]  /*15d0*/  @P1 LDC.64 R6, c[0x0][0xa18] ;  /* 0x00028600ff061b82 */ /* 0x000e220000000a00 */
[----:B------:R-:W-:Y:S02]  /*15e0*/  ULDC UR4, c[0x0][0x288] ;  /* 0x0000a20000047ab9 */ /* 0x000fe40000000800 */
[----:B------:R-:W-:Y:S01]  /*15f0*/  IMAD.U32 R220, RZ, RZ, UR4 ;  /* 0x00000004ffdc7e24 */ /* 0x000fe2000f8e00ff */
[----:B------:R2:W-:Y:S01]  /*1600*/  STL [R1+0x5c], R62 ;  /* 0x00005c3e01007387 */ /* 0x0005e20000100800 */
[----:B------:R-:W-:-:S03]  /*1610*/  ULDC.64 UR4, c[0x0][0x418] ;  /* 0x0001060000047ab9 */ /* 0x000fc60000000a00 */
[----:B-----5:R2:W5:Y:S01]  /*1620*/  @P3 LDG.E R26, desc[UR60][R8.64] ;  /* 0x0000003c081a3981 */ /* 0x020562000c1e1900 */
[----:B-1----:R-:W-:-:S05]  /*1630*/  @P0 IMAD.WIDE R2, R63, 0x4, R2 ;  /* 0x000000043f020825 */ /* 0x002fca00078e0202 */
[----:B------:R2:W5:Y:S01]  /*1640*/  @P0 LDG.E R0, desc[UR60][R2.64] ;  /* 0x0000003c02000981 */ /* 0x000562000c1e1900 */
[----:B0-----:R-:W-:-:S05]  /*1650*/  @P1 IMAD.WIDE R4, R63, 0x4, R6 ;  /* 0x000000043f041825 */ /* 0x001fca00078e0206 */
[----:B------:R2:W5:Y:S04]  /*1660*/  @P1 LDG.E R220, desc[UR60][R4.64] ;  /* 0x0000003c04dc1981 */ /* 0x000568000c1e1900 */
[----:B------:R2:W-:Y:S01]  /*1670*/  STL [R1+0x60], R63 ;  /* 0x0000603f01007387 */ /* 0x0005e20000100800 */
[----:B------:R-:W-:-:S03]  /*1680*/  UISETP.NE.U32.AND UP0, UPT, UR4, URZ, UPT ;  /* 0x0000003f0400728c */ /* 0x000fc6000bf05070 */
[----:B------:R-:W-:Y:S01]  /*1690*/  ULDC UR4, c[0x0][0x424] ;  /* 0x0001090000047ab9 */ /* 0x000fe20000000800 */
[----:B------:R-:W-:Y:S01]  /*16a0*/  UISETP.NE.AND.EX UP0, UPT, UR5, URZ, UPT, UP0 ;  /* 0x0000003f0500728c */ /* 0x000fe2000bf05300 */
[----:B------:R-:W-:Y:S02]  /*16b0*/  ISETP.NE.U32.AND P2, PT, RZ, UR6, PT ;  /* 0x00000006ff007c0c */ /* 0x000fe4000bf45070 */
[----:B------:R-:W-:Y:S01]  /*16c0*/  ULDC UR5, c[0x0][0x2f0] ;  /* 0x0000bc0000057ab9 */ /* 0x000fe20000000800 */
[----:B------:R-:W-:Y:S01]  /*16d0*/  USEL UR4, UR4, 0x1, UP0 ;  /* 0x0000000104047887 */ /* 0x000fe20008000000 */
[----:B------:R-:W-:-:S03]  /*16e0*/  ISETP.NE.AND.EX P2, PT, RZ, UR7, PT, P2 ;  /* 0x00000007ff007c0c */ /* 0x000fc6000bf45320 */
[----:B------:R-:W-:-:S03]  /*16f0*/  UIMAD UR4, UR4, UR5, URZ ;  /* 0x00000005040472a4 */ /* 0x000fc6000f8e023f */
[----:B------:R-:W-:Y:S01]  /*1700*/  ULDC UR5, c[0x0][0x348] ;  /* 0x0000d20000057ab9 */ /* 0x000fe20000000800 */
[----:B--2---:R-:W-:Y:S08]  /*1710*/  @P1 BRA `(.L_x_1751) ;  /* 0x0000000000241947 */ /* 0x004ff00003800000 */
[----:B------:R-:W-:Y:S02]  /*1720*/  ULDC.64 UR6, c[0x0][0xa00] ;  /* 0x0002800000067ab9 */ /* 0x000fe40000000a00 */
[----:B------:R-:W-:-:S04]  /*1730*/  ISETP.NE.U32.AND P0, PT, RZ, UR6, PT ;  /* 0x00000006ff007c0c */ /* 0x000fc8000bf05070 */
[----:B------:R-:W-:-:S13]  /*1740*/  ISETP.NE.AND.EX P0, PT, RZ, UR7, PT, P0 ;  /* 0x00000007ff007c0c */ /* 0x000fda000bf05300 */
[----:B------:R-:W-:Y:S05]  /*1750*/  @!P0 BRA `(.L_x_1751) ;  /* 0x0000000000148947 */ /* 0x000fea0003800000 */
[----:B------:R-:W0:Y:S02]  /*1760*/  LDC.64 R2, c[0x0][0xa00] ;  /* 0x00028000ff027b82 */ /* 0x000e240000000a00 */
[----:B0-----:R-:W-:-:S05]  /*1770*/  IMAD.WIDE R2, R63, 0x4, R2 ;  /* 0x000000043f027825 */ /* 0x001fca00078e0202 */
[----:B-----5:R-:W2:Y:S04]  /*1780*/  LDG.E R220, desc[UR60][R2.64] ;  /* 0x0000003c02dc7981 */ /* 0x020ea8000c1e1900 */
[----:B------:R-:W2:Y:S02]  /*1790*/  LDG.E R5, desc[UR60][R2.64+0x4] ;  /* 0x0000043c02057981 */ /* 0x000ea4000c1e1900 */
[----:B--2---:R-:W-:-:S07]  /*17a0*/  IMAD.IADD R220, R5, 0x1, -R220 ;  /* 0x0000000105dc7824 */ /* 0x004fce00078e0adc */
.L_x_1751:
[----:B------:R-:W-:Y:S02]  /*17b0*/  IMAD.U32 R2, RZ, RZ, UR5 ;  /* 0x00000005ff027e24 */ /* 0x000fe4000f8e00ff */
[----:B------:R-:W-:Y:S01]  /*17c0*/  IMAD.U32 R27, RZ, RZ, UR4 ;  /* 0x00000004ff1b7e24 */ /* 0x000fe2000f8e00ff */
[----:B------:R-:W-:Y:S06]  /*17d0*/  @!P2 BRA `(.L_x_1752) ;  /* 0x000000000010a947 */ /* 0x000fec0003800000 */
[----:B------:R-:W0:Y:S02]  /*17e0*/  LDC.64 R4, c[0x0][0xa20] ;  /* 0x00028800ff047b82 */ /* 0x000e240000000a00 */
[----:B0-----:R-:W-:-:S05]  /*17f0*/  IMAD.WIDE R4, R63, 0x4, R4 ;  /* 0x000000043f047825 */ /* 0x001fca00078e0204 */
[----:B------:R0:W5:Y:S01]  /*1800*/  LDG.E R27, desc[UR60][R4.64] ;  /* 0x0000003c041b7981 */ /* 0x000162000c1e1900 */
[----:B------:R-:W-:Y:S05]  /*1810*/  BRA `(.L_x_1753) ;  /* 0x0000000000107947 */ /* 0x000fea0003800000 */
.L_x_1752:
[----:B------:R-:W-:Y:S05]  /*1820*/  @!P3 BRA `(.L_x_1753) ;  /* 0x00000000000cb947 */ /* 0x000fea0003800000 */
[----:B------:R-:W2:Y:S04]  /*1830*/  LDG.E R4, desc[UR60][R8.64] ;  /* 0x0000003c08047981 */ /* 0x000ea8000c1e1900 */
[----:B------:R-:W2:Y:S02]  /*1840*/  LDG.E R27, desc[UR60][R8.64+0x4] ;  /* 0x0000043c081b7981 */ /* 0x000ea4000c1e1900 */
[----:B--2---:R-:W-:-:S07]  /*1850*/  IMAD.IADD R27, R27, 0x1, -R4 ;  /* 0x000000011b1b7824 */ /* 0x004fce00078e0a04 */
.L_x_1753:
[----:B------:R-:W-:Y:S01]  /*1860*/  ULDC.64 UR4, c[0x0][0xa10] ;  /* 0x0002840000047ab9 */ /* 0x000fe20000000a00 */
[----:B------:R-:W1:Y:S01]  /*1870*/  LDC R9, c[0x0][0x448] ;  /* 0x00011200ff097b82 */ /* 0x000e620000000800 */
[----:B------:R-:W-:-:S04]  /*1880*/  ISETP.NE.U32.AND P0, PT, RZ, UR4, PT ;  /* 0x00000004ff007c0c */ /* 0x000fc8000bf05070 */
[----:B------:R-:W-:Y:S01]  /*1890*/  ISETP.NE.AND.EX P0, PT, RZ, UR5, PT, P0 ;  /* 0x00000005ff007c0c */ /* 0x000fe2000bf05300 */
[----:B------:R-:W-:Y:S02]  /*18a0*/  ULDC.64 UR4, c[0x0][0xa30] ;  /* 0x00028c0000047ab9 */ /* 0x000fe40000000a00 */
[----:B------:R-:W-:Y:S01]  /*18b0*/  ISETP.NE.U32.AND P1, PT, RZ, UR4, PT ;  /* 0x00000004ff007c0c */ /* 0x000fe2000bf25070 */
[----:B-----5:R-:W-:Y:S01]  /*18c0*/  IMAD.MOV.U32 R23, RZ, RZ, R27 ;  /* 0x000000ffff177224 */ /* 0x020fe200078e001b */
[----:B------:R-:W2:Y:S02]  /*18d0*/  LDC.64 R12, c[0x0][0x9e0] ;  /* 0x00027800ff0c7b82 */ /* 0x000ea40000000a00 */
[----:B------:R-:W-:-:S06]  /*18e0*/  ISETP.NE.AND.EX P1, PT, RZ, UR5, PT, P1 ;  /* 0x00000005ff007c0c */ /* 0x000fcc000bf25310 */
[----:B0-----:R-:W0:Y:S08]  /*18f0*/  @P0 LDC.64 R4, c[0x0][0xa10] ;  /* 0x00028400ff040b82 */ /* 0x001e300000000a00 */
[----:B------:R-:W3:Y:S01]  /*1900*/  @P1 LDC.64 R6, c[0x0][0xa30] ;  /* 0x00028c00ff061b82 */ /* 0x000ee20000000a00 */
[----:B0-----:R-:W-:-:S05]  /*1910*/  @P0 IMAD.WIDE R4, R63, 0x4, R4 ;  /* 0x000000043f040825 */ /* 0x001fca00078e0204 */
[----:B------:R-:W4:Y:S04]  /*1920*/  @P0 LDG.E R3, desc[UR60][R4.64] ;  /* 0x0000003c04030981 */ /* 0x000f28000c1e1900 */
[----:B------:R0:W4:Y:S01]  /*1930*/  @P0 LDG.E R8, desc[UR60][R4.64+0x4] ;  /* 0x0000043c04080981 */ /* 0x000122000c1e1900 */
[----:B---3--:R-:W-:-:S05]  /*1940*/  @P1 IMAD.WIDE R6, R63, 0x4, R6 ;  /* 0x000000043f061825 */ /* 0x008fca00078e0206 */
[----:B------:R3:W5:Y:S01]  /*1950*/  @P1 LDG.E R23, desc[UR60][R6.64] ;  /* 0x0000003c06171981 */ /* 0x000762000c1e1900 */
[----:B-1----:R-:W-:Y:S01]  /*1960*/  ISETP.NE.AND P1, PT, R9, 0x1, PT ;  /* 0x000000010900780c */ /* 0x002fe20003f25270 */
[----:B------:R-:W-:Y:S01]  /*1970*/  IMAD.SHL.U32 R14, R61, 0x80, RZ ;  /* 0x000000803d0e7824 */ /* 0x000fe200078e00ff */
[----:B--2---:R-:W-:Y:S01]  /*1980*/  ISETP.GE.AND P2, PT, R13, 0x1, PT ;  /* 0x000000010d00780c */ /* 0x004fe20003f46270 */
[----:B------:R-:W-:Y:S02]  /*1990*/  IMAD.IADD R11, R27, 0x1, -R0 ;  /* 0x000000011b0b7824 */ /* 0x000fe400078e0a00 */
[----:B------:R-:W-:Y:S01]  /*19a0*/  VIADD R0, R14, 0x7f ;  /* 0x0000007f0e007836 */ /* 0x000fe20000000000 */
[----:B------:R1:W-:Y:S03]  /*19b0*/  STL [R1+0x2c], R14 ;  /* 0x00002c0e01007387 */ /* 0x0003e60000100800 */
[----:B0-----:R-:W-:-:S04]  /*19c0*/  IMAD.MOV.U32 R4, RZ, RZ, R0 ;  /* 0x000000ffff047224 */ /* 0x001fc800078e0000 */
[----:B------:R-:W0:Y:S08]  /*19d0*/  @P1 LDC R9, c[0x0][0x44c] ;  /* 0x00011300ff091b82 */ /* 0x000e300000000800 */
[----:B------:R-:W2:Y:S01]  /*19e0*/  @P1 LDC R10, c[0x0][0x450] ;  /* 0x00011400ff0a1b82 */ /* 0x000ea20000000800 */
[----:B----4-:R-:W-:Y:S02]  /*19f0*/  @P0 IMAD.IADD R2, R8, 0x1, -R3 ;  /* 0x0000000108020824 */ /* 0x010fe400078e0a03 */
[----:B0-----:R-:W-:-:S04]  /*1a00*/  @P1 IMAD.HI.U32 R3, R0, R9, RZ ;  /* 0x0000000900031227 */ /* 0x001fc800078e00ff */
[----:B------:R-:W-:Y:S01]  /*1a10*/  IMAD.IADD R221, R11, 0x1, R2 ;  /* 0x000000010bdd7824 */ /* 0x000fe200078e0202 */
[----:B--2---:R-:W-:-:S03]  /*1a20*/  @P1 SHF.R.U32.HI R4, RZ, R10, R3 ;  /* 0x0000000aff041219 */ /* 0x004fc60000011603 */
[C---:B------:R-:W-:Y:S01]  /*1a30*/  VIADD R0, R221.reuse, 0x3f ;  /* 0x0000003fdd007836 */ /* 0x040fe20000000000 */
[----:B------:R-:W-:-:S04]  /*1a40*/  IADD3 R5, R221, 0x1, -R220 ;  /* 0x00000001dd057810 */ /* 0x000fc80007ffe8dc */
[----:B------:R-:W-:Y:S01]  /*1a50*/  SHF.R.S32.HI R3, RZ, 0x1f, R0 ;  /* 0x0000001fff037819 */ /* 0x000fe20000011400 */
[----:B---3--:R-:W-:-:S03]  /*1a60*/  IMAD.IADD R7, R5, 0x1, R4 ;  /* 0x0000000105077824 */ /* 0x008fc600078e0204 */
[----:B------:R-:W-:Y:S01]  /*1a70*/  LEA.HI R3, R3, R0, RZ, 0x6 ;  /* 0x0000000003037211 */ /* 0x000fe200078f30ff */
[----:B------:R-:W-:-:S03]  /*1a80*/  IMAD.IADD R0, R7, 0x1, R12 ;  /* 0x0000000107007824 */ /* 0x000fc600078e020c */
[----:B------:R-:W-:Y:S01]  /*1a90*/  SHF.R.S32.HI R103, RZ, 0x6, R3 ;  /* 0x00000006ff677819 */ /* 0x000fe20000011403 */
[----:B-1----:R-:W-:Y:S06]  /*1aa0*/  @!P2 BRA `(.L_x_1754) ;  /* 0x000000000048a947 */ /* 0x002fec0003800000 */
        /* <DEDUP_REMOVED lines=11> */
.L_x_1756:
[----:B------:R-:W-:-:S13]  /*1b60*/  ISETP.NE.AND P0, PT, R13, 0x1, PT ;  /* 0x000000010d00780c */ /* 0x000fda0003f05270 */
[----:B------:R-:W0:Y:S02]  /*1b70*/  @P0 LDC.64 R4, c[0x0][0x9e8] ;  /* 0x00027a00ff040b82 */ /* 0x000e240000000a00 */
[----:B0-----:R-:W-:-:S05]  /*1b80*/  @P0 IMAD.HI.U32 R4, R3, R4, RZ ;  /* 0x0000000403040227 */ /* 0x001fca00078e00ff */
[----:B------:R-:W-:-:S07]  /*1b90*/  @P0 SHF.R.U32.HI R3, RZ, R5, R4 ;  /* 0x00000005ff030219 */ /* 0x000fce0000011604 */
.L_x_1757:
[----:B------:R-:W-:Y:S05]  /*1ba0*/  BSYNC B0 ;  /* 0x0000000000007941 */ /* 0x000fea0003800000 */
.L_x_1755:
[----:B------:R-:W-:-:S05]  /*1bb0*/  IMAD R3, R3, R13, R13 ;  /* 0x0000000d03037224 */ /* 0x000fca00078e020d */
[----:B------:R-:W-:-:S07]  /*1bc0*/  VIMNMX R0, R0, R3, PT ;  /* 0x0000000300007248 */ /* 0x000fce0003fe0100 */
.L_x_1754:
[----:B------:R-:W0:Y:S01]  /*1bd0*/  @P1 LDC R4, c[0x0][0x44c] ;  /* 0x00011300ff041b82 */ /* 0x000e220000000800 */
[----:B------:R-:W-:Y:S01]  /*1be0*/  IMAD.MOV.U32 R3, RZ, RZ, R14 ;  /* 0x000000ffff037224 */ /* 0x000fe200078e000e */
[----:B------:R-:W-:Y:S01]  /*1bf0*/  ULDC UR4, c[0x0][0x9dc] ;  /* 0x0002770000047ab9 */ /* 0x000fe20000000800 */
[----:B------:R-:W-:-:S05]  /*1c00*/  IMAD.IADD R106, R221, 0x1, -R220 ;  /* 0x00000001dd6a7824 */ /* 0x000fca00078e0adc */
[----:B------:R-:W1:Y:S01]  /*1c10*/  @P1 LDC R5, c[0x0][0x450] ;  /* 0x00011400ff051b82 */ /* 0x000e620000000800 */
[----:B0-----:R-:W-:-:S05]  /*1c20*/  @P1 IMAD.HI.U32 R4, R14, R4, RZ ;  /* 0x000000040e041227 */ /* 0x001fca00078e00ff */
[----:B-1----:R-:W-:-:S05]  /*1c30*/  @P1 SHF.R.U32.HI R3, RZ, R5, R4 ;  /* 0x00000005ff031219 */ /* 0x002fca0000011604 */
[----:B------:R-:W-:-:S04]  /*1c40*/  IMAD.IADD R3, R106, 0x1, R3 ;  /* 0x000000016a037824 */ /* 0x000fc800078e0203 */
[----:B------:R-:W-:Y:S01]  /*1c50*/  VIADD R4, R3, -UR4 ;  /* 0x8000000403047c36 */ /* 0x000fe20008000000 */
[----:B------:R-:W-:Y:S06]  /*1c60*/  @!P2 BRA `(.L_x_1758) ;  /* 0x000000000044a947 */ /* 0x000fec0003800000 */
[----:B------:R-:W-:Y:S01]  /*1c70*/  ISETP.GT.AND P0, PT, R3, -0x1, PT ;  /* 0xffffffff0300780c */ /* 0x000fe20003f04270 */
[----:B------:R-:W-:-:S12]  /*1c80*/  BSSY B0, `(.L_x_1759) ;  /* 0x000000d000007945 */ /* 0x000fd80003800000 */
        /* <DEDUP_REMOVED lines=8> */
.L_x_1760:
[----:B------:R-:W-:-:S13]  /*1d10*/  ISETP.NE.AND P0, PT, R13, 0x1, PT ;  /* 0x000000010d00780c */ /* 0x000fda0003f05270 */
[----:B------:R-:W0:Y:S02]  /*1d20*/  @P0 LDC.64 R6, c[0x0][0x9e8] ;  /* 0x00027a00ff060b82 */ /* 0x000e240000000a00 */
[----:B0-----:R-:W-:-:S05]  /*1d30*/  @P0 IMAD.HI.U32 R6, R3, R6, RZ ;  /* 0x0000000603060227 */ /* 0x001fca00078e00ff */
[----:B------:R-:W-:-:S07]  /*1d40*/  @P0 SHF.R.U32.HI R3, RZ, R7, R6 ;  /* 0x00000007ff030219 */ /* 0x000fce0000011606 */
.L_x_1761:
[----:B------:R-:W-:Y:S05]  /*1d50*/  BSYNC B0 ;  /* 0x0000000000007941 */ /* 0x000fea0003800000 */
.L_x_1759:
[----:B------:R-:W-:-:S05]  /*1d60*/  IMAD R3, R3, R13, RZ ;  /* 0x0000000d03037224 */ /* 0x000fca00078e02ff */
[----:B------:R-:W-:-:S07]  /*1d70*/  VIMNMX R4, R4, R3, !PT ;  /* 0x0000000304047248 */ /* 0x000fce0007fe0100 */
.L_x_1758:
[----:B------:R-:W-:Y:S01]  /*1d80*/  VIADD R0, R0, 0x3f ;  /* 0x0000003f00007836 */ /* 0x000fe20000000000 */
[----:B------:R-:W-:-:S04]  /*1d90*/  SHF.R.S32.HI R5, RZ, 0x1f, R4 ;  /* 0x0000001fff057819 */ /* 0x000fc80000011404 */
[----:B------:R-:W-:Y:S02]  /*1da0*/  SHF.R.S32.HI R3, RZ, 0x1f, R0 ;  /* 0x0000001fff037819 */ /* 0x000fe40000011400 */
[----:B------:R-:W-:Y:S02]  /*1db0*/  LEA.HI R5, R5, R4, RZ, 0x6 ;  /* 0x0000000405057211 */ /* 0x000fe400078f30ff */
[----:B------:R-:W-:Y:S02]  /*1dc0*/  LEA.HI R3, R3, R0, RZ, 0x6 ;  /* 0x0000000003037211 */ /* 0x000fe400078f30ff */
[----:B------:R-:W-:Y:S02]  /*1dd0*/  SHF.R.S32.HI R5, RZ, 0x6, R5 ;  /* 0x00000006ff057819 */ /* 0x000fe40000011405 */
[----:B------:R-:W-:Y:S02]  /*1de0*/  SHF.R.S32.HI R0, RZ, 0x6, R3 ;  /* 0x00000006ff007819 */ /* 0x000fe40000011403 */
[----:B------:R-:W-:-:S02]  /*1df0*/  VIMNMX R5, RZ, R5, !PT ;  /* 0x00000005ff057248 */ /* 0x000fc40007fe0100 */
[----:B------:R-:W-:-:S03]  /*1e00*/  VIMNMX R0, R103, R0, PT ;  /* 0x0000000067007248 */ /* 0x000fc60003fe0100 */
[--C-:B------:R-:W-:Y:S02]  /*1e10*/  IMAD R5, R5, 0x40, -R11.reuse ;  /* 0x0000004005057824 */ /* 0x100fe400078e0a0b */
[----:B------:R-:W-:-:S03]  /*1e20*/  IMAD R3, R0, 0x40, -R11 ;  /* 0x0000004000037824 */ /* 0x000fc600078e0a0b */
[----:B------:R-:W-:Y:S02]  /*1e30*/  VIMNMX R5, RZ, R5, !PT ;  /* 0x00000005ff057248 */ /* 0x000fe40007fe0100 */
[----:B------:R-:W-:Y:S02]  /*1e40*/  VIMNMX R0, R3, R2, PT ;  /* 0x0000000203007248 */ /* 0x000fe40003fe0100 */
[----:B------:R-:W-:Y:S02]  /*1e50*/  SHF.R.U32.HI R24, RZ, 0x6, R5 ;  /* 0x00000006ff187819 */ /* 0x000fe40000011605 */
[----:B------:R-:W-:-:S03]  /*1e60*/  ISETP.GT.AND P0, PT, R0, R5, PT ;  /* 0x000000050000720c */ /* 0x000fc60003f04270 */
[----:B------:R-:W-:-:S10]  /*1e70*/  IMAD.MOV.U32 R25, RZ, RZ, R24 ;  /* 0x000000ffff197224 */ /* 0x000fd400078e0018 */
[----:B------:R-:W-:-:S05]  /*1e80*/  @P0 VIADD R0, R0, 0x3f ;  /* 0x0000003f00000836 */ /* 0x000fca0000000000 */
[----:B------:R-:W-:-:S04]  /*1e90*/  @P0 SHF.R.S32.HI R3, RZ, 0x1f, R0 ;  /* 0x0000001fff030819 */ /* 0x000fc80000011400 */
[----:B------:R-:W-:-:S04]  /*1ea0*/  @P0 LEA.HI R3, R3, R0, RZ, 0x6 ;  /* 0x0000000003030211 */ /* 0x000fc800078f30ff */
[----:B------:R-:W-:Y:S02]  /*1eb0*/  @P0 SHF.R.S32.HI R25, RZ, 0x6, R3 ;  /* 0x00000006ff190819 */ /* 0x000fe40000011403 */
[----:B------:R-:W-:Y:S02]  /*1ec0*/  PLOP3.LUT P0, PT, PT, PT, PT, 0x80, 0x0 ;  /* 0x000000000000781c */ /* 0x000fe40003f0f070 */
[----:B------:R-:W-:-:S13]  /*1ed0*/  ISETP.GT.AND P1, PT, R25, R24, PT ;  /* 0x000000181900720c */ /* 0x000fda0003f24270 */
[----:B------:R-:W-:Y:S05]  /*1ee0*/  @!P1 BRA `(.L_x_1762) ;  /* 0x0000006800ac9947 */ /* 0x000fea0003800000 */
        /* <DEDUP_REMOVED lines=20> */
.L_x_1764:
[----:B------:R-:W-:Y:S05]  /*2030*/  BSYNC B6 ;  /* 0x0000000000067941 */ /* 0x000fea0003800000 */
.L_x_1763:
        /* <DEDUP_REMOVED lines=20> */
.L_x_1766:
[----:B------:R-:W-:Y:S05]  /*2180*/  BSYNC B6 ;  /* 0x0000000000067941 */ /* 0x000fea0003800000 */
.L_x_1765:
[----:B------:R-:W-:Y:S01]  /*2190*/  ULDC.64 UR4, c[0x0][0x9f8] ;  /* 0x00027e0000047ab9 */ /* 0x000fe20000000a00 */
[----:B------:R-:W2:Y:S01]  /*21a0*/  LDL R30, [R1+0x24] ;  /* 0x00002400011e7983 */ /* 0x000ea20000100800 */
[----:B------:R-:W-:Y:S01]  /*21b0*/  ISETP.NE.U32.AND P0, PT, RZ, UR4, PT ;  /* 0x00000004ff007c0c */ /* 0x000fe2000bf05070 */
[----:B------:R-:W0:Y:S01]  /*21c0*/  LDC.64 R12, c[0x0][0x300] ;  /* 0x0000c000ff0c7b82 */ /* 0x000e220000000a00 */
[----:B------:R-:W-:Y:S01]  /*21d0*/  IMAD.IADD R77, R26, 0x1, R27 ;  /* 0x000000011a4d7824 */ /* 0x000fe200078e021b */
[----:B------:R-:W-:Y:S01]  /*21e0*/  ULDC UR6, c[0x0][0x2f4] ;  /* 0x0000bd0000067ab9 */ /* 0x000fe20000000800 */
[----:B------:R-:W-:Y:S01]  /*21f0*/  ISETP.NE.AND.EX P0, PT, RZ, UR5, PT, P0 ;  /* 0x00000005ff007c0c */ /* 0x000fe2000bf05300 */
[----:B------:R-:W-:Y:S01]  /*2200*/  ULDC.64 UR4, c[0x0][0x330] ;  /* 0x0000cc0000047ab9 */ /* 0x000fe20000000a00 */
[----:B------:R-:W-:Y:S01]  /*2210*/  ULDC.64 UR8, c[0x0][0xa08] ;  /* 0x0002820000087ab9 */ /* 0x000fe20000000a00 */
[----:B------:R-:W3:Y:S02]  /*2220*/  LDL R26, [R1+0x38] ;  /* 0x00003800011a7983 */ /* 0x000ee40000100800 */
[----:B------:R-:W1:Y:S02]  /*2230*/  LDC.64 R20, c[0x0][0x408] ;  /* 0x00010200ff147b82 */ /* 0x000e640000000a00 */
[----:B------:R-:W4:Y:S06]  /*2240*/  LDL R14, [R1+0x3c] ;  /* 0x00003c00010e7983 */ /* 0x000f2c0000100800 */
[----:B------:R-:W0:Y:S08]  /*2250*/  @P0 LDC.64 R4, c[0x0][0x9f8] ;  /* 0x00027e00ff040b82 */ /* 0x000e300000000a00 */
[----:B------:R-:W1:Y:S01]  /*2260*/  LDC.64 R28, c[0x0][0x3f8] ;  /* 0x0000fe00ff1c7b82 */ /* 0x000e620000000a00 */
[----:B------:R-:W-:-:S07]  /*2270*/  SHF.R.S32.HI R32, RZ, 0x1f, R218 ;  /* 0x0000001fff207819 */ /* 0x000fce00000114da */
[----:B------:R-:W1:Y:S01]  /*2280*/  LDC R39, c[0x0][0x3f4] ;  /* 0x0000fd00ff277b82 */ /* 0x000e620000000800 */
[----:B0-----:R-:W-:-:S05]  /*2290*/  @P0 IMAD.WIDE R4, R63, 0x4, R4 ;  /* 0x000000043f040825 */ /* 0x001fca00078e0204 */
[----:B------:R0:W2:Y:S01]  /*22a0*/  @P0 LDG.E R63, desc[UR60][R4.64] ;  /* 0x0000003c043f0981 */ /* 0x0000a2000c1e1900 */
[----:B------:R-:W-:Y:S01]  /*22b0*/  SHF.R.S32.HI R33, RZ, 0x1f, R77 ;  /* 0x0000001fff217819 */ /* 0x000fe2000001144d */
[-C--:B------:R-:W-:Y:S01]  /*22c0*/  IMAD.WIDE.U32 R6, R77, R12.reuse, RZ ;  /* 0x0000000c4d067225 */ /* 0x080fe200078e00ff */
[----:B------:R-:W-:Y:S02]  /*22d0*/  ISETP.GE.AND P2, PT, R226, UR6, PT ;  /* 0x00000006e2007c0c */ /* 0x000fe4000bf46270 */
[----:B------:R-:W-:Y:S01]  /*22e0*/  ISETP.NE.U32.AND P0, PT, RZ, UR8, PT ;  /* 0x00000008ff007c0c */ /* 0x000fe2000bf05070 */
[----:B------:R-:W-:Y:S01]  /*22f0*/  IMAD R0, R33, R12, RZ ;  /* 0x0000000c21007224 */ /* 0x000fe200078e02ff */
[----:B------:R-:W-:Y:S01]  /*2300*/  ISETP.GE.AND P1, PT, R18, UR6, PT ;  /* 0x0000000612007c0c */ /* 0x000fe2000bf26270 */
[----:B------:R-:W-:Y:S01]  /*2310*/  IMAD.WIDE.U32 R8, R62, UR4, R18 ;  /* 0x000000043e087c25 */ /* 0x000fe2000f8e0012 */
[----:B------:R-:W-:Y:S02]  /*2320*/  ISETP.NE.AND.EX P0, PT, RZ, UR9, PT, P0 ;  /* 0x00000009ff007c0c */ /* 0x000fe4000bf05300 */
[----:B------:R-:W-:Y:S01]  /*2330*/  SHF.R.S32.HI R201, RZ, 0x1f, R200 ;  /* 0x0000001fffc97819 */ /* 0x000fe200000114c8 */
[----:B------:R-:W-:Y:S01]  /*2340*/  IMAD R3, R77, R13, R0 ;  /* 0x0000000d4d037224 */ /* 0x000fe200078e0200 */
[----:B------:R-:W-:-:S03]  /*2350*/  SHF.R.S32.HI R0, RZ, 0x1f, R62 ;  /* 0x0000001fff007819 */ /* 0x000fc6000001143e */
[----:B------:R-:W-:Y:S02]  /*2360*/  IMAD.IADD R7, R7, 0x1, R3 ;  /* 0x0000000107077824 */ /* 0x000fe400078e0203 */
[----:B------:R-:W-:-:S04]  /*2370*/  IMAD R3, R0, UR4, RZ ;  /* 0x0000000400037c24 */ /* 0x000fc8000f8e02ff */
[----:B------:R-:W-:Y:S01]  /*2380*/  IMAD R15, R62, UR5, R3 ;  /* 0x000000053e0f7c24 */ /* 0x000fe2000f8e0203 */
[----:B------:R-:W-:Y:S02]  /*2390*/  ULDC.64 UR4, c[0x0][0x308] ;  /* 0x0000c20000047ab9 */ /* 0x000fe40000000a00 */
[----:B------:R-:W-:Y:S01]  /*23a0*/  IMAD R3, R0, UR4, RZ ;  /* 0x0000000400037c24 */ /* 0x000fe2000f8e02ff */
[----:B------:R-:W-:Y:S01]  /*23b0*/  SEL R0, RZ, 0x1, P1 ;  /* 0x00000001ff007807 */ /* 0x000fe20000800000 */
[----:B0-----:R-:W-:-:S04]  /*23c0*/  IMAD.WIDE.U32 R4, R62, UR4, R6 ;  /* 0x000000043e047c25 */ /* 0x001fc8000f8e0006 */
[----:B------:R-:W-:Y:S01]  /*23d0*/  IMAD R11, R62, UR5, R3 ;  /* 0x000000053e0b7c24 */ /* 0x000fe2000f8e0203 */
[----:B------:R-:W-:Y:S01]  /*23e0*/  SEL R3, RZ, 0xffffffff, P2 ;  /* 0xffffffffff037807 */ /* 0x000fe20001000000 */
[----:B------:R-:W-:Y:S01]  /*23f0*/  ULDC.64 UR4, c[0x0][0x310] ;  /* 0x0000c40000047ab9 */ /* 0x000fe20000000a00 */
[----:B------:R-:W-:Y:S02]  /*2400*/  IMAD.IADD R9, R9, 0x1, R15 ;  /* 0x0000000109097824 */ /* 0x000fe400078e020f */
[----:B------:R-:W-:Y:S02]  /*2410*/  IMAD.IADD R5, R5, 0x1, R11 ;  /* 0x0000000105057824 */ /* 0x000fe400078e020b */
[----:B------:R-:W-:-:S05]  /*2420*/  IMAD.SHL.U32 R7, R3, 0x2, RZ ;  /* 0x0000000203077824 */ /* 0x000fca00078e00ff */
[----:B------:R-:W-:Y:S01]  /*2430*/  LOP3.LUT R6, R7, 0x2, R0, 0xe2, !PT ;  /* 0x0000000207067812 */ /* 0x000fe200078ee200 */
[----:B------:R-:W-:Y:S01]  /*2440*/  IMAD R10, R32, R12, RZ ;  /* 0x0000000c200a7224 */ /* 0x000fe200078e02ff */
[----:B--2---:R-:W-:Y:S02]  /*2450*/  SHF.R.S32.HI R3, RZ, 0x1f, R63 ;  /* 0x0000001fff037819 */ /* 0x004fe4000001143f */
[----:B------:R-:W-:Y:S02]  /*2460*/  SEL R63, R63, RZ, !P0 ;  /* 0x000000ff3f3f7207 */ /* 0x000fe40004000000 */
[----:B------:R-:W-:Y:S02]  /*2470*/  SEL R3, R3, RZ, !P0 ;  /* 0x000000ff03037207 */ /* 0x000fe40004000000 */
[----:B------:R-:W-:Y:S01]  /*2480*/  ISETP.GE.AND P0, PT, R30, UR6, PT ;  /* 0x000000061e007c0c */ /* 0x000fe2000bf06270 */
[----:B------:R-:W-:Y:S01]  /*2490*/  IMAD.WIDE.U32 R88, R63, UR4, R4 ;  /* 0x000000043f587c25 */ /* 0x000fe2000f8e0004 */
[----:B------:R-:W2:Y:S03]  /*24a0*/  LDL R30, [R1+0x28] ;  /* 0x00002800011e7983 */ /* 0x000ea60000100800 */
[----:B------:R-:W-:-:S02]  /*24b0*/  IMAD R0, R3, UR4, RZ ;  /* 0x0000000403007c24 */ /* 0x000fc4000f8e02ff */
[----:B------:R-:W-:-:S04]  /*24c0*/  IMAD.WIDE.U32 R4, R218, R12, R18 ;  /* 0x0000000cda047225 */ /* 0x000fc800078e0012 */
[----:B------:R-:W-:Y:S01]  /*24d0*/  IMAD R15, R63, UR5, R0 ;  /* 0x000000053f0f7c24 */ /* 0x000fe2000f8e0200 */
[----:B------:R-:W-:Y:S01]  /*24e0*/  ULDC.64 UR4, c[0x0][0x338] ;  /* 0x0000ce0000047ab9 */ /* 0x000fe20000000a00 */
[----:B-1----:R-:W-:Y:S01]  /*24f0*/  IMAD R0, R32, R20, RZ ;  /* 0x0000001420007224 */ /* 0x002fe200078e02ff */
[----:B------:R-:W-:Y:S01]  /*2500*/  SEL R7, RZ, 0x4, P0 ;  /* 0x00000004ff077807 */ /* 0x000fe20000000000 */
[C---:B------:R-:W-:Y:S02]  /*2510*/  IMAD R27, R218.reuse, R13, R10 ;  /* 0x0000000dda1b7224 */ /* 0x040fe400078e020a */
[----:B------:R-:W-:Y:S02]  /*2520*/  IMAD R11, R218, R21, R0 ;  /* 0x00000015da0b7224 */ /* 0x000fe400078e0200 */
[----:B------:R-:W-:Y:S01]  /*2530*/  IMAD R10, R3, UR4, RZ ;  /* 0x00000004030a7c24 */ /* 0x000fe2000f8e02ff */
[----:B------:R-:W-:Y:S01]  /*2540*/  IADD3 R3, P0, R88, R4, RZ ;  /* 0x0000000458037210 */ /* 0x000fe20007f1e0ff */
[----:B------:R-:W-:Y:S01]  /*2550*/  IMAD.IADD R0, R89, 0x1, R15 ;  /* 0x0000000159007824 */ /* 0x000fe200078e020f */
[----:B------:R-:W-:-:S02]  /*2560*/  ISETP.GE.AND P3, PT, R18, R39, PT ;  /* 0x000000271200720c */ /* 0x000fc40003f66270 */
[----:B------:R-:W-:Y:S02]  /*2570*/  ISETP.GE.AND P2, PT, R226, R39, PT ;  /* 0x00000027e200720c */ /* 0x000fe40003f46270 */
[----:B------:R-:W-:Y:S01]  /*2580*/  IADD3.X R4, R0, R5, R27, P0, !PT ;  /* 0x0000000500047210 */ /* 0x000fe200007fe41b */
[----:B------:R-:W-:Y:S01]  /*2590*/  IMAD R5, R32, R28, RZ ;  /* 0x0000001c20057224 */ /* 0x000fe200078e02ff */
[----:B------:R-:W-:Y:S01]  /*25a0*/  LOP3.LUT R31, R6, R7, RZ, 0xfc, !PT ;  /* 0x00000007061f7212 */ /* 0x000fe200078efcff */
[----:B------:R-:W-:Y:S01]  /*25b0*/  IMAD.WIDE.U32 R86, R63, UR4, R8 ;  /* 0x000000043f567c25 */ /* 0x000fe2000f8e0008 */
[----:B------:R-:W-:-:S03]  /*25c0*/  SEL R7, R39, RZ, P2 ;  /* 0x000000ff27077207 */ /* 0x000fc60001000000 */
[----:B------:R-:W-:Y:S01]  /*25d0*/  IMAD R9, R218, R29, R5 ;  /* 0x0000001dda097224 */ /* 0x000fe200078e0205 */
[----:B------:R-:W-:Y:S01]  /*25e0*/  SEL R5, R39, RZ, P3 ;  /* 0x000000ff27057207 */ /* 0x000fe20001800000 */
[----:B------:R-:W-:Y:S02]  /*25f0*/  IMAD.IADD R7, R226, 0x1, R7 ;  /* 0x00000001e2077824 */ /* 0x000fe400078e0207 */
[----:B------:R-:W-:Y:S02]  /*2600*/  VIADD R34, R218, 0x20 ;  /* 0x00000020da227836 */ /* 0x000fe40000000000 */
[----:B------:R-:W-:Y:S01]  /*2610*/  IMAD.IADD R5, R18, 0x1, R5 ;  /* 0x0000000112057824 */ /* 0x000fe200078e0205 */
[----:B------:R-:W-:Y:S01]  /*2620*/  SHF.R.S32.HI R8, RZ, 0x1f, R7 ;  /* 0x0000001fff087819 */ /* 0x000fe20000011407 */
[----:B------:R-:W-:-:S03]  /*2630*/  IMAD.SHL.U32 R34, R34, 0x40, RZ ;  /* 0x0000004022227824 */ /* 0x000fc600078e00ff */
[----:B------:R-:W-:Y:S01]  /*2640*/  SHF.R.S32.HI R6, RZ, 0x1f, R5 ;  /* 0x0000001fff067819 */ /* 0x000fe20000011405 */
[----:B------:R-:W-:Y:S01]  /*2650*/  IMAD.WIDE.U32 R80, R218, R28, R200 ;  /* 0x0000001cda507225 */ /* 0x000fe200078e00c8 */
[----:B------:R-:W-:-:S03]  /*2660*/  LEA.HI R92, R8, R7, RZ, 0x3 ;  /* 0x00000007085c7211 */ /* 0x000fc600078f18ff */
[----:B------:R-:W-:Y:S01]  /*2670*/  IMAD.WIDE.U32 R78, R218, R28, R18 ;  /* 0x0000001cda4e7225 */ /* 0x000fe200078e0012 */
[----:B------:R-:W-:Y:S02]  /*2680*/  LEA.HI R90, R6, R5, RZ, 0x3 ;  /* 0x00000005065a7211 */ /* 0x000fe400078f18ff */
[----:B------:R-:W-:Y:S01]  /*2690*/  LOP3.LUT R34, R34, 0x1c0, RZ, 0xc0, !PT ;  /* 0x000001c022227812 */ /* 0x000fe200078ec0ff */
[----:B------:R-:W-:Y:S02]  /*26a0*/  VIADD R35, R218, 0x20 ;  /* 0x00000020da237836 */ /* 0x000fe40000000000 */
[----:B------:R-:W-:Y:S02]  /*26b0*/  IMAD.IADD R81, R81, 0x1, R9 ;  /* 0x0000000151517824 */ /* 0x000fe400078e0209 */
[----:B------:R-:W-:Y:S01]  /*26c0*/  IMAD.IADD R79, R9, 0x1, R79 ;  /* 0x00000001094f7824 */ /* 0x000fe200078e024f */
[----:B------:R-:W-:Y:S01]  /*26d0*/  LEA.HI R9, R8, R7, RZ, 0x6 ;  /* 0x0000000708097211 */ /* 0x000fe200078f30ff */
[----:B------:R-:W-:Y:S01]  /*26e0*/  IMAD R63, R63, UR5, R10 ;  /* 0x000000053f3f7c24 */ /* 0x000fe2000f8e020a */
[----:B------:R-:W-:Y:S01]  /*26f0*/  LEA.HI R5, R6, R5, RZ, 0x6 ;  /* 0x0000000506057211 */ /* 0x000fe200078f30ff */
[----:B------:R-:W-:Y:S01]  /*2700*/  IMAD.SHL.U32 R35, R35, 0x40, RZ ;  /* 0x0000004023237824 */ /* 0x000fe200078e00ff */
[----:B------:R-:W-:-:S02]  /*2710*/  LOP3.LUT R8, R34, 0x38, R90, 0xf8, !PT ;  /* 0x0000003822087812 */ /* 0x000fc400078ef85a */
[----:B------:R-:W-:Y:S01]  /*2720*/  LOP3.LUT R10, R34, 0x38, R92, 0xf8, !PT ;  /* 0x00000038220a7812 */ /* 0x000fe200078ef85c */
[----:B------:R-:W-:Y:S01]  /*2730*/  IMAD.SHL.U32 R34, R218, 0x40, RZ ;  /* 0x00000040da227824 */ /* 0x000fe200078e00ff */
[----:B------:R-:W0:Y:S01]  /*2740*/  S2R R104, SR_TID.X ;  /* 0x0000000000687919 */ /* 0x000e220000002100 */
[----:B------:R-:W-:Y:S01]  /*2750*/  LOP3.LUT R35, R35, 0x1c0, RZ, 0xc0, !PT ;  /* 0x000001c023237812 */ /* 0x000fe200078ec0ff */
[----:B------:R-:W-:Y:S01]  /*2760*/  IMAD.SHL.U32 R6, R5, 0x40, RZ ;  /* 0x0000004005067824 */ /* 0x000fe200078e00ff */
[----:B------:R-:W-:Y:S01]  /*2770*/  LOP3.LUT R5, R90, 0x38, RZ, 0xc0, !PT ;  /* 0x000000385a057812 */ /* 0x000fe200078ec0ff */
[----:B------:R-:W-:Y:S01]  /*2780*/  IMAD.SHL.U32 R36, R218, 0x40, RZ ;  /* 0x00000040da247824 */ /* 0x000fe200078e00ff */
[----:B------:R-:W-:Y:S01]  /*2790*/  LOP3.LUT R34, R34, 0x1c0, RZ, 0xc0, !PT ;  /* 0x000001c022227812 */ /* 0x000fe200078ec0ff */
[----:B------:R-:W-:Y:S01]  /*27a0*/  IMAD.WIDE.U32 R84, R218, R20, R200 ;  /* 0x00000014da547225 */ /* 0x000fe200078e00c8 */
[----:B------:R-:W-:-:S03]  /*27b0*/  SHF.R.U32.HI R35, RZ, 0x3, R35 ;  /* 0x00000003ff237819 */ /* 0x000fc60000011623 */
[----:B------:R-:W-:Y:S01]  /*27c0*/  IMAD.WIDE.U32 R82, R218, R20, R18 ;  /* 0x00000014da527225 */ /* 0x000fe200078e0012 */
[----:B------:R-:W-:Y:S02]  /*27d0*/  LOP3.LUT R7, R92, 0x38, RZ, 0xc0, !PT ;  /* 0x000000385c077812 */ /* 0x000fe400078ec0ff */
[----:B------:R-:W-:Y:S01]  /*27e0*/  LOP3.LUT R5, R5, 0x1c0, R36, 0xf8, !PT ;  /* 0x000001c005057812 */ /* 0x000fe200078ef824 */
[----:B------:R-:W-:Y:S01]  /*27f0*/  IMAD.SHL.U32 R9, R9, 0x40, RZ ;  /* 0x0000004009097824 */ /* 0x000fe200078e00ff */
[----:B------:R-:W-:Y:S01]  /*2800*/  SHF.R.U32.HI R34, RZ, 0x3, R34 ;  /* 0x00000003ff227819 */ /* 0x000fe20000011622 */
[----:B------:R-:W-:Y:S02]  /*2810*/  IMAD.IADD R85, R85, 0x1, R11 ;  /* 0x0000000155557824 */ /* 0x000fe400078e020b */
[----:B------:R-:W-:Y:S01]  /*2820*/  IMAD.IADD R83, R11, 0x1, R83 ;  /* 0x000000010b537824 */ /* 0x000fe200078e0253 */
[----:B------:R-:W-:Y:S02]  /*2830*/  LOP3.LUT R11, R8, R35, RZ, 0x3c, !PT ;  /* 0x00000023080b7212 */ /* 0x000fe400078e3cff */
[----:B------:R-:W-:-:S02]  /*2840*/  LOP3.LUT R6, R6, 0xfffff000, RZ, 0xc0, !PT ;  /* 0xfffff00006067812 */ /* 0x000fc400078ec0ff */
[----:B------:R-:W-:Y:S02]  /*2850*/  LOP3.LUT R8, R7, 0x1c0, R36, 0xf8, !PT ;  /* 0x000001c007087812 */ /* 0x000fe400078ef824 */
[----:B------:R-:W-:Y:S02]  /*2860*/  LOP3.LUT R7, R5, R34, RZ, 0x3c, !PT ;  /* 0x0000002205077212 */ /* 0x000fe400078e3cff */
[----:B------:R-:W-:Y:S02]  /*2870*/  LOP3.LUT R9, R9, 0xfffff000, RZ, 0xc0, !PT ;  /* 0xfffff00009097812 */ /* 0x000fe400078ec0ff */
[----:B------:R-:W-:Y:S02]  /*2880*/  LOP3.LUT R10, R10, R35, RZ, 0x3c, !PT ;  /* 0x000000230a0a7212 */ /* 0x000fe400078e3cff */
[----:B-----5:R-:W-:Y:S02]  /*2890*/  SHF.R.S32.HI R27, RZ, 0x1f, R23 ;  /* 0x0000001fff1b7819 */ /* 0x020fe40000011417 */
[----:B---3--:R-:W-:-:S02]  /*28a0*/  IADD3 R5, R11, R6, R26 ;  /* 0x000000060b057210 */ /* 0x008fc40007ffe01a */
[----:B----4-:R-:W-:Y:S02]  /*28b0*/  IADD3 R6, R7, R6, R14 ;  /* 0x0000000607067210 */ /* 0x010fe40007ffe00e */
[----:B------:R-:W-:Y:S01]  /*28c0*/  IADD3 R7, R10, R9, R26 ;  /* 0x000000090a077210 */ /* 0x000fe20007ffe01a */
[----:B------:R-:W-:Y:S01]  /*28d0*/  IMAD R26, R27, R28, RZ ;  /* 0x0000001c1b1a7224 */ /* 0x000fe200078e02ff */
[----:B------:R-:W-:Y:S02]  /*28e0*/  LOP3.LUT R8, R8, R34, RZ, 0x3c, !PT ;  /* 0x0000002208087212 */ /* 0x000fe400078e3cff */
[----:B------:R-:W-:Y:S01]  /*28f0*/  IADD3 R76, P1, R218, R77, RZ ;  /* 0x0000004dda4c7210 */ /* 0x000fe20007f3e0ff */
[C---:B------:R-:W-:Y:S01]  /*2900*/  IMAD R35, R23.reuse, R29, R26 ;  /* 0x0000001d17237224 */ /* 0x040fe200078e021a */
[----:B------:R-:W-:Y:S01]  /*2910*/  IADD3 R8, R8, R9, R14 ;  /* 0x0000000908087210 */ /* 0x000fe20007ffe00e */
[----:B------:R-:W-:-:S04]  /*2920*/  IMAD.WIDE.U32 R80, R23, R28, R80 ;  /* 0x0000001c17507225 */ /* 0x000fc800078e0050 */
[----:B------:R-:W-:Y:S01]  /*2930*/  IMAD.WIDE.U32 R78, R23, R28, R78 ;  /* 0x0000001c174e7225 */ /* 0x000fe200078e004e */
[----:B------:R-:W-:-:S03]  /*2940*/  SHF.R.S32.HI R91, RZ, 0x3, R92 ;  /* 0x00000003ff5b7819 */ /* 0x000fc6000001145c */
[-C--:B------:R-:W-:Y:S02]  /*2950*/  IMAD R14, R27, R20.reuse, RZ ;  /* 0x000000141b0e7224 */ /* 0x080fe400078e02ff */
[----:B------:R-:W-:Y:S02]  /*2960*/  IMAD.X R77, R32, 0x1, R33, P1 ;  /* 0x00000001204d7824 */ /* 0x000fe400008e0621 */
[----:B------:R-:W-:Y:S02]  /*2970*/  IMAD.IADD R33, R81, 0x1, R35 ;  /* 0x0000000151217824 */ /* 0x000fe400078e0223 */
[----:B------:R-:W-:Y:S01]  /*2980*/  IMAD.IADD R34, R35, 0x1, R79 ;  /* 0x0000000123227824 */ /* 0x000fe200078e024f */
[----:B------:R-:W-:Y:S01]  /*2990*/  SHF.R.S32.HI R35, RZ, 0x3, R90 ;  /* 0x00000003ff237819 */ /* 0x000fe2000001145a */
[C---:B------:R-:W-:Y:S01]  /*29a0*/  IMAD R37, R23.reuse, R21, R14 ;  /* 0x0000001517257224 */ /* 0x040fe200078e020e */
[----:B------:R-:W-:Y:S01]  /*29b0*/  LOP3.LUT R90, R90, 0xfffffff8, RZ, 0xc0, !PT ;  /* 0xfffffff85a5a7812 */ /* 0x000fe200078ec0ff */
[----:B------:R-:W-:Y:S01]  /*29c0*/  IMAD.WIDE.U32 R84, R23, R20, R84 ;  /* 0x0000001417547225 */ /* 0x000fe200078e0054 */
[----:B------:R-:W-:-:S02]  /*29d0*/  LOP3.LUT R92, R92, 0xfffffff8, RZ, 0xc0, !PT ;  /* 0xfffffff85c5c7812 */ /* 0x000fc400078ec0ff */
[C---:B------:R-:W-:Y:S01]  /*29e0*/  SHF.L.U64.HI R9, R12.reuse, 0x6, R13 ;  /* 0x000000060c097819 */ /* 0x040fe2000001020d */
[----:B------:R-:W-:Y:S01]  /*29f0*/  IMAD.WIDE.U32 R82, R23, R20, R82 ;  /* 0x0000001417527225 */ /* 0x000fe200078e0052 */
[----:B------:R-:W-:Y:S02]  /*2a00*/  SHF.L.U64.HI R10, R12, 0x5, R13 ;  /* 0x000000050c0a7819 */ /* 0x000fe4000001020d */
[--C-:B------:R-:W-:Y:S01]  /*2a10*/  SHF.L.U64.HI R13, R20, 0x6, R21.reuse ;  /* 0x00000006140d7819 */ /* 0x100fe20000010215 */
[----:B------:R-:W-:Y:S01]  /*2a20*/  IMAD.SHL.U32 R11, R12, 0x40, RZ ;  /* 0x000000400c0b7824 */ /* 0x000fe200078e00ff */
[C---:B------:R-:W-:Y:S01]  /*2a30*/  SHF.L.U64.HI R14, R20.reuse, 0x5, R21 ;  /* 0x00000005140e7819 */ /* 0x040fe20000010215 */
[----:B------:R-:W-:Y:S01]  /*2a40*/  IMAD.SHL.U32 R15, R20, 0x40, RZ ;  /* 0x00000040140f7824 */ /* 0x000fe200078e00ff */
[C-C-:B------:R-:W-:Y:S01]  /*2a50*/  SHF.L.U64.HI R21, R28.reuse, 0x6, R29.reuse ;  /* 0x000000061c157819 */ /* 0x140fe2000001021d */
[C---:B------:R-:W-:Y:S01]  /*2a60*/  IMAD.SHL.U32 R27, R28.reuse, 0x40, RZ ;  /* 0x000000401c1b7824 */ /* 0x040fe200078e00ff */
[----:B------:R-:W-:Y:S01]  /*2a70*/  SHF.L.U64.HI R26, R28, 0x5, R29 ;  /* 0x000000051c1a7819 */ /* 0x000fe2000001021d */
[----:B------:R-:W-:Y:S01]  /*2a80*/  IMAD.SHL.U32 R12, R12, 0x20, RZ ;  /* 0x000000200c0c7824 */ /* 0x000fe200078e00ff */
[----:B0-----:R-:W-:Y:S01]  /*2a90*/  LEA.HI R104, R104, 0x8, RZ, 0x19 ;  /* 0x0000000868687811 */ /* 0x001fe200078fc8ff */
[----:B------:R-:W-:Y:S01]  /*2aa0*/  IMAD.SHL.U32 R20, R20, 0x20, RZ ;  /* 0x0000002014147824 */ /* 0x000fe200078e00ff */
[----:B------:R-:W-:Y:S01]  /*2ab0*/  SHF.R.S32.HI R96, RZ, 0x1f, R90 ;  /* 0x0000001fff607819 */ /* 0x000fe2000001145a */
[----:B------:R-:W-:Y:S01]  /*2ac0*/  IMAD.SHL.U32 R28, R28, 0x20, RZ ;  /* 0x000000201c1c7824 */ /* 0x000fe200078e00ff */
[----:B------:R-:W-:Y:S01]  /*2ad0*/  SHF.R.S32.HI R97, RZ, 0x1f, R92 ;  /* 0x0000001fff617819 */ /* 0x000fe2000001145c */
[----:B------:R-:W-:-:S02]  /*2ae0*/  IMAD.SHL.U32 R29, R39, 0x2, RZ ;  /* 0x00000002271d7824 */ /* 0x000fc400078e00ff */
[----:B------:R-:W-:Y:S02]  /*2af0*/  IMAD.IADD R32, R37, 0x1, R83 ;  /* 0x0000000125207824 */ /* 0x000fe400078e0253 */
[----:B------:R-:W-:Y:S01]  /*2b00*/  IMAD.IADD R98, R87, 0x1, R63 ;  /* 0x0000000157627824 */ /* 0x000fe200078e023f */
[----:B--2---:R-:W-:Y:S01]  /*2b10*/  ISETP.GE.AND P0, PT, R30, UR6, PT ;  /* 0x000000061e007c0c */ /* 0x004fe2000bf06270 */
[----:B------:R-:W-:-:S05]  /*2b20*/  VIADD R30, R218, 0x20 ;  /* 0x00000020da1e7836 */ /* 0x000fca0000000000 */
[----:B------:R-:W-:Y:S02]  /*2b30*/  SHF.R.S32.HI R102, RZ, 0x1f, R30 ;  /* 0x0000001fff667819 */ /* 0x000fe4000001141e */
[----:B------:R-:W-:-:S04]  /*2b40*/  SEL R30, RZ, 0x8, P0 ;  /* 0x00000008ff1e7807 */ /* 0x000fc80000000000 */
[C---:B------:R-:W-:Y:S02]  /*2b50*/  LOP3.LUT R95, R31.reuse, R30, RZ, 0xfc, !PT ;  /* 0x0000001e1f5f7212 */ /* 0x040fe400078efcff */
[----:B------:R-:W-:Y:S01]  /*2b60*/  LOP3.LUT R30, R31, 0x1, RZ, 0xc0, !PT ;  /* 0x000000011f1e7812 */ /* 0x000fe200078ec0ff */
[----:B------:R-:W-:Y:S01]  /*2b70*/  IMAD.IADD R31, R85, 0x1, R37 ;  /* 0x00000001551f7824 */ /* 0x000fe200078e0225 */
[C---:B------:R-:W-:Y:S02]  /*2b80*/  LOP3.LUT R93, R95.reuse, 0x2, RZ, 0xc0, !PT ;  /* 0x000000025f5d7812 */ /* 0x040fe400078ec0ff */
[C---:B------:R-:W-:Y:S02]  /*2b90*/  LOP3.LUT R94, R95.reuse, 0x4, RZ, 0xc0, !PT ;  /* 0x000000045f5e7812 */ /* 0x040fe400078ec0ff */
[----:B------:R-:W-:-:S07]  /*2ba0*/  LOP3.LUT R95, R95, 0x8, RZ, 0xc0, !PT ;  /* 0x000000085f5f7812 */ /* 0x000fce00078ec0ff */
.L_x_1842:
[----:B-1--4-:R-:W2:Y:S01]  /*2bb0*/  LDL R41, [R1+0x50] ;  /* 0x0000500001297983 */ /* 0x012ea20000100800 */
[----:B0-----:R-:W0:Y:S01]  /*2bc0*/  LDC R120, c[0x0][0x3f4] ;  /* 0x0000fd00ff787b82 */ /* 0x001e220000000800 */
[----:B------:R-:W-:Y:S01]  /*2bd0*/  VIADD R40, R25, 0xffffffff ;  /* 0xffffffff19287836 */ /* 0x000fe20000000000 */
[----:B------:R-:W-:Y:S05]  /*2be0*/  YIELD ;  /* 0x0000000000007946 */ /* 0x000fea0003800000 */
[----:B------:R-:W-:Y:S01]  /*2bf0*/  SHF.R.S32.HI R39, RZ, 0x1f, R40 ;  /* 0x0000001fff277819 */ /* 0x000fe20000011428 */
[----:B------:R-:W1:Y:S01]  /*2c00*/  LDC.64 R108, c[0x0][0x2e8] ;  /* 0x0000ba00ff6c7b82 */ /* 0x000e620000000a00 */
[-C--:B------:R-:W-:Y:S01]  /*2c10*/  IMAD R36, R9, R40.reuse, RZ ;  /* 0x0000002809247224 */ /* 0x080fe200078e02ff */
[----:B------:R-:W-:Y:S01]  /*2c20*/  BSSY B0, `(.L_x_1767) ;  /* 0x0000571000007945 */ /* 0x000fe20003800000 */
[----:B------:R-:W-:-:S04]  /*2c30*/  IMAD.WIDE.U32 R112, R11, R40, RZ ;  /* 0x000000280b707225 */ /* 0x000fc800078e00ff */
[----:B------:R-:W-:Y:S01]  /*2c40*/  IMAD R73, R39, R11, R36 ;  /* 0x0000000b27497224 */ /* 0x000fe200078e0224 */
[CC--:B------:R-:W-:Y:S02]  /*2c50*/  IADD3 R37, P0, R3.reuse, R112.reuse, RZ ;  /* 0x0000007003257210 */ /* 0x0c0fe40007f1e0ff */
[----:B------:R-:W-:Y:S01]  /*2c60*/  IADD3 R25, P4, P5, R3, R112, R12 ;  /* 0x0000007003197210 */ /* 0x000fe20007d9e00c */
[----:B------:R-:W-:-:S04]  /*2c70*/  IMAD.IADD R73, R113, 0x1, R73 ;  /* 0x0000000171497824 */ /* 0x000fc800078e0249 */
[----:B------:R-:W-:Y:S01]  /*2c80*/  IMAD.X R38, R73, 0x1, R4, P0 ;  /* 0x0000000149267824 */ /* 0x000fe200000e0604 */
[----:B0-----:R-:W-:Y:S02]  /*2c90*/  ISETP.GE.AND P0, PT, R120, 0x1, PT ;  /* 0x000000017800780c */ /* 0x001fe40003f06270 */
[----:B------:R-:W-:Y:S02]  /*2ca0*/  IADD3.X R36, R4, R73, R10, P4, P5 ;  /* 0x0000004904247210 */ /* 0x000fe400027ea40a */
[-C--:B-1----:R-:W-:Y:S02]  /*2cb0*/  LEA R50, P1, R37, R108.reuse, 0x1 ;  /* 0x0000006c25327211 */ /* 0x082fe400078208ff */
[----:B------:R-:W-:Y:S02]  /*2cc0*/  LEA R48, P6, R25, R108, 0x1 ;  /* 0x0000006c19307211 */ /* 0x000fe400078c08ff */
[----:B------:R-:W-:Y:S02]  /*2cd0*/  LEA.HI.X R51, R37, R109, R38, 0x1, P1 ;  /* 0x0000006d25337211 */ /* 0x000fe400008f0c26 */
[----:B------:R-:W-:-:S02]  /*2ce0*/  ISETP.GT.AND P1, PT, R40, R24, PT ;  /* 0x000000182800720c */ /* 0x000fc40003f24270 */
[----:B------:R-:W-:Y:S01]  /*2cf0*/  LEA.HI.X R49, R25, R109, R36, 0x1, P6 ;  /* 0x0000006d19317211 */ /* 0x000fe200030f0c24 */
[----:B------:R-:W-:Y:S01]  /*2d00*/  IMAD.MOV.U32 R25, RZ, RZ, R40 ;  /* 0x000000ffff197224 */ /* 0x000fe200078e0028 */
[----:B------:R-:W-:Y:S01]  /*2d10*/  P2R R100, PR, RZ, 0x2 ;  /* 0x00000002ff647803 */ /* 0x000fe20000000000 */
[----:B--2---:R-:W-:-:S04]  /*2d20*/  IMAD R101, R17, 0x4000, R41 ;  /* 0x0000400011657824 */ /* 0x004fc800078e0229 */
[----:B------:R-:W-:Y:S01]  /*2d30*/  IMAD R101, R101, 0x2, R16 ;  /* 0x0000000265657824 */ /* 0x000fe200078e0210 */
[----:B------:R-:W-:Y:S06]  /*2d40*/  @!P0 BRA `(.L_x_1768) ;  /* 0x0000005000cc8947 */ /* 0x000fec0003800000 */
[----:B------:R-:W-:Y:S01]  /*2d50*/  ULDC.U8 UR4, c[0x0][0x410] ;  /* 0x0001040000047ab9 */ /* 0x000fe20000000000 */
[-C--:B------:R-:W-:Y:S01]  /*2d60*/  IMAD R36, R21, R40.reuse, RZ ;  /* 0x0000002815247224 */ /* 0x080fe200078e02ff */
[----:B------:R-:W-:Y:S01]  /*2d70*/  ISETP.NE.AND P0, PT, RZ, UR4, PT ;  /* 0x00000004ff007c0c */ /* 0x000fe2000bf05270 */
[-C--:B------:R-:W-:Y:S02]  /*2d80*/  IMAD R38, R13, R40.reuse, RZ ;  /* 0x000000280d267224 */ /* 0x080fe400078e02ff */
        /* <DEDUP_REMOVED lines=25> */
[----:B------:R-:W-:Y:S01]  /*2f20*/  ISETP.GE.AND P5, PT, R200, R120, PT ;  /* 0x00000078c800720c */ /* 0x000fe20003fa6270 */
[----:B------:R-:W-:Y:S01]  /*2f30*/  IMAD.X R38, R99, 0x1, R33, P1 ;  /* 0x0000000163267824 */ /* 0x000fe200008e0621 */
[----:B------:R-:W-:Y:S01]  /*2f40*/  LEA R36, P1, R37, UR4, 0x1 ;  /* 0x0000000425247c11 */ /* 0x000fe2000f8208ff */
[----:B------:R-:W-:Y:S01]  /*2f50*/  IMAD.X R42, R107, 0x1, R31, P4 ;  /* 0x000000016b2a7824 */ /* 0x000fe200020e061f */
[----:B------:R-:W-:-:S02]  /*2f60*/  CS2R R110, SRZ ;  /* 0x00000000006e7805 */ /* 0x000fc4000001ff00 */
[-C--:B------:R-:W-:Y:S02]  /*2f70*/  ISETP.GE.AND P4, PT, R234, R120.reuse, PT ;  /* 0x00000078ea00720c */ /* 0x080fe40003f86270 */
[----:B------:R-:W-:Y:S01]  /*2f80*/  LEA.HI.X R37, R37, UR5, R38, 0x1, P1 ;  /* 0x0000000525257c11 */ /* 0x000fe200088f0c26 */
[----:B------:R-:W-:Y:S02]  /*2f90*/  ULDC.64 UR4, c[0x0][0x400] ;  /* 0x0001000000047ab9 */ /* 0x000fe40000000a00 */
[C---:B------:R-:W-:Y:S02]  /*2fa0*/  LEA R38, P1, R39.reuse, UR4, 0x1 ;  /* 0x0000000427267c11 */ /* 0x040fe4000f8208ff */
[----:B------:R0:W5:Y:S02]  /*2fb0*/  @!P5 LDG.E.64 R108, desc[UR60][R36.64] ;  /* 0x0000003c246cd981 */ /* 0x000164000c1e1b00 */
        /* <DEDUP_REMOVED lines=16> */
.L_x_1771:
[----:B------:R-:W-:Y:S05]  /*30c0*/  BSYNC B1 ;  /* 0x0000000000017941 */ /* 0x000fea0003800000 */
.L_x_1770:
        /* <DEDUP_REMOVED lines=8> */
[----:B------:R-:W-:Y:S01]  /*3150*/  CS2R R54, SRZ ;  /* 0x0000000000367805 */ /* 0x000fe2000001ff00 */
[----:B-----5:R-:W-:Y:S01]  /*3160*/  IMAD.MOV.U32 R112, RZ, RZ, R60 ;  /* 0x000000ffff707224 */ /* 0x020fe200078e003c */
[----:B------:R-:W-:Y:S01]  /*3170*/  CS2R R58, SRZ ;  /* 0x00000000003a7805 */ /* 0x000fe2000001ff00 */
[----:B------:R-:W-:-:S04]  /*3180*/  IMAD.MOV.U32 R113, RZ, RZ, R61 ;  /* 0x000000ffff717224 */ /* 0x000fc800078e003d */
[----:B------:R-:W-:Y:S05]  /*3190*/  @P4 BRA `(.L_x_1773) ;  /* 0x0000000000784947 */ /* 0x000fea0003800000 */
        /* <DEDUP_REMOVED lines=30> */
.L_x_1773:
[----:B------:R-:W-:Y:S05]  /*3380*/  BSYNC B1 ;  /* 0x0000000000017941 */ /* 0x000fea0003800000 */
.L_x_1772:
        /* <DEDUP_REMOVED lines=41> */
[----:B------:R-:W-:Y:S01]  /*3620*/  ISETP.NE.AND P1, PT, R233, 0x3, PT ;  /* 0x00000003e900780c */ /* 0x000fe20003f25270 */
        /* <DEDUP_REMOVED lines=23> */
.L_x_1774:
[----:B------:R-:W2:Y:S01]  /*37a0*/  LDL R36, [R1] ;  /* 0x0000000001247983 */ /* 0x000ea20000100800 */
[----:B------:R-:W-:Y:S01]  /*37b0*/  IMAD R99, R17, 0x8, R16 ;  /* 0x0000000811637824 */ /* 0x000fe200078e0210 */
[----:B------:R-:W-:Y:S01]  /*37c0*/  BSSY B1, `(.L_x_1775) ;  /* 0x0000004000017945 */ /* 0x000fe20003800000 */
[----:B--2---:R-:W-:-:S04]  /*37d0*/  SHF.L.U32 R107, R36, 0x1f, RZ ;  /* 0x0000001f246b7819 */ /* 0x004fc800000006ff */
[----:B------:R-:W0:Y:S02]  /*37e0*/  SYNCS.PHASECHK.TRANS64.TRYWAIT P5, [R99+URZ+0x30890], R107 ;  /* 0x0308906b630075a7 */ /* 0x000e2400080a017f */
[----:B0-----:R-:W-:Y:S05]  /*37f0*/  @!P5 BRA `(.L_x_1776) ;  /* 0x0000027800c8d947 */ /* 0x001fea0003800000 */
.L_x_2237:
[----:B------:R-:W-:Y:S05]  /*3800*/  BSYNC B1 ;  /* 0x0000000000017941 */ /* 0x000fea0003800000 */
.L_x_1775:
        /* <DEDUP_REMOVED lines=30> */
[----:B------:R-:W-:Y:S01]  /*39f0*/  FMUL.FTZ R39, R39, R134 ;  /* 0x0000008627277220 */ /* 0x000fe20000410000 */
[----:B------:R-:W-:Y:S01]  /*3a00*/  LOP3.LUT R36, R36, 0xffff0000, RZ, 0xc0, !PT ;  /* 0xffff000024247812 */ /* 0x000fe200078ec0ff */
[C---:B------:R-:W-:Y:S01]  /*3a10*/  FMUL.FTZ R143, R109.reuse, R140 ;  /* 0x0000008c6d8f7220 */ /* 0x040fe20000410000 */
[----:B------:R-:W-:Y:S01]  /*3a20*/  FMUL.FTZ R109, R109, R136 ;  /* 0x000000886d6d7220 */ /* 0x000fe20000410000 */
        /* <DEDUP_REMOVED lines=21> */
.L_x_1782:
[----:B------:R-:W-:Y:S05]  /*3b80*/  BSYNC B3 ;  /* 0x0000000000037941 */ /* 0x000fea0003800000 */
.L_x_1781:
[----:B--2---:R1:W-:Y:S02]  /*3b90*/  STG.E.128 desc[UR60][R50.64], R36 ;  /* 0x0000002432007986 */ /* 0x0043e4000c101d3c */
.L_x_1780:
[----:B------:R-:W-:Y:S05]  /*3ba0*/  BSYNC B2 ;  /* 0x0000000000027941 */ /* 0x000fea0003800000 */
.L_x_1779:
        /* <DEDUP_REMOVED lines=20> */
[C---:B------:R-:W-:Y:S01]  /*3cf0*/  LOP3.LUT R134, R133.reuse, 0xffff0000, RZ, 0xc0, !PT ;  /* 0xffff000085867812 */ /* 0x040fe200078ec0ff */
        /* <DEDUP_REMOVED lines=32> */
.L_x_1786:
[----:B------:R-:W-:Y:S05]  /*3f00*/  BSYNC B3 ;  /* 0x0000000000037941 */ /* 0x000fea0003800000 */
.L_x_1785:
[----:B--2---:R2:W-:Y:S02]  /*3f10*/  STG.E.128 desc[UR60][R50.64+0x80], R36 ;  /* 0x0000802432007986 */ /* 0x0045e4000c101d3c */
.L_x_1784:
[----:B------:R-:W-:Y:S05]  /*3f20*/  BSYNC B2 ;  /* 0x0000000000027941 */ /* 0x000fea0003800000 */
.L_x_1783:
[----:B------:R-:W-:Y:S01]  /*3f30*/  ISETP.NE.AND P0, PT, R94, RZ, PT ;  /* 0x000000ff5e00720c */ /* 0x000fe20003f05270 */
[----:B------:R-:W-:-:S12]  /*3f40*/  BSSY B2, `(.L_x_1787) ;  /* 0x0000036000027945 */ /* 0x000fd80003800000 */
[----:B------:R-:W-:Y:S05]  /*3f50*/  @!P0 BRA `(.L_x_1788) ;  /* 0x0000000000d08947 */ /* 0x000fea0003800000 */
[----:B-12---:R1:W2:Y:S01]  /*3f60*/  LDS.128 R36, [R101+0x24400] ;  /* 0x0244000065247984 */ /* 0x0062a20000000c00 */
        /* <DEDUP_REMOVED lines=49> */
.L_x_1790:
[----:B------:R-:W-:Y:S05]  /*4280*/  BSYNC B3 ;  /* 0x0000000000037941 */ /* 0x000fea0003800000 */
.L_x_1789:
[----:B--2---:R3:W-:Y:S02]  /*4290*/  STG.E.128 desc[UR60][R50.64+0x100], R36 ;  /* 0x0001002432007986 */ /* 0x0047e4000c101d3c */
.L_x_1788:
[----:B------:R-:W-:Y:S05]  /*42a0*/  BSYNC B2 ;  /* 0x0000000000027941 */ /* 0x000fea0003800000 */
.L_x_1787:
        /* <DEDUP_REMOVED lines=30> */
[----:B------:R-:W-:Y:S01]  /*4490*/  LOP3.LUT R128, R128, 0xffff0000, RZ, 0xc0, !PT ;  /* 0xffff000080807812 */ /* 0x000fe200078ec0ff */
[-C--:B------:R-:W-:Y:S01]  /*44a0*/  FMUL.FTZ R61, R61, R65.reuse ;  /* 0x000000413d3d7220 */ /* 0x080fe20000410000 */
[----:B------:R-:W-:Y:S01]  /*44b0*/  LOP3.LUT R126, R126, 0xffff0000, RZ, 0xc0, !PT ;  /* 0xffff00007e7e7812 */ /* 0x000fe200078ec0ff */
[----:B------:R-:W-:Y:S02]  /*44c0*/  IMAD.U32 R125, R125, 0x10000, RZ ;  /* 0x000100007d7d7824 */ /* 0x000fe400078e00ff */
[C---:B------:R-:W-:Y:S01]  /*44d0*/  FFMA.FTZ R73, R38.reuse, R64, -R73 ;  /* 0x0000004026497223 */ /* 0x040fe20000010849 */
[----:B------:R-:W-:Y:S01]  /*44e0*/  FFMA.FTZ R66, R38, R66, R39 ;  /* 0x0000004226427223 */ /* 0x000fe20000010027 */
[----:B------:R-:W-:Y:S01]  /*44f0*/  FFMA.FTZ R75, R60, R65, -R75 ;  /* 0x000000413c4b7223 */ /* 0x000fe2000001084b */
[----:B------:R-:W-:Y:S01]  /*4500*/  FMUL.FTZ R38, R36, R127 ;  /* 0x0000007f24267220 */ /* 0x000fe20000410000 */
[----:B------:R-:W-:Y:S01]  /*4510*/  FFMA.FTZ R60, R60, R67, R61 ;  /* 0x000000433c3c7223 */ /* 0x000fe2000001003d */
[C---:B------:R-:W-:Y:S01]  /*4520*/  FMUL.FTZ R39, R63.reuse, R128 ;  /* 0x000000803f277220 */ /* 0x040fe20000410000 */
[-C--:B------:R-:W-:Y:S01]  /*4530*/  FMUL.FTZ R36, R36, R125.reuse ;  /* 0x0000007d24247220 */ /* 0x080fe20000410000 */
        /* <DEDUP_REMOVED lines=10> */
[----:B------:R-:W-:-:S07]  /*45e0*/  IMAD.MOV.U32 R38, RZ, RZ, R60 ;  /* 0x000000ffff267224 */ /* 0x000fce00078e003c */
.L_x_1792:
[----:B------:R-:W-:Y:S05]  /*45f0*/  BSYNC B2 ;  /* 0x0000000000027941 */ /* 0x000fea0003800000 */
.L_x_1791:
[----:B--2---:R4:W-:Y:S02]  /*4600*/  STG.E.128 desc[UR60][R50.64+0x180], R36 ;  /* 0x0001802432007986 */ /* 0x0049e4000c101d3c */
.L_x_1778:
[----:B------:R-:W-:Y:S05]  /*4610*/  BSYNC B1 ;  /* 0x0000000000017941 */ /* 0x000fea0003800000 */
.L_x_1777:
        /* <DEDUP_REMOVED lines=54> */
.L_x_1797:
[----:B------:R-:W-:Y:S05]  /*4980*/  BSYNC B2 ;  /* 0x0000000000027941 */ /* 0x000fea0003800000 */
.L_x_1796:
[----:B--2---:R1:W-:Y:S02]  /*4990*/  STG.E.128 desc[UR60][R48.64], R36 ;  /* 0x0000002430007986 */ /* 0x0043e4000c101d3c */
.L_x_1795:
[----:B------:R-:W-:Y:S05]  /*49a0*/  BSYNC B1 ;  /* 0x0000000000017941 */ /* 0x000fea0003800000 */
.L_x_1794:
        /* <DEDUP_REMOVED lines=53> */
.L_x_1801:
[----:B------:R-:W-:Y:S05]  /*4d00*/  BSYNC B2 ;  /* 0x0000000000027941 */ /* 0x000fea0003800000 */
.L_x_1800:
[----:B--2---:R1:W-:Y:S02]  /*4d10*/  STG.E.128 desc[UR60][R48.64+0x80], R36 ;  /* 0x0000802430007986 */ /* 0x0043e4000c101d3c */
.L_x_1799:
[----:B------:R-:W-:Y:S05]  /*4d20*/  BSYNC B1 ;  /* 0x0000000000017941 */ /* 0x000fea0003800000 */
.L_x_1798:
        /* <DEDUP_REMOVED lines=53> */
.L_x_1805:
[----:B------:R-:W-:Y:S05]  /*5080*/  BSYNC B2 ;  /* 0x0000000000027941 */ /* 0x000fea0003800000 */
.L_x_1804:
[----:B--2---:R1:W-:Y:S02]  /*5090*/  STG.E.128 desc[UR60][R48.64+0x100], R36 ;  /* 0x0001002430007986 */ /* 0x0043e4000c101d3c */
.L_x_1803:
[----:B------:R-:W-:Y:S05]  /*50a0*/  BSYNC B1 ;  /* 0x0000000000017941 */ /* 0x000fea0003800000 */
.L_x_1802:
        /* <DEDUP_REMOVED lines=52> */
.L_x_1807:
[----:B------:R-:W-:Y:S05]  /*53f0*/  BSYNC B1 ;  /* 0x0000000000017941 */ /* 0x000fea0003800000 */
.L_x_1806:
[----:B--2---:R1:W-:Y:S01]  /*5400*/  STG.E.128 desc[UR60][R48.64+0x180], R36 ;  /* 0x0001802430007986 */ /* 0x0043e2000c101d3c */
[----:B------:R-:W-:Y:S05]  /*5410*/  BRA `(.L_x_1793) ;  /* 0x0000002c00c47947 */ /* 0x000fea0003800000 */
.L_x_1769:
        /* <DEDUP_REMOVED lines=32> */
[----:B------:R0:W5:Y:S04]  /*5620*/  @!P5 LDG.E.128 R36, desc[UR60][R52.64+0x80] ;  /* 0x0000803c3424d981 */ /* 0x000168000c1e1d00 */
[----:B------:R0:W5:Y:S04]  /*5630*/  @!P1 LDG.E.128 R40, desc[UR60][R52.64] ;  /* 0x0000003c34289981 */ /* 0x000168000c1e1d00 */
[----:B------:R0:W5:Y:S04]  /*5640*/  @!P1 LDG.E.128 R48, desc[UR60][R56.64] ;  /* 0x0000003c38309981 */ /* 0x000168000c1e1d00 */
[----:B------:R0:W5:Y:S02]  /*5650*/  @!P5 LDG.E.128 R44, desc[UR60][R56.64+0x80] ;  /* 0x0000803c382cd981 */ /* 0x000164000c1e1d00 */
.L_x_1809:
[----:B------:R-:W-:Y:S05]  /*5660*/  BSYNC B1 ;  /* 0x0000000000017941 */ /* 0x000fea0003800000 */
.L_x_1808:
        /* <DEDUP_REMOVED lines=25> */
[----:B------:R-:W-:Y:S02]  /*5800*/  LEA R68, P5, R71, UR4, 0x1 ;  /* 0x0000000447447c11 */ /* 0x000fe4000f8a08ff */
        /* <DEDUP_REMOVED lines=11> */
.L_x_1811:
[----:B------:R-:W-:Y:S05]  /*58c0*/  BSYNC B1 ;  /* 0x0000000000017941 */ /* 0x000fea0003800000 */
.L_x_1810:
[----:B0-----:R-:W-:Y:S01]  /*58d0*/  IMAD.MOV.U32 R68, RZ, RZ, R36 ;  /* 0x000000ffff447224 */ /* 0x001fe200078e0024 */
        /* <DEDUP_REMOVED lines=64> */
.L_x_1812:
[----:B------:R-:W2:Y:S01]  /*5ce0*/  LDL R68, [R1] ;  /* 0x0000000001447983 */ /* 0x000ea20000100800 */
[----:B------:R-:W-:Y:S01]  /*5cf0*/  IMAD R99, R17, 0x8, R16 ;  /* 0x0000000811637824 */ /* 0x000fe200078e0210 */
[----:B------:R-:W0:Y:S01]  /*5d00*/  LDC R122, c[0x0][0x2f4] ;  /* 0x0000bd00ff7a7b82 */ /* 0x000e220000000800 */
[----:B------:R-:W-:Y:S07]  /*5d10*/  BSSY B1, `(.L_x_1813) ;  /* 0x0000005000017945 */ /* 0x000fee0003800000 */
[----:B------:R-:W1:Y:S01]  /*5d20*/  LDC.64 R110, c[0x0][0x300] ;  /* 0x0000c000ff6e7b82 */ /* 0x000e620000000a00 */
[----:B--2---:R-:W-:-:S04]  /*5d30*/  SHF.L.U32 R107, R68, 0x1f, RZ ;  /* 0x0000001f446b7819 */ /* 0x004fc800000006ff */
[----:B------:R-:W2:Y:S02]  /*5d40*/  SYNCS.PHASECHK.TRANS64.TRYWAIT P5, [R99+URZ+0x30890], R107 ;  /* 0x0308906b630075a7 */ /* 0x000ea400080a017f */
[----:B012---:R-:W-:Y:S05]  /*5d50*/  @!P5 BRA `(.L_x_1814) ;  /* 0x000002540084d947 */ /* 0x007fea0003800000 */
.L_x_2238:
[----:B------:R-:W-:Y:S05]  /*5d60*/  BSYNC B1 ;  /* 0x0000000000017941 */ /* 0x000fea0003800000 */
.L_x_1813:
[----:B------:R-:W-:Y:S01]  /*5d70*/  BSSY B1, `(.L_x_1815) ;  /* 0x0000117000017945 */ /* 0x000fe20003800000 */
[----:B------:R-:W-:Y:S02]  /*5d80*/  IMAD.IADD R124, R122, 0x1, -R29 ;  /* 0x000000017a7c7824 */ /* 0x000fe400078e0a1d */
[----:B------:R-:W-:Y:S01]  /*5d90*/  IMAD.MOV.U32 R113, RZ, RZ, R73 ;  /* 0x000000ffff717224 */ /* 0x000fe200078e0049 */
[----:B------:R-:W-:Y:S06]  /*5da0*/  @P4 BRA `(.L_x_1816) ;  /* 0x00000010004c4947 */ /* 0x000fec0003800000 */
[----:B------:R-:W-:Y:S01]  /*5db0*/  ISETP.NE.AND P4, PT, R30, RZ, PT ;  /* 0x000000ff1e00720c */ /* 0x000fe20003f85270 */
[-C--:B------:R-:W-:Y:S01]  /*5dc0*/  IMAD.WIDE.U32 R114, R218, R110.reuse, R112 ;  /* 0x0000006eda727225 */ /* 0x080fe200078e0070 */
[----:B------:R-:W-:Y:S01]  /*5dd0*/  SHF.R.S32.HI R68, RZ, 0x1f, R218 ;  /* 0x0000001fff447819 */ /* 0x000fe200000114da */
[----:B------:R-:W-:Y:S04]  /*5de0*/  BSSY B2, `(.L_x_1817) ;  /* 0x0000089000027945 */ /* 0x000fe80003800000 */
[----:B------:R-:W-:-:S04]  /*5df0*/  IMAD R68, R68, R110, RZ ;  /* 0x0000006e44447224 */ /* 0x000fc800078e02ff */
[----:B------:R-:W-:-:S04]  /*5e00*/  IMAD R131, R218, R111, R68 ;  /* 0x0000006fda837224 */ /* 0x000fc800078e0244 */
[----:B------:R-:W-:Y:S01]  /*5e10*/  IMAD.IADD R131, R131, 0x1, R115 ;  /* 0x0000000183837824 */ /* 0x000fe200078e0273 */
[----:B------:R-:W-:Y:S06]  /*5e20*/  @!P4 BRA `(.L_x_1818) ;  /* 0x000000080010c947 */ /* 0x000fec0003800000 */
[----:B------:R-:W2:Y:S01]  /*5e30*/  LDL R75, [R1+0x3c] ;  /* 0x00003c00014b7983 */ /* 0x000ea20000100800 */
[----:B------:R-:W-:Y:S01]  /*5e40*/  SEL R68, R29, R124, !P3 ;  /* 0x0000007c1d447207 */ /* 0x000fe20005800000 */
[----:B------:R-:W-:Y:S01]  /*5e50*/  IMAD.SHL.U32 R116, R218, 0x40, RZ ;  /* 0x00000040da747824 */ /* 0x000fe200078e00ff */
[----:B------:R-:W-:Y:S01]  /*5e60*/  IADD3 R72, P4, P5, R88, R114, R90 ;  /* 0x0000007258487210 */ /* 0x000fe20007d9e05a */
[----:B------:R-:W-:Y:S01]  /*5e70*/  IMAD.SHL.U32 R117, R218, 0x40, RZ ;  /* 0x00000040da757824 */ /* 0x000fe200078e00ff */
[----:B------:R-:W-:Y:S01]  /*5e80*/  SHF.R.S32.HI R69, RZ, 0x1f, R68 ;  /* 0x0000001fff457819 */ /* 0x000fe20000011444 */
[----:B------:R-:W-:Y:S01]  /*5e90*/  BSSY B3, `(.L_x_1819) ;  /* 0x000007b000037945 */ /* 0x000fe20003800000 */
[----:B------:R-:W-:Y:S02]  /*5ea0*/  IADD3.X R74, R0, R131, R96, P4, P5 ;  /* 0x00000083004a7210 */ /* 0x000fe400027ea460 */
[----:B------:R-:W-:Y:S02]  /*5eb0*/  LEA.HI R68, R69, R68, RZ, 0x4 ;  /* 0x0000004445447211 */ /* 0x000fe400078f20ff */
[----:B------:R-:W-:-:S02]  /*5ec0*/  LOP3.LUT R116, R116, 0x1c0, RZ, 0xc0, !PT ;  /* 0x000001c074747812 */ /* 0x000fc400078ec0ff */
[----:B------:R-:W-:Y:S02]  /*5ed0*/  LEA.HI.SX32 R68, R68, R35, 0x1c ;  /* 0x0000002344447211 */ /* 0x000fe400078fe2ff */
[----:B------:R-:W-:Y:S02]  /*5ee0*/  SHF.R.U32.HI R116, RZ, 0x3, R116 ;  /* 0x00000003ff747819 */ /* 0x000fe40000011674 */
[----:B------:R-:W-:Y:S01]  /*5ef0*/  SHF.R.S32.HI R71, RZ, 0x1f, R68 ;  /* 0x0000001fff477819 */ /* 0x000fe20000011444 */
[----:B------:R-:W-:-:S03]  /*5f00*/  IMAD.SHL.U32 R69, R68, 0x8, RZ ;  /* 0x0000000844457824 */ /* 0x000fc600078e00ff */
[----:B------:R-:W-:Y:S02]  /*5f10*/  LEA.HI R71, R71, R68, RZ, 0x3 ;  /* 0x0000004447477211 */ /* 0x000fe400078f18ff */
[----:B------:R-:W-:-:S03]  /*5f20*/  ISETP.GE.AND P4, PT, R69, R122, PT ;  /* 0x0000007a4500720c */ /* 0x000fc60003f86270 */
[----:B------:R-:W-:-:S05]  /*5f30*/  IMAD.SHL.U32 R71, R71, 0x200, RZ ;  /* 0x0000020047477824 */ /* 0x000fca00078e00ff */
[----:B------:R-:W-:-:S05]  /*5f40*/  LOP3.LUT R71, R71, 0x7ffff000, RZ, 0xc0, !PT ;  /* 0x7ffff00047477812 */ /* 0x000fca00078ec0ff */
[--C-:B------:R-:W-:Y:S02]  /*5f50*/  @!P4 SHF.R.S32.HI R70, RZ, 0x1f, R69.reuse ;  /* 0x0000001fff46c819 */ /* 0x100fe40000011445 */
[----:B------:R-:W-:Y:S02]  /*5f60*/  @!P4 IADD3 R73, P5, P6, R88, R114, R69 ;  /* 0x000000725849c210 */ /* 0x000fe40007ebe045 */
[----:B------:R-:W-:Y:S02]  /*5f70*/  LOP3.LUT R69, R69, 0x38, RZ, 0xc0, !PT ;  /* 0x0000003845457812 */ /* 0x000fe400078ec0ff */
[----:B------:R-:W-:Y:S02]  /*5f80*/  @!P4 IADD3.X R70, R0, R131, R70, P5, P6 ;  /* 0x000000830046c210 */ /* 0x000fe40002fec446 */
[----:B------:R-:W-:-:S04]  /*5f90*/  LOP3.LUT R69, R69, 0x1c0, R117, 0xf8, !PT ;  /* 0x000001c045457812 */ /* 0x000fc800078ef875 */
[----:B------:R-:W-:Y:S01]  /*5fa0*/  LOP3.LUT R68, R69, R116, RZ, 0x3c, !PT ;  /* 0x0000007445447212 */ /* 0x000fe200078e3cff */
[----:B------:R-:W-:Y:S01]  /*5fb0*/  IMAD R69, R17, 0x4000, R6 ;  /* 0x0000400011457824 */ /* 0x000fe200078e0206 */
[----:B------:R-:W-:-:S03]  /*5fc0*/  LEA R116, P5, R72, R108, 0x1 ;  /* 0x0000006c48747211 */ /* 0x000fc600078a08ff */
[----:B------:R-:W-:Y:S01]  /*5fd0*/  IMAD R69, R69, 0x2, R16 ;  /* 0x0000000245457824 */ /* 0x000fe200078e0210 */
[----:B------:R-:W-:Y:S02]  /*5fe0*/  LEA.HI.X R117, R72, R109, R74, 0x1, P5 ;  /* 0x0000006d48757211 */ /* 0x000fe400028f0c4a */
[----:B------:R-:W-:-:S04]  /*5ff0*/  @!P4 LEA R118, P5, R73, R108, 0x1 ;  /* 0x0000006c4976c211 */ /* 0x000fc800078a08ff */
[----:B------:R-:W-:Y:S02]  /*6000*/  @!P4 LEA.HI.X R119, R73, R109, R70, 0x1, P5 ;  /* 0x0000006d4977c211 */ /* 0x000fe400028f0c46 */
[----:B------:R-:W-:Y:S02]  /*6010*/  ISETP.GE.AND P5, PT, R18, R120, PT ;  /* 0x000000781200720c */ /* 0x000fe40003fa6270 */
[----:B--2---:R-:W-:-:S05]  /*6020*/  IADD3 R68, R68, R71, R75 ;  /* 0x0000004744447210 */ /* 0x004fca0007ffe04b */
[----:B------:R-:W-:-:S04]  /*6030*/  IMAD R71, R17, 0x4000, R68 ;  /* 0x0000400011477824 */ /* 0x000fc800078e0244 */
[----:B------:R-:W-:Y:S02]  /*6040*/  IMAD R72, R71, 0x2, R16 ;  /* 0x0000000247487824 */ /* 0x000fe400078e0210 */
[----:B------:R-:W1:Y:S04]  /*6050*/  LDS.128 R68, [R69+0x20400] ;  /* 0x0204000045447984 */ /* 0x000e680000000c00 */
[----:B------:R-:W2:Y:S01]  /*6060*/  LDS.128 R72, [R72+0x20400] ;  /* 0x0204000048487984 */ /* 0x000ea20000000c00 */
[----:B------:R-:W-:Y:S05]  /*6070*/  @P5 BRA `(.L_x_1820) ;  /* 0x0000000400705947 */ /* 0x000fea0003800000 */
[----:B------:R-:W-:Y:S01]  /*6080*/  SHF.R.U32.HI R157, RZ, 0x10, R49 ;  /* 0x00000010ff9d7819 */ /* 0x000fe20000011631 */
[----:B--2---:R-:W-:Y:S01]  /*6090*/  IMAD.U32 R152, R75, 0x10000, RZ ;  /* 0x000100004b987824 */ /* 0x004fe200078e00ff */
[----:B------:R-:W-:Y:S01]  /*60a0*/  SHF.R.U32.HI R159, RZ, 0x10, R41 ;  /* 0x00000010ff9f7819 */ /* 0x000fe20000011629 */
[----:B------:R-:W-:Y:S01]  /*60b0*/  IMAD.U32 R155, R73, 0x10000, RZ ;  /* 0x00010000499b7824 */ /* 0x000fe200078e00ff */
[----:B------:R-:W-:Y:S01]  /*60c0*/  SHF.R.U64 R158, R42, 0x10, R43 ;  /* 0x000000102a9e7819 */ /* 0x000fe2000000122b */
[----:B-1----:R-:W-:Y:S01]  /*60d0*/  IMAD.U32 R148, R71, 0x10000, RZ ;  /* 0x0001000047947824 */ /* 0x002fe200078e00ff */
[----:B------:R-:W-:Y:S01]  /*60e0*/  SHF.R.U64 R153, R50, 0x10, R51 ;  /* 0x0000001032997819 */ /* 0x000fe20000001233 */
[----:B------:R-:W-:Y:S01]  /*60f0*/  IMAD.U32 R150, R69, 0x10000, RZ ;  /* 0x0001000045967824 */ /* 0x000fe200078e00ff */
[----:B------:R-:W-:Y:S01]  /*6100*/  PRMT R157, R164, 0x5410, R157 ;  /* 0x00005410a49d7816 */ /* 0x000fe2000000009d */
[----:B------:R-:W-:Y:S01]  /*6110*/  IMAD.U32 R42, R70, 0x10000, RZ ;  /* 0x00010000462a7824 */ /* 0x000fe200078e00ff */
[----:B------:R-:W-:-:S02]  /*6120*/  LOP3.LUT R50, R75, 0xffff0000, RZ, 0xc0, !PT ;  /* 0xffff00004b327812 */ /* 0x000fc400078ec0ff */
[----:B------:R-:W-:Y:S02]  /*6130*/  PRMT R75, R161, 0x5410, R159 ;  /* 0x00005410a14b7816 */ /* 0x000fe4000000009f */
[----:B------:R-:W-:Y:S01]  /*6140*/  SHF.R.U64 R160, R40, 0x10, R41 ;  /* 0x0000001028a07819 */ /* 0x000fe20000001229 */
[----:B------:R-:W-:Y:S01]  /*6150*/  IMAD.U32 R41, R72, 0x10000, RZ ;  /* 0x0001000048297824 */ /* 0x000fe200078e00ff */
[----:B------:R-:W-:Y:S01]  /*6160*/  SHF.R.U64 R149, R48, 0x10, R49 ;  /* 0x0000001030957819 */ /* 0x000fe20000001231 */
[----:B------:R-:W-:Y:S01]  /*6170*/  IMAD.U32 R40, R68, 0x10000, RZ ;  /* 0x0001000044287824 */ /* 0x000fe200078e00ff */
[----:B------:R-:W-:Y:S02]  /*6180*/  SHF.R.U32.HI R154, RZ, 0x10, R51 ;  /* 0x00000010ff9a7819 */ /* 0x000fe40000011633 */
[----:B------:R-:W-:Y:S01]  /*6190*/  PRMT R49, R123, 0x5432, R158 ;  /* 0x000054327b317816 */ /* 0x000fe2000000009e */
[----:B------:R-:W-:Y:S01]  /*61a0*/  IMAD.U32 R158, R157, 0x10000, RZ ;  /* 0x000100009d9e7824 */ /* 0x000fe200078e00ff */
[----:B------:R-:W-:Y:S01]  /*61b0*/  SHF.R.U32.HI R156, RZ, 0x10, R43 ;  /* 0x00000010ff9c7819 */ /* 0x000fe2000001162b */
[----:B------:R-:W-:Y:S01]  /*61c0*/  IMAD.U32 R43, R74, 0x10000, RZ ;  /* 0x000100004a2b7824 */ /* 0x000fe200078e00ff */
[----:B------:R-:W-:-:S02]  /*61d0*/  LOP3.LUT R151, R73, 0xffff0000, RZ, 0xc0, !PT ;  /* 0xffff000049977812 */ /* 0x000fc400078ec0ff */
[----:B------:R-:W-:Y:S01]  /*61e0*/  LOP3.LUT R48, R71, 0xffff0000, RZ, 0xc0, !PT ;  /* 0xffff000047307812 */ /* 0x000fe200078ec0ff */
[----:B------:R-:W-:Y:S01]  /*61f0*/  IMAD.U32 R71, R75, 0x10000, RZ ;  /* 0x000100004b477824 */ /* 0x000fe200078e00ff */
[----:B------:R-:W-:Y:S02]  /*6200*/  LOP3.LUT R51, R69, 0xffff0000, RZ, 0xc0, !PT ;  /* 0xffff000045337812 */ /* 0x000fe400078ec0ff */
[----:B------:R-:W-:Y:S02]  /*6210*/  PRMT R73, R126, 0x5432, R160 ;  /* 0x000054327e497816 */ /* 0x000fe400000000a0 */
[----:B------:R-:W-:Y:S01]  /*6220*/  PRMT R69, R162, 0x5410, R153 ;  /* 0x00005410a2457816 */ /* 0x000fe20000000099 */
[----:B------:R-:W-:Y:S01]  /*6230*/  FMUL.FTZ R153, R155, R158 ;  /* 0x0000009e9b997220 */ /* 0x000fe20000410000 */
[----:B------:R-:W-:Y:S02]  /*6240*/  PRMT R159, R125, 0x5432, R154 ;  /* 0x000054327d9f7816 */ /* 0x000fe4000000009a */
[----:B------:R-:W-:Y:S01]  /*6250*/  LOP3.LUT R160, R157, 0xffff0000, RZ, 0xc0, !PT ;  /* 0xffff00009da07812 */ /* 0x000fe200078ec0ff */
[-C--:B------:R-:W-:Y:S01]  /*6260*/  FMUL.FTZ R157, R155, R71.reuse ;  /* 0x000000479b9d7220 */ /* 0x080fe20000410000 */
[----:B------:R-:W-:Y:S01]  /*6270*/  PRMT R156, R121, 0x5432, R156 ;  /* 0x00005432799c7816 */ /* 0x000fe2000000009c */
[----:B------:R-:W-:Y:S01]  /*6280*/  FFMA.FTZ R71, R150, R71, -R153 ;  /* 0x0000004796477223 */ /* 0x000fe20000010899 */
[----:B------:R-:W-:Y:S01]  /*6290*/  LOP3.LUT R154, R75, 0xffff0000, RZ, 0xc0, !PT ;  /* 0xffff00004b9a7812 */ /* 0x000fe200078ec0ff */
[----:B------:R-:W-:-:S02]  /*62a0*/  IMAD.U32 R155, R159, 0x10000, RZ ;  /* 0x000100009f9b7824 */ /* 0x000fc400078e00ff */
[C---:B------:R-:W-:Y:S01]  /*62b0*/  FMUL.FTZ R162, R151.reuse, R160 ;  /* 0x000000a097a27220 */ /* 0x040fe20000410000 */
[----:B------:R-:W-:Y:S02]  /*62c0*/  IMAD.U32 R153, R156, 0x10000, RZ ;  /* 0x000100009c997824 */ /* 0x000fe400078e00ff */
[----:B------:R-:W-:Y:S01]  /*62d0*/  FFMA.FTZ R75, R150, R158, R157 ;  /* 0x0000009e964b7223 */ /* 0x000fe2000001009d */
[-C--:B------:R-:W-:Y:S01]  /*62e0*/  FMUL.FTZ R158, R151, R154.reuse ;  /* 0x0000009a979e7220 */ /* 0x080fe20000410000 */
[----:B------:R-:W-:Y:S01]  /*62f0*/  FFMA.FTZ R150, R51, R154, -R162 ;  /* 0x0000009a33967223 */ /* 0x000fe200000108a2 */
[C---:B------:R-:W-:Y:S01]  /*6300*/  FMUL.FTZ R151, R152.reuse, R155 ;  /* 0x0000009b98977220 */ /* 0x040fe20000410000 */
[----:B------:R-:W-:Y:S01]  /*6310*/  LOP3.LUT R159, R159, 0xffff0000, RZ, 0xc0, !PT ;  /* 0xffff00009f9f7812 */ /* 0x000fe200078ec0ff */
[-C--:B------:R-:W-:Y:S01]  /*6320*/  FMUL.FTZ R154, R152, R153.reuse ;  /* 0x00000099989a7220 */ /* 0x080fe20000410000 */
[----:B------:R-:W-:Y:S01]  /*6330*/  PRMT R149, R163, 0x5410, R149 ;  /* 0x00005410a3957816 */ /* 0x000fe20000000095 */
[----:B------:R-:W-:Y:S01]  /*6340*/  FFMA.FTZ R152, R51, R160, R158 ;  /* 0x000000a033987223 */ /* 0x000fe2000001009e */
[----:B------:R-:W-:Y:S01]  /*6350*/  FFMA.FTZ R51, R148, R153, -R151 ;  /* 0x0000009994337223 */ /* 0x000fe20000010897 */
[----:B------:R-:W-:Y:S01]  /*6360*/  LOP3.LUT R153, R156, 0xffff0000, RZ, 0xc0, !PT ;  /* 0xffff00009c997812 */ /* 0x000fe200078ec0ff */
[----:B------:R-:W-:Y:S01]  /*6370*/  FFMA.FTZ R148, R148, R155, R154 ;  /* 0x0000009b94947223 */ /* 0x000fe2000001009a */
[----:B------:R-:W-:Y:S01]  /*6380*/  FMUL.FTZ R155, R50, R159 ;  /* 0x0000009f329b7220 */ /* 0x000fe20000410000 */
[----:B------:R-:W-:Y:S01]  /*6390*/  IMAD.U32 R154, R149, 0x10000, RZ ;  /* 0x00010000959a7824 */ /* 0x000fe200078e00ff */
[----:B------:R-:W-:Y:S01]  /*63a0*/  LOP3.LUT R72, R72, 0xffff0000, RZ, 0xc0, !PT ;  /* 0xffff000048487812 */ /* 0x000fe200078ec0ff */
[----:B------:R-:W-:-:S02]  /*63b0*/  IMAD.U32 R151, R73, 0x10000, RZ ;  /* 0x0001000049977824 */ /* 0x000fc400078e00ff */
[-C--:B------:R-:W-:Y:S01]  /*63c0*/  FMUL.FTZ R157, R50, R153.reuse ;  /* 0x00000099329d7220 */ /* 0x080fe20000410000 */
[----:B------:R-:W-:Y:S01]  /*63d0*/  FFMA.FTZ R156, R48, R153, -R155 ;  /* 0x00000099309c7223 */ /* 0x000fe2000001089b */
[-C--:B------:R-:W-:Y:S01]  /*63e0*/  FMUL.FTZ R153, R41, R154.reuse ;  /* 0x0000009a29997220 */ /* 0x080fe20000410000 */
[----:B------:R-:W-:Y:S01]  /*63f0*/  LOP3.LUT R149, R149, 0xffff0000, RZ, 0xc0, !PT ;  /* 0xffff000095957812 */ /* 0x000fe200078ec0ff */
[-C--:B------:R-:W-:Y:S01]  /*6400*/  FMUL.FTZ R41, R41, R151.reuse ;  /* 0x0000009729297220 */ /* 0x080fe20000410000 */
[----:B------:R-:W-:Y:S01]  /*6410*/  LOP3.LUT R68, R68, 0xffff0000, RZ, 0xc0, !PT ;  /* 0xffff000044447812 */ /* 0x000fe200078ec0ff */
[C---:B------:R-:W-:Y:S01]  /*6420*/  FFMA.FTZ R153, R40.reuse, R151, -R153 ;  /* 0x0000009728997223 */ /* 0x040fe20000010899 */
[----:B------:R-:W-:Y:S01]  /*6430*/  LOP3.LUT R73, R73, 0xffff0000, RZ, 0xc0, !PT ;  /* 0xffff000049497812 */ /* 0x000fe200078ec0ff */
[----:B------:R-:W-:Y:S01]  /*6440*/  FFMA.FTZ R154, R40, R154, R41 ;  /* 0x0000009a289a7223 */ /* 0x000fe20000010029 */
[----:B------:R-:W-:Y:S01]  /*6450*/  FMUL.FTZ R155, R72, R149 ;  /* 0x00000095489b7220 */ /* 0x000fe20000410000 */
[----:B------:R-:W-:Y:S01]  /*6460*/  IMAD.U32 R41, R69, 0x10000, RZ ;  /* 0x0001000045297824 */ /* 0x000fe200078e00ff */
[----:B------:R-:W-:Y:S01]  /*6470*/  LOP3.LUT R74, R74, 0xffff0000, RZ, 0xc0, !PT ;  /* 0xffff00004a4a7812 */ /* 0x000fe200078ec0ff */
[----:B------:R-:W-:Y:S01]  /*6480*/  IMAD.U32 R40, R49, 0x10000, RZ ;  /* 0x0001000031287824 */ /* 0x000fe200078e00ff */
[----:B------:R-:W-:Y:S01]  /*6490*/  LOP3.LUT R69, R69, 0xffff0000, RZ, 0xc0, !PT ;  /* 0xffff000045457812 */ /* 0x000fe200078ec0ff */
[----:B------:R-:W-:Y:S01]  /*64a0*/  FFMA.FTZ R157, R48, R159, R157 ;  /* 0x0000009f309d7223 */ /* 0x000fe2000001009d */
[----:B------:R-:W-:Y:S01]  /*64b0*/  LOP3.LUT R49, R49, 0xffff0000, RZ, 0xc0, !PT ;  /* 0xffff000031317812 */ /* 0x000fe200078ec0ff */
[-C--:B------:R-:W-:Y:S01]  /*64c0*/  FMUL.FTZ R151, R72, R73.reuse ;  /* 0x0000004948977220 */ /* 0x080fe20000410000 */
[----:B------:R-:W-:Y:S01]  /*64d0*/  FFMA.FTZ R48, R68, R73, -R155 ;  /* 0x0000004944307223 */ /* 0x000fe2000001089b */
[C---:B------:R-:W-:Y:S01]  /*64e0*/  FMUL.FTZ R73, R43.reuse, R41 ;  /* 0x000000292b497220 */ /* 0x040fe20000410000 */
[-C--:B------:R-:W-:Y:S01]  /*64f0*/  FMUL.FTZ R50, R43, R40.reuse ;  /* 0x000000282b327220 */ /* 0x080fe20000410000 */
[----:B------:R-:W-:Y:S01]  /*6500*/  LOP3.LUT R70, R70, 0xffff0000, RZ, 0xc0, !PT ;  /* 0xffff000046467812 */ /* 0x000fe200078ec0ff */
[C---:B------:R-:W-:Y:S01]  /*6510*/  FMUL.FTZ R43, R74.reuse, R69 ;  /* 0x000000454a2b7220 */ /* 0x040fe20000410000 */
[----:B------:R-:W-:Y:S01]  /*6520*/  FMUL.FTZ R74, R74, R49 ;  /* 0x000000314a4a7220 */ /* 0x000fe20000410000 */
[C---:B------:R-:W-:Y:S01]  /*6530*/  FFMA.FTZ R73, R42.reuse, R40, -R73 ;  /* 0x000000282a497223 */ /* 0x040fe20000010849 */
[----:B------:R-:W-:Y:S01]  /*6540*/  FFMA.FTZ R50, R42, R41, R50 ;  /* 0x000000292a327223 */ /* 0x000fe20000010032 */
[C---:B------:R-:W-:Y:S01]  /*6550*/  FFMA.FTZ R40, R70.reuse, R49, -R43 ;  /* 0x0000003146287223 */ /* 0x040fe2000001082b */
[----:B------:R-:W-:Y:S01]  /*6560*/  FFMA.FTZ R69, R70, R69, R74 ;  /* 0x0000004546457223 */ /* 0x000fe2000001004a */
[----:B------:R-:W-:Y:S01]  /*6570*/  F2FP.BF16.F32.PACK_AB R71, R150, R71 ;  /* 0x000000479647723e */ /* 0x000fe200000010ff */
[----:B------:R-:W-:Y:S01]  /*6580*/  FFMA.FTZ R151, R68, R149, R151 ;  /* 0x0000009544977223 */ /* 0x000fe20000010097 */
[----:B------:R-:W-:-:S02]  /*6590*/  F2FP.BF16.F32.PACK_AB R75, R152, R75 ;  /* 0x0000004b984b723e */ /* 0x000fc400000010ff */
[----:B------:R-:W-:Y:S02]  /*65a0*/  F2FP.BF16.F32.PACK_AB R51, R156, R51 ;  /* 0x000000339c33723e */ /* 0x000fe400000010ff */
        /* <DEDUP_REMOVED lines=8> */
[----:B------:R-:W-:-:S07]  /*6630*/  IMAD.MOV.U32 R75, RZ, RZ, R148 ;  /* 0x000000ffff4b7224 */ /* 0x000fce00078e0094 */
.L_x_1820:
[----:B------:R-:W-:Y:S05]  /*6640*/  BSYNC B3 ;  /* 0x0000000000037941 */ /* 0x000fea0003800000 */
.L_x_1819:
[----:B-1----:R1:W-:Y:S04]  /*6650*/  STG.E.128 desc[UR60][R116.64], R68 ;  /* 0x0000004474007986 */ /* 0x0023e8000c101d3c */
[----:B--2---:R1:W-:Y:S02]  /*6660*/  @!P4 STG.E.128 desc[UR60][R118.64], R72 ;  /* 0x000000487600c986 */ /* 0x0043e4000c101d3c */
.L_x_1818:
[----:B------:R-:W-:Y:S05]  /*6670*/  BSYNC B2 ;  /* 0x0000000000027941 */ /* 0x000fea0003800000 */
.L_x_1817:
[----:B------:R-:W-:-:S13]  /*6680*/  ISETP.NE.AND P4, PT, R93, RZ, PT ;  /* 0x000000ff5d00720c */ /* 0x000fda0003f85270 */
[----:B------:R-:W-:Y:S05]  /*6690*/  @!P4 BRA `(.L_x_1816) ;  /* 0x000000080010c947 */ /* 0x000fea0003800000 */
[----:B------:R-:W2:Y:S01]  /*66a0*/  LDL R50, [R1+0x3c] ;  /* 0x00003c0001327983 */ /* 0x000ea20000100800 */
[----:B------:R-:W-:Y:S01]  /*66b0*/  SEL R40, R29, R124, !P2 ;  /* 0x0000007c1d287207 */ /* 0x000fe20005000000 */
[----:B------:R-:W-:Y:S01]  /*66c0*/  IMAD.SHL.U32 R51, R218, 0x40, RZ ;  /* 0x00000040da337824 */ /* 0x000fe200078e00ff */
[----:B------:R-:W-:Y:S01]  /*66d0*/  IADD3 R48, P4, P5, R88, R114, R92 ;  /* 0x0000007258307210 */ /* 0x000fe20007d9e05c */
[----:B-1----:R-:W-:Y:S01]  /*66e0*/  IMAD.SHL.U32 R68, R218, 0x40, RZ ;  /* 0x00000040da447824 */ /* 0x002fe200078e00ff */
        /* <DEDUP_REMOVED lines=17> */
[----:B------:R-:W-:Y:S02]  /*6800*/  LOP3.LUT R41, R41, 0x1c0, R68, 0xf8, !PT ;  /* 0x000001c029297812 */ /* 0x000fe400078ef844 */
[----:B------:R-:W-:-:S02]  /*6810*/  LEA R68, P5, R48, R108, 0x1 ;  /* 0x0000006c30447211 */ /* 0x000fc400078a08ff */
[----:B------:R-:W-:Y:S01]  /*6820*/  LOP3.LUT R40, R41, R51, RZ, 0x3c, !PT ;  /* 0x0000003329287212 */ /* 0x000fe200078e3cff */
[----:B------:R-:W-:Y:S01]  /*6830*/  IMAD R41, R17, 0x4000, R8 ;  /* 0x0000400011297824 */ /* 0x000fe200078e0208 */
[----:B------:R-:W-:Y:S02]  /*6840*/  LEA.HI.X R69, R48, R109, R49, 0x1, P5 ;  /* 0x0000006d30457211 */ /* 0x000fe400028f0c31 */
[----:B------:R-:W-:Y:S01]  /*6850*/  @!P4 LEA R70, P5, R114, R108, 0x1 ;  /* 0x0000006c7246c211 */ /* 0x000fe200078a08ff */
[----:B------:R-:W-:-:S03]  /*6860*/  IMAD R41, R41, 0x2, R16 ;  /* 0x0000000229297824 */ /* 0x000fc600078e0210 */
        /* <DEDUP_REMOVED lines=8> */
[----:B------:R-:W-:Y:S02]  /*68f0*/  SHF.R.U32.HI R73, RZ, 0x10, R45 ;  /* 0x00000010ff497819 */ /* 0x000fe4000001162d */
[----:B------:R-:W-:Y:S02]  /*6900*/  SHF.R.U32.HI R116, RZ, 0x10, R37 ;  /* 0x00000010ff747819 */ /* 0x000fe40000011625 */
[----:B------:R-:W-:Y:S02]  /*6910*/  PRMT R144, R144, 0x5410, R73 ;  /* 0x0000541090907816 */ /* 0x000fe40000000049 */
[----:B------:R-:W-:Y:S01]  /*6920*/  SHF.R.U64 R72, R44, 0x10, R45 ;  /* 0x000000102c487819 */ /* 0x000fe2000000122d */
[----:B-1----:R-:W-:Y:S01]  /*6930*/  IMAD.U32 R44, R41, 0x10000, RZ ;  /* 0x00010000292c7824 */ /* 0x002fe200078e00ff */
[----:B------:R-:W-:Y:S01]  /*6940*/  PRMT R147, R147, 0x5410, R116 ;  /* 0x0000541093937816 */ /* 0x000fe20000000074 */
[----:B------:R-:W-:Y:S01]  /*6950*/  IMAD.U32 R73, R144, 0x10000, RZ ;  /* 0x0001000090497824 */ /* 0x000fe200078e00ff */
[--C-:B------:R-:W-:Y:S01]  /*6960*/  SHF.R.U64 R114, R38, 0x10, R39.reuse ;  /* 0x0000001026727819 */ /* 0x100fe20000001227 */
[----:B------:R-:W-:Y:S01]  /*6970*/  IMAD.U32 R38, R40, 0x10000, RZ ;  /* 0x0001000028267824 */ /* 0x000fe200078e00ff */
[----:B------:R-:W-:Y:S01]  /*6980*/  SHF.R.U32.HI R75, RZ, 0x10, R39 ;  /* 0x00000010ff4b7819 */ /* 0x000fe20000011627 */
[----:B--2---:R-:W-:Y:S01]  /*6990*/  IMAD.U32 R39, R49, 0x10000, RZ ;  /* 0x0001000031277824 */ /* 0x004fe200078e00ff */
[----:B------:R-:W-:-:S02]  /*69a0*/  SHF.R.U32.HI R115, RZ, 0x10, R47 ;  /* 0x00000010ff737819 */ /* 0x000fc4000001162f */
[----:B------:R-:W-:Y:S01]  /*69b0*/  PRMT R143, R143, 0x5410, R72 ;  /* 0x000054108f8f7816 */ /* 0x000fe20000000048 */
[----:B------:R-:W-:Y:S01]  /*69c0*/  IMAD.U32 R72, R147, 0x10000, RZ ;  /* 0x0001000093487824 */ /* 0x000fe200078e00ff */
[----:B------:R-:W-:Y:S01]  /*69d0*/  PRMT R140, R140, 0x5410, R75 ;  /* 0x000054108c8c7816 */ /* 0x000fe2000000004b */
[-C--:B------:R-:W-:Y:S01]  /*69e0*/  FMUL.FTZ R75, R39, R73.reuse ;  /* 0x00000049274b7220 */ /* 0x080fe20000410000 */
[----:B------:R-:W-:Y:S01]  /*69f0*/  SHF.R.U64 R74, R46, 0x10, R47 ;  /* 0x000000102e4a7819 */ /* 0x000fe2000000122f */
[----:B------:R-:W-:Y:S01]  /*6a00*/  IMAD.U32 R46, R43, 0x10000, RZ ;  /* 0x000100002b2e7824 */ /* 0x000fe200078e00ff */
[----:B------:R-:W-:Y:S01]  /*6a10*/  PRMT R142, R142, 0x5410, R115 ;  /* 0x000054108e8e7816 */ /* 0x000fe20000000073 */
[-C--:B------:R-:W-:Y:S01]  /*6a20*/  FMUL.FTZ R115, R39, R72.reuse ;  /* 0x0000004827737220 */ /* 0x080fe20000410000 */
[----:B------:R-:W-:Y:S01]  /*6a30*/  FFMA.FTZ R39, R44, R72, -R75 ;  /* 0x000000482c277223 */ /* 0x000fe2000001084b */
[----:B------:R-:W-:Y:S01]  /*6a40*/  LOP3.LUT R47, R49, 0xffff0000, RZ, 0xc0, !PT ;  /* 0xffff0000312f7812 */ /* 0x000fe200078ec0ff */
[----:B------:R-:W-:Y:S01]  /*6a50*/  IMAD.U32 R49, R51, 0x10000, RZ ;  /* 0x0001000033317824 */ /* 0x000fe200078e00ff */
[----:B------:R-:W-:Y:S01]  /*6a60*/  LOP3.LUT R144, R144, 0xffff0000, RZ, 0xc0, !PT ;  /* 0xffff000090907812 */ /* 0x000fe200078ec0ff */
[----:B------:R-:W-:Y:S01]  /*6a70*/  FFMA.FTZ R115, R44, R73, R115 ;  /* 0x000000492c737223 */ /* 0x000fe20000010073 */
[----:B------:R-:W-:Y:S01]  /*6a80*/  LOP3.LUT R72, R147, 0xffff0000, RZ, 0xc0, !PT ;  /* 0xffff000093487812 */ /* 0x000fe200078ec0ff */
[----:B------:R-:W-:Y:S01]  /*6a90*/  IMAD.U32 R44, R140, 0x10000, RZ ;  /* 0x000100008c2c7824 */ /* 0x000fe200078e00ff */
[----:B------:R-:W-:Y:S01]  /*6aa0*/  PRMT R141, R141, 0x5410, R74 ;  /* 0x000054108d8d7816 */ /* 0x000fe2000000004a */
[----:B------:R-:W-:Y:S01]  /*6ab0*/  IMAD.U32 R74, R142, 0x10000, RZ ;  /* 0x000100008e4a7824 */ /* 0x000fe200078e00ff */
[----:B------:R-:W-:Y:S01]  /*6ac0*/  SHF.R.U64 R117, R36, 0x10, R37 ;  /* 0x0000001024757819 */ /* 0x000fe20000001225 */
[----:B------:R-:W-:Y:S01]  /*6ad0*/  FMUL.FTZ R116, R47, R72 ;  /* 0x000000482f747220 */ /* 0x000fe20000410000 */
[----:B------:R-:W-:Y:S01]  /*6ae0*/  PRMT R145, R145, 0x5410, R114 ;  /* 0x0000541091917816 */ /* 0x000fe20000000072 */
[----:B------:R-:W-:Y:S01]  /*6af0*/  FMUL.FTZ R114, R47, R144 ;  /* 0x000000902f727220 */ /* 0x000fe20000410000 */
[----:B------:R-:W-:Y:S01]  /*6b00*/  LOP3.LUT R45, R41, 0xffff0000, RZ, 0xc0, !PT ;  /* 0xffff0000292d7812 */ /* 0x000fe200078ec0ff */
[C---:B------:R-:W-:Y:S01]  /*6b10*/  FMUL.FTZ R47, R49.reuse, R74 ;  /* 0x0000004a312f7220 */ /* 0x040fe20000410000 */
[----:B------:R-:W-:Y:S01]  /*6b20*/  FMUL.FTZ R49, R49, R44 ;  /* 0x0000002c31317220 */ /* 0x000fe20000410000 */
[----:B------:R-:W-:Y:S01]  /*6b30*/  PRMT R146, R146, 0x5410, R117 ;  /* 0x0000541092927816 */ /* 0x000fe20000000075 */
[----:B------:R-:W-:-:S02]  /*6b40*/  IMAD.U32 R41, R48, 0x10000, RZ ;  /* 0x0001000030297824 */ /* 0x000fc400078e00ff */
[----:B------:R-:W-:Y:S01]  /*6b50*/  FFMA.FTZ R114, R45, R72, -R114 ;  /* 0x000000482d727223 */ /* 0x000fe20000010872 */
[C---:B------:R-:W-:Y:S01]  /*6b60*/  FFMA.FTZ R72, R46.reuse, R44, -R47 ;  /* 0x0000002c2e487223 */ /* 0x040fe2000001082f */
[----:B------:R-:W-:Y:S01]  /*6b70*/  FFMA.FTZ R74, R46, R74, R49 ;  /* 0x0000004a2e4a7223 */ /* 0x000fe20000010031 */
[----:B------:R-:W-:Y:S01]  /*6b80*/  LOP3.LUT R51, R51, 0xffff0000, RZ, 0xc0, !PT ;  /* 0xffff000033337812 */ /* 0x000fe200078ec0ff */
[----:B------:R-:W-:Y:S01]  /*6b90*/  IMAD.U32 R46, R143, 0x10000, RZ ;  /* 0x000100008f2e7824 */ /* 0x000fe200078e00ff */
[----:B------:R-:W-:Y:S01]  /*6ba0*/  LOP3.LUT R142, R142, 0xffff0000, RZ, 0xc0, !PT ;  /* 0xffff00008e8e7812 */ /* 0x000fe200078ec0ff */
[----:B------:R-:W-:Y:S01]  /*6bb0*/  IMAD.U32 R44, R146, 0x10000, RZ ;  /* 0x00010000922c7824 */ /* 0x000fe200078e00ff */
[----:B------:R-:W-:Y:S01]  /*6bc0*/  LOP3.LUT R140, R140, 0xffff0000, RZ, 0xc0, !PT ;  /* 0xffff00008c8c7812 */ /* 0x000fe200078ec0ff */
[----:B------:R-:W-:Y:S01]  /*6bd0*/  FFMA.FTZ R116, R45, R144, R116 ;  /* 0x000000902d747223 */ /* 0x000fe20000010074 */
[----:B------:R-:W-:Y:S01]  /*6be0*/  LOP3.LUT R43, R43, 0xffff0000, RZ, 0xc0, !PT ;  /* 0xffff00002b2b7812 */ /* 0x000fe200078ec0ff */
[----:B------:R-:W-:Y:S01]  /*6bf0*/  FMUL.FTZ R47, R41, R46 ;  /* 0x0000002e292f7220 */ /* 0x000fe20000410000 */
[----:B------:R-:W-:Y:S01]  /*6c00*/  LOP3.LUT R48, R48, 0xffff0000, RZ, 0xc0, !PT ;  /* 0xffff000030307812 */ /* 0x000fe200078ec0ff */
[C---:B------:R-:W-:Y:S01]  /*6c10*/  FMUL.FTZ R118, R51.reuse, R142 ;  /* 0x0000008e33767220 */ /* 0x040fe20000410000 */
[----:B------:R-:W-:Y:S01]  /*6c20*/  FMUL.FTZ R144, R51, R140 ;  /* 0x0000008c33907220 */ /* 0x000fe20000410000 */
[----:B------:R-:W-:Y:S01]  /*6c30*/  LOP3.LUT R143, R143, 0xffff0000, RZ, 0xc0, !PT ;  /* 0xffff00008f8f7812 */ /* 0x000fe200078ec0ff */
[----:B------:R-:W-:Y:S01]  /*6c40*/  FMUL.FTZ R41, R41, R44 ;  /* 0x0000002c29297220 */ /* 0x000fe20000410000 */
[----:B------:R-:W-:Y:S01]  /*6c50*/  LOP3.LUT R45, R146, 0xffff0000, RZ, 0xc0, !PT ;  /* 0xffff0000922d7812 */ /* 0x000fe200078ec0ff */
[C---:B------:R-:W-:Y:S01]  /*6c60*/  FFMA.FTZ R51, R43.reuse, R140, -R118 ;  /* 0x0000008c2b337223 */ /* 0x040fe20000010876 */
[----:B------:R-:W-:Y:S01]  /*6c70*/  LOP3.LUT R40, R40, 0xffff0000, RZ, 0xc0, !PT ;  /* 0xffff000028287812 */ /* 0x000fe200078ec0ff */
[----:B------:R-:W-:Y:S01]  /*6c80*/  FFMA.FTZ R73, R43, R142, R144 ;  /* 0x0000008e2b497223 */ /* 0x000fe20000010090 */
[----:B------:R-:W-:Y:S01]  /*6c90*/  FFMA.FTZ R46, R38, R46, R41 ;  /* 0x0000002e262e7223 */ /* 0x000fe20000010029 */
[----:B------:R-:W-:-:S02]  /*6ca0*/  IMAD.U32 R37, R50, 0x10000, RZ ;  /* 0x0001000032257824 */ /* 0x000fc400078e00ff */
[----:B------:R-:W-:Y:S01]  /*6cb0*/  FMUL.FTZ R43, R48, R143 ;  /* 0x0000008f302b7220 */ /* 0x000fe20000410000 */
[----:B------:R-:W-:Y:S01]  /*6cc0*/  FFMA.FTZ R47, R38, R44, -R47 ;  /* 0x0000002c262f7223 */ /* 0x000fe2000001082f */
[-C--:B------:R-:W-:Y:S01]  /*6cd0*/  FMUL.FTZ R49, R48, R45.reuse ;  /* 0x0000002d30317220 */ /* 0x080fe20000410000 */
[----:B------:R-:W-:Y:S01]  /*6ce0*/  IMAD.U32 R41, R141, 0x10000, RZ ;  /* 0x000100008d297824 */ /* 0x000fe200078e00ff */
[----:B------:R-:W-:Y:S01]  /*6cf0*/  LOP3.LUT R50, R50, 0xffff0000, RZ, 0xc0, !PT ;  /* 0xffff000032327812 */ /* 0x000fe200078ec0ff */
[----:B------:R-:W-:Y:S01]  /*6d00*/  IMAD.U32 R38, R145, 0x10000, RZ ;  /* 0x0001000091267824 */ /* 0x000fe200078e00ff */
[----:B------:R-:W-:Y:S01]  /*6d10*/  LOP3.LUT R141, R141, 0xffff0000, RZ, 0xc0, !PT ;  /* 0xffff00008d8d7812 */ /* 0x000fe200078ec0ff */
[----:B------:R-:W-:Y:S01]  /*6d20*/  IMAD.U32 R36, R42, 0x10000, RZ ;  /* 0x000100002a247824 */ /* 0x000fe200078e00ff */
[----:B------:R-:W-:Y:S01]  /*6d30*/  LOP3.LUT R145, R145, 0xffff0000, RZ, 0xc0, !PT ;  /* 0xffff000091917812 */ /* 0x000fe200078ec0ff */
[C---:B------:R-:W-:Y:S01]  /*6d40*/  FFMA.FTZ R44, R40.reuse, R45, -R43 ;  /* 0x0000002d282c7223 */ /* 0x040fe2000001082b */
[----:B------:R-:W-:Y:S01]  /*6d50*/  FFMA.FTZ R49, R40, R143, R49 ;  /* 0x0000008f28317223 */ /* 0x000fe20000010031 */
[----:B------:R-:W-:Y:S01]  /*6d60*/  LOP3.LUT R42, R42, 0xffff0000, RZ, 0xc0, !PT ;  /* 0xffff00002a2a7812 */ /* 0x000fe200078ec0ff */
[C---:B------:R-:W-:Y:S01]  /*6d70*/  FMUL.FTZ R43, R37.reuse, R41 ;  /* 0x00000029252b7220 */ /* 0x040fe20000410000 */
[-C--:B------:R-:W-:Y:S01]  /*6d80*/  FMUL.FTZ R40, R37, R38.reuse ;  /* 0x0000002625287220 */ /* 0x080fe20000410000 */
        /* <DEDUP_REMOVED lines=18> */
.L_x_1822:
[----:B------:R-:W-:Y:S05]  /*6eb0*/  BSYNC B2 ;  /* 0x0000000000027941 */ /* 0x000fea0003800000 */
.L_x_1821:
[----:B-1----:R3:W-:Y:S04]  /*6ec0*/  STG.E.128 desc[UR60][R68.64], R40 ;  /* 0x0000002844007986 */ /* 0x0027e8000c101d3c */
[----:B--2---:R3:W-:Y:S02]  /*6ed0*/  @!P4 STG.E.128 desc[UR60][R70.64], R48 ;  /* 0x000000304600c986 */ /* 0x0047e4000c101d3c */
.L_x_1816:
[----:B------:R-:W-:Y:S05]  /*6ee0*/  BSYNC B1 ;  /* 0x0000000000017941 */ /* 0x000fea0003800000 */
.L_x_1815:
[----:B------:R-:W-:Y:S02]  /*6ef0*/  VIADD R37, R218, 0x20 ;  /* 0x00000020da257836 */ /* 0x000fe40000000000 */
[-C--:B------:R-:W-:Y:S02]  /*6f00*/  IMAD R36, R102, R110.reuse, RZ ;  /* 0x0000006e66247224 */ /* 0x080fe400078e02ff */
[----:B------:R-:W-:-:S04]  /*6f10*/  IMAD.WIDE.U32 R112, R37, R110, R112 ;  /* 0x0000006e25707225 */ /* 0x000fc800078e0070 */
[----:B---3--:R-:W-:Y:S01]  /*6f20*/  IMAD R49, R37, R111, R36 ;  /* 0x0000006f25317224 */ /* 0x008fe200078e0224 */
[----:B------:R-:W-:Y:S06]  /*6f30*/  @P0 BRA `(.L_x_1793) ;  /* 0x0000001000fc0947 */ /* 0x000fec0003800000 */
[----:B------:R-:W-:Y:S01]  /*6f40*/  ISETP.NE.AND P0, PT, R30, RZ, PT ;  /* 0x000000ff1e00720c */ /* 0x000fe20003f05270 */
[----:B------:R-:W-:Y:S01]  /*6f50*/  BSSY B1, `(.L_x_1823) ;  /* 0x0000088000017945 */ /* 0x000fe20003800000 */
[----:B------:R-:W-:-:S11]  /*6f60*/  IMAD.IADD R49, R113, 0x1, R49 ;  /* 0x0000000171317824 */ /* 0x000fd600078e0231 */
[----:B------:R-:W-:Y:S05]  /*6f70*/  @!P0 BRA `(.L_x_1824) ;  /* 0x0000000800148947 */ /* 0x000fea0003800000 */
[----:B------:R-:W2:Y:S01]  /*6f80*/  LDL R40, [R1+0x38] ;  /* 0x0000380001287983 */ /* 0x000ea20000100800 */
[----:B------:R-:W-:Y:S01]  /*6f90*/  SEL R36, R29, R124, !P3 ;  /* 0x0000007c1d247207 */ /* 0x000fe20005800000 */
[C---:B------:R-:W-:Y:S01]  /*6fa0*/  VIADD R39, R218.reuse, 0x20 ;  /* 0x00000020da277836 */ /* 0x040fe20000000000 */
[----:B------:R-:W-:Y:S01]  /*6fb0*/  BSSY B2, `(.L_x_1825) ;  /* 0x000007f000027945 */ /* 0x000fe20003800000 */
[----:B------:R-:W-:Y:S01]  /*6fc0*/  VIADD R41, R218, 0x20 ;  /* 0x00000020da297836 */ /* 0x000fe20000000000 */
[----:B------:R-:W-:Y:S01]  /*6fd0*/  SHF.R.S32.HI R37, RZ, 0x1f, R36 ;  /* 0x0000001fff257819 */ /* 0x000fe20000011424 */
[----:B------:R-:W-:Y:S02]  /*6fe0*/  IMAD.SHL.U32 R39, R39, 0x40, RZ ;  /* 0x0000004027277824 */ /* 0x000fe400078e00ff */
[----:B------:R-:W-:Y:S01]  /*6ff0*/  IMAD.SHL.U32 R41, R41, 0x40, RZ ;  /* 0x0000004029297824 */ /* 0x000fe200078e00ff */
[----:B------:R-:W-:Y:S02]  /*7000*/  LEA.HI R36, R37, R36, RZ, 0x4 ;  /* 0x0000002425247211 */ /* 0x000fe400078f20ff */
[----:B------:R-:W-:-:S02]  /*7010*/  LOP3.LUT R39, R39, 0x1c0, RZ, 0xc0, !PT ;  /* 0x000001c027277812 */ /* 0x000fc400078ec0ff */
[----:B------:R-:W-:Y:S02]  /*7020*/  LEA.HI.SX32 R36, R36, R35, 0x1c ;  /* 0x0000002324247211 */ /* 0x000fe400078fe2ff */
[----:B------:R-:W-:Y:S02]  /*7030*/  LOP3.LUT R41, R41, 0x1c0, RZ, 0xc0, !PT ;  /* 0x000001c029297812 */ /* 0x000fe400078ec0ff */
[----:B------:R-:W-:Y:S01]  /*7040*/  SHF.R.S32.HI R37, RZ, 0x1f, R36 ;  /* 0x0000001fff257819 */ /* 0x000fe20000011424 */
[----:B------:R-:W-:Y:S01]  /*7050*/  IMAD.SHL.U32 R47, R36, 0x8, RZ ;  /* 0x00000008242f7824 */ /* 0x000fe200078e00ff */
[----:B------:R-:W-:Y:S02]  /*7060*/  SHF.R.U32.HI R41, RZ, 0x3, R41 ;  /* 0x00000003ff297819 */ /* 0x000fe40000011629 */
[----:B------:R-:W-:Y:S02]  /*7070*/  LEA.HI R38, R37, R36, RZ, 0x3 ;  /* 0x0000002425267211 */ /* 0x000fe400078f18ff */
[----:B------:R-:W-:-:S02]  /*7080*/  LOP3.LUT R36, R39, 0x38, R47, 0xf8, !PT ;  /* 0x0000003827247812 */ /* 0x000fc400078ef82f */
[----:B------:R-:W-:Y:S01]  /*7090*/  IADD3 R37, P4, P5, R88, R112, R90 ;  /* 0x0000007058257210 */ /* 0x000fe20007d9e05a */
[----:B------:R-:W-:Y:S01]  /*70a0*/  IMAD.SHL.U32 R39, R38, 0x200, RZ ;  /* 0x0000020026277824 */ /* 0x000fe200078e00ff */
[----:B------:R-:W-:Y:S02]  /*70b0*/  LOP3.LUT R36, R36, R41, RZ, 0x3c, !PT ;  /* 0x0000002924247212 */ /* 0x000fe400078e3cff */
[----:B------:R-:W-:Y:S02]  /*70c0*/  IADD3.X R38, R0, R49, R96, P4, P5 ;  /* 0x0000003100267210 */ /* 0x000fe400027ea460 */
[----:B------:R-:W-:Y:S02]  /*70d0*/  LOP3.LUT R39, R39, 0x7ffff000, RZ, 0xc0, !PT ;  /* 0x7ffff00027277812 */ /* 0x000fe400078ec0ff */
[----:B------:R-:W-:Y:S02]  /*70e0*/  LEA R44, P4, R37, R108, 0x1 ;  /* 0x0000006c252c7211 */ /* 0x000fe400078808ff */
[----:B------:R-:W-:-:S02]  /*70f0*/  ISETP.GE.AND P0, PT, R47, R122, PT ;  /* 0x0000007a2f00720c */ /* 0x000fc40003f06270 */
[----:B------:R-:W-:Y:S01]  /*7100*/  LEA.HI.X R45, R37, R109, R38, 0x1, P4 ;  /* 0x0000006d252d7211 */ /* 0x000fe200020f0c26 */
[----:B------:R-:W-:-:S04]  /*7110*/  IMAD R37, R17, 0x4000, R5 ;  /* 0x0000400011257824 */ /* 0x000fc800078e0205 */
[----:B------:R-:W-:-:S06]  /*7120*/  IMAD R37, R37, 0x2, R16 ;  /* 0x0000000225257824 */ /* 0x000fcc00078e0210 */
[--C-:B------:R-:W-:Y:S02]  /*7130*/  @!P0 SHF.R.S32.HI R48, RZ, 0x1f, R47.reuse ;  /* 0x0000001fff308819 */ /* 0x100fe4000001142f */
[----:B------:R-:W-:-:S04]  /*7140*/  @!P0 IADD3 R47, P4, P5, R88, R112, R47 ;  /* 0x00000070582f8210 */ /* 0x000fc80007d9e02f */
[----:B------:R-:W-:Y:S02]  /*7150*/  @!P0 IADD3.X R48, R0, R49, R48, P4, P5 ;  /* 0x0000003100308210 */ /* 0x000fe400027ea430 */
[----:B------:R-:W-:Y:S02]  /*7160*/  ISETP.GE.AND P5, PT, R18, R120, PT ;  /* 0x000000781200720c */ /* 0x000fe40003fa6270 */
[----:B------:R-:W-:-:S04]  /*7170*/  @!P0 LEA R46, P4, R47, R108, 0x1 ;  /* 0x0000006c2f2e8211 */ /* 0x000fc800078808ff */
[----:B------:R-:W-:Y:S02]  /*7180*/  @!P0 LEA.HI.X R47, R47, R109, R48, 0x1, P4 ;  /* 0x0000006d2f2f8211 */ /* 0x000fe400020f0c30 */
[----:B--2---:R-:W-:-:S05]  /*7190*/  IADD3 R36, R36, R39, R40 ;  /* 0x0000002724247210 */ /* 0x004fca0007ffe028 */
[----:B------:R-:W-:-:S04]  /*71a0*/  IMAD R39, R17, 0x4000, R36 ;  /* 0x0000400011277824 */ /* 0x000fc800078e0224 */
[----:B------:R-:W-:Y:S02]  /*71b0*/  IMAD R40, R39, 0x2, R16 ;  /* 0x0000000227287824 */ /* 0x000fe400078e0210 */
[----:B------:R-:W2:Y:S04]  /*71c0*/  LDS.128 R36, [R37+0x20400] ;  /* 0x0204000025247984 */ /* 0x000ea80000000c00 */
[----:B------:R-:W3:Y:S01]  /*71d0*/  LDS.128 R40, [R40+0x20400] ;  /* 0x0204000028287984 */ /* 0x000ee20000000c00 */
[----:B------:R-:W-:Y:S05]  /*71e0*/  @P5 BRA `(.L_x_1826) ;  /* 0x00000004006c5947 */ /* 0x000fea0003800000 */
[----:B-1----:R-:W-:Y:S01]  /*71f0*/  SHF.R.U32.HI R74, RZ, 0x10, R57 ;  /* 0x00000010ff4a7819 */ /* 0x002fe20000011639 */
[----:B--2---:R-:W-:Y:S01]  /*7200*/  IMAD.U32 R50, R37, 0x10000, RZ ;  /* 0x0001000025327824 */ /* 0x004fe200078e00ff */
[----:B------:R-:W-:Y:S01]  /*7210*/  SHF.R.U32.HI R70, RZ, 0x10, R65 ;  /* 0x00000010ff467819 */ /* 0x000fe20000011641 */
[----:B------:R-:W-:Y:S01]  /*7220*/  IMAD.U32 R48, R36, 0x10000, RZ ;  /* 0x0001000024307824 */ /* 0x000fe200078e00ff */
[----:B------:R-:W-:Y:S02]  /*7230*/  PRMT R135, R135, 0x5410, R74 ;  /* 0x0000541087877816 */ /* 0x000fe4000000004a */
[----:B------:R-:W-:Y:S02]  /*7240*/  PRMT R139, R139, 0x5410, R70 ;  /* 0x000054108b8b7816 */ /* 0x000fe40000000046 */
[----:B------:R-:W-:Y:S02]  /*7250*/  SHF.R.U32.HI R68, RZ, 0x10, R67 ;  /* 0x00000010ff447819 */ /* 0x000fe40000011643 */
[----:B------:R-:W-:Y:S01]  /*7260*/  SHF.R.U64 R75, R56, 0x10, R57 ;  /* 0x00000010384b7819 */ /* 0x000fe20000001239 */
[----:B---3--:R-:W-:Y:S01]  /*7270*/  IMAD.U32 R57, R41, 0x10000, RZ ;  /* 0x0001000029397824 */ /* 0x008fe200078e00ff */
[----:B------:R-:W-:Y:S01]  /*7280*/  SHF.R.U64 R71, R64, 0x10, R65 ;  /* 0x0000001040477819 */ /* 0x000fe20000001241 */
[----:B------:R-:W-:Y:S01]  /*7290*/  IMAD.U32 R65, R135, 0x10000, RZ ;  /* 0x0001000087417824 */ /* 0x000fe200078e00ff */
[----:B------:R-:W-:Y:S01]  /*72a0*/  SHF.R.U64 R69, R66, 0x10, R67 ;  /* 0x0000001042457819 */ /* 0x000fe20000001243 */
[----:B------:R-:W-:Y:S01]  /*72b0*/  IMAD.U32 R66, R139, 0x10000, RZ ;  /* 0x000100008b427824 */ /* 0x000fe200078e00ff */
[----:B------:R-:W-:-:S02]  /*72c0*/  SHF.R.U32.HI R72, RZ, 0x10, R59 ;  /* 0x00000010ff487819 */ /* 0x000fc4000001163b */
[----:B------:R-:W-:Y:S01]  /*72d0*/  PRMT R137, R137, 0x5410, R68 ;  /* 0x0000541089897816 */ /* 0x000fe20000000044 */
[CC--:B------:R-:W-:Y:S01]  /*72e0*/  FMUL.FTZ R67, R57.reuse, R66.reuse ;  /* 0x0000004239437220 */ /* 0x0c0fe20000410000 */
[----:B------:R-:W-:Y:S01]  /*72f0*/  PRMT R136, R136, 0x5410, R69 ;  /* 0x0000541088887816 */ /* 0x000fe20000000045 */
[-C--:B------:R-:W-:Y:S01]  /*7300*/  FMUL.FTZ R69, R57, R65.reuse ;  /* 0x0000004139457220 */ /* 0x080fe20000410000 */
[----:B------:R-:W-:Y:S01]  /*7310*/  PRMT R133, R133, 0x5410, R72 ;  /* 0x0000541085857816 */ /* 0x000fe20000000048 */
[----:B------:R-:W-:Y:S01]  /*7320*/  IMAD.U32 R57, R137, 0x10000, RZ ;  /* 0x0001000089397824 */ /* 0x000fe200078e00ff */
[----:B------:R-:W-:Y:S01]  /*7330*/  SHF.R.U64 R73, R58, 0x10, R59 ;  /* 0x000000103a497819 */ /* 0x000fe2000000123b */
[----:B------:R-:W-:Y:S02]  /*7340*/  IMAD.U32 R59, R43, 0x10000, RZ ;  /* 0x000100002b3b7824 */ /* 0x000fe400078e00ff */
[C---:B------:R-:W-:Y:S01]  /*7350*/  FFMA.FTZ R67, R50.reuse, R65, -R67 ;  /* 0x0000004132437223 */ /* 0x040fe20000010843 */
[----:B------:R-:W-:Y:S01]  /*7360*/  FFMA.FTZ R69, R50, R66, R69 ;  /* 0x0000004232457223 */ /* 0x000fe20000010045 */
[----:B------:R-:W-:Y:S01]  /*7370*/  LOP3.LUT R58, R41, 0xffff0000, RZ, 0xc0, !PT ;  /* 0xffff0000293a7812 */ /* 0x000fe200078ec0ff */
[----:B------:R-:W-:Y:S01]  /*7380*/  IMAD.U32 R50, R133, 0x10000, RZ ;  /* 0x0001000085327824 */ /* 0x000fe200078e00ff */
[----:B------:R-:W-:Y:S01]  /*7390*/  LOP3.LUT R139, R139, 0xffff0000, RZ, 0xc0, !PT ;  /* 0xffff00008b8b7812 */ /* 0x000fe200078ec0ff */
[C---:B------:R-:W-:Y:S01]  /*73a0*/  IMAD.U32 R41, R40.reuse, 0x10000, RZ ;  /* 0x0001000028297824 */ /* 0x040fe200078e00ff */
[----:B------:R-:W-:Y:S01]  /*73b0*/  LOP3.LUT R56, R40, 0xffff0000, RZ, 0xc0, !PT ;  /* 0xffff000028387812 */ /* 0x000fe200078ec0ff */
[----:B------:R-:W-:Y:S01]  /*73c0*/  IMAD.U32 R40, R39, 0x10000, RZ ;  /* 0x0001000027287824 */ /* 0x000fe200078e00ff */
[----:B------:R-:W-:Y:S01]  /*73d0*/  LOP3.LUT R135, R135, 0xffff0000, RZ, 0xc0, !PT ;  /* 0xffff000087877812 */ /* 0x000fe200078ec0ff */
[C---:B------:R-:W-:Y:S01]  /*73e0*/  FMUL.FTZ R65, R59.reuse, R57 ;  /* 0x000000393b417220 */ /* 0x040fe20000410000 */
[----:B------:R-:W-:Y:S01]  /*73f0*/  PRMT R138, R138, 0x5410, R71 ;  /* 0x000054108a8a7816 */ /* 0x000fe20000000047 */
[-C--:B------:R-:W-:Y:S01]  /*7400*/  FMUL.FTZ R72, R59, R50.reuse ;  /* 0x000000323b487220 */ /* 0x080fe20000410000 */
[----:B------:R-:W-:Y:S01]  /*7410*/  PRMT R134, R134, 0x5410, R75 ;  /* 0x0000541086867816 */ /* 0x000fe2000000004b */
[C---:B------:R-:W-:Y:S01]  /*7420*/  FMUL.FTZ R68, R58.reuse, R139 ;  /* 0x0000008b3a447220 */ /* 0x040fe20000410000 */
[----:B------:R-:W-:Y:S01]  /*7430*/  LOP3.LUT R51, R37, 0xffff0000, RZ, 0xc0, !PT ;  /* 0xffff000025337812 */ /* 0x000fe200078ec0ff */
[----:B------:R-:W-:Y:S01]  /*7440*/  FMUL.FTZ R58, R58, R135 ;  /* 0x000000873a3a7220 */ /* 0x000fe20000410000 */
[----:B------:R-:W-:Y:S01]  /*7450*/  LOP3.LUT R64, R43, 0xffff0000, RZ, 0xc0, !PT ;  /* 0xffff00002b407812 */ /* 0x000fe200078ec0ff */
[----:B------:R-:W-:Y:S01]  /*7460*/  FFMA.FTZ R70, R40, R50, -R65 ;  /* 0x0000003228467223 */ /* 0x000fe20000010841 */
[----:B------:R-:W-:Y:S01]  /*7470*/  LOP3.LUT R137, R137, 0xffff0000, RZ, 0xc0, !PT ;  /* 0xffff000089897812 */ /* 0x000fe200078ec0ff */
[----:B------:R-:W-:Y:S01]  /*7480*/  IMAD.U32 R50, R138, 0x10000, RZ ;  /* 0x000100008a327824 */ /* 0x000fe200078e00ff */
[----:B------:R-:W-:Y:S01]  /*7490*/  LOP3.LUT R133, R133, 0xffff0000, RZ, 0xc0, !PT ;  /* 0xffff000085857812 */ /* 0x000fe200078ec0ff */
[----:B------:R-:W-:Y:S01]  /*74a0*/  FFMA.FTZ R72, R40, R57, R72 ;  /* 0x0000003928487223 */ /* 0x000fe20000010048 */
[----:B------:R-:W-:-:S02]  /*74b0*/  IMAD.U32 R40, R134, 0x10000, RZ ;  /* 0x0001000086287824 */ /* 0x000fc400078e00ff */
[C---:B------:R-:W-:Y:S01]  /*74c0*/  FFMA.FTZ R68, R51.reuse, R135, -R68 ;  /* 0x0000008733447223 */ /* 0x040fe20000010844 */
[----:B------:R-:W-:Y:S01]  /*74d0*/  FFMA.FTZ R66, R51, R139, R58 ;  /* 0x0000008b33427223 */ /* 0x000fe2000001003a */
[----:B------:R-:W-:Y:S01]  /*74e0*/  LOP3.LUT R39, R39, 0xffff0000, RZ, 0xc0, !PT ;  /* 0xffff000027277812 */ /* 0x000fe200078ec0ff */
[----:B------:R-:W-:Y:S01]  /*74f0*/  FMUL.FTZ R58, R64, R137 ;  /* 0x00000089403a7220 */ /* 0x000fe20000410000 */
[C---:B------:R-:W-:Y:S01]  /*7500*/  FMUL.FTZ R51, R41.reuse, R50 ;  /* 0x0000003229337220 */ /* 0x040fe20000410000 */
[----:B------:R-:W-:Y:S01]  /*7510*/  PRMT R132, R132, 0x5410, R73 ;  /* 0x0000541084847816 */ /* 0x000fe20000000049 */
[----:B------:R-:W-:Y:S01]  /*7520*/  FMUL.FTZ R64, R64, R133 ;  /* 0x0000008540407220 */ /* 0x000fe20000410000 */
[-C--:B------:R-:W-:Y:S01]  /*7530*/  FMUL.FTZ R41, R41, R40.reuse ;  /* 0x0000002829297220 */ /* 0x080fe20000410000 */
[----:B------:R-:W-:Y:S01]  /*7540*/  LOP3.LUT R138, R138, 0xffff0000, RZ, 0xc0, !PT ;  /* 0xffff00008a8a7812 */ /* 0x000fe200078ec0ff */
[----:B------:R-:W-:Y:S01]  /*7550*/  FFMA.FTZ R57, R48, R40, -R51 ;  /* 0x0000002830397223 */ /* 0x000fe20000010833 */
[----:B------:R-:W-:-:S02]  /*7560*/  IMAD.U32 R43, R42, 0x10000, RZ ;  /* 0x000100002a2b7824 */ /* 0x000fc400078e00ff */
[C---:B------:R-:W-:Y:S01]  /*7570*/  FFMA.FTZ R133, R39.reuse, R133, -R58 ;  /* 0x0000008527857223 */ /* 0x040fe2000001083a */
[----:B------:R-:W-:Y:S01]  /*7580*/  FFMA.FTZ R137, R39, R137, R64 ;  /* 0x0000008927897223 */ /* 0x000fe20000010040 */
[----:B------:R-:W-:Y:S01]  /*7590*/  IMAD.U32 R40, R136, 0x10000, RZ ;  /* 0x0001000088287824 */ /* 0x000fe200078e00ff */
[----:B------:R-:W-:Y:S01]  /*75a0*/  LOP3.LUT R42, R42, 0xffff0000, RZ, 0xc0, !PT ;  /* 0xffff00002a2a7812 */ /* 0x000fe200078ec0ff */
[----:B------:R-:W-:Y:S01]  /*75b0*/  FFMA.FTZ R48, R48, R50, R41 ;  /* 0x0000003230307223 */ /* 0x000fe20000010029 */
[----:B------:R-:W-:Y:S01]  /*75c0*/  IMAD.U32 R39, R132, 0x10000, RZ ;  /* 0x0001000084277824 */ /* 0x000fe200078e00ff */
[----:B------:R-:W-:Y:S01]  /*75d0*/  LOP3.LUT R51, R136, 0xffff0000, RZ, 0xc0, !PT ;  /* 0xffff000088337812 */ /* 0x000fe200078ec0ff */
[----:B------:R-:W-:Y:S01]  /*75e0*/  FMUL.FTZ R58, R56, R138 ;  /* 0x0000008a383a7220 */ /* 0x000fe20000410000 */
        /* <DEDUP_REMOVED lines=8> */
[-C--:B------:R-:W-:Y:S01]  /*7670*/  FMUL.FTZ R56, R56, R134.reuse ;  /* 0x0000008638387220 */ /* 0x080fe20000410000 */
[C---:B------:R-:W-:Y:S01]  /*7680*/  FFMA.FTZ R58, R37.reuse, R134, -R58 ;  /* 0x00000086253a7223 */ /* 0x040fe2000001083a */
[----:B------:R-:W-:Y:S01]  /*7690*/  FMUL.FTZ R42, R42, R41 ;  /* 0x000000292a2a7220 */ /* 0x000fe20000410000 */
[C---:B------:R-:W-:Y:S01]  /*76a0*/  FFMA.FTZ R59, R36.reuse, R39, -R59 ;  /* 0x00000027243b7223 */ /* 0x040fe2000001083b */
[----:B------:R-:W-:Y:S01]  /*76b0*/  FFMA.FTZ R43, R36, R40, R43 ;  /* 0x00000028242b7223 */ /* 0x000fe2000001002b */
[C---:B------:R-:W-:Y:S01]  /*76c0*/  FFMA.FTZ R36, R38.reuse, R41, -R65 ;  /* 0x0000002926247223 */ /* 0x040fe20000010841 */
[----:B------:R-:W-:Y:S01]  /*76d0*/  FFMA.FTZ R37, R37, R138, R56 ;  /* 0x0000008a25257223 */ /* 0x000fe20000010038 */
        /* <DEDUP_REMOVED lines=11> */
[----:B------:R-:W-:-:S07]  /*7790*/  F2FP.BF16.F32.PACK_AB R39, R133, R70 ;  /* 0x000000468527723e */ /* 0x000fce00000010ff */
.L_x_1826:
[----:B------:R-:W-:Y:S05]  /*77a0*/  BSYNC B2 ;  /* 0x0000000000027941 */ /* 0x000fea0003800000 */
.L_x_1825:
[----:B--2---:R2:W-:Y:S04]  /*77b0*/  STG.E.128 desc[UR60][R44.64], R36 ;  /* 0x000000242c007986 */ /* 0x0045e8000c101d3c */
[----:B---3--:R2:W-:Y:S02]  /*77c0*/  @!P0 STG.E.128 desc[UR60][R46.64], R40 ;  /* 0x000000282e008986 */ /* 0x0085e4000c101d3c */
.L_x_1824:
[----:B------:R-:W-:Y:S05]  /*77d0*/  BSYNC B1 ;  /* 0x0000000000017941 */ /* 0x000fea0003800000 */
.L_x_1823:
[----:B------:R-:W-:-:S13]  /*77e0*/  ISETP.NE.AND P0, PT, R93, RZ, PT ;  /* 0x000000ff5d00720c */ /* 0x000fda0003f05270 */
[----:B------:R-:W-:Y:S05]  /*77f0*/  @!P0 BRA `(.L_x_1793) ;  /* 0x0000000800cc8947 */ /* 0x000fea0003800000 */
[----:B--2---:R-:W2:Y:S01]  /*7800*/  LDL R38, [R1+0x38] ;  /* 0x0000380001267983 */ /* 0x004ea20000100800 */
[----:B------:R-:W-:Y:S01]  /*7810*/  SEL R124, R29, R124, !P2 ;  /* 0x0000007c1d7c7207 */ /* 0x000fe20005000000 */
[----:B------:R-:W-:Y:S01]  /*7820*/  VIADD R39, R218, 0x20 ;  /* 0x00000020da277836 */ /* 0x000fe20000000000 */
[----:B------:R-:W-:Y:S01]  /*7830*/  IADD3 R45, P0, P4, R88, R112, R92 ;  /* 0x00000070582d7210 */ /* 0x000fe20007c1e05c */
[----:B------:R-:W-:Y:S01]  /*7840*/  VIADD R36, R218, 0x20 ;  /* 0x00000020da247836 */ /* 0x000fe20000000000 */
[----:B------:R-:W-:Y:S01]  /*7850*/  SHF.R.S32.HI R37, RZ, 0x1f, R124 ;  /* 0x0000001fff257819 */ /* 0x000fe2000001147c */
[----:B------:R-:W-:Y:S01]  /*7860*/  IMAD.SHL.U32 R39, R39, 0x40, RZ ;  /* 0x0000004027277824 */ /* 0x000fe200078e00ff */
[----:B------:R-:W-:Y:S01]  /*7870*/  IADD3.X R46, R0, R49, R97, P0, P4 ;  /* 0x00000031002e7210 */ /* 0x000fe200007e8461 */
[----:B------:R-:W-:Y:S01]  /*7880*/  IMAD.SHL.U32 R36, R36, 0x40, RZ ;  /* 0x0000004024247824 */ /* 0x000fe200078e00ff */
[----:B------:R-:W-:Y:S01]  /*7890*/  LEA.HI R124, R37, R124, RZ, 0x4 ;  /* 0x0000007c257c7211 */ /* 0x000fe200078f20ff */
[----:B------:R-:W-:Y:S01]  /*78a0*/  BSSY B1, `(.L_x_1827) ;  /* 0x0000073000017945 */ /* 0x000fe20003800000 */
        /* <DEDUP_REMOVED lines=8> */
[----:B------:R-:W-:Y:S01]  /*7930*/  ISETP.GE.AND P4, PT, R226, R120, PT ;  /* 0x00000078e200720c */ /* 0x000fe20003f86270 */
[----:B------:R-:W-:Y:S01]  /*7940*/  IMAD.SHL.U32 R37, R37, 0x200, RZ ;  /* 0x0000020025257824 */ /* 0x000fe200078e00ff */
[----:B------:R-:W-:Y:S02]  /*7950*/  LOP3.LUT R36, R36, R39, RZ, 0x3c, !PT ;  /* 0x0000002724247212 */ /* 0x000fe400078e3cff */
[----:B------:R-:W-:Y:S02]  /*7960*/  LEA R44, P0, R45, R108, 0x1 ;  /* 0x0000006c2d2c7211 */ /* 0x000fe400078008ff */
[----:B------:R-:W-:Y:S02]  /*7970*/  LOP3.LUT R37, R37, 0x7ffff000, RZ, 0xc0, !PT ;  /* 0x7ffff00025257812 */ /* 0x000fe400078ec0ff */
[----:B------:R-:W-:Y:S02]  /*7980*/  LEA.HI.X R45, R45, R109, R46, 0x1, P0 ;  /* 0x0000006d2d2d7211 */ /* 0x000fe400000f0c2e */
[----:B--2---:R-:W-:Y:S01]  /*7990*/  IADD3 R36, R36, R37, R38 ;  /* 0x0000002524247210 */ /* 0x004fe20007ffe026 */
[----:B------:R-:W-:-:S04]  /*79a0*/  IMAD R37, R17, 0x4000, R7 ;  /* 0x0000400011257824 */ /* 0x000fc800078e0207 */
[----:B------:R-:W-:Y:S02]  /*79b0*/  IMAD R39, R17, 0x4000, R36 ;  /* 0x0000400011277824 */ /* 0x000fe400078e0224 */
[--C-:B------:R-:W-:Y:S02]  /*79c0*/  IMAD R37, R37, 0x2, R16.reuse ;  /* 0x0000000225257824 */ /* 0x100fe400078e0210 */
[----:B------:R-:W-:-:S04]  /*79d0*/  IMAD R40, R39, 0x2, R16 ;  /* 0x0000000227287824 */ /* 0x000fc800078e0210 */
[----:B------:R-:W2:Y:S04]  /*79e0*/  LDS.128 R36, [R37+0x20400] ;  /* 0x0204000025247984 */ /* 0x000ea80000000c00 */
[----:B------:R-:W3:Y:S01]  /*79f0*/  LDS.128 R40, [R40+0x20400] ;  /* 0x0204000028287984 */ /* 0x000ee20000000c00 */
[----:B------:R-:W-:Y:S05]  /*7a00*/  @P4 BRA `(.L_x_1828) ;  /* 0x0000000400704947 */ /* 0x000fea0003800000 */
[--C-:B------:R-:W-:Y:S01]  /*7a10*/  SHF.R.U64 R58, R60, 0x10, R61.reuse ;  /* 0x000000103c3a7819 */ /* 0x100fe2000000123d */
[----:B--2---:R-:W-:Y:S01]  /*7a20*/  IMAD.U32 R46, R37, 0x10000, RZ ;  /* 0x00010000252e7824 */ /* 0x004fe200078e00ff */
[----:B------:R-:W-:Y:S01]  /*7a30*/  SHF.R.U32.HI R61, RZ, 0x10, R61 ;  /* 0x00000010ff3d7819 */ /* 0x000fe2000001163d */
[----:B---3--:R-:W-:Y:S01]  /*7a40*/  IMAD.U32 R50, R40, 0x10000, RZ ;  /* 0x0001000028327824 */ /* 0x008fe200078e00ff */
[----:B------:R-:W-:Y:S02]  /*7a50*/  SHF.R.U32.HI R57, RZ, 0x10, R53 ;  /* 0x00000010ff397819 */ /* 0x000fe40000011635 */
[----:B------:R-:W-:Y:S02]  /*7a60*/  PRMT R130, R130, 0x5410, R61 ;  /* 0x0000541082827816 */ /* 0x000fe4000000003d */
[----:B------:R-:W-:Y:S02]  /*7a70*/  PRMT R126, R126, 0x5410, R57 ;  /* 0x000054107e7e7816 */ /* 0x000fe40000000039 */
[----:B-1----:R-:W-:Y:S01]  /*7a80*/  SHF.R.U64 R68, R52, 0x10, R53 ;  /* 0x0000001034447819 */ /* 0x002fe20000001235 */
[C---:B------:R-:W-:Y:S01]  /*7a90*/  IMAD.U32 R52, R41.reuse, 0x10000, RZ ;  /* 0x0001000029347824 */ /* 0x040fe200078e00ff */
[--C-:B------:R-:W-:Y:S01]  /*7aa0*/  SHF.R.U64 R56, R62, 0x10, R63.reuse ;  /* 0x000000103e387819 */ /* 0x100fe2000000123f */
[----:B------:R-:W-:Y:S01]  /*7ab0*/  IMAD.U32 R59, R130, 0x10000, RZ ;  /* 0x00010000823b7824 */ /* 0x000fe200078e00ff */
[----:B------:R-:W-:Y:S01]  /*7ac0*/  SHF.R.U32.HI R63, RZ, 0x10, R63 ;  /* 0x00000010ff3f7819 */ /* 0x000fe2000001163f */
[----:B------:R-:W-:Y:S01]  /*7ad0*/  IMAD.U32 R57, R126, 0x10000, RZ ;  /* 0x000100007e397824 */ /* 0x000fe200078e00ff */
[----:B------:R-:W-:Y:S01]  /*7ae0*/  SHF.R.U32.HI R64, RZ, 0x10, R55 ;  /* 0x00000010ff407819 */ /* 0x000fe20000011637 */
[----:B------:R-:W-:Y:S01]  /*7af0*/  FMUL.FTZ R61, R52, R59 ;  /* 0x0000003b343d7220 */ /* 0x000fe20000410000 */
[----:B------:R-:W-:Y:S01]  /*7b00*/  PRMT R128, R128, 0x5410, R63 ;  /* 0x0000541080807816 */ /* 0x000fe2000000003f */
[-C--:B------:R-:W-:Y:S01]  /*7b10*/  FMUL.FTZ R63, R52, R57.reuse ;  /* 0x00000039343f7220 */ /* 0x080fe20000410000 */
[----:B------:R-:W-:Y:S01]  /*7b20*/  LOP3.LUT R53, R41, 0xffff0000, RZ, 0xc0, !PT ;  /* 0xffff000029357812 */ /* 0x000fe200078ec0ff */
[----:B------:R-:W-:Y:S01]  /*7b30*/  FFMA.FTZ R52, R46, R57, -R61 ;  /* 0x000000392e347223 */ /* 0x000fe2000001083d */
[----:B------:R-:W-:Y:S01]  /*7b40*/  LOP3.LUT R130, R130, 0xffff0000, RZ, 0xc0, !PT ;  /* 0xffff000082827812 */ /* 0x000fe200078ec0ff */
[----:B------:R-:W-:Y:S01]  /*7b50*/  IMAD.U32 R61, R128, 0x10000, RZ ;  /* 0x00010000803d7824 */ /* 0x000fe200078e00ff */
[----:B------:R-:W-:Y:S01]  /*7b60*/  PRMT R123, R123, 0x5410, R64 ;  /* 0x000054107b7b7816 */ /* 0x000fe20000000040 */
[----:B------:R-:W-:Y:S01]  /*7b70*/  FFMA.FTZ R63, R46, R59, R63 ;  /* 0x0000003b2e3f7223 */ /* 0x000fe2000001003f */
[----:B------:R-:W-:Y:S01]  /*7b80*/  LOP3.LUT R126, R126, 0xffff0000, RZ, 0xc0, !PT ;  /* 0xffff00007e7e7812 */ /* 0x000fe200078ec0ff */
[----:B------:R-:W-:Y:S01]  /*7b90*/  FMUL.FTZ R65, R53, R130 ;  /* 0x0000008235417220 */ /* 0x000fe20000410000 */
[----:B------:R-:W-:Y:S01]  /*7ba0*/  SHF.R.U64 R66, R54, 0x10, R55 ;  /* 0x0000001036427819 */ /* 0x000fe20000001237 */
[----:B------:R-:W-:Y:S01]  /*7bb0*/  IMAD.U32 R54, R43, 0x10000, RZ ;  /* 0x000100002b367824 */ /* 0x000fe200078e00ff */
[----:B------:R-:W-:Y:S01]  /*7bc0*/  LOP3.LUT R48, R37, 0xffff0000, RZ, 0xc0, !PT ;  /* 0xffff000025307812 */ /* 0x000fe200078ec0ff */
[----:B------:R-:W-:Y:S01]  /*7bd0*/  IMAD.U32 R57, R123, 0x10000, RZ ;  /* 0x000100007b397824 */ /* 0x000fe200078e00ff */
[----:B------:R-:W-:Y:S01]  /*7be0*/  LOP3.LUT R55, R43, 0xffff0000, RZ, 0xc0, !PT ;  /* 0xffff00002b377812 */ /* 0x000fe200078ec0ff */
[-C--:B------:R-:W-:Y:S01]  /*7bf0*/  FMUL.FTZ R53, R53, R126.reuse ;  /* 0x0000007e35357220 */ /* 0x080fe20000410000 */
[----:B------:R-:W-:Y:S01]  /*7c00*/  LOP3.LUT R128, R128, 0xffff0000, RZ, 0xc0, !PT ;  /* 0xffff000080807812 */ /* 0x000fe200078ec0ff */
[----:B------:R-:W-:Y:S01]  /*7c10*/  FMUL.FTZ R59, R54, R61 ;  /* 0x0000003d363b7220 */ /* 0x000fe20000410000 */
[----:B------:R-:W-:Y:S01]  /*7c20*/  PRMT R129, R129, 0x5410, R58 ;  /* 0x0000541081817816 */ /* 0x000fe2000000003a */
[----:B------:R-:W-:Y:S01]  /*7c30*/  FFMA.FTZ R65, R48, R126, -R65 ;  /* 0x0000007e30417223 */ /* 0x000fe20000010841 */
[----:B------:R-:W-:Y:S01]  /*7c40*/  LOP3.LUT R51, R40, 0xffff0000, RZ, 0xc0, !PT ;  /* 0xffff000028337812 */ /* 0x000fe200078ec0ff */
[C---:B------:R-:W-:Y:S01]  /*7c50*/  IMAD.U32 R40, R39.reuse, 0x10000, RZ ;  /* 0x0001000027287824 */ /* 0x040fe200078e00ff */
[----:B------:R-:W-:Y:S01]  /*7c60*/  LOP3.LUT R41, R39, 0xffff0000, RZ, 0xc0, !PT ;  /* 0xffff000027297812 */ /* 0x000fe200078ec0ff */
[----:B------:R-:W-:Y:S01]  /*7c70*/  FMUL.FTZ R54, R54, R57 ;  /* 0x0000003936367220 */ /* 0x000fe20000410000 */
[----:B------:R-:W-:Y:S01]  /*7c80*/  PRMT R127, R127, 0x5410, R56 ;  /* 0x000054107f7f7816 */ /* 0x000fe20000000038 */
[----:B------:R-:W-:Y:S01]  /*7c90*/  FFMA.FTZ R130, R48, R130, R53 ;  /* 0x0000008230827223 */ /* 0x000fe20000010035 */
[----:B------:R-:W-:Y:S01]  /*7ca0*/  LOP3.LUT R46, R123, 0xffff0000, RZ, 0xc0, !PT ;  /* 0xffff00007b2e7812 */ /* 0x000fe200078ec0ff */
[----:B------:R-:W-:Y:S01]  /*7cb0*/  FMUL.FTZ R56, R55, R128 ;  /* 0x0000008037387220 */ /* 0x000fe20000410000 */
[----:B------:R-:W-:Y:S01]  /*7cc0*/  PRMT R125, R125, 0x5410, R68 ;  /* 0x000054107d7d7816 */ /* 0x000fe20000000044 */
[----:B------:R-:W-:-:S02]  /*7cd0*/  IMAD.U32 R48, R129, 0x10000, RZ ;  /* 0x0001000081307824 */ /* 0x000fc400078e00ff */
[C---:B------:R-:W-:Y:S01]  /*7ce0*/  FFMA.FTZ R59, R40.reuse, R57, -R59 ;  /* 0x00000039283b7223 */ /* 0x040fe2000001083b */
[----:B------:R-:W-:Y:S01]  /*7cf0*/  FFMA.FTZ R54, R40, R61, R54 ;  /* 0x0000003d28367223 */ /* 0x000fe20000010036 */
[-C--:B------:R-:W-:Y:S01]  /*7d00*/  FMUL.FTZ R58, R55, R46.reuse ;  /* 0x0000002e373a7220 */ /* 0x080fe20000410000 */
[----:B------:R-:W-:Y:S01]  /*7d10*/  FFMA.FTZ R56, R41, R46, -R56 ;  /* 0x0000002e29387223 */ /* 0x000fe20000010838 */
[----:B------:R-:W-:Y:S02]  /*7d20*/  IMAD.U32 R37, R36, 0x10000, RZ ;  /* 0x0001000024257824 */ /* 0x000fe400078e00ff */
[----:B------:R-:W-:Y:S01]  /*7d30*/  FMUL.FTZ R46, R50, R48 ;  /* 0x00000030322e7220 */ /* 0x000fe20000410000 */
[----:B------:R-:W-:Y:S01]  /*7d40*/  IMAD.U32 R40, R125, 0x10000, RZ ;  /* 0x000100007d287824 */ /* 0x000fe200078e00ff */
[----:B------:R-:W-:Y:S01]  /*7d50*/  PRMT R121, R121, 0x5410, R66 ;  /* 0x0000541079797816 */ /* 0x000fe20000000042 */
[----:B------:R-:W-:Y:S01]  /*7d60*/  FFMA.FTZ R57, R41, R128, R58 ;  /* 0x0000008029397223 */ /* 0x000fe2000001003a */
[----:B------:R-:W-:Y:S01]  /*7d70*/  LOP3.LUT R129, R129, 0xffff0000, RZ, 0xc0, !PT ;  /* 0xffff000081817812 */ /* 0x000fe200078ec0ff */
[----:B------:R-:W-:Y:S01]  /*7d80*/  FFMA.FTZ R41, R37, R40, -R46 ;  /* 0x0000002825297223 */ /* 0x000fe2000001082e */
[----:B------:R-:W-:-:S02]  /*7d90*/  IMAD.U32 R43, R42, 0x10000, RZ ;  /* 0x000100002a2b7824 */ /* 0x000fc400078e00ff */
[----:B------:R-:W-:Y:S01]  /*7da0*/  FMUL.FTZ R53, R50, R40 ;  /* 0x0000002832357220 */ /* 0x000fe20000410000 */
[----:B------:R-:W-:Y:S01]  /*7db0*/  IMAD.U32 R46, R127, 0x10000, RZ ;  /* 0x000100007f2e7824 */ /* 0x000fe200078e00ff */
[----:B------:R-:W-:Y:S01]  /*7dc0*/  LOP3.LUT R36, R36, 0xffff0000, RZ, 0xc0, !PT ;  /* 0xffff000024247812 */ /* 0x000fe200078ec0ff */
[----:B------:R-:W-:Y:S01]  /*7dd0*/  IMAD.U32 R40, R121, 0x10000, RZ ;  /* 0x0001000079287824 */ /* 0x000fe200078e00ff */
[----:B------:R-:W-:Y:S01]  /*7de0*/  LOP3.LUT R42, R42, 0xffff0000, RZ, 0xc0, !PT ;  /* 0xffff00002a2a7812 */ /* 0x000fe200078ec0ff */
[----:B------:R-:W-:Y:S01]  /*7df0*/  FMUL.FTZ R55, R51, R129 ;  /* 0x0000008133377220 */ /* 0x000fe20000410000 */
[----:B------:R-:W-:Y:S01]  /*7e00*/  LOP3.LUT R125, R125, 0xffff0000, RZ, 0xc0, !PT ;  /* 0xffff00007d7d7812 */ /* 0x000fe200078ec0ff */
[C---:B------:R-:W-:Y:S01]  /*7e10*/  IMAD.U32 R39, R38.reuse, 0x10000, RZ ;  /* 0x0001000026277824 */ /* 0x040fe200078e00ff */
[----:B------:R-:W-:Y:S01]  /*7e20*/  LOP3.LUT R127, R127, 0xffff0000, RZ, 0xc0, !PT ;  /* 0xffff00007f7f7812 */ /* 0x000fe200078ec0ff */
[----:B------:R-:W-:Y:S01]  /*7e30*/  FFMA.FTZ R53, R37, R48, R53 ;  /* 0x0000003025357223 */ /* 0x000fe20000010035 */
[----:B------:R-:W-:Y:S01]  /*7e40*/  LOP3.LUT R121, R121, 0xffff0000, RZ, 0xc0, !PT ;  /* 0xffff000079797812 */ /* 0x000fe200078ec0ff */
[-C--:B------:R-:W-:Y:S01]  /*7e50*/  FMUL.FTZ R51, R51, R125.reuse ;  /* 0x0000007d33337220 */ /* 0x080fe20000410000 */
[----:B------:R-:W-:Y:S01]  /*7e60*/  LOP3.LUT R38, R38, 0xffff0000, RZ, 0xc0, !PT ;  /* 0xffff000026267812 */ /* 0x000fe200078ec0ff */
[----:B------:R-:W-:Y:S01]  /*7e70*/  FFMA.FTZ R48, R36, R125, -R55 ;  /* 0x0000007d24307223 */ /* 0x000fe20000010837 */
[C---:B------:R-:W-:Y:S01]  /*7e80*/  FMUL.FTZ R50, R43.reuse, R46 ;  /* 0x0000002e2b327220 */ /* 0x040fe20000410000 */
[C---:B------:R-:W-:Y:S01]  /*7e90*/  FMUL.FTZ R37, R42.reuse, R127 ;  /* 0x0000007f2a257220 */ /* 0x040fe20000410000 */
[-C--:B------:R-:W-:Y:S01]  /*7ea0*/  FMUL.FTZ R43, R43, R40.reuse ;  /* 0x000000282b2b7220 */ /* 0x080fe20000410000 */
[----:B------:R-:W-:Y:S01]  /*7eb0*/  FMUL.FTZ R42, R42, R121 ;  /* 0x000000792a2a7220 */ /* 0x000fe20000410000 */
        /* <DEDUP_REMOVED lines=17> */
.L_x_1828:
[----:B------:R-:W-:Y:S05]  /*7fd0*/  BSYNC B1 ;  /* 0x0000000000017941 */ /* 0x000fea0003800000 */
.L_x_1827:
[----:B--2---:R2:W-:Y:S01]  /*7fe0*/  STG.E.128 desc[UR60][R44.64], R36 ;  /* 0x000000242c007986 */ /* 0x0045e2000c101d3c */
[----:B------:R-:W-:-:S13]  /*7ff0*/  ISETP.GE.AND P0, PT, R47, R122, PT ;  /* 0x0000007a2f00720c */ /* 0x000fda0003f06270 */
[----:B------:R-:W-:Y:S05]  /*8000*/  @P0 BRA `(.L_x_1793) ;  /* 0x0000000000c80947 */ /* 0x000fea0003800000 */
[--C-:B------:R-:W-:Y:S02]  /*8010*/  IADD3 R112, P0, P4, R88, R112, R47.reuse ;  /* 0x0000007058707210 */ /* 0x100fe40007c1e02f */
[----:B------:R-:W-:-:S04]  /*8020*/  SHF.R.S32.HI R47, RZ, 0x1f, R47 ;  /* 0x0000001fff2f7819 */ /* 0x000fc8000001142f */
[----:B------:R-:W-:Y:S02]  /*8030*/  IADD3.X R49, R0, R49, R47, P0, P4 ;  /* 0x0000003100317210 */ /* 0x000fe400007e842f */
[----:B------:R-:W-:-:S04]  /*8040*/  LEA R108, P0, R112, R108, 0x1 ;  /* 0x0000006c706c7211 */ /* 0x000fc800078008ff */
[----:B------:R-:W-:-:S05]  /*8050*/  LEA.HI.X R109, R112, R109, R49, 0x1, P0 ;  /* 0x0000006d706d7211 */ /* 0x000fca00000f0c31 */
[----:B---3--:R3:W-:Y:S01]  /*8060*/  STG.E.128 desc[UR60][R108.64], R40 ;  /* 0x000000286c007986 */ /* 0x0087e2000c101d3c */
[----:B------:R-:W-:Y:S05]  /*8070*/  BRA `(.L_x_1793) ;  /* 0x0000000000ac7947 */ /* 0x000fea0003800000 */
.L_x_1768:
[----:B------:R-:W-:-:S13]  /*8080*/  ISETP.NE.AND P1, PT, R233, 0x3, PT ;  /* 0x00000003e900780c */ /* 0x000fda0003f25270 */
[----:B------:R-:W-:Y:S05]  /*8090*/  @!P1 BRA `(.L_x_1829) ;  /* 0x0000000000049947 */ /* 0x000fea0003800000 */
[----:B------:R-:W-:Y:S01]  /*80a0*/  BPT.TRAP 0x1 ;  /* 0x000000040000795c */ /* 0x000fe20000300000 */
.L_x_1829:
[----:B------:R-:W2:Y:S01]  /*80b0*/  LDL R36, [R1] ;  /* 0x0000000001247983 */ /* 0x000ea20000100800 */
[----:B------:R-:W-:Y:S01]  /*80c0*/  IMAD R99, R17, 0x8, R16 ;  /* 0x0000000811637824 */ /* 0x000fe200078e0210 */
[----:B------:R-:W-:Y:S01]  /*80d0*/  BSSY B1, `(.L_x_1830) ;  /* 0x0000007000017945 */ /* 0x000fe20003800000 */
[----:B------:R-:W-:-:S05]  /*80e0*/  IMAD R105, R25, -0x40, R2 ;  /* 0xffffffc019697824 */ /* 0x000fca00078e0202 */
[----:B------:R-:W-:-:S04]  /*80f0*/  VIMNMX R105, R105, 0x40, PT ;  /* 0x0000004069697848 */ /* 0x000fc80003fe0100 */
[----:B------:R-:W-:Y:S02]  /*8100*/  ISETP.GE.AND P4, PT, R218, R105, PT ;  /* 0x00000069da00720c */ /* 0x000fe40003f86270 */
[----:B--2---:R-:W-:-:S04]  /*8110*/  SHF.L.U32 R107, R36, 0x1f, RZ ;  /* 0x0000001f246b7819 */ /* 0x004fc800000006ff */
[----:B------:R-:W0:Y:S02]  /*8120*/  SYNCS.PHASECHK.TRANS64.TRYWAIT P0, [R99+URZ+0x30890], R107 ;  /* 0x0308906b630075a7 */ /* 0x000e24000800017f */
[----:B0-----:R-:W-:Y:S05]  /*8130*/  @!P0 BRA `(.L_x_1831) ;  /* 0x0000023000a08947 */ /* 0x001fea0003800000 */
.L_x_2239:
[----:B------:R-:W-:Y:S05]  /*8140*/  BSYNC B1 ;  /* 0x0000000000017941 */ /* 0x000fea0003800000 */
.L_x_1830:
[----:B------:R-:W-:Y:S04]  /*8150*/  BSSY B1, `(.L_x_1832) ;  /* 0x000000e000017945 */ /* 0x000fe80003800000 */
[----:B------:R-:W-:Y:S05]  /*8160*/  @P4 BRA `(.L_x_1833) ;  /* 0x0000000000304947 */ /* 0x000fea0003800000 */
[----:B------:R-:W-:Y:S02]  /*8170*/  ISETP.NE.AND P5, PT, R30, RZ, PT ;  /* 0x000000ff1e00720c */ /* 0x000fe40003fa5270 */
[----:B------:R-:W-:Y:S02]  /*8180*/  ISETP.NE.AND P4, PT, R93, RZ, PT ;  /* 0x000000ff5d00720c */ /* 0x000fe40003f85270 */
[----:B------:R-:W-:-:S09]  /*8190*/  ISETP.NE.AND P0, PT, R94, RZ, PT ;  /* 0x000000ff5e00720c */ /* 0x000fd20003f05270 */
[----:B------:R-:W1:Y:S04]  /*81a0*/  @P5 LDS.128 R36, [R101+0x20400] ;  /* 0x0204000065245984 */ /* 0x000e680000000c00 */
[----:B------:R-:W2:Y:S04]  /*81b0*/  @P0 LDS.128 R40, [R101+0x24400] ;  /* 0x0244000065280984 */ /* 0x000ea80000000c00 */
[----:B-1----:R-:W-:Y:S01]  /*81c0*/  @P5 STG.E.128 desc[UR60][R50.64], R36 ;  /* 0x0000002432005986 */ /* 0x002fe2000c101d3c */
[----:B------:R-:W-:-:S03]  /*81d0*/  ISETP.NE.AND P5, PT, R95, RZ, PT ;  /* 0x000000ff5f00720c */ /* 0x000fc60003fa5270 */
[----:B------:R-:W1:Y:S04]  /*81e0*/  @P4 LDS.128 R36, [R101+0x22400] ;  /* 0x0224000065244984 */ /* 0x000e680000000c00 */
[----:B--2---:R-:W-:Y:S06]  /*81f0*/  @P0 STG.E.128 desc[UR60][R50.64+0x100], R40 ;  /* 0x0001002832000986 */ /* 0x004fec000c101d3c */
[----:B------:R-:W2:Y:S04]  /*8200*/  @P5 LDS.128 R44, [R101+0x26400] ;  /* 0x02640000652c5984 */ /* 0x000ea80000000c00 */
[----:B-1----:R1:W-:Y:S04]  /*8210*/  @P4 STG.E.128 desc[UR60][R50.64+0x80], R36 ;  /* 0x0000802432004986 */ /* 0x0023e8000c101d3c */
[----:B--2---:R1:W-:Y:S02]  /*8220*/  @P5 STG.E.128 desc[UR60][R50.64+0x180], R44 ;  /* 0x0001802c32005986 */ /* 0x0043e4000c101d3c */
.L_x_1833:
[----:B------:R-:W-:Y:S05]  /*8230*/  BSYNC B1 ;  /* 0x0000000000017941 */ /* 0x000fea0003800000 */
.L_x_1832:
[----:B-1----:R-:W-:-:S05]  /*8240*/  VIADD R36, R218, 0x20 ;  /* 0x00000020da247836 */ /* 0x002fca0000000000 */
[----:B------:R-:W-:-:S13]  /*8250*/  ISETP.GE.AND P0, PT, R36, R105, PT ;  /* 0x000000692400720c */ /* 0x000fda0003f06270 */
        /* <DEDUP_REMOVED lines=13> */
.L_x_1793:
[----:B------:R-:W-:Y:S05]  /*8330*/  BSYNC B0 ;  /* 0x0000000000007941 */ /* 0x000fea0003800000 */
.L_x_1767:
[----:B-1234-:R-:W1:Y:S01]  /*8340*/  S2R R36, SR_TID.X ;  /* 0x0000000000247919 */ /* 0x01ee620000002100 */
[----:B------:R-:W-:Y:S01]  /*8350*/  @!PT LDS RZ, [RZ] ;  /* 0x00000000fffff984 */ /* 0x000fe20000000800 */
[----:B------:R-:W-:Y:S01]  /*8360*/  @!PT LDS RZ, [RZ] ;  /* 0x00000000fffff984 */ /* 0x000fe20000000800 */
[----:B------:R-:W-:Y:S01]  /*8370*/  @!PT LDS RZ, [RZ] ;  /* 0x00000000fffff984 */ /* 0x000fe20000000800 */
[----:B------:R-:W-:Y:S01]  /*8380*/  @!PT LDS RZ, [RZ] ;  /* 0x00000000fffff984 */ /* 0x000fe20000000800 */
[----:B------:R2:W-:Y:S06]  /*8390*/  MEMBAR.ALL.CTA ;  /* 0x0000000000007992 */ /* 0x0005ec0000008000 */
[----:B--2---:R-:W2:Y:S01]  /*83a0*/  FENCE.VIEW.ASYNC.S ;  /* 0x00000000000073c6 */ /* 0x004ea20000000000 */
[----:B------:R-:W-:Y:S05]  /*83b0*/  WARPSYNC.ALL ;  /* 0x0000000000007948 */ /* 0x000fea0003800000 */
[----:B------:R-:W-:Y:S01]  /*83c0*/  BSSY B0, `(.L_x_1834) ;  /* 0x0000009000007945 */ /* 0x000fe20003800000 */
[----:B-1----:R-:W-:Y:S01]  /*83d0*/  LOP3.LUT R36, R36, 0x7f, RZ, 0xc0, !PT ;  /* 0x0000007f24247812 */ /* 0x002fe200078ec0ff */
[----:B--2---:R1:W-:Y:S03]  /*83e0*/  BAR.SYNC.DEFER_BLOCKING R104, 0x80 ;  /* 0x000200680000751d */ /* 0x0043e60000010000 */
[----:B------:R-:W-:-:S13]  /*83f0*/  ISETP.NE.AND P0, PT, R36, RZ, PT ;  /* 0x000000ff2400720c */ /* 0x000fda0003f05270 */
[----:B------:R-:W-:-:S05]  /*8400*/  @!P0 VIADD R36, R99, 0x308a0 ;  /* 0x000308a063248836 */ /* 0x000fca0000000000 */
[----:B------:R-:W-:-:S04]  /*8410*/  @!P0 PRMT R36, RZ, 0x654, R36 ;  /* 0x00000654ff248816 */ /* 0x000fc80000000024 */
[----:B------:R1:W-:Y:S01]  /*8420*/  @!P0 SYNCS.ARRIVE.TRANS64.RED.A1T0 RZ, [R36+URZ], RZ ;  /* 0x000000ff24ff89a7 */ /* 0x0003e2000810043f */
[----:B------:R-:W-:Y:S05]  /*8430*/  @!P1 BRA `(.L_x_1835) ;  /* 0x0000000000049947 */ /* 0x000fea0003800000 */
[----:B------:R-:W-:Y:S01]  /*8440*/  BPT.TRAP 0x1 ;  /* 0x000000040000795c */ /* 0x000fe20000300000 */
.L_x_1835:
[----:B------:R-:W-:Y:S05]  /*8450*/  BSYNC B0 ;  /* 0x0000000000007941 */ /* 0x000fea0003800000 */
.L_x_1834:
[----:B------:R-:W2:Y:S01]  /*8460*/  SYNCS.PHASECHK.TRANS64.TRYWAIT P1, [R99+URZ+0x308b0], R107 ;  /* 0x0308b06b630075a7 */ /* 0x000ea2000802017f */
[----:B------:R-:W-:Y:S01]  /*8470*/  ULDC.64 UR38, c[0x0][0x328] ;  /* 0x0000ca0000267ab9 */ /* 0x000fe20000000a00 */
[----:B------:R-:W-:Y:S01]  /*8480*/  ULDC.64 UR36, c[0x0][0x318] ;  /* 0x0000c60000247ab9 */ /* 0x000fe20000000a00 */
[----:B------:R-:W-:Y:S01]  /*8490*/  BSSY B0, `(.L_x_1836) ;  /* 0x0000004000007945 */ /* 0x000fe20003800000 */
[----:B------:R-:W-:Y:S01]  /*84a0*/  ISETP.GE.AND P4, PT, R218, R105, PT ;  /* 0x00000069da00720c */ /* 0x000fe20003f86270 */
[----:B------:R-:W-:Y:S02]  /*84b0*/  IMAD.WIDE R48, R25, 0x40, R76 ;  /* 0x0000004019307825 */ /* 0x000fe400078e024c */
[----:B--2---:R-:W-:Y:S10]  /*84c0*/  @!P1 BRA `(.L_x_1837) ;  /* 0x0000022c00d09947 */ /* 0x004ff40003800000 */
.L_x_2240:
[----:B------:R-:W-:Y:S05]  /*84d0*/  BSYNC B0 ;  /* 0x0000000000007941 */ /* 0x000fea0003800000 */
.L_x_1836:
[----:B------:R-:W-:Y:S04]  /*84e0*/  BSSY B0, `(.L_x_1838) ;  /* 0x0000019000007945 */ /* 0x000fe80003800000 */
[----:B------:R-:W-:Y:S05]  /*84f0*/  @P4 BRA `(.L_x_1839) ;  /* 0x00000000005c4947 */ /* 0x000fea0003800000 */
[----:B------:R-:W3:Y:S01]  /*8500*/  LDL R44, [R1+0x24] ;  /* 0x00002400012c7983 */ /* 0x000ee20000100800 */
[----:B------:R-:W-:-:S03]  /*8510*/  ULDC UR4, c[0x0][0x2f4] ;  /* 0x0000bd0000047ab9 */ /* 0x000fc60000000800 */
[----:B------:R-:W4:Y:S01]  /*8520*/  LDL R42, [R1+0x28] ;  /* 0x00002800012a7983 */ /* 0x000f220000100800 */
[----:B------:R-:W-:Y:S01]  /*8530*/  ISETP.GE.AND P5, PT, R18, UR4, PT ;  /* 0x0000000412007c0c */ /* 0x000fe2000bfa6270 */
[----:B------:R-:W-:Y:S01]  /*8540*/  IMAD R43, R49, UR38, RZ ;  /* 0x00000026312b7c24 */ /* 0x000fe2000f8e02ff */
[----:B------:R-:W-:Y:S01]  /*8550*/  ISETP.GE.AND P4, PT, R226, UR4, PT ;  /* 0x00000004e2007c0c */ /* 0x000fe2000bf86270 */
[----:B------:R-:W-:Y:S02]  /*8560*/  IMAD.MOV.U32 R40, RZ, RZ, R86 ;  /* 0x000000ffff287224 */ /* 0x000fe400078e0056 */
[----:B------:R-:W-:Y:S02]  /*8570*/  IMAD.MOV.U32 R41, RZ, RZ, R98 ;  /* 0x000000ffff297224 */ /* 0x000fe400078e0062 */
[C---:B------:R-:W-:Y:S02]  /*8580*/  IMAD R43, R48.reuse, UR39, R43 ;  /* 0x00000027302b7c24 */ /* 0x040fe4000f8e022b */
[----:B------:R-:W-:-:S04]  /*8590*/  IMAD.WIDE.U32 R40, R48, UR38, R40 ;  /* 0x0000002630287c25 */ /* 0x000fc8000f8e0028 */
[----:B-1----:R-:W1:Y:S01]  /*85a0*/  @!P5 LDS.128 R36, [R101+0x400] ;  /* 0x000400006524d984 */ /* 0x002e620000000c00 */
[----:B------:R-:W-:Y:S01]  /*85b0*/  IMAD.IADD R41, R41, 0x1, R43 ;  /* 0x0000000129297824 */ /* 0x000fe200078e022b */
[----:B------:R-:W-:-:S04]  /*85c0*/  LEA R50, P1, R40, UR36, 0x1 ;  /* 0x0000002428327c11 */ /* 0x000fc8000f8208ff */
[----:B------:R-:W-:-:S05]  /*85d0*/  LEA.HI.X R51, R40, UR37, R41, 0x1, P1 ;  /* 0x0000002528337c11 */ /* 0x000fca00088f0c29 */
[----:B-1----:R-:W-:Y:S04]  /*85e0*/  @!P5 STG.E.128 desc[UR60][R50.64], R36 ;  /* 0x000000243200d986 */ /* 0x002fe8000c101d3c */
[----:B------:R-:W1:Y:S04]  /*85f0*/  @!P4 LDS.128 R36, [R101+0x2400] ;  /* 0x002400006524c984 */ /* 0x000e680000000c00 */
[----:B-1----:R-:W-:Y:S01]  /*8600*/  @!P4 STG.E.128 desc[UR60][R50.64+0x80], R36 ;  /* 0x000080243200c986 */ /* 0x002fe2000c101d3c */
[----:B---3--:R-:W-:Y:S02]  /*8610*/  ISETP.GE.AND P1, PT, R44, UR4, PT ;  /* 0x000000042c007c0c */ /* 0x008fe4000bf26270 */
[----:B----4-:R-:W-:-:S11]  /*8620*/  ISETP.GE.AND P5, PT, R42, UR4, PT ;  /* 0x000000042a007c0c */ /* 0x010fd6000bfa6270 */
[----:B------:R-:W1:Y:S04]  /*8630*/  @!P1 LDS.128 R40, [R101+0x4400] ;  /* 0x0044000065289984 */ /* 0x000e680000000c00 */
[----:B------:R-:W3:Y:S04]  /*8640*/  @!P5 LDS.128 R44, [R101+0x6400] ;  /* 0x00640000652cd984 */ /* 0x000ee80000000c00 */
[----:B-1----:R4:W-:Y:S04]  /*8650*/  @!P1 STG.E.128 desc[UR60][R50.64+0x100], R40 ;  /* 0x0001002832009986 */ /* 0x0029e8000c101d3c */
[----:B---3--:R4:W-:Y:S02]  /*8660*/  @!P5 STG.E.128 desc[UR60][R50.64+0x180], R44 ;  /* 0x0001802c3200d986 */ /* 0x0089e4000c101d3c */
.L_x_1839:
[----:B------:R-:W-:Y:S05]  /*8670*/  BSYNC B0 ;  /* 0x0000000000007941 */ /* 0x000fea0003800000 */
.L_x_1838:
[----:B-1----:R-:W-:Y:S01]  /*8680*/  VIADD R36, R218, 0x20 ;  /* 0x00000020da247836 */ /* 0x002fe20000000000 */
[----:B------:R-:W-:Y:S04]  /*8690*/  BSSY B0, `(.L_x_1840) ;  /* 0x000001c000007945 */ /* 0x000fe80003800000 */
[----:B------:R-:W-:-:S13]  /*86a0*/  ISETP.GE.AND P1, PT, R36, R105, PT ;  /* 0x000000692400720c */ /* 0x000fda0003f26270 */
[----:B------:R-:W-:Y:S05]  /*86b0*/  @P1 BRA `(.L_x_1841) ;  /* 0x0000000000641947 */ /* 0x000fea0003800000 */
[----:B----4-:R-:W3:Y:S01]  /*86c0*/  LDL R44, [R1+0x24] ;  /* 0x00002400012c7983 */ /* 0x010ee20000100800 */
[----:B------:R-:W-:-:S03]  /*86d0*/  ULDC UR4, c[0x0][0x2f4] ;  /* 0x0000bd0000047ab9 */ /* 0x000fc60000000800 */
[----:B------:R-:W4:Y:S01]  /*86e0*/  LDL R42, [R1+0x28] ;  /* 0x00002800012a7983 */ /* 0x000f220000100800 */
[----:B------:R-:W-:Y:S01]  /*86f0*/  ISETP.GE.AND P1, PT, R18, UR4, PT ;  /* 0x0000000412007c0c */ /* 0x000fe2000bf26270 */
[----:B------:R-:W-:Y:S01]  /*8700*/  IMAD.MOV.U32 R40, RZ, RZ, R86 ;  /* 0x000000ffff287224 */ /* 0x000fe200078e0056 */
[----:B------:R-:W-:Y:S01]  /*8710*/  IADD3 R43, P4, R48, 0x20, RZ ;  /* 0x00000020302b7810 */ /* 0x000fe20007f9e0ff */
[----:B------:R-:W-:Y:S01]  /*8720*/  IMAD.MOV.U32 R41, RZ, RZ, R98 ;  /* 0x000000ffff297224 */ /* 0x000fe200078e0062 */
[----:B------:R-:W-:-:S03]  /*8730*/  ISETP.GE.AND P5, PT, R226, UR4, PT ;  /* 0x00000004e2007c0c */ /* 0x000fc6000bfa6270 */
[----:B------:R-:W-:Y:S02]  /*8740*/  IMAD.X R48, RZ, RZ, R49, P4 ;  /* 0x000000ffff307224 */ /* 0x000fe400020e0631 */
[----:B------:R-:W-:-:S04]  /*8750*/  IMAD.WIDE.U32 R40, R43, UR38, R40 ;  /* 0x000000262b287c25 */ /* 0x000fc8000f8e0028 */
[----:B------:R-:W1:Y:S01]  /*8760*/  @!P1 LDS.128 R36, [R101+0x1400] ;  /* 0x0014000065249984 */ /* 0x000e620000000c00 */
[----:B------:R-:W-:-:S04]  /*8770*/  IMAD R48, R48, UR38, RZ ;  /* 0x0000002630307c24 */ /* 0x000fc8000f8e02ff */
[----:B------:R-:W-:Y:S01]  /*8780*/  IMAD R43, R43, UR39, R48 ;  /* 0x000000272b2b7c24 */ /* 0x000fe2000f8e0230 */
[----:B------:R-:W-:-:S03]  /*8790*/  LEA R48, P4, R40, UR36, 0x1 ;  /* 0x0000002428307c11 */ /* 0x000fc6000f8808ff */
[----:B------:R-:W-:-:S05]  /*87a0*/  IMAD.IADD R41, R41, 0x1, R43 ;  /* 0x0000000129297824 */ /* 0x000fca00078e022b */
        /* <DEDUP_REMOVED lines=10> */
.L_x_1841:
[----:B------:R-:W-:Y:S05]  /*8850*/  BSYNC B0 ;  /* 0x0000000000007941 */ /* 0x000fea0003800000 */
.L_x_1840:
[----:B------:R-:W3:Y:S01]  /*8860*/  LDL.LU R37, [R1] ;  /* 0x0000000001257983 */ /* 0x000ee20000300800 */
[----:B------:R-:W-:Y:S01]  /*8870*/  VIADD R17, R17, 0x1 ;  /* 0x0000000111117836 */ /* 0x000fe20000000000 */
[----:B------:R-:W-:Y:S01]  /*8880*/  ISETP.NE.AND P4, PT, R100, RZ, PT ;  /* 0x000000ff6400720c */ /* 0x000fe20003f85270 */
[----:B0-2---:R-:W-:Y:S01]  /*8890*/  @!P0 VIADD R99, R99, 0x308c0 ;  /* 0x000308c063638836 */ /* 0x005fe20000000000 */
[----:B------:R-:W-:Y:S01]  /*88a0*/  @!PT LDS RZ, [RZ] ;  /* 0x00000000fffff984 */ /* 0x000fe20000000800 */
[----:B------:R-:W-:Y:S01]  /*88b0*/  @!PT LDS RZ, [RZ] ;  /* 0x00000000fffff984 */ /* 0x000fe20000000800 */
[----:B------:R-:W-:Y:S01]  /*88c0*/  @!PT LDS RZ, [RZ] ;  /* 0x00000000fffff984 */ /* 0x000fe20000000800 */
[----:B------:R-:W-:Y:S01]  /*88d0*/  @!PT LDS RZ, [RZ] ;  /* 0x00000000fffff984 */ /* 0x000fe20000000800 */
[----:B------:R0:W-:Y:S06]  /*88e0*/  MEMBAR.ALL.CTA ;  /* 0x0000000000007992 */ /* 0x0001ec0000008000 */
[----:B0-----:R-:W0:Y:S02]  /*88f0*/  FENCE.VIEW.ASYNC.S ;  /* 0x00000000000073c6 */ /* 0x001e240000000000 */
[----:B0-----:R0:W-:Y:S01]  /*8900*/  BAR.SYNC.DEFER_BLOCKING R104, 0x80 ;  /* 0x000200680000751d */ /* 0x0011e20000010000 */
[----:B------:R-:W-:-:S02]  /*8910*/  ISETP.NE.AND P1, PT, R17, 0x2, PT ;  /* 0x000000021100780c */ /* 0x000fc40003f25270 */
[----:B------:R-:W-:Y:S02]  /*8920*/  @!P0 PRMT R99, RZ, 0x654, R99 ;  /* 0x00000654ff638816 */ /* 0x000fe40000000063 */
[----:B------:R-:W-:Y:S02]  /*8930*/  SEL R36, RZ, 0x1, P1 ;  /* 0x00000001ff247807 */ /* 0x000fe40000800000 */
[----:B------:R-:W-:Y:S01]  /*8940*/  SEL R17, R17, RZ, P1 ;  /* 0x000000ff11117207 */ /* 0x000fe20000800000 */
[----:B------:R0:W-:Y:S01]  /*8950*/  @!P0 SYNCS.ARRIVE.TRANS64.RED.A1T0 RZ, [R99+URZ], RZ ;  /* 0x000000ff63ff89a7 */ /* 0x0001e2000810043f */
[----:B------:R-:W-:Y:S02]  /*8960*/  PLOP3.LUT P0, PT, PT, PT, PT, 0x8, 0x0 ;  /* 0x000000000000781c */ /* 0x000fe40003f0e170 */
[----:B---3--:R-:W-:-:S05]  /*8970*/  LOP3.LUT R37, R37, R36, RZ, 0x3c, !PT ;  /* 0x0000002425257212 */ /* 0x008fca00078e3cff */
[----:B------:R0:W-:Y:S01]  /*8980*/  STL [R1], R37 ;  /* 0x0000002501007387 */ /* 0x0001e20000100800 */
[----:B------:R-:W-:Y:S05]  /*8990*/  @P4 BRA `(.L_x_1842) ;  /* 0xffffffa000844947 */ /* 0x000fea000383ffff */
.L_x_1762:
[----:B------:R-:W2:Y:S01]  /*89a0*/  LDL R36, [R1+0x2c] ;  /* 0x00002c0001247983 */ /* 0x000ea20000100800 */
[----:B------:R-:W3:Y:S01]  /*89b0*/  LDC R0, c[0x0][0x448] ;  /* 0x00011200ff007b82 */ /* 0x000ee20000000800 */
[----:B------:R-:W-:Y:S01]  /*89c0*/  IADD3 R5, R221, 0x1, -R220 ;  /* 0x00000001dd057810 */ /* 0x000fe20007ffe8dc */
[----:B------:R-:W-:Y:S06]  /*89d0*/  BSSY B0, `(.L_x_1843) ;  /* 0x000000d000007945 */ /* 0x000fec0003800000 */
[----:B------:R-:W1:Y:S01]  /*89e0*/  LDC.64 R6, c[0x0][0x9e0] ;  /* 0x00027800ff067b82 */ /* 0x000e620000000a00 */
[----:B---3--:R-:W-:-:S02]  /*89f0*/  ISETP.NE.AND P1, PT, R0, 0x1, PT ;  /* 0x000000010000780c */ /* 0x008fc40003f25270 */
[----:B-1----:R-:W-:-:S11]  /*8a00*/  ISETP.GE.AND P2, PT, R7, 0x1, PT ;  /* 0x000000010700780c */ /* 0x002fd60003f46270 */
[----:B------:R-:W1:Y:S08]  /*8a10*/  @P1 LDC R3, c[0x0][0x44c] ;  /* 0x00011300ff031b82 */ /* 0x000e700000000800 */
[----:B------:R-:W3:Y:S01]  /*8a20*/  @P1 LDC R2, c[0x0][0x450] ;  /* 0x00011400ff021b82 */ /* 0x000ee20000000800 */
[----:B--2---:R-:W-:-:S04]  /*8a30*/  VIADD R0, R36, 0x7f ;  /* 0x0000007f24007836 */ /* 0x004fc80000000000 */
[----:B-1----:R-:W-:-:S05]  /*8a40*/  @P1 IMAD.HI.U32 R3, R0, R3, RZ ;  /* 0x0000000300031227 */ /* 0x002fca00078e00ff */
[----:B---3--:R-:W-:-:S05]  /*8a50*/  @P1 SHF.R.U32.HI R0, RZ, R2, R3 ;  /* 0x00000002ff001219 */ /* 0x008fca0000011603 */
[----:B------:R-:W-:Y:S01]  /*8a60*/  IMAD.IADD R3, R5, 0x1, R0 ;  /* 0x0000000105037824 */ /* 0x000fe200078e0200 */
[----:B------:R-:W-:Y:S06]  /*8a70*/  @P0 BRA `(.L_x_1844) ;  /* 0x0000000000080947 */ /* 0x000fec0003800000 */
[----:B------:R-:W1:Y:S02]  /*8a80*/  FENCE.VIEW.ASYNC.G ;  /* 0x00000000000073c6 */ /* 0x000e640000000100 */
[----:B-1----:R-:W-:Y:S06]  /*8a90*/  BAR.ARV 0xc, 0x180 ;  /* 0x0306000000007b1d */ /* 0x002fec0000002000 */
.L_x_1844:
[----:B------:R-:W-:Y:S05]  /*8aa0*/  BSYNC B0 ;  /* 0x0000000000007941 */ /* 0x000fea0003800000 */
.L_x_1843:
[----:B------:R-:W-:Y:S01]  /*8ab0*/  IMAD.IADD R0, R3, 0x1, R6 ;  /* 0x0000000103007824 */ /* 0x000fe200078e0206 */
[----:B------:R-:W-:Y:S06]  /*8ac0*/  @!P2 BRA `(.L_x_1845) ;  /* 0x000000000048a947 */ /* 0x000fec0003800000 */
[C---:B------:R-:W-:Y:S01]  /*8ad0*/  ISETP.GT.AND P0, PT, R3.reuse, RZ, PT ;  /* 0x000000ff0300720c */ /* 0x040fe20003f04270 */
[----:B------:R-:W-:Y:S01]  /*8ae0*/  BSSY B0, `(.L_x_1846) ;  /* 0x000000e000007945 */ /* 0x000fe20003800000 */
[----:B------:R-:W-:-:S11]  /*8af0*/  VIADD R2, R3, 0xffffffff ;  /* 0xffffffff03027836 */ /* 0x000fd60000000000 */
[----:B------:R-:W-:Y:S05]  /*8b00*/  @P0 BRA `(.L_x_1847) ;  /* 0x00000000001c0947 */ /* 0x000fea0003800000 */
[----:B------:R-:W-:Y:S01]  /*8b10*/  ISETP.NE.AND P0, PT, R7, 0x1, PT ;  /* 0x000000010700780c */ /* 0x000fe20003f05270 */
[----:B------:R-:W-:-:S12]  /*8b20*/  IMAD.MOV R3, RZ, RZ, -R3 ;  /* 0x000000ffff037224 */ /* 0x000fd800078e0a03 */
[----:B------:R-:W1:Y:S02]  /*8b30*/  @P0 LDC.64 R4, c[0x0][0x9e8] ;  /* 0x00027a00ff040b82 */ /* 0x000e640000000a00 */
[----:B-1----:R-:W-:-:S05]  /*8b40*/  @P0 IMAD.HI.U32 R2, R3, R4, RZ ;  /* 0x0000000403020227 */ /* 0x002fca00078e00ff */
[----:B------:R-:W-:-:S04]  /*8b50*/  @P0 SHF.R.U32.HI R3, RZ, R5, R2 ;  /* 0x00000005ff030219 */ /* 0x000fc80000011602 */
[----:B------:R-:W-:Y:S01]  /*8b60*/  LOP3.LUT R2, RZ, R3, RZ, 0x33, !PT ;  /* 0x00000003ff027212 */ /* 0x000fe200078e33ff */
[----:B------:R-:W-:Y:S06]  /*8b70*/  BRA `(.L_x_1848) ;  /* 0x0000000000107947 */ /* 0x000fec0003800000 */
.L_x_1847:
[----:B------:R-:W-:-:S13]  /*8b80*/  ISETP.NE.AND P0, PT, R7, 0x1, PT ;  /* 0x000000010700780c */ /* 0x000fda0003f05270 */
[----:B------:R-:W1:Y:S02]  /*8b90*/  @P0 LDC.64 R4, c[0x0][0x9e8] ;  /* 0x00027a00ff040b82 */ /* 0x000e640000000a00 */
[----:B-1----:R-:W-:-:S05]  /*8ba0*/  @P0 IMAD.HI.U32 R4, R2, R4, RZ ;  /* 0x0000000402040227 */ /* 0x002fca00078e00ff */
[----:B------:R-:W-:-:S07]  /*8bb0*/  @P0 SHF.R.U32.HI R2, RZ, R5, R4 ;  /* 0x00000005ff020219 */ /* 0x000fce0000011604 */
.L_x_1848:
[----:B------:R-:W-:Y:S05]  /*8bc0*/  BSYNC B0 ;  /* 0x0000000000007941 */ /* 0x000fea0003800000 */
.L_x_1846:
[----:B------:R-:W-:-:S05]  /*8bd0*/  IMAD R3, R2, R7, R7 ;  /* 0x0000000702037224 */ /* 0x000fca00078e0207 */
[----:B------:R-:W-:-:S07]  /*8be0*/  VIMNMX R0, R0, R3, PT ;  /* 0x0000000300007248 */ /* 0x000fce0003fe0100 */
.L_x_1845:
[----:B------:R-:W1:Y:S01]  /*8bf0*/  @P1 LDC R2, c[0x0][0x44c] ;  /* 0x00011300ff021b82 */ /* 0x000e620000000800 */
[----:B------:R-:W-:Y:S01]  /*8c00*/  VIADD R0, R0, 0x3f ;  /* 0x0000003f00007836 */ /* 0x000fe20000000000 */
[----:B------:R-:W-:Y:S01]  /*8c10*/  ULDC UR4, c[0x0][0x9dc] ;  /* 0x0002770000047ab9 */ /* 0x000fe20000000800 */
[----:B------:R-:W-:-:S03]  /*8c20*/  IMAD.MOV.U32 R5, RZ, RZ, R36 ;  /* 0x000000ffff057224 */ /* 0x000fc600078e0024 */
[----:B------:R-:W-:Y:S02]  /*8c30*/  SHF.R.S32.HI R3, RZ, 0x1f, R0 ;  /* 0x0000001fff037819 */ /* 0x000fe40000011400 */
[----:B------:R-:W2:Y:S02]  /*8c40*/  @P1 LDC R9, c[0x0][0x450] ;  /* 0x00011400ff091b82 */ /* 0x000ea40000000800 */
[----:B------:R-:W-:-:S04]  /*8c50*/  LEA.HI R3, R3, R0, RZ, 0x6 ;  /* 0x0000000003037211 */ /* 0x000fc800078f30ff */
[----:B------:R-:W-:-:S04]  /*8c60*/  SHF.R.S32.HI R0, RZ, 0x6, R3 ;  /* 0x00000006ff007819 */ /* 0x000fc80000011403 */
[----:B------:R-:W-:Y:S01]  /*8c70*/  VIMNMX R103, R103, R0, PT ;  /* 0x0000000067677248 */ /* 0x000fe20003fe0100 */
[----:B-1----:R-:W-:-:S05]  /*8c80*/  @P1 IMAD.HI.U32 R2, R36, R2, RZ ;  /* 0x0000000224021227 */ /* 0x002fca00078e00ff */
[----:B--2---:R-:W-:-:S05]  /*8c90*/  @P1 SHF.R.U32.HI R5, RZ, R9, R2 ;  /* 0x00000009ff051219 */ /* 0x004fca0000011602 */
        /* <DEDUP_REMOVED lines=8> */
[----:B------:R-:W1:Y:S02]  /*8d20*/  @P0 LDC.64 R4, c[0x0][0x9e8] ;  /* 0x00027a00ff040b82 */ /* 0x000e640000000a00 */
[----:B-1----:R-:W-:-:S05]  /*8d30*/  @P0 IMAD.HI.U32 R2, R3, R4, RZ ;  /* 0x0000000403020227 */ /* 0x002fca00078e00ff */
[----:B------:R-:W-:-:S04]  /*8d40*/  @P0 SHF.R.U32.HI R3, RZ, R5, R2 ;  /* 0x00000005ff030219 */ /* 0x000fc80000011602 */
[----:B------:R-:W-:Y:S01]  /*8d50*/  LOP3.LUT R2, RZ, R3, RZ, 0x33, !PT ;  /* 0x00000003ff027212 */ /* 0x000fe200078e33ff */
[----:B------:R-:W-:Y:S06]  /*8d60*/  BRA `(.L_x_1852) ;  /* 0x0000000000107947 */ /* 0x000fec0003800000 */
.L_x_1851:
[----:B------:R-:W-:-:S13]  /*8d70*/  ISETP.NE.AND P0, PT, R7, 0x1, PT ;  /* 0x000000010700780c */ /* 0x000fda0003f05270 */
[----:B------:R-:W1:Y:S02]  /*8d80*/  @P0 LDC.64 R4, c[0x0][0x9e8] ;  /* 0x00027a00ff040b82 */ /* 0x000e640000000a00 */
[----:B-1----:R-:W-:-:S05]  /*8d90*/  @P0 IMAD.HI.U32 R4, R2, R4, RZ ;  /* 0x0000000402040227 */ /* 0x002fca00078e00ff */
[----:B------:R-:W-:-:S07]  /*8da0*/  @P0 SHF.R.U32.HI R2, RZ, R5, R4 ;  /* 0x00000005ff020219 */ /* 0x000fce0000011604 */
.L_x_1852:
[----:B------:R-:W-:Y:S05]  /*8db0*/  BSYNC B0 ;  /* 0x0000000000007941 */ /* 0x000fea0003800000 */
.L_x_1850:
[----:B------:R-:W-:-:S05]  /*8dc0*/  IMAD R3, R2, R7, RZ ;  /* 0x0000000702037224 */ /* 0x000fca00078e02ff */
[----:B------:R-:W-:-:S07]  /*8dd0*/  VIMNMX R0, R0, R3, !PT ;  /* 0x0000000300007248 */ /* 0x000fce0007fe0100 */
.L_x_1849:
[----:B------:R-:W-:Y:S02]  /*8de0*/  SHF.R.S32.HI R3, RZ, 0x1f, R0 ;  /* 0x0000001fff037819 */ /* 0x000fe40000011400 */
[----:B------:R-:W-:Y:S02]  /*8df0*/  CS2R R150, SRZ ;  /* 0x0000000000967805 */ /* 0x000fe4000001ff00 */
[----:B------:R-:W-:Y:S02]  /*8e00*/  PLOP3.LUT P0, PT, PT, PT, PT, 0x80, 0x0 ;  /* 0x000000000000781c */ /* 0x000fe40003f0f070 */
[----:B------:R-:W-:Y:S02]  /*8e10*/  CS2R R148, SRZ ;  /* 0x0000000000947805 */ /* 0x000fe4000001ff00 */
[----:B------:R-:W-:Y:S01]  /*8e20*/  LEA.HI R6, R3, R0, RZ, 0x6 ;  /* 0x0000000003067211 */ /* 0x000fe200078f30ff */
[----:B------:R-:W-:Y:S01]  /*8e30*/  IMAD.MOV.U32 R0, RZ, RZ, RZ ;  /* 0x000000ffff007224 */ /* 0x000fe200078e00ff */
[----:B------:R-:W-:-:S02]  /*8e40*/  CS2R R146, SRZ ;  /* 0x0000000000927805 */ /* 0x000fc4000001ff00 */
[----:B------:R-:W-:Y:S02]  /*8e50*/  CS2R R144, SRZ ;  /* 0x0000000000907805 */ /* 0x000fe4000001ff00 */
[----:B------:R-:W-:Y:S02]  /*8e60*/  SHF.R.S32.HI R6, RZ, 0x6, R6 ;  /* 0x00000006ff067819 */ /* 0x000fe40000011406 */
[----:B------:R-:W-:Y:S02]  /*8e70*/  CS2R R142, SRZ ;  /* 0x00000000008e7805 */ /* 0x000fe4000001ff00 */
[----:B------:R-:W-:Y:S02]  /*8e80*/  CS2R R140, SRZ ;  /* 0x00000000008c7805 */ /* 0x000fe4000001ff00 */
[----:B------:R-:W-:Y:S02]  /*8e90*/  CS2R R138, SRZ ;  /* 0x00000000008a7805 */ /* 0x000fe4000001ff00 */
[----:B------:R-:W-:-:S02]  /*8ea0*/  VIMNMX R14, RZ, R6, !PT ;  /* 0x00000006ff0e7248 */ /* 0x000fc40007fe0100 */
[----:B------:R-:W-:Y:S02]  /*8eb0*/  CS2R R136, SRZ ;  /* 0x0000000000887805 */ /* 0x000fe4000001ff00 */
[----:B------:R-:W-:Y:S02]  /*8ec0*/  CS2R R124, SRZ ;  /* 0x00000000007c7805 */ /* 0x000fe4000001ff00 */
[----:B------:R-:W-:Y:S02]  /*8ed0*/  CS2R R120, SRZ ;  /* 0x0000000000787805 */ /* 0x000fe4000001ff00 */
[----:B------:R-:W-:Y:S01]  /*8ee0*/  ISETP.GT.AND P1, PT, R103, R14, PT ;  /* 0x0000000e6700720c */ /* 0x000fe20003f24270 */
[----:B------:R1:W-:Y:S01]  /*8ef0*/  STL [R1+0x4c], R14 ;  /* 0x00004c0e01007387 */ /* 0x0003e20000100800 */
[----:B------:R-:W-:Y:S02]  /*8f00*/  CS2R R132, SRZ ;  /* 0x0000000000847805 */ /* 0x000fe4000001ff00 */
[----:B------:R-:W-:-:S02]  /*8f10*/  CS2R R116, SRZ ;  /* 0x0000000000747805 */ /* 0x000fc4000001ff00 */
[----:B------:R-:W-:Y:S02]  /*8f20*/  CS2R R112, SRZ ;  /* 0x0000000000707805 */ /* 0x000fe4000001ff00 */
[----:B------:R-:W-:Y:S01]  /*8f30*/  CS2R R128, SRZ ;  /* 0x0000000000807805 */ /* 0x000fe2000001ff00 */
[----:B------:R-:W-:Y:S01]  /*8f40*/  IMAD.MOV.U32 R170, RZ, RZ, RZ ;  /* 0x000000ffffaa7224 */ /* 0x000fe200078e00ff */
[----:B------:R-:W-:Y:S02]  /*8f50*/  CS2R R108, SRZ ;  /* 0x00000000006c7805 */ /* 0x000fe4000001ff00 */
[----:B0-----:R-:W-:Y:S02]  /*8f60*/  CS2R R104, SRZ ;  /* 0x0000000000687805 */ /* 0x001fe4000001ff00 */
        /* <DEDUP_REMOVED lines=18> */
[----:B----4-:R-:W-:Y:S02]  /*9090*/  CS2R R46, SRZ ;  /* 0x00000000002e7805 */ /* 0x010fe4000001ff00 */
        /* <DEDUP_REMOVED lines=29> */
[----:B------:R-:W-:Y:S01]  /*9270*/  CS2R R24, SRZ ;  /* 0x0000000000187805 */ /* 0x000fe2000001ff00 */
[----:B-1----:R-:W-:Y:S06]  /*9280*/  @!P1 BRA `(.L_x_1853) ;  /* 0x0000015c00a09947 */ /* 0x002fec0003800000 */
[----:B------:R-:W2:Y:S01]  /*9290*/  LDL R14, [R1+0xa8] ;  /* 0x0000a800010e7983 */ /* 0x000ea20000100800 */
[----:B------:R-:W-:Y:S03]  /*92a0*/  BSSY B6, `(.L_x_1854) ;  /* 0x000001c000067945 */ /* 0x000fe60003800000 */
[----:B--2---:R-:W0:Y:S02]  /*92b0*/  SHFL.IDX PT, R0, R14, RZ, 0x1f ;  /* 0x00001fff0e007589 */ /* 0x004e2400000e0000 */
[----:B0-----:R-:W-:-:S04]  /*92c0*/  LEA.HI R2, R0, R0, RZ, 0x1 ;  /* 0x0000000000027211 */ /* 0x001fc800078f08ff */
[----:B------:R-:W-:Y:S01]  /*92d0*/  LOP3.LUT R3, R2, 0x1e, RZ, 0xc0, !PT ;  /* 0x0000001e02037812 */ /* 0x000fe200078ec0ff */
[----:B------:R-:W-:-:S04]  /*92e0*/  VIADD R2, R16, 0x10400 ;  /* 0x0001040010027836 */ /* 0x000fc80000000000 */
[----:B------:R-:W-:Y:S01]  /*92f0*/  IMAD.IADD R3, R0, 0x1, -R3 ;  /* 0x0000000100037824 */ /* 0x000fe200078e0a03 */
[----:B------:R-:W-:-:S03]  /*9300*/  LOP3.LUT P0, RZ, R2, 0x3ff, RZ, 0xc0, !PT ;  /* 0x000003ff02ff7812 */ /* 0x000fc6000780c0ff */
[----:B------:R-:W-:Y:S01]  /*9310*/  IMAD R3, R3, 0x2000, R2 ;  /* 0x0000200003037824 */ /* 0x000fe200078e0202 */
[----:B------:R-:W-:-:S04]  /*9320*/  P2R R24, PR, RZ, 0x1 ;  /* 0x00000001ff187803 */ /* 0x000fc80000000000 */
[----:B------:R-:W-:-:S04]  /*9330*/  SHF.R.U32.HI R2, RZ, 0x4, R3 ;  /* 0x00000004ff027819 */ /* 0x000fc80000011603 */
[----:B------:R-:W-:Y:S01]  /*9340*/  LOP3.LUT R2, R2, 0x3fff, RZ, 0xc0, !PT ;  /* 0x00003fff02027812 */ /* 0x000fe200078ec0ff */
[----:B------:R-:W-:Y:S06]  /*9350*/  @!P0 BRA `(.L_x_1855) ;  /* 0x0000000000408947 */ /* 0x000fec0003800000 */
        /* <DEDUP_REMOVED lines=16> */
.L_x_1855:
[----:B------:R-:W-:Y:S05]  /*9460*/  BSYNC B6 ;  /* 0x0000000000067941 */ /* 0x000fea0003800000 */
.L_x_1854:
[----:B------:R-:W-:Y:S02]  /*9470*/  ULDC UR4, c[0x0][0x3f4] ;  /* 0x0000fd0000047ab9 */ /* 0x000fe40000000800 */
[----:B------:R-:W-:-:S13]  /*9480*/  ISETP.LT.AND P0, PT, RZ, UR4, PT ;  /* 0x00000004ff007c0c */ /* 0x000fda000bf01270 */
[----:B------:R-:W-:Y:S05]  /*9490*/  @P0 BRA `(.L_x_1856) ;  /* 0x0000000000400947 */ /* 0x000fea0003800000 */
[----:B------:R-:W2:Y:S02]  /*94a0*/  LDL R20, [R1+0x64] ;  /* 0x0000640001147983 */ /* 0x000ea40000100800 */
[----:B--2---:R-:W-:-:S04]  /*94b0*/  LEA.HI R0, R20, R20, RZ, 0x1 ;  /* 0x0000001414007211 */ /* 0x004fc800078f08ff */
        /* <DEDUP_REMOVED lines=8> */
.L_x_1859:
[----:B-1----:R1:W2:Y:S02]  /*9540*/  SYNCS.PHASECHK.TRANS64.TRYWAIT P0, [R16+URZ+0x30800], R3 ;  /* 0x03080003100075a7 */ /* 0x0022a4000800017f */
[----:B--2---:R-:W-:Y:S05]  /*9550*/  @!P0 NANOSLEEP.SYNCS 0x989680 ;  /* 0x009896800000895d */ /* 0x004fea0003900000 */
[----:B------:R-:W2:Y:S02]  /*9560*/  @!P0 SYNCS.PHASECHK.TRANS64 P0, [R16+URZ+0x30800], R3 ;  /* 0x03080003100085a7 */ /* 0x000ea4000800007f */
[----:B--2---:R-:W-:Y:S05]  /*9570*/  @!P0 BRA `(.L_x_1859) ;  /* 0xfffffffc00f08947 */ /* 0x004fea000383ffff */
.L_x_1858:
[----:B------:R-:W-:Y:S05]  /*9580*/  BSYNC B0 ;  /* 0x0000000000007941 */ /* 0x000fea0003800000 */
.L_x_1857:
[----:B------:R-:W-:Y:S05]  /*9590*/  BRA `(.L_x_1860) ;  /* 0x0000009c00b87947 */ /* 0x000fea0003800000 */
.L_x_1856:
[----:B------:R-:W-:Y:S01]  /*95a0*/  ISETP.NE.AND P0, PT, R24, RZ, PT ;  /* 0x000000ff1800720c */ /* 0x000fe20003f05270 */
[----:B------:R-:W-:Y:S01]  /*95b0*/  ULDC.64 UR4, c[0x0][0x3f8] ;  /* 0x0000fe0000047ab9 */ /* 0x000fe20000000a00 */
[----:B-----5:R-:W-:Y:S01]  /*95c0*/  SHF.R.S32.HI R0, RZ, 0x1f, R23 ;  /* 0x0000001fff007819 */ /* 0x020fe20000011417 */
[----:B------:R-:W-:Y:S01]  /*95d0*/  ULDC.64 UR6, c[0x0][0x408] ;  /* 0x0001020000067ab9 */ /* 0x000fe20000000a00 */
[----:B------:R-:W-:Y:S01]  /*95e0*/  IMAD.WIDE.U32 R24, R23, UR4, RZ ;  /* 0x0000000417187c25 */ /* 0x000fe2000f8e00ff */
[----:B------:R-:W-:Y:S03]  /*95f0*/  BSSY B6, `(.L_x_1861) ;  /* 0x0000019000067945 */ /* 0x000fe60003800000 */
[C---:B------:R-:W-:Y:S02]  /*9600*/  IMAD R4, R0.reuse, UR4, RZ ;  /* 0x0000000400047c24 */ /* 0x040fe4000f8e02ff */
[----:B------:R-:W-:-:S02]  /*9610*/  IMAD R0, R0, UR6, RZ ;  /* 0x0000000600007c24 */ /* 0x000fc4000f8e02ff */
[C---:B------:R-:W-:Y:S02]  /*9620*/  IMAD R3, R23.reuse, UR5, R4 ;  /* 0x0000000517037c24 */ /* 0x040fe4000f8e0204 */
[C---:B------:R-:W-:Y:S02]  /*9630*/  IMAD R29, R23.reuse, UR7, R0 ;  /* 0x00000007171d7c24 */ /* 0x040fe4000f8e0200 */
[----:B------:R-:W-:-:S04]  /*9640*/  IMAD.WIDE.U32 R26, R23, UR6, RZ ;  /* 0x00000006171a7c25 */ /* 0x000fc8000f8e00ff */
[----:B------:R-:W-:Y:S02]  /*9650*/  IMAD.IADD R23, R3, 0x1, R25 ;  /* 0x0000000103177824 */ /* 0x000fe400078e0219 */
[----:B------:R-:W-:Y:S01]  /*9660*/  IMAD.IADD R29, R29, 0x1, R27 ;  /* 0x000000011d1d7824 */ /* 0x000fe200078e021b */
        /* <DEDUP_REMOVED lines=17> */
.L_x_1862:
[----:B------:R-:W-:Y:S05]  /*9780*/  BSYNC B6 ;  /* 0x0000000000067941 */ /* 0x000fea0003800000 */
.L_x_1861:
[----:B------:R-:W2:Y:S01]  /*9790*/  LDL R120, [R1+0x2c] ;  /* 0x00002c0001787983 */ /* 0x000ea20000100800 */
[----:B------:R-:W-:-:S03]  /*97a0*/  ULDC.U8 UR4, c[0x0][0x410] ;  /* 0x0001040000047ab9 */ /* 0x000fc60000000000 */
[----:B------:R-:W3:Y:S01]  /*97b0*/  LDL R20, [R1+0x54] ;  /* 0x0000540001147983 */ /* 0x000ee20000100800 */
[----:B------:R-:W-:Y:S01]  /*97c0*/  ISETP.NE.AND P0, PT, RZ, UR4, PT ;  /* 0x00000004ff007c0c */ /* 0x000fe2000bf05270 */
[----:B------:R-:W-:Y:S01]  /*97d0*/  BSSY B0, `(.L_x_1863) ;  /* 0x00009c2000007945 */ /* 0x000fe20003800000 */
[----:B--2---:R-:W-:-:S04]  /*97e0*/  IMAD.IADD R10, R218, 0x1, R120 ;  /* 0x00000001da0a7824 */ /* 0x004fc800078e0278 */
[----:B---3--:R-:W-:-:S07]  /*97f0*/  IMAD R3, R20, 0x20, R10 ;  /* 0x0000002014037824 */ /* 0x008fce00078e020a */
[----:B------:R-:W-:Y:S05]  /*9800*/  @!P0 BRA `(.L_x_1864) ;  /* 0x0000004c00508947 */ /* 0x000fea0003800000 */
[----:B------:R-:W0:Y:S01]  /*9810*/  LDC R99, c[0x0][0x448] ;  /* 0x00011200ff637b82 */ /* 0x000e220000000800 */
[----:B------:R-:W-:Y:S01]  /*9820*/  ULDC.64 UR4, c[0x0][0x3f8] ;  /* 0x0000fe0000047ab9 */ /* 0x000fe20000000a00 */
[----:B------:R-:W-:Y:S01]  /*9830*/  ULDC.64 UR6, c[0x0][0x408] ;  /* 0x0001020000067ab9 */ /* 0x000fe20000000a00 */
[----:B------:R-:W-:Y:S01]  /*9840*/  IMAD.MOV.U32 R6, RZ, RZ, R24 ;  /* 0x000000ffff067224 */ /* 0x000fe200078e0018 */
[----:B------:R-:W-:Y:S01]  /*9850*/  SHF.R.S32.HI R79, RZ, 0x1f, R234 ;  /* 0x0000001fff4f7819 */ /* 0x000fe200000114ea */
[----:B------:R-:W-:Y:S02]  /*9860*/  IMAD.MOV.U32 R7, RZ, RZ, R23 ;  /* 0x000000ffff077224 */ /* 0x000fe400078e0017 */
[----:B------:R-:W-:Y:S01]  /*9870*/  IMAD.MOV.U32 R4, RZ, RZ, R26 ;  /* 0x000000ffff047224 */ /* 0x000fe200078e001a */
[----:B0-----:R-:W-:-:S13]  /*9880*/  ISETP.NE.AND P0, PT, R99, 0x1, PT ;  /* 0x000000016300780c */ /* 0x001fda0003f05270 */
[----:B------:R-:W0:Y:S08]  /*9890*/  @P0 LDC R0, c[0x0][0x44c] ;  /* 0x00011300ff000b82 */ /* 0x000e300000000800 */
[----:B------:R-:W1:Y:S01]  /*98a0*/  @P0 LDC R5, c[0x0][0x450] ;  /* 0x00011400ff050b82 */ /* 0x000e620000000800 */
[----:B0-----:R-:W-:-:S05]  /*98b0*/  @P0 IMAD.HI.U32 R0, R3, R0, RZ ;  /* 0x0000000003000227 */ /* 0x001fca00078e00ff */
[----:B-1----:R-:W-:Y:S01]  /*98c0*/  @P0 SHF.R.U32.HI R3, RZ, R5, R0 ;  /* 0x00000005ff030219 */ /* 0x002fe20000011600 */
[----:B------:R-:W-:-:S03]  /*98d0*/  IMAD.MOV.U32 R5, RZ, RZ, R29 ;  /* 0x000000ffff057224 */ /* 0x000fc600078e001d */
[----:B------:R-:W-:Y:S01]  /*98e0*/  SHF.R.S32.HI R0, RZ, 0x1f, R3 ;  /* 0x0000001fff007819 */ /* 0x000fe20000011403 */
[----:B------:R-:W-:-:S04]  /*98f0*/  IMAD.WIDE.U32 R6, R3, UR4, R6 ;  /* 0x0000000403067c25 */ /* 0x000fc8000f8e0006 */
[C---:B------:R-:W-:Y:S02]  /*9900*/  IMAD R8, R0.reuse, UR4, RZ ;  /* 0x0000000400087c24 */ /* 0x040fe4000f8e02ff */
[----:B------:R-:W-:Y:S02]  /*9910*/  IMAD R0, R0, UR6, RZ ;  /* 0x0000000600007c24 */ /* 0x000fe4000f8e02ff */
[C---:B------:R-:W-:Y:S01]  /*9920*/  IMAD R9, R3.reuse, UR5, R8 ;  /* 0x0000000503097c24 */ /* 0x040fe2000f8e0208 */
[----:B------:R-:W-:Y:S01]  /*9930*/  ULDC.64 UR4, c[0x0][0x3e8] ;  /* 0x0000fa0000047ab9 */ /* 0x000fe20000000a00 */
[----:B------:R-:W-:-:S04]  /*9940*/  IMAD.WIDE.U32 R4, R3, UR6, R4 ;  /* 0x0000000603047c25 */ /* 0x000fc8000f8e0004 */
[----:B------:R-:W-:Y:S01]  /*9950*/  IMAD R11, R3, UR7, R0 ;  /* 0x00000007030b7c24 */ /* 0x000fe2000f8e0200 */
[----:B------:R-:W-:Y:S01]  /*9960*/  ULDC.64 UR6, c[0x0][0x400] ;  /* 0x0001000000067ab9 */ /* 0x000fe20000000a00 */
[----:B------:R-:W-:Y:S01]  /*9970*/  IMAD.IADD R9, R7, 0x1, R9 ;  /* 0x0000000107097824 */ /* 0x000fe200078e0209 */
[----:B------:R-:W-:Y:S01]  /*9980*/  LEA R3, P0, R6, UR4, 0x1 ;  /* 0x0000000406037c11 */ /* 0x000fe2000f8008ff */
[----:B------:R-:W-:Y:S01]  /*9990*/  IMAD.IADD R7, R5, 0x1, R11 ;  /* 0x0000000105077824 */ /* 0x000fe200078e020b */
[----:B------:R-:W-:Y:S01]  /*99a0*/  LEA R0, P1, R4, UR6, 0x1 ;  /* 0x0000000604007c11 */ /* 0x000fe2000f8208ff */
[----:B------:R-:W-:Y:S01]  /*99b0*/  UMOV UR4, 0xffffffff ;  /* 0xffffffff00047882 */ /* 0x000fe20000000000 */
[----:B------:R-:W-:Y:S02]  /*99c0*/  LEA.HI.X R6, R6, UR5, R9, 0x1, P0 ;  /* 0x0000000506067c11 */ /* 0x000fe400080f0c09 */
[----:B------:R-:W-:Y:S01]  /*99d0*/  LEA.HI.X R7, R4, UR7, R7, 0x1, P1 ;  /* 0x0000000704077c11 */ /* 0x000fe200088f0c07 */
[----:B------:R-:W-:Y:S08]  /*99e0*/  BRA.DIV UR4, `(.L_x_1865) ;  /* 0x0000021a049c7947 */ /* 0x000ff0000b800000 */
[----:B------:R0:W1:Y:S04]  /*99f0*/  SHFL.IDX PT, R5, R6, RZ, 0x181f ;  /* 0x00181fff06057589 */ /* 0x00006800000e0000 */
[----:B------:R0:W2:Y:S04]  /*9a00*/  SHFL.IDX PT, R4, R3, RZ, 0x181f ;  /* 0x00181fff03047589 */ /* 0x0000a800000e0000 */
[----:B------:R0:W3:Y:S04]  /*9a10*/  SHFL.IDX PT, R9, R7, RZ, 0x181f ;  /* 0x00181fff07097589 */ /* 0x0000e800000e0000 */
[----:B------:R0:W4:Y:S02]  /*9a20*/  SHFL.IDX PT, R14, R0, RZ, 0x181f ;  /* 0x00181fff000e7589 */ /* 0x00012400000e0000 */
.L_x_2246:
[----:B------:R-:W-:Y:S01]  /*9a30*/  IMAD R99, R220, R99, RZ ;  /* 0x00000063dc637224 */ /* 0x000fe200078e02ff */
        /* <DEDUP_REMOVED lines=8> */
[----:B------:R-:W-:Y:S02]  /*9ac0*/  CS2R R70, SRZ ;  /* 0x0000000000467805 */ /* 0x000fe4000001ff00 */
[----:B------:R-:W-:-:S03]  /*9ad0*/  CS2R R74, SRZ ;  /* 0x00000000004a7805 */ /* 0x000fc6000001ff00 */
[----:B------:R-:W-:Y:S05]  /*9ae0*/  @P0 BRA `(.L_x_1867) ;  /* 0x0000000000b00947 */ /* 0x000fea0003800000 */
[----:B------:R-:W3:Y:S01]  /*9af0*/  LDL R8, [R1+0x78] ;  /* 0x0000780001087983 */ /* 0x000ee20000100800 */
[----:B------:R-:W-:-:S03]  /*9b00*/  ULDC UR4, c[0x0][0x3f4] ;  /* 0x0000fd0000047ab9 */ /* 0x000fc60000000800 */
[----:B------:R-:W3:Y:S01]  /*9b10*/  LDL R11, [R1+0x74] ;  /* 0x00007400010b7983 */ /* 0x000ee20000100800 */
[----:B------:R-:W-:Y:S02]  /*9b20*/  ISETP.GE.AND P2, PT, R234, UR4, PT ;  /* 0x00000004ea007c0c */ /* 0x000fe4000bf46270 */
[----:B------:R-:W-:Y:S02]  /*9b30*/  CS2R R76, SRZ ;  /* 0x00000000004c7805 */ /* 0x000fe4000001ff00 */
[----:B------:R-:W-:Y:S02]  /*9b40*/  ISETP.GE.AND P1, PT, R235, UR4, PT ;  /* 0x00000004eb007c0c */ /* 0x000fe4000bf26270 */
[----:B------:R-:W-:Y:S02]  /*9b50*/  CS2R R74, SRZ ;  /* 0x00000000004a7805 */ /* 0x000fe4000001ff00 */
[----:B------:R-:W-:Y:S02]  /*9b60*/  ISETP.GE.AND P0, PT, R237, UR4, PT ;  /* 0x00000004ed007c0c */ /* 0x000fe4000bf06270 */
[----:B------:R-:W-:-:S03]  /*9b70*/  ISETP.GE.AND P3, PT, R200, UR4, PT ;  /* 0x00000004c8007c0c */ /* 0x000fc6000bf66270 */
[C---:B------:R-:W-:Y:S01]  /*9b80*/  @!P2 IMAD.SHL.U32 R27, R234.reuse, 0x2, RZ ;  /* 0x00000002ea1ba824 */ /* 0x040fe200078e00ff */
[----:B------:R-:W-:-:S03]  /*9b90*/  @!P2 SHF.L.U64.HI R34, R234, 0x1, R79 ;  /* 0x00000001ea22a819 */ /* 0x000fc6000001024f */
[----:B------:R-:W-:-:S04]  /*9ba0*/  @!P1 IMAD.SHL.U32 R31, R235, 0x2, RZ ;  /* 0x00000002eb1f9824 */ /* 0x000fc800078e00ff */
[----:B------:R-:W-:Y:S01]  /*9bb0*/  @!P0 IMAD.SHL.U32 R15, R237, 0x2, RZ ;  /* 0x00000002ed0f8824 */ /* 0x000fe200078e00ff */
[-C--:B--2---:R-:W-:Y:S01]  /*9bc0*/  @!P2 IADD3 R24, P4, R4, R27.reuse, RZ ;  /* 0x0000001b0418a210 */ /* 0x084fe20007f9e0ff */
[----:B-1----:R-:W-:Y:S01]  /*9bd0*/  @!P3 IMAD.WIDE R12, R200, 0x2, R4 ;  /* 0x00000002c80cb825 */ /* 0x002fe200078e0204 */
[----:B----4-:R-:W-:Y:S02]  /*9be0*/  @!P2 IADD3 R26, P6, R14, R27, RZ ;  /* 0x0000001b0e1aa210 */ /* 0x010fe40007fde0ff */
[-C--:B------:R-:W-:Y:S01]  /*9bf0*/  @!P1 IADD3 R28, P5, R4, R31.reuse, RZ ;  /* 0x0000001f041c9210 */ /* 0x080fe20007fbe0ff */
[--C-:B------:R-:W-:Y:S01]  /*9c00*/  @!P2 IMAD.X R25, R5, 0x1, R34.reuse, P4 ;  /* 0x000000010519a824 */ /* 0x100fe200020e0622 */
[----:B------:R-:W-:Y:S01]  /*9c10*/  @!P1 IADD3 R30, P4, R14, R31, RZ ;  /* 0x0000001f0e1e9210 */ /* 0x000fe20007f9e0ff */
[----:B---3--:R-:W-:Y:S01]  /*9c20*/  @!P2 IMAD.X R27, R9, 0x1, R34, P6 ;  /* 0x00000001091ba824 */ /* 0x008fe200030e0622 */
[----:B------:R-:W-:Y:S02]  /*9c30*/  @!P0 IADD3 R4, P6, R4, R15, RZ ;  /* 0x0000000f04048210 */ /* 0x000fe40007fde0ff */
[----:B------:R-:W-:-:S02]  /*9c40*/  CS2R R72, SRZ ;  /* 0x0000000000487805 */ /* 0x000fc4000001ff00 */
[----:B------:R-:W-:Y:S02]  /*9c50*/  CS2R R70, SRZ ;  /* 0x0000000000467805 */ /* 0x000fe4000001ff00 */
[----:B------:R-:W-:Y:S02]  /*9c60*/  CS2R R68, SRZ ;  /* 0x0000000000447805 */ /* 0x000fe4000001ff00 */
[----:B------:R-:W-:Y:S02]  /*9c70*/  CS2R R66, SRZ ;  /* 0x0000000000427805 */ /* 0x000fe4000001ff00 */
[----:B------:R-:W-:Y:S02]  /*9c80*/  CS2R R60, SRZ ;  /* 0x00000000003c7805 */ /* 0x000fe4000001ff00 */
[----:B------:R-:W-:Y:S01]  /*9c90*/  CS2R R58, SRZ ;  /* 0x00000000003a7805 */ /* 0x000fe2000001ff00 */
[----:B------:R1:W5:Y:S04]  /*9ca0*/  @!P3 LD.E.64 R76, desc[UR60][R12.64] ;  /* 0x0000003c0c4cb980 */ /* 0x000368000c101b00 */
[----:B------:R1:W5:Y:S04]  /*9cb0*/  @!P2 LD.E.64 R72, desc[UR60][R24.64] ;  /* 0x0000003c1848a980 */ /* 0x000368000c101b00 */
[----:B------:R1:W5:Y:S01]  /*9cc0*/  @!P2 LD.E.64 R70, desc[UR60][R26.64] ;  /* 0x0000003c1a46a980 */ /* 0x000362000c101b00 */
[----:B------:R-:W-:Y:S01]  /*9cd0*/  @!P1 SHF.L.U64.HI R32, R235, 0x1, R8 ;  /* 0x00000001eb209819 */ /* 0x000fe20000010208 */
[----:B------:R-:W-:-:S04]  /*9ce0*/  @!P3 IMAD.MOV.U32 R8, RZ, RZ, R14 ;  /* 0x000000ffff08b224 */ /* 0x000fc800078e000e */
[----:B------:R-:W-:Y:S01]  /*9cf0*/  @!P3 IMAD.WIDE R20, R200, 0x2, R8 ;  /* 0x00000002c814b825 */ /* 0x000fe200078e0208 */
[----:B------:R-:W-:-:S03]  /*9d00*/  @!P0 SHF.L.U64.HI R8, R237, 0x1, R11 ;  /* 0x00000001ed088819 */ /* 0x000fc6000001020b */
[--C-:B------:R-:W-:Y:S01]  /*9d10*/  @!P1 IMAD.X R29, R5, 0x1, R32.reuse, P5 ;  /* 0x00000001051d9824 */ /* 0x100fe200028e0620 */
[----:B------:R-:W-:Y:S01]  /*9d20*/  @!P0 IADD3 R14, P5, R14, R15, RZ ;  /* 0x0000000f0e0e8210 */ /* 0x000fe20007fbe0ff */
[----:B------:R-:W-:Y:S01]  /*9d30*/  @!P1 IMAD.X R31, R9, 0x1, R32, P4 ;  /* 0x00000001091f9824 */ /* 0x000fe200020e0620 */
[----:B------:R1:W5:Y:S01]  /*9d40*/  @!P3 LD.E.64 R74, desc[UR60][R20.64] ;  /* 0x0000003c144ab980 */ /* 0x000362000c101b00 */
[--C-:B------:R-:W-:Y:S02]  /*9d50*/  @!P0 IMAD.X R5, R5, 0x1, R8.reuse, P6 ;  /* 0x0000000105058824 */ /* 0x100fe400030e0608 */
[----:B------:R-:W-:Y:S01]  /*9d60*/  @!P0 IMAD.X R15, R9, 0x1, R8, P5 ;  /* 0x00000001090f8824 */ /* 0x000fe200028e0608 */
[----:B------:R1:W5:Y:S04]  /*9d70*/  @!P1 LD.E.64 R68, desc[UR60][R28.64] ;  /* 0x0000003c1c449980 */ /* 0x000368000c101b00 */
[----:B------:R1:W5:Y:S04]  /*9d80*/  @!P1 LD.E.64 R66, desc[UR60][R30.64] ;  /* 0x0000003c1e429980 */ /* 0x000368000c101b00 */
[----:B------:R1:W5:Y:S04]  /*9d90*/  @!P0 LD.E.64 R60, desc[UR60][R4.64] ;  /* 0x0000003c043c8980 */ /* 0x000368000c101b00 */
[----:B------:R1:W5:Y:S02]  /*9da0*/  @!P0 LD.E.64 R58, desc[UR60][R14.64] ;  /* 0x0000003c0e3a8980 */ /* 0x000364000c101b00 */
.L_x_1867:
[----:B------:R-:W-:Y:S05]  /*9db0*/  BSYNC B1 ;  /* 0x0000000000017941 */ /* 0x000fea0003800000 */
.L_x_1866:
[----:B-12--5:R-:W-:Y:S01]  /*9dc0*/  IMAD.MOV.U32 R4, RZ, RZ, R60 ;  /* 0x000000ffff047224 */ /* 0x026fe200078e003c */
[----:B------:R-:W-:Y:S01]  /*9dd0*/  UMOV UR4, 0xffffffff ;  /* 0xffffffff00047882 */ /* 0x000fe20000000000 */
[----:B------:R-:W-:Y:S01]  /*9de0*/  IMAD.MOV.U32 R5, RZ, RZ, R61 ;  /* 0x000000ffff057224 */ /* 0x000fe200078e003d */
[----:B------:R-:W-:Y:S01]  /*9df0*/  CS2R R46, SRZ ;  /* 0x00000000002e7805 */ /* 0x000fe2000001ff00 */
[----:B------:R-:W-:Y:S01]  /*9e00*/  IMAD.MOV.U32 R8, RZ, RZ, R68 ;  /* 0x000000ffff087224 */ /* 0x000fe200078e0044 */
[----:B------:R-:W-:Y:S01]  /*9e10*/  PRMT R126, R4, 0x7610, R126 ;  /* 0x00007610047e7816 */ /* 0x000fe2000000007e */
[----:B---3--:R-:W-:Y:S01]  /*9e20*/  IMAD.MOV.U32 R9, RZ, RZ, R69 ;  /* 0x000000ffff097224 */ /* 0x008fe200078e0045 */
        /* <DEDUP_REMOVED lines=26> */
[----:B------:R-:W-:Y:S01]  /*9fd0*/  PRMT R138, R9, 0x7610, R138 ;  /* 0x00007610098a7816 */ /* 0x000fe2000000008a */
[----:B------:R-:W-:Y:S06]  /*9fe0*/  BRA.DIV UR4, `(.L_x_1868) ;  /* 0x00000216048c7947 */ /* 0x000fec000b800000 */
[----:B------:R1:W2:Y:S04]  /*9ff0*/  SHFL.IDX PT, R5, R6, 0x1, 0x181f ;  /* 0x00381f0006057f89 */ /* 0x0002a800000e0000 */
[----:B------:R1:W3:Y:S04]  /*a000*/  SHFL.IDX PT, R4, R3, 0x1, 0x181f ;  /* 0x00381f0003047f89 */ /* 0x0002e800000e0000 */
[----:B------:R1:W0:Y:S04]  /*a010*/  SHFL.IDX PT, R9, R7, 0x1, 0x181f ;  /* 0x00381f0007097f89 */ /* 0x00022800000e0000 */
[----:B----4-:R1:W4:Y:S02]  /*a020*/  SHFL.IDX PT, R14, R0, 0x1, 0x181f ;  /* 0x00381f00000e7f89 */ /* 0x01032400000e0000 */
.L_x_2252:
[----:B------:R-:W-:Y:S01]  /*a030*/  VIADD R8, R10, 0x20 ;  /* 0x000000200a087836 */ /* 0x000fe20000000000 */
        /* <DEDUP_REMOVED lines=8> */
[----:B------:R-:W-:-:S05]  /*a0c0*/  CS2R R64, SRZ ;  /* 0x0000000000407805 */ /* 0x000fca000001ff00 */
[----:B------:R-:W-:Y:S05]  /*a0d0*/  @P0 BRA `(.L_x_1870) ;  /* 0x0000000000b00947 */ /* 0x000fea0003800000 */
[----:B------:R-:W2:Y:S01]  /*a0e0*/  LDL R12, [R1+0x78] ;  /* 0x00007800010c7983 */ /* 0x000ea20000100800 */
[----:B------:R-:W-:-:S03]  /*a0f0*/  ULDC UR4, c[0x0][0x3f4] ;  /* 0x0000fd0000047ab9 */ /* 0x000fc60000000800 */
[----:B------:R-:W2:Y:S01]  /*a100*/  LDL R11, [R1+0x74] ;  /* 0x00007400010b7983 */ /* 0x000ea20000100800 */
        /* <DEDUP_REMOVED lines=10> */
[-C--:B---3--:R-:W-:Y:S01]  /*a1b0*/  @!P2 IADD3 R26, P4, R4, R25.reuse, RZ ;  /* 0x00000019041aa210 */ /* 0x088fe20007f9e0ff */
[----:B----4-:R-:W-:Y:S01]  /*a1c0*/  @!P3 IMAD.MOV.U32 R8, RZ, RZ, R14 ;  /* 0x000000ffff08b224 */ /* 0x010fe200078e000e */
[----:B------:R-:W-:Y:S01]  /*a1d0*/  @!P2 IADD3 R24, P6, R14, R25, RZ ;  /* 0x000000190e18a210 */ /* 0x000fe20007fde0ff */
[----:B--2---:R-:W-:Y:S01]  /*a1e0*/  @!P3 IMAD.WIDE R28, R200, 0x2, R4 ;  /* 0x00000002c81cb825 */ /* 0x004fe200078e0204 */
[----:B------:R-:W-:-:S03]  /*a1f0*/  @!P1 IADD3 R20, P5, R4, R13, RZ ;  /* 0x0000000d04149210 */ /* 0x000fc60007fbe0ff */
[----:B------:R-:W-:Y:S01]  /*a200*/  @!P2 IMAD.X R27, R5, 0x1, R32, P4 ;  /* 0x00000001051ba824 */ /* 0x000fe200020e0620 */
[----:B------:R-:W-:Y:S01]  /*a210*/  CS2R R54, SRZ ;  /* 0x0000000000367805 */ /* 0x000fe2000001ff00 */
[----:B0-----:R-:W-:Y:S01]  /*a220*/  @!P3 IMAD.WIDE R30, R200, 0x2, R8 ;  /* 0x00000002c81eb825 */ /* 0x001fe200078e0208 */
[----:B------:R-:W-:Y:S02]  /*a230*/  CS2R R56, SRZ ;  /* 0x0000000000387805 */ /* 0x000fe4000001ff00 */
[----:B------:R-:W-:Y:S02]  /*a240*/  CS2R R50, SRZ ;  /* 0x0000000000327805 */ /* 0x000fe4000001ff00 */
[----:B------:R-:W-:Y:S01]  /*a250*/  CS2R R52, SRZ ;  /* 0x0000000000347805 */ /* 0x000fe2000001ff00 */
[----:B------:R-:W-:Y:S01]  /*a260*/  @!P2 IMAD.X R25, R9, 0x1, R32, P6 ;  /* 0x000000010919a824 */ /* 0x000fe200030e0620 */
[----:B------:R-:W-:Y:S02]  /*a270*/  @!P0 IADD3 R4, P6, R4, R15, RZ ;  /* 0x0000000f04048210 */ /* 0x000fe40007fde0ff */
[----:B------:R-:W-:-:S02]  /*a280*/  CS2R R46, SRZ ;  /* 0x00000000002e7805 */ /* 0x000fc4000001ff00 */
[----:B------:R-:W-:Y:S01]  /*a290*/  CS2R R48, SRZ ;  /* 0x0000000000307805 */ /* 0x000fe2000001ff00 */
[----:B------:R0:W5:Y:S04]  /*a2a0*/  @!P3 LD.E.64 R62, desc[UR60][R28.64] ;  /* 0x0000003c1c3eb980 */ /* 0x000168000c101b00 */
[----:B------:R0:W5:Y:S04]  /*a2b0*/  @!P3 LD.E.64 R64, desc[UR60][R30.64] ;  /* 0x0000003c1e40b980 */ /* 0x000168000c101b00 */
[----:B------:R0:W5:Y:S04]  /*a2c0*/  @!P2 LD.E.64 R54, desc[UR60][R26.64] ;  /* 0x0000003c1a36a980 */ /* 0x000168000c101b00 */
[----:B------:R0:W5:Y:S01]  /*a2d0*/  @!P2 LD.E.64 R56, desc[UR60][R24.64] ;  /* 0x0000003c1838a980 */ /* 0x000162000c101b00 */
[----:B------:R-:W-:-:S02]  /*a2e0*/  @!P1 SHF.L.U64.HI R34, R235, 0x1, R12 ;  /* 0x00000001eb229819 */ /* 0x000fc4000001020c */
[C---:B------:R-:W-:Y:S02]  /*a2f0*/  @!P1 IADD3 R12, P4, R14.reuse, R13, RZ ;  /* 0x0000000d0e0c9210 */ /* 0x040fe40007f9e0ff */
[----:B------:R-:W-:Y:S01]  /*a300*/  @!P0 SHF.L.U64.HI R8, R237, 0x1, R11 ;  /* 0x00000001ed088819 */ /* 0x000fe2000001020b */
[--C-:B------:R-:W-:Y:S01]  /*a310*/  @!P1 IMAD.X R21, R5, 0x1, R34.reuse, P5 ;  /* 0x0000000105159824 */ /* 0x100fe200028e0622 */
[----:B------:R-:W-:Y:S01]  /*a320*/  @!P0 IADD3 R14, P5, R14, R15, RZ ;  /* 0x0000000f0e0e8210 */ /* 0x000fe20007fbe0ff */
[----:B------:R-:W-:Y:S02]  /*a330*/  @!P1 IMAD.X R13, R9, 0x1, R34, P4 ;  /* 0x00000001090d9824 */ /* 0x000fe400020e0622 */
[--C-:B------:R-:W-:Y:S01]  /*a340*/  @!P0 IMAD.X R5, R5, 0x1, R8.reuse, P6 ;  /* 0x0000000105058824 */ /* 0x100fe200030e0608 */
[----:B------:R0:W5:Y:S01]  /*a350*/  @!P1 LD.E.64 R50, desc[UR60][R20.64] ;  /* 0x0000003c14329980 */ /* 0x000162000c101b00 */
[----:B------:R-:W-:-:S03]  /*a360*/  @!P0 IMAD.X R15, R9, 0x1, R8, P5 ;  /* 0x00000001090f8824 */ /* 0x000fc600028e0608 */
[----:B------:R0:W5:Y:S04]  /*a370*/  @!P1 LD.E.64 R52, desc[UR60][R12.64] ;  /* 0x0000003c0c349980 */ /* 0x000168000c101b00 */
[----:B------:R0:W5:Y:S04]  /*a380*/  @!P0 LD.E.64 R46, desc[UR60][R4.64] ;  /* 0x0000003c042e8980 */ /* 0x000168000c101b00 */
[----:B------:R0:W5:Y:S02]  /*a390*/  @!P0 LD.E.64 R48, desc[UR60][R14.64] ;  /* 0x0000003c0e308980 */ /* 0x000164000c101b00 */
.L_x_1870:
[----:B------:R-:W-:Y:S05]  /*a3a0*/  BSYNC B1 ;  /* 0x0000000000017941 */ /* 0x000fea0003800000 */
.L_x_1869:
[----:B0--3-5:R-:W-:Y:S01]  /*a3b0*/  IMAD.MOV.U32 R4, RZ, RZ, R46 ;  /* 0x000000ffff047224 */ /* 0x029fe200078e002e */
[----:B------:R-:W-:Y:S01]  /*a3c0*/  UMOV UR4, 0xffffffff ;  /* 0xffffffff00047882 */ /* 0x000fe20000000000 */
[----:B--2---:R-:W-:Y:S02]  /*a3d0*/  IMAD.MOV.U32 R5, RZ, RZ, R47 ;  /* 0x000000ffff057224 */ /* 0x004fe400078e002f */
        /* <DEDUP_REMOVED lines=34> */
[----:B----4-:R4:W0:Y:S02]  /*a600*/  SHFL.IDX PT, R14, R0, 0x2, 0x181f ;  /* 0x00581f00000e7f89 */ /* 0x01082400000e0000 */
.L_x_2258:
        /* <DEDUP_REMOVED lines=12> */
[----:B------:R-:W4:Y:S01]  /*a6d0*/  LDL R12, [R1+0x78] ;  /* 0x00007800010c7983 */ /* 0x000f220000100800 */
[----:B------:R-:W-:-:S03]  /*a6e0*/  ULDC UR4, c[0x0][0x3f4] ;  /* 0x0000fd0000047ab9 */ /* 0x000fc60000000800 */
[----:B------:R-:W4:Y:S01]  /*a6f0*/  LDL R11, [R1+0x74] ;  /* 0x00007400010b7983 */ /* 0x000f220000100800 */
        /* <DEDUP_REMOVED lines=9> */
[----:B0-----:R-:W-:Y:S01]  /*a790*/  @!P3 IMAD.MOV.U32 R8, RZ, RZ, R14 ;  /* 0x000000ffff08b224 */ /* 0x001fe200078e000e */
[-C--:B---3--:R-:W-:Y:S01]  /*a7a0*/  @!P2 IADD3 R30, P4, R4, R25.reuse, RZ ;  /* 0x00000019041ea210 */ /* 0x088fe20007f9e0ff */
[----:B------:R-:W-:Y:S01]  /*a7b0*/  @!P0 IMAD.SHL.U32 R15, R237, 0x2, RZ ;  /* 0x00000002ed0f8824 */ /* 0x000fe200078e00ff */
[----:B------:R-:W-:Y:S01]  /*a7c0*/  @!P2 IADD3 R24, P6, R14, R25, RZ ;  /* 0x000000190e18a210 */ /* 0x000fe20007fde0ff */
[----:B--2---:R-:W-:Y:S01]  /*a7d0*/  @!P3 IMAD.WIDE R26, R200, 0x2, R4 ;  /* 0x00000002c81ab825 */ /* 0x004fe200078e0204 */
[----:B------:R-:W-:-:S03]  /*a7e0*/  @!P1 IADD3 R20, P5, R4, R13, RZ ;  /* 0x0000000d04149210 */ /* 0x000fc60007fbe0ff */
[----:B------:R-:W-:Y:S01]  /*a7f0*/  @!P2 IMAD.X R31, R5, 0x1, R32, P4 ;  /* 0x00000001051fa824 */ /* 0x000fe200020e0620 */
[----:B------:R0:W5:Y:S01]  /*a800*/  @!P3 LD.E.64 R42, desc[UR60][R26.64] ;  /* 0x0000003c1a2ab980 */ /* 0x000162000c101b00 */
[----:B------:R-:W-:-:S04]  /*a810*/  @!P3 IMAD.WIDE R28, R200, 0x2, R8 ;  /* 0x00000002c81cb825 */ /* 0x000fc800078e0208 */
[----:B------:R-:W-:Y:S01]  /*a820*/  @!P2 IMAD.X R25, R9, 0x1, R32, P6 ;  /* 0x000000010919a824 */ /* 0x000fe200030e0620 */
[----:B------:R-:W-:Y:S01]  /*a830*/  @!P0 IADD3 R4, P6, R4, R15, RZ ;  /* 0x0000000f04048210 */ /* 0x000fe20007fde0ff */
[----:B------:R2:W5:Y:S01]  /*a840*/  @!P3 LD.E.64 R44, desc[UR60][R28.64] ;  /* 0x0000003c1c2cb980 */ /* 0x000562000c101b00 */
[----:B------:R-:W-:Y:S02]  /*a850*/  CS2R R38, SRZ ;  /* 0x0000000000267805 */ /* 0x000fe4000001ff00 */
[----:B------:R-:W-:Y:S02]  /*a860*/  CS2R R40, SRZ ;  /* 0x0000000000287805 */ /* 0x000fe4000001ff00 */
[----:B------:R-:W-:Y:S02]  /*a870*/  CS2R R36, SRZ ;  /* 0x0000000000247805 */ /* 0x000fe4000001ff00 */
[----:B0-----:R-:W-:Y:S01]  /*a880*/  CS2R R26, SRZ ;  /* 0x00000000001a7805 */ /* 0x001fe2000001ff00 */
[----:B------:R0:W5:Y:S01]  /*a890*/  @!P2 LD.E.64 R38, desc[UR60][R30.64] ;  /* 0x0000003c1e26a980 */ /* 0x000162000c101b00 */
[----:B--2---:R-:W-:-:S03]  /*a8a0*/  CS2R R28, SRZ ;  /* 0x00000000001c7805 */ /* 0x004fc6000001ff00 */
[----:B------:R0:W5:Y:S01]  /*a8b0*/  @!P2 LD.E.64 R40, desc[UR60][R24.64] ;  /* 0x0000003c1828a980 */ /* 0x000162000c101b00 */
[----:B----4-:R-:W-:Y:S02]  /*a8c0*/  @!P1 SHF.L.U64.HI R34, R235, 0x1, R12 ;  /* 0x00000001eb229819 */ /* 0x010fe4000001020c */
[C---:B------:R-:W-:Y:S02]  /*a8d0*/  @!P1 IADD3 R12, P4, R14.reuse, R13, RZ ;  /* 0x0000000d0e0c9210 */ /* 0x040fe40007f9e0ff */
[----:B------:R-:W-:Y:S01]  /*a8e0*/  @!P0 SHF.L.U64.HI R8, R237, 0x1, R11 ;  /* 0x00000001ed088819 */ /* 0x000fe2000001020b */
[--C-:B------:R-:W-:Y:S01]  /*a8f0*/  @!P1 IMAD.X R21, R5, 0x1, R34.reuse, P5 ;  /* 0x0000000105159824 */ /* 0x100fe200028e0622 */
[----:B------:R-:W-:Y:S01]  /*a900*/  @!P0 IADD3 R14, P5, R14, R15, RZ ;  /* 0x0000000f0e0e8210 */ /* 0x000fe20007fbe0ff */
[----:B------:R-:W-:Y:S01]  /*a910*/  @!P1 IMAD.X R13, R9, 0x1, R34, P4 ;  /* 0x00000001090d9824 */ /* 0x000fe200020e0622 */
[----:B------:R-:W-:Y:S01]  /*a920*/  CS2R R34, SRZ ;  /* 0x0000000000227805 */ /* 0x000fe2000001ff00 */
[----:B------:R-:W-:-:S02]  /*a930*/  @!P0 IMAD.X R5, R5, 0x1, R8, P6 ;  /* 0x0000000105058824 */ /* 0x000fc400030e0608 */
[----:B------:R-:W-:Y:S01]  /*a940*/  @!P0 IMAD.X R15, R9, 0x1, R8, P5 ;  /* 0x00000001090f8824 */ /* 0x000fe200028e0608 */
[----:B------:R0:W5:Y:S04]  /*a950*/  @!P1 LD.E.64 R36, desc[UR60][R12.64] ;  /* 0x0000003c0c249980 */ /* 0x000168000c101b00 */
[----:B------:R0:W5:Y:S04]  /*a960*/  @!P1 LD.E.64 R34, desc[UR60][R20.64] ;  /* 0x0000003c14229980 */ /* 0x000168000c101b00 */
[----:B------:R0:W5:Y:S04]  /*a970*/  @!P0 LD.E.64 R28, desc[UR60][R4.64] ;  /* 0x0000003c041c8980 */ /* 0x000168000c101b00 */
[----:B------:R0:W5:Y:S02]  /*a980*/  @!P0 LD.E.64 R26, desc[UR60][R14.64] ;  /* 0x0000003c0e1a8980 */ /* 0x000164000c101b00 */
.L_x_1873:
[----:B------:R-:W-:Y:S05]  /*a990*/  BSYNC B1 ;  /* 0x0000000000017941 */ /* 0x000fea0003800000 */
.L_x_1872:
        /* <DEDUP_REMOVED lines=33> */
[----:B------:R-:W-:Y:S01]  /*abb0*/  PRMT R117, R9, 0x7610, R117 ;  /* 0x0000761009757816 */ /* 0x000fe20000000075 */
[----:B------:R-:W-:Y:S06]  /*abc0*/  BRA.DIV UR4, `(.L_x_1874) ;  /* 0x0000020e04747947 */ /* 0x000fec000b800000 */
[----:B------:R0:W2:Y:S04]  /*abd0*/  SHFL.IDX PT, R9, R6, 0x3, 0x181f ;  /* 0x00781f0006097f89 */ /* 0x0000a800000e0000 */
[----:B------:R0:W3:Y:S04]  /*abe0*/  SHFL.IDX PT, R8, R3, 0x3, 0x181f ;  /* 0x00781f0003087f89 */ /* 0x0000e800000e0000 */
[----:B------:R0:W0:Y:S04]  /*abf0*/  SHFL.IDX PT, R23, R7, 0x3, 0x181f ;  /* 0x00781f0007177f89 */ /* 0x00002800000e0000 */
[----:B-1--4-:R-:W1:Y:S02]  /*ac00*/  SHFL.IDX PT, R0, R0, 0x3, 0x181f ;  /* 0x00781f0000007f89 */ /* 0x012e6400000e0000 */
.L_x_2264:
[----:B0-----:R-:W4:Y:S01]  /*ac10*/  LDL R6, [R1+0x64] ;  /* 0x0000640001067983 */ /* 0x001f220000100800 */
        /* <DEDUP_REMOVED lines=9> */
[----:B----4-:R-:W-:-:S04]  /*acb0*/  LEA.HI R3, R6, R6, RZ, 0x1 ;  /* 0x0000000606037211 */ /* 0x010fc800078f08ff */
[----:B------:R-:W-:-:S05]  /*acc0*/  LOP3.LUT R3, R3, 0xfffffffe, RZ, 0xc0, !PT ;  /* 0xfffffffe03037812 */ /* 0x000fca00078ec0ff */
[----:B------:R-:W-:Y:S01]  /*acd0*/  IMAD.IADD R3, R6, 0x1, -R3 ;  /* 0x0000000106037824 */ /* 0x000fe200078e0a03 */
[----:B------:R-:W-:-:S04]  /*ace0*/  CS2R R6, SRZ ;  /* 0x0000000000067805 */ /* 0x000fc8000001ff00 */
[----:B------:R-:W-:Y:S01]  /*acf0*/  SHF.L.U32 R121, R3, 0x1f, RZ ;  /* 0x0000001f03797819 */ /* 0x000fe200000006ff */
[----:B------:R-:W-:Y:S06]  /*ad00*/  @P0 BRA `(.L_x_1876) ;  /* 0x0000000000b40947 */ /* 0x000fec0003800000 */
        /* <DEDUP_REMOVED lines=10> */
[----:B------:R-:W-:-:S07]  /*adb0*/  @!P2 SHF.L.U64.HI R12, R234, 0x1, R79 ;  /* 0x00000001ea0ca819 */ /* 0x000fce000001024f */
[----:B------:R-:W-:Y:S01]  /*adc0*/  @!P0 IMAD.SHL.U32 R85, R237, 0x2, RZ ;  /* 0x00000002ed558824 */ /* 0x000fe200078e00ff */
[-C--:B---3--:R-:W-:Y:S01]  /*add0*/  @!P2 IADD3 R82, P4, R8, R81.reuse, RZ ;  /* 0x000000510852a210 */ /* 0x088fe20007f9e0ff */
[----:B-1----:R-:W-:Y:S01]  /*ade0*/  @!P3 IMAD.MOV.U32 R6, RZ, RZ, R0 ;  /* 0x000000ffff06b224 */ /* 0x002fe200078e0000 */
[----:B------:R-:W-:Y:S01]  /*adf0*/  @!P2 IADD3 R80, P6, R0, R81, RZ ;  /* 0x000000510050a210 */ /* 0x000fe20007fde0ff */
[----:B------:R-:W-:Y:S02]  /*ae00*/  @!P3 IMAD.MOV.U32 R7, RZ, RZ, R23 ;  /* 0x000000ffff07b224 */ /* 0x000fe400078e0017 */
[----:B--2---:R-:W-:Y:S02]  /*ae10*/  @!P2 IMAD.X R83, R9, 0x1, R12, P4 ;  /* 0x000000010953a824 */ /* 0x004fe400020e060c */
[----:B------:R-:W-:-:S04]  /*ae20*/  @!P3 IMAD.WIDE R4, R200, 0x2, R8 ;  /* 0x00000002c804b825 */ /* 0x000fc800078e0208 */
[----:B------:R-:W-:Y:S01]  /*ae30*/  @!P3 IMAD.WIDE R6, R200, 0x2, R6 ;  /* 0x00000002c806b825 */ /* 0x000fe200078e0206 */
[----:B------:R0:W5:Y:S03]  /*ae40*/  @!P3 LD.E.64 R30, desc[UR60][R4.64] ;  /* 0x0000003c041eb980 */ /* 0x000166000c101b00 */
[----:B------:R-:W-:Y:S01]  /*ae50*/  @!P2 IMAD.X R81, R23, 0x1, R12, P6 ;  /* 0x000000011751a824 */ /* 0x000fe200030e060c */
[----:B------:R1:W5:Y:S01]  /*ae60*/  @!P3 LD.E.64 R32, desc[UR60][R6.64] ;  /* 0x0000003c0620b980 */ /* 0x000362000c101b00 */
[----:B------:R-:W-:Y:S02]  /*ae70*/  CS2R R20, SRZ ;  /* 0x0000000000147805 */ /* 0x000fe4000001ff00 */
[----:B------:R-:W-:Y:S02]  /*ae80*/  CS2R R24, SRZ ;  /* 0x0000000000187805 */ /* 0x000fe4000001ff00 */
[----:B------:R-:W-:-:S02]  /*ae90*/  CS2R R12, SRZ ;  /* 0x00000000000c7805 */ /* 0x000fc4000001ff00 */
[----:B0-----:R-:W-:Y:S01]  /*aea0*/  CS2R R4, SRZ ;  /* 0x0000000000047805 */ /* 0x001fe2000001ff00 */
[----:B------:R0:W5:Y:S01]  /*aeb0*/  @!P2 LD.E.64 R20, desc[UR60][R82.64] ;  /* 0x0000003c5214a980 */ /* 0x000162000c101b00 */
[----:B-1----:R-:W-:-:S03]  /*aec0*/  CS2R R6, SRZ ;  /* 0x0000000000067805 */ /* 0x002fc6000001ff00 */
[----:B------:R0:W5:Y:S01]  /*aed0*/  @!P2 LD.E.64 R24, desc[UR60][R80.64] ;  /* 0x0000003c5018a980 */ /* 0x000162000c101b00 */
[C---:B----4-:R-:W-:Y:S01]  /*aee0*/  @!P1 SHF.L.U64.HI R14, R235.reuse, 0x1, R11 ;  /* 0x00000001eb0e9819 */ /* 0x050fe2000001020b */
[----:B------:R-:W-:-:S05]  /*aef0*/  @!P1 IMAD.SHL.U32 R11, R235, 0x2, RZ ;  /* 0x00000002eb0b9824 */ /* 0x000fca00078e00ff */
[-C--:B------:R-:W-:Y:S02]  /*af00*/  @!P1 IADD3 R78, P5, R8, R11.reuse, RZ ;  /* 0x0000000b084e9210 */ /* 0x080fe40007fbe0ff */
[----:B------:R-:W-:Y:S02]  /*af10*/  @!P1 IADD3 R10, P4, R0, R11, RZ ;  /* 0x0000000b000a9210 */ /* 0x000fe40007f9e0ff */
[-C--:B------:R-:W-:Y:S01]  /*af20*/  @!P0 IADD3 R8, P6, R8, R85.reuse, RZ ;  /* 0x0000005508088210 */ /* 0x080fe20007fde0ff */
[--C-:B------:R-:W-:Y:S01]  /*af30*/  @!P1 IMAD.X R79, R9, 0x1, R14.reuse, P5 ;  /* 0x00000001094f9824 */ /* 0x100fe200028e060e */
[----:B------:R-:W-:Y:S02]  /*af40*/  @!P0 IADD3 R84, P5, R0, R85, RZ ;  /* 0x0000005500548210 */ /* 0x000fe40007fbe0ff */
[----:B------:R-:W-:Y:S01]  /*af50*/  @!P0 SHF.L.U64.HI R0, R237, 0x1, R109 ;  /* 0x00000001ed008819 */ /* 0x000fe2000001026d */
[----:B------:R-:W-:Y:S01]  /*af60*/  @!P1 IMAD.X R11, R23, 0x1, R14, P4 ;  /* 0x00000001170b9824 */ /* 0x000fe200020e060e */
[----:B------:R-:W-:Y:S01]  /*af70*/  CS2R R14, SRZ ;  /* 0x00000000000e7805 */ /* 0x000fe2000001ff00 */
[----:B------:R0:W5:Y:S02]  /*af80*/  @!P1 LD.E.64 R12, desc[UR60][R78.64] ;  /* 0x0000003c4e0c9980 */ /* 0x000164000c101b00 */
[----:B------:R-:W-:-:S02]  /*af90*/  @!P0 IMAD.X R9, R9, 0x1, R0, P6 ;  /* 0x0000000109098824 */ /* 0x000fc400030e0600 */
[----:B------:R-:W-:Y:S01]  /*afa0*/  @!P0 IMAD.X R85, R23, 0x1, R0, P5 ;  /* 0x0000000117558824 */ /* 0x000fe200028e0600 */
[----:B------:R0:W5:Y:S04]  /*afb0*/  @!P1 LD.E.64 R14, desc[UR60][R10.64] ;  /* 0x0000003c0a0e9980 */ /* 0x000168000c101b00 */
[----:B------:R0:W5:Y:S04]  /*afc0*/  @!P0 LD.E.64 R4, desc[UR60][R8.64] ;  /* 0x0000003c08048980 */ /* 0x000168000c101b00 */
[----:B------:R0:W5:Y:S02]  /*afd0*/  @!P0 LD.E.64 R6, desc[UR60][R84.64] ;  /* 0x0000003c54068980 */ /* 0x000164000c101b00 */
.L_x_1876:
[----:B------:R-:W-:Y:S05]  /*afe0*/  BSYNC B1 ;  /* 0x0000000000017941 */ /* 0x000fea0003800000 */
.L_x_1875:
[----:B------:R-:W4:Y:S01]  /*aff0*/  SYNCS.PHASECHK.TRANS64.TRYWAIT P0, [R16+URZ+0x30800], R121 ;  /* 0x03080079100075a7 */ /* 0x000f22000800017f */
[----:B0--3-5:R-:W-:Y:S01]  /*b000*/  IMAD.MOV.U32 R8, RZ, RZ, R12 ;  /* 0x000000ffff087224 */ /* 0x029fe200078e000c */
[----:B------:R-:W-:Y:S01]  /*b010*/  BSSY B1, `(.L_x_1877) ;  /* 0x0000020000017945 */ /* 0x000fe20003800000 */
        /* <DEDUP_REMOVED lines=20> */
[----:B------:R-:W-:Y:S01]  /*b160*/  VIADDMNMX R3, R99, -R120, 0x80, PT ;  /* 0x0000008063037446 */ /* 0x000fe20003800978 */
[----:B------:R-:W-:Y:S01]  /*b170*/  IMAD.MOV.U32 R11, RZ, RZ, R25 ;  /* 0x000000ffff0b7224 */ /* 0x000fe200078e0019 */
[----:B------:R-:W-:Y:S01]  /*b180*/  PRMT R83, R8, 0x7610, R83 ;  /* 0x0000761008537816 */ /* 0x000fe20000000053 */
[----:B-1----:R-:W-:Y:S01]  /*b190*/  IMAD.MOV.U32 R0, RZ, RZ, R4 ;  /* 0x000000ffff007224 */ /* 0x002fe200078e0004 */
[----:B------:R-:W-:Y:S01]  /*b1a0*/  PRMT R82, R9, 0x7610, R82 ;  /* 0x0000761009527816 */ /* 0x000fe20000000052 */
[----:B------:R-:W-:Y:S01]  /*b1b0*/  IMAD.MOV.U32 R8, RZ, RZ, R32 ;  /* 0x000000ffff087224 */ /* 0x000fe200078e0020 */
[----:B------:R-:W-:Y:S01]  /*b1c0*/  ISETP.GE.AND P1, PT, R218, R3, PT ;  /* 0x00000003da00720c */ /* 0x000fe20003f26270 */
[----:B------:R-:W-:Y:S01]  /*b1d0*/  IMAD.MOV.U32 R9, RZ, RZ, R33 ;  /* 0x000000ffff097224 */ /* 0x000fe200078e0021 */
[----:B------:R-:W-:-:S02]  /*b1e0*/  PRMT R99, R10, 0x7610, R99 ;  /* 0x000076100a637816 */ /* 0x000fc40000000063 */
[----:B------:R-:W-:Y:S01]  /*b1f0*/  PRMT R109, R11, 0x7610, R109 ;  /* 0x000076100b6d7816 */ /* 0x000fe2000000006d */
[----:B----4-:R-:W-:Y:S08]  /*b200*/  @!P0 BRA `(.L_x_1878) ;  /* 0x0000020800588947 */ /* 0x010ff00003800000 */
.L_x_2265:
[----:B------:R-:W-:Y:S05]  /*b210*/  BSYNC B1 ;  /* 0x0000000000017941 */ /* 0x000fea0003800000 */
.L_x_1877:
[----:B------:R-:W-:Y:S01]  /*b220*/  BSSY B1, `(.L_x_1879) ;  /* 0x00000cc000017945 */ /* 0x000fe20003800000 */
[----:B------:R-:W-:Y:S02]  /*b230*/  PRMT R120, R8, 0x7610, R120 ;  /* 0x0000761008787816 */ /* 0x000fe40000000078 */
[----:B0-----:R-:W-:Y:S01]  /*b240*/  PRMT R121, R9, 0x7610, R121 ;  /* 0x0000761009797816 */ /* 0x001fe20000000079 */
[----:B------:R-:W-:Y:S06]  /*b250*/  @P1 BRA `(.L_x_1880) ;  /* 0x0000000c00201947 */ /* 0x000fec0003800000 */
[----:B------:R0:W5:Y:S01]  /*b260*/  LDL R146, [R1+0x44] ;  /* 0x0000440001927983 */ /* 0x0001620000100800 */
[----:B------:R-:W1:Y:S01]  /*b270*/  LDC R8, c[0x0][0x3f4] ;  /* 0x0000fd00ff087b82 */ /* 0x000e620000000800 */
[----:B------:R-:W-:Y:S01]  /*b280*/  BSSY B2, `(.L_x_1881) ;  /* 0x0000034000027945 */ /* 0x000fe20003800000 */
[-C--:B-1----:R-:W-:Y:S02]  /*b290*/  ISETP.GE.AND P0, PT, R200, R8.reuse, PT ;  /* 0x00000008c800720c */ /* 0x082fe40003f06270 */
[-C--:B------:R-:W-:Y:S02]  /*b2a0*/  ISETP.GE.AND P1, PT, R234, R8.reuse, PT ;  /* 0x00000008ea00720c */ /* 0x080fe40003f26270 */
[-C--:B------:R-:W-:Y:S02]  /*b2b0*/  ISETP.GE.AND P2, PT, R235, R8.reuse, PT ;  /* 0x00000008eb00720c */ /* 0x080fe40003f46270 */
[----:B------:R-:W-:-:S07]  /*b2c0*/  ISETP.GE.AND P3, PT, R237, R8, PT ;  /* 0x00000008ed00720c */ /* 0x000fce0003f66270 */
[----:B0-----:R-:W-:Y:S06]  /*b2d0*/  @P0 BRA `(.L_x_1882) ;  /* 0x0000000000b80947 */ /* 0x001fec0003800000 */
[----:B-----5:R-:W0:Y:S01]  /*b2e0*/  LDS.128 R8, [R146] ;  /* 0x0000000092087984 */ /* 0x020e220000000c00 */
[----:B------:R-:W-:Y:S02]  /*b2f0*/  SHF.R.U64 R74, R74, 0x10, R75 ;  /* 0x000000104a4a7819 */ /* 0x000fe4000000124b */
[----:B------:R-:W-:Y:S02]  /*b300*/  SHF.R.U64 R76, R76, 0x10, R77 ;  /* 0x000000104c4c7819 */ /* 0x000fe4000000124d */
[----:B------:R-:W-:Y:S02]  /*b310*/  SHF.R.U32.HI R75, RZ, 0x10, R75 ;  /* 0x00000010ff4b7819 */ /* 0x000fe4000001164b */
[----:B------:R-:W-:Y:S02]  /*b320*/  SHF.R.U32.HI R77, RZ, 0x10, R77 ;  /* 0x00000010ff4d7819 */ /* 0x000fe4000001164d */
[----:B------:R-:W-:Y:S02]  /*b330*/  PRMT R142, R138, 0x5410, R75 ;  /* 0x000054108a8e7816 */ /* 0x000fe4000000004b */
[----:B------:R-:W-:-:S02]  /*b340*/  PRMT R140, R140, 0x5410, R77 ;  /* 0x000054108c8c7816 */ /* 0x000fc4000000004d */
[----:B------:R-:W-:Y:S01]  /*b350*/  PRMT R139, R139, 0x5410, R74 ;  /* 0x000054108b8b7816 */ /* 0x000fe2000000004a */
[C---:B------:R-:W-:Y:S01]  /*b360*/  IMAD.U32 R143, R142.reuse, 0x10000, RZ ;  /* 0x000100008e8f7824 */ /* 0x040fe200078e00ff */
[----:B------:R-:W-:Y:S01]  /*b370*/  LOP3.LUT R142, R142, 0xffff0000, RZ, 0xc0, !PT ;  /* 0xffff00008e8e7812 */ /* 0x000fe200078ec0ff */
[C---:B------:R-:W-:Y:S01]  /*b380*/  IMAD.U32 R138, R140.reuse, 0x10000, RZ ;  /* 0x000100008c8a7824 */ /* 0x040fe200078e00ff */
[----:B------:R-:W-:Y:S02]  /*b390*/  PRMT R141, R141, 0x5410, R76 ;  /* 0x000054108d8d7816 */ /* 0x000fe4000000004c */
[----:B------:R-:W-:Y:S02]  /*b3a0*/  LOP3.LUT R140, R140, 0xffff0000, RZ, 0xc0, !PT ;  /* 0xffff00008c8c7812 */ /* 0x000fe400078ec0ff */
[C---:B0-----:R-:W-:Y:S01]  /*b3b0*/  LOP3.LUT R75, R10.reuse, 0xffff0000, RZ, 0xc0, !PT ;  /* 0xffff00000a4b7812 */ /* 0x041fe200078ec0ff */
[----:B------:R-:W-:Y:S01]  /*b3c0*/  IMAD.U32 R74, R10, 0x10000, RZ ;  /* 0x000100000a4a7824 */ /* 0x000fe200078e00ff */
[C---:B------:R-:W-:Y:S01]  /*b3d0*/  LOP3.LUT R77, R11.reuse, 0xffff0000, RZ, 0xc0, !PT ;  /* 0xffff00000b4d7812 */ /* 0x040fe200078ec0ff */
[----:B------:R-:W-:-:S02]  /*b3e0*/  IMAD.U32 R76, R11, 0x10000, RZ ;  /* 0x000100000b4c7824 */ /* 0x000fc400078e00ff */
[CC--:B------:R-:W-:Y:S01]  /*b3f0*/  FMUL.FTZ R145, R75.reuse, R143.reuse ;  /* 0x0000008f4b917220 */ /* 0x0c0fe20000410000 */
[----:B------:R-:W-:Y:S01]  /*b400*/  FMUL.FTZ R144, R75, R138 ;  /* 0x0000008a4b907220 */ /* 0x000fe20000410000 */
[----:B------:R-:W-:Y:S01]  /*b410*/  FMUL.FTZ R75, R77, R142 ;  /* 0x0000008e4d4b7220 */ /* 0x000fe20000410000 */
[----:B------:R-:W-:Y:S02]  /*b420*/  IMAD.U32 R10, R8, 0x10000, RZ ;  /* 0x00010000080a7824 */ /* 0x000fe400078e00ff */
[C---:B------:R-:W-:Y:S01]  /*b430*/  FFMA.FTZ R145, R74.reuse, R138, -R145 ;  /* 0x0000008a4a917223 */ /* 0x040fe20000010891 */
[----:B------:R-:W-:Y:S02]  /*b440*/  IMAD.U32 R11, R9, 0x10000, RZ ;  /* 0x00010000090b7824 */ /* 0x000fe400078e00ff */
[----:B------:R-:W-:Y:S01]  /*b450*/  FFMA.FTZ R144, R74, R143, R144 ;  /* 0x0000008f4a907223 */ /* 0x000fe20000010090 */
[----:B------:R-:W-:Y:S01]  /*b460*/  LOP3.LUT R8, R8, 0xffff0000, RZ, 0xc0, !PT ;  /* 0xffff000008087812 */ /* 0x000fe200078ec0ff */
[-C--:B------:R-:W-:Y:S01]  /*b470*/  FMUL.FTZ R147, R77, R140.reuse ;  /* 0x0000008c4d937220 */ /* 0x080fe20000410000 */
        /* <DEDUP_REMOVED lines=10> */
[-C--:B------:R-:W-:Y:S01]  /*b520*/  FMUL.FTZ R141, R9, R74.reuse ;  /* 0x0000004a098d7220 */ /* 0x080fe20000410000 */
[C---:B------:R-:W-:Y:S01]  /*b530*/  FFMA.FTZ R8, R10.reuse, R75, -R139 ;  /* 0x0000004b0a087223 */ /* 0x040fe2000001088b */
[C---:B------:R-:W-:Y:S01]  /*b540*/  FFMA.FTZ R9, R11.reuse, R74, -R140 ;  /* 0x0000004a0b097223 */ /* 0x040fe2000001088c */
[----:B------:R-:W-:Y:S01]  /*b550*/  FFMA.FTZ R77, R10, R77, R76 ;  /* 0x0000004d0a4d7223 */ /* 0x000fe2000001004c */
[----:B------:R-:W-:Y:S01]  /*b560*/  FFMA.FTZ R138, R11, R138, R141 ;  /* 0x0000008a0b8a7223 */ /* 0x000fe2000001008d */
[----:B------:R-:W-:Y:S02]  /*b570*/  F2FP.BF16.F32.PACK_AB R10, R144, R145 ;  /* 0x00000091900a723e */ /* 0x000fe400000010ff */
[----:B------:R-:W-:-:S02]  /*b580*/  F2FP.BF16.F32.PACK_AB R11, R142, R143 ;  /* 0x0000008f8e0b723e */ /* 0x000fc400000010ff */
[----:B------:R-:W-:Y:S02]  /*b590*/  F2FP.BF16.F32.PACK_AB R8, R77, R8 ;  /* 0x000000084d08723e */ /* 0x000fe400000010ff */
[----:B------:R-:W-:-:S05]  /*b5a0*/  F2FP.BF16.F32.PACK_AB R9, R138, R9 ;  /* 0x000000098a09723e */ /* 0x000fca00000010ff */
[----:B------:R0:W-:Y:S02]  /*b5b0*/  STS.128 [R146], R8 ;  /* 0x0000000892007388 */ /* 0x0001e40000000c00 */
.L_x_1882:
[----:B------:R-:W-:Y:S05]  /*b5c0*/  BSYNC B2 ;  /* 0x0000000000027941 */ /* 0x000fea0003800000 */
.L_x_1881:
[----:B------:R-:W-:Y:S04]  /*b5d0*/  BSSY B2, `(.L_x_1883) ;  /* 0x0000030000027945 */ /* 0x000fe80003800000 */
[----:B------:R-:W-:Y:S05]  /*b5e0*/  @P1 BRA `(.L_x_1884) ;  /* 0x0000000000b81947 */ /* 0x000fea0003800000 */
[----:B0----5:R-:W0:Y:S01]  /*b5f0*/  LDS.128 R8, [R146+0x4000] ;  /* 0x0040000092087984 */ /* 0x021e220000000c00 */
[--C-:B------:R-:W-:Y:S02]  /*b600*/  SHF.R.U64 R75, R72, 0x10, R73.reuse ;  /* 0x00000010484b7819 */ /* 0x100fe40000001249 */
[----:B------:R-:W-:Y:S02]  /*b610*/  SHF.R.U32.HI R72, RZ, 0x10, R73 ;  /* 0x00000010ff487819 */ /* 0x000fe40000011649 */
[--C-:B------:R-:W-:Y:S02]  /*b620*/  SHF.R.U64 R73, R70, 0x10, R71.reuse ;  /* 0x0000001046497819 */ /* 0x100fe40000001247 */
[----:B------:R-:W-:Y:S02]  /*b630*/  SHF.R.U32.HI R70, RZ, 0x10, R71 ;  /* 0x00000010ff467819 */ /* 0x000fe40000011647 */
[----:B------:R-:W-:Y:S02]  /*b640*/  PRMT R135, R135, 0x5410, R72 ;  /* 0x0000541087877816 */ /* 0x000fe40000000048 */
[----:B------:R-:W-:-:S02]  /*b650*/  PRMT R137, R137, 0x5410, R70 ;  /* 0x0000541089897816 */ /* 0x000fc40000000046 */
[----:B------:R-:W-:Y:S01]  /*b660*/  PRMT R134, R134, 0x5410, R75 ;  /* 0x0000541086867816 */ /* 0x000fe2000000004b */
[----:B------:R-:W-:Y:S01]  /*b670*/  IMAD.U32 R74, R135, 0x10000, RZ ;  /* 0x00010000874a7824 */ /* 0x000fe200078e00ff */
[----:B------:R-:W-:Y:S01]  /*b680*/  PRMT R136, R136, 0x5410, R73 ;  /* 0x0000541088887816 */ /* 0x000fe20000000049 */
[C---:B------:R-:W-:Y:S01]  /*b690*/  IMAD.U32 R75, R137.reuse, 0x10000, RZ ;  /* 0x00010000894b7824 */ /* 0x040fe200078e00ff */
[----:B------:R-:W-:Y:S02]  /*b6a0*/  LOP3.LUT R137, R137, 0xffff0000, RZ, 0xc0, !PT ;  /* 0xffff000089897812 */ /* 0x000fe400078ec0ff */
[----:B------:R-:W-:Y:S02]  /*b6b0*/  LOP3.LUT R135, R135, 0xffff0000, RZ, 0xc0, !PT ;  /* 0xffff000087877812 */ /* 0x000fe400078ec0ff */
[C---:B0-----:R-:W-:Y:S01]  /*b6c0*/  LOP3.LUT R71, R10.reuse, 0xffff0000, RZ, 0xc0, !PT ;  /* 0xffff00000a477812 */ /* 0x041fe200078ec0ff */
[----:B------:R-:W-:Y:S01]  /*b6d0*/  IMAD.U32 R70, R10, 0x10000, RZ ;  /* 0x000100000a467824 */ /* 0x000fe200078e00ff */
[C---:B------:R-:W-:Y:S01]  /*b6e0*/  LOP3.LUT R73, R11.reuse, 0xffff0000, RZ, 0xc0, !PT ;  /* 0xffff00000b497812 */ /* 0x040fe200078ec0ff */
[----:B------:R-:W-:-:S02]  /*b6f0*/  IMAD.U32 R72, R11, 0x10000, RZ ;  /* 0x000100000b487824 */ /* 0x000fc400078e00ff */
[CC--:B------:R-:W-:Y:S01]  /*b700*/  FMUL.FTZ R76, R71.reuse, R74.reuse ;  /* 0x0000004a474c7220 */ /* 0x0c0fe20000410000 */
[----:B------:R-:W-:Y:S01]  /*b710*/  FMUL.FTZ R77, R71, R75 ;  /* 0x0000004b474d7220 */ /* 0x000fe20000410000 */
[C---:B------:R-:W-:Y:S01]  /*b720*/  FMUL.FTZ R71, R73.reuse, R137 ;  /* 0x0000008949477220 */ /* 0x040fe20000410000 */
[----:B------:R-:W-:Y:S02]  /*b730*/  IMAD.U32 R10, R8, 0x10000, RZ ;  /* 0x00010000080a7824 */ /* 0x000fe400078e00ff */
[----:B------:R-:W-:Y:S01]  /*b740*/  FFMA.FTZ R139, R70, R75, R76 ;  /* 0x0000004b468b7223 */ /* 0x000fe2000001004c */
[-C--:B------:R-:W-:Y:S01]  /*b750*/  FMUL.FTZ R75, R73, R135.reuse ;  /* 0x00000087494b7220 */ /* 0x080fe20000410000 */
[----:B------:R-:W-:Y:S01]  /*b760*/  FFMA.FTZ R135, R72, R135, -R71 ;  /* 0x0000008748877223 */ /* 0x000fe20000010847 */
[C---:B------:R-:W-:Y:S01]  /*b770*/  IMAD.U32 R11, R9.reuse, 0x10000, RZ ;  /* 0x00010000090b7824 */ /* 0x040fe200078e00ff */
[----:B------:R-:W-:Y:S01]  /*b780*/  LOP3.LUT R8, R8, 0xffff0000, RZ, 0xc0, !PT ;  /* 0xffff000008087812 */ /* 0x000fe200078ec0ff */
[----:B------:R-:W-:Y:S01]  /*b790*/  IMAD.U32 R73, R136, 0x10000, RZ ;  /* 0x0001000088497824 */ /* 0x000fe200078e00ff */
[----:B------:R-:W-:Y:S01]  /*b7a0*/  LOP3.LUT R9, R9, 0xffff0000, RZ, 0xc0, !PT ;  /* 0xffff000009097812 */ /* 0x000fe200078ec0ff */
[----:B------:R-:W-:Y:S01]  /*b7b0*/  IMAD.U32 R71, R134, 0x10000, RZ ;  /* 0x0001000086477824 */ /* 0x000fe200078e00ff */
[----:B------:R-:W-:Y:S01]  /*b7c0*/  LOP3.LUT R136, R136, 0xffff0000, RZ, 0xc0, !PT ;  /* 0xffff000088887812 */ /* 0x000fe200078ec0ff */
[----:B------:R-:W-:Y:S01]  /*b7d0*/  FFMA.FTZ R74, R70, R74, -R77 ;  /* 0x0000004a464a7223 */ /* 0x000fe2000001084d */
[----:B------:R-:W-:Y:S01]  /*b7e0*/  LOP3.LUT R134, R134, 0xffff0000, RZ, 0xc0, !PT ;  /* 0xffff000086867812 */ /* 0x000fe200078ec0ff */
        /* <DEDUP_REMOVED lines=14> */
.L_x_1884:
[----:B------:R-:W-:Y:S05]  /*b8d0*/  BSYNC B2 ;  /* 0x0000000000027941 */ /* 0x000fea0003800000 */
.L_x_1883:
[----:B------:R-:W-:Y:S04]  /*b8e0*/  BSSY B2, `(.L_x_1885) ;  /* 0x0000030000027945 */ /* 0x000fe80003800000 */
[----:B------:R-:W-:Y:S05]  /*b8f0*/  @P2 BRA `(.L_x_1886) ;  /* 0x0000000000b82947 */ /* 0x000fea0003800000 */
[----:B01---5:R-:W0:Y:S01]  /*b900*/  LDS.128 R8, [R146+0x8000] ;  /* 0x0080000092087984 */ /* 0x023e220000000c00 */
        /* <DEDUP_REMOVED lines=45> */
.L_x_1886:
[----:B------:R-:W-:Y:S05]  /*bbe0*/  BSYNC B2 ;  /* 0x0000000000027941 */ /* 0x000fea0003800000 */
.L_x_1885:
[----:B------:R-:W-:Y:S05]  /*bbf0*/  @P3 BRA `(.L_x_1880) ;  /* 0x0000000000b83947 */ /* 0x000fea0003800000 */
[----:B012--5:R-:W0:Y:S01]  /*bc00*/  LDS.128 R8, [R146+0xc000] ;  /* 0x00c0000092087984 */ /* 0x027e220000000c00 */
        /* <DEDUP_REMOVED lines=45> */
.L_x_1880:
[----:B------:R-:W-:Y:S05]  /*bee0*/  BSYNC B1 ;  /* 0x0000000000017941 */ /* 0x000fea0003800000 */
.L_x_1879:
[----:B0123--:R-:W-:Y:S01]  /*bef0*/  VIADD R8, R218, 0x20 ;  /* 0x00000020da087836 */ /* 0x00ffe20000000000 */
[----:B------:R-:W-:Y:S04]  /*bf00*/  BSSY B1, `(.L_x_1887) ;  /* 0x00000cb000017945 */ /* 0x000fe80003800000 */
[----:B------:R-:W-:-:S13]  /*bf10*/  ISETP.GE.AND P0, PT, R8, R3, PT ;  /* 0x000000030800720c */ /* 0x000fda0003f06270 */
[----:B------:R-:W-:Y:S05]  /*bf20*/  @P0 BRA `(.L_x_1888) ;  /* 0x0000000c00200947 */ /* 0x000fea0003800000 */
        /* <DEDUP_REMOVED lines=8> */
[----:B-----5:R-:W0:Y:S01]  /*bfb0*/  LDS.128 R8, [R66+0x1000] ;  /* 0x0010000042087984 */ /* 0x020e220000000c00 */
[----:B------:R-:W-:Y:S02]  /*bfc0*/  SHF.R.U64 R61, R62, 0x10, R63 ;  /* 0x000000103e3d7819 */ /* 0x000fe4000000123f */
[----:B------:R-:W-:Y:S02]  /*bfd0*/  SHF.R.U64 R59, R64, 0x10, R65 ;  /* 0x00000010403b7819 */ /* 0x000fe40000001241 */
[----:B------:R-:W-:Y:S02]  /*bfe0*/  SHF.R.U32.HI R62, RZ, 0x10, R63 ;  /* 0x00000010ff3e7819 */ /* 0x000fe4000001163f */
        /* <DEDUP_REMOVED lines=42> */
.L_x_1890:
[----:B------:R-:W-:Y:S05]  /*c290*/  BSYNC B2 ;  /* 0x0000000000027941 */ /* 0x000fea0003800000 */
.L_x_1889:
        /* <DEDUP_REMOVED lines=48> */
.L_x_1892:
[----:B------:R-:W-:Y:S05]  /*c5a0*/  BSYNC B2 ;  /* 0x0000000000027941 */ /* 0x000fea0003800000 */
.L_x_1891:
[----:B------:R-:W-:Y:S04]  /*c5b0*/  BSSY B2, `(.L_x_1893) ;  /* 0x0000030000027945 */ /* 0x000fe80003800000 */
[----:B------:R-:W-:Y:S05]  /*c5c0*/  @P2 BRA `(.L_x_1894) ;  /* 0x0000000000b82947 */ /* 0x000fea0003800000 */
[----:B01---5:R-:W0:Y:S01]  /*c5d0*/  LDS.128 R8, [R66+0x9000] ;  /* 0x0090000042087984 */ /* 0x023e220000000c00 */
        /* <DEDUP_REMOVED lines=16> */
[C---:B------:R-:W-:Y:S01]  /*c6e0*/  FMUL.FTZ R58, R51.reuse, R54 ;  /* 0x00000036333a7220 */ /* 0x040fe20000410000 */
[-C--:B------:R-:W-:Y:S01]  /*c6f0*/  FMUL.FTZ R57, R51, R55.reuse ;  /* 0x0000003733397220 */ /* 0x080fe20000410000 */
[C---:B------:R-:W-:Y:S01]  /*c700*/  FMUL.FTZ R51, R53.reuse, R102 ;  /* 0x0000006635337220 */ /* 0x040fe20000410000 */
[----:B------:R-:W-:Y:S02]  /*c710*/  IMAD.U32 R10, R8, 0x10000, RZ ;  /* 0x00010000080a7824 */ /* 0x000fe400078e00ff */
[----:B------:R-:W-:Y:S01]  /*c720*/  FFMA.FTZ R59, R50, R55, R58 ;  /* 0x00000037323b7223 */ /* 0x000fe2000001003a */
[-C--:B------:R-:W-:Y:S01]  /*c730*/  FMUL.FTZ R55, R53, R100.reuse ;  /* 0x0000006435377220 */ /* 0x080fe20000410000 */
[----:B------:R-:W-:Y:S01]  /*c740*/  FFMA.FTZ R100, R52, R100, -R51 ;  /* 0x0000006434647223 */ /* 0x000fe20000010833 */
[----:B------:R-:W-:Y:S02]  /*c750*/  IMAD.U32 R11, R9, 0x10000, RZ ;  /* 0x00010000090b7824 */ /* 0x000fe400078e00ff */
[----:B------:R-:W-:Y:S01]  /*c760*/  FFMA.FTZ R56, R50, R54, -R57 ;  /* 0x0000003632387223 */ /* 0x000fe20000010839 */
        /* <DEDUP_REMOVED lines=8> */
[----:B------:R-:W-:-:S02]  /*c7f0*/  FMUL.FTZ R52, R8, R51 ;  /* 0x0000003308347220 */ /* 0x000fc40000410000 */
[C---:B------:R-:W-:Y:S01]  /*c800*/  FMUL.FTZ R54, R9.reuse, R50 ;  /* 0x0000003209367220 */ /* 0x040fe20000410000 */
[C---:B------:R-:W-:Y:S01]  /*c810*/  FFMA.FTZ R8, R10.reuse, R51, -R55 ;  /* 0x000000330a087223 */ /* 0x040fe20000010837 */
[-C--:B------:R-:W-:Y:S01]  /*c820*/  FMUL.FTZ R57, R9, R98.reuse ;  /* 0x0000006209397220 */ /* 0x080fe20000410000 */
[----:B------:R-:W-:Y:S01]  /*c830*/  FFMA.FTZ R53, R10, R53, R52 ;  /* 0x000000350a357223 */ /* 0x000fe20000010034 */
[----:B------:R-:W-:Y:S01]  /*c840*/  FFMA.FTZ R9, R11, R98, -R54 ;  /* 0x000000620b097223 */ /* 0x000fe20000010836 */
[----:B------:R-:W-:Y:S01]  /*c850*/  F2FP.BF16.F32.PACK_AB R10, R59, R56 ;  /* 0x000000383b0a723e */ /* 0x000fe200000010ff */
[----:B------:R-:W-:Y:S01]  /*c860*/  FFMA.FTZ R50, R11, R50, R57 ;  /* 0x000000320b327223 */ /* 0x000fe20000010039 */
[----:B------:R-:W-:Y:S02]  /*c870*/  F2FP.BF16.F32.PACK_AB R11, R61, R100 ;  /* 0x000000643d0b723e */ /* 0x000fe400000010ff */
[----:B------:R-:W-:Y:S02]  /*c880*/  F2FP.BF16.F32.PACK_AB R8, R53, R8 ;  /* 0x000000083508723e */ /* 0x000fe400000010ff */
[----:B------:R-:W-:-:S05]  /*c890*/  F2FP.BF16.F32.PACK_AB R9, R50, R9 ;  /* 0x000000093209723e */ /* 0x000fca00000010ff */
[----:B------:R2:W-:Y:S02]  /*c8a0*/  STS.128 [R66+0x9000], R8 ;  /* 0x0090000842007388 */ /* 0x0005e40000000c00 */
.L_x_1894:
[----:B------:R-:W-:Y:S05]  /*c8b0*/  BSYNC B2 ;  /* 0x0000000000027941 */ /* 0x000fea0003800000 */
.L_x_1893:
[----:B------:R-:W-:Y:S05]  /*c8c0*/  @P3 BRA `(.L_x_1888) ;  /* 0x0000000000b83947 */ /* 0x000fea0003800000 */
[----:B012--5:R-:W0:Y:S01]  /*c8d0*/  LDS.128 R8, [R66+0xd000] ;  /* 0x00d0000042087984 */ /* 0x027e220000000c00 */
        /* <DEDUP_REMOVED lines=18> */
[----:B------:R-:W-:Y:S01]  /*ca00*/  FMUL.FTZ R47, R49, R94 ;  /* 0x0000005e312f7220 */ /* 0x000fe20000410000 */
[----:B------:R-:W-:Y:S02]  /*ca10*/  IMAD.U32 R10, R8, 0x10000, RZ ;  /* 0x00010000080a7824 */ /* 0x000fe400078e00ff */
[C---:B------:R-:W-:Y:S01]  /*ca20*/  FFMA.FTZ R55, R46.reuse, R51, R52 ;  /* 0x000000332e377223 */ /* 0x040fe20000010034 */
[----:B------:R-:W-:Y:S02]  /*ca30*/  IMAD.U32 R11, R9, 0x10000, RZ ;  /* 0x00010000090b7824 */ /* 0x000fe400078e00ff */
[----:B------:R-:W-:Y:S01]  /*ca40*/  FFMA.FTZ R54, R46, R50, -R53 ;  /* 0x000000322e367223 */ /* 0x000fe20000010835 */
[-C--:B------:R-:W-:Y:S01]  /*ca50*/  FMUL.FTZ R51, R49, R96.reuse ;  /* 0x0000006031337220 */ /* 0x080fe20000410000 */
[----:B------:R-:W-:Y:S01]  /*ca60*/  LOP3.LUT R8, R8, 0xffff0000, RZ, 0xc0, !PT ;  /* 0xffff000008087812 */ /* 0x000fe200078ec0ff */
[C---:B------:R-:W-:Y:S01]  /*ca70*/  FFMA.FTZ R96, R48.reuse, R96, -R47 ;  /* 0x0000006030607223 */ /* 0x040fe2000001082f */
[----:B------:R-:W-:Y:S01]  /*ca80*/  LOP3.LUT R9, R9, 0xffff0000, RZ, 0xc0, !PT ;  /* 0xffff000009097812 */ /* 0x000fe200078ec0ff */
[C---:B------:R-:W-:Y:S01]  /*ca90*/  IMAD.U32 R49, R95.reuse, 0x10000, RZ ;  /* 0x000100005f317824 */ /* 0x040fe200078e00ff */
[----:B------:R-:W-:Y:S01]  /*caa0*/  LOP3.LUT R50, R95, 0xffff0000, RZ, 0xc0, !PT ;  /* 0xffff00005f327812 */ /* 0x000fe200078ec0ff */
[C---:B------:R-:W-:Y:S01]  /*cab0*/  IMAD.U32 R47, R97.reuse, 0x10000, RZ ;  /* 0x00010000612f7824 */ /* 0x040fe200078e00ff */
        /* <DEDUP_REMOVED lines=15> */
.L_x_1888:
[----:B------:R-:W-:Y:S05]  /*cbb0*/  BSYNC B1 ;  /* 0x0000000000017941 */ /* 0x000fea0003800000 */
.L_x_1887:
        /* <DEDUP_REMOVED lines=58> */
.L_x_1898:
[----:B------:R-:W-:Y:S05]  /*cf60*/  BSYNC B2 ;  /* 0x0000000000027941 */ /* 0x000fea0003800000 */
.L_x_1897:
[----:B------:R-:W-:Y:S04]  /*cf70*/  BSSY B2, `(.L_x_1899) ;  /* 0x0000030000027945 */ /* 0x000fe80003800000 */
[----:B------:R-:W-:Y:S05]  /*cf80*/  @P1 BRA `(.L_x_1900) ;  /* 0x0000000000b81947 */ /* 0x000fea0003800000 */
[----:B0----5:R-:W0:Y:S01]  /*cf90*/  LDS.128 R8, [R50+0x6000] ;  /* 0x0060000032087984 */ /* 0x021e220000000c00 */
        /* <DEDUP_REMOVED lines=45> */
.L_x_1900:
[----:B------:R-:W-:Y:S05]  /*d270*/  BSYNC B2 ;  /* 0x0000000000027941 */ /* 0x000fea0003800000 */
.L_x_1899:
        /* <DEDUP_REMOVED lines=48> */
.L_x_1902:
[----:B------:R-:W-:Y:S05]  /*d580*/  BSYNC B2 ;  /* 0x0000000000027941 */ /* 0x000fea0003800000 */
.L_x_1901:
        /* <DEDUP_REMOVED lines=47> */
.L_x_1896:
[----:B------:R-:W-:Y:S05]  /*d880*/  BSYNC B1 ;  /* 0x0000000000017941 */ /* 0x000fea0003800000 */
.L_x_1895:
[----:B0123--:R-:W-:-:S05]  /*d890*/  VIADD R8, R218, 0x60 ;  /* 0x00000060da087836 */ /* 0x00ffca0000000000 */
        /* <DEDUP_REMOVED lines=21> */
[----:B------:R-:W-:Y:S02]  /*d9f0*/  LOP3.LUT R119, R119, 0xffff0000, RZ, 0xc0, !PT ;  /* 0xffff000077777812 */ /* 0x000fe400078ec0ff */
[----:B------:R-:W-:Y:S02]  /*da00*/  PRMT R120, R120, 0x5410, R3 ;  /* 0x0000541078787816 */ /* 0x000fe40000000003 */
[C---:B0-----:R-:W-:Y:S01]  /*da10*/  LOP3.LUT R27, R10.reuse, 0xffff0000, RZ, 0xc0, !PT ;  /* 0xffff00000a1b7812 */ /* 0x041fe200078ec0ff */
[C---:B------:R-:W-:Y:S01]  /*da20*/  IMAD.U32 R28, R11.reuse, 0x10000, RZ ;  /* 0x000100000b1c7824 */ /* 0x040fe200078e00ff */
[----:B------:R-:W-:Y:S01]  /*da30*/  LOP3.LUT R11, R11, 0xffff0000, RZ, 0xc0, !PT ;  /* 0xffff00000b0b7812 */ /* 0x000fe200078ec0ff */
[----:B------:R-:W-:-:S02]  /*da40*/  IMAD.U32 R26, R10, 0x10000, RZ ;  /* 0x000100000a1a7824 */ /* 0x000fc400078e00ff */
[CC--:B------:R-:W-:Y:S01]  /*da50*/  FMUL.FTZ R31, R27.reuse, R30.reuse ;  /* 0x0000001e1b1f7220 */ /* 0x0c0fe20000410000 */
[----:B------:R-:W-:Y:S01]  /*da60*/  FMUL.FTZ R27, R27, R29 ;  /* 0x0000001d1b1b7220 */ /* 0x000fe20000410000 */
[C---:B------:R-:W-:Y:S01]  /*da70*/  FMUL.FTZ R35, R11.reuse, R121 ;  /* 0x000000790b237220 */ /* 0x040fe20000410000 */
[----:B------:R-:W-:Y:S02]  /*da80*/  IMAD.U32 R3, R8, 0x10000, RZ ;  /* 0x0001000008037824 */ /* 0x000fe400078e00ff */
[C---:B------:R-:W-:Y:S01]  /*da90*/  FFMA.FTZ R32, R26.reuse, R29, -R31 ;  /* 0x0000001d1a207223 */ /* 0x040fe2000001081f */
[----:B------:R-:W-:Y:S01]  /*daa0*/  FFMA.FTZ R33, R26, R30, R27 ;  /* 0x0000001e1a217223 */ /* 0x000fe2000001001b */
[-C--:B------:R-:W-:Y:S01]  /*dab0*/  FMUL.FTZ R27, R11, R119.reuse ;  /* 0x000000770b1b7220 */ /* 0x080fe20000410000 */
        /* <DEDUP_REMOVED lines=22> */
.L_x_1905:
[----:B------:R-:W-:Y:S05]  /*dc20*/  BSYNC B1 ;  /* 0x0000000000017941 */ /* 0x000fea0003800000 */
.L_x_1904:
[----:B------:R-:W-:Y:S04]  /*dc30*/  BSSY B1, `(.L_x_1906) ;  /* 0x0000030000017945 */ /* 0x000fe80003800000 */
[----:B------:R-:W-:Y:S05]  /*dc40*/  @P1 BRA `(.L_x_1907) ;  /* 0x0000000000b81947 */ /* 0x000fea0003800000 */
[----:B0----5:R-:W0:Y:S01]  /*dc50*/  LDS.128 R8, [R34+0x7000] ;  /* 0x0070000022087984 */ /* 0x021e220000000c00 */
[----:B------:R-:W-:Y:S02]  /*dc60*/  SHF.R.U64 R3, R20, 0x10, R21 ;  /* 0x0000001014037819 */ /* 0x000fe40000001215 */
[--C-:B------:R-:W-:Y:S02]  /*dc70*/  SHF.R.U64 R20, R24, 0x10, R25.reuse ;  /* 0x0000001018147819 */ /* 0x100fe40000001219 */
        /* <DEDUP_REMOVED lines=21> */
[----:B------:R-:W-:Y:S01]  /*ddd0*/  IMAD.U32 R10, R9, 0x10000, RZ ;  /* 0x00010000090a7824 */ /* 0x000fe200078e00ff */
        /* <DEDUP_REMOVED lines=21> */
.L_x_1907:
[----:B------:R-:W-:Y:S05]  /*df30*/  BSYNC B1 ;  /* 0x0000000000017941 */ /* 0x000fea0003800000 */
.L_x_1906:
[----:B------:R-:W-:Y:S04]  /*df40*/  BSSY B1, `(.L_x_1908) ;  /* 0x0000030000017945 */ /* 0x000fe80003800000 */
[----:B------:R-:W-:Y:S05]  /*df50*/  @P2 BRA `(.L_x_1909) ;  /* 0x0000000000b82947 */ /* 0x000fea0003800000 */
[----:B01---5:R-:W0:Y:S01]  /*df60*/  LDS.128 R8, [R34+0xb000] ;  /* 0x00b0000022087984 */ /* 0x023e220000000c00 */
[----:B------:R-:W-:Y:S02]  /*df70*/  SHF.R.U64 R20, R12, 0x10, R13 ;  /* 0x000000100c147819 */ /* 0x000fe4000000120d */
[--C-:B------:R-:W-:Y:S02]  /*df80*/  SHF.R.U64 R12, R14, 0x10, R15.reuse ;  /* 0x000000100e0c7819 */ /* 0x100fe4000000120f */
[----:B------:R-:W-:Y:S02]  /*df90*/  SHF.R.U32.HI R15, RZ, 0x10, R15 ;  /* 0x00000010ff0f7819 */ /* 0x000fe4000001160f */
[----:B------:R-:W-:Y:S02]  /*dfa0*/  SHF.R.U32.HI R13, RZ, 0x10, R13 ;  /* 0x00000010ff0d7819 */ /* 0x000fe4000001160d */
[----:B------:R-:W-:Y:S02]  /*dfb0*/  PRMT R82, R82, 0x5410, R15 ;  /* 0x0000541052527816 */ /* 0x000fe4000000000f */
[----:B------:R-:W-:-:S02]  /*dfc0*/  PRMT R80, R80, 0x5410, R13 ;  /* 0x0000541050507816 */ /* 0x000fc4000000000d */
[----:B------:R-:W-:Y:S01]  /*dfd0*/  PRMT R81, R81, 0x5410, R20 ;  /* 0x0000541051517816 */ /* 0x000fe20000000014 */
[----:B------:R-:W-:Y:S01]  /*dfe0*/  IMAD.U32 R20, R82, 0x10000, RZ ;  /* 0x0001000052147824 */ /* 0x000fe200078e00ff */
[----:B------:R-:W-:Y:S01]  /*dff0*/  PRMT R83, R83, 0x5410, R12 ;  /* 0x0000541053537816 */ /* 0x000fe2000000000c */
[----:B------:R-:W-:Y:S01]  /*e000*/  IMAD.U32 R15, R80, 0x10000, RZ ;  /* 0x00010000500f7824 */ /* 0x000fe200078e00ff */
[----:B------:R-:W-:Y:S02]  /*e010*/  LOP3.LUT R82, R82, 0xffff0000, RZ, 0xc0, !PT ;  /* 0xffff000052527812 */ /* 0x000fe400078ec0ff */
[----:B------:R-:W-:Y:S02]  /*e020*/  LOP3.LUT R80, R80, 0xffff0000, RZ, 0xc0, !PT ;  /* 0xffff000050507812 */ /* 0x000fe400078ec0ff */
[C---:B0-----:R-:W-:Y:S01]  /*e030*/  LOP3.LUT R13, R10.reuse, 0xffff0000, RZ, 0xc0, !PT ;  /* 0xffff00000a0d7812 */ /* 0x041fe200078ec0ff */
[C---:B------:R-:W-:Y:S01]  /*e040*/  IMAD.U32 R14, R11.reuse, 0x10000, RZ ;  /* 0x000100000b0e7824 */ /* 0x040fe200078e00ff */
[----:B------:R-:W-:Y:S01]  /*e050*/  LOP3.LUT R11, R11, 0xffff0000, RZ, 0xc0, !PT ;  /* 0xffff00000b0b7812 */ /* 0x000fe200078ec0ff */
[----:B------:R-:W-:-:S02]  /*e060*/  IMAD.U32 R12, R10, 0x10000, RZ ;  /* 0x000100000a0c7824 */ /* 0x000fc400078e00ff */
[C---:B------:R-:W-:Y:S01]  /*e070*/  FMUL.FTZ R21, R13.reuse, R20 ;  /* 0x000000140d157220 */ /* 0x040fe20000410000 */
[-C--:B------:R-:W-:Y:S01]  /*e080*/  FMUL.FTZ R13, R13, R15.reuse ;  /* 0x0000000f0d0d7220 */ /* 0x080fe20000410000 */
        /* <DEDUP_REMOVED lines=12> */
[----:B------:R-:W-:Y:S01]  /*e150*/  LOP3.LUT R81, R81, 0xffff0000, RZ, 0xc0, !PT ;  /* 0xffff000051517812 */ /* 0x000fe200078ec0ff */
[----:B------:R-:W-:Y:S01]  /*e160*/  FFMA.FTZ R82, R14, R82, R13 ;  /* 0x000000520e527223 */ /* 0x000fe2000001000d */
[CC--:B------:R-:W-:Y:S01]  /*e170*/  FMUL.FTZ R14, R8.reuse, R12.reuse ;  /* 0x0000000c080e7220 */ /* 0x0c0fe20000410000 */
        /* <DEDUP_REMOVED lines=12> */
.L_x_1909:
[----:B------:R-:W-:Y:S05]  /*e240*/  BSYNC B1 ;  /* 0x0000000000017941 */ /* 0x000fea0003800000 */
.L_x_1908:
        /* <DEDUP_REMOVED lines=10> */
[----:B------:R-:W-:Y:S02]  /*e2f0*/  LOP3.LUT R79, R79, 0xffff0000, RZ, 0xc0, !PT ;  /* 0xffff00004f4f7812 */ /* 0x000fe400078ec0ff */
[----:B------:R-:W-:Y:S01]  /*e300*/  PRMT R78, R78, 0x5410, R3 ;  /* 0x000054104e4e7816 */ /* 0x000fe20000000003 */
[C---:B0-----:R-:W-:Y:S01]  /*e310*/  IMAD.U32 R5, R10.reuse, 0x10000, RZ ;  /* 0x000100000a057824 */ /* 0x041fe200078e00ff */
[----:B------:R-:W-:Y:S01]  /*e320*/  LOP3.LUT R6, R10, 0xffff0000, RZ, 0xc0, !PT ;  /* 0xffff00000a067812 */ /* 0x000fe200078ec0ff */
[C---:B------:R-:W-:Y:S01]  /*e330*/  IMAD.U32 R7, R11.reuse, 0x10000, RZ ;  /* 0x000100000b077824 */ /* 0x040fe200078e00ff */
[----:B------:R-:W-:Y:S01]  /*e340*/  LOP3.LUT R10, R11, 0xffff0000, RZ, 0xc0, !PT ;  /* 0xffff00000b0a7812 */ /* 0x000fe200078ec0ff */
[C---:B------:R-:W-:Y:S01]  /*e350*/  IMAD.U32 R11, R23.reuse, 0x10000, RZ ;  /* 0x00010000170b7824 */ /* 0x040fe200078e00ff */
[----:B------:R-:W-:Y:S01]  /*e360*/  LOP3.LUT R23, R23, 0xffff0000, RZ, 0xc0, !PT ;  /* 0xffff000017177812 */ /* 0x000fe200078ec0ff */
[----:B------:R-:W-:Y:S01]  /*e370*/  FMUL.FTZ R14, R6, R13 ;  /* 0x0000000d060e7220 */ /* 0x000fe20000410000 */
[----:B------:R-:W-:-:S02]  /*e380*/  IMAD.U32 R0, R8, 0x10000, RZ ;  /* 0x0001000008007824 */ /* 0x000fc400078e00ff */
[----:B------:R-:W-:Y:S01]  /*e390*/  FMUL.FTZ R6, R6, R11 ;  /* 0x0000000b06067220 */ /* 0x000fe20000410000 */
[----:B------:R-:W-:Y:S01]  /*e3a0*/  FMUL.FTZ R20, R10, R79 ;  /* 0x0000004f0a147220 */ /* 0x000fe20000410000 */
[----:B------:R-:W-:Y:S01]  /*e3b0*/  LOP3.LUT R3, R8, 0xffff0000, RZ, 0xc0, !PT ;  /* 0xffff000008037812 */ /* 0x000fe200078ec0ff */
[C---:B------:R-:W-:Y:S01]  /*e3c0*/  FFMA.FTZ R14, R5.reuse, R11, -R14 ;  /* 0x0000000b050e7223 */ /* 0x040fe2000001080e */
[----:B------:R-:W-:Y:S01]  /*e3d0*/  FFMA.FTZ R15, R5, R13, R6 ;  /* 0x0000000d050f7223 */ /* 0x000fe20000010006 */
[-C--:B------:R-:W-:Y:S01]  /*e3e0*/  FMUL.FTZ R10, R10, R23.reuse ;  /* 0x000000170a0a7220 */ /* 0x080fe20000410000 */
[C---:B------:R-:W-:Y:S01]  /*e3f0*/  IMAD.U32 R4, R9.reuse, 0x10000, RZ ;  /* 0x0001000009047824 */ /* 0x040fe200078e00ff */
[----:B------:R-:W-:Y:S01]  /*e400*/  LOP3.LUT R8, R9, 0xffff0000, RZ, 0xc0, !PT ;  /* 0xffff000009087812 */ /* 0x000fe200078ec0ff */
[C---:B------:R-:W-:Y:S01]  /*e410*/  IMAD.U32 R6, R78.reuse, 0x10000, RZ ;  /* 0x000100004e067824 */ /* 0x040fe200078e00ff */
[----:B------:R-:W-:Y:S01]  /*e420*/  LOP3.LUT R11, R78, 0xffff0000, RZ, 0xc0, !PT ;  /* 0xffff00004e0b7812 */ /* 0x000fe200078ec0ff */
[C---:B------:R-:W-:Y:S01]  /*e430*/  IMAD.U32 R5, R12.reuse, 0x10000, RZ ;  /* 0x000100000c057824 */ /* 0x040fe200078e00ff */
[----:B------:R-:W-:Y:S01]  /*e440*/  LOP3.LUT R9, R12, 0xffff0000, RZ, 0xc0, !PT ;  /* 0xffff00000c097812 */ /* 0x000fe200078ec0ff */
[C---:B------:R-:W-:Y:S01]  /*e450*/  FFMA.FTZ R20, R7.reuse, R23, -R20 ;  /* 0x0000001707147223 */ /* 0x040fe20000010814 */
        /* <DEDUP_REMOVED lines=13> */
[----:B------:R3:W-:Y:S01]  /*e530*/  STS.128 [R34+0xf000], R4 ;  /* 0x00f0000422007388 */ /* 0x0007e20000000c00 */
[----:B------:R-:W-:Y:S05]  /*e540*/  BRA `(.L_x_1903) ;  /* 0x0000004c00a87947 */ /* 0x000fea0003800000 */
.L_x_1864:
[----:B------:R-:W0:Y:S01]  /*e550*/  LDC R83, c[0x0][0x448] ;  /* 0x00011200ff537b82 */ /* 0x000e220000000800 */
[----:B------:R-:W-:Y:S01]  /*e560*/  ULDC.64 UR4, c[0x0][0x3f8] ;  /* 0x0000fe0000047ab9 */ /* 0x000fe20000000a00 */
[----:B------:R-:W-:Y:S01]  /*e570*/  ULDC.64 UR6, c[0x0][0x408] ;  /* 0x0001020000067ab9 */ /* 0x000fe20000000a00 */
[----:B------:R-:W-:Y:S02]  /*e580*/  IMAD.MOV.U32 R25, RZ, RZ, R23 ;  /* 0x000000ffff197224 */ /* 0x000fe400078e0017 */
[----:B------:R-:W-:Y:S01]  /*e590*/  IMAD.MOV.U32 R27, RZ, RZ, R29 ;  /* 0x000000ffff1b7224 */ /* 0x000fe200078e001d */
[----:B0-----:R-:W-:-:S13]  /*e5a0*/  ISETP.NE.AND P0, PT, R83, 0x1, PT ;  /* 0x000000015300780c */ /* 0x001fda0003f05270 */
[----:B------:R-:W0:Y:S08]  /*e5b0*/  @P0 LDC R0, c[0x0][0x44c] ;  /* 0x00011300ff000b82 */ /* 0x000e300000000800 */
[----:B------:R-:W1:Y:S01]  /*e5c0*/  @P0 LDC R5, c[0x0][0x450] ;  /* 0x00011400ff050b82 */ /* 0x000e620000000800 */
[----:B0-----:R-:W-:-:S05]  /*e5d0*/  @P0 IMAD.HI.U32 R0, R3, R0, RZ ;  /* 0x0000000003000227 */ /* 0x001fca00078e00ff */
[----:B-1----:R-:W-:-:S04]  /*e5e0*/  @P0 SHF.R.U32.HI R3, RZ, R5, R0 ;  /* 0x00000005ff030219 */ /* 0x002fc80000011600 */
        /* <DEDUP_REMOVED lines=21> */
.L_x_2271:
        /* <DEDUP_REMOVED lines=13> */
[----:B------:R-:W-:Y:S01]  /*e810*/  ULDC UR4, c[0x0][0x3f4] ;  /* 0x0000fd0000047ab9 */ /* 0x000fe20000000800 */
[----:B--2---:R-:W-:Y:S01]  /*e820*/  IMAD.MOV.U32 R12, RZ, RZ, R4 ;  /* 0x000000ffff0c7224 */ /* 0x004fe200078e0004 */
[----:B------:R-:W-:Y:S01]  /*e830*/  ISETP.GE.AND P2, PT, R18, UR4, PT ;  /* 0x0000000412007c0c */ /* 0x000fe2000bf46270 */
[----:B-1----:R-:W-:Y:S01]  /*e840*/  IMAD.MOV.U32 R13, RZ, RZ, R5 ;  /* 0x000000ffff0d7224 */ /* 0x002fe200078e0005 */
[----:B------:R-:W-:Y:S02]  /*e850*/  ISETP.GE.AND P3, PT, R226, UR4, PT ;  /* 0x00000004e2007c0c */ /* 0x000fe4000bf66270 */
[----:B------:R-:W-:Y:S02]  /*e860*/  CS2R R56, SRZ ;  /* 0x0000000000387805 */ /* 0x000fe4000001ff00 */
[----:B------:R-:W-:-:S07]  /*e870*/  CS2R R58, SRZ ;  /* 0x00000000003a7805 */ /* 0x000fce000001ff00 */
[C---:B------:R-:W-:Y:S01]  /*e880*/  @!P2 IMAD.SHL.U32 R15, R18.reuse, 0x2, RZ ;  /* 0x00000002120fa824 */ /* 0x040fe200078e00ff */
[----:B------:R-:W-:-:S04]  /*e890*/  @!P2 SHF.L.U64.HI R20, R18, 0x1, R19 ;  /* 0x000000011214a819 */ /* 0x000fc80000010213 */
[----:B------:R-:W-:Y:S02]  /*e8a0*/  @!P2 IADD3 R4, P0, R4, R15, RZ ;  /* 0x0000000f0404a210 */ /* 0x000fe40007f1e0ff */
[----:B------:R-:W-:Y:S02]  /*e8b0*/  CS2R R70, SRZ ;  /* 0x0000000000467805 */ /* 0x000fe4000001ff00 */
[----:B------:R-:W-:Y:S02]  /*e8c0*/  CS2R R68, SRZ ;  /* 0x0000000000447805 */ /* 0x000fe4000001ff00 */
[----:B------:R-:W-:Y:S02]  /*e8d0*/  CS2R R60, SRZ ;  /* 0x00000000003c7805 */ /* 0x000fe4000001ff00 */
[----:B------:R-:W-:Y:S02]  /*e8e0*/  CS2R R62, SRZ ;  /* 0x00000000003e7805 */ /* 0x000fe4000001ff00 */
[----:B------:R-:W-:-:S02]  /*e8f0*/  CS2R R66, SRZ ;  /* 0x0000000000427805 */ /* 0x000fc4000001ff00 */
[----:B------:R-:W-:Y:S01]  /*e900*/  CS2R R64, SRZ ;  /* 0x0000000000407805 */ /* 0x000fe2000001ff00 */
[----:B------:R-:W-:-:S05]  /*e910*/  @!P2 IMAD.X R5, R5, 0x1, R20, P0 ;  /* 0x000000010505a824 */ /* 0x000fca00000e0614 */
[----:B------:R1:W5:Y:S01]  /*e920*/  @!P2 LD.E.128 R60, desc[UR60][R4.64] ;  /* 0x0000003c043ca980 */ /* 0x000362000c101d00 */
[----:B---3--:R-:W-:Y:S01]  /*e930*/  @!P3 IMAD.SHL.U32 R11, R8, 0x8, RZ ;  /* 0x00000008080bb824 */ /* 0x008fe200078e00ff */
[----:B----4-:R-:W-:Y:S01]  /*e940*/  @!P2 IADD3 R8, P1, R14, R15, RZ ;  /* 0x0000000f0e08a210 */ /* 0x010fe20007f3e0ff */
[----:B------:R-:W-:Y:S02]  /*e950*/  IMAD.MOV.U32 R15, RZ, RZ, R9 ;  /* 0x000000ffff0f7224 */ /* 0x000fe400078e0009 */
[----:B------:R-:W-:-:S04]  /*e960*/  @!P3 IMAD.WIDE R12, R11, 0x2, R12 ;  /* 0x000000020b0cb825 */ /* 0x000fc800078e020c */
[----:B------:R-:W-:Y:S01]  /*e970*/  @!P3 IMAD.WIDE R14, R11, 0x2, R14 ;  /* 0x000000020b0eb825 */ /* 0x000fe200078e020e */
[----:B------:R1:W5:Y:S03]  /*e980*/  @!P3 LD.E.128 R56, desc[UR60][R12.64] ;  /* 0x0000003c0c38b980 */ /* 0x000366000c101d00 */
[----:B------:R-:W-:Y:S01]  /*e990*/  @!P2 IMAD.X R9, R9, 0x1, R20, P1 ;  /* 0x000000010909a824 */ /* 0x000fe200008e0614 */
[----:B------:R1:W5:Y:S04]  /*e9a0*/  @!P3 LD.E.128 R68, desc[UR60][R14.64] ;  /* 0x0000003c0e44b980 */ /* 0x000368000c101d00 */
[----:B------:R1:W5:Y:S02]  /*e9b0*/  @!P2 LD.E.128 R64, desc[UR60][R8.64] ;  /* 0x0000003c0840a980 */ /* 0x000364000c101d00 */
.L_x_1912:
[----:B------:R-:W-:Y:S05]  /*e9c0*/  BSYNC B1 ;  /* 0x0000000000017941 */ /* 0x000fea0003800000 */
.L_x_1911:
        /* <DEDUP_REMOVED lines=39> */
.L_x_2277:
        /* <DEDUP_REMOVED lines=11> */
[----:B------:R-:W4:Y:S01]  /*ecf0*/  LDL R15, [R1+0x58] ;  /* 0x00005800010f7983 */ /* 0x000f220000100800 */
[----:B------:R-:W-:Y:S01]  /*ed00*/  ULDC UR4, c[0x0][0x3f4] ;  /* 0x0000fd0000047ab9 */ /* 0x000fe20000000800 */
[----:B---3--:R-:W-:Y:S01]  /*ed10*/  IMAD.MOV.U32 R12, RZ, RZ, R4 ;  /* 0x000000ffff0c7224 */ /* 0x008fe200078e0004 */
[----:B------:R-:W-:Y:S01]  /*ed20*/  ISETP.GE.AND P2, PT, R18, UR4, PT ;  /* 0x0000000412007c0c */ /* 0x000fe2000bf46270 */
[----:B--2---:R-:W-:Y:S01]  /*ed30*/  IMAD.MOV.U32 R13, RZ, RZ, R5 ;  /* 0x000000ffff0d7224 */ /* 0x004fe200078e0005 */
[----:B------:R-:W-:Y:S02]  /*ed40*/  ISETP.GE.AND P3, PT, R226, UR4, PT ;  /* 0x00000004e2007c0c */ /* 0x000fe4000bf66270 */
[----:B------:R-:W-:Y:S02]  /*ed50*/  CS2R R40, SRZ ;  /* 0x0000000000287805 */ /* 0x000fe4000001ff00 */
[----:B------:R-:W-:-:S07]  /*ed60*/  CS2R R42, SRZ ;  /* 0x00000000002a7805 */ /* 0x000fce000001ff00 */
[C---:B------:R-:W-:Y:S01]  /*ed70*/  @!P2 IMAD.SHL.U32 R11, R18.reuse, 0x2, RZ ;  /* 0x00000002120ba824 */ /* 0x040fe200078e00ff */
[----:B------:R-:W-:-:S04]  /*ed80*/  @!P2 SHF.L.U64.HI R20, R18, 0x1, R19 ;  /* 0x000000011214a819 */ /* 0x000fc80000010213 */
[-C--:B------:R-:W-:Y:S02]  /*ed90*/  @!P2 IADD3 R4, P0, R4, R11.reuse, RZ ;  /* 0x0000000b0404a210 */ /* 0x080fe40007f1e0ff */
[----:B----4-:R-:W-:Y:S02]  /*eda0*/  @!P2 IADD3 R8, P1, R14, R11, RZ ;  /* 0x0000000b0e08a210 */ /* 0x010fe40007f3e0ff */
[----:B------:R-:W-:Y:S02]  /*edb0*/  CS2R R54, SRZ ;  /* 0x0000000000367805 */ /* 0x000fe4000001ff00 */
[----:B------:R-:W-:Y:S02]  /*edc0*/  CS2R R52, SRZ ;  /* 0x0000000000347805 */ /* 0x000fe4000001ff00 */
[----:B------:R-:W-:Y:S02]  /*edd0*/  CS2R R44, SRZ ;  /* 0x00000000002c7805 */ /* 0x000fe4000001ff00 */
[----:B------:R-:W-:-:S02]  /*ede0*/  CS2R R46, SRZ ;  /* 0x00000000002e7805 */ /* 0x000fc4000001ff00 */
[----:B------:R-:W-:Y:S02]  /*edf0*/  CS2R R50, SRZ ;  /* 0x0000000000327805 */ /* 0x000fe4000001ff00 */
[----:B------:R-:W-:Y:S01]  /*ee00*/  CS2R R48, SRZ ;  /* 0x0000000000307805 */ /* 0x000fe2000001ff00 */
[----:B------:R-:W-:-:S05]  /*ee10*/  @!P2 IMAD.X R5, R5, 0x1, R20, P0 ;  /* 0x000000010505a824 */ /* 0x000fca00000e0614 */
[----:B------:R2:W5:Y:S01]  /*ee20*/  @!P2 LD.E.128 R44, desc[UR60][R4.64] ;  /* 0x0000003c042ca980 */ /* 0x000562000c101d00 */
[----:B------:R-:W-:Y:S02]  /*ee30*/  @!P3 IMAD.SHL.U32 R21, R15, 0x8, RZ ;  /* 0x000000080f15b824 */ /* 0x000fe400078e00ff */
[----:B0-----:R-:W-:Y:S02]  /*ee40*/  IMAD.MOV.U32 R15, RZ, RZ, R9 ;  /* 0x000000ffff0f7224 */ /* 0x001fe400078e0009 */
[----:B------:R-:W-:-:S04]  /*ee50*/  @!P3 IMAD.WIDE R12, R21, 0x2, R12 ;  /* 0x00000002150cb825 */ /* 0x000fc800078e020c */
[----:B------:R-:W-:Y:S01]  /*ee60*/  @!P3 IMAD.WIDE R14, R21, 0x2, R14 ;  /* 0x00000002150eb825 */ /* 0x000fe200078e020e */
[----:B------:R2:W5:Y:S03]  /*ee70*/  @!P3 LD.E.128 R40, desc[UR60][R12.64] ;  /* 0x0000003c0c28b980 */ /* 0x000566000c101d00 */
[----:B------:R-:W-:Y:S01]  /*ee80*/  @!P2 IMAD.X R9, R9, 0x1, R20, P1 ;  /* 0x000000010909a824 */ /* 0x000fe200008e0614 */
[----:B------:R2:W5:Y:S04]  /*ee90*/  @!P3 LD.E.128 R52, desc[UR60][R14.64] ;  /* 0x0000003c0e34b980 */ /* 0x000568000c101d00 */
[----:B------:R2:W5:Y:S02]  /*eea0*/  @!P2 LD.E.128 R48, desc[UR60][R8.64] ;  /* 0x0000003c0830a980 */ /* 0x000564000c101d00 */
.L_x_1915:
[----:B------:R-:W-:Y:S05]  /*eeb0*/  BSYNC B1 ;  /* 0x0000000000017941 */ /* 0x000fea0003800000 */
.L_x_1914:
[----:B--23-5:R-:W-:Y:S01]  /*eec0*/  IMAD.MOV.U32 R4, RZ, RZ, R54 ;  /* 0x000000ffff047224 */ /* 0x02cfe200078e0036 */
[----:B------:R-:W-:Y:S01]  /*eed0*/  UMOV UR4, 0xffffffff ;  /* 0xffffffff00047882 */ /* 0x000fe20000000000 */
[----:B------:R-:W-:Y:S02]  /*eee0*/  IMAD.MOV.U32 R5, RZ, RZ, R55 ;  /* 0x000000ffff057224 */ /* 0x000fe400078e0037 */
[----:B------:R-:W-:Y:S01]  /*eef0*/  IMAD.MOV.U32 R8, RZ, RZ, R52 ;  /* 0x000000ffff087224 */ /* 0x000fe200078e0034 */
[----:B------:R-:W-:Y:S01]  /*ef00*/  PRMT R105, R4, 0x7610, R105 ;  /* 0x0000761004697816 */ /* 0x000fe20000000069 */
        /* <DEDUP_REMOVED lines=33> */
.L_x_2283:
        /* <DEDUP_REMOVED lines=23> */
[----:B0-----:R-:W-:Y:S02]  /*f290*/  @!P2 IADD3 R8, P1, R14, R11, RZ ;  /* 0x0000000b0e08a210 */ /* 0x001fe40007f3e0ff */
[----:B------:R-:W-:Y:S02]  /*f2a0*/  CS2R R36, SRZ ;  /* 0x0000000000247805 */ /* 0x000fe4000001ff00 */
[----:B------:R-:W-:Y:S01]  /*f2b0*/  CS2R R38, SRZ ;  /* 0x0000000000267805 */ /* 0x000fe2000001ff00 */
[----:B------:R-:W-:Y:S01]  /*f2c0*/  @!P2 IMAD.X R5, R5, 0x1, R28, P0 ;  /* 0x000000010505a824 */ /* 0x000fe200000e061c */
[----:B------:R-:W-:Y:S02]  /*f2d0*/  CS2R R30, SRZ ;  /* 0x00000000001e7805 */ /* 0x000fe4000001ff00 */
[----:B------:R-:W-:-:S02]  /*f2e0*/  CS2R R34, SRZ ;  /* 0x0000000000227805 */ /* 0x000fc4000001ff00 */
[----:B------:R-:W-:Y:S01]  /*f2f0*/  CS2R R32, SRZ ;  /* 0x0000000000207805 */ /* 0x000fe2000001ff00 */
[----:B----4-:R-:W-:Y:S02]  /*f300*/  @!P3 IMAD.SHL.U32 R23, R15, 0x8, RZ ;  /* 0x000000080f17b824 */ /* 0x010fe400078e00ff */
[----:B------:R-:W-:Y:S02]  /*f310*/  IMAD.MOV.U32 R15, RZ, RZ, R9 ;  /* 0x000000ffff0f7224 */ /* 0x000fe400078e0009 */
[----:B------:R-:W-:Y:S01]  /*f320*/  @!P2 IMAD.X R9, R9, 0x1, R28, P1 ;  /* 0x000000010909a824 */ /* 0x000fe200008e061c */
[----:B------:R-:W-:Y:S01]  /*f330*/  CS2R R28, SRZ ;  /* 0x00000000001c7805 */ /* 0x000fe2000001ff00 */
[----:B------:R-:W-:-:S03]  /*f340*/  @!P3 IMAD.WIDE R20, R23, 0x2, R12 ;  /* 0x000000021714b825 */ /* 0x000fc600078e020c */
[----:B------:R0:W5:Y:S01]  /*f350*/  @!P2 LD.E.128 R32, desc[UR60][R8.64] ;  /* 0x0000003c0820a980 */ /* 0x000162000c101d00 */
[----:B------:R-:W-:-:S03]  /*f360*/  @!P3 IMAD.WIDE R12, R23, 0x2, R14 ;  /* 0x00000002170cb825 */ /* 0x000fc600078e020e */
[----:B------:R0:W5:Y:S04]  /*f370*/  @!P3 LD.E.128 R24, desc[UR60][R20.64] ;  /* 0x0000003c1418b980 */ /* 0x000168000c101d00 */
[----:B------:R0:W5:Y:S04]  /*f380*/  @!P3 LD.E.128 R36, desc[UR60][R12.64] ;  /* 0x0000003c0c24b980 */ /* 0x000168000c101d00 */
[----:B------:R0:W5:Y:S02]  /*f390*/  @!P2 LD.E.128 R28, desc[UR60][R4.64] ;  /* 0x0000003c041ca980 */ /* 0x000164000c101d00 */
.L_x_1918:
[----:B------:R-:W-:Y:S05]  /*f3a0*/  BSYNC B1 ;  /* 0x0000000000017941 */ /* 0x000fea0003800000 */
.L_x_1917:
        /* <DEDUP_REMOVED lines=39> */
.L_x_2289:
[----:B------:R-:W4:Y:S01]  /*f620*/  LDL R12, [R1+0x64] ;  /* 0x00006400010c7983 */ /* 0x000f220000100800 */
[----:B------:R-:W-:Y:S01]  /*f630*/  VIADD R10, R10, 0x60 ;  /* 0x000000600a0a7836 */ /* 0x000fe20000000000 */
[----:B------:R-:W-:Y:S01]  /*f640*/  BSSY B1, `(.L_x_1920) ;  /* 0x000002b000017945 */ /* 0x000fe20003800000 */
[----:B0-----:R-:W-:Y:S02]  /*f650*/  CS2R R6, SRZ ;  /* 0x0000000000067805 */ /* 0x001fe4000001ff00 */
        /* <DEDUP_REMOVED lines=26> */
[----:B------:R-:W-:Y:S01]  /*f800*/  CS2R R14, SRZ ;  /* 0x00000000000e7805 */ /* 0x000fe2000001ff00 */
[----:B------:R-:W-:-:S05]  /*f810*/  @!P2 IMAD.X R21, R21, 0x1, R6, P0 ;  /* 0x000000011515a824 */ /* 0x000fca00000e0606 */
[----:B------:R0:W5:Y:S01]  /*f820*/  @!P2 LD.E.128 R12, desc[UR60][R20.64] ;  /* 0x0000003c140ca980 */ /* 0x000162000c101d00 */
[----:B----4-:R-:W-:Y:S01]  /*f830*/  @!P3 IMAD.SHL.U32 R79, R76, 0x8, RZ ;  /* 0x000000084c4fb824 */ /* 0x010fe200078e00ff */
[----:B-1----:R-:W-:-:S03]  /*f840*/  @!P2 IADD3 R76, P1, R0, R77, RZ ;  /* 0x0000004d004ca210 */ /* 0x002fc60007f3e0ff */
[----:B------:R-:W-:-:S04]  /*f850*/  @!P3 IMAD.WIDE R80, R79, 0x2, R4 ;  /* 0x000000024f50b825 */ /* 0x000fc800078e0204 */
[----:B------:R-:W-:Y:S01]  /*f860*/  IMAD.MOV.U32 R4, RZ, RZ, R0 ;  /* 0x000000ffff047224 */ /* 0x000fe200078e0000 */
[----:B------:R0:W5:Y:S01]  /*f870*/  @!P3 LD.E.128 R72, desc[UR60][R80.64] ;  /* 0x0000003c5048b980 */ /* 0x000162000c101d00 */
[----:B------:R-:W-:Y:S02]  /*f880*/  IMAD.MOV.U32 R5, RZ, RZ, R23 ;  /* 0x000000ffff057224 */ /* 0x000fe400078e0017 */
[----:B------:R-:W-:Y:S01]  /*f890*/  @!P2 IMAD.X R77, R23, 0x1, R6, P1 ;  /* 0x00000001174da824 */ /* 0x000fe200008e0606 */
[----:B------:R-:W-:Y:S01]  /*f8a0*/  CS2R R6, SRZ ;  /* 0x0000000000067805 */ /* 0x000fe2000001ff00 */
[----:B------:R-:W-:Y:S01]  /*f8b0*/  @!P3 IMAD.WIDE R78, R79, 0x2, R4 ;  /* 0x000000024f4eb825 */ /* 0x000fe200078e0204 */
[----:B------:R-:W-:-:S04]  /*f8c0*/  CS2R R4, SRZ ;  /* 0x0000000000047805 */ /* 0x000fc8000001ff00 */
[----:B------:R0:W5:Y:S04]  /*f8d0*/  @!P3 LD.E.128 R8, desc[UR60][R78.64] ;  /* 0x0000003c4e08b980 */ /* 0x000168000c101d00 */
[----:B------:R0:W5:Y:S02]  /*f8e0*/  @!P2 LD.E.128 R4, desc[UR60][R76.64] ;  /* 0x0000003c4c04a980 */ /* 0x000164000c101d00 */
.L_x_1921:
[----:B------:R-:W-:Y:S05]  /*f8f0*/  BSYNC B1 ;  /* 0x0000000000017941 */ /* 0x000fea0003800000 */
.L_x_1920:
[----:B0-----:R-:W4:Y:S01]  /*f900*/  LDL R78, [R1+0x2c] ;  /* 0x00002c00014e7983 */ /* 0x001f220000100800 */
[----:B------:R-:W0:Y:S01]  /*f910*/  SYNCS.PHASECHK.TRANS64.TRYWAIT P0, [R16+URZ+0x30800], R139 ;  /* 0x0308008b100075a7 */ /* 0x000e22000800017f */
[----:B-1---5:R-:W-:Y:S01]  /*f920*/  IMAD.MOV.U32 R0, RZ, RZ, R4 ;  /* 0x000000ffff007224 */ /* 0x022fe200078e0004 */
[----:B------:R-:W-:Y:S01]  /*f930*/  BSSY B1, `(.L_x_1922) ;  /* 0x000001e000017945 */ /* 0x000fe20003800000 */
[----:B------:R-:W-:Y:S02]  /*f940*/  IMAD.MOV.U32 R3, RZ, RZ, R5 ;  /* 0x000000ffff037224 */ /* 0x000fe400078e0005 */
        /* <DEDUP_REMOVED lines=18> */
[----:B--2---:R-:W-:Y:S01]  /*fa70*/  IMAD.MOV.U32 R21, RZ, RZ, R10 ;  /* 0x000000ffff157224 */ /* 0x004fe200078e000a */
[----:B------:R-:W-:Y:S01]  /*fa80*/  PRMT R85, R79, 0x7610, R85 ;  /* 0x000076104f557816 */ /* 0x000fe20000000055 */
[----:B------:R-:W-:-:S02]  /*fa90*/  IMAD.MOV.U32 R23, RZ, RZ, R11 ;  /* 0x000000ffff177224 */ /* 0x000fc400078e000b */
[----:B------:R-:W-:Y:S02]  /*faa0*/  IMAD.MOV.U32 R76, RZ, RZ, R74 ;  /* 0x000000ffff4c7224 */ /* 0x000fe400078e004a */
[----:B------:R-:W-:Y:S01]  /*fab0*/  IMAD.MOV.U32 R77, RZ, RZ, R75 ;  /* 0x000000ffff4d7224 */ /* 0x000fe200078e004b */
[----:B----4-:R-:W-:Y:S01]  /*fac0*/  VIADDMNMX R3, R83, -R78, 0x80, PT ;  /* 0x0000008053037446 */ /* 0x010fe2000380094e */
[----:B------:R-:W-:-:S03]  /*fad0*/  IMAD.MOV.U32 R78, RZ, RZ, R72 ;  /* 0x000000ffff4e7224 */ /* 0x000fc600078e0048 */
[----:B------:R-:W-:Y:S02]  /*fae0*/  ISETP.GE.AND P1, PT, R218, R3, PT ;  /* 0x00000003da00720c */ /* 0x000fe40003f26270 */
[----:B------:R-:W-:Y:S01]  /*faf0*/  PRMT R84, R78, 0x7610, R84 ;  /* 0x000076104e547816 */ /* 0x000fe20000000054 */
[----:B0-----:R-:W-:Y:S10]  /*fb00*/  @!P0 BRA `(.L_x_1923) ;  /* 0x000001c400f08947 */ /* 0x001ff40003800000 */
.L_x_2290:
[----:B------:R-:W-:Y:S05]  /*fb10*/  BSYNC B1 ;  /* 0x0000000000017941 */ /* 0x000fea0003800000 */
.L_x_1922:
[----:B------:R-:W-:Y:S01]  /*fb20*/  BSSY B1, `(.L_x_1924) ;  /* 0x00000e2000017945 */ /* 0x000fe20003800000 */
[----:B------:R-:W-:Y:S02]  /*fb30*/  PRMT R86, R76, 0x7610, R86 ;  /* 0x000076104c567816 */ /* 0x000fe40000000056 */
[----:B------:R-:W-:Y:S01]  /*fb40*/  PRMT R87, R77, 0x7610, R87 ;  /* 0x000076104d577816 */ /* 0x000fe20000000057 */
[----:B------:R-:W-:Y:S06]  /*fb50*/  @P1 BRA `(.L_x_1925) ;  /* 0x0000000c00781947 */ /* 0x000fec0003800000 */
[----:B------:R1:W5:Y:S01]  /*fb60*/  LDL R154, [R1+0x3c] ;  /* 0x00003c00019a7983 */ /* 0x0003620000100800 */
[----:B0-----:R-:W0:Y:S01]  /*fb70*/  LDC R139, c[0x0][0x3f4] ;  /* 0x0000fd00ff8b7b82 */ /* 0x001e220000000800 */
[C---:B------:R-:W-:Y:S01]  /*fb80*/  IMAD.SHL.U32 R155, R218.reuse, 0x40, RZ ;  /* 0x00000040da9b7824 */ /* 0x040fe200078e00ff */
[----:B------:R-:W-:Y:S01]  /*fb90*/  BSSY B2, `(.L_x_1926) ;  /* 0x0000070000027945 */ /* 0x000fe20003800000 */
[----:B------:R-:W-:-:S03]  /*fba0*/  IMAD.SHL.U32 R156, R218, 0x40, RZ ;  /* 0x00000040da9c7824 */ /* 0x000fc600078e00ff */
[----:B------:R-:W-:-:S04]  /*fbb0*/  LOP3.LUT R155, R155, 0x1c0, RZ, 0xc0, !PT ;  /* 0x000001c09b9b7812 */ /* 0x000fc800078ec0ff */
[----:B------:R-:W-:Y:S02]  /*fbc0*/  SHF.R.U32.HI R155, RZ, 0x3, R155 ;  /* 0x00000003ff9b7819 */ /* 0x000fe4000001169b */
[-C--:B0-----:R-:W-:Y:S02]  /*fbd0*/  ISETP.GE.AND P0, PT, R18, R139.reuse, PT ;  /* 0x0000008b1200720c */ /* 0x081fe40003f06270 */
[----:B------:R-:W-:-:S11]  /*fbe0*/  ISETP.GE.AND P1, PT, R226, R139, PT ;  /* 0x0000008be200720c */ /* 0x000fd60003f26270 */
[----:B-1----:R-:W-:Y:S05]  /*fbf0*/  @P0 BRA `(.L_x_1927) ;  /* 0x0000000400a40947 */ /* 0x002fea0003800000 */
[----:B------:R-:W2:Y:S04]  /*fc00*/  LDL R78, [R1+0x54] ;  /* 0x00005400014e7983 */ /* 0x000ea80000100800 */
[----:B------:R-:W3:Y:S01]  /*fc10*/  LDL R157, [R1+0x44] ;  /* 0x00004400019d7983 */ /* 0x000ee20000100800 */
[--C-:B------:R-:W-:Y:S02]  /*fc20*/  SHF.R.U64 R142, R60, 0x10, R61.reuse ;  /* 0x000000103c8e7819 */ /* 0x100fe4000000123d */
[----:B------:R-:W-:Y:S02]  /*fc30*/  SHF.R.U32.HI R145, RZ, 0x10, R61 ;  /* 0x00000010ff917819 */ /* 0x000fe4000001163d */
[--C-:B------:R-:W-:Y:S02]  /*fc40*/  SHF.R.U64 R60, R62, 0x10, R63.reuse ;  /* 0x000000103e3c7819 */ /* 0x100fe4000000123f */
[----:B------:R-:W-:-:S02]  /*fc50*/  SHF.R.U32.HI R61, RZ, 0x10, R63 ;  /* 0x00000010ff3d7819 */ /* 0x000fc4000001163f */
[----:B------:R-:W-:Y:S02]  /*fc60*/  SHF.R.U64 R63, R64, 0x10, R65 ;  /* 0x00000010403f7819 */ /* 0x000fe40000001241 */
[----:B------:R-:W-:Y:S02]  /*fc70*/  PRMT R141, R141, 0x5410, R142 ;  /* 0x000054108d8d7816 */ /* 0x000fe4000000008e */
[----:B------:R-:W-:Y:S02]  /*fc80*/  PRMT R150, R140, 0x5410, R63 ;  /* 0x000054108c967816 */ /* 0x000fe4000000003f */
[--C-:B------:R-:W-:Y:S02]  /*fc90*/  SHF.R.U64 R62, R66, 0x10, R67.reuse ;  /* 0x00000010423e7819 */ /* 0x100fe40000001243 */
[----:B------:R-:W-:Y:S02]  /*fca0*/  SHF.R.U32.HI R67, RZ, 0x10, R67 ;  /* 0x00000010ff437819 */ /* 0x000fe40000011643 */
[----:B------:R-:W-:-:S02]  /*fcb0*/  PRMT R66, R88, 0x5432, R145 ;  /* 0x0000543258427816 */ /* 0x000fc40000000091 */
[----:B------:R-:W-:Y:S02]  /*fcc0*/  SHF.R.U32.HI R64, RZ, 0x10, R65 ;  /* 0x00000010ff407819 */ /* 0x000fe40000011641 */
[----:B------:R-:W-:Y:S02]  /*fcd0*/  PRMT R65, R85, 0x5432, R62 ;  /* 0x0000543255417816 */ /* 0x000fe4000000003e */
[----:B------:R-:W-:Y:S02]  /*fce0*/  PRMT R62, R84, 0x5432, R67 ;  /* 0x00005432543e7816 */ /* 0x000fe40000000043 */
[----:B------:R-:W-:Y:S02]  /*fcf0*/  PRMT R61, R86, 0x5432, R61 ;  /* 0x00005432563d7816 */ /* 0x000fe4000000003d */
[----:B------:R-:W-:Y:S01]  /*fd00*/  PRMT R143, R143, 0x5410, R64 ;  /* 0x000054108f8f7816 */ /* 0x000fe20000000040 */
[----:B------:R-:W-:Y:S01]  /*fd10*/  IMAD.U32 R152, R62, 0x10000, RZ ;  /* 0x000100003e987824 */ /* 0x000fe200078e00ff */
[----:B------:R-:W-:-:S03]  /*fd20*/  PRMT R60, R87, 0x5432, R60 ;  /* 0x00005432573c7816 */ /* 0x000fc6000000003c */
[----:B------:R-:W-:Y:S01]  /*fd30*/  IMAD.U32 R151, R143, 0x10000, RZ ;  /* 0x000100008f977824 */ /* 0x000fe200078e00ff */
[----:B--2---:R-:W-:-:S04]  /*fd40*/  LEA.HI R76, R139, R78, RZ, 0x1d ;  /* 0x0000004e8b4c7211 */ /* 0x004fc800078fe8ff */
        /* <DEDUP_REMOVED lines=8> */
[----:B-----5:R-:W-:Y:S02]  /*fdd0*/  IADD3 R81, R76, R79, R154 ;  /* 0x0000004f4c517210 */ /* 0x020fe40007ffe09a */
[----:B---3--:R-:W0:Y:S03]  /*fde0*/  LDS.128 R76, [R157] ;  /* 0x000000009d4c7984 */ /* 0x008e260000000c00 */
[----:B------:R-:W-:-:S05]  /*fdf0*/  IMAD R138, R81, 0x2, R16 ;  /* 0x00000002518a7824 */ /* 0x000fca00078e0210 */
[----:B------:R-:W1:Y:S01]  /*fe00*/  LDS.128 R80, [R138+0x10400] ;  /* 0x010400008a507984 */ /* 0x000e620000000c00 */
[----:B0-----:R-:W-:Y:S01]  /*fe10*/  IMAD.U32 R140, R76, 0x10000, RZ ;  /* 0x000100004c8c7824 */ /* 0x001fe200078e00ff */
[C---:B------:R-:W-:Y:S01]  /*fe20*/  LOP3.LUT R63, R78.reuse, 0xffff0000, RZ, 0xc0, !PT ;  /* 0xffff00004e3f7812 */ /* 0x040fe200078ec0ff */
[----:B------:R-:W-:Y:S01]  /*fe30*/  IMAD.U32 R64, R78, 0x10000, RZ ;  /* 0x000100004e407824 */ /* 0x000fe200078e00ff */
        /* <DEDUP_REMOVED lines=9> */
[----:B------:R-:W-:Y:S01]  /*fed0*/  IMAD.U32 R81, R150, 0x10000, RZ ;  /* 0x0001000096517824 */ /* 0x000fe200078e00ff */
[----:B------:R-:W-:Y:S01]  /*fee0*/  LOP3.LUT R76, R82, 0xffff0000, RZ, 0xc0, !PT ;  /* 0xffff0000524c7812 */ /* 0x000fe200078ec0ff */
[----:B------:R-:W-:Y:S01]  /*fef0*/  IMAD.U32 R80, R141, 0x10000, RZ ;  /* 0x000100008d507824 */ /* 0x000fe200078e00ff */
[----:B------:R-:W-:Y:S01]  /*ff00*/  LOP3.LUT R150, R150, 0xffff0000, RZ, 0xc0, !PT ;  /* 0xffff000096967812 */ /* 0x000fe200078ec0ff */
[----:B------:R-:W-:Y:S01]  /*ff10*/  FMUL.FTZ R153, R145, R81 ;  /* 0x0000005191997220 */ /* 0x000fe20000410000 */
[----:B------:R-:W-:-:S02]  /*ff20*/  IMAD.U32 R149, R83, 0x10000, RZ ;  /* 0x0001000053957824 */ /* 0x000fc400078e00ff */
[-C--:B------:R-:W-:Y:S01]  /*ff30*/  FMUL.FTZ R145, R145, R80.reuse ;  /* 0x0000005091917220 */ /* 0x080fe20000410000 */
[----:B------:R-:W-:Y:S02]  /*ff40*/  IMAD.U32 R79, R82, 0x10000, RZ ;  /* 0x00010000524f7824 */ /* 0x000fe400078e00ff */
[C---:B------:R-:W-:Y:S01]  /*ff50*/  FFMA.FTZ R80, R140.reuse, R80, -R153 ;  /* 0x000000508c507223 */ /* 0x040fe20000010899 */
[----:B------:R-:W-:Y:S01]  /*ff60*/  LOP3.LUT R82, R83, 0xffff0000, RZ, 0xc0, !PT ;  /* 0xffff000053527812 */ /* 0x000fe200078ec0ff */
[----:B------:R-:W-:Y:S01]  /*ff70*/  FFMA.FTZ R81, R140, R81, R145 ;  /* 0x000000518c517223 */ /* 0x000fe20000010091 */
[----:B------:R-:W-:Y:S02]  /*ff80*/  IMAD.U32 R140, R61, 0x10000, RZ ;  /* 0x000100003d8c7824 */ /* 0x000fe400078e00ff */
[----:B------:R-:W-:Y:S01]  /*ff90*/  FMUL.FTZ R145, R149, R152 ;  /* 0x0000009895917220 */ /* 0x000fe20000410000 */
[----:B------:R-:W-:Y:S02]  /*ffa0*/  IMAD.U32 R83, R66, 0x10000, RZ ;  /* 0x0001000042537824 */ /* 0x000fe400078e00ff */
[----:B------:R-:W-:Y:S01]  /*ffb0*/  FMUL.FTZ R153, R147, R151 ;  /* 0x0000009793997220 */ /* 0x000fe20000410000 */
[-C--:B------:R-:W-:Y:S01]  /*ffc0*/  FMUL.FTZ R149, R149, R140.reuse ;  /* 0x0000008c95957220 */ /* 0x080fe20000410000 */
[C---:B------:R-:W-:Y:S01]  /*ffd0*/  FFMA.FTZ R140, R144.reuse, R140, -R145 ;  /* 0x0000008c908c7223 */ /* 0x040fe20000010891 */
[----:B------:R-:W-:Y:S01]  /*ffe0*/  LOP3.LUT R145, R141, 0xffff0000, RZ, 0xc0, !PT ;  /* 0xffff00008d917812 */ /* 0x000fe200078ec0ff */
[-C--:B------:R-:W-:Y:S01]  /*fff0*/  FMUL.FTZ R147, R147, R83.reuse ;  /* 0x0000005393937220 */ /* 0x080fe20000410000 */
[----:B------:R-:W-:Y:S01]  /*10000*/  FFMA.FTZ R141, R144, R152, R149 ;  /* 0x00000098908d7223 */ /* 0x000fe20000010095 */
[----:B------:R-:W-:Y:S01]  /*10010*/  FMUL.FTZ R152, R146, R150 ;  /* 0x0000009692987220 */ /* 0x000fe20000410000 */
[C---:B------:R-:W-:Y:S01]  /*10020*/  FFMA.FTZ R83, R142.reuse, R83, -R153 ;  /* 0x000000538e537223 */ /* 0x040fe20000010899 */
[----:B------:R-:W-:Y:S01]  /*10030*/  FFMA.FTZ R142, R142, R151, R147 ;  /* 0x000000978e8e7223 */ /* 0x000fe20000010093 */
[-C--:B------:R-:W-:Y:S01]  /*10040*/  FMUL.FTZ R146, R146, R145.reuse ;  /* 0x0000009192927220 */ /* 0x080fe20000410000 */
[----:B------:R-:W-:Y:S01]  /*10050*/  FFMA.FTZ R147, R67, R145, -R152 ;  /* 0x0000009143937223 */ /* 0x000fe20000010898 */
[----:B------:R-:W-:Y:S01]  /*10060*/  IMAD.U32 R145, R65, 0x10000, RZ ;  /* 0x0001000041917824 */ /* 0x000fe200078e00ff */
[----:B------:R-:W-:Y:S01]  /*10070*/  LOP3.LUT R144, R143, 0xffff0000, RZ, 0xc0, !PT ;  /* 0xffff00008f907812 */ /* 0x000fe200078ec0ff */
[----:B------:R-:W-:-:S02]  /*10080*/  IMAD.U32 R143, R60, 0x10000, RZ ;  /* 0x000100003c8f7824 */ /* 0x000fc400078e00ff */
[----:B------:R-:W-:Y:S01]  /*10090*/  FFMA.FTZ R146, R67, R150, R146 ;  /* 0x0000009643927223 */ /* 0x000fe20000010092 */
[----:B------:R-:W-:Y:S01]  /*100a0*/  LOP3.LUT R66, R66, 0xffff0000, RZ, 0xc0, !PT ;  /* 0xffff000042427812 */ /* 0x000fe200078ec0ff */
[C---:B------:R-:W-:Y:S01]  /*100b0*/  FMUL.FTZ R67, R79.reuse, R145 ;  /* 0x000000914f437220 */ /* 0x040fe20000410000 */
[-C--:B------:R-:W-:Y:S01]  /*100c0*/  FMUL.FTZ R79, R79, R143.reuse ;  /* 0x0000008f4f4f7220 */ /* 0x080fe20000410000 */
[----:B------:R-:W-:Y:S01]  /*100d0*/  LOP3.LUT R65, R65, 0xffff0000, RZ, 0xc0, !PT ;  /* 0xffff000041417812 */ /* 0x000fe200078ec0ff */
[----:B------:R-:W-:Y:S01]  /*100e0*/  FMUL.FTZ R152, R148, R144 ;  /* 0x0000009094987220 */ /* 0x000fe20000410000 */
[----:B------:R-:W-:Y:S01]  /*100f0*/  FFMA.FTZ R143, R64, R143, -R67 ;  /* 0x0000008f408f7223 */ /* 0x000fe20000010843 */
[----:B------:R-:W-:Y:S01]  /*10100*/  LOP3.LUT R60, R60, 0xffff0000, RZ, 0xc0, !PT ;  /* 0xffff00003c3c7812 */ /* 0x000fe200078ec0ff */
[-C--:B------:R-:W-:Y:S01]  /*10110*/  FMUL.FTZ R149, R148, R66.reuse ;  /* 0x0000004294957220 */ /* 0x080fe20000410000 */
[----:B------:R-:W-:Y:S01]  /*10120*/  LOP3.LUT R67, R62, 0xffff0000, RZ, 0xc0, !PT ;  /* 0xffff00003e437812 */ /* 0x000fe200078ec0ff */
[C---:B------:R-:W-:Y:S01]  /*10130*/  FMUL.FTZ R62, R76.reuse, R65 ;  /* 0x000000414c3e7220 */ /* 0x040fe20000410000 */
[----:B------:R-:W-:Y:S01]  /*10140*/  LOP3.LUT R61, R61, 0xffff0000, RZ, 0xc0, !PT ;  /* 0xffff00003d3d7812 */ /* 0x000fe200078ec0ff */
[C---:B------:R-:W-:Y:S01]  /*10150*/  FFMA.FTZ R152, R77.reuse, R66, -R152 ;  /* 0x000000424d987223 */ /* 0x040fe20000010898 */
[----:B------:R-:W-:Y:S01]  /*10160*/  FFMA.FTZ R149, R77, R144, R149 ;  /* 0x000000904d957223 */ /* 0x000fe20000010095 */
[-C--:B------:R-:W-:Y:S01]  /*10170*/  FMUL.FTZ R76, R76, R60.reuse ;  /* 0x0000003c4c4c7220 */ /* 0x080fe20000410000 */
[C---:B------:R-:W-:Y:S01]  /*10180*/  FMUL.FTZ R77, R82.reuse, R67 ;  /* 0x00000043524d7220 */ /* 0x040fe20000410000 */
[----:B------:R-:W-:Y:S01]  /*10190*/  FMUL.FTZ R82, R82, R61 ;  /* 0x0000003d52527220 */ /* 0x000fe20000410000 */
[C---:B------:R-:W-:Y:S01]  /*101a0*/  FFMA.FTZ R62, R63.reuse, R60, -R62 ;  /* 0x0000003c3f3e7223 */ /* 0x040fe2000001083e */
[----:B------:R-:W-:Y:S01]  /*101b0*/  FFMA.FTZ R66, R64, R145, R79 ;  /* 0x0000009140427223 */ /* 0x000fe2000001004f */
[----:B------:R-:W-:Y:S01]  /*101c0*/  FFMA.FTZ R63, R63, R65, R76 ;  /* 0x000000413f3f7223 */ /* 0x000fe2000001004c */
[C---:B------:R-:W-:Y:S01]  /*101d0*/  FFMA.FTZ R77, R78.reuse, R61, -R77 ;  /* 0x0000003d4e4d7223 */ /* 0x040fe2000001084d */
        /* <DEDUP_REMOVED lines=8> */
[----:B------:R0:W-:Y:S01]  /*10260*/  STS.128 [R157], R60 ;  /* 0x0000003c9d007388 */ /* 0x0001e20000000c00 */
[----:B------:R-:W-:-:S05]  /*10270*/  F2FP.BF16.F32.PACK_AB R67, R82, R141 ;  /* 0x0000008d5243723e */ /* 0x000fca00000010ff */
[----:B------:R0:W-:Y:S02]  /*10280*/  STS.128 [R138+0x10400], R64 ;  /* 0x010400408a007388 */ /* 0x0001e40000000c00 */
.L_x_1927:
[----:B------:R-:W-:Y:S05]  /*10290*/  BSYNC B2 ;  /* 0x0000000000027941 */ /* 0x000fea0003800000 */
.L_x_1926:
[----:B------:R-:W-:Y:S05]  /*102a0*/  @P1 BRA `(.L_x_1925) ;  /* 0x0000000400a41947 */ /* 0x000fea0003800000 */
[----:B0-----:R-:W2:Y:S04]  /*102b0*/  LDL R60, [R1+0x58] ;  /* 0x00005800013c7983 */ /* 0x001ea80000100800 */
[----:B------:R-:W3:Y:S01]  /*102c0*/  LDL R77, [R1+0xa4] ;  /* 0x0000a400014d7983 */ /* 0x000ee20000100800 */
[----:B------:R-:W-:Y:S02]  /*102d0*/  SHF.R.U64 R80, R56, 0x10, R57 ;  /* 0x0000001038507819 */ /* 0x000fe40000001239 */
[----:B------:R-:W-:Y:S02]  /*102e0*/  SHF.R.U64 R78, R58, 0x10, R59 ;  /* 0x000000103a4e7819 */ /* 0x000fe4000000123b */
[----:B------:R-:W-:Y:S02]  /*102f0*/  SHF.R.U32.HI R57, RZ, 0x10, R57 ;  /* 0x00000010ff397819 */ /* 0x000fe40000011639 */
[----:B------:R-:W-:-:S02]  /*10300*/  SHF.R.U64 R58, R68, 0x10, R69 ;  /* 0x00000010443a7819 */ /* 0x000fc40000001245 */
[----:B------:R-:W-:Y:S02]  /*10310*/  SHF.R.U32.HI R59, RZ, 0x10, R59 ;  /* 0x00000010ff3b7819 */ /* 0x000fe4000001163b */
[----:B------:R-:W-:Y:S02]  /*10320*/  SHF.R.U64 R56, R70, 0x10, R71 ;  /* 0x0000001046387819 */ /* 0x000fe40000001247 */
[----:B------:R-:W-:Y:S02]  /*10330*/  PRMT R136, R136, 0x5410, R57 ;  /* 0x0000541088887816 */ /* 0x000fe40000000039 */
[----:B------:R-:W-:Y:S02]  /*10340*/  PRMT R131, R131, 0x5410, R58 ;  /* 0x0000541083837816 */ /* 0x000fe4000000003a */
[----:B------:R-:W-:Y:S02]  /*10350*/  PRMT R134, R134, 0x5410, R59 ;  /* 0x0000541086867816 */ /* 0x000fe4000000003b */
[----:B------:R-:W-:-:S02]  /*10360*/  PRMT R133, R133, 0x5410, R56 ;  /* 0x0000541085857816 */ /* 0x000fc40000000038 */
[----:B------:R-:W-:Y:S02]  /*10370*/  SHF.R.U32.HI R69, RZ, 0x10, R69 ;  /* 0x00000010ff457819 */ /* 0x000fe40000011645 */
[----:B------:R-:W-:Y:S01]  /*10380*/  PRMT R135, R135, 0x5410, R80 ;  /* 0x0000541087877816 */ /* 0x000fe20000000050 */
[----:B------:R-:W-:Y:S01]  /*10390*/  IMAD.U32 R80, R131, 0x10000, RZ ;  /* 0x0001000083507824 */ /* 0x000fe200078e00ff */
[----:B------:R-:W-:Y:S02]  /*103a0*/  SHF.R.U32.HI R71, RZ, 0x10, R71 ;  /* 0x00000010ff477819 */ /* 0x000fe40000011647 */
[----:B------:R-:W-:Y:S01]  /*103b0*/  PRMT R137, R137, 0x5410, R78 ;  /* 0x0000541089897816 */ /* 0x000fe2000000004e */
[----:B------:R-:W-:Y:S01]  /*103c0*/  IMAD.U32 R78, R135, 0x10000, RZ ;  /* 0x00010000874e7824 */ /* 0x000fe200078e00ff */
[----:B------:R-:W-:Y:S02]  /*103d0*/  PRMT R130, R130, 0x5410, R69 ;  /* 0x0000541082827816 */ /* 0x000fe40000000045 */
[----:B------:R-:W-:-:S02]  /*103e0*/  PRMT R132, R132, 0x5410, R71 ;  /* 0x0000541084847816 */ /* 0x000fc40000000047 */
[----:B------:R-:W-:Y:S01]  /*103f0*/  LOP3.LUT R131, R131, 0xffff0000, RZ, 0xc0, !PT ;  /* 0xffff000083837812 */ /* 0x000fe200078ec0ff */
[C---:B------:R-:W-:Y:S01]  /*10400*/  IMAD.U32 R82, R130.reuse, 0x10000, RZ ;  /* 0x0001000082527824 */ /* 0x040fe200078e00ff */
[----:B------:R-:W-:Y:S02]  /*10410*/  LOP3.LUT R135, R135, 0xffff0000, RZ, 0xc0, !PT ;  /* 0xffff000087877812 */ /* 0x000fe400078ec0ff */
[----:B------:R-:W-:Y:S02]  /*10420*/  LOP3.LUT R130, R130, 0xffff0000, RZ, 0xc0, !PT ;  /* 0xffff000082827812 */ /* 0x000fe400078ec0ff */
        /* <DEDUP_REMOVED lines=30> */
[----:B------:R-:W-:Y:S02]  /*10610*/  IMAD.U32 R78, R136, 0x10000, RZ ;  /* 0x00010000884e7824 */ /* 0x000fe400078e00ff */
[----:B------:R-:W-:Y:S01]  /*10620*/  FFMA.FTZ R140, R57, R80, R140 ;  /* 0x00000050398c7223 */ /* 0x000fe2000001008c */
[----:B------:R-:W-:Y:S01]  /*10630*/  IMAD.U32 R63, R132, 0x10000, RZ ;  /* 0x00010000843f7824 */ /* 0x000fe200078e00ff */
[----:B------:R-:W-:Y:S01]  /*10640*/  LOP3.LUT R67, R67, 0xffff0000, RZ, 0xc0, !PT ;  /* 0xffff000043437812 */ /* 0x000fe200078ec0ff */
[----:B------:R-:W-:Y:S02]  /*10650*/  IMAD.U32 R57, R134, 0x10000, RZ ;  /* 0x0001000086397824 */ /* 0x000fe400078e00ff */
[-C--:B------:R-:W-:Y:S01]  /*10660*/  FMUL.FTZ R80, R69, R78.reuse ;  /* 0x0000004e45507220 */ /* 0x080fe20000410000 */
[----:B------:R-:W-:Y:S01]  /*10670*/  FMUL.FTZ R69, R71, R63 ;  /* 0x0000003f47457220 */ /* 0x000fe20000410000 */
[----:B------:R-:W-:Y:S01]  /*10680*/  FFMA.FTZ R142, R59, R78, -R142 ;  /* 0x0000004e3b8e7223 */ /* 0x000fe2000001088e */
[-C--:B------:R-:W-:Y:S01]  /*10690*/  FMUL.FTZ R78, R71, R57.reuse ;  /* 0x00000039474e7220 */ /* 0x080fe20000410000 */
[----:B------:R-:W-:Y:S01]  /*106a0*/  FFMA.FTZ R80, R59, R82, R80 ;  /* 0x000000523b507223 */ /* 0x000fe20000010050 */
[----:B------:R-:W-:Y:S01]  /*106b0*/  FFMA.FTZ R71, R68, R57, -R69 ;  /* 0x0000003944477223 */ /* 0x000fe20000010845 */
[----:B------:R-:W-:Y:S01]  /*106c0*/  FMUL.FTZ R57, R64, R131 ;  /* 0x0000008340397220 */ /* 0x000fe20000410000 */
[----:B------:R-:W-:Y:S01]  /*106d0*/  FFMA.FTZ R78, R68, R63, R78 ;  /* 0x0000003f444e7223 */ /* 0x000fe2000001004e */
[----:B------:R-:W-:Y:S01]  /*106e0*/  FMUL.FTZ R63, R64, R135 ;  /* 0x00000087403f7220 */ /* 0x000fe20000410000 */
[----:B------:R-:W-:-:S02]  /*106f0*/  IMAD.U32 R70, R66, 0x10000, RZ ;  /* 0x0001000042467824 */ /* 0x000fc400078e00ff */
[C---:B------:R-:W-:Y:S01]  /*10700*/  FFMA.FTZ R135, R58.reuse, R135, -R57 ;  /* 0x000000873a877223 */ /* 0x040fe20000010839 */
[----:B------:R-:W-:Y:S02]  /*10710*/  IMAD.U32 R59, R133, 0x10000, RZ ;  /* 0x00010000853b7824 */ /* 0x000fe400078e00ff */
[----:B------:R-:W-:Y:S01]  /*10720*/  FFMA.FTZ R63, R58, R131, R63 ;  /* 0x000000833a3f7223 */ /* 0x000fe2000001003f */
[----:B------:R-:W-:Y:S01]  /*10730*/  IMAD.U32 R57, R137, 0x10000, RZ ;  /* 0x0001000089397824 */ /* 0x000fe200078e00ff */
[----:B------:R-:W-:Y:S01]  /*10740*/  LOP3.LUT R66, R66, 0xffff0000, RZ, 0xc0, !PT ;  /* 0xffff000042427812 */ /* 0x000fe200078ec0ff */
[C---:B------:R-:W-:Y:S01]  /*10750*/  FMUL.FTZ R58, R70.reuse, R59 ;  /* 0x0000003b463a7220 */ /* 0x040fe20000410000 */
[----:B------:R-:W-:Y:S01]  /*10760*/  LOP3.LUT R133, R133, 0xffff0000, RZ, 0xc0, !PT ;  /* 0xffff000085857812 */ /* 0x000fe200078ec0ff */
[-C--:B------:R-:W-:Y:S01]  /*10770*/  FMUL.FTZ R70, R70, R57.reuse ;  /* 0x0000003946467220 */ /* 0x080fe20000410000 */
[----:B------:R-:W-:Y:S01]  /*10780*/  LOP3.LUT R132, R132, 0xffff0000, RZ, 0xc0, !PT ;  /* 0xffff000084847812 */ /* 0x000fe200078ec0ff */
[C---:B------:R-:W-:Y:S01]  /*10790*/  FFMA.FTZ R58, R61.reuse, R57, -R58 ;  /* 0x000000393d3a7223 */ /* 0x040fe2000001083a */
[----:B------:R-:W-:Y:S01]  /*107a0*/  LOP3.LUT R136, R136, 0xffff0000, RZ, 0xc0, !PT ;  /* 0xffff000088887812 */ /* 0x000fe200078ec0ff */
[----:B------:R-:W-:Y:S01]  /*107b0*/  FFMA.FTZ R70, R61, R59, R70 ;  /* 0x0000003b3d467223 */ /* 0x000fe20000010046 */
[----:B------:R-:W-:Y:S01]  /*107c0*/  LOP3.LUT R137, R137, 0xffff0000, RZ, 0xc0, !PT ;  /* 0xffff000089897812 */ /* 0x000fe200078ec0ff */
[----:B------:R-:W-:Y:S01]  /*107d0*/  FMUL.FTZ R69, R65, R130 ;  /* 0x0000008241457220 */ /* 0x000fe20000410000 */
[----:B------:R-:W-:Y:S01]  /*107e0*/  LOP3.LUT R134, R134, 0xffff0000, RZ, 0xc0, !PT ;  /* 0xffff000086867812 */ /* 0x000fe200078ec0ff */
[C---:B------:R-:W-:Y:S01]  /*107f0*/  FMUL.FTZ R57, R66.reuse, R133 ;  /* 0x0000008542397220 */ /* 0x040fe20000410000 */
[----:B------:R-:W-:Y:S01]  /*10800*/  FMUL.FTZ R59, R67, R132 ;  /* 0x00000084433b7220 */ /* 0x000fe20000410000 */
[----:B------:R-:W-:Y:S01]  /*10810*/  FMUL.FTZ R65, R65, R136 ;  /* 0x0000008841417220 */ /* 0x000fe20000410000 */
[-C--:B------:R-:W-:Y:S01]  /*10820*/  FMUL.FTZ R66, R66, R137.reuse ;  /* 0x0000008942427220 */ /* 0x080fe20000410000 */
[----:B------:R-:W-:Y:S01]  /*10830*/  FMUL.FTZ R67, R67, R134 ;  /* 0x0000008643437220 */ /* 0x000fe20000410000 */
[----:B------:R-:W-:Y:S01]  /*10840*/  FFMA.FTZ R69, R60, R136, -R69 ;  /* 0x000000883c457223 */ /* 0x000fe20000010845 */
[----:B------:R-:W-:Y:S01]  /*10850*/  FFMA.FTZ R137, R56, R137, -R57 ;  /* 0x0000008938897223 */ /* 0x000fe20000010839 */
[----:B------:R-:W-:Y:S01]  /*10860*/  FFMA.FTZ R134, R62, R134, -R59 ;  /* 0x000000863e867223 */ /* 0x000fe2000001083b */
        /* <DEDUP_REMOVED lines=13> */
.L_x_1925:
[----:B------:R-:W-:Y:S05]  /*10940*/  BSYNC B1 ;  /* 0x0000000000017941 */ /* 0x000fea0003800000 */
.L_x_1924:
[----:B-1----:R-:W-:Y:S01]  /*10950*/  VIADD R56, R218, 0x20 ;  /* 0x00000020da387836 */ /* 0x002fe20000000000 */
[----:B------:R-:W-:Y:S04]  /*10960*/  BSSY B1, `(.L_x_1928) ;  /* 0x00000e2000017945 */ /* 0x000fe80003800000 */
[----:B------:R-:W-:-:S13]  /*10970*/  ISETP.GE.AND P0, PT, R56, R3, PT ;  /* 0x000000033800720c */ /* 0x000fda0003f06270 */
[----:B------:R-:W-:Y:S05]  /*10980*/  @P0 BRA `(.L_x_1929) ;  /* 0x0000000c007c0947 */ /* 0x000fea0003800000 */
[----:B------:R1:W5:Y:S01]  /*10990*/  LDL R70, [R1+0x38] ;  /* 0x0000380001467983 */ /* 0x0003620000100800 */
[----:B0-----:R-:W0:Y:S01]  /*109a0*/  LDC R65, c[0x0][0x3f4] ;  /* 0x0000fd00ff417b82 */ /* 0x001e220000000800 */
        /* <DEDUP_REMOVED lines=15> */
[----:B------:R-:W-:Y:S02]  /*10aa0*/  SHF.R.U64 R47, R48, 0x10, R49 ;  /* 0x00000010302f7819 */ /* 0x000fe40000001231 */
[----:B------:R-:W-:-:S02]  /*10ab0*/  SHF.R.U64 R69, R44, 0x10, R45 ;  /* 0x000000102c457819 */ /* 0x000fc4000000122d */
[----:B------:R-:W-:Y:S02]  /*10ac0*/  SHF.R.U32.HI R44, RZ, 0x10, R45 ;  /* 0x00000010ff2c7819 */ /* 0x000fe4000001162d */
[----:B------:R-:W-:Y:S02]  /*10ad0*/  SHF.R.U64 R45, R50, 0x10, R51 ;  /* 0x00000010322d7819 */ /* 0x000fe40000001233 */
[----:B------:R-:W-:Y:S02]  /*10ae0*/  SHF.R.U32.HI R48, RZ, 0x10, R49 ;  /* 0x00000010ff307819 */ /* 0x000fe40000011631 */
[----:B------:R-:W-:Y:S02]  /*10af0*/  SHF.R.U32.HI R50, RZ, 0x10, R51 ;  /* 0x00000010ff327819 */ /* 0x000fe40000011633 */
[----:B------:R-:W-:Y:S02]  /*10b00*/  PRMT R124, R124, 0x5410, R47 ;  /* 0x000054107c7c7816 */ /* 0x000fe4000000002f */
[----:B------:R-:W-:-:S02]  /*10b10*/  PRMT R126, R126, 0x5410, R69 ;  /* 0x000054107e7e7816 */ /* 0x000fc40000000045 */
[----:B------:R-:W-:Y:S01]  /*10b20*/  PRMT R127, R127, 0x5410, R44 ;  /* 0x000054107f7f7816 */ /* 0x000fe2000000002c */
[----:B------:R-:W-:Y:S01]  /*10b30*/  IMAD.U32 R69, R124, 0x10000, RZ ;  /* 0x000100007c457824 */ /* 0x000fe200078e00ff */
[----:B------:R-:W-:Y:S02]  /*10b40*/  PRMT R122, R122, 0x5410, R45 ;  /* 0x000054107a7a7816 */ /* 0x000fe4000000002d */
[----:B------:R-:W-:Y:S02]  /*10b50*/  PRMT R129, R129, 0x5410, R46 ;  /* 0x0000541081817816 */ /* 0x000fe4000000002e */
[----:B------:R-:W-:Y:S02]  /*10b60*/  PRMT R125, R125, 0x5410, R48 ;  /* 0x000054107d7d7816 */ /* 0x000fe40000000030 */
[----:B------:R-:W-:Y:S02]  /*10b70*/  PRMT R123, R123, 0x5410, R50 ;  /* 0x000054107b7b7816 */ /* 0x000fe40000000032 */
[----:B------:R-:W-:Y:S01]  /*10b80*/  PRMT R128, R128, 0x5410, R67 ;  /* 0x0000541080807816 */ /* 0x000fe20000000043 */
[----:B------:R-:W-:Y:S01]  /*10b90*/  IMAD.U32 R67, R126, 0x10000, RZ ;  /* 0x000100007e437824 */ /* 0x000fe200078e00ff */
[----:B------:R-:W-:-:S02]  /*10ba0*/  LOP3.LUT R124, R124, 0xffff0000, RZ, 0xc0, !PT ;  /* 0xffff00007c7c7812 */ /* 0x000fc400078ec0ff */
[----:B------:R-:W-:Y:S02]  /*10bb0*/  LOP3.LUT R126, R126, 0xffff0000, RZ, 0xc0, !PT ;  /* 0xffff00007e7e7812 */ /* 0x000fe400078ec0ff */
[----:B--2---:R-:W-:-:S04]  /*10bc0*/  LEA.HI R56, R65, R56, RZ, 0x1d ;  /* 0x0000003841387211 */ /* 0x004fc800078fe8ff */
[----:B------:R-:W-:Y:S01]  /*10bd0*/  SHF.R.S32.HI R59, RZ, 0x1f, R56 ;  /* 0x0000001fff3b7819 */ /* 0x000fe20000011438 */
[----:B------:R-:W-:-:S03]  /*10be0*/  IMAD.SHL.U32 R57, R56, 0x8, RZ ;  /* 0x0000000838397824 */ /* 0x000fc600078e00ff */
[----:B------:R-:W-:Y:S02]  /*10bf0*/  LEA.HI R59, R59, R56, RZ, 0x3 ;  /* 0x000000383b3b7211 */ /* 0x000fe400078f18ff */
[----:B------:R-:W-:-:S03]  /*10c00*/  LOP3.LUT R56, R78, 0x38, R57, 0xf8, !PT ;  /* 0x000000384e387812 */ /* 0x000fc600078ef839 */
[----:B------:R-:W-:Y:S01]  /*10c10*/  IMAD.SHL.U32 R59, R59, 0x400, RZ ;  /* 0x000004003b3b7824 */ /* 0x000fe200078e00ff */
[----:B------:R-:W-:-:S04]  /*10c20*/  LOP3.LUT R56, R56, R76, RZ, 0x3c, !PT ;  /* 0x0000004c38387212 */ /* 0x000fc800078e3cff */
        /* <DEDUP_REMOVED lines=17> */
[C---:B------:R-:W-:Y:S01]  /*10d40*/  IMAD.U32 R59, R62.reuse, 0x10000, RZ ;  /* 0x000100003e3b7824 */ /* 0x040fe200078e00ff */
[----:B------:R-:W-:Y:S01]  /*10d50*/  LOP3.LUT R61, R62, 0xffff0000, RZ, 0xc0, !PT ;  /* 0xffff00003e3d7812 */ /* 0x000fe200078ec0ff */
[C---:B------:R-:W-:Y:S01]  /*10d60*/  IMAD.U32 R66, R63.reuse, 0x10000, RZ ;  /* 0x000100003f427824 */ /* 0x040fe200078e00ff */
[----:B------:R-:W-:Y:S01]  /*10d70*/  LOP3.LUT R62, R63, 0xffff0000, RZ, 0xc0, !PT ;  /* 0xffff00003f3e7812 */ /* 0x000fe200078ec0ff */
[----:B------:R-:W-:Y:S01]  /*10d80*/  FMUL.FTZ R71, R50, R69 ;  /* 0x0000004532477220 */ /* 0x000fe20000410000 */
[----:B------:R-:W-:-:S02]  /*10d90*/  IMAD.U32 R63, R125, 0x10000, RZ ;  /* 0x000100007d3f7824 */ /* 0x000fc400078e00ff */
[-C--:B------:R-:W-:Y:S01]  /*10da0*/  FMUL.FTZ R77, R50, R67.reuse ;  /* 0x00000043324d7220 */ /* 0x080fe20000410000 */
[----:B------:R-:W-:Y:S02]  /*10db0*/  IMAD.U32 R50, R127, 0x10000, RZ ;  /* 0x000100007f327824 */ /* 0x000fe400078e00ff */
[C---:B------:R-:W-:Y:S01]  /*10dc0*/  FFMA.FTZ R71, R44.reuse, R67, -R71 ;  /* 0x000000432c477223 */ /* 0x040fe20000010847 */
[----:B------:R-:W-:Y:S01]  /*10dd0*/  FMUL.FTZ R79, R57, R63 ;  /* 0x0000003f394f7220 */ /* 0x000fe20000410000 */
[----:B------:R-:W-:Y:S02]  /*10de0*/  IMAD.U32 R67, R123, 0x10000, RZ ;  /* 0x000100007b437824 */ /* 0x000fe400078e00ff */
[----:B------:R-:W-:Y:S01]  /*10df0*/  FFMA.FTZ R77, R44, R69, R77 ;  /* 0x000000452c4d7223 */ /* 0x000fe2000001004d */
[-C--:B------:R-:W-:Y:S01]  /*10e00*/  FMUL.FTZ R57, R57, R50.reuse ;  /* 0x0000003239397220 */ /* 0x080fe20000410000 */
[----:B------:R-:W-:Y:S01]  /*10e10*/  FFMA.FTZ R79, R46, R50, -R79 ;  /* 0x000000322e4f7223 */ /* 0x000fe2000001084f */
[----:B------:R-:W-:-:S02]  /*10e20*/  IMAD.U32 R44, R129, 0x10000, RZ ;  /* 0x00010000812c7824 */ /* 0x000fc400078e00ff */
[----:B------:R-:W-:Y:S01]  /*10e30*/  FMUL.FTZ R50, R66, R67 ;  /* 0x0000004342327220 */ /* 0x000fe20000410000 */
[----:B------:R-:W-:Y:S01]  /*10e40*/  FFMA.FTZ R57, R46, R63, R57 ;  /* 0x0000003f2e397223 */ /* 0x000fe20000010039 */
[----:B------:R-:W-:Y:S01]  /*10e50*/  LOP3.LUT R127, R127, 0xffff0000, RZ, 0xc0, !PT ;  /* 0xffff00007f7f7812 */ /* 0x000fe200078ec0ff */
[-C--:B------:R-:W-:Y:S01]  /*10e60*/  FMUL.FTZ R66, R66, R44.reuse ;  /* 0x0000002c42427220 */ /* 0x080fe20000410000 */
[----:B------:R-:W-:Y:S01]  /*10e70*/  FFMA.FTZ R63, R49, R44, -R50 ;  /* 0x0000002c313f7223 */ /* 0x000fe20000010832 */
[----:B------:R-:W-:Y:S01]  /*10e80*/  LOP3.LUT R125, R125, 0xffff0000, RZ, 0xc0, !PT ;  /* 0xffff00007d7d7812 */ /* 0x000fe200078ec0ff */
[----:B------:R-:W-:Y:S01]  /*10e90*/  FMUL.FTZ R44, R51, R124 ;  /* 0x0000007c332c7220 */ /* 0x000fe20000410000 */
[----:B------:R-:W-:Y:S01]  /*10ea0*/  FFMA.FTZ R67, R49, R67, R66 ;  /* 0x0000004331437223 */ /* 0x000fe20000010042 */
[-C--:B------:R-:W-:Y:S01]  /*10eb0*/  FMUL.FTZ R50, R51, R126.reuse ;  /* 0x0000007e33327220 */ /* 0x080fe20000410000 */
[----:B------:R-:W-:Y:S02]  /*10ec0*/  IMAD.U32 R46, R122, 0x10000, RZ ;  /* 0x000100007a2e7824 */ /* 0x000fe400078e00ff */
[----:B------:R-:W-:Y:S01]  /*10ed0*/  FFMA.FTZ R126, R45, R126, -R44 ;  /* 0x0000007e2d7e7223 */ /* 0x000fe2000001082c */
[C---:B------:R-:W-:Y:S01]  /*10ee0*/  FMUL.FTZ R49, R60.reuse, R125 ;  /* 0x0000007d3c317220 */ /* 0x040fe20000410000 */
[-C--:B------:R-:W-:Y:S01]  /*10ef0*/  FMUL.FTZ R66, R60, R127.reuse ;  /* 0x0000007f3c427220 */ /* 0x080fe20000410000 */
[----:B------:R-:W-:Y:S01]  /*10f00*/  IMAD.U32 R44, R128, 0x10000, RZ ;  /* 0x00010000802c7824 */ /* 0x000fe200078e00ff */
[----:B------:R-:W-:Y:S01]  /*10f10*/  LOP3.LUT R122, R122, 0xffff0000, RZ, 0xc0, !PT ;  /* 0xffff00007a7a7812 */ /* 0x000fe200078ec0ff */
[----:B------:R-:W-:Y:S01]  /*10f20*/  FMUL.FTZ R68, R59, R46 ;  /* 0x0000002e3b447220 */ /* 0x000fe20000410000 */
[----:B------:R-:W-:Y:S01]  /*10f30*/  LOP3.LUT R123, R123, 0xffff0000, RZ, 0xc0, !PT ;  /* 0xffff00007b7b7812 */ /* 0x000fe200078ec0ff */
[----:B------:R-:W-:Y:S01]  /*10f40*/  FFMA.FTZ R60, R56, R127, -R49 ;  /* 0x0000007f383c7223 */ /* 0x000fe20000010831 */
[----:B------:R-:W-:Y:S01]  /*10f50*/  LOP3.LUT R128, R128, 0xffff0000, RZ, 0xc0, !PT ;  /* 0xffff000080807812 */ /* 0x000fe200078ec0ff */
[----:B------:R-:W-:Y:S01]  /*10f60*/  FFMA.FTZ R66, R56, R125, R66 ;  /* 0x0000007d38427223 */ /* 0x000fe20000010042 */
[----:B------:R-:W-:Y:S01]  /*10f70*/  LOP3.LUT R129, R129, 0xffff0000, RZ, 0xc0, !PT ;  /* 0xffff000081817812 */ /* 0x000fe200078ec0ff */
[----:B------:R-:W-:Y:S01]  /*10f80*/  FFMA.FTZ R50, R45, R124, R50 ;  /* 0x0000007c2d327223 */ /* 0x000fe20000010032 */
[----:B------:R-:W-:Y:S01]  /*10f90*/  FMUL.FTZ R56, R59, R44 ;  /* 0x0000002c3b387220 */ /* 0x000fe20000410000 */
[----:B------:R-:W-:Y:S01]  /*10fa0*/  FMUL.FTZ R45, R61, R122 ;  /* 0x0000007a3d2d7220 */ /* 0x000fe20000410000 */
[----:B------:R-:W-:Y:S01]  /*10fb0*/  FFMA.FTZ R68, R47, R44, -R68 ;  /* 0x0000002c2f447223 */ /* 0x000fe20000010844 */
[C---:B------:R-:W-:Y:S01]  /*10fc0*/  FMUL.FTZ R49, R62.reuse, R123 ;  /* 0x0000007b3e317220 */ /* 0x040fe20000410000 */
[----:B------:R-:W-:Y:S01]  /*10fd0*/  FMUL.FTZ R61, R61, R128 ;  /* 0x000000803d3d7220 */ /* 0x000fe20000410000 */
[-C--:B------:R-:W-:Y:S01]  /*10fe0*/  FMUL.FTZ R44, R62, R129.reuse ;  /* 0x000000813e2c7220 */ /* 0x080fe20000410000 */
[----:B------:R-:W-:Y:S01]  /*10ff0*/  FFMA.FTZ R56, R47, R46, R56 ;  /* 0x0000002e2f387223 */ /* 0x000fe20000010038 */
[----:B------:R-:W-:Y:S01]  /*11000*/  FFMA.FTZ R47, R48, R128, -R45 ;  /* 0x00000080302f7223 */ /* 0x000fe2000001082d */
[----:B------:R-:W-:Y:S01]  /*11010*/  FFMA.FTZ R62, R58, R129, -R49 ;  /* 0x000000813a3e7223 */ /* 0x000fe20000010831 */
        /* <DEDUP_REMOVED lines=12> */
.L_x_1931:
[----:B------:R-:W-:Y:S05]  /*110e0*/  BSYNC B2 ;  /* 0x0000000000027941 */ /* 0x000fea0003800000 */
.L_x_1930:
[----:B------:R-:W-:Y:S05]  /*110f0*/  @P1 BRA `(.L_x_1929) ;  /* 0x0000000400a01947 */ /* 0x000fea0003800000 */
[----:B0-----:R-:W2:Y:S04]  /*11100*/  LDL R44, [R1+0x58] ;  /* 0x00005800012c7983 */ /* 0x001ea80000100800 */
[----:B------:R-:W3:Y:S01]  /*11110*/  LDL R64, [R1+0x9c] ;  /* 0x00009c0001407983 */ /* 0x000ee20000100800 */
[--C-:B------:R-:W-:Y:S02]  /*11120*/  SHF.R.U64 R59, R40, 0x10, R41.reuse ;  /* 0x00000010283b7819 */ /* 0x100fe40000001229 */
[----:B------:R-:W-:Y:S02]  /*11130*/  SHF.R.U32.HI R58, RZ, 0x10, R41 ;  /* 0x00000010ff3a7819 */ /* 0x000fe40000011629 */
[----:B------:R-:W-:Y:S02]  /*11140*/  SHF.R.U64 R57, R42, 0x10, R43 ;  /* 0x000000102a397819 */ /* 0x000fe4000000122b */
[----:B------:R-:W-:-:S02]  /*11150*/  SHF.R.U64 R41, R52, 0x10, R53 ;  /* 0x0000001034297819 */ /* 0x000fc40000001235 */
[----:B------:R-:W-:Y:S02]  /*11160*/  SHF.R.U64 R40, R54, 0x10, R55 ;  /* 0x0000001036287819 */ /* 0x000fe40000001237 */
[----:B------:R-:W-:Y:S02]  /*11170*/  SHF.R.U32.HI R42, RZ, 0x10, R43 ;  /* 0x00000010ff2a7819 */ /* 0x000fe4000001162b */
[----:B------:R-:W-:Y:S02]  /*11180*/  SHF.R.U32.HI R52, RZ, 0x10, R53 ;  /* 0x00000010ff347819 */ /* 0x000fe40000011635 */
[----:B------:R-:W-:Y:S02]  /*11190*/  PRMT R108, R108, 0x5410, R41 ;  /* 0x000054106c6c7816 */ /* 0x000fe40000000029 */
[----:B------:R-:W-:Y:S02]  /*111a0*/  PRMT R105, R105, 0x5410, R40 ;  /* 0x0000541069697816 */ /* 0x000fe40000000028 */
[----:B------:R-:W-:-:S02]  /*111b0*/  PRMT R113, R113, 0x5410, R42 ;  /* 0x0000541071717816 */ /* 0x000fc4000000002a */
[----:B------:R-:W-:Y:S02]  /*111c0*/  PRMT R110, R110, 0x5410, R59 ;  /* 0x000054106e6e7816 */ /* 0x000fe4000000003b */
[----:B------:R-:W-:Y:S02]  /*111d0*/  PRMT R109, R109, 0x5410, R52 ;  /* 0x000054106d6d7816 */ /* 0x000fe40000000034 */
[----:B------:R-:W-:Y:S01]  /*111e0*/  PRMT R111, R111, 0x5410, R58 ;  /* 0x000054106f6f7816 */ /* 0x000fe2000000003a */
[----:B------:R-:W-:Y:S01]  /*111f0*/  IMAD.U32 R58, R108, 0x10000, RZ ;  /* 0x000100006c3a7824 */ /* 0x000fe200078e00ff */
[----:B------:R-:W-:Y:S01]  /*11200*/  SHF.R.U32.HI R54, RZ, 0x10, R55 ;  /* 0x00000010ff367819 */ /* 0x000fe20000011637 */
[----:B------:R-:W-:Y:S01]  /*11210*/  IMAD.U32 R59, R109, 0x10000, RZ ;  /* 0x000100006d3b7824 */ /* 0x000fe200078e00ff */
[----:B------:R-:W-:Y:S01]  /*11220*/  PRMT R112, R112, 0x5410, R57 ;  /* 0x0000541070707816 */ /* 0x000fe20000000039 */
[----:B------:R-:W-:Y:S01]  /*11230*/  IMAD.U32 R57, R110, 0x10000, RZ ;  /* 0x000100006e397824 */ /* 0x000fe200078e00ff */
[----:B------:R-:W-:-:S02]  /*11240*/  PRMT R107, R107, 0x5410, R54 ;  /* 0x000054106b6b7816 */ /* 0x000fc40000000036 */
[----:B------:R-:W-:Y:S02]  /*11250*/  LOP3.LUT R108, R108, 0xffff0000, RZ, 0xc0, !PT ;  /* 0xffff00006c6c7812 */ /* 0x000fe400078ec0ff */
[----:B------:R-:W-:Y:S02]  /*11260*/  LOP3.LUT R110, R110, 0xffff0000, RZ, 0xc0, !PT ;  /* 0xffff00006e6e7812 */ /* 0x000fe400078ec0ff */
        /* <DEDUP_REMOVED lines=32> */
[----:B------:R-:W-:Y:S02]  /*11470*/  IMAD.U32 R57, R107, 0x10000, RZ ;  /* 0x000100006b397824 */ /* 0x000fe400078e00ff */
[-C--:B------:R-:W-:Y:S01]  /*11480*/  FMUL.FTZ R53, R53, R47.reuse ;  /* 0x0000002f35357220 */ /* 0x080fe20000410000 */
[----:B------:R-:W-:Y:S02]  /*11490*/  IMAD.U32 R40, R113, 0x10000, RZ ;  /* 0x0001000071287824 */ /* 0x000fe400078e00ff */
[C---:B------:R-:W-:Y:S01]  /*114a0*/  FFMA.FTZ R65, R42.reuse, R47, -R65 ;  /* 0x0000002f2a417223 */ /* 0x040fe20000010841 */
[C---:B------:R-:W-:Y:S01]  /*114b0*/  FMUL.FTZ R47, R55.reuse, R57 ;  /* 0x00000039372f7220 */ /* 0x040fe20000410000 */
[----:B------:R-:W-:Y:S01]  /*114c0*/  FFMA.FTZ R53, R42, R59, R53 ;  /* 0x0000003b2a357223 */ /* 0x000fe20000010035 */
[----:B------:R-:W-:Y:S01]  /*114d0*/  FMUL.FTZ R58, R55, R40 ;  /* 0x00000028373a7220 */ /* 0x000fe20000410000 */
[----:B------:R-:W-:-:S02]  /*114e0*/  IMAD.U32 R54, R50, 0x10000, RZ ;  /* 0x0001000032367824 */ /* 0x000fc400078e00ff */
[----:B------:R-:W-:Y:S01]  /*114f0*/  FFMA.FTZ R55, R52, R40, -R47 ;  /* 0x0000002834377223 */ /* 0x000fe2000001082f */
[C---:B------:R-:W-:Y:S01]  /*11500*/  FMUL.FTZ R40, R48.reuse, R108 ;  /* 0x0000006c30287220 */ /* 0x040fe20000410000 */
[----:B------:R-:W-:Y:S02]  /*11510*/  IMAD.U32 R42, R105, 0x10000, RZ ;  /* 0x00010000692a7824 */ /* 0x000fe400078e00ff */
[-C--:B------:R-:W-:Y:S01]  /*11520*/  FMUL.FTZ R48, R48, R110.reuse ;  /* 0x0000006e30307220 */ /* 0x080fe20000410000 */
[----:B------:R-:W-:Y:S01]  /*11530*/  LOP3.LUT R50, R50, 0xffff0000, RZ, 0xc0, !PT ;  /* 0xffff000032327812 */ /* 0x000fe200078ec0ff */
[----:B------:R-:W-:Y:S01]  /*11540*/  FFMA.FTZ R110, R41, R110, -R40 ;  /* 0x0000006e296e7223 */ /* 0x000fe20000010828 */
[----:B------:R-:W-:Y:S02]  /*11550*/  IMAD.U32 R40, R112, 0x10000, RZ ;  /* 0x0001000070287824 */ /* 0x000fe400078e00ff */
[----:B------:R-:W-:Y:S01]  /*11560*/  FMUL.FTZ R60, R54, R42 ;  /* 0x0000002a363c7220 */ /* 0x000fe20000410000 */
[----:B------:R-:W-:Y:S01]  /*11570*/  LOP3.LUT R105, R105, 0xffff0000, RZ, 0xc0, !PT ;  /* 0xffff000069697812 */ /* 0x000fe200078ec0ff */
[----:B------:R-:W-:Y:S01]  /*11580*/  FFMA.FTZ R48, R41, R108, R48 ;  /* 0x0000006c29307223 */ /* 0x000fe20000010030 */
[----:B------:R-:W-:Y:S01]  /*11590*/  LOP3.LUT R112, R112, 0xffff0000, RZ, 0xc0, !PT ;  /* 0xffff000070707812 */ /* 0x000fe200078ec0ff */
[-C--:B------:R-:W-:Y:S01]  /*115a0*/  FMUL.FTZ R54, R54, R40.reuse ;  /* 0x0000002836367220 */ /* 0x080fe20000410000 */
[----:B------:R-:W-:Y:S01]  /*115b0*/  LOP3.LUT R51, R51, 0xffff0000, RZ, 0xc0, !PT ;  /* 0xffff000033337812 */ /* 0x000fe200078ec0ff */
[----:B------:R-:W-:Y:S01]  /*115c0*/  FFMA.FTZ R60, R43, R40, -R60 ;  /* 0x000000282b3c7223 */ /* 0x000fe2000001083c */
[----:B------:R-:W-:Y:S01]  /*115d0*/  LOP3.LUT R107, R107, 0xffff0000, RZ, 0xc0, !PT ;  /* 0xffff00006b6b7812 */ /* 0x000fe200078ec0ff */
[C---:B------:R-:W-:Y:S01]  /*115e0*/  FMUL.FTZ R40, R50.reuse, R105 ;  /* 0x0000006932287220 */ /* 0x040fe20000410000 */
[----:B------:R-:W-:Y:S01]  /*115f0*/  LOP3.LUT R111, R111, 0xffff0000, RZ, 0xc0, !PT ;  /* 0xffff00006f6f7812 */ /* 0x000fe200078ec0ff */
[----:B------:R-:W-:Y:S01]  /*11600*/  FMUL.FTZ R50, R50, R112 ;  /* 0x0000007032327220 */ /* 0x000fe20000410000 */
[----:B------:R-:W-:Y:S01]  /*11610*/  LOP3.LUT R113, R113, 0xffff0000, RZ, 0xc0, !PT ;  /* 0xffff000071717812 */ /* 0x000fe200078ec0ff */
[----:B------:R-:W-:Y:S01]  /*11620*/  FFMA.FTZ R57, R52, R57, R58 ;  /* 0x0000003934397223 */ /* 0x000fe2000001003a */
[----:B------:R-:W-:Y:S01]  /*11630*/  FMUL.FTZ R47, R49, R109 ;  /* 0x0000006d312f7220 */ /* 0x000fe20000410000 */
[----:B------:R-:W-:Y:S01]  /*11640*/  FFMA.FTZ R54, R43, R42, R54 ;  /* 0x0000002a2b367223 */ /* 0x000fe20000010036 */
[----:B------:R-:W-:Y:S01]  /*11650*/  FMUL.FTZ R41, R51, R107 ;  /* 0x0000006b33297220 */ /* 0x000fe20000410000 */
[----:B------:R-:W-:Y:S01]  /*11660*/  FMUL.FTZ R58, R49, R111 ;  /* 0x0000006f313a7220 */ /* 0x000fe20000410000 */
[----:B------:R-:W-:Y:S01]  /*11670*/  FMUL.FTZ R42, R51, R113 ;  /* 0x00000071332a7220 */ /* 0x000fe20000410000 */
[C---:B------:R-:W-:Y:S01]  /*11680*/  FFMA.FTZ R43, R45.reuse, R112, -R40 ;  /* 0x000000702d2b7223 */ /* 0x040fe20000010828 */
        /* <DEDUP_REMOVED lines=15> */
.L_x_1929:
[----:B------:R-:W-:Y:S05]  /*11780*/  BSYNC B1 ;  /* 0x0000000000017941 */ /* 0x000fea0003800000 */
.L_x_1928:
        /* <DEDUP_REMOVED lines=121> */
.L_x_1935:
[----:B------:R-:W-:Y:S05]  /*11f20*/  BSYNC B2 ;  /* 0x0000000000027941 */ /* 0x000fea0003800000 */
.L_x_1934:
[----:B------:R-:W-:Y:S05]  /*11f30*/  @P1 BRA `(.L_x_1933) ;  /* 0x0000000400a01947 */ /* 0x000fea0003800000 */
[----:B0-----:R-:W2:Y:S04]  /*11f40*/  LDL R28, [R1+0x58] ;  /* 0x00005800011c7983 */ /* 0x001ea80000100800 */
[----:B------:R-:W3:Y:S01]  /*11f50*/  LDL R48, [R1+0x94] ;  /* 0x0000940001307983 */ /* 0x000ee20000100800 */
[----:B------:R-:W-:Y:S02]  /*11f60*/  SHF.R.U64 R43, R24, 0x10, R25 ;  /* 0x00000010182b7819 */ /* 0x000fe40000001219 */
[----:B------:R-:W-:Y:S02]  /*11f70*/  SHF.R.U64 R41, R26, 0x10, R27 ;  /* 0x000000101a297819 */ /* 0x000fe4000000121b */
[----:B------:R-:W-:Y:S02]  /*11f80*/  SHF.R.U32.HI R24, RZ, 0x10, R25 ;  /* 0x00000010ff187819 */ /* 0x000fe40000011619 */
[----:B------:R-:W-:-:S02]  /*11f90*/  SHF.R.U32.HI R26, RZ, 0x10, R27 ;  /* 0x00000010ff1a7819 */ /* 0x000fc4000001161b */
[----:B------:R-:W-:Y:S02]  /*11fa0*/  SHF.R.U64 R27, R36, 0x10, R37 ;  /* 0x00000010241b7819 */ /* 0x000fe40000001225 */
[----:B------:R-:W-:Y:S02]  /*11fb0*/  SHF.R.U64 R25, R38, 0x10, R39 ;  /* 0x0000001026197819 */ /* 0x000fe40000001227 */
[----:B------:R-:W-:Y:S02]  /*11fc0*/  SHF.R.U32.HI R36, RZ, 0x10, R37 ;  /* 0x00000010ff247819 */ /* 0x000fe40000011625 */
[----:B------:R-:W-:Y:S02]  /*11fd0*/  PRMT R93, R93, 0x5410, R24 ;  /* 0x000054105d5d7816 */ /* 0x000fe40000000018 */
[----:B------:R-:W-:Y:S02]  /*11fe0*/  PRMT R88, R88, 0x5410, R27 ;  /* 0x0000541058587816 */ /* 0x000fe4000000001b */
[----:B------:R-:W-:-:S02]  /*11ff0*/  PRMT R90, R90, 0x5410, R25 ;  /* 0x000054105a5a7816 */ /* 0x000fc40000000019 */
[----:B------:R-:W-:Y:S01]  /*12000*/  PRMT R95, R95, 0x5410, R26 ;  /* 0x000054105f5f7816 */ /* 0x000fe2000000001a */
[----:B------:R-:W-:Y:S01]  /*12010*/  IMAD.U32 R42, R88, 0x10000, RZ ;  /* 0x00010000582a7824 */ /* 0x000fe200078e00ff */
[----:B------:R-:W-:Y:S02]  /*12020*/  PRMT R92, R92, 0x5410, R43 ;  /* 0x000054105c5c7816 */ /* 0x000fe4000000002b */
[----:B------:R-:W-:Y:S02]  /*12030*/  PRMT R89, R89, 0x5410, R36 ;  /* 0x0000541059597816 */ /* 0x000fe40000000024 */
[----:B------:R-:W-:Y:S02]  /*12040*/  SHF.R.U32.HI R38, RZ, 0x10, R39 ;  /* 0x00000010ff267819 */ /* 0x000fe40000011627 */
[----:B------:R-:W-:Y:S01]  /*12050*/  PRMT R94, R94, 0x5410, R41 ;  /* 0x000054105e5e7816 */ /* 0x000fe20000000029 */
[----:B------:R-:W-:Y:S01]  /*12060*/  IMAD.U32 R41, R92, 0x10000, RZ ;  /* 0x000100005c297824 */ /* 0x000fe200078e00ff */
[----:B------:R-:W-:Y:S01]  /*12070*/  PRMT R91, R91, 0x5410, R38 ;  /* 0x000054105b5b7816 */ /* 0x000fe20000000026 */
[----:B------:R-:W-:Y:S01]  /*12080*/  IMAD.U32 R43, R89, 0x10000, RZ ;  /* 0x00010000592b7824 */ /* 0x000fe200078e00ff */
[----:B------:R-:W-:-:S02]  /*12090*/  LOP3.LUT R88, R88, 0xffff0000, RZ, 0xc0, !PT ;  /* 0xffff000058587812 */ /* 0x000fc400078ec0ff */
        /* <DEDUP_REMOVED lines=43> */
[-C--:B------:R-:W-:Y:S01]  /*12350*/  FMUL.FTZ R32, R32, R92.reuse ;  /* 0x0000005c20207220 */ /* 0x080fe20000410000 */
[----:B------:R-:W-:Y:S01]  /*12360*/  IMAD.U32 R26, R90, 0x10000, RZ ;  /* 0x000100005a1a7824 */ /* 0x000fe200078e00ff */
[----:B------:R-:W-:Y:S01]  /*12370*/  LOP3.LUT R34, R34, 0xffff0000, RZ, 0xc0, !PT ;  /* 0xffff000022227812 */ /* 0x000fe200078ec0ff */
[----:B------:R-:W-:Y:S01]  /*12380*/  FFMA.FTZ R92, R25, R92, -R24 ;  /* 0x0000005c195c7223 */ /* 0x000fe20000010818 */
[----:B------:R-:W-:Y:S01]  /*12390*/  IMAD.U32 R24, R94, 0x10000, RZ ;  /* 0x000100005e187824 */ /* 0x000fe200078e00ff */
[----:B------:R-:W-:Y:S01]  /*123a0*/  LOP3.LUT R93, R93, 0xffff0000, RZ, 0xc0, !PT ;  /* 0xffff00005d5d7812 */ /* 0x000fe200078ec0ff */
[----:B------:R-:W-:Y:S01]  /*123b0*/  FMUL.FTZ R44, R38, R26 ;  /* 0x0000001a262c7220 */ /* 0x000fe20000410000 */
[----:B------:R-:W-:Y:S01]  /*123c0*/  LOP3.LUT R90, R90, 0xffff0000, RZ, 0xc0, !PT ;  /* 0xffff00005a5a7812 */ /* 0x000fe200078ec0ff */
[-C--:B------:R-:W-:Y:S01]  /*123d0*/  FMUL.FTZ R38, R38, R24.reuse ;  /* 0x0000001826267220 */ /* 0x080fe20000410000 */
[----:B------:R-:W-:Y:S01]  /*123e0*/  LOP3.LUT R35, R35, 0xffff0000, RZ, 0xc0, !PT ;  /* 0xffff000023237812 */ /* 0x000fe200078ec0ff */
[----:B------:R-:W-:Y:S01]  /*123f0*/  FFMA.FTZ R41, R36, R41, R42 ;  /* 0x0000002924297223 */ /* 0x000fe2000001002a */
[----:B------:R-:W-:Y:S01]  /*12400*/  LOP3.LUT R94, R94, 0xffff0000, RZ, 0xc0, !PT ;  /* 0xffff00005e5e7812 */ /* 0x000fe200078ec0ff */
[----:B------:R-:W-:Y:S01]  /*12410*/  FFMA.FTZ R44, R27, R24, -R44 ;  /* 0x000000181b2c7223 */ /* 0x000fe2000001082c */
[----:B------:R-:W-:Y:S01]  /*12420*/  LOP3.LUT R91, R91, 0xffff0000, RZ, 0xc0, !PT ;  /* 0xffff00005b5b7812 */ /* 0x000fe200078ec0ff */
[----:B------:R-:W-:Y:S01]  /*12430*/  FMUL.FTZ R31, R33, R89 ;  /* 0x00000059211f7220 */ /* 0x000fe20000410000 */
[----:B------:R-:W-:Y:S01]  /*12440*/  LOP3.LUT R95, R95, 0xffff0000, RZ, 0xc0, !PT ;  /* 0xffff00005f5f7812 */ /* 0x000fe200078ec0ff */
[----:B------:R-:W-:Y:S01]  /*12450*/  FMUL.FTZ R42, R33, R93 ;  /* 0x0000005d212a7220 */ /* 0x000fe20000410000 */
[----:B------:R-:W-:Y:S01]  /*12460*/  FFMA.FTZ R32, R25, R88, R32 ;  /* 0x0000005819207223 */ /* 0x000fe20000010020 */
[C---:B------:R-:W-:Y:S01]  /*12470*/  FMUL.FTZ R24, R34.reuse, R90 ;  /* 0x0000005a22187220 */ /* 0x040fe20000410000 */
[----:B------:R-:W-:Y:S01]  /*12480*/  FFMA.FTZ R38, R27, R26, R38 ;  /* 0x0000001a1b267223 */ /* 0x000fe20000010026 */
[-C--:B------:R-:W-:Y:S01]  /*12490*/  FMUL.FTZ R25, R34, R94.reuse ;  /* 0x0000005e22197220 */ /* 0x080fe20000410000 */
[C---:B------:R-:W-:Y:S01]  /*124a0*/  FMUL.FTZ R33, R35.reuse, R91 ;  /* 0x0000005b23217220 */ /* 0x040fe20000410000 */
[----:B------:R-:W-:Y:S01]  /*124b0*/  FMUL.FTZ R26, R35, R95 ;  /* 0x0000005f231a7220 */ /* 0x000fe20000410000 */
[----:B------:R-:W-:Y:S01]  /*124c0*/  FFMA.FTZ R36, R28, R93, -R31 ;  /* 0x0000005d1c247223 */ /* 0x000fe2000001081f */
[C---:B------:R-:W-:Y:S01]  /*124d0*/  FFMA.FTZ R27, R29.reuse, R94, -R24 ;  /* 0x0000005e1d1b7223 */ /* 0x040fe20000010818 */
[----:B------:R-:W-:Y:S01]  /*124e0*/  FFMA.FTZ R31, R29, R90, R25 ;  /* 0x0000005a1d1f7223 */ /* 0x000fe20000010019 */
        /* <DEDUP_REMOVED lines=13> */
.L_x_1933:
[----:B------:R-:W-:Y:S05]  /*125c0*/  BSYNC B1 ;  /* 0x0000000000017941 */ /* 0x000fea0003800000 */
.L_x_1932:
[----:B-1----:R-:W-:-:S05]  /*125d0*/  VIADD R24, R218, 0x60 ;  /* 0x00000060da187836 */ /* 0x002fca0000000000 */
        /* <DEDUP_REMOVED lines=15> */
[----:B------:R-:W2:Y:S04]  /*126d0*/  LDL R24, [R1+0x54] ;  /* 0x0000540001187983 */ /* 0x000ea80000100800 */
[----:B------:R-:W3:Y:S01]  /*126e0*/  LDL R36, [R1+0x90] ;  /* 0x0000900001247983 */ /* 0x000ee20000100800 */
[--C-:B0-----:R-:W-:Y:S02]  /*126f0*/  SHF.R.U64 R35, R12, 0x10, R13.reuse ;  /* 0x000000100c237819 */ /* 0x101fe4000000120d */
[----:B------:R-:W-:Y:S02]  /*12700*/  SHF.R.U32.HI R12, RZ, 0x10, R13 ;  /* 0x00000010ff0c7819 */ /* 0x000fe4000001160d */
[--C-:B------:R-:W-:Y:S02]  /*12710*/  SHF.R.U64 R13, R4, 0x10, R5.reuse ;  /* 0x00000010040d7819 */ /* 0x100fe40000001205 */
[----:B------:R-:W-:-:S02]  /*12720*/  SHF.R.U32.HI R4, RZ, 0x10, R5 ;  /* 0x00000010ff047819 */ /* 0x000fc40000011605 */
        /* <DEDUP_REMOVED lines=64> */
[C---:B------:R-:W-:Y:S01]  /*12b30*/  FMUL.FTZ R32, R28.reuse, R101 ;  /* 0x000000651c207220 */ /* 0x040fe20000410000 */
[----:B------:R-:W-:Y:S01]  /*12b40*/  FFMA.FTZ R100, R5, R100, -R4 ;  /* 0x0000006405647223 */ /* 0x000fe20000010804 */
[----:B------:R-:W-:Y:S01]  /*12b50*/  FMUL.FTZ R13, R28, R97 ;  /* 0x000000611c0d7220 */ /* 0x000fe20000410000 */
[----:B------:R-:W-:-:S02]  /*12b60*/  IMAD.U32 R6, R98, 0x10000, RZ ;  /* 0x0001000062067824 */ /* 0x000fc400078e00ff */
[----:B------:R-:W-:Y:S01]  /*12b70*/  FFMA.FTZ R32, R24, R97, R32 ;  /* 0x0000006118207223 */ /* 0x000fe20000010020 */
[----:B------:R-:W-:Y:S02]  /*12b80*/  IMAD.U32 R4, R102, 0x10000, RZ ;  /* 0x0001000066047824 */ /* 0x000fe400078e00ff */
[----:B------:R-:W-:Y:S01]  /*12b90*/  FFMA.FTZ R28, R24, R101, -R13 ;  /* 0x00000065181c7223 */ /* 0x000fe2000001080d */
[C---:B------:R-:W-:Y:S01]  /*12ba0*/  FMUL.FTZ R34, R27.reuse, R6 ;  /* 0x000000061b227220 */ /* 0x040fe20000410000 */
[----:B------:R-:W-:Y:S01]  /*12bb0*/  LOP3.LUT R98, R98, 0xffff0000, RZ, 0xc0, !PT ;  /* 0xffff000062627812 */ /* 0x000fe200078ec0ff */
[----:B------:R-:W-:Y:S01]  /*12bc0*/  FMUL.FTZ R24, R27, R4 ;  /* 0x000000041b187220 */ /* 0x000fe20000410000 */
[----:B------:R-:W-:Y:S01]  /*12bd0*/  FFMA.FTZ R14, R5, R96, R14 ;  /* 0x00000060050e7223 */ /* 0x000fe2000001000e */
[----:B------:R-:W-:Y:S01]  /*12be0*/  LOP3.LUT R99, R99, 0xffff0000, RZ, 0xc0, !PT ;  /* 0xffff000063637812 */ /* 0x000fe200078ec0ff */
[C---:B------:R-:W-:Y:S01]  /*12bf0*/  FFMA.FTZ R34, R7.reuse, R4, -R34 ;  /* 0x0000000407227223 */ /* 0x040fe20000010822 */
[----:B------:R-:W-:Y:S01]  /*12c00*/  LOP3.LUT R102, R102, 0xffff0000, RZ, 0xc0, !PT ;  /* 0xffff000066667812 */ /* 0x000fe200078ec0ff */
[----:B------:R-:W-:Y:S01]  /*12c10*/  FFMA.FTZ R24, R7, R6, R24 ;  /* 0x0000000607187223 */ /* 0x000fe20000010018 */
[----:B------:R-:W-:Y:S01]  /*12c20*/  LOP3.LUT R5, R104, 0xffff0000, RZ, 0xc0, !PT ;  /* 0xffff000068057812 */ /* 0x000fe200078ec0ff */
[C---:B------:R-:W-:Y:S01]  /*12c30*/  FMUL.FTZ R7, R29.reuse, R98 ;  /* 0x000000621d077220 */ /* 0x040fe20000410000 */
[----:B------:R-:W-:Y:S01]  /*12c40*/  FMUL.FTZ R13, R30, R99 ;  /* 0x000000631e0d7220 */ /* 0x000fe20000410000 */
[----:B------:R-:W-:-:S02]  /*12c50*/  FMUL.FTZ R29, R29, R102 ;  /* 0x000000661d1d7220 */ /* 0x000fc40000410000 */
[-C--:B------:R-:W-:Y:S01]  /*12c60*/  FMUL.FTZ R4, R30, R5.reuse ;  /* 0x000000051e047220 */ /* 0x080fe20000410000 */
        /* <DEDUP_REMOVED lines=9> */
[----:B------:R-:W-:Y:S02]  /*12d00*/  F2FP.BF16.F32.PACK_AB R13, R32, R25 ;  /* 0x00000019200d723e */ /* 0x000fe400000010ff */
[----:B------:R-:W-:Y:S01]  /*12d10*/  F2FP.BF16.F32.PACK_AB R14, R29, R24 ;  /* 0x000000181d0e723e */ /* 0x000fe200000010ff */
[----:B------:R1:W-:Y:S01]  /*12d20*/  STS.128 [R36], R4 ;  /* 0x0000000424007388 */ /* 0x0003e20000000c00 */
[----:B------:R-:W-:-:S05]  /*12d30*/  F2FP.BF16.F32.PACK_AB R15, R26, R33 ;  /* 0x000000211a0f723e */ /* 0x000fca00000010ff */
[----:B------:R1:W-:Y:S02]  /*12d40*/  STS.128 [R3+0x10400], R12 ;  /* 0x0104000c03007388 */ /* 0x0003e40000000c00 */
.L_x_1937:
[----:B------:R-:W-:Y:S05]  /*12d50*/  BSYNC B1 ;  /* 0x0000000000017941 */ /* 0x000fea0003800000 */
.L_x_1936:
[----:B------:R-:W-:Y:S05]  /*12d60*/  @P1 BRA `(.L_x_1903) ;  /* 0x0000000400a01947 */ /* 0x000fea0003800000 */
[----:B-1----:R-:W2:Y:S04]  /*12d70*/  LDL R3, [R1+0x58] ;  /* 0x0000580001037983 */ /* 0x002ea80000100800 */
[----:B------:R-:W3:Y:S01]  /*12d80*/  LDL R36, [R1+0x8c] ;  /* 0x00008c0001247983 */ /* 0x000ee20000100800 */
[----:B------:R-:W-:Y:S02]  /*12d90*/  SHF.R.U64 R25, R8, 0x10, R9 ;  /* 0x0000001008197819 */ /* 0x000fe40000001209 */
[----:B0-----:R-:W-:Y:S02]  /*12da0*/  SHF.R.U64 R31, R72, 0x10, R73 ;  /* 0x00000010481f7819 */ /* 0x001fe40000001249 */
[----:B------:R-:W-:Y:S02]  /*12db0*/  SHF.R.U32.HI R27, RZ, 0x10, R9 ;  /* 0x00000010ff1b7819 */ /* 0x000fe40000011609 */
[----:B------:R-:W-:-:S02]  /*12dc0*/  PRMT R25, R0, 0x5410, R25 ;  /* 0x0000541000197816 */ /* 0x000fc40000000019 */
[----:B------:R-:W-:Y:S02]  /*12dd0*/  PRMT R84, R84, 0x5410, R31 ;  /* 0x0000541054547816 */ /* 0x000fe4000000001f */
[----:B------:R-:W-:Y:S01]  /*12de0*/  SHF.R.U32.HI R72, RZ, 0x10, R73 ;  /* 0x00000010ff487819 */ /* 0x000fe20000011649 */
[----:B------:R-:W-:Y:S01]  /*12df0*/  IMAD.U32 R26, R25, 0x10000, RZ ;  /* 0x00010000191a7824 */ /* 0x000fe200078e00ff */
[----:B------:R-:W-:Y:S01]  /*12e00*/  SHF.R.U64 R29, R74, 0x10, R75 ;  /* 0x000000104a1d7819 */ /* 0x000fe2000000124b */
[----:B------:R-:W-:Y:S01]  /*12e10*/  IMAD.U32 R24, R84, 0x10000, RZ ;  /* 0x0001000054187824 */ /* 0x000fe200078e00ff */
[--C-:B------:R-:W-:Y:S02]  /*12e20*/  SHF.R.U64 R28, R10, 0x10, R11.reuse ;  /* 0x000000100a1c7819 */ /* 0x100fe4000000120b */
[----:B------:R-:W-:Y:S02]  /*12e30*/  SHF.R.U32.HI R30, RZ, 0x10, R11 ;  /* 0x00000010ff1e7819 */ /* 0x000fe4000001160b */
[----:B------:R-:W-:-:S02]  /*12e40*/  PRMT R27, R20, 0x5410, R27 ;  /* 0x00005410141b7816 */ /* 0x000fc4000000001b */
[----:B------:R-:W-:Y:S02]  /*12e50*/  SHF.R.U32.HI R74, RZ, 0x10, R75 ;  /* 0x00000010ff4a7819 */ /* 0x000fe4000001164b */
[----:B------:R-:W-:Y:S02]  /*12e60*/  PRMT R85, R85, 0x5410, R72 ;  /* 0x0000541055557816 */ /* 0x000fe40000000048 */
[----:B------:R-:W-:Y:S01]  /*12e70*/  PRMT R86, R86, 0x5410, R29 ;  /* 0x0000541056567816 */ /* 0x000fe2000000001d */
[----:B------:R-:W-:Y:S01]  /*12e80*/  IMAD.U32 R29, R27, 0x10000, RZ ;  /* 0x000100001b1d7824 */ /* 0x000fe200078e00ff */
[----:B------:R-:W-:Y:S02]  /*12e90*/  PRMT R30, R23, 0x5410, R30 ;  /* 0x00005410171e7816 */ /* 0x000fe4000000001e */
[----:B------:R-:W-:Y:S02]  /*12ea0*/  PRMT R87, R87, 0x5410, R74 ;  /* 0x0000541057577816 */ /* 0x000fe4000000004a */
[----:B------:R-:W-:-:S02]  /*12eb0*/  LOP3.LUT R25, R25, 0xffff0000, RZ, 0xc0, !PT ;  /* 0xffff000019197812 */ /* 0x000fc400078ec0ff */
[----:B------:R-:W-:Y:S02]  /*12ec0*/  PRMT R28, R21, 0x5410, R28 ;  /* 0x00005410151c7816 */ /* 0x000fe4000000001c */
        /* <DEDUP_REMOVED lines=40> */
[----:B------:R-:W-:Y:S01]  /*13150*/  LOP3.LUT R11, R84, 0xffff0000, RZ, 0xc0, !PT ;  /* 0xffff0000540b7812 */ /* 0x000fe200078ec0ff */
[----:B------:R-:W-:Y:S01]  /*13160*/  FFMA.FTZ R34, R10, R24, R23 ;  /* 0x000000180a227223 */ /* 0x000fe20000010017 */
[----:B------:R-:W-:Y:S01]  /*13170*/  LOP3.LUT R10, R27, 0xffff0000, RZ, 0xc0, !PT ;  /* 0xffff00001b0a7812 */ /* 0x000fe200078ec0ff */
[C---:B------:R-:W-:Y:S01]  /*13180*/  FMUL.FTZ R23, R12.reuse, R25 ;  /* 0x000000190c177220 */ /* 0x040fe20000410000 */
[----:B------:R-:W-:Y:S01]  /*13190*/  LOP3.LUT R0, R85, 0xffff0000, RZ, 0xc0, !PT ;  /* 0xffff000055007812 */ /* 0x000fe200078ec0ff */
[----:B------:R-:W-:Y:S01]  /*131a0*/  FMUL.FTZ R27, R12, R11 ;  /* 0x0000000b0c1b7220 */ /* 0x000fe20000410000 */
[----:B------:R-:W-:Y:S02]  /*131b0*/  IMAD.U32 R12, R28, 0x10000, RZ ;  /* 0x000100001c0c7824 */ /* 0x000fe400078e00ff */
[----:B------:R-:W-:Y:S01]  /*131c0*/  FMUL.FTZ R26, R13, R10 ;  /* 0x0000000a0d1a7220 */ /* 0x000fe20000410000 */
[----:B------:R-:W-:-:S02]  /*131d0*/  IMAD.U32 R8, R86, 0x10000, RZ ;  /* 0x0001000056087824 */ /* 0x000fc400078e00ff */
[----:B------:R-:W-:Y:S01]  /*131e0*/  FMUL.FTZ R13, R13, R0 ;  /* 0x000000000d0d7220 */ /* 0x000fe20000410000 */
[C---:B------:R-:W-:Y:S01]  /*131f0*/  FFMA.FTZ R20, R4.reuse, R11, -R23 ;  /* 0x0000000b04147223 */ /* 0x040fe20000010817 */
[----:B------:R-:W-:Y:S01]  /*13200*/  FFMA.FTZ R24, R4, R25, R27 ;  /* 0x0000001904187223 */ /* 0x000fe2000001001b */
[----:B------:R-:W-:Y:S01]  /*13210*/  LOP3.LUT R14, R14, 0xffff0000, RZ, 0xc0, !PT ;  /* 0xffff00000e0e7812 */ /* 0x000fe200078ec0ff */
[----:B------:R-:W-:Y:S01]  /*13220*/  FMUL.FTZ R4, R21, R12 ;  /* 0x0000000c15047220 */ /* 0x000fe20000410000 */
[C---:B------:R-:W-:Y:S01]  /*13230*/  FFMA.FTZ R26, R5.reuse, R0, -R26 ;  /* 0x00000000051a7223 */ /* 0x040fe2000001081a */
[----:B------:R-:W-:Y:S01]  /*13240*/  FFMA.FTZ R10, R5, R10, R13 ;  /* 0x0000000a050a7223 */ /* 0x000fe2000001000d */
[-C--:B------:R-:W-:Y:S01]  /*13250*/  FMUL.FTZ R32, R21, R8.reuse ;  /* 0x0000000815207220 */ /* 0x080fe20000410000 */
[----:B------:R-:W-:Y:S01]  /*13260*/  LOP3.LUT R11, R28, 0xffff0000, RZ, 0xc0, !PT ;  /* 0xffff00001c0b7812 */ /* 0x000fe200078ec0ff */
[----:B------:R-:W-:Y:S01]  /*13270*/  FFMA.FTZ R13, R9, R8, -R4 ;  /* 0x00000008090d7223 */ /* 0x000fe20000010804 */
[----:B------:R-:W-:Y:S01]  /*13280*/  LOP3.LUT R15, R15, 0xffff0000, RZ, 0xc0, !PT ;  /* 0xffff00000f0f7812 */ /* 0x000fe200078ec0ff */
[----:B------:R-:W-:Y:S01]  /*13290*/  FFMA.FTZ R32, R9, R12, R32 ;  /* 0x0000000c09207223 */ /* 0x000fe20000010020 */
[----:B------:R-:W-:Y:S01]  /*132a0*/  LOP3.LUT R5, R86, 0xffff0000, RZ, 0xc0, !PT ;  /* 0xffff000056057812 */ /* 0x000fe200078ec0ff */
[----:B------:R-:W-:Y:S01]  /*132b0*/  FMUL.FTZ R9, R14, R11 ;  /* 0x0000000b0e097220 */ /* 0x000fe20000410000 */
[----:B------:R-:W-:-:S02]  /*132c0*/  LOP3.LUT R30, R30, 0xffff0000, RZ, 0xc0, !PT ;  /* 0xffff00001e1e7812 */ /* 0x000fc400078ec0ff */
[----:B------:R-:W-:Y:S01]  /*132d0*/  LOP3.LUT R0, R87, 0xffff0000, RZ, 0xc0, !PT ;  /* 0xffff000057007812 */ /* 0x000fe200078ec0ff */
[-C--:B------:R-:W-:Y:S01]  /*132e0*/  FMUL.FTZ R14, R14, R5.reuse ;  /* 0x000000050e0e7220 */ /* 0x080fe20000410000 */
[----:B------:R-:W-:Y:S01]  /*132f0*/  FFMA.FTZ R12, R6, R5, -R9 ;  /* 0x00000005060c7223 */ /* 0x000fe20000010809 */
[C---:B------:R-:W-:Y:S01]  /*13300*/  FMUL.FTZ R4, R15.reuse, R30 ;  /* 0x0000001e0f047220 */ /* 0x040fe20000410000 */
[----:B------:R-:W-:Y:S01]  /*13310*/  F2FP.BF16.F32.PACK_AB R9, R10, R37 ;  /* 0x000000250a09723e */ /* 0x000fe200000010ff */
[-C--:B------:R-:W-:Y:S01]  /*13320*/  FMUL.FTZ R15, R15, R0.reuse ;  /* 0x000000000f0f7220 */ /* 0x080fe20000410000 */
        /* <DEDUP_REMOVED lines=8> */
[----:B------:R-:W-:Y:S02]  /*133b0*/  F2FP.BF16.F32.PACK_AB R8, R24, R33 ;  /* 0x000000211808723e */ /* 0x000fe400000010ff */
[----:B------:R-:W-:Y:S01]  /*133c0*/  F2FP.BF16.F32.PACK_AB R11, R15, R34 ;  /* 0x000000220f0b723e */ /* 0x000fe200000010ff */
[----:B------:R2:W-:Y:S04]  /*133d0*/  STS.128 [R36], R4 ;  /* 0x0000000424007388 */ /* 0x0005e80000000c00 */
[----:B------:R2:W-:Y:S02]  /*133e0*/  STS.128 [R3+0x10400], R8 ;  /* 0x0104000803007388 */ /* 0x0005e40000000c00 */
.L_x_1903:
[----:B------:R-:W-:Y:S05]  /*133f0*/  BSYNC B0 ;  /* 0x0000000000007941 */ /* 0x000fea0003800000 */
.L_x_1863:
[----:B------:R-:W-:Y:S01]  /*13400*/  @!PT LDS RZ, [RZ] ;  /* 0x00000000fffff984 */ /* 0x000fe20000000800 */
[----:B------:R-:W-:Y:S01]  /*13410*/  @!PT LDS RZ, [RZ] ;  /* 0x00000000fffff984 */ /* 0x000fe20000000800 */
[----:B------:R-:W-:Y:S01]  /*13420*/  @!PT LDS RZ, [RZ] ;  /* 0x00000000fffff984 */ /* 0x000fe20000000800 */
[----:B------:R-:W-:Y:S01]  /*13430*/  @!PT LDS RZ, [RZ] ;  /* 0x00000000fffff984 */ /* 0x000fe20000000800 */
[----:B------:R4:W-:Y:S06]  /*13440*/  MEMBAR.ALL.CTA ;  /* 0x0000000000007992 */ /* 0x0009ec0000008000 */
[----:B----4-:R-:W4:Y:S01]  /*13450*/  FENCE.VIEW.ASYNC.S ;  /* 0x00000000000073c6 */ /* 0x010f220000000000 */
[----:B------:R-:W-:Y:S05]  /*13460*/  WARPSYNC.ALL ;  /* 0x0000000000007948 */ /* 0x000fea0003800000 */
[----:B----4-:R-:W-:Y:S06]  /*13470*/  BAR.SYNC.DEFER_BLOCKING 0xd, 0x100 ;  /* 0x0344000000007b1d */ /* 0x010fec0000010000 */
.L_x_1860:
[----:B------:R-:W-:-:S13]  /*13480*/  ISETP.NE.AND P0, PT, R233, 0x3, PT ;  /* 0x00000003e900780c */ /* 0x000fda0003f05270 */
[----:B------:R-:W-:Y:S05]  /*13490*/  @!P0 BRA `(.L_x_1938) ;  /* 0x0000000000048947 */ /* 0x000fea0003800000 */
[----:B------:R-:W-:Y:S01]  /*134a0*/  BPT.TRAP 0x1 ;  /* 0x000000040000795c */ /* 0x000fe20000300000 */
.L_x_1938:
[----:B-123--:R-:W-:Y:S01]  /*134b0*/  IMAD R5, R22, 0x8, R16 ;  /* 0x0000000816057824 */ /* 0x00efe200078e0210 */
[----:B------:R-:W-:-:S04]  /*134c0*/  SHF.L.U32 R0, R219, 0x1f, RZ ;  /* 0x0000001fdb007819 */ /* 0x000fc800000006ff */
[----:B------:R1:W2:Y:S01]  /*134d0*/  SYNCS.PHASECHK.TRANS64.TRYWAIT P2, [R5+URZ+0x30830], R0 ;  /* 0x03083000050075a7 */ /* 0x0002a2000804017f */
[----:B------:R-:W-:Y:S05]  /*134e0*/  @!P0 BRA `(.L_x_1939) ;  /* 0x0000000000048947 */ /* 0x000fea0003800000 */
[----:B------:R-:W-:Y:S01]  /*134f0*/  BPT.TRAP 0x1 ;  /* 0x000000040000795c */ /* 0x000fe20000300000 */
.L_x_1939:
[----:B0-----:R-:W0:Y:S02]  /*13500*/  S2R R3, SR_TID.X ;  /* 0x0000000000037919 */ /* 0x001e240000002100 */
[----:B0-----:R-:W-:-:S04]  /*13510*/  LOP3.LUT R3, R3, 0x7f, RZ, 0xc0, !PT ;  /* 0x0000007f03037812 */ /* 0x001fc800078ec0ff */
[----:B------:R-:W-:Y:S01]  /*13520*/  ISETP.NE.AND P1, PT, R3, RZ, PT ;  /* 0x000000ff0300720c */ /* 0x000fe20003f25270 */
[----:B--2---:R-:W-:-:S12]  /*13530*/  @P2 BRA `(.L_x_1940) ;  /* 0x0000000000082947 */ /* 0x004fd80003800000 */
[----:B------:R-:W0:Y:S02]  /*13540*/  SYNCS.PHASECHK.TRANS64.TRYWAIT P2, [R5+URZ+0x30830], R0 ;  /* 0x03083000050075a7 */ /* 0x000e24000804017f */
[----:B0-----:R-:W-:Y:S05]  /*13550*/  @!P2 BRA `(.L_x_1941) ;  /* 0x0000018c0070a947 */ /* 0x001fea0003800000 */
.L_x_1940:
[----:B------:R-:W-:Y:S05]  /*13560*/  WARPSYNC.ALL ;  /* 0x0000000000007948 */ /* 0x000fea0003800000 */
[----:B01----:R-:W-:Y:S01]  /*13570*/  VIADD R0, R16, 0x20400 ;  /* 0x0002040010007836 */ /* 0x003fe20000000000 */
[----:B------:R-:W-:Y:S01]  /*13580*/  LOP3.LUT R6, R2, 0x10000, RZ, 0xfc, !PT ;  /* 0x0001000002067812 */ /* 0x000fe200078efcff */
[----:B------:R-:W-:Y:S02]  /*13590*/  IMAD.MOV.U32 R7, RZ, RZ, 0x40000040 ;  /* 0x40000040ff077424 */ /* 0x000fe400078e00ff */
[----:B------:R-:W-:Y:S01]  /*135a0*/  IMAD.MOV.U32 R3, RZ, RZ, 0x40000040 ;  /* 0x40000040ff037424 */ /* 0x000fe200078e00ff */
[----:B------:R-:W-:Y:S01]  /*135b0*/  SHF.R.U32.HI R0, RZ, 0x4, R0 ;  /* 0x00000004ff007819 */ /* 0x000fe20000011600 */
[----:B-----5:R-:W-:Y:S01]  /*135c0*/  WARPGROUP.ARRIVE ;  /* 0x00000000000079c5 */ /* 0x020fe20000000000 */
[----:B------:R-:W-:Y:S01]  /*135d0*/  IMAD.MOV.U32 R225, RZ, RZ, 0x40000040 ;  /* 0x40000040ffe17424 */ /* 0x000fe200078e00ff */
[----:B------:R-:W0:Y:S01]  /*135e0*/  LDC.64 R56, c[0x0][0x9e0] ;  /* 0x00027800ff387b82 */ /* 0x000e220000000a00 */
[----:B------:R-:W-:-:S04]  /*135f0*/  LOP3.LUT R0, R0, 0x3fff, RZ, 0xc0, !PT ;  /* 0x00003fff00007812 */ /* 0x000fc800078ec0ff */
[----:B------:R-:W-:Y:S02]  /*13600*/  LOP3.LUT R4, R0, 0x10000, RZ, 0xfc, !PT ;  /* 0x0001000000047812 */ /* 0x000fe400078efcff */
[C---:B------:R-:W-:Y:S01]  /*13610*/  R2UR UR4, R6.reuse ;  /* 0x00000000060472ca */ /* 0x040fe200000e0000 */
[----:B------:R-:W-:Y:S01]  /*13620*/  VIADD R224, R6, 0x2 ;  /* 0x0000000206e07836 */ /* 0x000fe20000000000 */
[----:B------:R-:W-:Y:S01]  /*13630*/  R2UR UR5, R7 ;  /* 0x00000000070572ca */ /* 0x000fe200000e0000 */
[----:B------:R-:W-:Y:S01]  /*13640*/  IMAD R2, R22, 0x800, R4 ;  /* 0x0000080016027824 */ /* 0x000fe200078e0204 */
[----:B------:R-:W-:Y:S01]  /*13650*/  R2UR UR7, R3 ;  /* 0x00000000030772ca */ /* 0x000fe200000e0000 */
[----:B------:R-:W-:Y:S01]  /*13660*/  IMAD.MOV.U32 R9, RZ, RZ, 0x40000040 ;  /* 0x40000040ff097424 */ /* 0x000fe200078e00ff */
[----:B------:R1:W-:Y:S01]  /*13670*/  STL [R1+0x20], R4 ;  /* 0x0000200401007387 */ /* 0x0003e20000100800 */
[----:B------:R-:W-:Y:S01]  /*13680*/  VIADD R222, R6, 0x4 ;  /* 0x0000000406de7836 */ /* 0x000fe20000000000 */
[C---:B------:R-:W-:Y:S01]  /*13690*/  R2UR UR6, R2.reuse ;  /* 0x00000000020672ca */ /* 0x040fe200000e0000 */
[----:B------:R-:W-:Y:S01]  /*136a0*/  VIADD R8, R2, 0x2 ;  /* 0x0000000202087836 */ /* 0x000fe20000000000 */
[----:B------:R-:W2:Y:S01]  /*136b0*/  LDL R79, [R1+0x2c] ;  /* 0x00002c00014f7983 */ /* 0x000ea20000100800 */
[----:B------:R-:W-:Y:S01]  /*136c0*/  IMAD.MOV.U32 R223, RZ, RZ, 0x40000040 ;  /* 0x40000040ffdf7424 */ /* 0x000fe200078e00ff */
[----:B------:R-:W3:Y:S01]  /*136d0*/  LDC R0, c[0x0][0x448] ;  /* 0x00011200ff007b82 */ /* 0x000ee20000000800 */
[----:B------:R-:W-:-:S02]  /*136e0*/  VIADD R216, R6, 0x6 ;  /* 0x0000000606d87836 */ /* 0x000fc40000000000 */
[----:B------:R-:W-:Y:S01]  /*136f0*/  IMAD.MOV.U32 R217, RZ, RZ, 0x40000040 ;  /* 0x40000040ffd97424 */ /* 0x000fe200078e00ff */
[----:B-1----:R-:W2:Y:S05]  /*13700*/  LDL R4, [R1+0x48] ;  /* 0x0000480001047983 */ /* 0x002eaa0000100800 */
[----:B------:R-:W-:Y:S01]  /*13710*/  HGMMA.64x64x16.F32.BF16 R24, gdesc[UR4], RZ, !UPT, gsb0 ;  /* 0x00e00000041879f0 */ /* 0x000fe2000c0018ff */
[----:B------:R-:W-:Y:S02]  /*13720*/  R2UR UR4, R224 ;  /* 0x00000000e00472ca */ /* 0x000fe400000e0000 */
[----:B------:R-:W-:Y:S02]  /*13730*/  R2UR UR5, R225 ;  /* 0x00000000e10572ca */ /* 0x000fe400000e0000 */
[----:B------:R-:W-:-:S02]  /*13740*/  R2UR UR6, R8 ;  /* 0x00000000080672ca */ /* 0x000fc400000e0000 */
[----:B------:R-:W-:Y:S01]  /*13750*/  R2UR UR7, R9 ;  /* 0x00000000090772ca */ /* 0x000fe200000e0000 */
[----:B------:R-:W-:Y:S02]  /*13760*/  WARPGROUP.DEPBAR.LE gsb0, 0x0 ;  /* 0x00008000000079c5 */ /* 0x000fe40000010000 */
[----:B------:R-:W-:-:S10]  /*13770*/  WARPGROUP.ARRIVE ;  /* 0x00000000000079c5 */ /* 0x000fd40000000000 */
[----:B------:R-:W-:Y:S01]  /*13780*/  HGMMA.64x64x16.F32.BF16 R24, gdesc[UR4], R24, gsb0 ;  /* 0x00e00000041879f0 */ /* 0x000fe20008001818 */
[----:B------:R-:W-:Y:S02]  /*13790*/  VIADD R8, R2, 0x4 ;  /* 0x0000000402087836 */ /* 0x000fe40000000000 */
[----:B------:R-:W-:Y:S01]  /*137a0*/  IMAD.MOV.U32 R9, RZ, RZ, 0x40000040 ;  /* 0x40000040ff097424 */ /* 0x000fe200078e00ff */
[----:B------:R-:W-:Y:S02]  /*137b0*/  R2UR UR4, R222 ;  /* 0x00000000de0472ca */ /* 0x000fe400000e0000 */
[----:B------:R-:W-:Y:S02]  /*137c0*/  R2UR UR5, R223 ;  /* 0x00000000df0572ca */ /* 0x000fe400000e0000 */
[----:B------:R-:W-:Y:S02]  /*137d0*/  R2UR UR6, R8 ;  /* 0x00000000080672ca */ /* 0x000fe400000e0000 */
[----:B------:R-:W-:Y:S01]  /*137e0*/  R2UR UR7, R9 ;  /* 0x00000000090772ca */ /* 0x000fe200000e0000 */
[----:B------:R-:W-:-:S02]  /*137f0*/  WARPGROUP.DEPBAR.LE gsb0, 0x0 ;  /* 0x00008000000079c5 */ /* 0x000fc40000010000 */
        /* <DEDUP_REMOVED lines=12> */
[----:B------:R-:W-:Y:S02]  /*138c0*/  VIADD R8, R2, 0x200 ;  /* 0x0000020002087836 */ /* 0x000fe40000000000 */
[----:B------:R-:W-:Y:S02]  /*138d0*/  IMAD.MOV.U32 R215, RZ, RZ, 0x40000040 ;  /* 0x40000040ffd77424 */ /* 0x000fe400078e00ff */
[----:B------:R-:W-:Y:S01]  /*138e0*/  IMAD.MOV.U32 R9, RZ, RZ, 0x40000040 ;  /* 0x40000040ff097424 */ /* 0x000fe200078e00ff */
[----:B------:R-:W-:Y:S02]  /*138f0*/  R2UR UR4, R214 ;  /* 0x00000000d60472ca */ /* 0x000fe400000e0000 */
[----:B------:R-:W-:-:S02]  /*13900*/  R2UR UR5, R215 ;  /* 0x00000000d70572ca */ /* 0x000fc400000e0000 */
[----:B------:R-:W-:Y:S02]  /*13910*/  R2UR UR6, R8 ;  /* 0x00000000080672ca */ /* 0x000fe400000e0000 */
[----:B------:R-:W-:Y:S01]  /*13920*/  R2UR UR7, R9 ;  /* 0x00000000090772ca */ /* 0x000fe200000e0000 */
[----:B------:R-:W-:Y:S02]  /*13930*/  WARPGROUP.DEPBAR.LE gsb0, 0x0 ;  /* 0x00008000000079c5 */ /* 0x000fe40000010000 */
        /* <DEDUP_REMOVED lines=119> */
[----:B------:R-:W-:Y:S02]  /*140b0*/  R2UR UR5, R9 ;  /* 0x00000000090572ca */ /* 0x000fe400000e0000 */
[----:B---3--:R-:W-:-:S13]  /*140c0*/  ISETP.NE.AND P2, PT, R0, 0x1, PT ;  /* 0x000000010000780c */ /* 0x008fda0003f45270 */
[----:B------:R-:W1:Y:S08]  /*140d0*/  @P2 LDC R3, c[0x0][0x44c] ;  /* 0x00011300ff032b82 */ /* 0x000e700000000800 */
[----:B------:R-:W3:Y:S01]  /*140e0*/  @P2 LDC R23, c[0x0][0x450] ;  /* 0x00011400ff172b82 */ /* 0x000ee20000000800 */
[----:B------:R-:W-:Y:S02]  /*140f0*/  WARPGROUP.DEPBAR.LE gsb0, 0x0 ;  /* 0x00008000000079c5 */ /* 0x000fe40000010000 */
[----:B------:R-:W-:-:S06]  /*14100*/  WARPGROUP.ARRIVE ;  /* 0x00000000000079c5 */ /* 0x000fcc0000000000 */
[----:B------:R-:W-:Y:S01]  /*14110*/  HGMMA.64x64x16.F32.BF16 R24, gdesc[UR4], R24, gsb0 ;  /* 0x00e00000041879f0 */ /* 0x000fe20008001818 */
[----:B--2---:R-:W-:Y:S01]  /*14120*/  IMAD.IADD R0, R4, 0x1, R79 ;  /* 0x0000000104007824 */ /* 0x004fe200078e024f */
[----:B------:R-:W-:-:S03]  /*14130*/  ULDC UR4, c[0x0][0x9dc] ;  /* 0x0002770000047ab9 */ /* 0x000fc60000000800 */
[----:B-1----:R-:W-:-:S04]  /*14140*/  @P2 IMAD.HI.U32 R2, R0, R3, RZ ;  /* 0x0000000300022227 */ /* 0x002fc800078e00ff */
[----:B------:R-:W-:Y:S01]  /*14150*/  IMAD.MOV.U32 R3, RZ, RZ, R0 ;  /* 0x000000ffff037224 */ /* 0x000fe200078e0000 */
[----:B---3--:R-:W-:Y:S01]  /*14160*/  @P2 SHF.R.U32.HI R3, RZ, R23, R2 ;  /* 0x00000017ff032219 */ /* 0x008fe20000011602 */
[----:B------:R-:W-:-:S04]  /*14170*/  IMAD.MOV.U32 R2, RZ, RZ, -0x40 ;  /* 0xffffffc0ff027424 */ /* 0x000fc800078e00ff */
[----:B------:R-:W1:Y:S01]  /*14180*/  SHFL.IDX PT, R58, R3, RZ, 0x1c1f ;  /* 0x001c1fff033a7589 */ /* 0x000e6200000e0000 */
[----:B------:R-:W-:Y:S02]  /*14190*/  IMAD R66, R103, R2, 0x40 ;  /* 0x0000004067427424 */ /* 0x000fe400078e0202 */
[----:B------:R-:W-:Y:S02]  /*141a0*/  @!P1 VIADD R0, R5, 0x30840 ;  /* 0x0003084005009836 */ /* 0x000fe40000000000 */
[----:B------:R-:W-:Y:S01]  /*141b0*/  VIADD R2, R66, 0x1 ;  /* 0x0000000142027836 */ /* 0x000fe20000000000 */
[----:B0-----:R-:W-:Y:S01]  /*141c0*/  ISETP.GE.AND P3, PT, R57, 0x1, PT ;  /* 0x000000013900780c */ /* 0x001fe20003f66270 */
[----:B------:R-:W-:Y:S01]  /*141d0*/  IMAD.U32 R232, RZ, RZ, UR4 ;  /* 0x00000004ffe87e24 */ /* 0x000fe2000f8e00ff */
[----:B------:R-:W-:Y:S01]  /*141e0*/  @!P1 PRMT R0, RZ, 0x654, R0 ;  /* 0x00000654ff009816 */ /* 0x000fe20000000000 */
[----:B------:R-:W-:-:S03]  /*141f0*/  IMAD R2, R229, -0x2, R2 ;  /* 0xfffffffee5027824 */ /* 0x000fc600078e0202 */
[----:B------:R-:W-:Y:S02]  /*14200*/  LOP3.LUT R4, RZ, R232, RZ, 0x33, !PT ;  /* 0x000000e8ff047212 */ /* 0x000fe400078e33ff */
[----:B------:R-:W-:-:S05]  /*14210*/  IADD3 R5, -R220, R2, R221 ;  /* 0x00000002dc057210 */ /* 0x000fca0007ffe1dd */
[C---:B------:R-:W-:Y:S02]  /*14220*/  IMAD.IADD R61, R5.reuse, 0x1, R56 ;  /* 0x00000001053d7824 */ /* 0x040fe400078e0238 */
[----:B------:R-:W-:Y:S01]  /*14230*/  IMAD.IADD R63, R5, 0x1, R4 ;  /* 0x00000001053f7824 */ /* 0x000fe200078e0204 */
[----:B------:R-:W-:-:S03]  /*14240*/  LEA R59, R103, 0xffffffc0, 0x6 ;  /* 0xffffffc0673b7811 */ /* 0x000fc600078e30ff */
[----:B-1----:R-:W-:Y:S01]  /*14250*/  IMAD.IADD R5, R63, 0x1, R58 ;  /* 0x000000013f057824 */ /* 0x002fe200078e023a */
[----:B------:R-:W-:Y:S02]  /*14260*/  WARPGROUP.DEPBAR.LE gsb0, 0x0 ;  /* 0x00008000000079c5 */ /* 0x000fe40000010000 */
[----:B------:R0:W-:Y:S02]  /*14270*/  @!P1 SYNCS.ARRIVE.TRANS64.RED.A1T0 RZ, [R0+URZ], RZ ;  /* 0x000000ff00ff99a7 */ /* 0x0001e4000810043f */
[----:B0-----:R-:W-:-:S04]  /*14280*/  IMAD.IADD R0, R221, 0x1, R66 ;  /* 0x00000001dd007824 */ /* 0x001fc800078e0242 */
[----:B------:R-:W-:-:S05]  /*14290*/  IMAD R76, R229, -0x2, R0 ;  /* 0xfffffffee54c7824 */ /* 0x000fca00078e0200 */
[----:B------:R-:W-:Y:S01]  /*142a0*/  VIADDMNMX R0, R58, R61, R76, PT ;  /* 0x0000003d3a007246 */ /* 0x000fe2000380014c */
[----:B------:R-:W-:Y:S06]  /*142b0*/  @!P3 BRA `(.L_x_1942) ;  /* 0x000000000050b947 */ /* 0x000fec0003800000 */
[----:B------:R-:W-:Y:S01]  /*142c0*/  IADD3 R2, -R220, R221, R58 ;  /* 0x000000dddc027210 */ /* 0x000fe20007ffe13a */
[----:B------:R-:W-:Y:S03]  /*142d0*/  BSSY B0, `(.L_x_1943) ;  /* 0x000000e000007945 */ /* 0x000fe60003800000 */
        /* <DEDUP_REMOVED lines=9> */
.L_x_1944:
[----:B------:R-:W-:-:S13]  /*14370*/  ISETP.NE.AND P4, PT, R57, 0x1, PT ;  /* 0x000000013900780c */ /* 0x000fda0003f85270 */
[----:B------:R-:W0:Y:S02]  /*14380*/  @P4 LDC.64 R64, c[0x0][0x9e8] ;  /* 0x00027a00ff404b82 */ /* 0x000e240000000a00 */
[----:B0-----:R-:W-:-:S05]  /*14390*/  @P4 IMAD.HI.U32 R4, R2, R64, RZ ;  /* 0x0000004002044227 */ /* 0x001fca00078e00ff */
[----:B------:R-:W-:-:S07]  /*143a0*/  @P4 SHF.R.U32.HI R2, RZ, R65, R4 ;  /* 0x00000041ff024219 */ /* 0x000fce0000011604 */
.L_x_1945:
[----:B------:R-:W-:Y:S05]  /*143b0*/  BSYNC B0 ;  /* 0x0000000000007941 */ /* 0x000fea0003800000 */
.L_x_1943:
[----:B------:R-:W-:-:S04]  /*143c0*/  IMAD R2, R2, R57, -R59 ;  /* 0x0000003902027224 */ /* 0x000fc800078e0a3b */
[----:B------:R-:W-:-:S05]  /*143d0*/  IMAD R2, R229, -0x2, R2 ;  /* 0xfffffffee5027824 */ /* 0x000fca00078e0202 */
[----:B------:R-:W-:Y:S02]  /*143e0*/  VIMNMX R5, R5, R2, !PT ;  /* 0x0000000205057248 */ /* 0x000fe40007fe0100 */
[----:B------:R-:W-:-:S07]  /*143f0*/  VIADDMNMX R0, R2, R57, R0, PT ;  /* 0x0000003902007246 */ /* 0x000fce0003800100 */
.L_x_1942:
[C---:B------:R-:W-:Y:S02]  /*14400*/  ISETP.GE.AND P4, PT, R66.reuse, 0x2, PT ;  /* 0x000000024200780c */ /* 0x040fe40003f86270 */
[----:B------:R-:W-:Y:S02]  /*14410*/  ISETP.GE.AND P6, PT, R66, 0x9, PT ;  /* 0x000000094200780c */ /* 0x000fe40003fc6270 */
[----:B------:R-:W-:Y:S02]  /*14420*/  ISETP.GT.AND P5, PT, R5, 0x1, !P4 ;  /* 0x000000010500780c */ /* 0x000fe400067a4270 */
[----:B------:R-:W-:Y:S02]  /*14430*/  P2R R65, PR, RZ, 0x40 ;  /* 0x00000040ff417803 */ /* 0x000fe40000000000 */
[----:B------:R-:W-:-:S04]  /*14440*/  ISETP.LT.OR P5, PT, R0, 0x2, P5 ;  /* 0x000000020000780c */ /* 0x000fc80002fa1670 */
[----:B------:R-:W-:Y:S02]  /*14450*/  FSEL R82, R25, -INF , !P5 ;  /* 0xff80000019527808 */ /* 0x000fe40006800000 */
[----:B------:R-:W-:Y:S02]  /*14460*/  ISETP.GT.AND P5, PT, R5, 0x8, !P6 ;  /* 0x000000080500780c */ /* 0x000fe400077a4270 */
[----:B------:R-:W-:Y:S02]  /*14470*/  ISETP.GE.AND P6, PT, R66, 0xa, PT ;  /* 0x0000000a4200780c */ /* 0x000fe40003fc6270 */
[----:B------:R-:W-:Y:S02]  /*14480*/  ISETP.LT.OR P5, PT, R0, 0x9, P5 ;  /* 0x000000090000780c */ /* 0x000fe40002fa1670 */
[----:B------:R-:W-:Y:S02]  /*14490*/  P2R R67, PR, RZ, 0x40 ;  /* 0x00000040ff437803 */ /* 0x000fe40000000000 */
[----:B------:R-:W-:-:S02]  /*144a0*/  FSEL R74, R28, -INF , !P5 ;  /* 0xff8000001c4a7808 */ /* 0x000fc40006800000 */
[----:B------:R-:W-:Y:S02]  /*144b0*/  ISETP.GT.AND P5, PT, R5, 0x9, !P6 ;  /* 0x000000090500780c */ /* 0x000fe400077a4270 */
[----:B------:R-:W-:Y:S02]  /*144c0*/  ISETP.GE.AND P6, PT, R66, 0x11, PT ;  /* 0x000000114200780c */ /* 0x000fe40003fc6270 */
[----:B------:R-:W-:-:S04]  /*144d0*/  ISETP.LT.OR P5, PT, R0, 0xa, P5 ;  /* 0x0000000a0000780c */ /* 0x000fc80002fa1670 */
        /* <DEDUP_REMOVED lines=61> */
[----:B------:R-:W-:-:S04]  /*148b0*/  ISETP.GT.AND P6, PT, R5, 0x39, !P6 ;  /* 0x000000390500780c */ /* 0x000fc800077c4270 */
[----:B------:R-:W-:Y:S02]  /*148c0*/  ISETP.LT.OR P6, PT, R0, 0x3a, P6 ;  /* 0x0000003a0000780c */ /* 0x000fe400037c1670 */
[----:B------:R-:W0:Y:S02]  /*148d0*/  SHFL.IDX PT, R0, R3, 0x1, 0x1c1f ;  /* 0x003c1f0003007f89 */ /* 0x000e2400000e0000 */
[----:B------:R-:W-:Y:S02]  /*148e0*/  FSEL R24, R53, -INF , !P6 ;  /* 0xff80000035187808 */ /* 0x000fe40007000000 */
[----:B0-----:R-:W-:Y:S01]  /*148f0*/  VIADDMNMX R76, R0, R61, R76, PT ;  /* 0x0000003d004c7246 */ /* 0x001fe2000380014c */
[----:B------:R-:W-:Y:S01]  /*14900*/  IMAD.IADD R23, R63, 0x1, R0 ;  /* 0x000000013f177824 */ /* 0x000fe200078e0200 */
        /* <DEDUP_REMOVED lines=12> */
.L_x_1948:
[----:B------:R-:W-:-:S13]  /*149d0*/  ISETP.NE.AND P6, PT, R57, 0x1, PT ;  /* 0x000000013900780c */ /* 0x000fda0003fc5270 */
[----:B------:R-:W0:Y:S02]  /*149e0*/  @P6 LDC.64 R32, c[0x0][0x9e8] ;  /* 0x00027a00ff206b82 */ /* 0x000e240000000a00 */
[----:B0-----:R-:W-:-:S05]  /*149f0*/  @P6 IMAD.HI.U32 R32, R0, R32, RZ ;  /* 0x0000002000206227 */ /* 0x001fca00078e00ff */
[----:B------:R-:W-:-:S07]  /*14a00*/  @P6 SHF.R.U32.HI R0, RZ, R33, R32 ;  /* 0x00000021ff006219 */ /* 0x000fce0000011620 */
.L_x_1949:
[----:B------:R-:W-:Y:S05]  /*14a10*/  BSYNC B0 ;  /* 0x0000000000007941 */ /* 0x000fea0003800000 */
.L_x_1947:
[----:B------:R-:W-:-:S04]  /*14a20*/  IMAD R0, R0, R57, -R59 ;  /* 0x0000003900007224 */ /* 0x000fc800078e0a3b */
[----:B------:R-:W-:-:S05]  /*14a30*/  IMAD R0, R229, -0x2, R0 ;  /* 0xfffffffee5007824 */ /* 0x000fca00078e0200 */
[----:B------:R-:W-:Y:S02]  /*14a40*/  VIMNMX R23, R23, R0, !PT ;  /* 0x0000000017177248 */ /* 0x000fe40007fe0100 */
[----:B------:R-:W-:-:S07]  /*14a50*/  VIADDMNMX R76, R0, R57, R76, PT ;  /* 0x00000039004c7246 */ /* 0x000fce000380014c */
.L_x_1946:
[----:B------:R-:W-:Y:S01]  /*14a60*/  ISETP.GT.AND P4, PT, R23, 0x1, !P4 ;  /* 0x000000011700780c */ /* 0x000fe20006784270 */
[----:B------:R-:W-:Y:S01]  /*14a70*/  ULDC UR4, c[0x0][0x988] ;  /* 0x0002620000047ab9 */ /* 0x000fe20000000800 */
[----:B------:R-:W-:Y:S02]  /*14a80*/  ISETP.NE.AND P6, PT, R65, RZ, PT ;  /* 0x000000ff4100720c */ /* 0x000fe40003fc5270 */
[----:B------:R-:W-:Y:S02]  /*14a90*/  ISETP.LT.OR P4, PT, R76, 0x2, P4 ;  /* 0x000000024c00780c */ /* 0x000fe40002781670 */
[----:B------:R-:W-:Y:S02]  /*14aa0*/  FMNMX.FTZ R3, R80, R82, !PT ;  /* 0x0000005250037209 */ /* 0x000fe40007810000 */
[----:B------:R-:W-:Y:S02]  /*14ab0*/  FSEL R32, R27, -INF , !P4 ;  /* 0xff8000001b207808 */ /* 0x000fe40006000000 */
        /* <DEDUP_REMOVED lines=20> */
[----:B------:R-:W-:Y:S02]  /*14c00*/  FMNMX.FTZ R3, R44, R3, !PT ;  /* 0x000000032c037209 */ /* 0x000fe40007810000 */
[----:B------:R-:W-:Y:S02]  /*14c10*/  ISETP.GT.AND P4, PT, R23, 0x11, !P4 ;  /* 0x000000111700780c */ /* 0x000fe40006784270 */
[----:B------:R-:W-:Y:S02]  /*14c20*/  FMNMX.FTZ R3, R4, R3, !PT ;  /* 0x0000000304037209 */ /* 0x000fe40007810000 */
[----:B------:R-:W-:Y:S02]  /*14c30*/  ISETP.LT.OR P4, PT, R76, 0x12, P4 ;  /* 0x000000124c00780c */ /* 0x000fe40002781670 */
[----:B------:R-:W-:-:S02]  /*14c40*/  FMNMX.FTZ R3, R48, R3, !PT ;  /* 0x0000000330037209 */ /* 0x000fc40007810000 */
[----:B------:R-:W-:Y:S02]  /*14c50*/  FSEL R70, R35, -INF , !P4 ;  /* 0xff80000023467808 */ /* 0x000fe40006000000 */
[----:B------:R-:W-:Y:S02]  /*14c60*/  ISETP.NE.AND P4, PT, R71, RZ, PT ;  /* 0x000000ff4700720c */ /* 0x000fe40003f85270 */
[----:B------:R-:W-:Y:S02]  /*14c70*/  FMNMX.FTZ R3, R2, R3, !PT ;  /* 0x0000000302037209 */ /* 0x000fe40007810000 */
[----:B------:R-:W-:Y:S02]  /*14c80*/  ISETP.GT.AND P4, PT, R23, 0x18, !P4 ;  /* 0x000000181700780c */ /* 0x000fe40006784270 */
[----:B------:R-:W-:Y:S02]  /*14c90*/  FMNMX.FTZ R3, R52, R3, !PT ;  /* 0x0000000334037209 */ /* 0x000fe40007810000 */
[----:B------:R-:W-:-:S02]  /*14ca0*/  ISETP.LT.OR P4, PT, R76, 0x19, P4 ;  /* 0x000000194c00780c */ /* 0x000fc40002781670 */
[----:B------:R-:W-:Y:S01]  /*14cb0*/  FMNMX.FTZ R27, R24, R3, !PT ;  /* 0x00000003181b7209 */ /* 0x000fe20007810000 */
[----:B------:R-:W-:Y:S01]  /*14cc0*/  IMAD.U32 R3, RZ, RZ, UR4 ;  /* 0x00000004ff037e24 */ /* 0x000fe2000f8e00ff */
[----:B------:R-:W-:Y:S02]  /*14cd0*/  FSEL R38, R38, -INF , !P4 ;  /* 0xff80000026267808 */ /* 0x000fe40006000000 */
[----:B------:R-:W-:Y:S01]  /*14ce0*/  ISETP.NE.AND P4, PT, R72, RZ, PT ;  /* 0x000000ff4800720c */ /* 0x000fe20003f85270 */
[----:B------:R-:W0:Y:S01]  /*14cf0*/  SHFL.BFLY PT, R78, R27, 0x2, 0x1f ;  /* 0x0c401f001b4e7f89 */ /* 0x000e2200000e0000 */
[----:B------:R-:W-:Y:S02]  /*14d00*/  ISETP.NE.AND P6, PT, R25, RZ, PT ;  /* 0x000000ff1900720c */ /* 0x000fe40003fc5270 */
[C---:B------:R-:W-:Y:S02]  /*14d10*/  ISETP.GT.AND P4, PT, R23.reuse, 0x19, !P4 ;  /* 0x000000191700780c */ /* 0x040fe40006784270 */
[----:B------:R-:W-:-:S02]  /*14d20*/  ISETP.GT.AND P5, PT, R23, 0x38, !P5 ;  /* 0x000000381700780c */ /* 0x000fc40006fa4270 */
[C---:B------:R-:W-:Y:S02]  /*14d30*/  ISETP.LT.OR P4, PT, R76.reuse, 0x1a, P4 ;  /* 0x0000001a4c00780c */ /* 0x040fe40002781670 */
[----:B------:R-:W-:Y:S02]  /*14d40*/  ISETP.LT.OR P5, PT, R76, 0x39, P5 ;  /* 0x000000394c00780c */ /* 0x000fe40002fa1670 */
[----:B------:R-:W-:Y:S02]  /*14d50*/  FSEL R72, R39, -INF , !P4 ;  /* 0xff80000027487808 */ /* 0x000fe40006000000 */
[----:B------:R-:W-:Y:S02]  /*14d60*/  ISETP.NE.AND P4, PT, R37, RZ, PT ;  /* 0x000000ff2500720c */ /* 0x000fe40003f85270 */
[----:B------:R-:W-:Y:S02]  /*14d70*/  FSEL R54, R54, -INF , !P5 ;  /* 0xff80000036367808 */ /* 0x000fe40006800000 */
[----:B------:R-:W-:-:S04]  /*14d80*/  ISETP.GT.AND P4, PT, R23, 0x20, !P4 ;  /* 0x000000201700780c */ /* 0x000fc80006784270 */
[----:B------:R-:W-:Y:S02]  /*14d90*/  ISETP.LT.OR P4, PT, R76, 0x21, P4 ;  /* 0x000000214c00780c */ /* 0x000fe40002781670 */
[----:B0-----:R-:W-:Y:S02]  /*14da0*/  FMNMX.FTZ R78, R27, R78, !PT ;  /* 0x0000004e1b4e7209 */ /* 0x001fe40007810000 */
[----:B------:R-:W-:Y:S02]  /*14db0*/  FSEL R42, R42, -INF , !P4 ;  /* 0xff8000002a2a7808 */ /* 0x000fe40006000000 */
[----:B------:R-:W-:Y:S01]  /*14dc0*/  ISETP.NE.AND P4, PT, R73, RZ, PT ;  /* 0x000000ff4900720c */ /* 0x000fe20003f85270 */
[----:B------:R-:W0:Y:S03]  /*14dd0*/  SHFL.BFLY PT, R5, R78, 0x1, 0x1f ;  /* 0x0c201f004e057f89 */ /* 0x000e2600000e0000 */
[----:B------:R-:W-:-:S04]  /*14de0*/  ISETP.GT.AND P4, PT, R23, 0x21, !P4 ;  /* 0x000000211700780c */ /* 0x000fc80006784270 */
[----:B------:R-:W-:-:S04]  /*14df0*/  ISETP.LT.OR P4, PT, R76, 0x22, P4 ;  /* 0x000000224c00780c */ /* 0x000fc80002781670 */
[----:B------:R-:W-:Y:S02]  /*14e00*/  FSEL R30, R43, -INF , !P4 ;  /* 0xff8000002b1e7808 */ /* 0x000fe40006000000 */
[----:B------:R-:W-:-:S04]  /*14e10*/  ISETP.NE.AND P4, PT, R41, RZ, PT ;  /* 0x000000ff2900720c */ /* 0x000fc80003f85270 */
[----:B------:R-:W-:-:S04]  /*14e20*/  ISETP.GT.AND P4, PT, R23, 0x28, !P4 ;  /* 0x000000281700780c */ /* 0x000fc80006784270 */
[----:B------:R-:W-:Y:S02]  /*14e30*/  ISETP.LT.OR P4, PT, R76, 0x29, P4 ;  /* 0x000000294c00780c */ /* 0x000fe40002781670 */
[----:B0-----:R-:W-:Y:S02]  /*14e40*/  FMNMX.FTZ R5, R78, R5, !PT ;  /* 0x000000054e057209 */ /* 0x001fe40007810000 */
[----:B------:R-:W-:Y:S02]  /*14e50*/  FSEL R46, R46, -INF , !P4 ;  /* 0xff8000002e2e7808 */ /* 0x000fe40006000000 */
[----:B------:R-:W-:Y:S01]  /*14e60*/  ISETP.NE.AND P4, PT, R75, RZ, PT ;  /* 0x000000ff4b00720c */ /* 0x000fe20003f85270 */
[----:B------:R-:W-:-:S03]  /*14e70*/  FMUL.FTZ R25, R5, R3 ;  /* 0x0000000305197220 */ /* 0x000fc60000410000 */
[----:B------:R-:W-:-:S04]  /*14e80*/  ISETP.GT.AND P4, PT, R23, 0x29, !P4 ;  /* 0x000000291700780c */ /* 0x000fc80006784270 */
[----:B------:R-:W-:-:S04]  /*14e90*/  ISETP.LT.OR P4, PT, R76, 0x2a, P4 ;  /* 0x0000002a4c00780c */ /* 0x000fc80002781670 */
[----:B------:R-:W-:Y:S02]  /*14ea0*/  FSEL R0, R47, -INF , !P4 ;  /* 0xff8000002f007808 */ /* 0x000fe40006000000 */
[----:B------:R-:W-:Y:S01]  /*14eb0*/  ISETP.NE.AND P4, PT, R45, RZ, PT ;  /* 0x000000ff2d00720c */ /* 0x000fe20003f85270 */
[----:B------:R-:W0:Y:S01]  /*14ec0*/  @P2 LDC R47, c[0x0][0x450] ;  /* 0x00011400ff2f2b82 */ /* 0x000e220000000800 */
[----:B------:R-:W-:Y:S02]  /*14ed0*/  IMAD.MOV.U32 R45, RZ, RZ, R79 ;  /* 0x000000ffff2d7224 */ /* 0x000fe400078e004f */
[----:B------:R-:W-:-:S04]  /*14ee0*/  ISETP.GT.AND P4, PT, R23, 0x30, !P4 ;  /* 0x000000301700780c */ /* 0x000fc80006784270 */
[----:B------:R-:W-:-:S04]  /*14ef0*/  ISETP.LT.OR P4, PT, R76, 0x31, P4 ;  /* 0x000000314c00780c */ /* 0x000fc80002781670 */
[----:B------:R-:W-:Y:S02]  /*14f00*/  FSEL R50, R50, -INF , !P4 ;  /* 0xff80000032327808 */ /* 0x000fe40006000000 */
[----:B------:R-:W-:Y:S02]  /*14f10*/  ISETP.GT.AND P4, PT, R23, RZ, !P6 ;  /* 0x000000ff1700720c */ /* 0x000fe40007784270 */
[----:B------:R-:W-:Y:S02]  /*14f20*/  ISETP.NE.AND P6, PT, R49, RZ, PT ;  /* 0x000000ff3100720c */ /* 0x000fe40003fc5270 */
[----:B------:R-:W-:Y:S02]  /*14f30*/  ISETP.LT.OR P4, PT, R76, 0x1, P4 ;  /* 0x000000014c00780c */ /* 0x000fe40002781670 */
[----:B------:R-:W-:Y:S02]  /*14f40*/  ISETP.GT.AND P6, PT, R23, 0x39, !P6 ;  /* 0x000000391700780c */ /* 0x000fe400077c4270 */
[----:B------:R-:W-:-:S02]  /*14f50*/  FSEL R26, R26, -INF , !P4 ;  /* 0xff8000001a1a7808 */ /* 0x000fc40006000000 */
[----:B------:R-:W-:Y:S02]  /*14f60*/  FSETP.NEU.FTZ.AND P4, PT, R5, -INF , PT ;  /* 0xff8000000500780b */ /* 0x000fe40003f9d000 */
[----:B------:R-:W-:Y:S02]  /*14f70*/  ISETP.LT.OR P6, PT, R76, 0x3a, P6 ;  /* 0x0000003a4c00780c */ /* 0x000fe400037c1670 */
[----:B------:R-:W-:Y:S02]  /*14f80*/  FSEL R29, R25, RZ, P4 ;  /* 0x000000ff191d7208 */ /* 0x000fe40002000000 */
[----:B------:R-:W-:Y:S02]  /*14f90*/  FMNMX.FTZ R25, R26, R32, !PT ;  /* 0x000000201a197209 */ /* 0x000fe40007810000 */
[----:B------:R-:W-:Y:S01]  /*14fa0*/  ISETP.NE.AND P4, PT, R77, RZ, PT ;  /* 0x000000ff4d00720c */ /* 0x000fe20003f85270 */
[--C-:B------:R-:W-:Y:S01]  /*14fb0*/  FFMA.FTZ R31, R64, R3, -R29.reuse ;  /* 0x00000003401f7223 */ /* 0x100fe2000001081d */
[----:B------:R-:W-:Y:S01]  /*14fc0*/  FMNMX.FTZ R25, R66, R25, !PT ;  /* 0x0000001942197209 */ /* 0x000fe20007810000 */
[-CC-:B------:R-:W-:Y:S01]  /*14fd0*/  FFMA.FTZ R37, R4, R3.reuse, -R29.reuse ;  /* 0x0000000304257223 */ /* 0x180fe2000001081d */
[----:B------:R-:W-:Y:S01]  /*14fe0*/  ISETP.GT.AND P4, PT, R23, 0x31, !P4 ;  /* 0x000000311700780c */ /* 0x000fe20006784270 */
[--C-:B------:R-:W-:Y:S01]  /*14ff0*/  FFMA.FTZ R23, R82, R3, -R29.reuse ;  /* 0x0000000352177223 */ /* 0x100fe2000001081d */
[----:B------:R-:W-:Y:S01]  /*15000*/  FMNMX.FTZ R25, R68, R25, !PT ;  /* 0x0000001944197209 */ /* 0x000fe20007810000 */
[--C-:B------:R-:W-:Y:S01]  /*15010*/  FFMA.FTZ R27, R80, R3, -R29.reuse ;  /* 0x00000003501b7223 */ /* 0x100fe2000001081d */
[----:B------:R-:W-:Y:S01]  /*15020*/  ISETP.LT.OR P4, PT, R76, 0x32, P4 ;  /* 0x000000324c00780c */ /* 0x000fe20002781670 */
[----:B------:R-:W-:Y:S01]  /*15030*/  MUFU.EX2 R196, R23 ;  /* 0x0000001700c47308 */ /* 0x000fe20000000800 */
[----:B------:R-:W-:Y:S01]  /*15040*/  FMNMX.FTZ R25, R34, R25, !PT ;  /* 0x0000001922197209 */ /* 0x000fe20007810000 */
[-CC-:B------:R-:W-:Y:S01]  /*15050*/  FFMA.FTZ R74, R74, R3.reuse, -R29.reuse ;  /* 0x000000034a4a7223 */ /* 0x180fe2000001081d */
[----:B------:R-:W-:Y:S01]  /*15060*/  FSEL R78, R51, -INF , !P4 ;  /* 0xff800000334e7808 */ /* 0x000fe20006000000 */
[--C-:B------:R-:W-:Y:S01]  /*15070*/  FFMA.FTZ R62, R62, R3, -R29.reuse ;  /* 0x000000033e3e7223 */ /* 0x100fe2000001081d */
[----:B------:R-:W-:Y:S01]  /*15080*/  FMNMX.FTZ R25, R70, R25, !PT ;  /* 0x0000001946197209 */ /* 0x000fe20007810000 */
[-CC-:B------:R-:W-:Y:S01]  /*15090*/  FFMA.FTZ R60, R60, R3.reuse, -R29.reuse ;  /* 0x000000033c3c7223 */ /* 0x180fe2000001081d */
[----:B------:R-:W-:Y:S01]  /*150a0*/  FSEL R76, R55, -INF , !P6 ;  /* 0xff800000374c7808 */ /* 0x000fe20007000000 */
[--C-:B------:R-:W-:Y:S01]  /*150b0*/  FFMA.FTZ R58, R58, R3, -R29.reuse ;  /* 0x000000033a3a7223 */ /* 0x100fe2000001081d */
[----:B------:R-:W-:Y:S01]  /*150c0*/  FMNMX.FTZ R25, R38, R25, !PT ;  /* 0x0000001926197209 */ /* 0x000fe20007810000 */
[-CC-:B------:R-:W-:Y:S01]  /*150d0*/  FFMA.FTZ R36, R36, R3.reuse, -R29.reuse ;  /* 0x0000000324247223 */ /* 0x180fe2000001081d */
[-CC-:B------:R-:W-:Y:S01]  /*150e0*/  FFMA.FTZ R40, R40, R3.reuse, -R29.reuse ;  /* 0x0000000328287223 */ /* 0x180fe2000001081d */
[--C-:B------:R-:W-:Y:S01]  /*150f0*/  FFMA.FTZ R28, R28, R3, -R29.reuse ;  /* 0x000000031c1c7223 */ /* 0x100fe2000001081d */
[----:B------:R-:W-:Y:S01]  /*15100*/  FMNMX.FTZ R25, R72, R25, !PT ;  /* 0x0000001948197209 */ /* 0x000fe20007810000 */
[-CC-:B------:R-:W-:Y:S01]  /*15110*/  FFMA.FTZ R44, R44, R3.reuse, -R29.reuse ;  /* 0x000000032c2c7223 */ /* 0x180fe2000001081d */
[-CC-:B------:R-:W-:Y:S01]  /*15120*/  FFMA.FTZ R48, R48, R3.reuse, -R29.reuse ;  /* 0x0000000330307223 */ /* 0x180fe2000001081d */
[--C-:B------:R-:W-:Y:S01]  /*15130*/  FFMA.FTZ R2, R2, R3, -R29.reuse ;  /* 0x0000000302027223 */ /* 0x100fe2000001081d */
[----:B------:R-:W-:Y:S01]  /*15140*/  FMNMX.FTZ R25, R42, R25, !PT ;  /* 0x000000192a197209 */ /* 0x000fe20007810000 */
[-CC-:B------:R-:W-:Y:S01]  /*15150*/  FFMA.FTZ R52, R52, R3.reuse, -R29.reuse ;  /* 0x0000000334347223 */ /* 0x180fe2000001081d */
[----:B------:R-:W-:Y:S01]  /*15160*/  FFMA.FTZ R24, R24, R3, -R29 ;  /* 0x0000000318187223 */ /* 0x000fe2000001081d */
[----:B------:R-:W1:Y:S01]  /*15170*/  MUFU.EX2 R27, R27 ;  /* 0x0000001b001b7308 */ /* 0x000e620000000800 */
[----:B------:R-:W-:-:S04]  /*15180*/  FMNMX.FTZ R25, R30, R25, !PT ;  /* 0x000000191e197209 */ /* 0x000fc80007810000 */
[----:B------:R-:W-:-:S03]  /*15190*/  FMNMX.FTZ R25, R46, R25, !PT ;  /* 0x000000192e197209 */ /* 0x000fc60007810000 */
[----:B------:R-:W-:Y:S01]  /*151a0*/  MUFU.EX2 R74, R74 ;  /* 0x0000004a004a7308 */ /* 0x000fe20000000800 */
[----:B------:R-:W-:-:S04]  /*151b0*/  FMNMX.FTZ R25, R0, R25, !PT ;  /* 0x0000001900197209 */ /* 0x000fc80007810000 */
[----:B------:R-:W-:-:S03]  /*151c0*/  FMNMX.FTZ R25, R50, R25, !PT ;  /* 0x0000001932197209 */ /* 0x000fc60007810000 */
[----:B------:R-:W2:Y:S01]  /*151d0*/  MUFU.EX2 R31, R31 ;  /* 0x0000001f001f7308 */ /* 0x000ea20000000800 */
[----:B------:R-:W-:Y:S01]  /*151e0*/  FMNMX.FTZ R25, R78, R25, !PT ;  /* 0x000000194e197209 */ /* 0x000fe20007810000 */
[----:B-1----:R-:W-:Y:S01]  /*151f0*/  FADD.FTZ R41, R27, R196 ;  /* 0x000000c41b297221 */ /* 0x002fe20000010000 */
[----:B------:R-:W-:Y:S02]  /*15200*/  F2FP.BF16.F32.PACK_AB R196, R196, R27 ;  /* 0x0000001bc4c4723e */ /* 0x000fe400000010ff */
[----:B------:R-:W-:-:S03]  /*15210*/  FMNMX.FTZ R25, R54, R25, !PT ;  /* 0x0000001936197209 */ /* 0x000fc60007810000 */
[----:B------:R-:W-:Y:S01]  /*15220*/  MUFU.EX2 R62, R62 ;  /* 0x0000003e003e7308 */ /* 0x000fe20000000800 */
[----:B------:R-:W-:-:S05]  /*15230*/  FMNMX.FTZ R25, R76, R25, !PT ;  /* 0x000000194c197209 */ /* 0x000fca0007810000 */
[----:B------:R-:W1:Y:S02]  /*15240*/  SHFL.BFLY PT, R64, R25, 0x2, 0x1f ;  /* 0x0c401f0019407f89 */ /* 0x000e6400000e0000 */
[----:B------:R-:W3:Y:S01]  /*15250*/  MUFU.EX2 R33, R60 ;  /* 0x0000003c00217308 */ /* 0x000ee20000000800 */
[----:B--2---:R-:W-:-:S07]  /*15260*/  F2FP.BF16.F32.PACK_AB R198, R31, R74 ;  /* 0x0000004a1fc6723e */ /* 0x004fce00000010ff */
[----:B------:R-:W-:Y:S08]  /*15270*/  MUFU.EX2 R58, R58 ;  /* 0x0000003a003a7308 */ /* 0x000ff00000000800 */
[----:B------:R2:W-:Y:S01]  /*15280*/  MUFU.EX2 R39, R2 ;  /* 0x0000000200277308 */ /* 0x0005e20000000800 */
[----:B---3--:R-:W-:Y:S02]  /*15290*/  F2FP.BF16.F32.PACK_AB R192, R33, R62 ;  /* 0x0000003e21c0723e */ /* 0x008fe400000010ff */
[----:B-1----:R-:W-:-:S05]  /*152a0*/  FMNMX.FTZ R64, R25, R64, !PT ;  /* 0x0000004019407209 */ /* 0x002fca0007810000 */
[----:B------:R-:W1:Y:S01]  /*152b0*/  MUFU.EX2 R35, R36 ;  /* 0x0000002400237308 */ /* 0x000e620000000800 */
[----:B--2---:R-:W-:Y:S01]  /*152c0*/  FADD.FTZ R2, R74, R41 ;  /* 0x000000294a027221 */ /* 0x004fe20000010000 */
[----:B------:R-:W2:Y:S03]  /*152d0*/  SHFL.BFLY PT, R23, R64, 0x1, 0x1f ;  /* 0x0c201f0040177f89 */ /* 0x000ea600000e0000 */
[----:B------:R-:W-:-:S03]  /*152e0*/  FADD.FTZ R43, R31, R2 ;  /* 0x000000021f2b7221 */ /* 0x000fc60000010000 */
[----:B------:R-:W-:Y:S08]  /*152f0*/  MUFU.EX2 R40, R40 ;  /* 0x0000002800287308 */ /* 0x000ff00000000800 */
[----:B------:R3:W4:Y:S01]  /*15300*/  MUFU.EX2 R25, R28 ;  /* 0x0000001c00197308 */ /* 0x0007220000000800 */
[----:B-1----:R-:W-:-:S07]  /*15310*/  F2FP.BF16.F32.PACK_AB R194, R35, R58 ;  /* 0x0000003a23c2723e */ /* 0x002fce00000010ff */
[----:B------:R-:W-:Y:S01]  /*15320*/  MUFU.EX2 R44, R44 ;  /* 0x0000002c002c7308 */ /* 0x000fe20000000800 */
[----:B---3--:R-:W1:Y:S01]  /*15330*/  @P2 LDC R28, c[0x0][0x44c] ;  /* 0x00011300ff1c2b82 */ /* 0x008e620000000800 */
[----:B--2---:R-:W-:-:S04]  /*15340*/  FMNMX.FTZ R4, R64, R23, !PT ;  /* 0x0000001740047209 */ /* 0x004fc80007810000 */
[C---:B------:R-:W-:Y:S01]  /*15350*/  FSETP.NEU.FTZ.AND P4, PT, R4.reuse, -INF , PT ;  /* 0xff8000000400780b */ /* 0x040fe20003f9d000 */
[----:B------:R-:W-:Y:S01]  /*15360*/  FMUL.FTZ R23, R4, R3 ;  /* 0x0000000304177220 */ /* 0x000fe20000410000 */
[----:B------:R-:W2:Y:S01]  /*15370*/  MUFU.EX2 R37, R37 ;  /* 0x0000002500257308 */ /* 0x000ea20000000800 */
[----:B----4-:R-:W-:-:S03]  /*15380*/  F2FP.BF16.F32.PACK_AB R188, R25, R40 ;  /* 0x0000002819bc723e */ /* 0x010fc600000010ff */
[----:B------:R-:W-:-:S04]  /*15390*/  FSEL R29, R23, RZ, P4 ;  /* 0x000000ff171d7208 */ /* 0x000fc80002000000 */
[----:B------:R3:W-:Y:S01]  /*153a0*/  MUFU.EX2 R23, R24 ;  /* 0x0000001800177308 */ /* 0x0007e20000000800 */
[-CC-:B------:R-:W-:Y:S01]  /*153b0*/  FFMA.FTZ R26, R26, R3.reuse, -R29.reuse ;  /* 0x000000031a1a7223 */ /* 0x180fe2000001081d */
[-CC-:B------:R-:W-:Y:S01]  /*153c0*/  FFMA.FTZ R32, R32, R3.reuse, -R29.reuse ;  /* 0x0000000320207223 */ /* 0x180fe2000001081d */
[-CC-:B------:R-:W-:Y:S01]  /*153d0*/  FFMA.FTZ R66, R66, R3.reuse, -R29.reuse ;  /* 0x0000000342427223 */ /* 0x180fe2000001081d */
[-CC-:B------:R-:W-:Y:S01]  /*153e0*/  FFMA.FTZ R68, R68, R3.reuse, -R29.reuse ;  /* 0x0000000344447223 */ /* 0x180fe2000001081d */
[-CC-:B------:R-:W-:Y:S01]  /*153f0*/  FFMA.FTZ R34, R34, R3.reuse, -R29.reuse ;  /* 0x0000000322227223 */ /* 0x180fe2000001081d */
[-CC-:B------:R-:W-:Y:S01]  /*15400*/  FFMA.FTZ R70, R70, R3.reuse, -R29.reuse ;  /* 0x0000000346467223 */ /* 0x180fe2000001081d */
[-CC-:B------:R-:W-:Y:S01]  /*15410*/  FFMA.FTZ R38, R38, R3.reuse, -R29.reuse ;  /* 0x0000000326267223 */ /* 0x180fe2000001081d */
[----:B------:R-:W-:Y:S01]  /*15420*/  MUFU.EX2 R26, R26 ;  /* 0x0000001a001a7308 */ /* 0x000fe20000000800 */
[-C--:B------:R-:W-:Y:S01]  /*15430*/  FFMA.FTZ R72, R72, R3.reuse, -R29 ;  /* 0x0000000348487223 */ /* 0x080fe2000001081d */
[----:B---3--:R-:W-:Y:S01]  /*15440*/  FADD.FTZ R24, R62, R43 ;  /* 0x0000002b3e187221 */ /* 0x008fe20000010000 */
[-CC-:B------:R-:W-:Y:S01]  /*15450*/  FFMA.FTZ R42, R42, R3.reuse, -R29.reuse ;  /* 0x000000032a2a7223 */ /* 0x180fe2000001081d */
[-CC-:B------:R-:W-:Y:S01]  /*15460*/  FFMA.FTZ R30, R30, R3.reuse, -R29.reuse ;  /* 0x000000031e1e7223 */ /* 0x180fe2000001081d */
[-CC-:B------:R-:W-:Y:S01]  /*15470*/  FFMA.FTZ R46, R46, R3.reuse, -R29.reuse ;  /* 0x000000032e2e7223 */ /* 0x180fe2000001081d */
[----:B------:R-:W-:Y:S01]  /*15480*/  FADD.FTZ R43, R33, R24 ;  /* 0x00000018212b7221 */ /* 0x000fe20000010000 */
[-CC-:B------:R-:W-:Y:S01]  /*15490*/  FFMA.FTZ R0, R0, R3.reuse, -R29.reuse ;  /* 0x0000000300007223 */ /* 0x180fe2000001081d */
[----:B------:R-:W3:Y:S01]  /*154a0*/  MUFU.EX2 R197, R32 ;  /* 0x0000002000c57308 */ /* 0x000ee20000000800 */
[-C--:B------:R-:W-:Y:S01]  /*154b0*/  FFMA.FTZ R50, R50, R3.reuse, -R29 ;  /* 0x0000000332327223 */ /* 0x080fe2000001081d */
[----:B------:R-:W-:Y:S01]  /*154c0*/  FADD.FTZ R24, R58, R43 ;  /* 0x0000002b3a187221 */ /* 0x000fe20000010000 */
[-CC-:B------:R-:W-:Y:S01]  /*154d0*/  FFMA.FTZ R78, R78, R3.reuse, -R29.reuse ;  /* 0x000000034e4e7223 */ /* 0x180fe2000001081d */
[-CC-:B------:R-:W-:Y:S01]  /*154e0*/  FFMA.FTZ R54, R54, R3.reuse, -R29.reuse ;  /* 0x0000000336367223 */ /* 0x180fe2000001081d */
[----:B------:R-:W-:Y:S01]  /*154f0*/  FFMA.FTZ R29, R76, R3, -R29 ;  /* 0x000000034c1d7223 */ /* 0x000fe2000001081d */
[----:B------:R-:W-:Y:S01]  /*15500*/  FADD.FTZ R43, R35, R24 ;  /* 0x00000018232b7221 */ /* 0x000fe20000010000 */
[----:B-1----:R-:W-:Y:S01]  /*15510*/  @P2 IMAD.HI.U32 R28, R79, R28, RZ ;  /* 0x0000001c4f1c2227 */ /* 0x002fe200078e00ff */
[----:B------:R-:W1:Y:S01]  /*15520*/  MUFU.EX2 R66, R66 ;  /* 0x0000004200427308 */ /* 0x000e620000000800 */
[----:B--2---:R-:W-:-:S03]  /*15530*/  F2FP.BF16.F32.PACK_AB R190, R37, R44 ;  /* 0x0000002c25be723e */ /* 0x004fc600000010ff */
[----:B0-----:R-:W-:-:S04]  /*15540*/  @P2 SHF.R.U32.HI R45, RZ, R47, R28 ;  /* 0x0000002fff2d2219 */ /* 0x001fc8000001161c */
[----:B------:R-:W0:Y:S01]  /*15550*/  MUFU.EX2 R199, R68 ;  /* 0x0000004400c77308 */ /* 0x000e220000000800 */
[----:B---3--:R-:W-:Y:S01]  /*15560*/  FADD.FTZ R41, R26, R197 ;  /* 0x000000c51a297221 */ /* 0x008fe20000010000 */
[----:B------:R-:W-:-:S06]  /*15570*/  F2FP.BF16.F32.PACK_AB R197, R197, R26 ;  /* 0x0000001ac5c5723e */ /* 0x000fcc00000010ff */
[----:B------:R-:W2:Y:S01]  /*15580*/  MUFU.EX2 R34, R34 ;  /* 0x0000002200227308 */ /* 0x000ea20000000800 */
[----:B-1----:R-:W-:-:S07]  /*15590*/  FADD.FTZ R2, R66, R41 ;  /* 0x0000002942027221 */ /* 0x002fce0000010000 */
[----:B------:R-:W1:Y:S01]  /*155a0*/  MUFU.EX2 R193, R70 ;  /* 0x0000004600c17308 */ /* 0x000e620000000800 */
[C---:B0-----:R-:W-:Y:S01]  /*155b0*/  FADD.FTZ R41, R199.reuse, R2 ;  /* 0x00000002c7297221 */ /* 0x041fe20000010000 */
[----:B------:R-:W-:-:S06]  /*155c0*/  F2FP.BF16.F32.PACK_AB R199, R199, R66 ;  /* 0x00000042c7c7723e */ /* 0x000fcc00000010ff */
[----:B------:R-:W-:Y:S01]  /*155d0*/  MUFU.EX2 R38, R38 ;  /* 0x0000002600267308 */ /* 0x000fe20000000800 */
[----:B--2---:R-:W-:-:S07]  /*155e0*/  FADD.FTZ R2, R34, R41 ;  /* 0x0000002922027221 */ /* 0x004fce0000010000 */
[----:B------:R-:W-:Y:S01]  /*155f0*/  MUFU.EX2 R195, R72 ;  /* 0x0000004800c37308 */ /* 0x000fe20000000800 */
[C---:B-1----:R-:W-:Y:S01]  /*15600*/  FADD.FTZ R41, R193.reuse, R2 ;  /* 0x00000002c1297221 */ /* 0x042fe20000010000 */
[----:B------:R-:W-:Y:S01]  /*15610*/  FADD.FTZ R2, R40, R43 ;  /* 0x0000002b28027221 */ /* 0x000fe20000010000 */
[----:B------:R-:W-:-:S03]  /*15620*/  F2FP.BF16.F32.PACK_AB R193, R193, R34 ;  /* 0x00000022c1c1723e */ /* 0x000fc600000010ff */
[----:B------:R-:W-:Y:S02]  /*15630*/  FADD.FTZ R43, R25, R2 ;  /* 0x00000002192b7221 */ /* 0x000fe40000010000 */
[----:B------:R-:W-:Y:S02]  /*15640*/  MUFU.EX2 R42, R42 ;  /* 0x0000002a002a7308 */ /* 0x000fe40000000800 */
[----:B------:R-:W-:Y:S01]  /*15650*/  FADD.FTZ R2, R44, R43 ;  /* 0x0000002b2c027221 */ /* 0x000fe20000010000 */
[----:B------:R-:W-:-:S04]  /*15660*/  IMAD.IADD R43, R106, 0x1, R45 ;  /* 0x000000016a2b7824 */ /* 0x000fc800078e022d */
[----:B------:R-:W-:Y:S01]  /*15670*/  IMAD.IADD R56, R43, 0x1, R56 ;  /* 0x000000012b387824 */ /* 0x000fe200078e0238 */
[----:B------:R-:W-:Y:S08]  /*15680*/  MUFU.EX2 R189, R30 ;  /* 0x0000001e00bd7308 */ /* 0x000ff00000000800 */
[----:B------:R-:W0:Y:S08]  /*15690*/  MUFU.EX2 R48, R48 ;  /* 0x0000003000307308 */ /* 0x000e300000000800 */
[----:B------:R-:W1:Y:S08]  /*156a0*/  MUFU.EX2 R46, R46 ;  /* 0x0000002e002e7308 */ /* 0x000e700000000800 */
[----:B------:R2:W-:Y:S01]  /*156b0*/  MUFU.EX2 R191, R0 ;  /* 0x0000000000bf7308 */ /* 0x0005e20000000800 */
[----:B0-----:R-:W-:-:S07]  /*156c0*/  F2FP.BF16.F32.PACK_AB R184, R39, R48 ;  /* 0x0000003027b8723e */ /* 0x001fce00000010ff */
[----:B------:R-:W0:Y:S01]  /*156d0*/  MUFU.EX2 R52, R52 ;  /* 0x0000003400347308 */ /* 0x000e220000000800 */
[----:B--2---:R-:W-:-:S04]  /*156e0*/  FADD.FTZ R0, R38, R41 ;  /* 0x0000002926007221 */ /* 0x004fc80000010000 */
[C---:B------:R-:W-:Y:S01]  /*156f0*/  FADD.FTZ R41, R195.reuse, R0 ;  /* 0x00000000c3297221 */ /* 0x040fe20000010000 */
[----:B------:R-:W-:Y:S02]  /*15700*/  F2FP.BF16.F32.PACK_AB R195, R195, R38 ;  /* 0x00000026c3c3723e */ /* 0x000fe400000010ff */
[----:B------:R-:W2:Y:S01]  /*15710*/  MUFU.EX2 R50, R50 ;  /* 0x0000003200327308 */ /* 0x000ea20000000800 */
[----:B------:R-:W-:Y:S01]  /*15720*/  FADD.FTZ R0, R42, R41 ;  /* 0x000000292a007221 */ /* 0x000fe20000010000 */
[----:B------:R-:W-:-:S03]  /*15730*/  FADD.FTZ R41, R37, R2 ;  /* 0x0000000225297221 */ /* 0x000fc60000010000 */
[C---:B------:R-:W-:Y:S01]  /*15740*/  FADD.FTZ R27, R189.reuse, R0 ;  /* 0x00000000bd1b7221 */ /* 0x040fe20000010000 */
[----:B------:R-:W-:Y:S01]  /*15750*/  FADD.FTZ R2, R48, R41 ;  /* 0x0000002930027221 */ /* 0x000fe20000010000 */
[----:B------:R-:W-:Y:S01]  /*15760*/  F2FP.BF16.F32.PACK_AB R189, R189, R42 ;  /* 0x0000002abdbd723e */ /* 0x000fe200000010ff */
[----:B------:R-:W3:Y:S01]  /*15770*/  MUFU.EX2 R185, R78 ;  /* 0x0000004e00b97308 */ /* 0x000ee20000000800 */
[----:B-1----:R-:W-:Y:S01]  /*15780*/  FADD.FTZ R0, R46, R27 ;  /* 0x0000001b2e007221 */ /* 0x002fe20000010000 */
[----:B------:R-:W-:Y:S01]  /*15790*/  FADD.FTZ R27, R39, R2 ;  /* 0x00000002271b7221 */ /* 0x000fe20000010000 */
[----:B0-----:R-:W-:Y:S02]  /*157a0*/  F2FP.BF16.F32.PACK_AB R186, R23, R52 ;  /* 0x0000003417ba723e */ /* 0x001fe400000010ff */
[C---:B------:R-:W-:Y:S01]  /*157b0*/  FADD.FTZ R25, R191.reuse, R0 ;  /* 0x00000000bf197221 */ /* 0x040fe20000010000 */
[----:B------:R-:W-:Y:S01]  /*157c0*/  FADD.FTZ R228, R52, R27 ;  /* 0x0000001b34e47221 */ /* 0x000fe20000010000 */
[----:B------:R-:W-:Y:S01]  /*157d0*/  F2FP.BF16.F32.PACK_AB R191, R191, R46 ;  /* 0x0000002ebfbf723e */ /* 0x000fe200000010ff */
[----:B------:R-:W0:Y:S01]  /*157e0*/  MUFU.EX2 R54, R54 ;  /* 0x0000003600367308 */ /* 0x000e220000000800 */
[----:B--2---:R-:W-:Y:S01]  /*157f0*/  FADD.FTZ R0, R50, R25 ;  /* 0x0000001932007221 */ /* 0x004fe20000010000 */
[----:B------:R-:W-:-:S06]  /*15800*/  FADD.FTZ R228, R23, R228 ;  /* 0x000000e417e47221 */ /* 0x000fcc0000010000 */
[----:B------:R-:W1:Y:S01]  /*15810*/  MUFU.EX2 R29, R29 ;  /* 0x0000001d001d7308 */ /* 0x000e620000000800 */
[C---:B---3--:R-:W-:Y:S01]  /*15820*/  FADD.FTZ R23, R185.reuse, R0 ;  /* 0x00000000b9177221 */ /* 0x048fe20000010000 */
[----:B------:R-:W-:-:S03]  /*15830*/  F2FP.BF16.F32.PACK_AB R185, R185, R50 ;  /* 0x00000032b9b9723e */ /* 0x000fc600000010ff */
[----:B0-----:R-:W-:Y:S01]  /*15840*/  FADD.FTZ R0, R54, R23 ;  /* 0x0000001736007221 */ /* 0x001fe20000010000 */
[----:B------:R-:W-:-:S03]  /*15850*/  VIADD R23, R103, 0xfffffffe ;  /* 0xfffffffe67177836 */ /* 0x000fc60000000000 */
[C---:B-1----:R-:W-:Y:S01]  /*15860*/  FADD.FTZ R227, R29.reuse, R0 ;  /* 0x000000001de37221 */ /* 0x042fe20000010000 */
[----:B------:R-:W-:Y:S01]  /*15870*/  F2FP.BF16.F32.PACK_AB R187, R29, R54 ;  /* 0x000000361dbb723e */ /* 0x000fe200000010ff */
[----:B------:R-:W-:Y:S06]  /*15880*/  @!P3 BRA `(.L_x_1950) ;  /* 0x000000000048b947 */ /* 0x000fec0003800000 */
        /* <DEDUP_REMOVED lines=11> */
.L_x_1952:
[----:B------:R-:W-:-:S13]  /*15940*/  ISETP.NE.AND P4, PT, R57, 0x1, PT ;  /* 0x000000013900780c */ /* 0x000fda0003f85270 */
[----:B------:R-:W0:Y:S02]  /*15950*/  @P4 LDC.64 R24, c[0x0][0x9e8] ;  /* 0x00027a00ff184b82 */ /* 0x000e240000000a00 */
[----:B0-----:R-:W-:-:S05]  /*15960*/  @P4 IMAD.HI.U32 R2, R0, R24, RZ ;  /* 0x0000001800024227 */ /* 0x001fca00078e00ff */
[----:B------:R-:W-:-:S07]  /*15970*/  @P4 SHF.R.U32.HI R0, RZ, R25, R2 ;  /* 0x00000019ff004219 */ /* 0x000fce0000011602 */
.L_x_1953:
[----:B------:R-:W-:Y:S05]  /*15980*/  BSYNC B0 ;  /* 0x0000000000007941 */ /* 0x000fea0003800000 */
.L_x_1951:
[----:B------:R-:W-:-:S05]  /*15990*/  IMAD R57, R0, R57, R57 ;  /* 0x0000003900397224 */ /* 0x000fca00078e0239 */
[----:B------:R-:W-:-:S07]  /*159a0*/  VIMNMX R56, R56, R57, PT ;  /* 0x0000003938387248 */ /* 0x000fce0003fe0100 */
.L_x_1950:
[----:B------:R-:W2:Y:S01]  /*159b0*/  LDL R24, [R1+0x4c] ;  /* 0x00004c0001187983 */ /* 0x000ea20000100800 */
[----:B------:R-:W-:Y:S01]  /*159c0*/  SHF.R.S32.HI R25, RZ, 0x1f, R56 ;  /* 0x0000001fff197819 */ /* 0x000fe20000011438 */
[----:B------:R-:W-:Y:S01]  /*159d0*/  BSSY B0, `(.L_x_1954) ;  /* 0x0000313000007945 */ /* 0x000fe20003800000 */
[----:B------:R-:W-:Y:S01]  /*159e0*/  IMAD.MOV.U32 R2, RZ, RZ, 0x3f800000 ;  /* 0x3f800000ff027424 */ /* 0x000fe200078e00ff */
[----:B------:R-:W-:Y:S02]  /*159f0*/  CS2R R150, SRZ ;  /* 0x0000000000967805 */ /* 0x000fe4000001ff00 */
[----:B------:R-:W-:Y:S01]  /*15a00*/  LEA.HI R25, R25, R56, RZ, 0x6 ;  /* 0x0000003819197211 */ /* 0x000fe200078f30ff */
[----:B------:R-:W-:Y:S01]  /*15a10*/  IMAD.MOV.U32 R0, RZ, RZ, 0x3f800000 ;  /* 0x3f800000ff007424 */ /* 0x000fe200078e00ff */
[----:B------:R-:W-:Y:S02]  /*15a20*/  CS2R R148, SRZ ;  /* 0x0000000000947805 */ /* 0x000fe4000001ff00 */
[----:B------:R-:W-:-:S02]  /*15a30*/  CS2R R146, SRZ ;  /* 0x0000000000927805 */ /* 0x000fc4000001ff00 */
[----:B------:R-:W-:Y:S02]  /*15a40*/  SHF.R.S32.HI R25, RZ, 0x6, R25 ;  /* 0x00000006ff197819 */ /* 0x000fe40000011419 */
        /* <DEDUP_REMOVED lines=60> */
[----:B--2---:R-:W-:-:S04]  /*15e10*/  VIMNMX R24, R24, R25, !PT ;  /* 0x0000001918187248 */ /* 0x004fc80007fe0100 */
[----:B------:R-:W-:Y:S01]  /*15e20*/  ISETP.GE.AND P4, PT, R23, R24, PT ;  /* 0x000000181700720c */ /* 0x000fe20003f86270 */
[----:B------:R0:W-:Y:S02]  /*15e30*/  STL [R1+0x1c], R24 ;  /* 0x00001c1801007387 */ /* 0x0001e40000100800 */
[----:B0-----:R-:W-:-:S10]  /*15e40*/  CS2R R24, SRZ ;  /* 0x0000000000187805 */ /* 0x001fd4000001ff00 */
[----:B------:R-:W-:Y:S05]  /*15e50*/  @!P4 BRA `(.L_x_1955) ;  /* 0x0000002c0028c947 */ /* 0x000fea0003800000 */
[----:B------:R-:W-:Y:S01]  /*15e60*/  BSSY B1, `(.L_x_1956) ;  /* 0x00002c5000017945 */ /* 0x000fe20003800000 */
[----:B------:R-:W-:Y:S02]  /*15e70*/  IMAD.MOV.U32 R2, RZ, RZ, 0x3f800000 ;  /* 0x3f800000ff027424 */ /* 0x000fe400078e00ff */
[----:B------:R-:W-:-:S07]  /*15e80*/  IMAD.MOV.U32 R151, RZ, RZ, RZ ;  /* 0x000000ffff977224 */ /* 0x000fce00078e00ff */
.L_x_1975:
[----:B------:R-:W-:-:S05]  /*15e90*/  VIADD R231, R22, 0x1 ;  /* 0x0000000116e77836 */ /* 0x000fca0000000000 */
[----:B------:R-:W-:-:S04]  /*15ea0*/  ISETP.NE.AND P4, PT, R231, 0x2, PT ;  /* 0x00000002e700780c */ /* 0x000fc80003f85270 */
[----:B------:R-:W-:Y:S02]  /*15eb0*/  SEL R230, RZ, 0x1, P4 ;  /* 0x00000001ffe67807 */ /* 0x000fe40002000000 */
[----:B------:R-:W-:Y:S02]  /*15ec0*/  SEL R231, R231, RZ, P4 ;  /* 0x000000ffe7e77207 */ /* 0x000fe40002000000 */
[----:B------:R-:W-:Y:S01]  /*15ed0*/  LOP3.LUT R230, R219, R230, RZ, 0x3c, !PT ;  /* 0x000000e6dbe67212 */ /* 0x000fe200078e3cff */
[----:B------:R-:W-:Y:S06]  /*15ee0*/  @!P0 BRA `(.L_x_1957) ;  /* 0x0000000000048947 */ /* 0x000fec0003800000 */
[----:B------:R-:W-:Y:S01]  /*15ef0*/  BPT.TRAP 0x1 ;  /* 0x000000040000795c */ /* 0x000fe20000300000 */
.L_x_1957:
[----:B------:R-:W-:Y:S01]  /*15f00*/  IMAD R232, R231, 0x8, R16 ;  /* 0x00000008e7e87824 */ /* 0x000fe200078e0210 */
[----:B------:R-:W-:-:S04]  /*15f10*/  SHF.L.U32 R153, R230, 0x1f, RZ ;  /* 0x0000001fe6997819 */ /* 0x000fc800000006ff */
[----:B------:R0:W1:Y:S01]  /*15f20*/  SYNCS.PHASECHK.TRANS64.TRYWAIT P4, [R232+URZ+0x30830], R153 ;  /* 0x03083099e80075a7 */ /* 0x000062000808017f */
[----:B------:R-:W-:Y:S05]  /*15f30*/  @!P0 BRA `(.L_x_1958) ;  /* 0x0000000000048947 */ /* 0x000fea0003800000 */
[----:B------:R-:W-:Y:S01]  /*15f40*/  BPT.TRAP 0x1 ;  /* 0x000000040000795c */ /* 0x000fe20000300000 */
.L_x_1958:
[----:B------:R-:W2:Y:S01]  /*15f50*/  LDL R3, [R1+0x20] ;  /* 0x0000200001037983 */ /* 0x000ea20000100800 */
[----:B------:R-:W-:Y:S01]  /*15f60*/  BSSY B2, `(.L_x_1959) ;  /* 0x0000007000027945 */ /* 0x000fe20003800000 */
[----:B--2---:R-:W-:-:S04]  /*15f70*/  IMAD R152, R231, 0x800, R3 ;  /* 0x00000800e7987824 */ /* 0x004fc800078e0203 */
[C---:B------:R-:W-:Y:S02]  /*15f80*/  VIADD R154, R152.reuse, 0x2 ;  /* 0x00000002989a7836 */ /* 0x040fe40000000000 */
[----:B------:R-:W-:Y:S01]  /*15f90*/  VIADD R3, R152, 0x4 ;  /* 0x0000000498037836 */ /* 0x000fe20000000000 */
[----:B-1----:R-:W-:Y:S06]  /*15fa0*/  @P4 BRA `(.L_x_1960) ;  /* 0x0000000000084947 */ /* 0x002fec0003800000 */
[----:B------:R-:W1:Y:S02]  /*15fb0*/  SYNCS.PHASECHK.TRANS64.TRYWAIT P4, [R232+URZ+0x30830], R153 ;  /* 0x03083099e80075a7 */ /* 0x000e64000808017f */
[----:B-1----:R-:W-:Y:S05]  /*15fc0*/  @!P4 BRA `(.L_x_1961) ;  /* 0x0000016000e8c947 */ /* 0x002fea0003800000 */
.L_x_1960:
[----:B------:R-:W-:Y:S05]  /*15fd0*/  BSYNC B2 ;  /* 0x0000000000027941 */ /* 0x000fea0003800000 */
.L_x_1959:
[----:B------:R-:W-:Y:S01]  /*15fe0*/  R2UR UR4, R154 ;  /* 0x000000009a0472ca */ /* 0x000fe200000e0000 */
[----:B------:R-:W-:Y:S01]  /*15ff0*/  IMAD.MOV.U32 R154, RZ, RZ, R3 ;  /* 0x000000ffff9a7224 */ /* 0x000fe200078e0003 */
[----:B------:R-:W-:Y:S01]  /*16000*/  STL [R1+0xc0], R17 ;  /* 0x0000c01101007387 */ /* 0x000fe20000100800 */
[----:B------:R-:W-:Y:S02]  /*16010*/  IMAD.MOV.U32 R155, RZ, RZ, 0x40000040 ;  /* 0x40000040ff9b7424 */ /* 0x000fe400078e00ff */
[-C--:B------:R-:W-:Y:S01]  /*16020*/  FMUL.FTZ R24, R24, R0.reuse ;  /* 0x0000000018187220 */ /* 0x080fe20000410000 */
[C---:B------:R-:W-:Y:S01]  /*16030*/  VIADD R156, R152.reuse, 0x6 ;  /* 0x00000006989c7836 */ /* 0x040fe20000000000 */
[----:B------:R2:W-:Y:S01]  /*16040*/  STL [R1+0xbc], R16 ;  /* 0x0000bc1001007387 */ /* 0x0005e20000100800 */
[----:B------:R-:W-:Y:S01]  /*16050*/  VIADD R158, R152, 0x204 ;  /* 0x00000204989e7836 */ /* 0x000fe20000000000 */
[C---:B------:R-:W-:Y:S01]  /*16060*/  R2UR UR5, R155.reuse ;  /* 0x000000009b0572ca */ /* 0x040fe200000e0000 */
[----:B01----:R-:W-:Y:S01]  /*16070*/  IMAD.MOV.U32 R153, RZ, RZ, 0x40000040 ;  /* 0x40000040ff997424 */ /* 0x003fe200078e00ff */
[----:B------:R-:W-:Y:S01]  /*16080*/  STL [R1+0xb8], R5 ;  /* 0x0000b80501007387 */ /* 0x000fe20000100800 */
[----:B------:R-:W-:Y:S01]  /*16090*/  R2UR UR58, R156 ;  /* 0x000000009c3a72ca */ /* 0x000fe200000e0000 */
[----:B------:R-:W-:Y:S01]  /*160a0*/  VIADD R156, R152, 0x202 ;  /* 0x00000202989c7836 */ /* 0x000fe20000000000 */
[----:B------:R-:W-:Y:S01]  /*160b0*/  R2UR UR14, R158 ;  /* 0x000000009e0e72ca */ /* 0x000fe200000e0000 */
[----:B------:R0:W-:Y:S01]  /*160c0*/  STL [R1+0xb4], R4 ;  /* 0x0000b40401007387 */ /* 0x0001e20000100800 */
[----:B------:R-:W-:Y:S01]  /*160d0*/  VIADD R158, R152, 0x400 ;  /* 0x00000400989e7836 */ /* 0x000fe20000000000 */
[----:B--2---:R-:W-:Y:S01]  /*160e0*/  MOV R16, UR38 ;  /* 0x0000002600107c02 */ /* 0x004fe20008000f00 */
[----:B------:R-:W-:Y:S01]  /*160f0*/  IMAD.MOV.U32 R157, RZ, RZ, 0x40000040 ;  /* 0x40000040ff9d7424 */ /* 0x000fe200078e00ff */
[----:B------:R-:W-:Y:S01]  /*16100*/  R2UR UR38, R154 ;  /* 0x000000009a2672ca */ /* 0x000fe200000e0000 */
[----:B------:R-:W-:Y:S01]  /*16110*/  VIADD R154, R152, 0x200 ;  /* 0x00000200989a7836 */ /* 0x000fe20000000000 */
[----:B------:R-:W-:Y:S01]  /*16120*/  R2UR UR10, R156 ;  /* 0x000000009c0a72ca */ /* 0x000fe200000e0000 */
[----:B------:R-:W-:Y:S01]  /*16130*/  VIADD R156, R152, 0x402 ;  /* 0x00000402989c7836 */ /* 0x000fe20000000000 */
[----:B------:R-:W-:Y:S01]  /*16140*/  R2UR UR22, R158 ;  /* 0x000000009e1672ca */ /* 0x000fe200000e0000 */
[----:B------:R-:W-:Y:S01]  /*16150*/  VIADD R158, R152, 0x406 ;  /* 0x00000406989e7836 */ /* 0x000fe20000000000 */
[----:B0-----:R-:W-:Y:S01]  /*16160*/  MOV R4, UR39 ;  /* 0x0000002700047c02 */ /* 0x001fe20008000f00 */
[----:B------:R-:W-:Y:S01]  /*16170*/  IMAD.MOV.U32 R159, RZ, RZ, 0x40000040 ;  /* 0x40000040ff9f7424 */ /* 0x000fe200078e00ff */
[----:B------:R-:W-:Y:S01]  /*16180*/  R2UR UR6, R154 ;  /* 0x000000009a0672ca */ /* 0x000fe200000e0000 */
[----:B------:R-:W-:Y:S01]  /*16190*/  VIADD R154, R152, 0x206 ;  /* 0x00000206989a7836 */ /* 0x000fe20000000000 */
[----:B------:R-:W-:Y:S01]  /*161a0*/  R2UR UR39, R155 ;  /* 0x000000009b2772ca */ /* 0x000fe200000e0000 */
[----:B------:R0:W-:Y:S01]  /*161b0*/  STL [R1+0x18], R4 ;  /* 0x0000180401007387 */ /* 0x0001e20000100800 */
[----:B------:R-:W-:Y:S01]  /*161c0*/  MOV R5, UR37 ;  /* 0x0000002500057c02 */ /* 0x000fe20008000f00 */
[-C--:B------:R-:W-:Y:S01]  /*161d0*/  FMUL.FTZ R25, R25, R0.reuse ;  /* 0x0000000019197220 */ /* 0x080fe20000410000 */
[----:B------:R-:W-:Y:S01]  /*161e0*/  R2UR UR18, R154 ;  /* 0x000000009a1272ca */ /* 0x000fe200000e0000 */
[----:B------:R-:W-:Y:S01]  /*161f0*/  VIADD R154, R152, 0x404 ;  /* 0x00000404989a7836 */ /* 0x000fe20000000000 */
[----:B------:R-:W-:Y:S01]  /*16200*/  MOV R3, UR38 ;  /* 0x0000002600037c02 */ /* 0x000fe20008000f00 */
[----:B------:R-:W-:Y:S01]  /*16210*/  UMOV UR38, UR4 ;  /* 0x0000000400267c82 */ /* 0x000fe20008000000 */
[----:B------:R-:W-:Y:S01]  /*16220*/  R2UR UR26, R156 ;  /* 0x000000009c1a72ca */ /* 0x000fe200000e0000 */
[----:B------:R-:W-:Y:S01]  /*16230*/  VIADD R156, R152, 0x604 ;  /* 0x00000604989c7836 */ /* 0x000fe20000000000 */
[----:B------:R-:W-:Y:S01]  /*16240*/  R2UR UR30, R154 ;  /* 0x000000009a1e72ca */ /* 0x000fe200000e0000 */
[----:B------:R-:W-:Y:S01]  /*16250*/  VIADD R154, R152, 0x600 ;  /* 0x00000600989a7836 */ /* 0x000fe20000000000 */
[----:B0-----:R-:W-:Y:S01]  /*16260*/  MOV R4, UR36 ;  /* 0x0000002400047c02 */ /* 0x001fe20008000f00 */
[-C--:B------:R-:W-:Y:S01]  /*16270*/  FMUL.FTZ R28, R28, R0.reuse ;  /* 0x000000001c1c7220 */ /* 0x080fe20000410000 */
[----:B------:R-:W-:Y:S01]  /*16280*/  MOV R236, UR39 ;  /* 0x0000002700ec7c02 */ /* 0x000fe20008000f00 */
[----:B------:R-:W-:Y:S01]  /*16290*/  UMOV UR39, UR5 ;  /* 0x0000000500277c82 */ /* 0x000fe20008000000 */
[----:B------:R-:W-:Y:S01]  /*162a0*/  MOV R17, UR38 ;  /* 0x0000002600117c02 */ /* 0x000fe20008000f00 */
[-C--:B------:R-:W-:Y:S01]  /*162b0*/  FMUL.FTZ R29, R29, R0.reuse ;  /* 0x000000001d1d7220 */ /* 0x080fe20000410000 */
[----:B------:R-:W-:Y:S01]  /*162c0*/  MOV R160, UR39 ;  /* 0x0000002700a07c02 */ /* 0x000fe20008000f00 */
[-C--:B------:R-:W-:Y:S01]  /*162d0*/  FMUL.FTZ R32, R32, R0.reuse ;  /* 0x0000000020207220 */ /* 0x080fe20000410000 */
[----:B------:R-:W-:Y:S01]  /*162e0*/  R2UR UR34, R158 ;  /* 0x000000009e2272ca */ /* 0x000fe200000e0000 */
[----:B------:R-:W-:Y:S01]  /*162f0*/  VIADD R158, R152, 0x602 ;  /* 0x00000602989e7836 */ /* 0x000fe20000000000 */
[----:B------:R-:W-:Y:S01]  /*16300*/  R2UR UR42, R154 ;  /* 0x000000009a2a72ca */ /* 0x000fe200000e0000 */
[C---:B------:R-:W-:Y:S01]  /*16310*/  VIADD R154, R152.reuse, 0x606 ;  /* 0x00000606989a7836 */ /* 0x040fe20000000000 */
[----:B------:R-:W-:Y:S01]  /*16320*/  R2UR UR38, R152 ;  /* 0x00000000982672ca */ /* 0x000fe200000e0000 */
[-C--:B------:R-:W-:Y:S01]  /*16330*/  FMUL.FTZ R33, R33, R0.reuse ;  /* 0x0000000021217220 */ /* 0x080fe20000410000 */
[----:B------:R-:W-:Y:S01]  /*16340*/  R2UR UR39, R153 ;  /* 0x00000000992772ca */ /* 0x000fe200000e0000 */
[-C--:B------:R-:W-:Y:S01]  /*16350*/  FMUL.FTZ R36, R36, R0.reuse ;  /* 0x0000000024247220 */ /* 0x080fe20000410000 */
[----:B------:R-:W-:Y:S01]  /*16360*/  R2UR UR36, R6 ;  /* 0x00000000062472ca */ /* 0x000fe200000e0000 */
[----:B------:R-:W-:Y:S01]  /*16370*/  FMUL.FTZ R37, R37, R0 ;  /* 0x0000000025257220 */ /* 0x000fe20000410000 */
[----:B------:R-:W-:Y:S01]  /*16380*/  R2UR UR37, R7 ;  /* 0x00000000072572ca */ /* 0x000fe200000e0000 */
        /* <DEDUP_REMOVED lines=64> */
[----:B------:R-:W-:Y:S01]  /*16790*/  R2UR UR59, R157 ;  /* 0x000000009d3b72ca */ /* 0x000fe200000e0000 */
[----:B------:R-:W-:Y:S01]  /*167a0*/  IMAD.MOV.U32 R2, RZ, RZ, R160 ;  /* 0x000000ffff027224 */ /* 0x000fe200078e00a0 */
[----:B------:R-:W-:Y:S01]  /*167b0*/  R2UR UR7, R155 ;  /* 0x000000009b0772ca */ /* 0x000fe200000e0000 */
[-C--:B------:R-:W-:Y:S01]  /*167c0*/  FMUL.FTZ R40, R40, R0.reuse ;  /* 0x0000000028287220 */ /* 0x080fe20000410000 */
        /* <DEDUP_REMOVED lines=28> */
[----:B------:R-:W-:Y:S01]  /*16990*/  WARPGROUP.ARRIVE ;  /* 0x00000000000079c5 */ /* 0x000fe20000000000 */
[-C--:B------:R-:W-:Y:S01]  /*169a0*/  FMUL.FTZ R69, R69, R0.reuse ;  /* 0x0000000045457220 */ /* 0x080fe20000410000 */
[-C--:B------:R-:W-:Y:S01]  /*169b0*/  FMUL.FTZ R72, R72, R0.reuse ;  /* 0x0000000048487220 */ /* 0x080fe20000410000 */
[-C--:B------:R-:W-:Y:S01]  /*169c0*/  FMUL.FTZ R73, R73, R0.reuse ;  /* 0x0000000049497220 */ /* 0x080fe20000410000 */
[-C--:B------:R-:W-:Y:S01]  /*169d0*/  FMUL.FTZ R76, R76, R0.reuse ;  /* 0x000000004c4c7220 */ /* 0x080fe20000410000 */
[-C--:B------:R-:W-:Y:S01]  /*169e0*/  FMUL.FTZ R77, R77, R0.reuse ;  /* 0x000000004d4d7220 */ /* 0x080fe20000410000 */
[----:B------:R-:W-:Y:S01]  /*169f0*/  HGMMA.64x64x16.F32.BF16 R152, gdesc[UR36], RZ, !UPT, gsb0 ;  /* 0x00e00000249879f0 */ /* 0x000fe2000c0018ff */
        /* <DEDUP_REMOVED lines=41> */
[----:B------:R-:W2:Y:S01]  /*16c90*/  LDL.LU R0, [R1+0x18] ;  /* 0x0000180001007983 */ /* 0x000ea20000300800 */
[----:B------:R-:W-:-:S02]  /*16ca0*/  R2UR UR57, R217 ;  /* 0x00000000d93972ca */ /* 0x000fc400000e0000 */
[----:B------:R-:W-:Y:S01]  /*16cb0*/  R2UR UR4, R214 ;  /* 0x00000000d60472ca */ /* 0x000fe200000e0000 */
[----:B------:R0:W5:Y:S01]  /*16cc0*/  LDL.LU R17, [R1+0xc0] ;  /* 0x0000c00001117983 */ /* 0x0001620000300800 */
[----:B------:R-:W-:Y:S02]  /*16cd0*/  WARPGROUP.DEPBAR.LE gsb0, 0x0 ;  /* 0x00008000000079c5 */ /* 0x000fe40000010000 */
[----:B------:R-:W-:-:S06]  /*16ce0*/  WARPGROUP.ARRIVE ;  /* 0x00000000000079c5 */ /* 0x000fcc0000000000 */
[----:B------:R-:W-:Y:S01]  /*16cf0*/  HGMMA.64x64x16.F32.BF16 R152, gdesc[UR36], R152, gsb0 ;  /* 0x00e00000249879f0 */ /* 0x000fe20008001898 */
[----:B------:R-:W-:Y:S02]  /*16d00*/  R2UR UR39, R236 ;  /* 0x00000000ec2772ca */ /* 0x000fe400000e0000 */
[----:B------:R-:W-:Y:S02]  /*16d10*/  R2UR UR38, R3 ;  /* 0x00000000032672ca */ /* 0x000fe400000e0000 */
[----:B------:R-:W-:Y:S02]  /*16d20*/  R2UR UR36, R222 ;  /* 0x00000000de2472ca */ /* 0x000fe400000e0000 */
[----:B------:R-:W-:Y:S01]  /*16d30*/  R2UR UR37, R223 ;  /* 0x00000000df2572ca */ /* 0x000fe200000e0000 */
[----:B------:R-:W-:Y:S02]  /*16d40*/  WARPGROUP.DEPBAR.LE gsb0, 0x0 ;  /* 0x00008000000079c5 */ /* 0x000fe40000010000 */
[----:B------:R-:W-:-:S10]  /*16d50*/  WARPGROUP.ARRIVE ;  /* 0x00000000000079c5 */ /* 0x000fd40000000000 */
[----:B------:R-:W-:Y:S03]  /*16d60*/  HGMMA.64x64x16.F32.BF16 R152, gdesc[UR36], R152, gsb0 ;  /* 0x00e00000249879f0 */ /* 0x000fe60008001898 */
[----:B------:R-:W-:Y:S02]  /*16d70*/  WARPGROUP.DEPBAR.LE gsb0, 0x0 ;  /* 0x00008000000079c5 */ /* 0x000fe40000010000 */
[----:B------:R-:W-:-:S06]  /*16d80*/  WARPGROUP.ARRIVE ;  /* 0x00000000000079c5 */ /* 0x000fcc0000000000 */
[----:B------:R-:W-:Y:S01]  /*16d90*/  HGMMA.64x64x16.F32.BF16 R152, gdesc[UR56], R152, gsb0 ;  /* 0x00e00000389879f0 */ /* 0x000fe20008001898 */
[----:B------:R-:W-:Y:S02]  /*16da0*/  R2UR UR5, R215 ;  /* 0x00000000d70572ca */ /* 0x000fe400000e0000 */
[----:B------:R-:W-:Y:S02]  /*16db0*/  WARPGROUP.DEPBAR.LE gsb0, 0x0 ;  /* 0x00008000000079c5 */ /* 0x000fe40000010000 */
[----:B------:R-:W-:-:S09]  /*16dc0*/  WARPGROUP.ARRIVE ;  /* 0x00000000000079c5 */ /* 0x000fd20000000000 */
[----:B------:R-:W-:Y:S01]  /*16dd0*/  HGMMA.64x64x16.F32.BF16 R152, gdesc[UR4], R152, gsb0 ;  /* 0x00e00000049879f0 */ /* 0x000fe20008001898 */
[----:B------:R-:W-:Y:S02]  /*16de0*/  R2UR UR8, R212 ;  /* 0x00000000d40872ca */ /* 0x000fe400000e0000 */
[----:B------:R-:W-:Y:S01]  /*16df0*/  R2UR UR9, R213 ;  /* 0x00000000d50972ca */ /* 0x000fe200000e0000 */
[----:B------:R-:W-:Y:S02]  /*16e00*/  WARPGROUP.DEPBAR.LE gsb0, 0x0 ;  /* 0x00008000000079c5 */ /* 0x000fe40000010000 */
[----:B------:R-:W-:-:S10]  /*16e10*/  WARPGROUP.ARRIVE ;  /* 0x00000000000079c5 */ /* 0x000fd40000000000 */
        /* <DEDUP_REMOVED lines=32> */
[----:B------:R-:W-:Y:S02]  /*17020*/  R2UR UR41, R15 ;  /* 0x000000000f2972ca */ /* 0x000fe400000e0000 */
[----:B------:R-:W-:Y:S02]  /*17030*/  R2UR UR38, R16 ;  /* 0x00000000102672ca */ /* 0x000fe400000e0000 */
[----:B------:R0:W5:Y:S01]  /*17040*/  LDL.LU R16, [R1+0xbc] ;  /* 0x0000bc0001107983 */ /* 0x0001620000300800 */
[----:B------:R-:W-:Y:S02]  /*17050*/  R2UR UR37, R5 ;  /* 0x00000000052572ca */ /* 0x000fe400000e0000 */
[----:B------:R-:W-:Y:S01]  /*17060*/  R2UR UR36, R4 ;  /* 0x00000000042472ca */ /* 0x000fe200000e0000 */
[----:B------:R0:W5:Y:S04]  /*17070*/  LDL.LU R5, [R1+0xb8] ;  /* 0x0000b80001057983 */ /* 0x0001680000300800 */
[----:B------:R0:W5:Y:S01]  /*17080*/  LDL.LU R4, [R1+0xb4] ;  /* 0x0000b40001047983 */ /* 0x0001620000300800 */
[----:B------:R-:W-:-:S02]  /*17090*/  WARPGROUP.DEPBAR.LE gsb0, 0x0 ;  /* 0x00008000000079c5 */ /* 0x000fc40000010000 */
[----:B------:R-:W-:-:S06]  /*170a0*/  WARPGROUP.ARRIVE ;  /* 0x00000000000079c5 */ /* 0x000fcc0000000000 */
        /* <DEDUP_REMOVED lines=16> */
[----:B--2---:R-:W-:Y:S02]  /*171b0*/  R2UR UR39, R0 ;  /* 0x00000000002772ca */ /* 0x004fe400000e0000 */
[----:B------:R-:W-:Y:S02]  /*171c0*/  WARPGROUP.DEPBAR.LE gsb0, 0x0 ;  /* 0x00008000000079c5 */ /* 0x000fe40000010000 */
[----:B0-----:R-:W-:Y:S11]  /*171d0*/  @!P0 BRA `(.L_x_1962) ;  /* 0x0000000000048947 */ /* 0x001ff60003800000 */
[----:B------:R-:W-:Y:S01]  /*171e0*/  BPT.TRAP 0x1 ;  /* 0x000000040000795c */ /* 0x000fe20000300000 */
.L_x_1962:
[----:B------:R-:W-:Y:S01]  /*171f0*/  SHF.L.U32 R2, R219, 0x1f, RZ ;  /* 0x0000001fdb027819 */ /* 0x000fe200000006ff */
[----:B-----5:R-:W-:-:S04]  /*17200*/  IMAD R0, R22, 0x8, R16 ;  /* 0x0000000816007824 */ /* 0x020fc800078e0210 */
[----:B------:R0:W1:Y:S01]  /*17210*/  SYNCS.PHASECHK.TRANS64.TRYWAIT P4, [R0+URZ+0x30850], R2 ;  /* 0x03085002000075a7 */ /* 0x000062000808017f */
[----:B------:R-:W-:Y:S05]  /*17220*/  @!P0 BRA `(.L_x_1963) ;  /* 0x0000000000048947 */ /* 0x000fea0003800000 */
[----:B------:R-:W-:Y:S01]  /*17230*/  BPT.TRAP 0x1 ;  /* 0x000000040000795c */ /* 0x000fe20000300000 */
.L_x_1963:
[----:B------:R-:W-:Y:S04]  /*17240*/  BSSY B2, `(.L_x_1964) ;  /* 0x0000004000027945 */ /* 0x000fe80003800000 */
[----:B-1----:R-:W-:Y:S05]  /*17250*/  @P4 BRA `(.L_x_1965) ;  /* 0x0000000000084947 */ /* 0x002fea0003800000 */
[----:B------:R-:W1:Y:S02]  /*17260*/  SYNCS.PHASECHK.TRANS64.TRYWAIT P4, [R0+URZ+0x30850], R2 ;  /* 0x03085002000075a7 */ /* 0x000e64000808017f */
[----:B-1----:R-:W-:Y:S05]  /*17270*/  @!P4 BRA `(.L_x_1966) ;  /* 0x000001500050c947 */ /* 0x002fea0003800000 */
.L_x_1965:
[----:B------:R-:W-:Y:S05]  /*17280*/  BSYNC B2 ;  /* 0x0000000000027941 */ /* 0x000fea0003800000 */
.L_x_1964:
[----:B01----:R-:W-:Y:S01]  /*17290*/  VIADD R2, R16, 0x400 ;  /* 0x0000040010027836 */ /* 0x003fe20000000000 */
[----:B------:R-:W2:Y:S01]  /*172a0*/  LDL R219, [R1+0x48] ;  /* 0x0000480001db7983 */ /* 0x000ea20000100800 */
[----:B------:R-:W-:Y:S01]  /*172b0*/  IMAD.MOV.U32 R3, RZ, RZ, 0x40000040 ;  /* 0x40000040ff037424 */ /* 0x000fe200078e00ff */
[----:B------:R-:W-:Y:S01]  /*172c0*/  WARPGROUP.ARRIVE ;  /* 0x00000000000079c5 */ /* 0x000fe20000000000 */
[----:B------:R-:W-:Y:S01]  /*172d0*/  @!P1 VIADD R232, R232, 0x30840 ;  /* 0x00030840e8e89836 */ /* 0x000fe20000000000 */
[----:B------:R-:W-:Y:S01]  /*172e0*/  SHF.R.U32.HI R2, RZ, 0x4, R2 ;  /* 0x00000004ff027819 */ /* 0x000fe20000011602 */
[----:B------:R-:W-:-:S03]  /*172f0*/  ULDC UR4, c[0x0][0x9dc] ;  /* 0x0002770000047ab9 */ /* 0x000fc60000000800 */
[----:B------:R-:W-:-:S04]  /*17300*/  LOP3.LUT R2, R2, 0x3fff, RZ, 0xc0, !PT ;  /* 0x00003fff02027812 */ /* 0x000fc800078ec0ff */
[----:B------:R-:W-:-:S05]  /*17310*/  LOP3.LUT R2, R2, 0x2000000, RZ, 0xfc, !PT ;  /* 0x0200000002027812 */ /* 0x000fca00078efcff */
[----:B------:R-:W-:Y:S01]  /*17320*/  IMAD R2, R22, 0x800, R2 ;  /* 0x0000080016027824 */ /* 0x000fe200078e0202 */
[----:B------:R-:W-:Y:S01]  /*17330*/  R2UR UR7, R3 ;  /* 0x00000000030772ca */ /* 0x000fe200000e0000 */
[----:B------:R-:W2:Y:S01]  /*17340*/  LDL R22, [R1+0x2c] ;  /* 0x00002c0001167983 */ /* 0x000ea20000100800 */
[----:B------:R-:W-:Y:S01]  /*17350*/  IMAD.MOV.U32 R3, RZ, RZ, 0x40000040 ;  /* 0x40000040ff037424 */ /* 0x000fe200078e00ff */
[----:B------:R-:W-:Y:S02]  /*17360*/  @!P1 PRMT R232, RZ, 0x654, R232 ;  /* 0x00000654ffe89816 */ /* 0x000fe400000000e8 */
[----:B------:R-:W-:-:S13]  /*17370*/  R2UR UR6, R2 ;  /* 0x00000000020672ca */ /* 0x000fda00000e0000 */
[----:B------:R-:W-:Y:S03]  /*17380*/  HGMMA.64x256x16.F32.BF16 R24, R196, gdesc[UR4].tnspB, R24, gsb0 ;  /* 0x43e00004c4187df0 */ /* 0x000fe60008001818 */
[----:B------:R-:W-:Y:S02]  /*17390*/  WARPGROUP.DEPBAR.LE gsb0, 0x0 ;  /* 0x00008000000079c5 */ /* 0x000fe40000010000 */
[----:B------:R-:W-:Y:S01]  /*173a0*/  VIADD R196, R2, 0x80 ;  /* 0x0000008002c47836 */ /* 0x000fe20000000000 */
[----:B------:R-:W-:Y:S01]  /*173b0*/  WARPGROUP.ARRIVE ;  /* 0x00000000000079c5 */ /* 0x000fe20000000000 */
[----:B------:R-:W-:-:S03]  /*173c0*/  IMAD.MOV.U32 R197, RZ, RZ, 0x40000040 ;  /* 0x40000040ffc57424 */ /* 0x000fc600078e00ff */
[----:B------:R-:W-:Y:S02]  /*173d0*/  R2UR UR6, R196 ;  /* 0x00000000c40672ca */ /* 0x000fe400000e0000 */
[----:B------:R-:W-:-:S15]  /*173e0*/  R2UR UR7, R197 ;  /* 0x00000000c50772ca */ /* 0x000fde00000e0000 */
[----:B------:R-:W-:-:S01]  /*173f0*/  NOP ;  /* 0x0000000000007918 */ /* 0x000fc20000000000 */
[----:B------:R-:W-:Y:S03]  /*17400*/  HGMMA.64x256x16.F32.BF16 R24, R192, gdesc[UR4].tnspB, R24, gsb0 ;  /* 0x43e00004c0187df0 */ /* 0x000fe60008001818 */
[----:B------:R-:W-:Y:S02]  /*17410*/  WARPGROUP.DEPBAR.LE gsb0, 0x0 ;  /* 0x00008000000079c5 */ /* 0x000fe40000010000 */
[C---:B------:R-:W-:Y:S01]  /*17420*/  VIADD R192, R2.reuse, 0x100 ;  /* 0x0000010002c07836 */ /* 0x040fe20000000000 */
[----:B------:R-:W-:Y:S01]  /*17430*/  WARPGROUP.ARRIVE ;  /* 0x00000000000079c5 */ /* 0x000fe20000000000 */
[----:B------:R-:W-:Y:S02]  /*17440*/  IMAD.MOV.U32 R193, RZ, RZ, 0x40000040 ;  /* 0x40000040ffc17424 */ /* 0x000fe400078e00ff */
[----:B------:R-:W-:Y:S01]  /*17450*/  VIADD R2, R2, 0x180 ;  /* 0x0000018002027836 */ /* 0x000fe20000000000 */
[----:B------:R-:W-:-:S02]  /*17460*/  R2UR UR6, R192 ;  /* 0x00000000c00672ca */ /* 0x000fc400000e0000 */
[----:B------:R-:W-:-:S15]  /*17470*/  R2UR UR7, R193 ;  /* 0x00000000c10772ca */ /* 0x000fde00000e0000 */
[----:B------:R-:W-:-:S01]  /*17480*/  NOP ;  /* 0x0000000000007918 */ /* 0x000fc20000000000 */
[----:B------:R-:W-:Y:S01]  /*17490*/  HGMMA.64x256x16.F32.BF16 R24, R188, gdesc[UR4].tnspB, R24, gsb0 ;  /* 0x43e00004bc187df0 */ /* 0x000fe20008001818 */
[----:B------:R-:W-:Y:S02]  /*174a0*/  R2UR UR6, R2 ;  /* 0x00000000020672ca */ /* 0x000fe400000e0000 */
[----:B------:R-:W-:Y:S01]  /*174b0*/  R2UR UR7, R3 ;  /* 0x00000000030772ca */ /* 0x000fe200000e0000 */
[----:B------:R-:W0:Y:S08]  /*174c0*/  @P2 LDC R2, c[0x0][0x450] ;  /* 0x00011400ff022b82 */ /* 0x000e300000000800 */
[----:B------:R-:W1:Y:S01]  /*174d0*/  @P2 LDC R3, c[0x0][0x44c] ;  /* 0x00011300ff032b82 */ /* 0x000e620000000800 */
[----:B------:R-:W-:-:S02]  /*174e0*/  WARPGROUP.DEPBAR.LE gsb0, 0x0 ;  /* 0x00008000000079c5 */ /* 0x000fc40000010000 */
[----:B------:R-:W-:-:S13]  /*174f0*/  WARPGROUP.ARRIVE ;  /* 0x00000000000079c5 */ /* 0x000fda0000000000 */
[----:B------:R-:W-:Y:S03]  /*17500*/  HGMMA.64x256x16.F32.BF16 R24, R184, gdesc[UR4].tnspB, R24, gsb0 ;  /* 0x43e00004b8187df0 */ /* 0x000fe60008001818 */
[----:B------:R-:W-:Y:S02]  /*17510*/  WARPGROUP.DEPBAR.LE gsb0, 0x0 ;  /* 0x00008000000079c5 */ /* 0x000fe40000010000 */
[----:B--2---:R-:W-:Y:S01]  /*17520*/  IMAD.IADD R184, R219, 0x1, R22 ;  /* 0x00000001dbb87824 */ /* 0x004fe200078e0216 */
[----:B------:R2:W-:Y:S01]  /*17530*/  @!P1 SYNCS.ARRIVE.TRANS64.RED.A1T0 RZ, [R232+URZ], RZ ;  /* 0x000000ffe8ff99a7 */ /* 0x0005e2000810043f */
[----:B------:R-:W-:Y:S02]  /*17540*/  IMAD.SHL.U32 R22, R23, 0x40, RZ ;  /* 0x0000004017167824 */ /* 0x000fe400078e00ff */
[----:B-1----:R-:W-:-:S03]  /*17550*/  @P2 IMAD.HI.U32 R3, R184, R3, RZ ;  /* 0x00000003b8032227 */ /* 0x002fc600078e00ff */
[----:B------:R-:W-:Y:S02]  /*17560*/  IADD3 R187, -R22, 0x1, RZ ;  /* 0x0000000116bb7810 */ /* 0x000fe40007ffe1ff */
[----:B0-----:R-:W-:Y:S01]  /*17570*/  @P2 SHF.R.U32.HI R184, RZ, R2, R3 ;  /* 0x00000002ffb82219 */ /* 0x001fe20000011603 */
[----:B--2---:R-:W-:Y:S01]  /*17580*/  IMAD.U32 R232, RZ, RZ, UR4 ;  /* 0x00000004ffe87e24 */ /* 0x004fe2000f8e00ff */
[----:B------:R-:W-:Y:S01]  /*17590*/  ULDC UR4, c[0x0][0x9e0] ;  /* 0x0002780000047ab9 */ /* 0x000fe20000000800 */
[----:B------:R-:W-:Y:S02]  /*175a0*/  IMAD R187, R229, -0x2, R187 ;  /* 0xfffffffee5bb7824 */ /* 0x000fe400078e02bb */
[----:B------:R-:W0:Y:S01]  /*175b0*/  SHFL.IDX PT, R189, R184, RZ, 0x1c1f ;  /* 0x001c1fffb8bd7589 */ /* 0x000e2200000e0000 */
[----:B------:R-:W-:Y:S02]  /*175c0*/  LOP3.LUT R188, RZ, R232, RZ, 0x33, !PT ;  /* 0x000000e8ffbc7212 */ /* 0x000fe400078e33ff */
[----:B------:R-:W-:-:S05]  /*175d0*/  IADD3 R187, -R220, R187, R221 ;  /* 0x000000bbdcbb7210 */ /* 0x000fca0007ffe1dd */
[----:B------:R-:W-:Y:S02]  /*175e0*/  IMAD.IADD R188, R188, 0x1, R187 ;  /* 0x00000001bcbc7824 */ /* 0x000fe400078e02bb */
[----:B------:R-:W-:-:S04]  /*175f0*/  VIADD R187, R187, UR4 ;  /* 0x00000004bbbb7c36 */ /* 0x000fc80008000000 */
[--C-:B0-----:R-:W-:Y:S02]  /*17600*/  IMAD.IADD R186, R187, 0x1, R189.reuse ;  /* 0x00000001bbba7824 */ /* 0x101fe400078e02bd */
[----:B------:R-:W-:Y:S01]  /*17610*/  IMAD.IADD R185, R188, 0x1, R189 ;  /* 0x00000001bcb97824 */ /* 0x000fe200078e02bd */
[----:B------:R-:W-:Y:S06]  /*17620*/  @!P3 BRA `(.L_x_1967) ;  /* 0x000000000060b947 */ /* 0x000fec0003800000 */
[----:B------:R-:W-:Y:S01]  /*17630*/  IADD3 R189, -R220, R221, R189 ;  /* 0x000000dddcbd7210 */ /* 0x000fe20007ffe1bd */
[----:B------:R-:W-:Y:S03]  /*17640*/  BSSY B2, `(.L_x_1968) ;  /* 0x0000012000027945 */ /* 0x000fe60003800000 */
[----:B------:R-:W-:-:S13]  /*17650*/  ISETP.GT.AND P4, PT, R189, -0x1, PT ;  /* 0xffffffffbd00780c */ /* 0x000fda0003f84270 */
[----:B------:R-:W-:Y:S05]  /*17660*/  @P4 BRA `(.L_x_1969) ;  /* 0x0000000000244947 */ /* 0x000fea0003800000 */
[----:B------:R-:W-:Y:S01]  /*17670*/  ULDC UR4, c[0x0][0x9e4] ;  /* 0x0002790000047ab9 */ /* 0x000fe20000000800 */
[----:B------:R-:W-:Y:S01]  /*17680*/  LOP3.LUT R189, RZ, R189, RZ, 0x33, !PT ;  /* 0x000000bdffbd7212 */ /* 0x000fe200078e33ff */
[----:B------:R-:W-:-:S05]  /*17690*/  IMAD.U32 R190, RZ, RZ, UR4 ;  /* 0x00000004ffbe7e24 */ /* 0x000fca000f8e00ff */
[----:B------:R-:W-:-:S13]  /*176a0*/  ISETP.NE.AND P4, PT, R190, 0x1, PT ;  /* 0x00000001be00780c */ /* 0x000fda0003f85270 */
[----:B------:R-:W0:Y:S02]  /*176b0*/  @P4 LDC.64 R2, c[0x0][0x9e8] ;  /* 0x00027a00ff024b82 */ /* 0x000e240000000a00 */
[----:B0-----:R-:W-:-:S05]  /*176c0*/  @P4 IMAD.HI.U32 R2, R189, R2, RZ ;  /* 0x00000002bd024227 */ /* 0x001fca00078e00ff */
[----:B------:R-:W-:-:S04]  /*176d0*/  @P4 SHF.R.U32.HI R189, RZ, R3, R2 ;  /* 0x00000003ffbd4219 */ /* 0x000fc80000011602 */
[----:B------:R-:W-:Y:S01]  /*176e0*/  LOP3.LUT R189, RZ, R189, RZ, 0x33, !PT ;  /* 0x000000bdffbd7212 */ /* 0x000fe200078e33ff */
[----:B------:R-:W-:Y:S06]  /*176f0*/  BRA `(.L_x_1970) ;  /* 0x0000000000187947 */ /* 0x000fec0003800000 */
.L_x_1969:
[----:B------:R-:W-:Y:S02]  /*17700*/  ULDC UR4, c[0x0][0x9e4] ;  /* 0x0002790000047ab9 */ /* 0x000fe40000000800 */
[----:B------:R-:W-:-:S05]  /*17710*/  IMAD.U32 R190, RZ, RZ, UR4 ;  /* 0x00000004ffbe7e24 */ /* 0x000fca000f8e00ff */
[----:B------:R-:W-:-:S13]  /*17720*/  ISETP.NE.AND P4, PT, R190, 0x1, PT ;  /* 0x00000001be00780c */ /* 0x000fda0003f85270 */
[----:B------:R-:W0:Y:S02]  /*17730*/  @P4 LDC.64 R2, c[0x0][0x9e8] ;  /* 0x00027a00ff024b82 */ /* 0x000e240000000a00 */
[----:B0-----:R-:W-:-:S05]  /*17740*/  @P4 IMAD.HI.U32 R2, R189, R2, RZ ;  /* 0x00000002bd024227 */ /* 0x001fca00078e00ff */
[----:B------:R-:W-:-:S07]  /*17750*/  @P4 SHF.R.U32.HI R189, RZ, R3, R2 ;  /* 0x00000003ffbd4219 */ /* 0x000fce0000011602 */
.L_x_1970:
[----:B------:R-:W-:Y:S05]  /*17760*/  BSYNC B2 ;  /* 0x0000000000027941 */ /* 0x000fea0003800000 */
.L_x_1968:
[----:B------:R-:W-:-:S04]  /*17770*/  IMAD R189, R189, R190, -R22 ;  /* 0x000000bebdbd7224 */ /* 0x000fc800078e0a16 */
[----:B------:R-:W-:-:S05]  /*17780*/  IMAD R189, R229, -0x2, R189 ;  /* 0xfffffffee5bd7824 */ /* 0x000fca00078e02bd */
[----:B------:R-:W-:Y:S02]  /*17790*/  VIMNMX R185, R185, R189, !PT ;  /* 0x000000bdb9b97248 */ /* 0x000fe40007fe0100 */
[----:B------:R-:W-:-:S07]  /*177a0*/  VIADDMNMX R186, R189, R190, R186, PT ;  /* 0x000000bebdba7246 */ /* 0x000fce00038001ba */
.L_x_1967:
        /* <DEDUP_REMOVED lines=66> */
.L_x_1973:
[----:B------:R-:W-:Y:S02]  /*17bd0*/  ULDC UR4, c[0x0][0x9e4] ;  /* 0x0002790000047ab9 */ /* 0x000fe40000000800 */
[----:B------:R-:W-:-:S05]  /*17be0*/  IMAD.U32 R165, RZ, RZ, UR4 ;  /* 0x00000004ffa57e24 */ /* 0x000fca000f8e00ff */
[----:B------:R-:W-:-:S13]  /*17bf0*/  ISETP.NE.AND P5, PT, R165, 0x1, PT ;  /* 0x00000001a500780c */ /* 0x000fda0003fa5270 */
[----:B------:R-:W0:Y:S02]  /*17c00*/  @P5 LDC.64 R2, c[0x0][0x9e8] ;  /* 0x00027a00ff025b82 */ /* 0x000e240000000a00 */
[----:B0-----:R-:W-:-:S05]  /*17c10*/  @P5 IMAD.HI.U32 R2, R184, R2, RZ ;  /* 0x00000002b8025227 */ /* 0x001fca00078e00ff */
[----:B------:R-:W-:-:S07]  /*17c20*/  @P5 SHF.R.U32.HI R184, RZ, R3, R2 ;  /* 0x00000003ffb85219 */ /* 0x000fce0000011602 */
.L_x_1974:
[----:B------:R-:W-:Y:S05]  /*17c30*/  BSYNC B2 ;  /* 0x0000000000027941 */ /* 0x000fea0003800000 */
.L_x_1972:
[----:B------:R-:W-:-:S04]  /*17c40*/  IMAD R22, R184, R165, -R22 ;  /* 0x000000a5b8167224 */ /* 0x000fc800078e0a16 */
[----:B------:R-:W-:-:S05]  /*17c50*/  IMAD R22, R229, -0x2, R22 ;  /* 0xfffffffee5167824 */ /* 0x000fca00078e0216 */
[----:B------:R-:W-:Y:S02]  /*17c60*/  VIMNMX R188, R188, R22, !PT ;  /* 0x00000016bcbc7248 */ /* 0x000fe40007fe0100 */
[----:B------:R-:W-:-:S07]  /*17c70*/  VIADDMNMX R187, R22, R165, R187, PT ;  /* 0x000000a516bb7246 */ /* 0x000fce00038001bb */
.L_x_1971:
[----:B------:R-:W-:Y:S01]  /*17c80*/  @!P1 VIADD R0, R0, 0x30860 ;  /* 0x0003086000009836 */ /* 0x000fe20000000000 */
[----:B------:R-:W2:Y:S01]  /*17c90*/  LDL R219, [R1+0x1c] ;  /* 0x00001c0001db7983 */ /* 0x000ea20000100800 */
[----:B------:R-:W-:Y:S02]  /*17ca0*/  ULDC UR4, c[0x0][0x988] ;  /* 0x0002620000047ab9 */ /* 0x000fe40000000800 */
[----:B------:R-:W-:Y:S01]  /*17cb0*/  IMAD.U32 R3, RZ, RZ, UR4 ;  /* 0x00000004ff037e24 */ /* 0x000fe2000f8e00ff */
[----:B------:R-:W-:-:S04]  /*17cc0*/  @!P1 PRMT R0, RZ, 0x654, R0 ;  /* 0x00000654ff009816 */ /* 0x000fc80000000000 */
[----:B------:R0:W-:Y:S02]  /*17cd0*/  @!P1 SYNCS.ARRIVE.TRANS64.RED.A1T0 RZ, [R0+URZ], RZ ;  /* 0x000000ff00ff99a7 */ /* 0x0001e4000810043f */
[----:B0-----:R-:W-:-:S04]  /*17ce0*/  FMNMX.FTZ R0, R152, R5, !PT ;  /* 0x0000000598007209 */ /* 0x001fc80007810000 */
        /* <DEDUP_REMOVED lines=18> */
[----:B0-----:R-:W-:-:S04]  /*17e10*/  FMNMX.FTZ R165, R2, R165, !PT ;  /* 0x000000a502a57209 */ /* 0x001fc80007810000 */
[C---:B------:R-:W-:Y:S01]  /*17e20*/  FSETP.NEU.FTZ.AND P5, PT, R165.reuse, -INF , PT ;  /* 0xff800000a500780b */ /* 0x040fe20003fbd000 */
[----:B------:R-:W-:-:S03]  /*17e30*/  FMUL.FTZ R0, R165, R3 ;  /* 0x00000003a5007220 */ /* 0x000fc60000410000 */
[----:B------:R-:W-:Y:S02]  /*17e40*/  FSEL R2, R165, RZ, P5 ;  /* 0x000000ffa5027208 */ /* 0x000fe40002800000 */
[----:B------:R-:W-:Y:S02]  /*17e50*/  FSEL R0, R0, RZ, P5 ;  /* 0x000000ff00007208 */ /* 0x000fe40002800000 */
[----:B------:R-:W-:Y:S01]  /*17e60*/  ISETP.GT.AND P5, PT, R188, 0x1, P4 ;  /* 0x00000001bc00780c */ /* 0x000fe200027a4270 */
[----:B------:R-:W-:Y:S02]  /*17e70*/  FADD.FTZ R2, -R2, R5 ;  /* 0x0000000502027221 */ /* 0x000fe40000010100 */
[-CC-:B------:R-:W-:Y:S01]  /*17e80*/  FFMA.FTZ R152, R152, R3.reuse, -R0.reuse ;  /* 0x0000000398987223 */ /* 0x180fe20000010800 */
[----:B------:R-:W-:Y:S01]  /*17e90*/  ISETP.LT.OR P6, PT, R187, 0x2, P5 ;  /* 0x00000002bb00780c */ /* 0x000fe20002fc1670 */
[-CC-:B------:R-:W-:Y:S01]  /*17ea0*/  FFMA.FTZ R153, R153, R3.reuse, -R0.reuse ;  /* 0x0000000399997223 */ /* 0x180fe20000010800 */
[----:B------:R-:W-:Y:S01]  /*17eb0*/  ISETP.GT.AND P5, PT, R188, 0x8, P4 ;  /* 0x00000008bc00780c */ /* 0x000fe200027a4270 */
[-C--:B------:R-:W-:Y:S01]  /*17ec0*/  FMUL.FTZ R2, R2, R3.reuse ;  /* 0x0000000302027220 */ /* 0x080fe20000410000 */
[----:B------:R-:W-:Y:S01]  /*17ed0*/  FSEL R155, R155, -INF , !P6 ;  /* 0xff8000009b9b7808 */ /* 0x000fe20007000000 */
[-CC-:B------:R-:W-:Y:S01]  /*17ee0*/  FFMA.FTZ R156, R156, R3.reuse, -R0.reuse ;  /* 0x000000039c9c7223 */ /* 0x180fe20000010800 */
[----:B------:R-:W-:Y:S01]  /*17ef0*/  ISETP.GT.AND P6, PT, R188, 0x9, P4 ;  /* 0x00000009bc00780c */ /* 0x000fe200027c4270 */
[-CC-:B------:R-:W-:Y:S01]  /*17f00*/  FFMA.FTZ R157, R157, R3.reuse, -R0.reuse ;  /* 0x000000039d9d7223 */ /* 0x180fe20000010800 */
[C---:B------:R-:W-:Y:S01]  /*17f10*/  ISETP.LT.OR P5, PT, R187.reuse, 0x9, P5 ;  /* 0x00000009bb00780c */ /* 0x040fe20002fa1670 */
[-CC-:B------:R-:W-:Y:S01]  /*17f20*/  FFMA.FTZ R160, R160, R3.reuse, -R0.reuse ;  /* 0x00000003a0a07223 */ /* 0x180fe20000010800 */
[----:B------:R-:W-:Y:S01]  /*17f30*/  ISETP.LT.OR P6, PT, R187, 0xa, P6 ;  /* 0x0000000abb00780c */ /* 0x000fe200037c1670 */
[-CC-:B------:R-:W-:Y:S01]  /*17f40*/  FFMA.FTZ R161, R161, R3.reuse, -R0.reuse ;  /* 0x00000003a1a17223 */ /* 0x180fe20000010800 */
[----:B------:R-:W-:Y:S01]  /*17f50*/  FSEL R158, R158, -INF , !P5 ;  /* 0xff8000009e9e7808 */ /* 0x000fe20006800000 */
[-CC-:B------:R-:W-:Y:S01]  /*17f60*/  FFMA.FTZ R164, R164, R3.reuse, -R0.reuse ;  /* 0x00000003a4a47223 */ /* 0x180fe20000010800 */
[----:B------:R-:W-:Y:S01]  /*17f70*/  FSEL R159, R159, -INF , !P6 ;  /* 0xff8000009f9f7808 */ /* 0x000fe20007000000 */
[-CC-:B------:R-:W-:Y:S01]  /*17f80*/  FFMA.FTZ R189, R189, R3.reuse, -R0.reuse ;  /* 0x00000003bdbd7223 */ /* 0x180fe20000010800 */
[----:B------:R-:W-:Y:S01]  /*17f90*/  ISETP.GT.AND P6, PT, R188, 0x11, P4 ;  /* 0x00000011bc00780c */ /* 0x000fe200027c4270 */
        /* <DEDUP_REMOVED lines=9> */
[----:B------:R-:W-:Y:S01]  /*18030*/  ISETP.GT.AND P6, PT, R188, 0x19, P4 ;  /* 0x00000019bc00780c */ /* 0x000fe200027c4270 */
[-CC-:B------:R-:W-:Y:S01]  /*18040*/  FFMA.FTZ R177, R177, R3.reuse, -R0.reuse ;  /* 0x00000003b1b17223 */ /* 0x180fe20000010800 */
[----:B------:R-:W-:Y:S01]  /*18050*/  FSEL R162, R162, -INF , !P5 ;  /* 0xff800000a2a27808 */ /* 0x000fe20006800000 */
[-CC-:B------:R-:W-:Y:S01]  /*18060*/  FFMA.FTZ R180, R180, R3.reuse, -R0.reuse ;  /* 0x00000003b4b47223 */ /* 0x180fe20000010800 */
[----:B------:R-:W-:Y:S01]  /*18070*/  ISETP.LT.OR P6, PT, R187, 0x1a, P6 ;  /* 0x0000001abb00780c */ /* 0x000fe200037c1670 */
[----:B------:R-:W-:Y:S01]  /*18080*/  FFMA.FTZ R181, R181, R3, -R0 ;  /* 0x00000003b5b57223 */ /* 0x000fe20000010800 */
[----:B------:R-:W-:Y:S01]  /*18090*/  ISETP.GT.AND P5, PT, R188, 0x18, P4 ;  /* 0x00000018bc00780c */ /* 0x000fe200027a4270 */
[----:B------:R-:W-:Y:S01]  /*180a0*/  MUFU.EX2 R152, R152 ;  /* 0x0000009800987308 */ /* 0x000fe20000000800 */
[----:B------:R-:W-:-:S02]  /*180b0*/  FSEL R167, R167, -INF , !P6 ;  /* 0xff800000a7a77808 */ /* 0x000fc40007000000 */
[----:B------:R-:W-:Y:S02]  /*180c0*/  ISETP.GT.AND P6, PT, R188, 0x21, P4 ;  /* 0x00000021bc00780c */ /* 0x000fe400027c4270 */
[C---:B------:R-:W-:Y:S02]  /*180d0*/  ISETP.LT.OR P5, PT, R187.reuse, 0x19, P5 ;  /* 0x00000019bb00780c */ /* 0x040fe40002fa1670 */
[----:B------:R-:W-:Y:S01]  /*180e0*/  ISETP.LT.OR P6, PT, R187, 0x22, P6 ;  /* 0x00000022bb00780c */ /* 0x000fe200037c1670 */
[----:B------:R-:W0:Y:S01]  /*180f0*/  MUFU.EX2 R0, R2 ;  /* 0x0000000200007308 */ /* 0x000e220000000800 */
[----:B------:R-:W-:Y:S02]  /*18100*/  FSEL R166, R166, -INF , !P5 ;  /* 0xff800000a6a67808 */ /* 0x000fe40006800000 */
[----:B------:R-:W-:Y:S02]  /*18110*/  FSEL R171, R171, -INF , !P6 ;  /* 0xff800000abab7808 */ /* 0x000fe40007000000 */
[----:B------:R-:W-:-:S02]  /*18120*/  ISETP.GT.AND P6, PT, R188, 0x29, P4 ;  /* 0x00000029bc00780c */ /* 0x000fc400027c4270 */
[C---:B------:R-:W-:Y:S01]  /*18130*/  ISETP.GT.AND P5, PT, R188.reuse, 0x20, P4 ;  /* 0x00000020bc00780c */ /* 0x040fe200027a4270 */
[----:B------:R-:W1:Y:S01]  /*18140*/  MUFU.EX2 R153, R153 ;  /* 0x0000009900997308 */ /* 0x000e620000000800 */
[C---:B------:R-:W-:Y:S02]  /*18150*/  ISETP.LT.OR P6, PT, R187.reuse, 0x2a, P6 ;  /* 0x0000002abb00780c */ /* 0x040fe400037c1670 */
[----:B------:R-:W-:Y:S02]  /*18160*/  ISETP.LT.OR P5, PT, R187, 0x21, P5 ;  /* 0x00000021bb00780c */ /* 0x000fe40002fa1670 */
[----:B------:R-:W-:Y:S02]  /*18170*/  FSEL R175, R175, -INF , !P6 ;  /* 0xff800000afaf7808 */ /* 0x000fe40007000000 */
[----:B------:R-:W-:Y:S01]  /*18180*/  ISETP.GT.AND P6, PT, R188, RZ, P4 ;  /* 0x000000ffbc00720c */ /* 0x000fe200027c4270 */
[----:B------:R-:W3:Y:S01]  /*18190*/  MUFU.EX2 R156, R156 ;  /* 0x0000009c009c7308 */ /* 0x000ee20000000800 */
[----:B------:R-:W-:Y:S01]  /*181a0*/  FSEL R170, R170, -INF , !P5 ;  /* 0xff800000aaaa7808 */ /* 0x000fe20006800000 */
[----:B0-----:R-:W-:Y:S01]  /*181b0*/  FFMA.FTZ R2, R0, R228, R152 ;  /* 0x000000e400027223 */ /* 0x001fe20000010098 */
[----:B------:R-:W-:-:S02]  /*181c0*/  ISETP.LT.OR P6, PT, R187, 0x1, P6 ;  /* 0x00000001bb00780c */ /* 0x000fc400037c1670 */
[----:B------:R-:W-:Y:S02]  /*181d0*/  ISETP.GT.AND P5, PT, R188, 0x28, P4 ;  /* 0x00000028bc00780c */ /* 0x000fe400027a4270 */
[----:B------:R-:W-:Y:S01]  /*181e0*/  FSEL R154, R154, -INF , !P6 ;  /* 0xff8000009a9a7808 */ /* 0x000fe20007000000 */
[----:B------:R-:W0:Y:S01]  /*181f0*/  MUFU.EX2 R157, R157 ;  /* 0x0000009d009d7308 */ /* 0x000e220000000800 */
[----:B------:R-:W-:Y:S01]  /*18200*/  ISETP.LT.OR P5, PT, R187, 0x29, P5 ;  /* 0x00000029bb00780c */ /* 0x000fe20002fa1670 */
[----:B-1----:R-:W-:Y:S01]  /*18210*/  FADD.FTZ R2, R153, R2 ;  /* 0x0000000299027221 */ /* 0x002fe20000010000 */
[----:B------:R-:W-:Y:S02]  /*18220*/  FMNMX.FTZ R5, R154, R4, !PT ;  /* 0x000000049a057209 */ /* 0x000fe40007810000 */
[----:B------:R-:W-:Y:S02]  /*18230*/  FSEL R174, R174, -INF , !P5 ;  /* 0xff800000aeae7808 */ /* 0x000fe40006800000 */
[----:B------:R-:W-:Y:S01]  /*18240*/  FMNMX.FTZ R5, R155, R5, !PT ;  /* 0x000000059b057209 */ /* 0x000fe20007810000 */
[----:B------:R-:W1:Y:S01]  /*18250*/  MUFU.EX2 R160, R160 ;  /* 0x000000a000a07308 */ /* 0x000e620000000800 */
[----:B------:R-:W-:Y:S01]  /*18260*/  ISETP.GT.AND P5, PT, R188, 0x30, P4 ;  /* 0x00000030bc00780c */ /* 0x000fe200027a4270 */
[----:B---3--:R-:W-:Y:S01]  /*18270*/  FADD.FTZ R2, R156, R2 ;  /* 0x000000029c027221 */ /* 0x008fe20000010000 */
[----:B------:R-:W-:-:S02]  /*18280*/  FMNMX.FTZ R5, R158, R5, !PT ;  /* 0x000000059e057209 */ /* 0x000fc40007810000 */
[----:B------:R-:W-:Y:S02]  /*18290*/  ISETP.LT.OR P5, PT, R187, 0x31, P5 ;  /* 0x00000031bb00780c */ /* 0x000fe40002fa1670 */
[----:B------:R-:W-:Y:S01]  /*182a0*/  FMNMX.FTZ R5, R159, R5, !PT ;  /* 0x000000059f057209 */ /* 0x000fe20007810000 */
[----:B------:R-:W3:Y:S01]  /*182b0*/  MUFU.EX2 R161, R161 ;  /* 0x000000a100a17308 */ /* 0x000ee20000000800 */
[----:B------:R-:W-:Y:S01]  /*182c0*/  FSEL R178, R178, -INF , !P5 ;  /* 0xff800000b2b27808 */ /* 0x000fe20006800000 */
[----:B0-----:R-:W-:Y:S01]  /*182d0*/  FADD.FTZ R2, R157, R2 ;  /* 0x000000029d027221 */ /* 0x001fe20000010000 */
[----:B------:R-:W-:Y:S02]  /*182e0*/  FMNMX.FTZ R5, R162, R5, !PT ;  /* 0x00000005a2057209 */ /* 0x000fe40007810000 */
[C---:B------:R-:W-:Y:S02]  /*182f0*/  ISETP.GT.AND P5, PT, R188.reuse, 0x31, P4 ;  /* 0x00000031bc00780c */ /* 0x040fe400027a4270 */
[----:B------:R-:W-:Y:S01]  /*18300*/  FMNMX.FTZ R5, R163, R5, !PT ;  /* 0x00000005a3057209 */ /* 0x000fe20007810000 */
[----:B------:R-:W-:Y:S01]  /*18310*/  MUFU.EX2 R164, R164 ;  /* 0x000000a400a47308 */ /* 0x000fe20000000800 */
[----:B------:R-:W-:Y:S01]  /*18320*/  ISETP.GT.AND P6, PT, R188, 0x38, P4 ;  /* 0x00000038bc00780c */ /* 0x000fe200027c4270 */
[----:B-1----:R-:W-:Y:S01]  /*18330*/  FADD.FTZ R2, R160, R2 ;  /* 0x00000002a0027221 */ /* 0x002fe20000010000 */
[----:B------:R-:W-:-:S02]  /*18340*/  FMNMX.FTZ R5, R166, R5, !PT ;  /* 0x00000005a6057209 */ /* 0x000fc40007810000 */
[----:B------:R-:W-:Y:S02]  /*18350*/  ISETP.LT.OR P5, PT, R187, 0x32, P5 ;  /* 0x00000032bb00780c */ /* 0x000fe40002fa1670 */
[----:B------:R-:W-:Y:S01]  /*18360*/  FMNMX.FTZ R5, R167, R5, !PT ;  /* 0x00000005a7057209 */ /* 0x000fe20007810000 */
[----:B------:R-:W0:Y:S01]  /*18370*/  MUFU.EX2 R189, R189 ;  /* 0x000000bd00bd7308 */ /* 0x000e220000000800 */
[----:B------:R-:W-:Y:S01]  /*18380*/  ISETP.GT.AND P4, PT, R188, 0x39, P4 ;  /* 0x00000039bc00780c */ /* 0x000fe20002784270 */
[----:B---3--:R-:W-:Y:S01]  /*18390*/  FADD.FTZ R2, R161, R2 ;  /* 0x00000002a1027221 */ /* 0x008fe20000010000 */
[----:B------:R-:W-:Y:S02]  /*183a0*/  FMNMX.FTZ R5, R170, R5, !PT ;  /* 0x00000005aa057209 */ /* 0x000fe40007810000 */
[----:B------:R-:W-:Y:S02]  /*183b0*/  ISETP.LT.OR P6, PT, R187, 0x39, P6 ;  /* 0x00000039bb00780c */ /* 0x000fe400037c1670 */
[----:B------:R-:W-:Y:S01]  /*183c0*/  FMNMX.FTZ R5, R171, R5, !PT ;  /* 0x00000005ab057209 */ /* 0x000fe20007810000 */
[----:B------:R-:W-:Y:S01]  /*183d0*/  MUFU.EX2 R168, R168 ;  /* 0x000000a800a87308 */ /* 0x000fe20000000800 */
[----:B------:R-:W-:-:S02]  /*183e0*/  FSEL R179, R179, -INF , !P5 ;  /* 0xff800000b3b37808 */ /* 0x000fc40006800000 */
[----:B------:R-:W-:Y:S02]  /*183f0*/  FMNMX.FTZ R5, R174, R5, !PT ;  /* 0x00000005ae057209 */ /* 0x000fe40007810000 */
[----:B------:R-:W-:Y:S02]  /*18400*/  ISETP.LT.OR P4, PT, R187, 0x3a, P4 ;  /* 0x0000003abb00780c */ /* 0x000fe40002781670 */
[----:B------:R-:W-:Y:S01]  /*18410*/  FMNMX.FTZ R5, R175, R5, !PT ;  /* 0x00000005af057209 */ /* 0x000fe20007810000 */
[----:B------:R-:W1:Y:S01]  /*18420*/  MUFU.EX2 R169, R169 ;  /* 0x000000a900a97308 */ /* 0x000e620000000800 */
[----:B------:R-:W-:Y:S02]  /*18430*/  FSEL R182, R182, -INF , !P6 ;  /* 0xff800000b6b67808 */ /* 0x000fe40007000000 */
[----:B------:R-:W-:Y:S02]  /*18440*/  FMNMX.FTZ R5, R178, R5, !PT ;  /* 0x00000005b2057209 */ /* 0x000fe40007810000 */
[----:B------:R-:W-:-:S02]  /*18450*/  FSEL R183, R183, -INF , !P4 ;  /* 0xff800000b7b77808 */ /* 0x000fc40006000000 */
[----:B------:R-:W-:Y:S01]  /*18460*/  FMNMX.FTZ R5, R179, R5, !PT ;  /* 0x00000005b3057209 */ /* 0x000fe20007810000 */
[----:B------:R-:W-:Y:S01]  /*18470*/  MUFU.EX2 R172, R172 ;  /* 0x000000ac00ac7308 */ /* 0x000fe20000000800 */
[----:B------:R-:W-:Y:S02]  /*18480*/  F2FP.BF16.F32.PACK_AB R196, R153, R152 ;  /* 0x0000009899c4723e */ /* 0x000fe400000010ff */
[----:B------:R-:W-:Y:S02]  /*18490*/  FMNMX.FTZ R5, R182, R5, !PT ;  /* 0x00000005b6057209 */ /* 0x000fe40007810000 */
[----:B0-----:R-:W-:Y:S02]  /*184a0*/  F2FP.BF16.F32.PACK_AB R194, R189, R164 ;  /* 0x000000a4bdc2723e */ /* 0x001fe400000010ff */
[----:B------:R-:W-:Y:S01]  /*184b0*/  FMNMX.FTZ R5, R183, R5, !PT ;  /* 0x00000005b7057209 */ /* 0x000fe20007810000 */
[----:B------:R-:W0:Y:S01]  /*184c0*/  MUFU.EX2 R173, R173 ;  /* 0x000000ad00ad7308 */ /* 0x000e220000000800 */
[----:B------:R-:W-:-:S02]  /*184d0*/  F2FP.BF16.F32.PACK_AB R198, R157, R156 ;  /* 0x0000009c9dc6723e */ /* 0x000fc400000010ff */
[----:B------:R-:W-:Y:S01]  /*184e0*/  F2FP.BF16.F32.PACK_AB R192, R161, R160 ;  /* 0x000000a0a1c0723e */ /* 0x000fe200000010ff */
[----:B------:R-:W3:Y:S01]  /*184f0*/  SHFL.BFLY PT, R22, R5, 0x2, 0x1f ;  /* 0x0c401f0005167f89 */ /* 0x000ee200000e0000 */
[----:B-1----:R-:W-:-:S03]  /*18500*/  F2FP.BF16.F32.PACK_AB R188, R169, R168 ;  /* 0x000000a8a9bc723e */ /* 0x002fc600000010ff */
[----:B------:R-:W-:Y:S08]  /*18510*/  MUFU.EX2 R176, R176 ;  /* 0x000000b000b07308 */ /* 0x000ff00000000800 */
[----:B------:R-:W1:Y:S01]  /*18520*/  MUFU.EX2 R177, R177 ;  /* 0x000000b100b17308 */ /* 0x000e620000000800 */
[----:B0-----:R-:W-:-:S07]  /*18530*/  F2FP.BF16.F32.PACK_AB R190, R173, R172 ;  /* 0x000000acadbe723e */ /* 0x001fce00000010ff */
[----:B------:R-:W-:Y:S01]  /*18540*/  MUFU.EX2 R180, R180 ;  /* 0x000000b400b47308 */ /* 0x000fe20000000800 */
[----:B---3--:R-:W-:-:S07]  /*18550*/  FMNMX.FTZ R5, R5, R22, !PT ;  /* 0x0000001605057209 */ /* 0x008fce0007810000 */
[----:B------:R-:W0:Y:S01]  /*18560*/  MUFU.EX2 R181, R181 ;  /* 0x000000b500b57308 */ /* 0x000e220000000800 */
[----:B------:R-:W3:Y:S01]  /*18570*/  SHFL.BFLY PT, R152, R5, 0x1, 0x1f ;  /* 0x0c201f0005987f89 */ /* 0x000ee200000e0000 */
[----:B-1----:R-:W-:Y:S02]  /*18580*/  F2FP.BF16.F32.PACK_AB R184, R177, R176 ;  /* 0x000000b0b1b8723e */ /* 0x002fe400000010ff */
[----:B0-----:R-:W-:Y:S02]  /*18590*/  F2FP.BF16.F32.PACK_AB R186, R181, R180 ;  /* 0x000000b4b5ba723e */ /* 0x001fe400000010ff */
[----:B---3--:R-:W-:-:S04]  /*185a0*/  FMNMX.FTZ R152, R5, R152, !PT ;  /* 0x0000009805987209 */ /* 0x008fc80007810000 */
[C---:B------:R-:W-:Y:S01]  /*185b0*/  FSETP.NEU.FTZ.AND P4, PT, R152.reuse, -INF , PT ;  /* 0xff8000009800780b */ /* 0x040fe20003f9d000 */
[----:B------:R-:W-:-:S03]  /*185c0*/  FMUL.FTZ R5, R152, R3 ;  /* 0x0000000398057220 */ /* 0x000fc60000410000 */
[----:B------:R-:W-:Y:S02]  /*185d0*/  FSEL R22, R152, RZ, P4 ;  /* 0x000000ff98167208 */ /* 0x000fe40002000000 */
[----:B------:R-:W-:Y:S02]  /*185e0*/  FSEL R5, R5, RZ, P4 ;  /* 0x000000ff05057208 */ /* 0x000fe40002000000 */
[----:B--2---:R-:W-:Y:S01]  /*185f0*/  ISETP.GT.AND P4, PT, R23, R219, PT ;  /* 0x000000db1700720c */ /* 0x004fe20003f84270 */
[----:B------:R-:W-:Y:S01]  /*18600*/  FADD.FTZ R22, -R22, R4 ;  /* 0x0000000416167221 */ /* 0x000fe20000010100 */
[----:B------:R-:W-:Y:S01]  /*18610*/  FADD.FTZ R4, R164, R2 ;  /* 0x00000002a4047221 */ /* 0x000fe20000010000 */
[-CC-:B------:R-:W-:Y:S01]  /*18620*/  FFMA.FTZ R154, R154, R3.reuse, -R5.reuse ;  /* 0x000000039a9a7223 */ /* 0x180fe20000010805 */
[-CC-:B------:R-:W-:Y:S01]  /*18630*/  FFMA.FTZ R155, R155, R3.reuse, -R5.reuse ;  /* 0x000000039b9b7223 */ /* 0x180fe20000010805 */
[-C--:B------:R-:W-:Y:S01]  /*18640*/  FMUL.FTZ R22, R22, R3.reuse ;  /* 0x0000000316167220 */ /* 0x080fe20000410000 */
[-CC-:B------:R-:W-:Y:S01]  /*18650*/  FFMA.FTZ R158, R158, R3.reuse, -R5.reuse ;  /* 0x000000039e9e7223 */ /* 0x180fe20000010805 */
[-CC-:B------:R-:W-:Y:S01]  /*18660*/  FFMA.FTZ R159, R159, R3.reuse, -R5.reuse ;  /* 0x000000039f9f7223 */ /* 0x180fe20000010805 */
[-CC-:B------:R-:W-:Y:S01]  /*18670*/  FFMA.FTZ R162, R162, R3.reuse, -R5.reuse ;  /* 0x00000003a2a27223 */ /* 0x180fe20000010805 */
[----:B------:R-:W-:Y:S01]  /*18680*/  MUFU.EX2 R154, R154 ;  /* 0x0000009a009a7308 */ /* 0x000fe20000000800 */
[-CC-:B------:R-:W-:Y:S01]  /*18690*/  FFMA.FTZ R163, R163, R3.reuse, -R5.reuse ;  /* 0x00000003a3a37223 */ /* 0x180fe20000010805 */
[-CC-:B------:R-:W-:Y:S01]  /*186a0*/  FFMA.FTZ R166, R166, R3.reuse, -R5.reuse ;  /* 0x00000003a6a67223 */ /* 0x180fe20000010805 */
[-CC-:B------:R-:W-:Y:S01]  /*186b0*/  FFMA.FTZ R167, R167, R3.reuse, -R5.reuse ;  /* 0x00000003a7a77223 */ /* 0x180fe20000010805 */
[-CC-:B------:R-:W-:Y:S01]  /*186c0*/  FFMA.FTZ R170, R170, R3.reuse, -R5.reuse ;  /* 0x00000003aaaa7223 */ /* 0x180fe20000010805 */
[-CC-:B------:R-:W-:Y:S01]  /*186d0*/  FFMA.FTZ R171, R171, R3.reuse, -R5.reuse ;  /* 0x00000003abab7223 */ /* 0x180fe20000010805 */
[-CC-:B------:R-:W-:Y:S01]  /*186e0*/  FFMA.FTZ R174, R174, R3.reuse, -R5.reuse ;  /* 0x00000003aeae7223 */ /* 0x180fe20000010805 */
[-CC-:B------:R-:W-:Y:S01]  /*186f0*/  FFMA.FTZ R175, R175, R3.reuse, -R5.reuse ;  /* 0x00000003afaf7223 */ /* 0x180fe20000010805 */
[----:B------:R0:W1:Y:S01]  /*18700*/  MUFU.EX2 R2, R22 ;  /* 0x0000001600027308 */ /* 0x0000620000000800 */
[-CC-:B------:R-:W-:Y:S01]  /*18710*/  FFMA.FTZ R178, R178, R3.reuse, -R5.reuse ;  /* 0x00000003b2b27223 */ /* 0x180fe20000010805 */
[----:B------:R-:W-:Y:S01]  /*18720*/  FADD.FTZ R4, R189, R4 ;  /* 0x00000004bd047221 */ /* 0x000fe20000010000 */
[-CC-:B------:R-:W-:Y:S01]  /*18730*/  FFMA.FTZ R179, R179, R3.reuse, -R5.reuse ;  /* 0x00000003b3b37223 */ /* 0x180fe20000010805 */
[-CC-:B------:R-:W-:Y:S01]  /*18740*/  FFMA.FTZ R182, R182, R3.reuse, -R5.reuse ;  /* 0x00000003b6b67223 */ /* 0x180fe20000010805 */
[----:B------:R-:W-:Y:S01]  /*18750*/  FFMA.FTZ R5, R183, R3, -R5 ;  /* 0x00000003b7057223 */ /* 0x000fe20000010805 */
[----:B------:R-:W-:Y:S01]  /*18760*/  FADD.FTZ R4, R168, R4 ;  /* 0x00000004a8047221 */ /* 0x000fe20000010000 */
[----:B------:R-:W-:Y:S01]  /*18770*/  VIADD R23, R23, 0xffffffff ;  /* 0xffffffff17177836 */ /* 0x000fe20000000000 */
[----:B------:R-:W2:Y:S01]  /*18780*/  MUFU.EX2 R155, R155 ;  /* 0x0000009b009b7308 */ /* 0x000ea20000000800 */
[----:B------:R-:W-:-:S02]  /*18790*/  IMAD.MOV.U32 R219, RZ, RZ, R230 ;  /* 0x000000ffffdb7224 */ /* 0x000fc400078e00e6 */
[----:B------:R-:W-:Y:S01]  /*187a0*/  FADD.FTZ R4, R169, R4 ;  /* 0x00000004a9047221 */ /* 0x000fe20000010000 */
[----:B0-----:R-:W-:-:S03]  /*187b0*/  IMAD.MOV.U32 R22, RZ, RZ, R231 ;  /* 0x000000ffff167224 */ /* 0x001fc600078e00e7 */
[----:B------:R-:W-:Y:S01]  /*187c0*/  FADD.FTZ R4, R172, R4 ;  /* 0x00000004ac047221 */ /* 0x000fe20000010000 */
[----:B------:R-:W0:Y:S01]  /*187d0*/  MUFU.EX2 R158, R158 ;  /* 0x0000009e009e7308 */ /* 0x000e220000000800 */
[----:B-1----:R-:W-:Y:S02]  /*187e0*/  FFMA.FTZ R227, R2, R227, R154 ;  /* 0x000000e302e37223 */ /* 0x002fe4000001009a */
[----:B------:R-:W-:-:S04]  /*187f0*/  FADD.FTZ R4, R173, R4 ;  /* 0x00000004ad047221 */ /* 0x000fc80000010000 */
[----:B------:R-:W-:Y:S01]  /*18800*/  FADD.FTZ R4, R176, R4 ;  /* 0x00000004b0047221 */ /* 0x000fe20000010000 */
[----:B------:R-:W1:Y:S01]  /*18810*/  MUFU.EX2 R159, R159 ;  /* 0x0000009f009f7308 */ /* 0x000e620000000800 */
[----:B--2---:R-:W-:Y:S02]  /*18820*/  FADD.FTZ R227, R155, R227 ;  /* 0x000000e39be37221 */ /* 0x004fe40000010000 */
[----:B------:R-:W-:Y:S01]  /*18830*/  FADD.FTZ R4, R177, R4 ;  /* 0x00000004b1047221 */ /* 0x000fe20000010000 */
[----:B------:R-:W-:-:S03]  /*18840*/  F2FP.BF16.F32.PACK_AB R197, R155, R154 ;  /* 0x0000009a9bc5723e */ /* 0x000fc600000010ff */
[----:B------:R-:W-:Y:S01]  /*18850*/  FADD.FTZ R4, R180, R4 ;  /* 0x00000004b4047221 */ /* 0x000fe20000010000 */
[----:B------:R-:W2:Y:S01]  /*18860*/  MUFU.EX2 R162, R162 ;  /* 0x000000a200a27308 */ /* 0x000ea20000000800 */
[----:B0-----:R-:W-:Y:S02]  /*18870*/  FADD.FTZ R227, R158, R227 ;  /* 0x000000e39ee37221 */ /* 0x001fe40000010000 */
[----:B------:R-:W-:Y:S01]  /*18880*/  FADD.FTZ R228, R181, R4 ;  /* 0x00000004b5e47221 */ /* 0x000fe20000010000 */
[----:B------:R-:W-:-:S04]  /*18890*/  IMAD.MOV.U32 R4, RZ, RZ, R152 ;  /* 0x000000ffff047224 */ /* 0x000fc800078e0098 */
[----:B------:R-:W0:Y:S01]  /*188a0*/  MUFU.EX2 R163, R163 ;  /* 0x000000a300a37308 */ /* 0x000e220000000800 */
[C---:B-1----:R-:W-:Y:S01]  /*188b0*/  FADD.FTZ R227, R159.reuse, R227 ;  /* 0x000000e39fe37221 */ /* 0x042fe20000010000 */
[----:B------:R-:W-:-:S06]  /*188c0*/  F2FP.BF16.F32.PACK_AB R199, R159, R158 ;  /* 0x0000009e9fc7723e */ /* 0x000fcc00000010ff */
        /* <DEDUP_REMOVED lines=24> */
[----:B------:R-:W-:-:S03]  /*18a50*/  F2FP.BF16.F32.PACK_AB R185, R179, R178 ;  /* 0x000000b2b3b9723e */ /* 0x000fc600000010ff */
[----:B0-----:R-:W-:-:S04]  /*18a60*/  FADD.FTZ R227, R182, R227 ;  /* 0x000000e3b6e37221 */ /* 0x001fc80000010000 */
[C---:B-1----:R-:W-:Y:S01]  /*18a70*/  FADD.FTZ R227, R5.reuse, R227 ;  /* 0x000000e305e37221 */ /* 0x042fe20000010000 */
[----:B------:R-:W-:Y:S01]  /*18a80*/  F2FP.BF16.F32.PACK_AB R187, R5, R182 ;  /* 0x000000b605bb723e */ /* 0x000fe200000010ff */
[----:B------:R-:W-:Y:S01]  /*18a90*/  IMAD.MOV.U32 R5, RZ, RZ, R165 ;  /* 0x000000ffff057224 */ /* 0x000fe200078e00a5 */
[----:B------:R-:W-:Y:S06]  /*18aa0*/  @P4 BRA `(.L_x_1975) ;  /* 0xffffffd000f84947 */ /* 0x000fec000383ffff */
[----:B------:R-:W-:Y:S05]  /*18ab0*/  BSYNC B1 ;  /* 0x0000000000017941 */ /* 0x000fea0003800000 */
.L_x_1956:
[----:B------:R-:W-:Y:S02]  /*18ac0*/  IMAD.MOV.U32 R4, RZ, RZ, R152 ;  /* 0x000000ffff047224 */ /* 0x000fe400078e0098 */
[----:B------:R-:W-:Y:S02]  /*18ad0*/  IMAD.MOV.U32 R5, RZ, RZ, R165 ;  /* 0x000000ffff057224 */ /* 0x000fe400078e00a5 */
[----:B------:R-:W-:Y:S02]  /*18ae0*/  IMAD.MOV.U32 R22, RZ, RZ, R231 ;  /* 0x000000ffff167224 */ /* 0x000fe400078e00e7 */
[----:B------:R-:W-:-:S07]  /*18af0*/  IMAD.MOV.U32 R219, RZ, RZ, R230 ;  /* 0x000000ffffdb7224 */ /* 0x000fce00078e00e6 */
.L_x_1955:
[----:B------:R-:W-:Y:S05]  /*18b00*/  BSYNC B0 ;  /* 0x0000000000007941 */ /* 0x000fea0003800000 */
.L_x_1954:
[----:B------:R-:W2:Y:S01]  /*18b10*/  LDL R153, [R1+0x2c] ;  /* 0x00002c0001997983 */ /* 0x000ea20000100800 */
[----:B------:R-:W0:Y:S08]  /*18b20*/  LDC R152, c[0x0][0x448] ;  /* 0x00011200ff987b82 */ /* 0x000e300000000800 */
[----:B------:R-:W1:Y:S01]  /*18b30*/  LDC R155, c[0x0][0x9e4] ;  /* 0x00027900ff9b7b82 */ /* 0x000e620000000800 */
[----:B0-----:R-:W-:-:S02]  /*18b40*/  ISETP.NE.AND P5, PT, R152, 0x1, PT ;  /* 0x000000019800780c */ /* 0x001fc40003fa5270 */
[----:B-1----:R-:W-:-:S11]  /*18b50*/  ISETP.GE.AND P6, PT, R155, 0x1, PT ;  /* 0x000000019b00780c */ /* 0x002fd60003fc6270 */
[----:B------:R-:W0:Y:S08]  /*18b60*/  @P5 LDC R154, c[0x0][0x44c] ;  /* 0x00011300ff9a5b82 */ /* 0x000e300000000800 */
[----:B------:R-:W1:Y:S01]  /*18b70*/  @P5 LDC R152, c[0x0][0x450] ;  /* 0x00011400ff985b82 */ /* 0x000e620000000800 */
[----:B--2---:R-:W-:-:S04]  /*18b80*/  VIADD R153, R153, 0x7f ;  /* 0x0000007f99997836 */ /* 0x004fc80000000000 */
[----:B0-----:R-:W-:-:S05]  /*18b90*/  @P5 IMAD.HI.U32 R154, R153, R154, RZ ;  /* 0x0000009a999a5227 */ /* 0x001fca00078e00ff */
[----:B-1----:R-:W-:Y:S02]  /*18ba0*/  @P5 SHF.R.U32.HI R153, RZ, R152, R154 ;  /* 0x00000098ff995219 */ /* 0x002fe4000001169a */
[----:B------:R-:W-:-:S05]  /*18bb0*/  IADD3 R152, R221, 0x1, -R220 ;  /* 0x00000001dd987810 */ /* 0x000fca0007ffe8dc */
[----:B------:R-:W-:-:S04]  /*18bc0*/  IMAD.IADD R153, R152, 0x1, R153 ;  /* 0x0000000198997824 */ /* 0x000fc800078e0299 */
[----:B------:R-:W-:Y:S01]  /*18bd0*/  IMAD.IADD R232, R153, 0x1, -R232 ;  /* 0x0000000199e87824 */ /* 0x000fe200078e0ae8 */
[----:B------:R-:W-:Y:S06]  /*18be0*/  @!P6 BRA `(.L_x_1976) ;  /* 0x000000000048e947 */ /* 0x000fec0003800000 */
[----:B------:R-:W-:Y:S01]  /*18bf0*/  IMAD.MOV.U32 R154, RZ, RZ, R153 ;  /* 0x000000ffff9a7224 */ /* 0x000fe200078e0099 */
[----:B------:R-:W-:Y:S04]  /*18c00*/  BSSY B0, `(.L_x_1977) ;  /* 0x000000e000007945 */ /* 0x000fe80003800000 */
        /* <DEDUP_REMOVED lines=9> */
.L_x_1978:
[----:B------:R-:W-:-:S13]  /*18ca0*/  ISETP.NE.AND P2, PT, R155, 0x1, PT ;  /* 0x000000019b00780c */ /* 0x000fda0003f45270 */
[----:B------:R-:W0:Y:S02]  /*18cb0*/  @P2 LDC.64 R152, c[0x0][0x9e8] ;  /* 0x00027a00ff982b82 */ /* 0x000e240000000a00 */
[----:B0-----:R-:W-:-:S05]  /*18cc0*/  @P2 IMAD.HI.U32 R152, R154, R152, RZ ;  /* 0x000000989a982227 */ /* 0x001fca00078e00ff */
[----:B------:R-:W-:-:S07]  /*18cd0*/  @P2 SHF.R.U32.HI R154, RZ, R153, R152 ;  /* 0x00000099ff9a2219 */ /* 0x000fce0000011698 */
.L_x_1979:
[----:B------:R-:W-:Y:S05]  /*18ce0*/  BSYNC B0 ;  /* 0x0000000000007941 */ /* 0x000fea0003800000 */
.L_x_1977:
[----:B------:R-:W-:-:S05]  /*18cf0*/  IMAD R154, R154, R155, RZ ;  /* 0x0000009b9a9a7224 */ /* 0x000fca00078e02ff */
[----:B------:R-:W-:-:S07]  /*18d00*/  VIMNMX R232, R232, R154, !PT ;  /* 0x0000009ae8e87248 */ /* 0x000fce0007fe0100 */
.L_x_1976:
[----:B------:R-:W2:Y:S01]  /*18d10*/  LDL R153, [R1+0x4c] ;  /* 0x00004c0001997983 */ /* 0x000ea20000100800 */
[----:B------:R-:W-:Y:S01]  /*18d20*/  VIADD R232, R232, 0x3f ;  /* 0x0000003fe8e87836 */ /* 0x000fe20000000000 */
[----:B------:R-:W-:Y:S04]  /*18d30*/  BSSY B0, `(.L_x_1980) ;  /* 0x0000222000007945 */ /* 0x000fe80003800000 */
[----:B------:R-:W-:-:S04]  /*18d40*/  SHF.R.S32.HI R152, RZ, 0x1f, R232 ;  /* 0x0000001fff987819 */ /* 0x000fc800000114e8 */
[----:B------:R-:W-:-:S04]  /*18d50*/  LEA.HI R152, R152, R232, RZ, 0x6 ;  /* 0x000000e898987211 */ /* 0x000fc800078f30ff */
[----:B------:R-:W-:-:S04]  /*18d60*/  SHF.R.S32.HI R152, RZ, 0x6, R152 ;  /* 0x00000006ff987819 */ /* 0x000fc80000011498 */
[----:B--2---:R-:W-:-:S04]  /*18d70*/  VIMNMX R153, R153, R152, !PT ;  /* 0x0000009899997248 */ /* 0x004fc80007fe0100 */
[----:B------:R-:W-:Y:S01]  /*18d80*/  ISETP.GE.AND P2, PT, R23, R153, PT ;  /* 0x000000991700720c */ /* 0x000fe20003f46270 */
[----:B------:R0:W-:-:S12]  /*18d90*/  STL [R1+0x34], R153 ;  /* 0x0000349901007387 */ /* 0x0001d80000100800 */
[----:B0-----:R-:W-:Y:S05]  /*18da0*/  @!P2 BRA `(.L_x_1981) ;  /* 0x000000200068a947 */ /* 0x001fea0003800000 */
[----:B------:R-:W-:Y:S01]  /*18db0*/  BSSY B1, `(.L_x_1982) ;  /* 0x0000218000017945 */ /* 0x000fe20003800000 */
[----:B------:R-:W-:Y:S02]  /*18dc0*/  IMAD.MOV.U32 R232, RZ, RZ, R23 ;  /* 0x000000ffffe87224 */ /* 0x000fe400078e0017 */
[----:B------:R-:W-:Y:S02]  /*18dd0*/  IMAD.MOV.U32 R231, RZ, RZ, R4 ;  /* 0x000000ffffe77224 */ /* 0x000fe400078e0004 */
[----:B------:R-:W-:Y:S02]  /*18de0*/  IMAD.MOV.U32 R230, RZ, RZ, R5 ;  /* 0x000000ffffe67224 */ /* 0x000fe400078e0005 */
[----:B------:R-:W-:Y:S02]  /*18df0*/  IMAD.MOV.U32 R23, RZ, RZ, R219 ;  /* 0x000000ffff177224 */ /* 0x000fe400078e00db */
[----:B------:R-:W-:-:S07]  /*18e00*/  IMAD.MOV.U32 R236, RZ, RZ, R22 ;  /* 0x000000ffffec7224 */ /* 0x000fce00078e0016 */
.L_x_1993:
[----:B------:R-:W-:-:S05]  /*18e10*/  VIADD R22, R236, 0x1 ;  /* 0x00000001ec167836 */ /* 0x000fca0000000000 */
[----:B------:R-:W-:-:S04]  /*18e20*/  ISETP.NE.AND P2, PT, R22, 0x2, PT ;  /* 0x000000021600780c */ /* 0x000fc80003f45270 */
[----:B------:R-:W-:Y:S02]  /*18e30*/  SEL R219, RZ, 0x1, P2 ;  /* 0x00000001ffdb7807 */ /* 0x000fe40001000000 */
[----:B------:R-:W-:Y:S02]  /*18e40*/  SEL R22, R22, RZ, P2 ;  /* 0x000000ff16167207 */ /* 0x000fe40001000000 */
[----:B------:R-:W-:Y:S01]  /*18e50*/  LOP3.LUT R219, R23, R219, RZ, 0x3c, !PT ;  /* 0x000000db17db7212 */ /* 0x000fe200078e3cff */
[----:B------:R-:W-:Y:S06]  /*18e60*/  @!P0 BRA `(.L_x_1983) ;  /* 0x0000000000048947 */ /* 0x000fec0003800000 */
[----:B------:R-:W-:Y:S01]  /*18e70*/  BPT.TRAP 0x1 ;  /* 0x000000040000795c */ /* 0x000fe20000300000 */
.L_x_1983:
[----:B------:R-:W-:Y:S01]  /*18e80*/  IMAD R5, R22, 0x8, R16 ;  /* 0x0000000816057824 */ /* 0x000fe200078e0210 */
[----:B------:R-:W-:-:S04]  /*18e90*/  SHF.L.U32 R153, R219, 0x1f, RZ ;  /* 0x0000001fdb997819 */ /* 0x000fc800000006ff */
[----:B------:R0:W1:Y:S01]  /*18ea0*/  SYNCS.PHASECHK.TRANS64.TRYWAIT P2, [R5+URZ+0x30830], R153 ;  /* 0x03083099050075a7 */ /* 0x000062000804017f */
[----:B------:R-:W-:Y:S05]  /*18eb0*/  @!P0 BRA `(.L_x_1984) ;  /* 0x0000000000048947 */ /* 0x000fea0003800000 */
[----:B------:R-:W-:Y:S01]  /*18ec0*/  BPT.TRAP 0x1 ;  /* 0x000000040000795c */ /* 0x000fe20000300000 */
.L_x_1984:
        /* <DEDUP_REMOVED lines=8> */
.L_x_1986:
[----:B------:R-:W-:Y:S05]  /*18f50*/  BSYNC B2 ;  /* 0x0000000000027941 */ /* 0x000fea0003800000 */
.L_x_1985:
[----:B------:R-:W-:Y:S01]  /*18f60*/  R2UR UR4, R152 ;  /* 0x00000000980472ca */ /* 0x000fe200000e0000 */
[----:B------:R-:W-:Y:S01]  /*18f70*/  IMAD.MOV.U32 R152, RZ, RZ, R3 ;  /* 0x000000ffff987224 */ /* 0x000fe200078e0003 */
[----:B------:R2:W-:Y:S01]  /*18f80*/  STL [R1+0xbc], R18 ;  /* 0x0000bc1201007387 */ /* 0x0005e20000100800 */
[----:B01----:R-:W-:Y:S01]  /*18f90*/  IMAD.MOV.U32 R153, RZ, RZ, 0x40000040 ;  /* 0x40000040ff997424 */ /* 0x003fe200078e00ff */
[----:B------:R-:W-:Y:S01]  /*18fa0*/  MOV R161, UR39 ;  /* 0x0000002700a17c02 */ /* 0x000fe20008000f00 */
[C---:B------:R-:W-:Y:S01]  /*18fb0*/  VIADD R154, R4.reuse, 0x6 ;  /* 0x00000006049a7836 */ /* 0x040fe20000000000 */
[----:B------:R0:W-:Y:S01]  /*18fc0*/  STL [R1+0xb8], R17 ;  /* 0x0000b81101007387 */ /* 0x0001e20000100800 */
[----:B------:R-:W-:Y:S01]  /*18fd0*/  VIADD R156, R4, 0x204 ;  /* 0x00000204049c7836 */ /* 0x000fe20000000000 */
[C---:B------:R-:W-:Y:S01]  /*18fe0*/  R2UR UR39, R153.reuse ;  /* 0x00000000992772ca */ /* 0x040fe200000e0000 */
[----:B------:R-:W-:Y:S01]  /*18ff0*/  IMAD.MOV.U32 R5, RZ, RZ, 0x40000040 ;  /* 0x40000040ff057424 */ /* 0x000fe200078e00ff */
[----:B------:R-:W-:Y:S01]  /*19000*/  R2UR UR5, R153 ;  /* 0x00000000990572ca */ /* 0x000fe200000e0000 */
[----:B------:R1:W-:Y:S01]  /*19010*/  STL [R1+0xb4], R16 ;  /* 0x0000b41001007387 */ /* 0x0003e20000100800 */
        /* <DEDUP_REMOVED lines=16> */
[----:B------:R-:W-:Y:S01]  /*19120*/  MOV R159, UR39 ;  /* 0x00000027009f7c02 */ /* 0x000fe20008000f00 */
[----:B------:R-:W-:Y:S01]  /*19130*/  UMOV UR39, UR5 ;  /* 0x0000000500277c82 */ /* 0x000fe20008000000 */
[----:B------:R-:W-:Y:S01]  /*19140*/  MOV R3, UR38 ;  /* 0x0000002600037c02 */ /* 0x000fe20008000f00 */
[----:B------:R-:W-:Y:S01]  /*19150*/  UMOV UR38, UR4 ;  /* 0x0000000400267c82 */ /* 0x000fe20008000000 */
[----:B------:R-:W-:Y:S01]  /*19160*/  R2UR UR30, R152 ;  /* 0x00000000981e72ca */ /* 0x000fe200000e0000 */
[----:B------:R-:W-:Y:S01]  /*19170*/  VIADD R152, R4, 0x600 ;  /* 0x0000060004987836 */ /* 0x000fe20000000000 */
[----:B0-----:R-:W-:Y:S01]  /*19180*/  MOV R17, UR37 ;  /* 0x0000002500117c02 */ /* 0x001fe20008000f00 */
[----:B------:R-:W-:Y:S01]  /*19190*/  IMAD.MOV.U32 R157, RZ, RZ, 0x40000040 ;  /* 0x40000040ff9d7424 */ /* 0x000fe200078e00ff */
[----:B-1----:R-:W-:Y:S01]  /*191a0*/  MOV R16, UR36 ;  /* 0x0000002400107c02 */ /* 0x002fe20008000f00 */
[-C--:B------:R-:W-:Y:S01]  /*191b0*/  FMUL.FTZ R24, R24, R0.reuse ;  /* 0x0000000018187220 */ /* 0x080fe20000410000 */
[----:B------:R-:W-:Y:S01]  /*191c0*/  MOV R158, UR39 ;  /* 0x00000027009e7c02 */ /* 0x000fe20008000f00 */
[-C--:B------:R-:W-:Y:S01]  /*191d0*/  FMUL.FTZ R25, R25, R0.reuse ;  /* 0x0000000019197220 */ /* 0x080fe20000410000 */
[----:B------:R-:W-:Y:S01]  /*191e0*/  MOV R160, UR38 ;  /* 0x0000002600a07c02 */ /* 0x000fe20008000f00 */
[-C--:B------:R-:W-:Y:S01]  /*191f0*/  FMUL.FTZ R28, R28, R0.reuse ;  /* 0x000000001c1c7220 */ /* 0x080fe20000410000 */
[----:B------:R-:W-:Y:S01]  /*19200*/  R2UR UR26, R154 ;  /* 0x000000009a1a72ca */ /* 0x000fe200000e0000 */
[----:B------:R-:W-:Y:S01]  /*19210*/  VIADD R154, R4, 0x604 ;  /* 0x00000604049a7836 */ /* 0x000fe20000000000 */
        /* <DEDUP_REMOVED lines=136> */
[----:B------:R-:W-:Y:S01]  /*19aa0*/  IMAD.MOV.U32 R4, RZ, RZ, R160 ;  /* 0x000000ffff047224 */ /* 0x000fe200078e00a0 */
[----:B------:R-:W-:Y:S01]  /*19ab0*/  R2UR UR11, R155 ;  /* 0x000000009b0b72ca */ /* 0x000fe200000e0000 */
[----:B------:R-:W-:Y:S01]  /*19ac0*/  IMAD.MOV.U32 R5, RZ, RZ, R159 ;  /* 0x000000ffff057224 */ /* 0x000fe200078e009f */
[----:B------:R-:W-:Y:S01]  /*19ad0*/  R2UR UR15, R157 ;  /* 0x000000009d0f72ca */ /* 0x000fe200000e0000 */
[----:B------:R-:W-:Y:S01]  /*19ae0*/  IMAD.MOV.U32 R2, RZ, RZ, R158 ;  /* 0x000000ffff027224 */ /* 0x000fe200078e009e */
[----:B------:R-:W-:-:S02]  /*19af0*/  R2UR UR19, R153 ;  /* 0x00000000991372ca */ /* 0x000fc400000e0000 */
[----:B------:R-:W-:Y:S02]  /*19b00*/  R2UR UR23, R157 ;  /* 0x000000009d1772ca */ /* 0x000fe400000e0000 */
[----:B------:R-:W-:Y:S02]  /*19b10*/  R2UR UR27, R155 ;  /* 0x000000009b1b72ca */ /* 0x000fe400000e0000 */
[----:B------:R-:W-:Y:S02]  /*19b20*/  R2UR UR31, R153 ;  /* 0x00000000991f72ca */ /* 0x000fe400000e0000 */
[----:B------:R-:W-:Y:S02]  /*19b30*/  R2UR UR35, R157 ;  /* 0x000000009d2372ca */ /* 0x000fe400000e0000 */
[----:B------:R-:W-:Y:S02]  /*19b40*/  R2UR UR43, R153 ;  /* 0x00000000992b72ca */ /* 0x000fe400000e0000 */
[----:B------:R-:W-:-:S02]  /*19b50*/  R2UR UR46, R156 ;  /* 0x000000009c2e72ca */ /* 0x000fc400000e0000 */
[----:B------:R-:W-:Y:S02]  /*19b60*/  R2UR UR47, R157 ;  /* 0x000000009d2f72ca */ /* 0x000fe400000e0000 */
[----:B------:R-:W-:Y:S02]  /*19b70*/  R2UR UR50, R154 ;  /* 0x000000009a3272ca */ /* 0x000fe400000e0000 */
[----:B------:R-:W-:Y:S02]  /*19b80*/  R2UR UR51, R155 ;  /* 0x000000009b3372ca */ /* 0x000fe400000e0000 */
[----:B------:R-:W-:Y:S02]  /*19b90*/  R2UR UR54, R152 ;  /* 0x00000000983672ca */ /* 0x000fe400000e0000 */
[----:B------:R-:W-:Y:S02]  /*19ba0*/  R2UR UR55, R153 ;  /* 0x00000000993772ca */ /* 0x000fe400000e0000 */
[----:B------:R-:W-:-:S06]  /*19bb0*/  WARPGROUP.ARRIVE ;  /* 0x00000000000079c5 */ /* 0x000fcc0000000000 */
[----:B------:R-:W-:Y:S01]  /*19bc0*/  HGMMA.64x64x16.F32.BF16 R152, gdesc[UR36], RZ, !UPT, gsb0 ;  /* 0x00e00000249879f0 */ /* 0x000fe2000c0018ff */
[----:B------:R-:W-:Y:S02]  /*19bd0*/  R2UR UR39, R2 ;  /* 0x00000000022772ca */ /* 0x000fe400000e0000 */
[----:B------:R-:W-:Y:S02]  /*19be0*/  R2UR UR38, R4 ;  /* 0x00000000042672ca */ /* 0x000fe400000e0000 */
        /* <DEDUP_REMOVED lines=33> */
[----:B------:R0:W5:Y:S01]  /*19e00*/  LDL.LU R18, [R1+0xbc] ;  /* 0x0000bc0001127983 */ /* 0x0001620000300800 */
[----:B------:R-:W-:Y:S02]  /*19e10*/  R2UR UR37, R17 ;  /* 0x00000000112572ca */ /* 0x000fe400000e0000 */
[----:B------:R-:W-:Y:S01]  /*19e20*/  R2UR UR36, R16 ;  /* 0x00000000102472ca */ /* 0x000fe200000e0000 */
[----:B------:R0:W5:Y:S01]  /*19e30*/  LDL.LU R17, [R1+0xb8] ;  /* 0x0000b80001117983 */ /* 0x0001620000300800 */
[----:B------:R-:W-:-:S02]  /*19e40*/  R2UR UR44, R12 ;  /* 0x000000000c2c72ca */ /* 0x000fc400000e0000 */
[----:B------:R-:W-:Y:S01]  /*19e50*/  R2UR UR45, R13 ;  /* 0x000000000d2d72ca */ /* 0x000fe200000e0000 */
[----:B------:R0:W5:Y:S01]  /*19e60*/  LDL.LU R16, [R1+0xb4] ;  /* 0x0000b40001107983 */ /* 0x0001620000300800 */
[----:B------:R-:W-:Y:S02]  /*19e70*/  R2UR UR48, R10 ;  /* 0x000000000a3072ca */ /* 0x000fe400000e0000 */
[----:B------:R-:W-:Y:S02]  /*19e80*/  R2UR UR49, R11 ;  /* 0x000000000b3172ca */ /* 0x000fe400000e0000 */
[----:B------:R-:W-:Y:S02]  /*19e90*/  R2UR UR52, R8 ;  /* 0x00000000083472ca */ /* 0x000fe400000e0000 */
[----:B------:R-:W-:Y:S02]  /*19ea0*/  R2UR UR53, R9 ;  /* 0x00000000093572ca */ /* 0x000fe400000e0000 */
[----:B------:R-:W-:Y:S01]  /*19eb0*/  R2UR UR39, R0 ;  /* 0x00000000002772ca */ /* 0x000fe200000e0000 */
[----:B------:R-:W-:-:S02]  /*19ec0*/  WARPGROUP.DEPBAR.LE gsb0, 0x0 ;  /* 0x00008000000079c5 */ /* 0x000fc40000010000 */
        /* <DEDUP_REMOVED lines=39> */
[----:B0-----:R-:W-:Y:S05]  /*1a140*/  @!P0 BRA `(.L_x_1988) ;  /* 0x0000000000048947 */ /* 0x001fea0003800000 */
[----:B------:R-:W-:Y:S01]  /*1a150*/  BPT.TRAP 0x1 ;  /* 0x000000040000795c */ /* 0x000fe20000300000 */
.L_x_1988:
[----:B------:R-:W-:Y:S01]  /*1a160*/  SHF.L.U32 R0, R23, 0x1f, RZ ;  /* 0x0000001f17007819 */ /* 0x000fe200000006ff */
[----:B-----5:R-:W-:-:S04]  /*1a170*/  IMAD R23, R236, 0x8, R16 ;  /* 0x00000008ec177824 */ /* 0x020fc800078e0210 */
[----:B------:R0:W1:Y:S01]  /*1a180*/  SYNCS.PHASECHK.TRANS64.TRYWAIT P2, [R23+URZ+0x30850], R0 ;  /* 0x03085000170075a7 */ /* 0x000062000804017f */
[----:B------:R-:W-:Y:S05]  /*1a190*/  @!P0 BRA `(.L_x_1989) ;  /* 0x0000000000048947 */ /* 0x000fea0003800000 */
[----:B------:R-:W-:Y:S01]  /*1a1a0*/  BPT.TRAP 0x1 ;  /* 0x000000040000795c */ /* 0x000fe20000300000 */
.L_x_1989:
[----:B------:R-:W-:Y:S04]  /*1a1b0*/  BSSY B2, `(.L_x_1990) ;  /* 0x0000004000027945 */ /* 0x000fe80003800000 */
[----:B-1----:R-:W-:Y:S05]  /*1a1c0*/  @P2 BRA `(.L_x_1991) ;  /* 0x0000000000082947 */ /* 0x002fea0003800000 */
[----:B------:R-:W1:Y:S02]  /*1a1d0*/  SYNCS.PHASECHK.TRANS64.TRYWAIT P2, [R23+URZ+0x30850], R0 ;  /* 0x03085000170075a7 */ /* 0x000e64000804017f */
[----:B-1----:R-:W-:Y:S05]  /*1a1e0*/  @!P2 BRA `(.L_x_1992) ;  /* 0x00000120009ca947 */ /* 0x002fea0003800000 */
.L_x_1991:
[----:B------:R-:W-:Y:S05]  /*1a1f0*/  BSYNC B2 ;  /* 0x0000000000027941 */ /* 0x000fea0003800000 */
.L_x_1990:
[----:B01----:R-:W-:Y:S01]  /*1a200*/  VIADD R0, R16, 0x400 ;  /* 0x0000040010007836 */ /* 0x003fe20000000000 */
[----:B------:R-:W-:Y:S01]  /*1a210*/  WARPGROUP.ARRIVE ;  /* 0x00000000000079c5 */ /* 0x000fe20000000000 */
[----:B------:R-:W-:Y:S01]  /*1a220*/  IMAD.MOV.U32 R3, RZ, RZ, 0x40000040 ;  /* 0x40000040ff037424 */ /* 0x000fe200078e00ff */
[----:B------:R-:W-:Y:S01]  /*1a230*/  ULDC UR4, c[0x0][0x988] ;  /* 0x0002620000047ab9 */ /* 0x000fe20000000800 */
[----:B------:R-:W-:Y:S01]  /*1a240*/  IMAD.MOV.U32 R5, RZ, RZ, 0x40000040 ;  /* 0x40000040ff057424 */ /* 0x000fe200078e00ff */
[----:B------:R-:W-:Y:S02]  /*1a250*/  SHF.R.U32.HI R0, RZ, 0x4, R0 ;  /* 0x00000004ff007819 */ /* 0x000fe40000011600 */
[----:B------:R-:W-:Y:S01]  /*1a260*/  R2UR UR7, R3 ;  /* 0x00000000030772ca */ /* 0x000fe200000e0000 */
[----:B------:R-:W-:Y:S01]  /*1a270*/  IMAD.MOV.U32 R3, RZ, RZ, 0x40000040 ;  /* 0x40000040ff037424 */ /* 0x000fe200078e00ff */
[----:B------:R-:W-:-:S04]  /*1a280*/  LOP3.LUT R0, R0, 0x3fff, RZ, 0xc0, !PT ;  /* 0x00003fff00007812 */ /* 0x000fc800078ec0ff */
[----:B------:R-:W-:-:S05]  /*1a290*/  LOP3.LUT R0, R0, 0x2000000, RZ, 0xfc, !PT ;  /* 0x0200000000007812 */ /* 0x000fca00078efcff */
        /* <DEDUP_REMOVED lines=12> */
[----:B------:R-:W-:Y:S01]  /*1a360*/  FMNMX.FTZ R0, R160, R0, !PT ;  /* 0x00000000a0007209 */ /* 0x000fe20007810000 */
[----:B------:R-:W-:-:S03]  /*1a370*/  VIADD R2, R2, 0x180 ;  /* 0x0000018002027836 */ /* 0x000fc60000000000 */
        /* <DEDUP_REMOVED lines=14> */
[----:B------:R-:W-:Y:S02]  /*1a460*/  R2UR UR6, R4 ;  /* 0x00000000040672ca */ /* 0x000fe400000e0000 */
[----:B------:R-:W-:Y:S01]  /*1a470*/  R2UR UR7, R5 ;  /* 0x00000000050772ca */ /* 0x000fe200000e0000 */
[----:B------:R-:W0:Y:S01]  /*1a480*/  SHFL.BFLY PT, R4, R0, 0x2, 0x1f ;  /* 0x0c401f0000047f89 */ /* 0x000e2200000e0000 */
[----:B------:R-:W-:Y:S02]  /*1a490*/  WARPGROUP.DEPBAR.LE gsb0, 0x0 ;  /* 0x00008000000079c5 */ /* 0x000fe40000010000 */
[----:B------:R-:W-:-:S15]  /*1a4a0*/  WARPGROUP.ARRIVE ;  /* 0x00000000000079c5 */ /* 0x000fde0000000000 */
[----:B------:R-:W-:-:S06]  /*1a4b0*/  NOP ;  /* 0x0000000000007918 */ /* 0x000fcc0000000000 */
[----:B------:R-:W-:Y:S01]  /*1a4c0*/  HGMMA.64x256x16.F32.BF16 R24, R188, gdesc[UR4].tnspB, R24, gsb0 ;  /* 0x43e00004bc187df0 */ /* 0x000fe20008001818 */
[----:B------:R-:W-:Y:S02]  /*1a4d0*/  R2UR UR6, R2 ;  /* 0x00000000020672ca */ /* 0x000fe400000e0000 */
[----:B------:R-:W-:Y:S01]  /*1a4e0*/  R2UR UR7, R3 ;  /* 0x00000000030772ca */ /* 0x000fe200000e0000 */
[----:B------:R-:W-:Y:S02]  /*1a4f0*/  WARPGROUP.DEPBAR.LE gsb0, 0x0 ;  /* 0x00008000000079c5 */ /* 0x000fe40000010000 */
[----:B------:R-:W-:-:S15]  /*1a500*/  WARPGROUP.ARRIVE ;  /* 0x00000000000079c5 */ /* 0x000fde0000000000 */
[----:B------:R-:W-:-:S07]  /*1a510*/  NOP ;  /* 0x0000000000007918 */ /* 0x000fce0000000000 */
[----:B------:R-:W-:Y:S01]  /*1a520*/  HGMMA.64x256x16.F32.BF16 R24, R184, gdesc[UR4].tnspB, R24, gsb0 ;  /* 0x43e00004b8187df0 */ /* 0x000fe20008001818 */
[----:B0-----:R-:W-:Y:S02]  /*1a530*/  FMNMX.FTZ R4, R0, R4, !PT ;  /* 0x0000000400047209 */ /* 0x001fe40007810000 */
        /* <DEDUP_REMOVED lines=9> */
[----:B------:R-:W-:-:S04]  /*1a5d0*/  FMNMX.FTZ R4, R167, R0, !PT ;  /* 0x00000000a7047209 */ /* 0x000fc80007810000 */
[----:B------:R-:W-:-:S04]  /*1a5e0*/  FMNMX.FTZ R4, R170, R4, !PT ;  /* 0x00000004aa047209 */ /* 0x000fc80007810000 */
[----:B------:R-:W-:-:S04]  /*1a5f0*/  FMNMX.FTZ R4, R171, R4, !PT ;  /* 0x00000004ab047209 */ /* 0x000fc80007810000 */
[----:B------:R-:W-:-:S04]  /*1a600*/  FMNMX.FTZ R4, R174, R4, !PT ;  /* 0x00000004ae047209 */ /* 0x000fc80007810000 */
[----:B------:R-:W-:Y:S01]  /*1a610*/  FMNMX.FTZ R4, R175, R4, !PT ;  /* 0x00000004af047209 */ /* 0x000fe20007810000 */
[----:B------:R-:W-:-:S03]  /*1a620*/  FADD.FTZ R2, -R5, R230 ;  /* 0x000000e605027221 */ /* 0x000fc60000010100 */
[----:B------:R-:W-:Y:S01]  /*1a630*/  FMNMX.FTZ R4, R178, R4, !PT ;  /* 0x00000004b2047209 */ /* 0x000fe20007810000 */
[----:B------:R-:W-:-:S03]  /*1a640*/  IMAD.U32 R3, RZ, RZ, UR4 ;  /* 0x00000004ff037e24 */ /* 0x000fc6000f8e00ff */
[----:B------:R-:W-:Y:S01]  /*1a650*/  FMNMX.FTZ R4, R179, R4, !PT ;  /* 0x00000004b3047209 */ /* 0x000fe20007810000 */
[----:B------:R-:W-:-:S03]  /*1a660*/  FMUL.FTZ R2, R2, R3 ;  /* 0x0000000302027220 */ /* 0x000fc60000410000 */
[----:B------:R-:W-:Y:S01]  /*1a670*/  FMNMX.FTZ R4, R182, R4, !PT ;  /* 0x00000004b6047209 */ /* 0x000fe20007810000 */
[----:B------:R0:W-:Y:S03]  /*1a680*/  MUFU.EX2 R0, R2 ;  /* 0x0000000200007308 */ /* 0x0001e60000000800 */
[----:B------:R-:W-:Y:S01]  /*1a690*/  FMNMX.FTZ R4, R183, R4, !PT ;  /* 0x00000004b7047209 */ /* 0x000fe20007810000 */
[-C--:B0-----:R-:W-:Y:S01]  /*1a6a0*/  FMUL.FTZ R2, R5, R3.reuse ;  /* 0x0000000305027220 */ /* 0x081fe20000410000 */
[----:B------:R-:W-:Y:S02]  /*1a6b0*/  WARPGROUP.DEPBAR.LE gsb0, 0x0 ;  /* 0x00008000000079c5 */ /* 0x000fe40000010000 */
[----:B------:R-:W2:Y:S01]  /*1a6c0*/  LDL R187, [R1+0x34] ;  /* 0x0000340001bb7983 */ /* 0x000ea20000100800 */
[-CC-:B------:R-:W-:Y:S01]  /*1a6d0*/  FFMA.FTZ R185, R157, R3.reuse, -R2.reuse ;  /* 0x000000039db97223 */ /* 0x180fe20000010802 */
[-CC-:B------:R-:W-:Y:S01]  /*1a6e0*/  FFMA.FTZ R194, R164, R3.reuse, -R2.reuse ;  /* 0x00000003a4c27223 */ /* 0x180fe20000010802 */
[-CC-:B------:R-:W-:Y:S01]  /*1a6f0*/  FFMA.FTZ R196, R152, R3.reuse, -R2.reuse ;  /* 0x0000000398c47223 */ /* 0x180fe20000010802 */
[----:B------:R-:W0:Y:S01]  /*1a700*/  SHFL.BFLY PT, R157, R4, 0x2, 0x1f ;  /* 0x0c401f00049d7f89 */ /* 0x000e2200000e0000 */
        /* <DEDUP_REMOVED lines=11> */
[----:B------:R-:W1:Y:S01]  /*1a7c0*/  MUFU.EX2 R196, R196 ;  /* 0x000000c400c47308 */ /* 0x000e620000000800 */
[----:B------:R-:W-:-:S02]  /*1a7d0*/  @!P1 VIADD R23, R23, 0x30860 ;  /* 0x0003086017179836 */ /* 0x000fc40000000000 */
[----:B------:R-:W-:Y:S02]  /*1a7e0*/  IMAD.MOV.U32 R236, RZ, RZ, R22 ;  /* 0x000000ffffec7224 */ /* 0x000fe400078e0016 */
[----:B------:R-:W-:-:S03]  /*1a7f0*/  IMAD.MOV.U32 R230, RZ, RZ, R5 ;  /* 0x000000ffffe67224 */ /* 0x000fc600078e0005 */
[----:B------:R-:W3:Y:S01]  /*1a800*/  MUFU.EX2 R152, R152 ;  /* 0x0000009800987308 */ /* 0x000ee20000000800 */
[----:B0-----:R-:W-:Y:S01]  /*1a810*/  FMNMX.FTZ R4, R4, R157, !PT ;  /* 0x0000009d04047209 */ /* 0x001fe20007810000 */
[----:B------:R-:W-:-:S06]  /*1a820*/  FFMA.FTZ R157, R169, R3, -R2 ;  /* 0x00000003a99d7223 */ /* 0x000fcc0000010802 */
[----:B------:R-:W0:Y:S01]  /*1a830*/  MUFU.EX2 R198, R198 ;  /* 0x000000c600c67308 */ /* 0x000e220000000800 */
[----:B------:R-:W4:Y:S07]  /*1a840*/  SHFL.BFLY PT, R164, R4, 0x1, 0x1f ;  /* 0x0c201f0004a47f89 */ /* 0x000f2e00000e0000 */
[----:B------:R-:W5:Y:S08]  /*1a850*/  MUFU.EX2 R185, R185 ;  /* 0x000000b900b97308 */ /* 0x000f700000000800 */
[----:B------:R-:W5:Y:S08]  /*1a860*/  MUFU.EX2 R192, R192 ;  /* 0x000000c000c07308 */ /* 0x000f700000000800 */
[----:B------:R-:W5:Y:S01]  /*1a870*/  MUFU.EX2 R153, R153 ;  /* 0x0000009900997308 */ /* 0x000f620000000800 */
[----:B----4-:R-:W-:Y:S01]  /*1a880*/  FMNMX.FTZ R4, R4, R164, !PT ;  /* 0x000000a404047209 */ /* 0x010fe20007810000 */
[----:B------:R-:W-:-:S04]  /*1a890*/  FFMA.FTZ R164, R181, R3, -R2 ;  /* 0x00000003b5a47223 */ /* 0x000fc80000010802 */
[C---:B------:R-:W-:Y:S01]  /*1a8a0*/  FADD.FTZ R2, -R4.reuse, R231 ;  /* 0x000000e704027221 */ /* 0x040fe20000010100 */
[-C--:B------:R-:W-:Y:S01]  /*1a8b0*/  FMUL.FTZ R165, R4, R3.reuse ;  /* 0x0000000304a57220 */ /* 0x080fe20000410000 */
[----:B------:R-:W-:Y:S01]  /*1a8c0*/  MUFU.EX2 R194, R194 ;  /* 0x000000c200c27308 */ /* 0x000fe20000000800 */
[----:B------:R-:W-:Y:S02]  /*1a8d0*/  IMAD.MOV.U32 R231, RZ, RZ, R4 ;  /* 0x000000ffffe77224 */ /* 0x000fe400078e0004 */
[-C--:B------:R-:W-:Y:S01]  /*1a8e0*/  FMUL.FTZ R2, R2, R3.reuse ;  /* 0x0000000302027220 */ /* 0x080fe20000410000 */
[-CC-:B------:R-:W-:Y:S01]  /*1a8f0*/  FFMA.FTZ R197, R154, R3.reuse, -R165.reuse ;  /* 0x000000039ac57223 */ /* 0x180fe200000108a5 */
[-CC-:B------:R-:W-:Y:S01]  /*1a900*/  FFMA.FTZ R154, R155, R3.reuse, -R165.reuse ;  /* 0x000000039b9a7223 */ /* 0x180fe200000108a5 */
[-CC-:B------:R-:W-:Y:S01]  /*1a910*/  FFMA.FTZ R199, R158, R3.reuse, -R165.reuse ;  /* 0x000000039ec77223 */ /* 0x180fe200000108a5 */
[-CC-:B------:R-:W-:Y:S01]  /*1a920*/  FFMA.FTZ R155, R159, R3.reuse, -R165.reuse ;  /* 0x000000039f9b7223 */ /* 0x180fe200000108a5 */
[----:B------:R-:W-:Y:S01]  /*1a930*/  FFMA.FTZ R193, R162, R3, -R165 ;  /* 0x00000003a2c17223 */ /* 0x000fe200000108a5 */
[----:B------:R-:W-:Y:S01]  /*1a940*/  MUFU.EX2 R2, R2 ;  /* 0x0000000200027308 */ /* 0x000fe20000000800 */
[----:B------:R-:W-:-:S02]  /*1a950*/  @!P1 IMAD R158, R22, 0x8, R16 ;  /* 0x00000008169e9824 */ /* 0x000fc400078e0210 */
[-CC-:B------:R-:W-:Y:S01]  /*1a960*/  FFMA.FTZ R163, R163, R3.reuse, -R165.reuse ;  /* 0x00000003a3a37223 */ /* 0x180fe200000108a5 */
[----:B-1----:R-:W-:Y:S01]  /*1a970*/  FFMA.FTZ R162, R0, R228, R196 ;  /* 0x000000e400a27223 */ /* 0x002fe200000100c4 */
[-CC-:B------:R-:W-:Y:S01]  /*1a980*/  FFMA.FTZ R195, R166, R3.reuse, -R165.reuse ;  /* 0x00000003a6c37223 */ /* 0x180fe200000108a5 */
[----:B------:R-:W-:Y:S02]  /*1a990*/  @!P1 VIADD R159, R158, 0x30840 ;  /* 0x000308409e9f9836 */ /* 0x000fe40000000000 */
[-CC-:B------:R-:W-:Y:S01]  /*1a9a0*/  FFMA.FTZ R167, R167, R3.reuse, -R165.reuse ;  /* 0x00000003a7a77223 */ /* 0x180fe200000108a5 */
[----:B---3--:R-:W-:Y:S01]  /*1a9b0*/  FADD.FTZ R162, R152, R162 ;  /* 0x000000a298a27221 */ /* 0x008fe20000010000 */
[----:B------:R-:W1:Y:S01]  /*1a9c0*/  MUFU.EX2 R197, R197 ;  /* 0x000000c500c57308 */ /* 0x000e620000000800 */
[-C--:B------:R-:W-:Y:S01]  /*1a9d0*/  FFMA.FTZ R189, R170, R3.reuse, -R165 ;  /* 0x00000003aabd7223 */ /* 0x080fe200000108a5 */
[----:B------:R-:W-:Y:S01]  /*1a9e0*/  @!P1 PRMT R159, RZ, 0x654, R159 ;  /* 0x00000654ff9f9816 */ /* 0x000fe2000000009f */
[----:B0-----:R-:W-:Y:S01]  /*1a9f0*/  FADD.FTZ R162, R198, R162 ;  /* 0x000000a2c6a27221 */ /* 0x001fe20000010000 */
[----:B------:R-:W-:Y:S01]  /*1aa00*/  F2FP.BF16.F32.PACK_AB R196, R152, R196 ;  /* 0x000000c498c4723e */ /* 0x000fe200000010ff */
[-CC-:B------:R-:W-:Y:S01]  /*1aa10*/  FFMA.FTZ R174, R174, R3.reuse, -R165.reuse ;  /* 0x00000003aeae7223 */ /* 0x180fe200000108a5 */
[----:B------:R0:W-:Y:S01]  /*1aa20*/  @!P1 SYNCS.ARRIVE.TRANS64.RED.A1T0 RZ, [R159+URZ], RZ ;  /* 0x000000ff9fff99a7 */ /* 0x0001e2000810043f */
[----:B-----5:R-:W-:Y:S01]  /*1aa30*/  FADD.FTZ R162, R185, R162 ;  /* 0x000000a2b9a27221 */ /* 0x020fe20000010000 */
[----:B------:R-:W3:Y:S01]  /*1aa40*/  MUFU.EX2 R154, R154 ;  /* 0x0000009a009a7308 */ /* 0x000ee20000000800 */
[-CC-:B------:R-:W-:Y:S01]  /*1aa50*/  FFMA.FTZ R175, R175, R3.reuse, -R165.reuse ;  /* 0x00000003afaf7223 */ /* 0x180fe200000108a5 */
[-CC-:B------:R-:W-:Y:S01]  /*1aa60*/  FFMA.FTZ R178, R178, R3.reuse, -R165.reuse ;  /* 0x00000003b2b27223 */ /* 0x180fe200000108a5 */
[----:B------:R-:W-:Y:S01]  /*1aa70*/  FADD.FTZ R152, R192, R162 ;  /* 0x000000a2c0987221 */ /* 0x000fe20000010000 */
[-CC-:B------:R-:W-:Y:S01]  /*1aa80*/  FFMA.FTZ R179, R179, R3.reuse, -R165.reuse ;  /* 0x00000003b3b37223 */ /* 0x180fe200000108a5 */
[----:B------:R-:W-:Y:S01]  /*1aa90*/  FFMA.FTZ R182, R182, R3, -R165 ;  /* 0x00000003b6b67223 */ /* 0x000fe200000108a5 */
[----:B0-----:R-:W-:Y:S01]  /*1aaa0*/  @!P1 PRMT R159, RZ, 0x654, R23 ;  /* 0x00000654ff9f9816 */ /* 0x001fe20000000017 */
[----:B------:R-:W-:Y:S01]  /*1aab0*/  FADD.FTZ R152, R153, R152 ;  /* 0x0000009899987221 */ /* 0x000fe20000010000 */
[----:B------:R-:W0:Y:S01]  /*1aac0*/  MUFU.EX2 R199, R199 ;  /* 0x000000c700c77308 */ /* 0x000e220000000800 */
[----:B-1----:R-:W-:Y:S01]  /*1aad0*/  FFMA.FTZ R227, R2, R227, R197 ;  /* 0x000000e302e37223 */ /* 0x002fe200000100c5 */
[----:B------:R1:W-:Y:S01]  /*1aae0*/  @!P1 SYNCS.ARRIVE.TRANS64.RED.A1T0 RZ, [R159+URZ], RZ ;  /* 0x000000ff9fff99a7 */ /* 0x0003e2000810043f */
[----:B------:R-:W-:Y:S01]  /*1aaf0*/  FADD.FTZ R152, R194, R152 ;  /* 0x00000098c2987221 */ /* 0x000fe20000010000 */
[----:B------:R-:W-:-:S02]  /*1ab00*/  F2FP.BF16.F32.PACK_AB R198, R185, R198 ;  /* 0x000000c6b9c6723e */ /* 0x000fc400000010ff */
[----:B------:R-:W-:Y:S02]  /*1ab10*/  F2FP.BF16.F32.PACK_AB R192, R153, R192 ;  /* 0x000000c099c0723e */ /* 0x000fe400000010ff */
[----:B------:R-:W4:Y:S01]  /*1ab20*/  MUFU.EX2 R155, R155 ;  /* 0x0000009b009b7308 */ /* 0x000f220000000800 */
[C---:B---3--:R-:W-:Y:S01]  /*1ab30*/  FADD.FTZ R227, R154.reuse, R227 ;  /* 0x000000e39ae37221 */ /* 0x048fe20000010000 */
[-CC-:B-1----:R-:W-:Y:S01]  /*1ab40*/  FFMA.FTZ R159, R171, R3.reuse, -R165.reuse ;  /* 0x00000003ab9f7223 */ /* 0x182fe200000108a5 */
[----:B------:R-:W-:Y:S01]  /*1ab50*/  FFMA.FTZ R165, R183, R3, -R165 ;  /* 0x00000003b7a57223 */ /* 0x000fe200000108a5 */
[----:B------:R-:W-:-:S04]  /*1ab60*/  F2FP.BF16.F32.PACK_AB R197, R154, R197 ;  /* 0x000000c59ac5723e */ /* 0x000fc800000010ff */
[----:B------:R-:W1:Y:S01]  /*1ab70*/  MUFU.EX2 R193, R193 ;  /* 0x000000c100c17308 */ /* 0x000e620000000800 */
[----:B0-----:R-:W-:-:S07]  /*1ab80*/  FADD.FTZ R227, R199, R227 ;  /* 0x000000e3c7e37221 */ /* 0x001fce0000010000 */
[----:B------:R-:W0:Y:S01]  /*1ab90*/  MUFU.EX2 R158, R163 ;  /* 0x000000a3009e7308 */ /* 0x000e220000000800 */
[C---:B----4-:R-:W-:Y:S01]  /*1aba0*/  FADD.FTZ R227, R155.reuse, R227 ;  /* 0x000000e39be37221 */ /* 0x050fe20000010000 */
[----:B------:R-:W-:-:S06]  /*1abb0*/  F2FP.BF16.F32.PACK_AB R199, R155, R199 ;  /* 0x000000c79bc7723e */ /* 0x000fcc00000010ff */
[----:B------:R-:W3:Y:S01]  /*1abc0*/  MUFU.EX2 R195, R195 ;  /* 0x000000c300c37308 */ /* 0x000ee20000000800 */
[----:B-1----:R-:W-:-:S07]  /*1abd0*/  FADD.FTZ R162, R193, R227 ;  /* 0x000000e3c1a27221 */ /* 0x002fce0000010000 */
[----:B------:R-:W1:Y:S01]  /*1abe0*/  MUFU.EX2 R156, R156 ;  /* 0x0000009c009c7308 */ /* 0x000e620000000800 */
[C---:B0-----:R-:W-:Y:S01]  /*1abf0*/  FADD.FTZ R162, R158.reuse, R162 ;  /* 0x000000a29ea27221 */ /* 0x041fe20000010000 */
[----:B------:R-:W-:-:S06]  /*1ac00*/  F2FP.BF16.F32.PACK_AB R193, R158, R193 ;  /* 0x000000c19ec1723e */ /* 0x000fcc00000010ff */
[----:B------:R-:W0:Y:S01]  /*1ac10*/  MUFU.EX2 R23, R167 ;  /* 0x000000a700177308 */ /* 0x000e220000000800 */
[----:B---3--:R-:W-:-:S07]  /*1ac20*/  FADD.FTZ R162, R195, R162 ;  /* 0x000000a2c3a27221 */ /* 0x008fce0000010000 */
[----:B------:R-:W3:Y:S01]  /*1ac30*/  MUFU.EX2 R188, R188 ;  /* 0x000000bc00bc7308 */ /* 0x000ee20000000800 */
[C---:B-1----:R-:W-:Y:S01]  /*1ac40*/  FADD.FTZ R152, R156.reuse, R152 ;  /* 0x000000989c987221 */ /* 0x042fe20000010000 */
[----:B------:R-:W-:-:S06]  /*1ac50*/  F2FP.BF16.F32.PACK_AB R194, R156, R194 ;  /* 0x000000c29cc2723e */ /* 0x000fcc00000010ff */
[----:B------:R-:W1:Y:S01]  /*1ac60*/  MUFU.EX2 R189, R189 ;  /* 0x000000bd00bd7308 */ /* 0x000e620000000800 */
[C---:B0-----:R-:W-:Y:S01]  /*1ac70*/  FADD.FTZ R162, R23.reuse, R162 ;  /* 0x000000a217a27221 */ /* 0x041fe20000010000 */
[----:B------:R-:W-:Y:S01]  /*1ac80*/  F2FP.BF16.F32.PACK_AB R195, R23, R195 ;  /* 0x000000c317c3723e */ /* 0x000fe200000010ff */
[----:B------:R-:W-:-:S05]  /*1ac90*/  IMAD.MOV.U32 R23, RZ, RZ, R219 ;  /* 0x000000ffff177224 */ /* 0x000fca00078e00db */
[----:B------:R-:W0:Y:S01]  /*1aca0*/  MUFU.EX2 R157, R157 ;  /* 0x0000009d009d7308 */ /* 0x000e220000000800 */
[----:B---3--:R-:W-:-:S07]  /*1acb0*/  FADD.FTZ R152, R188, R152 ;  /* 0x00000098bc987221 */ /* 0x008fce0000010000 */
[----:B------:R-:W3:Y:S01]  /*1acc0*/  MUFU.EX2 R159, R159 ;  /* 0x0000009f009f7308 */ /* 0x000ee20000000800 */
[----:B-1----:R-:W-:-:S07]  /*1acd0*/  FADD.FTZ R162, R189, R162 ;  /* 0x000000a2bda27221 */ /* 0x002fce0000010000 */
[----:B------:R-:W1:Y:S01]  /*1ace0*/  MUFU.EX2 R190, R190 ;  /* 0x000000be00be7308 */ /* 0x000e620000000800 */
[C---:B0-----:R-:W-:Y:S01]  /*1acf0*/  FADD.FTZ R152, R157.reuse, R152 ;  /* 0x000000989d987221 */ /* 0x041fe20000010000 */
[----:B------:R-:W-:-:S06]  /*1ad00*/  F2FP.BF16.F32.PACK_AB R188, R157, R188 ;  /* 0x000000bc9dbc723e */ /* 0x000fcc00000010ff */
[----:B------:R-:W0:Y:S01]  /*1ad10*/  MUFU.EX2 R174, R174 ;  /* 0x000000ae00ae7308 */ /* 0x000e220000000800 */
[C---:B---3--:R-:W-:Y:S01]  /*1ad20*/  FADD.FTZ R162, R159.reuse, R162 ;  /* 0x000000a29fa27221 */ /* 0x048fe20000010000 */
[----:B------:R-:W-:-:S06]  /*1ad30*/  F2FP.BF16.F32.PACK_AB R189, R159, R189 ;  /* 0x000000bd9fbd723e */ /* 0x000fcc00000010ff */
[----:B------:R-:W3:Y:S01]  /*1ad40*/  MUFU.EX2 R160, R160 ;  /* 0x000000a000a07308 */ /* 0x000ee20000000800 */
[----:B-1----:R-:W-:-:S07]  /*1ad50*/  FADD.FTZ R152, R190, R152 ;  /* 0x00000098be987221 */ /* 0x002fce0000010000 */
[----:B------:R-:W1:Y:S01]  /*1ad60*/  MUFU.EX2 R175, R175 ;  /* 0x000000af00af7308 */ /* 0x000e620000000800 */
[----:B0-----:R-:W-:-:S07]  /*1ad70*/  FADD.FTZ R162, R174, R162 ;  /* 0x000000a2aea27221 */ /* 0x001fce0000010000 */
[----:B------:R-:W0:Y:S01]  /*1ad80*/  MUFU.EX2 R184, R184 ;  /* 0x000000b800b87308 */ /* 0x000e220000000800 */
[C---:B---3--:R-:W-:Y:S01]  /*1ad90*/  FADD.FTZ R152, R160.reuse, R152 ;  /* 0x00000098a0987221 */ /* 0x048fe20000010000 */
[----:B------:R-:W-:-:S06]  /*1ada0*/  F2FP.BF16.F32.PACK_AB R190, R160, R190 ;  /* 0x000000bea0be723e */ /* 0x000fcc00000010ff */
[----:B------:R-:W3:Y:S01]  /*1adb0*/  MUFU.EX2 R178, R178 ;  /* 0x000000b200b27308 */ /* 0x000ee20000000800 */
[C---:B-1----:R-:W-:Y:S01]  /*1adc0*/  FADD.FTZ R162, R175.reuse, R162 ;  /* 0x000000a2afa27221 */ /* 0x042fe20000010000 */
[----:B------:R-:W-:-:S06]  /*1add0*/  F2FP.BF16.F32.PACK_AB R191, R175, R174 ;  /* 0x000000aeafbf723e */ /* 0x000fcc00000010ff */
[----:B------:R-:W1:Y:S01]  /*1ade0*/  MUFU.EX2 R161, R161 ;  /* 0x000000a100a17308 */ /* 0x000e620000000800 */
[----:B0-----:R-:W-:-:S07]  /*1adf0*/  FADD.FTZ R152, R184, R152 ;  /* 0x00000098b8987221 */ /* 0x001fce0000010000 */
[----:B------:R-:W0:Y:S01]  /*1ae00*/  MUFU.EX2 R179, R179 ;  /* 0x000000b300b37308 */ /* 0x000e220000000800 */
[----:B---3--:R-:W-:-:S07]  /*1ae10*/  FADD.FTZ R162, R178, R162 ;  /* 0x000000a2b2a27221 */ /* 0x008fce0000010000 */
[----:B------:R-:W3:Y:S01]  /*1ae20*/  MUFU.EX2 R186, R186 ;  /* 0x000000ba00ba7308 */ /* 0x000ee20000000800 */
[C---:B-1----:R-:W-:Y:S01]  /*1ae30*/  FADD.FTZ R152, R161.reuse, R152 ;  /* 0x00000098a1987221 */ /* 0x042fe20000010000 */
[----:B------:R-:W-:-:S06]  /*1ae40*/  F2FP.BF16.F32.PACK_AB R184, R161, R184 ;  /* 0x000000b8a1b8723e */ /* 0x000fcc00000010ff */
[----:B------:R-:W1:Y:S01]  /*1ae50*/  MUFU.EX2 R182, R182 ;  /* 0x000000b600b67308 */ /* 0x000e620000000800 */
[C---:B0-----:R-:W-:Y:S01]  /*1ae60*/  FADD.FTZ R162, R179.reuse, R162 ;  /* 0x000000a2b3a27221 */ /* 0x041fe20000010000 */
[----:B------:R-:W-:-:S06]  /*1ae70*/  F2FP.BF16.F32.PACK_AB R185, R179, R178 ;  /* 0x000000b2b3b9723e */ /* 0x000fcc00000010ff */
[----:B------:R-:W0:Y:S01]  /*1ae80*/  MUFU.EX2 R164, R164 ;  /* 0x000000a400a47308 */ /* 0x000e220000000800 */
[----:B---3--:R-:W-:-:S07]  /*1ae90*/  FADD.FTZ R152, R186, R152 ;  /* 0x00000098ba987221 */ /* 0x008fce0000010000 */
[----:B------:R-:W3:Y:S01]  /*1aea0*/  MUFU.EX2 R165, R165 ;  /* 0x000000a500a57308 */ /* 0x000ee20000000800 */
[----:B-1----:R-:W-:Y:S01]  /*1aeb0*/  FADD.FTZ R162, R182, R162 ;  /* 0x000000a2b6a27221 */ /* 0x002fe20000010000 */
[C---:B0-----:R-:W-:Y:S01]  /*1aec0*/  FADD.FTZ R228, R164.reuse, R152 ;  /* 0x00000098a4e47221 */ /* 0x041fe20000010000 */
[----:B------:R-:W-:Y:S02]  /*1aed0*/  F2FP.BF16.F32.PACK_AB R186, R164, R186 ;  /* 0x000000baa4ba723e */ /* 0x000fe400000010ff */
[C---:B---3--:R-:W-:Y:S01]  /*1aee0*/  FADD.FTZ R227, R165.reuse, R162 ;  /* 0x000000a2a5e37221 */ /* 0x048fe20000010000 */
[C---:B--2---:R-:W-:Y:S01]  /*1aef0*/  ISETP.GT.AND P2, PT, R232.reuse, R187, PT ;  /* 0x000000bbe800720c */ /* 0x044fe20003f44270 */
[----:B------:R-:W-:Y:S01]  /*1af00*/  VIADD R232, R232, 0xffffffff ;  /* 0xffffffffe8e87836 */ /* 0x000fe20000000000 */
[----:B------:R-:W-:-:S11]  /*1af10*/  F2FP.BF16.F32.PACK_AB R187, R165, R182 ;  /* 0x000000b6a5bb723e */ /* 0x000fd600000010ff */
[----:B------:R-:W-:Y:S05]  /*1af20*/  @P2 BRA `(.L_x_1993) ;  /* 0xffffffdc00b82947 */ /* 0x000fea000383ffff */
[----:B------:R-:W-:Y:S05]  /*1af30*/  BSYNC B1 ;  /* 0x0000000000017941 */ /* 0x000fea0003800000 */
.L_x_1982:
[----:B------:R-:W-:-:S07]  /*1af40*/  IMAD.MOV.U32 R23, RZ, RZ, R232 ;  /* 0x000000ffff177224 */ /* 0x000fce00078e00e8 */
.L_x_1981:
[----:B------:R-:W-:Y:S05]  /*1af50*/  BSYNC B0 ;  /* 0x0000000000007941 */ /* 0x000fea0003800000 */
.L_x_1980:
[----:B------:R-:W2:Y:S01]  /*1af60*/  LDL R152, [R1+0x4c] ;  /* 0x00004c0001987983 */ /* 0x000ea20000100800 */
[----:B------:R-:W-:Y:S01]  /*1af70*/  BSSY B0, `(.L_x_1994) ;  /* 0x00002c7000007945 */ /* 0x000fe20003800000 */
[----:B--2---:R-:W-:-:S13]  /*1af80*/  ISETP.GE.AND P2, PT, R23, R152, PT ;  /* 0x000000981700720c */ /* 0x004fda0003f46270 */
[----:B------:R-:W-:Y:S05]  /*1af90*/  @!P2 BRA `(.L_x_1995) ;  /* 0x0000002c0010a947 */ /* 0x000fea0003800000 */
[----:B------:R-:W-:Y:S02]  /*1afa0*/  IMAD.MOV.U32 R230, RZ, RZ, R4 ;  /* 0x000000ffffe67224 */ /* 0x000fe400078e0004 */
[----:B------:R-:W-:Y:S02]  /*1afb0*/  IMAD.MOV.U32 R231, RZ, RZ, R5 ;  /* 0x000000ffffe77224 */ /* 0x000fe400078e0005 */
[----:B------:R-:W-:Y:S02]  /*1afc0*/  IMAD.MOV.U32 R236, RZ, RZ, R219 ;  /* 0x000000ffffec7224 */ /* 0x000fe400078e00db */
[----:B------:R-:W-:-:S07]  /*1afd0*/  IMAD.MOV.U32 R232, RZ, RZ, R22 ;  /* 0x000000ffffe87224 */ /* 0x000fce00078e0016 */
.L_x_2014:
[----:B------:R-:W-:-:S05]  /*1afe0*/  VIADD R22, R232, 0x1 ;  /* 0x00000001e8167836 */ /* 0x000fca0000000000 */
[----:B------:R-:W-:-:S04]  /*1aff0*/  ISETP.NE.AND P2, PT, R22, 0x2, PT ;  /* 0x000000021600780c */ /* 0x000fc80003f45270 */
[----:B------:R-:W-:Y:S02]  /*1b000*/  SEL R219, RZ, 0x1, P2 ;  /* 0x00000001ffdb7807 */ /* 0x000fe40001000000 */
[----:B------:R-:W-:Y:S02]  /*1b010*/  SEL R22, R22, RZ, P2 ;  /* 0x000000ff16167207 */ /* 0x000fe40001000000 */
[----:B------:R-:W-:Y:S01]  /*1b020*/  LOP3.LUT R219, R236, R219, RZ, 0x3c, !PT ;  /* 0x000000dbecdb7212 */ /* 0x000fe200078e3cff */
[----:B------:R-:W-:Y:S06]  /*1b030*/  @!P0 BRA `(.L_x_1996) ;  /* 0x0000000000048947 */ /* 0x000fec0003800000 */
[----:B------:R-:W-:Y:S01]  /*1b040*/  BPT.TRAP 0x1 ;  /* 0x000000040000795c */ /* 0x000fe20000300000 */
.L_x_1996:
[----:B------:R-:W-:Y:S01]  /*1b050*/  IMAD R5, R22, 0x8, R16 ;  /* 0x0000000816057824 */ /* 0x000fe200078e0210 */
[----:B------:R-:W-:-:S04]  /*1b060*/  SHF.L.U32 R153, R219, 0x1f, RZ ;  /* 0x0000001fdb997819 */ /* 0x000fc800000006ff */
[----:B------:R0:W1:Y:S01]  /*1b070*/  SYNCS.PHASECHK.TRANS64.TRYWAIT P2, [R5+URZ+0x30830], R153 ;  /* 0x03083099050075a7 */ /* 0x000062000804017f */
[----:B------:R-:W-:Y:S05]  /*1b080*/  @!P0 BRA `(.L_x_1997) ;  /* 0x0000000000048947 */ /* 0x000fea0003800000 */
[----:B------:R-:W-:Y:S01]  /*1b090*/  BPT.TRAP 0x1 ;  /* 0x000000040000795c */ /* 0x000fe20000300000 */
.L_x_1997:
        /* <DEDUP_REMOVED lines=8> */
.L_x_1999:
[----:B------:R-:W-:Y:S05]  /*1b120*/  BSYNC B1 ;  /* 0x0000000000017941 */ /* 0x000fea0003800000 */
.L_x_1998:
        /* <DEDUP_REMOVED lines=288> */
.L_x_2001:
[----:B------:R-:W-:Y:S01]  /*1c330*/  SHF.L.U32 R2, R236, 0x1f, RZ ;  /* 0x0000001fec027819 */ /* 0x000fe200000006ff */
[----:B-----5:R-:W-:-:S04]  /*1c340*/  IMAD R0, R232, 0x8, R16 ;  /* 0x00000008e8007824 */ /* 0x020fc800078e0210 */
[----:B------:R0:W1:Y:S01]  /*1c350*/  SYNCS.PHASECHK.TRANS64.TRYWAIT P2, [R0+URZ+0x30850], R2 ;  /* 0x03085002000075a7 */ /* 0x000062000804017f */
[----:B------:R-:W-:Y:S05]  /*1c360*/  @!P0 BRA `(.L_x_2002) ;  /* 0x0000000000048947 */ /* 0x000fea0003800000 */
[----:B------:R-:W-:Y:S01]  /*1c370*/  BPT.TRAP 0x1 ;  /* 0x000000040000795c */ /* 0x000fe20000300000 */
.L_x_2002:
[----:B------:R-:W-:Y:S04]  /*1c380*/  BSSY B1, `(.L_x_2003) ;  /* 0x0000004000017945 */ /* 0x000fe80003800000 */
[----:B-1----:R-:W-:Y:S05]  /*1c390*/  @P2 BRA `(.L_x_2004) ;  /* 0x0000000000082947 */ /* 0x002fea0003800000 */
[----:B------:R-:W1:Y:S02]  /*1c3a0*/  SYNCS.PHASECHK.TRANS64.TRYWAIT P2, [R0+URZ+0x30850], R2 ;  /* 0x03085002000075a7 */ /* 0x000e64000804017f */
[----:B-1----:R-:W-:Y:S05]  /*1c3b0*/  @!P2 BRA `(.L_x_2005) ;  /* 0x000001000050a947 */ /* 0x002fea0003800000 */
.L_x_2004:
[----:B------:R-:W-:Y:S05]  /*1c3c0*/  BSYNC B1 ;  /* 0x0000000000017941 */ /* 0x000fea0003800000 */
.L_x_2003:
[----:B01----:R-:W-:Y:S02]  /*1c3d0*/  VIADD R2, R16, 0x400 ;  /* 0x0000040010027836 */ /* 0x003fe40000000000 */
[----:B------:R-:W-:Y:S01]  /*1c3e0*/  IMAD.MOV.U32 R3, RZ, RZ, 0x40000040 ;  /* 0x40000040ff037424 */ /* 0x000fe200078e00ff */
[----:B------:R-:W-:Y:S01]  /*1c3f0*/  WARPGROUP.ARRIVE ;  /* 0x00000000000079c5 */ /* 0x000fe20000000000 */
[----:B------:R-:W-:Y:S01]  /*1c400*/  IMAD.MOV.U32 R5, RZ, RZ, 0x40000040 ;  /* 0x40000040ff057424 */ /* 0x000fe200078e00ff */
[----:B------:R-:W-:Y:S01]  /*1c410*/  SHF.R.U32.HI R2, RZ, 0x4, R2 ;  /* 0x00000004ff027819 */ /* 0x000fe20000011602 */
[----:B------:R-:W-:Y:S01]  /*1c420*/  ULDC UR4, c[0x0][0x9dc] ;  /* 0x0002770000047ab9 */ /* 0x000fe20000000800 */
[----:B------:R-:W-:Y:S02]  /*1c430*/  ULDC UR5, c[0x0][0x9e0] ;  /* 0x0002780000057ab9 */ /* 0x000fe40000000800 */
[----:B------:R-:W-:-:S04]  /*1c440*/  LOP3.LUT R2, R2, 0x3fff, RZ, 0xc0, !PT ;  /* 0x00003fff02027812 */ /* 0x000fc800078ec0ff */
[----:B------:R-:W-:-:S05]  /*1c450*/  LOP3.LUT R2, R2, 0x2000000, RZ, 0xfc, !PT ;  /* 0x0200000002027812 */ /* 0x000fca00078efcff */
[----:B------:R-:W-:Y:S01]  /*1c460*/  IMAD R2, R232, 0x800, R2 ;  /* 0x00000800e8027824 */ /* 0x000fe200078e0202 */
[----:B------:R-:W-:Y:S01]  /*1c470*/  R2UR UR7, R3 ;  /* 0x00000000030772ca */ /* 0x000fe200000e0000 */
[----:B------:R-:W2:Y:S03]  /*1c480*/  LDL R232, [R1+0x48] ;  /* 0x0000480001e87983 */ /* 0x000ea60000100800 */
[----:B------:R-:W-:-:S13]  /*1c490*/  R2UR UR6, R2 ;  /* 0x00000000020672ca */ /* 0x000fda00000e0000 */
[----:B------:R-:W-:Y:S01]  /*1c4a0*/  HGMMA.64x256x16.F32.BF16 R24, R196, gdesc[UR4].tnspB, R24, gsb0 ;  /* 0x43e00004c4187df0 */ /* 0x000fe20008001818 */
[----:B------:R-:W-:Y:S01]  /*1c4b0*/  VIADD R4, R2, 0x80 ;  /* 0x0000008002047836 */ /* 0x000fe20000000000 */
[----:B------:R-:W-:-:S04]  /*1c4c0*/  R2UR UR7, R5 ;  /* 0x00000000050772ca */ /* 0x000fc800000e0000 */
[----:B------:R-:W-:Y:S01]  /*1c4d0*/  R2UR UR6, R4 ;  /* 0x00000000040672ca */ /* 0x000fe200000e0000 */
[C---:B------:R-:W-:Y:S02]  /*1c4e0*/  VIADD R4, R2.reuse, 0x100 ;  /* 0x0000010002047836 */ /* 0x040fe40000000000 */
[----:B------:R-:W-:Y:S01]  /*1c4f0*/  IMAD.MOV.U32 R5, RZ, RZ, 0x40000040 ;  /* 0x40000040ff057424 */ /* 0x000fe200078e00ff */
[----:B------:R-:W-:Y:S02]  /*1c500*/  WARPGROUP.DEPBAR.LE gsb0, 0x0 ;  /* 0x00008000000079c5 */ /* 0x000fe40000010000 */
[----:B------:R-:W-:Y:S01]  /*1c510*/  WARPGROUP.ARRIVE ;  /* 0x00000000000079c5 */ /* 0x000fe20000000000 */
[----:B------:R-:W2:Y:S01]  /*1c520*/  LDL R199, [R1+0x2c] ;  /* 0x00002c0001c77983 */ /* 0x000ea20000100800 */
[----:B------:R-:W-:Y:S01]  /*1c530*/  VIADD R2, R2, 0x180 ;  /* 0x0000018002027836 */ /* 0x000fe20000000000 */
[----:B------:R-:W-:Y:S01]  /*1c540*/  ULOP3.LUT UR4, URZ, UR4, URZ, 0x33, !UPT ;  /* 0x000000043f047292 */ /* 0x000fe2000f8e333f */
[----:B------:R-:W-:-:S12]  /*1c550*/  IMAD.MOV.U32 R3, RZ, RZ, 0x40000040 ;  /* 0x40000040ff037424 */ /* 0x000fd800078e00ff */
[----:B------:R-:W-:Y:S01]  /*1c560*/  HGMMA.64x256x16.F32.BF16 R24, R192, gdesc[UR4].tnspB, R24, gsb0 ;  /* 0x43e00004c0187df0 */ /* 0x000fe20008001818 */
[----:B------:R-:W-:Y:S01]  /*1c570*/  R2UR UR6, R4 ;  /* 0x00000000040672ca */ /* 0x000fe200000e0000 */
[----:B------:R-:W-:Y:S01]  /*1c580*/  IMAD.SHL.U32 R4, R23, 0x40, RZ ;  /* 0x0000004017047824 */ /* 0x000fe200078e00ff */
[----:B------:R-:W-:Y:S01]  /*1c590*/  R2UR UR7, R5 ;  /* 0x00000000050772ca */ /* 0x000fe200000e0000 */
[----:B------:R-:W-:Y:S02]  /*1c5a0*/  WARPGROUP.DEPBAR.LE gsb0, 0x0 ;  /* 0x00008000000079c5 */ /* 0x000fe40000010000 */
[----:B------:R-:W-:-:S15]  /*1c5b0*/  WARPGROUP.ARRIVE ;  /* 0x00000000000079c5 */ /* 0x000fde0000000000 */
[----:B------:R-:W-:-:S07]  /*1c5c0*/  NOP ;  /* 0x0000000000007918 */ /* 0x000fce0000000000 */
[----:B------:R-:W-:Y:S01]  /*1c5d0*/  HGMMA.64x256x16.F32.BF16 R24, R188, gdesc[UR4].tnspB, R24, gsb0 ;  /* 0x43e00004bc187df0 */ /* 0x000fe20008001818 */
[----:B------:R-:W-:Y:S02]  /*1c5e0*/  R2UR UR6, R2 ;  /* 0x00000000020672ca */ /* 0x000fe400000e0000 */
[----:B------:R-:W-:Y:S01]  /*1c5f0*/  R2UR UR7, R3 ;  /* 0x00000000030772ca */ /* 0x000fe200000e0000 */
[----:B------:R-:W0:Y:S08]  /*1c600*/  @P5 LDC R2, c[0x0][0x450] ;  /* 0x00011400ff025b82 */ /* 0x000e300000000800 */
[----:B------:R-:W1:Y:S01]  /*1c610*/  @P5 LDC R3, c[0x0][0x44c] ;  /* 0x00011300ff035b82 */ /* 0x000e620000000800 */
[----:B--2---:R-:W-:-:S04]  /*1c620*/  IMAD.IADD R5, R232, 0x1, R199 ;  /* 0x00000001e8057824 */ /* 0x004fc800078e02c7 */
[----:B-1----:R-:W-:-:S05]  /*1c630*/  @P5 IMAD.HI.U32 R3, R5, R3, RZ ;  /* 0x0000000305035227 */ /* 0x002fca00078e00ff */
[----:B0-----:R-:W-:Y:S01]  /*1c640*/  @P5 SHF.R.U32.HI R5, RZ, R2, R3 ;  /* 0x00000002ff055219 */ /* 0x001fe20000011603 */
[----:B------:R-:W-:-:S04]  /*1c650*/  @!P1 IMAD R2, R22, 0x8, R16 ;  /* 0x0000000816029824 */ /* 0x000fc800078e0210 */
[----:B------:R-:W-:-:S05]  /*1c660*/  @!P1 VIADD R2, R2, 0x30840 ;  /* 0x0003084002029836 */ /* 0x000fca0000000000 */
[----:B------:R-:W-:Y:S01]  /*1c670*/  @!P1 PRMT R2, RZ, 0x654, R2 ;  /* 0x00000654ff029816 */ /* 0x000fe20000000002 */
[----:B------:R-:W-:Y:S02]  /*1c680*/  WARPGROUP.DEPBAR.LE gsb0, 0x0 ;  /* 0x00008000000079c5 */ /* 0x000fe40000010000 */
[----:B------:R-:W-:Y:S01]  /*1c690*/  WARPGROUP.ARRIVE ;  /* 0x00000000000079c5 */ /* 0x000fe20000000000 */
[----:B------:R-:W0:Y:S05]  /*1c6a0*/  SHFL.IDX PT, R188, R5, RZ, 0x1c1f ;  /* 0x001c1fff05bc7589 */ /* 0x000e2a00000e0000 */
[----:B------:R-:W-:Y:S03]  /*1c6b0*/  HGMMA.64x256x16.F32.BF16 R24, R184, gdesc[UR4].tnspB, R24, gsb0 ;  /* 0x43e00004b8187df0 */ /* 0x000fe60008001818 */
[----:B------:R-:W-:-:S02]  /*1c6c0*/  WARPGROUP.DEPBAR.LE gsb0, 0x0 ;  /* 0x00008000000079c5 */ /* 0x000fc40000010000 */
[----:B------:R1:W-:Y:S02]  /*1c6d0*/  @!P1 SYNCS.ARRIVE.TRANS64.RED.A1T0 RZ, [R2+URZ], RZ ;  /* 0x000000ff02ff99a7 */ /* 0x0003e4000810043f */
[----:B-1----:R-:W-:-:S05]  /*1c6e0*/  IADD3 R2, -R4, 0x1, RZ ;  /* 0x0000000104027810 */ /* 0x002fca0007ffe1ff */
[----:B------:R-:W-:-:S05]  /*1c6f0*/  IMAD R2, R229, -0x2, R2 ;  /* 0xfffffffee5027824 */ /* 0x000fca00078e0202 */
[----:B------:R-:W-:-:S05]  /*1c700*/  IADD3 R186, -R220, R2, R221 ;  /* 0x00000002dcba7210 */ /* 0x000fca0007ffe1dd */
[C---:B------:R-:W-:Y:S02]  /*1c710*/  VIADD R187, R186.reuse, UR5 ;  /* 0x00000005babb7c36 */ /* 0x040fe40008000000 */
[----:B------:R-:W-:Y:S02]  /*1c720*/  VIADD R186, R186, UR4 ;  /* 0x00000004baba7c36 */ /* 0x000fe40008000000 */
        /* <DEDUP_REMOVED lines=16> */
.L_x_2008:
[----:B------:R-:W-:Y:S02]  /*1c830*/  ULDC UR4, c[0x0][0x9e4] ;  /* 0x0002790000047ab9 */ /* 0x000fe40000000800 */
[----:B------:R-:W-:-:S05]  /*1c840*/  IMAD.U32 R189, RZ, RZ, UR4 ;  /* 0x00000004ffbd7e24 */ /* 0x000fca000f8e00ff */
[----:B------:R-:W-:-:S13]  /*1c850*/  ISETP.NE.AND P2, PT, R189, 0x1, PT ;  /* 0x00000001bd00780c */ /* 0x000fda0003f45270 */
[----:B------:R-:W0:Y:S02]  /*1c860*/  @P2 LDC.64 R2, c[0x0][0x9e8] ;  /* 0x00027a00ff022b82 */ /* 0x000e240000000a00 */
[----:B0-----:R-:W-:-:S05]  /*1c870*/  @P2 IMAD.HI.U32 R2, R188, R2, RZ ;  /* 0x00000002bc022227 */ /* 0x001fca00078e00ff */
[----:B------:R-:W-:-:S07]  /*1c880*/  @P2 SHF.R.U32.HI R188, RZ, R3, R2 ;  /* 0x00000003ffbc2219 */ /* 0x000fce0000011602 */
.L_x_2009:
[----:B------:R-:W-:Y:S05]  /*1c890*/  BSYNC B1 ;  /* 0x0000000000017941 */ /* 0x000fea0003800000 */
.L_x_2007:
[----:B------:R-:W-:-:S04]  /*1c8a0*/  IMAD R188, R188, R189, -R4 ;  /* 0x000000bdbcbc7224 */ /* 0x000fc800078e0a04 */
[----:B------:R-:W-:-:S05]  /*1c8b0*/  IMAD R188, R229, -0x2, R188 ;  /* 0xfffffffee5bc7824 */ /* 0x000fca00078e02bc */
[----:B------:R-:W-:Y:S02]  /*1c8c0*/  VIMNMX R184, R184, R188, !PT ;  /* 0x000000bcb8b87248 */ /* 0x000fe40007fe0100 */
[----:B------:R-:W-:-:S07]  /*1c8d0*/  VIADDMNMX R185, R188, R189, R185, PT ;  /* 0x000000bdbcb97246 */ /* 0x000fce00038001b9 */
.L_x_2006:
        /* <DEDUP_REMOVED lines=66> */
.L_x_2012:
[----:B------:R-:W-:Y:S02]  /*1cd00*/  ULDC UR4, c[0x0][0x9e4] ;  /* 0x0002790000047ab9 */ /* 0x000fe40000000800 */
[----:B------:R-:W-:-:S05]  /*1cd10*/  IMAD.U32 R184, RZ, RZ, UR4 ;  /* 0x00000004ffb87e24 */ /* 0x000fca000f8e00ff */
[----:B------:R-:W-:-:S13]  /*1cd20*/  ISETP.NE.AND P3, PT, R184, 0x1, PT ;  /* 0x00000001b800780c */ /* 0x000fda0003f65270 */
[----:B------:R-:W0:Y:S02]  /*1cd30*/  @P3 LDC.64 R2, c[0x0][0x9e8] ;  /* 0x00027a00ff023b82 */ /* 0x000e240000000a00 */
[----:B0-----:R-:W-:-:S05]  /*1cd40*/  @P3 IMAD.HI.U32 R2, R5, R2, RZ ;  /* 0x0000000205023227 */ /* 0x001fca00078e00ff */
[----:B------:R-:W-:-:S07]  /*1cd50*/  @P3 SHF.R.U32.HI R5, RZ, R3, R2 ;  /* 0x00000003ff053219 */ /* 0x000fce0000011602 */
.L_x_2013:
[----:B------:R-:W-:Y:S05]  /*1cd60*/  BSYNC B1 ;  /* 0x0000000000017941 */ /* 0x000fea0003800000 */
.L_x_2011:
[----:B------:R-:W-:-:S04]  /*1cd70*/  IMAD R4, R5, R184, -R4 ;  /* 0x000000b805047224 */ /* 0x000fc800078e0a04 */
[----:B------:R-:W-:-:S05]  /*1cd80*/  IMAD R4, R229, -0x2, R4 ;  /* 0xfffffffee5047824 */ /* 0x000fca00078e0204 */
[----:B------:R-:W-:Y:S02]  /*1cd90*/  VIMNMX R186, R186, R4, !PT ;  /* 0x00000004baba7248 */ /* 0x000fe40007fe0100 */
[----:B------:R-:W-:-:S07]  /*1cda0*/  VIADDMNMX R187, R4, R184, R187, PT ;  /* 0x000000b804bb7246 */ /* 0x000fce00038001bb */
.L_x_2010:
[----:B------:R-:W-:Y:S01]  /*1cdb0*/  @!P1 VIADD R0, R0, 0x30860 ;  /* 0x0003086000009836 */ /* 0x000fe20000000000 */
[----:B------:R-:W2:Y:S01]  /*1cdc0*/  LDL R232, [R1+0x4c] ;  /* 0x00004c0001e87983 */ /* 0x000ea20000100800 */
[----:B------:R-:W-:Y:S01]  /*1cdd0*/  ULDC UR4, c[0x0][0x988] ;  /* 0x0002620000047ab9 */ /* 0x000fe20000000800 */
[----:B------:R-:W-:Y:S02]  /*1cde0*/  IMAD.MOV.U32 R236, RZ, RZ, R219 ;  /* 0x000000ffffec7224 */ /* 0x000fe400078e00db */
[----:B------:R-:W-:Y:S01]  /*1cdf0*/  @!P1 PRMT R0, RZ, 0x654, R0 ;  /* 0x00000654ff009816 */ /* 0x000fe20000000000 */
[----:B------:R-:W-:-:S03]  /*1ce00*/  IMAD.U32 R3, RZ, RZ, UR4 ;  /* 0x00000004ff037e24 */ /* 0x000fc6000f8e00ff */
        /* <DEDUP_REMOVED lines=26> */
[----:B------:R-:W-:Y:S01]  /*1cfb0*/  FADD.FTZ R2, -R2, R231 ;  /* 0x000000e702027221 */ /* 0x000fe20000010100 */
[----:B------:R-:W-:Y:S02]  /*1cfc0*/  IMAD.MOV.U32 R231, RZ, RZ, R5 ;  /* 0x000000ffffe77224 */ /* 0x000fe400078e0005 */
        /* <DEDUP_REMOVED lines=73> */
[----:B------:R-:W0:Y:S01]  /*1d460*/  MUFU.EX2 R164, R164 ;  /* 0x000000a400a47308 */ /* 0x000e220000000800 */
[----:B------:R-:W-:Y:S01]  /*1d470*/  ISETP.GT.AND P4, PT, R186, 0x38, P2 ;  /* 0x00000038ba00780c */ /* 0x000fe20001784270 */
[----:B-1----:R-:W-:Y:S01]  /*1d480*/  FADD.FTZ R2, R160, R2 ;  /* 0x00000002a0027221 */ /* 0x002fe20000010000 */
[----:B------:R-:W-:-:S02]  /*1d490*/  FMNMX.FTZ R4, R166, R4, !PT ;  /* 0x00000004a6047209 */ /* 0x000fc40007810000 */
[----:B------:R-:W-:Y:S02]  /*1d4a0*/  ISETP.LT.OR P3, PT, R187, 0x32, P3 ;  /* 0x00000032bb00780c */ /* 0x000fe40001f61670 */
[----:B------:R-:W-:Y:S01]  /*1d4b0*/  FMNMX.FTZ R4, R167, R4, !PT ;  /* 0x00000004a7047209 */ /* 0x000fe20007810000 */
[----:B------:R-:W1:Y:S01]  /*1d4c0*/  MUFU.EX2 R165, R165 ;  /* 0x000000a500a57308 */ /* 0x000e620000000800 */
[----:B------:R-:W-:Y:S01]  /*1d4d0*/  ISETP.GT.AND P2, PT, R186, 0x39, P2 ;  /* 0x00000039ba00780c */ /* 0x000fe20001744270 */
[----:B---3--:R-:W-:Y:S01]  /*1d4e0*/  FADD.FTZ R2, R161, R2 ;  /* 0x00000002a1027221 */ /* 0x008fe20000010000 */
[----:B------:R-:W-:Y:S02]  /*1d4f0*/  FMNMX.FTZ R4, R170, R4, !PT ;  /* 0x00000004aa047209 */ /* 0x000fe40007810000 */
[----:B------:R-:W-:Y:S02]  /*1d500*/  ISETP.LT.OR P4, PT, R187, 0x39, P4 ;  /* 0x00000039bb00780c */ /* 0x000fe40002781670 */
[----:B------:R-:W-:Y:S01]  /*1d510*/  FMNMX.FTZ R4, R171, R4, !PT ;  /* 0x00000004ab047209 */ /* 0x000fe20007810000 */
[----:B------:R-:W3:Y:S01]  /*1d520*/  MUFU.EX2 R168, R168 ;  /* 0x000000a800a87308 */ /* 0x000ee20000000800 */
[----:B------:R-:W-:Y:S01]  /*1d530*/  FSEL R179, R179, -INF , !P3 ;  /* 0xff800000b3b37808 */ /* 0x000fe20005800000 */
[----:B0-----:R-:W-:Y:S01]  /*1d540*/  FADD.FTZ R2, R164, R2 ;  /* 0x00000002a4027221 */ /* 0x001fe20000010000 */
[----:B------:R-:W-:-:S02]  /*1d550*/  FMNMX.FTZ R4, R174, R4, !PT ;  /* 0x00000004ae047209 */ /* 0x000fc40007810000 */
[----:B------:R-:W-:Y:S02]  /*1d560*/  ISETP.LT.OR P2, PT, R187, 0x3a, P2 ;  /* 0x0000003abb00780c */ /* 0x000fe40001741670 */
[----:B------:R-:W-:Y:S01]  /*1d570*/  FMNMX.FTZ R4, R175, R4, !PT ;  /* 0x00000004af047209 */ /* 0x000fe20007810000 */
[----:B------:R-:W0:Y:S01]  /*1d580*/  MUFU.EX2 R169, R169 ;  /* 0x000000a900a97308 */ /* 0x000e220000000800 */
[----:B------:R-:W-:Y:S01]  /*1d590*/  FSEL R182, R182, -INF , !P4 ;  /* 0xff800000b6b67808 */ /* 0x000fe20006000000 */
[----:B-1----:R-:W-:Y:S01]  /*1d5a0*/  FADD.FTZ R2, R165, R2 ;  /* 0x00000002a5027221 */ /* 0x002fe20000010000 */
[----:B------:R-:W-:Y:S02]  /*1d5b0*/  FMNMX.FTZ R4, R178, R4, !PT ;  /* 0x00000004b2047209 */ /* 0x000fe40007810000 */
[----:B------:R-:W-:Y:S02]  /*1d5c0*/  FSEL R183, R183, -INF , !P2 ;  /* 0xff800000b7b77808 */ /* 0x000fe40005000000 */
[----:B------:R-:W-:Y:S01]  /*1d5d0*/  FMNMX.FTZ R4, R179, R4, !PT ;  /* 0x00000004b3047209 */ /* 0x000fe20007810000 */
[----:B------:R-:W1:Y:S01]  /*1d5e0*/  MUFU.EX2 R172, R172 ;  /* 0x000000ac00ac7308 */ /* 0x000e620000000800 */
[----:B------:R-:W-:-:S02]  /*1d5f0*/  F2FP.BF16.F32.PACK_AB R196, R153, R152 ;  /* 0x0000009899c4723e */ /* 0x000fc400000010ff */
[----:B------:R-:W-:Y:S02]  /*1d600*/  FMNMX.FTZ R4, R182, R4, !PT ;  /* 0x00000004b6047209 */ /* 0x000fe40007810000 */
[----:B------:R-:W-:Y:S01]  /*1d610*/  F2FP.BF16.F32.PACK_AB R198, R157, R156 ;  /* 0x0000009c9dc6723e */ /* 0x000fe200000010ff */
[----:B---3--:R-:W-:Y:S01]  /*1d620*/  FADD.FTZ R156, R168, R2 ;  /* 0x00000002a89c7221 */ /* 0x008fe20000010000 */
[----:B------:R-:W-:Y:S01]  /*1d630*/  FMNMX.FTZ R152, R183, R4, !PT ;  /* 0x00000004b7987209 */ /* 0x000fe20007810000 */
[----:B------:R-:W3:Y:S01]  /*1d640*/  MUFU.EX2 R173, R173 ;  /* 0x000000ad00ad7308 */ /* 0x000ee20000000800 */
[----:B------:R-:W-:Y:S01]  /*1d650*/  F2FP.BF16.F32.PACK_AB R192, R161, R160 ;  /* 0x000000a0a1c0723e */ /* 0x000fe200000010ff */
[----:B0-----:R-:W-:Y:S01]  /*1d660*/  FADD.FTZ R156, R169, R156 ;  /* 0x0000009ca99c7221 */ /* 0x001fe20000010000 */
[----:B------:R-:W-:Y:S01]  /*1d670*/  F2FP.BF16.F32.PACK_AB R194, R165, R164 ;  /* 0x000000a4a5c2723e */ /* 0x000fe200000010ff */
[----:B------:R-:W0:Y:S01]  /*1d680*/  SHFL.BFLY PT, R4, R152, 0x2, 0x1f ;  /* 0x0c401f0098047f89 */ /* 0x000e2200000e0000 */
[----:B------:R-:W-:-:S03]  /*1d690*/  F2FP.BF16.F32.PACK_AB R188, R169, R168 ;  /* 0x000000a8a9bc723e */ /* 0x000fc600000010ff */
[----:B------:R-:W-:Y:S01]  /*1d6a0*/  MUFU.EX2 R176, R176 ;  /* 0x000000b000b07308 */ /* 0x000fe20000000800 */
[----:B-1----:R-:W-:-:S07]  /*1d6b0*/  FADD.FTZ R156, R172, R156 ;  /* 0x0000009cac9c7221 */ /* 0x002fce0000010000 */
[----:B------:R-:W1:Y:S01]  /*1d6c0*/  MUFU.EX2 R177, R177 ;  /* 0x000000b100b17308 */ /* 0x000e620000000800 */
[C---:B---3--:R-:W-:Y:S01]  /*1d6d0*/  FADD.FTZ R156, R173.reuse, R156 ;  /* 0x0000009cad9c7221 */ /* 0x048fe20000010000 */
[----:B------:R-:W-:-:S06]  /*1d6e0*/  F2FP.BF16.F32.PACK_AB R190, R173, R172 ;  /* 0x000000acadbe723e */ /* 0x000fcc00000010ff */
[----:B------:R-:W-:Y:S01]  /*1d6f0*/  MUFU.EX2 R180, R180 ;  /* 0x000000b400b47308 */ /* 0x000fe20000000800 */
[----:B0-----:R-:W-:-:S07]  /*1d700*/  FMNMX.FTZ R152, R152, R4, !PT ;  /* 0x0000000498987209 */ /* 0x001fce0007810000 */
        /* <DEDUP_REMOVED lines=11> */
[----:B------:R-:W-:Y:S02]  /*1d7c0*/  VIADD R23, R23, 0xffffffff ;  /* 0xffffffff17177836 */ /* 0x000fe40000000000 */
        /* <DEDUP_REMOVED lines=16> */
[-CC-:B------:R-:W-:Y:S01]  /*1d8d0*/  FFMA.FTZ R179, R179, R3.reuse, -R152.reuse ;  /* 0x00000003b3b37223 */ /* 0x180fe20000010898 */
[-CC-:B------:R-:W-:Y:S01]  /*1d8e0*/  FFMA.FTZ R182, R182, R3.reuse, -R152.reuse ;  /* 0x00000003b6b67223 */ /* 0x180fe20000010898 */
[----:B------:R-:W-:Y:S01]  /*1d8f0*/  FFMA.FTZ R152, R183, R3, -R152 ;  /* 0x00000003b7987223 */ /* 0x000fe20000010898 */
[----:B------:R-:W-:-:S02]  /*1d900*/  IMAD.MOV.U32 R232, RZ, RZ, R22 ;  /* 0x000000ffffe87224 */ /* 0x000fc400078e0016 */
[----:B------:R-:W-:Y:S01]  /*1d910*/  IMAD.MOV.U32 R230, RZ, RZ, R4 ;  /* 0x000000ffffe67224 */ /* 0x000fe200078e0004 */
[----:B------:R-:W2:Y:S01]  /*1d920*/  MUFU.EX2 R155, R155 ;  /* 0x0000009b009b7308 */ /* 0x000ea20000000800 */
[----:B0-----:R-:W-:-:S04]  /*1d930*/  FADD.FTZ R153, R176, R156 ;  /* 0x0000009cb0997221 */ /* 0x001fc80000010000 */
[----:B------:R-:W-:-:S03]  /*1d940*/  FADD.FTZ R153, R177, R153 ;  /* 0x00000099b1997221 */ /* 0x000fc60000010000 */
[----:B------:R-:W0:Y:S01]  /*1d950*/  MUFU.EX2 R158, R158 ;  /* 0x0000009e009e7308 */ /* 0x000e220000000800 */
[----:B-1----:R-:W-:Y:S01]  /*1d960*/  FFMA.FTZ R227, R2, R227, R154 ;  /* 0x000000e302e37223 */ /* 0x002fe2000001009a */
[----:B------:R-:W-:-:S04]  /*1d970*/  FADD.FTZ R153, R180, R153 ;  /* 0x00000099b4997221 */ /* 0x000fc80000010000 */
[----:B------:R-:W-:Y:S02]  /*1d980*/  FADD.FTZ R228, R181, R153 ;  /* 0x00000099b5e47221 */ /* 0x000fe40000010000 */
        /* <DEDUP_REMOVED lines=36> */
[----:B------:R-:W-:Y:S06]  /*1dbd0*/  @P2 BRA `(.L_x_2014) ;  /* 0xffffffd400002947 */ /* 0x000fec000383ffff */
.L_x_1995:
[----:B------:R-:W-:Y:S05]  /*1dbe0*/  BSYNC B0 ;  /* 0x0000000000007941 */ /* 0x000fea0003800000 */
.L_x_1994:
        /* <DEDUP_REMOVED lines=131> */
.L_x_2015:
[----:B------:R-:W-:Y:S01]  /*1e420*/  IMAD R0, R22, 0x8, R16 ;  /* 0x0000000816007824 */ /* 0x000fe200078e0210 */
[----:B------:R-:W-:-:S04]  /*1e430*/  SHF.L.U32 R7, R219, 0x1f, RZ ;  /* 0x0000001fdb077819 */ /* 0x000fc800000006ff */
[----:B------:R0:W1:Y:S01]  /*1e440*/  SYNCS.PHASECHK.TRANS64.TRYWAIT P2, [R0+URZ+0x30850], R7 ;  /* 0x03085007000075a7 */ /* 0x000062000804017f */
[----:B------:R-:W-:Y:S05]  /*1e450*/  @!P0 BRA `(.L_x_2016) ;  /* 0x0000000000048947 */ /* 0x000fea0003800000 */
[----:B------:R-:W-:Y:S01]  /*1e460*/  BPT.TRAP 0x1 ;  /* 0x000000040000795c */ /* 0x000fe20000300000 */
.L_x_2016:
        /* <DEDUP_REMOVED lines=9> */
.L_x_2018:
[----:B------:R-:W-:Y:S05]  /*1e500*/  BSYNC B0 ;  /* 0x0000000000007941 */ /* 0x000fea0003800000 */
.L_x_2017:
[----:B------:R-:W-:Y:S01]  /*1e510*/  IMAD.MOV.U32 R6, RZ, RZ, R2 ;  /* 0x000000ffff067224 */ /* 0x000fe200078e0002 */
[----:B------:R-:W2:Y:S01]  /*1e520*/  LDL.LU R15, [R1+0x64] ;  /* 0x00006400010f7983 */ /* 0x000ea20000300800 */
[----:B01----:R-:W-:Y:S01]  /*1e530*/  IMAD.MOV.U32 R7, RZ, RZ, 0x40000040 ;  /* 0x40000040ff077424 */ /* 0x003fe200078e00ff */
[----:B------:R-:W-:Y:S01]  /*1e540*/  WARPGROUP.ARRIVE ;  /* 0x00000000000079c5 */ /* 0x000fe20000000000 */
        /* <DEDUP_REMOVED lines=8> */
[----:B------:R-:W-:Y:S02]  /*1e5d0*/  SEL R22, R22, RZ, P2 ;  /* 0x000000ff16167207 */ /* 0x000fe40001000000 */
        /* <DEDUP_REMOVED lines=13> */
[----:B------:R-:W-:Y:S02]  /*1e6b0*/  IMAD.MOV.U32 R7, RZ, RZ, 0x40000040 ;  /* 0x40000040ff077424 */ /* 0x000fe400078e00ff */
[----:B--2---:R-:W-:-:S05]  /*1e6c0*/  VIADD R15, R15, 0x1 ;  /* 0x000000010f0f7836 */ /* 0x004fca0000000000 */
[----:B------:R-:W-:Y:S01]  /*1e6d0*/  STL [R1+0x64], R15 ;  /* 0x0000640f01007387 */ /* 0x000fe20000100800 */
[----:B------:R-:W-:Y:S02]  /*1e6e0*/  WARPGROUP.DEPBAR.LE gsb0, 0x0 ;  /* 0x00008000000079c5 */ /* 0x000fe40000010000 */
[----:B------:R-:W-:-:S14]  /*1e6f0*/  WARPGROUP.ARRIVE ;  /* 0x00000000000079c5 */ /* 0x000fdc0000000000 */
[----:B------:R-:W-:Y:S01]  /*1e700*/  HGMMA.64x256x16.F32.BF16 R24, R188, gdesc[UR4].tnspB, R24, gsb0 ;  /* 0x43e00004bc187df0 */ /* 0x000fe20008001818 */
[----:B------:R-:W-:Y:S02]  /*1e710*/  R2UR UR6, R6 ;  /* 0x00000000060672ca */ /* 0x000fe400000e0000 */
[----:B------:R-:W-:Y:S01]  /*1e720*/  R2UR UR7, R7 ;  /* 0x00000000070772ca */ /* 0x000fe200000e0000 */
[----:B------:R-:W0:Y:S04]  /*1e730*/  SHFL.BFLY PT, R6, R227, 0x2, 0x1f ;  /* 0x0c401f00e3067f89 */ /* 0x000e2800000e0000 */
[----:B------:R-:W1:Y:S01]  /*1e740*/  SHFL.BFLY PT, R7, R228, 0x2, 0x1f ;  /* 0x0c401f00e4077f89 */ /* 0x000e6200000e0000 */
[----:B0-----:R-:W-:Y:S01]  /*1e750*/  FADD.FTZ R6, R6, R227 ;  /* 0x000000e306067221 */ /* 0x001fe20000010000 */
[----:B-1----:R-:W-:-:S04]  /*1e760*/  FADD.FTZ R2, R7, R228 ;  /* 0x000000e407027221 */ /* 0x002fc80000010000 */
[----:B------:R-:W0:Y:S04]  /*1e770*/  SHFL.BFLY PT, R9, R6, 0x1, 0x1f ;  /* 0x0c201f0006097f89 */ /* 0x000e2800000e0000 */
[----:B------:R-:W1:Y:S01]  /*1e780*/  SHFL.BFLY PT, R7, R2, 0x1, 0x1f ;  /* 0x0c201f0002077f89 */ /* 0x000e6200000e0000 */
[----:B0-----:R-:W-:Y:S01]  /*1e790*/  FADD.FTZ R13, R6, R9 ;  /* 0x00000009060d7221 */ /* 0x001fe20000010000 */
[----:B-1----:R-:W-:-:S04]  /*1e7a0*/  FADD.FTZ R12, R2, R7 ;  /* 0x00000007020c7221 */ /* 0x002fc80000010000 */
[----:B------:R-:W-:Y:S02]  /*1e7b0*/  FSETP.NE.FTZ.AND P3, PT, R13, RZ, PT ;  /* 0x000000ff0d00720b */ /* 0x000fe40003f75000 */
[----:B------:R-:W-:Y:S02]  /*1e7c0*/  CS2R R6, SRZ ;  /* 0x0000000000067805 */ /* 0x000fe4000001ff00 */
[----:B------:R-:W-:Y:S02]  /*1e7d0*/  SEL R2, RZ, 0x1, P2 ;  /* 0x00000001ff027807 */ /* 0x000fe40001000000 */
[----:B------:R-:W-:Y:S02]  /*1e7e0*/  FSETP.NE.FTZ.AND P0, PT, R12, RZ, PT ;  /* 0x000000ff0c00720b */ /* 0x000fe40003f15000 */
[----:B------:R-:W-:Y:S01]  /*1e7f0*/  LOP3.LUT R219, R219, R2, RZ, 0x3c, !PT ;  /* 0x00000002dbdb7212 */ /* 0x000fe200078e3cff */
[----:B------:R-:W-:-:S04]  /*1e800*/  IMAD.MOV.U32 R2, RZ, RZ, -0x800000 ;  /* 0xff800000ff027424 */ /* 0x000fc800078e00ff */
[----:B------:R-:W0:Y:S01]  /*1e810*/  @P3 MUFU.LG2 R10, R13 ;  /* 0x0000000d000a3308 */ /* 0x000e220000000c00 */
[----:B------:R-:W-:-:S05]  /*1e820*/  @P3 FMUL.FTZ R14, R3, 0.69314718246459960938 ;  /* 0x3f317218030e3820 */ /* 0x000fca0000410000 */
[----:B------:R-:W-:Y:S02]  /*1e830*/  @P0 FMUL.FTZ R8, R3, 0.69314718246459960938 ;  /* 0x3f31721803080820 */ /* 0x000fe40000410000 */
[----:B------:R-:W1:Y:S08]  /*1e840*/  @P0 MUFU.LG2 R9, R12 ;  /* 0x0000000c00090308 */ /* 0x000e700000000c00 */
[----:B------:R-:W2:Y:S01]  /*1e850*/  @P0 MUFU.RCP R7, R12 ;  /* 0x0000000c00070308 */ /* 0x000ea20000001000 */
[----:B0-----:R-:W-:-:S04]  /*1e860*/  @P3 FMUL.FTZ R3, R10, 0.69314718246459960938 ;  /* 0x3f3172180a033820 */ /* 0x001fc80000410000 */
[----:B------:R-:W-:-:S03]  /*1e870*/  @P3 FFMA.FTZ R2, R14, R4, R3 ;  /* 0x000000040e023223 */ /* 0x000fc60000010003 */
[----:B------:R-:W0:Y:S01]  /*1e880*/  @P3 MUFU.RCP R6, R13 ;  /* 0x0000000d00063308 */ /* 0x000e220000001000 */
[----:B-1----:R-:W-:-:S04]  /*1e890*/  @P0 FMUL.FTZ R9, R9, 0.69314718246459960938 ;  /* 0x3f31721809090820 */ /* 0x002fc80000410000 */
[----:B------:R-:W-:Y:S01]  /*1e8a0*/  @P0 FFMA.FTZ R0, R8, R5, R9 ;  /* 0x0000000508000223 */ /* 0x000fe20000010009 */
[----:B------:R-:W-:Y:S01]  /*1e8b0*/  PLOP3.LUT P0, PT, PT, PT, PT, 0x8, 0x0 ;  /* 0x000000000000781c */ /* 0x000fe20003f0e170 */
[----:B------:R-:W-:Y:S02]  /*1e8c0*/  WARPGROUP.DEPBAR.LE gsb0, 0x0 ;  /* 0x00008000000079c5 */ /* 0x000fe40000010000 */
[----:B------:R-:W-:-:S06]  /*1e8d0*/  WARPGROUP.ARRIVE ;  /* 0x00000000000079c5 */ /* 0x000fcc0000000000 */
        /* <DEDUP_REMOVED lines=67> */
[-C--:B0-----:R-:W-:Y:S01]  /*1ed10*/  FMUL.FTZ R12, R35, R6.reuse ;  /* 0x00000006230c7220 */ /* 0x081fe20000410000 */
        /* <DEDUP_REMOVED lines=63> */
.L_x_1853:
        /* <DEDUP_REMOVED lines=9> */
[----:B------:R-:W2:Y:S01]  /*1f1a0*/  LDL R6, [R1+0xb0] ;  /* 0x0000b00001067983 */ /* 0x000ea20000100800 */
[----:B------:R-:W-:-:S03]  /*1f1b0*/  ULDC.64 UR4, c[0x0][0xc00] ;  /* 0x0003000000047ab9 */ /* 0x000fc60000000a00 */
[----:B------:R-:W3:Y:S01]  /*1f1c0*/  LDL R171, [R1+0x60] ;  /* 0x0000600001ab7983 */ /* 0x000ee20000100800 */
[----:B------:R-:W4:Y:S01]  /*1f1d0*/  S2R R15, SR_SWINHI ;  /* 0x00000000000f7919 */ /* 0x000f220000002f00 */
[----:B------:R-:W-:Y:S02]  /*1f1e0*/  MOV R20, R16 ;  /* 0x0000001000147202 */ /* 0x000fe40000000f00 */
[----:B----4-:R-:W-:Y:S02]  /*1f1f0*/  MOV R21, R15 ;  /* 0x0000000f00157202 */ /* 0x010fe40000000f00 */
        /* <DEDUP_REMOVED lines=18> */
[----:B------:R-:W4:Y:S01]  /*1f320*/  LDC R3, c[0x0][0xbe8] ;  /* 0x0002fa00ff037b82 */ /* 0x000f220000000800 */
        /* <DEDUP_REMOVED lines=15> */
[----:B------:R-:W-:Y:S01]  /*1f420*/  F2FP.BF16.F32.PACK_AB R147, R151, R150 ;  /* 0x000000969793723e */ /* 0x000fe200000010ff */
        /* <DEDUP_REMOVED lines=9> */
[C---:B------:R-:W-:Y:S02]  /*1f4c0*/  IADD3 R115, P3, R126.reuse, 0x4000, RZ ;  /* 0x000040007e737810 */ /* 0x040fe40007f7e0ff */
[C---:B------:R-:W-:Y:S02]  /*1f4d0*/  IADD3 R123, P1, R126.reuse, 0x20, RZ ;  /* 0x000000207e7b7810 */ /* 0x040fe40007f3e0ff */
[----:B------:R-:W-:Y:S02]  /*1f4e0*/  IADD3 R99, P0, R126, 0x8020, RZ ;  /* 0x000080207e637810 */ /* 0x000fe40007f1e0ff */
[----:B------:R-:W-:Y:S01]  /*1f4f0*/  LOP3.LUT R118, R118, R119, RZ, 0x3c, !PT ;  /* 0x0000007776767212 */ /* 0x000fe200078e3cff */
[----:B------:R-:W-:Y:S01]  /*1f500*/  IMAD.X R119, RZ, RZ, R127, P4 ;  /* 0x000000ffff777224 */ /* 0x000fe200020e067f */
[----:B------:R-:W-:-:S02]  /*1f510*/  LOP3.LUT R114, R115, 0x380, RZ, 0xc0, !PT ;  /* 0x0000038073727812 */ /* 0x000fc400078ec0ff */
[----:B------:R-:W-:Y:S02]  /*1f520*/  LOP3.LUT R122, R123, 0x380, RZ, 0xc0, !PT ;  /* 0x000003807b7a7812 */ /* 0x000fe400078ec0ff */
[C---:B-----5:R-:W-:Y:S02]  /*1f530*/  IADD3 R23, P4, R126.reuse, 0x8040, RZ ;  /* 0x000080407e177810 */ /* 0x060fe40007f9e0ff */
[----:B------:R-:W-:Y:S02]  /*1f540*/  LOP3.LUT R98, R99, 0x380, RZ, 0xc0, !PT ;  /* 0x0000038063627812 */ /* 0x000fe400078ec0ff */
[----:B------:R-:W-:Y:S02]  /*1f550*/  LOP3.LUT R27, R126, 0x380, RZ, 0xc0, !PT ;  /* 0x000003807e1b7812 */ /* 0x000fe400078ec0ff */
[----:B------:R-:W-:Y:S02]  /*1f560*/  SHF.R.U64 R114, R114, 0x3, RZ ;  /* 0x0000000372727819 */ /* 0x000fe400000012ff */
[----:B------:R-:W-:-:S02]  /*1f570*/  SHF.R.U64 R122, R122, 0x3, RZ ;  /* 0x000000037a7a7819 */ /* 0x000fc400000012ff */
[----:B------:R-:W-:Y:S02]  /*1f580*/  LOP3.LUT R30, R23, 0x380, RZ, 0xc0, !PT ;  /* 0x00000380171e7812 */ /* 0x000fe400078ec0ff */
[----:B------:R-:W-:Y:S02]  /*1f590*/  SHF.R.U64 R98, R98, 0x3, RZ ;  /* 0x0000000362627819 */ /* 0x000fe400000012ff */
[----:B------:R-:W-:Y:S02]  /*1f5a0*/  SHF.R.U64 R27, R27, 0x3, RZ ;  /* 0x000000031b1b7819 */ /* 0x000fe400000012ff */
[----:B------:R-:W-:Y:S01]  /*1f5b0*/  LOP3.LUT R114, R114, R115, RZ, 0x3c, !PT ;  /* 0x0000007372727212 */ /* 0x000fe200078e3cff */
[--C-:B------:R-:W-:Y:S01]  /*1f5c0*/  IMAD.X R115, RZ, RZ, R127.reuse, P3 ;  /* 0x000000ffff737224 */ /* 0x100fe200018e067f */
[----:B------:R-:W-:Y:S02]  /*1f5d0*/  IADD3 R107, P2, R126, 0x4060, RZ ;  /* 0x000040607e6b7810 */ /* 0x000fe40007f5e0ff */
[----:B------:R-:W-:Y:S01]  /*1f5e0*/  LOP3.LUT R122, R122, R123, RZ, 0x3c, !PT ;  /* 0x0000007b7a7a7212 */ /* 0x000fe200078e3cff */
[----:B------:R-:W-:Y:S01]  /*1f5f0*/  IMAD.X R123, RZ, RZ, R127, P1 ;  /* 0x000000ffff7b7224 */ /* 0x000fe200008e067f */
[----:B------:R-:W-:-:S02]  /*1f600*/  SHF.R.U64 R30, R30, 0x3, RZ ;  /* 0x000000031e1e7819 */ /* 0x000fc400000012ff */
[----:B------:R-:W-:Y:S02]  /*1f610*/  LOP3.LUT R98, R98, R99, RZ, 0x3c, !PT ;  /* 0x0000006362627212 */ /* 0x000fe400078e3cff */
[C---:B------:R-:W-:Y:S02]  /*1f620*/  IADD3 R95, P6, R126.reuse, 0x4020, RZ ;  /* 0x000040207e5f7810 */ /* 0x040fe40007fde0ff */
[C---:B------:R-:W-:Y:S02]  /*1f630*/  IADD3 R111, P5, R126.reuse, 0x4040, RZ ;  /* 0x000040407e6f7810 */ /* 0x040fe40007fbe0ff */
[----:B------:R-:W-:Y:S01]  /*1f640*/  LOP3.LUT R26, R27, R126, RZ, 0x3c, !PT ;  /* 0x0000007e1b1a7212 */ /* 0x000fe200078e3cff */
[----:B------:R-:W-:Y:S01]  /*1f650*/  IMAD.MOV.U32 R27, RZ, RZ, R127 ;  /* 0x000000ffff1b7224 */ /* 0x000fe200078e007f */
[C---:B------:R-:W-:Y:S02]  /*1f660*/  IADD3 R99, P3, R126.reuse, 0x8060, RZ ;  /* 0x000080607e637810 */ /* 0x040fe40007f7e0ff */
[----:B------:R-:W-:-:S02]  /*1f670*/  IADD3 R103, P1, R126, 0x8000, RZ ;  /* 0x000080007e677810 */ /* 0x000fc40007f3e0ff */
[----:B------:R-:W-:Y:S02]  /*1f680*/  LOP3.LUT R106, R107, 0x380, RZ, 0xc0, !PT ;  /* 0x000003806b6a7812 */ /* 0x000fe400078ec0ff */
[----:B------:R-:W-:Y:S02]  /*1f690*/  LOP3.LUT R30, R30, R23, RZ, 0x3c, !PT ;  /* 0x000000171e1e7212 */ /* 0x000fe400078e3cff */
[----:B------:R-:W-:Y:S02]  /*1f6a0*/  LOP3.LUT R94, R95, 0x380, RZ, 0xc0, !PT ;  /* 0x000003805f5e7812 */ /* 0x000fe400078ec0ff */
[----:B------:R-:W-:Y:S02]  /*1f6b0*/  LOP3.LUT R110, R111, 0x380, RZ, 0xc0, !PT ;  /* 0x000003806f6e7812 */ /* 0x000fe400078ec0ff */
[----:B------:R-:W-:Y:S02]  /*1f6c0*/  LOP3.LUT R23, R99, 0x380, RZ, 0xc0, !PT ;  /* 0x0000038063177812 */ /* 0x000fe400078ec0ff */
[----:B------:R-:W-:-:S02]  /*1f6d0*/  LOP3.LUT R102, R103, 0x380, RZ, 0xc0, !PT ;  /* 0x0000038067667812 */ /* 0x000fc400078ec0ff */
[----:B------:R-:W-:Y:S02]  /*1f6e0*/  SHF.R.U64 R106, R106, 0x3, RZ ;  /* 0x000000036a6a7819 */ /* 0x000fe400000012ff */
[----:B------:R-:W-:Y:S02]  /*1f6f0*/  MOV R6, R26 ;  /* 0x0000001a00067202 */ /* 0x000fe40000000f00 */
[----:B------:R-:W-:Y:S02]  /*1f700*/  F2FP.BF16.F32.PACK_AB R26, R29, R28 ;  /* 0x0000001c1d1a723e */ /* 0x000fe400000010ff */
[----:B------:R-:W-:Y:S02]  /*1f710*/  SHF.R.U64 R94, R94, 0x3, RZ ;  /* 0x000000035e5e7819 */ /* 0x000fe400000012ff */
[----:B------:R-:W-:Y:S02]  /*1f720*/  SHF.R.U64 R110, R110, 0x3, RZ ;  /* 0x000000036e6e7819 */ /* 0x000fe400000012ff */
[----:B------:R-:W-:-:S02]  /*1f730*/  SHF.R.U64 R28, R23, 0x3, RZ ;  /* 0x00000003171c7819 */ /* 0x000fc400000012ff */
        /* <DEDUP_REMOVED lines=10> */
[----:B------:R-:W-:Y:S01]  /*1f7e0*/  LOP3.LUT R102, R102, R103, RZ, 0x3c, !PT ;  /* 0x0000006766667212 */ /* 0x000fe200078e3cff */
[----:B------:R-:W-:Y:S01]  /*1f7f0*/  IMAD.X R103, RZ, RZ, R127, P1 ;  /* 0x000000ffff677224 */ /* 0x000fe200008e067f */
[C---:B------:R-:W-:Y:S02]  /*1f800*/  IADD3 R131, P6, R126.reuse, 0xc000, RZ ;  /* 0x0000c0007e837810 */ /* 0x040fe40007fde0ff */
[C---:B------:R-:W-:Y:S02]  /*1f810*/  IADD3 R135, P5, R126.reuse, 0xc020, RZ ;  /* 0x0000c0207e877810 */ /* 0x040fe40007fbe0ff */
[----:B------:R-:W-:Y:S01]  /*1f820*/  F2FP.BF16.F32.PACK_AB R27, R31, R13 ;  /* 0x0000000d1f1b723e */ /* 0x000fe200000010ff */
[----:B------:R-:W-:Y:S01]  /*1f830*/  BAR.SYNC.DEFER_BLOCKING 0x1, 0x100 ;  /* 0x0044000000007b1d */ /* 0x000fe20000010000 */
[----:B------:R-:W-:Y:S02]  /*1f840*/  ISETP.NE.U32.AND P0, PT, RZ, UR4, PT ;  /* 0x00000004ff007c0c */ /* 0x000fe4000bf05070 */
[----:B------:R-:W-:-:S02]  /*1f850*/  IADD3 R126, P1, R126, 0xc060, RZ ;  /* 0x0000c0607e7e7810 */ /* 0x000fc40007f3e0ff */
[----:B------:R-:W-:Y:S02]  /*1f860*/  LOP3.LUT R13, R23, 0x380, RZ, 0xc0, !PT ;  /* 0x00000380170d7812 */ /* 0x000fe400078ec0ff */
[----:B------:R-:W-:Y:S01]  /*1f870*/  ISETP.NE.AND.EX P0, PT, RZ, UR5, PT, P0 ;  /* 0x00000005ff007c0c */ /* 0x000fe2000bf05300 */
[----:B------:R-:W-:Y:S01]  /*1f880*/  ULDC.64 UR4, c[0x0][0xc08] ;  /* 0x0003020000047ab9 */ /* 0x000fe20000000a00 */
[----:B-1----:R-:W-:Y:S02]  /*1f890*/  LOP3.LUT R60, R126, 0x380, RZ, 0xc0, !PT ;  /* 0x000003807e3c7812 */ /* 0x002fe400078ec0ff */
[----:B------:R-:W-:Y:S02]  /*1f8a0*/  LOP3.LUT R130, R131, 0x380, RZ, 0xc0, !PT ;  /* 0x0000038083827812 */ /* 0x000fe400078ec0ff */
[----:B------:R-:W-:Y:S02]  /*1f8b0*/  LOP3.LUT R134, R135, 0x380, RZ, 0xc0, !PT ;  /* 0x0000038087867812 */ /* 0x000fe400078ec0ff */
[----:B------:R-:W-:-:S02]  /*1f8c0*/  MOV R122, R122 ;  /* 0x0000007a007a7202 */ /* 0x000fc40000000f00 */
[----:B------:R-:W-:Y:S01]  /*1f8d0*/  MOV R14, R14 ;  /* 0x0000000e000e7202 */ /* 0x000fe20000000f00 */
[--C-:B------:R-:W-:Y:S01]  /*1f8e0*/  IMAD.X R31, RZ, RZ, R127.reuse, P4 ;  /* 0x000000ffff1f7224 */ /* 0x100fe200020e067f */
[----:B------:R-:W-:Y:S01]  /*1f8f0*/  SHF.R.U64 R130, R130, 0x3, RZ ;  /* 0x0000000382827819 */ /* 0x000fe200000012ff */
[----:B------:R1:W-:Y:S01]  /*1f900*/  STSM.16.M88.4 [R6], R24 ;  /* 0x0000001806007844 */ /* 0x0003e20000000200 */
[--C-:B------:R-:W-:Y:S01]  /*1f910*/  IMAD.X R29, RZ, RZ, R127.reuse, P3 ;  /* 0x000000ffff1d7224 */ /* 0x100fe200018e067f */
[----:B------:R-:W-:Y:S02]  /*1f920*/  MOV R118, R118 ;  /* 0x0000007600767202 */ /* 0x000fe40000000f00 */
[----:B------:R-:W-:Y:S01]  /*1f930*/  SHF.R.U64 R134, R134, 0x3, RZ ;  /* 0x0000000386867819 */ /* 0x000fe200000012ff */
[----:B------:R-:W-:Y:S01]  /*1f940*/  STSM.16.M88.4 [R122], R32 ;  /* 0x000000207a007844 */ /* 0x000fe20000000200 */
[----:B------:R-:W-:Y:S02]  /*1f950*/  MOV R114, R114 ;  /* 0x0000007200727202 */ /* 0x000fe40000000f00 */
[----:B------:R-:W-:Y:S01]  /*1f960*/  MOV R95, R94 ;  /* 0x0000005e005f7202 */ /* 0x000fe20000000f00 */
[----:B------:R2:W-:Y:S01]  /*1f970*/  STSM.16.M88.4 [R14], R40 ;  /* 0x000000280e007844 */ /* 0x0005e20000000200 */
[----:B-1----:R-:W-:Y:S01]  /*1f980*/  SHF.R.U64 R6, R13, 0x3, RZ ;  /* 0x000000030d067819 */ /* 0x002fe200000012ff */
[----:B------:R-:W-:Y:S01]  /*1f990*/  IMAD.X R25, RZ, RZ, R127, P2 ;  /* 0x000000ffff197224 */ /* 0x000fe200010e067f */
[----:B------:R-:W-:-:S02]  /*1f9a0*/  ISETP.NE.U32.AND P2, PT, RZ, UR4, PT ;  /* 0x00000004ff007c0c */ /* 0x000fc4000bf45070 */
[----:B------:R-:W-:Y:S02]  /*1f9b0*/  SHF.R.U64 R13, R60, 0x3, RZ ;  /* 0x000000033c0d7819 */ /* 0x000fe400000012ff */
[----:B------:R-:W-:Y:S02]  /*1f9c0*/  LOP3.LUT R24, R6, R23, RZ, 0x3c, !PT ;  /* 0x0000001706187212 */ /* 0x000fe400078e3cff */
[----:B------:R-:W-:Y:S02]  /*1f9d0*/  ISETP.NE.AND.EX P2, PT, RZ, UR5, PT, P2 ;  /* 0x00000005ff007c0c */ /* 0x000fe4000bf45320 */
[----:B------:R-:W-:Y:S02]  /*1f9e0*/  F2FP.BF16.F32.PACK_AB R6, R69, R155 ;  /* 0x0000009b4506723e */ /* 0x000fe400000010ff */
[----:B------:R-:W-:Y:S02]  /*1f9f0*/  LOP3.LUT R126, R13, R126, RZ, 0x3c, !PT ;  /* 0x0000007e0d7e7212 */ /* 0x000fe400078e3cff */
[----:B------:R-:W-:Y:S01]  /*1fa00*/  MOV R110, R110 ;  /* 0x0000006e006e7202 */ /* 0x000fe20000000f00 */
[----:B------:R-:W-:Y:S01]  /*1fa10*/  STSM.16.M88.4 [R118], R48 ;  /* 0x0000003076007844 */ /* 0x000fe20000000200 */
[----:B------:R-:W-:Y:S01]  /*1fa20*/  LOP3.LUT R130, R130, R131, RZ, 0x3c, !PT ;  /* 0x0000008382827212 */ /* 0x000fe200078e3cff */
[----:B------:R-:W-:Y:S01]  /*1fa30*/  IMAD.X R131, RZ, RZ, R127, P6 ;  /* 0x000000ffff837224 */ /* 0x000fe200030e067f */
[----:B------:R-:W-:-:S02]  /*1fa40*/  MOV R106, R106 ;  /* 0x0000006a006a7202 */ /* 0x000fc40000000f00 */
[----:B------:R-:W-:Y:S02]  /*1fa50*/  MOV R23, R24 ;  /* 0x0000001800177202 */ /* 0x000fe40000000f00 */
[----:B------:R-:W-:Y:S02]  /*1fa60*/  F2FP.BF16.F32.PACK_AB R13, R83, R82 ;  /* 0x00000052530d723e */ /* 0x000fe400000010ff */
[----:B--2---:R-:W-:Y:S02]  /*1fa70*/  F2FP.BF16.F32.PACK_AB R14, R85, R159 ;  /* 0x0000009f550e723e */ /* 0x004fe400000010ff */
[----:B------:R-:W-:Y:S01]  /*1fa80*/  F2FP.BF16.F32.PACK_AB R15, R87, R86 ;  /* 0x00000056570f723e */ /* 0x000fe200000010ff */
[----:B------:R-:W-:Y:S01]  /*1fa90*/  STSM.16.M88.4 [R114], R56 ;  /* 0x0000003872007844 */ /* 0x000fe20000000200 */
[----:B------:R-:W-:Y:S01]  /*1faa0*/  LOP3.LUT R134, R134, R135, RZ, 0x3c, !PT ;  /* 0x0000008786867212 */ /* 0x000fe200078e3cff */
[----:B------:R-:W-:Y:S01]  /*1fab0*/  IMAD.X R135, RZ, RZ, R127, P5 ;  /* 0x000000ffff877224 */ /* 0x000fe200028e067f */
[----:B------:R-:W-:-:S02]  /*1fac0*/  MOV R102, R102 ;  /* 0x0000006600667202 */ /* 0x000fc40000000f00 */
[----:B------:R-:W-:Y:S02]  /*1fad0*/  MOV R60, R30 ;  /* 0x0000001e003c7202 */ /* 0x000fe40000000f00 */
        /* <DEDUP_REMOVED lines=10> */
[----:B------:R-:W-:Y:S01]  /*1fb80*/  F2FP.BF16.F32.PACK_AB R31, R68, R67 ;  /* 0x00000043441f723e */ /* 0x000fe200000010ff */
[----:B------:R-:W-:Y:S01]  /*1fb90*/  IMAD.X R127, RZ, RZ, R127, P1 ;  /* 0x000000ffff7f7224 */ /* 0x000fe200008e067f */
[----:B------:R-:W-:Y:S01]  /*1fba0*/  F2FP.BF16.F32.PACK_AB R32, R105, R164 ;  /* 0x000000a46920723e */ /* 0x000fe200000010ff */
[----:B------:R2:W-:Y:S01]  /*1fbb0*/  STSM.16.M88.4 [R110], R8 ;  /* 0x000000086e007844 */ /* 0x0005e20000000200 */
[----:B------:R-:W-:-:S02]  /*1fbc0*/  F2FP.BF16.F32.PACK_AB R33, R72, R71 ;  /* 0x000000474821723e */ /* 0x000fc400000010ff */
[----:B------:R-:W-:Y:S02]  /*1fbd0*/  F2FP.BF16.F32.PACK_AB R34, R109, R165 ;  /* 0x000000a56d22723e */ /* 0x000fe400000010ff */
[----:B------:R-:W-:Y:S01]  /*1fbe0*/  F2FP.BF16.F32.PACK_AB R35, R76, R75 ;  /* 0x0000004b4c23723e */ /* 0x000fe200000010ff */
[----:B------:R0:W-:Y:S01]  /*1fbf0*/  STSM.16.M88.4 [R106], R12 ;  /* 0x0000000c6a007844 */ /* 0x0001e20000000200 */
[----:B-1----:R-:W-:Y:S02]  /*1fc00*/  F2FP.BF16.F32.PACK_AB R4, R113, R166 ;  /* 0x000000a67104723e */ /* 0x002fe400000010ff */
[----:B------:R-:W-:Y:S02]  /*1fc10*/  F2FP.BF16.F32.PACK_AB R5, R84, R80 ;  /* 0x000000505405723e */ /* 0x000fe400000010ff */
[----:B------:R-:W-:Y:S02]  /*1fc20*/  F2FP.BF16.F32.PACK_AB R6, R117, R167 ;  /* 0x000000a77506723e */ /* 0x000fe400000010ff */
[----:B------:R-:W-:Y:S01]  /*1fc30*/  F2FP.BF16.F32.PACK_AB R7, R92, R88 ;  /* 0x000000585c07723e */ /* 0x000fe200000010ff */
[----:B------:R1:W-:Y:S01]  /*1fc40*/  STSM.16.M88.4 [R102], R24 ;  /* 0x0000001866007844 */ /* 0x0003e20000000200 */
[----:B------:R-:W-:-:S02]  /*1fc50*/  MOV R130, R130 ;  /* 0x0000008200827202 */ /* 0x000fc40000000f00 */
[----:B--2---:R-:W-:Y:S01]  /*1fc60*/  F2FP.BF16.F32.PACK_AB R8, R121, R168 ;  /* 0x000000a87908723e */ /* 0x004fe200000010ff */
[----:B------:R-:W-:Y:S01]  /*1fc70*/  STSM.16.M88.4 [R98], R28 ;  /* 0x0000001c62007844 */ /* 0x000fe20000000200 */
[----:B------:R-:W-:Y:S02]  /*1fc80*/  F2FP.BF16.F32.PACK_AB R9, R100, R96 ;  /* 0x000000606409723e */ /* 0x000fe400000010ff */
[----:B------:R-:W-:Y:S02]  /*1fc90*/  F2FP.BF16.F32.PACK_AB R10, R125, R169 ;  /* 0x000000a97d0a723e */ /* 0x000fe400000010ff */
[----:B------:R-:W-:Y:S01]  /*1fca0*/  F2FP.BF16.F32.PACK_AB R11, R108, R104 ;  /* 0x000000686c0b723e */ /* 0x000fe200000010ff */
[----:B------:R-:W-:Y:S01]  /*1fcb0*/  STSM.16.M88.4 [R60], R32 ;  /* 0x000000203c007844 */ /* 0x000fe20000000200 */
[----:B------:R-:W-:Y:S02]  /*1fcc0*/  MOV R134, R134 ;  /* 0x0000008600867202 */ /* 0x000fe40000000f00 */
[----:B0-----:R-:W-:-:S02]  /*1fcd0*/  F2FP.BF16.F32.PACK_AB R12, R129, R170 ;  /* 0x000000aa810c723e */ /* 0x001fc400000010ff */
[----:B------:R-:W-:Y:S02]  /*1fce0*/  F2FP.BF16.F32.PACK_AB R13, R116, R112 ;  /* 0x00000070740d723e */ /* 0x000fe400000010ff */
[----:B------:R-:W-:Y:S02]  /*1fcf0*/  F2FP.BF16.F32.PACK_AB R14, R133, R132 ;  /* 0x00000084850e723e */ /* 0x000fe400000010ff */
[----:B------:R-:W-:Y:S01]  /*1fd00*/  F2FP.BF16.F32.PACK_AB R15, R124, R120 ;  /* 0x000000787c0f723e */ /* 0x000fe200000010ff */
[----:B------:R0:W-:Y:S01]  /*1fd10*/  STSM.16.M88.4 [R94], R4 ;  /* 0x000000045e007844 */ /* 0x0001e20000000200 */
[----:B------:R-:W-:Y:S01]  /*1fd20*/  MOV R126, R126 ;  /* 0x0000007e007e7202 */ /* 0x000fe20000000f00 */
[----:B-1----:R-:W3:Y:S02]  /*1fd30*/  LDC.64 R24, c[0x0][0xc00] ;  /* 0x00030000ff187b82 */ /* 0x002ee40000000a00 */
[----:B------:R1:W-:Y:S04]  /*1fd40*/  STSM.16.M88.4 [R130], R8 ;  /* 0x0000000882007844 */ /* 0x0003e80000000200 */
[----:B------:R2:W-:Y:S04]  /*1fd50*/  STSM.16.M88.4 [R134], R12 ;  /* 0x0000000c86007844 */ /* 0x0005e80000000200 */
[----:B------:R2:W-:Y:S01]  /*1fd60*/  STSM.16.M88.4 [R23], R136 ;  /* 0x0000008817007844 */ /* 0x0005e20000000200 */
[----:B0-----:R-:W0:Y:S03]  /*1fd70*/  @P2 LDC.64 R4, c[0x0][0xc08] ;  /* 0x00030200ff042b82 */ /* 0x001e260000000a00 */
[----:B------:R2:W-:Y:S01]  /*1fd80*/  STSM.16.M88.4 [R126], R144 ;  /* 0x000000907e007844 */ /* 0x0005e20000000200 */
[----:B------:R-:W-:Y:S01]  /*1fd90*/  ULDC UR4, c[0x0][0xa88] ;  /* 0x0002a20000047ab9 */ /* 0x000fe20000000800 */
[----:B------:R-:W-:-:S02]  /*1fda0*/  IMAD.MOV.U32 R80, RZ, RZ, RZ ;  /* 0x000000ffff507224 */ /* 0x000fc400078e00ff */
[----:B------:R-:W-:Y:S02]  /*1fdb0*/  IMAD.U32 R6, RZ, RZ, UR4 ;  /* 0x00000004ff067e24 */ /* 0x000fe4000f8e00ff */
[C---:B---3--:R-:W-:Y:S01]  /*1fdc0*/  IMAD.WIDE R24, R171.reuse, 0x4, R24 ;  /* 0x00000004ab187825 */ /* 0x048fe200078e0218 */
[----:B------:R-:W-:Y:S03]  /*1fdd0*/  BAR.SYNC.DEFER_BLOCKING 0x1, 0x100 ;  /* 0x0044000000007b1d */ /* 0x000fe60000010000 */
[----:B0-----:R-:W-:-:S03]  /*1fde0*/  @P2 IMAD.WIDE R4, R171, 0x4, R4 ;  /* 0x00000004ab042825 */ /* 0x001fc600078e0204 */
[----:B------:R2:W5:Y:S04]  /*1fdf0*/  @P0 LDG.E R80, desc[UR60][R24.64] ;  /* 0x0000003c18500981 */ /* 0x000568000c1e1900 */
[----:B------:R2:W5:Y:S01]  /*1fe00*/  @P2 LDG.E R6, desc[UR60][R4.64] ;  /* 0x0000003c04062981 */ /* 0x000562000c1e1900 */
[----:B----4-:R-:W-:-:S13]  /*1fe10*/  ISETP.NE.AND P1, PT, R3, 0x1, PT ;  /* 0x000000010300780c */ /* 0x010fda0003f25270 */
[----:B-1----:R-:W0:Y:S08]  /*1fe20*/  @P1 LDC R8, c[0x0][0xbec] ;  /* 0x0002fb00ff081b82 */ /* 0x002e300000000800 */
[----:B------:R-:W1:Y:S01]  /*1fe30*/  @P1 LDC R9, c[0x0][0xbf0] ;  /* 0x0002fc00ff091b82 */ /* 0x000e620000000800 */
[----:B--2---:R-:W-:Y:S05]  /*1fe40*/  @P2 BRA `(.L_x_2022) ;  /* 0x0000000000102947 */ /* 0x004fea0003800000 */
[----:B------:R-:W-:Y:S05]  /*1fe50*/  @!P0 BRA `(.L_x_2022) ;  /* 0x00000000000c8947 */ /* 0x000fea0003800000 */
[----:B------:R-:W2:Y:S04]  /*1fe60*/  LDG.E R5, desc[UR60][R24.64] ;  /* 0x0000003c18057981 */ /* 0x000ea8000c1e1900 */
[----:B-----5:R-:W2:Y:S02]  /*1fe70*/  LDG.E R6, desc[UR60][R24.64+0x4] ;  /* 0x0000043c18067981 */ /* 0x020ea4000c1e1900 */
[----:B--2---:R-:W-:-:S07]  /*1fe80*/  IMAD.IADD R6, R6, 0x1, -R5 ;  /* 0x0000000106067824 */ /* 0x004fce00078e0a05 */
.L_x_2022:
[----:B------:R-:W2:Y:S01]  /*1fe90*/  LDL R4, [R1+0x48] ;  /* 0x0000480001047983 */ /* 0x000ea20000100800 */
[----:B------:R-:W-:-:S03]  /*1fea0*/  ULDC.64 UR4, c[0x0][0xb90] ;  /* 0x0002e40000047ab9 */ /* 0x000fc60000000a00 */
[----:B------:R-:W3:Y:S01]  /*1feb0*/  LDL R88, [R1+0x54] ;  /* 0x0000540001587983 */ /* 0x000ee20000100800 */
[----:B-----5:R-:W-:Y:S01]  /*1fec0*/  SHF.R.S32.HI R81, RZ, 0x1f, R80 ;  /* 0x0000001fff517819 */ /* 0x020fe20000011450 */
[----:B------:R-:W-:Y:S01]  /*1fed0*/  IMAD.SHL.U32 R10, R218, 0x40, RZ ;  /* 0x00000040da0a7824 */ /* 0x000fe200078e00ff */
[----:B------:R-:W-:Y:S01]  /*1fee0*/  SHF.R.S32.HI R23, RZ, 0x1f, R171 ;  /* 0x0000001fff177819 */ /* 0x000fe200000114ab */
[----:B------:R-:W4:Y:S01]  /*1fef0*/  LDL.LU R86, [R1+0x5c] ;  /* 0x00005c0001567983 */ /* 0x000f220000300800 */
[----:B------:R-:W-:Y:S01]  /*1ff00*/  SEL R60, R171, RZ, !P0 ;  /* 0x000000ffab3c7207 */ /* 0x000fe20004000000 */
[----:B------:R-:W-:Y:S01]  /*1ff10*/  IMAD R83, R6, R3, RZ ;  /* 0x0000000306537224 */ /* 0x000fe200078e02ff */
[----:B------:R-:W3:Y:S01]  /*1ff20*/  @P1 LDC R85, c[0x0][0xbec] ;  /* 0x0002fb00ff551b82 */ /* 0x000ee20000000800 */
[----:B------:R-:W2:Y:S01]  /*1ff30*/  LDL.LU R84, [R1+0x2c] ;  /* 0x00002c0001547983 */ /* 0x000ea20000300800 */
[----:B------:R-:W-:-:S03]  /*1ff40*/  SEL R23, R23, RZ, !P0 ;  /* 0x000000ff17177207 */ /* 0x000fc60004000000 */
[----:B------:R-:W3:Y:S03]  /*1ff50*/  LDL R14, [R1+0xac] ;  /* 0x0000ac00010e7983 */ /* 0x000ee60000100800 */
[----:B------:R-:W3:Y:S01]  /*1ff60*/  @P1 LDC R87, c[0x0][0xbf0] ;  /* 0x0002fc00ff571b82 */ /* 0x000ee20000000800 */
[----:B------:R-:W3:Y:S04]  /*1ff70*/  LDL R26, [R1+0x88] ;  /* 0x00008800011a7983 */ /* 0x000ee80000100800 */
[----:B------:R-:W5:Y:S04]  /*1ff80*/  LDL R89, [R1+0x24] ;  /* 0x0000240001597983 */ /* 0x000f680000100800 */
[----:B------:R-:W5:Y:S04]  /*1ff90*/  LDL R92, [R1+0x7c] ;  /* 0x00007c00015c7983 */ /* 0x000f680000100800 */
[----:B------:R-:W5:Y:S04]  /*1ffa0*/  LDL R91, [R1+0x68] ;  /* 0x00006800015b7983 */ /* 0x000f680000100800 */
[----:B------:R-:W5:Y:S01]  /*1ffb0*/  LDL R90, [R1+0x70] ;  /* 0x00007000015a7983 */ /* 0x000f620000100800 */
[----:B----4-:R-:W-:Y:S01]  /*1ffc0*/  SHF.R.S32.HI R82, RZ, 0x1f, R86 ;  /* 0x0000001fff527819 */ /* 0x010fe20000011456 */
[----:B--2---:R-:W-:-:S04]  /*1ffd0*/  IMAD.IADD R13, R4, 0x1, R84 ;  /* 0x00000001040d7824 */ /* 0x004fc800078e0254 */
[----:B------:R-:W-:Y:S02]  /*1ffe0*/  IMAD R4, R82, UR4, RZ ;  /* 0x0000000452047c24 */ /* 0x000fe4000f8e02ff */
[----:B0-----:R-:W-:-:S04]  /*1fff0*/  @P1 IMAD.HI.U32 R8, R13, R8, RZ ;  /* 0x000000080d081227 */ /* 0x001fc800078e00ff */
[----:B------:R-:W-:Y:S01]  /*20000*/  IMAD.MOV.U32 R7, RZ, RZ, R13 ;  /* 0x000000ffff077224 */ /* 0x000fe200078e000d */
[----:B-1----:R-:W-:Y:S01]  /*20010*/  @P1 SHF.R.U32.HI R7, RZ, R9, R8 ;  /* 0x00000009ff071219 */ /* 0x002fe20000011608 */
[C---:B------:R-:W-:Y:S02]  /*20020*/  IMAD R11, R86.reuse, UR5, R4 ;  /* 0x00000005560b7c24 */ /* 0x040fe4000f8e0204 */
[----:B------:R-:W-:Y:S01]  /*20030*/  IMAD.WIDE.U32 R4, R86, UR4, R80 ;  /* 0x0000000456047c25 */ /* 0x000fe2000f8e0050 */
[----:B------:R-:W-:-:S03]  /*20040*/  ULDC.64 UR4, c[0x0][0xb98] ;  /* 0x0002e60000047ab9 */ /* 0x000fc60000000a00 */
[----:B---3--:R-:W-:Y:S02]  /*20050*/  IMAD R9, R88, 0x8, R10 ;  /* 0x0000000858097824 */ /* 0x008fe400078e020a */
[----:B------:R-:W-:Y:S02]  /*20060*/  IMAD.IADD R5, R5, 0x1, R11 ;  /* 0x0000000105057824 */ /* 0x000fe400078e020b */
[----:B------:R-:W-:Y:S02]  /*20070*/  IMAD.MOV R8, RZ, RZ, -R7 ;  /* 0x000000ffff087224 */ /* 0x000fe400078e0a07 */
[----:B------:R-:W-:Y:S02]  /*20080*/  IMAD R11, R23, UR4, RZ ;  /* 0x00000004170b7c24 */ /* 0x000fe4000f8e02ff */
[----:B------:R-:W-:-:S04]  /*20090*/  IMAD.WIDE.U32 R4, R60, UR4, R4 ;  /* 0x000000043c047c25 */ /* 0x000fc8000f8e0004 */
[----:B------:R-:W-:-:S04]  /*200a0*/  IMAD.WIDE R20, R9, 0x2, R20 ;  /* 0x0000000209147825 */ /* 0x000fc800078e0214 */
        /* <DEDUP_REMOVED lines=13> */
[----:B------:R-:W-:Y:S02]  /*20180*/  LEA.HI.X R11, R4, UR5, R5, 0x2, P0 ;  /* 0x00000005040b7c11 */ /* 0x000fe400080f1405 */
[C---:B------:R-:W-:Y:S02]  /*20190*/  IADD3 R33, P2, R20.reuse, 0x5000, RZ ;  /* 0x0000500014217810 */ /* 0x040fe40007f5e0ff */
[C---:B------:R-:W-:Y:S02]  /*201a0*/  IADD3 R29, P3, R20.reuse, 0x4000, RZ ;  /* 0x00004000141d7810 */ /* 0x040fe40007f7e0ff */
[C---:B------:R-:W-:Y:S02]  /*201b0*/  IADD3 R13, P4, R20.reuse, 0x2000, RZ ;  /* 0x00002000140d7810 */ /* 0x040fe40007f9e0ff */
[C---:B------:R-:W-:Y:S01]  /*201c0*/  IADD3 R15, P5, R20.reuse, 0x1000, RZ ;  /* 0x00001000140f7810 */ /* 0x040fe20007fbe0ff */
[----:B------:R-:W-:Y:S01]  /*201d0*/  SHFL.IDX PT, R50, R10, RZ, 0x1c1f ;  /* 0x001c1fff0a327589 */ /* 0x000fe200000e0000 */
[----:B------:R-:W-:Y:S01]  /*201e0*/  IADD3 R25, P0, R20, 0x3000, RZ ;  /* 0x0000300014197810 */ /* 0x000fe20007f1e0ff */
[----:B------:R-:W-:Y:S01]  /*201f0*/  IMAD.IADD R14, R14, 0x1, R84 ;  /* 0x000000010e0e7824 */ /* 0x000fe200078e0254 */
[----:B------:R-:W-:Y:S01]  /*20200*/  IADD3 R37, P6, R20, 0x6000, RZ ;  /* 0x0000600014257810 */ /* 0x000fe20007fde0ff */
[----:B------:R-:W-:Y:S01]  /*20210*/  SHFL.IDX PT, R54, R10, 0x1, 0x1c1f ;  /* 0x003c1f000a367f89 */ /* 0x000fe200000e0000 */
[----:B------:R-:W-:Y:S01]  /*20220*/  LOP3.LUT R24, R25, 0x380, RZ, 0xc0, !PT ;  /* 0x0000038019187812 */ /* 0x000fe200078ec0ff */
[----:B------:R-:W-:Y:S01]  /*20230*/  ULDC.64 UR4, c[0x0][0xaa0] ;  /* 0x0002a80000047ab9 */ /* 0x000fe20000000a00 */
[----:B------:R-:W-:-:S02]  /*20240*/  LOP3.LUT R32, R33, 0x380, RZ, 0xc0, !PT ;  /* 0x0000038021207812 */ /* 0x000fc400078ec0ff */
[----:B------:R-:W-:Y:S02]  /*20250*/  SHF.R.U64 R24, R24, 0x3, RZ ;  /* 0x0000000318187819 */ /* 0x000fe400000012ff */
[----:B------:R-:W-:Y:S02]  /*20260*/  LOP3.LUT R28, R29, 0x380, RZ, 0xc0, !PT ;  /* 0x000003801d1c7812 */ /* 0x000fe400078ec0ff */
[----:B------:R-:W-:Y:S02]  /*20270*/  LOP3.LUT R12, R13, 0x380, RZ, 0xc0, !PT ;  /* 0x000003800d0c7812 */ /* 0x000fe400078ec0ff */
[----:B------:R-:W-:Y:S02]  /*20280*/  SHF.R.U64 R32, R32, 0x3, RZ ;  /* 0x0000000320207819 */ /* 0x000fe400000012ff */
[----:B------:R-:W-:Y:S01]  /*20290*/  LOP3.LUT R24, R24, R25, RZ, 0x3c, !PT ;  /* 0x0000001918187212 */ /* 0x000fe200078e3cff */
[----:B------:R-:W-:Y:S01]  /*202a0*/  IMAD.X R25, RZ, RZ, R21, P0 ;  /* 0x000000ffff197224 */ /* 0x000fe200000e0615 */
[----:B------:R-:W-:-:S02]  /*202b0*/  SHF.R.U64 R28, R28, 0x3, RZ ;  /* 0x000000031c1c7819 */ /* 0x000fc400000012ff */
[----:B------:R-:W-:Y:S02]  /*202c0*/  SHF.R.U64 R12, R12, 0x3, RZ ;  /* 0x000000030c0c7819 */ /* 0x000fe400000012ff */
[----:B------:R-:W-:Y:S02]  /*202d0*/  IADD3 R49, P0, R20, 0x9000, RZ ;  /* 0x0000900014317810 */ /* 0x000fe40007f1e0ff */
[----:B------:R-:W-:Y:S01]  /*202e0*/  LOP3.LUT R32, R32, R33, RZ, 0x3c, !PT ;  /* 0x0000002120207212 */ /* 0x000fe200078e3cff */
[--C-:B------:R-:W-:Y:S01]  /*202f0*/  IMAD.X R33, RZ, RZ, R21.reuse, P2 ;  /* 0x000000ffff217224 */ /* 0x100fe200010e0615 */
[----:B------:R-:W-:Y:S01]  /*20300*/  LOP3.LUT R28, R28, R29, RZ, 0x3c, !PT ;  /* 0x0000001d1c1c7212 */ /* 0x000fe200078e3cff */
[--C-:B------:R-:W-:Y:S01]  /*20310*/  IMAD.X R29, RZ, RZ, R21.reuse, P3 ;  /* 0x000000ffff1d7224 */ /* 0x100fe200018e0615 */
[----:B------:R-:W-:Y:S01]  /*20320*/  LOP3.LUT R12, R12, R13, RZ, 0x3c, !PT ;  /* 0x0000000d0c0c7212 */ /* 0x000fe200078e3cff */
[--C-:B------:R-:W-:Y:S01]  /*20330*/  IMAD.X R9, RZ, RZ, R21.reuse, P5 ;  /* 0x000000ffff097224 */ /* 0x100fe200028e0615 */
[----:B------:R-:W-:Y:S01]  /*20340*/  LOP3.LUT R48, R49, 0x380, RZ, 0xc0, !PT ;  /* 0x0000038031307812 */ /* 0x000fe200078ec0ff */
[----:B------:R-:W-:Y:S01]  /*20350*/  IMAD.X R13, RZ, RZ, R21, P4 ;  /* 0x000000ffff0d7224 */ /* 0x000fe200020e0615 */
[----:B------:R-:W-:-:S02]  /*20360*/  IADD3 R57, P2, R20, 0xb000, RZ ;  /* 0x0000b00014397810 */ /* 0x000fc40007f5e0ff */
[C---:B------:R-:W-:Y:S01]  /*20370*/  IADD3 R53, P3, R20.reuse, 0xa000, RZ ;  /* 0x0000a00014357810 */ /* 0x040fe20007f7e0ff */
[----:B------:R-:W0:Y:S01]  /*20380*/  SHFL.IDX PT, R51, R11, RZ, 0x1c1f ;  /* 0x001c1fff0b337589 */ /* 0x000e2200000e0000 */
[C---:B------:R-:W-:Y:S02]  /*20390*/  IADD3 R41, P5, R20.reuse, 0x7000, RZ ;  /* 0x0000700014297810 */ /* 0x040fe40007fbe0ff */
[----:B------:R-:W-:Y:S01]  /*203a0*/  IADD3 R45, P4, R20, 0x8000, RZ ;  /* 0x00008000142d7810 */ /* 0x000fe20007f9e0ff */
[----:B------:R-:W1:Y:S01]  /*203b0*/  SHFL.IDX PT, R55, R11, 0x1, 0x1c1f ;  /* 0x003c1f000b377f89 */ /* 0x000e6200000e0000 */
[----:B------:R-:W-:Y:S02]  /*203c0*/  SHF.R.U64 R48, R48, 0x3, RZ ;  /* 0x0000000330307819 */ /* 0x000fe400000012ff */
[----:B------:R-:W-:Y:S02]  /*203d0*/  LOP3.LUT R56, R57, 0x380, RZ, 0xc0, !PT ;  /* 0x0000038039387812 */ /* 0x000fe400078ec0ff */
[----:B------:R-:W-:-:S02]  /*203e0*/  LOP3.LUT R52, R53, 0x380, RZ, 0xc0, !PT ;  /* 0x0000038035347812 */ /* 0x000fc400078ec0ff */
[----:B------:R-:W-:Y:S02]  /*203f0*/  LOP3.LUT R36, R37, 0x380, RZ, 0xc0, !PT ;  /* 0x0000038025247812 */ /* 0x000fe400078ec0ff */
[----:B------:R-:W-:Y:S02]  /*20400*/  LOP3.LUT R40, R41, 0x380, RZ, 0xc0, !PT ;  /* 0x0000038029287812 */ /* 0x000fe400078ec0ff */
[----:B------:R-:W-:Y:S02]  /*20410*/  LOP3.LUT R44, R45, 0x380, RZ, 0xc0, !PT ;  /* 0x000003802d2c7812 */ /* 0x000fe400078ec0ff */
[----:B------:R-:W-:Y:S01]  /*20420*/  LOP3.LUT R48, R48, R49, RZ, 0x3c, !PT ;  /* 0x0000003130307212 */ /* 0x000fe200078e3cff */
[----:B------:R-:W-:Y:S01]  /*20430*/  IMAD.X R49, RZ, RZ, R21, P0 ;  /* 0x000000ffff317224 */ /* 0x000fe200000e0615 */
[----:B------:R-:W-:Y:S01]  /*20440*/  SHF.R.U64 R56, R56, 0x3, RZ ;  /* 0x0000000338387819 */ /* 0x000fe200000012ff */
[----:B------:R-:W-:Y:S01]  /*20450*/  VIADD R4, R14, 0x8 ;  /* 0x000000080e047836 */ /* 0x000fe20000000000 */
[----:B------:R-:W-:-:S02]  /*20460*/  SHF.R.U64 R52, R52, 0x3, RZ ;  /* 0x0000000334347819 */ /* 0x000fc400000012ff */
[----:B------:R-:W-:Y:S02]  /*20470*/  SHF.R.U64 R36, R36, 0x3, RZ ;  /* 0x0000000324247819 */ /* 0x000fe400000012ff */
[----:B------:R-:W-:Y:S02]  /*20480*/  SHF.R.U64 R40, R40, 0x3, RZ ;  /* 0x0000000328287819 */ /* 0x000fe400000012ff */
[----:B------:R-:W-:Y:S02]  /*20490*/  SHF.R.U64 R44, R44, 0x3, RZ ;  /* 0x000000032c2c7819 */ /* 0x000fe400000012ff */
[----:B------:R-:W-:Y:S02]  /*204a0*/  LOP3.LUT P0, RZ, R26, 0x3, RZ, 0xc0, !PT ;  /* 0x000000031aff7812 */ /* 0x000fe4000780c0ff */
[----:B------:R-:W-:Y:S01]  /*204b0*/  LOP3.LUT R56, R56, R57, RZ, 0x3c, !PT ;  /* 0x0000003938387212 */ /* 0x000fe200078e3cff */
[--C-:B------:R-:W-:Y:S01]  /*204c0*/  IMAD.X R57, RZ, RZ, R21.reuse, P2 ;  /* 0x000000ffff397224 */ /* 0x100fe200010e0615 */
        /* <DEDUP_REMOVED lines=8> */
[----:B------:R-:W-:-:S02]  /*20550*/  ISETP.GE.OR P2, PT, R14, R83, P0 ;  /* 0x000000530e00720c */ /* 0x000fc40000746670 */
[----:B------:R-:W-:Y:S02]  /*20560*/  IADD3 R5, P3, R20, 0xf000, RZ ;  /* 0x0000f00014057810 */ /* 0x000fe40007f7e0ff */
[----:B------:R-:W-:Y:S02]  /*20570*/  ISETP.GE.OR P0, PT, R4, R83, P0 ;  /* 0x000000530400720c */ /* 0x000fe40000706670 */
[C---:B------:R-:W-:Y:S02]  /*20580*/  IADD3 R65, P6, R20.reuse, 0xc000, RZ ;  /* 0x0000c00014417810 */ /* 0x040fe40007fde0ff */
[C---:B------:R-:W-:Y:S02]  /*20590*/  IADD3 R69, P5, R20.reuse, 0xd000, RZ ;  /* 0x0000d00014457810 */ /* 0x040fe40007fbe0ff */
[C---:B------:R-:W-:Y:S02]  /*205a0*/  IADD3 R73, P4, R20.reuse, 0xe000, RZ ;  /* 0x0000e00014497810 */ /* 0x040fe40007f9e0ff */
[----:B------:R-:W-:-:S02]  /*205b0*/  LOP3.LUT R7, R20, 0x380, RZ, 0xc0, !PT ;  /* 0x0000038014077812 */ /* 0x000fc400078ec0ff */
[----:B------:R-:W-:Y:S02]  /*205c0*/  LOP3.LUT R4, R5, 0x380, RZ, 0xc0, !PT ;  /* 0x0000038005047812 */ /* 0x000fe400078ec0ff */
[----:B------:R-:W-:Y:S02]  /*205d0*/  LOP3.LUT R64, R65, 0x380, RZ, 0xc0, !PT ;  /* 0x0000038041407812 */ /* 0x000fe400078ec0ff */
[----:B------:R-:W-:Y:S02]  /*205e0*/  LOP3.LUT R68, R69, 0x380, RZ, 0xc0, !PT ;  /* 0x0000038045447812 */ /* 0x000fe400078ec0ff */
[----:B------:R-:W-:Y:S02]  /*205f0*/  LOP3.LUT R72, R73, 0x380, RZ, 0xc0, !PT ;  /* 0x0000038049487812 */ /* 0x000fe400078ec0ff */
[----:B------:R-:W-:Y:S02]  /*20600*/  SHF.R.U64 R7, R7, 0x3, RZ ;  /* 0x0000000307077819 */ /* 0x000fe400000012ff */
[----:B------:R-:W-:-:S02]  /*20610*/  SHF.R.U64 R4, R4, 0x3, RZ ;  /* 0x0000000304047819 */ /* 0x000fc400000012ff */
[----:B------:R-:W-:Y:S02]  /*20620*/  SHF.R.U64 R64, R64, 0x3, RZ ;  /* 0x0000000340407819 */ /* 0x000fe400000012ff */
[----:B------:R-:W-:Y:S02]  /*20630*/  SHF.R.U64 R68, R68, 0x3, RZ ;  /* 0x0000000344447819 */ /* 0x000fe400000012ff */
[----:B------:R-:W-:Y:S02]  /*20640*/  SHF.R.U64 R72, R72, 0x3, RZ ;  /* 0x0000000348487819 */ /* 0x000fe400000012ff */
[----:B------:R-:W-:Y:S01]  /*20650*/  LOP3.LUT R20, R7, R20, RZ, 0x3c, !PT ;  /* 0x0000001407147212 */ /* 0x000fe200078e3cff */
[----:B0-----:R0:W-:Y:S01]  /*20660*/  @!P2 ST.E desc[UR60][R50.64], R0 ;  /* 0x000000003200a985 */ /* 0x0011e2000c10193c */
[----:B------:R-:W-:Y:S01]  /*20670*/  LOP3.LUT R64, R64, R65, RZ, 0x3c, !PT ;  /* 0x0000004140407212 */ /* 0x000fe200078e3cff */
[--C-:B------:R-:W-:Y:S01]  /*20680*/  IMAD.X R65, RZ, RZ, R21.reuse, P6 ;  /* 0x000000ffff417224 */ /* 0x100fe200030e0615 */
[----:B------:R-:W-:Y:S01]  /*20690*/  LOP3.LUT R68, R68, R69, RZ, 0x3c, !PT ;  /* 0x0000004544447212 */ /* 0x000fe200078e3cff */
[----:B-1----:R1:W-:Y:S01]  /*206a0*/  @!P0 ST.E desc[UR60][R54.64], R2 ;  /* 0x0000000236008985 */ /* 0x0023e2000c10193c */
[----:B------:R-:W-:Y:S01]  /*206b0*/  LOP3.LUT R72, R72, R73, RZ, 0x3c, !PT ;  /* 0x0000004948487212 */ /* 0x000fe200078e3cff */
[--C-:B------:R-:W-:Y:S01]  /*206c0*/  IMAD.X R69, RZ, RZ, R21.reuse, P5 ;  /* 0x000000ffff457224 */ /* 0x100fe200028e0615 */
[----:B------:R-:W-:Y:S01]  /*206d0*/  LOP3.LUT R76, R4, R5, RZ, 0x3c, !PT ;  /* 0x00000005044c7212 */ /* 0x000fe200078e3cff */
[--C-:B------:R-:W-:Y:S01]  /*206e0*/  IMAD.X R73, RZ, RZ, R21.reuse, P4 ;  /* 0x000000ffff497224 */ /* 0x100fe200020e0615 */
[----:B------:R2:W5:Y:S01]  /*206f0*/  LD.E.128 R4, desc[UR60][R20.64] ;  /* 0x0000003c14047980 */ /* 0x000562000c101d00 */
[----:B------:R-:W-:-:S02]  /*20700*/  IMAD.X R77, RZ, RZ, R21, P3 ;  /* 0x000000ffff4d7224 */ /* 0x000fc400018e0615 */
[----:B0-----:R-:W-:Y:S01]  /*20710*/  IMAD R0, R88, 0x20, R218 ;  /* 0x0000002058007824 */ /* 0x001fe200078e02da */
[----:B------:R-:W-:Y:S01]  /*20720*/  LOP3.LUT R8, R15, 0x380, RZ, 0xc0, !PT ;  /* 0x000003800f087812 */ /* 0x000fe200078ec0ff */
[----:B------:R0:W5:Y:S04]  /*20730*/  LDL R88, [R1+0x6c] ;  /* 0x00006c0001587983 */ /* 0x0001680000100800 */
[----:B------:R-:W5:Y:S01]  /*20740*/  LD.E.128 R24, desc[UR60][R24.64] ;  /* 0x0000003c18187980 */ /* 0x000f62000c101d00 */
[----:B--2---:R-:W-:-:S03]  /*20750*/  IMAD R21, R81, UR4, RZ ;  /* 0x0000000451157c24 */ /* 0x004fc6000f8e02ff */
[----:B------:R-:W5:Y:S01]  /*20760*/  LD.E.128 R28, desc[UR60][R28.64] ;  /* 0x0000003c1c1c7980 */ /* 0x000f62000c101d00 */
[C---:B------:R-:W-:Y:S02]  /*20770*/  IMAD R81, R80.reuse, UR5, R21 ;  /* 0x0000000550517c24 */ /* 0x040fe4000f8e0215 */
[----:B------:R-:W-:Y:S01]  /*20780*/  IMAD.WIDE.U32 R20, R80, UR4, RZ ;  /* 0x0000000450147c25 */ /* 0x000fe2000f8e00ff */
[----:B------:R-:W-:Y:S01]  /*20790*/  ULDC.64 UR4, c[0x0][0xae8] ;  /* 0x0002ba0000047ab9 */ /* 0x000fe20000000a00 */
[----:B------:R-:W5:Y:S02]  /*207a0*/  LD.E.128 R32, desc[UR60][R32.64] ;  /* 0x0000003c20207980 */ /* 0x000f64000c101d00 */
[----:B------:R-:W-:Y:S02]  /*207b0*/  IMAD.IADD R21, R21, 0x1, R81 ;  /* 0x0000000115157824 */ /* 0x000fe400078e0251 */
[----:B------:R-:W-:Y:S01]  /*207c0*/  IMAD R82, R82, UR4, RZ ;  /* 0x0000000452527c24 */ /* 0x000fe2000f8e02ff */
[----:B------:R-:W5:Y:S01]  /*207d0*/  LD.E.128 R36, desc[UR60][R36.64] ;  /* 0x0000003c24247980 */ /* 0x000f62000c101d00 */
[----:B------:R-:W-:-:S03]  /*207e0*/  IMAD.WIDE.U32 R20, R86, UR4, R20 ;  /* 0x0000000456147c25 */ /* 0x000fc6000f8e0014 */
[----:B------:R-:W5:Y:S01]  /*207f0*/  LD.E.128 R40, desc[UR60][R40.64] ;  /* 0x0000003c28287980 */ /* 0x000f62000c101d00 */
[----:B------:R-:W-:Y:S01]  /*20800*/  IMAD R81, R86, UR5, R82 ;  /* 0x0000000556517c24 */ /* 0x000fe2000f8e0252 */
[----:B------:R-:W-:Y:S02]  /*20810*/  ULDC.64 UR4, c[0x0][0xaf0] ;  /* 0x0002bc0000047ab9 */ /* 0x000fe40000000a00 */
[----:B------:R0:W5:Y:S01]  /*20820*/  LDL R86, [R1+0x28] ;  /* 0x0000280001567983 */ /* 0x0001620000100800 */
[----:B------:R-:W-:-:S03]  /*20830*/  IMAD.IADD R80, R84, 0x1, R0 ;  /* 0x0000000154507824 */ /* 0x000fc600078e0200 */
[----:B------:R-:W5:Y:S01]  /*20840*/  LD.E.128 R44, desc[UR60][R44.64] ;  /* 0x0000003c2c2c7980 */ /* 0x000f62000c101d00 */
[----:B------:R-:W-:-:S03]  /*20850*/  @P1 IMAD.HI.U32 R0, R80, R85, RZ ;  /* 0x0000005550001227 */ /* 0x000fc600078e00ff */
[----:B------:R-:W5:Y:S01]  /*20860*/  LD.E.128 R48, desc[UR60][R48.64] ;  /* 0x0000003c30307980 */ /* 0x000f62000c101d00 */
[----:B------:R-:W-:Y:S02]  /*20870*/  IMAD.IADD R21, R21, 0x1, R81 ;  /* 0x0000000115157824 */ /* 0x000fe400078e0251 */
[----:B------:R-:W-:Y:S01]  /*20880*/  IMAD.MOV.U32 R81, RZ, RZ, R80 ;  /* 0x000000ffff517224 */ /* 0x000fe200078e0050 */
[----:B------:R-:W-:Y:S01]  /*20890*/  @P1 SHF.R.U32.HI R81, RZ, R87, R0 ;  /* 0x00000057ff511219 */ /* 0x000fe20000011600 */
[----:B------:R-:W-:Y:S01]  /*208a0*/  IMAD R23, R23, UR4, RZ ;  /* 0x0000000417177c24 */ /* 0x000fe2000f8e02ff */
[----:B------:R-:W-:Y:S01]  /*208b0*/  SHF.R.U64 R8, R8, 0x3, RZ ;  /* 0x0000000308087819 */ /* 0x000fe200000012ff */
[C---:B------:R-:W-:Y:S01]  /*208c0*/  IMAD.WIDE.U32 R20, R60.reuse, UR4, R20 ;  /* 0x000000043c147c25 */ /* 0x040fe2000f8e0014 */
[----:B------:R-:W-:Y:S01]  /*208d0*/  SHF.R.S32.HI R0, RZ, 0x1f, R81 ;  /* 0x0000001fff007819 */ /* 0x000fe20000011451 */
[----:B-1----:R-:W5:Y:S02]  /*208e0*/  LD.E.128 R52, desc[UR60][R52.64] ;  /* 0x0000003c34347980 */ /* 0x002f64000c101d00 */
[----:B------:R-:W-:Y:S01]  /*208f0*/  IMAD R23, R60, UR5, R23 ;  /* 0x000000053c177c24 */ /* 0x000fe2000f8e0217 */
[----:B------:R-:W-:Y:S01]  /*20900*/  LOP3.LUT R8, R8, R15, RZ, 0x3c, !PT ;  /* 0x0000000f08087212 */ /* 0x000fe200078e3cff */
[----:B------:R-:W-:Y:S01]  /*20910*/  IMAD.MOV R2, RZ, RZ, -R81 ;  /* 0x000000ffff027224 */ /* 0x000fe200078e0a51 */
[----:B------:R-:W-:Y:S01]  /*20920*/  ULDC.64 UR4, c[0x0][0xae0] ;  /* 0x0002b80000047ab9 */ /* 0x000fe20000000a00 */
[----:B------:R-:W-:Y:S01]  /*20930*/  IMAD.IADD R21, R21, 0x1, R23 ;  /* 0x0000000115157824 */ /* 0x000fe200078e0217 */
[----:B------:R-:W5:Y:S01]  /*20940*/  LD.E.128 R12, desc[UR60][R12.64] ;  /* 0x0000003c0c0c7980 */ /* 0x000f62000c101d00 */
[----:B------:R-:W-:-:S02]  /*20950*/  IMAD R0, R0, UR4, RZ ;  /* 0x0000000400007c24 */ /* 0x000fc4000f8e02ff */
[----:B------:R-:W-:Y:S01]  /*20960*/  IMAD R23, R3, R2, R80 ;  /* 0x0000000203177224 */ /* 0x000fe200078e0250 */
[----:B------:R-:W5:Y:S01]  /*20970*/  LD.E.128 R8, desc[UR60][R8.64] ;  /* 0x0000003c08087980 */ /* 0x000f62000c101d00 */
[----:B------:R-:W-:-:S03]  /*20980*/  IMAD R85, R81, UR5, R0 ;  /* 0x0000000551557c24 */ /* 0x000fc6000f8e0200 */
[----:B------:R-:W5:Y:S01]  /*20990*/  LD.E.128 R56, desc[UR60][R56.64] ;  /* 0x0000003c38387980 */ /* 0x000f62000c101d00 */
[----:B------:R-:W-:-:S03]  /*209a0*/  SHF.R.S32.HI R0, RZ, 0x1f, R23 ;  /* 0x0000001fff007819 */ /* 0x000fc60000011417 */
[----:B------:R-:W5:Y:S01]  /*209b0*/  LD.E.128 R64, desc[UR60][R64.64] ;  /* 0x0000003c40407980 */ /* 0x000f62000c101d00 */
[----:B------:R-:W-:Y:S01]  /*209c0*/  IMAD.WIDE.U32 R2, R81, UR4, R20 ;  /* 0x0000000451027c25 */ /* 0x000fe2000f8e0014 */
[----:B------:R-:W-:Y:S02]  /*209d0*/  ULDC.64 UR4, c[0x0][0xad8] ;  /* 0x0002b60000047ab9 */ /* 0x000fe40000000a00 */
[----:B------:R-:W5:Y:S04]  /*209e0*/  LD.E.128 R68, desc[UR60][R68.64] ;  /* 0x0000003c44447980 */ /* 0x000f68000c101d00 */
[----:B------:R-:W5:Y:S04]  /*209f0*/  LD.E.128 R72, desc[UR60][R72.64] ;  /* 0x0000003c48487980 */ /* 0x000f68000c101d00 */
[----:B------:R-:W5:Y:S01]  /*20a00*/  LD.E.128 R76, desc[UR60][R76.64] ;  /* 0x0000003c4c4c7980 */ /* 0x000f62000c101d00 */
[----:B------:R-:W-:Y:S01]  /*20a10*/  @!PT LDS RZ, [RZ] ;  /* 0x00000000fffff984 */ /* 0x000fe20000000800 */
[----:B------:R-:W-:Y:S01]  /*20a20*/  @!PT LDS RZ, [RZ] ;  /* 0x00000000fffff984 */ /* 0x000fe20000000800 */
[----:B------:R-:W-:Y:S01]  /*20a30*/  @!PT LDS RZ, [RZ] ;  /* 0x00000000fffff984 */ /* 0x000fe20000000800 */
[----:B------:R-:W-:Y:S01]  /*20a40*/  @!PT LDS RZ, [RZ] ;  /* 0x00000000fffff984 */ /* 0x000fe20000000800 */
[----:B------:R1:W-:Y:S06]  /*20a50*/  MEMBAR.ALL.CTA ;  /* 0x0000000000007992 */ /* 0x0003ec0000008000 */
[----:B-1----:R-:W1:Y:S01]  /*20a60*/  FENCE.VIEW.ASYNC.S ;  /* 0x00000000000073c6 */ /* 0x002e620000000000 */
[----:B------:R-:W-:-:S02]  /*20a70*/  IMAD.IADD R82, R218, 0x1, R84 ;  /* 0x00000001da527824 */ /* 0x000fc400078e0254 */
[----:B------:R-:W-:Y:S02]  /*20a80*/  IMAD.IADD R3, R3, 0x1, R85 ;  /* 0x0000000103037824 */ /* 0x000fe400078e0255 */
[----:B------:R-:W-:Y:S02]  /*20a90*/  IMAD R20, R0, UR4, RZ ;  /* 0x0000000400147c24 */ /* 0x000fe4000f8e02ff */
[C---:B------:R-:W-:Y:S02]  /*20aa0*/  VIADD R0, R82.reuse, 0x20 ;  /* 0x0000002052007836 */ /* 0x040fe40000000000 */
[C---:B------:R-:W-:Y:S02]  /*20ab0*/  IMAD R21, R23.reuse, UR5, R20 ;  /* 0x0000000517157c24 */ /* 0x040fe4000f8e0214 */
[----:B------:R-:W-:Y:S01]  /*20ac0*/  IMAD.WIDE.U32 R2, R23, UR4, R2 ;  /* 0x0000000417027c25 */ /* 0x000fe2000f8e0002 */
[-C--:B------:R-:W-:Y:S01]  /*20ad0*/  ISETP.GE.AND P2, PT, R82, R83.reuse, PT ;  /* 0x000000535200720c */ /* 0x080fe20003f46270 */
[----:B------:R-:W-:Y:S01]  /*20ae0*/  ULDC.64 UR4, c[0x0][0xa80] ;  /* 0x0002a00000047ab9 */ /* 0x000fe20000000a00 */
[----:B------:R-:W-:Y:S01]  /*20af0*/  ISETP.GE.AND P1, PT, R0, R83, PT ;  /* 0x000000530000720c */ /* 0x000fe20003f26270 */
[----:B------:R-:W-:Y:S01]  /*20b00*/  IMAD.IADD R3, R3, 0x1, R21 ;  /* 0x0000000103037824 */ /* 0x000fe200078e0215 */
[----:B------:R-:W-:Y:S01]  /*20b10*/  LEA R23, P3, R2, UR4, 0x1 ;  /* 0x0000000402177c11 */ /* 0x000fe2000f8608ff */
[----:B------:R-:W-:-:S03]  /*20b20*/  VIADD R0, R16, 0x30820 ;  /* 0x0003082010007836 */ /* 0x000fc60000000000 */
[----:B------:R-:W-:Y:S02]  /*20b30*/  LEA.HI.X R60, R2, UR5, R3, 0x1, P3 ;  /* 0x00000005023c7c11 */ /* 0x000fe400098f0c03 */
[----:B------:R-:W-:Y:S01]  /*20b40*/  PRMT R0, RZ, 0x654, R0 ;  /* 0x00000654ff007816 */ /* 0x000fe20000000000 */
[----:B------:R-:W-:Y:S01]  /*20b50*/  VIADD R20, R82, 0x40 ;  /* 0x0000004052147836 */ /* 0x000fe20000000000 */
[----:B-1----:R0:W1:Y:S01]  /*20b60*/  SHFL.IDX PT, R87, R23, RZ, 0x181f ;  /* 0x00181fff17577589 */ /* 0x00206200000e0000 */
[----:B------:R-:W-:Y:S01]  /*20b70*/  BSSY B1, `(.L_x_2023) ;  /* 0x0000016000017945 */ /* 0x000fe20003800000 */
[----:B------:R0:W-:Y:S02]  /*20b80*/  SYNCS.ARRIVE.TRANS64.RED.A1T0 RZ, [R0+URZ], RZ ;  /* 0x000000ff00ff79a7 */ /* 0x0001e4000810043f */
[----:B------:R0:W2:Y:S01]  /*20b90*/  SHFL.IDX PT, R85, R60, RZ, 0x181f ;  /* 0x00181fff3c557589 */ /* 0x0000a200000e0000 */
[----:B------:R-:W-:Y:S01]  /*20ba0*/  ISETP.GE.AND P0, PT, R20, R83, PT ;  /* 0x000000531400720c */ /* 0x000fe20003f06270 */
[----:B------:R-:W-:-:S12]  /*20bb0*/  @P2 BRA `(.L_x_2024) ;  /* 0x0000000000442947 */ /* 0x000fd80003800000 */
[----:B------:R-:W-:Y:S02]  /*20bc0*/  ULDC UR4, c[0x0][0xac8] ;  /* 0x0002b20000047ab9 */ /* 0x000fe40000000800 */
[----:B------:R-:W-:Y:S02]  /*20bd0*/  ISETP.GE.AND P5, PT, R18, UR4, PT ;  /* 0x0000000412007c0c */ /* 0x000fe4000bfa6270 */
[----:B------:R-:W-:Y:S02]  /*20be0*/  ISETP.GE.AND P4, PT, R226, UR4, PT ;  /* 0x00000004e2007c0c */ /* 0x000fe4000bf86270 */
[----:B-----5:R-:W-:Y:S02]  /*20bf0*/  ISETP.GE.AND P3, PT, R89, UR4, PT ;  /* 0x0000000459007c0c */ /* 0x020fe4000bf66270 */
[----:B------:R-:W-:-:S07]  /*20c00*/  ISETP.GE.AND P2, PT, R86, UR4, PT ;  /* 0x0000000456007c0c */ /* 0x000fce000bf46270 */
[----:B-1----:R-:W-:-:S04]  /*20c10*/  @!P5 LEA R2, P6, R18, R87, 0x1 ;  /* 0x000000571202d211 */ /* 0x002fc800078c08ff */
[----:B--2---:R-:W-:Y:S02]  /*20c20*/  @!P5 LEA.HI.X R3, R18, R85, R19, 0x1, P6 ;  /* 0x000000551203d211 */ /* 0x004fe400030f0c13 */
[----:B------:R-:W-:-:S03]  /*20c30*/  @!P4 LEA R20, P6, R91, R87, 0x1 ;  /* 0x000000575b14c211 */ /* 0x000fc600078c08ff */
[----:B------:R3:W-:Y:S01]  /*20c40*/  @!P5 ST.E.128 desc[UR60][R2.64], R4 ;  /* 0x000000040200d985 */ /* 0x0007e2000c101d3c */
        /* <DEDUP_REMOVED lines=8> */
.L_x_2024:
[----:B------:R-:W-:Y:S05]  /*20cd0*/  BSYNC B1 ;  /* 0x0000000000017941 */ /* 0x000fea0003800000 */
.L_x_2023:
[----:B---3--:R3:W4:Y:S01]  /*20ce0*/  SHFL.IDX PT, R21, R60, 0x1, 0x181f ;  /* 0x00381f003c157f89 */ /* 0x00872200000e0000 */
[----:B------:R-:W-:Y:S03]  /*20cf0*/  BSSY B1, `(.L_x_2025) ;  /* 0x0000014000017945 */ /* 0x000fe60003800000 */
[----:B-----5:R3:W0:Y:S01]  /*20d00*/  SHFL.IDX PT, R7, R23, 0x1, 0x181f ;  /* 0x00381f0017077f89 */ /* 0x02062200000e0000 */
[----:B------:R-:W-:Y:S05]  /*20d10*/  @P1 BRA `(.L_x_2026) ;  /* 0x0000000000441947 */ /* 0x000fea0003800000 */
[----:B------:R-:W-:Y:S02]  /*20d20*/  ULDC UR4, c[0x0][0xac8] ;  /* 0x0002b20000047ab9 */ /* 0x000fe40000000800 */
[----:B------:R-:W-:Y:S02]  /*20d30*/  ISETP.GE.AND P4, PT, R18, UR4, PT ;  /* 0x0000000412007c0c */ /* 0x000fe4000bf86270 */
[----:B------:R-:W-:Y:S02]  /*20d40*/  ISETP.GE.AND P3, PT, R226, UR4, PT ;  /* 0x00000004e2007c0c */ /* 0x000fe4000bf66270 */
[----:B------:R-:W-:Y:S02]  /*20d50*/  ISETP.GE.AND P2, PT, R89, UR4, PT ;  /* 0x0000000459007c0c */ /* 0x000fe4000bf46270 */
[----:B------:R-:W-:-:S07]  /*20d60*/  ISETP.GE.AND P1, PT, R86, UR4, PT ;  /* 0x0000000456007c0c */ /* 0x000fce000bf26270 */
[CC--:B0-----:R-:W-:Y:S02]  /*20d70*/  @!P4 LEA R2, P6, R18.reuse, R7.reuse, 0x1 ;  /* 0x000000071202c211 */ /* 0x0c1fe400078c08ff */
[----:B------:R-:W-:Y:S02]  /*20d80*/  @!P3 LEA R4, P5, R91, R7, 0x1 ;  /* 0x000000075b04b211 */ /* 0x000fe400078a08ff */
        /* <DEDUP_REMOVED lines=10> */
.L_x_2026:
[----:B------:R-:W-:Y:S05]  /*20e30*/  BSYNC B1 ;  /* 0x0000000000017941 */ /* 0x000fea0003800000 */
.L_x_2025:
[----:B0-----:R0:W0:Y:S01]  /*20e40*/  SHFL.IDX PT, R9, R60, 0x2, 0x181f ;  /* 0x00581f003c097f89 */ /* 0x00102200000e0000 */
[----:B------:R-:W-:Y:S03]  /*20e50*/  BSSY B1, `(.L_x_2027) ;  /* 0x0000014000017945 */ /* 0x000fe60003800000 */
[----:B------:R0:W0:Y:S01]  /*20e60*/  SHFL.IDX PT, R5, R23, 0x2, 0x181f ;  /* 0x00581f0017057f89 */ /* 0x00002200000e0000 */
[----:B------:R-:W-:Y:S05]  /*20e70*/  @P0 BRA `(.L_x_2028) ;  /* 0x0000000000440947 */ /* 0x000fea0003800000 */
[----:B------:R-:W-:Y:S02]  /*20e80*/  ULDC UR4, c[0x0][0xac8] ;  /* 0x0002b20000047ab9 */ /* 0x000fe40000000800 */
[----:B------:R-:W-:Y:S02]  /*20e90*/  ISETP.GE.AND P3, PT, R18, UR4, PT ;  /* 0x0000000412007c0c */ /* 0x000fe4000bf66270 */
[----:B------:R-:W-:Y:S02]  /*20ea0*/  ISETP.GE.AND P2, PT, R226, UR4, PT ;  /* 0x00000004e2007c0c */ /* 0x000fe4000bf46270 */
[----:B------:R-:W-:Y:S02]  /*20eb0*/  ISETP.GE.AND P1, PT, R89, UR4, PT ;  /* 0x0000000459007c0c */ /* 0x000fe4000bf26270 */
[----:B------:R-:W-:-:S07]  /*20ec0*/  ISETP.GE.AND P0, PT, R86, UR4, PT ;  /* 0x0000000456007c0c */ /* 0x000fce000bf06270 */
[CC--:B0-----:R-:W-:Y:S02]  /*20ed0*/  @!P3 LEA R2, P6, R18.reuse, R5.reuse, 0x1 ;  /* 0x000000051202b211 */ /* 0x0c1fe400078c08ff */
[-C--:B------:R-:W-:Y:S02]  /*20ee0*/  @!P2 LEA R4, P5, R91, R5.reuse, 0x1 ;  /* 0x000000055b04a211 */ /* 0x080fe400078a08ff */
[----:B------:R-:W-:Y:S02]  /*20ef0*/  @!P1 LEA R6, P4, R89, R5, 0x1 ;  /* 0x0000000559069211 */ /* 0x000fe400078808ff */
[----:B------:R-:W-:Y:S02]  /*20f00*/  @!P3 LEA.HI.X R3, R18, R9, R19, 0x1, P6 ;  /* 0x000000091203b211 */ /* 0x000fe400030f0c13 */
        /* <DEDUP_REMOVED lines=8> */
.L_x_2028:
[----:B------:R-:W-:Y:S05]  /*20f90*/  BSYNC B1 ;  /* 0x0000000000017941 */ /* 0x000fea0003800000 */
.L_x_2027:
[----:B------:R-:W-:Y:S01]  /*20fa0*/  VIADD R0, R82, 0x60 ;  /* 0x0000006052007836 */ /* 0x000fe20000000000 */
[----:B0-----:R0:W0:Y:S04]  /*20fb0*/  SHFL.IDX PT, R9, R60, 0x3, 0x181f ;  /* 0x00781f003c097f89 */ /* 0x00102800000e0000 */
[----:B------:R-:W-:Y:S01]  /*20fc0*/  ISETP.GE.AND P0, PT, R0, R83, PT ;  /* 0x000000530000720c */ /* 0x000fe20003f06270 */
[----:B---3--:R-:W3:-:S12]  /*20fd0*/  SHFL.IDX PT, R23, R23, 0x3, 0x181f ;  /* 0x00781f0017177f89 */ /* 0x008ed800000e0000 */
[----:B------:R-:W-:Y:S05]  /*20fe0*/  @P0 BRA `(.L_x_2029) ;  /* 0x0000000c00a80947 */ /* 0x000fea0003800000 */
[----:B------:R-:W-:Y:S02]  /*20ff0*/  ULDC UR4, c[0x0][0xac8] ;  /* 0x0002b20000047ab9 */ /* 0x000fe40000000800 */
[----:B------:R-:W-:Y:S02]  /*21000*/  ISETP.GE.AND P3, PT, R18, UR4, PT ;  /* 0x0000000412007c0c */ /* 0x000fe4000bf66270 */
[----:B------:R-:W-:Y:S02]  /*21010*/  ISETP.GE.AND P4, PT, R226, UR4, PT ;  /* 0x00000004e2007c0c */ /* 0x000fe4000bf86270 */
[----:B------:R-:W-:-:S09]  /*21020*/  ISETP.GE.AND P5, PT, R89, UR4, PT ;  /* 0x0000000459007c0c */ /* 0x000fd2000bfa6270 */
[CC--:B---3--:R-:W-:Y:S02]  /*21030*/  @!P3 LEA R2, P0, R18.reuse, R23.reuse, 0x1 ;  /* 0x000000171202b211 */ /* 0x0c8fe400078008ff */
[-C--:B------:R-:W-:Y:S02]  /*21040*/  @!P4 LEA R4, P1, R91, R23.reuse, 0x1 ;  /* 0x000000175b04c211 */ /* 0x080fe400078208ff */
[----:B------:R-:W-:Y:S02]  /*21050*/  @!P5 LEA R6, P2, R89, R23, 0x1 ;  /* 0x000000175906d211 */ /* 0x000fe400078408ff */
[-C--:B0-----:R-:W-:Y:S02]  /*21060*/  @!P3 LEA.HI.X R3, R18, R9.reuse, R19, 0x1, P0 ;  /* 0x000000091203b211 */ /* 0x081fe400000f0c13 */
[-C--:B------:R-:W-:Y:S02]  /*21070*/  @!P4 LEA.HI.X R5, R91, R9.reuse, R92, 0x1, P1 ;  /* 0x000000095b05c211 */ /* 0x080fe400008f0c5c */
[----:B------:R-:W-:Y:S01]  /*21080*/  @!P5 LEA.HI.X R7, R89, R9, R90, 0x1, P2 ;  /* 0x000000095907d211 */ /* 0x000fe200010f0c5a */
[----:B------:R0:W-:Y:S01]  /*21090*/  @!P3 ST.E.128 desc[UR60][R2.64], R24 ;  /* 0x000000180200b985 */ /* 0x0001e2000c101d3c */
[----:B------:R-:W-:-:S03]  /*210a0*/  ISETP.GE.AND P0, PT, R86, UR4, PT ;  /* 0x0000000456007c0c */ /* 0x000fc6000bf06270 */
[----:B------:R0:W-:Y:S04]  /*210b0*/  @!P4 ST.E.128 desc[UR60][R4.64], R40 ;  /* 0x000000280400c985 */ /* 0x0001e8000c101d3c */
[----:B------:R0:W-:Y:S06]  /*210c0*/  @!P5 ST.E.128 desc[UR60][R6.64], R56 ;  /* 0x000000380600d985 */ /* 0x0001ec000c101d3c */
[----:B------:R-:W-:Y:S05]  /*210d0*/  @P0 BRA `(.L_x_2029) ;  /* 0x0000000c006c0947 */ /* 0x000fea0003800000 */
[----:B0-----:R-:W-:-:S04]  /*210e0*/  LEA R2, P0, R86, R23, 0x1 ;  /* 0x0000001756027211 */ /* 0x001fc800078008ff */
[----:B------:R-:W-:-:S05]  /*210f0*/  LEA.HI.X R3, R86, R9, R88, 0x1, P0 ;  /* 0x0000000956037211 */ /* 0x000fca00000f0c58 */
[----:B------:R0:W-:Y:S01]  /*21100*/  ST.E.128 desc[UR60][R2.64], R76 ;  /* 0x0000004c02007985 */ /* 0x0001e2000c101d3c */
[----:B------:R-:W-:Y:S05]  /*21110*/  BRA `(.L_x_2029) ;  /* 0x0000000c005c7947 */ /* 0x000fea0003800000 */
.L_x_2021:
[----:B------:R-:W2:Y:S01]  /*21120*/  LDL R9, [R1+0x60] ;  /* 0x0000600001097983 */ /* 0x000ea20000100800 */
[----:B------:R-:W-:Y:S01]  /*21130*/  ULDC.64 UR4, c[0x0][0xc00] ;  /* 0x0003000000047ab9 */ /* 0x000fe20000000a00 */
[----:B------:R-:W2:Y:S01]  /*21140*/  LDC.64 R2, c[0x0][0xc00] ;  /* 0x00030000ff027b82 */ /* 0x000ea20000000a00 */
[----:B------:R-:W-:Y:S01]  /*21150*/  ISETP.NE.U32.AND P0, PT, RZ, UR4, PT ;  /* 0x00000004ff007c0c */ /* 0x000fe2000bf05070 */
[----:B------:R-:W-:-:S03]  /*21160*/  IMAD.MOV.U32 R6, RZ, RZ, RZ ;  /* 0x000000ffff067224 */ /* 0x000fc600078e00ff */
[----:B------:R-:W-:Y:S01]  /*21170*/  ISETP.NE.AND.EX P0, PT, RZ, UR5, PT, P0 ;  /* 0x00000005ff007c0c */ /* 0x000fe2000bf05300 */
[----:B------:R-:W-:Y:S02]  /*21180*/  ULDC.64 UR4, c[0x0][0xc08] ;  /* 0x0003020000047ab9 */ /* 0x000fe40000000a00 */
[----:B------:R-:W-:Y:S01]  /*21190*/  ISETP.NE.U32.AND P1, PT, RZ, UR4, PT ;  /* 0x00000004ff007c0c */ /* 0x000fe2000bf25070 */
[----:B-----5:R-:W3:Y:S03]  /*211a0*/  LDC R23, c[0x0][0xbe8] ;  /* 0x0002fa00ff177b82 */ /* 0x020ee60000000800 */
[----:B------:R-:W-:-:S13]  /*211b0*/  ISETP.NE.AND.EX P1, PT, RZ, UR5, PT, P1 ;  /* 0x00000005ff007c0c */ /* 0x000fda000bf25310 */
[----:B------:R-:W4:Y:S01]  /*211c0*/  @P1 LDC.64 R4, c[0x0][0xc08] ;  /* 0x00030200ff041b82 */ /* 0x000f220000000a00 */
[----:B------:R-:W-:Y:S02]  /*211d0*/  ULDC UR4, c[0x0][0xa88] ;  /* 0x0002a20000047ab9 */ /* 0x000fe40000000800 */
[----:B------:R-:W-:Y:S01]  /*211e0*/  IMAD.U32 R0, RZ, RZ, UR4 ;  /* 0x00000004ff007e24 */ /* 0x000fe2000f8e00ff */
[----:B------:R-:W0:Y:S01]  /*211f0*/  S2R R8, SR_TID.X ;  /* 0x0000000000087919 */ /* 0x000e220000002100 */
[----:B--2---:R-:W-:-:S04]  /*21200*/  IMAD.WIDE R2, R9, 0x4, R2 ;  /* 0x0000000409027825 */ /* 0x004fc800078e0202 */
[----:B----4-:R-:W-:Y:S01]  /*21210*/  @P1 IMAD.WIDE R4, R9, 0x4, R4 ;  /* 0x0000000409041825 */ /* 0x010fe200078e0204 */
[----:B------:R2:W5:Y:S04]  /*21220*/  @P0 LDG.E R6, desc[UR60][R2.64] ;  /* 0x0000003c02060981 */ /* 0x000568000c1e1900 */
[----:B------:R2:W5:Y:S01]  /*21230*/  @P1 LDG.E R0, desc[UR60][R4.64] ;  /* 0x0000003c04001981 */ /* 0x000562000c1e1900 */
[----:B---3--:R-:W-:Y:S01]  /*21240*/  ISETP.NE.AND P2, PT, R23, 0x1, PT ;  /* 0x000000011700780c */ /* 0x008fe20003f45270 */
[----:B0-----:R-:W-:-:S05]  /*21250*/  VIADD R7, R8, 0xffffff80 ;  /* 0xffffff8008077836 */ /* 0x001fca0000000000 */
[----:B------:R-:W-:Y:S02]  /*21260*/  ISETP.GE.AND P3, PT, R7, 0x80, PT ;  /* 0x000000800700780c */ /* 0x000fe40003f66270 */
[----:B------:R-:W-:-:S05]  /*21270*/  SHF.R.S32.HI R7, RZ, 0x1f, R9 ;  /* 0x0000001fff077819 */ /* 0x000fca0000011409 */
[----:B------:R-:W0:Y:S08]  /*21280*/  @P2 LDC R14, c[0x0][0xbec] ;  /* 0x0002fb00ff0e2b82 */ /* 0x000e300000000800 */
[----:B------:R-:W3:Y:S01]  /*21290*/  @P2 LDC R25, c[0x0][0xbf0] ;  /* 0x0002fc00ff192b82 */ /* 0x000ee20000000800 */
[----:B--2---:R-:W-:Y:S05]  /*212a0*/  @P1 BRA `(.L_x_2030) ;  /* 0x0000000000101947 */ /* 0x004fea0003800000 */
[----:B------:R-:W-:Y:S05]  /*212b0*/  @!P0 BRA `(.L_x_2030) ;  /* 0x00000000000c8947 */ /* 0x000fea0003800000 */
[----:B------:R-:W2:Y:S04]  /*212c0*/  LDG.E R5, desc[UR60][R2.64] ;  /* 0x0000003c02057981 */ /* 0x000ea8000c1e1900 */
[----:B-----5:R-:W2:Y:S02]  /*212d0*/  LDG.E R0, desc[UR60][R2.64+0x4] ;  /* 0x0000043c02007981 */ /* 0x020ea4000c1e1900 */
[----:B--2---:R-:W-:-:S07]  /*212e0*/  IMAD.IADD R0, R0, 0x1, -R5 ;  /* 0x0000000100007824 */ /* 0x004fce00078e0a05 */
.L_x_2030:
[----:B------:R-:W2:Y:S04]  /*212f0*/  LDL R24, [R1+0x5c] ;  /* 0x00005c0001187983 */ /* 0x000ea80000100800 */
[----:B------:R4:W5:Y:S01]  /*21300*/  LDL R26, [R1+0x2c] ;  /* 0x00002c00011a7983 */ /* 0x0009620000100800 */
[----:B------:R-:W-:Y:S01]  /*21310*/  BSSY B1, `(.L_x_2031) ;  /* 0x000002c000017945 */ /* 0x000fe20003800000 */
[----:B------:R-:W-:Y:S02]  /*21320*/  SEL R13, R9, RZ, !P0 ;  /* 0x000000ff090d7207 */ /* 0x000fe40004000000 */
[----:B------:R-:W-:Y:S02]  /*21330*/  SEL R12, R7, RZ, !P0 ;  /* 0x000000ff070c7207 */ /* 0x000fe40004000000 */
[----:B-----5:R-:W-:-:S02]  /*21340*/  SHF.R.S32.HI R11, RZ, 0x1f, R6 ;  /* 0x0000001fff0b7819 */ /* 0x020fc40000011406 */
[----:B--2---:R-:W-:Y:S01]  /*21350*/  SHF.R.S32.HI R10, RZ, 0x1f, R24 ;  /* 0x0000001fff0a7819 */ /* 0x004fe20000011418 */
[----:B----4-:R-:W-:Y:S06]  /*21360*/  @P3 BRA `(.L_x_2032) ;  /* 0x0000000000983947 */ /* 0x010fec0003800000 */
[----:B------:R-:W2:Y:S01]  /*21370*/  LDC R9, c[0x0][0xbe8] ;  /* 0x0002fa00ff097b82 */ /* 0x000ea20000000800 */
[----:B------:R-:W-:Y:S01]  /*21380*/  IADD3 R8, R26, -0x80, R8 ;  /* 0xffffff801a087810 */ /* 0x000fe20007ffe008 */
[----:B--2---:R-:W-:-:S05]  /*21390*/  IMAD R2, R0, R9, RZ ;  /* 0x0000000900027224 */ /* 0x004fca00078e02ff */
[----:B------:R-:W-:-:S13]  /*213a0*/  ISETP.GE.AND P0, PT, R8, R2, PT ;  /* 0x000000020800720c */ /* 0x000fda0003f06270 */
[----:B------:R-:W-:Y:S05]  /*213b0*/  @P0 BRA `(.L_x_2032) ;  /* 0x0000000000840947 */ /* 0x000fea0003800000 */
[----:B------:R-:W-:Y:S01]  /*213c0*/  ISETP.NE.AND P0, PT, R9, 0x1, PT ;  /* 0x000000010900780c */ /* 0x000fe20003f05270 */
[----:B------:R-:W-:Y:S01]  /*213d0*/  ULDC.64 UR4, c[0x0][0xb90] ;  /* 0x0002e40000047ab9 */ /* 0x000fe20000000a00 */
[----:B------:R-:W-:Y:S02]  /*213e0*/  IMAD.MOV.U32 R2, RZ, RZ, R6 ;  /* 0x000000ffff027224 */ /* 0x000fe400078e0006 */
[----:B------:R-:W-:Y:S02]  /*213f0*/  IMAD R7, R10, UR4, RZ ;  /* 0x000000040a077c24 */ /* 0x000fe4000f8e02ff */
[----:B------:R-:W-:Y:S02]  /*21400*/  IMAD.MOV.U32 R3, RZ, RZ, R11 ;  /* 0x000000ffff037224 */ /* 0x000fe400078e000b */
[----:B------:R-:W-:Y:S02]  /*21410*/  IMAD.MOV.U32 R5, RZ, RZ, R8 ;  /* 0x000000ffff057224 */ /* 0x000fe400078e0008 */
[----:B------:R-:W-:-:S03]  /*21420*/  IMAD.WIDE.U32 R2, R24, UR4, R2 ;  /* 0x0000000418027c25 */ /* 0x000fc6000f8e0002 */
[----:B------:R-:W2:Y:S01]  /*21430*/  @P0 LDC R15, c[0x0][0xbec] ;  /* 0x0002fb00ff0f0b82 */ /* 0x000ea20000000800 */
[----:B------:R-:W-:Y:S01]  /*21440*/  IMAD R7, R24, UR5, R7 ;  /* 0x0000000518077c24 */ /* 0x000fe2000f8e0207 */
[----:B------:R-:W-:-:S03]  /*21450*/  ULDC.64 UR4, c[0x0][0xb98] ;  /* 0x0002e60000047ab9 */ /* 0x000fc60000000a00 */
[----:B------:R-:W-:-:S03]  /*21460*/  IMAD.IADD R3, R3, 0x1, R7 ;  /* 0x0000000103037824 */ /* 0x000fc600078e0207 */
[----:B------:R-:W4:Y:S01]  /*21470*/  @P0 LDC R21, c[0x0][0xbf0] ;  /* 0x0002fc00ff150b82 */ /* 0x000f220000000800 */
[----:B------:R-:W-:-:S04]  /*21480*/  IMAD.WIDE.U32 R2, R13, UR4, R2 ;  /* 0x000000040d027c25 */ /* 0x000fc8000f8e0002 */
[----:B--2---:R-:W-:-:S05]  /*21490*/  @P0 IMAD.HI.U32 R4, R8, R15, RZ ;  /* 0x0000000f08040227 */ /* 0x004fca00078e00ff */
[----:B----4-:R-:W-:Y:S01]  /*214a0*/  @P0 SHF.R.U32.HI R5, RZ, R21, R4 ;  /* 0x00000015ff050219 */ /* 0x010fe20000011604 */
[----:B------:R-:W-:-:S03]  /*214b0*/  IMAD R4, R12, UR4, RZ ;  /* 0x000000040c047c24 */ /* 0x000fc6000f8e02ff */
[----:B------:R-:W-:Y:S01]  /*214c0*/  IADD3 R2, P0, R5, R2, RZ ;  /* 0x0000000205027210 */ /* 0x000fe20007f1e0ff */
[----:B------:R-:W-:-:S04]  /*214d0*/  IMAD.MOV R7, RZ, RZ, -R5 ;  /* 0x000000ffff077224 */ /* 0x000fc800078e0a05 */
[----:B------:R-:W-:Y:S01]  /*214e0*/  IMAD R7, R9, R7, R8 ;  /* 0x0000000709077224 */ /* 0x000fe200078e0208 */
[----:B------:R-:W-:Y:S01]  /*214f0*/  SHF.R.S32.HI R9, RZ, 0x1f, R5 ;  /* 0x0000001fff097819 */ /* 0x000fe20000011405 */
[----:B------:R-:W-:Y:S01]  /*21500*/  IMAD R8, R13, UR5, R4 ;  /* 0x000000050d087c24 */ /* 0x000fe2000f8e0204 */
[----:B------:R-:W-:Y:S02]  /*21510*/  ULDC.64 UR4, c[0x0][0xb88] ;  /* 0x0002e20000047ab9 */ /* 0x000fe40000000a00 */
        /* <DEDUP_REMOVED lines=11> */
.L_x_2032:
[----:B------:R-:W-:Y:S05]  /*215d0*/  BSYNC B1 ;  /* 0x0000000000017941 */ /* 0x000fea0003800000 */
.L_x_2031:
[----:B--2---:R-:W2:Y:S01]  /*215e0*/  LDL R4, [R1+0x54] ;  /* 0x0000540001047983 */ /* 0x004ea20000100800 */
[----:B------:R-:W-:-:S03]  /*215f0*/  ULDC.64 UR4, c[0x0][0xaa0] ;  /* 0x0002a80000047ab9 */ /* 0x000fc60000000a00 */
[----:B------:R-:W4:Y:S04]  /*21600*/  LDL R8, [R1+0x70] ;  /* 0x0000700001087983 */ /* 0x000f280000100800 */
[----:B------:R0:W5:Y:S04]  /*21610*/  LDL R15, [R1+0x28] ;  /* 0x00002800010f7983 */ /* 0x0001680000100800 */
[----:B------:R0:W5:Y:S04]  /*21620*/  LDL R20, [R1+0x6c] ;  /* 0x00006c0001147983 */ /* 0x0001680000100800 */
[----:B------:R0:W5:Y:S01]  /*21630*/  LDL R21, [R1+0x24] ;  /* 0x0000240001157983 */ /* 0x0001620000100800 */
[----:B------:R-:W-:-:S04]  /*21640*/  IMAD R3, R11, UR4, RZ ;  /* 0x000000040b037c24 */ /* 0x000fc8000f8e02ff */
[C---:B------:R-:W-:Y:S02]  /*21650*/  IMAD R5, R6.reuse, UR5, R3 ;  /* 0x0000000506057c24 */ /* 0x040fe4000f8e0203 */
[----:B------:R-:W-:Y:S01]  /*21660*/  IMAD.WIDE.U32 R2, R6, UR4, RZ ;  /* 0x0000000406027c25 */ /* 0x000fe2000f8e00ff */
[----:B------:R-:W-:-:S03]  /*21670*/  ULDC.64 UR4, c[0x0][0xae8] ;  /* 0x0002ba0000047ab9 */ /* 0x000fc60000000a00 */
[----:B------:R-:W-:Y:S02]  /*21680*/  IMAD.IADD R3, R3, 0x1, R5 ;  /* 0x0000000103037824 */ /* 0x000fe400078e0205 */
[----:B------:R-:W-:Y:S02]  /*21690*/  IMAD R6, R10, UR4, RZ ;  /* 0x000000040a067c24 */ /* 0x000fe4000f8e02ff */
[----:B------:R-:W-:-:S04]  /*216a0*/  IMAD.WIDE.U32 R2, R24, UR4, R2 ;  /* 0x0000000418027c25 */ /* 0x000fc8000f8e0002 */
[----:B------:R-:W-:Y:S01]  /*216b0*/  IMAD R7, R24, UR5, R6 ;  /* 0x0000000518077c24 */ /* 0x000fe2000f8e0206 */
[----:B------:R-:W-:Y:S01]  /*216c0*/  ULDC.64 UR4, c[0x0][0xaf0] ;  /* 0x0002bc0000047ab9 */ /* 0x000fe20000000a00 */
[----:B--2---:R-:W-:-:S04]  /*216d0*/  IMAD R4, R4, 0x20, R218 ;  /* 0x0000002004047824 */ /* 0x004fc800078e02da */
[----:B------:R-:W-:-:S04]  /*216e0*/  IMAD.IADD R9, R26, 0x1, R4 ;  /* 0x000000011a097824 */ /* 0x000fc800078e0204 */
[----:B0-----:R-:W-:Y:S02]  /*216f0*/  @P2 IMAD.HI.U32 R4, R9, R14, RZ ;  /* 0x0000000e09042227 */ /* 0x001fe400078e00ff */
[----:B------:R0:W5:Y:S02]  /*21700*/  LDL R14, [R1+0x58] ;  /* 0x00005800010e7983 */ /* 0x0001640000100800 */
[----:B------:R-:W-:Y:S01]  /*21710*/  IMAD.MOV.U32 R5, RZ, RZ, R9 ;  /* 0x000000ffff057224 */ /* 0x000fe200078e0009 */
[----:B---3--:R-:W-:Y:S01]  /*21720*/  @P2 SHF.R.U32.HI R5, RZ, R25, R4 ;  /* 0x00000019ff052219 */ /* 0x008fe20000011604 */
[----:B------:R-:W-:Y:S02]  /*21730*/  IMAD R6, R12, UR4, RZ ;  /* 0x000000040c067c24 */ /* 0x000fe4000f8e02ff */
[----:B------:R-:W-:Y:S01]  /*21740*/  IMAD.IADD R3, R3, 0x1, R7 ;  /* 0x0000000103037824 */ /* 0x000fe200078e0207 */
[----:B------:R-:W-:Y:S01]  /*21750*/  SHF.R.S32.HI R4, RZ, 0x1f, R5 ;  /* 0x0000001fff047819 */ /* 0x000fe20000011405 */
[----:B------:R-:W-:-:S02]  /*21760*/  IMAD R7, R13, UR5, R6 ;  /* 0x000000050d077c24 */ /* 0x000fc4000f8e0206 */
        /* <DEDUP_REMOVED lines=10> */
[----:B------:R-:W-:Y:S02]  /*21810*/  IMAD.IADD R3, R3, 0x1, R9 ;  /* 0x0000000103037824 */ /* 0x000fe400078e0209 */
[----:B------:R-:W-:Y:S02]  /*21820*/  IMAD R4, R4, UR4, RZ ;  /* 0x0000000404047c24 */ /* 0x000fe4000f8e02ff */
[----:B------:R-:W-:Y:S02]  /*21830*/  IMAD.IADD R6, R218, 0x1, R26 ;  /* 0x00000001da067824 */ /* 0x000fe400078e021a */
        /* <DEDUP_REMOVED lines=11> */
[----:B------:R0:W2:Y:S01]  /*218f0*/  SHFL.IDX PT, R2, R4, RZ, 0x181f ;  /* 0x00181fff04027589 */ /* 0x0000a200000e0000 */
[----:B------:R-:W-:Y:S03]  /*21900*/  BSSY B1, `(.L_x_2033) ;  /* 0x0000016000017945 */ /* 0x000fe60003800000 */
[----:B------:R0:W3:Y:S01]  /*21910*/  SHFL.IDX PT, R3, R5, RZ, 0x181f ;  /* 0x00181fff05037589 */ /* 0x0000e200000e0000 */
[----:B----4-:R-:W-:Y:S01]  /*21920*/  IMAD.MOV.U32 R24, RZ, RZ, R8 ;  /* 0x000000ffff187224 */ /* 0x010fe200078e0008 */
[----:B------:R-:W-:Y:S01]  /*21930*/  ISETP.GE.AND P0, PT, R0, R23, PT ;  /* 0x000000170000720c */ /* 0x000fe20003f06270 */
[----:B------:R-:W-:-:S12]  /*21940*/  @P2 BRA `(.L_x_2034) ;  /* 0x0000000000442947 */ /* 0x000fd80003800000 */
[----:B------:R-:W-:Y:S02]  /*21950*/  ULDC UR4, c[0x0][0xac8] ;  /* 0x0002b20000047ab9 */ /* 0x000fe40000000800 */
[----:B------:R-:W-:Y:S02]  /*21960*/  ISETP.GE.AND P5, PT, R18, UR4, PT ;  /* 0x0000000412007c0c */ /* 0x000fe4000bfa6270 */
[----:B-----5:R-:W-:Y:S02]  /*21970*/  ISETP.GE.AND P3, PT, R21, UR4, PT ;  /* 0x0000000415007c0c */ /* 0x020fe4000bf66270 */
[----:B------:R-:W-:Y:S02]  /*21980*/  ISETP.GE.AND P2, PT, R15, UR4, PT ;  /* 0x000000040f007c0c */ /* 0x000fe4000bf46270 */
[----:B------:R-:W-:-:S07]  /*21990*/  ISETP.GE.AND P4, PT, R226, UR4, PT ;  /* 0x00000004e2007c0c */ /* 0x000fce000bf86270 */
[----:B--2---:R-:W-:-:S04]  /*219a0*/  @!P5 LEA R8, P6, R18, R2, 0x1 ;  /* 0x000000021208d211 */ /* 0x004fc800078c08ff */
[-C--:B---3--:R-:W-:Y:S02]  /*219b0*/  @!P5 LEA.HI.X R9, R18, R3.reuse, R19, 0x1, P6 ;  /* 0x000000031209d211 */ /* 0x088fe400030f0c13 */
[CC--:B------:R-:W-:Y:S01]  /*219c0*/  @!P3 LEA R10, P6, R21.reuse, R2.reuse, 0x1 ;  /* 0x00000002150ab211 */ /* 0x0c0fe200078c08ff */
        /* <DEDUP_REMOVED lines=9> */
.L_x_2034:
[----:B------:R-:W-:Y:S05]  /*21a60*/  BSYNC B1 ;  /* 0x0000000000017941 */ /* 0x000fea0003800000 */
.L_x_2033:
[----:B---34-:R3:W4:Y:S01]  /*21a70*/  SHFL.IDX PT, R3, R5, 0x1, 0x181f ;  /* 0x00381f0005037f89 */ /* 0x01872200000e0000 */
[----:B------:R-:W-:Y:S03]  /*21a80*/  BSSY B1, `(.L_x_2035) ;  /* 0x0000014000017945 */ /* 0x000fe60003800000 */
[----:B--2---:R3:W2:Y:S01]  /*21a90*/  SHFL.IDX PT, R2, R4, 0x1, 0x181f ;  /* 0x00381f0004027f89 */ /* 0x0046a200000e0000 */
[----:B------:R-:W-:Y:S05]  /*21aa0*/  @P1 BRA `(.L_x_2036) ;  /* 0x0000000000441947 */ /* 0x000fea0003800000 */
[----:B------:R-:W-:Y:S02]  /*21ab0*/  ULDC UR4, c[0x0][0xac8] ;  /* 0x0002b20000047ab9 */ /* 0x000fe40000000800 */
[----:B------:R-:W-:Y:S02]  /*21ac0*/  ISETP.GE.AND P4, PT, R18, UR4, PT ;  /* 0x0000000412007c0c */ /* 0x000fe4000bf86270 */
[----:B-----5:R-:W-:Y:S02]  /*21ad0*/  ISETP.GE.AND P2, PT, R21, UR4, PT ;  /* 0x0000000415007c0c */ /* 0x020fe4000bf46270 */
[----:B------:R-:W-:Y:S02]  /*21ae0*/  ISETP.GE.AND P1, PT, R15, UR4, PT ;  /* 0x000000040f007c0c */ /* 0x000fe4000bf26270 */
[----:B------:R-:W-:-:S07]  /*21af0*/  ISETP.GE.AND P3, PT, R226, UR4, PT ;  /* 0x00000004e2007c0c */ /* 0x000fce000bf66270 */
[CC--:B--2---:R-:W-:Y:S02]  /*21b00*/  @!P4 LEA R8, P6, R18.reuse, R2.reuse, 0x1 ;  /* 0x000000021208c211 */ /* 0x0c4fe400078c08ff */
[-C--:B------:R-:W-:Y:S02]  /*21b10*/  @!P2 LEA R10, P5, R21, R2.reuse, 0x1 ;  /* 0x00000002150aa211 */ /* 0x080fe400078a08ff */
[-C--:B----4-:R-:W-:Y:S02]  /*21b20*/  @!P4 LEA.HI.X R9, R18, R3.reuse, R19, 0x1, P6 ;  /* 0x000000031209c211 */ /* 0x090fe400030f0c13 */
[----:B------:R-:W-:Y:S01]  /*21b30*/  @!P1 LEA R12, P6, R15, R2, 0x1 ;  /* 0x000000020f0c9211 */ /* 0x000fe200078c08ff */
        /* <DEDUP_REMOVED lines=8> */
.L_x_2036:
[----:B------:R-:W-:Y:S05]  /*21bc0*/  BSYNC B1 ;  /* 0x0000000000017941 */ /* 0x000fea0003800000 */
.L_x_2035:
[----:B--2-4-:R2:W4:Y:S01]  /*21bd0*/  SHFL.IDX PT, R3, R5, 0x2, 0x181f ;  /* 0x00581f0005037f89 */ /* 0x01452200000e0000 */
[----:B------:R-:W-:Y:S03]  /*21be0*/  BSSY B1, `(.L_x_2037) ;  /* 0x0000014000017945 */ /* 0x000fe60003800000 */
[----:B------:R2:W0:Y:S01]  /*21bf0*/  SHFL.IDX PT, R2, R4, 0x2, 0x181f ;  /* 0x00581f0004027f89 */ /* 0x00042200000e0000 */
[----:B------:R-:W-:Y:S05]  /*21c00*/  @P0 BRA `(.L_x_2038) ;  /* 0x0000000000440947 */ /* 0x000fea0003800000 */
[----:B------:R-:W-:Y:S02]  /*21c10*/  ULDC UR4, c[0x0][0xac8] ;  /* 0x0002b20000047ab9 */ /* 0x000fe40000000800 */
[----:B------:R-:W-:Y:S02]  /*21c20*/  ISETP.GE.AND P3, PT, R18, UR4, PT ;  /* 0x0000000412007c0c */ /* 0x000fe4000bf66270 */
[----:B-----5:R-:W-:Y:S02]  /*21c30*/  ISETP.GE.AND P5, PT, R21, UR4, PT ;  /* 0x0000000415007c0c */ /* 0x020fe4000bfa6270 */
[----:B------:R-:W-:Y:S02]  /*21c40*/  ISETP.GE.AND P6, PT, R15, UR4, PT ;  /* 0x000000040f007c0c */ /* 0x000fe4000bfc6270 */
[----:B------:R-:W-:-:S07]  /*21c50*/  ISETP.GE.AND P4, PT, R226, UR4, PT ;  /* 0x00000004e2007c0c */ /* 0x000fce000bf86270 */
[-C--:B0-----:R-:W-:Y:S02]  /*21c60*/  @!P3 LEA R8, P0, R18, R2.reuse, 0x1 ;  /* 0x000000021208b211 */ /* 0x081fe400078008ff */
[-C--:B------:R-:W-:Y:S02]  /*21c70*/  @!P5 LEA R10, P1, R21, R2.reuse, 0x1 ;  /* 0x00000002150ad211 */ /* 0x080fe400078208ff */
[----:B------:R-:W-:Y:S02]  /*21c80*/  @!P6 LEA R12, P2, R15, R2, 0x1 ;  /* 0x000000020f0ce211 */ /* 0x000fe400078408ff */
        /* <DEDUP_REMOVED lines=9> */
.L_x_2038:
[----:B------:R-:W-:Y:S05]  /*21d20*/  BSYNC B1 ;  /* 0x0000000000017941 */ /* 0x000fea0003800000 */
.L_x_2037:
[----:B------:R-:W-:Y:S01]  /*21d30*/  VIADD R0, R6, 0x60 ;  /* 0x0000006006007836 */ /* 0x000fe20000000000 */
[----:B0---4-:R0:W4:Y:S04]  /*21d40*/  SHFL.IDX PT, R3, R5, 0x3, 0x181f ;  /* 0x00781f0005037f89 */ /* 0x01112800000e0000 */
[----:B------:R-:W-:Y:S01]  /*21d50*/  ISETP.GE.AND P0, PT, R0, R23, PT ;  /* 0x000000170000720c */ /* 0x000fe20003f06270 */
[----:B------:R0:W0:-:S12]  /*21d60*/  SHFL.IDX PT, R2, R4, 0x3, 0x181f ;  /* 0x00781f0004027f89 */ /* 0x00001800000e0000 */
        /* <DEDUP_REMOVED lines=18> */
.L_x_2029:
[----:B------:R-:W-:Y:S05]  /*21e90*/  BSYNC B0 ;  /* 0x0000000000007941 */ /* 0x000fea0003800000 */
.L_x_2020:
[----:B------:R-:W-:Y:S02]  /*21ea0*/  ULDC UR4, c[0x0][0xc3c] ;  /* 0x00030f0000047ab9 */ /* 0x000fe40000000800 */
[----:B-1----:R-:W-:-:S13]  /*21eb0*/  ISETP.GE.AND P0, PT, R63, UR4, PT ;  /* 0x000000043f007c0c */ /* 0x002fda000bf06270 */
[----:B------:R-:W-:Y:S05]  /*21ec0*/  @!P0 BRA `(.L_x_2039) ;  /* 0xfffffdf400848947 */ /* 0x000fea000383ffff */
[----:B------:R-:W-:Y:S05]  /*21ed0*/  BRA `(.L_x_1750) ;  /* 0x0000009400087947 */ /* 0x000fea0003800000 */
.L_x_1748:
        /* <DEDUP_REMOVED lines=18> */
.L_x_2040:
[----:B------:R-:W-:Y:S01]  /*22000*/  LOP3.LUT R0, R4, 0x1f, RZ, 0xc0, !PT ;  /* 0x0000001f04007812 */ /* 0x000fe200078ec0ff */
[----:B------:R-:W-:Y:S01]  /*22010*/  ULDC UR4, c[0x0][0xc3c] ;  /* 0x00030f0000047ab9 */ /* 0x000fe20000000800 */
[----:B------:R-:W1:Y:S01]  /*22020*/  S2UR UR6, SR_CTAID.X ;  /* 0x00000000000679c3 */ /* 0x000e620000002500 */
[----:B------:R-:W-:Y:S01]  /*22030*/  ULDC UR5, c[0x0][0xc38] ;  /* 0x00030e0000057ab9 */ /* 0x000fe20000000800 */
[----:B------:R-:W-:-:S04]  /*22040*/  ISETP.NE.AND P0, PT, R0, 0x1f, PT ;  /* 0x0000001f0000780c */ /* 0x000fc80003f05270 */
[----:B------:R-:W-:-:S13]  /*22050*/  ISETP.GE.OR P1, PT, R0, UR4, !P0 ;  /* 0x0000000400007c0c */ /* 0x000fda000c726670 */
[----:B0-----:R-:W0:Y:S02]  /*22060*/  @!P1 LDC.64 R2, c[0x0][0xc80] ;  /* 0x00032000ff029b82 */ /* 0x001e240000000a00 */
[----:B0-----:R-:W-:-:S05]  /*22070*/  @!P1 IMAD.WIDE.U32 R2, R0, 0x4, R2 ;  /* 0x0000000400029825 */ /* 0x001fca00078e0002 */
[----:B------:R-:W2:Y:S01]  /*22080*/  @!P1 LDG.E R6, desc[UR60][R2.64] ;  /* 0x0000003c02069981 */ /* 0x000ea2000c1e1900 */
[C---:B------:R-:W-:Y:S01]  /*22090*/  ISETP.NE.AND P1, PT, R0.reuse, RZ, PT ;  /* 0x000000ff0000720c */ /* 0x040fe20003f25270 */
[----:B------:R-:W-:Y:S01]  /*220a0*/  UMOV UR4, URZ ;  /* 0x0000003f00047c82 */ /* 0x000fe20008000000 */
[C---:B------:R-:W-:Y:S01]  /*220b0*/  ISETP.GE.U32.AND P2, PT, R0.reuse, 0x2, PT ;  /* 0x000000020000780c */ /* 0x040fe20003f46070 */
[----:B------:R-:W-:Y:S01]  /*220c0*/  IMAD.MOV.U32 R16, RZ, RZ, RZ ;  /* 0x000000ffff107224 */ /* 0x000fe200078e00ff */
[C---:B------:R-:W-:Y:S02]  /*220d0*/  ISETP.GE.U32.AND P3, PT, R0.reuse, 0x4, PT ;  /* 0x000000040000780c */ /* 0x040fe40003f66070 */
[C---:B------:R-:W-:Y:S02]  /*220e0*/  ISETP.GE.U32.AND P4, PT, R0.reuse, 0x8, PT ;  /* 0x000000080000780c */ /* 0x040fe40003f86070 */
[----:B------:R-:W-:Y:S01]  /*220f0*/  ISETP.GE.U32.AND P5, PT, R0, 0x10, PT ;  /* 0x000000100000780c */ /* 0x000fe20003fa6070 */
[----:B--2---:R-:W0:Y:S02]  /*22100*/  SHFL.UP PT, R5, R6, 0x1, RZ ;  /* 0x0420000006057989 */ /* 0x004e2400000e00ff */
        /* <DEDUP_REMOVED lines=16> */
[----:B------:R-:W-:Y:S01]  /*22210*/  IMAD.MOV.U32 R8, RZ, RZ, R7 ;  /* 0x000000ffff087224 */ /* 0x000fe200078e0007 */
[----:B-1----:R-:W-:-:S13]  /*22220*/  ISETP.GT.AND P6, PT, R7, UR6, PT ;  /* 0x0000000607007c0c */ /* 0x002fda000bfc4270 */
[----:B------:R-:W-:Y:S05]  /*22230*/  @P6 BRA `(.L_x_2042) ;  /* 0x00000000009c6947 */ /* 0x000fea0003800000 */
[----:B------:R-:W0:Y:S01]  /*22240*/  LDC R5, c[0x0][0xc3c] ;  /* 0x00030f00ff057b82 */ /* 0x000e220000000800 */
[----:B------:R-:W-:Y:S01]  /*22250*/  IMAD.MOV.U32 R7, RZ, RZ, R8 ;  /* 0x000000ffff077224 */ /* 0x000fe200078e0008 */
[----:B------:R-:W-:Y:S01]  /*22260*/  UMOV UR4, URZ ;  /* 0x0000003f00047c82 */ /* 0x000fe20008000000 */
[----:B------:R-:W-:Y:S01]  /*22270*/  ULDC UR7, c[0x0][0xc3c] ;  /* 0x00030f0000077ab9 */ /* 0x000fe20000000800 */
[----:B------:R-:W-:-:S05]  /*22280*/  ULDC UR5, c[0x0][0xc38] ;  /* 0x00030e0000057ab9 */ /* 0x000fca0000000800 */
.L_x_2046:
        /* <DEDUP_REMOVED lines=9> */
[----:B------:R-:W0:Y:S02]  /*22320*/  LDC.64 R2, c[0x0][0xc80] ;  /* 0x00032000ff027b82 */ /* 0x000e240000000a00 */
[----:B0-----:R-:W-:-:S05]  /*22330*/  IMAD.WIDE R2, R8, 0x4, R2 ;  /* 0x0000000408027825 */ /* 0x001fca00078e0202 */
[----:B------:R0:W5:Y:S02]  /*22340*/  LDG.E R6, desc[UR60][R2.64] ;  /* 0x0000003c02067981 */ /* 0x000164000c1e1900 */
.L_x_2045:
[----:B------:R-:W-:Y:S05]  /*22350*/  BSYNC B0 ;  /* 0x0000000000007941 */ /* 0x000fea0003800000 */
.L_x_2044:
        /* <DEDUP_REMOVED lines=21> */
.L_x_2042:
[----:B------:R-:W-:-:S04]  /*224b0*/  IMAD.IADD R8, R7, 0x1, -R8 ;  /* 0x0000000107087824 */ /* 0x000fc800078e0a08 */
        /* <DEDUP_REMOVED lines=17> */
[----:B------:R-:W-:-:S06]  /*225d0*/  VIADD R16, R7, 0xffffffff ;  /* 0xffffffff07107836 */ /* 0x000fcc0000000000 */
[----:B------:R2:W3:Y:S02]  /*225e0*/  SHFL.IDX PT, R16, R5, R16, 0x1f ;  /* 0x00001f1005107589 */ /* 0x0004e400000e0000 */
.L_x_2047:
[----:B-12---:R-:W-:Y:S01]  /*225f0*/  IMAD.MOV R5, RZ, RZ, -R3 ;  /* 0x000000ffff057224 */ /* 0x006fe200078e0a03 */
[----:B------:R-:W-:Y:S01]  /*22600*/  IABS R7, R9 ;  /* 0x0000000900077213 */ /* 0x000fe20000000000 */
        /* <DEDUP_REMOVED lines=23> */
[----:B------:R-:W-:Y:S01]  /*22780*/  VIADDMNMX R11, R10, UR5, R11, PT ;  /* 0x000000050a0b7c46 */ /* 0x000fe2000b80010b */
[----:B------:R-:W-:-:S03]  /*22790*/  IMAD.IADD R5, R8, 0x1, R5 ;  /* 0x0000000108057824 */ /* 0x000fc600078e0205 */
[----:B------:R-:W-:-:S04]  /*227a0*/  IABS R7, R11 ;  /* 0x0000000b00077213 */ /* 0x000fc80000000000 */
[----:B------:R-:W1:Y:S08]  /*227b0*/  I2F.RP R10, R7 ;  /* 0x00000007000a7306 */ /* 0x000e700000209400 */
[----:B-1----:R-:W1:Y:S02]  /*227c0*/  MUFU.RCP R10, R10 ;  /* 0x0000000a000a7308 */ /* 0x002e640000001000 */
[----:B-1----:R-:W-:Y:S01]  /*227d0*/  VIADD R3, R10, 0xffffffe ;  /* 0x0ffffffe0a037836 */ /* 0x002fe20000000000 */
[----:B------:R-:W-:-:S05]  /*227e0*/  IABS R10, R11 ;  /* 0x0000000b000a7213 */ /* 0x000fca0000000000 */
[----:B------:R-:W1:Y:S01]  /*227f0*/  F2I.FTZ.U32.TRUNC.NTZ R3, R3 ;  /* 0x0000000300037305 */ /* 0x000e62000021f000 */
[----:B------:R-:W-:Y:S02]  /*22800*/  IMAD.MOV R10, RZ, RZ, -R10 ;  /* 0x000000ffff0a7224 */ /* 0x000fe400078e0a0a */
[----:B-1----:R-:W-:-:S04]  /*22810*/  IMAD.MOV R2, RZ, RZ, -R3 ;  /* 0x000000ffff027224 */ /* 0x002fc800078e0a03 */
[----:B------:R-:W-:Y:S02]  /*22820*/  IMAD R9, R2, R7, RZ ;  /* 0x0000000702097224 */ /* 0x000fe400078e02ff */
[----:B------:R-:W-:-:S04]  /*22830*/  IMAD.MOV.U32 R2, RZ, RZ, RZ ;  /* 0x000000ffff027224 */ /* 0x000fc800078e00ff */
[----:B------:R-:W-:Y:S01]  /*22840*/  IMAD.HI.U32 R2, R3, R9, R2 ;  /* 0x0000000903027227 */ /* 0x000fe200078e0002 */
[----:B------:R-:W-:Y:S02]  /*22850*/  IABS R9, R8 ;  /* 0x0000000800097213 */ /* 0x000fe40000000000 */
[----:B------:R-:W-:-:S03]  /*22860*/  LOP3.LUT R3, R8, R11, RZ, 0x3c, !PT ;  /* 0x0000000b08037212 */ /* 0x000fc600078e3cff */
[----:B------:R-:W-:Y:S01]  /*22870*/  IMAD.HI.U32 R2, R2, R9, RZ ;  /* 0x0000000902027227 */ /* 0x000fe200078e00ff */
[----:B------:R-:W-:-:S03]  /*22880*/  ISETP.GE.AND P2, PT, R3, RZ, PT ;  /* 0x000000ff0300720c */ /* 0x000fc60003f46270 */
        /* <DEDUP_REMOVED lines=14> */
.L_x_2043:
[----:B------:R-:W-:Y:S02]  /*22970*/  IMAD.MOV.U32 R17, RZ, RZ, RZ ;  /* 0x000000ffff117224 */ /* 0x000fe400078e00ff */
[----:B------:R-:W-:Y:S02]  /*22980*/  IMAD.U32 R16, RZ, RZ, UR6 ;  /* 0x00000006ff107e24 */ /* 0x000fe4000f8e00ff */
[----:B------:R-:W-:-:S07]  /*22990*/  IMAD.MOV.U32 R18, RZ, RZ, RZ ;  /* 0x000000ffff127224 */ /* 0x000fce00078e00ff */
.L_x_2048:
[----:B------:R-:W-:-:S13]  /*229a0*/  ISETP.NE.AND P0, PT, R0, RZ, PT ;  /* 0x000000ff0000720c */ /* 0x000fda0003f05270 */
[----:B------:R-:W1:Y:S01]  /*229b0*/  @!P0 S2R R3, SR_CgaCtaId ;  /* 0x0000000000038919 */ /* 0x000e620000008800 */
[----:B------:R-:W-:-:S04]  /*229c0*/  @!P0 MOV R0, 0x400 ;  /* 0x0000040000008802 */ /* 0x000fc80000000f00 */
[----:B-1----:R-:W-:-:S05]  /*229d0*/  @!P0 LEA R0, R3, R0, 0x18 ;  /* 0x0000000003008211 */ /* 0x002fca00078ec0ff */
[----:B------:R1:W-:Y:S01]  /*229e0*/  @!P0 STS.128 [R0+0x308d0], R16 ;  /* 0x0308d01000008388 */ /* 0x0003e20000000c00 */
[----:B------:R-:W-:Y:S06]  /*229f0*/  BAR.ARV 0x5, 0x180 ;  /* 0x0146000000007b1d */ /* 0x000fec0000002000 */
.L_x_2041:
[----:B-1----:R-:W-:Y:S01]  /*22a00*/  IMAD.MOV.U32 R0, RZ, RZ, 0x1 ;  /* 0x00000001ff007424 */ /* 0x002fe200078e00ff */
[----:B------:R1:W-:Y:S01]  /*22a10*/  STL [R1+0x8], RZ ;  /* 0x000008ff01007387 */ /* 0x0003e20000100800 */
[----:B------:R-:W-:Y:S02]  /*22a20*/  ULDC UR4, c[0x0][0xc3c] ;  /* 0x00030f0000047ab9 */ /* 0x000fe40000000800 */
[----:B--2---:R-:W-:Y:S01]  /*22a30*/  ISETP.GE.AND P0, PT, R19, UR4, PT ;  /* 0x0000000413007c0c */ /* 0x004fe2000bf06270 */
[----:B------:R1:W-:Y:S04]  /*22a40*/  STL [R1+0x14], R0 ;  /* 0x0000140001007387 */ /* 0x0003e80000100800 */
[----:B------:R1:W-:Y:S08]  /*22a50*/  STL [R1+0x54], RZ ;  /* 0x000054ff01007387 */ /* 0x0003f00000100800 */
[----:B-1----:R-:W-:Y:S05]  /*22a60*/  @P0 BRA `(.L_x_2049) ;  /* 0x00000084003c0947 */ /* 0x002fea0003800000 */
[----:B------:R-:W2:Y:S04]  /*22a70*/  LDL.LU R6, [R1+0x4] ;  /* 0x0000040001067983 */ /* 0x000ea80000300800 */
[----:B------:R-:W3:Y:S01]  /*22a80*/  LDL R5, [R1+0x50] ;  /* 0x0000500001057983 */ /* 0x000ee20000100800 */
[C---:B------:R-:W-:Y:S01]  /*22a90*/  IMAD.SHL.U32 R0, R4.reuse, 0x8, RZ ;  /* 0x0000000804007824 */ /* 0x040fe200078e00ff */
[----:B------:R-:W-:Y:S01]  /*22aa0*/  LOP3.LUT R8, R4, 0x7f, RZ, 0xc0, !PT ;  /* 0x0000007f04087812 */ /* 0x000fe200078ec0ff */
[----:B------:R-:W1:Y:S01]  /*22ab0*/  S2UR UR5, SR_CgaCtaId ;  /* 0x00000000000579c3 */ /* 0x000e620000008800 */
[----:B------:R-:W-:Y:S01]  /*22ac0*/  UMOV UR4, 0x400 ;  /* 0x0000040000047882 */ /* 0x000fe20000000000 */
[----:B------:R-:W-:Y:S01]  /*22ad0*/  BSSY B8, `(.L_x_2049) ;  /* 0x0000848000087945 */ /* 0x000fe20003800000 */
[----:B------:R-:W-:Y:S01]  /*22ae0*/  LOP3.LUT R3, R0, 0x1f8, RZ, 0xc0, !PT ;  /* 0x000001f800037812 */ /* 0x000fe200078ec0ff */
[C---:B0-----:R-:W-:Y:S01]  /*22af0*/  IMAD.SHL.U32 R2, R8.reuse, 0x8, RZ ;  /* 0x0000000808027824 */ /* 0x041fe200078e00ff */
[----:B------:R-:W-:Y:S01]  /*22b00*/  ISETP.NE.AND P1, PT, R8, RZ, PT ;  /* 0x000000ff0800720c */ /* 0x000fe20003f25270 */
[----:B------:R-:W-:Y:S01]  /*22b10*/  ULDC.64 UR38, c[0x0][0x198] ;  /* 0x0000660000267ab9 */ /* 0x000fe20000000a00 */
[----:B------:R-:W-:Y:S01]  /*22b20*/  LOP3.LUT R3, R3, 0x38, R4, 0x78, !PT ;  /* 0x0000003803037812 */ /* 0x000fe200078e7804 */
[----:B------:R-:W-:Y:S01]  /*22b30*/  ULDC UR36, c[0x0][0xc] ;  /* 0x0000030000247ab9 */ /* 0x000fe20000000800 */
[----:B------:R-:W-:-:S02]  /*22b40*/  SHF.R.U32.HI R7, RZ, 0x3, R8 ;  /* 0x00000003ff077819 */ /* 0x000fc40000011608 */
[----:B------:R-:W-:Y:S02]  /*22b50*/  LOP3.LUT R2, R3, 0x200, R2, 0xf8, !PT ;  /* 0x0000020003027812 */ /* 0x000fe400078ef802 */
[C---:B------:R-:W-:Y:S01]  /*22b60*/  LOP3.LUT P0, R3, R4.reuse, 0x1f, RZ, 0xc0, !PT ;  /* 0x0000001f04037812 */ /* 0x040fe2000780c0ff */
[----:B------:R-:W-:Y:S01]  /*22b70*/  IMAD.SHL.U32 R4, R4, 0x10, RZ ;  /* 0x0000001004047824 */ /* 0x000fe200078e00ff */
[----:B------:R-:W-:-:S03]  /*22b80*/  LOP3.LUT R0, R0, 0x38, RZ, 0xc0, !PT ;  /* 0x0000003800007812 */ /* 0x000fc600078ec0ff */
[----:B------:R0:W-:Y:S01]  /*22b90*/  STL [R1+0x2c], R3 ;  /* 0x00002c0301007387 */ /* 0x0001e20000100800 */
[----:B------:R-:W-:Y:S01]  /*22ba0*/  LOP3.LUT R4, R7, 0x70, R4, 0xf8, !PT ;  /* 0x0000007007047812 */ /* 0x000fe200078ef804 */
[----:B------:R-:W-:Y:S01]  /*22bb0*/  IMAD.MOV.U32 R4, RZ, RZ, 0x1 ;  /* 0x00000001ff047424 */ /* 0x000fe200078e00ff */
[----:B-1----:R-:W-:-:S06]  /*22bc0*/  ULEA UR4, UR5, UR4, 0x18 ;  /* 0x0000000405047291 */ /* 0x002fcc000f8ec03f */
[----:B0-----:R-:W-:-:S04]  /*22bd0*/  IMAD.U32 R3, RZ, RZ, UR4 ;  /* 0x00000004ff037e24 */ /* 0x001fc8000f8e00ff */
[----:B------:R-:W-:Y:S01]  /*22be0*/  IMAD R2, R2, 0x2, R3 ;  /* 0x0000000202027824 */ /* 0x000fe200078e0203 */
[----:B------:R-:W-:Y:S04]  /*22bf0*/  STL [R1], R3 ;  /* 0x0000000301007387 */ /* 0x000fe80000100800 */
[----:B------:R0:W-:Y:S02]  /*22c00*/  STL [R1+0x28], R2 ;  /* 0x0000280201007387 */ /* 0x0001e40000100800 */
[----:B0-----:R-:W-:Y:S01]  /*22c10*/  IMAD.MOV.U32 R2, RZ, RZ, 0x1 ;  /* 0x00000001ff027424 */ /* 0x001fe200078e00ff */
[----:B--2---:R-:W-:-:S04]  /*22c20*/  LOP3.LUT R6, R6, 0xfffffffd, RZ, 0xc0, !PT ;  /* 0xfffffffd06067812 */ /* 0x004fc800078ec0ff */
[----:B------:R-:W-:Y:S02]  /*22c30*/  @P1 LOP3.LUT R6, R6, 0x2, RZ, 0xfc, !PT ;  /* 0x0000000206061812 */ /* 0x000fe400078efcff */
[----:B---3--:R-:W-:Y:S02]  /*22c40*/  LOP3.LUT R3, R5, 0x2, RZ, 0xfc, !PT ;  /* 0x0000000205037812 */ /* 0x008fe400078efcff */
[----:B------:R-:W-:-:S03]  /*22c50*/  LOP3.LUT R6, R6, 0xfffffffe, RZ, 0xc0, !PT ;  /* 0xfffffffe06067812 */ /* 0x000fc600078ec0ff */
[----:B------:R0:W-:Y:S01]  /*22c60*/  STL [R1+0x40], R3 ;  /* 0x0000400301007387 */ /* 0x0001e20000100800 */
[----:B------:R-:W-:Y:S02]  /*22c70*/  @P0 LOP3.LUT R6, R6, 0x1, RZ, 0xfc, !PT ;  /* 0x0000000106060812 */ /* 0x000fe400078efcff */
[----:B------:R-:W-:Y:S02]  /*22c80*/  ISETP.NE.OR P0, PT, R8, RZ, !P0 ;  /* 0x000000ff0800720c */ /* 0x000fe40004705670 */
[----:B------:R-:W-:Y:S02]  /*22c90*/  LOP3.LUT R6, R6, 0xfffffff7, RZ, 0xc0, !PT ;  /* 0xfffffff706067812 */ /* 0x000fe400078ec0ff */
[----:B0-----:R-:W-:-:S09]  /*22ca0*/  LOP3.LUT R3, R0, 0x40, RZ, 0xfc, !PT ;  /* 0x0000004000037812 */ /* 0x001fd200078efcff */
[----:B------:R-:W-:-:S05]  /*22cb0*/  @P0 LOP3.LUT R6, R6, 0x8, RZ, 0xfc, !PT ;  /* 0x0000000806060812 */ /* 0x000fca00078efcff */
[----:B------:R-:W-:Y:S04]  /*22cc0*/  STL [R1+0x4], R6 ;  /* 0x0000040601007387 */ /* 0x000fe80000100800 */
[----:B------:R-:W-:Y:S04]  /*22cd0*/  STL [R1+0x54], RZ ;  /* 0x000054ff01007387 */ /* 0x000fe80000100800 */
[----:B------:R0:W-:Y:S04]  /*22ce0*/  STL [R1+0x20], R2 ;  /* 0x0000200201007387 */ /* 0x0001e80000100800 */
[----:B------:R1:W-:Y:S04]  /*22cf0*/  STL [R1+0x1c], RZ ;  /* 0x00001cff01007387 */ /* 0x0003e80000100800 */
[----:B------:R1:W-:Y:S01]  /*22d00*/  STL [R1+0x8], RZ ;  /* 0x000008ff01007387 */ /* 0x0003e20000100800 */
[----:B0-----:R-:W-:-:S03]  /*22d10*/  LOP3.LUT R2, R0, 0x80, RZ, 0xfc, !PT ;  /* 0x0000008000027812 */ /* 0x001fc600078efcff */
[----:B------:R1:W-:Y:S01]  /*22d20*/  STL [R1+0x14], R4 ;  /* 0x0000140401007387 */ /* 0x0003e20000100800 */
[----:B------:R-:W-:-:S07]  /*22d30*/  LOP3.LUT R0, R0, 0xc0, RZ, 0xfc, !PT ;  /* 0x000000c000007812 */ /* 0x000fce00078efcff */
.L_x_2226:
[----:B0-----:R-:W0:Y:S01]  /*22d40*/  LDC.64 R12, c[0x0][0xa00] ;  /* 0x00028000ff0c7b82 */ /* 0x001e220000000a00 */
[----:B------:R-:W-:Y:S05]  /*22d50*/  YIELD ;  /* 0x0000000000007946 */ /* 0x000fea0003800000 */
[----:B------:R-:W-:Y:S01]  /*22d60*/  ULDC.64 UR4, c[0x0][0xa28] ;  /* 0x00028a0000047ab9 */ /* 0x000fe20000000a00 */
[----:B------:R-:W-:Y:S02]  /*22d70*/  CS2R R6, SRZ ;  /* 0x0000000000067805 */ /* 0x000fe4000001ff00 */
[----:B------:R-:W-:Y:S01]  /*22d80*/  ISETP.NE.U32.AND P0, PT, RZ, UR4, PT ;  /* 0x00000004ff007c0c */ /* 0x000fe2000bf05070 */
[----:B------:R-:W-:Y:S01]  /*22d90*/  ULDC.64 UR8, c[0x0][0xa18] ;  /* 0x0002860000087ab9 */ /* 0x000fe20000000a00 */
[----:B------:R-:W-:Y:S01]  /*22da0*/  IMAD.MOV.U32 R0, RZ, RZ, RZ ;  /* 0x000000ffff007224 */ /* 0x000fe200078e00ff */
[----:B-1----:R-:W1:Y:S01]  /*22db0*/  LDC.64 R4, c[0x0][0xa08] ;  /* 0x00028200ff047b82 */ /* 0x002e620000000a00 */
[----:B------:R-:W-:Y:S01]  /*22dc0*/  ISETP.NE.AND.EX P0, PT, RZ, UR5, PT, P0 ;  /* 0x00000005ff007c0c */ /* 0x000fe2000bf05300 */
[----:B------:R-:W-:Y:S01]  /*22dd0*/  ULDC.64 UR4, c[0x0][0xa00] ;  /* 0x0002800000047ab9 */ /* 0x000fe20000000a00 */
[----:B------:R-:W-:Y:S01]  /*22de0*/  ULDC.64 UR6, c[0x0][0xa08] ;  /* 0x0002820000067ab9 */ /* 0x000fe20000000a00 */
[----:B------:R-:W-:-:S04]  /*22df0*/  ISETP.NE.U32.AND P1, PT, RZ, UR4, PT ;  /* 0x00000004ff007c0c */ /* 0x000fc8000bf25070 */
[----:B------:R-:W-:Y:S01]  /*22e00*/  ISETP.NE.AND.EX P1, PT, RZ, UR5, PT, P1 ;  /* 0x00000005ff007c0c */ /* 0x000fe2000bf25310 */
[----:B------:R-:W-:Y:S01]  /*22e10*/  ULDC.64 UR4, c[0x0][0xa10] ;  /* 0x0002840000047ab9 */ /* 0x000fe20000000a00 */
[----:B0-----:R-:W-:-:S04]  /*22e20*/  IMAD.WIDE R12, R19, 0x4, R12 ;  /* 0x00000004130c7825 */ /* 0x001fc800078e020c */
[----:B---3--:R-:W0:Y:S07]  /*22e30*/  @P0 LDC.64 R2, c[0x0][0xa28] ;  /* 0x00028a00ff020b82 */ /* 0x008e2e0000000a00 */
[----:B------:R-:W2:Y:S01]  /*22e40*/  @P1 LDG.E R6, desc[UR60][R12.64] ;  /* 0x0000003c0c061981 */ /* 0x000ea2000c1e1900 */
[----:B------:R-:W-:-:S04]  /*22e50*/  ISETP.NE.U32.AND P3, PT, RZ, UR8, PT ;  /* 0x00000008ff007c0c */ /* 0x000fc8000bf65070 */
[----:B------:R-:W-:Y:S01]  /*22e60*/  ISETP.NE.AND.EX P3, PT, RZ, UR9, PT, P3 ;  /* 0x00000009ff007c0c */ /* 0x000fe2000bf65330 */
[----:B0-----:R-:W-:-:S12]  /*22e70*/  @P0 IMAD.WIDE R2, R19, 0x4, R2 ;  /* 0x0000000413020825 */ /* 0x001fd800078e0202 */
[----:B-----5:R-:W0:Y:S01]  /*22e80*/  @P3 LDC.64 R8, c[0x0][0xa18] ;  /* 0x00028600ff083b82 */ /* 0x020e220000000a00 */
[----:B------:R3:W5:Y:S01]  /*22e90*/  @P0 LDG.E R0, desc[UR60][R2.64] ;  /* 0x0000003c02000981 */ /* 0x000762000c1e1900 */
[----:B------:R-:W-:Y:S01]  /*22ea0*/  ISETP.NE.U32.AND P2, PT, RZ, UR6, PT ;  /* 0x00000006ff007c0c */ /* 0x000fe2000bf45070 */
[----:B------:R-:W-:Y:S01]  /*22eb0*/  IMAD.MOV.U32 R10, RZ, RZ, RZ ;  /* 0x000000ffff0a7224 */ /* 0x000fe200078e00ff */
[----:B------:R-:W-:Y:S01]  /*22ec0*/  ISETP.NE.U32.AND P0, PT, RZ, UR4, PT ;  /* 0x00000004ff007c0c */ /* 0x000fe2000bf05070 */
[----:B-1----:R-:W-:-:S03]  /*22ed0*/  IMAD.WIDE R4, R19, 0x4, R4 ;  /* 0x0000000413047825 */ /* 0x002fc600078e0204 */
[----:B---3--:R-:W1:Y:S01]  /*22ee0*/  LDC.64 R2, c[0x0][0xa10] ;  /* 0x00028400ff027b82 */ /* 0x008e620000000a00 */
[----:B------:R-:W-:Y:S01]  /*22ef0*/  ULDC UR4, c[0x0][0x288] ;  /* 0x0000a20000047ab9 */ /* 0x000fe20000000800 */
[----:B------:R-:W-:Y:S02]  /*22f00*/  ISETP.NE.AND.EX P2, PT, RZ, UR7, PT, P2 ;  /* 0x00000007ff007c0c */ /* 0x000fe4000bf45320 */
[----:B------:R-:W-:Y:S01]  /*22f10*/  ISETP.NE.AND.EX P0, PT, RZ, UR5, PT, P0 ;  /* 0x00000005ff007c0c */ /* 0x000fe2000bf05300 */
[----:B0-----:R-:W-:-:S10]  /*22f20*/  @P3 IMAD.WIDE R8, R19, 0x4, R8 ;  /* 0x0000000413083825 */ /* 0x001fd400078e0208 */
[----:B------:R-:W5:Y:S01]  /*22f30*/  @P2 LDG.E R7, desc[UR60][R4.64] ;  /* 0x0000003c04072981 */ /* 0x000f62000c1e1900 */
[----:B-1----:R-:W-:-:S05]  /*22f40*/  IMAD.WIDE R2, R19, 0x4, R2 ;  /* 0x0000000413027825 */ /* 0x002fca00078e0202 */
        /* <DEDUP_REMOVED lines=12> */
[----:B0-----:R-:W-:Y:S01]  /*23010*/  IMAD.U32 R9, RZ, RZ, UR5 ;  /* 0x00000005ff097e24 */ /* 0x001fe2000f8e00ff */
[----:B--2---:R0:W-:Y:S01]  /*23020*/  STL [R1+0x3c], R6 ;  /* 0x00003c0601007387 */ /* 0x0041e20000100800 */
[----:B------:R-:W-:Y:S02]  /*23030*/  IMAD.MOV.U32 R11, RZ, RZ, R6 ;  /* 0x000000ffff0b7224 */ /* 0x000fe400078e0006 */
[----:B0-----:R-:W-:Y:S01]  /*23040*/  IMAD.U32 R6, RZ, RZ, UR4 ;  /* 0x00000004ff067e24 */ /* 0x001fe2000f8e00ff */
[----:B------:R-:W-:Y:S06]  /*23050*/  @P3 BRA `(.L_x_2050) ;  /* 0x0000000000143947 */ /* 0x000fec0003800000 */
[----:B------:R-:W-:Y:S05]  /*23060*/  @!P1 BRA `(.L_x_2050) ;  /* 0x0000000000109947 */ /* 0x000fea0003800000 */
[----:B------:R-:W2:Y:S04]  /*23070*/  LDG.E R8, desc[UR60][R12.64] ;  /* 0x0000003c0c087981 */ /* 0x000ea8000c1e1900 */
[----:B------:R-:W2:Y:S02]  /*23080*/  LDG.E R12, desc[UR60][R12.64+0x4] ;  /* 0x0000043c0c0c7981 */ /* 0x000ea4000c1e1900 */
[----:B--2---:R-:W-:-:S05]  /*23090*/  IMAD.IADD R11, R12, 0x1, -R8 ;  /* 0x000000010c0b7824 */ /* 0x004fca00078e0a08 */
[----:B------:R0:W-:Y:S02]  /*230a0*/  STL [R1+0x3c], R11 ;  /* 0x00003c0b01007387 */ /* 0x0001e40000100800 */
.L_x_2050:
[----:B-----5:R-:W-:Y:S01]  /*230b0*/  IMAD.IADD R7, R7, 0x1, R0 ;  /* 0x0000000107077824 */ /* 0x020fe200078e0200 */
[----:B------:R-:W-:Y:S02]  /*230c0*/  ULDC.64 UR4, c[0x0][0xa20] ;  /* 0x0002880000047ab9 */ /* 0x000fe40000000a00 */
[----:B------:R-:W-:Y:S02]  /*230d0*/  ISETP.NE.U32.AND P1, PT, RZ, UR4, PT ;  /* 0x00000004ff007c0c */ /* 0x000fe4000bf25070 */
[----:B------:R1:W-:Y:S02]  /*230e0*/  STL [R1+0x18], R7 ;  /* 0x0000180701007387 */ /* 0x0003e40000100800 */
[----:B------:R-:W-:-:S13]  /*230f0*/  ISETP.NE.AND.EX P1, PT, RZ, UR5, PT, P1 ;  /* 0x00000005ff007c0c */ /* 0x000fda000bf25310 */
[----:B-1----:R-:W-:Y:S05]  /*23100*/  @!P1 BRA `(.L_x_2051) ;  /* 0x0000000000109947 */ /* 0x002fea0003800000 */
[----:B------:R-:W1:Y:S02]  /*23110*/  LDC.64 R6, c[0x0][0xa20] ;  /* 0x00028800ff067b82 */ /* 0x000e640000000a00 */
[----:B-1----:R-:W-:-:S06]  /*23120*/  IMAD.WIDE R6, R19, 0x4, R6 ;  /* 0x0000000413067825 */ /* 0x002fcc00078e0206 */
[----:B------:R1:W5:Y:S01]  /*23130*/  LDG.E R6, desc[UR60][R6.64] ;  /* 0x0000003c06067981 */ /* 0x000362000c1e1900 */
[----:B------:R-:W-:Y:S05]  /*23140*/  BRA `(.L_x_2052) ;  /* 0x0000000000107947 */ /* 0x000fea0003800000 */
.L_x_2051:
[----:B------:R-:W-:Y:S05]  /*23150*/  @!P2 BRA `(.L_x_2052) ;  /* 0x00000000000ca947 */ /* 0x000fea0003800000 */
[----:B------:R-:W2:Y:S04]  /*23160*/  LDG.E R6, desc[UR60][R4.64] ;  /* 0x0000003c04067981 */ /* 0x000ea8000c1e1900 */
[----:B------:R-:W2:Y:S02]  /*23170*/  LDG.E R4, desc[UR60][R4.64+0x4] ;  /* 0x0000043c04047981 */ /* 0x000ea4000c1e1900 */
[----:B--2---:R-:W-:-:S07]  /*23180*/  IMAD.IADD R6, R4, 0x1, -R6 ;  /* 0x0000000104067824 */ /* 0x004fce00078e0a06 */
.L_x_2052:
[----:B------:R-:W2:Y:S04]  /*23190*/  @P0 LDG.E R4, desc[UR60][R2.64] ;  /* 0x0000003c02040981 */ /* 0x000ea8000c1e1900 */
[----:B------:R3:W2:Y:S01]  /*231a0*/  @P0 LDG.E R2, desc[UR60][R2.64+0x4] ;  /* 0x0000043c02020981 */ /* 0x0006a2000c1e1900 */
[----:B------:R-:W-:Y:S02]  /*231b0*/  IMAD.SHL.U32 R12, R17, 0x80, RZ ;  /* 0x00000080110c7824 */ /* 0x000fe400078e00ff */
[----:B-----5:R-:W-:Y:S02]  /*231c0*/  IMAD.IADD R8, R6, 0x1, -R0 ;  /* 0x0000000106087824 */ /* 0x020fe400078e0a00 */
[----:B------:R-:W-:Y:S01]  /*231d0*/  VIADD R6, R12, 0x7f ;  /* 0x0000007f0c067836 */ /* 0x000fe20000000000 */
[----:B------:R4:W-:Y:S01]  /*231e0*/  STL [R1+0x34], R12 ;  /* 0x0000340c01007387 */ /* 0x0009e20000100800 */
[----:B---3--:R-:W3:Y:S02]  /*231f0*/  LDC R3, c[0x0][0x448] ;  /* 0x00011200ff037b82 */ /* 0x008ee40000000800 */
[----:B---3--:R-:W-:-:S13]  /*23200*/  ISETP.NE.AND P1, PT, R3, 0x1, PT ;  /* 0x000000010300780c */ /* 0x008fda0003f25270 */
[----:B------:R-:W3:Y:S08]  /*23210*/  @P1 LDC R3, c[0x0][0x44c] ;  /* 0x00011300ff031b82 */ /* 0x000ef00000000800 */
[----:B------:R-:W0:Y:S01]  /*23220*/  @P1 LDC R5, c[0x0][0x450] ;  /* 0x00011400ff051b82 */ /* 0x000e220000000800 */
[----:B---3--:R-:W-:-:S05]  /*23230*/  @P1 IMAD.HI.U32 R0, R6, R3, RZ ;  /* 0x0000000306001227 */ /* 0x008fca00078e00ff */
[----:B0-----:R-:W-:Y:S01]  /*23240*/  @P1 SHF.R.U32.HI R6, RZ, R5, R0 ;  /* 0x00000005ff061219 */ /* 0x001fe20000011600 */
[----:B--2---:R-:W-:-:S04]  /*23250*/  @P0 IMAD.IADD R9, R2, 0x1, -R4 ;  /* 0x0000000102090824 */ /* 0x004fc800078e0a04 */
[----:B------:R-:W-:-:S04]  /*23260*/  IMAD.IADD R0, R8, 0x1, R9 ;  /* 0x0000000108007824 */ /* 0x000fc800078e0209 */
[C---:B------:R-:W-:Y:S01]  /*23270*/  VIADD R2, R0.reuse, 0x3f ;  /* 0x0000003f00027836 */ /* 0x040fe20000000000 */
[----:B------:R-:W-:-:S04]  /*23280*/  IADD3 R17, R0, 0x1, -R11 ;  /* 0x0000000100117810 */ /* 0x000fc80007ffe80b */
[----:B------:R-:W-:Y:S01]  /*23290*/  SHF.R.S32.HI R3, RZ, 0x1f, R2 ;  /* 0x0000001fff037819 */ /* 0x000fe20000011402 */
[----:B------:R-:W-:-:S03]  /*232a0*/  IMAD.IADD R6, R17, 0x1, R6 ;  /* 0x0000000111067824 */ /* 0x000fc600078e0206 */
[----:B------:R-:W-:Y:S02]  /*232b0*/  LEA.HI R21, R3, R2, RZ, 0x6 ;  /* 0x0000000203157211 */ /* 0x000fe400078f30ff */
[----:B------:R-:W0:Y:S02]  /*232c0*/  LDC.64 R2, c[0x0][0x9e0] ;  /* 0x00027800ff027b82 */ /* 0x000e240000000a00 */
[----:B------:R-:W-:Y:S02]  /*232d0*/  SHF.R.S32.HI R21, RZ, 0x6, R21 ;  /* 0x00000006ff157819 */ /* 0x000fe40000011415 */
[----:B0-----:R-:W-:Y:S01]  /*232e0*/  ISETP.GE.AND P2, PT, R3, 0x1, PT ;  /* 0x000000010300780c */ /* 0x001fe20003f46270 */
[----:B-1----:R-:W-:-:S12]  /*232f0*/  IMAD.IADD R7, R6, 0x1, R2 ;  /* 0x0000000106077824 */ /* 0x002fd800078e0202 */
        /* <DEDUP_REMOVED lines=12> */
.L_x_2055:
[----:B------:R-:W-:-:S13]  /*233c0*/  ISETP.NE.AND P3, PT, R3, 0x1, PT ;  /* 0x000000010300780c */ /* 0x000fda0003f65270 */
[----:B------:R-:W0:Y:S02]  /*233d0*/  @P3 LDC.64 R4, c[0x0][0x9e8] ;  /* 0x00027a00ff043b82 */ /* 0x000e240000000a00 */
[----:B0-----:R-:W-:-:S05]  /*233e0*/  @P3 IMAD.HI.U32 R4, R2, R4, RZ ;  /* 0x0000000402043227 */ /* 0x001fca00078e00ff */
[----:B------:R-:W-:-:S07]  /*233f0*/  @P3 SHF.R.U32.HI R2, RZ, R5, R4 ;  /* 0x00000005ff023219 */ /* 0x000fce0000011604 */
.L_x_2056:
[----:B------:R-:W-:Y:S05]  /*23400*/  BSYNC B0 ;  /* 0x0000000000007941 */ /* 0x000fea0003800000 */
.L_x_2054:
[----:B------:R-:W-:-:S05]  /*23410*/  IMAD R2, R2, R3, R3 ;  /* 0x0000000302027224 */ /* 0x000fca00078e0203 */
[----:B------:R-:W-:-:S07]  /*23420*/  VIMNMX R7, R7, R2, PT ;  /* 0x0000000207077248 */ /* 0x000fce0003fe0100 */
.L_x_2053:
        /* <DEDUP_REMOVED lines=20> */
.L_x_2059:
[----:B------:R-:W-:-:S13]  /*23570*/  ISETP.NE.AND P1, PT, R3, 0x1, PT ;  /* 0x000000010300780c */ /* 0x000fda0003f25270 */
[----:B------:R-:W0:Y:S02]  /*23580*/  @P1 LDC.64 R4, c[0x0][0x9e8] ;  /* 0x00027a00ff041b82 */ /* 0x000e240000000a00 */
[----:B0-----:R-:W-:-:S05]  /*23590*/  @P1 IMAD.HI.U32 R4, R2, R4, RZ ;  /* 0x0000000402041227 */ /* 0x001fca00078e00ff */
[----:B------:R-:W-:-:S07]  /*235a0*/  @P1 SHF.R.U32.HI R2, RZ, R5, R4 ;  /* 0x00000005ff021219 */ /* 0x000fce0000011604 */
.L_x_2060:
[----:B------:R-:W-:Y:S05]  /*235b0*/  BSYNC B0 ;  /* 0x0000000000007941 */ /* 0x000fea0003800000 */
.L_x_2058:
[----:B------:R-:W-:-:S05]  /*235c0*/  IMAD R2, R2, R3, RZ ;  /* 0x0000000302027224 */ /* 0x000fca00078e02ff */
[----:B------:R-:W-:-:S07]  /*235d0*/  VIMNMX R0, R0, R2, !PT ;  /* 0x0000000200007248 */ /* 0x000fce0007fe0100 */
.L_x_2057:
[----:B------:R-:W-:Y:S01]  /*235e0*/  VIADD R7, R7, 0x3f ;  /* 0x0000003f07077836 */ /* 0x000fe20000000000 */
[----:B------:R-:W-:Y:S01]  /*235f0*/  BSSY B0, `(.L_x_2061) ;  /* 0x00001a8000007945 */ /* 0x000fe20003800000 */
[----:B------:R-:W-:-:S03]  /*23600*/  PLOP3.LUT P5, PT, PT, PT, PT, 0x80, 0x0 ;  /* 0x000000000000781c */ /* 0x000fc60003faf070 */
[----:B------:R-:W-:-:S04]  /*23610*/  SHF.R.S32.HI R2, RZ, 0x1f, R7 ;  /* 0x0000001fff027819 */ /* 0x000fc80000011407 */
[----:B------:R-:W-:Y:S02]  /*23620*/  LEA.HI R3, R2, R7, RZ, 0x6 ;  /* 0x0000000702037211 */ /* 0x000fe400078f30ff */
[----:B------:R-:W-:Y:S02]  /*23630*/  SHF.R.S32.HI R2, RZ, 0x1f, R0 ;  /* 0x0000001fff027819 */ /* 0x000fe40000011400 */
[----:B------:R-:W-:Y:S02]  /*23640*/  SHF.R.S32.HI R3, RZ, 0x6, R3 ;  /* 0x00000006ff037819 */ /* 0x000fe40000011403 */
[----:B------:R-:W-:-:S04]  /*23650*/  LEA.HI R0, R2, R0, RZ, 0x6 ;  /* 0x0000000002007211 */ /* 0x000fc800078f30ff */
[----:B------:R-:W-:-:S04]  /*23660*/  SHF.R.S32.HI R0, RZ, 0x6, R0 ;  /* 0x00000006ff007819 */ /* 0x000fc80000011400 */
[----:B------:R-:W-:Y:S02]  /*23670*/  VIMNMX R2, RZ, R0, !PT ;  /* 0x00000000ff027248 */ /* 0x000fe40007fe0100 */
[----:B------:R-:W-:-:S03]  /*23680*/  VIMNMX R0, R21, R3, PT ;  /* 0x0000000315007248 */ /* 0x000fc60003fe0100 */
[--C-:B------:R-:W-:Y:S02]  /*23690*/  IMAD R2, R2, 0x40, -R8.reuse ;  /* 0x0000004002027824 */ /* 0x100fe400078e0a08 */
[----:B------:R-:W-:-:S03]  /*236a0*/  IMAD R0, R0, 0x40, -R8 ;  /* 0x0000004000007824 */ /* 0x000fc600078e0a08 */
[----:B------:R-:W-:Y:S02]  /*236b0*/  VIMNMX R2, RZ, R2, !PT ;  /* 0x00000002ff027248 */ /* 0x000fe40007fe0100 */
[----:B------:R-:W-:-:S04]  /*236c0*/  VIMNMX R0, R0, R9, PT ;  /* 0x0000000900007248 */ /* 0x000fc80003fe0100 */
[----:B------:R-:W-:Y:S02]  /*236d0*/  ISETP.GT.AND P1, PT, R0, R2, PT ;  /* 0x000000020000720c */ /* 0x000fe40003f24270 */
[----:B------:R-:W-:-:S11]  /*236e0*/  SHF.R.U32.HI R2, RZ, 0x6, R2 ;  /* 0x00000006ff027819 */ /* 0x000fd60000011602 */
[----:B------:R-:W-:-:S05]  /*236f0*/  @P1 VIADD R0, R0, 0x3f ;  /* 0x0000003f00001836 */ /* 0x000fca0000000000 */
[----:B------:R-:W-:-:S04]  /*23700*/  @P1 SHF.R.S32.HI R3, RZ, 0x1f, R0 ;  /* 0x0000001fff031819 */ /* 0x000fc80000011400 */
[----:B------:R-:W-:Y:S01]  /*23710*/  @P1 LEA.HI R0, R3, R0, RZ, 0x6 ;  /* 0x0000000003001211 */ /* 0x000fe200078f30ff */
[----:B------:R-:W-:-:S03]  /*23720*/  IMAD.MOV.U32 R3, RZ, RZ, R2 ;  /* 0x000000ffff037224 */ /* 0x000fc600078e0002 */
[----:B------:R-:W-:-:S04]  /*23730*/  @P1 SHF.R.S32.HI R3, RZ, 0x6, R0 ;  /* 0x00000006ff031819 */ /* 0x000fc80000011400 */
        /* <DEDUP_REMOVED lines=9> */
.L_x_2293:
[----:B-1----:R-:W-:Y:S02]  /*237d0*/  ISETP.NE.AND P0, PT, R14, RZ, PT ;  /* 0x000000ff0e00720c */ /* 0x002fe40003f05270 */
[----:B------:R-:W-:-:S11]  /*237e0*/  PLOP3.LUT P2, PT, PT, PT, PT, 0x8, 0x0 ;  /* 0x000000000000781c */ /* 0x000fd60003f4e170 */
[----:B------:R-:W-:Y:S05]  /*237f0*/  @P0 BRA `(.L_x_2064) ;  /* 0x00000000000c0947 */ /* 0x000fea0003800000 */
[----:B------:R-:W-:-:S03]  /*23800*/  UMOV UR4, 0xffffffff ;  /* 0xffffffff00047882 */ /* 0x000fc60000000000 */
[----:B------:R-:W-:Y:S05]  /*23810*/  BRA.DIV UR4, `(.L_x_2065) ;  /* 0x0000008e04947947 */ /* 0x000fea000b800000 */
[----:B------:R-:W-:-:S13]  /*23820*/  ELECT P2, URZ, PT ;  /* 0x00000000003f782f */ /* 0x000fda0003840000 */
.L_x_2064:
[----:B0-----:R-:W2:Y:S04]  /*23830*/  LDL R4, [R1+0x54] ;  /* 0x0000540001047983 */ /* 0x001ea80000100800 */
[----:B------:R-:W3:Y:S01]  /*23840*/  LDL R6, [R1] ;  /* 0x0000000001067983 */ /* 0x000ee20000100800 */
        /* <DEDUP_REMOVED lines=8> */
.L_x_2296:
[----:B------:R-:W-:Y:S05]  /*238d0*/  BSYNC B1 ;  /* 0x0000000000017941 */ /* 0x000fea0003800000 */
.L_x_2066:
[----:B------:R-:W-:Y:S04]  /*238e0*/  BSSY B1, `(.L_x_2068) ;  /* 0x00000b0000017945 */ /* 0x000fe80003800000 */
[----:B------:R-:W-:Y:S05]  /*238f0*/  @!P2 BRA `(.L_x_2069) ;  /* 0x0000000800b8a947 */ /* 0x000fea0003800000 */
[----:B------:R-:W2:Y:S04]  /*23900*/  LDL R8, [R1] ;  /* 0x0000000001087983 */ /* 0x000ea80000100800 */
        /* <DEDUP_REMOVED lines=10> */
.L_x_2297:
[----:B------:R-:W-:Y:S05]  /*239b0*/  BSYNC B2 ;  /* 0x0000000000027941 */ /* 0x000fea0003800000 */
.L_x_2070:
        /* <DEDUP_REMOVED lines=8> */
.L_x_2073:
[----:B------:R-:W-:Y:S05]  /*23a40*/  BSYNC B2 ;  /* 0x0000000000027941 */ /* 0x000fea0003800000 */
.L_x_2072:
[----:B------:R-:W2:Y:S04]  /*23a50*/  LDL R7, [R1] ;  /* 0x0000000001077983 */ /* 0x000ea80000100800 */
        /* <DEDUP_REMOVED lines=11> */
[----:B------:R-:W-:Y:S02]  /*23b10*/  IMAD.SHL.U32 R11, R4, 0x4000, RZ ;  /* 0x00004000040b7824 */ /* 0x000fe400078e00ff */
[----:B------:R-:W-:Y:S02]  /*23b20*/  VIADD R4, R6, 0x30890 ;  /* 0x0003089006047836 */ /* 0x000fe40000000000 */
[----:B------:R-:W-:-:S07]  /*23b30*/  VIADD R7, R8, 0x20400 ;  /* 0x0002040008077836 */ /* 0x000fce0000000000 */
.L_x_2074:
        /* <DEDUP_REMOVED lines=16> */
.L_x_2075:
        /* <DEDUP_REMOVED lines=16> */
.L_x_2076:
        /* <DEDUP_REMOVED lines=16> */
.L_x_2077:
        /* <DEDUP_REMOVED lines=13> */
.L_x_2298:
[----:B------:R-:W-:Y:S05]  /*23f10*/  BSYNC B2 ;  /* 0x0000000000027941 */ /* 0x000fea0003800000 */
.L_x_2078:
[----:B------:R-:W-:Y:S01]  /*23f20*/  BSSY B2, `(.L_x_2080) ;  /* 0x000000a000027945 */ /* 0x000fe20003800000 */
[----:B------:R-:W-:Y:S02]  /*23f30*/  IMAD.MOV.U32 R8, RZ, RZ, 0x0 ;  /* 0x00000000ff087424 */ /* 0x000fe400078e00ff */
[----:B01----:R-:W-:Y:S01]  /*23f40*/  IMAD.MOV.U32 R9, RZ, RZ, 0x12f00000 ;  /* 0x12f00000ff097424 */ /* 0x003fe200078e00ff */
[----:B------:R-:W-:Y:S06]  /*23f50*/  @P4 BRA `(.L_x_2081) ;  /* 0x0000000000184947 */ /* 0x000fec0003800000 */
[----:B------:R-:W2:Y:S02]  /*23f60*/  LDL R4, [R1+0x4] ;  /* 0x0000040001047983 */ /* 0x000ea40000100800 */
[----:B--2---:R-:W-:Y:S01]  /*23f70*/  LOP3.LUT P0, RZ, R4, 0x1, RZ, 0xc0, !PT ;  /* 0x0000000104ff7812 */ /* 0x004fe2000780c0ff */
[----:B------:R-:W-:-:S04]  /*23f80*/  IMAD.MOV.U32 R4, RZ, RZ, 0x8000 ;  /* 0x00008000ff047424 */ /* 0x000fc800078e00ff */
[----:B------:R0:W-:Y:S08]  /*23f90*/  SYNCS.ARRIVE.TRANS64 RZ, [R6+URZ+0x308b0], R4 ;  /* 0x0308b00406ff79a7 */ /* 0x0001f0000800003f */
[----:B------:R-:W-:Y:S05]  /*23fa0*/  @!P0 BRA `(.L_x_2081) ;  /* 0x0000000000048947 */ /* 0x000fea0003800000 */
[----:B------:R-:W-:Y:S01]  /*23fb0*/  BPT.TRAP 0x1 ;  /* 0x000000040000795c */ /* 0x000fe20000300000 */
.L_x_2081:
[----:B------:R-:W-:Y:S05]  /*23fc0*/  BSYNC B2 ;  /* 0x0000000000027941 */ /* 0x000fea0003800000 */
.L_x_2080:
[----:B0-----:R-:W2:Y:S01]  /*23fd0*/  LDL R4, [R1] ;  /* 0x0000000001047983 */ /* 0x001ea20000100800 */
[----:B------:R-:W-:Y:S01]  /*23fe0*/  R2UR UR10, R12 ;  /* 0x000000000c0a72ca */ /* 0x000fe200000e0000 */
[----:B------:R-:W-:Y:S01]  /*23ff0*/  UIADD3 UR4, UP0, UR38, 0x670, URZ ;  /* 0x0000067026047890 */ /* 0x000fe2000ff1e03f */
[----:B------:R-:W-:Y:S01]  /*24000*/  R2UR UR6, R8 ;  /* 0x00000000080672ca */ /* 0x000fe200000e0000 */
[----:B------:R-:W-:Y:S01]  /*24010*/  VIADD R6, R6, 0x308b0 ;  /* 0x000308b006067836 */ /* 0x000fe20000000000 */
[----:B------:R-:W-:Y:S01]  /*24020*/  R2UR UR7, R9 ;  /* 0x00000000090772ca */ /* 0x000fe200000e0000 */
[----:B------:R-:W-:Y:S01]  /*24030*/  UIADD3.X UR5, URZ, UR39, URZ, UP0, !UPT ;  /* 0x000000273f057290 */ /* 0x000fe200087fe43f */
[----:B------:R-:W-:Y:S01]  /*24040*/  PLOP3.LUT P0, PT, PT, PT, PT, 0x80, 0x0 ;  /* 0x000000000000781c */ /* 0x000fe20003f0f070 */
[----:B--2---:R-:W-:-:S04]  /*24050*/  IMAD R4, R11, 0x2, R4 ;  /* 0x000000020b047824 */ /* 0x004fc800078e0204 */
[----:B------:R-:W-:-:S08]  /*24060*/  VIADD R7, R4, 0x400 ;  /* 0x0000040004077836 */ /* 0x000fd00000000000 */
.L_x_2082:
        /* <DEDUP_REMOVED lines=15> */
.L_x_2083:
        /* <DEDUP_REMOVED lines=15> */
.L_x_2084:
        /* <DEDUP_REMOVED lines=15> */
.L_x_2085:
        /* <DEDUP_REMOVED lines=10> */
.L_x_2069:
[----:B------:R-:W-:Y:S05]  /*243e0*/  BSYNC B1 ;  /* 0x0000000000017941 */ /* 0x000fea0003800000 */
.L_x_2068:
[----:B------:R-:W0:Y:S04]  /*243f0*/  LDL.LU R8, [R1+0x1c] ;  /* 0x00001c0001087983 */ /* 0x000e280000300800 */
[----:B------:R-:W2:Y:S01]  /*24400*/  LDL.LU R7, [R1+0x20] ;  /* 0x0000200001077983 */ /* 0x000ea20000300800 */
[----:B------:R-:W-:Y:S01]  /*24410*/  PLOP3.LUT P5, PT, PT, PT, PT, 0x8, 0x0 ;  /* 0x000000000000781c */ /* 0x000fe20003fae170 */
[----:B0-----:R-:W-:Y:S02]  /*24420*/  VIADD R4, R8, 0x1 ;  /* 0x0000000108047836 */ /* 0x001fe40000000000 */
[----:B------:R-:W-:-:S03]  /*24430*/  VIADD R8, R3, 0xfffffffe ;  /* 0xfffffffe03087836 */ /* 0x000fc60000000000 */
[----:B------:R-:W-:-:S04]  /*24440*/  ISETP.NE.AND P0, PT, R4, 0x2, PT ;  /* 0x000000020400780c */ /* 0x000fc80003f05270 */
[----:B------:R-:W-:Y:S02]  /*24450*/  SEL R5, RZ, 0x1, P0 ;  /* 0x00000001ff057807 */ /* 0x000fe40000000000 */
[----:B------:R-:W-:Y:S02]  /*24460*/  SEL R3, R4, RZ, P0 ;  /* 0x000000ff04037207 */ /* 0x000fe40000000000 */
[----:B--2---:R-:W-:Y:S02]  /*24470*/  LOP3.LUT R7, R7, R5, RZ, 0x3c, !PT ;  /* 0x0000000507077212 */ /* 0x004fe400078e3cff */
[----:B------:R-:W-:-:S03]  /*24480*/  ISETP.GE.AND P0, PT, R8, R2, PT ;  /* 0x000000020800720c */ /* 0x000fc60003f06270 */
[----:B------:R0:W-:Y:S04]  /*24490*/  STL [R1+0x20], R7 ;  /* 0x0000200701007387 */ /* 0x0001e80000100800 */
[----:B------:R0:W-:Y:S06]  /*244a0*/  STL [R1+0x1c], R3 ;  /* 0x00001c0301007387 */ /* 0x0001ec0000100800 */
[----:B------:R-:W-:Y:S05]  /*244b0*/  @!P0 BRA `(.L_x_2062) ;  /* 0x0000000800ec8947 */ /* 0x000fea0003800000 */
.L_x_2104:
[----:B------:R-:W-:Y:S05]  /*244c0*/  YIELD ;  /* 0x0000000000007946 */ /* 0x000fea0003800000 */
[----:B------:R-:W-:Y:S04]  /*244d0*/  BSSY B1, `(.L_x_2086) ;  /* 0x00000ad000017945 */ /* 0x000fe80003800000 */
[----:B-1----:R-:W-:Y:S05]  /*244e0*/  @!P2 BRA `(.L_x_2087) ;  /* 0x0000000800aca947 */ /* 0x002fea0003800000 */
        /* <DEDUP_REMOVED lines=11> */
.L_x_2299:
[----:B------:R-:W-:Y:S05]  /*245a0*/  BSYNC B2 ;  /* 0x0000000000027941 */ /* 0x000fea0003800000 */
.L_x_2088:
        /* <DEDUP_REMOVED lines=8> */
.L_x_2091:
[----:B------:R-:W-:Y:S05]  /*24630*/  BSYNC B2 ;  /* 0x0000000000027941 */ /* 0x000fea0003800000 */
.L_x_2090:
[----:B------:R-:W2:Y:S04]  /*24640*/  LDL R4, [R1] ;  /* 0x0000000001047983 */ /* 0x000ea80000100800 */
        /* <DEDUP_REMOVED lines=12> */
.L_x_2092:
        /* <DEDUP_REMOVED lines=12> */
[----:B------:R-:W-:Y:S01]  /*247d0*/  UMOV UR6, 0x0 ;  /* 0x0000000000067882 */ /* 0x000fe20000000000 */
[----:B------:R-:W-:Y:S02]  /*247e0*/  UMOV UR7, 0x12f00000 ;  /* 0x12f0000000077882 */ /* 0x000fe40000000000 */
[----:B------:R-:W-:Y:S01]  /*247f0*/  R2UR UR10, R9 ;  /* 0x00000000090a72ca */ /* 0x000fe200000e0000 */
[----:B------:R-:W-:-:S14]  /*24800*/  VIADD R9, R5, 0x22400 ;  /* 0x0002240005097836 */ /* 0x000fdc0000000000 */
.L_x_2093:
        /* <DEDUP_REMOVED lines=16> */
.L_x_2094:
        /* <DEDUP_REMOVED lines=16> */
.L_x_2095:
        /* <DEDUP_REMOVED lines=13> */
.L_x_2300:
[----:B------:R-:W-:Y:S05]  /*24ae0*/  BSYNC B2 ;  /* 0x0000000000027941 */ /* 0x000fea0003800000 */
.L_x_2096:
        /* <DEDUP_REMOVED lines=10> */
.L_x_2099:
[----:B------:R-:W-:Y:S05]  /*24b90*/  BSYNC B2 ;  /* 0x0000000000027941 */ /* 0x000fea0003800000 */
.L_x_2098:
        /* <DEDUP_REMOVED lines=8> */
.L_x_2100:
        /* <DEDUP_REMOVED lines=11> */
[----:B------:R-:W-:Y:S01]  /*24cd0*/  R2UR UR6, R12 ;  /* 0x000000000c0672ca */ /* 0x000fe200000e0000 */
[----:B------:R-:W-:Y:S01]  /*24ce0*/  VIADD R3, R5, 0x2400 ;  /* 0x0000240005037836 */ /* 0x000fe20000000000 */
[----:B------:R-:W-:Y:S02]  /*24cf0*/  R2UR UR7, R13 ;  /* 0x000000000d0772ca */ /* 0x000fe400000e0000 */
[----:B------:R-:W-:Y:S02]  /*24d00*/  R2UR UR10, R6 ;  /* 0x00000000060a72ca */ /* 0x000fe400000e0000 */
[----:B------:R-:W-:-:S13]  /*24d10*/  PLOP3.LUT P0, PT, PT, PT, PT, 0x80, 0x0 ;  /* 0x000000000000781c */ /* 0x000fda0003f0f070 */
.L_x_2101:
        /* <DEDUP_REMOVED lines=15> */
.L_x_2102:
        /* <DEDUP_REMOVED lines=15> */
.L_x_2103:
        /* <DEDUP_REMOVED lines=10> */
.L_x_2087:
[----:B------:R-:W-:Y:S05]  /*24fa0*/  BSYNC B1 ;  /* 0x0000000000017941 */ /* 0x000fea0003800000 */
.L_x_2086:
[----:B0-----:R-:W2:Y:S04]  /*24fb0*/  LDL.LU R3, [R1+0x1c] ;  /* 0x00001c0001037983 */ /* 0x001ea80000300800 */
[----:B------:R-:W3:Y:S01]  /*24fc0*/  LDL.LU R6, [R1+0x20] ;  /* 0x0000200001067983 */ /* 0x000ee20000300800 */
[----:B--2---:R-:W-:-:S05]  /*24fd0*/  VIADD R3, R3, 0x1 ;  /* 0x0000000103037836 */ /* 0x004fca0000000000 */
[----:B------:R-:W-:-:S04]  /*24fe0*/  ISETP.NE.AND P0, PT, R3, 0x2, PT ;  /* 0x000000020300780c */ /* 0x000fc80003f05270 */
[----:B------:R-:W-:Y:S02]  /*24ff0*/  SEL R4, RZ, 0x1, P0 ;  /* 0x00000001ff047807 */ /* 0x000fe40000000000 */
[----:B------:R-:W-:Y:S02]  /*25000*/  SEL R3, R3, RZ, P0 ;  /* 0x000000ff03037207 */ /* 0x000fe40000000000 */
[----:B---3--:R-:W-:Y:S02]  /*25010*/  LOP3.LUT R6, R6, R4, RZ, 0x3c, !PT ;  /* 0x0000000406067212 */ /* 0x008fe400078e3cff */
[C---:B------:R-:W-:Y:S01]  /*25020*/  ISETP.GT.AND P0, PT, R8.reuse, R2, PT ;  /* 0x000000020800720c */ /* 0x040fe20003f04270 */
[----:B------:R-:W-:Y:S02]  /*25030*/  VIADD R8, R8, 0xffffffff ;  /* 0xffffffff08087836 */ /* 0x000fe40000000000 */
[----:B------:R1:W-:Y:S04]  /*25040*/  STL [R1+0x20], R6 ;  /* 0x0000200601007387 */ /* 0x0003e80000100800 */
[----:B------:R1:W-:Y:S06]  /*25050*/  STL [R1+0x1c], R3 ;  /* 0x00001c0301007387 */ /* 0x0003ec0000100800 */
[----:B------:R-:W-:Y:S05]  /*25060*/  @P0 BRA `(.L_x_2104) ;  /* 0xfffffff400140947 */ /* 0x000fea000383ffff */
.L_x_2062:
[----:B------:R-:W-:Y:S05]  /*25070*/  BSYNC B0 ;  /* 0x0000000000007941 */ /* 0x000fea0003800000 */
.L_x_2061:
[----:B0-----:R-:W2:Y:S01]  /*25080*/  LDL R7, [R1+0x34] ;  /* 0x0000340001077983 */ /* 0x001ea20000100800 */
[----:B------:R-:W0:Y:S01]  /*25090*/  LDC R0, c[0x0][0x448] ;  /* 0x00011200ff007b82 */ /* 0x000e220000000800 */
[----:B------:R-:W-:Y:S07]  /*250a0*/  @!P5 WARPSYNC.ALL ;  /* 0x000000000000d948 */ /* 0x000fee0003800000 */
[----:B------:R-:W-:Y:S01]  /*250b0*/  @!P5 BAR.SYNC.DEFER_BLOCKING 0xc, 0x180 ;  /* 0x030600000000db1d */ /* 0x000fe20000010000 */
[----:B0-----:R-:W-:-:S13]  /*250c0*/  ISETP.NE.AND P0, PT, R0, 0x1, PT ;  /* 0x000000010000780c */ /* 0x001fda0003f05270 */
[----:B------:R-:W0:Y:S08]  /*250d0*/  @P0 LDC R2, c[0x0][0x44c] ;  /* 0x00011300ff020b82 */ /* 0x000e300000000800 */
[----:B-1----:R-:W1:Y:S01]  /*250e0*/  @P0 LDC R3, c[0x0][0x450] ;  /* 0x00011400ff030b82 */ /* 0x002e620000000800 */
[----:B--2---:R-:W-:-:S04]  /*250f0*/  VIADD R0, R7, 0x7f ;  /* 0x0000007f07007836 */ /* 0x004fc80000000000 */
[----:B0-----:R-:W-:-:S05]  /*25100*/  @P0 IMAD.HI.U32 R2, R0, R2, RZ ;  /* 0x0000000200020227 */ /* 0x001fca00078e00ff */
[----:B-1----:R-:W-:Y:S02]  /*25110*/  @P0 SHF.R.U32.HI R0, RZ, R3, R2 ;  /* 0x00000003ff000219 */ /* 0x002fe40000011602 */
[----:B------:R-:W0:Y:S03]  /*25120*/  LDC.64 R2, c[0x0][0x9e0] ;  /* 0x00027800ff027b82 */ /* 0x000e260000000a00 */
[----:B------:R-:W-:Y:S01]  /*25130*/  IMAD.IADD R0, R17, 0x1, R0 ;  /* 0x0000000111007824 */ /* 0x000fe200078e0200 */
[----:B0-----:R-:W-:-:S03]  /*25140*/  ISETP.GE.AND P1, PT, R3, 0x1, PT ;  /* 0x000000010300780c */ /* 0x001fc60003f26270 */
[----:B------:R-:W-:-:S10]  /*25150*/  IMAD.IADD R2, R0, 0x1, R2 ;  /* 0x0000000100027824 */ /* 0x000fd400078e0202 */
[----:B------:R-:W-:Y:S05]  /*25160*/  @!P1 BRA `(.L_x_2105) ;  /* 0x0000000000489947 */ /* 0x000fea0003800000 */
        /* <DEDUP_REMOVED lines=11> */
.L_x_2107:
[----:B------:R-:W-:-:S13]  /*25220*/  ISETP.NE.AND P2, PT, R3, 0x1, PT ;  /* 0x000000010300780c */ /* 0x000fda0003f45270 */
[----:B------:R-:W0:Y:S02]  /*25230*/  @P2 LDC.64 R4, c[0x0][0x9e8] ;  /* 0x00027a00ff042b82 */ /* 0x000e240000000a00 */
[----:B0-----:R-:W-:-:S05]  /*25240*/  @P2 IMAD.HI.U32 R4, R6, R4, RZ ;  /* 0x0000000406042227 */ /* 0x001fca00078e00ff */
[----:B------:R-:W-:-:S07]  /*25250*/  @P2 SHF.R.U32.HI R6, RZ, R5, R4 ;  /* 0x00000005ff062219 */ /* 0x000fce0000011604 */
.L_x_2108:
[----:B------:R-:W-:Y:S05]  /*25260*/  BSYNC B0 ;  /* 0x0000000000007941 */ /* 0x000fea0003800000 */
.L_x_2106:
[----:B------:R-:W-:-:S05]  /*25270*/  IMAD R6, R6, R3, R3 ;  /* 0x0000000306067224 */ /* 0x000fca00078e0203 */
[----:B------:R-:W-:-:S07]  /*25280*/  VIMNMX R2, R2, R6, PT ;  /* 0x0000000602027248 */ /* 0x000fce0003fe0100 */
.L_x_2105:
[----:B------:R-:W-:Y:S01]  /*25290*/  VIADD R2, R2, 0x3f ;  /* 0x0000003f02027836 */ /* 0x000fe20000000000 */
[----:B------:R-:W0:Y:S01]  /*252a0*/  @P0 LDC R4, c[0x0][0x450] ;  /* 0x00011400ff040b82 */ /* 0x000e220000000800 */
[----:B------:R-:W-:-:S03]  /*252b0*/  ULDC UR4, c[0x0][0x9dc] ;  /* 0x0002770000047ab9 */ /* 0x000fc60000000800 */
[----:B------:R-:W-:-:S04]  /*252c0*/  SHF.R.S32.HI R0, RZ, 0x1f, R2 ;  /* 0x0000001fff007819 */ /* 0x000fc80000011402 */
[----:B------:R-:W-:Y:S02]  /*252d0*/  LEA.HI R0, R0, R2, RZ, 0x6 ;  /* 0x0000000200007211 */ /* 0x000fe400078f30ff */
[----:B------:R-:W1:Y:S02]  /*252e0*/  @P0 LDC R2, c[0x0][0x44c] ;  /* 0x00011300ff020b82 */ /* 0x000e640000000800 */
[----:B------:R-:W-:-:S04]  /*252f0*/  SHF.R.S32.HI R0, RZ, 0x6, R0 ;  /* 0x00000006ff007819 */ /* 0x000fc80000011400 */
[----:B------:R-:W-:Y:S01]  /*25300*/  VIMNMX R6, R21, R0, PT ;  /* 0x0000000015067248 */ /* 0x000fe20003fe0100 */
[----:B------:R-:W-:-:S04]  /*25310*/  IMAD.MOV.U32 R0, RZ, RZ, R7 ;  /* 0x000000ffff007224 */ /* 0x000fc800078e0007 */
[----:B------:R2:W-:Y:S01]  /*25320*/  STL [R1+0x38], R6 ;  /* 0x0000380601007387 */ /* 0x0005e20000100800 */
[----:B-1----:R-:W-:-:S05]  /*25330*/  @P0 IMAD.HI.U32 R2, R7, R2, RZ ;  /* 0x0000000207020227 */ /* 0x002fca00078e00ff */
[----:B0-----:R-:W-:-:S05]  /*25340*/  @P0 SHF.R.U32.HI R0, RZ, R4, R2 ;  /* 0x00000004ff000219 */ /* 0x001fca0000011602 */
[----:B------:R-:W-:-:S04]  /*25350*/  IMAD.IADD R2, R20, 0x1, R0 ;  /* 0x0000000114027824 */ /* 0x000fc800078e0200 */
[----:B------:R-:W-:Y:S01]  /*25360*/  VIADD R0, R2, -UR4 ;  /* 0x8000000402007c36 */ /* 0x000fe20008000000 */
[----:B--2---:R-:W-:Y:S06]  /*25370*/  @!P1 BRA `(.L_x_2109) ;  /* 0x0000000000449947 */ /* 0x004fec0003800000 */
        /* <DEDUP_REMOVED lines=10> */
.L_x_2111:
[----:B------:R-:W-:-:S13]  /*25420*/  ISETP.NE.AND P0, PT, R3, 0x1, PT ;  /* 0x000000010300780c */ /* 0x000fda0003f05270 */
[----:B------:R-:W0:Y:S02]  /*25430*/  @P0 LDC.64 R4, c[0x0][0x9e8] ;  /* 0x00027a00ff040b82 */ /* 0x000e240000000a00 */
[----:B0-----:R-:W-:-:S05]  /*25440*/  @P0 IMAD.HI.U32 R4, R2, R4, RZ ;  /* 0x0000000402040227 */ /* 0x001fca00078e00ff */
[----:B------:R-:W-:-:S07]  /*25450*/  @P0 SHF.R.U32.HI R2, RZ, R5, R4 ;  /* 0x00000005ff020219 */ /* 0x000fce0000011604 */
.L_x_2112:
[----:B------:R-:W-:Y:S05]  /*25460*/  BSYNC B0 ;  /* 0x0000000000007941 */ /* 0x000fea0003800000 */
.L_x_2110:
[----:B------:R-:W-:-:S05]  /*25470*/  IMAD R2, R2, R3, RZ ;  /* 0x0000000302027224 */ /* 0x000fca00078e02ff */
[----:B------:R-:W-:-:S07]  /*25480*/  VIMNMX R0, R0, R2, !PT ;  /* 0x0000000200007248 */ /* 0x000fce0007fe0100 */
.L_x_2109:
[----:B------:R-:W-:Y:S01]  /*25490*/  SHF.R.S32.HI R2, RZ, 0x1f, R0 ;  /* 0x0000001fff027819 */ /* 0x000fe20000011400 */
[----:B------:R-:W-:Y:S03]  /*254a0*/  BSSY B7, `(.L_x_2113) ;  /* 0x00004e4000077945 */ /* 0x000fe60003800000 */
[----:B------:R-:W-:-:S04]  /*254b0*/  LEA.HI R2, R2, R0, RZ, 0x6 ;  /* 0x0000000002027211 */ /* 0x000fc800078f30ff */
[----:B------:R-:W-:-:S04]  /*254c0*/  SHF.R.S32.HI R2, RZ, 0x6, R2 ;  /* 0x00000006ff027819 */ /* 0x000fc80000011402 */
[----:B------:R-:W-:-:S04]  /*254d0*/  VIMNMX R3, RZ, R2, !PT ;  /* 0x00000002ff037248 */ /* 0x000fc80007fe0100 */
[----:B------:R-:W-:Y:S01]  /*254e0*/  ISETP.GT.AND P0, PT, R6, R3, PT ;  /* 0x000000030600720c */ /* 0x000fe20003f04270 */
[----:B------:R0:W-:-:S12]  /*254f0*/  STL [R1+0x30], R3 ;  /* 0x0000300301007387 */ /* 0x0001d80000100800 */
[----:B0-----:R-:W-:Y:S05]  /*25500*/  @P0 BRA `(.L_x_2114) ;  /* 0x0000000000440947 */ /* 0x001fea0003800000 */
[----:B------:R-:W0:Y:S02]  /*25510*/  S2R R3, SR_TID.X ;  /* 0x0000000000037919 */ /* 0x000e240000002100 */
[----:B0-----:R-:W-:-:S04]  /*25520*/  LOP3.LUT R3, R3, 0x7f, RZ, 0xc0, !PT ;  /* 0x0000007f03037812 */ /* 0x001fc800078ec0ff */
[----:B------:R-:W-:-:S13]  /*25530*/  ISETP.NE.AND P1, PT, R3, RZ, PT ;  /* 0x000000ff0300720c */ /* 0x000fda0003f25270 */
[----:B------:R-:W-:Y:S05]  /*25540*/  @P1 BRA `(.L_x_2115) ;  /* 0x0000004c00641947 */ /* 0x000fea0003800000 */
[----:B------:R-:W0:Y:S01]  /*25550*/  S2R R2, SR_LANEID ;  /* 0x0000000000027919 */ /* 0x000e220000000000 */
[----:B------:R-:W-:Y:S01]  /*25560*/  VOTEU.ANY UR4, UPT, PT ;  /* 0x0000000000047886 */ /* 0x000fe200038e0100 */
[----:B------:R-:W1:Y:S01]  /*25570*/  LDC.64 R4, c[0x0][0xc60] ;  /* 0x00031800ff047b82 */ /* 0x000e620000000a00 */
[----:B------:R-:W0:Y:S02]  /*25580*/  FLO.U32 R0, UR4 ;  /* 0x0000000400007d00 */ /* 0x000e2400080e0000 */
[----:B0-----:R-:W-:-:S06]  /*25590*/  ISETP.EQ.U32.AND P0, PT, R0, R2, PT ;  /* 0x000000020000720c */ /* 0x001fcc0003f02070 */
[----:B------:R-:W1:Y:S07]  /*255a0*/  POPC R2, UR4 ;  /* 0x0000000400027d09 */ /* 0x000e6e0008000000 */
[----:B-1----:R-:W2:Y:S04]  /*255b0*/  @P0 ATOMG.E.ADD.STRONG.GPU PT, R2, desc[UR60][R4.64], R2 ;  /* 0x00000002040209a8 */ /* 0x002ea800081ee1fc */
[----:B--2---:R0:W1:Y:S02]  /*255c0*/  SHFL.IDX PT, R2, R2, R0, 0x1f ;  /* 0x00001f0002027589 */ /* 0x00406400000e0000 */
[----:B0-----:R-:W0:Y:S02]  /*255d0*/  S2R R0, SR_LTMASK ;  /* 0x0000000000007919 */ /* 0x001e240000003900 */
[----:B0-----:R-:W-:-:S06]  /*255e0*/  LOP3.LUT R0, R0, UR4, RZ, 0xc0, !PT ;  /* 0x0000000400007c12 */ /* 0x001fcc000f8ec0ff */
[----:B------:R-:W1:Y:S02]  /*255f0*/  POPC R0, R0 ;  /* 0x0000000000007309 */ /* 0x000e640000000000 */
[----:B-1----:R-:W-:Y:S01]  /*25600*/  IADD3 R16, R2, UR36, R0 ;  /* 0x0000002402107c10 */ /* 0x002fe2000fffe000 */
[----:B------:R-:W-:Y:S06]  /*25610*/  BRA `(.L_x_2115) ;  /* 0x0000004c00307947 */ /* 0x000fec0003800000 */
.L_x_2114:
[----:B------:R-:W2:Y:S01]  /*25620*/  LDL R17, [R1] ;  /* 0x0000000001117983 */ /* 0x000ea20000100800 */
        /* <DEDUP_REMOVED lines=20> */
.L_x_2117:
[----:B------:R-:W-:Y:S05]  /*25770*/  BSYNC B6 ;  /* 0x0000000000067941 */ /* 0x000fea0003800000 */
.L_x_2116:
        /* <DEDUP_REMOVED lines=20> */
.L_x_2120:
        /* <DEDUP_REMOVED lines=15> */
.L_x_2119:
[----:B------:R-:W-:Y:S05]  /*259b0*/  BSYNC B6 ;  /* 0x0000000000067941 */ /* 0x000fea0003800000 */
.L_x_2118:
[----:B------:R-:W-:Y:S01]  /*259c0*/  ULDC.64 UR4, c[0x0][0x9f8] ;  /* 0x00027e0000047ab9 */ /* 0x000fe20000000a00 */
[----:B------:R-:W2:Y:S01]  /*259d0*/  LDL R17, [R1+0x38] ;  /* 0x0000380001117983 */ /* 0x000ea20000100800 */
[----:B------:R-:W-:Y:S01]  /*259e0*/  ISETP.NE.U32.AND P0, PT, RZ, UR4, PT ;  /* 0x00000004ff007c0c */ /* 0x000fe2000bf05070 */
[----:B------:R-:W-:-:S03]  /*259f0*/  IMAD.MOV.U32 R7, RZ, RZ, R19 ;  /* 0x000000ffff077224 */ /* 0x000fc600078e0013 */
[----:B------:R-:W-:Y:S01]  /*25a00*/  ISETP.NE.AND.EX P0, PT, RZ, UR5, PT, P0 ;  /* 0x00000005ff007c0c */ /* 0x000fe2000bf05300 */
[----:B------:R-:W-:-:S12]  /*25a10*/  ULDC.64 UR4, c[0x0][0xa08] ;  /* 0x0002820000047ab9 */ /* 0x000fd80000000a00 */
[----:B------:R-:W0:Y:S02]  /*25a20*/  @P0 LDC.64 R2, c[0x0][0x9f8] ;  /* 0x00027e00ff020b82 */ /* 0x000e240000000a00 */
[----:B0-----:R-:W-:-:S05]  /*25a30*/  @P0 IMAD.WIDE R2, R19, 0x4, R2 ;  /* 0x0000000413020825 */ /* 0x001fca00078e0202 */
[----:B------:R0:W3:Y:S02]  /*25a40*/  @P0 LDG.E R7, desc[UR60][R2.64] ;  /* 0x0000003c02070981 */ /* 0x0000e4000c1e1900 */
[----:B0-----:R-:W0:Y:S02]  /*25a50*/  LDC.64 R2, c[0x0][0x418] ;  /* 0x00010600ff027b82 */ /* 0x001e240000000a00 */
[----:B0-----:R-:W-:Y:S01]  /*25a60*/  LOP3.LUT P0, RZ, R2, UR4, RZ, 0xfc, !PT ;  /* 0x0000000402ff7c12 */ /* 0x001fe2000f80fcff */
[----:B------:R-:W-:-:S03]  /*25a70*/  UMOV UR4, 0xffffffff ;  /* 0xffffffff00047882 */ /* 0x000fc60000000000 */
[----:B------:R-:W-:Y:S01]  /*25a80*/  LOP3.LUT P0, RZ, R3, UR5, RZ, 0xfc, P0 ;  /* 0x0000000503ff7c12 */ /* 0x000fe2000800fcff */
[----:B--2---:R-:W-:Y:S01]  /*25a90*/  VIADD R0, R17, 0xffffffff ;  /* 0xffffffff11007836 */ /* 0x004fe20000000000 */
[----:B---3--:R-:W-:Y:S01]  /*25aa0*/  SHF.R.S32.HI R8, RZ, 0x1f, R7 ;  /* 0x0000001fff087819 */ /* 0x008fe20000011407 */
[----:B------:R0:W-:Y:S01]  /*25ab0*/  STL [R1+0x10], R7 ;  /* 0x0000100701007387 */ /* 0x0001e20000100800 */
[----:B------:R-:W-:-:S03]  /*25ac0*/  SEL R17, R7, RZ, !P0 ;  /* 0x000000ff07117207 */ /* 0x000fc60004000000 */
[----:B------:R0:W-:Y:S01]  /*25ad0*/  STL [R1+0x24], R8 ;  /* 0x0000240801007387 */ /* 0x0001e20000100800 */
[----:B------:R-:W-:Y:S05]  /*25ae0*/  BRA.DIV UR4, `(.L_x_2121) ;  /* 0x0000006e046c7947 */ /* 0x000fea000b800000 */
[----:B------:R-:W1:Y:S02]  /*25af0*/  S2R R4, SR_TID.X ;  /* 0x0000000000047919 */ /* 0x000e640000002100 */
[----:B-1----:R-:W-:-:S04]  /*25b00*/  SHF.R.U32.HI R4, RZ, 0x5, R4 ;  /* 0x00000005ff047819 */ /* 0x002fc80000011604 */
[----:B------:R-:W-:-:S05]  /*25b10*/  LOP3.LUT R4, R4, 0x3, RZ, 0xc0, !PT ;  /* 0x0000000304047812 */ /* 0x000fca00078ec0ff */
[----:B------:R1:W2:Y:S02]  /*25b20*/  SHFL.IDX PT, R14, R4, RZ, 0x1f ;  /* 0x00001fff040e7589 */ /* 0x0002a400000e0000 */
.L_x_2303:
[----:B-1----:R-:W3:Y:S01]  /*25b30*/  LDL.LU R4, [R1+0x4] ;  /* 0x0000040001047983 */ /* 0x002ee20000300800 */
[----:B------:R-:W-:Y:S02]  /*25b40*/  PLOP3.LUT P1, PT, PT, PT, PT, 0x8, 0x0 ;  /* 0x000000000000781c */ /* 0x000fe40003f2e170 */
[----:B--2---:R-:W-:Y:S01]  /*25b50*/  ISETP.NE.AND P0, PT, R14, RZ, PT ;  /* 0x000000ff0e00720c */ /* 0x004fe20003f05270 */
        /* <DEDUP_REMOVED lines=8> */
.L_x_2306:
[----:B------:R-:W-:Y:S05]  /*25be0*/  @!P6 BRA `(.L_x_2122) ;  /* 0x000000040040e947 */ /* 0x000fea0003800000 */
[----:B------:R-:W-:-:S04]  /*25bf0*/  ISETP.NE.U32.AND P0, PT, R2, RZ, PT ;  /* 0x000000ff0200720c */ /* 0x000fc80003f05070 */
[----:B------:R-:W-:-:S13]  /*25c00*/  ISETP.NE.AND.EX P0, PT, R3, RZ, PT, P0 ;  /* 0x000000ff0300720c */ /* 0x000fda0003f05300 */
[----:B------:R-:W-:Y:S05]  /*25c10*/  @!P0 BRA `(.L_x_2124) ;  /* 0x0000000000508947 */ /* 0x000fea0003800000 */
[----:B------:R-:W2:Y:S01]  /*25c20*/  LDC R6, c[0x0][0x43c] ;  /* 0x00010f00ff067b82 */ /* 0x000ea20000000800 */
[----:B------:R-:W-:Y:S01]  /*25c30*/  IMAD.MOV.U32 R9, RZ, RZ, R0 ;  /* 0x000000ffff097224 */ /* 0x000fe200078e0000 */
[----:B------:R-:W-:-:S03]  /*25c40*/  ULDC.64 UR4, c[0x0][0x428] ;  /* 0x00010a0000047ab9 */ /* 0x000fc60000000a00 */
[----:B-1----:R-:W-:Y:S01]  /*25c50*/  IMAD.MOV.U32 R0, RZ, RZ, R9 ;  /* 0x000000ffff007224 */ /* 0x002fe200078e0009 */
[----:B--2---:R-:W-:-:S13]  /*25c60*/  ISETP.NE.AND P0, PT, R6, 0x1, PT ;  /* 0x000000010600780c */ /* 0x004fda0003f05270 */
        /* <DEDUP_REMOVED lines=15> */
.L_x_2124:
[----:B0-----:R-:W3:Y:S04]  /*25d60*/  LDL R7, [R1] ;  /* 0x0000000001077983 */ /* 0x001ee80000100800 */
[----:B-1----:R-:W3:Y:S04]  /*25d70*/  LDL R0, [R1+0x8] ;  /* 0x0000080001007983 */ /* 0x002ee80000100800 */
[----:B--2---:R-:W2:Y:S01]  /*25d80*/  LDL R2, [R1+0x14] ;  /* 0x0000140001027983 */ /* 0x004ea20000100800 */
[----:B---3--:R-:W-:Y:S01]  /*25d90*/  IMAD R0, R0, 0x8, R7 ;  /* 0x0000000800007824 */ /* 0x008fe200078e0207 */
[----:B--2---:R-:W-:-:S04]  /*25da0*/  SHF.L.U32 R2, R2, 0x1f, RZ ;  /* 0x0000001f02027819 */ /* 0x004fc800000006ff */
[----:B------:R-:W0:Y:S02]  /*25db0*/  SYNCS.PHASECHK.TRANS64.TRYWAIT P0, [R0+URZ+0x30840], R2 ;  /* 0x03084002000075a7 */ /* 0x000e24000800017f */
[----:B0-----:R-:W-:Y:S05]  /*25dc0*/  @!P0 BRA `(.L_x_2125) ;  /* 0x0000006c00088947 */ /* 0x001fea0003800000 */
.L_x_2307:
        /* <DEDUP_REMOVED lines=10> */
.L_x_2126:
[----:B------:R-:W2:Y:S04]  /*25e70*/  LDL R5, [R1] ;  /* 0x0000000001057983 */ /* 0x000ea80000100800 */
[----:B------:R-:W2:Y:S04]  /*25e80*/  LDL R4, [R1+0x8] ;  /* 0x0000080001047983 */ /* 0x000ea80000100800 */
[----:B------:R-:W3:Y:S04]  /*25e90*/  LDL R6, [R1+0xc] ;  /* 0x00000c0001067983 */ /* 0x000ee80000100800 */
[----:B01----:R-:W4:Y:S01]  /*25ea0*/  LDL R2, [R1+0x18] ;  /* 0x0000180001027983 */ /* 0x003f220000100800 */
[----:B------:R-:W-:Y:S01]  /*25eb0*/  R2UR UR9, R0 ;  /* 0x00000000000972ca */ /* 0x000fe200000e0000 */
[----:B------:R-:W-:Y:S01]  /*25ec0*/  UIADD3 UR4, UP0, UR38, 0x370, URZ ;  /* 0x0000037026047890 */ /* 0x000fe2000ff1e03f */
[----:B------:R-:W-:-:S02]  /*25ed0*/  R2UR UR12, R18 ;  /* 0x00000000120c72ca */ /* 0x000fc400000e0000 */
[----:B-----5:R-:W-:Y:S02]  /*25ee0*/  R2UR UR13, R17 ;  /* 0x00000000110d72ca */ /* 0x020fe400000e0000 */
[----:B------:R-:W-:-:S07]  /*25ef0*/  PLOP3.LUT P0, PT, PT, PT, PT, 0x80, 0x0 ;  /* 0x000000000000781c */ /* 0x000fce0003f0f070 */
[----:B------:R-:W-:Y:S01]  /*25f00*/  UIADD3 UR9, UR9, 0x30830, URZ ;  /* 0x0003083009097890 */ /* 0x000fe2000fffe03f */
[----:B------:R-:W-:Y:S01]  /*25f10*/  UMOV UR10, URZ ;  /* 0x0000003f000a7c82 */ /* 0x000fe20008000000 */
[----:B------:R-:W-:Y:S01]  /*25f20*/  UMOV UR6, 0x0 ;  /* 0x0000000000067882 */ /* 0x000fe20000000000 */
[----:B------:R-:W-:Y:S01]  /*25f30*/  UMOV UR7, 0x14f00000 ;  /* 0x14f0000000077882 */ /* 0x000fe20000000000 */
[----:B------:R-:W-:Y:S01]  /*25f40*/  UMOV UR17, 0x40 ;  /* 0x0000004000117882 */ /* 0x000fe20000000000 */
[----:B------:R-:W-:-:S04]  /*25f50*/  LOP3.LUT R3, R3, 0xfffffffb, RZ, 0xc0, !PT ;  /* 0xfffffffb03037812 */ /* 0x000fc800078ec0ff */
[----:B------:R-:W-:-:S05]  /*25f60*/  @P0 LOP3.LUT R3, R3, 0x4, RZ, 0xfc, !PT ;  /* 0x0000000403030812 */ /* 0x000fca00078efcff */
[----:B------:R0:W-:Y:S01]  /*25f70*/  STL [R1+0x4], R3 ;  /* 0x0000040301007387 */ /* 0x0001e20000100800 */
[----:B--2---:R-:W-:Y:S01]  /*25f80*/  IMAD R0, R4, 0x8000, R5 ;  /* 0x0000800004007824 */ /* 0x004fe200078e0205 */
[----:B---3--:R-:W-:-:S04]  /*25f90*/  R2UR UR11, R6 ;  /* 0x00000000060b72ca */ /* 0x008fc800000e0000 */
[----:B------:R-:W-:Y:S02]  /*25fa0*/  R2UR UR14, R0 ;  /* 0x00000000000e72ca */ /* 0x000fe400000e0000 */
[----:B----4-:R-:W-:-:S11]  /*25fb0*/  R2UR UR5, R2 ;  /* 0x00000000020572ca */ /* 0x010fd600000e0000 */
[----:B------:R-:W-:Y:S02]  /*25fc0*/  UIADD3 UR8, UR14, 0x20400, URZ ;  /* 0x000204000e087890 */ /* 0x000fe4000fffe03f */
[----:B------:R-:W-:Y:S02]  /*25fd0*/  ULEA UR11, UR11, UR5, 0x6 ;  /* 0x000000050b0b7291 */ /* 0x000fe4000f8e303f */
[----:B------:R-:W-:Y:S02]  /*25fe0*/  UIADD3.X UR5, URZ, UR39, URZ, UP0, !UPT ;  /* 0x000000273f057290 */ /* 0x000fe400087fe43f */
[----:B------:R-:W-:Y:S02]  /*25ff0*/  UIADD3 UR15, UR14, 0x22400, URZ ;  /* 0x000224000e0f7890 */ /* 0x000fe4000fffe03f */
[----:B------:R-:W-:Y:S02]  /*26000*/  UIADD3 UR16, UR14, 0x24400, URZ ;  /* 0x000244000e107890 */ /* 0x000fe4000fffe03f */
[----:B------:R-:W-:-:S03]  /*26010*/  UIADD3 UR14, UR14, 0x26400, URZ ;  /* 0x000264000e0e7890 */ /* 0x000fc6000fffe03f */
[----:B------:R1:W-:Y:S02]  /*26020*/  UTMALDG.4D [UR8], [UR4], desc[UR6] ;  /* 0x00000608040075b4 */ /* 0x0003e40008019000 */
[----:B-1----:R-:W-:Y:S01]  /*26030*/  UMOV UR8, UR15 ;  /* 0x0000000f00087c82 */ /* 0x002fe20008000000 */
[----:B------:R-:W-:Y:S01]  /*26040*/  UMOV UR10, UR17 ;  /* 0x00000011000a7c82 */ /* 0x000fe20008000000 */
[----:B------:R-:W-:Y:S01]  /*26050*/  UMOV UR15, 0x80 ;  /* 0x00000080000f7882 */ /* 0x000fe20000000000 */
        /* <DEDUP_REMOVED lines=8> */
[----:B0-----:R-:W-:Y:S01]  /*260e0*/  NOP ;  /* 0x0000000000007918 */ /* 0x001fe20000000000 */
.L_x_2122:
[----:B-1----:R-:W2:Y:S04]  /*260f0*/  LDL R4, [R1] ;  /* 0x0000000001047983 */ /* 0x002ea80000100800 */
[----:B------:R-:W3:Y:S01]  /*26100*/  LDL.LU R3, [R1+0x44] ;  /* 0x0000440001037983 */ /* 0x000ee20000300800 */
[----:B------:R-:W-:Y:S05]  /*26110*/  WARPSYNC.ALL ;  /* 0x0000000000007948 */ /* 0x000fea0003800000 */
[----:B------:R-:W-:Y:S01]  /*26120*/  ULDC.64 UR4, c[0x0][0x298] ;  /* 0x0000a60000047ab9 */ /* 0x000fe20000000a00 */
[----:B------:R-:W-:Y:S01]  /*26130*/  BSSY B6, `(.L_x_2127) ;  /* 0x000001c000067945 */ /* 0x000fe20003800000 */
[----:B------:R-:W-:Y:S01]  /*26140*/  BAR.SYNC.DEFER_BLOCKING 0x8, 0x180 ;  /* 0x0206000000007b1d */ /* 0x000fe20000010000 */
[----:B---3--:R-:W-:-:S05]  /*26150*/  SHF.R.S32.HI R0, RZ, 0x1f, R3 ;  /* 0x0000001fff007819 */ /* 0x008fca0000011403 */
[----:B------:R-:W-:Y:S02]  /*26160*/  IMAD R2, R0, UR4, RZ ;  /* 0x0000000400027c24 */ /* 0x000fe4000f8e02ff */
[----:B--2---:R-:W-:Y:S02]  /*26170*/  VIADD R0, R4, 0x10400 ;  /* 0x0001040004007836 */ /* 0x004fe40000000000 */
[C---:B------:R-:W-:Y:S02]  /*26180*/  IMAD R2, R3.reuse, UR5, R2 ;  /* 0x0000000503027c24 */ /* 0x040fe4000f8e0202 */
[----:B------:R-:W-:Y:S01]  /*26190*/  IMAD.WIDE.U32 R4, R3, UR4, RZ ;  /* 0x0000000403047c25 */ /* 0x000fe2000f8e00ff */
[----:B------:R-:W-:-:S03]  /*261a0*/  LOP3.LUT P0, RZ, R0, 0x3ff, RZ, 0xc0, !PT ;  /* 0x000003ff00ff7812 */ /* 0x000fc6000780c0ff */
[----:B------:R-:W-:Y:S01]  /*261b0*/  IMAD.IADD R0, R5, 0x1, R2 ;  /* 0x0000000105007824 */ /* 0x000fe200078e0202 */
[----:B------:R1:W-:Y:S04]  /*261c0*/  STL.64 [R1+0x48], R4 ;  /* 0x0000480401007387 */ /* 0x0003e80000100a00 */
[----:B------:R1:W-:Y:S05]  /*261d0*/  STL [R1+0x44], R0 ;  /* 0x0000440001007387 */ /* 0x0003ea0000100800 */
        /* <DEDUP_REMOVED lines=17> */
.L_x_2128:
[----:B------:R-:W-:Y:S05]  /*262f0*/  BSYNC B6 ;  /* 0x0000000000067941 */ /* 0x000fea0003800000 */
.L_x_2127:
[----:B-1----:R-:W2:Y:S01]  /*26300*/  LDL.LU R0, [R1+0x44] ;  /* 0x0000440001007983 */ /* 0x002ea20000300800 */
[----:B0-----:R-:W0:Y:S01]  /*26310*/  LDC R7, c[0x0][0x448] ;  /* 0x00011200ff077b82 */ /* 0x001e220000000800 */
[----:B------:R-:W-:Y:S02]  /*26320*/  ULDC.64 UR4, c[0x0][0x2d8] ;  /* 0x0000b60000047ab9 */ /* 0x000fe40000000a00 */
[----:B------:R-:W2:Y:S04]  /*26330*/  LDL.LU.64 R2, [R1+0x48] ;  /* 0x0000480001027983 */ /* 0x000ea80000300a00 */
[----:B------:R-:W3:Y:S01]  /*26340*/  LDL R11, [R1+0x34] ;  /* 0x00003400010b7983 */ /* 0x000ee20000100800 */
[----:B------:R-:W1:Y:S01]  /*26350*/  S2R R5, SR_TID.X ;  /* 0x0000000000057919 */ /* 0x000e620000002100 */
[----:B------:R-:W4:Y:S01]  /*26360*/  S2R R8, SR_TID.X ;  /* 0x0000000000087919 */ /* 0x000f220000002100 */
[----:B-1----:R-:W-:-:S04]  /*26370*/  LOP3.LUT R5, R5, 0x7f, RZ, 0xc0, !PT ;  /* 0x0000007f05057812 */ /* 0x002fc800078ec0ff */
[----:B------:R-:W-:Y:S01]  /*26380*/  SHF.R.U32.HI R5, RZ, 0x3, R5 ;  /* 0x00000003ff057819 */ /* 0x000fe20000011605 */
[----:B----4-:R-:W-:-:S05]  /*26390*/  IMAD.SHL.U32 R8, R8, 0x10, RZ ;  /* 0x0000001008087824 */ /* 0x010fca00078e00ff */
[----:B------:R-:W-:Y:S01]  /*263a0*/  LOP3.LUT R8, R5, 0x70, R8, 0xf8, !PT ;  /* 0x0000007005087812 */ /* 0x000fe200078ef808 */
[----:B------:R-:W1:Y:S01]  /*263b0*/  S2R R9, SR_TID.X ;  /* 0x0000000000097919 */ /* 0x000e620000002100 */
[----:B------:R-:W4:Y:S01]  /*263c0*/  S2R R10, SR_TID.X ;  /* 0x00000000000a7919 */ /* 0x000f220000002100 */
[----:B-1----:R-:W-:-:S05]  /*263d0*/  IMAD.SHL.U32 R9, R9, 0x8, RZ ;  /* 0x0000000809097824 */ /* 0x002fca00078e00ff */
[----:B------:R-:W-:-:S04]  /*263e0*/  LOP3.LUT R9, R9, 0x38, RZ, 0xc0, !PT ;  /* 0x0000003809097812 */ /* 0x000fc800078ec0ff */
[C---:B------:R-:W-:Y:S02]  /*263f0*/  LOP3.LUT R13, R9.reuse, 0x40, RZ, 0xfc, !PT ;  /* 0x00000040090d7812 */ /* 0x040fe400078efcff */
[C---:B------:R-:W-:Y:S02]  /*26400*/  LOP3.LUT R12, R9.reuse, 0x80, RZ, 0xfc, !PT ;  /* 0x00000080090c7812 */ /* 0x040fe400078efcff */
[----:B------:R-:W-:Y:S02]  /*26410*/  LOP3.LUT R9, R9, 0xc0, RZ, 0xfc, !PT ;  /* 0x000000c009097812 */ /* 0x000fe400078efcff */
[----:B----4-:R-:W-:-:S04]  /*26420*/  LOP3.LUT R10, R10, 0x7f, RZ, 0xc0, !PT ;  /* 0x0000007f0a0a7812 */ /* 0x010fc800078ec0ff */
[----:B------:R-:W-:Y:S01]  /*26430*/  SHF.R.U32.HI R10, RZ, 0x3, R10 ;  /* 0x00000003ff0a7819 */ /* 0x000fe2000001160a */
[----:B--2---:R-:W-:Y:S01]  /*26440*/  IMAD.MOV.U32 R3, RZ, RZ, R0 ;  /* 0x000000ffff037224 */ /* 0x004fe200078e0000 */
[----:B------:R-:W-:-:S05]  /*26450*/  SHF.R.S32.HI R0, RZ, 0x1f, R18 ;  /* 0x0000001fff007819 */ /* 0x000fca0000011412 */
[----:B------:R-:W-:Y:S02]  /*26460*/  IMAD R0, R0, UR4, RZ ;  /* 0x0000000400007c24 */ /* 0x000fe4000f8e02ff */
[----:B------:R-:W-:-:S04]  /*26470*/  IMAD.WIDE.U32 R2, R18, UR4, R2 ;  /* 0x0000000412027c25 */ /* 0x000fc8000f8e0002 */
[----:B------:R-:W-:Y:S01]  /*26480*/  IMAD R0, R18, UR5, R0 ;  /* 0x0000000512007c24 */ /* 0x000fe2000f8e0200 */
[----:B------:R-:W-:Y:S02]  /*26490*/  ULDC.64 UR4, c[0x0][0xa00] ;  /* 0x0002800000047ab9 */ /* 0x000fe40000000a00 */
[----:B------:R-:W-:Y:S01]  /*264a0*/  ISETP.NE.U32.AND P0, PT, RZ, UR4, PT ;  /* 0x00000004ff007c0c */ /* 0x000fe2000bf05070 */
[----:B------:R-:W-:Y:S01]  /*264b0*/  IMAD.IADD R3, R3, 0x1, R0 ;  /* 0x0000000103037824 */ /* 0x000fe200078e0200 */
[----:B------:R-:W-:Y:S02]  /*264c0*/  SHF.R.S32.HI R0, RZ, 0x1f, R19 ;  /* 0x0000001fff007819 */ /* 0x000fe40000011413 */
        /* <DEDUP_REMOVED lines=11> */
[----:B---3--:R-:W-:Y:S02]  /*26580*/  IMAD.IADD R4, R8, 0x1, R11 ;  /* 0x0000000108047824 */ /* 0x008fe400078e020b */
[----:B------:R-:W-:Y:S02]  /*26590*/  IMAD.IADD R3, R3, 0x1, R0 ;  /* 0x0000000103037824 */ /* 0x000fe400078e0200 */
[----:B0-----:R-:W-:-:S04]  /*265a0*/  @P0 IMAD.HI.U32 R5, R4, R5, RZ ;  /* 0x0000000504050227 */ /* 0x001fc800078e00ff */
[----:B------:R-:W-:Y:S01]  /*265b0*/  IMAD.MOV.U32 R0, RZ, RZ, R4 ;  /* 0x000000ffff007224 */ /* 0x000fe200078e0004 */
[----:B-1----:R-:W-:Y:S01]  /*265c0*/  @P0 SHF.R.U32.HI R0, RZ, R6, R5 ;  /* 0x00000006ff000219 */ /* 0x002fe20000011605 */
[----:B------:R-:W0:Y:S04]  /*265d0*/  S2R R8, SR_TID.X ;  /* 0x0000000000087919 */ /* 0x000e280000002100 */
        /* <DEDUP_REMOVED lines=8> */
[----:B------:R-:W-:-:S05]  /*26660*/  SHF.R.S32.HI R0, RZ, 0x1f, R4 ;  /* 0x0000001fff007819 */ /* 0x000fca0000011404 */
[----:B------:R-:W-:Y:S02]  /*26670*/  IMAD R0, R0, UR4, RZ ;  /* 0x0000000400007c24 */ /* 0x000fe4000f8e02ff */
[----:B------:R-:W-:-:S04]  /*26680*/  IMAD.WIDE.U32 R2, R4, UR4, R2 ;  /* 0x0000000404027c25 */ /* 0x000fc8000f8e0002 */
[----:B------:R-:W-:Y:S01]  /*26690*/  IMAD R4, R4, UR5, R0 ;  /* 0x0000000504047c24 */ /* 0x000fe2000f8e0200 */
[----:B------:R-:W-:Y:S01]  /*266a0*/  ULDC.64 UR4, c[0x0][0x280] ;  /* 0x0000a00000047ab9 */ /* 0x000fe20000000a00 */
[----:B0-----:R-:W-:Y:S02]  /*266b0*/  IMAD.SHL.U32 R8, R8, 0x8, RZ ;  /* 0x0000000808087824 */ /* 0x001fe400078e00ff */
[----:B------:R-:W-:Y:S01]  /*266c0*/  IMAD.IADD R3, R3, 0x1, R4 ;  /* 0x0000000103037824 */ /* 0x000fe200078e0204 */
[----:B------:R-:W-:Y:S01]  /*266d0*/  LEA R4, P0, R2, UR4, 0x1 ;  /* 0x0000000402047c11 */ /* 0x000fe2000f8008ff */
[----:B------:R-:W-:Y:S01]  /*266e0*/  ULDC UR4, c[0x0][0x2b8] ;  /* 0x0000ae0000047ab9 */ /* 0x000fe20000000800 */
[----:B------:R-:W-:Y:S02]  /*266f0*/  LOP3.LUT R8, R8, 0x38, RZ, 0xc0, !PT ;  /* 0x0000003808087812 */ /* 0x000fe400078ec0ff */
[----:B------:R-:W-:Y:S01]  /*26700*/  LEA.HI.X R3, R2, UR5, R3, 0x1, P0 ;  /* 0x0000000502037c11 */ /* 0x000fe200080f0c03 */
[----:B------:R-:W-:Y:S01]  /*26710*/  UMOV UR5, 0xffffffff ;  /* 0xffffffff00057882 */ /* 0x000fe20000000000 */
[----:B------:R-:W-:-:S02]  /*26720*/  ISETP.GE.AND P4, PT, R8, UR4, PT ;  /* 0x0000000408007c0c */ /* 0x000fc4000bf86270 */
[----:B------:R-:W-:Y:S02]  /*26730*/  ISETP.GE.AND P3, PT, R13, UR4, PT ;  /* 0x000000040d007c0c */ /* 0x000fe4000bf66270 */
[----:B------:R-:W-:Y:S02]  /*26740*/  ISETP.GE.AND P0, PT, R12, UR4, PT ;  /* 0x000000040c007c0c */ /* 0x000fe4000bf06270 */
[----:B------:R-:W-:Y:S01]  /*26750*/  ISETP.GE.AND P1, PT, R9, UR4, PT ;  /* 0x0000000409007c0c */ /* 0x000fe2000bf26270 */
[----:B------:R-:W-:-:S12]  /*26760*/  BRA.DIV UR5, `(.L_x_2129) ;  /* 0x0000006205b47947 */ /* 0x000fd8000b800000 */
[----:B------:R-:W2:Y:S04]  /*26770*/  LDL.LU R6, [R1+0x3c] ;  /* 0x00003c0001067983 */ /* 0x000ea80000300800 */
[----:B------:R-:W3:Y:S04]  /*26780*/  LDL.LU R11, [R1+0x34] ;  /* 0x00003400010b7983 */ /* 0x000ee80000300800 */
[----:B------:R-:W4:Y:S04]  /*26790*/  LDL R9, [R1+0x28] ;  /* 0x0000280001097983 */ /* 0x000f280000100800 */
[----:B------:R-:W-:Y:S01]  /*267a0*/  SHFL.IDX PT, R5, R4, 0x1, 0x181f ;  /* 0x00381f0004057f89 */ /* 0x000fe200000e0000 */
[----:B--2---:R-:W-:-:S03]  /*267b0*/  IMAD R2, R6, R7, RZ ;  /* 0x0000000706027224 */ /* 0x004fc600078e02ff */
[----:B------:R-:W0:Y:S01]  /*267c0*/  SHFL.IDX PT, R7, R4, RZ, 0x181f ;  /* 0x00181fff04077589 */ /* 0x000e2200000e0000 */
[----:B---3--:R-:W-:-:S03]  /*267d0*/  IMAD.IADD R0, R10, 0x1, R11 ;  /* 0x000000010a007824 */ /* 0x008fc600078e020b */
[----:B------:R-:W1:Y:S02]  /*267e0*/  SHFL.IDX PT, R6, R3, RZ, 0x181f ;  /* 0x00181fff03067589 */ /* 0x000e6400000e0000 */
[----:B------:R-:W-:-:S13]  /*267f0*/  ISETP.GE.AND P2, PT, R0, R2, PT ;  /* 0x000000020000720c */ /* 0x000fda0003f46270 */
[----:B0-----:R-:W-:-:S05]  /*26800*/  @!P2 LEA R7, P5, R8, R7, 0x1 ;  /* 0x000000070807a211 */ /* 0x001fca00078a08ff */
[----:B-1----:R-:W-:-:S05]  /*26810*/  @!P2 IMAD.X R6, RZ, RZ, R6, P5 ;  /* 0x000000ffff06a224 */ /* 0x002fca00028e0606 */
[----:B------:R-:W-:-:S04]  /*26820*/  @!P2 LOP3.LUT R7, R7, R6, RZ, 0x3c, !PT ;  /* 0x000000060707a212 */ /* 0x000fc800078e3cff */
[----:B------:R-:W-:-:S04]  /*26830*/  @!P2 LOP3.LUT R6, R7, R6, RZ, 0x3c, !PT ;  /* 0x000000060706a212 */ /* 0x000fc800078e3cff */
[----:B------:R-:W-:-:S05]  /*26840*/  @!P2 LOP3.LUT R7, R7, R6, RZ, 0x3c, !PT ;  /* 0x000000060707a212 */ /* 0x000fca00078e3cff */
[----:B----4-:R-:W-:Y:S04]  /*26850*/  @!P2 LDGSTS.E.BYPASS.LTC128B.128 [R9+0x10400], desc[UR60][R6.64], !P4 ;  /* 0x104000000609afae */ /* 0x010fe8000e101d7c */
        /* <DEDUP_REMOVED lines=70> */
[----:B------:R1:W2:Y:S04]  /*26cc0*/  SHFL.IDX PT, R5, R3, 0x7, 0x181f ;  /* 0x00f81f0003057f89 */ /* 0x0002a800000e0000 */
[----:B------:R1:W-:Y:S04]  /*26cd0*/  @!P2 LDGSTS.E.BYPASS.LTC128B.128 [R9+0x13400], desc[UR60][R6.64], !P4 ;  /* 0x134000000609afae */ /* 0x0003e8000e101d7c */
[----:B------:R1:W-:Y:S04]  /*26ce0*/  @!P2 LDGSTS.E.BYPASS.LTC128B.128 [R9+0x17400], desc[UR60][R6.64+0x80], !P3 ;  /* 0x174000800609afae */ /* 0x0003e8000d901d7c */
[----:B------:R1:W-:Y:S04]  /*26cf0*/  @!P2 LDGSTS.E.BYPASS.LTC128B.128 [R9+0x1b400], desc[UR60][R6.64+0x100], !P0 ;  /* 0x1b4001000609afae */ /* 0x0003e8000c101d7c */
[----:B------:R1:W-:Y:S04]  /*26d00*/  @!P2 LDGSTS.E.BYPASS.LTC128B.128 [R9+0x1f400], desc[UR60][R6.64+0x180], !P1 ;  /* 0x1f4001800609afae */ /* 0x0003e8000c901d7c */
[----:B------:R1:W3:Y:S02]  /*26d10*/  SHFL.IDX PT, R3, R4, 0x7, 0x181f ;  /* 0x00f81f0004037f89 */ /* 0x0002e400000e0000 */
.L_x_2324:
[----:B------:R-:W-:Y:S01]  /*26d20*/  VIADD R0, R0, 0x70 ;  /* 0x0000007000007836 */ /* 0x000fe20000000000 */
[----:B------:R-:W-:Y:S04]  /*26d30*/  BSSY B0, `(.L_x_2130) ;  /* 0x000000d000007945 */ /* 0x000fe80003800000 */
[----:B------:R-:W-:-:S13]  /*26d40*/  ISETP.GE.AND P2, PT, R0, R2, PT ;  /* 0x000000020000720c */ /* 0x000fda0003f46270 */
[----:B------:R-:W-:Y:S05]  /*26d50*/  @P2 BRA `(.L_x_2131) ;  /* 0x0000000000282947 */ /* 0x000fea0003800000 */
[----:B-1----:R-:W4:Y:S01]  /*26d60*/  LDL R4, [R1+0x28] ;  /* 0x0000280001047983 */ /* 0x002f220000100800 */
[----:B---3--:R-:W-:-:S05]  /*26d70*/  LEA R2, P2, R8, R3, 0x1 ;  /* 0x0000000308027211 */ /* 0x008fca00078408ff */
[----:B--2---:R-:W-:-:S05]  /*26d80*/  IMAD.X R3, RZ, RZ, R5, P2 ;  /* 0x000000ffff037224 */ /* 0x004fca00010e0605 */
[----:B------:R-:W-:Y:S01]  /*26d90*/  @!PT LDS RZ, [RZ] ;  /* 0x00000000fffff984 */ /* 0x000fe20000000800 */
[----:B------:R-:W-:Y:S01]  /*26da0*/  @!PT LDS RZ, [RZ] ;  /* 0x00000000fffff984 */ /* 0x000fe20000000800 */
[----:B------:R-:W-:Y:S01]  /*26db0*/  @!PT LDS RZ, [RZ] ;  /* 0x00000000fffff984 */ /* 0x000fe20000000800 */
[----:B----4-:R4:W-:Y:S04]  /*26dc0*/  LDGSTS.E.BYPASS.LTC128B.128 [R4+0x13c00], desc[UR60][R2.64], !P4 ;  /* 0x13c0000002047fae */ /* 0x0109e8000e101d7c */
[----:B------:R4:W-:Y:S04]  /*26dd0*/  LDGSTS.E.BYPASS.LTC128B.128 [R4+0x17c00], desc[UR60][R2.64+0x80], !P3 ;  /* 0x17c0008002047fae */ /* 0x0009e8000d901d7c */
[----:B------:R4:W-:Y:S04]  /*26de0*/  LDGSTS.E.BYPASS.LTC128B.128 [R4+0x1bc00], desc[UR60][R2.64+0x100], !P0 ;  /* 0x1bc0010002047fae */ /* 0x0009e8000c101d7c */
[----:B------:R4:W-:Y:S02]  /*26df0*/  LDGSTS.E.BYPASS.LTC128B.128 [R4+0x1fc00], desc[UR60][R2.64+0x180], !P1 ;  /* 0x1fc0018002047fae */ /* 0x0009e4000c901d7c */
.L_x_2131:
[----:B------:R-:W-:Y:S05]  /*26e00*/  BSYNC B0 ;  /* 0x0000000000007941 */ /* 0x000fea0003800000 */
.L_x_2130:
[----:B------:R0:W5:Y:S01]  /*26e10*/  LDL R8, [R1] ;  /* 0x0000000001087983 */ /* 0x0001620000100800 */
[----:B------:R-:W-:Y:S01]  /*26e20*/  PLOP3.LUT P0, PT, PT, PT, PT, 0x80, 0x0 ;  /* 0x000000000000781c */ /* 0x000fe20003f0f070 */
[----:B------:R-:W-:-:S12]  /*26e30*/  NOP ;  /* 0x0000000000007918 */ /* 0x000fd80000000000 */
.L_x_2132:
[----:B----4-:R-:W4:Y:S01]  /*26e40*/  LDL R2, [R1] ;  /* 0x0000000001027983 */ /* 0x010f220000100800 */
[----:B------:R-:W-:Y:S02]  /*26e50*/  PLOP3.LUT P1, PT, P1, P0, PT, 0xa2, 0x0 ;  /* 0x000000000000781c */ /* 0x000fe40000f21472 */
[----:B----4-:R-:W-:-:S08]  /*26e60*/  @P0 R2UR P1, UR4, R2 ;  /* 0x00000000020402ca */ /* 0x010fd00000020000 */
[----:B------:R-:W-:-:S05]  /*26e70*/  @P0 PLOP3.LUT P0, PT, P1, PT, PT, 0x80, 0x0 ;  /* 0x000000000000081c */ /* 0x000fca0000f0f070 */
[----:B------:R-:W-:Y:S01]  /*26e80*/  @!P1 SYNCS.ARRIVE.TRANS64.RED.A0T1 RZ, [UR4+0x30800], RZ ;  /* 0x030800ffffff99a7 */ /* 0x000fe20008200404 */
[----:B------:R-:W-:Y:S07]  /*26e90*/  @!P1 ARRIVES.LDGSTSBAR.64.TRANSCNT [UR4+0x30800] ;  /* 0x03080000ff0099b0 */ /* 0x000fee0008000a84 */
[----:B------:R-:W-:Y:S05]  /*26ea0*/  @P0 BRA.U.ANY `(.L_x_2132) ;  /* 0xfffffffd00e40947 */ /* 0x000fea000393ffff */
[----:B-1-3--:R-:W3:Y:S02]  /*26eb0*/  LDL.LU R3, [R1+0x54] ;  /* 0x0000540001037983 */ /* 0x00aee40000300800 */
[----:B---3--:R-:W-:-:S05]  /*26ec0*/  VIADD R3, R3, 0x1 ;  /* 0x0000000103037836 */ /* 0x008fca0000000000 */
        /* <DEDUP_REMOVED lines=8> */
[----:B------:R-:W3:Y:S03]  /*26f50*/  SYNCS.PHASECHK.TRANS64.TRYWAIT P0, [R2+URZ+0x30820], R0 ;  /* 0x03082000020075a7 */ /* 0x000ee6000800017f */
[----:B-1-3--:R-:W-:Y:S05]  /*26f60*/  @!P0 BRA `(.L_x_2134) ;  /* 0x0000006400ac8947 */ /* 0x00afea0003800000 */
.L_x_2325:
[----:B------:R-:W-:Y:S05]  /*26f70*/  BSYNC B0 ;  /* 0x0000000000007941 */ /* 0x000fea0003800000 */
.L_x_2133:
[----:B------:R-:W3:Y:S04]  /*26f80*/  LDL R3, [R1+0x38] ;  /* 0x0000380001037983 */ /* 0x000ee80000100800 */
[----:B-1----:R-:W4:Y:S01]  /*26f90*/  LDL R2, [R1+0x30] ;  /* 0x0000300001027983 */ /* 0x002f220000100800 */
[----:B------:R-:W-:Y:S01]  /*26fa0*/  BSSY B0, `(.L_x_2135) ;  /* 0x00002b5000007945 */ /* 0x000fe20003800000 */
[----:B---3--:R-:W-:-:S05]  /*26fb0*/  VIADD R0, R3, 0xfffffffe ;  /* 0xfffffffe03007836 */ /* 0x008fca0000000000 */
[----:B----4-:R-:W-:-:S13]  /*26fc0*/  ISETP.GE.AND P0, PT, R0, R2, PT ;  /* 0x000000020000720c */ /* 0x010fda0003f06270 */
[----:B------:R-:W-:Y:S05]  /*26fd0*/  @!P0 BRA `(.L_x_2136) ;  /* 0x0000002800c48947 */ /* 0x000fea0003800000 */
[----:B-----5:R-:W-:Y:S01]  /*26fe0*/  IMAD.MOV R8, RZ, RZ, -R3 ;  /* 0x000000ffff087224 */ /* 0x020fe200078e0a03 */
[----:B------:R-:W-:Y:S01]  /*26ff0*/  LOP3.LUT R2, RZ, R2, RZ, 0x33, !PT ;  /* 0x00000002ff027212 */ /* 0x000fe200078e33ff */
[----:B------:R-:W-:Y:S03]  /*27000*/  BSSY B2, `(.L_x_2137) ;  /* 0x00000e8000027945 */ /* 0x000fe60003800000 */
[----:B------:R-:W-:-:S05]  /*27010*/  VIADDMNMX R8, R8, 0x1, R2, !PT ;  /* 0x0000000108087846 */ /* 0x000fca0007800102 */
[----:B------:R-:W-:-:S05]  /*27020*/  IMAD.IADD R2, R3, 0x1, R8 ;  /* 0x0000000103027824 */ /* 0x000fca00078e0208 */
[----:B------:R-:W-:-:S04]  /*27030*/  LOP3.LUT R2, R2, 0x1, RZ, 0xc0, !PT ;  /* 0x0000000102027812 */ /* 0x000fc800078ec0ff */
[----:B------:R-:W-:-:S13]  /*27040*/  ISETP.NE.U32.AND P0, PT, R2, 0x1, PT ;  /* 0x000000010200780c */ /* 0x000fda0003f05070 */
[----:B------:R-:W-:Y:S05]  /*27050*/  @P0 BRA `(.L_x_2138) ;  /* 0x0000000c00880947 */ /* 0x000fea0003800000 */
[----:B--2---:R-:W2:Y:S04]  /*27060*/  LDL R5, [R1+0x4] ;  /* 0x0000040001057983 */ /* 0x004ea80000100800 */
[----:B------:R-:W0:Y:S04]  /*27070*/  LDL R4, [R1+0x8] ;  /* 0x0000080001047983 */ /* 0x000e280000100800 */
[----:B------:R-:W3:Y:S01]  /*27080*/  LDL R3, [R1+0x14] ;  /* 0x0000140001037983 */ /* 0x000ee20000100800 */
[----:B------:R-:W-:Y:S01]  /*27090*/  BSSY B1, `(.L_x_2139) ;  /* 0x00000da000017945 */ /* 0x000fe20003800000 */
[----:B--2---:R-:W-:Y:S01]  /*270a0*/  LOP3.LUT P1, RZ, R5, 0x4, RZ, 0xc0, !PT ;  /* 0x0000000405ff7812 */ /* 0x004fe2000782c0ff */
[----:B0-----:R-:W-:-:S05]  /*270b0*/  VIADD R7, R4, 0x1 ;  /* 0x0000000104077836 */ /* 0x001fca0000000000 */
[----:B------:R-:W-:-:S04]  /*270c0*/  ISETP.NE.AND P0, PT, R7, 0x2, PT ;  /* 0x000000020700780c */ /* 0x000fc80003f05270 */
[----:B------:R-:W-:Y:S02]  /*270d0*/  SEL R9, RZ, 0x1, P0 ;  /* 0x00000001ff097807 */ /* 0x000fe40000000000 */
[----:B------:R-:W-:Y:S02]  /*270e0*/  SEL R7, R7, RZ, P0 ;  /* 0x000000ff07077207 */ /* 0x000fe40000000000 */
[----:B---3--:R-:W-:Y:S01]  /*270f0*/  LOP3.LUT R9, R3, R9, RZ, 0x3c, !PT ;  /* 0x0000000903097212 */ /* 0x008fe200078e3cff */
        /* <DEDUP_REMOVED lines=25> */
.L_x_2141:
[----:B------:R-:W2:Y:S01]  /*27290*/  LDL R2, [R1] ;  /* 0x0000000001027983 */ /* 0x000ea20000100800 */
[----:B------:R-:W-:Y:S01]  /*272a0*/  BSSY B3, `(.L_x_2142) ;  /* 0x0000005000037945 */ /* 0x000fe20003800000 */
[----:B--2---:R-:W-:Y:S01]  /*272b0*/  IMAD R3, R7, 0x8, R2 ;  /* 0x0000000807037824 */ /* 0x004fe200078e0202 */
[----:B------:R-:W-:-:S04]  /*272c0*/  SHF.L.U32 R2, R9, 0x1f, RZ ;  /* 0x0000001f09027819 */ /* 0x000fc800000006ff */
[----:B------:R-:W1:Y:S02]  /*272d0*/  SYNCS.PHASECHK.TRANS64.TRYWAIT P0, [R3+URZ+0x30840], R2 ;  /* 0x03084002030075a7 */ /* 0x000e64000800017f */
[----:B-1----:R-:W-:Y:S05]  /*272e0*/  @!P0 BRA `(.L_x_2143) ;  /* 0x0000006000e48947 */ /* 0x002fea0003800000 */
.L_x_2326:
[----:B------:R-:W-:Y:S05]  /*272f0*/  BSYNC B3 ;  /* 0x0000000000037941 */ /* 0x000fea0003800000 */
.L_x_2142:
[----:B0-----:R-:W0:Y:S01]  /*27300*/  S2R R5, SR_TID.X ;  /* 0x0000000000057919 */ /* 0x001e220000002100 */
[----:B------:R-:W-:Y:S01]  /*27310*/  BSSY B3, `(.L_x_2144) ;  /* 0x000000a000037945 */ /* 0x000fe20003800000 */
[----:B0-----:R-:W-:-:S04]  /*27320*/  LOP3.LUT R5, R5, 0x7f, RZ, 0xc0, !PT ;  /* 0x0000007f05057812 */ /* 0x001fc800078ec0ff */
[----:B------:R-:W-:-:S13]  /*27330*/  ISETP.NE.AND P0, PT, R5, RZ, PT ;  /* 0x000000ff0500720c */ /* 0x000fda0003f05270 */
[----:B------:R-:W-:Y:S05]  /*27340*/  @P0 BRA `(.L_x_2145) ;  /* 0x0000000000180947 */ /* 0x000fea0003800000 */
[----:B------:R-:W2:Y:S01]  /*27350*/  LDL R5, [R1+0x4] ;  /* 0x0000040001057983 */ /* 0x000ea20000100800 */
[----:B-1----:R-:W-:-:S04]  /*27360*/  IMAD.MOV.U32 R2, RZ, RZ, 0x8000 ;  /* 0x00008000ff027424 */ /* 0x002fc800078e00ff */
[----:B------:R0:W-:Y:S01]  /*27370*/  SYNCS.ARRIVE.TRANS64 RZ, [R3+URZ+0x30830], R2 ;  /* 0x0308300203ff79a7 */ /* 0x0001e2000800003f */
[----:B--2---:R-:W-:-:S13]  /*27380*/  LOP3.LUT P1, RZ, R5, 0x1, RZ, 0xc0, !PT ;  /* 0x0000000105ff7812 */ /* 0x004fda000782c0ff */
[----:B0-----:R-:W-:Y:S05]  /*27390*/  @!P1 BRA `(.L_x_2145) ;  /* 0x0000000000049947 */ /* 0x001fea0003800000 */
[----:B------:R-:W-:Y:S01]  /*273a0*/  BPT.TRAP 0x1 ;  /* 0x000000040000795c */ /* 0x000fe20000300000 */
.L_x_2145:
[----:B------:R-:W-:Y:S05]  /*273b0*/  BSYNC B3 ;  /* 0x0000000000037941 */ /* 0x000fea0003800000 */
.L_x_2144:
        /* <DEDUP_REMOVED lines=13> */
.L_x_2146:
        /* <DEDUP_REMOVED lines=16> */
.L_x_2147:
        /* <DEDUP_REMOVED lines=16> */
.L_x_2148:
        /* <DEDUP_REMOVED lines=16> */
.L_x_2149:
        /* <DEDUP_REMOVED lines=11> */
[----:B------:R-:W3:Y:S04]  /*27840*/  LDL R14, [R1] ;  /* 0x00000000010e7983 */ /* 0x000ee80000100800 */
[----:B------:R-:W3:Y:S01]  /*27850*/  LDL R6, [R1+0x8] ;  /* 0x0000080001067983 */ /* 0x000ee20000100800 */
[----:B------:R-:W-:Y:S01]  /*27860*/  BSSY B3, `(.L_x_2150) ;  /* 0x0000005000037945 */ /* 0x000fe20003800000 */
[----:B--2---:R-:W-:Y:S01]  /*27870*/  SHF.L.U32 R3, R15, 0x1f, RZ ;  /* 0x0000001f0f037819 */ /* 0x004fe200000006ff */
[----:B---3--:R-:W-:-:S04]  /*27880*/  IMAD R2, R6, 0x8, R14 ;  /* 0x0000000806027824 */ /* 0x008fc800078e020e */
[----:B------:R-:W0:Y:S02]  /*27890*/  SYNCS.PHASECHK.TRANS64.TRYWAIT P0, [R2+URZ+0x30860], R3 ;  /* 0x03086003020075a7 */ /* 0x000e24000800017f */
[----:B0-----:R-:W-:Y:S05]  /*278a0*/  @!P0 BRA `(.L_x_2151) ;  /* 0x0000005c00888947 */ /* 0x001fea0003800000 */
.L_x_2327:
[----:B------:R-:W-:Y:S05]  /*278b0*/  BSYNC B3 ;  /* 0x0000000000037941 */ /* 0x000fea0003800000 */
.L_x_2150:
[----:B------:R-:W2:Y:S01]  /*278c0*/  LDL R5, [R1+0x40] ;  /* 0x0000400001057983 */ /* 0x000ea20000100800 */
[----:B------:R-:W1:Y:S02]  /*278d0*/  S2R R6, SR_TID.X ;  /* 0x0000000000067919 */ /* 0x000e640000002100 */
[----:B-1----:R-:W-:-:S04]  /*278e0*/  LOP3.LUT R6, R6, 0x7f, RZ, 0xc0, !PT ;  /* 0x0000007f06067812 */ /* 0x002fc800078ec0ff */
[----:B------:R-:W-:-:S13]  /*278f0*/  ISETP.NE.AND P0, PT, R6, RZ, PT ;  /* 0x000000ff0600720c */ /* 0x000fda0003f05270 */
[----:B0-----:R-:W-:-:S04]  /*27900*/  @!P0 IMAD.MOV.U32 R3, RZ, RZ, 0x8000 ;  /* 0x00008000ff038424 */ /* 0x001fc800078e00ff */
[----:B------:R2:W-:Y:S02]  /*27910*/  @!P0 SYNCS.ARRIVE.TRANS64 RZ, [R2+URZ+0x30850], R3 ;  /* 0x0308500302ff89a7 */ /* 0x0005e4000800003f */
[----:B--2---:R-:W-:-:S04]  /*27920*/  PRMT R3, R5, 0x9910, RZ ;  /* 0x0000991005037816 */ /* 0x004fc800000000ff */
[----:B------:R-:W-:-:S13]  /*27930*/  ISETP.NE.AND P0, PT, R3, 0x2, PT ;  /* 0x000000020300780c */ /* 0x000fda0003f05270 */
[----:B------:R-:W-:Y:S05]  /*27940*/  @P0 BRA `(.L_x_2152) ;  /* 0x0000000000040947 */ /* 0x000fea0003800000 */
[----:B------:R-:W-:Y:S01]  /*27950*/  BPT.TRAP 0x1 ;  /* 0x000000040000795c */ /* 0x000fe20000300000 */
.L_x_2152:
[----:B------:R-:W2:Y:S01]  /*27960*/  LDL R3, [R1+0x4] ;  /* 0x0000040001037983 */ /* 0x000ea20000100800 */
[----:B------:R-:W-:Y:S01]  /*27970*/  BSSY B3, `(.L_x_2153) ;  /* 0x0000004000037945 */ /* 0x000fe20003800000 */
[----:B--2---:R-:W-:-:S13]  /*27980*/  LOP3.LUT P0, RZ, R3, 0x8, RZ, 0xc0, !PT ;  /* 0x0000000803ff7812 */ /* 0x004fda000780c0ff */
[----:B------:R-:W-:Y:S05]  /*27990*/  @P0 BRA `(.L_x_2154) ;  /* 0x0000000000040947 */ /* 0x000fea0003800000 */
[----:B------:R-:W-:Y:S01]  /*279a0*/  BPT.TRAP 0x1 ;  /* 0x000000040000795c */ /* 0x000fe20000300000 */
.L_x_2154:
[----:B------:R-:W-:Y:S05]  /*279b0*/  BSYNC B3 ;  /* 0x0000000000037941 */ /* 0x000fea0003800000 */
.L_x_2153:
[----:B------:R-:W2:Y:S04]  /*279c0*/  LDL R14, [R1] ;  /* 0x00000000010e7983 */ /* 0x000ea80000100800 */
        /* <DEDUP_REMOVED lines=13> */
.L_x_2155:
        /* <DEDUP_REMOVED lines=12> */
[----:B------:R-:W-:Y:S01]  /*27b60*/  PLOP3.LUT P0, PT, PT, PT, PT, 0x80, 0x0 ;  /* 0x000000000000781c */ /* 0x000fe20003f0f070 */
[----:B------:R-:W-:Y:S01]  /*27b70*/  UMOV UR6, 0x0 ;  /* 0x0000000000067882 */ /* 0x000fe20000000000 */
[----:B------:R-:W-:-:S11]  /*27b80*/  UMOV UR7, 0x14f00000 ;  /* 0x14f0000000077882 */ /* 0x000fd60000000000 */
.L_x_2156:
        /* <DEDUP_REMOVED lines=15> */
.L_x_2157:
        /* <DEDUP_REMOVED lines=15> */
.L_x_2158:
        /* <DEDUP_REMOVED lines=12> */
.L_x_2140:
[----:B------:R-:W-:Y:S05]  /*27e30*/  BSYNC B1 ;  /* 0x0000000000017941 */ /* 0x000fea0003800000 */
.L_x_2139:
[----:B0-----:R-:W2:Y:S04]  /*27e40*/  LDL R0, [R1+0x38] ;  /* 0x0000380001007983 */ /* 0x001ea80000100800 */
[----:B------:R1:W-:Y:S04]  /*27e50*/  STL [R1+0x8], R7 ;  /* 0x0000080701007387 */ /* 0x0003e80000100800 */
[----:B------:R1:W-:Y:S02]  /*27e60*/  STL [R1+0x14], R9 ;  /* 0x0000140901007387 */ /* 0x0003e40000100800 */
[----:B-12---:R-:W-:-:S07]  /*27e70*/  VIADD R0, R0, 0xfffffffd ;  /* 0xfffffffd00007836 */ /* 0x006fce0000000000 */
.L_x_2138:
[----:B------:R-:W-:Y:S05]  /*27e80*/  BSYNC B2 ;  /* 0x0000000000027941 */ /* 0x000fea0003800000 */
.L_x_2137:
[----:B------:R-:W3:Y:S01]  /*27e90*/  LDL.LU R2, [R1+0x38] ;  /* 0x0000380001027983 */ /* 0x000ee20000300800 */
[----:B------:R-:W-:Y:S01]  /*27ea0*/  VIADD R8, R8, 0xfffffffe ;  /* 0xfffffffe08087836 */ /* 0x000fe20000000000 */
[----:B---3--:R-:W-:-:S04]  /*27eb0*/  LOP3.LUT R2, RZ, R2, RZ, 0x33, !PT ;  /* 0x00000002ff027212 */ /* 0x008fc800078e33ff */
[----:B------:R-:W-:-:S13]  /*27ec0*/  ISETP.NE.AND P0, PT, R8, R2, PT ;  /* 0x000000020800720c */ /* 0x000fda0003f05270 */
[----:B------:R-:W-:Y:S05]  /*27ed0*/  @!P0 BRA `(.L_x_2136) ;  /* 0x0000001c00048947 */ /* 0x000fea0003800000 */
[----:B0-----:R-:W-:-:S07]  /*27ee0*/  IMAD.MOV.U32 R9, RZ, RZ, R17 ;  /* 0x000000ffff097224 */ /* 0x001fce00078e0011 */
.L_x_2199:
[----:B------:R-:W3:Y:S04]  /*27ef0*/  LDL R4, [R1+0x4] ;  /* 0x0000040001047983 */ /* 0x000ee80000100800 */
[----:B------:R-:W4:Y:S04]  /*27f00*/  LDL R3, [R1+0x8] ;  /* 0x0000080001037983 */ /* 0x000f280000100800 */
[----:B------:R-:W5:Y:S01]  /*27f10*/  LDL R2, [R1+0x14] ;  /* 0x0000140001027983 */ /* 0x000f620000100800 */
[----:B------:R-:W-:Y:S05]  /*27f20*/  YIELD ;  /* 0x0000000000007946 */ /* 0x000fea0003800000 */
[----:B------:R-:W-:Y:S01]  /*27f30*/  BSSY B1, `(.L_x_2159) ;  /* 0x00000da000017945 */ /* 0x000fe20003800000 */
[----:B---3--:R-:W-:Y:S01]  /*27f40*/  LOP3.LUT P1, RZ, R4, 0x4, RZ, 0xc0, !PT ;  /* 0x0000000404ff7812 */ /* 0x008fe2000782c0ff */
[----:B----4-:R-:W-:-:S05]  /*27f50*/  VIADD R4, R3, 0x1 ;  /* 0x0000000103047836 */ /* 0x010fca0000000000 */
[----:B------:R-:W-:-:S04]  /*27f60*/  ISETP.NE.AND P0, PT, R4, 0x2, PT ;  /* 0x000000020400780c */ /* 0x000fc80003f05270 */
[----:B--2---:R-:W-:Y:S02]  /*27f70*/  SEL R5, RZ, 0x1, P0 ;  /* 0x00000001ff057807 */ /* 0x004fe40000000000 */
[----:B------:R-:W-:Y:S02]  /*27f80*/  SEL R4, R4, RZ, P0 ;  /* 0x000000ff04047207 */ /* 0x000fe40000000000 */
[----:B-----5:R-:W-:Y:S01]  /*27f90*/  LOP3.LUT R5, R2, R5, RZ, 0x3c, !PT ;  /* 0x0000000502057212 */ /* 0x020fe200078e3cff */
        /* <DEDUP_REMOVED lines=25> */
.L_x_2161:
[----:B------:R-:W2:Y:S01]  /*28130*/  LDL R2, [R1] ;  /* 0x0000000001027983 */ /* 0x000ea20000100800 */
[----:B------:R-:W-:Y:S01]  /*28140*/  BSSY B2, `(.L_x_2162) ;  /* 0x0000005000027945 */ /* 0x000fe20003800000 */
[----:B--2---:R-:W-:Y:S01]  /*28150*/  IMAD R3, R4, 0x8, R2 ;  /* 0x0000000804037824 */ /* 0x004fe200078e0202 */
[----:B------:R-:W-:-:S04]  /*28160*/  SHF.L.U32 R2, R5, 0x1f, RZ ;  /* 0x0000001f05027819 */ /* 0x000fc800000006ff */
[----:B------:R-:W1:Y:S02]  /*28170*/  SYNCS.PHASECHK.TRANS64.TRYWAIT P0, [R3+URZ+0x30840], R2 ;  /* 0x03084002030075a7 */ /* 0x000e64000800017f */
[----:B-1----:R-:W-:Y:S05]  /*28180*/  @!P0 BRA `(.L_x_2163) ;  /* 0x0000005400648947 */ /* 0x002fea0003800000 */
.L_x_2328:
[----:B------:R-:W-:Y:S05]  /*28190*/  BSYNC B2 ;  /* 0x0000000000027941 */ /* 0x000fea0003800000 */
.L_x_2162:
[----:B------:R-:W2:Y:S01]  /*281a0*/  S2R R7, SR_TID.X ;  /* 0x0000000000077919 */ /* 0x000ea20000002100 */
[----:B------:R-:W-:Y:S01]  /*281b0*/  BSSY B2, `(.L_x_2164) ;  /* 0x000000a000027945 */ /* 0x000fe20003800000 */
[----:B--2---:R-:W-:-:S04]  /*281c0*/  LOP3.LUT R7, R7, 0x7f, RZ, 0xc0, !PT ;  /* 0x0000007f07077812 */ /* 0x004fc800078ec0ff */
[----:B------:R-:W-:-:S13]  /*281d0*/  ISETP.NE.AND P0, PT, R7, RZ, PT ;  /* 0x000000ff0700720c */ /* 0x000fda0003f05270 */
[----:B------:R-:W-:Y:S05]  /*281e0*/  @P0 BRA `(.L_x_2165) ;  /* 0x0000000000180947 */ /* 0x000fea0003800000 */
[----:B------:R-:W2:Y:S01]  /*281f0*/  LDL R7, [R1+0x4] ;  /* 0x0000040001077983 */ /* 0x000ea20000100800 */
[----:B-1----:R-:W-:-:S04]  /*28200*/  IMAD.MOV.U32 R2, RZ, RZ, 0x8000 ;  /* 0x00008000ff027424 */ /* 0x002fc800078e00ff */
[----:B------:R3:W-:Y:S01]  /*28210*/  SYNCS.ARRIVE.TRANS64 RZ, [R3+URZ+0x30830], R2 ;  /* 0x0308300203ff79a7 */ /* 0x0007e2000800003f */
[----:B--2---:R-:W-:-:S13]  /*28220*/  LOP3.LUT P1, RZ, R7, 0x1, RZ, 0xc0, !PT ;  /* 0x0000000107ff7812 */ /* 0x004fda000782c0ff */
[----:B---3--:R-:W-:Y:S05]  /*28230*/  @!P1 BRA `(.L_x_2165) ;  /* 0x0000000000049947 */ /* 0x008fea0003800000 */
[----:B------:R-:W-:Y:S01]  /*28240*/  BPT.TRAP 0x1 ;  /* 0x000000040000795c */ /* 0x000fe20000300000 */
.L_x_2165:
[----:B------:R-:W-:Y:S05]  /*28250*/  BSYNC B2 ;  /* 0x0000000000027941 */ /* 0x000fea0003800000 */
.L_x_2164:
        /* <DEDUP_REMOVED lines=12> */
[----:B0-----:R-:W-:-:S08]  /*28320*/  VIADD R8, R7, 0x20400 ;  /* 0x0002040007087836 */ /* 0x001fd00000000000 */
.L_x_2166:
        /* <DEDUP_REMOVED lines=16> */
.L_x_2167:
        /* <DEDUP_REMOVED lines=16> */
.L_x_2168:
        /* <DEDUP_REMOVED lines=16> */
.L_x_2169:
        /* <DEDUP_REMOVED lines=18> */
.L_x_2329:
[----:B------:R-:W-:Y:S05]  /*28750*/  BSYNC B2 ;  /* 0x0000000000027941 */ /* 0x000fea0003800000 */
.L_x_2170:
        /* <DEDUP_REMOVED lines=10> */
.L_x_2172:
[----:B------:R-:W2:Y:S01]  /*28800*/  LDL R3, [R1+0x4] ;  /* 0x0000040001037983 */ /* 0x000ea20000100800 */
[----:B------:R-:W-:Y:S01]  /*28810*/  BSSY B2, `(.L_x_2173) ;  /* 0x0000004000027945 */ /* 0x000fe20003800000 */
[----:B--2---:R-:W-:-:S13]  /*28820*/  LOP3.LUT P0, RZ, R3, 0x8, RZ, 0xc0, !PT ;  /* 0x0000000803ff7812 */ /* 0x004fda000780c0ff */
[----:B------:R-:W-:Y:S05]  /*28830*/  @P0 BRA `(.L_x_2174) ;  /* 0x0000000000040947 */ /* 0x000fea0003800000 */
[----:B------:R-:W-:Y:S01]  /*28840*/  BPT.TRAP 0x1 ;  /* 0x000000040000795c */ /* 0x000fe20000300000 */
.L_x_2174:
[----:B------:R-:W-:Y:S05]  /*28850*/  BSYNC B2 ;  /* 0x0000000000027941 */ /* 0x000fea0003800000 */
.L_x_2173:
        /* <DEDUP_REMOVED lines=14> */
.L_x_2175:
        /* <DEDUP_REMOVED lines=15> */
.L_x_2176:
        /* <DEDUP_REMOVED lines=15> */
.L_x_2177:
        /* <DEDUP_REMOVED lines=15> */
.L_x_2178:
        /* <DEDUP_REMOVED lines=12> */
.L_x_2160:
[----:B------:R-:W-:Y:S05]  /*28cd0*/  BSYNC B1 ;  /* 0x0000000000017941 */ /* 0x000fea0003800000 */
.L_x_2159:
[----:B------:R-:W2:Y:S01]  /*28ce0*/  LDL R2, [R1+0x4] ;  /* 0x0000040001027983 */ /* 0x000ea20000100800 */
[----:B------:R-:W-:Y:S01]  /*28cf0*/  VIADD R3, R4, 0x1 ;  /* 0x0000000104037836 */ /* 0x000fe20000000000 */
[----:B------:R-:W-:Y:S01]  /*28d00*/  BSSY B1, `(.L_x_2179) ;  /* 0x00000da000017945 */ /* 0x000fe20003800000 */
[----:B0-----:R-:W-:-:S03]  /*28d10*/  VIADD R6, R0, 0xffffffff ;  /* 0xffffffff00067836 */ /* 0x001fc60000000000 */
        /* <DEDUP_REMOVED lines=32> */
.L_x_2181:
[----:B------:R-:W2:Y:S01]  /*28f20*/  LDL R2, [R1] ;  /* 0x0000000001027983 */ /* 0x000ea20000100800 */
[----:B------:R-:W-:Y:S01]  /*28f30*/  BSSY B2, `(.L_x_2182) ;  /* 0x0000005000027945 */ /* 0x000fe20003800000 */
[----:B--2---:R-:W-:Y:S01]  /*28f40*/  IMAD R3, R11, 0x8, R2 ;  /* 0x000000080b037824 */ /* 0x004fe200078e0202 */
[----:B------:R-:W-:-:S04]  /*28f50*/  SHF.L.U32 R2, R10, 0x1f, RZ ;  /* 0x0000001f0a027819 */ /* 0x000fc800000006ff */
[----:B------:R-:W2:Y:S02]  /*28f60*/  SYNCS.PHASECHK.TRANS64.TRYWAIT P0, [R3+URZ+0x30840], R2 ;  /* 0x03084002030075a7 */ /* 0x000ea4000800017f */
[----:B--2---:R-:W-:Y:S05]  /*28f70*/  @!P0 BRA `(.L_x_2183) ;  /* 0x0000004800108947 */ /* 0x004fea0003800000 */
.L_x_2330:
[----:B------:R-:W-:Y:S05]  /*28f80*/  BSYNC B2 ;  /* 0x0000000000027941 */ /* 0x000fea0003800000 */
.L_x_2182:
[----:B-1----:R-:W1:Y:S01]  /*28f90*/  S2R R8, SR_TID.X ;  /* 0x0000000000087919 */ /* 0x002e620000002100 */
[----:B------:R-:W-:Y:S01]  /*28fa0*/  BSSY B2, `(.L_x_2184) ;  /* 0x000000a000027945 */ /* 0x000fe20003800000 */
[----:B-1----:R-:W-:-:S04]  /*28fb0*/  LOP3.LUT R8, R8, 0x7f, RZ, 0xc0, !PT ;  /* 0x0000007f08087812 */ /* 0x002fc800078ec0ff */
[----:B------:R-:W-:-:S13]  /*28fc0*/  ISETP.NE.AND P0, PT, R8, RZ, PT ;  /* 0x000000ff0800720c */ /* 0x000fda0003f05270 */
[----:B------:R-:W-:Y:S05]  /*28fd0*/  @P0 BRA `(.L_x_2185) ;  /* 0x0000000000180947 */ /* 0x000fea0003800000 */
[----:B------:R-:W3:Y:S01]  /*28fe0*/  LDL R8, [R1+0x4] ;  /* 0x0000040001087983 */ /* 0x000ee20000100800 */
[----:B--2---:R-:W-:-:S04]  /*28ff0*/  IMAD.MOV.U32 R2, RZ, RZ, 0x8000 ;  /* 0x00008000ff027424 */ /* 0x004fc800078e00ff */
[----:B------:R1:W-:Y:S01]  /*29000*/  SYNCS.ARRIVE.TRANS64 RZ, [R3+URZ+0x30830], R2 ;  /* 0x0308300203ff79a7 */ /* 0x0003e2000800003f */
[----:B---3--:R-:W-:-:S13]  /*29010*/  LOP3.LUT P1, RZ, R8, 0x1, RZ, 0xc0, !PT ;  /* 0x0000000108ff7812 */ /* 0x008fda000782c0ff */
[----:B-1----:R-:W-:Y:S05]  /*29020*/  @!P1 BRA `(.L_x_2185) ;  /* 0x0000000000049947 */ /* 0x002fea0003800000 */
[----:B------:R-:W-:Y:S01]  /*29030*/  BPT.TRAP 0x1 ;  /* 0x000000040000795c */ /* 0x000fe20000300000 */
.L_x_2185:
[----:B------:R-:W-:Y:S05]  /*29040*/  BSYNC B2 ;  /* 0x0000000000027941 */ /* 0x000fea0003800000 */
.L_x_2184:
[----:B0-----:R-:W3:Y:S04]  /*29050*/  LDL R10, [R1] ;  /* 0x00000000010a7983 */ /* 0x001ee80000100800 */
        /* <DEDUP_REMOVED lines=13> */
.L_x_2186:
        /* <DEDUP_REMOVED lines=16> */
.L_x_2187:
        /* <DEDUP_REMOVED lines=16> */
.L_x_2188:
        /* <DEDUP_REMOVED lines=16> */
.L_x_2189:
        /* <DEDUP_REMOVED lines=10> */
[----:B------:R-:W2:Y:S01]  /*294d0*/  LDL R14, [R1] ;  /* 0x00000000010e7983 */ /* 0x000ea20000100800 */
[----:B------:R-:W-:Y:S01]  /*294e0*/  SHF.L.U32 R5, R5, 0x1f, RZ ;  /* 0x0000001f05057819 */ /* 0x000fe200000006ff */
[----:B------:R-:W-:Y:S01]  /*294f0*/  BSSY B2, `(.L_x_2190) ;  /* 0x0000004000027945 */ /* 0x000fe20003800000 */
[----:B--2---:R-:W-:-:S04]  /*29500*/  IMAD R2, R4, 0x8, R14 ;  /* 0x0000000804027824 */ /* 0x004fc800078e020e */
[----:B------:R-:W0:Y:S02]  /*29510*/  SYNCS.PHASECHK.TRANS64.TRYWAIT P0, [R2+URZ+0x30860], R5 ;  /* 0x03086005020075a7 */ /* 0x000e24000800017f */
[----:B0-----:R-:W-:Y:S05]  /*29520*/  @!P0 BRA `(.L_x_2191) ;  /* 0x0000004000b88947 */ /* 0x001fea0003800000 */
.L_x_2331:
[----:B------:R-:W-:Y:S05]  /*29530*/  BSYNC B2 ;  /* 0x0000000000027941 */ /* 0x000fea0003800000 */
.L_x_2190:
[----:B------:R-:W2:Y:S01]  /*29540*/  LDL R8, [R1+0x40] ;  /* 0x0000400001087983 */ /* 0x000ea20000100800 */
[----:B------:R-:W1:Y:S02]  /*29550*/  S2R R3, SR_TID.X ;  /* 0x0000000000037919 */ /* 0x000e640000002100 */
[----:B-1----:R-:W-:-:S04]  /*29560*/  LOP3.LUT R3, R3, 0x7f, RZ, 0xc0, !PT ;  /* 0x0000007f03037812 */ /* 0x002fc800078ec0ff */
[----:B------:R-:W-:-:S13]  /*29570*/  ISETP.NE.AND P0, PT, R3, RZ, PT ;  /* 0x000000ff0300720c */ /* 0x000fda0003f05270 */
[----:B------:R-:W-:-:S04]  /*29580*/  @!P0 IMAD.MOV.U32 R3, RZ, RZ, 0x8000 ;  /* 0x00008000ff038424 */ /* 0x000fc800078e00ff */
[----:B------:R2:W-:Y:S02]  /*29590*/  @!P0 SYNCS.ARRIVE.TRANS64 RZ, [R2+URZ+0x30850], R3 ;  /* 0x0308500302ff89a7 */ /* 0x0005e4000800003f */
[----:B--2---:R-:W-:-:S04]  /*295a0*/  PRMT R3, R8, 0x9910, RZ ;  /* 0x0000991008037816 */ /* 0x004fc800000000ff */
[----:B------:R-:W-:-:S13]  /*295b0*/  ISETP.NE.AND P0, PT, R3, 0x2, PT ;  /* 0x000000020300780c */ /* 0x000fda0003f05270 */
[----:B------:R-:W-:Y:S05]  /*295c0*/  @P0 BRA `(.L_x_2192) ;  /* 0x0000000000040947 */ /* 0x000fea0003800000 */
[----:B------:R-:W-:Y:S01]  /*295d0*/  BPT.TRAP 0x1 ;  /* 0x000000040000795c */ /* 0x000fe20000300000 */
.L_x_2192:
[----:B------:R-:W2:Y:S01]  /*295e0*/  LDL R3, [R1+0x4] ;  /* 0x0000040001037983 */ /* 0x000ea20000100800 */
[----:B------:R-:W-:Y:S01]  /*295f0*/  BSSY B2, `(.L_x_2193) ;  /* 0x0000004000027945 */ /* 0x000fe20003800000 */
[----:B--2---:R-:W-:-:S13]  /*29600*/  LOP3.LUT P0, RZ, R3, 0x8, RZ, 0xc0, !PT ;  /* 0x0000000803ff7812 */ /* 0x004fda000780c0ff */
[----:B------:R-:W-:Y:S05]  /*29610*/  @P0 BRA `(.L_x_2194) ;  /* 0x0000000000040947 */ /* 0x000fea0003800000 */
[----:B------:R-:W-:Y:S01]  /*29620*/  BPT.TRAP 0x1 ;  /* 0x000000040000795c */ /* 0x000fe20000300000 */
.L_x_2194:
[----:B------:R-:W-:Y:S05]  /*29630*/  BSYNC B2 ;  /* 0x0000000000027941 */ /* 0x000fea0003800000 */
.L_x_2193:
[----:B------:R-:W2:Y:S04]  /*29640*/  LDL R8, [R1] ;  /* 0x0000000001087983 */ /* 0x000ea80000100800 */
[----:B0-----:R-:W3:Y:S04]  /*29650*/  LDL R5, [R1+0x18] ;  /* 0x0000180001057983 */ /* 0x001ee80000100800 */
        /* <DEDUP_REMOVED lines=11> */
.L_x_2195:
        /* <DEDUP_REMOVED lines=15> */
.L_x_2196:
        /* <DEDUP_REMOVED lines=15> */
.L_x_2197:
        /* <DEDUP_REMOVED lines=15> */
.L_x_2198:
        /* <DEDUP_REMOVED lines=12> */
.L_x_2180:
[----:B------:R-:W-:Y:S05]  /*29aa0*/  BSYNC B1 ;  /* 0x0000000000017941 */ /* 0x000fea0003800000 */
.L_x_2179:
[----:B------:R-:W2:Y:S01]  /*29ab0*/  LDL R2, [R1+0x30] ;  /* 0x0000300001027983 */ /* 0x000ea20000100800 */
[----:B------:R-:W-:Y:S01]  /*29ac0*/  VIADD R0, R0, 0xfffffffe ;  /* 0xfffffffe00007836 */ /* 0x000fe20000000000 */
[----:B--2---:R-:W-:-:S13]  /*29ad0*/  ISETP.GT.AND P0, PT, R6, R2, PT ;  /* 0x000000020600720c */ /* 0x004fda0003f04270 */
[----:B------:R-:W-:Y:S05]  /*29ae0*/  @P0 BRA `(.L_x_2199) ;  /* 0xffffffe400000947 */ /* 0x000fea000383ffff */
.L_x_2136:
[----:B------:R-:W-:Y:S05]  /*29af0*/  BSYNC B0 ;  /* 0x0000000000007941 */ /* 0x000fea0003800000 */
.L_x_2135:
[----:B------:R-:W3:Y:S01]  /*29b00*/  S2R R2, SR_TID.X ;  /* 0x0000000000027919 */ /* 0x000ee20000002100 */
[----:B------:R-:W-:Y:S01]  /*29b10*/  BSSY B0, `(.L_x_2200) ;  /* 0x0000010000007945 */ /* 0x000fe20003800000 */
[----:B---3--:R-:W-:-:S04]  /*29b20*/  LOP3.LUT R2, R2, 0x7f, RZ, 0xc0, !PT ;  /* 0x0000007f02027812 */ /* 0x008fc800078ec0ff */
[----:B------:R-:W-:-:S13]  /*29b30*/  ISETP.NE.AND P0, PT, R2, RZ, PT ;  /* 0x000000ff0200720c */ /* 0x000fda0003f05270 */
[----:B------:R-:W-:Y:S05]  /*29b40*/  @P0 BRA `(.L_x_2201) ;  /* 0x0000000000300947 */ /* 0x000fea0003800000 */
[----:B------:R-:W3:Y:S01]  /*29b50*/  S2R R2, SR_LANEID ;  /* 0x0000000000027919 */ /* 0x000ee20000000000 */
[----:B------:R-:W-:Y:S01]  /*29b60*/  VOTEU.ANY UR4, UPT, PT ;  /* 0x0000000000047886 */ /* 0x000fe200038e0100 */
[----:B--2---:R-:W2:Y:S01]  /*29b70*/  LDC.64 R4, c[0x0][0xc60] ;  /* 0x00031800ff047b82 */ /* 0x004ea20000000a00 */
[----:B------:R-:W3:Y:S02]  /*29b80*/  FLO.U32 R0, UR4 ;  /* 0x0000000400007d00 */ /* 0x000ee400080e0000 */
[----:B---3--:R-:W-:-:S06]  /*29b90*/  ISETP.EQ.U32.AND P0, PT, R0, R2, PT ;  /* 0x000000020000720c */ /* 0x008fcc0003f02070 */
[----:B------:R-:W2:Y:S07]  /*29ba0*/  POPC R2, UR4 ;  /* 0x0000000400027d09 */ /* 0x000eae0008000000 */
[----:B--2---:R-:W2:Y:S04]  /*29bb0*/  @P0 ATOMG.E.ADD.STRONG.GPU PT, R2, desc[UR60][R4.64], R2 ;  /* 0x00000002040209a8 */ /* 0x004ea800081ee1fc */
[----:B--2---:R2:W3:Y:S02]  /*29bc0*/  SHFL.IDX PT, R2, R2, R0, 0x1f ;  /* 0x00001f0002027589 */ /* 0x0044e400000e0000 */
[----:B--2---:R-:W2:Y:S02]  /*29bd0*/  S2R R0, SR_LTMASK ;  /* 0x0000000000007919 */ /* 0x004ea40000003900 */
[----:B--2---:R-:W-:-:S06]  /*29be0*/  LOP3.LUT R0, R0, UR4, RZ, 0xc0, !PT ;  /* 0x0000000400007c12 */ /* 0x004fcc000f8ec0ff */
[----:B------:R-:W3:Y:S02]  /*29bf0*/  POPC R0, R0 ;  /* 0x0000000000007309 */ /* 0x000ee40000000000 */
[----:B---3--:R-:W-:-:S07]  /*29c00*/  IADD3 R16, R2, UR36, R0 ;  /* 0x0000002402107c10 */ /* 0x008fce000fffe000 */
.L_x_2201:
[----:B------:R-:W-:Y:S05]  /*29c10*/  BSYNC B0 ;  /* 0x0000000000007941 */ /* 0x000fea0003800000 */
.L_x_2200:
        /* <DEDUP_REMOVED lines=8> */
[----:B---3--:R-:W-:Y:S01]  /*29ca0*/  IMAD R0, R0, 0x8, R3 ;  /* 0x0000000800007824 */ /* 0x008fe200078e0203 */
[----:B----4-:R-:W-:-:S04]  /*29cb0*/  SHF.L.U32 R2, R2, 0x1f, RZ ;  /* 0x0000001f02027819 */ /* 0x010fc800000006ff */
[----:B------:R-:W3:Y:S02]  /*29cc0*/  SYNCS.PHASECHK.TRANS64.TRYWAIT P0, [R0+URZ+0x30860], R2 ;  /* 0x03086002000075a7 */ /* 0x000ee4000800017f */
[----:B---3--:R-:W-:Y:S05]  /*29cd0*/  @!P0 BRA `(.L_x_2205) ;  /* 0x0000003800e08947 */ /* 0x008fea0003800000 */
.L_x_2332:
[----:B------:R-:W-:Y:S05]  /*29ce0*/  BSYNC B1 ;  /* 0x0000000000017941 */ /* 0x000fea0003800000 */
.L_x_2204:
[----:B------:R-:W4:Y:S01]  /*29cf0*/  LDL R3, [R1+0x40] ;  /* 0x0000400001037983 */ /* 0x000f220000100800 */
[----:B------:R-:W0:Y:S02]  /*29d00*/  S2R R4, SR_TID.X ;  /* 0x0000000000047919 */ /* 0x000e240000002100 */
[----:B0-----:R-:W-:-:S04]  /*29d10*/  LOP3.LUT R4, R4, 0x7f, RZ, 0xc0, !PT ;  /* 0x0000007f04047812 */ /* 0x001fc800078ec0ff */
[----:B------:R-:W-:-:S13]  /*29d20*/  ISETP.NE.AND P0, PT, R4, RZ, PT ;  /* 0x000000ff0400720c */ /* 0x000fda0003f05270 */
[----:B---3--:R-:W-:-:S04]  /*29d30*/  @!P0 IMAD.MOV.U32 R2, RZ, RZ, 0x8000 ;  /* 0x00008000ff028424 */ /* 0x008fc800078e00ff */
[----:B------:R4:W-:Y:S02]  /*29d40*/  @!P0 SYNCS.ARRIVE.TRANS64 RZ, [R0+URZ+0x30850], R2 ;  /* 0x0308500200ff89a7 */ /* 0x0009e4000800003f */
[----:B----4-:R-:W-:-:S04]  /*29d50*/  PRMT R2, R3, 0x9910, RZ ;  /* 0x0000991003027816 */ /* 0x010fc800000000ff */
[----:B------:R-:W-:-:S13]  /*29d60*/  ISETP.NE.AND P0, PT, R2, 0x2, PT ;  /* 0x000000020200780c */ /* 0x000fda0003f05270 */
[----:B------:R-:W-:Y:S05]  /*29d70*/  @P0 BRA `(.L_x_2206) ;  /* 0x0000000000040947 */ /* 0x000fea0003800000 */
[----:B------:R-:W-:Y:S01]  /*29d80*/  BPT.TRAP 0x1 ;  /* 0x000000040000795c */ /* 0x000fe20000300000 */
.L_x_2206:
[----:B------:R-:W3:Y:S01]  /*29d90*/  LDL R2, [R1+0x4] ;  /* 0x0000040001027983 */ /* 0x000ee20000100800 */
[----:B------:R-:W-:Y:S01]  /*29da0*/  BSSY B1, `(.L_x_2207) ;  /* 0x0000004000017945 */ /* 0x000fe20003800000 */
[----:B---3--:R-:W-:-:S13]  /*29db0*/  LOP3.LUT P0, RZ, R2, 0x8, RZ, 0xc0, !PT ;  /* 0x0000000802ff7812 */ /* 0x008fda000780c0ff */
[----:B------:R-:W-:Y:S05]  /*29dc0*/  @P0 BRA `(.L_x_2208) ;  /* 0x0000000000040947 */ /* 0x000fea0003800000 */
[----:B------:R-:W-:Y:S01]  /*29dd0*/  BPT.TRAP 0x1 ;  /* 0x000000040000795c */ /* 0x000fe20000300000 */
.L_x_2208:
[----:B------:R-:W-:Y:S05]  /*29de0*/  BSYNC B1 ;  /* 0x0000000000017941 */ /* 0x000fea0003800000 */
.L_x_2207:
[----:B--2---:R-:W2:Y:S04]  /*29df0*/  LDL.LU R5, [R1+0x18] ;  /* 0x0000180001057983 */ /* 0x004ea80000300800 */
[----:B------:R-:W2:Y:S04]  /*29e00*/  LDL.LU R3, [R1+0xc] ;  /* 0x00000c0001037983 */ /* 0x000ea80000300800 */
[----:B------:R-:W3:Y:S04]  /*29e10*/  LDL R4, [R1] ;  /* 0x0000000001047983 */ /* 0x000ee80000100800 */
        /* <DEDUP_REMOVED lines=9> */
[----:B---3--:R-:W-:-:S04]  /*29eb0*/  IMAD R2, R2, 0x8000, R4 ;  /* 0x0000800002027824 */ /* 0x008fc800078e0204 */
[----:B------:R-:W-:-:S07]  /*29ec0*/  VIADD R4, R2, 0x400 ;  /* 0x0000040002047836 */ /* 0x000fce0000000000 */
.L_x_2209:
        /* <DEDUP_REMOVED lines=15> */
.L_x_2210:
        /* <DEDUP_REMOVED lines=15> */
.L_x_2211:
        /* <DEDUP_REMOVED lines=15> */
.L_x_2212:
        /* <DEDUP_REMOVED lines=10> */
.L_x_2203:
[----:B------:R-:W-:Y:S05]  /*2a240*/  BSYNC B0 ;  /* 0x0000000000007941 */ /* 0x000fea0003800000 */
.L_x_2202:
[----:B--2---:R-:W2:Y:S04]  /*2a250*/  LDL.LU R5, [R1+0x8] ;  /* 0x0000080001057983 */ /* 0x004ea80000300800 */
        /* <DEDUP_REMOVED lines=8> */
.L_x_2115:
[----:B------:R-:W-:Y:S05]  /*2a2e0*/  BSYNC B7 ;  /* 0x0000000000077941 */ /* 0x000fea0003800000 */
.L_x_2113:
[----:B01----:R-:W3:Y:S02]  /*2a2f0*/  LDL R7, [R1+0x4] ;  /* 0x0000040001077983 */ /* 0x003ee40000100800 */
[----:B---3--:R-:W-:-:S13]  /*2a300*/  LOP3.LUT P0, RZ, R7, 0x10, RZ, 0xc0, !PT ;  /* 0x0000001007ff7812 */ /* 0x008fda000780c0ff */
[----:B------:R-:W-:Y:S05]  /*2a310*/  @!P0 BRA `(.L_x_2213) ;  /* 0x0000000000288947 */ /* 0x000fea0003800000 */
[----:B------:R-:W-:Y:S05]  /*2a320*/  WARPSYNC.ALL ;  /* 0x0000000000007948 */ /* 0x000fea0003800000 */
[----:B------:R-:W0:Y:S08]  /*2a330*/  S2UR UR5, SR_CgaCtaId ;  /* 0x00000000000579c3 */ /* 0x000e300000008800 */
[----:B------:R-:W-:Y:S06]  /*2a340*/  BAR.SYNC.DEFER_BLOCKING 0x5, 0x180 ;  /* 0x0146000000007b1d */ /* 0x000fec0000010000 */
[----:B------:R-:W-:-:S02]  /*2a350*/  UMOV UR4, 0x400 ;  /* 0x0000040000047882 */ /* 0x000fc40000000000 */
[----:B0-----:R-:W-:-:S06]  /*2a360*/  ULEA UR4, UR5, UR4, 0x18 ;  /* 0x0000000405047291 */ /* 0x001fcc000f8ec03f */
[----:B--2---:R-:W-:-:S05]  /*2a370*/  IMAD.U32 R0, RZ, RZ, UR4 ;  /* 0x00000004ff007e24 */ /* 0x004fca000f8e00ff */
[----:B------:R0:W1:Y:S04]  /*2a380*/  LDS.128 R16, [R0+0x308d0] ;  /* 0x0308d00000107984 */ /* 0x0000680000000c00 */
[----:B------:R0:W-:Y:S01]  /*2a390*/  STL [R1], R0 ;  /* 0x0000000001007387 */ /* 0x0001e20000100800 */
[----:B------:R-:W-:Y:S06]  /*2a3a0*/  BAR.ARV 0x4, 0x180 ;  /* 0x0106000000007b1d */ /* 0x000fec0000002000 */
[----:B------:R-:W-:Y:S05]  /*2a3b0*/  BRA `(.L_x_2214) ;  /* 0x0000000800d87947 */ /* 0x000fea0003800000 */
.L_x_2213:
[----:B------:R-:W3:Y:S01]  /*2a3c0*/  LDL R6, [R1+0x2c] ;  /* 0x00002c0001067983 */ /* 0x000ee20000100800 */
[----:B------:R-:W-:Y:S01]  /*2a3d0*/  UMOV UR4, 0xffffffff ;  /* 0xffffffff00047882 */ /* 0x000fe20000000000 */
[----:B---3--:R-:W-:Y:S02]  /*2a3e0*/  ISETP.NE.AND P5, PT, R6, 0x1f, PT ;  /* 0x0000001f0600780c */ /* 0x008fe40003fa5270 */
[----:B------:R-:W-:Y:S11]  /*2a3f0*/  BRA.DIV UR4, `(.L_x_2215) ;  /* 0x00000036042c7947 */ /* 0x000ff6000b800000 */
[----:B--2---:R-:W-:Y:S01]  /*2a400*/  IMAD.IADD R0, R19, 0x1, R6 ;  /* 0x0000000113007824 */ /* 0x004fe200078e0206 */
[----:B------:R-:W-:Y:S01]  /*2a410*/  ULDC UR4, c[0x0][0xc3c] ;  /* 0x00030f0000047ab9 */ /* 0x000fe20000000800 */
[----:B------:R-:W-:-:S03]  /*2a420*/  LOP3.LUT P4, RZ, R7, 0x1, RZ, 0xc0, !PT ;  /* 0x0000000107ff7812 */ /* 0x000fc6000788c0ff */
[----:B------:R-:W-:-:S13]  /*2a430*/  ISETP.GE.OR P0, PT, R0, UR4, !P5 ;  /* 0x0000000400007c0c */ /* 0x000fda000ef06670 */
[----:B------:R-:W0:Y:S02]  /*2a440*/  @!P0 LDC.64 R2, c[0x0][0xc80] ;  /* 0x00032000ff028b82 */ /* 0x000e240000000a00 */
        /* <DEDUP_REMOVED lines=26> */
.L_x_2342:
[----:B------:R-:W-:Y:S02]  /*2a5f0*/  ULDC UR4, c[0x0][0xc38] ;  /* 0x00030e0000047ab9 */ /* 0x000fe40000000800 */
[----:B------:R-:W-:-:S04]  /*2a600*/  IMAD.U32 R4, RZ, RZ, UR4 ;  /* 0x00000004ff047e24 */ /* 0x000fc8000f8e00ff */
[----:B-1----:R-:W-:-:S04]  /*2a610*/  IMAD R16, R16, R4, RZ ;  /* 0x0000000410107224 */ /* 0x002fc800078e02ff */
[----:B------:R-:W-:-:S05]  /*2a620*/  IMAD.IADD R5, R5, 0x1, R16 ;  /* 0x0000000105057824 */ /* 0x000fca00078e0210 */
[----:B------:R-:W-:-:S13]  /*2a630*/  ISETP.GT.AND P4, PT, R5, R0, PT ;  /* 0x000000000500720c */ /* 0x000fda0003f84270 */
[----:B------:R-:W-:Y:S05]  /*2a640*/  @P4 BRA `(.L_x_2216) ;  /* 0x0000000000a04947 */ /* 0x000fea0003800000 */
.L_x_2221:
[----:B------:R-:W1:Y:S01]  /*2a650*/  LDC R2, c[0x0][0xc3c] ;  /* 0x00030f00ff027b82 */ /* 0x000e620000000800 */
[----:B------:R-:W-:-:S05]  /*2a660*/  VIADD R19, R19, 0x1f ;  /* 0x0000001f13137836 */ /* 0x000fca0000000000 */
[----:B-1----:R-:W-:-:S13]  /*2a670*/  ISETP.GE.AND P4, PT, R19, R2, PT ;  /* 0x000000021300720c */ /* 0x002fda0003f86270 */
[----:B------:R-:W-:Y:S05]  /*2a680*/  @P4 BRA `(.L_x_2217) ;  /* 0x0000000400dc4947 */ /* 0x000fea0003800000 */
[----:B0-----:R-:W2:Y:S01]  /*2a690*/  LDL R3, [R1+0x2c] ;  /* 0x00002c0001037983 */ /* 0x001ea20000100800 */
[----:B------:R-:W-:Y:S01]  /*2a6a0*/  BSSY B0, `(.L_x_2218) ;  /* 0x0000008000007945 */ /* 0x000fe20003800000 */
[----:B--2---:R-:W-:-:S05]  /*2a6b0*/  IMAD.IADD R4, R19, 0x1, R3 ;  /* 0x0000000113047824 */ /* 0x004fca00078e0203 */
[----:B------:R-:W-:Y:S01]  /*2a6c0*/  ISETP.GE.OR P4, PT, R4, R2, !P5 ;  /* 0x000000020400720c */ /* 0x000fe20006f86670 */
[----:B------:R-:W-:-:S12]  /*2a6d0*/  IMAD.MOV.U32 R2, RZ, RZ, RZ ;  /* 0x000000ffff027224 */ /* 0x000fd800078e00ff */
[----:B------:R-:W-:Y:S05]  /*2a6e0*/  @P4 BRA `(.L_x_2219) ;  /* 0x00000000000c4947 */ /* 0x000fea0003800000 */
[----:B------:R-:W0:Y:S02]  /*2a6f0*/  LDC.64 R2, c[0x0][0xc80] ;  /* 0x00032000ff027b82 */ /* 0x000e240000000a00 */
[----:B0-----:R-:W-:-:S06]  /*2a700*/  IMAD.WIDE R2, R4, 0x4, R2 ;  /* 0x0000000404027825 */ /* 0x001fcc00078e0202 */
[----:B------:R0:W5:Y:S02]  /*2a710*/  LDG.E R2, desc[UR60][R2.64] ;  /* 0x0000003c02027981 */ /* 0x000164000c1e1900 */
.L_x_2219:
[----:B------:R-:W-:Y:S05]  /*2a720*/  BSYNC B0 ;  /* 0x0000000000007941 */ /* 0x000fea0003800000 */
.L_x_2218:
[----:B------:R-:W-:-:S03]  /*2a730*/  UMOV UR4, 0xffffffff ;  /* 0xffffffff00047882 */ /* 0x000fc60000000000 */
[----:B------:R-:W-:Y:S05]  /*2a740*/  BRA.DIV UR4, `(.L_x_2220) ;  /* 0x0000003604947947 */ /* 0x000fea000b800000 */
[----:B------:R-:W2:Y:S04]  /*2a750*/  LDL R4, [R1+0x4] ;  /* 0x0000040001047983 */ /* 0x000ea80000100800 */
[----:B0----5:R-:W0:Y:S01]  /*2a760*/  SHFL.UP PT, R3, R2, 0x1, RZ ;  /* 0x0420000002037989 */ /* 0x021e2200000e00ff */
[----:B--2---:R-:W-:-:S04]  /*2a770*/  LOP3.LUT P4, RZ, R4, 0x1, RZ, 0xc0, !PT ;  /* 0x0000000104ff7812 */ /* 0x004fc8000788c0ff */
        /* <DEDUP_REMOVED lines=15> */
.L_x_2350:
[----:B------:R-:W-:Y:S02]  /*2a870*/  ULDC UR4, c[0x0][0xc38] ;  /* 0x00030e0000047ab9 */ /* 0x000fe40000000800 */
[----:B------:R-:W-:-:S04]  /*2a880*/  IMAD.U32 R4, RZ, RZ, UR4 ;  /* 0x00000004ff047e24 */ /* 0x000fc8000f8e00ff */
[----:B-1----:R-:W-:-:S04]  /*2a890*/  IMAD R16, R16, R4, RZ ;  /* 0x0000000410107224 */ /* 0x002fc800078e02ff */
[----:B------:R-:W-:-:S05]  /*2a8a0*/  IMAD.IADD R5, R16, 0x1, R5 ;  /* 0x0000000110057824 */ /* 0x000fca00078e0205 */
[----:B------:R-:W-:-:S13]  /*2a8b0*/  ISETP.GT.AND P4, PT, R5, R0, PT ;  /* 0x000000000500720c */ /* 0x000fda0003f84270 */
[----:B------:R-:W-:Y:S05]  /*2a8c0*/  @!P4 BRA `(.L_x_2221) ;  /* 0xfffffffc0060c947 */ /* 0x000fea000383ffff */
.L_x_2216:
        /* <DEDUP_REMOVED lines=8> */
.L_x_2354:
[----:B------:R-:W-:Y:S01]  /*2a950*/  ISETP.NE.AND P0, PT, R5, RZ, PT ;  /* 0x000000ff0500720c */ /* 0x000fe20003f05270 */
[----:B------:R-:W-:-:S12]  /*2a960*/  IMAD.MOV.U32 R7, RZ, RZ, RZ ;  /* 0x000000ffff077224 */ /* 0x000fd800078e00ff */
[----:B------:R-:W-:Y:S05]  /*2a970*/  @!P0 BRA `(.L_x_2223) ;  /* 0x0000000000148947 */ /* 0x000fea0003800000 */
[----:B------:R-:W-:Y:S01]  /*2a980*/  UMOV UR4, 0xffffffff ;  /* 0xffffffff00047882 */ /* 0x000fe20000000000 */
[----:B------:R-:W-:Y:S02]  /*2a990*/  VIADD R12, R6, 0xffffffff ;  /* 0xffffffff060c7836 */ /* 0x000fe40000000000 */
[----:B------:R-:W-:Y:S05]  /*2a9a0*/  BRA.DIV UR4, `(.L_x_2224) ;  /* 0x0000003a04247947 */ /* 0x000fea000b800000 */
[----:B0-----:R0:W3:Y:S02]  /*2a9b0*/  SHFL.IDX PT, R3, R3, R12, 0x1f ;  /* 0x00001f0c03037589 */ /* 0x0010e400000e0000 */
.L_x_2357:
[----:B---3--:R-:W-:-:S07]  /*2a9c0*/  IMAD.MOV.U32 R7, RZ, RZ, R3 ;  /* 0x000000ffff077224 */ /* 0x008fce00078e0003 */
.L_x_2223:
[----:B01----:R-:W0:Y:S01]  /*2a9d0*/  LDC.64 R2, c[0x0][0xc90] ;  /* 0x00032400ff027b82 */ /* 0x003e220000000a00 */
[----:B------:R-:W-:-:S04]  /*2a9e0*/  IMAD.IADD R19, R6, 0x1, R19 ;  /* 0x0000000106137824 */ /* 0x000fc800078e0213 */
[----:B0-----:R-:W-:-:S05]  /*2a9f0*/  IMAD.WIDE R2, R19, 0x4, R2 ;  /* 0x0000000413027825 */ /* 0x001fca00078e0202 */
[----:B------:R-:W2:Y:S01]  /*2aa00*/  LDG.E R6, desc[UR60][R2.64] ;  /* 0x0000003c02067981 */ /* 0x000ea2000c1e1900 */
[----:B------:R-:W-:-:S04]  /*2aa10*/  IMAD R16, R7, R4, R16 ;  /* 0x0000000407107224 */ /* 0x000fc800078e0210 */
[----:B------:R-:W-:Y:S02]  /*2aa20*/  IMAD.IADD R0, R0, 0x1, -R16 ;  /* 0x0000000100007824 */ /* 0x000fe400078e0a10 */
[----:B--2---:R-:W-:-:S05]  /*2aa30*/  IMAD R5, R17, R6, RZ ;  /* 0x0000000611057224 */ /* 0x004fca00078e02ff */
[----:B-----5:R-:W-:-:S04]  /*2aa40*/  IABS R8, R5 ;  /* 0x0000000500087213 */ /* 0x020fc80000000000 */
        /* <DEDUP_REMOVED lines=59> */
.L_x_2217:
[----:B------:R-:W-:Y:S01]  /*2ae00*/  UMOV UR4, URZ ;  /* 0x0000003f00047c82 */ /* 0x000fe20008000000 */
[----:B------:R-:W-:Y:S01]  /*2ae10*/  UMOV UR5, URZ ;  /* 0x0000003f00057c82 */ /* 0x000fe20008000000 */
[----:B------:R-:W-:Y:S01]  /*2ae20*/  ULDC UR6, c[0x0][0xc3c] ;  /* 0x00030f0000067ab9 */ /* 0x000fe20000000800 */
[----:B------:R-:W-:Y:S02]  /*2ae30*/  IMAD.MOV.U32 R16, RZ, RZ, R0 ;  /* 0x000000ffff107224 */ /* 0x000fe400078e0000 */
[----:B------:R-:W-:Y:S02]  /*2ae40*/  IMAD.U32 R17, RZ, RZ, UR4 ;  /* 0x00000004ff117e24 */ /* 0x000fe4000f8e00ff */
[----:B------:R-:W-:Y:S02]  /*2ae50*/  IMAD.U32 R18, RZ, RZ, UR5 ;  /* 0x00000005ff127e24 */ /* 0x000fe4000f8e00ff */
[----:B------:R-:W-:-:S07]  /*2ae60*/  IMAD.U32 R19, RZ, RZ, UR6 ;  /* 0x00000006ff137e24 */ /* 0x000fce000f8e00ff */
.L_x_2225:
[----:B------:R-:W2:Y:S04]  /*2ae70*/  LDL R0, [R1+0x2c] ;  /* 0x00002c0001007983 */ /* 0x000ea80000100800 */
[----:B0-----:R3:W4:Y:S01]  /*2ae80*/  LDL R3, [R1] ;  /* 0x0000000001037983 */ /* 0x0017220000100800 */
[----:B------:R-:W-:Y:S05]  /*2ae90*/  WARPSYNC.ALL ;  /* 0x0000000000007948 */ /* 0x000fea0003800000 */
[----:B------:R-:W-:Y:S01]  /*2aea0*/  BAR.SYNC.DEFER_BLOCKING 0x4, 0x180 ;  /* 0x0106000000007b1d */ /* 0x000fe20000010000 */
[----:B--2---:R-:W-:-:S13]  /*2aeb0*/  ISETP.NE.AND P0, PT, R0, RZ, PT ;  /* 0x000000ff0000720c */ /* 0x004fda0003f05270 */
[----:B------:R-:W4:Y:S01]  /*2aec0*/  @!P0 S2R R0, SR_CgaCtaId ;  /* 0x0000000000008919 */ /* 0x000f220000008800 */
[----:B------:R-:W-:-:S04]  /*2aed0*/  @!P0 MOV R2, 0x400 ;  /* 0x0000040000028802 */ /* 0x000fc80000000f00 */
[----:B----4-:R-:W-:-:S05]  /*2aee0*/  @!P0 LEA R3, R0, R2, 0x18 ;  /* 0x0000000200038211 */ /* 0x010fca00078ec0ff */
[----:B------:R3:W-:Y:S04]  /*2aef0*/  @!P0 STS.128 [R3+0x308d0], R16 ;  /* 0x0308d01003008388 */ /* 0x0007e80000000c00 */
[----:B------:R3:W-:Y:S01]  /*2af00*/  @!P0 STL [R1], R3 ;  /* 0x0000000301008387 */ /* 0x0007e20000100800 */
[----:B------:R-:W-:Y:S06]  /*2af10*/  BAR.ARV 0x5, 0x180 ;  /* 0x0146000000007b1d */ /* 0x000fec0000002000 */
.L_x_2214:
[----:B------:R-:W-:Y:S02]  /*2af20*/  ULDC UR4, c[0x0][0xc3c] ;  /* 0x00030f0000047ab9 */ /* 0x000fe40000000800 */
[----:B-1----:R-:W-:-:S13]  /*2af30*/  ISETP.GE.AND P0, PT, R19, UR4, PT ;  /* 0x0000000413007c0c */ /* 0x002fda000bf06270 */
[----:B------:R-:W-:Y:S05]  /*2af40*/  @!P0 BRA `(.L_x_2226) ;  /* 0xffffff7c007c8947 */ /* 0x000fea000383ffff */
[----:B------:R-:W-:Y:S05]  /*2af50*/  BSYNC B8 ;  /* 0x0000000000087941 */ /* 0x000fea0003800000 */
.L_x_2049:
[----:B0-----:R-:W2:Y:S01]  /*2af60*/  LDL.LU R0, [R1+0x54] ;  /* 0x0000540001007983 */ /* 0x001ea20000300800 */
[----:B------:R-:W-:Y:S01]  /*2af70*/  BSSY B0, `(.L_x_2227) ;  /* 0x000000b000007945 */ /* 0x000fe20003800000 */
[----:B------:R-:W0:Y:S01]  /*2af80*/  S2R R5, SR_CgaCtaId ;  /* 0x0000000000057919 */ /* 0x000e220000008800 */
[----:B--2---:R-:W-:-:S05]  /*2af90*/  VIADD R0, R0, 0x1 ;  /* 0x0000000100007836 */ /* 0x004fca0000000000 */
[----:B------:R-:W-:-:S04]  /*2afa0*/  LEA.HI R2, R0, R0, RZ, 0x1 ;  /* 0x0000000000027211 */ /* 0x000fc800078f08ff */
[----:B---3--:R-:W-:-:S05]  /*2afb0*/  LOP3.LUT R3, R2, 0xfffffffe, RZ, 0xc0, !PT ;  /* 0xfffffffe02037812 */ /* 0x008fca00078ec0ff */
[----:B------:R-:W-:Y:S01]  /*2afc0*/  IMAD.IADD R3, R0, 0x1, -R3 ;  /* 0x0000000100037824 */ /* 0x000fe200078e0a03 */
[----:B------:R-:W-:-:S04]  /*2afd0*/  MOV R0, 0x400 ;  /* 0x0000040000007802 */ /* 0x000fc80000000f00 */
[----:B0-----:R-:W-:Y:S02]  /*2afe0*/  LEA R0, R5, R0, 0x18 ;  /* 0x0000000005007211 */ /* 0x001fe400078ec0ff */
[----:B------:R-:W-:-:S04]  /*2aff0*/  SHF.L.U32 R3, R3, 0x1f, RZ ;  /* 0x0000001f03037819 */ /* 0x000fc800000006ff */
[----:B------:R-:W0:Y:S02]  /*2b000*/  SYNCS.PHASECHK.TRANS64.TRYWAIT P0, [R0+URZ+0x30820], R3 ;  /* 0x03082003000075a7 */ /* 0x000e24000800017f */
[----:B0-----:R-:W-:Y:S05]  /*2b010*/  @!P0 BRA `(.L_x_2228) ;  /* 0x0000003000b08947 */ /* 0x001fea0003800000 */
.L_x_2358:
[----:B------:R-:W-:Y:S05]  /*2b020*/  BSYNC B0 ;  /* 0x0000000000007941 */ /* 0x000fea0003800000 */
.L_x_2227:
[----:B------:R-:W-:-:S03]  /*2b030*/  UMOV UR4, 0xffffffff ;  /* 0xffffffff00047882 */ /* 0x000fc60000000000 */
[----:B------:R-:W-:Y:S05]  /*2b040*/  BRA.DIV UR4, `(.L_x_2229) ;  /* 0x0000003204b87947 */ /* 0x000fea000b800000 */
[----:B------:R-:W1:Y:S02]  /*2b050*/  S2R R2, SR_TID.X ;  /* 0x0000000000027919 */ /* 0x000e640000002100 */
[----:B-1----:R-:W-:-:S04]  /*2b060*/  SHF.R.U32.HI R2, RZ, 0x5, R2 ;  /* 0x00000005ff027819 */ /* 0x002fc80000011602 */
[----:B------:R-:W-:-:S05]  /*2b070*/  LOP3.LUT R2, R2, 0x3, RZ, 0xc0, !PT ;  /* 0x0000000302027812 */ /* 0x000fca00078ec0ff */
[----:B------:R1:W2:Y:S02]  /*2b080*/  SHFL.IDX PT, R14, R2, RZ, 0x1f ;  /* 0x00001fff020e7589 */ /* 0x0002a400000e0000 */
.L_x_2361:
[----:B--2---:R-:W-:-:S13]  /*2b090*/  ISETP.NE.AND P0, PT, R14, RZ, PT ;  /* 0x000000ff0e00720c */ /* 0x004fda0003f05270 */
[----:B------:R-:W-:Y:S05]  /*2b0a0*/  @P0 BRA `(.L_x_1750) ;  /* 0x0000000000940947 */ /* 0x000fea0003800000 */
[----:B------:R-:W-:-:S03]  /*2b0b0*/  UMOV UR4, 0xffffffff ;  /* 0xffffffff00047882 */ /* 0x000fc60000000000 */
[----:B------:R-:W-:Y:S05]  /*2b0c0*/  BRA.DIV UR4, `(.L_x_2230) ;  /* 0x0000003204cc7947 */ /* 0x000fea000b800000 */
[----:B------:R-:W-:-:S13]  /*2b0d0*/  ELECT P6, URZ, PT ;  /* 0x00000000003f782f */ /* 0x000fda00038c0000 */
.L_x_2364:
[----:B------:R-:W-:Y:S05]  /*2b0e0*/  @!P6 BRA `(.L_x_1750) ;  /* 0x000000000084e947 */ /* 0x000fea0003800000 */
[----:B-1----:R-:W2:Y:S02]  /*2b0f0*/  LDL.LU R2, [R1+0x50] ;  /* 0x0000500001027983 */ /* 0x002ea40000300800 */
[----:B--2---:R-:W-:-:S04]  /*2b100*/  LOP3.LUT R2, R2, 0x2, RZ, 0xfc, !PT ;  /* 0x0000000202027812 */ /* 0x004fc800078efcff */
[----:B------:R-:W-:-:S13]  /*2b110*/  ISETP.NE.AND P2, PT, R2, 0x3, PT ;  /* 0x000000030200780c */ /* 0x000fda0003f45270 */
[----:B------:R-:W-:Y:S05]  /*2b120*/  @!P2 BRA `(.L_x_2231) ;  /* 0x000000000004a947 */ /* 0x000fea0003800000 */
[----:B------:R-:W-:Y:S01]  /*2b130*/  BPT.TRAP 0x1 ;  /* 0x000000040000795c */ /* 0x000fe20000300000 */
.L_x_2231:
        /* <DEDUP_REMOVED lines=14> */
.L_x_2365:
[----:B------:R-:W1:Y:S02]  /*2b220*/  SYNCS.PHASECHK.TRANS64.TRYWAIT P0, [R7+URZ], R2 ;  /* 0x00000002070075a7 */ /* 0x000e64000800017f */
[----:B-1----:R-:W-:Y:S05]  /*2b230*/  @!P0 BRA `(.L_x_2233) ;  /* 0x0000003000a48947 */ /* 0x002fea0003800000 */
.L_x_2366:
[----:B------:R-:W-:Y:S05]  /*2b240*/  @!P2 BRA `(.L_x_2234) ;  /* 0x000000000004a947 */ /* 0x000fea0003800000 */
[----:B------:R-:W-:Y:S01]  /*2b250*/  BPT.TRAP 0x1 ;  /* 0x000000040000795c */ /* 0x000fe20000300000 */
.L_x_2234:
[----:B------:R-:W2:Y:S01]  /*2b260*/  LDL.LU R4, [R1+0x8] ;  /* 0x0000080001047983 */ /* 0x000ea20000300800 */
[----:B------:R-:W-:-:S04]  /*2b270*/  VIADD R0, R0, 0x30860 ;  /* 0x0003086000007836 */ /* 0x000fc80000000000 */
[----:B--2---:R-:W-:-:S04]  /*2b280*/  IMAD R4, R4, 0x8, R0 ;  /* 0x0000000804047824 */ /* 0x004fc800078e0200 */
[----:B------:R-:W2:Y:S02]  /*2b290*/  SYNCS.PHASECHK.TRANS64.TRYWAIT P0, [R4+URZ], R5 ;  /* 0x00000005040075a7 */ /* 0x000ea4000800017f */
[----:B--2---:R-:W-:Y:S05]  /*2b2a0*/  @!P0 BRA `(.L_x_2235) ;  /* 0x00000030009c8947 */ /* 0x004fea0003800000 */
.L_x_2367:
[----:B------:R-:W-:-:S07]  /*2b2b0*/  IMAD R3, R3, 0x8, R0 ;  /* 0x0000000803037824 */ /* 0x000fce00078e0200 */
.L_x_2236:
[----:B---3--:R3:W4:Y:S02]  /*2b2c0*/  SYNCS.PHASECHK.TRANS64.TRYWAIT P0, [R3+URZ], R2 ;  /* 0x00000002030075a7 */ /* 0x008724000800017f */
[----:B----4-:R-:W-:Y:S05]  /*2b2d0*/  @!P0 NANOSLEEP.SYNCS 0x989680 ;  /* 0x009896800000895d */ /* 0x010fea0003900000 */
[----:B------:R-:W4:Y:S02]  /*2b2e0*/  @!P0 SYNCS.PHASECHK.TRANS64 P0, [R3+URZ], R2 ;  /* 0x00000002030085a7 */ /* 0x000f24000800007f */
[----:B----4-:R-:W-:Y:S05]  /*2b2f0*/  @!P0 BRA `(.L_x_2236) ;  /* 0xfffffffc00f08947 */ /* 0x010fea000383ffff */
.L_x_1750:
[----:B------:R-:W-:Y:S05]  /*2b300*/  BSYNC B9 ;  /* 0x0000000000097941 */ /* 0x000fea0003800000 */
.L_x_1747:
[----:B------:R-:W-:Y:S05]  /*2b310*/  EXIT ;  /* 0x000000000000794d */ /* 0x000fea0003800000 */
.L_x_1776:
[----:B0-----:R0:W1:Y:S02]  /*2b320*/  SYNCS.PHASECHK.TRANS64.TRYWAIT P5, [R99+URZ+0x30890], R107 ;  /* 0x0308906b630075a7 */ /* 0x00106400080a017f */
[----:B-1----:R-:W-:Y:S05]  /*2b330*/  @!P5 NANOSLEEP.SYNCS 0x989680 ;  /* 0x009896800000d95d */ /* 0x002fea0003900000 */
[----:B------:R-:W1:Y:S02]  /*2b340*/  @!P5 SYNCS.PHASECHK.TRANS64 P5, [R99+URZ+0x30890], R107 ;  /* 0x0308906b6300d5a7 */ /* 0x000e6400080a007f */
[----:B-1----:R-:W-:Y:S05]  /*2b350*/  @!P5 BRA `(.L_x_1776) ;  /* 0xfffffffc00f0d947 */ /* 0x002fea000383ffff */
[----:B------:R-:W-:Y:S05]  /*2b360*/  BRA `(.L_x_2237) ;  /* 0xfffffd8400247947 */ /* 0x000fea000383ffff */
.L_x_1814:
[----:B0-----:R0:W1:Y:S02]  /*2b370*/  SYNCS.PHASECHK.TRANS64.TRYWAIT P5, [R99+URZ+0x30890], R107 ;  /* 0x0308906b630075a7 */ /* 0x00106400080a017f */
[----:B-1----:R-:W-:Y:S05]  /*2b380*/  @!P5 NANOSLEEP.SYNCS 0x989680 ;  /* 0x009896800000d95d */ /* 0x002fea0003900000 */
[----:B------:R-:W1:Y:S02]  /*2b390*/  @!P5 SYNCS.PHASECHK.TRANS64 P5, [R99+URZ+0x30890], R107 ;  /* 0x0308906b6300d5a7 */ /* 0x000e6400080a007f */
[----:B-1----:R-:W-:Y:S05]  /*2b3a0*/  @!P5 BRA `(.L_x_1814) ;  /* 0xfffffffc00f0d947 */ /* 0x002fea000383ffff */
[----:B------:R-:W-:Y:S05]  /*2b3b0*/  BRA `(.L_x_2238) ;  /* 0xfffffda800687947 */ /* 0x000fea000383ffff */
.L_x_1831:
[----:B0-----:R0:W1:Y:S02]  /*2b3c0*/  SYNCS.PHASECHK.TRANS64.TRYWAIT P0, [R99+URZ+0x30890], R107 ;  /* 0x0308906b630075a7 */ /* 0x001064000800017f */
[----:B-1----:R-:W-:Y:S05]  /*2b3d0*/  @!P0 NANOSLEEP.SYNCS 0x989680 ;  /* 0x009896800000895d */ /* 0x002fea0003900000 */
[----:B------:R-:W1:Y:S02]  /*2b3e0*/  @!P0 SYNCS.PHASECHK.TRANS64 P0, [R99+URZ+0x30890], R107 ;  /* 0x0308906b630085a7 */ /* 0x000e64000800007f */
[----:B-1----:R-:W-:Y:S05]  /*2b3f0*/  @!P0 BRA `(.L_x_1831) ;  /* 0xfffffffc00f08947 */ /* 0x002fea000383ffff */
[----:B------:R-:W-:Y:S05]  /*2b400*/  BRA `(.L_x_2239) ;  /* 0xfffffdcc004c7947 */ /* 0x000fea000383ffff */
.L_x_1837:
[----:B--2---:R2:W3:Y:S02]  /*2b410*/  SYNCS.PHASECHK.TRANS64.TRYWAIT P1, [R99+URZ+0x308b0], R107 ;  /* 0x0308b06b630075a7 */ /* 0x0044e4000802017f */
[----:B---3--:R-:W-:Y:S05]  /*2b420*/  @!P1 NANOSLEEP.SYNCS 0x989680 ;  /* 0x009896800000995d */ /* 0x008fea0003900000 */
[----:B------:R-:W3:Y:S02]  /*2b430*/  @!P1 SYNCS.PHASECHK.TRANS64 P1, [R99+URZ+0x308b0], R107 ;  /* 0x0308b06b630095a7 */ /* 0x000ee4000802007f */
[----:B---3--:R-:W-:Y:S05]  /*2b440*/  @!P1 BRA `(.L_x_1837) ;  /* 0xfffffffc00f09947 */ /* 0x008fea000383ffff */
[----:B------:R-:W-:Y:S05]  /*2b450*/  BRA `(.L_x_2240) ;  /* 0xfffffdd0001c7947 */ /* 0x000fea000383ffff */
.L_x_1865:
        /* <DEDUP_REMOVED lines=8> */
.L_x_2242:
[----:B------:R-:W-:Y:S05]  /*2b4e0*/  BSYNC B1 ;  /* 0x0000000000017941 */ /* 0x000fea0003800000 */
.L_x_2241:
        /* <DEDUP_REMOVED lines=8> */
.L_x_2243:
[----:B------:R-:W-:Y:S02]  /*2b570*/  IMAD.MOV.U32 R13, RZ, RZ, R7 ;  /* 0x000000ffff0d7224 */ /* 0x000fe400078e0007 */
[----:B------:R-:W-:-:S07]  /*2b580*/  IMAD.MOV.U32 R4, RZ, RZ, R14 ;  /* 0x000000ffff047224 */ /* 0x000fce00078e000e */
[----:B------:R-:W-:Y:S05]  /*2b590*/  WARPSYNC.COLLECTIVE R15, `(.L_x_2244) ;  /* 0x000000000f087348 */ /* 0x000fea0003c00000 */
[----:B------:R0:W1:Y:S02]  /*2b5a0*/  SHFL.IDX P6, R14, R13, R12, R11 ;  /* 0x0000000c0d0e7389 */ /* 0x00006400000c000b */
[----:B01----:R-:W-:Y:S01]  /*2b5b0*/  ENDCOLLECTIVE ;  /* 0x000000000000791b */ /* 0x003fe20003800000 */
.L_x_2244:
[----:B------:R-:W-:Y:S02]  /*2b5c0*/  IMAD.MOV.U32 R13, RZ, RZ, R0 ;  /* 0x000000ffff0d7224 */ /* 0x000fe400078e0000 */
[----:B------:R-:W-:-:S07]  /*2b5d0*/  IMAD.MOV.U32 R9, RZ, RZ, R14 ;  /* 0x000000ffff097224 */ /* 0x000fce00078e000e */
[----:B------:R-:W-:Y:S05]  /*2b5e0*/  WARPSYNC.COLLECTIVE R15, `(.L_x_2245) ;  /* 0x000000000f087348 */ /* 0x000fea0003c00000 */
[----:B------:R0:W1:Y:S02]  /*2b5f0*/  SHFL.IDX P6, R14, R13, R12, R11 ;  /* 0x0000000c0d0e7389 */ /* 0x00006400000c000b */
[----:B01----:R-:W-:Y:S01]  /*2b600*/  ENDCOLLECTIVE ;  /* 0x000000000000791b */ /* 0x003fe20003800000 */
.L_x_2245:
[----:B------:R-:W-:Y:S05]  /*2b610*/  BRA `(.L_x_2246) ;  /* 0xfffffde400047947 */ /* 0x000fea000383ffff */
.L_x_1868:
[----:B------:R-:W-:Y:S01]  /*2b620*/  BSSY B1, `(.L_x_2247) ;  /* 0x0000008000017945 */ /* 0x000fe20003800000 */
[----:B------:R-:W-:Y:S02]  /*2b630*/  IMAD.MOV.U32 R13, RZ, RZ, R6 ;  /* 0x000000ffff0d7224 */ /* 0x000fe400078e0006 */
[----:B------:R-:W-:Y:S02]  /*2b640*/  IMAD.MOV.U32 R12, RZ, RZ, 0x1 ;  /* 0x00000001ff0c7424 */ /* 0x000fe400078e00ff */
[----:B------:R-:W-:Y:S02]  /*2b650*/  IMAD.MOV.U32 R11, RZ, RZ, 0x181f ;  /* 0x0000181fff0b7424 */ /* 0x000fe400078e00ff */
[----:B------:R-:W-:-:S07]  /*2b660*/  IMAD.MOV.U32 R15, RZ, RZ, -0x1 ;  /* 0xffffffffff0f7424 */ /* 0x000fce00078e00ff */
[----:B0---4-:R-:W-:Y:S05]  /*2b670*/  WARPSYNC.COLLECTIVE R15, `(.L_x_2248) ;  /* 0x000000000f087348 */ /* 0x011fea0003c00000 */
[----:B----4-:R1:W2:Y:S02]  /*2b680*/  SHFL.IDX P6, R14, R13, R12, R11 ;  /* 0x0000000c0d0e7389 */ /* 0x0102a400000c000b */
[----:B012---:R-:W-:Y:S01]  /*2b690*/  ENDCOLLECTIVE ;  /* 0x000000000000791b */ /* 0x007fe20003800000 */
.L_x_2248:
[----:B------:R-:W-:Y:S05]  /*2b6a0*/  BSYNC B1 ;  /* 0x0000000000017941 */ /* 0x000fea0003800000 */
.L_x_2247:
[----:B------:R-:W-:Y:S02]  /*2b6b0*/  IMAD.MOV.U32 R13, RZ, RZ, R3 ;  /* 0x000000ffff0d7224 */ /* 0x000fe400078e0003 */
[----:B------:R-:W-:Y:S02]  /*2b6c0*/  IMAD.MOV.U32 R12, RZ, RZ, 0x1 ;  /* 0x00000001ff0c7424 */ /* 0x000fe400078e00ff */
[----:B------:R-:W-:Y:S02]  /*2b6d0*/  IMAD.MOV.U32 R11, RZ, RZ, 0x181f ;  /* 0x0000181fff0b7424 */ /* 0x000fe400078e00ff */
[----:B------:R-:W-:Y:S02]  /*2b6e0*/  IMAD.MOV.U32 R15, RZ, RZ, -0x1 ;  /* 0xffffffffff0f7424 */ /* 0x000fe400078e00ff */
[----:B------:R-:W-:-:S07]  /*2b6f0*/  IMAD.MOV.U32 R5, RZ, RZ, R14 ;  /* 0x000000ffff057224 */ /* 0x000fce00078e000e */
[----:B------:R-:W-:Y:S05]  /*2b700*/  WARPSYNC.COLLECTIVE R15, `(.L_x_2249) ;  /* 0x000000000f087348 */ /* 0x000fea0003c00000 */
[----:B------:R0:W1:Y:S02]  /*2b710*/  SHFL.IDX P6, R14, R13, R12, R11 ;  /* 0x0000000c0d0e7389 */ /* 0x00006400000c000b */
[----:B01----:R-:W-:Y:S01]  /*2b720*/  ENDCOLLECTIVE ;  /* 0x000000000000791b */ /* 0x003fe20003800000 */
.L_x_2249:
[----:B------:R-:W-:Y:S02]  /*2b730*/  IMAD.MOV.U32 R13, RZ, RZ, R7 ;  /* 0x000000ffff0d7224 */ /* 0x000fe400078e0007 */
[----:B------:R-:W-:-:S07]  /*2b740*/  IMAD.MOV.U32 R4, RZ, RZ, R14 ;  /* 0x000000ffff047224 */ /* 0x000fce00078e000e */
[----:B------:R-:W-:Y:S05]  /*2b750*/  WARPSYNC.COLLECTIVE R15, `(.L_x_2250) ;  /* 0x000000000f087348 */ /* 0x000fea0003c00000 */
[----:B------:R0:W1:Y:S02]  /*2b760*/  SHFL.IDX P6, R14, R13, R12, R11 ;  /* 0x0000000c0d0e7389 */ /* 0x00006400000c000b */
[----:B01----:R-:W-:Y:S01]  /*2b770*/  ENDCOLLECTIVE ;  /* 0x000000000000791b */ /* 0x003fe20003800000 */
.L_x_2250:
[----:B------:R-:W-:Y:S02]  /*2b780*/  IMAD.MOV.U32 R13, RZ, RZ, R0 ;  /* 0x000000ffff0d7224 */ /* 0x000fe400078e0000 */
[----:B------:R-:W-:-:S07]  /*2b790*/  IMAD.MOV.U32 R9, RZ, RZ, R14 ;  /* 0x000000ffff097224 */ /* 0x000fce00078e000e */
[----:B------:R-:W-:Y:S05]  /*2b7a0*/  WARPSYNC.COLLECTIVE R15, `(.L_x_2251) ;  /* 0x000000000f087348 */ /* 0x000fea0003c00000 */
[----:B------:R0:W1:Y:S02]  /*2b7b0*/  SHFL.IDX P6, R14, R13, R12, R11 ;  /* 0x0000000c0d0e7389 */ /* 0x00006400000c000b */
[----:B01----:R-:W-:Y:S01]  /*2b7c0*/  ENDCOLLECTIVE ;  /* 0x000000000000791b */ /* 0x003fe20003800000 */
.L_x_2251:
[----:B------:R-:W-:Y:S05]  /*2b7d0*/  BRA `(.L_x_2252) ;  /* 0xfffffde800147947 */ /* 0x000fea000383ffff */
.L_x_1871:
[----:B------:R-:W-:Y:S01]  /*2b7e0*/  BSSY B1, `(.L_x_2253) ;  /* 0x0000008000017945 */ /* 0x000fe20003800000 */
[----:B------:R-:W-:Y:S02]  /*2b7f0*/  IMAD.MOV.U32 R13, RZ, RZ, R6 ;  /* 0x000000ffff0d7224 */ /* 0x000fe400078e0006 */
[----:B------:R-:W-:Y:S02]  /*2b800*/  IMAD.MOV.U32 R12, RZ, RZ, 0x2 ;  /* 0x00000002ff0c7424 */ /* 0x000fe400078e00ff */
[----:B------:R-:W-:Y:S02]  /*2b810*/  IMAD.MOV.U32 R11, RZ, RZ, 0x181f ;  /* 0x0000181fff0b7424 */ /* 0x000fe400078e00ff */
[----:B------:R-:W-:-:S07]  /*2b820*/  IMAD.MOV.U32 R15, RZ, RZ, -0x1 ;  /* 0xffffffffff0f7424 */ /* 0x000fce00078e00ff */
[----:B-1--4-:R-:W-:Y:S05]  /*2b830*/  WARPSYNC.COLLECTIVE R15, `(.L_x_2254) ;  /* 0x000000000f087348 */ /* 0x012fea0003c00000 */
[----:B----4-:R0:W2:Y:S02]  /*2b840*/  SHFL.IDX P6, R14, R13, R12, R11 ;  /* 0x0000000c0d0e7389 */ /* 0x0100a400000c000b */
[----:B012---:R-:W-:Y:S01]  /*2b850*/  ENDCOLLECTIVE ;  /* 0x000000000000791b */ /* 0x007fe20003800000 */
.L_x_2254:
[----:B------:R-:W-:Y:S05]  /*2b860*/  BSYNC B1 ;  /* 0x0000000000017941 */ /* 0x000fea0003800000 */
.L_x_2253:
        /* <DEDUP_REMOVED lines=8> */
.L_x_2255:
[----:B------:R-:W-:Y:S02]  /*2b8f0*/  IMAD.MOV.U32 R13, RZ, RZ, R7 ;  /* 0x000000ffff0d7224 */ /* 0x000fe400078e0007 */
[----:B------:R-:W-:-:S07]  /*2b900*/  IMAD.MOV.U32 R4, RZ, RZ, R14 ;  /* 0x000000ffff047224 */ /* 0x000fce00078e000e */
[----:B------:R-:W-:Y:S05]  /*2b910*/  WARPSYNC.COLLECTIVE R15, `(.L_x_2256) ;  /* 0x000000000f087348 */ /* 0x000fea0003c00000 */
[----:B------:R0:W1:Y:S02]  /*2b920*/  SHFL.IDX P6, R14, R13, R12, R11 ;  /* 0x0000000c0d0e7389 */ /* 0x00006400000c000b */
[----:B01----:R-:W-:Y:S01]  /*2b930*/  ENDCOLLECTIVE ;  /* 0x000000000000791b */ /* 0x003fe20003800000 */
.L_x_2256:
[----:B------:R-:W-:Y:S02]  /*2b940*/  IMAD.MOV.U32 R13, RZ, RZ, R0 ;  /* 0x000000ffff0d7224 */ /* 0x000fe400078e0000 */
[----:B------:R-:W-:-:S07]  /*2b950*/  IMAD.MOV.U32 R9, RZ, RZ, R14 ;  /* 0x000000ffff097224 */ /* 0x000fce00078e000e */
[----:B------:R-:W-:Y:S05]  /*2b960*/  WARPSYNC.COLLECTIVE R15, `(.L_x_2257) ;  /* 0x000000000f087348 */ /* 0x000fea0003c00000 */
[----:B------:R0:W1:Y:S02]  /*2b970*/  SHFL.IDX P6, R14, R13, R12, R11 ;  /* 0x0000000c0d0e7389 */ /* 0x00006400000c000b */
[----:B01----:R-:W-:Y:S01]  /*2b980*/  ENDCOLLECTIVE ;  /* 0x000000000000791b */ /* 0x003fe20003800000 */
.L_x_2257:
[----:B------:R-:W-:Y:S05]  /*2b990*/  BRA `(.L_x_2258) ;  /* 0xfffffdec001c7947 */ /* 0x000fea000383ffff */
.L_x_1874:
[----:B------:R-:W-:Y:S01]  /*2b9a0*/  BSSY B1, `(.L_x_2259) ;  /* 0x0000008000017945 */ /* 0x000fe20003800000 */
[----:B------:R-:W-:Y:S02]  /*2b9b0*/  IMAD.MOV.U32 R13, RZ, RZ, R6 ;  /* 0x000000ffff0d7224 */ /* 0x000fe400078e0006 */
[----:B------:R-:W-:Y:S02]  /*2b9c0*/  IMAD.MOV.U32 R12, RZ, RZ, 0x3 ;  /* 0x00000003ff0c7424 */ /* 0x000fe400078e00ff */
[----:B------:R-:W-:Y:S02]  /*2b9d0*/  IMAD.MOV.U32 R11, RZ, RZ, 0x181f ;  /* 0x0000181fff0b7424 */ /* 0x000fe400078e00ff */
[----:B------:R-:W-:-:S07]  /*2b9e0*/  IMAD.MOV.U32 R15, RZ, RZ, -0x1 ;  /* 0xffffffffff0f7424 */ /* 0x000fce00078e00ff */
[----:B-1--4-:R-:W-:Y:S05]  /*2b9f0*/  WARPSYNC.COLLECTIVE R15, `(.L_x_2260) ;  /* 0x000000000f087348 */ /* 0x012fea0003c00000 */
[----:B------:R0:W2:Y:S02]  /*2ba00*/  SHFL.IDX P6, R14, R13, R12, R11 ;  /* 0x0000000c0d0e7389 */ /* 0x0000a400000c000b */
[----:B012-4-:R-:W-:Y:S01]  /*2ba10*/  ENDCOLLECTIVE ;  /* 0x000000000000791b */ /* 0x017fe20003800000 */
.L_x_2260:
[----:B------:R-:W-:Y:S05]  /*2ba20*/  BSYNC B1 ;  /* 0x0000000000017941 */ /* 0x000fea0003800000 */
.L_x_2259:
        /* <DEDUP_REMOVED lines=8> */
.L_x_2261:
[----:B------:R-:W-:Y:S02]  /*2bab0*/  IMAD.MOV.U32 R13, RZ, RZ, R7 ;  /* 0x000000ffff0d7224 */ /* 0x000fe400078e0007 */
[----:B------:R-:W-:-:S07]  /*2bac0*/  IMAD.MOV.U32 R8, RZ, RZ, R14 ;  /* 0x000000ffff087224 */ /* 0x000fce00078e000e */
[----:B------:R-:W-:Y:S05]  /*2bad0*/  WARPSYNC.COLLECTIVE R15, `(.L_x_2262) ;  /* 0x000000000f087348 */ /* 0x000fea0003c00000 */
[----:B------:R0:W1:Y:S02]  /*2bae0*/  SHFL.IDX P6, R14, R13, R12, R11 ;  /* 0x0000000c0d0e7389 */ /* 0x00006400000c000b */
[----:B01----:R-:W-:Y:S01]  /*2baf0*/  ENDCOLLECTIVE ;  /* 0x000000000000791b */ /* 0x003fe20003800000 */
.L_x_2262:
[----:B------:R-:W-:Y:S02]  /*2bb00*/  IMAD.MOV.U32 R13, RZ, RZ, R0 ;  /* 0x000000ffff0d7224 */ /* 0x000fe400078e0000 */
[----:B------:R-:W-:-:S07]  /*2bb10*/  IMAD.MOV.U32 R23, RZ, RZ, R14 ;  /* 0x000000ffff177224 */ /* 0x000fce00078e000e */
[----:B------:R-:W-:Y:S05]  /*2bb20*/  WARPSYNC.COLLECTIVE R15, `(.L_x_2263) ;  /* 0x000000000f087348 */ /* 0x000fea0003c00000 */
[----:B------:R0:W1:Y:S02]  /*2bb30*/  SHFL.IDX P6, R14, R13, R12, R11 ;  /* 0x0000000c0d0e7389 */ /* 0x00006400000c000b */
[----:B01----:R-:W-:Y:S01]  /*2bb40*/  ENDCOLLECTIVE ;  /* 0x000000000000791b */ /* 0x003fe20003800000 */
.L_x_2263:
[----:B------:R-:W-:Y:S01]  /*2bb50*/  IMAD.MOV.U32 R0, RZ, RZ, R14 ;  /* 0x000000ffff007224 */ /* 0x000fe200078e000e */
[----:B------:R-:W-:Y:S06]  /*2bb60*/  BRA `(.L_x_2264) ;  /* 0xfffffdf000287947 */ /* 0x000fec000383ffff */
.L_x_1878:
[----:B0-----:R0:W1:Y:S02]  /*2bb70*/  SYNCS.PHASECHK.TRANS64.TRYWAIT P0, [R16+URZ+0x30800], R121 ;  /* 0x03080079100075a7 */ /* 0x001064000800017f */
[----:B-1----:R-:W-:Y:S05]  /*2bb80*/  @!P0 NANOSLEEP.SYNCS 0x989680 ;  /* 0x009896800000895d */ /* 0x002fea0003900000 */
[----:B------:R-:W1:Y:S02]  /*2bb90*/  @!P0 SYNCS.PHASECHK.TRANS64 P0, [R16+URZ+0x30800], R121 ;  /* 0x03080079100085a7 */ /* 0x000e64000800007f */
[----:B-1----:R-:W-:Y:S05]  /*2bba0*/  @!P0 BRA `(.L_x_1878) ;  /* 0xfffffffc00f08947 */ /* 0x002fea000383ffff */
[----:B------:R-:W-:Y:S05]  /*2bbb0*/  BRA `(.L_x_2265) ;  /* 0xfffffdf400947947 */ /* 0x000fea000383ffff */
.L_x_1910:
        /* <DEDUP_REMOVED lines=8> */
.L_x_2267:
[----:B------:R-:W-:Y:S05]  /*2bc40*/  BSYNC B1 ;  /* 0x0000000000017941 */ /* 0x000fea0003800000 */
.L_x_2266:
        /* <DEDUP_REMOVED lines=8> */
.L_x_2268:
[----:B------:R-:W-:Y:S02]  /*2bcd0*/  IMAD.MOV.U32 R13, RZ, RZ, R7 ;  /* 0x000000ffff0d7224 */ /* 0x000fe400078e0007 */
[----:B------:R-:W-:-:S07]  /*2bce0*/  IMAD.MOV.U32 R4, RZ, RZ, R14 ;  /* 0x000000ffff047224 */ /* 0x000fce00078e000e */
[----:B------:R-:W-:Y:S05]  /*2bcf0*/  WARPSYNC.COLLECTIVE R15, `(.L_x_2269) ;  /* 0x000000000f087348 */ /* 0x000fea0003c00000 */
[----:B------:R0:W1:Y:S02]  /*2bd00*/  SHFL.IDX P6, R14, R13, R12, R11 ;  /* 0x0000000c0d0e7389 */ /* 0x00006400000c000b */
[----:B01----:R-:W-:Y:S01]  /*2bd10*/  ENDCOLLECTIVE ;  /* 0x000000000000791b */ /* 0x003fe20003800000 */
.L_x_2269:
[----:B------:R-:W-:Y:S02]  /*2bd20*/  IMAD.MOV.U32 R13, RZ, RZ, R0 ;  /* 0x000000ffff0d7224 */ /* 0x000fe400078e0000 */
[----:B------:R-:W-:-:S07]  /*2bd30*/  IMAD.MOV.U32 R9, RZ, RZ, R14 ;  /* 0x000000ffff097224 */ /* 0x000fce00078e000e */
[----:B------:R-:W-:Y:S05]  /*2bd40*/  WARPSYNC.COLLECTIVE R15, `(.L_x_2270) ;  /* 0x000000000f087348 */ /* 0x000fea0003c00000 */
[----:B------:R0:W1:Y:S02]  /*2bd50*/  SHFL.IDX P6, R14, R13, R12, R11 ;  /* 0x0000000c0d0e7389 */ /* 0x00006400000c000b */
[----:B01----:R-:W-:Y:S01]  /*2bd60*/  ENDCOLLECTIVE ;  /* 0x000000000000791b */ /* 0x003fe20003800000 */
.L_x_2270:
[----:B------:R-:W-:Y:S05]  /*2bd70*/  BRA `(.L_x_2271) ;  /* 0xfffffe2800707947 */ /* 0x000fea000383ffff */
.L_x_1913:
        /* <DEDUP_REMOVED lines=8> */
.L_x_2273:
[----:B------:R-:W-:Y:S05]  /*2be00*/  BSYNC B1 ;  /* 0x0000000000017941 */ /* 0x000fea0003800000 */
.L_x_2272:
        /* <DEDUP_REMOVED lines=8> */
.L_x_2274:
[----:B------:R-:W-:Y:S02]  /*2be90*/  IMAD.MOV.U32 R13, RZ, RZ, R7 ;  /* 0x000000ffff0d7224 */ /* 0x000fe400078e0007 */
[----:B------:R-:W-:-:S07]  /*2bea0*/  IMAD.MOV.U32 R4, RZ, RZ, R14 ;  /* 0x000000ffff047224 */ /* 0x000fce00078e000e */
[----:B------:R-:W-:Y:S05]  /*2beb0*/  WARPSYNC.COLLECTIVE R15, `(.L_x_2275) ;  /* 0x000000000f087348 */ /* 0x000fea0003c00000 */
[----:B------:R0:W1:Y:S02]  /*2bec0*/  SHFL.IDX P6, R14, R13, R12, R11 ;  /* 0x0000000c0d0e7389 */ /* 0x00006400000c000b */
[----:B01----:R-:W-:Y:S01]  /*2bed0*/  ENDCOLLECTIVE ;  /* 0x000000000000791b */ /* 0x003fe20003800000 */
.L_x_2275:
[----:B------:R-:W-:Y:S02]  /*2bee0*/  IMAD.MOV.U32 R13, RZ, RZ, R0 ;  /* 0x000000ffff0d7224 */ /* 0x000fe400078e0000 */
[----:B------:R-:W-:-:S07]  /*2bef0*/  IMAD.MOV.U32 R9, RZ, RZ, R14 ;  /* 0x000000ffff097224 */ /* 0x000fce00078e000e */
[----:B------:R-:W-:Y:S05]  /*2bf00*/  WARPSYNC.COLLECTIVE R15, `(.L_x_2276) ;  /* 0x000000000f087348 */ /* 0x000fea0003c00000 */
[----:B------:R0:W1:Y:S02]  /*2bf10*/  SHFL.IDX P6, R14, R13, R12, R11 ;  /* 0x0000000c0d0e7389 */ /* 0x00006400000c000b */
[----:B01----:R-:W-:Y:S01]  /*2bf20*/  ENDCOLLECTIVE ;  /* 0x000000000000791b */ /* 0x003fe20003800000 */
.L_x_2276:
[----:B------:R-:W-:Y:S05]  /*2bf30*/  BRA `(.L_x_2277) ;  /* 0xfffffe2c00407947 */ /* 0x000fea000383ffff */
.L_x_1916:
        /* <DEDUP_REMOVED lines=8> */
.L_x_2279:
[----:B------:R-:W-:Y:S05]  /*2bfc0*/  BSYNC B1 ;  /* 0x0000000000017941 */ /* 0x000fea0003800000 */
.L_x_2278:
        /* <DEDUP_REMOVED lines=8> */
.L_x_2280:
[----:B------:R-:W-:Y:S02]  /*2c050*/  IMAD.MOV.U32 R13, RZ, RZ, R7 ;  /* 0x000000ffff0d7224 */ /* 0x000fe400078e0007 */
[----:B------:R-:W-:-:S07]  /*2c060*/  IMAD.MOV.U32 R4, RZ, RZ, R14 ;  /* 0x000000ffff047224 */ /* 0x000fce00078e000e */
[----:B------:R-:W-:Y:S05]  /*2c070*/  WARPSYNC.COLLECTIVE R15, `(.L_x_2281) ;  /* 0x000000000f087348 */ /* 0x000fea0003c00000 */
[----:B------:R0:W1:Y:S02]  /*2c080*/  SHFL.IDX P6, R14, R13, R12, R11 ;  /* 0x0000000c0d0e7389 */ /* 0x00006400000c000b */
[----:B01----:R-:W-:Y:S01]  /*2c090*/  ENDCOLLECTIVE ;  /* 0x000000000000791b */ /* 0x003fe20003800000 */
.L_x_2281:
[----:B------:R-:W-:Y:S02]  /*2c0a0*/  IMAD.MOV.U32 R13, RZ, RZ, R0 ;  /* 0x000000ffff0d7224 */ /* 0x000fe400078e0000 */
[----:B------:R-:W-:-:S07]  /*2c0b0*/  IMAD.MOV.U32 R9, RZ, RZ, R14 ;  /* 0x000000ffff097224 */ /* 0x000fce00078e000e */
[----:B------:R-:W-:Y:S05]  /*2c0c0*/  WARPSYNC.COLLECTIVE R15, `(.L_x_2282) ;  /* 0x000000000f087348 */ /* 0x000fea0003c00000 */
[----:B------:R0:W1:Y:S02]  /*2c0d0*/  SHFL.IDX P6, R14, R13, R12, R11 ;  /* 0x0000000c0d0e7389 */ /* 0x00006400000c000b */
[----:B01----:R-:W-:Y:S01]  /*2c0e0*/  ENDCOLLECTIVE ;  /* 0x000000000000791b */ /* 0x003fe20003800000 */
.L_x_2282:
[----:B------:R-:W-:Y:S05]  /*2c0f0*/  BRA `(.L_x_2283) ;  /* 0xfffffe3000087947 */ /* 0x000fea000383ffff */
.L_x_1919:
        /* <DEDUP_REMOVED lines=8> */
.L_x_2285:
[----:B------:R-:W-:Y:S05]  /*2c180*/  BSYNC B1 ;  /* 0x0000000000017941 */ /* 0x000fea0003800000 */
.L_x_2284:
        /* <DEDUP_REMOVED lines=8> */
.L_x_2286:
[----:B------:R-:W-:Y:S02]  /*2c210*/  IMAD.MOV.U32 R13, RZ, RZ, R7 ;  /* 0x000000ffff0d7224 */ /* 0x000fe400078e0007 */
[----:B------:R-:W-:-:S07]  /*2c220*/  IMAD.MOV.U32 R20, RZ, RZ, R14 ;  /* 0x000000ffff147224 */ /* 0x000fce00078e000e */
[----:B------:R-:W-:Y:S05]  /*2c230*/  WARPSYNC.COLLECTIVE R15, `(.L_x_2287) ;  /* 0x000000000f087348 */ /* 0x000fea0003c00000 */
[----:B------:R0:W1:Y:S02]  /*2c240*/  SHFL.IDX P6, R14, R13, R12, R11 ;  /* 0x0000000c0d0e7389 */ /* 0x00006400000c000b */
[----:B01----:R-:W-:Y:S01]  /*2c250*/  ENDCOLLECTIVE ;  /* 0x000000000000791b */ /* 0x003fe20003800000 */
.L_x_2287:
[----:B------:R-:W-:Y:S02]  /*2c260*/  IMAD.MOV.U32 R13, RZ, RZ, R0 ;  /* 0x000000ffff0d7224 */ /* 0x000fe400078e0000 */
[----:B------:R-:W-:-:S07]  /*2c270*/  IMAD.MOV.U32 R23, RZ, RZ, R14 ;  /* 0x000000ffff177224 */ /* 0x000fce00078e000e */
[----:B------:R-:W-:Y:S05]  /*2c280*/  WARPSYNC.COLLECTIVE R15, `(.L_x_2288) ;  /* 0x000000000f087348 */ /* 0x000fea0003c00000 */
[----:B------:R0:W1:Y:S02]  /*2c290*/  SHFL.IDX P6, R14, R13, R12, R11 ;  /* 0x0000000c0d0e7389 */ /* 0x00006400000c000b */
[----:B01----:R-:W-:Y:S01]  /*2c2a0*/  ENDCOLLECTIVE ;  /* 0x000000000000791b */ /* 0x003fe20003800000 */
.L_x_2288:
[----:B------:R-:W-:Y:S01]  /*2c2b0*/  IMAD.MOV.U32 R0, RZ, RZ, R14 ;  /* 0x000000ffff007224 */ /* 0x000fe200078e000e */
[----:B------:R-:W-:Y:S06]  /*2c2c0*/  BRA `(.L_x_2289) ;  /* 0xfffffe3000d47947 */ /* 0x000fec000383ffff */
.L_x_1923:
[----:B0-----:R0:W1:Y:S02]  /*2c2d0*/  SYNCS.PHASECHK.TRANS64.TRYWAIT P0, [R16+URZ+0x30800], R139 ;  /* 0x0308008b100075a7 */ /* 0x001064000800017f */
[----:B-1----:R-:W-:Y:S05]  /*2c2e0*/  @!P0 NANOSLEEP.SYNCS 0x989680 ;  /* 0x009896800000895d */ /* 0x002fea0003900000 */
[----:B------:R-:W1:Y:S02]  /*2c2f0*/  @!P0 SYNCS.PHASECHK.TRANS64 P0, [R16+URZ+0x30800], R139 ;  /* 0x0308008b100085a7 */ /* 0x000e64000800007f */
[----:B-1----:R-:W-:Y:S05]  /*2c300*/  @!P0 BRA `(.L_x_1923) ;  /* 0xfffffffc00f08947 */ /* 0x002fea000383ffff */
[----:B------:R-:W-:Y:S05]  /*2c310*/  BRA `(.L_x_2290) ;  /* 0xfffffe3400fc7947 */ /* 0x000fea000383ffff */
.L_x_1941:
[----:B0-----:R0:W2:Y:S02]  /*2c320*/  SYNCS.PHASECHK.TRANS64.TRYWAIT P2, [R5+URZ+0x30830], R0 ;  /* 0x03083000050075a7 */ /* 0x0010a4000804017f */
[----:B--2---:R-:W-:Y:S05]  /*2c330*/  @!P2 NANOSLEEP.SYNCS 0x989680 ;  /* 0x009896800000a95d */ /* 0x004fea0003900000 */
[----:B------:R-:W2:Y:S02]  /*2c340*/  @!P2 SYNCS.PHASECHK.TRANS64 P2, [R5+URZ+0x30830], R0 ;  /* 0x030830000500a5a7 */ /* 0x000ea4000804007f */
[----:B--2---:R-:W-:Y:S05]  /*2c350*/  @!P2 BRA `(.L_x_1941) ;  /* 0xfffffffc00f0a947 */ /* 0x004fea000383ffff */
[----:B------:R-:W-:Y:S05]  /*2c360*/  BRA `(.L_x_1940) ;  /* 0xfffffe70007c7947 */ /* 0x000fea000383ffff */
.L_x_1961:
[----:B-1----:R1:W2:Y:S02]  /*2c370*/  SYNCS.PHASECHK.TRANS64.TRYWAIT P4, [R232+URZ+0x30830], R153 ;  /* 0x03083099e80075a7 */ /* 0x0022a4000808017f */
[----:B--2---:R-:W-:Y:S05]  /*2c380*/  @!P4 NANOSLEEP.SYNCS 0x989680 ;  /* 0x009896800000c95d */ /* 0x004fea0003900000 */
[----:B------:R-:W2:Y:S02]  /*2c390*/  @!P4 SYNCS.PHASECHK.TRANS64 P4, [R232+URZ+0x30830], R153 ;  /* 0x03083099e800c5a7 */ /* 0x000ea4000808007f */
[----:B--2---:R-:W-:Y:S05]  /*2c3a0*/  @!P4 BRA `(.L_x_1961) ;  /* 0xfffffffc00f0c947 */ /* 0x004fea000383ffff */
[----:B------:R-:W-:Y:S05]  /*2c3b0*/  BRA `(.L_x_1960) ;  /* 0xfffffe9c00047947 */ /* 0x000fea000383ffff */
.L_x_1966:
[----:B-1----:R1:W2:Y:S02]  /*2c3c0*/  SYNCS.PHASECHK.TRANS64.TRYWAIT P4, [R0+URZ+0x30850], R2 ;  /* 0x03085002000075a7 */ /* 0x0022a4000808017f */
[----:B--2---:R-:W-:Y:S05]  /*2c3d0*/  @!P4 NANOSLEEP.SYNCS 0x989680 ;  /* 0x009896800000c95d */ /* 0x004fea0003900000 */
[----:B------:R-:W2:Y:S02]  /*2c3e0*/  @!P4 SYNCS.PHASECHK.TRANS64 P4, [R0+URZ+0x30850], R2 ;  /* 0x030850020000c5a7 */ /* 0x000ea4000808007f */
[----:B--2---:R-:W-:Y:S05]  /*2c3f0*/  @!P4 BRA `(.L_x_1966) ;  /* 0xfffffffc00f0c947 */ /* 0x004fea000383ffff */
[----:B------:R-:W-:Y:S05]  /*2c400*/  BRA `(.L_x_1965) ;  /* 0xfffffeac009c7947 */ /* 0x000fea000383ffff */
.L_x_1987:
[----:B-1----:R1:W2:Y:S02]  /*2c410*/  SYNCS.PHASECHK.TRANS64.TRYWAIT P2, [R5+URZ+0x30830], R153 ;  /* 0x03083099050075a7 */ /* 0x0022a4000804017f */
[----:B--2---:R-:W-:Y:S05]  /*2c420*/  @!P2 NANOSLEEP.SYNCS 0x989680 ;  /* 0x009896800000a95d */ /* 0x004fea0003900000 */
[----:B------:R-:W2:Y:S02]  /*2c430*/  @!P2 SYNCS.PHASECHK.TRANS64 P2, [R5+URZ+0x30830], R153 ;  /* 0x030830990500a5a7 */ /* 0x000ea4000804007f */
[----:B--2---:R-:W-:Y:S05]  /*2c440*/  @!P2 BRA `(.L_x_1987) ;  /* 0xfffffffc00f0a947 */ /* 0x004fea000383ffff */
[----:B------:R-:W-:Y:S05]  /*2c450*/  BRA `(.L_x_1986) ;  /* 0xfffffec800bc7947 */ /* 0x000fea000383ffff */
.L_x_1992:
[----:B-1----:R1:W2:Y:S02]  /*2c460*/  SYNCS.PHASECHK.TRANS64.TRYWAIT P2, [R23+URZ+0x30850], R0 ;  /* 0x03085000170075a7 */ /* 0x0022a4000804017f */
[----:B--2---:R-:W-:Y:S05]  /*2c470*/  @!P2 NANOSLEEP.SYNCS 0x989680 ;  /* 0x009896800000a95d */ /* 0x004fea0003900000 */
[----:B------:R-:W2:Y:S02]  /*2c480*/  @!P2 SYNCS.PHASECHK.TRANS64 P2, [R23+URZ+0x30850], R0 ;  /* 0x030850001700a5a7 */ /* 0x000ea4000804007f */
[----:B--2---:R-:W-:Y:S05]  /*2c490*/  @!P2 BRA `(.L_x_1992) ;  /* 0xfffffffc00f0a947 */ /* 0x004fea000383ffff */
[----:B------:R-:W-:Y:S05]  /*2c4a0*/  BRA `(.L_x_1991) ;  /* 0xfffffedc00507947 */ /* 0x000fea000383ffff */
.L_x_2000:
[----:B-1----:R1:W2:Y:S02]  /*2c4b0*/  SYNCS.PHASECHK.TRANS64.TRYWAIT P2, [R5+URZ+0x30830], R153 ;  /* 0x03083099050075a7 */ /* 0x0022a4000804017f */
[----:B--2---:R-:W-:Y:S05]  /*2c4c0*/  @!P2 NANOSLEEP.SYNCS 0x989680 ;  /* 0x009896800000a95d */ /* 0x004fea0003900000 */
[----:B------:R-:W2:Y:S02]  /*2c4d0*/  @!P2 SYNCS.PHASECHK.TRANS64 P2, [R5+URZ+0x30830], R153 ;  /* 0x030830990500a5a7 */ /* 0x000ea4000804007f */
[----:B--2---:R-:W-:Y:S05]  /*2c4e0*/  @!P2 BRA `(.L_x_2000) ;  /* 0xfffffffc00f0a947 */ /* 0x004fea000383ffff */
[----:B------:R-:W-:Y:S05]  /*2c4f0*/  BRA `(.L_x_1999) ;  /* 0xfffffeec00087947 */ /* 0x000fea000383ffff */
.L_x_2005:
[----:B-1----:R1:W2:Y:S02]  /*2c500*/  SYNCS.PHASECHK.TRANS64.TRYWAIT P2, [R0+URZ+0x30850], R2 ;  /* 0x03085002000075a7 */ /* 0x0022a4000804017f */
[----:B--2---:R-:W-:Y:S05]  /*2c510*/  @!P2 NANOSLEEP.SYNCS 0x989680 ;  /* 0x009896800000a95d */ /* 0x004fea0003900000 */
[----:B------:R-:W2:Y:S02]  /*2c520*/  @!P2 SYNCS.PHASECHK.TRANS64 P2, [R0+URZ+0x30850], R2 ;  /* 0x030850020000a5a7 */ /* 0x000ea4000804007f */
[----:B--2---:R-:W-:Y:S05]  /*2c530*/  @!P2 BRA `(.L_x_2005) ;  /* 0xfffffffc00f0a947 */ /* 0x004fea000383ffff */
[----:B------:R-:W-:Y:S05]  /*2c540*/  BRA `(.L_x_2004) ;  /* 0xfffffefc009c7947 */ /* 0x000fea000383ffff */
.L_x_2019:
[----:B-1----:R1:W2:Y:S02]  /*2c550*/  SYNCS.PHASECHK.TRANS64.TRYWAIT P0, [R0+URZ+0x30850], R7 ;  /* 0x03085007000075a7 */ /* 0x0022a4000800017f */
[----:B--2---:R-:W-:Y:S05]  /*2c560*/  @!P0 NANOSLEEP.SYNCS 0x989680 ;  /* 0x009896800000895d */ /* 0x004fea0003900000 */
[----:B------:R-:W2:Y:S02]  /*2c570*/  @!P0 SYNCS.PHASECHK.TRANS64 P0, [R0+URZ+0x30850], R7 ;  /* 0x03085007000085a7 */ /* 0x000ea4000800007f */
[----:B--2---:R-:W-:Y:S05]  /*2c580*/  @!P0 BRA `(.L_x_2019) ;  /* 0xfffffffc00f08947 */ /* 0x004fea000383ffff */
[----:B------:R-:W-:Y:S05]  /*2c590*/  BRA `(.L_x_2018) ;  /* 0xffffff1c00d87947 */ /* 0x000fea000383ffff */
.L_x_2063:
        /* <DEDUP_REMOVED lines=11> */
.L_x_2292:
[----:B------:R-:W-:Y:S05]  /*2c650*/  BSYNC B1 ;  /* 0x0000000000017941 */ /* 0x000fea0003800000 */
.L_x_2291:
[----:B------:R-:W-:Y:S05]  /*2c660*/  BRA `(.L_x_2293) ;  /* 0xffffff7000587947 */ /* 0x000fea000383ffff */
.L_x_2065:
[----:B------:R-:W-:Y:S01]  /*2c670*/  BSSY B1, `(.L_x_2294) ;  /* 0x0000006000017945 */ /* 0x000fe20003800000 */
[----:B------:R-:W-:-:S07]  /*2c680*/  IMAD.MOV.U32 R15, RZ, RZ, -0x1 ;  /* 0xffffffffff0f7424 */ /* 0x000fce00078e00ff */
[----:B0-----:R-:W-:Y:S05]  /*2c690*/  WARPSYNC.COLLECTIVE R15, `(.L_x_2295) ;  /* 0x000000000f0c7348 */ /* 0x001fea0003c00000 */
[----:B------:R-:W-:Y:S02]  /*2c6a0*/  ELECT P6, UR62, PT ;  /* 0x00000000003e782f */ /* 0x000fe400038c0000 */
[----:B------:R-:W-:Y:S01]  /*2c6b0*/  MOV R14, UR62 ;  /* 0x0000003e000e7c02 */ /* 0x000fe20008000f00 */
[----:B0-----:R-:W-:Y:S10]  /*2c6c0*/  ENDCOLLECTIVE ;  /* 0x000000000000791b */ /* 0x001ff40003800000 */
.L_x_2295:
[----:B------:R-:W-:Y:S05]  /*2c6d0*/  BSYNC B1 ;  /* 0x0000000000017941 */ /* 0x000fea0003800000 */
.L_x_2294:
[----:B------:R-:W-:Y:S01]  /*2c6e0*/  PLOP3.LUT P2, PT, P6, PT, PT, 0x80, 0x0 ;  /* 0x000000000000781c */ /* 0x000fe2000374f070 */
[----:B------:R-:W-:-:S12]  /*2c6f0*/  BRA `(.L_x_2064) ;  /* 0xffffff70004c7947 */ /* 0x000fd8000383ffff */
.L_x_2067:
[----:B0-----:R-:W2:Y:S02]  /*2c700*/  LDL R5, [R1] ;  /* 0x0000000001057983 */ /* 0x001ea40000100800 */
[----:B--2---:R0:W1:Y:S02]  /*2c710*/  SYNCS.PHASECHK.TRANS64.TRYWAIT P0, [R5+URZ+0x30820], R4 ;  /* 0x03082004050075a7 */ /* 0x004064000800017f */
[----:B-1----:R-:W-:Y:S05]  /*2c720*/  @!P0 NANOSLEEP.SYNCS 0x989680 ;  /* 0x009896800000895d */ /* 0x002fea0003900000 */
[----:B------:R-:W1:Y:S02]  /*2c730*/  @!P0 SYNCS.PHASECHK.TRANS64 P0, [R5+URZ+0x30820], R4 ;  /* 0x03082004050085a7 */ /* 0x000e64000800007f */
[----:B-1----:R-:W-:Y:S05]  /*2c740*/  @!P0 BRA `(.L_x_2067) ;  /* 0xfffffffc00ec8947 */ /* 0x002fea000383ffff */
[----:B------:R-:W-:Y:S05]  /*2c750*/  BRA `(.L_x_2296) ;  /* 0xffffff70005c7947 */ /* 0x000fea000383ffff */
.L_x_2071:
[----:B0-----:R0:W1:Y:S02]  /*2c760*/  SYNCS.PHASECHK.TRANS64.TRYWAIT P0, [R6+URZ+0x308a0], R9 ;  /* 0x0308a009060075a7 */ /* 0x001064000800017f */
[----:B-1----:R-:W-:Y:S05]  /*2c770*/  @!P0 NANOSLEEP.SYNCS 0x989680 ;  /* 0x009896800000895d */ /* 0x002fea0003900000 */
[----:B------:R-:W1:Y:S02]  /*2c780*/  @!P0 SYNCS.PHASECHK.TRANS64 P0, [R6+URZ+0x308a0], R9 ;  /* 0x0308a009060085a7 */ /* 0x000e64000800007f */
[----:B-1----:R-:W-:Y:S05]  /*2c790*/  @!P0 BRA `(.L_x_2071) ;  /* 0xfffffffc00f08947 */ /* 0x002fea000383ffff */
[----:B------:R-:W-:Y:S05]  /*2c7a0*/  BRA `(.L_x_2297) ;  /* 0xffffff7000807947 */ /* 0x000fea000383ffff */
.L_x_2079:
[----:B-1----:R1:W2:Y:S02]  /*2c7b0*/  SYNCS.PHASECHK.TRANS64.TRYWAIT P0, [R6+URZ+0x308c0], R9 ;  /* 0x0308c009060075a7 */ /* 0x0022a4000800017f */
[----:B--2---:R-:W-:Y:S05]  /*2c7c0*/  @!P0 NANOSLEEP.SYNCS 0x989680 ;  /* 0x009896800000895d */ /* 0x004fea0003900000 */
[----:B------:R-:W2:Y:S02]  /*2c7d0*/  @!P0 SYNCS.PHASECHK.TRANS64 P0, [R6+URZ+0x308c0], R9 ;  /* 0x0308c009060085a7 */ /* 0x000ea4000800007f */
[----:B--2---:R-:W-:Y:S05]  /*2c7e0*/  @!P0 BRA `(.L_x_2079) ;  /* 0xfffffffc00f08947 */ /* 0x004fea000383ffff */
[----:B------:R-:W-:Y:S05]  /*2c7f0*/  BRA `(.L_x_2298) ;  /* 0xffffff7400c47947 */ /* 0x000fea000383ffff */
.L_x_2089:
[----:B0-----:R0:W1:Y:S02]  /*2c800*/  SYNCS.PHASECHK.TRANS64.TRYWAIT P0, [R7+URZ+0x308a0], R6 ;  /* 0x0308a006070075a7 */ /* 0x001064000800017f */
[----:B-1----:R-:W-:Y:S05]  /*2c810*/  @!P0 NANOSLEEP.SYNCS 0x989680 ;  /* 0x009896800000895d */ /* 0x002fea0003900000 */
[----:B------:R-:W1:Y:S02]  /*2c820*/  @!P0 SYNCS.PHASECHK.TRANS64 P0, [R7+URZ+0x308a0], R6 ;  /* 0x0308a006070085a7 */ /* 0x000e64000800007f */
[----:B-1----:R-:W-:Y:S05]  /*2c830*/  @!P0 BRA `(.L_x_2089) ;  /* 0xfffffffc00f08947 */ /* 0x002fea000383ffff */
[----:B------:R-:W-:Y:S05]  /*2c840*/  BRA `(.L_x_2299) ;  /* 0xffffff7c00547947 */ /* 0x000fea000383ffff */
.L_x_2097:
[----:B-1----:R1:W2:Y:S02]  /*2c850*/  SYNCS.PHASECHK.TRANS64.TRYWAIT P0, [R7+URZ+0x308c0], R6 ;  /* 0x0308c006070075a7 */ /* 0x0022a4000800017f */
[----:B--2---:R-:W-:Y:S05]  /*2c860*/  @!P0 NANOSLEEP.SYNCS 0x989680 ;  /* 0x009896800000895d */ /* 0x004fea0003900000 */
[----:B------:R-:W2:Y:S02]  /*2c870*/  @!P0 SYNCS.PHASECHK.TRANS64 P0, [R7+URZ+0x308c0], R6 ;  /* 0x0308c006070085a7 */ /* 0x000ea4000800007f */
[----:B--2---:R-:W-:Y:S05]  /*2c880*/  @!P0 BRA `(.L_x_2097) ;  /* 0xfffffffc00f08947 */ /* 0x004fea000383ffff */
[----:B------:R-:W-:Y:S05]  /*2c890*/  BRA `(.L_x_2300) ;  /* 0xffffff8000907947 */ /* 0x000fea000383ffff */
.L_x_2121:
        /* <DEDUP_REMOVED lines=11> */
.L_x_2302:
[----:B------:R-:W-:Y:S05]  /*2c950*/  BSYNC B0 ;  /* 0x0000000000007941 */ /* 0x000fea0003800000 */
.L_x_2301:
[----:B------:R-:W-:Y:S05]  /*2c960*/  BRA `(.L_x_2303) ;  /* 0xffffff9000707947 */ /* 0x000fea000383ffff */
.L_x_2123:
[----:B------:R-:W-:Y:S01]  /*2c970*/  BSSY B0, `(.L_x_2304) ;  /* 0x0000006000007945 */ /* 0x000fe20003800000 */
[----:B------:R-:W-:-:S07]  /*2c980*/  IMAD.MOV.U32 R15, RZ, RZ, -0x1 ;  /* 0xffffffffff0f7424 */ /* 0x000fce00078e00ff */
[----:B01----:R-:W-:Y:S05]  /*2c990*/  WARPSYNC.COLLECTIVE R15, `(.L_x_2305) ;  /* 0x000000000f0c7348 */ /* 0x003fea0003c00000 */
[----:B------:R-:W-:Y:S02]  /*2c9a0*/  ELECT P6, UR62, PT ;  /* 0x00000000003e782f */ /* 0x000fe400038c0000 */
[----:B------:R-:W-:Y:S01]  /*2c9b0*/  MOV R14, UR62 ;  /* 0x0000003e000e7c02 */ /* 0x000fe20008000f00 */
[----:B01----:R-:W-:Y:S10]  /*2c9c0*/  ENDCOLLECTIVE ;  /* 0x000000000000791b */ /* 0x003ff40003800000 */
.L_x_2305:
[----:B------:R-:W-:Y:S05]  /*2c9d0*/  BSYNC B0 ;  /* 0x0000000000007941 */ /* 0x000fea0003800000 */
.L_x_2304:
[----:B------:R-:W-:Y:S05]  /*2c9e0*/  BRA `(.L_x_2306) ;  /* 0xffffff90007c7947 */ /* 0x000fea000383ffff */
.L_x_2125:
[----:B0-----:R0:W1:Y:S02]  /*2c9f0*/  SYNCS.PHASECHK.TRANS64.TRYWAIT P0, [R0+URZ+0x30840], R2 ;  /* 0x03084002000075a7 */ /* 0x001064000800017f */
[----:B-1----:R-:W-:Y:S05]  /*2ca00*/  @!P0 NANOSLEEP.SYNCS 0x989680 ;  /* 0x009896800000895d */ /* 0x002fea0003900000 */
[----:B------:R-:W1:Y:S02]  /*2ca10*/  @!P0 SYNCS.PHASECHK.TRANS64 P0, [R0+URZ+0x30840], R2 ;  /* 0x03084002000085a7 */ /* 0x000e64000800007f */
[----:B-1----:R-:W-:Y:S05]  /*2ca20*/  @!P0 BRA `(.L_x_2125) ;  /* 0xfffffffc00f08947 */ /* 0x002fea000383ffff */
[----:B------:R-:W-:Y:S05]  /*2ca30*/  BRA `(.L_x_2307) ;  /* 0xffffff9000e47947 */ /* 0x000fea000383ffff */
.L_x_2129:
[----:B------:R0:W5:Y:S01]  /*2ca40*/  LDL.LU R9, [R1+0x3c] ;  /* 0x00003c0001097983 */ /* 0x0001620000300800 */
[----:B------:R-:W-:Y:S02]  /*2ca50*/  IMAD.MOV.U32 R5, RZ, RZ, R11 ;  /* 0x000000ffff057224 */ /* 0x000fe400078e000b */
[----:B------:R-:W-:Y:S02]  /*2ca60*/  IMAD.MOV.U32 R13, RZ, RZ, R3 ;  /* 0x000000ffff0d7224 */ /* 0x000fe400078e0003 */
[----:B------:R-:W-:Y:S02]  /*2ca70*/  IMAD.MOV.U32 R12, RZ, RZ, RZ ;  /* 0x000000ffff0c7224 */ /* 0x000fe400078e00ff */
[----:B------:R-:W-:Y:S02]  /*2ca80*/  IMAD.MOV.U32 R11, RZ, RZ, 0x181f ;  /* 0x0000181fff0b7424 */ /* 0x000fe400078e00ff */
[----:B0-----:R-:W-:-:S07]  /*2ca90*/  IMAD.MOV.U32 R15, RZ, RZ, -0x1 ;  /* 0xffffffffff0f7424 */ /* 0x001fce00078e00ff */
[----:B-----5:R-:W-:Y:S05]  /*2caa0*/  WARPSYNC.COLLECTIVE R15, `(.L_x_2308) ;  /* 0x000000000f087348 */ /* 0x020fea0003c00000 */
[----:B------:R0:W1:Y:S02]  /*2cab0*/  SHFL.IDX P6, R14, R13, R12, R11 ;  /* 0x0000000c0d0e7389 */ /* 0x00006400000c000b */
[----:B01---5:R-:W-:Y:S01]  /*2cac0*/  ENDCOLLECTIVE ;  /* 0x000000000000791b */ /* 0x023fe20003800000 */
.L_x_2308:
[----:B------:R-:W-:Y:S02]  /*2cad0*/  IMAD.MOV.U32 R13, RZ, RZ, R4 ;  /* 0x000000ffff0d7224 */ /* 0x000fe400078e0004 */
[----:B------:R-:W-:-:S07]  /*2cae0*/  IMAD.MOV.U32 R6, RZ, RZ, R14 ;  /* 0x000000ffff067224 */ /* 0x000fce00078e000e */
[----:B------:R-:W-:Y:S05]  /*2caf0*/  WARPSYNC.COLLECTIVE R15, `(.L_x_2309) ;  /* 0x000000000f087348 */ /* 0x000fea0003c00000 */
[----:B------:R0:W1:Y:S02]  /*2cb00*/  SHFL.IDX P6, R14, R13, R12, R11 ;  /* 0x0000000c0d0e7389 */ /* 0x00006400000c000b */
[----:B01----:R-:W-:Y:S01]  /*2cb10*/  ENDCOLLECTIVE ;  /* 0x000000000000791b */ /* 0x003fe20003800000 */
.L_x_2309:
[----:B------:R-:W-:Y:S02]  /*2cb20*/  IMAD R2, R9, R7, RZ ;  /* 0x0000000709027224 */ /* 0x000fe400078e02ff */
[----:B------:R0:W5:Y:S01]  /*2cb30*/  LDL R9, [R1+0x28] ;  /* 0x0000280001097983 */ /* 0x0001620000100800 */
[----:B------:R-:W-:Y:S02]  /*2cb40*/  IMAD.IADD R0, R10, 0x1, R5 ;  /* 0x000000010a007824 */ /* 0x000fe400078e0205 */
[----:B------:R-:W-:Y:S02]  /*2cb50*/  IMAD.MOV.U32 R7, RZ, RZ, R14 ;  /* 0x000000ffff077224 */ /* 0x000fe400078e000e */
[----:B------:R-:W-:Y:S01]  /*2cb60*/  IMAD.MOV.U32 R13, RZ, RZ, R3 ;  /* 0x000000ffff0d7224 */ /* 0x000fe200078e0003 */
[C---:B------:R-:W-:Y:S01]  /*2cb70*/  ISETP.GE.AND P2, PT, R0.reuse, R2, PT ;  /* 0x000000020000720c */ /* 0x040fe20003f46270 */
[----:B------:R-:W-:Y:S02]  /*2cb80*/  IMAD.MOV.U32 R12, RZ, RZ, 0x1 ;  /* 0x00000001ff0c7424 */ /* 0x000fe400078e00ff */
[----:B0-----:R-:W-:-:S10]  /*2cb90*/  VIADD R5, R0, 0x10 ;  /* 0x0000001000057836 */ /* 0x001fd40000000000 */
[----:B-----5:R-:W-:Y:S05]  /*2cba0*/  WARPSYNC.COLLECTIVE R15, `(.L_x_2310) ;  /* 0x000000000f087348 */ /* 0x020fea0003c00000 */
[----:B------:R0:W1:Y:S02]  /*2cbb0*/  SHFL.IDX P6, R14, R13, R12, R11 ;  /* 0x0000000c0d0e7389 */ /* 0x00006400000c000b */
[----:B01---5:R-:W-:Y:S01]  /*2cbc0*/  ENDCOLLECTIVE ;  /* 0x000000000000791b */ /* 0x023fe20003800000 */
.L_x_2310:
[----:B------:R-:W-:-:S05]  /*2cbd0*/  @!P2 LEA R7, P5, R8, R7, 0x1 ;  /* 0x000000070807a211 */ /* 0x000fca00078a08ff */
[----:B------:R-:W-:Y:S02]  /*2cbe0*/  @!P2 IMAD.X R6, RZ, RZ, R6, P5 ;  /* 0x000000ffff06a224 */ /* 0x000fe400028e0606 */
[----:B------:R-:W-:-:S03]  /*2cbf0*/  IMAD.MOV.U32 R13, RZ, RZ, R4 ;  /* 0x000000ffff0d7224 */ /* 0x000fc600078e0004 */
[----:B------:R-:W-:-:S04]  /*2cc00*/  @!P2 LOP3.LUT R7, R7, R6, RZ, 0x3c, !PT ;  /* 0x000000060707a212 */ /* 0x000fc800078e3cff */
[----:B------:R-:W-:-:S04]  /*2cc10*/  @!P2 LOP3.LUT R6, R7, R6, RZ, 0x3c, !PT ;  /* 0x000000060706a212 */ /* 0x000fc800078e3cff */
[----:B------:R-:W-:-:S05]  /*2cc20*/  @!P2 LOP3.LUT R7, R7, R6, RZ, 0x3c, !PT ;  /* 0x000000060707a212 */ /* 0x000fca00078e3cff */
[----:B------:R-:W-:Y:S01]  /*2cc30*/  @!PT LDS RZ, [RZ] ;  /* 0x00000000fffff984 */ /* 0x000fe20000000800 */
[----:B------:R-:W-:Y:S01]  /*2cc40*/  @!PT LDS RZ, [RZ] ;  /* 0x00000000fffff984 */ /* 0x000fe20000000800 */
[----:B------:R-:W-:Y:S01]  /*2cc50*/  @!PT LDS RZ, [RZ] ;  /* 0x00000000fffff984 */ /* 0x000fe20000000800 */
[----:B------:R-:W-:Y:S04]  /*2cc60*/  @!P2 LDGSTS.E.BYPASS.LTC128B.128 [R9+0x10400], desc[UR60][R6.64], !P4 ;  /* 0x104000000609afae */ /* 0x000fe8000e101d7c */
[----:B------:R-:W-:Y:S04]  /*2cc70*/  @!P2 LDGSTS.E.BYPASS.LTC128B.128 [R9+0x14400], desc[UR60][R6.64+0x80], !P3 ;  /* 0x144000800609afae */ /* 0x000fe8000d901d7c */
[----:B------:R-:W-:Y:S04]  /*2cc80*/  @!P2 LDGSTS.E.BYPASS.LTC128B.128 [R9+0x18400], desc[UR60][R6.64+0x100], !P0 ;  /* 0x184001000609afae */ /* 0x000fe8000c101d7c */
[----:B------:R0:W-:Y:S01]  /*2cc90*/  @!P2 LDGSTS.E.BYPASS.LTC128B.128 [R9+0x1c400], desc[UR60][R6.64+0x180], !P1 ;  /* 0x1c4001800609afae */ /* 0x0001e2000c901d7c */
[----:B------:R-:W-:Y:S01]  /*2cca0*/  ISETP.GE.AND P2, PT, R5, R2, PT ;  /* 0x000000020500720c */ /* 0x000fe20003f46270 */
[----:B0-----:R-:W-:-:S12]  /*2ccb0*/  IMAD.MOV.U32 R7, RZ, RZ, R14 ;  /* 0x000000ffff077224 */ /* 0x001fd800078e000e */
[----:B------:R-:W-:Y:S05]  /*2ccc0*/  WARPSYNC.COLLECTIVE R15, `(.L_x_2311) ;  /* 0x000000000f087348 */ /* 0x000fea0003c00000 */
[----:B------:R0:W1:Y:S02]  /*2ccd0*/  SHFL.IDX P6, R14, R13, R12, R11 ;  /* 0x0000000c0d0e7389 */ /* 0x00006400000c000b */
[----:B01----:R-:W-:Y:S01]  /*2cce0*/  ENDCOLLECTIVE ;  /* 0x000000000000791b */ /* 0x003fe20003800000 */
.L_x_2311:
[----:B------:R-:W-:Y:S02]  /*2ccf0*/  IMAD.MOV.U32 R13, RZ, RZ, R3 ;  /* 0x000000ffff0d7224 */ /* 0x000fe400078e0003 */
[----:B------:R-:W-:Y:S02]  /*2cd00*/  IMAD.MOV.U32 R12, RZ, RZ, 0x2 ;  /* 0x00000002ff0c7424 */ /* 0x000fe400078e00ff */
[----:B------:R-:W-:-:S07]  /*2cd10*/  IMAD.MOV.U32 R5, RZ, RZ, R14 ;  /* 0x000000ffff057224 */ /* 0x000fce00078e000e */
[----:B------:R-:W-:Y:S05]  /*2cd20*/  WARPSYNC.COLLECTIVE R15, `(.L_x_2312) ;  /* 0x000000000f087348 */ /* 0x000fea0003c00000 */
[----:B------:R0:W1:Y:S02]  /*2cd30*/  SHFL.IDX P6, R14, R13, R12, R11 ;  /* 0x0000000c0d0e7389 */ /* 0x00006400000c000b */
[----:B01----:R-:W-:Y:S01]  /*2cd40*/  ENDCOLLECTIVE ;  /* 0x000000000000791b */ /* 0x003fe20003800000 */
.L_x_2312:
[----:B------:R-:W-:-:S05]  /*2cd50*/  @!P2 LEA R5, P5, R8, R5, 0x1 ;  /* 0x000000050805a211 */ /* 0x000fca00078a08ff */
[----:B------:R-:W-:-:S04]  /*2cd60*/  @!P2 IMAD.X R6, RZ, RZ, R7, P5 ;  /* 0x000000ffff06a224 */ /* 0x000fc800028e0607 */
[----:B------:R-:W-:Y:S02]  /*2cd70*/  @!P2 IMAD.MOV.U32 R7, RZ, RZ, R6 ;  /* 0x000000ffff07a224 */ /* 0x000fe400078e0006 */
[----:B------:R-:W-:Y:S02]  /*2cd80*/  @!P2 IMAD.MOV.U32 R6, RZ, RZ, R5 ;  /* 0x000000ffff06a224 */ /* 0x000fe400078e0005 */
[----:B------:R-:W-:Y:S02]  /*2cd90*/  IMAD.MOV.U32 R13, RZ, RZ, R4 ;  /* 0x000000ffff0d7224 */ /* 0x000fe400078e0004 */
[----:B------:R-:W-:Y:S01]  /*2cda0*/  VIADD R5, R0, 0x20 ;  /* 0x0000002000057836 */ /* 0x000fe20000000000 */
        /* <DEDUP_REMOVED lines=12> */
.L_x_2313:
[----:B------:R-:W-:Y:S02]  /*2ce70*/  IMAD.MOV.U32 R13, RZ, RZ, R3 ;  /* 0x000000ffff0d7224 */ /* 0x000fe400078e0003 */
[----:B------:R-:W-:Y:S02]  /*2ce80*/  IMAD.MOV.U32 R12, RZ, RZ, 0x3 ;  /* 0x00000003ff0c7424 */ /* 0x000fe400078e00ff */
[----:B------:R-:W-:-:S07]  /*2ce90*/  IMAD.MOV.U32 R5, RZ, RZ, R14 ;  /* 0x000000ffff057224 */ /* 0x000fce00078e000e */
[----:B------:R-:W-:Y:S05]  /*2cea0*/  WARPSYNC.COLLECTIVE R15, `(.L_x_2314) ;  /* 0x000000000f087348 */ /* 0x000fea0003c00000 */
[----:B------:R0:W1:Y:S02]  /*2ceb0*/  SHFL.IDX P6, R14, R13, R12, R11 ;  /* 0x0000000c0d0e7389 */ /* 0x00006400000c000b */
[----:B01----:R-:W-:Y:S01]  /*2cec0*/  ENDCOLLECTIVE ;  /* 0x000000000000791b */ /* 0x003fe20003800000 */
.L_x_2314:
        /* <DEDUP_REMOVED lines=18> */
.L_x_2315:
[----:B------:R-:W-:Y:S02]  /*2cff0*/  IMAD.MOV.U32 R13, RZ, RZ, R3 ;  /* 0x000000ffff0d7224 */ /* 0x000fe400078e0003 */
[----:B------:R-:W-:Y:S02]  /*2d000*/  IMAD.MOV.U32 R12, RZ, RZ, 0x4 ;  /* 0x00000004ff0c7424 */ /* 0x000fe400078e00ff */
[----:B------:R-:W-:-:S07]  /*2d010*/  IMAD.MOV.U32 R5, RZ, RZ, R14 ;  /* 0x000000ffff057224 */ /* 0x000fce00078e000e */
[----:B------:R-:W-:Y:S05]  /*2d020*/  WARPSYNC.COLLECTIVE R15, `(.L_x_2316) ;  /* 0x000000000f087348 */ /* 0x000fea0003c00000 */
[----:B------:R0:W1:Y:S02]  /*2d030*/  SHFL.IDX P6, R14, R13, R12, R11 ;  /* 0x0000000c0d0e7389 */ /* 0x00006400000c000b */
[----:B01----:R-:W-:Y:S01]  /*2d040*/  ENDCOLLECTIVE ;  /* 0x000000000000791b */ /* 0x003fe20003800000 */
.L_x_2316:
        /* <DEDUP_REMOVED lines=18> */
.L_x_2317:
[----:B------:R-:W-:Y:S02]  /*2d170*/  IMAD.MOV.U32 R13, RZ, RZ, R3 ;  /* 0x000000ffff0d7224 */ /* 0x000fe400078e0003 */
[----:B------:R-:W-:Y:S02]  /*2d180*/  IMAD.MOV.U32 R12, RZ, RZ, 0x5 ;  /* 0x00000005ff0c7424 */ /* 0x000fe400078e00ff */
[----:B------:R-:W-:-:S07]  /*2d190*/  IMAD.MOV.U32 R5, RZ, RZ, R14 ;  /* 0x000000ffff057224 */ /* 0x000fce00078e000e */
[----:B------:R-:W-:Y:S05]  /*2d1a0*/  WARPSYNC.COLLECTIVE R15, `(.L_x_2318) ;  /* 0x000000000f087348 */ /* 0x000fea0003c00000 */
[----:B------:R0:W1:Y:S02]  /*2d1b0*/  SHFL.IDX P6, R14, R13, R12, R11 ;  /* 0x0000000c0d0e7389 */ /* 0x00006400000c000b */
[----:B01----:R-:W-:Y:S01]  /*2d1c0*/  ENDCOLLECTIVE ;  /* 0x000000000000791b */ /* 0x003fe20003800000 */
.L_x_2318:
        /* <DEDUP_REMOVED lines=18> */
.L_x_2319:
[----:B------:R-:W-:Y:S02]  /*2d2f0*/  IMAD.MOV.U32 R13, RZ, RZ, R3 ;  /* 0x000000ffff0d7224 */ /* 0x000fe400078e0003 */
[----:B------:R-:W-:Y:S02]  /*2d300*/  IMAD.MOV.U32 R12, RZ, RZ, 0x6 ;  /* 0x00000006ff0c7424 */ /* 0x000fe400078e00ff */
[----:B------:R-:W-:-:S07]  /*2d310*/  IMAD.MOV.U32 R5, RZ, RZ, R14 ;  /* 0x000000ffff057224 */ /* 0x000fce00078e000e */
[----:B------:R-:W-:Y:S05]  /*2d320*/  WARPSYNC.COLLECTIVE R15, `(.L_x_2320) ;  /* 0x000000000f087348 */ /* 0x000fea0003c00000 */
[----:B------:R0:W1:Y:S02]  /*2d330*/  SHFL.IDX P6, R14, R13, R12, R11 ;  /* 0x0000000c0d0e7389 */ /* 0x00006400000c000b */
[----:B01----:R-:W-:Y:S01]  /*2d340*/  ENDCOLLECTIVE ;  /* 0x000000000000791b */ /* 0x003fe20003800000 */
.L_x_2320:
        /* <DEDUP_REMOVED lines=18> */
.L_x_2321:
[----:B------:R-:W-:Y:S02]  /*2d470*/  IMAD.MOV.U32 R13, RZ, RZ, R3 ;  /* 0x000000ffff0d7224 */ /* 0x000fe400078e0003 */
[----:B------:R-:W-:Y:S02]  /*2d480*/  IMAD.MOV.U32 R12, RZ, RZ, 0x7 ;  /* 0x00000007ff0c7424 */ /* 0x000fe400078e00ff */
[----:B------:R-:W-:-:S07]  /*2d490*/  IMAD.MOV.U32 R5, RZ, RZ, R14 ;  /* 0x000000ffff057224 */ /* 0x000fce00078e000e */
[----:B------:R-:W-:Y:S05]  /*2d4a0*/  WARPSYNC.COLLECTIVE R15, `(.L_x_2322) ;  /* 0x000000000f087348 */ /* 0x000fea0003c00000 */
[----:B------:R0:W1:Y:S02]  /*2d4b0*/  SHFL.IDX P6, R14, R13, R12, R11 ;  /* 0x0000000c0d0e7389 */ /* 0x00006400000c000b */
[----:B01----:R-:W-:Y:S01]  /*2d4c0*/  ENDCOLLECTIVE ;  /* 0x000000000000791b */ /* 0x003fe20003800000 */
.L_x_2322:
[----:B------:R-:W-:-:S05]  /*2d4d0*/  @!P2 LEA R5, P5, R8, R5, 0x1 ;  /* 0x000000050805a211 */ /* 0x000fca00078a08ff */
[----:B------:R-:W-:-:S04]  /*2d4e0*/  @!P2 IMAD.X R6, RZ, RZ, R7, P5 ;  /* 0x000000ffff06a224 */ /* 0x000fc800028e0607 */
[----:B------:R-:W-:Y:S02]  /*2d4f0*/  @!P2 IMAD.MOV.U32 R7, RZ, RZ, R6 ;  /* 0x000000ffff07a224 */ /* 0x000fe400078e0006 */
[----:B------:R-:W-:Y:S02]  /*2d500*/  IMAD.MOV.U32 R13, RZ, RZ, R4 ;  /* 0x000000ffff0d7224 */ /* 0x000fe400078e0004 */
[----:B------:R-:W-:-:S05]  /*2d510*/  @!P2 IMAD.MOV.U32 R6, RZ, RZ, R5 ;  /* 0x000000ffff06a224 */ /* 0x000fca00078e0005 */
[----:B------:R-:W-:Y:S01]  /*2d520*/  @!PT LDS RZ, [RZ] ;  /* 0x00000000fffff984 */ /* 0x000fe20000000800 */
[----:B------:R-:W-:Y:S01]  /*2d530*/  @!PT LDS RZ, [RZ] ;  /* 0x00000000fffff984 */ /* 0x000fe20000000800 */
[----:B------:R-:W-:Y:S01]  /*2d540*/  @!PT LDS RZ, [RZ] ;  /* 0x00000000fffff984 */ /* 0x000fe20000000800 */
[----:B------:R0:W-:Y:S01]  /*2d550*/  @!P2 LDGSTS.E.BYPASS.LTC128B.128 [R9+0x13400], desc[UR60][R6.64], !P4 ;  /* 0x134000000609afae */ /* 0x0001e2000e101d7c */
[----:B------:R-:W-:-:S03]  /*2d560*/  IMAD.MOV.U32 R5, RZ, RZ, R14 ;  /* 0x000000ffff057224 */ /* 0x000fc600078e000e */
[----:B------:R0:W-:Y:S04]  /*2d570*/  @!P2 LDGSTS.E.BYPASS.LTC128B.128 [R9+0x17400], desc[UR60][R6.64+0x80], !P3 ;  /* 0x174000800609afae */ /* 0x0001e8000d901d7c */
[----:B0-----:R-:W-:Y:S05]  /*2d580*/  WARPSYNC.COLLECTIVE R15, `(.L_x_2323) ;  /* 0x000000000f087348 */ /* 0x001fea0003c00000 */
[----:B------:R1:W2:Y:S02]  /*2d590*/  SHFL.IDX P6, R14, R13, R12, R11 ;  /* 0x0000000c0d0e7389 */ /* 0x0002a400000c000b */
[----:B012---:R-:W-:Y:S01]  /*2d5a0*/  ENDCOLLECTIVE ;  /* 0x000000000000791b */ /* 0x007fe20003800000 */
.L_x_2323:
[----:B------:R-:W-:Y:S01]  /*2d5b0*/  @!PT LDS RZ, [RZ] ;  /* 0x00000000fffff984 */ /* 0x000fe20000000800 */
[----:B------:R-:W-:Y:S01]  /*2d5c0*/  @!PT LDS RZ, [RZ] ;  /* 0x00000000fffff984 */ /* 0x000fe20000000800 */
[----:B------:R-:W-:Y:S01]  /*2d5d0*/  @!PT LDS RZ, [RZ] ;  /* 0x00000000fffff984 */ /* 0x000fe20000000800 */
[----:B------:R0:W-:Y:S04]  /*2d5e0*/  @!P2 LDGSTS.E.BYPASS.LTC128B.128 [R9+0x1b400], desc[UR60][R6.64+0x100], !P0 ;  /* 0x1b4001000609afae */ /* 0x0001e8000c101d7c */
[----:B------:R0:W-:Y:S01]  /*2d5f0*/  @!P2 LDGSTS.E.BYPASS.LTC128B.128 [R9+0x1f400], desc[UR60][R6.64+0x180], !P1 ;  /* 0x1f4001800609afae */ /* 0x0001e2000c901d7c */
[----:B------:R-:W-:Y:S01]  /*2d600*/  IMAD.MOV.U32 R3, RZ, RZ, R14 ;  /* 0x000000ffff037224 */ /* 0x000fe200078e000e */
[----:B------:R-:W-:Y:S06]  /*2d610*/  BRA `(.L_x_2324) ;  /* 0xffffff9400c07947 */ /* 0x000fec000383ffff */
.L_x_2134:
[----:B-1----:R-:W3:Y:S02]  /*2d620*/  LDL R2, [R1] ;  /* 0x0000000001027983 */ /* 0x002ee40000100800 */
[----:B---3--:R1:W3:Y:S02]  /*2d630*/  SYNCS.PHASECHK.TRANS64.TRYWAIT P0, [R2+URZ+0x30820], R0 ;  /* 0x03082000020075a7 */ /* 0x0082e4000800017f */
[----:B---3--:R-:W-:Y:S05]  /*2d640*/  @!P0 NANOSLEEP.SYNCS 0x989680 ;  /* 0x009896800000895d */ /* 0x008fea0003900000 */
[----:B------:R-:W3:Y:S02]  /*2d650*/  @!P0 SYNCS.PHASECHK.TRANS64 P0, [R2+URZ+0x30820], R0 ;  /* 0x03082000020085a7 */ /* 0x000ee4000800007f */
[----:B---3--:R-:W-:Y:S05]  /*2d660*/  @!P0 BRA `(.L_x_2134) ;  /* 0xfffffffc00ec8947 */ /* 0x008fea000383ffff */
[----:B------:R-:W-:Y:S05]  /*2d670*/  BRA `(.L_x_2325) ;  /* 0xffffff98003c7947 */ /* 0x000fea000383ffff */
.L_x_2143:
[----:B-1----:R1:W2:Y:S02]  /*2d680*/  SYNCS.PHASECHK.TRANS64.TRYWAIT P0, [R3+URZ+0x30840], R2 ;  /* 0x03084002030075a7 */ /* 0x0022a4000800017f */
[----:B--2---:R-:W-:Y:S05]  /*2d690*/  @!P0 NANOSLEEP.SYNCS 0x989680 ;  /* 0x009896800000895d */ /* 0x004fea0003900000 */
[----:B------:R-:W2:Y:S02]  /*2d6a0*/  @!P0 SYNCS.PHASECHK.TRANS64 P0, [R3+URZ+0x30840], R2 ;  /* 0x03084002030085a7 */ /* 0x000ea4000800007f */
[----:B--2---:R-:W-:Y:S05]  /*2d6b0*/  @!P0 BRA `(.L_x_2143) ;  /* 0xfffffffc00f08947 */ /* 0x004fea000383ffff */
[----:B------:R-:W-:Y:S05]  /*2d6c0*/  BRA `(.L_x_2326) ;  /* 0xffffff9c00087947 */ /* 0x000fea000383ffff */
.L_x_2151:
[----:B0-----:R0:W1:Y:S02]  /*2d6d0*/  SYNCS.PHASECHK.TRANS64.TRYWAIT P0, [R2+URZ+0x30860], R3 ;  /* 0x03086003020075a7 */ /* 0x001064000800017f */
[----:B-1----:R-:W-:Y:S05]  /*2d6e0*/  @!P0 NANOSLEEP.SYNCS 0x989680 ;  /* 0x009896800000895d */ /* 0x002fea0003900000 */
[----:B------:R-:W1:Y:S02]  /*2d6f0*/  @!P0 SYNCS.PHASECHK.TRANS64 P0, [R2+URZ+0x30860], R3 ;  /* 0x03086003020085a7 */ /* 0x000e64000800007f */
[----:B-1----:R-:W-:Y:S05]  /*2d700*/  @!P0 BRA `(.L_x_2151) ;  /* 0xfffffffc00f08947 */ /* 0x002fea000383ffff */
[----:B------:R-:W-:Y:S05]  /*2d710*/  BRA `(.L_x_2327) ;  /* 0xffffffa000647947 */ /* 0x000fea000383ffff */
.L_x_2163:
[----:B-1----:R1:W2:Y:S02]  /*2d720*/  SYNCS.PHASECHK.TRANS64.TRYWAIT P0, [R3+URZ+0x30840], R2 ;  /* 0x03084002030075a7 */ /* 0x0022a4000800017f */
[----:B--2---:R-:W-:Y:S05]  /*2d730*/  @!P0 NANOSLEEP.SYNCS 0x989680 ;  /* 0x009896800000895d */ /* 0x004fea0003900000 */
[----:B------:R-:W2:Y:S02]  /*2d740*/  @!P0 SYNCS.PHASECHK.TRANS64 P0, [R3+URZ+0x30840], R2 ;  /* 0x03084002030085a7 */ /* 0x000ea4000800007f */
[----:B--2---:R-:W-:Y:S05]  /*2d750*/  @!P0 BRA `(.L_x_2163) ;  /* 0xfffffffc00f08947 */ /* 0x004fea000383ffff */
[----:B------:R-:W-:Y:S05]  /*2d760*/  BRA `(.L_x_2328) ;  /* 0xffffffa800887947 */ /* 0x000fea000383ffff */
.L_x_2171:
[----:B0-----:R0:W1:Y:S02]  /*2d770*/  SYNCS.PHASECHK.TRANS64.TRYWAIT P0, [R2+URZ+0x30860], R3 ;  /* 0x03086003020075a7 */ /* 0x001064000800017f */
[----:B-1----:R-:W-:Y:S05]  /*2d780*/  @!P0 NANOSLEEP.SYNCS 0x989680 ;  /* 0x009896800000895d */ /* 0x002fea0003900000 */
[----:B------:R-:W1:Y:S02]  /*2d790*/  @!P0 SYNCS.PHASECHK.TRANS64 P0, [R2+URZ+0x30860], R3 ;  /* 0x03086003020085a7 */ /* 0x000e64000800007f */
[----:B-1----:R-:W-:Y:S05]  /*2d7a0*/  @!P0 BRA `(.L_x_2171) ;  /* 0xfffffffc00f08947 */ /* 0x002fea000383ffff */
[----:B------:R-:W-:Y:S05]  /*2d7b0*/  BRA `(.L_x_2329) ;  /* 0xffffffac00e47947 */ /* 0x000fea000383ffff */
.L_x_2183:
[----:B--2---:R2:W3:Y:S02]  /*2d7c0*/  SYNCS.PHASECHK.TRANS64.TRYWAIT P0, [R3+URZ+0x30840], R2 ;  /* 0x03084002030075a7 */ /* 0x0044e4000800017f */
[----:B---3--:R-:W-:Y:S05]  /*2d7d0*/  @!P0 NANOSLEEP.SYNCS 0x989680 ;  /* 0x009896800000895d */ /* 0x008fea0003900000 */
[----:B------:R-:W3:Y:S02]  /*2d7e0*/  @!P0 SYNCS.PHASECHK.TRANS64 P0, [R3+URZ+0x30840], R2 ;  /* 0x03084002030085a7 */ /* 0x000ee4000800007f */
[----:B---3--:R-:W-:Y:S05]  /*2d7f0*/  @!P0 BRA `(.L_x_2183) ;  /* 0xfffffffc00f08947 */ /* 0x008fea000383ffff */
[----:B------:R-:W-:Y:S05]  /*2d800*/  BRA `(.L_x_2330) ;  /* 0xffffffb400dc7947 */ /* 0x000fea000383ffff */
.L_x_2191:
[----:B0-----:R0:W1:Y:S02]  /*2d810*/  SYNCS.PHASECHK.TRANS64.TRYWAIT P0, [R2+URZ+0x30860], R5 ;  /* 0x03086005020075a7 */ /* 0x001064000800017f */
[----:B-1----:R-:W-:Y:S05]  /*2d820*/  @!P0 NANOSLEEP.SYNCS 0x989680 ;  /* 0x009896800000895d */ /* 0x002fea0003900000 */
[----:B------:R-:W1:Y:S02]  /*2d830*/  @!P0 SYNCS.PHASECHK.TRANS64 P0, [R2+URZ+0x30860], R5 ;  /* 0x03086005020085a7 */ /* 0x000e64000800007f */
[----:B-1----:R-:W-:Y:S05]  /*2d840*/  @!P0 BRA `(.L_x_2191) ;  /* 0xfffffffc00f08947 */ /* 0x002fea000383ffff */
[----:B------:R-:W-:Y:S05]  /*2d850*/  BRA `(.L_x_2331) ;  /* 0xffffffbc00347947 */ /* 0x000fea000383ffff */
.L_x_2205:
[----:B---3--:R3:W4:Y:S02]  /*2d860*/  SYNCS.PHASECHK.TRANS64.TRYWAIT P0, [R0+URZ+0x30860], R2 ;  /* 0x03086002000075a7 */ /* 0x008724000800017f */
[----:B----4-:R-:W-:Y:S05]  /*2d870*/  @!P0 NANOSLEEP.SYNCS 0x989680 ;  /* 0x009896800000895d */ /* 0x010fea0003900000 */
[----:B------:R-:W4:Y:S02]  /*2d880*/  @!P0 SYNCS.PHASECHK.TRANS64 P0, [R0+URZ+0x30860], R2 ;  /* 0x03086002000085a7 */ /* 0x000f24000800007f */
[----:B----4-:R-:W-:Y:S05]  /*2d890*/  @!P0 BRA `(.L_x_2205) ;  /* 0xfffffffc00f08947 */ /* 0x010fea000383ffff */
[----:B------:R-:W-:Y:S05]  /*2d8a0*/  BRA `(.L_x_2332) ;  /* 0xffffffc4000c7947 */ /* 0x000fea000383ffff */
.L_x_2215:
[----:B------:R-:W-:Y:S01]  /*2d8b0*/  BSSY B0, `(.L_x_2333) ;  /* 0x0000008000007945 */ /* 0x000fe20003800000 */
[----:B------:R-:W-:Y:S02]  /*2d8c0*/  IMAD.MOV.U32 R13, RZ, RZ, R16 ;  /* 0x000000ffff0d7224 */ /* 0x000fe400078e0010 */
[----:B------:R-:W-:Y:S02]  /*2d8d0*/  IMAD.MOV.U32 R12, RZ, RZ, RZ ;  /* 0x000000ffff0c7224 */ /* 0x000fe400078e00ff */
[----:B------:R-:W-:Y:S02]  /*2d8e0*/  IMAD.MOV.U32 R11, RZ, RZ, 0x1f ;  /* 0x0000001fff0b7424 */ /* 0x000fe400078e00ff */
[----:B------:R-:W-:-:S07]  /*2d8f0*/  IMAD.MOV.U32 R15, RZ, RZ, -0x1 ;  /* 0xffffffffff0f7424 */ /* 0x000fce00078e00ff */
[----:B--2--5:R-:W-:Y:S05]  /*2d900*/  WARPSYNC.COLLECTIVE R15, `(.L_x_2334) ;  /* 0x000000000f087348 */ /* 0x024fea0003c00000 */
[----:B------:R0:W1:Y:S02]  /*2d910*/  SHFL.IDX P6, R14, R13, R12, R11 ;  /* 0x0000000c0d0e7389 */ /* 0x00006400000c000b */
[----:B012--5:R-:W-:Y:S01]  /*2d920*/  ENDCOLLECTIVE ;  /* 0x000000000000791b */ /* 0x027fe20003800000 */
.L_x_2334:
[----:B------:R-:W-:Y:S05]  /*2d930*/  BSYNC B0 ;  /* 0x0000000000007941 */ /* 0x000fea0003800000 */
.L_x_2333:
        /* <DEDUP_REMOVED lines=10> */
.L_x_2335:
[----:B------:R-:W-:Y:S02]  /*2d9e0*/  ULDC UR4, c[0x0][0xc3c] ;  /* 0x00030f0000047ab9 */ /* 0x000fe40000000800 */
        /* <DEDUP_REMOVED lines=15> */
.L_x_2336:
        /* <DEDUP_REMOVED lines=9> */
.L_x_2337:
        /* <DEDUP_REMOVED lines=8> */
.L_x_2338:
        /* <DEDUP_REMOVED lines=8> */
.L_x_2339:
        /* <DEDUP_REMOVED lines=8> */
.L_x_2340:
        /* <DEDUP_REMOVED lines=9> */
.L_x_2341:
[----:B------:R-:W-:Y:S01]  /*2dd80*/  IMAD.MOV.U32 R16, RZ, RZ, R14 ;  /* 0x000000ffff107224 */ /* 0x000fe200078e000e */
[----:B------:R-:W-:Y:S06]  /*2dd90*/  BRA `(.L_x_2342) ;  /* 0xffffffc800147947 */ /* 0x000fec000383ffff */
.L_x_2220:
[----:B------:R-:W-:Y:S01]  /*2dda0*/  BSSY B0, `(.L_x_2343) ;  /* 0x0000008000007945 */ /* 0x000fe20003800000 */
[----:B-----5:R-:W-:Y:S02]  /*2ddb0*/  IMAD.MOV.U32 R13, RZ, RZ, R2 ;  /* 0x000000ffff0d7224 */ /* 0x020fe400078e0002 */
[----:B------:R-:W-:Y:S02]  /*2ddc0*/  IMAD.MOV.U32 R12, RZ, RZ, 0x1 ;  /* 0x00000001ff0c7424 */ /* 0x000fe400078e00ff */
[----:B------:R-:W-:Y:S02]  /*2ddd0*/  IMAD.MOV.U32 R11, RZ, RZ, RZ ;  /* 0x000000ffff0b7224 */ /* 0x000fe400078e00ff */
[----:B------:R-:W-:-:S07]  /*2dde0*/  IMAD.MOV.U32 R15, RZ, RZ, -0x1 ;  /* 0xffffffffff0f7424 */ /* 0x000fce00078e00ff */
[----:B0-----:R-:W-:Y:S05]  /*2ddf0*/  WARPSYNC.COLLECTIVE R15, `(.L_x_2344) ;  /* 0x000000000f087348 */ /* 0x001fea0003c00000 */
[----:B------:R1:W2:Y:S02]  /*2de00*/  SHFL.UP P6, R14, R13, R12, R11 ;  /* 0x0400000c0d0e7389 */ /* 0x0002a400000c000b */
[----:B012---:R-:W-:Y:S01]  /*2de10*/  ENDCOLLECTIVE ;  /* 0x000000000000791b */ /* 0x007fe20003800000 */
.L_x_2344:
[----:B------:R-:W-:Y:S05]  /*2de20*/  BSYNC B0 ;  /* 0x0000000000007941 */ /* 0x000fea0003800000 */
.L_x_2343:
        /* <DEDUP_REMOVED lines=12> */
.L_x_2345:
        /* <DEDUP_REMOVED lines=8> */
.L_x_2346:
        /* <DEDUP_REMOVED lines=8> */
.L_x_2347:
        /* <DEDUP_REMOVED lines=8> */
.L_x_2348:
        /* <DEDUP_REMOVED lines=9> */
.L_x_2349:
[----:B------:R-:W-:Y:S01]  /*2e100*/  IMAD.MOV.U32 R16, RZ, RZ, R14 ;  /* 0x000000ffff107224 */ /* 0x000fe200078e000e */
[----:B------:R-:W-:Y:S06]  /*2e110*/  BRA `(.L_x_2350) ;  /* 0xffffffc400d47947 */ /* 0x000fec000383ffff */
.L_x_2222:
[----:B------:R-:W-:Y:S01]  /*2e120*/  BSSY B0, `(.L_x_2351) ;  /* 0x0000006000007945 */ /* 0x000fe20003800000 */
[----:B------:R-:W-:Y:S01]  /*2e130*/  PLOP3.LUT P6, PT, P6, PT, PT, 0x8, 0x0 ;  /* 0x000000000000781c */ /* 0x000fe200037ce170 */
[----:B------:R-:W-:-:S12]  /*2e140*/  IMAD.MOV.U32 R15, RZ, RZ, -0x1 ;  /* 0xffffffffff0f7424 */ /* 0x000fd800078e00ff */
[----:B0----5:R-:W-:Y:S05]  /*2e150*/  WARPSYNC.COLLECTIVE R15, `(.L_x_2352) ;  /* 0x000000000f087348 */ /* 0x021fea0003c00000 */
[----:B------:R-:W-:Y:S01]  /*2e160*/  VOTE.ANY R14, PT, P6 ;  /* 0x00000000000e7806 */ /* 0x000fe200030e0100 */
[----:B0----5:R-:W-:Y:S06]  /*2e170*/  ENDCOLLECTIVE ;  /* 0x000000000000791b */ /* 0x021fec0003800000 */
.L_x_2352:
[----:B------:R-:W-:Y:S05]  /*2e180*/  BSYNC B0 ;  /* 0x0000000000007941 */ /* 0x000fea0003800000 */
.L_x_2351:
        /* <DEDUP_REMOVED lines=9> */
.L_x_2353:
[----:B------:R-:W-:Y:S01]  /*2e220*/  IMAD.MOV.U32 R17, RZ, RZ, R14 ;  /* 0x000000ffff117224 */ /* 0x000fe200078e000e */
[----:B------:R-:W-:Y:S06]  /*2e230*/  BRA `(.L_x_2354) ;  /* 0xffffffc400c47947 */ /* 0x000fec000383ffff */
.L_x_2224:
[----:B------:R-:W-:Y:S01]  /*2e240*/  BSSY B0, `(.L_x_2355) ;  /* 0x0000007000007945 */ /* 0x000fe20003800000 */
[----:B------:R-:W-:Y:S02]  /*2e250*/  IMAD.MOV.U32 R13, RZ, RZ, R3 ;  /* 0x000000ffff0d7224 */ /* 0x000fe400078e0003 */
[----:B------:R-:W-:Y:S02]  /*2e260*/  IMAD.MOV.U32 R11, RZ, RZ, 0x1f ;  /* 0x0000001fff0b7424 */ /* 0x000fe400078e00ff */
[----:B------:R-:W-:-:S07]  /*2e270*/  IMAD.MOV.U32 R15, RZ, RZ, -0x1 ;  /* 0xffffffffff0f7424 */ /* 0x000fce00078e00ff */
[----:B012--5:R-:W-:Y:S05]  /*2e280*/  WARPSYNC.COLLECTIVE R15, `(.L_x_2356) ;  /* 0x000000000f087348 */ /* 0x027fea0003c00000 */
[----:B------:R3:W4:Y:S02]  /*2e290*/  SHFL.IDX P6, R14, R13, R12, R11 ;  /* 0x0000000c0d0e7389 */ /* 0x00072400000c000b */
[----:B012345:R-:W-:Y:S01]  /*2e2a0*/  ENDCOLLECTIVE ;  /* 0x000000000000791b */ /* 0x03ffe20003800000 */
.L_x_2356:
[----:B------:R-:W-:Y:S05]  /*2e2b0*/  BSYNC B0 ;  /* 0x0000000000007941 */ /* 0x000fea0003800000 */
.L_x_2355:
[----:B------:R-:W-:Y:S01]  /*2e2c0*/  IMAD.MOV.U32 R3, RZ, RZ, R14 ;  /* 0x000000ffff037224 */ /* 0x000fe200078e000e */
[----:B------:R-:W-:Y:S06]  /*2e2d0*/  BRA `(.L_x_2357) ;  /* 0xffffffc400b87947 */ /* 0x000fec000383ffff */
.L_x_2228:
[----:B0-----:R0:W1:Y:S02]  /*2e2e0*/  SYNCS.PHASECHK.TRANS64.TRYWAIT P0, [R0+URZ+0x30820], R3 ;  /* 0x03082003000075a7 */ /* 0x001064000800017f */
[----:B-1----:R-:W-:Y:S05]  /*2e2f0*/  @!P0 NANOSLEEP.SYNCS 0x989680 ;  /* 0x009896800000895d */ /* 0x002fea0003900000 */
[----:B------:R-:W1:Y:S02]  /*2e300*/  @!P0 SYNCS.PHASECHK.TRANS64 P0, [R0+URZ+0x30820], R3 ;  /* 0x03082003000085a7 */ /* 0x000e64000800007f */
[----:B-1----:R-:W-:Y:S05]  /*2e310*/  @!P0 BRA `(.L_x_2228) ;  /* 0xfffffffc00f08947 */ /* 0x002fea000383ffff */
[----:B------:R-:W-:Y:S05]  /*2e320*/  BRA `(.L_x_2358) ;  /* 0xffffffcc003c7947 */ /* 0x000fea000383ffff */
.L_x_2229:
        /* <DEDUP_REMOVED lines=8> */
[----:B0----5:R-:W-:Y:S05]  /*2e3b0*/  WARPSYNC.COLLECTIVE R15, `(.L_x_2360) ;  /* 0x000000000f087348 */ /* 0x021fea0003c00000 */
[----:B------:R1:W2:Y:S02]  /*2e3c0*/  SHFL.IDX P6, R14, R13, R12, R11 ;  /* 0x0000000c0d0e7389 */ /* 0x0002a400000c000b */
[----:B012--5:R-:W-:Y:S01]  /*2e3d0*/  ENDCOLLECTIVE ;  /* 0x000000000000791b */ /* 0x027fe20003800000 */
.L_x_2360:
[----:B------:R-:W-:Y:S05]  /*2e3e0*/  BSYNC B0 ;  /* 0x0000000000007941 */ /* 0x000fea0003800000 */
.L_x_2359:
[----:B------:R-:W-:Y:S05]  /*2e3f0*/  BRA `(.L_x_2361) ;  /* 0xffffffcc00247947 */ /* 0x000fea000383ffff */
.L_x_2230:
[----:B------:R-:W-:Y:S01]  /*2e400*/  BSSY B0, `(.L_x_2362) ;  /* 0x0000006000007945 */ /* 0x000fe20003800000 */
[----:B------:R-:W-:-:S07]  /*2e410*/  IMAD.MOV.U32 R15, RZ, RZ, -0x1 ;  /* 0xffffffffff0f7424 */ /* 0x000fce00078e00ff */
[----:B01---5:R-:W-:Y:S05]  /*2e420*/  WARPSYNC.COLLECTIVE R15, `(.L_x_2363) ;  /* 0x000000000f0c7348 */ /* 0x023fea0003c00000 */
[----:B------:R-:W-:Y:S02]  /*2e430*/  ELECT P6, UR62, PT ;  /* 0x00000000003e782f */ /* 0x000fe400038c0000 */
[----:B------:R-:W-:Y:S01]  /*2e440*/  MOV R14, UR62 ;  /* 0x0000003e000e7c02 */ /* 0x000fe20008000f00 */
[----:B01---5:R-:W-:Y:S10]  /*2e450*/  ENDCOLLECTIVE ;  /* 0x000000000000791b */ /* 0x023ff40003800000 */
.L_x_2363:
[----:B------:R-:W-:Y:S05]  /*2e460*/  BSYNC B0 ;  /* 0x0000000000007941 */ /* 0x000fea0003800000 */
.L_x_2362:
[----:B------:R-:W-:Y:S05]  /*2e470*/  BRA `(.L_x_2364) ;  /* 0xffffffcc00187947 */ /* 0x000fea000383ffff */
.L_x_2232:
[----:B0-----:R0:W1:Y:S02]  /*2e480*/  SYNCS.PHASECHK.TRANS64.TRYWAIT P0, [R6+URZ], R5 ;  /* 0x00000005060075a7 */ /* 0x001064000800017f */
[----:B-1----:R-:W-:Y:S05]  /*2e490*/  @!P0 NANOSLEEP.SYNCS 0x989680 ;  /* 0x009896800000895d */ /* 0x002fea0003900000 */
[----:B------:R-:W1:Y:S02]  /*2e4a0*/  @!P0 SYNCS.PHASECHK.TRANS64 P0, [R6+URZ], R5 ;  /* 0x00000005060085a7 */ /* 0x000e64000800007f */
[----:B-1----:R-:W-:Y:S05]  /*2e4b0*/  @!P0 BRA `(.L_x_2232) ;  /* 0xfffffffc00f08947 */ /* 0x002fea000383ffff */
[----:B------:R-:W-:Y:S05]  /*2e4c0*/  BRA `(.L_x_2365) ;  /* 0xffffffcc00547947 */ /* 0x000fea000383ffff */
.L_x_2233:
[----:B-1----:R1:W2:Y:S02]  /*2e4d0*/  SYNCS.PHASECHK.TRANS64.TRYWAIT P0, [R7+URZ], R2 ;  /* 0x00000002070075a7 */ /* 0x0022a4000800017f */
[----:B--2---:R-:W-:Y:S05]  /*2e4e0*/  @!P0 NANOSLEEP.SYNCS 0x989680 ;  /* 0x009896800000895d */ /* 0x004fea0003900000 */
[----:B------:R-:W2:Y:S02]  /*2e4f0*/  @!P0 SYNCS.PHASECHK.TRANS64 P0, [R7+URZ], R2 ;  /* 0x00000002070085a7 */ /* 0x000ea4000800007f */
[----:B--2---:R-:W-:Y:S05]  /*2e500*/  @!P0 BRA `(.L_x_2233) ;  /* 0xfffffffc00f08947 */ /* 0x004fea000383ffff */
[----:B------:R-:W-:Y:S05]  /*2e510*/  BRA `(.L_x_2366) ;  /* 0xffffffcc00487947 */ /* 0x000fea000383ffff */
.L_x_2235:
[----:B--2---:R2:W3:Y:S02]  /*2e520*/  SYNCS.PHASECHK.TRANS64.TRYWAIT P0, [R4+URZ], R5 ;  /* 0x00000005040075a7 */ /* 0x0044e4000800017f */
[----:B---3--:R-:W-:Y:S05]  /*2e530*/  @!P0 NANOSLEEP.SYNCS 0x989680 ;  /* 0x009896800000895d */ /* 0x008fea0003900000 */
[----:B------:R-:W3:Y:S02]  /*2e540*/  @!P0 SYNCS.PHASECHK.TRANS64 P0, [R4+URZ], R5 ;  /* 0x00000005040085a7 */ /* 0x000ee4000800007f */
[----:B---3--:R-:W-:Y:S05]  /*2e550*/  @!P0 BRA `(.L_x_2235) ;  /* 0xfffffffc00f08947 */ /* 0x008fea000383ffff */
[----:B------:R-:W-:Y:S05]  /*2e560*/  BRA `(.L_x_2367) ;  /* 0xffffffcc00507947 */ /* 0x000fea000383ffff */
.L_x_2368:
        /* <DEDUP_REMOVED lines=9> */
.L_x_15299:


//--------------------- .text._ZN7cutlass13device_kernelIN5flash11enable_sm90INS1_16FlashAttnFwdSm90INS1_25CollectiveMainloopFwdSm90ILi2EN4cute5tupleIJNS5_1CILi1EEES8_S8_EEENS6_IJNS7_ILi128EEENS7_ILi80EEENS7_ILi256EEEEEELi256ENS_10bfloat16_tEfNS_4arch4Sm90ELb1ELb0ELb0ELb0ELb0ELb0ELb0ELb1ELb1ELb1ELb0ELb0EEENS1_21CollectiveEpilogueFwdINS6_IJSA_SC_SB_EEES9_SE_SG_Li256ELb0ELb1ELb0ELb0EEENS1_30DynamicPersistentTileSchedulerILi256ELi128ELb0ELb1ELb1EEEEEEEEEvNT_6ParamsE --------------------------
	.section	.text._ZN7cutlass13device_kernelIN5flash11enable_sm90INS1_16FlashAttnFwdSm90INS1_25CollectiveMainloopFwdSm90ILi2EN4cute5tupleIJNS5_1CILi1EEES8_S8_EEENS6_IJNS7_ILi128EEENS7_ILi80EEENS7_ILi256EEEEEELi256ENS_10bfloat16_tEfNS_4arch4Sm90ELb1ELb0ELb0ELb0ELb0ELb0ELb0ELb1ELb1ELb1ELb0ELb0EEENS1_21CollectiveEpilogueFwdINS6_IJSA_SC_SB_EEES9_SE_SG_Li256ELb0ELb1ELb0ELb0EEENS1_30DynamicPersistentTileSchedulerILi256ELi128ELb0ELb1ELb1EEEEEEEEEvNT_6ParamsE,"ax",@progbits
	.align	128
.text._ZN7cutlass13device_kernelIN5flash11enable_sm90INS1_16FlashAttnFwdSm90INS1_25CollectiveMainloopFwdSm90ILi2EN4cute5tupleIJNS5_1CILi1EEES8_S8_EEENS6_IJNS7_ILi128EEENS7_ILi80EEENS7_ILi256EEEEEELi256ENS_10bfloat16_tEfNS_4arch4Sm90ELb1ELb0ELb0ELb0ELb0ELb0ELb0ELb1ELb1ELb1ELb0ELb0EEENS1_21CollectiveEpilogueFwdINS6_IJSA_SC_SB_EEES9_SE_SG_Li256ELb0ELb1ELb0ELb0EEENS1_30DynamicPersistentTileSchedulerILi256ELi128ELb0ELb1ELb1EEEEEEEEEvNT_6ParamsE:
        .type           _ZN7cutlass13device_kernelIN5flash11enable_sm90INS1_16FlashAttnFwdSm90INS1_25CollectiveMainloopFwdSm90ILi2EN4cute5tupleIJNS5_1CILi1EEES8_S8_EEENS6_IJNS7_ILi128EEENS7_ILi80EEENS7_ILi256EEEEEELi256ENS_10bfloat16_tEfNS_4arch4Sm90ELb1ELb0ELb0ELb0ELb0ELb0ELb0ELb1ELb1ELb1ELb0ELb0EEENS1_21CollectiveEpilogueFwdINS6_IJSA_SC_SB_EEES9_SE_SG_Li256ELb0ELb1ELb0ELb0EEENS1_30DynamicPersistentTileSchedulerILi256ELi128ELb0ELb1ELb1EEEEEEEEEvNT_6ParamsE,@function
        .size           _ZN7cutlass13device_kernelIN5flash11enable_sm90INS1_16FlashAttnFwdSm90INS1_25CollectiveMainloopFwdSm90ILi2EN4cute5tupleIJNS5_1CILi1EEES8_S8_EEENS6_IJNS7_ILi128EEENS7_ILi80EEENS7_ILi256EEEEEELi256ENS_10bfloat16_tEfNS_4arch4Sm90ELb1ELb0ELb0ELb0ELb0ELb0ELb0ELb1ELb1ELb1ELb0ELb0EEENS1_21CollectiveEpilogueFwdINS6_IJSA_SC_SB_EEES9_SE_SG_Li256ELb0ELb1ELb0ELb0EEENS1_30DynamicPersistentTileSchedulerILi256ELi128ELb0ELb1ELb1EEEEEEEEEvNT_6ParamsE,(.L_x_15300 - _ZN7cutlass13device_kernelIN5flash11enable_sm90INS1_16FlashAttnFwdSm90INS1_25CollectiveMainloopFwdSm90ILi2EN4cute5tupleIJNS5_1CILi1EEES8_S8_EEENS6_IJNS7_ILi128EEENS7_ILi80EEENS7_ILi256EEEEEELi256ENS_10bfloat16_tEfNS_4arch4Sm90ELb1ELb0ELb0ELb0ELb0ELb0ELb0ELb1ELb1ELb1ELb0ELb0EEENS1_21CollectiveEpilogueFwdINS6_IJSA_SC_SB_EEES9_SE_SG_Li256ELb0ELb1ELb0ELb0EEENS1_30DynamicPersistentTileSchedulerILi256ELi128ELb0ELb1ELb1EEEEEEEEEvNT_6ParamsE)
        .other          _ZN7cutlass13device_kernelIN5flash11enable_sm90INS1_16FlashAttnFwdSm90INS1_25CollectiveMainloopFwdSm90ILi2EN4cute5tupleIJNS5_1CILi1EEES8_S8_EEENS6_IJNS7_ILi128EEENS7_ILi80EEENS7_ILi256EEEEEELi256ENS_10bfloat16_tEfNS_4arch4Sm90ELb1ELb0ELb0ELb0ELb0ELb0ELb0ELb1ELb1ELb1ELb0ELb0EEENS1_21CollectiveEpilogueFwdINS6_IJSA_SC_SB_EEES9_SE_SG_Li256ELb0ELb1ELb0ELb0EEENS1_30DynamicPersistentTileSchedulerILi256ELi128ELb0ELb1ELb1EEEEEEEEEvNT_6ParamsE,@"STO_CUDA_ENTRY STV_DEFAULT"
_ZN7cutlass13device_kernelIN5flash11enable_sm90INS1_16FlashAttnFwdSm90INS1_25CollectiveMainloopFwdSm90ILi2EN4cute5tupleIJNS5_1CILi1EEES8_S8_EEENS6_IJNS7_ILi128EEENS7_ILi80EEENS7_ILi256EEEEEELi256ENS_10bfloat16_tEfNS_4arch4Sm90ELb1ELb0ELb0ELb0ELb0ELb0ELb0ELb1ELb1ELb1ELb0ELb0EEENS1_21CollectiveEpilogueFwdINS6_IJSA_SC_SB_EEES9_SE_SG_Li256ELb0ELb1ELb0ELb0EEENS1_30DynamicPersistentTileSchedulerILi256ELi128ELb0ELb1ELb1EEEEEEEEEvNT_6ParamsE:
        /* <DEDUP_REMOVED lines=18> */
.L_x_2370:
[----:B------:R-:W-:Y:S05]  /*0120*/  BSYNC B0 ;  /* 0x0000000000007941 */ /* 0x000fea0003800000 */
.L_x_2369:
        /* <DEDUP_REMOVED lines=41> */
.L_x_2371:
        /* <DEDUP_REMOVED lines=22> */
.L_x_2372:
        /* <DEDUP_REMOVED lines=18> */
.L_x_2373:
        /* <DEDUP_REMOVED lines=22> */
.L_x_2374:
        /* <DEDUP_REMOVED lines=22> */
.L_x_2375:
        /* <DEDUP_REMOVED lines=8> */
.L_x_2377:
        /* <DEDUP_REMOVED lines=12> */
[----:B0-----:R-:W0:Y:S02]  /*0a40*/  S2R R2, SR_TID.X ;  /* 0x0000000000027919 */ /* 0x001e240000002100 */
[----:B0-----:R-:W-:Y:S01]  /*0a50*/  VIADD R230, R2, 0xffffff80 ;  /* 0xffffff8002e67836 */ /* 0x001fe20000000000 */
[----:B--2---:R-:W-:-:S04]  /*0a60*/  R2UR UR5, R3 ;  /* 0x00000000030572ca */ /* 0x004fc800000e0000 */
[----:B------:R-:W-:-:S04]  /*0a70*/  SHF.R.S32.HI R3, RZ, 0x1f, R230 ;  /* 0x0000001fff037819 */ /* 0x000fc800000114e6 */
[CC--:B------:R-:W-:Y:S02]  /*0a80*/  LEA.HI R5, R3.reuse, R230.reuse, RZ, 0x7 ;  /* 0x000000e603057211 */ /* 0x0c0fe400078f38ff */
[-C--:B------:R-:W-:Y:S02]  /*0a90*/  LEA.HI R0, R3, R230.reuse, RZ, 0x4 ;  /* 0x000000e603007211 */ /* 0x080fe400078f20ff */
[----:B------:R-:W-:Y:S02]  /*0aa0*/  LOP3.LUT R221, R5, 0xffffff80, RZ, 0xc0, !PT ;  /* 0xffffff8005dd7812 */ /* 0x000fe400078ec0ff */
[----:B------:R-:W-:Y:S01]  /*0ab0*/  SHF.R.S32.HI R9, RZ, 0x4, R0 ;  /* 0x00000004ff097819 */ /* 0x000fe20000011400 */
[----:B------:R-:W-:Y:S01]  /*0ac0*/  ULOP3.LUT UR6, UR5, 0x1, URZ, 0xfc, !UPT ;  /* 0x0000000105067892 */ /* 0x000fe2000f8efc3f */
[CC--:B------:R-:W-:Y:S01]  /*0ad0*/  LEA.HI R2, R3.reuse, R230.reuse, RZ, 0x5 ;  /* 0x000000e603027211 */ /* 0x0c0fe200078f28ff */
[----:B------:R-:W-:Y:S01]  /*0ae0*/  IMAD.IADD R221, R230, 0x1, -R221 ;  /* 0x00000001e6dd7824 */ /* 0x000fe200078e0add */
[C---:B------:R-:W-:Y:S01]  /*0af0*/  LOP3.LUT R7, R0.reuse, 0x3fffff0, RZ, 0xc0, !PT ;  /* 0x03fffff000077812 */ /* 0x040fe200078ec0ff */
[----:B------:R-:W-:Y:S01]  /*0b00*/  UMOV UR5, URZ ;  /* 0x0000003f00057c82 */ /* 0x000fe20008000000 */
[----:B------:R-:W-:Y:S01]  /*0b10*/  LEA.HI R0, R0, R9, RZ, 0x1 ;  /* 0x0000000900007211 */ /* 0x000fe200078f08ff */
[----:B------:R-:W-:Y:S01]  /*0b20*/  IMAD.SHL.U32 R2, R2, 0x20, RZ ;  /* 0x0000002002027824 */ /* 0x000fe200078e00ff */
[----:B------:R-:W-:Y:S01]  /*0b30*/  SHF.R.S32.HI R4, RZ, 0x1f, R221 ;  /* 0x0000001fff047819 */ /* 0x000fe200000114dd */
[----:B------:R-:W-:Y:S01]  /*0b40*/  IMAD.IADD R7, R230, 0x1, -R7 ;  /* 0x00000001e6077824 */ /* 0x000fe200078e0a07 */
[----:B------:R-:W-:Y:S01]  /*0b50*/  LOP3.LUT R0, R0, 0x1ffffffe, RZ, 0xc0, !PT ;  /* 0x1ffffffe00007812 */ /* 0x000fe200078ec0ff */
[----:B------:R-:W-:Y:S01]  /*0b60*/  IMAD.U32 R225, RZ, RZ, UR6 ;  /* 0x00000006ffe17e24 */ /* 0x000fe2000f8e00ff */
[----:B------:R-:W-:Y:S01]  /*0b70*/  LEA.HI R6, R4, R221, RZ, 0x2 ;  /* 0x000000dd04067211 */ /* 0x000fe200078f10ff */
[----:B------:R-:W-:Y:S01]  /*0b80*/  IMAD.U32 R220, RZ, RZ, UR5 ;  /* 0x00000005ffdc7e24 */ /* 0x000fe2000f8e00ff */
[----:B------:R-:W-:Y:S01]  /*0b90*/  LEA.HI R10, R3, R230, RZ, 0x2 ;  /* 0x000000e6030a7211 */ /* 0x000fe200078f10ff */
[----:B------:R-:W-:Y:S01]  /*0ba0*/  IMAD.IADD R0, R9, 0x1, -R0 ;  /* 0x0000000109007824 */ /* 0x000fe200078e0a00 */
[--C-:B------:R-:W-:Y:S01]  /*0bb0*/  SHF.R.S32.HI R8, RZ, 0x2, R6.reuse ;  /* 0x00000002ff087819 */ /* 0x100fe20000011406 */
[----:B------:R-:W-:Y:S01]  /*0bc0*/  IMAD.U32 R16, RZ, RZ, UR5 ;  /* 0x00000005ff107e24 */ /* 0x000fe2000f8e00ff */
[----:B------:R-:W-:-:S02]  /*0bd0*/  SHF.R.S32.HI R11, RZ, 0x1f, R6 ;  /* 0x0000001fff0b7819 */ /* 0x000fc40000011406 */
[----:B------:R-:W-:Y:S02]  /*0be0*/  SHF.R.S32.HI R222, RZ, 0x7, R5 ;  /* 0x00000007ffde7819 */ /* 0x000fe40000011405 */
[----:B------:R-:W-:Y:S02]  /*0bf0*/  LOP3.LUT R2, R2, 0xfffffc00, RZ, 0xc0, !PT ;  /* 0xfffffc0002027812 */ /* 0x000fe400078ec0ff */
[----:B------:R-:W-:Y:S02]  /*0c00*/  LOP3.LUT R9, R10, 0xfffffffc, RZ, 0xc0, !PT ;  /* 0xfffffffc0a097812 */ /* 0x000fe400078ec0ff */
[----:B------:R-:W-:Y:S01]  /*0c10*/  LEA.HI R11, R11, R8, RZ, 0x3 ;  /* 0x000000080b0b7211 */ /* 0x000fe200078f18ff */
[----:B------:R-:W-:Y:S01]  /*0c20*/  IMAD R7, R7, 0x40, R2 ;  /* 0x0000004007077824 */ /* 0x000fe200078e0202 */
[----:B------:R-:W-:Y:S01]  /*0c30*/  LEA.HI R5, R5, R222, RZ, 0x1 ;  /* 0x000000de05057211 */ /* 0x000fe200078f08ff */
[----:B------:R-:W-:Y:S01]  /*0c40*/  IMAD.IADD R2, R230, 0x1, -R9 ;  /* 0x00000001e6027824 */ /* 0x000fe200078e0a09 */
[----:B------:R-:W-:Y:S01]  /*0c50*/  LEA.HI R3, R3, R230, RZ, 0x3 ;  /* 0x000000e603037211 */ /* 0x000fe200078f18ff */
[----:B------:R-:W-:Y:S01]  /*0c60*/  IMAD R224, R0, 0x8, R7 ;  /* 0x0000000800e07824 */ /* 0x000fe200078e0207 */
[----:B------:R-:W-:-:S02]  /*0c70*/  LOP3.LUT R11, R11, 0xfffffff8, RZ, 0xc0, !PT ;  /* 0xfffffff80b0b7812 */ /* 0x000fc400078ec0ff */
[----:B------:R-:W-:Y:S02]  /*0c80*/  LEA.HI R4, R4, R221, RZ, 0x5 ;  /* 0x000000dd04047211 */ /* 0x000fe400078f28ff */
[----:B------:R-:W-:Y:S01]  /*0c90*/  LOP3.LUT R9, R5, 0x3fffffe, RZ, 0xc0, !PT ;  /* 0x03fffffe05097812 */ /* 0x000fe200078ec0ff */
[----:B------:R-:W-:Y:S01]  /*0ca0*/  IMAD.IADD R11, R8, 0x1, -R11 ;  /* 0x00000001080b7824 */ /* 0x000fe200078e0a0b */
[----:B------:R-:W-:Y:S02]  /*0cb0*/  LOP3.LUT R5, R3, 0xfffffff8, RZ, 0xc0, !PT ;  /* 0xfffffff803057812 */ /* 0x000fe400078ec0ff */
[----:B------:R-:W-:Y:S01]  /*0cc0*/  SHF.R.S32.HI R4, RZ, 0x5, R4 ;  /* 0x00000005ff047819 */ /* 0x000fe20000011404 */
[----:B------:R-:W-:Y:S01]  /*0cd0*/  IMAD.IADD R9, R222, 0x1, -R9 ;  /* 0x00000001de097824 */ /* 0x000fe200078e0a09 */
[----:B------:R-:W-:Y:S01]  /*0ce0*/  LEA.HI R8, R2, R2, RZ, 0x1 ;  /* 0x0000000202087211 */ /* 0x000fe200078f08ff */
[----:B------:R-:W-:Y:S01]  /*0cf0*/  IMAD.IADD R216, R230, 0x1, -R5 ;  /* 0x00000001e6d87824 */ /* 0x000fe200078e0a05 */
[----:B------:R-:W-:Y:S01]  /*0d00*/  LOP3.LUT R6, R6, 0x7ffffffc, RZ, 0xc0, !PT ;  /* 0x7ffffffc06067812 */ /* 0x000fe200078ec0ff */
[----:B------:R-:W-:Y:S01]  /*0d10*/  IMAD R4, R4, 0x10, R11 ;  /* 0x0000001004047824 */ /* 0x000fe200078e020b */
[----:B------:R-:W-:Y:S01]  /*0d20*/  LOP3.LUT R11, R8, 0x1ffffffe, RZ, 0xc0, !PT ;  /* 0x1ffffffe080b7812 */ /* 0x000fe200078ec0ff */
[----:B------:R-:W-:Y:S01]  /*0d30*/  IMAD.SHL.U32 R18, R216, 0x8, RZ ;  /* 0x00000008d8127824 */ /* 0x000fe200078e00ff */
[----:B------:R-:W-:Y:S01]  /*0d40*/  SHF.R.S32.HI R219, RZ, 0x3, R3 ;  /* 0x00000003ffdb7819 */ /* 0x000fe20000011403 */
[----:B------:R-:W-:-:S02]  /*0d50*/  IMAD R223, R9, 0x40, R4 ;  /* 0x0000004009df7824 */ /* 0x000fc400078e0204 */
[C---:B------:R-:W-:Y:S01]  /*0d60*/  VIADD R214, R18.reuse, 0x40 ;  /* 0x0000004012d67836 */ /* 0x040fe20000000000 */
[----:B------:R-:W-:Y:S01]  /*0d70*/  SHF.R.S32.HI R229, RZ, 0x1f, R18 ;  /* 0x0000001fffe57819 */ /* 0x000fe20000011412 */
[C---:B------:R-:W-:Y:S02]  /*0d80*/  VIADD R213, R18.reuse, 0x80 ;  /* 0x0000008012d57836 */ /* 0x040fe40000000000 */
[----:B------:R-:W-:Y:S01]  /*0d90*/  VIADD R215, R18, 0xc0 ;  /* 0x000000c012d77836 */ /* 0x000fe20000000000 */
[----:B------:R-:W-:Y:S01]  /*0da0*/  SHF.R.S32.HI R228, RZ, 0x1f, R214 ;  /* 0x0000001fffe47819 */ /* 0x000fe200000114d6 */
[----:B------:R-:W-:Y:S01]  /*0db0*/  IMAD.IADD R212, R2, 0x1, -R11 ;  /* 0x0000000102d47824 */ /* 0x000fe200078e0a0b */
[----:B------:R-:W-:Y:S01]  /*0dc0*/  SHF.R.S32.HI R227, RZ, 0x1f, R213 ;  /* 0x0000001fffe37819 */ /* 0x000fe200000114d5 */
[----:B------:R-:W-:Y:S01]  /*0dd0*/  IMAD.IADD R23, R221, 0x1, -R6 ;  /* 0x00000001dd177824 */ /* 0x000fe200078e0a06 */
[----:B------:R-:W-:Y:S01]  /*0de0*/  SHF.R.S32.HI R226, RZ, 0x1f, R215 ;  /* 0x0000001fffe27819 */ /* 0x000fe200000114d7 */
[----:B------:R-:W-:-:S07]  /*0df0*/  IMAD R212, R212, 0x8, R223 ;  /* 0x00000008d4d47824 */ /* 0x000fce00078e02df */
.L_x_2428:
        /* <DEDUP_REMOVED lines=21> */
.L_x_2378:
[----:B------:R-:W-:Y:S01]  /*0f50*/  ULDC UR8, c[0x0][0xc54] ;  /* 0x0003150000087ab9 */ /* 0x000fe20000000800 */
[----:B------:R-:W-:Y:S01]  /*0f60*/  UMOV UR4, UR9 ;  /* 0x0000000900047c82 */ /* 0x000fe20008000000 */
[----:B------:R-:W-:-:S11]  /*0f70*/  UISETP.NE.AND UP0, UPT, UR8, 0x1, UPT ;  /* 0x000000010800788c */ /* 0x000fd6000bf05270 */
[----:B------:R-:W-:Y:S02]  /*0f80*/  @UP0 ULDC.64 UR10, c[0x0][0xc58] ;  /* 0x00031600000a0ab9 */ /* 0x000fe40000000a00 */
[----:B------:R-:W-:-:S04]  /*0f90*/  UIMAD.WIDE.U32 UR6, UR9, UR10, URZ ;  /* 0x0000000a090672a5 */ /* 0x000fc8000f8e003f */
[----:B------:R-:W-:-:S04]  /*0fa0*/  @UP0 USHF.R.U32.HI UR4, URZ, UR11, UR7 ;  /* 0x0000000b3f040299 */ /* 0x000fc80008011607 */
[----:B------:R-:W-:-:S12]  /*0fb0*/  UIMAD UR6, UR4, UR8, URZ ;  /* 0x00000008040672a4 */ /* 0x000fd8000f8e023f */
.L_x_2379:
[----:B------:R-:W-:Y:S01]  /*0fc0*/  ULDC.64 UR10, c[0x0][0x418] ;  /* 0x00010600000a7ab9 */ /* 0x000fe20000000a00 */
[----:B------:R-:W-:Y:S01]  /*0fd0*/  ULOP3.LUT UR4, URZ, UR4, URZ, 0x33, !UPT ;  /* 0x000000043f047292 */ /* 0x000fe2000f8e333f */
[----:B------:R-:W-:Y:S01]  /*0fe0*/  PLOP3.LUT P0, PT, PT, PT, PT, 0x80, 0x0 ;  /* 0x000000000000781c */ /* 0x000fe20003f0f070 */
[----:B------:R-:W-:Y:S01]  /*0ff0*/  UISETP.NE.U32.AND UP0, UPT, UR10, URZ, UPT ;  /* 0x0000003f0a00728c */ /* 0x000fe2000bf05070 */
[----:B------:R-:W-:Y:S01]  /*1000*/  CS2R R2, SRZ ;  /* 0x0000000000027805 */ /* 0x000fe2000001ff00 */
[----:B------:R-:W-:Y:S01]  /*1010*/  UIADD3 UR10, UR9, -UR6, URZ ;  /* 0x80000006090a7290 */ /* 0x000fe2000fffe03f */
[----:B------:R-:W-:Y:S01]  /*1020*/  IMAD.MOV.U32 R0, RZ, RZ, RZ ;  /* 0x000000ffff007224 */ /* 0x000fe200078e00ff */
[----:B------:R-:W-:Y:S01]  /*1030*/  ULDC UR7, c[0x0][0x448] ;  /* 0x0001120000077ab9 */ /* 0x000fe20000000800 */
[----:B------:R-:W-:Y:S01]  /*1040*/  ULDC UR6, c[0x0][0xc3c] ;  /* 0x00030f0000067ab9 */ /* 0x000fe20000000800 */
[----:B------:R-:W-:Y:S01]  /*1050*/  UISETP.NE.AND UP2, UPT, UR7, 0x1, UPT ;  /* 0x000000010700788c */ /* 0x000fe2000bf45270 */
[----:B------:R-:W-:Y:S01]  /*1060*/  CS2R R176, SRZ ;  /* 0x0000000000b07805 */ /* 0x000fe2000001ff00 */
[----:B------:R-:W-:Y:S01]  /*1070*/  UIADD3 UR4, UR4, UR6, URZ ;  /* 0x0000000604047290 */ /* 0x000fe2000fffe03f */
[----:B------:R-:W-:Y:S01]  /*1080*/  CS2R R174, SRZ ;  /* 0x0000000000ae7805 */ /* 0x000fe2000001ff00 */
[----:B------:R-:W-:Y:S01]  /*1090*/  UISETP.NE.AND.EX UP0, UPT, UR11, URZ, UPT, UP0 ;  /* 0x0000003f0b00728c */ /* 0x000fe2000bf05300 */
[----:B------:R-:W-:Y:S01]  /*10a0*/  CS2R R148, SRZ ;  /* 0x0000000000947805 */ /* 0x000fe2000001ff00 */
[----:B------:R-:W-:Y:S01]  /*10b0*/  USHF.L.U32 UR14, UR4, 0x7, URZ ;  /* 0x00000007040e7899 */ /* 0x000fe2000800063f */
[----:B------:R-:W-:Y:S01]  /*10c0*/  CS2R R172, SRZ ;  /* 0x0000000000ac7805 */ /* 0x000fe2000001ff00 */
[----:B------:R-:W-:Y:S01]  /*10d0*/  ULDC UR9, c[0x0][0x424] ;  /* 0x0001090000097ab9 */ /* 0x000fe20000000800 */
[----:B------:R-:W-:Y:S01]  /*10e0*/  ULDC UR8, c[0x0][0x288] ;  /* 0x0000a20000087ab9 */ /* 0x000fe20000000800 */
[----:B------:R-:W-:Y:S01]  /*10f0*/  UIADD3 UR4, UR14, 0x7f, URZ ;  /* 0x0000007f0e047890 */ /* 0x000fe2000fffe03f */
[----:B------:R-:W-:Y:S01]  /*1100*/  CS2R R144, SRZ ;  /* 0x0000000000907805 */ /* 0x000fe2000001ff00 */
[----:B------:R-:W-:Y:S01]  /*1110*/  @UP2 ULDC UR6, c[0x0][0x44c] ;  /* 0x0001130000062ab9 */ /* 0x000fe20000000800 */
[----:B------:R-:W-:Y:S01]  /*1120*/  IMAD.U32 R22, RZ, RZ, UR14 ;  /* 0x0000000eff167e24 */ /* 0x000fe2000f8e00ff */
[----:B------:R-:W-:Y:S01]  /*1130*/  UIADD3 UR8, -UR8, 0x50, URZ ;  /* 0x0000005008087890 */ /* 0x000fe2000fffe13f */
[----:B------:R-:W-:Y:S01]  /*1140*/  CS2R R120, SRZ ;  /* 0x0000000000787805 */ /* 0x000fe2000001ff00 */
[----:B------:R-:W-:Y:S01]  /*1150*/  UIMAD.WIDE.U32 UR6, UR4, UR6, URZ ;  /* 0x00000006040672a5 */ /* 0x000fe2000f8e003f */
[----:B------:R-:W-:Y:S01]  /*1160*/  CS2R R140, SRZ ;  /* 0x00000000008c7805 */ /* 0x000fe2000001ff00 */
[----:B------:R-:W-:Y:S01]  /*1170*/  USEL UR14, UR9, 0x1, UP0 ;  /* 0x00000001090e7887 */ /* 0x000fe20008000000 */
[----:B------:R-:W-:Y:S01]  /*1180*/  CS2R R116, SRZ ;  /* 0x0000000000747805 */ /* 0x000fe2000001ff00 */
[----:B------:R-:W-:Y:S01]  /*1190*/  ULDC UR12, c[0x0][0x2f0] ;  /* 0x0000bc00000c7ab9 */ /* 0x000fe20000000800 */
[----:B------:R-:W-:Y:S01]  /*11a0*/  @UP2 ULDC UR9, c[0x0][0x450] ;  /* 0x0001140000092ab9 */ /* 0x000fe20000000800 */
[----:B------:R-:W-:Y:S01]  /*11b0*/  UIMAD UR8, UR14, UR12, UR8 ;  /* 0x0000000c0e0872a4 */ /* 0x000fe2000f8e0208 */
[----:B------:R-:W-:Y:S01]  /*11c0*/  CS2R R112, SRZ ;  /* 0x0000000000707805 */ /* 0x000fe2000001ff00 */
[----:B------:R-:W-:Y:S01]  /*11d0*/  @UP2 USHF.R.U32.HI UR4, URZ, UR9, UR7 ;  /* 0x000000093f042299 */ /* 0x000fe20008011607 */
[----:B------:R-:W-:Y:S01]  /*11e0*/  IMAD.U32 R19, RZ, RZ, UR14 ;  /* 0x0000000eff137e24 */ /* 0x000fe2000f8e00ff */
[----:B------:R-:W-:Y:S01]  /*11f0*/  UIMAD UR6, UR14, UR12, 0x4f ;  /* 0x0000004f0e0674a4 */ /* 0x000fe2000f8e020c */
[----:B------:R-:W-:Y:S01]  /*1200*/  CS2R R136, SRZ ;  /* 0x0000000000887805 */ /* 0x000fe2000001ff00 */
[----:B------:R-:W-:Y:S01]  /*1210*/  UIADD3 UR8, UR8, UR4, URZ ;  /* 0x0000000408087290 */ /* 0x000fe2000fffe03f */
[----:B------:R-:W-:Y:S01]  /*1220*/  CS2R R108, SRZ ;  /* 0x00000000006c7805 */ /* 0x000fe2000001ff00 */
[----:B------:R-:W-:Y:S01]  /*1230*/  UIMAD.WIDE UR6, UR6, 0x66666667, URZ ;  /* 0x66666667060678a5 */ /* 0x000fe2000f8e023f */
[----:B------:R-:W-:Y:S01]  /*1240*/  CS2R R104, SRZ ;  /* 0x0000000000687805 */ /* 0x000fe2000001ff00 */
[----:B------:R-:W-:Y:S01]  /*1250*/  UIMAD.WIDE UR8, UR8, 0x66666667, URZ ;  /* 0x66666667080878a5 */ /* 0x000fe2000f8e023f */
[----:B------:R-:W-:Y:S01]  /*1260*/  CS2R R132, SRZ ;  /* 0x0000000000847805 */ /* 0x000fe2000001ff00 */
[----:B------:R-:W-:Y:S01]  /*1270*/  ULDC UR13, c[0x0][0xc54] ;  /* 0x00031500000d7ab9 */ /* 0x000fe20000000800 */
[----:B------:R-:W-:Y:S01]  /*1280*/  USHF.R.U32.HI UR4, URZ, 0x1f, UR7 ;  /* 0x0000001f3f047899 */ /* 0x000fe20008011607 */
[----:B------:R-:W-:Y:S01]  /*1290*/  CS2R R100, SRZ ;  /* 0x0000000000647805 */ /* 0x000fe2000001ff00 */
[----:B------:R-:W-:Y:S01]  /*12a0*/  UIMAD UR12, UR5, UR13, UR10 ;  /* 0x0000000d050c72a4 */ /* 0x000fe2000f8e020a */
[----:B------:R-:W-:Y:S01]  /*12b0*/  CS2R R96, SRZ ;  /* 0x0000000000607805 */ /* 0x000fe2000001ff00 */
[----:B------:R-:W-:Y:S01]  /*12c0*/  USHF.R.U32.HI UR5, URZ, 0x1f, UR9 ;  /* 0x0000001f3f057899 */ /* 0x000fe20008011609 */
[----:B------:R-:W-:Y:S01]  /*12d0*/  CS2R R128, SRZ ;  /* 0x0000000000807805 */ /* 0x000fe2000001ff00 */
[----:B------:R-:W-:Y:S01]  /*12e0*/  ULDC UR11, c[0x0][0xc48] ;  /* 0x00031200000b7ab9 */ /* 0x000fe20000000800 */
[----:B------:R-:W-:Y:S01]  /*12f0*/  ULEA.HI.SX32 UR7, UR7, UR4, 0x1b ;  /* 0x0000000407077291 */ /* 0x000fe2000f8fda3f */
[----:B------:R-:W-:Y:S01]  /*1300*/  CS2R R92, SRZ ;  /* 0x00000000005c7805 */ /* 0x000fe2000001ff00 */
[----:B------:R-:W-:Y:S01]  /*1310*/  UISETP.NE.AND UP1, UPT, UR11, 0x1, UPT ;  /* 0x000000010b00788c */ /* 0x000fe2000bf25270 */
[----:B------:R-:W-:Y:S01]  /*1320*/  CS2R R88, SRZ ;  /* 0x0000000000587805 */ /* 0x000fe2000001ff00 */
[----:B------:R-:W-:Y:S01]  /*1330*/  ULEA.HI.SX32 UR9, UR9, UR5, 0x1b ;  /* 0x0000000509097291 */ /* 0x000fe2000f8fda3f */
[----:B------:R-:W-:Y:S01]  /*1340*/  CS2R R124, SRZ ;  /* 0x00000000007c7805 */ /* 0x000fe2000001ff00 */
[----:B------:R-:W-:Y:S01]  /*1350*/  UMOV UR14, UR12 ;  /* 0x0000000c000e7c82 */ /* 0x000fe20008000000 */
[----:B------:R-:W-:Y:S01]  /*1360*/  CS2R R84, SRZ ;  /* 0x0000000000547805 */ /* 0x000fe2000001ff00 */
[----:B------:R-:W-:Y:S01]  /*1370*/  UISETP.LT.AND UP0, UPT, UR7, UR9, UPT ;  /* 0x000000090700728c */ /* 0x000fe2000bf01270 */
[----:B------:R-:W-:Y:S01]  /*1380*/  CS2R R80, SRZ ;  /* 0x0000000000507805 */ /* 0x000fe2000001ff00 */
[----:B------:R-:W-:Y:S01]  /*1390*/  IMAD.MOV.U32 R198, RZ, RZ, RZ ;  /* 0x000000ffffc67224 */ /* 0x000fe200078e00ff */
[----:B------:R-:W-:Y:S01]  /*13a0*/  CS2R R76, SRZ ;  /* 0x00000000004c7805 */ /* 0x000fe2000001ff00 */
[----:B------:R-:W-:Y:S01]  /*13b0*/  USEL UR61, UR7, UR9, UP0 ;  /* 0x00000009073d7287 */ /* 0x000fe20008000000 */
[----:B------:R-:W-:Y:S01]  /*13c0*/  CS2R R72, SRZ ;  /* 0x0000000000487805 */ /* 0x000fe2000001ff00 */
[----:B------:R-:W-:Y:S01]  /*13d0*/  @UP1 ULDC UR10, c[0x0][0xc4c] ;  /* 0x00031300000a1ab9 */ /* 0x000fe20000000800 */
[----:B------:R-:W-:Y:S01]  /*13e0*/  @UP1 ULDC UR6, c[0x0][0xc50] ;  /* 0x0003140000061ab9 */ /* 0x000fe20000000800 */
[----:B------:R-:W-:Y:S01]  /*13f0*/  UIMAD.WIDE.U32 UR4, UR12, UR10, URZ ;  /* 0x0000000a0c0472a5 */ /* 0x000fe2000f8e003f */
[----:B------:R-:W-:Y:S01]  /*1400*/  CS2R R196, SRZ ;  /* 0x0000000000c47805 */ /* 0x000fe2000001ff00 */
[----:B------:R-:W-:Y:S01]  /*1410*/  UISETP.GE.AND UP0, UPT, UR61, 0x1, UPT ;  /* 0x000000013d00788c */ /* 0x000fe2000bf06270 */
[----:B------:R-:W-:Y:S01]  /*1420*/  CS2R R68, SRZ ;  /* 0x0000000000447805 */ /* 0x000fe2000001ff00 */
[----:B------:R-:W-:Y:S01]  /*1430*/  @UP1 USHF.R.U32.HI UR14, URZ, UR6, UR5 ;  /* 0x000000063f0e1299 */ /* 0x000fe20008011605 */
[----:B------:R-:W-:-:S02]  /*1440*/  CS2R R64, SRZ ;  /* 0x0000000000407805 */ /* 0x000fc4000001ff00 */
[----:B------:R-:W-:Y:S02]  /*1450*/  CS2R R60, SRZ ;  /* 0x00000000003c7805 */ /* 0x000fe4000001ff00 */
[----:B------:R-:W-:Y:S02]  /*1460*/  CS2R R56, SRZ ;  /* 0x0000000000387805 */ /* 0x000fe4000001ff00 */
[----:B------:R-:W-:Y:S01]  /*1470*/  PLOP3.LUT P1, PT, PT, PT, UP0, 0x80, 0x0 ;  /* 0x000000000000781c */ /* 0x000fe20003f2f008 */
[----:B------:R-:W-:Y:S02]  /*1480*/  UIADD3 UR4, -UR14, URZ, URZ ;  /* 0x0000003f0e047290 */ /* 0x000fe4000fffe13f */
[----:B------:R-:W-:Y:S01]  /*1490*/  IMAD.U32 R218, RZ, RZ, UR14 ;  /* 0x0000000effda7e24 */ /* 0x000fe2000f8e00ff */
[----:B------:R-:W-:Y:S02]  /*14a0*/  CS2R R194, SRZ ;  /* 0x0000000000c27805 */ /* 0x000fe4000001ff00 */
[----:B------:R-:W-:Y:S01]  /*14b0*/  CS2R R52, SRZ ;  /* 0x0000000000347805 */ /* 0x000fe2000001ff00 */
[----:B------:R-:W-:Y:S01]  /*14c0*/  UIMAD UR4, UR11, UR4, UR12 ;  /* 0x000000040b0472a4 */ /* 0x000fe2000f8e020c */
        /* <DEDUP_REMOVED lines=30> */
[----:B------:R-:W-:Y:S01]  /*16b0*/  CS2R R26, SRZ ;  /* 0x00000000001a7805 */ /* 0x000fe2000001ff00 */
[----:B------:R-:W-:Y:S01]  /*16c0*/  IMAD.MOV.U32 R30, RZ, RZ, RZ ;  /* 0x000000ffff1e7224 */ /* 0x000fe200078e00ff */
[----:B------:R-:W-:Y:S01]  /*16d0*/  CS2R R28, SRZ ;  /* 0x00000000001c7805 */ /* 0x000fe2000001ff00 */
[----:B------:R-:W-:Y:S01]  /*16e0*/  IMAD.MOV.U32 R17, RZ, RZ, RZ ;  /* 0x000000ffff117224 */ /* 0x000fe200078e00ff */
[----:B------:R-:W-:Y:S01]  /*16f0*/  CS2R R24, SRZ ;  /* 0x0000000000187805 */ /* 0x000fe2000001ff00 */
[----:B------:R-:W-:Y:S06]  /*1700*/  @!P1 BRA `(.L_x_2380) ;  /* 0x000000cc003c9947 */ /* 0x000fec0003800000 */
[----:B------:R-:W0:Y:S01]  /*1710*/  SHFL.IDX PT, R0, R222, RZ, 0x1f ;  /* 0x00001fffde007589 */ /* 0x000e2200000e0000 */
[----:B------:R-:W1:Y:S01]  /*1720*/  S2UR UR7, SR_CgaCtaId ;  /* 0x00000000000779c3 */ /* 0x000e620000008800 */
[----:B------:R-:W-:Y:S01]  /*1730*/  UMOV UR6, 0x400 ;  /* 0x0000040000067882 */ /* 0x000fe20000000000 */
[----:B0-----:R-:W-:Y:S01]  /*1740*/  R2UR UR4, R0 ;  /* 0x00000000000472ca */ /* 0x001fe200000e0000 */
[----:B-1----:R-:W-:-:S04]  /*1750*/  ULEA UR8, UR7, UR6, 0x18 ;  /* 0x0000000607087291 */ /* 0x002fc8000f8ec03f */
[----:B------:R-:W-:Y:S02]  /*1760*/  UIADD3 UR6, UR8, 0x14400, URZ ;  /* 0x0001440008067890 */ /* 0x000fe4000fffe03f */
[----:B------:R-:W-:Y:S02]  /*1770*/  IMAD.U32 R17, RZ, RZ, UR8 ;  /* 0x00000008ff117e24 */ /* 0x000fe4000f8e00ff */
        /* <DEDUP_REMOVED lines=25> */
.L_x_2381:
[----:B------:R-:W-:Y:S02]  /*1910*/  R2UR UR7, R220 ;  /* 0x00000000dc0772ca */ /* 0x000fe400000e0000 */
[----:B------:R-:W-:Y:S02]  /*1920*/  R2UR UR6, R17 ;  /* 0x00000000110672ca */ /* 0x000fe400000e0000 */
[----:B------:R-:W-:-:S09]  /*1930*/  R2UR UR5, R225 ;  /* 0x00000000e10572ca */ /* 0x000fd200000e0000 */
[----:B------:R-:W-:-:S04]  /*1940*/  ULEA.HI UR4, UR7, UR7, URZ, 0x1 ;  /* 0x0000000707047291 */ /* 0x000fc8000f8f083f */
[----:B------:R-:W-:Y:S01]  /*1950*/  ULOP3.LUT UR4, UR4, 0xfffffffe, URZ, 0xc0, !UPT ;  /* 0xfffffffe04047892 */ /* 0x000fe2000f8ec03f */
[----:B------:R-:W-:-:S03]  /*1960*/  IMAD.U32 R2, RZ, RZ, UR5 ;  /* 0x00000005ff027e24 */ /* 0x000fc6000f8e00ff */
[----:B------:R-:W-:Y:S02]  /*1970*/  UIADD3 UR4, UR7, -UR4, URZ ;  /* 0x8000000407047290 */ /* 0x000fe4000fffe03f */
[----:B------:R-:W-:-:S04]  /*1980*/  ISETP.NE.AND P0, PT, R2, 0x3, PT ;  /* 0x000000030200780c */ /* 0x000fc80003f05270 */
[----:B------:R-:W-:-:S05]  /*1990*/  IMAD.U32 R0, RZ, RZ, UR4 ;  /* 0x00000004ff007e24 */ /* 0x000fca000f8e00ff */
[----:B------:R-:W-:-:S04]  /*19a0*/  SHF.L.U32 R0, R0, 0x1f, RZ ;  /* 0x0000001f00007819 */ /* 0x000fc800000006ff */
[----:B------:R-:W0:Y:S02]  /*19b0*/  SYNCS.PHASECHK.TRANS64.TRYWAIT P1, [UR6+0x38800], R0 ;  /* 0x03880000ff0075a7 */ /* 0x000e240008020146 */
[----:B0-----:R-:W-:Y:S05]  /*19c0*/  @!P1 BRA `(.L_x_2382) ;  /* 0x0000014800c49947 */ /* 0x001fea0003800000 */
.L_x_2543:
[----:B------:R-:W-:Y:S05]  /*19d0*/  @!P0 BRA `(.L_x_2383) ;  /* 0x0000000000048947 */ /* 0x000fea0003800000 */
[----:B------:R-:W-:Y:S01]  /*19e0*/  BPT.TRAP 0x1 ;  /* 0x000000040000795c */ /* 0x000fe20000300000 */
.L_x_2383:
[----:B------:R-:W-:Y:S01]  /*19f0*/  R2UR UR5, R16 ;  /* 0x00000000100572ca */ /* 0x000fe200000e0000 */
[----:B0-----:R-:W-:Y:S01]  /*1a00*/  IMAD.U32 R0, RZ, RZ, UR60 ;  /* 0x0000003cff007e24 */ /* 0x001fe2000f8e00ff */
[----:B------:R-:W-:-:S11]  /*1a10*/  R2UR UR4, R17 ;  /* 0x00000000110472ca */ /* 0x000fd600000e0000 */
[----:B------:R-:W-:Y:S02]  /*1a20*/  IMAD.U32 R3, RZ, RZ, UR5 ;  /* 0x00000005ff037e24 */ /* 0x000fe4000f8e00ff */
[----:B------:R-:W-:-:S03]  /*1a30*/  LEA R0, R0, UR4, 0x3 ;  /* 0x0000000400007c11 */ /* 0x000fc6000f8e18ff */
[----:B------:R-:W-:-:S04]  /*1a40*/  SHF.L.U32 R3, R3, 0x1f, RZ ;  /* 0x0000001f03037819 */ /* 0x000fc800000006ff */
[----:B------:R0:W1:Y:S01]  /*1a50*/  SYNCS.PHASECHK.TRANS64.TRYWAIT P2, [R0+URZ+0x38830], R3 ;  /* 0x03883003000075a7 */ /* 0x000062000804017f */
[----:B------:R-:W-:Y:S05]  /*1a60*/  @!P0 BRA `(.L_x_2384) ;  /* 0x0000000000048947 */ /* 0x000fea0003800000 */
[----:B------:R-:W-:Y:S01]  /*1a70*/  BPT.TRAP 0x1 ;  /* 0x000000040000795c */ /* 0x000fe20000300000 */
.L_x_2384:
[----:B------:R-:W2:Y:S02]  /*1a80*/  S2R R2, SR_TID.X ;  /* 0x0000000000027919 */ /* 0x000ea40000002100 */
[----:B--2---:R-:W-:Y:S01]  /*1a90*/  LOP3.LUT P1, RZ, R2, 0x7f, RZ, 0xc0, !PT ;  /* 0x0000007f02ff7812 */ /* 0x004fe2000782c0ff */
[----:B-1----:R-:W-:-:S12]  /*1aa0*/  @P2 BRA `(.L_x_2385) ;  /* 0x0000000000082947 */ /* 0x002fd80003800000 */
[----:B------:R-:W1:Y:S02]  /*1ab0*/  SYNCS.PHASECHK.TRANS64.TRYWAIT P2, [R0+URZ+0x38830], R3 ;  /* 0x03883003000075a7 */ /* 0x000e64000804017f */
[----:B-1----:R-:W-:Y:S05]  /*1ac0*/  @!P2 BRA `(.L_x_2386) ;  /* 0x0000014800a0a947 */ /* 0x002fea0003800000 */
.L_x_2385:
[----:B------:R-:W-:Y:S05]  /*1ad0*/  WARPSYNC.ALL ;  /* 0x0000000000007948 */ /* 0x000fea0003800000 */
[----:B------:R-:W-:Y:S01]  /*1ae0*/  R2UR UR4, R17 ;  /* 0x00000000110472ca */ /* 0x000fe200000e0000 */
[----:B------:R-:W-:Y:S01]  /*1af0*/  ULOP3.LUT UR5, UR36, 0x10000, URZ, 0xfc, !UPT ;  /* 0x0001000024057892 */ /* 0x000fe2000f8efc3f */
[----:B------:R-:W-:Y:S01]  /*1b00*/  WARPGROUP.ARRIVE ;  /* 0x00000000000079c5 */ /* 0x000fe20000000000 */
[----:B------:R-:W-:Y:S01]  /*1b10*/  UMOV UR9, 0x40000040 ;  /* 0x4000004000097882 */ /* 0x000fe20000000000 */
[----:B------:R-:W-:Y:S01]  /*1b20*/  UMOV UR11, 0x40000040 ;  /* 0x40000040000b7882 */ /* 0x000fe20000000000 */
[----:B------:R-:W-:Y:S01]  /*1b30*/  UMOV UR15, UR9 ;  /* 0x00000009000f7c82 */ /* 0x000fe20008000000 */
[----:B------:R-:W-:Y:S01]  /*1b40*/  IMAD.U32 R13, RZ, RZ, UR9 ;  /* 0x00000009ff0d7e24 */ /* 0x000fe2000f8e00ff */
[----:B------:R-:W-:Y:S01]  /*1b50*/  UIADD3 UR7, UR5, 0x2, URZ ;  /* 0x0000000205077890 */ /* 0x000fe2000fffe03f */
[----:B01----:R-:W-:Y:S01]  /*1b60*/  @!P1 VIADD R0, R0, 0x38840 ;  /* 0x0003884000009836 */ /* 0x003fe20000000000 */
[----:B------:R-:W-:Y:S01]  /*1b70*/  UMOV UR8, UR5 ;  /* 0x0000000500087c82 */ /* 0x000fe20008000000 */
[----:B------:R-:W-:Y:S01]  /*1b80*/  UMOV UR17, 0x40000040 ;  /* 0x4000004000117882 */ /* 0x000fe20000000000 */
[----:B------:R-:W-:Y:S01]  /*1b90*/  UMOV UR14, UR8 ;  /* 0x00000008000e7c82 */ /* 0x000fe20008000000 */
[----:B------:R-:W-:Y:S01]  /*1ba0*/  IMAD.U32 R12, RZ, RZ, UR8 ;  /* 0x00000008ff0c7e24 */ /* 0x000fe2000f8e00ff */
[----:B------:R-:W-:Y:S01]  /*1bb0*/  UIADD3 UR4, UR4, 0x24400, URZ ;  /* 0x0002440004047890 */ /* 0x000fe2000fffe03f */
[----:B------:R-:W-:Y:S01]  /*1bc0*/  IMAD.U32 R11, RZ, RZ, UR17 ;  /* 0x00000011ff0b7e24 */ /* 0x000fe2000f8e00ff */
[----:B------:R-:W-:Y:S01]  /*1bd0*/  UMOV UR16, UR7 ;  /* 0x0000000700107c82 */ /* 0x000fe20008000000 */
[----:B------:R-:W-:Y:S01]  /*1be0*/  UMOV UR19, 0x40000040 ;  /* 0x4000004000137882 */ /* 0x000fe20000000000 */
[----:B------:R-:W-:Y:S01]  /*1bf0*/  USHF.R.U32.HI UR4, URZ, 0x4, UR4 ;  /* 0x000000043f047899 */ /* 0x000fe20008011604 */
[----:B------:R-:W-:Y:S01]  /*1c00*/  IMAD.U32 R10, RZ, RZ, UR16 ;  /* 0x00000010ff0a7e24 */ /* 0x000fe2000f8e00ff */
[----:B------:R-:W-:Y:S01]  /*1c10*/  UIADD3 UR7, UR5, 0x4, URZ ;  /* 0x0000000405077890 */ /* 0x000fe2000fffe03f */
[----:B------:R-:W-:Y:S01]  /*1c20*/  @!P1 PRMT R0, RZ, 0x654, R0 ;  /* 0x00000654ff009816 */ /* 0x000fe20000000000 */
[----:B------:R-:W-:Y:S01]  /*1c30*/  ULOP3.LUT UR4, UR4, 0x3fff, URZ, 0xc0, !UPT ;  /* 0x00003fff04047892 */ /* 0x000fe2000f8ec03f */
[----:B------:R-:W-:Y:S01]  /*1c40*/  CS2R R150, SRZ ;  /* 0x0000000000967805 */ /* 0x000fe2000001ff00 */
[----:B------:R-:W-:Y:S01]  /*1c50*/  UMOV UR13, 0x40000040 ;  /* 0x40000040000d7882 */ /* 0x000fe20000000000 */
[----:B------:R-:W-:Y:S01]  /*1c60*/  UIADD3 UR20, UR5, 0x404, URZ ;  /* 0x0000040405147890 */ /* 0x000fe2000fffe03f */
[----:B------:R-:W-:Y:S01]  /*1c70*/  CS2R R148, SRZ ;  /* 0x0000000000947805 */ /* 0x000fe2000001ff00 */
[----:B------:R-:W-:Y:S01]  /*1c80*/  ULOP3.LUT UR6, UR4, 0x10000, URZ, 0xfc, !UPT ;  /* 0x0001000004067892 */ /* 0x000fe2000f8efc3f */
[----:B------:R-:W-:Y:S01]  /*1c90*/  CS2R R146, SRZ ;  /* 0x0000000000927805 */ /* 0x000fe2000001ff00 */
[----:B------:R-:W-:Y:S01]  /*1ca0*/  UMOV UR21, 0x40000040 ;  /* 0x4000004000157882 */ /* 0x000fe20000000000 */
[----:B------:R-:W-:Y:S01]  /*1cb0*/  UMOV UR23, 0x40000040 ;  /* 0x4000004000177882 */ /* 0x000fe20000000000 */
[----:B------:R-:W-:Y:S01]  /*1cc0*/  UIMAD UR4, UR60, 0xa00, UR6 ;  /* 0x00000a003c0478a4 */ /* 0x000fe2000f8e0206 */
[----:B------:R-:W-:Y:S01]  /*1cd0*/  CS2R R144, SRZ ;  /* 0x0000000000907805 */ /* 0x000fe2000001ff00 */
[----:B------:R-:W-:Y:S01]  /*1ce0*/  IMAD.U32 R15, RZ, RZ, UR6 ;  /* 0x00000006ff0f7e24 */ /* 0x000fe2000f8e00ff */
[----:B------:R-:W-:Y:S01]  /*1cf0*/  UIADD3 UR24, UR5, 0x406, URZ ;  /* 0x0000040605187890 */ /* 0x000fe2000fffe03f */
[----:B------:R-:W-:Y:S01]  /*1d00*/  CS2R R142, SRZ ;  /* 0x00000000008e7805 */ /* 0x000fe2000001ff00 */
[----:B------:R-:W-:Y:S01]  /*1d10*/  UIADD3 UR6, UR4, 0x200, URZ ;  /* 0x0000020004067890 */ /* 0x000fe2000fffe03f */
[----:B------:R-:W-:Y:S01]  /*1d20*/  CS2R R140, SRZ ;  /* 0x00000000008c7805 */ /* 0x000fe2000001ff00 */
[----:B------:R-:W-:Y:S01]  /*1d30*/  UMOV UR10, UR4 ;  /* 0x00000004000a7c82 */ /* 0x000fe20008000000 */
[----:B------:R-:W-:Y:S01]  /*1d40*/  UIADD3 UR12, UR4, 0x2, URZ ;  /* 0x00000002040c7890 */ /* 0x000fe2000fffe03f */
[----:B------:R-:W-:Y:S01]  /*1d50*/  HGMMA.64x16x16.F32.BF16 R56, gdesc[UR8], RZ, !UPT, gsb0 ;  /* 0x00200000083879f0 */ /* 0x000fe2000c0018ff */
[----:B------:R-:W-:Y:S01]  /*1d60*/  UIADD3 UR10, UR4, 0x80, URZ ;  /* 0x00000080040a7890 */ /* 0x000fe2000fffe03f */
[----:B------:R-:W-:Y:S01]  /*1d70*/  CS2R R138, SRZ ;  /* 0x00000000008a7805 */ /* 0x000fe2000001ff00 */
[----:B------:R-:W-:Y:S01]  /*1d80*/  UMOV UR8, UR14 ;  /* 0x0000000e00087c82 */ /* 0x000fe20008000000 */
[----:B------:R-:W-:Y:S01]  /*1d90*/  UMOV UR9, UR15 ;  /* 0x0000000f00097c82 */ /* 0x000fe20008000000 */
[----:B------:R-:W-:Y:S01]  /*1da0*/  UMOV UR11, 0x40000040 ;  /* 0x40000040000b7882 */ /* 0x000fe20000000000 */
[----:B------:R-:W-:Y:S01]  /*1db0*/  UMOV UR18, UR12 ;  /* 0x0000000c00127c82 */ /* 0x000fe20008000000 */
[----:B------:R-:W-:Y:S01]  /*1dc0*/  UIADD3 UR12, UR4, 0x4, URZ ;  /* 0x00000004040c7890 */ /* 0x000fe2000fffe03f */
[----:B------:R-:W-:Y:S01]  /*1dd0*/  CS2R R136, SRZ ;  /* 0x0000000000887805 */ /* 0x000fe2000001ff00 */
[----:B------:R-:W-:Y:S01]  /*1de0*/  UIADD3 UR22, UR4, 0x284, URZ ;  /* 0x0000028404167890 */ /* 0x000fe2000fffe03f */
[----:B------:R-:W-:Y:S01]  /*1df0*/  CS2R R134, SRZ ;  /* 0x0000000000867805 */ /* 0x000fe2000001ff00 */
[----:B------:R-:W-:Y:S01]  /*1e00*/  UIADD3 UR26, UR4, 0x286, URZ ;  /* 0x00000286041a7890 */ /* 0x000fe2000fffe03f */
[----:B------:R-:W-:Y:S01]  /*1e10*/  CS2R R132, SRZ ;  /* 0x0000000000847805 */ /* 0x000fe2000001ff00 */
[----:B------:R-:W-:Y:S01]  /*1e20*/  UMOV UR25, 0x40000040 ;  /* 0x4000004000197882 */ /* 0x000fe20000000000 */
[----:B------:R-:W-:Y:S01]  /*1e30*/  UMOV UR27, 0x40000040 ;  /* 0x40000040001b7882 */ /* 0x000fe20000000000 */
        /* <DEDUP_REMOVED lines=37> */
[----:B------:R-:W-:-:S02]  /*2090*/  WARPGROUP.DEPBAR.LE gsb0, 0x0 ;  /* 0x00008000000079c5 */ /* 0x000fc40000010000 */
[----:B------:R-:W-:Y:S01]  /*20a0*/  WARPGROUP.ARRIVE ;  /* 0x00000000000079c5 */ /* 0x000fe20000000000 */
[----:B------:R-:W-:Y:S01]  /*20b0*/  UIADD3 UR54, UR4, 0x784, URZ ;  /* 0x0000078404367890 */ /* 0x000fe2000fffe03f */
[----:B------:R-:W-:Y:S01]  /*20c0*/  CS2R R106, SRZ ;  /* 0x00000000006a7805 */ /* 0x000fe2000001ff00 */
[----:B------:R-:W-:Y:S01]  /*20d0*/  UMOV UR53, 0x40000040 ;  /* 0x4000004000357882 */ /* 0x000fe20000000000 */
[----:B------:R-:W-:Y:S01]  /*20e0*/  UMOV UR55, 0x40000040 ;  /* 0x4000004000377882 */ /* 0x000fe20000000000 */
[----:B------:R-:W-:Y:S01]  /*20f0*/  UMOV UR57, 0x40000040 ;  /* 0x4000004000397882 */ /* 0x000fe20000000000 */
[----:B------:R-:W-:Y:S01]  /*2100*/  HGMMA.64x16x16.F32.BF16 R48, gdesc[UR8], RZ, !UPT, gsb0 ;  /* 0x00200000083079f0 */ /* 0x000fe2000c0018ff */
[----:B------:R-:W-:Y:S01]  /*2110*/  UIADD3 UR10, UR4, 0x100, URZ ;  /* 0x00000100040a7890 */ /* 0x000fe2000fffe03f */
[----:B------:R-:W-:Y:S01]  /*2120*/  IMAD.U32 R7, RZ, RZ, UR57 ;  /* 0x00000039ff077e24 */ /* 0x000fe2000f8e00ff */
[----:B------:R-:W-:Y:S01]  /*2130*/  UMOV UR8, UR14 ;  /* 0x0000000e00087c82 */ /* 0x000fe20008000000 */
[----:B------:R-:W-:Y:S01]  /*2140*/  UMOV UR9, UR15 ;  /* 0x0000000f00097c82 */ /* 0x000fe20008000000 */
[----:B------:R-:W-:Y:S01]  /*2150*/  UMOV UR11, 0x40000040 ;  /* 0x40000040000b7882 */ /* 0x000fe20000000000 */
[----:B------:R-:W-:Y:S01]  /*2160*/  UMOV UR59, 0x40000040 ;  /* 0x40000040003b7882 */ /* 0x000fe20000000000 */
        /* <DEDUP_REMOVED lines=153> */
[----:B------:R-:W-:Y:S01]  /*2b00*/  ULDC UR10, c[0x0][0x2f0] ;  /* 0x0000bc00000a7ab9 */ /* 0x000fe20000000800 */
[----:B------:R-:W-:Y:S01]  /*2b10*/  ULDC UR11, c[0x0][0x288] ;  /* 0x0000a200000b7ab9 */ /* 0x000fe20000000800 */
[----:B------:R-:W-:Y:S01]  /*2b20*/  IMAD.U32 R20, RZ, RZ, UR10 ;  /* 0x0000000aff147e24 */ /* 0x000fe2000f8e00ff */
        /* <DEDUP_REMOVED lines=24> */
[----:B------:R-:W-:Y:S01]  /*2cb0*/  R2UR UR15, R19 ;  /* 0x00000000130f72ca */ /* 0x000fe200000e0000 */
[----:B------:R-:W-:-:S06]  /*2cc0*/  UIADD3 UR14, UR61, -0x2, URZ ;  /* 0xfffffffe3d0e7890 */ /* 0x000fcc000fffe03f */
        /* <DEDUP_REMOVED lines=26> */
[----:B------:R-:W-:Y:S01]  /*2e70*/  VIADD R2, R212, UR19 ;  /* 0x00000013d4027c36 */ /* 0x000fe20008000000 */
        /* <DEDUP_REMOVED lines=189> */
[----:B------:R-:W-:Y:S02]  /*3a50*/  ULDC UR6, c[0x0][0x448] ;  /* 0x0001120000067ab9 */ /* 0x000fe40000000800 */
[----:B------:R-:W-:Y:S02]  /*3a60*/  UISETP.NE.AND UP0, UPT, UR6, 0x1, UPT ;  /* 0x000000010600788c */ /* 0x000fe4000bf05270 */
[----:B------:R-:W-:Y:S02]  /*3a70*/  UIADD3 UR6, UR5, 0xc06, URZ ;  /* 0x00000c0605067890 */ /* 0x000fe4000fffe03f */
[----:B------:R-:W-:Y:S02]  /*3a80*/  UIADD3 UR5, UR4, 0x984, URZ ;  /* 0x0000098404057890 */ /* 0x000fe4000fffe03f */
[----:B------:R-:W-:-:S03]  /*3a90*/  PLOP3.LUT P2, PT, PT, PT, UP0, 0x80, 0x0 ;  /* 0x000000000000781c */ /* 0x000fc60003f4f008 */
[----:B------:R-:W-:Y:S01]  /*3aa0*/  UMOV UR56, UR6 ;  /* 0x0000000600387c82 */ /* 0x000fe20008000000 */
[----:B------:R-:W-:Y:S01]  /*3ab0*/  UIMAD UR6, UR61, -0x50, URZ ;  /* 0xffffffb03d0678a4 */ /* 0x000fe2000f8e023f */
        /* <DEDUP_REMOVED lines=25> */
[----:B------:R-:W-:Y:S02]  /*3c50*/  @UP0 ULDC UR5, c[0x0][0x44c] ;  /* 0x0001130000050ab9 */ /* 0x000fe40000000800 */
[----:B------:R-:W-:Y:S01]  /*3c60*/  @P2 IMAD.HI.U32 R3, R2, UR5, RZ ;  /* 0x0000000502032c27 */ /* 0x000fe2000f8e00ff */
[----:B------:R-:W-:-:S04]  /*3c70*/  @UP0 ULDC UR5, c[0x0][0x450] ;  /* 0x0001140000050ab9 */ /* 0x000fc80000000800 */
[----:B------:R-:W-:Y:S01]  /*3c80*/  @P2 SHF.R.U32.HI R2, RZ, UR5, R3 ;  /* 0x00000005ff022c19 */ /* 0x000fe20008011603 */
[----:B------:R-:W-:Y:S02]  /*3c90*/  UIMAD UR5, UR15, UR10, UR6 ;  /* 0x0000000a0f0572a4 */ /* 0x000fe4000f8e0206 */
[----:B------:R-:W-:Y:S02]  /*3ca0*/  UIADD3 UR6, UR6, 0x51, URZ ;  /* 0x0000005106067890 */ /* 0x000fe4000fffe03f */
[----:B------:R-:W0:Y:S01]  /*3cb0*/  SHFL.IDX PT, R5, R2, 0x1, 0x1c1f ;  /* 0x003c1f0002057f89 */ /* 0x000e2200000e0000 */
[----:B------:R-:W-:Y:S02]  /*3cc0*/  UIADD3 UR5, UR5, 0x50, URZ ;  /* 0x0000005005057890 */ /* 0x000fe4000fffe03f */
[----:B------:R-:W-:Y:S01]  /*3cd0*/  UIMAD UR10, UR15, UR10, -UR11 ;  /* 0x0000000a0f0a72a4 */ /* 0x000fe2000f8e0a0b */
[----:B------:R-:W-:Y:S01]  /*3ce0*/  IMAD.U32 R4, RZ, RZ, UR6 ;  /* 0x00000006ff047e24 */ /* 0x000fe2000f8e00ff */
[----:B------:R-:W-:Y:S01]  /*3cf0*/  UIADD3 UR6, UR4, 0x986, URZ ;  /* 0x0000098604067890 */ /* 0x000fe2000fffe03f */
[----:B------:R-:W1:Y:S01]  /*3d00*/  SHFL.IDX PT, R2, R2, RZ, 0x1c1f ;  /* 0x001c1fff02027589 */ /* 0x000e6200000e0000 */
[----:B------:R-:W-:Y:S01]  /*3d10*/  IMAD.U32 R14, RZ, RZ, UR5 ;  /* 0x00000005ff0e7e24 */ /* 0x000fe2000f8e00ff */
[----:B------:R-:W-:Y:S01]  /*3d20*/  UMOV UR5, UR23 ;  /* 0x0000001700057c82 */ /* 0x000fe20008000000 */
[----:B------:R-:W-:-:S04]  /*3d30*/  IMAD R3, R23, -0x2, R4 ;  /* 0xfffffffe17037824 */ /* 0x000fc800078e0204 */
[----:B------:R-:W-:Y:S02]  /*3d40*/  IMAD R4, R20, UR15, R3 ;  /* 0x0000000f14047c24 */ /* 0x000fe4000f8e0203 */
[----:B------:R-:W-:-:S03]  /*3d50*/  IMAD R3, R23, -0x2, R14 ;  /* 0xfffffffe17037824 */ /* 0x000fc600078e020e */
[----:B0-----:R-:W-:Y:S01]  /*3d60*/  IADD3 R14, R5, -UR11, R4 ;  /* 0x8000000b050e7c10 */ /* 0x001fe2000fffe004 */
[----:B------:R-:W-:Y:S01]  /*3d70*/  VIADD R4, R4, -UR11 ;  /* 0x8000000b04047c36 */ /* 0x000fe20008000000 */
[----:B------:R-:W-:Y:S02]  /*3d80*/  @UP0 ULDC UR11, c[0x0][0x450] ;  /* 0x00011400000b0ab9 */ /* 0x000fe40000000800 */
[----:B------:R-:W-:Y:S02]  /*3d90*/  VIMNMX R14, R3, R14, PT ;  /* 0x0000000e030e7248 */ /* 0x000fe40003fe0100 */
[----:B-1----:R-:W-:Y:S02]  /*3da0*/  VIADDMNMX R3, R2, R4, R3, PT ;  /* 0x0000000402037246 */ /* 0x002fe40003800103 */
[C---:B------:R-:W-:Y:S02]  /*3db0*/  ISETP.GT.AND P3, PT, R14.reuse, RZ, PT ;  /* 0x000000ff0e00720c */ /* 0x040fe40003f64270 */
[----:B------:R-:W-:-:S02]  /*3dc0*/  ISETP.GT.AND P4, PT, R14, 0x1, PT ;  /* 0x000000010e00780c */ /* 0x000fc40003f84270 */
[----:B------:R-:W-:Y:S01]  /*3dd0*/  ISETP.GT.AND P5, PT, R14, 0x8, PT ;  /* 0x000000080e00780c */ /* 0x000fe20003fa4270 */
        /* <DEDUP_REMOVED lines=14> */
[----:B------:R-:W-:Y:S01]  /*3ec0*/  ISETP.GT.AND P3, PT, R14, 0x9, PT ;  /* 0x000000090e00780c */ /* 0x000fe20003f64270 */
[----:B------:R-:W-:Y:S01]  /*3ed0*/  HGMMA.64x16x16.F32.BF16 R48, gdesc[UR56], R48, gsb0 ;  /* 0x00200000383079f0 */ /* 0x000fe20008001830 */
[----:B------:R-:W-:Y:S01]  /*3ee0*/  UIADD3 UR58, UR4, 0x886, URZ ;  /* 0x00000886043a7890 */ /* 0x000fe2000fffe03f */
[----:B------:R-:W-:Y:S01]  /*3ef0*/  FSEL R62, R62, -INF , P5 ;  /* 0xff8000003e3e7808 */ /* 0x000fe20002800000 */
[----:B------:R-:W-:Y:S01]  /*3f00*/  UMOV UR56, UR22 ;  /* 0x0000001600387c82 */ /* 0x000fe20008000000 */
[----:B------:R-:W-:Y:S01]  /*3f10*/  UMOV UR57, UR23 ;  /* 0x0000001700397c82 */ /* 0x000fe20008000000 */
[----:B------:R-:W-:Y:S01]  /*3f20*/  UMOV UR59, 0x40000040 ;  /* 0x40000040003b7882 */ /* 0x000fe20000000000 */
[----:B------:R-:W-:Y:S02]  /*3f30*/  FMNMX.FTZ R5, R58, R59, !PT ;  /* 0x0000003b3a057209 */ /* 0x000fe40007810000 */
[----:B------:R-:W-:Y:S02]  /*3f40*/  ISETP.GT.AND P4, PT, R14, 0x10, PT ;  /* 0x000000100e00780c */ /* 0x000fe40003f84270 */
[----:B------:R-:W-:-:S02]  /*3f50*/  FSEL R63, R63, -INF , P3 ;  /* 0xff8000003f3f7808 */ /* 0x000fc40001800000 */
[----:B------:R-:W-:Y:S02]  /*3f60*/  FMNMX.FTZ R20, R62, R5, !PT ;  /* 0x000000053e147209 */ /* 0x000fe40007810000 */
[----:B------:R-:W-:Y:S02]  /*3f70*/  ISETP.GT.AND P3, PT, R14, 0x11, PT ;  /* 0x000000110e00780c */ /* 0x000fe40003f64270 */
[----:B------:R-:W-:Y:S02]  /*3f80*/  FMNMX.FTZ R5, R63, R20, !PT ;  /* 0x000000143f057209 */ /* 0x000fe40007810000 */
[----:B------:R-:W-:-:S04]  /*3f90*/  ISETP.GT.AND P5, PT, R3, 0x8, PT ;  /* 0x000000080300780c */ /* 0x000fc80003fa4270 */
[----:B------:R-:W-:Y:S02]  /*3fa0*/  FSEL R60, R60, -INF , P5 ;  /* 0xff8000003c3c7808 */ /* 0x000fe40002800000 */
[----:B------:R-:W-:Y:S01]  /*3fb0*/  ISETP.GT.AND P5, PT, R3, 0x18, PT ;  /* 0x000000180300780c */ /* 0x000fe20003fa4270 */
[----:B------:R-:W-:Y:S02]  /*3fc0*/  WARPGROUP.DEPBAR.LE gsb0, 0x0 ;  /* 0x00008000000079c5 */ /* 0x000fe40000010000 */
[----:B------:R-:W-:Y:S01]  /*3fd0*/  WARPGROUP.ARRIVE ;  /* 0x00000000000079c5 */ /* 0x000fe20000000000 */
[----:B------:R-:W-:Y:S02]  /*3fe0*/  FSEL R50, R50, -INF , P4 ;  /* 0xff80000032327808 */ /* 0x000fe40002000000 */
[----:B------:R-:W-:Y:S02]  /*3ff0*/  ISETP.GT.AND P4, PT, R14, 0x18, PT ;  /* 0x000000180e00780c */ /* 0x000fe40003f84270 */
[----:B------:R-:W-:Y:S01]  /*4000*/  FSEL R51, R51, -INF , P3 ;  /* 0xff80000033337808 */ /* 0x000fe20001800000 */
[----:B------:R-:W-:Y:S01]  /*4010*/  HGMMA.64x16x16.F32.BF16 R40, gdesc[UR56], R40, gsb0 ;  /* 0x00200000382879f0 */ /* 0x000fe20008001828 */
[----:B------:R-:W-:Y:S01]  /*4020*/  UIADD3 UR58, UR4, 0x906, URZ ;  /* 0x00000906043a7890 */ /* 0x000fe2000fffe03f */
[----:B------:R-:W-:Y:S01]  /*4030*/  FMNMX.FTZ R20, R50, R5, !PT ;  /* 0x0000000532147209 */ /* 0x000fe20007810000 */
[----:B------:R-:W-:Y:S01]  /*4040*/  UMOV UR56, UR22 ;  /* 0x0000001600387c82 */ /* 0x000fe20008000000 */
[----:B------:R-:W-:Y:S01]  /*4050*/  UMOV UR57, UR23 ;  /* 0x0000001700397c82 */ /* 0x000fe20008000000 */
[----:B------:R-:W-:Y:S01]  /*4060*/  UMOV UR59, 0x40000040 ;  /* 0x40000040003b7882 */ /* 0x000fe20000000000 */
[----:B------:R-:W-:Y:S01]  /*4070*/  UMOV UR4, UR22 ;  /* 0x0000001600047c82 */ /* 0x000fe20008000000 */
[----:B------:R-:W-:-:S02]  /*4080*/  ISETP.GT.AND P3, PT, R14, 0x19, PT ;  /* 0x000000190e00780c */ /* 0x000fc40003f64270 */
[----:B------:R-:W-:Y:S02]  /*4090*/  FSEL R54, R54, -INF , P4 ;  /* 0xff80000036367808 */ /* 0x000fe40002000000 */
[----:B------:R-:W-:Y:S02]  /*40a0*/  FMNMX.FTZ R5, R51, R20, !PT ;  /* 0x0000001433057209 */ /* 0x000fe40007810000 */
[----:B------:R-:W-:Y:S02]  /*40b0*/  ISETP.GT.AND P4, PT, R14, 0x20, PT ;  /* 0x000000200e00780c */ /* 0x000fe40003f84270 */
[----:B------:R-:W-:Y:S02]  /*40c0*/  FSEL R55, R55, -INF , P3 ;  /* 0xff80000037377808 */ /* 0x000fe40001800000 */
[----:B------:R-:W-:Y:S02]  /*40d0*/  FMNMX.FTZ R20, R54, R5, !PT ;  /* 0x0000000536147209 */ /* 0x000fe40007810000 */
[----:B------:R-:W-:-:S02]  /*40e0*/  ISETP.GT.AND P3, PT, R14, 0x21, PT ;  /* 0x000000210e00780c */ /* 0x000fc40003f64270 */
[----:B------:R-:W-:Y:S02]  /*40f0*/  FMNMX.FTZ R5, R55, R20, !PT ;  /* 0x0000001437057209 */ /* 0x000fe40007810000 */
[----:B------:R-:W-:Y:S01]  /*4100*/  FSEL R52, R52, -INF , P5 ;  /* 0xff80000034347808 */ /* 0x000fe20002800000 */
[----:B------:R-:W-:Y:S02]  /*4110*/  WARPGROUP.DEPBAR.LE gsb0, 0x0 ;  /* 0x00008000000079c5 */ /* 0x000fe40000010000 */
[----:B------:R-:W-:Y:S01]  /*4120*/  WARPGROUP.ARRIVE ;  /* 0x00000000000079c5 */ /* 0x000fe20000000000 */
[----:B------:R-:W-:Y:S02]  /*4130*/  FSEL R42, R42, -INF , P4 ;  /* 0xff8000002a2a7808 */ /* 0x000fe40002000000 */
[----:B------:R-:W-:Y:S02]  /*4140*/  ISETP.GT.AND P4, PT, R14, 0x28, PT ;  /* 0x000000280e00780c */ /* 0x000fe40003f84270 */
[----:B------:R-:W-:Y:S01]  /*4150*/  FSEL R43, R43, -INF , P3 ;  /* 0xff8000002b2b7808 */ /* 0x000fe20001800000 */
[----:B------:R-:W-:Y:S01]  /*4160*/  HGMMA.64x16x16.F32.BF16 R32, gdesc[UR56], R32, gsb0 ;  /* 0x00200000382079f0 */ /* 0x000fe20008001820 */
[----:B------:R-:W-:-:S02]  /*4170*/  FMNMX.FTZ R20, R42, R5, !PT ;  /* 0x000000052a147209 */ /* 0x000fc40007810000 */
[----:B------:R-:W-:Y:S02]  /*4180*/  ISETP.GT.AND P3, PT, R14, 0x29, PT ;  /* 0x000000290e00780c */ /* 0x000fe40003f64270 */
[----:B------:R-:W-:Y:S02]  /*4190*/  FSEL R46, R46, -INF , P4 ;  /* 0xff8000002e2e7808 */ /* 0x000fe40002000000 */
[----:B------:R-:W-:Y:S02]  /*41a0*/  FMNMX.FTZ R5, R43, R20, !PT ;  /* 0x000000142b057209 */ /* 0x000fe40007810000 */
[----:B------:R-:W-:Y:S02]  /*41b0*/  ISETP.GT.AND P4, PT, R14, 0x30, PT ;  /* 0x000000300e00780c */ /* 0x000fe40003f84270 */
[----:B------:R-:W-:Y:S02]  /*41c0*/  FSEL R47, R47, -INF , P3 ;  /* 0xff8000002f2f7808 */ /* 0x000fe40001800000 */
[----:B------:R-:W-:-:S02]  /*41d0*/  FMNMX.FTZ R20, R46, R5, !PT ;  /* 0x000000052e147209 */ /* 0x000fc40007810000 */
[----:B------:R-:W-:Y:S02]  /*41e0*/  ISETP.GT.AND P3, PT, R14, 0x31, PT ;  /* 0x000000310e00780c */ /* 0x000fe40003f64270 */
[----:B------:R-:W-:Y:S01]  /*41f0*/  FMNMX.FTZ R5, R47, R20, !PT ;  /* 0x000000142f057209 */ /* 0x000fe20007810000 */
[----:B------:R-:W-:Y:S02]  /*4200*/  WARPGROUP.DEPBAR.LE gsb0, 0x0 ;  /* 0x00008000000079c5 */ /* 0x000fe40000010000 */
[----:B------:R-:W-:Y:S01]  /*4210*/  WARPGROUP.ARRIVE ;  /* 0x00000000000079c5 */ /* 0x000fe20000000000 */
[----:B------:R-:W-:Y:S02]  /*4220*/  FSEL R34, R34, -INF , P4 ;  /* 0xff80000022227808 */ /* 0x000fe40002000000 */
[----:B------:R-:W-:Y:S02]  /*4230*/  ISETP.GT.AND P4, PT, R14, 0x38, PT ;  /* 0x000000380e00780c */ /* 0x000fe40003f84270 */
[----:B------:R-:W-:Y:S01]  /*4240*/  FSEL R35, R35, -INF , P3 ;  /* 0xff80000023237808 */ /* 0x000fe20001800000 */
[----:B------:R-:W-:Y:S01]  /*4250*/  HGMMA.64x16x16.F32.BF16 R24, gdesc[UR4], R24, gsb0 ;  /* 0x00200000041879f0 */ /* 0x000fe20008001818 */
[----:B------:R-:W-:Y:S01]  /*4260*/  FMNMX.FTZ R20, R34, R5, !PT ;  /* 0x0000000522147209 */ /* 0x000fe20007810000 */
[----:B------:R-:W-:Y:S01]  /*4270*/  ULDC UR5, c[0x0][0x988] ;  /* 0x0002620000057ab9 */ /* 0x000fe20000000800 */
[----:B------:R-:W-:Y:S01]  /*4280*/  ISETP.GT.AND P3, PT, R14, 0x39, PT ;  /* 0x000000390e00780c */ /* 0x000fe20003f64270 */
[----:B------:R-:W-:Y:S01]  /*4290*/  @UP0 ULDC UR6, c[0x0][0x44c] ;  /* 0x0001130000060ab9 */ /* 0x000fe20000000800 */
[----:B------:R-:W-:Y:S01]  /*42a0*/  FSEL R38, R38, -INF , P4 ;  /* 0xff80000026267808 */ /* 0x000fe20002000000 */
[----:B------:R-:W-:Y:S01]  /*42b0*/  UIMAD.WIDE.U32 UR6, UR19, UR6, URZ ;  /* 0x00000006130672a5 */ /* 0x000fe2000f8e003f */
[----:B------:R-:W-:Y:S01]  /*42c0*/  FMNMX.FTZ R5, R35, R20, !PT ;  /* 0x0000001423057209 */ /* 0x000fe20007810000 */
[----:B------:R-:W-:Y:S01]  /*42d0*/  UMOV UR4, UR19 ;  /* 0x0000001300047c82 */ /* 0x000fe20008000000 */
[----:B------:R-:W-:Y:S01]  /*42e0*/  ISETP.GT.AND P4, PT, R14, 0x40, PT ;  /* 0x000000400e00780c */ /* 0x000fe20003f84270 */
[----:B------:R-:W-:Y:S01]  /*42f0*/  @UP0 USHF.R.U32.HI UR4, URZ, UR11, UR7 ;  /* 0x0000000b3f040299 */ /* 0x000fe20008011607 */
[----:B------:R-:W-:-:S02]  /*4300*/  FSEL R39, R39, -INF , P3 ;  /* 0xff80000027277808 */ /* 0x000fc40001800000 */
[----:B------:R-:W-:Y:S01]  /*4310*/  FMNMX.FTZ R20, R38, R5, !PT ;  /* 0x0000000526147209 */ /* 0x000fe20007810000 */
[----:B------:R-:W-:Y:S01]  /*4320*/  UIADD3 UR6, UR10, UR4, URZ ;  /* 0x000000040a067290 */ /* 0x000fe2000fffe03f */
[----:B------:R-:W-:Y:S02]  /*4330*/  ISETP.GT.AND P3, PT, R14, 0x41, PT ;  /* 0x000000410e00780c */ /* 0x000fe40003f64270 */
[----:B------:R-:W-:Y:S01]  /*4340*/  FMNMX.FTZ R5, R39, R20, !PT ;  /* 0x0000001427057209 */ /* 0x000fe20007810000 */
[----:B------:R-:W-:-:S04]  /*4350*/  UIMAD.WIDE UR6, UR6, 0x66666667, URZ ;  /* 0x66666667060678a5 */ /* 0x000fc8000f8e023f */
[----:B------:R-:W-:-:S04]  /*4360*/  USHF.R.U32.HI UR4, URZ, 0x1f, UR7 ;  /* 0x0000001f3f047899 */ /* 0x000fc80008011607 */
[----:B------:R-:W-:-:S04]  /*4370*/  ULEA.HI.SX32 UR4, UR7, UR4, 0x1b ;  /* 0x0000000407047291 */ /* 0x000fc8000f8fda3f */
[----:B------:R-:W-:-:S04]  /*4380*/  UISETP.LT.AND UP1, UPT, URZ, UR4, UPT ;  /* 0x000000043f00728c */ /* 0x000fc8000bf21270 */
[----:B------:R-:W-:-:S04]  /*4390*/  USEL UR15, URZ, UR4, !UP1 ;  /* 0x000000043f0f7287 */ /* 0x000fc8000c800000 */
[----:B------:R-:W-:Y:S02]  /*43a0*/  UISETP.GE.AND UP1, UPT, UR14, UR15, UPT ;  /* 0x0000000f0e00728c */ /* 0x000fe4000bf26270 */
[----:B------:R-:W-:Y:S01]  /*43b0*/  IMAD.U32 R231, RZ, RZ, UR15 ;  /* 0x0000000fffe77e24 */ /* 0x000fe2000f8e00ff */
[----:B------:R-:W-:Y:S02]  /*43c0*/  WARPGROUP.DEPBAR.LE gsb0, 0x0 ;  /* 0x00008000000079c5 */ /* 0x000fe40000010000 */
[----:B------:R-:W-:Y:S01]  /*43d0*/  FSEL R26, R26, -INF , P4 ;  /* 0xff8000001a1a7808 */ /* 0x000fe20002000000 */
[----:B------:R0:W-:Y:S01]  /*43e0*/  @!P1 SYNCS.ARRIVE.TRANS64.RED.A1T0 RZ, [R0+URZ], RZ ;  /* 0x000000ff00ff99a7 */ /* 0x0001e2000810043f */
[----:B------:R-:W-:Y:S02]  /*43f0*/  ISETP.GT.AND P4, PT, R14, 0x48, PT ;  /* 0x000000480e00780c */ /* 0x000fe40003f84270 */
[----:B------:R-:W-:Y:S02]  /*4400*/  FSEL R27, R27, -INF , P3 ;  /* 0xff8000001b1b7808 */ /* 0x000fe40001800000 */
[----:B------:R-:W-:-:S02]  /*4410*/  FMNMX.FTZ R20, R26, R5, !PT ;  /* 0x000000051a147209 */ /* 0x000fc40007810000 */
[----:B------:R-:W-:Y:S02]  /*4420*/  ISETP.GT.AND P3, PT, R14, 0x49, PT ;  /* 0x000000490e00780c */ /* 0x000fe40003f64270 */
[----:B------:R-:W-:Y:S02]  /*4430*/  FSEL R30, R30, -INF , P4 ;  /* 0xff8000001e1e7808 */ /* 0x000fe40002000000 */
[----:B------:R-:W-:Y:S02]  /*4440*/  FMNMX.FTZ R5, R27, R20, !PT ;  /* 0x000000141b057209 */ /* 0x000fe40007810000 */
[----:B------:R-:W-:Y:S02]  /*4450*/  FSEL R31, R31, -INF , P3 ;  /* 0xff8000001f1f7808 */ /* 0x000fe40001800000 */
[----:B------:R-:W-:Y:S02]  /*4460*/  FMNMX.FTZ R14, R30, R5, !PT ;  /* 0x000000051e0e7209 */ /* 0x000fe40007810000 */
[----:B------:R-:W-:-:S02]  /*4470*/  ISETP.GT.AND P3, PT, R3, RZ, PT ;  /* 0x000000ff0300720c */ /* 0x000fc40003f64270 */
[----:B------:R-:W-:Y:S02]  /*4480*/  FMNMX.FTZ R14, R31, R14, !PT ;  /* 0x0000000e1f0e7209 */ /* 0x000fe40007810000 */
[----:B------:R-:W-:Y:S02]  /*4490*/  ISETP.GT.AND P4, PT, R3, 0x1, PT ;  /* 0x000000010300780c */ /* 0x000fe40003f84270 */
[----:B------:R-:W-:Y:S01]  /*44a0*/  FSEL R56, R56, -INF , P3 ;  /* 0xff80000038387808 */ /* 0x000fe20001800000 */
[----:B------:R-:W1:Y:S01]  /*44b0*/  SHFL.BFLY PT, R5, R14, 0x2, 0x1f ;  /* 0x0c401f000e057f89 */ /* 0x000e6200000e0000 */
[----:B------:R-:W-:Y:S02]  /*44c0*/  FSEL R57, R57, -INF , P4 ;  /* 0xff80000039397808 */ /* 0x000fe40002000000 */
[C---:B------:R-:W-:Y:S02]  /*44d0*/  ISETP.GT.AND P3, PT, R3.reuse, 0x9, PT ;  /* 0x000000090300780c */ /* 0x040fe40003f64270 */
[----:B------:R-:W-:-:S02]  /*44e0*/  ISETP.GT.AND P4, PT, R3, 0x11, PT ;  /* 0x000000110300780c */ /* 0x000fc40003f84270 */
[----:B------:R-:W-:Y:S02]  /*44f0*/  FSEL R61, R61, -INF , P3 ;  /* 0xff8000003d3d7808 */ /* 0x000fe40001800000 */
[----:B------:R-:W-:Y:S02]  /*4500*/  ISETP.GT.AND P3, PT, R3, 0x10, PT ;  /* 0x000000100300780c */ /* 0x000fe40003f64270 */
[----:B------:R-:W-:Y:S02]  /*4510*/  FSEL R49, R49, -INF , P4 ;  /* 0xff80000031317808 */ /* 0x000fe40002000000 */
[----:B------:R-:W-:Y:S02]  /*4520*/  FSEL R48, R48, -INF , P3 ;  /* 0xff80000030307808 */ /* 0x000fe40001800000 */
[C---:B------:R-:W-:Y:S02]  /*4530*/  ISETP.GT.AND P3, PT, R3.reuse, 0x19, PT ;  /* 0x000000190300780c */ /* 0x040fe40003f64270 */
[----:B------:R-:W-:-:S02]  /*4540*/  ISETP.GT.AND P4, PT, R3, 0x20, PT ;  /* 0x000000200300780c */ /* 0x000fc40003f84270 */
[----:B------:R-:W-:Y:S02]  /*4550*/  FSEL R53, R53, -INF , P3 ;  /* 0xff80000035357808 */ /* 0x000fe40001800000 */
[C---:B------:R-:W-:Y:S02]  /*4560*/  ISETP.GT.AND P3, PT, R3.reuse, 0x21, PT ;  /* 0x000000210300780c */ /* 0x040fe40003f64270 */
[----:B------:R-:W-:Y:S02]  /*4570*/  FSEL R40, R40, -INF , P4 ;  /* 0xff80000028287808 */ /* 0x000fe40002000000 */
[----:B-1----:R-:W-:Y:S02]  /*4580*/  FMNMX.FTZ R20, R14, R5, !PT ;  /* 0x000000050e147209 */ /* 0x002fe40007810000 */
[----:B------:R-:W-:Y:S02]  /*4590*/  FMNMX.FTZ R5, R56, R57, !PT ;  /* 0x0000003938057209 */ /* 0x000fe40007810000 */
[----:B------:R-:W-:Y:S01]  /*45a0*/  ISETP.GT.AND P4, PT, R3, 0x28, PT ;  /* 0x000000280300780c */ /* 0x000fe20003f84270 */
[----:B------:R-:W1:Y:S01]  /*45b0*/  SHFL.BFLY PT, R21, R20, 0x1, 0x1f ;  /* 0x0c201f0014157f89 */ /* 0x000e6200000e0000 */
[----:B------:R-:W-:-:S02]  /*45c0*/  FMNMX.FTZ R2, R60, R5, !PT ;  /* 0x000000053c027209 */ /* 0x000fc40007810000 */
[----:B------:R-:W-:Y:S02]  /*45d0*/  FSEL R41, R41, -INF , P3 ;  /* 0xff80000029297808 */ /* 0x000fe40001800000 */
[----:B------:R-:W-:Y:S02]  /*45e0*/  FMNMX.FTZ R5, R61, R2, !PT ;  /* 0x000000023d057209 */ /* 0x000fe40007810000 */
[----:B------:R-:W-:Y:S02]  /*45f0*/  ISETP.GT.AND P3, PT, R3, 0x29, PT ;  /* 0x000000290300780c */ /* 0x000fe40003f64270 */
[----:B------:R-:W-:Y:S02]  /*4600*/  FMNMX.FTZ R2, R48, R5, !PT ;  /* 0x0000000530027209 */ /* 0x000fe40007810000 */
[----:B------:R-:W-:Y:S02]  /*4610*/  FSEL R44, R44, -INF , P4 ;  /* 0xff8000002c2c7808 */ /* 0x000fe40002000000 */
[----:B------:R-:W-:-:S02]  /*4620*/  FMNMX.FTZ R5, R49, R2, !PT ;  /* 0x0000000231057209 */ /* 0x000fc40007810000 */
[----:B------:R-:W-:Y:S02]  /*4630*/  FSEL R45, R45, -INF , P3 ;  /* 0xff8000002d2d7808 */ /* 0x000fe40001800000 */
[----:B------:R-:W-:Y:S02]  /*4640*/  FMNMX.FTZ R2, R52, R5, !PT ;  /* 0x0000000534027209 */ /* 0x000fe40007810000 */
[----:B------:R-:W-:Y:S02]  /*4650*/  ISETP.GT.AND P3, PT, R3, 0x30, PT ;  /* 0x000000300300780c */ /* 0x000fe40003f64270 */
[----:B------:R-:W-:Y:S02]  /*4660*/  FMNMX.FTZ R5, R53, R2, !PT ;  /* 0x0000000235057209 */ /* 0x000fe40007810000 */
[----:B------:R-:W-:Y:S02]  /*4670*/  ISETP.GT.AND P4, PT, R3, 0x31, PT ;  /* 0x000000310300780c */ /* 0x000fe40003f84270 */
[----:B------:R-:W-:-:S02]  /*4680*/  FMNMX.FTZ R2, R40, R5, !PT ;  /* 0x0000000528027209 */ /* 0x000fc40007810000 */
[----:B------:R-:W-:Y:S02]  /*4690*/  FSEL R32, R32, -INF , P3 ;  /* 0xff80000020207808 */ /* 0x000fe40001800000 */
[----:B------:R-:W-:Y:S02]  /*46a0*/  FMNMX.FTZ R5, R41, R2, !PT ;  /* 0x0000000229057209 */ /* 0x000fe40007810000 */
[----:B------:R-:W-:Y:S02]  /*46b0*/  ISETP.GT.AND P3, PT, R3, 0x38, PT ;  /* 0x000000380300780c */ /* 0x000fe40003f64270 */
[----:B------:R-:W-:Y:S02]  /*46c0*/  FMNMX.FTZ R2, R44, R5, !PT ;  /* 0x000000052c027209 */ /* 0x000fe40007810000 */
[----:B------:R-:W-:Y:S02]  /*46d0*/  FSEL R33, R33, -INF , P4 ;  /* 0xff80000021217808 */ /* 0x000fe40002000000 */
[----:B------:R-:W-:-:S02]  /*46e0*/  FMNMX.FTZ R5, R45, R2, !PT ;  /* 0x000000022d057209 */ /* 0x000fc40007810000 */
[----:B------:R-:W-:Y:S02]  /*46f0*/  ISETP.GT.AND P4, PT, R3, 0x39, PT ;  /* 0x000000390300780c */ /* 0x000fe40003f84270 */
[----:B------:R-:W-:Y:S02]  /*4700*/  FMNMX.FTZ R2, R32, R5, !PT ;  /* 0x0000000520027209 */ /* 0x000fe40007810000 */
[----:B------:R-:W-:Y:S02]  /*4710*/  FSEL R36, R36, -INF , P3 ;  /* 0xff80000024247808 */ /* 0x000fe40001800000 */
[----:B------:R-:W-:Y:S02]  /*4720*/  FMNMX.FTZ R5, R33, R2, !PT ;  /* 0x0000000221057209 */ /* 0x000fe40007810000 */
[----:B------:R-:W-:Y:S02]  /*4730*/  FSEL R37, R37, -INF , P4 ;  /* 0xff80000025257808 */ /* 0x000fe40002000000 */
[----:B------:R-:W-:-:S02]  /*4740*/  ISETP.GT.AND P3, PT, R3, 0x40, PT ;  /* 0x000000400300780c */ /* 0x000fc40003f64270 */
[----:B------:R-:W-:Y:S02]  /*4750*/  FMNMX.FTZ R2, R36, R5, !PT ;  /* 0x0000000524027209 */ /* 0x000fe40007810000 */
[----:B------:R-:W-:Y:S02]  /*4760*/  ISETP.GT.AND P4, PT, R3, 0x41, PT ;  /* 0x000000410300780c */ /* 0x000fe40003f84270 */
[----:B------:R-:W-:Y:S02]  /*4770*/  FSEL R24, R24, -INF , P3 ;  /* 0xff80000018187808 */ /* 0x000fe40001800000 */
[----:B------:R-:W-:Y:S02]  /*4780*/  FMNMX.FTZ R5, R37, R2, !PT ;  /* 0x0000000225057209 */ /* 0x000fe40007810000 */
[----:B------:R-:W-:Y:S02]  /*4790*/  ISETP.GT.AND P3, PT, R3, 0x48, PT ;  /* 0x000000480300780c */ /* 0x000fe40003f64270 */
[----:B------:R-:W-:-:S02]  /*47a0*/  FSEL R25, R25, -INF , P4 ;  /* 0xff80000019197808 */ /* 0x000fc40002000000 */
[----:B------:R-:W-:Y:S02]  /*47b0*/  FMNMX.FTZ R2, R24, R5, !PT ;  /* 0x0000000518027209 */ /* 0x000fe40007810000 */
[----:B------:R-:W-:Y:S02]  /*47c0*/  ISETP.GT.AND P4, PT, R3, 0x49, PT ;  /* 0x000000490300780c */ /* 0x000fe40003f84270 */
[----:B------:R-:W-:Y:S02]  /*47d0*/  FSEL R28, R28, -INF , P3 ;  /* 0xff8000001c1c7808 */ /* 0x000fe40001800000 */
[----:B------:R-:W-:Y:S02]  /*47e0*/  FMNMX.FTZ R3, R25, R2, !PT ;  /* 0x0000000219037209 */ /* 0x000fe40007810000 */
[----:B------:R-:W-:Y:S02]  /*47f0*/  FSEL R29, R29, -INF , P4 ;  /* 0xff8000001d1d7808 */ /* 0x000fe40002000000 */
[----:B------:R-:W-:-:S02]  /*4800*/  FMNMX.FTZ R2, R28, R3, !PT ;  /* 0x000000031c027209 */ /* 0x000fc40007810000 */
[----:B-1----:R-:W-:Y:S02]  /*4810*/  FMNMX.FTZ R4, R20, R21, !PT ;  /* 0x0000001514047209 */ /* 0x002fe40007810000 */
[----:B------:R-:W-:Y:S02]  /*4820*/  FMNMX.FTZ R2, R29, R2, !PT ;  /* 0x000000021d027209 */ /* 0x000fe40007810000 */
[C---:B------:R-:W-:Y:S01]  /*4830*/  FSETP.NEU.FTZ.AND P6, PT, R4.reuse, -INF , PT ;  /* 0xff8000000400780b */ /* 0x040fe20003fdd000 */
[----:B------:R-:W-:Y:S02]  /*4840*/  FMUL.FTZ R14, R4, UR5 ;  /* 0x00000005040e7c20 */ /* 0x000fe40008410000 */
[----:B------:R-:W1:Y:S03]  /*4850*/  SHFL.BFLY PT, R3, R2, 0x2, 0x1f ;  /* 0x0c401f0002037f89 */ /* 0x000e6600000e0000 */
[----:B------:R-:W-:-:S05]  /*4860*/  FSEL R14, R14, RZ, P6 ;  /* 0x000000ff0e0e7208 */ /* 0x000fca0003000000 */
        /* <DEDUP_REMOVED lines=14> */
[----:B------:R-:W2:Y:S01]  /*4950*/  MUFU.EX2 R59, R59 ;  /* 0x0000003b003b7308 */ /* 0x000ea20000000800 */
[--C-:B------:R-:W-:Y:S01]  /*4960*/  FFMA.FTZ R35, R35, UR5, -R14.reuse ;  /* 0x0000000523237c23 */ /* 0x100fe2000801080e */
[----:B-1----:R-:W-:Y:S01]  /*4970*/  FMNMX.FTZ R5, R2, R3, !PT ;  /* 0x0000000302057209 */ /* 0x002fe20007810000 */
[--C-:B------:R-:W-:Y:S01]  /*4980*/  FFMA.FTZ R38, R38, UR5, -R14.reuse ;  /* 0x0000000526267c23 */ /* 0x100fe2000801080e */
[--C-:B------:R-:W-:Y:S01]  /*4990*/  FFMA.FTZ R39, R39, UR5, -R14.reuse ;  /* 0x0000000527277c23 */ /* 0x100fe2000801080e */
[--C-:B------:R-:W-:Y:S01]  /*49a0*/  FFMA.FTZ R26, R26, UR5, -R14.reuse ;  /* 0x000000051a1a7c23 */ /* 0x100fe2000801080e */
[--C-:B------:R-:W-:Y:S01]  /*49b0*/  FFMA.FTZ R27, R27, UR5, -R14.reuse ;  /* 0x000000051b1b7c23 */ /* 0x100fe2000801080e */
[----:B------:R-:W1:Y:S01]  /*49c0*/  SHFL.BFLY PT, R2, R5, 0x1, 0x1f ;  /* 0x0c201f0005027f89 */ /* 0x000e6200000e0000 */
[----:B------:R-:W-:Y:S01]  /*49d0*/  MUFU.EX2 R62, R62 ;  /* 0x0000003e003e7308 */ /* 0x000fe20000000800 */
[--C-:B------:R-:W-:Y:S01]  /*49e0*/  FFMA.FTZ R30, R30, UR5, -R14.reuse ;  /* 0x000000051e1e7c23 */ /* 0x100fe2000801080e */
[----:B------:R-:W-:-:S06]  /*49f0*/  FFMA.FTZ R14, R31, UR5, -R14 ;  /* 0x000000051f0e7c23 */ /* 0x000fcc000801080e */
[----:B------:R-:W3:Y:S01]  /*4a00*/  MUFU.EX2 R63, R63 ;  /* 0x0000003f003f7308 */ /* 0x000ee20000000800 */
[----:B--2---:R-:W-:-:S07]  /*4a10*/  F2FP.BF16.F32.PACK_AB R209, R59, R58 ;  /* 0x0000003a3bd1723e */ /* 0x004fce00000010ff */
[----:B------:R-:W2:Y:S01]  /*4a20*/  MUFU.EX2 R50, R50 ;  /* 0x0000003200327308 */ /* 0x000ea20000000800 */
[----:B-1----:R-:W-:-:S07]  /*4a30*/  FMNMX.FTZ R3, R5, R2, !PT ;  /* 0x0000000205037209 */ /* 0x002fce0007810000 */
[----:B------:R-:W1:Y:S01]  /*4a40*/  MUFU.EX2 R51, R51 ;  /* 0x0000003300337308 */ /* 0x000e620000000800 */
[----:B------:R-:W-:Y:S01]  /*4a50*/  FADD.FTZ R5, R58, R59 ;  /* 0x0000003b3a057221 */ /* 0x000fe20000010000 */
[----:B---3--:R-:W-:Y:S02]  /*4a60*/  F2FP.BF16.F32.PACK_AB R211, R63, R62 ;  /* 0x0000003e3fd3723e */ /* 0x008fe400000010ff */
[----:B------:R-:W-:Y:S01]  /*4a70*/  CS2R R58, SRZ ;  /* 0x00000000003a7805 */ /* 0x000fe2000001ff00 */
[C---:B------:R-:W-:Y:S01]  /*4a80*/  FMUL.FTZ R2, R3.reuse, UR5 ;  /* 0x0000000503027c20 */ /* 0x040fe20008410000 */
[----:B------:R-:W-:Y:S02]  /*4a90*/  FSETP.NEU.FTZ.AND P3, PT, R3, -INF , PT ;  /* 0xff8000000300780b */ /* 0x000fe40003f7d000 */
[----:B------:R-:W3:Y:S02]  /*4aa0*/  MUFU.EX2 R54, R54 ;  /* 0x0000003600367308 */ /* 0x000ee40000000800 */
[----:B------:R-:W-:-:S02]  /*4ab0*/  FSEL R2, R2, RZ, P3 ;  /* 0x000000ff02027208 */ /* 0x000fc40001800000 */
[----:B------:R-:W-:-:S03]  /*4ac0*/  PLOP3.LUT P3, PT, PT, PT, UP1, 0x80, 0x0 ;  /* 0x000000000000781c */ /* 0x000fc60003f6f018 */
[--C-:B------:R-:W-:Y:S01]  /*4ad0*/  FFMA.FTZ R56, R56, UR5, -R2.reuse ;  /* 0x0000000538387c23 */ /* 0x100fe20008010802 */
        /* <DEDUP_REMOVED lines=12> */
[----:B----4-:R-:W-:Y:S01]  /*4ba0*/  FADD.FTZ R14, R62, R5 ;  /* 0x000000053e0e7221 */ /* 0x010fe20000010000 */
[--C-:B------:R-:W-:Y:S01]  /*4bb0*/  FFMA.FTZ R45, R45, UR5, -R2.reuse ;  /* 0x000000052d2d7c23 */ /* 0x100fe20008010802 */
[--C-:B------:R-:W-:Y:S01]  /*4bc0*/  FFMA.FTZ R32, R32, UR5, -R2.reuse ;  /* 0x0000000520207c23 */ /* 0x100fe20008010802 */
[----:B------:R-:W-:Y:S01]  /*4bd0*/  FFMA.FTZ R33, R33, UR5, -R2 ;  /* 0x0000000521217c23 */ /* 0x000fe20008010802 */
[----:B------:R-:W-:Y:S01]  /*4be0*/  FADD.FTZ R5, R63, R14 ;  /* 0x0000000e3f057221 */ /* 0x000fe20000010000 */
[--C-:B------:R-:W-:Y:S01]  /*4bf0*/  FFMA.FTZ R36, R36, UR5, -R2.reuse ;  /* 0x0000000524247c23 */ /* 0x100fe20008010802 */
[--C-:B------:R-:W-:Y:S01]  /*4c00*/  FFMA.FTZ R37, R37, UR5, -R2.reuse ;  /* 0x0000000525257c23 */ /* 0x100fe20008010802 */
[----:B------:R-:W4:Y:S01]  /*4c10*/  MUFU.EX2 R57, R57 ;  /* 0x0000003900397308 */ /* 0x000f220000000800 */
[----:B--2---:R-:W-:Y:S01]  /*4c20*/  FADD.FTZ R14, R50, R5 ;  /* 0x00000005320e7221 */ /* 0x004fe20000010000 */
[--C-:B------:R-:W-:Y:S01]  /*4c30*/  FFMA.FTZ R24, R24, UR5, -R2.reuse ;  /* 0x0000000518187c23 */ /* 0x100fe20008010802 */
[--C-:B------:R-:W-:Y:S01]  /*4c40*/  FFMA.FTZ R25, R25, UR5, -R2.reuse ;  /* 0x0000000519197c23 */ /* 0x100fe20008010802 */
[----:B------:R-:W-:Y:S01]  /*4c50*/  FFMA.FTZ R28, R28, UR5, -R2 ;  /* 0x000000051c1c7c23 */ /* 0x000fe20008010802 */
[----:B-1----:R-:W-:Y:S01]  /*4c60*/  FADD.FTZ R21, R51, R14 ;  /* 0x0000000e33157221 */ /* 0x002fe20000010000 */
[----:B------:R-:W-:Y:S01]  /*4c70*/  FFMA.FTZ R2, R29, UR5, -R2 ;  /* 0x000000051d027c23 */ /* 0x000fe20008010802 */
[----:B------:R-:W-:Y:S01]  /*4c80*/  F2FP.BF16.F32.PACK_AB R205, R51, R50 ;  /* 0x0000003233cd723e */ /* 0x000fe200000010ff */
[----:B------:R-:W1:Y:S01]  /*4c90*/  MUFU.EX2 R60, R60 ;  /* 0x0000003c003c7308 */ /* 0x000e620000000800 */
[----:B---3--:R-:W-:Y:S01]  /*4ca0*/  FADD.FTZ R20, R54, R21 ;  /* 0x0000001536147221 */ /* 0x008fe20000010000 */
[----:B------:R-:W-:-:S02]  /*4cb0*/  CS2R R62, SRZ ;  /* 0x00000000003e7805 */ /* 0x000fc4000001ff00 */
[----:B------:R-:W-:-:S04]  /*4cc0*/  CS2R R50, SRZ ;  /* 0x0000000000327805 */ /* 0x000fc8000001ff00 */
[----:B------:R-:W2:Y:S01]  /*4cd0*/  MUFU.EX2 R55, R55 ;  /* 0x0000003700377308 */ /* 0x000ea20000000800 */
[----:B----4-:R-:W-:Y:S01]  /*4ce0*/  FADD.FTZ R5, R56, R57 ;  /* 0x0000003938057221 */ /* 0x010fe20000010000 */
[----:B------:R-:W-:Y:S02]  /*4cf0*/  F2FP.BF16.F32.PACK_AB R208, R57, R56 ;  /* 0x0000003839d0723e */ /* 0x000fe400000010ff */
[----:B------:R-:W-:-:S04]  /*4d00*/  CS2R R56, SRZ ;  /* 0x0000000000387805 */ /* 0x000fc8000001ff00 */
[----:B------:R-:W3:Y:S01]  /*4d10*/  MUFU.EX2 R61, R61 ;  /* 0x0000003d003d7308 */ /* 0x000ee20000000800 */
[----:B-1----:R-:W-:-:S07]  /*4d20*/  FADD.FTZ R14, R60, R5 ;  /* 0x000000053c0e7221 */ /* 0x002fce0000010000 */
[----:B------:R-:W1:Y:S01]  /*4d30*/  MUFU.EX2 R42, R42 ;  /* 0x0000002a002a7308 */ /* 0x000e620000000800 */
[C---:B--2---:R-:W-:Y:S01]  /*4d40*/  FADD.FTZ R21, R55.reuse, R20 ;  /* 0x0000001437157221 */ /* 0x044fe20000010000 */
[----:B------:R-:W-:Y:S02]  /*4d50*/  F2FP.BF16.F32.PACK_AB R207, R55, R54 ;  /* 0x0000003637cf723e */ /* 0x000fe400000010ff */
[----:B------:R-:W-:-:S04]  /*4d60*/  CS2R R54, SRZ ;  /* 0x0000000000367805 */ /* 0x000fc8000001ff00 */
[----:B------:R-:W2:Y:S01]  /*4d70*/  MUFU.EX2 R48, R48 ;  /* 0x0000003000307308 */ /* 0x000ea20000000800 */
[C---:B---3--:R-:W-:Y:S01]  /*4d80*/  FADD.FTZ R5, R61.reuse, R14 ;  /* 0x0000000e3d057221 */ /* 0x048fe20000010000 */
[----:B------:R-:W-:Y:S02]  /*4d90*/  F2FP.BF16.F32.PACK_AB R210, R61, R60 ;  /* 0x0000003c3dd2723e */ /* 0x000fe400000010ff */
[----:B------:R-:W-:-:S04]  /*4da0*/  CS2R R60, SRZ ;  /* 0x00000000003c7805 */ /* 0x000fc8000001ff00 */
[----:B------:R-:W3:Y:S01]  /*4db0*/  MUFU.EX2 R43, R43 ;  /* 0x0000002b002b7308 */ /* 0x000ee20000000800 */
[----:B-1----:R-:W-:-:S07]  /*4dc0*/  FADD.FTZ R20, R42, R21 ;  /* 0x000000152a147221 */ /* 0x002fce0000010000 */
[----:B------:R-:W1:Y:S01]  /*4dd0*/  MUFU.EX2 R49, R49 ;  /* 0x0000003100317308 */ /* 0x000e620000000800 */
[----:B--2---:R-:W-:-:S07]  /*4de0*/  FADD.FTZ R14, R48, R5 ;  /* 0x00000005300e7221 */ /* 0x004fce0000010000 */
[----:B------:R-:W0:Y:S01]  /*4df0*/  MUFU.EX2 R46, R46 ;  /* 0x0000002e002e7308 */ /* 0x000e220000000800 */
[C---:B---3--:R-:W-:Y:S01]  /*4e00*/  FADD.FTZ R21, R43.reuse, R20 ;  /* 0x000000142b157221 */ /* 0x048fe20000010000 */
[----:B------:R-:W-:Y:S02]  /*4e10*/  F2FP.BF16.F32.PACK_AB R201, R43, R42 ;  /* 0x0000002a2bc9723e */ /* 0x000fe400000010ff */
[----:B------:R-:W-:-:S04]  /*4e20*/  CS2R R42, SRZ ;  /* 0x00000000002a7805 */ /* 0x000fc8000001ff00 */
[----:B------:R-:W2:Y:S01]  /*4e30*/  MUFU.EX2 R52, R52 ;  /* 0x0000003400347308 */ /* 0x000ea20000000800 */
[C---:B-1----:R-:W-:Y:S01]  /*4e40*/  FADD.FTZ R5, R49.reuse, R14 ;  /* 0x0000000e31057221 */ /* 0x042fe20000010000 */
[----:B------:R-:W-:Y:S02]  /*4e50*/  F2FP.BF16.F32.PACK_AB R204, R49, R48 ;  /* 0x0000003031cc723e */ /* 0x000fe400000010ff */
[----:B------:R-:W-:-:S04]  /*4e60*/  CS2R R48, SRZ ;  /* 0x0000000000307805 */ /* 0x000fc8000001ff00 */
[----:B------:R-:W1:Y:S01]  /*4e70*/  MUFU.EX2 R47, R47 ;  /* 0x0000002f002f7308 */ /* 0x000e620000000800 */
[----:B0-----:R-:W-:-:S07]  /*4e80*/  FADD.FTZ R0, R46, R21 ;  /* 0x000000152e007221 */ /* 0x001fce0000010000 */
[----:B------:R-:W0:Y:S01]  /*4e90*/  MUFU.EX2 R53, R53 ;  /* 0x0000003500357308 */ /* 0x000e220000000800 */
[----:B--2---:R-:W-:-:S07]  /*4ea0*/  FADD.FTZ R14, R52, R5 ;  /* 0x00000005340e7221 */ /* 0x004fce0000010000 */
[----:B------:R-:W2:Y:S01]  /*4eb0*/  MUFU.EX2 R34, R34 ;  /* 0x0000002200227308 */ /* 0x000ea20000000800 */
[C---:B-1----:R-:W-:Y:S01]  /*4ec0*/  FADD.FTZ R21, R47.reuse, R0 ;  /* 0x000000002f157221 */ /* 0x042fe20000010000 */
[----:B------:R-:W-:Y:S02]  /*4ed0*/  F2FP.BF16.F32.PACK_AB R203, R47, R46 ;  /* 0x0000002e2fcb723e */ /* 0x000fe400000010ff */
[----:B------:R-:W-:-:S04]  /*4ee0*/  CS2R R46, SRZ ;  /* 0x00000000002e7805 */ /* 0x000fc8000001ff00 */
[----:B------:R-:W1:Y:S01]  /*4ef0*/  MUFU.EX2 R40, R40 ;  /* 0x0000002800287308 */ /* 0x000e620000000800 */
[C---:B0-----:R-:W-:Y:S01]  /*4f00*/  FADD.FTZ R5, R53.reuse, R14 ;  /* 0x0000000e35057221 */ /* 0x041fe20000010000 */
[----:B------:R-:W-:Y:S02]  /*4f10*/  F2FP.BF16.F32.PACK_AB R206, R53, R52 ;  /* 0x0000003435ce723e */ /* 0x000fe400000010ff */
[----:B------:R-:W-:-:S04]  /*4f20*/  CS2R R52, SRZ ;  /* 0x0000000000347805 */ /* 0x000fc8000001ff00 */
[----:B------:R-:W0:Y:S01]  /*4f30*/  MUFU.EX2 R35, R35 ;  /* 0x0000002300237308 */ /* 0x000e220000000800 */
[----:B--2---:R-:W-:-:S07]  /*4f40*/  FADD.FTZ R14, R34, R21 ;  /* 0x00000015220e7221 */ /* 0x004fce0000010000 */
[----:B------:R-:W2:Y:S01]  /*4f50*/  MUFU.EX2 R41, R41 ;  /* 0x0000002900297308 */ /* 0x000ea20000000800 */
[----:B-1----:R-:W-:-:S07]  /*4f60*/  FADD.FTZ R0, R40, R5 ;  /* 0x0000000528007221 */ /* 0x002fce0000010000 */
[----:B------:R-:W1:Y:S01]  /*4f70*/  MUFU.EX2 R38, R38 ;  /* 0x0000002600267308 */ /* 0x000e620000000800 */
[C---:B0-----:R-:W-:Y:S01]  /*4f80*/  FADD.FTZ R21, R35.reuse, R14 ;  /* 0x0000000e23157221 */ /* 0x041fe20000010000 */
[----:B------:R-:W-:Y:S02]  /*4f90*/  F2FP.BF16.F32.PACK_AB R197, R35, R34 ;  /* 0x0000002223c5723e */ /* 0x000fe400000010ff */
[----:B------:R-:W-:-:S04]  /*4fa0*/  CS2R R34, SRZ ;  /* 0x0000000000227805 */ /* 0x000fc8000001ff00 */
[----:B------:R-:W0:Y:S01]  /*4fb0*/  MUFU.EX2 R44, R44 ;  /* 0x0000002c002c7308 */ /* 0x000e220000000800 */
[C---:B--2---:R-:W-:Y:S01]  /*4fc0*/  FADD.FTZ R5, R41.reuse, R0 ;  /* 0x0000000029057221 */ /* 0x044fe20000010000 */
[----:B------:R-:W-:Y:S02]  /*4fd0*/  F2FP.BF16.F32.PACK_AB R200, R41, R40 ;  /* 0x0000002829c8723e */ /* 0x000fe400000010ff */
[----:B------:R-:W-:-:S04]  /*4fe0*/  CS2R R40, SRZ ;  /* 0x0000000000287805 */ /* 0x000fc8000001ff00 */
[----:B------:R-:W2:Y:S01]  /*4ff0*/  MUFU.EX2 R39, R39 ;  /* 0x0000002700277308 */ /* 0x000ea20000000800 */
[----:B-1----:R-:W-:-:S07]  /*5000*/  FADD.FTZ R14, R38, R21 ;  /* 0x00000015260e7221 */ /* 0x002fce0000010000 */
[----:B------:R-:W1:Y:S01]  /*5010*/  MUFU.EX2 R45, R45 ;  /* 0x0000002d002d7308 */ /* 0x000e620000000800 */
[----:B0-----:R-:W-:-:S07]  /*5020*/  FADD.FTZ R0, R44, R5 ;  /* 0x000000052c007221 */ /* 0x001fce0000010000 */
[----:B------:R-:W0:Y:S01]  /*5030*/  MUFU.EX2 R26, R26 ;  /* 0x0000001a001a7308 */ /* 0x000e220000000800 */
[C---:B--2---:R-:W-:Y:S01]  /*5040*/  FADD.FTZ R21, R39.reuse, R14 ;  /* 0x0000000e27157221 */ /* 0x044fe20000010000 */
        /* <DEDUP_REMOVED lines=12> */
[----:B------:R-:W-:-:S06]  /*5110*/  F2FP.BF16.F32.PACK_AB R193, R27, R26 ;  /* 0x0000001a1bc1723e */ /* 0x000fcc00000010ff */
[----:B------:R-:W1:Y:S01]  /*5120*/  MUFU.EX2 R30, R30 ;  /* 0x0000001e001e7308 */ /* 0x000e620000000800 */
[C---:B0-----:R-:W-:Y:S01]  /*5130*/  FADD.FTZ R5, R33.reuse, R0 ;  /* 0x0000000021057221 */ /* 0x041fe20000010000 */
[----:B------:R-:W-:Y:S02]  /*5140*/  F2FP.BF16.F32.PACK_AB R196, R33, R32 ;  /* 0x0000002021c4723e */ /* 0x000fe400000010ff */
[----:B------:R-:W-:-:S04]  /*5150*/  CS2R R32, SRZ ;  /* 0x0000000000207805 */ /* 0x000fc8000001ff00 */
[----:B------:R-:W0:Y:S01]  /*5160*/  MUFU.EX2 R37, R37 ;  /* 0x0000002500257308 */ /* 0x000e220000000800 */
[----:B--2---:R-:W-:-:S07]  /*5170*/  FADD.FTZ R0, R36, R5 ;  /* 0x0000000524007221 */ /* 0x004fce0000010000 */
[----:B------:R-:W2:Y:S01]  /*5180*/  MUFU.EX2 R24, R24 ;  /* 0x0000001800187308 */ /* 0x000ea20000000800 */
[----:B-1----:R-:W-:-:S04]  /*5190*/  FADD.FTZ R14, R30, R21 ;  /* 0x000000151e0e7221 */ /* 0x002fc80000010000 */
[C---:B------:R-:W-:Y:S01]  /*51a0*/  FADD.FTZ R5, R195.reuse, R14 ;  /* 0x0000000ec3057221 */ /* 0x040fe20000010000 */
[----:B------:R-:W-:Y:S02]  /*51b0*/  F2FP.BF16.F32.PACK_AB R195, R195, R30 ;  /* 0x0000001ec3c3723e */ /* 0x000fe400000010ff */
[----:B------:R-:W-:Y:S01]  /*51c0*/  CS2R R30, SRZ ;  /* 0x00000000001e7805 */ /* 0x000fe2000001ff00 */
[----:B------:R-:W1:Y:S01]  /*51d0*/  MUFU.EX2 R25, R25 ;  /* 0x0000001900197308 */ /* 0x000e620000000800 */
[C---:B0-----:R-:W-:Y:S01]  /*51e0*/  FADD.FTZ R29, R37.reuse, R0 ;  /* 0x00000000251d7221 */ /* 0x041fe20000010000 */
[----:B------:R-:W-:Y:S02]  /*51f0*/  F2FP.BF16.F32.PACK_AB R198, R37, R36 ;  /* 0x0000002425c6723e */ /* 0x000fe400000010ff */
[----:B------:R-:W-:-:S04]  /*5200*/  CS2R R36, SRZ ;  /* 0x0000000000247805 */ /* 0x000fc8000001ff00 */
[----:B------:R-:W0:Y:S01]  /*5210*/  MUFU.EX2 R28, R28 ;  /* 0x0000001c001c7308 */ /* 0x000e220000000800 */
[----:B--2---:R-:W-:-:S07]  /*5220*/  FADD.FTZ R0, R24, R29 ;  /* 0x0000001d18007221 */ /* 0x004fce0000010000 */
[----:B------:R2:W3:Y:S01]  /*5230*/  MUFU.EX2 R21, R2 ;  /* 0x0000000200157308 */ /* 0x0004e20000000800 */
[C---:B-1----:R-:W-:Y:S01]  /*5240*/  FADD.FTZ R27, R25.reuse, R0 ;  /* 0x00000000191b7221 */ /* 0x042fe20000010000 */
[----:B------:R-:W-:Y:S01]  /*5250*/  F2FP.BF16.F32.PACK_AB R192, R25, R24 ;  /* 0x0000001819c0723e */ /* 0x000fe200000010ff */
[----:B------:R-:W-:Y:S01]  /*5260*/  IMAD.MOV.U32 R0, RZ, RZ, 0x3f800000 ;  /* 0x3f800000ff007424 */ /* 0x000fe200078e00ff */
[----:B------:R-:W-:Y:S01]  /*5270*/  CS2R R24, SRZ ;  /* 0x0000000000187805 */ /* 0x000fe2000001ff00 */
[----:B0-----:R-:W-:Y:S01]  /*5280*/  FADD.FTZ R14, R28, R27 ;  /* 0x0000001b1c0e7221 */ /* 0x001fe20000010000 */
[----:B--2---:R-:W-:Y:S01]  /*5290*/  IMAD.MOV.U32 R2, RZ, RZ, 0x3f800000 ;  /* 0x3f800000ff027424 */ /* 0x004fe200078e00ff */
[----:B------:R-:W-:Y:S02]  /*52a0*/  CS2R R26, SRZ ;  /* 0x00000000001a7805 */ /* 0x000fe4000001ff00 */
[C---:B---3--:R-:W-:Y:S01]  /*52b0*/  F2FP.BF16.F32.PACK_AB R194, R21.reuse, R28 ;  /* 0x0000001c15c2723e */ /* 0x048fe200000010ff */
[----:B------:R-:W-:Y:S01]  /*52c0*/  FADD.FTZ R14, R21, R14 ;  /* 0x0000000e150e7221 */ /* 0x000fe20000010000 */
[----:B------:R-:W-:Y:S01]  /*52d0*/  CS2R R28, SRZ ;  /* 0x00000000001c7805 */ /* 0x000fe2000001ff00 */
[----:B------:R-:W-:Y:S06]  /*52e0*/  @!P3 BRA `(.L_x_2387) ;  /* 0x000000400044b947 */ /* 0x000fec0003800000 */
[----:B------:R-:W-:Y:S01]  /*52f0*/  R2UR UR5, R232 ;  /* 0x00000000e80572ca */ /* 0x000fe200000e0000 */
[----:B------:R-:W-:Y:S01]  /*5300*/  IMAD.MOV.U32 R21, RZ, RZ, R4 ;  /* 0x000000ffff157224 */ /* 0x000fe200078e0004 */
[----:B------:R-:W-:Y:S01]  /*5310*/  R2UR UR4, R16 ;  /* 0x00000000100472ca */ /* 0x000fe200000e0000 */
[----:B------:R-:W-:Y:S01]  /*5320*/  IMAD.MOV.U32 R20, RZ, RZ, R3 ;  /* 0x000000ffff147224 */ /* 0x000fe200078e0003 */
[----:B------:R-:W-:Y:S01]  /*5330*/  UMOV UR61, UR60 ;  /* 0x0000003c003d7c82 */ /* 0x000fe20008000000 */
[----:B------:R-:W-:Y:S02]  /*5340*/  IMAD.MOV.U32 R2, RZ, RZ, 0x3f800000 ;  /* 0x3f800000ff027424 */ /* 0x000fe400078e00ff */
[----:B------:R-:W-:-:S06]  /*5350*/  IMAD.MOV.U32 R151, RZ, RZ, RZ ;  /* 0x000000ffff977224 */ /* 0x000fcc00078e00ff */
[----:B------:R-:W-:Y:S02]  /*5360*/  IMAD.U32 R233, RZ, RZ, UR5 ;  /* 0x00000005ffe97e24 */ /* 0x000fe4000f8e00ff */
[----:B------:R-:W-:-:S07]  /*5370*/  IMAD.U32 R234, RZ, RZ, UR4 ;  /* 0x00000004ffea7e24 */ /* 0x000fce000f8e00ff */
.L_x_2396:
        /* <DEDUP_REMOVED lines=9> */
.L_x_2388:
[----:B------:R-:W-:Y:S02]  /*5410*/  R2UR UR4, R17 ;  /* 0x00000000110472ca */ /* 0x000fe400000e0000 */
[----:B------:R-:W-:-:S11]  /*5420*/  R2UR UR5, R16 ;  /* 0x00000000100572ca */ /* 0x000fd600000e0000 */
[----:B------:R-:W-:Y:S02]  /*5430*/  ULEA UR4, UR60, UR4, 0x3 ;  /* 0x000000043c047291 */ /* 0x000fe4000f8e183f */
[----:B------:R-:W-:-:S04]  /*5440*/  IMAD.U32 R3, RZ, RZ, UR5 ;  /* 0x00000005ff037e24 */ /* 0x000fc8000f8e00ff */
[----:B------:R-:W-:Y:S01]  /*5450*/  IMAD.U32 R232, RZ, RZ, UR4 ;  /* 0x00000004ffe87e24 */ /* 0x000fe2000f8e00ff */
[----:B------:R-:W-:-:S04]  /*5460*/  SHF.L.U32 R3, R3, 0x1f, RZ ;  /* 0x0000001f03037819 */ /* 0x000fc800000006ff */
[----:B------:R0:W1:Y:S01]  /*5470*/  SYNCS.PHASECHK.TRANS64.TRYWAIT P3, [UR4+0x38830], R3 ;  /* 0x03883003ff0075a7 */ /* 0x0000620008060144 */
[----:B------:R-:W-:Y:S05]  /*5480*/  @!P0 BRA `(.L_x_2389) ;  /* 0x0000000000048947 */ /* 0x000fea0003800000 */
[----:B------:R-:W-:Y:S01]  /*5490*/  BPT.TRAP 0x1 ;  /* 0x000000040000795c */ /* 0x000fe20000300000 */
.L_x_2389:
[----:B-1----:R-:W-:Y:S05]  /*54a0*/  @P3 BRA `(.L_x_2390) ;  /* 0x00000000000c3947 */ /* 0x002fea0003800000 */
[----:B------:R-:W-:-:S13]  /*54b0*/  R2UR UR4, R232 ;  /* 0x00000000e80472ca */ /* 0x000fda00000e0000 */
[----:B------:R-:W1:Y:S02]  /*54c0*/  SYNCS.PHASECHK.TRANS64.TRYWAIT P3, [UR4+0x38830], R3 ;  /* 0x03883003ff0075a7 */ /* 0x000e640008060144 */
[----:B-1----:R-:W-:Y:S05]  /*54d0*/  @!P3 BRA `(.L_x_2391) ;  /* 0x000001100030b947 */ /* 0x002fea0003800000 */
.L_x_2390:
        /* <DEDUP_REMOVED lines=643> */
.L_x_2392:
        /* <DEDUP_REMOVED lines=8> */
.L_x_2393:
[----:B---3--:R-:W-:Y:S05]  /*7d90*/  @P3 BRA `(.L_x_2394) ;  /* 0x0000000000083947 */ /* 0x008fea0003800000 */
[----:B------:R-:W3:Y:S02]  /*7da0*/  SYNCS.PHASECHK.TRANS64.TRYWAIT P3, [UR4+0x38850], R0 ;  /* 0x03885000ff0075a7 */ /* 0x000ee40008060144 */
[----:B---3--:R-:W-:Y:S05]  /*7db0*/  @!P3 BRA `(.L_x_2395) ;  /* 0x000000e80014b947 */ /* 0x008fea0003800000 */
.L_x_2394:
[----:B------:R-:W-:Y:S01]  /*7dc0*/  R2UR UR5, R17 ;  /* 0x00000000110572ca */ /* 0x000fe200000e0000 */
[----:B------:R-:W-:Y:S01]  /*7dd0*/  WARPGROUP.ARRIVE ;  /* 0x00000000000079c5 */ /* 0x000fe20000000000 */
[----:B------:R-:W-:Y:S01]  /*7de0*/  UMOV UR7, 0x40000040 ;  /* 0x4000004000077882 */ /* 0x000fe20000000000 */
[----:B------:R-:W-:Y:S02]  /*7df0*/  R2UR UR14, R22 ;  /* 0x00000000160e72ca */ /* 0x000fe400000e0000 */
[----:B------:R-:W-:Y:S02]  /*7e00*/  R2UR UR11, R233 ;  /* 0x00000000e90b72ca */ /* 0x000fe400000e0000 */
[----:B------:R-:W-:-:S06]  /*7e10*/  R2UR UR15, R19 ;  /* 0x00000000130f72ca */ /* 0x000fcc00000e0000 */
[----:B------:R-:W-:-:S03]  /*7e20*/  UIADD3 UR5, UR5, 0x400, URZ ;  /* 0x0000040005057890 */ /* 0x000fc6000fffe03f */
[----:B01----:R-:W-:Y:S01]  /*7e30*/  VIADD R3, R212, UR14 ;  /* 0x0000000ed4037c36 */ /* 0x003fe20008000000 */
[----:B------:R-:W-:Y:S01]  /*7e40*/  USHF.R.U32.HI UR5, URZ, 0x4, UR5 ;  /* 0x000000043f057899 */ /* 0x000fe20008011605 */
[----:B------:R-:W-:-:S03]  /*7e50*/  ULDC UR14, c[0x0][0x288] ;  /* 0x0000a200000e7ab9 */ /* 0x000fc60000000800 */
[----:B------:R-:W-:-:S04]  /*7e60*/  ULOP3.LUT UR5, UR5, 0x3fff, URZ, 0xc0, !UPT ;  /* 0x00003fff05057892 */ /* 0x000fc8000f8ec03f */
[----:B------:R-:W-:-:S04]  /*7e70*/  ULOP3.LUT UR5, UR5, 0x2800000, URZ, 0xfc, !UPT ;  /* 0x0280000005057892 */ /* 0x000fc8000f8efc3f */
[----:B------:R-:W-:-:S03]  /*7e80*/  UIMAD UR10, UR61, 0xa00, UR5 ;  /* 0x00000a003d0a78a4 */ /* 0x000fc6000f8e0205 */
[----:B------:R-:W-:Y:S01]  /*7e90*/  @UP0 ULDC UR5, c[0x0][0x44c] ;  /* 0x0001130000050ab9 */ /* 0x000fe20000000800 */
[----:B------:R-:W-:Y:S01]  /*7ea0*/  UMOV UR61, UR60 ;  /* 0x0000003c003d7c82 */ /* 0x000fe20008000000 */
[----:B--2---:R-:W-:Y:S01]  /*7eb0*/  @P2 IMAD.HI.U32 R0, R3, UR5, RZ ;  /* 0x0000000503002c27 */ /* 0x004fe2000f8e00ff */
[----:B------:R-:W-:Y:S01]  /*7ec0*/  @UP0 ULDC UR5, c[0x0][0x450] ;  /* 0x0001140000050ab9 */ /* 0x000fe20000000800 */
[----:B------:R-:W-:Y:S02]  /*7ed0*/  UMOV UR6, UR10 ;  /* 0x0000000a00067c82 */ /* 0x000fe40008000000 */
[----:B------:R-:W-:Y:S01]  /*7ee0*/  HGMMA.64x256x16.F32.BF16 R24, R208, gdesc[UR4].tnspB, R24, gsb0 ;  /* 0x43e00004d0187df0 */ /* 0x000fe20008001818 */
[----:B------:R-:W-:Y:S01]  /*7ef0*/  UIADD3 UR6, UR10, 0x80, URZ ;  /* 0x000000800a067890 */ /* 0x000fe2000fffe03f */
[----:B------:R-:W-:Y:S01]  /*7f00*/  @P2 SHF.R.U32.HI R3, RZ, UR5, R0 ;  /* 0x00000005ff032c19 */ /* 0x000fe20008011600 */
[----:B------:R-:W-:Y:S01]  /*7f10*/  UMOV UR7, 0x40000040 ;  /* 0x4000004000077882 */ /* 0x000fe20000000000 */
[----:B------:R-:W-:Y:S01]  /*7f20*/  UMOV UR5, 0x1 ;  /* 0x0000000100057882 */ /* 0x000fe20000000000 */
[----:B------:R-:W-:Y:S01]  /*7f30*/  IMAD.MOV.U32 R0, RZ, RZ, -0x2 ;  /* 0xfffffffeff007424 */ /* 0x000fe200078e00ff */
[----:B------:R-:W-:-:S06]  /*7f40*/  UIMAD UR5, UR11, -0x50, UR5 ;  /* 0xffffffb00b0578a4 */ /* 0x000fcc000f8e0205 */
[----:B------:R-:W-:Y:S01]  /*7f50*/  IMAD R0, R23, R0, UR5 ;  /* 0x0000000517007e24 */ /* 0x000fe2000f8e0200 */
[----:B------:R-:W-:Y:S01]  /*7f60*/  ULDC UR5, c[0x0][0x988] ;  /* 0x0002620000057ab9 */ /* 0x000fe20000000800 */
[----:B------:R-:W-:Y:S02]  /*7f70*/  WARPGROUP.DEPBAR.LE gsb0, 0x0 ;  /* 0x00008000000079c5 */ /* 0x000fe40000010000 */
[----:B------:R-:W-:-:S12]  /*7f80*/  WARPGROUP.ARRIVE ;  /* 0x00000000000079c5 */ /* 0x000fd80000000000 */
        /* <DEDUP_REMOVED lines=11> */
[----:B------:R-:W0:Y:S01]  /*8040*/  LDC R203, c[0x0][0x2f0] ;  /* 0x0000bc00ffcb7b82 */ /* 0x000e220000000800 */
[----:B------:R-:W1:-:S15]  /*8050*/  SHFL.IDX PT, R201, R3, 0x1, 0x1c1f ;  /* 0x003c1f0003c97f89 */ /* 0x000e5e00000e0000 */
[----:B------:R-:W-:-:S06]  /*8060*/  NOP ;  /* 0x0000000000007918 */ /* 0x000fcc0000000000 */
[----:B------:R-:W-:Y:S01]  /*8070*/  HGMMA.64x256x16.F32.BF16 R24, R196, gdesc[UR4].tnspB, R24, gsb0 ;  /* 0x43e00004c4187df0 */ /* 0x000fe20008001818 */
[----:B------:R-:W2:Y:S01]  /*8080*/  SHFL.IDX PT, R3, R3, RZ, 0x1c1f ;  /* 0x001c1fff03037589 */ /* 0x000ea200000e0000 */
[----:B------:R-:W-:Y:S01]  /*8090*/  UIADD3 UR6, UR10, 0x200, URZ ;  /* 0x000002000a067890 */ /* 0x000fe2000fffe03f */
[----:B------:R-:W-:Y:S01]  /*80a0*/  UMOV UR7, 0x40000040 ;  /* 0x4000004000077882 */ /* 0x000fe20000000000 */
[----:B0-----:R-:W-:-:S05]  /*80b0*/  IMAD R0, R203, UR15, R0 ;  /* 0x0000000fcb007c24 */ /* 0x001fca000f8e0200 */
[--C-:B-1----:R-:W-:Y:S02]  /*80c0*/  IADD3 R2, R201, -UR14, R0.reuse ;  /* 0x8000000ec9027c10 */ /* 0x102fe4000fffe000 */
[----:B--2---:R-:W-:Y:S02]  /*80d0*/  IADD3 R0, R3, -UR14, R0 ;  /* 0x8000000e03007c10 */ /* 0x004fe4000fffe000 */
[C---:B------:R-:W-:Y:S02]  /*80e0*/  ISETP.GT.AND P3, PT, R2.reuse, RZ, PT ;  /* 0x000000ff0200720c */ /* 0x040fe40003f64270 */
[----:B------:R-:W-:Y:S02]  /*80f0*/  ISETP.GT.AND P4, PT, R2, 0x1, PT ;  /* 0x000000010200780c */ /* 0x000fe40003f84270 */
[----:B------:R-:W-:Y:S02]  /*8100*/  FSEL R186, R186, -INF , P3 ;  /* 0xff800000baba7808 */ /* 0x000fe40001800000 */
[----:B------:R-:W-:-:S02]  /*8110*/  ISETP.GT.AND P3, PT, R2, 0x8, PT ;  /* 0x000000080200780c */ /* 0x000fc40003f64270 */
[----:B------:R-:W-:Y:S02]  /*8120*/  FSEL R187, R187, -INF , P4 ;  /* 0xff800000bbbb7808 */ /* 0x000fe40002000000 */
[----:B------:R-:W-:Y:S02]  /*8130*/  FMNMX.FTZ R4, R186, R21, !PT ;  /* 0x00000015ba047209 */ /* 0x000fe40007810000 */
[----:B------:R-:W-:Y:S02]  /*8140*/  ISETP.GT.AND P4, PT, R2, 0x9, PT ;  /* 0x000000090200780c */ /* 0x000fe40003f84270 */
[----:B------:R-:W-:Y:S02]  /*8150*/  FSEL R190, R190, -INF , P3 ;  /* 0xff800000bebe7808 */ /* 0x000fe40001800000 */
[----:B------:R-:W-:Y:S02]  /*8160*/  FMNMX.FTZ R201, R187, R4, !PT ;  /* 0x00000004bbc97209 */ /* 0x000fe40007810000 */
        /* <DEDUP_REMOVED lines=48> */
[----:B------:R-:W-:-:S02]  /*8470*/  FSEL R159, R159, -INF , P4 ;  /* 0xff8000009f9f7808 */ /* 0x000fc40002000000 */
[----:B------:R-:W-:Y:S02]  /*8480*/  FMNMX.FTZ R2, R158, R201, !PT ;  /* 0x000000c99e027209 */ /* 0x000fe40007810000 */
[C---:B------:R-:W-:Y:S02]  /*8490*/  ISETP.GT.AND P3, PT, R0.reuse, RZ, PT ;  /* 0x000000ff0000720c */ /* 0x040fe40003f64270 */
[----:B------:R-:W-:Y:S02]  /*84a0*/  FMNMX.FTZ R2, R159, R2, !PT ;  /* 0x000000029f027209 */ /* 0x000fe40007810000 */
[C---:B------:R-:W-:Y:S02]  /*84b0*/  ISETP.GT.AND P4, PT, R0.reuse, 0x1, PT ;  /* 0x000000010000780c */ /* 0x040fe40003f84270 */
[----:B------:R-:W-:Y:S01]  /*84c0*/  ISETP.GT.AND P5, PT, R0, 0x8, PT ;  /* 0x000000080000780c */ /* 0x000fe20003fa4270 */
[----:B------:R-:W0:Y:S01]  /*84d0*/  SHFL.BFLY PT, R201, R2, 0x2, 0x1f ;  /* 0x0c401f0002c97f89 */ /* 0x000e2200000e0000 */
[----:B------:R-:W-:-:S02]  /*84e0*/  FSEL R185, R185, -INF , P4 ;  /* 0xff800000b9b97808 */ /* 0x000fc40002000000 */
[----:B------:R-:W-:Y:S02]  /*84f0*/  FSEL R188, R188, -INF , P5 ;  /* 0xff800000bcbc7808 */ /* 0x000fe40002800000 */
[C---:B------:R-:W-:Y:S02]  /*8500*/  ISETP.GT.AND P4, PT, R0.reuse, 0x11, PT ;  /* 0x000000110000780c */ /* 0x040fe40003f84270 */
[C---:B------:R-:W-:Y:S02]  /*8510*/  ISETP.GT.AND P5, PT, R0.reuse, 0x19, PT ;  /* 0x000000190000780c */ /* 0x040fe40003fa4270 */
[----:B------:R-:W-:Y:S02]  /*8520*/  FSEL R177, R177, -INF , P4 ;  /* 0xff800000b1b17808 */ /* 0x000fe40002000000 */
[----:B------:R-:W-:Y:S02]  /*8530*/  FSEL R181, R181, -INF , P5 ;  /* 0xff800000b5b57808 */ /* 0x000fe40002800000 */
[----:B------:R-:W-:-:S02]  /*8540*/  ISETP.GT.AND P4, PT, R0, 0x20, PT ;  /* 0x000000200000780c */ /* 0x000fc40003f84270 */
[----:B------:R-:W-:Y:S02]  /*8550*/  ISETP.GT.AND P5, PT, R0, 0x21, PT ;  /* 0x000000210000780c */ /* 0x000fe40003fa4270 */
[----:B------:R-:W-:Y:S02]  /*8560*/  R2UR UR14, R232 ;  /* 0x00000000e80e72ca */ /* 0x000fe400000e0000 */
[----:B------:R-:W-:Y:S02]  /*8570*/  FSEL R169, R169, -INF , P5 ;  /* 0xff800000a9a97808 */ /* 0x000fe40002800000 */
[----:B------:R-:W-:Y:S02]  /*8580*/  ISETP.GT.AND P5, PT, R0, 0x29, PT ;  /* 0x000000290000780c */ /* 0x000fe40003fa4270 */
[----:B0-----:R-:W-:Y:S02]  /*8590*/  FMNMX.FTZ R4, R2, R201, !PT ;  /* 0x000000c902047209 */ /* 0x001fe40007810000 */
[----:B------:R-:W-:-:S02]  /*85a0*/  FSEL R201, R184, -INF , P3 ;  /* 0xff800000b8c97808 */ /* 0x000fc40001800000 */
[C---:B------:R-:W-:Y:S01]  /*85b0*/  ISETP.GT.AND P3, PT, R0.reuse, 0x9, PT ;  /* 0x000000090000780c */ /* 0x040fe20003f64270 */
[----:B------:R-:W0:Y:S01]  /*85c0*/  SHFL.BFLY PT, R203, R4, 0x1, 0x1f ;  /* 0x0c201f0004cb7f89 */ /* 0x000e2200000e0000 */
[----:B------:R-:W-:Y:S02]  /*85d0*/  FMNMX.FTZ R2, R201, R20, !PT ;  /* 0x00000014c9027209 */ /* 0x000fe40007810000 */
[----:B------:R-:W-:Y:S02]  /*85e0*/  FSEL R189, R189, -INF , P3 ;  /* 0xff800000bdbd7808 */ /* 0x000fe40001800000 */
        /* <DEDUP_REMOVED lines=11> */
[----:B0-----:R-:W-:Y:S02]  /*86a0*/  FMNMX.FTZ R4, R4, R203, !PT ;  /* 0x000000cb04047209 */ /* 0x001fe40007810000 */
[----:B------:R-:W-:Y:S02]  /*86b0*/  FMNMX.FTZ R3, R181, R184, !PT ;  /* 0x000000b8b5037209 */ /* 0x000fe40007810000 */
[----:B------:R-:W-:Y:S01]  /*86c0*/  ISETP.GT.AND P3, PT, R0, 0x28, PT ;  /* 0x000000280000780c */ /* 0x000fe20003f64270 */
[----:B------:R-:W-:Y:S01]  /*86d0*/  FMUL.FTZ R168, R4, UR5 ;  /* 0x0000000504a87c20 */ /* 0x000fe20008410000 */
[----:B------:R-:W-:-:S02]  /*86e0*/  FMNMX.FTZ R184, R2, R3, !PT ;  /* 0x0000000302b87209 */ /* 0x000fc40007810000 */
[----:B------:R-:W-:Y:S02]  /*86f0*/  FSEL R172, R172, -INF , P3 ;  /* 0xff800000acac7808 */ /* 0x000fe40001800000 */
[----:B------:R-:W-:Y:S02]  /*8700*/  FMNMX.FTZ R3, R169, R184, !PT ;  /* 0x000000b8a9037209 */ /* 0x000fe40007810000 */
[----:B------:R-:W-:Y:S02]  /*8710*/  FSETP.NEU.FTZ.AND P4, PT, R4, -INF , PT ;  /* 0xff8000000400780b */ /* 0x000fe40003f9d000 */
[----:B------:R-:W-:Y:S02]  /*8720*/  FSEL R173, R173, -INF , P5 ;  /* 0xff800000adad7808 */ /* 0x000fe40002800000 */
[----:B------:R-:W-:Y:S02]  /*8730*/  ISETP.GT.AND P3, PT, R0, 0x30, PT ;  /* 0x000000300000780c */ /* 0x000fe40003f64270 */
[----:B------:R-:W-:-:S02]  /*8740*/  FMNMX.FTZ R184, R172, R3, !PT ;  /* 0x00000003acb87209 */ /* 0x000fc40007810000 */
[----:B------:R-:W-:Y:S02]  /*8750*/  FSEL R168, R168, RZ, P4 ;  /* 0x000000ffa8a87208 */ /* 0x000fe40002000000 */
[----:B------:R-:W-:Y:S02]  /*8760*/  ISETP.GT.AND P5, PT, R0, 0x31, PT ;  /* 0x000000310000780c */ /* 0x000fe40003fa4270 */
[----:B------:R-:W-:Y:S01]  /*8770*/  FSEL R160, R160, -INF , P3 ;  /* 0xff800000a0a07808 */ /* 0x000fe20001800000 */
[--C-:B------:R-:W-:Y:S01]  /*8780*/  FFMA.FTZ R209, R186, UR5, -R168.reuse ;  /* 0x00000005bad17c23 */ /* 0x100fe200080108a8 */
[----:B------:R-:W-:Y:S01]  /*8790*/  FMNMX.FTZ R3, R173, R184, !PT ;  /* 0x000000b8ad037209 */ /* 0x000fe20007810000 */
[--C-:B------:R-:W-:Y:S01]  /*87a0*/  FFMA.FTZ R184, R187, UR5, -R168.reuse ;  /* 0x00000005bbb87c23 */ /* 0x100fe200080108a8 */
[----:B------:R-:W-:Y:S01]  /*87b0*/  ISETP.GT.AND P3, PT, R0, 0x38, PT ;  /* 0x000000380000780c */ /* 0x000fe20003f64270 */
[--C-:B------:R-:W-:Y:S01]  /*87c0*/  FFMA.FTZ R211, R190, UR5, -R168.reuse ;  /* 0x00000005bed37c23 */ /* 0x100fe200080108a8 */
[----:B------:R-:W-:Y:S01]  /*87d0*/  FSEL R161, R161, -INF , P5 ;  /* 0xff800000a1a17808 */ /* 0x000fe20002800000 */
[--C-:B------:R-:W-:Y:S01]  /*87e0*/  FFMA.FTZ R190, R191, UR5, -R168.reuse ;  /* 0x00000005bfbe7c23 */ /* 0x100fe200080108a8 */
[----:B------:R-:W-:Y:S01]  /*87f0*/  FMNMX.FTZ R186, R160, R3, !PT ;  /* 0x00000003a0ba7209 */ /* 0x000fe20007810000 */
[--C-:B------:R-:W-:Y:S01]  /*8800*/  FFMA.FTZ R203, R174, UR5, -R168.reuse ;  /* 0x00000005aecb7c23 */ /* 0x100fe200080108a8 */
[----:B------:R-:W-:Y:S01]  /*8810*/  ISETP.GT.AND P5, PT, R0, 0x39, PT ;  /* 0x000000390000780c */ /* 0x000fe20003fa4270 */
[----:B------:R-:W-:Y:S01]  /*8820*/  MUFU.EX2 R209, R209 ;  /* 0x000000d100d17308 */ /* 0x000fe20000000800 */
[----:B------:R-:W-:Y:S01]  /*8830*/  FSEL R164, R164, -INF , P3 ;  /* 0xff800000a4a47808 */ /* 0x000fe20001800000 */
[--C-:B------:R-:W-:Y:S01]  /*8840*/  FFMA.FTZ R205, R178, UR5, -R168.reuse ;  /* 0x00000005b2cd7c23 */ /* 0x100fe200080108a8 */
[----:B------:R-:W-:Y:S01]  /*8850*/  FMNMX.FTZ R3, R161, R186, !PT ;  /* 0x000000baa1037209 */ /* 0x000fe20007810000 */
[--C-:B------:R-:W-:Y:S01]  /*8860*/  FFMA.FTZ R207, R182, UR5, -R168.reuse ;  /* 0x00000005b6cf7c23 */ /* 0x100fe200080108a8 */
[----:B------:R-:W-:Y:S01]  /*8870*/  FSEL R165, R165, -INF , P5 ;  /* 0xff800000a5a57808 */ /* 0x000fe20002800000 */
[--C-:B------:R-:W-:Y:S01]  /*8880*/  FFMA.FTZ R178, R183, UR5, -R168.reuse ;  /* 0x00000005b7b27c23 */ /* 0x100fe200080108a8 */
[----:B------:R-:W-:Y:S01]  /*8890*/  ISETP.GT.AND P3, PT, R0, 0x40, PT ;  /* 0x000000400000780c */ /* 0x000fe20003f64270 */
[----:B------:R-:W-:Y:S01]  /*88a0*/  MUFU.EX2 R184, R184 ;  /* 0x000000b800b87308 */ /* 0x000fe20000000800 */
[----:B------:R-:W-:Y:S01]  /*88b0*/  FMNMX.FTZ R186, R164, R3, !PT ;  /* 0x00000003a4ba7209 */ /* 0x000fe20007810000 */
[--C-:B------:R-:W-:Y:S01]  /*88c0*/  FFMA.FTZ R154, R154, UR5, -R168.reuse ;  /* 0x000000059a9a7c23 */ /* 0x100fe200080108a8 */
[----:B------:R-:W-:Y:S01]  /*88d0*/  ISETP.GT.AND P5, PT, R0, 0x41, PT ;  /* 0x000000410000780c */ /* 0x000fe20003fa4270 */
[--C-:B------:R-:W-:Y:S01]  /*88e0*/  FFMA.FTZ R155, R155, UR5, -R168.reuse ;  /* 0x000000059b9b7c23 */ /* 0x100fe200080108a8 */
[----:B------:R-:W-:Y:S01]  /*88f0*/  FSEL R152, R152, -INF , P3 ;  /* 0xff80000098987808 */ /* 0x000fe20001800000 */
[--C-:B------:R-:W-:Y:S01]  /*8900*/  FFMA.FTZ R158, R158, UR5, -R168.reuse ;  /* 0x000000059e9e7c23 */ /* 0x100fe200080108a8 */
[----:B------:R-:W-:Y:S01]  /*8910*/  FMNMX.FTZ R3, R165, R186, !PT ;  /* 0x000000baa5037209 */ /* 0x000fe20007810000 */
[----:B------:R-:W-:Y:S01]  /*8920*/  MUFU.EX2 R211, R211 ;  /* 0x000000d300d37308 */ /* 0x000fe20000000800 */
[----:B------:R-:W-:Y:S01]  /*8930*/  ISETP.GT.AND P3, PT, R0, 0x48, PT ;  /* 0x000000480000780c */ /* 0x000fe20003f64270 */
[----:B------:R-:W-:Y:S01]  /*8940*/  FFMA.FTZ R159, R159, UR5, -R168 ;  /* 0x000000059f9f7c23 */ /* 0x000fe200080108a8 */
[----:B------:R-:W-:-:S02]  /*8950*/  FSEL R153, R153, -INF , P5 ;  /* 0xff80000099997808 */ /* 0x000fc40002800000 */
[----:B------:R-:W-:Y:S02]  /*8960*/  FMNMX.FTZ R186, R152, R3, !PT ;  /* 0x0000000398ba7209 */ /* 0x000fe40007810000 */
[----:B------:R-:W-:Y:S01]  /*8970*/  ISETP.GT.AND P5, PT, R0, 0x49, PT ;  /* 0x000000490000780c */ /* 0x000fe20003fa4270 */
[----:B------:R-:W-:Y:S01]  /*8980*/  MUFU.EX2 R190, R190 ;  /* 0x000000be00be7308 */ /* 0x000fe20000000800 */
[----:B------:R-:W-:Y:S01]  /*8990*/  FSEL R187, R156, -INF , P3 ;  /* 0xff8000009cbb7808 */ /* 0x000fe20001800000 */
[----:B------:R-:W-:Y:S02]  /*89a0*/  WARPGROUP.DEPBAR.LE gsb0, 0x0 ;  /* 0x00008000000079c5 */ /* 0x000fe40000010000 */
[----:B------:R-:W-:Y:S01]  /*89b0*/  WARPGROUP.ARRIVE ;  /* 0x00000000000079c5 */ /* 0x000fe20000000000 */
[----:B------:R-:W-:Y:S01]  /*89c0*/  FMNMX.FTZ R186, R153, R186, !PT ;  /* 0x000000ba99ba7209 */ /* 0x000fe20007810000 */
[--C-:B------:R-:W-:Y:S01]  /*89d0*/  FFMA.FTZ R197, R162, UR5, -R168.reuse ;  /* 0x00000005a2c57c23 */ /* 0x100fe200080108a8 */
[----:B------:R-:W-:Y:S01]  /*89e0*/  FSEL R191, R157, -INF , P5 ;  /* 0xff8000009dbf7808 */ /* 0x000fe20002800000 */
[--C-:B------:R-:W-:Y:S01]  /*89f0*/  FFMA.FTZ R157, R171, UR5, -R168.reuse ;  /* 0x00000005ab9d7c23 */ /* 0x100fe200080108a8 */
[----:B------:R-:W-:Y:S01]  /*8a00*/  FMNMX.FTZ R186, R187, R186, !PT ;  /* 0x000000babbba7209 */ /* 0x000fe20007810000 */
[----:B------:R-:W-:Y:S01]  /*8a10*/  HGMMA.64x256x16.F32.BF16 R24, R192, gdesc[UR4].tnspB, R24, gsb0 ;  /* 0x43e00004c0187df0 */ /* 0x000fe20008001818 */
[--C-:B------:R-:W-:Y:S01]  /*8a20*/  FFMA.FTZ R162, R163, UR5, -R168.reuse ;  /* 0x00000005a3a27c23 */ /* 0x100fe200080108a8 */
[--C-:B------:R-:W-:Y:S01]  /*8a30*/  FFMA.FTZ R199, R166, UR5, -R168.reuse ;  /* 0x00000005a6c77c23 */ /* 0x100fe200080108a8 */
[----:B------:R-:W-:Y:S01]  /*8a40*/  FMNMX.FTZ R0, R191, R186, !PT ;  /* 0x000000babf007209 */ /* 0x000fe20007810000 */
[--C-:B------:R-:W-:Y:S01]  /*8a50*/  FFMA.FTZ R166, R167, UR5, -R168.reuse ;  /* 0x00000005a7a67c23 */ /* 0x100fe200080108a8 */
[--C-:B------:R-:W-:Y:S01]  /*8a60*/  FFMA.FTZ R156, R170, UR5, -R168.reuse ;  /* 0x00000005aa9c7c23 */ /* 0x100fe200080108a8 */
[--C-:B------:R-:W-:Y:S01]  /*8a70*/  FFMA.FTZ R170, R175, UR5, -R168.reuse ;  /* 0x00000005afaa7c23 */ /* 0x100fe200080108a8 */
[----:B------:R-:W-:Y:S01]  /*8a80*/  FFMA.FTZ R186, R179, UR5, -R168 ;  /* 0x00000005b3ba7c23 */ /* 0x000fe200080108a8 */
[----:B------:R-:W0:Y:S01]  /*8a90*/  SHFL.BFLY PT, R3, R0, 0x2, 0x1f ;  /* 0x0c401f0000037f89 */ /* 0x000e2200000e0000 */
[----:B------:R-:W-:Y:S01]  /*8aa0*/  MUFU.EX2 R205, R205 ;  /* 0x000000cd00cd7308 */ /* 0x000fe20000000800 */
[----:B------:R-:W-:-:S07]  /*8ab0*/  R2UR UR6, R231 ;  /* 0x00000000e70672ca */ /* 0x000fce00000e0000 */
[----:B------:R-:W-:Y:S06]  /*8ac0*/  MUFU.EX2 R186, R186 ;  /* 0x000000ba00ba7308 */ /* 0x000fec0000000800 */
[----:B------:R-:W-:Y:S01]  /*8ad0*/  UISETP.GT.AND UP1, UPT, UR11, UR6, UPT ;  /* 0x000000060b00728c */ /* 0x000fe2000bf24270 */
[----:B------:R-:W-:Y:S01]  /*8ae0*/  R2UR UR6, R16 ;  /* 0x00000000100672ca */ /* 0x000fe200000e0000 */
[----:B------:R-:W-:Y:S01]  /*8af0*/  MUFU.EX2 R207, R207 ;  /* 0x000000cf00cf7308 */ /* 0x000fe20000000800 */
[----:B0-----:R-:W-:-:S07]  /*8b00*/  FMNMX.FTZ R171, R0, R3, !PT ;  /* 0x0000000300ab7209 */ /* 0x001fce0007810000 */
[----:B------:R-:W-:Y:S01]  /*8b10*/  MUFU.EX2 R178, R178 ;  /* 0x000000b200b27308 */ /* 0x000fe20000000800 */
[----:B------:R-:W0:Y:S03]  /*8b20*/  SHFL.BFLY PT, R0, R171, 0x1, 0x1f ;  /* 0x0c201f00ab007f89 */ /* 0x000e2600000e0000 */
[----:B------:R-:W-:-:S04]  /*8b30*/  IMAD.U32 R234, RZ, RZ, UR6 ;  /* 0x00000006ffea7e24 */ /* 0x000fc8000f8e00ff */
[----:B------:R-:W-:Y:S08]  /*8b40*/  MUFU.EX2 R156, R156 ;  /* 0x0000009c009c7308 */ /* 0x000ff00000000800 */
[----:B------:R-:W-:Y:S08]  /*8b50*/  MUFU.EX2 R157, R157 ;  /* 0x0000009d009d7308 */ /* 0x000ff00000000800 */
[----:B------:R-:W-:Y:S01]  /*8b60*/  MUFU.EX2 R203, R203 ;  /* 0x000000cb00cb7308 */ /* 0x000fe20000000800 */
[----:B0-----:R-:W-:-:S02]  /*8b70*/  FMNMX.FTZ R3, R171, R0, !PT ;  /* 0x00000000ab037209 */ /* 0x001fc40007810000 */
[----:B------:R-:W-:Y:S02]  /*8b80*/  FSEL R0, R4, RZ, P4 ;  /* 0x000000ff04007208 */ /* 0x000fe40002000000 */
[C---:B------:R-:W-:Y:S01]  /*8b90*/  FSETP.NEU.FTZ.AND P3, PT, R3.reuse, -INF , PT ;  /* 0xff8000000300780b */ /* 0x040fe20003f7d000 */
[C---:B------:R-:W-:Y:S02]  /*8ba0*/  FMUL.FTZ R174, R3.reuse, UR5 ;  /* 0x0000000503ae7c20 */ /* 0x040fe40008410000 */
[----:B------:R-:W-:Y:S01]  /*8bb0*/  MUFU.EX2 R170, R170 ;  /* 0x000000aa00aa7308 */ /* 0x000fe20000000800 */
[----:B------:R-:W-:Y:S01]  /*8bc0*/  FADD.FTZ R0, -R0, R21 ;  /* 0x0000001500007221 */ /* 0x000fe20000010100 */
[----:B------:R-:W-:Y:S02]  /*8bd0*/  FSEL R21, R3, RZ, P3 ;  /* 0x000000ff03157208 */ /* 0x000fe40001800000 */
[----:B------:R-:W-:Y:S02]  /*8be0*/  FSEL R174, R174, RZ, P3 ;  /* 0x000000ffaeae7208 */ /* 0x000fe40001800000 */
[----:B------:R-:W-:Y:S01]  /*8bf0*/  PLOP3.LUT P3, PT, PT, PT, UP1, 0x80, 0x0 ;  /* 0x000000000000781c */ /* 0x000fe20003f6f018 */
[----:B------:R-:W-:Y:S01]  /*8c00*/  FADD.FTZ R21, -R21, R20 ;  /* 0x0000001415157221 */ /* 0x000fe20000010100 */
[----:B------:R-:W-:-:S02]  /*8c10*/  IMAD.U32 R20, RZ, RZ, UR14 ;  /* 0x0000000eff147e24 */ /* 0x000fc4000f8e00ff */
[--C-:B------:R-:W-:Y:S01]  /*8c20*/  FFMA.FTZ R200, R2, UR5, -R174.reuse ;  /* 0x0000000502c87c23 */ /* 0x100fe200080108ae */
[----:B------:R-:W-:Y:S01]  /*8c30*/  FMUL.FTZ R2, R0, UR5 ;  /* 0x0000000500027c20 */ /* 0x000fe20008410000 */
[--C-:B------:R-:W-:Y:S01]  /*8c40*/  FFMA.FTZ R163, R201, UR5, -R174.reuse ;  /* 0x00000005c9a37c23 */ /* 0x100fe200080108ae */
[----:B------:R-:W-:Y:S01]  /*8c50*/  FMUL.FTZ R0, R21, UR5 ;  /* 0x0000000515007c20 */ /* 0x000fe20008410000 */
[--C-:B------:R-:W-:Y:S01]  /*8c60*/  FFMA.FTZ R208, R185, UR5, -R174.reuse ;  /* 0x00000005b9d07c23 */ /* 0x100fe200080108ae */
[--C-:B------:R-:W-:Y:S01]  /*8c70*/  FFMA.FTZ R210, R188, UR5, -R174.reuse ;  /* 0x00000005bcd27c23 */ /* 0x100fe200080108ae */
[--C-:B------:R-:W-:Y:S01]  /*8c80*/  FFMA.FTZ R167, R189, UR5, -R174.reuse ;  /* 0x00000005bda77c23 */ /* 0x100fe200080108ae */
[----:B------:R-:W0:Y:S01]  /*8c90*/  MUFU.EX2 R2, R2 ;  /* 0x0000000200027308 */ /* 0x000e220000000800 */
[--C-:B------:R-:W-:Y:S01]  /*8ca0*/  FFMA.FTZ R204, R176, UR5, -R174.reuse ;  /* 0x00000005b0cc7c23 */ /* 0x100fe200080108ae */
[----:B------:R-:W-:Y:S01]  /*8cb0*/  FFMA.FTZ R175, R177, UR5, -R174 ;  /* 0x00000005b1af7c23 */ /* 0x000fe200080108ae */
[----:B------:R-:W-:-:S02]  /*8cc0*/  @!P1 VIADD R20, R20, 0x38840 ;  /* 0x0003884014149836 */ /* 0x000fc40000000000 */
[--C-:B------:R-:W-:Y:S01]  /*8cd0*/  FFMA.FTZ R21, R173, UR5, -R174.reuse ;  /* 0x00000005ad157c23 */ /* 0x100fe200080108ae */
[--C-:B------:R-:W-:Y:S01]  /*8ce0*/  FFMA.FTZ R206, R180, UR5, -R174.reuse ;  /* 0x00000005b4ce7c23 */ /* 0x100fe200080108ae */
[----:B------:R-:W-:Y:S01]  /*8cf0*/  FFMA.FTZ R202, R172, UR5, -R174 ;  /* 0x00000005acca7c23 */ /* 0x000fe200080108ae */
[----:B------:R-:W-:Y:S01]  /*8d00*/  IMAD.U32 R172, RZ, RZ, UR4 ;  /* 0x00000004ffac7e24 */ /* 0x000fe2000f8e00ff */
[----:B------:R-:W-:Y:S01]  /*8d10*/  MUFU.EX2 R163, R163 ;  /* 0x000000a300a37308 */ /* 0x000fe20000000800 */
[----:B------:R-:W-:Y:S01]  /*8d20*/  @!P1 PRMT R20, RZ, 0x654, R20 ;  /* 0x00000654ff149816 */ /* 0x000fe20000000014 */
[--C-:B------:R-:W-:Y:S01]  /*8d30*/  FFMA.FTZ R171, R181, UR5, -R174.reuse ;  /* 0x00000005b5ab7c23 */ /* 0x100fe200080108ae */
[--C-:B------:R-:W-:Y:S01]  /*8d40*/  FFMA.FTZ R196, R160, UR5, -R174.reuse ;  /* 0x00000005a0c47c23 */ /* 0x100fe200080108ae */
[----:B------:R-:W-:Y:S02]  /*8d50*/  @!P1 VIADD R160, R172, 0x38860 ;  /* 0x00038860aca09836 */ /* 0x000fe40000000000 */
[--C-:B------:R-:W-:Y:S01]  /*8d60*/  FFMA.FTZ R161, R161, UR5, -R174.reuse ;  /* 0x00000005a1a17c23 */ /* 0x100fe200080108ae */
[--C-:B------:R-:W-:Y:S01]  /*8d70*/  FFMA.FTZ R169, R169, UR5, -R174.reuse ;  /* 0x00000005a9a97c23 */ /* 0x100fe200080108ae */
[----:B------:R-:W-:Y:S01]  /*8d80*/  FFMA.FTZ R198, R164, UR5, -R174 ;  /* 0x00000005a4c67c23 */ /* 0x000fe200080108ae */
[----:B------:R-:W1:Y:S01]  /*8d90*/  MUFU.EX2 R0, R0 ;  /* 0x0000000000007308 */ /* 0x000e620000000800 */
[----:B0-----:R-:W-:Y:S01]  /*8da0*/  FFMA.FTZ R177, R2, R5, R209 ;  /* 0x0000000502b17223 */ /* 0x001fe200000100d1 */
[----:B------:R-:W-:Y:S01]  /*8db0*/  @!P1 PRMT R160, RZ, 0x654, R160 ;  /* 0x00000654ffa09816 */ /* 0x000fe200000000a0 */
[--C-:B------:R-:W-:Y:S01]  /*8dc0*/  FFMA.FTZ R165, R165, UR5, -R174.reuse ;  /* 0x00000005a5a57c23 */ /* 0x100fe200080108ae */
[----:B------:R-:W-:Y:S01]  /*8dd0*/  F2FP.BF16.F32.PACK_AB R201, R157, R156 ;  /* 0x0000009c9dc9723e */ /* 0x000fe200000010ff */
[----:B------:R-:W-:Y:S01]  /*8de0*/  FFMA.FTZ R187, R187, UR5, -R174 ;  /* 0x00000005bbbb7c23 */ /* 0x000fe200080108ae */
[----:B------:R-:W-:Y:S01]  /*8df0*/  UIADD3 UR4, UR11, -0x1, URZ ;  /* 0xffffffff0b047890 */ /* 0x000fe2000fffe03f */
[----:B------:R-:W-:Y:S01]  /*8e00*/  F2FP.BF16.F32.PACK_AB R209, R184, R209 ;  /* 0x000000d1b8d1723e */ /* 0x000fe200000010ff */
[----:B------:R-:W0:Y:S04]  /*8e10*/  MUFU.EX2 R208, R208 ;  /* 0x000000d000d07308 */ /* 0x000e280000000800 */
[----:B------:R-:W-:-:S04]  /*8e20*/  IMAD.U32 R233, RZ, RZ, UR4 ;  /* 0x00000004ffe97e24 */ /* 0x000fc8000f8e00ff */
[----:B------:R-:W-:Y:S01]  /*8e30*/  MUFU.EX2 R210, R210 ;  /* 0x000000d200d27308 */ /* 0x000fe20000000800 */
[----:B-1----:R-:W-:Y:S01]  /*8e40*/  FFMA.FTZ R173, R0, R14, R163 ;  /* 0x0000000e00ad7223 */ /* 0x002fe200000100a3 */
[----:B------:R-:W-:-:S06]  /*8e50*/  FADD.FTZ R14, R184, R177 ;  /* 0x000000b1b80e7221 */ /* 0x000fcc0000010000 */
[----:B------:R-:W-:Y:S01]  /*8e60*/  MUFU.EX2 R167, R167 ;  /* 0x000000a700a77308 */ /* 0x000fe20000000800 */
[C---:B0-----:R-:W-:Y:S01]  /*8e70*/  FADD.FTZ R173, R208.reuse, R173 ;  /* 0x000000add0ad7221 */ /* 0x041fe20000010000 */
[----:B------:R-:W-:-:S06]  /*8e80*/  F2FP.BF16.F32.PACK_AB R208, R208, R163 ;  /* 0x000000a3d0d0723e */ /* 0x000fcc00000010ff */
        /* <DEDUP_REMOVED lines=16> */
[----:B------:R-:W0:Y:S08]  /*8f90*/  MUFU.EX2 R155, R155 ;  /* 0x0000009b009b7308 */ /* 0x000e300000000800 */
[----:B------:R-:W-:Y:S01]  /*8fa0*/  MUFU.EX2 R158, R158 ;  /* 0x0000009e009e7308 */ /* 0x000fe20000000800 */
[----:B------:R-:W-:-:S02]  /*8fb0*/  WARPGROUP.DEPBAR.LE gsb0, 0x0 ;  /* 0x00008000000079c5 */ /* 0x000fc40000010000 */
[----:B------:R1:W-:Y:S01]  /*8fc0*/  @!P1 SYNCS.ARRIVE.TRANS64.RED.A1T0 RZ, [R20+URZ], RZ ;  /* 0x000000ff14ff99a7 */ /* 0x0003e2000810043f */
[----:B------:R-:W-:-:S04]  /*8fd0*/  FFMA.FTZ R192, R152, UR5, -R174 ;  /* 0x0000000598c07c23 */ /* 0x000fc800080108ae */
[----:B------:R-:W-:Y:S01]  /*8fe0*/  MUFU.EX2 R194, R187 ;  /* 0x000000bb00c27308 */ /* 0x000fe20000000800 */
[----:B0-----:R-:W-:Y:S01]  /*8ff0*/  F2FP.BF16.F32.PACK_AB R193, R155, R154 ;  /* 0x0000009a9bc1723e */ /* 0x001fe200000010ff */
[----:B-1----:R-:W-:Y:S01]  /*9000*/  FADD.FTZ R20, R210, R173 ;  /* 0x000000add2147221 */ /* 0x002fe20000010000 */
[----:B------:R-:W-:Y:S01]  /*9010*/  FADD.FTZ R173, R211, R14 ;  /* 0x0000000ed3ad7221 */ /* 0x000fe20000010000 */
[----:B------:R0:W-:Y:S01]  /*9020*/  @!P1 SYNCS.ARRIVE.TRANS64.RED.A1T0 RZ, [R160+URZ], RZ ;  /* 0x000000ffa0ff99a7 */ /* 0x0001e2000810043f */
[----:B------:R-:W-:Y:S01]  /*9030*/  FFMA.FTZ R14, R153, UR5, -R174 ;  /* 0x00000005990e7c23 */ /* 0x000fe200080108ae */
[----:B------:R-:W-:Y:S01]  /*9040*/  FADD.FTZ R177, R167, R20 ;  /* 0x00000014a7b17221 */ /* 0x000fe20000010000 */
[C---:B------:R-:W-:Y:S01]  /*9050*/  FADD.FTZ R20, R190.reuse, R173 ;  /* 0x000000adbe147221 */ /* 0x040fe20000010000 */
[----:B------:R-:W1:Y:S01]  /*9060*/  MUFU.EX2 R153, R165 ;  /* 0x000000a500997308 */ /* 0x000e620000000800 */
[----:B------:R-:W-:Y:S01]  /*9070*/  FFMA.FTZ R174, R191, UR5, -R174 ;  /* 0x00000005bfae7c23 */ /* 0x000fe200080108ae */
[----:B------:R-:W-:Y:S01]  /*9080*/  F2FP.BF16.F32.PACK_AB R211, R190, R211 ;  /* 0x000000d3bed3723e */ /* 0x000fe200000010ff */
[----:B------:R-:W-:Y:S01]  /*9090*/  FADD.FTZ R161, R205, R20 ;  /* 0x00000014cda17221 */ /* 0x000fe20000010000 */
[----:B0-----:R-:W-:Y:S01]  /*90a0*/  FADD.FTZ R160, R204, R177 ;  /* 0x000000b1cca07221 */ /* 0x001fe20000010000 */
[----:B------:R-:W-:-:S02]  /*90b0*/  F2FP.BF16.F32.PACK_AB R210, R167, R210 ;  /* 0x000000d2a7d2723e */ /* 0x000fc400000010ff */
[----:B------:R-:W-:Y:S01]  /*90c0*/  FADD.FTZ R20, R186, R161 ;  /* 0x000000a1ba147221 */ /* 0x000fe20000010000 */
[C---:B------:R-:W-:Y:S01]  /*90d0*/  FADD.FTZ R173, R175.reuse, R160 ;  /* 0x000000a0afad7221 */ /* 0x040fe20000010000 */
[----:B------:R-:W0:Y:S01]  /*90e0*/  MUFU.EX2 R192, R192 ;  /* 0x000000c000c07308 */ /* 0x000e220000000800 */
[----:B------:R-:W-:Y:S01]  /*90f0*/  F2FP.BF16.F32.PACK_AB R204, R175, R204 ;  /* 0x000000ccafcc723e */ /* 0x000fe200000010ff */
[----:B------:R-:W-:Y:S01]  /*9100*/  FADD.FTZ R161, R207, R20 ;  /* 0x00000014cfa17221 */ /* 0x000fe20000010000 */
[----:B------:R-:W-:Y:S01]  /*9110*/  FADD.FTZ R152, R206, R173 ;  /* 0x000000adce987221 */ /* 0x000fe20000010000 */
[----:B------:R-:W-:Y:S02]  /*9120*/  F2FP.BF16.F32.PACK_AB R205, R186, R205 ;  /* 0x000000cdbacd723e */ /* 0x000fe400000010ff */
[----:B------:R-:W-:Y:S01]  /*9130*/  FADD.FTZ R161, R178, R161 ;  /* 0x000000a1b2a17221 */ /* 0x000fe20000010000 */
[C---:B------:R-:W-:Y:S01]  /*9140*/  FADD.FTZ R173, R171.reuse, R152 ;  /* 0x00000098abad7221 */ /* 0x040fe20000010000 */
[----:B------:R2:W3:Y:S01]  /*9150*/  MUFU.EX2 R160, R14 ;  /* 0x0000000e00a07308 */ /* 0x0004e20000000800 */
[----:B------:R-:W-:Y:S01]  /*9160*/  F2FP.BF16.F32.PACK_AB R206, R171, R206 ;  /* 0x000000ceabce723e */ /* 0x000fe200000010ff */
[----:B------:R-:W-:Y:S01]  /*9170*/  FADD.FTZ R152, R156, R161 ;  /* 0x000000a19c987221 */ /* 0x000fe20000010000 */
[----:B------:R-:W-:Y:S01]  /*9180*/  FADD.FTZ R20, R200, R173 ;  /* 0x000000adc8147221 */ /* 0x000fe20000010000 */
[----:B------:R-:W-:-:S02]  /*9190*/  F2FP.BF16.F32.PACK_AB R207, R178, R207 ;  /* 0x000000cfb2cf723e */ /* 0x000fc400000010ff */
[----:B------:R-:W-:Y:S01]  /*91a0*/  FADD.FTZ R152, R157, R152 ;  /* 0x000000989d987221 */ /* 0x000fe20000010000 */
[C---:B------:R-:W-:Y:S01]  /*91b0*/  FADD.FTZ R161, R169.reuse, R20 ;  /* 0x00000014a9a17221 */ /* 0x040fe20000010000 */
[----:B------:R-:W-:Y:S01]  /*91c0*/  MUFU.EX2 R174, R174 ;  /* 0x000000ae00ae7308 */ /* 0x000fe20000000800 */
[----:B------:R-:W-:Y:S02]  /*91d0*/  F2FP.BF16.F32.PACK_AB R200, R169, R200 ;  /* 0x000000c8a9c8723e */ /* 0x000fe400000010ff */
[----:B------:R-:W-:Y:S01]  /*91e0*/  FADD.FTZ R20, R202, R161 ;  /* 0x000000a1ca147221 */ /* 0x000fe20000010000 */
[----:B------:R-:W-:Y:S01]  /*91f0*/  FADD.FTZ R161, R203, R152 ;  /* 0x00000098cba17221 */ /* 0x000fe20000010000 */
[C---:B------:R-:W-:Y:S02]  /*9200*/  F2FP.BF16.F32.PACK_AB R202, R21.reuse, R202 ;  /* 0x000000ca15ca723e */ /* 0x040fe400000010ff */
[----:B------:R-:W-:Y:S01]  /*9210*/  FADD.FTZ R163, R21, R20 ;  /* 0x0000001415a37221 */ /* 0x000fe20000010000 */
[C---:B------:R-:W-:Y:S01]  /*9220*/  FADD.FTZ R20, R170.reuse, R161 ;  /* 0x000000a1aa147221 */ /* 0x040fe20000010000 */
[----:B------:R-:W4:Y:S01]  /*9230*/  MUFU.EX2 R159, R159 ;  /* 0x0000009f009f7308 */ /* 0x000f220000000800 */
[----:B------:R-:W-:Y:S01]  /*9240*/  F2FP.BF16.F32.PACK_AB R203, R170, R203 ;  /* 0x000000cbaacb723e */ /* 0x000fe200000010ff */
[----:B------:R-:W-:Y:S01]  /*9250*/  FADD.FTZ R152, R196, R163 ;  /* 0x000000a3c4987221 */ /* 0x000fe20000010000 */
[----:B------:R-:W-:Y:S01]  /*9260*/  FADD.FTZ R157, R197, R20 ;  /* 0x00000014c59d7221 */ /* 0x000fe20000010000 */
[----:B------:R-:W-:-:S02]  /*9270*/  F2FP.BF16.F32.PACK_AB R196, R5, R196 ;  /* 0x000000c405c4723e */ /* 0x000fc400000010ff */
[----:B------:R-:W-:Y:S01]  /*9280*/  FADD.FTZ R161, R5, R152 ;  /* 0x0000009805a17221 */ /* 0x000fe20000010000 */
[C---:B--2---:R-:W-:Y:S01]  /*9290*/  FADD.FTZ R14, R162.reuse, R157 ;  /* 0x0000009da20e7221 */ /* 0x044fe20000010000 */
[----:B------:R-:W-:Y:S02]  /*92a0*/  F2FP.BF16.F32.PACK_AB R197, R162, R197 ;  /* 0x000000c5a2c5723e */ /* 0x000fe400000010ff */
[----:B------:R-:W-:Y:S01]  /*92b0*/  FADD.FTZ R20, R198, R161 ;  /* 0x000000a1c6147221 */ /* 0x000fe20000010000 */
[----:B------:R-:W-:Y:S01]  /*92c0*/  FADD.FTZ R5, R199, R14 ;  /* 0x0000000ec7057221 */ /* 0x000fe20000010000 */
[C---:B-1----:R-:W-:Y:S02]  /*92d0*/  F2FP.BF16.F32.PACK_AB R198, R153.reuse, R198 ;  /* 0x000000c699c6723e */ /* 0x042fe400000010ff */
[----:B------:R-:W-:Y:S01]  /*92e0*/  FADD.FTZ R21, R153, R20 ;  /* 0x0000001499157221 */ /* 0x000fe20000010000 */
[C---:B------:R-:W-:Y:S01]  /*92f0*/  FADD.FTZ R5, R166.reuse, R5 ;  /* 0x00000005a6057221 */ /* 0x040fe20000010000 */
[----:B------:R-:W-:Y:S01]  /*9300*/  F2FP.BF16.F32.PACK_AB R199, R166, R199 ;  /* 0x000000c7a6c7723e */ /* 0x000fe200000010ff */
[----:B------:R-:W-:-:S02]  /*9310*/  IMAD.MOV.U32 R20, RZ, RZ, R3 ;  /* 0x000000ffff147224 */ /* 0x000fc400078e0003 */
[----:B0-----:R-:W-:Y:S01]  /*9320*/  FADD.FTZ R21, R192, R21 ;  /* 0x00000015c0157221 */ /* 0x001fe20000010000 */
[----:B------:R-:W-:Y:S01]  /*9330*/  FADD.FTZ R14, R154, R5 ;  /* 0x000000059a0e7221 */ /* 0x000fe20000010000 */
[C---:B---3--:R-:W-:Y:S02]  /*9340*/  F2FP.BF16.F32.PACK_AB R192, R160.reuse, R192 ;  /* 0x000000c0a0c0723e */ /* 0x048fe400000010ff */
[----:B------:R-:W-:Y:S01]  /*9350*/  FADD.FTZ R21, R160, R21 ;  /* 0x00000015a0157221 */ /* 0x000fe20000010000 */
[----:B------:R-:W-:Y:S01]  /*9360*/  FADD.FTZ R5, R155, R14 ;  /* 0x0000000e9b057221 */ /* 0x000fe20000010000 */
[----:B----4-:R-:W-:Y:S02]  /*9370*/  F2FP.BF16.F32.PACK_AB R195, R159, R158 ;  /* 0x0000009e9fc3723e */ /* 0x010fe400000010ff */
[----:B------:R-:W-:Y:S01]  /*9380*/  FADD.FTZ R21, R194, R21 ;  /* 0x00000015c2157221 */ /* 0x000fe20000010000 */
[----:B------:R-:W-:Y:S01]  /*9390*/  FADD.FTZ R5, R158, R5 ;  /* 0x000000059e057221 */ /* 0x000fe20000010000 */
[----:B------:R-:W-:-:S02]  /*93a0*/  F2FP.BF16.F32.PACK_AB R194, R174, R194 ;  /* 0x000000c2aec2723e */ /* 0x000fc400000010ff */
[----:B------:R-:W-:Y:S01]  /*93b0*/  FADD.FTZ R14, R174, R21 ;  /* 0x00000015ae0e7221 */ /* 0x000fe20000010000 */
[----:B------:R-:W-:Y:S01]  /*93c0*/  FADD.FTZ R5, R159, R5 ;  /* 0x000000059f057221 */ /* 0x000fe20000010000 */
[----:B------:R-:W-:Y:S01]  /*93d0*/  IMAD.MOV.U32 R21, RZ, RZ, R4 ;  /* 0x000000ffff157224 */ /* 0x000fe200078e0004 */
[----:B------:R-:W-:Y:S06]  /*93e0*/  @P3 BRA `(.L_x_2396) ;  /* 0xffffffbc00e43947 */ /* 0x000fec000383ffff */
[----:B------:R-:W-:-:S07]  /*93f0*/  IMAD.U32 R232, RZ, RZ, UR4 ;  /* 0x00000004ffe87e24 */ /* 0x000fce000f8e00ff */
.L_x_2387:
[----:B------:R-:W-:-:S13]  /*9400*/  R2UR UR4, R232 ;  /* 0x00000000e80472ca */ /* 0x000fda00000e0000 */
[----:B------:R-:W-:-:S13]  /*9410*/  ISETP.LE.AND P2, PT, RZ, UR4, PT ;  /* 0x00000004ff007c0c */ /* 0x000fda000bf43270 */
[----:B------:R-:W-:Y:S05]  /*9420*/  @!P2 BRA `(.L_x_2397) ;  /* 0x000000380084a947 */ /* 0x000fea0003800000 */
[----:B------:R-:W-:Y:S01]  /*9430*/  R2UR UR4, R16 ;  /* 0x00000000100472ca */ /* 0x000fe200000e0000 */
[----:B------:R-:W-:Y:S01]  /*9440*/  IMAD.MOV.U32 R19, RZ, RZ, R4 ;  /* 0x000000ffff137224 */ /* 0x000fe200078e0004 */
[----:B------:R-:W-:Y:S01]  /*9450*/  UMOV UR61, UR60 ;  /* 0x0000003c003d7c82 */ /* 0x000fe20008000000 */
[----:B------:R-:W-:-:S10]  /*9460*/  IMAD.MOV.U32 R20, RZ, RZ, R3 ;  /* 0x000000ffff147224 */ /* 0x000fd400078e0003 */
[----:B------:R-:W-:-:S07]  /*9470*/  IMAD.U32 R21, RZ, RZ, UR4 ;  /* 0x00000004ff157e24 */ /* 0x000fce000f8e00ff */
.L_x_2406:
        /* <DEDUP_REMOVED lines=9> */
.L_x_2398:
[----:B------:R-:W-:Y:S02]  /*9510*/  R2UR UR4, R17 ;  /* 0x00000000110472ca */ /* 0x000fe400000e0000 */
[----:B------:R-:W-:-:S11]  /*9520*/  R2UR UR5, R16 ;  /* 0x00000000100572ca */ /* 0x000fd600000e0000 */
[----:B------:R-:W-:Y:S02]  /*9530*/  ULEA UR4, UR60, UR4, 0x3 ;  /* 0x000000043c047291 */ /* 0x000fe4000f8e183f */
[----:B------:R-:W-:-:S05]  /*9540*/  IMAD.U32 R3, RZ, RZ, UR5 ;  /* 0x00000005ff037e24 */ /* 0x000fca000f8e00ff */
[----:B------:R-:W-:-:S04]  /*9550*/  SHF.L.U32 R3, R3, 0x1f, RZ ;  /* 0x0000001f03037819 */ /* 0x000fc800000006ff */
[----:B------:R0:W1:Y:S01]  /*9560*/  SYNCS.PHASECHK.TRANS64.TRYWAIT P2, [UR4+0x38830], R3 ;  /* 0x03883003ff0075a7 */ /* 0x0000620008040144 */
[----:B------:R-:W-:Y:S05]  /*9570*/  @!P0 BRA `(.L_x_2399) ;  /* 0x0000000000048947 */ /* 0x000fea0003800000 */
[----:B------:R-:W-:Y:S01]  /*9580*/  BPT.TRAP 0x1 ;  /* 0x000000040000795c */ /* 0x000fe20000300000 */
.L_x_2399:
[----:B-1----:R-:W-:Y:S05]  /*9590*/  @P2 BRA `(.L_x_2400) ;  /* 0x0000000000082947 */ /* 0x002fea0003800000 */
[----:B------:R-:W1:Y:S02]  /*95a0*/  SYNCS.PHASECHK.TRANS64.TRYWAIT P2, [UR4+0x38830], R3 ;  /* 0x03883003ff0075a7 */ /* 0x000e640008040144 */
[----:B-1----:R-:W-:Y:S05]  /*95b0*/  @!P2 BRA `(.L_x_2401) ;  /* 0x000000d0002ca947 */ /* 0x002fea0003800000 */
.L_x_2400:
        /* <DEDUP_REMOVED lines=643> */
.L_x_2402:
        /* <DEDUP_REMOVED lines=8> */
.L_x_2403:
[----:B---3--:R-:W-:Y:S05]  /*be70*/  @P2 BRA `(.L_x_2404) ;  /* 0x0000000000082947 */ /* 0x008fea0003800000 */
[----:B------:R-:W3:Y:S02]  /*be80*/  SYNCS.PHASECHK.TRANS64.TRYWAIT P2, [UR4+0x38850], R0 ;  /* 0x03885000ff0075a7 */ /* 0x000ee40008040144 */
[----:B---3--:R-:W-:Y:S05]  /*be90*/  @!P2 BRA `(.L_x_2405) ;  /* 0x000000a8000ca947 */ /* 0x008fea0003800000 */
.L_x_2404:
[----:B------:R-:W-:Y:S01]  /*bea0*/  R2UR UR11, R17 ;  /* 0x00000000110b72ca */ /* 0x000fe200000e0000 */
[----:B------:R-:W-:Y:S01]  /*beb0*/  WARPGROUP.ARRIVE ;  /* 0x00000000000079c5 */ /* 0x000fe20000000000 */
[----:B------:R-:W-:Y:S01]  /*bec0*/  UMOV UR7, 0x40000040 ;  /* 0x4000004000077882 */ /* 0x000fe20000000000 */
[----:B0-2---:R-:W-:Y:S01]  /*bed0*/  FMNMX.FTZ R0, R184, R20, !PT ;  /* 0x00000014b8007209 */ /* 0x005fe20007810000 */
[----:B------:R-:W-:-:S03]  /*bee0*/  ULDC UR14, c[0x0][0x988] ;  /* 0x00026200000e7ab9 */ /* 0x000fc60000000800 */
        /* <DEDUP_REMOVED lines=12> */
[----:B------:R-:W-:Y:S01]  /*bfb0*/  UMOV UR5, UR14 ;  /* 0x0000000e00057c82 */ /* 0x000fe20008000000 */
[----:B------:R-:W-:-:S02]  /*bfc0*/  UMOV UR61, UR60 ;  /* 0x0000003c003d7c82 */ /* 0x000fc40008000000 */
        /* <DEDUP_REMOVED lines=18> */
[----:B------:R-:W-:Y:S01]  /*c0f0*/  FMNMX.FTZ R21, R187, R0, !PT ;  /* 0x00000000bb157209 */ /* 0x000fe20007810000 */
        /* <DEDUP_REMOVED lines=18> */
[----:B------:R-:W-:Y:S01]  /*c220*/  UMOV UR7, 0x40000040 ;  /* 0x4000004000077882 */ /* 0x000fe20000000000 */
[----:B0-----:R-:W-:-:S05]  /*c230*/  FMNMX.FTZ R3, R200, R3, !PT ;  /* 0x00000003c8037209 */ /* 0x001fca0007810000 */
[C---:B------:R-:W-:Y:S01]  /*c240*/  FADD.FTZ R4, -R3.reuse, R20 ;  /* 0x0000001403047221 */ /* 0x040fe20000010100 */
[----:B------:R-:W-:-:S03]  /*c250*/  FMUL.FTZ R2, R3, UR5 ;  /* 0x0000000503027c20 */ /* 0x000fc60008410000 */
[----:B------:R-:W-:Y:S01]  /*c260*/  FMUL.FTZ R0, R4, UR5 ;  /* 0x0000000504007c20 */ /* 0x000fe20008410000 */
        /* <DEDUP_REMOVED lines=18> */
[----:B------:R-:W-:Y:S01]  /*c390*/  FFMA.FTZ R157, R157, UR5, -R2 ;  /* 0x000000059d9d7c23 */ /* 0x000fe20008010802 */
[----:B------:R-:W-:Y:S01]  /*c3a0*/  MUFU.EX2 R0, R0 ;  /* 0x0000000000007308 */ /* 0x000fe20000000800 */
[----:B------:R-:W-:-:S04]  /*c3b0*/  IMAD.U32 R165, RZ, RZ, UR4 ;  /* 0x00000004ffa57e24 */ /* 0x000fc8000f8e00ff */
[----:B------:R-:W-:-:S03]  /*c3c0*/  @!P1 VIADD R165, R165, 0x38860 ;  /* 0x00038860a5a59836 */ /* 0x000fc60000000000 */
[----:B------:R-:W-:Y:S02]  /*c3d0*/  MUFU.EX2 R21, R184 ;  /* 0x000000b800157308 */ /* 0x000fe40000000800 */
[----:B------:R-:W-:-:S06]  /*c3e0*/  @!P1 PRMT R165, RZ, 0x654, R165 ;  /* 0x00000654ffa59816 */ /* 0x000fcc00000000a5 */
        /* <DEDUP_REMOVED lines=16> */
[----:B------:R-:W-:Y:S02]  /*c4f0*/  FFMA.FTZ R198, R164, UR5, -R2 ;  /* 0x00000005a4c67c23 */ /* 0x000fe40008010802 */
[----:B------:R-:W-:Y:S01]  /*c500*/  FMNMX.FTZ R4, R182, R197, !PT ;  /* 0x000000c5b6047209 */ /* 0x000fe20007810000 */
[----:B------:R-:W-:Y:S01]  /*c510*/  HGMMA.64x256x16.F32.BF16 R24, R192, gdesc[UR4].tnspB, R24, gsb0 ;  /* 0x43e00004c0187df0 */ /* 0x000fe20008001818 */
[----:B------:R-:W-:Y:S01]  /*c520*/  R2UR UR6, R232 ;  /* 0x00000000e80672ca */ /* 0x000fe200000e0000 */
[----:B------:R-:W-:Y:S01]  /*c530*/  MUFU.EX2 R196, R196 ;  /* 0x000000c400c47308 */ /* 0x000fe20000000800 */
[----:B------:R-:W-:-:S04]  /*c540*/  FMNMX.FTZ R185, R183, R4, !PT ;  /* 0x00000004b7b97209 */ /* 0x000fc80007810000 */
[----:B------:R-:W-:-:S03]  /*c550*/  FMNMX.FTZ R4, R170, R185, !PT ;  /* 0x000000b9aa047209 */ /* 0x000fc60007810000 */
[----:B------:R-:W-:Y:S01]  /*c560*/  MUFU.EX2 R198, R198 ;  /* 0x000000c600c67308 */ /* 0x000fe20000000800 */
[----:B------:R-:W-:-:S03]  /*c570*/  FMNMX.FTZ R185, R171, R4, !PT ;  /* 0x00000004abb97209 */ /* 0x000fc60007810000 */
[----:B------:R-:W-:Y:S01]  /*c580*/  UIADD3 UR4, UR6, -0x1, URZ ;  /* 0xffffffff06047890 */ /* 0x000fe2000fffe03f */
[----:B------:R-:W-:Y:S02]  /*c590*/  FMNMX.FTZ R4, R174, R185, !PT ;  /* 0x000000b9ae047209 */ /* 0x000fe40007810000 */
[----:B------:R-:W-:Y:S02]  /*c5a0*/  ISETP.LT.AND P2, PT, RZ, UR6, PT ;  /* 0x00000006ff007c0c */ /* 0x000fe4000bf41270 */
[----:B------:R-:W-:Y:S01]  /*c5b0*/  FMNMX.FTZ R185, R175, R4, !PT ;  /* 0x00000004afb97209 */ /* 0x000fe20007810000 */
[----:B------:R-:W-:Y:S01]  /*c5c0*/  IMAD.U32 R232, RZ, RZ, UR4 ;  /* 0x00000004ffe87e24 */ /* 0x000fe2000f8e00ff */
[----:B------:R-:W-:Y:S02]  /*c5d0*/  R2UR UR6, R16 ;  /* 0x00000000100672ca */ /* 0x000fe400000e0000 */
[----:B------:R-:W-:-:S04]  /*c5e0*/  FMNMX.FTZ R4, R162, R185, !PT ;  /* 0x000000b9a2047209 */ /* 0x000fc80007810000 */
[----:B------:R-:W-:-:S04]  /*c5f0*/  FMNMX.FTZ R185, R163, R4, !PT ;  /* 0x00000004a3b97209 */ /* 0x000fc80007810000 */
[----:B------:R-:W-:-:S04]  /*c600*/  FMNMX.FTZ R4, R166, R185, !PT ;  /* 0x000000b9a6047209 */ /* 0x000fc80007810000 */
[----:B------:R-:W-:-:S04]  /*c610*/  FMNMX.FTZ R185, R167, R4, !PT ;  /* 0x00000004a7b97209 */ /* 0x000fc80007810000 */
[----:B------:R-:W-:-:S04]  /*c620*/  FMNMX.FTZ R4, R154, R185, !PT ;  /* 0x000000b99a047209 */ /* 0x000fc80007810000 */
[----:B------:R-:W-:-:S04]  /*c630*/  FMNMX.FTZ R185, R155, R4, !PT ;  /* 0x000000049bb97209 */ /* 0x000fc80007810000 */
[----:B------:R-:W-:Y:S02]  /*c640*/  FMNMX.FTZ R4, R158, R185, !PT ;  /* 0x000000b99e047209 */ /* 0x000fe40007810000 */
[----:B------:R0:W-:Y:S02]  /*c650*/  MUFU.EX2 R185, R20 ;  /* 0x0000001400b97308 */ /* 0x0001e40000000800 */
[----:B------:R-:W-:-:S05]  /*c660*/  FMNMX.FTZ R4, R159, R4, !PT ;  /* 0x000000049f047209 */ /* 0x000fca0007810000 */
[----:B------:R-:W1:Y:S01]  /*c670*/  SHFL.BFLY PT, R181, R4, 0x2, 0x1f ;  /* 0x0c401f0004b57f89 */ /* 0x000e6200000e0000 */
[--C-:B0-----:R-:W-:Y:S01]  /*c680*/  FFMA.FTZ R20, R152, UR5, -R2.reuse ;  /* 0x0000000598147c23 */ /* 0x101fe20008010802 */
[----:B------:R-:W-:-:S05]  /*c690*/  FFMA.FTZ R152, R156, UR5, -R2 ;  /* 0x000000059c987c23 */ /* 0x000fca0008010802 */
[----:B------:R-:W-:Y:S08]  /*c6a0*/  MUFU.EX2 R20, R20 ;  /* 0x0000001400147308 */ /* 0x000ff00000000800 */
[----:B------:R-:W-:Y:S01]  /*c6b0*/  MUFU.EX2 R152, R152 ;  /* 0x0000009800987308 */ /* 0x000fe20000000800 */
[----:B-1----:R-:W-:-:S07]  /*c6c0*/  FMNMX.FTZ R160, R4, R181, !PT ;  /* 0x000000b504a07209 */ /* 0x002fce0007810000 */
[----:B------:R-:W-:Y:S01]  /*c6d0*/  MUFU.EX2 R181, R168 ;  /* 0x000000a800b57308 */ /* 0x000fe20000000800 */
        /* <DEDUP_REMOVED lines=16> */
[--C-:B------:R-:W-:Y:S01]  /*c7e0*/  FFMA.FTZ R172, R183, UR5, -R156.reuse ;  /* 0x00000005b7ac7c23 */ /* 0x100fe2000801089c */
[----:B------:R-:W-:Y:S01]  /*c7f0*/  @!P1 LEA R157, R157, UR11, 0x3 ;  /* 0x0000000b9d9d9c11 */ /* 0x000fe2000f8e18ff */
[--C-:B------:R-:W-:Y:S01]  /*c800*/  FFMA.FTZ R201, R170, UR5, -R156.reuse ;  /* 0x00000005aac97c23 */ /* 0x100fe2000801089c */
[----:B------:R-:W0:Y:S01]  /*c810*/  MUFU.EX2 R209, R209 ;  /* 0x000000d100d17308 */ /* 0x000e220000000800 */
[--C-:B------:R-:W-:Y:S01]  /*c820*/  FFMA.FTZ R170, R171, UR5, -R156.reuse ;  /* 0x00000005abaa7c23 */ /* 0x100fe2000801089c */
[--C-:B------:R-:W-:Y:S01]  /*c830*/  FFMA.FTZ R199, R166, UR5, -R156.reuse ;  /* 0x00000005a6c77c23 */ /* 0x100fe2000801089c */
[----:B------:R-:W-:Y:S02]  /*c840*/  @!P1 VIADD R157, R157, 0x38840 ;  /* 0x000388409d9d9836 */ /* 0x000fe40000000000 */
[--C-:B------:R-:W-:Y:S01]  /*c850*/  FFMA.FTZ R203, R174, UR5, -R156.reuse ;  /* 0x00000005aecb7c23 */ /* 0x100fe2000801089c */
[--C-:B------:R-:W-:Y:S01]  /*c860*/  FFMA.FTZ R174, R175, UR5, -R156.reuse ;  /* 0x00000005afae7c23 */ /* 0x100fe2000801089c */
[--C-:B------:R-:W-:Y:S01]  /*c870*/  FFMA.FTZ R167, R167, UR5, -R156.reuse ;  /* 0x00000005a7a77c23 */ /* 0x100fe2000801089c */
[--C-:B------:R-:W-:Y:S01]  /*c880*/  FFMA.FTZ R155, R155, UR5, -R156.reuse ;  /* 0x000000059b9b7c23 */ /* 0x100fe2000801089c */
[----:B------:R-:W1:Y:S01]  /*c890*/  MUFU.EX2 R160, R160 ;  /* 0x000000a000a07308 */ /* 0x000e620000000800 */
[----:B------:R-:W-:Y:S01]  /*c8a0*/  @!P1 PRMT R157, RZ, 0x654, R157 ;  /* 0x00000654ff9d9816 */ /* 0x000fe2000000009d */
[----:B------:R-:W-:-:S06]  /*c8b0*/  FFMA.FTZ R158, R158, UR5, -R156 ;  /* 0x000000059e9e7c23 */ /* 0x000fcc000801089c */
[----:B------:R-:W2:Y:S01]  /*c8c0*/  MUFU.EX2 R211, R211 ;  /* 0x000000d300d37308 */ /* 0x000ea20000000800 */
[----:B0-----:R-:W-:-:S07]  /*c8d0*/  FFMA.FTZ R5, R2, R5, R209 ;  /* 0x0000000502057223 */ /* 0x001fce00000100d1 */
        /* <DEDUP_REMOVED lines=11> */
[----:B--2---:R-:W-:-:S07]  /*c990*/  F2FP.BF16.F32.PACK_AB R205, R168, R205 ;  /* 0x000000cda8cd723e */ /* 0x004fce00000010ff */
[----:B------:R-:W2:Y:S08]  /*c9a0*/  MUFU.EX2 R201, R201 ;  /* 0x000000c900c97308 */ /* 0x000eb00000000800 */
[----:B------:R-:W3:Y:S08]  /*c9b0*/  MUFU.EX2 R170, R170 ;  /* 0x000000aa00aa7308 */ /* 0x000ef00000000800 */
[----:B------:R-:W4:Y:S08]  /*c9c0*/  MUFU.EX2 R203, R203 ;  /* 0x000000cb00cb7308 */ /* 0x000f300000000800 */
[----:B------:R-:W5:Y:S08]  /*c9d0*/  MUFU.EX2 R174, R174 ;  /* 0x000000ae00ae7308 */ /* 0x000f700000000800 */
[----:B------:R-:W5:Y:S08]  /*c9e0*/  MUFU.EX2 R197, R197 ;  /* 0x000000c500c57308 */ /* 0x000f700000000800 */
[----:B------:R-:W-:Y:S08]  /*c9f0*/  MUFU.EX2 R199, R199 ;  /* 0x000000c700c77308 */ /* 0x000ff00000000800 */
[----:B------:R-:W-:Y:S01]  /*ca00*/  MUFU.EX2 R155, R155 ;  /* 0x0000009b009b7308 */ /* 0x000fe20000000800 */
[----:B------:R-:W-:-:S02]  /*ca10*/  WARPGROUP.DEPBAR.LE gsb0, 0x0 ;  /* 0x00008000000079c5 */ /* 0x000fc40000010000 */
[----:B------:R1:W-:Y:S01]  /*ca20*/  @!P1 SYNCS.ARRIVE.TRANS64.RED.A1T0 RZ, [R157+URZ], RZ ;  /* 0x000000ff9dff99a7 */ /* 0x0003e2000810043f */
[----:B------:R-:W-:Y:S01]  /*ca30*/  FFMA.FTZ R193, R154, UR5, -R156 ;  /* 0x000000059ac17c23 */ /* 0x000fe2000801089c */
[----:B------:R-:W-:-:S03]  /*ca40*/  FADD.FTZ R154, R168, R5 ;  /* 0x00000005a89a7221 */ /* 0x000fc60000010000 */
[----:B------:R-:W-:Y:S01]  /*ca50*/  MUFU.EX2 R195, R158 ;  /* 0x0000009e00c37308 */ /* 0x000fe20000000800 */
[----:B------:R-:W-:Y:S01]  /*ca60*/  F2FP.BF16.F32.PACK_AB R192, R153, R20 ;  /* 0x0000001499c0723e */ /* 0x000fe200000010ff */
[----:B0-----:R-:W-:Y:S01]  /*ca70*/  FADD.FTZ R5, R207, R154 ;  /* 0x0000009acf057221 */ /* 0x001fe20000010000 */
[----:B------:R-:W-:Y:S01]  /*ca80*/  F2FP.BF16.F32.PACK_AB R194, R19, R152 ;  /* 0x0000009813c2723e */ /* 0x000fe200000010ff */
[----:B-1----:R-:W-:Y:S01]  /*ca90*/  FFMA.FTZ R157, R0, R14, R21 ;  /* 0x0000000e009d7223 */ /* 0x002fe20000010015 */
[--C-:B------:R-:W-:Y:S01]  /*caa0*/  FFMA.FTZ R14, R163, UR5, -R156.reuse ;  /* 0x00000005a30e7c23 */ /* 0x100fe2000801089c */
[----:B------:R-:W-:Y:S02]  /*cab0*/  FFMA.FTZ R156, R159, UR5, -R156 ;  /* 0x000000059f9c7c23 */ /* 0x000fe4000801089c */
[----:B------:R-:W-:Y:S01]  /*cac0*/  MUFU.EX2 R154, R167 ;  /* 0x000000a7009a7308 */ /* 0x000fe20000000800 */
[C---:B------:R-:W-:Y:S01]  /*cad0*/  FADD.FTZ R157, R208.reuse, R157 ;  /* 0x0000009dd09d7221 */ /* 0x040fe20000010000 */
[----:B------:R-:W-:Y:S01]  /*cae0*/  F2FP.BF16.F32.PACK_AB R208, R208, R21 ;  /* 0x00000015d0d0723e */ /* 0x000fe200000010ff */
[----:B------:R0:W-:Y:S01]  /*caf0*/  @!P1 SYNCS.ARRIVE.TRANS64.RED.A1T0 RZ, [R165+URZ], RZ ;  /* 0x000000ffa5ff99a7 */ /* 0x0001e2000810043f */
[----:B------:R-:W-:Y:S01]  /*cb00*/  F2FP.BF16.F32.PACK_AB R207, R172, R207 ;  /* 0x000000cfaccf723e */ /* 0x000fe200000010ff */
[----:B------:R-:W-:Y:S01]  /*cb10*/  FADD.FTZ R176, R210, R157 ;  /* 0x0000009dd2b07221 */ /* 0x000fe20000010000 */
[----:B------:R-:W-:-:S02]  /*cb20*/  F2FP.BF16.F32.PACK_AB R210, R189, R210 ;  /* 0x000000d2bdd2723e */ /* 0x000fc400000010ff */
[----:B------:R-:W1:Y:S01]  /*cb30*/  MUFU.EX2 R14, R14 ;  /* 0x0000000e000e7308 */ /* 0x000e620000000800 */
[----:B------:R-:W-:-:S04]  /*cb40*/  FADD.FTZ R157, R189, R176 ;  /* 0x000000b0bd9d7221 */ /* 0x000fc80000010000 */
[----:B------:R-:W-:Y:S01]  /*cb50*/  FADD.FTZ R166, R204, R157 ;  /* 0x0000009dcca67221 */ /* 0x000fe20000010000 */
[C---:B------:R-:W-:Y:S02]  /*cb60*/  F2FP.BF16.F32.PACK_AB R204, R177.reuse, R204 ;  /* 0x000000ccb1cc723e */ /* 0x040fe400000010ff */
[----:B------:R-:W0:Y:S01]  /*cb70*/  MUFU.EX2 R193, R193 ;  /* 0x000000c100c17308 */ /* 0x000e220000000800 */
[----:B------:R-:W-:-:S04]  /*cb80*/  FADD.FTZ R157, R177, R166 ;  /* 0x000000a6b19d7221 */ /* 0x000fc80000010000 */
[----:B------:R-:W-:Y:S01]  /*cb90*/  FADD.FTZ R162, R206, R157 ;  /* 0x0000009dcea27221 */ /* 0x000fe20000010000 */
[C---:B------:R-:W-:Y:S02]  /*cba0*/  F2FP.BF16.F32.PACK_AB R206, R185.reuse, R206 ;  /* 0x000000ceb9ce723e */ /* 0x040fe400000010ff */
[----:B------:R-:W0:Y:S01]  /*cbb0*/  MUFU.EX2 R156, R156 ;  /* 0x0000009c009c7308 */ /* 0x000e220000000800 */
[----:B------:R-:W-:Y:S01]  /*cbc0*/  FADD.FTZ R21, R185, R162 ;  /* 0x000000a2b9157221 */ /* 0x000fe20000010000 */
[----:B------:R-:W-:-:S03]  /*cbd0*/  FADD.FTZ R162, R172, R5 ;  /* 0x00000005aca27221 */ /* 0x000fc60000010000 */
[----:B------:R-:W-:Y:S01]  /*cbe0*/  FADD.FTZ R166, R200, R21 ;  /* 0x00000015c8a67221 */ /* 0x000fe20000010000 */
[----:B--2---:R-:W-:Y:S01]  /*cbf0*/  FADD.FTZ R5, R201, R162 ;  /* 0x000000a2c9057221 */ /* 0x004fe20000010000 */
[C---:B------:R-:W-:Y:S02]  /*cc00*/  F2FP.BF16.F32.PACK_AB R200, R169.reuse, R200 ;  /* 0x000000c8a9c8723e */ /* 0x040fe400000010ff */
[----:B------:R-:W-:Y:S01]  /*cc10*/  FADD.FTZ R21, R169, R166 ;  /* 0x000000a6a9157221 */ /* 0x000fe20000010000 */
[C---:B---3--:R-:W-:Y:S01]  /*cc20*/  FADD.FTZ R160, R170.reuse, R5 ;  /* 0x00000005aaa07221 */ /* 0x048fe20000010000 */
[----:B------:R-:W-:Y:S02]  /*cc30*/  F2FP.BF16.F32.PACK_AB R201, R170, R201 ;  /* 0x000000c9aac9723e */ /* 0x000fe400000010ff */
[----:B------:R-:W-:Y:S01]  /*cc40*/  FADD.FTZ R162, R202, R21 ;  /* 0x00000015caa27221 */ /* 0x000fe20000010000 */
[----:B----4-:R-:W-:Y:S01]  /*cc50*/  FADD.FTZ R5, R203, R160 ;  /* 0x000000a0cb057221 */ /* 0x010fe20000010000 */
[----:B------:R-:W-:-:S02]  /*cc60*/  F2FP.BF16.F32.PACK_AB R202, R173, R202 ;  /* 0x000000caadca723e */ /* 0x000fc400000010ff */
[----:B------:R-:W-:Y:S01]  /*cc70*/  FADD.FTZ R21, R173, R162 ;  /* 0x000000a2ad157221 */ /* 0x000fe20000010000 */
[C---:B-----5:R-:W-:Y:S01]  /*cc80*/  FADD.FTZ R160, R174.reuse, R5 ;  /* 0x00000005aea07221 */ /* 0x060fe20000010000 */
[----:B------:R-:W-:Y:S02]  /*cc90*/  F2FP.BF16.F32.PACK_AB R203, R174, R203 ;  /* 0x000000cbaecb723e */ /* 0x000fe400000010ff */
[----:B------:R-:W-:Y:S01]  /*cca0*/  FADD.FTZ R162, R196, R21 ;  /* 0x00000015c4a27221 */ /* 0x000fe20000010000 */
[----:B------:R-:W-:Y:S01]  /*ccb0*/  FADD.FTZ R5, R197, R160 ;  /* 0x000000a0c5057221 */ /* 0x000fe20000010000 */
[C---:B-1----:R-:W-:Y:S02]  /*ccc0*/  F2FP.BF16.F32.PACK_AB R197, R14.reuse, R197 ;  /* 0x000000c50ec5723e */ /* 0x042fe400000010ff */
[C---:B------:R-:W-:Y:S01]  /*ccd0*/  FADD.FTZ R21, R181.reuse, R162 ;  /* 0x000000a2b5157221 */ /* 0x040fe20000010000 */
[----:B------:R-:W-:Y:S01]  /*cce0*/  FADD.FTZ R160, R14, R5 ;  /* 0x000000050ea07221 */ /* 0x000fe20000010000 */
[----:B------:R-:W-:-:S02]  /*ccf0*/  F2FP.BF16.F32.PACK_AB R196, R181, R196 ;  /* 0x000000c4b5c4723e */ /* 0x000fc400000010ff */
[----:B------:R-:W-:Y:S01]  /*cd00*/  FADD.FTZ R162, R198, R21 ;  /* 0x00000015c6a27221 */ /* 0x000fe20000010000 */
[----:B------:R-:W-:Y:S01]  /*cd10*/  FADD.FTZ R5, R199, R160 ;  /* 0x000000a0c7057221 */ /* 0x000fe20000010000 */
[C---:B------:R-:W-:Y:S02]  /*cd20*/  F2FP.BF16.F32.PACK_AB R198, R161.reuse, R198 ;  /* 0x000000c6a1c6723e */ /* 0x040fe400000010ff */
[----:B------:R-:W-:Y:S01]  /*cd30*/  FADD.FTZ R21, R161, R162 ;  /* 0x000000a2a1157221 */ /* 0x000fe20000010000 */
[C---:B------:R-:W-:Y:S01]  /*cd40*/  FADD.FTZ R160, R154.reuse, R5 ;  /* 0x000000059aa07221 */ /* 0x040fe20000010000 */
[----:B------:R-:W-:Y:S02]  /*cd50*/  F2FP.BF16.F32.PACK_AB R199, R154, R199 ;  /* 0x000000c79ac7723e */ /* 0x000fe400000010ff */
[----:B------:R-:W-:Y:S01]  /*cd60*/  FADD.FTZ R14, R20, R21 ;  /* 0x00000015140e7221 */ /* 0x000fe20000010000 */
[----:B0-----:R-:W-:Y:S01]  /*cd70*/  FADD.FTZ R160, R193, R160 ;  /* 0x000000a0c1a07221 */ /* 0x001fe20000010000 */
[----:B------:R-:W-:Y:S01]  /*cd80*/  IMAD.U32 R21, RZ, RZ, UR6 ;  /* 0x00000006ff157e24 */ /* 0x000fe2000f8e00ff */
[----:B------:R-:W-:Y:S01]  /*cd90*/  F2FP.BF16.F32.PACK_AB R193, R155, R193 ;  /* 0x000000c19bc1723e */ /* 0x000fe200000010ff */
[----:B------:R-:W-:Y:S01]  /*cda0*/  FADD.FTZ R5, R153, R14 ;  /* 0x0000000e99057221 */ /* 0x000fe20000010000 */
[----:B------:R-:W-:Y:S01]  /*cdb0*/  FADD.FTZ R160, R155, R160 ;  /* 0x000000a09ba07221 */ /* 0x000fe20000010000 */
[----:B------:R-:W-:-:S02]  /*cdc0*/  IMAD.MOV.U32 R20, RZ, RZ, R3 ;  /* 0x000000ffff147224 */ /* 0x000fc400078e0003 */
[----:B------:R-:W-:Y:S01]  /*cdd0*/  FADD.FTZ R14, R152, R5 ;  /* 0x00000005980e7221 */ /* 0x000fe20000010000 */
[----:B------:R-:W-:Y:S01]  /*cde0*/  FADD.FTZ R160, R195, R160 ;  /* 0x000000a0c3a07221 */ /* 0x000fe20000010000 */
[C---:B------:R-:W-:Y:S02]  /*cdf0*/  F2FP.BF16.F32.PACK_AB R195, R156.reuse, R195 ;  /* 0x000000c39cc3723e */ /* 0x040fe400000010ff */
[----:B------:R-:W-:Y:S01]  /*ce00*/  FADD.FTZ R14, R19, R14 ;  /* 0x0000000e130e7221 */ /* 0x000fe20000010000 */
[----:B------:R-:W-:Y:S01]  /*ce10*/  FADD.FTZ R5, R156, R160 ;  /* 0x000000a09c057221 */ /* 0x000fe20000010000 */
[----:B------:R-:W-:Y:S01]  /*ce20*/  IMAD.MOV.U32 R19, RZ, RZ, R4 ;  /* 0x000000ffff137224 */ /* 0x000fe200078e0004 */
[----:B------:R-:W-:Y:S06]  /*ce30*/  @P2 BRA `(.L_x_2406) ;  /* 0xffffffc400902947 */ /* 0x000fec000383ffff */
.L_x_2397:
        /* <DEDUP_REMOVED lines=131> */
.L_x_2407:
        /* <DEDUP_REMOVED lines=8> */
.L_x_2408:
[----:B-1----:R-:W-:Y:S05]  /*d6f0*/  @P2 BRA `(.L_x_2409) ;  /* 0x0000000000082947 */ /* 0x002fea0003800000 */
[----:B------:R-:W1:Y:S02]  /*d700*/  SYNCS.PHASECHK.TRANS64.TRYWAIT P0, [UR7+0x38850], R0 ;  /* 0x03885000ff0075a7 */ /* 0x000e640008000147 */
[----:B-1----:R-:W-:Y:S05]  /*d710*/  @!P0 BRA `(.L_x_2410) ;  /* 0x0000009000048947 */ /* 0x002fea0003800000 */
.L_x_2409:
[----:B------:R-:W-:Y:S01]  /*d720*/  R2UR UR4, R17 ;  /* 0x00000000110472ca */ /* 0x000fe200000e0000 */
[----:B------:R-:W-:Y:S01]  /*d730*/  WARPGROUP.ARRIVE ;  /* 0x00000000000079c5 */ /* 0x000fe20000000000 */
[----:B------:R-:W-:Y:S01]  /*d740*/  UMOV UR11, 0x40000040 ;  /* 0x40000040000b7882 */ /* 0x000fe20000000000 */
[----:B01----:R-:W0:Y:S01]  /*d750*/  SHFL.BFLY PT, R0, R5, 0x2, 0x1f ;  /* 0x0c401f0005007f89 */ /* 0x003e2200000e0000 */
[----:B------:R-:W-:Y:S01]  /*d760*/  IMAD.U32 R13, RZ, RZ, UR7 ;  /* 0x00000007ff0d7e24 */ /* 0x000fe2000f8e00ff */
[----:B------:R-:W-:Y:S01]  /*d770*/  R2UR UR9, R220 ;  /* 0x00000000dc0972ca */ /* 0x000fe200000e0000 */
[----:B------:R-:W-:Y:S01]  /*d780*/  IMAD.MOV.U32 R6, RZ, RZ, RZ ;  /* 0x000000ffff067224 */ /* 0x000fe200078e00ff */
[----:B------:R-:W1:Y:S01]  /*d790*/  SHFL.BFLY PT, R7, R14, 0x2, 0x1f ;  /* 0x0c401f000e077f89 */ /* 0x000e6200000e0000 */
[----:B------:R-:W-:Y:S01]  /*d7a0*/  R2UR UR8, R16 ;  /* 0x00000000100872ca */ /* 0x000fe200000e0000 */
[----:B------:R-:W-:-:S04]  /*d7b0*/  IMAD.U32 R8, RZ, RZ, UR5 ;  /* 0x00000005ff087e24 */ /* 0x000fc8000f8e00ff */
[----:B------:R-:W-:-:S04]  /*d7c0*/  UIADD3 UR4, UR4, 0x400, URZ ;  /* 0x0000040004047890 */ /* 0x000fc8000fffe03f */
[----:B------:R-:W-:Y:S02]  /*d7d0*/  USHF.R.U32.HI UR4, URZ, 0x4, UR4 ;  /* 0x000000043f047899 */ /* 0x000fe40008011604 */
[----:B------:R-:W-:Y:S02]  /*d7e0*/  UIADD3 UR9, UR9, 0x1, URZ ;  /* 0x0000000109097890 */ /* 0x000fe4000fffe03f */
[----:B------:R-:W-:-:S04]  /*d7f0*/  ULOP3.LUT UR4, UR4, 0x3fff, URZ, 0xc0, !UPT ;  /* 0x00003fff04047892 */ /* 0x000fc8000f8ec03f */
[----:B------:R-:W-:Y:S01]  /*d800*/  ULOP3.LUT UR4, UR4, 0x2800000, URZ, 0xfc, !UPT ;  /* 0x0280000004047892 */ /* 0x000fe2000f8efc3f */
[----:B------:R-:W-:Y:S02]  /*d810*/  IMAD.U32 R220, RZ, RZ, UR9 ;  /* 0x00000009ffdc7e24 */ /* 0x000fe4000f8e00ff */
[----:B0-----:R-:W-:Y:S01]  /*d820*/  FADD.FTZ R2, R0, R5 ;  /* 0x0000000500027221 */ /* 0x001fe20000010000 */
[----:B------:R-:W-:Y:S01]  /*d830*/  IMAD.MOV.U32 R5, RZ, RZ, RZ ;  /* 0x000000ffff057224 */ /* 0x000fe200078e00ff */
[----:B------:R-:W-:Y:S01]  /*d840*/  UIMAD UR4, UR60, 0xa00, UR4 ;  /* 0x00000a003c0478a4 */ /* 0x000fe2000f8e0204 */
[----:B-1----:R-:W-:Y:S02]  /*d850*/  FADD.FTZ R7, R7, R14 ;  /* 0x0000000e07077221 */ /* 0x002fe40000010000 */
[----:B------:R-:W0:Y:S01]  /*d860*/  SHFL.BFLY PT, R9, R2, 0x1, 0x1f ;  /* 0x0c201f0002097f89 */ /* 0x000e2200000e0000 */
[----:B------:R-:W-:Y:S01]  /*d870*/  UIADD3 UR6, UR4, 0x80, URZ ;  /* 0x0000008004067890 */ /* 0x000fe2000fffe03f */
[----:B------:R-:W-:Y:S01]  /*d880*/  IMAD.U32 R14, RZ, RZ, UR5 ;  /* 0x00000005ff0e7e24 */ /* 0x000fe2000f8e00ff */
[----:B------:R-:W-:Y:S01]  /*d890*/  UIADD3 UR60, UR60, 0x1, URZ ;  /* 0x000000013c3c7890 */ /* 0x000fe2000fffe03f */
[----:B------:R-:W1:Y:S01]  /*d8a0*/  SHFL.BFLY PT, R0, R7, 0x1, 0x1f ;  /* 0x0c201f0007007f89 */ /* 0x000e6200000e0000 */
[----:B------:R-:W-:-:S02]  /*d8b0*/  UMOV UR10, UR4 ;  /* 0x00000004000a7c82 */ /* 0x000fc40008000000 */
[----:B------:R-:W-:Y:S01]  /*d8c0*/  HGMMA.64x256x16.F32.BF16 R24, R208, gdesc[UR8].tnspB, R24, gsb0 ;  /* 0x43e00008d0187df0 */ /* 0x000fe20008001818 */
[----:B------:R-:W-:Y:S01]  /*d8d0*/  UMOV UR10, UR6 ;  /* 0x00000006000a7c82 */ /* 0x000fe20008000000 */
[----:B------:R-:W-:Y:S01]  /*d8e0*/  UMOV UR11, 0x40000040 ;  /* 0x40000040000b7882 */ /* 0x000fe20000000000 */
[----:B------:R-:W-:Y:S02]  /*d8f0*/  UIADD3 UR6, UR4, 0x100, URZ ;  /* 0x0000010004067890 */ /* 0x000fe4000fffe03f */
[----:B------:R-:W-:-:S04]  /*d900*/  UISETP.NE.AND UP0, UPT, UR60, 0x2, UPT ;  /* 0x000000023c00788c */ /* 0x000fc8000bf05270 */
[----:B------:R-:W-:Y:S01]  /*d910*/  USEL UR60, UR60, URZ, UP0 ;  /* 0x0000003f3c3c7287 */ /* 0x000fe20008000000 */
[----:B0-----:R-:W-:Y:S01]  /*d920*/  FADD.FTZ R12, R2, R9 ;  /* 0x00000009020c7221 */ /* 0x001fe20000010000 */
[----:B------:R-:W-:Y:S02]  /*d930*/  IMAD.MOV.U32 R2, RZ, RZ, -0x800000 ;  /* 0xff800000ff027424 */ /* 0x000fe400078e00ff */
[----:B-1----:R-:W-:Y:S02]  /*d940*/  FADD.FTZ R11, R7, R0 ;  /* 0x00000000070b7221 */ /* 0x002fe40000010000 */
[----:B------:R-:W-:Y:S01]  /*d950*/  FSETP.NE.FTZ.AND P2, PT, R12, RZ, PT ;  /* 0x000000ff0c00720b */ /* 0x000fe20003f55000 */
[----:B------:R-:W-:Y:S02]  /*d960*/  IMAD.MOV.U32 R0, RZ, RZ, -0x800000 ;  /* 0xff800000ff007424 */ /* 0x000fe400078e00ff */
[----:B------:R-:W-:-:S10]  /*d970*/  FSETP.NE.FTZ.AND P0, PT, R11, RZ, PT ;  /* 0x000000ff0b00720b */ /* 0x000fd40003f15000 */
[----:B------:R-:W0:Y:S01]  /*d980*/  @P2 MUFU.LG2 R10, R12 ;  /* 0x0000000c000a2308 */ /* 0x000e220000000c00 */
[----:B------:R-:W-:Y:S02]  /*d990*/  @P2 FMUL.FTZ R14, R14, 0.69314718246459960938 ;  /* 0x3f3172180e0e2820 */ /* 0x000fe40000410000 */
[----:B------:R-:W-:-:S05]  /*d9a0*/  @P0 FMUL.FTZ R8, R8, 0.69314718246459960938 ;  /* 0x3f31721808080820 */ /* 0x000fca0000410000 */
[----:B------:R-:W1:Y:S08]  /*d9b0*/  @P0 MUFU.LG2 R9, R11 ;  /* 0x0000000b00090308 */ /* 0x000e700000000c00 */
[----:B------:R-:W2:Y:S01]  /*d9c0*/  @P0 MUFU.RCP R6, R11 ;  /* 0x0000000b00060308 */ /* 0x000ea20000001000 */
[----:B0-----:R-:W-:Y:S01]  /*d9d0*/  @P2 FMUL.FTZ R7, R10, 0.69314718246459960938 ;  /* 0x3f3172180a072820 */ /* 0x001fe20000410000 */
[----:B------:R-:W-:-:S03]  /*d9e0*/  @!P1 VIADD R10, R13, 0x38860 ;  /* 0x000388600d0a9836 */ /* 0x000fc60000000000 */
[----:B------:R-:W-:Y:S02]  /*d9f0*/  @P2 FFMA.FTZ R2, R14, R4, R7 ;  /* 0x000000040e022223 */ /* 0x000fe40000010007 */
[----:B------:R-:W-:Y:S01]  /*da00*/  @!P1 PRMT R10, RZ, 0x654, R10 ;  /* 0x00000654ff0a9816 */ /* 0x000fe2000000000a */
[----:B------:R-:W0:Y:S01]  /*da10*/  @P2 MUFU.RCP R5, R12 ;  /* 0x0000000c00052308 */ /* 0x000e220000001000 */
        /* <DEDUP_REMOVED lines=8> */
[----:B------:R-:W-:Y:S02]  /*daa0*/  UIADD3 UR6, UR4, 0x180, URZ ;  /* 0x0000018004067890 */ /* 0x000fe4000fffe03f */
[----:B------:R-:W-:Y:S01]  /*dab0*/  UIADD3 UR4, UR4, 0x200, URZ ;  /* 0x0000020004047890 */ /* 0x000fe2000fffe03f */
[----:B------:R-:W-:Y:S02]  /*dac0*/  WARPGROUP.DEPBAR.LE gsb0, 0x0 ;  /* 0x00008000000079c5 */ /* 0x000fe40000010000 */
[----:B------:R-:W-:-:S15]  /*dad0*/  WARPGROUP.ARRIVE ;  /* 0x00000000000079c5 */ /* 0x000fde0000000000 */
[----:B------:R-:W-:-:S05]  /*dae0*/  NOP ;  /* 0x0000000000007918 */ /* 0x000fca0000000000 */
        /* <DEDUP_REMOVED lines=10> */
[----:B------:R-:W-:-:S06]  /*db90*/  ULOP3.LUT UR8, UR8, UR4, URZ, 0x3c, !UPT ;  /* 0x0000000408087292 */ /* 0x000fcc000f8e3c3f */
[----:B------:R-:W-:Y:S01]  /*dba0*/  IMAD.U32 R16, RZ, RZ, UR8 ;  /* 0x00000008ff107e24 */ /* 0x000fe2000f8e00ff */
[----:B------:R-:W-:Y:S02]  /*dbb0*/  WARPGROUP.DEPBAR.LE gsb0, 0x0 ;  /* 0x00008000000079c5 */ /* 0x000fe40000010000 */
[----:B------:R-:W-:-:S12]  /*dbc0*/  WARPGROUP.ARRIVE ;  /* 0x00000000000079c5 */ /* 0x000fd80000000000 */
        /* <DEDUP_REMOVED lines=130> */
[----:B-1----:R-:W-:-:S07]  /*e3f0*/  FMUL.FTZ R177, R151, R5 ;  /* 0x0000000597b17220 */ /* 0x002fce0000410000 */
.L_x_2380:
        /* <DEDUP_REMOVED lines=10> */
[----:B------:R-:W-:Y:S01]  /*e4a0*/  IMAD R5, R219, 0x40, R18 ;  /* 0x00000040db057824 */ /* 0x000fe200078e0212 */
[----:B------:R-:W-:Y:S01]  /*e4b0*/  R2UR UR13, R22 ;  /* 0x00000000160d72ca */ /* 0x000fe200000e0000 */
[----:B------:R-:W-:Y:S01]  /*e4c0*/  ULDC.64 UR8, c[0x0][0xb90] ;  /* 0x0002e40000087ab9 */ /* 0x000fe20000000a00 */
[----:B------:R-:W-:Y:S01]  /*e4d0*/  F2FP.BF16.F32.PACK_AB R24, R25, R24 ;  /* 0x000000181918723e */ /* 0x000fe200000010ff */
[----:B------:R-:W-:Y:S01]  /*e4e0*/  ULDC.64 UR16, c[0x0][0x208] ;  /* 0x0000820000107ab9 */ /* 0x000fe20000000a00 */
[----:B------:R-:W-:Y:S02]  /*e4f0*/  F2FP.BF16.F32.PACK_AB R25, R17, R26 ;  /* 0x0000001a1119723e */ /* 0x000fe400000010ff */
[----:B------:R-:W-:Y:S02]  /*e500*/  F2FP.BF16.F32.PACK_AB R26, R29, R28 ;  /* 0x0000001c1d1a723e */ /* 0x000fe400000010ff */
[----:B------:R-:W-:-:S02]  /*e510*/  F2FP.BF16.F32.PACK_AB R27, R27, R30 ;  /* 0x0000001e1b1b723e */ /* 0x000fc400000010ff */
[----:B------:R-:W-:Y:S02]  /*e520*/  R2UR UR11, R217 ;  /* 0x00000000d90b72ca */ /* 0x000fe400000e0000 */
[----:B------:R-:W-:Y:S02]  /*e530*/  R2UR UR14, R218 ;  /* 0x00000000da0e72ca */ /* 0x000fe400000e0000 */
[----:B------:R-:W-:Y:S02]  /*e540*/  F2FP.BF16.F32.PACK_AB R32, R33, R32 ;  /* 0x000000202120723e */ /* 0x000fe400000010ff */
[----:B------:R-:W-:Y:S02]  /*e550*/  F2FP.BF16.F32.PACK_AB R33, R35, R34 ;  /* 0x000000222321723e */ /* 0x000fe400000010ff */
[----:B------:R-:W-:Y:S01]  /*e560*/  F2FP.BF16.F32.PACK_AB R34, R37, R176 ;  /* 0x000000b02522723e */ /* 0x000fe200000010ff */
[----:B------:R-:W-:Y:S01]  /*e570*/  VIADD R37, R212, UR13 ;  /* 0x0000000dd4257c36 */ /* 0x000fe20008000000 */
[----:B------:R-:W-:-:S02]  /*e580*/  F2FP.BF16.F32.PACK_AB R35, R39, R38 ;  /* 0x000000262723723e */ /* 0x000fc400000010ff */
[----:B------:R-:W-:Y:S01]  /*e590*/  F2FP.BF16.F32.PACK_AB R173, R174, R173 ;  /* 0x000000adaead723e */ /* 0x000fe200000010ff */
[----:B------:R-:W-:Y:S01]  /*e5a0*/  USHF.R.S32.HI UR10, URZ, 0x1f, UR11 ;  /* 0x0000001f3f0a7899 */ /* 0x000fe2000801140b */
[----:B------:R-:W-:Y:S01]  /*e5b0*/  F2FP.BF16.F32.PACK_AB R174, R149, R148 ;  /* 0x0000009495ae723e */ /* 0x000fe200000010ff */
[----:B------:R-:W-:Y:S01]  /*e5c0*/  UIMAD.WIDE.U32 UR6, UR11, UR8, URZ ;  /* 0x000000080b0672a5 */ /* 0x000fe2000f8e003f */
[----:B------:R-:W-:Y:S01]  /*e5d0*/  F2FP.BF16.F32.PACK_AB R175, R177, R175 ;  /* 0x000000afb1af723e */ /* 0x000fe200000010ff */
[----:B------:R-:W-:Y:S02]  /*e5e0*/  UIMAD UR5, UR10, UR8, URZ ;  /* 0x000000080a0572a4 */ /* 0x000fe4000f8e023f */
[----:B------:R-:W-:Y:S01]  /*e5f0*/  USHF.R.S32.HI UR12, URZ, 0x1f, UR14 ;  /* 0x0000001f3f0c7899 */ /* 0x000fe2000801140e */
[----:B------:R-:W-:Y:S02]  /*e600*/  MOV R168, R199 ;  /* 0x000000c700a87202 */ /* 0x000fe40000000f00 */
[----:B0-----:R-:W-:Y:S01]  /*e610*/  MOV R169, R4 ;  /* 0x0000000400a97202 */ /* 0x001fe20000000f00 */
[----:B------:R-:W-:-:S03]  /*e620*/  UIMAD UR5, UR11, UR9, UR5 ;  /* 0x000000090b0572a4 */ /* 0x000fc6000f8e0205 */
[----:B------:R-:W-:Y:S01]  /*e630*/  ULDC.64 UR8, c[0x0][0xb98] ;  /* 0x0002e60000087ab9 */ /* 0x000fe20000000a00 */
[--C-:B------:R-:W-:Y:S01]  /*e640*/  IMAD.WIDE R20, R224, 0x2, R168.reuse ;  /* 0x00000002e0147825 */ /* 0x100fe200078e02a8 */
[----:B------:R-:W-:Y:S02]  /*e650*/  UIADD3 UR7, UR7, UR5, URZ ;  /* 0x0000000507077290 */ /* 0x000fe4000fffe03f */
[----:B------:R-:W-:Y:S01]  /*e660*/  UIMAD UR5, UR12, UR8, URZ ;  /* 0x000000080c0572a4 */ /* 0x000fe2000f8e023f */
[----:B------:R-:W-:Y:S01]  /*e670*/  IMAD.WIDE R168, R5, 0x2, R168 ;  /* 0x0000000205a87825 */ /* 0x000fe200078e02a8 */
[C---:B------:R-:W-:Y:S01]  /*e680*/  IADD3 R119, P6, R20.reuse, 0xc000, RZ ;  /* 0x0000c00014777810 */ /* 0x040fe20007fde0ff */
[----:B------:R-:W-:Y:S01]  /*e690*/  UIMAD.WIDE.U32 UR6, UR14, UR8, UR6 ;  /* 0x000000080e0672a5 */ /* 0x000fe2000f8e0006 */
[C---:B------:R-:W-:Y:S01]  /*e6a0*/  IADD3 R7, P3, R20.reuse, 0xc060, RZ ;  /* 0x0000c06014077810 */ /* 0x040fe20007f7e0ff */
[----:B------:R-:W-:Y:S01]  /*e6b0*/  UIMAD UR5, UR14, UR9, UR5 ;  /* 0x000000090e0572a4 */ /* 0x000fe2000f8e0205 */
[C---:B------:R-:W-:Y:S01]  /*e6c0*/  IADD3 R111, P2, R20.reuse, 0x8040, RZ ;  /* 0x00008040146f7810 */ /* 0x040fe20007f5e0ff */
[--C-:B------:R-:W-:Y:S01]  /*e6d0*/  IMAD.X R11, RZ, RZ, R21.reuse, P6 ;  /* 0x000000ffff0b7224 */ /* 0x100fe200030e0615 */
[----:B------:R-:W-:Y:S01]  /*e6e0*/  LOP3.LUT R171, R20, 0x380, RZ, 0xc0, !PT ;  /* 0x0000038014ab7812 */ /* 0x000fe200078ec0ff */
[--C-:B------:R-:W-:Y:S01]  /*e6f0*/  IMAD.X R5, RZ, RZ, R21.reuse, P3 ;  /* 0x000000ffff057224 */ /* 0x100fe200018e0615 */
[----:B------:R-:W-:Y:S01]  /*e700*/  LOP3.LUT R10, R119, 0x380, RZ, 0xc0, !PT ;  /* 0x00000380770a7812 */ /* 0x000fe200078ec0ff */
[----:B------:R-:W-:Y:S01]  /*e710*/  IMAD.X R153, RZ, RZ, R21, P2 ;  /* 0x000000ffff997224 */ /* 0x000fe200010e0615 */
[----:B------:R-:W-:Y:S01]  /*e720*/  LOP3.LUT R4, R7, 0x380, RZ, 0xc0, !PT ;  /* 0x0000038007047812 */ /* 0x000fe200078ec0ff */
[----:B------:R-:W-:Y:S01]  /*e730*/  ULDC.64 UR8, c[0x0][0xae8] ;  /* 0x0002ba0000087ab9 */ /* 0x000fe20000000a00 */
[----:B------:R-:W-:-:S02]  /*e740*/  SHF.R.U64 R171, R171, 0x3, RZ ;  /* 0x00000003abab7819 */ /* 0x000fc400000012ff */
[----:B------:R-:W-:Y:S02]  /*e750*/  IADD3 R12, P2, R20, 0x4000, RZ ;  /* 0x00004000140c7810 */ /* 0x000fe40007f5e0ff */
[----:B------:R-:W-:Y:S02]  /*e760*/  SHF.R.U64 R10, R10, 0x3, RZ ;  /* 0x000000030a0a7819 */ /* 0x000fe400000012ff */
[----:B------:R-:W-:Y:S01]  /*e770*/  SHF.R.U64 R4, R4, 0x3, RZ ;  /* 0x0000000304047819 */ /* 0x000fe200000012ff */
[----:B------:R-:W-:Y:S01]  /*e780*/  IMAD.X R13, RZ, RZ, R21, P2 ;  /* 0x000000ffff0d7224 */ /* 0x000fe200010e0615 */
[C---:B------:R-:W-:Y:S02]  /*e790*/  IADD3 R127, P4, R20.reuse, 0xc040, RZ ;  /* 0x0000c040147f7810 */ /* 0x040fe40007f9e0ff */
[C---:B------:R-:W-:Y:S02]  /*e7a0*/  IADD3 R123, P5, R20.reuse, 0xc020, RZ ;  /* 0x0000c020147b7810 */ /* 0x040fe40007fbe0ff */
[----:B------:R-:W-:-:S02]  /*e7b0*/  IADD3 R115, P0, R20, 0x8060, RZ ;  /* 0x0000806014737810 */ /* 0x000fc40007f1e0ff */
[C---:B------:R-:W-:Y:S01]  /*e7c0*/  IADD3 R31, P1, R20.reuse, 0x20, RZ ;  /* 0x00000020141f7810 */ /* 0x040fe20007f3e0ff */
[--C-:B------:R-:W-:Y:S01]  /*e7d0*/  IMAD.X R9, RZ, RZ, R21.reuse, P5 ;  /* 0x000000ffff097224 */ /* 0x100fe200028e0615 */
[----:B------:R-:W-:Y:S01]  /*e7e0*/  IADD3 R107, P3, R20, 0x8020, RZ ;  /* 0x00008020146b7810 */ /* 0x000fe20007f7e0ff */
[--C-:B------:R-:W-:Y:S01]  /*e7f0*/  IMAD.X R15, RZ, RZ, R21.reuse, P0 ;  /* 0x000000ffff0f7224 */ /* 0x100fe200000e0615 */
[----:B------:R-:W-:Y:S01]  /*e800*/  LOP3.LUT R170, R171, R20, RZ, 0x3c, !PT ;  /* 0x00000014abaa7212 */ /* 0x000fe200078e3cff */
[--C-:B------:R-:W-:Y:S01]  /*e810*/  IMAD.MOV.U32 R171, RZ, RZ, R21.reuse ;  /* 0x000000ffffab7224 */ /* 0x100fe200078e0015 */
[----:B------:R-:W-:Y:S01]  /*e820*/  LOP3.LUT R10, R10, R119, RZ, 0x3c, !PT ;  /* 0x000000770a0a7212 */ /* 0x000fe200078e3cff */
[--C-:B------:R-:W-:Y:S01]  /*e830*/  IMAD.X R151, RZ, RZ, R21.reuse, P1 ;  /* 0x000000ffff977224 */ /* 0x100fe200008e0615 */
[----:B------:R-:W-:Y:S01]  /*e840*/  LOP3.LUT R4, R4, R7, RZ, 0x3c, !PT ;  /* 0x0000000704047212 */ /* 0x000fe200078e3cff */
[--C-:B------:R-:W-:Y:S01]  /*e850*/  IMAD.X R7, RZ, RZ, R21.reuse, P4 ;  /* 0x000000ffff077224 */ /* 0x100fe200020e0615 */
[----:B------:R-:W-:Y:S01]  /*e860*/  IADD3 R119, P2, R168, 0x7000, RZ ;  /* 0x00007000a8777810 */ /* 0x000fe20007f5e0ff */
        /* <DEDUP_REMOVED lines=11> */
[----:B------:R-:W-:Y:S01]  /*e920*/  MOV R171, R170 ;  /* 0x000000aa00ab7202 */ /* 0x000fe20000000f00 */
[--C-:B------:R-:W-:Y:S01]  /*e930*/  IMAD.X R165, RZ, RZ, R21.reuse, P1 ;  /* 0x000000ffffa57224 */ /* 0x100fe200008e0615 */
[----:B------:R-:W-:Y:S01]  /*e940*/  LOP3.LUT R118, R119, 0x380, RZ, 0xc0, !PT ;  /* 0x0000038077767812 */ /* 0x000fe200078ec0ff */
[----:B------:R-:W0:Y:S01]  /*e950*/  LDC R170, c[0x0][0xbe8] ;  /* 0x0002fa00ffaa7b82 */ /* 0x000e220000000800 */
[----:B------:R-:W-:Y:S01]  /*e960*/  IMAD.X R167, RZ, RZ, R21, P3 ;  /* 0x000000ffffa77224 */ /* 0x000fe200018e0615 */
[----:B------:R-:W-:-:S06]  /*e970*/  LOP3.LUT R21, R102, 0x380, RZ, 0xc0, !PT ;  /* 0x0000038066157812 */ /* 0x000fcc00078ec0ff */
[----:B------:R-:W-:Y:S01]  /*e980*/  BAR.SYNC.DEFER_BLOCKING 0x1, 0x100 ;  /* 0x0044000000007b1d */ /* 0x000fe20000010000 */
[----:B------:R-:W-:Y:S02]  /*e990*/  SHF.R.U64 R118, R118, 0x3, RZ ;  /* 0x0000000376767819 */ /* 0x000fe400000012ff */
[----:B------:R-:W-:Y:S02]  /*e9a0*/  LOP3.LUT R20, R31, 0x380, RZ, 0xc0, !PT ;  /* 0x000003801f147812 */ /* 0x000fe400078ec0ff */
[----:B------:R-:W-:Y:S02]  /*e9b0*/  SHF.R.U64 R21, R21, 0x3, RZ ;  /* 0x0000000315157819 */ /* 0x000fe400000012ff */
[----:B------:R-:W-:Y:S01]  /*e9c0*/  LOP3.LUT R118, R118, R119, RZ, 0x3c, !PT ;  /* 0x0000007776767212 */ /* 0x000fe200078e3cff */
[----:B------:R-:W-:Y:S01]  /*e9d0*/  IMAD.X R119, RZ, RZ, R169, P2 ;  /* 0x000000ffff777224 */ /* 0x000fe200010e06a9 */
[----:B------:R-:W-:Y:S02]  /*e9e0*/  IADD3 R147, P2, R168, 0xe000, RZ ;  /* 0x0000e000a8937810 */ /* 0x000fe40007f5e0ff */
[----:B------:R-:W-:-:S02]  /*e9f0*/  SHF.R.U64 R20, R20, 0x3, RZ ;  /* 0x0000000314147819 */ /* 0x000fc400000012ff */
[----:B------:R-:W-:Y:S02]  /*ea00*/  LOP3.LUT R156, R21, R102, RZ, 0x3c, !PT ;  /* 0x00000066159c7212 */ /* 0x000fe400078e3cff */
[----:B------:R-:W-:Y:S02]  /*ea10*/  LOP3.LUT R21, R22, 0x380, RZ, 0xc0, !PT ;  /* 0x0000038016157812 */ /* 0x000fe400078ec0ff */
[----:B------:R-:W-:Y:S02]  /*ea20*/  LOP3.LUT R146, R147, 0x380, RZ, 0xc0, !PT ;  /* 0x0000038093927812 */ /* 0x000fe400078ec0ff */
[----:B------:R-:W-:Y:S02]  /*ea30*/  LOP3.LUT R150, R20, R31, RZ, 0x3c, !PT ;  /* 0x0000001f14967212 */ /* 0x000fe400078e3cff */
[----:B------:R-:W-:Y:S02]  /*ea40*/  LOP3.LUT R20, R99, 0x380, RZ, 0xc0, !PT ;  /* 0x0000038063147812 */ /* 0x000fe400078ec0ff */
[----:B------:R-:W-:Y:S01]  /*ea50*/  SHF.R.U64 R21, R21, 0x3, RZ ;  /* 0x0000000315157819 */ /* 0x000fe200000012ff */
[----:B------:R1:W-:Y:S01]  /*ea60*/  STSM.16.M88.4 [R171], R24 ;  /* 0x00000018ab007844 */ /* 0x0003e20000000200 */
[----:B------:R-:W-:-:S02]  /*ea70*/  SHF.R.U64 R146, R146, 0x3, RZ ;  /* 0x0000000392927819 */ /* 0x000fc400000012ff */
[----:B------:R-:W-:Y:S02]  /*ea80*/  SHF.R.U64 R20, R20, 0x3, RZ ;  /* 0x0000000314147819 */ /* 0x000fe400000012ff */
[----:B------:R-:W-:Y:S02]  /*ea90*/  LOP3.LUT R164, R21, R22, RZ, 0x3c, !PT ;  /* 0x0000001615a47212 */ /* 0x000fe400078e3cff */
[----:B------:R-:W-:Y:S02]  /*eaa0*/  IADD3 R21, P3, R168, 0x1000, RZ ;  /* 0x00001000a8157810 */ /* 0x000fe40007f7e0ff */
[----:B------:R-:W-:Y:S01]  /*eab0*/  LOP3.LUT R146, R146, R147, RZ, 0x3c, !PT ;  /* 0x0000009392927212 */ /* 0x000fe200078e3cff */
[----:B------:R-:W-:Y:S01]  /*eac0*/  IMAD.X R147, RZ, RZ, R169, P2 ;  /* 0x000000ffff937224 */ /* 0x000fe200010e06a9 */
[----:B0-----:R-:W-:Y:S02]  /*ead0*/  ISETP.NE.AND P2, PT, R170, 0x1, PT ;  /* 0x00000001aa00780c */ /* 0x001fe40003f45270 */
[----:B------:R-:W-:-:S02]  /*eae0*/  LOP3.LUT R160, R20, R99, RZ, 0x3c, !PT ;  /* 0x0000006314a07212 */ /* 0x000fc400078e3cff */
[----:B------:R-:W-:Y:S02]  /*eaf0*/  LOP3.LUT R20, R21, 0x380, RZ, 0xc0, !PT ;  /* 0x0000038015147812 */ /* 0x000fe400078ec0ff */
[----:B------:R-:W-:Y:S02]  /*eb00*/  LOP3.LUT R8, R123, 0x380, RZ, 0xc0, !PT ;  /* 0x000003807b087812 */ /* 0x000fe400078ec0ff */
[----:B------:R-:W-:Y:S02]  /*eb10*/  LOP3.LUT R14, R115, 0x380, RZ, 0xc0, !PT ;  /* 0x00000380730e7812 */ /* 0x000fe400078ec0ff */
[----:B------:R-:W-:Y:S02]  /*eb20*/  LOP3.LUT R110, R111, 0x380, RZ, 0xc0, !PT ;  /* 0x000003806f6e7812 */ /* 0x000fe400078ec0ff */
[----:B------:R-:W-:Y:S01]  /*eb30*/  LOP3.LUT R106, R107, 0x380, RZ, 0xc0, !PT ;  /* 0x000003806b6a7812 */ /* 0x000fe200078ec0ff */
[----:B-1----:R-:W0:Y:S01]  /*eb40*/  @P2 LDC R24, c[0x0][0xbec] ;  /* 0x0002fb00ff182b82 */ /* 0x002e220000000800 */
[----:B------:R-:W-:-:S02]  /*eb50*/  LOP3.LUT R102, R103, 0x380, RZ, 0xc0, !PT ;  /* 0x0000038067667812 */ /* 0x000fc400078ec0ff */
[----:B------:R-:W-:Y:S02]  /*eb60*/  SHF.R.U64 R20, R20, 0x3, RZ ;  /* 0x0000000314147819 */ /* 0x000fe400000012ff */
[----:B------:R-:W-:Y:S02]  /*eb70*/  SHF.R.U64 R8, R8, 0x3, RZ ;  /* 0x0000000308087819 */ /* 0x000fe400000012ff */
[----:B------:R-:W-:Y:S01]  /*eb80*/  SHF.R.U64 R14, R14, 0x3, RZ ;  /* 0x000000030e0e7819 */ /* 0x000fe200000012ff */
[----:B------:R-:W1:Y:S01]  /*eb90*/  @P2 LDC R27, c[0x0][0xbf0] ;  /* 0x0002fc00ff1b2b82 */ /* 0x000e620000000800 */
[----:B------:R-:W-:Y:S02]  /*eba0*/  SHF.R.U64 R110, R110, 0x3, RZ ;  /* 0x000000036e6e7819 */ /* 0x000fe400000012ff */
[----:B------:R-:W-:Y:S02]  /*ebb0*/  SHF.R.U64 R106, R106, 0x3, RZ ;  /* 0x000000036a6a7819 */ /* 0x000fe400000012ff */
[----:B------:R-:W-:-:S02]  /*ebc0*/  LOP3.LUT R31, R98, 0x380, RZ, 0xc0, !PT ;  /* 0x00000380621f7812 */ /* 0x000fc400078ec0ff */
[----:B------:R-:W-:Y:S02]  /*ebd0*/  SHF.R.U64 R102, R102, 0x3, RZ ;  /* 0x0000000366667819 */ /* 0x000fe400000012ff */
[----:B------:R-:W-:Y:S01]  /*ebe0*/  LOP3.LUT R20, R20, R21, RZ, 0x3c, !PT ;  /* 0x0000001514147212 */ /* 0x000fe200078e3cff */
[----:B------:R-:W-:Y:S01]  /*ebf0*/  IMAD.X R21, RZ, RZ, R169, P3 ;  /* 0x000000ffff157224 */ /* 0x000fe200018e06a9 */
[----:B------:R-:W-:Y:S02]  /*ec00*/  LOP3.LUT R8, R8, R123, RZ, 0x3c, !PT ;  /* 0x0000007b08087212 */ /* 0x000fe400078e3cff */
[----:B------:R-:W-:Y:S02]  /*ec10*/  LOP3.LUT R14, R14, R115, RZ, 0x3c, !PT ;  /* 0x000000730e0e7212 */ /* 0x000fe400078e3cff */
[----:B------:R-:W-:Y:S01]  /*ec20*/  LOP3.LUT R152, R110, R111, RZ, 0x3c, !PT ;  /* 0x0000006f6e987212 */ /* 0x000fe200078e3cff */
[----:B0-----:R-:W-:Y:S01]  /*ec30*/  @P2 IMAD.HI.U32 R24, R37, R24, RZ ;  /* 0x0000001825182227 */ /* 0x001fe200078e00ff */
[----:B------:R-:W-:-:S02]  /*ec40*/  LOP3.LUT R154, R106, R107, RZ, 0x3c, !PT ;  /* 0x0000006b6a9a7212 */ /* 0x000fc400078e3cff */
[----:B------:R-:W-:Y:S02]  /*ec50*/  SHF.R.U64 R31, R31, 0x3, RZ ;  /* 0x000000031f1f7819 */ /* 0x000fe400000012ff */
[----:B------:R-:W-:Y:S02]  /*ec60*/  LOP3.LUT R158, R102, R103, RZ, 0x3c, !PT ;  /* 0x00000067669e7212 */ /* 0x000fe400078e3cff */
[C---:B------:R-:W-:Y:S02]  /*ec70*/  IADD3 R123, P3, R168.reuse, 0x8000, RZ ;  /* 0x00008000a87b7810 */ /* 0x040fe40007f7e0ff */
[C---:B------:R-:W-:Y:S02]  /*ec80*/  IADD3 R99, P4, R168.reuse, 0x2000, RZ ;  /* 0x00002000a8637810 */ /* 0x040fe40007f9e0ff */
[C---:B------:R-:W-:Y:S02]  /*ec90*/  IADD3 R103, P5, R168.reuse, 0x3000, RZ ;  /* 0x00003000a8677810 */ /* 0x040fe40007fbe0ff */
[----:B------:R-:W-:-:S02]  /*eca0*/  IADD3 R107, P6, R168, 0x4000, RZ ;  /* 0x00004000a86b7810 */ /* 0x000fc40007fde0ff */
[C---:B------:R-:W-:Y:S02]  /*ecb0*/  IADD3 R111, P0, R168.reuse, 0x5000, RZ ;  /* 0x00005000a86f7810 */ /* 0x040fe40007f1e0ff */
[----:B------:R-:W-:Y:S02]  /*ecc0*/  IADD3 R115, P1, R168, 0x6000, RZ ;  /* 0x00006000a8737810 */ /* 0x000fe40007f3e0ff */
[----:B------:R-:W-:Y:S02]  /*ecd0*/  LOP3.LUT R162, R31, R98, RZ, 0x3c, !PT ;  /* 0x000000621fa27212 */ /* 0x000fe400078e3cff */
[----:B------:R-:W-:Y:S02]  /*ece0*/  LOP3.LUT R122, R123, 0x380, RZ, 0xc0, !PT ;  /* 0x000003807b7a7812 */ /* 0x000fe400078ec0ff */
[----:B------:R-:W-:Y:S02]  /*ecf0*/  LOP3.LUT R22, R19, 0x380, RZ, 0xc0, !PT ;  /* 0x0000038013167812 */ /* 0x000fe400078ec0ff */
[----:B------:R-:W-:-:S02]  /*ed00*/  LOP3.LUT R98, R99, 0x380, RZ, 0xc0, !PT ;  /* 0x0000038063627812 */ /* 0x000fc400078ec0ff */
[----:B------:R-:W-:Y:S02]  /*ed10*/  LOP3.LUT R102, R103, 0x380, RZ, 0xc0, !PT ;  /* 0x0000038067667812 */ /* 0x000fe400078ec0ff */
[----:B------:R-:W-:Y:S02]  /*ed20*/  LOP3.LUT R106, R107, 0x380, RZ, 0xc0, !PT ;  /* 0x000003806b6a7812 */ /* 0x000fe400078ec0ff */
[----:B------:R-:W-:Y:S02]  /*ed30*/  LOP3.LUT R110, R111, 0x380, RZ, 0xc0, !PT ;  /* 0x000003806f6e7812 */ /* 0x000fe400078ec0ff */
[----:B------:R-:W-:Y:S02]  /*ed40*/  LOP3.LUT R114, R115, 0x380, RZ, 0xc0, !PT ;  /* 0x0000038073727812 */ /* 0x000fe400078ec0ff */
[----:B------:R-:W-:Y:S02]  /*ed50*/  LOP3.LUT R6, R127, 0x380, RZ, 0xc0, !PT ;  /* 0x000003807f067812 */ /* 0x000fe400078ec0ff */
[----:B------:R-:W-:-:S02]  /*ed60*/  SHF.R.U64 R122, R122, 0x3, RZ ;  /* 0x000000037a7a7819 */ /* 0x000fc400000012ff */
[----:B------:R-:W-:Y:S02]  /*ed70*/  SHF.R.U64 R22, R22, 0x3, RZ ;  /* 0x0000000316167819 */ /* 0x000fe400000012ff */
[----:B------:R-:W-:Y:S02]  /*ed80*/  SHF.R.U64 R98, R98, 0x3, RZ ;  /* 0x0000000362627819 */ /* 0x000fe400000012ff */
[----:B------:R-:W-:Y:S02]  /*ed90*/  SHF.R.U64 R102, R102, 0x3, RZ ;  /* 0x0000000366667819 */ /* 0x000fe400000012ff */
[----:B------:R-:W-:Y:S02]  /*eda0*/  SHF.R.U64 R106, R106, 0x3, RZ ;  /* 0x000000036a6a7819 */ /* 0x000fe400000012ff */
[----:B------:R-:W-:Y:S02]  /*edb0*/  SHF.R.U64 R110, R110, 0x3, RZ ;  /* 0x000000036e6e7819 */ /* 0x000fe400000012ff */
[----:B------:R-:W-:-:S02]  /*edc0*/  SHF.R.U64 R114, R114, 0x3, RZ ;  /* 0x0000000372727819 */ /* 0x000fc400000012ff */
[----:B------:R-:W-:Y:S02]  /*edd0*/  SHF.R.U64 R6, R6, 0x3, RZ ;  /* 0x0000000306067819 */ /* 0x000fe400000012ff */
[----:B------:R-:W-:Y:S01]  /*ede0*/  LOP3.LUT R122, R122, R123, RZ, 0x3c, !PT ;  /* 0x0000007b7a7a7212 */ /* 0x000fe200078e3cff */
[--C-:B------:R-:W-:Y:S01]  /*edf0*/  IMAD.X R123, RZ, RZ, R169.reuse, P3 ;  /* 0x000000ffff7b7224 */ /* 0x100fe200018e06a9 */
[----:B------:R-:W-:Y:S02]  /*ee00*/  LOP3.LUT R166, R22, R19, RZ, 0x3c, !PT ;  /* 0x0000001316a67212 */ /* 0x000fe400078e3cff */
        /* <DEDUP_REMOVED lines=10> */
[----:B------:R-:W-:-:S02]  /*eeb0*/  LOP3.LUT R6, R6, R127, RZ, 0x3c, !PT ;  /* 0x0000007f06067212 */ /* 0x000fc400078e3cff */
[C---:B------:R-:W-:Y:S02]  /*eec0*/  IADD3 R22, P3, R168.reuse, 0xf000, RZ ;  /* 0x0000f000a8167810 */ /* 0x040fe40007f7e0ff */
[C---:B------:R-:W-:Y:S02]  /*eed0*/  IADD3 R127, P4, R168.reuse, 0x9000, RZ ;  /* 0x00009000a87f7810 */ /* 0x040fe40007f9e0ff */
[C---:B------:R-:W-:Y:S02]  /*eee0*/  IADD3 R131, P5, R168.reuse, 0xa000, RZ ;  /* 0x0000a000a8837810 */ /* 0x040fe40007fbe0ff */
[C---:B------:R-:W-:Y:S02]  /*eef0*/  IADD3 R135, P6, R168.reuse, 0xb000, RZ ;  /* 0x0000b000a8877810 */ /* 0x040fe40007fde0ff */
[C---:B------:R-:W-:Y:S02]  /*ef00*/  IADD3 R139, P0, R168.reuse, 0xc000, RZ ;  /* 0x0000c000a88b7810 */ /* 0x040fe40007f1e0ff */
[----:B------:R-:W-:-:S02]  /*ef10*/  IADD3 R143, P1, R168, 0xd000, RZ ;  /* 0x0000d000a88f7810 */ /* 0x000fc40007f3e0ff */
[----:B------:R-:W-:Y:S02]  /*ef20*/  LOP3.LUT R31, R12, 0x380, RZ, 0xc0, !PT ;  /* 0x000003800c1f7812 */ /* 0x000fe400078ec0ff */
[----:B------:R-:W-:Y:S02]  /*ef30*/  LOP3.LUT R17, R22, 0x380, RZ, 0xc0, !PT ;  /* 0x0000038016117812 */ /* 0x000fe400078ec0ff */
[----:B------:R-:W-:Y:S02]  /*ef40*/  LOP3.LUT R126, R127, 0x380, RZ, 0xc0, !PT ;  /* 0x000003807f7e7812 */ /* 0x000fe400078ec0ff */
[----:B------:R-:W-:Y:S02]  /*ef50*/  LOP3.LUT R130, R131, 0x380, RZ, 0xc0, !PT ;  /* 0x0000038083827812 */ /* 0x000fe400078ec0ff */
[----:B------:R-:W-:Y:S02]  /*ef60*/  LOP3.LUT R134, R135, 0x380, RZ, 0xc0, !PT ;  /* 0x0000038087867812 */ /* 0x000fe400078ec0ff */
[----:B------:R-:W-:-:S02]  /*ef70*/  LOP3.LUT R138, R139, 0x380, RZ, 0xc0, !PT ;  /* 0x000003808b8a7812 */ /* 0x000fc400078ec0ff */
[----:B------:R-:W-:Y:S02]  /*ef80*/  LOP3.LUT R142, R143, 0x380, RZ, 0xc0, !PT ;  /* 0x000003808f8e7812 */ /* 0x000fe400078ec0ff */
[----:B------:R-:W-:Y:S02]  /*ef90*/  LOP3.LUT R29, R168, 0x380, RZ, 0xc0, !PT ;  /* 0x00000380a81d7812 */ /* 0x000fe400078ec0ff */
[----:B------:R-:W-:Y:S02]  /*efa0*/  SHF.R.U64 R31, R31, 0x3, RZ ;  /* 0x000000031f1f7819 */ /* 0x000fe400000012ff */
[----:B------:R-:W-:Y:S02]  /*efb0*/  SHF.R.U64 R17, R17, 0x3, RZ ;  /* 0x0000000311117819 */ /* 0x000fe400000012ff */
[----:B------:R-:W-:Y:S02]  /*efc0*/  SHF.R.U64 R126, R126, 0x3, RZ ;  /* 0x000000037e7e7819 */ /* 0x000fe400000012ff */
[----:B------:R-:W-:-:S02]  /*efd0*/  SHF.R.U64 R130, R130, 0x3, RZ ;  /* 0x0000000382827819 */ /* 0x000fc400000012ff */
[----:B------:R-:W-:Y:S02]  /*efe0*/  SHF.R.U64 R134, R134, 0x3, RZ ;  /* 0x0000000386867819 */ /* 0x000fe400000012ff */
[----:B------:R-:W-:Y:S02]  /*eff0*/  SHF.R.U64 R138, R138, 0x3, RZ ;  /* 0x000000038a8a7819 */ /* 0x000fe400000012ff */
[----:B------:R-:W-:Y:S02]  /*f000*/  SHF.R.U64 R142, R142, 0x3, RZ ;  /* 0x000000038e8e7819 */ /* 0x000fe400000012ff */
[----:B------:R-:W-:Y:S02]  /*f010*/  SHF.R.U64 R29, R29, 0x3, RZ ;  /* 0x000000031d1d7819 */ /* 0x000fe400000012ff */
[----:B------:R-:W-:Y:S02]  /*f020*/  MOV R150, R150 ;  /* 0x0000009600967202 */ /* 0x000fe40000000f00 */
[----:B------:R-:W-:Y:S01]  /*f030*/  LOP3.LUT R12, R31, R12, RZ, 0x3c, !PT ;  /* 0x0000000c1f0c7212 */ /* 0x000fe200078e3cff */
[--C-:B------:R-:W-:Y:S01]  /*f040*/  IMAD.X R31, RZ, RZ, R169.reuse, P3 ;  /* 0x000000ffff1f7224 */ /* 0x100fe200018e06a9 */
[----:B------:R-:W-:Y:S01]  /*f050*/  LOP3.LUT R30, R17, R22, RZ, 0x3c, !PT ;  /* 0x00000016111e7212 */ /* 0x000fe200078e3cff */
[----:B------:R0:W-:Y:S01]  /*f060*/  STSM.16.M88.4 [R150], R32 ;  /* 0x0000002096007844 */ /* 0x0001e20000000200 */
        /* <DEDUP_REMOVED lines=13> */
[----:B------:R-:W-:Y:S01]  /*f140*/  MOV R17, R6 ;  /* 0x0000000600117202 */ /* 0x000fe20000000f00 */
[----:B0-----:R-:W-:Y:S01]  /*f150*/  IMAD.MOV.U32 R32, RZ, RZ, R37 ;  /* 0x000000ffff207224 */ /* 0x001fe200078e0025 */
[----:B------:R-:W-:Y:S02]  /*f160*/  MOV R22, R8 ;  /* 0x0000000800167202 */ /* 0x000fe40000000f00 */
[----:B------:R-:W-:Y:S02]  /*f170*/  MOV R168, R10 ;  /* 0x0000000a00a87202 */ /* 0x000fe40000000f00 */
[----:B------:R-:W-:Y:S02]  /*f180*/  MOV R160, R160 ;  /* 0x000000a000a07202 */ /* 0x000fe40000000f00 */
[----:B------:R-:W-:Y:S02]  /*f190*/  F2FP.BF16.F32.PACK_AB R4, R41, R178 ;  /* 0x000000b22904723e */ /* 0x000fe400000010ff */
[----:B------:R-:W-:-:S02]  /*f1a0*/  F2FP.BF16.F32.PACK_AB R5, R43, R42 ;  /* 0x0000002a2b05723e */ /* 0x000fc400000010ff */
[----:B------:R-:W-:Y:S02]  /*f1b0*/  F2FP.BF16.F32.PACK_AB R6, R45, R179 ;  /* 0x000000b32d06723e */ /* 0x000fe400000010ff */
[----:B------:R-:W-:Y:S02]  /*f1c0*/  F2FP.BF16.F32.PACK_AB R7, R47, R46 ;  /* 0x0000002e2f07723e */ /* 0x000fe400000010ff */
[----:B------:R-:W-:Y:S02]  /*f1d0*/  MOV R169, R14 ;  /* 0x0000000e00a97202 */ /* 0x000fe40000000f00 */
[----:B------:R-:W-:Y:S01]  /*f1e0*/  MOV R166, R166 ;  /* 0x000000a600a67202 */ /* 0x000fe20000000f00 */
[----:B------:R0:W-:Y:S01]  /*f1f0*/  STSM.16.M88.4 [R160], R4 ;  /* 0x00000004a0007844 */ /* 0x0001e20000000200 */
[----:B------:R-:W-:Y:S02]  /*f200*/  F2FP.BF16.F32.PACK_AB R8, R49, R180 ;  /* 0x000000b43108723e */ /* 0x000fe400000010ff */
[----:B------:R-:W-:-:S02]  /*f210*/  F2FP.BF16.F32.PACK_AB R9, R51, R50 ;  /* 0x000000323309723e */ /* 0x000fc400000010ff */
[----:B------:R-:W-:Y:S02]  /*f220*/  F2FP.BF16.F32.PACK_AB R10, R53, R181 ;  /* 0x000000b5350a723e */ /* 0x000fe400000010ff */
[----:B------:R-:W-:Y:S02]  /*f230*/  F2FP.BF16.F32.PACK_AB R11, R55, R54 ;  /* 0x00000036370b723e */ /* 0x000fe400000010ff */
[----:B------:R-:W-:Y:S02]  /*f240*/  MOV R25, R12 ;  /* 0x0000000c00197202 */ /* 0x000fe40000000f00 */
[----:B------:R-:W-:Y:S01]  /*f250*/  F2FP.BF16.F32.PACK_AB R12, R57, R182 ;  /* 0x000000b6390c723e */ /* 0x000fe200000010ff */
[----:B------:R2:W-:Y:S01]  /*f260*/  STSM.16.M88.4 [R166], R8 ;  /* 0x00000008a6007844 */ /* 0x0005e20000000200 */
[----:B------:R-:W-:Y:S02]  /*f270*/  F2FP.BF16.F32.PACK_AB R13, R59, R58 ;  /* 0x0000003a3b0d723e */ /* 0x000fe400000010ff */
[----:B------:R-:W-:-:S02]  /*f280*/  F2FP.BF16.F32.PACK_AB R14, R61, R183 ;  /* 0x000000b73d0e723e */ /* 0x000fc400000010ff */
[----:B------:R-:W-:Y:S02]  /*f290*/  F2FP.BF16.F32.PACK_AB R15, R63, R62 ;  /* 0x0000003e3f0f723e */ /* 0x000fe400000010ff */
[----:B-1----:R-:W-:Y:S02]  /*f2a0*/  @P2 SHF.R.U32.HI R32, RZ, R27, R24 ;  /* 0x0000001bff202219 */ /* 0x002fe40000011618 */
[----:B------:R-:W-:Y:S01]  /*f2b0*/  MOV R164, R164 ;  /* 0x000000a400a47202 */ /* 0x000fe20000000f00 */
[----:B------:R1:W-:Y:S01]  /*f2c0*/  STSM.16.M88.4 [R25], R12 ;  /* 0x0000000c19007844 */ /* 0x0003e20000000200 */
[----:B0-----:R-:W-:Y:S01]  /*f2d0*/  F2FP.BF16.F32.PACK_AB R4, R65, R184 ;  /* 0x000000b84104723e */ /* 0x001fe200000010ff */
[----:B------:R-:W-:Y:S01]  /*f2e0*/  IMAD.MOV R33, RZ, RZ, -R32 ;  /* 0x000000ffff217224 */ /* 0x000fe200078e0a20 */
[----:B------:R-:W-:Y:S02]  /*f2f0*/  F2FP.BF16.F32.PACK_AB R5, R67, R66 ;  /* 0x000000424305723e */ /* 0x000fe400000010ff */
[----:B------:R-:W-:Y:S01]  /*f300*/  F2FP.BF16.F32.PACK_AB R6, R69, R185 ;  /* 0x000000b94506723e */ /* 0x000fe200000010ff */
[----:B------:R-:W-:Y:S01]  /*f310*/  IMAD R33, R170, R33, R37 ;  /* 0x00000021aa217224 */ /* 0x000fe200078e0225 */
[----:B------:R-:W-:-:S02]  /*f320*/  F2FP.BF16.F32.PACK_AB R7, R71, R70 ;  /* 0x000000464707723e */ /* 0x000fc400000010ff */
[----:B------:R-:W-:Y:S02]  /*f330*/  MOV R162, R162 ;  /* 0x000000a200a27202 */ /* 0x000fe40000000f00 */
[----:B--2---:R-:W-:Y:S01]  /*f340*/  F2FP.BF16.F32.PACK_AB R8, R73, R186 ;  /* 0x000000ba4908723e */ /* 0x004fe200000010ff */
[----:B------:R0:W-:Y:S01]  /*f350*/  STSM.16.M88.4 [R164], R4 ;  /* 0x00000004a4007844 */ /* 0x0001e20000000200 */
[----:B------:R-:W-:Y:S02]  /*f360*/  F2FP.BF16.F32.PACK_AB R9, R75, R74 ;  /* 0x0000004a4b09723e */ /* 0x000fe400000010ff */
[----:B------:R-:W-:Y:S02]  /*f370*/  F2FP.BF16.F32.PACK_AB R10, R77, R187 ;  /* 0x000000bb4d0a723e */ /* 0x000fe400000010ff */
[----:B------:R-:W-:Y:S02]  /*f380*/  F2FP.BF16.F32.PACK_AB R11, R79, R78 ;  /* 0x0000004e4f0b723e */ /* 0x000fe400000010ff */
[----:B------:R-:W-:-:S02]  /*f390*/  MOV R158, R158 ;  /* 0x0000009e009e7202 */ /* 0x000fc40000000f00 */
[----:B-1----:R-:W-:Y:S01]  /*f3a0*/  F2FP.BF16.F32.PACK_AB R12, R81, R188 ;  /* 0x000000bc510c723e */ /* 0x002fe200000010ff */
[----:B------:R1:W-:Y:S01]  /*f3b0*/  STSM.16.M88.4 [R162], R8 ;  /* 0x00000008a2007844 */ /* 0x0003e20000000200 */
[----:B------:R-:W-:Y:S02]  /*f3c0*/  F2FP.BF16.F32.PACK_AB R13, R83, R82 ;  /* 0x00000052530d723e */ /* 0x000fe400000010ff */
[----:B------:R-:W-:Y:S02]  /*f3d0*/  F2FP.BF16.F32.PACK_AB R14, R85, R189 ;  /* 0x000000bd550e723e */ /* 0x000fe400000010ff */
[----:B------:R-:W-:Y:S02]  /*f3e0*/  F2FP.BF16.F32.PACK_AB R15, R87, R86 ;  /* 0x00000056570f723e */ /* 0x000fe400000010ff */
[----:B0-----:R-:W-:Y:S02]  /*f3f0*/  F2FP.BF16.F32.PACK_AB R5, R36, R3 ;  /* 0x000000032405723e */ /* 0x001fe400000010ff */
[----:B------:R-:W-:Y:S01]  /*f400*/  SHF.R.S32.HI R3, RZ, 0x1f, R33 ;  /* 0x0000001fff037819 */ /* 0x000fe20000011421 */
[----:B------:R0:W-:Y:S01]  /*f410*/  STSM.16.M88.4 [R158], R12 ;  /* 0x0000000c9e007844 */ /* 0x0001e20000000200 */
[----:B------:R-:W-:-:S02]  /*f420*/  MOV R156, R156 ;  /* 0x0000009c009c7202 */ /* 0x000fc40000000f00 */
[----:B------:R-:W-:Y:S02]  /*f430*/  F2FP.BF16.F32.PACK_AB R24, R89, R190 ;  /* 0x000000be5918723e */ /* 0x000fe400000010ff */
[----:B------:R-:W-:Y:S01]  /*f440*/  F2FP.BF16.F32.PACK_AB R25, R91, R90 ;  /* 0x0000005a5b19723e */ /* 0x000fe200000010ff */
[----:B-1----:R-:W-:Y:S01]  /*f450*/  IMAD.U32 R9, RZ, RZ, UR5 ;  /* 0x00000005ff097e24 */ /* 0x002fe2000f8e00ff */
[----:B------:R-:W-:Y:S01]  /*f460*/  SHF.R.S32.HI R8, RZ, 0x1f, R32 ;  /* 0x0000001fff087819 */ /* 0x000fe20000011420 */
[----:B------:R-:W-:Y:S01]  /*f470*/  ULDC UR5, c[0x0][0xa88] ;  /* 0x0002a20000057ab9 */ /* 0x000fe20000000800 */
[----:B------:R-:W-:Y:S02]  /*f480*/  F2FP.BF16.F32.PACK_AB R26, R93, R191 ;  /* 0x000000bf5d1a723e */ /* 0x000fe400000010ff */
[----:B------:R-:W-:Y:S02]  /*f490*/  F2FP.BF16.F32.PACK_AB R27, R95, R94 ;  /* 0x0000005e5f1b723e */ /* 0x000fe400000010ff */
[----:B------:R-:W-:-:S02]  /*f4a0*/  MOV R154, R154 ;  /* 0x0000009a009a7202 */ /* 0x000fc40000000f00 */
[----:B------:R-:W-:Y:S01]  /*f4b0*/  F2FP.BF16.F32.PACK_AB R4, R97, R192 ;  /* 0x000000c06104723e */ /* 0x000fe200000010ff */
[----:B------:R1:W-:Y:S01]  /*f4c0*/  STSM.16.M88.4 [R156], R24 ;  /* 0x000000189c007844 */ /* 0x0003e20000000200 */
[----:B0-----:R-:W-:Y:S01]  /*f4d0*/  IADD3 R12, P0, R32, UR6, RZ ;  /* 0x00000006200c7c10 */ /* 0x001fe2000ff1e0ff */
[----:B------:R-:W-:Y:S01]  /*f4e0*/  VIADD R14, R223, UR13 ;  /* 0x0000000ddf0e7c36 */ /* 0x000fe20008000000 */
[----:B------:R-:W-:Y:S02]  /*f4f0*/  F2FP.BF16.F32.PACK_AB R6, R101, R193 ;  /* 0x000000c16506723e */ /* 0x000fe400000010ff */
[----:B------:R-:W-:Y:S01]  /*f500*/  IADD3.X R13, R8, UR7, R9, P0, !PT ;  /* 0x00000007080d7c10 */ /* 0x000fe200087fe409 */
[----:B------:R-:W-:Y:S01]  /*f510*/  ULDC.64 UR6, c[0x0][0xb88] ;  /* 0x0002e20000067ab9 */ /* 0x000fe20000000a00 */
[----:B------:R-:W-:Y:S01]  /*f520*/  F2FP.BF16.F32.PACK_AB R7, R44, R40 ;  /* 0x000000282c07723e */ /* 0x000fe200000010ff */
[----:B------:R-:W-:Y:S01]  /*f530*/  IMAD R8, R3, UR6, RZ ;  /* 0x0000000603087c24 */ /* 0x000fe2000f8e02ff */
[----:B------:R-:W-:Y:S01]  /*f540*/  LOP3.LUT P0, RZ, R221, 0x3, RZ, 0xc0, !PT ;  /* 0x00000003ddff7812 */ /* 0x000fe2000780c0ff */
[C---:B------:R-:W-:Y:S01]  /*f550*/  IMAD.WIDE.U32 R12, R33.reuse, UR6, R12 ;  /* 0x00000006210c7c25 */ /* 0x040fe2000f8e000c */
[----:B------:R-:W-:Y:S01]  /*f560*/  MOV R152, R152 ;  /* 0x0000009800987202 */ /* 0x000fe20000000f00 */
[----:B------:R0:W-:Y:S01]  /*f570*/  STSM.16.M88.4 [R154], R4 ;  /* 0x000000049a007844 */ /* 0x0001e20000000200 */
[----:B------:R-:W-:Y:S01]  /*f580*/  F2FP.BF16.F32.PACK_AB R9, R52, R48 ;  /* 0x000000303409723e */ /* 0x000fe200000010ff */
[----:B------:R-:W-:Y:S01]  /*f590*/  IMAD R33, R33, UR7, R8 ;  /* 0x0000000721217c24 */ /* 0x000fe2000f8e0208 */
[----:B------:R-:W-:Y:S01]  /*f5a0*/  ULDC.64 UR6, c[0x0][0xb50] ;  /* 0x0002d40000067ab9 */ /* 0x000fe20000000a00 */
[----:B------:R-:W-:Y:S01]  /*f5b0*/  IMAD R3, R170, UR5, RZ ;  /* 0x00000005aa037c24 */ /* 0x000fe2000f8e02ff */
[----:B-1----:R-:W-:-:S02]  /*f5c0*/  LEA R26, P3, R12, UR6, 0x2 ;  /* 0x000000060c1a7c11 */ /* 0x002fc4000f8610ff */
[----:B------:R-:W-:Y:S02]  /*f5d0*/  F2FP.BF16.F32.PACK_AB R8, R105, R194 ;  /* 0x000000c26908723e */ /* 0x000fe400000010ff */
[----:B------:R-:W-:Y:S01]  /*f5e0*/  F2FP.BF16.F32.PACK_AB R10, R109, R195 ;  /* 0x000000c36d0a723e */ /* 0x000fe200000010ff */
[----:B------:R-:W-:Y:S01]  /*f5f0*/  SHFL.IDX PT, R40, R26, RZ, 0x1c1f ;  /* 0x001c1fff1a287589 */ /* 0x000fe200000e0000 */
[----:B------:R-:W-:Y:S02]  /*f600*/  F2FP.BF16.F32.PACK_AB R11, R60, R56 ;  /* 0x000000383c0b723e */ /* 0x000fe400000010ff */
[----:B------:R-:W-:Y:S01]  /*f610*/  ISETP.GE.OR P1, PT, R14, R3, P0 ;  /* 0x000000030e00720c */ /* 0x000fe20000726670 */
[----:B------:R-:W-:Y:S01]  /*f620*/  SHFL.IDX PT, R42, R26, 0x1, 0x1c1f ;  /* 0x003c1f001a2a7f89 */ /* 0x000fe200000e0000 */
[----:B------:R-:W-:Y:S01]  /*f630*/  F2FP.BF16.F32.PACK_AB R15, R108, R104 ;  /* 0x000000686c0f723e */ /* 0x000fe200000010ff */
[----:B0-----:R-:W-:Y:S01]  /*f640*/  IMAD.IADD R5, R13, 0x1, R33 ;  /* 0x000000010d057824 */ /* 0x001fe200078e0221 */
[----:B------:R-:W-:Y:S01]  /*f650*/  F2FP.BF16.F32.PACK_AB R6, R117, R197 ;  /* 0x000000c57506723e */ /* 0x000fe200000010ff */
[----:B------:R-:W-:Y:S01]  /*f660*/  VIADD R4, R14, 0x8 ;  /* 0x000000080e047836 */ /* 0x000fe20000000000 */
[----:B------:R0:W-:Y:S01]  /*f670*/  STSM.16.M88.4 [R152], R8 ;  /* 0x0000000898007844 */ /* 0x0001e20000000200 */
[----:B------:R-:W-:-:S02]  /*f680*/  F2FP.BF16.F32.PACK_AB R7, R76, R72 ;  /* 0x000000484c07723e */ /* 0x000fc400000010ff */
[----:B------:R-:W-:Y:S02]  /*f690*/  LEA.HI.X R27, R12, UR7, R5, 0x2, P3 ;  /* 0x000000070c1b7c11 */ /* 0x000fe400098f1405 */
[----:B------:R-:W-:Y:S02]  /*f6a0*/  ISETP.GE.OR P0, PT, R4, R3, P0 ;  /* 0x000000030400720c */ /* 0x000fe40000706670 */
[----:B------:R-:W-:Y:S01]  /*f6b0*/  F2FP.BF16.F32.PACK_AB R4, R113, R196 ;  /* 0x000000c47104723e */ /* 0x000fe200000010ff */
[----:B------:R-:W1:Y:S01]  /*f6c0*/  SHFL.IDX PT, R41, R27, RZ, 0x1c1f ;  /* 0x001c1fff1b297589 */ /* 0x000e6200000e0000 */
[----:B------:R-:W-:Y:S02]  /*f6d0*/  F2FP.BF16.F32.PACK_AB R5, R68, R64 ;  /* 0x000000404405723e */ /* 0x000fe400000010ff */
[----:B------:R-:W-:Y:S01]  /*f6e0*/  F2FP.BF16.F32.PACK_AB R12, R129, R128 ;  /* 0x00000080810c723e */ /* 0x000fe200000010ff */
[----:B------:R2:W3:Y:S01]  /*f6f0*/  SHFL.IDX PT, R43, R27, 0x1, 0x1c1f ;  /* 0x003c1f001b2b7f89 */ /* 0x0004e200000e0000 */
[----:B------:R-:W-:-:S02]  /*f700*/  F2FP.BF16.F32.PACK_AB R13, R100, R96 ;  /* 0x00000060640d723e */ /* 0x000fc400000010ff */
[----:B------:R-:W-:Y:S01]  /*f710*/  F2FP.BF16.F32.PACK_AB R14, R133, R132 ;  /* 0x00000084850e723e */ /* 0x000fe200000010ff */
[----:B------:R4:W-:Y:S01]  /*f720*/  STSM.16.M88.4 [R169], R4 ;  /* 0x00000004a9007844 */ /* 0x0009e20000000200 */
[----:B0-----:R-:W-:Y:S02]  /*f730*/  F2FP.BF16.F32.PACK_AB R8, R121, R198 ;  /* 0x000000c67908723e */ /* 0x001fe400000010ff */
[----:B------:R-:W-:Y:S02]  /*f740*/  F2FP.BF16.F32.PACK_AB R9, R84, R80 ;  /* 0x000000505409723e */ /* 0x000fe400000010ff */
[----:B------:R-:W-:Y:S02]  /*f750*/  F2FP.BF16.F32.PACK_AB R10, R125, R124 ;  /* 0x0000007c7d0a723e */ /* 0x000fe400000010ff */
[----:B------:R-:W-:Y:S02]  /*f760*/  F2FP.BF16.F32.PACK_AB R11, R92, R88 ;  /* 0x000000585c0b723e */ /* 0x000fe400000010ff */
[----:B------:R-:W-:-:S02]  /*f770*/  F2FP.BF16.F32.PACK_AB R24, R137, R136 ;  /* 0x000000888918723e */ /* 0x000fc400000010ff */
[----:B------:R-:W-:Y:S01]  /*f780*/  F2FP.BF16.F32.PACK_AB R25, R116, R112 ;  /* 0x000000707419723e */ /* 0x000fe200000010ff */
[----:B------:R0:W-:Y:S01]  /*f790*/  STSM.16.M88.4 [R168], R8 ;  /* 0x00000008a8007844 */ /* 0x0001e20000000200 */
[----:B------:R-:W-:Y:S02]  /*f7a0*/  F2FP.BF16.F32.PACK_AB R26, R141, R140 ;  /* 0x0000008c8d1a723e */ /* 0x000fe400000010ff */
[----:B--2---:R-:W-:Y:S01]  /*f7b0*/  F2FP.BF16.F32.PACK_AB R27, R172, R120 ;  /* 0x00000078ac1b723e */ /* 0x004fe200000010ff */
[----:B------:R-:W-:Y:S01]  /*f7c0*/  STSM.16.M88.4 [R22], R12 ;  /* 0x0000000c16007844 */ /* 0x000fe20000000200 */
[----:B------:R-:W-:Y:S01]  /*f7d0*/  F2FP.BF16.F32.PACK_AB R172, R145, R144 ;  /* 0x0000009091ac723e */ /* 0x000fe200000010ff */
[----:B----4-:R-:W2:Y:S02]  /*f7e0*/  @P2 LDC R5, c[0x0][0xbec] ;  /* 0x0002fb00ff052b82 */ /* 0x010ea40000000800 */
[----:B------:R-:W-:Y:S04]  /*f7f0*/  STSM.16.M88.4 [R17], R24 ;  /* 0x0000001811007844 */ /* 0x000fe80000000200 */
[----:B------:R-:W-:Y:S02]  /*f800*/  STSM.16.M88.4 [R19], R172 ;  /* 0x000000ac13007844 */ /* 0x000fe40000000200 */
[----:B------:R-:W-:Y:S08]  /*f810*/  BAR.SYNC.DEFER_BLOCKING 0x1, 0x100 ;  /* 0x0044000000007b1d */ /* 0x000ff00000010000 */
[----:B0-----:R-:W0:Y:S01]  /*f820*/  @P2 LDC R9, c[0x0][0xbf0] ;  /* 0x0002fc00ff092b82 */ /* 0x001e220000000800 */
[----:B------:R-:W-:-:S02]  /*f830*/  UIMAD UR5, UR10, UR8, URZ ;  /* 0x000000080a0572a4 */ /* 0x000fc4000f8e023f */
[----:B------:R-:W-:Y:S02]  /*f840*/  UIMAD.WIDE.U32 UR6, UR11, UR8, URZ ;  /* 0x000000080b0672a5 */ /* 0x000fe4000f8e003f */
[----:B------:R-:W-:-:S03]  /*f850*/  UIMAD UR5, UR11, UR9, UR5 ;  /* 0x000000090b0572a4 */ /* 0x000fc6000f8e0205 */
[----:B------:R-:W-:Y:S01]  /*f860*/  ULDC.64 UR10, c[0x0][0xaf0] ;  /* 0x0002bc00000a7ab9 */ /* 0x000fe20000000a00 */
[----:B-1----:R1:W-:Y:S04]  /*f870*/  @!P1 ST.E desc[UR16][R40.64], R0 ;  /* 0x0000000028009985 */ /* 0x0023e8000c101910 */
[----:B---3--:R3:W-:Y:S01]  /*f880*/  @!P0 ST.E desc[UR16][R42.64], R2 ;  /* 0x000000022a008985 */ /* 0x0087e2000c101910 */
[----:B------:R-:W-:Y:S02]  /*f890*/  UIMAD UR8, UR12, UR10, URZ ;  /* 0x0000000a0c0872a4 */ /* 0x000fe4000f8e023f */
[----:B------:R-:W-:Y:S01]  /*f8a0*/  UIADD3 UR7, UR7, UR5, URZ ;  /* 0x0000000507077290 */ /* 0x000fe2000fffe03f */
[----:B------:R4:W5:Y:S01]  /*f8b0*/  LD.E.128 R32, desc[UR16][R28.64] ;  /* 0x000000101c207980 */ /* 0x000962000c101d00 */
[----:B-1----:R-:W-:-:S03]  /*f8c0*/  IMAD R0, R216, 0x20, R219 ;  /* 0x00000020d8007824 */ /* 0x002fc600078e02db */
[----:B------:R4:W5:Y:S01]  /*f8d0*/  LD.E.128 R36, desc[UR16][R20.64] ;  /* 0x0000001014247980 */ /* 0x000962000c101d00 */
[----:B---3--:R-:W-:Y:S01]  /*f8e0*/  VIADD R2, R0, UR13 ;  /* 0x0000000d00027c36 */ /* 0x008fe20008000000 */
[----:B------:R-:W-:Y:S02]  /*f8f0*/  UIMAD UR5, UR14, UR11, UR8 ;  /* 0x0000000b0e0572a4 */ /* 0x000fe4000f8e0208 */
[----:B------:R-:W5:Y:S01]  /*f900*/  LD.E.128 R96, desc[UR16][R98.64] ;  /* 0x0000001062607980 */ /* 0x000f62000c101d00 */
[----:B--2---:R-:W-:Y:S01]  /*f910*/  @P2 IMAD.HI.U32 R0, R2, R5, RZ ;  /* 0x0000000502002227 */ /* 0x004fe200078e00ff */
[----:B------:R-:W-:Y:S02]  /*f920*/  UIMAD.WIDE.U32 UR6, UR14, UR10, UR6 ;  /* 0x0000000a0e0672a5 */ /* 0x000fe4000f8e0006 */
[----:B------:R-:W5:Y:S01]  /*f930*/  LD.E.128 R100, desc[UR16][R102.64] ;  /* 0x0000001066647980 */ /* 0x000f62000c101d00 */
[----:B------:R-:W-:Y:S01]  /*f940*/  ULDC.64 UR8, c[0x0][0xae0] ;  /* 0x0002b80000087ab9 */ /* 0x000fe20000000a00 */
[----:B------:R-:W-:Y:S01]  /*f950*/  IMAD.MOV.U32 R7, RZ, RZ, R2 ;  /* 0x000000ffff077224 */ /* 0x000fe200078e0002 */
[----:B0-----:R-:W-:Y:S01]  /*f960*/  @P2 SHF.R.U32.HI R7, RZ, R9, R0 ;  /* 0x00000009ff072219 */ /* 0x001fe20000011600 */
[----:B------:R-:W-:Y:S01]  /*f970*/  UIADD3 UR5, UR7, UR5, URZ ;  /* 0x0000000507057290 */ /* 0x000fe2000fffe03f */
[----:B------:R-:W5:Y:S02]  /*f980*/  LD.E.128 R104, desc[UR16][R106.64] ;  /* 0x000000106a687980 */ /* 0x000f64000c101d00 */
[--C-:B------:R-:W-:Y:S01]  /*f990*/  SHF.R.S32.HI R0, RZ, 0x1f, R7.reuse ;  /* 0x0000001fff007819 */ /* 0x100fe20000011407 */
[----:B------:R-:W-:Y:S01]  /*f9a0*/  IMAD.MOV R9, RZ, RZ, -R7 ;  /* 0x000000ffff097224 */ /* 0x000fe200078e0a07 */
[----:B------:R-:W5:Y:S01]  /*f9b0*/  LD.E.128 R108, desc[UR16][R110.64] ;  /* 0x000000106e6c7980 */ /* 0x000f62000c101d00 */
[----:B------:R-:W-:-:S02]  /*f9c0*/  IMAD.U32 R5, RZ, RZ, UR7 ;  /* 0x00000007ff057e24 */ /* 0x000fc4000f8e00ff */
        /* <DEDUP_REMOVED lines=39> */
[----:B0-----:R4:W0:Y:S01]  /*fc40*/  SHFL.IDX PT, R10, R2, RZ, 0x181f ;  /* 0x00181fff020a7589 */ /* 0x00182200000e0000 */
[----:B------:R-:W-:-:S02]  /*fc50*/  PRMT R199, RZ, 0x654, R199 ;  /* 0x00000654ffc77816 */ /* 0x000fc400000000c7 */
[----:B------:R-:W-:Y:S02]  /*fc60*/  ISETP.GE.AND P0, PT, R0, R3, PT ;  /* 0x000000030000720c */ /* 0x000fe40003f06270 */
[----:B------:R4:W1:Y:S01]  /*fc70*/  SHFL.IDX PT, R0, R12, RZ, 0x181f ;  /* 0x00181fff0c007589 */ /* 0x00086200000e0000 */
        /* <DEDUP_REMOVED lines=20> */
.L_x_2414:
[----:B------:R-:W-:Y:S05]  /*fdc0*/  BSYNC B1 ;  /* 0x0000000000017941 */ /* 0x000fea0003800000 */
.L_x_2413:
[----:B-1----:R1:W3:Y:S01]  /*fdd0*/  SHFL.IDX PT, R0, R12, 0x1, 0x181f ;  /* 0x00381f000c007f89 */ /* 0x0022e200000e0000 */
[----:B------:R-:W-:Y:S03]  /*fde0*/  BSSY B1, `(.L_x_2415) ;  /* 0x0000015000017945 */ /* 0x000fe60003800000 */
[----:B0-2---:R1:W0:Y:S01]  /*fdf0*/  SHFL.IDX PT, R10, R2, 0x1, 0x181f ;  /* 0x00381f00020a7f89 */ /* 0x00522200000e0000 */
        /* <DEDUP_REMOVED lines=8> */
[----:B------:R-:W-:Y:S02]  /*fe80*/  @!P3 LEA R6, P5, R214, R10, 0x1 ;  /* 0x0000000ad606b211 */ /* 0x000fe400078a08ff */
[----:B---3--:R-:W-:Y:S02]  /*fe90*/  @!P4 LEA.HI.X R5, R18, R0, R229, 0x1, P6 ;  /* 0x000000001205c211 */ /* 0x008fe400030f0ce5 */
[----:B------:R-:W-:Y:S02]  /*fea0*/  @!P2 LEA R8, P6, R213, R10, 0x1 ;  /* 0x0000000ad508a211 */ /* 0x000fe400078c08ff */
[----:B------:R-:W-:Y:S01]  /*feb0*/  @!P3 LEA.HI.X R7, R214, R0, R228, 0x1, P5 ;  /* 0x00000000d607b211 */ /* 0x000fe200028f0ce4 */
[----:B-----5:R2:W-:Y:S01]  /*fec0*/  @!P4 ST.E.128 desc[UR6][R4.64], R36 ;  /* 0x000000240400c985 */ /* 0x0205e2000c101d06 */
[----:B------:R-:W-:-:S02]  /*fed0*/  @!P1 LEA R10, P5, R215, R10, 0x1 ;  /* 0x0000000ad70a9211 */ /* 0x000fc400078a08ff */
[-C--:B------:R-:W-:Y:S01]  /*fee0*/  @!P2 LEA.HI.X R9, R213, R0.reuse, R227, 0x1, P6 ;  /* 0x00000000d509a211 */ /* 0x080fe200030f0ce3 */
[----:B------:R2:W-:Y:S01]  /*fef0*/  @!P3 ST.E.128 desc[UR6][R6.64], R108 ;  /* 0x0000006c0600b985 */ /* 0x0005e2000c101d06 */
[----:B------:R-:W-:-:S03]  /*ff00*/  @!P1 LEA.HI.X R11, R215, R0, R226, 0x1, P5 ;  /* 0x00000000d70b9211 */ /* 0x000fc600028f0ce2 */
[----:B------:R2:W-:Y:S04]  /*ff10*/  @!P2 ST.E.128 desc[UR6][R8.64], R124 ;  /* 0x0000007c0800a985 */ /* 0x0005e8000c101d06 */
[----:B------:R2:W-:Y:S02]  /*ff20*/  @!P1 ST.E.128 desc[UR6][R10.64], R140 ;  /* 0x0000008c0a009985 */ /* 0x0005e4000c101d06 */
.L_x_2416:
[----:B------:R-:W-:Y:S05]  /*ff30*/  BSYNC B1 ;  /* 0x0000000000017941 */ /* 0x000fea0003800000 */
.L_x_2415:
[----:B---3--:R3:W1:Y:S01]  /*ff40*/  SHFL.IDX PT, R0, R12, 0x2, 0x181f ;  /* 0x00581f000c007f89 */ /* 0x00866200000e0000 */
        /* <DEDUP_REMOVED lines=12> */
[----:B-1----:R-:W-:Y:S02]  /*10010*/  @!P3 LEA.HI.X R5, R18, R0, R229, 0x1, P6 ;  /* 0x000000001205b211 */ /* 0x002fe400030f0ce5 */
[----:B------:R-:W-:Y:S02]  /*10020*/  @!P0 LEA R10, P6, R215, R10, 0x1 ;  /* 0x0000000ad70a8211 */ /* 0x000fe400078c08ff */
[-C--:B------:R-:W-:Y:S01]  /*10030*/  @!P2 LEA.HI.X R7, R214, R0.reuse, R228, 0x1, P5 ;  /* 0x00000000d607a211 */ /* 0x080fe200028f0ce4 */
[----:B-----5:R2:W-:Y:S01]  /*10040*/  @!P3 ST.E.128 desc[UR6][R4.64], R96 ;  /* 0x000000600400b985 */ /* 0x0205e2000c101d06 */
[----:B------:R-:W-:-:S02]  /*10050*/  @!P1 LEA.HI.X R9, R213, R0, R227, 0x1, P4 ;  /* 0x00000000d5099211 */ /* 0x000fc400020f0ce3 */
[----:B------:R-:W-:Y:S01]  /*10060*/  @!P0 LEA.HI.X R11, R215, R0, R226, 0x1, P6 ;  /* 0x00000000d70b8211 */ /* 0x000fe200030f0ce2 */
[----:B------:R2:W-:Y:S04]  /*10070*/  @!P2 ST.E.128 desc[UR6][R6.64], R112 ;  /* 0x000000700600a985 */ /* 0x0005e8000c101d06 */
[----:B------:R2:W-:Y:S04]  /*10080*/  @!P1 ST.E.128 desc[UR6][R8.64], R128 ;  /* 0x0000008008009985 */ /* 0x0005e8000c101d06 */
[----:B------:R2:W-:Y:S02]  /*10090*/  @!P0 ST.E.128 desc[UR6][R10.64], R144 ;  /* 0x000000900a008985 */ /* 0x0005e4000c101d06 */
.L_x_2418:
[----:B------:R-:W-:Y:S05]  /*100a0*/  BSYNC B1 ;  /* 0x0000000000017941 */ /* 0x000fea0003800000 */
.L_x_2417:
[----:B-1----:R-:W-:Y:S01]  /*100b0*/  VIADD R0, R14, 0x60 ;  /* 0x000000600e007836 */ /* 0x002fe20000000000 */
[----:B---34-:R-:W3:Y:S04]  /*100c0*/  SHFL.IDX PT, R12, R12, 0x3, 0x181f ;  /* 0x00781f000c0c7f89 */ /* 0x018ee800000e0000 */
[----:B------:R-:W-:Y:S01]  /*100d0*/  ISETP.GE.AND P0, PT, R0, R3, PT ;  /* 0x000000030000720c */ /* 0x000fe20003f06270 */
[----:B--2---:R4:W1:-:S12]  /*100e0*/  SHFL.IDX PT, R8, R2, 0x3, 0x181f ;  /* 0x00781f0002087f89 */ /* 0x00485800000e0000 */
[----:B----4-:R-:W-:Y:S05]  /*100f0*/  @P0 BRA `(.L_x_2419) ;  /* 0x0000000c005c0947 */ /* 0x010fea0003800000 */
[----:B------:R-:W-:Y:S01]  /*10100*/  ULDC UR5, c[0x0][0xac8] ;  /* 0x0002b20000057ab9 */ /* 0x000fe20000000800 */
[----:B------:R-:W-:Y:S01]  /*10110*/  ULDC.64 UR6, c[0x0][0x208] ;  /* 0x0000820000067ab9 */ /* 0x000fe20000000a00 */
[----:B------:R-:W-:Y:S02]  /*10120*/  ISETP.GE.AND P3, PT, R18, UR5, PT ;  /* 0x0000000512007c0c */ /* 0x000fe4000bf66270 */
[----:B------:R-:W-:Y:S02]  /*10130*/  ISETP.GE.AND P4, PT, R214, UR5, PT ;  /* 0x00000005d6007c0c */ /* 0x000fe4000bf86270 */
[----:B------:R-:W-:-:S09]  /*10140*/  ISETP.GE.AND P5, PT, R213, UR5, PT ;  /* 0x00000005d5007c0c */ /* 0x000fd2000bfa6270 */
[-C--:B-1----:R-:W-:Y:S02]  /*10150*/  @!P3 LEA R2, P0, R18, R8.reuse, 0x1 ;  /* 0x000000081202b211 */ /* 0x082fe400078008ff */
[----:B------:R-:W-:Y:S02]  /*10160*/  @!P4 LEA R4, P1, R214, R8, 0x1 ;  /* 0x00000008d604c211 */ /* 0x000fe400078208ff */
[----:B---3--:R-:W-:Y:S02]  /*10170*/  @!P3 LEA.HI.X R3, R18, R12, R229, 0x1, P0 ;  /* 0x0000000c1203b211 */ /* 0x008fe400000f0ce5 */
[----:B------:R-:W-:Y:S02]  /*10180*/  ISETP.GE.AND P0, PT, R215, UR5, PT ;  /* 0x00000005d7007c0c */ /* 0x000fe4000bf06270 */
[----:B------:R-:W-:Y:S01]  /*10190*/  @!P5 LEA R6, P2, R213, R8, 0x1 ;  /* 0x00000008d506d211 */ /* 0x000fe200078408ff */
[----:B-----5:R4:W-:Y:S01]  /*101a0*/  @!P3 ST.E.128 desc[UR6][R2.64], R100 ;  /* 0x000000640200b985 */ /* 0x0209e2000c101d06 */
        /* <DEDUP_REMOVED lines=10> */
.L_x_2412:
        /* <DEDUP_REMOVED lines=14> */
[----:B------:R-:W-:-:S13]  /*10330*/  R2UR UR5, R22 ;  /* 0x00000000160572ca */ /* 0x000fda00000e0000 */
        /* <DEDUP_REMOVED lines=41> */
.L_x_2421:
[----:B------:R-:W-:Y:S05]  /*105d0*/  BSYNC B1 ;  /* 0x0000000000017941 */ /* 0x000fea0003800000 */
.L_x_2420:
[----:B------:R-:W-:Y:S01]  /*105e0*/  R2UR UR12, R22 ;  /* 0x00000000160c72ca */ /* 0x000fe200000e0000 */
[----:B------:R-:W-:Y:S01]  /*105f0*/  ULDC.64 UR10, c[0x0][0xae8] ;  /* 0x0002ba00000a7ab9 */ /* 0x000fe20000000a00 */
[----:B------:R-:W-:Y:S01]  /*10600*/  R2UR UR14, R217 ;  /* 0x00000000d90e72ca */ /* 0x000fe200000e0000 */
[----:B------:R-:W-:Y:S01]  /*10610*/  UIMAD UR5, UR8, UR10, URZ ;  /* 0x0000000a080572a4 */ /* 0x000fe2000f8e023f */
[----:B------:R-:W-:Y:S01]  /*10620*/  R2UR UR13, R218 ;  /* 0x00000000da0d72ca */ /* 0x000fe200000e0000 */
[----:B------:R-:W-:Y:S08]  /*10630*/  BSSY B1, `(.L_x_2422) ;  /* 0x000003e000017945 */ /* 0x000ff00003800000 */
[----:B------:R-:W-:-:S02]  /*10640*/  VIADD R6, R6, UR12 ;  /* 0x0000000c06067c36 */ /* 0x000fc40008000000 */
[----:B------:R-:W-:Y:S02]  /*10650*/  UIMAD.WIDE.U32 UR6, UR14, UR10, URZ ;  /* 0x0000000a0e0672a5 */ /* 0x000fe4000f8e003f */
[----:B------:R-:W-:Y:S01]  /*10660*/  UIMAD UR5, UR14, UR11, UR5 ;  /* 0x0000000b0e0572a4 */ /* 0x000fe2000f8e0205 */
[----:B0-----:R-:W-:Y:S02]  /*10670*/  @P1 IMAD.HI.U32 R0, R6, R9, RZ ;  /* 0x0000000906001227 */ /* 0x001fe400078e00ff */
[----:B------:R-:W-:Y:S01]  /*10680*/  ULDC.64 UR10, c[0x0][0xaf0] ;  /* 0x0002bc00000a7ab9 */ /* 0x000fe20000000a00 */
[----:B------:R-:W-:Y:S01]  /*10690*/  UIADD3 UR7, UR7, UR5, URZ ;  /* 0x0000000507077290 */ /* 0x000fe2000fffe03f */
[----:B--2---:R-:W-:Y:S01]  /*106a0*/  IMAD.MOV.U32 R5, RZ, RZ, R6 ;  /* 0x000000ffff057224 */ /* 0x004fe200078e0006 */
[----:B------:R-:W-:Y:S01]  /*106b0*/  UIMAD UR5, UR9, UR10, URZ ;  /* 0x0000000a090572a4 */ /* 0x000fe2000f8e023f */
[----:B-1----:R-:W-:Y:S01]  /*106c0*/  @P1 SHF.R.U32.HI R5, RZ, R11, R0 ;  /* 0x0000000bff051219 */ /* 0x002fe20000011600 */
[----:B------:R-:W-:-:S02]  /*106d0*/  UIMAD.WIDE.U32 UR6, UR13, UR10, UR6 ;  /* 0x0000000a0d0672a5 */ /* 0x000fc4000f8e0006 */
[----:B------:R-:W-:Y:S01]  /*106e0*/  UIMAD UR5, UR13, UR11, UR5 ;  /* 0x0000000b0d0572a4 */ /* 0x000fe2000f8e0205 */
[--C-:B------:R-:W-:Y:S01]  /*106f0*/  SHF.R.S32.HI R0, RZ, 0x1f, R5.reuse ;  /* 0x0000001fff007819 */ /* 0x100fe20000011405 */
[----:B------:R-:W-:Y:S01]  /*10700*/  IMAD.MOV R7, RZ, RZ, -R5 ;  /* 0x000000ffff077224 */ /* 0x000fe200078e0a05 */
[----:B------:R-:W-:Y:S01]  /*10710*/  ULDC.64 UR8, c[0x0][0xae0] ;  /* 0x0002b80000087ab9 */ /* 0x000fe20000000a00 */
[----:B------:R-:W-:Y:S02]  /*10720*/  UIADD3 UR5, UR7, UR5, URZ ;  /* 0x0000000507057290 */ /* 0x000fe4000fffe03f */
[----:B------:R-:W-:Y:S02]  /*10730*/  IMAD.U32 R3, RZ, RZ, UR7 ;  /* 0x00000007ff037e24 */ /* 0x000fe4000f8e00ff */
[----:B------:R-:W-:Y:S02]  /*10740*/  IMAD R0, R0, UR8, RZ ;  /* 0x0000000800007c24 */ /* 0x000fe4000f8e02ff */
[----:B------:R-:W-:-:S02]  /*10750*/  IMAD R7, R8, R7, R6 ;  /* 0x0000000708077224 */ /* 0x000fc400078e0206 */
        /* <DEDUP_REMOVED lines=9> */
[----:B------:R-:W-:Y:S02]  /*107f0*/  VIADD R6, R219, UR12 ;  /* 0x0000000cdb067c36 */ /* 0x000fe40008000000 */
        /* <DEDUP_REMOVED lines=33> */
.L_x_2423:
[----:B------:R-:W-:Y:S05]  /*10a10*/  BSYNC B1 ;  /* 0x0000000000017941 */ /* 0x000fea0003800000 */
.L_x_2422:
        /* <DEDUP_REMOVED lines=22> */
.L_x_2425:
[----:B------:R-:W-:Y:S05]  /*10b80*/  BSYNC B1 ;  /* 0x0000000000017941 */ /* 0x000fea0003800000 */
.L_x_2424:
        /* <DEDUP_REMOVED lines=22> */
.L_x_2427:
[----:B------:R-:W-:Y:S05]  /*10cf0*/  BSYNC B1 ;  /* 0x0000000000017941 */ /* 0x000fea0003800000 */
.L_x_2426:
        /* <DEDUP_REMOVED lines=23> */
.L_x_2419:
[----:B------:R-:W-:Y:S05]  /*10e70*/  BSYNC B0 ;  /* 0x0000000000007941 */ /* 0x000fea0003800000 */
.L_x_2411:
[----:B------:R-:W-:Y:S02]  /*10e80*/  ULDC UR5, c[0x0][0xc38] ;  /* 0x00030e0000057ab9 */ /* 0x000fe40000000800 */
[----:B------:R-:W-:-:S06]  /*10e90*/  UISETP.GE.AND UP0, UPT, UR4, UR5, UPT ;  /* 0x000000050400728c */ /* 0x000fcc000bf06270 */
[----:B------:R-:W-:-:S13]  /*10ea0*/  PLOP3.LUT P0, PT, PT, PT, UP0, 0x80, 0x0 ;  /* 0x000000000000781c */ /* 0x000fda0003f0f008 */
[----:B------:R-:W-:Y:S05]  /*10eb0*/  @!P0 BRA `(.L_x_2428) ;  /* 0xfffffefc00d08947 */ /* 0x000fea000383ffff */
[----:B------:R-:W-:Y:S05]  /*10ec0*/  EXIT ;  /* 0x000000000000794d */ /* 0x000fea0003800000 */
.L_x_2376:
[----:B------:R-:W-:-:S08]  /*10ed0*/  NOP ;  /* 0x0000000000007918 */ /* 0x000fd00000000000 */
[----:B0-----:R-:W0:-:S00]  /*10ee0*/  USETMAXREG.DEALLOC.CTAPOOL 0x18 ;  /* 0x00000018000079c8 */ /* 0x001e0000080e0500 */
[----:B0-----:R-:W-:-:S06]  /*10ef0*/  LOP3.LUT R0, R0, 0x3, RZ, 0xc0, !PT ;  /* 0x0000000300007812 */ /* 0x001fcc00078ec0ff */
[----:B------:R-:W0:Y:S01]  /*10f00*/  S2UR UR6, SR_CTAID.X ;  /* 0x00000000000679c3 */ /* 0x000e220000002500 */
[----:B------:R-:W-:Y:S01]  /*10f10*/  IMAD.MOV.U32 R18, RZ, RZ, RZ ;  /* 0x000000ffff127224 */ /* 0x000fe200078e00ff */
[----:B------:R-:W1:Y:S02]  /*10f20*/  SHFL.IDX PT, R0, R0, RZ, 0x1f ;  /* 0x00001fff00007589 */ /* 0x000e6400000e0000 */
[----:B-1----:R-:W-:-:S04]  /*10f30*/  ISETP.NE.AND P0, PT, R0, RZ, PT ;  /* 0x000000ff0000720c */ /* 0x002fc80003f05270 */
[----:B------:R-:W0:Y:S01]  /*10f40*/  LDC R0, c[0x0][0xc38] ;  /* 0x00030e00ff007b82 */ /* 0x000e220000000800 */
[----:B------:R-:W-:-:S05]  /*10f50*/  P2R R2, PR, RZ, 0x1 ;  /* 0x00000001ff027803 */ /* 0x000fca0000000000 */
[----:B------:R1:W-:Y:S03]  /*10f60*/  STL [R1+0x20], R2 ;  /* 0x0000200201007387 */ /* 0x0003e60000100800 */
[----:B------:R-:W-:Y:S06]  /*10f70*/  @P0 BAR.ARV 0x4, 0x180 ;  /* 0x0106000000000b1d */ /* 0x000fec0000002000 */
[----:B------:R1:W-:Y:S01]  /*10f80*/  STL [R1+0x1c], RZ ;  /* 0x00001cff01007387 */ /* 0x0003e20000100800 */
[----:B0-----:R-:W-:Y:S01]  /*10f90*/  ISETP.LE.AND P0, PT, R0, UR6, PT ;  /* 0x0000000600007c0c */ /* 0x001fe2000bf03270 */
[----:B------:R-:W-:-:S05]  /*10fa0*/  IMAD.MOV.U32 R0, RZ, RZ, 0x1 ;  /* 0x00000001ff007424 */ /* 0x000fca00078e00ff */
[----:B------:R1:W-:Y:S07]  /*10fb0*/  STL [R1+0x4], R0 ;  /* 0x0000040001007387 */ /* 0x0003ee0000100800 */
[----:B------:R-:W-:Y:S05]  /*10fc0*/  @P0 BRA `(.L_x_2429) ;  /* 0x0000005000500947 */ /* 0x000fea0003800000 */
[----:B------:R-:W0:Y:S01]  /*10fd0*/  S2R R6, SR_TID.X ;  /* 0x0000000000067919 */ /* 0x000e220000002100 */
[----:B------:R-:W2:Y:S01]  /*10fe0*/  S2UR UR5, SR_CgaCtaId ;  /* 0x00000000000579c3 */ /* 0x000ea20000008800 */
[----:B------:R-:W-:Y:S01]  /*10ff0*/  UMOV UR4, 0x400 ;  /* 0x0000040000047882 */ /* 0x000fe20000000000 */
[----:B------:R-:W-:Y:S01]  /*11000*/  IMAD.MOV.U32 R18, RZ, RZ, RZ ;  /* 0x000000ffff127224 */ /* 0x000fe200078e00ff */
[----:B------:R-:W-:Y:S01]  /*11010*/  ULDC UR43, c[0x0][0xc] ;  /* 0x00000300002b7ab9 */ /* 0x000fe20000000800 */
[----:B------:R-:W-:Y:S01]  /*11020*/  ULDC.64 UR38, c[0x0][0x198] ;  /* 0x0000660000267ab9 */ /* 0x000fe20000000a00 */
[----:B--2---:R-:W-:-:S06]  /*11030*/  ULEA UR4, UR5, UR4, 0x18 ;  /* 0x0000000405047291 */ /* 0x004fcc000f8ec03f */
[----:B------:R-:W-:Y:S01]  /*11040*/  IMAD.U32 R17, RZ, RZ, UR4 ;  /* 0x00000004ff117e24 */ /* 0x000fe2000f8e00ff */
[C---:B0-----:R-:W-:Y:S01]  /*11050*/  LOP3.LUT R5, R6.reuse, 0x7f, RZ, 0xc0, !PT ;  /* 0x0000007f06057812 */ /* 0x041fe200078ec0ff */
[----:B-1----:R-:W-:-:S05]  /*11060*/  IMAD.SHL.U32 R0, R6, 0x8, RZ ;  /* 0x0000000806007824 */ /* 0x002fca00078e00ff */
        /* <DEDUP_REMOVED lines=13> */
[----:B------:R1:W-:Y:S04]  /*11140*/  STL [R1+0x4], R2 ;  /* 0x0000040201007387 */ /* 0x0003e80000100800 */
[----:B------:R2:W-:Y:S01]  /*11150*/  STL [R1+0x1c], RZ ;  /* 0x00001cff01007387 */ /* 0x0005e20000100800 */
[----:B0-----:R-:W-:-:S02]  /*11160*/  LOP3.LUT R3, R0, 0x40, RZ, 0xfc, !PT ;  /* 0x0000004000037812 */ /* 0x001fc400078efcff */
[C---:B-1----:R-:W-:Y:S02]  /*11170*/  LOP3.LUT R2, R0.reuse, 0x80, RZ, 0xfc, !PT ;  /* 0x0000008000027812 */ /* 0x042fe400078efcff */
[----:B--2---:R-:W-:-:S07]  /*11180*/  LOP3.LUT R0, R0, 0xc0, RZ, 0xfc, !PT ;  /* 0x000000c000007812 */ /* 0x004fce00078efcff */
.L_x_2530:
        /* <DEDUP_REMOVED lines=14> */
[----:B01-3--:R-:W-:Y:S05]  /*11270*/  @!P0 BRA `(.L_x_2430) ;  /* 0x0000000000208947 */ /* 0x00bfea0003800000 */
        /* <DEDUP_REMOVED lines=8> */
.L_x_2430:
[----:B------:R-:W-:Y:S01]  /*11300*/  ULDC UR9, c[0x0][0xc54] ;  /* 0x0003150000097ab9 */ /* 0x000fe20000000800 */
[----:B------:R-:W-:Y:S01]  /*11310*/  UMOV UR5, UR8 ;  /* 0x0000000800057c82 */ /* 0x000fe20008000000 */
[----:B------:R-:W-:-:S11]  /*11320*/  UISETP.NE.AND UP0, UPT, UR9, 0x1, UPT ;  /* 0x000000010900788c */ /* 0x000fd6000bf05270 */
[----:B------:R-:W-:Y:S02]  /*11330*/  @UP0 ULDC.64 UR10, c[0x0][0xc58] ;  /* 0x00031600000a0ab9 */ /* 0x000fe40000000a00 */
[----:B------:R-:W-:-:S04]  /*11340*/  UIMAD.WIDE.U32 UR6, UR8, UR10, URZ ;  /* 0x0000000a080672a5 */ /* 0x000fc8000f8e003f */
[----:B------:R-:W-:-:S04]  /*11350*/  @UP0 USHF.R.U32.HI UR5, URZ, UR11, UR7 ;  /* 0x0000000b3f050299 */ /* 0x000fc80008011607 */
[----:B------:R-:W-:-:S12]  /*11360*/  UIMAD UR6, UR5, UR9, URZ ;  /* 0x00000009050672a4 */ /* 0x000fd8000f8e023f */
.L_x_2431:
[----:B------:R-:W-:Y:S01]  /*11370*/  ULOP3.LUT UR42, URZ, UR5, URZ, 0x33, !UPT ;  /* 0x000000053f2a7292 */ /* 0x000fe2000f8e333f */
[----:B------:R-:W-:Y:S01]  /*11380*/  BSSY B7, `(.L_x_2432) ;  /* 0x00004bb000077945 */ /* 0x000fe20003800000 */
[----:B------:R-:W-:Y:S01]  /*11390*/  ULDC UR7, c[0x0][0x448] ;  /* 0x0001120000077ab9 */ /* 0x000fe20000000800 */
[----:B------:R-:W-:Y:S01]  /*113a0*/  ULDC UR5, c[0x0][0xc3c] ;  /* 0x00030f0000057ab9 */ /* 0x000fe20000000800 */
[----:B------:R-:W-:Y:S02]  /*113b0*/  UISETP.NE.AND UP1, UPT, UR7, 0x1, UPT ;  /* 0x000000010700788c */ /* 0x000fe4000bf25270 */
[----:B------:R-:W-:Y:S01]  /*113c0*/  UIADD3 UR42, UR42, UR5, URZ ;  /* 0x000000052a2a7290 */ /* 0x000fe2000fffe03f */
[----:B------:R-:W-:Y:S01]  /*113d0*/  ULDC.64 UR10, c[0x0][0x418] ;  /* 0x00010600000a7ab9 */ /* 0x000fe20000000a00 */
[----:B------:R-:W-:Y:S02]  /*113e0*/  UIADD3 UR5, UR8, -UR6, URZ ;  /* 0x8000000608057290 */ /* 0x000fe4000fffe03f */
[----:B------:R-:W-:-:S02]  /*113f0*/  UISETP.NE.U32.AND UP0, UPT, UR10, URZ, UPT ;  /* 0x0000003f0a00728c */ /* 0x000fc4000bf05070 */
[----:B------:R-:W-:Y:S02]  /*11400*/  USHF.L.U32 UR8, UR42, 0x7, URZ ;  /* 0x000000072a087899 */ /* 0x000fe4000800063f */
[----:B------:R-:W-:Y:S01]  /*11410*/  UISETP.NE.AND.EX UP0, UPT, UR11, URZ, UPT, UP0 ;  /* 0x0000003f0b00728c */ /* 0x000fe2000bf05300 */
[----:B------:R-:W-:Y:S01]  /*11420*/  ULDC UR7, c[0x0][0x288] ;  /* 0x0000a20000077ab9 */ /* 0x000fe20000000800 */
[----:B------:R-:W-:Y:S01]  /*11430*/  UIADD3 UR8, UR8, 0x7f, URZ ;  /* 0x0000007f08087890 */ /* 0x000fe2000fffe03f */
[----:B------:R-:W-:Y:S01]  /*11440*/  ULDC UR6, c[0x0][0x424] ;  /* 0x0001090000067ab9 */ /* 0x000fe20000000800 */
[----:B------:R-:W-:Y:S02]  /*11450*/  UIADD3 UR13, -UR7, 0x50, URZ ;  /* 0x00000050070d7890 */ /* 0x000fe4000fffe13f */
[----:B------:R-:W-:Y:S01]  /*11460*/  USEL UR9, UR6, 0x1, UP0 ;  /* 0x0000000106097887 */ /* 0x000fe20008000000 */
[----:B------:R-:W-:Y:S01]  /*11470*/  @UP1 ULDC UR7, c[0x0][0x44c] ;  /* 0x0001130000071ab9 */ /* 0x000fe20000000800 */
[----:B------:R-:W-:Y:S01]  /*11480*/  ULDC UR12, c[0x0][0x2f0] ;  /* 0x0000bc00000c7ab9 */ /* 0x000fe20000000800 */
[----:B------:R-:W-:Y:S01]  /*11490*/  UIMAD.WIDE.U32 UR6, UR8, UR7, URZ ;  /* 0x00000007080672a5 */ /* 0x000fe2000f8e003f */
[----:B------:R-:W-:Y:S01]  /*114a0*/  @UP1 ULDC UR14, c[0x0][0x450] ;  /* 0x00011400000e1ab9 */ /* 0x000fe20000000800 */
[----:B------:R-:W-:-:S02]  /*114b0*/  UIMAD UR13, UR9, UR12, UR13 ;  /* 0x0000000c090d72a4 */ /* 0x000fc4000f8e020d */
[----:B------:R-:W-:Y:S02]  /*114c0*/  @UP1 USHF.R.U32.HI UR8, URZ, UR14, UR7 ;  /* 0x0000000e3f081299 */ /* 0x000fe40008011607 */
[----:B------:R-:W-:Y:S02]  /*114d0*/  UIMAD UR6, UR9, UR12, 0x4f ;  /* 0x0000004f090674a4 */ /* 0x000fe4000f8e020c */
[----:B------:R-:W-:Y:S02]  /*114e0*/  UIADD3 UR8, UR13, UR8, URZ ;  /* 0x000000080d087290 */ /* 0x000fe4000fffe03f */
[----:B------:R-:W-:Y:S02]  /*114f0*/  UIMAD.WIDE UR6, UR6, 0x66666667, URZ ;  /* 0x66666667060678a5 */ /* 0x000fe4000f8e023f */
[----:B------:R-:W-:Y:S02]  /*11500*/  UIMAD.WIDE UR8, UR8, 0x66666667, URZ ;  /* 0x66666667080878a5 */ /* 0x000fe4000f8e023f */
[----:B------:R-:W-:-:S02]  /*11510*/  USHF.R.U32.HI UR12, URZ, 0x1f, UR7 ;  /* 0x0000001f3f0c7899 */ /* 0x000fc40008011607 */
[----:B------:R-:W-:Y:S01]  /*11520*/  USHF.R.U32.HI UR6, URZ, 0x1f, UR9 ;  /* 0x0000001f3f067899 */ /* 0x000fe20008011609 */
[----:B------:R-:W-:Y:S01]  /*11530*/  ULDC UR11, c[0x0][0xc48] ;  /* 0x00031200000b7ab9 */ /* 0x000fe20000000800 */
[----:B------:R-:W-:Y:S02]  /*11540*/  ULEA.HI.SX32 UR12, UR7, UR12, 0x1b ;  /* 0x0000000c070c7291 */ /* 0x000fe4000f8fda3f */
[----:B------:R-:W-:Y:S02]  /*11550*/  ULEA.HI.SX32 UR6, UR9, UR6, 0x1b ;  /* 0x0000000609067291 */ /* 0x000fe4000f8fda3f */
[----:B------:R-:W-:Y:S02]  /*11560*/  UISETP.NE.AND UP0, UPT, UR11, 0x1, UPT ;  /* 0x000000010b00788c */ /* 0x000fe4000bf05270 */
[----:B------:R-:W-:Y:S01]  /*11570*/  UISETP.LT.AND UP1, UPT, UR12, UR6, UPT ;  /* 0x000000060c00728c */ /* 0x000fe2000bf21270 */
[----:B------:R-:W-:-:S03]  /*11580*/  ULDC UR10, c[0x0][0xc54] ;  /* 0x00031500000a7ab9 */ /* 0x000fc60000000800 */
[----:B------:R-:W-:Y:S02]  /*11590*/  USEL UR41, UR12, UR6, UP1 ;  /* 0x000000060c297287 */ /* 0x000fe40008800000 */
[----:B------:R-:W-:-:S03]  /*115a0*/  UIMAD UR10, UR4, UR10, UR5 ;  /* 0x0000000a040a72a4 */ /* 0x000fc6000f8e0205 */
[----:B------:R-:W-:Y:S01]  /*115b0*/  @UP0 ULDC UR4, c[0x0][0xc4c] ;  /* 0x0003130000040ab9 */ /* 0x000fe20000000800 */
[----:B------:R-:W-:Y:S01]  /*115c0*/  ISETP.LT.AND P0, PT, RZ, UR41, PT ;  /* 0x00000029ff007c0c */ /* 0x000fe2000bf01270 */
[----:B------:R-:W-:Y:S01]  /*115d0*/  UIMAD.WIDE.U32 UR4, UR10, UR4, URZ ;  /* 0x000000040a0472a5 */ /* 0x000fe2000f8e003f */
[----:B------:R-:W-:Y:S01]  /*115e0*/  @UP0 ULDC UR7, c[0x0][0xc50] ;  /* 0x0003140000070ab9 */ /* 0x000fe20000000800 */
[----:B------:R-:W-:Y:S02]  /*115f0*/  UMOV UR40, UR10 ;  /* 0x0000000a00287c82 */ /* 0x000fe40008000000 */
[----:B------:R-:W-:-:S04]  /*11600*/  @UP0 USHF.R.U32.HI UR40, URZ, UR7, UR5 ;  /* 0x000000073f280299 */ /* 0x000fc80008011605 */
[----:B------:R-:W-:-:S04]  /*11610*/  UIADD3 UR36, -UR40, URZ, URZ ;  /* 0x0000003f28247290 */ /* 0x000fc8000fffe13f */
[----:B------:R-:W-:Y:S01]  /*11620*/  UIMAD UR36, UR11, UR36, UR10 ;  /* 0x000000240b2472a4 */ /* 0x000fe2000f8e020a */
[----:B------:R-:W-:Y:S11]  /*11630*/  @P0 BRA `(.L_x_2433) ;  /* 0x00000000004c0947 */ /* 0x000ff60003800000 */
        /* <DEDUP_REMOVED lines=19> */
.L_x_2433:
        /* <DEDUP_REMOVED lines=20> */
.L_x_2436:
[----:B------:R-:W-:Y:S05]  /*118b0*/  BSYNC B6 ;  /* 0x0000000000067941 */ /* 0x000fea0003800000 */
.L_x_2435:
        /* <DEDUP_REMOVED lines=20> */
.L_x_2439:
        /* <DEDUP_REMOVED lines=15> */
.L_x_2438:
[----:B------:R-:W-:Y:S05]  /*11af0*/  BSYNC B6 ;  /* 0x0000000000067941 */ /* 0x000fea0003800000 */
.L_x_2437:
        /* <DEDUP_REMOVED lines=13> */
[----:B------:R-:W1:Y:S03]  /*11bd0*/  S2R R0, SR_TID.X ;  /* 0x0000000000007919 */ /* 0x000e660000002100 */
[----:B------:R-:W-:Y:S01]  /*11be0*/  VIADD R19, R19, 0xffffffff ;  /* 0xffffffff13137836 */ /* 0x000fe20000000000 */
[----:B0-----:R-:W0:Y:S02]  /*11bf0*/  LDC.64 R2, c[0x0][0x418] ;  /* 0x00010600ff027b82 */ /* 0x001e240000000a00 */
[----:B0-----:R-:W-:Y:S02]  /*11c00*/  ISETP.NE.U32.AND P0, PT, R2, RZ, PT ;  /* 0x000000ff0200720c */ /* 0x001fe40003f05070 */
[----:B-1----:R-:W-:-:S02]  /*11c10*/  SHF.R.U32.HI R0, RZ, 0x5, R0 ;  /* 0x00000005ff007819 */ /* 0x002fc40000011600 */
[----:B------:R-:W-:Y:S02]  /*11c20*/  ISETP.NE.AND.EX P1, PT, R3, RZ, PT, P0 ;  /* 0x000000ff0300720c */ /* 0x000fe40003f25300 */
[----:B------:R-:W-:Y:S02]  /*11c30*/  LOP3.LUT R0, R0, 0x3, RZ, 0xc0, !PT ;  /* 0x0000000300007812 */ /* 0x000fe400078ec0ff */
[----:B------:R-:W-:Y:S02]  /*11c40*/  P2R R4, PR, RZ, 0x2 ;  /* 0x00000002ff047803 */ /* 0x000fe40000000000 */
[----:B--2---:R-:W-:Y:S01]  /*11c50*/  SHF.R.S32.HI R8, RZ, 0x1f, R7 ;  /* 0x0000001fff087819 */ /* 0x004fe20000011407 */
[----:B------:R0:W-:Y:S01]  /*11c60*/  STL [R1], R7 ;  /* 0x0000000701007387 */ /* 0x0001e20000100800 */
[----:B------:R-:W-:-:S03]  /*11c70*/  SEL R16, R7, RZ, !P1 ;  /* 0x000000ff07107207 */ /* 0x000fc60004800000 */
[----:B------:R0:W-:Y:S04]  /*11c80*/  STL [R1+0x10], R4 ;  /* 0x0000100401007387 */ /* 0x0001e80000100800 */
[----:B------:R0:W-:Y:S01]  /*11c90*/  STL [R1+0x8], R8 ;  /* 0x0000080801007387 */ /* 0x0001e20000100800 */
[----:B------:R-:W-:Y:S05]  /*11ca0*/  BRA.DIV UR4, `(.L_x_2440) ;  /* 0x0000004a04b87947 */ /* 0x000fea000b800000 */
[----:B------:R1:W2:Y:S02]  /*11cb0*/  SHFL.IDX PT, R14, R0, RZ, 0x1f ;  /* 0x00001fff000e7589 */ /* 0x0002a400000e0000 */
.L_x_2545:
        /* <DEDUP_REMOVED lines=8> */
.L_x_2548:
[----:B------:R-:W-:Y:S05]  /*11d40*/  @!P6 BRA `(.L_x_2441) ;  /* 0x00000004002ce947 */ /* 0x000fea0003800000 */
[----:B------:R-:W-:Y:S01]  /*11d50*/  IMAD.MOV.U32 R16, RZ, RZ, R7 ;  /* 0x000000ffff107224 */ /* 0x000fe200078e0007 */
[----:B------:R-:W-:Y:S06]  /*11d60*/  @!P1 BRA `(.L_x_2443) ;  /* 0x0000000000489947 */ /* 0x000fec0003800000 */
[----:B------:R-:W2:Y:S01]  /*11d70*/  LDC R6, c[0x0][0x43c] ;  /* 0x00010f00ff067b82 */ /* 0x000ea20000000800 */
[----:B------:R-:W-:Y:S01]  /*11d80*/  ULDC.64 UR4, c[0x0][0x428] ;  /* 0x00010a0000047ab9 */ /* 0x000fe20000000a00 */
[----:B------:R-:W-:Y:S01]  /*11d90*/  ULDC.64 UR6, c[0x0][0x208] ;  /* 0x0000820000067ab9 */ /* 0x000fe20000000a00 */
[----:B--2---:R-:W-:-:S13]  /*11da0*/  ISETP.NE.AND P0, PT, R6, 0x1, PT ;  /* 0x000000010600780c */ /* 0x004fda0003f05270 */
[----:B0-----:R-:W1:Y:S02]  /*11db0*/  @P0 LDC.64 R4, c[0x0][0x440] ;  /* 0x00011000ff040b82 */ /* 0x001e640000000a00 */
[----:B-1----:R-:W-:-:S04]  /*11dc0*/  @P0 IMAD.HI.U32 R0, R19, R4, RZ ;  /* 0x0000000413000227 */ /* 0x002fc800078e00ff */
[----:B------:R-:W-:Y:S01]  /*11dd0*/  IMAD.MOV.U32 R4, RZ, RZ, R19 ;  /* 0x000000ffff047224 */ /* 0x000fe200078e0013 */
[----:B------:R-:W-:-:S04]  /*11de0*/  @P0 SHF.R.U32.HI R4, RZ, R5, R0 ;  /* 0x00000005ff040219 */ /* 0x000fc80000011600 */
[--C-:B------:R-:W-:Y:S01]  /*11df0*/  SHF.R.S32.HI R5, RZ, 0x1f, R4.reuse ;  /* 0x0000001fff057819 */ /* 0x100fe20000011404 */
[----:B------:R-:W-:-:S04]  /*11e00*/  IMAD.MOV R0, RZ, RZ, -R4 ;  /* 0x000000ffff007224 */ /* 0x000fc800078e0a04 */
[----:B------:R-:W-:Y:S02]  /*11e10*/  IMAD R19, R6, R0, R19 ;  /* 0x0000000006137224 */ /* 0x000fe400078e0213 */
[----:B------:R-:W-:Y:S02]  /*11e20*/  IMAD R0, R8, UR4, RZ ;  /* 0x0000000408007c24 */ /* 0x000fe4000f8e02ff */
[----:B------:R-:W-:-:S04]  /*11e30*/  IMAD.WIDE.U32 R4, R7, UR4, R4 ;  /* 0x0000000407047c25 */ /* 0x000fc8000f8e0004 */
[----:B------:R-:W-:Y:S01]  /*11e40*/  IMAD R0, R7, UR5, R0 ;  /* 0x0000000507007c24 */ /* 0x000fe2000f8e0200 */
[----:B------:R-:W-:-:S03]  /*11e50*/  LEA R2, P0, R4, R2, 0x2 ;  /* 0x0000000204027211 */ /* 0x000fc600078010ff */
[----:B------:R-:W-:-:S05]  /*11e60*/  IMAD.IADD R0, R5, 0x1, R0 ;  /* 0x0000000105007824 */ /* 0x000fca00078e0200 */
[----:B------:R-:W-:-:S05]  /*11e70*/  LEA.HI.X R3, R4, R3, R0, 0x2, P0 ;  /* 0x0000000304037211 */ /* 0x000fca00000f1400 */
[----:B------:R2:W5:Y:S02]  /*11e80*/  LDG.E R16, desc[UR6][R2.64] ;  /* 0x0000000602107981 */ /* 0x000564000c1e1900 */
.L_x_2443:
[----:B--2---:R-:W2:Y:S01]  /*11e90*/  LDL R2, [R1+0x4] ;  /* 0x0000040001027983 */ /* 0x004ea20000100800 */
[----:B-1----:R-:W-:Y:S01]  /*11ea0*/  IMAD R0, R18, 0x8, R17 ;  /* 0x0000000812007824 */ /* 0x002fe200078e0211 */
[----:B--2---:R-:W-:-:S04]  /*11eb0*/  SHF.L.U32 R2, R2, 0x1f, RZ ;  /* 0x0000001f02027819 */ /* 0x004fc800000006ff */
[----:B------:R-:W1:Y:S02]  /*11ec0*/  SYNCS.PHASECHK.TRANS64.TRYWAIT P0, [R0+URZ+0x38840], R2 ;  /* 0x03884002000075a7 */ /* 0x000e64000800017f */
[----:B-1----:R-:W-:Y:S05]  /*11ed0*/  @!P0 BRA `(.L_x_2444) ;  /* 0x00000048006c8947 */ /* 0x002fea0003800000 */
.L_x_2549:
[----:B------:R-:W2:Y:S02]  /*11ee0*/  S2R R3, SR_TID.X ;  /* 0x0000000000037919 */ /* 0x000ea40000002100 */
[----:B--2---:R-:W-:-:S04]  /*11ef0*/  LOP3.LUT R3, R3, 0x7f, RZ, 0xc0, !PT ;  /* 0x0000007f03037812 */ /* 0x004fc800078ec0ff */
[----:B------:R-:W-:-:S13]  /*11f00*/  ISETP.NE.AND P0, PT, R3, RZ, PT ;  /* 0x000000ff0300720c */ /* 0x000fda0003f05270 */
[----:B------:R-:W-:Y:S05]  /*11f10*/  @P0 BRA `(.L_x_2445) ;  /* 0x00000000001c0947 */ /* 0x000fea0003800000 */
[----:B------:R-:W2:Y:S01]  /*11f20*/  S2R R3, SR_TID.X ;  /* 0x0000000000037919 */ /* 0x000ea20000002100 */
[----:B-1----:R-:W-:-:S04]  /*11f30*/  IMAD.MOV.U32 R2, RZ, RZ, 0xa000 ;  /* 0x0000a000ff027424 */ /* 0x002fc800078e00ff */
[----:B------:R3:W-:Y:S01]  /*11f40*/  SYNCS.ARRIVE.TRANS64 RZ, [R0+URZ+0x38830], R2 ;  /* 0x0388300200ff79a7 */ /* 0x0007e2000800003f */
[----:B--2---:R-:W-:-:S04]  /*11f50*/  LOP3.LUT R3, R3, 0x1f, RZ, 0xc0, !PT ;  /* 0x0000001f03037812 */ /* 0x004fc800078ec0ff */
[----:B------:R-:W-:-:S13]  /*11f60*/  ISETP.NE.AND P0, PT, R3, RZ, PT ;  /* 0x000000ff0300720c */ /* 0x000fda0003f05270 */
[----:B---3--:R-:W-:Y:S05]  /*11f70*/  @!P0 BRA `(.L_x_2445) ;  /* 0x0000000000048947 */ /* 0x008fea0003800000 */
[----:B------:R-:W-:Y:S01]  /*11f80*/  BPT.TRAP 0x1 ;  /* 0x000000040000795c */ /* 0x000fe20000300000 */
.L_x_2445:
[----:B------:R-:W-:Y:S01]  /*11f90*/  R2UR UR33, R0 ;  /* 0x00000000002172ca */ /* 0x000fe200000e0000 */
[----:B-1----:R-:W-:Y:S01]  /*11fa0*/  IMAD R0, R18, 0xa000, R17 ;  /* 0x0000a00012007824 */ /* 0x002fe200078e0211 */
[----:B------:R-:W-:Y:S01]  /*11fb0*/  R2UR UR35, R19 ;  /* 0x00000000132372ca */ /* 0x000fe200000e0000 */
[----:B------:R-:W-:Y:S01]  /*11fc0*/  UIADD3 UR4, UP0, UR38, 0x370, URZ ;  /* 0x0000037026047890 */ /* 0x000fe2000ff1e03f */
[----:B-----5:R-:W-:Y:S01]  /*11fd0*/  R2UR UR37, R16 ;  /* 0x00000000102572ca */ /* 0x020fe200000e0000 */
[----:B------:R-:W-:Y:S01]  /*11fe0*/  UMOV UR6, 0x0 ;  /* 0x0000000000067882 */ /* 0x000fe20000000000 */
[----:B------:R-:W-:Y:S01]  /*11ff0*/  R2UR UR8, R0 ;  /* 0x00000000000872ca */ /* 0x000fe200000e0000 */
[----:B------:R-:W-:Y:S01]  /*12000*/  UIADD3.X UR5, URZ, UR39, URZ, UP0, !UPT ;  /* 0x000000273f057290 */ /* 0x000fe200087fe43f */
[----:B------:R-:W-:Y:S01]  /*12010*/  PLOP3.LUT P0, PT, PT, PT, PT, 0x80, 0x0 ;  /* 0x000000000000781c */ /* 0x000fe20003f0f070 */
[----:B------:R-:W-:Y:S01]  /*12020*/  UMOV UR7, 0x14f00000 ;  /* 0x14f0000000077882 */ /* 0x000fe20000000000 */
[----:B------:R-:W-:Y:S01]  /*12030*/  UMOV UR34, URZ ;  /* 0x0000003f00227c82 */ /* 0x000fe20008000000 */
[----:B------:R-:W-:Y:S01]  /*12040*/  UMOV UR26, 0x40 ;  /* 0x00000040001a7882 */ /* 0x000fe20000000000 */
[----:B------:R-:W-:Y:S01]  /*12050*/  P2R R0, PR, RZ, 0x1 ;  /* 0x00000001ff007803 */ /* 0x000fe20000000000 */
[----:B------:R-:W-:-:S02]  /*12060*/  UIADD3 UR33, UR33, 0x38830, URZ ;  /* 0x0003883021217890 */ /* 0x000fc4000fffe03f */
[----:B------:R-:W-:Y:S01]  /*12070*/  UIMAD UR35, UR35, 0x50, URZ ;  /* 0x00000050232378a4 */ /* 0x000fe2000f8e023f */
[----:B------:R-:W-:Y:S01]  /*12080*/  UMOV UR28, UR36 ;  /* 0x00000024001c7c82 */ /* 0x000fe20008000000 */
[----:B------:R-:W-:Y:S02]  /*12090*/  UMOV UR29, UR37 ;  /* 0x00000025001d7c82 */ /* 0x000fe40008000000 */
[----:B------:R-:W-:Y:S01]  /*120a0*/  UIADD3 UR32, UR8, 0x24400, URZ ;  /* 0x0002440008207890 */ /* 0x000fe2000fffe03f */
[----:B------:R2:W-:Y:S01]  /*120b0*/  STL [R1+0xc], R0 ;  /* 0x00000c0001007387 */ /* 0x0005e20000100800 */
[----:B------:R-:W-:Y:S02]  /*120c0*/  UIADD3 UR24, UR8, 0x26c00, URZ ;  /* 0x00026c0008187890 */ /* 0x000fe4000fffe03f */
[----:B------:R-:W-:Y:S02]  /*120d0*/  UIADD3 UR16, UR8, 0x29400, URZ ;  /* 0x0002940008107890 */ /* 0x000fe4000fffe03f */
[----:B------:R-:W-:Y:S01]  /*120e0*/  UIADD3 UR8, UR8, 0x2bc00, URZ ;  /* 0x0002bc0008087890 */ /* 0x000fe2000fffe03f */
[----:B------:R-:W-:Y:S01]  /*120f0*/  UMOV UR25, UR33 ;  /* 0x0000002100197c82 */ /* 0x000fe20008000000 */
[----:B------:R-:W-:Y:S01]  /*12100*/  UMOV UR27, UR35 ;  /* 0x00000023001b7c82 */ /* 0x000fe20008000000 */
[----:B------:R-:W-:Y:S01]  /*12110*/  UMOV UR18, 0x80 ;  /* 0x0000008000127882 */ /* 0x000fe20000000000 */
[----:B------:R-:W-:Y:S01]  /*12120*/  UMOV UR20, UR36 ;  /* 0x0000002400147c82 */ /* 0x000fe20008000000 */
[----:B------:R2:W-:Y:S01]  /*12130*/  UTMALDG.4D [UR32], [UR4], desc[UR6] ;  /* 0x00000620040075b4 */ /* 0x0005e20008019000 */
[----:B------:R-:W-:Y:S01]  /*12140*/  UMOV UR21, UR37 ;  /* 0x0000002500157c82 */ /* 0x000fe20008000000 */
[----:B------:R-:W-:Y:S01]  /*12150*/  UMOV UR17, UR33 ;  /* 0x0000002100117c82 */ /* 0x000fe20008000000 */
[----:B------:R-:W-:Y:S01]  /*12160*/  UMOV UR19, UR35 ;  /* 0x0000002300137c82 */ /* 0x000fe20008000000 */
[----:B------:R-:W-:Y:S01]  /*12170*/  UMOV UR10, 0xc0 ;  /* 0x000000c0000a7882 */ /* 0x000fe20000000000 */
[----:B------:R-:W-:Y:S01]  /*12180*/  UMOV UR12, UR36 ;  /* 0x00000024000c7c82 */ /* 0x000fe20008000000 */
[----:B------:R-:W-:Y:S01]  /*12190*/  UMOV UR13, UR37 ;  /* 0x00000025000d7c82 */ /* 0x000fe20008000000 */
[----:B------:R-:W-:Y:S01]  /*121a0*/  UMOV UR9, UR33 ;  /* 0x0000002100097c82 */ /* 0x000fe20008000000 */
[----:B------:R2:W-:Y:S01]  /*121b0*/  UTMALDG.4D [UR24], [UR4], desc[UR6] ;  /* 0x00000618040075b4 */ /* 0x0005e20008019000 */
[----:B------:R-:W-:Y:S01]  /*121c0*/  UMOV UR11, UR35 ;  /* 0x00000023000b7c82 */ /* 0x000fe20008000000 */
[----:B------:R2:W-:Y:S01]  /*121d0*/  UTMALDG.4D [UR16], [UR4], desc[UR6] ;  /* 0x00000610040075b4 */ /* 0x0005e20008019000 */
[----:B------:R2:W-:Y:S02]  /*121e0*/  UTMALDG.4D [UR8], [UR4], desc[UR6] ;  /* 0x00000608040075b4 */ /* 0x0005e40008019000 */
[----:B--2---:R-:W-:Y:S01]  /*121f0*/  NOP ;  /* 0x0000000000007918 */ /* 0x004fe20000000000 */
.L_x_2441:
[----:B-1----:R-:W-:Y:S01]  /*12200*/  VIADD R0, R17, 0x14400 ;  /* 0x0001440011007836 */ /* 0x002fe20000000000 */
        /* <DEDUP_REMOVED lines=21> */
.L_x_2447:
[----:B------:R-:W-:Y:S05]  /*12360*/  BSYNC B6 ;  /* 0x0000000000067941 */ /* 0x000fea0003800000 */
.L_x_2446:
[----:B0-----:R-:W0:Y:S01]  /*12370*/  LDC R7, c[0x0][0x448] ;  /* 0x00011200ff077b82 */ /* 0x001e220000000800 */
[----:B------:R-:W1:Y:S01]  /*12380*/  S2R R0, SR_TID.X ;  /* 0x0000000000007919 */ /* 0x000e620000002100 */
[----:B------:R-:W-:Y:S01]  /*12390*/  USHF.R.S32.HI UR4, URZ, 0x1f, UR36 ;  /* 0x0000001f3f047899 */ /* 0x000fe20008011424 */
[----:B------:R-:W-:Y:S01]  /*123a0*/  ULDC.64 UR8, c[0x0][0x2d8] ;  /* 0x0000b60000087ab9 */ /* 0x000fe20000000a00 */
[----:B------:R-:W2:Y:S02]  /*123b0*/  S2R R2, SR_TID.X ;  /* 0x0000000000027919 */ /* 0x000ea40000002100 */
[----:B------:R-:W-:Y:S02]  /*123c0*/  UIMAD UR6, UR4, UR8, URZ ;  /* 0x00000008040672a4 */ /* 0x000fe4000f8e023f */
[----:B------:R-:W-:Y:S01]  /*123d0*/  UIMAD.WIDE.U32 UR4, UR36, UR8, URZ ;  /* 0x00000008240472a5 */ /* 0x000fe2000f8e003f */
[----:B------:R-:W3:Y:S01]  /*123e0*/  S2R R10, SR_TID.X ;  /* 0x00000000000a7919 */ /* 0x000ee20000002100 */
[----:B------:R-:W-:-:S02]  /*123f0*/  UIMAD UR6, UR36, UR9, UR6 ;  /* 0x00000009240672a4 */ /* 0x000fc4000f8e0206 */
[----:B------:R-:W-:Y:S01]  /*12400*/  USHF.R.S32.HI UR7, URZ, 0x1f, UR40 ;  /* 0x0000001f3f077899 */ /* 0x000fe20008011428 */
[----:B------:R-:W4:Y:S01]  /*12410*/  S2R R8, SR_TID.X ;  /* 0x0000000000087919 */ /* 0x000f220000002100 */
[----:B------:R-:W-:Y:S01]  /*12420*/  UIADD3 UR5, UR5, UR6, URZ ;  /* 0x0000000605057290 */ /* 0x000fe2000fffe03f */
[----:B------:R-:W-:-:S03]  /*12430*/  ULDC.64 UR8, c[0x0][0x2e0] ;  /* 0x0000b80000087ab9 */ /* 0x000fc60000000a00 */
[----:B------:R-:W-:Y:S02]  /*12440*/  UIMAD.WIDE.U32 UR4, UR40, UR8, UR4 ;  /* 0x00000008280472a5 */ /* 0x000fe4000f8e0004 */
[----:B------:R-:W-:Y:S01]  /*12450*/  UIMAD UR6, UR7, UR8, URZ ;  /* 0x00000008070672a4 */ /* 0x000fe2000f8e023f */
[----:B0-----:R-:W-:-:S03]  /*12460*/  ISETP.NE.AND P0, PT, R7, 0x1, PT ;  /* 0x000000010700780c */ /* 0x001fc60003f05270 */
[----:B------:R-:W-:Y:S01]  /*12470*/  UIMAD UR6, UR40, UR9, UR6 ;  /* 0x00000009280672a4 */ /* 0x000fe2000f8e0206 */
[----:B------:R-:W-:-:S03]  /*12480*/  IMAD.U32 R5, RZ, RZ, UR5 ;  /* 0x00000005ff057e24 */ /* 0x000fc6000f8e00ff */
[----:B------:R-:W-:Y:S01]  /*12490*/  UIADD3 UR6, UR5, UR6, URZ ;  /* 0x0000000605067290 */ /* 0x000fe2000fffe03f */
[----:B-1----:R-:W-:-:S05]  /*124a0*/  IMAD.SHL.U32 R4, R0, 0x10, RZ ;  /* 0x0000001000047824 */ /* 0x002fca00078e00ff */
[----:B------:R-:W0:Y:S01]  /*124b0*/  @P0 LDC R3, c[0x0][0x44c] ;  /* 0x00011300ff030b82 */ /* 0x000e220000000800 */
[----:B--2---:R-:W-:Y:S01]  /*124c0*/  LOP3.LUT R2, R2, 0x7f, RZ, 0xc0, !PT ;  /* 0x0000007f02027812 */ /* 0x004fe200078ec0ff */
[----:B---3--:R-:W-:-:S03]  /*124d0*/  IMAD.SHL.U32 R10, R10, 0x8, RZ ;  /* 0x000000080a0a7824 */ /* 0x008fc600078e00ff */
[----:B------:R-:W-:-:S03]  /*124e0*/  SHF.R.U32.HI R2, RZ, 0x3, R2 ;  /* 0x00000003ff027819 */ /* 0x000fc60000011602 */
[----:B------:R-:W1:Y:S01]  /*124f0*/  @P0 LDC R0, c[0x0][0x450] ;  /* 0x00011400ff000b82 */ /* 0x000e620000000800 */
[----:B------:R-:W-:Y:S01]  /*12500*/  LOP3.LUT R4, R2, 0x70, R4, 0xf8, !PT ;  /* 0x0000007002047812 */ /* 0x000fe200078ef804 */
[----:B------:R-:W-:Y:S01]  /*12510*/  IMAD.U32 R2, RZ, RZ, UR42 ;  /* 0x0000002aff027e24 */ /* 0x000fe2000f8e00ff */
[----:B------:R-:W-:Y:S01]  /*12520*/  LOP3.LUT R10, R10, 0x38, RZ, 0xc0, !PT ;  /* 0x000000380a0a7812 */ /* 0x000fe200078ec0ff */
[----:B----4-:R-:W-:Y:S02]  /*12530*/  IMAD.SHL.U32 R9, R8, 0x8, RZ ;  /* 0x0000000808097824 */ /* 0x010fe400078e00ff */
[----:B------:R-:W-:Y:S01]  /*12540*/  IMAD R2, R2, 0x80, R4 ;  /* 0x0000008002027824 */ /* 0x000fe200078e0204 */
[C---:B------:R-:W-:Y:S01]  /*12550*/  LOP3.LUT R12, R10.reuse, 0x40, RZ, 0xfc, !PT ;  /* 0x000000400a0c7812 */ /* 0x040fe200078efcff */
[----:B------:R-:W-:Y:S01]  /*12560*/  IMAD.U32 R4, RZ, RZ, UR4 ;  /* 0x00000004ff047e24 */ /* 0x000fe2000f8e00ff */
[----:B------:R-:W-:Y:S01]  /*12570*/  ULDC.64 UR4, c[0x0][0x2d0] ;  /* 0x0000b40000047ab9 */ /* 0x000fe20000000a00 */
[----:B------:R-:W-:Y:S01]  /*12580*/  IMAD.MOV.U32 R6, RZ, RZ, R2 ;  /* 0x000000ffff067224 */ /* 0x000fe200078e0002 */
[----:B------:R-:W-:-:S02]  /*12590*/  LOP3.LUT R11, R10, 0x80, RZ, 0xfc, !PT ;  /* 0x000000800a0b7812 */ /* 0x000fc400078efcff */
        /* <DEDUP_REMOVED lines=23> */
[----:B------:R-:W-:Y:S02]  /*12710*/  LOP3.LUT R10, R8, 0x7f, RZ, 0xc0, !PT ;  /* 0x0000007f080a7812 */ /* 0x000fe400078ec0ff */
[----:B------:R0:W5:Y:S01]  /*12720*/  LDL R8, [R1+0x14] ;  /* 0x0000140001087983 */ /* 0x0001620000100800 */
[----:B------:R-:W-:Y:S02]  /*12730*/  LEA.HI.X R3, R2, UR5, R3, 0x1, P0 ;  /* 0x0000000502037c11 */ /* 0x000fe400080f0c03 */
[----:B------:R-:W-:-:S02]  /*12740*/  ISETP.GE.AND P0, PT, R9, UR4, PT ;  /* 0x0000000409007c0c */ /* 0x000fc4000bf06270 */
[----:B------:R-:W-:Y:S02]  /*12750*/  ISETP.GE.AND P1, PT, R12, UR4, PT ;  /* 0x000000040c007c0c */ /* 0x000fe4000bf26270 */
[----:B------:R-:W-:Y:S01]  /*12760*/  ISETP.GE.AND P2, PT, R11, UR4, PT ;  /* 0x000000040b007c0c */ /* 0x000fe2000bf46270 */
[----:B------:R-:W-:Y:S01]  /*12770*/  UMOV UR4, 0xffffffff ;  /* 0xffffffff00047882 */ /* 0x000fe20000000000 */
[----:B------:R-:W-:Y:S02]  /*12780*/  SHF.R.U32.HI R10, RZ, 0x3, R10 ;  /* 0x00000003ff0a7819 */ /* 0x000fe4000001160a */
[----:B0-----:R-:W-:Y:S09]  /*12790*/  BRA.DIV UR4, `(.L_x_2448) ;  /* 0x0000004204507947 */ /* 0x001ff2000b800000 */
[----:B------:R-:W0:Y:S01]  /*127a0*/  SHFL.IDX PT, R6, R4, RZ, 0x181f ;  /* 0x00181fff04067589 */ /* 0x000e2200000e0000 */
[----:B------:R-:W-:Y:S01]  /*127b0*/  IMAD.U32 R0, RZ, RZ, UR42 ;  /* 0x0000002aff007e24 */ /* 0x000fe2000f8e00ff */
[----:B------:R-:W-:Y:S01]  /*127c0*/  ULDC UR4, c[0x0][0x288] ;  /* 0x0000a20000047ab9 */ /* 0x000fe20000000800 */
[----:B------:R-:W-:Y:S01]  /*127d0*/  ULDC.64 UR6, c[0x0][0x208] ;  /* 0x0000820000067ab9 */ /* 0x000fe20000000a00 */
[----:B------:R-:W1:Y:S01]  /*127e0*/  SHFL.IDX PT, R5, R3, RZ, 0x181f ;  /* 0x00181fff03057589 */ /* 0x000e6200000e0000 */
[----:B------:R-:W-:Y:S02]  /*127f0*/  IMAD R2, R7, UR4, RZ ;  /* 0x0000000407027c24 */ /* 0x000fe4000f8e02ff */
[----:B------:R-:W-:-:S05]  /*12800*/  IMAD R0, R0, 0x80, R10 ;  /* 0x0000008000007824 */ /* 0x000fca00078e020a */
[----:B------:R-:W-:-:S13]  /*12810*/  ISETP.GE.AND P4, PT, R0, R2, PT ;  /* 0x000000020000720c */ /* 0x000fda0003f86270 */
[----:B0-----:R-:W-:-:S05]  /*12820*/  @!P4 LEA R6, P5, R9, R6, 0x1 ;  /* 0x000000060906c211 */ /* 0x001fca00078a08ff */
[----:B-1----:R-:W-:-:S04]  /*12830*/  @!P4 IMAD.X R5, RZ, RZ, R5, P5 ;  /* 0x000000ffff05c224 */ /* 0x002fc800028e0605 */
[----:B------:R-:W-:Y:S02]  /*12840*/  @!P4 IMAD.MOV.U32 R7, RZ, RZ, R5 ;  /* 0x000000ffff07c224 */ /* 0x000fe400078e0005 */
[----:B------:R-:W-:-:S03]  /*12850*/  VIADD R5, R0, 0x10 ;  /* 0x0000001000057836 */ /* 0x000fc60000000000 */
        /* <DEDUP_REMOVED lines=72> */
.L_x_2566:
        /* <DEDUP_REMOVED lines=14> */
.L_x_2450:
[----:B------:R-:W-:Y:S05]  /*12dc0*/  BSYNC B0 ;  /* 0x0000000000007941 */ /* 0x000fea0003800000 */
.L_x_2449:
[----:B------:R-:W-:Y:S01]  /*12dd0*/  NOP ;  /* 0x0000000000007918 */ /* 0x000fe20000000000 */
[----:B------:R-:W-:Y:S01]  /*12de0*/  PLOP3.LUT P0, PT, PT, PT, PT, 0x80, 0x0 ;  /* 0x000000000000781c */ /* 0x000fe20003f0f070 */
[----:B0-----:R-:W-:-:S12]  /*12df0*/  VIADD R6, R17, 0x38800 ;  /* 0x0003880011067836 */ /* 0x001fd80000000000 */
.L_x_2451:
[----:B------:R-:W-:Y:S02]  /*12e00*/  PLOP3.LUT P1, PT, P1, P0, PT, 0xa2, 0x0 ;  /* 0x000000000000781c */ /* 0x000fe40000f21472 */
[----:B------:R-:W-:-:S08]  /*12e10*/  @P0 R2UR P1, UR4, R17 ;  /* 0x00000000110402ca */ /* 0x000fd00000020000 */
[----:B------:R-:W-:-:S05]  /*12e20*/  @P0 PLOP3.LUT P0, PT, P1, PT, PT, 0x80, 0x0 ;  /* 0x000000000000081c */ /* 0x000fca0000f0f070 */
[----:B------:R-:W-:Y:S01]  /*12e30*/  @!P1 SYNCS.ARRIVE.TRANS64.RED.A0T1 RZ, [UR4+0x38800], RZ ;  /* 0x038800ffffff99a7 */ /* 0x000fe20008200404 */
[----:B------:R-:W-:Y:S07]  /*12e40*/  @!P1 ARRIVES.LDGSTSBAR.64.TRANSCNT [UR4+0x38800] ;  /* 0x03880000ff0099b0 */ /* 0x000fee0008000a84 */
[----:B------:R-:W-:Y:S05]  /*12e50*/  @P0 BRA.U.ANY `(.L_x_2451) ;  /* 0xfffffffd00e80947 */ /* 0x000fea000393ffff */
[----:B---3--:R-:W3:Y:S02]  /*12e60*/  LDL.LU R2, [R1+0x1c] ;  /* 0x00001c0001027983 */ /* 0x008ee40000300800 */
        /* <DEDUP_REMOVED lines=10> */
[----:B0--3--:R-:W-:Y:S05]  /*12f10*/  @!P0 BRA `(.L_x_2453) ;  /* 0x0000004400548947 */ /* 0x009fea0003800000 */
.L_x_2567:
[----:B------:R-:W-:Y:S05]  /*12f20*/  BSYNC B0 ;  /* 0x0000000000007941 */ /* 0x000fea0003800000 */
.L_x_2452:
[----:B------:R-:W-:-:S06]  /*12f30*/  UISETP.GE.AND UP0, UPT, UR41, 0x2, UPT ;  /* 0x000000022900788c */ /* 0x000fcc000bf06270 */
[----:B------:R-:W-:-:S13]  /*12f40*/  PLOP3.LUT P0, PT, PT, PT, UP0, 0x80, 0x0 ;  /* 0x000000000000781c */ /* 0x000fda0003f0f008 */
[----:B------:R-:W-:Y:S05]  /*12f50*/  @!P0 BRA `(.L_x_2454) ;  /* 0x0000002800288947 */ /* 0x000fea0003800000 */
[----:B------:R-:W-:Y:S02]  /*12f60*/  ULOP3.LUT UR4, UR41, 0x1, URZ, 0xc0, !UPT ;  /* 0x0000000129047892 */ /* 0x000fe4000f8ec03f */
[----:B------:R-:W-:Y:S02]  /*12f70*/  IMAD.U32 R7, RZ, RZ, UR41 ;  /* 0x00000029ff077e24 */ /* 0x000fe4000f8e00ff */
[----:B------:R-:W-:Y:S02]  /*12f80*/  UISETP.NE.U32.AND UP0, UPT, UR4, 0x1, UPT ;  /* 0x000000010400788c */ /* 0x000fe4000bf05070 */
[----:B------:R-:W-:-:S04]  /*12f90*/  VIADD R7, R7, 0xfffffffe ;  /* 0xfffffffe07077836 */ /* 0x000fc80000000000 */
[----:B0-----:R-:W-:Y:S01]  /*12fa0*/  IMAD.MOV.U32 R0, RZ, RZ, R7 ;  /* 0x000000ffff007224 */ /* 0x001fe200078e0007 */
[----:B------:R-:W-:-:S13]  /*12fb0*/  PLOP3.LUT P0, PT, PT, PT, UP0, 0x80, 0x0 ;  /* 0x000000000000781c */ /* 0x000fda0003f0f008 */
[----:B------:R-:W-:Y:S05]  /*12fc0*/  @!P0 BRA `(.L_x_2455) ;  /* 0x0000000c00588947 */ /* 0x000fea0003800000 */
[----:B--2---:R-:W2:Y:S04]  /*12fd0*/  LDL R3, [R1+0xc] ;  /* 0x00000c0001037983 */ /* 0x004ea80000100800 */
[----:B------:R-:W3:Y:S01]  /*12fe0*/  LDL R2, [R1+0x4] ;  /* 0x0000040001027983 */ /* 0x000ee20000100800 */
        /* <DEDUP_REMOVED lines=9> */
[----:B------:R-:W-:Y:S02]  /*13080*/  IMAD.MOV.U32 R4, RZ, RZ, R16 ;  /* 0x000000ffff047224 */ /* 0x000fe400078e0010 */
[----:B------:R-:W-:Y:S01]  /*13090*/  IMAD.MOV.U32 R8, RZ, RZ, R7 ;  /* 0x000000ffff087224 */ /* 0x000fe200078e0007 */
[----:B--2---:R-:W-:-:S13]  /*130a0*/  ISETP.NE.AND P1, PT, R2, RZ, PT ;  /* 0x000000ff0200720c */ /* 0x004fda0003f25270 */
[----:B------:R-:W-:Y:S05]  /*130b0*/  @!P1 BRA `(.L_x_2458) ;  /* 0x0000000000549947 */ /* 0x000fea0003800000 */
[----:B------:R-:W2:Y:S01]  /*130c0*/  LDL R10, [R1+0x8] ;  /* 0x00000800010a7983 */ /* 0x000ea20000100800 */
[----:B-1----:R-:W0:Y:S03]  /*130d0*/  LDC R5, c[0x0][0x43c] ;  /* 0x00010f00ff057b82 */ /* 0x002e260000000800 */
[----:B------:R-:W3:Y:S01]  /*130e0*/  LDL R11, [R1] ;  /* 0x00000000010b7983 */ /* 0x000ee20000100800 */
[----:B------:R-:W-:Y:S01]  /*130f0*/  IMAD.MOV.U32 R4, RZ, RZ, R7 ;  /* 0x000000ffff047224 */ /* 0x000fe200078e0007 */
[----:B------:R-:W-:Y:S01]  /*13100*/  ULDC.64 UR4, c[0x0][0x428] ;  /* 0x00010a0000047ab9 */ /* 0x000fe20000000a00 */
[----:B------:R-:W-:Y:S01]  /*13110*/  ULDC.64 UR6, c[0x0][0x208] ;  /* 0x0000820000067ab9 */ /* 0x000fe20000000a00 */
[----:B0-----:R-:W-:-:S13]  /*13120*/  ISETP.NE.AND P0, PT, R5, 0x1, PT ;  /* 0x000000010500780c */ /* 0x001fda0003f05270 */
[----:B------:R-:W0:Y:S02]  /*13130*/  @P0 LDC.64 R2, c[0x0][0x440] ;  /* 0x00011000ff020b82 */ /* 0x000e240000000a00 */
[----:B0-----:R-:W-:-:S05]  /*13140*/  @P0 IMAD.HI.U32 R2, R7, R2, RZ ;  /* 0x0000000207020227 */ /* 0x001fca00078e00ff */
[----:B------:R-:W-:Y:S02]  /*13150*/  @P0 SHF.R.U32.HI R4, RZ, R3, R2 ;  /* 0x00000003ff040219 */ /* 0x000fe40000011602 */
[----:B------:R-:W0:Y:S03]  /*13160*/  LDC.64 R2, c[0x0][0x418] ;  /* 0x00010600ff027b82 */ /* 0x000e260000000a00 */
[----:B------:R-:W-:-:S04]  /*13170*/  IMAD.MOV R8, RZ, RZ, -R4 ;  /* 0x000000ffff087224 */ /* 0x000fc800078e0a04 */
[----:B------:R-:W-:Y:S01]  /*13180*/  IMAD R8, R5, R8, R7 ;  /* 0x0000000805087224 */ /* 0x000fe200078e0207 */
[----:B------:R-:W-:Y:S01]  /*13190*/  SHF.R.S32.HI R5, RZ, 0x1f, R4 ;  /* 0x0000001fff057819 */ /* 0x000fe20000011404 */
[----:B--2---:R-:W-:-:S04]  /*131a0*/  IMAD R10, R10, UR4, RZ ;  /* 0x000000040a0a7c24 */ /* 0x004fc8000f8e02ff */
[C---:B---3--:R-:W-:Y:S02]  /*131b0*/  IMAD R10, R11.reuse, UR5, R10 ;  /* 0x000000050b0a7c24 */ /* 0x048fe4000f8e020a */
[----:B------:R-:W-:-:S04]  /*131c0*/  IMAD.WIDE.U32 R4, R11, UR4, R4 ;  /* 0x000000040b047c25 */ /* 0x000fc8000f8e0004 */
[----:B------:R-:W-:Y:S01]  /*131d0*/  IMAD.IADD R5, R10, 0x1, R5 ;  /* 0x000000010a057824 */ /* 0x000fe200078e0205 */
[----:B0-----:R-:W-:-:S04]  /*131e0*/  LEA R2, P0, R4, R2, 0x2 ;  /* 0x0000000204027211 */ /* 0x001fc800078010ff */
[----:B------:R-:W-:-:S05]  /*131f0*/  LEA.HI.X R3, R4, R3, R5, 0x2, P0 ;  /* 0x0000000304037211 */ /* 0x000fca00000f1405 */
[----:B------:R0:W5:Y:S04]  /*13200*/  LDG.E R4, desc[UR6][R2.64] ;  /* 0x0000000602047981 */ /* 0x000168000c1e1900 */
.L_x_2458:
[----:B0-----:R-:W-:Y:S01]  /*13210*/  IMAD R2, R0, 0x8, R17 ;  /* 0x0000000800027824 */ /* 0x001fe200078e0211 */
[----:B------:R-:W-:Y:S01]  /*13220*/  SHF.L.U32 R3, R9, 0x1f, RZ ;  /* 0x0000001f09037819 */ /* 0x000fe200000006ff */
[----:B------:R-:W-:Y:S03]  /*13230*/  BSSY B1, `(.L_x_2459) ;  /* 0x0000003000017945 */ /* 0x000fe60003800000 */
[----:B------:R-:W0:Y:S02]  /*13240*/  SYNCS.PHASECHK.TRANS64.TRYWAIT P0, [R2+URZ+0x38840], R3 ;  /* 0x03884003020075a7 */ /* 0x000e24000800017f */
[----:B0-----:R-:W-:Y:S05]  /*13250*/  @!P0 BRA `(.L_x_2460) ;  /* 0x0000004000988947 */ /* 0x001fea0003800000 */
.L_x_2568:
[----:B------:R-:W-:Y:S05]  /*13260*/  BSYNC B1 ;  /* 0x0000000000017941 */ /* 0x000fea0003800000 */
.L_x_2459:
[----:B-1----:R-:W1:Y:S01]  /*13270*/  S2R R5, SR_TID.X ;  /* 0x0000000000057919 */ /* 0x002e620000002100 */
        /* <DEDUP_REMOVED lines=11> */
.L_x_2462:
[----:B------:R-:W-:Y:S05]  /*13330*/  BSYNC B1 ;  /* 0x0000000000017941 */ /* 0x000fea0003800000 */
.L_x_2461:
[----:B------:R-:W-:Y:S01]  /*13340*/  IMAD.MOV.U32 R10, RZ, RZ, RZ ;  /* 0x000000ffff0a7224 */ /* 0x000fe200078e00ff */
[----:B------:R-:W-:Y:S01]  /*13350*/  R2UR UR11, R8 ;  /* 0x00000000080b72ca */ /* 0x000fe200000e0000 */
[----:B0-----:R-:W-:Y:S01]  /*13360*/  IMAD R3, R0, 0xa000, R17 ;  /* 0x0000a00000037824 */ /* 0x001fe200078e0211 */
[----:B------:R-:W-:Y:S01]  /*13370*/  UIADD3 UR4, UP0, UR38, 0x370, URZ ;  /* 0x0000037026047890 */ /* 0x000fe2000ff1e03f */
[----:B------:R-:W-:Y:S01]  /*13380*/  PLOP3.LUT P0, PT, PT, PT, PT, 0x80, 0x0 ;  /* 0x000000000000781c */ /* 0x000fe20003f0f070 */
[----:B------:R-:W-:Y:S01]  /*13390*/  VIADD R2, R2, 0x38830 ;  /* 0x0003883002027836 */ /* 0x000fe20000000000 */
[----:B------:R-:W-:Y:S01]  /*133a0*/  R2UR UR10, R10 ;  /* 0x000000000a0a72ca */ /* 0x000fe200000e0000 */
[----:B------:R-:W-:Y:S01]  /*133b0*/  VIADD R5, R3, 0x24400 ;  /* 0x0002440003057836 */ /* 0x000fe20000000000 */
[----:B------:R-:W-:Y:S01]  /*133c0*/  UIADD3.X UR5, URZ, UR39, URZ, UP0, !UPT ;  /* 0x000000273f057290 */ /* 0x000fe200087fe43f */
[----:B------:R-:W-:Y:S01]  /*133d0*/  UMOV UR6, 0x0 ;  /* 0x0000000000067882 */ /* 0x000fe20000000000 */
[----:B------:R-:W-:-:S04]  /*133e0*/  UMOV UR7, 0x14f00000 ;  /* 0x14f0000000077882 */ /* 0x000fc80000000000 */
[----:B------:R-:W-:-:S12]  /*133f0*/  UIMAD UR11, UR11, 0x50, URZ ;  /* 0x000000500b0b78a4 */ /* 0x000fd8000f8e023f */
.L_x_2463:
[----:B------:R-:W-:-:S13]  /*13400*/  @P0 ELECT P2, URZ, PT ;  /* 0x00000000003f082f */ /* 0x000fda0003840000 */
[----:B-----5:R-:W-:Y:S01]  /*13410*/  @P2 R2UR UR13, R4 ;  /* 0x00000000040d22ca */ /* 0x020fe200000e0000 */
[----:B------:R-:W-:Y:S01]  /*13420*/  UMOV UR12, UR36 ;  /* 0x00000024000c7c82 */ /* 0x000fe20008000000 */
        /* <DEDUP_REMOVED lines=12> */
.L_x_2464:
[----:B------:R-:W-:-:S13]  /*134f0*/  @P0 ELECT P2, URZ, PT ;  /* 0x00000000003f082f */ /* 0x000fda0003840000 */
[----:B------:R-:W-:Y:S01]  /*13500*/  @P2 R2UR UR13, R4 ;  /* 0x00000000040d22ca */ /* 0x000fe200000e0000 */
        /* <DEDUP_REMOVED lines=13> */
.L_x_2465:
        /* <DEDUP_REMOVED lines=15> */
.L_x_2466:
        /* <DEDUP_REMOVED lines=15> */
.L_x_2569:
[----:B------:R-:W-:Y:S05]  /*137c0*/  BSYNC B1 ;  /* 0x0000000000017941 */ /* 0x000fea0003800000 */
.L_x_2467:
        /* <DEDUP_REMOVED lines=12> */
.L_x_2470:
[----:B------:R-:W-:Y:S05]  /*13890*/  BSYNC B1 ;  /* 0x0000000000017941 */ /* 0x000fea0003800000 */
.L_x_2469:
[----:B------:R-:W-:Y:S01]  /*138a0*/  R2UR UR6, R12 ;  /* 0x000000000c0672ca */ /* 0x000fe200000e0000 */
[C-C-:B0-----:R-:W-:Y:S01]  /*138b0*/  IMAD R2, R18.reuse, 0x8, R17.reuse ;  /* 0x0000000812027824 */ /* 0x141fe200078e0211 */
[----:B------:R-:W-:Y:S01]  /*138c0*/  R2UR UR7, R13 ;  /* 0x000000000d0772ca */ /* 0x000fe200000e0000 */
[----:B------:R-:W-:Y:S01]  /*138d0*/  IMAD R3, R18, 0xa000, R17 ;  /* 0x0000a00012037824 */ /* 0x000fe200078e0211 */
[----:B------:R-:W-:Y:S01]  /*138e0*/  R2UR UR10, R10 ;  /* 0x000000000a0a72ca */ /* 0x000fe200000e0000 */
[----:B------:R-:W-:Y:S01]  /*138f0*/  UIADD3 UR4, UP0, UR38, 0x470, URZ ;  /* 0x0000047026047890 */ /* 0x000fe2000ff1e03f */
[----:B------:R-:W-:Y:S01]  /*13900*/  PLOP3.LUT P0, PT, PT, PT, PT, 0x80, 0x0 ;  /* 0x000000000000781c */ /* 0x000fe20003f0f070 */
[----:B------:R-:W-:Y:S02]  /*13910*/  IMAD R5, R19, 0x50, RZ ;  /* 0x0000005013057824 */ /* 0x000fe400078e02ff */
[----:B------:R-:W-:Y:S01]  /*13920*/  VIADD R2, R2, 0x38850 ;  /* 0x0003885002027836 */ /* 0x000fe20000000000 */
[----:B------:R-:W-:Y:S01]  /*13930*/  UIADD3.X UR5, URZ, UR39, URZ, UP0, !UPT ;  /* 0x000000273f057290 */ /* 0x000fe200087fe43f */
[----:B------:R-:W-:-:S11]  /*13940*/  VIADD R10, R3, 0x400 ;  /* 0x00000400030a7836 */ /* 0x000fd60000000000 */
.L_x_2471:
        /* <DEDUP_REMOVED lines=15> */
.L_x_2472:
        /* <DEDUP_REMOVED lines=15> */
.L_x_2473:
        /* <DEDUP_REMOVED lines=15> */
.L_x_2474:
        /* <DEDUP_REMOVED lines=10> */
[----:B------:R-:W-:Y:S02]  /*13cc0*/  IMAD.MOV.U32 R16, RZ, RZ, R4 ;  /* 0x000000ffff107224 */ /* 0x000fe400078e0004 */
[----:B------:R-:W-:-:S07]  /*13cd0*/  IMAD.MOV.U32 R19, RZ, RZ, R8 ;  /* 0x000000ffff137224 */ /* 0x000fce00078e0008 */
.L_x_2457:
[----:B------:R-:W-:Y:S05]  /*13ce0*/  BSYNC B0 ;  /* 0x0000000000007941 */ /* 0x000fea0003800000 */
.L_x_2456:
[----:B------:R0:W-:Y:S01]  /*13cf0*/  STL [R1+0x4], R9 ;  /* 0x0000040901007387 */ /* 0x0001e20000100800 */
[----:B------:R-:W-:Y:S01]  /*13d00*/  UIADD3 UR4, UR41, -0x3, URZ ;  /* 0xfffffffd29047890 */ /* 0x000fe2000fffe03f */
[----:B------:R-:W-:-:S05]  /*13d10*/  IMAD.MOV.U32 R18, RZ, RZ, R0 ;  /* 0x000000ffff127224 */ /* 0x000fca00078e0000 */
[----:B------:R-:W-:-:S07]  /*13d20*/  IMAD.U32 R0, RZ, RZ, UR4 ;  /* 0x00000004ff007e24 */ /* 0x000fce000f8e00ff */
.L_x_2455:
[----:B------:R-:W-:Y:S01]  /*13d30*/  ISETP.NE.AND P0, PT, R7, RZ, PT ;  /* 0x000000ff0700720c */ /* 0x000fe20003f05270 */
[----:B------:R-:W-:-:S12]  /*13d40*/  BSSY B0, `(.L_x_2454) ;  /* 0x00001ab000007945 */ /* 0x000fd80003800000 */
[----:B------:R-:W-:Y:S05]  /*13d50*/  @!P0 BRA `(.L_x_2475) ;  /* 0x0000001800a48947 */ /* 0x000fea0003800000 */
[----:B------:R-:W-:-:S07]  /*13d60*/  IMAD.MOV.U32 R8, RZ, RZ, R16 ;  /* 0x000000ffff087224 */ /* 0x000fce00078e0010 */
.L_x_2514:
[----:B--2---:R-:W2:Y:S04]  /*13d70*/  LDL R3, [R1+0xc] ;  /* 0x00000c0001037983 */ /* 0x004ea80000100800 */
[----:B------:R-:W3:Y:S01]  /*13d80*/  LDL R2, [R1+0x4] ;  /* 0x0000040001027983 */ /* 0x000ee20000100800 */
[----:B------:R-:W-:Y:S01]  /*13d90*/  VIADD R4, R18, 0x1 ;  /* 0x0000000112047836 */ /* 0x000fe20000000000 */
[----:B------:R-:W-:Y:S05]  /*13da0*/  YIELD ;  /* 0x0000000000007946 */ /* 0x000fea0003800000 */
[----:B------:R-:W-:Y:S01]  /*13db0*/  ISETP.NE.AND P0, PT, R4, 0x2, PT ;  /* 0x000000020400780c */ /* 0x000fe20003f05270 */
[----:B------:R-:W-:Y:S03]  /*13dc0*/  BSSY B1, `(.L_x_2476) ;  /* 0x00000cd000017945 */ /* 0x000fe60003800000 */
[----:B-1----:R-:W-:-:S02]  /*13dd0*/  SEL R5, RZ, 0x1, P0 ;  /* 0x00000001ff057807 */ /* 0x002fc40000000000 */
        /* <DEDUP_REMOVED lines=9> */
[----:B------:R-:W1:Y:S01]  /*13e70*/  LDC R8, c[0x0][0x43c] ;  /* 0x00010f00ff087b82 */ /* 0x000e620000000800 */
[----:B------:R-:W-:Y:S02]  /*13e80*/  ULDC.64 UR4, c[0x0][0x428] ;  /* 0x00010a0000047ab9 */ /* 0x000fe40000000a00 */
[----:B0-----:R-:W3:Y:S01]  /*13e90*/  LDL R9, [R1] ;  /* 0x0000000001097983 */ /* 0x001ee20000100800 */
[----:B------:R-:W-:Y:S01]  /*13ea0*/  ULDC.64 UR6, c[0x0][0x208] ;  /* 0x0000820000067ab9 */ /* 0x000fe20000000a00 */
[----:B-1----:R-:W-:-:S13]  /*13eb0*/  ISETP.NE.AND P0, PT, R8, 0x1, PT ;  /* 0x000000010800780c */ /* 0x002fda0003f05270 */
        /* <DEDUP_REMOVED lines=15> */
.L_x_2478:
[----:B------:R-:W-:Y:S01]  /*13fb0*/  IMAD R3, R4, 0x8, R17 ;  /* 0x0000000804037824 */ /* 0x000fe200078e0211 */
[----:B------:R-:W-:Y:S01]  /*13fc0*/  SHF.L.U32 R2, R5, 0x1f, RZ ;  /* 0x0000001f05027819 */ /* 0x000fe200000006ff */
[----:B------:R-:W-:Y:S03]  /*13fd0*/  BSSY B2, `(.L_x_2479) ;  /* 0x0000003000027945 */ /* 0x000fe60003800000 */
[----:B------:R-:W2:Y:S02]  /*13fe0*/  SYNCS.PHASECHK.TRANS64.TRYWAIT P0, [R3+URZ+0x38840], R2 ;  /* 0x03884002030075a7 */ /* 0x000ea4000800017f */
[----:B--2---:R-:W-:Y:S05]  /*13ff0*/  @!P0 BRA `(.L_x_2480) ;  /* 0x0000003400588947 */ /* 0x004fea0003800000 */
.L_x_2570:
[----:B------:R-:W-:Y:S05]  /*14000*/  BSYNC B2 ;  /* 0x0000000000027941 */ /* 0x000fea0003800000 */
.L_x_2479:
        /* <DEDUP_REMOVED lines=12> */
.L_x_2482:
[----:B------:R-:W-:Y:S05]  /*140d0*/  BSYNC B2 ;  /* 0x0000000000027941 */ /* 0x000fea0003800000 */
.L_x_2481:
        /* <DEDUP_REMOVED lines=11> */
.L_x_2483:
        /* <DEDUP_REMOVED lines=16> */
.L_x_2484:
        /* <DEDUP_REMOVED lines=16> */
.L_x_2485:
        /* <DEDUP_REMOVED lines=16> */
.L_x_2486:
        /* <DEDUP_REMOVED lines=16> */
.L_x_2571:
[----:B------:R-:W-:Y:S05]  /*14590*/  BSYNC B2 ;  /* 0x0000000000027941 */ /* 0x000fea0003800000 */
.L_x_2487:
        /* <DEDUP_REMOVED lines=11> */
.L_x_2490:
[----:B------:R-:W-:Y:S05]  /*14650*/  BSYNC B2 ;  /* 0x0000000000027941 */ /* 0x000fea0003800000 */
.L_x_2489:
[----:B------:R-:W-:Y:S01]  /*14660*/  R2UR UR10, R12 ;  /* 0x000000000c0a72ca */ /* 0x000fe200000e0000 */
[----:B------:R-:W-:Y:S01]  /*14670*/  IMAD R18, R18, 0xa000, R17 ;  /* 0x0000a00012127824 */ /* 0x000fe200078e0211 */
[----:B------:R-:W-:Y:S01]  /*14680*/  R2UR UR6, R10 ;  /* 0x000000000a0672ca */ /* 0x000fe200000e0000 */
[----:B------:R-:W-:Y:S01]  /*14690*/  UIADD3 UR4, UP0, UR38, 0x470, URZ ;  /* 0x0000047026047890 */ /* 0x000fe2000ff1e03f */
[----:B------:R-:W-:Y:S01]  /*146a0*/  R2UR UR7, R11 ;  /* 0x000000000b0772ca */ /* 0x000fe200000e0000 */
[----:B0-----:R-:W-:Y:S01]  /*146b0*/  IMAD R3, R19, 0x50, RZ ;  /* 0x0000005013037824 */ /* 0x001fe200078e02ff */
[----:B------:R-:W-:Y:S01]  /*146c0*/  PLOP3.LUT P0, PT, PT, PT, PT, 0x80, 0x0 ;  /* 0x000000000000781c */ /* 0x000fe20003f0f070 */
[----:B------:R-:W-:Y:S01]  /*146d0*/  VIADD R2, R2, 0x50 ;  /* 0x0000005002027836 */ /* 0x000fe20000000000 */
[----:B------:R-:W-:Y:S01]  /*146e0*/  UIADD3.X UR5, URZ, UR39, URZ, UP0, !UPT ;  /* 0x000000273f057290 */ /* 0x000fe200087fe43f */
[----:B------:R-:W-:-:S11]  /*146f0*/  VIADD R9, R18, 0x400 ;  /* 0x0000040012097836 */ /* 0x000fd60000000000 */
.L_x_2491:
        /* <DEDUP_REMOVED lines=15> */
.L_x_2492:
        /* <DEDUP_REMOVED lines=15> */
.L_x_2493:
        /* <DEDUP_REMOVED lines=15> */
.L_x_2494:
        /* <DEDUP_REMOVED lines=12> */
.L_x_2477:
[----:B------:R-:W-:Y:S05]  /*14a90*/  BSYNC B1 ;  /* 0x0000000000017941 */ /* 0x000fea0003800000 */
.L_x_2476:
        /* <DEDUP_REMOVED lines=8> */
[----:B------:R1:W-:Y:S02]  /*14b20*/  STL [R1+0x4], R10 ;  /* 0x0000040a01007387 */ /* 0x0003e40000100800 */
[----:B------:R-:W-:Y:S05]  /*14b30*/  @!P1 BRA `(.L_x_2496) ;  /* 0x0000000c001c9947 */ /* 0x000fea0003800000 */
[----:B------:R-:W2:Y:S01]  /*14b40*/  LDL R3, [R1+0x10] ;  /* 0x0000100001037983 */ /* 0x000ea20000100800 */
[----:B------:R-:W-:Y:S01]  /*14b50*/  VIADD R7, R0, 0xffffffff ;  /* 0xffffffff00077836 */ /* 0x000fe20000000000 */
[----:B--2---:R-:W-:-:S13]  /*14b60*/  ISETP.NE.AND P1, PT, R3, RZ, PT ;  /* 0x000000ff0300720c */ /* 0x004fda0003f25270 */
[----:B------:R-:W-:Y:S05]  /*14b70*/  @!P1 BRA `(.L_x_2497) ;  /* 0x0000000000549947 */ /* 0x000fea0003800000 */
[----:B------:R-:W2:Y:S01]  /*14b80*/  LDL R12, [R1+0x8] ;  /* 0x00000800010c7983 */ /* 0x000ea20000100800 */
[----:B0-----:R-:W0:Y:S01]  /*14b90*/  LDC R9, c[0x0][0x43c] ;  /* 0x00010f00ff097b82 */ /* 0x001e220000000800 */
[----:B------:R-:W-:Y:S02]  /*14ba0*/  ULDC.64 UR4, c[0x0][0x428] ;  /* 0x00010a0000047ab9 */ /* 0x000fe40000000a00 */
[----:B------:R-:W3:Y:S01]  /*14bb0*/  LDL R11, [R1] ;  /* 0x00000000010b7983 */ /* 0x000ee20000100800 */
        /* <DEDUP_REMOVED lines=17> */
.L_x_2497:
[----:B------:R-:W-:Y:S01]  /*14cd0*/  IMAD R2, R18, 0x8, R17 ;  /* 0x0000000812027824 */ /* 0x000fe200078e0211 */
[----:B------:R-:W-:Y:S01]  /*14ce0*/  SHF.L.U32 R3, R10, 0x1f, RZ ;  /* 0x0000001f0a037819 */ /* 0x000fe200000006ff */
[----:B------:R-:W-:Y:S03]  /*14cf0*/  BSSY B2, `(.L_x_2498) ;  /* 0x0000003000027945 */ /* 0x000fe60003800000 */
[----:B------:R-:W3:Y:S02]  /*14d00*/  SYNCS.PHASECHK.TRANS64.TRYWAIT P0, [R2+URZ+0x38840], R3 ;  /* 0x03884003020075a7 */ /* 0x000ee4000800017f */
[----:B---3--:R-:W-:Y:S05]  /*14d10*/  @!P0 BRA `(.L_x_2499) ;  /* 0x0000002800388947 */ /* 0x008fea0003800000 */
.L_x_2572:
[----:B------:R-:W-:Y:S05]  /*14d20*/  BSYNC B2 ;  /* 0x0000000000027941 */ /* 0x000fea0003800000 */
.L_x_2498:
        /* <DEDUP_REMOVED lines=12> */
.L_x_2501:
[----:B------:R-:W-:Y:S05]  /*14df0*/  BSYNC B2 ;  /* 0x0000000000027941 */ /* 0x000fea0003800000 */
.L_x_2500:
        /* <DEDUP_REMOVED lines=10> */
[----:B-1----:R-:W-:Y:S01]  /*14ea0*/  VIADD R10, R9, 0x24400 ;  /* 0x00024400090a7836 */ /* 0x002fe20000000000 */
[----:B------:R-:W-:-:S09]  /*14eb0*/  UMOV UR7, 0x14f00000 ;  /* 0x14f0000000077882 */ /* 0x000fd20000000000 */
.L_x_2502:
        /* <DEDUP_REMOVED lines=16> */
.L_x_2503:
        /* <DEDUP_REMOVED lines=16> */
.L_x_2504:
        /* <DEDUP_REMOVED lines=16> */
.L_x_2505:
        /* <DEDUP_REMOVED lines=15> */
.L_x_2573:
[----:B------:R-:W-:Y:S05]  /*152b0*/  BSYNC B2 ;  /* 0x0000000000027941 */ /* 0x000fea0003800000 */
.L_x_2506:
        /* <DEDUP_REMOVED lines=11> */
.L_x_2509:
[----:B------:R-:W-:Y:S05]  /*15370*/  BSYNC B2 ;  /* 0x0000000000027941 */ /* 0x000fea0003800000 */
.L_x_2508:
[----:B------:R-:W-:Y:S01]  /*15380*/  R2UR UR10, R12 ;  /* 0x000000000c0a72ca */ /* 0x000fe200000e0000 */
[----:B------:R-:W-:Y:S01]  /*15390*/  IMAD R4, R4, 0xa000, R17 ;  /* 0x0000a00004047824 */ /* 0x000fe200078e0211 */
[----:B------:R-:W-:Y:S01]  /*153a0*/  R2UR UR6, R10 ;  /* 0x000000000a0672ca */ /* 0x000fe200000e0000 */
[----:B------:R-:W-:Y:S01]  /*153b0*/  UIADD3 UR4, UP0, UR38, 0x470, URZ ;  /* 0x0000047026047890 */ /* 0x000fe2000ff1e03f */
[----:B------:R-:W-:Y:S01]  /*153c0*/  R2UR UR7, R11 ;  /* 0x000000000b0772ca */ /* 0x000fe200000e0000 */
[----:B------:R-:W-:Y:S01]  /*153d0*/  IMAD R3, R19, 0x50, RZ ;  /* 0x0000005013037824 */ /* 0x000fe200078e02ff */
[----:B------:R-:W-:Y:S01]  /*153e0*/  PLOP3.LUT P0, PT, PT, PT, PT, 0x80, 0x0 ;  /* 0x000000000000781c */ /* 0x000fe20003f0f070 */
[----:B0-----:R-:W-:Y:S01]  /*153f0*/  VIADD R2, R2, 0x50 ;  /* 0x0000005002027836 */ /* 0x001fe20000000000 */
[----:B------:R-:W-:Y:S01]  /*15400*/  UIADD3.X UR5, URZ, UR39, URZ, UP0, !UPT ;  /* 0x000000273f057290 */ /* 0x000fe200087fe43f */
[----:B------:R-:W-:-:S11]  /*15410*/  VIADD R5, R4, 0x400 ;  /* 0x0000040004057836 */ /* 0x000fd60000000000 */
.L_x_2510:
        /* <DEDUP_REMOVED lines=15> */
.L_x_2511:
        /* <DEDUP_REMOVED lines=15> */
.L_x_2512:
        /* <DEDUP_REMOVED lines=15> */
.L_x_2513:
        /* <DEDUP_REMOVED lines=12> */
.L_x_2496:
[----:B------:R-:W-:Y:S05]  /*157b0*/  BSYNC B1 ;  /* 0x0000000000017941 */ /* 0x000fea0003800000 */
.L_x_2495:
[C---:B------:R-:W-:Y:S01]  /*157c0*/  ISETP.GT.AND P0, PT, R0.reuse, 0x1, PT ;  /* 0x000000010000780c */ /* 0x040fe20003f04270 */
[----:B------:R-:W-:-:S12]  /*157d0*/  VIADD R0, R0, 0xfffffffe ;  /* 0xfffffffe00007836 */ /* 0x000fd80000000000 */
[----:B------:R-:W-:Y:S05]  /*157e0*/  @P0 BRA `(.L_x_2514) ;  /* 0xffffffe400600947 */ /* 0x000fea000383ffff */
.L_x_2475:
[----:B------:R-:W-:Y:S05]  /*157f0*/  BSYNC B0 ;  /* 0x0000000000007941 */ /* 0x000fea0003800000 */
.L_x_2454:
[----:B0-----:R-:W0:Y:S01]  /*15800*/  S2R R0, SR_TID.X ;  /* 0x0000000000007919 */ /* 0x001e220000002100 */
[----:B------:R-:W-:Y:S01]  /*15810*/  BSSY B0, `(.L_x_2515) ;  /* 0x0000012000007945 */ /* 0x000fe20003800000 */
[----:B0-----:R-:W-:-:S04]  /*15820*/  LOP3.LUT R6, R0, 0x7f, RZ, 0xc0, !PT ;  /* 0x0000007f00067812 */ /* 0x001fc800078ec0ff */
[----:B------:R-:W-:-:S13]  /*15830*/  ISETP.NE.AND P1, PT, R6, RZ, PT ;  /* 0x000000ff0600720c */ /* 0x000fda0003f25270 */
[----:B------:R-:W-:Y:S05]  /*15840*/  @P1 BRA `(.L_x_2516) ;  /* 0x0000000000381947 */ /* 0x000fea0003800000 */
[----:B--2---:R-:W0:Y:S01]  /*15850*/  S2R R3, SR_LANEID ;  /* 0x0000000000037919 */ /* 0x004e220000000000 */
[----:B------:R-:W-:Y:S01]  /*15860*/  VOTEU.ANY UR4, UPT, PT ;  /* 0x0000000000047886 */ /* 0x000fe200038e0100 */
[----:B-1----:R-:W1:Y:S01]  /*15870*/  LDC.64 R4, c[0x0][0xc80] ;  /* 0x00032000ff047b82 */ /* 0x002e620000000a00 */
        /* <DEDUP_REMOVED lines=9> */
[----:B0-----:R-:W-:-:S05]  /*15910*/  IADD3 R0, R0, UR43, R3 ;  /* 0x0000002b00007c10 */ /* 0x001fca000fffe003 */
[----:B------:R0:W-:Y:S02]  /*15920*/  STL [R1+0x18], R0 ;  /* 0x0000180001007387 */ /* 0x0001e40000100800 */
.L_x_2516:
[----:B------:R-:W-:Y:S05]  /*15930*/  BSYNC B0 ;  /* 0x0000000000007941 */ /* 0x000fea0003800000 */
.L_x_2515:
[----:B0-----:R-:W3:Y:S01]  /*15940*/  LDL.LU R0, [R1+0xc] ;  /* 0x00000c0001007983 */ /* 0x001ee20000300800 */
[----:B------:R-:W-:Y:S01]  /*15950*/  BSSY B0, `(.L_x_2517) ;  /* 0x0000056000007945 */ /* 0x000fe20003800000 */
[----:B---3--:R-:W-:-:S13]  /*15960*/  ISETP.NE.AND P0, PT, R0, RZ, PT ;  /* 0x000000ff0000720c */ /* 0x008fda0003f05270 */
[----:B------:R-:W-:Y:S05]  /*15970*/  @!P0 BRA `(.L_x_2518) ;  /* 0x00000004004c8947 */ /* 0x000fea0003800000 */
[----:B------:R-:W2:Y:S01]  /*15980*/  LDL R0, [R1+0x4] ;  /* 0x0000040001007983 */ /* 0x000ea20000100800 */
[----:B------:R-:W-:Y:S01]  /*15990*/  IMAD R2, R18, 0x8, R17 ;  /* 0x0000000812027824 */ /* 0x000fe200078e0211 */
[----:B------:R-:W-:Y:S01]  /*159a0*/  BSSY B1, `(.L_x_2519) ;  /* 0x0000005000017945 */ /* 0x000fe20003800000 */
[----:B------:R-:W-:Y:S02]  /*159b0*/  ISETP.NE.AND P2, PT, R6, RZ, PT ;  /* 0x000000ff0600720c */ /* 0x000fe40003f45270 */
[----:B--2---:R-:W-:-:S04]  /*159c0*/  SHF.L.U32 R3, R0, 0x1f, RZ ;  /* 0x0000001f00037819 */ /* 0x004fc800000006ff */
[----:B------:R-:W0:Y:S02]  /*159d0*/  SYNCS.PHASECHK.TRANS64.TRYWAIT P0, [R2+URZ+0x38860], R3 ;  /* 0x03886003020075a7 */ /* 0x000e24000800017f */
[----:B0-----:R-:W-:Y:S05]  /*159e0*/  @!P0 BRA `(.L_x_2520) ;  /* 0x0000001c002c8947 */ /* 0x001fea0003800000 */
.L_x_2574:
[----:B------:R-:W-:Y:S05]  /*159f0*/  BSYNC B1 ;  /* 0x0000000000017941 */ /* 0x000fea0003800000 */
.L_x_2519:
        /* <DEDUP_REMOVED lines=9> */
.L_x_2522:
[----:B------:R-:W-:Y:S05]  /*15a90*/  BSYNC B1 ;  /* 0x0000000000017941 */ /* 0x000fea0003800000 */
.L_x_2521:
[----:B------:R-:W-:Y:S01]  /*15aa0*/  IMAD R0, R18, 0xa000, R17 ;  /* 0x0000a00012007824 */ /* 0x000fe200078e0211 */
[----:B------:R-:W-:Y:S01]  /*15ab0*/  UIADD3 UR4, UP0, UR38, 0x470, URZ ;  /* 0x0000047026047890 */ /* 0x000fe2000ff1e03f */
[----:B------:R-:W-:Y:S01]  /*15ac0*/  PLOP3.LUT P0, PT, PT, PT, PT, 0x80, 0x0 ;  /* 0x000000000000781c */ /* 0x000fe20003f0f070 */
[----:B------:R-:W-:Y:S01]  /*15ad0*/  IMAD R19, R19, 0x50, RZ ;  /* 0x0000005013137824 */ /* 0x000fe200078e02ff */
[----:B------:R-:W-:Y:S01]  /*15ae0*/  UMOV UR6, 0x0 ;  /* 0x0000000000067882 */ /* 0x000fe20000000000 */
[----:B0-----:R-:W-:Y:S01]  /*15af0*/  VIADD R2, R2, 0x38850 ;  /* 0x0003885002027836 */ /* 0x001fe20000000000 */
[----:B------:R-:W-:Y:S01]  /*15b00*/  UIADD3.X UR5, URZ, UR39, URZ, UP0, !UPT ;  /* 0x000000273f057290 */ /* 0x000fe200087fe43f */
[----:B------:R-:W-:Y:S01]  /*15b10*/  VIADD R3, R0, 0x400 ;  /* 0x0000040000037836 */ /* 0x000fe20000000000 */
[----:B------:R-:W-:Y:S01]  /*15b20*/  UMOV UR7, 0x14f00000 ;  /* 0x14f0000000077882 */ /* 0x000fe20000000000 */
[----:B------:R-:W-:-:S09]  /*15b30*/  UMOV UR10, URZ ;  /* 0x0000003f000a7c82 */ /* 0x000fd20008000000 */
.L_x_2523:
        /* <DEDUP_REMOVED lines=15> */
.L_x_2524:
        /* <DEDUP_REMOVED lines=15> */
.L_x_2525:
        /* <DEDUP_REMOVED lines=15> */
.L_x_2526:
        /* <DEDUP_REMOVED lines=10> */
.L_x_2518:
[----:B------:R-:W-:Y:S05]  /*15eb0*/  BSYNC B0 ;  /* 0x0000000000007941 */ /* 0x000fea0003800000 */
.L_x_2517:
[----:B--2---:R-:W2:Y:S01]  /*15ec0*/  LDL.LU R3, [R1+0x4] ;  /* 0x0000040001037983 */ /* 0x004ea20000300800 */
[----:B------:R-:W-:-:S05]  /*15ed0*/  VIADD R18, R18, 0x1 ;  /* 0x0000000112127836 */ /* 0x000fca0000000000 */
[----:B------:R-:W-:-:S04]  /*15ee0*/  ISETP.NE.AND P0, PT, R18, 0x2, PT ;  /* 0x000000021200780c */ /* 0x000fc80003f05270 */
[----:B------:R-:W-:Y:S02]  /*15ef0*/  SEL R0, RZ, 0x1, P0 ;  /* 0x00000001ff007807 */ /* 0x000fe40000000000 */
[----:B------:R-:W-:Y:S02]  /*15f00*/  SEL R18, R18, RZ, P0 ;  /* 0x000000ff12127207 */ /* 0x000fe40000000000 */
[----:B--2---:R-:W-:-:S05]  /*15f10*/  LOP3.LUT R3, R3, R0, RZ, 0x3c, !PT ;  /* 0x0000000003037212 */ /* 0x004fca00078e3cff */
[----:B------:R2:W-:Y:S02]  /*15f20*/  STL [R1+0x4], R3 ;  /* 0x0000040301007387 */ /* 0x0005e40000100800 */
.L_x_2434:
[----:B------:R-:W-:Y:S05]  /*15f30*/  BSYNC B7 ;  /* 0x0000000000077941 */ /* 0x000fea0003800000 */
.L_x_2432:
[----:B0-----:R-:W3:Y:S04]  /*15f40*/  LDL R0, [R1+0x20] ;  /* 0x0000200001007983 */ /* 0x001ee80000100800 */
[----:B------:R0:W5:Y:S01]  /*15f50*/  LDL R2, [R1+0x18] ;  /* 0x0000180001027983 */ /* 0x0001620000100800 */
[----:B---3--:R-:W-:-:S13]  /*15f60*/  ISETP.NE.AND P0, PT, R0, RZ, PT ;  /* 0x000000ff0000720c */ /* 0x008fda0003f05270 */
[----:B0-----:R-:W-:Y:S05]  /*15f70*/  @!P0 BRA `(.L_x_2527) ;  /* 0x0000000000288947 */ /* 0x001fea0003800000 */
[----:B------:R-:W-:Y:S05]  /*15f80*/  WARPSYNC.ALL ;  /* 0x0000000000007948 */ /* 0x000fea0003800000 */
[----:B------:R-:W0:Y:S08]  /*15f90*/  S2UR UR5, SR_CgaCtaId ;  /* 0x00000000000579c3 */ /* 0x000e300000008800 */
[----:B------:R-:W-:Y:S06]  /*15fa0*/  BAR.SYNC.DEFER_BLOCKING 0x5, 0x180 ;  /* 0x0146000000007b1d */ /* 0x000fec0000010000 */
[----:B------:R-:W-:-:S02]  /*15fb0*/  UMOV UR4, 0x400 ;  /* 0x0000040000047882 */ /* 0x000fc40000000000 */
[----:B0-----:R-:W-:-:S06]  /*15fc0*/  ULEA UR4, UR5, UR4, 0x18 ;  /* 0x0000000405047291 */ /* 0x001fcc000f8ec03f */
[----:B------:R-:W-:-:S05]  /*15fd0*/  IMAD.U32 R17, RZ, RZ, UR4 ;  /* 0x00000004ff117e24 */ /* 0x000fca000f8e00ff */
[----:B-----5:R-:W0:Y:S04]  /*15fe0*/  LDS R2, [R17+0x388d0] ;  /* 0x0388d00011027984 */ /* 0x020e280000000800 */
[----:B0-----:R0:W-:Y:S01]  /*15ff0*/  STL [R1+0x18], R2 ;  /* 0x0000180201007387 */ /* 0x0011e20000100800 */
[----:B------:R-:W-:Y:S06]  /*16000*/  BAR.ARV 0x4, 0x180 ;  /* 0x0106000000007b1d */ /* 0x000fec0000002000 */
[----:B------:R-:W-:Y:S05]  /*16010*/  BRA `(.L_x_2528) ;  /* 0x00000000002c7947 */ /* 0x000fea0003800000 */
.L_x_2527:
[----:B------:R-:W-:-:S03]  /*16020*/  UMOV UR4, 0xffffffff ;  /* 0xffffffff00047882 */ /* 0x000fc60000000000 */
[----:B------:R-:W-:Y:S05]  /*16030*/  BRA.DIV UR4, `(.L_x_2529) ;  /* 0x0000001604ac7947 */ /* 0x000fea000b800000 */
[----:B-----5:R0:W3:Y:S02]  /*16040*/  SHFL.IDX PT, R14, R2, RZ, 0x1f ;  /* 0x00001fff020e7589 */ /* 0x0200e400000e0000 */
.L_x_2577:
[----:B--2---:R-:W2:Y:S01]  /*16050*/  @!P1 S2R R3, SR_CgaCtaId ;  /* 0x0000000000039919 */ /* 0x004ea20000008800 */
[----:B------:R-:W-:Y:S05]  /*16060*/  WARPSYNC.ALL ;  /* 0x0000000000007948 */ /* 0x000fea0003800000 */
[----:B------:R-:W-:Y:S01]  /*16070*/  BAR.SYNC.DEFER_BLOCKING 0x4, 0x180 ;  /* 0x0106000000007b1d */ /* 0x000fe20000010000 */
[----:B------:R-:W-:-:S05]  /*16080*/  @!P1 MOV R0, 0x400 ;  /* 0x0000040000009802 */ /* 0x000fca0000000f00 */
[----:B---3--:R3:W-:Y:S01]  /*16090*/  STL [R1+0x18], R14 ;  /* 0x0000180e01007387 */ /* 0x0087e20000100800 */
[----:B--2---:R-:W-:-:S05]  /*160a0*/  @!P1 LEA R17, R3, R0, 0x18 ;  /* 0x0000000003119211 */ /* 0x004fca00078ec0ff */
[----:B------:R3:W-:Y:S01]  /*160b0*/  @!P1 STS [R17+0x388d0], R2 ;  /* 0x0388d00211009388 */ /* 0x0007e20000000800 */
[----:B------:R-:W-:Y:S06]  /*160c0*/  BAR.ARV 0x5, 0x180 ;  /* 0x0146000000007b1d */ /* 0x000fec0000002000 */
.L_x_2528:
[----:B------:R-:W4:Y:S01]  /*160d0*/  LDL R0, [R1+0x18] ;  /* 0x0000180001007983 */ /* 0x000f220000100800 */
[----:B------:R-:W-:Y:S02]  /*160e0*/  ULDC UR4, c[0x0][0xc38] ;  /* 0x00030e0000047ab9 */ /* 0x000fe40000000800 */
[----:B----4-:R-:W-:-:S13]  /*160f0*/  ISETP.GE.AND P0, PT, R0, UR4, PT ;  /* 0x0000000400007c0c */ /* 0x010fda000bf06270 */
[----:B------:R-:W-:Y:S05]  /*16100*/  @!P0 BRA `(.L_x_2530) ;  /* 0xffffffb000208947 */ /* 0x000fea000383ffff */
.L_x_2429:
[----:B-1----:R-:W4:Y:S01]  /*16110*/  LDL.LU R0, [R1+0x1c] ;  /* 0x00001c0001007983 */ /* 0x002f220000300800 */
[----:B------:R-:W-:Y:S01]  /*16120*/  BSSY B0, `(.L_x_2531) ;  /* 0x000000b000007945 */ /* 0x000fe20003800000 */
[----:B------:R-:W1:Y:S01]  /*16130*/  S2R R5, SR_CgaCtaId ;  /* 0x0000000000057919 */ /* 0x000e620000008800 */
[----:B----4-:R-:W-:-:S05]  /*16140*/  VIADD R0, R0, 0x1 ;  /* 0x0000000100007836 */ /* 0x010fca0000000000 */
[----:B0--3--:R-:W-:-:S04]  /*16150*/  LEA.HI R2, R0, R0, RZ, 0x1 ;  /* 0x0000000000027211 */ /* 0x009fc800078f08ff */
[----:B--2---:R-:W-:-:S05]  /*16160*/  LOP3.LUT R3, R2, 0xfffffffe, RZ, 0xc0, !PT ;  /* 0xfffffffe02037812 */ /* 0x004fca00078ec0ff */
[----:B------:R-:W-:Y:S01]  /*16170*/  IMAD.IADD R3, R0, 0x1, -R3 ;  /* 0x0000000100037824 */ /* 0x000fe200078e0a03 */
[----:B------:R-:W-:-:S04]  /*16180*/  MOV R0, 0x400 ;  /* 0x0000040000007802 */ /* 0x000fc80000000f00 */
[----:B-1----:R-:W-:Y:S02]  /*16190*/  LEA R0, R5, R0, 0x18 ;  /* 0x0000000005007211 */ /* 0x002fe400078ec0ff */
[----:B------:R-:W-:-:S04]  /*161a0*/  SHF.L.U32 R3, R3, 0x1f, RZ ;  /* 0x0000001f03037819 */ /* 0x000fc800000006ff */
[----:B------:R-:W0:Y:S02]  /*161b0*/  SYNCS.PHASECHK.TRANS64.TRYWAIT P0, [R0+URZ+0x38820], R3 ;  /* 0x03882003000075a7 */ /* 0x000e24000800017f */
[----:B0-----:R-:W-:Y:S05]  /*161c0*/  @!P0 BRA `(.L_x_2532) ;  /* 0x0000001400708947 */ /* 0x001fea0003800000 */
.L_x_2578:
[----:B------:R-:W-:Y:S05]  /*161d0*/  BSYNC B0 ;  /* 0x0000000000007941 */ /* 0x000fea0003800000 */
.L_x_2531:
[----:B------:R-:W-:-:S03]  /*161e0*/  UMOV UR4, 0xffffffff ;  /* 0xffffffff00047882 */ /* 0x000fc60000000000 */
[----:B------:R-:W-:Y:S05]  /*161f0*/  BRA.DIV UR4, `(.L_x_2533) ;  /* 0x0000001604787947 */ /* 0x000fea000b800000 */
[----:B------:R-:W1:Y:S02]  /*16200*/  S2R R2, SR_TID.X ;  /* 0x0000000000027919 */ /* 0x000e640000002100 */
[----:B-1----:R-:W-:-:S04]  /*16210*/  SHF.R.U32.HI R2, RZ, 0x5, R2 ;  /* 0x00000005ff027819 */ /* 0x002fc80000011602 */
[----:B------:R-:W-:-:S05]  /*16220*/  LOP3.LUT R2, R2, 0x3, RZ, 0xc0, !PT ;  /* 0x0000000302027812 */ /* 0x000fca00078ec0ff */
[----:B------:R1:W2:Y:S02]  /*16230*/  SHFL.IDX PT, R14, R2, RZ, 0x1f ;  /* 0x00001fff020e7589 */ /* 0x0002a400000e0000 */
.L_x_2581:
[----:B--2---:R-:W-:Y:S01]  /*16240*/  ISETP.NE.AND P0, PT, R14, RZ, PT ;  /* 0x000000ff0e00720c */ /* 0x004fe20003f05270 */
[----:B------:R-:W-:-:S12]  /*16250*/  BSSY B0, `(.L_x_2534) ;  /* 0x0000027000007945 */ /* 0x000fd80003800000 */
[----:B------:R-:W-:Y:S05]  /*16260*/  @P0 BRA `(.L_x_2535) ;  /* 0x0000000000940947 */ /* 0x000fea0003800000 */
[----:B------:R-:W-:-:S03]  /*16270*/  UMOV UR4, 0xffffffff ;  /* 0xffffffff00047882 */ /* 0x000fc60000000000 */
[----:B------:R-:W-:Y:S05]  /*16280*/  BRA.DIV UR4, `(.L_x_2536) ;  /* 0x0000001604887947 */ /* 0x000fea000b800000 */
[----:B------:R-:W-:-:S13]  /*16290*/  ELECT P6, URZ, PT ;  /* 0x00000000003f782f */ /* 0x000fda00038c0000 */
.L_x_2584:
        /* <DEDUP_REMOVED lines=8> */
.L_x_2537:
[----:B------:R-:W2:Y:S01]  /*16320*/  LDL.LU R7, [R1+0x4] ;  /* 0x0000040001077983 */ /* 0x000ea20000300800 */
        /* <DEDUP_REMOVED lines=12> */
.L_x_2585:
[----:B------:R-:W1:Y:S02]  /*163f0*/  SYNCS.PHASECHK.TRANS64.TRYWAIT P0, [R3+URZ], R2 ;  /* 0x00000002030075a7 */ /* 0x000e64000800017f */
[----:B-1----:R-:W-:Y:S05]  /*16400*/  @!P0 BRA `(.L_x_2539) ;  /* 0x00000014005c8947 */ /* 0x002fea0003800000 */
.L_x_2586:
[----:B------:R-:W-:Y:S05]  /*16410*/  @!P2 BRA `(.L_x_2540) ;  /* 0x000000000004a947 */ /* 0x000fea0003800000 */
[----:B------:R-:W-:Y:S01]  /*16420*/  BPT.TRAP 0x1 ;  /* 0x000000040000795c */ /* 0x000fe20000300000 */
.L_x_2540:
[----:B-1----:R-:W-:-:S04]  /*16430*/  VIADD R3, R0, 0x38860 ;  /* 0x0003886000037836 */ /* 0x002fc80000000000 */
[----:B------:R-:W-:-:S04]  /*16440*/  IMAD R18, R18, 0x8, R3 ;  /* 0x0000000812127824 */ /* 0x000fc800078e0203 */
[----:B------:R-:W1:Y:S02]  /*16450*/  SYNCS.PHASECHK.TRANS64.TRYWAIT P0, [R18+URZ], R5 ;  /* 0x00000005120075a7 */ /* 0x000e64000800017f */
[----:B-1----:R-:W-:Y:S05]  /*16460*/  @!P0 BRA `(.L_x_2541) ;  /* 0x0000001400588947 */ /* 0x002fea0003800000 */
.L_x_2587:
[----:B------:R-:W-:-:S07]  /*16470*/  IMAD R3, R4, 0x8, R3 ;  /* 0x0000000804037824 */ /* 0x000fce00078e0203 */
.L_x_2542:
[----:B--2---:R2:W3:Y:S02]  /*16480*/  SYNCS.PHASECHK.TRANS64.TRYWAIT P0, [R3+URZ], R2 ;  /* 0x00000002030075a7 */ /* 0x0044e4000800017f */
[----:B---3--:R-:W-:Y:S05]  /*16490*/  @!P0 NANOSLEEP.SYNCS 0x989680 ;  /* 0x009896800000895d */ /* 0x008fea0003900000 */
[----:B------:R-:W3:Y:S02]  /*164a0*/  @!P0 SYNCS.PHASECHK.TRANS64 P0, [R3+URZ], R2 ;  /* 0x00000002030085a7 */ /* 0x000ee4000800007f */
[----:B---3--:R-:W-:Y:S05]  /*164b0*/  @!P0 BRA `(.L_x_2542) ;  /* 0xfffffffc00f08947 */ /* 0x008fea000383ffff */
.L_x_2535:
[----:B------:R-:W-:Y:S05]  /*164c0*/  BSYNC B0 ;  /* 0x0000000000007941 */ /* 0x000fea0003800000 */
.L_x_2534:
[----:B------:R-:W-:Y:S05]  /*164d0*/  EXIT ;  /* 0x000000000000794d */ /* 0x000fea0003800000 */
.L_x_2382:
[----:B------:R-:W-:-:S13]  /*164e0*/  R2UR UR4, R17 ;  /* 0x00000000110472ca */ /* 0x000fda00000e0000 */
[----:B0-----:R-:W-:-:S04]  /*164f0*/  IMAD.U32 R3, RZ, RZ, UR4 ;  /* 0x00000004ff037e24 */ /* 0x001fc8000f8e00ff */
[----:B------:R0:W1:Y:S03]  /*16500*/  SYNCS.PHASECHK.TRANS64.TRYWAIT P1, [R3+URZ+0x38800], R0 ;  /* 0x03880000030075a7 */ /* 0x000066000802017f */
[----:B-1----:R-:W-:Y:S05]  /*16510*/  @!P1 NANOSLEEP.SYNCS 0x989680 ;  /* 0x009896800000995d */ /* 0x002fea0003900000 */
[----:B------:R-:W1:Y:S02]  /*16520*/  @!P1 SYNCS.PHASECHK.TRANS64 P1, [R3+URZ+0x38800], R0 ;  /* 0x03880000030095a7 */ /* 0x000e64000802007f */
[----:B-1----:R-:W-:Y:S05]  /*16530*/  @!P1 BRA `(.L_x_2382) ;  /* 0xfffffffc00e89947 */ /* 0x002fea000383ffff */
[----:B------:R-:W-:Y:S05]  /*16540*/  BRA `(.L_x_2543) ;  /* 0xfffffeb400207947 */ /* 0x000fea000383ffff */
.L_x_2386:
[----:B-1----:R1:W2:Y:S02]  /*16550*/  SYNCS.PHASECHK.TRANS64.TRYWAIT P2, [R0+URZ+0x38830], R3 ;  /* 0x03883003000075a7 */ /* 0x0022a4000804017f */
[----:B--2---:R-:W-:Y:S05]  /*16560*/  @!P2 NANOSLEEP.SYNCS 0x989680 ;  /* 0x009896800000a95d */ /* 0x004fea0003900000 */
[----:B------:R-:W2:Y:S02]  /*16570*/  @!P2 SYNCS.PHASECHK.TRANS64 P2, [R0+URZ+0x38830], R3 ;  /* 0x038830030000a5a7 */ /* 0x000ea4000804007f */
[----:B--2---:R-:W-:Y:S05]  /*16580*/  @!P2 BRA `(.L_x_2386) ;  /* 0xfffffffc00f0a947 */ /* 0x004fea000383ffff */
[----:B------:R-:W-:Y:S05]  /*16590*/  BRA `(.L_x_2385) ;  /* 0xfffffeb4004c7947 */ /* 0x000fea000383ffff */
.L_x_2391:
[----:B------:R-:W-:-:S13]  /*165a0*/  R2UR UR4, R232 ;  /* 0x00000000e80472ca */ /* 0x000fda00000e0000 */
[----:B-1----:R-:W-:-:S04]  /*165b0*/  IMAD.U32 R4, RZ, RZ, UR4 ;  /* 0x00000004ff047e24 */ /* 0x002fc8000f8e00ff */
[----:B------:R1:W2:Y:S03]  /*165c0*/  SYNCS.PHASECHK.TRANS64.TRYWAIT P3, [R4+URZ+0x38830], R3 ;  /* 0x03883003040075a7 */ /* 0x0002a6000806017f */
[----:B--2---:R-:W-:Y:S05]  /*165d0*/  @!P3 NANOSLEEP.SYNCS 0x989680 ;  /* 0x009896800000b95d */ /* 0x004fea0003900000 */
[----:B------:R-:W2:Y:S02]  /*165e0*/  @!P3 SYNCS.PHASECHK.TRANS64 P3, [R4+URZ+0x38830], R3 ;  /* 0x038830030400b5a7 */ /* 0x000ea4000806007f */
[----:B--2---:R-:W-:Y:S05]  /*165f0*/  @!P3 BRA `(.L_x_2391) ;  /* 0xfffffffc00e8b947 */ /* 0x004fea000383ffff */
[----:B------:R-:W-:Y:S05]  /*16600*/  BRA `(.L_x_2390) ;  /* 0xfffffeec00b47947 */ /* 0x000fea000383ffff */
.L_x_2395:
[----:B01----:R-:W-:-:S04]  /*16610*/  IMAD.U32 R3, RZ, RZ, UR4 ;  /* 0x00000004ff037e24 */ /* 0x003fc8000f8e00ff */
[----:B------:R0:W1:Y:S03]  /*16620*/  SYNCS.PHASECHK.TRANS64.TRYWAIT P3, [R3+URZ+0x38850], R0 ;  /* 0x03885000030075a7 */ /* 0x000066000806017f */
[----:B-1----:R-:W-:Y:S05]  /*16630*/  @!P3 NANOSLEEP.SYNCS 0x989680 ;  /* 0x009896800000b95d */ /* 0x002fea0003900000 */
[----:B------:R-:W1:Y:S02]  /*16640*/  @!P3 SYNCS.PHASECHK.TRANS64 P3, [R3+URZ+0x38850], R0 ;  /* 0x038850000300b5a7 */ /* 0x000e64000806007f */
[----:B-1----:R-:W-:Y:S05]  /*16650*/  @!P3 BRA `(.L_x_2395) ;  /* 0xfffffffc00ecb947 */ /* 0x002fea000383ffff */
[----:B------:R-:W-:Y:S05]  /*16660*/  BRA `(.L_x_2394) ;  /* 0xffffff1400d47947 */ /* 0x000fea000383ffff */
.L_x_2401:
[----:B-1----:R-:W-:-:S04]  /*16670*/  IMAD.U32 R4, RZ, RZ, UR4 ;  /* 0x00000004ff047e24 */ /* 0x002fc8000f8e00ff */
[----:B------:R1:W2:Y:S03]  /*16680*/  SYNCS.PHASECHK.TRANS64.TRYWAIT P2, [R4+URZ+0x38830], R3 ;  /* 0x03883003040075a7 */ /* 0x0002a6000804017f */
[----:B--2---:R-:W-:Y:S05]  /*16690*/  @!P2 NANOSLEEP.SYNCS 0x989680 ;  /* 0x009896800000a95d */ /* 0x004fea0003900000 */
[----:B------:R-:W2:Y:S02]  /*166a0*/  @!P2 SYNCS.PHASECHK.TRANS64 P2, [R4+URZ+0x38830], R3 ;  /* 0x038830030400a5a7 */ /* 0x000ea4000804007f */
[----:B--2---:R-:W-:Y:S05]  /*166b0*/  @!P2 BRA `(.L_x_2401) ;  /* 0xfffffffc00eca947 */ /* 0x004fea000383ffff */
[----:B------:R-:W-:Y:S05]  /*166c0*/  BRA `(.L_x_2400) ;  /* 0xffffff2c00bc7947 */ /* 0x000fea000383ffff */
.L_x_2405:
[----:B01----:R-:W-:-:S04]  /*166d0*/  IMAD.U32 R3, RZ, RZ, UR4 ;  /* 0x00000004ff037e24 */ /* 0x003fc8000f8e00ff */
[----:B------:R0:W1:Y:S03]  /*166e0*/  SYNCS.PHASECHK.TRANS64.TRYWAIT P2, [R3+URZ+0x38850], R0 ;  /* 0x03885000030075a7 */ /* 0x000066000804017f */
[----:B-1----:R-:W-:Y:S05]  /*166f0*/  @!P2 NANOSLEEP.SYNCS 0x989680 ;  /* 0x009896800000a95d */ /* 0x002fea0003900000 */
[----:B------:R-:W1:Y:S02]  /*16700*/  @!P2 SYNCS.PHASECHK.TRANS64 P2, [R3+URZ+0x38850], R0 ;  /* 0x038850000300a5a7 */ /* 0x000e64000804007f */
[----:B-1----:R-:W-:Y:S05]  /*16710*/  @!P2 BRA `(.L_x_2405) ;  /* 0xfffffffc00eca947 */ /* 0x002fea000383ffff */
[----:B------:R-:W-:Y:S05]  /*16720*/  BRA `(.L_x_2404) ;  /* 0xffffff5400dc7947 */ /* 0x000fea000383ffff */
.L_x_2410:
[----:B-1----:R-:W-:-:S04]  /*16730*/  IMAD.U32 R7, RZ, RZ, UR7 ;  /* 0x00000007ff077e24 */ /* 0x002fc8000f8e00ff */
[----:B------:R1:W2:Y:S03]  /*16740*/  SYNCS.PHASECHK.TRANS64.TRYWAIT P0, [R7+URZ+0x38850], R0 ;  /* 0x03885000070075a7 */ /* 0x0002a6000800017f */
[----:B--2---:R-:W-:Y:S05]  /*16750*/  @!P0 NANOSLEEP.SYNCS 0x989680 ;  /* 0x009896800000895d */ /* 0x004fea0003900000 */
[----:B------:R-:W2:Y:S02]  /*16760*/  @!P0 SYNCS.PHASECHK.TRANS64 P0, [R7+URZ+0x38850], R0 ;  /* 0x03885000070085a7 */ /* 0x000ea4000800007f */
[----:B--2---:R-:W-:Y:S05]  /*16770*/  @!P0 BRA `(.L_x_2410) ;  /* 0xfffffffc00ec8947 */ /* 0x004fea000383ffff */
[----:B------:R-:W-:Y:S05]  /*16780*/  BRA `(.L_x_2409) ;  /* 0xffffff6c00e47947 */ /* 0x000fea000383ffff */
.L_x_2440:
[----:B------:R-:W-:Y:S02]  /*16790*/  IMAD.MOV.U32 R13, RZ, RZ, R0 ;  /* 0x000000ffff0d7224 */ /* 0x000fe400078e0000 */
[----:B------:R-:W-:Y:S02]  /*167a0*/  IMAD.MOV.U32 R12, RZ, RZ, RZ ;  /* 0x000000ffff0c7224 */ /* 0x000fe400078e00ff */
[----:B------:R-:W-:Y:S02]  /*167b0*/  IMAD.MOV.U32 R11, RZ, RZ, 0x1f ;  /* 0x0000001fff0b7424 */ /* 0x000fe400078e00ff */
[----:B------:R-:W-:-:S07]  /*167c0*/  IMAD.MOV.U32 R15, RZ, RZ, -0x1 ;  /* 0xffffffffff0f7424 */ /* 0x000fce00078e00ff */
[----:B0-----:R-:W-:Y:S05]  /*167d0*/  WARPSYNC.COLLECTIVE R15, `(.L_x_2544) ;  /* 0x000000000f087348 */ /* 0x001fea0003c00000 */
[----:B------:R1:W2:Y:S02]  /*167e0*/  SHFL.IDX P6, R14, R13, R12, R11 ;  /* 0x0000000c0d0e7389 */ /* 0x0002a400000c000b */
[----:B012---:R-:W-:Y:S01]  /*167f0*/  ENDCOLLECTIVE ;  /* 0x000000000000791b */ /* 0x007fe20003800000 */
.L_x_2544:
[----:B------:R-:W-:Y:S05]  /*16800*/  BRA `(.L_x_2545) ;  /* 0xffffffb4002c7947 */ /* 0x000fea000383ffff */
.L_x_2442:
[----:B------:R-:W-:Y:S01]  /*16810*/  BSSY B0, `(.L_x_2546) ;  /* 0x0000006000007945 */ /* 0x000fe20003800000 */
[----:B------:R-:W-:-:S07]  /*16820*/  IMAD.MOV.U32 R15, RZ, RZ, -0x1 ;  /* 0xffffffffff0f7424 */ /* 0x000fce00078e00ff */
[----:B01----:R-:W-:Y:S05]  /*16830*/  WARPSYNC.COLLECTIVE R15, `(.L_x_2547) ;  /* 0x000000000f0c7348 */ /* 0x003fea0003c00000 */
[----:B------:R-:W-:Y:S02]  /*16840*/  ELECT P6, UR62, PT ;  /* 0x00000000003e782f */ /* 0x000fe400038c0000 */
[----:B------:R-:W-:Y:S01]  /*16850*/  MOV R14, UR62 ;  /* 0x0000003e000e7c02 */ /* 0x000fe20008000f00 */
[----:B01----:R-:W-:Y:S10]  /*16860*/  ENDCOLLECTIVE ;  /* 0x000000000000791b */ /* 0x003ff40003800000 */
.L_x_2547:
[----:B------:R-:W-:Y:S05]  /*16870*/  BSYNC B0 ;  /* 0x0000000000007941 */ /* 0x000fea0003800000 */
.L_x_2546:
[----:B------:R-:W-:Y:S05]  /*16880*/  BRA `(.L_x_2548) ;  /* 0xffffffb4002c7947 */ /* 0x000fea000383ffff */
.L_x_2444:
[----:B-1----:R1:W2:Y:S02]  /*16890*/  SYNCS.PHASECHK.TRANS64.TRYWAIT P0, [R0+URZ+0x38840], R2 ;  /* 0x03884002000075a7 */ /* 0x0022a4000800017f */
[----:B--2---:R-:W-:Y:S05]  /*168a0*/  @!P0 NANOSLEEP.SYNCS 0x989680 ;  /* 0x009896800000895d */ /* 0x004fea0003900000 */
[----:B------:R-:W2:Y:S02]  /*168b0*/  @!P0 SYNCS.PHASECHK.TRANS64 P0, [R0+URZ+0x38840], R2 ;  /* 0x03884002000085a7 */ /* 0x000ea4000800007f */
[----:B--2---:R-:W-:Y:S05]  /*168c0*/  @!P0 BRA `(.L_x_2444) ;  /* 0xfffffffc00f08947 */ /* 0x004fea000383ffff */
[----:B------:R-:W-:Y:S05]  /*168d0*/  BRA `(.L_x_2549) ;  /* 0xffffffb400807947 */ /* 0x000fea000383ffff */
.L_x_2448:
[----:B------:R-:W-:Y:S02]  /*168e0*/  IMAD.MOV.U32 R13, RZ, RZ, R3 ;  /* 0x000000ffff0d7224 */ /* 0x000fe400078e0003 */
[----:B------:R-:W-:Y:S02]  /*168f0*/  IMAD.MOV.U32 R12, RZ, RZ, RZ ;  /* 0x000000ffff0c7224 */ /* 0x000fe400078e00ff */
[----:B------:R-:W-:Y:S02]  /*16900*/  IMAD.MOV.U32 R11, RZ, RZ, 0x181f ;  /* 0x0000181fff0b7424 */ /* 0x000fe400078e00ff */
[----:B------:R-:W-:Y:S02]  /*16910*/  IMAD.MOV.U32 R15, RZ, RZ, -0x1 ;  /* 0xffffffffff0f7424 */ /* 0x000fe400078e00ff */
[----:B------:R-:W-:-:S07]  /*16920*/  IMAD.U32 R0, RZ, RZ, UR42 ;  /* 0x0000002aff007e24 */ /* 0x000fce000f8e00ff */
[----:B-----5:R-:W-:Y:S05]  /*16930*/  WARPSYNC.COLLECTIVE R15, `(.L_x_2550) ;  /* 0x000000000f087348 */ /* 0x020fea0003c00000 */
[----:B------:R0:W1:Y:S02]  /*16940*/  SHFL.IDX P6, R14, R13, R12, R11 ;  /* 0x0000000c0d0e7389 */ /* 0x00006400000c000b */
[----:B01---5:R-:W-:Y:S01]  /*16950*/  ENDCOLLECTIVE ;  /* 0x000000000000791b */ /* 0x023fe20003800000 */
.L_x_2550:
[----:B------:R-:W-:Y:S02]  /*16960*/  IMAD R0, R0, 0x80, R10 ;  /* 0x0000008000007824 */ /* 0x000fe400078e020a */
[----:B------:R-:W-:Y:S02]  /*16970*/  IMAD.MOV.U32 R13, RZ, RZ, R4 ;  /* 0x000000ffff0d7224 */ /* 0x000fe400078e0004 */
[----:B------:R-:W-:-:S07]  /*16980*/  IMAD.MOV.U32 R5, RZ, RZ, R14 ;  /* 0x000000ffff057224 */ /* 0x000fce00078e000e */
[----:B------:R-:W-:Y:S05]  /*16990*/  WARPSYNC.COLLECTIVE R15, `(.L_x_2551) ;  /* 0x000000000f087348 */ /* 0x000fea0003c00000 */
[----:B------:R0:W1:Y:S02]  /*169a0*/  SHFL.IDX P6, R14, R13, R12, R11 ;  /* 0x0000000c0d0e7389 */ /* 0x00006400000c000b */
[----:B01----:R-:W-:Y:S01]  /*169b0*/  ENDCOLLECTIVE ;  /* 0x000000000000791b */ /* 0x003fe20003800000 */
.L_x_2551:
[----:B------:R-:W-:Y:S01]  /*169c0*/  ULDC UR4, c[0x0][0x288] ;  /* 0x0000a20000047ab9 */ /* 0x000fe20000000800 */
[----:B------:R-:W-:Y:S01]  /*169d0*/  ULDC.64 UR6, c[0x0][0x208] ;  /* 0x0000820000067ab9 */ /* 0x000fe20000000a00 */
[----:B------:R-:W-:-:S05]  /*169e0*/  IMAD R2, R7, UR4, RZ ;  /* 0x0000000407027c24 */ /* 0x000fca000f8e02ff */
[----:B------:R-:W-:Y:S01]  /*169f0*/  ISETP.GE.AND P4, PT, R0, R2, PT ;  /* 0x000000020000720c */ /* 0x000fe20003f86270 */
[----:B------:R-:W-:Y:S02]  /*16a00*/  IMAD.MOV.U32 R13, RZ, RZ, R3 ;  /* 0x000000ffff0d7224 */ /* 0x000fe400078e0003 */
[----:B------:R-:W-:Y:S02]  /*16a10*/  IMAD.MOV.U32 R12, RZ, RZ, 0x1 ;  /* 0x00000001ff0c7424 */ /* 0x000fe400078e00ff */
[----:B------:R-:W-:-:S08]  /*16a20*/  IMAD.MOV.U32 R6, RZ, RZ, R14 ;  /* 0x000000ffff067224 */ /* 0x000fd000078e000e */
        /* <DEDUP_REMOVED lines=15> */
.L_x_2552:
[----:B------:R-:W-:Y:S02]  /*16b20*/  IMAD.MOV.U32 R13, RZ, RZ, R4 ;  /* 0x000000ffff0d7224 */ /* 0x000fe400078e0004 */
[----:B------:R-:W-:-:S07]  /*16b30*/  IMAD.MOV.U32 R5, RZ, RZ, R14 ;  /* 0x000000ffff057224 */ /* 0x000fce00078e000e */
[----:B------:R-:W-:Y:S05]  /*16b40*/  WARPSYNC.COLLECTIVE R15, `(.L_x_2553) ;  /* 0x000000000f087348 */ /* 0x000fea0003c00000 */
[----:B------:R0:W1:Y:S02]  /*16b50*/  SHFL.IDX P6, R14, R13, R12, R11 ;  /* 0x0000000c0d0e7389 */ /* 0x00006400000c000b */
[----:B01----:R-:W-:Y:S01]  /*16b60*/  ENDCOLLECTIVE ;  /* 0x000000000000791b */ /* 0x003fe20003800000 */
.L_x_2553:
        /* <DEDUP_REMOVED lines=19> */
.L_x_2554:
[----:B------:R-:W-:Y:S02]  /*16ca0*/  IMAD.MOV.U32 R13, RZ, RZ, R4 ;  /* 0x000000ffff0d7224 */ /* 0x000fe400078e0004 */
[----:B------:R-:W-:-:S07]  /*16cb0*/  IMAD.MOV.U32 R5, RZ, RZ, R14 ;  /* 0x000000ffff057224 */ /* 0x000fce00078e000e */
[----:B------:R-:W-:Y:S05]  /*16cc0*/  WARPSYNC.COLLECTIVE R15, `(.L_x_2555) ;  /* 0x000000000f087348 */ /* 0x000fea0003c00000 */
[----:B------:R0:W1:Y:S02]  /*16cd0*/  SHFL.IDX P6, R14, R13, R12, R11 ;  /* 0x0000000c0d0e7389 */ /* 0x00006400000c000b */
[----:B01----:R-:W-:Y:S01]  /*16ce0*/  ENDCOLLECTIVE ;  /* 0x000000000000791b */ /* 0x003fe20003800000 */
.L_x_2555:
        /* <DEDUP_REMOVED lines=19> */
.L_x_2556:
[----:B------:R-:W-:Y:S02]  /*16e20*/  IMAD.MOV.U32 R13, RZ, RZ, R4 ;  /* 0x000000ffff0d7224 */ /* 0x000fe400078e0004 */
[----:B------:R-:W-:-:S07]  /*16e30*/  IMAD.MOV.U32 R5, RZ, RZ, R14 ;  /* 0x000000ffff057224 */ /* 0x000fce00078e000e */
[----:B------:R-:W-:Y:S05]  /*16e40*/  WARPSYNC.COLLECTIVE R15, `(.L_x_2557) ;  /* 0x000000000f087348 */ /* 0x000fea0003c00000 */
[----:B------:R0:W1:Y:S02]  /*16e50*/  SHFL.IDX P6, R14, R13, R12, R11 ;  /* 0x0000000c0d0e7389 */ /* 0x00006400000c000b */
[----:B01----:R-:W-:Y:S01]  /*16e60*/  ENDCOLLECTIVE ;  /* 0x000000000000791b */ /* 0x003fe20003800000 */
.L_x_2557:
        /* <DEDUP_REMOVED lines=19> */
.L_x_2558:
[----:B------:R-:W-:Y:S02]  /*16fa0*/  IMAD.MOV.U32 R13, RZ, RZ, R4 ;  /* 0x000000ffff0d7224 */ /* 0x000fe400078e0004 */
[----:B------:R-:W-:-:S07]  /*16fb0*/  IMAD.MOV.U32 R5, RZ, RZ, R14 ;  /* 0x000000ffff057224 */ /* 0x000fce00078e000e */
[----:B------:R-:W-:Y:S05]  /*16fc0*/  WARPSYNC.COLLECTIVE R15, `(.L_x_2559) ;  /* 0x000000000f087348 */ /* 0x000fea0003c00000 */
[----:B------:R0:W1:Y:S02]  /*16fd0*/  SHFL.IDX P6, R14, R13, R12, R11 ;  /* 0x0000000c0d0e7389 */ /* 0x00006400000c000b */
[----:B01----:R-:W-:Y:S01]  /*16fe0*/  ENDCOLLECTIVE ;  /* 0x000000000000791b */ /* 0x003fe20003800000 */
.L_x_2559:
        /* <DEDUP_REMOVED lines=19> */
.L_x_2560:
[----:B------:R-:W-:Y:S02]  /*17120*/  IMAD.MOV.U32 R13, RZ, RZ, R4 ;  /* 0x000000ffff0d7224 */ /* 0x000fe400078e0004 */
[----:B------:R-:W-:-:S07]  /*17130*/  IMAD.MOV.U32 R5, RZ, RZ, R14 ;  /* 0x000000ffff057224 */ /* 0x000fce00078e000e */
[----:B------:R-:W-:Y:S05]  /*17140*/  WARPSYNC.COLLECTIVE R15, `(.L_x_2561) ;  /* 0x000000000f087348 */ /* 0x000fea0003c00000 */
[----:B------:R0:W1:Y:S02]  /*17150*/  SHFL.IDX P6, R14, R13, R12, R11 ;  /* 0x0000000c0d0e7389 */ /* 0x00006400000c000b */
[----:B01----:R-:W-:Y:S01]  /*17160*/  ENDCOLLECTIVE ;  /* 0x000000000000791b */ /* 0x003fe20003800000 */
.L_x_2561:
        /* <DEDUP_REMOVED lines=19> */
.L_x_2562:
[----:B------:R-:W-:Y:S02]  /*172a0*/  IMAD.MOV.U32 R13, RZ, RZ, R4 ;  /* 0x000000ffff0d7224 */ /* 0x000fe400078e0004 */
[----:B------:R-:W-:-:S07]  /*172b0*/  IMAD.MOV.U32 R5, RZ, RZ, R14 ;  /* 0x000000ffff057224 */ /* 0x000fce00078e000e */
[----:B------:R-:W-:Y:S05]  /*172c0*/  WARPSYNC.COLLECTIVE R15, `(.L_x_2563) ;  /* 0x000000000f087348 */ /* 0x000fea0003c00000 */
[----:B------:R0:W1:Y:S02]  /*172d0*/  SHFL.IDX P6, R14, R13, R12, R11 ;  /* 0x0000000c0d0e7389 */ /* 0x00006400000c000b */
[----:B01----:R-:W-:Y:S01]  /*172e0*/  ENDCOLLECTIVE ;  /* 0x000000000000791b */ /* 0x003fe20003800000 */
.L_x_2563:
        /* <DEDUP_REMOVED lines=17> */
.L_x_2564:
[----:B------:R-:W-:Y:S02]  /*17400*/  IMAD.MOV.U32 R13, RZ, RZ, R4 ;  /* 0x000000ffff0d7224 */ /* 0x000fe400078e0004 */
[----:B------:R-:W-:-:S07]  /*17410*/  IMAD.MOV.U32 R5, RZ, RZ, R14 ;  /* 0x000000ffff057224 */ /* 0x000fce00078e000e */
[----:B------:R-:W-:Y:S05]  /*17420*/  WARPSYNC.COLLECTIVE R15, `(.L_x_2565) ;  /* 0x000000000f087348 */ /* 0x000fea0003c00000 */
[----:B------:R0:W1:Y:S02]  /*17430*/  SHFL.IDX P6, R14, R13, R12, R11 ;  /* 0x0000000c0d0e7389 */ /* 0x00006400000c000b */
[----:B01----:R-:W-:Y:S01]  /*17440*/  ENDCOLLECTIVE ;  /* 0x000000000000791b */ /* 0x003fe20003800000 */
.L_x_2565:
[----:B------:R-:W-:Y:S01]  /*17450*/  IMAD.MOV.U32 R3, RZ, RZ, R14 ;  /* 0x000000ffff037224 */ /* 0x000fe200078e000e */
[----:B------:R-:W-:Y:S06]  /*17460*/  BRA `(.L_x_2566) ;  /* 0xffffffb8001c7947 */ /* 0x000fec000383ffff */
.L_x_2453:
[----:B0-----:R0:W3:Y:S02]  /*17470*/  SYNCS.PHASECHK.TRANS64.TRYWAIT P0, [R17+URZ+0x38820], R0 ;  /* 0x03882000110075a7 */ /* 0x0010e4000800017f */
[----:B---3--:R-:W-:Y:S05]  /*17480*/  @!P0 NANOSLEEP.SYNCS 0x989680 ;  /* 0x009896800000895d */ /* 0x008fea0003900000 */
[----:B------:R-:W3:Y:S02]  /*17490*/  @!P0 SYNCS.PHASECHK.TRANS64 P0, [R17+URZ+0x38820], R0 ;  /* 0x03882000110085a7 */ /* 0x000ee4000800007f */
[----:B---3--:R-:W-:Y:S05]  /*174a0*/  @!P0 BRA `(.L_x_2453) ;  /* 0xfffffffc00f08947 */ /* 0x008fea000383ffff */
[----:B------:R-:W-:Y:S05]  /*174b0*/  BRA `(.L_x_2567) ;  /* 0xffffffb800987947 */ /* 0x000fea000383ffff */
.L_x_2460:
[----:B0-----:R0:W2:Y:S02]  /*174c0*/  SYNCS.PHASECHK.TRANS64.TRYWAIT P0, [R2+URZ+0x38840], R3 ;  /* 0x03884003020075a7 */ /* 0x0010a4000800017f */
[----:B--2---:R-:W-:Y:S05]  /*174d0*/  @!P0 NANOSLEEP.SYNCS 0x989680 ;  /* 0x009896800000895d */ /* 0x004fea0003900000 */
[----:B------:R-:W2:Y:S02]  /*174e0*/  @!P0 SYNCS.PHASECHK.TRANS64 P0, [R2+URZ+0x38840], R3 ;  /* 0x03884003020085a7 */ /* 0x000ea4000800007f */
[----:B--2---:R-:W-:Y:S05]  /*174f0*/  @!P0 BRA `(.L_x_2460) ;  /* 0xfffffffc00f08947 */ /* 0x004fea000383ffff */
[----:B------:R-:W-:Y:S05]  /*17500*/  BRA `(.L_x_2568) ;  /* 0xffffffbc00547947 */ /* 0x000fea000383ffff */
.L_x_2468:
[----:B0-----:R0:W1:Y:S02]  /*17510*/  SYNCS.PHASECHK.TRANS64.TRYWAIT P0, [R3+URZ+0x60], R2 ;  /* 0x00006002030075a7 */ /* 0x001064000800017f */
[----:B-1----:R-:W-:Y:S05]  /*17520*/  @!P0 NANOSLEEP.SYNCS 0x989680 ;  /* 0x009896800000895d */ /* 0x002fea0003900000 */
[----:B------:R-:W1:Y:S02]  /*17530*/  @!P0 SYNCS.PHASECHK.TRANS64 P0, [R3+URZ+0x60], R2 ;  /* 0x00006002030085a7 */ /* 0x000e64000800007f */
[----:B-1----:R-:W-:Y:S05]  /*17540*/  @!P0 BRA `(.L_x_2468) ;  /* 0xfffffffc00f08947 */ /* 0x002fea000383ffff */
[----:B------:R-:W-:Y:S05]  /*17550*/  BRA `(.L_x_2569) ;  /* 0xffffffc000987947 */ /* 0x000fea000383ffff */
.L_x_2480:
[----:B--2---:R2:W3:Y:S02]  /*17560*/  SYNCS.PHASECHK.TRANS64.TRYWAIT P0, [R3+URZ+0x38840], R2 ;  /* 0x03884002030075a7 */ /* 0x0044e4000800017f */
[----:B---3--:R-:W-:Y:S05]  /*17570*/  @!P0 NANOSLEEP.SYNCS 0x989680 ;  /* 0x009896800000895d */ /* 0x008fea0003900000 */
[----:B------:R-:W3:Y:S02]  /*17580*/  @!P0 SYNCS.PHASECHK.TRANS64 P0, [R3+URZ+0x38840], R2 ;  /* 0x03884002030085a7 */ /* 0x000ee4000800007f */
[----:B---3--:R-:W-:Y:S05]  /*17590*/  @!P0 BRA `(.L_x_2480) ;  /* 0xfffffffc00f08947 */ /* 0x008fea000383ffff */
[----:B------:R-:W-:Y:S05]  /*175a0*/  BRA `(.L_x_2570) ;  /* 0xffffffc800947947 */ /* 0x000fea000383ffff */
.L_x_2488:
[----:B0-----:R0:W1:Y:S02]  /*175b0*/  SYNCS.PHASECHK.TRANS64.TRYWAIT P0, [R2+URZ+0x60], R3 ;  /* 0x00006003020075a7 */ /* 0x001064000800017f */
[----:B-1----:R-:W-:Y:S05]  /*175c0*/  @!P0 NANOSLEEP.SYNCS 0x989680 ;  /* 0x009896800000895d */ /* 0x002fea0003900000 */
[----:B------:R-:W1:Y:S02]  /*175d0*/  @!P0 SYNCS.PHASECHK.TRANS64 P0, [R2+URZ+0x60], R3 ;  /* 0x00006003020085a7 */ /* 0x000e64000800007f */
[----:B-1----:R-:W-:Y:S05]  /*175e0*/  @!P0 BRA `(.L_x_2488) ;  /* 0xfffffffc00f08947 */ /* 0x002fea000383ffff */
[----:B------:R-:W-:Y:S05]  /*175f0*/  BRA `(.L_x_2571) ;  /* 0xffffffcc00e47947 */ /* 0x000fea000383ffff */
.L_x_2499:
[----:B---3--:R3:W4:Y:S02]  /*17600*/  SYNCS.PHASECHK.TRANS64.TRYWAIT P0, [R2+URZ+0x38840], R3 ;  /* 0x03884003020075a7 */ /* 0x008724000800017f */
[----:B----4-:R-:W-:Y:S05]  /*17610*/  @!P0 NANOSLEEP.SYNCS 0x989680 ;  /* 0x009896800000895d */ /* 0x010fea0003900000 */
[----:B------:R-:W4:Y:S02]  /*17620*/  @!P0 SYNCS.PHASECHK.TRANS64 P0, [R2+URZ+0x38840], R3 ;  /* 0x03884003020085a7 */ /* 0x000f24000800007f */
[----:B----4-:R-:W-:Y:S05]  /*17630*/  @!P0 BRA `(.L_x_2499) ;  /* 0xfffffffc00f08947 */ /* 0x010fea000383ffff */
[----:B------:R-:W-:Y:S05]  /*17640*/  BRA `(.L_x_2572) ;  /* 0xffffffd400b47947 */ /* 0x000fea000383ffff */
.L_x_2507:
[----:B0-----:R0:W1:Y:S02]  /*17650*/  SYNCS.PHASECHK.TRANS64.TRYWAIT P0, [R2+URZ+0x60], R5 ;  /* 0x00006005020075a7 */ /* 0x001064000800017f */
[----:B-1----:R-:W-:Y:S05]  /*17660*/  @!P0 NANOSLEEP.SYNCS 0x989680 ;  /* 0x009896800000895d */ /* 0x002fea0003900000 */
[----:B------:R-:W1:Y:S02]  /*17670*/  @!P0 SYNCS.PHASECHK.TRANS64 P0, [R2+URZ+0x60], R5 ;  /* 0x00006005020085a7 */ /* 0x000e64000800007f */
[----:B-1----:R-:W-:Y:S05]  /*17680*/  @!P0 BRA `(.L_x_2507) ;  /* 0xfffffffc00f08947 */ /* 0x002fea000383ffff */
[----:B------:R-:W-:Y:S05]  /*17690*/  BRA `(.L_x_2573) ;  /* 0xffffffdc00047947 */ /* 0x000fea000383ffff */
.L_x_2520:
[----:B0-----:R0:W2:Y:S02]  /*176a0*/  SYNCS.PHASECHK.TRANS64.TRYWAIT P0, [R2+URZ+0x38860], R3 ;  /* 0x03886003020075a7 */ /* 0x0010a4000800017f */
[----:B--2---:R-:W-:Y:S05]  /*176b0*/  @!P0 NANOSLEEP.SYNCS 0x989680 ;  /* 0x009896800000895d */ /* 0x004fea0003900000 */
[----:B------:R-:W2:Y:S02]  /*176c0*/  @!P0 SYNCS.PHASECHK.TRANS64 P0, [R2+URZ+0x38860], R3 ;  /* 0x03886003020085a7 */ /* 0x000ea4000800007f */
[----:B--2---:R-:W-:Y:S05]  /*176d0*/  @!P0 BRA `(.L_x_2520) ;  /* 0xfffffffc00f08947 */ /* 0x004fea000383ffff */
[----:B------:R-:W-:Y:S05]  /*176e0*/  BRA `(.L_x_2574) ;  /* 0xffffffe000c07947 */ /* 0x000fea000383ffff */
.L_x_2529:
[----:B------:R-:W-:Y:S01]  /*176f0*/  BSSY B0, `(.L_x_2575) ;  /* 0x0000008000007945 */ /* 0x000fe20003800000 */
[----:B-----5:R-:W-:Y:S02]  /*17700*/  IMAD.MOV.U32 R13, RZ, RZ, R2 ;  /* 0x000000ffff0d7224 */ /* 0x020fe400078e0002 */
[----:B------:R-:W-:Y:S02]  /*17710*/  IMAD.MOV.U32 R12, RZ, RZ, RZ ;  /* 0x000000ffff0c7224 */ /* 0x000fe400078e00ff */
[----:B------:R-:W-:Y:S02]  /*17720*/  IMAD.MOV.U32 R11, RZ, RZ, 0x1f ;  /* 0x0000001fff0b7424 */ /* 0x000fe400078e00ff */
[----:B------:R-:W-:-:S07]  /*17730*/  IMAD.MOV.U32 R15, RZ, RZ, -0x1 ;  /* 0xffffffffff0f7424 */ /* 0x000fce00078e00ff */
[----:B-12---:R-:W-:Y:S05]  /*17740*/  WARPSYNC.COLLECTIVE R15, `(.L_x_2576) ;  /* 0x000000000f087348 */ /* 0x006fea0003c00000 */
[----:B------:R0:W3:Y:S02]  /*17750*/  SHFL.IDX P6, R14, R13, R12, R11 ;  /* 0x0000000c0d0e7389 */ /* 0x0000e400000c000b */
[----:B0123--:R-:W-:Y:S01]  /*17760*/  ENDCOLLECTIVE ;  /* 0x000000000000791b */ /* 0x00ffe20003800000 */
.L_x_2576:
[----:B------:R-:W-:Y:S05]  /*17770*/  BSYNC B0 ;  /* 0x0000000000007941 */ /* 0x000fea0003800000 */
.L_x_2575:
[----:B------:R-:W-:Y:S05]  /*17780*/  BRA `(.L_x_2577) ;  /* 0xffffffe800307947 */ /* 0x000fea000383ffff */
.L_x_2532:
[----:B0-----:R0:W1:Y:S02]  /*17790*/  SYNCS.PHASECHK.TRANS64.TRYWAIT P0, [R0+URZ+0x38820], R3 ;  /* 0x03882003000075a7 */ /* 0x001064000800017f */
[----:B-1----:R-:W-:Y:S05]  /*177a0*/  @!P0 NANOSLEEP.SYNCS 0x989680 ;  /* 0x009896800000895d */ /* 0x002fea0003900000 */
[----:B------:R-:W1:Y:S02]  /*177b0*/  @!P0 SYNCS.PHASECHK.TRANS64 P0, [R0+URZ+0x38820], R3 ;  /* 0x03882003000085a7 */ /* 0x000e64000800007f */
[----:B-1----:R-:W-:Y:S05]  /*177c0*/  @!P0 BRA `(.L_x_2532) ;  /* 0xfffffffc00f08947 */ /* 0x002fea000383ffff */
[----:B------:R-:W-:Y:S05]  /*177d0*/  BRA `(.L_x_2578) ;  /* 0xffffffe8007c7947 */ /* 0x000fea000383ffff */
.L_x_2533:
        /* <DEDUP_REMOVED lines=11> */
.L_x_2580:
[----:B------:R-:W-:Y:S05]  /*17890*/  BSYNC B0 ;  /* 0x0000000000007941 */ /* 0x000fea0003800000 */
.L_x_2579:
[----:B------:R-:W-:Y:S05]  /*178a0*/  BRA `(.L_x_2581) ;  /* 0xffffffe800647947 */ /* 0x000fea000383ffff */
.L_x_2536:
[----:B------:R-:W-:Y:S01]  /*178b0*/  BSSY B1, `(.L_x_2582) ;  /* 0x0000006000017945 */ /* 0x000fe20003800000 */
[----:B------:R-:W-:-:S07]  /*178c0*/  IMAD.MOV.U32 R15, RZ, RZ, -0x1 ;  /* 0xffffffffff0f7424 */ /* 0x000fce00078e00ff */
[----:B01----:R-:W-:Y:S05]  /*178d0*/  WARPSYNC.COLLECTIVE R15, `(.L_x_2583) ;  /* 0x000000000f0c7348 */ /* 0x003fea0003c00000 */
[----:B------:R-:W-:Y:S02]  /*178e0*/  ELECT P6, UR62, PT ;  /* 0x00000000003e782f */ /* 0x000fe400038c0000 */
[----:B------:R-:W-:Y:S01]  /*178f0*/  MOV R14, UR62 ;  /* 0x0000003e000e7c02 */ /* 0x000fe20008000f00 */
[----:B01----:R-:W-:Y:S10]  /*17900*/  ENDCOLLECTIVE ;  /* 0x000000000000791b */ /* 0x003ff40003800000 */
.L_x_2583:
[----:B------:R-:W-:Y:S05]  /*17910*/  BSYNC B1 ;  /* 0x0000000000017941 */ /* 0x000fea0003800000 */
.L_x_2582:
[----:B------:R-:W-:Y:S05]  /*17920*/  BRA `(.L_x_2584) ;  /* 0xffffffe8005c7947 */ /* 0x000fea000383ffff */
.L_x_2538:
[----:B0-----:R0:W1:Y:S02]  /*17930*/  SYNCS.PHASECHK.TRANS64.TRYWAIT P0, [R6+URZ], R5 ;  /* 0x00000005060075a7 */ /* 0x001064000800017f */
[----:B-1----:R-:W-:Y:S05]  /*17940*/  @!P0 NANOSLEEP.SYNCS 0x989680 ;  /* 0x009896800000895d */ /* 0x002fea0003900000 */
[----:B------:R-:W1:Y:S02]  /*17950*/  @!P0 SYNCS.PHASECHK.TRANS64 P0, [R6+URZ], R5 ;  /* 0x00000005060085a7 */ /* 0x000e64000800007f */
[----:B-1----:R-:W-:Y:S05]  /*17960*/  @!P0 BRA `(.L_x_2538) ;  /* 0xfffffffc00f08947 */ /* 0x002fea000383ffff */
[----:B------:R-:W-:Y:S05]  /*17970*/  BRA `(.L_x_2585) ;  /* 0xffffffe8009c7947 */ /* 0x000fea000383ffff */
.L_x_2539:
[----:B-1----:R1:W2:Y:S02]  /*17980*/  SYNCS.PHASECHK.TRANS64.TRYWAIT P0, [R3+URZ], R2 ;  /* 0x00000002030075a7 */ /* 0x0022a4000800017f */
[----:B--2---:R-:W-:Y:S05]  /*17990*/  @!P0 NANOSLEEP.SYNCS 0x989680 ;  /* 0x009896800000895d */ /* 0x004fea0003900000 */
[----:B------:R-:W2:Y:S02]  /*179a0*/  @!P0 SYNCS.PHASECHK.TRANS64 P0, [R3+URZ], R2 ;  /* 0x00000002030085a7 */ /* 0x000ea4000800007f */
[----:B--2---:R-:W-:Y:S05]  /*179b0*/  @!P0 BRA `(.L_x_2539) ;  /* 0xfffffffc00f08947 */ /* 0x004fea000383ffff */
[----:B------:R-:W-:Y:S05]  /*179c0*/  BRA `(.L_x_2586) ;  /* 0xffffffe800907947 */ /* 0x000fea000383ffff */
.L_x_2541:
[----:B-1----:R1:W2:Y:S02]  /*179d0*/  SYNCS.PHASECHK.TRANS64.TRYWAIT P0, [R18+URZ], R5 ;  /* 0x00000005120075a7 */ /* 0x0022a4000800017f */
[----:B--2---:R-:W-:Y:S05]  /*179e0*/  @!P0 NANOSLEEP.SYNCS 0x989680 ;  /* 0x009896800000895d */ /* 0x004fea0003900000 */
[----:B------:R-:W2:Y:S02]  /*179f0*/  @!P0 SYNCS.PHASECHK.TRANS64 P0, [R18+URZ], R5 ;  /* 0x00000005120085a7 */ /* 0x000ea4000800007f */
[----:B--2---:R-:W-:Y:S05]  /*17a00*/  @!P0 BRA `(.L_x_2541) ;  /* 0xfffffffc00f08947 */ /* 0x004fea000383ffff */
[----:B------:R-:W-:Y:S05]  /*17a10*/  BRA `(.L_x_2587) ;  /* 0xffffffe800947947 */ /* 0x000fea000383ffff */
.L_x_2588:
        /* <DEDUP_REMOVED lines=14> */
.L_x_15300:


//--------------------- .text._ZN7cutlass13device_kernelIN5flash11enable_sm90INS1_16FlashAttnFwdSm90INS1_25CollectiveMainloopFwdSm90ILi2EN4cute5tupleIJNS5_1CILi1EEES8_S8_EEENS6_IJNS7_ILi128EEENS7_ILi80EEENS7_ILi256EEEEEELi256ENS_10bfloat16_tEfNS_4arch4Sm90ELb1ELb0ELb0ELb1ELb0ELb0ELb0ELb1ELb1ELb1ELb0ELb0EEENS1_21CollectiveEpilogueFwdINS6_IJSA_SC_SB_EEES9_SE_SG_Li256ELb1ELb1ELb0ELb0EEENS1_36VarlenDynamicPersistentTileSchedulerILi128ELi80ELi256ELi128ELb0ELb1ELb1ELb1ELb1ELb1EEEEEEEEEvNT_6ParamsE --------------------------
	.section	.text._ZN7cutlass13device_kernelIN5flash11enable_sm90INS1_16FlashAttnFwdSm90INS1_25CollectiveMainloopFwdSm90ILi2EN4cute5tupleIJNS5_1CILi1EEES8_S8_EEENS6_IJNS7_ILi128EEENS7_ILi80EEENS7_ILi256EEEEEELi256ENS_10bfloat16_tEfNS_4arch4Sm90ELb1ELb0ELb0ELb1ELb0ELb0ELb0ELb1ELb1ELb1ELb0ELb0EEENS1_21CollectiveEpilogueFwdINS6_IJSA_SC_SB_EEES9_SE_SG_Li256ELb1ELb1ELb0ELb0EEENS1_36VarlenDynamicPersistentTileSchedulerILi128ELi80ELi256ELi128ELb0ELb1ELb1ELb1ELb1ELb1EEEEEEEEEvNT_6ParamsE,"ax",@progbits
	.align	128
.text._ZN7cutlass13device_kernelIN5flash11enable_sm90INS1_16FlashAttnFwdSm90INS1_25CollectiveMainloopFwdSm90ILi2EN4cute5tupleIJNS5_1CILi1EEES8_S8_EEENS6_IJNS7_ILi128EEENS7_ILi80EEENS7_ILi256EEEEEELi256ENS_10bfloat16_tEfNS_4arch4Sm90ELb1ELb0ELb0ELb1ELb0ELb0ELb0ELb1ELb1ELb1ELb0ELb0EEENS1_21CollectiveEpilogueFwdINS6_IJSA_SC_SB_EEES9_SE_SG_Li256ELb1ELb1ELb0ELb0EEENS1_36VarlenDynamicPersistentTileSchedulerILi128ELi80ELi256ELi128ELb0ELb1ELb1ELb1ELb1ELb1EEEEEEEEEvNT_6ParamsE:
        .type           _ZN7cutlass13device_kernelIN5flash11enable_sm90INS1_16FlashAttnFwdSm90INS1_25CollectiveMainloopFwdSm90ILi2EN4cute5tupleIJNS5_1CILi1EEES8_S8_EEENS6_IJNS7_ILi128EEENS7_ILi80EEENS7_ILi256EEEEEELi256ENS_10bfloat16_tEfNS_4arch4Sm90ELb1ELb0ELb0ELb1ELb0ELb0ELb0ELb1ELb1ELb1ELb0ELb0EEENS1_21CollectiveEpilogueFwdINS6_IJSA_SC_SB_EEES9_SE_SG_Li256ELb1ELb1ELb0ELb0EEENS1_36VarlenDynamicPersistentTileSchedulerILi128ELi80ELi256ELi128ELb0ELb1ELb1ELb1ELb1ELb1EEEEEEEEEvNT_6ParamsE,@function
        .size           _ZN7cutlass13device_kernelIN5flash11enable_sm90INS1_16FlashAttnFwdSm90INS1_25CollectiveMainloopFwdSm90ILi2EN4cute5tupleIJNS5_1CILi1EEES8_S8_EEENS6_IJNS7_ILi128EEENS7_ILi80EEENS7_ILi256EEEEEELi256ENS_10bfloat16_tEfNS_4arch4Sm90ELb1ELb0ELb0ELb1ELb0ELb0ELb0ELb1ELb1ELb1ELb0ELb0EEENS1_21CollectiveEpilogueFwdINS6_IJSA_SC_SB_EEES9_SE_SG_Li256ELb1ELb1ELb0ELb0EEENS1_36VarlenDynamicPersistentTileSchedulerILi128ELi80ELi256ELi128ELb0ELb1ELb1ELb1ELb1ELb1EEEEEEEEEvNT_6ParamsE,(.L_x_15301 - _ZN7cutlass13device_kernelIN5flash11enable_sm90INS1_16FlashAttnFwdSm90INS1_25CollectiveMainloopFwdSm90ILi2EN4cute5tupleIJNS5_1CILi1EEES8_S8_EEENS6_IJNS7_ILi128EEENS7_ILi80EEENS7_ILi256EEEEEELi256ENS_10bfloat16_tEfNS_4arch4Sm90ELb1ELb0ELb0ELb1ELb0ELb0ELb0ELb1ELb1ELb1ELb0ELb0EEENS1_21CollectiveEpilogueFwdINS6_IJSA_SC_SB_EEES9_SE_SG_Li256ELb1ELb1ELb0ELb0EEENS1_36VarlenDynamicPersistentTileSchedulerILi128ELi80ELi256ELi128ELb0ELb1ELb1ELb1ELb1ELb1EEEEEEEEEvNT_6ParamsE)
        .other          _ZN7cutlass13device_kernelIN5flash11enable_sm90INS1_16FlashAttnFwdSm90INS1_25CollectiveMainloopFwdSm90ILi2EN4cute5tupleIJNS5_1CILi1EEES8_S8_EEENS6_IJNS7_ILi128EEENS7_ILi80EEENS7_ILi256EEEEEELi256ENS_10bfloat16_tEfNS_4arch4Sm90ELb1ELb0ELb0ELb1ELb0ELb0ELb0ELb1ELb1ELb1ELb0ELb0EEENS1_21CollectiveEpilogueFwdINS6_IJSA_SC_SB_EEES9_SE_SG_Li256ELb1ELb1ELb0ELb0EEENS1_36VarlenDynamicPersistentTileSchedulerILi128ELi80ELi256ELi128ELb0ELb1ELb1ELb1ELb1ELb1EEEEEEEEEvNT_6ParamsE,@"STO_CUDA_ENTRY STV_DEFAULT"
_ZN7cutlass13device_kernelIN5flash11enable_sm90INS1_16FlashAttnFwdSm90INS1_25CollectiveMainloopFwdSm90ILi2EN4cute5tupleIJNS5_1CILi1EEES8_S8_EEENS6_IJNS7_ILi128EEENS7_ILi80EEENS7_ILi256EEEEEELi256ENS_10bfloat16_tEfNS_4arch4Sm90ELb1ELb0ELb0ELb1ELb0ELb0ELb0ELb1ELb1ELb1ELb0ELb0EEENS1_21CollectiveEpilogueFwdINS6_IJSA_SC_SB_EEES9_SE_SG_Li256ELb1ELb1ELb0ELb0EEENS1_36VarlenDynamicPersistentTileSchedulerILi128ELi80ELi256ELi128ELb0ELb1ELb1ELb1ELb1ELb1EEEEEEEEEvNT_6ParamsE:
        /* <DEDUP_REMOVED lines=18> */
.L_x_2590:
[----:B------:R-:W-:Y:S05]  /*0120*/  BSYNC B0 ;  /* 0x0000000000007941 */ /* 0x000fea0003800000 */
.L_x_2589:
        /* <DEDUP_REMOVED lines=41> */
.L_x_2591:
        /* <DEDUP_REMOVED lines=22> */
.L_x_2592:
        /* <DEDUP_REMOVED lines=18> */
.L_x_2593:
        /* <DEDUP_REMOVED lines=22> */
.L_x_2594:
        /* <DEDUP_REMOVED lines=22> */
.L_x_2595:
        /* <DEDUP_REMOVED lines=8> */
.L_x_2597:
        /* <DEDUP_REMOVED lines=18> */
[----:B------:R-:W0:Y:S02]  /*0aa0*/  S2R R0, SR_TID.X ;  /* 0x0000000000007919 */ /* 0x000e240000002100 */
[----:B0-----:R-:W-:-:S05]  /*0ab0*/  VIADD R232, R0, 0xffffff80 ;  /* 0xffffff8000e87836 */ /* 0x001fca0000000000 */
[----:B------:R-:W-:-:S04]  /*0ac0*/  SHF.R.S32.HI R3, RZ, 0x1f, R232 ;  /* 0x0000001fff037819 */ /* 0x000fc800000114e8 */
[CC--:B------:R-:W-:Y:S02]  /*0ad0*/  LEA.HI R5, R3.reuse, R232.reuse, RZ, 0x7 ;  /* 0x000000e803057211 */ /* 0x0c0fe400078f38ff */
[----:B------:R-:W-:Y:S02]  /*0ae0*/  LEA.HI R0, R3, R232, RZ, 0x4 ;  /* 0x000000e803007211 */ /* 0x000fe400078f20ff */
[----:B------:R-:W-:Y:S02]  /*0af0*/  LOP3.LUT R223, R5, 0xffffff80, RZ, 0xc0, !PT ;  /* 0xffffff8005df7812 */ /* 0x000fe400078ec0ff */
[----:B------:R-:W-:Y:S02]  /*0b00*/  SHF.R.S32.HI R9, RZ, 0x4, R0 ;  /* 0x00000004ff097819 */ /* 0x000fe40000011400 */
[----:B------:R-:W-:Y:S01]  /*0b10*/  LOP3.LUT R7, R0, 0x3fffff0, RZ, 0xc0, !PT ;  /* 0x03fffff000077812 */ /* 0x000fe200078ec0ff */
[----:B------:R-:W-:Y:S01]  /*0b20*/  IMAD.IADD R223, R232, 0x1, -R223 ;  /* 0x00000001e8df7824 */ /* 0x000fe200078e0adf */
[----:B------:R-:W-:-:S02]  /*0b30*/  LEA.HI R0, R0, R9, RZ, 0x1 ;  /* 0x0000000900007211 */ /* 0x000fc400078f08ff */
[----:B------:R-:W-:Y:S01]  /*0b40*/  LEA.HI R10, R3, R232, RZ, 0x2 ;  /* 0x000000e8030a7211 */ /* 0x000fe200078f10ff */
[----:B------:R-:W-:Y:S01]  /*0b50*/  IMAD.IADD R7, R232, 0x1, -R7 ;  /* 0x00000001e8077824 */ /* 0x000fe200078e0a07 */
[----:B------:R-:W-:Y:S02]  /*0b60*/  SHF.R.S32.HI R4, RZ, 0x1f, R223 ;  /* 0x0000001fff047819 */ /* 0x000fe400000114df */
[----:B------:R-:W-:Y:S02]  /*0b70*/  LOP3.LUT R0, R0, 0x1ffffffe, RZ, 0xc0, !PT ;  /* 0x1ffffffe00007812 */ /* 0x000fe400078ec0ff */
[----:B------:R-:W-:Y:S02]  /*0b80*/  LEA.HI R6, R4, R223, RZ, 0x2 ;  /* 0x000000df04067211 */ /* 0x000fe400078f10ff */
[----:B------:R-:W-:Y:S01]  /*0b90*/  SHF.R.S32.HI R224, RZ, 0x7, R5 ;  /* 0x00000007ffe07819 */ /* 0x000fe20000011405 */
[----:B------:R-:W-:Y:S01]  /*0ba0*/  IMAD.IADD R0, R9, 0x1, -R0 ;  /* 0x0000000109007824 */ /* 0x000fe200078e0a00 */
[----:B------:R-:W-:-:S02]  /*0bb0*/  SHF.R.S32.HI R8, RZ, 0x2, R6 ;  /* 0x00000002ff087819 */ /* 0x000fc40000011406 */
[----:B------:R-:W-:Y:S02]  /*0bc0*/  SHF.R.S32.HI R11, RZ, 0x1f, R6 ;  /* 0x0000001fff0b7819 */ /* 0x000fe40000011406 */
[----:B------:R-:W-:Y:S02]  /*0bd0*/  LOP3.LUT R9, R10, 0xfffffffc, RZ, 0xc0, !PT ;  /* 0xfffffffc0a097812 */ /* 0x000fe400078ec0ff */
[----:B------:R-:W-:Y:S02]  /*0be0*/  LEA.HI R11, R11, R8, RZ, 0x3 ;  /* 0x000000080b0b7211 */ /* 0x000fe400078f18ff */
[----:B------:R-:W-:Y:S01]  /*0bf0*/  LEA.HI R4, R4, R223, RZ, 0x5 ;  /* 0x000000df04047211 */ /* 0x000fe200078f28ff */
[----:B------:R-:W-:Y:S01]  /*0c00*/  IMAD.IADD R9, R232, 0x1, -R9 ;  /* 0x00000001e8097824 */ /* 0x000fe200078e0a09 */
[----:B------:R-:W-:Y:S02]  /*0c10*/  LOP3.LUT R11, R11, 0xfffffff8, RZ, 0xc0, !PT ;  /* 0xfffffff80b0b7812 */ /* 0x000fe400078ec0ff */
[----:B------:R-:W-:-:S02]  /*0c20*/  LEA.HI R5, R5, R224, RZ, 0x1 ;  /* 0x000000e005057211 */ /* 0x000fc400078f08ff */
[----:B------:R-:W-:Y:S01]  /*0c30*/  SHF.R.S32.HI R4, RZ, 0x5, R4 ;  /* 0x00000005ff047819 */ /* 0x000fe20000011404 */
[----:B------:R-:W-:Y:S01]  /*0c40*/  IMAD.IADD R11, R8, 0x1, -R11 ;  /* 0x00000001080b7824 */ /* 0x000fe200078e0a0b */
[----:B------:R-:W-:Y:S02]  /*0c50*/  LOP3.LUT R5, R5, 0x3fffffe, RZ, 0xc0, !PT ;  /* 0x03fffffe05057812 */ /* 0x000fe400078ec0ff */
[----:B------:R-:W-:Y:S01]  /*0c60*/  LOP3.LUT R212, R6, 0x7ffffffc, RZ, 0xc0, !PT ;  /* 0x7ffffffc06d47812 */ /* 0x000fe200078ec0ff */
[----:B------:R-:W-:Y:S02]  /*0c70*/  IMAD R4, R4, 0x10, R11 ;  /* 0x0000001004047824 */ /* 0x000fe400078e020b */
[----:B------:R-:W-:Y:S02]  /*0c80*/  IMAD.IADD R5, R224, 0x1, -R5 ;  /* 0x00000001e0057824 */ /* 0x000fe400078e0a05 */
[----:B------:R-:W-:Y:S02]  /*0c90*/  IMAD.IADD R212, R223, 0x1, -R212 ;  /* 0x00000001dfd47824 */ /* 0x000fe400078e0ad4 */
[----:B------:R-:W-:Y:S01]  /*0ca0*/  IMAD R225, R5, 0x40, R4 ;  /* 0x0000004005e17824 */ /* 0x000fe200078e0204 */
[----:B--2---:R-:W-:-:S02]  /*0cb0*/  R2UR UR4, R2 ;  /* 0x00000000020472ca */ /* 0x004fc400000e0000 */
[CC--:B------:R-:W-:Y:S02]  /*0cc0*/  LEA.HI R2, R3.reuse, R232.reuse, RZ, 0x5 ;  /* 0x000000e803027211 */ /* 0x0c0fe400078f28ff */
[----:B------:R-:W-:-:S03]  /*0cd0*/  LEA.HI R3, R3, R232, RZ, 0x3 ;  /* 0x000000e803037211 */ /* 0x000fc600078f18ff */
[----:B------:R-:W-:Y:S01]  /*0ce0*/  IMAD.SHL.U32 R2, R2, 0x20, RZ ;  /* 0x0000002002027824 */ /* 0x000fe200078e00ff */
[----:B------:R-:W-:Y:S02]  /*0cf0*/  LOP3.LUT R217, R3, 0xfffffff8, RZ, 0xc0, !PT ;  /* 0xfffffff803d97812 */ /* 0x000fe400078ec0ff */
[----:B------:R-:W-:Y:S02]  /*0d00*/  SHF.R.S32.HI R221, RZ, 0x3, R3 ;  /* 0x00000003ffdd7819 */ /* 0x000fe40000011403 */
[----:B------:R-:W-:Y:S01]  /*0d10*/  LOP3.LUT R2, R2, 0xfffffc00, RZ, 0xc0, !PT ;  /* 0xfffffc0002027812 */ /* 0x000fe200078ec0ff */
[----:B------:R-:W-:Y:S01]  /*0d20*/  IMAD.IADD R217, R232, 0x1, -R217 ;  /* 0x00000001e8d97824 */ /* 0x000fe200078e0ad9 */
[----:B------:R-:W-:-:S03]  /*0d30*/  ULOP3.LUT UR7, UR4, 0x1, URZ, 0xfc, !UPT ;  /* 0x0000000104077892 */ /* 0x000fc6000f8efc3f */
[----:B------:R-:W-:Y:S01]  /*0d40*/  IMAD R7, R7, 0x40, R2 ;  /* 0x0000004007077824 */ /* 0x000fe200078e0202 */
[----:B------:R-:W-:Y:S01]  /*0d50*/  LEA.HI R2, R9, R9, RZ, 0x1 ;  /* 0x0000000909027211 */ /* 0x000fe200078f08ff */
[----:B------:R-:W-:Y:S01]  /*0d60*/  IMAD.SHL.U32 R18, R217, 0x8, RZ ;  /* 0x00000008d9127824 */ /* 0x000fe200078e00ff */
[----:B------:R-:W-:Y:S01]  /*0d70*/  UMOV UR4, URZ ;  /* 0x0000003f00047c82 */ /* 0x000fe20008000000 */
[----:B------:R-:W-:Y:S01]  /*0d80*/  IMAD R226, R0, 0x8, R7 ;  /* 0x0000000800e27824 */ /* 0x000fe200078e0207 */
[----:B------:R-:W-:Y:S01]  /*0d90*/  LOP3.LUT R2, R2, 0x1ffffffe, RZ, 0xc0, !PT ;  /* 0x1ffffffe02027812 */ /* 0x000fe200078ec0ff */
[C---:B------:R-:W-:Y:S01]  /*0da0*/  VIADD R215, R18.reuse, 0x40 ;  /* 0x0000004012d77836 */ /* 0x040fe20000000000 */
[----:B------:R-:W-:Y:S01]  /*0db0*/  SHF.R.S32.HI R231, RZ, 0x1f, R18 ;  /* 0x0000001fffe77819 */ /* 0x000fe20000011412 */
[C---:B------:R-:W-:Y:S02]  /*0dc0*/  VIADD R214, R18.reuse, 0x80 ;  /* 0x0000008012d67836 */ /* 0x040fe40000000000 */
[----:B------:R-:W-:Y:S01]  /*0dd0*/  VIADD R216, R18, 0xc0 ;  /* 0x000000c012d87836 */ /* 0x000fe20000000000 */
[----:B------:R-:W-:Y:S01]  /*0de0*/  SHF.R.S32.HI R230, RZ, 0x1f, R215 ;  /* 0x0000001fffe67819 */ /* 0x000fe200000114d7 */
[----:B------:R-:W-:Y:S01]  /*0df0*/  IMAD.IADD R2, R9, 0x1, -R2 ;  /* 0x0000000109027824 */ /* 0x000fe200078e0a02 */
[----:B------:R-:W-:Y:S01]  /*0e00*/  SHF.R.S32.HI R229, RZ, 0x1f, R214 ;  /* 0x0000001fffe57819 */ /* 0x000fe200000114d6 */
[----:B------:R-:W-:Y:S01]  /*0e10*/  IMAD.MOV.U32 R7, RZ, RZ, R15 ;  /* 0x000000ffff077224 */ /* 0x000fe200078e000f */
[----:B------:R-:W-:Y:S01]  /*0e20*/  SHF.R.S32.HI R228, RZ, 0x1f, R216 ;  /* 0x0000001fffe47819 */ /* 0x000fe200000114d8 */
[----:B------:R-:W-:-:S02]  /*0e30*/  IMAD.U32 R227, RZ, RZ, UR7 ;  /* 0x00000007ffe37e24 */ /* 0x000fc4000f8e00ff */
[----:B------:R-:W-:Y:S02]  /*0e40*/  IMAD.U32 R222, RZ, RZ, UR4 ;  /* 0x00000004ffde7e24 */ /* 0x000fe4000f8e00ff */
[----:B------:R-:W-:Y:S02]  /*0e50*/  IMAD R213, R2, 0x8, R225 ;  /* 0x0000000802d57824 */ /* 0x000fe400078e02e1 */
[----:B------:R-:W-:-:S07]  /*0e60*/  IMAD.U32 R16, RZ, RZ, UR4 ;  /* 0x00000004ff107e24 */ /* 0x000fce000f8e00ff */
.L_x_2651:
[----:B012-4-:R-:W0:Y:S01]  /*0e70*/  LDC.64 R2, c[0x0][0xc88] ;  /* 0x00032200ff027b82 */ /* 0x017e220000000a00 */
        /* <DEDUP_REMOVED lines=14> */
[----:B------:R-:W-:-:S04]  /*0f60*/  @UP0 ULEA UR8, UP2, UR4, UR8, 0x2 ;  /* 0x0000000804080291 */ /* 0x000fc8000f84103f */
[----:B------:R-:W-:Y:S02]  /*0f70*/  @UP0 ULEA.HI.X UR9, UR4, UR9, UR7, 0x2, UP2 ;  /* 0x0000000904090291 */ /* 0x000fe400090f1407 */
[----:B------:R-:W-:Y:S01]  /*0f80*/  IMAD.U32 R220, RZ, RZ, UR7 ;  /* 0x00000007ffdc7e24 */ /* 0x000fe2000f8e00ff */
[----:B------:R-:W-:Y:S01]  /*0f90*/  @UP1 ULEA UR10, UP0, UR4, UR10, 0x2 ;  /* 0x0000000a040a1291 */ /* 0x000fe2000f80103f */
[----:B------:R-:W-:-:S03]  /*0fa0*/  IMAD.U32 R2, RZ, RZ, UR8 ;  /* 0x00000008ff027e24 */ /* 0x000fc6000f8e00ff */
[----:B------:R-:W-:Y:S01]  /*0fb0*/  @UP1 ULEA.HI.X UR11, UR4, UR11, UR7, 0x2, UP0 ;  /* 0x0000000b040b1291 */ /* 0x000fe200080f1407 */
[----:B------:R-:W-:Y:S01]  /*0fc0*/  IMAD.U32 R3, RZ, RZ, UR9 ;  /* 0x00000009ff037e24 */ /* 0x000fe2000f8e00ff */
[----:B------:R-:W-:Y:S01]  /*0fd0*/  ULDC.64 UR8, c[0x0][0x418] ;  /* 0x0001060000087ab9 */ /* 0x000fe20000000a00 */
[----:B------:R-:W-:Y:S01]  /*0fe0*/  IMAD.U32 R4, RZ, RZ, UR10 ;  /* 0x0000000aff047e24 */ /* 0x000fe2000f8e00ff */
[----:B------:R-:W-:Y:S02]  /*0ff0*/  ULDC UR7, c[0x0][0x424] ;  /* 0x0001090000077ab9 */ /* 0x000fe40000000800 */
[----:B------:R-:W-:Y:S01]  /*1000*/  IMAD.U32 R5, RZ, RZ, UR11 ;  /* 0x0000000bff057e24 */ /* 0x000fe2000f8e00ff */
[----:B------:R-:W2:Y:S01]  /*1010*/  @P0 LDG.E R2, desc[UR12][R2.64] ;  /* 0x0000000c02020981 */ /* 0x000ea2000c1e1900 */
[----:B------:R-:W-:Y:S01]  /*1020*/  UISETP.NE.U32.AND UP0, UPT, UR8, URZ, UPT ;  /* 0x0000003f0800728c */ /* 0x000fe2000bf05070 */
[----:B------:R-:W-:Y:S02]  /*1030*/  ULDC.64 UR10, c[0x0][0xa20] ;  /* 0x00028800000a7ab9 */ /* 0x000fe40000000a00 */
[----:B---3--:R-:W3:Y:S01]  /*1040*/  @P2 LDG.E R4, desc[UR12][R4.64] ;  /* 0x0000000c04042981 */ /* 0x008ee2000c1e1900 */
[----:B------:R-:W-:Y:S01]  /*1050*/  ULDC UR12, c[0x0][0x288] ;  /* 0x0000a200000c7ab9 */ /* 0x000fe20000000800 */
[----:B------:R-:W-:Y:S01]  /*1060*/  UISETP.NE.AND.EX UP0, UPT, UR9, URZ, UPT, UP0 ;  /* 0x0000003f0900728c */ /* 0x000fe2000bf05300 */
[----:B------:R-:W-:Y:S01]  /*1070*/  ISETP.NE.U32.AND P1, PT, RZ, UR10, PT ;  /* 0x0000000aff007c0c */ /* 0x000fe2000bf25070 */
[----:B------:R-:W-:Y:S01]  /*1080*/  ULDC UR8, c[0x0][0x2f0] ;  /* 0x0000bc0000087ab9 */ /* 0x000fe20000000800 */
[----:B------:R-:W-:Y:S01]  /*1090*/  UMOV UR4, URZ ;  /* 0x0000003f00047c82 */ /* 0x000fe20008000000 */
[----:B------:R-:W-:Y:S01]  /*10a0*/  USEL UR7, UR7, 0x1, UP0 ;  /* 0x0000000107077887 */ /* 0x000fe20008000000 */
[----:B------:R-:W-:Y:S01]  /*10b0*/  ISETP.NE.AND.EX P1, PT, RZ, UR11, PT, P1 ;  /* 0x0000000bff007c0c */ /* 0x000fe2000bf25310 */
[----:B------:R-:W-:-:S02]  /*10c0*/  IMAD.U32 R219, RZ, RZ, UR6 ;  /* 0x00000006ffdb7e24 */ /* 0x000fc4000f8e00ff */
[----:B------:R-:W-:Y:S01]  /*10d0*/  UIMAD UR8, UR7, UR8, URZ ;  /* 0x00000008070872a4 */ /* 0x000fe2000f8e023f */
[----:B--2---:R-:W-:Y:S02]  /*10e0*/  @P0 R2UR UR4, R2 ;  /* 0x00000000020402ca */ /* 0x004fe400000e0000 */
[----:B---3--:R-:W-:-:S13]  /*10f0*/  @P2 R2UR UR12, R4 ;  /* 0x00000000040c22ca */ /* 0x008fda00000e0000 */
[----:B------:R-:W-:Y:S01]  /*1100*/  IMAD.U32 R19, RZ, RZ, UR12 ;  /* 0x0000000cff137e24 */ /* 0x000fe2000f8e00ff */
[----:B------:R-:W-:Y:S06]  /*1110*/  @P2 BRA `(.L_x_2598) ;  /* 0x0000000000402947 */ /* 0x000fec0003800000 */
        /* <DEDUP_REMOVED lines=14> */
[----:B------:R-:W-:-:S06]  /*1200*/  UIADD3 UR6, -UR6, UR7, URZ ;  /* 0x0000000706067290 */ /* 0x000fcc000fffe13f */
[----:B------:R-:W-:-:S07]  /*1210*/  IMAD.U32 R19, RZ, RZ, UR6 ;  /* 0x00000006ff137e24 */ /* 0x000fce000f8e00ff */
.L_x_2598:
[----:B------:R-:W-:Y:S05]  /*1220*/  @!P1 BRA `(.L_x_2599) ;  /* 0x0000000000289947 */ /* 0x000fea0003800000 */
[----:B------:R-:W-:Y:S01]  /*1230*/  R2UR UR7, R218 ;  /* 0x00000000da0772ca */ /* 0x000fe200000e0000 */
[----:B------:R-:W-:Y:S01]  /*1240*/  ULDC.64 UR8, c[0x0][0x208] ;  /* 0x0000820000087ab9 */ /* 0x000fe20000000a00 */
[----:B------:R-:W-:-:S11]  /*1250*/  R2UR UR12, R220 ;  /* 0x00000000dc0c72ca */ /* 0x000fd600000e0000 */
[----:B------:R-:W-:-:S04]  /*1260*/  ULEA UR6, UP0, UR7, UR10, 0x2 ;  /* 0x0000000a07067291 */ /* 0x000fc8000f80103f */
[----:B------:R-:W-:Y:S02]  /*1270*/  ULEA.HI.X UR7, UR7, UR11, UR12, 0x2, UP0 ;  /* 0x0000000b07077291 */ /* 0x000fe400080f140c */
[----:B------:R-:W-:-:S04]  /*1280*/  IMAD.U32 R2, RZ, RZ, UR6 ;  /* 0x00000006ff027e24 */ /* 0x000fc8000f8e00ff */
[----:B------:R-:W-:-:S05]  /*1290*/  IMAD.U32 R3, RZ, RZ, UR7 ;  /* 0x00000007ff037e24 */ /* 0x000fca000f8e00ff */
[----:B------:R-:W2:Y:S02]  /*12a0*/  LDG.E R2, desc[UR8][R2.64] ;  /* 0x0000000802027981 */ /* 0x000ea4000c1e1900 */
[----:B--2---:R-:W-:Y:S01]  /*12b0*/  R2UR UR8, R2 ;  /* 0x00000000020872ca */ /* 0x004fe200000e0000 */
[----:B------:R-:W-:-:S14]  /*12c0*/  BRA `(.L_x_2600) ;  /* 0x00000000003c7947 */ /* 0x000fdc0003800000 */
.L_x_2599:
        /* <DEDUP_REMOVED lines=15> */
.L_x_2600:
[----:B------:R-:W-:Y:S01]  /*13c0*/  UIADD3 UR9, -UR4, UR8, URZ ;  /* 0x0000000804097290 */ /* 0x000fe2000fffe13f */
[----:B------:R-:W-:Y:S01]  /*13d0*/  R2UR UR7, R19 ;  /* 0x00000000130772ca */ /* 0x000fe200000e0000 */
[----:B------:R-:W-:Y:S01]  /*13e0*/  USHF.L.U32 UR5, UR5, 0x7, URZ ;  /* 0x0000000705057899 */ /* 0x000fe2000800063f */
[----:B------:R-:W-:Y:S01]  /*13f0*/  PLOP3.LUT P0, PT, PT, PT, PT, 0x80, 0x0 ;  /* 0x000000000000781c */ /* 0x000fe20003f0f070 */
[----:B------:R-:W-:Y:S01]  /*1400*/  ULDC UR4, c[0x0][0x448] ;  /* 0x0001120000047ab9 */ /* 0x000fe20000000800 */
[----:B------:R-:W-:Y:S01]  /*1410*/  CS2R R2, SRZ ;  /* 0x0000000000027805 */ /* 0x000fe2000001ff00 */
[----:B------:R-:W-:Y:S01]  /*1420*/  UISETP.NE.AND UP0, UPT, UR4, 0x1, UPT ;  /* 0x000000010400788c */ /* 0x000fe2000bf05270 */
[----:B------:R-:W-:Y:S01]  /*1430*/  IMAD.U32 R22, RZ, RZ, UR9 ;  /* 0x00000009ff167e24 */ /* 0x000fe2000f8e00ff */
[----:B------:R-:W-:Y:S02]  /*1440*/  UIADD3 UR6, UR5, 0x7f, URZ ;  /* 0x0000007f05067890 */ /* 0x000fe4000fffe03f */
[----:B------:R-:W-:Y:S01]  /*1450*/  IMAD.U32 R23, RZ, RZ, UR5 ;  /* 0x00000005ff177e24 */ /* 0x000fe2000f8e00ff */
[----:B------:R-:W-:Y:S01]  /*1460*/  CS2R R150, SRZ ;  /* 0x0000000000967805 */ /* 0x000fe2000001ff00 */
[----:B------:R-:W-:Y:S01]  /*1470*/  IMAD.MOV.U32 R0, RZ, RZ, RZ ;  /* 0x000000ffff007224 */ /* 0x000fe200078e00ff */
[----:B------:R-:W-:-:S02]  /*1480*/  CS2R R148, SRZ ;  /* 0x0000000000947805 */ /* 0x000fc4000001ff00 */
[----:B------:R-:W-:Y:S01]  /*1490*/  CS2R R146, SRZ ;  /* 0x0000000000927805 */ /* 0x000fe2000001ff00 */
[----:B------:R-:W-:Y:S01]  /*14a0*/  UIADD3 UR7, UR9, 0x50, -UR7 ;  /* 0x0000005009077890 */ /* 0x000fe2000fffe807 */
[----:B------:R-:W-:Y:S02]  /*14b0*/  CS2R R144, SRZ ;  /* 0x0000000000907805 */ /* 0x000fe4000001ff00 */
[----:B------:R-:W-:Y:S01]  /*14c0*/  CS2R R142, SRZ ;  /* 0x00000000008e7805 */ /* 0x000fe2000001ff00 */
[----:B------:R-:W-:Y:S01]  /*14d0*/  @UP0 ULDC UR4, c[0x0][0x44c] ;  /* 0x0001130000040ab9 */ /* 0x000fe20000000800 */
[----:B------:R-:W-:Y:S01]  /*14e0*/  @UP0 ULDC UR8, c[0x0][0x450] ;  /* 0x0001140000080ab9 */ /* 0x000fe20000000800 */
[----:B------:R-:W-:Y:S01]  /*14f0*/  UIMAD.WIDE.U32 UR4, UR6, UR4, URZ ;  /* 0x00000004060472a5 */ /* 0x000fe2000f8e003f */
[----:B------:R-:W-:Y:S01]  /*1500*/  CS2R R140, SRZ ;  /* 0x00000000008c7805 */ /* 0x000fe2000001ff00 */
[----:B------:R-:W-:Y:S01]  /*1510*/  UIADD3 UR4, UR9, 0x4f, URZ ;  /* 0x0000004f09047890 */ /* 0x000fe2000fffe03f */
[----:B------:R-:W-:Y:S01]  /*1520*/  CS2R R138, SRZ ;  /* 0x00000000008a7805 */ /* 0x000fe2000001ff00 */
[----:B------:R-:W-:Y:S01]  /*1530*/  @UP0 USHF.R.U32.HI UR6, URZ, UR8, UR5 ;  /* 0x000000083f060299 */ /* 0x000fe20008011605 */
[----:B------:R-:W-:Y:S01]  /*1540*/  CS2R R136, SRZ ;  /* 0x0000000000887805 */ /* 0x000fe2000001ff00 */
[----:B------:R-:W-:Y:S01]  /*1550*/  UIMAD.WIDE UR4, UR4, 0x66666667, URZ ;  /* 0x66666667040478a5 */ /* 0x000fe2000f8e023f */
[----:B------:R-:W-:Y:S01]  /*1560*/  CS2R R134, SRZ ;  /* 0x0000000000867805 */ /* 0x000fe2000001ff00 */
[----:B------:R-:W-:Y:S01]  /*1570*/  UIADD3 UR6, UR7, UR6, URZ ;  /* 0x0000000607067290 */ /* 0x000fe2000fffe03f */
[----:B------:R-:W-:Y:S01]  /*1580*/  CS2R R132, SRZ ;  /* 0x0000000000847805 */ /* 0x000fe2000001ff00 */
[----:B------:R-:W-:Y:S01]  /*1590*/  USHF.R.U32.HI UR4, URZ, 0x1f, UR5 ;  /* 0x0000001f3f047899 */ /* 0x000fe20008011605 */
[----:B------:R-:W-:Y:S01]  /*15a0*/  CS2R R130, SRZ ;  /* 0x0000000000827805 */ /* 0x000fe2000001ff00 */
[----:B------:R-:W-:Y:S01]  /*15b0*/  UIMAD.WIDE UR6, UR6, 0x66666667, URZ ;  /* 0x66666667060678a5 */ /* 0x000fe2000f8e023f */
[----:B------:R-:W-:Y:S01]  /*15c0*/  CS2R R128, SRZ ;  /* 0x0000000000807805 */ /* 0x000fe2000001ff00 */
[----:B------:R-:W-:Y:S01]  /*15d0*/  ULEA.HI.SX32 UR4, UR5, UR4, 0x1b ;  /* 0x0000000405047291 */ /* 0x000fe2000f8fda3f */
[----:B------:R-:W-:Y:S01]  /*15e0*/  CS2R R126, SRZ ;  /* 0x00000000007e7805 */ /* 0x000fe2000001ff00 */
[----:B------:R-:W-:Y:S01]  /*15f0*/  USHF.R.U32.HI UR6, URZ, 0x1f, UR7 ;  /* 0x0000001f3f067899 */ /* 0x000fe20008011607 */
[----:B------:R-:W-:-:S02]  /*1600*/  CS2R R124, SRZ ;  /* 0x00000000007c7805 */ /* 0x000fc4000001ff00 */
[----:B------:R-:W-:Y:S02]  /*1610*/  CS2R R122, SRZ ;  /* 0x00000000007a7805 */ /* 0x000fe4000001ff00 */
[----:B------:R-:W-:Y:S01]  /*1620*/  CS2R R120, SRZ ;  /* 0x0000000000787805 */ /* 0x000fe2000001ff00 */
[----:B------:R-:W-:Y:S01]  /*1630*/  ULEA.HI.SX32 UR6, UR7, UR6, 0x1b ;  /* 0x0000000607067291 */ /* 0x000fe2000f8fda3f */
[----:B------:R-:W-:Y:S02]  /*1640*/  CS2R R118, SRZ ;  /* 0x0000000000767805 */ /* 0x000fe4000001ff00 */
[----:B------:R-:W-:Y:S02]  /*1650*/  CS2R R116, SRZ ;  /* 0x0000000000747805 */ /* 0x000fe4000001ff00 */
[----:B------:R-:W-:Y:S01]  /*1660*/  CS2R R114, SRZ ;  /* 0x0000000000727805 */ /* 0x000fe2000001ff00 */
[----:B------:R-:W-:Y:S01]  /*1670*/  UISETP.LT.AND UP0, UPT, UR4, UR6, UPT ;  /* 0x000000060400728c */ /* 0x000fe2000bf01270 */
[----:B------:R-:W-:-:S02]  /*1680*/  CS2R R112, SRZ ;  /* 0x0000000000707805 */ /* 0x000fc4000001ff00 */
[----:B------:R-:W-:Y:S02]  /*1690*/  CS2R R110, SRZ ;  /* 0x00000000006e7805 */ /* 0x000fe4000001ff00 */
[----:B------:R-:W-:Y:S01]  /*16a0*/  CS2R R108, SRZ ;  /* 0x00000000006c7805 */ /* 0x000fe2000001ff00 */
[----:B------:R-:W-:Y:S01]  /*16b0*/  USEL UR61, UR4, UR6, UP0 ;  /* 0x00000006043d7287 */ /* 0x000fe20008000000 */
[----:B------:R-:W-:Y:S02]  /*16c0*/  CS2R R106, SRZ ;  /* 0x00000000006a7805 */ /* 0x000fe4000001ff00 */
[----:B------:R-:W-:Y:S02]  /*16d0*/  CS2R R104, SRZ ;  /* 0x0000000000687805 */ /* 0x000fe4000001ff00 */
[----:B------:R-:W-:Y:S01]  /*16e0*/  CS2R R168, SRZ ;  /* 0x0000000000a87805 */ /* 0x000fe2000001ff00 */
[----:B------:R-:W-:Y:S01]  /*16f0*/  UISETP.GE.AND UP0, UPT, UR61, 0x1, UPT ;  /* 0x000000013d00788c */ /* 0x000fe2000bf06270 */
[----:B------:R-:W-:-:S02]  /*1700*/  CS2R R100, SRZ ;  /* 0x0000000000647805 */ /* 0x000fc4000001ff00 */
[----:B------:R-:W-:Y:S02]  /*1710*/  CS2R R166, SRZ ;  /* 0x0000000000a67805 */ /* 0x000fe4000001ff00 */
[----:B------:R-:W-:Y:S02]  /*1720*/  CS2R R96, SRZ ;  /* 0x0000000000607805 */ /* 0x000fe4000001ff00 */
[----:B------:R-:W-:Y:S02]  /*1730*/  CS2R R164, SRZ ;  /* 0x0000000000a47805 */ /* 0x000fe4000001ff00 */
[----:B------:R-:W-:Y:S02]  /*1740*/  CS2R R92, SRZ ;  /* 0x00000000005c7805 */ /* 0x000fe4000001ff00 */
[----:B------:R-:W-:Y:S02]  /*1750*/  PLOP3.LUT P1, PT, PT, PT, UP0, 0x80, 0x0 ;  /* 0x000000000000781c */ /* 0x000fe40003f2f008 */
        /* <DEDUP_REMOVED lines=30> */
[----:B------:R-:W-:Y:S01]  /*1940*/  IMAD.MOV.U32 R8, RZ, RZ, RZ ;  /* 0x000000ffff087224 */ /* 0x000fe200078e00ff */
[----:B------:R-:W-:Y:S02]  /*1950*/  CS2R R26, SRZ ;  /* 0x00000000001a7805 */ /* 0x000fe4000001ff00 */
        /* <DEDUP_REMOVED lines=36> */
.L_x_2602:
        /* <DEDUP_REMOVED lines=12> */
.L_x_2787:
[----:B------:R-:W-:Y:S05]  /*1c60*/  @!P0 BRA `(.L_x_2604) ;  /* 0x0000000000048947 */ /* 0x000fea0003800000 */
[----:B------:R-:W-:Y:S01]  /*1c70*/  BPT.TRAP 0x1 ;  /* 0x000000040000795c */ /* 0x000fe20000300000 */
.L_x_2604:
        /* <DEDUP_REMOVED lines=9> */
.L_x_2605:
[----:B------:R-:W2:Y:S02]  /*1d10*/  S2R R2, SR_TID.X ;  /* 0x0000000000027919 */ /* 0x000ea40000002100 */
[----:B--2---:R-:W-:Y:S01]  /*1d20*/  LOP3.LUT P1, RZ, R2, 0x7f, RZ, 0xc0, !PT ;  /* 0x0000007f02ff7812 */ /* 0x004fe2000782c0ff */
[----:B-1----:R-:W-:-:S12]  /*1d30*/  @P2 BRA `(.L_x_2606) ;  /* 0x0000000000082947 */ /* 0x002fd80003800000 */
[----:B------:R-:W1:Y:S02]  /*1d40*/  SYNCS.PHASECHK.TRANS64.TRYWAIT P2, [R0+URZ+0x38830], R3 ;  /* 0x03883003000075a7 */ /* 0x000e64000804017f */
[----:B-1----:R-:W-:Y:S05]  /*1d50*/  @!P2 BRA `(.L_x_2607) ;  /* 0x000001680024a947 */ /* 0x002fea0003800000 */
.L_x_2606:
        /* <DEDUP_REMOVED lines=232> */
[----:B------:R-:W-:Y:S02]  /*2be0*/  UIADD3 UR5, UR5, 0xc06, URZ ;  /* 0x00000c0605057890 */ /* 0x000fe4000fffe03f */
[----:B------:R-:W-:-:S05]  /*2bf0*/  UIADD3 UR7, UR4, 0x786, URZ ;  /* 0x0000078604077890 */ /* 0x000fca000fffe03f */
[----:B------:R-:W-:Y:S02]  /*2c00*/  UMOV UR56, UR5 ;  /* 0x0000000500387c82 */ /* 0x000fe40008000000 */
[----:B------:R-:W-:Y:S01]  /*2c10*/  UMOV UR58, UR7 ;  /* 0x00000007003a7c82 */ /* 0x000fe20008000000 */
[----:B------:R-:W-:Y:S01]  /*2c20*/  IMAD.U32 R6, RZ, RZ, UR56 ;  /* 0x00000038ff067e24 */ /* 0x000fe2000f8e00ff */
        /* <DEDUP_REMOVED lines=27> */
[----:B------:R-:W-:-:S06]  /*2de0*/  IMAD.U32 R233, RZ, RZ, UR11 ;  /* 0x0000000bffe97e24 */ /* 0x000fcc000f8e00ff */
        /* <DEDUP_REMOVED lines=26> */
[----:B------:R-:W-:Y:S01]  /*2f90*/  R2UR UR14, R19 ;  /* 0x00000000130e72ca */ /* 0x000fe200000e0000 */
        /* <DEDUP_REMOVED lines=216> */
[----:B------:R-:W-:-:S04]  /*3d20*/  UIADD3 UR6, UR4, 0x984, URZ ;  /* 0x0000098404067890 */ /* 0x000fc8000fffe03f */
[----:B------:R-:W-:-:S05]  /*3d30*/  PLOP3.LUT P2, PT, PT, PT, UP0, 0x80, 0x0 ;  /* 0x000000000000781c */ /* 0x000fca0003f4f008 */
[----:B------:R-:W-:-:S08]  /*3d40*/  @UP0 ULDC UR5, c[0x0][0x44c] ;  /* 0x0001130000050ab9 */ /* 0x000fd00000000800 */
[----:B------:R-:W-:Y:S01]  /*3d50*/  @P2 IMAD.HI.U32 R3, R2, UR5, RZ ;  /* 0x0000000502032c27 */ /* 0x000fe2000f8e00ff */
[----:B------:R-:W-:-:S04]  /*3d60*/  @UP0 ULDC UR5, c[0x0][0x450] ;  /* 0x0001140000050ab9 */ /* 0x000fc80000000800 */
[----:B------:R-:W-:Y:S01]  /*3d70*/  @P2 SHF.R.U32.HI R2, RZ, UR5, R3 ;  /* 0x00000005ff022c19 */ /* 0x000fe20008011603 */
[----:B------:R-:W-:-:S04]  /*3d80*/  UIMAD UR5, UR61, -0x50, UR15 ;  /* 0xffffffb03d0578a4 */ /* 0x000fc8000f8e020f */
[----:B------:R-:W0:Y:S01]  /*3d90*/  SHFL.IDX PT, R5, R2, 0x1, 0x1c1f ;  /* 0x003c1f0002057f89 */ /* 0x000e2200000e0000 */
[----:B------:R-:W-:-:S03]  /*3da0*/  UIADD3 UR5, UR5, 0x50, URZ ;  /* 0x0000005005057890 */ /* 0x000fc6000fffe03f */
[----:B------:R-:W1:Y:S03]  /*3db0*/  SHFL.IDX PT, R2, R2, RZ, 0x1c1f ;  /* 0x001c1fff02027589 */ /* 0x000e6600000e0000 */
[----:B------:R-:W-:Y:S01]  /*3dc0*/  IMAD.U32 R3, RZ, RZ, UR5 ;  /* 0x00000005ff037e24 */ /* 0x000fe2000f8e00ff */
[----:B------:R-:W-:-:S03]  /*3dd0*/  UMOV UR5, UR19 ;  /* 0x0000001300057c82 */ /* 0x000fc60008000000 */
[----:B------:R-:W-:Y:S01]  /*3de0*/  IMAD R3, R212, -0x2, R3 ;  /* 0xfffffffed4037824 */ /* 0x000fe200078e0203 */
        /* <DEDUP_REMOVED lines=23> */
[----:B------:R-:W-:Y:S02]  /*3f60*/  UMOV UR6, 0xffffffb0 ;  /* 0xffffffb000067882 */ /* 0x000fe40000000000 */
[----:B------:R-:W-:-:S06]  /*3f70*/  UIMAD UR6, UR61, UR6, 0x51 ;  /* 0x000000513d0674a4 */ /* 0x000fcc000f8e0206 */
[----:B------:R-:W-:Y:S01]  /*3f80*/  IMAD.U32 R21, RZ, RZ, UR6 ;  /* 0x00000006ff157e24 */ /* 0x000fe2000f8e00ff */
[----:B------:R-:W-:-:S03]  /*3f90*/  UIADD3 UR6, UR4, 0x986, URZ ;  /* 0x0000098604067890 */ /* 0x000fc6000fffe03f */
[----:B------:R-:W-:Y:S02]  /*3fa0*/  IMAD R4, R212, -0x2, R21 ;  /* 0xfffffffed4047824 */ /* 0x000fe400078e0215 */
[----:B------:R-:W-:-:S05]  /*3fb0*/  IMAD.U32 R21, RZ, RZ, UR14 ;  /* 0x0000000eff157e24 */ /* 0x000fca000f8e00ff */
[----:B------:R-:W-:-:S04]  /*3fc0*/  IADD3 R4, -R21, UR15, R4 ;  /* 0x0000000f15047c10 */ /* 0x000fc8000fffe104 */
[-CC-:B0-----:R-:W-:Y:S02]  /*3fd0*/  VIADDMNMX R5, R5, R4.reuse, R3.reuse, PT ;  /* 0x0000000405057246 */ /* 0x181fe40003800103 */
[----:B-1----:R-:W-:Y:S02]  /*3fe0*/  VIADDMNMX R3, R2, R4, R3, PT ;  /* 0x0000000402037246 */ /* 0x002fe40003800103 */
[C---:B------:R-:W-:Y:S02]  /*3ff0*/  ISETP.GT.AND P3, PT, R5.reuse, RZ, PT ;  /* 0x000000ff0500720c */ /* 0x040fe40003f64270 */
[C---:B------:R-:W-:Y:S02]  /*4000*/  ISETP.GT.AND P4, PT, R5.reuse, 0x1, PT ;  /* 0x000000010500780c */ /* 0x040fe40003f84270 */
        /* <DEDUP_REMOVED lines=15> */
[C---:B------:R-:W-:Y:S01]  /*4100*/  ISETP.GT.AND P3, PT, R5.reuse, 0x9, PT ;  /* 0x000000090500780c */ /* 0x040fe20003f64270 */
        /* <DEDUP_REMOVED lines=66> */
[----:B------:R-:W-:Y:S01]  /*4530*/  @UP0 ULDC UR10, c[0x0][0x450] ;  /* 0x00011400000a0ab9 */ /* 0x000fe20000000800 */
[----:B------:R-:W-:Y:S01]  /*4540*/  FSEL R39, R39, -INF , P3 ;  /* 0xff80000027277808 */ /* 0x000fe20001800000 */
[----:B------:R-:W-:Y:S01]  /*4550*/  @UP0 USHF.R.U32.HI UR4, URZ, UR10, UR7 ;  /* 0x0000000a3f040299 */ /* 0x000fe20008011607 */
[----:B------:R-:W-:-:S02]  /*4560*/  FMNMX.FTZ R14, R38, R21, !PT ;  /* 0x00000015260e7209 */ /* 0x000fc40007810000 */
[----:B------:R-:W-:Y:S01]  /*4570*/  ISETP.GT.AND P3, PT, R5, 0x41, PT ;  /* 0x000000410500780c */ /* 0x000fe20003f64270 */
[----:B------:R-:W-:Y:S01]  /*4580*/  UIADD3 UR6, UR4, UR15, -UR14 ;  /* 0x0000000f04067290 */ /* 0x000fe2000fffe80e */
[----:B------:R-:W-:-:S03]  /*4590*/  FMNMX.FTZ R21, R39, R14, !PT ;  /* 0x0000000e27157209 */ /* 0x000fc60007810000 */
        /* <DEDUP_REMOVED lines=259> */
.L_x_2617:
        /* <DEDUP_REMOVED lines=9> */
.L_x_2609:
        /* <DEDUP_REMOVED lines=9> */
.L_x_2610:
[----:B-1----:R-:W-:Y:S05]  /*56f0*/  @P3 BRA `(.L_x_2611) ;  /* 0x00000000000c3947 */ /* 0x002fea0003800000 */
[----:B------:R-:W-:-:S13]  /*5700*/  R2UR UR4, R3 ;  /* 0x00000000030472ca */ /* 0x000fda00000e0000 */
[----:B------:R-:W1:Y:S02]  /*5710*/  SYNCS.PHASECHK.TRANS64.TRYWAIT P3, [UR4+0x38830], R4 ;  /* 0x03883004ff0075a7 */ /* 0x000e640008060144 */
[----:B-1----:R-:W-:Y:S05]  /*5720*/  @!P3 BRA `(.L_x_2612) ;  /* 0x0000012c00c4b947 */ /* 0x002fea0003800000 */
.L_x_2611:
        /* <DEDUP_REMOVED lines=23> */
[----:B------:R-:W-:Y:S01]  /*58a0*/  UIADD3 UR58, UR4, 0x80, URZ ;  /* 0x00000080043a7890 */ /* 0x000fe2000fffe03f */
[-C--:B------:R-:W-:Y:S01]  /*58b0*/  FMUL.FTZ R28, R28, R0.reuse ;  /* 0x000000001c1c7220 */ /* 0x080fe20000410000 */
        /* <DEDUP_REMOVED lines=57> */
[----:B------:R-:W-:Y:S01]  /*5c50*/  UIADD3 UR58, UR4, 0x100, URZ ;  /* 0x00000100043a7890 */ /* 0x000fe2000fffe03f */
[-C--:B------:R-:W-:Y:S01]  /*5c60*/  FMUL.FTZ R105, R105, R0.reuse ;  /* 0x0000000069697220 */ /* 0x080fe20000410000 */
[----:B------:R-:W-:Y:S01]  /*5c70*/  UMOV UR56, UR14 ;  /* 0x0000000e00387c82 */ /* 0x000fe20008000000 */
[----:B------:R-:W-:Y:S01]  /*5c80*/  UMOV UR57, UR15 ;  /* 0x0000000f00397c82 */ /* 0x000fe20008000000 */
        /* <DEDUP_REMOVED lines=97> */
[----:B------:R-:W-:Y:S01]  /*62a0*/  UIADD3 UR58, UR4, 0x200, URZ ;  /* 0x00000200043a7890 */ /* 0x000fe2000fffe03f */
[----:B------:R-:W-:Y:S01]  /*62b0*/  UMOV UR56, UR14 ;  /* 0x0000000e00387c82 */ /* 0x000fe20008000000 */
[----:B------:R-:W-:Y:S01]  /*62c0*/  UMOV UR57, UR15 ;  /* 0x0000000f00397c82 */ /* 0x000fe20008000000 */
[----:B------:R-:W-:Y:S01]  /*62d0*/  UMOV UR59, 0x40000040 ;  /* 0x40000040003b7882 */ /* 0x000fe20000000000 */
        /* <DEDUP_REMOVED lines=104> */
[----:B------:R-:W-:Y:S02]  /*6960*/  UIADD3 UR10, UR4, 0x986, URZ ;  /* 0x00000986040a7890 */ /* 0x000fe4000fffe03f */
        /* <DEDUP_REMOVED lines=23> */
[----:B------:R-:W-:Y:S02]  /*6ae0*/  R2UR UR14, R6 ;  /* 0x00000000060e72ca */ /* 0x000fe400000e0000 */
[----:B------:R-:W-:-:S11]  /*6af0*/  R2UR UR15, R7 ;  /* 0x00000000070f72ca */ /* 0x000fd600000e0000 */
[----:B------:R-:W-:Y:S02]  /*6b00*/  UMOV UR56, UR14 ;  /* 0x0000000e00387c82 */ /* 0x000fe40008000000 */
        /* <DEDUP_REMOVED lines=263> */
.L_x_2613:
        /* <DEDUP_REMOVED lines=8> */
.L_x_2614:
[----:B--2---:R-:W-:Y:S05]  /*7c00*/  @P3 BRA `(.L_x_2615) ;  /* 0x0000000000083947 */ /* 0x004fea0003800000 */
[----:B------:R-:W2:Y:S02]  /*7c10*/  SYNCS.PHASECHK.TRANS64.TRYWAIT P3, [UR4+0x38850], R0 ;  /* 0x03885000ff0075a7 */ /* 0x000ea40008060144 */
[----:B--2---:R-:W-:Y:S05]  /*7c20*/  @!P3 BRA `(.L_x_2616) ;  /* 0x0000010800a0b947 */ /* 0x004fea0003800000 */
.L_x_2615:
[----:B------:R-:W-:Y:S01]  /*7c30*/  R2UR UR5, R17 ;  /* 0x00000000110572ca */ /* 0x000fe200000e0000 */
[----:B------:R-:W-:Y:S01]  /*7c40*/  WARPGROUP.ARRIVE ;  /* 0x00000000000079c5 */ /* 0x000fe20000000000 */
[----:B------:R-:W-:Y:S01]  /*7c50*/  UMOV UR7, 0x40000040 ;  /* 0x4000004000077882 */ /* 0x000fe20000000000 */
[----:B------:R-:W-:Y:S02]  /*7c60*/  R2UR UR18, R23 ;  /* 0x00000000171272ca */ /* 0x000fe400000e0000 */
[----:B------:R-:W-:Y:S02]  /*7c70*/  R2UR UR11, R234 ;  /* 0x00000000ea0b72ca */ /* 0x000fe400000e0000 */
[----:B------:R-:W-:Y:S02]  /*7c80*/  R2UR UR15, R19 ;  /* 0x00000000130f72ca */ /* 0x000fe400000e0000 */
[----:B------:R-:W-:-:S04]  /*7c90*/  R2UR UR14, R22 ;  /* 0x00000000160e72ca */ /* 0x000fc800000e0000 */
[----:B------:R-:W-:-:S03]  /*7ca0*/  UIADD3 UR5, UR5, 0x400, URZ ;  /* 0x0000040005057890 */ /* 0x000fc6000fffe03f */
[----:B-12---:R-:W-:Y:S01]  /*7cb0*/  VIADD R0, R213, UR18 ;  /* 0x00000012d5007c36 */ /* 0x006fe20008000000 */
[----:B------:R-:W-:-:S04]  /*7cc0*/  USHF.R.U32.HI UR5, URZ, 0x4, UR5 ;  /* 0x000000043f057899 */ /* 0x000fc80008011605 */
[----:B------:R-:W-:-:S04]  /*7cd0*/  ULOP3.LUT UR5, UR5, 0x3fff, URZ, 0xc0, !UPT ;  /* 0x00003fff05057892 */ /* 0x000fc8000f8ec03f */
[----:B------:R-:W-:-:S04]  /*7ce0*/  ULOP3.LUT UR5, UR5, 0x2800000, URZ, 0xfc, !UPT ;  /* 0x0280000005057892 */ /* 0x000fc8000f8efc3f */
[----:B------:R-:W-:-:S03]  /*7cf0*/  UIMAD UR10, UR61, 0xa00, UR5 ;  /* 0x00000a003d0a78a4 */ /* 0x000fc6000f8e0205 */
[----:B------:R-:W-:Y:S01]  /*7d00*/  @UP0 ULDC UR5, c[0x0][0x44c] ;  /* 0x0001130000050ab9 */ /* 0x000fe20000000800 */
[----:B------:R-:W-:Y:S01]  /*7d10*/  UMOV UR61, UR60 ;  /* 0x0000003c003d7c82 */ /* 0x000fe20008000000 */
[----:B------:R-:W-:Y:S01]  /*7d20*/  @P2 IMAD.HI.U32 R2, R0, UR5, RZ ;  /* 0x0000000500022c27 */ /* 0x000fe2000f8e00ff */
[----:B------:R-:W-:Y:S01]  /*7d30*/  @UP0 ULDC UR5, c[0x0][0x450] ;  /* 0x0001140000050ab9 */ /* 0x000fe20000000800 */
[----:B------:R-:W-:Y:S02]  /*7d40*/  UMOV UR6, UR10 ;  /* 0x0000000a00067c82 */ /* 0x000fe40008000000 */
[----:B------:R-:W-:Y:S01]  /*7d50*/  HGMMA.64x256x16.F32.BF16 R24, R208, gdesc[UR4].tnspB, R24, gsb0 ;  /* 0x43e00004d0187df0 */ /* 0x000fe20008001818 */
[----:B------:R-:W-:Y:S01]  /*7d60*/  UIADD3 UR6, UR10, 0x80, URZ ;  /* 0x000000800a067890 */ /* 0x000fe2000fffe03f */
[----:B------:R-:W-:Y:S01]  /*7d70*/  @P2 SHF.R.U32.HI R0, RZ, UR5, R2 ;  /* 0x00000005ff002c19 */ /* 0x000fe20008011602 */
[----:B------:R-:W-:Y:S01]  /*7d80*/  UMOV UR7, 0x40000040 ;  /* 0x4000004000077882 */ /* 0x000fe20000000000 */
[----:B------:R-:W-:-:S02]  /*7d90*/  UMOV UR5, 0x1 ;  /* 0x0000000100057882 */ /* 0x000fc40000000000 */
[----:B------:R-:W-:Y:S01]  /*7da0*/  UIMAD UR5, UR11, -0x50, UR5 ;  /* 0xffffffb00b0578a4 */ /* 0x000fe2000f8e0205 */
[----:B------:R-:W-:Y:S02]  /*7db0*/  WARPGROUP.DEPBAR.LE gsb0, 0x0 ;  /* 0x00008000000079c5 */ /* 0x000fe40000010000 */
[----:B------:R-:W-:-:S15]  /*7dc0*/  WARPGROUP.ARRIVE ;  /* 0x00000000000079c5 */ /* 0x000fde0000000000 */
[----:B------:R-:W-:-:S04]  /*7dd0*/  NOP ;  /* 0x0000000000007918 */ /* 0x000fc80000000000 */
        /* <DEDUP_REMOVED lines=11> */
[----:B------:R-:W1:Y:S01]  /*7e90*/  SHFL.IDX PT, R201, R0, 0x1, 0x1c1f ;  /* 0x003c1f0000c97f89 */ /* 0x000e6200000e0000 */
[----:B------:R-:W-:-:S15]  /*7ea0*/  IMAD.MOV.U32 R203, RZ, RZ, -0x2 ;  /* 0xfffffffeffcb7424 */ /* 0x000fde00078e00ff */
[----:B------:R-:W-:-:S06]  /*7eb0*/  NOP ;  /* 0x0000000000007918 */ /* 0x000fcc0000000000 */
[----:B------:R-:W-:Y:S01]  /*7ec0*/  HGMMA.64x256x16.F32.BF16 R24, R196, gdesc[UR4].tnspB, R24, gsb0 ;  /* 0x43e00004c4187df0 */ /* 0x000fe20008001818 */
[----:B0-----:R-:W-:Y:S01]  /*7ed0*/  IMAD R4, R212, R203, UR5 ;  /* 0x00000005d4047e24 */ /* 0x001fe2000f8e02cb */
[----:B------:R-:W-:Y:S01]  /*7ee0*/  UIADD3 UR6, UR10, 0x200, URZ ;  /* 0x000002000a067890 */ /* 0x000fe2000fffe03f */
[----:B------:R-:W-:Y:S01]  /*7ef0*/  IMAD.U32 R203, RZ, RZ, UR15 ;  /* 0x0000000fffcb7e24 */ /* 0x000fe2000f8e00ff */
[----:B------:R-:W-:Y:S01]  /*7f00*/  UMOV UR7, 0x40000040 ;  /* 0x4000004000077882 */ /* 0x000fe20000000000 */
[----:B------:R-:W-:-:S03]  /*7f10*/  ULDC UR5, c[0x0][0x988] ;  /* 0x0002620000057ab9 */ /* 0x000fc60000000800 */
[----:B------:R-:W-:Y:S02]  /*7f20*/  IADD3 R4, -R203, UR14, R4 ;  /* 0x0000000ecb047c10 */ /* 0x000fe4000fffe104 */
[----:B------:R-:W-:-:S03]  /*7f30*/  R2UR UR14, R3 ;  /* 0x00000000030e72ca */ /* 0x000fc600000e0000 */
[----:B-1----:R-:W-:-:S05]  /*7f40*/  IMAD.IADD R2, R4, 0x1, R201 ;  /* 0x0000000104027824 */ /* 0x002fca00078e02c9 */
[C---:B------:R-:W-:Y:S02]  /*7f50*/  ISETP.GT.AND P3, PT, R2.reuse, RZ, PT ;  /* 0x000000ff0200720c */ /* 0x040fe40003f64270 */
[----:B------:R-:W-:Y:S02]  /*7f60*/  ISETP.GT.AND P4, PT, R2, 0x1, PT ;  /* 0x000000010200780c */ /* 0x000fe40003f84270 */
[----:B------:R-:W-:Y:S02]  /*7f70*/  FSEL R186, R186, -INF , P3 ;  /* 0xff800000baba7808 */ /* 0x000fe40001800000 */
[----:B------:R-:W-:Y:S02]  /*7f80*/  ISETP.GT.AND P3, PT, R2, 0x8, PT ;  /* 0x000000080200780c */ /* 0x000fe40003f64270 */
[----:B------:R-:W-:Y:S02]  /*7f90*/  FSEL R187, R187, -INF , P4 ;  /* 0xff800000bbbb7808 */ /* 0x000fe40002000000 */
        /* <DEDUP_REMOVED lines=48> */
[----:B------:R-:W-:-:S02]  /*82a0*/  ISETP.GT.AND P3, PT, R2, 0x48, PT ;  /* 0x000000480200780c */ /* 0x000fc40003f64270 */
[----:B------:R-:W-:Y:S02]  /*82b0*/  FMNMX.FTZ R201, R155, R200, !PT ;  /* 0x000000c89bc97209 */ /* 0x000fe40007810000 */
[----:B------:R-:W-:Y:S02]  /*82c0*/  FSEL R158, R158, -INF , P3 ;  /* 0xff8000009e9e7808 */ /* 0x000fe40001800000 */
[----:B------:R-:W-:Y:S02]  /*82d0*/  ISETP.GT.AND P4, PT, R2, 0x49, PT ;  /* 0x000000490200780c */ /* 0x000fe40003f84270 */
[----:B------:R-:W-:Y:S02]  /*82e0*/  FMNMX.FTZ R2, R158, R201, !PT ;  /* 0x000000c99e027209 */ /* 0x000fe40007810000 */
[----:B------:R-:W0:Y:S01]  /*82f0*/  SHFL.IDX PT, R201, R0, RZ, 0x1c1f ;  /* 0x001c1fff00c97589 */ /* 0x000e2200000e0000 */
[----:B------:R-:W-:-:S04]  /*8300*/  FSEL R159, R159, -INF , P4 ;  /* 0xff8000009f9f7808 */ /* 0x000fc80002000000 */
[----:B------:R-:W-:-:S05]  /*8310*/  FMNMX.FTZ R200, R159, R2, !PT ;  /* 0x000000029fc87209 */ /* 0x000fca0007810000 */
[----:B------:R-:W1:Y:S01]  /*8320*/  SHFL.BFLY PT, R203, R200, 0x2, 0x1f ;  /* 0x0c401f00c8cb7f89 */ /* 0x000e6200000e0000 */
[----:B0-----:R-:W-:-:S05]  /*8330*/  IMAD.IADD R2, R4, 0x1, R201 ;  /* 0x0000000104027824 */ /* 0x001fca00078e02c9 */
[C---:B------:R-:W-:Y:S02]  /*8340*/  ISETP.GT.AND P3, PT, R2.reuse, RZ, PT ;  /* 0x000000ff0200720c */ /* 0x040fe40003f64270 */
[----:B------:R-:W-:Y:S02]  /*8350*/  ISETP.GT.AND P4, PT, R2, 0x1, PT ;  /* 0x000000010200780c */ /* 0x000fe40003f84270 */
[----:B------:R-:W-:Y:S02]  /*8360*/  FSEL R201, R184, -INF , P3 ;  /* 0xff800000b8c97808 */ /* 0x000fe40001800000 */
[----:B------:R-:W-:Y:S02]  /*8370*/  ISETP.GT.AND P5, PT, R2, 0x8, PT ;  /* 0x000000080200780c */ /* 0x000fe40003fa4270 */
[----:B------:R-:W-:Y:S02]  /*8380*/  FSEL R185, R185, -INF , P4 ;  /* 0xff800000b9b97808 */ /* 0x000fe40002000000 */
[----:B------:R-:W-:-:S02]  /*8390*/  FMNMX.FTZ R0, R201, R20, !PT ;  /* 0x00000014c9007209 */ /* 0x000fc40007810000 */
[----:B-1----:R-:W-:Y:S02]  /*83a0*/  FMNMX.FTZ R203, R200, R203, !PT ;  /* 0x000000cbc8cb7209 */ /* 0x002fe40007810000 */
[----:B------:R-:W-:Y:S02]  /*83b0*/  ISETP.GT.AND P3, PT, R2, 0x9, PT ;  /* 0x000000090200780c */ /* 0x000fe40003f64270 */
[----:B------:R-:W-:Y:S01]  /*83c0*/  FSEL R188, R188, -INF , P5 ;  /* 0xff800000bcbc7808 */ /* 0x000fe20002800000 */
[----:B------:R-:W0:Y:S01]  /*83d0*/  SHFL.BFLY PT, R4, R203, 0x1, 0x1f ;  /* 0x0c201f00cb047f89 */ /* 0x000e2200000e0000 */
[----:B------:R-:W-:Y:S02]  /*83e0*/  FSEL R189, R189, -INF , P3 ;  /* 0xff800000bdbd7808 */ /* 0x000fe40001800000 */
[C---:B------:R-:W-:Y:S02]  /*83f0*/  ISETP.GT.AND P3, PT, R2.reuse, 0x10, PT ;  /* 0x000000100200780c */ /* 0x040fe40003f64270 */
[----:B------:R-:W-:-:S02]  /*8400*/  ISETP.GT.AND P4, PT, R2, 0x11, PT ;  /* 0x000000110200780c */ /* 0x000fc40003f84270 */
[----:B------:R-:W-:Y:S02]  /*8410*/  FSEL R176, R176, -INF , P3 ;  /* 0xff800000b0b07808 */ /* 0x000fe40001800000 */
[C---:B------:R-:W-:Y:S02]  /*8420*/  ISETP.GT.AND P3, PT, R2.reuse, 0x18, PT ;  /* 0x000000180200780c */ /* 0x040fe40003f64270 */
[----:B------:R-:W-:Y:S02]  /*8430*/  FSEL R177, R177, -INF , P4 ;  /* 0xff800000b1b17808 */ /* 0x000fe40002000000 */
[----:B------:R-:W-:Y:S02]  /*8440*/  ISETP.GT.AND P5, PT, R2, 0x19, PT ;  /* 0x000000190200780c */ /* 0x000fe40003fa4270 */
[----:B------:R-:W-:Y:S02]  /*8450*/  FSEL R180, R180, -INF , P3 ;  /* 0xff800000b4b47808 */ /* 0x000fe40001800000 */
[----:B------:R-:W-:-:S02]  /*8460*/  FSEL R181, R181, -INF , P5 ;  /* 0xff800000b5b57808 */ /* 0x000fc40002800000 */
[C---:B------:R-:W-:Y:S02]  /*8470*/  ISETP.GT.AND P4, PT, R2.reuse, 0x20, PT ;  /* 0x000000200200780c */ /* 0x040fe40003f84270 */
[C---:B------:R-:W-:Y:S02]  /*8480*/  ISETP.GT.AND P5, PT, R2.reuse, 0x21, PT ;  /* 0x000000210200780c */ /* 0x040fe40003fa4270 */
[C---:B------:R-:W-:Y:S02]  /*8490*/  ISETP.GT.AND P3, PT, R2.reuse, 0x28, PT ;  /* 0x000000280200780c */ /* 0x040fe40003f64270 */
[----:B0-----:R-:W-:Y:S02]  /*84a0*/  FMNMX.FTZ R4, R203, R4, !PT ;  /* 0x00000004cb047209 */ /* 0x001fe40007810000 */
[----:B------:R-:W-:Y:S02]  /*84b0*/  FSEL R169, R169, -INF , P5 ;  /* 0xff800000a9a97808 */ /* 0x000fe40002800000 */
[----:B------:R-:W-:-:S02]  /*84c0*/  ISETP.GT.AND P5, PT, R2, 0x29, PT ;  /* 0x000000290200780c */ /* 0x000fc40003fa4270 */
[----:B------:R-:W-:Y:S02]  /*84d0*/  FSEL R172, R172, -INF , P3 ;  /* 0xff800000acac7808 */ /* 0x000fe40001800000 */
[----:B------:R-:W-:Y:S02]  /*84e0*/  FSEL R173, R173, -INF , P5 ;  /* 0xff800000adad7808 */ /* 0x000fe40002800000 */
[C---:B------:R-:W-:Y:S02]  /*84f0*/  ISETP.GT.AND P3, PT, R2.reuse, 0x30, PT ;  /* 0x000000300200780c */ /* 0x040fe40003f64270 */
[----:B------:R-:W-:Y:S02]  /*8500*/  ISETP.GT.AND P5, PT, R2, 0x31, PT ;  /* 0x000000310200780c */ /* 0x000fe40003fa4270 */
[----:B------:R-:W-:Y:S02]  /*8510*/  FSEL R160, R160, -INF , P3 ;  /* 0xff800000a0a07808 */ /* 0x000fe40001800000 */
        /* <DEDUP_REMOVED lines=10> */
[----:B------:R-:W-:Y:S01]  /*85c0*/  ISETP.GT.AND P5, PT, R2, 0x49, PT ;  /* 0x000000490200780c */ /* 0x000fe20003fa4270 */
[----:B------:R-:W-:Y:S02]  /*85d0*/  WARPGROUP.DEPBAR.LE gsb0, 0x0 ;  /* 0x00008000000079c5 */ /* 0x000fe40000010000 */
[----:B------:R-:W-:Y:S01]  /*85e0*/  FMNMX.FTZ R197, R185, R0, !PT ;  /* 0x00000000b9c57209 */ /* 0x000fe20007810000 */
[----:B------:R-:W-:-:S03]  /*85f0*/  WARPGROUP.ARRIVE ;  /* 0x00000000000079c5 */ /* 0x000fc60000000000 */
[----:B------:R-:W-:-:S03]  /*8600*/  FMNMX.FTZ R0, R188, R197, !PT ;  /* 0x000000c5bc007209 */ /* 0x000fc60007810000 */
[----:B------:R-:W-:Y:S01]  /*8610*/  HGMMA.64x256x16.F32.BF16 R24, R192, gdesc[UR4].tnspB, R24, gsb0 ;  /* 0x43e00004c0187df0 */ /* 0x000fe20008001818 */
[----:B------:R-:W-:Y:S02]  /*8620*/  FMNMX.FTZ R197, R189, R0, !PT ;  /* 0x00000000bdc57209 */ /* 0x000fe40007810000 */
[----:B------:R-:W-:Y:S02]  /*8630*/  R2UR UR6, R235 ;  /* 0x00000000eb0672ca */ /* 0x000fe400000e0000 */
[----:B------:R-:W-:-:S04]  /*8640*/  FMNMX.FTZ R0, R176, R197, !PT ;  /* 0x000000c5b0007209 */ /* 0x000fc80007810000 */
[----:B------:R-:W-:Y:S02]  /*8650*/  FMNMX.FTZ R197, R177, R0, !PT ;  /* 0x00000000b1c57209 */ /* 0x000fe40007810000 */
[----:B------:R-:W-:Y:S01]  /*8660*/  FSEL R0, R168, -INF , P4 ;  /* 0xff800000a8007808 */ /* 0x000fe20002000000 */
[----:B------:R-:W-:Y:S01]  /*8670*/  FMUL.FTZ R168, R4, UR5 ;  /* 0x0000000504a87c20 */ /* 0x000fe20008410000 */
[----:B------:R-:W-:Y:S02]  /*8680*/  FMNMX.FTZ R184, R180, R197, !PT ;  /* 0x000000c5b4b87209 */ /* 0x000fe40007810000 */
[----:B------:R-:W-:Y:S01]  /*8690*/  FSETP.NEU.FTZ.AND P4, PT, R4, -INF , PT ;  /* 0xff8000000400780b */ /* 0x000fe20003f9d000 */
[----:B------:R-:W-:Y:S01]  /*86a0*/  UISETP.GT.AND UP1, UPT, UR11, UR6, UPT ;  /* 0x000000060b00728c */ /* 0x000fe2000bf24270 */
[----:B------:R-:W-:Y:S02]  /*86b0*/  FMNMX.FTZ R3, R181, R184, !PT ;  /* 0x000000b8b5037209 */ /* 0x000fe40007810000 */
[----:B------:R-:W-:-:S02]  /*86c0*/  FSEL R168, R168, RZ, P4 ;  /* 0x000000ffa8a87208 */ /* 0x000fc40002000000 */
[----:B------:R-:W-:Y:S02]  /*86d0*/  FMNMX.FTZ R184, R0, R3, !PT ;  /* 0x0000000300b87209 */ /* 0x000fe40007810000 */
[----:B------:R-:W-:Y:S01]  /*86e0*/  R2UR UR6, R16 ;  /* 0x00000000100672ca */ /* 0x000fe200000e0000 */
[--C-:B------:R-:W-:Y:S01]  /*86f0*/  FFMA.FTZ R209, R186, UR5, -R168.reuse ;  /* 0x00000005bad17c23 */ /* 0x100fe200080108a8 */
[----:B------:R-:W-:Y:S01]  /*8700*/  FMNMX.FTZ R3, R169, R184, !PT ;  /* 0x000000b8a9037209 */ /* 0x000fe20007810000 */
[--C-:B------:R-:W-:Y:S01]  /*8710*/  FFMA.FTZ R211, R190, UR5, -R168.reuse ;  /* 0x00000005bed37c23 */ /* 0x100fe200080108a8 */
[--C-:B------:R-:W-:Y:S01]  /*8720*/  FFMA.FTZ R203, R174, UR5, -R168.reuse ;  /* 0x00000005aecb7c23 */ /* 0x100fe200080108a8 */
[--C-:B------:R-:W-:Y:S01]  /*8730*/  FFMA.FTZ R197, R162, UR5, -R168.reuse ;  /* 0x00000005a2c57c23 */ /* 0x100fe200080108a8 */
[----:B------:R-:W-:Y:S01]  /*8740*/  FMNMX.FTZ R184, R172, R3, !PT ;  /* 0x00000003acb87209 */ /* 0x000fe20007810000 */
[--C-:B------:R-:W-:Y:S01]  /*8750*/  FFMA.FTZ R162, R163, UR5, -R168.reuse ;  /* 0x00000005a3a27c23 */ /* 0x100fe200080108a8 */
[----:B------:R-:W-:Y:S01]  /*8760*/  MUFU.EX2 R209, R209 ;  /* 0x000000d100d17308 */ /* 0x000fe20000000800 */
[--C-:B------:R-:W-:Y:S01]  /*8770*/  FFMA.FTZ R205, R178, UR5, -R168.reuse ;  /* 0x00000005b2cd7c23 */ /* 0x100fe200080108a8 */
[----:B------:R-:W-:Y:S01]  /*8780*/  FMNMX.FTZ R3, R173, R184, !PT ;  /* 0x000000b8ad037209 */ /* 0x000fe20007810000 */
[--C-:B------:R-:W-:Y:S01]  /*8790*/  FFMA.FTZ R184, R187, UR5, -R168.reuse ;  /* 0x00000005bbb87c23 */ /* 0x100fe200080108a8 */
[----:B------:R-:W-:Y:S01]  /*87a0*/  FSEL R187, R156, -INF , P3 ;  /* 0xff8000009cbb7808 */ /* 0x000fe20001800000 */
[--C-:B------:R-:W-:Y:S01]  /*87b0*/  FFMA.FTZ R156, R170, UR5, -R168.reuse ;  /* 0x00000005aa9c7c23 */ /* 0x100fe200080108a8 */
[----:B------:R-:W-:Y:S01]  /*87c0*/  FMNMX.FTZ R186, R160, R3, !PT ;  /* 0x00000003a0ba7209 */ /* 0x000fe20007810000 */
[--C-:B------:R-:W-:Y:S01]  /*87d0*/  FFMA.FTZ R170, R175, UR5, -R168.reuse ;  /* 0x00000005afaa7c23 */ /* 0x100fe200080108a8 */
[----:B------:R-:W-:Y:S01]  /*87e0*/  MUFU.EX2 R211, R211 ;  /* 0x000000d300d37308 */ /* 0x000fe20000000800 */
        /* <DEDUP_REMOVED lines=14> */
[----:B------:R-:W-:Y:S01]  /*88d0*/  FFMA.FTZ R159, R159, UR5, -R168 ;  /* 0x000000059f9f7c23 */ /* 0x000fe200080108a8 */
[----:B------:R-:W-:Y:S01]  /*88e0*/  MUFU.EX2 R205, R205 ;  /* 0x000000cd00cd7308 */ /* 0x000fe20000000800 */
[----:B------:R-:W-:Y:S01]  /*88f0*/  IMAD.U32 R233, RZ, RZ, UR6 ;  /* 0x00000006ffe97e24 */ /* 0x000fe2000f8e00ff */
[----:B------:R-:W-:-:S02]  /*8900*/  FMNMX.FTZ R2, R153, R190, !PT ;  /* 0x000000be99027209 */ /* 0x000fc40007810000 */
[----:B------:R-:W-:Y:S01]  /*8910*/  FSEL R190, R157, -INF , P5 ;  /* 0xff8000009dbe7808 */ /* 0x000fe20002800000 */
[----:B------:R-:W-:Y:S01]  /*8920*/  FFMA.FTZ R157, R171, UR5, -R168 ;  /* 0x00000005ab9d7c23 */ /* 0x000fe200080108a8 */
        /* <DEDUP_REMOVED lines=10> */
[----:B------:R-:W1:Y:S08]  /*89d0*/  MUFU.EX2 R157, R157 ;  /* 0x0000009d009d7308 */ /* 0x000e700000000800 */
[----:B------:R-:W-:Y:S08]  /*89e0*/  MUFU.EX2 R203, R203 ;  /* 0x000000cb00cb7308 */ /* 0x000ff00000000800 */
[----:B------:R-:W-:Y:S01]  /*89f0*/  MUFU.EX2 R170, R170 ;  /* 0x000000aa00aa7308 */ /* 0x000fe20000000800 */
[----:B0-----:R-:W-:-:S04]  /*8a00*/  FMNMX.FTZ R3, R2, R3, !PT ;  /* 0x0000000302037209 */ /* 0x001fc80007810000 */
[C---:B------:R-:W-:Y:S01]  /*8a10*/  FSETP.NEU.FTZ.AND P3, PT, R3.reuse, -INF , PT ;  /* 0xff8000000300780b */ /* 0x040fe20003f7d000 */
[----:B------:R-:W-:Y:S02]  /*8a20*/  FMUL.FTZ R174, R3, UR5 ;  /* 0x0000000503ae7c20 */ /* 0x000fe40008410000 */
[----:B------:R-:W-:Y:S03]  /*8a30*/  MUFU.EX2 R197, R197 ;  /* 0x000000c500c57308 */ /* 0x000fe60000000800 */
[----:B------:R-:W-:-:S05]  /*8a40*/  FSEL R174, R174, RZ, P3 ;  /* 0x000000ffaeae7208 */ /* 0x000fca0001800000 */
[----:B------:R-:W-:Y:S01]  /*8a50*/  MUFU.EX2 R162, R162 ;  /* 0x000000a200a27308 */ /* 0x000fe20000000800 */
[--C-:B------:R-:W-:Y:S01]  /*8a60*/  FFMA.FTZ R200, R0, UR5, -R174.reuse ;  /* 0x0000000500c87c23 */ /* 0x100fe200080108ae */
[----:B------:R-:W-:Y:S01]  /*8a70*/  FSEL R0, R4, RZ, P4 ;  /* 0x000000ff04007208 */ /* 0x000fe20002000000 */
[--C-:B------:R-:W-:Y:S01]  /*8a80*/  FFMA.FTZ R163, R201, UR5, -R174.reuse ;  /* 0x00000005c9a37c23 */ /* 0x100fe200080108ae */
[--C-:B------:R-:W-:Y:S01]  /*8a90*/  FFMA.FTZ R208, R185, UR5, -R174.reuse ;  /* 0x00000005b9d07c23 */ /* 0x100fe200080108ae */
[--C-:B------:R-:W-:Y:S01]  /*8aa0*/  FFMA.FTZ R210, R188, UR5, -R174.reuse ;  /* 0x00000005bcd27c23 */ /* 0x100fe200080108ae */
[--C-:B------:R-:W-:Y:S01]  /*8ab0*/  FFMA.FTZ R171, R189, UR5, -R174.reuse ;  /* 0x00000005bdab7c23 */ /* 0x100fe200080108ae */
[----:B------:R-:W-:Y:S01]  /*8ac0*/  FADD.FTZ R0, -R0, R21 ;  /* 0x0000001500007221 */ /* 0x000fe20000010100 */
[----:B------:R-:W-:Y:S01]  /*8ad0*/  FSEL R21, R3, RZ, P3 ;  /* 0x000000ff03157208 */ /* 0x000fe20001800000 */
[----:B------:R-:W-:Y:S01]  /*8ae0*/  MUFU.EX2 R163, R163 ;  /* 0x000000a300a37308 */ /* 0x000fe20000000800 */
[--C-:B------:R-:W-:Y:S01]  /*8af0*/  FFMA.FTZ R204, R176, UR5, -R174.reuse ;  /* 0x00000005b0cc7c23 */ /* 0x100fe200080108ae */
[----:B------:R-:W-:Y:S01]  /*8b00*/  FMUL.FTZ R2, R0, UR5 ;  /* 0x0000000500027c20 */ /* 0x000fe20008410000 */
[----:B------:R-:W-:Y:S01]  /*8b10*/  FFMA.FTZ R175, R177, UR5, -R174 ;  /* 0x00000005b1af7c23 */ /* 0x000fe200080108ae */
[----:B------:R-:W-:Y:S01]  /*8b20*/  FADD.FTZ R21, -R21, R20 ;  /* 0x0000001415157221 */ /* 0x000fe20000010100 */
[----:B------:R-:W-:-:S02]  /*8b30*/  IMAD.U32 R20, RZ, RZ, UR14 ;  /* 0x0000000eff147e24 */ /* 0x000fc4000f8e00ff */
[--C-:B------:R-:W-:Y:S01]  /*8b40*/  FFMA.FTZ R206, R180, UR5, -R174.reuse ;  /* 0x00000005b4ce7c23 */ /* 0x100fe200080108ae */
[--C-:B------:R-:W-:Y:S01]  /*8b50*/  FFMA.FTZ R167, R181, UR5, -R174.reuse ;  /* 0x00000005b5a77c23 */ /* 0x100fe200080108ae */
[----:B------:R-:W-:Y:S01]  /*8b60*/  FMUL.FTZ R0, R21, UR5 ;  /* 0x0000000515007c20 */ /* 0x000fe20008410000 */
[----:B------:R-:W0:Y:S01]  /*8b70*/  MUFU.EX2 R2, R2 ;  /* 0x0000000200027308 */ /* 0x000e220000000800 */
[----:B------:R-:W-:Y:S02]  /*8b80*/  @!P1 VIADD R20, R20, 0x38840 ;  /* 0x0003884014149836 */ /* 0x000fe40000000000 */
[--C-:B------:R-:W-:Y:S01]  /*8b90*/  FFMA.FTZ R21, R173, UR5, -R174.reuse ;  /* 0x00000005ad157c23 */ /* 0x100fe200080108ae */
[--C-:B------:R-:W-:Y:S01]  /*8ba0*/  FFMA.FTZ R169, R169, UR5, -R174.reuse ;  /* 0x00000005a9a97c23 */ /* 0x100fe200080108ae */
[--C-:B------:R-:W-:Y:S01]  /*8bb0*/  FFMA.FTZ R202, R172, UR5, -R174.reuse ;  /* 0x00000005acca7c23 */ /* 0x100fe200080108ae */
[----:B------:R-:W-:Y:S01]  /*8bc0*/  FFMA.FTZ R196, R160, UR5, -R174 ;  /* 0x00000005a0c47c23 */ /* 0x000fe200080108ae */
[----:B------:R-:W-:Y:S01]  /*8bd0*/  @!P1 PRMT R20, RZ, 0x654, R20 ;  /* 0x00000654ff149816 */ /* 0x000fe20000000014 */
[--C-:B------:R-:W-:Y:S01]  /*8be0*/  FFMA.FTZ R161, R161, UR5, -R174.reuse ;  /* 0x00000005a1a17c23 */ /* 0x100fe200080108ae */
[----:B------:R-:W2:Y:S01]  /*8bf0*/  MUFU.EX2 R0, R0 ;  /* 0x0000000000007308 */ /* 0x000ea20000000800 */
[--C-:B------:R-:W-:Y:S01]  /*8c00*/  FFMA.FTZ R198, R164, UR5, -R174.reuse ;  /* 0x00000005a4c67c23 */ /* 0x100fe200080108ae */
[--C-:B------:R-:W-:Y:S01]  /*8c10*/  FFMA.FTZ R165, R165, UR5, -R174.reuse ;  /* 0x00000005a5a57c23 */ /* 0x100fe200080108ae */
[----:B-1----:R-:W-:Y:S01]  /*8c20*/  F2FP.BF16.F32.PACK_AB R201, R157, R156 ;  /* 0x0000009c9dc9723e */ /* 0x002fe200000010ff */
[----:B------:R-:W-:Y:S01]  /*8c30*/  FFMA.FTZ R187, R187, UR5, -R174 ;  /* 0x00000005bbbb7c23 */ /* 0x000fe200080108ae */
[----:B------:R-:W-:Y:S01]  /*8c40*/  IMAD.U32 R172, RZ, RZ, UR4 ;  /* 0x00000004ffac7e24 */ /* 0x000fe2000f8e00ff */
[----:B------:R-:W-:Y:S01]  /*8c50*/  PLOP3.LUT P3, PT, PT, PT, UP1, 0x80, 0x0 ;  /* 0x000000000000781c */ /* 0x000fe20003f6f018 */
[----:B------:R-:W-:Y:S01]  /*8c60*/  UIADD3 UR4, UR11, -0x1, URZ ;  /* 0xffffffff0b047890 */ /* 0x000fe2000fffe03f */
[----:B------:R-:W1:Y:S01]  /*8c70*/  MUFU.EX2 R208, R208 ;  /* 0x000000d000d07308 */ /* 0x000e620000000800 */
[----:B0-----:R-:W-:Y:S01]  /*8c80*/  FFMA.FTZ R177, R2, R5, R209 ;  /* 0x0000000502b17223 */ /* 0x001fe200000100d1 */
[----:B------:R-:W-:Y:S01]  /*8c90*/  @!P1 VIADD R160, R172, 0x38860 ;  /* 0x00038860aca09836 */ /* 0x000fe20000000000 */
[----:B------:R-:W-:-:S02]  /*8ca0*/  F2FP.BF16.F32.PACK_AB R209, R184, R209 ;  /* 0x000000d1b8d1723e */ /* 0x000fc400000010ff */
[----:B------:R-:W-:Y:S02]  /*8cb0*/  IMAD.U32 R234, RZ, RZ, UR4 ;  /* 0x00000004ffea7e24 */ /* 0x000fe4000f8e00ff */
[----:B------:R-:W-:Y:S01]  /*8cc0*/  @!P1 PRMT R160, RZ, 0x654, R160 ;  /* 0x00000654ffa09816 */ /* 0x000fe200000000a0 */
[----:B------:R-:W0:Y:S01]  /*8cd0*/  MUFU.EX2 R210, R210 ;  /* 0x000000d200d27308 */ /* 0x000e220000000800 */
[----:B--2---:R-:W-:Y:S01]  /*8ce0*/  FFMA.FTZ R173, R0, R14, R163 ;  /* 0x0000000e00ad7223 */ /* 0x004fe200000100a3 */
[----:B------:R-:W-:-:S06]  /*8cf0*/  FADD.FTZ R14, R184, R177 ;  /* 0x000000b1b80e7221 */ /* 0x000fcc0000010000 */
[----:B------:R-:W2:Y:S01]  /*8d00*/  MUFU.EX2 R171, R171 ;  /* 0x000000ab00ab7308 */ /* 0x000ea20000000800 */
[C---:B-1----:R-:W-:Y:S01]  /*8d10*/  FADD.FTZ R173, R208.reuse, R173 ;  /* 0x000000add0ad7221 */ /* 0x042fe20000010000 */
[----:B------:R-:W-:-:S06]  /*8d20*/  F2FP.BF16.F32.PACK_AB R208, R208, R163 ;  /* 0x000000a3d0d0723e */ /* 0x000fcc00000010ff */
[----:B------:R-:W1:Y:S08]  /*8d30*/  MUFU.EX2 R204, R204 ;  /* 0x000000cc00cc7308 */ /* 0x000e700000000800 */
[----:B------:R-:W3:Y:S08]  /*8d40*/  MUFU.EX2 R175, R175 ;  /* 0x000000af00af7308 */ /* 0x000ef00000000800 */
[----:B------:R-:W4:Y:S08]  /*8d50*/  MUFU.EX2 R206, R206 ;  /* 0x000000ce00ce7308 */ /* 0x000f300000000800 */
[----:B------:R-:W5:Y:S08]  /*8d60*/  MUFU.EX2 R167, R167 ;  /* 0x000000a700a77308 */ /* 0x000f700000000800 */
[----:B------:R-:W5:Y:S08]  /*8d70*/  MUFU.EX2 R200, R200 ;  /* 0x000000c800c87308 */ /* 0x000f700000000800 */
[----:B------:R-:W5:Y:S08]  /*8d80*/  MUFU.EX2 R169, R169 ;  /* 0x000000a900a97308 */ /* 0x000f700000000800 */
[----:B------:R-:W5:Y:S08]  /*8d90*/  MUFU.EX2 R202, R202 ;  /* 0x000000ca00ca7308 */ /* 0x000f700000000800 */
[----:B------:R-:W5:Y:S08]  /*8da0*/  MUFU.EX2 R21, R21 ;  /* 0x0000001500157308 */ /* 0x000f700000000800 */
[----:B------:R-:W5:Y:S08]  /*8db0*/  MUFU.EX2 R196, R196 ;  /* 0x000000c400c47308 */ /* 0x000f700000000800 */
[----:B------:R0:W5:Y:S01]  /*8dc0*/  MUFU.EX2 R5, R161 ;  /* 0x000000a100057308 */ /* 0x0001620000000800 */
[----:B------:R-:W-:-:S02]  /*8dd0*/  WARPGROUP.DEPBAR.LE gsb0, 0x0 ;  /* 0x00008000000079c5 */ /* 0x000fc40000010000 */
[----:B------:R2:W-:Y:S01]  /*8de0*/  @!P1 SYNCS.ARRIVE.TRANS64.RED.A1T0 RZ, [R20+URZ], RZ ;  /* 0x000000ff14ff99a7 */ /* 0x0005e2000810043f */
[----:B------:R-:W-:-:S04]  /*8df0*/  FFMA.FTZ R192, R152, UR5, -R174 ;  /* 0x0000000598c07c23 */ /* 0x000fc800080108ae */
[----:B------:R-:W-:Y:S01]  /*8e00*/  MUFU.EX2 R199, R199 ;  /* 0x000000c700c77308 */ /* 0x000fe20000000800 */
[--C-:B0-----:R-:W-:Y:S01]  /*8e10*/  FFMA.FTZ R161, R153, UR5, -R174.reuse ;  /* 0x0000000599a17c23 */ /* 0x101fe200080108ae */
[----:B------:R-:W-:Y:S01]  /*8e20*/  FFMA.FTZ R174, R190, UR5, -R174 ;  /* 0x00000005beae7c23 */ /* 0x000fe200080108ae */
[----:B--2---:R-:W-:Y:S01]  /*8e30*/  FADD.FTZ R20, R210, R173 ;  /* 0x000000add2147221 */ /* 0x004fe20000010000 */
[----:B------:R-:W-:Y:S01]  /*8e40*/  FADD.FTZ R173, R211, R14 ;  /* 0x0000000ed3ad7221 */ /* 0x000fe20000010000 */
[----:B------:R0:W-:Y:S03]  /*8e50*/  @!P1 SYNCS.ARRIVE.TRANS64.RED.A1T0 RZ, [R160+URZ], RZ ;  /* 0x000000ffa0ff99a7 */ /* 0x0001e6000810043f */
[----:B------:R-:W2:Y:S01]  /*8e60*/  MUFU.EX2 R198, R198 ;  /* 0x000000c600c67308 */ /* 0x000ea20000000800 */
[----:B------:R-:W-:Y:S01]  /*8e70*/  FADD.FTZ R177, R171, R20 ;  /* 0x00000014abb17221 */ /* 0x000fe20000010000 */
[C---:B------:R-:W-:Y:S01]  /*8e80*/  FADD.FTZ R14, R186.reuse, R173 ;  /* 0x000000adba0e7221 */ /* 0x040fe20000010000 */
[----:B------:R-:W-:-:S02]  /*8e90*/  F2FP.BF16.F32.PACK_AB R211, R186, R211 ;  /* 0x000000d3bad3723e */ /* 0x000fc400000010ff */
[----:B-1----:R-:W-:Y:S01]  /*8ea0*/  FADD.FTZ R20, R204, R177 ;  /* 0x000000b1cc147221 */ /* 0x002fe20000010000 */
[----:B------:R-:W-:Y:S01]  /*8eb0*/  FADD.FTZ R173, R205, R14 ;  /* 0x0000000ecdad7221 */ /* 0x000fe20000010000 */
[----:B------:R-:W-:Y:S01]  /*8ec0*/  F2FP.BF16.F32.PACK_AB R210, R171, R210 ;  /* 0x000000d2abd2723e */ /* 0x000fe200000010ff */
[----:B------:R1:W0:Y:S01]  /*8ed0*/  MUFU.EX2 R153, R165 ;  /* 0x000000a500997308 */ /* 0x0002220000000800 */
[C---:B---3--:R-:W-:Y:S01]  /*8ee0*/  FADD.FTZ R177, R175.reuse, R20 ;  /* 0x00000014afb17221 */ /* 0x048fe20000010000 */
[----:B------:R-:W-:Y:S01]  /*8ef0*/  FADD.FTZ R14, R178, R173 ;  /* 0x000000adb20e7221 */ /* 0x000fe20000010000 */
[----:B------:R-:W-:Y:S02]  /*8f00*/  F2FP.BF16.F32.PACK_AB R204, R175, R204 ;  /* 0x000000ccafcc723e */ /* 0x000fe400000010ff */
[----:B----4-:R-:W-:Y:S01]  /*8f10*/  FADD.FTZ R20, R206, R177 ;  /* 0x000000b1ce147221 */ /* 0x010fe20000010000 */
[----:B------:R-:W-:Y:S01]  /*8f20*/  FADD.FTZ R173, R207, R14 ;  /* 0x0000000ecfad7221 */ /* 0x000fe20000010000 */
[----:B------:R-:W-:Y:S01]  /*8f30*/  F2FP.BF16.F32.PACK_AB R205, R178, R205 ;  /* 0x000000cdb2cd723e */ /* 0x000fe200000010ff */
[----:B------:R-:W3:Y:S01]  /*8f40*/  MUFU.EX2 R166, R166 ;  /* 0x000000a600a67308 */ /* 0x000ee20000000800 */
[C---:B-----5:R-:W-:Y:S01]  /*8f50*/  FADD.FTZ R177, R167.reuse, R20 ;  /* 0x00000014a7b17221 */ /* 0x060fe20000010000 */
[----:B------:R-:W-:Y:S01]  /*8f60*/  FADD.FTZ R173, R182, R173 ;  /* 0x000000adb6ad7221 */ /* 0x000fe20000010000 */
[----:B------:R-:W-:-:S02]  /*8f70*/  F2FP.BF16.F32.PACK_AB R206, R167, R206 ;  /* 0x000000cea7ce723e */ /* 0x000fc400000010ff */
[----:B------:R-:W-:Y:S01]  /*8f80*/  FADD.FTZ R14, R200, R177 ;  /* 0x000000b1c80e7221 */ /* 0x000fe20000010000 */
[----:B------:R-:W-:Y:S01]  /*8f90*/  FADD.FTZ R20, R156, R173 ;  /* 0x000000ad9c147221 */ /* 0x000fe20000010000 */
[----:B------:R-:W-:Y:S01]  /*8fa0*/  F2FP.BF16.F32.PACK_AB R207, R182, R207 ;  /* 0x000000cfb6cf723e */ /* 0x000fe200000010ff */
[----:B------:R-:W-:Y:S01]  /*8fb0*/  MUFU.EX2 R154, R154 ;  /* 0x0000009a009a7308 */ /* 0x000fe20000000800 */
[----:B------:R-:W-:Y:S01]  /*8fc0*/  FADD.FTZ R163, R169, R14 ;  /* 0x0000000ea9a37221 */ /* 0x000fe20000010000 */
[----:B------:R-:W-:Y:S01]  /*8fd0*/  FADD.FTZ R20, R157, R20 ;  /* 0x000000149d147221 */ /* 0x000fe20000010000 */
[----:B------:R-:W-:Y:S02]  /*8fe0*/  F2FP.BF16.F32.PACK_AB R200, R169, R200 ;  /* 0x000000c8a9c8723e */ /* 0x000fe400000010ff */
[----:B------:R-:W-:Y:S01]  /*8ff0*/  FADD.FTZ R14, R202, R163 ;  /* 0x000000a3ca0e7221 */ /* 0x000fe20000010000 */
[----:B------:R-:W-:Y:S01]  /*9000*/  FADD.FTZ R163, R203, R20 ;  /* 0x00000014cba37221 */ /* 0x000fe20000010000 */
[C---:B------:R-:W-:Y:S01]  /*9010*/  F2FP.BF16.F32.PACK_AB R202, R21.reuse, R202 ;  /* 0x000000ca15ca723e */ /* 0x040fe200000010ff */
[----:B------:R-:W4:Y:S01]  /*9020*/  MUFU.EX2 R192, R192 ;  /* 0x000000c000c07308 */ /* 0x000f220000000800 */
[----:B-1----:R-:W-:Y:S01]  /*9030*/  FADD.FTZ R165, R21, R14 ;  /* 0x0000000e15a57221 */ /* 0x002fe20000010000 */
[C---:B------:R-:W-:Y:S01]  /*9040*/  FADD.FTZ R14, R170.reuse, R163 ;  /* 0x000000a3aa0e7221 */ /* 0x040fe20000010000 */
[----:B------:R-:W-:-:S02]  /*9050*/  F2FP.BF16.F32.PACK_AB R203, R170, R203 ;  /* 0x000000cbaacb723e */ /* 0x000fc400000010ff */
[----:B------:R-:W-:Y:S01]  /*9060*/  FADD.FTZ R20, R196, R165 ;  /* 0x000000a5c4147221 */ /* 0x000fe20000010000 */
[----:B------:R-:W-:Y:S01]  /*9070*/  FADD.FTZ R157, R197, R14 ;  /* 0x0000000ec59d7221 */ /* 0x000fe20000010000 */
[C---:B------:R-:W-:Y:S01]  /*9080*/  F2FP.BF16.F32.PACK_AB R196, R5.reuse, R196 ;  /* 0x000000c405c4723e */ /* 0x040fe200000010ff */
[----:B------:R-:W1:Y:S01]  /*9090*/  MUFU.EX2 R155, R155 ;  /* 0x0000009b009b7308 */ /* 0x000e620000000800 */
[----:B------:R-:W-:Y:S01]  /*90a0*/  FADD.FTZ R163, R5, R20 ;  /* 0x0000001405a37221 */ /* 0x000fe20000010000 */
[C---:B------:R-:W-:Y:S01]  /*90b0*/  FADD.FTZ R14, R162.reuse, R157 ;  /* 0x0000009da20e7221 */ /* 0x040fe20000010000 */
[----:B------:R-:W-:Y:S02]  /*90c0*/  F2FP.BF16.F32.PACK_AB R197, R162, R197 ;  /* 0x000000c5a2c5723e */ /* 0x000fe400000010ff */
[----:B--2---:R-:W-:Y:S01]  /*90d0*/  FADD.FTZ R20, R198, R163 ;  /* 0x000000a3c6147221 */ /* 0x004fe20000010000 */
[----:B------:R-:W-:Y:S01]  /*90e0*/  FADD.FTZ R5, R199, R14 ;  /* 0x0000000ec7057221 */ /* 0x000fe20000010000 */
[C---:B0-----:R-:W-:Y:S01]  /*90f0*/  F2FP.BF16.F32.PACK_AB R198, R153.reuse, R198 ;  /* 0x000000c699c6723e */ /* 0x041fe200000010ff */
[----:B------:R-:W0:Y:S01]  /*9100*/  MUFU.EX2 R161, R161 ;  /* 0x000000a100a17308 */ /* 0x000e220000000800 */
[----:B------:R-:W-:Y:S01]  /*9110*/  FADD.FTZ R21, R153, R20 ;  /* 0x0000001499157221 */ /* 0x000fe20000010000 */
[C---:B---3--:R-:W-:Y:S01]  /*9120*/  FADD.FTZ R5, R166.reuse, R5 ;  /* 0x00000005a6057221 */ /* 0x048fe20000010000 */
[----:B------:R-:W-:-:S02]  /*9130*/  F2FP.BF16.F32.PACK_AB R199, R166, R199 ;  /* 0x000000c7a6c7723e */ /* 0x000fc400000010ff */
[----:B----4-:R-:W-:Y:S01]  /*9140*/  FADD.FTZ R14, R192, R21 ;  /* 0x00000015c00e7221 */ /* 0x010fe20000010000 */
[----:B------:R-:W-:Y:S01]  /*9150*/  FADD.FTZ R20, R154, R5 ;  /* 0x000000059a147221 */ /* 0x000fe20000010000 */
[----:B------:R-:W-:Y:S01]  /*9160*/  IMAD.MOV.U32 R21, RZ, RZ, R4 ;  /* 0x000000ffff157224 */ /* 0x000fe200078e0004 */
[----:B------:R-:W2:Y:S01]  /*9170*/  MUFU.EX2 R158, R158 ;  /* 0x0000009e009e7308 */ /* 0x000ea20000000800 */
[C---:B-1----:R-:W-:Y:S01]  /*9180*/  F2FP.BF16.F32.PACK_AB R193, R155.reuse, R154 ;  /* 0x0000009a9bc1723e */ /* 0x042fe200000010ff */
[----:B------:R-:W-:Y:S01]  /*9190*/  FADD.FTZ R5, R155, R20 ;  /* 0x000000149b057221 */ /* 0x000fe20000010000 */
[----:B------:R-:W-:-:S05]  /*91a0*/  IMAD.MOV.U32 R20, RZ, RZ, R3 ;  /* 0x000000ffff147224 */ /* 0x000fca00078e0003 */
[----:B------:R-:W1:Y:S01]  /*91b0*/  MUFU.EX2 R187, R187 ;  /* 0x000000bb00bb7308 */ /* 0x000e620000000800 */
[C---:B0-----:R-:W-:Y:S01]  /*91c0*/  FADD.FTZ R14, R161.reuse, R14 ;  /* 0x0000000ea10e7221 */ /* 0x041fe20000010000 */
[----:B------:R-:W-:-:S06]  /*91d0*/  F2FP.BF16.F32.PACK_AB R192, R161, R192 ;  /* 0x000000c0a1c0723e */ /* 0x000fcc00000010ff */
[----:B------:R-:W0:Y:S01]  /*91e0*/  MUFU.EX2 R174, R174 ;  /* 0x000000ae00ae7308 */ /* 0x000e220000000800 */
[----:B--2---:R-:W-:-:S07]  /*91f0*/  FADD.FTZ R5, R158, R5 ;  /* 0x000000059e057221 */ /* 0x004fce0000010000 */
[----:B------:R-:W2:Y:S01]  /*9200*/  MUFU.EX2 R159, R159 ;  /* 0x0000009f009f7308 */ /* 0x000ea20000000800 */
[----:B-1----:R-:W-:-:S04]  /*9210*/  FADD.FTZ R14, R187, R14 ;  /* 0x0000000ebb0e7221 */ /* 0x002fc80000010000 */
[C---:B0-----:R-:W-:Y:S01]  /*9220*/  FADD.FTZ R14, R174.reuse, R14 ;  /* 0x0000000eae0e7221 */ /* 0x041fe20000010000 */
[----:B------:R-:W-:Y:S01]  /*9230*/  F2FP.BF16.F32.PACK_AB R194, R174, R187 ;  /* 0x000000bbaec2723e */ /* 0x000fe200000010ff */
[C---:B--2---:R-:W-:Y:S01]  /*9240*/  FADD.FTZ R5, R159.reuse, R5 ;  /* 0x000000059f057221 */ /* 0x044fe20000010000 */
[----:B------:R-:W-:Y:S01]  /*9250*/  F2FP.BF16.F32.PACK_AB R195, R159, R158 ;  /* 0x0000009e9fc3723e */ /* 0x000fe200000010ff */
[----:B------:R-:W-:Y:S06]  /*9260*/  @P3 BRA `(.L_x_2617) ;  /* 0xffffffc000d83947 */ /* 0x000fec000383ffff */
[----:B------:R-:W-:-:S07]  /*9270*/  IMAD.U32 R233, RZ, RZ, UR4 ;  /* 0x00000004ffe97e24 */ /* 0x000fce000f8e00ff */
.L_x_2608:
        /* <DEDUP_REMOVED lines=8> */
.L_x_2627:
        /* <DEDUP_REMOVED lines=9> */
.L_x_2619:
        /* <DEDUP_REMOVED lines=8> */
.L_x_2620:
[----:B-1----:R-:W-:Y:S05]  /*9410*/  @P2 BRA `(.L_x_2621) ;  /* 0x0000000000082947 */ /* 0x002fea0003800000 */
[----:B------:R-:W1:Y:S02]  /*9420*/  SYNCS.PHASECHK.TRANS64.TRYWAIT P2, [UR4+0x38830], R3 ;  /* 0x03883003ff0075a7 */ /* 0x000e640008040144 */
[----:B-1----:R-:W-:Y:S05]  /*9430*/  @!P2 BRA `(.L_x_2622) ;  /* 0x000000f000b4a947 */ /* 0x002fea0003800000 */
.L_x_2621:
        /* <DEDUP_REMOVED lines=644> */
.L_x_2623:
        /* <DEDUP_REMOVED lines=8> */
.L_x_2624:
[----:B---3--:R-:W-:Y:S05]  /*bd00*/  @P2 BRA `(.L_x_2625) ;  /* 0x0000000000082947 */ /* 0x008fea0003800000 */
[----:B------:R-:W3:Y:S02]  /*bd10*/  SYNCS.PHASECHK.TRANS64.TRYWAIT P2, [UR4+0x38850], R0 ;  /* 0x03885000ff0075a7 */ /* 0x000ee40008040144 */
[----:B---3--:R-:W-:Y:S05]  /*bd20*/  @!P2 BRA `(.L_x_2626) ;  /* 0x000000c80090a947 */ /* 0x008fea0003800000 */
.L_x_2625:
        /* <DEDUP_REMOVED lines=37> */
[----:B------:R-:W-:Y:S02]  /*bf80*/  FMNMX.FTZ R21, R187, R0, !PT ;  /* 0x00000000bb157209 */ /* 0x000fe40007810000 */
[----:B0-----:R-:W-:-:S05]  /*bf90*/  FMNMX.FTZ R22, R2, R3, !PT ;  /* 0x0000000302167209 */ /* 0x001fca0007810000 */
[----:B------:R-:W0:Y:S02]  /*bfa0*/  SHFL.BFLY PT, R3, R22, 0x1, 0x1f ;  /* 0x0c201f0016037f89 */ /* 0x000e2400000e0000 */
        /* <DEDUP_REMOVED lines=31> */
[--C-:B------:R-:W-:Y:S01]  /*c1a0*/  FFMA.FTZ R208, R185, UR5, -R2.reuse ;  /* 0x00000005b9d07c23 */ /* 0x100fe20008010802 */
[----:B------:R-:W-:-:S04]  /*c1b0*/  FFMA.FTZ R210, R188, UR5, -R2 ;  /* 0x00000005bcd27c23 */ /* 0x000fc80008010802 */
[----:B------:R-:W-:Y:S01]  /*c1c0*/  HGMMA.64x256x16.F32.BF16 R24, R204, gdesc[UR4].tnspB, R24, gsb0 ;  /* 0x43e00004cc187df0 */ /* 0x000fe20008001818 */
[----:B------:R-:W-:Y:S01]  /*c1d0*/  UIADD3 UR6, UR10, 0x100, URZ ;  /* 0x000001000a067890 */ /* 0x000fe2000fffe03f */
[----:B------:R-:W-:Y:S01]  /*c1e0*/  MUFU.EX2 R208, R208 ;  /* 0x000000d000d07308 */ /* 0x000fe20000000800 */
[----:B------:R-:W-:-:S07]  /*c1f0*/  UMOV UR7, 0x40000040 ;  /* 0x4000004000077882 */ /* 0x000fce0000000000 */
[----:B------:R-:W-:Y:S01]  /*c200*/  MUFU.EX2 R210, R210 ;  /* 0x000000d200d27308 */ /* 0x000fe20000000800 */
[----:B------:R-:W-:Y:S02]  /*c210*/  WARPGROUP.DEPBAR.LE gsb0, 0x0 ;  /* 0x00008000000079c5 */ /* 0x000fe40000010000 */
[----:B------:R-:W-:Y:S01]  /*c220*/  WARPGROUP.ARRIVE ;  /* 0x00000000000079c5 */ /* 0x000fe20000000000 */
[--C-:B------:R-:W-:Y:S01]  /*c230*/  FFMA.FTZ R204, R176, UR5, -R2.reuse ;  /* 0x00000005b0cc7c23 */ /* 0x100fe20008010802 */
[----:B------:R-:W-:-:S13]  /*c240*/  FFMA.FTZ R206, R180, UR5, -R2 ;  /* 0x00000005b4ce7c23 */ /* 0x000fda0008010802 */
        /* <DEDUP_REMOVED lines=16> */
[----:B------:R-:W-:Y:S01]  /*c350*/  FMNMX.FTZ R197, R179, R4, !PT ;  /* 0x00000004b3c57209 */ /* 0x000fe20007810000 */
[--C-:B------:R-:W-:Y:S01]  /*c360*/  FFMA.FTZ R196, R160, UR5, -R2.reuse ;  /* 0x00000005a0c47c23 */ /* 0x100fe20008010802 */
[----:B------:R-:W-:Y:S02]  /*c370*/  FFMA.FTZ R198, R164, UR5, -R2 ;  /* 0x00000005a4c67c23 */ /* 0x000fe40008010802 */
[----:B------:R-:W-:-:S10]  /*c380*/  FMNMX.FTZ R4, R182, R197, !PT ;  /* 0x000000c5b6047209 */ /* 0x000fd40007810000 */
        /* <DEDUP_REMOVED lines=23> */
[----:B0-----:R-:W-:-:S06]  /*c500*/  FFMA.FTZ R20, R152, UR5, -R2 ;  /* 0x0000000598147c23 */ /* 0x001fcc0008010802 */
[----:B------:R-:W-:Y:S01]  /*c510*/  MUFU.EX2 R20, R20 ;  /* 0x0000001400147308 */ /* 0x000fe20000000800 */
[----:B-1----:R-:W-:-:S07]  /*c520*/  FMNMX.FTZ R160, R4, R181, !PT ;  /* 0x000000b504a07209 */ /* 0x002fce0007810000 */
[----:B------:R-:W-:Y:S01]  /*c530*/  MUFU.EX2 R181, R22 ;  /* 0x0000001600b57308 */ /* 0x000fe20000000800 */
[----:B------:R-:W0:Y:S07]  /*c540*/  SHFL.BFLY PT, R197, R160, 0x1, 0x1f ;  /* 0x0c201f00a0c57f89 */ /* 0x000e2e00000e0000 */
[----:B------:R1:W-:Y:S01]  /*c550*/  MUFU.EX2 R22, R156 ;  /* 0x0000009c00167308 */ /* 0x0003e20000000800 */
[----:B0-----:R-:W-:-:S05]  /*c560*/  FMNMX.FTZ R4, R160, R197, !PT ;  /* 0x000000c5a0047209 */ /* 0x001fca0007810000 */
[C---:B------:R-:W-:Y:S01]  /*c570*/  FADD.FTZ R2, -R4.reuse, R19 ;  /* 0x0000001304027221 */ /* 0x040fe20000010100 */
[----:B------:R-:W-:Y:S01]  /*c580*/  FMUL.FTZ R152, R4, UR5 ;  /* 0x0000000504987c20 */ /* 0x000fe20008410000 */
[----:B------:R0:W-:Y:S02]  /*c590*/  MUFU.EX2 R19, R157 ;  /* 0x0000009d00137308 */ /* 0x0001e40000000800 */
[----:B------:R-:W-:Y:S01]  /*c5a0*/  FMUL.FTZ R2, R2, UR5 ;  /* 0x0000000502027c20 */ /* 0x000fe20008410000 */
[--C-:B------:R-:W-:Y:S01]  /*c5b0*/  FFMA.FTZ R209, R186, UR5, -R152.reuse ;  /* 0x00000005bad17c23 */ /* 0x100fe20008010898 */
[--C-:B-1----:R-:W-:Y:S01]  /*c5c0*/  FFMA.FTZ R156, R187, UR5, -R152.reuse ;  /* 0x00000005bb9c7c23 */ /* 0x102fe20008010898 */
        /* <DEDUP_REMOVED lines=110> */
.L_x_2618:
        /* <DEDUP_REMOVED lines=131> */
.L_x_2628:
        /* <DEDUP_REMOVED lines=8> */
.L_x_2629:
[----:B-1----:R-:W-:Y:S05]  /*d560*/  @P2 BRA `(.L_x_2630) ;  /* 0x0000000000082947 */ /* 0x002fea0003800000 */
[----:B------:R-:W1:Y:S02]  /*d570*/  SYNCS.PHASECHK.TRANS64.TRYWAIT P0, [UR7+0x38850], R0 ;  /* 0x03885000ff0075a7 */ /* 0x000e640008000147 */
[----:B-1----:R-:W-:Y:S05]  /*d580*/  @!P0 BRA `(.L_x_2631) ;  /* 0x000000b000908947 */ /* 0x002fea0003800000 */
.L_x_2630:
[----:B------:R-:W-:Y:S01]  /*d590*/  R2UR UR4, R17 ;  /* 0x00000000110472ca */ /* 0x000fe200000e0000 */
[----:B------:R-:W-:Y:S01]  /*d5a0*/  WARPGROUP.ARRIVE ;  /* 0x00000000000079c5 */ /* 0x000fe20000000000 */
[----:B------:R-:W-:Y:S01]  /*d5b0*/  UMOV UR11, 0x40000040 ;  /* 0x40000040000b7882 */ /* 0x000fe20000000000 */
[----:B01----:R-:W0:Y:S01]  /*d5c0*/  SHFL.BFLY PT, R0, R5, 0x2, 0x1f ;  /* 0x0c401f0005007f89 */ /* 0x003e2200000e0000 */
[----:B------:R-:W-:Y:S01]  /*d5d0*/  IMAD.MOV.U32 R6, RZ, RZ, RZ ;  /* 0x000000ffff067224 */ /* 0x000fe200078e00ff */
[----:B------:R-:W-:Y:S01]  /*d5e0*/  R2UR UR9, R222 ;  /* 0x00000000de0972ca */ /* 0x000fe200000e0000 */
[----:B------:R-:W-:Y:S01]  /*d5f0*/  IMAD.U32 R13, RZ, RZ, UR7 ;  /* 0x00000007ff0d7e24 */ /* 0x000fe2000f8e00ff */
        /* <DEDUP_REMOVED lines=78> */
[-C--:B-1----:R-:W-:Y:S01]  /*dae0*/  FMUL.FTZ R10, R27, R5.reuse ;  /* 0x000000051b0a7220 */ /* 0x082fe20000410000 */
        /* <DEDUP_REMOVED lines=120> */
.L_x_2601:
        /* <DEDUP_REMOVED lines=94> */
[----:B------:R-:W-:Y:S02]  /*e850*/  LOP3.LUT R30, R30, R177, RZ, 0x3c, !PT ;  /* 0x000000b11e1e7212 */ /* 0x000fe400078e3cff */
[----:B------:R-:W-:Y:S02]  /*e860*/  SHF.R.U64 R62, R62, 0x3, RZ ;  /* 0x000000033e3e7819 */ /* 0x000fe400000012ff */
[----:B------:R-:W-:Y:S02]  /*e870*/  LOP3.LUT R94, R193, 0x380, RZ, 0xc0, !PT ;  /* 0x00000380c15e7812 */ /* 0x000fe400078ec0ff */
[----:B------:R-:W-:Y:S01]  /*e880*/  MOV R102, R102 ;  /* 0x0000006600667202 */ /* 0x000fe20000000f00 */
[----:B------:R-:W-:Y:S01]  /*e890*/  BAR.SYNC.DEFER_BLOCKING 0x1, 0x100 ;  /* 0x0044000000007b1d */ /* 0x000fe20000010000 */
[----:B------:R-:W-:-:S02]  /*e8a0*/  SHF.R.U64 R29, R10, 0x3, RZ ;  /* 0x000000030a1d7819 */ /* 0x000fc400000012ff */
[----:B------:R-:W-:Y:S02]  /*e8b0*/  LOP3.LUT R38, R38, R179, RZ, 0x3c, !PT ;  /* 0x000000b326267212 */ /* 0x000fe400078e3cff */
[----:B------:R-:W-:Y:S02]  /*e8c0*/  SHF.R.U64 R70, R70, 0x3, RZ ;  /* 0x0000000346467819 */ /* 0x000fe400000012ff */
[----:B------:R-:W-:Y:S02]  /*e8d0*/  MOV R13, R12 ;  /* 0x0000000c000d7202 */ /* 0x000fe40000000f00 */
[----:B------:R-:W-:Y:S02]  /*e8e0*/  LOP3.LUT R46, R46, R181, RZ, 0x3c, !PT ;  /* 0x000000b52e2e7212 */ /* 0x000fe400078e3cff */
[----:B------:R-:W-:Y:S02]  /*e8f0*/  SHF.R.U64 R78, R78, 0x3, RZ ;  /* 0x000000034e4e7819 */ /* 0x000fe400000012ff */
[----:B------:R-:W-:-:S02]  /*e900*/  LOP3.LUT R103, R170, 0x380, RZ, 0xc0, !PT ;  /* 0x00000380aa677812 */ /* 0x000fc400078ec0ff */
[----:B------:R-:W-:Y:S02]  /*e910*/  MOV R14, R14 ;  /* 0x0000000e000e7202 */ /* 0x000fe40000000f00 */
[----:B------:R-:W-:Y:S02]  /*e920*/  LOP3.LUT R54, R54, R183, RZ, 0x3c, !PT ;  /* 0x000000b736367212 */ /* 0x000fe400078e3cff */
[----:B------:R-:W-:Y:S02]  /*e930*/  SHF.R.U64 R86, R86, 0x3, RZ ;  /* 0x0000000356567819 */ /* 0x000fe400000012ff */
[----:B------:R-:W-:Y:S02]  /*e940*/  LOP3.LUT R171, R22, 0x380, RZ, 0xc0, !PT ;  /* 0x0000038016ab7812 */ /* 0x000fe400078ec0ff */
[----:B------:R-:W-:Y:S01]  /*e950*/  MOV R20, R20 ;  /* 0x0000001400147202 */ /* 0x000fe20000000f00 */
[----:B------:R-:W-:Y:S01]  /*e960*/  STSM.16.M88.4 [R102], R24 ;  /* 0x0000001866007844 */ /* 0x000fe20000000200 */
[----:B------:R-:W-:-:S02]  /*e970*/  LOP3.LUT R62, R62, R185, RZ, 0x3c, !PT ;  /* 0x000000b93e3e7212 */ /* 0x000fc400078e3cff */
[----:B------:R-:W-:Y:S01]  /*e980*/  SHF.R.U64 R94, R94, 0x3, RZ ;  /* 0x000000035e5e7819 */ /* 0x000fe200000012ff */
[----:B------:R0:W-:Y:S01]  /*e990*/  STSM.16.M88.4 [R13], R32 ;  /* 0x000000200d007844 */ /* 0x0001e20000000200 */
[----:B------:R-:W-:Y:S02]  /*e9a0*/  LOP3.LUT R98, R29, R6, RZ, 0x3c, !PT ;  /* 0x000000061d627212 */ /* 0x000fe400078e3cff */
[----:B------:R-:W-:Y:S01]  /*e9b0*/  MOV R30, R30 ;  /* 0x0000001e001e7202 */ /* 0x000fe20000000f00 */
[----:B------:R1:W-:Y:S01]  /*e9c0*/  STSM.16.M88.4 [R14], R40 ;  /* 0x000000280e007844 */ /* 0x0003e20000000200 */
[----:B------:R-:W-:Y:S02]  /*e9d0*/  F2FP.BF16.F32.PACK_AB R59, R156, R59 ;  /* 0x0000003b9c3b723e */ /* 0x000fe400000010ff */
[----:B------:R-:W-:Y:S01]  /*e9e0*/  F2FP.BF16.F32.PACK_AB R65, R155, R66 ;  /* 0x000000429b41723e */ /* 0x000fe200000010ff */
[----:B------:R2:W-:Y:S01]  /*e9f0*/  STSM.16.M88.4 [R20], R48 ;  /* 0x0000003014007844 */ /* 0x0005e20000000200 */
[----:B------:R-:W-:-:S02]  /*ea00*/  F2FP.BF16.F32.PACK_AB R72, R73, R72 ;  /* 0x000000484948723e */ /* 0x000fc400000010ff */
[----:B------:R-:W-:Y:S01]  /*ea10*/  LOP3.LUT R70, R70, R187, RZ, 0x3c, !PT ;  /* 0x000000bb46467212 */ /* 0x000fe200078e3cff */
[----:B------:R2:W-:Y:S01]  /*ea20*/  STSM.16.M88.4 [R30], R56 ;  /* 0x000000381e007844 */ /* 0x0005e20000000200 */
[----:B------:R-:W-:Y:S02]  /*ea30*/  MOV R38, R38 ;  /* 0x0000002600267202 */ /* 0x000fe40000000f00 */
[----:B------:R-:W-:Y:S02]  /*ea40*/  F2FP.BF16.F32.PACK_AB R66, R69, R68 ;  /* 0x000000444542723e */ /* 0x000fe400000010ff */
[----:B------:R-:W-:Y:S02]  /*ea50*/  F2FP.BF16.F32.PACK_AB R67, R154, R67 ;  /* 0x000000439a43723e */ /* 0x000fe400000010ff */
[----:B------:R-:W-:Y:S02]  /*ea60*/  F2FP.BF16.F32.PACK_AB R73, R153, R74 ;  /* 0x0000004a9949723e */ /* 0x000fe400000010ff */
[----:B------:R-:W-:Y:S01]  /*ea70*/  F2FP.BF16.F32.PACK_AB R80, R81, R80 ;  /* 0x000000505150723e */ /* 0x000fe200000010ff */
[----:B------:R2:W-:Y:S01]  /*ea80*/  STSM.16.M88.4 [R38], R64 ;  /* 0x0000004026007844 */ /* 0x0005e20000000200 */
[----:B------:R-:W-:-:S02]  /*ea90*/  LOP3.LUT R78, R78, R189, RZ, 0x3c, !PT ;  /* 0x000000bd4e4e7212 */ /* 0x000fc400078e3cff */
[----:B------:R-:W-:Y:S02]  /*eaa0*/  SHF.R.U64 R103, R103, 0x3, RZ ;  /* 0x0000000367677819 */ /* 0x000fe400000012ff */
[----:B------:R-:W-:Y:S02]  /*eab0*/  MOV R46, R46 ;  /* 0x0000002e002e7202 */ /* 0x000fe40000000f00 */
[----:B------:R-:W-:Y:S02]  /*eac0*/  F2FP.BF16.F32.PACK_AB R74, R77, R76 ;  /* 0x0000004c4d4a723e */ /* 0x000fe400000010ff */
[----:B------:R-:W-:Y:S01]  /*ead0*/  F2FP.BF16.F32.PACK_AB R75, R152, R75 ;  /* 0x0000004b984b723e */ /* 0x000fe200000010ff */
[----:B------:R-:W3:Y:S01]  /*eae0*/  LDC R76, c[0x0][0xbe8] ;  /* 0x0002fa00ff4c7b82 */ /* 0x000ee20000000800 */
[----:B------:R-:W-:Y:S02]  /*eaf0*/  F2FP.BF16.F32.PACK_AB R81, R17, R82 ;  /* 0x000000521151723e */ /* 0x000fe400000010ff */
[----:B------:R-:W-:Y:S01]  /*eb00*/  F2FP.BF16.F32.PACK_AB R88, R89, R88 ;  /* 0x000000585958723e */ /* 0x000fe200000010ff */
[----:B------:R2:W-:Y:S01]  /*eb10*/  STSM.16.M88.4 [R46], R72 ;  /* 0x000000482e007844 */ /* 0x0005e20000000200 */
[----:B------:R-:W-:-:S02]  /*eb20*/  LOP3.LUT R86, R86, R191, RZ, 0x3c, !PT ;  /* 0x000000bf56567212 */ /* 0x000fc400078e3cff */
[----:B------:R-:W-:Y:S02]  /*eb30*/  SHF.R.U64 R171, R171, 0x3, RZ ;  /* 0x00000003abab7819 */ /* 0x000fe400000012ff */
[----:B------:R-:W-:Y:S02]  /*eb40*/  MOV R54, R54 ;  /* 0x0000003600367202 */ /* 0x000fe40000000f00 */
[----:B------:R-:W-:Y:S02]  /*eb50*/  F2FP.BF16.F32.PACK_AB R82, R85, R84 ;  /* 0x000000545552723e */ /* 0x000fe400000010ff */
[----:B------:R-:W-:Y:S02]  /*eb60*/  F2FP.BF16.F32.PACK_AB R83, R3, R83 ;  /* 0x000000530353723e */ /* 0x000fe400000010ff */
[----:B------:R-:W-:Y:S02]  /*eb70*/  F2FP.BF16.F32.PACK_AB R89, R91, R90 ;  /* 0x0000005a5b59723e */ /* 0x000fe400000010ff */
[----:B------:R-:W-:Y:S01]  /*eb80*/  LOP3.LUT R94, R94, R193, RZ, 0x3c, !PT ;  /* 0x000000c15e5e7212 */ /* 0x000fe200078e3cff */
[----:B------:R2:W-:Y:S01]  /*eb90*/  STSM.16.M88.4 [R54], R80 ;  /* 0x0000005036007844 */ /* 0x0005e20000000200 */
[----:B------:R-:W-:-:S02]  /*eba0*/  MOV R62, R62 ;  /* 0x0000003e003e7202 */ /* 0x000fc40000000f00 */
        /* <DEDUP_REMOVED lines=10> */
[----:B------:R-:W-:Y:S02]  /*ec50*/  F2FP.BF16.F32.PACK_AB R105, R107, R106 ;  /* 0x0000006a6b69723e */ /* 0x000fe400000010ff */
[----:B------:R-:W-:Y:S01]  /*ec60*/  F2FP.BF16.F32.PACK_AB R112, R113, R112 ;  /* 0x000000707170723e */ /* 0x000fe200000010ff */
[----:B------:R2:W-:Y:S01]  /*ec70*/  STSM.16.M88.4 [R70], R96 ;  /* 0x0000006046007844 */ /* 0x0005e20000000200 */
[----:B------:R-:W-:-:S02]  /*ec80*/  LOP3.LUT R8, R103, R170, RZ, 0x3c, !PT ;  /* 0x000000aa67087212 */ /* 0x000fc400078e3cff */
[----:B------:R-:W-:Y:S02]  /*ec90*/  MOV R78, R78 ;  /* 0x0000004e004e7202 */ /* 0x000fe40000000f00 */
        /* <DEDUP_REMOVED lines=17> */
[----:B------:R2:W-:Y:S01]  /*edb0*/  STSM.16.M88.4 [R94], R120 ;  /* 0x000000785e007844 */ /* 0x0005e20000000200 */
[----:B------:R-:W-:Y:S02]  /*edc0*/  F2FP.BF16.F32.PACK_AB R130, R133, R132 ;  /* 0x000000848582723e */ /* 0x000fe400000010ff */
[----:B------:R-:W-:-:S02]  /*edd0*/  F2FP.BF16.F32.PACK_AB R131, R135, R134 ;  /* 0x000000868783723e */ /* 0x000fc400000010ff */
[----:B------:R-:W-:Y:S02]  /*ede0*/  F2FP.BF16.F32.PACK_AB R137, R139, R138 ;  /* 0x0000008a8b89723e */ /* 0x000fe400000010ff */
[----:B------:R-:W-:Y:S01]  /*edf0*/  F2FP.BF16.F32.PACK_AB R144, R145, R144 ;  /* 0x000000909190723e */ /* 0x000fe200000010ff */
[----:B------:R2:W-:Y:S01]  /*ee00*/  STSM.16.M88.4 [R12], R128 ;  /* 0x000000800c007844 */ /* 0x0005e20000000200 */
        /* <DEDUP_REMOVED lines=10> */
[----:B------:R2:W-:Y:S01]  /*eeb0*/  STSM.16.M88.4 [R10], R144 ;  /* 0x000000900a007844 */ /* 0x0005e20000000200 */
[----:B------:R-:W-:-:S09]  /*eec0*/  R2UR UR7, R220 ;  /* 0x00000000dc0772ca */ /* 0x000fd200000e0000 */
[----:B------:R-:W-:-:S06]  /*eed0*/  UIMAD.WIDE UR8, UR4, 0x4, UR8 ;  /* 0x00000004040878a5 */ /* 0x000fcc000f8e0208 */
[----:B------:R-:W-:Y:S02]  /*eee0*/  IMAD.U32 R8, RZ, RZ, UR8 ;  /* 0x00000008ff087e24 */ /* 0x000fe4000f8e00ff */
[----:B------:R-:W-:Y:S01]  /*eef0*/  IMAD.U32 R9, RZ, RZ, UR9 ;  /* 0x00000009ff097e24 */ /* 0x000fe2000f8e00ff */
[----:B------:R-:W-:Y:S01]  /*ef00*/  BAR.SYNC.DEFER_BLOCKING 0x1, 0x100 ;  /* 0x0044000000007b1d */ /* 0x000fe20000010000 */
[----:B---3--:R-:W-:-:S05]  /*ef10*/  ISETP.NE.AND P1, PT, R76, 0x1, PT ;  /* 0x000000014c00780c */ /* 0x008fca0003f25270 */
[----:B------:R-:W-:Y:S01]  /*ef20*/  ULDC.64 UR8, c[0x0][0xc08] ;  /* 0x0003020000087ab9 */ /* 0x000fe20000000a00 */
[----:B------:R-:W3:Y:S01]  /*ef30*/  @P0 LDG.E R3, desc[UR10][R8.64] ;  /* 0x0000000a08030981 */ /* 0x000ee2000c1e1900 */
[----:B------:R-:W-:-:S06]  /*ef40*/  UISETP.NE.U32.AND UP1, UPT, UR8, URZ, UPT ;  /* 0x0000003f0800728c */ /* 0x000fcc000bf25070 */
[----:B------:R-:W4:Y:S01]  /*ef50*/  @P1 LDC R11, c[0x0][0xbec] ;  /* 0x0002fb00ff0b1b82 */ /* 0x000f220000000800 */
[----:B------:R-:W-:-:S07]  /*ef60*/  UISETP.NE.AND.EX UP1, UPT, UR9, URZ, UPT, UP1 ;  /* 0x0000003f0900728c */ /* 0x000fce000bf25310 */
[----:B0-----:R-:W0:Y:S01]  /*ef70*/  @P1 LDC R13, c[0x0][0xbf0] ;  /* 0x0002fc00ff0d1b82 */ /* 0x001e220000000800 */
[----:B------:R-:W-:-:S03]  /*ef80*/  PLOP3.LUT P2, PT, PT, PT, UP1, 0x80, 0x0 ;  /* 0x000000000000781c */ /* 0x000fc60003f4f018 */
[----:B------:R-:W-:-:S04]  /*ef90*/  @UP1 ULEA UR8, UP2, UR4, UR8, 0x2 ;  /* 0x0000000804081291 */ /* 0x000fc8000f84103f */
[----:B------:R-:W-:Y:S02]  /*efa0*/  @UP1 ULEA.HI.X UR9, UR4, UR9, UR7, 0x2, UP2 ;  /* 0x0000000904091291 */ /* 0x000fe400090f1407 */
[----:B-1----:R-:W-:Y:S01]  /*efb0*/  IMAD.U32 R14, RZ, RZ, UR8 ;  /* 0x00000008ff0e7e24 */ /* 0x002fe2000f8e00ff */
[----:B------:R-:W-:Y:S01]  /*efc0*/  ULDC UR7, c[0x0][0xa88] ;  /* 0x0002a20000077ab9 */ /* 0x000fe20000000800 */
[----:B------:R-:W-:Y:S02]  /*efd0*/  UMOV UR4, URZ ;  /* 0x0000003f00047c82 */ /* 0x000fe40008000000 */
[----:B------:R-:W-:Y:S01]  /*efe0*/  IMAD.U32 R15, RZ, RZ, UR9 ;  /* 0x00000009ff0f7e24 */ /* 0x000fe2000f8e00ff */
[----:B---3--:R-:W-:Y:S01]  /*eff0*/  @P0 R2UR UR4, R3 ;  /* 0x00000000030402ca */ /* 0x008fe200000e0000 */
[----:B------:R-:W-:-:S06]  /*f000*/  IMAD.U32 R3, RZ, RZ, UR7 ;  /* 0x00000007ff037e24 */ /* 0x000fcc000f8e00ff */
[----:B------:R2:W5:Y:S01]  /*f010*/  @P2 LDG.E R3, desc[UR10][R14.64] ;  /* 0x0000000a0e032981 */ /* 0x000562000c1e1900 */
[----:B0---4-:R-:W-:Y:S07]  /*f020*/  @P2 BRA `(.L_x_2634) ;  /* 0x0000000000142947 */ /* 0x011fee0003800000 */
[----:B------:R-:W-:Y:S05]  /*f030*/  @!P0 BRA `(.L_x_2634) ;  /* 0x0000000000108947 */ /* 0x000fea0003800000 */
[----:B------:R-:W-:Y:S02]  /*f040*/  ULDC.64 UR8, c[0x0][0x208] ;  /* 0x0000820000087ab9 */ /* 0x000fe40000000a00 */
[----:B--2---:R-:W2:Y:S04]  /*f050*/  LDG.E R6, desc[UR8][R8.64] ;  /* 0x0000000808067981 */ /* 0x004ea8000c1e1900 */
[----:B-----5:R-:W2:Y:S02]  /*f060*/  LDG.E R3, desc[UR8][R8.64+0x4] ;  /* 0x0000040808037981 */ /* 0x020ea4000c1e1900 */
[----:B--2---:R-:W-:-:S07]  /*f070*/  IMAD.IADD R3, R3, 0x1, -R6 ;  /* 0x0000000103037824 */ /* 0x004fce00078e0a06 */
.L_x_2634:
[----:B------:R-:W-:Y:S01]  /*f080*/  R2UR UR18, R219 ;  /* 0x00000000db1272ca */ /* 0x000fe200000e0000 */
[----:B------:R-:W-:Y:S01]  /*f090*/  ULDC.64 UR12, c[0x0][0xb90] ;  /* 0x0002e400000c7ab9 */ /* 0x000fe20000000a00 */
[----:B------:R-:W-:Y:S01]  /*f0a0*/  R2UR UR17, R23 ;  /* 0x00000000171172ca */ /* 0x000fe200000e0000 */
[----:B------:R-:W-:Y:S01]  /*f0b0*/  USHF.R.S32.HI UR11, URZ, 0x1f, UR4 ;  /* 0x0000001f3f0b7899 */ /* 0x000fe20008011404 */
[----:B------:R-:W-:Y:S01]  /*f0c0*/  R2UR UR16, R220 ;  /* 0x00000000dc1072ca */ /* 0x000fe200000e0000 */
[----:B------:R-:W-:Y:S01]  /*f0d0*/  UMOV UR10, UR4 ;  /* 0x00000004000a7c82 */ /* 0x000fe20008000000 */
[----:B------:R-:W-:Y:S01]  /*f0e0*/  R2UR UR15, R218 ;  /* 0x00000000da0f72ca */ /* 0x000fe200000e0000 */
[----:B------:R-:W-:Y:S01]  /*f0f0*/  IMAD R9, R221, 0x40, R18 ;  /* 0x00000040dd097824 */ /* 0x000fe200078e0212 */
[----:B------:R-:W0:Y:S01]  /*f100*/  @P1 LDC R17, c[0x0][0xbf0] ;  /* 0x0002fc00ff111b82 */ /* 0x000e220000000800 */
[----:B--2--5:R-:W-:Y:S01]  /*f110*/  IMAD R81, R3, R76, RZ ;  /* 0x0000004c03517224 */ /* 0x024fe200078e02ff */
[----:B------:R-:W-:Y:S01]  /*f120*/  ULDC.64 UR20, c[0x0][0x208] ;  /* 0x0000820000147ab9 */ /* 0x000fe20000000a00 */
[----:B------:R-:W-:-:S02]  /*f130*/  IMAD.WIDE R4, R9, 0x2, R4 ;  /* 0x0000000209047825 */ /* 0x000fc400078e0204 */
[----:B------:R-:W-:Y:S02]  /*f140*/  USHF.R.S32.HI UR14, URZ, 0x1f, UR18 ;  /* 0x0000001f3f0e7899 */ /* 0x000fe40008011412 */
[----:B------:R-:W-:Y:S01]  /*f150*/  VIADD R10, R213, UR17 ;  /* 0x00000011d50a7c36 */ /* 0x000fe20008000000 */
[----:B------:R-:W-:Y:S01]  /*f160*/  UIMAD.WIDE.U32 UR8, UR18, UR12, UR10 ;  /* 0x0000000c120872a5 */ /* 0x000fe2000f8e000a */
[----:B------:R-:W-:Y:S01]  /*f170*/  IADD3 R29, P3, R4, 0x4000, RZ ;  /* 0x00004000041d7810 */ /* 0x000fe20007f7e0ff */
[----:B------:R-:W-:Y:S01]  /*f180*/  UIMAD UR7, UR14, UR12, URZ ;  /* 0x0000000c0e0772a4 */ /* 0x000fe2000f8e023f */
[----:B------:R-:W-:Y:S01]  /*f190*/  @P1 IMAD.HI.U32 R6, R10, R11, RZ ;  /* 0x0000000b0a061227 */ /* 0x000fe200078e00ff */
[----:B------:R-:W-:Y:S01]  /*f1a0*/  USEL UR16, UR16, URZ, !UP0 ;  /* 0x0000003f10107287 */ /* 0x000fe2000c000000 */
[----:B------:R-:W-:Y:S01]  /*f1b0*/  LOP3.LUT R28, R29, 0x380, RZ, 0xc0, !PT ;  /* 0x000003801d1c7812 */ /* 0x000fe200078ec0ff */
[----:B------:R-:W-:Y:S01]  /*f1c0*/  UIMAD UR7, UR18, UR13, UR7 ;  /* 0x0000000d120772a4 */ /* 0x000fe2000f8e0207 */
[----:B------:R-:W-:Y:S01]  /*f1d0*/  IMAD.MOV.U32 R8, RZ, RZ, R10 ;  /* 0x000000ffff087224 */ /* 0x000fe200078e000a */
[----:B------:R-:W-:Y:S01]  /*f1e0*/  @P1 SHF.R.U32.HI R8, RZ, R13, R6 ;  /* 0x0000000dff081219 */ /* 0x000fe20000011606 */
[----:B------:R-:W-:Y:S01]  /*f1f0*/  ULDC.64 UR12, c[0x0][0xb98] ;  /* 0x0002e600000c7ab9 */ /* 0x000fe20000000a00 */
[----:B------:R-:W-:Y:S01]  /*f200*/  UIADD3 UR9, UR9, UR7, URZ ;  /* 0x0000000709097290 */ /* 0x000fe2000fffe03f */
[----:B------:R-:W-:Y:S01]  /*f210*/  SHF.R.U64 R28, R28, 0x3, RZ ;  /* 0x000000031c1c7819 */ /* 0x000fe200000012ff */
[----:B------:R-:W-:Y:S01]  /*f220*/  USEL UR15, UR15, URZ, !UP0 ;  /* 0x0000003f0f0f7287 */ /* 0x000fe2000c000000 */
[--C-:B------:R-:W-:Y:S01]  /*f230*/  IMAD.MOV R11, RZ, RZ, -R8.reuse ;  /* 0x000000ffff0b7224 */ /* 0x100fe200078e0a08 */
[----:B------:R-:W-:Y:S01]  /*f240*/  UIMAD UR7, UR16, UR12, URZ ;  /* 0x0000000c100772a4 */ /* 0x000fe2000f8e023f */
[----:B------:R-:W-:Y:S01]  /*f250*/  SHF.R.S32.HI R9, RZ, 0x1f, R8 ;  /* 0x0000001fff097819 */ /* 0x000fe20000011408 */
[----:B------:R-:W-:Y:S01]  /*f260*/  UIMAD.WIDE.U32 UR8, UR15, UR12, UR8 ;  /* 0x0000000c0f0872a5 */ /* 0x000fe2000f8e0008 */
[----:B------:R-:W-:Y:S01]  /*f270*/  IMAD R11, R76, R11, R10 ;  /* 0x0000000b4c0b7224 */ /* 0x000fe200078e020a */
[----:B------:R-:W-:Y:S01]  /*f280*/  UIMAD UR7, UR15, UR13, UR7 ;  /* 0x0000000d0f0772a4 */ /* 0x000fe2000f8e0207 */
[----:B------:R-:W-:Y:S01]  /*f290*/  LOP3.LUT R28, R28, R29, RZ, 0x3c, !PT ;  /* 0x0000001d1c1c7212 */ /* 0x000fe200078e3cff */
[----:B------:R-:W-:Y:S01]  /*f2a0*/  IMAD.X R29, RZ, RZ, R5, P3 ;  /* 0x000000ffff1d7224 */ /* 0x000fe200018e0605 */
[----:B------:R-:W-:Y:S01]  /*f2b0*/  IADD3 R45, P3, R4, 0xa000, RZ ;  /* 0x0000a000042d7810 */ /* 0x000fe20007f7e0ff */
[----:B------:R-:W-:Y:S01]  /*f2c0*/  VIADD R14, R225, UR17 ;  /* 0x00000011e10e7c36 */ /* 0x000fe20008000000 */
[----:B------:R-:W-:Y:S01]  /*f2d0*/  IADD3 R8, P0, R8, UR8, RZ ;  /* 0x0000000808087c10 */ /* 0x000fe2000ff1e0ff */
[----:B------:R-:W-:Y:S01]  /*f2e0*/  IMAD.U32 R10, RZ, RZ, UR7 ;  /* 0x00000007ff0a7e24 */ /* 0x000fe2000f8e00ff */
[----:B------:R-:W-:Y:S01]  /*f2f0*/  SHF.R.S32.HI R6, RZ, 0x1f, R11 ;  /* 0x0000001fff067819 */ /* 0x000fe2000001140b */
[----:B------:R-:W-:Y:S01]  /*f300*/  ULDC.64 UR12, c[0x0][0xaa0] ;  /* 0x0002a800000c7ab9 */ /* 0x000fe20000000a00 */
[----:B------:R-:W-:-:S02]  /*f310*/  IADD3 R33, P2, R4, 0x5000, RZ ;  /* 0x0000500004217810 */ /* 0x000fc40007f5e0ff */
[----:B------:R-:W-:Y:S01]  /*f320*/  IADD3.X R9, R9, UR9, R10, P0, !PT ;  /* 0x0000000909097c10 */ /* 0x000fe200087fe40a */
[----:B------:R-:W-:Y:S01]  /*f330*/  ULDC.64 UR8, c[0x0][0xb88] ;  /* 0x0002e20000087ab9 */ /* 0x000fe20000000a00 */
[----:B------:R-:W-:Y:S01]  /*f340*/  LOP3.LUT R44, R45, 0x380, RZ, 0xc0, !PT ;  /* 0x000003802d2c7812 */ /* 0x000fe200078ec0ff */
[----:B------:R-:W-:Y:S01]  /*f350*/  IMAD R6, R6, UR8, RZ ;  /* 0x0000000806067c24 */ /* 0x000fe2000f8e02ff */
[----:B------:R-:W-:Y:S01]  /*f360*/  LOP3.LUT R32, R33, 0x380, RZ, 0xc0, !PT ;  /* 0x0000038021207812 */ /* 0x000fe200078ec0ff */
[C---:B------:R-:W-:Y:S01]  /*f370*/  IMAD.WIDE.U32 R8, R11.reuse, UR8, R8 ;  /* 0x000000080b087c25 */ /* 0x040fe2000f8e0008 */
[----:B------:R-:W-:Y:S02]  /*f380*/  SHF.R.U64 R44, R44, 0x3, RZ ;  /* 0x000000032c2c7819 */ /* 0x000fe400000012ff */
[----:B------:R-:W-:Y:S01]  /*f390*/  SHF.R.U64 R32, R32, 0x3, RZ ;  /* 0x0000000320207819 */ /* 0x000fe200000012ff */
[----:B------:R-:W-:Y:S01]  /*f3a0*/  IMAD R15, R11, UR9, R6 ;  /* 0x000000090b0f7c24 */ /* 0x000fe2000f8e0206 */
[----:B------:R-:W-:Y:S01]  /*f3b0*/  ULDC.64 UR8, c[0x0][0xb50] ;  /* 0x0002d40000087ab9 */ /* 0x000fe20000000a00 */
[----:B------:R-:W-:Y:S01]  /*f3c0*/  LOP3.LUT R44, R44, R45, RZ, 0x3c, !PT ;  /* 0x0000002d2c2c7212 */ /* 0x000fe200078e3cff */
[----:B------:R-:W-:Y:S01]  /*f3d0*/  IMAD.X R45, RZ, RZ, R5, P3 ;  /* 0x000000ffff2d7224 */ /* 0x000fe200018e0605 */
[----:B------:R-:W-:Y:S01]  /*f3e0*/  LEA R10, P0, R8, UR8, 0x2 ;  /* 0x00000008080a7c11 */ /* 0x000fe2000f8010ff */
[----:B------:R-:W-:Y:S01]  /*f3f0*/  IMAD.IADD R9, R9, 0x1, R15 ;  /* 0x0000000109097824 */ /* 0x000fe200078e020f */
[----:B------:R-:W-:Y:S01]  /*f400*/  IADD3 R13, P5, R4, 0x1000, RZ ;  /* 0x00001000040d7810 */ /* 0x000fe20007fbe0ff */
[----:B------:R-:W-:Y:S01]  /*f410*/  VIADD R6, R14, 0x8 ;  /* 0x000000080e067836 */ /* 0x000fe20000000000 */
[----:B------:R-:W-:Y:S01]  /*f420*/  IADD3 R21, P4, R4, 0x2000, RZ ;  /* 0x0000200004157810 */ /* 0x000fe20007f9e0ff */
[----:B------:R-:W-:Y:S01]  /*f430*/  SHFL.IDX PT, R46, R10, RZ, 0x1c1f ;  /* 0x001c1fff0a2e7589 */ /* 0x000fe200000e0000 */
[----:B------:R-:W-:-:S02]  /*f440*/  LEA.HI.X R11, R8, UR9, R9, 0x2, P0 ;  /* 0x00000009080b7c11 */ /* 0x000fc400080f1409 */
[----:B------:R-:W-:Y:S01]  /*f450*/  IADD3 R25, P0, R4, 0x3000, RZ ;  /* 0x0000300004197810 */ /* 0x000fe20007f1e0ff */
[----:B------:R-:W-:Y:S01]  /*f460*/  SHFL.IDX PT, R50, R10, 0x1, 0x1c1f ;  /* 0x003c1f000a327f89 */ /* 0x000fe200000e0000 */
[----:B------:R-:W-:Y:S01]  /*f470*/  LOP3.LUT R32, R32, R33, RZ, 0x3c, !PT ;  /* 0x0000002120207212 */ /* 0x000fe200078e3cff */
[----:B------:R-:W-:Y:S01]  /*f480*/  IMAD.X R33, RZ, RZ, R5, P2 ;  /* 0x000000ffff217224 */ /* 0x000fe200010e0605 */
[----:B------:R-:W-:Y:S01]  /*f490*/  LOP3.LUT R24, R25, 0x380, RZ, 0xc0, !PT ;  /* 0x0000038019187812 */ /* 0x000fe200078ec0ff */
[----:B------:R-:W1:Y:S01]  /*f4a0*/  SHFL.IDX PT, R47, R11, RZ, 0x1c1f ;  /* 0x001c1fff0b2f7589 */ /* 0x000e6200000e0000 */
[----:B------:R-:W-:Y:S02]  /*f4b0*/  IADD3 R8, P3, R4, 0xf000, RZ ;  /* 0x0000f00004087810 */ /* 0x000fe40007f7e0ff */
[----:B------:R-:W-:Y:S01]  /*f4c0*/  SHF.R.U64 R24, R24, 0x3, RZ ;  /* 0x0000000318187819 */ /* 0x000fe200000012ff */
[----:B------:R-:W2:Y:S01]  /*f4d0*/  SHFL.IDX PT, R51, R11, 0x1, 0x1c1f ;  /* 0x003c1f000b337f89 */ /* 0x000ea200000e0000 */
[----:B------:R-:W-:-:S02]  /*f4e0*/  IADD3 R49, P2, R4, 0xb000, RZ ;  /* 0x0000b00004317810 */ /* 0x000fc40007f5e0ff */
[----:B------:R-:W-:Y:S02]  /*f4f0*/  LOP3.LUT R12, R13, 0x380, RZ, 0xc0, !PT ;  /* 0x000003800d0c7812 */ /* 0x000fe400078ec0ff */
[----:B------:R-:W-:Y:S02]  /*f500*/  LOP3.LUT R20, R21, 0x380, RZ, 0xc0, !PT ;  /* 0x0000038015147812 */ /* 0x000fe400078ec0ff */
[----:B------:R-:W-:Y:S01]  /*f510*/  IADD3 R37, P6, R4, 0x6000, RZ ;  /* 0x0000600004257810 */ /* 0x000fe20007fde0ff */
[----:B------:R-:W-:Y:S01]  /*f520*/  UIMAD UR7, UR11, UR12, URZ ;  /* 0x0000000c0b0772a4 */ /* 0x000fe2000f8e023f */
[----:B------:R-:W-:Y:S01]  /*f530*/  LOP3.LUT R24, R24, R25, RZ, 0x3c, !PT ;  /* 0x0000001918187212 */ /* 0x000fe200078e3cff */
[--C-:B------:R-:W-:Y:S01]  /*f540*/  IMAD.X R25, RZ, RZ, R5.reuse, P0 ;  /* 0x000000ffff197224 */ /* 0x100fe200000e0605 */
[----:B------:R-:W-:Y:S01]  /*f550*/  IADD3 R57, P0, R4, 0x9000, RZ ;  /* 0x0000900004397810 */ /* 0x000fe20007f1e0ff */
[----:B------:R-:W-:Y:S01]  /*f560*/  UIMAD.WIDE.U32 UR8, UR4, UR12, URZ ;  /* 0x0000000c040872a5 */ /* 0x000fe2000f8e003f */
[----:B------:R-:W-:Y:S01]  /*f570*/  LOP3.LUT R3, R8, 0x380, RZ, 0xc0, !PT ;  /* 0x0000038008037812 */ /* 0x000fe200078ec0ff */
[----:B------:R-:W-:Y:S01]  /*f580*/  ULDC.64 UR10, c[0x0][0xae8] ;  /* 0x0002ba00000a7ab9 */ /* 0x000fe20000000a00 */
[----:B------:R-:W-:Y:S01]  /*f590*/  LOP3.LUT R56, R57, 0x380, RZ, 0xc0, !PT ;  /* 0x0000038039387812 */ /* 0x000fe200078ec0ff */
[----:B------:R-:W-:Y:S01]  /*f5a0*/  IMAD.X R53, RZ, RZ, R5, P3 ;  /* 0x000000ffff357224 */ /* 0x000fe200018e0605 */
[----:B------:R-:W-:-:S02]  /*f5b0*/  LOP3.LUT R48, R49, 0x380, RZ, 0xc0, !PT ;  /* 0x0000038031307812 */ /* 0x000fc400078ec0ff */
[----:B------:R-:W-:Y:S02]  /*f5c0*/  SHF.R.U64 R56, R56, 0x3, RZ ;  /* 0x0000000338387819 */ /* 0x000fe400000012ff */
[----:B------:R-:W-:Y:S02]  /*f5d0*/  SHF.R.U64 R12, R12, 0x3, RZ ;  /* 0x000000030c0c7819 */ /* 0x000fe400000012ff */
[----:B------:R-:W-:Y:S02]  /*f5e0*/  SHF.R.U64 R20, R20, 0x3, RZ ;  /* 0x0000000314147819 */ /* 0x000fe400000012ff */
[----:B------:R-:W-:Y:S02]  /*f5f0*/  SHF.R.U64 R3, R3, 0x3, RZ ;  /* 0x0000000303037819 */ /* 0x000fe400000012ff */
[----:B------:R-:W-:Y:S01]  /*f600*/  LOP3.LUT R56, R56, R57, RZ, 0x3c, !PT ;  /* 0x0000003938387212 */ /* 0x000fe200078e3cff */
[----:B------:R-:W-:Y:S01]  /*f610*/  IMAD.X R57, RZ, RZ, R5, P0 ;  /* 0x000000ffff397224 */ /* 0x000fe200000e0605 */
[----:B------:R-:W-:-:S02]  /*f620*/  SHF.R.U64 R48, R48, 0x3, RZ ;  /* 0x0000000330307819 */ /* 0x000fc400000012ff */
[----:B------:R-:W-:Y:S01]  /*f630*/  LOP3.LUT R12, R12, R13, RZ, 0x3c, !PT ;  /* 0x0000000d0c0c7212 */ /* 0x000fe200078e3cff */
[--C-:B------:R-:W-:Y:S01]  /*f640*/  IMAD.X R13, RZ, RZ, R5.reuse, P5 ;  /* 0x000000ffff0d7224 */ /* 0x100fe200028e0605 */
[----:B------:R-:W-:Y:S01]  /*f650*/  LOP3.LUT R20, R20, R21, RZ, 0x3c, !PT ;  /* 0x0000001514147212 */ /* 0x000fe200078e3cff */
[----:B------:R-:W-:Y:S01]  /*f660*/  IMAD.X R21, RZ, RZ, R5, P4 ;  /* 0x000000ffff157224 */ /* 0x000fe200020e0605 */
[----:B------:R-:W-:Y:S02]  /*f670*/  LOP3.LUT P0, RZ, R223, 0x3, RZ, 0xc0, !PT ;  /* 0x00000003dfff7812 */ /* 0x000fe4000780c0ff */
[C---:B------:R-:W-:Y:S02]  /*f680*/  IADD3 R41, P5, R4.reuse, 0x7000, RZ ;  /* 0x0000700004297810 */ /* 0x040fe40007fbe0ff */
[----:B------:R-:W-:Y:S02]  /*f690*/  IADD3 R65, P4, R4, 0x8000, RZ ;  /* 0x0000800004417810 */ /* 0x000fe40007f9e0ff */
[----:B------:R-:W-:-:S02]  /*f6a0*/  LOP3.LUT R52, R3, R8, RZ, 0x3c, !PT ;  /* 0x0000000803347212 */ /* 0x000fc400078e3cff */
[----:B------:R-:W-:Y:S01]  /*f6b0*/  LOP3.LUT R48, R48, R49, RZ, 0x3c, !PT ;  /* 0x0000003130307212 */ /* 0x000fe200078e3cff */
[----:B------:R-:W3:Y:S01]  /*f6c0*/  @P1 LDC R3, c[0x0][0xbec] ;  /* 0x0002fb00ff031b82 */ /* 0x000ee20000000800 */
[----:B------:R-:W-:Y:S01]  /*f6d0*/  IMAD.X R49, RZ, RZ, R5, P2 ;  /* 0x000000ffff317224 */ /* 0x000fe200010e0605 */
[-C--:B------:R-:W-:Y:S02]  /*f6e0*/  ISETP.GE.OR P2, PT, R14, R81.reuse, P0 ;  /* 0x000000510e00720c */ /* 0x080fe40000746670 */
[----:B------:R-:W-:Y:S02]  /*f6f0*/  LOP3.LUT R36, R37, 0x380, RZ, 0xc0, !PT ;  /* 0x0000038025247812 */ /* 0x000fe400078ec0ff */
[----:B------:R-:W-:Y:S02]  /*f700*/  LOP3.LUT R40, R41, 0x380, RZ, 0xc0, !PT ;  /* 0x0000038029287812 */ /* 0x000fe400078ec0ff */
[----:B------:R-:W-:Y:S02]  /*f710*/  LOP3.LUT R64, R65, 0x380, RZ, 0xc0, !PT ;  /* 0x0000038041407812 */ /* 0x000fe400078ec0ff */
[----:B------:R-:W-:-:S02]  /*f720*/  ISETP.GE.OR P0, PT, R6, R81, P0 ;  /* 0x000000510600720c */ /* 0x000fc40000706670 */
[----:B------:R-:W-:Y:S02]  /*f730*/  LOP3.LUT R9, R4, 0x380, RZ, 0xc0, !PT ;  /* 0x0000038004097812 */ /* 0x000fe400078ec0ff */
[----:B------:R-:W-:Y:S01]  /*f740*/  SHF.R.U64 R36, R36, 0x3, RZ ;  /* 0x0000000324247819 */ /* 0x000fe200000012ff */
[----:B------:R-:W-:Y:S01]  /*f750*/  UIMAD UR7, UR4, UR13, UR7 ;  /* 0x0000000d040772a4 */ /* 0x000fe2000f8e0207 */
[----:B------:R-:W-:Y:S01]  /*f760*/  SHF.R.U64 R40, R40, 0x3, RZ ;  /* 0x0000000328287819 */ /* 0x000fe200000012ff */
[----:B-1----:R1:W-:Y:S01]  /*f770*/  @!P2 ST.E desc[UR20][R46.64], R0 ;  /* 0x000000002e00a985 */ /* 0x0023e2000c101914 */
[----:B------:R-:W-:Y:S02]  /*f780*/  SHF.R.U64 R64, R64, 0x3, RZ ;  /* 0x0000000340407819 */ /* 0x000fe400000012ff */
[----:B------:R-:W-:Y:S02]  /*f790*/  SHF.R.U64 R9, R9, 0x3, RZ ;  /* 0x0000000309097819 */ /* 0x000fe400000012ff */
[----:B------:R-:W-:Y:S01]  /*f7a0*/  LOP3.LUT R36, R36, R37, RZ, 0x3c, !PT ;  /* 0x0000002524247212 */ /* 0x000fe200078e3cff */
[--C-:B------:R-:W-:Y:S01]  /*f7b0*/  IMAD.X R37, RZ, RZ, R5.reuse, P6 ;  /* 0x000000ffff257224 */ /* 0x100fe200030e0605 */
[----:B------:R-:W-:Y:S01]  /*f7c0*/  LOP3.LUT R40, R40, R41, RZ, 0x3c, !PT ;  /* 0x0000002928287212 */ /* 0x000fe200078e3cff */
[--C-:B------:R-:W-:Y:S01]  /*f7d0*/  IMAD.X R41, RZ, RZ, R5.reuse, P5 ;  /* 0x000000ffff297224 */ /* 0x100fe200028e0605 */
[----:B------:R-:W-:Y:S01]  /*f7e0*/  LOP3.LUT R64, R64, R65, RZ, 0x3c, !PT ;  /* 0x0000004140407212 */ /* 0x000fe200078e3cff */
[----:B------:R-:W-:Y:S01]  /*f7f0*/  IMAD.X R65, RZ, RZ, R5, P4 ;  /* 0x000000ffff417224 */ /* 0x000fe200020e0605 */
[C---:B------:R-:W-:Y:S01]  /*f800*/  IADD3 R73, P6, R4.reuse, 0xc000, RZ ;  /* 0x0000c00004497810 */ /* 0x040fe20007fde0ff */
[----:B-1----:R-:W-:Y:S01]  /*f810*/  IMAD R0, R217, 0x20, R221 ;  /* 0x00000020d9007824 */ /* 0x002fe200078e02dd */
[C---:B------:R-:W-:Y:S01]  /*f820*/  IADD3 R69, P5, R4.reuse, 0xd000, RZ ;  /* 0x0000d00004457810 */ /* 0x040fe20007fbe0ff */
[----:B------:R-:W-:Y:S01]  /*f830*/  UIADD3 UR9, UR9, UR7, URZ ;  /* 0x0000000709097290 */ /* 0x000fe2000fffe03f */
[----:B------:R-:W-:Y:S01]  /*f840*/  IADD3 R61, P4, R4, 0xe000, RZ ;  /* 0x0000e000043d7810 */ /* 0x000fe20007f9e0ff */
[----:B------:R-:W-:Y:S01]  /*f850*/  UIMAD UR4, UR14, UR10, URZ ;  /* 0x0000000a0e0472a4 */ /* 0x000fe2000f8e023f */
[----:B------:R-:W-:Y:S01]  /*f860*/  LOP3.LUT R4, R9, R4, RZ, 0x3c, !PT ;  /* 0x0000000409047212 */ /* 0x000fe200078e3cff */
[----:B--2---:R1:W-:Y:S01]  /*f870*/  @!P0 ST.E desc[UR20][R50.64], R2 ;  /* 0x0000000232008985 */ /* 0x0043e2000c101914 */
[----:B------:R-:W-:-:S02]  /*f880*/  LOP3.LUT R72, R73, 0x380, RZ, 0xc0, !PT ;  /* 0x0000038049487812 */ /* 0x000fc400078ec0ff */
[----:B------:R-:W-:Y:S01]  /*f890*/  LOP3.LUT R68, R69, 0x380, RZ, 0xc0, !PT ;  /* 0x0000038045447812 */ /* 0x000fe200078ec0ff */
[----:B------:R2:W5:Y:S01]  /*f8a0*/  LD.E.128 R8, desc[UR20][R4.64] ;  /* 0x0000001404087980 */ /* 0x000562000c101d00 */
[----:B------:R-:W-:Y:S01]  /*f8b0*/  LOP3.LUT R60, R61, 0x380, RZ, 0xc0, !PT ;  /* 0x000003803d3c7812 */ /* 0x000fe200078ec0ff */
[----:B------:R-:W-:Y:S01]  /*f8c0*/  UIMAD UR4, UR18, UR11, UR4 ;  /* 0x0000000b120472a4 */ /* 0x000fe2000f8e0204 */
[----:B------:R-:W-:Y:S01]  /*f8d0*/  SHF.R.U64 R72, R72, 0x3, RZ ;  /* 0x0000000348487819 */ /* 0x000fe200000012ff */
[----:B------:R-:W-:Y:S01]  /*f8e0*/  UIMAD.WIDE.U32 UR8, UR18, UR10, UR8 ;  /* 0x0000000a120872a5 */ /* 0x000fe2000f8e0008 */
[----:B------:R-:W-:Y:S01]  /*f8f0*/  SHF.R.U64 R68, R68, 0x3, RZ ;  /* 0x0000000344447819 */ /* 0x000fe200000012ff */
[----:B------:R-:W5:Y:S01]  /*f900*/  LD.E.128 R12, desc[UR20][R12.64] ;  /* 0x000000140c0c7980 */ /* 0x000f62000c101d00 */
[----:B------:R-:W-:Y:S01]  /*f910*/  SHF.R.U64 R60, R60, 0x3, RZ ;  /* 0x000000033c3c7819 */ /* 0x000fe200000012ff */
[----:B------:R-:W-:Y:S01]  /*f920*/  ULDC.64 UR10, c[0x0][0xaf0] ;  /* 0x0002bc00000a7ab9 */ /* 0x000fe20000000a00 */
[----:B--2---:R-:W-:Y:S01]  /*f930*/  VIADD R4, R0, UR17 ;  /* 0x0000001100047c36 */ /* 0x004fe20008000000 */
[----:B------:R-:W-:Y:S01]  /*f940*/  UIADD3 UR9, UR9, UR4, URZ ;  /* 0x0000000409097290 */ /* 0x000fe2000fffe03f */
[----:B------:R-:W-:Y:S01]  /*f950*/  LOP3.LUT R72, R72, R73, RZ, 0x3c, !PT ;  /* 0x0000004948487212 */ /* 0x000fe200078e3cff */
[----:B------:R-:W5:Y:S01]  /*f960*/  LD.E.128 R20, desc[UR20][R20.64] ;  /* 0x0000001414147980 */ /* 0x000f62000c101d00 */
[----:B---3--:R-:W-:Y:S01]  /*f970*/  @P1 IMAD.HI.U32 R0, R4, R3, RZ ;  /* 0x0000000304001227 */ /* 0x008fe200078e00ff */
[----:B------:R-:W-:Y:S01]  /*f980*/  LOP3.LUT R68, R68, R69, RZ, 0x3c, !PT ;  /* 0x0000004544447212 */ /* 0x000fe200078e3cff */
[----:B------:R-:W-:Y:S01]  /*f990*/  UIMAD UR4, UR16, UR10, URZ ;  /* 0x0000000a100472a4 */ /* 0x000fe2000f8e023f */
[----:B------:R-:W-:Y:S01]  /*f9a0*/  LOP3.LUT R60, R60, R61, RZ, 0x3c, !PT ;  /* 0x0000003d3c3c7212 */ /* 0x000fe200078e3cff */
[--C-:B------:R-:W-:Y:S01]  /*f9b0*/  IMAD.X R73, RZ, RZ, R5.reuse, P6 ;  /* 0x000000ffff497224 */ /* 0x100fe200030e0605 */
[----:B------:R-:W5:Y:S01]  /*f9c0*/  LD.E.128 R24, desc[UR20][R24.64] ;  /* 0x0000001418187980 */ /* 0x000f62000c101d00 */
[----:B------:R-:W-:-:S02]  /*f9d0*/  IMAD.X R69, RZ, RZ, R5, P5 ;  /* 0x000000ffff457224 */ /* 0x000fc400028e0605 */
[----:B------:R-:W-:Y:S01]  /*f9e0*/  IMAD.X R61, RZ, RZ, R5, P4 ;  /* 0x000000ffff3d7224 */ /* 0x000fe200020e0605 */
[----:B------:R-:W5:Y:S01]  /*f9f0*/  LD.E.128 R28, desc[UR20][R28.64] ;  /* 0x000000141c1c7980 */ /* 0x000f62000c101d00 */
[----:B------:R-:W-:Y:S01]  /*fa00*/  IMAD.MOV.U32 R5, RZ, RZ, R4 ;  /* 0x000000ffff057224 */ /* 0x000fe200078e0004 */
[----:B0-----:R-:W-:Y:S01]  /*fa10*/  @P1 SHF.R.U32.HI R5, RZ, R17, R0 ;  /* 0x00000011ff051219 */ /* 0x001fe20000011600 */
[----:B------:R-:W-:Y:S01]  /*fa20*/  UIMAD UR4, UR15, UR11, UR4 ;  /* 0x0000000b0f0472a4 */ /* 0x000fe2000f8e0204 */
[----:B------:R-:W5:Y:S01]  /*fa30*/  LD.E.128 R32, desc[UR20][R32.64] ;  /* 0x0000001420207980 */ /* 0x000f62000c101d00 */
[----:B------:R-:W-:Y:S01]  /*fa40*/  UIMAD.WIDE.U32 UR8, UR15, UR10, UR8 ;  /* 0x0000000a0f0872a5 */ /* 0x000fe2000f8e0008 */
[--C-:B------:R-:W-:Y:S01]  /*fa50*/  SHF.R.S32.HI R0, RZ, 0x1f, R5.reuse ;  /* 0x0000001fff007819 */ /* 0x100fe20000011405 */
[----:B------:R-:W-:Y:S01]  /*fa60*/  IMAD.MOV R17, RZ, RZ, -R5 ;  /* 0x000000ffff117224 */ /* 0x000fe200078e0a05 */
[----:B------:R-:W-:Y:S01]  /*fa70*/  ULDC.64 UR10, c[0x0][0xae0] ;  /* 0x0002b800000a7ab9 */ /* 0x000fe20000000a00 */
[----:B------:R-:W-:Y:S01]  /*fa80*/  UIADD3 UR4, UR9, UR4, URZ ;  /* 0x0000000409047290 */ /* 0x000fe2000fffe03f */
[----:B------:R-:W5:Y:S01]  /*fa90*/  LD.E.128 R36, desc[UR20][R36.64] ;  /* 0x0000001424247980 */ /* 0x000f62000c101d00 */
[----:B------:R-:W-:-:S02]  /*faa0*/  IMAD R0, R0, UR10, RZ ;  /* 0x0000000a00007c24 */ /* 0x000fc4000f8e02ff */
[----:B------:R-:W-:Y:S01]  /*fab0*/  IMAD R17, R76, R17, R4 ;  /* 0x000000114c117224 */ /* 0x000fe200078e0204 */
[----:B------:R-:W5:Y:S01]  /*fac0*/  LD.E.128 R40, desc[UR20][R40.64] ;  /* 0x0000001428287980 */ /* 0x000f62000c101d00 */
[----:B------:R-:W-:Y:S02]  /*fad0*/  IMAD.U32 R3, RZ, RZ, UR9 ;  /* 0x00000009ff037e24 */ /* 0x000fe4000f8e00ff */
[----:B-1----:R-:W-:Y:S01]  /*fae0*/  IMAD.U32 R2, RZ, RZ, UR8 ;  /* 0x00000008ff027e24 */ /* 0x002fe2000f8e00ff */
[----:B------:R-:W5:Y:S01]  /*faf0*/  LD.E.128 R64, desc[UR20][R64.64] ;  /* 0x0000001440407980 */ /* 0x000f62000c101d00 */
[----:B------:R-:W-:Y:S01]  /*fb00*/  IMAD.U32 R3, RZ, RZ, UR4 ;  /* 0x00000004ff037e24 */ /* 0x000fe2000f8e00ff */
[----:B------:R-:W-:Y:S02]  /*fb10*/  ULDC.64 UR8, c[0x0][0xad8] ;  /* 0x0002b60000087ab9 */ /* 0x000fe40000000a00 */
[----:B------:R-:W5:Y:S01]  /*fb20*/  LD.E.128 R56, desc[UR20][R56.64] ;  /* 0x0000001438387980 */ /* 0x000f62000c101d00 */
[----:B------:R-:W-:-:S03]  /*fb30*/  IMAD R77, R5, UR11, R0 ;  /* 0x0000000b054d7c24 */ /* 0x000fc6000f8e0200 */
[----:B------:R-:W5:Y:S01]  /*fb40*/  LD.E.128 R44, desc[UR20][R44.64] ;  /* 0x000000142c2c7980 */ /* 0x000f62000c101d00 */
[----:B------:R-:W-:-:S03]  /*fb50*/  SHF.R.S32.HI R0, RZ, 0x1f, R17 ;  /* 0x0000001fff007819 */ /* 0x000fc60000011411 */
[----:B------:R-:W5:Y:S04]  /*fb60*/  LD.E.128 R48, desc[UR20][R48.64] ;  /* 0x0000001430307980 */ /* 0x000f68000c101d00 */
[----:B------:R-:W5:Y:S04]  /*fb70*/  LD.E.128 R72, desc[UR20][R72.64] ;  /* 0x0000001448487980 */ /* 0x000f68000c101d00 */
[----:B------:R-:W5:Y:S04]  /*fb80*/  LD.E.128 R68, desc[UR20][R68.64] ;  /* 0x0000001444447980 */ /* 0x000f68000c101d00 */
[----:B------:R-:W5:Y:S04]  /*fb90*/  LD.E.128 R60, desc[UR20][R60.64] ;  /* 0x000000143c3c7980 */ /* 0x000f68000c101d00 */
[----:B------:R-:W5:Y:S01]  /*fba0*/  LD.E.128 R52, desc[UR20][R52.64] ;  /* 0x0000001434347980 */ /* 0x000f62000c101d00 */
[----:B------:R-:W-:Y:S01]  /*fbb0*/  IMAD.WIDE.U32 R2, R5, UR10, R2 ;  /* 0x0000000a05027c25 */ /* 0x000fe2000f8e0002 */
[----:B------:R-:W-:Y:S01]  /*fbc0*/  @!PT LDS RZ, [RZ] ;  /* 0x00000000fffff984 */ /* 0x000fe20000000800 */
[----:B------:R-:W-:Y:S01]  /*fbd0*/  @!PT LDS RZ, [RZ] ;  /* 0x00000000fffff984 */ /* 0x000fe20000000800 */
[----:B------:R-:W-:Y:S01]  /*fbe0*/  @!PT LDS RZ, [RZ] ;  /* 0x00000000fffff984 */ /* 0x000fe20000000800 */
[----:B------:R-:W-:Y:S01]  /*fbf0*/  @!PT LDS RZ, [RZ] ;  /* 0x00000000fffff984 */ /* 0x000fe20000000800 */
[----:B------:R0:W-:Y:S06]  /*fc00*/  MEMBAR.ALL.CTA ;  /* 0x0000000000007992 */ /* 0x0001ec0000008000 */
[----:B0-----:R-:W0:Y:S01]  /*fc10*/  FENCE.VIEW.ASYNC.S ;  /* 0x00000000000073c6 */ /* 0x001e220000000000 */
[----:B------:R-:W-:-:S02]  /*fc20*/  IMAD.IADD R3, R3, 0x1, R77 ;  /* 0x0000000103037824 */ /* 0x000fc400078e024d */
[----:B------:R-:W-:Y:S02]  /*fc30*/  IMAD R4, R0, UR8, RZ ;  /* 0x0000000800047c24 */ /* 0x000fe4000f8e02ff */
[----:B------:R-:W-:Y:S02]  /*fc40*/  VIADD R80, R221, UR17 ;  /* 0x00000011dd507c36 */ /* 0x000fe40008000000 */
[C---:B------:R-:W-:Y:S02]  /*fc50*/  IMAD R5, R17.reuse, UR9, R4 ;  /* 0x0000000911057c24 */ /* 0x040fe4000f8e0204 */
[----:B------:R-:W-:Y:S01]  /*fc60*/  IMAD.WIDE.U32 R2, R17, UR8, R2 ;  /* 0x0000000811027c25 */ /* 0x000fe2000f8e0002 */
[----:B------:R-:W-:Y:S01]  /*fc70*/  ISETP.GE.AND P2, PT, R80, R81, PT ;  /* 0x000000515000720c */ /* 0x000fe20003f46270 */
[----:B------:R-:W-:Y:S02]  /*fc80*/  ULDC.64 UR8, c[0x0][0xa80] ;  /* 0x0002a00000087ab9 */ /* 0x000fe40000000a00 */
[----:B------:R-:W-:Y:S01]  /*fc90*/  VIADD R19, R19, 0x38820 ;  /* 0x0003882013137836 */ /* 0x000fe20000000000 */
[----:B------:R-:W-:Y:S01]  /*fca0*/  LEA R6, P3, R2, UR8, 0x1 ;  /* 0x0000000802067c11 */ /* 0x000fe2000f8608ff */
[----:B------:R-:W-:-:S02]  /*fcb0*/  IMAD.IADD R3, R3, 0x1, R5 ;  /* 0x0000000103037824 */ /* 0x000fc400078e0205 */
[----:B------:R-:W-:Y:S01]  /*fcc0*/  VIADD R0, R80, 0x20 ;  /* 0x0000002050007836 */ /* 0x000fe20000000000 */
[----:B------:R-:W-:Y:S02]  /*fcd0*/  PRMT R19, RZ, 0x654, R19 ;  /* 0x00000654ff137816 */ /* 0x000fe40000000013 */
[----:B------:R-:W-:Y:S02]  /*fce0*/  LEA.HI.X R17, R2, UR9, R3, 0x1, P3 ;  /* 0x0000000902117c11 */ /* 0x000fe400098f0c03 */
[-C--:B------:R-:W-:Y:S01]  /*fcf0*/  ISETP.GE.AND P1, PT, R0, R81.reuse, PT ;  /* 0x000000510000720c */ /* 0x080fe20003f26270 */
[----:B------:R-:W-:Y:S01]  /*fd00*/  VIADD R0, R80, 0x40 ;  /* 0x0000004050007836 */ /* 0x000fe20000000000 */
[----:B0-----:R0:W-:Y:S01]  /*fd10*/  SYNCS.ARRIVE.TRANS64.RED.A1T0 RZ, [R19+URZ], RZ ;  /* 0x000000ff13ff79a7 */ /* 0x0011e2000810043f */
[----:B------:R1:W2:Y:S01]  /*fd20*/  SHFL.IDX PT, R79, R6, RZ, 0x181f ;  /* 0x00181fff064f7589 */ /* 0x0002a200000e0000 */
[----:B------:R-:W-:Y:S02]  /*fd30*/  BSSY B1, `(.L_x_2635) ;  /* 0x0000016000017945 */ /* 0x000fe40003800000 */
        /* <DEDUP_REMOVED lines=21> */
.L_x_2636:
[----:B------:R-:W-:Y:S05]  /*fe90*/  BSYNC B1 ;  /* 0x0000000000017941 */ /* 0x000fea0003800000 */
.L_x_2635:
        /* <DEDUP_REMOVED lines=22> */
.L_x_2638:
[----:B------:R-:W-:Y:S05]  /*10000*/  BSYNC B1 ;  /* 0x0000000000017941 */ /* 0x000fea0003800000 */
.L_x_2637:
        /* <DEDUP_REMOVED lines=22> */
.L_x_2640:
[----:B------:R-:W-:Y:S05]  /*10170*/  BSYNC B1 ;  /* 0x0000000000017941 */ /* 0x000fea0003800000 */
.L_x_2639:
[----:B------:R-:W-:Y:S01]  /*10180*/  VIADD R0, R80, 0x60 ;  /* 0x0000006050007836 */ /* 0x000fe20000000000 */
[----:B01-3--:R-:W3:Y:S04]  /*10190*/  SHFL.IDX PT, R17, R17, 0x3, 0x181f ;  /* 0x00781f0011117f89 */ /* 0x00bee800000e0000 */
[----:B------:R-:W-:Y:S01]  /*101a0*/  ISETP.GE.AND P0, PT, R0, R81, PT ;  /* 0x000000510000720c */ /* 0x000fe20003f06270 */
[----:B----4-:R4:W0:-:S12]  /*101b0*/  SHFL.IDX PT, R11, R6, 0x3, 0x181f ;  /* 0x00781f00060b7f89 */ /* 0x01081800000e0000 */
[----:B----4-:R-:W-:Y:S05]  /*101c0*/  @P0 BRA `(.L_x_2641) ;  /* 0x0000000c00f80947 */ /* 0x010fea0003800000 */
[----:B------:R-:W-:Y:S01]  /*101d0*/  ULDC UR4, c[0x0][0xac8] ;  /* 0x0002b20000047ab9 */ /* 0x000fe20000000800 */
[----:B------:R-:W-:Y:S01]  /*101e0*/  ULDC.64 UR8, c[0x0][0x208] ;  /* 0x0000820000087ab9 */ /* 0x000fe20000000a00 */
[----:B------:R-:W-:Y:S02]  /*101f0*/  ISETP.GE.AND P3, PT, R18, UR4, PT ;  /* 0x0000000412007c0c */ /* 0x000fe4000bf66270 */
[----:B------:R-:W-:Y:S02]  /*10200*/  ISETP.GE.AND P4, PT, R215, UR4, PT ;  /* 0x00000004d7007c0c */ /* 0x000fe4000bf86270 */
[----:B------:R-:W-:-:S09]  /*10210*/  ISETP.GE.AND P5, PT, R214, UR4, PT ;  /* 0x00000004d6007c0c */ /* 0x000fd2000bfa6270 */
[CC--:B0-----:R-:W-:Y:S02]  /*10220*/  @!P3 LEA R2, P0, R18.reuse, R11.reuse, 0x1 ;  /* 0x0000000b1202b211 */ /* 0x0c1fe400078008ff */
[C---:B------:R-:W-:Y:S02]  /*10230*/  @!P4 LEA R4, P1, R215.reuse, R11, 0x1 ;  /* 0x0000000bd704c211 */ /* 0x040fe400078208ff */
        /* <DEDUP_REMOVED lines=14> */
.L_x_2633:
        /* <DEDUP_REMOVED lines=40> */
.L_x_2642:
        /* <DEDUP_REMOVED lines=50> */
.L_x_2644:
[----:B------:R-:W-:Y:S05]  /*108c0*/  BSYNC B1 ;  /* 0x0000000000017941 */ /* 0x000fea0003800000 */
.L_x_2643:
[----:B0-----:R-:W0:Y:S01]  /*108d0*/  @P0 LDC R3, c[0x0][0xbf0] ;  /* 0x0002fc00ff030b82 */ /* 0x001e220000000800 */
[----:B------:R-:W-:Y:S01]  /*108e0*/  R2UR UR16, R23 ;  /* 0x00000000171072ca */ /* 0x000fe200000e0000 */
        /* <DEDUP_REMOVED lines=8> */
[----:B------:R-:W-:Y:S02]  /*10970*/  UIADD3 UR9, UR9, UR7, URZ ;  /* 0x0000000709097290 */ /* 0x000fe4000fffe03f */
[----:B------:R-:W-:Y:S01]  /*10980*/  UIMAD UR4, UR11, UR14, URZ ;  /* 0x0000000e0b0472a4 */ /* 0x000fe2000f8e023f */
[----:B------:R-:W-:Y:S01]  /*10990*/  VIADD R6, R2, UR16 ;  /* 0x0000001002067c36 */ /* 0x000fe20008000000 */
[----:B------:R-:W-:Y:S02]  /*109a0*/  UIMAD.WIDE.U32 UR8, UR17, UR14, UR8 ;  /* 0x0000000e110872a5 */ /* 0x000fe4000f8e0008 */
[----:B------:R-:W-:Y:S01]  /*109b0*/  UIMAD UR4, UR17, UR15, UR4 ;  /* 0x0000000f110472a4 */ /* 0x000fe2000f8e0204 */
[----:B------:R-:W-:Y:S01]  /*109c0*/  @P0 IMAD.HI.U32 R2, R6, R11, RZ ;  /* 0x0000000b06020227 */ /* 0x000fe200078e00ff */
[----:B------:R-:W-:Y:S02]  /*109d0*/  ULDC.64 UR10, c[0x0][0xaf0] ;  /* 0x0002bc00000a7ab9 */ /* 0x000fe40000000a00 */
[----:B------:R-:W-:Y:S01]  /*109e0*/  UIADD3 UR9, UR9, UR4, URZ ;  /* 0x0000000409097290 */ /* 0x000fe2000fffe03f */
[----:B------:R-:W-:Y:S01]  /*109f0*/  IMAD.MOV.U32 R5, RZ, RZ, R6 ;  /* 0x000000ffff057224 */ /* 0x000fe200078e0006 */
[----:B------:R-:W-:Y:S01]  /*10a00*/  UIMAD UR4, UR13, UR10, URZ ;  /* 0x0000000a0d0472a4 */ /* 0x000fe2000f8e023f */
[----:B0-----:R-:W-:Y:S01]  /*10a10*/  @P0 SHF.R.U32.HI R5, RZ, R3, R2 ;  /* 0x00000003ff050219 */ /* 0x001fe20000011602 */
        /* <DEDUP_REMOVED lines=51> */
.L_x_2646:
[----:B------:R-:W-:Y:S05]  /*10d50*/  BSYNC B1 ;  /* 0x0000000000017941 */ /* 0x000fea0003800000 */
.L_x_2645:
        /* <DEDUP_REMOVED lines=22> */
.L_x_2648:
[----:B------:R-:W-:Y:S05]  /*10ec0*/  BSYNC B1 ;  /* 0x0000000000017941 */ /* 0x000fea0003800000 */
.L_x_2647:
        /* <DEDUP_REMOVED lines=22> */
.L_x_2650:
[----:B------:R-:W-:Y:S05]  /*11030*/  BSYNC B1 ;  /* 0x0000000000017941 */ /* 0x000fea0003800000 */
.L_x_2649:
        /* <DEDUP_REMOVED lines=23> */
.L_x_2641:
[----:B------:R-:W-:Y:S05]  /*111b0*/  BSYNC B0 ;  /* 0x0000000000007941 */ /* 0x000fea0003800000 */
.L_x_2632:
[----:B------:R-:W-:Y:S02]  /*111c0*/  ULDC UR4, c[0x0][0xc3c] ;  /* 0x00030f0000047ab9 */ /* 0x000fe40000000800 */
[----:B------:R-:W-:-:S13]  /*111d0*/  ISETP.GE.AND P0, PT, R7, UR4, PT ;  /* 0x0000000407007c0c */ /* 0x000fda000bf06270 */
[----:B------:R-:W-:Y:S05]  /*111e0*/  @!P0 BRA `(.L_x_2651) ;  /* 0xfffffefc00208947 */ /* 0x000fea000383ffff */
[----:B------:R-:W-:Y:S05]  /*111f0*/  EXIT ;  /* 0x000000000000794d */ /* 0x000fea0003800000 */
.L_x_2596:
[----:B------:R-:W-:-:S08]  /*11200*/  NOP ;  /* 0x0000000000007918 */ /* 0x000fd00000000000 */
[----:B0-----:R-:W0:-:S00]  /*11210*/  USETMAXREG.DEALLOC.CTAPOOL 0x18 ;  /* 0x00000018000079c8 */ /* 0x001e0000080e0500 */
[----:B0-----:R-:W-:Y:S01]  /*11220*/  LOP3.LUT R0, R0, 0x3, RZ, 0xc0, !PT ;  /* 0x0000000300007812 */ /* 0x001fe200078ec0ff */
[----:B------:R-:W-:-:S05]  /*11230*/  IMAD.MOV.U32 R5, RZ, RZ, RZ ;  /* 0x000000ffff057224 */ /* 0x000fca00078e00ff */
[----:B------:R-:W0:Y:S02]  /*11240*/  SHFL.IDX PT, R0, R0, RZ, 0x1f ;  /* 0x00001fff00007589 */ /* 0x000e2400000e0000 */
[----:B0-----:R-:W-:-:S04]  /*11250*/  ISETP.NE.AND P0, PT, R0, RZ, PT ;  /* 0x000000ff0000720c */ /* 0x001fc80003f05270 */
        /* <DEDUP_REMOVED lines=10> */
.L_x_2652:
        /* <DEDUP_REMOVED lines=43> */
.L_x_2658:
        /* <DEDUP_REMOVED lines=13> */
.L_x_2657:
[----:B------:R-:W-:Y:S05]  /*11680*/  BSYNC B0 ;  /* 0x0000000000007941 */ /* 0x000fea0003800000 */
.L_x_2656:
        /* <DEDUP_REMOVED lines=21> */
.L_x_2654:
        /* <DEDUP_REMOVED lines=21> */
.L_x_2659:
        /* <DEDUP_REMOVED lines=57> */
.L_x_2655:
[----:B------:R-:W-:Y:S02]  /*11cc0*/  IMAD.MOV.U32 R17, RZ, RZ, RZ ;  /* 0x000000ffff117224 */ /* 0x000fe400078e00ff */
[----:B------:R-:W-:Y:S02]  /*11cd0*/  IMAD.U32 R16, RZ, RZ, UR6 ;  /* 0x00000006ff107e24 */ /* 0x000fe4000f8e00ff */
[----:B------:R-:W-:-:S07]  /*11ce0*/  IMAD.MOV.U32 R18, RZ, RZ, RZ ;  /* 0x000000ffff127224 */ /* 0x000fce00078e00ff */
.L_x_2660:
[----:B------:R-:W-:-:S13]  /*11cf0*/  ISETP.NE.AND P0, PT, R0, RZ, PT ;  /* 0x000000ff0000720c */ /* 0x000fda0003f05270 */
[----:B------:R-:W1:Y:S01]  /*11d00*/  @!P0 S2R R3, SR_CgaCtaId ;  /* 0x0000000000038919 */ /* 0x000e620000008800 */
[----:B------:R-:W-:-:S04]  /*11d10*/  @!P0 MOV R0, 0x400 ;  /* 0x0000040000008802 */ /* 0x000fc80000000f00 */
[----:B-1----:R-:W-:-:S05]  /*11d20*/  @!P0 LEA R0, R3, R0, 0x18 ;  /* 0x0000000003008211 */ /* 0x002fca00078ec0ff */
[----:B------:R2:W-:Y:S01]  /*11d30*/  @!P0 STS.128 [R0+0x388d0], R16 ;  /* 0x0388d01000008388 */ /* 0x0005e20000000c00 */
[----:B------:R-:W-:Y:S06]  /*11d40*/  BAR.ARV 0x5, 0x180 ;  /* 0x0146000000007b1d */ /* 0x000fec0000002000 */
.L_x_2653:
[----:B0-2---:R-:W-:Y:S01]  /*11d50*/  IMAD.MOV.U32 R0, RZ, RZ, 0x1 ;  /* 0x00000001ff007424 */ /* 0x005fe200078e00ff */
        /* <DEDUP_REMOVED lines=34> */
.L_x_2774:
[----:B-1----:R-:W1:Y:S01]  /*11f80*/  LDC.64 R2, c[0x0][0xc88] ;  /* 0x00032200ff027b82 */ /* 0x002e620000000a00 */
[----:B------:R-:W-:Y:S01]  /*11f90*/  ULDC.64 UR4, c[0x0][0x208] ;  /* 0x0000820000047ab9 */ /* 0x000fe20000000a00 */
[----:B-1----:R-:W-:-:S05]  /*11fa0*/  IMAD.WIDE R2, R19, 0x4, R2 ;  /* 0x0000000413027825 */ /* 0x002fca00078e0202 */
[----:B--2---:R-:W2:Y:S01]  /*11fb0*/  LDG.E R12, desc[UR4][R2.64] ;  /* 0x00000004020c7981 */ /* 0x004ea2000c1e1900 */
[----:B------:R-:W-:Y:S05]  /*11fc0*/  YIELD ;  /* 0x0000000000007946 */ /* 0x000fea0003800000 */
[----:B------:R-:W-:Y:S01]  /*11fd0*/  ULDC.64 UR4, c[0x0][0xa28] ;  /* 0x00028a0000047ab9 */ /* 0x000fe20000000a00 */
[----:B----4-:R-:W-:Y:S01]  /*11fe0*/  IMAD.MOV.U32 R0, RZ, RZ, RZ ;  /* 0x000000ffff007224 */ /* 0x010fe200078e00ff */
        /* <DEDUP_REMOVED lines=17> */
[----:B---3--:R-:W-:Y:S01]  /*12100*/  IMAD.MOV.U32 R8, RZ, RZ, RZ ;  /* 0x000000ffff087224 */ /* 0x008fe200078e00ff */
        /* <DEDUP_REMOVED lines=34> */
.L_x_2662:
[----:B------:R-:W-:Y:S01]  /*12330*/  IMAD.MOV.U32 R2, RZ, RZ, R12 ;  /* 0x000000ffff027224 */ /* 0x000fe200078e000c */
[----:B------:R-:W-:Y:S01]  /*12340*/  ULDC.64 UR4, c[0x0][0xa20] ;  /* 0x0002880000047ab9 */ /* 0x000fe20000000a00 */
[----:B-----5:R-:W-:Y:S01]  /*12350*/  IMAD.IADD R3, R8, 0x1, R0 ;  /* 0x0000000108037824 */ /* 0x020fe200078e0200 */
[----:B------:R-:W-:Y:S02]  /*12360*/  ISETP.NE.U32.AND P1, PT, RZ, UR4, PT ;  /* 0x00000004ff007c0c */ /* 0x000fe4000bf25070 */
[----:B------:R3:W-:Y:S02]  /*12370*/  STL [R1+0x10], R2 ;  /* 0x0000100201007387 */ /* 0x0007e40000100800 */
[----:B------:R-:W-:Y:S02]  /*12380*/  ISETP.NE.AND.EX P1, PT, RZ, UR5, PT, P1 ;  /* 0x00000005ff007c0c */ /* 0x000fe4000bf25310 */
[----:B------:R3:W-:Y:S11]  /*12390*/  STL [R1+0x18], R3 ;  /* 0x0000180301007387 */ /* 0x0007f60000100800 */
[----:B---3--:R-:W-:Y:S05]  /*123a0*/  @!P1 BRA `(.L_x_2663) ;  /* 0x0000000000149947 */ /* 0x008fea0003800000 */
[----:B------:R-:W-:Y:S01]  /*123b0*/  IADD3 R6, P0, R11, UR4, RZ ;  /* 0x000000040b067c10 */ /* 0x000fe2000ff1e0ff */
[----:B------:R-:W-:-:S03]  /*123c0*/  ULDC.64 UR6, c[0x0][0x208] ;  /* 0x0000820000067ab9 */ /* 0x000fc60000000a00 */
[----:B------:R-:W-:-:S05]  /*123d0*/  IADD3.X R7, R10, UR5, RZ, P0, !PT ;  /* 0x000000050a077c10 */ /* 0x000fca00087fe4ff */
[----:B------:R3:W5:Y:S01]  /*123e0*/  LDG.E R6, desc[UR6][R6.64] ;  /* 0x0000000606067981 */ /* 0x000762000c1e1900 */
[----:B------:R-:W-:Y:S05]  /*123f0*/  BRA `(.L_x_2664) ;  /* 0x0000000000147947 */ /* 0x000fea0003800000 */
.L_x_2663:
[----:B------:R-:W-:Y:S05]  /*12400*/  @!P0 BRA `(.L_x_2664) ;  /* 0x0000000000108947 */ /* 0x000fea0003800000 */
[----:B------:R-:W-:Y:S02]  /*12410*/  ULDC.64 UR4, c[0x0][0x208] ;  /* 0x0000820000047ab9 */ /* 0x000fe40000000a00 */
[----:B------:R-:W3:Y:S04]  /*12420*/  LDG.E R6, desc[UR4][R4.64] ;  /* 0x0000000404067981 */ /* 0x000ee8000c1e1900 */
[----:B------:R-:W3:Y:S02]  /*12430*/  LDG.E R4, desc[UR4][R4.64+0x4] ;  /* 0x0000040404047981 */ /* 0x000ee4000c1e1900 */
[----:B---3--:R-:W-:-:S07]  /*12440*/  IMAD.IADD R6, R4, 0x1, -R6 ;  /* 0x0000000104067824 */ /* 0x008fce00078e0a06 */
.L_x_2664:
[----:B-----5:R-:W-:Y:S01]  /*12450*/  IMAD.IADD R6, R6, 0x1, -R0 ;  /* 0x0000000106067824 */ /* 0x020fe200078e0a00 */
[----:B------:R-:W-:Y:S01]  /*12460*/  BSSY B7, `(.L_x_2665) ;  /* 0x0000508000077945 */ /* 0x000fe20003800000 */
[----:B------:R-:W4:Y:S02]  /*12470*/  LDC R0, c[0x0][0x448] ;  /* 0x00011200ff007b82 */ /* 0x000f240000000800 */
[----:B----4-:R-:W-:Y:S01]  /*12480*/  ISETP.NE.AND P0, PT, R0, 0x1, PT ;  /* 0x000000010000780c */ /* 0x010fe20003f05270 */
[----:B------:R-:W-:-:S04]  /*12490*/  IMAD.SHL.U32 R0, R17, 0x80, RZ ;  /* 0x0000008011007824 */ /* 0x000fc800078e00ff */
[----:B------:R-:W-:-:S08]  /*124a0*/  VIADD R0, R0, 0x7f ;  /* 0x0000007f00007836 */ /* 0x000fd00000000000 */
[----:B------:R-:W4:Y:S08]  /*124b0*/  @P0 LDC R2, c[0x0][0x44c] ;  /* 0x00011300ff020b82 */ /* 0x000f300000000800 */
[----:B------:R-:W0:Y:S01]  /*124c0*/  @P0 LDC R3, c[0x0][0x450] ;  /* 0x00011400ff030b82 */ /* 0x000e220000000800 */
[----:B----4-:R-:W-:-:S05]  /*124d0*/  @P0 IMAD.HI.U32 R2, R0, R2, RZ ;  /* 0x0000000200020227 */ /* 0x010fca00078e00ff */
[----:B0-----:R-:W-:Y:S01]  /*124e0*/  @P0 SHF.R.U32.HI R0, RZ, R3, R2 ;  /* 0x00000003ff000219 */ /* 0x001fe20000011602 */
[C---:B------:R-:W-:Y:S01]  /*124f0*/  VIADD R2, R6.reuse, 0x4f ;  /* 0x0000004f06027836 */ /* 0x040fe20000000000 */
[----:B------:R-:W-:-:S03]  /*12500*/  IADD3 R6, R6, 0x50, -R9 ;  /* 0x0000005006067810 */ /* 0x000fc60007ffe809 */
[----:B------:R-:W-:-:S04]  /*12510*/  IMAD.HI R2, R2, 0x66666667, RZ ;  /* 0x6666666702027827 */ /* 0x000fc800078e02ff */
[----:B------:R-:W-:Y:S01]  /*12520*/  IMAD.IADD R0, R6, 0x1, R0 ;  /* 0x0000000106007824 */ /* 0x000fe200078e0200 */
[----:B------:R-:W-:-:S03]  /*12530*/  SHF.R.U32.HI R3, RZ, 0x1f, R2 ;  /* 0x0000001fff037819 */ /* 0x000fc60000011602 */
[----:B------:R-:W-:Y:S01]  /*12540*/  IMAD.HI R0, R0, 0x66666667, RZ ;  /* 0x6666666700007827 */ /* 0x000fe200078e02ff */
[----:B------:R-:W-:-:S04]  /*12550*/  LEA.HI.SX32 R3, R2, R3, 0x1b ;  /* 0x0000000302037211 */ /* 0x000fc800078fdaff */
[----:B------:R-:W-:-:S04]  /*12560*/  SHF.R.U32.HI R2, RZ, 0x1f, R0 ;  /* 0x0000001fff027819 */ /* 0x000fc80000011600 */
[----:B------:R-:W-:-:S04]  /*12570*/  LEA.HI.SX32 R2, R0, R2, 0x1b ;  /* 0x0000000200027211 */ /* 0x000fc800078fdaff */
[----:B------:R-:W-:-:S04]  /*12580*/  VIMNMX R4, R3, R2, PT ;  /* 0x0000000203047248 */ /* 0x000fc80003fe0100 */
[----:B------:R-:W-:Y:S01]  /*12590*/  ISETP.GT.AND P0, PT, R4, RZ, PT ;  /* 0x000000ff0400720c */ /* 0x000fe20003f04270 */
        /* <DEDUP_REMOVED lines=8> */
[----:B------:R-:W-:Y:S01]  /*12620*/  ULDC.64 UR6, c[0x0][0x208] ;  /* 0x0000820000067ab9 */ /* 0x000fe20000000a00 */
[----:B------:R-:W0:Y:S08]  /*12630*/  FLO.U32 R0, UR4 ;  /* 0x0000000400007d00 */ /* 0x000e3000080e0000 */
[----:B------:R-:W4:Y:S01]  /*12640*/  POPC R5, UR4 ;  /* 0x0000000400057d09 */ /* 0x000f220008000000 */
[----:B0-----:R-:W-:-:S02]  /*12650*/  ISETP.EQ.U32.AND P0, PT, R0, R3, PT ;  /* 0x000000030000720c */ /* 0x001fc40003f02070 */
[----:B------:R-:W4:Y:S11]  /*12660*/  LDC.64 R2, c[0x0][0xc60] ;  /* 0x00031800ff027b82 */ /* 0x000f360000000a00 */
[----:B----4-:R-:W4:Y:S01]  /*12670*/  @P0 ATOMG.E.ADD.STRONG.GPU PT, R3, desc[UR6][R2.64], R5 ;  /* 0x00000005020309a8 */ /* 0x010f2200081ee1c6 */
[----:B------:R-:W0:Y:S02]  /*12680*/  S2R R4, SR_LTMASK ;  /* 0x0000000000047919 */ /* 0x000e240000003900 */
[----:B0-----:R-:W-:-:S04]  /*12690*/  LOP3.LUT R4, R4, UR4, RZ, 0xc0, !PT ;  /* 0x0000000404047c12 */ /* 0x001fc8000f8ec0ff */
[----:B---3--:R-:W0:Y:S01]  /*126a0*/  POPC R7, R4 ;  /* 0x0000000400077309 */ /* 0x008e220000000000 */
[----:B----4-:R-:W0:Y:S02]  /*126b0*/  SHFL.IDX PT, R0, R3, R0, 0x1f ;  /* 0x00001f0003007589 */ /* 0x010e2400000e0000 */
[----:B0-----:R-:W-:Y:S01]  /*126c0*/  IADD3 R16, R0, UR38, R7 ;  /* 0x0000002600107c10 */ /* 0x001fe2000fffe007 */
[----:B------:R-:W-:Y:S06]  /*126d0*/  BRA `(.L_x_2667) ;  /* 0x0000004c00807947 */ /* 0x000fec0003800000 */
.L_x_2666:
[----:B------:R-:W4:Y:S01]  /*126e0*/  LDL R0, [R1+0x4] ;  /* 0x0000040001007983 */ /* 0x000f220000100800 */
[----:B------:R-:W-:Y:S01]  /*126f0*/  BSSY B6, `(.L_x_2668) ;  /* 0x0000014000067945 */ /* 0x000fe20003800000 */
[----:B----4-:R-:W-:-:S05]  /*12700*/  VIADD R0, R0, 0x24400 ;  /* 0x0002440000007836 */ /* 0x010fca0000000000 */
        /* <DEDUP_REMOVED lines=10> */
[----:B---3--:R-:W-:-:S02]  /*127b0*/  IMAD.U32 R7, RZ, RZ, UR9 ;  /* 0x00000009ff077e24 */ /* 0x008fc4000f8e00ff */
[----:B------:R-:W-:Y:S02]  /*127c0*/  IMAD.U32 R10, RZ, RZ, UR4 ;  /* 0x00000004ff0a7e24 */ /* 0x000fe4000f8e00ff */
[----:B------:R-:W-:Y:S02]  /*127d0*/  IMAD.U32 R11, RZ, RZ, UR5 ;  /* 0x00000005ff0b7e24 */ /* 0x000fe4000f8e00ff */
[----:B------:R-:W-:Y:S02]  /*127e0*/  IMAD.MOV.U32 R8, RZ, RZ, 0x70 ;  /* 0x00000070ff087424 */ /* 0x000fe400078e00ff */
[----:B------:R-:W-:Y:S02]  /*127f0*/  IMAD.MOV.U32 R12, RZ, RZ, 0x1 ;  /* 0x00000001ff0c7424 */ /* 0x000fe400078e00ff */
[----:B------:R-:W-:-:S07]  /*12800*/  IMAD.MOV.U32 R13, RZ, RZ, RZ ;  /* 0x000000ffff0d7224 */ /* 0x000fce00078e00ff */
[----:B------:R-:W-:-:S07]  /*12810*/  LEPC R20, `(.L_x_2669) ;  /* 0x000000001014794e */ /* 0x000fce0000000000 */
[----:B012---:R-:W-:Y:S05]  /*12820*/  CALL.ABS.NOINC R2 ;  /* 0x0000000002007343 */ /* 0x007fea0003c00000 */
.L_x_2669:
[----:B------:R-:W-:Y:S05]  /*12830*/  BSYNC B6 ;  /* 0x0000000000067941 */ /* 0x000fea0003800000 */
.L_x_2668:
        /* <DEDUP_REMOVED lines=13> */
[----:B---3--:R-:W-:-:S02]  /*12910*/  IMAD.U32 R7, RZ, RZ, UR9 ;  /* 0x00000009ff077e24 */ /* 0x008fc4000f8e00ff */
[----:B------:R-:W-:Y:S02]  /*12920*/  IMAD.U32 R10, RZ, RZ, UR4 ;  /* 0x00000004ff0a7e24 */ /* 0x000fe4000f8e00ff */
[----:B------:R-:W-:Y:S02]  /*12930*/  IMAD.U32 R11, RZ, RZ, UR5 ;  /* 0x00000005ff0b7e24 */ /* 0x000fe4000f8e00ff */
[----:B------:R-:W-:Y:S02]  /*12940*/  IMAD.MOV.U32 R8, RZ, RZ, 0x70 ;  /* 0x00000070ff087424 */ /* 0x000fe400078e00ff */
[----:B------:R-:W-:Y:S02]  /*12950*/  IMAD.MOV.U32 R12, RZ, RZ, 0x1 ;  /* 0x00000001ff0c7424 */ /* 0x000fe400078e00ff */
[----:B0-----:R-:W-:-:S07]  /*12960*/  IMAD.MOV.U32 R13, RZ, RZ, RZ ;  /* 0x000000ffff0d7224 */ /* 0x001fce00078e00ff */
[----:B------:R-:W-:-:S07]  /*12970*/  LEPC R20, `(.L_x_2672) ;  /* 0x000000001014794e */ /* 0x000fce0000000000 */
[----:B-12-4-:R-:W-:Y:S05]  /*12980*/  CALL.ABS.NOINC R2 ;  /* 0x0000000002007343 */ /* 0x016fea0003c00000 */
.L_x_2672:
        /* <DEDUP_REMOVED lines=16> */
.L_x_2671:
[----:B------:R-:W-:Y:S05]  /*12a90*/  BSYNC B6 ;  /* 0x0000000000067941 */ /* 0x000fea0003800000 */
.L_x_2670:
[----:B------:R-:W4:Y:S01]  /*12aa0*/  LDL.LU R2, [R1] ;  /* 0x0000000001027983 */ /* 0x000f220000300800 */
[----:B------:R-:W-:-:S03]  /*12ab0*/  ULDC.64 UR4, c[0x0][0x9f8] ;  /* 0x00027e0000047ab9 */ /* 0x000fc60000000a00 */
[----:B------:R-:W5:Y:S04]  /*12ac0*/  LDL.LU R4, [R1+0xc] ;  /* 0x00000c0001047983 */ /* 0x000f680000300800 */
[----:B---3--:R-:W3:Y:S01]  /*12ad0*/  LDL R7, [R1+0x10] ;  /* 0x0000100001077983 */ /* 0x008ee20000100800 */
[----:B------:R-:W-:Y:S01]  /*12ae0*/  ISETP.NE.U32.AND P0, PT, RZ, UR4, PT ;  /* 0x00000004ff007c0c */ /* 0x000fe2000bf05070 */
[----:B------:R-:W-:Y:S02]  /*12af0*/  ULDC.64 UR6, c[0x0][0x208] ;  /* 0x0000820000067ab9 */ /* 0x000fe40000000a00 */
[----:B------:R-:W2:Y:S01]  /*12b00*/  LDL R0, [R1+0x2c] ;  /* 0x00002c0001007983 */ /* 0x000ea20000100800 */
[----:B------:R-:W-:-:S13]  /*12b10*/  ISETP.NE.AND.EX P0, PT, RZ, UR5, PT, P0 ;  /* 0x00000005ff007c0c */ /* 0x000fda000bf05300 */
[----:B----4-:R-:W-:-:S04]  /*12b20*/  @P0 IADD3 R2, P1, R2, UR4, RZ ;  /* 0x0000000402020c10 */ /* 0x010fc8000ff3e0ff */
[----:B-----5:R-:W-:Y:S01]  /*12b30*/  @P0 IADD3.X R3, R4, UR5, RZ, P1, !PT ;  /* 0x0000000504030c10 */ /* 0x020fe20008ffe4ff */
[----:B------:R-:W-:-:S04]  /*12b40*/  ULDC.64 UR4, c[0x0][0xa08] ;  /* 0x0002820000047ab9 */ /* 0x000fc80000000a00 */
[----:B---3--:R0:W3:Y:S02]  /*12b50*/  @P0 LDG.E R7, desc[UR6][R2.64] ;  /* 0x0000000602070981 */ /* 0x0080e4000c1e1900 */
[----:B0-----:R-:W0:Y:S01]  /*12b60*/  LDC.64 R2, c[0x0][0x418] ;  /* 0x00010600ff027b82 */ /* 0x001e220000000a00 */
[----:B--2---:R-:W-:Y:S01]  /*12b70*/  VIADD R4, R0, 0xffffffff ;  /* 0xffffffff00047836 */ /* 0x004fe20000000000 */
[----:B---3--:R-:W-:Y:S01]  /*12b80*/  SHF.R.S32.HI R8, RZ, 0x1f, R7 ;  /* 0x0000001fff087819 */ /* 0x008fe20000011407 */
[----:B------:R2:W-:Y:S04]  /*12b90*/  @P0 STL [R1+0x10], R7 ;  /* 0x0000100701000387 */ /* 0x0005e80000100800 */
[----:B------:R2:W-:Y:S01]  /*12ba0*/  STL [R1+0x1c], R8 ;  /* 0x00001c0801007387 */ /* 0x0005e20000100800 */
[----:B0-----:R-:W-:Y:S01]  /*12bb0*/  LOP3.LUT P0, RZ, R2, UR4, RZ, 0xfc, !PT ;  /* 0x0000000402ff7c12 */ /* 0x001fe2000f80fcff */
[----:B------:R-:W-:-:S03]  /*12bc0*/  UMOV UR4, 0xffffffff ;  /* 0xffffffff00047882 */ /* 0x000fc60000000000 */
[----:B------:R-:W-:-:S04]  /*12bd0*/  LOP3.LUT P0, RZ, R3, UR5, RZ, 0xfc, P0 ;  /* 0x0000000503ff7c12 */ /* 0x000fc8000800fcff */
[----:B------:R-:W-:Y:S01]  /*12be0*/  SEL R0, R7, RZ, !P0 ;  /* 0x000000ff07007207 */ /* 0x000fe20004000000 */
[----:B--2---:R-:W-:Y:S08]  /*12bf0*/  BRA.DIV UR4, `(.L_x_2673) ;  /* 0x0000005e040c7947 */ /* 0x004ff0000b800000 */
[----:B------:R-:W0:Y:S02]  /*12c00*/  S2R R5, SR_TID.X ;  /* 0x0000000000057919 */ /* 0x000e240000002100 */
[----:B0-----:R-:W-:-:S04]  /*12c10*/  SHF.R.U32.HI R5, RZ, 0x5, R5 ;  /* 0x00000005ff057819 */ /* 0x001fc80000011605 */
[----:B------:R-:W-:-:S05]  /*12c20*/  LOP3.LUT R5, R5, 0x3, RZ, 0xc0, !PT ;  /* 0x0000000305057812 */ /* 0x000fca00078ec0ff */
[----:B------:R0:W2:Y:S02]  /*12c30*/  SHFL.IDX PT, R14, R5, RZ, 0x1f ;  /* 0x00001fff050e7589 */ /* 0x0000a400000e0000 */
.L_x_2790:
[----:B------:R-:W-:Y:S01]  /*12c40*/  PLOP3.LUT P1, PT, PT, PT, PT, 0x8, 0x0 ;  /* 0x000000000000781c */ /* 0x000fe20003f2e170 */
[----:B------:R3:W-:Y:S01]  /*12c50*/  STL [R1], R0 ;  /* 0x0000000001007387 */ /* 0x0007e20000100800 */
[----:B--2---:R-:W-:-:S03]  /*12c60*/  ISETP.NE.AND P0, PT, R14, RZ, PT ;  /* 0x000000ff0e00720c */ /* 0x004fc60003f05270 */
[----:B------:R2:W-:Y:S01]  /*12c70*/  STL [R1+0xc], R4 ;  /* 0x00000c0401007387 */ /* 0x0005e20000100800 */
[----:B---3--:R-:W-:-:S05]  /*12c80*/  P2R R0, PR, RZ, 0x2 ;  /* 0x00000002ff007803 */ /* 0x008fca0000000000 */
[----:B------:R2:W-:Y:S04]  /*12c90*/  STL [R1+0x20], R0 ;  /* 0x0000200001007387 */ /* 0x0005e80000100800 */
[----:B------:R-:W-:Y:S05]  /*12ca0*/  @P0 BRA `(.L_x_2674) ;  /* 0x00000004005c0947 */ /* 0x000fea0003800000 */
[----:B------:R-:W-:-:S03]  /*12cb0*/  UMOV UR4, 0xffffffff ;  /* 0xffffffff00047882 */ /* 0x000fc60000000000 */
[----:B------:R-:W-:Y:S05]  /*12cc0*/  BRA.DIV UR4, `(.L_x_2675) ;  /* 0x0000005e040c7947 */ /* 0x000fea000b800000 */
[----:B------:R-:W-:-:S13]  /*12cd0*/  ELECT P6, URZ, PT ;  /* 0x00000000003f782f */ /* 0x000fda00038c0000 */
.L_x_2793:
[----:B------:R-:W-:Y:S05]  /*12ce0*/  @!P6 BRA `(.L_x_2674) ;  /* 0x00000004004ce947 */ /* 0x000fea0003800000 */
[----:B------:R-:W-:-:S04]  /*12cf0*/  ISETP.NE.U32.AND P0, PT, R2, RZ, PT ;  /* 0x000000ff0200720c */ /* 0x000fc80003f05070 */
[----:B------:R-:W-:-:S13]  /*12d00*/  ISETP.NE.AND.EX P0, PT, R3, RZ, PT, P0 ;  /* 0x000000ff0300720c */ /* 0x000fda0003f05300 */
[----:B------:R-:W-:Y:S05]  /*12d10*/  @!P0 BRA `(.L_x_2676) ;  /* 0x0000000000588947 */ /* 0x000fea0003800000 */
[----:B------:R-:W3:Y:S01]  /*12d20*/  LDC R6, c[0x0][0x43c] ;  /* 0x00010f00ff067b82 */ /* 0x000ee20000000800 */
[----:B-1----:R-:W-:Y:S01]  /*12d30*/  IMAD.MOV.U32 R9, RZ, RZ, R4 ;  /* 0x000000ffff097224 */ /* 0x002fe200078e0004 */
[----:B------:R-:W-:Y:S01]  /*12d40*/  ULDC.64 UR4, c[0x0][0x428] ;  /* 0x00010a0000047ab9 */ /* 0x000fe20000000a00 */
[----:B------:R-:W-:Y:S02]  /*12d50*/  ULDC.64 UR6, c[0x0][0x208] ;  /* 0x0000820000067ab9 */ /* 0x000fe40000000a00 */
[----:B--2---:R-:W-:Y:S01]  /*12d60*/  IMAD.MOV.U32 R0, RZ, RZ, R9 ;  /* 0x000000ffff007224 */ /* 0x004fe200078e0009 */
[----:B---3--:R-:W-:-:S13]  /*12d70*/  ISETP.NE.AND P0, PT, R6, 0x1, PT ;  /* 0x000000010600780c */ /* 0x008fda0003f05270 */
[----:B0-----:R-:W0:Y:S02]  /*12d80*/  @P0 LDC.64 R4, c[0x0][0x440] ;  /* 0x00011000ff040b82 */ /* 0x001e240000000a00 */
[----:B0-----:R-:W-:-:S05]  /*12d90*/  @P0 IMAD.HI.U32 R4, R9, R4, RZ ;  /* 0x0000000409040227 */ /* 0x001fca00078e00ff */
        /* <DEDUP_REMOVED lines=12> */
[----:B------:R-:W2:Y:S04]  /*12e60*/  LDG.E R0, desc[UR6][R2.64] ;  /* 0x0000000602007981 */ /* 0x000ea8000c1e1900 */
[----:B--2---:R3:W-:Y:S02]  /*12e70*/  STL [R1], R0 ;  /* 0x0000000001007387 */ /* 0x0047e40000100800 */
.L_x_2676:
[----:B------:R-:W4:Y:S04]  /*12e80*/  LDL R7, [R1+0x4] ;  /* 0x0000040001077983 */ /* 0x000f280000100800 */
[----:B--23--:R-:W4:Y:S04]  /*12e90*/  LDL R0, [R1+0x8] ;  /* 0x0000080001007983 */ /* 0x00cf280000100800 */
[----:B------:R-:W2:Y:S01]  /*12ea0*/  LDL R2, [R1+0x14] ;  /* 0x0000140001027983 */ /* 0x000ea20000100800 */
[----:B----4-:R-:W-:Y:S01]  /*12eb0*/  IMAD R0, R0, 0x8, R7 ;  /* 0x0000000800007824 */ /* 0x010fe200078e0207 */
[----:B--2---:R-:W-:-:S04]  /*12ec0*/  SHF.L.U32 R2, R2, 0x1f, RZ ;  /* 0x0000001f02027819 */ /* 0x004fc800000006ff */
[----:B------:R-:W2:Y:S02]  /*12ed0*/  SYNCS.PHASECHK.TRANS64.TRYWAIT P0, [R0+URZ+0x38840], R2 ;  /* 0x03884002000075a7 */ /* 0x000ea4000800017f */
[----:B--2---:R-:W-:Y:S05]  /*12ee0*/  @!P0 BRA `(.L_x_2677) ;  /* 0x0000005800a48947 */ /* 0x004fea0003800000 */
.L_x_2794:
        /* <DEDUP_REMOVED lines=11> */
.L_x_2678:
[----:B------:R-:W3:Y:S04]  /*12fa0*/  LDL R6, [R1+0x4] ;  /* 0x0000040001067983 */ /* 0x000ee80000100800 */
[----:B0-----:R-:W3:Y:S04]  /*12fb0*/  LDL R5, [R1+0x8] ;  /* 0x0000080001057983 */ /* 0x001ee80000100800 */
[----:B------:R-:W4:Y:S04]  /*12fc0*/  LDL R4, [R1+0xc] ;  /* 0x00000c0001047983 */ /* 0x000f280000100800 */
[----:B------:R-:W5:Y:S04]  /*12fd0*/  LDL R3, [R1+0x18] ;  /* 0x0000180001037983 */ /* 0x000f680000100800 */
[----:B--2---:R-:W2:Y:S01]  /*12fe0*/  LDL R2, [R1] ;  /* 0x0000000001027983 */ /* 0x004ea20000100800 */
        /* <DEDUP_REMOVED lines=9> */
[----:B---3--:R-:W-:Y:S01]  /*13080*/  IMAD R0, R5, 0xa000, R6 ;  /* 0x0000a00005007824 */ /* 0x008fe200078e0206 */
[----:B----4-:R-:W-:-:S04]  /*13090*/  R2UR UR11, R4 ;  /* 0x00000000040b72ca */ /* 0x010fc800000e0000 */
[----:B------:R-:W-:Y:S02]  /*130a0*/  R2UR UR14, R0 ;  /* 0x00000000000e72ca */ /* 0x000fe400000e0000 */
[----:B-----5:R-:W-:Y:S02]  /*130b0*/  R2UR UR5, R3 ;  /* 0x00000000030572ca */ /* 0x020fe400000e0000 */
[----:B------:R-:W-:Y:S02]  /*130c0*/  P2R R0, PR, RZ, 0x1 ;  /* 0x00000001ff007803 */ /* 0x000fe40000000000 */
[----:B--2---:R-:W-:-:S03]  /*130d0*/  R2UR UR13, R2 ;  /* 0x00000000020d72ca */ /* 0x004fc600000e0000 */
        /* <DEDUP_REMOVED lines=9> */
[----:B0-----:R-:W-:Y:S01]  /*13170*/  UMOV UR8, UR15 ;  /* 0x0000000f00087c82 */ /* 0x001fe20008000000 */
[----:B------:R-:W-:Y:S02]  /*13180*/  UMOV UR10, UR16 ;  /* 0x00000010000a7c82 */ /* 0x000fe40008000000 */
        /* <DEDUP_REMOVED lines=8> */
[----:B---3--:R-:W-:Y:S01]  /*13210*/  NOP ;  /* 0x0000000000007918 */ /* 0x008fe20000000000 */
.L_x_2674:
[----:B------:R-:W3:Y:S04]  /*13220*/  LDL R2, [R1+0x4] ;  /* 0x0000040001027983 */ /* 0x000ee80000100800 */
[----:B------:R-:W4:Y:S04]  /*13230*/  LDL.LU R3, [R1+0x30] ;  /* 0x0000300001037983 */ /* 0x000f280000300800 */
[----:B0-----:R-:W5:Y:S04]  /*13240*/  LDL.LU R5, [R1+0x28] ;  /* 0x0000280001057983 */ /* 0x001f680000300800 */
        /* <DEDUP_REMOVED lines=8> */
[----:B---3--:R-:W-:Y:S01]  /*132d0*/  VIADD R2, R2, 0x14400 ;  /* 0x0001440002027836 */ /* 0x008fe20000000000 */
[----:B----4-:R-:W-:-:S04]  /*132e0*/  SHF.R.S32.HI R0, RZ, 0x1f, R3 ;  /* 0x0000001fff007819 */ /* 0x010fc80000011403 */
        /* <DEDUP_REMOVED lines=14> */
[----:B--2---:R-:W-:Y:S01]  /*133d0*/  MOV R2, 0x0 ;  /* 0x0000000000027802 */ /* 0x004fe20000000f00 */
        /* <DEDUP_REMOVED lines=15> */
.L_x_2680:
[----:B------:R-:W-:Y:S05]  /*134d0*/  BSYNC B6 ;  /* 0x0000000000067941 */ /* 0x000fea0003800000 */
.L_x_2679:
[----:B--2---:R-:W2:Y:S01]  /*134e0*/  LDL.LU R5, [R1+0x30] ;  /* 0x0000300001057983 */ /* 0x004ea20000300800 */
[----:B------:R-:W-:Y:S01]  /*134f0*/  ULDC.64 UR4, c[0x0][0x2d8] ;  /* 0x0000b60000047ab9 */ /* 0x000fe20000000a00 */
[----:B------:R-:W0:Y:S01]  /*13500*/  LDC R7, c[0x0][0x448] ;  /* 0x00011200ff077b82 */ /* 0x000e220000000800 */
[----:B------:R-:W-:Y:S01]  /*13510*/  ULDC.64 UR6, c[0x0][0x280] ;  /* 0x0000a00000067ab9 */ /* 0x000fe20000000a00 */
[----:B------:R-:W2:Y:S04]  /*13520*/  LDL.LU.64 R2, [R1+0x40] ;  /* 0x0000400001027983 */ /* 0x000ea80000300a00 */
[----:B------:R-:W3:Y:S04]  /*13530*/  LDL.LU R0, [R1+0x38] ;  /* 0x0000380001007983 */ /* 0x000ee80000300800 */
[----:B------:R-:W4:Y:S04]  /*13540*/  LDL.LU R6, [R1+0x4c] ;  /* 0x00004c0001067983 */ /* 0x000f280000300800 */
[----:B------:R-:W4:Y:S01]  /*13550*/  LDL.LU R4, [R1+0x28] ;  /* 0x0000280001047983 */ /* 0x000f220000300800 */
[----:B------:R-:W1:Y:S01]  /*13560*/  S2R R8, SR_TID.X ;  /* 0x0000000000087919 */ /* 0x000e620000002100 */
[----:B------:R-:W1:Y:S01]  /*13570*/  S2R R10, SR_TID.X ;  /* 0x00000000000a7919 */ /* 0x000e620000002100 */
[----:B0-----:R-:W-:Y:S01]  /*13580*/  ISETP.NE.AND P0, PT, R7, 0x1, PT ;  /* 0x000000010700780c */ /* 0x001fe20003f05270 */
[----:B-1----:R-:W-:-:S02]  /*13590*/  IMAD.SHL.U32 R8, R8, 0x8, RZ ;  /* 0x0000000808087824 */ /* 0x002fc400078e00ff */
[----:B------:R-:W-:-:S03]  /*135a0*/  IMAD.SHL.U32 R9, R10, 0x8, RZ ;  /* 0x000000080a097824 */ /* 0x000fc600078e00ff */
[----:B------:R-:W-:-:S04]  /*135b0*/  LOP3.LUT R8, R8, 0x38, RZ, 0xc0, !PT ;  /* 0x0000003808087812 */ /* 0x000fc800078ec0ff */
[C---:B------:R-:W-:Y:S02]  /*135c0*/  LOP3.LUT R12, R8.reuse, 0x40, RZ, 0xfc, !PT ;  /* 0x00000040080c7812 */ /* 0x040fe400078efcff */
[C---:B------:R-:W-:Y:S02]  /*135d0*/  LOP3.LUT R11, R8.reuse, 0x80, RZ, 0xfc, !PT ;  /* 0x00000080080b7812 */ /* 0x040fe400078efcff */
[----:B------:R-:W-:Y:S02]  /*135e0*/  LOP3.LUT R8, R8, 0xc0, RZ, 0xfc, !PT ;  /* 0x000000c008087812 */ /* 0x000fe400078efcff */
[----:B------:R-:W-:Y:S01]  /*135f0*/  LOP3.LUT R9, R9, 0x38, RZ, 0xc0, !PT ;  /* 0x0000003809097812 */ /* 0x000fe200078ec0ff */
[----:B--2---:R-:W-:Y:S02]  /*13600*/  IMAD.MOV.U32 R3, RZ, RZ, R5 ;  /* 0x000000ffff037224 */ /* 0x004fe400078e0005 */
[----:B------:R-:W0:Y:S01]  /*13610*/  S2R R5, SR_TID.X ;  /* 0x0000000000057919 */ /* 0x000e220000002100 */
[----:B---3--:R-:W-:-:S02]  /*13620*/  IMAD R0, R0, UR4, RZ ;  /* 0x0000000400007c24 */ /* 0x008fc4000f8e02ff */
[----:B------:R-:W-:-:S04]  /*13630*/  IMAD.WIDE.U32 R2, R18, UR4, R2 ;  /* 0x0000000412027c25 */ /* 0x000fc8000f8e0002 */
[----:B------:R-:W-:Y:S01]  /*13640*/  IMAD R0, R18, UR5, R0 ;  /* 0x0000000512007c24 */ /* 0x000fe2000f8e0200 */
[----:B------:R-:W-:-:S03]  /*13650*/  ULDC.64 UR4, c[0x0][0x2e0] ;  /* 0x0000b80000047ab9 */ /* 0x000fc60000000a00 */
[----:B------:R-:W-:Y:S02]  /*13660*/  IMAD.IADD R3, R3, 0x1, R0 ;  /* 0x0000000103037824 */ /* 0x000fe400078e0200 */
[----:B----4-:R-:W-:Y:S02]  /*13670*/  IMAD R0, R6, UR4, RZ ;  /* 0x0000000406007c24 */ /* 0x010fe4000f8e02ff */
[C---:B------:R-:W-:Y:S01]  /*13680*/  IMAD.WIDE.U32 R2, R4.reuse, UR4, R2 ;  /* 0x0000000404027c25 */ /* 0x040fe2000f8e0002 */
[----:B------:R-:W1:Y:S03]  /*13690*/  @P0 LDC R6, c[0x0][0x450] ;  /* 0x00011400ff060b82 */ /* 0x000e660000000800 */
[----:B------:R-:W-:Y:S01]  /*136a0*/  IMAD R0, R4, UR5, R0 ;  /* 0x0000000504007c24 */ /* 0x000fe2000f8e0200 */
[----:B------:R-:W-:Y:S01]  /*136b0*/  ULDC.64 UR4, c[0x0][0x2d0] ;  /* 0x0000b40000047ab9 */ /* 0x000fe20000000a00 */
[----:B------:R-:W2:Y:S02]  /*136c0*/  S2R R4, SR_TID.X ;  /* 0x0000000000047919 */ /* 0x000ea40000002100 */
[----:B------:R-:W-:Y:S01]  /*136d0*/  IMAD.IADD R3, R3, 0x1, R0 ;  /* 0x0000000103037824 */ /* 0x000fe200078e0200 */
[----:B0-----:R-:W-:-:S04]  /*136e0*/  LOP3.LUT R5, R5, 0x7f, RZ, 0xc0, !PT ;  /* 0x0000007f05057812 */ /* 0x001fc800078ec0ff */
[----:B------:R-:W-:Y:S01]  /*136f0*/  SHF.R.U32.HI R5, RZ, 0x3, R5 ;  /* 0x00000003ff057819 */ /* 0x000fe20000011605 */
[----:B--2---:R-:W-:-:S05]  /*13700*/  IMAD.SHL.U32 R4, R4, 0x10, RZ ;  /* 0x0000001004047824 */ /* 0x004fca00078e00ff */
[----:B------:R-:W-:Y:S02]  /*13710*/  LOP3.LUT R4, R5, 0x70, R4, 0xf8, !PT ;  /* 0x0000007005047812 */ /* 0x000fe400078ef804 */
[----:B------:R-:W0:Y:S03]  /*13720*/  @P0 LDC R5, c[0x0][0x44c] ;  /* 0x00011300ff050b82 */ /* 0x000e260000000800 */
[----:B------:R-:W-:-:S04]  /*13730*/  IMAD R0, R17, 0x80, R4 ;  /* 0x0000008011007824 */ /* 0x000fc800078e0204 */
        /* <DEDUP_REMOVED lines=11> */
[----:B------:R-:W-:-:S05]  /*137f0*/  SHF.R.S32.HI R4, RZ, 0x1f, R0 ;  /* 0x0000001fff047819 */ /* 0x000fca0000011400 */
[----:B------:R-:W-:Y:S02]  /*13800*/  IMAD R6, R4, UR4, RZ ;  /* 0x0000000404067c24 */ /* 0x000fe4000f8e02ff */
[----:B------:R-:W-:Y:S01]  /*13810*/  IMAD.WIDE.U32 R4, R0, UR4, R2 ;  /* 0x0000000400047c25 */ /* 0x000fe2000f8e0002 */
[----:B------:R-:W-:Y:S02]  /*13820*/  ULDC UR4, c[0x0][0x2b8] ;  /* 0x0000ae0000047ab9 */ /* 0x000fe40000000800 */
[----:B------:R-:W-:Y:S01]  /*13830*/  ISETP.GE.AND P3, PT, R8, UR4, PT ;  /* 0x0000000408007c0c */ /* 0x000fe2000bf66270 */
[----:B------:R-:W-:Y:S01]  /*13840*/  IMAD R0, R0, UR5, R6 ;  /* 0x0000000500007c24 */ /* 0x000fe2000f8e0206 */
[----:B------:R0:W5:Y:S01]  /*13850*/  LDL R8, [R1+0x24] ;  /* 0x0000240001087983 */ /* 0x0001620000100800 */
[----:B------:R-:W-:Y:S02]  /*13860*/  LEA R3, P4, R4, UR6, 0x1 ;  /* 0x0000000604037c11 */ /* 0x000fe4000f8808ff */
[----:B------:R-:W-:Y:S01]  /*13870*/  IMAD.IADD R0, R5, 0x1, R0 ;  /* 0x0000000105007824 */ /* 0x000fe200078e0200 */
[----:B------:R-:W-:-:S02]  /*13880*/  ISETP.GE.AND P0, PT, R9, UR4, PT ;  /* 0x0000000409007c0c */ /* 0x000fc4000bf06270 */
[----:B------:R-:W-:Y:S02]  /*13890*/  ISETP.GE.AND P1, PT, R12, UR4, PT ;  /* 0x000000040c007c0c */ /* 0x000fe4000bf26270 */
[----:B------:R-:W-:Y:S01]  /*138a0*/  ISETP.GE.AND P2, PT, R11, UR4, PT ;  /* 0x000000040b007c0c */ /* 0x000fe2000bf46270 */
[----:B------:R-:W-:Y:S01]  /*138b0*/  UMOV UR4, 0xffffffff ;  /* 0xffffffff00047882 */ /* 0x000fe20000000000 */
[----:B------:R-:W-:Y:S02]  /*138c0*/  LOP3.LUT R10, R10, 0x7f, RZ, 0xc0, !PT ;  /* 0x0000007f0a0a7812 */ /* 0x000fe400078ec0ff */
[----:B------:R-:W-:Y:S02]  /*138d0*/  LEA.HI.X R0, R4, UR7, R0, 0x1, P4 ;  /* 0x0000000704007c11 */ /* 0x000fe4000a0f0c00 */
[----:B------:R-:W-:Y:S01]  /*138e0*/  SHF.R.U32.HI R10, RZ, 0x3, R10 ;  /* 0x00000003ff0a7819 */ /* 0x000fe2000001160a */
[----:B0-----:R-:W-:Y:S06]  /*138f0*/  BRA.DIV UR4, `(.L_x_2681) ;  /* 0x0000005204347947 */ /* 0x001fec000b800000 */
[----:B------:R-:W2:Y:S01]  /*13900*/  LDL.LU R4, [R1+0x34] ;  /* 0x0000340001047983 */ /* 0x000ea20000300800 */
[----:B------:R-:W-:Y:S01]  /*13910*/  IMAD R17, R17, 0x80, R10 ;  /* 0x0000008011117824 */ /* 0x000fe200078e020a */
[----:B------:R-:W-:Y:S02]  /*13920*/  ULDC.64 UR4, c[0x0][0x208] ;  /* 0x0000820000047ab9 */ /* 0x000fe40000000a00 */
[----:B------:R-:W0:Y:S04]  /*13930*/  SHFL.IDX PT, R5, R3, RZ, 0x181f ;  /* 0x00181fff03057589 */ /* 0x000e2800000e0000 */
[----:B------:R-:W-:Y:S01]  /*13940*/  SHFL.IDX PT, R6, R0, 0x6, 0x181f ;  /* 0x00d81f0000067f89 */ /* 0x000fe200000e0000 */
[----:B--2---:R-:W-:-:S03]  /*13950*/  IMAD R2, R4, R7, RZ ;  /* 0x0000000704027224 */ /* 0x004fc600078e02ff */
[----:B------:R-:W1:Y:S02]  /*13960*/  SHFL.IDX PT, R4, R0, RZ, 0x181f ;  /* 0x00181fff00047589 */ /* 0x000e6400000e0000 */
        /* <DEDUP_REMOVED lines=75> */
[----:B0-----:R-:W0:Y:S01]  /*13e20*/  SHFL.IDX PT, R5, R3, 0x6, 0x181f ;  /* 0x00d81f0003057f89 */ /* 0x001e2200000e0000 */
[----:B------:R-:W-:-:S03]  /*13e30*/  VIADD R4, R17, 0x60 ;  /* 0x0000006011047836 */ /* 0x000fc60000000000 */
[----:B------:R-:W1:Y:S02]  /*13e40*/  SHFL.IDX PT, R3, R3, 0x7, 0x181f ;  /* 0x00f81f0003037f89 */ /* 0x000e6400000e0000 */
[----:B------:R-:W-:-:S13]  /*13e50*/  ISETP.GE.AND P5, PT, R4, R2, PT ;  /* 0x000000020400720c */ /* 0x000fda0003fa6270 */
[----:B0-----:R-:W-:-:S05]  /*13e60*/  @!P5 LEA R5, P4, R9, R5, 0x1 ;  /* 0x000000050905d211 */ /* 0x001fca00078808ff */
[----:B------:R-:W-:Y:S02]  /*13e70*/  @!P5 IMAD.X R4, RZ, RZ, R6, P4 ;  /* 0x000000ffff04d224 */ /* 0x000fe400020e0606 */
[----:B------:R0:W2:Y:S03]  /*13e80*/  SHFL.IDX PT, R6, R0, 0x7, 0x181f ;  /* 0x00f81f0000067f89 */ /* 0x0000a600000e0000 */
[----:B------:R-:W-:-:S04]  /*13e90*/  @!P5 LOP3.LUT R5, R5, R4, RZ, 0x3c, !PT ;  /* 0x000000040505d212 */ /* 0x000fc800078e3cff */
[----:B------:R-:W-:-:S04]  /*13ea0*/  @!P5 LOP3.LUT R4, R5, R4, RZ, 0x3c, !PT ;  /* 0x000000040504d212 */ /* 0x000fc800078e3cff */
[----:B------:R-:W-:-:S05]  /*13eb0*/  @!P5 LOP3.LUT R5, R5, R4, RZ, 0x3c, !PT ;  /* 0x000000040505d212 */ /* 0x000fca00078e3cff */
[----:B------:R0:W-:Y:S04]  /*13ec0*/  @!P5 LDGSTS.E.BYPASS.LTC128B.128 [R8+0x17400], desc[UR4][R4.64], !P0 ;  /* 0x174000000408dfae */ /* 0x0001e8000c101d44 */
[----:B------:R0:W-:Y:S04]  /*13ed0*/  @!P5 LDGSTS.E.BYPASS.LTC128B.128 [R8+0x1b400], desc[UR4][R4.64+0x80], !P1 ;  /* 0x1b4000800408dfae */ /* 0x0001e8000c901d44 */
[----:B------:R0:W-:Y:S04]  /*13ee0*/  @!P5 LDGSTS.E.BYPASS.LTC128B.128 [R8+0x1f400], desc[UR4][R4.64+0x100], !P2 ;  /* 0x1f4001000408dfae */ /* 0x0001e8000d101d44 */
[----:B-12---:R0:W-:Y:S02]  /*13ef0*/  @!P5 LDGSTS.E.BYPASS.LTC128B.128 [R8+0x23400], desc[UR4][R4.64+0x180], !P3 ;  /* 0x234001800408dfae */ /* 0x0061e4000d901d44 */
.L_x_2811:
[----:B------:R-:W-:Y:S01]  /*13f00*/  VIADD R17, R17, 0x70 ;  /* 0x0000007011117836 */ /* 0x000fe20000000000 */
[----:B------:R-:W-:Y:S04]  /*13f10*/  BSSY B0, `(.L_x_2682) ;  /* 0x000000d000007945 */ /* 0x000fe80003800000 */
[----:B------:R-:W-:-:S13]  /*13f20*/  ISETP.GE.AND P4, PT, R17, R2, PT ;  /* 0x000000021100720c */ /* 0x000fda0003f86270 */
[----:B------:R-:W-:Y:S05]  /*13f30*/  @P4 BRA `(.L_x_2683) ;  /* 0x0000000000284947 */ /* 0x000fea0003800000 */
[----:B------:R-:W-:Y:S01]  /*13f40*/  LEA R2, P4, R9, R3, 0x1 ;  /* 0x0000000309027211 */ /* 0x000fe200078808ff */
        /* <DEDUP_REMOVED lines=9> */
.L_x_2683:
[----:B------:R-:W-:Y:S05]  /*13fe0*/  BSYNC B0 ;  /* 0x0000000000007941 */ /* 0x000fea0003800000 */
.L_x_2682:
[----:B01----:R-:W2:Y:S01]  /*13ff0*/  LDL R8, [R1+0x4] ;  /* 0x0000040001087983 */ /* 0x003ea20000100800 */
[----:B------:R-:W-:Y:S01]  /*14000*/  PLOP3.LUT P0, PT, PT, PT, PT, 0x80, 0x0 ;  /* 0x000000000000781c */ /* 0x000fe20003f0f070 */
[----:B------:R-:W-:Y:S01]  /*14010*/  NOP ;  /* 0x0000000000007918 */ /* 0x000fe20000000000 */
[----:B--2---:R-:W-:-:S11]  /*14020*/  VIADD R6, R8, 0x38800 ;  /* 0x0003880008067836 */ /* 0x004fd60000000000 */
.L_x_2684:
        /* <DEDUP_REMOVED lines=19> */
.L_x_2812:
[----:B------:R-:W-:Y:S05]  /*14160*/  BSYNC B0 ;  /* 0x0000000000007941 */ /* 0x000fea0003800000 */
.L_x_2685:
[----:B0-----:R-:W2:Y:S01]  /*14170*/  LDL R2, [R1+0x2c] ;  /* 0x00002c0001027983 */ /* 0x001ea20000100800 */
[----:B------:R-:W-:Y:S01]  /*14180*/  BSSY B0, `(.L_x_2687) ;  /* 0x00002b7000007945 */ /* 0x000fe20003800000 */
[----:B--2---:R-:W-:-:S13]  /*14190*/  ISETP.GE.AND P0, PT, R2, 0x2, PT ;  /* 0x000000020200780c */ /* 0x004fda0003f06270 */
[----:B------:R-:W-:Y:S05]  /*141a0*/  @!P0 BRA `(.L_x_2688) ;  /* 0x0000002800d08947 */ /* 0x000fea0003800000 */
[C---:B------:R-:W-:Y:S01]  /*141b0*/  LOP3.LUT R0, R2.reuse, 0x1, RZ, 0xc0, !PT ;  /* 0x0000000102007812 */ /* 0x040fe200078ec0ff */
[----:B------:R-:W-:Y:S01]  /*141c0*/  VIADD R4, R2, 0xfffffffe ;  /* 0xfffffffe02047836 */ /* 0x000fe20000000000 */
[----:B------:R-:W-:Y:S02]  /*141d0*/  BSSY B2, `(.L_x_2689) ;  /* 0x00000ed000027945 */ /* 0x000fe40003800000 */
[----:B------:R-:W-:Y:S01]  /*141e0*/  ISETP.NE.U32.AND P0, PT, R0, 0x1, PT ;  /* 0x000000010000780c */ /* 0x000fe20003f05070 */
[----:B------:R-:W-:-:S12]  /*141f0*/  IMAD.MOV.U32 R0, RZ, RZ, R4 ;  /* 0x000000ffff007224 */ /* 0x000fd800078e0004 */
[----:B------:R-:W-:Y:S05]  /*14200*/  @!P0 BRA `(.L_x_2690) ;  /* 0x0000000c00a48947 */ /* 0x000fea0003800000 */
        /* <DEDUP_REMOVED lines=11> */
[----:B------:R0:W5:Y:S01]  /*142c0*/  LDL R5, [R1] ;  /* 0x0000000001057983 */ /* 0x0001620000100800 */
[----:B------:R-:W-:Y:S02]  /*142d0*/  ULDC.64 UR4, c[0x0][0x418] ;  /* 0x0001060000047ab9 */ /* 0x000fe40000000a00 */
[----:B------:R-:W-:-:S04]  /*142e0*/  ISETP.NE.U32.AND P0, PT, RZ, UR4, PT ;  /* 0x00000004ff007c0c */ /* 0x000fc8000bf05070 */
[----:B------:R-:W-:Y:S01]  /*142f0*/  ISETP.NE.AND.EX P0, PT, RZ, UR5, PT, P0 ;  /* 0x00000005ff007c0c */ /* 0x000fe2000bf05300 */
[----:B------:R-:W-:-:S12]  /*14300*/  IMAD.MOV.U32 R8, RZ, RZ, R4 ;  /* 0x000000ffff087224 */ /* 0x000fd800078e0004 */
[----:B0-----:R-:W-:Y:S05]  /*14310*/  @!P0 BRA `(.L_x_2693) ;  /* 0x0000000000548947 */ /* 0x001fea0003800000 */
[----:B------:R-:W2:Y:S01]  /*14320*/  LDL R10, [R1+0x1c] ;  /* 0x00001c00010a7983 */ /* 0x000ea20000100800 */
[----:B-----5:R-:W0:Y:S03]  /*14330*/  LDC R5, c[0x0][0x43c] ;  /* 0x00010f00ff057b82 */ /* 0x020e260000000800 */
[----:B------:R-:W3:Y:S01]  /*14340*/  LDL R7, [R1+0x10] ;  /* 0x0000100001077983 */ /* 0x000ee20000100800 */
[----:B------:R-:W-:Y:S01]  /*14350*/  IMAD.MOV.U32 R0, RZ, RZ, R4 ;  /* 0x000000ffff007224 */ /* 0x000fe200078e0004 */
[----:B------:R-:W-:Y:S01]  /*14360*/  ULDC.64 UR6, c[0x0][0x428] ;  /* 0x00010a0000067ab9 */ /* 0x000fe20000000a00 */
[----:B------:R-:W-:Y:S01]  /*14370*/  ULDC.64 UR8, c[0x0][0x208] ;  /* 0x0000820000087ab9 */ /* 0x000fe20000000a00 */
[----:B0-----:R-:W-:-:S13]  /*14380*/  ISETP.NE.AND P0, PT, R5, 0x1, PT ;  /* 0x000000010500780c */ /* 0x001fda0003f05270 */
[----:B------:R-:W0:Y:S02]  /*14390*/  @P0 LDC.64 R2, c[0x0][0x440] ;  /* 0x00011000ff020b82 */ /* 0x000e240000000a00 */
[----:B0-----:R-:W-:-:S05]  /*143a0*/  @P0 IMAD.HI.U32 R2, R4, R2, RZ ;  /* 0x0000000204020227 */ /* 0x001fca00078e00ff */
[----:B------:R-:W-:-:S04]  /*143b0*/  @P0 SHF.R.U32.HI R0, RZ, R3, R2 ;  /* 0x00000003ff000219 */ /* 0x000fc80000011602 */
[--C-:B------:R-:W-:Y:S01]  /*143c0*/  SHF.R.S32.HI R3, RZ, 0x1f, R0.reuse ;  /* 0x0000001fff037819 */ /* 0x100fe20000011400 */
[----:B------:R-:W-:-:S04]  /*143d0*/  IMAD.MOV R8, RZ, RZ, -R0 ;  /* 0x000000ffff087224 */ /* 0x000fc800078e0a00 */
[----:B------:R-:W-:Y:S02]  /*143e0*/  IMAD R8, R5, R8, R4 ;  /* 0x0000000805087224 */ /* 0x000fe400078e0204 */
[----:B--2---:R-:W-:-:S04]  /*143f0*/  IMAD R2, R10, UR6, RZ ;  /* 0x000000060a027c24 */ /* 0x004fc8000f8e02ff */
[----:B---3--:R-:W-:Y:S02]  /*14400*/  IMAD R5, R7, UR7, R2 ;  /* 0x0000000707057c24 */ /* 0x008fe4000f8e0202 */
[----:B------:R-:W-:-:S04]  /*14410*/  IMAD.MOV.U32 R2, RZ, RZ, R0 ;  /* 0x000000ffff027224 */ /* 0x000fc800078e0000 */
[----:B------:R-:W-:-:S04]  /*14420*/  IMAD.WIDE.U32 R2, R7, UR6, R2 ;  /* 0x0000000607027c25 */ /* 0x000fc8000f8e0002 */
[----:B------:R-:W-:Y:S01]  /*14430*/  IMAD.IADD R0, R5, 0x1, R3 ;  /* 0x0000000105007824 */ /* 0x000fe200078e0203 */
[----:B------:R-:W-:-:S04]  /*14440*/  LEA R10, P0, R2, UR4, 0x2 ;  /* 0x00000004020a7c11 */ /* 0x000fc8000f8010ff */
[----:B------:R-:W-:-:S05]  /*14450*/  LEA.HI.X R11, R2, UR5, R0, 0x2, P0 ;  /* 0x00000005020b7c11 */ /* 0x000fca00080f1400 */
[----:B------:R0:W5:Y:S04]  /*14460*/  LDG.E R5, desc[UR8][R10.64] ;  /* 0x000000080a057981 */ /* 0x000168000c1e1900 */
.L_x_2693:
[----:B------:R-:W2:Y:S01]  /*14470*/  LDL R0, [R1+0x4] ;  /* 0x0000040001007983 */ /* 0x000ea20000100800 */
[----:B------:R-:W-:Y:S01]  /*14480*/  BSSY B3, `(.L_x_2694) ;  /* 0x0000005000037945 */ /* 0x000fe20003800000 */
[----:B--2---:R-:W-:Y:S01]  /*14490*/  IMAD R2, R9, 0x8, R0 ;  /* 0x0000000809027824 */ /* 0x004fe200078e0200 */
[----:B------:R-:W-:-:S04]  /*144a0*/  SHF.L.U32 R0, R12, 0x1f, RZ ;  /* 0x0000001f0c007819 */ /* 0x000fc800000006ff */
[----:B------:R-:W1:Y:S02]  /*144b0*/  SYNCS.PHASECHK.TRANS64.TRYWAIT P0, [R2+URZ+0x38840], R0 ;  /* 0x03884000020075a7 */ /* 0x000e64000800017f */
[----:B-1----:R-:W-:Y:S05]  /*144c0*/  @!P0 BRA `(.L_x_2695) ;  /* 0x0000005000708947 */ /* 0x002fea0003800000 */
.L_x_2813:
[----:B------:R-:W-:Y:S05]  /*144d0*/  BSYNC B3 ;  /* 0x0000000000037941 */ /* 0x000fea0003800000 */
.L_x_2694:
[----:B------:R-:W2:Y:S01]  /*144e0*/  S2R R3, SR_TID.X ;  /* 0x0000000000037919 */ /* 0x000ea20000002100 */
[----:B------:R-:W-:Y:S01]  /*144f0*/  BSSY B3, `(.L_x_2696) ;  /* 0x000000b000037945 */ /* 0x000fe20003800000 */
        /* <DEDUP_REMOVED lines=10> */
.L_x_2697:
[----:B------:R-:W-:Y:S05]  /*145a0*/  BSYNC B3 ;  /* 0x0000000000037941 */ /* 0x000fea0003800000 */
.L_x_2696:
        /* <DEDUP_REMOVED lines=13> */
.L_x_2698:
        /* <DEDUP_REMOVED lines=16> */
.L_x_2699:
        /* <DEDUP_REMOVED lines=16> */
.L_x_2700:
        /* <DEDUP_REMOVED lines=16> */
.L_x_2701:
        /* <DEDUP_REMOVED lines=10> */
[----:B0-----:R-:W2:Y:S04]  /*14a20*/  LDL.LU R10, [R1+0x14] ;  /* 0x00001400010a7983 */ /* 0x001ea80000300800 */
[----:B------:R-:W3:Y:S01]  /*14a30*/  LDL R7, [R1+0x8] ;  /* 0x0000080001077983 */ /* 0x000ee20000100800 */
[----:B------:R-:W-:Y:S01]  /*14a40*/  BSSY B3, `(.L_x_2702) ;  /* 0x0000005000037945 */ /* 0x000fe20003800000 */
[----:B--2---:R-:W-:Y:S01]  /*14a50*/  SHF.L.U32 R0, R10, 0x1f, RZ ;  /* 0x0000001f0a007819 */ /* 0x004fe200000006ff */
[----:B---3--:R-:W-:-:S04]  /*14a60*/  IMAD R2, R7, 0x8, R6 ;  /* 0x0000000807027824 */ /* 0x008fc800078e0206 */
[----:B------:R-:W0:Y:S02]  /*14a70*/  SYNCS.PHASECHK.TRANS64.TRYWAIT P0, [R2+URZ+0x60], R0 ;  /* 0x00006000020075a7 */ /* 0x000e24000800017f */
[----:B0-----:R-:W-:Y:S05]  /*14a80*/  @!P0 BRA `(.L_x_2703) ;  /* 0x0000004c00148947 */ /* 0x001fea0003800000 */
.L_x_2814:
[----:B------:R-:W-:Y:S05]  /*14a90*/  BSYNC B3 ;  /* 0x0000000000037941 */ /* 0x000fea0003800000 */
.L_x_2702:
        /* <DEDUP_REMOVED lines=14> */
.L_x_2705:
[----:B------:R-:W-:Y:S05]  /*14b80*/  BSYNC B3 ;  /* 0x0000000000037941 */ /* 0x000fea0003800000 */
.L_x_2704:
        /* <DEDUP_REMOVED lines=15> */
.L_x_2706:
        /* <DEDUP_REMOVED lines=16> */
.L_x_2707:
        /* <DEDUP_REMOVED lines=16> */
.L_x_2708:
        /* <DEDUP_REMOVED lines=16> */
.L_x_2709:
        /* <DEDUP_REMOVED lines=13> */
.L_x_2692:
[----:B------:R-:W-:Y:S05]  /*15050*/  BSYNC B1 ;  /* 0x0000000000017941 */ /* 0x000fea0003800000 */
.L_x_2691:
[----:B------:R-:W2:Y:S04]  /*15060*/  LDL.LU R0, [R1+0x2c] ;  /* 0x00002c0001007983 */ /* 0x000ea80000300800 */
[----:B------:R1:W-:Y:S04]  /*15070*/  STL [R1+0x8], R9 ;  /* 0x0000080901007387 */ /* 0x0003e80000100800 */
[----:B------:R1:W-:Y:S02]  /*15080*/  STL [R1+0x14], R12 ;  /* 0x0000140c01007387 */ /* 0x0003e40000100800 */
[----:B-12---:R-:W-:-:S07]  /*15090*/  VIADD R0, R0, 0xfffffffd ;  /* 0xfffffffd00007836 */ /* 0x006fce0000000000 */
.L_x_2690:
[----:B------:R-:W-:Y:S05]  /*150a0*/  BSYNC B2 ;  /* 0x0000000000027941 */ /* 0x000fea0003800000 */
.L_x_2689:
[----:B------:R-:W-:-:S13]  /*150b0*/  ISETP.NE.AND P0, PT, R4, RZ, PT ;  /* 0x000000ff0400720c */ /* 0x000fda0003f05270 */
[----:B------:R-:W-:Y:S05]  /*150c0*/  @!P0 BRA `(.L_x_2688) ;  /* 0x0000001c00088947 */ /* 0x000fea0003800000 */
[----:B0-----:R0:W5:Y:S02]  /*150d0*/  LDL R8, [R1] ;  /* 0x0000000001087983 */ /* 0x0011640000100800 */
.L_x_2748:
        /* <DEDUP_REMOVED lines=8> */
[----:B------:R-:W-:Y:S02]  /*15160*/  SEL R5, RZ, 0x1, P0 ;  /* 0x00000001ff057807 */ /* 0x000fe40000000000 */
[----:B------:R-:W-:Y:S02]  /*15170*/  SEL R4, R4, RZ, P0 ;  /* 0x000000ff04047207 */ /* 0x000fe40000000000 */
[----:B----4-:R-:W-:Y:S01]  /*15180*/  LOP3.LUT R5, R2, R5, RZ, 0x3c, !PT ;  /* 0x0000000502057212 */ /* 0x010fe200078e3cff */
[----:B-1----:R-:W-:Y:S06]  /*15190*/  @!P1 BRA `(.L_x_2711) ;  /* 0x0000000c004c9947 */ /* 0x002fec0003800000 */
        /* <DEDUP_REMOVED lines=25> */
.L_x_2712:
[----:B------:R-:W2:Y:S01]  /*15330*/  LDL R2, [R1+0x4] ;  /* 0x0000040001027983 */ /* 0x000ea20000100800 */
[----:B------:R-:W-:Y:S01]  /*15340*/  BSSY B2, `(.L_x_2713) ;  /* 0x0000005000027945 */ /* 0x000fe20003800000 */
[----:B--2---:R-:W-:Y:S01]  /*15350*/  IMAD R3, R4, 0x8, R2 ;  /* 0x0000000804037824 */ /* 0x004fe200078e0202 */
[----:B------:R-:W-:-:S04]  /*15360*/  SHF.L.U32 R2, R5, 0x1f, RZ ;  /* 0x0000001f05027819 */ /* 0x000fc800000006ff */
[----:B------:R-:W2:Y:S02]  /*15370*/  SYNCS.PHASECHK.TRANS64.TRYWAIT P0, [R3+URZ+0x38840], R2 ;  /* 0x03884002030075a7 */ /* 0x000ea4000800017f */
[----:B--2---:R-:W-:Y:S05]  /*15380*/  @!P0 BRA `(.L_x_2714) ;  /* 0x0000004000e88947 */ /* 0x004fea0003800000 */
.L_x_2815:
[----:B------:R-:W-:Y:S05]  /*15390*/  BSYNC B2 ;  /* 0x0000000000027941 */ /* 0x000fea0003800000 */
.L_x_2713:
        /* <DEDUP_REMOVED lines=12> */
.L_x_2716:
[----:B------:R-:W-:Y:S05]  /*15460*/  BSYNC B2 ;  /* 0x0000000000027941 */ /* 0x000fea0003800000 */
.L_x_2715:
        /* <DEDUP_REMOVED lines=13> */
.L_x_2717:
        /* <DEDUP_REMOVED lines=16> */
.L_x_2718:
        /* <DEDUP_REMOVED lines=16> */
.L_x_2719:
        /* <DEDUP_REMOVED lines=16> */
.L_x_2720:
        /* <DEDUP_REMOVED lines=17> */
.L_x_2816:
[----:B------:R-:W-:Y:S05]  /*15950*/  BSYNC B2 ;  /* 0x0000000000027941 */ /* 0x000fea0003800000 */
.L_x_2721:
        /* <DEDUP_REMOVED lines=11> */
.L_x_2724:
[----:B------:R-:W-:Y:S05]  /*15a10*/  BSYNC B2 ;  /* 0x0000000000027941 */ /* 0x000fea0003800000 */
.L_x_2723:
        /* <DEDUP_REMOVED lines=14> */
.L_x_2725:
        /* <DEDUP_REMOVED lines=16> */
.L_x_2726:
        /* <DEDUP_REMOVED lines=16> */
.L_x_2727:
        /* <DEDUP_REMOVED lines=16> */
.L_x_2728:
        /* <DEDUP_REMOVED lines=13> */
.L_x_2711:
[----:B------:R-:W-:Y:S05]  /*15ed0*/  BSYNC B1 ;  /* 0x0000000000017941 */ /* 0x000fea0003800000 */
.L_x_2710:
        /* <DEDUP_REMOVED lines=36> */
.L_x_2731:
[----:B------:R-:W3:Y:S01]  /*16120*/  LDL R2, [R1+0x4] ;  /* 0x0000040001027983 */ /* 0x000ee20000100800 */
[----:B------:R-:W-:Y:S01]  /*16130*/  SHF.L.U32 R3, R10, 0x1f, RZ ;  /* 0x0000001f0a037819 */ /* 0x000fe200000006ff */
[----:B------:R-:W-:Y:S01]  /*16140*/  BSSY B2, `(.L_x_2732) ;  /* 0x0000004000027945 */ /* 0x000fe20003800000 */
[----:B---3--:R-:W-:-:S04]  /*16150*/  IMAD R2, R11, 0x8, R2 ;  /* 0x000000080b027824 */ /* 0x008fc800078e0202 */
[----:B------:R-:W3:Y:S02]  /*16160*/  SYNCS.PHASECHK.TRANS64.TRYWAIT P0, [R2+URZ+0x38840], R3 ;  /* 0x03884003020075a7 */ /* 0x000ee4000800017f */
[----:B---3--:R-:W-:Y:S05]  /*16170*/  @!P0 BRA `(.L_x_2733) ;  /* 0x0000003400948947 */ /* 0x008fea0003800000 */
.L_x_2817:
[----:B------:R-:W-:Y:S05]  /*16180*/  BSYNC B2 ;  /* 0x0000000000027941 */ /* 0x000fea0003800000 */
.L_x_2732:
        /* <DEDUP_REMOVED lines=12> */
.L_x_2735:
[----:B------:R-:W-:Y:S05]  /*16250*/  BSYNC B2 ;  /* 0x0000000000027941 */ /* 0x000fea0003800000 */
.L_x_2734:
        /* <DEDUP_REMOVED lines=15> */
.L_x_2736:
        /* <DEDUP_REMOVED lines=16> */
.L_x_2737:
        /* <DEDUP_REMOVED lines=16> */
.L_x_2738:
        /* <DEDUP_REMOVED lines=16> */
.L_x_2739:
        /* <DEDUP_REMOVED lines=15> */
.L_x_2818:
[----:B------:R-:W-:Y:S05]  /*16740*/  BSYNC B2 ;  /* 0x0000000000027941 */ /* 0x000fea0003800000 */
.L_x_2740:
        /* <DEDUP_REMOVED lines=11> */
.L_x_2743:
[----:B------:R-:W-:Y:S05]  /*16800*/  BSYNC B2 ;  /* 0x0000000000027941 */ /* 0x000fea0003800000 */
.L_x_2742:
        /* <DEDUP_REMOVED lines=13> */
.L_x_2744:
        /* <DEDUP_REMOVED lines=16> */
.L_x_2745:
        /* <DEDUP_REMOVED lines=16> */
.L_x_2746:
        /* <DEDUP_REMOVED lines=16> */
.L_x_2747:
        /* <DEDUP_REMOVED lines=13> */
.L_x_2730:
[----:B------:R-:W-:Y:S05]  /*16cb0*/  BSYNC B1 ;  /* 0x0000000000017941 */ /* 0x000fea0003800000 */
.L_x_2729:
[C---:B------:R-:W-:Y:S01]  /*16cc0*/  ISETP.GT.AND P0, PT, R0.reuse, 0x1, PT ;  /* 0x000000010000780c */ /* 0x040fe20003f04270 */
[----:B------:R-:W-:-:S12]  /*16cd0*/  VIADD R0, R0, 0xfffffffe ;  /* 0xfffffffe00007836 */ /* 0x000fd80000000000 */
[----:B------:R-:W-:Y:S05]  /*16ce0*/  @P0 BRA `(.L_x_2748) ;  /* 0xffffffe000fc0947 */ /* 0x000fea000383ffff */
.L_x_2688:
[----:B------:R-:W-:Y:S05]  /*16cf0*/  BSYNC B0 ;  /* 0x0000000000007941 */ /* 0x000fea0003800000 */
.L_x_2687:
[----:B------:R-:W4:Y:S01]  /*16d00*/  S2R R2, SR_TID.X ;  /* 0x0000000000027919 */ /* 0x000f220000002100 */
[----:B------:R-:W-:Y:S01]  /*16d10*/  BSSY B0, `(.L_x_2749) ;  /* 0x0000011000007945 */ /* 0x000fe20003800000 */
[----:B----4-:R-:W-:-:S04]  /*16d20*/  LOP3.LUT R3, R2, 0x7f, RZ, 0xc0, !PT ;  /* 0x0000007f02037812 */ /* 0x010fc800078ec0ff */
[----:B------:R-:W-:-:S13]  /*16d30*/  ISETP.NE.AND P0, PT, R3, RZ, PT ;  /* 0x000000ff0300720c */ /* 0x000fda0003f05270 */
[----:B------:R-:W-:Y:S05]  /*16d40*/  @P0 BRA `(.L_x_2750) ;  /* 0x0000000000340947 */ /* 0x000fea0003800000 */
[----:B------:R-:W4:Y:S01]  /*16d50*/  S2R R2, SR_LANEID ;  /* 0x0000000000027919 */ /* 0x000f220000000000 */
[----:B------:R-:W-:Y:S01]  /*16d60*/  VOTEU.ANY UR4, UPT, PT ;  /* 0x0000000000047886 */ /* 0x000fe200038e0100 */
[----:B0-----:R-:W0:Y:S01]  /*16d70*/  LDC.64 R4, c[0x0][0xc60] ;  /* 0x00031800ff047b82 */ /* 0x001e220000000a00 */
[----:B------:R-:W4:Y:S01]  /*16d80*/  FLO.U32 R0, UR4 ;  /* 0x0000000400007d00 */ /* 0x000f2200080e0000 */
[----:B------:R-:W-:Y:S01]  /*16d90*/  ULDC.64 UR6, c[0x0][0x208] ;  /* 0x0000820000067ab9 */ /* 0x000fe20000000a00 */
[----:B----4-:R-:W-:-:S06]  /*16da0*/  ISETP.EQ.U32.AND P0, PT, R0, R2, PT ;  /* 0x000000020000720c */ /* 0x010fcc0003f02070 */
[----:B------:R-:W0:Y:S07]  /*16db0*/  POPC R2, UR4 ;  /* 0x0000000400027d09 */ /* 0x000e2e0008000000 */
[----:B0-----:R-:W4:Y:S04]  /*16dc0*/  @P0 ATOMG.E.ADD.STRONG.GPU PT, R2, desc[UR6][R4.64], R2 ;  /* 0x00000002040209a8 */ /* 0x001f2800081ee1c6 */
[----:B----4-:R0:W4:Y:S02]  /*16dd0*/  SHFL.IDX PT, R2, R2, R0, 0x1f ;  /* 0x00001f0002027589 */ /* 0x01012400000e0000 */
[----:B0-----:R-:W0:Y:S02]  /*16de0*/  S2R R0, SR_LTMASK ;  /* 0x0000000000007919 */ /* 0x001e240000003900 */
[----:B0-----:R-:W-:-:S06]  /*16df0*/  LOP3.LUT R0, R0, UR4, RZ, 0xc0, !PT ;  /* 0x0000000400007c12 */ /* 0x001fcc000f8ec0ff */
[----:B------:R-:W4:Y:S02]  /*16e00*/  POPC R0, R0 ;  /* 0x0000000000007309 */ /* 0x000f240000000000 */
[----:B----4-:R-:W-:-:S07]  /*16e10*/  IADD3 R16, R2, UR38, R0 ;  /* 0x0000002602107c10 */ /* 0x010fce000fffe000 */
.L_x_2750:
[----:B------:R-:W-:Y:S05]  /*16e20*/  BSYNC B0 ;  /* 0x0000000000007941 */ /* 0x000fea0003800000 */
.L_x_2749:
        /* <DEDUP_REMOVED lines=13> */
.L_x_2819:
[----:B------:R-:W-:Y:S05]  /*16f00*/  BSYNC B1 ;  /* 0x0000000000017941 */ /* 0x000fea0003800000 */
.L_x_2753:
        /* <DEDUP_REMOVED lines=9> */
.L_x_2756:
[----:B------:R-:W-:Y:S05]  /*16fa0*/  BSYNC B1 ;  /* 0x0000000000017941 */ /* 0x000fea0003800000 */
.L_x_2755:
[----:B0-----:R-:W4:Y:S04]  /*16fb0*/  LDL.LU R5, [R1+0x18] ;  /* 0x0000180001057983 */ /* 0x001f280000300800 */
[----:B------:R-:W4:Y:S04]  /*16fc0*/  LDL.LU R3, [R1+0xc] ;  /* 0x00000c0001037983 */ /* 0x000f280000300800 */
[----:B------:R-:W3:Y:S04]  /*16fd0*/  LDL R4, [R1+0x4] ;  /* 0x0000040001047983 */ /* 0x000ee80000100800 */
[----:B--2---:R-:W3:Y:S01]  /*16fe0*/  LDL R2, [R1+0x8] ;  /* 0x0000080001027983 */ /* 0x004ee20000100800 */
        /* <DEDUP_REMOVED lines=8> */
[----:B---3--:R-:W-:-:S04]  /*17070*/  IMAD R2, R2, 0xa000, R4 ;  /* 0x0000a00002027824 */ /* 0x008fc800078e0204 */
[----:B------:R-:W-:-:S07]  /*17080*/  VIADD R4, R2, 0x400 ;  /* 0x0000040002047836 */ /* 0x000fce0000000000 */
.L_x_2757:
        /* <DEDUP_REMOVED lines=16> */
.L_x_2758:
        /* <DEDUP_REMOVED lines=16> */
.L_x_2759:
        /* <DEDUP_REMOVED lines=16> */
.L_x_2760:
        /* <DEDUP_REMOVED lines=11> */
.L_x_2752:
[----:B------:R-:W-:Y:S05]  /*17440*/  BSYNC B0 ;  /* 0x0000000000007941 */ /* 0x000fea0003800000 */
.L_x_2751:
[----:B0-----:R-:W4:Y:S04]  /*17450*/  LDL.LU R5, [R1+0x8] ;  /* 0x0000080001057983 */ /* 0x001f280000300800 */
        /* <DEDUP_REMOVED lines=8> */
.L_x_2667:
[----:B------:R-:W-:Y:S05]  /*174e0*/  BSYNC B7 ;  /* 0x0000000000077941 */ /* 0x000fea0003800000 */
.L_x_2665:
[----:B0-----:R-:W4:Y:S02]  /*174f0*/  LDL R0, [R1+0x50] ;  /* 0x0000500001007983 */ /* 0x001f240000100800 */
[----:B----4-:R-:W-:-:S13]  /*17500*/  ISETP.NE.AND P0, PT, R0, RZ, PT ;  /* 0x000000ff0000720c */ /* 0x010fda0003f05270 */
[----:B------:R-:W-:Y:S05]  /*17510*/  @!P0 BRA `(.L_x_2761) ;  /* 0x0000000000288947 */ /* 0x000fea0003800000 */
[----:B------:R-:W-:Y:S05]  /*17520*/  WARPSYNC.ALL ;  /* 0x0000000000007948 */ /* 0x000fea0003800000 */
[----:B------:R-:W0:Y:S08]  /*17530*/  S2UR UR5, SR_CgaCtaId ;  /* 0x00000000000579c3 */ /* 0x000e300000008800 */
[----:B------:R-:W-:Y:S06]  /*17540*/  BAR.SYNC.DEFER_BLOCKING 0x5, 0x180 ;  /* 0x0146000000007b1d */ /* 0x000fec0000010000 */
[----:B------:R-:W-:-:S02]  /*17550*/  UMOV UR4, 0x400 ;  /* 0x0000040000047882 */ /* 0x000fc40000000000 */
[----:B0-----:R-:W-:-:S06]  /*17560*/  ULEA UR4, UR5, UR4, 0x18 ;  /* 0x0000000405047291 */ /* 0x001fcc000f8ec03f */
[----:B------:R-:W-:-:S05]  /*17570*/  IMAD.U32 R0, RZ, RZ, UR4 ;  /* 0x00000004ff007e24 */ /* 0x000fca000f8e00ff */
[----:B------:R4:W0:Y:S04]  /*17580*/  LDS.128 R16, [R0+0x388d0] ;  /* 0x0388d00000107984 */ /* 0x0008280000000c00 */
[----:B------:R4:W-:Y:S01]  /*17590*/  STL [R1+0x4], R0 ;  /* 0x0000040001007387 */ /* 0x0009e20000100800 */
[----:B------:R-:W-:Y:S06]  /*175a0*/  BAR.ARV 0x4, 0x180 ;  /* 0x0106000000007b1d */ /* 0x000fec0000002000 */
[----:B------:R-:W-:Y:S05]  /*175b0*/  BRA `(.L_x_2762) ;  /* 0x0000000800e47947 */ /* 0x000fea0003800000 */
.L_x_2761:
[----:B------:R-:W0:Y:S01]  /*175c0*/  S2R R0, SR_TID.X ;  /* 0x0000000000007919 */ /* 0x000e220000002100 */
[----:B------:R-:W-:Y:S01]  /*175d0*/  UMOV UR4, 0xffffffff ;  /* 0xffffffff00047882 */ /* 0x000fe20000000000 */
[----:B0-----:R-:W-:-:S04]  /*175e0*/  LOP3.LUT R6, R0, 0x1f, RZ, 0xc0, !PT ;  /* 0x0000001f00067812 */ /* 0x001fc800078ec0ff */
[----:B------:R-:W-:Y:S01]  /*175f0*/  ISETP.NE.AND P0, PT, R6, 0x1f, PT ;  /* 0x0000001f0600780c */ /* 0x000fe20003f05270 */
[----:B------:R-:W-:-:S12]  /*17600*/  BRA.DIV UR4, `(.L_x_2763) ;  /* 0x0000002204ac7947 */ /* 0x000fd8000b800000 */
[----:B------:R-:W-:Y:S01]  /*17610*/  IMAD.IADD R5, R19, 0x1, R6 ;  /* 0x0000000113057824 */ /* 0x000fe200078e0206 */
[----:B------:R-:W-:Y:S01]  /*17620*/  ULDC UR4, c[0x0][0xc3c] ;  /* 0x00030f0000047ab9 */ /* 0x000fe20000000800 */
[----:B------:R-:W-:-:S03]  /*17630*/  ULDC.64 UR6, c[0x0][0x208] ;  /* 0x0000820000067ab9 */ /* 0x000fc60000000a00 */
[----:B------:R-:W-:-:S13]  /*17640*/  ISETP.GE.OR P1, PT, R5, UR4, !P0 ;  /* 0x0000000405007c0c */ /* 0x000fda000c726670 */
[----:B------:R-:W0:Y:S02]  /*17650*/  @!P1 LDC.64 R2, c[0x0][0xc80] ;  /* 0x00032000ff029b82 */ /* 0x000e240000000a00 */
[----:B0-----:R-:W-:-:S06]  /*17660*/  @!P1 IMAD.WIDE R2, R5, 0x4, R2 ;  /* 0x0000000405029825 */ /* 0x001fcc00078e0202 */
[----:B------:R0:W4:Y:S01]  /*17670*/  @!P1 LDG.E R3, desc[UR6][R2.64] ;  /* 0x0000000602039981 */ /* 0x000122000c1e1900 */
[C---:B------:R-:W-:Y:S02]  /*17680*/  ISETP.GE.U32.AND P2, PT, R6.reuse, 0x2, PT ;  /* 0x000000020600780c */ /* 0x040fe40003f46070 */
[C---:B------:R-:W-:Y:S01]  /*17690*/  ISETP.GE.U32.AND P3, PT, R6.reuse, 0x4, PT ;  /* 0x000000040600780c */ /* 0x040fe20003f66070 */
[----:B------:R-:W-:Y:S01]  /*176a0*/  SHFL.IDX PT, R0, R16, RZ, 0x1f ;  /* 0x00001fff10007589 */ /* 0x000fe200000e0000 */
[C---:B------:R-:W-:Y:S02]  /*176b0*/  ISETP.GE.U32.AND P4, PT, R6.reuse, 0x8, PT ;  /* 0x000000080600780c */ /* 0x040fe40003f86070 */
[C---:B------:R-:W-:Y:S01]  /*176c0*/  ISETP.GE.U32.AND P5, PT, R6.reuse, 0x10, PT ;  /* 0x000000100600780c */ /* 0x040fe20003fa6070 */
[----:B0-----:R-:W-:Y:S02]  /*176d0*/  IMAD.MOV.U32 R2, RZ, RZ, RZ ;  /* 0x000000ffff027224 */ /* 0x001fe400078e00ff */
[----:B----4-:R-:W-:Y:S01]  /*176e0*/  @!P1 IMAD.MOV.U32 R2, RZ, RZ, R3 ;  /* 0x000000ffff029224 */ /* 0x010fe200078e0003 */
[----:B------:R-:W-:-:S04]  /*176f0*/  ISETP.NE.AND P1, PT, R6, RZ, PT ;  /* 0x000000ff0600720c */ /* 0x000fc80003f25270 */
[----:B------:R-:W0:Y:S02]  /*17700*/  SHFL.UP PT, R3, R2, 0x1, RZ ;  /* 0x0420000002037989 */ /* 0x000e2400000e00ff */
[----:B0-----:R-:W-:-:S05]  /*17710*/  SEL R5, R3, RZ, P1 ;  /* 0x000000ff03057207 */ /* 0x001fca0000800000 */
[----:B------:R-:W-:Y:S02]  /*17720*/  IMAD.IADD R3, R2, 0x1, R5 ;  /* 0x0000000102037824 */ /* 0x000fe400078e0205 */
[----:B------:R-:W-:Y:S04]  /*17730*/  SHFL.IDX PT, R5, R16, 0x1, 0x1f ;  /* 0x00201f0010057f89 */ /* 0x000fe800000e0000 */
        /* <DEDUP_REMOVED lines=12> */
[----:B------:R0:W4:Y:S02]  /*17800*/  SHFL.IDX PT, R16, R3, 0x1f, 0x1f ;  /* 0x03e01f0003107f89 */ /* 0x00012400000e0000 */
.L_x_2829:
[----:B------:R-:W-:Y:S02]  /*17810*/  ULDC UR4, c[0x0][0xc38] ;  /* 0x00030e0000047ab9 */ /* 0x000fe40000000800 */
[----:B------:R-:W-:-:S04]  /*17820*/  IMAD.U32 R4, RZ, RZ, UR4 ;  /* 0x00000004ff047e24 */ /* 0x000fc8000f8e00ff */
[----:B----4-:R-:W-:-:S04]  /*17830*/  IMAD R16, R16, R4, RZ ;  /* 0x0000000410107224 */ /* 0x010fc800078e02ff */
[----:B------:R-:W-:-:S05]  /*17840*/  IMAD.IADD R5, R5, 0x1, R16 ;  /* 0x0000000105057824 */ /* 0x000fca00078e0210 */
[----:B------:R-:W-:-:S13]  /*17850*/  ISETP.GT.AND P6, PT, R5, R0, PT ;  /* 0x000000000500720c */ /* 0x000fda0003fc4270 */
[----:B------:R-:W-:Y:S05]  /*17860*/  @P6 BRA `(.L_x_2764) ;  /* 0x0000000000a06947 */ /* 0x000fea0003800000 */
.L_x_2769:
[----:B0-----:R-:W0:Y:S01]  /*17870*/  LDC R3, c[0x0][0xc3c] ;  /* 0x00030f00ff037b82 */ /* 0x001e220000000800 */
[----:B------:R-:W-:-:S05]  /*17880*/  VIADD R19, R19, 0x1f ;  /* 0x0000001f13137836 */ /* 0x000fca0000000000 */
[----:B0-----:R-:W-:-:S13]  /*17890*/  ISETP.GE.AND P6, PT, R19, R3, PT ;  /* 0x000000031300720c */ /* 0x001fda0003fc6270 */
[----:B------:R-:W-:Y:S05]  /*178a0*/  @P6 BRA `(.L_x_2765) ;  /* 0x0000000400dc6947 */ /* 0x000fea0003800000 */
[----:B------:R-:W0:Y:S01]  /*178b0*/  S2R R2, SR_TID.X ;  /* 0x0000000000027919 */ /* 0x000e220000002100 */
[----:B------:R-:W-:Y:S01]  /*178c0*/  BSSY B0, `(.L_x_2766) ;  /* 0x000000a000007945 */ /* 0x000fe20003800000 */
[----:B0-----:R-:W-:-:S05]  /*178d0*/  LOP3.LUT R2, R2, 0x1f, RZ, 0xc0, !PT ;  /* 0x0000001f02027812 */ /* 0x001fca00078ec0ff */
[----:B------:R-:W-:Y:S02]  /*178e0*/  IMAD.IADD R4, R19, 0x1, R2 ;  /* 0x0000000113047824 */ /* 0x000fe400078e0202 */
[----:B------:R-:W-:-:S03]  /*178f0*/  IMAD.MOV.U32 R2, RZ, RZ, RZ ;  /* 0x000000ffff027224 */ /* 0x000fc600078e00ff */
[----:B------:R-:W-:-:S13]  /*17900*/  ISETP.GE.OR P6, PT, R4, R3, !P0 ;  /* 0x000000030400720c */ /* 0x000fda00047c6670 */
[----:B------:R-:W-:Y:S05]  /*17910*/  @P6 BRA `(.L_x_2767) ;  /* 0x0000000000106947 */ /* 0x000fea0003800000 */
[----:B------:R-:W0:Y:S01]  /*17920*/  LDC.64 R2, c[0x0][0xc80] ;  /* 0x00032000ff027b82 */ /* 0x000e220000000a00 */
[----:B------:R-:W-:Y:S01]  /*17930*/  ULDC.64 UR4, c[0x0][0x208] ;  /* 0x0000820000047ab9 */ /* 0x000fe20000000a00 */
[----:B0-----:R-:W-:-:S06]  /*17940*/  IMAD.WIDE R2, R4, 0x4, R2 ;  /* 0x0000000404027825 */ /* 0x001fcc00078e0202 */
[----:B------:R0:W5:Y:S02]  /*17950*/  LDG.E R2, desc[UR4][R2.64] ;  /* 0x0000000402027981 */ /* 0x000164000c1e1900 */
.L_x_2767:
[----:B------:R-:W-:Y:S05]  /*17960*/  BSYNC B0 ;  /* 0x0000000000007941 */ /* 0x000fea0003800000 */
.L_x_2766:
[----:B------:R-:W-:-:S03]  /*17970*/  UMOV UR4, 0xffffffff ;  /* 0xffffffff00047882 */ /* 0x000fc60000000000 */
[----:B------:R-:W-:Y:S05]  /*17980*/  BRA.DIV UR4, `(.L_x_2768) ;  /* 0x00000026040c7947 */ /* 0x000fea000b800000 */
[----:B-----5:R-:W0:Y:S02]  /*17990*/  SHFL.UP PT, R14, R2, 0x1, RZ ;  /* 0x04200000020e7989 */ /* 0x020e2400000e00ff */
        /* <DEDUP_REMOVED lines=15> */
.L_x_2837:
[----:B------:R-:W-:Y:S02]  /*17a90*/  ULDC UR4, c[0x0][0xc38] ;  /* 0x00030e0000047ab9 */ /* 0x000fe40000000800 */
[----:B------:R-:W-:-:S04]  /*17aa0*/  IMAD.U32 R4, RZ, RZ, UR4 ;  /* 0x00000004ff047e24 */ /* 0x000fc8000f8e00ff */
[----:B----4-:R-:W-:-:S04]  /*17ab0*/  IMAD R16, R16, R4, RZ ;  /* 0x0000000410107224 */ /* 0x010fc800078e02ff */
[----:B------:R-:W-:-:S05]  /*17ac0*/  IMAD.IADD R5, R16, 0x1, R5 ;  /* 0x0000000110057824 */ /* 0x000fca00078e0205 */
[----:B------:R-:W-:-:S13]  /*17ad0*/  ISETP.GT.AND P6, PT, R5, R0, PT ;  /* 0x000000000500720c */ /* 0x000fda0003fc4270 */
[----:B------:R-:W-:Y:S05]  /*17ae0*/  @!P6 BRA `(.L_x_2769) ;  /* 0xfffffffc0060e947 */ /* 0x000fea000383ffff */
.L_x_2764:
        /* <DEDUP_REMOVED lines=8> */
.L_x_2841:
[----:B------:R-:W-:Y:S01]  /*17b70*/  ISETP.NE.AND P0, PT, R5, RZ, PT ;  /* 0x000000ff0500720c */ /* 0x000fe20003f05270 */
[----:B------:R-:W-:-:S12]  /*17b80*/  IMAD.MOV.U32 R5, RZ, RZ, RZ ;  /* 0x000000ffff057224 */ /* 0x000fd800078e00ff */
[----:B------:R-:W-:Y:S05]  /*17b90*/  @!P0 BRA `(.L_x_2771) ;  /* 0x0000000000148947 */ /* 0x000fea0003800000 */
[----:B------:R-:W-:Y:S01]  /*17ba0*/  UMOV UR4, 0xffffffff ;  /* 0xffffffff00047882 */ /* 0x000fe20000000000 */
[----:B------:R-:W-:Y:S02]  /*17bb0*/  VIADD R12, R6, 0xffffffff ;  /* 0xffffffff060c7836 */ /* 0x000fe40000000000 */
[----:B------:R-:W-:Y:S05]  /*17bc0*/  BRA.DIV UR4, `(.L_x_2772) ;  /* 0x0000002604987947 */ /* 0x000fea000b800000 */
[----:B0-----:R0:W0:Y:S02]  /*17bd0*/  SHFL.IDX PT, R3, R3, R12, 0x1f ;  /* 0x00001f0c03037589 */ /* 0x00102400000e0000 */
.L_x_2844:
[----:B0-----:R-:W-:-:S07]  /*17be0*/  IMAD.MOV.U32 R5, RZ, RZ, R3 ;  /* 0x000000ffff057224 */ /* 0x001fce00078e0003 */
.L_x_2771:
[----:B0---4-:R-:W0:Y:S01]  /*17bf0*/  LDC.64 R2, c[0x0][0xc90] ;  /* 0x00032400ff027b82 */ /* 0x011e220000000a00 */
[----:B------:R-:W-:Y:S01]  /*17c00*/  IMAD.IADD R19, R6, 0x1, R19 ;  /* 0x0000000106137824 */ /* 0x000fe200078e0213 */
[----:B------:R-:W-:-:S03]  /*17c10*/  ULDC.64 UR4, c[0x0][0x208] ;  /* 0x0000820000047ab9 */ /* 0x000fc60000000a00 */
[----:B0-----:R-:W-:-:S05]  /*17c20*/  IMAD.WIDE R2, R19, 0x4, R2 ;  /* 0x0000000413027825 */ /* 0x001fca00078e0202 */
[----:B-1-3--:R-:W3:Y:S01]  /*17c30*/  LDG.E R7, desc[UR4][R2.64] ;  /* 0x0000000402077981 */ /* 0x00aee2000c1e1900 */
[----:B------:R-:W-:-:S04]  /*17c40*/  IMAD R16, R5, R4, R16 ;  /* 0x0000000405107224 */ /* 0x000fc800078e0210 */
[----:B------:R-:W-:Y:S02]  /*17c50*/  IMAD.IADD R0, R0, 0x1, -R16 ;  /* 0x0000000100007824 */ /* 0x000fe400078e0a10 */
[----:B---3--:R-:W-:-:S05]  /*17c60*/  IMAD R6, R17, R7, RZ ;  /* 0x0000000711067224 */ /* 0x008fca00078e02ff */
        /* <DEDUP_REMOVED lines=59> */
.L_x_2765:
[----:B------:R-:W-:Y:S01]  /*18020*/  UMOV UR4, URZ ;  /* 0x0000003f00047c82 */ /* 0x000fe20008000000 */
[----:B------:R-:W-:Y:S01]  /*18030*/  UMOV UR5, URZ ;  /* 0x0000003f00057c82 */ /* 0x000fe20008000000 */
[----:B------:R-:W-:Y:S01]  /*18040*/  ULDC UR6, c[0x0][0xc3c] ;  /* 0x00030f0000067ab9 */ /* 0x000fe20000000800 */
[----:B------:R-:W-:Y:S02]  /*18050*/  IMAD.MOV.U32 R16, RZ, RZ, R0 ;  /* 0x000000ffff107224 */ /* 0x000fe400078e0000 */
[----:B------:R-:W-:Y:S02]  /*18060*/  IMAD.U32 R17, RZ, RZ, UR4 ;  /* 0x00000004ff117e24 */ /* 0x000fe4000f8e00ff */
[----:B------:R-:W-:Y:S02]  /*18070*/  IMAD.U32 R18, RZ, RZ, UR5 ;  /* 0x00000005ff127e24 */ /* 0x000fe4000f8e00ff */
[----:B------:R-:W-:-:S07]  /*18080*/  IMAD.U32 R19, RZ, RZ, UR6 ;  /* 0x00000006ff137e24 */ /* 0x000fce000f8e00ff */
.L_x_2773:
[----:B------:R0:W4:Y:S01]  /*18090*/  LDL R3, [R1+0x4] ;  /* 0x0000040001037983 */ /* 0x0001220000100800 */
[----:B------:R-:W1:Y:S01]  /*180a0*/  S2R R0, SR_TID.X ;  /* 0x0000000000007919 */ /* 0x000e620000002100 */
[----:B------:R-:W-:Y:S05]  /*180b0*/  WARPSYNC.ALL ;  /* 0x0000000000007948 */ /* 0x000fea0003800000 */
[----:B-1----:R-:W-:Y:S01]  /*180c0*/  LOP3.LUT R0, R0, 0x1f, RZ, 0xc0, !PT ;  /* 0x0000001f00007812 */ /* 0x002fe200078ec0ff */
[----:B------:R-:W-:Y:S03]  /*180d0*/  BAR.SYNC.DEFER_BLOCKING 0x4, 0x180 ;  /* 0x0106000000007b1d */ /* 0x000fe60000010000 */
[----:B------:R-:W-:-:S13]  /*180e0*/  ISETP.NE.AND P0, PT, R0, RZ, PT ;  /* 0x000000ff0000720c */ /* 0x000fda0003f05270 */
[----:B------:R-:W4:Y:S01]  /*180f0*/  @!P0 S2R R0, SR_CgaCtaId ;  /* 0x0000000000008919 */ /* 0x000f220000008800 */
[----:B------:R-:W-:-:S04]  /*18100*/  @!P0 MOV R2, 0x400 ;  /* 0x0000040000028802 */ /* 0x000fc80000000f00 */
[----:B----4-:R-:W-:-:S05]  /*18110*/  @!P0 LEA R3, R0, R2, 0x18 ;  /* 0x0000000200038211 */ /* 0x010fca00078ec0ff */
[----:B------:R0:W-:Y:S04]  /*18120*/  @!P0 STS.128 [R3+0x388d0], R16 ;  /* 0x0388d01003008388 */ /* 0x0001e80000000c00 */
[----:B------:R0:W-:Y:S01]  /*18130*/  @!P0 STL [R1+0x4], R3 ;  /* 0x0000040301008387 */ /* 0x0001e20000100800 */
[----:B------:R-:W-:Y:S06]  /*18140*/  BAR.ARV 0x5, 0x180 ;  /* 0x0146000000007b1d */ /* 0x000fec0000002000 */
.L_x_2762:
[----:B------:R-:W-:Y:S02]  /*18150*/  ULDC UR4, c[0x0][0xc3c] ;  /* 0x00030f0000047ab9 */ /* 0x000fe40000000800 */
[----:B0-----:R-:W-:-:S13]  /*18160*/  ISETP.GE.AND P0, PT, R19, UR4, PT ;  /* 0x0000000413007c0c */ /* 0x001fda000bf06270 */
[----:B------:R-:W-:Y:S05]  /*18170*/  @!P0 BRA `(.L_x_2774) ;  /* 0xffffff9c00808947 */ /* 0x000fea000383ffff */
[----:B------:R-:W-:Y:S05]  /*18180*/  BSYNC B8 ;  /* 0x0000000000087941 */ /* 0x000fea0003800000 */
.L_x_2661:
[----:B----4-:R-:W4:Y:S01]  /*18190*/  LDL.LU R0, [R1+0x48] ;  /* 0x0000480001007983 */ /* 0x010f220000300800 */
[----:B------:R-:W-:Y:S01]  /*181a0*/  BSSY B0, `(.L_x_2775) ;  /* 0x000000b000007945 */ /* 0x000fe20003800000 */
[----:B------:R-:W0:Y:S01]  /*181b0*/  S2R R5, SR_CgaCtaId ;  /* 0x0000000000057919 */ /* 0x000e220000008800 */
[----:B----4-:R-:W-:-:S05]  /*181c0*/  VIADD R0, R0, 0x1 ;  /* 0x0000000100007836 */ /* 0x010fca0000000000 */
[----:B------:R-:W-:-:S04]  /*181d0*/  LEA.HI R2, R0, R0, RZ, 0x1 ;  /* 0x0000000000027211 */ /* 0x000fc800078f08ff */
[----:B------:R-:W-:-:S05]  /*181e0*/  LOP3.LUT R3, R2, 0xfffffffe, RZ, 0xc0, !PT ;  /* 0xfffffffe02037812 */ /* 0x000fca00078ec0ff */
[----:B------:R-:W-:Y:S01]  /*181f0*/  IMAD.IADD R3, R0, 0x1, -R3 ;  /* 0x0000000100037824 */ /* 0x000fe200078e0a03 */
[----:B------:R-:W-:-:S04]  /*18200*/  MOV R0, 0x400 ;  /* 0x0000040000007802 */ /* 0x000fc80000000f00 */
[----:B0-----:R-:W-:Y:S02]  /*18210*/  LEA R0, R5, R0, 0x18 ;  /* 0x0000000005007211 */ /* 0x001fe400078ec0ff */
[----:B------:R-:W-:-:S04]  /*18220*/  SHF.L.U32 R3, R3, 0x1f, RZ ;  /* 0x0000001f03037819 */ /* 0x000fc800000006ff */
[----:B------:R-:W0:Y:S02]  /*18230*/  SYNCS.PHASECHK.TRANS64.TRYWAIT P0, [R0+URZ+0x38820], R3 ;  /* 0x03882003000075a7 */ /* 0x000e24000800017f */
[----:B0-----:R-:W-:Y:S05]  /*18240*/  @!P0 BRA `(.L_x_2776) ;  /* 0x0000002000208947 */ /* 0x001fea0003800000 */
.L_x_2845:
[----:B------:R-:W-:Y:S05]  /*18250*/  BSYNC B0 ;  /* 0x0000000000007941 */ /* 0x000fea0003800000 */
.L_x_2775:
[----:B------:R-:W-:-:S03]  /*18260*/  UMOV UR4, 0xffffffff ;  /* 0xffffffff00047882 */ /* 0x000fc60000000000 */
[----:B------:R-:W-:Y:S05]  /*18270*/  BRA.DIV UR4, `(.L_x_2777) ;  /* 0x0000002204287947 */ /* 0x000fea000b800000 */
[----:B------:R-:W4:Y:S02]  /*18280*/  S2R R2, SR_TID.X ;  /* 0x0000000000027919 */ /* 0x000f240000002100 */
[----:B----4-:R-:W-:-:S04]  /*18290*/  SHF.R.U32.HI R2, RZ, 0x5, R2 ;  /* 0x00000005ff027819 */ /* 0x010fc80000011602 */
[----:B------:R-:W-:-:S05]  /*182a0*/  LOP3.LUT R2, R2, 0x3, RZ, 0xc0, !PT ;  /* 0x0000000302027812 */ /* 0x000fca00078ec0ff */
[----:B------:R4:W0:Y:S02]  /*182b0*/  SHFL.IDX PT, R14, R2, RZ, 0x1f ;  /* 0x00001fff020e7589 */ /* 0x00082400000e0000 */
.L_x_2848:
[----:B0-----:R-:W-:Y:S01]  /*182c0*/  ISETP.NE.AND P0, PT, R14, RZ, PT ;  /* 0x000000ff0e00720c */ /* 0x001fe20003f05270 */
[----:B------:R-:W-:-:S12]  /*182d0*/  BSSY B0, `(.L_x_2778) ;  /* 0x0000029000007945 */ /* 0x000fd80003800000 */
[----:B------:R-:W-:Y:S05]  /*182e0*/  @P0 BRA `(.L_x_2779) ;  /* 0x00000000009c0947 */ /* 0x000fea0003800000 */
[----:B------:R-:W-:-:S03]  /*182f0*/  UMOV UR4, 0xffffffff ;  /* 0xffffffff00047882 */ /* 0x000fc60000000000 */
[----:B------:R-:W-:Y:S05]  /*18300*/  BRA.DIV UR4, `(.L_x_2780) ;  /* 0x0000002204387947 */ /* 0x000fea000b800000 */
[----:B------:R-:W-:-:S13]  /*18310*/  ELECT P6, URZ, PT ;  /* 0x00000000003f782f */ /* 0x000fda00038c0000 */
.L_x_2851:
[----:B------:R-:W-:Y:S05]  /*18320*/  @!P6 BRA `(.L_x_2779) ;  /* 0x00000000008ce947 */ /* 0x000fea0003800000 */
[----:B----4-:R-:W4:Y:S02]  /*18330*/  LDL R2, [R1+0x54] ;  /* 0x0000540001027983 */ /* 0x010f240000100800 */
[----:B----4-:R-:W-:-:S13]  /*18340*/  R2UR UR4, R2 ;  /* 0x00000000020472ca */ /* 0x010fda00000e0000 */
[----:B------:R-:W-:-:S06]  /*18350*/  ULOP3.LUT UR4, UR4, 0x2, URZ, 0xfc, !UPT ;  /* 0x0000000204047892 */ /* 0x000fcc000f8efc3f */
[----:B------:R-:W-:-:S05]  /*18360*/  IMAD.U32 R2, RZ, RZ, UR4 ;  /* 0x00000004ff027e24 */ /* 0x000fca000f8e00ff */
[----:B------:R-:W-:-:S13]  /*18370*/  ISETP.NE.AND P2, PT, R2, 0x3, PT ;  /* 0x000000030200780c */ /* 0x000fda0003f45270 */
[----:B------:R-:W-:Y:S05]  /*18380*/  @!P2 BRA `(.L_x_2781) ;  /* 0x000000000004a947 */ /* 0x000fea0003800000 */
[----:B------:R-:W-:Y:S01]  /*18390*/  BPT.TRAP 0x1 ;  /* 0x000000040000795c */ /* 0x000fe20000300000 */
.L_x_2781:
[----:B------:R-:W4:Y:S04]  /*183a0*/  LDL R3, [R1+0x8] ;  /* 0x0000080001037983 */ /* 0x000f280000100800 */
[----:B-1-3--:R-:W3:Y:S01]  /*183b0*/  LDL.LU R7, [R1+0x14] ;  /* 0x0000140001077983 */ /* 0x00aee20000300800 */
[----:B------:R-:W-:-:S04]  /*183c0*/  VIADD R2, R0, 0x38840 ;  /* 0x0003884000027836 */ /* 0x000fc80000000000 */
[C---:B----4-:R-:W-:Y:S02]  /*183d0*/  IMAD R6, R3.reuse, 0x8, R2 ;  /* 0x0000000803067824 */ /* 0x050fe400078e0202 */
        /* <DEDUP_REMOVED lines=10> */
.L_x_2852:
[----:B------:R-:W1:Y:S02]  /*18480*/  SYNCS.PHASECHK.TRANS64.TRYWAIT P0, [R7+URZ], R2 ;  /* 0x00000002070075a7 */ /* 0x000e64000800017f */
[----:B-1----:R-:W-:Y:S05]  /*18490*/  @!P0 BRA `(.L_x_2783) ;  /* 0x0000002000088947 */ /* 0x002fea0003800000 */
.L_x_2853:
[----:B------:R-:W-:Y:S05]  /*184a0*/  @!P2 BRA `(.L_x_2784) ;  /* 0x000000000004a947 */ /* 0x000fea0003800000 */
[----:B------:R-:W-:Y:S01]  /*184b0*/  BPT.TRAP 0x1 ;  /* 0x000000040000795c */ /* 0x000fe20000300000 */
.L_x_2784:
[----:B------:R-:W3:Y:S01]  /*184c0*/  LDL.LU R4, [R1+0x8] ;  /* 0x0000080001047983 */ /* 0x000ee20000300800 */
[----:B------:R-:W-:-:S04]  /*184d0*/  VIADD R0, R0, 0x38860 ;  /* 0x0003886000007836 */ /* 0x000fc80000000000 */
[----:B---3--:R-:W-:-:S04]  /*184e0*/  IMAD R4, R4, 0x8, R0 ;  /* 0x0000000804047824 */ /* 0x008fc800078e0200 */
[----:B------:R-:W3:Y:S02]  /*184f0*/  SYNCS.PHASECHK.TRANS64.TRYWAIT P0, [R4+URZ], R5 ;  /* 0x00000005040075a7 */ /* 0x000ee4000800017f */
[----:B---3--:R-:W-:Y:S05]  /*18500*/  @!P0 BRA `(.L_x_2785) ;  /* 0x0000002000008947 */ /* 0x008fea0003800000 */
.L_x_2854:
[----:B------:R-:W-:-:S07]  /*18510*/  IMAD R3, R3, 0x8, R0 ;  /* 0x0000000803037824 */ /* 0x000fce00078e0200 */
.L_x_2786:
[----:B----4-:R4:W0:Y:S02]  /*18520*/  SYNCS.PHASECHK.TRANS64.TRYWAIT P0, [R3+URZ], R2 ;  /* 0x00000002030075a7 */ /* 0x010824000800017f */
[----:B0-----:R-:W-:Y:S05]  /*18530*/  @!P0 NANOSLEEP.SYNCS 0x989680 ;  /* 0x009896800000895d */ /* 0x001fea0003900000 */
[----:B------:R-:W0:Y:S02]  /*18540*/  @!P0 SYNCS.PHASECHK.TRANS64 P0, [R3+URZ], R2 ;  /* 0x00000002030085a7 */ /* 0x000e24000800007f */
[----:B0-----:R-:W-:Y:S05]  /*18550*/  @!P0 BRA `(.L_x_2786) ;  /* 0xfffffffc00f08947 */ /* 0x001fea000383ffff */
.L_x_2779:
[----:B------:R-:W-:Y:S05]  /*18560*/  BSYNC B0 ;  /* 0x0000000000007941 */ /* 0x000fea0003800000 */
.L_x_2778:
[----:B------:R-:W-:Y:S05]  /*18570*/  EXIT ;  /* 0x000000000000794d */ /* 0x000fea0003800000 */
.L_x_2603:
[----:B------:R-:W-:-:S13]  /*18580*/  R2UR UR4, R17 ;  /* 0x00000000110472ca */ /* 0x000fda00000e0000 */
[----:B0-----:R-:W-:-:S04]  /*18590*/  IMAD.U32 R3, RZ, RZ, UR4 ;  /* 0x00000004ff037e24 */ /* 0x001fc8000f8e00ff */
[----:B------:R0:W1:Y:S03]  /*185a0*/  SYNCS.PHASECHK.TRANS64.TRYWAIT P1, [R3+URZ+0x38800], R0 ;  /* 0x03880000030075a7 */ /* 0x000066000802017f */
[----:B-1----:R-:W-:Y:S05]  /*185b0*/  @!P1 NANOSLEEP.SYNCS 0x989680 ;  /* 0x009896800000995d */ /* 0x002fea0003900000 */
[----:B------:R-:W1:Y:S02]  /*185c0*/  @!P1 SYNCS.PHASECHK.TRANS64 P1, [R3+URZ+0x38800], R0 ;  /* 0x03880000030095a7 */ /* 0x000e64000802007f */
[----:B-1----:R-:W-:Y:S05]  /*185d0*/  @!P1 BRA `(.L_x_2603) ;  /* 0xfffffffc00e89947 */ /* 0x002fea000383ffff */
[----:B------:R-:W-:Y:S05]  /*185e0*/  BRA `(.L_x_2787) ;  /* 0xfffffe94009c7947 */ /* 0x000fea000383ffff */
.L_x_2607:
[----:B-1----:R1:W2:Y:S02]  /*185f0*/  SYNCS.PHASECHK.TRANS64.TRYWAIT P2, [R0+URZ+0x38830], R3 ;  /* 0x03883003000075a7 */ /* 0x0022a4000804017f */
[----:B--2---:R-:W-:Y:S05]  /*18600*/  @!P2 NANOSLEEP.SYNCS 0x989680 ;  /* 0x009896800000a95d */ /* 0x004fea0003900000 */
[----:B------:R-:W2:Y:S02]  /*18610*/  @!P2 SYNCS.PHASECHK.TRANS64 P2, [R0+URZ+0x38830], R3 ;  /* 0x038830030000a5a7 */ /* 0x000ea4000804007f */
[----:B--2---:R-:W-:Y:S05]  /*18620*/  @!P2 BRA `(.L_x_2607) ;  /* 0xfffffffc00f0a947 */ /* 0x004fea000383ffff */
[----:B------:R-:W-:Y:S05]  /*18630*/  BRA `(.L_x_2606) ;  /* 0xfffffe9400c87947 */ /* 0x000fea000383ffff */
.L_x_2612:
[----:B------:R-:W-:-:S13]  /*18640*/  R2UR UR4, R3 ;  /* 0x00000000030472ca */ /* 0x000fda00000e0000 */
[----:B-1----:R-:W-:-:S04]  /*18650*/  IMAD.U32 R153, RZ, RZ, UR4 ;  /* 0x00000004ff997e24 */ /* 0x002fc8000f8e00ff */
[----:B------:R1:W2:Y:S03]  /*18660*/  SYNCS.PHASECHK.TRANS64.TRYWAIT P3, [R153+URZ+0x38830], R4 ;  /* 0x03883004990075a7 */ /* 0x0002a6000806017f */
[----:B--2---:R-:W-:Y:S05]  /*18670*/  @!P3 NANOSLEEP.SYNCS 0x989680 ;  /* 0x009896800000b95d */ /* 0x004fea0003900000 */
[----:B------:R-:W2:Y:S02]  /*18680*/  @!P3 SYNCS.PHASECHK.TRANS64 P3, [R153+URZ+0x38830], R4 ;  /* 0x038830049900b5a7 */ /* 0x000ea4000806007f */
[----:B--2---:R-:W-:Y:S05]  /*18690*/  @!P3 BRA `(.L_x_2612) ;  /* 0xfffffffc00e8b947 */ /* 0x004fea000383ffff */
[----:B------:R-:W-:Y:S05]  /*186a0*/  BRA `(.L_x_2611) ;  /* 0xfffffed000207947 */ /* 0x000fea000383ffff */
.L_x_2616:
[----:B--2---:R-:W-:-:S04]  /*186b0*/  IMAD.U32 R233, RZ, RZ, UR4 ;  /* 0x00000004ffe97e24 */ /* 0x004fc8000f8e00ff */
[----:B------:R2:W3:Y:S03]  /*186c0*/  SYNCS.PHASECHK.TRANS64.TRYWAIT P3, [R233+URZ+0x38850], R0 ;  /* 0x03885000e90075a7 */ /* 0x0004e6000806017f */
[----:B---3--:R-:W-:Y:S05]  /*186d0*/  @!P3 NANOSLEEP.SYNCS 0x989680 ;  /* 0x009896800000b95d */ /* 0x008fea0003900000 */
[----:B------:R-:W3:Y:S02]  /*186e0*/  @!P3 SYNCS.PHASECHK.TRANS64 P3, [R233+URZ+0x38850], R0 ;  /* 0x03885000e900b5a7 */ /* 0x000ee4000806007f */
[----:B---3--:R-:W-:Y:S05]  /*186f0*/  @!P3 BRA `(.L_x_2616) ;  /* 0xfffffffc00ecb947 */ /* 0x008fea000383ffff */
[----:B------:R-:W-:Y:S05]  /*18700*/  BRA `(.L_x_2615) ;  /* 0xfffffef400487947 */ /* 0x000fea000383ffff */
.L_x_2622:
[----:B-1----:R-:W-:-:S04]  /*18710*/  IMAD.U32 R4, RZ, RZ, UR4 ;  /* 0x00000004ff047e24 */ /* 0x002fc8000f8e00ff */
[----:B------:R1:W2:Y:S03]  /*18720*/  SYNCS.PHASECHK.TRANS64.TRYWAIT P2, [R4+URZ+0x38830], R3 ;  /* 0x03883003040075a7 */ /* 0x0002a6000804017f */
[----:B--2---:R-:W-:Y:S05]  /*18730*/  @!P2 NANOSLEEP.SYNCS 0x989680 ;  /* 0x009896800000a95d */ /* 0x004fea0003900000 */
[----:B------:R-:W2:Y:S02]  /*18740*/  @!P2 SYNCS.PHASECHK.TRANS64 P2, [R4+URZ+0x38830], R3 ;  /* 0x038830030400a5a7 */ /* 0x000ea4000804007f */
[----:B--2---:R-:W-:Y:S05]  /*18750*/  @!P2 BRA `(.L_x_2622) ;  /* 0xfffffffc00eca947 */ /* 0x004fea000383ffff */
[----:B------:R-:W-:Y:S05]  /*18760*/  BRA `(.L_x_2621) ;  /* 0xffffff0c00347947 */ /* 0x000fea000383ffff */
.L_x_2626:
[----:B01----:R-:W-:-:S04]  /*18770*/  IMAD.U32 R3, RZ, RZ, UR4 ;  /* 0x00000004ff037e24 */ /* 0x003fc8000f8e00ff */
[----:B------:R0:W1:Y:S03]  /*18780*/  SYNCS.PHASECHK.TRANS64.TRYWAIT P2, [R3+URZ+0x38850], R0 ;  /* 0x03885000030075a7 */ /* 0x000066000804017f */
[----:B-1----:R-:W-:Y:S05]  /*18790*/  @!P2 NANOSLEEP.SYNCS 0x989680 ;  /* 0x009896800000a95d */ /* 0x002fea0003900000 */
[----:B------:R-:W1:Y:S02]  /*187a0*/  @!P2 SYNCS.PHASECHK.TRANS64 P2, [R3+URZ+0x38850], R0 ;  /* 0x038850000300a5a7 */ /* 0x000e64000804007f */
[----:B-1----:R-:W-:Y:S05]  /*187b0*/  @!P2 BRA `(.L_x_2626) ;  /* 0xfffffffc00eca947 */ /* 0x002fea000383ffff */
[----:B------:R-:W-:Y:S05]  /*187c0*/  BRA `(.L_x_2625) ;  /* 0xffffff3400587947 */ /* 0x000fea000383ffff */
.L_x_2631:
[----:B-1----:R-:W-:-:S04]  /*187d0*/  IMAD.U32 R7, RZ, RZ, UR7 ;  /* 0x00000007ff077e24 */ /* 0x002fc8000f8e00ff */
[----:B------:R1:W2:Y:S03]  /*187e0*/  SYNCS.PHASECHK.TRANS64.TRYWAIT P0, [R7+URZ+0x38850], R0 ;  /* 0x03885000070075a7 */ /* 0x0002a6000800017f */
[----:B--2---:R-:W-:Y:S05]  /*187f0*/  @!P0 NANOSLEEP.SYNCS 0x989680 ;  /* 0x009896800000895d */ /* 0x004fea0003900000 */
[----:B------:R-:W2:Y:S02]  /*18800*/  @!P0 SYNCS.PHASECHK.TRANS64 P0, [R7+URZ+0x38850], R0 ;  /* 0x03885000070085a7 */ /* 0x000ea4000800007f */
[----:B--2---:R-:W-:Y:S05]  /*18810*/  @!P0 BRA `(.L_x_2631) ;  /* 0xfffffffc00ec8947 */ /* 0x004fea000383ffff */
[----:B------:R-:W-:Y:S05]  /*18820*/  BRA `(.L_x_2630) ;  /* 0xffffff4c00587947 */ /* 0x000fea000383ffff */
.L_x_2673:
        /* <DEDUP_REMOVED lines=11> */
.L_x_2789:
[----:B------:R-:W-:Y:S05]  /*188e0*/  BSYNC B0 ;  /* 0x0000000000007941 */ /* 0x000fea0003800000 */
.L_x_2788:
[----:B------:R-:W-:Y:S05]  /*188f0*/  BRA `(.L_x_2790) ;  /* 0xffffffa000d07947 */ /* 0x000fea000383ffff */
.L_x_2675:
[----:B------:R-:W-:Y:S01]  /*18900*/  BSSY B0, `(.L_x_2791) ;  /* 0x0000006000007945 */ /* 0x000fe20003800000 */
[----:B------:R-:W-:-:S07]  /*18910*/  IMAD.MOV.U32 R15, RZ, RZ, -0x1 ;  /* 0xffffffffff0f7424 */ /* 0x000fce00078e00ff */
[----:B012---:R-:W-:Y:S05]  /*18920*/  WARPSYNC.COLLECTIVE R15, `(.L_x_2792) ;  /* 0x000000000f0c7348 */ /* 0x007fea0003c00000 */
[----:B------:R-:W-:Y:S02]  /*18930*/  ELECT P6, UR62, PT ;  /* 0x00000000003e782f */ /* 0x000fe400038c0000 */
[----:B------:R-:W-:Y:S01]  /*18940*/  MOV R14, UR62 ;  /* 0x0000003e000e7c02 */ /* 0x000fe20008000f00 */
[----:B012---:R-:W-:Y:S10]  /*18950*/  ENDCOLLECTIVE ;  /* 0x000000000000791b */ /* 0x007ff40003800000 */
.L_x_2792:
[----:B------:R-:W-:Y:S05]  /*18960*/  BSYNC B0 ;  /* 0x0000000000007941 */ /* 0x000fea0003800000 */
.L_x_2791:
[----:B------:R-:W-:Y:S05]  /*18970*/  BRA `(.L_x_2793) ;  /* 0xffffffa000d87947 */ /* 0x000fea000383ffff */
.L_x_2677:
[----:B--2---:R2:W3:Y:S02]  /*18980*/  SYNCS.PHASECHK.TRANS64.TRYWAIT P0, [R0+URZ+0x38840], R2 ;  /* 0x03884002000075a7 */ /* 0x0044e4000800017f */
[----:B---3--:R-:W-:Y:S05]  /*18990*/  @!P0 NANOSLEEP.SYNCS 0x989680 ;  /* 0x009896800000895d */ /* 0x008fea0003900000 */
[----:B------:R-:W3:Y:S02]  /*189a0*/  @!P0 SYNCS.PHASECHK.TRANS64 P0, [R0+URZ+0x38840], R2 ;  /* 0x03884002000085a7 */ /* 0x000ee4000800007f */
[----:B---3--:R-:W-:Y:S05]  /*189b0*/  @!P0 BRA `(.L_x_2677) ;  /* 0xfffffffc00f08947 */ /* 0x008fea000383ffff */
[----:B------:R-:W-:Y:S05]  /*189c0*/  BRA `(.L_x_2794) ;  /* 0xffffffa400487947 */ /* 0x000fea000383ffff */
.L_x_2681:
[----:B------:R-:W2:Y:S01]  /*189d0*/  LDL.LU R11, [R1+0x34] ;  /* 0x00003400010b7983 */ /* 0x000ea20000300800 */
[----:B------:R-:W-:Y:S02]  /*189e0*/  IMAD.MOV.U32 R13, RZ, RZ, R0 ;  /* 0x000000ffff0d7224 */ /* 0x000fe400078e0000 */
[----:B------:R-:W-:Y:S02]  /*189f0*/  IMAD.MOV.U32 R12, RZ, RZ, RZ ;  /* 0x000000ffff0c7224 */ /* 0x000fe400078e00ff */
[----:B------:R-:W-:Y:S02]  /*18a00*/  IMAD.MOV.U32 R15, RZ, RZ, -0x1 ;  /* 0xffffffffff0f7424 */ /* 0x000fe400078e00ff */
[----:B------:R-:W-:Y:S02]  /*18a10*/  IMAD R17, R17, 0x80, R10 ;  /* 0x0000008011117824 */ /* 0x000fe400078e020a */
[----:B--2---:R-:W-:Y:S02]  /*18a20*/  IMAD R2, R11, R7, RZ ;  /* 0x000000070b027224 */ /* 0x004fe400078e02ff */
[----:B------:R-:W-:-:S02]  /*18a30*/  IMAD.MOV.U32 R11, RZ, RZ, 0x181f ;  /* 0x0000181fff0b7424 */ /* 0x000fc400078e00ff */
[C---:B------:R-:W-:Y:S01]  /*18a40*/  VIADD R7, R17.reuse, 0x60 ;  /* 0x0000006011077836 */ /* 0x040fe20000000000 */
[----:B------:R-:W-:-:S13]  /*18a50*/  ISETP.GE.AND P5, PT, R17, R2, PT ;  /* 0x000000021100720c */ /* 0x000fda0003fa6270 */
[----:B-----5:R-:W-:Y:S05]  /*18a60*/  WARPSYNC.COLLECTIVE R15, `(.L_x_2795) ;  /* 0x000000000f087348 */ /* 0x020fea0003c00000 */
[----:B------:R0:W1:Y:S02]  /*18a70*/  SHFL.IDX P6, R14, R13, R12, R11 ;  /* 0x0000000c0d0e7389 */ /* 0x00006400000c000b */
[----:B01---5:R-:W-:Y:S01]  /*18a80*/  ENDCOLLECTIVE ;  /* 0x000000000000791b */ /* 0x023fe20003800000 */
.L_x_2795:
[----:B------:R-:W-:Y:S02]  /*18a90*/  IMAD.MOV.U32 R13, RZ, RZ, R3 ;  /* 0x000000ffff0d7224 */ /* 0x000fe400078e0003 */
[----:B------:R-:W-:-:S07]  /*18aa0*/  IMAD.MOV.U32 R4, RZ, RZ, R14 ;  /* 0x000000ffff047224 */ /* 0x000fce00078e000e */
[----:B------:R-:W-:Y:S05]  /*18ab0*/  WARPSYNC.COLLECTIVE R15, `(.L_x_2796) ;  /* 0x000000000f087348 */ /* 0x000fea0003c00000 */
[----:B------:R0:W1:Y:S02]  /*18ac0*/  SHFL.IDX P6, R14, R13, R12, R11 ;  /* 0x0000000c0d0e7389 */ /* 0x00006400000c000b */
[----:B01----:R-:W-:Y:S01]  /*18ad0*/  ENDCOLLECTIVE ;  /* 0x000000000000791b */ /* 0x003fe20003800000 */
.L_x_2796:
        /* <DEDUP_REMOVED lines=19> */
.L_x_2797:
[----:B------:R-:W-:-:S05]  /*18c10*/  VIADD R4, R17, 0x10 ;  /* 0x0000001011047836 */ /* 0x000fca0000000000 */
[----:B------:R-:W-:Y:S01]  /*18c20*/  ISETP.GE.AND P5, PT, R4, R2, PT ;  /* 0x000000020400720c */ /* 0x000fe20003fa6270 */
[----:B------:R-:W-:Y:S02]  /*18c30*/  IMAD.MOV.U32 R13, RZ, RZ, R3 ;  /* 0x000000ffff0d7224 */ /* 0x000fe400078e0003 */
[----:B------:R-:W-:-:S10]  /*18c40*/  IMAD.MOV.U32 R4, RZ, RZ, R14 ;  /* 0x000000ffff047224 */ /* 0x000fd400078e000e */
[----:B------:R-:W-:Y:S05]  /*18c50*/  WARPSYNC.COLLECTIVE R15, `(.L_x_2798) ;  /* 0x000000000f087348 */ /* 0x000fea0003c00000 */
[----:B------:R0:W1:Y:S02]  /*18c60*/  SHFL.IDX P6, R14, R13, R12, R11 ;  /* 0x0000000c0d0e7389 */ /* 0x00006400000c000b */
[----:B01----:R-:W-:Y:S01]  /*18c70*/  ENDCOLLECTIVE ;  /* 0x000000000000791b */ /* 0x003fe20003800000 */
.L_x_2798:
        /* <DEDUP_REMOVED lines=19> */
.L_x_2799:
[----:B------:R-:W-:-:S05]  /*18db0*/  VIADD R4, R17, 0x20 ;  /* 0x0000002011047836 */ /* 0x000fca0000000000 */
[----:B------:R-:W-:Y:S01]  /*18dc0*/  ISETP.GE.AND P5, PT, R4, R2, PT ;  /* 0x000000020400720c */ /* 0x000fe20003fa6270 */
[----:B------:R-:W-:Y:S02]  /*18dd0*/  IMAD.MOV.U32 R13, RZ, RZ, R3 ;  /* 0x000000ffff0d7224 */ /* 0x000fe400078e0003 */
[----:B------:R-:W-:-:S10]  /*18de0*/  IMAD.MOV.U32 R4, RZ, RZ, R14 ;  /* 0x000000ffff047224 */ /* 0x000fd400078e000e */
[----:B------:R-:W-:Y:S05]  /*18df0*/  WARPSYNC.COLLECTIVE R15, `(.L_x_2800) ;  /* 0x000000000f087348 */ /* 0x000fea0003c00000 */
[----:B------:R0:W1:Y:S02]  /*18e00*/  SHFL.IDX P6, R14, R13, R12, R11 ;  /* 0x0000000c0d0e7389 */ /* 0x00006400000c000b */
[----:B01----:R-:W-:Y:S01]  /*18e10*/  ENDCOLLECTIVE ;  /* 0x000000000000791b */ /* 0x003fe20003800000 */
.L_x_2800:
        /* <DEDUP_REMOVED lines=19> */
.L_x_2801:
[----:B------:R-:W-:-:S05]  /*18f50*/  VIADD R4, R17, 0x30 ;  /* 0x0000003011047836 */ /* 0x000fca0000000000 */
[----:B------:R-:W-:Y:S01]  /*18f60*/  ISETP.GE.AND P5, PT, R4, R2, PT ;  /* 0x000000020400720c */ /* 0x000fe20003fa6270 */
[----:B------:R-:W-:Y:S02]  /*18f70*/  IMAD.MOV.U32 R13, RZ, RZ, R3 ;  /* 0x000000ffff0d7224 */ /* 0x000fe400078e0003 */
[----:B------:R-:W-:-:S10]  /*18f80*/  IMAD.MOV.U32 R4, RZ, RZ, R14 ;  /* 0x000000ffff047224 */ /* 0x000fd400078e000e */
[----:B------:R-:W-:Y:S05]  /*18f90*/  WARPSYNC.COLLECTIVE R15, `(.L_x_2802) ;  /* 0x000000000f087348 */ /* 0x000fea0003c00000 */
[----:B------:R0:W1:Y:S02]  /*18fa0*/  SHFL.IDX P6, R14, R13, R12, R11 ;  /* 0x0000000c0d0e7389 */ /* 0x00006400000c000b */
[----:B01----:R-:W-:Y:S01]  /*18fb0*/  ENDCOLLECTIVE ;  /* 0x000000000000791b */ /* 0x003fe20003800000 */
.L_x_2802:
        /* <DEDUP_REMOVED lines=19> */
.L_x_2803:
[----:B------:R-:W-:-:S05]  /*190f0*/  VIADD R4, R17, 0x40 ;  /* 0x0000004011047836 */ /* 0x000fca0000000000 */
[----:B------:R-:W-:Y:S01]  /*19100*/  ISETP.GE.AND P5, PT, R4, R2, PT ;  /* 0x000000020400720c */ /* 0x000fe20003fa6270 */
[----:B------:R-:W-:Y:S02]  /*19110*/  IMAD.MOV.U32 R13, RZ, RZ, R3 ;  /* 0x000000ffff0d7224 */ /* 0x000fe400078e0003 */
[----:B------:R-:W-:-:S10]  /*19120*/  IMAD.MOV.U32 R4, RZ, RZ, R14 ;  /* 0x000000ffff047224 */ /* 0x000fd400078e000e */
[----:B------:R-:W-:Y:S05]  /*19130*/  WARPSYNC.COLLECTIVE R15, `(.L_x_2804) ;  /* 0x000000000f087348 */ /* 0x000fea0003c00000 */
[----:B------:R0:W1:Y:S02]  /*19140*/  SHFL.IDX P6, R14, R13, R12, R11 ;  /* 0x0000000c0d0e7389 */ /* 0x00006400000c000b */
[----:B01----:R-:W-:Y:S01]  /*19150*/  ENDCOLLECTIVE ;  /* 0x000000000000791b */ /* 0x003fe20003800000 */
.L_x_2804:
        /* <DEDUP_REMOVED lines=19> */
.L_x_2805:
[----:B------:R-:W-:-:S05]  /*19290*/  VIADD R4, R17, 0x50 ;  /* 0x0000005011047836 */ /* 0x000fca0000000000 */
[----:B------:R-:W-:Y:S01]  /*192a0*/  ISETP.GE.AND P5, PT, R4, R2, PT ;  /* 0x000000020400720c */ /* 0x000fe20003fa6270 */
[----:B------:R-:W-:Y:S02]  /*192b0*/  IMAD.MOV.U32 R13, RZ, RZ, R3 ;  /* 0x000000ffff0d7224 */ /* 0x000fe400078e0003 */
[----:B------:R-:W-:-:S10]  /*192c0*/  IMAD.MOV.U32 R4, RZ, RZ, R14 ;  /* 0x000000ffff047224 */ /* 0x000fd400078e000e */
[----:B------:R-:W-:Y:S05]  /*192d0*/  WARPSYNC.COLLECTIVE R15, `(.L_x_2806) ;  /* 0x000000000f087348 */ /* 0x000fea0003c00000 */
[----:B------:R0:W1:Y:S02]  /*192e0*/  SHFL.IDX P6, R14, R13, R12, R11 ;  /* 0x0000000c0d0e7389 */ /* 0x00006400000c000b */
[----:B01----:R-:W-:Y:S01]  /*192f0*/  ENDCOLLECTIVE ;  /* 0x000000000000791b */ /* 0x003fe20003800000 */
.L_x_2806:
        /* <DEDUP_REMOVED lines=20> */
.L_x_2807:
[----:B------:R-:W-:Y:S02]  /*19440*/  IMAD.MOV.U32 R13, RZ, RZ, R3 ;  /* 0x000000ffff0d7224 */ /* 0x000fe400078e0003 */
[----:B------:R-:W-:-:S07]  /*19450*/  IMAD.MOV.U32 R6, RZ, RZ, R14 ;  /* 0x000000ffff067224 */ /* 0x000fce00078e000e */
[----:B------:R-:W-:Y:S05]  /*19460*/  WARPSYNC.COLLECTIVE R15, `(.L_x_2808) ;  /* 0x000000000f087348 */ /* 0x000fea0003c00000 */
[----:B------:R0:W1:Y:S02]  /*19470*/  SHFL.IDX P6, R14, R13, R12, R11 ;  /* 0x0000000c0d0e7389 */ /* 0x00006400000c000b */
[----:B01----:R-:W-:Y:S01]  /*19480*/  ENDCOLLECTIVE ;  /* 0x000000000000791b */ /* 0x003fe20003800000 */
.L_x_2808:
        /* <DEDUP_REMOVED lines=19> */
.L_x_2809:
[----:B------:R-:W-:Y:S02]  /*195c0*/  IMAD.MOV.U32 R13, RZ, RZ, R3 ;  /* 0x000000ffff0d7224 */ /* 0x000fe400078e0003 */
[----:B------:R-:W-:-:S07]  /*195d0*/  IMAD.MOV.U32 R6, RZ, RZ, R14 ;  /* 0x000000ffff067224 */ /* 0x000fce00078e000e */
[----:B------:R-:W-:Y:S05]  /*195e0*/  WARPSYNC.COLLECTIVE R15, `(.L_x_2810) ;  /* 0x000000000f087348 */ /* 0x000fea0003c00000 */
[----:B------:R0:W1:Y:S02]  /*195f0*/  SHFL.IDX P6, R14, R13, R12, R11 ;  /* 0x0000000c0d0e7389 */ /* 0x00006400000c000b */
[----:B01----:R-:W-:Y:S01]  /*19600*/  ENDCOLLECTIVE ;  /* 0x000000000000791b */ /* 0x003fe20003800000 */
.L_x_2810:
[----:B------:R-:W-:Y:S01]  /*19610*/  IMAD.MOV.U32 R3, RZ, RZ, R14 ;  /* 0x000000ffff037224 */ /* 0x000fe200078e000e */
[----:B------:R-:W-:Y:S06]  /*19620*/  BRA `(.L_x_2811) ;  /* 0xffffffa800347947 */ /* 0x000fec000383ffff */
.L_x_2686:
[----:B0-----:R-:W2:Y:S02]  /*19630*/  LDL R2, [R1+0x4] ;  /* 0x0000040001027983 */ /* 0x001ea40000100800 */
[----:B--2---:R0:W1:Y:S02]  /*19640*/  SYNCS.PHASECHK.TRANS64.TRYWAIT P0, [R2+URZ+0x38820], R0 ;  /* 0x03882000020075a7 */ /* 0x004064000800017f */
[----:B-1----:R-:W-:Y:S05]  /*19650*/  @!P0 NANOSLEEP.SYNCS 0x989680 ;  /* 0x009896800000895d */ /* 0x002fea0003900000 */
[----:B------:R-:W1:Y:S02]  /*19660*/  @!P0 SYNCS.PHASECHK.TRANS64 P0, [R2+URZ+0x38820], R0 ;  /* 0x03882000020085a7 */ /* 0x000e64000800007f */
[----:B-1----:R-:W-:Y:S05]  /*19670*/  @!P0 BRA `(.L_x_2686) ;  /* 0xfffffffc00ec8947 */ /* 0x002fea000383ffff */
[----:B------:R-:W-:Y:S05]  /*19680*/  BRA `(.L_x_2812) ;  /* 0xffffffa800b47947 */ /* 0x000fea000383ffff */
.L_x_2695:
[----:B-1----:R1:W2:Y:S02]  /*19690*/  SYNCS.PHASECHK.TRANS64.TRYWAIT P0, [R2+URZ+0x38840], R0 ;  /* 0x03884000020075a7 */ /* 0x0022a4000800017f */
[----:B--2---:R-:W-:Y:S05]  /*196a0*/  @!P0 NANOSLEEP.SYNCS 0x989680 ;  /* 0x009896800000895d */ /* 0x004fea0003900000 */
[----:B------:R-:W2:Y:S02]  /*196b0*/  @!P0 SYNCS.PHASECHK.TRANS64 P0, [R2+URZ+0x38840], R0 ;  /* 0x03884000020085a7 */ /* 0x000ea4000800007f */
[----:B--2---:R-:W-:Y:S05]  /*196c0*/  @!P0 BRA `(.L_x_2695) ;  /* 0xfffffffc00f08947 */ /* 0x004fea000383ffff */
[----:B------:R-:W-:Y:S05]  /*196d0*/  BRA `(.L_x_2813) ;  /* 0xffffffac007c7947 */ /* 0x000fea000383ffff */
.L_x_2703:
[----:B0-----:R0:W1:Y:S02]  /*196e0*/  SYNCS.PHASECHK.TRANS64.TRYWAIT P0, [R2+URZ+0x60], R0 ;  /* 0x00006000020075a7 */ /* 0x001064000800017f */
[----:B-1----:R-:W-:Y:S05]  /*196f0*/  @!P0 NANOSLEEP.SYNCS 0x989680 ;  /* 0x009896800000895d */ /* 0x002fea0003900000 */
[----:B------:R-:W1:Y:S02]  /*19700*/  @!P0 SYNCS.PHASECHK.TRANS64 P0, [R2+URZ+0x60], R0 ;  /* 0x00006000020085a7 */ /* 0x000e64000800007f */
[----:B-1----:R-:W-:Y:S05]  /*19710*/  @!P0 BRA `(.L_x_2703) ;  /* 0xfffffffc00f08947 */ /* 0x002fea000383ffff */
[----:B------:R-:W-:Y:S05]  /*19720*/  BRA `(.L_x_2814) ;  /* 0xffffffb000d87947 */ /* 0x000fea000383ffff */
.L_x_2714:
[----:B--2---:R2:W3:Y:S02]  /*19730*/  SYNCS.PHASECHK.TRANS64.TRYWAIT P0, [R3+URZ+0x38840], R2 ;  /* 0x03884002030075a7 */ /* 0x0044e4000800017f */
[----:B---3--:R-:W-:Y:S05]  /*19740*/  @!P0 NANOSLEEP.SYNCS 0x989680 ;  /* 0x009896800000895d */ /* 0x008fea0003900000 */
[----:B------:R-:W3:Y:S02]  /*19750*/  @!P0 SYNCS.PHASECHK.TRANS64 P0, [R3+URZ+0x38840], R2 ;  /* 0x03884002030085a7 */ /* 0x000ee4000800007f */
[----:B---3--:R-:W-:Y:S05]  /*19760*/  @!P0 BRA `(.L_x_2714) ;  /* 0xfffffffc00f08947 */ /* 0x008fea000383ffff */
[----:B------:R-:W-:Y:S05]  /*19770*/  BRA `(.L_x_2815) ;  /* 0xffffffbc00047947 */ /* 0x000fea000383ffff */
.L_x_2722:
[----:B-1----:R1:W2:Y:S02]  /*19780*/  SYNCS.PHASECHK.TRANS64.TRYWAIT P0, [R2+URZ+0x60], R3 ;  /* 0x00006003020075a7 */ /* 0x0022a4000800017f */
[----:B--2---:R-:W-:Y:S05]  /*19790*/  @!P0 NANOSLEEP.SYNCS 0x989680 ;  /* 0x009896800000895d */ /* 0x004fea0003900000 */
[----:B------:R-:W2:Y:S02]  /*197a0*/  @!P0 SYNCS.PHASECHK.TRANS64 P0, [R2+URZ+0x60], R3 ;  /* 0x00006003020085a7 */ /* 0x000ea4000800007f */
[----:B--2---:R-:W-:Y:S05]  /*197b0*/  @!P0 BRA `(.L_x_2722) ;  /* 0xfffffffc00f08947 */ /* 0x004fea000383ffff */
[----:B------:R-:W-:Y:S05]  /*197c0*/  BRA `(.L_x_2816) ;  /* 0xffffffc000607947 */ /* 0x000fea000383ffff */
.L_x_2733:
[----:B---3--:R3:W4:Y:S02]  /*197d0*/  SYNCS.PHASECHK.TRANS64.TRYWAIT P0, [R2+URZ+0x38840], R3 ;  /* 0x03884003020075a7 */ /* 0x008724000800017f */
[----:B----4-:R-:W-:Y:S05]  /*197e0*/  @!P0 NANOSLEEP.SYNCS 0x989680 ;  /* 0x009896800000895d */ /* 0x010fea0003900000 */
[----:B------:R-:W4:Y:S02]  /*197f0*/  @!P0 SYNCS.PHASECHK.TRANS64 P0, [R2+URZ+0x38840], R3 ;  /* 0x03884003020085a7 */ /* 0x000f24000800007f */
[----:B----4-:R-:W-:Y:S05]  /*19800*/  @!P0 BRA `(.L_x_2733) ;  /* 0xfffffffc00f08947 */ /* 0x010fea000383ffff */
[----:B------:R-:W-:Y:S05]  /*19810*/  BRA `(.L_x_2817) ;  /* 0xffffffc800587947 */ /* 0x000fea000383ffff */
.L_x_2741:
[----:B-1----:R1:W2:Y:S02]  /*19820*/  SYNCS.PHASECHK.TRANS64.TRYWAIT P0, [R2+URZ+0x60], R5 ;  /* 0x00006005020075a7 */ /* 0x0022a4000800017f */
[----:B--2---:R-:W-:Y:S05]  /*19830*/  @!P0 NANOSLEEP.SYNCS 0x989680 ;  /* 0x009896800000895d */ /* 0x004fea0003900000 */
[----:B------:R-:W2:Y:S02]  /*19840*/  @!P0 SYNCS.PHASECHK.TRANS64 P0, [R2+URZ+0x60], R5 ;  /* 0x00006005020085a7 */ /* 0x000ea4000800007f */
[----:B--2---:R-:W-:Y:S05]  /*19850*/  @!P0 BRA `(.L_x_2741) ;  /* 0xfffffffc00f08947 */ /* 0x004fea000383ffff */
[----:B------:R-:W-:Y:S05]  /*19860*/  BRA `(.L_x_2818) ;  /* 0xffffffcc00b47947 */ /* 0x000fea000383ffff */
.L_x_2754:
[----:B--2---:R2:W4:Y:S02]  /*19870*/  SYNCS.PHASECHK.TRANS64.TRYWAIT P0, [R0+URZ+0x38860], R2 ;  /* 0x03886002000075a7 */ /* 0x004524000800017f */
[----:B----4-:R-:W-:Y:S05]  /*19880*/  @!P0 NANOSLEEP.SYNCS 0x989680 ;  /* 0x009896800000895d */ /* 0x010fea0003900000 */
[----:B------:R-:W4:Y:S02]  /*19890*/  @!P0 SYNCS.PHASECHK.TRANS64 P0, [R0+URZ+0x38860], R2 ;  /* 0x03886002000085a7 */ /* 0x000f24000800007f */
[----:B----4-:R-:W-:Y:S05]  /*198a0*/  @!P0 BRA `(.L_x_2754) ;  /* 0xfffffffc00f08947 */ /* 0x010fea000383ffff */
[----:B------:R-:W-:Y:S05]  /*198b0*/  BRA `(.L_x_2819) ;  /* 0xffffffd400907947 */ /* 0x000fea000383ffff */
.L_x_2763:
[----:B------:R-:W-:Y:S01]  /*198c0*/  BSSY B0, `(.L_x_2820) ;  /* 0x0000008000007945 */ /* 0x000fe20003800000 */
[----:B------:R-:W-:Y:S02]  /*198d0*/  IMAD.MOV.U32 R13, RZ, RZ, R16 ;  /* 0x000000ffff0d7224 */ /* 0x000fe400078e0010 */
[----:B------:R-:W-:Y:S02]  /*198e0*/  IMAD.MOV.U32 R12, RZ, RZ, RZ ;  /* 0x000000ffff0c7224 */ /* 0x000fe400078e00ff */
[----:B------:R-:W-:Y:S02]  /*198f0*/  IMAD.MOV.U32 R11, RZ, RZ, 0x1f ;  /* 0x0000001fff0b7424 */ /* 0x000fe400078e00ff */
[----:B------:R-:W-:-:S07]  /*19900*/  IMAD.MOV.U32 R15, RZ, RZ, -0x1 ;  /* 0xffffffffff0f7424 */ /* 0x000fce00078e00ff */
[----:B-123-5:R-:W-:Y:S05]  /*19910*/  WARPSYNC.COLLECTIVE R15, `(.L_x_2821) ;  /* 0x000000000f087348 */ /* 0x02efea0003c00000 */
[----:B------:R0:W4:Y:S02]  /*19920*/  SHFL.IDX P6, R14, R13, R12, R11 ;  /* 0x0000000c0d0e7389 */ /* 0x00012400000c000b */
[----:B012345:R-:W-:Y:S01]  /*19930*/  ENDCOLLECTIVE ;  /* 0x000000000000791b */ /* 0x03ffe20003800000 */
.L_x_2821:
[----:B------:R-:W-:Y:S05]  /*19940*/  BSYNC B0 ;  /* 0x0000000000007941 */ /* 0x000fea0003800000 */
.L_x_2820:
        /* <DEDUP_REMOVED lines=9> */
.L_x_2822:
        /* <DEDUP_REMOVED lines=19> */
.L_x_2823:
        /* <DEDUP_REMOVED lines=8> */
.L_x_2824:
        /* <DEDUP_REMOVED lines=8> */
.L_x_2825:
        /* <DEDUP_REMOVED lines=8> */
.L_x_2826:
        /* <DEDUP_REMOVED lines=8> */
.L_x_2827:
        /* <DEDUP_REMOVED lines=9> */
.L_x_2828:
[----:B------:R-:W-:Y:S01]  /*19da0*/  IMAD.MOV.U32 R16, RZ, RZ, R14 ;  /* 0x000000ffff107224 */ /* 0x000fe200078e000e */
[----:B------:R-:W-:Y:S06]  /*19db0*/  BRA `(.L_x_2829) ;  /* 0xffffffd800947947 */ /* 0x000fec000383ffff */
.L_x_2768:
[----:B------:R-:W-:Y:S01]  /*19dc0*/  BSSY B0, `(.L_x_2830) ;  /* 0x0000008000007945 */ /* 0x000fe20003800000 */
[----:B-----5:R-:W-:Y:S02]  /*19dd0*/  IMAD.MOV.U32 R13, RZ, RZ, R2 ;  /* 0x000000ffff0d7224 */ /* 0x020fe400078e0002 */
[----:B------:R-:W-:Y:S02]  /*19de0*/  IMAD.MOV.U32 R12, RZ, RZ, 0x1 ;  /* 0x00000001ff0c7424 */ /* 0x000fe400078e00ff */
[----:B------:R-:W-:Y:S02]  /*19df0*/  IMAD.MOV.U32 R11, RZ, RZ, RZ ;  /* 0x000000ffff0b7224 */ /* 0x000fe400078e00ff */
[----:B------:R-:W-:-:S07]  /*19e00*/  IMAD.MOV.U32 R15, RZ, RZ, -0x1 ;  /* 0xffffffffff0f7424 */ /* 0x000fce00078e00ff */
[----:B0123--:R-:W-:Y:S05]  /*19e10*/  WARPSYNC.COLLECTIVE R15, `(.L_x_2831) ;  /* 0x000000000f087348 */ /* 0x00ffea0003c00000 */
[----:B------:R4:W0:Y:S02]  /*19e20*/  SHFL.UP P6, R14, R13, R12, R11 ;  /* 0x0400000c0d0e7389 */ /* 0x00082400000c000b */
[----:B01234-:R-:W-:Y:S01]  /*19e30*/  ENDCOLLECTIVE ;  /* 0x000000000000791b */ /* 0x01ffe20003800000 */
.L_x_2831:
[----:B------:R-:W-:Y:S05]  /*19e40*/  BSYNC B0 ;  /* 0x0000000000007941 */ /* 0x000fea0003800000 */
.L_x_2830:
        /* <DEDUP_REMOVED lines=9> */
.L_x_2832:
        /* <DEDUP_REMOVED lines=8> */
.L_x_2833:
        /* <DEDUP_REMOVED lines=8> */
.L_x_2834:
        /* <DEDUP_REMOVED lines=8> */
.L_x_2835:
        /* <DEDUP_REMOVED lines=9> */
.L_x_2836:
[----:B------:R-:W-:Y:S01]  /*1a0f0*/  IMAD.MOV.U32 R16, RZ, RZ, R14 ;  /* 0x000000ffff107224 */ /* 0x000fe200078e000e */
[----:B------:R-:W-:Y:S06]  /*1a100*/  BRA `(.L_x_2837) ;  /* 0xffffffd800607947 */ /* 0x000fec000383ffff */
.L_x_2770:
[----:B------:R-:W-:Y:S01]  /*1a110*/  BSSY B0, `(.L_x_2838) ;  /* 0x0000006000007945 */ /* 0x000fe20003800000 */
[----:B------:R-:W-:Y:S01]  /*1a120*/  PLOP3.LUT P6, PT, P6, PT, PT, 0x8, 0x0 ;  /* 0x000000000000781c */ /* 0x000fe200037ce170 */
[----:B------:R-:W-:-:S12]  /*1a130*/  IMAD.MOV.U32 R15, RZ, RZ, -0x1 ;  /* 0xffffffffff0f7424 */ /* 0x000fd800078e00ff */
[----:B0123-5:R-:W-:Y:S05]  /*1a140*/  WARPSYNC.COLLECTIVE R15, `(.L_x_2839) ;  /* 0x000000000f087348 */ /* 0x02ffea0003c00000 */
[----:B------:R-:W-:Y:S01]  /*1a150*/  VOTE.ANY R14, PT, P6 ;  /* 0x00000000000e7806 */ /* 0x000fe200030e0100 */
[----:B0123-5:R-:W-:Y:S06]  /*1a160*/  ENDCOLLECTIVE ;  /* 0x000000000000791b */ /* 0x02ffec0003800000 */
.L_x_2839:
[----:B------:R-:W-:Y:S05]  /*1a170*/  BSYNC B0 ;  /* 0x0000000000007941 */ /* 0x000fea0003800000 */
.L_x_2838:
        /* <DEDUP_REMOVED lines=9> */
.L_x_2840:
[----:B------:R-:W-:Y:S01]  /*1a210*/  IMAD.MOV.U32 R17, RZ, RZ, R14 ;  /* 0x000000ffff117224 */ /* 0x000fe200078e000e */
[----:B------:R-:W-:Y:S06]  /*1a220*/  BRA `(.L_x_2841) ;  /* 0xffffffd800507947 */ /* 0x000fec000383ffff */
.L_x_2772:
[----:B------:R-:W-:Y:S01]  /*1a230*/  BSSY B0, `(.L_x_2842) ;  /* 0x0000007000007945 */ /* 0x000fe20003800000 */
[----:B------:R-:W-:Y:S02]  /*1a240*/  IMAD.MOV.U32 R13, RZ, RZ, R3 ;  /* 0x000000ffff0d7224 */ /* 0x000fe400078e0003 */
[----:B------:R-:W-:Y:S02]  /*1a250*/  IMAD.MOV.U32 R11, RZ, RZ, 0x1f ;  /* 0x0000001fff0b7424 */ /* 0x000fe400078e00ff */
[----:B------:R-:W-:-:S07]  /*1a260*/  IMAD.MOV.U32 R15, RZ, RZ, -0x1 ;  /* 0xffffffffff0f7424 */ /* 0x000fce00078e00ff */
[----:B012345:R-:W-:Y:S05]  /*1a270*/  WARPSYNC.COLLECTIVE R15, `(.L_x_2843) ;  /* 0x000000000f087348 */ /* 0x03ffea0003c00000 */
[----:B------:R0:W0:Y:S02]  /*1a280*/  SHFL.IDX P6, R14, R13, R12, R11 ;  /* 0x0000000c0d0e7389 */ /* 0x00002400000c000b */
[----:B012345:R-:W-:Y:S01]  /*1a290*/  ENDCOLLECTIVE ;  /* 0x000000000000791b */ /* 0x03ffe20003800000 */
.L_x_2843:
[----:B------:R-:W-:Y:S05]  /*1a2a0*/  BSYNC B0 ;  /* 0x0000000000007941 */ /* 0x000fea0003800000 */
.L_x_2842:
[----:B------:R-:W-:Y:S01]  /*1a2b0*/  IMAD.MOV.U32 R3, RZ, RZ, R14 ;  /* 0x000000ffff037224 */ /* 0x000fe200078e000e */
[----:B------:R-:W-:Y:S06]  /*1a2c0*/  BRA `(.L_x_2844) ;  /* 0xffffffd800447947 */ /* 0x000fec000383ffff */
.L_x_2776:
[----:B0-----:R0:W4:Y:S02]  /*1a2d0*/  SYNCS.PHASECHK.TRANS64.TRYWAIT P0, [R0+URZ+0x38820], R3 ;  /* 0x03882003000075a7 */ /* 0x001124000800017f */
[----:B----4-:R-:W-:Y:S05]  /*1a2e0*/  @!P0 NANOSLEEP.SYNCS 0x989680 ;  /* 0x009896800000895d */ /* 0x010fea0003900000 */
[----:B------:R-:W4:Y:S02]  /*1a2f0*/  @!P0 SYNCS.PHASECHK.TRANS64 P0, [R0+URZ+0x38820], R3 ;  /* 0x03882003000085a7 */ /* 0x000f24000800007f */
[----:B----4-:R-:W-:Y:S05]  /*1a300*/  @!P0 BRA `(.L_x_2776) ;  /* 0xfffffffc00f08947 */ /* 0x010fea000383ffff */
[----:B------:R-:W-:Y:S05]  /*1a310*/  BRA `(.L_x_2845) ;  /* 0xffffffdc00cc7947 */ /* 0x000fea000383ffff */
.L_x_2777:
[----:B------:R-:W4:Y:S01]  /*1a320*/  S2R R2, SR_TID.X ;  /* 0x0000000000027919 */ /* 0x000f220000002100 */
[----:B------:R-:W-:Y:S01]  /*1a330*/  BSSY B0, `(.L_x_2846) ;  /* 0x000000a000007945 */ /* 0x000fe20003800000 */
[----:B------:R-:W-:Y:S02]  /*1a340*/  IMAD.MOV.U32 R12, RZ, RZ, RZ ;  /* 0x000000ffff0c7224 */ /* 0x000fe400078e00ff */
[----:B------:R-:W-:Y:S02]  /*1a350*/  IMAD.MOV.U32 R11, RZ, RZ, 0x1f ;  /* 0x0000001fff0b7424 */ /* 0x000fe400078e00ff */
[----:B------:R-:W-:Y:S01]  /*1a360*/  IMAD.MOV.U32 R15, RZ, RZ, -0x1 ;  /* 0xffffffffff0f7424 */ /* 0x000fe200078e00ff */
[----:B----4-:R-:W-:-:S04]  /*1a370*/  SHF.R.U32.HI R2, RZ, 0x5, R2 ;  /* 0x00000005ff027819 */ /* 0x010fc80000011602 */
[----:B------:R-:W-:-:S05]  /*1a380*/  LOP3.LUT R2, R2, 0x3, RZ, 0xc0, !PT ;  /* 0x0000000302027812 */ /* 0x000fca00078ec0ff */
[----:B------:R-:W-:-:S07]  /*1a390*/  IMAD.MOV.U32 R13, RZ, RZ, R2 ;  /* 0x000000ffff0d7224 */ /* 0x000fce00078e0002 */
[----:B0123-5:R-:W-:Y:S05]  /*1a3a0*/  WARPSYNC.COLLECTIVE R15, `(.L_x_2847) ;  /* 0x000000000f087348 */ /* 0x02ffea0003c00000 */
[----:B------:R4:W0:Y:S02]  /*1a3b0*/  SHFL.IDX P6, R14, R13, R12, R11 ;  /* 0x0000000c0d0e7389 */ /* 0x00082400000c000b */
[----:B012345:R-:W-:Y:S01]  /*1a3c0*/  ENDCOLLECTIVE ;  /* 0x000000000000791b */ /* 0x03ffe20003800000 */
.L_x_2847:
[----:B------:R-:W-:Y:S05]  /*1a3d0*/  BSYNC B0 ;  /* 0x0000000000007941 */ /* 0x000fea0003800000 */
.L_x_2846:
[----:B------:R-:W-:Y:S05]  /*1a3e0*/  BRA `(.L_x_2848) ;  /* 0xffffffdc00b47947 */ /* 0x000fea000383ffff */
.L_x_2780:
[----:B------:R-:W-:Y:S01]  /*1a3f0*/  BSSY B1, `(.L_x_2849) ;  /* 0x0000006000017945 */ /* 0x000fe20003800000 */
[----:B------:R-:W-:-:S07]  /*1a400*/  IMAD.MOV.U32 R15, RZ, RZ, -0x1 ;  /* 0xffffffffff0f7424 */ /* 0x000fce00078e00ff */
[----:B-12345:R-:W-:Y:S05]  /*1a410*/  WARPSYNC.COLLECTIVE R15, `(.L_x_2850) ;  /* 0x000000000f0c7348 */ /* 0x03efea0003c00000 */
[----:B------:R-:W-:Y:S02]  /*1a420*/  ELECT P6, UR62, PT ;  /* 0x00000000003e782f */ /* 0x000fe400038c0000 */
[----:B------:R-:W-:Y:S01]  /*1a430*/  MOV R14, UR62 ;  /* 0x0000003e000e7c02 */ /* 0x000fe20008000f00 */
[----:B-12345:R-:W-:Y:S10]  /*1a440*/  ENDCOLLECTIVE ;  /* 0x000000000000791b */ /* 0x03eff40003800000 */
.L_x_2850:
[----:B------:R-:W-:Y:S05]  /*1a450*/  BSYNC B1 ;  /* 0x0000000000017941 */ /* 0x000fea0003800000 */
.L_x_2849:
[----:B------:R-:W-:Y:S05]  /*1a460*/  BRA `(.L_x_2851) ;  /* 0xffffffdc00ac7947 */ /* 0x000fea000383ffff */
.L_x_2782:
[----:B0-----:R0:W1:Y:S02]  /*1a470*/  SYNCS.PHASECHK.TRANS64.TRYWAIT P0, [R6+URZ], R5 ;  /* 0x00000005060075a7 */ /* 0x001064000800017f */
[----:B-1----:R-:W-:Y:S05]  /*1a480*/  @!P0 NANOSLEEP.SYNCS 0x989680 ;  /* 0x009896800000895d */ /* 0x002fea0003900000 */
[----:B------:R-:W1:Y:S02]  /*1a490*/  @!P0 SYNCS.PHASECHK.TRANS64 P0, [R6+URZ], R5 ;  /* 0x00000005060085a7 */ /* 0x000e64000800007f */
[----:B-1----:R-:W-:Y:S05]  /*1a4a0*/  @!P0 BRA `(.L_x_2782) ;  /* 0xfffffffc00f08947 */ /* 0x002fea000383ffff */
[----:B------:R-:W-:Y:S05]  /*1a4b0*/  BRA `(.L_x_2852) ;  /* 0xffffffdc00f07947 */ /* 0x000fea000383ffff */
.L_x_2783:
[----:B-1----:R1:W3:Y:S02]  /*1a4c0*/  SYNCS.PHASECHK.TRANS64.TRYWAIT P0, [R7+URZ], R2 ;  /* 0x00000002070075a7 */ /* 0x0022e4000800017f */
[----:B---3--:R-:W-:Y:S05]  /*1a4d0*/  @!P0 NANOSLEEP.SYNCS 0x989680 ;  /* 0x009896800000895d */ /* 0x008fea0003900000 */
[----:B------:R-:W3:Y:S02]  /*1a4e0*/  @!P0 SYNCS.PHASECHK.TRANS64 P0, [R7+URZ], R2 ;  /* 0x00000002070085a7 */ /* 0x000ee4000800007f */
[----:B---3--:R-:W-:Y:S05]  /*1a4f0*/  @!P0 BRA `(.L_x_2783) ;  /* 0xfffffffc00f08947 */ /* 0x008fea000383ffff */
[----:B------:R-:W-:Y:S05]  /*1a500*/  BRA `(.L_x_2853) ;  /* 0xffffffdc00e47947 */ /* 0x000fea000383ffff */
.L_x_2785:
[----:B---3--:R3:W4:Y:S02]  /*1a510*/  SYNCS.PHASECHK.TRANS64.TRYWAIT P0, [R4+URZ], R5 ;  /* 0x00000005040075a7 */ /* 0x008724000800017f */
[----:B----4-:R-:W-:Y:S05]  /*1a520*/  @!P0 NANOSLEEP.SYNCS 0x989680 ;  /* 0x009896800000895d */ /* 0x010fea0003900000 */
[----:B------:R-:W4:Y:S02]  /*1a530*/  @!P0 SYNCS.PHASECHK.TRANS64 P0, [R4+URZ], R5 ;  /* 0x00000005040085a7 */ /* 0x000f24000800007f */
[----:B----4-:R-:W-:Y:S05]  /*1a540*/  @!P0 BRA `(.L_x_2785) ;  /* 0xfffffffc00f08947 */ /* 0x010fea000383ffff */
[----:B------:R-:W-:Y:S05]  /*1a550*/  BRA `(.L_x_2854) ;  /* 0xffffffdc00ec7947 */ /* 0x000fea000383ffff */
.L_x_2855:
        /* <DEDUP_REMOVED lines=10> */
.L_x_15301:


//--------------------- .text._ZN7cutlass13device_kernelIN5flash11enable_sm90INS1_16FlashAttnFwdSm90INS1_25CollectiveMainloopFwdSm90ILi2EN4cute5tupleIJNS5_1CILi1EEES8_S8_EEENS6_IJNS7_ILi128EEENS7_ILi80EEENS7_ILi256EEEEEELi256ENS_10bfloat16_tEfNS_4arch4Sm90ELb1ELb0ELb0ELb1ELb0ELb1ELb0ELb1ELb1ELb1ELb0ELb0EEENS1_21CollectiveEpilogueFwdINS6_IJSA_SC_SB_EEES9_SE_SG_Li256ELb1ELb1ELb0ELb0EEENS1_36VarlenDynamicPersistentTileSchedulerILi128ELi80ELi256ELi128ELb0ELb1ELb1ELb1ELb1ELb1EEEEEEEEEvNT_6ParamsE --------------------------
	.section	.text._ZN7cutlass13device_kernelIN5flash11enable_sm90INS1_16FlashAttnFwdSm90INS1_25CollectiveMainloopFwdSm90ILi2EN4cute5tupleIJNS5_1CILi1EEES8_S8_EEENS6_IJNS7_ILi128EEENS7_ILi80EEENS7_ILi256EEEEEELi256ENS_10bfloat16_tEfNS_4arch4Sm90ELb1ELb0ELb0ELb1ELb0ELb1ELb0ELb1ELb1ELb1ELb0ELb0EEENS1_21CollectiveEpilogueFwdINS6_IJSA_SC_SB_EEES9_SE_SG_Li256ELb1ELb1ELb0ELb0EEENS1_36VarlenDynamicPersistentTileSchedulerILi128ELi80ELi256ELi128ELb0ELb1ELb1ELb1ELb1ELb1EEEEEEEEEvNT_6ParamsE,"ax",@progbits
	.align	128
.text._ZN7cutlass13device_kernelIN5flash11enable_sm90INS1_16FlashAttnFwdSm90INS1_25CollectiveMainloopFwdSm90ILi2EN4cute5tupleIJNS5_1CILi1EEES8_S8_EEENS6_IJNS7_ILi128EEENS7_ILi80EEENS7_ILi256EEEEEELi256ENS_10bfloat16_tEfNS_4arch4Sm90ELb1ELb0ELb0ELb1ELb0ELb1ELb0ELb1ELb1ELb1ELb0ELb0EEENS1_21CollectiveEpilogueFwdINS6_IJSA_SC_SB_EEES9_SE_SG_Li256ELb1ELb1ELb0ELb0EEENS1_36VarlenDynamicPersistentTileSchedulerILi128ELi80ELi256ELi128ELb0ELb1ELb1ELb1ELb1ELb1EEEEEEEEEvNT_6ParamsE:
        .type           _ZN7cutlass13device_kernelIN5flash11enable_sm90INS1_16FlashAttnFwdSm90INS1_25CollectiveMainloopFwdSm90ILi2EN4cute5tupleIJNS5_1CILi1EEES8_S8_EEENS6_IJNS7_ILi128EEENS7_ILi80EEENS7_ILi256EEEEEELi256ENS_10bfloat16_tEfNS_4arch4Sm90ELb1ELb0ELb0ELb1ELb0ELb1ELb0ELb1ELb1ELb1ELb0ELb0EEENS1_21CollectiveEpilogueFwdINS6_IJSA_SC_SB_EEES9_SE_SG_Li256ELb1ELb1ELb0ELb0EEENS1_36VarlenDynamicPersistentTileSchedulerILi128ELi80ELi256ELi128ELb0ELb1ELb1ELb1ELb1ELb1EEEEEEEEEvNT_6ParamsE,@function
        .size           _ZN7cutlass13device_kernelIN5flash11enable_sm90INS1_16FlashAttnFwdSm90INS1_25CollectiveMainloopFwdSm90ILi2EN4cute5tupleIJNS5_1CILi1EEES8_S8_EEENS6_IJNS7_ILi128EEENS7_ILi80EEENS7_ILi256EEEEEELi256ENS_10bfloat16_tEfNS_4arch4Sm90ELb1ELb0ELb0ELb1ELb0ELb1ELb0ELb1ELb1ELb1ELb0ELb0EEENS1_21CollectiveEpilogueFwdINS6_IJSA_SC_SB_EEES9_SE_SG_Li256ELb1ELb1ELb0ELb0EEENS1_36VarlenDynamicPersistentTileSchedulerILi128ELi80ELi256ELi128ELb0ELb1ELb1ELb1ELb1ELb1EEEEEEEEEvNT_6ParamsE,(.L_x_15302 - _ZN7cutlass13device_kernelIN5flash11enable_sm90INS1_16FlashAttnFwdSm90INS1_25CollectiveMainloopFwdSm90ILi2EN4cute5tupleIJNS5_1CILi1EEES8_S8_EEENS6_IJNS7_ILi128EEENS7_ILi80EEENS7_ILi256EEEEEELi256ENS_10bfloat16_tEfNS_4arch4Sm90ELb1ELb0ELb0ELb1ELb0ELb1ELb0ELb1ELb1ELb1ELb0ELb0EEENS1_21CollectiveEpilogueFwdINS6_IJSA_SC_SB_EEES9_SE_SG_Li256ELb1ELb1ELb0ELb0EEENS1_36VarlenDynamicPersistentTileSchedulerILi128ELi80ELi256ELi128ELb0ELb1ELb1ELb1ELb1ELb1EEEEEEEEEvNT_6ParamsE)
        .other          _ZN7cutlass13device_kernelIN5flash11enable_sm90INS1_16FlashAttnFwdSm90INS1_25CollectiveMainloopFwdSm90ILi2EN4cute5tupleIJNS5_1CILi1EEES8_S8_EEENS6_IJNS7_ILi128EEENS7_ILi80EEENS7_ILi256EEEEEELi256ENS_10bfloat16_tEfNS_4arch4Sm90ELb1ELb0ELb0ELb1ELb0ELb1ELb0ELb1ELb1ELb1ELb0ELb0EEENS1_21CollectiveEpilogueFwdINS6_IJSA_SC_SB_EEES9_SE_SG_Li256ELb1ELb1ELb0ELb0EEENS1_36VarlenDynamicPersistentTileSchedulerILi128ELi80ELi256ELi128ELb0ELb1ELb1ELb1ELb1ELb1EEEEEEEEEvNT_6ParamsE,@"STO_CUDA_ENTRY STV_DEFAULT"
_ZN7cutlass13device_kernelIN5flash11enable_sm90INS1_16FlashAttnFwdSm90INS1_25CollectiveMainloopFwdSm90ILi2EN4cute5tupleIJNS5_1CILi1EEES8_S8_EEENS6_IJNS7_ILi128EEENS7_ILi80EEENS7_ILi256EEEEEELi256ENS_10bfloat16_tEfNS_4arch4Sm90ELb1ELb0ELb0ELb1ELb0ELb1ELb0ELb1ELb1ELb1ELb0ELb0EEENS1_21CollectiveEpilogueFwdINS6_IJSA_SC_SB_EEES9_SE_SG_Li256ELb1ELb1ELb0ELb0EEENS1_36VarlenDynamicPersistentTileSchedulerILi128ELi80ELi256ELi128ELb0ELb1ELb1ELb1ELb1ELb1EEEEEEEEEvNT_6ParamsE:
        /* <DEDUP_REMOVED lines=24> */
.L_x_2857:
[----:B------:R-:W-:Y:S05]  /*0180*/  BSYNC B0 ;  /* 0x0000000000007941 */ /* 0x000fea0003800000 */
.L_x_2856:
        /* <DEDUP_REMOVED lines=41> */
.L_x_2858:
        /* <DEDUP_REMOVED lines=22> */
.L_x_2859:
        /* <DEDUP_REMOVED lines=18> */
.L_x_2860:
        /* <DEDUP_REMOVED lines=22> */
.L_x_2861:
        /* <DEDUP_REMOVED lines=22> */
.L_x_2862:
[----:B0-----:R-:W-:Y:S01]  /*0960*/  UMOV UR4, 0x1 ;  /* 0x0000000100047882 */ /* 0x001fe20000000000 */
[----:B------:R-:W-:Y:S01]  /*0970*/  PLOP3.LUT P0, PT, PT, PT, UP0, 0x80, 0x0 ;  /* 0x000000000000781c */ /* 0x000fe20003f0f008 */
[----:B------:R-:W-:Y:S01]  /*0980*/  USEL UR4, UR4, 0x2, !UP0 ;  /* 0x0000000204047887 */ /* 0x000fe2000c000000 */
[----:B------:R-:W-:Y:S01]  /*0990*/  NOP ;  /* 0x0000000000007918 */ /* 0x000fe20000000000 */
[----:B------:R-:W-:Y:S04]  /*09a0*/  BSSY B9, `(.L_x_2863) ;  /* 0x000304c000097945 */ /* 0x000fe80003800000 */
[----:B------:R-:W-:-:S05]  /*09b0*/  IMAD.U32 R2, RZ, RZ, UR4 ;  /* 0x00000004ff027e24 */ /* 0x000fca000f8e00ff */
[----:B------:R0:W-:Y:S01]  /*09c0*/  STL [R1+0x98], R2 ;  /* 0x0000980201007387 */ /* 0x0001e20000100800 */
[----:B-12-4-:R-:W-:Y:S06]  /*09d0*/  BAR.SYNC.DEFER_BLOCKING 0x0 ;  /* 0x0000000000007b1d */ /* 0x016fec0000010000 */
[----:B------:R-:W-:Y:S05]  /*09e0*/  @!P0 BRA `(.L_x_2864) ;  /* 0x0000027000d48947 */ /* 0x000fea0003800000 */
.L_x_2865:
        /* <DEDUP_REMOVED lines=15> */
[----:B------:R-:W2:Y:S01]  /*0ae0*/  LDL R0, [R1+0x98] ;  /* 0x0000980001007983 */ /* 0x000ea20000100800 */
[----:B------:R-:W-:Y:S01]  /*0af0*/  VIADD R4, R4, 0xffffff80 ;  /* 0xffffff8004047836 */ /* 0x000fe20000000000 */
[----:B------:R-:W-:Y:S02]  /*0b00*/  R2UR UR4, R16 ;  /* 0x00000000100472ca */ /* 0x000fe400000e0000 */
[----:B------:R-:W-:Y:S01]  /*0b10*/  CS2R R218, SRZ ;  /* 0x0000000000da7805 */ /* 0x000fe2000001ff00 */
[----:B------:R-:W-:Y:S01]  /*0b20*/  IMAD.MOV.U32 R217, RZ, RZ, RZ ;  /* 0x000000ffffd97224 */ /* 0x000fe200078e00ff */
[----:B------:R-:W-:-:S04]  /*0b30*/  SHF.R.S32.HI R3, RZ, 0x1f, R4 ;  /* 0x0000001fff037819 */ /* 0x000fc80000011404 */
[CC--:B------:R-:W-:Y:S02]  /*0b40*/  LEA.HI R8, R3.reuse, R4.reuse, RZ, 0x2 ;  /* 0x0000000403087211 */ /* 0x0c0fe400078f10ff */
[CC--:B------:R-:W-:Y:S02]  /*0b50*/  LEA.HI R5, R3.reuse, R4.reuse, RZ, 0x5 ;  /* 0x0000000403057211 */ /* 0x0c0fe400078f28ff */
[----:B------:R-:W-:Y:S01]  /*0b60*/  LOP3.LUT R11, R8, 0xfffffffc, RZ, 0xc0, !PT ;  /* 0xfffffffc080b7812 */ /* 0x000fe200078ec0ff */
[----:B------:R-:W-:Y:S01]  /*0b70*/  UIADD3 UR4, UR4, 0x14400, URZ ;  /* 0x0001440004047890 */ /* 0x000fe2000fffe03f */
[-C--:B0-----:R-:W-:Y:S01]  /*0b80*/  LEA.HI R2, R3, R4.reuse, RZ, 0x4 ;  /* 0x0000000403027211 */ /* 0x081fe200078f20ff */
[----:B------:R-:W-:Y:S01]  /*0b90*/  IMAD.SHL.U32 R6, R5, 0x20, RZ ;  /* 0x0000002005067824 */ /* 0x000fe200078e00ff */
[----:B------:R-:W-:Y:S01]  /*0ba0*/  LEA.HI R212, R3, R4, RZ, 0x3 ;  /* 0x0000000403d47211 */ /* 0x000fe200078f18ff */
[----:B------:R-:W-:Y:S01]  /*0bb0*/  IMAD.IADD R11, R4, 0x1, -R11 ;  /* 0x00000001040b7824 */ /* 0x000fe200078e0a0b */
[----:B------:R-:W-:-:S02]  /*0bc0*/  SHF.R.S32.HI R5, RZ, 0x4, R2 ;  /* 0x00000004ff057819 */ /* 0x000fc40000011402 */
[----:B------:R-:W-:Y:S02]  /*0bd0*/  LEA.HI R12, R3, R4, RZ, 0x6 ;  /* 0x00000004030c7211 */ /* 0x000fe400078f30ff */
[----:B------:R-:W-:Y:S02]  /*0be0*/  LOP3.LUT R237, R212, 0xfffffff8, RZ, 0xc0, !PT ;  /* 0xfffffff8d4ed7812 */ /* 0x000fe400078ec0ff */
[----:B------:R-:W-:Y:S01]  /*0bf0*/  LOP3.LUT R6, R6, 0xfffffc00, RZ, 0xc0, !PT ;  /* 0xfffffc0006067812 */ /* 0x000fe200078ec0ff */
[----:B------:R-:W-:Y:S01]  /*0c00*/  IMAD.SHL.U32 R12, R12, 0x8, RZ ;  /* 0x000000080c0c7824 */ /* 0x000fe200078e00ff */
[----:B------:R-:W-:Y:S01]  /*0c10*/  SHF.R.S32.HI R212, RZ, 0x3, R212 ;  /* 0x00000003ffd47819 */ /* 0x000fe200000114d4 */
[----:B------:R-:W-:-:S03]  /*0c20*/  IMAD.IADD R237, R4, 0x1, -R237 ;  /* 0x0000000104ed7824 */ /* 0x000fc600078e0aed */
[----:B------:R-:W-:Y:S01]  /*0c30*/  LOP3.LUT R228, R12, 0xfffffe00, RZ, 0xc0, !PT ;  /* 0xfffffe000ce47812 */ /* 0x000fe200078ec0ff */
[----:B------:R-:W-:Y:S02]  /*0c40*/  VIADD R15, R212, 0x20 ;  /* 0x00000020d40f7836 */ /* 0x000fe40000000000 */
[----:B------:R-:W-:Y:S02]  /*0c50*/  IMAD.SHL.U32 R22, R237, 0x4, RZ ;  /* 0x00000004ed167824 */ /* 0x000fe400078e00ff */
[----:B------:R-:W-:Y:S02]  /*0c60*/  IMAD.SHL.U32 R224, R15, 0x40, RZ ;  /* 0x000000400fe07824 */ /* 0x000fe400078e00ff */
[----:B------:R-:W-:Y:S02]  /*0c70*/  VIADD R214, R22, 0x40 ;  /* 0x0000004016d67836 */ /* 0x000fe40000000000 */
[----:B------:R-:W-:Y:S01]  /*0c80*/  IMAD.SHL.U32 R20, R212, 0x40, RZ ;  /* 0x00000040d4147824 */ /* 0x000fe200078e00ff */
[----:B------:R-:W-:Y:S01]  /*0c90*/  LOP3.LUT R224, R224, 0x1c0, RZ, 0xc0, !PT ;  /* 0x000001c0e0e07812 */ /* 0x000fe200078ec0ff */
[----:B------:R-:W-:-:S02]  /*0ca0*/  IMAD.IADD R213, R22, 0x1, R214 ;  /* 0x0000000116d57824 */ /* 0x000fc400078e02d6 */
[C---:B------:R-:W-:Y:S01]  /*0cb0*/  VIADD R215, R22.reuse, 0x20 ;  /* 0x0000002016d77836 */ /* 0x040fe20000000000 */
[----:B------:R-:W-:Y:S01]  /*0cc0*/  SHF.R.U32.HI R18, RZ, 0x3, R224 ;  /* 0x00000003ff127819 */ /* 0x000fe200000116e0 */
[----:B------:R-:W-:Y:S01]  /*0cd0*/  VIADD R216, R22, 0x60 ;  /* 0x0000006016d87836 */ /* 0x000fe20000000000 */
[----:B--2---:R-:W-:Y:S02]  /*0ce0*/  R2UR UR5, R0 ;  /* 0x00000000000572ca */ /* 0x004fe400000e0000 */
[----:B------:R-:W-:Y:S02]  /*0cf0*/  LEA.HI R0, R3, R4, RZ, 0x7 ;  /* 0x0000000403007211 */ /* 0x000fe400078f38ff */
[----:B------:R-:W-:Y:S02]  /*0d00*/  LOP3.LUT R3, R2, 0x3fffff0, RZ, 0xc0, !PT ;  /* 0x03fffff002037812 */ /* 0x000fe400078ec0ff */
[----:B------:R-:W-:Y:S02]  /*0d10*/  LOP3.LUT R7, R0, 0xffffff80, RZ, 0xc0, !PT ;  /* 0xffffff8000077812 */ /* 0x000fe400078ec0ff */
[----:B------:R-:W-:Y:S01]  /*0d20*/  SHF.R.S32.HI R13, RZ, 0x7, R0 ;  /* 0x00000007ff0d7819 */ /* 0x000fe20000011400 */
[----:B------:R-:W-:Y:S01]  /*0d30*/  IMAD.IADD R3, R4, 0x1, -R3 ;  /* 0x0000000104037824 */ /* 0x000fe200078e0a03 */
[----:B------:R-:W-:Y:S01]  /*0d40*/  LEA.HI R2, R2, R5, RZ, 0x1 ;  /* 0x0000000502027211 */ /* 0x000fe200078f08ff */
[----:B------:R-:W-:Y:S01]  /*0d50*/  IMAD.IADD R14, R4, 0x1, -R7 ;  /* 0x00000001040e7824 */ /* 0x000fe200078e0a07 */
[----:B------:R-:W-:Y:S01]  /*0d60*/  LEA.HI R0, R0, R13, RZ, 0x1 ;  /* 0x0000000d00007211 */ /* 0x000fe200078f08ff */
[----:B------:R-:W-:Y:S01]  /*0d70*/  IMAD R3, R3, 0x40, R6 ;  /* 0x0000004003037824 */ /* 0x000fe200078e0206 */
[----:B------:R-:W-:Y:S01]  /*0d80*/  LOP3.LUT R2, R2, 0x1ffffffe, RZ, 0xc0, !PT ;  /* 0x1ffffffe02027812 */ /* 0x000fe200078ec0ff */
[----:B------:R-:W-:Y:S01]  /*0d90*/  ULOP3.LUT UR5, UR5, 0x1, URZ, 0xfc, !UPT ;  /* 0x0000000105057892 */ /* 0x000fe2000f8efc3f */
[----:B------:R-:W-:Y:S01]  /*0da0*/  SHF.R.S32.HI R7, RZ, 0x1f, R14 ;  /* 0x0000001fff077819 */ /* 0x000fe2000001140e */
[----:B------:R-:W-:Y:S01]  /*0db0*/  STL [R1+0x74], R14 ;  /* 0x0000740e01007387 */ /* 0x000fe20000100800 */
[----:B------:R-:W-:Y:S01]  /*0dc0*/  LOP3.LUT R0, R0, 0x3fffffe, RZ, 0xc0, !PT ;  /* 0x03fffffe00007812 */ /* 0x000fe200078ec0ff */
[----:B------:R-:W-:Y:S01]  /*0dd0*/  IMAD.IADD R2, R5, 0x1, -R2 ;  /* 0x0000000105027824 */ /* 0x000fe200078e0a02 */
[CC--:B------:R-:W-:Y:S01]  /*0de0*/  LEA.HI R8, R7.reuse, R14.reuse, RZ, 0x2 ;  /* 0x0000000e07087211 */ /* 0x0c0fe200078f10ff */
[----:B------:R0:W-:Y:S01]  /*0df0*/  STL [R1+0x8c], R13 ;  /* 0x00008c0d01007387 */ /* 0x0001e20000100800 */
[----:B------:R-:W-:Y:S01]  /*0e00*/  LEA.HI R7, R7, R14, RZ, 0x5 ;  /* 0x0000000e07077211 */ /* 0x000fe200078f28ff */
[----:B------:R-:W-:Y:S01]  /*0e10*/  IMAD.IADD R0, R13, 0x1, -R0 ;  /* 0x000000010d007824 */ /* 0x000fe200078e0a00 */
[--C-:B------:R-:W-:Y:S01]  /*0e20*/  SHF.R.S32.HI R9, RZ, 0x2, R8.reuse ;  /* 0x00000002ff097819 */ /* 0x100fe20000011408 */
[----:B------:R-:W-:Y:S01]  /*0e30*/  IMAD R2, R2, 0x8, R3 ;  /* 0x0000000802027824 */ /* 0x000fe200078e0203 */
[----:B------:R-:W-:-:S02]  /*0e40*/  SHF.R.S32.HI R10, RZ, 0x1f, R8 ;  /* 0x0000001fff0a7819 */ /* 0x000fc40000011408 */
[----:B------:R-:W-:Y:S02]  /*0e50*/  SHF.R.S32.HI R7, RZ, 0x5, R7 ;  /* 0x00000005ff077819 */ /* 0x000fe40000011407 */
[----:B------:R-:W-:Y:S01]  /*0e60*/  LEA.HI R10, R10, R9, RZ, 0x3 ;  /* 0x000000090a0a7211 */ /* 0x000fe200078f18ff */
[----:B------:R1:W-:Y:S01]  /*0e70*/  STL [R1+0x94], R2 ;  /* 0x0000940201007387 */ /* 0x0003e20000100800 */
[----:B------:R-:W-:Y:S02]  /*0e80*/  LEA.HI R4, R11, R11, RZ, 0x1 ;  /* 0x0000000b0b047211 */ /* 0x000fe400078f08ff */
[----:B------:R-:W-:Y:S02]  /*0e90*/  LOP3.LUT R10, R10, 0xfffffff8, RZ, 0xc0, !PT ;  /* 0xfffffff80a0a7812 */ /* 0x000fe400078ec0ff */
[----:B------:R-:W-:Y:S02]  /*0ea0*/  LOP3.LUT R4, R4, 0x1ffffffe, RZ, 0xc0, !PT ;  /* 0x1ffffffe04047812 */ /* 0x000fe400078ec0ff */
[----:B------:R-:W-:Y:S01]  /*0eb0*/  LOP3.LUT R3, R20, 0x1c0, RZ, 0xc0, !PT ;  /* 0x000001c014037812 */ /* 0x000fe200078ec0ff */
[----:B------:R-:W-:Y:S01]  /*0ec0*/  IMAD.IADD R10, R9, 0x1, -R10 ;  /* 0x00000001090a7824 */ /* 0x000fe200078e0a0a */
[----:B------:R-:W-:Y:S01]  /*0ed0*/  LOP3.LUT R234, R8, 0x7ffffffc, RZ, 0xc0, !PT ;  /* 0x7ffffffc08ea7812 */ /* 0x000fe200078ec0ff */
[----:B------:R-:W-:Y:S01]  /*0ee0*/  VIADD R9, R212, 0x60 ;  /* 0x00000060d4097836 */ /* 0x000fe20000000000 */
[----:B------:R-:W-:Y:S01]  /*0ef0*/  SHF.R.U32.HI R229, RZ, 0x3, R3 ;  /* 0x00000003ffe57819 */ /* 0x000fe20000011603 */
[----:B------:R-:W-:-:S02]  /*0f00*/  IMAD R7, R7, 0x10, R10 ;  /* 0x0000001007077824 */ /* 0x000fc400078e020a */
[----:B------:R-:W-:Y:S01]  /*0f10*/  VIADD R10, R212, 0x40 ;  /* 0x00000040d40a7836 */ /* 0x000fe20000000000 */
[----:B------:R-:W-:Y:S01]  /*0f20*/  SHF.R.S32.HI R6, RZ, 0x1f, R9 ;  /* 0x0000001fff067819 */ /* 0x000fe20000011409 */
[----:B0-----:R-:W-:Y:S01]  /*0f30*/  IMAD R13, R0, 0x40, R7 ;  /* 0x00000040000d7824 */ /* 0x001fe200078e0207 */
[----:B------:R-:W-:Y:S01]  /*0f40*/  SHF.R.S32.HI R0, RZ, 0x1f, R15 ;  /* 0x0000001fff007819 */ /* 0x000fe2000001140f */
[----:B------:R-:W-:Y:S01]  /*0f50*/  IMAD.SHL.U32 R5, R9, 0x40, RZ ;  /* 0x0000004009057824 */ /* 0x000fe200078e00ff */
[----:B-1----:R-:W-:Y:S01]  /*0f60*/  SHF.R.S32.HI R2, RZ, 0x1f, R10 ;  /* 0x0000001fff027819 */ /* 0x002fe2000001140a */
[----:B------:R-:W-:Y:S01]  /*0f70*/  IMAD.SHL.U32 R223, R10, 0x40, RZ ;  /* 0x000000400adf7824 */ /* 0x000fe200078e00ff */
[----:B------:R-:W-:Y:S01]  /*0f80*/  LEA.HI R0, R0, R15, RZ, 0x3 ;  /* 0x0000000f00007211 */ /* 0x000fe200078f18ff */
[----:B------:R-:W-:Y:S01]  /*0f90*/  IMAD.IADD R4, R11, 0x1, -R4 ;  /* 0x000000010b047824 */ /* 0x000fe200078e0a04 */
[----:B------:R-:W-:Y:S01]  /*0fa0*/  LEA.HI R6, R6, R9, RZ, 0x3 ;  /* 0x0000000906067211 */ /* 0x000fe200078f18ff */
[----:B------:R-:W-:Y:S01]  /*0fb0*/  STL [R1+0x90], R13 ;  /* 0x0000900d01007387 */ /* 0x000fe20000100800 */
[----:B------:R-:W-:Y:S01]  /*0fc0*/  LEA.HI R2, R2, R10, RZ, 0x3 ;  /* 0x0000000a02027211 */ /* 0x000fe200078f18ff */
[----:B------:R-:W-:Y:S01]  /*0fd0*/  IMAD.SHL.U32 R0, R0, 0x40, RZ ;  /* 0x0000004000007824 */ /* 0x000fe200078e00ff */
[----:B------:R-:W-:Y:S01]  /*0fe0*/  LOP3.LUT R15, R5, 0x1c0, RZ, 0xc0, !PT ;  /* 0x000001c0050f7812 */ /* 0x000fe200078ec0ff */
[----:B------:R-:W-:Y:S01]  /*0ff0*/  IMAD.SHL.U32 R5, R6, 0x40, RZ ;  /* 0x0000004006057824 */ /* 0x000fe200078e00ff */
[----:B------:R-:W-:Y:S01]  /*1000*/  SHF.R.S32.HI R6, RZ, 0x1f, R213 ;  /* 0x0000001fff067819 */ /* 0x000fe200000114d5 */
[----:B------:R-:W-:Y:S01]  /*1010*/  IMAD.SHL.U32 R2, R2, 0x40, RZ ;  /* 0x0000004002027824 */ /* 0x000fe200078e00ff */
[----:B------:R-:W-:Y:S01]  /*1020*/  LOP3.LUT R227, R0, 0xfffffe00, RZ, 0xc0, !PT ;  /* 0xfffffe0000e37812 */ /* 0x000fe200078ec0ff */
[----:B------:R-:W-:Y:S01]  /*1030*/  IMAD R235, R4, 0x8, R13 ;  /* 0x0000000804eb7824 */ /* 0x000fe200078e020d */
[-C--:B------:R-:W-:Y:S01]  /*1040*/  LEA.HI R0, R6, R213.reuse, RZ, 0x6 ;  /* 0x000000d506007211 */ /* 0x080fe200078f30ff */
[----:B------:R-:W-:Y:S01]  /*1050*/  IMAD.IADD R234, R14, 0x1, -R234 ;  /* 0x000000010eea7824 */ /* 0x000fe200078e0aea */
[----:B------:R-:W-:-:S02]  /*1060*/  LEA.HI R6, R6, R213, RZ, 0x3 ;  /* 0x000000d506067211 */ /* 0x000fc400078f18ff */
[----:B------:R-:W-:Y:S01]  /*1070*/  LOP3.LUT R226, R2, 0xfffffe00, RZ, 0xc0, !PT ;  /* 0xfffffe0002e27812 */ /* 0x000fe200078ec0ff */
[----:B------:R-:W-:Y:S01]  /*1080*/  IMAD.SHL.U32 R2, R0, 0x80, RZ ;  /* 0x0000008000027824 */ /* 0x000fe200078e00ff */
[----:B------:R-:W-:Y:S02]  /*1090*/  LOP3.LUT R223, R223, 0x1c0, RZ, 0xc0, !PT ;  /* 0x000001c0dfdf7812 */ /* 0x000fe400078ec0ff */
[----:B------:R-:W-:Y:S02]  /*10a0*/  LOP3.LUT R0, R6, 0x38, RZ, 0xc0, !PT ;  /* 0x0000003806007812 */ /* 0x000fe400078ec0ff */
[----:B------:R-:W-:Y:S02]  /*10b0*/  LOP3.LUT R7, R224, 0x38, R6, 0xf8, !PT ;  /* 0x00000038e0077812 */ /* 0x000fe400078ef806 */
[----:B------:R-:W-:Y:S02]  /*10c0*/  SHF.R.U32.HI R17, RZ, 0x3, R223 ;  /* 0x00000003ff117819 */ /* 0x000fe400000116df */
[----:B------:R-:W-:-:S02]  /*10d0*/  SHF.R.U32.HI R12, RZ, 0x3, R15 ;  /* 0x00000003ff0c7819 */ /* 0x000fc4000001160f */
[--C-:B------:R-:W-:Y:S02]  /*10e0*/  LOP3.LUT R9, R223, 0x38, R6.reuse, 0xf8, !PT ;  /* 0x00000038df097812 */ /* 0x100fe400078ef806 */
[----:B------:R-:W-:Y:S02]  /*10f0*/  LOP3.LUT R10, R15, 0x38, R6, 0xf8, !PT ;  /* 0x000000380f0a7812 */ /* 0x000fe400078ef806 */
[----:B------:R-:W-:Y:S02]  /*1100*/  LOP3.LUT R0, R0, 0x1c0, R20, 0xf8, !PT ;  /* 0x000001c000007812 */ /* 0x000fe400078ef814 */
[----:B------:R-:W-:Y:S02]  /*1110*/  LOP3.LUT R11, R5, 0xfffffe00, RZ, 0xc0, !PT ;  /* 0xfffffe00050b7812 */ /* 0x000fe400078ec0ff */
[----:B------:R-:W-:Y:S02]  /*1120*/  LOP3.LUT R5, R2, 0xffffe000, RZ, 0xc0, !PT ;  /* 0xffffe00002057812 */ /* 0x000fe400078ec0ff */
[----:B------:R-:W-:Y:S01]  /*1130*/  LOP3.LUT R2, R7, R18, RZ, 0x3c, !PT ;  /* 0x0000001207027212 */ /* 0x000fe200078e3cff */
[----:B------:R-:W-:Y:S01]  /*1140*/  IMAD.SHL.U32 R18, R237, 0x8, RZ ;  /* 0x00000008ed127824 */ /* 0x000fe200078e00ff */
[----:B------:R-:W-:Y:S01]  /*1150*/  LOP3.LUT R9, R9, R17, RZ, 0x3c, !PT ;  /* 0x0000001109097212 */ /* 0x000fe200078e3cff */
[----:B------:R-:W-:Y:S01]  /*1160*/  STL [R1+0x70], R11 ;  /* 0x0000700b01007387 */ /* 0x000fe20000100800 */
[----:B------:R-:W-:Y:S01]  /*1170*/  LOP3.LUT R10, R10, R12, RZ, 0x3c, !PT ;  /* 0x0000000c0a0a7212 */ /* 0x000fe200078e3cff */
[----:B------:R-:W-:Y:S01]  /*1180*/  IMAD.MOV.U32 R17, RZ, RZ, RZ ;  /* 0x000000ffff117224 */ /* 0x000fe200078e00ff */
[----:B------:R-:W-:Y:S01]  /*1190*/  LOP3.LUT R0, R0, R229, RZ, 0x3c, !PT ;  /* 0x000000e500007212 */ /* 0x000fe200078e3cff */
[----:B------:R-:W-:Y:S01]  /*11a0*/  STL [R1+0x68], RZ ;  /* 0x000068ff01007387 */ /* 0x000fe20000100800 */
[-C--:B------:R-:W-:Y:S01]  /*11b0*/  IADD3 R2, R2, R5.reuse, R227 ;  /* 0x0000000502027210 */ /* 0x080fe20007ffe0e3 */
[C---:B------:R-:W-:Y:S01]  /*11c0*/  VIADD R220, R18.reuse, 0x80 ;  /* 0x0000008012dc7836 */ /* 0x040fe20000000000 */
[-C--:B------:R-:W-:Y:S01]  /*11d0*/  IADD3 R9, R9, R5.reuse, R226 ;  /* 0x0000000509097210 */ /* 0x080fe20007ffe0e2 */
[----:B------:R-:W-:Y:S01]  /*11e0*/  VIADD R221, R18, 0xc0 ;  /* 0x000000c012dd7836 */ /* 0x000fe20000000000 */
[----:B------:R-:W-:-:S02]  /*11f0*/  IADD3 R10, R10, R5, R11 ;  /* 0x000000050a0a7210 */ /* 0x000fc40007ffe00b */
[----:B------:R-:W-:Y:S01]  /*1200*/  IADD3 R0, R0, R5, R228 ;  /* 0x0000000500007210 */ /* 0x000fe20007ffe0e4 */
[----:B------:R-:W-:Y:S01]  /*1210*/  IMAD.U32 R5, RZ, RZ, UR5 ;  /* 0x00000005ff057e24 */ /* 0x000fe2000f8e00ff */
[--C-:B------:R-:W-:Y:S01]  /*1220*/  LOP3.LUT R233, R3, 0x38, R18.reuse, 0xf8, !PT ;  /* 0x0000003803e97812 */ /* 0x100fe200078ef812 */
[----:B------:R-:W-:Y:S01]  /*1230*/  IMAD.U32 R3, RZ, RZ, UR4 ;  /* 0x00000004ff037e24 */ /* 0x000fe2000f8e00ff */
[----:B------:R-:W-:Y:S02]  /*1240*/  LEA R4, R2, UR4, 0x1 ;  /* 0x0000000402047c11 */ /* 0x000fe4000f8e08ff */
[----:B------:R0:W-:Y:S01]  /*1250*/  STL [R1+0x5c], R5 ;  /* 0x00005c0501007387 */ /* 0x0001e20000100800 */
[----:B------:R-:W-:Y:S02]  /*1260*/  LEA R0, R0, UR4, 0x1 ;  /* 0x0000000400007c11 */ /* 0x000fe4000f8e08ff */
[----:B------:R-:W-:Y:S01]  /*1270*/  LEA R2, R10, UR4, 0x1 ;  /* 0x000000040a027c11 */ /* 0x000fe2000f8e08ff */
[----:B------:R1:W-:Y:S01]  /*1280*/  STL [R1+0x6c], R3 ;  /* 0x00006c0301007387 */ /* 0x0003e20000100800 */
[----:B------:R-:W-:-:S02]  /*1290*/  SHF.R.S32.HI R19, RZ, 0x1f, R18 ;  /* 0x0000001fff137819 */ /* 0x000fc40000011412 */
[----:B------:R-:W-:Y:S02]  /*12a0*/  LOP3.LUT R233, R228, R233, R229, 0xf6, !PT ;  /* 0x000000e9e4e97212 */ /* 0x000fe400078ef6e5 */
[----:B0-----:R-:W-:Y:S02]  /*12b0*/  SHF.R.S32.HI R5, RZ, 0x1f, R212 ;  /* 0x0000001fff057819 */ /* 0x001fe400000114d4 */
[----:B------:R-:W-:Y:S02]  /*12c0*/  SHF.R.S32.HI R5, RZ, 0x3, R6 ;  /* 0x00000003ff057819 */ /* 0x000fe40000011406 */
[----:B-1----:R-:W-:-:S03]  /*12d0*/  LOP3.LUT R3, R15, 0x38, R18, 0xf8, !PT ;  /* 0x000000380f037812 */ /* 0x002fc600078ef812 */
[----:B------:R-:W-:Y:S01]  /*12e0*/  STL [R1+0x60], R5 ;  /* 0x0000600501007387 */ /* 0x000fe20000100800 */
[----:B------:R-:W-:-:S04]  /*12f0*/  LOP3.LUT R3, R11, R3, R12, 0xf6, !PT ;  /* 0x000000030b037212 */ /* 0x000fc800078ef60c */
[----:B------:R-:W-:-:S05]  /*1300*/  LEA R3, R3, UR4, 0x1 ;  /* 0x0000000403037c11 */ /* 0x000fca000f8e08ff */
[----:B------:R0:W-:Y:S04]  /*1310*/  STL [R1+0x7c], R3 ;  /* 0x00007c0301007387 */ /* 0x0001e80000100800 */
[----:B------:R1:W-:Y:S01]  /*1320*/  STL [R1+0x84], R4 ;  /* 0x0000840401007387 */ /* 0x0003e20000100800 */
[----:B0-----:R-:W-:-:S05]  /*1330*/  LEA R3, R9, UR4, 0x1 ;  /* 0x0000000409037c11 */ /* 0x001fca000f8e08ff */
[----:B------:R1:W-:Y:S04]  /*1340*/  STL [R1+0x80], R3 ;  /* 0x0000800301007387 */ /* 0x0003e80000100800 */
[----:B------:R1:W-:Y:S04]  /*1350*/  STL [R1+0x88], R0 ;  /* 0x0000880001007387 */ /* 0x0003e80000100800 */
[----:B------:R1:W-:Y:S02]  /*1360*/  STL [R1+0x78], R2 ;  /* 0x0000780201007387 */ /* 0x0003e40000100800 */
.L_x_3122:
[----:B01-34-:R-:W0:Y:S01]  /*1370*/  LDC.64 R2, c[0x0][0xc88] ;  /* 0x00032200ff027b82 */ /* 0x01be220000000a00 */
[----:B------:R-:W-:Y:S01]  /*1380*/  ULDC.64 UR10, c[0x0][0x208] ;  /* 0x00008200000a7ab9 */ /* 0x000fe20000000a00 */
[----:B------:R-:W-:Y:S01]  /*1390*/  ULDC.64 UR4, c[0x0][0xa28] ;  /* 0x00028a0000047ab9 */ /* 0x000fe20000000a00 */
[----:B------:R-:W-:Y:S01]  /*13a0*/  ULDC.64 UR8, c[0x0][0xa18] ;  /* 0x0002860000087ab9 */ /* 0x000fe20000000a00 */
[----:B------:R-:W-:Y:S01]  /*13b0*/  ULDC.64 UR6, c[0x0][0xa08] ;  /* 0x0002820000067ab9 */ /* 0x000fe20000000a00 */
[----:B0-----:R-:W-:-:S05]  /*13c0*/  IMAD.WIDE R2, R51, 0x4, R2 ;  /* 0x0000000433027825 */ /* 0x001fca00078e0202 */
[----:B--2---:R-:W2:Y:S01]  /*13d0*/  LDG.E R236, desc[UR10][R2.64] ;  /* 0x0000000a02ec7981 */ /* 0x004ea2000c1e1900 */
[----:B------:R-:W-:Y:S01]  /*13e0*/  ISETP.NE.U32.AND P2, PT, RZ, UR4, PT ;  /* 0x00000004ff007c0c */ /* 0x000fe2000bf45070 */
[----:B------:R-:W-:Y:S01]  /*13f0*/  IMAD.MOV.U32 R0, RZ, RZ, RZ ;  /* 0x000000ffff007224 */ /* 0x000fe200078e00ff */
[----:B------:R-:W-:Y:S01]  /*1400*/  ISETP.NE.U32.AND P1, PT, RZ, UR8, PT ;  /* 0x00000008ff007c0c */ /* 0x000fe2000bf25070 */
[----:B------:R-:W-:Y:S01]  /*1410*/  IMAD.MOV.U32 R26, RZ, RZ, RZ ;  /* 0x000000ffff1a7224 */ /* 0x000fe200078e00ff */
[----:B------:R-:W-:Y:S02]  /*1420*/  ISETP.NE.AND.EX P2, PT, RZ, UR5, PT, P2 ;  /* 0x00000005ff007c0c */ /* 0x000fe4000bf45320 */
[----:B------:R-:W-:Y:S01]  /*1430*/  ISETP.NE.AND.EX P1, PT, RZ, UR9, PT, P1 ;  /* 0x00000009ff007c0c */ /* 0x000fe2000bf25310 */
[----:B------:R0:W-:Y:S01]  /*1440*/  STL [R1+0x64], R50 ;  /* 0x0000643201007387 */ /* 0x0001e20000100800 */
[----:B------:R-:W-:-:S04]  /*1450*/  ISETP.NE.U32.AND P0, PT, RZ, UR6, PT ;  /* 0x00000006ff007c0c */ /* 0x000fc8000bf05070 */
[----:B------:R-:W-:Y:S02]  /*1460*/  ISETP.NE.AND.EX P0, PT, RZ, UR7, PT, P0 ;  /* 0x00000007ff007c0c */ /* 0x000fe4000bf05300 */
[----:B--2---:R-:W-:Y:S01]  /*1470*/  SHF.R.S32.HI R5, RZ, 0x1f, R236 ;  /* 0x0000001fff057819 */ /* 0x004fe200000114ec */
[C---:B------:R-:W-:Y:S02]  /*1480*/  IMAD.SHL.U32 R28, R236.reuse, 0x4, RZ ;  /* 0x00000004ec1c7824 */ /* 0x040fe400078e00ff */
[C---:B------:R-:W-:Y:S01]  /*1490*/  @P2 LEA R2, P3, R236.reuse, UR4, 0x2 ;  /* 0x00000004ec022c11 */ /* 0x040fe2000f8610ff */
[----:B------:R-:W-:Y:S01]  /*14a0*/  ULDC UR4, c[0x0][0x288] ;  /* 0x0000a20000047ab9 */ /* 0x000fe20000000800 */
[C-C-:B------:R-:W-:Y:S01]  /*14b0*/  SHF.L.U64.HI R29, R236.reuse, 0x2, R5.reuse ;  /* 0x00000002ec1d7819 */ /* 0x140fe20000010205 */
[----:B------:R-:W-:Y:S01]  /*14c0*/  IMAD.U32 R231, RZ, RZ, UR4 ;  /* 0x00000004ffe77e24 */ /* 0x000fe2000f8e00ff */
[----:B------:R-:W-:Y:S01]  /*14d0*/  @P2 LEA.HI.X R3, R236, UR5, R5, 0x2, P3 ;  /* 0x00000005ec032c11 */ /* 0x000fe200098f1405 */
[----:B------:R-:W-:Y:S01]  /*14e0*/  ULDC.64 UR4, c[0x0][0x418] ;  /* 0x0001060000047ab9 */ /* 0x000fe20000000a00 */
[----:B------:R-:W-:Y:S01]  /*14f0*/  IADD3 R6, P4, R28, UR6, RZ ;  /* 0x000000061c067c10 */ /* 0x000fe2000ff9e0ff */
[----:B------:R-:W-:-:S02]  /*1500*/  UISETP.NE.U32.AND UP0, UPT, UR4, URZ, UPT ;  /* 0x0000003f0400728c */ /* 0x000fc4000bf05070 */
[----:B-----5:R0:W5:Y:S01]  /*1510*/  @P2 LDG.E R0, desc[UR10][R2.64] ;  /* 0x0000000a02002981 */ /* 0x020162000c1e1900 */
[----:B------:R-:W-:Y:S01]  /*1520*/  @P1 IADD3 R4, P2, R28, UR8, RZ ;  /* 0x000000081c041c10 */ /* 0x000fe2000ff5e0ff */
[----:B------:R-:W-:Y:S01]  /*1530*/  UISETP.NE.AND.EX UP0, UPT, UR5, URZ, UPT, UP0 ;  /* 0x0000003f0500728c */ /* 0x000fe2000bf05300 */
[C---:B------:R-:W-:Y:S01]  /*1540*/  IADD3.X R7, R29.reuse, UR7, RZ, P4, !PT ;  /* 0x000000071d077c10 */ /* 0x040fe2000a7fe4ff */
[----:B------:R-:W-:Y:S01]  /*1550*/  ULDC UR4, c[0x0][0x424] ;  /* 0x0001090000047ab9 */ /* 0x000fe20000000800 */
        /* <DEDUP_REMOVED lines=22> */
.L_x_2867:
        /* <DEDUP_REMOVED lines=8> */
.L_x_2868:
[----:B------:R-:W-:Y:S05]  /*1740*/  @!P0 BRA `(.L_x_2869) ;  /* 0x0000000000108947 */ /* 0x000fea0003800000 */
[----:B------:R-:W-:Y:S02]  /*1750*/  ULDC.64 UR4, c[0x0][0x208] ;  /* 0x0000820000047ab9 */ /* 0x000fe40000000a00 */
[----:B------:R-:W2:Y:S04]  /*1760*/  LDG.E R4, desc[UR4][R6.64] ;  /* 0x0000000406047981 */ /* 0x000ea8000c1e1900 */
[----:B------:R-:W2:Y:S02]  /*1770*/  LDG.E R27, desc[UR4][R6.64+0x4] ;  /* 0x00000404061b7981 */ /* 0x000ea4000c1e1900 */
[----:B--2---:R-:W-:-:S07]  /*1780*/  IMAD.IADD R27, R27, 0x1, -R4 ;  /* 0x000000011b1b7824 */ /* 0x004fce00078e0a04 */
.L_x_2869:
[----:B------:R-:W-:Y:S01]  /*1790*/  ULDC.64 UR4, c[0x0][0xa10] ;  /* 0x0002840000047ab9 */ /* 0x000fe20000000a00 */
[----:B------:R-:W-:Y:S01]  /*17a0*/  ULDC.64 UR6, c[0x0][0x208] ;  /* 0x0000820000067ab9 */ /* 0x000fe20000000a00 */
[----:B------:R-:W-:Y:S01]  /*17b0*/  ISETP.NE.U32.AND P0, PT, RZ, UR4, PT ;  /* 0x00000004ff007c0c */ /* 0x000fe2000bf05070 */
[----:B------:R-:W1:Y:S03]  /*17c0*/  LDC R9, c[0x0][0x448] ;  /* 0x00011200ff097b82 */ /* 0x000e660000000800 */
[----:B------:R-:W-:Y:S01]  /*17d0*/  ISETP.NE.AND.EX P0, PT, RZ, UR5, PT, P0 ;  /* 0x00000005ff007c0c */ /* 0x000fe2000bf05300 */
[----:B------:R-:W-:-:S12]  /*17e0*/  ULDC.64 UR4, c[0x0][0xa30] ;  /* 0x00028c0000047ab9 */ /* 0x000fd80000000a00 */
[----:B0-----:R-:W0:Y:S02]  /*17f0*/  @P0 LDC.64 R4, c[0x0][0xa10] ;  /* 0x00028400ff040b82 */ /* 0x001e240000000a00 */
[----:B0-----:R-:W-:-:S05]  /*1800*/  @P0 IMAD.WIDE R4, R25, 0x4, R4 ;  /* 0x0000000419040825 */ /* 0x001fca00078e0204 */
[----:B------:R-:W2:Y:S04]  /*1810*/  @P0 LDG.E R3, desc[UR6][R4.64] ;  /* 0x0000000604030981 */ /* 0x000ea8000c1e1900 */
[----:B------:R0:W2:Y:S01]  /*1820*/  @P0 LDG.E R8, desc[UR6][R4.64+0x4] ;  /* 0x0000040604080981 */ /* 0x0000a2000c1e1900 */
[----:B------:R-:W-:Y:S01]  /*1830*/  ISETP.NE.U32.AND P1, PT, RZ, UR4, PT ;  /* 0x00000004ff007c0c */ /* 0x000fe2000bf25070 */
[----:B-----5:R-:W-:-:S03]  /*1840*/  IMAD.MOV.U32 R143, RZ, RZ, R27 ;  /* 0x000000ffff8f7224 */ /* 0x020fc600078e001b */
[----:B------:R-:W-:-:S13]  /*1850*/  ISETP.NE.AND.EX P1, PT, RZ, UR5, PT, P1 ;  /* 0x00000005ff007c0c */ /* 0x000fda000bf25310 */
[----:B------:R-:W-:-:S04]  /*1860*/  @P1 IADD3 R6, P2, R28, UR4, RZ ;  /* 0x000000041c061c10 */ /* 0x000fc8000ff5e0ff */
[----:B------:R-:W-:-:S05]  /*1870*/  @P1 IADD3.X R7, R29, UR5, RZ, P2, !PT ;  /* 0x000000051d071c10 */ /* 0x000fca00097fe4ff */
[----:B------:R3:W5:Y:S01]  /*1880*/  @P1 LDG.E R143, desc[UR6][R6.64] ;  /* 0x00000006068f1981 */ /* 0x000762000c1e1900 */
[----:B-1----:R-:W-:Y:S01]  /*1890*/  ISETP.NE.AND P1, PT, R9, 0x1, PT ;  /* 0x000000010900780c */ /* 0x002fe20003f25270 */
[----:B------:R-:W-:Y:S01]  /*18a0*/  IMAD.SHL.U32 R230, R49, 0x80, RZ ;  /* 0x0000008031e67824 */ /* 0x000fe200078e00ff */
[----:B------:R-:W-:Y:S01]  /*18b0*/  PLOP3.LUT P2, PT, PT, PT, PT, 0x80, 0x0 ;  /* 0x000000000000781c */ /* 0x000fe20003f4f070 */
[----:B------:R-:W-:Y:S02]  /*18c0*/  IMAD.IADD R11, R27, 0x1, -R0 ;  /* 0x000000011b0b7824 */ /* 0x000fe400078e0a00 */
[----:B0-----:R-:W-:-:S08]  /*18d0*/  VIADD R4, R230, 0x7f ;  /* 0x0000007fe6047836 */ /* 0x001fd00000000000 */
[----:B------:R-:W0:Y:S08]  /*18e0*/  @P1 LDC R9, c[0x0][0x44c] ;  /* 0x00011300ff091b82 */ /* 0x000e300000000800 */
[----:B------:R-:W1:Y:S01]  /*18f0*/  @P1 LDC R5, c[0x0][0x450] ;  /* 0x00011400ff051b82 */ /* 0x000e620000000800 */
[----:B0-----:R-:W-:-:S05]  /*1900*/  @P1 IMAD.HI.U32 R0, R4, R9, RZ ;  /* 0x0000000904001227 */ /* 0x001fca00078e00ff */
[----:B-1----:R-:W-:Y:S01]  /*1910*/  @P1 SHF.R.U32.HI R4, RZ, R5, R0 ;  /* 0x00000005ff041219 */ /* 0x002fe20000011600 */
[----:B--2---:R-:W-:-:S04]  /*1920*/  @P0 IMAD.IADD R2, R8, 0x1, -R3 ;  /* 0x0000000108020824 */ /* 0x004fc800078e0a03 */
[----:B------:R-:W-:-:S04]  /*1930*/  IMAD.IADD R232, R11, 0x1, R2 ;  /* 0x000000010be87824 */ /* 0x000fc800078e0202 */
[C---:B------:R-:W-:Y:S01]  /*1940*/  VIADD R0, R232.reuse, 0x4f ;  /* 0x0000004fe8007836 */ /* 0x040fe20000000000 */
[----:B------:R-:W-:-:S03]  /*1950*/  IADD3 R148, R232, 0x50, -R231 ;  /* 0x00000050e8947810 */ /* 0x000fc60007ffe8e7 */
[----:B------:R-:W-:-:S04]  /*1960*/  IMAD.HI R0, R0, 0x66666667, RZ ;  /* 0x6666666700007827 */ /* 0x000fc800078e02ff */
[----:B------:R-:W-:Y:S01]  /*1970*/  IMAD.IADD R4, R148, 0x1, R4 ;  /* 0x0000000194047824 */ /* 0x000fe200078e0204 */
[----:B------:R-:W-:-:S03]  /*1980*/  SHF.R.U32.HI R149, RZ, 0x1f, R0 ;  /* 0x0000001fff957819 */ /* 0x000fc60000011600 */
[----:B------:R-:W-:Y:S01]  /*1990*/  IMAD.HI R4, R4, 0x66666667, RZ ;  /* 0x6666666704047827 */ /* 0x000fe200078e02ff */
[----:B------:R-:W-:-:S03]  /*19a0*/  LEA.HI.SX32 R149, R0, R149, 0x1b ;  /* 0x0000009500957211 */ /* 0x000fc600078fdaff */
[----:B------:R-:W-:Y:S01]  /*19b0*/  IMAD.MOV R0, RZ, RZ, -R11 ;  /* 0x000000ffff007224 */ /* 0x000fe200078e0a0b */
[----:B------:R-:W-:-:S04]  /*19c0*/  SHF.R.U32.HI R3, RZ, 0x1f, R4 ;  /* 0x0000001fff037819 */ /* 0x000fc80000011604 */
[----:B------:R-:W-:-:S04]  /*19d0*/  LEA.HI.SX32 R4, R4, R3, 0x1b ;  /* 0x0000000304047211 */ /* 0x000fc800078fdaff */
[----:B------:R-:W-:-:S05]  /*19e0*/  VIMNMX R4, R149, R4, PT ;  /* 0x0000000495047248 */ /* 0x000fca0003fe0100 */
[----:B------:R-:W-:Y:S01]  /*19f0*/  IMAD R3, R4, 0x50, -R11 ;  /* 0x0000005004037824 */ /* 0x000fe200078e0a0b */
[----:B------:R-:W-:-:S04]  /*1a00*/  VIMNMX R4, RZ, R0, !PT ;  /* 0x00000000ff047248 */ /* 0x000fc80007fe0100 */
        /* <DEDUP_REMOVED lines=10> */
[----:B---3--:R-:W-:Y:S05]  /*1ab0*/  @!P0 BRA `(.L_x_2870) ;  /* 0x0000009400c08947 */ /* 0x008fea0003800000 */
        /* <DEDUP_REMOVED lines=20> */
.L_x_2872:
[----:B------:R-:W-:Y:S05]  /*1c00*/  BSYNC B6 ;  /* 0x0000000000067941 */ /* 0x000fea0003800000 */
.L_x_2871:
        /* <DEDUP_REMOVED lines=20> */
.L_x_2874:
[----:B------:R-:W-:Y:S05]  /*1d50*/  BSYNC B6 ;  /* 0x0000000000067941 */ /* 0x000fea0003800000 */
.L_x_2873:
        /* <DEDUP_REMOVED lines=48> */
[-C--:B--2---:R-:W-:Y:S01]  /*2060*/  IMAD.WIDE.U32 R100, R212, R104.reuse, R22 ;  /* 0x00000068d4647225 */ /* 0x084fe200078e0016 */
[----:B------:R-:W-:Y:S02]  /*2070*/  ISETP.GE.AND P2, PT, R221, UR6, PT ;  /* 0x00000006dd007c0c */ /* 0x000fe4000bf46270 */
[----:B------:R-:W-:Y:S01]  /*2080*/  SHF.L.U64.HI R34, R104, 0x5, R105 ;  /* 0x0000000568227819 */ /* 0x000fe20000010269 */
[----:B------:R-:W-:Y:S01]  /*2090*/  IMAD.WIDE.U32 R102, R212, R104, R18 ;  /* 0x00000068d4667225 */ /* 0x000fe200078e0012 */
[----:B------:R-:W-:Y:S02]  /*20a0*/  SHF.L.U64.HI R33, R104, 0x6, R105 ;  /* 0x0000000668217819 */ /* 0x000fe40000010269 */
[C---:B------:R-:W-:Y:S01]  /*20b0*/  IADD3 R112, P3, R212.reuse, R113, RZ ;  /* 0x00000071d4707210 */ /* 0x040fe20007f7e0ff */
        /* <DEDUP_REMOVED lines=8> */
[----:B------:R-:W-:Y:S02]  /*2140*/  VIADD R14, R212, 0x20 ;  /* 0x00000020d40e7836 */ /* 0x000fe40000000000 */
[----:B------:R-:W-:Y:S02]  /*2150*/  IMAD.SHL.U32 R32, R104, 0x20, RZ ;  /* 0x0000002068207824 */ /* 0x000fe400078e00ff */
[C---:B------:R-:W-:Y:S01]  /*2160*/  IMAD.SHL.U32 R128, R98.reuse, 0x20, RZ ;  /* 0x0000002062807824 */ /* 0x040fe200078e00ff */
[----:B------:R-:W-:Y:S01]  /*2170*/  SHF.R.S32.HI R147, RZ, 0x1f, R14 ;  /* 0x0000001fff937819 */ /* 0x000fe2000001140e */
[----:B------:R-:W-:-:S02]  /*2180*/  IMAD.SHL.U32 R130, R98, 0x40, RZ ;  /* 0x0000004062827824 */ /* 0x000fc400078e00ff */
[----:B------:R-:W-:Y:S02]  /*2190*/  VIADD R12, R212, 0x40 ;  /* 0x00000040d40c7836 */ /* 0x000fe40000000000 */
[----:B------:R-:W-:Y:S02]  /*21a0*/  IMAD R121, R111, 0x50, RZ ;  /* 0x000000506f797824 */ /* 0x000fe400078e02ff */
[C---:B------:R-:W-:Y:S01]  /*21b0*/  IMAD.SHL.U32 R28, R110.reuse, 0x20, RZ ;  /* 0x000000206e1c7824 */ /* 0x040fe200078e00ff */
[----:B------:R-:W-:Y:S01]  /*21c0*/  SHF.R.S32.HI R145, RZ, 0x1f, R12 ;  /* 0x0000001fff917819 */ /* 0x000fe2000001140c */
[----:B------:R-:W-:Y:S02]  /*21d0*/  IMAD.SHL.U32 R27, R110, 0x40, RZ ;  /* 0x000000406e1b7824 */ /* 0x000fe400078e00ff */
[----:B------:R-:W-:Y:S01]  /*21e0*/  IMAD.X R113, R20, 0x1, R3, P3 ;  /* 0x0000000114717824 */ /* 0x000fe200018e0603 */
[----:B------:R-:W-:Y:S02]  /*21f0*/  SHF.R.S32.HI R8, RZ, 0x1f, R25 ;  /* 0x0000001fff087819 */ /* 0x000fe40000011419 */
[----:B------:R-:W-:-:S02]  /*2200*/  SEL R97, R25, RZ, !P0 ;  /* 0x000000ff19617207 */ /* 0x000fc40004000000 */
[----:B------:R-:W-:Y:S02]  /*2210*/  SEL R8, R8, RZ, !P0 ;  /* 0x000000ff08087207 */ /* 0x000fe40004000000 */
        /* <DEDUP_REMOVED lines=24> */
[----:B------:R-:W-:-:S02]  /*23a0*/  IMAD.IADD R4, R213, 0x1, R4 ;  /* 0x00000001d5047824 */ /* 0x000fc400078e0204 */
[----:B------:R-:W-:Y:S01]  /*23b0*/  IMAD.IADD R107, R107, 0x1, R7 ;  /* 0x000000016b6b7824 */ /* 0x000fe200078e0207 */
[CC--:B------:R-:W-:Y:S01]  /*23c0*/  LEA.HI R13, R0.reuse, R5.reuse, RZ, 0x3 ;  /* 0x00000005000d7211 */ /* 0x0c0fe200078f18ff */
[----:B------:R-:W-:Y:S01]  /*23d0*/  IMAD.IADD R109, R7, 0x1, R109 ;  /* 0x00000001076d7824 */ /* 0x000fe200078e026d */
[----:B------:R-:W-:Y:S01]  /*23e0*/  LEA.HI R0, R0, R5, RZ, 0x6 ;  /* 0x0000000500007211 */ /* 0x000fe200078f30ff */
[CC--:B-----5:R-:W-:Y:S01]  /*23f0*/  IMAD.WIDE.U32 R100, R143.reuse, R104.reuse, R100 ;  /* 0x000000688f647225 */ /* 0x0e0fe200078e0064 */
[----:B------:R-:W-:Y:S02]  /*2400*/  SHF.R.S32.HI R7, RZ, 0x1f, R4 ;  /* 0x0000001fff077819 */ /* 0x000fe40000011404 */
[----:B------:R-:W-:Y:S01]  /*2410*/  SHF.R.S32.HI R5, RZ, 0x6, R0 ;  /* 0x00000006ff057819 */ /* 0x000fe20000011400 */
[----:B------:R-:W-:Y:S01]  /*2420*/  IMAD.WIDE.U32 R102, R143, R104, R102 ;  /* 0x000000688f667225 */ /* 0x000fe200078e0066 */
[--C-:B------:R-:W-:Y:S02]  /*2430*/  LOP3.LUT R0, R224, 0x38, R13.reuse, 0xf8, !PT ;  /* 0x00000038e0007812 */ /* 0x100fe400078ef80d */
[----:B------:R-:W-:Y:S01]  /*2440*/  LOP3.LUT R6, R223, 0x38, R13, 0xf8, !PT ;  /* 0x00000038df067812 */ /* 0x000fe200078ef80d */
[C---:B------:R-:W-:Y:S01]  /*2450*/  IMAD R134, R5.reuse, 0x1400, R227 ;  /* 0x0000140005867824 */ /* 0x040fe200078e02e3 */
[----:B------:R-:W-:Y:S01]  /*2460*/  LOP3.LUT R11, R0, R30, RZ, 0x3c, !PT ;  /* 0x0000001e000b7212 */ /* 0x000fe200078e3cff */
[----:B------:R-:W-:Y:S01]  /*2470*/  IMAD R132, R5, 0x1400, R226 ;  /* 0x0000140005847824 */ /* 0x000fe200078e02e2 */
[-C--:B------:R-:W-:Y:S01]  /*2480*/  LEA.HI R0, R7, R4.reuse, RZ, 0x6 ;  /* 0x0000000407007211 */ /* 0x080fe200078f30ff */
[----:B------:R-:W-:Y:S01]  /*2490*/  IMAD R142, R5, 0x1400, R228 ;  /* 0x00001400058e7824 */ /* 0x000fe200078e02e4 */
[----:B------:R-:W-:Y:S01]  /*24a0*/  LEA.HI R4, R7, R4, RZ, 0x3 ;  /* 0x0000000407047211 */ /* 0x000fe200078f18ff */
[----:B------:R-:W-:Y:S01]  /*24b0*/  IMAD.IADD R134, R134, 0x1, R11 ;  /* 0x0000000186867824 */ /* 0x000fe200078e020b */
[----:B------:R-:W-:Y:S01]  /*24c0*/  SHF.R.S32.HI R7, RZ, 0x6, R0 ;  /* 0x00000006ff077819 */ /* 0x000fe20000011400 */
[----:B------:R-:W-:Y:S01]  /*24d0*/  IMAD R11, R105, 0x50, RZ ;  /* 0x00000050690b7824 */ /* 0x000fe200078e02ff */
[----:B------:R-:W-:Y:S01]  /*24e0*/  LOP3.LUT R0, R13, 0x38, RZ, 0xc0, !PT ;  /* 0x000000380d007812 */ /* 0x000fe200078ec0ff */
[----:B------:R-:W-:Y:S01]  /*24f0*/  IMAD.WIDE.U32 R106, R143, R110, R106 ;  /* 0x0000006e8f6a7225 */ /* 0x000fe200078e006a */
[----:B------:R-:W-:-:S02]  /*2500*/  LOP3.LUT R10, R223, 0x38, R4, 0xf8, !PT ;  /* 0x00000038df0a7812 */ /* 0x000fc400078ef804 */
[----:B------:R-:W-:Y:S01]  /*2510*/  LOP3.LUT R0, R0, 0x1c0, R31, 0xf8, !PT ;  /* 0x000001c000007812 */ /* 0x000fe200078ef81f */
[C---:B------:R-:W-:Y:S01]  /*2520*/  IMAD R135, R7.reuse, 0x1400, R228 ;  /* 0x0000140007877824 */ /* 0x040fe200078e02e4 */
[----:B------:R-:W-:Y:S01]  /*2530*/  LOP3.LUT R15, R6, R21, RZ, 0x3c, !PT ;  /* 0x00000015060f7212 */ /* 0x000fe200078e3cff */
[C---:B------:R-:W-:Y:S01]  /*2540*/  IMAD R133, R7.reuse, 0x1400, R227 ;  /* 0x0000140007857824 */ /* 0x040fe200078e02e3 */
[----:B------:R-:W-:Y:S01]  /*2550*/  LOP3.LUT R5, R0, R229, RZ, 0x3c, !PT ;  /* 0x000000e500057212 */ /* 0x000fe200078e3cff */
[----:B------:R-:W-:Y:S01]  /*2560*/  IMAD R131, R7, 0x1400, R226 ;  /* 0x0000140007837824 */ /* 0x000fe200078e02e2 */
[----:B------:R-:W-:Y:S01]  /*2570*/  LOP3.LUT R6, R4, 0x38, RZ, 0xc0, !PT ;  /* 0x0000003804067812 */ /* 0x000fe200078ec0ff */
[----:B------:R-:W-:Y:S01]  /*2580*/  IMAD.IADD R132, R132, 0x1, R15 ;  /* 0x0000000184847824 */ /* 0x000fe200078e020f */
[----:B------:R-:W-:Y:S01]  /*2590*/  LOP3.LUT R10, R10, R21, RZ, 0x3c, !PT ;  /* 0x000000150a0a7212 */ /* 0x000fe200078e3cff */
[----:B------:R-:W-:Y:S01]  /*25a0*/  IMAD.IADD R142, R142, 0x1, R5 ;  /* 0x000000018e8e7824 */ /* 0x000fe200078e0205 */
[----:B------:R-:W-:Y:S01]  /*25b0*/  SHF.R.S32.HI R5, RZ, 0x1f, R143 ;  /* 0x0000001fff057819 */ /* 0x000fe2000001148f */
[----:B------:R-:W-:Y:S01]  /*25c0*/  IMAD R7, R99, 0x50, RZ ;  /* 0x0000005063077824 */ /* 0x000fe200078e02ff */
[----:B------:R-:W-:Y:S01]  /*25d0*/  LOP3.LUT R6, R6, 0x1c0, R31, 0xf8, !PT ;  /* 0x000001c006067812 */ /* 0x000fe200078ef81f */
[----:B------:R-:W-:Y:S01]  /*25e0*/  IMAD.SHL.U32 R31, R104, 0x40, RZ ;  /* 0x00000040681f7824 */ /* 0x000fe200078e00ff */
[----:B------:R-:W-:Y:S01]  /*25f0*/  LOP3.LUT R8, R224, 0x38, R4, 0xf8, !PT ;  /* 0x00000038e0087812 */ /* 0x000fe200078ef804 */
[----:B------:R-:W-:Y:S01]  /*2600*/  IMAD R0, R5, R104, RZ ;  /* 0x0000006805007224 */ /* 0x000fe200078e02ff */
[----:B------:R-:W-:Y:S01]  /*2610*/  LOP3.LUT R6, R6, R229, RZ, 0x3c, !PT ;  /* 0x000000e506067212 */ /* 0x000fe200078e3cff */
[----:B------:R-:W-:Y:S01]  /*2620*/  IMAD.WIDE.U32 R98, R98, 0x50, RZ ;  /* 0x0000005062627825 */ /* 0x000fe200078e00ff */
[----:B------:R-:W-:-:S02]  /*2630*/  LOP3.LUT R8, R8, R30, RZ, 0x3c, !PT ;  /* 0x0000001e08087212 */ /* 0x000fc400078e3cff */
[----:B------:R-:W-:Y:S01]  /*2640*/  SHF.L.U64.HI R30, R110, 0x5, R111 ;  /* 0x000000056e1e7819 */ /* 0x000fe2000001026f */
[----:B------:R-:W-:Y:S01]  /*2650*/  IMAD R21, R143, R105, R0 ;  /* 0x000000698f157224 */ /* 0x000fe200078e0200 */
[----:B------:R-:W-:Y:S01]  /*2660*/  SHF.R.S32.HI R14, RZ, 0x3, R13 ;  /* 0x00000003ff0e7819 */ /* 0x000fe2000001140d */
[----:B------:R-:W-:Y:S01]  /*2670*/  IMAD R0, R5, R110, RZ ;  /* 0x0000006e05007224 */ /* 0x000fe200078e02ff */
[----:B------:R-:W-:Y:S01]  /*2680*/  LOP3.LUT R13, R13, 0xfffffff8, RZ, 0xc0, !PT ;  /* 0xfffffff80d0d7812 */ /* 0x000fe200078ec0ff */
[----:B------:R-:W-:Y:S01]  /*2690*/  IMAD.WIDE.U32 R104, R104, 0x50, RZ ;  /* 0x0000005068687825 */ /* 0x000fe200078e00ff */
[----:B------:R-:W-:-:S03]  /*26a0*/  SHF.R.S32.HI R12, RZ, 0x3, R4 ;  /* 0x00000003ff0c7819 */ /* 0x000fc60000011404 */
[C---:B------:R-:W-:Y:S01]  /*26b0*/  IMAD R15, R143.reuse, R111, R0 ;  /* 0x0000006f8f0f7224 */ /* 0x040fe200078e0200 */
[----:B------:R-:W-:Y:S01]  /*26c0*/  SEL R0, RZ, 0x8, P2 ;  /* 0x00000008ff007807 */ /* 0x000fe20001000000 */
[----:B------:R-:W-:-:S03]  /*26d0*/  IMAD.WIDE.U32 R108, R143, R110, R108 ;  /* 0x0000006e8f6c7225 */ /* 0x000fc600078e006c */
[----:B------:R-:W-:Y:S01]  /*26e0*/  LOP3.LUT R0, R9, R0, RZ, 0xfc, !PT ;  /* 0x0000000009007212 */ /* 0x000fe200078efcff */
[----:B------:R-:W-:Y:S01]  /*26f0*/  IMAD.IADD R122, R105, 0x1, R11 ;  /* 0x00000001697a7824 */ /* 0x000fe200078e020b */
[----:B------:R-:W-:Y:S01]  /*2700*/  LOP3.LUT R11, R4, 0xfffffff8, RZ, 0xc0, !PT ;  /* 0xfffffff8040b7812 */ /* 0x000fe200078ec0ff */
[----:B------:R-:W-:Y:S01]  /*2710*/  IMAD.WIDE.U32 R110, R110, 0x50, RZ ;  /* 0x000000506e6e7825 */ /* 0x000fe200078e00ff */
[----:B------:R-:W-:-:S03]  /*2720*/  LOP3.LUT R9, R0, 0x4, RZ, 0xc0, !PT ;  /* 0x0000000400097812 */ /* 0x000fc600078ec0ff */
[----:B------:R-:W-:Y:S01]  /*2730*/  IMAD.IADD R133, R133, 0x1, R8 ;  /* 0x0000000185857824 */ /* 0x000fe200078e0208 */
[C---:B------:R-:W-:Y:S01]  /*2740*/  LOP3.LUT R8, R0.reuse, 0x8, RZ, 0xc0, !PT ;  /* 0x0000000800087812 */ /* 0x040fe200078ec0ff */
[----:B------:R-:W-:Y:S01]  /*2750*/  IMAD.IADD R131, R131, 0x1, R10 ;  /* 0x0000000183837824 */ /* 0x000fe200078e020a */
[----:B------:R-:W-:Y:S01]  /*2760*/  LOP3.LUT R10, R0, 0x2, RZ, 0xc0, !PT ;  /* 0x00000002000a7812 */ /* 0x000fe200078ec0ff */
[----:B------:R-:W-:Y:S01]  /*2770*/  IMAD.IADD R135, R135, 0x1, R6 ;  /* 0x0000000187877824 */ /* 0x000fe200078e0206 */
[----:B------:R-:W-:Y:S01]  /*2780*/  SHF.R.S32.HI R6, RZ, 0x1f, R11 ;  /* 0x0000001fff067819 */ /* 0x000fe2000001140b */
[----:B------:R-:W-:Y:S01]  /*2790*/  IMAD.IADD R120, R99, 0x1, R7 ;  /* 0x0000000163787824 */ /* 0x000fe200078e0207 */
[----:B------:R-:W-:Y:S01]  /*27a0*/  SHF.R.S32.HI R7, RZ, 0x1f, R13 ;  /* 0x0000001fff077819 */ /* 0x000fe2000001140d */
[----:B------:R-:W-:Y:S02]  /*27b0*/  IMAD.IADD R25, R101, 0x1, R21 ;  /* 0x0000000165197824 */ /* 0x000fe400078e0215 */
[----:B------:R-:W-:-:S02]  /*27c0*/  IMAD.IADD R20, R107, 0x1, R15 ;  /* 0x000000016b147824 */ /* 0x000fc400078e020f */
[----:B------:R-:W-:Y:S02]  /*27d0*/  IMAD.SHL.U32 R118, R118, 0x2, RZ ;  /* 0x0000000276767824 */ /* 0x000fe400078e00ff */
[----:B------:R-:W-:Y:S02]  /*27e0*/  IMAD.IADD R121, R111, 0x1, R121 ;  /* 0x000000016f797824 */ /* 0x000fe400078e0279 */
[----:B------:R-:W-:Y:S02]  /*27f0*/  IMAD.IADD R21, R21, 0x1, R103 ;  /* 0x0000000115157824 */ /* 0x000fe400078e0267 */
[----:B------:R-:W-:Y:S02]  /*2800*/  IMAD.IADD R15, R15, 0x1, R109 ;  /* 0x000000010f0f7824 */ /* 0x000fe400078e026d */
[----:B------:R-:W-:-:S07]  /*2810*/  IMAD.IADD R5, R95, 0x1, R37 ;  /* 0x000000015f057824 */ /* 0x000fce00078e0225 */
.L_x_2982:
[----:B---3--:R-:W2:Y:S01]  /*2820*/  LDL.LU R39, [R1+0xc] ;  /* 0x00000c0001277983 */ /* 0x008ea20000300800 */
        /* <DEDUP_REMOVED lines=87> */
.L_x_2879:
[----:B------:R-:W-:Y:S05]  /*2da0*/  BSYNC B1 ;  /* 0x0000000000017941 */ /* 0x000fea0003800000 */
.L_x_2878:
        /* <DEDUP_REMOVED lines=35> */
[----:B------:R-:W-:Y:S02]  /*2fe0*/  PRMT R189, R36, 0x7610, R189 ;  /* 0x0000761024bd7816 */ /* 0x000fe400000000bd */
[----:B------:R-:W-:Y:S02]  /*2ff0*/  CS2R R64, SRZ ;  /* 0x0000000000407805 */ /* 0x000fe4000001ff00 */
[----:B------:R-:W-:Y:S02]  /*3000*/  PRMT R151, R38, 0x5410, R37 ;  /* 0x0000541026977816 */ /* 0x000fe40000000025 */
[----:B------:R-:W-:Y:S02]  /*3010*/  CS2R R68, SRZ ;  /* 0x0000000000447805 */ /* 0x000fe4000001ff00 */
[----:B------:R-:W-:-:S02]  /*3020*/  CS2R R72, SRZ ;  /* 0x0000000000487805 */ /* 0x000fc4000001ff00 */
        /* <DEDUP_REMOVED lines=33> */
.L_x_2881:
[----:B------:R-:W-:Y:S05]  /*3240*/  BSYNC B1 ;  /* 0x0000000000017941 */ /* 0x000fea0003800000 */
.L_x_2880:
        /* <DEDUP_REMOVED lines=44> */
.L_x_2883:
[----:B------:R-:W-:Y:S05]  /*3510*/  BSYNC B1 ;  /* 0x0000000000017941 */ /* 0x000fea0003800000 */
.L_x_2882:
[----:B------:R-:W2:Y:S01]  /*3520*/  LDL R0, [R1+0x5c] ;  /* 0x00005c0001007983 */ /* 0x000ea20000100800 */
[----:B0-----:R-:W-:Y:S01]  /*3530*/  IMAD.MOV.U32 R36, RZ, RZ, R66 ;  /* 0x000000ffff247224 */ /* 0x001fe200078e0042 */
        /* <DEDUP_REMOVED lines=46> */
[----:B--2---:R-:W-:Y:S01]  /*3820*/  R2UR UR4, R0 ;  /* 0x00000000000472ca */ /* 0x004fe200000e0000 */
[----:B------:R-:W-:-:S05]  /*3830*/  IMAD.MOV.U32 R0, RZ, RZ, R63 ;  /* 0x000000ffff007224 */ /* 0x000fca00078e003f */
[----:B------:R-:W-:Y:S01]  /*3840*/  PRMT R161, R0, 0x7610, R161 ;  /* 0x0000761000a17816 */ /* 0x000fe200000000a1 */
[----:B------:R-:W-:-:S05]  /*3850*/  IMAD.MOV.U32 R0, RZ, RZ, R71 ;  /* 0x000000ffff007224 */ /* 0x000fca00078e0047 */
[----:B------:R-:W-:Y:S01]  /*3860*/  PRMT R170, R0, 0x7610, R170 ;  /* 0x0000761000aa7816 */ /* 0x000fe200000000aa */
[----:B------:R-:W-:Y:S01]  /*3870*/  IMAD.MOV.U32 R0, RZ, RZ, R65 ;  /* 0x000000ffff007224 */ /* 0x000fe200078e0041 */
[----:B------:R-:W-:-:S04]  /*3880*/  UISETP.NE.AND UP0, UPT, UR4, 0x3, UPT ;  /* 0x000000030400788c */ /* 0x000fc8000bf05270 */
[----:B------:R-:W-:Y:S01]  /*3890*/  PRMT R164, R0, 0x7610, R164 ;  /* 0x0000761000a47816 */ /* 0x000fe200000000a4 */
[----:B------:R-:W-:Y:S01]  /*38a0*/  IMAD.MOV.U32 R0, RZ, RZ, R40 ;  /* 0x000000ffff007224 */ /* 0x000fe200078e0028 */
[----:B------:R-:W-:-:S04]  /*38b0*/  PLOP3.LUT P2, PT, PT, PT, UP0, 0x80, 0x0 ;  /* 0x000000000000781c */ /* 0x000fc80003f4f008 */
[----:B------:R-:W-:Y:S01]  /*38c0*/  PRMT R84, R0, 0x7610, R84 ;  /* 0x0000761000547816 */ /* 0x000fe20000000054 */
[----:B------:R-:W-:-:S05]  /*38d0*/  IMAD.MOV.U32 R0, RZ, RZ, R52 ;  /* 0x000000ffff007224 */ /* 0x000fca00078e0034 */
[----:B------:R-:W-:Y:S01]  /*38e0*/  PRMT R154, R0, 0x7610, R154 ;  /* 0x00007610009a7816 */ /* 0x000fe2000000009a */
[----:B------:R-:W-:-:S05]  /*38f0*/  IMAD.MOV.U32 R0, RZ, RZ, R42 ;  /* 0x000000ffff007224 */ /* 0x000fca00078e002a */
[----:B------:R-:W-:Y:S01]  /*3900*/  PRMT R86, R0, 0x7610, R86 ;  /* 0x0000761000567816 */ /* 0x000fe20000000056 */
[----:B------:R-:W-:-:S05]  /*3910*/  IMAD.MOV.U32 R0, RZ, RZ, R45 ;  /* 0x000000ffff007224 */ /* 0x000fca00078e002d */
[----:B------:R-:W-:Y:S01]  /*3920*/  PRMT R139, R0, 0x7610, R139 ;  /* 0x00007610008b7816 */ /* 0x000fe2000000008b */
[----:B------:R-:W-:-:S05]  /*3930*/  IMAD.MOV.U32 R0, RZ, RZ, R61 ;  /* 0x000000ffff007224 */ /* 0x000fca00078e003d */
[----:B------:R-:W-:Y:S01]  /*3940*/  PRMT R176, R0, 0x7610, R176 ;  /* 0x0000761000b07816 */ /* 0x000fe200000000b0 */
[----:B------:R-:W-:Y:S06]  /*3950*/  @!P2 BRA `(.L_x_2884) ;  /* 0x000000000004a947 */ /* 0x000fec0003800000 */
[----:B------:R-:W-:Y:S01]  /*3960*/  BPT.TRAP 0x1 ;  /* 0x000000040000795c */ /* 0x000fe20000300000 */
.L_x_2884:
[----:B------:R-:W-:Y:S01]  /*3970*/  IMAD R0, R17, 0x8, R16 ;  /* 0x0000000811007824 */ /* 0x000fe200078e0210 */
[----:B------:R-:W-:Y:S01]  /*3980*/  SHF.L.U32 R114, R219, 0x1f, RZ ;  /* 0x0000001fdb727819 */ /* 0x000fe200000006ff */
[----:B------:R-:W-:Y:S03]  /*3990*/  BSSY B1, `(.L_x_2885) ;  /* 0x0000003000017945 */ /* 0x000fe60003800000 */
[----:B------:R-:W0:Y:S02]  /*39a0*/  SYNCS.PHASECHK.TRANS64.TRYWAIT P6, [R0+URZ+0x38890], R114 ;  /* 0x03889072000075a7 */ /* 0x000e2400080c017f */
[----:B0-----:R-:W-:Y:S05]  /*39b0*/  @!P6 BRA `(.L_x_2886) ;  /* 0x000002d40030e947 */ /* 0x001fea0003800000 */
.L_x_3304:
[----:B------:R-:W-:Y:S05]  /*39c0*/  BSYNC B1 ;  /* 0x0000000000017941 */ /* 0x000fea0003800000 */
.L_x_2885:
        /* <DEDUP_REMOVED lines=14> */
[----:B------:R-:W-:Y:S02]  /*3ab0*/  PRMT R140, R151, 0x5410, R141 ;  /* 0x00005410978c7816 */ /* 0x000fe4000000008d */
[----:B------:R-:W-:-:S02]  /*3ac0*/  SHF.R.U32.HI R146, RZ, 0x10, R127 ;  /* 0x00000010ff927819 */ /* 0x000fc4000001167f */
[----:B------:R-:W-:Y:S01]  /*3ad0*/  PRMT R127, R137, 0x5432, R144 ;  /* 0x00005432897f7816 */ /* 0x000fe20000000090 */
[C---:B------:R-:W-:Y:S01]  /*3ae0*/  IMAD.U32 R144, R37.reuse, 0x10000, RZ ;  /* 0x0001000025907824 */ /* 0x040fe200078e00ff */
[----:B------:R-:W-:Y:S02]  /*3af0*/  LOP3.LUT R152, R37, 0xffff0000, RZ, 0xc0, !PT ;  /* 0xffff000025987812 */ /* 0x000fe400078ec0ff */
[----:B------:R-:W-:Y:S01]  /*3b00*/  LOP3.LUT R37, R140, 0xffff0000, RZ, 0xc0, !PT ;  /* 0xffff00008c257812 */ /* 0x000fe200078ec0ff */
        /* <DEDUP_REMOVED lines=8> */
[-C--:B------:R-:W-:Y:S01]  /*3b90*/  FMUL.FTZ R152, R152, R155.reuse ;  /* 0x0000009b98987220 */ /* 0x080fe20000410000 */
[----:B------:R-:W-:Y:S01]  /*3ba0*/  FFMA.FTZ R157, R144, R155, -R157 ;  /* 0x0000009b909d7223 */ /* 0x000fe2000001089d */
[----:B------:R-:W-:Y:S01]  /*3bb0*/  FMUL.FTZ R159, R38, R151 ;  /* 0x00000097269f7220 */ /* 0x000fe20000410000 */
[----:B------:R-:W-:Y:S01]  /*3bc0*/  LOP3.LUT R125, R39, 0xffff0000, RZ, 0xc0, !PT ;  /* 0xffff0000277d7812 */ /* 0x000fe200078ec0ff */
[----:B------:R-:W-:Y:S01]  /*3bd0*/  FFMA.FTZ R152, R144, R37, R152 ;  /* 0x0000002590987223 */ /* 0x000fe20000010098 */
[----:B------:R-:W-:Y:S01]  /*3be0*/  FMUL.FTZ R37, R38, R153 ;  /* 0x0000009926257220 */ /* 0x000fe20000410000 */
[----:B------:R-:W-:Y:S01]  /*3bf0*/  LOP3.LUT R144, R127, 0xffff0000, RZ, 0xc0, !PT ;  /* 0xffff00007f907812 */ /* 0x000fe200078ec0ff */
[----:B------:R-:W-:Y:S01]  /*3c00*/  IMAD.U32 R127, R140, 0x10000, RZ ;  /* 0x000100008c7f7824 */ /* 0x000fe200078e00ff */
[----:B------:R-:W-:Y:S01]  /*3c10*/  LOP3.LUT R38, R141, 0xffff0000, RZ, 0xc0, !PT ;  /* 0xffff00008d267812 */ /* 0x000fe200078ec0ff */
[----:B------:R-:W-:-:S02]  /*3c20*/  IMAD.U32 R141, R126, 0x10000, RZ ;  /* 0x000100007e8d7824 */ /* 0x000fc400078e00ff */
[C---:B------:R-:W-:Y:S01]  /*3c30*/  FFMA.FTZ R159, R124.reuse, R153, -R159 ;  /* 0x000000997c9f7223 */ /* 0x040fe2000001089f */
[----:B------:R-:W-:Y:S01]  /*3c40*/  FFMA.FTZ R124, R124, R151, R37 ;  /* 0x000000977c7c7223 */ /* 0x000fe20000010025 */
[C---:B------:R-:W-:Y:S01]  /*3c50*/  FMUL.FTZ R37, R36.reuse, R127 ;  /* 0x0000007f24257220 */ /* 0x040fe20000410000 */
[----:B------:R-:W-:Y:S01]  /*3c60*/  FMUL.FTZ R126, R125, R38 ;  /* 0x000000267d7e7220 */ /* 0x000fe20000410000 */
[-C--:B------:R-:W-:Y:S01]  /*3c70*/  FMUL.FTZ R36, R36, R141.reuse ;  /* 0x0000008d24247220 */ /* 0x080fe20000410000 */
[----:B------:R-:W-:Y:S02]  /*3c80*/  IMAD.U32 R39, R39, 0x10000, RZ ;  /* 0x0001000027277824 */ /* 0x000fe400078e00ff */
        /* <DEDUP_REMOVED lines=10> */
.L_x_2892:
[----:B------:R-:W-:Y:S05]  /*3d30*/  BSYNC B3 ;  /* 0x0000000000037941 */ /* 0x000fea0003800000 */
.L_x_2891:
[----:B------:R-:W-:Y:S02]  /*3d40*/  ULDC.64 UR4, c[0x0][0x208] ;  /* 0x0000820000047ab9 */ /* 0x000fe40000000a00 */
[----:B--2---:R1:W-:Y:S03]  /*3d50*/  STG.E.128 desc[UR4][R56.64], R36 ;  /* 0x0000002438007986 */ /* 0x0043e6000c101d04 */
.L_x_2890:
[----:B------:R-:W-:Y:S05]  /*3d60*/  BSYNC B2 ;  /* 0x0000000000027941 */ /* 0x000fea0003800000 */
.L_x_2889:
        /* <DEDUP_REMOVED lines=52> */
.L_x_2896:
[----:B------:R-:W-:Y:S05]  /*40b0*/  BSYNC B3 ;  /* 0x0000000000037941 */ /* 0x000fea0003800000 */
.L_x_2895:
[----:B------:R-:W-:Y:S02]  /*40c0*/  ULDC.64 UR4, c[0x0][0x208] ;  /* 0x0000820000047ab9 */ /* 0x000fe40000000a00 */
[----:B--2---:R2:W-:Y:S03]  /*40d0*/  STG.E.128 desc[UR4][R56.64+0x80], R36 ;  /* 0x0000802438007986 */ /* 0x0045e6000c101d04 */
.L_x_2894:
[----:B------:R-:W-:Y:S05]  /*40e0*/  BSYNC B2 ;  /* 0x0000000000027941 */ /* 0x000fea0003800000 */
.L_x_2893:
        /* <DEDUP_REMOVED lines=52> */
.L_x_2900:
[----:B------:R-:W-:Y:S05]  /*4430*/  BSYNC B3 ;  /* 0x0000000000037941 */ /* 0x000fea0003800000 */
.L_x_2899:
[----:B------:R-:W-:Y:S02]  /*4440*/  ULDC.64 UR4, c[0x0][0x208] ;  /* 0x0000820000047ab9 */ /* 0x000fe40000000a00 */
[----:B--2---:R3:W-:Y:S03]  /*4450*/  STG.E.128 desc[UR4][R56.64+0x100], R36 ;  /* 0x0001002438007986 */ /* 0x0047e6000c101d04 */
.L_x_2898:
[----:B------:R-:W-:Y:S05]  /*4460*/  BSYNC B2 ;  /* 0x0000000000027941 */ /* 0x000fea0003800000 */
.L_x_2897:
        /* <DEDUP_REMOVED lines=51> */
.L_x_2902:
[----:B------:R-:W-:Y:S05]  /*47a0*/  BSYNC B2 ;  /* 0x0000000000027941 */ /* 0x000fea0003800000 */
.L_x_2901:
[----:B------:R-:W-:Y:S02]  /*47b0*/  ULDC.64 UR4, c[0x0][0x208] ;  /* 0x0000820000047ab9 */ /* 0x000fe40000000a00 */
[----:B--2---:R4:W-:Y:S03]  /*47c0*/  STG.E.128 desc[UR4][R56.64+0x180], R36 ;  /* 0x0001802438007986 */ /* 0x0049e6000c101d04 */
.L_x_2888:
[----:B------:R-:W-:Y:S05]  /*47d0*/  BSYNC B1 ;  /* 0x0000000000017941 */ /* 0x000fea0003800000 */
.L_x_2887:
        /* <DEDUP_REMOVED lines=11> */
[--C-:B------:R-:W-:Y:S02]  /*4890*/  SHF.R.U64 R74, R76, 0x10, R77.reuse ;  /* 0x000000104c4a7819 */ /* 0x100fe4000000124d */
[----:B------:R-:W-:Y:S02]  /*48a0*/  SHF.R.U32.HI R77, RZ, 0x10, R77 ;  /* 0x00000010ff4d7819 */ /* 0x000fe4000001164d */
[----:B------:R-:W-:Y:S02]  /*48b0*/  PRMT R179, R179, 0x5410, R74 ;  /* 0x00005410b3b37816 */ /* 0x000fe4000000004a */
[----:B------:R-:W-:Y:S02]  /*48c0*/  PRMT R178, R178, 0x5410, R79 ;  /* 0x00005410b2b27816 */ /* 0x000fe4000000004f */
[----:B------:R-:W-:-:S02]  /*48d0*/  SHF.R.U32.HI R78, RZ, 0x10, R75 ;  /* 0x00000010ff4e7819 */ /* 0x000fc4000001164b */
[----:B------:R-:W-:Y:S02]  /*48e0*/  LOP3.LUT R75, R37, 0xffff0000, RZ, 0xc0, !PT ;  /* 0xffff0000254b7812 */ /* 0x000fe400078ec0ff */
[----:B------:R-:W-:Y:S02]  /*48f0*/  LOP3.LUT R80, R179, 0xffff0000, RZ, 0xc0, !PT ;  /* 0xffff0000b3507812 */ /* 0x000fe400078ec0ff */
        /* <DEDUP_REMOVED lines=17> */
[----:B------:R-:W-:Y:S01]  /*4a10*/  IMAD.U32 R76, R179, 0x10000, RZ ;  /* 0x00010000b34c7824 */ /* 0x000fe200078e00ff */
[----:B------:R-:W-:Y:S01]  /*4a20*/  LOP3.LUT R177, R177, 0xffff0000, RZ, 0xc0, !PT ;  /* 0xffff0000b1b17812 */ /* 0x000fe200078ec0ff */
[----:B------:R-:W-:Y:S01]  /*4a30*/  FFMA.FTZ R57, R56, R78, -R81 ;  /* 0x0000004e38397223 */ /* 0x000fe20000010851 */
[----:B------:R-:W-:Y:S02]  /*4a40*/  IMAD.U32 R178, R178, 0x10000, RZ ;  /* 0x00010000b2b27824 */ /* 0x000fe400078e00ff */
[----:B------:R-:W-:Y:S01]  /*4a50*/  FFMA.FTZ R56, R56, R74, R79 ;  /* 0x0000004a38387223 */ /* 0x000fe2000001004f */
[C---:B------:R-:W-:Y:S01]  /*4a60*/  FMUL.FTZ R74, R38.reuse, R180 ;  /* 0x000000b4264a7220 */ /* 0x040fe20000410000 */
[----:B------:R-:W-:Y:S01]  /*4a70*/  FMUL.FTZ R79, R38, R177 ;  /* 0x000000b1264f7220 */ /* 0x000fe20000410000 */
[C---:B------:R-:W-:Y:S01]  /*4a80*/  FMUL.FTZ R38, R75.reuse, R76 ;  /* 0x0000004c4b267220 */ /* 0x040fe20000410000 */
[-C--:B------:R-:W-:Y:S01]  /*4a90*/  FMUL.FTZ R75, R75, R178.reuse ;  /* 0x000000b24b4b7220 */ /* 0x080fe20000410000 */
[----:B------:R-:W-:Y:S01]  /*4aa0*/  IMAD.U32 R39, R39, 0x10000, RZ ;  /* 0x0001000027277824 */ /* 0x000fe200078e00ff */
[----:B------:R-:W-:Y:S01]  /*4ab0*/  F2FP.BF16.F32.PACK_AB R56, R56, R57 ;  /* 0x000000393838723e */ /* 0x000fe200000010ff */
[C---:B------:R-:W-:Y:S01]  /*4ac0*/  FFMA.FTZ R38, R37.reuse, R178, -R38 ;  /* 0x000000b225267223 */ /* 0x040fe20000010826 */
[----:B------:R-:W-:Y:S01]  /*4ad0*/  FFMA.FTZ R75, R37, R76, R75 ;  /* 0x0000004c254b7223 */ /* 0x000fe2000001004b */
[C---:B------:R-:W-:Y:S01]  /*4ae0*/  FFMA.FTZ R74, R39.reuse, R177, -R74 ;  /* 0x000000b1274a7223 */ /* 0x040fe2000001084a */
[----:B------:R-:W-:Y:S01]  /*4af0*/  FFMA.FTZ R79, R39, R180, R79 ;  /* 0x000000b4274f7223 */ /* 0x000fe2000001004f */
[----:B------:R-:W-:-:S02]  /*4b00*/  F2FP.BF16.F32.PACK_AB R37, R77, R36 ;  /* 0x000000244d25723e */ /* 0x000fc400000010ff */
[----:B------:R-:W-:Y:S01]  /*4b10*/  F2FP.BF16.F32.PACK_AB R36, R75, R38 ;  /* 0x000000264b24723e */ /* 0x000fe200000010ff */
[----:B------:R-:W-:Y:S01]  /*4b20*/  IMAD.MOV.U32 R38, RZ, RZ, R56 ;  /* 0x000000ffff267224 */ /* 0x000fe200078e0038 */
[----:B------:R-:W-:-:S07]  /*4b30*/  F2FP.BF16.F32.PACK_AB R39, R79, R74 ;  /* 0x0000004a4f27723e */ /* 0x000fce00000010ff */
.L_x_2908:
[----:B------:R-:W-:Y:S05]  /*4b40*/  BSYNC B3 ;  /* 0x0000000000037941 */ /* 0x000fea0003800000 */
.L_x_2907:
[----:B------:R-:W-:Y:S02]  /*4b50*/  ULDC.64 UR4, c[0x0][0x208] ;  /* 0x0000820000047ab9 */ /* 0x000fe40000000a00 */
[----:B--2---:R1:W-:Y:S03]  /*4b60*/  STG.E.128 desc[UR4][R50.64], R36 ;  /* 0x0000002432007986 */ /* 0x0043e6000c101d04 */
.L_x_2906:
[----:B------:R-:W-:Y:S05]  /*4b70*/  BSYNC B2 ;  /* 0x0000000000027941 */ /* 0x000fea0003800000 */
.L_x_2905:
        /* <DEDUP_REMOVED lines=11> */
[----:B------:R-:W-:Y:S02]  /*4c30*/  SHF.R.U32.HI R71, RZ, 0x10, R71 ;  /* 0x00000010ff477819 */ /* 0x000fe40000011647 */
[----:B------:R-:W-:Y:S02]  /*4c40*/  PRMT R169, R169, 0x5410, R74 ;  /* 0x00005410a9a97816 */ /* 0x000fe4000000004a */
[----:B------:R-:W-:-:S02]  /*4c50*/  PRMT R171, R171, 0x5410, R70 ;  /* 0x00005410abab7816 */ /* 0x000fc40000000046 */
[----:B------:R-:W-:Y:S02]  /*4c60*/  PRMT R173, R173, 0x5410, R72 ;  /* 0x00005410adad7816 */ /* 0x000fe40000000048 */
[----:B------:R-:W-:Y:S01]  /*4c70*/  PRMT R170, R170, 0x5410, R71 ;  /* 0x00005410aaaa7816 */ /* 0x000fe20000000047 */
[C---:B------:R-:W-:Y:S01]  /*4c80*/  IMAD.U32 R71, R37.reuse, 0x10000, RZ ;  /* 0x0001000025477824 */ /* 0x040fe200078e00ff */
        /* <DEDUP_REMOVED lines=11> */
[C---:B------:R-:W-:Y:S01]  /*4d40*/  FMUL.FTZ R79, R57.reuse, R75 ;  /* 0x0000004b394f7220 */ /* 0x040fe20000410000 */
[----:B------:R-:W-:Y:S01]  /*4d50*/  LOP3.LUT R170, R170, 0xffff0000, RZ, 0xc0, !PT ;  /* 0xffff0000aaaa7812 */ /* 0x000fe200078ec0ff */
[C---:B------:R-:W-:Y:S01]  /*4d60*/  IMAD.U32 R37, R36.reuse, 0x10000, RZ ;  /* 0x0001000024257824 */ /* 0x040fe200078e00ff */
[----:B------:R-:W-:Y:S01]  /*4d70*/  LOP3.LUT R70, R36, 0xffff0000, RZ, 0xc0, !PT ;  /* 0xffff000024467812 */ /* 0x000fe200078ec0ff */
[----:B------:R-:W-:Y:S01]  /*4d80*/  FMUL.FTZ R57, R57, R73 ;  /* 0x0000004939397220 */ /* 0x000fe20000410000 */
[----:B------:R-:W-:-:S02]  /*4d90*/  IMAD.U32 R169, R169, 0x10000, RZ ;  /* 0x00010000a9a97824 */ /* 0x000fc400078e00ff */
[C---:B------:R-:W-:Y:S01]  /*4da0*/  FFMA.FTZ R36, R71.reuse, R72, -R76 ;  /* 0x0000004847247223 */ /* 0x040fe2000001084c */
[----:B------:R-:W-:Y:S01]  /*4db0*/  FFMA.FTZ R77, R71, R74, R77 ;  /* 0x0000004a474d7223 */ /* 0x000fe2000001004d */
[C---:B------:R-:W-:Y:S01]  /*4dc0*/  FMUL.FTZ R72, R38.reuse, R173 ;  /* 0x000000ad26487220 */ /* 0x040fe20000410000 */
[-C--:B------:R-:W-:Y:S01]  /*4dd0*/  FMUL.FTZ R74, R38, R170.reuse ;  /* 0x000000aa264a7220 */ /* 0x080fe20000410000 */
[----:B------:R-:W-:Y:S01]  /*4de0*/  FFMA.FTZ R79, R56, R73, -R79 ;  /* 0x00000049384f7223 */ /* 0x000fe2000001084f */
[----:B------:R-:W-:Y:S01]  /*4df0*/  FMUL.FTZ R38, R70, R171 ;  /* 0x000000ab46267220 */ /* 0x000fe20000410000 */
[----:B------:R-:W-:Y:S02]  /*4e00*/  IMAD.U32 R39, R39, 0x10000, RZ ;  /* 0x0001000027277824 */ /* 0x000fe400078e00ff */
[----:B------:R-:W-:Y:S01]  /*4e10*/  FFMA.FTZ R56, R56, R75, R57 ;  /* 0x0000004b38387223 */ /* 0x000fe20000010039 */
[-C--:B------:R-:W-:Y:S01]  /*4e20*/  FMUL.FTZ R70, R70, R169.reuse ;  /* 0x000000a946467220 */ /* 0x080fe20000410000 */
[----:B------:R-:W-:Y:S01]  /*4e30*/  FFMA.FTZ R38, R37, R169, -R38 ;  /* 0x000000a925267223 */ /* 0x000fe20000010826 */
        /* <DEDUP_REMOVED lines=9> */
.L_x_2912:
[----:B------:R-:W-:Y:S05]  /*4ed0*/  BSYNC B3 ;  /* 0x0000000000037941 */ /* 0x000fea0003800000 */
.L_x_2911:
[----:B------:R-:W-:Y:S02]  /*4ee0*/  ULDC.64 UR4, c[0x0][0x208] ;  /* 0x0000820000047ab9 */ /* 0x000fe40000000a00 */
[----:B--2---:R1:W-:Y:S03]  /*4ef0*/  STG.E.128 desc[UR4][R50.64+0x80], R36 ;  /* 0x0000802432007986 */ /* 0x0043e6000c101d04 */
.L_x_2910:
[----:B------:R-:W-:Y:S05]  /*4f00*/  BSYNC B2 ;  /* 0x0000000000027941 */ /* 0x000fea0003800000 */
.L_x_2909:
[----:B------:R-:W-:Y:S01]  /*4f10*/  ISETP.NE.AND P3, PT, R9, RZ, PT ;  /* 0x000000ff0900720c */ /* 0x000fe20003f65270 */
[----:B------:R-:W-:-:S12]  /*4f20*/  BSSY B2, `(.L_x_2913) ;  /* 0x0000036000027945 */ /* 0x000fd80003800000 */
[----:B------:R-:W-:Y:S05]  /*4f30*/  @!P3 BRA `(.L_x_2914) ;  /* 0x0000000000d0b947 */ /* 0x000fea0003800000 */
[----:B-1234-:R1:W2:Y:S01]  /*4f40*/  LDS.128 R36, [R4+0x2a400] ;  /* 0x02a4000004247984 */ /* 0x01e2a20000000c00 */
[----:B------:R-:W-:Y:S01]  /*4f50*/  ISETP.GE.AND P3, PT, R214, R115, PT ;  /* 0x00000073d600720c */ /* 0x000fe20003f66270 */
[----:B------:R-:W-:-:S12]  /*4f60*/  BSSY B3, `(.L_x_2915) ;  /* 0x000002f000037945 */ /* 0x000fd80003800000 */
[----:B-1----:R-:W-:Y:S05]  /*4f70*/  @P3 BRA `(.L_x_2916) ;  /* 0x0000000000b43947 */ /* 0x002fea0003800000 */
[----:B------:R-:W-:Y:S02]  /*4f80*/  SHF.R.U64 R68, R68, 0x10, R69 ;  /* 0x0000001044447819 */ /* 0x000fe40000001245 */
[--C-:B------:R-:W-:Y:S01]  /*4f90*/  SHF.R.U64 R70, R66, 0x10, R67.reuse ;  /* 0x0000001042467819 */ /* 0x100fe20000001243 */
[----:B--2---:R-:W-:Y:S01]  /*4fa0*/  IMAD.U32 R66, R38, 0x10000, RZ ;  /* 0x0001000026427824 */ /* 0x004fe200078e00ff */
[----:B------:R-:W-:Y:S02]  /*4fb0*/  SHF.R.U32.HI R57, RZ, 0x10, R67 ;  /* 0x00000010ff397819 */ /* 0x000fe40000011643 */
[----:B------:R-:W-:Y:S02]  /*4fc0*/  PRMT R167, R167, 0x5410, R68 ;  /* 0x00005410a7a77816 */ /* 0x000fe40000000044 */
[----:B------:R-:W-:Y:S02]  /*4fd0*/  SHF.R.U32.HI R69, RZ, 0x10, R69 ;  /* 0x00000010ff457819 */ /* 0x000fe40000011645 */
        /* <DEDUP_REMOVED lines=10> */
[C---:B------:R-:W-:Y:S01]  /*5080*/  IMAD.U32 R38, R39.reuse, 0x10000, RZ ;  /* 0x0001000027267824 */ /* 0x040fe200078e00ff */
[----:B------:R-:W-:Y:S01]  /*5090*/  LOP3.LUT R56, R39, 0xffff0000, RZ, 0xc0, !PT ;  /* 0xffff000027387812 */ /* 0x000fe200078ec0ff */
[----:B------:R-:W-:-:S02]  /*50a0*/  IMAD.U32 R39, R37, 0x10000, RZ ;  /* 0x0001000025277824 */ /* 0x000fc400078e00ff */
[-C--:B------:R-:W-:Y:S01]  /*50b0*/  FMUL.FTZ R57, R57, R68.reuse ;  /* 0x0000004439397220 */ /* 0x080fe20000410000 */
[----:B------:R-:W-:Y:S02]  /*50c0*/  IMAD.U32 R71, R168, 0x10000, RZ ;  /* 0x00010000a8477824 */ /* 0x000fe400078e00ff */
[C---:B------:R-:W-:Y:S01]  /*50d0*/  FFMA.FTZ R72, R39.reuse, R68, -R72 ;  /* 0x0000004427487223 */ /* 0x040fe20000010848 */
[----:B------:R-:W-:Y:S01]  /*50e0*/  FFMA.FTZ R73, R39, R70, R57 ;  /* 0x0000004627497223 */ /* 0x000fe20000010039 */
[C---:B------:R-:W-:Y:S01]  /*50f0*/  FMUL.FTZ R75, R67.reuse, R71 ;  /* 0x00000047434b7220 */ /* 0x040fe20000410000 */
[----:B------:R-:W-:Y:S02]  /*5100*/  IMAD.U32 R37, R36, 0x10000, RZ ;  /* 0x0001000024257824 */ /* 0x000fe400078e00ff */
[-C--:B------:R-:W-:Y:S01]  /*5110*/  FMUL.FTZ R67, R67, R69.reuse ;  /* 0x0000004543437220 */ /* 0x080fe20000410000 */
[----:B------:R-:W-:Y:S01]  /*5120*/  LOP3.LUT R57, R168, 0xffff0000, RZ, 0xc0, !PT ;  /* 0xffff0000a8397812 */ /* 0x000fe200078ec0ff */
[----:B------:R-:W-:Y:S01]  /*5130*/  FFMA.FTZ R75, R66, R69, -R75 ;  /* 0x00000045424b7223 */ /* 0x000fe2000001084b */
[----:B------:R-:W-:Y:S01]  /*5140*/  LOP3.LUT R39, R166, 0xffff0000, RZ, 0xc0, !PT ;  /* 0xffff0000a6277812 */ /* 0x000fe200078ec0ff */
[----:B------:R-:W-:Y:S01]  /*5150*/  IMAD.U32 R165, R165, 0x10000, RZ ;  /* 0x00010000a5a57824 */ /* 0x000fe200078e00ff */
[----:B------:R-:W-:Y:S01]  /*5160*/  LOP3.LUT R36, R36, 0xffff0000, RZ, 0xc0, !PT ;  /* 0xffff000024247812 */ /* 0x000fe200078ec0ff */
[----:B------:R-:W-:Y:S01]  /*5170*/  FFMA.FTZ R66, R66, R71, R67 ;  /* 0x0000004742427223 */ /* 0x000fe20000010043 */
[C---:B------:R-:W-:Y:S01]  /*5180*/  FMUL.FTZ R67, R56.reuse, R57 ;  /* 0x0000003938437220 */ /* 0x040fe20000410000 */
[----:B------:R-:W-:Y:S01]  /*5190*/  FMUL.FTZ R68, R56, R39 ;  /* 0x0000002738447220 */ /* 0x000fe20000410000 */
[----:B------:R-:W-:Y:S01]  /*51a0*/  F2FP.BF16.F32.PACK_AB R72, R73, R72 ;  /* 0x000000484948723e */ /* 0x000fe200000010ff */
        /* <DEDUP_REMOVED lines=9> */
[----:B------:R-:W-:-:S07]  /*5240*/  IMAD.MOV.U32 R37, RZ, RZ, R72 ;  /* 0x000000ffff257224 */ /* 0x000fce00078e0048 */
.L_x_2916:
[----:B------:R-:W-:Y:S05]  /*5250*/  BSYNC B3 ;  /* 0x0000000000037941 */ /* 0x000fea0003800000 */
.L_x_2915:
[----:B------:R-:W-:Y:S02]  /*5260*/  ULDC.64 UR4, c[0x0][0x208] ;  /* 0x0000820000047ab9 */ /* 0x000fe40000000a00 */
[----:B--2---:R1:W-:Y:S03]  /*5270*/  STG.E.128 desc[UR4][R50.64+0x100], R36 ;  /* 0x0001002432007986 */ /* 0x0043e6000c101d04 */
.L_x_2914:
[----:B------:R-:W-:Y:S05]  /*5280*/  BSYNC B2 ;  /* 0x0000000000027941 */ /* 0x000fea0003800000 */
.L_x_2913:
[----:B------:R-:W-:-:S13]  /*5290*/  ISETP.NE.AND P3, PT, R8, RZ, PT ;  /* 0x000000ff0800720c */ /* 0x000fda0003f65270 */
        /* <DEDUP_REMOVED lines=51> */
.L_x_2918:
[----:B------:R-:W-:Y:S05]  /*55d0*/  BSYNC B2 ;  /* 0x0000000000027941 */ /* 0x000fea0003800000 */
.L_x_2917:
[----:B------:R-:W-:Y:S02]  /*55e0*/  ULDC.64 UR4, c[0x0][0x208] ;  /* 0x0000820000047ab9 */ /* 0x000fe40000000a00 */
[----:B--2---:R1:W-:Y:S03]  /*55f0*/  STG.E.128 desc[UR4][R50.64+0x180], R36 ;  /* 0x0001802432007986 */ /* 0x0043e6000c101d04 */
.L_x_2904:
[----:B------:R-:W-:Y:S05]  /*5600*/  BSYNC B1 ;  /* 0x0000000000017941 */ /* 0x000fea0003800000 */
.L_x_2903:
        /* <DEDUP_REMOVED lines=54> */
.L_x_2923:
[----:B------:R-:W-:Y:S05]  /*5970*/  BSYNC B2 ;  /* 0x0000000000027941 */ /* 0x000fea0003800000 */
.L_x_2922:
[----:B------:R-:W-:Y:S02]  /*5980*/  ULDC.64 UR4, c[0x0][0x208] ;  /* 0x0000820000047ab9 */ /* 0x000fe40000000a00 */
[----:B--2---:R1:W-:Y:S03]  /*5990*/  STG.E.128 desc[UR4][R48.64], R36 ;  /* 0x0000002430007986 */ /* 0x0043e6000c101d04 */
.L_x_2921:
[----:B------:R-:W-:Y:S05]  /*59a0*/  BSYNC B1 ;  /* 0x0000000000017941 */ /* 0x000fea0003800000 */
.L_x_2920:
        /* <DEDUP_REMOVED lines=10> */
[----:B------:R-:W-:Y:S02]  /*5a50*/  SHF.R.U32.HI R59, RZ, 0x10, R53 ;  /* 0x00000010ff3b7819 */ /* 0x000fe40000011635 */
[----:B------:R-:W-:Y:S02]  /*5a60*/  PRMT R174, R174, 0x5410, R55 ;  /* 0x00005410aeae7816 */ /* 0x000fe40000000037 */
[----:B------:R-:W-:Y:S02]  /*5a70*/  PRMT R156, R156, 0x5410, R59 ;  /* 0x000054109c9c7816 */ /* 0x000fe4000000003b */
[----:B------:R-:W-:Y:S01]  /*5a80*/  SHF.R.U64 R61, R52, 0x10, R53 ;  /* 0x00000010343d7819 */ /* 0x000fe20000001235 */
[----:B------:R-:W-:Y:S01]  /*5a90*/  IMAD.U32 R52, R39, 0x10000, RZ ;  /* 0x0001000027347824 */ /* 0x000fe200078e00ff */
        /* <DEDUP_REMOVED lines=15> */
[C---:B------:R-:W-:Y:S01]  /*5b90*/  FMUL.FTZ R59, R39.reuse, R56 ;  /* 0x00000038273b7220 */ /* 0x040fe20000410000 */
[----:B------:R-:W-:Y:S01]  /*5ba0*/  LOP3.LUT R156, R156, 0xffff0000, RZ, 0xc0, !PT ;  /* 0xffff00009c9c7812 */ /* 0x000fe200078ec0ff */
[----:B------:R-:W-:Y:S01]  /*5bb0*/  FFMA.FTZ R50, R50, R57, R51 ;  /* 0x0000003932327223 */ /* 0x000fe20000010033 */
[----:B------:R-:W-:Y:S01]  /*5bc0*/  FMUL.FTZ R39, R39, R54 ;  /* 0x0000003627277220 */ /* 0x000fe20000410000 */
[----:B------:R-:W-:Y:S01]  /*5bd0*/  LOP3.LUT R36, R36, 0xffff0000, RZ, 0xc0, !PT ;  /* 0xffff000024247812 */ /* 0x000fe200078ec0ff */
[----:B------:R-:W-:Y:S01]  /*5be0*/  FMUL.FTZ R51, R53, R174 ;  /* 0x000000ae35337220 */ /* 0x000fe20000410000 */
[----:B------:R-:W-:-:S02]  /*5bf0*/  IMAD.U32 R172, R172, 0x10000, RZ ;  /* 0x00010000acac7824 */ /* 0x000fc400078e00ff */
[----:B------:R-:W-:Y:S01]  /*5c00*/  FMUL.FTZ R53, R53, R156 ;  /* 0x0000009c35357220 */ /* 0x000fe20000410000 */
        /* <DEDUP_REMOVED lines=15> */
.L_x_2927:
[----:B------:R-:W-:Y:S05]  /*5d00*/  BSYNC B2 ;  /* 0x0000000000027941 */ /* 0x000fea0003800000 */
.L_x_2926:
[----:B------:R-:W-:Y:S02]  /*5d10*/  ULDC.64 UR4, c[0x0][0x208] ;  /* 0x0000820000047ab9 */ /* 0x000fe40000000a00 */
[----:B--2---:R1:W-:Y:S03]  /*5d20*/  STG.E.128 desc[UR4][R48.64+0x80], R36 ;  /* 0x0000802430007986 */ /* 0x0043e6000c101d04 */
.L_x_2925:
[----:B------:R-:W-:Y:S05]  /*5d30*/  BSYNC B1 ;  /* 0x0000000000017941 */ /* 0x000fea0003800000 */
.L_x_2924:
        /* <DEDUP_REMOVED lines=53> */
.L_x_2931:
[----:B------:R-:W-:Y:S05]  /*6090*/  BSYNC B2 ;  /* 0x0000000000027941 */ /* 0x000fea0003800000 */
.L_x_2930:
[----:B------:R-:W-:Y:S02]  /*60a0*/  ULDC.64 UR4, c[0x0][0x208] ;  /* 0x0000820000047ab9 */ /* 0x000fe40000000a00 */
[----:B--2---:R1:W-:Y:S03]  /*60b0*/  STG.E.128 desc[UR4][R48.64+0x100], R36 ;  /* 0x0001002430007986 */ /* 0x0043e6000c101d04 */
.L_x_2929:
[----:B------:R-:W-:Y:S05]  /*60c0*/  BSYNC B1 ;  /* 0x0000000000017941 */ /* 0x000fea0003800000 */
.L_x_2928:
        /* <DEDUP_REMOVED lines=52> */
.L_x_2933:
[----:B------:R-:W-:Y:S05]  /*6410*/  BSYNC B1 ;  /* 0x0000000000017941 */ /* 0x000fea0003800000 */
.L_x_2932:
[----:B------:R-:W-:Y:S02]  /*6420*/  ULDC.64 UR4, c[0x0][0x208] ;  /* 0x0000820000047ab9 */ /* 0x000fe40000000a00 */
[----:B--2---:R1:W-:Y:S01]  /*6430*/  STG.E.128 desc[UR4][R48.64+0x180], R36 ;  /* 0x0001802430007986 */ /* 0x0043e2000c101d04 */
[----:B------:R-:W-:Y:S05]  /*6440*/  BRA `(.L_x_2919) ;  /* 0x0000004400187947 */ /* 0x000fea0003800000 */
.L_x_2877:
        /* <DEDUP_REMOVED lines=37> */
.L_x_2935:
[----:B------:R-:W-:Y:S05]  /*66a0*/  BSYNC B1 ;  /* 0x0000000000017941 */ /* 0x000fea0003800000 */
.L_x_2934:
        /* <DEDUP_REMOVED lines=67> */
.L_x_2937:
[----:B------:R-:W-:Y:S05]  /*6ae0*/  BSYNC B1 ;  /* 0x0000000000017941 */ /* 0x000fea0003800000 */
.L_x_2936:
        /* <DEDUP_REMOVED lines=34> */
.L_x_2939:
[----:B------:R-:W-:Y:S05]  /*6d10*/  BSYNC B1 ;  /* 0x0000000000017941 */ /* 0x000fea0003800000 */
.L_x_2938:
[----:B------:R-:W2:Y:S01]  /*6d20*/  LDL R0, [R1+0x5c] ;  /* 0x00005c0001007983 */ /* 0x000ea20000100800 */
[----:B0-----:R-:W-:Y:S01]  /*6d30*/  IMAD.MOV.U32 R84, RZ, RZ, R52 ;  /* 0x000000ffff547224 */ /* 0x001fe200078e0034 */
[----:B------:R-:W-:Y:S01]  /*6d40*/  PRMT R169, R89, 0x7610, R169 ;  /* 0x0000761059a97816 */ /* 0x000fe200000000a9 */
[----:B------:R-:W-:Y:S02]  /*6d50*/  IMAD.MOV.U32 R85, RZ, RZ, R53 ;  /* 0x000000ffff557224 */ /* 0x000fe400078e0035 */
[----:B------:R-:W-:-:S03]  /*6d60*/  IMAD.MOV.U32 R86, RZ, RZ, R58 ;  /* 0x000000ffff567224 */ /* 0x000fc600078e003a */
        /* <DEDUP_REMOVED lines=10> */
[----:B------:R-:W-:-:S03]  /*6e10*/  IMAD.MOV.U32 R86, RZ, RZ, R66 ;  /* 0x000000ffff567224 */ /* 0x000fc600078e0042 */
[----:B------:R-:W-:Y:S01]  /*6e20*/  PRMT R172, R84, 0x5410, R85 ;  /* 0x0000541054ac7816 */ /* 0x000fe20000000055 */
[----:B------:R-:W-:Y:S02]  /*6e30*/  IMAD.MOV.U32 R85, RZ, RZ, R64 ;  /* 0x000000ffff557224 */ /* 0x000fe400078e0040 */
[----:B------:R-:W-:-:S03]  /*6e40*/  IMAD.MOV.U32 R84, RZ, RZ, R65 ;  /* 0x000000ffff547224 */ /* 0x000fc600078e0041 */
[----:B------:R-:W-:Y:S01]  /*6e50*/  PRMT R176, R176, 0x5410, R85 ;  /* 0x00005410b0b07816 */ /* 0x000fe20000000055 */
[----:B-----5:R-:W-:Y:S01]  /*6e60*/  IMAD.MOV.U32 R85, RZ, RZ, R68 ;  /* 0x000000ffff557224 */ /* 0x020fe200078e0044 */
[----:B--2---:R-:W-:Y:S01]  /*6e70*/  R2UR UR4, R0 ;  /* 0x00000000000472ca */ /* 0x004fe200000e0000 */
[----:B------:R-:W-:-:S05]  /*6e80*/  IMAD.MOV.U32 R0, RZ, RZ, R55 ;  /* 0x000000ffff007224 */ /* 0x000fca00078e0037 */
[----:B------:R-:W-:Y:S01]  /*6e90*/  PRMT R169, R169, 0x5410, R0 ;  /* 0x00005410a9a97816 */ /* 0x000fe20000000000 */
[----:B------:R-:W-:-:S05]  /*6ea0*/  IMAD.MOV.U32 R0, RZ, RZ, R59 ;  /* 0x000000ffff007224 */ /* 0x000fca00078e003b */
[----:B------:R-:W-:Y:S01]  /*6eb0*/  PRMT R173, R0, 0x7610, R173 ;  /* 0x0000761000ad7816 */ /* 0x000fe200000000ad */
[----:B------:R-:W-:Y:S01]  /*6ec0*/  IMAD.MOV.U32 R0, RZ, RZ, R63 ;  /* 0x000000ffff007224 */ /* 0x000fe200078e003f */
[----:B------:R-:W-:Y:S02]  /*6ed0*/  UISETP.NE.AND UP0, UPT, UR4, 0x3, UPT ;  /* 0x000000030400788c */ /* 0x000fe4000bf05270 */
[----:B------:R-:W-:Y:S01]  /*6ee0*/  PRMT R173, R173, 0x5410, R86 ;  /* 0x00005410adad7816 */ /* 0x000fe20000000056 */
[----:B------:R-:W-:Y:S01]  /*6ef0*/  IMAD.MOV.U32 R86, RZ, RZ, R67 ;  /* 0x000000ffff567224 */ /* 0x000fe200078e0043 */
[----:B------:R-:W-:Y:S01]  /*6f00*/  PRMT R171, R171, 0x5410, R0 ;  /* 0x00005410abab7816 */ /* 0x000fe20000000000 */
[----:B------:R-:W-:Y:S01]  /*6f10*/  IMAD.MOV.U32 R0, RZ, RZ, R70 ;  /* 0x000000ffff007224 */ /* 0x000fe200078e0046 */
[----:B------:R-:W-:Y:S02]  /*6f20*/  PLOP3.LUT P2, PT, PT, PT, UP0, 0x80, 0x0 ;  /* 0x000000000000781c */ /* 0x000fe40003f4f008 */
        /* <DEDUP_REMOVED lines=22> */
[----:B------:R-:W-:Y:S02]  /*7090*/  IMAD.MOV.U32 R84, RZ, RZ, R80 ;  /* 0x000000ffff547224 */ /* 0x000fe400078e0050 */
[----:B------:R-:W-:Y:S01]  /*70a0*/  IMAD.MOV.U32 R0, RZ, RZ, R81 ;  /* 0x000000ffff007224 */ /* 0x000fe200078e0051 */
[----:B------:R-:W-:-:S04]  /*70b0*/  PRMT R157, R86, 0x5410, R85 ;  /* 0x00005410569d7816 */ /* 0x000fc80000000055 */
[----:B------:R-:W-:Y:S01]  /*70c0*/  PRMT R168, R84, 0x5410, R0 ;  /* 0x0000541054a87816 */ /* 0x000fe20000000000 */
[----:B------:R-:W-:Y:S06]  /*70d0*/  @!P2 BRA `(.L_x_2940) ;  /* 0x000000000004a947 */ /* 0x000fec0003800000 */
[----:B------:R-:W-:Y:S01]  /*70e0*/  BPT.TRAP 0x1 ;  /* 0x000000040000795c */ /* 0x000fe20000300000 */
.L_x_2940:
[----:B------:R-:W-:Y:S01]  /*70f0*/  IMAD R0, R17, 0x8, R16 ;  /* 0x0000000811007824 */ /* 0x000fe200078e0210 */
[----:B------:R-:W-:Y:S01]  /*7100*/  SHF.L.U32 R114, R219, 0x1f, RZ ;  /* 0x0000001fdb727819 */ /* 0x000fe200000006ff */
[----:B------:R-:W0:Y:S01]  /*7110*/  LDC R144, c[0x0][0x2f4] ;  /* 0x0000bd00ff907b82 */ /* 0x000e220000000800 */
[----:B------:R-:W-:Y:S02]  /*7120*/  BSSY B1, `(.L_x_2941) ;  /* 0x0000004000017945 */ /* 0x000fe40003800000 */
[----:B------:R-:W1:Y:S05]  /*7130*/  SYNCS.PHASECHK.TRANS64.TRYWAIT P6, [R0+URZ+0x38890], R114 ;  /* 0x03889072000075a7 */ /* 0x000e6a00080c017f */
[----:B------:R-:W2:Y:S01]  /*7140*/  LDC.64 R124, c[0x0][0x300] ;  /* 0x0000c000ff7c7b82 */ /* 0x000ea20000000a00 */
[----:B-1----:R-:W-:Y:S05]  /*7150*/  @!P6 BRA `(.L_x_2942) ;  /* 0x0000029c005ce947 */ /* 0x002fea0003800000 */
.L_x_3305:
[----:B------:R-:W-:Y:S05]  /*7160*/  BSYNC B1 ;  /* 0x0000000000017941 */ /* 0x000fea0003800000 */
.L_x_2941:
        /* <DEDUP_REMOVED lines=14> */
[----:B------:R-:W-:Y:S01]  /*7250*/  IADD3 R88, P5, P6, R96, R136, R13 ;  /* 0x0000008860587210 */ /* 0x000fe20007ebe00d */
[----:B------:R-:W-:Y:S01]  /*7260*/  BSSY B3, `(.L_x_2947) ;  /* 0x000007f000037945 */ /* 0x000fe20003800000 */
[----:B------:R-:W-:Y:S02]  /*7270*/  SHF.R.S32.HI R85, RZ, 0x1f, R84 ;  /* 0x0000001fff557819 */ /* 0x000fe40000011454 */
[----:B------:R-:W-:Y:S02]  /*7280*/  IADD3.X R89, R92, R158, R7, P5, P6 ;  /* 0x0000009e5c597210 */ /* 0x000fe40002fec407 */
[----:B------:R-:W-:Y:S02]  /*7290*/  LEA.HI R84, R85, R84, RZ, 0x4 ;  /* 0x0000005455547211 */ /* 0x000fe400078f20ff */
[----:B------:R-:W-:-:S02]  /*72a0*/  P2R R90, PR, RZ, 0x2 ;  /* 0x00000002ff5a7803 */ /* 0x000fc40000000000 */
[----:B------:R-:W-:-:S05]  /*72b0*/  LEA.HI.SX32 R84, R84, R14, 0x1c ;  /* 0x0000000e54547211 */ /* 0x000fca00078fe2ff */
[----:B------:R-:W-:-:S05]  /*72c0*/  IMAD.SHL.U32 R85, R84, 0x8, RZ ;  /* 0x0000000854557824 */ /* 0x000fca00078e00ff */
[----:B------:R-:W-:-:S13]  /*72d0*/  ISETP.GE.AND P5, PT, R85, R144, PT ;  /* 0x000000905500720c */ /* 0x000fda0003fa6270 */
[--C-:B------:R-:W-:Y:S02]  /*72e0*/  @!P5 SHF.R.S32.HI R87, RZ, 0x1f, R85.reuse ;  /* 0x0000001fff57d819 */ /* 0x100fe40000011455 */
[----:B------:R-:W-:Y:S02]  /*72f0*/  @!P5 IADD3 R86, P1, P6, R96, R136, R85 ;  /* 0x000000886056d210 */ /* 0x000fe40007e3e055 */
[----:B------:R-:W-:Y:S02]  /*7300*/  LOP3.LUT R85, R85, 0x38, RZ, 0xc0, !PT ;  /* 0x0000003855557812 */ /* 0x000fe400078ec0ff */
[----:B------:R-:W-:Y:S02]  /*7310*/  @!P5 IADD3.X R87, R92, R158, R87, P1, P6 ;  /* 0x0000009e5c57d210 */ /* 0x000fe40000fec457 */
[----:B------:R-:W-:Y:S02]  /*7320*/  LEA R138, P6, R88, R116, 0x1 ;  /* 0x00000074588a7211 */ /* 0x000fe400078c08ff */
[----:B------:R-:W-:-:S02]  /*7330*/  LOP3.LUT R85, R85, 0x1c0, R91, 0xf8, !PT ;  /* 0x000001c055557812 */ /* 0x000fc400078ef85b */
[----:B------:R-:W-:Y:S02]  /*7340*/  LEA.HI.X R139, R88, R117, R89, 0x1, P6 ;  /* 0x00000075588b7211 */ /* 0x000fe400030f0c59 */
[C---:B------:R-:W-:Y:S02]  /*7350*/  @!P5 LEA R140, P6, R86.reuse, R116, 0x1 ;  /* 0x00000074568cd211 */ /* 0x040fe400078c08ff */
[----:B------:R-:W-:Y:S02]  /*7360*/  LOP3.LUT R85, R85, R229, RZ, 0x3c, !PT ;  /* 0x000000e555557212 */ /* 0x000fe400078e3cff */
[----:B------:R-:W-:Y:S02]  /*7370*/  @!P5 LEA.HI.X R141, R86, R117, R87, 0x1, P6 ;  /* 0x00000075568dd211 */ /* 0x000fe400030f0c57 */
[----:B------:R-:W-:Y:S02]  /*7380*/  SHF.R.S32.HI R86, RZ, 0x1f, R84 ;  /* 0x0000001fff567819 */ /* 0x000fe40000011454 */
[----:B------:R-:W-:-:S02]  /*7390*/  ISETP.NE.AND P1, PT, R90, RZ, PT ;  /* 0x000000ff5a00720c */ /* 0x000fc40003f25270 */
[----:B------:R-:W-:Y:S01]  /*73a0*/  LEA.HI R86, R86, R84, RZ, 0x3 ;  /* 0x0000005456567211 */ /* 0x000fe200078f18ff */
[----:B------:R-:W-:Y:S01]  /*73b0*/  IMAD R84, R17, 0x5000, R142 ;  /* 0x0000500011547824 */ /* 0x000fe200078e028e */
[----:B------:R-:W-:Y:S02]  /*73c0*/  ISETP.GE.AND P6, PT, R18, R115, PT ;  /* 0x000000731200720c */ /* 0x000fe40003fc6270 */
[----:B------:R-:W-:Y:S01]  /*73d0*/  SHF.R.S32.HI R86, RZ, 0x3, R86 ;  /* 0x00000003ff567819 */ /* 0x000fe20000011456 */
[----:B------:R-:W-:-:S04]  /*73e0*/  IMAD R84, R84, 0x2, R16 ;  /* 0x0000000254547824 */ /* 0x000fc800078e0210 */
[----:B------:R-:W-:-:S04]  /*73f0*/  IMAD R86, R86, 0x1400, R228 ;  /* 0x0000140056567824 */ /* 0x000fc800078e02e4 */
[----:B------:R-:W-:-:S04]  /*7400*/  IMAD.IADD R85, R86, 0x1, R85 ;  /* 0x0000000156557824 */ /* 0x000fc800078e0255 */
[----:B------:R-:W-:Y:S02]  /*7410*/  IMAD R88, R17, 0x5000, R85 ;  /* 0x0000500011587824 */ /* 0x000fe400078e0255 */
[----:B------:R-:W0:Y:S02]  /*7420*/  LDS.128 R84, [R84+0x24400] ;  /* 0x0244000054547984 */ /* 0x000e240000000c00 */
[----:B------:R-:W-:-:S06]  /*7430*/  IMAD R88, R88, 0x2, R16 ;  /* 0x0000000258587824 */ /* 0x000fcc00078e0210 */
[----:B------:R-:W2:Y:S01]  /*7440*/  LDS.128 R88, [R88+0x24400] ;  /* 0x0244000058587984 */ /* 0x000ea20000000c00 */
[----:B------:R-:W-:Y:S05]  /*7450*/  @P6 BRA `(.L_x_2948) ;  /* 0x00000004007c6947 */ /* 0x000fea0003800000 */
[----:B------:R-:W-:Y:S01]  /*7460*/  SHF.R.U32.HI R159, RZ, 0x10, R49 ;  /* 0x00000010ff9f7819 */ /* 0x000fe20000011631 */
[----:B--2---:R-:W-:Y:S01]  /*7470*/  IMAD.U32 R164, R89, 0x10000, RZ ;  /* 0x0001000059a47824 */ /* 0x004fe200078e00ff */
[----:B------:R-:W-:Y:S02]  /*7480*/  SHF.R.U32.HI R160, RZ, 0x10, R41 ;  /* 0x00000010ffa07819 */ /* 0x000fe40000011629 */
[C---:B------:R-:W-:Y:S02]  /*7490*/  PRMT R159, R161.reuse, 0x5410, R159 ;  /* 0x00005410a19f7816 */ /* 0x040fe4000000009f */
[----:B------:R-:W-:Y:S01]  /*74a0*/  PRMT R160, R161, 0x5432, R160 ;  /* 0x00005432a1a07816 */ /* 0x000fe200000000a0 */
[----:B0-----:R-:W-:Y:S01]  /*74b0*/  IMAD.U32 R161, R85, 0x10000, RZ ;  /* 0x0001000055a17824 */ /* 0x001fe200078e00ff */
[----:B------:R-:W-:Y:S01]  /*74c0*/  LOP3.LUT R89, R89, 0xffff0000, RZ, 0xc0, !PT ;  /* 0xffff000059597812 */ /* 0x000fe200078ec0ff */
[----:B------:R-:W-:Y:S01]  /*74d0*/  IMAD.U32 R163, R159, 0x10000, RZ ;  /* 0x000100009fa37824 */ /* 0x000fe200078e00ff */
[----:B------:R-:W-:Y:S01]  /*74e0*/  LOP3.LUT R85, R85, 0xffff0000, RZ, 0xc0, !PT ;  /* 0xffff000055557812 */ /* 0x000fe200078ec0ff */
[----:B------:R-:W-:Y:S01]  /*74f0*/  IMAD.U32 R162, R160, 0x10000, RZ ;  /* 0x00010000a0a27824 */ /* 0x000fe200078e00ff */
[----:B------:R-:W-:Y:S01]  /*7500*/  SHF.R.U64 R41, R40, 0x10, R41 ;  /* 0x0000001028297819 */ /* 0x000fe20000001229 */
[C---:B------:R-:W-:Y:S01]  /*7510*/  FMUL.FTZ R165, R164.reuse, R163 ;  /* 0x000000a3a4a57220 */ /* 0x040fe20000410000 */
[----:B------:R-:W-:Y:S01]  /*7520*/  LOP3.LUT R40, R87, 0xffff0000, RZ, 0xc0, !PT ;  /* 0xffff000057287812 */ /* 0x000fe200078ec0ff */
[-C--:B------:R-:W-:Y:S01]  /*7530*/  FMUL.FTZ R164, R164, R162.reuse ;  /* 0x000000a2a4a47220 */ /* 0x080fe20000410000 */
[----:B------:R-:W-:Y:S01]  /*7540*/  SHF.R.U64 R42, R42, 0x10, R43 ;  /* 0x000000102a2a7819 */ /* 0x000fe2000000122b */
[----:B------:R-:W-:Y:S01]  /*7550*/  FFMA.FTZ R162, R161, R162, -R165 ;  /* 0x000000a2a1a27223 */ /* 0x000fe200000108a5 */
[----:B------:R-:W-:-:S02]  /*7560*/  IMAD.U32 R165, R91, 0x10000, RZ ;  /* 0x000100005ba57824 */ /* 0x000fc400078e00ff */
[----:B------:R-:W-:Y:S01]  /*7570*/  FFMA.FTZ R161, R161, R163, R164 ;  /* 0x000000a3a1a17223 */ /* 0x000fe200000100a4 */
[----:B------:R-:W-:Y:S02]  /*7580*/  LOP3.LUT R163, R160, 0xffff0000, RZ, 0xc0, !PT ;  /* 0xffff0000a0a37812 */ /* 0x000fe400078ec0ff */
[----:B------:R-:W-:Y:S02]  /*7590*/  LOP3.LUT R160, R159, 0xffff0000, RZ, 0xc0, !PT ;  /* 0xffff00009fa07812 */ /* 0x000fe400078ec0ff */
[----:B------:R-:W-:Y:S02]  /*75a0*/  SHF.R.U64 R50, R50, 0x10, R51 ;  /* 0x0000001032327819 */ /* 0x000fe40000001233 */
[----:B------:R-:W-:Y:S01]  /*75b0*/  PRMT R42, R182, 0x5432, R42 ;  /* 0x00005432b62a7816 */ /* 0x000fe2000000002a */
[C---:B------:R-:W-:Y:S01]  /*75c0*/  FMUL.FTZ R159, R89.reuse, R160 ;  /* 0x000000a0599f7220 */ /* 0x040fe20000410000 */
[----:B------:R-:W-:Y:S01]  /*75d0*/  FMUL.FTZ R89, R89, R163 ;  /* 0x000000a359597220 */ /* 0x000fe20000410000 */
[----:B------:R-:W-:-:S02]  /*75e0*/  PRMT R50, R183, 0x5432, R50 ;  /* 0x00005432b7327816 */ /* 0x000fc40000000032 */
[C---:B------:R-:W-:Y:S01]  /*75f0*/  FFMA.FTZ R159, R85.reuse, R163, -R159 ;  /* 0x000000a3559f7223 */ /* 0x040fe2000001089f */
[----:B------:R-:W-:Y:S01]  /*7600*/  FFMA.FTZ R85, R85, R160, R89 ;  /* 0x000000a055557223 */ /* 0x000fe20000010059 */
[----:B------:R-:W-:Y:S01]  /*7610*/  SHF.R.U32.HI R89, RZ, 0x10, R51 ;  /* 0x00000010ff597819 */ /* 0x000fe20000011633 */
[----:B------:R-:W-:Y:S01]  /*7620*/  IMAD.U32 R163, R87, 0x10000, RZ ;  /* 0x0001000057a37824 */ /* 0x000fe200078e00ff */
[----:B------:R-:W-:Y:S01]  /*7630*/  SHF.R.U32.HI R160, RZ, 0x10, R43 ;  /* 0x00000010ffa07819 */ /* 0x000fe2000001162b */
[----:B------:R-:W-:Y:S01]  /*7640*/  IMAD.U32 R51, R50, 0x10000, RZ ;  /* 0x0001000032337824 */ /* 0x000fe200078e00ff */
[C---:B------:R-:W-:Y:S02]  /*7650*/  PRMT R89, R166.reuse, 0x5410, R89 ;  /* 0x00005410a6597816 */ /* 0x040fe40000000059 */
[----:B------:R-:W-:Y:S02]  /*7660*/  PRMT R160, R166, 0x5432, R160 ;  /* 0x00005432a6a07816 */ /* 0x000fe400000000a0 */
[----:B------:R-:W-:Y:S01]  /*7670*/  LOP3.LUT R50, R50, 0xffff0000, RZ, 0xc0, !PT ;  /* 0xffff000032327812 */ /* 0x000fe200078ec0ff */
[C---:B------:R-:W-:Y:S01]  /*7680*/  IMAD.U32 R164, R89.reuse, 0x10000, RZ ;  /* 0x0001000059a47824 */ /* 0x040fe200078e00ff */
[----:B------:R-:W-:Y:S01]  /*7690*/  LOP3.LUT R89, R89, 0xffff0000, RZ, 0xc0, !PT ;  /* 0xffff000059597812 */ /* 0x000fe200078ec0ff */
[----:B------:R-:W-:Y:S01]  /*76a0*/  IMAD.U32 R166, R160, 0x10000, RZ ;  /* 0x00010000a0a67824 */ /* 0x000fe200078e00ff */
[----:B------:R-:W-:Y:S01]  /*76b0*/  F2FP.BF16.F32.PACK_AB R159, R159, R162 ;  /* 0x000000a29f9f723e */ /* 0x000fe200000010ff */
[----:B------:R-:W-:Y:S01]  /*76c0*/  FMUL.FTZ R167, R165, R164 ;  /* 0x000000a4a5a77220 */ /* 0x000fe20000410000 */
[----:B------:R-:W-:Y:S01]  /*76d0*/  F2FP.BF16.F32.PACK_AB R161, R85, R161 ;  /* 0x000000a155a1723e */ /* 0x000fe200000010ff */
[----:B------:R-:W-:-:S02]  /*76e0*/  FMUL.FTZ R165, R165, R166 ;  /* 0x000000a6a5a57220 */ /* 0x000fc40000410000 */
[C---:B------:R-:W-:Y:S01]  /*76f0*/  FFMA.FTZ R166, R163.reuse, R166, -R167 ;  /* 0x000000a6a3a67223 */ /* 0x040fe200000108a7 */
[----:B------:R-:W-:Y:S02]  /*7700*/  IMAD.MOV.U32 R85, RZ, RZ, R159 ;  /* 0x000000ffff557224 */ /* 0x000fe400078e009f */
[----:B------:R-:W-:Y:S01]  /*7710*/  FFMA.FTZ R165, R163, R164, R165 ;  /* 0x000000a4a3a57223 */ /* 0x000fe200000100a5 */
[----:B------:R-:W-:Y:S02]  /*7720*/  SHF.R.U64 R163, R48, 0x10, R49 ;  /* 0x0000001030a37819 */ /* 0x000fe40000001231 */
[----:B------:R-:W-:Y:S02]  /*7730*/  LOP3.LUT R49, R91, 0xffff0000, RZ, 0xc0, !PT ;  /* 0xffff00005b317812 */ /* 0x000fe400078ec0ff */
[----:B------:R-:W-:-:S03]  /*7740*/  LOP3.LUT R48, R160, 0xffff0000, RZ, 0xc0, !PT ;  /* 0xffff0000a0307812 */ /* 0x000fc600078ec0ff */
[CC--:B------:R-:W-:Y:S02]  /*7750*/  FMUL.FTZ R87, R49.reuse, R89.reuse ;  /* 0x0000005931577220 */ /* 0x0c0fe40000410000 */
[-C--:B------:R-:W-:Y:S02]  /*7760*/  FMUL.FTZ R49, R49, R48.reuse ;  /* 0x0000003031317220 */ /* 0x080fe40000410000 */
[----:B------:R-:W-:Y:S01]  /*7770*/  FFMA.FTZ R48, R40, R48, -R87 ;  /* 0x0000003028307223 */ /* 0x000fe20000010857 */
[----:B------:R-:W-:Y:S02]  /*7780*/  IMAD.U32 R87, R84, 0x10000, RZ ;  /* 0x0001000054577824 */ /* 0x000fe400078e00ff */
[----:B------:R-:W-:Y:S01]  /*7790*/  FFMA.FTZ R40, R40, R89, R49 ;  /* 0x0000005928287223 */ /* 0x000fe20000010031 */
[----:B------:R-:W-:Y:S02]  /*77a0*/  PRMT R49, R180, 0x5410, R41 ;  /* 0x00005410b4317816 */ /* 0x000fe40000000029 */
[----:B------:R-:W-:Y:S01]  /*77b0*/  PRMT R41, R181, 0x5410, R163 ;  /* 0x00005410b5297816 */ /* 0x000fe200000000a3 */
[C---:B------:R-:W-:Y:S01]  /*77c0*/  IMAD.U32 R163, R88.reuse, 0x10000, RZ ;  /* 0x0001000058a37824 */ /* 0x040fe200078e00ff */
[----:B------:R-:W-:Y:S01]  /*77d0*/  LOP3.LUT R88, R88, 0xffff0000, RZ, 0xc0, !PT ;  /* 0xffff000058587812 */ /* 0x000fe200078ec0ff */
[----:B------:R-:W-:Y:S01]  /*77e0*/  IMAD.U32 R91, R49, 0x10000, RZ ;  /* 0x00010000315b7824 */ /* 0x000fe200078e00ff */
[C---:B------:R-:W-:Y:S01]  /*77f0*/  LOP3.LUT R43, R41.reuse, 0xffff0000, RZ, 0xc0, !PT ;  /* 0xffff0000292b7812 */ /* 0x040fe200078ec0ff */
[----:B------:R-:W-:Y:S01]  /*7800*/  IMAD.U32 R89, R41, 0x10000, RZ ;  /* 0x0001000029597824 */ /* 0x000fe200078e00ff */
[----:B------:R-:W-:-:S02]  /*7810*/  LOP3.LUT R41, R49, 0xffff0000, RZ, 0xc0, !PT ;  /* 0xffff000031297812 */ /* 0x000fc400078ec0ff */
[----:B------:R-:W-:Y:S01]  /*7820*/  LOP3.LUT R84, R84, 0xffff0000, RZ, 0xc0, !PT ;  /* 0xffff000054547812 */ /* 0x000fe200078ec0ff */
[C---:B------:R-:W-:Y:S01]  /*7830*/  FMUL.FTZ R49, R88.reuse, R43 ;  /* 0x0000002b58317220 */ /* 0x040fe20000410000 */
[C---:B------:R-:W-:Y:S01]  /*7840*/  FMUL.FTZ R160, R163.reuse, R89 ;  /* 0x00000059a3a07220 */ /* 0x040fe20000410000 */
[----:B------:R-:W-:Y:S01]  /*7850*/  FMUL.FTZ R88, R88, R41 ;  /* 0x0000002958587220 */ /* 0x000fe20000410000 */
[----:B------:R-:W-:Y:S01]  /*7860*/  FMUL.FTZ R163, R163, R91 ;  /* 0x0000005ba3a37220 */ /* 0x000fe20000410000 */
[C---:B------:R-:W-:Y:S01]  /*7870*/  FFMA.FTZ R41, R84.reuse, R41, -R49 ;  /* 0x0000002954297223 */ /* 0x040fe20000010831 */
[C---:B------:R-:W-:Y:S01]  /*7880*/  FFMA.FTZ R160, R87.reuse, R91, -R160 ;  /* 0x0000005b57a07223 */ /* 0x040fe200000108a0 */
[----:B------:R-:W-:Y:S01]  /*7890*/  FFMA.FTZ R43, R84, R43, R88 ;  /* 0x0000002b542b7223 */ /* 0x000fe20000010058 */
[----:B------:R-:W-:Y:S02]  /*78a0*/  IMAD.U32 R88, R90, 0x10000, RZ ;  /* 0x000100005a587824 */ /* 0x000fe400078e00ff */
[----:B------:R-:W-:Y:S01]  /*78b0*/  FFMA.FTZ R163, R87, R89, R163 ;  /* 0x0000005957a37223 */ /* 0x000fe200000100a3 */
[----:B------:R-:W-:Y:S01]  /*78c0*/  IMAD.U32 R84, R42, 0x10000, RZ ;  /* 0x000100002a547824 */ /* 0x000fe200078e00ff */
[----:B------:R-:W-:Y:S01]  /*78d0*/  LOP3.LUT R90, R90, 0xffff0000, RZ, 0xc0, !PT ;  /* 0xffff00005a5a7812 */ /* 0x000fe200078ec0ff */
[----:B------:R-:W-:Y:S01]  /*78e0*/  FMUL.FTZ R87, R88, R51 ;  /* 0x0000003358577220 */ /* 0x000fe20000410000 */
[----:B------:R-:W-:-:S02]  /*78f0*/  IMAD.U32 R49, R86, 0x10000, RZ ;  /* 0x0001000056317824 */ /* 0x000fc400078e00ff */
[-C--:B------:R-:W-:Y:S01]  /*7900*/  FMUL.FTZ R88, R88, R84.reuse ;  /* 0x0000005458587220 */ /* 0x080fe20000410000 */
[----:B------:R-:W-:Y:S01]  /*7910*/  LOP3.LUT R42, R42, 0xffff0000, RZ, 0xc0, !PT ;  /* 0xffff00002a2a7812 */ /* 0x000fe200078ec0ff */
[----:B------:R-:W-:Y:S02]  /*7920*/  IMAD.MOV.U32 R89, RZ, RZ, R161 ;  /* 0x000000ffff597224 */ /* 0x000fe400078e00a1 */
[C---:B------:R-:W-:Y:S01]  /*7930*/  FFMA.FTZ R87, R49.reuse, R84, -R87 ;  /* 0x0000005431577223 */ /* 0x040fe20000010857 */
[----:B------:R-:W-:Y:S01]  /*7940*/  FFMA.FTZ R88, R49, R51, R88 ;  /* 0x0000003331587223 */ /* 0x000fe20000010058 */
[----:B------:R-:W-:Y:S01]  /*7950*/  LOP3.LUT R86, R86, 0xffff0000, RZ, 0xc0, !PT ;  /* 0xffff000056567812 */ /* 0x000fe200078ec0ff */
[C---:B------:R-:W-:Y:S01]  /*7960*/  FMUL.FTZ R49, R90.reuse, R50 ;  /* 0x000000325a317220 */ /* 0x040fe20000410000 */
[----:B------:R-:W-:Y:S01]  /*7970*/  FMUL.FTZ R90, R90, R42 ;  /* 0x0000002a5a5a7220 */ /* 0x000fe20000410000 */
[----:B------:R-:W-:Y:S02]  /*7980*/  F2FP.BF16.F32.PACK_AB R48, R48, R166 ;  /* 0x000000a63030723e */ /* 0x000fe400000010ff */
        /* <DEDUP_REMOVED lines=9> */
[----:B------:R-:W-:Y:S02]  /*7a20*/  IMAD.MOV.U32 R86, RZ, RZ, R87 ;  /* 0x000000ffff567224 */ /* 0x000fe400078e0057 */
[----:B------:R-:W-:Y:S02]  /*7a30*/  IMAD.MOV.U32 R88, RZ, RZ, R43 ;  /* 0x000000ffff587224 */ /* 0x000fe400078e002b */
[----:B------:R-:W-:-:S07]  /*7a40*/  IMAD.MOV.U32 R87, RZ, RZ, R48 ;  /* 0x000000ffff577224 */ /* 0x000fce00078e0030 */
.L_x_2948:
[----:B------:R-:W-:Y:S05]  /*7a50*/  BSYNC B3 ;  /* 0x0000000000037941 */ /* 0x000fea0003800000 */
.L_x_2947:
[----:B------:R-:W-:Y:S02]  /*7a60*/  ULDC.64 UR4, c[0x0][0x208] ;  /* 0x0000820000047ab9 */ /* 0x000fe40000000a00 */
[----:B0-----:R0:W-:Y:S04]  /*7a70*/  STG.E.128 desc[UR4][R138.64], R84 ;  /* 0x000000548a007986 */ /* 0x0011e8000c101d04 */
[----:B--2---:R0:W-:Y:S02]  /*7a80*/  @!P5 STG.E.128 desc[UR4][R140.64], R88 ;  /* 0x000000588c00d986 */ /* 0x0041e4000c101d04 */
.L_x_2946:
[----:B------:R-:W-:Y:S05]  /*7a90*/  BSYNC B2 ;  /* 0x0000000000027941 */ /* 0x000fea0003800000 */
.L_x_2945:
        /* <DEDUP_REMOVED lines=17> */
[----:B0-----:R-:W-:Y:S02]  /*7bb0*/  LEA R84, P6, R43, R116, 0x1 ;  /* 0x000000742b547211 */ /* 0x001fe400078c08ff */
[----:B------:R-:W-:-:S02]  /*7bc0*/  LOP3.LUT R40, R40, 0x1c0, R50, 0xf8, !PT ;  /* 0x000001c028287812 */ /* 0x000fc400078ef832 */
[----:B------:R-:W-:Y:S02]  /*7bd0*/  LEA.HI.X R85, R43, R117, R42, 0x1, P6 ;  /* 0x000000752b557211 */ /* 0x000fe400030f0c2a */
[----:B------:R-:W-:Y:S02]  /*7be0*/  SHF.R.S32.HI R42, RZ, 0x1f, R41 ;  /* 0x0000001fff2a7819 */ /* 0x000fe40000011429 */
[----:B------:R-:W-:Y:S02]  /*7bf0*/  LOP3.LUT R40, R40, R229, RZ, 0x3c, !PT ;  /* 0x000000e528287212 */ /* 0x000fe400078e3cff */
[----:B------:R-:W-:Y:S02]  /*7c00*/  LEA.HI R42, R42, R41, RZ, 0x3 ;  /* 0x000000292a2a7211 */ /* 0x000fe400078f18ff */
[----:B------:R-:W-:Y:S02]  /*7c10*/  ISETP.NE.AND P0, PT, R48, RZ, PT ;  /* 0x000000ff3000720c */ /* 0x000fe40003f05270 */
[----:B------:R-:W-:-:S02]  /*7c20*/  SHF.R.S32.HI R42, RZ, 0x3, R42 ;  /* 0x00000003ff2a7819 */ /* 0x000fc4000001142a */
[----:B------:R-:W-:-:S03]  /*7c30*/  @!P5 LEA R86, P6, R136, R116, 0x1 ;  /* 0x000000748856d211 */ /* 0x000fc600078c08ff */
[----:B------:R-:W-:Y:S01]  /*7c40*/  IMAD R42, R42, 0x1400, R228 ;  /* 0x000014002a2a7824 */ /* 0x000fe200078e02e4 */
[----:B------:R-:W-:Y:S02]  /*7c50*/  @!P5 LEA.HI.X R87, R136, R117, R158, 0x1, P6 ;  /* 0x000000758857d211 */ /* 0x000fe400030f0c9e */
[----:B------:R-:W-:Y:S01]  /*7c60*/  ISETP.GE.AND P6, PT, R213, R115, PT ;  /* 0x00000073d500720c */ /* 0x000fe20003fc6270 */
[----:B------:R-:W-:Y:S02]  /*7c70*/  IMAD.IADD R42, R42, 0x1, R40 ;  /* 0x000000012a2a7824 */ /* 0x000fe400078e0228 */
[C---:B------:R-:W-:Y:S02]  /*7c80*/  IMAD R40, R17.reuse, 0x5000, R135 ;  /* 0x0000500011287824 */ /* 0x040fe400078e0287 */
[----:B------:R-:W-:Y:S02]  /*7c90*/  IMAD R48, R17, 0x5000, R42 ;  /* 0x0000500011307824 */ /* 0x000fe400078e022a */
[----:B------:R-:W-:-:S02]  /*7ca0*/  IMAD R40, R40, 0x2, R16 ;  /* 0x0000000228287824 */ /* 0x000fc400078e0210 */
[----:B------:R-:W-:-:S04]  /*7cb0*/  IMAD R48, R48, 0x2, R16 ;  /* 0x0000000230307824 */ /* 0x000fc800078e0210 */
[----:B------:R-:W0:Y:S04]  /*7cc0*/  LDS.128 R40, [R40+0x24400] ;  /* 0x0244000028287984 */ /* 0x000e280000000c00 */
[----:B------:R-:W2:Y:S01]  /*7cd0*/  LDS.128 R48, [R48+0x24400] ;  /* 0x0244000030307984 */ /* 0x000ea20000000c00 */
[----:B------:R-:W-:Y:S05]  /*7ce0*/  @P6 BRA `(.L_x_2950) ;  /* 0x0000000400746947 */ /* 0x000fea0003800000 */
[--C-:B------:R-:W-:Y:S01]  /*7cf0*/  SHF.R.U64 R38, R38, 0x10, R39.reuse ;  /* 0x0000001026267819 */ /* 0x100fe20000001227 */
[----:B--2---:R-:W-:Y:S01]  /*7d00*/  IMAD.U32 R90, R49, 0x10000, RZ ;  /* 0x00010000315a7824 */ /* 0x004fe200078e00ff */
[----:B------:R-:W-:Y:S01]  /*7d10*/  SHF.R.U32.HI R88, RZ, 0x10, R39 ;  /* 0x00000010ff587819 */ /* 0x000fe20000011627 */
[----:B------:R-:W-:Y:S01]  /*7d20*/  IMAD.U32 R139, R51, 0x10000, RZ ;  /* 0x00010000338b7824 */ /* 0x000fe200078e00ff */
[--C-:B------:R-:W-:Y:S01]  /*7d30*/  SHF.R.U64 R39, R44, 0x10, R45.reuse ;  /* 0x000000102c277819 */ /* 0x100fe2000000122d */
[----:B0-----:R-:W-:Y:S01]  /*7d40*/  IMAD.U32 R137, R43, 0x10000, RZ ;  /* 0x000100002b897824 */ /* 0x001fe200078e00ff */
[----:B------:R-:W-:Y:S01]  /*7d50*/  SHF.R.U32.HI R44, RZ, 0x10, R45 ;  /* 0x00000010ff2c7819 */ /* 0x000fe2000001162d */
[----:B------:R-:W-:Y:S01]  /*7d60*/  IMAD.U32 R136, R42, 0x10000, RZ ;  /* 0x000100002a887824 */ /* 0x000fe200078e00ff */
[--C-:B------:R-:W-:Y:S02]  /*7d70*/  SHF.R.U64 R36, R36, 0x10, R37.reuse ;  /* 0x0000001024247819 */ /* 0x100fe40000001225 */
[----:B------:R-:W-:-:S02]  /*7d80*/  SHF.R.U32.HI R37, RZ, 0x10, R37 ;  /* 0x00000010ff257819 */ /* 0x000fc40000011625 */
[C---:B------:R-:W-:Y:S02]  /*7d90*/  PRMT R44, R179.reuse, 0x5432, R44 ;  /* 0x00005432b32c7816 */ /* 0x040fe4000000002c */
[----:B------:R-:W-:Y:S02]  /*7da0*/  SHF.R.U64 R45, R46, 0x10, R47 ;  /* 0x000000102e2d7819 */ /* 0x000fe4000000122f */
[----:B------:R-:W-:Y:S01]  /*7db0*/  PRMT R37, R179, 0x5410, R37 ;  /* 0x00005410b3257816 */ /* 0x000fe20000000025 */
[----:B------:R-:W-:Y:S01]  /*7dc0*/  IMAD.U32 R140, R44, 0x10000, RZ ;  /* 0x000100002c8c7824 */ /* 0x000fe200078e00ff */
[----:B------:R-:W-:Y:S01]  /*7dd0*/  SHF.R.U32.HI R46, RZ, 0x10, R47 ;  /* 0x00000010ff2e7819 */ /* 0x000fe2000001162f */
[----:B------:R-:W-:Y:S01]  /*7de0*/  IMAD.U32 R47, R41, 0x10000, RZ ;  /* 0x00010000292f7824 */ /* 0x000fe200078e00ff */
[----:B------:R-:W-:Y:S01]  /*7df0*/  LOP3.LUT R91, R49, 0xffff0000, RZ, 0xc0, !PT ;  /* 0xffff0000315b7812 */ /* 0x000fe200078ec0ff */
[----:B------:R-:W-:Y:S01]  /*7e00*/  IMAD.U32 R141, R37, 0x10000, RZ ;  /* 0x00010000258d7824 */ /* 0x000fe200078e00ff */
[C---:B------:R-:W-:Y:S01]  /*7e10*/  PRMT R158, R177.reuse, 0x5410, R45 ;  /* 0x00005410b19e7816 */ /* 0x040fe2000000002d */
[----:B------:R-:W-:Y:S01]  /*7e20*/  FMUL.FTZ R45, R90, R140 ;  /* 0x0000008c5a2d7220 */ /* 0x000fe20000410000 */
        /* <DEDUP_REMOVED lines=8> */
[----:B------:R-:W-:Y:S01]  /*7eb0*/  PRMT R88, R178, 0x5432, R88 ;  /* 0x00005432b2587816 */ /* 0x000fe20000000058 */
[-C--:B------:R-:W-:Y:S01]  /*7ec0*/  FMUL.FTZ R91, R91, R37.reuse ;  /* 0x000000255b5b7220 */ /* 0x080fe20000410000 */
[----:B------:R-:W-:Y:S01]  /*7ed0*/  LOP3.LUT R51, R51, 0xffff0000, RZ, 0xc0, !PT ;  /* 0xffff000033337812 */ /* 0x000fe200078ec0ff */
[----:B------:R-:W-:Y:S01]  /*7ee0*/  FFMA.FTZ R90, R47, R140, R90 ;  /* 0x0000008c2f5a7223 */ /* 0x000fe2000001005a */
[----:B------:R-:W-:Y:S01]  /*7ef0*/  LOP3.LUT R46, R46, 0xffff0000, RZ, 0xc0, !PT ;  /* 0xffff00002e2e7812 */ /* 0x000fe200078ec0ff */
        /* <DEDUP_REMOVED lines=11> */
[C---:B------:R-:W-:Y:S01]  /*7fb0*/  IMAD.U32 R49, R48.reuse, 0x10000, RZ ;  /* 0x0001000030317824 */ /* 0x040fe200078e00ff */
[----:B------:R-:W-:Y:S01]  /*7fc0*/  LOP3.LUT R48, R48, 0xffff0000, RZ, 0xc0, !PT ;  /* 0xffff000030307812 */ /* 0x000fe200078ec0ff */
[----:B------:R-:W-:-:S02]  /*7fd0*/  IMAD.U32 R47, R39, 0x10000, RZ ;  /* 0x00010000272f7824 */ /* 0x000fc400078e00ff */
[-C--:B------:R-:W-:Y:S01]  /*7fe0*/  FMUL.FTZ R51, R51, R88.reuse ;  /* 0x0000005833337220 */ /* 0x080fe20000410000 */
[C---:B------:R-:W-:Y:S02]  /*7ff0*/  IMAD.U32 R44, R36.reuse, 0x10000, RZ ;  /* 0x00010000242c7824 */ /* 0x040fe400078e00ff */
[----:B------:R-:W-:Y:S01]  /*8000*/  FFMA.FTZ R89, R43, R88, -R89 ;  /* 0x000000582b597223 */ /* 0x000fe20000010859 */
[----:B------:R-:W-:Y:S01]  /*8010*/  LOP3.LUT R88, R36, 0xffff0000, RZ, 0xc0, !PT ;  /* 0xffff000024587812 */ /* 0x000fe200078ec0ff */
[-C--:B------:R-:W-:Y:S01]  /*8020*/  FMUL.FTZ R36, R49, R47.reuse ;  /* 0x0000002f31247220 */ /* 0x080fe20000410000 */
[----:B------:R-:W-:Y:S01]  /*8030*/  IMAD.U32 R41, R40, 0x10000, RZ ;  /* 0x0001000028297824 */ /* 0x000fe200078e00ff */
[----:B------:R-:W-:Y:S01]  /*8040*/  LOP3.LUT R39, R39, 0xffff0000, RZ, 0xc0, !PT ;  /* 0xffff000027277812 */ /* 0x000fe200078ec0ff */
[----:B------:R-:W-:Y:S01]  /*8050*/  FMUL.FTZ R49, R49, R44 ;  /* 0x0000002c31317220 */ /* 0x000fe20000410000 */
[----:B------:R-:W-:Y:S01]  /*8060*/  LOP3.LUT R138, R42, 0xffff0000, RZ, 0xc0, !PT ;  /* 0xffff00002a8a7812 */ /* 0x000fe200078ec0ff */
[----:B------:R-:W-:Y:S01]  /*8070*/  FFMA.FTZ R51, R43, R46, R51 ;  /* 0x0000002e2b337223 */ /* 0x000fe20000010033 */
[----:B------:R-:W-:Y:S01]  /*8080*/  PRMT R38, R180, 0x5432, R38 ;  /* 0x00005432b4267816 */ /* 0x000fe20000000026 */
[C---:B------:R-:W-:Y:S01]  /*8090*/  FFMA.FTZ R36, R41.reuse, R44, -R36 ;  /* 0x0000002c29247223 */ /* 0x040fe20000010824 */
[----:B------:R-:W-:Y:S01]  /*80a0*/  FFMA.FTZ R49, R41, R47, R49 ;  /* 0x0000002f29317223 */ /* 0x000fe20000010031 */
[----:B------:R-:W-:Y:S01]  /*80b0*/  LOP3.LUT R40, R40, 0xffff0000, RZ, 0xc0, !PT ;  /* 0xffff000028287812 */ /* 0x000fe200078ec0ff */
[----:B------:R-:W-:-:S02]  /*80c0*/  IMAD.U32 R42, R50, 0x10000, RZ ;  /* 0x00010000322a7824 */ /* 0x000fc400078e00ff */
[-C--:B------:R-:W-:Y:S01]  /*80d0*/  FMUL.FTZ R43, R48, R39.reuse ;  /* 0x00000027302b7220 */ /* 0x080fe20000410000 */
[----:B------:R-:W-:Y:S01]  /*80e0*/  IMAD.U32 R41, R158, 0x10000, RZ ;  /* 0x000100009e297824 */ /* 0x000fe200078e00ff */
[----:B------:R-:W-:Y:S01]  /*80f0*/  LOP3.LUT R50, R50, 0xffff0000, RZ, 0xc0, !PT ;  /* 0xffff000032327812 */ /* 0x000fe200078ec0ff */
[-C--:B------:R-:W-:Y:S01]  /*8100*/  FMUL.FTZ R48, R48, R88.reuse ;  /* 0x0000005830307220 */ /* 0x080fe20000410000 */
[----:B------:R-:W-:Y:S01]  /*8110*/  LOP3.LUT R158, R158, 0xffff0000, RZ, 0xc0, !PT ;  /* 0xffff00009e9e7812 */ /* 0x000fe200078ec0ff */
[----:B------:R-:W-:Y:S02]  /*8120*/  IMAD.U32 R44, R38, 0x10000, RZ ;  /* 0x00010000262c7824 */ /* 0x000fe400078e00ff */
[----:B------:R-:W-:Y:S01]  /*8130*/  FFMA.FTZ R43, R40, R88, -R43 ;  /* 0x00000058282b7223 */ /* 0x000fe2000001082b */
[----:B------:R-:W-:Y:S01]  /*8140*/  LOP3.LUT R38, R38, 0xffff0000, RZ, 0xc0, !PT ;  /* 0xffff000026267812 */ /* 0x000fe200078ec0ff */
[----:B------:R-:W-:Y:S01]  /*8150*/  FFMA.FTZ R48, R40, R39, R48 ;  /* 0x0000002728307223 */ /* 0x000fe20000010030 */
[-C--:B------:R-:W-:Y:S01]  /*8160*/  FMUL.FTZ R39, R42, R41.reuse ;  /* 0x000000292a277220 */ /* 0x080fe20000410000 */
[----:B------:R-:W-:Y:S01]  /*8170*/  FMUL.FTZ R40, R50, R158 ;  /* 0x0000009e32287220 */ /* 0x000fe20000410000 */
[----:B------:R-:W-:Y:S01]  /*8180*/  FMUL.FTZ R42, R42, R44 ;  /* 0x0000002c2a2a7220 */ /* 0x000fe20000410000 */
[----:B------:R-:W-:Y:S01]  /*8190*/  FMUL.FTZ R50, R50, R38 ;  /* 0x0000002632327220 */ /* 0x000fe20000410000 */
[----:B------:R-:W-:Y:S01]  /*81a0*/  FFMA.FTZ R39, R136, R44, -R39 ;  /* 0x0000002c88277223 */ /* 0x000fe20000010827 */
        /* <DEDUP_REMOVED lines=17> */
.L_x_2950:
[----:B------:R-:W-:Y:S05]  /*82c0*/  BSYNC B2 ;  /* 0x0000000000027941 */ /* 0x000fea0003800000 */
.L_x_2949:
[----:B------:R-:W-:Y:S02]  /*82d0*/  ULDC.64 UR4, c[0x0][0x208] ;  /* 0x0000820000047ab9 */ /* 0x000fe40000000a00 */
[----:B0-----:R3:W-:Y:S04]  /*82e0*/  STG.E.128 desc[UR4][R84.64], R40 ;  /* 0x0000002854007986 */ /* 0x0017e8000c101d04 */
[----:B--2---:R3:W-:Y:S02]  /*82f0*/  @!P5 STG.E.128 desc[UR4][R86.64], R48 ;  /* 0x000000305600d986 */ /* 0x0047e4000c101d04 */
.L_x_2944:
[----:B------:R-:W-:Y:S05]  /*8300*/  BSYNC B1 ;  /* 0x0000000000017941 */ /* 0x000fea0003800000 */
.L_x_2943:
[----:B------:R-:W-:Y:S04]  /*8310*/  BSSY B1, `(.L_x_2951) ;  /* 0x000010d000017945 */ /* 0x000fe80003800000 */
[----:B------:R-:W-:Y:S05]  /*8320*/  @P3 BRA `(.L_x_2952) ;  /* 0x00000010002c3947 */ /* 0x000fea0003800000 */
[----:B------:R-:W-:Y:S01]  /*8330*/  ISETP.NE.AND P3, PT, R26, RZ, PT ;  /* 0x000000ff1a00720c */ /* 0x000fe20003f65270 */
[----:B------:R-:W-:Y:S01]  /*8340*/  VIADD R37, R212, 0x20 ;  /* 0x00000020d4257836 */ /* 0x000fe20000000000 */
[----:B------:R-:W-:Y:S01]  /*8350*/  BSSY B2, `(.L_x_2953) ;  /* 0x0000086000027945 */ /* 0x000fe20003800000 */
[-C--:B--2---:R-:W-:Y:S02]  /*8360*/  IMAD R36, R147, R124.reuse, RZ ;  /* 0x0000007c93247224 */ /* 0x084fe400078e02ff */
[----:B------:R-:W-:-:S04]  /*8370*/  IMAD.WIDE.U32 R44, R37, R124, R126 ;  /* 0x0000007c252c7225 */ /* 0x000fc800078e007e */
[----:B------:R-:W-:-:S04]  /*8380*/  IMAD R37, R37, R125, R36 ;  /* 0x0000007d25257224 */ /* 0x000fc800078e0224 */
[----:B---3--:R-:W-:Y:S01]  /*8390*/  IMAD.IADD R50, R45, 0x1, R37 ;  /* 0x000000012d327824 */ /* 0x008fe200078e0225 */
        /* <DEDUP_REMOVED lines=19> */
[----:B------:R-:W-:Y:S01]  /*84d0*/  LOP3.LUT R42, R39, R43, RZ, 0x3c, !PT ;  /* 0x0000002b272a7212 */ /* 0x000fe200078e3cff */
[----:B------:R-:W-:Y:S01]  /*84e0*/  IMAD R39, R17, 0x5000, R134 ;  /* 0x0000500011277824 */ /* 0x000fe200078e0286 */
[----:B------:R-:W-:-:S03]  /*84f0*/  LEA R46, P5, R38, R116, 0x1 ;  /* 0x00000074262e7211 */ /* 0x000fc600078a08ff */
[----:B------:R-:W-:Y:S01]  /*8500*/  IMAD.IADD R42, R41, 0x1, R42 ;  /* 0x00000001292a7824 */ /* 0x000fe200078e022a */
[----:B------:R-:W-:Y:S01]  /*8510*/  LEA.HI.X R47, R38, R117, R40, 0x1, P5 ;  /* 0x00000075262f7211 */ /* 0x000fe200028f0c28 */
[----:B------:R-:W-:Y:S01]  /*8520*/  IMAD R39, R39, 0x2, R16 ;  /* 0x0000000227277824 */ /* 0x000fe200078e0210 */
[----:B------:R-:W-:Y:S01]  /*8530*/  @!P3 LEA R48, P5, R36, R116, 0x1 ;  /* 0x000000742430b211 */ /* 0x000fe200078a08ff */
[----:B------:R-:W-:-:S03]  /*8540*/  IMAD R41, R17, 0x5000, R42 ;  /* 0x0000500011297824 */ /* 0x000fc600078e022a */
[----:B------:R-:W-:Y:S01]  /*8550*/  @!P3 LEA.HI.X R49, R36, R117, R37, 0x1, P5 ;  /* 0x000000752431b211 */ /* 0x000fe200028f0c25 */
[----:B------:R-:W-:Y:S01]  /*8560*/  IMAD R40, R41, 0x2, R16 ;  /* 0x0000000229287824 */ /* 0x000fe200078e0210 */
[----:B------:R-:W2:Y:S01]  /*8570*/  LDS.128 R36, [R39+0x24400] ;  /* 0x0244000027247984 */ /* 0x000ea20000000c00 */
[----:B------:R-:W-:-:S04]  /*8580*/  ISETP.GE.AND P5, PT, R18, R115, PT ;  /* 0x000000731200720c */ /* 0x000fc80003fa6270 */
[----:B------:R-:W3:Y:S09]  /*8590*/  LDS.128 R40, [R40+0x24400] ;  /* 0x0244000028287984 */ /* 0x000ef20000000c00 */
[----:B------:R-:W-:Y:S05]  /*85a0*/  @P5 BRA `(.L_x_2956) ;  /* 0x0000000400705947 */ /* 0x000fea0003800000 */
[--C-:B------:R-:W-:Y:S01]  /*85b0*/  SHF.R.U64 R51, R56, 0x10, R57.reuse ;  /* 0x0000001038337819 */ /* 0x100fe20000001239 */
[----:B0--3--:R-:W-:Y:S01]  /*85c0*/  IMAD.U32 R85, R41, 0x10000, RZ ;  /* 0x0001000029557824 */ /* 0x009fe200078e00ff */
[----:B------:R-:W-:Y:S01]  /*85d0*/  SHF.R.U32.HI R56, RZ, 0x10, R57 ;  /* 0x00000010ff387819 */ /* 0x000fe20000011639 */
[----:B------:R-:W-:Y:S01]  /*85e0*/  IMAD.U32 R89, R43, 0x10000, RZ ;  /* 0x000100002b597824 */ /* 0x000fe200078e00ff */
[----:B------:R-:W-:Y:S01]  /*85f0*/  SHF.R.U64 R57, R58, 0x10, R59 ;  /* 0x000000103a397819 */ /* 0x000fe2000000123b */
[----:B--2---:R-:W-:Y:S01]  /*8600*/  IMAD.U32 R88, R39, 0x10000, RZ ;  /* 0x0001000027587824 */ /* 0x004fe200078e00ff */
        /* <DEDUP_REMOVED lines=44> */
[----:B------:R-:W-:Y:S01]  /*88d0*/  FFMA.FTZ R84, R39, R59, -R84 ;  /* 0x0000003b27547223 */ /* 0x000fe20000010854 */
[----:B------:R-:W-:Y:S01]  /*88e0*/  LOP3.LUT R58, R58, 0xffff0000, RZ, 0xc0, !PT ;  /* 0xffff00003a3a7812 */ /* 0x000fe200078ec0ff */
[C---:B------:R-:W-:Y:S01]  /*88f0*/  IMAD.U32 R37, R36.reuse, 0x10000, RZ ;  /* 0x0001000024257824 */ /* 0x040fe200078e00ff */
[----:B------:R-:W-:Y:S01]  /*8900*/  LOP3.LUT R59, R51, 0xffff0000, RZ, 0xc0, !PT ;  /* 0xffff0000333b7812 */ /* 0x000fe200078ec0ff */
[CC--:B------:R-:W-:Y:S01]  /*8910*/  FMUL.FTZ R51, R41.reuse, R67.reuse ;  /* 0x0000004329337220 */ /* 0x0c0fe20000410000 */
[----:B------:R-:W-:Y:S01]  /*8920*/  FMUL.FTZ R41, R41, R64 ;  /* 0x0000004029297220 */ /* 0x000fe20000410000 */
[----:B------:R-:W-:Y:S01]  /*8930*/  LOP3.LUT R36, R36, 0xffff0000, RZ, 0xc0, !PT ;  /* 0xffff000024247812 */ /* 0x000fe200078ec0ff */
[----:B------:R-:W-:Y:S01]  /*8940*/  FFMA.FTZ R43, R39, R66, R43 ;  /* 0x00000042272b7223 */ /* 0x000fe2000001002b */
[----:B------:R-:W-:Y:S01]  /*8950*/  PRMT R57, R175, 0x5432, R57 ;  /* 0x00005432af397816 */ /* 0x000fe20000000039 */
[----:B------:R-:W-:Y:S01]  /*8960*/  FMUL.FTZ R39, R40, R58 ;  /* 0x0000003a28277220 */ /* 0x000fe20000410000 */
[C---:B------:R-:W-:Y:S01]  /*8970*/  FFMA.FTZ R51, R37.reuse, R64, -R51 ;  /* 0x0000004025337223 */ /* 0x040fe20000010833 */
[----:B------:R-:W-:Y:S01]  /*8980*/  FFMA.FTZ R41, R37, R67, R41 ;  /* 0x0000004325297223 */ /* 0x000fe20000010029 */
[C---:B------:R-:W-:Y:S01]  /*8990*/  IMAD.U32 R37, R173.reuse, 0x10000, RZ ;  /* 0x00010000ad257824 */ /* 0x040fe200078e00ff */
[----:B------:R-:W-:Y:S01]  /*89a0*/  LOP3.LUT R42, R42, 0xffff0000, RZ, 0xc0, !PT ;  /* 0xffff00002a2a7812 */ /* 0x000fe200078ec0ff */
[-C--:B------:R-:W-:Y:S01]  /*89b0*/  FMUL.FTZ R40, R40, R59.reuse ;  /* 0x0000003b28287220 */ /* 0x080fe20000410000 */
[----:B------:R-:W-:Y:S01]  /*89c0*/  LOP3.LUT R173, R173, 0xffff0000, RZ, 0xc0, !PT ;  /* 0xffff0000adad7812 */ /* 0x000fe200078ec0ff */
[C---:B------:R-:W-:Y:S01]  /*89d0*/  FFMA.FTZ R39, R36.reuse, R59, -R39 ;  /* 0x0000003b24277223 */ /* 0x040fe20000010827 */
[C---:B------:R-:W-:Y:S01]  /*89e0*/  IMAD.U32 R59, R57.reuse, 0x10000, RZ ;  /* 0x00010000393b7824 */ /* 0x040fe200078e00ff */
[----:B------:R-:W-:Y:S01]  /*89f0*/  LOP3.LUT R57, R57, 0xffff0000, RZ, 0xc0, !PT ;  /* 0xffff000039397812 */ /* 0x000fe200078ec0ff */
[----:B------:R-:W-:Y:S01]  /*8a00*/  FFMA.FTZ R40, R36, R58, R40 ;  /* 0x0000003a24287223 */ /* 0x000fe20000010028 */
[----:B------:R-:W-:Y:S01]  /*8a10*/  LOP3.LUT R38, R38, 0xffff0000, RZ, 0xc0, !PT ;  /* 0xffff000026267812 */ /* 0x000fe200078ec0ff */
[----:B------:R-:W-:Y:S01]  /*8a20*/  FMUL.FTZ R36, R90, R37 ;  /* 0x000000255a247220 */ /* 0x000fe20000410000 */
[C---:B------:R-:W-:Y:S01]  /*8a30*/  FMUL.FTZ R58, R42.reuse, R173 ;  /* 0x000000ad2a3a7220 */ /* 0x040fe20000410000 */
[----:B------:R-:W-:Y:S01]  /*8a40*/  FMUL.FTZ R42, R42, R57 ;  /* 0x000000392a2a7220 */ /* 0x000fe20000410000 */
[-C--:B------:R-:W-:Y:S01]  /*8a50*/  FMUL.FTZ R90, R90, R59.reuse ;  /* 0x0000003b5a5a7220 */ /* 0x080fe20000410000 */
[----:B------:R-:W-:Y:S01]  /*8a60*/  FFMA.FTZ R36, R87, R59, -R36 ;  /* 0x0000003b57247223 */ /* 0x000fe20000010824 */
[C---:B------:R-:W-:Y:S01]  /*8a70*/  FFMA.FTZ R57, R38.reuse, R57, -R58 ;  /* 0x0000003926397223 */ /* 0x040fe2000001083a */
[----:B------:R-:W-:Y:S01]  /*8a80*/  FFMA.FTZ R173, R38, R173, R42 ;  /* 0x000000ad26ad7223 */ /* 0x000fe2000001002a */
[----:B------:R-:W-:Y:S01]  /*8a90*/  F2FP.BF16.F32.PACK_AB R38, R39, R51 ;  /* 0x000000332726723e */ /* 0x000fe200000010ff */
        /* <DEDUP_REMOVED lines=12> */
[----:B------:R-:W-:-:S07]  /*8b60*/  F2FP.BF16.F32.PACK_AB R42, R173, R90 ;  /* 0x0000005aad2a723e */ /* 0x000fce00000010ff */
.L_x_2956:
[----:B------:R-:W-:Y:S05]  /*8b70*/  BSYNC B3 ;  /* 0x0000000000037941 */ /* 0x000fea0003800000 */
.L_x_2955:
[----:B------:R-:W-:Y:S02]  /*8b80*/  ULDC.64 UR4, c[0x0][0x208] ;  /* 0x0000820000047ab9 */ /* 0x000fe40000000a00 */
[----:B--2---:R2:W-:Y:S04]  /*8b90*/  STG.E.128 desc[UR4][R46.64], R36 ;  /* 0x000000242e007986 */ /* 0x0045e8000c101d04 */
[----:B---3--:R2:W-:Y:S02]  /*8ba0*/  @!P3 STG.E.128 desc[UR4][R48.64], R40 ;  /* 0x000000283000b986 */ /* 0x0085e4000c101d04 */
.L_x_2954:
[----:B------:R-:W-:Y:S05]  /*8bb0*/  BSYNC B2 ;  /* 0x0000000000027941 */ /* 0x000fea0003800000 */
.L_x_2953:
[----:B------:R-:W-:-:S13]  /*8bc0*/  ISETP.NE.AND P3, PT, R10, RZ, PT ;  /* 0x000000ff0a00720c */ /* 0x000fda0003f65270 */
[----:B------:R-:W-:Y:S05]  /*8bd0*/  @!P3 BRA `(.L_x_2952) ;  /* 0x000000080000b947 */ /* 0x000fea0003800000 */
[----:B--2---:R-:W-:Y:S01]  /*8be0*/  SEL R36, R118, R146, !P1 ;  /* 0x0000009276247207 */ /* 0x004fe20004800000 */
        /* <DEDUP_REMOVED lines=14> */
[----:B------:R-:W-:-:S05]  /*8cd0*/  LOP3.LUT R36, R36, R46, RZ, 0x3c, !PT ;  /* 0x0000002e24247212 */ /* 0x000fca00078e3cff */
[--C-:B------:R-:W-:Y:S01]  /*8ce0*/  @!P3 SHF.R.S32.HI R43, RZ, 0x1f, R39.reuse ;  /* 0x0000001fff2bb819 */ /* 0x100fe20000011427 */
[----:B------:R-:W-:Y:S01]  /*8cf0*/  IMAD.IADD R36, R37, 0x1, R36 ;  /* 0x0000000125247824 */ /* 0x000fe200078e0224 */
[----:B------:R-:W-:Y:S01]  /*8d00*/  @!P3 IADD3 R38, P5, P6, R96, R44, R39 ;  /* 0x0000002c6026b210 */ /* 0x000fe20007ebe027 */
[C---:B------:R-:W-:Y:S02]  /*8d10*/  IMAD R37, R17.reuse, 0x5000, R133 ;  /* 0x0000500011257824 */ /* 0x040fe400078e0285 */
[----:B------:R-:W-:Y:S01]  /*8d20*/  IMAD R39, R17, 0x5000, R36 ;  /* 0x0000500011277824 */ /* 0x000fe200078e0224 */
[----:B------:R-:W-:Y:S01]  /*8d30*/  @!P3 IADD3.X R50, R92, R50, R43, P5, P6 ;  /* 0x000000325c32b210 */ /* 0x000fe20002fec42b */
[----:B------:R-:W-:Y:S01]  /*8d40*/  IMAD R37, R37, 0x2, R16 ;  /* 0x0000000225257824 */ /* 0x000fe200078e0210 */
[----:B------:R-:W-:-:S04]  /*8d50*/  LEA R44, P5, R40, R116, 0x1 ;  /* 0x00000074282c7211 */ /* 0x000fc800078a08ff */
[----:B------:R-:W-:Y:S01]  /*8d60*/  LEA.HI.X R45, R40, R117, R41, 0x1, P5 ;  /* 0x00000075282d7211 */ /* 0x000fe200028f0c29 */
[----:B------:R-:W-:Y:S01]  /*8d70*/  IMAD R40, R39, 0x2, R16 ;  /* 0x0000000227287824 */ /* 0x000fe200078e0210 */
[----:B------:R-:W-:-:S04]  /*8d80*/  @!P3 LEA R46, P5, R38, R116, 0x1 ;  /* 0x00000074262eb211 */ /* 0x000fc800078a08ff */
[----:B------:R-:W-:Y:S01]  /*8d90*/  @!P3 LEA.HI.X R47, R38, R117, R50, 0x1, P5 ;  /* 0x00000075262fb211 */ /* 0x000fe200028f0c32 */
[----:B------:R-:W2:Y:S01]  /*8da0*/  LDS.128 R40, [R40+0x24400] ;  /* 0x0244000028287984 */ /* 0x000ea20000000c00 */
[----:B------:R-:W-:-:S03]  /*8db0*/  ISETP.GE.AND P5, PT, R213, R115, PT ;  /* 0x00000073d500720c */ /* 0x000fc60003fa6270 */
[----:B------:R-:W3:Y:S10]  /*8dc0*/  LDS.128 R36, [R37+0x24400] ;  /* 0x0244000025247984 */ /* 0x000ef40000000c00 */
[----:B------:R-:W-:Y:S05]  /*8dd0*/  @P5 BRA `(.L_x_2958) ;  /* 0x0000000400705947 */ /* 0x000fea0003800000 */
[----:B------:R-:W-:Y:S01]  /*8de0*/  SHF.R.U64 R49, R52, 0x10, R53 ;  /* 0x0000001034317819 */ /* 0x000fe20000001235 */
[----:B--2---:R-:W-:Y:S01]  /*8df0*/  IMAD.U32 R56, R41, 0x10000, RZ ;  /* 0x0001000029387824 */ /* 0x004fe200078e00ff */
[----:B------:R-:W-:Y:S01]  /*8e00*/  SHF.R.U64 R51, R60, 0x10, R61 ;  /* 0x000000103c337819 */ /* 0x000fe2000000123d */
[----:B---3--:R-:W-:Y:S01]  /*8e10*/  IMAD.U32 R59, R39, 0x10000, RZ ;  /* 0x00010000273b7824 */ /* 0x008fe200078e00ff */
[----:B------:R-:W-:Y:S01]  /*8e20*/  SHF.R.U32.HI R53, RZ, 0x10, R53 ;  /* 0x00000010ff357819 */ /* 0x000fe20000011635 */
[----:B------:R-:W-:Y:S01]  /*8e30*/  IMAD.U32 R52, R37, 0x10000, RZ ;  /* 0x0001000025347824 */ /* 0x000fe200078e00ff */
[----:B------:R-:W-:Y:S01]  /*8e40*/  SHF.R.U32.HI R61, RZ, 0x10, R61 ;  /* 0x00000010ff3d7819 */ /* 0x000fe2000001163d */
[----:B------:R-:W-:Y:S01]  /*8e50*/  IMAD.U32 R58, R38, 0x10000, RZ ;  /* 0x00010000263a7824 */ /* 0x000fe200078e00ff */
[----:B------:R-:W-:Y:S02]  /*8e60*/  PRMT R53, R170, 0x5432, R53 ;  /* 0x00005432aa357816 */ /* 0x000fe40000000035 */
[----:B------:R-:W-:-:S02]  /*8e70*/  PRMT R64, R172, 0x5432, R61 ;  /* 0x00005432ac407816 */ /* 0x000fc4000000003d */
[----:B------:R-:W-:Y:S02]  /*8e80*/  SHF.R.U64 R50, R62, 0x10, R63 ;  /* 0x000000103e327819 */ /* 0x000fe4000000123f */
[----:B------:R-:W-:Y:S01]  /*8e90*/  SHF.R.U64 R48, R54, 0x10, R55 ;  /* 0x0000001036307819 */ /* 0x000fe20000001237 */
[----:B------:R-:W-:Y:S01]  /*8ea0*/  IMAD.U32 R61, R64, 0x10000, RZ ;  /* 0x00010000403d7824 */ /* 0x000fe200078e00ff */
[----:B------:R-:W-:Y:S01]  /*8eb0*/  SHF.R.U32.HI R62, RZ, 0x10, R63 ;  /* 0x00000010ff3e7819 */ /* 0x000fe2000001163f */
[----:B------:R-:W-:Y:S01]  /*8ec0*/  IMAD.U32 R63, R43, 0x10000, RZ ;  /* 0x000100002b3f7824 */ /* 0x000fe200078e00ff */
[----:B------:R-:W-:Y:S01]  /*8ed0*/  PRMT R172, R172, 0x5410, R51 ;  /* 0x00005410acac7816 */ /* 0x000fe20000000033 */
[----:B------:R-:W-:Y:S01]  /*8ee0*/  IMAD.U32 R51, R53, 0x10000, RZ ;  /* 0x0001000035337824 */ /* 0x000fe200078e00ff */
[----:B------:R-:W-:Y:S01]  /*8ef0*/  SHF.R.U32.HI R54, RZ, 0x10, R55 ;  /* 0x00000010ff367819 */ /* 0x000fe20000011637 */
[C---:B------:R-:W-:Y:S01]  /*8f00*/  FMUL.FTZ R65, R56.reuse, R61 ;  /* 0x0000003d38417220 */ /* 0x040fe20000410000 */
[----:B------:R-:W-:Y:S01]  /*8f10*/  LOP3.LUT R57, R41, 0xffff0000, RZ, 0xc0, !PT ;  /* 0xffff000029397812 */ /* 0x000fe200078ec0ff */
[-C--:B------:R-:W-:Y:S01]  /*8f20*/  FMUL.FTZ R67, R56, R51.reuse ;  /* 0x0000003338437220 */ /* 0x080fe20000410000 */
[----:B------:R-:W-:Y:S01]  /*8f30*/  LOP3.LUT R66, R64, 0xffff0000, RZ, 0xc0, !PT ;  /* 0xffff000040427812 */ /* 0x000fe200078ec0ff */
[----:B------:R-:W-:Y:S01]  /*8f40*/  IMAD.U32 R41, R40, 0x10000, RZ ;  /* 0x0001000028297824 */ /* 0x000fe200078e00ff */
[----:B------:R-:W-:Y:S01]  /*8f50*/  PRMT R62, R171, 0x5432, R62 ;  /* 0x00005432ab3e7816 */ /* 0x000fe2000000003e */
[----:B------:R-:W-:Y:S01]  /*8f60*/  FFMA.FTZ R51, R52, R51, -R65 ;  /* 0x0000003334337223 */ /* 0x000fe20000010841 */
[----:B------:R-:W-:Y:S01]  /*8f70*/  PRMT R54, R169, 0x5432, R54 ;  /* 0x00005432a9367816 */ /* 0x000fe20000000036 */
[----:B0-----:R-:W-:Y:S01]  /*8f80*/  FMUL.FTZ R86, R57, R66 ;  /* 0x0000004239567220 */ /* 0x001fe20000410000 */
[----:B------:R-:W-:Y:S01]  /*8f90*/  LOP3.LUT R56, R53, 0xffff0000, RZ, 0xc0, !PT ;  /* 0xffff000035387812 */ /* 0x000fe200078ec0ff */
[----:B------:R-:W-:Y:S01]  /*8fa0*/  IMAD.U32 R84, R62, 0x10000, RZ ;  /* 0x000100003e547824 */ /* 0x000fe200078e00ff */
[----:B------:R-:W-:Y:S01]  /*8fb0*/  LOP3.LUT R55, R37, 0xffff0000, RZ, 0xc0, !PT ;  /* 0xffff000025377812 */ /* 0x000fe200078ec0ff */
[----:B------:R-:W-:Y:S01]  /*8fc0*/  IMAD.U32 R64, R54, 0x10000, RZ ;  /* 0x0001000036407824 */ /* 0x000fe200078e00ff */
[----:B------:R-:W-:Y:S01]  /*8fd0*/  PRMT R49, R170, 0x5410, R49 ;  /* 0x00005410aa317816 */ /* 0x000fe20000000031 */
[-C--:B------:R-:W-:Y:S01]  /*8fe0*/  FMUL.FTZ R88, R57, R56.reuse ;  /* 0x0000003839587220 */ /* 0x080fe20000410000 */
[----:B------:R-:W-:Y:S01]  /*8ff0*/  LOP3.LUT R43, R43, 0xffff0000, RZ, 0xc0, !PT ;  /* 0xffff00002b2b7812 */ /* 0x000fe200078ec0ff */
[----:B------:R-:W-:Y:S01]  /*9000*/  FFMA.FTZ R56, R55, R56, -R86 ;  /* 0x0000003837387223 */ /* 0x000fe20000010856 */
        /* <DEDUP_REMOVED lines=8> */
[----:B------:R-:W-:Y:S01]  /*9090*/  IMAD.U32 R64, R49, 0x10000, RZ ;  /* 0x0001000031407824 */ /* 0x000fe200078e00ff */
[----:B------:R-:W-:Y:S01]  /*90a0*/  LOP3.LUT R39, R39, 0xffff0000, RZ, 0xc0, !PT ;  /* 0xffff000027277812 */ /* 0x000fe200078ec0ff */
[----:B------:R-:W-:-:S02]  /*90b0*/  IMAD.U32 R37, R36, 0x10000, RZ ;  /* 0x0001000024257824 */ /* 0x000fc400078e00ff */
[----:B------:R-:W-:Y:S01]  /*90c0*/  FFMA.FTZ R55, R55, R66, R88 ;  /* 0x0000004237377223 */ /* 0x000fe20000010058 */
[----:B------:R-:W-:Y:S01]  /*90d0*/  FMUL.FTZ R84, R43, R62 ;  /* 0x0000003e2b547220 */ /* 0x000fe20000410000 */
[----:B------:R-:W-:Y:S01]  /*90e0*/  LOP3.LUT R49, R49, 0xffff0000, RZ, 0xc0, !PT ;  /* 0xffff000031317812 */ /* 0x000fe200078ec0ff */
[----:B------:R-:W-:Y:S01]  /*90f0*/  IMAD.U32 R66, R172, 0x10000, RZ ;  /* 0x00010000ac427824 */ /* 0x000fe200078e00ff */
[----:B------:R-:W-:Y:S01]  /*9100*/  LOP3.LUT R36, R36, 0xffff0000, RZ, 0xc0, !PT ;  /* 0xffff000024247812 */ /* 0x000fe200078ec0ff */
[-C--:B------:R-:W-:Y:S01]  /*9110*/  FMUL.FTZ R86, R43, R54.reuse ;  /* 0x000000362b567220 */ /* 0x080fe20000410000 */
[----:B------:R-:W-:Y:S01]  /*9120*/  PRMT R50, R171, 0x5410, R50 ;  /* 0x00005410ab327816 */ /* 0x000fe20000000032 */
[----:B------:R-:W-:Y:S01]  /*9130*/  FMUL.FTZ R43, R40, R57 ;  /* 0x00000039282b7220 */ /* 0x000fe20000410000 */
[----:B------:R-:W-:Y:S01]  /*9140*/  LOP3.LUT R60, R38, 0xffff0000, RZ, 0xc0, !PT ;  /* 0xffff0000263c7812 */ /* 0x000fe200078ec0ff */
[----:B------:R-:W-:Y:S01]  /*9150*/  FFMA.FTZ R54, R39, R54, -R84 ;  /* 0x0000003627367223 */ /* 0x000fe20000010854 */
[----:B------:R-:W-:Y:S01]  /*9160*/  IMAD.U32 R38, R42, 0x10000, RZ ;  /* 0x000100002a267824 */ /* 0x000fe200078e00ff */
[----:B------:R-:W-:Y:S01]  /*9170*/  PRMT R48, R169, 0x5410, R48 ;  /* 0x00005410a9307816 */ /* 0x000fe20000000030 */
[----:B------:R-:W-:Y:S01]  /*9180*/  FFMA.FTZ R52, R52, R61, R67 ;  /* 0x0000003d34347223 */ /* 0x000fe20000010043 */
[C---:B------:R-:W-:Y:S01]  /*9190*/  FMUL.FTZ R84, R41.reuse, R66 ;  /* 0x0000004229547220 */ /* 0x040fe20000410000 */
[-C--:B------:R-:W-:Y:S01]  /*91a0*/  FMUL.FTZ R63, R40, R49.reuse ;  /* 0x00000031283f7220 */ /* 0x080fe20000410000 */
[----:B------:R-:W-:Y:S01]  /*91b0*/  LOP3.LUT R42, R42, 0xffff0000, RZ, 0xc0, !PT ;  /* 0xffff00002a2a7812 */ /* 0x000fe200078ec0ff */
[----:B------:R-:W-:Y:S01]  /*91c0*/  FMUL.FTZ R41, R41, R64 ;  /* 0x0000004029297220 */ /* 0x000fe20000410000 */
[----:B------:R-:W-:Y:S01]  /*91d0*/  FFMA.FTZ R40, R36, R49, -R43 ;  /* 0x0000003124287223 */ /* 0x000fe2000001082b */
[C---:B------:R-:W-:Y:S01]  /*91e0*/  LOP3.LUT R61, R50.reuse, 0xffff0000, RZ, 0xc0, !PT ;  /* 0xffff0000323d7812 */ /* 0x040fe200078ec0ff */
[----:B------:R-:W-:-:S02]  /*91f0*/  IMAD.U32 R49, R50, 0x10000, RZ ;  /* 0x0001000032317824 */ /* 0x000fc400078e00ff */
[----:B------:R-:W-:Y:S01]  /*9200*/  FFMA.FTZ R62, R39, R62, R86 ;  /* 0x0000003e273e7223 */ /* 0x000fe20000010056 */
[C---:B------:R-:W-:Y:S01]  /*9210*/  FFMA.FTZ R39, R37.reuse, R64, -R84 ;  /* 0x0000004025277223 */ /* 0x040fe20000010854 */
[----:B------:R-:W-:Y:S01]  /*9220*/  LOP3.LUT R43, R48, 0xffff0000, RZ, 0xc0, !PT ;  /* 0xffff0000302b7812 */ /* 0x000fe200078ec0ff */
[----:B------:R-:W-:Y:S01]  /*9230*/  FFMA.FTZ R37, R37, R66, R41 ;  /* 0x0000004225257223 */ /* 0x000fe20000010029 */
[----:B------:R-:W-:Y:S01]  /*9240*/  FFMA.FTZ R36, R36, R57, R63 ;  /* 0x0000003924247223 */ /* 0x000fe2000001003f */
[----:B------:R-:W-:Y:S02]  /*9250*/  IMAD.U32 R41, R48, 0x10000, RZ ;  /* 0x0001000030297824 */ /* 0x000fe400078e00ff */
[----:B------:R-:W-:Y:S01]  /*9260*/  FMUL.FTZ R57, R38, R49 ;  /* 0x0000003126397220 */ /* 0x000fe20000410000 */
[C---:B------:R-:W-:Y:S01]  /*9270*/  FMUL.FTZ R63, R42.reuse, R61 ;  /* 0x0000003d2a3f7220 */ /* 0x040fe20000410000 */
[----:B------:R-:W-:Y:S01]  /*9280*/  FMUL.FTZ R48, R42, R43 ;  /* 0x0000002b2a307220 */ /* 0x000fe20000410000 */
[-C--:B------:R-:W-:Y:S01]  /*9290*/  FMUL.FTZ R38, R38, R41.reuse ;  /* 0x0000002926267220 */ /* 0x080fe20000410000 */
[----:B------:R-:W-:Y:S01]  /*92a0*/  FFMA.FTZ R57, R58, R41, -R57 ;  /* 0x000000293a397223 */ /* 0x000fe20000010839 */
        /* <DEDUP_REMOVED lines=15> */
.L_x_2958:
[----:B------:R-:W-:Y:S05]  /*93a0*/  BSYNC B2 ;  /* 0x0000000000027941 */ /* 0x000fea0003800000 */
.L_x_2957:
[----:B------:R-:W-:Y:S02]  /*93b0*/  ULDC.64 UR4, c[0x0][0x208] ;  /* 0x0000820000047ab9 */ /* 0x000fe40000000a00 */
[----:B---3--:R4:W-:Y:S04]  /*93c0*/  STG.E.128 desc[UR4][R44.64], R36 ;  /* 0x000000242c007986 */ /* 0x0089e8000c101d04 */
[----:B--2---:R4:W-:Y:S02]  /*93d0*/  @!P3 STG.E.128 desc[UR4][R46.64], R40 ;  /* 0x000000282e00b986 */ /* 0x0049e4000c101d04 */
.L_x_2952:
[----:B------:R-:W-:Y:S05]  /*93e0*/  BSYNC B1 ;  /* 0x0000000000017941 */ /* 0x000fea0003800000 */
.L_x_2951:
[----:B--2-4-:R-:W-:Y:S02]  /*93f0*/  VIADD R37, R212, 0x40 ;  /* 0x00000040d4257836 */ /* 0x014fe40000000000 */
        /* <DEDUP_REMOVED lines=35> */
[----:B------:R-:W2:Y:S01]  /*9630*/  LDS.128 R36, [R37+0x24400] ;  /* 0x0244000025247984 */ /* 0x000ea20000000c00 */
[----:B------:R-:W-:-:S03]  /*9640*/  @!P3 LEA R46, P4, R47, R116, 0x1 ;  /* 0x000000742f2eb211 */ /* 0x000fc600078808ff */
[----:B------:R-:W3:Y:S01]  /*9650*/  LDS.128 R40, [R40+0x24400] ;  /* 0x0244000028287984 */ /* 0x000ee20000000c00 */
[----:B------:R-:W-:-:S07]  /*9660*/  @!P3 LEA.HI.X R47, R47, R117, R48, 0x1, P4 ;  /* 0x000000752f2fb211 */ /* 0x000fce00020f0c30 */
[----:B------:R-:W-:Y:S05]  /*9670*/  @P5 BRA `(.L_x_2962) ;  /* 0x0000000400685947 */ /* 0x000fea0003800000 */
[----:B------:R-:W-:Y:S01]  /*9680*/  SHF.R.U32.HI R61, RZ, 0x10, R81 ;  /* 0x00000010ff3d7819 */ /* 0x000fe20000011651 */
[----:B---3--:R-:W-:Y:S01]  /*9690*/  IMAD.U32 R54, R41, 0x10000, RZ ;  /* 0x0001000029367824 */ /* 0x008fe200078e00ff */
[--C-:B------:R-:W-:Y:S01]  /*96a0*/  SHF.R.U64 R57, R72, 0x10, R73.reuse ;  /* 0x0000001048397819 */ /* 0x100fe20000001249 */
[----:B------:R-:W-:Y:S01]  /*96b0*/  IMAD.U32 R60, R43, 0x10000, RZ ;  /* 0x000100002b3c7824 */ /* 0x000fe200078e00ff */
[----:B------:R-:W-:Y:S01]  /*96c0*/  SHF.R.U32.HI R73, RZ, 0x10, R73 ;  /* 0x00000010ff497819 */ /* 0x000fe20000011649 */
[----:B--2---:R-:W-:Y:S01]  /*96d0*/  IMAD.U32 R52, R37, 0x10000, RZ ;  /* 0x0001000025347824 */ /* 0x004fe200078e00ff */
[----:B------:R-:W-:Y:S01]  /*96e0*/  PRMT R61, R168, 0x5432, R61 ;  /* 0x00005432a83d7816 */ /* 0x000fe2000000003d */
[----:B------:R-:W-:Y:S01]  /*96f0*/  IMAD.U32 R58, R39, 0x10000, RZ ;  /* 0x00010000273a7824 */ /* 0x000fe200078e00ff */
[----:B------:R-:W-:Y:S01]  /*9700*/  PRMT R57, R156, 0x5410, R57 ;  /* 0x000054109c397816 */ /* 0x000fe20000000039 */
[----:B------:R-:W-:Y:S01]  /*9710*/  IMAD.U32 R50, R40, 0x10000, RZ ;  /* 0x0001000028327824 */ /* 0x000fe200078e00ff */
[----:B------:R-:W-:Y:S01]  /*9720*/  PRMT R156, R156, 0x5432, R73 ;  /* 0x000054329c9c7816 */ /* 0x000fe20000000049 */
[----:B------:R-:W-:Y:S01]  /*9730*/  IMAD.U32 R63, R61, 0x10000, RZ ;  /* 0x000100003d3f7824 */ /* 0x000fe200078e00ff */
[----:B------:R-:W-:Y:S01]  /*9740*/  SHF.R.U64 R53, R80, 0x10, R81 ;  /* 0x0000001050357819 */ /* 0x000fe20000001251 */
[----:B------:R-:W-:Y:S01]  /*9750*/  IMAD.U32 R48, R36, 0x10000, RZ ;  /* 0x0001000024307824 */ /* 0x000fe200078e00ff */
[--C-:B------:R-:W-:Y:S01]  /*9760*/  SHF.R.U64 R62, R82, 0x10, R83.reuse ;  /* 0x00000010523e7819 */ /* 0x100fe20000001253 */
[----:B------:R-:W-:Y:S01]  /*9770*/  FMUL.FTZ R65, R54, R63 ;  /* 0x0000003f36417220 */ /* 0x000fe20000410000 */
[----:B------:R-:W-:-:S02]  /*9780*/  SHF.R.U32.HI R82, RZ, 0x10, R83 ;  /* 0x00000010ff527819 */ /* 0x000fc40000011653 */
[----:B------:R-:W-:Y:S01]  /*9790*/  LOP3.LUT R56, R43, 0xffff0000, RZ, 0xc0, !PT ;  /* 0xffff00002b387812 */ /* 0x000fe200078ec0ff */
[----:B------:R-:W-:Y:S01]  /*97a0*/  IMAD.U32 R43, R156, 0x10000, RZ ;  /* 0x000100009c2b7824 */ /* 0x000fe200078e00ff */
[----:B------:R-:W-:Y:S02]  /*97b0*/  SHF.R.U64 R64, R74, 0x10, R75 ;  /* 0x000000104a407819 */ /* 0x000fe4000000124b */
[----:B------:R-:W-:Y:S02]  /*97c0*/  PRMT R168, R168, 0x5410, R53 ;  /* 0x00005410a8a87816 */ /* 0x000fe40000000035 */
[----:B------:R-:W-:Y:S02]  /*97d0*/  SHF.R.U32.HI R74, RZ, 0x10, R75 ;  /* 0x00000010ff4a7819 */ /* 0x000fe4000001164b */
[C---:B------:R-:W-:Y:S02]  /*97e0*/  PRMT R53, R157.reuse, 0x5410, R62 ;  /* 0x000054109d357816 */ /* 0x040fe4000000003e */
[----:B------:R-:W-:-:S02]  /*97f0*/  PRMT R157, R157, 0x5432, R82 ;  /* 0x000054329d9d7816 */ /* 0x000fc40000000052 */
[----:B------:R-:W-:Y:S02]  /*9800*/  LOP3.LUT R59, R41, 0xffff0000, RZ, 0xc0, !PT ;  /* 0xffff0000293b7812 */ /* 0x000fe400078ec0ff */
[----:B------:R-:W-:Y:S01]  /*9810*/  LOP3.LUT R62, R61, 0xffff0000, RZ, 0xc0, !PT ;  /* 0xffff00003d3e7812 */ /* 0x000fe200078ec0ff */
[-C--:B------:R-:W-:Y:S01]  /*9820*/  FMUL.FTZ R61, R54, R43.reuse ;  /* 0x0000002b363d7220 */ /* 0x080fe20000410000 */
[C---:B------:R-:W-:Y:S01]  /*9830*/  PRMT R41, R155.reuse, 0x5410, R64 ;  /* 0x000054109b297816 */ /* 0x040fe20000000040 */
[----:B------:R-:W-:Y:S01]  /*9840*/  FFMA.FTZ R43, R52, R43, -R65 ;  /* 0x0000002b342b7223 */ /* 0x000fe20000010841 */
[----:B------:R-:W-:Y:S01]  /*9850*/  PRMT R155, R155, 0x5432, R74 ;  /* 0x000054329b9b7816 */ /* 0x000fe2000000004a */
[----:B------:R-:W-:Y:S01]  /*9860*/  IMAD.U32 R65, R157, 0x10000, RZ ;  /* 0x000100009d417824 */ /* 0x000fe200078e00ff */
[----:B------:R-:W-:Y:S01]  /*9870*/  LOP3.LUT R54, R156, 0xffff0000, RZ, 0xc0, !PT ;  /* 0xffff00009c367812 */ /* 0x000fe200078ec0ff */
[----:B------:R-:W-:Y:S01]  /*9880*/  FMUL.FTZ R64, R59, R62 ;  /* 0x0000003e3b407220 */ /* 0x000fe20000410000 */
[----:B------:R-:W-:Y:S01]  /*9890*/  LOP3.LUT R55, R37, 0xffff0000, RZ, 0xc0, !PT ;  /* 0xffff000025377812 */ /* 0x000fe200078ec0ff */
[----:B------:R-:W-:Y:S01]  /*98a0*/  FFMA.FTZ R52, R52, R63, R61 ;  /* 0x0000003f34347223 */ /* 0x000fe2000001003d */
[----:B------:R-:W-:-:S02]  /*98b0*/  IMAD.U32 R61, R155, 0x10000, RZ ;  /* 0x000100009b3d7824 */ /* 0x000fc400078e00ff */
[-C--:B------:R-:W-:Y:S01]  /*98c0*/  FMUL.FTZ R66, R59, R54.reuse ;  /* 0x000000363b427220 */ /* 0x080fe20000410000 */
[C---:B------:R-:W-:Y:S01]  /*98d0*/  FMUL.FTZ R59, R60.reuse, R65 ;  /* 0x000000413c3b7220 */ /* 0x040fe20000410000 */
[----:B------:R-:W-:Y:S01]  /*98e0*/  FFMA.FTZ R54, R55, R54, -R64 ;  /* 0x0000003637367223 */ /* 0x000fe20000010840 */
[-C--:B------:R-:W-:Y:S01]  /*98f0*/  FMUL.FTZ R64, R60, R61.reuse ;  /* 0x0000003d3c407220 */ /* 0x080fe20000410000 */
[----:B------:R-:W-:Y:S01]  /*9900*/  LOP3.LUT R157, R157, 0xffff0000, RZ, 0xc0, !PT ;  /* 0xffff00009d9d7812 */ /* 0x000fe200078ec0ff */
[----:B------:R-:W-:Y:S01]  /*9910*/  FFMA.FTZ R60, R58, R61, -R59 ;  /* 0x0000003d3a3c7223 */ /* 0x000fe2000001083b */
[----:B------:R-:W-:Y:S01]  /*9920*/  LOP3.LUT R155, R155, 0xffff0000, RZ, 0xc0, !PT ;  /* 0xffff00009b9b7812 */ /* 0x000fe200078ec0ff */
[----:B------:R-:W-:Y:S02]  /*9930*/  IMAD.U32 R61, R168, 0x10000, RZ ;  /* 0x00010000a83d7824 */ /* 0x000fe400078e00ff */
[----:B------:R-:W-:Y:S01]  /*9940*/  FFMA.FTZ R64, R58, R65, R64 ;  /* 0x000000413a407223 */ /* 0x000fe20000010040 */
[----:B------:R-:W-:Y:S01]  /*9950*/  IMAD.U32 R59, R57, 0x10000, RZ ;  /* 0x00010000393b7824 */ /* 0x000fe200078e00ff */
[----:B------:R-:W-:Y:S01]  /*9960*/  LOP3.LUT R51, R39, 0xffff0000, RZ, 0xc0, !PT ;  /* 0xffff000027337812 */ /* 0x000fe200078ec0ff */
[----:B------:R-:W-:Y:S01]  /*9970*/  FMUL.FTZ R58, R56, R157 ;  /* 0x0000009d383a7220 */ /* 0x000fe20000410000 */
[----:B------:R-:W-:Y:S01]  /*9980*/  FMUL.FTZ R65, R50, R61 ;  /* 0x0000003d32417220 */ /* 0x000fe20000410000 */
[----:B------:R-:W-:Y:S01]  /*9990*/  LOP3.LUT R40, R40, 0xffff0000, RZ, 0xc0, !PT ;  /* 0xffff000028287812 */ /* 0x000fe200078ec0ff */
[----:B------:R-:W-:Y:S01]  /*99a0*/  FMUL.FTZ R56, R56, R155 ;  /* 0x0000009b38387220 */ /* 0x000fe20000410000 */
[----:B------:R-:W-:Y:S01]  /*99b0*/  LOP3.LUT R63, R168, 0xffff0000, RZ, 0xc0, !PT ;  /* 0xffff0000a83f7812 */ /* 0x000fe200078ec0ff */
[----:B------:R-:W-:Y:S01]  /*99c0*/  FMUL.FTZ R50, R50, R59 ;  /* 0x0000003b32327220 */ /* 0x000fe20000410000 */
[----:B------:R-:W-:Y:S01]  /*99d0*/  LOP3.LUT R57, R57, 0xffff0000, RZ, 0xc0, !PT ;  /* 0xffff000039397812 */ /* 0x000fe200078ec0ff */
[----:B------:R-:W-:Y:S01]  /*99e0*/  IMAD.U32 R37, R38, 0x10000, RZ ;  /* 0x0001000026257824 */ /* 0x000fe200078e00ff */
[----:B------:R-:W-:Y:S01]  /*99f0*/  LOP3.LUT R36, R36, 0xffff0000, RZ, 0xc0, !PT ;  /* 0xffff000024247812 */ /* 0x000fe200078ec0ff */
[C---:B------:R-:W-:Y:S01]  /*9a00*/  FFMA.FTZ R155, R51.reuse, R155, -R58 ;  /* 0x0000009b339b7223 */ /* 0x040fe2000001083a */
[----:B------:R-:W-:Y:S01]  /*9a10*/  LOP3.LUT R39, R38, 0xffff0000, RZ, 0xc0, !PT ;  /* 0xffff000026277812 */ /* 0x000fe200078ec0ff */
[----:B------:R-:W-:Y:S01]  /*9a20*/  FFMA.FTZ R157, R51, R157, R56 ;  /* 0x0000009d339d7223 */ /* 0x000fe20000010038 */
[C---:B------:R-:W-:Y:S01]  /*9a30*/  FFMA.FTZ R65, R48.reuse, R59, -R65 ;  /* 0x0000003b30417223 */ /* 0x040fe20000010841 */
[----:B------:R-:W-:Y:S01]  /*9a40*/  FFMA.FTZ R50, R48, R61, R50 ;  /* 0x0000003d30327223 */ /* 0x000fe20000010032 */
[----:B------:R-:W-:-:S02]  /*9a50*/  IMAD.U32 R38, R42, 0x10000, RZ ;  /* 0x000100002a267824 */ /* 0x000fc400078e00ff */
[C---:B------:R-:W-:Y:S01]  /*9a60*/  FMUL.FTZ R51, R40.reuse, R63 ;  /* 0x0000003f28337220 */ /* 0x040fe20000410000 */
[-C--:B------:R-:W-:Y:S01]  /*9a70*/  FMUL.FTZ R59, R40, R57.reuse ;  /* 0x00000039283b7220 */ /* 0x080fe20000410000 */
[----:B------:R-:W-:Y:S01]  /*9a80*/  IMAD.U32 R48, R53, 0x10000, RZ ;  /* 0x0001000035307824 */ /* 0x000fe200078e00ff */
[----:B------:R-:W-:Y:S01]  /*9a90*/  LOP3.LUT R42, R42, 0xffff0000, RZ, 0xc0, !PT ;  /* 0xffff00002a2a7812 */ /* 0x000fe200078ec0ff */
[----:B------:R-:W-:Y:S01]  /*9aa0*/  IMAD.U32 R40, R41, 0x10000, RZ ;  /* 0x0001000029287824 */ /* 0x000fe200078e00ff */
[----:B------:R-:W-:Y:S01]  /*9ab0*/  LOP3.LUT R53, R53, 0xffff0000, RZ, 0xc0, !PT ;  /* 0xffff000035357812 */ /* 0x000fe200078ec0ff */
[C---:B------:R-:W-:Y:S01]  /*9ac0*/  FFMA.FTZ R56, R36.reuse, R57, -R51 ;  /* 0x0000003924387223 */ /* 0x040fe20000010833 */
[----:B------:R-:W-:Y:S01]  /*9ad0*/  LOP3.LUT R41, R41, 0xffff0000, RZ, 0xc0, !PT ;  /* 0xffff000029297812 */ /* 0x000fe200078ec0ff */
[----:B------:R-:W-:Y:S01]  /*9ae0*/  FFMA.FTZ R59, R36, R63, R59 ;  /* 0x0000003f243b7223 */ /* 0x000fe2000001003b */
[C---:B------:R-:W-:Y:S01]  /*9af0*/  FMUL.FTZ R36, R38.reuse, R48 ;  /* 0x0000003026247220 */ /* 0x040fe20000410000 */
[----:B------:R-:W-:Y:S01]  /*9b00*/  FMUL.FTZ R51, R38, R40 ;  /* 0x0000002826337220 */ /* 0x000fe20000410000 */
        /* <DEDUP_REMOVED lines=14> */
[----:B------:R-:W-:Y:S02]  /*9bf0*/  F2FP.BF16.F32.PACK_AB R43, R157, R64 ;  /* 0x000000409d2b723e */ /* 0x000fe400000010ff */
[----:B------:R-:W-:-:S02]  /*9c00*/  F2FP.BF16.F32.PACK_AB R40, R59, R50 ;  /* 0x000000323b28723e */ /* 0x000fc400000010ff */
[----:B------:R-:W-:-:S07]  /*9c10*/  F2FP.BF16.F32.PACK_AB R42, R42, R51 ;  /* 0x000000332a2a723e */ /* 0x000fce00000010ff */
.L_x_2962:
[----:B------:R-:W-:Y:S05]  /*9c20*/  BSYNC B2 ;  /* 0x0000000000027941 */ /* 0x000fea0003800000 */
.L_x_2961:
[----:B------:R-:W-:Y:S02]  /*9c30*/  ULDC.64 UR4, c[0x0][0x208] ;  /* 0x0000820000047ab9 */ /* 0x000fe40000000a00 */
[----:B--2---:R2:W-:Y:S04]  /*9c40*/  STG.E.128 desc[UR4][R44.64], R36 ;  /* 0x000000242c007986 */ /* 0x0045e8000c101d04 */
[----:B---3--:R2:W-:Y:S02]  /*9c50*/  @!P3 STG.E.128 desc[UR4][R46.64], R40 ;  /* 0x000000282e00b986 */ /* 0x0085e4000c101d04 */
.L_x_2960:
[----:B------:R-:W-:Y:S05]  /*9c60*/  BSYNC B1 ;  /* 0x0000000000017941 */ /* 0x000fea0003800000 */
.L_x_2959:
[----:B------:R-:W-:-:S13]  /*9c70*/  ISETP.NE.AND P3, PT, R10, RZ, PT ;  /* 0x000000ff0a00720c */ /* 0x000fda0003f65270 */
[----:B------:R-:W-:Y:S05]  /*9c80*/  @!P3 BRA `(.L_x_2919) ;  /* 0x0000000c0008b947 */ /* 0x000fea0003800000 */
[----:B------:R-:W-:Y:S01]  /*9c90*/  SEL R146, R118, R146, !P1 ;  /* 0x0000009276927207 */ /* 0x000fe20004800000 */
[----:B------:R-:W-:Y:S01]  /*9ca0*/  BSSY B1, `(.L_x_2963) ;  /* 0x0000073000017945 */ /* 0x000fe20003800000 */
[----:B--2---:R-:W-:Y:S02]  /*9cb0*/  SHF.R.U32.HI R38, RZ, 0x3, R223 ;  /* 0x00000003ff267819 */ /* 0x004fe400000116df */
        /* <DEDUP_REMOVED lines=20> */
[----:B------:R-:W2:Y:S04]  /*9e00*/  LDS.128 R36, [R37+0x24400] ;  /* 0x0244000025247984 */ /* 0x000ea80000000c00 */
[----:B------:R-:W3:Y:S01]  /*9e10*/  LDS.128 R40, [R40+0x24400] ;  /* 0x0244000028287984 */ /* 0x000ee20000000c00 */
[----:B------:R-:W-:Y:S05]  /*9e20*/  @P4 BRA `(.L_x_2964) ;  /* 0x0000000400684947 */ /* 0x000fea0003800000 */
[----:B------:R-:W-:Y:S01]  /*9e30*/  SHF.R.U64 R56, R68, 0x10, R69 ;  /* 0x0000001044387819 */ /* 0x000fe20000001245 */
[----:B---3--:R-:W-:Y:S01]  /*9e40*/  IMAD.U32 R53, R41, 0x10000, RZ ;  /* 0x0001000029357824 */ /* 0x008fe200078e00ff */
[----:B------:R-:W-:Y:S01]  /*9e50*/  SHF.R.U32.HI R59, RZ, 0x10, R77 ;  /* 0x00000010ff3b7819 */ /* 0x000fe2000001164d */
[----:B--2---:R-:W-:Y:S01]  /*9e60*/  IMAD.U32 R48, R37, 0x10000, RZ ;  /* 0x0001000025307824 */ /* 0x004fe200078e00ff */
[----:B------:R-:W-:Y:S01]  /*9e70*/  SHF.R.U32.HI R68, RZ, 0x10, R69 ;  /* 0x00000010ff447819 */ /* 0x000fe20000011645 */
[----:B------:R-:W-:Y:S01]  /*9e80*/  IMAD.U32 R55, R43, 0x10000, RZ ;  /* 0x000100002b377824 */ /* 0x000fe200078e00ff */
[----:B------:R-:W-:Y:S01]  /*9e90*/  PRMT R56, R151, 0x5432, R56 ;  /* 0x0000543297387816 */ /* 0x000fe20000000038 */
[----:B------:R-:W-:Y:S01]  /*9ea0*/  IMAD.U32 R52, R40, 0x10000, RZ ;  /* 0x0001000028347824 */ /* 0x000fe200078e00ff */
[----:B------:R-:W-:Y:S01]  /*9eb0*/  PRMT R59, R154, 0x5432, R59 ;  /* 0x000054329a3b7816 */ /* 0x000fe2000000003b */
[----:B------:R-:W-:Y:S01]  /*9ec0*/  IMAD.U32 R46, R36, 0x10000, RZ ;  /* 0x00010000242e7824 */ /* 0x000fe200078e00ff */
[----:B------:R-:W-:-:S02]  /*9ed0*/  SHF.R.U64 R57, R76, 0x10, R77 ;  /* 0x000000104c397819 */ /* 0x000fc4000000124d */
[----:B------:R-:W-:Y:S01]  /*9ee0*/  PRMT R151, R151, 0x5410, R68 ;  /* 0x0000541097977816 */ /* 0x000fe20000000044 */
[----:B------:R-:W-:Y:S01]  /*9ef0*/  IMAD.U32 R60, R59, 0x10000, RZ ;  /* 0x000100003b3c7824 */ /* 0x000fe200078e00ff */
[----:B------:R-:W-:Y:S02]  /*9f00*/  SHF.R.U64 R61, R70, 0x10, R71 ;  /* 0x00000010463d7819 */ /* 0x000fe40000001247 */
[--C-:B------:R-:W-:Y:S01]  /*9f10*/  SHF.R.U64 R62, R78, 0x10, R79.reuse ;  /* 0x000000104e3e7819 */ /* 0x100fe2000000124f */
[----:B------:R-:W-:Y:S01]  /*9f20*/  FMUL.FTZ R63, R53, R60 ;  /* 0x0000003c353f7220 */ /* 0x000fe20000410000 */
[----:B------:R-:W-:Y:S02]  /*9f30*/  SHF.R.U32.HI R78, RZ, 0x10, R79 ;  /* 0x00000010ff4e7819 */ /* 0x000fe4000001164f */
[----:B------:R-:W-:Y:S01]  /*9f40*/  PRMT R154, R154, 0x5410, R57 ;  /* 0x000054109a9a7816 */ /* 0x000fe20000000039 */
[----:B------:R-:W-:Y:S01]  /*9f50*/  IMAD.U32 R57, R151, 0x10000, RZ ;  /* 0x0001000097397824 */ /* 0x000fe200078e00ff */
[----:B------:R-:W-:-:S02]  /*9f60*/  SHF.R.U32.HI R71, RZ, 0x10, R71 ;  /* 0x00000010ff477819 */ /* 0x000fc40000011647 */
[----:B------:R-:W-:Y:S01]  /*9f70*/  PRMT R58, R152, 0x5432, R61 ;  /* 0x00005432983a7816 */ /* 0x000fe2000000003d */
[-C--:B------:R-:W-:Y:S01]  /*9f80*/  FMUL.FTZ R53, R53, R57.reuse ;  /* 0x0000003935357220 */ /* 0x080fe20000410000 */
[C---:B------:R-:W-:Y:S01]  /*9f90*/  PRMT R61, R153.reuse, 0x5410, R62 ;  /* 0x00005410993d7816 */ /* 0x040fe2000000003e */
[C---:B------:R-:W-:Y:S01]  /*9fa0*/  FFMA.FTZ R63, R48.reuse, R57, -R63 ;  /* 0x00000039303f7223 */ /* 0x040fe2000001083f */
[----:B------:R-:W-:Y:S01]  /*9fb0*/  PRMT R153, R153, 0x5432, R78 ;  /* 0x0000543299997816 */ /* 0x000fe2000000004e */
[----:B------:R-:W-:Y:S01]  /*9fc0*/  FFMA.FTZ R60, R48, R60, R53 ;  /* 0x0000003c303c7223 */ /* 0x000fe20000010035 */
[----:B------:R-:W-:Y:S02]  /*9fd0*/  PRMT R152, R152, 0x5410, R71 ;  /* 0x0000541098987816 */ /* 0x000fe40000000047 */
[----:B------:R-:W-:Y:S01]  /*9fe0*/  LOP3.LUT R54, R41, 0xffff0000, RZ, 0xc0, !PT ;  /* 0xffff000029367812 */ /* 0x000fe200078ec0ff */
[----:B------:R-:W-:Y:S01]  /*9ff0*/  IMAD.U32 R62, R153, 0x10000, RZ ;  /* 0x00010000993e7824 */ /* 0x000fe200078e00ff */
[----:B------:R-:W-:Y:S01]  /*a000*/  LOP3.LUT R151, R151, 0xffff0000, RZ, 0xc0, !PT ;  /* 0xffff000097977812 */ /* 0x000fe200078ec0ff */
[----:B------:R-:W-:Y:S01]  /*a010*/  IMAD.U32 R48, R152, 0x10000, RZ ;  /* 0x0001000098307824 */ /* 0x000fe200078e00ff */
[----:B------:R-:W-:Y:S01]  /*a020*/  LOP3.LUT R59, R59, 0xffff0000, RZ, 0xc0, !PT ;  /* 0xffff00003b3b7812 */ /* 0x000fe200078ec0ff */
[----:B------:R-:W-:Y:S01]  /*a030*/  FMUL.FTZ R66, R55, R62 ;  /* 0x0000003e37427220 */ /* 0x000fe20000410000 */
[----:B------:R-:W-:Y:S01]  /*a040*/  LOP3.LUT R50, R37, 0xffff0000, RZ, 0xc0, !PT ;  /* 0xffff000025327812 */ /* 0x000fe200078ec0ff */
[----:B------:R-:W-:Y:S01]  /*a050*/  FMUL.FTZ R53, R54, R151 ;  /* 0x0000009736357220 */ /* 0x000fe20000410000 */
[----:B------:R-:W-:-:S02]  /*a060*/  IMAD.U32 R41, R39, 0x10000, RZ ;  /* 0x0001000027297824 */ /* 0x000fc400078e00ff */
[-C--:B------:R-:W-:Y:S01]  /*a070*/  FMUL.FTZ R55, R55, R48.reuse ;  /* 0x0000003037377220 */ /* 0x080fe20000410000 */
[-C--:B------:R-:W-:Y:S01]  /*a080*/  FMUL.FTZ R57, R54, R59.reuse ;  /* 0x0000003b36397220 */ /* 0x080fe20000410000 */
[----:B------:R-:W-:Y:S01]  /*a090*/  LOP3.LUT R43, R43, 0xffff0000, RZ, 0xc0, !PT ;  /* 0xffff00002b2b7812 */ /* 0x000fe200078ec0ff */
[----:B------:R-:W-:Y:S01]  /*a0a0*/  FFMA.FTZ R59, R50, R59, R53 ;  /* 0x0000003b323b7223 */ /* 0x000fe20000010035 */
[----:B------:R-:W-:Y:S01]  /*a0b0*/  LOP3.LUT R54, R153, 0xffff0000, RZ, 0xc0, !PT ;  /* 0xffff000099367812 */ /* 0x000fe200078ec0ff */
[C---:B------:R-:W-:Y:S01]  /*a0c0*/  FFMA.FTZ R66, R41.reuse, R48, -R66 ;  /* 0x0000003029427223 */ /* 0x040fe20000010842 */
[----:B------:R-:W-:Y:S01]  /*a0d0*/  LOP3.LUT R152, R152, 0xffff0000, RZ, 0xc0, !PT ;  /* 0xffff000098987812 */ /* 0x000fe200078ec0ff */
[----:B------:R-:W-:Y:S01]  /*a0e0*/  FFMA.FTZ R55, R41, R62, R55 ;  /* 0x0000003e29377223 */ /* 0x000fe20000010037 */
[----:B------:R-:W-:Y:S02]  /*a0f0*/  IMAD.U32 R53, R154, 0x10000, RZ ;  /* 0x000100009a357824 */ /* 0x000fe400078e00ff */
[----:B------:R-:W-:Y:S01]  /*a100*/  FFMA.FTZ R64, R50, R151, -R57 ;  /* 0x0000009732407223 */ /* 0x000fe20000010839 */
[----:B------:R-:W-:Y:S01]  /*a110*/  IMAD.U32 R41, R56, 0x10000, RZ ;  /* 0x0001000038297824 */ /* 0x000fe200078e00ff */
[----:B------:R-:W-:Y:S01]  /*a120*/  LOP3.LUT R51, R39, 0xffff0000, RZ, 0xc0, !PT ;  /* 0xffff000027337812 */ /* 0x000fe200078ec0ff */
[C---:B------:R-:W-:Y:S01]  /*a130*/  FMUL.FTZ R48, R43.reuse, R54 ;  /* 0x000000362b307220 */ /* 0x040fe20000410000 */
[-C--:B------:R-:W-:Y:S01]  /*a140*/  FMUL.FTZ R50, R43, R152.reuse ;  /* 0x000000982b327220 */ /* 0x080fe20000410000 */
[----:B------:R-:W-:Y:S01]  /*a150*/  LOP3.LUT R40, R40, 0xffff0000, RZ, 0xc0, !PT ;  /* 0xffff000028287812 */ /* 0x000fe200078ec0ff */
[----:B------:R-:W-:Y:S01]  /*a160*/  FMUL.FTZ R43, R52, R53 ;  /* 0x00000035342b7220 */ /* 0x000fe20000410000 */
[----:B------:R-:W-:Y:S01]  /*a170*/  LOP3.LUT R154, R154, 0xffff0000, RZ, 0xc0, !PT ;  /* 0xffff00009a9a7812 */ /* 0x000fe200078ec0ff */
[-C--:B------:R-:W-:Y:S01]  /*a180*/  FMUL.FTZ R52, R52, R41.reuse ;  /* 0x0000002934347220 */ /* 0x080fe20000410000 */
[----:B------:R-:W-:Y:S01]  /*a190*/  LOP3.LUT R56, R56, 0xffff0000, RZ, 0xc0, !PT ;  /* 0xffff000038387812 */ /* 0x000fe200078ec0ff */
[C---:B------:R-:W-:Y:S01]  /*a1a0*/  FFMA.FTZ R57, R51.reuse, R152, -R48 ;  /* 0x0000009833397223 */ /* 0x040fe20000010830 */
[----:B------:R-:W-:Y:S01]  /*a1b0*/  LOP3.LUT R37, R36, 0xffff0000, RZ, 0xc0, !PT ;  /* 0xffff000024257812 */ /* 0x000fe200078ec0ff */
[----:B------:R-:W-:Y:S01]  /*a1c0*/  FFMA.FTZ R54, R51, R54, R50 ;  /* 0x0000003633367223 */ /* 0x000fe20000010032 */
[----:B------:R-:W-:Y:S01]  /*a1d0*/  FMUL.FTZ R50, R40, R154 ;  /* 0x0000009a28327220 */ /* 0x000fe20000410000 */
[C---:B------:R-:W-:Y:S01]  /*a1e0*/  FFMA.FTZ R48, R46.reuse, R41, -R43 ;  /* 0x000000292e307223 */ /* 0x040fe2000001082b */
[----:B------:R-:W-:Y:S01]  /*a1f0*/  FFMA.FTZ R52, R46, R53, R52 ;  /* 0x000000352e347223 */ /* 0x000fe20000010034 */
[----:B------:R-:W-:-:S02]  /*a200*/  IMAD.U32 R39, R42, 0x10000, RZ ;  /* 0x000100002a277824 */ /* 0x000fc400078e00ff */
[-C--:B------:R-:W-:Y:S01]  /*a210*/  FMUL.FTZ R46, R40, R56.reuse ;  /* 0x00000038282e7220 */ /* 0x080fe20000410000 */
[C---:B------:R-:W-:Y:S01]  /*a220*/  IMAD.U32 R43, R61.reuse, 0x10000, RZ ;  /* 0x000100003d2b7824 */ /* 0x040fe200078e00ff */
[----:B------:R-:W-:Y:S01]  /*a230*/  LOP3.LUT R42, R42, 0xffff0000, RZ, 0xc0, !PT ;  /* 0xffff00002a2a7812 */ /* 0x000fe200078ec0ff */
[C---:B------:R-:W-:Y:S01]  /*a240*/  IMAD.U32 R40, R58.reuse, 0x10000, RZ ;  /* 0x000100003a287824 */ /* 0x040fe200078e00ff */
[----:B------:R-:W-:Y:S01]  /*a250*/  LOP3.LUT R61, R61, 0xffff0000, RZ, 0xc0, !PT ;  /* 0xffff00003d3d7812 */ /* 0x000fe200078ec0ff */
[C---:B------:R-:W-:Y:S01]  /*a260*/  FFMA.FTZ R51, R37.reuse, R56, -R50 ;  /* 0x0000003825337223 */ /* 0x040fe20000010832 */
[----:B------:R-:W-:Y:S01]  /*a270*/  LOP3.LUT R41, R58, 0xffff0000, RZ, 0xc0, !PT ;  /* 0xffff00003a297812 */ /* 0x000fe200078ec0ff */
[C---:B------:R-:W-:Y:S02]  /*a280*/  IMAD.U32 R36, R38.reuse, 0x10000, RZ ;  /* 0x0001000026247824 */ /* 0x040fe400078e00ff */
        /* <DEDUP_REMOVED lines=20> */
.L_x_2964:
[----:B------:R-:W-:Y:S05]  /*a3d0*/  BSYNC B1 ;  /* 0x0000000000017941 */ /* 0x000fea0003800000 */
.L_x_2963:
[----:B------:R-:W-:Y:S01]  /*a3e0*/  ISETP.GE.AND P3, PT, R47, R144, PT ;  /* 0x000000902f00720c */ /* 0x000fe20003f66270 */
[----:B------:R-:W-:Y:S02]  /*a3f0*/  ULDC.64 UR4, c[0x0][0x208] ;  /* 0x0000820000047ab9 */ /* 0x000fe40000000a00 */
[----:B--2---:R2:W-:Y:S10]  /*a400*/  STG.E.128 desc[UR4][R44.64], R36 ;  /* 0x000000242c007986 */ /* 0x0045f4000c101d04 */
[----:B------:R-:W-:Y:S05]  /*a410*/  @P3 BRA `(.L_x_2919) ;  /* 0x0000000400243947 */ /* 0x000fea0003800000 */
[--C-:B------:R-:W-:Y:S01]  /*a420*/  IADD3 R126, P3, P4, R96, R126, R47.reuse ;  /* 0x0000007e607e7210 */ /* 0x100fe20007c7e02f */
[----:B------:R-:W-:Y:S01]  /*a430*/  ULDC.64 UR4, c[0x0][0x208] ;  /* 0x0000820000047ab9 */ /* 0x000fe20000000a00 */
[----:B------:R-:W-:-:S04]  /*a440*/  SHF.R.S32.HI R47, RZ, 0x1f, R47 ;  /* 0x0000001fff2f7819 */ /* 0x000fc8000001142f */
[----:B------:R-:W-:Y:S02]  /*a450*/  IADD3.X R49, R92, R49, R47, P3, P4 ;  /* 0x000000315c317210 */ /* 0x000fe40001fe842f */
[----:B------:R-:W-:-:S04]  /*a460*/  LEA R116, P3, R126, R116, 0x1 ;  /* 0x000000747e747211 */ /* 0x000fc800078608ff */
[----:B------:R-:W-:-:S05]  /*a470*/  LEA.HI.X R117, R126, R117, R49, 0x1, P3 ;  /* 0x000000757e757211 */ /* 0x000fca00018f0c31 */
[----:B---3--:R3:W-:Y:S01]  /*a480*/  STG.E.128 desc[UR4][R116.64], R40 ;  /* 0x0000002874007986 */ /* 0x0087e2000c101d04 */
[----:B------:R-:W-:Y:S05]  /*a490*/  BRA `(.L_x_2919) ;  /* 0x0000000400047947 */ /* 0x000fea0003800000 */
.L_x_2876:
[----:B------:R-:W2:Y:S02]  /*a4a0*/  LDL R36, [R1+0x5c] ;  /* 0x00005c0001247983 */ /* 0x000ea40000100800 */
[----:B--2---:R-:W-:-:S13]  /*a4b0*/  R2UR UR4, R36 ;  /* 0x00000000240472ca */ /* 0x004fda00000e0000 */
[----:B------:R-:W-:-:S06]  /*a4c0*/  UISETP.NE.AND UP0, UPT, UR4, 0x3, UPT ;  /* 0x000000030400788c */ /* 0x000fcc000bf05270 */
[----:B------:R-:W-:-:S13]  /*a4d0*/  PLOP3.LUT P2, PT, PT, PT, UP0, 0x80, 0x0 ;  /* 0x000000000000781c */ /* 0x000fda0003f4f008 */
[----:B------:R-:W-:Y:S05]  /*a4e0*/  @!P2 BRA `(.L_x_2965) ;  /* 0x000000000004a947 */ /* 0x000fea0003800000 */
[----:B------:R-:W-:Y:S01]  /*a4f0*/  BPT.TRAP 0x1 ;  /* 0x000000040000795c */ /* 0x000fe20000300000 */
.L_x_2965:
        /* <DEDUP_REMOVED lines=8> */
.L_x_3306:
[----:B------:R-:W-:Y:S05]  /*a580*/  BSYNC B1 ;  /* 0x0000000000017941 */ /* 0x000fea0003800000 */
.L_x_2966:
        /* <DEDUP_REMOVED lines=15> */
.L_x_2969:
[----:B------:R-:W-:Y:S05]  /*a680*/  BSYNC B1 ;  /* 0x0000000000017941 */ /* 0x000fea0003800000 */
.L_x_2968:
        /* <DEDUP_REMOVED lines=17> */
.L_x_2971:
[----:B------:R-:W-:Y:S05]  /*a7a0*/  BSYNC B1 ;  /* 0x0000000000017941 */ /* 0x000fea0003800000 */
.L_x_2970:
        /* <DEDUP_REMOVED lines=16> */
.L_x_2919:
[----:B------:R-:W-:Y:S05]  /*a8b0*/  BSYNC B0 ;  /* 0x0000000000007941 */ /* 0x000fea0003800000 */
.L_x_2875:
        /* <DEDUP_REMOVED lines=17> */
.L_x_2973:
[----:B------:R-:W-:Y:S05]  /*a9d0*/  BSYNC B0 ;  /* 0x0000000000007941 */ /* 0x000fea0003800000 */
.L_x_2972:
[----:B------:R-:W2:Y:S01]  /*a9e0*/  SYNCS.PHASECHK.TRANS64.TRYWAIT P2, [R0+URZ+0x388b0], R114 ;  /* 0x0388b072000075a7 */ /* 0x000ea2000804017f */
[----:B------:R-:W-:Y:S01]  /*a9f0*/  ULDC.64 UR4, c[0x0][0x318] ;  /* 0x0000c60000047ab9 */ /* 0x000fe20000000a00 */
[----:B------:R-:W-:Y:S01]  /*aa00*/  ULDC.64 UR60, c[0x0][0x328] ;  /* 0x0000ca00003c7ab9 */ /* 0x000fe20000000a00 */
[----:B-1----:R-:W-:Y:S01]  /*aa10*/  IMAD.U32 R36, RZ, RZ, UR5 ;  /* 0x00000005ff247e24 */ /* 0x002fe2000f8e00ff */
[----:B------:R-:W-:Y:S01]  /*aa20*/  BSSY B0, `(.L_x_2974) ;  /* 0x0000007000007945 */ /* 0x000fe20003800000 */
[----:B------:R-:W-:Y:S01]  /*aa30*/  IMAD.U32 R37, RZ, RZ, UR4 ;  /* 0x00000004ff257e24 */ /* 0x000fe2000f8e00ff */
[----:B------:R-:W-:Y:S01]  /*aa40*/  ISETP.GE.AND P4, PT, R212, R3, PT ;  /* 0x00000003d400720c */ /* 0x000fe20003f86270 */
[----:B------:R-:W-:Y:S01]  /*aa50*/  IMAD.WIDE R48, R24, 0x50, R112 ;  /* 0x0000005018307825 */ /* 0x000fe200078e0270 */
[----:B------:R1:W-:Y:S04]  /*aa60*/  STL [R1+0x8], R36 ;  /* 0x0000082401007387 */ /* 0x0003e80000100800 */
[----:B------:R1:W-:Y:S02]  /*aa70*/  STL [R1+0x58], R37 ;  /* 0x0000582501007387 */ /* 0x0003e40000100800 */
[----:B-12---:R-:W-:Y:S05]  /*aa80*/  @!P2 BRA `(.L_x_2975) ;  /* 0x000002640038a947 */ /* 0x006fea0003800000 */
.L_x_3307:
[----:B------:R-:W-:Y:S05]  /*aa90*/  BSYNC B0 ;  /* 0x0000000000007941 */ /* 0x000fea0003800000 */
.L_x_2974:
[----:B------:R-:W-:Y:S04]  /*aaa0*/  BSSY B0, `(.L_x_2976) ;  /* 0x000001c000007945 */ /* 0x000fe80003800000 */
[----:B------:R-:W-:Y:S05]  /*aab0*/  @P4 BRA `(.L_x_2977) ;  /* 0x0000000000684947 */ /* 0x000fea0003800000 */
[----:B------:R-:W2:Y:S01]  /*aac0*/  LDL R37, [R1+0x58] ;  /* 0x0000580001257983 */ /* 0x000ea20000100800 */
[----:B------:R-:W-:-:S03]  /*aad0*/  ULDC UR6, c[0x0][0x2f4] ;  /* 0x0000bd0000067ab9 */ /* 0x000fc60000000800 */
[----:B------:R-:W3:Y:S01]  /*aae0*/  LDL R36, [R1+0x8] ;  /* 0x0000080001247983 */ /* 0x000ee20000100800 */
[----:B------:R-:W-:Y:S01]  /*aaf0*/  ISETP.GE.AND P5, PT, R18, UR6, PT ;  /* 0x0000000612007c0c */ /* 0x000fe2000bfa6270 */
[----:B------:R-:W-:Y:S01]  /*ab00*/  IMAD R43, R49, UR60, RZ ;  /* 0x0000003c312b7c24 */ /* 0x000fe2000f8e02ff */
[----:B------:R-:W-:Y:S01]  /*ab10*/  ISETP.GE.AND P4, PT, R213, UR6, PT ;  /* 0x00000006d5007c0c */ /* 0x000fe2000bf86270 */
[----:B------:R-:W-:Y:S02]  /*ab20*/  IMAD.MOV.U32 R40, RZ, RZ, R94 ;  /* 0x000000ffff287224 */ /* 0x000fe400078e005e */
[----:B------:R-:W-:Y:S02]  /*ab30*/  IMAD.MOV.U32 R41, RZ, RZ, R5 ;  /* 0x000000ffff297224 */ /* 0x000fe400078e0005 */
[C---:B------:R-:W-:Y:S02]  /*ab40*/  IMAD R43, R48.reuse, UR61, R43 ;  /* 0x0000003d302b7c24 */ /* 0x040fe4000f8e022b */
[----:B------:R-:W-:-:S04]  /*ab50*/  IMAD.WIDE.U32 R40, R48, UR60, R40 ;  /* 0x0000003c30287c25 */ /* 0x000fc8000f8e0028 */
[----:B------:R-:W-:Y:S01]  /*ab60*/  IMAD.IADD R41, R41, 0x1, R43 ;  /* 0x0000000129297824 */ /* 0x000fe200078e022b */
[----:B--2---:R-:W-:Y:S02]  /*ab70*/  R2UR UR4, R37 ;  /* 0x00000000250472ca */ /* 0x004fe400000e0000 */
[----:B---3--:R-:W-:Y:S02]  /*ab80*/  R2UR UR7, R36 ;  /* 0x00000000240772ca */ /* 0x008fe400000e0000 */
[----:B0-----:R-:W0:Y:S09]  /*ab90*/  @!P5 LDS.128 R36, [R4+0x400] ;  /* 0x000400000424d984 */ /* 0x001e320000000c00 */
[----:B------:R-:W-:Y:S01]  /*aba0*/  LEA R50, P2, R40, UR4, 0x1 ;  /* 0x0000000428327c11 */ /* 0x000fe2000f8408ff */
[----:B------:R-:W-:-:S03]  /*abb0*/  ULDC.64 UR4, c[0x0][0x208] ;  /* 0x0000820000047ab9 */ /* 0x000fc60000000a00 */
        /* <DEDUP_REMOVED lines=10> */
.L_x_2977:
[----:B------:R-:W-:Y:S05]  /*ac60*/  BSYNC B0 ;  /* 0x0000000000007941 */ /* 0x000fea0003800000 */
.L_x_2976:
[----:B--2---:R-:W2:Y:S04]  /*ac70*/  LDL R38, [R1+0x58] ;  /* 0x0000580001267983 */ /* 0x004ea80000100800 */
[----:B------:R-:W3:Y:S01]  /*ac80*/  LDL R37, [R1+0x8] ;  /* 0x0000080001257983 */ /* 0x000ee20000100800 */
[----:B------:R-:W-:Y:S01]  /*ac90*/  VIADD R36, R212, 0x20 ;  /* 0x00000020d4247836 */ /* 0x000fe20000000000 */
[----:B------:R-:W-:Y:S04]  /*aca0*/  BSSY B0, `(.L_x_2978) ;  /* 0x000001f000007945 */ /* 0x000fe80003800000 */
[----:B------:R-:W-:Y:S01]  /*acb0*/  ISETP.GE.AND P2, PT, R36, R3, PT ;  /* 0x000000032400720c */ /* 0x000fe20003f46270 */
[----:B--2---:R-:W-:-:S02]  /*acc0*/  IMAD.MOV.U32 R53, RZ, RZ, R38 ;  /* 0x000000ffff357224 */ /* 0x004fc400078e0026 */
[----:B---3--:R-:W-:-:S10]  /*acd0*/  IMAD.MOV.U32 R52, RZ, RZ, R37 ;  /* 0x000000ffff347224 */ /* 0x008fd400078e0025 */
[----:B------:R-:W-:Y:S05]  /*ace0*/  @P2 BRA `(.L_x_2979) ;  /* 0x0000000000682947 */ /* 0x000fea0003800000 */
[----:B------:R-:W-:Y:S01]  /*acf0*/  ULDC UR6, c[0x0][0x2f4] ;  /* 0x0000bd0000067ab9 */ /* 0x000fe20000000800 */
[----:B------:R-:W-:Y:S01]  /*ad00*/  IADD3 R43, P4, R48, 0x20, RZ ;  /* 0x00000020302b7810 */ /* 0x000fe20007f9e0ff */
[----:B------:R-:W-:Y:S01]  /*ad10*/  IMAD.MOV.U32 R41, RZ, RZ, R5 ;  /* 0x000000ffff297224 */ /* 0x000fe200078e0005 */
[----:B------:R-:W-:Y:S02]  /*ad20*/  ISETP.GE.AND P2, PT, R18, UR6, PT ;  /* 0x0000000612007c0c */ /* 0x000fe4000bf46270 */
[----:B------:R-:W-:Y:S01]  /*ad30*/  R2UR UR4, R53 ;  /* 0x00000000350472ca */ /* 0x000fe200000e0000 */
[----:B------:R-:W-:Y:S01]  /*ad40*/  IMAD.X R40, RZ, RZ, R49, P4 ;  /* 0x000000ffff287224 */ /* 0x000fe200020e0631 */
[----:B------:R-:W-:Y:S02]  /*ad50*/  R2UR UR7, R52 ;  /* 0x00000000340772ca */ /* 0x000fe400000e0000 */
[----:B------:R-:W-:Y:S01]  /*ad60*/  ISETP.GE.AND P5, PT, R213, UR6, PT ;  /* 0x00000006d5007c0c */ /* 0x000fe2000bfa6270 */
[----:B------:R-:W-:-:S02]  /*ad70*/  IMAD R42, R40, UR60, RZ ;  /* 0x0000003c282a7c24 */ /* 0x000fc4000f8e02ff */
[----:B------:R-:W-:-:S04]  /*ad80*/  IMAD.MOV.U32 R40, RZ, RZ, R94 ;  /* 0x000000ffff287224 */ /* 0x000fc800078e005e */
[----:B0-----:R-:W0:Y:S01]  /*ad90*/  @!P2 LDS.128 R36, [R4+0x1400] ;  /* 0x001400000424a984 */ /* 0x001e220000000c00 */
[----:B------:R-:W-:-:S04]  /*ada0*/  IMAD.WIDE.U32 R40, R43, UR60, R40 ;  /* 0x0000003c2b287c25 */ /* 0x000fc8000f8e0028 */
[----:B------:R-:W-:Y:S01]  /*adb0*/  IMAD R43, R43, UR61, R42 ;  /* 0x0000003d2b2b7c24 */ /* 0x000fe2000f8e022a */
[----:B------:R-:W-:Y:S01]  /*adc0*/  LEA R50, P4, R40, UR4, 0x1 ;  /* 0x0000000428327c11 */ /* 0x000fe2000f8808ff */
[----:B------:R-:W-:Y:S02]  /*add0*/  ULDC.64 UR4, c[0x0][0x208] ;  /* 0x0000820000047ab9 */ /* 0x000fe40000000a00 */
        /* <DEDUP_REMOVED lines=11> */
.L_x_2979:
[----:B------:R-:W-:Y:S05]  /*ae90*/  BSYNC B0 ;  /* 0x0000000000007941 */ /* 0x000fea0003800000 */
.L_x_2978:
[----:B--2---:R-:W-:Y:S01]  /*aea0*/  VIADD R36, R212, 0x40 ;  /* 0x00000040d4247836 */ /* 0x004fe20000000000 */
[----:B------:R-:W-:Y:S04]  /*aeb0*/  BSSY B0, `(.L_x_2980) ;  /* 0x000001d000007945 */ /* 0x000fe80003800000 */
[----:B------:R-:W-:-:S13]  /*aec0*/  ISETP.GE.AND P2, PT, R36, R3, PT ;  /* 0x000000032400720c */ /* 0x000fda0003f46270 */
[----:B------:R-:W-:Y:S05]  /*aed0*/  @P2 BRA `(.L_x_2981) ;  /* 0x0000000000682947 */ /* 0x000fea0003800000 */
[----:B------:R-:W-:Y:S01]  /*aee0*/  ULDC UR6, c[0x0][0x2f4] ;  /* 0x0000bd0000067ab9 */ /* 0x000fe20000000800 */
[----:B------:R-:W-:Y:S01]  /*aef0*/  IADD3 R3, P4, R48, 0x40, RZ ;  /* 0x0000004030037810 */ /* 0x000fe20007f9e0ff */
[----:B------:R-:W-:Y:S01]  /*af00*/  IMAD.MOV.U32 R40, RZ, RZ, R94 ;  /* 0x000000ffff287224 */ /* 0x000fe200078e005e */
[----:B------:R-:W-:Y:S01]  /*af10*/  ISETP.GE.AND P2, PT, R18, UR6, PT ;  /* 0x0000000612007c0c */ /* 0x000fe2000bf46270 */
[----:B------:R-:W-:Y:S01]  /*af20*/  IMAD.MOV.U32 R41, RZ, RZ, R5 ;  /* 0x000000ffff297224 */ /* 0x000fe200078e0005 */
[----:B------:R-:W-:Y:S01]  /*af30*/  R2UR UR4, R53 ;  /* 0x00000000350472ca */ /* 0x000fe200000e0000 */
[----:B------:R-:W-:Y:S01]  /*af40*/  IMAD.X R48, RZ, RZ, R49, P4 ;  /* 0x000000ffff307224 */ /* 0x000fe200020e0631 */
[----:B------:R-:W-:Y:S01]  /*af50*/  R2UR UR7, R52 ;  /* 0x00000000340772ca */ /* 0x000fe200000e0000 */
[----:B------:R-:W-:Y:S01]  /*af60*/  IMAD.WIDE.U32 R40, R3, UR60, R40 ;  /* 0x0000003c03287c25 */ /* 0x000fe2000f8e0028 */
[----:B------:R-:W-:-:S03]  /*af70*/  ISETP.GE.AND P5, PT, R213, UR6, PT ;  /* 0x00000006d5007c0c */ /* 0x000fc6000bfa6270 */
[----:B------:R-:W-:-:S04]  /*af80*/  IMAD R48, R48, UR60, RZ ;  /* 0x0000003c30307c24 */ /* 0x000fc8000f8e02ff */
[----:B0-----:R-:W0:Y:S01]  /*af90*/  @!P2 LDS.128 R36, [R4+0x2400] ;  /* 0x002400000424a984 */ /* 0x001e220000000c00 */
[----:B------:R-:W-:Y:S01]  /*afa0*/  IMAD R3, R3, UR61, R48 ;  /* 0x0000003d03037c24 */ /* 0x000fe2000f8e0230 */
[----:B------:R-:W-:Y:S01]  /*afb0*/  LEA R48, P4, R40, UR4, 0x1 ;  /* 0x0000000428307c11 */ /* 0x000fe2000f8808ff */
[----:B------:R-:W-:Y:S02]  /*afc0*/  ULDC.64 UR4, c[0x0][0x208] ;  /* 0x0000820000047ab9 */ /* 0x000fe40000000a00 */
[----:B------:R-:W-:-:S05]  /*afd0*/  IMAD.IADD R3, R41, 0x1, R3 ;  /* 0x0000000129037824 */ /* 0x000fca00078e0203 */
[----:B------:R-:W-:Y:S02]  /*afe0*/  LEA.HI.X R49, R40, UR7, R3, 0x1, P4 ;  /* 0x0000000728317c11 */ /* 0x000fe4000a0f0c03 */
[----:B------:R-:W-:Y:S01]  /*aff0*/  ISETP.GE.AND P4, PT, R220, UR6, PT ;  /* 0x00000006dc007c0c */ /* 0x000fe2000bf86270 */
[----:B------:R-:W2:Y:S04]  /*b000*/  @!P5 LDS.128 R40, [R4+0x4c00] ;  /* 0x004c00000428d984 */ /* 0x000ea80000000c00 */
[----:B0-----:R-:W-:Y:S01]  /*b010*/  @!P2 STG.E.128 desc[UR4][R48.64], R36 ;  /* 0x000000243000a986 */ /* 0x001fe2000c101d04 */
[----:B------:R-:W-:-:S07]  /*b020*/  ISETP.GE.AND P2, PT, R221, UR6, PT ;  /* 0x00000006dd007c0c */ /* 0x000fce000bf46270 */
[----:B------:R-:W0:Y:S04]  /*b030*/  @!P4 LDS.128 R36, [R4+0x7400] ;  /* 0x007400000424c984 */ /* 0x000e280000000c00 */
[----:B--2---:R-:W-:Y:S04]  /*b040*/  @!P5 STG.E.128 desc[UR4][R48.64+0x80], R40 ;  /* 0x000080283000d986 */ /* 0x004fe8000c101d04 */
[----:B------:R-:W2:Y:S04]  /*b050*/  @!P2 LDS.128 R44, [R4+0x9c00] ;  /* 0x009c0000042ca984 */ /* 0x000ea80000000c00 */
[----:B0-----:R3:W-:Y:S04]  /*b060*/  @!P4 STG.E.128 desc[UR4][R48.64+0x100], R36 ;  /* 0x000100243000c986 */ /* 0x0017e8000c101d04 */
[----:B--2---:R3:W-:Y:S02]  /*b070*/  @!P2 STG.E.128 desc[UR4][R48.64+0x180], R44 ;  /* 0x0001802c3000a986 */ /* 0x0047e4000c101d04 */
.L_x_2981:
[----:B------:R-:W-:Y:S05]  /*b080*/  BSYNC B0 ;  /* 0x0000000000007941 */ /* 0x000fea0003800000 */
.L_x_2980:
[----:B------:R-:W2:Y:S01]  /*b090*/  LDL R3, [R1+0xc] ;  /* 0x00000c0001037983 */ /* 0x000ea20000100800 */
[----:B01----:R-:W-:Y:S01]  /*b0a0*/  @!P3 VIADD R0, R0, 0x388c0 ;  /* 0x000388c00000b836 */ /* 0x003fe20000000000 */
        /* <DEDUP_REMOVED lines=15> */
[----:B--2---:R-:W-:-:S13]  /*b1a0*/  LOP3.LUT P4, RZ, R3, 0x2, RZ, 0xc0, !PT ;  /* 0x0000000203ff7812 */ /* 0x004fda000788c0ff */
[----:B0-----:R-:W-:Y:S05]  /*b1b0*/  @P4 BRA `(.L_x_2982) ;  /* 0xffffff7400984947 */ /* 0x001fea000383ffff */
.L_x_2870:
[----:B------:R-:W0:Y:S01]  /*b1c0*/  LDC R0, c[0x0][0x448] ;  /* 0x00011200ff007b82 */ /* 0x000e220000000800 */
[----:B------:R-:W-:Y:S01]  /*b1d0*/  VIADD R3, R230, 0x7f ;  /* 0x0000007fe6037836 */ /* 0x000fe20000000000 */
[----:B------:R-:W-:Y:S01]  /*b1e0*/  BSSY B0, `(.L_x_2983) ;  /* 0x0000054000007945 */ /* 0x000fe20003800000 */
[----:B------:R-:W-:Y:S02]  /*b1f0*/  CS2R R6, SRZ ;  /* 0x0000000000067805 */ /* 0x000fe4000001ff00 */
[----:B------:R-:W-:Y:S02]  /*b200*/  CS2R R150, SRZ ;  /* 0x0000000000967805 */ /* 0x000fe4000001ff00 */
        /* <DEDUP_REMOVED lines=19> */
[----:B0-----:R-:W-:Y:S02]  /*b340*/  ISETP.NE.AND P0, PT, R0, 0x1, PT ;  /* 0x000000010000780c */ /* 0x001fe40003f05270 */
[----:B------:R-:W-:Y:S02]  /*b350*/  CS2R R60, SRZ ;  /* 0x00000000003c7805 */ /* 0x000fe4000001ff00 */
[----:B------:R-:W-:Y:S02]  /*b360*/  CS2R R52, SRZ ;  /* 0x0000000000347805 */ /* 0x000fe4000001ff00 */
[----:B------:R-:W-:-:S02]  /*b370*/  CS2R R156, SRZ ;  /* 0x00000000009c7805 */ /* 0x000fc4000001ff00 */
[----:B---3--:R-:W-:Y:S02]  /*b380*/  CS2R R46, SRZ ;  /* 0x00000000002e7805 */ /* 0x008fe4000001ff00 */
        /* <DEDUP_REMOVED lines=8> */
[----:B------:R-:W0:Y:S01]  /*b410*/  @P0 LDC R0, c[0x0][0x44c] ;  /* 0x00011300ff000b82 */ /* 0x000e220000000800 */
[----:B------:R-:W-:Y:S02]  /*b420*/  CS2R R94, SRZ ;  /* 0x00000000005e7805 */ /* 0x000fe4000001ff00 */
[----:B------:R-:W-:Y:S02]  /*b430*/  CS2R R170, SRZ ;  /* 0x0000000000aa7805 */ /* 0x000fe4000001ff00 */
[----:B------:R-:W-:-:S02]  /*b440*/  CS2R R90, SRZ ;  /* 0x00000000005a7805 */ /* 0x000fc4000001ff00 */
[----:B------:R-:W-:Y:S02]  /*b450*/  CS2R R56, SRZ ;  /* 0x0000000000387805 */ /* 0x000fe4000001ff00 */
[----:B------:R-:W-:Y:S02]  /*b460*/  CS2R R86, SRZ ;  /* 0x0000000000567805 */ /* 0x000fe4000001ff00 */
[----:B------:R-:W-:Y:S02]  /*b470*/  CS2R R40, SRZ ;  /* 0x0000000000287805 */ /* 0x000fe4000001ff00 */
[----:B------:R-:W-:Y:S01]  /*b480*/  CS2R R168, SRZ ;  /* 0x0000000000a87805 */ /* 0x000fe2000001ff00 */
[----:B------:R-:W1:Y:S01]  /*b490*/  @P0 LDC R5, c[0x0][0x450] ;  /* 0x00011400ff050b82 */ /* 0x000e620000000800 */
        /* <DEDUP_REMOVED lines=15> */
[----:B0-----:R-:W-:Y:S01]  /*b590*/  @P0 IMAD.HI.U32 R0, R3, R0, RZ ;  /* 0x0000000003000227 */ /* 0x001fe200078e00ff */
[----:B------:R-:W-:Y:S02]  /*b5a0*/  CS2R R12, SRZ ;  /* 0x00000000000c7805 */ /* 0x000fe4000001ff00 */
[----:B------:R-:W-:Y:S02]  /*b5b0*/  CS2R R38, SRZ ;  /* 0x0000000000267805 */ /* 0x000fe4000001ff00 */
[----:B------:R-:W-:Y:S01]  /*b5c0*/  CS2R R34, SRZ ;  /* 0x0000000000227805 */ /* 0x000fe2000001ff00 */
[----:B------:R-:W-:Y:S01]  /*b5d0*/  IMAD.MOV.U32 R43, RZ, RZ, RZ ;  /* 0x000000ffff2b7224 */ /* 0x000fe200078e00ff */
[----:B------:R-:W-:Y:S01]  /*b5e0*/  CS2R R10, SRZ ;  /* 0x00000000000a7805 */ /* 0x000fe2000001ff00 */
[----:B------:R-:W-:Y:S01]  /*b5f0*/  IMAD.MOV.U32 R24, RZ, RZ, RZ ;  /* 0x000000ffff187224 */ /* 0x000fe200078e00ff */
[----:B-1----:R-:W-:-:S02]  /*b600*/  @P0 SHF.R.U32.HI R3, RZ, R5, R0 ;  /* 0x00000005ff030219 */ /* 0x002fc40000011600 */
[----:B------:R-:W-:Y:S02]  /*b610*/  CS2R R4, SRZ ;  /* 0x0000000000047805 */ /* 0x000fe4000001ff00 */
[----:B------:R-:W-:Y:S01]  /*b620*/  PLOP3.LUT P0, PT, PT, PT, PT, 0x80, 0x0 ;  /* 0x000000000000781c */ /* 0x000fe20003f0f070 */
[----:B------:R-:W-:Y:S02]  /*b630*/  IMAD.MOV.U32 R31, RZ, RZ, RZ ;  /* 0x000000ffff1f7224 */ /* 0x000fe400078e00ff */
[----:B------:R-:W-:Y:S02]  /*b640*/  IMAD.IADD R3, R148, 0x1, R3 ;  /* 0x0000000194037824 */ /* 0x000fe400078e0203 */
[----:B------:R-:W-:Y:S02]  /*b650*/  IMAD.MOV.U32 R27, RZ, RZ, RZ ;  /* 0x000000ffff1b7224 */ /* 0x000fe400078e00ff */
[----:B------:R-:W-:-:S04]  /*b660*/  IMAD.HI R3, R3, 0x66666667, RZ ;  /* 0x6666666703037827 */ /* 0x000fc800078e02ff */
[----:B------:R-:W-:Y:S01]  /*b670*/  IMAD.MOV.U32 R9, RZ, RZ, RZ ;  /* 0x000000ffff097224 */ /* 0x000fe200078e00ff */
[----:B------:R-:W-:-:S04]  /*b680*/  SHF.R.U32.HI R0, RZ, 0x1f, R3 ;  /* 0x0000001fff007819 */ /* 0x000fc80000011603 */
[----:B------:R-:W-:Y:S01]  /*b690*/  LEA.HI.SX32 R2, R3, R0, 0x1b ;  /* 0x0000000003027211 */ /* 0x000fe200078fdaff */
[----:B------:R-:W-:Y:S02]  /*b6a0*/  IMAD.MOV.U32 R0, RZ, RZ, RZ ;  /* 0x000000ffff007224 */ /* 0x000fe400078e00ff */
[----:B------:R-:W-:Y:S01]  /*b6b0*/  IMAD.MOV.U32 R3, RZ, RZ, RZ ;  /* 0x000000ffff037224 */ /* 0x000fe200078e00ff */
[----:B------:R-:W-:Y:S02]  /*b6c0*/  VIMNMX R2, R149, R2, PT ;  /* 0x0000000295027248 */ /* 0x000fe40003fe0100 */
[----:B------:R-:W-:Y:S02]  /*b6d0*/  CS2R R148, SRZ ;  /* 0x0000000000947805 */ /* 0x000fe4000001ff00 */
[----:B------:R-:W-:Y:S01]  /*b6e0*/  ISETP.GE.AND P1, PT, R2, 0x1, PT ;  /* 0x000000010200780c */ /* 0x000fe20003f26270 */
[----:B------:R-:W-:-:S12]  /*b6f0*/  @P2 BRA `(.L_x_2984) ;  /* 0x0000000000082947 */ /* 0x000fd80003800000 */
[----:B------:R-:W0:Y:S02]  /*b700*/  FENCE.VIEW.ASYNC.G ;  /* 0x00000000000073c6 */ /* 0x000e240000000100 */
[----:B0-----:R-:W-:Y:S06]  /*b710*/  BAR.ARV 0xc, 0x180 ;  /* 0x0306000000007b1d */ /* 0x001fec0000002000 */
.L_x_2984:
[----:B------:R-:W-:Y:S05]  /*b720*/  BSYNC B0 ;  /* 0x0000000000007941 */ /* 0x000fea0003800000 */
.L_x_2983:
[----:B------:R-:W-:Y:S02]  /*b730*/  IMAD.MOV.U32 R25, RZ, RZ, RZ ;  /* 0x000000ffff197224 */ /* 0x000fe400078e00ff */
[----:B------:R-:W-:Y:S01]  /*b740*/  IMAD.MOV.U32 R8, RZ, RZ, RZ ;  /* 0x000000ffff087224 */ /* 0x000fe200078e00ff */
[----:B------:R-:W-:Y:S06]  /*b750*/  @!P1 BRA `(.L_x_2985) ;  /* 0x0000019400e09947 */ /* 0x000fec0003800000 */
[----:B------:R-:W2:Y:S04]  /*b760*/  LDL R20, [R1+0x8c] ;  /* 0x00008c0001147983 */ /* 0x000ea80000100800 */
[----:B------:R-:W3:Y:S04]  /*b770*/  LDL R21, [R1+0x6c] ;  /* 0x00006c0001157983 */ /* 0x000ee80000100800 */
[----:B--2---:R-:W0:Y:S01]  /*b780*/  SHFL.IDX PT, R0, R20, RZ, 0x1f ;  /* 0x00001fff14007589 */ /* 0x004e2200000e0000 */
[----:B---3--:R-:W-:-:S13]  /*b790*/  R2UR UR4, R21 ;  /* 0x00000000150472ca */ /* 0x008fda00000e0000 */
[----:B------:R-:W-:Y:S01]  /*b7a0*/  ULOP3.LUT UP0, URZ, UR4, 0x9f, URZ, 0xc0, !UPT ;  /* 0x0000009f043f7892 */ /* 0x000fe2000f80c03f */
[----:B0-----:R-:W-:-:S04]  /*b7b0*/  LEA.HI R3, R0, R0, RZ, 0x1 ;  /* 0x0000000000037211 */ /* 0x001fc800078f08ff */
[----:B------:R-:W-:Y:S02]  /*b7c0*/  LOP3.LUT R3, R3, 0x1e, RZ, 0xc0, !PT ;  /* 0x0000001e03037812 */ /* 0x000fe400078ec0ff */
[----:B------:R-:W-:-:S03]  /*b7d0*/  PLOP3.LUT P0, PT, PT, PT, UP0, 0x80, 0x0 ;  /* 0x000000000000781c */ /* 0x000fc60003f0f008 */
[----:B------:R-:W-:-:S05]  /*b7e0*/  IMAD.IADD R3, R0, 0x1, -R3 ;  /* 0x0000000100037824 */ /* 0x000fca00078e0a03 */
[----:B------:R-:W-:-:S04]  /*b7f0*/  LEA R3, R3, UR4, 0xd ;  /* 0x0000000403037c11 */ /* 0x000fc8000f8e68ff */
        /* <DEDUP_REMOVED lines=19> */
.L_x_2986:
        /* <DEDUP_REMOVED lines=13> */
.L_x_2990:
[----:B-1----:R1:W2:Y:S02]  /*ba00*/  SYNCS.PHASECHK.TRANS64.TRYWAIT P0, [R16+URZ+0x38800], R3 ;  /* 0x03880003100075a7 */ /* 0x0022a4000800017f */
[----:B--2---:R-:W-:Y:S05]  /*ba10*/  @!P0 NANOSLEEP.SYNCS 0x989680 ;  /* 0x009896800000895d */ /* 0x004fea0003900000 */
[----:B------:R-:W2:Y:S02]  /*ba20*/  @!P0 SYNCS.PHASECHK.TRANS64 P0, [R16+URZ+0x38800], R3 ;  /* 0x03880003100085a7 */ /* 0x000ea4000800007f */
[----:B--2---:R-:W-:Y:S05]  /*ba30*/  @!P0 BRA `(.L_x_2990) ;  /* 0xfffffffc00f08947 */ /* 0x004fea000383ffff */
.L_x_2989:
[----:B------:R-:W-:Y:S05]  /*ba40*/  BSYNC B0 ;  /* 0x0000000000007941 */ /* 0x000fea0003800000 */
.L_x_2988:
[----:B------:R-:W-:Y:S05]  /*ba50*/  BRA `(.L_x_2991) ;  /* 0x0000009c00a47947 */ /* 0x000fea0003800000 */
.L_x_2987:
[----:B------:R-:W2:Y:S01]  /*ba60*/  LDL R28, [R1+0x6c] ;  /* 0x00006c00011c7983 */ /* 0x000ea20000100800 */
[----:B-----5:R-:W-:Y:S01]  /*ba70*/  SHF.R.S32.HI R0, RZ, 0x1f, R143 ;  /* 0x0000001fff007819 */ /* 0x020fe2000001148f */
[----:B------:R-:W-:Y:S02]  /*ba80*/  ULDC.64 UR6, c[0x0][0x408] ;  /* 0x0001020000067ab9 */ /* 0x000fe40000000a00 */
[----:B------:R-:W-:Y:S01]  /*ba90*/  IMAD.WIDE.U32 R26, R143, UR6, RZ ;  /* 0x000000068f1a7c25 */ /* 0x000fe2000f8e00ff */
[----:B--2---:R-:W-:-:S13]  /*baa0*/  R2UR UR4, R28 ;  /* 0x000000001c0472ca */ /* 0x004fda00000e0000 */
[----:B------:R-:W-:-:S03]  /*bab0*/  ULOP3.LUT UP0, URZ, UR4, 0x3ff, URZ, 0xc0, !UPT ;  /* 0x000003ff043f7892 */ /* 0x000fc6000f80c03f */
[----:B------:R-:W-:Y:S02]  /*bac0*/  ULDC.64 UR4, c[0x0][0x3f8] ;  /* 0x0000fe0000047ab9 */ /* 0x000fe40000000a00 */
[C---:B------:R-:W-:Y:S01]  /*bad0*/  IMAD R4, R0.reuse, UR4, RZ ;  /* 0x0000000400047c24 */ /* 0x040fe2000f8e02ff */
[----:B------:R-:W-:Y:S01]  /*bae0*/  PLOP3.LUT P0, PT, PT, PT, UP0, 0x80, 0x0 ;  /* 0x000000000000781c */ /* 0x000fe20003f0f008 */
[----:B------:R-:W-:Y:S02]  /*baf0*/  IMAD R0, R0, UR6, RZ ;  /* 0x0000000600007c24 */ /* 0x000fe4000f8e02ff */
[----:B------:R-:W-:-:S04]  /*bb00*/  IMAD.WIDE.U32 R24, R143, UR4, RZ ;  /* 0x000000048f187c25 */ /* 0x000fc8000f8e00ff */
[C---:B------:R-:W-:Y:S02]  /*bb10*/  IMAD R29, R143.reuse, UR5, R4 ;  /* 0x000000058f1d7c24 */ /* 0x040fe4000f8e0204 */
[----:B------:R-:W-:Y:S02]  /*bb20*/  IMAD R31, R143, UR7, R0 ;  /* 0x000000078f1f7c24 */ /* 0x000fe4000f8e0200 */
        /* <DEDUP_REMOVED lines=19> */
.L_x_2992:
[----:B------:R-:W-:Y:S01]  /*bc60*/  ULDC.U8 UR4, c[0x0][0x410] ;  /* 0x0001040000047ab9 */ /* 0x000fe20000000000 */
[----:B------:R-:W-:Y:S01]  /*bc70*/  R2UR UR5, R28 ;  /* 0x000000001c0572ca */ /* 0x000fe200000e0000 */
[----:B------:R-:W-:Y:S01]  /*bc80*/  IMAD.IADD R78, R212, 0x1, R230 ;  /* 0x00000001d44e7824 */ /* 0x000fe200078e02e6 */
[----:B------:R-:W-:Y:S01]  /*bc90*/  ISETP.NE.AND P0, PT, RZ, UR4, PT ;  /* 0x00000004ff007c0c */ /* 0x000fe2000bf05270 */
[----:B------:R-:W-:Y:S02]  /*bca0*/  BSSY B0, `(.L_x_2993) ;  /* 0x00009bc000007945 */ /* 0x000fe40003800000 */
[----:B------:R-:W-:-:S08]  /*bcb0*/  IMAD R3, R237, 0x20, R78 ;  /* 0x00000020ed037824 */ /* 0x000fd000078e024e */
[----:B------:R-:W-:Y:S02]  /*bcc0*/  LEA R0, R233, UR5, 0x1 ;  /* 0x00000005e9007c11 */ /* 0x000fe4000f8e08ff */
[----:B------:R-:W-:Y:S05]  /*bcd0*/  @!P0 BRA `(.L_x_2994) ;  /* 0x0000004c006c8947 */ /* 0x000fea0003800000 */
[----:B------:R-:W0:Y:S01]  /*bce0*/  LDC R20, c[0x0][0x448] ;  /* 0x00011200ff147b82 */ /* 0x000e220000000800 */
[----:B------:R-:W-:Y:S01]  /*bcf0*/  ULDC.64 UR4, c[0x0][0x3f8] ;  /* 0x0000fe0000047ab9 */ /* 0x000fe20000000a00 */
[----:B------:R-:W-:Y:S01]  /*bd00*/  ULDC.64 UR6, c[0x0][0x408] ;  /* 0x0001020000067ab9 */ /* 0x000fe20000000a00 */
[----:B------:R-:W-:Y:S01]  /*bd10*/  IMAD.MOV.U32 R8, RZ, RZ, R24 ;  /* 0x000000ffff087224 */ /* 0x000fe200078e0018 */
[----:B------:R-:W-:Y:S01]  /*bd20*/  SHF.R.S32.HI R79, RZ, 0x1f, R216 ;  /* 0x0000001fff4f7819 */ /* 0x000fe200000114d8 */
[----:B------:R-:W-:Y:S01]  /*bd30*/  IMAD.MOV.U32 R9, RZ, RZ, R29 ;  /* 0x000000ffff097224 */ /* 0x000fe200078e001d */
[----:B------:R-:W-:Y:S02]  /*bd40*/  SHF.R.S32.HI R83, RZ, 0x1f, R214 ;  /* 0x0000001fff537819 */ /* 0x000fe400000114d6 */
[----:B------:R-:W-:Y:S02]  /*bd50*/  SHF.R.S32.HI R91, RZ, 0x1f, R22 ;  /* 0x0000001fff5b7819 */ /* 0x000fe40000011416 */
[----:B------:R-:W-:-:S02]  /*bd60*/  SHF.R.S32.HI R82, RZ, 0x1f, R215 ;  /* 0x0000001fff527819 */ /* 0x000fc400000114d7 */
[----:B0-----:R-:W-:-:S13]  /*bd70*/  ISETP.NE.AND P0, PT, R20, 0x1, PT ;  /* 0x000000011400780c */ /* 0x001fda0003f05270 */
[----:B------:R-:W0:Y:S08]  /*bd80*/  @P0 LDC R4, c[0x0][0x44c] ;  /* 0x00011300ff040b82 */ /* 0x000e300000000800 */
[----:B------:R-:W1:Y:S01]  /*bd90*/  @P0 LDC R5, c[0x0][0x450] ;  /* 0x00011400ff050b82 */ /* 0x000e620000000800 */
[----:B0-----:R-:W-:-:S05]  /*bda0*/  @P0 IMAD.HI.U32 R4, R3, R4, RZ ;  /* 0x0000000403040227 */ /* 0x001fca00078e00ff */
[----:B-1----:R-:W-:Y:S01]  /*bdb0*/  @P0 SHF.R.U32.HI R3, RZ, R5, R4 ;  /* 0x00000005ff030219 */ /* 0x002fe20000011604 */
[----:B------:R-:W-:Y:S02]  /*bdc0*/  IMAD.MOV.U32 R4, RZ, RZ, R26 ;  /* 0x000000ffff047224 */ /* 0x000fe400078e001a */
[----:B------:R-:W-:Y:S01]  /*bdd0*/  IMAD.MOV.U32 R5, RZ, RZ, R31 ;  /* 0x000000ffff057224 */ /* 0x000fe200078e001f */
        /* <DEDUP_REMOVED lines=21> */
.L_x_3313:
        /* <DEDUP_REMOVED lines=12> */
[----:B------:R-:W-:Y:S01]  /*bff0*/  ULDC UR4, c[0x0][0x3f4] ;  /* 0x0000fd0000047ab9 */ /* 0x000fe20000000800 */
[----:B------:R-:W-:Y:S02]  /*c000*/  CS2R R74, SRZ ;  /* 0x00000000004a7805 */ /* 0x000fe4000001ff00 */
[----:B------:R-:W-:Y:S02]  /*c010*/  ISETP.GE.AND P3, PT, R22, UR4, PT ;  /* 0x0000000416007c0c */ /* 0x000fe4000bf66270 */
[----:B------:R-:W-:Y:S02]  /*c020*/  CS2R R76, SRZ ;  /* 0x00000000004c7805 */ /* 0x000fe4000001ff00 */
[----:B------:R-:W-:Y:S01]  /*c030*/  ISETP.GE.AND P2, PT, R215, UR4, PT ;  /* 0x00000004d7007c0c */ /* 0x000fe2000bf46270 */
[----:B------:R-:W-:Y:S01]  /*c040*/  ULDC.64 UR6, c[0x0][0x208] ;  /* 0x0000820000067ab9 */ /* 0x000fe20000000a00 */
[----:B------:R-:W-:Y:S02]  /*c050*/  ISETP.GE.AND P1, PT, R214, UR4, PT ;  /* 0x00000004d6007c0c */ /* 0x000fe4000bf26270 */
[----:B------:R-:W-:-:S05]  /*c060*/  ISETP.GE.AND P0, PT, R216, UR4, PT ;  /* 0x00000004d8007c0c */ /* 0x000fca000bf06270 */
[C---:B------:R-:W-:Y:S01]  /*c070*/  @!P3 IMAD.SHL.U32 R12, R22.reuse, 0x2, RZ ;  /* 0x00000002160cb824 */ /* 0x040fe200078e00ff */
[----:B------:R-:W-:-:S03]  /*c080*/  @!P3 SHF.L.U64.HI R13, R22, 0x1, R91 ;  /* 0x00000001160db819 */ /* 0x000fc6000001025b */
[C---:B------:R-:W-:Y:S01]  /*c090*/  @!P2 IMAD.SHL.U32 R24, R215.reuse, 0x2, RZ ;  /* 0x00000002d718a824 */ /* 0x040fe200078e00ff */
[----:B------:R-:W-:Y:S01]  /*c0a0*/  @!P2 SHF.L.U64.HI R25, R215, 0x1, R82 ;  /* 0x00000001d719a819 */ /* 0x000fe20000010252 */
[----:B------:R-:W-:Y:S01]  /*c0b0*/  @!P1 IMAD.SHL.U32 R28, R214, 0x2, RZ ;  /* 0x00000002d61c9824 */ /* 0x000fe200078e00ff */
[CC--:B--2---:R-:W-:Y:S01]  /*c0c0*/  @!P3 IADD3 R10, P5, R5.reuse, R12.reuse, RZ ;  /* 0x0000000c050ab210 */ /* 0x0c4fe20007fbe0ff */
[----:B------:R-:W-:Y:S01]  /*c0d0*/  @!P0 IMAD.SHL.U32 R15, R216, 0x2, RZ ;  /* 0x00000002d80f8824 */ /* 0x000fe200078e00ff */
[----:B----4-:R-:W-:Y:S02]  /*c0e0*/  @!P3 IADD3 R12, P4, R14, R12, RZ ;  /* 0x0000000c0e0cb210 */ /* 0x010fe40007f9e0ff */
[-C--:B------:R-:W-:Y:S01]  /*c0f0*/  @!P2 IADD3 R20, P6, R5, R24.reuse, RZ ;  /* 0x000000180514a210 */ /* 0x080fe20007fde0ff */
[----:B-1----:R-:W-:Y:S01]  /*c100*/  @!P3 IMAD.X R11, R4, 0x1, R13, P5 ;  /* 0x00000001040bb824 */ /* 0x002fe200028e060d */
[----:B------:R-:W-:Y:S01]  /*c110*/  @!P1 SHF.L.U64.HI R29, R214, 0x1, R83 ;  /* 0x00000001d61d9819 */ /* 0x000fe20000010253 */
[----:B---3--:R-:W-:Y:S01]  /*c120*/  @!P3 IMAD.X R13, R9, 0x1, R13, P4 ;  /* 0x00000001090db824 */ /* 0x008fe200020e060d */
[----:B------:R-:W-:Y:S01]  /*c130*/  @!P2 IADD3 R24, P5, R14, R24, RZ ;  /* 0x000000180e18a210 */ /* 0x000fe20007fbe0ff */
[----:B------:R-:W-:Y:S01]  /*c140*/  @!P2 IMAD.X R21, R4, 0x1, R25, P6 ;  /* 0x000000010415a824 */ /* 0x000fe200030e0619 */
[----:B------:R-:W-:-:S02]  /*c150*/  @!P1 IADD3 R26, P4, R5, R28, RZ ;  /* 0x0000001c051a9210 */ /* 0x000fc40007f9e0ff */
[----:B------:R-:W-:Y:S02]  /*c160*/  CS2R R70, SRZ ;  /* 0x0000000000467805 */ /* 0x000fe4000001ff00 */
[----:B------:R-:W-:Y:S01]  /*c170*/  @!P1 IADD3 R28, P6, R14, R28, RZ ;  /* 0x0000001c0e1c9210 */ /* 0x000fe20007fde0ff */
[----:B------:R-:W-:Y:S01]  /*c180*/  @!P2 IMAD.X R25, R9, 0x1, R25, P5 ;  /* 0x000000010919a824 */ /* 0x000fe200028e0619 */
[----:B------:R-:W-:Y:S01]  /*c190*/  @!P0 SHF.L.U64.HI R32, R216, 0x1, R79 ;  /* 0x00000001d8208819 */ /* 0x000fe2000001024f */
[----:B------:R-:W-:Y:S01]  /*c1a0*/  @!P1 IMAD.X R27, R4, 0x1, R29, P4 ;  /* 0x00000001041b9824 */ /* 0x000fe200020e061d */
[-C--:B------:R-:W-:Y:S02]  /*c1b0*/  @!P0 IADD3 R30, P5, R5, R15.reuse, RZ ;  /* 0x0000000f051e8210 */ /* 0x080fe40007fbe0ff */
[----:B------:R-:W-:Y:S02]  /*c1c0*/  CS2R R72, SRZ ;  /* 0x0000000000487805 */ /* 0x000fe4000001ff00 */
[----:B------:R-:W-:-:S02]  /*c1d0*/  @!P0 IADD3 R14, P4, R14, R15, RZ ;  /* 0x0000000f0e0e8210 */ /* 0x000fc40007f9e0ff */
[----:B------:R-:W-:Y:S02]  /*c1e0*/  CS2R R68, SRZ ;  /* 0x0000000000447805 */ /* 0x000fe4000001ff00 */
[----:B------:R-:W-:Y:S02]  /*c1f0*/  CS2R R66, SRZ ;  /* 0x0000000000427805 */ /* 0x000fe4000001ff00 */
[----:B------:R-:W-:Y:S02]  /*c200*/  CS2R R62, SRZ ;  /* 0x00000000003e7805 */ /* 0x000fe4000001ff00 */
[----:B------:R-:W-:Y:S01]  /*c210*/  CS2R R64, SRZ ;  /* 0x0000000000407805 */ /* 0x000fe2000001ff00 */
[C---:B------:R-:W-:Y:S01]  /*c220*/  @!P1 IMAD.X R29, R9.reuse, 0x1, R29, P6 ;  /* 0x00000001091d9824 */ /* 0x040fe200030e061d */
[----:B------:R1:W5:Y:S01]  /*c230*/  @!P3 LD.E.64 R74, desc[UR6][R10.64] ;  /* 0x000000060a4ab980 */ /* 0x000362000c101b00 */
[--C-:B------:R-:W-:Y:S02]  /*c240*/  @!P0 IMAD.X R31, R4, 0x1, R32.reuse, P5 ;  /* 0x00000001041f8824 */ /* 0x100fe400028e0620 */
[----:B------:R-:W-:Y:S01]  /*c250*/  @!P0 IMAD.X R15, R9, 0x1, R32, P4 ;  /* 0x00000001090f8824 */ /* 0x000fe200020e0620 */
[----:B------:R1:W5:Y:S04]  /*c260*/  @!P3 LD.E.64 R76, desc[UR6][R12.64] ;  /* 0x000000060c4cb980 */ /* 0x000368000c101b00 */
[----:B------:R1:W5:Y:S04]  /*c270*/  @!P2 LD.E.64 R70, desc[UR6][R20.64] ;  /* 0x000000061446a980 */ /* 0x000368000c101b00 */
[----:B------:R1:W5:Y:S04]  /*c280*/  @!P2 LD.E.64 R72, desc[UR6][R24.64] ;  /* 0x000000061848a980 */ /* 0x000368000c101b00 */
[----:B------:R1:W5:Y:S04]  /*c290*/  @!P1 LD.E.64 R68, desc[UR6][R26.64] ;  /* 0x000000061a449980 */ /* 0x000368000c101b00 */
[----:B------:R1:W5:Y:S04]  /*c2a0*/  @!P1 LD.E.64 R66, desc[UR6][R28.64] ;  /* 0x000000061c429980 */ /* 0x000368000c101b00 */
[----:B------:R1:W5:Y:S04]  /*c2b0*/  @!P0 LD.E.64 R62, desc[UR6][R30.64] ;  /* 0x000000061e3e8980 */ /* 0x000368000c101b00 */
[----:B------:R1:W5:Y:S02]  /*c2c0*/  @!P0 LD.E.64 R64, desc[UR6][R14.64] ;  /* 0x000000060e408980 */ /* 0x000364000c101b00 */
.L_x_2997:
[----:B------:R-:W-:Y:S05]  /*c2d0*/  BSYNC B1 ;  /* 0x0000000000017941 */ /* 0x000fea0003800000 */
.L_x_2996:
[----:B-1---5:R-:W-:Y:S01]  /*c2e0*/  IMAD.MOV.U32 R4, RZ, RZ, R62 ;  /* 0x000000ffff047224 */ /* 0x022fe200078e003e */
[----:B------:R-:W-:Y:S01]  /*c2f0*/  UMOV UR4, 0xffffffff ;  /* 0xffffffff00047882 */ /* 0x000fe20000000000 */
[----:B--2---:R-:W-:Y:S01]  /*c300*/  IMAD.MOV.U32 R5, RZ, RZ, R63 ;  /* 0x000000ffff057224 */ /* 0x004fe200078e003f */
[----:B------:R-:W-:Y:S01]  /*c310*/  CS2R R46, SRZ ;  /* 0x00000000002e7805 */ /* 0x000fe2000001ff00 */
        /* <DEDUP_REMOVED lines=35> */
.L_x_3319:
        /* <DEDUP_REMOVED lines=24> */
[CC--:B---3--:R-:W-:Y:S01]  /*c6d0*/  @!P3 IADD3 R30, P5, R5.reuse, R28.reuse, RZ ;  /* 0x0000001c051eb210 */ /* 0x0c8fe20007fbe0ff */
[----:B------:R-:W-:Y:S01]  /*c6e0*/  @!P0 IMAD.SHL.U32 R32, R216, 0x2, RZ ;  /* 0x00000002d8208824 */ /* 0x000fe200078e00ff */
[----:B----4-:R-:W-:Y:S02]  /*c6f0*/  @!P3 IADD3 R28, P4, R14, R28, RZ ;  /* 0x0000001c0e1cb210 */ /* 0x010fe40007f9e0ff */
[-C--:B------:R-:W-:Y:S01]  /*c700*/  @!P2 IADD3 R26, P6, R5, R24.reuse, RZ ;  /* 0x00000018051aa210 */ /* 0x080fe20007fde0ff */
[--C-:B--2---:R-:W-:Y:S01]  /*c710*/  @!P3 IMAD.X R31, R4, 0x1, R10.reuse, P5 ;  /* 0x00000001041fb824 */ /* 0x104fe200028e060a */
[----:B------:R-:W-:Y:S01]  /*c720*/  @!P2 IADD3 R24, P5, R14, R24, RZ ;  /* 0x000000180e18a210 */ /* 0x000fe20007fbe0ff */
[----:B0-----:R-:W-:Y:S01]  /*c730*/  @!P3 IMAD.X R29, R9, 0x1, R10, P4 ;  /* 0x00000001091db824 */ /* 0x001fe200020e060a */
[----:B------:R-:W-:Y:S01]  /*c740*/  @!P1 SHF.L.U64.HI R13, R214, 0x1, R83 ;  /* 0x00000001d60d9819 */ /* 0x000fe20000010253 */
[--C-:B------:R-:W-:Y:S01]  /*c750*/  @!P2 IMAD.X R27, R4, 0x1, R11.reuse, P6 ;  /* 0x00000001041ba824 */ /* 0x100fe200030e060b */
[-C--:B------:R-:W-:Y:S01]  /*c760*/  @!P1 IADD3 R20, P4, R5, R12.reuse, RZ ;  /* 0x0000000c05149210 */ /* 0x080fe20007f9e0ff */
[----:B------:R-:W-:Y:S01]  /*c770*/  @!P2 IMAD.X R25, R9, 0x1, R11, P5 ;  /* 0x000000010919a824 */ /* 0x000fe200028e060b */
[----:B------:R-:W-:-:S02]  /*c780*/  @!P1 IADD3 R10, P6, R14, R12, RZ ;  /* 0x0000000c0e0a9210 */ /* 0x000fc40007fde0ff */
[----:B------:R-:W-:Y:S02]  /*c790*/  CS2R R54, SRZ ;  /* 0x0000000000367805 */ /* 0x000fe4000001ff00 */
[----:B------:R-:W-:Y:S01]  /*c7a0*/  @!P0 SHF.L.U64.HI R15, R216, 0x1, R79 ;  /* 0x00000001d80f8819 */ /* 0x000fe2000001024f */
[--C-:B------:R-:W-:Y:S01]  /*c7b0*/  @!P1 IMAD.X R21, R4, 0x1, R13.reuse, P4 ;  /* 0x0000000104159824 */ /* 0x100fe200020e060d */
[-C--:B------:R-:W-:Y:S01]  /*c7c0*/  @!P0 IADD3 R12, P5, R5, R32.reuse, RZ ;  /* 0x00000020050c8210 */ /* 0x080fe20007fbe0ff */
[----:B------:R-:W-:Y:S01]  /*c7d0*/  @!P1 IMAD.X R11, R9, 0x1, R13, P6 ;  /* 0x00000001090b9824 */ /* 0x000fe200030e060d */
[----:B------:R-:W-:Y:S02]  /*c7e0*/  @!P0 IADD3 R14, P4, R14, R32, RZ ;  /* 0x000000200e0e8210 */ /* 0x000fe40007f9e0ff */
[----:B------:R-:W-:Y:S02]  /*c7f0*/  CS2R R56, SRZ ;  /* 0x0000000000387805 */ /* 0x000fe4000001ff00 */
[----:B------:R-:W-:Y:S01]  /*c800*/  CS2R R50, SRZ ;  /* 0x0000000000327805 */ /* 0x000fe2000001ff00 */
[----:B------:R-:W-:Y:S01]  /*c810*/  @!P0 IMAD.X R13, R4, 0x1, R15, P5 ;  /* 0x00000001040d8824 */ /* 0x000fe200028e060f */
[----:B------:R-:W-:-:S02]  /*c820*/  CS2R R52, SRZ ;  /* 0x0000000000347805 */ /* 0x000fc4000001ff00 */
[----:B------:R-:W-:Y:S02]  /*c830*/  CS2R R46, SRZ ;  /* 0x00000000002e7805 */ /* 0x000fe4000001ff00 */
[----:B------:R-:W-:Y:S01]  /*c840*/  CS2R R48, SRZ ;  /* 0x0000000000307805 */ /* 0x000fe2000001ff00 */
[----:B------:R-:W-:Y:S01]  /*c850*/  @!P0 IMAD.X R15, R9, 0x1, R15, P4 ;  /* 0x00000001090f8824 */ /* 0x000fe200020e060f */
[----:B------:R0:W5:Y:S04]  /*c860*/  @!P3 LD.E.64 R58, desc[UR6][R30.64] ;  /* 0x000000061e3ab980 */ /* 0x000168000c101b00 */
[----:B------:R0:W5:Y:S04]  /*c870*/  @!P3 LD.E.64 R60, desc[UR6][R28.64] ;  /* 0x000000061c3cb980 */ /* 0x000168000c101b00 */
[----:B------:R0:W5:Y:S04]  /*c880*/  @!P2 LD.E.64 R54, desc[UR6][R26.64] ;  /* 0x000000061a36a980 */ /* 0x000168000c101b00 */
[----:B------:R0:W5:Y:S04]  /*c890*/  @!P2 LD.E.64 R56, desc[UR6][R24.64] ;  /* 0x000000061838a980 */ /* 0x000168000c101b00 */
[----:B------:R0:W5:Y:S04]  /*c8a0*/  @!P1 LD.E.64 R50, desc[UR6][R20.64] ;  /* 0x0000000614329980 */ /* 0x000168000c101b00 */
[----:B------:R0:W5:Y:S04]  /*c8b0*/  @!P1 LD.E.64 R52, desc[UR6][R10.64] ;  /* 0x000000060a349980 */ /* 0x000168000c101b00 */
[----:B------:R0:W5:Y:S04]  /*c8c0*/  @!P0 LD.E.64 R46, desc[UR6][R12.64] ;  /* 0x000000060c2e8980 */ /* 0x000168000c101b00 */
[----:B------:R0:W5:Y:S02]  /*c8d0*/  @!P0 LD.E.64 R48, desc[UR6][R14.64] ;  /* 0x000000060e308980 */ /* 0x000164000c101b00 */
.L_x_3000:
[----:B------:R-:W-:Y:S05]  /*c8e0*/  BSYNC B1 ;  /* 0x0000000000017941 */ /* 0x000fea0003800000 */
.L_x_2999:
[----:B--2--5:R-:W-:Y:S01]  /*c8f0*/  IMAD.MOV.U32 R4, RZ, RZ, R46 ;  /* 0x000000ffff047224 */ /* 0x024fe200078e002e */
[----:B------:R-:W-:Y:S01]  /*c900*/  UMOV UR4, 0xffffffff ;  /* 0xffffffff00047882 */ /* 0x000fe20000000000 */
[----:B---3--:R-:W-:Y:S02]  /*c910*/  IMAD.MOV.U32 R5, RZ, RZ, R47 ;  /* 0x000000ffff057224 */ /* 0x008fe400078e002f */
        /* <DEDUP_REMOVED lines=35> */
.L_x_3325:
        /* <DEDUP_REMOVED lines=27> */
[----:B0-----:R-:W-:Y:S02]  /*cd00*/  @!P3 IADD3 R32, P4, R14, R32, RZ ;  /* 0x000000200e20b210 */ /* 0x001fe40007f9e0ff */
[-C--:B------:R-:W-:Y:S01]  /*cd10*/  @!P2 IADD3 R30, P6, R5, R24.reuse, RZ ;  /* 0x00000018051ea210 */ /* 0x080fe20007fde0ff */
[--C-:B--2---:R-:W-:Y:S01]  /*cd20*/  @!P3 IMAD.X R81, R4, 0x1, R10.reuse, P5 ;  /* 0x000000010451b824 */ /* 0x104fe200028e060a */
[----:B------:R-:W-:Y:S01]  /*cd30*/  @!P2 IADD3 R24, P5, R14, R24, RZ ;  /* 0x000000180e18a210 */ /* 0x000fe20007fbe0ff */
[----:B------:R-:W-:Y:S01]  /*cd40*/  @!P3 IMAD.X R33, R9, 0x1, R10, P4 ;  /* 0x000000010921b824 */ /* 0x000fe200020e060a */
        /* <DEDUP_REMOVED lines=26> */
.L_x_3003:
[----:B------:R-:W-:Y:S05]  /*cef0*/  BSYNC B1 ;  /* 0x0000000000017941 */ /* 0x000fea0003800000 */
.L_x_3002:
        /* <DEDUP_REMOVED lines=35> */
[----:B-1----:R-:W0:Y:S04]  /*d130*/  SHFL.IDX PT, R8, R8, 0x3, 0x181f ;  /* 0x00781f0008087f89 */ /* 0x002e2800000e0000 */
[----:B------:R1:W2:Y:S04]  /*d140*/  SHFL.IDX PT, R10, R6, 0x3, 0x181f ;  /* 0x00781f00060a7f89 */ /* 0x0002a800000e0000 */
[----:B------:R1:W3:Y:S04]  /*d150*/  SHFL.IDX PT, R9, R7, 0x3, 0x181f ;  /* 0x00781f0007097f89 */ /* 0x0002e800000e0000 */
[----:B----4-:R-:W4:Y:S02]  /*d160*/  SHFL.IDX PT, R3, R3, 0x3, 0x181f ;  /* 0x00781f0003037f89 */ /* 0x010f2400000e0000 */
.L_x_3331:
[----:B-1----:R-:W5:Y:S01]  /*d170*/  LDL R7, [R1+0x68] ;  /* 0x0000680001077983 */ /* 0x002f620000100800 */
        /* <DEDUP_REMOVED lines=9> */
[----:B-----5:R-:W-:-:S04]  /*d210*/  LEA.HI R6, R7, R7, RZ, 0x1 ;  /* 0x0000000707067211 */ /* 0x020fc800078f08ff */
[----:B------:R-:W-:-:S05]  /*d220*/  LOP3.LUT R6, R6, 0xfffffffe, RZ, 0xc0, !PT ;  /* 0xfffffffe06067812 */ /* 0x000fca00078ec0ff */
[----:B------:R-:W-:Y:S01]  /*d230*/  IMAD.IADD R143, R7, 0x1, -R6 ;  /* 0x00000001078f7824 */ /* 0x000fe200078e0a06 */
[----:B------:R-:W-:-:S04]  /*d240*/  CS2R R6, SRZ ;  /* 0x0000000000067805 */ /* 0x000fc8000001ff00 */
[----:B------:R-:W-:Y:S01]  /*d250*/  SHF.L.U32 R143, R143, 0x1f, RZ ;  /* 0x0000001f8f8f7819 */ /* 0x000fe200000006ff */
[----:B------:R-:W-:Y:S06]  /*d260*/  @P0 BRA `(.L_x_3006) ;  /* 0x0000000000b80947 */ /* 0x000fec0003800000 */
        /* <DEDUP_REMOVED lines=13> */
[-C--:B--2---:R-:W-:Y:S01]  /*d340*/  @!P3 IADD3 R100, P5, R10, R94.reuse, RZ ;  /* 0x0000005e0a64b210 */ /* 0x084fe20007fbe0ff */
[----:B------:R-:W-:Y:S01]  /*d350*/  @!P0 IMAD.SHL.U32 R5, R216, 0x2, RZ ;  /* 0x00000002d8058824 */ /* 0x000fe200078e00ff */
[----:B----4-:R-:W-:Y:S02]  /*d360*/  @!P3 IADD3 R94, P4, R3, R94, RZ ;  /* 0x0000005e035eb210 */ /* 0x010fe40007f9e0ff */
[-C--:B------:R-:W-:Y:S01]  /*d370*/  @!P2 IADD3 R92, P6, R10, R90.reuse, RZ ;  /* 0x0000005a0a5ca210 */ /* 0x080fe20007fde0ff */
[----:B0-----:R-:W-:Y:S01]  /*d380*/  @!P3 IMAD.X R101, R8, 0x1, R91, P5 ;  /* 0x000000010865b824 */ /* 0x001fe200028e065b */
[----:B------:R-:W-:Y:S01]  /*d390*/  @!P1 SHF.L.U64.HI R83, R214, 0x1, R83 ;  /* 0x00000001d6539819 */ /* 0x000fe20000010253 */
[----:B---3--:R-:W-:Y:S01]  /*d3a0*/  @!P3 IMAD.X R95, R9, 0x1, R91, P4 ;  /* 0x00000001095fb824 */ /* 0x008fe200020e065b */
[----:B------:R-:W-:Y:S01]  /*d3b0*/  @!P2 IADD3 R90, P5, R3, R90, RZ ;  /* 0x0000005a035aa210 */ /* 0x000fe20007fbe0ff */
[----:B------:R-:W-:Y:S01]  /*d3c0*/  @!P2 IMAD.X R93, R8, 0x1, R82, P6 ;  /* 0x00000001085da824 */ /* 0x000fe200030e0652 */
[----:B------:R-:W-:-:S02]  /*d3d0*/  @!P1 IADD3 R80, P4, R10, R78, RZ ;  /* 0x0000004e0a509210 */ /* 0x000fc40007f9e0ff */
[----:B------:R-:W-:Y:S02]  /*d3e0*/  CS2R R20, SRZ ;  /* 0x0000000000147805 */ /* 0x000fe4000001ff00 */
[----:B------:R-:W-:Y:S01]  /*d3f0*/  @!P1 IADD3 R78, P6, R3, R78, RZ ;  /* 0x0000004e034e9210 */ /* 0x000fe20007fde0ff */
[C---:B------:R-:W-:Y:S01]  /*d400*/  @!P2 IMAD.X R91, R9.reuse, 0x1, R82, P5 ;  /* 0x00000001095ba824 */ /* 0x040fe200028e0652 */
[----:B------:R-:W-:Y:S01]  /*d410*/  @!P0 SHF.L.U64.HI R4, R216, 0x1, R79 ;  /* 0x00000001d8048819 */ /* 0x000fe2000001024f */
[--C-:B------:R-:W-:Y:S01]  /*d420*/  @!P1 IMAD.X R81, R8, 0x1, R83.reuse, P4 ;  /* 0x0000000108519824 */ /* 0x100fe200020e0653 */
[-C--:B------:R-:W-:Y:S01]  /*d430*/  @!P0 IADD3 R10, P5, R10, R5.reuse, RZ ;  /* 0x000000050a0a8210 */ /* 0x080fe20007fbe0ff */
[----:B------:R-:W-:Y:S01]  /*d440*/  @!P1 IMAD.X R79, R9, 0x1, R83, P6 ;  /* 0x00000001094f9824 */ /* 0x000fe200030e0653 */
[----:B------:R-:W-:Y:S02]  /*d450*/  @!P0 IADD3 R82, P4, R3, R5, RZ ;  /* 0x0000000503528210 */ /* 0x000fe40007f9e0ff */
[----:B------:R-:W-:-:S02]  /*d460*/  CS2R R24, SRZ ;  /* 0x0000000000187805 */ /* 0x000fc4000001ff00 */
[----:B------:R-:W-:Y:S01]  /*d470*/  CS2R R12, SRZ ;  /* 0x00000000000c7805 */ /* 0x000fe2000001ff00 */
[--C-:B------:R-:W-:Y:S01]  /*d480*/  @!P0 IMAD.X R11, R8, 0x1, R4.reuse, P5 ;  /* 0x00000001080b8824 */ /* 0x100fe200028e0604 */
[----:B------:R-:W-:Y:S01]  /*d490*/  CS2R R14, SRZ ;  /* 0x00000000000e7805 */ /* 0x000fe2000001ff00 */
[----:B------:R-:W-:Y:S01]  /*d4a0*/  @!P0 IMAD.X R83, R9, 0x1, R4, P4 ;  /* 0x0000000109538824 */ /* 0x000fe200020e0604 */
[----:B------:R-:W-:Y:S02]  /*d4b0*/  CS2R R4, SRZ ;  /* 0x0000000000047805 */ /* 0x000fe4000001ff00 */
[----:B------:R-:W-:Y:S01]  /*d4c0*/  CS2R R6, SRZ ;  /* 0x0000000000067805 */ /* 0x000fe2000001ff00 */
        /* <DEDUP_REMOVED lines=8> */
.L_x_3006:
[----:B------:R-:W-:Y:S05]  /*d550*/  BSYNC B1 ;  /* 0x0000000000017941 */ /* 0x000fea0003800000 */
.L_x_3005:
[----:B------:R-:W4:Y:S01]  /*d560*/  SYNCS.PHASECHK.TRANS64.TRYWAIT P0, [R16+URZ+0x38800], R143 ;  /* 0x0388008f100075a7 */ /* 0x000f22000800017f */
[----:B0----5:R-:W-:Y:S01]  /*d570*/  IMAD.MOV.U32 R8, RZ, RZ, R5 ;  /* 0x000000ffff087224 */ /* 0x021fe200078e0005 */
[----:B------:R-:W-:Y:S01]  /*d580*/  BSSY B1, `(.L_x_3007) ;  /* 0x0000021000017945 */ /* 0x000fe20003800000 */
[----:B---3--:R-:W-:Y:S02]  /*d590*/  IMAD.MOV.U32 R9, RZ, RZ, R12 ;  /* 0x000000ffff097224 */ /* 0x008fe400078e000c */
[----:B-12---:R-:W-:Y:S01]  /*d5a0*/  IMAD.MOV.U32 R10, RZ, RZ, R30 ;  /* 0x000000ffff0a7224 */ /* 0x006fe200078e001e */
[----:B------:R-:W-:Y:S01]  /*d5b0*/  PRMT R79, R8, 0x7610, R79 ;  /* 0x00007610084f7816 */ /* 0x000fe2000000004f */
[----:B------:R-:W-:Y:S01]  /*d5c0*/  IMAD.MOV.U32 R8, RZ, RZ, R20 ;  /* 0x000000ffff087224 */ /* 0x000fe200078e0014 */
[----:B------:R-:W-:Y:S01]  /*d5d0*/  PRMT R82, R9, 0x7610, R82 ;  /* 0x0000761009527816 */ /* 0x000fe20000000052 */
[----:B------:R-:W-:Y:S01]  /*d5e0*/  IMAD.MOV.U32 R9, RZ, RZ, R21 ;  /* 0x000000ffff097224 */ /* 0x000fe200078e0015 */
[----:B------:R-:W-:Y:S01]  /*d5f0*/  PRMT R95, R10, 0x7610, R95 ;  /* 0x000076100a5f7816 */ /* 0x000fe2000000005f */
[----:B----4-:R-:W-:Y:S01]  /*d600*/  IMAD.MOV.U32 R3, RZ, RZ, R4 ;  /* 0x000000ffff037224 */ /* 0x010fe200078e0004 */
        /* <DEDUP_REMOVED lines=17> */
[----:B------:R-:W-:Y:S01]  /*d720*/  IMAD.MOV.U32 R8, RZ, RZ, R32 ;  /* 0x000000ffff087224 */ /* 0x000fe200078e0020 */
[----:B------:R-:W-:Y:S01]  /*d730*/  PRMT R90, R9, 0x7610, R90 ;  /* 0x00007610095a7816 */ /* 0x000fe2000000005a */
[----:B------:R-:W-:Y:S01]  /*d740*/  IMAD.MOV.U32 R9, RZ, RZ, R33 ;  /* 0x000000ffff097224 */ /* 0x000fe200078e0021 */
[----:B------:R-:W-:-:S02]  /*d750*/  ISETP.GE.AND P1, PT, R212, R3, PT ;  /* 0x00000003d400720c */ /* 0x000fc40003f26270 */
[----:B------:R-:W-:Y:S02]  /*d760*/  PRMT R93, R10, 0x7610, R93 ;  /* 0x000076100a5d7816 */ /* 0x000fe4000000005d */
[----:B------:R-:W-:Y:S01]  /*d770*/  PRMT R94, R11, 0x7610, R94 ;  /* 0x000076100b5e7816 */ /* 0x000fe2000000005e */
[----:B------:R-:W-:Y:S08]  /*d780*/  @!P0 BRA `(.L_x_3008) ;  /* 0x0000023c00d08947 */ /* 0x000ff00003800000 */
.L_x_3332:
[----:B------:R-:W-:Y:S05]  /*d790*/  BSYNC B1 ;  /* 0x0000000000017941 */ /* 0x000fea0003800000 */
.L_x_3007:
[----:B------:R-:W-:Y:S01]  /*d7a0*/  BSSY B1, `(.L_x_3009) ;  /* 0x00000cb000017945 */ /* 0x000fe20003800000 */
[----:B------:R-:W-:Y:S02]  /*d7b0*/  PRMT R101, R8, 0x7610, R101 ;  /* 0x0000761008657816 */ /* 0x000fe40000000065 */
[----:B------:R-:W-:Y:S01]  /*d7c0*/  PRMT R106, R9, 0x7610, R106 ;  /* 0x00007610096a7816 */ /* 0x000fe2000000006a */
[----:B------:R-:W-:Y:S06]  /*d7d0*/  @P1 BRA `(.L_x_3010) ;  /* 0x0000000c001c1947 */ /* 0x000fec0003800000 */
[----:B------:R-:W1:Y:S01]  /*d7e0*/  LDC R9, c[0x0][0x3f4] ;  /* 0x0000fd00ff097b82 */ /* 0x000e620000000800 */
[----:B------:R-:W-:Y:S01]  /*d7f0*/  BSSY B2, `(.L_x_3011) ;  /* 0x0000034000027945 */ /* 0x000fe20003800000 */
[-C--:B-1----:R-:W-:Y:S02]  /*d800*/  ISETP.GE.AND P0, PT, R22, R9.reuse, PT ;  /* 0x000000091600720c */ /* 0x082fe40003f06270 */
[-C--:B------:R-:W-:Y:S02]  /*d810*/  ISETP.GE.AND P1, PT, R215, R9.reuse, PT ;  /* 0x00000009d700720c */ /* 0x080fe40003f26270 */
[-C--:B------:R-:W-:Y:S02]  /*d820*/  ISETP.GE.AND P2, PT, R214, R9.reuse, PT ;  /* 0x00000009d600720c */ /* 0x080fe40003f46270 */
[----:B------:R-:W-:-:S07]  /*d830*/  ISETP.GE.AND P3, PT, R216, R9, PT ;  /* 0x00000009d800720c */ /* 0x000fce0003f66270 */
[----:B------:R-:W-:Y:S06]  /*d840*/  @P0 BRA `(.L_x_3012) ;  /* 0x0000000000b80947 */ /* 0x000fec0003800000 */
[----:B------:R-:W1:Y:S01]  /*d850*/  LDS.128 R8, [R0] ;  /* 0x0000000000087984 */ /* 0x000e620000000c00 */
        /* <DEDUP_REMOVED lines=8> */
[----:B0-----:R-:W-:Y:S01]  /*d8e0*/  PRMT R143, R141, 0x5410, R74 ;  /* 0x000054108d8f7816 */ /* 0x001fe2000000004a */
[----:B------:R-:W-:Y:S01]  /*d8f0*/  IMAD.U32 R141, R140, 0x10000, RZ ;  /* 0x000100008c8d7824 */ /* 0x000fe200078e00ff */
[----:B------:R-:W-:Y:S02]  /*d900*/  LOP3.LUT R142, R142, 0xffff0000, RZ, 0xc0, !PT ;  /* 0xffff00008e8e7812 */ /* 0x000fe400078ec0ff */
[----:B------:R-:W-:Y:S02]  /*d910*/  LOP3.LUT R140, R140, 0xffff0000, RZ, 0xc0, !PT ;  /* 0xffff00008c8c7812 */ /* 0x000fe400078ec0ff */
[C---:B-1----:R-:W-:Y:S01]  /*d920*/  LOP3.LUT R75, R10.reuse, 0xffff0000, RZ, 0xc0, !PT ;  /* 0xffff00000a4b7812 */ /* 0x042fe200078ec0ff */
[----:B------:R-:W-:Y:S01]  /*d930*/  IMAD.U32 R74, R10, 0x10000, RZ ;  /* 0x000100000a4a7824 */ /* 0x000fe200078e00ff */
[C---:B------:R-:W-:Y:S01]  /*d940*/  LOP3.LUT R77, R11.reuse, 0xffff0000, RZ, 0xc0, !PT ;  /* 0xffff00000b4d7812 */ /* 0x040fe200078ec0ff */
[----:B------:R-:W-:Y:S01]  /*d950*/  IMAD.U32 R76, R11, 0x10000, RZ ;  /* 0x000100000b4c7824 */ /* 0x000fe200078e00ff */
[C---:B------:R-:W-:Y:S01]  /*d960*/  LOP3.LUT R11, R8.reuse, 0xffff0000, RZ, 0xc0, !PT ;  /* 0xffff0000080b7812 */ /* 0x040fe200078ec0ff */
[C---:B------:R-:W-:Y:S01]  /*d970*/  FMUL.FTZ R145, R75.reuse, R144 ;  /* 0x000000904b917220 */ /* 0x040fe20000410000 */
[----:B------:R-:W-:Y:S01]  /*d980*/  FMUL.FTZ R75, R75, R141 ;  /* 0x0000008d4b4b7220 */ /* 0x000fe20000410000 */
[----:B------:R-:W-:-:S02]  /*d990*/  IMAD.U32 R10, R8, 0x10000, RZ ;  /* 0x00010000080a7824 */ /* 0x000fc400078e00ff */
[----:B------:R-:W-:Y:S01]  /*d9a0*/  FMUL.FTZ R147, R77, R142 ;  /* 0x0000008e4d937220 */ /* 0x000fe20000410000 */
[C---:B------:R-:W-:Y:S01]  /*d9b0*/  FFMA.FTZ R145, R74.reuse, R141, -R145 ;  /* 0x0000008d4a917223 */ /* 0x040fe20000010891 */
[----:B------:R-:W-:Y:S01]  /*d9c0*/  FFMA.FTZ R144, R74, R144, R75 ;  /* 0x000000904a907223 */ /* 0x000fe2000001004b */
[----:B------:R-:W-:Y:S02]  /*d9d0*/  IMAD.U32 R8, R9, 0x10000, RZ ;  /* 0x0001000009087824 */ /* 0x000fe400078e00ff */
        /* <DEDUP_REMOVED lines=21> */
.L_x_3012:
[----:B------:R-:W-:Y:S05]  /*db30*/  BSYNC B2 ;  /* 0x0000000000027941 */ /* 0x000fea0003800000 */
.L_x_3011:
[----:B------:R-:W-:Y:S04]  /*db40*/  BSSY B2, `(.L_x_3013) ;  /* 0x0000030000027945 */ /* 0x000fe80003800000 */
[----:B------:R-:W-:Y:S05]  /*db50*/  @P1 BRA `(.L_x_3014) ;  /* 0x0000000000b81947 */ /* 0x000fea0003800000 */
[----:B-1----:R-:W1:Y:S01]  /*db60*/  LDS.128 R8, [R0+0x4000] ;  /* 0x0040000000087984 */ /* 0x002e620000000c00 */
        /* <DEDUP_REMOVED lines=12> */
[C---:B-1----:R-:W-:Y:S01]  /*dc30*/  LOP3.LUT R71, R10.reuse, 0xffff0000, RZ, 0xc0, !PT ;  /* 0xffff00000a477812 */ /* 0x042fe200078ec0ff */
        /* <DEDUP_REMOVED lines=32> */
.L_x_3014:
[----:B------:R-:W-:Y:S05]  /*de40*/  BSYNC B2 ;  /* 0x0000000000027941 */ /* 0x000fea0003800000 */
.L_x_3013:
[----:B------:R-:W-:Y:S04]  /*de50*/  BSSY B2, `(.L_x_3015) ;  /* 0x0000030000027945 */ /* 0x000fe80003800000 */
[----:B------:R-:W-:Y:S05]  /*de60*/  @P2 BRA `(.L_x_3016) ;  /* 0x0000000000b82947 */ /* 0x000fea0003800000 */
[----:B-12---:R-:W1:Y:S01]  /*de70*/  LDS.128 R8, [R0+0x8000] ;  /* 0x0080000000087984 */ /* 0x006e620000000c00 */
        /* <DEDUP_REMOVED lines=45> */
.L_x_3016:
[----:B------:R-:W-:Y:S05]  /*e150*/  BSYNC B2 ;  /* 0x0000000000027941 */ /* 0x000fea0003800000 */
.L_x_3015:
[----:B------:R-:W-:Y:S05]  /*e160*/  @P3 BRA `(.L_x_3010) ;  /* 0x0000000000b83947 */ /* 0x000fea0003800000 */
[----:B-123--:R-:W1:Y:S01]  /*e170*/  LDS.128 R8, [R0+0xc000] ;  /* 0x00c0000000087984 */ /* 0x00ee620000000c00 */
        /* <DEDUP_REMOVED lines=45> */
.L_x_3010:
[----:B------:R-:W-:Y:S05]  /*e450*/  BSYNC B1 ;  /* 0x0000000000017941 */ /* 0x000fea0003800000 */
.L_x_3009:
[----:B-1234-:R-:W-:Y:S01]  /*e460*/  VIADD R8, R212, 0x20 ;  /* 0x00000020d4087836 */ /* 0x01efe20000000000 */
[----:B------:R-:W-:Y:S04]  /*e470*/  BSSY B1, `(.L_x_3017) ;  /* 0x00000ca000017945 */ /* 0x000fe80003800000 */
[----:B------:R-:W-:-:S13]  /*e480*/  ISETP.GE.AND P0, PT, R8, R3, PT ;  /* 0x000000030800720c */ /* 0x000fda0003f06270 */
[----:B------:R-:W-:Y:S05]  /*e490*/  @P0 BRA `(.L_x_3018) ;  /* 0x0000000c001c0947 */ /* 0x000fea0003800000 */
[----:B------:R-:W1:Y:S01]  /*e4a0*/  LDC R9, c[0x0][0x3f4] ;  /* 0x0000fd00ff097b82 */ /* 0x000e620000000800 */
[----:B------:R-:W-:Y:S01]  /*e4b0*/  BSSY B2, `(.L_x_3019) ;  /* 0x0000034000027945 */ /* 0x000fe20003800000 */
[-C--:B-1----:R-:W-:Y:S02]  /*e4c0*/  ISETP.GE.AND P0, PT, R22, R9.reuse, PT ;  /* 0x000000091600720c */ /* 0x082fe40003f06270 */
[-C--:B------:R-:W-:Y:S02]  /*e4d0*/  ISETP.GE.AND P1, PT, R215, R9.reuse, PT ;  /* 0x00000009d700720c */ /* 0x080fe40003f26270 */
[-C--:B------:R-:W-:Y:S02]  /*e4e0*/  ISETP.GE.AND P2, PT, R214, R9.reuse, PT ;  /* 0x00000009d600720c */ /* 0x080fe40003f46270 */
[----:B------:R-:W-:-:S07]  /*e4f0*/  ISETP.GE.AND P3, PT, R216, R9, PT ;  /* 0x00000009d800720c */ /* 0x000fce0003f66270 */
[----:B------:R-:W-:Y:S06]  /*e500*/  @P0 BRA `(.L_x_3020) ;  /* 0x0000000000b80947 */ /* 0x000fec0003800000 */
[----:B------:R-:W1:Y:S01]  /*e510*/  LDS.128 R8, [R0+0x1000] ;  /* 0x0010000000087984 */ /* 0x000e620000000c00 */
        /* <DEDUP_REMOVED lines=45> */
.L_x_3020:
[----:B------:R-:W-:Y:S05]  /*e7f0*/  BSYNC B2 ;  /* 0x0000000000027941 */ /* 0x000fea0003800000 */
.L_x_3019:
        /* <DEDUP_REMOVED lines=48> */
.L_x_3022:
[----:B------:R-:W-:Y:S05]  /*eb00*/  BSYNC B2 ;  /* 0x0000000000027941 */ /* 0x000fea0003800000 */
.L_x_3021:
        /* <DEDUP_REMOVED lines=48> */
.L_x_3024:
[----:B------:R-:W-:Y:S05]  /*ee10*/  BSYNC B2 ;  /* 0x0000000000027941 */ /* 0x000fea0003800000 */
.L_x_3023:
        /* <DEDUP_REMOVED lines=47> */
.L_x_3018:
[----:B------:R-:W-:Y:S05]  /*f110*/  BSYNC B1 ;  /* 0x0000000000017941 */ /* 0x000fea0003800000 */
.L_x_3017:
        /* <DEDUP_REMOVED lines=57> */
.L_x_3028:
[----:B------:R-:W-:Y:S05]  /*f4b0*/  BSYNC B2 ;  /* 0x0000000000027941 */ /* 0x000fea0003800000 */
.L_x_3027:
        /* <DEDUP_REMOVED lines=48> */
.L_x_3030:
[----:B------:R-:W-:Y:S05]  /*f7c0*/  BSYNC B2 ;  /* 0x0000000000027941 */ /* 0x000fea0003800000 */
.L_x_3029:
[----:B------:R-:W-:Y:S04]  /*f7d0*/  BSSY B2, `(.L_x_3031) ;  /* 0x0000030000027945 */ /* 0x000fe80003800000 */
[----:B------:R-:W-:Y:S05]  /*f7e0*/  @P2 BRA `(.L_x_3032) ;  /* 0x0000000000b82947 */ /* 0x000fea0003800000 */
[----:B-12---:R-:W1:Y:S01]  /*f7f0*/  LDS.128 R8, [R0+0xa000] ;  /* 0x00a0000000087984 */ /* 0x006e620000000c00 */
[--C-:B------:R-:W-:Y:S02]  /*f800*/  SHF.R.U64 R34, R34, 0x10, R35.reuse ;  /* 0x0000001022227819 */ /* 0x100fe40000001223 */
[----:B------:R-:W-:Y:S02]  /*f810*/  SHF.R.U32.HI R39, RZ, 0x10, R35 ;  /* 0x00000010ff277819 */ /* 0x000fe40000011623 */
[--C-:B------:R-:W-:Y:S02]  /*f820*/  SHF.R.U64 R35, R36, 0x10, R37.reuse ;  /* 0x0000001024237819 */ /* 0x100fe40000001225 */
[----:B------:R-:W-:Y:S02]  /*f830*/  SHF.R.U32.HI R36, RZ, 0x10, R37 ;  /* 0x00000010ff247819 */ /* 0x000fe40000011625 */
[----:B------:R-:W-:Y:S02]  /*f840*/  PRMT R96, R96, 0x5410, R39 ;  /* 0x0000541060607816 */ /* 0x000fe40000000027 */
[----:B------:R-:W-:-:S02]  /*f850*/  PRMT R99, R99, 0x5410, R36 ;  /* 0x0000541063637816 */ /* 0x000fc40000000024 */
[----:B------:R-:W-:Y:S01]  /*f860*/  PRMT R98, R98, 0x5410, R35 ;  /* 0x0000541062627816 */ /* 0x000fe20000000023 */
[C---:B------:R-:W-:Y:S01]  /*f870*/  IMAD.U32 R38, R96.reuse, 0x10000, RZ ;  /* 0x0001000060267824 */ /* 0x040fe200078e00ff */
        /* <DEDUP_REMOVED lines=9> */
[----:B------:R-:W-:Y:S01]  /*f910*/  FMUL.FTZ R41, R35, R39 ;  /* 0x0000002723297220 */ /* 0x000fe20000410000 */
[C---:B------:R-:W-:Y:S01]  /*f920*/  FMUL.FTZ R35, R37.reuse, R99 ;  /* 0x0000006325237220 */ /* 0x040fe20000410000 */
[----:B------:R-:W-:Y:S02]  /*f930*/  IMAD.U32 R10, R8, 0x10000, RZ ;  /* 0x00010000080a7824 */ /* 0x000fe400078e00ff */
[C---:B------:R-:W-:Y:S01]  /*f940*/  FFMA.FTZ R43, R34.reuse, R39, R42 ;  /* 0x00000027222b7223 */ /* 0x040fe2000001002a */
[----:B------:R-:W-:Y:S01]  /*f950*/  FMUL.FTZ R39, R37, R96 ;  /* 0x0000006025277220 */ /* 0x000fe20000410000 */
[C---:B------:R-:W-:Y:S02]  /*f960*/  IMAD.U32 R11, R9.reuse, 0x10000, RZ ;  /* 0x00010000090b7824 */ /* 0x040fe400078e00ff */
[----:B------:R-:W-:Y:S01]  /*f970*/  FFMA.FTZ R40, R34, R38, -R41 ;  /* 0x0000002622287223 */ /* 0x000fe20000010829 */
[----:B------:R-:W-:Y:S01]  /*f980*/  IMAD.U32 R37, R98, 0x10000, RZ ;  /* 0x0001000062257824 */ /* 0x000fe200078e00ff */
[----:B------:R-:W-:Y:S01]  /*f990*/  LOP3.LUT R8, R8, 0xffff0000, RZ, 0xc0, !PT ;  /* 0xffff000008087812 */ /* 0x000fe200078ec0ff */
[----:B------:R-:W-:Y:S01]  /*f9a0*/  FFMA.FTZ R96, R36, R96, -R35 ;  /* 0x0000006024607223 */ /* 0x000fe20000010823 */
[----:B------:R-:W-:Y:S01]  /*f9b0*/  LOP3.LUT R9, R9, 0xffff0000, RZ, 0xc0, !PT ;  /* 0xffff000009097812 */ /* 0x000fe200078ec0ff */
[C---:B------:R-:W-:Y:S01]  /*f9c0*/  IMAD.U32 R35, R97.reuse, 0x10000, RZ ;  /* 0x0001000061237824 */ /* 0x040fe200078e00ff */
[----:B------:R-:W-:Y:S01]  /*f9d0*/  LOP3.LUT R98, R98, 0xffff0000, RZ, 0xc0, !PT ;  /* 0xffff000062627812 */ /* 0x000fe200078ec0ff */
[----:B------:R-:W-:Y:S01]  /*f9e0*/  FFMA.FTZ R99, R36, R99, R39 ;  /* 0x0000006324637223 */ /* 0x000fe20000010027 */
[----:B------:R-:W-:Y:S01]  /*f9f0*/  LOP3.LUT R34, R97, 0xffff0000, RZ, 0xc0, !PT ;  /* 0xffff000061227812 */ /* 0x000fe200078ec0ff */
[C---:B------:R-:W-:Y:S01]  /*fa00*/  FMUL.FTZ R39, R8.reuse, R37 ;  /* 0x0000002508277220 */ /* 0x040fe20000410000 */
[----:B------:R-:W-:Y:S01]  /*fa10*/  FMUL.FTZ R36, R8, R35 ;  /* 0x0000002308247220 */ /* 0x000fe20000410000 */
[----:B------:R-:W-:-:S02]  /*fa20*/  FMUL.FTZ R38, R9, R98 ;  /* 0x0000006209267220 */ /* 0x000fc40000410000 */
[-C--:B------:R-:W-:Y:S01]  /*fa30*/  FMUL.FTZ R41, R9, R34.reuse ;  /* 0x0000002209297220 */ /* 0x080fe20000410000 */
[C---:B------:R-:W-:Y:S01]  /*fa40*/  FFMA.FTZ R8, R10.reuse, R35, -R39 ;  /* 0x000000230a087223 */ /* 0x040fe20000010827 */
[----:B------:R-:W-:Y:S01]  /*fa50*/  FFMA.FTZ R37, R10, R37, R36 ;  /* 0x000000250a257223 */ /* 0x000fe20000010024 */
[C---:B------:R-:W-:Y:S01]  /*fa60*/  FFMA.FTZ R9, R11.reuse, R34, -R38 ;  /* 0x000000220b097223 */ /* 0x040fe20000010826 */
[----:B------:R-:W-:Y:S01]  /*fa70*/  FFMA.FTZ R98, R11, R98, R41 ;  /* 0x000000620b627223 */ /* 0x000fe20000010029 */
[----:B------:R-:W-:Y:S02]  /*fa80*/  F2FP.BF16.F32.PACK_AB R10, R43, R40 ;  /* 0x000000282b0a723e */ /* 0x000fe400000010ff */
[----:B------:R-:W-:Y:S02]  /*fa90*/  F2FP.BF16.F32.PACK_AB R11, R99, R96 ;  /* 0x00000060630b723e */ /* 0x000fe400000010ff */
[----:B------:R-:W-:Y:S02]  /*faa0*/  F2FP.BF16.F32.PACK_AB R8, R37, R8 ;  /* 0x000000082508723e */ /* 0x000fe400000010ff */
[----:B------:R-:W-:-:S05]  /*fab0*/  F2FP.BF16.F32.PACK_AB R9, R98, R9 ;  /* 0x000000096209723e */ /* 0x000fca00000010ff */
[----:B------:R3:W-:Y:S02]  /*fac0*/  STS.128 [R0+0xa000], R8 ;  /* 0x00a0000800007388 */ /* 0x0007e40000000c00 */
.L_x_3032:
[----:B------:R-:W-:Y:S05]  /*fad0*/  BSYNC B2 ;  /* 0x0000000000027941 */ /* 0x000fea0003800000 */
.L_x_3031:
        /* <DEDUP_REMOVED lines=47> */
.L_x_3026:
[----:B------:R-:W-:Y:S05]  /*fdd0*/  BSYNC B1 ;  /* 0x0000000000017941 */ /* 0x000fea0003800000 */
.L_x_3025:
[----:B-1234-:R-:W-:-:S05]  /*fde0*/  VIADD R8, R212, 0x60 ;  /* 0x00000060d4087836 */ /* 0x01efca0000000000 */
        /* <DEDUP_REMOVED lines=22> */
[C---:B-1----:R-:W-:Y:S01]  /*ff50*/  LOP3.LUT R27, R10.reuse, 0xffff0000, RZ, 0xc0, !PT ;  /* 0xffff00000a1b7812 */ /* 0x042fe200078ec0ff */
        /* <DEDUP_REMOVED lines=32> */
.L_x_3035:
[----:B------:R-:W-:Y:S05]  /*10160*/  BSYNC B1 ;  /* 0x0000000000017941 */ /* 0x000fea0003800000 */
.L_x_3034:
[----:B------:R-:W-:Y:S04]  /*10170*/  BSSY B1, `(.L_x_3036) ;  /* 0x0000030000017945 */ /* 0x000fe80003800000 */
[----:B------:R-:W-:Y:S05]  /*10180*/  @P1 BRA `(.L_x_3037) ;  /* 0x0000000000b81947 */ /* 0x000fea0003800000 */
[----:B-1----:R-:W1:Y:S01]  /*10190*/  LDS.128 R8, [R0+0x7000] ;  /* 0x0070000000087984 */ /* 0x002e620000000c00 */
        /* <DEDUP_REMOVED lines=45> */
.L_x_3037:
[----:B------:R-:W-:Y:S05]  /*10470*/  BSYNC B1 ;  /* 0x0000000000017941 */ /* 0x000fea0003800000 */
.L_x_3036:
[----:B------:R-:W-:Y:S04]  /*10480*/  BSSY B1, `(.L_x_3038) ;  /* 0x0000030000017945 */ /* 0x000fe80003800000 */
[----:B------:R-:W-:Y:S05]  /*10490*/  @P2 BRA `(.L_x_3039) ;  /* 0x0000000000b82947 */ /* 0x000fea0003800000 */
[----:B-12---:R-:W1:Y:S01]  /*104a0*/  LDS.128 R8, [R0+0xb000] ;  /* 0x00b0000000087984 */ /* 0x006e620000000c00 */
        /* <DEDUP_REMOVED lines=45> */
.L_x_3039:
[----:B------:R-:W-:Y:S05]  /*10780*/  BSYNC B1 ;  /* 0x0000000000017941 */ /* 0x000fea0003800000 */
.L_x_3038:
        /* <DEDUP_REMOVED lines=13> */
[----:B------:R-:W-:Y:S01]  /*10860*/  PRMT R80, R80, 0x5410, R3 ;  /* 0x0000541050507816 */ /* 0x000fe20000000003 */
[C---:B-1----:R-:W-:Y:S01]  /*10870*/  IMAD.U32 R6, R10.reuse, 0x10000, RZ ;  /* 0x000100000a067824 */ /* 0x042fe200078e00ff */
[----:B------:R-:W-:Y:S01]  /*10880*/  LOP3.LUT R7, R10, 0xffff0000, RZ, 0xc0, !PT ;  /* 0xffff00000a077812 */ /* 0x000fe200078ec0ff */
[C---:B------:R-:W-:Y:S01]  /*10890*/  IMAD.U32 R10, R11.reuse, 0x10000, RZ ;  /* 0x000100000b0a7824 */ /* 0x040fe200078e00ff */
[----:B------:R-:W-:Y:S01]  /*108a0*/  LOP3.LUT R11, R11, 0xffff0000, RZ, 0xc0, !PT ;  /* 0xffff00000b0b7812 */ /* 0x000fe200078ec0ff */
[C---:B------:R-:W-:Y:S01]  /*108b0*/  IMAD.U32 R3, R8.reuse, 0x10000, RZ ;  /* 0x0001000008037824 */ /* 0x040fe200078e00ff */
[----:B------:R-:W-:Y:S01]  /*108c0*/  LOP3.LUT R4, R8, 0xffff0000, RZ, 0xc0, !PT ;  /* 0xffff000008047812 */ /* 0x000fe200078ec0ff */
[C---:B------:R-:W-:Y:S01]  /*108d0*/  FMUL.FTZ R15, R7.reuse, R13 ;  /* 0x0000000d070f7220 */ /* 0x040fe20000410000 */
[-C--:B------:R-:W-:Y:S01]  /*108e0*/  FMUL.FTZ R14, R7, R12.reuse ;  /* 0x0000000c070e7220 */ /* 0x080fe20000410000 */
[C---:B------:R-:W-:Y:S01]  /*108f0*/  FMUL.FTZ R7, R11.reuse, R81 ;  /* 0x000000510b077220 */ /* 0x040fe20000410000 */
[----:B------:R-:W-:Y:S01]  /*10900*/  FMUL.FTZ R11, R11, R79 ;  /* 0x0000004f0b0b7220 */ /* 0x000fe20000410000 */
[C---:B------:R-:W-:Y:S01]  /*10910*/  FFMA.FTZ R15, R6.reuse, R12, -R15 ;  /* 0x0000000c060f7223 */ /* 0x040fe2000001080f */
[----:B------:R-:W-:Y:S01]  /*10920*/  FFMA.FTZ R20, R6, R13, R14 ;  /* 0x0000000d06147223 */ /* 0x000fe2000001000e */
[----:B------:R-:W-:Y:S01]  /*10930*/  FFMA.FTZ R79, R10, R79, -R7 ;  /* 0x0000004f0a4f7223 */ /* 0x000fe20000010807 */
[----:B------:R-:W-:Y:S01]  /*10940*/  IMAD.U32 R7, R80, 0x10000, RZ ;  /* 0x0001000050077824 */ /* 0x000fe200078e00ff */
[C---:B------:R-:W-:Y:S01]  /*10950*/  LOP3.LUT R8, R9.reuse, 0xffff0000, RZ, 0xc0, !PT ;  /* 0xffff000009087812 */ /* 0x040fe200078ec0ff */
[----:B------:R-:W-:Y:S01]  /*10960*/  IMAD.U32 R6, R78, 0x10000, RZ ;  /* 0x000100004e067824 */ /* 0x000fe200078e00ff */
[----:B------:R-:W-:Y:S01]  /*10970*/  LOP3.LUT R80, R80, 0xffff0000, RZ, 0xc0, !PT ;  /* 0xffff000050507812 */ /* 0x000fe200078ec0ff */
[----:B------:R-:W-:Y:S01]  /*10980*/  FFMA.FTZ R24, R10, R81, R11 ;  /* 0x000000510a187223 */ /* 0x000fe2000001000b */
[----:B------:R-:W-:Y:S01]  /*10990*/  LOP3.LUT R78, R78, 0xffff0000, RZ, 0xc0, !PT ;  /* 0xffff00004e4e7812 */ /* 0x000fe200078ec0ff */
[----:B------:R-:W-:-:S02]  /*109a0*/  IMAD.U32 R5, R9, 0x10000, RZ ;  /* 0x0001000009057824 */ /* 0x000fc400078e00ff */
        /* <DEDUP_REMOVED lines=8> */
[----:B------:R-:W-:Y:S02]  /*10a30*/  F2FP.BF16.F32.PACK_AB R6, R20, R15 ;  /* 0x0000000f1406723e */ /* 0x000fe400000010ff */
[----:B------:R-:W-:-:S02]  /*10a40*/  F2FP.BF16.F32.PACK_AB R7, R24, R79 ;  /* 0x0000004f1807723e */ /* 0x000fc400000010ff */
[----:B------:R-:W-:Y:S02]  /*10a50*/  F2FP.BF16.F32.PACK_AB R4, R3, R4 ;  /* 0x000000040304723e */ /* 0x000fe400000010ff */
[----:B------:R-:W-:-:S05]  /*10a60*/  F2FP.BF16.F32.PACK_AB R5, R5, R14 ;  /* 0x0000000e0505723e */ /* 0x000fca00000010ff */
[----:B------:R1:W-:Y:S01]  /*10a70*/  STS.128 [R0+0xf000], R4 ;  /* 0x00f0000400007388 */ /* 0x0003e20000000c00 */
[----:B------:R-:W-:Y:S05]  /*10a80*/  BRA `(.L_x_3033) ;  /* 0x0000004c00747947 */ /* 0x000fea0003800000 */
.L_x_2994:
        /* <DEDUP_REMOVED lines=16> */
[C---:B------:R-:W-:Y:S01]  /*10b90*/  IMAD.WIDE.U32 R26, R3.reuse, UR6, R26 ;  /* 0x00000006031a7c25 */ /* 0x040fe2000f8e001a */
[----:B------:R-:W-:Y:S01]  /*10ba0*/  LEA R6, P0, R24, UR4, 0x1 ;  /* 0x0000000418067c11 */ /* 0x000fe2000f8008ff */
[----:B------:R-:W-:Y:S02]  /*10bb0*/  UMOV UR4, 0xffffffff ;  /* 0xffffffff00047882 */ /* 0x000fe40000000000 */
[----:B------:R-:W-:Y:S01]  /*10bc0*/  IMAD R7, R3, UR7, R4 ;  /* 0x0000000703077c24 */ /* 0x000fe2000f8e0204 */
[----:B------:R-:W-:Y:S01]  /*10bd0*/  ULDC.64 UR6, c[0x0][0x400] ;  /* 0x0001000000067ab9 */ /* 0x000fe20000000a00 */
[----:B------:R-:W-:Y:S01]  /*10be0*/  IMAD.IADD R5, R25, 0x1, R5 ;  /* 0x0000000119057824 */ /* 0x000fe200078e0205 */
[----:B------:R-:W-:Y:S01]  /*10bf0*/  LEA R3, P1, R26, UR6, 0x1 ;  /* 0x000000061a037c11 */ /* 0x000fe2000f8208ff */
[----:B------:R-:W-:-:S03]  /*10c00*/  IMAD.IADD R7, R27, 0x1, R7 ;  /* 0x000000011b077824 */ /* 0x000fc600078e0207 */
[----:B------:R-:W-:Y:S02]  /*10c10*/  LEA.HI.X R8, R24, UR5, R5, 0x1, P0 ;  /* 0x0000000518087c11 */ /* 0x000fe400080f0c05 */
[----:B------:R-:W-:Y:S01]  /*10c20*/  LEA.HI.X R7, R26, UR7, R7, 0x1, P1 ;  /* 0x000000071a077c11 */ /* 0x000fe200088f0c07 */
[----:B------:R-:W-:Y:S06]  /*10c30*/  BRA.DIV UR4, `(.L_x_3040) ;  /* 0x0000020a04b87947 */ /* 0x000fec000b800000 */
[----:B------:R0:W1:Y:S04]  /*10c40*/  SHFL.IDX PT, R5, R8, RZ, 0x181f ;  /* 0x00181fff08057589 */ /* 0x00006800000e0000 */
[----:B------:R0:W2:Y:S04]  /*10c50*/  SHFL.IDX PT, R4, R6, RZ, 0x181f ;  /* 0x00181fff06047589 */ /* 0x0000a800000e0000 */
[----:B------:R0:W3:Y:S04]  /*10c60*/  SHFL.IDX PT, R9, R7, RZ, 0x181f ;  /* 0x00181fff07097589 */ /* 0x0000e800000e0000 */
[----:B------:R0:W4:Y:S02]  /*10c70*/  SHFL.IDX PT, R14, R3, RZ, 0x181f ;  /* 0x00181fff030e7589 */ /* 0x00012400000e0000 */
.L_x_3338:
        /* <DEDUP_REMOVED lines=14> */
[----:B--2---:R-:W-:Y:S01]  /*10d60*/  IMAD.MOV.U32 R10, RZ, RZ, R4 ;  /* 0x000000ffff0a7224 */ /* 0x004fe200078e0004 */
[----:B------:R-:W-:Y:S01]  /*10d70*/  ISETP.GE.AND P2, PT, R18, UR4, PT ;  /* 0x0000000412007c0c */ /* 0x000fe2000bf46270 */
[----:B-1----:R-:W-:Y:S01]  /*10d80*/  IMAD.MOV.U32 R11, RZ, RZ, R5 ;  /* 0x000000ffff0b7224 */ /* 0x002fe200078e0005 */
[----:B------:R-:W-:Y:S01]  /*10d90*/  ISETP.GE.AND P3, PT, R213, UR4, PT ;  /* 0x00000004d5007c0c */ /* 0x000fe2000bf66270 */
[----:B---3--:R-:W-:Y:S01]  /*10da0*/  IMAD.MOV.U32 R15, RZ, RZ, R9 ;  /* 0x000000ffff0f7224 */ /* 0x008fe200078e0009 */
[----:B------:R-:W-:Y:S02]  /*10db0*/  CS2R R56, SRZ ;  /* 0x0000000000387805 */ /* 0x000fe4000001ff00 */
[----:B------:R-:W-:Y:S01]  /*10dc0*/  CS2R R58, SRZ ;  /* 0x00000000003a7805 */ /* 0x000fe2000001ff00 */
[----:B------:R-:W-:-:S06]  /*10dd0*/  ULDC.64 UR6, c[0x0][0x208] ;  /* 0x0000820000067ab9 */ /* 0x000fcc0000000a00 */
        /* <DEDUP_REMOVED lines=10> */
[--C-:B------:R-:W-:Y:S02]  /*10e80*/  @!P2 IMAD.X R5, R5, 0x1, R24.reuse, P0 ;  /* 0x000000010505a824 */ /* 0x100fe400000e0618 */
[----:B------:R-:W-:-:S03]  /*10e90*/  @!P2 IMAD.X R21, R9, 0x1, R24, P1 ;  /* 0x000000010915a824 */ /* 0x000fc600008e0618 */
[----:B------:R1:W5:Y:S04]  /*10ea0*/  @!P2 LD.E.128 R60, desc[UR6][R4.64] ;  /* 0x00000006043ca980 */ /* 0x000368000c101d00 */
[----:B------:R1:W5:Y:S01]  /*10eb0*/  @!P2 LD.E.128 R64, desc[UR6][R20.64] ;  /* 0x000000061440a980 */ /* 0x000362000c101d00 */
[----:B------:R-:W-:-:S04]  /*10ec0*/  @!P3 IMAD.SHL.U32 R13, R12, 0x8, RZ ;  /* 0x000000080c0db824 */ /* 0x000fc800078e00ff */
[----:B------:R-:W-:-:S04]  /*10ed0*/  @!P3 IMAD.WIDE R10, R13, 0x2, R10 ;  /* 0x000000020d0ab825 */ /* 0x000fc800078e020a */
[----:B------:R-:W-:Y:S01]  /*10ee0*/  @!P3 IMAD.WIDE R12, R13, 0x2, R14 ;  /* 0x000000020d0cb825 */ /* 0x000fe200078e020e */
[----:B------:R1:W5:Y:S04]  /*10ef0*/  @!P3 LD.E.128 R56, desc[UR6][R10.64] ;  /* 0x000000060a38b980 */ /* 0x000368000c101d00 */
[----:B------:R1:W5:Y:S02]  /*10f00*/  @!P3 LD.E.128 R68, desc[UR6][R12.64] ;  /* 0x000000060c44b980 */ /* 0x000364000c101d00 */
.L_x_3042:
[----:B------:R-:W-:Y:S05]  /*10f10*/  BSYNC B1 ;  /* 0x0000000000017941 */ /* 0x000fea0003800000 */
.L_x_3041:
[----:B-12--5:R-:W-:Y:S01]  /*10f20*/  IMAD.MOV.U32 R4, RZ, RZ, R70 ;  /* 0x000000ffff047224 */ /* 0x026fe200078e0046 */
[----:B------:R-:W-:Y:S01]  /*10f30*/  UMOV UR4, 0xffffffff ;  /* 0xffffffff00047882 */ /* 0x000fe20000000000 */
[----:B------:R-:W-:Y:S01]  /*10f40*/  IMAD.MOV.U32 R5, RZ, RZ, R71 ;  /* 0x000000ffff057224 */ /* 0x000fe200078e0047 */
        /* <DEDUP_REMOVED lines=36> */
.L_x_3344:
        /* <DEDUP_REMOVED lines=31> */
[----:B0-----:R-:W-:-:S03]  /*11380*/  @!P2 IMAD.X R11, R9, 0x1, R20, P1 ;  /* 0x00000001090ba824 */ /* 0x001fc600008e0614 */
[----:B------:R0:W5:Y:S04]  /*11390*/  @!P2 LD.E.128 R44, desc[UR6][R4.64] ;  /* 0x00000006042ca980 */ /* 0x000168000c101d00 */
[----:B------:R0:W5:Y:S01]  /*113a0*/  @!P2 LD.E.128 R48, desc[UR6][R10.64] ;  /* 0x000000060a30a980 */ /* 0x000162000c101d00 */
[----:B------:R-:W-:Y:S02]  /*113b0*/  @!P3 IMAD.SHL.U32 R21, R15, 0x8, RZ ;  /* 0x000000080f15b824 */ /* 0x000fe400078e00ff */
[----:B------:R-:W-:Y:S02]  /*113c0*/  IMAD.MOV.U32 R15, RZ, RZ, R9 ;  /* 0x000000ffff0f7224 */ /* 0x000fe400078e0009 */
[----:B------:R-:W-:-:S04]  /*113d0*/  @!P3 IMAD.WIDE R12, R21, 0x2, R12 ;  /* 0x00000002150cb825 */ /* 0x000fc800078e020c */
[----:B------:R-:W-:Y:S01]  /*113e0*/  @!P3 IMAD.WIDE R14, R21, 0x2, R14 ;  /* 0x00000002150eb825 */ /* 0x000fe200078e020e */
[----:B------:R0:W5:Y:S04]  /*113f0*/  @!P3 LD.E.128 R40, desc[UR6][R12.64] ;  /* 0x000000060c28b980 */ /* 0x000168000c101d00 */
[----:B------:R0:W5:Y:S02]  /*11400*/  @!P3 LD.E.128 R52, desc[UR6][R14.64] ;  /* 0x000000060e34b980 */ /* 0x000164000c101d00 */
.L_x_3045:
[----:B------:R-:W-:Y:S05]  /*11410*/  BSYNC B1 ;  /* 0x0000000000017941 */ /* 0x000fea0003800000 */
.L_x_3044:
        /* <DEDUP_REMOVED lines=38> */
.L_x_3350:
        /* <DEDUP_REMOVED lines=24> */
[----:B0-----:R-:W-:Y:S02]  /*11800*/  @!P2 IADD3 R10, P1, R14, R11, RZ ;  /* 0x0000000b0e0aa210 */ /* 0x001fe40007f3e0ff */
[----:B------:R-:W-:Y:S02]  /*11810*/  CS2R R36, SRZ ;  /* 0x0000000000247805 */ /* 0x000fe4000001ff00 */
[----:B------:R-:W-:Y:S01]  /*11820*/  CS2R R38, SRZ ;  /* 0x0000000000267805 */ /* 0x000fe2000001ff00 */
[--C-:B------:R-:W-:Y:S01]  /*11830*/  @!P2 IMAD.X R5, R5, 0x1, R28.reuse, P0 ;  /* 0x000000010505a824 */ /* 0x100fe200000e061c */
[----:B------:R-:W-:Y:S01]  /*11840*/  CS2R R30, SRZ ;  /* 0x00000000001e7805 */ /* 0x000fe2000001ff00 */
[----:B------:R-:W-:Y:S01]  /*11850*/  @!P2 IMAD.X R11, R9, 0x1, R28, P1 ;  /* 0x00000001090ba824 */ /* 0x000fe200008e061c */
[----:B------:R-:W-:-:S02]  /*11860*/  CS2R R34, SRZ ;  /* 0x0000000000227805 */ /* 0x000fc4000001ff00 */
[----:B------:R-:W-:-:S06]  /*11870*/  CS2R R32, SRZ ;  /* 0x0000000000207805 */ /* 0x000fcc000001ff00 */
[----:B------:R0:W5:Y:S01]  /*11880*/  @!P2 LD.E.128 R32, desc[UR6][R10.64] ;  /* 0x000000060a20a980 */ /* 0x000162000c101d00 */
[----:B----4-:R-:W-:Y:S02]  /*11890*/  @!P3 IMAD.SHL.U32 R29, R15, 0x8, RZ ;  /* 0x000000080f1db824 */ /* 0x010fe400078e00ff */
[----:B------:R-:W-:Y:S02]  /*118a0*/  IMAD.MOV.U32 R15, RZ, RZ, R9 ;  /* 0x000000ffff0f7224 */ /* 0x000fe400078e0009 */
[----:B------:R-:W-:-:S04]  /*118b0*/  @!P3 IMAD.WIDE R20, R29, 0x2, R12 ;  /* 0x000000021d14b825 */ /* 0x000fc800078e020c */
[----:B------:R-:W-:Y:S01]  /*118c0*/  @!P3 IMAD.WIDE R12, R29, 0x2, R14 ;  /* 0x000000021d0cb825 */ /* 0x000fe200078e020e */
[----:B------:R-:W-:Y:S01]  /*118d0*/  CS2R R28, SRZ ;  /* 0x00000000001c7805 */ /* 0x000fe2000001ff00 */
[----:B------:R0:W5:Y:S04]  /*118e0*/  @!P3 LD.E.128 R24, desc[UR6][R20.64] ;  /* 0x000000061418b980 */ /* 0x000168000c101d00 */
[----:B------:R0:W5:Y:S04]  /*118f0*/  @!P3 LD.E.128 R36, desc[UR6][R12.64] ;  /* 0x000000060c24b980 */ /* 0x000168000c101d00 */
[----:B------:R0:W5:Y:S02]  /*11900*/  @!P2 LD.E.128 R28, desc[UR6][R4.64] ;  /* 0x00000006041ca980 */ /* 0x000164000c101d00 */
.L_x_3048:
[----:B------:R-:W-:Y:S05]  /*11910*/  BSYNC B1 ;  /* 0x0000000000017941 */ /* 0x000fea0003800000 */
.L_x_3047:
        /* <DEDUP_REMOVED lines=38> */
[----:B------:R0:W0:Y:S02]  /*11b80*/  SHFL.IDX PT, R76, R3, 0x3, 0x181f ;  /* 0x00781f00034c7f89 */ /* 0x00002400000e0000 */
.L_x_3356:
[----:B------:R-:W4:Y:S01]  /*11b90*/  LDL R12, [R1+0x68] ;  /* 0x00006800010c7983 */ /* 0x000f220000100800 */
[----:B------:R-:W-:Y:S01]  /*11ba0*/  VIADD R78, R78, 0x60 ;  /* 0x000000604e4e7836 */ /* 0x000fe20000000000 */
[----:B------:R-:W-:Y:S01]  /*11bb0*/  BSSY B1, `(.L_x_3050) ;  /* 0x000002a000017945 */ /* 0x000fe20003800000 */
[----:B01----:R-:W-:Y:S02]  /*11bc0*/  CS2R R6, SRZ ;  /* 0x0000000000067805 */ /* 0x003fe4000001ff00 */
        /* <DEDUP_REMOVED lines=24> */
[----:B------:R-:W-:Y:S02]  /*11d50*/  @!P2 IADD3 R78, P1, R76, R79, RZ ;  /* 0x0000004f4c4ea210 */ /* 0x000fe40007f3e0ff */
[----:B------:R-:W-:Y:S02]  /*11d60*/  CS2R R8, SRZ ;  /* 0x0000000000087805 */ /* 0x000fe4000001ff00 */
[----:B------:R-:W-:Y:S01]  /*11d70*/  CS2R R10, SRZ ;  /* 0x00000000000a7805 */ /* 0x000fe2000001ff00 */
[--C-:B------:R-:W-:Y:S01]  /*11d80*/  @!P2 IMAD.X R21, R21, 0x1, R6.reuse, P0 ;  /* 0x000000011515a824 */ /* 0x100fe200000e0606 */
[----:B------:R-:W-:Y:S01]  /*11d90*/  CS2R R12, SRZ ;  /* 0x00000000000c7805 */ /* 0x000fe2000001ff00 */
[----:B------:R-:W-:Y:S01]  /*11da0*/  @!P2 IMAD.X R79, R77, 0x1, R6, P1 ;  /* 0x000000014d4fa824 */ /* 0x000fe200008e0606 */
[----:B------:R-:W-:-:S02]  /*11db0*/  CS2R R14, SRZ ;  /* 0x00000000000e7805 */ /* 0x000fc4000001ff00 */
[----:B------:R-:W-:-:S04]  /*11dc0*/  CS2R R6, SRZ ;  /* 0x0000000000067805 */ /* 0x000fc8000001ff00 */
[----:B------:R0:W5:Y:S01]  /*11dd0*/  @!P2 LD.E.128 R12, desc[UR6][R20.64] ;  /* 0x00000006140ca980 */ /* 0x000162000c101d00 */
[----:B----4-:R-:W-:-:S04]  /*11de0*/  @!P3 IMAD.SHL.U32 R81, R80, 0x8, RZ ;  /* 0x000000085051b824 */ /* 0x010fc800078e00ff */
[----:B------:R-:W-:Y:S01]  /*11df0*/  @!P3 IMAD.WIDE R82, R81, 0x2, R4 ;  /* 0x000000025152b825 */ /* 0x000fe200078e0204 */
[----:B------:R-:W-:-:S03]  /*11e00*/  CS2R R4, SRZ ;  /* 0x0000000000047805 */ /* 0x000fc6000001ff00 */
[----:B------:R-:W-:Y:S01]  /*11e10*/  @!P3 IMAD.WIDE R80, R81, 0x2, R76 ;  /* 0x000000025150b825 */ /* 0x000fe200078e024c */
[----:B------:R0:W5:Y:S04]  /*11e20*/  @!P3 LD.E.128 R72, desc[UR6][R82.64] ;  /* 0x000000065248b980 */ /* 0x000168000c101d00 */
[----:B------:R0:W5:Y:S04]  /*11e30*/  @!P3 LD.E.128 R8, desc[UR6][R80.64] ;  /* 0x000000065008b980 */ /* 0x000168000c101d00 */
[----:B------:R0:W5:Y:S02]  /*11e40*/  @!P2 LD.E.128 R4, desc[UR6][R78.64] ;  /* 0x000000064e04a980 */ /* 0x000164000c101d00 */
.L_x_3051:
[----:B------:R-:W-:Y:S05]  /*11e50*/  BSYNC B1 ;  /* 0x0000000000017941 */ /* 0x000fea0003800000 */
.L_x_3050:
[----:B------:R-:W1:Y:S01]  /*11e60*/  SYNCS.PHASECHK.TRANS64.TRYWAIT P0, [R16+URZ+0x38800], R139 ;  /* 0x0388008b100075a7 */ /* 0x000e62000800017f */
[----:B-----5:R-:W-:Y:S01]  /*11e70*/  IMAD.MOV.U32 R76, RZ, RZ, R10 ;  /* 0x000000ffff4c7224 */ /* 0x020fe200078e000a */
[----:B------:R-:W-:Y:S01]  /*11e80*/  BSSY B1, `(.L_x_3052) ;  /* 0x000001f000017945 */ /* 0x000fe20003800000 */
[----:B------:R-:W-:Y:S02]  /*11e90*/  IMAD.MOV.U32 R3, RZ, RZ, R4 ;  /* 0x000000ffff037224 */ /* 0x000fe400078e0004 */
[----:B------:R-:W-:Y:S01]  /*11ea0*/  IMAD.MOV.U32 R77, RZ, RZ, R12 ;  /* 0x000000ffff4d7224 */ /* 0x000fe200078e000c */
[----:B------:R-:W-:Y:S01]  /*11eb0*/  PRMT R85, R76, 0x7610, R85 ;  /* 0x000076104c557816 */ /* 0x000fe20000000055 */
[----:B------:R-:W-:Y:S01]  /*11ec0*/  IMAD.MOV.U32 R76, RZ, RZ, R11 ;  /* 0x000000ffff4c7224 */ /* 0x000fe200078e000b */
[----:B------:R-:W-:Y:S01]  /*11ed0*/  PRMT R99, R3, 0x7610, R99 ;  /* 0x0000761003637816 */ /* 0x000fe20000000063 */
[----:B0-----:R-:W-:Y:S01]  /*11ee0*/  IMAD.MOV.U32 R78, RZ, RZ, R13 ;  /* 0x000000ffff4e7224 */ /* 0x001fe200078e000d */
[----:B------:R-:W-:Y:S01]  /*11ef0*/  PRMT R103, R77, 0x7610, R103 ;  /* 0x000076104d677816 */ /* 0x000fe20000000067 */
[----:B------:R-:W-:Y:S01]  /*11f00*/  IMAD.MOV.U32 R3, RZ, RZ, R7 ;  /* 0x000000ffff037224 */ /* 0x000fe200078e0007 */
[----:B------:R-:W-:Y:S01]  /*11f10*/  PRMT R86, R76, 0x7610, R86 ;  /* 0x000076104c567816 */ /* 0x000fe20000000056 */
[----:B---3--:R-:W-:Y:S01]  /*11f20*/  IMAD.MOV.U32 R20, RZ, RZ, R5 ;  /* 0x000000ffff147224 */ /* 0x008fe200078e0005 */
[----:B------:R-:W-:Y:S01]  /*11f30*/  PRMT R104, R78, 0x7610, R104 ;  /* 0x000076104e687816 */ /* 0x000fe20000000068 */
[----:B--2---:R-:W-:Y:S01]  /*11f40*/  IMAD.MOV.U32 R21, RZ, RZ, R6 ;  /* 0x000000ffff157224 */ /* 0x004fe200078e0006 */
        /* <DEDUP_REMOVED lines=17> */
[----:B-1----:R-:W-:Y:S08]  /*12060*/  @!P0 BRA `(.L_x_3053) ;  /* 0x000001fc00708947 */ /* 0x002ff00003800000 */
.L_x_3357:
[----:B------:R-:W-:Y:S05]  /*12070*/  BSYNC B1 ;  /* 0x0000000000017941 */ /* 0x000fea0003800000 */
.L_x_3052:
[----:B------:R-:W-:Y:S01]  /*12080*/  BSSY B1, `(.L_x_3054) ;  /* 0x00000dc000017945 */ /* 0x000fe20003800000 */
        /* <DEDUP_REMOVED lines=9> */
[----:B------:R-:W-:Y:S02]  /*12120*/  LEA.HI R76, R140, R237, RZ, 0x1d ;  /* 0x000000ed8c4c7211 */ /* 0x000fe400078fe8ff */
[----:B------:R-:W-:Y:S02]  /*12130*/  SHF.R.U64 R143, R64, 0x10, R65 ;  /* 0x00000010408f7819 */ /* 0x000fe40000001241 */
[----:B------:R-:W-:Y:S01]  /*12140*/  SHF.R.S32.HI R79, RZ, 0x1f, R76 ;  /* 0x0000001fff4f7819 */ /* 0x000fe2000001144c */
[----:B------:R-:W-:Y:S01]  /*12150*/  IMAD.SHL.U32 R77, R76, 0x8, RZ ;  /* 0x000000084c4d7824 */ /* 0x000fe200078e00ff */
[----:B------:R-:W-:Y:S02]  /*12160*/  SHF.R.U64 R60, R60, 0x10, R61 ;  /* 0x000000103c3c7819 */ /* 0x000fe4000000123d */
[----:B------:R-:W-:Y:S02]  /*12170*/  LEA.HI R79, R79, R76, RZ, 0x3 ;  /* 0x0000004c4f4f7211 */ /* 0x000fe400078f18ff */
[----:B------:R-:W-:-:S02]  /*12180*/  LOP3.LUT R77, R77, 0x38, RZ, 0xc0, !PT ;  /* 0x000000384d4d7812 */ /* 0x000fc400078ec0ff */
[----:B------:R-:W-:Y:S01]  /*12190*/  SHF.R.U32.HI R145, RZ, 0x10, R61 ;  /* 0x00000010ff917819 */ /* 0x000fe2000001163d */
[----:B------:R-:W-:Y:S01]  /*121a0*/  IMAD.SHL.U32 R79, R79, 0x400, RZ ;  /* 0x000004004f4f7824 */ /* 0x000fe200078e00ff */
[----:B------:R-:W-:Y:S02]  /*121b0*/  LOP3.LUT R76, R77, 0x1c0, R156, 0xf8, !PT ;  /* 0x000001c04d4c7812 */ /* 0x000fe400078ef89c */
[----:B------:R-:W-:Y:S02]  /*121c0*/  PRMT R142, R142, 0x5410, R143 ;  /* 0x000054108e8e7816 */ /* 0x000fe4000000008f */
[----:B------:R-:W-:Y:S02]  /*121d0*/  LOP3.LUT R76, R76, R229, RZ, 0x3c, !PT ;  /* 0x000000e54c4c7212 */ /* 0x000fe400078e3cff */
[----:B------:R-:W-:Y:S01]  /*121e0*/  LOP3.LUT R79, R79, 0x7fffe000, RZ, 0xc0, !PT ;  /* 0x7fffe0004f4f7812 */ /* 0x000fe200078ec0ff */
[----:B------:R-:W-:Y:S01]  /*121f0*/  IMAD.U32 R152, R142, 0x10000, RZ ;  /* 0x000100008e987824 */ /* 0x000fe200078e00ff */
[----:B------:R-:W-:-:S02]  /*12200*/  PRMT R61, R91, 0x5432, R60 ;  /* 0x000054325b3d7816 */ /* 0x000fc4000000003c */
[----:B0-----:R-:W-:Y:S02]  /*12210*/  IADD3 R139, R76, R79, R228 ;  /* 0x0000004f4c8b7210 */ /* 0x001fe40007ffe0e4 */
[----:B------:R-:W0:Y:S01]  /*12220*/  LDS.128 R76, [R0] ;  /* 0x00000000004c7984 */ /* 0x000e220000000c00 */
[----:B------:R-:W-:Y:S02]  /*12230*/  SHF.R.U32.HI R64, RZ, 0x10, R65 ;  /* 0x00000010ff407819 */ /* 0x000fe40000011641 */
[----:B------:R-:W-:Y:S01]  /*12240*/  IMAD R139, R139, 0x2, R16 ;  /* 0x000000028b8b7824 */ /* 0x000fe200078e0210 */
[--C-:B------:R-:W-:Y:S02]  /*12250*/  SHF.R.U64 R65, R66, 0x10, R67.reuse ;  /* 0x0000001042417819 */ /* 0x100fe40000001243 */
[----:B------:R-:W-:Y:S02]  /*12260*/  SHF.R.U32.HI R66, RZ, 0x10, R67 ;  /* 0x00000010ff427819 */ /* 0x000fe40000011643 */
[----:B------:R-:W1:Y:S01]  /*12270*/  LDS.128 R80, [R139+0x14400] ;  /* 0x014400008b507984 */ /* 0x000e620000000c00 */
[----:B------:R-:W-:-:S02]  /*12280*/  SHF.R.U64 R62, R62, 0x10, R63 ;  /* 0x000000103e3e7819 */ /* 0x000fc4000000123f */
[----:B------:R-:W-:Y:S02]  /*12290*/  SHF.R.U32.HI R63, RZ, 0x10, R63 ;  /* 0x00000010ff3f7819 */ /* 0x000fe4000001163f */
[----:B------:R-:W-:Y:S02]  /*122a0*/  PRMT R141, R141, 0x5410, R64 ;  /* 0x000054108d8d7816 */ /* 0x000fe40000000040 */
[----:B------:R-:W-:Y:S02]  /*122b0*/  PRMT R64, R86, 0x5432, R65 ;  /* 0x0000543256407816 */ /* 0x000fe40000000041 */
[----:B------:R-:W-:Y:S01]  /*122c0*/  PRMT R60, R90, 0x5432, R145 ;  /* 0x000054325a3c7816 */ /* 0x000fe20000000091 */
[----:B------:R-:W-:Y:S01]  /*122d0*/  IMAD.U32 R153, R141, 0x10000, RZ ;  /* 0x000100008d997824 */ /* 0x000fe200078e00ff */
[----:B------:R-:W-:Y:S02]  /*122e0*/  PRMT R65, R85, 0x5432, R66 ;  /* 0x0000543255417816 */ /* 0x000fe40000000042 */
[----:B------:R-:W-:Y:S01]  /*122f0*/  PRMT R63, R88, 0x5432, R63 ;  /* 0x00005432583f7816 */ /* 0x000fe2000000003f */
[----:B------:R-:W-:Y:S01]  /*12300*/  IMAD.U32 R151, R60, 0x10000, RZ ;  /* 0x000100003c977824 */ /* 0x000fe200078e00ff */
[----:B------:R-:W-:-:S02]  /*12310*/  LOP3.LUT R141, R141, 0xffff0000, RZ, 0xc0, !PT ;  /* 0xffff00008d8d7812 */ /* 0x000fc400078ec0ff */
[----:B------:R-:W-:Y:S01]  /*12320*/  PRMT R62, R89, 0x5432, R62 ;  /* 0x00005432593e7816 */ /* 0x000fe2000000003e */
[----:B0-----:R-:W-:Y:S01]  /*12330*/  IMAD.U32 R147, R76, 0x10000, RZ ;  /* 0x000100004c937824 */ /* 0x001fe200078e00ff */
[C---:B------:R-:W-:Y:S01]  /*12340*/  LOP3.LUT R66, R78.reuse, 0xffff0000, RZ, 0xc0, !PT ;  /* 0xffff00004e427812 */ /* 0x040fe200078ec0ff */
[----:B------:R-:W-:Y:S01]  /*12350*/  IMAD.U32 R67, R78, 0x10000, RZ ;  /* 0x000100004e437824 */ /* 0x000fe200078e00ff */
[C---:B------:R-:W-:Y:S01]  /*12360*/  LOP3.LUT R78, R79.reuse, 0xffff0000, RZ, 0xc0, !PT ;  /* 0xffff00004f4e7812 */ /* 0x040fe200078ec0ff */
[----:B------:R-:W-:Y:S01]  /*12370*/  IMAD.U32 R145, R79, 0x10000, RZ ;  /* 0x000100004f917824 */ /* 0x000fe200078e00ff */
[----:B------:R-:W-:Y:S01]  /*12380*/  LOP3.LUT R76, R76, 0xffff0000, RZ, 0xc0, !PT ;  /* 0xffff00004c4c7812 */ /* 0x000fe200078ec0ff */
[C---:B------:R-:W-:Y:S01]  /*12390*/  IMAD.U32 R146, R77.reuse, 0x10000, RZ ;  /* 0x000100004d927824 */ /* 0x040fe200078e00ff */
[----:B------:R-:W-:Y:S01]  /*123a0*/  LOP3.LUT R77, R77, 0xffff0000, RZ, 0xc0, !PT ;  /* 0xffff00004d4d7812 */ /* 0x000fe200078ec0ff */
[C---:B-1----:R-:W-:Y:S01]  /*123b0*/  IMAD.U32 R148, R80.reuse, 0x10000, RZ ;  /* 0x0001000050947824 */ /* 0x042fe200078e00ff */
[C---:B------:R-:W-:Y:S01]  /*123c0*/  LOP3.LUT R144, R81.reuse, 0xffff0000, RZ, 0xc0, !PT ;  /* 0xffff000051907812 */ /* 0x040fe200078ec0ff */
[----:B------:R-:W-:Y:S01]  /*123d0*/  IMAD.U32 R150, R81, 0x10000, RZ ;  /* 0x0001000051967824 */ /* 0x000fe200078e00ff */
[----:B------:R-:W-:Y:S01]  /*123e0*/  LOP3.LUT R143, R80, 0xffff0000, RZ, 0xc0, !PT ;  /* 0xffff0000508f7812 */ /* 0x000fe200078ec0ff */
[----:B------:R-:W-:-:S02]  /*123f0*/  IMAD.U32 R81, R61, 0x10000, RZ ;  /* 0x000100003d517824 */ /* 0x000fc400078e00ff */
[-C--:B------:R-:W-:Y:S01]  /*12400*/  FMUL.FTZ R154, R148, R152.reuse ;  /* 0x00000098949a7220 */ /* 0x080fe20000410000 */
[C---:B------:R-:W-:Y:S01]  /*12410*/  IMAD.U32 R80, R82.reuse, 0x10000, RZ ;  /* 0x0001000052507824 */ /* 0x040fe200078e00ff */
[----:B------:R-:W-:Y:S01]  /*12420*/  LOP3.LUT R79, R82, 0xffff0000, RZ, 0xc0, !PT ;  /* 0xffff0000524f7812 */ /* 0x000fe200078ec0ff */
[-C--:B------:R-:W-:Y:S01]  /*12430*/  FMUL.FTZ R148, R148, R81.reuse ;  /* 0x0000005194947220 */ /* 0x080fe20000410000 */
[C---:B------:R-:W-:Y:S01]  /*12440*/  IMAD.U32 R149, R83.reuse, 0x10000, RZ ;  /* 0x0001000053957824 */ /* 0x040fe200078e00ff */
[----:B------:R-:W-:Y:S01]  /*12450*/  LOP3.LUT R82, R83, 0xffff0000, RZ, 0xc0, !PT ;  /* 0xffff000053527812 */ /* 0x000fe200078ec0ff */
[----:B------:R-:W-:Y:S01]  /*12460*/  FFMA.FTZ R83, R147, R81, -R154 ;  /* 0x0000005193537223 */ /* 0x000fe2000001089a */
[----:B------:R-:W-:Y:S02]  /*12470*/  IMAD.U32 R154, R65, 0x10000, RZ ;  /* 0x00010000419a7824 */ /* 0x000fe400078e00ff */
[----:B------:R-:W-:Y:S01]  /*12480*/  FFMA.FTZ R81, R147, R152, R148 ;  /* 0x0000009893517223 */ /* 0x000fe20000010094 */
[----:B------:R-:W-:-:S02]  /*12490*/  IMAD.U32 R152, R63, 0x10000, RZ ;  /* 0x000100003f987824 */ /* 0x000fc400078e00ff */
[C---:B------:R-:W-:Y:S01]  /*124a0*/  FMUL.FTZ R155, R150.reuse, R153 ;  /* 0x00000099969b7220 */ /* 0x040fe20000410000 */
[-C--:B------:R-:W-:Y:S01]  /*124b0*/  FMUL.FTZ R157, R150, R151.reuse ;  /* 0x00000097969d7220 */ /* 0x080fe20000410000 */
[C---:B------:R-:W-:Y:S01]  /*124c0*/  FMUL.FTZ R150, R149.reuse, R154 ;  /* 0x0000009a95967220 */ /* 0x040fe20000410000 */
[----:B------:R-:W-:Y:S01]  /*124d0*/  LOP3.LUT R148, R142, 0xffff0000, RZ, 0xc0, !PT ;  /* 0xffff00008e947812 */ /* 0x000fe200078ec0ff */
[-C--:B------:R-:W-:Y:S01]  /*124e0*/  FMUL.FTZ R149, R149, R152.reuse ;  /* 0x0000009895957220 */ /* 0x080fe20000410000 */
[----:B------:R-:W-:Y:S01]  /*124f0*/  LOP3.LUT R61, R61, 0xffff0000, RZ, 0xc0, !PT ;  /* 0xffff00003d3d7812 */ /* 0x000fe200078ec0ff */
[C---:B------:R-:W-:Y:S01]  /*12500*/  FFMA.FTZ R147, R146.reuse, R151, -R155 ;  /* 0x0000009792937223 */ /* 0x040fe2000001089b */
[C---:B------:R-:W-:Y:S01]  /*12510*/  FFMA.FTZ R142, R145.reuse, R152, -R150 ;  /* 0x00000098918e7223 */ /* 0x040fe20000010896 */
[----:B------:R-:W-:Y:S01]  /*12520*/  FFMA.FTZ R146, R146, R153, R157 ;  /* 0x0000009992927223 */ /* 0x000fe2000001009d */
[----:B------:R-:W-:Y:S01]  /*12530*/  FFMA.FTZ R145, R145, R154, R149 ;  /* 0x0000009a91917223 */ /* 0x000fe20000010095 */
[C---:B------:R-:W-:Y:S01]  /*12540*/  FMUL.FTZ R151, R143.reuse, R148 ;  /* 0x000000948f977220 */ /* 0x040fe20000410000 */
[----:B------:R-:W-:Y:S01]  /*12550*/  LOP3.LUT R149, R60, 0xffff0000, RZ, 0xc0, !PT ;  /* 0xffff00003c957812 */ /* 0x000fe200078ec0ff */
[----:B------:R-:W-:Y:S01]  /*12560*/  FMUL.FTZ R153, R143, R61 ;  /* 0x0000003d8f997220 */ /* 0x000fe20000410000 */
[----:B------:R-:W-:-:S02]  /*12570*/  IMAD.U32 R143, R64, 0x10000, RZ ;  /* 0x00010000408f7824 */ /* 0x000fc400078e00ff */
[----:B------:R-:W-:Y:S01]  /*12580*/  FFMA.FTZ R60, R76, R61, -R151 ;  /* 0x0000003d4c3c7223 */ /* 0x000fe20000010897 */
[----:B------:R-:W-:Y:S01]  /*12590*/  FMUL.FTZ R150, R144, R141 ;  /* 0x0000008d90967220 */ /* 0x000fe20000410000 */
[----:B------:R-:W-:Y:S01]  /*125a0*/  FFMA.FTZ R76, R76, R148, R153 ;  /* 0x000000944c4c7223 */ /* 0x000fe20000010099 */
[----:B------:R-:W-:Y:S02]  /*125b0*/  IMAD.U32 R61, R62, 0x10000, RZ ;  /* 0x000100003e3d7824 */ /* 0x000fe400078e00ff */
[----:B------:R-:W-:Y:S01]  /*125c0*/  FMUL.FTZ R152, R144, R149 ;  /* 0x0000009590987220 */ /* 0x000fe20000410000 */
[----:B------:R-:W-:Y:S01]  /*125d0*/  FMUL.FTZ R148, R80, R143 ;  /* 0x0000008f50947220 */ /* 0x000fe20000410000 */
[----:B------:R-:W-:Y:S01]  /*125e0*/  LOP3.LUT R64, R64, 0xffff0000, RZ, 0xc0, !PT ;  /* 0xffff000040407812 */ /* 0x000fe200078ec0ff */
[----:B------:R-:W-:Y:S01]  /*125f0*/  FFMA.FTZ R144, R77, R149, -R150 ;  /* 0x000000954d907223 */ /* 0x000fe20000010896 */
        /* <DEDUP_REMOVED lines=25> */
.L_x_3057:
[----:B------:R-:W-:Y:S05]  /*12790*/  BSYNC B2 ;  /* 0x0000000000027941 */ /* 0x000fea0003800000 */
.L_x_3056:
[----:B------:R-:W-:Y:S05]  /*127a0*/  @P1 BRA `(.L_x_3055) ;  /* 0x0000000400a41947 */ /* 0x000fea0003800000 */
[----:B-1----:R-:W2:Y:S04]  /*127b0*/  LDL R0, [R1+0x60] ;  /* 0x0000600001007983 */ /* 0x002ea80000100800 */
[----:B------:R-:W3:Y:S01]  /*127c0*/  LDL R83, [R1+0x88] ;  /* 0x0000880001537983 */ /* 0x000ee20000100800 */
[----:B------:R-:W-:Y:S02]  /*127d0*/  SHF.R.U64 R76, R56, 0x10, R57 ;  /* 0x00000010384c7819 */ /* 0x000fe40000001239 */
[--C-:B------:R-:W-:Y:S02]  /*127e0*/  SHF.R.U64 R56, R58, 0x10, R59.reuse ;  /* 0x000000103a387819 */ /* 0x100fe4000000123b */
[----:B------:R-:W-:Y:S02]  /*127f0*/  SHF.R.U32.HI R77, RZ, 0x10, R59 ;  /* 0x00000010ff4d7819 */ /* 0x000fe4000001163b */
[----:B------:R-:W-:-:S02]  /*12800*/  SHF.R.U64 R59, R68, 0x10, R69 ;  /* 0x00000010443b7819 */ /* 0x000fc40000001245 */
[----:B------:R-:W-:Y:S02]  /*12810*/  SHF.R.U32.HI R79, RZ, 0x10, R57 ;  /* 0x00000010ff4f7819 */ /* 0x000fe40000011639 */
[----:B------:R-:W-:Y:S02]  /*12820*/  SHF.R.U32.HI R68, RZ, 0x10, R69 ;  /* 0x00000010ff447819 */ /* 0x000fe40000011645 */
[--C-:B------:R-:W-:Y:S02]  /*12830*/  SHF.R.U64 R57, R70, 0x10, R71.reuse ;  /* 0x0000001046397819 */ /* 0x100fe40000001247 */
[----:B------:R-:W-:Y:S02]  /*12840*/  SHF.R.U32.HI R70, RZ, 0x10, R71 ;  /* 0x00000010ff467819 */ /* 0x000fe40000011647 */
[----:B------:R-:W-:Y:S02]  /*12850*/  PRMT R132, R132, 0x5410, R59 ;  /* 0x0000541084847816 */ /* 0x000fe4000000003b */
[----:B------:R-:W-:-:S02]  /*12860*/  PRMT R135, R135, 0x5410, R76 ;  /* 0x0000541087877816 */ /* 0x000fc4000000004c */
[----:B------:R-:W-:Y:S02]  /*12870*/  PRMT R131, R131, 0x5410, R68 ;  /* 0x0000541083837816 */ /* 0x000fe40000000044 */
[----:B------:R-:W-:Y:S02]  /*12880*/  PRMT R137, R137, 0x5410, R56 ;  /* 0x0000541089897816 */ /* 0x000fe40000000038 */
[----:B------:R-:W-:Y:S01]  /*12890*/  PRMT R134, R134, 0x5410, R57 ;  /* 0x0000541086867816 */ /* 0x000fe20000000039 */
[----:B------:R-:W-:Y:S01]  /*128a0*/  IMAD.U32 R80, R131, 0x10000, RZ ;  /* 0x0001000083507824 */ /* 0x000fe200078e00ff */
[----:B------:R-:W-:Y:S01]  /*128b0*/  PRMT R136, R136, 0x5410, R79 ;  /* 0x0000541088887816 */ /* 0x000fe2000000004f */
[----:B------:R-:W-:Y:S01]  /*128c0*/  IMAD.U32 R79, R132, 0x10000, RZ ;  /* 0x00010000844f7824 */ /* 0x000fe200078e00ff */
[----:B------:R-:W-:Y:S02]  /*128d0*/  PRMT R133, R133, 0x5410, R70 ;  /* 0x0000541085857816 */ /* 0x000fe40000000046 */
[----:B------:R-:W-:-:S02]  /*128e0*/  PRMT R138, R138, 0x5410, R77 ;  /* 0x000054108a8a7816 */ /* 0x000fc4000000004d */
        /* <DEDUP_REMOVED lines=11> */
[----:B------:R-:W-:Y:S02]  /*129a0*/  IADD3 R65, R0, R61, R228 ;  /* 0x0000003d00417210 */ /* 0x000fe40007ffe0e4 */
[----:B---3--:R-:W1:Y:S03]  /*129b0*/  LDS.128 R60, [R83] ;  /* 0x00000000533c7984 */ /* 0x008e660000000c00 */
[----:B------:R-:W-:-:S05]  /*129c0*/  IMAD R0, R65, 0x2, R16 ;  /* 0x0000000241007824 */ /* 0x000fca00078e0210 */
[----:B------:R-:W2:Y:S01]  /*129d0*/  LDS.128 R64, [R0+0x14400] ;  /* 0x0144000000407984 */ /* 0x000ea20000000c00 */
        /* <DEDUP_REMOVED lines=8> */
[----:B--2---:R-:W-:Y:S01]  /*12a60*/  IMAD.U32 R61, R64, 0x10000, RZ ;  /* 0x00010000403d7824 */ /* 0x004fe200078e00ff */
[----:B------:R-:W-:Y:S01]  /*12a70*/  LOP3.LUT R77, R65, 0xffff0000, RZ, 0xc0, !PT ;  /* 0xffff0000414d7812 */ /* 0x000fe200078ec0ff */
[----:B------:R-:W-:Y:S01]  /*12a80*/  IMAD.U32 R63, R135, 0x10000, RZ ;  /* 0x00010000873f7824 */ /* 0x000fe200078e00ff */
[----:B------:R-:W-:Y:S01]  /*12a90*/  LOP3.LUT R58, R66, 0xffff0000, RZ, 0xc0, !PT ;  /* 0xffff0000423a7812 */ /* 0x000fe200078ec0ff */
[----:B------:R-:W-:-:S02]  /*12aa0*/  IMAD.U32 R76, R65, 0x10000, RZ ;  /* 0x00010000414c7824 */ /* 0x000fc400078e00ff */
[----:B------:R-:W-:Y:S01]  /*12ab0*/  FMUL.FTZ R81, R61, R79 ;  /* 0x0000004f3d517220 */ /* 0x000fe20000410000 */
[----:B------:R-:W-:Y:S01]  /*12ac0*/  IMAD.U32 R65, R66, 0x10000, RZ ;  /* 0x0001000042417824 */ /* 0x000fe200078e00ff */
[C---:B------:R-:W-:Y:S01]  /*12ad0*/  LOP3.LUT R66, R67.reuse, 0xffff0000, RZ, 0xc0, !PT ;  /* 0xffff000043427812 */ /* 0x040fe200078ec0ff */
[----:B------:R-:W-:Y:S02]  /*12ae0*/  IMAD.U32 R78, R67, 0x10000, RZ ;  /* 0x00010000434e7824 */ /* 0x000fe400078e00ff */
[-C--:B------:R-:W-:Y:S01]  /*12af0*/  FMUL.FTZ R67, R61, R63.reuse ;  /* 0x0000003f3d437220 */ /* 0x080fe20000410000 */
[----:B------:R-:W-:Y:S01]  /*12b00*/  LOP3.LUT R71, R64, 0xffff0000, RZ, 0xc0, !PT ;  /* 0xffff000040477812 */ /* 0x000fe200078ec0ff */
[----:B------:R-:W-:Y:S01]  /*12b10*/  FFMA.FTZ R61, R68, R63, -R81 ;  /* 0x0000003f443d7223 */ /* 0x000fe20000010851 */
[----:B------:R-:W-:Y:S02]  /*12b20*/  IMAD.U32 R64, R136, 0x10000, RZ ;  /* 0x0001000088407824 */ /* 0x000fe400078e00ff */
[----:B------:R-:W-:Y:S01]  /*12b30*/  FFMA.FTZ R63, R68, R79, R67 ;  /* 0x0000004f443f7223 */ /* 0x000fe20000010043 */
[----:B------:R-:W-:-:S02]  /*12b40*/  IMAD.U32 R81, R133, 0x10000, RZ ;  /* 0x0001000085517824 */ /* 0x000fc400078e00ff */
[----:B------:R-:W-:Y:S01]  /*12b50*/  FMUL.FTZ R82, R76, R80 ;  /* 0x000000504c527220 */ /* 0x000fe20000410000 */
[----:B------:R-:W-:Y:S02]  /*12b60*/  IMAD.U32 R67, R138, 0x10000, RZ ;  /* 0x000100008a437824 */ /* 0x000fe400078e00ff */
[-C--:B------:R-:W-:Y:S01]  /*12b70*/  FMUL.FTZ R68, R76, R64.reuse ;  /* 0x000000404c447220 */ /* 0x080fe20000410000 */
[C---:B------:R-:W-:Y:S01]  /*12b80*/  FMUL.FTZ R79, R78.reuse, R81 ;  /* 0x000000514e4f7220 */ /* 0x040fe20000410000 */
[C---:B------:R-:W-:Y:S01]  /*12b90*/  FFMA.FTZ R64, R69.reuse, R64, -R82 ;  /* 0x0000004045407223 */ /* 0x040fe20000010852 */
[-C--:B------:R-:W-:Y:S01]  /*12ba0*/  FMUL.FTZ R78, R78, R67.reuse ;  /* 0x000000434e4e7220 */ /* 0x080fe20000410000 */
[----:B------:R-:W-:Y:S01]  /*12bb0*/  FFMA.FTZ R68, R69, R80, R68 ;  /* 0x0000005045447223 */ /* 0x000fe20000010044 */
[----:B------:R-:W-:Y:S01]  /*12bc0*/  LOP3.LUT R76, R135, 0xffff0000, RZ, 0xc0, !PT ;  /* 0xffff0000874c7812 */ /* 0x000fe200078ec0ff */
[C---:B------:R-:W-:Y:S01]  /*12bd0*/  FFMA.FTZ R67, R70.reuse, R67, -R79 ;  /* 0x0000004346437223 */ /* 0x040fe2000001084f */
[----:B------:R-:W-:Y:S01]  /*12be0*/  FFMA.FTZ R69, R70, R81, R78 ;  /* 0x0000005146457223 */ /* 0x000fe2000001004e */
[----:B------:R-:W-:Y:S01]  /*12bf0*/  LOP3.LUT R136, R136, 0xffff0000, RZ, 0xc0, !PT ;  /* 0xffff000088887812 */ /* 0x000fe200078ec0ff */
[C---:B------:R-:W-:Y:S01]  /*12c00*/  FMUL.FTZ R70, R71.reuse, R132 ;  /* 0x0000008447467220 */ /* 0x040fe20000410000 */
[-C--:B------:R-:W-:Y:S01]  /*12c10*/  FMUL.FTZ R80, R71, R76.reuse ;  /* 0x0000004c47507220 */ /* 0x080fe20000410000 */
[----:B------:R-:W-:Y:S01]  /*12c20*/  FMUL.FTZ R71, R77, R131 ;  /* 0x000000834d477220 */ /* 0x000fe20000410000 */
[----:B------:R-:W-:Y:S01]  /*12c30*/  LOP3.LUT R133, R133, 0xffff0000, RZ, 0xc0, !PT ;  /* 0xffff000085857812 */ /* 0x000fe200078ec0ff */
[----:B------:R-:W-:Y:S01]  /*12c40*/  FFMA.FTZ R78, R59, R76, -R70 ;  /* 0x0000004c3b4e7223 */ /* 0x000fe20000010846 */
[----:B------:R-:W-:Y:S01]  /*12c50*/  FMUL.FTZ R82, R77, R136 ;  /* 0x000000884d527220 */ /* 0x000fe20000410000 */
[----:B------:R-:W-:-:S02]  /*12c60*/  IMAD.U32 R76, R134, 0x10000, RZ ;  /* 0x00010000864c7824 */ /* 0x000fc400078e00ff */
[----:B------:R-:W-:Y:S01]  /*12c70*/  FFMA.FTZ R80, R59, R132, R80 ;  /* 0x000000843b507223 */ /* 0x000fe20000010050 */
[----:B------:R-:W-:Y:S02]  /*12c80*/  IMAD.U32 R70, R137, 0x10000, RZ ;  /* 0x0001000089467824 */ /* 0x000fe400078e00ff */
[C---:B------:R-:W-:Y:S01]  /*12c90*/  FFMA.FTZ R71, R60.reuse, R136, -R71 ;  /* 0x000000883c477223 */ /* 0x040fe20000010847 */
[----:B------:R-:W-:Y:S01]  /*12ca0*/  FFMA.FTZ R131, R60, R131, R82 ;  /* 0x000000833c837223 */ /* 0x000fe20000010052 */
[C---:B------:R-:W-:Y:S01]  /*12cb0*/  FMUL.FTZ R132, R65.reuse, R76 ;  /* 0x0000004c41847220 */ /* 0x040fe20000410000 */
[-C--:B------:R-:W-:Y:S01]  /*12cc0*/  FMUL.FTZ R60, R65, R70.reuse ;  /* 0x00000046413c7220 */ /* 0x080fe20000410000 */
[----:B------:R-:W-:Y:S01]  /*12cd0*/  LOP3.LUT R65, R134, 0xffff0000, RZ, 0xc0, !PT ;  /* 0xffff000086417812 */ /* 0x000fe200078ec0ff */
[----:B------:R-:W-:Y:S01]  /*12ce0*/  FMUL.FTZ R77, R66, R133 ;  /* 0x00000085424d7220 */ /* 0x000fe20000410000 */
[----:B------:R-:W-:Y:S01]  /*12cf0*/  LOP3.LUT R137, R137, 0xffff0000, RZ, 0xc0, !PT ;  /* 0xffff000089897812 */ /* 0x000fe200078ec0ff */
[C---:B------:R-:W-:Y:S01]  /*12d00*/  FFMA.FTZ R132, R57.reuse, R70, -R132 ;  /* 0x0000004639847223 */ /* 0x040fe20000010884 */
[----:B------:R-:W-:Y:S01]  /*12d10*/  LOP3.LUT R59, R138, 0xffff0000, RZ, 0xc0, !PT ;  /* 0xffff00008a3b7812 */ /* 0x000fe200078ec0ff */
[----:B------:R-:W-:Y:S01]  /*12d20*/  FFMA.FTZ R76, R57, R76, R60 ;  /* 0x0000004c394c7223 */ /* 0x000fe2000001003c */
[C---:B------:R-:W-:Y:S01]  /*12d30*/  FMUL.FTZ R57, R58.reuse, R65 ;  /* 0x000000413a397220 */ /* 0x040fe20000410000 */
        /* <DEDUP_REMOVED lines=16> */
.L_x_3055:
[----:B------:R-:W-:Y:S05]  /*12e40*/  BSYNC B1 ;  /* 0x0000000000017941 */ /* 0x000fea0003800000 */
.L_x_3054:
        /* <DEDUP_REMOVED lines=11> */
[----:B------:R-:W-:Y:S02]  /*12f00*/  LOP3.LUT R58, R224, 0x38, R18, 0xf8, !PT ;  /* 0x00000038e03a7812 */ /* 0x000fe400078ef812 */
[----:B------:R-:W-:Y:S02]  /*12f10*/  SHF.R.U64 R66, R46, 0x10, R47 ;  /* 0x000000102e427819 */ /* 0x000fe4000000122f */
[----:B------:R-:W-:Y:S02]  /*12f20*/  LOP3.LUT R58, R227, R58, R69, 0xf6, !PT ;  /* 0x0000003ae33a7212 */ /* 0x000fe400078ef645 */
[----:B------:R-:W-:Y:S02]  /*12f30*/  SHF.R.U64 R68, R44, 0x10, R45 ;  /* 0x000000102c447819 */ /* 0x000fe4000000122d */
[--C-:B------:R-:W-:Y:S02]  /*12f40*/  SHF.R.U64 R46, R48, 0x10, R49.reuse ;  /* 0x00000010302e7819 */ /* 0x100fe40000001231 */
[----:B------:R-:W-:-:S02]  /*12f50*/  SHF.R.U32.HI R49, RZ, 0x10, R49 ;  /* 0x00000010ff317819 */ /* 0x000fc40000011631 */
[----:B------:R-:W-:Y:S02]  /*12f60*/  PRMT R127, R127, 0x5410, R68 ;  /* 0x000054107f7f7816 */ /* 0x000fe40000000044 */
[----:B------:R-:W-:Y:S02]  /*12f70*/  PRMT R125, R125, 0x5410, R46 ;  /* 0x000054107d7d7816 */ /* 0x000fe4000000002e */
[----:B------:R-:W-:Y:S01]  /*12f80*/  SHF.R.U32.HI R45, RZ, 0x10, R45 ;  /* 0x00000010ff2d7819 */ /* 0x000fe2000001162d */
[----:B------:R-:W-:Y:S01]  /*12f90*/  IMAD.U32 R67, R127, 0x10000, RZ ;  /* 0x000100007f437824 */ /* 0x000fe200078e00ff */
[----:B------:R-:W-:Y:S01]  /*12fa0*/  SHF.R.U32.HI R47, RZ, 0x10, R47 ;  /* 0x00000010ff2f7819 */ /* 0x000fe2000001162f */
[----:B------:R-:W-:Y:S01]  /*12fb0*/  IMAD.U32 R68, R125, 0x10000, RZ ;  /* 0x000100007d447824 */ /* 0x000fe200078e00ff */
[----:B------:R-:W-:Y:S02]  /*12fc0*/  SHF.R.U64 R44, R50, 0x10, R51 ;  /* 0x00000010322c7819 */ /* 0x000fe40000001233 */
[----:B------:R-:W-:-:S02]  /*12fd0*/  PRMT R126, R126, 0x5410, R49 ;  /* 0x000054107e7e7816 */ /* 0x000fc40000000031 */
[----:B------:R-:W-:Y:S02]  /*12fe0*/  SHF.R.U32.HI R51, RZ, 0x10, R51 ;  /* 0x00000010ff337819 */ /* 0x000fe40000011633 */
[----:B------:R-:W-:Y:S01]  /*12ff0*/  PRMT R128, R128, 0x5410, R45 ;  /* 0x0000541080807816 */ /* 0x000fe2000000002d */
[----:B------:R-:W-:Y:S01]  /*13000*/  IMAD.U32 R70, R126, 0x10000, RZ ;  /* 0x000100007e467824 */ /* 0x000fe200078e00ff */
[----:B------:R-:W-:Y:S02]  /*13010*/  PRMT R130, R130, 0x5410, R47 ;  /* 0x0000541082827816 */ /* 0x000fe4000000002f */
[----:B------:R-:W-:Y:S02]  /*13020*/  PRMT R123, R123, 0x5410, R44 ;  /* 0x000054107b7b7816 */ /* 0x000fe4000000002c */
[----:B------:R-:W-:Y:S02]  /*13030*/  PRMT R124, R124, 0x5410, R51 ;  /* 0x000054107c7c7816 */ /* 0x000fe40000000033 */
[----:B------:R-:W-:-:S02]  /*13040*/  PRMT R129, R129, 0x5410, R66 ;  /* 0x0000541081817816 */ /* 0x000fc40000000042 */
[----:B------:R-:W-:Y:S02]  /*13050*/  LOP3.LUT R125, R125, 0xffff0000, RZ, 0xc0, !PT ;  /* 0xffff00007d7d7812 */ /* 0x000fe400078ec0ff */
[----:B------:R-:W-:Y:S02]  /*13060*/  LOP3.LUT R127, R127, 0xffff0000, RZ, 0xc0, !PT ;  /* 0xffff00007f7f7812 */ /* 0x000fe400078ec0ff */
[----:B--2---:R-:W-:Y:S02]  /*13070*/  R2UR UR4, R56 ;  /* 0x00000000380472ca */ /* 0x004fe400000e0000 */
[----:B------:R-:W-:-:S04]  /*13080*/  LEA.HI R56, R0, R237, RZ, 0x1d ;  /* 0x000000ed00387211 */ /* 0x000fc800078fe8ff */
[----:B------:R-:W-:Y:S01]  /*13090*/  SHF.R.S32.HI R59, RZ, 0x1f, R56 ;  /* 0x0000001fff3b7819 */ /* 0x000fe20000011438 */
[----:B------:R-:W-:-:S03]  /*130a0*/  IMAD.SHL.U32 R57, R56, 0x8, RZ ;  /* 0x0000000838397824 */ /* 0x000fc600078e00ff */
[----:B------:R-:W-:Y:S02]  /*130b0*/  LEA.HI R59, R59, R56, RZ, 0x3 ;  /* 0x000000383b3b7211 */ /* 0x000fe400078f18ff */
[----:B------:R-:W-:Y:S02]  /*130c0*/  LOP3.LUT R56, R224, 0x38, R57, 0xf8, !PT ;  /* 0x00000038e0387812 */ /* 0x000fe400078ef839 */
[----:B------:R-:W-:Y:S01]  /*130d0*/  LEA R64, R58, UR4, 0x1 ;  /* 0x000000043a407c11 */ /* 0x000fe2000f8e08ff */
[----:B------:R-:W-:Y:S01]  /*130e0*/  IMAD.SHL.U32 R59, R59, 0x400, RZ ;  /* 0x000004003b3b7824 */ /* 0x000fe200078e00ff */
[----:B------:R-:W-:-:S04]  /*130f0*/  LOP3.LUT R56, R56, R69, RZ, 0x3c, !PT ;  /* 0x0000004538387212 */ /* 0x000fc800078e3cff */
[----:B------:R-:W-:-:S04]  /*13100*/  LOP3.LUT R59, R59, 0x7fffe000, RZ, 0xc0, !PT ;  /* 0x7fffe0003b3b7812 */ /* 0x000fc800078ec0ff */
[----:B------:R-:W-:Y:S02]  /*13110*/  IADD3 R65, R56, R59, R227 ;  /* 0x0000003b38417210 */ /* 0x000fe40007ffe0e3 */
[----:B------:R-:W1:Y:S03]  /*13120*/  LDS.128 R56, [R64] ;  /* 0x0000000040387984 */ /* 0x000e660000000c00 */
        /* <DEDUP_REMOVED lines=10> */
[C---:B--2---:R-:W-:Y:S01]  /*131d0*/  IMAD.U32 R50, R60.reuse, 0x10000, RZ ;  /* 0x000100003c327824 */ /* 0x044fe200078e00ff */
[----:B------:R-:W-:Y:S01]  /*131e0*/  LOP3.LUT R51, R60, 0xffff0000, RZ, 0xc0, !PT ;  /* 0xffff00003c337812 */ /* 0x000fe200078ec0ff */
[C---:B------:R-:W-:Y:S01]  /*131f0*/  IMAD.U32 R57, R61.reuse, 0x10000, RZ ;  /* 0x000100003d397824 */ /* 0x040fe200078e00ff */
[----:B------:R-:W-:Y:S01]  /*13200*/  LOP3.LUT R60, R61, 0xffff0000, RZ, 0xc0, !PT ;  /* 0xffff00003d3c7812 */ /* 0x000fe200078ec0ff */
[C---:B------:R-:W-:Y:S01]  /*13210*/  FMUL.FTZ R76, R50.reuse, R68 ;  /* 0x00000044324c7220 */ /* 0x040fe20000410000 */
[-C--:B------:R-:W-:Y:S01]  /*13220*/  FMUL.FTZ R78, R50, R67.reuse ;  /* 0x00000043324e7220 */ /* 0x080fe20000410000 */
[C---:B------:R-:W-:Y:S01]  /*13230*/  IMAD.U32 R59, R62.reuse, 0x10000, RZ ;  /* 0x000100003e3b7824 */ /* 0x040fe200078e00ff */
[----:B------:R-:W-:Y:S01]  /*13240*/  LOP3.LUT R61, R62, 0xffff0000, RZ, 0xc0, !PT ;  /* 0xffff00003e3d7812 */ /* 0x000fe200078ec0ff */
[C---:B------:R-:W-:Y:S01]  /*13250*/  IMAD.U32 R66, R63.reuse, 0x10000, RZ ;  /* 0x000100003f427824 */ /* 0x040fe200078e00ff */
[----:B------:R-:W-:Y:S01]  /*13260*/  LOP3.LUT R62, R63, 0xffff0000, RZ, 0xc0, !PT ;  /* 0xffff00003f3e7812 */ /* 0x000fe200078ec0ff */
[----:B------:R-:W-:Y:S01]  /*13270*/  FFMA.FTZ R76, R45, R67, -R76 ;  /* 0x000000432d4c7223 */ /* 0x000fe2000001084c */
[----:B------:R-:W-:-:S02]  /*13280*/  IMAD.U32 R50, R128, 0x10000, RZ ;  /* 0x0001000080327824 */ /* 0x000fc400078e00ff */
[----:B------:R-:W-:Y:S01]  /*13290*/  FMUL.FTZ R80, R57, R70 ;  /* 0x0000004639507220 */ /* 0x000fe20000410000 */
        /* <DEDUP_REMOVED lines=8> */
[----:B------:R-:W-:Y:S01]  /*13320*/  FMUL.FTZ R47, R51, R125 ;  /* 0x0000007d332f7220 */ /* 0x000fe20000410000 */
[----:B------:R-:W-:Y:S01]  /*13330*/  FFMA.FTZ R66, R49, R45, -R50 ;  /* 0x0000002d31427223 */ /* 0x000fe20000010832 */
[----:B------:R-:W-:-:S02]  /*13340*/  IMAD.U32 R50, R123, 0x10000, RZ ;  /* 0x000100007b327824 */ /* 0x000fc400078e00ff */
[----:B------:R-:W-:Y:S01]  /*13350*/  FFMA.FTZ R82, R49, R63, R82 ;  /* 0x0000003f31527223 */ /* 0x000fe20000010052 */
[----:B------:R-:W-:Y:S01]  /*13360*/  LOP3.LUT R49, R126, 0xffff0000, RZ, 0xc0, !PT ;  /* 0xffff00007e317812 */ /* 0x000fe200078ec0ff */
[-C--:B------:R-:W-:Y:S01]  /*13370*/  FMUL.FTZ R51, R51, R127.reuse ;  /* 0x0000007f33337220 */ /* 0x080fe20000410000 */
[----:B------:R-:W-:Y:S01]  /*13380*/  FFMA.FTZ R127, R46, R127, -R47 ;  /* 0x0000007f2e7f7223 */ /* 0x000fe2000001082f */
[----:B------:R-:W-:Y:S01]  /*13390*/  LOP3.LUT R45, R128, 0xffff0000, RZ, 0xc0, !PT ;  /* 0xffff0000802d7812 */ /* 0x000fe200078ec0ff */
[----:B------:R-:W-:Y:S02]  /*133a0*/  IMAD.U32 R47, R129, 0x10000, RZ ;  /* 0x00010000812f7824 */ /* 0x000fe400078e00ff */
[CC--:B------:R-:W-:Y:S01]  /*133b0*/  FMUL.FTZ R63, R59.reuse, R50.reuse ;  /* 0x000000323b3f7220 */ /* 0x0c0fe20000410000 */
[----:B------:R-:W-:Y:S01]  /*133c0*/  FMUL.FTZ R57, R60, R49 ;  /* 0x000000313c397220 */ /* 0x000fe20000410000 */
[----:B------:R-:W-:Y:S01]  /*133d0*/  FFMA.FTZ R51, R46, R125, R51 ;  /* 0x0000007d2e337223 */ /* 0x000fe20000010033 */
[-C--:B------:R-:W-:Y:S01]  /*133e0*/  FMUL.FTZ R59, R59, R47.reuse ;  /* 0x0000002f3b3b7220 */ /* 0x080fe20000410000 */
        /* <DEDUP_REMOVED lines=8> */
[C---:B------:R-:W-:Y:S01]  /*13470*/  FMUL.FTZ R59, R61.reuse, R123 ;  /* 0x0000007b3d3b7220 */ /* 0x040fe20000410000 */
[----:B------:R-:W-:Y:S01]  /*13480*/  FMUL.FTZ R48, R61, R129 ;  /* 0x000000813d307220 */ /* 0x000fe20000410000 */
[----:B------:R-:W-:Y:S01]  /*13490*/  FMUL.FTZ R61, R62, R47 ;  /* 0x0000002f3e3d7220 */ /* 0x000fe20000410000 */
[----:B------:R-:W-:Y:S01]  /*134a0*/  FFMA.FTZ R49, R56, R49, R60 ;  /* 0x0000003138317223 */ /* 0x000fe2000001003c */
        /* <DEDUP_REMOVED lines=15> */
.L_x_3061:
[----:B------:R-:W-:Y:S05]  /*135a0*/  BSYNC B2 ;  /* 0x0000000000027941 */ /* 0x000fea0003800000 */
.L_x_3060:
[----:B------:R-:W-:Y:S05]  /*135b0*/  @P1 BRA `(.L_x_3059) ;  /* 0x0000000400a01947 */ /* 0x000fea0003800000 */
[----:B-1----:R-:W2:Y:S04]  /*135c0*/  LDL R44, [R1+0x60] ;  /* 0x00006000012c7983 */ /* 0x002ea80000100800 */
[----:B------:R-:W3:Y:S01]  /*135d0*/  LDL R60, [R1+0x84] ;  /* 0x00008400013c7983 */ /* 0x000ee20000100800 */
[----:B------:R-:W-:Y:S02]  /*135e0*/  SHF.R.U64 R58, R40, 0x10, R41 ;  /* 0x00000010283a7819 */ /* 0x000fe40000001229 */
[----:B------:R-:W-:Y:S02]  /*135f0*/  SHF.R.U64 R56, R42, 0x10, R43 ;  /* 0x000000102a387819 */ /* 0x000fe4000000122b */
[----:B------:R-:W-:Y:S02]  /*13600*/  SHF.R.U32.HI R41, RZ, 0x10, R41 ;  /* 0x00000010ff297819 */ /* 0x000fe40000011629 */
[----:B------:R-:W-:-:S02]  /*13610*/  SHF.R.U64 R42, R52, 0x10, R53 ;  /* 0x00000010342a7819 */ /* 0x000fc40000001235 */
[----:B------:R-:W-:Y:S02]  /*13620*/  SHF.R.U64 R40, R54, 0x10, R55 ;  /* 0x0000001036287819 */ /* 0x000fe40000001237 */
[----:B------:R-:W-:Y:S02]  /*13630*/  SHF.R.U32.HI R43, RZ, 0x10, R43 ;  /* 0x00000010ff2b7819 */ /* 0x000fe4000001162b */
        /* <DEDUP_REMOVED lines=56> */
[----:B------:R-:W-:Y:S01]  /*139c0*/  FMUL.FTZ R40, R48, R117 ;  /* 0x0000007530287220 */ /* 0x000fe20000410000 */
[----:B------:R-:W-:Y:S02]  /*139d0*/  IMAD.U32 R42, R115, 0x10000, RZ ;  /* 0x00010000732a7824 */ /* 0x000fe400078e00ff */
[----:B------:R-:W-:Y:S01]  /*139e0*/  FFMA.FTZ R57, R52, R56, R57 ;  /* 0x0000003834397223 */ /* 0x000fe20000010039 */
[-C--:B------:R-:W-:Y:S01]  /*139f0*/  FMUL.FTZ R52, R48, R119.reuse ;  /* 0x0000007730347220 */ /* 0x080fe20000410000 */
[----:B------:R-:W-:Y:S01]  /*13a00*/  FFMA.FTZ R48, R41, R119, -R40 ;  /* 0x0000007729307223 */ /* 0x000fe20000010828 */
[----:B------:R-:W-:Y:S01]  /*13a10*/  LOP3.LUT R50, R50, 0xffff0000, RZ, 0xc0, !PT ;  /* 0xffff000032327812 */ /* 0x000fe200078ec0ff */
[----:B------:R-:W-:Y:S01]  /*13a20*/  IMAD.U32 R40, R121, 0x10000, RZ ;  /* 0x0001000079287824 */ /* 0x000fe200078e00ff */
[----:B------:R-:W-:Y:S01]  /*13a30*/  LOP3.LUT R51, R51, 0xffff0000, RZ, 0xc0, !PT ;  /* 0xffff000033337812 */ /* 0x000fe200078ec0ff */
        /* <DEDUP_REMOVED lines=32> */
.L_x_3059:
[----:B------:R-:W-:Y:S05]  /*13c40*/  BSYNC B1 ;  /* 0x0000000000017941 */ /* 0x000fea0003800000 */
.L_x_3058:
[----:B--2---:R-:W-:Y:S01]  /*13c50*/  VIADD R0, R212, 0x40 ;  /* 0x00000040d4007836 */ /* 0x004fe20000000000 */
[----:B------:R-:W-:Y:S04]  /*13c60*/  BSSY B1, `(.L_x_3062) ;  /* 0x00000de000017945 */ /* 0x000fe80003800000 */
[----:B------:R-:W-:-:S13]  /*13c70*/  ISETP.GE.AND P0, PT, R0, R3, PT ;  /* 0x000000030000720c */ /* 0x000fda0003f06270 */
[----:B------:R-:W-:Y:S05]  /*13c80*/  @P0 BRA `(.L_x_3063) ;  /* 0x0000000c006c0947 */ /* 0x000fea0003800000 */
[----:B------:R-:W2:Y:S01]  /*13c90*/  LDC R0, c[0x0][0x3f4] ;  /* 0x0000fd00ff007b82 */ /* 0x000ea20000000800 */
[----:B------:R-:W-:Y:S01]  /*13ca0*/  BSSY B2, `(.L_x_3064) ;  /* 0x0000070000027945 */ /* 0x000fe20003800000 */
[----:B------:R-:W-:Y:S02]  /*13cb0*/  SHF.R.U32.HI R56, RZ, 0x3, R223 ;  /* 0x00000003ff387819 */ /* 0x000fe400000116df */
[-C--:B--2---:R-:W-:Y:S02]  /*13cc0*/  ISETP.GE.AND P0, PT, R18, R0.reuse, PT ;  /* 0x000000001200720c */ /* 0x084fe40003f06270 */
[----:B------:R-:W-:-:S11]  /*13cd0*/  ISETP.GE.AND P1, PT, R213, R0, PT ;  /* 0x00000000d500720c */ /* 0x000fd60003f26270 */
[----:B------:R-:W-:Y:S05]  /*13ce0*/  @P0 BRA `(.L_x_3065) ;  /* 0x0000000400ac0947 */ /* 0x000fea0003800000 */
[----:B------:R-:W2:Y:S01]  /*13cf0*/  LDL R40, [R1+0x6c] ;  /* 0x00006c0001287983 */ /* 0x000ea20000100800 */
[----:B------:R-:W-:Y:S02]  /*13d00*/  LOP3.LUT R43, R223, 0x38, R18, 0xf8, !PT ;  /* 0x00000038df2b7812 */ /* 0x000fe400078ef812 */
[----:B-1----:R-:W-:Y:S02]  /*13d10*/  SHF.R.U64 R50, R30, 0x10, R31 ;  /* 0x000000101e327819 */ /* 0x002fe4000000121f */
[----:B------:R-:W-:Y:S02]  /*13d20*/  LOP3.LUT R43, R226, R43, R56, 0xf6, !PT ;  /* 0x0000002be22b7212 */ /* 0x000fe400078ef638 */
[----:B------:R-:W-:Y:S02]  /*13d30*/  SHF.R.U64 R30, R32, 0x10, R33 ;  /* 0x00000010201e7819 */ /* 0x000fe40000001221 */
[----:B------:R-:W-:Y:S02]  /*13d40*/  SHF.R.U64 R52, R28, 0x10, R29 ;  /* 0x000000101c347819 */ /* 0x000fe4000000121d */
[----:B------:R-:W-:-:S02]  /*13d50*/  PRMT R109, R109, 0x5410, R30 ;  /* 0x000054106d6d7816 */ /* 0x000fc4000000001e */
[----:B------:R-:W-:Y:S02]  /*13d60*/  SHF.R.U32.HI R29, RZ, 0x10, R29 ;  /* 0x00000010ff1d7819 */ /* 0x000fe4000001161d */
[----:B------:R-:W-:Y:S01]  /*13d70*/  SHF.R.U64 R28, R34, 0x10, R35 ;  /* 0x00000010221c7819 */ /* 0x000fe20000001223 */
[----:B------:R-:W-:Y:S01]  /*13d80*/  IMAD.U32 R53, R109, 0x10000, RZ ;  /* 0x000100006d357824 */ /* 0x000fe200078e00ff */
[----:B------:R-:W-:Y:S02]  /*13d90*/  PRMT R111, R111, 0x5410, R52 ;  /* 0x000054106f6f7816 */ /* 0x000fe40000000034 */
[----:B------:R-:W-:Y:S02]  /*13da0*/  SHF.R.U32.HI R31, RZ, 0x10, R31 ;  /* 0x00000010ff1f7819 */ /* 0x000fe4000001161f */
[----:B------:R-:W-:Y:S01]  /*13db0*/  SHF.R.U32.HI R33, RZ, 0x10, R33 ;  /* 0x00000010ff217819 */ /* 0x000fe20000011621 */
[----:B------:R-:W-:Y:S01]  /*13dc0*/  IMAD.U32 R51, R111, 0x10000, RZ ;  /* 0x000100006f337824 */ /* 0x000fe200078e00ff */
[----:B------:R-:W-:-:S02]  /*13dd0*/  SHF.R.U32.HI R35, RZ, 0x10, R35 ;  /* 0x00000010ff237819 */ /* 0x000fc40000011623 */
[----:B------:R-:W-:Y:S02]  /*13de0*/  PRMT R112, R112, 0x5410, R29 ;  /* 0x0000541070707816 */ /* 0x000fe4000000001d */
[----:B------:R-:W-:Y:S02]  /*13df0*/  PRMT R107, R107, 0x5410, R28 ;  /* 0x000054106b6b7816 */ /* 0x000fe4000000001c */
[----:B------:R-:W-:Y:S02]  /*13e00*/  PRMT R114, R114, 0x5410, R31 ;  /* 0x0000541072727816 */ /* 0x000fe4000000001f */
[----:B------:R-:W-:Y:S02]  /*13e10*/  PRMT R110, R110, 0x5410, R33 ;  /* 0x000054106e6e7816 */ /* 0x000fe40000000021 */
[----:B------:R-:W-:Y:S02]  /*13e20*/  PRMT R108, R108, 0x5410, R35 ;  /* 0x000054106c6c7816 */ /* 0x000fe40000000023 */
[----:B------:R-:W-:-:S02]  /*13e30*/  PRMT R113, R113, 0x5410, R50 ;  /* 0x0000541071717816 */ /* 0x000fc40000000032 */
        /* <DEDUP_REMOVED lines=26> */
[----:B------:R-:W-:Y:S01]  /*13fe0*/  FMUL.FTZ R55, R34, R53 ;  /* 0x0000003522377220 */ /* 0x000fe20000410000 */
[C---:B------:R-:W-:Y:S01]  /*13ff0*/  IMAD.U32 R43, R46.reuse, 0x10000, RZ ;  /* 0x000100002e2b7824 */ /* 0x040fe200078e00ff */
[----:B------:R-:W-:Y:S01]  /*14000*/  LOP3.LUT R45, R46, 0xffff0000, RZ, 0xc0, !PT ;  /* 0xffff00002e2d7812 */ /* 0x000fe200078ec0ff */
[C---:B------:R-:W-:Y:S01]  /*14010*/  IMAD.U32 R50, R47.reuse, 0x10000, RZ ;  /* 0x000100002f327824 */ /* 0x040fe200078e00ff */
[----:B------:R-:W-:Y:S01]  /*14020*/  LOP3.LUT R46, R47, 0xffff0000, RZ, 0xc0, !PT ;  /* 0xffff00002f2e7812 */ /* 0x000fe200078ec0ff */
[----:B------:R-:W-:Y:S01]  /*14030*/  FMUL.FTZ R57, R34, R51 ;  /* 0x0000003322397220 */ /* 0x000fe20000410000 */
[----:B------:R-:W-:-:S02]  /*14040*/  IMAD.U32 R47, R110, 0x10000, RZ ;  /* 0x000100006e2f7824 */ /* 0x000fc400078e00ff */
[----:B------:R-:W-:Y:S01]  /*14050*/  FFMA.FTZ R55, R28, R51, -R55 ;  /* 0x000000331c377223 */ /* 0x000fe20000010837 */
[----:B------:R-:W-:Y:S02]  /*14060*/  IMAD.U32 R51, R108, 0x10000, RZ ;  /* 0x000100006c337824 */ /* 0x000fe400078e00ff */
[----:B------:R-:W-:Y:S01]  /*14070*/  FFMA.FTZ R57, R28, R53, R57 ;  /* 0x000000351c397223 */ /* 0x000fe20000010039 */
[----:B------:R-:W-:Y:S02]  /*14080*/  IMAD.U32 R34, R112, 0x10000, RZ ;  /* 0x0001000070227824 */ /* 0x000fe400078e00ff */
[C---:B------:R-:W-:Y:S01]  /*14090*/  FMUL.FTZ R59, R41.reuse, R47 ;  /* 0x0000002f293b7220 */ /* 0x040fe20000410000 */
[----:B------:R-:W-:Y:S02]  /*140a0*/  IMAD.U32 R28, R114, 0x10000, RZ ;  /* 0x00010000721c7824 */ /* 0x000fe400078e00ff */
[----:B------:R-:W-:Y:S01]  /*140b0*/  FMUL.FTZ R52, R50, R51 ;  /* 0x0000003332347220 */ /* 0x000fe20000410000 */
[-C--:B------:R-:W-:Y:S01]  /*140c0*/  FMUL.FTZ R41, R41, R34.reuse ;  /* 0x0000002229297220 */ /* 0x080fe20000410000 */
[----:B------:R-:W-:Y:S01]  /*140d0*/  FFMA.FTZ R59, R30, R34, -R59 ;  /* 0x000000221e3b7223 */ /* 0x000fe2000001083b */
[-C--:B------:R-:W-:Y:S01]  /*140e0*/  FMUL.FTZ R50, R50, R28.reuse ;  /* 0x0000001c32327220 */ /* 0x080fe20000410000 */
[----:B------:R-:W-:Y:S01]  /*140f0*/  LOP3.LUT R34, R109, 0xffff0000, RZ, 0xc0, !PT ;  /* 0xffff00006d227812 */ /* 0x000fe200078ec0ff */
[----:B------:R-:W-:Y:S01]  /*14100*/  FFMA.FTZ R53, R33, R28, -R52 ;  /* 0x0000001c21357223 */ /* 0x000fe20000010834 */
[----:B------:R-:W-:Y:S01]  /*14110*/  FFMA.FTZ R47, R30, R47, R41 ;  /* 0x0000002f1e2f7223 */ /* 0x000fe20000010029 */
[----:B------:R-:W-:Y:S01]  /*14120*/  LOP3.LUT R28, R111, 0xffff0000, RZ, 0xc0, !PT ;  /* 0xffff00006f1c7812 */ /* 0x000fe200078ec0ff */
[----:B------:R-:W-:Y:S01]  /*14130*/  FFMA.FTZ R51, R33, R51, R50 ;  /* 0x0000003321337223 */ /* 0x000fe20000010032 */
[----:B------:R-:W-:Y:S01]  /*14140*/  LOP3.LUT R41, R110, 0xffff0000, RZ, 0xc0, !PT ;  /* 0xffff00006e297812 */ /* 0x000fe200078ec0ff */
[C---:B------:R-:W-:Y:S01]  /*14150*/  FMUL.FTZ R30, R35.reuse, R34 ;  /* 0x00000022231e7220 */ /* 0x040fe20000410000 */
[----:B------:R-:W-:Y:S01]  /*14160*/  LOP3.LUT R33, R112, 0xffff0000, RZ, 0xc0, !PT ;  /* 0xffff000070217812 */ /* 0x000fe200078ec0ff */
[----:B------:R-:W-:-:S02]  /*14170*/  FMUL.FTZ R52, R35, R28 ;  /* 0x0000001c23347220 */ /* 0x000fc40000410000 */
[C---:B------:R-:W-:Y:S01]  /*14180*/  FMUL.FTZ R35, R44.reuse, R41 ;  /* 0x000000292c237220 */ /* 0x040fe20000410000 */
[----:B------:R-:W-:Y:S01]  /*14190*/  FFMA.FTZ R50, R29, R28, -R30 ;  /* 0x0000001c1d327223 */ /* 0x000fe2000001081e */
[-C--:B------:R-:W-:Y:S01]  /*141a0*/  FMUL.FTZ R44, R44, R33.reuse ;  /* 0x000000212c2c7220 */ /* 0x080fe20000410000 */
[----:B------:R-:W-:Y:S02]  /*141b0*/  IMAD.U32 R30, R107, 0x10000, RZ ;  /* 0x000100006b1e7824 */ /* 0x000fe400078e00ff */
[----:B------:R-:W-:Y:S01]  /*141c0*/  FFMA.FTZ R52, R29, R34, R52 ;  /* 0x000000221d347223 */ /* 0x000fe20000010034 */
[----:B------:R-:W-:Y:S02]  /*141d0*/  IMAD.U32 R28, R113, 0x10000, RZ ;  /* 0x00010000711c7824 */ /* 0x000fe400078e00ff */
[C---:B------:R-:W-:Y:S01]  /*141e0*/  FFMA.FTZ R34, R40.reuse, R33, -R35 ;  /* 0x0000002128227223 */ /* 0x040fe20000010823 */
[----:B------:R-:W-:Y:S01]  /*141f0*/  FFMA.FTZ R44, R40, R41, R44 ;  /* 0x00000029282c7223 */ /* 0x000fe2000001002c */
[C---:B------:R-:W-:Y:S01]  /*14200*/  FMUL.FTZ R54, R43.reuse, R30 ;  /* 0x0000001e2b367220 */ /* 0x040fe20000410000 */
[----:B------:R-:W-:Y:S01]  /*14210*/  FMUL.FTZ R40, R43, R28 ;  /* 0x0000001c2b287220 */ /* 0x000fe20000410000 */
[----:B------:R-:W-:-:S02]  /*14220*/  LOP3.LUT R107, R107, 0xffff0000, RZ, 0xc0, !PT ;  /* 0xffff00006b6b7812 */ /* 0x000fc400078ec0ff */
[----:B------:R-:W-:Y:S01]  /*14230*/  LOP3.LUT R33, R108, 0xffff0000, RZ, 0xc0, !PT ;  /* 0xffff00006c217812 */ /* 0x000fe200078ec0ff */
[----:B------:R-:W-:Y:S01]  /*14240*/  FFMA.FTZ R54, R31, R28, -R54 ;  /* 0x0000001c1f367223 */ /* 0x000fe20000010836 */
[----:B------:R-:W-:Y:S01]  /*14250*/  LOP3.LUT R113, R113, 0xffff0000, RZ, 0xc0, !PT ;  /* 0xffff000071717812 */ /* 0x000fe200078ec0ff */
[----:B------:R-:W-:Y:S01]  /*14260*/  FFMA.FTZ R40, R31, R30, R40 ;  /* 0x0000001e1f287223 */ /* 0x000fe20000010028 */
[----:B------:R-:W-:Y:S01]  /*14270*/  LOP3.LUT R29, R114, 0xffff0000, RZ, 0xc0, !PT ;  /* 0xffff0000721d7812 */ /* 0x000fe200078ec0ff */
[C---:B------:R-:W-:Y:S01]  /*14280*/  FMUL.FTZ R31, R45.reuse, R107 ;  /* 0x0000006b2d1f7220 */ /* 0x040fe20000410000 */
[C---:B------:R-:W-:Y:S01]  /*14290*/  FMUL.FTZ R35, R46.reuse, R33 ;  /* 0x000000212e237220 */ /* 0x040fe20000410000 */
[----:B------:R-:W-:Y:S02]  /*142a0*/  FMUL.FTZ R28, R45, R113 ;  /* 0x000000712d1c7220 */ /* 0x000fe40000410000 */
        /* <DEDUP_REMOVED lines=15> */
.L_x_3065:
[----:B------:R-:W-:Y:S05]  /*143a0*/  BSYNC B2 ;  /* 0x0000000000027941 */ /* 0x000fea0003800000 */
.L_x_3064:
[----:B------:R-:W-:Y:S05]  /*143b0*/  @P1 BRA `(.L_x_3063) ;  /* 0x0000000400a01947 */ /* 0x000fea0003800000 */
[----:B--2---:R-:W2:Y:S04]  /*143c0*/  LDL R28, [R1+0x60] ;  /* 0x00006000011c7983 */ /* 0x004ea80000100800 */
[----:B-1----:R-:W3:Y:S01]  /*143d0*/  LDL R44, [R1+0x80] ;  /* 0x00008000012c7983 */ /* 0x002ee20000100800 */
        /* <DEDUP_REMOVED lines=102> */
.L_x_3063:
[----:B------:R-:W-:Y:S05]  /*14a40*/  BSYNC B1 ;  /* 0x0000000000017941 */ /* 0x000fea0003800000 */
.L_x_3062:
[----:B---3--:R-:W-:-:S05]  /*14a50*/  VIADD R0, R212, 0x60 ;  /* 0x00000060d4007836 */ /* 0x008fca0000000000 */
[----:B------:R-:W-:-:S13]  /*14a60*/  ISETP.GE.AND P0, PT, R0, R3, PT ;  /* 0x000000030000720c */ /* 0x000fda0003f06270 */
[----:B------:R-:W-:Y:S05]  /*14a70*/  @P0 BRA `(.L_x_3033) ;  /* 0x0000000c00780947 */ /* 0x000fea0003800000 */
[----:B------:R3:W5:Y:S01]  /*14a80*/  LDL R41, [R1+0x70] ;  /* 0x0000700001297983 */ /* 0x0007620000100800 */
[----:B------:R-:W4:Y:S01]  /*14a90*/  LDC R40, c[0x0][0x3f4] ;  /* 0x0000fd00ff287b82 */ /* 0x000f220000000800 */
        /* <DEDUP_REMOVED lines=8> */
[-C--:B----4-:R-:W-:Y:S02]  /*14b20*/  ISETP.GE.AND P0, PT, R18, R40.reuse, PT ;  /* 0x000000281200720c */ /* 0x090fe40003f06270 */
[----:B------:R-:W-:-:S11]  /*14b30*/  ISETP.GE.AND P1, PT, R213, R40, PT ;  /* 0x00000028d500720c */ /* 0x000fd60003f26270 */
[----:B---3--:R-:W-:Y:S05]  /*14b40*/  @P0 BRA `(.L_x_3067) ;  /* 0x00000004009c0947 */ /* 0x008fea0003800000 */
[----:B-1----:R-:W3:Y:S01]  /*14b50*/  LDL R44, [R1+0x7c] ;  /* 0x00007c00012c7983 */ /* 0x002ee20000100800 */
[----:B------:R-:W-:Y:S02]  /*14b60*/  LEA.HI R0, R40, R237, RZ, 0x1d ;  /* 0x000000ed28007211 */ /* 0x000fe400078fe8ff */
[----:B------:R-:W-:Y:S02]  /*14b70*/  SHF.R.U64 R4, R4, 0x10, R5 ;  /* 0x0000001004047819 */ /* 0x000fe40000001205 */
[----:B------:R-:W-:Y:S01]  /*14b80*/  SHF.R.S32.HI R25, RZ, 0x1f, R0 ;  /* 0x0000001fff197819 */ /* 0x000fe20000011400 */
[----:B------:R-:W-:Y:S01]  /*14b90*/  IMAD.SHL.U32 R3, R0, 0x8, RZ ;  /* 0x0000000800037824 */ /* 0x000fe200078e00ff */
[----:B--2---:R-:W-:Y:S02]  /*14ba0*/  SHF.R.U64 R32, R12, 0x10, R13 ;  /* 0x000000100c207819 */ /* 0x004fe4000000120d */
[----:B------:R-:W-:Y:S02]  /*14bb0*/  LEA.HI R25, R25, R0, RZ, 0x3 ;  /* 0x0000000019197211 */ /* 0x000fe400078f18ff */
[----:B------:R-:W-:-:S02]  /*14bc0*/  LOP3.LUT R0, R43, 0x38, R3, 0xf8, !PT ;  /* 0x000000382b007812 */ /* 0x000fc400078ef803 */
[----:B------:R-:W-:Y:S01]  /*14bd0*/  SHF.R.U32.HI R13, RZ, 0x10, R13 ;  /* 0x00000010ff0d7819 */ /* 0x000fe2000001160d */
[----:B------:R-:W-:Y:S01]  /*14be0*/  IMAD.SHL.U32 R25, R25, 0x400, RZ ;  /* 0x0000040019197824 */ /* 0x000fe200078e00ff */
[----:B------:R-:W-:Y:S02]  /*14bf0*/  LOP3.LUT R0, R0, R42, RZ, 0x3c, !PT ;  /* 0x0000002a00007212 */ /* 0x000fe400078e3cff */
[----:B------:R-:W-:Y:S02]  /*14c00*/  PRMT R99, R99, 0x5410, R4 ;  /* 0x0000541063637816 */ /* 0x000fe40000000004 */
[----:B------:R-:W-:Y:S02]  /*14c10*/  LOP3.LUT R3, R25, 0x7fffe000, RZ, 0xc0, !PT ;  /* 0x7fffe00019037812 */ /* 0x000fe400078ec0ff */
[----:B------:R-:W-:Y:S01]  /*14c20*/  SHF.R.U32.HI R5, RZ, 0x10, R5 ;  /* 0x00000010ff057819 */ /* 0x000fe20000011605 */
[----:B------:R-:W-:Y:S01]  /*14c30*/  IMAD.U32 R33, R99, 0x10000, RZ ;  /* 0x0001000063217824 */ /* 0x000fe200078e00ff */
[----:B-----5:R-:W-:-:S02]  /*14c40*/  IADD3 R3, R0, R3, R41 ;  /* 0x0000000300037210 */ /* 0x020fc40007ffe029 */
[--C-:B------:R-:W-:Y:S02]  /*14c50*/  SHF.R.U64 R0, R6, 0x10, R7.reuse ;  /* 0x0000001006007819 */ /* 0x100fe40000001207 */
[----:B------:R-:W-:Y:S01]  /*14c60*/  SHF.R.U32.HI R7, RZ, 0x10, R7 ;  /* 0x00000010ff077819 */ /* 0x000fe20000011607 */
[----:B------:R-:W-:Y:S01]  /*14c70*/  IMAD R3, R3, 0x2, R16 ;  /* 0x0000000203037824 */ /* 0x000fe200078e0210 */
[----:B------:R-:W-:Y:S02]  /*14c80*/  PRMT R103, R103, 0x5410, R32 ;  /* 0x0000541067677816 */ /* 0x000fe40000000020 */
[--C-:B------:R-:W-:Y:S02]  /*14c90*/  SHF.R.U64 R12, R14, 0x10, R15.reuse ;  /* 0x000000100e0c7819 */ /* 0x100fe4000000120f */
[----:B------:R-:W1:Y:S01]  /*14ca0*/  LDS.128 R28, [R3+0x14400] ;  /* 0x01440000031c7984 */ /* 0x000e620000000c00 */
[----:B------:R-:W-:Y:S01]  /*14cb0*/  SHF.R.U32.HI R15, RZ, 0x10, R15 ;  /* 0x00000010ff0f7819 */ /* 0x000fe2000001160f */
[----:B------:R-:W-:Y:S01]  /*14cc0*/  IMAD.U32 R32, R103, 0x10000, RZ ;  /* 0x0001000067207824 */ /* 0x000fe200078e00ff */
[----:B------:R-:W-:-:S02]  /*14cd0*/  PRMT R104, R104, 0x5410, R13 ;  /* 0x0000541068687816 */ /* 0x000fc4000000000d */
[----:B------:R-:W-:Y:S02]  /*14ce0*/  PRMT R100, R100, 0x5410, R5 ;  /* 0x0000541064647816 */ /* 0x000fe40000000005 */
[----:B------:R-:W-:Y:S02]  /*14cf0*/  PRMT R101, R101, 0x5410, R0 ;  /* 0x0000541065657816 */ /* 0x000fe40000000000 */
[----:B------:R-:W-:Y:S01]  /*14d00*/  PRMT R102, R102, 0x5410, R7 ;  /* 0x0000541066667816 */ /* 0x000fe20000000007 */
[----:B------:R-:W-:Y:S01]  /*14d10*/  IMAD.U32 R34, R100, 0x10000, RZ ;  /* 0x0001000064227824 */ /* 0x000fe200078e00ff */
[----:B------:R-:W-:Y:S02]  /*14d20*/  PRMT R105, R105, 0x5410, R12 ;  /* 0x0000541069697816 */ /* 0x000fe4000000000c */
[----:B------:R-:W-:Y:S02]  /*14d30*/  PRMT R106, R106, 0x5410, R15 ;  /* 0x000054106a6a7816 */ /* 0x000fe4000000000f */
[----:B------:R-:W-:-:S02]  /*14d40*/  LOP3.LUT R99, R99, 0xffff0000, RZ, 0xc0, !PT ;  /* 0xffff000063637812 */ /* 0x000fc400078ec0ff */
[----:B------:R-:W-:Y:S01]  /*14d50*/  LOP3.LUT R103, R103, 0xffff0000, RZ, 0xc0, !PT ;  /* 0xffff000067677812 */ /* 0x000fe200078ec0ff */
[C---:B-1----:R-:W-:Y:S01]  /*14d60*/  IMAD.U32 R13, R28.reuse, 0x10000, RZ ;  /* 0x000100001c0d7824 */ /* 0x042fe200078e00ff */
[----:B------:R-:W-:Y:S01]  /*14d70*/  LOP3.LUT R14, R28, 0xffff0000, RZ, 0xc0, !PT ;  /* 0xffff00001c0e7812 */ /* 0x000fe200078ec0ff */
[C---:B------:R-:W-:Y:S01]  /*14d80*/  IMAD.U32 R15, R29.reuse, 0x10000, RZ ;  /* 0x000100001d0f7824 */ /* 0x040fe200078e00ff */
[----:B------:R-:W-:Y:S01]  /*14d90*/  LOP3.LUT R28, R29, 0xffff0000, RZ, 0xc0, !PT ;  /* 0xffff00001d1c7812 */ /* 0x000fe200078ec0ff */
[----:B------:R-:W-:Y:S02]  /*14da0*/  IMAD.U32 R29, R31, 0x10000, RZ ;  /* 0x000100001f1d7824 */ /* 0x000fe400078e00ff */
[----:B------:R-:W-:Y:S01]  /*14db0*/  FMUL.FTZ R35, R13, R33 ;  /* 0x000000210d237220 */ /* 0x000fe20000410000 */
[----:B------:R-:W-:Y:S01]  /*14dc0*/  FMUL.FTZ R36, R15, R34 ;  /* 0x000000220f247220 */ /* 0x000fe20000410000 */
[----:B---3--:R-:W1:Y:S02]  /*14dd0*/  LDS.128 R24, [R44] ;  /* 0x000000002c187984 */ /* 0x008e640000000c00 */
        /* <DEDUP_REMOVED lines=8> */
[C---:B------:R-:W-:Y:S01]  /*14e60*/  IMAD.U32 R25, R30.reuse, 0x10000, RZ ;  /* 0x000100001e197824 */ /* 0x040fe200078e00ff */
[----:B------:R-:W-:Y:S01]  /*14e70*/  LOP3.LUT R27, R30, 0xffff0000, RZ, 0xc0, !PT ;  /* 0xffff00001e1b7812 */ /* 0x000fe200078ec0ff */
[-C--:B------:R-:W-:Y:S01]  /*14e80*/  FFMA.FTZ R35, R0, R32.reuse, -R35 ;  /* 0x0000002000237223 */ /* 0x080fe20000010823 */
[----:B------:R-:W-:Y:S01]  /*14e90*/  LOP3.LUT R30, R31, 0xffff0000, RZ, 0xc0, !PT ;  /* 0xffff00001f1e7812 */ /* 0x000fe200078ec0ff */
[----:B------:R-:W-:Y:S01]  /*14ea0*/  FMUL.FTZ R31, R13, R32 ;  /* 0x000000200d1f7220 */ /* 0x000fe20000410000 */
[----:B------:R-:W-:-:S02]  /*14eb0*/  IMAD.U32 R32, R104, 0x10000, RZ ;  /* 0x0001000068207824 */ /* 0x000fc400078e00ff */
[----:B------:R-:W-:Y:S02]  /*14ec0*/  IMAD.U32 R13, R102, 0x10000, RZ ;  /* 0x00010000660d7824 */ /* 0x000fe400078e00ff */
[----:B------:R-:W-:Y:S01]  /*14ed0*/  FFMA.FTZ R31, R0, R33, R31 ;  /* 0x00000021001f7223 */ /* 0x000fe2000001001f */
[----:B------:R-:W-:Y:S02]  /*14ee0*/  IMAD.U32 R0, R106, 0x10000, RZ ;  /* 0x000100006a007824 */ /* 0x000fe400078e00ff */
[-C--:B------:R-:W-:Y:S01]  /*14ef0*/  FMUL.FTZ R38, R15, R32.reuse ;  /* 0x000000200f267220 */ /* 0x080fe20000410000 */
[----:B------:R-:W-:Y:S01]  /*14f00*/  FFMA.FTZ R36, R5, R32, -R36 ;  /* 0x0000002005247223 */ /* 0x000fe20000010824 */
[CC--:B------:R-:W-:Y:S01]  /*14f10*/  FMUL.FTZ R15, R29.reuse, R13.reuse ;  /* 0x0000000d1d0f7220 */ /* 0x0c0fe20000410000 */
[----:B------:R-:W-:Y:S01]  /*14f20*/  FMUL.FTZ R32, R29, R0 ;  /* 0x000000001d207220 */ /* 0x000fe20000410000 */
[----:B------:R-:W-:Y:S01]  /*14f30*/  FFMA.FTZ R38, R5, R34, R38 ;  /* 0x0000002205267223 */ /* 0x000fe20000010026 */
[----:B------:R-:W-:Y:S01]  /*14f40*/  LOP3.LUT R5, R104, 0xffff0000, RZ, 0xc0, !PT ;  /* 0xffff000068057812 */ /* 0x000fe200078ec0ff */
[C---:B------:R-:W-:Y:S01]  /*14f50*/  FFMA.FTZ R34, R12.reuse, R0, -R15 ;  /* 0x000000000c227223 */ /* 0x040fe2000001080f */
[----:B------:R-:W-:Y:S01]  /*14f60*/  FFMA.FTZ R37, R12, R13, R32 ;  /* 0x0000000d0c257223 */ /* 0x000fe20000010020 */
[----:B------:R-:W-:-:S02]  /*14f70*/  IMAD.U32 R12, R101, 0x10000, RZ ;  /* 0x00010000650c7824 */ /* 0x000fc400078e00ff */
[----:B------:R-:W-:Y:S01]  /*14f80*/  FMUL.FTZ R15, R14, R99 ;  /* 0x000000630e0f7220 */ /* 0x000fe20000410000 */
[----:B------:R-:W-:Y:S01]  /*14f90*/  LOP3.LUT R13, R100, 0xffff0000, RZ, 0xc0, !PT ;  /* 0xffff0000640d7812 */ /* 0x000fe200078ec0ff */
[-C--:B------:R-:W-:Y:S01]  /*14fa0*/  FMUL.FTZ R29, R14, R103.reuse ;  /* 0x000000670e1d7220 */ /* 0x080fe20000410000 */
[----:B------:R-:W-:Y:S02]  /*14fb0*/  IMAD.U32 R0, R105, 0x10000, RZ ;  /* 0x0001000069007824 */ /* 0x000fe400078e00ff */
[C---:B------:R-:W-:Y:S01]  /*14fc0*/  FMUL.FTZ R33, R25.reuse, R12 ;  /* 0x0000000c19217220 */ /* 0x040fe20000410000 */
[----:B------:R-:W-:Y:S01]  /*14fd0*/  FFMA.FTZ R14, R4, R103, -R15 ;  /* 0x00000067040e7223 */ /* 0x000fe2000001080f */
[C---:B------:R-:W-:Y:S01]  /*14fe0*/  FMUL.FTZ R32, R28.reuse, R5 ;  /* 0x000000051c207220 */ /* 0x040fe20000410000 */
[----:B------:R-:W-:Y:S01]  /*14ff0*/  FMUL.FTZ R15, R28, R13 ;  /* 0x0000000d1c0f7220 */ /* 0x000fe20000410000 */
[----:B------:R-:W-:Y:S01]  /*15000*/  FFMA.FTZ R28, R4, R99, R29 ;  /* 0x00000063041c7223 */ /* 0x000fe2000001001d */
[-C--:B------:R-:W-:Y:S01]  /*15010*/  FMUL.FTZ R25, R25, R0.reuse ;  /* 0x0000000019197220 */ /* 0x080fe20000410000 */
[----:B------:R-:W-:Y:S01]  /*15020*/  FFMA.FTZ R33, R6, R0, -R33 ;  /* 0x0000000006217223 */ /* 0x000fe20000010821 */
[----:B------:R-:W-:Y:S01]  /*15030*/  LOP3.LUT R4, R101, 0xffff0000, RZ, 0xc0, !PT ;  /* 0xffff000065047812 */ /* 0x000fe200078ec0ff */
[C---:B------:R-:W-:Y:S01]  /*15040*/  FFMA.FTZ R29, R24.reuse, R13, R32 ;  /* 0x0000000d181d7223 */ /* 0x040fe20000010020 */
[----:B------:R-:W-:Y:S01]  /*15050*/  LOP3.LUT R0, R105, 0xffff0000, RZ, 0xc0, !PT ;  /* 0xffff000069007812 */ /* 0x000fe200078ec0ff */
[----:B------:R-:W-:Y:S01]  /*15060*/  FFMA.FTZ R15, R24, R5, -R15 ;  /* 0x00000005180f7223 */ /* 0x000fe2000001080f */
[----:B------:R-:W-:Y:S01]  /*15070*/  LOP3.LUT R13, R102, 0xffff0000, RZ, 0xc0, !PT ;  /* 0xffff0000660d7812 */ /* 0x000fe200078ec0ff */
[----:B------:R-:W-:Y:S01]  /*15080*/  FFMA.FTZ R25, R6, R12, R25 ;  /* 0x0000000c06197223 */ /* 0x000fe20000010019 */
[----:B------:R-:W-:Y:S01]  /*15090*/  LOP3.LUT R5, R106, 0xffff0000, RZ, 0xc0, !PT ;  /* 0xffff00006a057812 */ /* 0x000fe200078ec0ff */
[C---:B------:R-:W-:Y:S01]  /*150a0*/  FMUL.FTZ R6, R27.reuse, R4 ;  /* 0x000000041b067220 */ /* 0x040fe20000410000 */
[-C--:B------:R-:W-:Y:S01]  /*150b0*/  FMUL.FTZ R27, R27, R0.reuse ;  /* 0x000000001b1b7220 */ /* 0x080fe20000410000 */
[----:B------:R-:W-:Y:S01]  /*150c0*/  FMUL.FTZ R39, R30, R13 ;  /* 0x0000000d1e277220 */ /* 0x000fe20000410000 */
[----:B------:R-:W-:Y:S01]  /*150d0*/  F2FP.BF16.F32.PACK_AB R12, R28, R31 ;  /* 0x0000001f1c0c723e */ /* 0x000fe200000010ff */
        /* <DEDUP_REMOVED lines=14> */
.L_x_3067:
[----:B------:R-:W-:Y:S05]  /*151c0*/  BSYNC B1 ;  /* 0x0000000000017941 */ /* 0x000fea0003800000 */
.L_x_3066:
[----:B------:R-:W-:Y:S05]  /*151d0*/  @P1 BRA `(.L_x_3033) ;  /* 0x0000000400a01947 */ /* 0x000fea0003800000 */
[----:B------:R-:W4:Y:S04]  /*151e0*/  LDL R0, [R1+0x60] ;  /* 0x0000600001007983 */ /* 0x000f280000100800 */
[----:B--2---:R-:W2:Y:S01]  /*151f0*/  LDL R32, [R1+0x78] ;  /* 0x0000780001207983 */ /* 0x004ea20000100800 */
[----:B------:R-:W-:Y:S02]  /*15200*/  SHF.R.U64 R26, R72, 0x10, R73 ;  /* 0x00000010481a7819 */ /* 0x000fe40000001249 */
[--C-:B------:R-:W-:Y:S02]  /*15210*/  SHF.R.U64 R25, R8, 0x10, R9.reuse ;  /* 0x0000001008197819 */ /* 0x100fe40000001209 */
[----:B------:R-:W-:Y:S02]  /*15220*/  PRMT R87, R87, 0x5410, R26 ;  /* 0x0000541057577816 */ /* 0x000fe4000000001a */
[----:B------:R-:W-:-:S02]  /*15230*/  SHF.R.U32.HI R28, RZ, 0x10, R9 ;  /* 0x00000010ff1c7819 */ /* 0x000fc40000011609 */
[----:B------:R-:W-:Y:S01]  /*15240*/  PRMT R26, R20, 0x5410, R25 ;  /* 0x00005410141a7816 */ /* 0x000fe20000000019 */
[----:B------:R-:W-:Y:S01]  /*15250*/  IMAD.U32 R25, R87, 0x10000, RZ ;  /* 0x0001000057197824 */ /* 0x000fe200078e00ff */
[----:B------:R-:W-:Y:S02]  /*15260*/  SHF.R.U32.HI R73, RZ, 0x10, R73 ;  /* 0x00000010ff497819 */ /* 0x000fe40000011649 */
[----:B------:R-:W-:Y:S01]  /*15270*/  PRMT R28, R21, 0x5410, R28 ;  /* 0x00005410151c7816 */ /* 0x000fe2000000001c */
[----:B------:R-:W-:Y:S01]  /*15280*/  IMAD.U32 R27, R26, 0x10000, RZ ;  /* 0x000100001a1b7824 */ /* 0x000fe200078e00ff */
[----:B------:R-:W-:Y:S02]  /*15290*/  SHF.R.U64 R24, R74, 0x10, R75 ;  /* 0x000000104a187819 */ /* 0x000fe4000000124b */
[----:B------:R-:W-:Y:S01]  /*152a0*/  PRMT R88, R88, 0x5410, R73 ;  /* 0x0000541058587816 */ /* 0x000fe20000000049 */
[----:B------:R-:W-:Y:S01]  /*152b0*/  IMAD.U32 R29, R28, 0x10000, RZ ;  /* 0x000100001c1d7824 */ /* 0x000fe200078e00ff */
[----:B------:R-:W-:-:S02]  /*152c0*/  SHF.R.U32.HI R75, RZ, 0x10, R75 ;  /* 0x00000010ff4b7819 */ /* 0x000fc4000001164b */
[----:B------:R-:W-:Y:S02]  /*152d0*/  PRMT R89, R89, 0x5410, R24 ;  /* 0x0000541059597816 */ /* 0x000fe40000000018 */
[----:B------:R-:W-:Y:S02]  /*152e0*/  PRMT R90, R90, 0x5410, R75 ;  /* 0x000054105a5a7816 */ /* 0x000fe4000000004b */
[----:B------:R-:W-:Y:S02]  /*152f0*/  LOP3.LUT R87, R87, 0xffff0000, RZ, 0xc0, !PT ;  /* 0xffff000057577812 */ /* 0x000fe400078ec0ff */
[----:B------:R-:W-:Y:S02]  /*15300*/  LOP3.LUT R28, R28, 0xffff0000, RZ, 0xc0, !PT ;  /* 0xffff00001c1c7812 */ /* 0x000fe400078ec0ff */
[----:B----4-:R-:W-:-:S04]  /*15310*/  LEA.HI R40, R40, R0, RZ, 0x1d ;  /* 0x0000000028287211 */ /* 0x010fc800078fe8ff */
[----:B---3--:R-:W-:Y:S01]  /*15320*/  SHF.R.S32.HI R3, RZ, 0x1f, R40 ;  /* 0x0000001fff037819 */ /* 0x008fe20000011428 */
[----:B------:R-:W-:Y:S01]  /*15330*/  IMAD.SHL.U32 R0, R40, 0x8, RZ ;  /* 0x0000000828007824 */ /* 0x000fe200078e00ff */
[----:B--2---:R-:W2:Y:S02]  /*15340*/  LDS.128 R4, [R32] ;  /* 0x0000000020047984 */ /* 0x004ea40000000c00 */
[----:B------:R-:W-:Y:S02]  /*15350*/  LEA.HI R3, R3, R40, RZ, 0x3 ;  /* 0x0000002803037211 */ /* 0x000fe400078f18ff */
[----:B------:R-:W-:-:S03]  /*15360*/  LOP3.LUT R0, R43, 0x38, R0, 0xf8, !PT ;  /* 0x000000382b007812 */ /* 0x000fc600078ef800 */
[----:B------:R-:W-:Y:S01]  /*15370*/  IMAD.SHL.U32 R3, R3, 0x400, RZ ;  /* 0x0000040003037824 */ /* 0x000fe200078e00ff */
[----:B------:R-:W-:-:S04]  /*15380*/  LOP3.LUT R0, R0, R42, RZ, 0x3c, !PT ;  /* 0x0000002a00007212 */ /* 0x000fc800078e3cff */
[----:B------:R-:W-:-:S04]  /*15390*/  LOP3.LUT R3, R3, 0x7fffe000, RZ, 0xc0, !PT ;  /* 0x7fffe00003037812 */ /* 0x000fc800078ec0ff */
[----:B-----5:R-:W-:Y:S02]  /*153a0*/  IADD3 R3, R0, R3, R41 ;  /* 0x0000000300037210 */ /* 0x020fe40007ffe029 */
[--C-:B------:R-:W-:Y:S02]  /*153b0*/  SHF.R.U64 R0, R10, 0x10, R11.reuse ;  /* 0x000000100a007819 */ /* 0x100fe4000000120b */
[----:B------:R-:W-:Y:S01]  /*153c0*/  SHF.R.U32.HI R11, RZ, 0x10, R11 ;  /* 0x00000010ff0b7819 */ /* 0x000fe2000001160b */
[----:B------:R-:W-:Y:S01]  /*153d0*/  IMAD R3, R3, 0x2, R16 ;  /* 0x0000000203037824 */ /* 0x000fe200078e0210 */
[----:B------:R-:W-:Y:S02]  /*153e0*/  PRMT R85, R85, 0x5410, R0 ;  /* 0x0000541055557816 */ /* 0x000fe40000000000 */
[----:B------:R-:W-:Y:S02]  /*153f0*/  PRMT R86, R86, 0x5410, R11 ;  /* 0x0000541056567816 */ /* 0x000fe4000000000b */
[----:B------:R-:W3:Y:S01]  /*15400*/  LDS.128 R12, [R3+0x14400] ;  /* 0x01440000030c7984 */ /* 0x000ee20000000c00 */
[C---:B--2---:R-:W-:Y:S01]  /*15410*/  IMAD.U32 R0, R4.reuse, 0x10000, RZ ;  /* 0x0001000004007824 */ /* 0x044fe200078e00ff */
[----:B------:R-:W-:Y:S01]  /*15420*/  LOP3.LUT R4, R4, 0xffff0000, RZ, 0xc0, !PT ;  /* 0xffff000004047812 */ /* 0x000fe200078ec0ff */
[C---:B------:R-:W-:Y:S01]  /*15430*/  IMAD.U32 R8, R5.reuse, 0x10000, RZ ;  /* 0x0001000005087824 */ /* 0x040fe200078e00ff */
[----:B------:R-:W-:Y:S01]  /*15440*/  LOP3.LUT R5, R5, 0xffff0000, RZ, 0xc0, !PT ;  /* 0xffff000005057812 */ /* 0x000fe200078ec0ff */
[C---:B------:R-:W-:Y:S01]  /*15450*/  IMAD.U32 R10, R7.reuse, 0x10000, RZ ;  /* 0x00010000070a7824 */ /* 0x040fe200078e00ff */
[----:B------:R-:W-:Y:S01]  /*15460*/  LOP3.LUT R7, R7, 0xffff0000, RZ, 0xc0, !PT ;  /* 0xffff000007077812 */ /* 0x000fe200078ec0ff */
[C---:B------:R-:W-:Y:S01]  /*15470*/  IMAD.U32 R9, R6.reuse, 0x10000, RZ ;  /* 0x0001000006097824 */ /* 0x040fe200078e00ff */
[----:B------:R-:W-:Y:S01]  /*15480*/  LOP3.LUT R6, R6, 0xffff0000, RZ, 0xc0, !PT ;  /* 0xffff000006067812 */ /* 0x000fe200078ec0ff */
[C---:B---3--:R-:W-:Y:S01]  /*15490*/  IMAD.U32 R11, R12.reuse, 0x10000, RZ ;  /* 0x000100000c0b7824 */ /* 0x048fe200078e00ff */
        /* <DEDUP_REMOVED lines=12> */
[----:B------:R-:W-:Y:S01]  /*15560*/  FFMA.FTZ R35, R8, R11, -R35 ;  /* 0x0000000b08237223 */ /* 0x000fe20000010823 */
[----:B------:R-:W-:Y:S02]  /*15570*/  IMAD.U32 R25, R90, 0x10000, RZ ;  /* 0x000100005a197824 */ /* 0x000fe400078e00ff */
[----:B------:R-:W-:Y:S01]  /*15580*/  FMUL.FTZ R37, R24, R31 ;  /* 0x0000001f18257220 */ /* 0x000fe20000410000 */
[----:B------:R-:W-:Y:S01]  /*15590*/  LOP3.LUT R11, R26, 0xffff0000, RZ, 0xc0, !PT ;  /* 0xffff00001a0b7812 */ /* 0x000fe200078ec0ff */
[----:B------:R-:W-:Y:S01]  /*155a0*/  FFMA.FTZ R29, R8, R29, R27 ;  /* 0x0000001d081d7223 */ /* 0x000fe2000001001b */
[-C--:B------:R-:W-:Y:S01]  /*155b0*/  FMUL.FTZ R24, R24, R25.reuse ;  /* 0x0000001918187220 */ /* 0x080fe20000410000 */
[----:B------:R-:W-:Y:S01]  /*155c0*/  FFMA.FTZ R37, R10, R25, -R37 ;  /* 0x000000190a257223 */ /* 0x000fe20000010825 */
[----:B------:R-:W-:Y:S01]  /*155d0*/  LOP3.LUT R88, R88, 0xffff0000, RZ, 0xc0, !PT ;  /* 0xffff000058587812 */ /* 0x000fe200078ec0ff */
[C---:B------:R-:W-:Y:S01]  /*155e0*/  FMUL.FTZ R25, R12.reuse, R11 ;  /* 0x0000000b0c197220 */ /* 0x040fe20000410000 */
[----:B------:R-:W-:Y:S01]  /*155f0*/  FMUL.FTZ R27, R12, R87 ;  /* 0x000000570c1b7220 */ /* 0x000fe20000410000 */
[----:B------:R-:W-:-:S02]  /*15600*/  IMAD.U32 R21, R14, 0x10000, RZ ;  /* 0x000100000e157824 */ /* 0x000fc400078e00ff */
[----:B------:R-:W-:Y:S01]  /*15610*/  FFMA.FTZ R24, R10, R31, R24 ;  /* 0x0000001f0a187223 */ /* 0x000fe20000010018 */
[----:B------:R-:W-:Y:S02]  /*15620*/  IMAD.U32 R8, R85, 0x10000, RZ ;  /* 0x0001000055087824 */ /* 0x000fe400078e00ff */
[C---:B------:R-:W-:Y:S01]  /*15630*/  FFMA.FTZ R25, R4.reuse, R87, -R25 ;  /* 0x0000005704197223 */ /* 0x040fe20000010819 */
[----:B------:R-:W-:Y:S02]  /*15640*/  IMAD.U32 R0, R89, 0x10000, RZ ;  /* 0x0001000059007824 */ /* 0x000fe400078e00ff */
[C---:B------:R-:W-:Y:S01]  /*15650*/  FMUL.FTZ R12, R13.reuse, R28 ;  /* 0x0000001c0d0c7220 */ /* 0x040fe20000410000 */
[----:B------:R-:W-:Y:S01]  /*15660*/  FFMA.FTZ R10, R4, R11, R27 ;  /* 0x0000000b040a7223 */ /* 0x000fe2000001001b */
[----:B------:R-:W-:Y:S01]  /*15670*/  LOP3.LUT R14, R14, 0xffff0000, RZ, 0xc0, !PT ;  /* 0xffff00000e0e7812 */ /* 0x000fe200078ec0ff */
[----:B------:R-:W-:Y:S01]  /*15680*/  FMUL.FTZ R13, R13, R88 ;  /* 0x000000580d0d7220 */ /* 0x000fe20000410000 */
[----:B------:R-:W-:Y:S01]  /*15690*/  LOP3.LUT R15, R15, 0xffff0000, RZ, 0xc0, !PT ;  /* 0xffff00000f0f7812 */ /* 0x000fe200078ec0ff */
[----:B------:R-:W-:Y:S01]  /*156a0*/  FMUL.FTZ R4, R21, R8 ;  /* 0x0000000815047220 */ /* 0x000fe20000410000 */
[----:B------:R-:W-:Y:S01]  /*156b0*/  LOP3.LUT R85, R85, 0xffff0000, RZ, 0xc0, !PT ;  /* 0xffff000055557812 */ /* 0x000fe200078ec0ff */
[----:B------:R-:W-:Y:S01]  /*156c0*/  FMUL.FTZ R20, R21, R0 ;  /* 0x0000000015147220 */ /* 0x000fe20000410000 */
[----:B------:R-:W-:Y:S01]  /*156d0*/  LOP3.LUT R86, R86, 0xffff0000, RZ, 0xc0, !PT ;  /* 0xffff000056567812 */ /* 0x000fe200078ec0ff */
[----:B------:R-:W-:Y:S01]  /*156e0*/  FFMA.FTZ R12, R5, R88, -R12 ;  /* 0x00000058050c7223 */ /* 0x000fe2000001080c */
[----:B------:R-:W-:Y:S01]  /*156f0*/  LOP3.LUT R89, R89, 0xffff0000, RZ, 0xc0, !PT ;  /* 0xffff000059597812 */ /* 0x000fe200078ec0ff */
[----:B------:R-:W-:Y:S01]  /*15700*/  FFMA.FTZ R28, R5, R28, R13 ;  /* 0x0000001c051c7223 */ /* 0x000fe2000001000d */
[----:B------:R-:W-:Y:S01]  /*15710*/  LOP3.LUT R90, R90, 0xffff0000, RZ, 0xc0, !PT ;  /* 0xffff00005a5a7812 */ /* 0x000fe200078ec0ff */
[----:B------:R-:W-:Y:S01]  /*15720*/  FFMA.FTZ R0, R9, R0, -R4 ;  /* 0x0000000009007223 */ /* 0x000fe20000010804 */
[C---:B------:R-:W-:Y:S01]  /*15730*/  FMUL.FTZ R5, R14.reuse, R85 ;  /* 0x000000550e057220 */ /* 0x040fe20000410000 */
[C---:B------:R-:W-:Y:S01]  /*15740*/  FMUL.FTZ R4, R15.reuse, R86 ;  /* 0x000000560f047220 */ /* 0x040fe20000410000 */
[-C--:B------:R-:W-:Y:S01]  /*15750*/  FMUL.FTZ R14, R14, R89.reuse ;  /* 0x000000590e0e7220 */ /* 0x080fe20000410000 */
[-C--:B------:R-:W-:Y:S01]  /*15760*/  FMUL.FTZ R15, R15, R90.reuse ;  /* 0x0000005a0f0f7220 */ /* 0x080fe20000410000 */
[C---:B------:R-:W-:Y:S01]  /*15770*/  FFMA.FTZ R89, R6.reuse, R89, -R5 ;  /* 0x0000005906597223 */ /* 0x040fe20000010805 */
        /* <DEDUP_REMOVED lines=14> */
.L_x_3033:
[----:B------:R-:W-:Y:S05]  /*15860*/  BSYNC B0 ;  /* 0x0000000000007941 */ /* 0x000fea0003800000 */
.L_x_2993:
        /* <DEDUP_REMOVED lines=8> */
.L_x_2991:
[----:B-123--:R-:W2:Y:S02]  /*158f0*/  LDL R0, [R1+0x5c] ;  /* 0x00005c0001007983 */ /* 0x00eea40000100800 */
[----:B--2---:R-:W-:-:S13]  /*15900*/  R2UR UR4, R0 ;  /* 0x00000000000472ca */ /* 0x004fda00000e0000 */
[----:B------:R-:W-:-:S05]  /*15910*/  IMAD.U32 R0, RZ, RZ, UR4 ;  /* 0x00000004ff007e24 */ /* 0x000fca000f8e00ff */
[----:B------:R-:W-:-:S13]  /*15920*/  ISETP.NE.AND P0, PT, R0, 0x3, PT ;  /* 0x000000030000780c */ /* 0x000fda0003f05270 */
[----:B------:R-:W-:Y:S05]  /*15930*/  @!P0 BRA `(.L_x_3068) ;  /* 0x0000000000048947 */ /* 0x000fea0003800000 */
[----:B------:R-:W-:Y:S01]  /*15940*/  BPT.TRAP 0x1 ;  /* 0x000000040000795c */ /* 0x000fe20000300000 */
.L_x_3068:
[----:B------:R-:W-:Y:S01]  /*15950*/  IMAD R0, R217, 0x8, R16 ;  /* 0x00000008d9007824 */ /* 0x000fe200078e0210 */
[----:B0---4-:R-:W-:-:S04]  /*15960*/  SHF.L.U32 R3, R218, 0x1f, RZ ;  /* 0x0000001fda037819 */ /* 0x011fc800000006ff */
[----:B------:R0:W1:Y:S01]  /*15970*/  SYNCS.PHASECHK.TRANS64.TRYWAIT P2, [R0+URZ+0x38830], R3 ;  /* 0x03883003000075a7 */ /* 0x000062000804017f */
[----:B------:R-:W-:Y:S05]  /*15980*/  @!P0 BRA `(.L_x_3069) ;  /* 0x0000000000048947 */ /* 0x000fea0003800000 */
[----:B------:R-:W-:Y:S01]  /*15990*/  BPT.TRAP 0x1 ;  /* 0x000000040000795c */ /* 0x000fe20000300000 */
.L_x_3069:
[----:B------:R-:W2:Y:S02]  /*159a0*/  S2R R4, SR_TID.X ;  /* 0x0000000000047919 */ /* 0x000ea40000002100 */
[----:B--2---:R-:W-:-:S04]  /*159b0*/  LOP3.LUT R4, R4, 0x7f, RZ, 0xc0, !PT ;  /* 0x0000007f04047812 */ /* 0x004fc800078ec0ff */
[----:B------:R-:W-:Y:S01]  /*159c0*/  ISETP.NE.AND P1, PT, R4, RZ, PT ;  /* 0x000000ff0400720c */ /* 0x000fe20003f25270 */
[----:B-1----:R-:W-:-:S12]  /*159d0*/  @P2 BRA `(.L_x_3070) ;  /* 0x0000000000082947 */ /* 0x002fd80003800000 */
[----:B------:R-:W1:Y:S02]  /*159e0*/  SYNCS.PHASECHK.TRANS64.TRYWAIT P2, [R0+URZ+0x38830], R3 ;  /* 0x03883003000075a7 */ /* 0x000e64000804017f */
[----:B-1----:R-:W-:Y:S05]  /*159f0*/  @!P2 BRA `(.L_x_3071) ;  /* 0x000001c40020a947 */ /* 0x002fea0003800000 */
.L_x_3070:
[----:B------:R-:W-:Y:S05]  /*15a00*/  WARPSYNC.ALL ;  /* 0x0000000000007948 */ /* 0x000fea0003800000 */
[----:B01----:R-:W-:Y:S01]  /*15a10*/  VIADD R3, R16, 0x24400 ;  /* 0x0002440010037836 */ /* 0x003fe20000000000 */
[----:B------:R-:W-:Y:S01]  /*15a20*/  R2UR UR12, R84 ;  /* 0x00000000540c72ca */ /* 0x000fe200000e0000 */
[----:B------:R-:W-:Y:S01]  /*15a30*/  IMAD.MOV.U32 R5, RZ, RZ, 0x40000040 ;  /* 0x40000040ff057424 */ /* 0x000fe200078e00ff */
[----:B------:R-:W-:Y:S01]  /*15a40*/  WARPGROUP.ARRIVE ;  /* 0x00000000000079c5 */ /* 0x000fe20000000000 */
[----:B------:R-:W-:Y:S01]  /*15a50*/  UMOV UR9, 0x40000040 ;  /* 0x4000004000097882 */ /* 0x000fe20000000000 */
[----:B------:R-:W-:Y:S01]  /*15a60*/  SHF.R.U32.HI R3, RZ, 0x4, R3 ;  /* 0x00000004ff037819 */ /* 0x000fe20000011603 */
[----:B------:R-:W-:Y:S01]  /*15a70*/  IMAD.MOV.U32 R7, RZ, RZ, 0x40000040 ;  /* 0x40000040ff077424 */ /* 0x000fe200078e00ff */
[----:B------:R-:W-:Y:S01]  /*15a80*/  R2UR UR11, R5 ;  /* 0x00000000050b72ca */ /* 0x000fe200000e0000 */
[----:B------:R-:W-:Y:S01]  /*15a90*/  UMOV UR5, UR9 ;  /* 0x0000000900057c82 */ /* 0x000fe20008000000 */
[----:B------:R-:W-:Y:S01]  /*15aa0*/  LOP3.LUT R3, R3, 0x3fff, RZ, 0xc0, !PT ;  /* 0x00003fff03037812 */ /* 0x000fe200078ec0ff */
[----:B------:R-:W-:Y:S01]  /*15ab0*/  IMAD.MOV.U32 R9, RZ, RZ, 0x40000040 ;  /* 0x40000040ff097424 */ /* 0x000fe200078e00ff */
[----:B------:R-:W-:Y:S01]  /*15ac0*/  R2UR UR7, R7 ;  /* 0x00000000070772ca */ /* 0x000fe200000e0000 */
[----:B------:R-:W-:Y:S01]  /*15ad0*/  IMAD.MOV.U32 R7, RZ, RZ, 0x40000040 ;  /* 0x40000040ff077424 */ /* 0x000fe200078e00ff */
[----:B------:R-:W-:Y:S01]  /*15ae0*/  LOP3.LUT R222, R3, 0x10000, RZ, 0xfc, !PT ;  /* 0x0001000003de7812 */ /* 0x000fe200078efcff */
[----:B------:R-:W-:Y:S01]  /*15af0*/  ULOP3.LUT UR12, UR12, 0x10000, URZ, 0xfc, !UPT ;  /* 0x000100000c0c7892 */ /* 0x000fe2000f8efc3f */
[----:B------:R-:W-:Y:S01]  /*15b00*/  IMAD.U32 R13, RZ, RZ, UR9 ;  /* 0x00000009ff0d7e24 */ /* 0x000fe2000f8e00ff */
[----:B------:R-:W-:Y:S01]  /*15b10*/  UMOV UR17, 0x40000040 ;  /* 0x4000004000117882 */ /* 0x000fe20000000000 */
[----:B------:R-:W-:Y:S01]  /*15b20*/  UMOV UR57, 0x40000040 ;  /* 0x4000004000397882 */ /* 0x000fe20000000000 */
[----:B------:R-:W-:Y:S01]  /*15b30*/  IMAD R4, R217, 0xa00, R222 ;  /* 0x00000a00d9047824 */ /* 0x000fe200078e02de */
[----:B------:R-:W-:Y:S01]  /*15b40*/  UIADD3 UR56, UR12, 0x804, URZ ;  /* 0x000008040c387890 */ /* 0x000fe2000fffe03f */
[----:B------:R-:W-:Y:S01]  /*15b50*/  IMAD.MOV.U32 R11, RZ, RZ, 0x40000040 ;  /* 0x40000040ff0b7424 */ /* 0x000fe200078e00ff */
[----:B------:R-:W-:Y:S01]  /*15b60*/  UMOV UR8, UR12 ;  /* 0x0000000c00087c82 */ /* 0x000fe20008000000 */
[C---:B------:R-:W-:Y:S01]  /*15b70*/  VIADD R6, R4.reuse, 0x80 ;  /* 0x0000008004067836 */ /* 0x040fe20000000000 */
[C---:B------:R-:W-:Y:S01]  /*15b80*/  R2UR UR10, R4.reuse ;  /* 0x00000000040a72ca */ /* 0x040fe200000e0000 */
[----:B------:R-:W-:Y:S01]  /*15b90*/  UMOV UR4, UR8 ;  /* 0x0000000800047c82 */ /* 0x000fe20008000000 */
[----:B------:R-:W-:Y:S01]  /*15ba0*/  VIADD R8, R4, 0x200 ;  /* 0x0000020004087836 */ /* 0x000fe20000000000 */
[----:B------:R-:W-:Y:S01]  /*15bb0*/  UIADD3 UR52, UR12, 0x806, URZ ;  /* 0x000008060c347890 */ /* 0x000fe2000fffe03f */
[----:B------:R-:W-:Y:S01]  /*15bc0*/  R2UR UR6, R6 ;  /* 0x00000000060672ca */ /* 0x000fe200000e0000 */
[C---:B------:R-:W-:Y:S01]  /*15bd0*/  VIADD R6, R4.reuse, 0x100 ;  /* 0x0000010004067836 */ /* 0x040fe20000000000 */
[----:B------:R-:W-:Y:S01]  /*15be0*/  UMOV UR53, 0x40000040 ;  /* 0x4000004000357882 */ /* 0x000fe20000000000 */
[----:B------:R-:W-:Y:S01]  /*15bf0*/  IMAD.U32 R12, RZ, RZ, UR8 ;  /* 0x00000008ff0c7e24 */ /* 0x000fe2000f8e00ff */
[----:B------:R-:W-:Y:S01]  /*15c00*/  UIADD3 UR48, UR12, 0xc00, URZ ;  /* 0x00000c000c307890 */ /* 0x000fe2000fffe03f */
[----:B------:R-:W-:Y:S01]  /*15c10*/  VIADD R10, R4, 0x786 ;  /* 0x00000786040a7836 */ /* 0x000fe20000000000 */
[----:B------:R-:W-:Y:S01]  /*15c20*/  UMOV UR49, 0x40000040 ;  /* 0x4000004000317882 */ /* 0x000fe20000000000 */
[----:B------:R-:W-:Y:S01]  /*15c30*/  UIADD3 UR44, UR12, 0xc02, URZ ;  /* 0x00000c020c2c7890 */ /* 0x000fe2000fffe03f */
[----:B------:R0:W-:Y:S01]  /*15c40*/  STL.64 [R1+0x50], R12 ;  /* 0x0000500c01007387 */ /* 0x0001e20000100a00 */
[----:B------:R-:W-:Y:S01]  /*15c50*/  HGMMA.64x16x16.F32.BF16 R56, gdesc[UR8], RZ, !UPT, gsb0 ;  /* 0x00200000083879f0 */ /* 0x000fe2000c0018ff */
[----:B------:R-:W-:Y:S01]  /*15c60*/  R2UR UR10, R8 ;  /* 0x00000000080a72ca */ /* 0x000fe200000e0000 */
[----:B------:R-:W-:Y:S01]  /*15c70*/  VIADD R8, R4, 0x202 ;  /* 0x0000020204087836 */ /* 0x000fe20000000000 */
[----:B------:R-:W-:Y:S01]  /*15c80*/  R2UR UR11, R9 ;  /* 0x00000000090b72ca */ /* 0x000fe200000e0000 */
[----:B------:R-:W-:Y:S01]  /*15c90*/  IMAD.MOV.U32 R9, RZ, RZ, 0x40000040 ;  /* 0x40000040ff097424 */ /* 0x000fe200078e00ff */
[----:B------:R-:W-:Y:S01]  /*15ca0*/  UMOV UR45, 0x40000040 ;  /* 0x40000040002d7882 */ /* 0x000fe20000000000 */
[----:B------:R-:W-:Y:S01]  /*15cb0*/  UIADD3 UR40, UR12, 0xc04, URZ ;  /* 0x00000c040c287890 */ /* 0x000fe2000fffe03f */
[----:B------:R-:W-:Y:S01]  /*15cc0*/  R2UR UR38, R10 ;  /* 0x000000000a2672ca */ /* 0x000fe200000e0000 */
[----:B------:R-:W-:Y:S01]  /*15cd0*/  UMOV UR41, 0x40000040 ;  /* 0x4000004000297882 */ /* 0x000fe20000000000 */
[----:B------:R-:W-:Y:S01]  /*15ce0*/  R2UR UR39, R11 ;  /* 0x000000000b2772ca */ /* 0x000fe200000e0000 */
[----:B------:R-:W-:Y:S01]  /*15cf0*/  UIADD3 UR36, UR12, 0xc06, URZ ;  /* 0x00000c060c247890 */ /* 0x000fe2000fffe03f */
[----:B0-----:R-:W-:Y:S01]  /*15d00*/  IMAD.U32 R13, RZ, RZ, UR17 ;  /* 0x00000011ff0d7e24 */ /* 0x001fe2000f8e00ff */
[----:B------:R-:W-:Y:S01]  /*15d10*/  UMOV UR37, 0x40000040 ;  /* 0x4000004000257882 */ /* 0x000fe20000000000 */
[----:B------:R-:W0:Y:S01]  /*15d20*/  LDC R3, c[0x0][0x448] ;  /* 0x00011200ff037b82 */ /* 0x000e220000000800 */
[----:B------:R-:W-:Y:S01]  /*15d30*/  VIADD R10, R4, 0x806 ;  /* 0x00000806040a7836 */ /* 0x000fe20000000000 */
[----:B------:R-:W-:Y:S01]  /*15d40*/  BSSY B0, `(.L_x_3072) ;  /* 0x0000932000007945 */ /* 0x000fe20003800000 */
[----:B------:R-:W-:Y:S01]  /*15d50*/  IMAD.MOV.U32 R11, RZ, RZ, 0x40000040 ;  /* 0x40000040ff0b7424 */ /* 0x000fe200078e00ff */
[----:B------:R-:W-:Y:S01]  /*15d60*/  CS2R R150, SRZ ;  /* 0x0000000000967805 */ /* 0x000fe2000001ff00 */
[----:B------:R-:W-:Y:S01]  /*15d70*/  @!P1 VIADD R0, R0, 0x38840 ;  /* 0x0003884000009836 */ /* 0x000fe20000000000 */
[----:B------:R-:W-:-:S02]  /*15d80*/  CS2R R148, SRZ ;  /* 0x0000000000947805 */ /* 0x000fc4000001ff00 */
[----:B------:R-:W-:Y:S02]  /*15d90*/  CS2R R146, SRZ ;  /* 0x0000000000927805 */ /* 0x000fe4000001ff00 */
[----:B------:R-:W-:Y:S02]  /*15da0*/  CS2R R144, SRZ ;  /* 0x0000000000907805 */ /* 0x000fe4000001ff00 */
[----:B-----5:R-:W-:Y:S02]  /*15db0*/  CS2R R142, SRZ ;  /* 0x00000000008e7805 */ /* 0x020fe4000001ff00 */
[----:B------:R-:W-:Y:S02]  /*15dc0*/  @!P1 PRMT R0, RZ, 0x654, R0 ;  /* 0x00000654ff009816 */ /* 0x000fe40000000000 */
        /* <DEDUP_REMOVED lines=13> */
[----:B0-----:R-:W-:Y:S01]  /*15ea0*/  ISETP.NE.AND P2, PT, R3, 0x1, PT ;  /* 0x000000010300780c */ /* 0x001fe20003f45270 */
[----:B------:R-:W-:Y:S01]  /*15eb0*/  IMAD.IADD R3, R235, 0x1, R230 ;  /* 0x00000001eb037824 */ /* 0x000fe200078e02e6 */
        /* <DEDUP_REMOVED lines=442> */
[----:B------:R-:W-:Y:S01]  /*17a60*/  STL.64 [R1], R12 ;  /* 0x0000000c01007387 */ /* 0x000fe20000100a00 */
[----:B------:R-:W-:Y:S02]  /*17a70*/  WARPGROUP.DEPBAR.LE gsb0, 0x0 ;  /* 0x00008000000079c5 */ /* 0x000fe40000010000 */
[----:B------:R-:W-:-:S06]  /*17a80*/  WARPGROUP.ARRIVE ;  /* 0x00000000000079c5 */ /* 0x000fcc0000000000 */
[----:B------:R-:W-:Y:S01]  /*17a90*/  HGMMA.64x16x16.F32.BF16 R24, gdesc[UR8], R24, gsb0 ;  /* 0x00200000081879f0 */ /* 0x000fe20008001818 */
[----:B------:R-:W-:Y:S01]  /*17aa0*/  UMOV UR8, UR14 ;  /* 0x0000000e00087c82 */ /* 0x000fe20008000000 */
[----:B------:R-:W-:Y:S01]  /*17ab0*/  UMOV UR9, UR15 ;  /* 0x0000000f00097c82 */ /* 0x000fe20008000000 */
[----:B------:R-:W-:Y:S02]  /*17ac0*/  WARPGROUP.DEPBAR.LE gsb0, 0x0 ;  /* 0x00008000000079c5 */ /* 0x000fe40000010000 */
[----:B------:R-:W-:-:S06]  /*17ad0*/  WARPGROUP.ARRIVE ;  /* 0x00000000000079c5 */ /* 0x000fcc0000000000 */
[----:B------:R-:W-:Y:S03]  /*17ae0*/  HGMMA.64x16x16.F32.BF16 R56, gdesc[UR16], R56, gsb0 ;  /* 0x00200000103879f0 */ /* 0x000fe60008001838 */
        /* <DEDUP_REMOVED lines=224> */
[----:B------:R-:W-:Y:S02]  /*188f0*/  R2UR UR10, R6 ;  /* 0x00000000060a72ca */ /* 0x000fe400000e0000 */
[----:B------:R-:W-:Y:S01]  /*18900*/  R2UR UR11, R7 ;  /* 0x00000000070b72ca */ /* 0x000fe200000e0000 */
[----:B------:R-:W0:Y:S01]  /*18910*/  @P2 LDC R6, c[0x0][0x44c] ;  /* 0x00011300ff062b82 */ /* 0x000e220000000800 */
[----:B------:R-:W-:Y:S02]  /*18920*/  IMAD.MOV.U32 R7, RZ, RZ, 0x40000040 ;  /* 0x40000040ff077424 */ /* 0x000fe400078e00ff */
[----:B0-----:R-:W-:-:S04]  /*18930*/  @P2 IMAD.HI.U32 R5, R3, R6, RZ ;  /* 0x0000000603052227 */ /* 0x001fc800078e00ff */
[----:B------:R-:W-:Y:S01]  /*18940*/  VIADD R6, R4, 0x886 ;  /* 0x0000088604067836 */ /* 0x000fe20000000000 */
[----:B------:R-:W-:Y:S02]  /*18950*/  WARPGROUP.DEPBAR.LE gsb0, 0x0 ;  /* 0x00008000000079c5 */ /* 0x000fe40000010000 */
[----:B------:R-:W-:-:S06]  /*18960*/  WARPGROUP.ARRIVE ;  /* 0x00000000000079c5 */ /* 0x000fcc0000000000 */
[----:B------:R-:W-:Y:S01]  /*18970*/  HGMMA.64x16x16.F32.BF16 R40, gdesc[UR4], R40, gsb0 ;  /* 0x00200000042879f0 */ /* 0x000fe20008001828 */
[----:B------:R-:W-:Y:S01]  /*18980*/  R2UR UR6, R8 ;  /* 0x00000000080672ca */ /* 0x000fe200000e0000 */
[----:B------:R-:W-:Y:S01]  /*18990*/  UMOV UR4, UR40 ;  /* 0x0000002800047c82 */ /* 0x000fe20008000000 */
[----:B------:R-:W-:Y:S01]  /*189a0*/  R2UR UR7, R9 ;  /* 0x00000000090772ca */ /* 0x000fe200000e0000 */
[----:B------:R-:W-:Y:S01]  /*189b0*/  UMOV UR5, UR41 ;  /* 0x0000002900057c82 */ /* 0x000fe20008000000 */
[----:B------:R-:W0:Y:S01]  /*189c0*/  @P2 LDC R8, c[0x0][0x450] ;  /* 0x00011400ff082b82 */ /* 0x000e220000000800 */
[----:B------:R-:W-:-:S04]  /*189d0*/  IMAD.MOV.U32 R9, RZ, RZ, -0x50 ;  /* 0xffffffb0ff097424 */ /* 0x000fc800078e00ff */
[----:B------:R-:W-:-:S04]  /*189e0*/  IMAD R9, R2, R9, 0x51 ;  /* 0x0000005102097424 */ /* 0x000fc800078e0209 */
[----:B------:R-:W-:-:S05]  /*189f0*/  IMAD R9, R234, -0x2, R9 ;  /* 0xfffffffeea097824 */ /* 0x000fca00078e0209 */
[--C-:B------:R-:W-:Y:S02]  /*18a00*/  IADD3 R9, -R231, R9, R232.reuse ;  /* 0x00000009e7097210 */ /* 0x100fe40007ffe1e8 */
[----:B0-----:R-:W-:Y:S01]  /*18a10*/  @P2 SHF.R.U32.HI R3, RZ, R8, R5 ;  /* 0x00000008ff032219 */ /* 0x001fe20000011605 */
[----:B------:R-:W-:-:S04]  /*18a20*/  IMAD R5, R2, -0x50, R232 ;  /* 0xffffffb002057824 */ /* 0x000fc800078e02e8 */
[----:B------:R-:W0:Y:S01]  /*18a30*/  SHFL.IDX PT, R8, R3, 0x1, 0x1c1f ;  /* 0x003c1f0003087f89 */ /* 0x000e2200000e0000 */
[----:B------:R-:W-:-:S03]  /*18a40*/  VIADD R5, R5, 0x50 ;  /* 0x0000005005057836 */ /* 0x000fc60000000000 */
[----:B------:R-:W1:Y:S01]  /*18a50*/  SHFL.IDX PT, R3, R3, RZ, 0x1c1f ;  /* 0x001c1fff03037589 */ /* 0x000e6200000e0000 */
        /* <DEDUP_REMOVED lines=10> */
[----:B------:R-:W-:Y:S02]  /*18b00*/  WARPGROUP.DEPBAR.LE gsb0, 0x0 ;  /* 0x00008000000079c5 */ /* 0x000fe40000010000 */
[----:B------:R-:W-:-:S06]  /*18b10*/  WARPGROUP.ARRIVE ;  /* 0x00000000000079c5 */ /* 0x000fcc0000000000 */
[----:B------:R-:W-:Y:S01]  /*18b20*/  HGMMA.64x16x16.F32.BF16 R56, gdesc[UR36], R56, gsb0 ;  /* 0x00200000243879f0 */ /* 0x000fe20008001838 */
[----:B------:R-:W-:Y:S01]  /*18b30*/  ULDC UR38, c[0x0][0x988] ;  /* 0x0002620000267ab9 */ /* 0x000fe20000000800 */
[----:B------:R-:W-:Y:S01]  /*18b40*/  ULDC UR39, c[0x0][0x988] ;  /* 0x0002620000277ab9 */ /* 0x000fe20000000800 */
[----:B------:R-:W-:Y:S02]  /*18b50*/  WARPGROUP.DEPBAR.LE gsb0, 0x0 ;  /* 0x00008000000079c5 */ /* 0x000fe40000010000 */
[----:B------:R-:W-:-:S06]  /*18b60*/  WARPGROUP.ARRIVE ;  /* 0x00000000000079c5 */ /* 0x000fcc0000000000 */
[----:B------:R-:W-:Y:S01]  /*18b70*/  HGMMA.64x16x16.F32.BF16 R48, gdesc[UR4], R48, gsb0 ;  /* 0x00200000043079f0 */ /* 0x000fe20008001830 */
[----:B------:R-:W-:Y:S01]  /*18b80*/  R2UR UR6, R6 ;  /* 0x00000000060672ca */ /* 0x000fe200000e0000 */
[----:B------:R-:W-:Y:S01]  /*18b90*/  UMOV UR4, UR36 ;  /* 0x0000002400047c82 */ /* 0x000fe20008000000 */
[----:B------:R-:W-:Y:S01]  /*18ba0*/  R2UR UR7, R7 ;  /* 0x00000000070772ca */ /* 0x000fe200000e0000 */
[----:B------:R-:W-:Y:S01]  /*18bb0*/  UMOV UR5, UR37 ;  /* 0x0000002500057c82 */ /* 0x000fe20008000000 */
[C---:B------:R-:W-:Y:S02]  /*18bc0*/  VIADD R6, R4.reuse, 0x906 ;  /* 0x0000090604067836 */ /* 0x040fe40000000000 */
[----:B------:R-:W-:Y:S02]  /*18bd0*/  IMAD.MOV.U32 R7, RZ, RZ, 0x40000040 ;  /* 0x40000040ff077424 */ /* 0x000fe400078e00ff */
[----:B------:R-:W-:Y:S01]  /*18be0*/  VIADD R4, R4, 0x986 ;  /* 0x0000098604047836 */ /* 0x000fe20000000000 */
[----:B------:R-:W-:-:S02]  /*18bf0*/  WARPGROUP.DEPBAR.LE gsb0, 0x0 ;  /* 0x00008000000079c5 */ /* 0x000fc40000010000 */
[----:B------:R-:W-:-:S06]  /*18c00*/  WARPGROUP.ARRIVE ;  /* 0x00000000000079c5 */ /* 0x000fcc0000000000 */
[----:B------:R-:W-:Y:S01]  /*18c10*/  HGMMA.64x16x16.F32.BF16 R40, gdesc[UR4], R40, gsb0 ;  /* 0x00200000042879f0 */ /* 0x000fe20008001828 */
[----:B------:R-:W-:Y:S01]  /*18c20*/  R2UR UR6, R6 ;  /* 0x00000000060672ca */ /* 0x000fe200000e0000 */
[----:B------:R-:W-:Y:S01]  /*18c30*/  UMOV UR4, UR36 ;  /* 0x0000002400047c82 */ /* 0x000fe20008000000 */
[----:B------:R-:W-:Y:S01]  /*18c40*/  R2UR UR7, R7 ;  /* 0x00000000070772ca */ /* 0x000fe200000e0000 */
[----:B------:R-:W-:Y:S01]  /*18c50*/  UMOV UR5, UR37 ;  /* 0x0000002500057c82 */ /* 0x000fe20008000000 */
[----:B------:R-:W-:Y:S02]  /*18c60*/  IMAD R6, R234, -0x2, R5 ;  /* 0xfffffffeea067824 */ /* 0x000fe400078e0205 */
[----:B------:R-:W-:-:S03]  /*18c70*/  IMAD.MOV.U32 R5, RZ, RZ, 0x40000040 ;  /* 0x40000040ff057424 */ /* 0x000fc600078e00ff */
[-CC-:B0-----:R-:W-:Y:S02]  /*18c80*/  VIADDMNMX R8, R8, R9.reuse, R6.reuse, PT ;  /* 0x0000000908087246 */ /* 0x181fe40003800106 */
[----:B-1----:R-:W-:Y:S02]  /*18c90*/  VIADDMNMX R9, R3, R9, R6, PT ;  /* 0x0000000903097246 */ /* 0x002fe40003800106 */
[C---:B------:R-:W-:Y:S02]  /*18ca0*/  ISETP.GT.AND P3, PT, R8.reuse, RZ, PT ;  /* 0x000000ff0800720c */ /* 0x040fe40003f64270 */
[C---:B------:R-:W-:Y:S02]  /*18cb0*/  ISETP.GT.AND P4, PT, R8.reuse, 0x1, PT ;  /* 0x000000010800780c */ /* 0x040fe40003f84270 */
[----:B------:R-:W-:Y:S02]  /*18cc0*/  ISETP.GT.AND P5, PT, R8, 0x8, PT ;  /* 0x000000080800780c */ /* 0x000fe40003fa4270 */
[----:B------:R-:W-:-:S02]  /*18cd0*/  FSEL R58, R58, -INF , P3 ;  /* 0xff8000003a3a7808 */ /* 0x000fc40001800000 */
[----:B------:R-:W-:Y:S02]  /*18ce0*/  FSEL R59, R59, -INF , P4 ;  /* 0xff8000003b3b7808 */ /* 0x000fe40002000000 */
[----:B------:R-:W-:Y:S02]  /*18cf0*/  ISETP.GT.AND P3, PT, R8, 0x9, PT ;  /* 0x000000090800780c */ /* 0x000fe40003f64270 */
[----:B------:R-:W-:Y:S02]  /*18d00*/  FSEL R62, R62, -INF , P5 ;  /* 0xff8000003e3e7808 */ /* 0x000fe40002800000 */
[C---:B------:R-:W-:Y:S02]  /*18d10*/  ISETP.GT.AND P4, PT, R8.reuse, 0x10, PT ;  /* 0x000000100800780c */ /* 0x040fe40003f84270 */
[----:B------:R-:W-:Y:S02]  /*18d20*/  FSEL R64, R63, -INF , P3 ;  /* 0xff8000003f407808 */ /* 0x000fe40001800000 */
[----:B------:R-:W-:-:S02]  /*18d30*/  ISETP.GT.AND P3, PT, R8, 0x11, PT ;  /* 0x000000110800780c */ /* 0x000fc40003f64270 */
[----:B------:R-:W-:Y:S02]  /*18d40*/  FSEL R50, R50, -INF , P4 ;  /* 0xff80000032327808 */ /* 0x000fe40002000000 */
[C---:B------:R-:W-:Y:S02]  /*18d50*/  ISETP.GT.AND P4, PT, R8.reuse, 0x18, PT ;  /* 0x000000180800780c */ /* 0x040fe40003f84270 */
[----:B------:R-:W-:Y:S02]  /*18d60*/  FSEL R66, R51, -INF , P3 ;  /* 0xff80000033427808 */ /* 0x000fe40001800000 */
[----:B------:R-:W-:Y:S02]  /*18d70*/  ISETP.GT.AND P3, PT, R8, 0x19, PT ;  /* 0x000000190800780c */ /* 0x000fe40003f64270 */
[----:B------:R-:W-:Y:S02]  /*18d80*/  FSEL R54, R54, -INF , P4 ;  /* 0xff80000036367808 */ /* 0x000fe40002000000 */
[----:B------:R-:W-:-:S02]  /*18d90*/  ISETP.GT.AND P4, PT, R8, 0x20, PT ;  /* 0x000000200800780c */ /* 0x000fc40003f84270 */
[----:B------:R-:W-:Y:S02]  /*18da0*/  FSEL R68, R55, -INF , P3 ;  /* 0xff80000037447808 */ /* 0x000fe40001800000 */
[----:B------:R-:W-:Y:S02]  /*18db0*/  ISETP.GT.AND P3, PT, R8, 0x21, PT ;  /* 0x000000210800780c */ /* 0x000fe40003f64270 */
[----:B------:R-:W-:Y:S01]  /*18dc0*/  ISETP.GT.AND P5, PT, R9, 0x8, PT ;  /* 0x000000080900780c */ /* 0x000fe20003fa4270 */
[----:B------:R-:W-:Y:S02]  /*18dd0*/  WARPGROUP.DEPBAR.LE gsb0, 0x0 ;  /* 0x00008000000079c5 */ /* 0x000fe40000010000 */
[----:B------:R-:W-:Y:S01]  /*18de0*/  WARPGROUP.ARRIVE ;  /* 0x00000000000079c5 */ /* 0x000fe20000000000 */
[----:B------:R-:W-:Y:S02]  /*18df0*/  FSEL R70, R42, -INF , P4 ;  /* 0xff8000002a467808 */ /* 0x000fe40002000000 */
[----:B------:R-:W-:-:S02]  /*18e00*/  ISETP.GT.AND P4, PT, R8, 0x28, PT ;  /* 0x000000280800780c */ /* 0x000fc40003f84270 */
[----:B------:R-:W-:Y:S01]  /*18e10*/  FSEL R72, R43, -INF , P3 ;  /* 0xff8000002b487808 */ /* 0x000fe20001800000 */
[----:B------:R-:W-:Y:S01]  /*18e20*/  HGMMA.64x16x16.F32.BF16 R32, gdesc[UR4], R32, gsb0 ;  /* 0x00200000042079f0 */ /* 0x000fe20008001820 */
[----:B------:R-:W-:Y:S01]  /*18e30*/  R2UR UR6, R4 ;  /* 0x00000000040672ca */ /* 0x000fe200000e0000 */
[----:B------:R-:W-:Y:S01]  /*18e40*/  UMOV UR4, UR36 ;  /* 0x0000002400047c82 */ /* 0x000fe20008000000 */
[----:B------:R-:W-:Y:S01]  /*18e50*/  R2UR UR7, R5 ;  /* 0x00000000050772ca */ /* 0x000fe200000e0000 */
[----:B------:R-:W-:Y:S01]  /*18e60*/  UMOV UR5, UR37 ;  /* 0x0000002500057c82 */ /* 0x000fe20008000000 */
        /* <DEDUP_REMOVED lines=19> */
[----:B------:R-:W-:Y:S02]  /*18fa0*/  FSEL R52, R52, -INF , P5 ;  /* 0xff80000034347808 */ /* 0x000fe40002800000 */
[----:B------:R-:W-:Y:S01]  /*18fb0*/  FMNMX.FTZ R5, R74, R5, !PT ;  /* 0x000000054a057209 */ /* 0x000fe20007810000 */
[----:B------:R-:W-:-:S02]  /*18fc0*/  WARPGROUP.DEPBAR.LE gsb0, 0x0 ;  /* 0x00008000000079c5 */ /* 0x000fc40000010000 */
[----:B------:R-:W-:Y:S01]  /*18fd0*/  WARPGROUP.ARRIVE ;  /* 0x00000000000079c5 */ /* 0x000fe20000000000 */
[----:B------:R-:W-:Y:S02]  /*18fe0*/  FSEL R76, R34, -INF , P4 ;  /* 0xff800000224c7808 */ /* 0x000fe40002000000 */
[----:B------:R-:W-:Y:S02]  /*18ff0*/  ISETP.GT.AND P4, PT, R8, 0x38, PT ;  /* 0x000000380800780c */ /* 0x000fe40003f84270 */
[----:B------:R-:W-:Y:S01]  /*19000*/  FSEL R78, R35, -INF , P3 ;  /* 0xff800000234e7808 */ /* 0x000fe20001800000 */
[----:B------:R-:W-:Y:S01]  /*19010*/  HGMMA.64x16x16.F32.BF16 R24, gdesc[UR4], R24, gsb0 ;  /* 0x00200000041879f0 */ /* 0x000fe20008001818 */
[----:B------:R-:W-:Y:S01]  /*19020*/  FMNMX.FTZ R5, R76, R5, !PT ;  /* 0x000000054c057209 */ /* 0x000fe20007810000 */
[----:B------:R-:W-:Y:S01]  /*19030*/  ULDC UR4, c[0x0][0x988] ;  /* 0x0002620000047ab9 */ /* 0x000fe20000000800 */
[----:B------:R-:W-:Y:S02]  /*19040*/  ISETP.GT.AND P3, PT, R8, 0x39, PT ;  /* 0x000000390800780c */ /* 0x000fe40003f64270 */
[----:B------:R-:W-:-:S02]  /*19050*/  FSEL R80, R38, -INF , P4 ;  /* 0xff80000026507808 */ /* 0x000fc40002000000 */
[----:B------:R-:W-:Y:S02]  /*19060*/  FMNMX.FTZ R5, R78, R5, !PT ;  /* 0x000000054e057209 */ /* 0x000fe40007810000 */
[----:B------:R-:W-:Y:S02]  /*19070*/  ISETP.GT.AND P4, PT, R8, 0x40, PT ;  /* 0x000000400800780c */ /* 0x000fe40003f84270 */
[----:B------:R-:W-:Y:S02]  /*19080*/  FSEL R82, R39, -INF , P3 ;  /* 0xff80000027527808 */ /* 0x000fe40001800000 */
[----:B------:R-:W-:Y:S02]  /*19090*/  FMNMX.FTZ R5, R80, R5, !PT ;  /* 0x0000000550057209 */ /* 0x000fe40007810000 */
[----:B------:R-:W-:Y:S02]  /*190a0*/  ISETP.GT.AND P3, PT, R8, 0x41, PT ;  /* 0x000000410800780c */ /* 0x000fe40003f64270 */
[----:B------:R-:W-:Y:S01]  /*190b0*/  FMNMX.FTZ R5, R82, R5, !PT ;  /* 0x0000000552057209 */ /* 0x000fe20007810000 */
[----:B------:R-:W-:-:S02]  /*190c0*/  WARPGROUP.DEPBAR.LE gsb0, 0x0 ;  /* 0x00008000000079c5 */ /* 0x000fc40000010000 */
[----:B------:R-:W-:Y:S01]  /*190d0*/  FSEL R84, R26, -INF , P4 ;  /* 0xff8000001a547808 */ /* 0x000fe20002000000 */
[----:B------:R0:W-:Y:S01]  /*190e0*/  @!P1 SYNCS.ARRIVE.TRANS64.RED.A1T0 RZ, [R0+URZ], RZ ;  /* 0x000000ff00ff99a7 */ /* 0x0001e2000810043f */
[----:B------:R-:W-:Y:S02]  /*190f0*/  ISETP.GT.AND P4, PT, R8, 0x48, PT ;  /* 0x000000480800780c */ /* 0x000fe40003f84270 */
[----:B------:R-:W-:Y:S02]  /*19100*/  FSEL R86, R27, -INF , P3 ;  /* 0xff8000001b567808 */ /* 0x000fe40001800000 */
[----:B------:R-:W-:Y:S02]  /*19110*/  FMNMX.FTZ R5, R84, R5, !PT ;  /* 0x0000000554057209 */ /* 0x000fe40007810000 */
[----:B------:R-:W-:Y:S01]  /*19120*/  ISETP.GT.AND P3, PT, R8, 0x49, PT ;  /* 0x000000490800780c */ /* 0x000fe20003f64270 */
[----:B------:R-:W1:Y:S01]  /*19130*/  @P2 LDC R27, c[0x0][0x44c] ;  /* 0x00011300ff1b2b82 */ /* 0x000e620000000800 */
[----:B------:R-:W-:-:S02]  /*19140*/  FSEL R88, R30, -INF , P4 ;  /* 0xff8000001e587808 */ /* 0x000fc40002000000 */
[----:B------:R-:W-:Y:S02]  /*19150*/  FMNMX.FTZ R5, R86, R5, !PT ;  /* 0x0000000556057209 */ /* 0x000fe40007810000 */
[----:B------:R-:W-:Y:S02]  /*19160*/  FSEL R90, R31, -INF , P3 ;  /* 0xff8000001f5a7808 */ /* 0x000fe40001800000 */
[----:B------:R-:W-:Y:S02]  /*19170*/  FMNMX.FTZ R5, R88, R5, !PT ;  /* 0x0000000558057209 */ /* 0x000fe40007810000 */
[C---:B------:R-:W-:Y:S02]  /*19180*/  ISETP.GT.AND P3, PT, R9.reuse, RZ, PT ;  /* 0x000000ff0900720c */ /* 0x040fe40003f64270 */
[----:B------:R-:W-:Y:S02]  /*19190*/  FMNMX.FTZ R5, R90, R5, !PT ;  /* 0x000000055a057209 */ /* 0x000fe40007810000 */
[----:B------:R-:W-:-:S02]  /*191a0*/  ISETP.GT.AND P4, PT, R9, 0x1, PT ;  /* 0x000000010900780c */ /* 0x000fc40003f84270 */
[----:B------:R-:W-:Y:S01]  /*191b0*/  FSEL R56, R56, -INF , P3 ;  /* 0xff80000038387808 */ /* 0x000fe20001800000 */
[----:B------:R-:W2:Y:S01]  /*191c0*/  SHFL.BFLY PT, R4, R5, 0x2, 0x1f ;  /* 0x0c401f0005047f89 */ /* 0x000ea200000e0000 */
[----:B------:R-:W-:Y:S02]  /*191d0*/  FSEL R57, R57, -INF , P4 ;  /* 0xff80000039397808 */ /* 0x000fe40002000000 */
[C---:B------:R-:W-:Y:S02]  /*191e0*/  ISETP.GT.AND P3, PT, R9.reuse, 0x10, PT ;  /* 0x000000100900780c */ /* 0x040fe40003f64270 */
[----:B------:R-:W-:Y:S02]  /*191f0*/  FMNMX.FTZ R3, R56, R57, !PT ;  /* 0x0000003938037209 */ /* 0x000fe40007810000 */
[----:B------:R-:W-:Y:S01]  /*19200*/  ISETP.GT.AND P4, PT, R9, 0x11, PT ;  /* 0x000000110900780c */ /* 0x000fe20003f84270 */
[----:B-1----:R-:W-:Y:S01]  /*19210*/  @P2 IMAD.HI.U32 R27, R230, R27, RZ ;  /* 0x0000001be61b2227 */ /* 0x002fe200078e00ff */
[----:B------:R-:W-:-:S02]  /*19220*/  FSEL R48, R48, -INF , P3 ;  /* 0xff80000030307808 */ /* 0x000fc40001800000 */
[----:B------:R-:W-:Y:S02]  /*19230*/  FSEL R12, R49, -INF , P4 ;  /* 0xff800000310c7808 */ /* 0x000fe40002000000 */
[C---:B------:R-:W-:Y:S02]  /*19240*/  ISETP.GT.AND P3, PT, R9.reuse, 0x19, PT ;  /* 0x000000190900780c */ /* 0x040fe40003f64270 */
[----:B------:R-:W-:Y:S02]  /*19250*/  ISETP.GT.AND P4, PT, R9, 0x20, PT ;  /* 0x000000200900780c */ /* 0x000fe40003f84270 */
[----:B------:R-:W-:Y:S02]  /*19260*/  FSEL R14, R53, -INF , P3 ;  /* 0xff800000350e7808 */ /* 0x000fe40001800000 */
[----:B------:R-:W-:Y:S02]  /*19270*/  ISETP.GT.AND P3, PT, R9, 0x21, PT ;  /* 0x000000210900780c */ /* 0x000fe40003f64270 */
[----:B------:R-:W-:-:S02]  /*19280*/  FSEL R40, R40, -INF , P4 ;  /* 0xff80000028287808 */ /* 0x000fc40002000000 */
[----:B------:R-:W-:Y:S02]  /*19290*/  ISETP.GT.AND P4, PT, R9, 0x28, PT ;  /* 0x000000280900780c */ /* 0x000fe40003f84270 */
[----:B--2---:R-:W-:Y:S02]  /*192a0*/  FMNMX.FTZ R4, R5, R4, !PT ;  /* 0x0000000405047209 */ /* 0x004fe40007810000 */
[----:B------:R-:W-:Y:S01]  /*192b0*/  FMNMX.FTZ R5, R60, R3, !PT ;  /* 0x000000033c057209 */ /* 0x000fe20007810000 */
[----:B------:R-:W-:Y:S01]  /*192c0*/  IMAD.U32 R3, RZ, RZ, UR4 ;  /* 0x00000004ff037e24 */ /* 0x000fe2000f8e00ff */
[----:B------:R-:W-:Y:S01]  /*192d0*/  FSEL R20, R41, -INF , P3 ;  /* 0xff80000029147808 */ /* 0x000fe20001800000 */
[----:B------:R-:W1:Y:S01]  /*192e0*/  SHFL.BFLY PT, R7, R4, 0x1, 0x1f ;  /* 0x0c201f0004077f89 */ /* 0x000e6200000e0000 */
[----:B------:R-:W-:Y:S02]  /*192f0*/  FMNMX.FTZ R5, R10, R5, !PT ;  /* 0x000000050a057209 */ /* 0x000fe40007810000 */
[----:B------:R-:W-:-:S02]  /*19300*/  ISETP.GT.AND P3, PT, R9, 0x29, PT ;  /* 0x000000290900780c */ /* 0x000fc40003f64270 */
[----:B------:R-:W-:Y:S02]  /*19310*/  FMNMX.FTZ R5, R48, R5, !PT ;  /* 0x0000000530057209 */ /* 0x000fe40007810000 */
[----:B------:R-:W-:Y:S02]  /*19320*/  FSEL R44, R44, -INF , P4 ;  /* 0xff8000002c2c7808 */ /* 0x000fe40002000000 */
[----:B------:R-:W-:Y:S02]  /*19330*/  FMNMX.FTZ R5, R12, R5, !PT ;  /* 0x000000050c057209 */ /* 0x000fe40007810000 */
[----:B------:R-:W-:Y:S02]  /*19340*/  FSEL R26, R45, -INF , P3 ;  /* 0xff8000002d1a7808 */ /* 0x000fe40001800000 */
[----:B------:R-:W-:Y:S02]  /*19350*/  FMNMX.FTZ R5, R52, R5, !PT ;  /* 0x0000000534057209 */ /* 0x000fe40007810000 */
[----:B------:R-:W-:-:S02]  /*19360*/  ISETP.GT.AND P3, PT, R9, 0x30, PT ;  /* 0x000000300900780c */ /* 0x000fc40003f64270 */
[----:B------:R-:W-:Y:S02]  /*19370*/  FMNMX.FTZ R5, R14, R5, !PT ;  /* 0x000000050e057209 */ /* 0x000fe40007810000 */
[C---:B------:R-:W-:Y:S02]  /*19380*/  ISETP.GT.AND P4, PT, R9.reuse, 0x31, PT ;  /* 0x000000310900780c */ /* 0x040fe40003f84270 */
[----:B------:R-:W-:Y:S02]  /*19390*/  FMNMX.FTZ R5, R40, R5, !PT ;  /* 0x0000000528057209 */ /* 0x000fe40007810000 */
[----:B------:R-:W-:Y:S02]  /*193a0*/  FSEL R32, R32, -INF , P3 ;  /* 0xff80000020207808 */ /* 0x000fe40001800000 */
[----:B------:R-:W-:Y:S02]  /*193b0*/  FMNMX.FTZ R5, R20, R5, !PT ;  /* 0x0000000514057209 */ /* 0x000fe40007810000 */
[----:B------:R-:W-:-:S02]  /*193c0*/  ISETP.GT.AND P3, PT, R9, 0x38, PT ;  /* 0x000000380900780c */ /* 0x000fc40003f64270 */
[----:B------:R-:W-:Y:S02]  /*193d0*/  FMNMX.FTZ R5, R44, R5, !PT ;  /* 0x000000052c057209 */ /* 0x000fe40007810000 */
[----:B------:R-:W-:Y:S02]  /*193e0*/  FSEL R30, R33, -INF , P4 ;  /* 0xff800000211e7808 */ /* 0x000fe40002000000 */
[----:B------:R-:W-:Y:S02]  /*193f0*/  FMNMX.FTZ R5, R26, R5, !PT ;  /* 0x000000051a057209 */ /* 0x000fe40007810000 */
[----:B------:R-:W-:Y:S02]  /*19400*/  ISETP.GT.AND P4, PT, R9, 0x39, PT ;  /* 0x000000390900780c */ /* 0x000fe40003f84270 */
[----:B------:R-:W-:Y:S02]  /*19410*/  FMNMX.FTZ R5, R32, R5, !PT ;  /* 0x0000000520057209 */ /* 0x000fe40007810000 */
[----:B------:R-:W-:-:S02]  /*19420*/  FSEL R36, R36, -INF , P3 ;  /* 0xff80000024247808 */ /* 0x000fc40001800000 */
[----:B------:R-:W-:Y:S02]  /*19430*/  FMNMX.FTZ R5, R30, R5, !PT ;  /* 0x000000051e057209 */ /* 0x000fe40007810000 */
[----:B------:R-:W-:Y:S02]  /*19440*/  FSEL R34, R37, -INF , P4 ;  /* 0xff80000025227808 */ /* 0x000fe40002000000 */
[C---:B------:R-:W-:Y:S02]  /*19450*/  ISETP.GT.AND P3, PT, R9.reuse, 0x40, PT ;  /* 0x000000400900780c */ /* 0x040fe40003f64270 */
[----:B------:R-:W-:Y:S02]  /*19460*/  FMNMX.FTZ R5, R36, R5, !PT ;  /* 0x0000000524057209 */ /* 0x000fe40007810000 */
[----:B------:R-:W-:Y:S02]  /*19470*/  ISETP.GT.AND P4, PT, R9, 0x41, PT ;  /* 0x000000410900780c */ /* 0x000fe40003f84270 */
[----:B------:R-:W-:-:S02]  /*19480*/  FSEL R24, R24, -INF , P3 ;  /* 0xff80000018187808 */ /* 0x000fc40001800000 */
[----:B------:R-:W-:Y:S02]  /*19490*/  FMNMX.FTZ R5, R34, R5, !PT ;  /* 0x0000000522057209 */ /* 0x000fe40007810000 */
[----:B------:R-:W-:Y:S02]  /*194a0*/  ISETP.GT.AND P3, PT, R9, 0x48, PT ;  /* 0x000000480900780c */ /* 0x000fe40003f64270 */
[----:B------:R-:W-:Y:S02]  /*194b0*/  FSEL R38, R25, -INF , P4 ;  /* 0xff80000019267808 */ /* 0x000fe40002000000 */
[----:B------:R-:W-:Y:S02]  /*194c0*/  FMNMX.FTZ R5, R24, R5, !PT ;  /* 0x0000000518057209 */ /* 0x000fe40007810000 */
[----:B-1----:R-:W-:Y:S02]  /*194d0*/  FMNMX.FTZ R4, R4, R7, !PT ;  /* 0x0000000704047209 */ /* 0x002fe40007810000 */
[----:B------:R-:W-:-:S02]  /*194e0*/  ISETP.GT.AND P4, PT, R9, 0x49, PT ;  /* 0x000000490900780c */ /* 0x000fc40003f84270 */
[----:B------:R-:W-:Y:S01]  /*194f0*/  FSEL R28, R28, -INF , P3 ;  /* 0xff8000001c1c7808 */ /* 0x000fe20001800000 */
[----:B------:R-:W-:Y:S01]  /*19500*/  FMUL.FTZ R6, R4, R3 ;  /* 0x0000000304067220 */ /* 0x000fe20000410000 */
[----:B------:R-:W-:Y:S02]  /*19510*/  FMNMX.FTZ R5, R38, R5, !PT ;  /* 0x0000000526057209 */ /* 0x000fe40007810000 */
[----:B------:R-:W-:Y:S02]  /*19520*/  FSETP.NEU.FTZ.AND P6, PT, R4, -INF , PT ;  /* 0xff8000000400780b */ /* 0x000fe40003fdd000 */
[----:B------:R-:W-:Y:S02]  /*19530*/  FSEL R42, R29, -INF , P4 ;  /* 0xff8000001d2a7808 */ /* 0x000fe40002000000 */
[----:B------:R-:W-:Y:S02]  /*19540*/  FMNMX.FTZ R5, R28, R5, !PT ;  /* 0x000000051c057209 */ /* 0x000fe40007810000 */
[----:B------:R-:W-:-:S02]  /*19550*/  FSEL R11, R6, RZ, P6 ;  /* 0x000000ff060b7208 */ /* 0x000fc40003000000 */
[----:B------:R-:W-:-:S03]  /*19560*/  FMNMX.FTZ R5, R42, R5, !PT ;  /* 0x000000052a057209 */ /* 0x000fc60007810000 */
[-CC-:B------:R-:W-:Y:S01]  /*19570*/  FFMA.FTZ R205, R50, R3.reuse, -R11.reuse ;  /* 0x0000000332cd7223 */ /* 0x180fe2000001080b */
[-CC-:B------:R-:W-:Y:S01]  /*19580*/  FFMA.FTZ R209, R58, R3.reuse, -R11.reuse ;  /* 0x000000033ad17223 */ /* 0x180fe2000001080b */
[----:B------:R-:W1:Y:S01]  /*19590*/  SHFL.BFLY PT, R50, R5, 0x2, 0x1f ;  /* 0x0c401f0005327f89 */ /* 0x000e6200000e0000 */
[-CC-:B------:R-:W-:Y:S01]  /*195a0*/  FFMA.FTZ R6, R59, R3.reuse, -R11.reuse ;  /* 0x000000033b067223 */ /* 0x180fe2000001080b */
        /* <DEDUP_REMOVED lines=20> */
[----:B------:R-:W-:-:S02]  /*196f0*/  CS2R R90, SRZ ;  /* 0x00000000005a7805 */ /* 0x000fc4000001ff00 */
[----:B------:R-:W-:Y:S02]  /*19700*/  CS2R R64, SRZ ;  /* 0x0000000000407805 */ /* 0x000fe4000001ff00 */
[----:B-1----:R-:W-:Y:S02]  /*19710*/  FMNMX.FTZ R50, R5, R50, !PT ;  /* 0x0000003205327209 */ /* 0x002fe40007810000 */
[----:B------:R-:W-:Y:S02]  /*19720*/  CS2R R62, SRZ ;  /* 0x00000000003e7805 */ /* 0x000fe4000001ff00 */
[----:B------:R-:W-:Y:S01]  /*19730*/  CS2R R58, SRZ ;  /* 0x00000000003a7805 */ /* 0x000fe2000001ff00 */
[----:B------:R-:W1:Y:S01]  /*19740*/  SHFL.BFLY PT, R5, R50, 0x1, 0x1f ;  /* 0x0c201f0032057f89 */ /* 0x000e6200000e0000 */
[----:B------:R-:W-:Y:S08]  /*19750*/  MUFU.EX2 R8, R8 ;  /* 0x0000000800087308 */ /* 0x000ff00000000800 */
[----:B------:R-:W-:Y:S08]  /*19760*/  MUFU.EX2 R205, R205 ;  /* 0x000000cd00cd7308 */ /* 0x000ff00000000800 */
[----:B------:R-:W-:Y:S01]  /*19770*/  MUFU.EX2 R66, R66 ;  /* 0x0000004200427308 */ /* 0x000fe20000000800 */
[----:B-1----:R-:W-:-:S07]  /*19780*/  FMNMX.FTZ R5, R50, R5, !PT ;  /* 0x0000000532057209 */ /* 0x002fce0007810000 */
[----:B------:R-:W-:Y:S01]  /*19790*/  MUFU.EX2 R54, R54 ;  /* 0x0000003600367308 */ /* 0x000fe20000000800 */
[----:B------:R-:W1:Y:S01]  /*197a0*/  @P2 LDC R50, c[0x0][0x450] ;  /* 0x00011400ff322b82 */ /* 0x000e620000000800 */
[C---:B------:R-:W-:Y:S01]  /*197b0*/  FSETP.NEU.FTZ.AND P3, PT, R5.reuse, -INF , PT ;  /* 0xff8000000500780b */ /* 0x040fe20003f7d000 */
[----:B------:R-:W-:-:S05]  /*197c0*/  FMUL.FTZ R7, R5, R3 ;  /* 0x0000000305077220 */ /* 0x000fca0000410000 */
[----:B------:R3:W-:Y:S01]  /*197d0*/  MUFU.EX2 R207, R68 ;  /* 0x0000004400cf7308 */ /* 0x0007e20000000800 */
[----:B------:R-:W-:-:S05]  /*197e0*/  FSEL R7, R7, RZ, P3 ;  /* 0x000000ff07077208 */ /* 0x000fca0001800000 */
[-CC-:B------:R-:W-:Y:S01]  /*197f0*/  FFMA.FTZ R56, R56, R3.reuse, -R7.reuse ;  /* 0x0000000338387223 */ /* 0x180fe20000010807 */
[-CC-:B------:R-:W-:Y:S01]  /*19800*/  FFMA.FTZ R57, R57, R3.reuse, -R7.reuse ;  /* 0x0000000339397223 */ /* 0x180fe20000010807 */
        /* <DEDUP_REMOVED lines=12> */
[----:B------:R-:W4:Y:S01]  /*198d0*/  MUFU.EX2 R57, R57 ;  /* 0x0000003900397308 */ /* 0x000f220000000800 */
[-CC-:B------:R-:W-:Y:S01]  /*198e0*/  FFMA.FTZ R30, R30, R3.reuse, -R7.reuse ;  /* 0x000000031e1e7223 */ /* 0x180fe20000010807 */
[-CC-:B------:R-:W-:Y:S01]  /*198f0*/  FFMA.FTZ R36, R36, R3.reuse, -R7.reuse ;  /* 0x0000000324247223 */ /* 0x180fe20000010807 */
[-CC-:B------:R-:W-:Y:S01]  /*19900*/  FFMA.FTZ R34, R34, R3.reuse, -R7.reuse ;  /* 0x0000000322227223 */ /* 0x180fe20000010807 */
[-CC-:B------:R-:W-:Y:S01]  /*19910*/  FFMA.FTZ R24, R24, R3.reuse, -R7.reuse ;  /* 0x0000000318187223 */ /* 0x180fe20000010807 */
[-CC-:B------:R-:W-:Y:S01]  /*19920*/  FFMA.FTZ R38, R38, R3.reuse, -R7.reuse ;  /* 0x0000000326267223 */ /* 0x180fe20000010807 */
[-CC-:B------:R-:W-:Y:S01]  /*19930*/  FFMA.FTZ R28, R28, R3.reuse, -R7.reuse ;  /* 0x000000031c1c7223 */ /* 0x180fe20000010807 */
[----:B------:R-:W-:Y:S01]  /*19940*/  FFMA.FTZ R42, R42, R3, -R7 ;  /* 0x000000032a2a7223 */ /* 0x000fe20000010807 */
[----:B------:R2:W-:Y:S01]  /*19950*/  MUFU.EX2 R9, R10 ;  /* 0x0000000a00097308 */ /* 0x0005e20000000800 */
[----:B---3--:R-:W-:-:S07]  /*19960*/  CS2R R68, SRZ ;  /* 0x0000000000447805 */ /* 0x008fce000001ff00 */
[----:B------:R-:W3:Y:S01]  /*19970*/  MUFU.EX2 R60, R60 ;  /* 0x0000003c003c7308 */ /* 0x000ee20000000800 */
[----:B--2---:R-:W-:Y:S01]  /*19980*/  FADD.FTZ R10, R209, R6 ;  /* 0x00000006d10a7221 */ /* 0x004fe20000010000 */
[----:B------:R-:W-:Y:S02]  /*19990*/  F2FP.BF16.F32.PACK_AB R209, R6, R209 ;  /* 0x000000d106d1723e */ /* 0x000fe400000010ff */
[----:B----4-:R-:W-:Y:S01]  /*199a0*/  F2FP.BF16.F32.PACK_AB R208, R57, R56 ;  /* 0x0000003839d0723e */ /* 0x010fe200000010ff */
[----:B------:R-:W-:Y:S01]  /*199b0*/  FADD.FTZ R25, R211, R10 ;  /* 0x0000000ad3197221 */ /* 0x000fe20000010000 */
[C---:B------:R-:W-:Y:S02]  /*199c0*/  F2FP.BF16.F32.PACK_AB R211, R8.reuse, R211 ;  /* 0x000000d308d3723e */ /* 0x040fe400000010ff */
[----:B------:R-:W-:Y:S01]  /*199d0*/  MUFU.EX2 R195, R11 ;  /* 0x0000000b00c37308 */ /* 0x000fe20000000800 */
[----:B------:R-:W-:Y:S01]  /*199e0*/  FADD.FTZ R10, R8, R25 ;  /* 0x00000019080a7221 */ /* 0x000fe20000010000 */
[----:B------:R-:W-:Y:S01]  /*199f0*/  FADD.FTZ R25, R56, R57 ;  /* 0x0000003938197221 */ /* 0x000fe20000010000 */
[----:B------:R-:W-:Y:S01]  /*19a00*/  VIADD R8, R2, 0xfffffffe ;  /* 0xfffffffe02087836 */ /* 0x000fe20000000000 */
[----:B------:R-:W-:Y:S01]  /*19a10*/  CS2R R56, SRZ ;  /* 0x0000000000387805 */ /* 0x000fe2000001ff00 */
[----:B------:R-:W-:-:S03]  /*19a20*/  IMAD.MOV.U32 R2, RZ, RZ, 0x3f800000 ;  /* 0x3f800000ff027424 */ /* 0x000fc600078e00ff */
[----:B------:R-:W-:Y:S01]  /*19a30*/  MUFU.EX2 R48, R48 ;  /* 0x0000003000307308 */ /* 0x000fe20000000800 */
[----:B---3--:R-:W-:-:S07]  /*19a40*/  F2FP.BF16.F32.PACK_AB R210, R9, R60 ;  /* 0x0000003c09d2723e */ /* 0x008fce00000010ff */
[----:B------:R2:W3:Y:S08]  /*19a50*/  MUFU.EX2 R11, R12 ;  /* 0x0000000c000b7308 */ /* 0x0004f00000000800 */
[----:B------:R-:W4:Y:S01]  /*19a60*/  MUFU.EX2 R70, R70 ;  /* 0x0000004600467308 */ /* 0x000f220000000800 */
[----:B--2---:R-:W-:Y:S01]  /*19a70*/  IMAD.MOV.U32 R12, RZ, RZ, R230 ;  /* 0x000000ffff0c7224 */ /* 0x004fe200078e00e6 */
[----:B-1----:R-:W-:Y:S01]  /*19a80*/  @P2 SHF.R.U32.HI R12, RZ, R50, R27 ;  /* 0x00000032ff0c2219 */ /* 0x002fe2000001161b */
[----:B------:R-:W-:Y:S01]  /*19a90*/  FADD.FTZ R27, R205, R10 ;  /* 0x0000000acd1b7221 */ /* 0x000fe20000010000 */
[----:B------:R-:W-:Y:S01]  /*19aa0*/  FADD.FTZ R10, R60, R25 ;  /* 0x000000193c0a7221 */ /* 0x000fe20000010000 */
[----:B------:R-:W-:-:S02]  /*19ab0*/  F2FP.BF16.F32.PACK_AB R205, R66, R205 ;  /* 0x000000cd42cd723e */ /* 0x000fc400000010ff */
[----:B------:R-:W-:Y:S01]  /*19ac0*/  CS2R R60, SRZ ;  /* 0x00000000003c7805 */ /* 0x000fe2000001ff00 */
[----:B------:R-:W-:Y:S01]  /*19ad0*/  FADD.FTZ R27, R66, R27 ;  /* 0x0000001b421b7221 */ /* 0x000fe20000010000 */
[----:B------:R1:W-:Y:S01]  /*19ae0*/  MUFU.EX2 R201, R72 ;  /* 0x0000004800c97308 */ /* 0x0003e20000000800 */
[----:B---3--:R-:W-:Y:S02]  /*19af0*/  F2FP.BF16.F32.PACK_AB R204, R11, R48 ;  /* 0x000000300bcc723e */ /* 0x008fe400000010ff */
[----:B------:R-:W-:Y:S02]  /*19b00*/  CS2R R66, SRZ ;  /* 0x0000000000427805 */ /* 0x000fe4000001ff00 */
[----:B------:R-:W-:-:S03]  /*19b10*/  CS2R R50, SRZ ;  /* 0x0000000000327805 */ /* 0x000fc6000001ff00 */
[----:B------:R-:W-:Y:S01]  /*19b20*/  MUFU.EX2 R52, R52 ;  /* 0x0000003400347308 */ /* 0x000fe20000000800 */
[----:B-1----:R-:W-:-:S07]  /*19b30*/  CS2R R72, SRZ ;  /* 0x0000000000487805 */ /* 0x002fce000001ff00 */
[----:B------:R1:W2:Y:S08]  /*19b40*/  MUFU.EX2 R13, R14 ;  /* 0x0000000e000d7308 */ /* 0x0002b00000000800 */
[----:B------:R-:W3:Y:S01]  /*19b50*/  MUFU.EX2 R46, R46 ;  /* 0x0000002e002e7308 */ /* 0x000ee20000000800 */
[----:B-1----:R-:W-:Y:S01]  /*19b60*/  IADD3 R14, R12, R232, -R231 ;  /* 0x000000e80c0e7210 */ /* 0x002fe20007ffe8e7 */
[----:B------:R-:W-:Y:S01]  /*19b70*/  FADD.FTZ R12, R54, R27 ;  /* 0x0000001b360c7221 */ /* 0x000fe20000010000 */
[----:B------:R-:W-:-:S03]  /*19b80*/  FADD.FTZ R27, R9, R10 ;  /* 0x0000000a091b7221 */ /* 0x000fc60000010000 */
[----:B------:R-:W-:Y:S01]  /*19b90*/  FADD.FTZ R29, R207, R12 ;  /* 0x0000000ccf1d7221 */ /* 0x000fe20000010000 */
[----:B0-----:R-:W-:Y:S01]  /*19ba0*/  FADD.FTZ R0, R48, R27 ;  /* 0x0000001b30007221 */ /* 0x001fe20000010000 */
[----:B------:R0:W1:Y:S01]  /*19bb0*/  MUFU.EX2 R203, R74 ;  /* 0x0000004a00cb7308 */ /* 0x0000620000000800 */
[----:B------:R-:W-:-:S04]  /*19bc0*/  IMAD.HI R14, R14, 0x66666667, RZ ;  /* 0x666666670e0e7827 */ /* 0x000fc800078e02ff */
[----:B----4-:R-:W-:Y:S01]  /*19bd0*/  FADD.FTZ R10, R70, R29 ;  /* 0x0000001d460a7221 */ /* 0x010fe20000010000 */
[----:B------:R-:W-:Y:S01]  /*19be0*/  FADD.FTZ R27, R11, R0 ;  /* 0x000000000b1b7221 */ /* 0x000fe20000010000 */
[----:B--2---:R-:W-:Y:S02]  /*19bf0*/  F2FP.BF16.F32.PACK_AB R206, R13, R52 ;  /* 0x000000340dce723e */ /* 0x004fe400000010ff */
[----:B------:R-:W-:Y:S01]  /*19c00*/  CS2R R48, SRZ ;  /* 0x0000000000307805 */ /* 0x000fe2000001ff00 */
[----:B------:R-:W-:Y:S01]  /*19c10*/  FADD.FTZ R29, R201, R10 ;  /* 0x0000000ac91d7221 */ /* 0x000fe20000010000 */
[----:B------:R-:W-:Y:S01]  /*19c20*/  FADD.FTZ R0, R52, R27 ;  /* 0x0000001b34007221 */ /* 0x000fe20000010000 */
[----:B------:R-:W2:Y:S01]  /*19c30*/  MUFU.EX2 R40, R40 ;  /* 0x0000002800287308 */ /* 0x000ea20000000800 */
[----:B------:R-:W-:Y:S01]  /*19c40*/  SHF.R.U32.HI R225, RZ, 0x1f, R14 ;  /* 0x0000001fffe17819 */ /* 0x000fe2000001160e */
[----:B---3--:R-:W-:Y:S01]  /*19c50*/  FADD.FTZ R10, R46, R29 ;  /* 0x0000001d2e0a7221 */ /* 0x008fe20000010000 */
[----:B------:R-:W-:Y:S01]  /*19c60*/  FADD.FTZ R29, R13, R0 ;  /* 0x000000000d1d7221 */ /* 0x000fe20000010000 */
[----:B------:R-:W-:-:S02]  /*19c70*/  F2FP.BF16.F32.PACK_AB R207, R207, R54 ;  /* 0x00000036cfcf723e */ /* 0x000fc400000010ff */
[----:B0-----:R-:W-:Y:S02]  /*19c80*/  CS2R R74, SRZ ;  /* 0x00000000004a7805 */ /* 0x001fe4000001ff00 */
[----:B------:R-:W-:Y:S02]  /*19c90*/  LEA.HI.SX32 R225, R14, R225, 0x1b ;  /* 0x000000e10ee17211 */ /* 0x000fe400078fdaff */
[----:B------:R-:W-:Y:S01]  /*19ca0*/  CS2R R54, SRZ ;  /* 0x0000000000367805 */ /* 0x000fe2000001ff00 */
[----:B------:R-:W0:Y:S01]  /*19cb0*/  MUFU.EX2 R76, R76 ;  /* 0x0000004c004c7308 */ /* 0x000e220000000800 */
[----:B-1----:R-:W-:Y:S01]  /*19cc0*/  FADD.FTZ R31, R203, R10 ;  /* 0x0000000acb1f7221 */ /* 0x002fe20000010000 */
[----:B------:R-:W-:Y:S02]  /*19cd0*/  VIMNMX R225, RZ, R225, !PT ;  /* 0x000000e1ffe17248 */ /* 0x000fe40007fe0100 */
[----:B------:R-:W-:Y:S02]  /*19ce0*/  CS2R R52, SRZ ;  /* 0x0000000000347805 */ /* 0x000fe4000001ff00 */
[----:B------:R-:W-:-:S02]  /*19cf0*/  F2FP.BF16.F32.PACK_AB R201, R201, R70 ;  /* 0x00000046c9c9723e */ /* 0x000fc400000010ff */
[----:B------:R-:W-:Y:S02]  /*19d00*/  CS2R R70, SRZ ;  /* 0x0000000000467805 */ /* 0x000fe4000001ff00 */
[----:B------:R-:W-:Y:S01]  /*19d10*/  ISETP.GE.AND P3, PT, R8, R225, PT ;  /* 0x000000e10800720c */ /* 0x000fe20003f66270 */
[----:B------:R-:W1:Y:S01]  /*19d20*/  MUFU.EX2 R15, R20 ;  /* 0x00000014000f7308 */ /* 0x000e620000000800 */
[----:B--2---:R-:W-:Y:S01]  /*19d30*/  FADD.FTZ R0, R40, R29 ;  /* 0x0000001d28007221 */ /* 0x004fe20000010000 */
[----:B------:R-:W-:Y:S02]  /*19d40*/  F2FP.BF16.F32.PACK_AB R203, R203, R46 ;  /* 0x0000002ecbcb723e */ /* 0x000fe400000010ff */
[----:B------:R-:W-:-:S04]  /*19d50*/  CS2R R46, SRZ ;  /* 0x00000000002e7805 */ /* 0x000fc8000001ff00 */
[----:B------:R2:W3:Y:S01]  /*19d60*/  MUFU.EX2 R197, R78 ;  /* 0x0000004e00c57308 */ /* 0x0004e20000000800 */
[----:B0-----:R-:W-:-:S07]  /*19d70*/  FADD.FTZ R10, R76, R31 ;  /* 0x0000001f4c0a7221 */ /* 0x001fce0000010000 */
[----:B------:R-:W0:Y:S01]  /*19d80*/  MUFU.EX2 R44, R44 ;  /* 0x0000002c002c7308 */ /* 0x000e220000000800 */
[C---:B-1----:R-:W-:Y:S01]  /*19d90*/  FADD.FTZ R7, R15.reuse, R0 ;  /* 0x000000000f077221 */ /* 0x042fe20000010000 */
[----:B------:R-:W-:Y:S02]  /*19da0*/  F2FP.BF16.F32.PACK_AB R200, R15, R40 ;  /* 0x000000280fc8723e */ /* 0x000fe400000010ff */
[----:B--2---:R-:W-:Y:S02]  /*19db0*/  CS2R R78, SRZ ;  /* 0x00000000004e7805 */ /* 0x004fe4000001ff00 */
[----:B------:R-:W-:Y:S02]  /*19dc0*/  CS2R R40, SRZ ;  /* 0x0000000000287805 */ /* 0x000fe4000001ff00 */
[----:B------:R-:W1:Y:S01]  /*19dd0*/  MUFU.EX2 R80, R80 ;  /* 0x0000005000507308 */ /* 0x000e620000000800 */
[C---:B---3--:R-:W-:Y:S01]  /*19de0*/  FADD.FTZ R29, R197.reuse, R10 ;  /* 0x0000000ac51d7221 */ /* 0x048fe20000010000 */
[----:B------:R-:W-:-:S02]  /*19df0*/  F2FP.BF16.F32.PACK_AB R197, R197, R76 ;  /* 0x0000004cc5c5723e */ /* 0x000fc400000010ff */
[----:B------:R-:W-:-:S04]  /*19e00*/  CS2R R76, SRZ ;  /* 0x00000000004c7805 */ /* 0x000fc8000001ff00 */
[----:B------:R-:W2:Y:S01]  /*19e10*/  MUFU.EX2 R21, R26 ;  /* 0x0000001a00157308 */ /* 0x000ea20000000800 */
[----:B0-----:R-:W-:-:S07]  /*19e20*/  FADD.FTZ R0, R44, R7 ;  /* 0x000000072c007221 */ /* 0x001fce0000010000 */
[----:B------:R0:W3:Y:S01]  /*19e30*/  MUFU.EX2 R199, R82 ;  /* 0x0000005200c77308 */ /* 0x0000e20000000800 */
[----:B-1----:R-:W-:-:S07]  /*19e40*/  FADD.FTZ R6, R80, R29 ;  /* 0x0000001d50067221 */ /* 0x002fce0000010000 */
[----:B------:R-:W1:Y:S01]  /*19e50*/  MUFU.EX2 R32, R32 ;  /* 0x0000002000207308 */ /* 0x000e620000000800 */
[C---:B--2---:R-:W-:Y:S01]  /*19e60*/  FADD.FTZ R29, R21.reuse, R0 ;  /* 0x00000000151d7221 */ /* 0x044fe20000010000 */
[----:B------:R-:W-:Y:S02]  /*19e70*/  F2FP.BF16.F32.PACK_AB R202, R21, R44 ;  /* 0x0000002c15ca723e */ /* 0x000fe400000010ff */
[----:B0-----:R-:W-:Y:S02]  /*19e80*/  CS2R R82, SRZ ;  /* 0x0000000000527805 */ /* 0x001fe4000001ff00 */
[----:B------:R-:W-:Y:S02]  /*19e90*/  CS2R R44, SRZ ;  /* 0x00000000002c7805 */ /* 0x000fe4000001ff00 */
[----:B------:R-:W0:Y:S01]  /*19ea0*/  MUFU.EX2 R84, R84 ;  /* 0x0000005400547308 */ /* 0x000e220000000800 */
[C---:B---3--:R-:W-:Y:S01]  /*19eb0*/  FADD.FTZ R31, R199.reuse, R6 ;  /* 0x00000006c71f7221 */ /* 0x048fe20000010000 */
[----:B------:R-:W-:-:S02]  /*19ec0*/  F2FP.BF16.F32.PACK_AB R199, R199, R80 ;  /* 0x00000050c7c7723e */ /* 0x000fc400000010ff */
[----:B------:R-:W-:-:S04]  /*19ed0*/  CS2R R80, SRZ ;  /* 0x0000000000507805 */ /* 0x000fc8000001ff00 */
[----:B------:R-:W2:Y:S01]  /*19ee0*/  MUFU.EX2 R25, R30 ;  /* 0x0000001e00197308 */ /* 0x000ea20000000800 */
[----:B-1----:R-:W-:-:S07]  /*19ef0*/  FADD.FTZ R0, R32, R29 ;  /* 0x0000001d20007221 */ /* 0x002fce0000010000 */
[----:B------:R1:W3:Y:S01]  /*19f00*/  MUFU.EX2 R193, R86 ;  /* 0x0000005600c17308 */ /* 0x0002e20000000800 */
[----:B0-----:R-:W-:-:S07]  /*19f10*/  FADD.FTZ R6, R84, R31 ;  /* 0x0000001f54067221 */ /* 0x001fce0000010000 */
[----:B------:R-:W0:Y:S01]  /*19f20*/  MUFU.EX2 R36, R36 ;  /* 0x0000002400247308 */ /* 0x000e220000000800 */
[C---:B--2---:R-:W-:Y:S01]  /*19f30*/  FADD.FTZ R29, R25.reuse, R0 ;  /* 0x00000000191d7221 */ /* 0x044fe20000010000 */
[----:B------:R-:W-:Y:S02]  /*19f40*/  F2FP.BF16.F32.PACK_AB R196, R25, R32 ;  /* 0x0000002019c4723e */ /* 0x000fe400000010ff */
[----:B-1----:R-:W-:Y:S02]  /*19f50*/  CS2R R86, SRZ ;  /* 0x0000000000567805 */ /* 0x002fe4000001ff00 */
[----:B------:R-:W-:Y:S02]  /*19f60*/  CS2R R32, SRZ ;  /* 0x0000000000207805 */ /* 0x000fe4000001ff00 */
[----:B------:R-:W1:Y:S01]  /*19f70*/  MUFU.EX2 R88, R88 ;  /* 0x0000005800587308 */ /* 0x000e620000000800 */
[C---:B---3--:R-:W-:Y:S01]  /*19f80*/  FADD.FTZ R31, R193.reuse, R6 ;  /* 0x00000006c11f7221 */ /* 0x048fe20000010000 */
[----:B------:R-:W-:-:S02]  /*19f90*/  F2FP.BF16.F32.PACK_AB R193, R193, R84 ;  /* 0x00000054c1c1723e */ /* 0x000fc400000010ff */
[----:B------:R-:W-:-:S04]  /*19fa0*/  CS2R R84, SRZ ;  /* 0x0000000000547805 */ /* 0x000fc8000001ff00 */
[----:B------:R2:W3:Y:S01]  /*19fb0*/  MUFU.EX2 R27, R34 ;  /* 0x00000022001b7308 */ /* 0x0004e20000000800 */
[----:B0-----:R-:W-:-:S07]  /*19fc0*/  FADD.FTZ R0, R36, R29 ;  /* 0x0000001d24007221 */ /* 0x001fce0000010000 */
[----:B------:R-:W0:Y:S01]  /*19fd0*/  MUFU.EX2 R24, R24 ;  /* 0x0000001800187308 */ /* 0x000e220000000800 */
[----:B-1----:R-:W-:Y:S01]  /*19fe0*/  FADD.FTZ R12, R88, R31 ;  /* 0x0000001f580c7221 */ /* 0x002fe20000010000 */
[----:B--2---:R-:W-:-:S03]  /*19ff0*/  CS2R R34, SRZ ;  /* 0x0000000000227805 */ /* 0x004fc6000001ff00 */
[C---:B------:R-:W-:Y:S01]  /*1a000*/  FADD.FTZ R12, R195.reuse, R12 ;  /* 0x0000000cc30c7221 */ /* 0x040fe20000010000 */
[----:B------:R-:W-:Y:S02]  /*1a010*/  F2FP.BF16.F32.PACK_AB R195, R195, R88 ;  /* 0x00000058c3c3723e */ /* 0x000fe400000010ff */
[----:B------:R-:W-:Y:S01]  /*1a020*/  CS2R R88, SRZ ;  /* 0x0000000000587805 */ /* 0x000fe2000001ff00 */
[----:B------:R1:W2:Y:S01]  /*1a030*/  MUFU.EX2 R7, R38 ;  /* 0x0000002600077308 */ /* 0x0002a20000000800 */
[C---:B---3--:R-:W-:Y:S01]  /*1a040*/  FADD.FTZ R31, R27.reuse, R0 ;  /* 0x000000001b1f7221 */ /* 0x048fe20000010000 */
[----:B------:R-:W-:Y:S02]  /*1a050*/  F2FP.BF16.F32.PACK_AB R198, R27, R36 ;  /* 0x000000241bc6723e */ /* 0x000fe400000010ff */
[----:B------:R-:W-:Y:S02]  /*1a060*/  CS2R R36, SRZ ;  /* 0x0000000000247805 */ /* 0x000fe4000001ff00 */
[----:B------:R-:W-:-:S02]  /*1a070*/  CS2R R26, SRZ ;  /* 0x00000000001a7805 */ /* 0x000fc4000001ff00 */
[----:B------:R-:W3:Y:S01]  /*1a080*/  MUFU.EX2 R28, R28 ;  /* 0x0000001c001c7308 */ /* 0x000ee20000000800 */
[----:B0-----:R-:W-:Y:S01]  /*1a090*/  FADD.FTZ R0, R24, R31 ;  /* 0x0000001f18007221 */ /* 0x001fe20000010000 */
[----:B-1----:R-:W-:Y:S02]  /*1a0a0*/  CS2R R38, SRZ ;  /* 0x0000000000267805 */ /* 0x002fe4000001ff00 */
[----:B------:R-:W-:-:S04]  /*1a0b0*/  CS2R R30, SRZ ;  /* 0x00000000001e7805 */ /* 0x000fc8000001ff00 */
[----:B------:R0:W1:Y:S01]  /*1a0c0*/  MUFU.EX2 R29, R42 ;  /* 0x0000002a001d7308 */ /* 0x0000620000000800 */
[C---:B--2---:R-:W-:Y:S01]  /*1a0d0*/  FADD.FTZ R9, R7.reuse, R0 ;  /* 0x0000000007097221 */ /* 0x044fe20000010000 */
[----:B------:R-:W-:Y:S02]  /*1a0e0*/  F2FP.BF16.F32.PACK_AB R192, R7, R24 ;  /* 0x0000001807c0723e */ /* 0x000fe400000010ff */
[----:B------:R-:W-:Y:S01]  /*1a0f0*/  CS2R R24, SRZ ;  /* 0x0000000000187805 */ /* 0x000fe2000001ff00 */
[----:B---3--:R-:W-:Y:S01]  /*1a100*/  FADD.FTZ R0, R28, R9 ;  /* 0x000000091c007221 */ /* 0x008fe20000010000 */
[----:B0-----:R-:W-:-:S03]  /*1a110*/  CS2R R42, SRZ ;  /* 0x00000000002a7805 */ /* 0x001fc6000001ff00 */
[C---:B-1----:R-:W-:Y:S01]  /*1a120*/  FADD.FTZ R13, R29.reuse, R0 ;  /* 0x000000001d0d7221 */ /* 0x042fe20000010000 */
[----:B------:R-:W-:Y:S01]  /*1a130*/  F2FP.BF16.F32.PACK_AB R194, R29, R28 ;  /* 0x0000001c1dc2723e */ /* 0x000fe200000010ff */
[----:B------:R-:W-:Y:S01]  /*1a140*/  IMAD.MOV.U32 R0, RZ, RZ, 0x3f800000 ;  /* 0x3f800000ff007424 */ /* 0x000fe200078e00ff */
[----:B------:R-:W-:Y:S01]  /*1a150*/  CS2R R28, SRZ ;  /* 0x00000000001c7805 */ /* 0x000fe2000001ff00 */
[----:B------:R-:W-:Y:S06]  /*1a160*/  @!P3 BRA `(.L_x_3073) ;  /* 0x0000004c00bcb947 */ /* 0x000fec0003800000 */
[----:B------:R-:W-:Y:S01]  /*1a170*/  BSSY B1, `(.L_x_3073) ;  /* 0x00004ee000017945 */ /* 0x000fe20003800000 */
[----:B------:R-:W-:Y:S02]  /*1a180*/  IMAD.MOV.U32 R6, RZ, RZ, R4 ;  /* 0x000000ffff067224 */ /* 0x000fe400078e0004 */
[----:B------:R-:W-:Y:S02]  /*1a190*/  IMAD.MOV.U32 R7, RZ, RZ, R5 ;  /* 0x000000ffff077224 */ /* 0x000fe400078e0005 */
[----:B------:R-:W-:Y:S02]  /*1a1a0*/  IMAD.MOV.U32 R9, RZ, RZ, R218 ;  /* 0x000000ffff097224 */ /* 0x000fe400078e00da */
[----:B------:R-:W-:Y:S02]  /*1a1b0*/  IMAD.MOV.U32 R10, RZ, RZ, R217 ;  /* 0x000000ffff0a7224 */ /* 0x000fe400078e00d9 */
[----:B------:R-:W-:Y:S02]  /*1a1c0*/  IMAD.MOV.U32 R2, RZ, RZ, 0x3f800000 ;  /* 0x3f800000ff027424 */ /* 0x000fe400078e00ff */
[----:B------:R-:W-:-:S07]  /*1a1d0*/  IMAD.MOV.U32 R151, RZ, RZ, RZ ;  /* 0x000000ffff977224 */ /* 0x000fce00078e00ff */
.L_x_3084:
        /* <DEDUP_REMOVED lines=8> */
.L_x_3074:
[----:B------:R-:W-:Y:S01]  /*1a260*/  IMAD R11, R3, 0x8, R16 ;  /* 0x00000008030b7824 */ /* 0x000fe200078e0210 */
[----:B------:R-:W-:-:S04]  /*1a270*/  SHF.L.U32 R4, R218, 0x1f, RZ ;  /* 0x0000001fda047819 */ /* 0x000fc800000006ff */
[----:B------:R0:W1:Y:S01]  /*1a280*/  SYNCS.PHASECHK.TRANS64.TRYWAIT P3, [R11+URZ+0x38830], R4 ;  /* 0x038830040b0075a7 */ /* 0x000062000806017f */
[----:B------:R-:W-:Y:S05]  /*1a290*/  @!P0 BRA `(.L_x_3075) ;  /* 0x0000000000048947 */ /* 0x000fea0003800000 */
[----:B------:R-:W-:Y:S01]  /*1a2a0*/  BPT.TRAP 0x1 ;  /* 0x000000040000795c */ /* 0x000fe20000300000 */
.L_x_3075:
[----:B------:R-:W-:Y:S01]  /*1a2b0*/  IMAD R3, R217, 0xa00, R222 ;  /* 0x00000a00d9037824 */ /* 0x000fe200078e02de */
[----:B------:R-:W-:Y:S03]  /*1a2c0*/  BSSY B2, `(.L_x_3076) ;  /* 0x0000006000027945 */ /* 0x000fe60003800000 */
[C---:B------:R-:W-:Y:S02]  /*1a2d0*/  VIADD R14, R3.reuse, 0x80 ;  /* 0x00000080030e7836 */ /* 0x040fe40000000000 */
[----:B------:R-:W-:Y:S01]  /*1a2e0*/  VIADD R20, R3, 0x100 ;  /* 0x0000010003147836 */ /* 0x000fe20000000000 */
[----:B-1----:R-:W-:Y:S06]  /*1a2f0*/  @P3 BRA `(.L_x_3077) ;  /* 0x0000000000083947 */ /* 0x002fec0003800000 */
[----:B------:R-:W1:Y:S02]  /*1a300*/  SYNCS.PHASECHK.TRANS64.TRYWAIT P3, [R11+URZ+0x38830], R4 ;  /* 0x038830040b0075a7 */ /* 0x000e64000806017f */
[----:B-1----:R-:W-:Y:S05]  /*1a310*/  @!P3 BRA `(.L_x_3078) ;  /* 0x0000017800ecb947 */ /* 0x002fea0003800000 */
.L_x_3077:
[----:B------:R-:W-:Y:S05]  /*1a320*/  BSYNC B2 ;  /* 0x0000000000027941 */ /* 0x000fea0003800000 */
.L_x_3076:
        /* <DEDUP_REMOVED lines=68> */
[----:B------:R-:W-:Y:S01]  /*1a770*/  VIADD R4, R3, 0x182 ;  /* 0x0000018203047836 */ /* 0x000fe20000000000 */
[----:B------:R-:W-:Y:S01]  /*1a780*/  UMOV UR24, UR28 ;  /* 0x0000001c00187c82 */ /* 0x000fe20008000000 */
[----:B------:R-:W-:Y:S01]  /*1a790*/  IMAD.MOV.U32 R5, RZ, RZ, 0x40000040 ;  /* 0x40000040ff057424 */ /* 0x000fe200078e00ff */
[----:B------:R-:W-:Y:S01]  /*1a7a0*/  UMOV UR25, UR29 ;  /* 0x0000001d00197c82 */ /* 0x000fe20008000000 */
[----:B------:R-:W-:Y:S01]  /*1a7b0*/  UMOV UR20, UR28 ;  /* 0x0000001c00147c82 */ /* 0x000fe20008000000 */
[----:B------:R-:W-:Y:S01]  /*1a7c0*/  HGMMA.64x16x16.F32.BF16 R176, gdesc[UR12], R176, gsb0 ;  /* 0x002000000cb079f0 */ /* 0x000fe200080018b0 */
[----:B------:R-:W-:Y:S01]  /*1a7d0*/  R2UR UR18, R20 ;  /* 0x00000000141272ca */ /* 0x000fe200000e0000 */
[----:B------:R-:W-:Y:S01]  /*1a7e0*/  UMOV UR21, UR29 ;  /* 0x0000001d00157c82 */ /* 0x000fe20008000000 */
[----:B------:R-:W-:Y:S01]  /*1a7f0*/  R2UR UR19, R21 ;  /* 0x00000000151372ca */ /* 0x000fe200000e0000 */
[----:B------:R-:W2:Y:S01]  /*1a800*/  LDL.64 R14, [R1+0x38] ;  /* 0x00003800010e7983 */ /* 0x000ea20000100a00 */
[----:B------:R-:W-:Y:S01]  /*1a810*/  R2UR UR26, R4 ;  /* 0x00000000041a72ca */ /* 0x000fe200000e0000 */
[----:B------:R-:W-:-:S02]  /*1a820*/  WARPGROUP.DEPBAR.LE gsb0, 0x0 ;  /* 0x00008000000079c5 */ /* 0x000fc40000010000 */
[----:B------:R-:W-:Y:S01]  /*1a830*/  WARPGROUP.ARRIVE ;  /* 0x00000000000079c5 */ /* 0x000fe20000000000 */
[----:B------:R-:W-:Y:S01]  /*1a840*/  R2UR UR27, R5 ;  /* 0x00000000051b72ca */ /* 0x000fe200000e0000 */
[----:B------:R-:W-:Y:S01]  /*1a850*/  UMOV UR8, UR30 ;  /* 0x0000001e00087c82 */ /* 0x000fe20008000000 */
[----:B------:R-:W-:Y:S01]  /*1a860*/  UMOV UR9, UR31 ;  /* 0x0000001f00097c82 */ /* 0x000fe20008000000 */
[----:B------:R-:W-:Y:S01]  /*1a870*/  UMOV UR4, UR30 ;  /* 0x0000001e00047c82 */ /* 0x000fe20008000000 */
[----:B------:R-:W-:-:S03]  /*1a880*/  UMOV UR5, UR31 ;  /* 0x0000001f00057c82 */ /* 0x000fc60008000000 */
[----:B------:R-:W-:Y:S01]  /*1a890*/  HGMMA.64x16x16.F32.BF16 R168, gdesc[UR16], R168, gsb0 ;  /* 0x0020000010a879f0 */ /* 0x000fe200080018a8 */
[----:B------:R-:W-:Y:S01]  /*1a8a0*/  VIADD R4, R3, 0x202 ;  /* 0x0000020203047836 */ /* 0x000fe20000000000 */
[----:B------:R-:W-:Y:S01]  /*1a8b0*/  UMOV UR12, UR30 ;  /* 0x0000001e000c7c82 */ /* 0x000fe20008000000 */
[----:B------:R-:W-:Y:S01]  /*1a8c0*/  IMAD.MOV.U32 R5, RZ, RZ, 0x40000040 ;  /* 0x40000040ff057424 */ /* 0x000fe200078e00ff */
[----:B------:R-:W-:Y:S01]  /*1a8d0*/  UMOV UR13, UR31 ;  /* 0x0000001f000d7c82 */ /* 0x000fe20008000000 */
[----:B------:R-:W3:Y:S01]  /*1a8e0*/  LDL.64 R20, [R1+0x30] ;  /* 0x0000300001147983 */ /* 0x000ee20000100a00 */
[----:B------:R-:W-:Y:S02]  /*1a8f0*/  WARPGROUP.DEPBAR.LE gsb0, 0x0 ;  /* 0x00008000000079c5 */ /* 0x000fe40000010000 */
        /* <DEDUP_REMOVED lines=781> */
.L_x_3079:
[----:B------:R-:W-:Y:S01]  /*1d9d0*/  SHF.L.U32 R0, R9, 0x1f, RZ ;  /* 0x0000001f09007819 */ /* 0x000fe200000006ff */
[----:B------:R-:W-:-:S04]  /*1d9e0*/  IMAD R9, R10, 0x8, R16 ;  /* 0x000000080a097824 */ /* 0x000fc800078e0210 */
[----:B------:R0:W1:Y:S01]  /*1d9f0*/  SYNCS.PHASECHK.TRANS64.TRYWAIT P3, [R9+URZ+0x38850], R0 ;  /* 0x03885000090075a7 */ /* 0x000062000806017f */
[----:B------:R-:W-:Y:S05]  /*1da00*/  @!P0 BRA `(.L_x_3080) ;  /* 0x0000000000048947 */ /* 0x000fea0003800000 */
[----:B------:R-:W-:Y:S01]  /*1da10*/  BPT.TRAP 0x1 ;  /* 0x000000040000795c */ /* 0x000fe20000300000 */
.L_x_3080:
[----:B------:R-:W-:Y:S04]  /*1da20*/  BSSY B2, `(.L_x_3081) ;  /* 0x0000004000027945 */ /* 0x000fe80003800000 */
[----:B-1----:R-:W-:Y:S05]  /*1da30*/  @P3 BRA `(.L_x_3082) ;  /* 0x0000000000083947 */ /* 0x002fea0003800000 */
[----:B------:R-:W1:Y:S02]  /*1da40*/  SYNCS.PHASECHK.TRANS64.TRYWAIT P3, [R9+URZ+0x38850], R0 ;  /* 0x03885000090075a7 */ /* 0x000e64000806017f */
[----:B-1----:R-:W-:Y:S05]  /*1da50*/  @!P3 BRA `(.L_x_3083) ;  /* 0x000001440030b947 */ /* 0x002fea0003800000 */
.L_x_3082:
[----:B------:R-:W-:Y:S05]  /*1da60*/  BSYNC B2 ;  /* 0x0000000000027941 */ /* 0x000fea0003800000 */
.L_x_3081:
[----:B01----:R-:W-:Y:S01]  /*1da70*/  VIADD R0, R16, 0x400 ;  /* 0x0000040010007836 */ /* 0x003fe20000000000 */
[----:B------:R-:W-:Y:S01]  /*1da80*/  WARPGROUP.ARRIVE ;  /* 0x00000000000079c5 */ /* 0x000fe20000000000 */
[----:B------:R-:W-:Y:S02]  /*1da90*/  IMAD.MOV.U32 R3, RZ, RZ, 0x40000040 ;  /* 0x40000040ff037424 */ /* 0x000fe400078e00ff */
[----:B------:R-:W-:Y:S01]  /*1daa0*/  IMAD.MOV.U32 R5, RZ, RZ, 0x40000040 ;  /* 0x40000040ff057424 */ /* 0x000fe200078e00ff */
[----:B------:R-:W-:Y:S01]  /*1dab0*/  SHF.R.U32.HI R0, RZ, 0x4, R0 ;  /* 0x00000004ff007819 */ /* 0x000fe20000011600 */
[----:B------:R-:W-:Y:S01]  /*1dac0*/  @!P1 VIADD R11, R11, 0x38840 ;  /* 0x000388400b0b9836 */ /* 0x000fe20000000000 */
[----:B------:R-:W-:Y:S01]  /*1dad0*/  R2UR UR7, R3 ;  /* 0x00000000030772ca */ /* 0x000fe200000e0000 */
[----:B------:R-:W-:Y:S01]  /*1dae0*/  @!P1 VIADD R9, R9, 0x38860 ;  /* 0x0003886009099836 */ /* 0x000fe20000000000 */
[----:B------:R-:W-:Y:S01]  /*1daf0*/  LOP3.LUT R0, R0, 0x3fff, RZ, 0xc0, !PT ;  /* 0x00003fff00007812 */ /* 0x000fe200078ec0ff */
[----:B------:R-:W0:Y:S01]  /*1db00*/  @P2 LDC R3, c[0x0][0x44c] ;  /* 0x00011300ff032b82 */ /* 0x000e220000000800 */
[----:B------:R-:W-:-:S02]  /*1db10*/  @!P1 PRMT R11, RZ, 0x654, R11 ;  /* 0x00000654ff0b9816 */ /* 0x000fc4000000000b */
[----:B------:R-:W-:Y:S02]  /*1db20*/  LOP3.LUT R0, R0, 0x2800000, RZ, 0xfc, !PT ;  /* 0x0280000000007812 */ /* 0x000fe400078efcff */
[----:B------:R-:W-:-:S03]  /*1db30*/  @!P1 PRMT R9, RZ, 0x654, R9 ;  /* 0x00000654ff099816 */ /* 0x000fc60000000009 */
[----:B------:R-:W-:Y:S02]  /*1db40*/  IMAD R2, R10, 0xa00, R0 ;  /* 0x00000a000a027824 */ /* 0x000fe400078e0200 */
[----:B------:R-:W1:Y:S02]  /*1db50*/  @P2 LDC R0, c[0x0][0x450] ;  /* 0x00011400ff002b82 */ /* 0x000e640000000800 */
[C---:B------:R-:W-:Y:S01]  /*1db60*/  VIADD R4, R2.reuse, 0x80 ;  /* 0x0000008002047836 */ /* 0x040fe20000000000 */
[----:B------:R-:W-:-:S13]  /*1db70*/  R2UR UR6, R2 ;  /* 0x00000000020672ca */ /* 0x000fda00000e0000 */
        /* <DEDUP_REMOVED lines=18> */
[----:B------:R-:W-:Y:S01]  /*1dca0*/  R2UR UR6, R4 ;  /* 0x00000000040672ca */ /* 0x000fe200000e0000 */
[----:B------:R-:W-:Y:S01]  /*1dcb0*/  IMAD.IADD R4, R235, 0x1, R230 ;  /* 0x00000001eb047824 */ /* 0x000fe200078e02e6 */
[----:B------:R-:W-:-:S03]  /*1dcc0*/  R2UR UR7, R5 ;  /* 0x00000000050772ca */ /* 0x000fc600000e0000 */
[----:B0-----:R-:W-:-:S05]  /*1dcd0*/  @P2 IMAD.HI.U32 R3, R4, R3, RZ ;  /* 0x0000000304032227 */ /* 0x001fca00078e00ff */
[----:B-1----:R-:W-:Y:S01]  /*1dce0*/  @P2 SHF.R.U32.HI R4, RZ, R0, R3 ;  /* 0x00000000ff042219 */ /* 0x002fe20000011603 */
[----:B------:R-:W-:-:S04]  /*1dcf0*/  IMAD.MOV.U32 R0, RZ, RZ, -0x50 ;  /* 0xffffffb0ff007424 */ /* 0x000fc800078e00ff */
[----:B------:R-:W0:Y:S01]  /*1dd00*/  SHFL.IDX PT, R3, R4, RZ, 0x1c1f ;  /* 0x001c1fff04037589 */ /* 0x000e2200000e0000 */
[----:B------:R-:W-:-:S03]  /*1dd10*/  IMAD R0, R8, R0, 0x1 ;  /* 0x0000000108007424 */ /* 0x000fc600078e0200 */
[----:B------:R-:W1:Y:S01]  /*1dd20*/  SHFL.IDX PT, R4, R4, 0x1, 0x1c1f ;  /* 0x003c1f0004047f89 */ /* 0x000e6200000e0000 */
[----:B------:R-:W-:-:S05]  /*1dd30*/  IMAD R0, R234, -0x2, R0 ;  /* 0xfffffffeea007824 */ /* 0x000fca00078e0200 */
[----:B------:R-:W-:-:S05]  /*1dd40*/  IADD3 R0, -R231, R0, R232 ;  /* 0x00000000e7007210 */ /* 0x000fca0007ffe1e8 */
[C---:B0-----:R-:W-:Y:S02]  /*1dd50*/  IMAD.IADD R3, R0.reuse, 0x1, R3 ;  /* 0x0000000100037824 */ /* 0x041fe400078e0203 */
[----:B-1----:R-:W-:-:S03]  /*1dd60*/  IMAD.IADD R0, R0, 0x1, R4 ;  /* 0x0000000100007824 */ /* 0x002fc600078e0204 */
[C---:B------:R-:W-:Y:S02]  /*1dd70*/  ISETP.GT.AND P3, PT, R3.reuse, RZ, PT ;  /* 0x000000ff0300720c */ /* 0x040fe40003f64270 */
[C---:B------:R-:W-:Y:S02]  /*1dd80*/  ISETP.GT.AND P4, PT, R3.reuse, 0x1, PT ;  /* 0x000000010300780c */ /* 0x040fe40003f84270 */
        /* <DEDUP_REMOVED lines=52> */
[----:B------:R-:W-:Y:S01]  /*1e0d0*/  ISETP.GT.AND P5, PT, R3, 0x49, PT ;  /* 0x000000490300780c */ /* 0x000fe20003fa4270 */
[----:B------:R-:W-:Y:S01]  /*1e0e0*/  IMAD.MOV.U32 R3, RZ, RZ, 0x40000040 ;  /* 0x40000040ff037424 */ /* 0x000fe200078e00ff */
        /* <DEDUP_REMOVED lines=8> */
[----:B------:R-:W0:Y:S01]  /*1e170*/  SHFL.BFLY PT, R10, R5, 0x2, 0x1f ;  /* 0x0c401f00050a7f89 */ /* 0x000e2200000e0000 */
[----:B------:R-:W-:Y:S02]  /*1e180*/  ISETP.GT.AND P5, PT, R0, 0x8, PT ;  /* 0x000000080000780c */ /* 0x000fe40003fa4270 */
[----:B------:R-:W-:Y:S02]  /*1e190*/  FSEL R187, R187, -INF , P4 ;  /* 0xff800000bbbb7808 */ /* 0x000fe40002000000 */
[----:B------:R-:W-:-:S02]  /*1e1a0*/  FMNMX.FTZ R4, R186, R6, !PT ;  /* 0x00000006ba047209 */ /* 0x000fc40007810000 */
[----:B------:R-:W-:Y:S02]  /*1e1b0*/  ISETP.GT.AND P3, PT, R0, 0x9, PT ;  /* 0x000000090000780c */ /* 0x000fe40003f64270 */
[----:B------:R-:W-:Y:S02]  /*1e1c0*/  FSEL R190, R190, -INF , P5 ;  /* 0xff800000bebe7808 */ /* 0x000fe40002800000 */
[----:B------:R-:W-:Y:S02]  /*1e1d0*/  FSEL R191, R191, -INF , P3 ;  /* 0xff800000bfbf7808 */ /* 0x000fe40001800000 */
[C---:B------:R-:W-:Y:S02]  /*1e1e0*/  ISETP.GT.AND P3, PT, R0.reuse, 0x10, PT ;  /* 0x000000100000780c */ /* 0x040fe40003f64270 */
[----:B------:R-:W-:Y:S02]  /*1e1f0*/  ISETP.GT.AND P6, PT, R0, 0x11, PT ;  /* 0x000000110000780c */ /* 0x000fe40003fc4270 */
[----:B------:R-:W-:-:S02]  /*1e200*/  FSEL R178, R178, -INF , P3 ;  /* 0xff800000b2b27808 */ /* 0x000fc40001800000 */
[C---:B------:R-:W-:Y:S02]  /*1e210*/  ISETP.GT.AND P4, PT, R0.reuse, 0x18, PT ;  /* 0x000000180000780c */ /* 0x040fe40003f84270 */
[----:B------:R-:W-:Y:S02]  /*1e220*/  FSEL R179, R179, -INF , P6 ;  /* 0xff800000b3b37808 */ /* 0x000fe40003000000 */
[----:B------:R-:W-:Y:S02]  /*1e230*/  ISETP.GT.AND P5, PT, R0, 0x19, PT ;  /* 0x000000190000780c */ /* 0x000fe40003fa4270 */
[----:B0-----:R-:W-:Y:S02]  /*1e240*/  FMNMX.FTZ R5, R5, R10, !PT ;  /* 0x0000000a05057209 */ /* 0x001fe40007810000 */
[----:B------:R-:W-:Y:S02]  /*1e250*/  FSEL R182, R182, -INF , P4 ;  /* 0xff800000b6b67808 */ /* 0x000fe40002000000 */
[----:B------:R-:W-:-:S02]  /*1e260*/  FSEL R183, R183, -INF , P5 ;  /* 0xff800000b7b77808 */ /* 0x000fc40002800000 */
[C---:B------:R-:W-:Y:S02]  /*1e270*/  ISETP.GT.AND P6, PT, R0.reuse, 0x20, PT ;  /* 0x000000200000780c */ /* 0x040fe40003fc4270 */
[----:B------:R-:W-:Y:S02]  /*1e280*/  ISETP.GT.AND P5, PT, R0, 0x21, PT ;  /* 0x000000210000780c */ /* 0x000fe40003fa4270 */
[----:B------:R-:W-:Y:S02]  /*1e290*/  FSEL R170, R170, -INF , P6 ;  /* 0xff800000aaaa7808 */ /* 0x000fe40003000000 */
[C---:B------:R-:W-:Y:S02]  /*1e2a0*/  ISETP.GT.AND P4, PT, R0.reuse, 0x28, PT ;  /* 0x000000280000780c */ /* 0x040fe40003f84270 */
        /* <DEDUP_REMOVED lines=16> */
[----:B------:R-:W-:Y:S01]  /*1e3b0*/  ISETP.GT.AND P6, PT, R0, 0x49, PT ;  /* 0x000000490000780c */ /* 0x000fe20003fc4270 */
[----:B------:R-:W-:Y:S02]  /*1e3c0*/  WARPGROUP.DEPBAR.LE gsb0, 0x0 ;  /* 0x00008000000079c5 */ /* 0x000fe40000010000 */
[----:B------:R-:W-:-:S06]  /*1e3d0*/  WARPGROUP.ARRIVE ;  /* 0x00000000000079c5 */ /* 0x000fcc0000000000 */
[----:B------:R-:W-:Y:S01]  /*1e3e0*/  HGMMA.64x256x16.F32.BF16 R24, R196, gdesc[UR4].tnspB, R24, gsb0 ;  /* 0x43e00004c4187df0 */ /* 0x000fe20008001818 */
[----:B------:R-:W-:Y:S02]  /*1e3f0*/  R2UR UR6, R2 ;  /* 0x00000000020672ca */ /* 0x000fe400000e0000 */
[----:B------:R-:W-:Y:S01]  /*1e400*/  R2UR UR7, R3 ;  /* 0x00000000030772ca */ /* 0x000fe200000e0000 */
[----:B------:R-:W0:Y:S01]  /*1e410*/  SHFL.BFLY PT, R2, R5, 0x1, 0x1f ;  /* 0x0c201f0005027f89 */ /* 0x000e2200000e0000 */
[----:B------:R-:W-:Y:S01]  /*1e420*/  IMAD.U32 R3, RZ, RZ, UR39 ;  /* 0x00000027ff037e24 */ /* 0x000fe2000f8e00ff */
[----:B0-----:R-:W-:Y:S02]  /*1e430*/  FMNMX.FTZ R5, R5, R2, !PT ;  /* 0x0000000205057209 */ /* 0x001fe40007810000 */
[----:B------:R-:W-:Y:S02]  /*1e440*/  FMNMX.FTZ R2, R187, R4, !PT ;  /* 0x00000004bb027209 */ /* 0x000fe40007810000 */
[----:B------:R-:W-:-:S02]  /*1e450*/  FSETP.NEU.FTZ.AND P3, PT, R5, -INF , PT ;  /* 0xff8000000500780b */ /* 0x000fc40003f7d000 */
[----:B------:R-:W-:-:S04]  /*1e460*/  FMNMX.FTZ R2, R190, R2, !PT ;  /* 0x00000002be027209 */ /* 0x000fc80007810000 */
[----:B------:R-:W-:Y:S01]  /*1e470*/  FMNMX.FTZ R4, R191, R2, !PT ;  /* 0x00000002bf047209 */ /* 0x000fe20007810000 */
[----:B------:R-:W-:-:S03]  /*1e480*/  FMUL.FTZ R2, R5, R3 ;  /* 0x0000000305027220 */ /* 0x000fc60000410000 */
[----:B------:R-:W-:Y:S02]  /*1e490*/  FMNMX.FTZ R4, R178, R4, !PT ;  /* 0x00000004b2047209 */ /* 0x000fe40007810000 */
[----:B------:R-:W-:Y:S02]  /*1e4a0*/  FSEL R2, R2, RZ, P3 ;  /* 0x000000ff02027208 */ /* 0x000fe40001800000 */
[----:B------:R-:W-:-:S03]  /*1e4b0*/  FMNMX.FTZ R4, R179, R4, !PT ;  /* 0x00000004b3047209 */ /* 0x000fc60007810000 */
[-CC-:B------:R-:W-:Y:S01]  /*1e4c0*/  FFMA.FTZ R204, R176, R3.reuse, -R2.reuse ;  /* 0x00000003b0cc7223 */ /* 0x180fe20000010802 */
[----:B------:R-:W-:Y:S01]  /*1e4d0*/  FMNMX.FTZ R4, R182, R4, !PT ;  /* 0x00000004b6047209 */ /* 0x000fe20007810000 */
[-CC-:B------:R-:W-:Y:S01]  /*1e4e0*/  FFMA.FTZ R15, R177, R3.reuse, -R2.reuse ;  /* 0x00000003b10f7223 */ /* 0x180fe20000010802 */
[----:B------:R-:W-:Y:S01]  /*1e4f0*/  FSEL R176, R155, -INF , P5 ;  /* 0xff8000009bb07808 */ /* 0x000fe20002800000 */
        /* <DEDUP_REMOVED lines=11> */
[-CC-:B------:R-:W-:Y:S01]  /*1e5b0*/  FFMA.FTZ R200, R168, R3.reuse, -R2.reuse ;  /* 0x00000003a8c87223 */ /* 0x180fe20000010802 */
[-CC-:B------:R-:W-:Y:S01]  /*1e5c0*/  FFMA.FTZ R158, R169, R3.reuse, -R2.reuse ;  /* 0x00000003a99e7223 */ /* 0x180fe20000010802 */
[----:B------:R-:W-:Y:S01]  /*1e5d0*/  FMNMX.FTZ R4, R174, R4, !PT ;  /* 0x00000004ae047209 */ /* 0x000fe20007810000 */
[-CC-:B------:R-:W-:Y:S01]  /*1e5e0*/  FFMA.FTZ R202, R172, R3.reuse, -R2.reuse ;  /* 0x00000003acca7223 */ /* 0x180fe20000010802 */
[-CC-:B------:R-:W-:Y:S01]  /*1e5f0*/  FFMA.FTZ R20, R173, R3.reuse, -R2.reuse ;  /* 0x00000003ad147223 */ /* 0x180fe20000010802 */
[-CC-:B------:R-:W-:Y:S01]  /*1e600*/  FFMA.FTZ R21, R161, R3.reuse, -R2.reuse ;  /* 0x00000003a1157223 */ /* 0x180fe20000010802 */
[----:B------:R-:W-:Y:S01]  /*1e610*/  FMNMX.FTZ R4, R175, R4, !PT ;  /* 0x00000004af047209 */ /* 0x000fe20007810000 */
[----:B------:R-:W-:Y:S01]  /*1e620*/  FFMA.FTZ R155, R165, R3, -R2 ;  /* 0x00000003a59b7223 */ /* 0x000fe20000010802 */
[----:B------:R-:W-:Y:S02]  /*1e630*/  MUFU.EX2 R208, R208 ;  /* 0x000000d000d07308 */ /* 0x000fe40000000800 */
[----:B------:R-:W-:-:S04]  /*1e640*/  FMNMX.FTZ R4, R162, R4, !PT ;  /* 0x00000004a2047209 */ /* 0x000fc80007810000 */
[----:B------:R-:W-:Y:S02]  /*1e650*/  FMNMX.FTZ R4, R163, R4, !PT ;  /* 0x00000004a3047209 */ /* 0x000fe40007810000 */
        /* <DEDUP_REMOVED lines=9> */
[----:B------:R-:W-:Y:S03]  /*1e6f0*/  MUFU.EX2 R204, R204 ;  /* 0x000000cc00cc7308 */ /* 0x000fe60000000800 */
[----:B------:R-:W0:Y:S05]  /*1e700*/  SHFL.BFLY PT, R4, R0, 0x2, 0x1f ;  /* 0x0c401f0000047f89 */ /* 0x000e2a00000e0000 */
[----:B------:R-:W-:Y:S08]  /*1e710*/  MUFU.EX2 R15, R15 ;  /* 0x0000000f000f7308 */ /* 0x000ff00000000800 */
[----:B------:R-:W-:Y:S08]  /*1e720*/  MUFU.EX2 R206, R206 ;  /* 0x000000ce00ce7308 */ /* 0x000ff00000000800 */
[----:B------:R-:W-:Y:S01]  /*1e730*/  MUFU.EX2 R159, R159 ;  /* 0x0000009f009f7308 */ /* 0x000fe20000000800 */
[----:B0-----:R-:W-:-:S05]  /*1e740*/  FMNMX.FTZ R0, R0, R4, !PT ;  /* 0x0000000400007209 */ /* 0x001fca0007810000 */
[----:B------:R-:W0:Y:S02]  /*1e750*/  SHFL.BFLY PT, R4, R0, 0x1, 0x1f ;  /* 0x0c201f0000047f89 */ /* 0x000e2400000e0000 */
[----:B------:R-:W-:Y:S08]  /*1e760*/  MUFU.EX2 R200, R200 ;  /* 0x000000c800c87308 */ /* 0x000ff00000000800 */
[----:B------:R-:W-:Y:S08]  /*1e770*/  MUFU.EX2 R158, R158 ;  /* 0x0000009e009e7308 */ /* 0x000ff00000000800 */
[----:B------:R-:W-:Y:S01]  /*1e780*/  MUFU.EX2 R202, R202 ;  /* 0x000000ca00ca7308 */ /* 0x000fe20000000800 */
[----:B0-----:R-:W-:-:S07]  /*1e790*/  FMNMX.FTZ R4, R0, R4, !PT ;  /* 0x0000000400047209 */ /* 0x001fce0007810000 */
[----:B------:R-:W-:Y:S01]  /*1e7a0*/  MUFU.EX2 R20, R20 ;  /* 0x0000001400147308 */ /* 0x000fe20000000800 */
[----:B------:R-:W-:Y:S02]  /*1e7b0*/  FSEL R0, R5, RZ, P3 ;  /* 0x000000ff05007208 */ /* 0x000fe40001800000 */
[----:B------:R-:W-:Y:S02]  /*1e7c0*/  FSETP.NEU.FTZ.AND P4, PT, R4, -INF , PT ;  /* 0xff8000000400780b */ /* 0x000fe40003f9d000 */
[----:B------:R-:W-:Y:S01]  /*1e7d0*/  ISETP.GT.AND P3, PT, R8, R225, PT ;  /* 0x000000e10800720c */ /* 0x000fe20003f64270 */
[----:B------:R-:W-:Y:S01]  /*1e7e0*/  FADD.FTZ R0, -R0, R7 ;  /* 0x0000000700007221 */ /* 0x000fe20000010100 */
[----:B------:R-:W-:Y:S01]  /*1e7f0*/  VIADD R8, R8, 0xffffffff ;  /* 0xffffffff08087836 */ /* 0x000fe20000000000 */
[----:B------:R-:W-:Y:S02]  /*1e800*/  MUFU.EX2 R21, R21 ;  /* 0x0000001500157308 */ /* 0x000fe40000000800 */
[----:B------:R-:W-:-:S06]  /*1e810*/  FMUL.FTZ R0, R0, R3 ;  /* 0x0000000300007220 */ /* 0x000fcc0000410000 */
[----:B------:R-:W0:Y:S08]  /*1e820*/  MUFU.EX2 R0, R0 ;  /* 0x0000000000007308 */ /* 0x000e300000000800 */
[----:B------:R-:W-:Y:S01]  /*1e830*/  MUFU.EX2 R155, R155 ;  /* 0x0000009b009b7308 */ /* 0x000fe20000000800 */
[----:B0-----:R-:W-:Y:S01]  /*1e840*/  FFMA.FTZ R13, R0, R13, R208 ;  /* 0x0000000d000d7223 */ /* 0x001fe200000100d0 */
[----:B------:R-:W-:-:S03]  /*1e850*/  F2FP.BF16.F32.PACK_AB R208, R10, R208 ;  /* 0x000000d00ad0723e */ /* 0x000fc600000010ff */
[----:B------:R-:W-:Y:S01]  /*1e860*/  FADD.FTZ R13, R10, R13 ;  /* 0x0000000d0a0d7221 */ /* 0x000fe20000010000 */
[----:B------:R-:W-:-:S03]  /*1e870*/  IMAD.MOV.U32 R10, RZ, RZ, R217 ;  /* 0x000000ffff0a7224 */ /* 0x000fc600078e00d9 */
[----:B------:R-:W-:Y:S01]  /*1e880*/  FADD.FTZ R13, R210, R13 ;  /* 0x0000000dd20d7221 */ /* 0x000fe20000010000 */
[----:B------:R-:W-:-:S03]  /*1e890*/  F2FP.BF16.F32.PACK_AB R210, R14, R210 ;  /* 0x000000d20ed2723e */ /* 0x000fc600000010ff */
[----:B------:R-:W-:-:S04]  /*1e8a0*/  FADD.FTZ R13, R14, R13 ;  /* 0x0000000d0e0d7221 */ /* 0x000fc80000010000 */
        /* <DEDUP_REMOVED lines=11> */
[----:B------:R-:W-:Y:S01]  /*1e960*/  FADD.FTZ R13, R20, R13 ;  /* 0x0000000d140d7221 */ /* 0x000fe20000010000 */
[----:B------:R-:W-:Y:S02]  /*1e970*/  WARPGROUP.DEPBAR.LE gsb0, 0x0 ;  /* 0x00008000000079c5 */ /* 0x000fe40000010000 */
[----:B------:R-:W-:Y:S01]  /*1e980*/  WARPGROUP.ARRIVE ;  /* 0x00000000000079c5 */ /* 0x000fe20000000000 */
[-CC-:B------:R-:W-:Y:S01]  /*1e990*/  FFMA.FTZ R196, R160, R3.reuse, -R2.reuse ;  /* 0x00000003a0c47223 */ /* 0x180fe20000010802 */
[----:B------:R-:W-:-:S04]  /*1e9a0*/  FFMA.FTZ R198, R164, R3, -R2 ;  /* 0x00000003a4c67223 */ /* 0x000fc80000010802 */
[----:B------:R-:W-:Y:S01]  /*1e9b0*/  HGMMA.64x256x16.F32.BF16 R24, R192, gdesc[UR4].tnspB, R24, gsb0 ;  /* 0x43e00004c0187df0 */ /* 0x000fe20008001818 */
[----:B------:R-:W0:Y:S08]  /*1e9c0*/  MUFU.EX2 R196, R196 ;  /* 0x000000c400c47308 */ /* 0x000e300000000800 */
[----:B------:R-:W1:Y:S01]  /*1e9d0*/  MUFU.EX2 R198, R198 ;  /* 0x000000c600c67308 */ /* 0x000e620000000800 */
[----:B0-----:R-:W-:Y:S01]  /*1e9e0*/  FADD.FTZ R13, R196, R13 ;  /* 0x0000000dc40d7221 */ /* 0x001fe20000010000 */
[----:B------:R-:W-:-:S03]  /*1e9f0*/  F2FP.BF16.F32.PACK_AB R196, R21, R196 ;  /* 0x000000c415c4723e */ /* 0x000fc600000010ff */
[----:B------:R-:W-:-:S04]  /*1ea00*/  FADD.FTZ R13, R21, R13 ;  /* 0x0000000d150d7221 */ /* 0x000fc80000010000 */
[----:B-1----:R-:W-:Y:S01]  /*1ea10*/  FADD.FTZ R13, R198, R13 ;  /* 0x0000000dc60d7221 */ /* 0x002fe20000010000 */
[----:B------:R-:W-:-:S03]  /*1ea20*/  F2FP.BF16.F32.PACK_AB R198, R155, R198 ;  /* 0x000000c69bc6723e */ /* 0x000fc600000010ff */
[----:B------:R-:W-:Y:S01]  /*1ea30*/  FADD.FTZ R13, R155, R13 ;  /* 0x0000000d9b0d7221 */ /* 0x000fe20000010000 */
[----:B------:R-:W-:Y:S02]  /*1ea40*/  WARPGROUP.DEPBAR.LE gsb0, 0x0 ;  /* 0x00008000000079c5 */ /* 0x000fe40000010000 */
[-CC-:B------:R-:W-:Y:S01]  /*1ea50*/  FFMA.FTZ R192, R152, R3.reuse, -R2.reuse ;  /* 0x0000000398c07223 */ /* 0x180fe20000010802 */
[-CC-:B------:R-:W-:Y:S01]  /*1ea60*/  FFMA.FTZ R152, R153, R3.reuse, -R2.reuse ;  /* 0x0000000399987223 */ /* 0x180fe20000010802 */
[-CC-:B------:R-:W-:Y:S01]  /*1ea70*/  FFMA.FTZ R194, R156, R3.reuse, -R2.reuse ;  /* 0x000000039cc27223 */ /* 0x180fe20000010802 */
[CC--:B------:R-:W-:Y:S01]  /*1ea80*/  FMUL.FTZ R156, R4.reuse, R3.reuse ;  /* 0x00000003049c7220 */ /* 0x0c0fe20000410000 */
[----:B------:R-:W-:Y:S01]  /*1ea90*/  FFMA.FTZ R153, R157, R3, -R2 ;  /* 0x000000039d997223 */ /* 0x000fe20000010802 */
[----:B------:R-:W-:Y:S01]  /*1eaa0*/  FSEL R2, R4, RZ, P4 ;  /* 0x000000ff04027208 */ /* 0x000fe20002000000 */
[----:B------:R0:W-:Y:S01]  /*1eab0*/  @!P1 SYNCS.ARRIVE.TRANS64.RED.A1T0 RZ, [R11+URZ], RZ ;  /* 0x000000ff0bff99a7 */ /* 0x0001e2000810043f */
[----:B------:R-:W1:Y:S01]  /*1eac0*/  MUFU.EX2 R192, R192 ;  /* 0x000000c000c07308 */ /* 0x000e620000000800 */
[----:B------:R-:W-:-:S02]  /*1ead0*/  FSEL R156, R156, RZ, P4 ;  /* 0x000000ff9c9c7208 */ /* 0x000fc40002000000 */
[----:B------:R-:W-:-:S03]  /*1eae0*/  FADD.FTZ R2, -R2, R6 ;  /* 0x0000000602027221 */ /* 0x000fc60000010100 */
[-CC-:B------:R-:W-:Y:S01]  /*1eaf0*/  FFMA.FTZ R209, R186, R3.reuse, -R156.reuse ;  /* 0x00000003bad17223 */ /* 0x180fe2000001089c */
[-C--:B------:R-:W-:Y:S01]  /*1eb00*/  FMUL.FTZ R2, R2, R3.reuse ;  /* 0x0000000302027220 */ /* 0x080fe20000410000 */
        /* <DEDUP_REMOVED lines=16> */
[----:B------:R3:W-:Y:S01]  /*1ec10*/  @!P1 SYNCS.ARRIVE.TRANS64.RED.A1T0 RZ, [R9+URZ], RZ ;  /* 0x000000ff09ff99a7 */ /* 0x0007e2000810043f */
[-CC-:B0-----:R-:W-:Y:S01]  /*1ec20*/  FFMA.FTZ R11, R167, R3.reuse, -R156.reuse ;  /* 0x00000003a70b7223 */ /* 0x181fe2000001089c */
[-CC-:B------:R-:W-:Y:S01]  /*1ec30*/  FFMA.FTZ R193, R154, R3.reuse, -R156.reuse ;  /* 0x000000039ac17223 */ /* 0x180fe2000001089c */
[-CC-:B------:R-:W-:Y:S01]  /*1ec40*/  FFMA.FTZ R176, R176, R3.reuse, -R156.reuse ;  /* 0x00000003b0b07223 */ /* 0x180fe2000001089c */
[----:B------:R-:W0:Y:S01]  /*1ec50*/  MUFU.EX2 R157, R157 ;  /* 0x0000009d009d7308 */ /* 0x000e220000000800 */
[-CC-:B------:R-:W-:Y:S01]  /*1ec60*/  FFMA.FTZ R177, R177, R3.reuse, -R156.reuse ;  /* 0x00000003b1b17223 */ /* 0x180fe2000001089c */
[----:B------:R-:W-:Y:S01]  /*1ec70*/  FFMA.FTZ R156, R184, R3, -R156 ;  /* 0x00000003b89c7223 */ /* 0x000fe2000001089c */
[----:B-1----:R-:W-:-:S05]  /*1ec80*/  FADD.FTZ R13, R192, R13 ;  /* 0x0000000dc00d7221 */ /* 0x002fca0000010000 */
[----:B------:R-:W1:Y:S01]  /*1ec90*/  MUFU.EX2 R211, R211 ;  /* 0x000000d300d37308 */ /* 0x000e620000000800 */
[----:B--2---:R-:W-:-:S07]  /*1eca0*/  FFMA.FTZ R12, R2, R12, R209 ;  /* 0x0000000c020c7223 */ /* 0x004fce00000100d1 */
        /* <DEDUP_REMOVED lines=22> */
[----:B------:R-:W-:Y:S01]  /*1ee10*/  F2FP.BF16.F32.PACK_AB R201, R7, R201 ;  /* 0x000000c907c9723e */ /* 0x000fe200000010ff */
[----:B------:R-:W-:-:S05]  /*1ee20*/  IMAD.MOV.U32 R7, RZ, RZ, R5 ;  /* 0x000000ffff077224 */ /* 0x000fca00078e0005 */
[----:B------:R-:W2:Y:S01]  /*1ee30*/  MUFU.EX2 R197, R197 ;  /* 0x000000c500c57308 */ /* 0x000ea20000000800 */
[----:B0-----:R-:W-:-:S07]  /*1ee40*/  FADD.FTZ R12, R203, R12 ;  /* 0x0000000ccb0c7221 */ /* 0x001fce0000010000 */
[----:B---3--:R-:W0:Y:S01]  /*1ee50*/  MUFU.EX2 R9, R163 ;  /* 0x000000a300097308 */ /* 0x008e220000000800 */
[C---:B-1----:R-:W-:Y:S01]  /*1ee60*/  FADD.FTZ R12, R6.reuse, R12 ;  /* 0x0000000c060c7221 */ /* 0x042fe20000010000 */
[----:B------:R-:W-:Y:S01]  /*1ee70*/  F2FP.BF16.F32.PACK_AB R203, R6, R203 ;  /* 0x000000cb06cb723e */ /* 0x000fe200000010ff */
[----:B------:R-:W-:-:S05]  /*1ee80*/  IMAD.MOV.U32 R6, RZ, RZ, R4 ;  /* 0x000000ffff067224 */ /* 0x000fca00078e0004 */
[----:B------:R-:W1:Y:S01]  /*1ee90*/  MUFU.EX2 R199, R199 ;  /* 0x000000c700c77308 */ /* 0x000e620000000800 */
[----:B--2---:R-:W-:-:S07]  /*1eea0*/  FADD.FTZ R12, R197, R12 ;  /* 0x0000000cc50c7221 */ /* 0x004fce0000010000 */
[----:B------:R-:W2:Y:S01]  /*1eeb0*/  MUFU.EX2 R11, R11 ;  /* 0x0000000b000b7308 */ /* 0x000ea20000000800 */
[C---:B0-----:R-:W-:Y:S01]  /*1eec0*/  FADD.FTZ R12, R9.reuse, R12 ;  /* 0x0000000c090c7221 */ /* 0x041fe20000010000 */
[----:B------:R-:W-:Y:S01]  /*1eed0*/  F2FP.BF16.F32.PACK_AB R197, R9, R197 ;  /* 0x000000c509c5723e */ /* 0x000fe200000010ff */
[----:B------:R-:W-:-:S05]  /*1eee0*/  IMAD.MOV.U32 R9, RZ, RZ, R218 ;  /* 0x000000ffff097224 */ /* 0x000fca00078e00da */
        /* <DEDUP_REMOVED lines=14> */
[----:B0-----:R-:W-:-:S07]  /*1efd0*/  FADD.FTZ R13, R194, R13 ;  /* 0x0000000dc20d7221 */ /* 0x001fce0000010000 */
[----:B------:R-:W0:Y:S01]  /*1efe0*/  MUFU.EX2 R156, R156 ;  /* 0x0000009c009c7308 */ /* 0x000e220000000800 */
[----:B-1----:R-:W-:Y:S01]  /*1eff0*/  FADD.FTZ R12, R177, R12 ;  /* 0x0000000cb10c7221 */ /* 0x002fe20000010000 */
[C---:B--2---:R-:W-:Y:S01]  /*1f000*/  FADD.FTZ R13, R153.reuse, R13 ;  /* 0x0000000d990d7221 */ /* 0x044fe20000010000 */
[----:B------:R-:W-:Y:S02]  /*1f010*/  F2FP.BF16.F32.PACK_AB R194, R153, R194 ;  /* 0x000000c299c2723e */ /* 0x000fe400000010ff */
[C---:B0-----:R-:W-:Y:S01]  /*1f020*/  FADD.FTZ R12, R156.reuse, R12 ;  /* 0x0000000c9c0c7221 */ /* 0x041fe20000010000 */
[----:B------:R-:W-:Y:S01]  /*1f030*/  F2FP.BF16.F32.PACK_AB R195, R156, R177 ;  /* 0x000000b19cc3723e */ /* 0x000fe200000010ff */
[----:B------:R-:W-:Y:S06]  /*1f040*/  @P3 BRA `(.L_x_3084) ;  /* 0xffffffb000643947 */ /* 0x000fec000383ffff */
[----:B------:R-:W-:Y:S05]  /*1f050*/  BSYNC B1 ;  /* 0x0000000000017941 */ /* 0x000fea0003800000 */
.L_x_3073:
[----:B------:R-:W-:Y:S05]  /*1f060*/  BSYNC B0 ;  /* 0x0000000000007941 */ /* 0x000fea0003800000 */
.L_x_3072:
[----:B------:R-:W-:Y:S01]  /*1f070*/  ISETP.GE.AND P2, PT, R8, RZ, PT ;  /* 0x000000ff0800720c */ /* 0x000fe20003f46270 */
[----:B------:R-:W-:-:S12]  /*1f080*/  BSSY B0, `(.L_x_3085) ;  /* 0x000048a000007945 */ /* 0x000fd80003800000 */
[----:B------:R-:W-:Y:S05]  /*1f090*/  @!P2 BRA `(.L_x_3086) ;  /* 0x000000480020a947 */ /* 0x000fea0003800000 */
[----:B------:R-:W-:Y:S02]  /*1f0a0*/  IMAD.MOV.U32 R6, RZ, RZ, R4 ;  /* 0x000000ffff067224 */ /* 0x000fe400078e0004 */
[----:B------:R-:W-:Y:S02]  /*1f0b0*/  IMAD.MOV.U32 R7, RZ, RZ, R5 ;  /* 0x000000ffff077224 */ /* 0x000fe400078e0005 */
[----:B------:R-:W-:Y:S02]  /*1f0c0*/  IMAD.MOV.U32 R9, RZ, RZ, R218 ;  /* 0x000000ffff097224 */ /* 0x000fe400078e00da */
[----:B------:R-:W-:-:S07]  /*1f0d0*/  IMAD.MOV.U32 R10, RZ, RZ, R217 ;  /* 0x000000ffff0a7224 */ /* 0x000fce00078e00d9 */
.L_x_3097:
        /* <DEDUP_REMOVED lines=8> */
.L_x_3087:
[----:B------:R-:W-:Y:S01]  /*1f160*/  IMAD R4, R217, 0x8, R16 ;  /* 0x00000008d9047824 */ /* 0x000fe200078e0210 */
[----:B------:R-:W-:-:S04]  /*1f170*/  SHF.L.U32 R5, R218, 0x1f, RZ ;  /* 0x0000001fda057819 */ /* 0x000fc800000006ff */
[----:B------:R0:W1:Y:S01]  /*1f180*/  SYNCS.PHASECHK.TRANS64.TRYWAIT P2, [R4+URZ+0x38830], R5 ;  /* 0x03883005040075a7 */ /* 0x000062000804017f */
[----:B------:R-:W-:Y:S05]  /*1f190*/  @!P0 BRA `(.L_x_3088) ;  /* 0x0000000000048947 */ /* 0x000fea0003800000 */
[----:B------:R-:W-:Y:S01]  /*1f1a0*/  BPT.TRAP 0x1 ;  /* 0x000000040000795c */ /* 0x000fe20000300000 */
.L_x_3088:
[----:B------:R-:W-:Y:S01]  /*1f1b0*/  IMAD R3, R217, 0xa00, R222 ;  /* 0x00000a00d9037824 */ /* 0x000fe200078e02de */
[----:B------:R-:W-:Y:S03]  /*1f1c0*/  BSSY B1, `(.L_x_3089) ;  /* 0x0000006000017945 */ /* 0x000fe60003800000 */
[C---:B------:R-:W-:Y:S02]  /*1f1d0*/  VIADD R14, R3.reuse, 0x80 ;  /* 0x00000080030e7836 */ /* 0x040fe40000000000 */
[----:B------:R-:W-:Y:S01]  /*1f1e0*/  VIADD R20, R3, 0x100 ;  /* 0x0000010003147836 */ /* 0x000fe20000000000 */
[----:B-1----:R-:W-:Y:S06]  /*1f1f0*/  @P2 BRA `(.L_x_3090) ;  /* 0x0000000000082947 */ /* 0x002fec0003800000 */
[----:B------:R-:W1:Y:S02]  /*1f200*/  SYNCS.PHASECHK.TRANS64.TRYWAIT P2, [R4+URZ+0x38830], R5 ;  /* 0x03883005040075a7 */ /* 0x000e64000804017f */
[----:B-1----:R-:W-:Y:S05]  /*1f210*/  @!P2 BRA `(.L_x_3091) ;  /* 0x0000012c0054a947 */ /* 0x002fea0003800000 */
.L_x_3090:
[----:B------:R-:W-:Y:S05]  /*1f220*/  BSYNC B1 ;  /* 0x0000000000017941 */ /* 0x000fea0003800000 */
.L_x_3089:
        /* <DEDUP_REMOVED lines=874> */
.L_x_3092:
[----:B------:R-:W-:Y:S01]  /*228d0*/  SHF.L.U32 R0, R9, 0x1f, RZ ;  /* 0x0000001f09007819 */ /* 0x000fe200000006ff */
[----:B------:R-:W-:-:S04]  /*228e0*/  IMAD R9, R10, 0x8, R16 ;  /* 0x000000080a097824 */ /* 0x000fc800078e0210 */
[----:B------:R0:W1:Y:S01]  /*228f0*/  SYNCS.PHASECHK.TRANS64.TRYWAIT P2, [R9+URZ+0x38850], R0 ;  /* 0x03885000090075a7 */ /* 0x000062000804017f */
[----:B------:R-:W-:Y:S05]  /*22900*/  @!P0 BRA `(.L_x_3093) ;  /* 0x0000000000048947 */ /* 0x000fea0003800000 */
[----:B------:R-:W-:Y:S01]  /*22910*/  BPT.TRAP 0x1 ;  /* 0x000000040000795c */ /* 0x000fe20000300000 */
.L_x_3093:
[----:B------:R-:W-:Y:S04]  /*22920*/  BSSY B1, `(.L_x_3094) ;  /* 0x0000004000017945 */ /* 0x000fe80003800000 */
[----:B-1----:R-:W-:Y:S05]  /*22930*/  @P2 BRA `(.L_x_3095) ;  /* 0x0000000000082947 */ /* 0x002fea0003800000 */
[----:B------:R-:W1:Y:S02]  /*22940*/  SYNCS.PHASECHK.TRANS64.TRYWAIT P2, [R9+URZ+0x38850], R0 ;  /* 0x03885000090075a7 */ /* 0x000e64000804017f */
[----:B-1----:R-:W-:Y:S05]  /*22950*/  @!P2 BRA `(.L_x_3096) ;  /* 0x000000f40098a947 */ /* 0x002fea0003800000 */
.L_x_3095:
[----:B------:R-:W-:Y:S05]  /*22960*/  BSYNC B1 ;  /* 0x0000000000017941 */ /* 0x000fea0003800000 */
.L_x_3094:
[----:B01----:R-:W-:Y:S01]  /*22970*/  VIADD R0, R16, 0x400 ;  /* 0x0000040010007836 */ /* 0x003fe20000000000 */
[----:B------:R-:W-:Y:S01]  /*22980*/  WARPGROUP.ARRIVE ;  /* 0x00000000000079c5 */ /* 0x000fe20000000000 */
[----:B------:R-:W-:Y:S01]  /*22990*/  IMAD.MOV.U32 R3, RZ, RZ, 0x40000040 ;  /* 0x40000040ff037424 */ /* 0x000fe200078e00ff */
[----:B------:R-:W-:Y:S01]  /*229a0*/  ISETP.GT.AND P2, PT, R8, RZ, PT ;  /* 0x000000ff0800720c */ /* 0x000fe20003f44270 */
[----:B------:R-:W-:Y:S01]  /*229b0*/  IMAD.MOV.U32 R5, RZ, RZ, 0x40000040 ;  /* 0x40000040ff057424 */ /* 0x000fe200078e00ff */
[----:B------:R-:W-:Y:S01]  /*229c0*/  SHF.R.U32.HI R0, RZ, 0x4, R0 ;  /* 0x00000004ff007819 */ /* 0x000fe20000011600 */
[----:B------:R-:W-:Y:S01]  /*229d0*/  @!P1 IMAD R11, R11, 0x8, R16 ;  /* 0x000000080b0b9824 */ /* 0x000fe200078e0210 */
[----:B------:R-:W-:Y:S01]  /*229e0*/  R2UR UR7, R3 ;  /* 0x00000000030772ca */ /* 0x000fe200000e0000 */
[----:B------:R-:W-:Y:S01]  /*229f0*/  IMAD.MOV.U32 R3, RZ, RZ, 0x40000040 ;  /* 0x40000040ff037424 */ /* 0x000fe200078e00ff */
[----:B------:R-:W-:Y:S01]  /*22a00*/  LOP3.LUT R0, R0, 0x3fff, RZ, 0xc0, !PT ;  /* 0x00003fff00007812 */ /* 0x000fe200078ec0ff */
[----:B------:R-:W-:-:S02]  /*22a10*/  @!P1 VIADD R11, R11, 0x38840 ;  /* 0x000388400b0b9836 */ /* 0x000fc40000000000 */
[----:B------:R-:W-:Y:S01]  /*22a20*/  @!P1 VIADD R9, R9, 0x38860 ;  /* 0x0003886009099836 */ /* 0x000fe20000000000 */
[----:B------:R-:W-:Y:S01]  /*22a30*/  LOP3.LUT R0, R0, 0x2800000, RZ, 0xfc, !PT ;  /* 0x0280000000007812 */ /* 0x000fe200078efcff */
[----:B------:R-:W-:-:S03]  /*22a40*/  VIADD R8, R8, 0xffffffff ;  /* 0xffffffff08087836 */ /* 0x000fc60000000000 */
[----:B------:R-:W-:Y:S01]  /*22a50*/  @!P1 PRMT R9, RZ, 0x654, R9 ;  /* 0x00000654ff099816 */ /* 0x000fe20000000009 */
        /* <DEDUP_REMOVED lines=67> */
[----:B0-----:R-:W-:Y:S01]  /*22e90*/  FMNMX.FTZ R4, R4, R21, !PT ;  /* 0x0000001504047209 */ /* 0x001fe20007810000 */
[----:B------:R-:W-:Y:S02]  /*22ea0*/  WARPGROUP.DEPBAR.LE gsb0, 0x0 ;  /* 0x00008000000079c5 */ /* 0x000fe40000010000 */
[----:B------:R-:W-:-:S06]  /*22eb0*/  WARPGROUP.ARRIVE ;  /* 0x00000000000079c5 */ /* 0x000fcc0000000000 */
[----:B------:R-:W-:Y:S01]  /*22ec0*/  HGMMA.64x256x16.F32.BF16 R24, R196, gdesc[UR4].tnspB, R24, gsb0 ;  /* 0x43e00004c4187df0 */ /* 0x000fe20008001818 */
[----:B------:R-:W-:Y:S01]  /*22ed0*/  R2UR UR6, R2 ;  /* 0x00000000020672ca */ /* 0x000fe200000e0000 */
[----:B------:R-:W-:Y:S01]  /*22ee0*/  FADD.FTZ R2, -R5, R7 ;  /* 0x0000000705027221 */ /* 0x000fe20000010100 */
[----:B------:R-:W-:Y:S01]  /*22ef0*/  R2UR UR7, R3 ;  /* 0x00000000030772ca */ /* 0x000fe200000e0000 */
[----:B------:R-:W-:-:S04]  /*22f00*/  IMAD.U32 R3, RZ, RZ, UR38 ;  /* 0x00000026ff037e24 */ /* 0x000fc8000f8e00ff */
[-C--:B------:R-:W-:Y:S01]  /*22f10*/  FMUL.FTZ R0, R2, R3.reuse ;  /* 0x0000000302007220 */ /* 0x080fe20000410000 */
[----:B------:R-:W-:-:S04]  /*22f20*/  FMUL.FTZ R2, R5, R3 ;  /* 0x0000000305027220 */ /* 0x000fc80000410000 */
        /* <DEDUP_REMOVED lines=16> */
[----:B------:R-:W1:Y:S01]  /*23030*/  MUFU.EX2 R208, R208 ;  /* 0x000000d000d07308 */ /* 0x000e620000000800 */
[----:B0-----:R-:W-:-:S07]  /*23040*/  FMNMX.FTZ R4, R4, R161, !PT ;  /* 0x000000a104047209 */ /* 0x001fce0007810000 */
[----:B------:R-:W0:Y:S08]  /*23050*/  MUFU.EX2 R7, R7 ;  /* 0x0000000700077308 */ /* 0x000e300000000800 */
[----:B------:R-:W2:Y:S01]  /*23060*/  MUFU.EX2 R210, R210 ;  /* 0x000000d200d27308 */ /* 0x000ea20000000800 */
[----:B-1----:R-:W-:-:S07]  /*23070*/  FFMA.FTZ R13, R0, R13, R208 ;  /* 0x0000000d000d7223 */ /* 0x002fce00000100d0 */
        /* <DEDUP_REMOVED lines=13> */
[----:B------:R-:W-:Y:S01]  /*23150*/  F2FP.BF16.F32.PACK_AB R204, R10, R204 ;  /* 0x000000cc0acc723e */ /* 0x000fe200000010ff */
[----:B------:R-:W-:-:S05]  /*23160*/  IMAD.MOV.U32 R10, RZ, RZ, R217 ;  /* 0x000000ffff0a7224 */ /* 0x000fca00078e00d9 */
[----:B------:R-:W2:Y:S01]  /*23170*/  MUFU.EX2 R200, R200 ;  /* 0x000000c800c87308 */ /* 0x000ea20000000800 */
[----:B-1----:R-:W-:-:S07]  /*23180*/  FADD.FTZ R13, R206, R13 ;  /* 0x0000000dce0d7221 */ /* 0x002fce0000010000 */
        /* <DEDUP_REMOVED lines=8> */
[----:B------:R-:W-:Y:S01]  /*23210*/  MUFU.EX2 R21, R21 ;  /* 0x0000001500157308 */ /* 0x000fe20000000800 */
[----:B0-----:R-:W-:-:S04]  /*23220*/  FADD.FTZ R13, R202, R13 ;  /* 0x0000000dca0d7221 */ /* 0x001fc80000010000 */
[C---:B--2---:R-:W-:Y:S01]  /*23230*/  FADD.FTZ R13, R20.reuse, R13 ;  /* 0x0000000d140d7221 */ /* 0x044fe20000010000 */
[----:B------:R-:W-:Y:S01]  /*23240*/  F2FP.BF16.F32.PACK_AB R202, R20, R202 ;  /* 0x000000ca14ca723e */ /* 0x000fe200000010ff */
[----:B------:R-:W-:Y:S02]  /*23250*/  WARPGROUP.DEPBAR.LE gsb0, 0x0 ;  /* 0x00008000000079c5 */ /* 0x000fe40000010000 */
[----:B------:R-:W-:Y:S01]  /*23260*/  WARPGROUP.ARRIVE ;  /* 0x00000000000079c5 */ /* 0x000fe20000000000 */
[-CC-:B------:R-:W-:Y:S01]  /*23270*/  FFMA.FTZ R196, R160, R3.reuse, -R2.reuse ;  /* 0x00000003a0c47223 */ /* 0x180fe20000010802 */
[-CC-:B------:R-:W-:Y:S01]  /*23280*/  FFMA.FTZ R198, R164, R3.reuse, -R2.reuse ;  /* 0x00000003a4c67223 */ /* 0x180fe20000010802 */
[----:B------:R-:W-:-:S03]  /*23290*/  FFMA.FTZ R160, R165, R3, -R2 ;  /* 0x00000003a5a07223 */ /* 0x000fc60000010802 */
[----:B------:R-:W-:Y:S01]  /*232a0*/  HGMMA.64x256x16.F32.BF16 R24, R192, gdesc[UR4].tnspB, R24, gsb0 ;  /* 0x43e00004c0187df0 */ /* 0x000fe20008001818 */
[----:B------:R-:W0:Y:S08]  /*232b0*/  MUFU.EX2 R196, R196 ;  /* 0x000000c400c47308 */ /* 0x000e300000000800 */
[----:B------:R-:W1:Y:S08]  /*232c0*/  MUFU.EX2 R198, R198 ;  /* 0x000000c600c67308 */ /* 0x000e700000000800 */
[----:B------:R-:W2:Y:S01]  /*232d0*/  MUFU.EX2 R160, R160 ;  /* 0x000000a000a07308 */ /* 0x000ea20000000800 */
[----:B0-----:R-:W-:Y:S01]  /*232e0*/  FADD.FTZ R13, R196, R13 ;  /* 0x0000000dc40d7221 */ /* 0x001fe20000010000 */
[----:B------:R-:W-:-:S03]  /*232f0*/  F2FP.BF16.F32.PACK_AB R196, R21, R196 ;  /* 0x000000c415c4723e */ /* 0x000fc600000010ff */
[----:B------:R-:W-:-:S04]  /*23300*/  FADD.FTZ R13, R21, R13 ;  /* 0x0000000d150d7221 */ /* 0x000fc80000010000 */
[----:B-1----:R-:W-:-:S04]  /*23310*/  FADD.FTZ R13, R198, R13 ;  /* 0x0000000dc60d7221 */ /* 0x002fc80000010000 */
[C---:B--2---:R-:W-:Y:S01]  /*23320*/  FADD.FTZ R13, R160.reuse, R13 ;  /* 0x0000000da00d7221 */ /* 0x044fe20000010000 */
[----:B------:R-:W-:Y:S01]  /*23330*/  F2FP.BF16.F32.PACK_AB R198, R160, R198 ;  /* 0x000000c6a0c6723e */ /* 0x000fe200000010ff */
[----:B------:R-:W-:Y:S02]  /*23340*/  WARPGROUP.DEPBAR.LE gsb0, 0x0 ;  /* 0x00008000000079c5 */ /* 0x000fe40000010000 */
[-CC-:B------:R-:W-:Y:S01]  /*23350*/  FFMA.FTZ R192, R152, R3.reuse, -R2.reuse ;  /* 0x0000000398c07223 */ /* 0x180fe20000010802 */
[-CC-:B------:R-:W-:Y:S01]  /*23360*/  FFMA.FTZ R152, R153, R3.reuse, -R2.reuse ;  /* 0x0000000399987223 */ /* 0x180fe20000010802 */
[-C--:B------:R-:W-:Y:S01]  /*23370*/  FFMA.FTZ R194, R156, R3.reuse, -R2 ;  /* 0x000000039cc27223 */ /* 0x080fe20000010802 */
[C---:B------:R-:W-:Y:S01]  /*23380*/  FADD.FTZ R153, -R4.reuse, R6 ;  /* 0x0000000604997221 */ /* 0x040fe20000010100 */
[-C--:B------:R-:W-:Y:S01]  /*23390*/  FMUL.FTZ R156, R4, R3.reuse ;  /* 0x00000003049c7220 */ /* 0x080fe20000410000 */
[-C--:B------:R-:W-:Y:S01]  /*233a0*/  FFMA.FTZ R2, R157, R3.reuse, -R2 ;  /* 0x000000039d027223 */ /* 0x080fe20000010802 */
[----:B------:R-:W-:Y:S01]  /*233b0*/  @!P1 SYNCS.ARRIVE.TRANS64.RED.A1T0 RZ, [R168+URZ], RZ ;  /* 0x000000ffa8ff99a7 */ /* 0x000fe2000810043f */
[-C--:B------:R-:W-:Y:S01]  /*233c0*/  FMUL.FTZ R153, R153, R3.reuse ;  /* 0x0000000399997220 */ /* 0x080fe20000410000 */
        /* <DEDUP_REMOVED lines=9> */
[----:B------:R0:W-:Y:S01]  /*23460*/  MUFU.EX2 R2, R153 ;  /* 0x0000009900027308 */ /* 0x0001e20000000800 */
[-CC-:B------:R-:W-:Y:S01]  /*23470*/  FFMA.FTZ R197, R162, R3.reuse, -R156.reuse ;  /* 0x00000003a2c57223 */ /* 0x180fe2000001089c */
[-CC-:B------:R-:W-:Y:S01]  /*23480*/  FFMA.FTZ R161, R171, R3.reuse, -R156.reuse ;  /* 0x00000003aba17223 */ /* 0x180fe2000001089c */
[-CC-:B------:R-:W-:Y:S01]  /*23490*/  FFMA.FTZ R203, R174, R3.reuse, -R156.reuse ;  /* 0x00000003aecb7223 */ /* 0x180fe2000001089c */
[-CC-:B------:R-:W-:Y:S01]  /*234a0*/  FFMA.FTZ R175, R175, R3.reuse, -R156.reuse ;  /* 0x00000003afaf7223 */ /* 0x180fe2000001089c */
[-CC-:B------:R-:W-:Y:S01]  /*234b0*/  FFMA.FTZ R163, R163, R3.reuse, -R156.reuse ;  /* 0x00000003a3a37223 */ /* 0x180fe2000001089c */
[-CC-:B------:R-:W-:Y:S01]  /*234c0*/  FFMA.FTZ R199, R166, R3.reuse, -R156.reuse ;  /* 0x00000003a6c77223 */ /* 0x180fe2000001089c */
[----:B------:R1:W-:Y:S01]  /*234d0*/  @!P1 SYNCS.ARRIVE.TRANS64.RED.A1T0 RZ, [R9+URZ], RZ ;  /* 0x000000ff09ff99a7 */ /* 0x0003e2000810043f */
[----:B------:R-:W2:Y:S01]  /*234e0*/  MUFU.EX2 R209, R209 ;  /* 0x000000d100d17308 */ /* 0x000ea20000000800 */
[-CC-:B0-----:R-:W-:Y:S01]  /*234f0*/  FFMA.FTZ R153, R187, R3.reuse, -R156.reuse ;  /* 0x00000003bb997223 */ /* 0x181fe2000001089c */
[-CC-:B------:R-:W-:Y:S01]  /*23500*/  FFMA.FTZ R193, R154, R3.reuse, -R156.reuse ;  /* 0x000000039ac17223 */ /* 0x180fe2000001089c */
[-CC-:B------:R-:W-:Y:S01]  /*23510*/  FFMA.FTZ R155, R155, R3.reuse, -R156.reuse ;  /* 0x000000039b9b7223 */ /* 0x180fe2000001089c */
[----:B------:R-:W-:-:S04]  /*23520*/  FFMA.FTZ R158, R158, R3, -R156 ;  /* 0x000000039e9e7223 */ /* 0x000fc8000001089c */
[----:B------:R-:W0:Y:S08]  /*23530*/  MUFU.EX2 R153, R153 ;  /* 0x0000009900997308 */ /* 0x000e300000000800 */
[----:B------:R-:W3:Y:S01]  /*23540*/  MUFU.EX2 R211, R211 ;  /* 0x000000d300d37308 */ /* 0x000ee20000000800 */
[----:B--2---:R-:W-:-:S07]  /*23550*/  FFMA.FTZ R12, R2, R12, R209 ;  /* 0x0000000c020c7223 */ /* 0x004fce00000100d1 */
[----:B------:R-:W2:Y:S01]  /*23560*/  MUFU.EX2 R165, R165 ;  /* 0x000000a500a57308 */ /* 0x000ea20000000800 */
[C---:B0-----:R-:W-:Y:S01]  /*23570*/  FADD.FTZ R12, R153.reuse, R12 ;  /* 0x0000000c990c7221 */ /* 0x041fe20000010000 */
[----:B------:R-:W-:-:S06]  /*23580*/  F2FP.BF16.F32.PACK_AB R209, R153, R209 ;  /* 0x000000d199d1723e */ /* 0x000fcc00000010ff */
[----:B------:R-:W0:Y:S01]  /*23590*/  MUFU.EX2 R205, R205 ;  /* 0x000000cd00cd7308 */ /* 0x000e220000000800 */
[----:B---3--:R-:W-:-:S07]  /*235a0*/  FADD.FTZ R12, R211, R12 ;  /* 0x0000000cd30c7221 */ /* 0x008fce0000010000 */
[----:B------:R-:W3:Y:S01]  /*235b0*/  MUFU.EX2 R157, R157 ;  /* 0x0000009d009d7308 */ /* 0x000ee20000000800 */
[----:B--2---:R-:W-:Y:S01]  /*235c0*/  FADD.FTZ R162, R165, R12 ;  /* 0x0000000ca5a27221 */ /* 0x004fe20000010000 */
[-CC-:B------:R-:W-:Y:S01]  /*235d0*/  FFMA.FTZ R12, R167, R3.reuse, -R156.reuse ;  /* 0x00000003a70c7223 */ /* 0x180fe2000001089c */
[----:B------:R-:W-:Y:S01]  /*235e0*/  FFMA.FTZ R156, R159, R3, -R156 ;  /* 0x000000039f9c7223 */ /* 0x000fe2000001089c */
[----:B------:R-:W-:-:S04]  /*235f0*/  F2FP.BF16.F32.PACK_AB R211, R165, R211 ;  /* 0x000000d3a5d3723e */ /* 0x000fc800000010ff */
[----:B------:R-:W2:Y:S01]  /*23600*/  MUFU.EX2 R207, R207 ;  /* 0x000000cf00cf7308 */ /* 0x000ea20000000800 */
[----:B0-----:R-:W-:-:S07]  /*23610*/  FADD.FTZ R162, R205, R162 ;  /* 0x000000a2cda27221 */ /* 0x001fce0000010000 */
        /* <DEDUP_REMOVED lines=15> */
[----:B-1----:R-:W0:Y:S01]  /*23710*/  MUFU.EX2 R9, R163 ;  /* 0x000000a300097308 */ /* 0x002e220000000800 */
[C---:B---3--:R-:W-:Y:S01]  /*23720*/  FADD.FTZ R162, R11.reuse, R162 ;  /* 0x000000a20ba27221 */ /* 0x048fe20000010000 */
[----:B------:R-:W-:-:S06]  /*23730*/  F2FP.BF16.F32.PACK_AB R203, R11, R203 ;  /* 0x000000cb0bcb723e */ /* 0x000fcc00000010ff */
        /* <DEDUP_REMOVED lines=22> */
[----:B-1----:R-:W-:Y:S01]  /*238a0*/  FADD.FTZ R13, R194, R13 ;  /* 0x0000000dc20d7221 */ /* 0x002fe20000010000 */
[----:B------:R-:W-:-:S03]  /*238b0*/  F2FP.BF16.F32.PACK_AB R194, R6, R194 ;  /* 0x000000c206c2723e */ /* 0x000fc600000010ff */
[----:B------:R-:W-:Y:S01]  /*238c0*/  FADD.FTZ R13, R6, R13 ;  /* 0x0000000d060d7221 */ /* 0x000fe20000010000 */
[----:B------:R-:W-:Y:S02]  /*238d0*/  IMAD.MOV.U32 R6, RZ, RZ, R4 ;  /* 0x000000ffff067224 */ /* 0x000fe400078e0004 */
[----:B--2---:R-:W-:-:S04]  /*238e0*/  FADD.FTZ R162, R158, R162 ;  /* 0x000000a29ea27221 */ /* 0x004fc80000010000 */
[C---:B0-----:R-:W-:Y:S01]  /*238f0*/  FADD.FTZ R12, R156.reuse, R162 ;  /* 0x000000a29c0c7221 */ /* 0x041fe20000010000 */
[----:B------:R-:W-:Y:S01]  /*23900*/  F2FP.BF16.F32.PACK_AB R195, R156, R158 ;  /* 0x0000009e9cc3723e */ /* 0x000fe200000010ff */
[----:B------:R-:W-:Y:S06]  /*23910*/  @P2 BRA `(.L_x_3097) ;  /* 0xffffffb400f02947 */ /* 0x000fec000383ffff */
.L_x_3086:
[----:B------:R-:W-:Y:S05]  /*23920*/  BSYNC B0 ;  /* 0x0000000000007941 */ /* 0x000fea0003800000 */
.L_x_3085:
        /* <DEDUP_REMOVED lines=131> */
.L_x_3098:
[----:B------:R-:W-:Y:S01]  /*24160*/  IMAD R0, R217, 0x8, R16 ;  /* 0x00000008d9007824 */ /* 0x000fe200078e0210 */
[----:B------:R-:W-:-:S04]  /*24170*/  SHF.L.U32 R7, R218, 0x1f, RZ ;  /* 0x0000001fda077819 */ /* 0x000fc800000006ff */
[----:B------:R0:W1:Y:S01]  /*24180*/  SYNCS.PHASECHK.TRANS64.TRYWAIT P2, [R0+URZ+0x38850], R7 ;  /* 0x03885007000075a7 */ /* 0x000062000804017f */
[----:B------:R-:W-:Y:S05]  /*24190*/  @!P0 BRA `(.L_x_3099) ;  /* 0x0000000000048947 */ /* 0x000fea0003800000 */
[----:B------:R-:W-:Y:S01]  /*241a0*/  BPT.TRAP 0x1 ;  /* 0x000000040000795c */ /* 0x000fe20000300000 */
.L_x_3099:
        /* <DEDUP_REMOVED lines=9> */
.L_x_3101:
[----:B------:R-:W-:Y:S05]  /*24240*/  BSYNC B0 ;  /* 0x0000000000007941 */ /* 0x000fea0003800000 */
.L_x_3100:
        /* <DEDUP_REMOVED lines=9> */
[----:B------:R-:W-:-:S04]  /*242e0*/  ISETP.NE.AND P2, PT, R217, 0x2, PT ;  /* 0x00000002d900780c */ /* 0x000fc80003f45270 */
[----:B------:R-:W-:Y:S02]  /*242f0*/  SEL R11, RZ, 0x1, P2 ;  /* 0x00000001ff0b7807 */ /* 0x000fe40001000000 */
[----:B------:R-:W-:Y:S02]  /*24300*/  SEL R217, R217, RZ, P2 ;  /* 0x000000ffd9d97207 */ /* 0x000fe40001000000 */
[----:B------:R-:W-:Y:S01]  /*24310*/  LOP3.LUT R218, R218, R11, RZ, 0x3c, !PT ;  /* 0x0000000bdada7212 */ /* 0x000fe200078e3cff */
[----:B------:R-:W-:Y:S02]  /*24320*/  @!P1 VIADD R11, R0, 0x38860 ;  /* 0x00038860000b9836 */ /* 0x000fe40000000000 */
[----:B------:R-:W-:Y:S01]  /*24330*/  HGMMA.64x256x16.F32.BF16 R24, R208, gdesc[UR4].tnspB, R24, gsb0 ;  /* 0x43e00004d0187df0 */ /* 0x000fe20008001818 */
[----:B------:R-:W-:Y:S01]  /*24340*/  R2UR UR6, R6 ;  /* 0x00000000060672ca */ /* 0x000fe200000e0000 */
[----:B------:R-:W-:Y:S01]  /*24350*/  VIADD R6, R2, 0x100 ;  /* 0x0000010002067836 */ /* 0x000fe20000000000 */
[----:B------:R-:W-:Y:S01]  /*24360*/  R2UR UR7, R7 ;  /* 0x00000000070772ca */ /* 0x000fe200000e0000 */
[----:B------:R-:W-:Y:S01]  /*24370*/  IMAD.MOV.U32 R7, RZ, RZ, 0x40000040 ;  /* 0x40000040ff077424 */ /* 0x000fe200078e00ff */
[----:B------:R-:W-:Y:S01]  /*24380*/  @!P1 PRMT R11, RZ, 0x654, R11 ;  /* 0x00000654ff0b9816 */ /* 0x000fe2000000000b */
[----:B------:R-:W-:Y:S01]  /*24390*/  IMAD.MOV.U32 R0, RZ, RZ, -0x800000 ;  /* 0xff800000ff007424 */ /* 0x000fe200078e00ff */
[----:B------:R-:W-:-:S02]  /*243a0*/  WARPGROUP.DEPBAR.LE gsb0, 0x0 ;  /* 0x00008000000079c5 */ /* 0x000fc40000010000 */
[----:B------:R-:W-:-:S15]  /*243b0*/  WARPGROUP.ARRIVE ;  /* 0x00000000000079c5 */ /* 0x000fde0000000000 */
[----:B------:R-:W-:-:S04]  /*243c0*/  NOP ;  /* 0x0000000000007918 */ /* 0x000fc80000000000 */
        /* <DEDUP_REMOVED lines=21> */
[----:B------:R-:W-:Y:S02]  /*24520*/  R2UR UR7, R7 ;  /* 0x00000000070772ca */ /* 0x000fe400000e0000 */
[----:B------:R-:W0:Y:S02]  /*24530*/  SHFL.BFLY PT, R7, R12, 0x2, 0x1f ;  /* 0x0c401f000c077f89 */ /* 0x000e2400000e0000 */
[----:B0-----:R-:W-:Y:S02]  /*24540*/  FADD.FTZ R6, R7, R12 ;  /* 0x0000000c07067221 */ /* 0x001fe40000010000 */
[----:B------:R-:W0:Y:S04]  /*24550*/  SHFL.BFLY PT, R7, R2, 0x1, 0x1f ;  /* 0x0c201f0002077f89 */ /* 0x000e2800000e0000 */
[----:B------:R-:W1:Y:S01]  /*24560*/  SHFL.BFLY PT, R9, R6, 0x1, 0x1f ;  /* 0x0c201f0006097f89 */ /* 0x000e6200000e0000 */
[----:B0-----:R-:W-:Y:S01]  /*24570*/  FADD.FTZ R14, R2, R7 ;  /* 0x00000007020e7221 */ /* 0x001fe20000010000 */
[----:B------:R-:W-:-:S02]  /*24580*/  IMAD.MOV.U32 R7, RZ, RZ, RZ ;  /* 0x000000ffff077224 */ /* 0x000fc400078e00ff */
[----:B------:R-:W-:Y:S02]  /*24590*/  IMAD.MOV.U32 R2, RZ, RZ, RZ ;  /* 0x000000ffff027224 */ /* 0x000fe400078e00ff */
        /* <DEDUP_REMOVED lines=8> */
[----:B------:R-:W2:Y:S01]  /*24620*/  @P0 MUFU.RCP R7, R14 ;  /* 0x0000000e00070308 */ /* 0x000ea20000001000 */
[----:B0-----:R-:W-:-:S04]  /*24630*/  @P0 FMUL.FTZ R9, R9, 0.69314718246459960938 ;  /* 0x3f31721809090820 */ /* 0x001fc80000410000 */
[----:B------:R-:W-:Y:S01]  /*24640*/  @P0 FFMA.FTZ R6, R8, R5, R9 ;  /* 0x0000000508060223 */ /* 0x000fe20000010009 */
[----:B------:R-:W-:Y:S02]  /*24650*/  PLOP3.LUT P0, PT, PT, PT, PT, 0x8, 0x0 ;  /* 0x000000000000781c */ /* 0x000fe40003f0e170 */
[----:B------:R-:W0:Y:S01]  /*24660*/  @P3 MUFU.RCP R2, R15 ;  /* 0x0000000f00023308 */ /* 0x000e220000001000 */
[----:B-1----:R-:W-:-:S04]  /*24670*/  @P3 FMUL.FTZ R3, R10, 0.69314718246459960938 ;  /* 0x3f3172180a033820 */ /* 0x002fc80000410000 */
[----:B------:R-:W-:Y:S01]  /*24680*/  @P3 FFMA.FTZ R0, R12, R4, R3 ;  /* 0x000000040c003223 */ /* 0x000fe20000010003 */
[----:B------:R-:W-:Y:S02]  /*24690*/  WARPGROUP.DEPBAR.LE gsb0, 0x0 ;  /* 0x00008000000079c5 */ /* 0x000fe40000010000 */
[----:B------:R-:W-:-:S06]  /*246a0*/  WARPGROUP.ARRIVE ;  /* 0x00000000000079c5 */ /* 0x000fcc0000000000 */
[----:B------:R-:W-:Y:S03]  /*246b0*/  HGMMA.64x256x16.F32.BF16 R24, R192, gdesc[UR4].tnspB, R24, gsb0 ;  /* 0x43e00004c0187df0 */ /* 0x000fe60008001818 */
[----:B------:R-:W-:Y:S02]  /*246c0*/  WARPGROUP.DEPBAR.LE gsb0, 0x0 ;  /* 0x00008000000079c5 */ /* 0x000fe40000010000 */
[-C--:B--2---:R-:W-:Y:S01]  /*246d0*/  FMUL.FTZ R8, R24, R7.reuse ;  /* 0x0000000718087220 */ /* 0x084fe20000410000 */
        /* <DEDUP_REMOVED lines=65> */
[-C--:B------:R-:W-:Y:S01]  /*24af0*/  FMUL.FTZ R9, R26, R2.reuse ;  /* 0x000000021a097220 */ /* 0x080fe20000410000 */
[-C--:B------:R-:W-:Y:S01]  /*24b00*/  FMUL.FTZ R27, R27, R2.reuse ;  /* 0x000000021b1b7220 */ /* 0x080fe20000410000 */
        /* <DEDUP_REMOVED lines=61> */
.L_x_2985:
        /* <DEDUP_REMOVED lines=10> */
[----:B------:R-:W-:Y:S01]  /*24f80*/  F2FP.BF16.F32.PACK_AB R8, R25, R8 ;  /* 0x000000081908723e */ /* 0x000fe200000010ff */
[----:B------:R-:W-:Y:S01]  /*24f90*/  ULDC.64 UR4, c[0x0][0xc00] ;  /* 0x0003000000047ab9 */ /* 0x000fe20000000a00 */
[----:B------:R-:W-:Y:S01]  /*24fa0*/  F2FP.BF16.F32.PACK_AB R9, R27, R9 ;  /* 0x000000091b09723e */ /* 0x000fe200000010ff */
[----:B------:R-:W3:Y:S01]  /*24fb0*/  S2R R81, SR_SWINHI ;  /* 0x0000000000517919 */ /* 0x000ee20000002f00 */
[----:B------:R-:W-:Y:S01]  /*24fc0*/  F2FP.BF16.F32.PACK_AB R10, R29, R10 ;  /* 0x0000000a1d0a723e */ /* 0x000fe200000010ff */
[----:B------:R-:W-:Y:S01]  /*24fd0*/  ULDC.64 UR6, c[0x0][0x208] ;  /* 0x0000820000067ab9 */ /* 0x000fe20000000a00 */
        /* <DEDUP_REMOVED lines=15> */
[----:B------:R-:W-:Y:S02]  /*250d0*/  MOV R20, R16 ;  /* 0x0000001000147202 */ /* 0x000fe40000000f00 */
[----:B---3--:R-:W-:Y:S02]  /*250e0*/  MOV R21, R81 ;  /* 0x0000005100157202 */ /* 0x008fe40000000f00 */
[----:B------:R-:W-:Y:S02]  /*250f0*/  F2FP.BF16.F32.PACK_AB R146, R149, R148 ;  /* 0x000000949592723e */ /* 0x000fe400000010ff */
[----:B------:R-:W-:Y:S01]  /*25100*/  F2FP.BF16.F32.PACK_AB R147, R151, R150 ;  /* 0x000000969793723e */ /* 0x000fe200000010ff */
[----:B------:R-:W-:Y:S01]  /*25110*/  BAR.SYNC.DEFER_BLOCKING 0x1, 0x100 ;  /* 0x0044000000007b1d */ /* 0x000fe20000010000 */
[----:B--2---:R-:W-:-:S03]  /*25120*/  IMAD.WIDE R122, R2, 0x2, R20 ;  /* 0x00000002027a7825 */ /* 0x004fc600078e0214 */
[C---:B------:R-:W-:Y:S02]  /*25130*/  IADD3 R89, P1, R122.reuse, 0x20, RZ ;  /* 0x000000207a597810 */ /* 0x040fe40007f3e0ff */
[----:B------:R-:W-:Y:S02]  /*25140*/  IADD3 R101, P3, R122, 0x4000, RZ ;  /* 0x000040007a657810 */ /* 0x000fe40007f7e0ff */
[----:B------:R-:W-:Y:S02]  /*25150*/  LOP3.LUT R88, R89, 0x380, RZ, 0xc0, !PT ;  /* 0x0000038059587812 */ /* 0x000fe400078ec0ff */
[----:B------:R-:W-:Y:S02]  /*25160*/  LOP3.LUT R100, R101, 0x380, RZ, 0xc0, !PT ;  /* 0x0000038065647812 */ /* 0x000fe400078ec0ff */
[----:B------:R-:W-:Y:S02]  /*25170*/  SHF.R.U64 R88, R88, 0x3, RZ ;  /* 0x0000000358587819 */ /* 0x000fe400000012ff */
[----:B------:R-:W-:-:S02]  /*25180*/  IADD3 R93, P0, R122, 0x40, RZ ;  /* 0x000000407a5d7810 */ /* 0x000fc40007f1e0ff */
[----:B------:R-:W-:Y:S01]  /*25190*/  LOP3.LUT R88, R88, R89, RZ, 0x3c, !PT ;  /* 0x0000005958587212 */ /* 0x000fe200078e3cff */
[----:B------:R-:W-:Y:S01]  /*251a0*/  IMAD.X R89, RZ, RZ, R123, P1 ;  /* 0x000000ffff597224 */ /* 0x000fe200008e067b */
[C---:B------:R-:W-:Y:S02]  /*251b0*/  IADD3 R97, P4, R122.reuse, 0x60, RZ ;  /* 0x000000607a617810 */ /* 0x040fe40007f9e0ff */
[C---:B------:R-:W-:Y:S02]  /*251c0*/  IADD3 R105, P6, R122.reuse, 0x4020, RZ ;  /* 0x000040207a697810 */ /* 0x040fe40007fde0ff */
[C---:B------:R-:W-:Y:S02]  /*251d0*/  IADD3 R107, P5, R122.reuse, 0x4040, RZ ;  /* 0x000040407a6b7810 */ /* 0x040fe40007fbe0ff */
[C---:B------:R-:W-:Y:S02]  /*251e0*/  IADD3 R108, P2, R122.reuse, 0x4060, RZ ;  /* 0x000040607a6c7810 */ /* 0x040fe40007f5e0ff */
[----:B------:R-:W-:-:S02]  /*251f0*/  IADD3 R110, P1, R122, 0x8000, RZ ;  /* 0x000080007a6e7810 */ /* 0x000fc40007f3e0ff */
[----:B------:R-:W-:Y:S02]  /*25200*/  SHF.R.U64 R100, R100, 0x3, RZ ;  /* 0x0000000364647819 */ /* 0x000fe400000012ff */
[----:B------:R-:W-:Y:S02]  /*25210*/  LOP3.LUT R92, R93, 0x380, RZ, 0xc0, !PT ;  /* 0x000003805d5c7812 */ /* 0x000fe400078ec0ff */
[----:B------:R-:W-:Y:S02]  /*25220*/  LOP3.LUT R96, R97, 0x380, RZ, 0xc0, !PT ;  /* 0x0000038061607812 */ /* 0x000fe400078ec0ff */
[----:B------:R-:W-:Y:S02]  /*25230*/  LOP3.LUT R104, R105, 0x380, RZ, 0xc0, !PT ;  /* 0x0000038069687812 */ /* 0x000fe400078ec0ff */
[----:B------:R-:W-:Y:S02]  /*25240*/  LOP3.LUT R106, R107, 0x380, RZ, 0xc0, !PT ;  /* 0x000003806b6a7812 */ /* 0x000fe400078ec0ff */
[----:B------:R-:W-:-:S02]  /*25250*/  LOP3.LUT R109, R108, 0x380, RZ, 0xc0, !PT ;  /* 0x000003806c6d7812 */ /* 0x000fc400078ec0ff */
[----:B------:R-:W-:Y:S02]  /*25260*/  LOP3.LUT R111, R110, 0x380, RZ, 0xc0, !PT ;  /* 0x000003806e6f7812 */ /* 0x000fe400078ec0ff */
[----:B------:R-:W-:Y:S01]  /*25270*/  LOP3.LUT R100, R100, R101, RZ, 0x3c, !PT ;  /* 0x0000006564647212 */ /* 0x000fe200078e3cff */
[----:B------:R-:W-:Y:S01]  /*25280*/  IMAD.X R101, RZ, RZ, R123, P3 ;  /* 0x000000ffff657224 */ /* 0x000fe200018e067b */
[----:B------:R-:W-:Y:S02]  /*25290*/  LOP3.LUT R81, R122, 0x380, RZ, 0xc0, !PT ;  /* 0x000003807a517812 */ /* 0x000fe400078ec0ff */
[----:B------:R-:W-:Y:S02]  /*252a0*/  SHF.R.U64 R92, R92, 0x3, RZ ;  /* 0x000000035c5c7819 */ /* 0x000fe400000012ff */
[----:B------:R-:W-:Y:S02]  /*252b0*/  SHF.R.U64 R96, R96, 0x3, RZ ;  /* 0x0000000360607819 */ /* 0x000fe400000012ff */
[----:B------:R-:W-:-:S02]  /*252c0*/  SHF.R.U64 R104, R104, 0x3, RZ ;  /* 0x0000000368687819 */ /* 0x000fc400000012ff */
[----:B------:R-:W-:Y:S02]  /*252d0*/  SHF.R.U64 R106, R106, 0x3, RZ ;  /* 0x000000036a6a7819 */ /* 0x000fe400000012ff */
[----:B------:R-:W-:Y:S02]  /*252e0*/  SHF.R.U64 R109, R109, 0x3, RZ ;  /* 0x000000036d6d7819 */ /* 0x000fe400000012ff */
[----:B------:R-:W-:Y:S02]  /*252f0*/  SHF.R.U64 R111, R111, 0x3, RZ ;  /* 0x000000036f6f7819 */ /* 0x000fe400000012ff */
[----:B------:R-:W-:Y:S02]  /*25300*/  IADD3 R42, P3, R122, 0x8060, RZ ;  /* 0x000080607a2a7810 */ /* 0x000fe40007f7e0ff */
        /* <DEDUP_REMOVED lines=16> */
[C---:B------:R-:W-:Y:S02]  /*25410*/  IADD3 R114, P4, R122.reuse, 0x8040, RZ ;  /* 0x000080407a727810 */ /* 0x040fe40007f9e0ff */
[C---:B-1----:R-:W-:Y:S02]  /*25420*/  IADD3 R48, P6, R122.reuse, 0xc000, RZ ;  /* 0x0000c0007a307810 */ /* 0x042fe40007fde0ff */
[C---:B------:R-:W-:Y:S02]  /*25430*/  IADD3 R2, P5, R122.reuse, 0xc020, RZ ;  /* 0x0000c0207a027810 */ /* 0x040fe40007fbe0ff */
[C---:B------:R-:W-:Y:S01]  /*25440*/  IADD3 R26, P2, R122.reuse, 0xc040, RZ ;  /* 0x0000c0407a1a7810 */ /* 0x040fe20007f5e0ff */
[--C-:B------:R-:W-:Y:S01]  /*25450*/  IMAD.X R119, RZ, RZ, R123.reuse, P6 ;  /* 0x000000ffff777224 */ /* 0x100fe200030e067b */
[----:B------:R-:W-:Y:S01]  /*25460*/  IADD3 R30, P1, R122, 0xc060, RZ ;  /* 0x0000c0607a1e7810 */ /* 0x000fe20007f3e0ff */
[--C-:B------:R-:W-:Y:S01]  /*25470*/  IMAD.X R121, RZ, RZ, R123.reuse, P5 ;  /* 0x000000ffff797224 */ /* 0x100fe200028e067b */
[----:B------:R-:W-:Y:S01]  /*25480*/  LOP3.LUT R122, R81, R122, RZ, 0x3c, !PT ;  /* 0x0000007a517a7212 */ /* 0x000fe200078e3cff */
[--C-:B------:R-:W-:Y:S01]  /*25490*/  IMAD.X R81, RZ, RZ, R123.reuse, P2 ;  /* 0x000000ffff517224 */ /* 0x100fe200010e067b */
[----:B------:R-:W-:Y:S01]  /*254a0*/  SHF.R.U64 R80, R80, 0x3, RZ ;  /* 0x0000000350507819 */ /* 0x000fe200000012ff */
[----:B------:R-:W-:Y:S01]  /*254b0*/  IMAD.X R85, RZ, RZ, R123, P1 ;  /* 0x000000ffff557224 */ /* 0x000fe200008e067b */
[----:B------:R-:W-:-:S02]  /*254c0*/  MOV R122, R122 ;  /* 0x0000007a007a7202 */ /* 0x000fc40000000f00 */
[----:B------:R-:W-:Y:S02]  /*254d0*/  LOP3.LUT R84, R48, 0x380, RZ, 0xc0, !PT ;  /* 0x0000038030547812 */ /* 0x000fe400078ec0ff */
[----:B------:R-:W-:Y:S01]  /*254e0*/  LOP3.LUT R116, R80, R42, RZ, 0x3c, !PT ;  /* 0x0000002a50747212 */ /* 0x000fe200078e3cff */
[----:B------:R1:W-:Y:S01]  /*254f0*/  STSM.16.M88.4 [R122], R8 ;  /* 0x000000087a007844 */ /* 0x0003e20000000200 */
[----:B------:R-:W-:Y:S02]  /*25500*/  LOP3.LUT R25, R2, 0x380, RZ, 0xc0, !PT ;  /* 0x0000038002197812 */ /* 0x000fe400078ec0ff */
[----:B------:R-:W-:Y:S02]  /*25510*/  LOP3.LUT R27, R26, 0x380, RZ, 0xc0, !PT ;  /* 0x000003801a1b7812 */ /* 0x000fe400078ec0ff */
[----:B------:R-:W-:Y:S02]  /*25520*/  LOP3.LUT R42, R30, 0x380, RZ, 0xc0, !PT ;  /* 0x000003801e2a7812 */ /* 0x000fe400078ec0ff */
[----:B------:R-:W-:-:S02]  /*25530*/  LOP3.LUT R113, R112, 0x380, RZ, 0xc0, !PT ;  /* 0x0000038070717812 */ /* 0x000fc400078ec0ff */
[----:B------:R-:W-:Y:S02]  /*25540*/  LOP3.LUT R115, R114, 0x380, RZ, 0xc0, !PT ;  /* 0x0000038072737812 */ /* 0x000fe400078ec0ff */
[----:B------:R-:W-:Y:S02]  /*25550*/  SHF.R.U64 R84, R84, 0x3, RZ ;  /* 0x0000000354547819 */ /* 0x000fe400000012ff */
[----:B------:R-:W-:Y:S02]  /*25560*/  SHF.R.U64 R25, R25, 0x3, RZ ;  /* 0x0000000319197819 */ /* 0x000fe400000012ff */
[----:B------:R-:W-:Y:S02]  /*25570*/  SHF.R.U64 R27, R27, 0x3, RZ ;  /* 0x000000031b1b7819 */ /* 0x000fe400000012ff */
[----:B------:R-:W-:Y:S02]  /*25580*/  SHF.R.U64 R42, R42, 0x3, RZ ;  /* 0x000000032a2a7819 */ /* 0x000fe400000012ff */
[----:B------:R-:W-:-:S02]  /*25590*/  MOV R88, R88 ;  /* 0x0000005800587202 */ /* 0x000fc40000000f00 */
[----:B-1----:R-:W-:Y:S02]  /*255a0*/  F2FP.BF16.F32.PACK_AB R8, R33, R12 ;  /* 0x0000000c2108723e */ /* 0x002fe400000010ff */
        /* <DEDUP_REMOVED lines=8> */
[----:B------:R-:W-:Y:S02]  /*25630*/  SHF.R.U64 R115, R115, 0x3, RZ ;  /* 0x0000000373737819 */ /* 0x000fe400000012ff */
[----:B------:R-:W-:Y:S01]  /*25640*/  LOP3.LUT R118, R84, R48, RZ, 0x3c, !PT ;  /* 0x0000003054767212 */ /* 0x000fe200078e3cff */
[----:B------:R2:W-:Y:S01]  /*25650*/  STSM.16.M88.4 [R92], R12 ;  /* 0x0000000c5c007844 */ /* 0x0005e20000000200 */
[----:B------:R-:W-:Y:S01]  /*25660*/  LOP3.LUT R120, R25, R2, RZ, 0x3c, !PT ;  /* 0x0000000219787212 */ /* 0x000fe200078e3cff */
[----:B------:R-:W3:Y:S01]  /*25670*/  LDC R48, c[0x0][0xbe8] ;  /* 0x0002fa00ff307b82 */ /* 0x000ee20000000800 */
[----:B------:R-:W-:Y:S01]  /*25680*/  LOP3.LUT R80, R27, R26, RZ, 0x3c, !PT ;  /* 0x0000001a1b507212 */ /* 0x000fe200078e3cff */
[----:B------:R-:W-:Y:S01]  /*25690*/  IMAD.SHL.U32 R2, R236, 0x4, RZ ;  /* 0x00000004ec027824 */ /* 0x000fe200078e00ff */
[----:B------:R-:W-:-:S02]  /*256a0*/  LOP3.LUT R84, R42, R30, RZ, 0x3c, !PT ;  /* 0x0000001e2a547212 */ /* 0x000fc400078e3cff */
[----:B------:R-:W-:Y:S02]  /*256b0*/  MOV R96, R96 ;  /* 0x0000006000607202 */ /* 0x000fe40000000f00 */
[----:B------:R-:W-:Y:S02]  /*256c0*/  F2FP.BF16.F32.PACK_AB R24, R3, R160 ;  /* 0x000000a00318723e */ /* 0x000fe400000010ff */
[----:B------:R-:W-:Y:S02]  /*256d0*/  F2FP.BF16.F32.PACK_AB R25, R5, R4 ;  /* 0x000000040519723e */ /* 0x000fe400000010ff */
[----:B------:R-:W-:Y:S02]  /*256e0*/  F2FP.BF16.F32.PACK_AB R26, R53, R161 ;  /* 0x000000a1351a723e */ /* 0x000fe400000010ff */
[----:B------:R-:W-:Y:S02]  /*256f0*/  F2FP.BF16.F32.PACK_AB R27, R55, R54 ;  /* 0x00000036371b723e */ /* 0x000fe400000010ff */
[----:B------:R-:W-:Y:S01]  /*25700*/  LOP3.LUT R112, R113, R112, RZ, 0x3c, !PT ;  /* 0x0000007071707212 */ /* 0x000fe200078e3cff */
[----:B------:R-:W-:Y:S01]  /*25710*/  IMAD.X R113, RZ, RZ, R123, P0 ;  /* 0x000000ffff717224 */ /* 0x000fe200000e067b */
[----:B------:R-:W-:Y:S01]  /*25720*/  MOV R100, R100 ;  /* 0x0000006400647202 */ /* 0x000fe20000000f00 */
[----:B------:R-:W-:Y:S01]  /*25730*/  STSM.16.M88.4 [R96], R24 ;  /* 0x0000001860007844 */ /* 0x000fe20000000200 */
[----:B------:R-:W-:-:S02]  /*25740*/  F2FP.BF16.F32.PACK_AB R28, R57, R162 ;  /* 0x000000a2391c723e */ /* 0x000fc400000010ff */
[----:B------:R-:W-:Y:S02]  /*25750*/  F2FP.BF16.F32.PACK_AB R30, R61, R163 ;  /* 0x000000a33d1e723e */ /* 0x000fe400000010ff */
[----:B------:R-:W-:Y:S01]  /*25760*/  LOP3.LUT R114, R115, R114, RZ, 0x3c, !PT ;  /* 0x0000007273727212 */ /* 0x000fe200078e3cff */
[----:B------:R-:W-:Y:S01]  /*25770*/  IMAD.X R115, RZ, RZ, R123, P4 ;  /* 0x000000ffff737224 */ /* 0x000fe200020e067b */
[----:B------:R-:W-:Y:S01]  /*25780*/  MOV R104, R104 ;  /* 0x0000006800687202 */ /* 0x000fe20000000f00 */
[----:B------:R-:W-:Y:S01]  /*25790*/  STSM.16.M88.4 [R100], R28 ;  /* 0x0000001c64007844 */ /* 0x000fe20000000200 */
[----:B-1----:R-:W-:Y:S02]  /*257a0*/  F2FP.BF16.F32.PACK_AB R8, R65, R164 ;  /* 0x000000a44108723e */ /* 0x002fe400000010ff */
[----:B------:R-:W-:Y:S02]  /*257b0*/  F2FP.BF16.F32.PACK_AB R9, R67, R66 ;  /* 0x000000424309723e */ /* 0x000fe400000010ff */
[----:B------:R-:W-:-:S02]  /*257c0*/  F2FP.BF16.F32.PACK_AB R10, R69, R165 ;  /* 0x000000a5450a723e */ /* 0x000fc400000010ff */
[----:B------:R-:W-:Y:S02]  /*257d0*/  F2FP.BF16.F32.PACK_AB R11, R71, R70 ;  /* 0x00000046470b723e */ /* 0x000fe400000010ff */
[----:B------:R-:W-:Y:S02]  /*257e0*/  MOV R106, R106 ;  /* 0x0000006a006a7202 */ /* 0x000fe40000000f00 */
[----:B--2---:R-:W-:Y:S01]  /*257f0*/  F2FP.BF16.F32.PACK_AB R12, R73, R166 ;  /* 0x000000a6490c723e */ /* 0x004fe200000010ff */
[----:B------:R1:W-:Y:S01]  /*25800*/  STSM.16.M88.4 [R104], R8 ;  /* 0x0000000868007844 */ /* 0x0003e20000000200 */
[----:B------:R-:W-:Y:S02]  /*25810*/  F2FP.BF16.F32.PACK_AB R13, R75, R74 ;  /* 0x0000004a4b0d723e */ /* 0x000fe400000010ff */
[----:B------:R-:W-:Y:S02]  /*25820*/  F2FP.BF16.F32.PACK_AB R14, R77, R167 ;  /* 0x000000a74d0e723e */ /* 0x000fe400000010ff */
[----:B------:R-:W-:-:S02]  /*25830*/  F2FP.BF16.F32.PACK_AB R15, R79, R78 ;  /* 0x0000004e4f0f723e */ /* 0x000fc400000010ff */
[----:B------:R-:W-:Y:S02]  /*25840*/  MOV R108, R108 ;  /* 0x0000006c006c7202 */ /* 0x000fe40000000f00 */
[----:B------:R-:W-:Y:S01]  /*25850*/  F2FP.BF16.F32.PACK_AB R33, R83, R82 ;  /* 0x000000525321723e */ /* 0x000fe200000010ff */
[----:B------:R2:W-:Y:S01]  /*25860*/  STSM.16.M88.4 [R106], R12 ;  /* 0x0000000c6a007844 */ /* 0x0005e20000000200 */
[----:B------:R-:W-:Y:S02]  /*25870*/  F2FP.BF16.F32.PACK_AB R34, R40, R169 ;  /* 0x000000a92822723e */ /* 0x000fe400000010ff */
[----:B------:R-:W-:Y:S02]  /*25880*/  F2FP.BF16.F32.PACK_AB R35, R87, R86 ;  /* 0x000000565723723e */ /* 0x000fe400000010ff */
[----:B------:R-:W-:Y:S02]  /*25890*/  MOV R110, R110 ;  /* 0x0000006e006e7202 */ /* 0x000fe40000000f00 */
[----:B------:R-:W-:Y:S01]  /*258a0*/  F2FP.BF16.F32.PACK_AB R40, R56, R170 ;  /* 0x000000aa3828723e */ /* 0x000fe200000010ff */
[----:B------:R-:W-:Y:S01]  /*258b0*/  STSM.16.M88.4 [R108], R32 ;  /* 0x000000206c007844 */ /* 0x000fe20000000200 */
[----:B------:R-:W-:-:S02]  /*258c0*/  F2FP.BF16.F32.PACK_AB R41, R91, R90 ;  /* 0x0000005a5b29723e */ /* 0x000fc400000010ff */
[----:B------:R-:W-:Y:S02]  /*258d0*/  F2FP.BF16.F32.PACK_AB R42, R152, R171 ;  /* 0x000000ab982a723e */ /* 0x000fe400000010ff */
[----:B------:R-:W-:Y:S02]  /*258e0*/  MOV R112, R112 ;  /* 0x0000007000707202 */ /* 0x000fe40000000f00 */
[----:B------:R-:W-:Y:S01]  /*258f0*/  F2FP.BF16.F32.PACK_AB R56, R153, R172 ;  /* 0x000000ac9938723e */ /* 0x000fe200000010ff */
[----:B------:R-:W-:Y:S01]  /*25900*/  STSM.16.M88.4 [R110], R40 ;  /* 0x000000286e007844 */ /* 0x000fe20000000200 */
[----:B------:R-:W-:Y:S02]  /*25910*/  F2FP.BF16.F32.PACK_AB R57, R99, R98 ;  /* 0x000000626339723e */ /* 0x000fe400000010ff */
[----:B------:R-:W-:Y:S02]  /*25920*/  MOV R114, R114 ;  /* 0x0000007200727202 */ /* 0x000fe40000000f00 */
[----:B-1----:R-:W-:Y:S01]  /*25930*/  F2FP.BF16.F32.PACK_AB R8, R155, R174 ;  /* 0x000000ae9b08723e */ /* 0x002fe200000010ff */
[----:B------:R-:W-:Y:S01]  /*25940*/  STSM.16.M88.4 [R112], R56 ;  /* 0x0000003870007844 */ /* 0x000fe20000000200 */
[----:B------:R-:W-:-:S02]  /*25950*/  F2FP.BF16.F32.PACK_AB R9, R36, R7 ;  /* 0x000000072409723e */ /* 0x000fc400000010ff */
[----:B------:R-:W-:Y:S02]  /*25960*/  F2FP.BF16.F32.PACK_AB R10, R156, R175 ;  /* 0x000000af9c0a723e */ /* 0x000fe400000010ff */
[----:B------:R-:W-:Y:S02]  /*25970*/  F2FP.BF16.F32.PACK_AB R11, R47, R44 ;  /* 0x0000002c2f0b723e */ /* 0x000fe400000010ff */
[----:B------:R-:W-:Y:S02]  /*25980*/  MOV R116, R116 ;  /* 0x0000007400747202 */ /* 0x000fe40000000f00 */
[----:B--2---:R-:W-:Y:S01]  /*25990*/  F2FP.BF16.F32.PACK_AB R12, R157, R176 ;  /* 0x000000b09d0c723e */ /* 0x004fe200000010ff */
[----:B------:R-:W-:Y:S01]  /*259a0*/  STSM.16.M88.4 [R114], R8 ;  /* 0x0000000872007844 */ /* 0x000fe20000000200 */
[----:B------:R-:W-:Y:S02]  /*259b0*/  F2FP.BF16.F32.PACK_AB R13, R60, R52 ;  /* 0x000000343c0d723e */ /* 0x000fe400000010ff */
[----:B------:R-:W-:-:S02]  /*259c0*/  F2FP.BF16.F32.PACK_AB R14, R158, R177 ;  /* 0x000000b19e0e723e */ /* 0x000fc400000010ff */
[----:B------:R-:W-:Y:S02]  /*259d0*/  F2FP.BF16.F32.PACK_AB R15, R68, R64 ;  /* 0x00000040440f723e */ /* 0x000fe400000010ff */
[----:B------:R-:W-:Y:S02]  /*259e0*/  IADD3 R4, P1, R2, UR4, RZ ;  /* 0x0000000402047c10 */ /* 0x000fe4000ff3e0ff */
[----:B------:R-:W-:Y:S01]  /*259f0*/  MOV R118, R118 ;  /* 0x0000007600767202 */ /* 0x000fe20000000f00 */
[----:B------:R1:W-:Y:S01]  /*25a00*/  STSM.16.M88.4 [R116], R12 ;  /* 0x0000000c74007844 */ /* 0x0003e20000000200 */
[----:B------:R-:W-:Y:S02]  /*25a10*/  F2FP.BF16.F32.PACK_AB R24, R159, R178 ;  /* 0x000000b29f18723e */ /* 0x000fe400000010ff */
[----:B------:R-:W-:Y:S02]  /*25a20*/  F2FP.BF16.F32.PACK_AB R25, R76, R72 ;  /* 0x000000484c19723e */ /* 0x000fe400000010ff */
[----:B------:R-:W-:-:S02]  /*25a30*/  F2FP.BF16.F32.PACK_AB R26, R125, R179 ;  /* 0x000000b37d1a723e */ /* 0x000fc400000010ff */
[----:B------:R-:W-:Y:S02]  /*25a40*/  F2FP.BF16.F32.PACK_AB R27, R127, R126 ;  /* 0x0000007e7f1b723e */ /* 0x000fe400000010ff */
[----:B------:R-:W-:Y:S02]  /*25a50*/  ISETP.NE.U32.AND P0, PT, RZ, UR4, PT ;  /* 0x00000004ff007c0c */ /* 0x000fe4000bf05070 */
[----:B------:R-:W-:Y:S01]  /*25a60*/  MOV R120, R120 ;  /* 0x0000007800787202 */ /* 0x000fe20000000f00 */
[----:B------:R2:W-:Y:S01]  /*25a70*/  STSM.16.M88.4 [R118], R24 ;  /* 0x0000001876007844 */ /* 0x0005e20000000200 */
[----:B------:R-:W-:Y:S02]  /*25a80*/  F2FP.BF16.F32.PACK_AB R28, R129, R128 ;  /* 0x00000080811c723e */ /* 0x000fe400000010ff */
[----:B------:R-:W-:Y:S02]  /*25a90*/  F2FP.BF16.F32.PACK_AB R29, R131, R130 ;  /* 0x00000082831d723e */ /* 0x000fe400000010ff */
[----:B-1----:R-:W-:-:S02]  /*25aa0*/  SHF.R.S32.HI R15, RZ, 0x1f, R236 ;  /* 0x0000001fff0f7819 */ /* 0x002fc400000114ec */
[----:B------:R-:W-:Y:S02]  /*25ab0*/  F2FP.BF16.F32.PACK_AB R30, R133, R132 ;  /* 0x00000084851e723e */ /* 0x000fe400000010ff */
[----:B------:R-:W-:Y:S02]  /*25ac0*/  SHF.L.U64.HI R3, R236, 0x2, R15 ;  /* 0x00000002ec037819 */ /* 0x000fe4000001020f */
[----:B------:R-:W-:Y:S02]  /*25ad0*/  F2FP.BF16.F32.PACK_AB R31, R135, R134 ;  /* 0x00000086871f723e */ /* 0x000fe400000010ff */
[----:B------:R-:W-:Y:S01]  /*25ae0*/  MOV R80, R80 ;  /* 0x0000005000507202 */ /* 0x000fe20000000f00 */
[----:B------:R-:W-:Y:S01]  /*25af0*/  IMAD.MOV.U32 R81, RZ, RZ, RZ ;  /* 0x000000ffff517224 */ /* 0x000fe200078e00ff */
[----:B------:R-:W-:Y:S01]  /*25b00*/  IADD3.X R5, R3, UR5, RZ, P1, !PT ;  /* 0x0000000503057c10 */ /* 0x000fe20008ffe4ff */
[----:B------:R2:W-:Y:S01]  /*25b10*/  STSM.16.M88.4 [R120], R28 ;  /* 0x0000001c78007844 */ /* 0x0005e20000000200 */
[----:B------:R-:W-:-:S02]  /*25b20*/  MOV R84, R84 ;  /* 0x0000005400547202 */ /* 0x000fc40000000f00 */
[----:B---3--:R-:W-:Y:S01]  /*25b30*/  ISETP.NE.AND P1, PT, R48, 0x1, PT ;  /* 0x000000013000780c */ /* 0x008fe20003f25270 */
[----:B------:R2:W-:Y:S01]  /*25b40*/  STSM.16.M88.4 [R80], R136 ;  /* 0x0000008850007844 */ /* 0x0005e20000000200 */
[----:B------:R-:W-:Y:S01]  /*25b50*/  ISETP.NE.AND.EX P0, PT, RZ, UR5, PT, P0 ;  /* 0x00000005ff007c0c */ /* 0x000fe2000bf05300 */
[----:B------:R-:W-:Y:S02]  /*25b60*/  ULDC.64 UR4, c[0x0][0xc08] ;  /* 0x0003020000047ab9 */ /* 0x000fe40000000a00 */
[----:B------:R-:W-:Y:S01]  /*25b70*/  ISETP.NE.U32.AND P2, PT, RZ, UR4, PT ;  /* 0x00000004ff007c0c */ /* 0x000fe2000bf45070 */
[----:B------:R2:W-:Y:S01]  /*25b80*/  STSM.16.M88.4 [R84], R144 ;  /* 0x0000009054007844 */ /* 0x0005e20000000200 */
[----:B------:R-:W-:Y:S02]  /*25b90*/  BAR.SYNC.DEFER_BLOCKING 0x1, 0x100 ;  /* 0x0044000000007b1d */ /* 0x000fe40000010000 */
[----:B------:R-:W-:-:S06]  /*25ba0*/  ISETP.NE.AND.EX P2, PT, RZ, UR5, PT, P2 ;  /* 0x00000005ff007c0c */ /* 0x000fcc000bf45320 */
[----:B------:R-:W1:Y:S08]  /*25bb0*/  @P1 LDC R8, c[0x0][0xbec] ;  /* 0x0002fb00ff081b82 */ /* 0x000e700000000800 */
[----:B------:R-:W3:Y:S01]  /*25bc0*/  @P1 LDC R11, c[0x0][0xbf0] ;  /* 0x0002fc00ff0b1b82 */ /* 0x000ee20000000800 */
[----:B------:R-:W-:Y:S01]  /*25bd0*/  @P2 IADD3 R2, P3, R2, UR4, RZ ;  /* 0x0000000402022c10 */ /* 0x000fe2000ff7e0ff */
[----:B------:R-:W-:-:S02]  /*25be0*/  ULDC UR4, c[0x0][0xa88] ;  /* 0x0002a20000047ab9 */ /* 0x000fc40000000800 */
[----:B------:R-:W-:Y:S01]  /*25bf0*/  IMAD.U32 R7, RZ, RZ, UR4 ;  /* 0x00000004ff077e24 */ /* 0x000fe2000f8e00ff */
[----:B------:R-:W-:Y:S01]  /*25c00*/  @P2 IADD3.X R3, R3, UR5, RZ, P3, !PT ;  /* 0x0000000503032c10 */ /* 0x000fe20009ffe4ff */
[----:B------:R2:W5:Y:S04]  /*25c10*/  @P0 LDG.E R81, desc[UR6][R4.64] ;  /* 0x0000000604510981 */ /* 0x000568000c1e1900 */
[----:B------:R2:W5:Y:S01]  /*25c20*/  @P2 LDG.E R7, desc[UR6][R2.64] ;  /* 0x0000000602072981 */ /* 0x000562000c1e1900 */
[----:B------:R-:W-:Y:S05]  /*25c30*/  @P2 BRA `(.L_x_3105) ;  /* 0x0000000000142947 */ /* 0x000fea0003800000 */
[----:B------:R-:W-:Y:S05]  /*25c40*/  @!P0 BRA `(.L_x_3105) ;  /* 0x0000000000108947 */ /* 0x000fea0003800000 */
[----:B------:R-:W-:Y:S02]  /*25c50*/  ULDC.64 UR4, c[0x0][0x208] ;  /* 0x0000820000047ab9 */ /* 0x000fe40000000a00 */
[----:B--2---:R-:W2:Y:S04]  /*25c60*/  LDG.E R2, desc[UR4][R4.64] ;  /* 0x0000000404027981 */ /* 0x004ea8000c1e1900 */
[----:B-----5:R-:W2:Y:S02]  /*25c70*/  LDG.E R7, desc[UR4][R4.64+0x4] ;  /* 0x0000040404077981 */ /* 0x020ea4000c1e1900 */
[----:B--2---:R-:W-:-:S07]  /*25c80*/  IMAD.IADD R7, R7, 0x1, -R2 ;  /* 0x0000000107077824 */ /* 0x004fce00078e0a02 */
.L_x_3105:
[----:B------:R-:W4:Y:S01]  /*25c90*/  LDL.LU R86, [R1+0x64] ;  /* 0x0000640001567983 */ /* 0x000f220000300800 */
[----:B--2---:R-:W-:Y:S01]  /*25ca0*/  IMAD.IADD R25, R235, 0x1, R230 ;  /* 0x00000001eb197824 */ /* 0x004fe200078e02e6 */
[----:B------:R-:W-:Y:S01]  /*25cb0*/  ULDC.64 UR4, c[0x0][0xb90] ;  /* 0x0002e40000047ab9 */ /* 0x000fe20000000a00 */
[----:B-----5:R-:W-:Y:S01]  /*25cc0*/  SHF.R.S32.HI R3, RZ, 0x1f, R81 ;  /* 0x0000001fff037819 */ /* 0x020fe20000011451 */
[----:B------:R-:W2:Y:S01]  /*25cd0*/  LDL R26, [R1+0x90] ;  /* 0x00009000011a7983 */ /* 0x000ea20000100800 */
[----:B-1----:R-:W-:-:S04]  /*25ce0*/  @P1 IMAD.HI.U32 R8, R25, R8, RZ ;  /* 0x0000000819081227 */ /* 0x002fc800078e00ff */
[----:B------:R-:W-:Y:S01]  /*25cf0*/  IMAD.MOV.U32 R2, RZ, RZ, R81 ;  /* 0x000000ffff027224 */ /* 0x000fe200078e0051 */
[----:B------:R-:W2:Y:S01]  /*25d00*/  LDL R14, [R1+0x74] ;  /* 0x00007400010e7983 */ /* 0x000ea20000100800 */
[----:B------:R-:W-:Y:S01]  /*25d10*/  IMAD.MOV.U32 R9, RZ, RZ, R25 ;  /* 0x000000ffff097224 */ /* 0x000fe200078e0019 */
[----:B---3--:R-:W-:Y:S01]  /*25d20*/  @P1 SHF.R.U32.HI R9, RZ, R11, R8 ;  /* 0x0000000bff091219 */ /* 0x008fe20000011608 */
[----:B------:R-:W-:Y:S01]  /*25d30*/  IMAD.SHL.U32 R10, R212, 0x40, RZ ;  /* 0x00000040d40a7824 */ /* 0x000fe200078e00ff */
[----:B------:R-:W-:Y:S01]  /*25d40*/  SEL R80, R15, RZ, !P0 ;  /* 0x000000ff0f507207 */ /* 0x000fe20004000000 */
[----:B------:R-:W1:Y:S01]  /*25d50*/  @P1 LDC R83, c[0x0][0xbec] ;  /* 0x0002fb00ff531b82 */ /* 0x000e620000000800 */
[----:B------:R-:W-:Y:S01]  /*25d60*/  SEL R236, R236, RZ, !P0 ;  /* 0x000000ffecec7207 */ /* 0x000fe20004000000 */
[----:B------:R-:W-:Y:S02]  /*25d70*/  IMAD R11, R237, 0x8, R10 ;  /* 0x00000008ed0b7824 */ /* 0x000fe400078e020a */
[----:B------:R-:W-:-:S02]  /*25d80*/  IMAD.MOV R15, RZ, RZ, -R9 ;  /* 0x000000ffff0f7224 */ /* 0x000fc400078e0a09 */
[----:B------:R-:W-:Y:S01]  /*25d90*/  IMAD.WIDE R20, R11, 0x2, R20 ;  /* 0x000000020b147825 */ /* 0x000fe200078e0214 */
[----:B------:R-:W-:Y:S01]  /*25da0*/  ULDC.64 UR6, c[0x0][0x208] ;  /* 0x0000820000067ab9 */ /* 0x000fe20000000a00 */
[----:B------:R-:W3:Y:S02]  /*25db0*/  @P1 LDC R85, c[0x0][0xbf0] ;  /* 0x0002fc00ff551b82 */ /* 0x000ee40000000800 */
[----:B------:R-:W-:Y:S01]  /*25dc0*/  IMAD R11, R48, R15, R25 ;  /* 0x0000000f300b7224 */ /* 0x000fe200078e0219 */
[C---:B------:R-:W-:Y:S02]  /*25dd0*/  IADD3 R33, P2, R20.reuse, 0x5000, RZ ;  /* 0x0000500014217810 */ /* 0x040fe40007f5e0ff */
[----:B------:R-:W-:Y:S02]  /*25de0*/  IADD3 R29, P3, R20, 0x4000, RZ ;  /* 0x00004000141d7810 */ /* 0x000fe40007f7e0ff */
[----:B------:R-:W-:Y:S02]  /*25df0*/  LOP3.LUT R32, R33, 0x380, RZ, 0xc0, !PT ;  /* 0x0000038021207812 */ /* 0x000fe400078ec0ff */
[----:B------:R-:W-:-:S02]  /*25e00*/  LOP3.LUT R28, R29, 0x380, RZ, 0xc0, !PT ;  /* 0x000003801d1c7812 */ /* 0x000fc400078ec0ff */
[----:B------:R-:W-:Y:S02]  /*25e10*/  SHF.R.U64 R32, R32, 0x3, RZ ;  /* 0x0000000320207819 */ /* 0x000fe400000012ff */
[----:B------:R-:W-:Y:S02]  /*25e20*/  SHF.R.U64 R28, R28, 0x3, RZ ;  /* 0x000000031c1c7819 */ /* 0x000fe400000012ff */
[----:B------:R-:W-:Y:S01]  /*25e30*/  LOP3.LUT R32, R32, R33, RZ, 0x3c, !PT ;  /* 0x0000002120207212 */ /* 0x000fe200078e3cff */
[--C-:B------:R-:W-:Y:S01]  /*25e40*/  IMAD.X R33, RZ, RZ, R21.reuse, P2 ;  /* 0x000000ffff217224 */ /* 0x100fe200010e0615 */
[----:B------:R-:W-:Y:S02]  /*25e50*/  IADD3 R61, P2, R20, 0xb000, RZ ;  /* 0x0000b000143d7810 */ /* 0x000fe40007f5e0ff */
[----:B------:R-:W-:Y:S01]  /*25e60*/  LOP3.LUT R28, R28, R29, RZ, 0x3c, !PT ;  /* 0x0000001d1c1c7212 */ /* 0x000fe200078e3cff */
[----:B------:R-:W-:Y:S01]  /*25e70*/  IMAD.X R29, RZ, RZ, R21, P3 ;  /* 0x000000ffff1d7224 */ /* 0x000fe200018e0615 */
[----:B------:R-:W-:-:S02]  /*25e80*/  IADD3 R57, P3, R20, 0xa000, RZ ;  /* 0x0000a00014397810 */ /* 0x000fc40007f7e0ff */
[----:B------:R-:W-:Y:S02]  /*25e90*/  LOP3.LUT R60, R61, 0x380, RZ, 0xc0, !PT ;  /* 0x000003803d3c7812 */ /* 0x000fe400078ec0ff */
[----:B------:R-:W-:Y:S02]  /*25ea0*/  IADD3 R37, P6, R20, 0x6000, RZ ;  /* 0x0000600014257810 */ /* 0x000fe40007fde0ff */
[----:B------:R-:W-:Y:S02]  /*25eb0*/  LOP3.LUT R56, R57, 0x380, RZ, 0xc0, !PT ;  /* 0x0000038039387812 */ /* 0x000fe400078ec0ff */
[----:B------:R-:W-:Y:S02]  /*25ec0*/  SHF.R.U64 R60, R60, 0x3, RZ ;  /* 0x000000033c3c7819 */ /* 0x000fe400000012ff */
[----:B------:R-:W-:Y:S02]  /*25ed0*/  LOP3.LUT R36, R37, 0x380, RZ, 0xc0, !PT ;  /* 0x0000038025247812 */ /* 0x000fe400078ec0ff */
[----:B------:R-:W-:-:S02]  /*25ee0*/  SHF.R.U64 R56, R56, 0x3, RZ ;  /* 0x0000000338387819 */ /* 0x000fc400000012ff */
[----:B------:R-:W-:Y:S01]  /*25ef0*/  LOP3.LUT R60, R60, R61, RZ, 0x3c, !PT ;  /* 0x0000003d3c3c7212 */ /* 0x000fe200078e3cff */
[--C-:B------:R-:W-:Y:S01]  /*25f00*/  IMAD.X R61, RZ, RZ, R21.reuse, P2 ;  /* 0x000000ffff3d7224 */ /* 0x100fe200010e0615 */
        /* <DEDUP_REMOVED lines=10> */
[----:B------:R-:W-:Y:S01]  /*25fb0*/  IMAD.IADD R87, R212, 0x1, R230 ;  /* 0x00000001d4577824 */ /* 0x000fe200078e02e6 */
[----:B------:R-:W-:Y:S01]  /*25fc0*/  BSSY B1, `(.L_x_3106) ;  /* 0x00000b0000017945 */ /* 0x000fe20003800000 */
[----:B------:R-:W-:Y:S02]  /*25fd0*/  SHF.R.S32.HI R90, RZ, 0x1f, R220 ;  /* 0x0000001fff5a7819 */ /* 0x000fe400000114dc */
[----:B----4-:R-:W-:-:S05]  /*25fe0*/  SHF.R.S32.HI R82, RZ, 0x1f, R86 ;  /* 0x0000001fff527819 */ /* 0x010fca0000011456 */
[----:B------:R-:W-:-:S04]  /*25ff0*/  IMAD R4, R82, UR4, RZ ;  /* 0x0000000452047c24 */ /* 0x000fc8000f8e02ff */
[C---:B------:R-:W-:Y:S02]  /*26000*/  IMAD R13, R86.reuse, UR5, R4 ;  /* 0x00000005560d7c24 */ /* 0x040fe4000f8e0204 */
[----:B------:R-:W-:Y:S01]  /*26010*/  IMAD.WIDE.U32 R4, R86, UR4, R2 ;  /* 0x0000000456047c25 */ /* 0x000fe2000f8e0002 */
[----:B------:R-:W-:-:S03]  /*26020*/  ULDC.64 UR4, c[0x0][0xb98] ;  /* 0x0002e60000047ab9 */ /* 0x000fc60000000a00 */
[----:B------:R-:W-:Y:S02]  /*26030*/  IMAD.IADD R5, R5, 0x1, R13 ;  /* 0x0000000105057824 */ /* 0x000fe400078e020d */
[----:B------:R-:W-:Y:S02]  /*26040*/  IMAD R13, R80, UR4, RZ ;  /* 0x00000004500d7c24 */ /* 0x000fe4000f8e02ff */
[----:B------:R-:W-:Y:S01]  /*26050*/  IMAD.WIDE.U32 R4, R236, UR4, R4 ;  /* 0x00000004ec047c25 */ /* 0x000fe2000f8e0004 */
[----:B------:R-:W-:-:S03]  /*26060*/  SHF.R.S32.HI R2, RZ, 0x1f, R11 ;  /* 0x0000001fff027819 */ /* 0x000fc6000001140b */
[----:B------:R-:W-:Y:S01]  /*26070*/  IMAD R8, R236, UR5, R13 ;  /* 0x00000005ec087c24 */ /* 0x000fe2000f8e020d */
[----:B------:R-:W-:Y:S01]  /*26080*/  SHF.R.S32.HI R13, RZ, 0x1f, R9 ;  /* 0x0000001fff0d7819 */ /* 0x000fe20000011409 */
[----:B------:R-:W-:Y:S01]  /*26090*/  ULDC.64 UR4, c[0x0][0xb88] ;  /* 0x0002e20000047ab9 */ /* 0x000fe20000000a00 */
[----:B------:R-:W-:Y:S01]  /*260a0*/  IADD3 R4, P0, R9, R4, RZ ;  /* 0x0000000409047210 */ /* 0x000fe20007f1e0ff */
[----:B------:R-:W-:-:S03]  /*260b0*/  IMAD R2, R2, UR4, RZ ;  /* 0x0000000402027c24 */ /* 0x000fc6000f8e02ff */
[----:B------:R-:W-:Y:S01]  /*260c0*/  IADD3.X R5, R13, R5, R8, P0, !PT ;  /* 0x000000050d057210 */ /* 0x000fe200007fe408 */
[C---:B------:R-:W-:Y:S02]  /*260d0*/  IMAD R15, R11.reuse, UR5, R2 ;  /* 0x000000050b0f7c24 */ /* 0x040fe4000f8e0202 */
[----:B------:R-:W-:Y:S01]  /*260e0*/  IMAD.WIDE.U32 R4, R11, UR4, R4 ;  /* 0x000000040b047c25 */ /* 0x000fe2000f8e0004 */
[----:B------:R-:W-:-:S03]  /*260f0*/  ULDC.64 UR4, c[0x0][0xb50] ;  /* 0x0002d40000047ab9 */ /* 0x000fc60000000a00 */
[----:B------:R-:W-:Y:S01]  /*26100*/  IMAD.IADD R5, R5, 0x1, R15 ;  /* 0x0000000105057824 */ /* 0x000fe200078e020f */
[----:B------:R-:W-:-:S04]  /*26110*/  LEA R10, P0, R4, UR4, 0x2 ;  /* 0x00000004040a7c11 */ /* 0x000fc8000f8010ff */
[----:B------:R-:W-:Y:S02]  /*26120*/  LEA.HI.X R4, R4, UR5, R5, 0x2, P0 ;  /* 0x0000000504047c11 */ /* 0x000fe400080f1405 */
[C---:B------:R-:W-:Y:S02]  /*26130*/  IADD3 R9, P5, R20.reuse, 0x1000, RZ ;  /* 0x0000100014097810 */ /* 0x040fe40007fbe0ff */
[C---:B------:R-:W-:Y:S01]  /*26140*/  IADD3 R13, P4, R20.reuse, 0x2000, RZ ;  /* 0x00002000140d7810 */ /* 0x040fe20007f9e0ff */
[----:B------:R-:W-:Y:S01]  /*26150*/  SHFL.IDX PT, R54, R10, RZ, 0x1c1f ;  /* 0x001c1fff0a367589 */ /* 0x000fe200000e0000 */
[----:B------:R-:W-:Y:S01]  /*26160*/  IADD3 R25, P0, R20, 0x3000, RZ ;  /* 0x0000300014197810 */ /* 0x000fe20007f1e0ff */
[----:B--2---:R-:W-:Y:S02]  /*26170*/  IMAD.IADD R15, R26, 0x1, R230 ;  /* 0x000000011a0f7824 */ /* 0x004fe400078e02e6 */
[----:B------:R-:W-:Y:S01]  /*26180*/  IMAD R2, R7, R48, RZ ;  /* 0x0000003007027224 */ /* 0x000fe200078e02ff */
[----:B------:R-:W-:Y:S01]  /*26190*/  LOP3.LUT R24, R25, 0x380, RZ, 0xc0, !PT ;  /* 0x0000038019187812 */ /* 0x000fe200078ec0ff */
[----:B------:R-:W-:Y:S01]  /*261a0*/  SHFL.IDX PT, R58, R10, 0x1, 0x1c1f ;  /* 0x003c1f000a3a7f89 */ /* 0x000fe200000e0000 */
[----:B------:R-:W-:Y:S01]  /*261b0*/  LOP3.LUT R11, R20, 0x380, RZ, 0xc0, !PT ;  /* 0x00000380140b7812 */ /* 0x000fe200078ec0ff */
[----:B------:R-:W-:Y:S01]  /*261c0*/  ULDC.64 UR4, c[0x0][0xaa0] ;  /* 0x0002a80000047ab9 */ /* 0x000fe20000000a00 */
[----:B------:R-:W-:-:S02]  /*261d0*/  SHF.R.U64 R24, R24, 0x3, RZ ;  /* 0x0000000318187819 */ /* 0x000fc400000012ff */
[----:B------:R-:W-:Y:S02]  /*261e0*/  LOP3.LUT R8, R9, 0x380, RZ, 0xc0, !PT ;  /* 0x0000038009087812 */ /* 0x000fe400078ec0ff */
[----:B------:R-:W-:Y:S01]  /*261f0*/  LOP3.LUT R24, R24, R25, RZ, 0x3c, !PT ;  /* 0x0000001918187212 */ /* 0x000fe200078e3cff */
[----:B------:R-:W-:Y:S01]  /*26200*/  IMAD.X R25, RZ, RZ, R21, P0 ;  /* 0x000000ffff197224 */ /* 0x000fe200000e0615 */
[----:B------:R-:W-:Y:S02]  /*26210*/  LOP3.LUT R12, R13, 0x380, RZ, 0xc0, !PT ;  /* 0x000003800d0c7812 */ /* 0x000fe400078ec0ff */
[----:B------:R-:W-:Y:S02]  /*26220*/  IADD3 R53, P0, R20, 0x9000, RZ ;  /* 0x0000900014357810 */ /* 0x000fe40007f1e0ff */
[----:B------:R-:W-:Y:S02]  /*26230*/  SHF.R.U64 R8, R8, 0x3, RZ ;  /* 0x0000000308087819 */ /* 0x000fe400000012ff */
[----:B------:R-:W-:-:S02]  /*26240*/  SHF.R.U64 R12, R12, 0x3, RZ ;  /* 0x000000030c0c7819 */ /* 0x000fc400000012ff */
[----:B------:R-:W-:Y:S01]  /*26250*/  LOP3.LUT R52, R53, 0x380, RZ, 0xc0, !PT ;  /* 0x0000038035347812 */ /* 0x000fe200078ec0ff */
[----:B------:R-:W2:Y:S01]  /*26260*/  SHFL.IDX PT, R55, R4, RZ, 0x1c1f ;  /* 0x001c1fff04377589 */ /* 0x000ea200000e0000 */
[----:B------:R-:W-:Y:S01]  /*26270*/  LOP3.LUT R8, R8, R9, RZ, 0x3c, !PT ;  /* 0x0000000908087212 */ /* 0x000fe200078e3cff */
[--C-:B------:R-:W-:Y:S01]  /*26280*/  IMAD.X R9, RZ, RZ, R21.reuse, P5 ;  /* 0x000000ffff097224 */ /* 0x100fe200028e0615 */
[----:B------:R-:W-:Y:S01]  /*26290*/  LOP3.LUT R12, R12, R13, RZ, 0x3c, !PT ;  /* 0x0000000d0c0c7212 */ /* 0x000fe200078e3cff */
[----:B------:R-:W-:Y:S01]  /*262a0*/  IMAD.X R13, RZ, RZ, R21, P4 ;  /* 0x000000ffff0d7224 */ /* 0x000fe200020e0615 */
[----:B------:R-:W-:Y:S01]  /*262b0*/  SHF.R.U64 R52, R52, 0x3, RZ ;  /* 0x0000000334347819 */ /* 0x000fe200000012ff */
[----:B------:R4:W0:Y:S01]  /*262c0*/  SHFL.IDX PT, R59, R4, 0x1, 0x1c1f ;  /* 0x003c1f00043b7f89 */ /* 0x00082200000e0000 */
[C---:B------:R-:W-:Y:S02]  /*262d0*/  IADD3 R41, P5, R20.reuse, 0x7000, RZ ;  /* 0x0000700014297810 */ /* 0x040fe40007fbe0ff */
[----:B------:R-:W-:-:S02]  /*262e0*/  IADD3 R45, P4, R20, 0x8000, RZ ;  /* 0x00008000142d7810 */ /* 0x000fc40007f9e0ff */
[----:B------:R-:W-:Y:S01]  /*262f0*/  LOP3.LUT R52, R52, R53, RZ, 0x3c, !PT ;  /* 0x0000003534347212 */ /* 0x000fe200078e3cff */
[----:B------:R-:W-:Y:S01]  /*26300*/  IMAD.X R53, RZ, RZ, R21, P0 ;  /* 0x000000ffff357224 */ /* 0x000fe200000e0615 */
[----:B------:R-:W-:Y:S01]  /*26310*/  LOP3.LUT R40, R41, 0x380, RZ, 0xc0, !PT ;  /* 0x0000038029287812 */ /* 0x000fe200078ec0ff */
[----:B------:R-:W-:Y:S01]  /*26320*/  VIADD R5, R15, 0x8 ;  /* 0x000000080f057836 */ /* 0x000fe20000000000 */
[----:B------:R-:W-:Y:S02]  /*26330*/  LOP3.LUT R44, R45, 0x380, RZ, 0xc0, !PT ;  /* 0x000003802d2c7812 */ /* 0x000fe400078ec0ff */
[----:B------:R-:W-:Y:S02]  /*26340*/  LOP3.LUT P0, RZ, R14, 0x3, RZ, 0xc0, !PT ;  /* 0x000000030eff7812 */ /* 0x000fe4000780c0ff */
[----:B------:R-:W-:Y:S02]  /*26350*/  SHF.R.U64 R40, R40, 0x3, RZ ;  /* 0x0000000328287819 */ /* 0x000fe400000012ff */
[----:B------:R-:W-:-:S02]  /*26360*/  SHF.R.U64 R44, R44, 0x3, RZ ;  /* 0x000000032c2c7819 */ /* 0x000fc400000012ff */
[-C--:B------:R-:W-:Y:S02]  /*26370*/  ISETP.GE.OR P2, PT, R15, R2.reuse, P0 ;  /* 0x000000020f00720c */ /* 0x080fe40000746670 */
[----:B------:R-:W-:Y:S02]  /*26380*/  ISETP.GE.OR P0, PT, R5, R2, P0 ;  /* 0x000000020500720c */ /* 0x000fe40000706670 */
[----:B------:R-:W-:Y:S01]  /*26390*/  LOP3.LUT R40, R40, R41, RZ, 0x3c, !PT ;  /* 0x0000002928287212 */ /* 0x000fe200078e3cff */
[--C-:B------:R-:W-:Y:S01]  /*263a0*/  IMAD.X R41, RZ, RZ, R21.reuse, P5 ;  /* 0x000000ffff297224 */ /* 0x100fe200028e0615 */
[----:B------:R-:W-:Y:S01]  /*263b0*/  LOP3.LUT R44, R44, R45, RZ, 0x3c, !PT ;  /* 0x0000002d2c2c7212 */ /* 0x000fe200078e3cff */
[----:B------:R-:W-:Y:S01]  /*263c0*/  IMAD.X R45, RZ, RZ, R21, P4 ;  /* 0x000000ffff2d7224 */ /* 0x000fe200020e0615 */
[C---:B------:R-:W-:Y:S02]  /*263d0*/  IADD3 R7, P3, R20.reuse, 0xf000, RZ ;  /* 0x0000f00014077810 */ /* 0x040fe40007f7e0ff */
[----:B------:R-:W-:-:S02]  /*263e0*/  IADD3 R69, P5, R20, 0xd000, RZ ;  /* 0x0000d00014457810 */ /* 0x000fc40007fbe0ff */
[----:B------:R-:W-:Y:S02]  /*263f0*/  IADD3 R73, P4, R20, 0xe000, RZ ;  /* 0x0000e00014497810 */ /* 0x000fe40007f9e0ff */
[----:B----4-:R-:W-:Y:S02]  /*26400*/  LOP3.LUT R4, R7, 0x380, RZ, 0xc0, !PT ;  /* 0x0000038007047812 */ /* 0x010fe400078ec0ff */
[----:B------:R-:W-:Y:S02]  /*26410*/  LOP3.LUT R68, R69, 0x380, RZ, 0xc0, !PT ;  /* 0x0000038045447812 */ /* 0x000fe400078ec0ff */
[----:B------:R-:W-:Y:S02]  /*26420*/  LOP3.LUT R72, R73, 0x380, RZ, 0xc0, !PT ;  /* 0x0000038049487812 */ /* 0x000fe400078ec0ff */
[----:B------:R-:W-:Y:S01]  /*26430*/  SHF.R.U64 R11, R11, 0x3, RZ ;  /* 0x000000030b0b7819 */ /* 0x000fe200000012ff */
[----:B--2---:R-:W-:Y:S01]  /*26440*/  @!P2 ST.E desc[UR6][R54.64], R6 ;  /* 0x000000063600a985 */ /* 0x004fe2000c101906 */
[----:B------:R-:W-:-:S02]  /*26450*/  SHF.R.U64 R4, R4, 0x3, RZ ;  /* 0x0000000304047819 */ /* 0x000fc400000012ff */
[----:B------:R-:W-:Y:S01]  /*26460*/  SHF.R.U64 R68, R68, 0x3, RZ ;  /* 0x0000000344447819 */ /* 0x000fe200000012ff */
[----:B0-----:R0:W-:Y:S01]  /*26470*/  @!P0 ST.E desc[UR6][R58.64], R0 ;  /* 0x000000003a008985 */ /* 0x0011e2000c101906 */
[----:B------:R-:W-:Y:S02]  /*26480*/  SHF.R.U64 R72, R72, 0x3, RZ ;  /* 0x0000000348487819 */ /* 0x000fe400000012ff */
[----:B------:R-:W-:Y:S01]  /*26490*/  LOP3.LUT R20, R11, R20, RZ, 0x3c, !PT ;  /* 0x000000140b147212 */ /* 0x000fe200078e3cff */
[--C-:B------:R-:W-:Y:S01]  /*264a0*/  IMAD.X R77, RZ, RZ, R21.reuse, P3 ;  /* 0x000000ffff4d7224 */ /* 0x100fe200018e0615 */
[----:B------:R-:W-:Y:S01]  /*264b0*/  LOP3.LUT R68, R68, R69, RZ, 0x3c, !PT ;  /* 0x0000004544447212 */ /* 0x000fe200078e3cff */
[--C-:B------:R-:W-:Y:S01]  /*264c0*/  IMAD.X R69, RZ, RZ, R21.reuse, P5 ;  /* 0x000000ffff457224 */ /* 0x100fe200028e0615 */
[----:B------:R-:W-:Y:S01]  /*264d0*/  LOP3.LUT R72, R72, R73, RZ, 0x3c, !PT ;  /* 0x0000004948487212 */ /* 0x000fe200078e3cff */
[----:B------:R-:W-:Y:S01]  /*264e0*/  IMAD.X R73, RZ, RZ, R21, P4 ;  /* 0x000000ffff497224 */ /* 0x000fe200020e0615 */
[----:B------:R-:W-:Y:S01]  /*264f0*/  LOP3.LUT R76, R4, R7, RZ, 0x3c, !PT ;  /* 0x00000007044c7212 */ /* 0x000fe200078e3cff */
[----:B------:R-:W5:Y:S01]  /*26500*/  LD.E.128 R8, desc[UR6][R8.64] ;  /* 0x0000000608087980 */ /* 0x000f62000c101d00 */
[----:B0-----:R-:W-:-:S03]  /*26510*/  IMAD R0, R3, UR4, RZ ;  /* 0x0000000403007c24 */ /* 0x001fc6000f8e02ff */
[----:B------:R0:W5:Y:S01]  /*26520*/  LD.E.128 R4, desc[UR6][R20.64] ;  /* 0x0000000614047980 */ /* 0x000162000c101d00 */
[----:B------:R-:W-:-:S03]  /*26530*/  IMAD R3, R81, UR5, R0 ;  /* 0x0000000551037c24 */ /* 0x000fc6000f8e0200 */
[----:B------:R-:W5:Y:S04]  /*26540*/  LD.E.128 R12, desc[UR6][R12.64] ;  /* 0x000000060c0c7980 */ /* 0x000f68000c101d00 */
[----:B------:R-:W5:Y:S01]  /*26550*/  LD.E.128 R24, desc[UR6][R24.64] ;  /* 0x0000000618187980 */ /* 0x000f62000c101d00 */
[----:B0-----:R-:W-:Y:S01]  /*26560*/  IMAD.WIDE.U32 R20, R81, UR4, RZ ;  /* 0x0000000451147c25 */ /* 0x001fe2000f8e00ff */
[----:B------:R-:W-:Y:S02]  /*26570*/  ULDC.64 UR4, c[0x0][0xae8] ;  /* 0x0002ba0000047ab9 */ /* 0x000fe40000000a00 */
[----:B------:R-:W5:Y:S01]  /*26580*/  LD.E.128 R28, desc[UR6][R28.64] ;  /* 0x000000061c1c7980 */ /* 0x000f62000c101d00 */
[----:B------:R-:W-:Y:S02]  /*26590*/  IMAD.IADD R21, R21, 0x1, R3 ;  /* 0x0000000115157824 */ /* 0x000fe400078e0203 */
[----:B------:R-:W-:Y:S01]  /*265a0*/  IMAD R3, R237, 0x20, R212 ;  /* 0x00000020ed037824 */ /* 0x000fe200078e02d4 */
[----:B------:R-:W5:Y:S01]  /*265b0*/  LD.E.128 R32, desc[UR6][R32.64] ;  /* 0x0000000620207980 */ /* 0x000f62000c101d00 */
[----:B------:R-:W-:-:S02]  /*265c0*/  IMAD R82, R82, UR4, RZ ;  /* 0x0000000452527c24 */ /* 0x000fc4000f8e02ff */
[----:B------:R-:W-:Y:S01]  /*265d0*/  IMAD.IADD R84, R230, 0x1, R3 ;  /* 0x00000001e6547824 */ /* 0x000fe200078e0203 */
[----:B------:R-:W5:Y:S01]  /*265e0*/  LD.E.128 R36, desc[UR6][R36.64] ;  /* 0x0000000624247980 */ /* 0x000f62000c101d00 */
[C---:B------:R-:W-:Y:S02]  /*265f0*/  IMAD R3, R86.reuse, UR5, R82 ;  /* 0x0000000556037c24 */ /* 0x040fe4000f8e0252 */
[----:B------:R-:W-:Y:S01]  /*26600*/  IMAD.WIDE.U32 R20, R86, UR4, R20 ;  /* 0x0000000456147c25 */ /* 0x000fe2000f8e0014 */
[----:B------:R-:W-:Y:S01]  /*26610*/  ULDC.64 UR4, c[0x0][0xaf0] ;  /* 0x0002bc0000047ab9 */ /* 0x000fe20000000a00 */
[----:B------:R-:W5:Y:S02]  /*26620*/  LD.E.128 R40, desc[UR6][R40.64] ;  /* 0x0000000628287980 */ /* 0x000f64000c101d00 */
[----:B-1----:R-:W-:Y:S02]  /*26630*/  @P1 IMAD.HI.U32 R0, R84, R83, RZ ;  /* 0x0000005354001227 */ /* 0x002fe400078e00ff */
[----:B------:R-:W5:Y:S02]  /*26640*/  LD.E.128 R44, desc[UR6][R44.64] ;  /* 0x000000062c2c7980 */ /* 0x000f64000c101d00 */
[----:B------:R-:W-:-:S02]  /*26650*/  IMAD.IADD R21, R21, 0x1, R3 ;  /* 0x0000000115157824 */ /* 0x000fc400078e0203 */
[----:B------:R-:W-:Y:S01]  /*26660*/  IMAD.MOV.U32 R3, RZ, RZ, R84 ;  /* 0x000000ffff037224 */ /* 0x000fe200078e0054 */
[----:B---3--:R-:W-:Y:S01]  /*26670*/  @P1 SHF.R.U32.HI R3, RZ, R85, R0 ;  /* 0x00000055ff031219 */ /* 0x008fe20000011600 */
[----:B------:R-:W-:Y:S01]  /*26680*/  IMAD R81, R80, UR4, RZ ;  /* 0x0000000450517c24 */ /* 0x000fe2000f8e02ff */
[----:B------:R-:W5:Y:S01]  /*26690*/  LD.E.128 R52, desc[UR6][R52.64] ;  /* 0x0000000634347980 */ /* 0x000f62000c101d00 */
[C---:B------:R-:W-:Y:S01]  /*266a0*/  IMAD.WIDE.U32 R20, R236.reuse, UR4, R20 ;  /* 0x00000004ec147c25 */ /* 0x040fe2000f8e0014 */
[----:B------:R-:W-:Y:S02]  /*266b0*/  SHF.R.S32.HI R0, RZ, 0x1f, R3 ;  /* 0x0000001fff007819 */ /* 0x000fe40000011403 */
[----:B------:R-:W5:Y:S01]  /*266c0*/  LD.E.128 R56, desc[UR6][R56.64] ;  /* 0x0000000638387980 */ /* 0x000f62000c101d00 */
[----:B------:R-:W-:Y:S01]  /*266d0*/  IMAD R81, R236, UR5, R81 ;  /* 0x00000005ec517c24 */ /* 0x000fe2000f8e0251 */
[----:B------:R-:W-:Y:S01]  /*266e0*/  ULDC.64 UR4, c[0x0][0xae0] ;  /* 0x0002b80000047ab9 */ /* 0x000fe20000000a00 */
[----:B------:R-:W-:Y:S01]  /*266f0*/  IMAD.MOV R83, RZ, RZ, -R3 ;  /* 0x000000ffff537224 */ /* 0x000fe200078e0a03 */
[----:B------:R-:W5:Y:S01]  /*26700*/  LD.E.128 R60, desc[UR6][R60.64] ;  /* 0x000000063c3c7980 */ /* 0x000f62000c101d00 */
[----:B------:R-:W-:-:S02]  /*26710*/  IMAD.IADD R21, R21, 0x1, R81 ;  /* 0x0000000115157824 */ /* 0x000fc400078e0251 */
[----:B------:R-:W-:Y:S01]  /*26720*/  IMAD R0, R0, UR4, RZ ;  /* 0x0000000400007c24 */ /* 0x000fe2000f8e02ff */
[----:B------:R-:W5:Y:S01]  /*26730*/  LD.E.128 R64, desc[UR6][R64.64] ;  /* 0x0000000640407980 */ /* 0x000f62000c101d00 */
[----:B------:R-:W-:Y:S02]  /*26740*/  IMAD R81, R48, R83, R84 ;  /* 0x0000005330517224 */ /* 0x000fe400078e0254 */
[C---:B------:R-:W-:Y:S01]  /*26750*/  IMAD R83, R3.reuse, UR5, R0 ;  /* 0x0000000503537c24 */ /* 0x040fe2000f8e0200 */
[----:B------:R-:W5:Y:S01]  /*26760*/  LD.E.128 R68, desc[UR6][R68.64] ;  /* 0x0000000644447980 */ /* 0x000f62000c101d00 */
[----:B------:R-:W-:Y:S01]  /*26770*/  IMAD.WIDE.U32 R20, R3, UR4, R20 ;  /* 0x0000000403147c25 */ /* 0x000fe2000f8e0014 */
[----:B------:R-:W-:Y:S01]  /*26780*/  SHF.R.S32.HI R0, RZ, 0x1f, R81 ;  /* 0x0000001fff007819 */ /* 0x000fe20000011451 */
[----:B------:R-:W-:Y:S01]  /*26790*/  ULDC.64 UR4, c[0x0][0xad8] ;  /* 0x0002b60000047ab9 */ /* 0x000fe20000000a00 */
[----:B------:R-:W5:Y:S01]  /*267a0*/  LD.E.128 R72, desc[UR6][R72.64] ;  /* 0x0000000648487980 */ /* 0x000f62000c101d00 */
[----:B------:R-:W-:-:S02]  /*267b0*/  IMAD.IADD R21, R21, 0x1, R83 ;  /* 0x0000000115157824 */ /* 0x000fc400078e0253 */
[----:B------:R-:W-:Y:S01]  /*267c0*/  IMAD R0, R0, UR4, RZ ;  /* 0x0000000400007c24 */ /* 0x000fe2000f8e02ff */
[----:B------:R-:W5:Y:S01]  /*267d0*/  LD.E.128 R76, desc[UR6][R76.64] ;  /* 0x000000064c4c7980 */ /* 0x000f62000c101d00 */
[C---:B------:R-:W-:Y:S01]  /*267e0*/  IMAD.WIDE.U32 R20, R81.reuse, UR4, R20 ;  /* 0x0000000451147c25 */ /* 0x040fe2000f8e0014 */
[----:B------:R-:W-:Y:S01]  /*267f0*/  @!PT LDS RZ, [RZ] ;  /* 0x00000000fffff984 */ /* 0x000fe20000000800 */
[----:B------:R-:W-:Y:S01]  /*26800*/  @!PT LDS RZ, [RZ] ;  /* 0x00000000fffff984 */ /* 0x000fe20000000800 */
[----:B------:R-:W-:Y:S01]  /*26810*/  @!PT LDS RZ, [RZ] ;  /* 0x00000000fffff984 */ /* 0x000fe20000000800 */
[----:B------:R-:W-:Y:S01]  /*26820*/  @!PT LDS RZ, [RZ] ;  /* 0x00000000fffff984 */ /* 0x000fe20000000800 */
[----:B------:R0:W-:Y:S06]  /*26830*/  MEMBAR.ALL.CTA ;  /* 0x0000000000007992 */ /* 0x0001ec0000008000 */
[----:B0-----:R-:W0:Y:S01]  /*26840*/  FENCE.VIEW.ASYNC.S ;  /* 0x00000000000073c6 */ /* 0x001e220000000000 */
[----:B------:R-:W-:Y:S01]  /*26850*/  IMAD R83, R81, UR5, R0 ;  /* 0x0000000551537c24 */ /* 0x000fe2000f8e0200 */
[----:B------:R-:W-:-:S02]  /*26860*/  ULDC.64 UR4, c[0x0][0xa80] ;  /* 0x0002a00000047ab9 */ /* 0x000fc40000000a00 */
[----:B------:R-:W-:Y:S01]  /*26870*/  LEA R48, P2, R20, UR4, 0x1 ;  /* 0x0000000414307c11 */ /* 0x000fe2000f8408ff */
[----:B------:R-:W-:Y:S02]  /*26880*/  IMAD.IADD R21, R21, 0x1, R83 ;  /* 0x0000000115157824 */ /* 0x000fe400078e0253 */
[----:B------:R-:W-:-:S03]  /*26890*/  VIADD R3, R87, 0x20 ;  /* 0x0000002057037836 */ /* 0x000fc60000000000 */
[----:B------:R-:W-:Y:S02]  /*268a0*/  LEA.HI.X R86, R20, UR5, R21, 0x1, P2 ;  /* 0x0000000514567c11 */ /* 0x000fe400090f0c15 */
[-C--:B------:R-:W-:Y:S01]  /*268b0*/  ISETP.GE.AND P2, PT, R87, R2.reuse, PT ;  /* 0x000000025700720c */ /* 0x080fe20003f46270 */
[----:B------:R-:W-:Y:S01]  /*268c0*/  VIADD R0, R16, 0x38820 ;  /* 0x0003882010007836 */ /* 0x000fe20000000000 */
[----:B------:R-:W-:Y:S02]  /*268d0*/  SHF.R.S32.HI R80, RZ, 0x1f, R213 ;  /* 0x0000001fff507819 */ /* 0x000fe400000114d5 */
[-C--:B------:R-:W-:Y:S01]  /*268e0*/  ISETP.GE.AND P1, PT, R3, R2.reuse, PT ;  /* 0x000000020300720c */ /* 0x080fe20003f26270 */
[----:B------:R-:W-:Y:S01]  /*268f0*/  VIADD R3, R87, 0x40 ;  /* 0x0000004057037836 */ /* 0x000fe20000000000 */
[----:B------:R-:W-:Y:S02]  /*26900*/  LEA.HI R80, R80, R213, RZ, 0x3 ;  /* 0x000000d550507211 */ /* 0x000fe400078f18ff */
[----:B------:R-:W-:Y:S01]  /*26910*/  PRMT R0, RZ, 0x654, R0 ;  /* 0x00000654ff007816 */ /* 0x000fe20000000000 */
[----:B0-----:R0:W1:Y:S01]  /*26920*/  SHFL.IDX PT, R85, R48, RZ, 0x181f ;  /* 0x00181fff30557589 */ /* 0x00106200000e0000 */
[----:B------:R-:W-:-:S02]  /*26930*/  ISETP.GE.AND P0, PT, R3, R2, PT ;  /* 0x000000020300720c */ /* 0x000fc40003f06270 */
[----:B------:R-:W-:Y:S01]  /*26940*/  LOP3.LUT R88, R80, 0xfffffff8, RZ, 0xc0, !PT ;  /* 0xfffffff850587812 */ /* 0x000fe200078ec0ff */
[----:B------:R2:W-:Y:S01]  /*26950*/  SYNCS.ARRIVE.TRANS64.RED.A1T0 RZ, [R0+URZ], RZ ;  /* 0x000000ff00ff79a7 */ /* 0x0005e2000810043f */
[----:B------:R0:W3:Y:S02]  /*26960*/  SHFL.IDX PT, R3, R86, RZ, 0x181f ;  /* 0x00181fff56037589 */ /* 0x0000e400000e0000 */
[----:B------:R-:W-:Y:S02]  /*26970*/  SHF.R.S32.HI R89, RZ, 0x1f, R88 ;  /* 0x0000001fff597819 */ /* 0x000fe40000011458 */
[----:B--2---:R-:W-:Y:S01]  /*26980*/  SHF.R.S32.HI R0, RZ, 0x1f, R221 ;  /* 0x0000001fff007819 */ /* 0x004fe200000114dd */
[----:B0-----:R-:W-:Y:S06]  /*26990*/  @P2 BRA `(.L_x_3107) ;  /* 0x0000000000482947 */ /* 0x001fec0003800000 */
[----:B------:R-:W-:Y:S01]  /*269a0*/  ULDC UR4, c[0x0][0xac8] ;  /* 0x0002b20000047ab9 */ /* 0x000fe20000000800 */
[----:B------:R-:W-:Y:S01]  /*269b0*/  ULDC.64 UR6, c[0x0][0x208] ;  /* 0x0000820000067ab9 */ /* 0x000fe20000000a00 */
[----:B------:R-:W-:Y:S02]  /*269c0*/  ISETP.GE.AND P5, PT, R18, UR4, PT ;  /* 0x0000000412007c0c */ /* 0x000fe4000bfa6270 */
[----:B------:R-:W-:Y:S02]  /*269d0*/  ISETP.GE.AND P4, PT, R213, UR4, PT ;  /* 0x00000004d5007c0c */ /* 0x000fe4000bf86270 */
[----:B------:R-:W-:Y:S02]  /*269e0*/  ISETP.GE.AND P3, PT, R220, UR4, PT ;  /* 0x00000004dc007c0c */ /* 0x000fe4000bf66270 */
[----:B------:R-:W-:-:S07]  /*269f0*/  ISETP.GE.AND P2, PT, R221, UR4, PT ;  /* 0x00000004dd007c0c */ /* 0x000fce000bf46270 */
[----:B-1----:R-:W-:-:S04]  /*26a00*/  @!P5 LEA R20, P6, R18, R85, 0x1 ;  /* 0x000000551214d211 */ /* 0x002fc800078c08ff */
[----:B---3--:R-:W-:Y:S02]  /*26a10*/  @!P5 LEA.HI.X R21, R18, R3, R19, 0x1, P6 ;  /* 0x000000031215d211 */ /* 0x008fe400030f0c13 */
        /* <DEDUP_REMOVED lines=10> */
.L_x_3107:
[----:B------:R-:W-:Y:S05]  /*26ac0*/  BSYNC B1 ;  /* 0x0000000000017941 */ /* 0x000fea0003800000 */
.L_x_3106:
[----:B---3--:R2:W3:Y:S01]  /*26ad0*/  SHFL.IDX PT, R3, R86, 0x1, 0x181f ;  /* 0x00381f0056037f89 */ /* 0x0084e200000e0000 */
[----:B------:R-:W-:Y:S03]  /*26ae0*/  BSSY B1, `(.L_x_3108) ;  /* 0x0000015000017945 */ /* 0x000fe60003800000 */
[----:B0----5:R2:W0:Y:S01]  /*26af0*/  SHFL.IDX PT, R29, R48, 0x1, 0x181f ;  /* 0x00381f00301d7f89 */ /* 0x02142200000e0000 */
        /* <DEDUP_REMOVED lines=19> */
.L_x_3109:
[----:B------:R-:W-:Y:S05]  /*26c30*/  BSYNC B1 ;  /* 0x0000000000017941 */ /* 0x000fea0003800000 */
.L_x_3108:
[----:B---3--:R3:W0:Y:S01]  /*26c40*/  SHFL.IDX PT, R3, R86, 0x2, 0x181f ;  /* 0x00581f0056037f89 */ /* 0x00862200000e0000 */
[----:B------:R-:W-:Y:S03]  /*26c50*/  BSSY B1, `(.L_x_3110) ;  /* 0x0000015000017945 */ /* 0x000fe60003800000 */
[----:B----4-:R3:W4:Y:S01]  /*26c60*/  SHFL.IDX PT, R11, R48, 0x2, 0x181f ;  /* 0x00581f00300b7f89 */ /* 0x01072200000e0000 */
[----:B------:R-:W-:Y:S05]  /*26c70*/  @P0 BRA `(.L_x_3111) ;  /* 0x0000000000480947 */ /* 0x000fea0003800000 */
[----:B------:R-:W-:Y:S01]  /*26c80*/  ULDC UR4, c[0x0][0xac8] ;  /* 0x0002b20000047ab9 */ /* 0x000fe20000000800 */
[----:B------:R-:W-:Y:S01]  /*26c90*/  ULDC.64 UR6, c[0x0][0x208] ;  /* 0x0000820000067ab9 */ /* 0x000fe20000000a00 */
[----:B------:R-:W-:Y:S02]  /*26ca0*/  ISETP.GE.AND P3, PT, R18, UR4, PT ;  /* 0x0000000412007c0c */ /* 0x000fe4000bf66270 */
[----:B------:R-:W-:Y:S02]  /*26cb0*/  ISETP.GE.AND P2, PT, R213, UR4, PT ;  /* 0x00000004d5007c0c */ /* 0x000fe4000bf46270 */
[----:B------:R-:W-:Y:S02]  /*26cc0*/  ISETP.GE.AND P1, PT, R220, UR4, PT ;  /* 0x00000004dc007c0c */ /* 0x000fe4000bf26270 */
[----:B------:R-:W-:-:S07]  /*26cd0*/  ISETP.GE.AND P0, PT, R221, UR4, PT ;  /* 0x00000004dd007c0c */ /* 0x000fce000bf06270 */
[-C--:B----4-:R-:W-:Y:S02]  /*26ce0*/  @!P3 LEA R4, P6, R18, R11.reuse, 0x1 ;  /* 0x0000000b1204b211 */ /* 0x090fe400078c08ff */
        /* <DEDUP_REMOVED lines=11> */
.L_x_3111:
[----:B------:R-:W-:Y:S05]  /*26da0*/  BSYNC B1 ;  /* 0x0000000000017941 */ /* 0x000fea0003800000 */
.L_x_3110:
[----:B0-----:R-:W-:Y:S01]  /*26db0*/  VIADD R3, R87, 0x60 ;  /* 0x0000006057037836 */ /* 0x001fe20000000000 */
[----:B------:R0:W0:Y:S04]  /*26dc0*/  SHFL.IDX PT, R9, R86, 0x3, 0x181f ;  /* 0x00781f0056097f89 */ /* 0x00002800000e0000 */
        /* <DEDUP_REMOVED lines=8> */
[-C--:B0-----:R-:W-:Y:S02]  /*26e50*/  @!P3 LEA R2, P0, R18, R11.reuse, 0x1 ;  /* 0x0000000b1202b211 */ /* 0x081fe400078008ff */
[----:B------:R-:W-:Y:S02]  /*26e60*/  @!P4 LEA R4, P1, R88, R11, 0x1 ;  /* 0x0000000b5804c211 */ /* 0x000fe400078208ff */
[----:B------:R-:W-:Y:S02]  /*26e70*/  @!P3 LEA.HI.X R3, R18, R9, R19, 0x1, P0 ;  /* 0x000000091203b211 */ /* 0x000fe400000f0c13 */
        /* <DEDUP_REMOVED lines=13> */
.L_x_3104:
[----:B------:R-:W-:Y:S01]  /*26f50*/  IMAD.SHL.U32 R4, R236, 0x4, RZ ;  /* 0x00000004ec047824 */ /* 0x000fe200078e00ff */
[----:B------:R-:W-:Y:S01]  /*26f60*/  SHF.R.S32.HI R9, RZ, 0x1f, R236 ;  /* 0x0000001fff097819 */ /* 0x000fe200000114ec */
[----:B------:R-:W-:Y:S01]  /*26f70*/  ULDC.64 UR4, c[0x0][0xc00] ;  /* 0x0003000000047ab9 */ /* 0x000fe20000000a00 */
[----:B------:R-:W2:Y:S01]  /*26f80*/  LDC R25, c[0x0][0xbe8] ;  /* 0x0002fa00ff197b82 */ /* 0x000ea20000000800 */
[----:B------:R-:W-:Y:S01]  /*26f90*/  ISETP.NE.U32.AND P0, PT, RZ, UR4, PT ;  /* 0x00000004ff007c0c */ /* 0x000fe2000bf05070 */
[----:B------:R-:W-:Y:S01]  /*26fa0*/  IMAD.MOV.U32 R6, RZ, RZ, RZ ;  /* 0x000000ffff067224 */ /* 0x000fe200078e00ff */
[----:B------:R-:W-:Y:S01]  /*26fb0*/  IADD3 R2, P1, R4, UR4, RZ ;  /* 0x0000000404027c10 */ /* 0x000fe2000ff3e0ff */
[----:B------:R-:W-:Y:S01]  /*26fc0*/  ULDC.64 UR6, c[0x0][0x208] ;  /* 0x0000820000067ab9 */ /* 0x000fe20000000a00 */
[----:B------:R-:W-:Y:S02]  /*26fd0*/  SHF.L.U64.HI R0, R236, 0x2, R9 ;  /* 0x00000002ec007819 */ /* 0x000fe40000010209 */
[----:B------:R-:W-:-:S02]  /*26fe0*/  ISETP.NE.AND.EX P0, PT, RZ, UR5, PT, P0 ;  /* 0x00000005ff007c0c */ /* 0x000fc4000bf05300 */
[----:B------:R-:W-:Y:S01]  /*26ff0*/  IADD3.X R3, R0, UR5, RZ, P1, !PT ;  /* 0x0000000500037c10 */ /* 0x000fe20008ffe4ff */
[----:B------:R-:W-:Y:S02]  /*27000*/  ULDC.64 UR4, c[0x0][0xc08] ;  /* 0x0003020000047ab9 */ /* 0x000fe40000000a00 */
[----:B------:R-:W-:-:S04]  /*27010*/  ISETP.NE.U32.AND P1, PT, RZ, UR4, PT ;  /* 0x00000004ff007c0c */ /* 0x000fc8000bf25070 */
[----:B------:R-:W-:Y:S01]  /*27020*/  ISETP.NE.AND.EX P1, PT, RZ, UR5, PT, P1 ;  /* 0x00000005ff007c0c */ /* 0x000fe2000bf25310 */
[----:B------:R-:W3:Y:S03]  /*27030*/  S2R R7, SR_TID.X ;  /* 0x0000000000077919 */ /* 0x000ee60000002100 */
[----:B------:R4:W5:Y:S09]  /*27040*/  @P0 LDG.E R6, desc[UR6][R2.64] ;  /* 0x0000000602060981 */ /* 0x000972000c1e1900 */
[----:B------:R-:W-:Y:S01]  /*27050*/  @P1 IADD3 R4, P2, R4, UR4, RZ ;  /* 0x0000000404041c10 */ /* 0x000fe2000ff5e0ff */
[----:B------:R-:W-:-:S03]  /*27060*/  ULDC UR4, c[0x0][0xa88] ;  /* 0x0002a20000047ab9 */ /* 0x000fc60000000800 */
[----:B------:R-:W-:Y:S01]  /*27070*/  @P1 IADD3.X R5, R0, UR5, RZ, P2, !PT ;  /* 0x0000000500051c10 */ /* 0x000fe200097fe4ff */
[----:B------:R-:W-:Y:S01]  /*27080*/  IMAD.U32 R0, RZ, RZ, UR4 ;  /* 0x00000004ff007e24 */ /* 0x000fe2000f8e00ff */
[----:B--2---:R-:W-:-:S05]  /*27090*/  ISETP.NE.AND P2, PT, R25, 0x1, PT ;  /* 0x000000011900780c */ /* 0x004fca0003f45270 */
[----:B------:R4:W5:Y:S08]  /*270a0*/  @P1 LDG.E R0, desc[UR6][R4.64] ;  /* 0x0000000604001981 */ /* 0x000970000c1e1900 */
[----:B------:R-:W2:Y:S01]  /*270b0*/  @P2 LDC R14, c[0x0][0xbec] ;  /* 0x0002fb00ff0e2b82 */ /* 0x000ea20000000800 */
[----:B---3--:R-:W-:-:S05]  /*270c0*/  VIADD R8, R7, 0xffffff80 ;  /* 0xffffff8007087836 */ /* 0x008fca0000000000 */
[----:B------:R-:W-:Y:S02]  /*270d0*/  ISETP.GE.AND P3, PT, R8, 0x80, PT ;  /* 0x000000800800780c */ /* 0x000fe40003f66270 */
[----:B------:R-:W3:Y:S01]  /*270e0*/  @P2 LDC R27, c[0x0][0xbf0] ;  /* 0x0002fc00ff1b2b82 */ /* 0x000ee20000000800 */
[----:B----4-:R-:W-:Y:S10]  /*270f0*/  @P1 BRA `(.L_x_3113) ;  /* 0x0000000000141947 */ /* 0x010ff40003800000 */
[----:B------:R-:W-:Y:S05]  /*27100*/  @!P0 BRA `(.L_x_3113) ;  /* 0x0000000000108947 */ /* 0x000fea0003800000 */
[----:B------:R-:W-:Y:S02]  /*27110*/  ULDC.64 UR4, c[0x0][0x208] ;  /* 0x0000820000047ab9 */ /* 0x000fe40000000a00 */
[----:B------:R-:W4:Y:S04]  /*27120*/  LDG.E R5, desc[UR4][R2.64] ;  /* 0x0000000402057981 */ /* 0x000f28000c1e1900 */
[----:B-----5:R-:W4:Y:S02]  /*27130*/  LDG.E R0, desc[UR4][R2.64+0x4] ;  /* 0x0000040402007981 */ /* 0x020f24000c1e1900 */
[----:B----4-:R-:W-:-:S07]  /*27140*/  IMAD.IADD R0, R0, 0x1, -R5 ;  /* 0x0000000100007824 */ /* 0x010fce00078e0a05 */
.L_x_3113:
[----:B------:R-:W4:Y:S01]  /*27150*/  LDL R20, [R1+0x64] ;  /* 0x0000640001147983 */ /* 0x000f220000100800 */
[----:B------:R-:W-:Y:S01]  /*27160*/  BSSY B1, `(.L_x_3114) ;  /* 0x000002d000017945 */ /* 0x000fe20003800000 */
[----:B------:R-:W-:Y:S02]  /*27170*/  SEL R13, R236, RZ, !P0 ;  /* 0x000000ffec0d7207 */ /* 0x000fe40004000000 */
[----:B------:R-:W-:Y:S02]  /*27180*/  SEL R12, R9, RZ, !P0 ;  /* 0x000000ff090c7207 */ /* 0x000fe40004000000 */
[----:B-----5:R-:W-:Y:S02]  /*27190*/  SHF.R.S32.HI R11, RZ, 0x1f, R6 ;  /* 0x0000001fff0b7819 */ /* 0x020fe40000011406 */
[----:B----4-:R-:W-:Y:S01]  /*271a0*/  SHF.R.S32.HI R10, RZ, 0x1f, R20 ;  /* 0x0000001fff0a7819 */ /* 0x010fe20000011414 */
[----:B------:R-:W-:Y:S06]  /*271b0*/  @P3 BRA `(.L_x_3115) ;  /* 0x00000000009c3947 */ /* 0x000fec0003800000 */
[----:B------:R-:W4:Y:S01]  /*271c0*/  LDC R9, c[0x0][0xbe8] ;  /* 0x0002fa00ff097b82 */ /* 0x000f220000000800 */
[----:B------:R-:W-:Y:S01]  /*271d0*/  IADD3 R8, R230, -0x80, R7 ;  /* 0xffffff80e6087810 */ /* 0x000fe20007ffe007 */
[----:B----4-:R-:W-:-:S05]  /*271e0*/  IMAD R2, R0, R9, RZ ;  /* 0x0000000900027224 */ /* 0x010fca00078e02ff */
        /* <DEDUP_REMOVED lines=10> */
[----:B------:R-:W4:Y:S01]  /*27290*/  @P0 LDC R15, c[0x0][0xbec] ;  /* 0x0002fb00ff0f0b82 */ /* 0x000f220000000800 */
[----:B------:R-:W-:Y:S01]  /*272a0*/  IMAD R7, R20, UR5, R7 ;  /* 0x0000000514077c24 */ /* 0x000fe2000f8e0207 */
[----:B------:R-:W-:-:S03]  /*272b0*/  ULDC.64 UR4, c[0x0][0xb98] ;  /* 0x0002e60000047ab9 */ /* 0x000fc60000000a00 */
[----:B------:R-:W-:-:S03]  /*272c0*/  IMAD.IADD R3, R3, 0x1, R7 ;  /* 0x0000000103037824 */ /* 0x000fc600078e0207 */
[----:B------:R-:W5:Y:S01]  /*272d0*/  @P0 LDC R21, c[0x0][0xbf0] ;  /* 0x0002fc00ff150b82 */ /* 0x000f620000000800 */
[----:B------:R-:W-:-:S04]  /*272e0*/  IMAD.WIDE.U32 R2, R13, UR4, R2 ;  /* 0x000000040d027c25 */ /* 0x000fc8000f8e0002 */
[----:B----4-:R-:W-:-:S05]  /*272f0*/  @P0 IMAD.HI.U32 R4, R8, R15, RZ ;  /* 0x0000000f08040227 */ /* 0x010fca00078e00ff */
[----:B-----5:R-:W-:Y:S01]  /*27300*/  @P0 SHF.R.U32.HI R5, RZ, R21, R4 ;  /* 0x00000015ff050219 */ /* 0x020fe20000011604 */
        /* <DEDUP_REMOVED lines=18> */
.L_x_3115:
[----:B------:R-:W-:Y:S05]  /*27430*/  BSYNC B1 ;  /* 0x0000000000017941 */ /* 0x000fea0003800000 */
.L_x_3114:
[----:B------:R-:W-:Y:S01]  /*27440*/  ULDC.64 UR4, c[0x0][0xaa0] ;  /* 0x0002a80000047ab9 */ /* 0x000fe20000000a00 */
[----:B------:R-:W-:Y:S02]  /*27450*/  IMAD R7, R237, 0x20, R212 ;  /* 0x00000020ed077824 */ /* 0x000fe400078e02d4 */
[----:B----4-:R-:W-:Y:S02]  /*27460*/  IMAD R3, R11, UR4, RZ ;  /* 0x000000040b037c24 */ /* 0x010fe4000f8e02ff */
[----:B------:R-:W-:Y:S02]  /*27470*/  IMAD.IADD R9, R230, 0x1, R7 ;  /* 0x00000001e6097824 */ /* 0x000fe400078e0207 */
        /* <DEDUP_REMOVED lines=8> */
[----:B------:R4:W5:Y:S01]  /*27500*/  LDL R20, [R1+0x60] ;  /* 0x0000600001147983 */ /* 0x0009620000100800 */
[----:B--2---:R-:W-:-:S04]  /*27510*/  @P2 IMAD.HI.U32 R4, R9, R14, RZ ;  /* 0x0000000e09042227 */ /* 0x004fc800078e00ff */
[----:B------:R-:W-:Y:S01]  /*27520*/  IMAD.MOV.U32 R5, RZ, RZ, R9 ;  /* 0x000000ffff057224 */ /* 0x000fe200078e0009 */
[----:B---3--:R-:W-:Y:S01]  /*27530*/  @P2 SHF.R.U32.HI R5, RZ, R27, R4 ;  /* 0x0000001bff052219 */ /* 0x008fe20000011604 */
        /* <DEDUP_REMOVED lines=31> */
[----:B------:R-:W-:Y:S02]  /*27730*/  ISETP.GE.AND P0, PT, R0, R25, PT ;  /* 0x000000190000720c */ /* 0x000fe40003f06270 */
[----:B------:R-:W-:-:S02]  /*27740*/  SHF.R.S32.HI R6, RZ, 0x1f, R221 ;  /* 0x0000001fff067819 */ /* 0x000fc400000114dd */
[----:B------:R-:W-:Y:S01]  /*27750*/  SHF.R.S32.HI R9, RZ, 0x1f, R220 ;  /* 0x0000001fff097819 */ /* 0x000fe200000114dc */
[----:B------:R-:W-:Y:S08]  /*27760*/  @P2 BRA `(.L_x_3117) ;  /* 0x0000000000482947 */ /* 0x000ff00003800000 */
[----:B------:R-:W-:Y:S01]  /*27770*/  ULDC UR4, c[0x0][0xac8] ;  /* 0x0002b20000047ab9 */ /* 0x000fe20000000800 */
[----:B------:R-:W-:Y:S01]  /*27780*/  ULDC.64 UR6, c[0x0][0x208] ;  /* 0x0000820000067ab9 */ /* 0x000fe20000000a00 */
[----:B------:R-:W-:Y:S02]  /*27790*/  ISETP.GE.AND P5, PT, R18, UR4, PT ;  /* 0x0000000412007c0c */ /* 0x000fe4000bfa6270 */
[----:B------:R-:W-:Y:S02]  /*277a0*/  ISETP.GE.AND P3, PT, R220, UR4, PT ;  /* 0x00000004dc007c0c */ /* 0x000fe4000bf66270 */
[----:B------:R-:W-:Y:S02]  /*277b0*/  ISETP.GE.AND P2, PT, R221, UR4, PT ;  /* 0x00000004dd007c0c */ /* 0x000fe4000bf46270 */
[----:B------:R-:W-:-:S07]  /*277c0*/  ISETP.GE.AND P4, PT, R213, UR4, PT ;  /* 0x00000004d5007c0c */ /* 0x000fce000bf86270 */
[----:B--2---:R-:W-:-:S04]  /*277d0*/  @!P5 LEA R10, P6, R18, R2, 0x1 ;  /* 0x00000002120ad211 */ /* 0x004fc800078c08ff */
[-C--:B---3--:R-:W-:Y:S02]  /*277e0*/  @!P5 LEA.HI.X R11, R18, R3.reuse, R19, 0x1, P6 ;  /* 0x00000003120bd211 */ /* 0x088fe400030f0c13 */
[-C--:B------:R-:W-:Y:S01]  /*277f0*/  @!P3 LEA R12, P6, R220, R2.reuse, 0x1 ;  /* 0x00000002dc0cb211 */ /* 0x080fe200078c08ff */
[----:B-----5:R-:W-:Y:S02]  /*27800*/  @!P4 IMAD.SHL.U32 R7, R20, 0x8, RZ ;  /* 0x000000081407c824 */ /* 0x020fe400078e00ff */
        /* <DEDUP_REMOVED lines=8> */
.L_x_3117:
[----:B------:R-:W-:Y:S05]  /*27890*/  BSYNC B1 ;  /* 0x0000000000017941 */ /* 0x000fea0003800000 */
.L_x_3116:
[----:B--23--:R2:W3:Y:S01]  /*278a0*/  SHFL.IDX PT, R3, R5, 0x1, 0x181f ;  /* 0x00381f0005037f89 */ /* 0x00c4e200000e0000 */
        /* <DEDUP_REMOVED lines=11> */
[-C--:B---3--:R-:W-:Y:S02]  /*27960*/  @!P4 LEA.HI.X R11, R18, R3.reuse, R19, 0x1, P6 ;  /* 0x00000003120bc211 */ /* 0x088fe400030f0c13 */
[C---:B------:R-:W-:Y:S01]  /*27970*/  @!P1 LEA R14, P6, R221.reuse, R2, 0x1 ;  /* 0x00000002dd0e9211 */ /* 0x040fe200078c08ff */
[----:B-----5:R-:W-:Y:S01]  /*27980*/  @!P3 IMAD.SHL.U32 R7, R20, 0x8, RZ ;  /* 0x000000081407b824 */ /* 0x020fe200078e00ff */
[-C--:B------:R-:W-:Y:S01]  /*27990*/  @!P2 LEA.HI.X R13, R220, R3.reuse, R9, 0x1, P5 ;  /* 0x00000003dc0da211 */ /* 0x080fe200028f0c09 */
[----:B------:R0:W-:Y:S01]  /*279a0*/  @!P4 ST.E.128 desc[UR6][R10.64], RZ ;  /* 0x000000ff0a00c985 */ /* 0x0001e2000c101d06 */
[----:B------:R-:W-:Y:S01]  /*279b0*/  @!P1 LEA.HI.X R15, R221, R3, R6, 0x1, P6 ;  /* 0x00000003dd0f9211 */ /* 0x000fe200030f0c06 */
[----:B------:R-:W-:-:S05]  /*279c0*/  @!P3 IMAD.WIDE R2, R7, 0x2, R2 ;  /* 0x000000020702b825 */ /* 0x000fca00078e0202 */
[----:B------:R0:W-:Y:S04]  /*279d0*/  @!P3 ST.E.128 desc[UR6][R2.64], RZ ;  /* 0x000000ff0200b985 */ /* 0x0001e8000c101d06 */
[----:B------:R0:W-:Y:S04]  /*279e0*/  @!P2 ST.E.128 desc[UR6][R12.64], RZ ;  /* 0x000000ff0c00a985 */ /* 0x0001e8000c101d06 */
[----:B------:R0:W-:Y:S02]  /*279f0*/  @!P1 ST.E.128 desc[UR6][R14.64], RZ ;  /* 0x000000ff0e009985 */ /* 0x0001e4000c101d06 */
.L_x_3119:
[----:B------:R-:W-:Y:S05]  /*27a00*/  BSYNC B1 ;  /* 0x0000000000017941 */ /* 0x000fea0003800000 */
.L_x_3118:
[----:B0--3--:R0:W3:Y:S01]  /*27a10*/  SHFL.IDX PT, R3, R5, 0x2, 0x181f ;  /* 0x00581f0005037f89 */ /* 0x0090e200000e0000 */
        /* <DEDUP_REMOVED lines=12> */
[----:B-----5:R-:W-:Y:S01]  /*27ae0*/  @!P4 IMAD.SHL.U32 R7, R20, 0x8, RZ ;  /* 0x000000081407c824 */ /* 0x020fe200078e00ff */
[-C--:B---3--:R-:W-:Y:S02]  /*27af0*/  @!P3 LEA.HI.X R11, R18, R3.reuse, R19, 0x1, P0 ;  /* 0x00000003120bb211 */ /* 0x088fe400000f0c13 */
[-C--:B------:R-:W-:Y:S02]  /*27b00*/  @!P5 LEA.HI.X R13, R220, R3.reuse, R9, 0x1, P1 ;  /* 0x00000003dc0dd211 */ /* 0x080fe400008f0c09 */
[----:B------:R-:W-:Y:S01]  /*27b10*/  @!P6 LEA.HI.X R15, R221, R3, R6, 0x1, P2 ;  /* 0x00000003dd0fe211 */ /* 0x000fe200010f0c06 */
[----:B------:R-:W-:Y:S01]  /*27b20*/  @!P4 IMAD.WIDE R2, R7, 0x2, R2 ;  /* 0x000000020702c825 */ /* 0x000fe200078e0202 */
[----:B------:R0:W-:Y:S04]  /*27b30*/  @!P3 ST.E.128 desc[UR6][R10.64], RZ ;  /* 0x000000ff0a00b985 */ /* 0x0001e8000c101d06 */
[----:B------:R0:W-:Y:S04]  /*27b40*/  @!P4 ST.E.128 desc[UR6][R2.64], RZ ;  /* 0x000000ff0200c985 */ /* 0x0001e8000c101d06 */
[----:B------:R0:W-:Y:S04]  /*27b50*/  @!P5 ST.E.128 desc[UR6][R12.64], RZ ;  /* 0x000000ff0c00d985 */ /* 0x0001e8000c101d06 */
[----:B------:R0:W-:Y:S02]  /*27b60*/  @!P6 ST.E.128 desc[UR6][R14.64], RZ ;  /* 0x000000ff0e00e985 */ /* 0x0001e4000c101d06 */
.L_x_3121:
[----:B------:R-:W-:Y:S05]  /*27b70*/  BSYNC B1 ;  /* 0x0000000000017941 */ /* 0x000fea0003800000 */
.L_x_3120:
[----:B------:R-:W-:Y:S01]  /*27b80*/  VIADD R0, R230, 0x60 ;  /* 0x00000060e6007836 */ /* 0x000fe20000000000 */
[----:B0--3--:R0:W3:Y:S04]  /*27b90*/  SHFL.IDX PT, R3, R5, 0x3, 0x181f ;  /* 0x00781f0005037f89 */ /* 0x0090e800000e0000 */
        /* <DEDUP_REMOVED lines=12> */
[----:B--2-45:R-:W-:Y:S01]  /*27c60*/  @!P4 IMAD.SHL.U32 R5, R20, 0x8, RZ ;  /* 0x000000081405c824 */ /* 0x034fe200078e00ff */
        /* <DEDUP_REMOVED lines=8> */
.L_x_3112:
[----:B------:R-:W-:Y:S05]  /*27cf0*/  BSYNC B0 ;  /* 0x0000000000007941 */ /* 0x000fea0003800000 */
.L_x_3103:
[----:B------:R-:W-:Y:S02]  /*27d00*/  ULDC UR4, c[0x0][0xc3c] ;  /* 0x00030f0000047ab9 */ /* 0x000fe40000000800 */
[----:B-1----:R-:W-:-:S13]  /*27d10*/  ISETP.GE.AND P0, PT, R51, UR4, PT ;  /* 0x0000000433007c0c */ /* 0x002fda000bf06270 */
[----:B------:R-:W-:Y:S05]  /*27d20*/  @!P0 BRA `(.L_x_3122) ;  /* 0xfffffd9400908947 */ /* 0x000fea000383ffff */
[----:B------:R-:W-:Y:S05]  /*27d30*/  BRA `(.L_x_2866) ;  /* 0x0000009000487947 */ /* 0x000fea0003800000 */
.L_x_2864:
        /* <DEDUP_REMOVED lines=18> */
.L_x_3123:
        /* <DEDUP_REMOVED lines=42> */
.L_x_3129:
        /* <DEDUP_REMOVED lines=13> */
.L_x_3128:
[----:B------:R-:W-:Y:S05]  /*281d0*/  BSYNC B0 ;  /* 0x0000000000007941 */ /* 0x000fea0003800000 */
.L_x_3127:
        /* <DEDUP_REMOVED lines=21> */
.L_x_3125:
        /* <DEDUP_REMOVED lines=21> */
.L_x_3130:
        /* <DEDUP_REMOVED lines=56> */
.L_x_3126:
[----:B------:R-:W-:Y:S02]  /*28800*/  IMAD.MOV.U32 R17, RZ, RZ, RZ ;  /* 0x000000ffff117224 */ /* 0x000fe400078e00ff */
[----:B------:R-:W-:Y:S02]  /*28810*/  IMAD.U32 R16, RZ, RZ, UR6 ;  /* 0x00000006ff107e24 */ /* 0x000fe4000f8e00ff */
[----:B------:R-:W-:-:S07]  /*28820*/  IMAD.MOV.U32 R18, RZ, RZ, RZ ;  /* 0x000000ffff127224 */ /* 0x000fce00078e00ff */
.L_x_3131:
[----:B------:R-:W-:-:S13]  /*28830*/  ISETP.NE.AND P0, PT, R0, RZ, PT ;  /* 0x000000ff0000720c */ /* 0x000fda0003f05270 */
[----:B------:R-:W1:Y:S01]  /*28840*/  @!P0 S2R R3, SR_CgaCtaId ;  /* 0x0000000000038919 */ /* 0x000e620000008800 */
[----:B------:R-:W-:-:S04]  /*28850*/  @!P0 MOV R0, 0x400 ;  /* 0x0000040000008802 */ /* 0x000fc80000000f00 */
[----:B-1----:R-:W-:-:S05]  /*28860*/  @!P0 LEA R0, R3, R0, 0x18 ;  /* 0x0000000003008211 */ /* 0x002fca00078ec0ff */
[----:B------:R1:W-:Y:S01]  /*28870*/  @!P0 STS.128 [R0+0x388d0], R16 ;  /* 0x0388d01000008388 */ /* 0x0003e20000000c00 */
[----:B------:R-:W-:Y:S06]  /*28880*/  BAR.ARV 0x5, 0x180 ;  /* 0x0146000000007b1d */ /* 0x000fec0000002000 */
.L_x_3124:
[----:B-1----:R-:W-:Y:S01]  /*28890*/  IMAD.MOV.U32 R0, RZ, RZ, 0x1 ;  /* 0x00000001ff007424 */ /* 0x002fe200078e00ff */
[----:B------:R1:W-:Y:S01]  /*288a0*/  STL [R1+0x8], RZ ;  /* 0x000008ff01007387 */ /* 0x0003e20000100800 */
[----:B------:R-:W-:Y:S02]  /*288b0*/  ULDC UR4, c[0x0][0xc3c] ;  /* 0x00030f0000047ab9 */ /* 0x000fe40000000800 */
[----:B--2---:R-:W-:Y:S01]  /*288c0*/  ISETP.GE.AND P0, PT, R19, UR4, PT ;  /* 0x0000000413007c0c */ /* 0x004fe2000bf06270 */
[----:B------:R1:W-:Y:S04]  /*288d0*/  STL [R1+0x18], R0 ;  /* 0x0000180001007387 */ /* 0x0003e80000100800 */
[----:B------:R1:W-:Y:S08]  /*288e0*/  STL [R1+0x50], RZ ;  /* 0x000050ff01007387 */ /* 0x0003f00000100800 */
[----:B-1----:R-:W-:Y:S05]  /*288f0*/  @P0 BRA `(.L_x_3132) ;  /* 0x0000008000680947 */ /* 0x002fea0003800000 */
[----:B------:R-:W2:Y:S04]  /*28900*/  LDL R0, [R1+0x98] ;  /* 0x0000980001007983 */ /* 0x000ea80000100800 */
[----:B------:R-:W3:Y:S01]  /*28910*/  LDL.LU R5, [R1+0xc] ;  /* 0x00000c0001057983 */ /* 0x000ee20000300800 */
[----:B------:R-:W1:Y:S01]  /*28920*/  S2UR UR5, SR_CgaCtaId ;  /* 0x00000000000579c3 */ /* 0x000e620000008800 */
[----:B------:R-:W-:Y:S01]  /*28930*/  LOP3.LUT R7, R4, 0x7f, RZ, 0xc0, !PT ;  /* 0x0000007f04077812 */ /* 0x000fe200078ec0ff */
[----:B------:R-:W-:Y:S01]  /*28940*/  UMOV UR4, 0x400 ;  /* 0x0000040000047882 */ /* 0x000fe20000000000 */
[----:B------:R-:W-:Y:S01]  /*28950*/  BSSY B8, `(.L_x_3132) ;  /* 0x0000814000087945 */ /* 0x000fe20003800000 */
[----:B------:R-:W-:Y:S01]  /*28960*/  ULDC.64 UR36, c[0x0][0x198] ;  /* 0x0000660000247ab9 */ /* 0x000fe20000000a00 */
[C---:B------:R-:W-:Y:S01]  /*28970*/  ISETP.NE.AND P1, PT, R7.reuse, RZ, PT ;  /* 0x000000ff0700720c */ /* 0x040fe20003f25270 */
[----:B0-----:R-:W-:Y:S01]  /*28980*/  IMAD.SHL.U32 R2, R7, 0x8, RZ ;  /* 0x0000000807027824 */ /* 0x001fe200078e00ff */
[----:B------:R-:W-:Y:S01]  /*28990*/  SHF.R.U32.HI R6, RZ, 0x3, R7 ;  /* 0x00000003ff067819 */ /* 0x000fe20000011607 */
[----:B------:R-:W-:Y:S01]  /*289a0*/  ULDC UR39, c[0x0][0xc] ;  /* 0x0000030000277ab9 */ /* 0x000fe20000000800 */
[----:B-1----:R-:W-:Y:S01]  /*289b0*/  ULEA UR4, UR5, UR4, 0x18 ;  /* 0x0000000405047291 */ /* 0x002fe2000f8ec03f */
[----:B--2---:R-:W-:Y:S01]  /*289c0*/  R2UR UR6, R0 ;  /* 0x00000000000672ca */ /* 0x004fe200000e0000 */
[----:B------:R-:W-:Y:S01]  /*289d0*/  IMAD.SHL.U32 R0, R4, 0x8, RZ ;  /* 0x0000000804007824 */ /* 0x000fe200078e00ff */
[----:B---3--:R-:W-:-:S04]  /*289e0*/  LOP3.LUT R5, R5, 0xfffffffd, RZ, 0xc0, !PT ;  /* 0xfffffffd05057812 */ /* 0x008fc800078ec0ff */
[----:B------:R-:W-:Y:S02]  /*289f0*/  LOP3.LUT R3, R0, 0x1f8, RZ, 0xc0, !PT ;  /* 0x000001f800037812 */ /* 0x000fe400078ec0ff */
[----:B------:R-:W-:Y:S02]  /*28a00*/  @P1 LOP3.LUT R5, R5, 0x2, RZ, 0xfc, !PT ;  /* 0x0000000205051812 */ /* 0x000fe400078efcff */
[----:B------:R-:W-:Y:S02]  /*28a10*/  LOP3.LUT R3, R3, 0x38, R4, 0x78, !PT ;  /* 0x0000003803037812 */ /* 0x000fe400078e7804 */
[----:B------:R-:W-:Y:S01]  /*28a20*/  LOP3.LUT R5, R5, 0xfffffffe, RZ, 0xc0, !PT ;  /* 0xfffffffe05057812 */ /* 0x000fe200078ec0ff */
[----:B------:R-:W-:Y:S01]  /*28a30*/  ULOP3.LUT UR38, UR6, 0x2, URZ, 0xfc, !UPT ;  /* 0x0000000206267892 */ /* 0x000fe2000f8efc3f */
[----:B------:R-:W-:Y:S02]  /*28a40*/  LOP3.LUT R2, R3, 0x200, R2, 0xf8, !PT ;  /* 0x0000020003027812 */ /* 0x000fe400078ef802 */
[C---:B------:R-:W-:Y:S01]  /*28a50*/  LOP3.LUT P0, R3, R4.reuse, 0x1f, RZ, 0xc0, !PT ;  /* 0x0000001f04037812 */ /* 0x040fe2000780c0ff */
[----:B------:R-:W-:Y:S01]  /*28a60*/  IMAD.SHL.U32 R4, R4, 0x10, RZ ;  /* 0x0000001004047824 */ /* 0x000fe200078e00ff */
[----:B------:R-:W-:-:S03]  /*28a70*/  LOP3.LUT R0, R0, 0x38, RZ, 0xc0, !PT ;  /* 0x0000003800007812 */ /* 0x000fc600078ec0ff */
[----:B------:R0:W-:Y:S01]  /*28a80*/  STL [R1+0x30], R3 ;  /* 0x0000300301007387 */ /* 0x0001e20000100800 */
[----:B------:R-:W-:Y:S01]  /*28a90*/  LOP3.LUT R4, R6, 0x70, R4, 0xf8, !PT ;  /* 0x0000007006047812 */ /* 0x000fe200078ef804 */
[----:B------:R-:W-:-:S06]  /*28aa0*/  IMAD.MOV.U32 R4, RZ, RZ, 0x1 ;  /* 0x00000001ff047424 */ /* 0x000fcc00078e00ff */
[----:B------:R-:W-:Y:S02]  /*28ab0*/  @P0 LOP3.LUT R5, R5, 0x1, RZ, 0xfc, !PT ;  /* 0x0000000105050812 */ /* 0x000fe400078efcff */
[----:B------:R-:W-:Y:S01]  /*28ac0*/  ISETP.NE.OR P0, PT, R7, RZ, !P0 ;  /* 0x000000ff0700720c */ /* 0x000fe20004705670 */
[----:B0-----:R-:W-:Y:S01]  /*28ad0*/  IMAD.U32 R3, RZ, RZ, UR4 ;  /* 0x00000004ff037e24 */ /* 0x001fe2000f8e00ff */
[----:B------:R-:W-:-:S03]  /*28ae0*/  LOP3.LUT R5, R5, 0xfffffff7, RZ, 0xc0, !PT ;  /* 0xfffffff705057812 */ /* 0x000fc600078ec0ff */
[----:B------:R-:W-:Y:S01]  /*28af0*/  IMAD R2, R2, 0x2, R3 ;  /* 0x0000000202027824 */ /* 0x000fe200078e0203 */
[----:B------:R0:W-:Y:S04]  /*28b00*/  STL [R1+0x4], R3 ;  /* 0x0000040301007387 */ /* 0x0001e80000100800 */
[----:B------:R1:W-:Y:S03]  /*28b10*/  STL [R1+0x2c], R2 ;  /* 0x00002c0201007387 */ /* 0x0003e60000100800 */
[----:B------:R-:W-:Y:S01]  /*28b20*/  @P0 LOP3.LUT R5, R5, 0x8, RZ, 0xfc, !PT ;  /* 0x0000000805050812 */ /* 0x000fe200078efcff */
[----:B------:R-:W-:Y:S01]  /*28b30*/  STL [R1+0x20], RZ ;  /* 0x000020ff01007387 */ /* 0x000fe20000100800 */
[----:B0-----:R-:W-:-:S03]  /*28b40*/  LOP3.LUT R3, R0, 0x40, RZ, 0xfc, !PT ;  /* 0x0000004000037812 */ /* 0x001fc600078efcff */
[----:B------:R-:W-:Y:S01]  /*28b50*/  STL [R1+0xc], R5 ;  /* 0x00000c0501007387 */ /* 0x000fe20000100800 */
[----:B-1----:R-:W-:-:S05]  /*28b60*/  IMAD.MOV.U32 R2, RZ, RZ, 0x1 ;  /* 0x00000001ff027424 */ /* 0x002fca00078e00ff */
[----:B------:R0:W-:Y:S04]  /*28b70*/  STL [R1+0x24], R2 ;  /* 0x0000240201007387 */ /* 0x0001e80000100800 */
[----:B------:R1:W-:Y:S04]  /*28b80*/  STL [R1+0x50], RZ ;  /* 0x000050ff01007387 */ /* 0x0003e80000100800 */
[----:B------:R1:W-:Y:S01]  /*28b90*/  STL [R1+0x8], RZ ;  /* 0x000008ff01007387 */ /* 0x0003e20000100800 */
[----:B0-----:R-:W-:-:S03]  /*28ba0*/  LOP3.LUT R2, R0, 0x80, RZ, 0xfc, !PT ;  /* 0x0000008000027812 */ /* 0x001fc600078efcff */
[----:B------:R1:W-:Y:S01]  /*28bb0*/  STL [R1+0x18], R4 ;  /* 0x0000180401007387 */ /* 0x0003e20000100800 */
[----:B------:R-:W-:-:S07]  /*28bc0*/  LOP3.LUT R0, R0, 0xc0, RZ, 0xfc, !PT ;  /* 0x000000c000007812 */ /* 0x000fce00078efcff */
.L_x_3293:
[----:B0--3--:R-:W0:Y:S01]  /*28bd0*/  LDC.64 R2, c[0x0][0xc88] ;  /* 0x00032200ff027b82 */ /* 0x009e220000000a00 */
[----:B------:R-:W-:Y:S01]  /*28be0*/  ULDC.64 UR4, c[0x0][0x208] ;  /* 0x0000820000047ab9 */ /* 0x000fe20000000a00 */
[----:B0-----:R-:W-:-:S05]  /*28bf0*/  IMAD.WIDE R2, R19, 0x4, R2 ;  /* 0x0000000413027825 */ /* 0x001fca00078e0202 */
[----:B-12---:R-:W2:Y:S01]  /*28c00*/  LDG.E R4, desc[UR4][R2.64] ;  /* 0x0000000402047981 */ /* 0x006ea2000c1e1900 */
        /* <DEDUP_REMOVED lines=15> */
[----:B------:R0:W-:Y:S01]  /*28d00*/  STL [R1+0x34], R4 ;  /* 0x0000340401007387 */ /* 0x0001e20000100800 */
[C-C-:B------:R-:W-:Y:S02]  /*28d10*/  SHF.L.U64.HI R14, R4.reuse, 0x2, R5.reuse ;  /* 0x00000002040e7819 */ /* 0x140fe40000010205 */
[----:B------:R-:W-:Y:S01]  /*28d20*/  @P0 LEA.HI.X R3, R4, UR5, R5, 0x2, P1 ;  /* 0x0000000504030c11 */ /* 0x000fe200088f1405 */
[----:B------:R-:W-:Y:S01]  /*28d30*/  ULDC.64 UR4, c[0x0][0xa00] ;  /* 0x0002800000047ab9 */ /* 0x000fe20000000a00 */
[C---:B-----5:R-:W-:Y:S01]  /*28d40*/  @P3 IADD3 R8, P1, R15.reuse, UR10, RZ ;  /* 0x0000000a0f083c10 */ /* 0x060fe2000ff3e0ff */
        /* <DEDUP_REMOVED lines=12> */
[----:B--2---:R-:W-:-:S04]  /*28e10*/  IADD3 R2, P0, R15, UR4, RZ ;  /* 0x000000040f027c10 */ /* 0x004fc8000ff1e0ff */
[----:B------:R-:W-:Y:S01]  /*28e20*/  IADD3.X R3, R14, UR5, RZ, P0, !PT ;  /* 0x000000050e037c10 */ /* 0x000fe200087fe4ff */
[----:B------:R-:W-:Y:S01]  /*28e30*/  ULDC UR4, c[0x0][0x288] ;  /* 0x0000a20000047ab9 */ /* 0x000fe20000000800 */
[----:B0-----:R-:W-:-:S03]  /*28e40*/  IADD3 R4, P0, R15, UR8, RZ ;  /* 0x000000080f047c10 */ /* 0x001fc6000ff1e0ff */
[----:B------:R0:W5:Y:S01]  /*28e50*/  @P2 LDG.E R11, desc[UR12][R6.64] ;  /* 0x0000000c060b2981 */ /* 0x000162000c1e1900 */
[----:B-1----:R-:W-:Y:S02]  /*28e60*/  IADD3.X R5, R14, UR9, RZ, P0, !PT ;  /* 0x000000090e057c10 */ /* 0x002fe400087fe4ff */
[----:B------:R-:W-:Y:S01]  /*28e70*/  ISETP.NE.U32.AND P0, PT, RZ, UR8, PT ;  /* 0x00000008ff007c0c */ /* 0x000fe2000bf05070 */
[----:B------:R-:W2:Y:S03]  /*28e80*/  @P1 LDG.E R12, desc[UR12][R2.64] ;  /* 0x0000000c020c1981 */ /* 0x000ea6000c1e1900 */
[----:B------:R-:W-:-:S13]  /*28e90*/  ISETP.NE.AND.EX P0, PT, RZ, UR9, PT, P0 ;  /* 0x00000009ff007c0c */ /* 0x000fda000bf05300 */
[----:B------:R0:W5:Y:S04]  /*28ea0*/  @P0 LDG.E R10, desc[UR12][R4.64] ;  /* 0x0000000c040a0981 */ /* 0x000168000c1e1900 */
[----:B--2---:R1:W-:Y:S02]  /*28eb0*/  STL [R1+0x3c], R12 ;  /* 0x00003c0c01007387 */ /* 0x0043e40000100800 */
[----:B-1----:R-:W-:Y:S01]  /*28ec0*/  IMAD.U32 R12, RZ, RZ, UR4 ;  /* 0x00000004ff0c7e24 */ /* 0x002fe2000f8e00ff */
[----:B------:R-:W-:-:S05]  /*28ed0*/  ULDC.64 UR4, c[0x0][0x418] ;  /* 0x0001060000047ab9 */ /* 0x000fca0000000a00 */
[----:B------:R-:W2:Y:S01]  /*28ee0*/  @P3 LDG.E R12, desc[UR12][R8.64] ;  /* 0x0000000c080c3981 */ /* 0x000ea2000c1e1900 */
[----:B------:R-:W-:-:S03]  /*28ef0*/  UISETP.NE.U32.AND UP0, UPT, UR4, URZ, UPT ;  /* 0x0000003f0400728c */ /* 0x000fc6000bf05070 */
[----:B------:R-:W-:Y:S01]  /*28f00*/  ULDC UR4, c[0x0][0x424] ;  /* 0x0001090000047ab9 */ /* 0x000fe20000000800 */
[----:B------:R-:W-:-:S03]  /*28f10*/  UISETP.NE.AND.EX UP0, UPT, UR5, URZ, UPT, UP0 ;  /* 0x0000003f0500728c */ /* 0x000fc6000bf05300 */
[----:B------:R-:W-:Y:S01]  /*28f20*/  ULDC UR5, c[0x0][0x2f0] ;  /* 0x0000bc0000057ab9 */ /* 0x000fe20000000800 */
[----:B------:R-:W-:Y:S01]  /*28f30*/  USEL UR4, UR4, 0x1, UP0 ;  /* 0x0000000104047887 */ /* 0x000fe20008000000 */
[----:B--2---:R0:W-:Y:S04]  /*28f40*/  STL [R1+0x40], R12 ;  /* 0x0000400c01007387 */ /* 0x0041e80000100800 */
[----:B------:R0:W5:Y:S01]  /*28f50*/  LDL R13, [R1+0x40] ;  /* 0x00004000010d7983 */ /* 0x0001620000100800 */
[----:B------:R-:W-:-:S03]  /*28f60*/  UIMAD UR4, UR4, UR5, URZ ;  /* 0x00000005040472a4 */ /* 0x000fc6000f8e023f */
[----:B------:R-:W-:Y:S02]  /*28f70*/  ULDC UR5, c[0x0][0x348] ;  /* 0x0000d20000057ab9 */ /* 0x000fe40000000800 */
[----:B------:R-:W-:Y:S02]  /*28f80*/  IMAD.U32 R8, RZ, RZ, UR5 ;  /* 0x00000005ff087e24 */ /* 0x000fe4000f8e00ff */
[----:B------:R-:W-:Y:S01]  /*28f90*/  IMAD.U32 R9, RZ, RZ, UR4 ;  /* 0x00000004ff097e24 */ /* 0x000fe2000f8e00ff */
[----:B0-----:R-:W-:Y:S06]  /*28fa0*/  @P3 BRA `(.L_x_3133) ;  /* 0x0000000000183947 */ /* 0x001fec0003800000 */
[----:B------:R-:W-:Y:S05]  /*28fb0*/  @!P1 BRA `(.L_x_3133) ;  /* 0x0000000000149947 */ /* 0x000fea0003800000 */
[----:B------:R-:W-:Y:S02]  /*28fc0*/  ULDC.64 UR4, c[0x0][0x208] ;  /* 0x0000820000047ab9 */ /* 0x000fe40000000a00 */
[----:B------:R-:W2:Y:S04]  /*28fd0*/  LDG.E R12, desc[UR4][R2.64] ;  /* 0x00000004020c7981 */ /* 0x000ea8000c1e1900 */
[----:B------:R-:W2:Y:S02]  /*28fe0*/  LDG.E R2, desc[UR4][R2.64+0x4] ;  /* 0x0000040402027981 */ /* 0x000ea4000c1e1900 */
[----:B--2--5:R-:W-:-:S05]  /*28ff0*/  IMAD.IADD R13, R2, 0x1, -R12 ;  /* 0x00000001020d7824 */ /* 0x024fca00078e0a0c */
[----:B------:R0:W-:Y:S02]  /*29000*/  STL [R1+0x40], R13 ;  /* 0x0000400d01007387 */ /* 0x0001e40000100800 */
.L_x_3133:
[----:B------:R-:W2:Y:S01]  /*29010*/  LDL R12, [R1+0x34] ;  /* 0x00003400010c7983 */ /* 0x000ea20000100800 */
[----:B-----5:R-:W-:Y:S01]  /*29020*/  IMAD.IADD R2, R11, 0x1, R0 ;  /* 0x000000010b027824 */ /* 0x020fe200078e0200 */
[----:B------:R-:W-:Y:S02]  /*29030*/  ULDC.64 UR4, c[0x0][0xa20] ;  /* 0x0002880000047ab9 */ /* 0x000fe40000000a00 */
[----:B------:R-:W-:Y:S02]  /*29040*/  ISETP.NE.U32.AND P1, PT, RZ, UR4, PT ;  /* 0x00000004ff007c0c */ /* 0x000fe4000bf25070 */
[----:B------:R1:W-:Y:S02]  /*29050*/  STL [R1+0x1c], R2 ;  /* 0x00001c0201007387 */ /* 0x0003e40000100800 */
[----:B------:R-:W-:Y:S02]  /*29060*/  ISETP.NE.AND.EX P1, PT, RZ, UR5, PT, P1 ;  /* 0x00000005ff007c0c */ /* 0x000fe4000bf25310 */
[----:B--2---:R1:W-:Y:S11]  /*29070*/  STL [R1+0x14], R12 ;  /* 0x0000140c01007387 */ /* 0x0043f60000100800 */
[----:B------:R-:W-:Y:S05]  /*29080*/  @!P1 BRA `(.L_x_3134) ;  /* 0x0000000000149947 */ /* 0x000fea0003800000 */
[----:B-1----:R-:W-:Y:S01]  /*29090*/  IADD3 R2, P1, R15, UR4, RZ ;  /* 0x000000040f027c10 */ /* 0x002fe2000ff3e0ff */
[----:B------:R-:W-:-:S03]  /*290a0*/  ULDC.64 UR6, c[0x0][0x208] ;  /* 0x0000820000067ab9 */ /* 0x000fc60000000a00 */
[----:B------:R-:W-:-:S05]  /*290b0*/  IADD3.X R3, R14, UR5, RZ, P1, !PT ;  /* 0x000000050e037c10 */ /* 0x000fca0008ffe4ff */
[----:B------:R1:W5:Y:S01]  /*290c0*/  LDG.E R9, desc[UR6][R2.64] ;  /* 0x0000000602097981 */ /* 0x000362000c1e1900 */
[----:B------:R-:W-:Y:S05]  /*290d0*/  BRA `(.L_x_3135) ;  /* 0x0000000000147947 */ /* 0x000fea0003800000 */
.L_x_3134:
[----:B------:R-:W-:Y:S05]  /*290e0*/  @!P2 BRA `(.L_x_3135) ;  /* 0x000000000010a947 */ /* 0x000fea0003800000 */
[----:B------:R-:W-:Y:S02]  /*290f0*/  ULDC.64 UR4, c[0x0][0x208] ;  /* 0x0000820000047ab9 */ /* 0x000fe40000000a00 */
[----:B------:R-:W2:Y:S04]  /*29100*/  LDG.E R9, desc[UR4][R6.64] ;  /* 0x0000000406097981 */ /* 0x000ea8000c1e1900 */
[----:B------:R-:W2:Y:S02]  /*29110*/  LDG.E R6, desc[UR4][R6.64+0x4] ;  /* 0x0000040406067981 */ /* 0x000ea4000c1e1900 */
[----:B--2---:R-:W-:-:S07]  /*29120*/  IMAD.IADD R9, R6, 0x1, -R9 ;  /* 0x0000000106097824 */ /* 0x004fce00078e0a09 */
.L_x_3135:
[----:B------:R-:W-:Y:S01]  /*29130*/  ULDC.64 UR4, c[0x0][0x208] ;  /* 0x0000820000047ab9 */ /* 0x000fe20000000a00 */
[----:B-1----:R-:W1:Y:S01]  /*29140*/  LDC R3, c[0x0][0x448] ;  /* 0x00011200ff037b82 */ /* 0x002e620000000800 */
[----:B------:R-:W2:Y:S01]  /*29150*/  @P0 LDG.E R2, desc[UR4][R4.64] ;  /* 0x0000000404020981 */ /* 0x000ea2000c1e1900 */
[----:B-----5:R-:W-:-:S03]  /*29160*/  IMAD.IADD R0, R9, 0x1, -R0 ;  /* 0x0000000109007824 */ /* 0x020fc600078e0a00 */
[----:B------:R3:W2:Y:S01]  /*29170*/  @P0 LDG.E R4, desc[UR4][R4.64+0x4] ;  /* 0x0000040404040981 */ /* 0x0006a2000c1e1900 */
[----:B-1----:R-:W-:-:S13]  /*29180*/  ISETP.NE.AND P1, PT, R3, 0x1, PT ;  /* 0x000000010300780c */ /* 0x002fda0003f25270 */
[----:B---3--:R-:W1:Y:S01]  /*29190*/  @P1 LDC R5, c[0x0][0x450] ;  /* 0x00011400ff051b82 */ /* 0x008e620000000800 */
[----:B------:R-:W-:Y:S01]  /*291a0*/  BSSY B0, `(.L_x_3136) ;  /* 0x00001b1000007945 */ /* 0x000fe20003800000 */
[----:B------:R-:W-:Y:S01]  /*291b0*/  PLOP3.LUT P5, PT, PT, PT, PT, 0x80, 0x0 ;  /* 0x000000000000781c */ /* 0x000fe20003faf070 */
[----:B--2---:R-:W-:-:S05]  /*291c0*/  @P0 IMAD.IADD R8, R4, 0x1, -R2 ;  /* 0x0000000104080824 */ /* 0x004fca00078e0a02 */
[----:B------:R-:W2:Y:S01]  /*291d0*/  @P1 LDC R4, c[0x0][0x44c] ;  /* 0x00011300ff041b82 */ /* 0x000ea20000000800 */
[----:B------:R-:W-:-:S04]  /*291e0*/  IMAD.SHL.U32 R2, R17, 0x80, RZ ;  /* 0x0000008011027824 */ /* 0x000fc800078e00ff */
[----:B------:R-:W-:-:S04]  /*291f0*/  VIADD R2, R2, 0x7f ;  /* 0x0000007f02027836 */ /* 0x000fc80000000000 */
[----:B------:R-:W-:Y:S02]  /*29200*/  IMAD.MOV.U32 R3, RZ, RZ, R2 ;  /* 0x000000ffff037224 */ /* 0x000fe400078e0002 */
[----:B--2---:R-:W-:-:S04]  /*29210*/  @P1 IMAD.HI.U32 R4, R2, R4, RZ ;  /* 0x0000000402041227 */ /* 0x004fc800078e00ff */
[----:B------:R-:W-:Y:S01]  /*29220*/  IMAD.IADD R2, R0, 0x1, R8 ;  /* 0x0000000100027824 */ /* 0x000fe200078e0208 */
[----:B-1----:R-:W-:-:S03]  /*29230*/  @P1 SHF.R.U32.HI R3, RZ, R5, R4 ;  /* 0x00000005ff031219 */ /* 0x002fc60000011604 */
        /* <DEDUP_REMOVED lines=9> */
[----:B------:R-:W-:-:S05]  /*292d0*/  VIMNMX R2, R20, R2, PT ;  /* 0x0000000214027248 */ /* 0x000fca0003fe0100 */
[--C-:B------:R-:W-:Y:S02]  /*292e0*/  IMAD R2, R2, 0x50, -R0.reuse ;  /* 0x0000005002027824 */ /* 0x100fe400078e0a00 */
[----:B------:R-:W-:-:S03]  /*292f0*/  IMAD.MOV R0, RZ, RZ, -R0 ;  /* 0x000000ffff007224 */ /* 0x000fc600078e0a00 */
[----:B------:R-:W-:Y:S02]  /*29300*/  VIMNMX R8, R2, R8, PT ;  /* 0x0000000802087248 */ /* 0x000fe40003fe0100 */
[----:B------:R-:W-:-:S04]  /*29310*/  VIMNMX R0, RZ, R0, !PT ;  /* 0x00000000ff007248 */ /* 0x000fc80007fe0100 */
[----:B------:R-:W-:Y:S01]  /*29320*/  ISETP.GT.AND P1, PT, R8, R0, PT ;  /* 0x000000000800720c */ /* 0x000fe20003f24270 */
[----:B------:R-:W-:-:S05]  /*29330*/  IMAD.WIDE.U32 R2, R0, -0x33333333, RZ ;  /* 0xcccccccd00027825 */ /* 0x000fca00078e00ff */
[----:B------:R-:W-:-:S07]  /*29340*/  SHF.R.U32.HI R9, RZ, 0x6, R3 ;  /* 0x00000006ff097819 */ /* 0x000fce0000011603 */
[----:B------:R-:W-:-:S04]  /*29350*/  @P1 VIADD R8, R8, 0x4f ;  /* 0x0000004f08081836 */ /* 0x000fc80000000000 */
[----:B------:R-:W-:-:S05]  /*29360*/  @P1 IMAD.HI R0, R8, 0x66666667, RZ ;  /* 0x6666666708001827 */ /* 0x000fca00078e02ff */
[----:B------:R-:W-:Y:S01]  /*29370*/  @P1 SHF.R.U32.HI R2, RZ, 0x1f, R0 ;  /* 0x0000001fff021819 */ /* 0x000fe20000011600 */
[----:B------:R-:W-:-:S03]  /*29380*/  IMAD.MOV.U32 R7, RZ, RZ, R9 ;  /* 0x000000ffff077224 */ /* 0x000fc600078e0009 */
[----:B------:R-:W-:-:S04]  /*29390*/  @P1 LEA.HI.SX32 R7, R0, R2, 0x1b ;  /* 0x0000000200071211 */ /* 0x000fc800078fdaff */
[----:B------:R-:W-:-:S13]  /*293a0*/  ISETP.GT.AND P1, PT, R7, R9, PT ;  /* 0x000000090700720c */ /* 0x000fda0003f24270 */
[----:B------:R-:W-:Y:S05]  /*293b0*/  @!P1 BRA `(.L_x_3137) ;  /* 0x00000018003c9947 */ /* 0x000fea0003800000 */
[----:B------:R-:W-:Y:S01]  /*293c0*/  UMOV UR4, 0xffffffff ;  /* 0xffffffff00047882 */ /* 0x000fe20000000000 */
[----:B------:R-:W-:Y:S02]  /*293d0*/  SEL R0, R12, RZ, !P0 ;  /* 0x000000ff0c007207 */ /* 0x000fe40004000000 */
[----:B------:R-:W-:Y:S05]  /*293e0*/  BRA.DIV UR4, `(.L_x_3138) ;  /* 0x0000008e041c7947 */ /* 0x000fea000b800000 */
[----:B------:R-:W1:Y:S02]  /*293f0*/  S2R R2, SR_TID.X ;  /* 0x0000000000027919 */ /* 0x000e640000002100 */
[----:B-1----:R-:W-:-:S04]  /*29400*/  SHF.R.U32.HI R2, RZ, 0x5, R2 ;  /* 0x00000005ff027819 */ /* 0x002fc80000011602 */
[----:B------:R-:W-:-:S05]  /*29410*/  LOP3.LUT R2, R2, 0x3, RZ, 0xc0, !PT ;  /* 0x0000000302027812 */ /* 0x000fca00078ec0ff */
[----:B------:R1:W2:Y:S02]  /*29420*/  SHFL.IDX PT, R14, R2, RZ, 0x1f ;  /* 0x00001fff020e7589 */ /* 0x0002a400000e0000 */
.L_x_3360:
[----:B--2---:R-:W-:Y:S02]  /*29430*/  ISETP.NE.AND P0, PT, R14, RZ, PT ;  /* 0x000000ff0e00720c */ /* 0x004fe40003f05270 */
[----:B------:R-:W-:-:S11]  /*29440*/  PLOP3.LUT P2, PT, PT, PT, PT, 0x8, 0x0 ;  /* 0x000000000000781c */ /* 0x000fd60003f4e170 */
[----:B------:R-:W-:Y:S05]  /*29450*/  @P0 BRA `(.L_x_3139) ;  /* 0x00000000000c0947 */ /* 0x000fea0003800000 */
[----:B------:R-:W-:-:S03]  /*29460*/  UMOV UR4, 0xffffffff ;  /* 0xffffffff00047882 */ /* 0x000fc60000000000 */
[----:B------:R-:W-:Y:S05]  /*29470*/  BRA.DIV UR4, `(.L_x_3140) ;  /* 0x0000008e042c7947 */ /* 0x000fea000b800000 */
[----:B------:R-:W-:-:S13]  /*29480*/  ELECT P2, URZ, PT ;  /* 0x00000000003f782f */ /* 0x000fda0003840000 */
.L_x_3139:
[----:B-1----:R-:W2:Y:S04]  /*29490*/  LDL R2, [R1+0x50] ;  /* 0x0000500001027983 */ /* 0x002ea80000100800 */
[----:B------:R-:W3:Y:S01]  /*294a0*/  LDL R4, [R1+0x4] ;  /* 0x0000040001047983 */ /* 0x000ee20000100800 */
[----:B------:R-:W-:Y:S01]  /*294b0*/  BSSY B1, `(.L_x_3141) ;  /* 0x0000008000017945 */ /* 0x000fe20003800000 */
[----:B--2---:R-:W-:-:S05]  /*294c0*/  VIADD R2, R2, 0x1 ;  /* 0x0000000102027836 */ /* 0x004fca0000000000 */
[----:B------:R-:W-:-:S04]  /*294d0*/  LEA.HI R3, R2, R2, RZ, 0x1 ;  /* 0x0000000202037211 */ /* 0x000fc800078f08ff */
[----:B------:R-:W-:-:S05]  /*294e0*/  LOP3.LUT R3, R3, 0xfffffffe, RZ, 0xc0, !PT ;  /* 0xfffffffe03037812 */ /* 0x000fca00078ec0ff */
[----:B------:R-:W-:-:S05]  /*294f0*/  IMAD.IADD R2, R2, 0x1, -R3 ;  /* 0x0000000102027824 */ /* 0x000fca00078e0a03 */
[----:B------:R-:W-:-:S04]  /*29500*/  SHF.L.U32 R2, R2, 0x1f, RZ ;  /* 0x0000001f02027819 */ /* 0x000fc800000006ff */
[----:B---3--:R-:W1:Y:S02]  /*29510*/  SYNCS.PHASECHK.TRANS64.TRYWAIT P0, [R4+URZ+0x38820], R2 ;  /* 0x03882002040075a7 */ /* 0x008e64000800017f */
[----:B-1----:R-:W-:Y:S05]  /*29520*/  @!P0 BRA `(.L_x_3142) ;  /* 0x0000008c00248947 */ /* 0x002fea0003800000 */
.L_x_3363:
[----:B------:R-:W-:Y:S05]  /*29530*/  BSYNC B1 ;  /* 0x0000000000017941 */ /* 0x000fea0003800000 */
.L_x_3141:
[----:B------:R-:W-:Y:S04]  /*29540*/  BSSY B1, `(.L_x_3143) ;  /* 0x00000ae000017945 */ /* 0x000fe80003800000 */
[----:B------:R-:W-:Y:S05]  /*29550*/  @!P2 BRA `(.L_x_3144) ;  /* 0x0000000800b0a947 */ /* 0x000fea0003800000 */
[----:B------:R-:W2:Y:S04]  /*29560*/  LDL R6, [R1+0x4] ;  /* 0x0000040001067983 */ /* 0x000ea80000100800 */
[----:B------:R-:W2:Y:S04]  /*29570*/  LDL R5, [R1+0x20] ;  /* 0x0000200001057983 */ /* 0x000ea80000100800 */
[----:B------:R-:W3:Y:S01]  /*29580*/  LDL R4, [R1+0x24] ;  /* 0x0000240001047983 */ /* 0x000ee20000100800 */
[----:B------:R-:W-:Y:S01]  /*29590*/  BSSY B2, `(.L_x_3145) ;  /* 0x0000008000027945 */ /* 0x000fe20003800000 */
[----:B-1----:R-:W1:Y:S02]  /*295a0*/  S2R R3, SR_TID.X ;  /* 0x0000000000037919 */ /* 0x002e640000002100 */
[----:B-1----:R-:W-:-:S04]  /*295b0*/  LOP3.LUT R3, R3, 0x7f, RZ, 0xc0, !PT ;  /* 0x0000007f03037812 */ /* 0x002fc800078ec0ff */
[----:B------:R-:W-:Y:S01]  /*295c0*/  ISETP.NE.AND P4, PT, R3, RZ, PT ;  /* 0x000000ff0300720c */ /* 0x000fe20003f85270 */
[----:B--2---:R-:W-:Y:S01]  /*295d0*/  IMAD R6, R5, 0x8, R6 ;  /* 0x0000000805067824 */ /* 0x004fe200078e0206 */
[----:B---3--:R-:W-:-:S04]  /*295e0*/  SHF.L.U32 R8, R4, 0x1f, RZ ;  /* 0x0000001f04087819 */ /* 0x008fc800000006ff */
[----:B------:R-:W1:Y:S02]  /*295f0*/  SYNCS.PHASECHK.TRANS64.TRYWAIT P0, [R6+URZ+0x388a0], R8 ;  /* 0x0388a008060075a7 */ /* 0x000e64000800017f */
[----:B-1----:R-:W-:Y:S05]  /*29600*/  @!P0 BRA `(.L_x_3146) ;  /* 0x0000008c00048947 */ /* 0x002fea0003800000 */
.L_x_3364:
[----:B------:R-:W-:Y:S05]  /*29610*/  BSYNC B2 ;  /* 0x0000000000027941 */ /* 0x000fea0003800000 */
.L_x_3145:
        /* <DEDUP_REMOVED lines=8> */
.L_x_3148:
[----:B------:R-:W-:Y:S05]  /*296a0*/  BSYNC B2 ;  /* 0x0000000000027941 */ /* 0x000fea0003800000 */
.L_x_3147:
[----:B------:R-:W3:Y:S04]  /*296b0*/  LDL R4, [R1+0x4] ;  /* 0x0000040001047983 */ /* 0x000ee80000100800 */
[----:B--2---:R-:W3:Y:S01]  /*296c0*/  LDL R2, [R1+0x20] ;  /* 0x0000200001027983 */ /* 0x004ee20000100800 */
[----:B------:R-:W-:Y:S01]  /*296d0*/  IMAD.MOV.U32 R3, RZ, RZ, RZ ;  /* 0x000000ffff037224 */ /* 0x000fe200078e00ff */
[----:B------:R-:W-:Y:S01]  /*296e0*/  UIADD3 UR4, UP0, UR36, 0x570, URZ ;  /* 0x0000057024047890 */ /* 0x000fe2000ff1e03f */
[----:B------:R-:W-:Y:S01]  /*296f0*/  PLOP3.LUT P0, PT, PT, PT, PT, 0x80, 0x0 ;  /* 0x000000000000781c */ /* 0x000fe20003f0f070 */
[----:B------:R-:W-:Y:S01]  /*29700*/  UMOV UR6, 0x0 ;  /* 0x0000000000067882 */ /* 0x000fe20000000000 */
[----:B------:R-:W-:Y:S01]  /*29710*/  UMOV UR7, 0x12f00000 ;  /* 0x12f0000000077882 */ /* 0x000fe20000000000 */
[----:B------:R-:W-:Y:S01]  /*29720*/  R2UR UR10, R3 ;  /* 0x00000000030a72ca */ /* 0x000fe200000e0000 */
[----:B------:R-:W-:Y:S01]  /*29730*/  IMAD R3, R7, 0x50, R10 ;  /* 0x0000005007037824 */ /* 0x000fe200078e020a */
[----:B------:R-:W-:-:S03]  /*29740*/  UIADD3.X UR5, URZ, UR37, URZ, UP0, !UPT ;  /* 0x000000253f057290 */ /* 0x000fc600087fe43f */
[----:B------:R-:W-:Y:S02]  /*29750*/  VIADD R3, R3, 0xffffffb0 ;  /* 0xffffffb003037836 */ /* 0x000fe40000000000 */
[----:B---3--:R-:W-:Y:S02]  /*29760*/  IMAD R4, R2, 0xa000, R4 ;  /* 0x0000a00002047824 */ /* 0x008fe400078e0204 */
[----:B------:R-:W-:Y:S02]  /*29770*/  VIADD R2, R6, 0x38890 ;  /* 0x0003889006027836 */ /* 0x000fe40000000000 */
[----:B------:R-:W-:-:S07]  /*29780*/  VIADD R5, R4, 0x24400 ;  /* 0x0002440004057836 */ /* 0x000fce0000000000 */
.L_x_3149:
        /* <DEDUP_REMOVED lines=10> */
[----:B------:R-:W-:Y:S01]  /*29830*/  IMAD.MOV.U32 R15, RZ, RZ, 0x40 ;  /* 0x00000040ff0f7424 */ /* 0x000fe200078e00ff */
[----:B------:R-:W-:Y:S01]  /*29840*/  PLOP3.LUT P0, PT, PT, PT, PT, 0x80, 0x0 ;  /* 0x000000000000781c */ /* 0x000fe20003f0f070 */
[----:B------:R-:W-:Y:S01]  /*29850*/  VIADD R5, R4, 0x26c00 ;  /* 0x00026c0004057836 */ /* 0x000fe20000000000 */
[----:B------:R-:W-:Y:S01]  /*29860*/  UMOV UR6, 0x0 ;  /* 0x0000000000067882 */ /* 0x000fe20000000000 */
[----:B------:R-:W-:Y:S01]  /*29870*/  UMOV UR7, 0x12f00000 ;  /* 0x12f0000000077882 */ /* 0x000fe20000000000 */
[----:B------:R-:W-:-:S15]  /*29880*/  R2UR UR10, R15 ;  /* 0x000000000f0a72ca */ /* 0x000fde00000e0000 */
.L_x_3150:
        /* <DEDUP_REMOVED lines=16> */
.L_x_3151:
        /* <DEDUP_REMOVED lines=16> */
.L_x_3152:
        /* <DEDUP_REMOVED lines=10> */
[----:B------:R-:W2:Y:S01]  /*29b30*/  SYNCS.PHASECHK.TRANS64.TRYWAIT P0, [R6+URZ+0x388c0], R8 ;  /* 0x0388c008060075a7 */ /* 0x000ea2000800017f */
[----:B------:R-:W-:Y:S04]  /*29b40*/  BSSY B2, `(.L_x_3153) ;  /* 0x0000002000027945 */ /* 0x000fe80003800000 */
[----:B--2---:R-:W-:Y:S05]  /*29b50*/  @!P0 BRA `(.L_x_3154) ;  /* 0x0000008400c48947 */ /* 0x004fea0003800000 */
.L_x_3365:
[----:B------:R-:W-:Y:S05]  /*29b60*/  BSYNC B2 ;  /* 0x0000000000027941 */ /* 0x000fea0003800000 */
.L_x_3153:
[----:B------:R-:W-:Y:S01]  /*29b70*/  BSSY B2, `(.L_x_3155) ;  /* 0x000000a000027945 */ /* 0x000fe20003800000 */
[----:B------:R-:W-:Y:S02]  /*29b80*/  IMAD.MOV.U32 R12, RZ, RZ, 0x0 ;  /* 0x00000000ff0c7424 */ /* 0x000fe400078e00ff */
[----:B0-----:R-:W-:Y:S01]  /*29b90*/  IMAD.MOV.U32 R13, RZ, RZ, 0x12f00000 ;  /* 0x12f00000ff0d7424 */ /* 0x001fe200078e00ff */
[----:B------:R-:W-:Y:S06]  /*29ba0*/  @P4 BRA `(.L_x_3156) ;  /* 0x0000000000184947 */ /* 0x000fec0003800000 */
[----:B------:R-:W3:Y:S02]  /*29bb0*/  LDL R2, [R1+0xc] ;  /* 0x00000c0001027983 */ /* 0x000ee40000100800 */
[----:B---3--:R-:W-:Y:S01]  /*29bc0*/  LOP3.LUT P0, RZ, R2, 0x1, RZ, 0xc0, !PT ;  /* 0x0000000102ff7812 */ /* 0x008fe2000780c0ff */
[----:B------:R-:W-:-:S04]  /*29bd0*/  IMAD.MOV.U32 R2, RZ, RZ, 0xa000 ;  /* 0x0000a000ff027424 */ /* 0x000fc800078e00ff */
[----:B------:R0:W-:Y:S08]  /*29be0*/  SYNCS.ARRIVE.TRANS64 RZ, [R6+URZ+0x388b0], R2 ;  /* 0x0388b00206ff79a7 */ /* 0x0001f0000800003f */
[----:B------:R-:W-:Y:S05]  /*29bf0*/  @!P0 BRA `(.L_x_3156) ;  /* 0x0000000000048947 */ /* 0x000fea0003800000 */
[----:B------:R-:W-:Y:S01]  /*29c00*/  BPT.TRAP 0x1 ;  /* 0x000000040000795c */ /* 0x000fe20000300000 */
.L_x_3156:
[----:B------:R-:W-:Y:S05]  /*29c10*/  BSYNC B2 ;  /* 0x0000000000027941 */ /* 0x000fea0003800000 */
.L_x_3155:
[----:B------:R-:W-:Y:S01]  /*29c20*/  R2UR UR6, R12 ;  /* 0x000000000c0672ca */ /* 0x000fe200000e0000 */
[----:B0-----:R-:W-:Y:S01]  /*29c30*/  IMAD.MOV.U32 R2, RZ, RZ, RZ ;  /* 0x000000ffff027224 */ /* 0x001fe200078e00ff */
[----:B------:R-:W-:Y:S01]  /*29c40*/  R2UR UR7, R13 ;  /* 0x000000000d0772ca */ /* 0x000fe200000e0000 */
[----:B------:R-:W-:Y:S01]  /*29c50*/  UIADD3 UR4, UP0, UR36, 0x670, URZ ;  /* 0x0000067024047890 */ /* 0x000fe2000ff1e03f */
[----:B------:R-:W-:Y:S01]  /*29c60*/  PLOP3.LUT P0, PT, PT, PT, PT, 0x80, 0x0 ;  /* 0x000000000000781c */ /* 0x000fe20003f0f070 */
[----:B-12---:R-:W-:Y:S01]  /*29c70*/  VIADD R6, R6, 0x388b0 ;  /* 0x000388b006067836 */ /* 0x006fe20000000000 */
[----:B------:R-:W-:Y:S01]  /*29c80*/  R2UR UR10, R2 ;  /* 0x00000000020a72ca */ /* 0x000fe200000e0000 */
[----:B------:R-:W-:Y:S01]  /*29c90*/  VIADD R2, R4, 0x400 ;  /* 0x0000040004027836 */ /* 0x000fe20000000000 */
[----:B------:R-:W-:-:S13]  /*29ca0*/  UIADD3.X UR5, URZ, UR37, URZ, UP0, !UPT ;  /* 0x000000253f057290 */ /* 0x000fda00087fe43f */
.L_x_3157:
        /* <DEDUP_REMOVED lines=15> */
.L_x_3158:
        /* <DEDUP_REMOVED lines=15> */
.L_x_3159:
        /* <DEDUP_REMOVED lines=15> */
.L_x_3160:
        /* <DEDUP_REMOVED lines=10> */
.L_x_3144:
[----:B------:R-:W-:Y:S05]  /*2a020*/  BSYNC B1 ;  /* 0x0000000000017941 */ /* 0x000fea0003800000 */
.L_x_3143:
[----:B-1----:R-:W2:Y:S04]  /*2a030*/  LDL.LU R2, [R1+0x20] ;  /* 0x0000200001027983 */ /* 0x002ea80000300800 */
        /* <DEDUP_REMOVED lines=12> */
.L_x_3179:
[----:B------:R-:W-:Y:S05]  /*2a100*/  YIELD ;  /* 0x0000000000007946 */ /* 0x000fea0003800000 */
[----:B------:R-:W-:Y:S04]  /*2a110*/  BSSY B1, `(.L_x_3161) ;  /* 0x00000ad000017945 */ /* 0x000fe80003800000 */
[----:B--2---:R-:W-:Y:S05]  /*2a120*/  @!P2 BRA `(.L_x_3162) ;  /* 0x0000000800aca947 */ /* 0x004fea0003800000 */
[----:B-1----:R-:W2:Y:S04]  /*2a130*/  LDL R5, [R1+0x4] ;  /* 0x0000040001057983 */ /* 0x002ea80000100800 */
[----:B------:R-:W2:Y:S04]  /*2a140*/  LDL R4, [R1+0x20] ;  /* 0x0000200001047983 */ /* 0x000ea80000100800 */
[----:B------:R-:W3:Y:S01]  /*2a150*/  LDL R3, [R1+0x24] ;  /* 0x0000240001037983 */ /* 0x000ee20000100800 */
[----:B------:R-:W-:Y:S01]  /*2a160*/  BSSY B2, `(.L_x_3163) ;  /* 0x0000008000027945 */ /* 0x000fe20003800000 */
[----:B------:R-:W1:Y:S02]  /*2a170*/  S2R R2, SR_TID.X ;  /* 0x0000000000027919 */ /* 0x000e640000002100 */
[----:B-1----:R-:W-:-:S04]  /*2a180*/  LOP3.LUT R2, R2, 0x7f, RZ, 0xc0, !PT ;  /* 0x0000007f02027812 */ /* 0x002fc800078ec0ff */
[----:B------:R-:W-:Y:S01]  /*2a190*/  ISETP.NE.AND P1, PT, R2, RZ, PT ;  /* 0x000000ff0200720c */ /* 0x000fe20003f25270 */
[----:B--2---:R-:W-:Y:S01]  /*2a1a0*/  IMAD R6, R4, 0x8, R5 ;  /* 0x0000000804067824 */ /* 0x004fe200078e0205 */
[----:B---3--:R-:W-:-:S04]  /*2a1b0*/  SHF.L.U32 R5, R3, 0x1f, RZ ;  /* 0x0000001f03057819 */ /* 0x008fc800000006ff */
[----:B------:R-:W1:Y:S02]  /*2a1c0*/  SYNCS.PHASECHK.TRANS64.TRYWAIT P0, [R6+URZ+0x388a0], R5 ;  /* 0x0388a005060075a7 */ /* 0x000e64000800017f */
[----:B-1----:R-:W-:Y:S05]  /*2a1d0*/  @!P0 BRA `(.L_x_3164) ;  /* 0x0000008000388947 */ /* 0x002fea0003800000 */
.L_x_3366:
[----:B------:R-:W-:Y:S05]  /*2a1e0*/  BSYNC B2 ;  /* 0x0000000000027941 */ /* 0x000fea0003800000 */
.L_x_3163:
        /* <DEDUP_REMOVED lines=8> */
.L_x_3166:
[----:B------:R-:W-:Y:S05]  /*2a270*/  BSYNC B2 ;  /* 0x0000000000027941 */ /* 0x000fea0003800000 */
.L_x_3165:
        /* <DEDUP_REMOVED lines=8> */
[----:B------:R-:W-:Y:S01]  /*2a300*/  UIADD3.X UR5, URZ, UR37, URZ, UP0, !UPT ;  /* 0x000000253f057290 */ /* 0x000fe200087fe43f */
[----:B---3--:R-:W-:-:S02]  /*2a310*/  IMAD R4, R2, 0xa000, R3 ;  /* 0x0000a00002047824 */ /* 0x008fc400078e0203 */
[----:B------:R-:W-:Y:S02]  /*2a320*/  IMAD R3, R7, 0x50, R10 ;  /* 0x0000005007037824 */ /* 0x000fe400078e020a */
[----:B------:R-:W-:Y:S02]  /*2a330*/  VIADD R2, R6, 0x38890 ;  /* 0x0003889006027836 */ /* 0x000fe40000000000 */
[----:B------:R-:W-:-:S07]  /*2a340*/  VIADD R8, R4, 0x24400 ;  /* 0x0002440004087836 */ /* 0x000fce0000000000 */
.L_x_3167:
        /* <DEDUP_REMOVED lines=12> */
[----:B------:R-:W-:Y:S01]  /*2a410*/  UMOV UR6, 0x0 ;  /* 0x0000000000067882 */ /* 0x000fe20000000000 */
[----:B------:R-:W-:Y:S02]  /*2a420*/  UMOV UR7, 0x12f00000 ;  /* 0x12f0000000077882 */ /* 0x000fe40000000000 */
[----:B------:R-:W-:Y:S01]  /*2a430*/  R2UR UR10, R8 ;  /* 0x00000000080a72ca */ /* 0x000fe200000e0000 */
[----:B------:R-:W-:-:S14]  /*2a440*/  VIADD R8, R4, 0x26c00 ;  /* 0x00026c0004087836 */ /* 0x000fdc0000000000 */
.L_x_3168:
        /* <DEDUP_REMOVED lines=16> */
.L_x_3169:
        /* <DEDUP_REMOVED lines=16> */
.L_x_3170:
        /* <DEDUP_REMOVED lines=13> */
.L_x_3367:
[----:B------:R-:W-:Y:S05]  /*2a720*/  BSYNC B2 ;  /* 0x0000000000027941 */ /* 0x000fea0003800000 */
.L_x_3171:
        /* <DEDUP_REMOVED lines=10> */
.L_x_3174:
[----:B------:R-:W-:Y:S05]  /*2a7d0*/  BSYNC B2 ;  /* 0x0000000000027941 */ /* 0x000fea0003800000 */
.L_x_3173:
        /* <DEDUP_REMOVED lines=8> */
.L_x_3175:
        /* <DEDUP_REMOVED lines=16> */
.L_x_3176:
        /* <DEDUP_REMOVED lines=15> */
.L_x_3177:
        /* <DEDUP_REMOVED lines=15> */
.L_x_3178:
        /* <DEDUP_REMOVED lines=10> */
.L_x_3162:
[----:B------:R-:W-:Y:S05]  /*2abe0*/  BSYNC B1 ;  /* 0x0000000000017941 */ /* 0x000fea0003800000 */
.L_x_3161:
[----:B------:R-:W2:Y:S04]  /*2abf0*/  LDL.LU R2, [R1+0x20] ;  /* 0x0000200001027983 */ /* 0x000ea80000300800 */
[----:B-1----:R-:W3:Y:S01]  /*2ac00*/  LDL.LU R5, [R1+0x24] ;  /* 0x0000240001057983 */ /* 0x002ee20000300800 */
        /* <DEDUP_REMOVED lines=10> */
.L_x_3137:
[----:B------:R-:W-:Y:S05]  /*2acb0*/  BSYNC B0 ;  /* 0x0000000000007941 */ /* 0x000fea0003800000 */
.L_x_3136:
[----:B------:R-:W3:Y:S01]  /*2acc0*/  LDC R0, c[0x0][0x448] ;  /* 0x00011200ff007b82 */ /* 0x000ee20000000800 */
[----:B------:R-:W-:Y:S05]  /*2acd0*/  @!P5 WARPSYNC.ALL ;  /* 0x000000000000d948 */ /* 0x000fea0003800000 */
[----:B------:R-:W-:Y:S02]  /*2ace0*/  BSSY B7, `(.L_x_3180) ;  /* 0x0000511000077945 */ /* 0x000fe40003800000 */
[----:B------:R-:W-:Y:S01]  /*2acf0*/  @!P5 BAR.SYNC.DEFER_BLOCKING 0xc, 0x180 ;  /* 0x030600000000db1d */ /* 0x000fe20000010000 */
[----:B---3--:R-:W-:Y:S02]  /*2ad00*/  ISETP.NE.AND P0, PT, R0, 0x1, PT ;  /* 0x000000010000780c */ /* 0x008fe40003f05270 */
[----:B------:R-:W-:-:S11]  /*2ad10*/  LEA R0, R17, 0x7f, 0x7 ;  /* 0x0000007f11007811 */ /* 0x000fd600078e38ff */
[----:B--2---:R-:W2:Y:S08]  /*2ad20*/  @P0 LDC R2, c[0x0][0x44c] ;  /* 0x00011300ff020b82 */ /* 0x004eb00000000800 */
[----:B-1----:R-:W1:Y:S01]  /*2ad30*/  @P0 LDC R3, c[0x0][0x450] ;  /* 0x00011400ff030b82 */ /* 0x002e620000000800 */
[----:B--2---:R-:W-:-:S05]  /*2ad40*/  @P0 IMAD.HI.U32 R2, R0, R2, RZ ;  /* 0x0000000200020227 */ /* 0x004fca00078e00ff */
[----:B-1----:R-:W-:-:S05]  /*2ad50*/  @P0 SHF.R.U32.HI R0, RZ, R3, R2 ;  /* 0x00000003ff000219 */ /* 0x002fca0000011602 */
[----:B------:R-:W-:-:S04]  /*2ad60*/  IMAD.IADD R0, R21, 0x1, R0 ;  /* 0x0000000115007824 */ /* 0x000fc800078e0200 */
[----:B------:R-:W-:-:S05]  /*2ad70*/  IMAD.HI R0, R0, 0x66666667, RZ ;  /* 0x6666666700007827 */ /* 0x000fca00078e02ff */
[----:B------:R-:W-:-:S04]  /*2ad80*/  SHF.R.U32.HI R2, RZ, 0x1f, R0 ;  /* 0x0000001fff027819 */ /* 0x000fc80000011600 */
[----:B------:R-:W-:-:S04]  /*2ad90*/  LEA.HI.SX32 R0, R0, R2, 0x1b ;  /* 0x0000000200007211 */ /* 0x000fc800078fdaff */
[----:B------:R-:W-:-:S04]  /*2ada0*/  VIMNMX R4, R20, R0, PT ;  /* 0x0000000014047248 */ /* 0x000fc80003fe0100 */
[----:B------:R-:W-:Y:S01]  /*2adb0*/  ISETP.GT.AND P0, PT, R4, RZ, PT ;  /* 0x000000ff0400720c */ /* 0x000fe20003f04270 */
[----:B------:R1:W-:-:S12]  /*2adc0*/  STL [R1+0x38], R4 ;  /* 0x0000380401007387 */ /* 0x0003d80000100800 */
[----:B-1----:R-:W-:Y:S05]  /*2add0*/  @P0 BRA `(.L_x_3181) ;  /* 0x0000000000480947 */ /* 0x002fea0003800000 */
[----:B------:R-:W1:Y:S02]  /*2ade0*/  S2R R4, SR_TID.X ;  /* 0x0000000000047919 */ /* 0x000e640000002100 */
[----:B-1----:R-:W-:-:S04]  /*2adf0*/  LOP3.LUT R4, R4, 0x7f, RZ, 0xc0, !PT ;  /* 0x0000007f04047812 */ /* 0x002fc800078ec0ff */
[----:B------:R-:W-:-:S13]  /*2ae00*/  ISETP.NE.AND P1, PT, R4, RZ, PT ;  /* 0x000000ff0400720c */ /* 0x000fda0003f25270 */
[----:B------:R-:W-:Y:S05]  /*2ae10*/  @P1 BRA `(.L_x_3182) ;  /* 0x0000004c00f41947 */ /* 0x000fea0003800000 */
[----:B------:R-:W1:Y:S01]  /*2ae20*/  S2R R3, SR_LANEID ;  /* 0x0000000000037919 */ /* 0x000e620000000000 */
[----:B------:R-:W-:Y:S01]  /*2ae30*/  VOTEU.ANY UR4, UPT, PT ;  /* 0x0000000000047886 */ /* 0x000fe200038e0100 */
[----:B------:R-:W2:Y:S01]  /*2ae40*/  LDC.64 R4, c[0x0][0xc60] ;  /* 0x00031800ff047b82 */ /* 0x000ea20000000a00 */
[----:B------:R-:W1:Y:S01]  /*2ae50*/  FLO.U32 R0, UR4 ;  /* 0x0000000400007d00 */ /* 0x000e6200080e0000 */
[----:B------:R-:W-:-:S07]  /*2ae60*/  ULDC.64 UR6, c[0x0][0x208] ;  /* 0x0000820000067ab9 */ /* 0x000fce0000000a00 */
[----:B------:R-:W2:Y:S01]  /*2ae70*/  POPC R2, UR4 ;  /* 0x0000000400027d09 */ /* 0x000ea20008000000 */
[----:B-1----:R-:W-:-:S13]  /*2ae80*/  ISETP.EQ.U32.AND P0, PT, R0, R3, PT ;  /* 0x000000030000720c */ /* 0x002fda0003f02070 */
[----:B--2---:R-:W2:Y:S01]  /*2ae90*/  @P0 ATOMG.E.ADD.STRONG.GPU PT, R5, desc[UR6][R4.64], R2 ;  /* 0x00000002040509a8 */ /* 0x004ea200081ee1c6 */
[----:B------:R-:W1:Y:S02]  /*2aea0*/  S2R R3, SR_LTMASK ;  /* 0x0000000000037919 */ /* 0x000e640000003900 */
[----:B-1----:R-:W-:-:S06]  /*2aeb0*/  LOP3.LUT R3, R3, UR4, RZ, 0xc0, !PT ;  /* 0x0000000403037c12 */ /* 0x002fcc000f8ec0ff */
[----:B------:R-:W1:Y:S01]  /*2aec0*/  POPC R3, R3 ;  /* 0x0000000300037309 */ /* 0x000e620000000000 */
[----:B--2---:R-:W1:Y:S02]  /*2aed0*/  SHFL.IDX PT, R0, R5, R0, 0x1f ;  /* 0x00001f0005007589 */ /* 0x004e6400000e0000 */
[----:B-1----:R-:W-:Y:S01]  /*2aee0*/  IADD3 R16, R0, UR39, R3 ;  /* 0x0000002700107c10 */ /* 0x002fe2000fffe003 */
[----:B------:R-:W-:Y:S06]  /*2aef0*/  BRA `(.L_x_3182) ;  /* 0x0000004c00bc7947 */ /* 0x000fec0003800000 */
.L_x_3181:
        /* <DEDUP_REMOVED lines=21> */
.L_x_3184:
[----:B------:R-:W-:Y:S05]  /*2b050*/  BSYNC B6 ;  /* 0x0000000000067941 */ /* 0x000fea0003800000 */
.L_x_3183:
        /* <DEDUP_REMOVED lines=18> */
[----:B01----:R-:W-:-:S07]  /*2b180*/  IMAD.MOV.U32 R13, RZ, RZ, RZ ;  /* 0x000000ffff0d7224 */ /* 0x003fce00078e00ff */
[----:B------:R-:W-:-:S07]  /*2b190*/  LEPC R20, `(.L_x_3187) ;  /* 0x000000001014794e */ /* 0x000fce0000000000 */
[----:B--2---:R-:W-:Y:S05]  /*2b1a0*/  CALL.ABS.NOINC R2 ;  /* 0x0000000002007343 */ /* 0x004fea0003c00000 */
.L_x_3187:
        /* <DEDUP_REMOVED lines=16> */
.L_x_3186:
[----:B------:R-:W-:Y:S05]  /*2b2b0*/  BSYNC B6 ;  /* 0x0000000000067941 */ /* 0x000fea0003800000 */
.L_x_3185:
[----:B------:R-:W2:Y:S01]  /*2b2c0*/  LDL.LU R2, [R1] ;  /* 0x0000000001027983 */ /* 0x000ea20000300800 */
[----:B------:R-:W-:-:S03]  /*2b2d0*/  ULDC.64 UR4, c[0x0][0x9f8] ;  /* 0x00027e0000047ab9 */ /* 0x000fc60000000a00 */
[----:B------:R-:W3:Y:S04]  /*2b2e0*/  LDL.LU R4, [R1+0x10] ;  /* 0x0000100001047983 */ /* 0x000ee80000300800 */
        /* <DEDUP_REMOVED lines=8> */
[----:B----4-:R1:W2:Y:S02]  /*2b370*/  @P0 LDG.E R7, desc[UR6][R2.64] ;  /* 0x0000000602070981 */ /* 0x0102a4000c1e1900 */
[----:B-1----:R-:W1:Y:S01]  /*2b380*/  LDC.64 R2, c[0x0][0x418] ;  /* 0x00010600ff027b82 */ /* 0x002e620000000a00 */
[----:B-----5:R-:W-:Y:S01]  /*2b390*/  VIADD R4, R0, 0xffffffff ;  /* 0xffffffff00047836 */ /* 0x020fe20000000000 */
[----:B--2---:R-:W-:Y:S01]  /*2b3a0*/  SHF.R.S32.HI R8, RZ, 0x1f, R7 ;  /* 0x0000001fff087819 */ /* 0x004fe20000011407 */
[----:B------:R2:W-:Y:S04]  /*2b3b0*/  @P0 STL [R1+0x14], R7 ;  /* 0x0000140701000387 */ /* 0x0005e80000100800 */
[----:B------:R2:W-:Y:S01]  /*2b3c0*/  STL [R1+0x28], R8 ;  /* 0x0000280801007387 */ /* 0x0005e20000100800 */
[----:B-1----:R-:W-:Y:S01]  /*2b3d0*/  LOP3.LUT P0, RZ, R2, UR4, RZ, 0xfc, !PT ;  /* 0x0000000402ff7c12 */ /* 0x002fe2000f80fcff */
[----:B------:R-:W-:-:S03]  /*2b3e0*/  UMOV UR4, 0xffffffff ;  /* 0xffffffff00047882 */ /* 0x000fc60000000000 */
[----:B------:R-:W-:-:S04]  /*2b3f0*/  LOP3.LUT P0, RZ, R3, UR5, RZ, 0xfc, P0 ;  /* 0x0000000503ff7c12 */ /* 0x000fc8000800fcff */
[----:B------:R-:W-:Y:S01]  /*2b400*/  SEL R0, R7, RZ, !P0 ;  /* 0x000000ff07007207 */ /* 0x000fe20004000000 */
[----:B--2---:R-:W-:Y:S08]  /*2b410*/  BRA.DIV UR4, `(.L_x_3188) ;  /* 0x0000006e04d07947 */ /* 0x004ff0000b800000 */
[----:B------:R-:W1:Y:S02]  /*2b420*/  S2R R5, SR_TID.X ;  /* 0x0000000000057919 */ /* 0x000e640000002100 */
[----:B-1----:R-:W-:-:S04]  /*2b430*/  SHF.R.U32.HI R5, RZ, 0x5, R5 ;  /* 0x00000005ff057819 */ /* 0x002fc80000011605 */
[----:B------:R-:W-:-:S05]  /*2b440*/  LOP3.LUT R5, R5, 0x3, RZ, 0xc0, !PT ;  /* 0x0000000305057812 */ /* 0x000fca00078ec0ff */
[----:B------:R1:W2:Y:S02]  /*2b450*/  SHFL.IDX PT, R14, R5, RZ, 0x1f ;  /* 0x00001fff050e7589 */ /* 0x0002a400000e0000 */
.L_x_3370:
[----:B-1----:R-:W3:Y:S01]  /*2b460*/  LDL.LU R5, [R1+0xc] ;  /* 0x00000c0001057983 */ /* 0x002ee20000300800 */
[----:B------:R-:W-:Y:S02]  /*2b470*/  PLOP3.LUT P1, PT, PT, PT, PT, 0x8, 0x0 ;  /* 0x000000000000781c */ /* 0x000fe40003f2e170 */
[----:B--2---:R-:W-:Y:S01]  /*2b480*/  ISETP.NE.AND P0, PT, R14, RZ, PT ;  /* 0x000000ff0e00720c */ /* 0x004fe20003f05270 */
[----:B------:R1:W-:Y:S04]  /*2b490*/  STL [R1], R0 ;  /* 0x0000000001007387 */ /* 0x0003e80000100800 */
[----:B------:R1:W-:Y:S01]  /*2b4a0*/  STL [R1+0x10], R4 ;  /* 0x0000100401007387 */ /* 0x0003e20000100800 */
[----:B---3--:R-:W-:-:S05]  /*2b4b0*/  LOP3.LUT R5, R5, 0xfffffffb, RZ, 0xc0, !PT ;  /* 0xfffffffb05057812 */ /* 0x008fca00078ec0ff */
[----:B------:R-:W-:-:S05]  /*2b4c0*/  @P1 LOP3.LUT R5, R5, 0x4, RZ, 0xfc, !PT ;  /* 0x0000000405051812 */ /* 0x000fca00078efcff */
[----:B------:R1:W-:Y:S01]  /*2b4d0*/  STL [R1+0xc], R5 ;  /* 0x00000c0501007387 */ /* 0x0003e20000100800 */
[----:B------:R-:W-:Y:S05]  /*2b4e0*/  @P0 BRA `(.L_x_3189) ;  /* 0x00000004005c0947 */ /* 0x000fea0003800000 */
[----:B------:R-:W-:-:S03]  /*2b4f0*/  UMOV UR4, 0xffffffff ;  /* 0xffffffff00047882 */ /* 0x000fc60000000000 */
[----:B------:R-:W-:Y:S05]  /*2b500*/  BRA.DIV UR4, `(.L_x_3190) ;  /* 0x0000006e04c87947 */ /* 0x000fea000b800000 */
[----:B------:R-:W-:-:S13]  /*2b510*/  ELECT P6, URZ, PT ;  /* 0x00000000003f782f */ /* 0x000fda00038c0000 */
.L_x_3373:
[----:B------:R-:W-:Y:S05]  /*2b520*/  @!P6 BRA `(.L_x_3189) ;  /* 0x00000004004ce947 */ /* 0x000fea0003800000 */
[----:B------:R-:W-:-:S04]  /*2b530*/  ISETP.NE.U32.AND P0, PT, R2, RZ, PT ;  /* 0x000000ff0200720c */ /* 0x000fc80003f05070 */
[----:B------:R-:W-:-:S13]  /*2b540*/  ISETP.NE.AND.EX P0, PT, R3, RZ, PT, P0 ;  /* 0x000000ff0300720c */ /* 0x000fda0003f05300 */
[----:B------:R-:W-:Y:S05]  /*2b550*/  @!P0 BRA `(.L_x_3191) ;  /* 0x0000000000588947 */ /* 0x000fea0003800000 */
[----:B------:R-:W2:Y:S01]  /*2b560*/  LDC R6, c[0x0][0x43c] ;  /* 0x00010f00ff067b82 */ /* 0x000ea20000000800 */
[----:B------:R-:W-:Y:S01]  /*2b570*/  IMAD.MOV.U32 R9, RZ, RZ, R4 ;  /* 0x000000ffff097224 */ /* 0x000fe200078e0004 */
[----:B------:R-:W-:Y:S01]  /*2b580*/  ULDC.64 UR4, c[0x0][0x428] ;  /* 0x00010a0000047ab9 */ /* 0x000fe20000000a00 */
[----:B------:R-:W-:Y:S02]  /*2b590*/  ULDC.64 UR6, c[0x0][0x208] ;  /* 0x0000820000067ab9 */ /* 0x000fe40000000a00 */
        /* <DEDUP_REMOVED lines=16> */
[----:B------:R-:W3:Y:S04]  /*2b6a0*/  LDG.E R0, desc[UR6][R2.64] ;  /* 0x0000000602007981 */ /* 0x000ee8000c1e1900 */
[----:B---3--:R2:W-:Y:S02]  /*2b6b0*/  STL [R1], R0 ;  /* 0x0000000001007387 */ /* 0x0085e40000100800 */
.L_x_3191:
[----:B------:R-:W3:Y:S04]  /*2b6c0*/  LDL R7, [R1+0x4] ;  /* 0x0000040001077983 */ /* 0x000ee80000100800 */
[----:B-12---:R-:W3:Y:S04]  /*2b6d0*/  LDL R0, [R1+0x8] ;  /* 0x0000080001007983 */ /* 0x006ee80000100800 */
[----:B------:R-:W2:Y:S01]  /*2b6e0*/  LDL R2, [R1+0x18] ;  /* 0x0000180001027983 */ /* 0x000ea20000100800 */
[----:B---3--:R-:W-:Y:S01]  /*2b6f0*/  IMAD R0, R0, 0x8, R7 ;  /* 0x0000000800007824 */ /* 0x008fe200078e0207 */
[----:B--2---:R-:W-:-:S04]  /*2b700*/  SHF.L.U32 R2, R2, 0x1f, RZ ;  /* 0x0000001f02027819 */ /* 0x004fc800000006ff */
[----:B------:R-:W1:Y:S02]  /*2b710*/  SYNCS.PHASECHK.TRANS64.TRYWAIT P0, [R0+URZ+0x38840], R2 ;  /* 0x03884002000075a7 */ /* 0x000e64000800017f */
[----:B-1----:R-:W-:Y:S05]  /*2b720*/  @!P0 BRA `(.L_x_3192) ;  /* 0x0000006c00608947 */ /* 0x002fea0003800000 */
.L_x_3374:
[----:B------:R2:W5:Y:S01]  /*2b730*/  LDL R3, [R1+0xc] ;  /* 0x00000c0001037983 */ /* 0x0005620000100800 */
[----:B------:R-:W3:Y:S02]  /*2b740*/  S2R R4, SR_TID.X ;  /* 0x0000000000047919 */ /* 0x000ee40000002100 */
[----:B---3--:R-:W-:-:S04]  /*2b750*/  LOP3.LUT R4, R4, 0x7f, RZ, 0xc0, !PT ;  /* 0x0000007f04047812 */ /* 0x008fc800078ec0ff */
[----:B------:R-:W-:-:S13]  /*2b760*/  ISETP.NE.AND P0, PT, R4, RZ, PT ;  /* 0x000000ff0400720c */ /* 0x000fda0003f05270 */
[----:B--2---:R-:W-:Y:S05]  /*2b770*/  @P0 BRA `(.L_x_3193) ;  /* 0x0000000000140947 */ /* 0x004fea0003800000 */
[----:B-----5:R-:W-:Y:S01]  /*2b780*/  LOP3.LUT P1, RZ, R3, 0x1, RZ, 0xc0, !PT ;  /* 0x0000000103ff7812 */ /* 0x020fe2000782c0ff */
[----:B-1----:R-:W-:-:S04]  /*2b790*/  IMAD.MOV.U32 R2, RZ, RZ, 0xa000 ;  /* 0x0000a000ff027424 */ /* 0x002fc800078e00ff */
[----:B------:R2:W-:Y:S08]  /*2b7a0*/  SYNCS.ARRIVE.TRANS64 RZ, [R0+URZ+0x38830], R2 ;  /* 0x0388300200ff79a7 */ /* 0x0005f0000800003f */
[----:B------:R-:W-:Y:S05]  /*2b7b0*/  @!P1 BRA `(.L_x_3193) ;  /* 0x0000000000049947 */ /* 0x000fea0003800000 */
[----:B------:R-:W-:Y:S01]  /*2b7c0*/  BPT.TRAP 0x1 ;  /* 0x000000040000795c */ /* 0x000fe20000300000 */
.L_x_3193:
[----:B------:R-:W3:Y:S04]  /*2b7d0*/  LDL R7, [R1+0x4] ;  /* 0x0000040001077983 */ /* 0x000ee80000100800 */
[----:B------:R-:W3:Y:S04]  /*2b7e0*/  LDL R6, [R1+0x8] ;  /* 0x0000080001067983 */ /* 0x000ee80000100800 */
[----:B------:R-:W4:Y:S04]  /*2b7f0*/  LDL R5, [R1+0x10] ;  /* 0x0000100001057983 */ /* 0x000f280000100800 */
[----:B------:R-:W4:Y:S04]  /*2b800*/  LDL R4, [R1+0x1c] ;  /* 0x00001c0001047983 */ /* 0x000f280000100800 */
[----:B-12---:R-:W2:Y:S01]  /*2b810*/  LDL R2, [R1] ;  /* 0x0000000001027983 */ /* 0x006ea20000100800 */
        /* <DEDUP_REMOVED lines=12> */
[----:B---3--:R-:W-:Y:S01]  /*2b8e0*/  IMAD R0, R6, 0xa000, R7 ;  /* 0x0000a00006007824 */ /* 0x008fe200078e0207 */
[----:B----4-:R-:W-:-:S04]  /*2b8f0*/  R2UR UR11, R5 ;  /* 0x00000000050b72ca */ /* 0x010fc800000e0000 */
[----:B------:R-:W-:Y:S02]  /*2b900*/  R2UR UR14, R0 ;  /* 0x00000000000e72ca */ /* 0x000fe400000e0000 */
[----:B------:R-:W-:Y:S02]  /*2b910*/  R2UR UR5, R4 ;  /* 0x00000000040572ca */ /* 0x000fe400000e0000 */
[----:B--2---:R-:W-:-:S09]  /*2b920*/  R2UR UR13, R2 ;  /* 0x00000000020d72ca */ /* 0x004fd200000e0000 */
[----:B------:R-:W-:Y:S02]  /*2b930*/  UIADD3 UR8, UR14, 0x24400, URZ ;  /* 0x000244000e087890 */ /* 0x000fe4000fffe03f */
[----:B------:R-:W-:Y:S02]  /*2b940*/  UIMAD UR11, UR11, 0x50, UR5 ;  /* 0x000000500b0b78a4 */ /* 0x000fe4000f8e0205 */
[----:B------:R-:W-:Y:S02]  /*2b950*/  UIADD3.X UR5, URZ, UR37, URZ, UP0, !UPT ;  /* 0x000000253f057290 */ /* 0x000fe400087fe43f */
[----:B------:R-:W-:Y:S02]  /*2b960*/  UIADD3 UR15, UR14, 0x26c00, URZ ;  /* 0x00026c000e0f7890 */ /* 0x000fe4000fffe03f */
[----:B------:R-:W-:Y:S02]  /*2b970*/  UIADD3 UR16, UR14, 0x29400, URZ ;  /* 0x000294000e107890 */ /* 0x000fe4000fffe03f */
[----:B------:R-:W-:-:S03]  /*2b980*/  UIADD3 UR14, UR14, 0x2bc00, URZ ;  /* 0x0002bc000e0e7890 */ /* 0x000fc6000fffe03f */
[----:B------:R2:W-:Y:S02]  /*2b990*/  UTMALDG.4D [UR8], [UR4], desc[UR6] ;  /* 0x00000608040075b4 */ /* 0x0005e40008019000 */
[----:B--2---:R-:W-:Y:S01]  /*2b9a0*/  UMOV UR8, UR15 ;  /* 0x0000000f00087c82 */ /* 0x004fe20008000000 */
[----:B------:R-:W-:Y:S01]  /*2b9b0*/  UMOV UR10, UR17 ;  /* 0x00000011000a7c82 */ /* 0x000fe20008000000 */
[----:B------:R-:W-:Y:S01]  /*2b9c0*/  UMOV UR15, 0x80 ;  /* 0x00000080000f7882 */ /* 0x000fe20000000000 */
        /* <DEDUP_REMOVED lines=8> */
[----:B-1----:R-:W-:Y:S01]  /*2ba50*/  NOP ;  /* 0x0000000000007918 */ /* 0x002fe20000000000 */
.L_x_3189:
[----:B------:R-:W2:Y:S04]  /*2ba60*/  LDL R2, [R1+0x4] ;  /* 0x0000040001027983 */ /* 0x000ea80000100800 */
[----:B------:R-:W3:Y:S04]  /*2ba70*/  LDL.LU R3, [R1+0x3c] ;  /* 0x00003c0001037983 */ /* 0x000ee80000300800 */
[----:B-1----:R-:W4:Y:S04]  /*2ba80*/  LDL.LU R5, [R1+0x34] ;  /* 0x0000340001057983 */ /* 0x002f280000300800 */
[----:B------:R-:W5:Y:S01]  /*2ba90*/  LDL.LU R4, [R1+0x44] ;  /* 0x0000440001047983 */ /* 0x000f620000300800 */
        /* <DEDUP_REMOVED lines=18> */
[----:B-1----:R-:W-:Y:S01]  /*2bbc0*/  IMAD.IADD R2, R3, 0x1, R0 ;  /* 0x0000000103027824 */ /* 0x002fe200078e0200 */
        /* <DEDUP_REMOVED lines=20> */
.L_x_3195:
[----:B------:R-:W-:Y:S05]  /*2bd10*/  BSYNC B6 ;  /* 0x0000000000067941 */ /* 0x000fea0003800000 */
.L_x_3194:
[----:B------:R-:W3:Y:S01]  /*2bd20*/  LDL.LU R6, [R1+0x3c] ;  /* 0x00003c0001067983 */ /* 0x000ee20000300800 */
[----:B------:R-:W-:Y:S01]  /*2bd30*/  ULDC.64 UR4, c[0x0][0x2d8] ;  /* 0x0000b60000047ab9 */ /* 0x000fe20000000a00 */
[----:B------:R-:W1:Y:S02]  /*2bd40*/  LDC R7, c[0x0][0x448] ;  /* 0x00011200ff077b82 */ /* 0x000e640000000800 */
[----:B--2---:R-:W3:Y:S04]  /*2bd50*/  LDL.LU.64 R2, [R1+0x48] ;  /* 0x0000480001027983 */ /* 0x004ee80000300a00 */
[----:B------:R-:W2:Y:S04]  /*2bd60*/  LDL.LU R0, [R1+0x44] ;  /* 0x0000440001007983 */ /* 0x000ea80000300800 */
[----:B------:R-:W4:Y:S04]  /*2bd70*/  LDL.LU R4, [R1+0x54] ;  /* 0x0000540001047983 */ /* 0x000f280000300800 */
[----:B------:R-:W5:Y:S01]  /*2bd80*/  LDL.LU R5, [R1+0x34] ;  /* 0x0000340001057983 */ /* 0x000f620000300800 */
[----:B------:R-:W0:Y:S01]  /*2bd90*/  S2R R9, SR_TID.X ;  /* 0x0000000000097919 */ /* 0x000e220000002100 */
[----:B------:R-:W0:Y:S01]  /*2bda0*/  S2R R8, SR_TID.X ;  /* 0x0000000000087919 */ /* 0x000e220000002100 */
[----:B-1----:R-:W-:Y:S01]  /*2bdb0*/  ISETP.NE.AND P0, PT, R7, 0x1, PT ;  /* 0x000000010700780c */ /* 0x002fe20003f05270 */
[----:B------:R-:W1:Y:S01]  /*2bdc0*/  S2R R10, SR_TID.X ;  /* 0x00000000000a7919 */ /* 0x000e620000002100 */
[----:B0-----:R-:W-:-:S02]  /*2bdd0*/  IMAD.SHL.U32 R9, R9, 0x8, RZ ;  /* 0x0000000809097824 */ /* 0x001fc400078e00ff */
[----:B------:R-:W-:-:S03]  /*2bde0*/  IMAD.SHL.U32 R8, R8, 0x8, RZ ;  /* 0x0000000808087824 */ /* 0x000fc600078e00ff */
[----:B------:R-:W-:Y:S02]  /*2bdf0*/  LOP3.LUT R9, R9, 0x38, RZ, 0xc0, !PT ;  /* 0x0000003809097812 */ /* 0x000fe400078ec0ff */
[----:B-1----:R-:W-:Y:S02]  /*2be00*/  LOP3.LUT R10, R10, 0x7f, RZ, 0xc0, !PT ;  /* 0x0000007f0a0a7812 */ /* 0x002fe400078ec0ff */
[C---:B------:R-:W-:Y:S02]  /*2be10*/  LOP3.LUT R12, R9.reuse, 0x40, RZ, 0xfc, !PT ;  /* 0x00000040090c7812 */ /* 0x040fe400078efcff */
[C---:B------:R-:W-:Y:S02]  /*2be20*/  LOP3.LUT R11, R9.reuse, 0x80, RZ, 0xfc, !PT ;  /* 0x00000080090b7812 */ /* 0x040fe400078efcff */
[----:B------:R-:W-:Y:S02]  /*2be30*/  LOP3.LUT R8, R8, 0x38, RZ, 0xc0, !PT ;  /* 0x0000003808087812 */ /* 0x000fe400078ec0ff */
[----:B------:R-:W-:-:S02]  /*2be40*/  LOP3.LUT R9, R9, 0xc0, RZ, 0xfc, !PT ;  /* 0x000000c009097812 */ /* 0x000fc400078efcff */
[----:B------:R-:W-:Y:S01]  /*2be50*/  SHF.R.U32.HI R10, RZ, 0x3, R10 ;  /* 0x00000003ff0a7819 */ /* 0x000fe2000001160a */
[----:B---3--:R-:W-:Y:S02]  /*2be60*/  IMAD.MOV.U32 R3, RZ, RZ, R6 ;  /* 0x000000ffff037224 */ /* 0x008fe400078e0006 */
[----:B------:R-:W0:Y:S01]  /*2be70*/  @P0 LDC R6, c[0x0][0x450] ;  /* 0x00011400ff060b82 */ /* 0x000e220000000800 */
[----:B--2---:R-:W-:Y:S02]  /*2be80*/  IMAD R0, R0, UR4, RZ ;  /* 0x0000000400007c24 */ /* 0x004fe4000f8e02ff */
[----:B------:R-:W-:-:S04]  /*2be90*/  IMAD.WIDE.U32 R2, R18, UR4, R2 ;  /* 0x0000000412027c25 */ /* 0x000fc8000f8e0002 */
[----:B------:R-:W-:Y:S01]  /*2bea0*/  IMAD R0, R18, UR5, R0 ;  /* 0x0000000512007c24 */ /* 0x000fe2000f8e0200 */
[----:B------:R-:W-:-:S03]  /*2beb0*/  ULDC.64 UR4, c[0x0][0x2e0] ;  /* 0x0000b80000047ab9 */ /* 0x000fc60000000a00 */
[----:B------:R-:W-:Y:S02]  /*2bec0*/  IMAD.IADD R3, R3, 0x1, R0 ;  /* 0x0000000103037824 */ /* 0x000fe400078e0200 */
[----:B----4-:R-:W-:Y:S02]  /*2bed0*/  IMAD R0, R4, UR4, RZ ;  /* 0x0000000404007c24 */ /* 0x010fe4000f8e02ff */
[----:B------:R-:W1:Y:S01]  /*2bee0*/  S2R R4, SR_TID.X ;  /* 0x0000000000047919 */ /* 0x000e620000002100 */
[----:B-----5:R-:W-:-:S04]  /*2bef0*/  IMAD.WIDE.U32 R2, R5, UR4, R2 ;  /* 0x0000000405027c25 */ /* 0x020fc8000f8e0002 */
[----:B------:R-:W-:Y:S01]  /*2bf00*/  IMAD R0, R5, UR5, R0 ;  /* 0x0000000505007c24 */ /* 0x000fe2000f8e0200 */
[----:B------:R-:W-:-:S03]  /*2bf10*/  ULDC.64 UR4, c[0x0][0x2d0] ;  /* 0x0000b40000047ab9 */ /* 0x000fc60000000a00 */
[----:B------:R-:W-:Y:S01]  /*2bf20*/  IMAD.IADD R3, R3, 0x1, R0 ;  /* 0x0000000103037824 */ /* 0x000fe200078e0200 */
[----:B-1----:R-:W-:-:S04]  /*2bf30*/  LOP3.LUT R4, R4, 0x7f, RZ, 0xc0, !PT ;  /* 0x0000007f04047812 */ /* 0x002fc800078ec0ff */
[----:B------:R-:W-:Y:S02]  /*2bf40*/  SHF.R.U32.HI R5, RZ, 0x3, R4 ;  /* 0x00000003ff057819 */ /* 0x000fe40000011604 */
[----:B------:R-:W1:Y:S02]  /*2bf50*/  S2R R4, SR_TID.X ;  /* 0x0000000000047919 */ /* 0x000e640000002100 */
[----:B-1----:R-:W-:-:S05]  /*2bf60*/  IMAD.SHL.U32 R4, R4, 0x10, RZ ;  /* 0x0000001004047824 */ /* 0x002fca00078e00ff */
[----:B------:R-:W-:Y:S02]  /*2bf70*/  LOP3.LUT R4, R5, 0x70, R4, 0xf8, !PT ;  /* 0x0000007005047812 */ /* 0x000fe400078ef804 */
[----:B------:R-:W1:Y:S03]  /*2bf80*/  @P0 LDC R5, c[0x0][0x44c] ;  /* 0x00011300ff050b82 */ /* 0x000e660000000800 */
[----:B------:R-:W-:-:S04]  /*2bf90*/  IMAD R4, R17, 0x80, R4 ;  /* 0x0000008011047824 */ /* 0x000fc800078e0204 */
        /* <DEDUP_REMOVED lines=47> */
[----:B0-----:R-:W-:-:S05]  /*2c290*/  @!P2 LEA R5, P5, R8, R4, 0x1 ;  /* 0x000000040805a211 */ /* 0x001fca00078a08ff */
[----:B------:R-:W-:Y:S02]  /*2c2a0*/  @!P2 IMAD.X R4, RZ, RZ, R6, P5 ;  /* 0x000000ffff04a224 */ /* 0x000fe400028e0606 */
[----:B------:R-:W-:Y:S03]  /*2c2b0*/  SHFL.IDX PT, R6, R2, 0x2, 0x181f ;  /* 0x00581f0002067f89 */ /* 0x000fe600000e0000 */
        /* <DEDUP_REMOVED lines=73> */
.L_x_3391:
[----:B------:R-:W-:Y:S01]  /*2c750*/  VIADD R17, R17, 0x70 ;  /* 0x0000007011117836 */ /* 0x000fe20000000000 */
[----:B------:R-:W-:Y:S04]  /*2c760*/  BSSY B0, `(.L_x_3197) ;  /* 0x000000e000007945 */ /* 0x000fe80003800000 */
[----:B------:R-:W-:-:S13]  /*2c770*/  ISETP.GE.AND P2, PT, R17, R0, PT ;  /* 0x000000001100720c */ /* 0x000fda0003f46270 */
[----:B------:R-:W-:Y:S05]  /*2c780*/  @P2 BRA `(.L_x_3198) ;  /* 0x00000000002c2947 */ /* 0x000fea0003800000 */
[----:B0-----:R-:W2:Y:S01]  /*2c790*/  LDL R4, [R1+0x2c] ;  /* 0x00002c0001047983 */ /* 0x001ea20000100800 */
[----:B------:R-:W-:Y:S01]  /*2c7a0*/  LEA R2, P2, R8, R3, 0x1 ;  /* 0x0000000308027211 */ /* 0x000fe200078408ff */
[----:B------:R-:W-:-:S04]  /*2c7b0*/  ULDC.64 UR4, c[0x0][0x208] ;  /* 0x0000820000047ab9 */ /* 0x000fc80000000a00 */
[----:B------:R-:W-:-:S05]  /*2c7c0*/  IMAD.X R3, RZ, RZ, R6, P2 ;  /* 0x000000ffff037224 */ /* 0x000fca00010e0606 */
[----:B------:R-:W-:Y:S01]  /*2c7d0*/  @!PT LDS RZ, [RZ] ;  /* 0x00000000fffff984 */ /* 0x000fe20000000800 */
[----:B------:R-:W-:Y:S01]  /*2c7e0*/  @!PT LDS RZ, [RZ] ;  /* 0x00000000fffff984 */ /* 0x000fe20000000800 */
[----:B------:R-:W-:Y:S01]  /*2c7f0*/  @!PT LDS RZ, [RZ] ;  /* 0x00000000fffff984 */ /* 0x000fe20000000800 */
[----:B--2---:R1:W-:Y:S04]  /*2c800*/  LDGSTS.E.BYPASS.LTC128B.128 [R4+0x17c00], desc[UR4][R2.64], !P4 ;  /* 0x17c0000002047fae */ /* 0x0043e8000e101d44 */
[----:B------:R1:W-:Y:S04]  /*2c810*/  LDGSTS.E.BYPASS.LTC128B.128 [R4+0x1bc00], desc[UR4][R2.64+0x80], !P3 ;  /* 0x1bc0008002047fae */ /* 0x0003e8000d901d44 */
[----:B------:R1:W-:Y:S04]  /*2c820*/  LDGSTS.E.BYPASS.LTC128B.128 [R4+0x1fc00], desc[UR4][R2.64+0x100], !P0 ;  /* 0x1fc0010002047fae */ /* 0x0003e8000c101d44 */
[----:B------:R1:W-:Y:S02]  /*2c830*/  LDGSTS.E.BYPASS.LTC128B.128 [R4+0x23c00], desc[UR4][R2.64+0x180], !P1 ;  /* 0x23c0018002047fae */ /* 0x0003e4000c901d44 */
.L_x_3198:
[----:B------:R-:W-:Y:S05]  /*2c840*/  BSYNC B0 ;  /* 0x0000000000007941 */ /* 0x000fea0003800000 */
.L_x_3197:
[----:B------:R2:W5:Y:S01]  /*2c850*/  LDL R8, [R1+0x4] ;  /* 0x0000040001087983 */ /* 0x0005620000100800 */
[----:B------:R-:W-:Y:S01]  /*2c860*/  PLOP3.LUT P0, PT, PT, PT, PT, 0x80, 0x0 ;  /* 0x000000000000781c */ /* 0x000fe20003f0f070 */
[----:B------:R-:W-:-:S12]  /*2c870*/  NOP ;  /* 0x0000000000007918 */ /* 0x000fd80000000000 */
.L_x_3199:
[----:B01----:R-:W3:Y:S01]  /*2c880*/  LDL R2, [R1+0x4] ;  /* 0x0000040001027983 */ /* 0x003ee20000100800 */
[----:B------:R-:W-:Y:S02]  /*2c890*/  PLOP3.LUT P1, PT, P1, P0, PT, 0xa2, 0x0 ;  /* 0x000000000000781c */ /* 0x000fe40000f21472 */
[----:B---3--:R-:W-:-:S08]  /*2c8a0*/  @P0 R2UR P1, UR4, R2 ;  /* 0x00000000020402ca */ /* 0x008fd00000020000 */
[----:B------:R-:W-:-:S05]  /*2c8b0*/  @P0 PLOP3.LUT P0, PT, P1, PT, PT, 0x80, 0x0 ;  /* 0x000000000000081c */ /* 0x000fca0000f0f070 */
[----:B------:R-:W-:Y:S01]  /*2c8c0*/  @!P1 SYNCS.ARRIVE.TRANS64.RED.A0T1 RZ, [UR4+0x38800], RZ ;  /* 0x038800ffffff99a7 */ /* 0x000fe20008200404 */
[----:B------:R-:W-:Y:S07]  /*2c8d0*/  @!P1 ARRIVES.LDGSTSBAR.64.TRANSCNT [UR4+0x38800] ;  /* 0x03880000ff0099b0 */ /* 0x000fee0008000a84 */
[----:B------:R-:W-:Y:S05]  /*2c8e0*/  @P0 BRA.U.ANY `(.L_x_3199) ;  /* 0xfffffffd00e40947 */ /* 0x000fea000393ffff */
[----:B------:R-:W3:Y:S02]  /*2c8f0*/  LDL.LU R3, [R1+0x50] ;  /* 0x0000500001037983 */ /* 0x000ee40000300800 */
        /* <DEDUP_REMOVED lines=11> */
.L_x_3392:
[----:B------:R-:W-:Y:S05]  /*2c9b0*/  BSYNC B0 ;  /* 0x0000000000007941 */ /* 0x000fea0003800000 */
.L_x_3200:
[----:B0-----:R-:W3:Y:S01]  /*2c9c0*/  LDL R2, [R1+0x38] ;  /* 0x0000380001027983 */ /* 0x001ee20000100800 */
[----:B------:R-:W-:Y:S01]  /*2c9d0*/  BSSY B0, `(.L_x_3202) ;  /* 0x00002be000007945 */ /* 0x000fe20003800000 */
[----:B---3--:R-:W-:-:S13]  /*2c9e0*/  ISETP.GE.AND P0, PT, R2, 0x2, PT ;  /* 0x000000020200780c */ /* 0x008fda0003f06270 */
[----:B------:R-:W-:Y:S05]  /*2c9f0*/  @!P0 BRA `(.L_x_3203) ;  /* 0x0000002800ec8947 */ /* 0x000fea0003800000 */
[C---:B------:R-:W-:Y:S01]  /*2ca00*/  LOP3.LUT R0, R2.reuse, 0x1, RZ, 0xc0, !PT ;  /* 0x0000000102007812 */ /* 0x040fe200078ec0ff */
[----:B------:R-:W-:Y:S01]  /*2ca10*/  VIADD R2, R2, 0xfffffffe ;  /* 0xfffffffe02027836 */ /* 0x000fe20000000000 */
[----:B------:R-:W-:Y:S02]  /*2ca20*/  BSSY B2, `(.L_x_3204) ;  /* 0x00000ed000027945 */ /* 0x000fe40003800000 */
[----:B------:R-:W-:Y:S01]  /*2ca30*/  ISETP.NE.U32.AND P0, PT, R0, 0x1, PT ;  /* 0x000000010000780c */ /* 0x000fe20003f05070 */
[----:B------:R-:W-:-:S12]  /*2ca40*/  IMAD.MOV.U32 R0, RZ, RZ, R2 ;  /* 0x000000ffff007224 */ /* 0x000fd800078e0002 */
[----:B------:R-:W-:Y:S05]  /*2ca50*/  @!P0 BRA `(.L_x_3205) ;  /* 0x0000000c00a48947 */ /* 0x000fea0003800000 */
[----:B------:R-:W3:Y:S04]  /*2ca60*/  LDL R5, [R1+0xc] ;  /* 0x00000c0001057983 */ /* 0x000ee80000100800 */
[----:B------:R-:W4:Y:S04]  /*2ca70*/  LDL R4, [R1+0x8] ;  /* 0x0000080001047983 */ /* 0x000f280000100800 */
[----:B------:R-:W2:Y:S01]  /*2ca80*/  LDL R3, [R1+0x18] ;  /* 0x0000180001037983 */ /* 0x000ea20000100800 */
[----:B------:R-:W-:Y:S01]  /*2ca90*/  BSSY B1, `(.L_x_3206) ;  /* 0x00000e1000017945 */ /* 0x000fe20003800000 */
[----:B---3--:R-:W-:Y:S01]  /*2caa0*/  LOP3.LUT P1, RZ, R5, 0x4, RZ, 0xc0, !PT ;  /* 0x0000000405ff7812 */ /* 0x008fe2000782c0ff */
[----:B----45:R-:W-:-:S05]  /*2cab0*/  VIADD R8, R4, 0x1 ;  /* 0x0000000104087836 */ /* 0x030fca0000000000 */
[----:B------:R-:W-:-:S04]  /*2cac0*/  ISETP.NE.AND P0, PT, R8, 0x2, PT ;  /* 0x000000020800780c */ /* 0x000fc80003f05270 */
[----:B------:R-:W-:Y:S02]  /*2cad0*/  SEL R9, RZ, 0x1, P0 ;  /* 0x00000001ff097807 */ /* 0x000fe40000000000 */
[----:B------:R-:W-:Y:S02]  /*2cae0*/  SEL R8, R8, RZ, P0 ;  /* 0x000000ff08087207 */ /* 0x000fe40000000000 */
[----:B--2---:R-:W-:Y:S01]  /*2caf0*/  LOP3.LUT R9, R3, R9, RZ, 0x3c, !PT ;  /* 0x0000000903097212 */ /* 0x004fe200078e3cff */
[----:B------:R-:W-:Y:S06]  /*2cb00*/  @!P1 BRA `(.L_x_3207) ;  /* 0x0000000c00649947 */ /* 0x000fec0003800000 */
[----:B------:R0:W5:Y:S01]  /*2cb10*/  LDL R4, [R1] ;  /* 0x0000000001047983 */ /* 0x0001620000100800 */
[----:B------:R-:W-:Y:S01]  /*2cb20*/  ULDC.64 UR4, c[0x0][0x418] ;  /* 0x0001060000047ab9 */ /* 0x000fe20000000a00 */
[----:B------:R-:W-:Y:S01]  /*2cb30*/  IMAD.MOV.U32 R7, RZ, RZ, R2 ;  /* 0x000000ffff077224 */ /* 0x000fe200078e0002 */
[----:B------:R-:W-:-:S04]  /*2cb40*/  ISETP.NE.U32.AND P0, PT, RZ, UR4, PT ;  /* 0x00000004ff007c0c */ /* 0x000fc8000bf05070 */
[----:B------:R-:W-:-:S13]  /*2cb50*/  ISETP.NE.AND.EX P0, PT, RZ, UR5, PT, P0 ;  /* 0x00000005ff007c0c */ /* 0x000fda000bf05300 */
[----:B0-----:R-:W-:Y:S05]  /*2cb60*/  @!P0 BRA `(.L_x_3208) ;  /* 0x0000000000548947 */ /* 0x001fea0003800000 */
[----:B------:R-:W2:Y:S01]  /*2cb70*/  LDL R10, [R1+0x28] ;  /* 0x00002800010a7983 */ /* 0x000ea20000100800 */
[----:B------:R-:W0:Y:S03]  /*2cb80*/  LDC R3, c[0x0][0x43c] ;  /* 0x00010f00ff037b82 */ /* 0x000e260000000800 */
[----:B------:R-:W3:Y:S01]  /*2cb90*/  LDL R6, [R1+0x14] ;  /* 0x0000140001067983 */ /* 0x000ee20000100800 */
[----:B------:R-:W-:Y:S01]  /*2cba0*/  IMAD.MOV.U32 R0, RZ, RZ, R2 ;  /* 0x000000ffff007224 */ /* 0x000fe200078e0002 */
[----:B------:R-:W-:Y:S01]  /*2cbb0*/  ULDC.64 UR6, c[0x0][0x428] ;  /* 0x00010a0000067ab9 */ /* 0x000fe20000000a00 */
[----:B------:R-:W-:Y:S01]  /*2cbc0*/  ULDC.64 UR8, c[0x0][0x208] ;  /* 0x0000820000087ab9 */ /* 0x000fe20000000a00 */
[----:B0-----:R-:W-:-:S13]  /*2cbd0*/  ISETP.NE.AND P0, PT, R3, 0x1, PT ;  /* 0x000000010300780c */ /* 0x001fda0003f05270 */
[----:B-----5:R-:W0:Y:S02]  /*2cbe0*/  @P0 LDC.64 R4, c[0x0][0x440] ;  /* 0x00011000ff040b82 */ /* 0x020e240000000a00 */
[----:B0-----:R-:W-:-:S05]  /*2cbf0*/  @P0 IMAD.HI.U32 R4, R2, R4, RZ ;  /* 0x0000000402040227 */ /* 0x001fca00078e00ff */
[----:B------:R-:W-:-:S04]  /*2cc00*/  @P0 SHF.R.U32.HI R0, RZ, R5, R4 ;  /* 0x00000005ff000219 */ /* 0x000fc80000011604 */
[--C-:B------:R-:W-:Y:S01]  /*2cc10*/  SHF.R.S32.HI R5, RZ, 0x1f, R0.reuse ;  /* 0x0000001fff057819 */ /* 0x100fe20000011400 */
[--C-:B------:R-:W-:Y:S02]  /*2cc20*/  IMAD.MOV R7, RZ, RZ, -R0.reuse ;  /* 0x000000ffff077224 */ /* 0x100fe400078e0a00 */
[----:B------:R-:W-:Y:S02]  /*2cc30*/  IMAD.MOV.U32 R4, RZ, RZ, R0 ;  /* 0x000000ffff047224 */ /* 0x000fe400078e0000 */
        /* <DEDUP_REMOVED lines=8> */
.L_x_3208:
[----:B------:R-:W2:Y:S01]  /*2ccc0*/  LDL R0, [R1+0x4] ;  /* 0x0000040001007983 */ /* 0x000ea20000100800 */
[----:B------:R-:W-:Y:S01]  /*2ccd0*/  BSSY B3, `(.L_x_3209) ;  /* 0x0000005000037945 */ /* 0x000fe20003800000 */
[----:B--2---:R-:W-:Y:S01]  /*2cce0*/  IMAD R3, R8, 0x8, R0 ;  /* 0x0000000808037824 */ /* 0x004fe200078e0200 */
[----:B------:R-:W-:-:S04]  /*2ccf0*/  SHF.L.U32 R0, R9, 0x1f, RZ ;  /* 0x0000001f09007819 */ /* 0x000fc800000006ff */
[----:B------:R-:W1:Y:S02]  /*2cd00*/  SYNCS.PHASECHK.TRANS64.TRYWAIT P0, [R3+URZ+0x38840], R0 ;  /* 0x03884000030075a7 */ /* 0x000e64000800017f */
[----:B-1----:R-:W-:Y:S05]  /*2cd10*/  @!P0 BRA `(.L_x_3210) ;  /* 0x00000064002c8947 */ /* 0x002fea0003800000 */
.L_x_3393:
[----:B------:R-:W-:Y:S05]  /*2cd20*/  BSYNC B3 ;  /* 0x0000000000037941 */ /* 0x000fea0003800000 */
.L_x_3209:
        /* <DEDUP_REMOVED lines=11> */
.L_x_3212:
[----:B------:R-:W-:Y:S05]  /*2cde0*/  BSYNC B3 ;  /* 0x0000000000037941 */ /* 0x000fea0003800000 */
.L_x_3211:
[----:B------:R-:W2:Y:S04]  /*2cdf0*/  LDL R5, [R1+0x4] ;  /* 0x0000040001057983 */ /* 0x000ea80000100800 */
[----:B-1----:R-:W3:Y:S01]  /*2ce00*/  LDL R0, [R1+0x1c] ;  /* 0x00001c0001007983 */ /* 0x002ee20000100800 */
[----:B0-----:R-:W-:Y:S01]  /*2ce10*/  IMAD.MOV.U32 R10, RZ, RZ, RZ ;  /* 0x000000ffff0a7224 */ /* 0x001fe200078e00ff */
        /* <DEDUP_REMOVED lines=10> */
.L_x_3213:
        /* <DEDUP_REMOVED lines=16> */
.L_x_3214:
        /* <DEDUP_REMOVED lines=16> */
.L_x_3215:
        /* <DEDUP_REMOVED lines=16> */
.L_x_3216:
        /* <DEDUP_REMOVED lines=18> */
.L_x_3394:
[----:B------:R-:W-:Y:S05]  /*2d2e0*/  BSYNC B3 ;  /* 0x0000000000037941 */ /* 0x000fea0003800000 */
.L_x_3217:
        /* <DEDUP_REMOVED lines=10> */
.L_x_3219:
[----:B------:R-:W2:Y:S01]  /*2d390*/  LDL R3, [R1+0xc] ;  /* 0x00000c0001037983 */ /* 0x000ea20000100800 */
[----:B------:R-:W-:Y:S01]  /*2d3a0*/  BSSY B3, `(.L_x_3220) ;  /* 0x0000004000037945 */ /* 0x000fe20003800000 */
[----:B--2---:R-:W-:-:S13]  /*2d3b0*/  LOP3.LUT P0, RZ, R3, 0x8, RZ, 0xc0, !PT ;  /* 0x0000000803ff7812 */ /* 0x004fda000780c0ff */
[----:B------:R-:W-:Y:S05]  /*2d3c0*/  @P0 BRA `(.L_x_3221) ;  /* 0x0000000000040947 */ /* 0x000fea0003800000 */
[----:B------:R-:W-:Y:S01]  /*2d3d0*/  BPT.TRAP 0x1 ;  /* 0x000000040000795c */ /* 0x000fe20000300000 */
.L_x_3221:
[----:B------:R-:W-:Y:S05]  /*2d3e0*/  BSYNC B3 ;  /* 0x0000000000037941 */ /* 0x000fea0003800000 */
.L_x_3220:
        /* <DEDUP_REMOVED lines=14> */
.L_x_3222:
        /* <DEDUP_REMOVED lines=16> */
.L_x_3223:
        /* <DEDUP_REMOVED lines=16> */
.L_x_3224:
        /* <DEDUP_REMOVED lines=16> */
.L_x_3225:
        /* <DEDUP_REMOVED lines=13> */
.L_x_3207:
[----:B------:R-:W-:Y:S05]  /*2d8a0*/  BSYNC B1 ;  /* 0x0000000000017941 */ /* 0x000fea0003800000 */
.L_x_3206:
[----:B------:R-:W2:Y:S04]  /*2d8b0*/  LDL.LU R0, [R1+0x38] ;  /* 0x0000380001007983 */ /* 0x000ea80000300800 */
[----:B------:R1:W-:Y:S04]  /*2d8c0*/  STL [R1+0x18], R9 ;  /* 0x0000180901007387 */ /* 0x0003e80000100800 */
[----:B------:R1:W-:Y:S02]  /*2d8d0*/  STL [R1+0x8], R8 ;  /* 0x0000080801007387 */ /* 0x0003e40000100800 */
[----:B-12---:R-:W-:-:S07]  /*2d8e0*/  VIADD R0, R0, 0xfffffffd ;  /* 0xfffffffd00007836 */ /* 0x006fce0000000000 */
.L_x_3205:
[----:B------:R-:W-:Y:S05]  /*2d8f0*/  BSYNC B2 ;  /* 0x0000000000027941 */ /* 0x000fea0003800000 */
.L_x_3204:
[----:B------:R-:W-:-:S13]  /*2d900*/  ISETP.NE.AND P0, PT, R2, RZ, PT ;  /* 0x000000ff0200720c */ /* 0x000fda0003f05270 */
[----:B------:R-:W-:Y:S05]  /*2d910*/  @!P0 BRA `(.L_x_3203) ;  /* 0x0000001c00248947 */ /* 0x000fea0003800000 */
[----:B-----5:R1:W5:Y:S02]  /*2d920*/  LDL R8, [R1] ;  /* 0x0000000001087983 */ /* 0x0203640000100800 */
.L_x_3266:
[----:B0--3--:R-:W3:Y:S04]  /*2d930*/  LDL R4, [R1+0xc] ;  /* 0x00000c0001047983 */ /* 0x009ee80000100800 */
[----:B------:R-:W4:Y:S04]  /*2d940*/  LDL R3, [R1+0x8] ;  /* 0x0000080001037983 */ /* 0x000f280000100800 */
[----:B--2---:R-:W2:Y:S01]  /*2d950*/  LDL R2, [R1+0x18] ;  /* 0x0000180001027983 */ /* 0x004ea20000100800 */
[----:B------:R-:W-:Y:S05]  /*2d960*/  YIELD ;  /* 0x0000000000007946 */ /* 0x000fea0003800000 */
[----:B------:R-:W-:Y:S01]  /*2d970*/  BSSY B1, `(.L_x_3226) ;  /* 0x00000df000017945 */ /* 0x000fe20003800000 */
[----:B---3--:R-:W-:Y:S01]  /*2d980*/  LOP3.LUT P1, RZ, R4, 0x4, RZ, 0xc0, !PT ;  /* 0x0000000404ff7812 */ /* 0x008fe2000782c0ff */
[----:B----4-:R-:W-:-:S05]  /*2d990*/  VIADD R4, R3, 0x1 ;  /* 0x0000000103047836 */ /* 0x010fca0000000000 */
[----:B------:R-:W-:-:S04]  /*2d9a0*/  ISETP.NE.AND P0, PT, R4, 0x2, PT ;  /* 0x000000020400780c */ /* 0x000fc80003f05270 */
[----:B------:R-:W-:Y:S02]  /*2d9b0*/  SEL R5, RZ, 0x1, P0 ;  /* 0x00000001ff057807 */ /* 0x000fe40000000000 */
[----:B------:R-:W-:Y:S02]  /*2d9c0*/  SEL R4, R4, RZ, P0 ;  /* 0x000000ff04047207 */ /* 0x000fe40000000000 */
[----:B--2---:R-:W-:Y:S01]  /*2d9d0*/  LOP3.LUT R5, R2, R5, RZ, 0x3c, !PT ;  /* 0x0000000502057212 */ /* 0x004fe200078e3cff */
        /* <DEDUP_REMOVED lines=26> */
.L_x_3228:
[----:B------:R-:W2:Y:S01]  /*2db80*/  LDL R2, [R1+0x4] ;  /* 0x0000040001027983 */ /* 0x000ea20000100800 */
[----:B------:R-:W-:Y:S01]  /*2db90*/  BSSY B2, `(.L_x_3229) ;  /* 0x0000005000027945 */ /* 0x000fe20003800000 */
[----:B--2---:R-:W-:Y:S01]  /*2dba0*/  IMAD R3, R4, 0x8, R2 ;  /* 0x0000000804037824 */ /* 0x004fe200078e0202 */
[----:B------:R-:W-:-:S04]  /*2dbb0*/  SHF.L.U32 R2, R5, 0x1f, RZ ;  /* 0x0000001f05027819 */ /* 0x000fc800000006ff */
[----:B------:R-:W2:Y:S02]  /*2dbc0*/  SYNCS.PHASECHK.TRANS64.TRYWAIT P0, [R3+URZ+0x38840], R2 ;  /* 0x03884002030075a7 */ /* 0x000ea4000800017f */
[----:B--2---:R-:W-:Y:S05]  /*2dbd0*/  @!P0 BRA `(.L_x_3230) ;  /* 0x0000005400a48947 */ /* 0x004fea0003800000 */
.L_x_3395:
[----:B------:R-:W-:Y:S05]  /*2dbe0*/  BSYNC B2 ;  /* 0x0000000000027941 */ /* 0x000fea0003800000 */
.L_x_3229:
        /* <DEDUP_REMOVED lines=11> */
.L_x_3232:
[----:B------:R-:W-:Y:S05]  /*2dca0*/  BSYNC B2 ;  /* 0x0000000000027941 */ /* 0x000fea0003800000 */
.L_x_3231:
        /* <DEDUP_REMOVED lines=12> */
[----:B0-----:R-:W-:-:S08]  /*2dd70*/  VIADD R9, R7, 0x24400 ;  /* 0x0002440007097836 */ /* 0x001fd00000000000 */
.L_x_3233:
        /* <DEDUP_REMOVED lines=16> */
.L_x_3234:
        /* <DEDUP_REMOVED lines=16> */
.L_x_3235:
        /* <DEDUP_REMOVED lines=16> */
.L_x_3236:
        /* <DEDUP_REMOVED lines=18> */
.L_x_3396:
[----:B------:R-:W-:Y:S05]  /*2e1a0*/  BSYNC B2 ;  /* 0x0000000000027941 */ /* 0x000fea0003800000 */
.L_x_3237:
        /* <DEDUP_REMOVED lines=10> */
.L_x_3239:
[----:B------:R-:W2:Y:S01]  /*2e250*/  LDL R3, [R1+0xc] ;  /* 0x00000c0001037983 */ /* 0x000ea20000100800 */
[----:B------:R-:W-:Y:S01]  /*2e260*/  BSSY B2, `(.L_x_3240) ;  /* 0x0000004000027945 */ /* 0x000fe20003800000 */
[----:B--2---:R-:W-:-:S13]  /*2e270*/  LOP3.LUT P0, RZ, R3, 0x8, RZ, 0xc0, !PT ;  /* 0x0000000803ff7812 */ /* 0x004fda000780c0ff */
[----:B------:R-:W-:Y:S05]  /*2e280*/  @P0 BRA `(.L_x_3241) ;  /* 0x0000000000040947 */ /* 0x000fea0003800000 */
[----:B------:R-:W-:Y:S01]  /*2e290*/  BPT.TRAP 0x1 ;  /* 0x000000040000795c */ /* 0x000fe20000300000 */
.L_x_3241:
[----:B------:R-:W-:Y:S05]  /*2e2a0*/  BSYNC B2 ;  /* 0x0000000000027941 */ /* 0x000fea0003800000 */
.L_x_3240:
        /* <DEDUP_REMOVED lines=14> */
.L_x_3242:
        /* <DEDUP_REMOVED lines=16> */
.L_x_3243:
        /* <DEDUP_REMOVED lines=16> */
.L_x_3244:
        /* <DEDUP_REMOVED lines=16> */
.L_x_3245:
        /* <DEDUP_REMOVED lines=11> */
[----:B------:R0:W-:Y:S04]  /*2e740*/  STL [R1+0x10], R6 ;  /* 0x0000100601007387 */ /* 0x0001e80000100800 */
[----:B------:R0:W-:Y:S02]  /*2e750*/  STL [R1], R8 ;  /* 0x0000000801007387 */ /* 0x0001e40000100800 */
.L_x_3227:
[----:B------:R-:W-:Y:S05]  /*2e760*/  BSYNC B1 ;  /* 0x0000000000017941 */ /* 0x000fea0003800000 */
.L_x_3226:
        /* <DEDUP_REMOVED lines=12> */
[----:B0-----:R-:W-:Y:S01]  /*2e830*/  VIADD R6, R0, 0xffffffff ;  /* 0xffffffff00067836 */ /* 0x001fe20000000000 */
[----:B------:R-:W-:-:S04]  /*2e840*/  ISETP.NE.U32.AND P0, PT, RZ, UR4, PT ;  /* 0x00000004ff007c0c */ /* 0x000fc8000bf05070 */
[----:B------:R-:W-:-:S13]  /*2e850*/  ISETP.NE.AND.EX P0, PT, RZ, UR5, PT, P0 ;  /* 0x00000005ff007c0c */ /* 0x000fda000bf05300 */
[----:B------:R-:W-:Y:S05]  /*2e860*/  @!P0 BRA `(.L_x_3248) ;  /* 0x0000000000508947 */ /* 0x000fea0003800000 */
[----:B------:R-:W3:Y:S01]  /*2e870*/  LDL R12, [R1+0x28] ;  /* 0x00002800010c7983 */ /* 0x000ee20000100800 */
[----:B-----5:R-:W0:Y:S01]  /*2e880*/  LDC R8, c[0x0][0x43c] ;  /* 0x00010f00ff087b82 */ /* 0x020e220000000800 */
[----:B------:R-:W-:Y:S02]  /*2e890*/  ULDC.64 UR6, c[0x0][0x428] ;  /* 0x00010a0000067ab9 */ /* 0x000fe40000000a00 */
[----:B------:R-:W4:Y:S01]  /*2e8a0*/  LDL R9, [R1+0x14] ;  /* 0x0000140001097983 */ /* 0x000f220000100800 */
        /* <DEDUP_REMOVED lines=16> */
.L_x_3248:
[----:B------:R-:W3:Y:S01]  /*2e9b0*/  LDL R2, [R1+0x4] ;  /* 0x0000040001027983 */ /* 0x000ee20000100800 */
[----:B------:R-:W-:Y:S01]  /*2e9c0*/  BSSY B2, `(.L_x_3249) ;  /* 0x0000005000027945 */ /* 0x000fe20003800000 */
[----:B---3--:R-:W-:Y:S01]  /*2e9d0*/  IMAD R3, R11, 0x8, R2 ;  /* 0x000000080b037824 */ /* 0x008fe200078e0202 */
[----:B------:R-:W-:-:S04]  /*2e9e0*/  SHF.L.U32 R2, R10, 0x1f, RZ ;  /* 0x0000001f0a027819 */ /* 0x000fc800000006ff */
[----:B------:R-:W3:Y:S02]  /*2e9f0*/  SYNCS.PHASECHK.TRANS64.TRYWAIT P0, [R3+URZ+0x38840], R2 ;  /* 0x03884002030075a7 */ /* 0x000ee4000800017f */
[----:B---3--:R-:W-:Y:S05]  /*2ea00*/  @!P0 BRA `(.L_x_3250) ;  /* 0x0000004800408947 */ /* 0x008fea0003800000 */
.L_x_3397:
[----:B------:R-:W-:Y:S05]  /*2ea10*/  BSYNC B2 ;  /* 0x0000000000027941 */ /* 0x000fea0003800000 */
.L_x_3249:
        /* <DEDUP_REMOVED lines=11> */
.L_x_3252:
[----:B------:R-:W-:Y:S05]  /*2ead0*/  BSYNC B2 ;  /* 0x0000000000027941 */ /* 0x000fea0003800000 */
.L_x_3251:
[----:B0-----:R-:W4:Y:S04]  /*2eae0*/  LDL R9, [R1+0x4] ;  /* 0x0000040001097983 */ /* 0x001f280000100800 */
        /* <DEDUP_REMOVED lines=13> */
.L_x_3253:
        /* <DEDUP_REMOVED lines=16> */
.L_x_3254:
        /* <DEDUP_REMOVED lines=16> */
.L_x_3255:
        /* <DEDUP_REMOVED lines=16> */
.L_x_3256:
        /* <DEDUP_REMOVED lines=10> */
[----:B------:R-:W2:Y:S01]  /*2ef60*/  LDL R13, [R1+0x4] ;  /* 0x00000400010d7983 */ /* 0x000ea20000100800 */
[----:B------:R-:W-:Y:S01]  /*2ef70*/  SHF.L.U32 R5, R5, 0x1f, RZ ;  /* 0x0000001f05057819 */ /* 0x000fe200000006ff */
[----:B------:R-:W-:Y:S01]  /*2ef80*/  BSSY B2, `(.L_x_3257) ;  /* 0x0000004000027945 */ /* 0x000fe20003800000 */
[----:B--2---:R-:W-:-:S04]  /*2ef90*/  IMAD R2, R4, 0x8, R13 ;  /* 0x0000000804027824 */ /* 0x004fc800078e020d */
[----:B------:R-:W0:Y:S02]  /*2efa0*/  SYNCS.PHASECHK.TRANS64.TRYWAIT P0, [R2+URZ+0x38860], R5 ;  /* 0x03886005020075a7 */ /* 0x000e24000800017f */
[----:B0-----:R-:W-:Y:S05]  /*2efb0*/  @!P0 BRA `(.L_x_3258) ;  /* 0x0000004000e88947 */ /* 0x001fea0003800000 */
.L_x_3398:
[----:B------:R-:W-:Y:S05]  /*2efc0*/  BSYNC B2 ;  /* 0x0000000000027941 */ /* 0x000fea0003800000 */
.L_x_3257:
        /* <DEDUP_REMOVED lines=10> */
.L_x_3259:
[----:B------:R-:W2:Y:S01]  /*2f070*/  LDL R3, [R1+0xc] ;  /* 0x00000c0001037983 */ /* 0x000ea20000100800 */
[----:B------:R-:W-:Y:S01]  /*2f080*/  BSSY B2, `(.L_x_3260) ;  /* 0x0000004000027945 */ /* 0x000fe20003800000 */
[----:B--2---:R-:W-:-:S13]  /*2f090*/  LOP3.LUT P0, RZ, R3, 0x8, RZ, 0xc0, !PT ;  /* 0x0000000803ff7812 */ /* 0x004fda000780c0ff */
[----:B------:R-:W-:Y:S05]  /*2f0a0*/  @P0 BRA `(.L_x_3261) ;  /* 0x0000000000040947 */ /* 0x000fea0003800000 */
[----:B------:R-:W-:Y:S01]  /*2f0b0*/  BPT.TRAP 0x1 ;  /* 0x000000040000795c */ /* 0x000fe20000300000 */
.L_x_3261:
[----:B------:R-:W-:Y:S05]  /*2f0c0*/  BSYNC B2 ;  /* 0x0000000000027941 */ /* 0x000fea0003800000 */
.L_x_3260:
[----:B------:R-:W2:Y:S04]  /*2f0d0*/  LDL R7, [R1+0x4] ;  /* 0x0000040001077983 */ /* 0x000ea80000100800 */
        /* <DEDUP_REMOVED lines=12> */
.L_x_3262:
        /* <DEDUP_REMOVED lines=16> */
.L_x_3263:
        /* <DEDUP_REMOVED lines=16> */
.L_x_3264:
        /* <DEDUP_REMOVED lines=16> */
.L_x_3265:
        /* <DEDUP_REMOVED lines=13> */
.L_x_3247:
[----:B------:R-:W-:Y:S05]  /*2f570*/  BSYNC B1 ;  /* 0x0000000000017941 */ /* 0x000fea0003800000 */
.L_x_3246:
[C---:B------:R-:W-:Y:S01]  /*2f580*/  ISETP.GT.AND P0, PT, R0.reuse, 0x1, PT ;  /* 0x000000010000780c */ /* 0x040fe20003f04270 */
[----:B------:R-:W-:-:S12]  /*2f590*/  VIADD R0, R0, 0xfffffffe ;  /* 0xfffffffe00007836 */ /* 0x000fd80000000000 */
[----:B------:R-:W-:Y:S05]  /*2f5a0*/  @P0 BRA `(.L_x_3266) ;  /* 0xffffffe000e00947 */ /* 0x000fea000383ffff */
.L_x_3203:
[----:B------:R-:W-:Y:S05]  /*2f5b0*/  BSYNC B0 ;  /* 0x0000000000007941 */ /* 0x000fea0003800000 */
.L_x_3202:
        /* <DEDUP_REMOVED lines=18> */
.L_x_3268:
[----:B------:R-:W-:Y:S05]  /*2f6e0*/  BSYNC B0 ;  /* 0x0000000000007941 */ /* 0x000fea0003800000 */
.L_x_3267:
[----:B------:R-:W4:Y:S01]  /*2f6f0*/  LDL R0, [R1+0xc] ;  /* 0x00000c0001007983 */ /* 0x000f220000100800 */
[----:B------:R-:W-:Y:S01]  /*2f700*/  BSSY B0, `(.L_x_3269) ;  /* 0x0000065000007945 */ /* 0x000fe20003800000 */
[----:B----4-:R-:W-:-:S13]  /*2f710*/  LOP3.LUT P0, RZ, R0, 0x4, RZ, 0xc0, !PT ;  /* 0x0000000400ff7812 */ /* 0x010fda000780c0ff */
[----:B------:R-:W-:Y:S05]  /*2f720*/  @!P0 BRA `(.L_x_3270) ;  /* 0x0000000400888947 */ /* 0x000fea0003800000 */
[----:B------:R-:W4:Y:S04]  /*2f730*/  LDL R3, [R1+0x4] ;  /* 0x0000040001037983 */ /* 0x000f280000100800 */
[----:B------:R-:W4:Y:S04]  /*2f740*/  LDL R0, [R1+0x8] ;  /* 0x0000080001007983 */ /* 0x000f280000100800 */
[----:B------:R-:W2:Y:S01]  /*2f750*/  LDL R2, [R1+0x18] ;  /* 0x0000180001027983 */ /* 0x000ea20000100800 */
[----:B------:R-:W-:Y:S01]  /*2f760*/  BSSY B1, `(.L_x_3271) ;  /* 0x0000005000017945 */ /* 0x000fe20003800000 */
[----:B----4-:R-:W-:Y:S01]  /*2f770*/  IMAD R0, R0, 0x8, R3 ;  /* 0x0000000800007824 */ /* 0x010fe200078e0203 */
[----:B--2---:R-:W-:-:S04]  /*2f780*/  SHF.L.U32 R2, R2, 0x1f, RZ ;  /* 0x0000001f02027819 */ /* 0x004fc800000006ff */
[----:B------:R-:W2:Y:S02]  /*2f790*/  SYNCS.PHASECHK.TRANS64.TRYWAIT P0, [R0+URZ+0x38860], R2 ;  /* 0x03886002000075a7 */ /* 0x000ea4000800017f */
[----:B--2---:R-:W-:Y:S05]  /*2f7a0*/  @!P0 BRA `(.L_x_3272) ;  /* 0x0000003c00008947 */ /* 0x004fea0003800000 */
.L_x_3399:
[----:B------:R-:W-:Y:S05]  /*2f7b0*/  BSYNC B1 ;  /* 0x0000000000017941 */ /* 0x000fea0003800000 */
.L_x_3271:
[----:B------:R-:W4:Y:S01]  /*2f7c0*/  S2R R3, SR_TID.X ;  /* 0x0000000000037919 */ /* 0x000f220000002100 */
[----:B------:R-:W-:-:S04]  /*2f7d0*/  UPRMT UR4, UR38, 0x9910, URZ ;  /* 0x0000991026047896 */ /* 0x000fc8000800003f */
[----:B------:R-:W-:Y:S01]  /*2f7e0*/  UISETP.NE.AND UP0, UPT, UR4, 0x2, UPT ;  /* 0x000000020400788c */ /* 0x000fe2000bf05270 */
[----:B----4-:R-:W-:-:S04]  /*2f7f0*/  LOP3.LUT R3, R3, 0x7f, RZ, 0xc0, !PT ;  /* 0x0000007f03037812 */ /* 0x010fc800078ec0ff */
[----:B------:R-:W-:-:S13]  /*2f800*/  ISETP.NE.AND P0, PT, R3, RZ, PT ;  /* 0x000000ff0300720c */ /* 0x000fda0003f05270 */
[----:B--2---:R-:W-:-:S04]  /*2f810*/  @!P0 IMAD.MOV.U32 R2, RZ, RZ, 0xa000 ;  /* 0x0000a000ff028424 */ /* 0x004fc800078e00ff */
[----:B------:R2:W-:Y:S01]  /*2f820*/  @!P0 SYNCS.ARRIVE.TRANS64 RZ, [R0+URZ+0x38850], R2 ;  /* 0x0388500200ff89a7 */ /* 0x0005e2000800003f */
[----:B------:R-:W-:-:S13]  /*2f830*/  PLOP3.LUT P0, PT, PT, PT, UP0, 0x80, 0x0 ;  /* 0x000000000000781c */ /* 0x000fda0003f0f008 */
[----:B--2---:R-:W-:Y:S05]  /*2f840*/  @P0 BRA `(.L_x_3273) ;  /* 0x0000000000040947 */ /* 0x004fea0003800000 */
[----:B------:R-:W-:Y:S01]  /*2f850*/  BPT.TRAP 0x1 ;  /* 0x000000040000795c */ /* 0x000fe20000300000 */
.L_x_3273:
[----:B------:R-:W2:Y:S01]  /*2f860*/  LDL R2, [R1+0xc] ;  /* 0x00000c0001027983 */ /* 0x000ea20000100800 */
[----:B------:R-:W-:Y:S01]  /*2f870*/  BSSY B1, `(.L_x_3274) ;  /* 0x0000004000017945 */ /* 0x000fe20003800000 */
[----:B--2---:R-:W-:-:S13]  /*2f880*/  LOP3.LUT P0, RZ, R2, 0x8, RZ, 0xc0, !PT ;  /* 0x0000000802ff7812 */ /* 0x004fda000780c0ff */
[----:B------:R-:W-:Y:S05]  /*2f890*/  @P0 BRA `(.L_x_3275) ;  /* 0x0000000000040947 */ /* 0x000fea0003800000 */
[----:B------:R-:W-:Y:S01]  /*2f8a0*/  BPT.TRAP 0x1 ;  /* 0x000000040000795c */ /* 0x000fe20000300000 */
.L_x_3275:
[----:B------:R-:W-:Y:S05]  /*2f8b0*/  BSYNC B1 ;  /* 0x0000000000017941 */ /* 0x000fea0003800000 */
.L_x_3274:
[----:B------:R-:W2:Y:S04]  /*2f8c0*/  LDL.LU R5, [R1+0x1c] ;  /* 0x00001c0001057983 */ /* 0x000ea80000300800 */
[----:B------:R-:W2:Y:S04]  /*2f8d0*/  LDL.LU R3, [R1+0x10] ;  /* 0x0000100001037983 */ /* 0x000ea80000300800 */
[----:B0-----:R-:W4:Y:S04]  /*2f8e0*/  LDL R4, [R1+0x4] ;  /* 0x0000040001047983 */ /* 0x001f280000100800 */
[----:B------:R-:W4:Y:S01]  /*2f8f0*/  LDL R2, [R1+0x8] ;  /* 0x0000080001027983 */ /* 0x000f220000100800 */
        /* <DEDUP_REMOVED lines=8> */
[----:B----4-:R-:W-:-:S04]  /*2f980*/  IMAD R2, R2, 0xa000, R4 ;  /* 0x0000a00002027824 */ /* 0x010fc800078e0204 */
[----:B------:R-:W-:-:S07]  /*2f990*/  VIADD R4, R2, 0x400 ;  /* 0x0000040002047836 */ /* 0x000fce0000000000 */
.L_x_3276:
        /* <DEDUP_REMOVED lines=16> */
.L_x_3277:
        /* <DEDUP_REMOVED lines=16> */
.L_x_3278:
        /* <DEDUP_REMOVED lines=16> */
.L_x_3279:
        /* <DEDUP_REMOVED lines=11> */
.L_x_3270:
[----:B------:R-:W-:Y:S05]  /*2fd50*/  BSYNC B0 ;  /* 0x0000000000007941 */ /* 0x000fea0003800000 */
.L_x_3269:
[----:B------:R-:W4:Y:S04]  /*2fd60*/  LDL.LU R5, [R1+0x8] ;  /* 0x0000080001057983 */ /* 0x000f280000300800 */
[----:B0-----:R-:W2:Y:S01]  /*2fd70*/  LDL.LU R4, [R1+0x18] ;  /* 0x0000180001047983 */ /* 0x001ea20000300800 */
[----:B----4-:R-:W-:-:S05]  /*2fd80*/  VIADD R0, R5, 0x1 ;  /* 0x0000000105007836 */ /* 0x010fca0000000000 */
[----:B------:R-:W-:-:S04]  /*2fd90*/  ISETP.NE.AND P0, PT, R0, 0x2, PT ;  /* 0x000000020000780c */ /* 0x000fc80003f05270 */
[----:B------:R-:W-:Y:S02]  /*2fda0*/  SEL R2, RZ, 0x1, P0 ;  /* 0x00000001ff027807 */ /* 0x000fe40000000000 */
[----:B------:R-:W-:Y:S02]  /*2fdb0*/  SEL R0, R0, RZ, P0 ;  /* 0x000000ff00007207 */ /* 0x000fe40000000000 */
[----:B--2---:R-:W-:-:S03]  /*2fdc0*/  LOP3.LUT R4, R4, R2, RZ, 0x3c, !PT ;  /* 0x0000000204047212 */ /* 0x004fc600078e3cff */
[----:B------:R2:W-:Y:S04]  /*2fdd0*/  STL [R1+0x8], R0 ;  /* 0x0000080001007387 */ /* 0x0005e80000100800 */
[----:B------:R2:W-:Y:S02]  /*2fde0*/  STL [R1+0x18], R4 ;  /* 0x0000180401007387 */ /* 0x0005e40000100800 */
.L_x_3182:
[----:B------:R-:W-:Y:S05]  /*2fdf0*/  BSYNC B7 ;  /* 0x0000000000077941 */ /* 0x000fea0003800000 */
.L_x_3180:
[----:B------:R-:W4:Y:S02]  /*2fe00*/  LDL R7, [R1+0xc] ;  /* 0x00000c0001077983 */ /* 0x000f240000100800 */
[----:B----4-:R-:W-:-:S13]  /*2fe10*/  LOP3.LUT P0, RZ, R7, 0x10, RZ, 0xc0, !PT ;  /* 0x0000001007ff7812 */ /* 0x010fda000780c0ff */
[----:B------:R-:W-:Y:S05]  /*2fe20*/  @!P0 BRA `(.L_x_3280) ;  /* 0x0000000000288947 */ /* 0x000fea0003800000 */
[----:B------:R-:W-:Y:S05]  /*2fe30*/  WARPSYNC.ALL ;  /* 0x0000000000007948 */ /* 0x000fea0003800000 */
[----:B------:R-:W4:Y:S08]  /*2fe40*/  S2UR UR5, SR_CgaCtaId ;  /* 0x00000000000579c3 */ /* 0x000f300000008800 */
[----:B------:R-:W-:Y:S06]  /*2fe50*/  BAR.SYNC.DEFER_BLOCKING 0x5, 0x180 ;  /* 0x0146000000007b1d */ /* 0x000fec0000010000 */
[----:B------:R-:W-:-:S02]  /*2fe60*/  UMOV UR4, 0x400 ;  /* 0x0000040000047882 */ /* 0x000fc40000000000 */
[----:B----4-:R-:W-:-:S06]  /*2fe70*/  ULEA UR4, UR5, UR4, 0x18 ;  /* 0x0000000405047291 */ /* 0x010fcc000f8ec03f */
[----:B--2---:R-:W-:-:S05]  /*2fe80*/  IMAD.U32 R0, RZ, RZ, UR4 ;  /* 0x00000004ff007e24 */ /* 0x004fca000f8e00ff */
[----:B------:R2:W4:Y:S04]  /*2fe90*/  LDS.128 R16, [R0+0x388d0] ;  /* 0x0388d00000107984 */ /* 0x0005280000000c00 */
[----:B------:R2:W-:Y:S01]  /*2fea0*/  STL [R1+0x4], R0 ;  /* 0x0000040001007387 */ /* 0x0005e20000100800 */
[----:B------:R-:W-:Y:S06]  /*2feb0*/  BAR.ARV 0x4, 0x180 ;  /* 0x0106000000007b1d */ /* 0x000fec0000002000 */
[----:B------:R-:W-:Y:S05]  /*2fec0*/  BRA `(.L_x_3281) ;  /* 0x0000000800e47947 */ /* 0x000fea0003800000 */
.L_x_3280:
[----:B---3--:R-:W3:Y:S01]  /*2fed0*/  LDL R6, [R1+0x30] ;  /* 0x0000300001067983 */ /* 0x008ee20000100800 */
[----:B------:R-:W-:Y:S01]  /*2fee0*/  UMOV UR4, 0xffffffff ;  /* 0xffffffff00047882 */ /* 0x000fe20000000000 */
[----:B---3--:R-:W-:Y:S02]  /*2fef0*/  ISETP.NE.AND P5, PT, R6, 0x1f, PT ;  /* 0x0000001f0600780c */ /* 0x008fe40003fa5270 */
[----:B------:R-:W-:Y:S11]  /*2ff00*/  BRA.DIV UR4, `(.L_x_3282) ;  /* 0x00000036043c7947 */ /* 0x000ff6000b800000 */
[----:B--2---:R-:W-:Y:S01]  /*2ff10*/  IMAD.IADD R0, R19, 0x1, R6 ;  /* 0x0000000113007824 */ /* 0x004fe200078e0206 */
[----:B------:R-:W-:Y:S01]  /*2ff20*/  ULDC UR4, c[0x0][0xc3c] ;  /* 0x00030f0000047ab9 */ /* 0x000fe20000000800 */
[----:B------:R-:W-:Y:S01]  /*2ff30*/  ULDC.64 UR6, c[0x0][0x208] ;  /* 0x0000820000067ab9 */ /* 0x000fe20000000a00 */
[----:B------:R-:W-:Y:S02]  /*2ff40*/  LOP3.LUT P4, RZ, R7, 0x1, RZ, 0xc0, !PT ;  /* 0x0000000107ff7812 */ /* 0x000fe4000788c0ff */
[----:B------:R-:W-:-:S13]  /*2ff50*/  ISETP.GE.OR P0, PT, R0, UR4, !P5 ;  /* 0x0000000400007c0c */ /* 0x000fda000ef06670 */
[----:B------:R-:W2:Y:S02]  /*2ff60*/  @!P0 LDC.64 R2, c[0x0][0xc80] ;  /* 0x00032000ff028b82 */ /* 0x000ea40000000a00 */
[----:B--2---:R-:W-:-:S06]  /*2ff70*/  @!P0 IMAD.WIDE R2, R0, 0x4, R2 ;  /* 0x0000000400028825 */ /* 0x004fcc00078e0202 */
[----:B------:R2:W3:Y:S01]  /*2ff80*/  @!P0 LDG.E R2, desc[UR6][R2.64] ;  /* 0x0000000602028981 */ /* 0x0004e2000c1e1900 */
[C---:B------:R-:W-:Y:S02]  /*2ff90*/  ISETP.GE.U32.AND P1, PT, R6.reuse, 0x4, PT ;  /* 0x000000040600780c */ /* 0x040fe40003f26070 */
[C---:B------:R-:W-:Y:S01]  /*2ffa0*/  ISETP.GE.U32.AND P2, PT, R6.reuse, 0x8, PT ;  /* 0x000000080600780c */ /* 0x040fe20003f46070 */
[----:B------:R-:W-:Y:S01]  /*2ffb0*/  SHFL.IDX PT, R0, R16, RZ, 0x1f ;  /* 0x00001fff10007589 */ /* 0x000fe200000e0000 */
[----:B------:R-:W-:-:S03]  /*2ffc0*/  ISETP.GE.U32.AND P3, PT, R6, 0x10, PT ;  /* 0x000000100600780c */ /* 0x000fc60003f66070 */
[----:B------:R-:W-:Y:S01]  /*2ffd0*/  SHFL.IDX PT, R5, R16, 0x1, 0x1f ;  /* 0x00201f0010057f89 */ /* 0x000fe200000e0000 */
[----:B--2---:R-:W-:Y:S02]  /*2ffe0*/  IMAD.MOV.U32 R3, RZ, RZ, RZ ;  /* 0x000000ffff037224 */ /* 0x004fe400078e00ff */
[----:B---3--:R-:W-:Y:S01]  /*2fff0*/  @!P0 IMAD.MOV.U32 R3, RZ, RZ, R2 ;  /* 0x000000ffff038224 */ /* 0x008fe200078e0002 */
[----:B------:R-:W-:-:S04]  /*30000*/  ISETP.GE.U32.AND P0, PT, R6, 0x2, PT ;  /* 0x000000020600780c */ /* 0x000fc80003f06070 */
[----:B------:R-:W2:Y:S02]  /*30010*/  SHFL.UP PT, R2, R3, 0x1, RZ ;  /* 0x0420000003027989 */ /* 0x000ea400000e00ff */
[----:B--2---:R-:W-:-:S05]  /*30020*/  SEL R2, R2, RZ, P4 ;  /* 0x000000ff02027207 */ /* 0x004fca0002000000 */
[----:B------:R-:W-:-:S05]  /*30030*/  IMAD.IADD R2, R3, 0x1, R2 ;  /* 0x0000000103027824 */ /* 0x000fca00078e0202 */
        /* <DEDUP_REMOVED lines=12> */
[----:B------:R2:W3:Y:S02]  /*30100*/  SHFL.IDX PT, R16, R2, 0x1f, 0x1f ;  /* 0x03e01f0002107f89 */ /* 0x0004e400000e0000 */
.L_x_3409:
[----:B------:R-:W-:Y:S02]  /*30110*/  ULDC UR4, c[0x0][0xc38] ;  /* 0x00030e0000047ab9 */ /* 0x000fe40000000800 */
[----:B------:R-:W-:-:S04]  /*30120*/  IMAD.U32 R4, RZ, RZ, UR4 ;  /* 0x00000004ff047e24 */ /* 0x000fc8000f8e00ff */
[----:B---3--:R-:W-:-:S04]  /*30130*/  IMAD R16, R16, R4, RZ ;  /* 0x0000000410107224 */ /* 0x008fc800078e02ff */
[----:B------:R-:W-:-:S05]  /*30140*/  IMAD.IADD R5, R5, 0x1, R16 ;  /* 0x0000000105057824 */ /* 0x000fca00078e0210 */
[----:B------:R-:W-:-:S13]  /*30150*/  ISETP.GT.AND P4, PT, R5, R0, PT ;  /* 0x000000000500720c */ /* 0x000fda0003f84270 */
[----:B------:R-:W-:Y:S05]  /*30160*/  @P4 BRA `(.L_x_3283) ;  /* 0x0000000000a44947 */ /* 0x000fea0003800000 */
.L_x_3288:
[----:B--2---:R-:W2:Y:S01]  /*30170*/  LDC R2, c[0x0][0xc3c] ;  /* 0x00030f00ff027b82 */ /* 0x004ea20000000800 */
[----:B------:R-:W-:-:S05]  /*30180*/  VIADD R19, R19, 0x1f ;  /* 0x0000001f13137836 */ /* 0x000fca0000000000 */
[----:B--2---:R-:W-:-:S13]  /*30190*/  ISETP.GE.AND P4, PT, R19, R2, PT ;  /* 0x000000021300720c */ /* 0x004fda0003f86270 */
[----:B------:R-:W-:Y:S05]  /*301a0*/  @P4 BRA `(.L_x_3284) ;  /* 0x0000000400e44947 */ /* 0x000fea0003800000 */
[----:B------:R-:W2:Y:S01]  /*301b0*/  LDL R3, [R1+0x30] ;  /* 0x0000300001037983 */ /* 0x000ea20000100800 */
[----:B------:R-:W-:Y:S01]  /*301c0*/  BSSY B0, `(.L_x_3285) ;  /* 0x0000009000007945 */ /* 0x000fe20003800000 */
[----:B--2---:R-:W-:Y:S02]  /*301d0*/  IMAD.IADD R4, R19, 0x1, R3 ;  /* 0x0000000113047824 */ /* 0x004fe400078e0203 */
[----:B------:R-:W-:-:S03]  /*301e0*/  IMAD.MOV.U32 R3, RZ, RZ, RZ ;  /* 0x000000ffff037224 */ /* 0x000fc600078e00ff */
[----:B------:R-:W-:-:S13]  /*301f0*/  ISETP.GE.OR P4, PT, R4, R2, !P5 ;  /* 0x000000020400720c */ /* 0x000fda0006f86670 */
[----:B------:R-:W-:Y:S05]  /*30200*/  @P4 BRA `(.L_x_3286) ;  /* 0x0000000000104947 */ /* 0x000fea0003800000 */
[----:B------:R-:W2:Y:S01]  /*30210*/  LDC.64 R2, c[0x0][0xc80] ;  /* 0x00032000ff027b82 */ /* 0x000ea20000000a00 */
[----:B------:R-:W-:Y:S01]  /*30220*/  ULDC.64 UR4, c[0x0][0x208] ;  /* 0x0000820000047ab9 */ /* 0x000fe20000000a00 */
[----:B--2---:R-:W-:-:S06]  /*30230*/  IMAD.WIDE R2, R4, 0x4, R2 ;  /* 0x0000000404027825 */ /* 0x004fcc00078e0202 */
[----:B------:R2:W5:Y:S02]  /*30240*/  LDG.E R3, desc[UR4][R2.64] ;  /* 0x0000000402037981 */ /* 0x000564000c1e1900 */
.L_x_3286:
[----:B------:R-:W-:Y:S05]  /*30250*/  BSYNC B0 ;  /* 0x0000000000007941 */ /* 0x000fea0003800000 */
.L_x_3285:
[----:B------:R-:W-:-:S03]  /*30260*/  UMOV UR4, 0xffffffff ;  /* 0xffffffff00047882 */ /* 0x000fc60000000000 */
[----:B------:R-:W-:Y:S05]  /*30270*/  BRA.DIV UR4, `(.L_x_3287) ;  /* 0x0000003604a07947 */ /* 0x000fea000b800000 */
[----:B------:R-:W3:Y:S04]  /*30280*/  LDL R4, [R1+0xc] ;  /* 0x00000c0001047983 */ /* 0x000ee80000100800 */
[----:B--2--5:R-:W2:Y:S01]  /*30290*/  SHFL.UP PT, R2, R3, 0x1, RZ ;  /* 0x0420000003027989 */ /* 0x024ea200000e00ff */
[----:B---3--:R-:W-:-:S04]  /*302a0*/  LOP3.LUT P4, RZ, R4, 0x1, RZ, 0xc0, !PT ;  /* 0x0000000104ff7812 */ /* 0x008fc8000788c0ff */
        /* <DEDUP_REMOVED lines=15> */
.L_x_3417:
[----:B------:R-:W-:Y:S02]  /*303a0*/  ULDC UR4, c[0x0][0xc38] ;  /* 0x00030e0000047ab9 */ /* 0x000fe40000000800 */
[----:B------:R-:W-:-:S04]  /*303b0*/  IMAD.U32 R4, RZ, RZ, UR4 ;  /* 0x00000004ff047e24 */ /* 0x000fc8000f8e00ff */
[----:B---3--:R-:W-:-:S04]  /*303c0*/  IMAD R16, R16, R4, RZ ;  /* 0x0000000410107224 */ /* 0x008fc800078e02ff */
[----:B------:R-:W-:-:S05]  /*303d0*/  IMAD.IADD R5, R16, 0x1, R5 ;  /* 0x0000000110057824 */ /* 0x000fca00078e0205 */
[----:B------:R-:W-:-:S13]  /*303e0*/  ISETP.GT.AND P4, PT, R5, R0, PT ;  /* 0x000000000500720c */ /* 0x000fda0003f84270 */
[----:B------:R-:W-:Y:S05]  /*303f0*/  @!P4 BRA `(.L_x_3288) ;  /* 0xfffffffc005cc947 */ /* 0x000fea000383ffff */
.L_x_3283:
[----:B------:R-:W-:Y:S01]  /*30400*/  IMAD.IADD R16, R5, 0x1, -R16 ;  /* 0x0000000105107824 */ /* 0x000fe200078e0a10 */
[----:B------:R-:W-:-:S03]  /*30410*/  UMOV UR4, 0xffffffff ;  /* 0xffffffff00047882 */ /* 0x000fc60000000000 */
[----:B------:R-:W-:-:S05]  /*30420*/  IMAD R5, R2, R4, R16 ;  /* 0x0000000402057224 */ /* 0x000fca00078e0210 */
[----:B------:R-:W-:Y:S01]  /*30430*/  ISETP.GT.AND P6, PT, R5, R0, PT ;  /* 0x000000000500720c */ /* 0x000fe20003fc4270 */
[----:B------:R-:W-:-:S12]  /*30440*/  BRA.DIV UR4, `(.L_x_3289) ;  /* 0x0000003a040c7947 */ /* 0x000fd8000b800000 */
[----:B------:R-:W-:-:S04]  /*30450*/  VOTE.ANY R5, PT, !P6 ;  /* 0x0000000000057806 */ /* 0x000fc800070e0100 */
[----:B------:R-:W3:Y:S02]  /*30460*/  POPC R6, R5 ;  /* 0x0000000500067309 */ /* 0x000ee40000000000 */
[----:B---3--:R3:W4:Y:S02]  /*30470*/  SHFL.IDX PT, R17, R3, R6, 0x1f ;  /* 0x00001f0603117589 */ /* 0x00872400000e0000 */
.L_x_3421:
[----:B------:R-:W-:Y:S01]  /*30480*/  ISETP.NE.AND P0, PT, R5, RZ, PT ;  /* 0x000000ff0500720c */ /* 0x000fe20003f05270 */
[----:B------:R-:W-:-:S12]  /*30490*/  IMAD.MOV.U32 R5, RZ, RZ, RZ ;  /* 0x000000ffff057224 */ /* 0x000fd800078e00ff */
[----:B------:R-:W-:Y:S05]  /*304a0*/  @!P0 BRA `(.L_x_3290) ;  /* 0x0000000000148947 */ /* 0x000fea0003800000 */
[----:B------:R-:W-:Y:S01]  /*304b0*/  UMOV UR4, 0xffffffff ;  /* 0xffffffff00047882 */ /* 0x000fe20000000000 */
[----:B------:R-:W-:Y:S02]  /*304c0*/  VIADD R12, R6, 0xffffffff ;  /* 0xffffffff060c7836 */ /* 0x000fe40000000000 */
[----:B------:R-:W-:Y:S05]  /*304d0*/  BRA.DIV UR4, `(.L_x_3291) ;  /* 0x0000003a04307947 */ /* 0x000fea000b800000 */
[----:B--2---:R2:W0:Y:S02]  /*304e0*/  SHFL.IDX PT, R2, R2, R12, 0x1f ;  /* 0x00001f0c02027589 */ /* 0x00442400000e0000 */
.L_x_3424:
[----:B0-----:R-:W-:-:S07]  /*304f0*/  IMAD.MOV.U32 R5, RZ, RZ, R2 ;  /* 0x000000ffff057224 */ /* 0x001fce00078e0002 */
.L_x_3290:
[----:B--23--:R-:W2:Y:S01]  /*30500*/  LDC.64 R2, c[0x0][0xc90] ;  /* 0x00032400ff027b82 */ /* 0x00cea20000000a00 */
[----:B------:R-:W-:Y:S01]  /*30510*/  IMAD.IADD R19, R6, 0x1, R19 ;  /* 0x0000000106137824 */ /* 0x000fe200078e0213 */
[----:B------:R-:W-:-:S03]  /*30520*/  ULDC.64 UR4, c[0x0][0x208] ;  /* 0x0000820000047ab9 */ /* 0x000fc60000000a00 */
[----:B--2---:R-:W-:-:S05]  /*30530*/  IMAD.WIDE R2, R19, 0x4, R2 ;  /* 0x0000000413027825 */ /* 0x004fca00078e0202 */
[----:B------:R-:W4:Y:S01]  /*30540*/  LDG.E R7, desc[UR4][R2.64] ;  /* 0x0000000402077981 */ /* 0x000f22000c1e1900 */
[----:B------:R-:W-:-:S04]  /*30550*/  IMAD R16, R5, R4, R16 ;  /* 0x0000000405107224 */ /* 0x000fc800078e0210 */
[----:B------:R-:W-:Y:S02]  /*30560*/  IMAD.IADD R0, R0, 0x1, -R16 ;  /* 0x0000000100007824 */ /* 0x000fe400078e0a10 */
[----:B----4-:R-:W-:-:S05]  /*30570*/  IMAD R6, R17, R7, RZ ;  /* 0x0000000711067224 */ /* 0x010fca00078e02ff */
[----:B-----5:R-:W-:-:S04]  /*30580*/  IABS R8, R6 ;  /* 0x0000000600087213 */ /* 0x020fc80000000000 */
[----:B------:R-:W2:Y:S08]  /*30590*/  I2F.RP R2, R8 ;  /* 0x0000000800027306 */ /* 0x000eb00000209400 */
[----:B--2---:R-:W2:Y:S02]  /*305a0*/  MUFU.RCP R2, R2 ;  /* 0x0000000200027308 */ /* 0x004ea40000001000 */
[----:B--2---:R-:W-:-:S06]  /*305b0*/  VIADD R2, R2, 0xffffffe ;  /* 0x0ffffffe02027836 */ /* 0x004fcc0000000000 */
[----:B------:R-:W2:Y:S02]  /*305c0*/  F2I.FTZ.U32.TRUNC.NTZ R3, R2 ;  /* 0x0000000200037305 */ /* 0x000ea4000021f000 */
[----:B--2---:R-:W-:-:S04]  /*305d0*/  IMAD.MOV R2, RZ, RZ, -R3 ;  /* 0x000000ffff027224 */ /* 0x004fc800078e0a03 */
        /* <DEDUP_REMOVED lines=54> */
.L_x_3284:
[----:B------:R-:W-:Y:S01]  /*30940*/  UMOV UR4, URZ ;  /* 0x0000003f00047c82 */ /* 0x000fe20008000000 */
[----:B------:R-:W-:Y:S01]  /*30950*/  UMOV UR5, URZ ;  /* 0x0000003f00057c82 */ /* 0x000fe20008000000 */
[----:B------:R-:W-:Y:S01]  /*30960*/  ULDC UR6, c[0x0][0xc3c] ;  /* 0x00030f0000067ab9 */ /* 0x000fe20000000800 */
[----:B------:R-:W-:Y:S02]  /*30970*/  IMAD.MOV.U32 R16, RZ, RZ, R0 ;  /* 0x000000ffff107224 */ /* 0x000fe400078e0000 */
[----:B------:R-:W-:Y:S02]  /*30980*/  IMAD.U32 R17, RZ, RZ, UR4 ;  /* 0x00000004ff117e24 */ /* 0x000fe4000f8e00ff */
[----:B------:R-:W-:Y:S02]  /*30990*/  IMAD.U32 R18, RZ, RZ, UR5 ;  /* 0x00000005ff127e24 */ /* 0x000fe4000f8e00ff */
[----:B------:R-:W-:-:S07]  /*309a0*/  IMAD.U32 R19, RZ, RZ, UR6 ;  /* 0x00000006ff137e24 */ /* 0x000fce000f8e00ff */
.L_x_3292:
[----:B------:R-:W2:Y:S04]  /*309b0*/  LDL R0, [R1+0x30] ;  /* 0x0000300001007983 */ /* 0x000ea80000100800 */
[----:B------:R3:W4:Y:S01]  /*309c0*/  LDL R3, [R1+0x4] ;  /* 0x0000040001037983 */ /* 0x0007220000100800 */
[----:B------:R-:W-:Y:S05]  /*309d0*/  WARPSYNC.ALL ;  /* 0x0000000000007948 */ /* 0x000fea0003800000 */
[----:B------:R-:W-:Y:S01]  /*309e0*/  BAR.SYNC.DEFER_BLOCKING 0x4, 0x180 ;  /* 0x0106000000007b1d */ /* 0x000fe20000010000 */
[----:B--2---:R-:W-:-:S13]  /*309f0*/  ISETP.NE.AND P0, PT, R0, RZ, PT ;  /* 0x000000ff0000720c */ /* 0x004fda0003f05270 */
[----:B------:R-:W4:Y:S01]  /*30a00*/  @!P0 S2R R0, SR_CgaCtaId ;  /* 0x0000000000008919 */ /* 0x000f220000008800 */
[----:B------:R-:W-:-:S04]  /*30a10*/  @!P0 MOV R2, 0x400 ;  /* 0x0000040000028802 */ /* 0x000fc80000000f00 */
[----:B----4-:R-:W-:-:S05]  /*30a20*/  @!P0 LEA R3, R0, R2, 0x18 ;  /* 0x0000000200038211 */ /* 0x010fca00078ec0ff */
[----:B------:R3:W-:Y:S04]  /*30a30*/  @!P0 STS.128 [R3+0x388d0], R16 ;  /* 0x0388d01003008388 */ /* 0x0007e80000000c00 */
[----:B------:R3:W-:Y:S01]  /*30a40*/  @!P0 STL [R1+0x4], R3 ;  /* 0x0000040301008387 */ /* 0x0007e20000100800 */
[----:B------:R-:W-:Y:S06]  /*30a50*/  BAR.ARV 0x5, 0x180 ;  /* 0x0146000000007b1d */ /* 0x000fec0000002000 */
.L_x_3281:
[----:B------:R-:W-:Y:S02]  /*30a60*/  ULDC UR4, c[0x0][0xc3c] ;  /* 0x00030f0000047ab9 */ /* 0x000fe40000000800 */
[----:B----4-:R-:W-:-:S13]  /*30a70*/  ISETP.GE.AND P0, PT, R19, UR4, PT ;  /* 0x0000000413007c0c */ /* 0x010fda000bf06270 */
[----:B------:R-:W-:Y:S05]  /*30a80*/  @!P0 BRA `(.L_x_3293) ;  /* 0xffffff8000508947 */ /* 0x000fea000383ffff */
[----:B------:R-:W-:Y:S05]  /*30a90*/  BSYNC B8 ;  /* 0x0000000000087941 */ /* 0x000fea0003800000 */
.L_x_3132:
[----:B--2---:R-:W2:Y:S01]  /*30aa0*/  LDL.LU R0, [R1+0x50] ;  /* 0x0000500001007983 */ /* 0x004ea20000300800 */
[----:B------:R-:W-:Y:S01]  /*30ab0*/  BSSY B0, `(.L_x_3294) ;  /* 0x000000b000007945 */ /* 0x000fe20003800000 */
[----:B------:R-:W4:Y:S01]  /*30ac0*/  S2R R5, SR_CgaCtaId ;  /* 0x0000000000057919 */ /* 0x000f220000008800 */
[----:B--2---:R-:W-:-:S05]  /*30ad0*/  VIADD R0, R0, 0x1 ;  /* 0x0000000100007836 */ /* 0x004fca0000000000 */
[----:B0-----:R-:W-:-:S04]  /*30ae0*/  LEA.HI R2, R0, R0, RZ, 0x1 ;  /* 0x0000000000027211 */ /* 0x001fc800078f08ff */
[----:B---3--:R-:W-:-:S05]  /*30af0*/  LOP3.LUT R3, R2, 0xfffffffe, RZ, 0xc0, !PT ;  /* 0xfffffffe02037812 */ /* 0x008fca00078ec0ff */
[----:B------:R-:W-:Y:S01]  /*30b00*/  IMAD.IADD R3, R0, 0x1, -R3 ;  /* 0x0000000100037824 */ /* 0x000fe200078e0a03 */
[----:B------:R-:W-:-:S04]  /*30b10*/  MOV R0, 0x400 ;  /* 0x0000040000007802 */ /* 0x000fc80000000f00 */
[----:B----4-:R-:W-:Y:S02]  /*30b20*/  LEA R0, R5, R0, 0x18 ;  /* 0x0000000005007211 */ /* 0x010fe400078ec0ff */
[----:B------:R-:W-:-:S04]  /*30b30*/  SHF.L.U32 R3, R3, 0x1f, RZ ;  /* 0x0000001f03037819 */ /* 0x000fc800000006ff */
[----:B------:R-:W0:Y:S02]  /*30b40*/  SYNCS.PHASECHK.TRANS64.TRYWAIT P0, [R0+URZ+0x38820], R3 ;  /* 0x03882003000075a7 */ /* 0x000e24000800017f */
[----:B0-----:R-:W-:Y:S05]  /*30b50*/  @!P0 BRA `(.L_x_3295) ;  /* 0x0000003000b88947 */ /* 0x001fea0003800000 */
.L_x_3425:
[----:B------:R-:W-:Y:S05]  /*30b60*/  BSYNC B0 ;  /* 0x0000000000007941 */ /* 0x000fea0003800000 */
.L_x_3294:
[----:B------:R-:W-:-:S03]  /*30b70*/  UMOV UR4, 0xffffffff ;  /* 0xffffffff00047882 */ /* 0x000fc60000000000 */
[----:B------:R-:W-:Y:S05]  /*30b80*/  BRA.DIV UR4, `(.L_x_3296) ;  /* 0x0000003204c07947 */ /* 0x000fea000b800000 */
[----:B------:R-:W2:Y:S02]  /*30b90*/  S2R R2, SR_TID.X ;  /* 0x0000000000027919 */ /* 0x000ea40000002100 */
[----:B--2---:R-:W-:-:S04]  /*30ba0*/  SHF.R.U32.HI R2, RZ, 0x5, R2 ;  /* 0x00000005ff027819 */ /* 0x004fc80000011602 */
[----:B------:R-:W-:-:S05]  /*30bb0*/  LOP3.LUT R2, R2, 0x3, RZ, 0xc0, !PT ;  /* 0x0000000302027812 */ /* 0x000fca00078ec0ff */
[----:B------:R2:W3:Y:S02]  /*30bc0*/  SHFL.IDX PT, R14, R2, RZ, 0x1f ;  /* 0x00001fff020e7589 */ /* 0x0004e400000e0000 */
.L_x_3428:
[----:B---3--:R-:W-:-:S13]  /*30bd0*/  ISETP.NE.AND P0, PT, R14, RZ, PT ;  /* 0x000000ff0e00720c */ /* 0x008fda0003f05270 */
[----:B------:R-:W-:Y:S05]  /*30be0*/  @P0 BRA `(.L_x_2866) ;  /* 0x00000000009c0947 */ /* 0x000fea0003800000 */
[----:B------:R-:W-:-:S03]  /*30bf0*/  UMOV UR4, 0xffffffff ;  /* 0xffffffff00047882 */ /* 0x000fc60000000000 */
[----:B------:R-:W-:Y:S05]  /*30c00*/  BRA.DIV UR4, `(.L_x_3297) ;  /* 0x0000003204d47947 */ /* 0x000fea000b800000 */
[----:B------:R-:W-:-:S13]  /*30c10*/  ELECT P6, URZ, PT ;  /* 0x00000000003f782f */ /* 0x000fda00038c0000 */
.L_x_3431:
[----:B------:R-:W-:Y:S05]  /*30c20*/  @!P6 BRA `(.L_x_2866) ;  /* 0x00000000008ce947 */ /* 0x000fea0003800000 */
[----:B--2---:R-:W2:Y:S02]  /*30c30*/  LDL R2, [R1+0x98] ;  /* 0x0000980001027983 */ /* 0x004ea40000100800 */
[----:B--2---:R-:W-:-:S13]  /*30c40*/  R2UR UR4, R2 ;  /* 0x00000000020472ca */ /* 0x004fda00000e0000 */
[----:B------:R-:W-:-:S06]  /*30c50*/  ULOP3.LUT UR4, UR4, 0x2, URZ, 0xfc, !UPT ;  /* 0x0000000204047892 */ /* 0x000fcc000f8efc3f */
[----:B------:R-:W-:-:S05]  /*30c60*/  IMAD.U32 R2, RZ, RZ, UR4 ;  /* 0x00000004ff027e24 */ /* 0x000fca000f8e00ff */
[----:B------:R-:W-:-:S13]  /*30c70*/  ISETP.NE.AND P2, PT, R2, 0x3, PT ;  /* 0x000000030200780c */ /* 0x000fda0003f45270 */
[----:B------:R-:W-:Y:S05]  /*30c80*/  @!P2 BRA `(.L_x_3298) ;  /* 0x000000000004a947 */ /* 0x000fea0003800000 */
[----:B------:R-:W-:Y:S01]  /*30c90*/  BPT.TRAP 0x1 ;  /* 0x000000040000795c */ /* 0x000fe20000300000 */
.L_x_3298:
        /* <DEDUP_REMOVED lines=14> */
.L_x_3432:
[----:B------:R-:W2:Y:S02]  /*30d80*/  SYNCS.PHASECHK.TRANS64.TRYWAIT P0, [R7+URZ], R2 ;  /* 0x00000002070075a7 */ /* 0x000ea4000800017f */
[----:B--2---:R-:W-:Y:S05]  /*30d90*/  @!P0 BRA `(.L_x_3300) ;  /* 0x0000003000a48947 */ /* 0x004fea0003800000 */
.L_x_3433:
[----:B------:R-:W-:Y:S05]  /*30da0*/  @!P2 BRA `(.L_x_3301) ;  /* 0x000000000004a947 */ /* 0x000fea0003800000 */
[----:B------:R-:W-:Y:S01]  /*30db0*/  BPT.TRAP 0x1 ;  /* 0x000000040000795c */ /* 0x000fe20000300000 */
.L_x_3301:
[----:B------:R-:W3:Y:S01]  /*30dc0*/  LDL.LU R4, [R1+0x8] ;  /* 0x0000080001047983 */ /* 0x000ee20000300800 */
[----:B------:R-:W-:-:S04]  /*30dd0*/  VIADD R0, R0, 0x38860 ;  /* 0x0003886000007836 */ /* 0x000fc80000000000 */
[----:B---3--:R-:W-:-:S04]  /*30de0*/  IMAD R4, R4, 0x8, R0 ;  /* 0x0000000804047824 */ /* 0x008fc800078e0200 */
[----:B------:R-:W3:Y:S02]  /*30df0*/  SYNCS.PHASECHK.TRANS64.TRYWAIT P0, [R4+URZ], R5 ;  /* 0x00000005040075a7 */ /* 0x000ee4000800017f */
[----:B---3--:R-:W-:Y:S05]  /*30e00*/  @!P0 BRA `(.L_x_3302) ;  /* 0x00000030009c8947 */ /* 0x008fea0003800000 */
.L_x_3434:
[----:B------:R-:W-:-:S07]  /*30e10*/  IMAD R3, R3, 0x8, R0 ;  /* 0x0000000803037824 */ /* 0x000fce00078e0200 */
.L_x_3303:
[----:B----4-:R4:W0:Y:S02]  /*30e20*/  SYNCS.PHASECHK.TRANS64.TRYWAIT P0, [R3+URZ], R2 ;  /* 0x00000002030075a7 */ /* 0x010824000800017f */
[----:B0-----:R-:W-:Y:S05]  /*30e30*/  @!P0 NANOSLEEP.SYNCS 0x989680 ;  /* 0x009896800000895d */ /* 0x001fea0003900000 */
[----:B------:R-:W0:Y:S02]  /*30e40*/  @!P0 SYNCS.PHASECHK.TRANS64 P0, [R3+URZ], R2 ;  /* 0x00000002030085a7 */ /* 0x000e24000800007f */
[----:B0-----:R-:W-:Y:S05]  /*30e50*/  @!P0 BRA `(.L_x_3303) ;  /* 0xfffffffc00f08947 */ /* 0x001fea000383ffff */
.L_x_2866:
[----:B------:R-:W-:Y:S05]  /*30e60*/  BSYNC B9 ;  /* 0x0000000000097941 */ /* 0x000fea0003800000 */
.L_x_2863:
[----:B------:R-:W-:Y:S05]  /*30e70*/  EXIT ;  /* 0x000000000000794d */ /* 0x000fea0003800000 */
.L_x_2886:
[----:B0-----:R0:W1:Y:S02]  /*30e80*/  SYNCS.PHASECHK.TRANS64.TRYWAIT P6, [R0+URZ+0x38890], R114 ;  /* 0x03889072000075a7 */ /* 0x00106400080c017f */
[----:B-1----:R-:W-:Y:S05]  /*30e90*/  @!P6 NANOSLEEP.SYNCS 0x989680 ;  /* 0x009896800000e95d */ /* 0x002fea0003900000 */
[----:B------:R-:W1:Y:S02]  /*30ea0*/  @!P6 SYNCS.PHASECHK.TRANS64 P6, [R0+URZ+0x38890], R114 ;  /* 0x038890720000e5a7 */ /* 0x000e6400080c007f */
[----:B-1----:R-:W-:Y:S05]  /*30eb0*/  @!P6 BRA `(.L_x_2886) ;  /* 0xfffffffc00f0e947 */ /* 0x002fea000383ffff */
[----:B------:R-:W-:Y:S05]  /*30ec0*/  BRA `(.L_x_3304) ;  /* 0xfffffd2800bc7947 */ /* 0x000fea000383ffff */
.L_x_2942:
[----:B-1----:R1:W3:Y:S02]  /*30ed0*/  SYNCS.PHASECHK.TRANS64.TRYWAIT P6, [R0+URZ+0x38890], R114 ;  /* 0x03889072000075a7 */ /* 0x0022e400080c017f */
[----:B---3--:R-:W-:Y:S05]  /*30ee0*/  @!P6 NANOSLEEP.SYNCS 0x989680 ;  /* 0x009896800000e95d */ /* 0x008fea0003900000 */
[----:B------:R-:W3:Y:S02]  /*30ef0*/  @!P6 SYNCS.PHASECHK.TRANS64 P6, [R0+URZ+0x38890], R114 ;  /* 0x038890720000e5a7 */ /* 0x000ee400080c007f */
[----:B---3--:R-:W-:Y:S05]  /*30f00*/  @!P6 BRA `(.L_x_2942) ;  /* 0xfffffffc00f0e947 */ /* 0x008fea000383ffff */
[----:B------:R-:W-:Y:S05]  /*30f10*/  BRA `(.L_x_3305) ;  /* 0xfffffd6000907947 */ /* 0x000fea000383ffff */
.L_x_2967:
[----:B-1----:R1:W2:Y:S02]  /*30f20*/  SYNCS.PHASECHK.TRANS64.TRYWAIT P3, [R0+URZ+0x38890], R114 ;  /* 0x03889072000075a7 */ /* 0x0022a4000806017f */
[----:B--2---:R-:W-:Y:S05]  /*30f30*/  @!P3 NANOSLEEP.SYNCS 0x989680 ;  /* 0x009896800000b95d */ /* 0x004fea0003900000 */
[----:B------:R-:W2:Y:S02]  /*30f40*/  @!P3 SYNCS.PHASECHK.TRANS64 P3, [R0+URZ+0x38890], R114 ;  /* 0x038890720000b5a7 */ /* 0x000ea4000806007f */
[----:B--2---:R-:W-:Y:S05]  /*30f50*/  @!P3 BRA `(.L_x_2967) ;  /* 0xfffffffc00f0b947 */ /* 0x004fea000383ffff */
[----:B------:R-:W-:Y:S05]  /*30f60*/  BRA `(.L_x_3306) ;  /* 0xfffffd9400847947 */ /* 0x000fea000383ffff */
.L_x_2975:
[----:B-1----:R1:W2:Y:S02]  /*30f70*/  SYNCS.PHASECHK.TRANS64.TRYWAIT P2, [R0+URZ+0x388b0], R114 ;  /* 0x0388b072000075a7 */ /* 0x0022a4000804017f */
[----:B--2---:R-:W-:Y:S05]  /*30f80*/  @!P2 NANOSLEEP.SYNCS 0x989680 ;  /* 0x009896800000a95d */ /* 0x004fea0003900000 */
[----:B------:R-:W2:Y:S02]  /*30f90*/  @!P2 SYNCS.PHASECHK.TRANS64 P2, [R0+URZ+0x388b0], R114 ;  /* 0x0388b0720000a5a7 */ /* 0x000ea4000804007f */
[----:B--2---:R-:W-:Y:S05]  /*30fa0*/  @!P2 BRA `(.L_x_2975) ;  /* 0xfffffffc00f0a947 */ /* 0x004fea000383ffff */
[----:B------:R-:W-:Y:S05]  /*30fb0*/  BRA `(.L_x_3307) ;  /* 0xfffffd9800b47947 */ /* 0x000fea000383ffff */
.L_x_2995:
        /* <DEDUP_REMOVED lines=8> */
.L_x_3309:
[----:B------:R-:W-:Y:S05]  /*31040*/  BSYNC B1 ;  /* 0x0000000000017941 */ /* 0x000fea0003800000 */
.L_x_3308:
        /* <DEDUP_REMOVED lines=8> */
.L_x_3310:
[----:B------:R-:W-:Y:S02]  /*310d0*/  IMAD.MOV.U32 R13, RZ, RZ, R7 ;  /* 0x000000ffff0d7224 */ /* 0x000fe400078e0007 */
[----:B------:R-:W-:-:S07]  /*310e0*/  IMAD.MOV.U32 R5, RZ, RZ, R14 ;  /* 0x000000ffff057224 */ /* 0x000fce00078e000e */
[----:B------:R-:W-:Y:S05]  /*310f0*/  WARPSYNC.COLLECTIVE R15, `(.L_x_3311) ;  /* 0x000000000f087348 */ /* 0x000fea0003c00000 */
[----:B------:R0:W1:Y:S02]  /*31100*/  SHFL.IDX P6, R14, R13, R12, R11 ;  /* 0x0000000c0d0e7389 */ /* 0x00006400000c000b */
[----:B01----:R-:W-:Y:S01]  /*31110*/  ENDCOLLECTIVE ;  /* 0x000000000000791b */ /* 0x003fe20003800000 */
.L_x_3311:
[----:B------:R-:W-:Y:S02]  /*31120*/  IMAD.MOV.U32 R13, RZ, RZ, R3 ;  /* 0x000000ffff0d7224 */ /* 0x000fe400078e0003 */
[----:B------:R-:W-:-:S07]  /*31130*/  IMAD.MOV.U32 R9, RZ, RZ, R14 ;  /* 0x000000ffff097224 */ /* 0x000fce00078e000e */
[----:B------:R-:W-:Y:S05]  /*31140*/  WARPSYNC.COLLECTIVE R15, `(.L_x_3312) ;  /* 0x000000000f087348 */ /* 0x000fea0003c00000 */
[----:B------:R0:W1:Y:S02]  /*31150*/  SHFL.IDX P6, R14, R13, R12, R11 ;  /* 0x0000000c0d0e7389 */ /* 0x00006400000c000b */
[----:B01----:R-:W-:Y:S01]  /*31160*/  ENDCOLLECTIVE ;  /* 0x000000000000791b */ /* 0x003fe20003800000 */
.L_x_3312:
[----:B------:R-:W-:Y:S05]  /*31170*/  BRA `(.L_x_3313) ;  /* 0xfffffdac006c7947 */ /* 0x000fea000383ffff */
.L_x_2998:
        /* <DEDUP_REMOVED lines=8> */
.L_x_3315:
[----:B------:R-:W-:Y:S05]  /*31200*/  BSYNC B1 ;  /* 0x0000000000017941 */ /* 0x000fea0003800000 */
.L_x_3314:
        /* <DEDUP_REMOVED lines=8> */
.L_x_3316:
[----:B------:R-:W-:Y:S02]  /*31290*/  IMAD.MOV.U32 R13, RZ, RZ, R7 ;  /* 0x000000ffff0d7224 */ /* 0x000fe400078e0007 */
[----:B------:R-:W-:-:S07]  /*312a0*/  IMAD.MOV.U32 R5, RZ, RZ, R14 ;  /* 0x000000ffff057224 */ /* 0x000fce00078e000e */
[----:B------:R-:W-:Y:S05]  /*312b0*/  WARPSYNC.COLLECTIVE R15, `(.L_x_3317) ;  /* 0x000000000f087348 */ /* 0x000fea0003c00000 */
[----:B------:R0:W1:Y:S02]  /*312c0*/  SHFL.IDX P6, R14, R13, R12, R11 ;  /* 0x0000000c0d0e7389 */ /* 0x00006400000c000b */
[----:B01----:R-:W-:Y:S01]  /*312d0*/  ENDCOLLECTIVE ;  /* 0x000000000000791b */ /* 0x003fe20003800000 */
.L_x_3317:
[----:B------:R-:W-:Y:S02]  /*312e0*/  IMAD.MOV.U32 R13, RZ, RZ, R3 ;  /* 0x000000ffff0d7224 */ /* 0x000fe400078e0003 */
[----:B------:R-:W-:-:S07]  /*312f0*/  IMAD.MOV.U32 R9, RZ, RZ, R14 ;  /* 0x000000ffff097224 */ /* 0x000fce00078e000e */
[----:B------:R-:W-:Y:S05]  /*31300*/  WARPSYNC.COLLECTIVE R15, `(.L_x_3318) ;  /* 0x000000000f087348 */ /* 0x000fea0003c00000 */
[----:B------:R0:W1:Y:S02]  /*31310*/  SHFL.IDX P6, R14, R13, R12, R11 ;  /* 0x0000000c0d0e7389 */ /* 0x00006400000c000b */
[----:B01----:R-:W-:Y:S01]  /*31320*/  ENDCOLLECTIVE ;  /* 0x000000000000791b */ /* 0x003fe20003800000 */
.L_x_3318:
[----:B------:R-:W-:Y:S05]  /*31330*/  BRA `(.L_x_3319) ;  /* 0xfffffdb000847947 */ /* 0x000fea000383ffff */
.L_x_3001:
        /* <DEDUP_REMOVED lines=8> */
.L_x_3321:
[----:B------:R-:W-:Y:S05]  /*313c0*/  BSYNC B1 ;  /* 0x0000000000017941 */ /* 0x000fea0003800000 */
.L_x_3320:
        /* <DEDUP_REMOVED lines=8> */
.L_x_3322:
[----:B------:R-:W-:Y:S02]  /*31450*/  IMAD.MOV.U32 R13, RZ, RZ, R7 ;  /* 0x000000ffff0d7224 */ /* 0x000fe400078e0007 */
[----:B------:R-:W-:-:S07]  /*31460*/  IMAD.MOV.U32 R5, RZ, RZ, R14 ;  /* 0x000000ffff057224 */ /* 0x000fce00078e000e */
[----:B------:R-:W-:Y:S05]  /*31470*/  WARPSYNC.COLLECTIVE R15, `(.L_x_3323) ;  /* 0x000000000f087348 */ /* 0x000fea0003c00000 */
[----:B------:R0:W1:Y:S02]  /*31480*/  SHFL.IDX P6, R14, R13, R12, R11 ;  /* 0x0000000c0d0e7389 */ /* 0x00006400000c000b */
[----:B01----:R-:W-:Y:S01]  /*31490*/  ENDCOLLECTIVE ;  /* 0x000000000000791b */ /* 0x003fe20003800000 */
.L_x_3323:
[----:B------:R-:W-:Y:S02]  /*314a0*/  IMAD.MOV.U32 R13, RZ, RZ, R3 ;  /* 0x000000ffff0d7224 */ /* 0x000fe400078e0003 */
[----:B------:R-:W-:-:S07]  /*314b0*/  IMAD.MOV.U32 R9, RZ, RZ, R14 ;  /* 0x000000ffff097224 */ /* 0x000fce00078e000e */
[----:B------:R-:W-:Y:S05]  /*314c0*/  WARPSYNC.COLLECTIVE R15, `(.L_x_3324) ;  /* 0x000000000f087348 */ /* 0x000fea0003c00000 */
[----:B------:R0:W1:Y:S02]  /*314d0*/  SHFL.IDX P6, R14, R13, R12, R11 ;  /* 0x0000000c0d0e7389 */ /* 0x00006400000c000b */
[----:B01----:R-:W-:Y:S01]  /*314e0*/  ENDCOLLECTIVE ;  /* 0x000000000000791b */ /* 0x003fe20003800000 */
.L_x_3324:
[----:B------:R-:W-:Y:S05]  /*314f0*/  BRA `(.L_x_3325) ;  /* 0xfffffdb400947947 */ /* 0x000fea000383ffff */
.L_x_3004:
        /* <DEDUP_REMOVED lines=8> */
.L_x_3327:
[----:B------:R-:W-:Y:S05]  /*31580*/  BSYNC B1 ;  /* 0x0000000000017941 */ /* 0x000fea0003800000 */
.L_x_3326:
        /* <DEDUP_REMOVED lines=8> */
.L_x_3328:
[----:B------:R-:W-:Y:S02]  /*31610*/  IMAD.MOV.U32 R13, RZ, RZ, R7 ;  /* 0x000000ffff0d7224 */ /* 0x000fe400078e0007 */
[----:B------:R-:W-:-:S07]  /*31620*/  IMAD.MOV.U32 R10, RZ, RZ, R14 ;  /* 0x000000ffff0a7224 */ /* 0x000fce00078e000e */
[----:B------:R-:W-:Y:S05]  /*31630*/  WARPSYNC.COLLECTIVE R15, `(.L_x_3329) ;  /* 0x000000000f087348 */ /* 0x000fea0003c00000 */
[----:B------:R0:W1:Y:S02]  /*31640*/  SHFL.IDX P6, R14, R13, R12, R11 ;  /* 0x0000000c0d0e7389 */ /* 0x00006400000c000b */
[----:B01----:R-:W-:Y:S01]  /*31650*/  ENDCOLLECTIVE ;  /* 0x000000000000791b */ /* 0x003fe20003800000 */
.L_x_3329:
[----:B------:R-:W-:Y:S02]  /*31660*/  IMAD.MOV.U32 R13, RZ, RZ, R3 ;  /* 0x000000ffff0d7224 */ /* 0x000fe400078e0003 */
[----:B------:R-:W-:-:S07]  /*31670*/  IMAD.MOV.U32 R9, RZ, RZ, R14 ;  /* 0x000000ffff097224 */ /* 0x000fce00078e000e */
[----:B------:R-:W-:Y:S05]  /*31680*/  WARPSYNC.COLLECTIVE R15, `(.L_x_3330) ;  /* 0x000000000f087348 */ /* 0x000fea0003c00000 */
[----:B------:R0:W1:Y:S02]  /*31690*/  SHFL.IDX P6, R14, R13, R12, R11 ;  /* 0x0000000c0d0e7389 */ /* 0x00006400000c000b */
[----:B01----:R-:W-:Y:S01]  /*316a0*/  ENDCOLLECTIVE ;  /* 0x000000000000791b */ /* 0x003fe20003800000 */
.L_x_3330:
[----:B------:R-:W-:Y:S01]  /*316b0*/  IMAD.MOV.U32 R3, RZ, RZ, R14 ;  /* 0x000000ffff037224 */ /* 0x000fe200078e000e */
[----:B------:R-:W-:Y:S06]  /*316c0*/  BRA `(.L_x_3331) ;  /* 0xfffffdb800a87947 */ /* 0x000fec000383ffff */
.L_x_3008:
[----:B0-----:R0:W1:Y:S02]  /*316d0*/  SYNCS.PHASECHK.TRANS64.TRYWAIT P0, [R16+URZ+0x38800], R143 ;  /* 0x0388008f100075a7 */ /* 0x001064000800017f */
[----:B-1----:R-:W-:Y:S05]  /*316e0*/  @!P0 NANOSLEEP.SYNCS 0x989680 ;  /* 0x009896800000895d */ /* 0x002fea0003900000 */
[----:B------:R-:W1:Y:S02]  /*316f0*/  @!P0 SYNCS.PHASECHK.TRANS64 P0, [R16+URZ+0x38800], R143 ;  /* 0x0388008f100085a7 */ /* 0x000e64000800007f */
[----:B-1----:R-:W-:Y:S05]  /*31700*/  @!P0 BRA `(.L_x_3008) ;  /* 0xfffffffc00f08947 */ /* 0x002fea000383ffff */
[----:B------:R-:W-:Y:S05]  /*31710*/  BRA `(.L_x_3332) ;  /* 0xfffffdc0001c7947 */ /* 0x000fea000383ffff */
.L_x_3040:
        /* <DEDUP_REMOVED lines=8> */
.L_x_3334:
[----:B------:R-:W-:Y:S05]  /*317a0*/  BSYNC B1 ;  /* 0x0000000000017941 */ /* 0x000fea0003800000 */
.L_x_3333:
        /* <DEDUP_REMOVED lines=8> */
.L_x_3335:
[----:B------:R-:W-:Y:S02]  /*31830*/  IMAD.MOV.U32 R13, RZ, RZ, R7 ;  /* 0x000000ffff0d7224 */ /* 0x000fe400078e0007 */
[----:B------:R-:W-:-:S07]  /*31840*/  IMAD.MOV.U32 R4, RZ, RZ, R14 ;  /* 0x000000ffff047224 */ /* 0x000fce00078e000e */
[----:B------:R-:W-:Y:S05]  /*31850*/  WARPSYNC.COLLECTIVE R15, `(.L_x_3336) ;  /* 0x000000000f087348 */ /* 0x000fea0003c00000 */
[----:B------:R0:W1:Y:S02]  /*31860*/  SHFL.IDX P6, R14, R13, R12, R11 ;  /* 0x0000000c0d0e7389 */ /* 0x00006400000c000b */
[----:B01----:R-:W-:Y:S01]  /*31870*/  ENDCOLLECTIVE ;  /* 0x000000000000791b */ /* 0x003fe20003800000 */
.L_x_3336:
[----:B------:R-:W-:Y:S02]  /*31880*/  IMAD.MOV.U32 R13, RZ, RZ, R3 ;  /* 0x000000ffff0d7224 */ /* 0x000fe400078e0003 */
[----:B------:R-:W-:-:S07]  /*31890*/  IMAD.MOV.U32 R9, RZ, RZ, R14 ;  /* 0x000000ffff097224 */ /* 0x000fce00078e000e */
[----:B------:R-:W-:Y:S05]  /*318a0*/  WARPSYNC.COLLECTIVE R15, `(.L_x_3337) ;  /* 0x000000000f087348 */ /* 0x000fea0003c00000 */
[----:B------:R0:W1:Y:S02]  /*318b0*/  SHFL.IDX P6, R14, R13, R12, R11 ;  /* 0x0000000c0d0e7389 */ /* 0x00006400000c000b */
[----:B01----:R-:W-:Y:S01]  /*318c0*/  ENDCOLLECTIVE ;  /* 0x000000000000791b */ /* 0x003fe20003800000 */
.L_x_3337:
[----:B------:R-:W-:Y:S05]  /*318d0*/  BRA `(.L_x_3338) ;  /* 0xfffffdf000e87947 */ /* 0x000fea000383ffff */
.L_x_3043:
        /* <DEDUP_REMOVED lines=8> */
.L_x_3340:
[----:B------:R-:W-:Y:S05]  /*31960*/  BSYNC B1 ;  /* 0x0000000000017941 */ /* 0x000fea0003800000 */
.L_x_3339:
        /* <DEDUP_REMOVED lines=8> */
.L_x_3341:
[----:B------:R-:W-:Y:S02]  /*319f0*/  IMAD.MOV.U32 R13, RZ, RZ, R7 ;  /* 0x000000ffff0d7224 */ /* 0x000fe400078e0007 */
[----:B------:R-:W-:-:S07]  /*31a00*/  IMAD.MOV.U32 R4, RZ, RZ, R14 ;  /* 0x000000ffff047224 */ /* 0x000fce00078e000e */
[----:B------:R-:W-:Y:S05]  /*31a10*/  WARPSYNC.COLLECTIVE R15, `(.L_x_3342) ;  /* 0x000000000f087348 */ /* 0x000fea0003c00000 */
[----:B------:R0:W1:Y:S02]  /*31a20*/  SHFL.IDX P6, R14, R13, R12, R11 ;  /* 0x0000000c0d0e7389 */ /* 0x00006400000c000b */
[----:B01----:R-:W-:Y:S01]  /*31a30*/  ENDCOLLECTIVE ;  /* 0x000000000000791b */ /* 0x003fe20003800000 */
.L_x_3342:
[----:B------:R-:W-:Y:S02]  /*31a40*/  IMAD.MOV.U32 R13, RZ, RZ, R3 ;  /* 0x000000ffff0d7224 */ /* 0x000fe400078e0003 */
[----:B------:R-:W-:-:S07]  /*31a50*/  IMAD.MOV.U32 R9, RZ, RZ, R14 ;  /* 0x000000ffff097224 */ /* 0x000fce00078e000e */
[----:B------:R-:W-:Y:S05]  /*31a60*/  WARPSYNC.COLLECTIVE R15, `(.L_x_3343) ;  /* 0x000000000f087348 */ /* 0x000fea0003c00000 */
[----:B------:R0:W1:Y:S02]  /*31a70*/  SHFL.IDX P6, R14, R13, R12, R11 ;  /* 0x0000000c0d0e7389 */ /* 0x00006400000c000b */
[----:B01----:R-:W-:Y:S01]  /*31a80*/  ENDCOLLECTIVE ;  /* 0x000000000000791b */ /* 0x003fe20003800000 */
.L_x_3343:
[----:B------:R-:W-:Y:S05]  /*31a90*/  BRA `(.L_x_3344) ;  /* 0xfffffdf400bc7947 */ /* 0x000fea000383ffff */
.L_x_3046:
        /* <DEDUP_REMOVED lines=8> */
.L_x_3346:
[----:B------:R-:W-:Y:S05]  /*31b20*/  BSYNC B1 ;  /* 0x0000000000017941 */ /* 0x000fea0003800000 */
.L_x_3345:
        /* <DEDUP_REMOVED lines=8> */
.L_x_3347:
[----:B------:R-:W-:Y:S02]  /*31bb0*/  IMAD.MOV.U32 R13, RZ, RZ, R7 ;  /* 0x000000ffff0d7224 */ /* 0x000fe400078e0007 */
[----:B------:R-:W-:-:S07]  /*31bc0*/  IMAD.MOV.U32 R4, RZ, RZ, R14 ;  /* 0x000000ffff047224 */ /* 0x000fce00078e000e */
[----:B------:R-:W-:Y:S05]  /*31bd0*/  WARPSYNC.COLLECTIVE R15, `(.L_x_3348) ;  /* 0x000000000f087348 */ /* 0x000fea0003c00000 */
[----:B------:R0:W1:Y:S02]  /*31be0*/  SHFL.IDX P6, R14, R13, R12, R11 ;  /* 0x0000000c0d0e7389 */ /* 0x00006400000c000b */
[----:B01----:R-:W-:Y:S01]  /*31bf0*/  ENDCOLLECTIVE ;  /* 0x000000000000791b */ /* 0x003fe20003800000 */
.L_x_3348:
[----:B------:R-:W-:Y:S02]  /*31c00*/  IMAD.MOV.U32 R13, RZ, RZ, R3 ;  /* 0x000000ffff0d7224 */ /* 0x000fe400078e0003 */
[----:B------:R-:W-:-:S07]  /*31c10*/  IMAD.MOV.U32 R9, RZ, RZ, R14 ;  /* 0x000000ffff097224 */ /* 0x000fce00078e000e */
[----:B------:R-:W-:Y:S05]  /*31c20*/  WARPSYNC.COLLECTIVE R15, `(.L_x_3349) ;  /* 0x000000000f087348 */ /* 0x000fea0003c00000 */
[----:B------:R0:W1:Y:S02]  /*31c30*/  SHFL.IDX P6, R14, R13, R12, R11 ;  /* 0x0000000c0d0e7389 */ /* 0x00006400000c000b */
[----:B01----:R-:W-:Y:S01]  /*31c40*/  ENDCOLLECTIVE ;  /* 0x000000000000791b */ /* 0x003fe20003800000 */
.L_x_3349:
[----:B------:R-:W-:Y:S05]  /*31c50*/  BRA `(.L_x_3350) ;  /* 0xfffffdf800887947 */ /* 0x000fea000383ffff */
.L_x_3049:
        /* <DEDUP_REMOVED lines=8> */
.L_x_3352:
[----:B------:R-:W-:Y:S05]  /*31ce0*/  BSYNC B1 ;  /* 0x0000000000017941 */ /* 0x000fea0003800000 */
.L_x_3351:
        /* <DEDUP_REMOVED lines=8> */
.L_x_3353:
[----:B------:R-:W-:Y:S02]  /*31d70*/  IMAD.MOV.U32 R13, RZ, RZ, R7 ;  /* 0x000000ffff0d7224 */ /* 0x000fe400078e0007 */
[----:B------:R-:W-:-:S07]  /*31d80*/  IMAD.MOV.U32 R20, RZ, RZ, R14 ;  /* 0x000000ffff147224 */ /* 0x000fce00078e000e */
[----:B------:R-:W-:Y:S05]  /*31d90*/  WARPSYNC.COLLECTIVE R15, `(.L_x_3354) ;  /* 0x000000000f087348 */ /* 0x000fea0003c00000 */
[----:B------:R0:W1:Y:S02]  /*31da0*/  SHFL.IDX P6, R14, R13, R12, R11 ;  /* 0x0000000c0d0e7389 */ /* 0x00006400000c000b */
[----:B01----:R-:W-:Y:S01]  /*31db0*/  ENDCOLLECTIVE ;  /* 0x000000000000791b */ /* 0x003fe20003800000 */
.L_x_3354:
[----:B------:R-:W-:Y:S02]  /*31dc0*/  IMAD.MOV.U32 R13, RZ, RZ, R3 ;  /* 0x000000ffff0d7224 */ /* 0x000fe400078e0003 */
[----:B------:R-:W-:-:S07]  /*31dd0*/  IMAD.MOV.U32 R77, RZ, RZ, R14 ;  /* 0x000000ffff4d7224 */ /* 0x000fce00078e000e */
[----:B------:R-:W-:Y:S05]  /*31de0*/  WARPSYNC.COLLECTIVE R15, `(.L_x_3355) ;  /* 0x000000000f087348 */ /* 0x000fea0003c00000 */
[----:B------:R0:W1:Y:S02]  /*31df0*/  SHFL.IDX P6, R14, R13, R12, R11 ;  /* 0x0000000c0d0e7389 */ /* 0x00006400000c000b */
[----:B01----:R-:W-:Y:S01]  /*31e00*/  ENDCOLLECTIVE ;  /* 0x000000000000791b */ /* 0x003fe20003800000 */
.L_x_3355:
[----:B------:R-:W-:Y:S01]  /*31e10*/  IMAD.MOV.U32 R76, RZ, RZ, R14 ;  /* 0x000000ffff4c7224 */ /* 0x000fe200078e000e */
[----:B------:R-:W-:Y:S06]  /*31e20*/  BRA `(.L_x_3356) ;  /* 0xfffffdfc00587947 */ /* 0x000fec000383ffff */
.L_x_3053:
[----:B0-----:R0:W1:Y:S02]  /*31e30*/  SYNCS.PHASECHK.TRANS64.TRYWAIT P0, [R16+URZ+0x38800], R139 ;  /* 0x0388008b100075a7 */ /* 0x001064000800017f */
[----:B-1----:R-:W-:Y:S05]  /*31e40*/  @!P0 NANOSLEEP.SYNCS 0x989680 ;  /* 0x009896800000895d */ /* 0x002fea0003900000 */
[----:B------:R-:W1:Y:S02]  /*31e50*/  @!P0 SYNCS.PHASECHK.TRANS64 P0, [R16+URZ+0x38800], R139 ;  /* 0x0388008b100085a7 */ /* 0x000e64000800007f */
[----:B-1----:R-:W-:Y:S05]  /*31e60*/  @!P0 BRA `(.L_x_3053) ;  /* 0xfffffffc00f08947 */ /* 0x002fea000383ffff */
[----:B------:R-:W-:Y:S05]  /*31e70*/  BRA `(.L_x_3357) ;  /* 0xfffffe00007c7947 */ /* 0x000fea000383ffff */
.L_x_3071:
[----:B-1----:R1:W2:Y:S02]  /*31e80*/  SYNCS.PHASECHK.TRANS64.TRYWAIT P2, [R0+URZ+0x38830], R3 ;  /* 0x03883003000075a7 */ /* 0x0022a4000804017f */
[----:B--2---:R-:W-:Y:S05]  /*31e90*/  @!P2 NANOSLEEP.SYNCS 0x989680 ;  /* 0x009896800000a95d */ /* 0x004fea0003900000 */
[----:B------:R-:W2:Y:S02]  /*31ea0*/  @!P2 SYNCS.PHASECHK.TRANS64 P2, [R0+URZ+0x38830], R3 ;  /* 0x038830030000a5a7 */ /* 0x000ea4000804007f */
[----:B--2---:R-:W-:Y:S05]  /*31eb0*/  @!P2 BRA `(.L_x_3071) ;  /* 0xfffffffc00f0a947 */ /* 0x004fea000383ffff */
[----:B------:R-:W-:Y:S05]  /*31ec0*/  BRA `(.L_x_3070) ;  /* 0xfffffe3800cc7947 */ /* 0x000fea000383ffff */
.L_x_3078:
[----:B-1----:R1:W2:Y:S02]  /*31ed0*/  SYNCS.PHASECHK.TRANS64.TRYWAIT P3, [R11+URZ+0x38830], R4 ;  /* 0x038830040b0075a7 */ /* 0x0022a4000806017f */
[----:B--2---:R-:W-:Y:S05]  /*31ee0*/  @!P3 NANOSLEEP.SYNCS 0x989680 ;  /* 0x009896800000b95d */ /* 0x004fea0003900000 */
[----:B------:R-:W2:Y:S02]  /*31ef0*/  @!P3 SYNCS.PHASECHK.TRANS64 P3, [R11+URZ+0x38830], R4 ;  /* 0x038830040b00b5a7 */ /* 0x000ea4000806007f */
[----:B--2---:R-:W-:Y:S05]  /*31f00*/  @!P3 BRA `(.L_x_3078) ;  /* 0xfffffffc00f0b947 */ /* 0x004fea000383ffff */
[----:B------:R-:W-:Y:S05]  /*31f10*/  BRA `(.L_x_3077) ;  /* 0xfffffe8400007947 */ /* 0x000fea000383ffff */
.L_x_3083:
[----:B-1----:R1:W2:Y:S02]  /*31f20*/  SYNCS.PHASECHK.TRANS64.TRYWAIT P3, [R9+URZ+0x38850], R0 ;  /* 0x03885000090075a7 */ /* 0x0022a4000806017f */
[----:B--2---:R-:W-:Y:S05]  /*31f30*/  @!P3 NANOSLEEP.SYNCS 0x989680 ;  /* 0x009896800000b95d */ /* 0x004fea0003900000 */
[----:B------:R-:W2:Y:S02]  /*31f40*/  @!P3 SYNCS.PHASECHK.TRANS64 P3, [R9+URZ+0x38850], R0 ;  /* 0x038850000900b5a7 */ /* 0x000ea4000806007f */
[----:B--2---:R-:W-:Y:S05]  /*31f50*/  @!P3 BRA `(.L_x_3083) ;  /* 0xfffffffc00f0b947 */ /* 0x004fea000383ffff */
[----:B------:R-:W-:Y:S05]  /*31f60*/  BRA `(.L_x_3082) ;  /* 0xfffffeb800bc7947 */ /* 0x000fea000383ffff */
.L_x_3091:
[----:B-1----:R1:W2:Y:S02]  /*31f70*/  SYNCS.PHASECHK.TRANS64.TRYWAIT P2, [R4+URZ+0x38830], R5 ;  /* 0x03883005040075a7 */ /* 0x0022a4000804017f */
[----:B--2---:R-:W-:Y:S05]  /*31f80*/  @!P2 NANOSLEEP.SYNCS 0x989680 ;  /* 0x009896800000a95d */ /* 0x004fea0003900000 */
[----:B------:R-:W2:Y:S02]  /*31f90*/  @!P2 SYNCS.PHASECHK.TRANS64 P2, [R4+URZ+0x38830], R5 ;  /* 0x038830050400a5a7 */ /* 0x000ea4000804007f */
[----:B--2---:R-:W-:Y:S05]  /*31fa0*/  @!P2 BRA `(.L_x_3091) ;  /* 0xfffffffc00f0a947 */ /* 0x004fea000383ffff */
[----:B------:R-:W-:Y:S05]  /*31fb0*/  BRA `(.L_x_3090) ;  /* 0xfffffed000987947 */ /* 0x000fea000383ffff */
.L_x_3096:
[----:B-1----:R1:W2:Y:S02]  /*31fc0*/  SYNCS.PHASECHK.TRANS64.TRYWAIT P2, [R9+URZ+0x38850], R0 ;  /* 0x03885000090075a7 */ /* 0x0022a4000804017f */
[----:B--2---:R-:W-:Y:S05]  /*31fd0*/  @!P2 NANOSLEEP.SYNCS 0x989680 ;  /* 0x009896800000a95d */ /* 0x004fea0003900000 */
[----:B------:R-:W2:Y:S02]  /*31fe0*/  @!P2 SYNCS.PHASECHK.TRANS64 P2, [R9+URZ+0x38850], R0 ;  /* 0x038850000900a5a7 */ /* 0x000ea4000804007f */
[----:B--2---:R-:W-:Y:S05]  /*31ff0*/  @!P2 BRA `(.L_x_3096) ;  /* 0xfffffffc00f0a947 */ /* 0x004fea000383ffff */
[----:B------:R-:W-:Y:S05]  /*32000*/  BRA `(.L_x_3095) ;  /* 0xffffff0800547947 */ /* 0x000fea000383ffff */
.L_x_3102:
[----:B-1----:R1:W2:Y:S02]  /*32010*/  SYNCS.PHASECHK.TRANS64.TRYWAIT P0, [R0+URZ+0x38850], R7 ;  /* 0x03885007000075a7 */ /* 0x0022a4000800017f */
[----:B--2---:R-:W-:Y:S05]  /*32020*/  @!P0 NANOSLEEP.SYNCS 0x989680 ;  /* 0x009896800000895d */ /* 0x004fea0003900000 */
[----:B------:R-:W2:Y:S02]  /*32030*/  @!P0 SYNCS.PHASECHK.TRANS64 P0, [R0+URZ+0x38850], R7 ;  /* 0x03885007000085a7 */ /* 0x000ea4000800007f */
[----:B--2---:R-:W-:Y:S05]  /*32040*/  @!P0 BRA `(.L_x_3102) ;  /* 0xfffffffc00f08947 */ /* 0x004fea000383ffff */
[----:B------:R-:W-:Y:S05]  /*32050*/  BRA `(.L_x_3101) ;  /* 0xffffff2000787947 */ /* 0x000fea000383ffff */
.L_x_3138:
[----:B------:R-:W1:Y:S01]  /*32060*/  S2R R6, SR_TID.X ;  /* 0x0000000000067919 */ /* 0x000e620000002100 */
[----:B------:R-:W-:Y:S01]  /*32070*/  BSSY B1, `(.L_x_3358) ;  /* 0x000000a000017945 */ /* 0x000fe20003800000 */
[----:B------:R-:W-:Y:S02]  /*32080*/  IMAD.MOV.U32 R12, RZ, RZ, RZ ;  /* 0x000000ffff0c7224 */ /* 0x000fe400078e00ff */
[----:B------:R-:W-:Y:S02]  /*32090*/  IMAD.MOV.U32 R11, RZ, RZ, 0x1f ;  /* 0x0000001fff0b7424 */ /* 0x000fe400078e00ff */
[----:B------:R-:W-:Y:S01]  /*320a0*/  IMAD.MOV.U32 R15, RZ, RZ, -0x1 ;  /* 0xffffffffff0f7424 */ /* 0x000fe200078e00ff */
[----:B-1----:R-:W-:-:S04]  /*320b0*/  SHF.R.U32.HI R6, RZ, 0x5, R6 ;  /* 0x00000005ff067819 */ /* 0x002fc80000011606 */
[----:B------:R-:W-:-:S05]  /*320c0*/  LOP3.LUT R6, R6, 0x3, RZ, 0xc0, !PT ;  /* 0x0000000306067812 */ /* 0x000fca00078ec0ff */
[----:B0-----:R-:W-:-:S07]  /*320d0*/  IMAD.MOV.U32 R13, RZ, RZ, R6 ;  /* 0x000000ffff0d7224 */ /* 0x001fce00078e0006 */
[----:B------:R-:W-:Y:S05]  /*320e0*/  WARPSYNC.COLLECTIVE R15, `(.L_x_3359) ;  /* 0x000000000f087348 */ /* 0x000fea0003c00000 */
[----:B------:R0:W1:Y:S02]  /*320f0*/  SHFL.IDX P6, R14, R13, R12, R11 ;  /* 0x0000000c0d0e7389 */ /* 0x00006400000c000b */
[----:B01----:R-:W-:Y:S01]  /*32100*/  ENDCOLLECTIVE ;  /* 0x000000000000791b */ /* 0x003fe20003800000 */
.L_x_3359:
[----:B------:R-:W-:Y:S05]  /*32110*/  BSYNC B1 ;  /* 0x0000000000017941 */ /* 0x000fea0003800000 */
.L_x_3358:
[----:B------:R-:W-:Y:S05]  /*32120*/  BRA `(.L_x_3360) ;  /* 0xffffff7000c07947 */ /* 0x000fea000383ffff */
.L_x_3140:
[----:B------:R-:W-:Y:S01]  /*32130*/  BSSY B1, `(.L_x_3361) ;  /* 0x0000006000017945 */ /* 0x000fe20003800000 */
[----:B------:R-:W-:-:S07]  /*32140*/  IMAD.MOV.U32 R15, RZ, RZ, -0x1 ;  /* 0xffffffffff0f7424 */ /* 0x000fce00078e00ff */
[----:B01----:R-:W-:Y:S05]  /*32150*/  WARPSYNC.COLLECTIVE R15, `(.L_x_3362) ;  /* 0x000000000f0c7348 */ /* 0x003fea0003c00000 */
[----:B------:R-:W-:Y:S02]  /*32160*/  ELECT P6, UR62, PT ;  /* 0x00000000003e782f */ /* 0x000fe400038c0000 */
[----:B------:R-:W-:Y:S01]  /*32170*/  MOV R14, UR62 ;  /* 0x0000003e000e7c02 */ /* 0x000fe20008000f00 */
[----:B01----:R-:W-:Y:S10]  /*32180*/  ENDCOLLECTIVE ;  /* 0x000000000000791b */ /* 0x003ff40003800000 */
.L_x_3362:
[----:B------:R-:W-:Y:S05]  /*32190*/  BSYNC B1 ;  /* 0x0000000000017941 */ /* 0x000fea0003800000 */
.L_x_3361:
[----:B------:R-:W-:Y:S01]  /*321a0*/  PLOP3.LUT P2, PT, P6, PT, PT, 0x80, 0x0 ;  /* 0x000000000000781c */ /* 0x000fe2000374f070 */
[----:B------:R-:W-:-:S12]  /*321b0*/  BRA `(.L_x_3139) ;  /* 0xffffff7000b47947 */ /* 0x000fd8000383ffff */
.L_x_3142:
[----:B-1----:R-:W2:Y:S02]  /*321c0*/  LDL R3, [R1+0x4] ;  /* 0x0000040001037983 */ /* 0x002ea40000100800 */
[----:B--2---:R1:W2:Y:S02]  /*321d0*/  SYNCS.PHASECHK.TRANS64.TRYWAIT P0, [R3+URZ+0x38820], R2 ;  /* 0x03882002030075a7 */ /* 0x0042a4000800017f */
[----:B--2---:R-:W-:Y:S05]  /*321e0*/  @!P0 NANOSLEEP.SYNCS 0x989680 ;  /* 0x009896800000895d */ /* 0x004fea0003900000 */
[----:B------:R-:W2:Y:S02]  /*321f0*/  @!P0 SYNCS.PHASECHK.TRANS64 P0, [R3+URZ+0x38820], R2 ;  /* 0x03882002030085a7 */ /* 0x000ea4000800007f */
[----:B--2---:R-:W-:Y:S05]  /*32200*/  @!P0 BRA `(.L_x_3142) ;  /* 0xfffffffc00ec8947 */ /* 0x004fea000383ffff */
[----:B------:R-:W-:Y:S05]  /*32210*/  BRA `(.L_x_3363) ;  /* 0xffffff7000c47947 */ /* 0x000fea000383ffff */
.L_x_3146:
[----:B-1----:R1:W2:Y:S02]  /*32220*/  SYNCS.PHASECHK.TRANS64.TRYWAIT P0, [R6+URZ+0x388a0], R8 ;  /* 0x0388a008060075a7 */ /* 0x0022a4000800017f */
[----:B--2---:R-:W-:Y:S05]  /*32230*/  @!P0 NANOSLEEP.SYNCS 0x989680 ;  /* 0x009896800000895d */ /* 0x004fea0003900000 */
[----:B------:R-:W2:Y:S02]  /*32240*/  @!P0 SYNCS.PHASECHK.TRANS64 P0, [R6+URZ+0x388a0], R8 ;  /* 0x0388a008060085a7 */ /* 0x000ea4000800007f */
[----:B--2---:R-:W-:Y:S05]  /*32250*/  @!P0 BRA `(.L_x_3146) ;  /* 0xfffffffc00f08947 */ /* 0x004fea000383ffff */
[----:B------:R-:W-:Y:S05]  /*32260*/  BRA `(.L_x_3364) ;  /* 0xffffff7000e87947 */ /* 0x000fea000383ffff */
.L_x_3154:
[----:B--2---:R2:W3:Y:S02]  /*32270*/  SYNCS.PHASECHK.TRANS64.TRYWAIT P0, [R6+URZ+0x388c0], R8 ;  /* 0x0388c008060075a7 */ /* 0x0044e4000800017f */
[----:B---3--:R-:W-:Y:S05]  /*32280*/  @!P0 NANOSLEEP.SYNCS 0x989680 ;  /* 0x009896800000895d */ /* 0x008fea0003900000 */
[----:B------:R-:W3:Y:S02]  /*32290*/  @!P0 SYNCS.PHASECHK.TRANS64 P0, [R6+URZ+0x388c0], R8 ;  /* 0x0388c008060085a7 */ /* 0x000ee4000800007f */
[----:B---3--:R-:W-:Y:S05]  /*322a0*/  @!P0 BRA `(.L_x_3154) ;  /* 0xfffffffc00f08947 */ /* 0x008fea000383ffff */
[----:B------:R-:W-:Y:S05]  /*322b0*/  BRA `(.L_x_3365) ;  /* 0xffffff7800287947 */ /* 0x000fea000383ffff */
.L_x_3164:
[----:B-1----:R1:W2:Y:S02]  /*322c0*/  SYNCS.PHASECHK.TRANS64.TRYWAIT P0, [R6+URZ+0x388a0], R5 ;  /* 0x0388a005060075a7 */ /* 0x0022a4000800017f */
[----:B--2---:R-:W-:Y:S05]  /*322d0*/  @!P0 NANOSLEEP.SYNCS 0x989680 ;  /* 0x009896800000895d */ /* 0x004fea0003900000 */
[----:B------:R-:W2:Y:S02]  /*322e0*/  @!P0 SYNCS.PHASECHK.TRANS64 P0, [R6+URZ+0x388a0], R5 ;  /* 0x0388a005060085a7 */ /* 0x000ea4000800007f */
[----:B--2---:R-:W-:Y:S05]  /*322f0*/  @!P0 BRA `(.L_x_3164) ;  /* 0xfffffffc00f08947 */ /* 0x004fea000383ffff */
[----:B------:R-:W-:Y:S05]  /*32300*/  BRA `(.L_x_3366) ;  /* 0xffffff7c00b47947 */ /* 0x000fea000383ffff */
.L_x_3172:
[----:B--2---:R2:W3:Y:S02]  /*32310*/  SYNCS.PHASECHK.TRANS64.TRYWAIT P0, [R6+URZ+0x388c0], R5 ;  /* 0x0388c005060075a7 */ /* 0x0044e4000800017f */
[----:B---3--:R-:W-:Y:S05]  /*32320*/  @!P0 NANOSLEEP.SYNCS 0x989680 ;  /* 0x009896800000895d */ /* 0x008fea0003900000 */
[----:B------:R-:W3:Y:S02]  /*32330*/  @!P0 SYNCS.PHASECHK.TRANS64 P0, [R6+URZ+0x388c0], R5 ;  /* 0x0388c005060085a7 */ /* 0x000ee4000800007f */
[----:B---3--:R-:W-:Y:S05]  /*32340*/  @!P0 BRA `(.L_x_3172) ;  /* 0xfffffffc00f08947 */ /* 0x008fea000383ffff */
[----:B------:R-:W-:Y:S05]  /*32350*/  BRA `(.L_x_3367) ;  /* 0xffffff8000f07947 */ /* 0x000fea000383ffff */
.L_x_3188:
        /* <DEDUP_REMOVED lines=11> */
.L_x_3369:
[----:B------:R-:W-:Y:S05]  /*32410*/  BSYNC B0 ;  /* 0x0000000000007941 */ /* 0x000fea0003800000 */
.L_x_3368:
[----:B------:R-:W-:Y:S05]  /*32420*/  BRA `(.L_x_3370) ;  /* 0xffffff90000c7947 */ /* 0x000fea000383ffff */
.L_x_3190:
[----:B------:R-:W-:Y:S01]  /*32430*/  BSSY B0, `(.L_x_3371) ;  /* 0x0000006000007945 */ /* 0x000fe20003800000 */
[----:B------:R-:W-:-:S07]  /*32440*/  IMAD.MOV.U32 R15, RZ, RZ, -0x1 ;  /* 0xffffffffff0f7424 */ /* 0x000fce00078e00ff */
[----:B01----:R-:W-:Y:S05]  /*32450*/  WARPSYNC.COLLECTIVE R15, `(.L_x_3372) ;  /* 0x000000000f0c7348 */ /* 0x003fea0003c00000 */
[----:B------:R-:W-:Y:S02]  /*32460*/  ELECT P6, UR62, PT ;  /* 0x00000000003e782f */ /* 0x000fe400038c0000 */
[----:B------:R-:W-:Y:S01]  /*32470*/  MOV R14, UR62 ;  /* 0x0000003e000e7c02 */ /* 0x000fe20008000f00 */
[----:B01----:R-:W-:Y:S10]  /*32480*/  ENDCOLLECTIVE ;  /* 0x000000000000791b */ /* 0x003ff40003800000 */
.L_x_3372:
[----:B------:R-:W-:Y:S05]  /*32490*/  BSYNC B0 ;  /* 0x0000000000007941 */ /* 0x000fea0003800000 */
.L_x_3371:
[----:B------:R-:W-:Y:S05]  /*324a0*/  BRA `(.L_x_3373) ;  /* 0xffffff90001c7947 */ /* 0x000fea000383ffff */
.L_x_3192:
[----:B-1----:R1:W2:Y:S02]  /*324b0*/  SYNCS.PHASECHK.TRANS64.TRYWAIT P0, [R0+URZ+0x38840], R2 ;  /* 0x03884002000075a7 */ /* 0x0022a4000800017f */
[----:B--2---:R-:W-:Y:S05]  /*324c0*/  @!P0 NANOSLEEP.SYNCS 0x989680 ;  /* 0x009896800000895d */ /* 0x004fea0003900000 */
[----:B------:R-:W2:Y:S02]  /*324d0*/  @!P0 SYNCS.PHASECHK.TRANS64 P0, [R0+URZ+0x38840], R2 ;  /* 0x03884002000085a7 */ /* 0x000ea4000800007f */
[----:B--2---:R-:W-:Y:S05]  /*324e0*/  @!P0 BRA `(.L_x_3192) ;  /* 0xfffffffc00f08947 */ /* 0x004fea000383ffff */
[----:B------:R-:W-:Y:S05]  /*324f0*/  BRA `(.L_x_3374) ;  /* 0xffffff90008c7947 */ /* 0x000fea000383ffff */
.L_x_3196:
        /* <DEDUP_REMOVED lines=8> */
.L_x_3375:
[----:B------:R-:W-:Y:S02]  /*32580*/  IMAD.MOV.U32 R13, RZ, RZ, R3 ;  /* 0x000000ffff0d7224 */ /* 0x000fe400078e0003 */
[----:B------:R-:W-:-:S07]  /*32590*/  IMAD.MOV.U32 R4, RZ, RZ, R14 ;  /* 0x000000ffff047224 */ /* 0x000fce00078e000e */
[----:B------:R-:W-:Y:S05]  /*325a0*/  WARPSYNC.COLLECTIVE R15, `(.L_x_3376) ;  /* 0x000000000f087348 */ /* 0x000fea0003c00000 */
[----:B------:R0:W1:Y:S02]  /*325b0*/  SHFL.IDX P6, R14, R13, R12, R11 ;  /* 0x0000000c0d0e7389 */ /* 0x00006400000c000b */
[----:B01----:R-:W-:Y:S01]  /*325c0*/  ENDCOLLECTIVE ;  /* 0x000000000000791b */ /* 0x003fe20003800000 */
.L_x_3376:
[----:B------:R-:W-:Y:S02]  /*325d0*/  IMAD R17, R17, 0x80, R10 ;  /* 0x0000008011117824 */ /* 0x000fe400078e020a */
        /* <DEDUP_REMOVED lines=24> */
.L_x_3377:
[----:B------:R-:W-:Y:S02]  /*32760*/  IMAD.MOV.U32 R13, RZ, RZ, R3 ;  /* 0x000000ffff0d7224 */ /* 0x000fe400078e0003 */
[----:B------:R-:W-:-:S07]  /*32770*/  IMAD.MOV.U32 R6, RZ, RZ, R14 ;  /* 0x000000ffff067224 */ /* 0x000fce00078e000e */
[----:B------:R-:W-:Y:S05]  /*32780*/  WARPSYNC.COLLECTIVE R15, `(.L_x_3378) ;  /* 0x000000000f087348 */ /* 0x000fea0003c00000 */
[----:B------:R0:W1:Y:S02]  /*32790*/  SHFL.IDX P6, R14, R13, R12, R11 ;  /* 0x0000000c0d0e7389 */ /* 0x00006400000c000b */
[----:B01----:R-:W-:Y:S01]  /*327a0*/  ENDCOLLECTIVE ;  /* 0x000000000000791b */ /* 0x003fe20003800000 */
.L_x_3378:
        /* <DEDUP_REMOVED lines=19> */
.L_x_3379:
[----:B------:R-:W-:-:S05]  /*328e0*/  VIADD R4, R17, 0x20 ;  /* 0x0000002011047836 */ /* 0x000fca0000000000 */
[----:B------:R-:W-:Y:S01]  /*328f0*/  ISETP.GE.AND P2, PT, R4, R0, PT ;  /* 0x000000000400720c */ /* 0x000fe20003f46270 */
[----:B------:R-:W-:Y:S02]  /*32900*/  IMAD.MOV.U32 R13, RZ, RZ, R3 ;  /* 0x000000ffff0d7224 */ /* 0x000fe400078e0003 */
[----:B------:R-:W-:-:S10]  /*32910*/  IMAD.MOV.U32 R6, RZ, RZ, R14 ;  /* 0x000000ffff067224 */ /* 0x000fd400078e000e */
[----:B------:R-:W-:Y:S05]  /*32920*/  WARPSYNC.COLLECTIVE R15, `(.L_x_3380) ;  /* 0x000000000f087348 */ /* 0x000fea0003c00000 */
[----:B------:R0:W1:Y:S02]  /*32930*/  SHFL.IDX P6, R14, R13, R12, R11 ;  /* 0x0000000c0d0e7389 */ /* 0x00006400000c000b */
[----:B01----:R-:W-:Y:S01]  /*32940*/  ENDCOLLECTIVE ;  /* 0x000000000000791b */ /* 0x003fe20003800000 */
.L_x_3380:
        /* <DEDUP_REMOVED lines=19> */
.L_x_3381:
[----:B------:R-:W-:-:S05]  /*32a80*/  VIADD R4, R17, 0x30 ;  /* 0x0000003011047836 */ /* 0x000fca0000000000 */
[----:B------:R-:W-:Y:S01]  /*32a90*/  ISETP.GE.AND P2, PT, R4, R0, PT ;  /* 0x000000000400720c */ /* 0x000fe20003f46270 */
[----:B------:R-:W-:Y:S02]  /*32aa0*/  IMAD.MOV.U32 R13, RZ, RZ, R3 ;  /* 0x000000ffff0d7224 */ /* 0x000fe400078e0003 */
[----:B------:R-:W-:-:S10]  /*32ab0*/  IMAD.MOV.U32 R6, RZ, RZ, R14 ;  /* 0x000000ffff067224 */ /* 0x000fd400078e000e */
[----:B------:R-:W-:Y:S05]  /*32ac0*/  WARPSYNC.COLLECTIVE R15, `(.L_x_3382) ;  /* 0x000000000f087348 */ /* 0x000fea0003c00000 */
[----:B------:R0:W1:Y:S02]  /*32ad0*/  SHFL.IDX P6, R14, R13, R12, R11 ;  /* 0x0000000c0d0e7389 */ /* 0x00006400000c000b */
[----:B01----:R-:W-:Y:S01]  /*32ae0*/  ENDCOLLECTIVE ;  /* 0x000000000000791b */ /* 0x003fe20003800000 */
.L_x_3382:
        /* <DEDUP_REMOVED lines=19> */
.L_x_3383:
[----:B------:R-:W-:-:S05]  /*32c20*/  VIADD R4, R17, 0x40 ;  /* 0x0000004011047836 */ /* 0x000fca0000000000 */
[----:B------:R-:W-:Y:S01]  /*32c30*/  ISETP.GE.AND P2, PT, R4, R0, PT ;  /* 0x000000000400720c */ /* 0x000fe20003f46270 */
[----:B------:R-:W-:Y:S02]  /*32c40*/  IMAD.MOV.U32 R13, RZ, RZ, R3 ;  /* 0x000000ffff0d7224 */ /* 0x000fe400078e0003 */
[----:B------:R-:W-:-:S10]  /*32c50*/  IMAD.MOV.U32 R6, RZ, RZ, R14 ;  /* 0x000000ffff067224 */ /* 0x000fd400078e000e */
[----:B------:R-:W-:Y:S05]  /*32c60*/  WARPSYNC.COLLECTIVE R15, `(.L_x_3384) ;  /* 0x000000000f087348 */ /* 0x000fea0003c00000 */
[----:B------:R0:W1:Y:S02]  /*32c70*/  SHFL.IDX P6, R14, R13, R12, R11 ;  /* 0x0000000c0d0e7389 */ /* 0x00006400000c000b */
[----:B01----:R-:W-:Y:S01]  /*32c80*/  ENDCOLLECTIVE ;  /* 0x000000000000791b */ /* 0x003fe20003800000 */
.L_x_3384:
        /* <DEDUP_REMOVED lines=19> */
.L_x_3385:
[----:B------:R-:W-:-:S05]  /*32dc0*/  VIADD R4, R17, 0x50 ;  /* 0x0000005011047836 */ /* 0x000fca0000000000 */
[----:B------:R-:W-:Y:S01]  /*32dd0*/  ISETP.GE.AND P2, PT, R4, R0, PT ;  /* 0x000000000400720c */ /* 0x000fe20003f46270 */
[----:B------:R-:W-:Y:S02]  /*32de0*/  IMAD.MOV.U32 R13, RZ, RZ, R3 ;  /* 0x000000ffff0d7224 */ /* 0x000fe400078e0003 */
[----:B------:R-:W-:-:S10]  /*32df0*/  IMAD.MOV.U32 R6, RZ, RZ, R14 ;  /* 0x000000ffff067224 */ /* 0x000fd400078e000e */
[----:B------:R-:W-:Y:S05]  /*32e00*/  WARPSYNC.COLLECTIVE R15, `(.L_x_3386) ;  /* 0x000000000f087348 */ /* 0x000fea0003c00000 */
[----:B------:R0:W1:Y:S02]  /*32e10*/  SHFL.IDX P6, R14, R13, R12, R11 ;  /* 0x0000000c0d0e7389 */ /* 0x00006400000c000b */
[----:B01----:R-:W-:Y:S01]  /*32e20*/  ENDCOLLECTIVE ;  /* 0x000000000000791b */ /* 0x003fe20003800000 */
.L_x_3386:
        /* <DEDUP_REMOVED lines=19> */
.L_x_3387:
[----:B------:R-:W-:-:S05]  /*32f60*/  VIADD R4, R17, 0x60 ;  /* 0x0000006011047836 */ /* 0x000fca0000000000 */
[----:B------:R-:W-:Y:S01]  /*32f70*/  ISETP.GE.AND P2, PT, R4, R0, PT ;  /* 0x000000000400720c */ /* 0x000fe20003f46270 */
[----:B------:R-:W-:Y:S02]  /*32f80*/  IMAD.MOV.U32 R13, RZ, RZ, R3 ;  /* 0x000000ffff0d7224 */ /* 0x000fe400078e0003 */
[----:B------:R-:W-:-:S10]  /*32f90*/  IMAD.MOV.U32 R6, RZ, RZ, R14 ;  /* 0x000000ffff067224 */ /* 0x000fd400078e000e */
[----:B------:R-:W-:Y:S05]  /*32fa0*/  WARPSYNC.COLLECTIVE R15, `(.L_x_3388) ;  /* 0x000000000f087348 */ /* 0x000fea0003c00000 */
[----:B------:R0:W1:Y:S02]  /*32fb0*/  SHFL.IDX P6, R14, R13, R12, R11 ;  /* 0x0000000c0d0e7389 */ /* 0x00006400000c000b */
[----:B01----:R-:W-:Y:S01]  /*32fc0*/  ENDCOLLECTIVE ;  /* 0x000000000000791b */ /* 0x003fe20003800000 */
.L_x_3388:
        /* <DEDUP_REMOVED lines=19> */
.L_x_3389:
[----:B------:R-:W-:Y:S02]  /*33100*/  IMAD.MOV.U32 R13, RZ, RZ, R3 ;  /* 0x000000ffff0d7224 */ /* 0x000fe400078e0003 */
[----:B------:R-:W-:-:S07]  /*33110*/  IMAD.MOV.U32 R6, RZ, RZ, R14 ;  /* 0x000000ffff067224 */ /* 0x000fce00078e000e */
[----:B------:R-:W-:Y:S05]  /*33120*/  WARPSYNC.COLLECTIVE R15, `(.L_x_3390) ;  /* 0x000000000f087348 */ /* 0x000fea0003c00000 */
[----:B------:R0:W1:Y:S02]  /*33130*/  SHFL.IDX P6, R14, R13, R12, R11 ;  /* 0x0000000c0d0e7389 */ /* 0x00006400000c000b */
[----:B01----:R-:W-:Y:S01]  /*33140*/  ENDCOLLECTIVE ;  /* 0x000000000000791b */ /* 0x003fe20003800000 */
.L_x_3390:
[----:B------:R-:W-:Y:S01]  /*33150*/  IMAD.MOV.U32 R3, RZ, RZ, R14 ;  /* 0x000000ffff037224 */ /* 0x000fe200078e000e */
[----:B------:R-:W-:Y:S06]  /*33160*/  BRA `(.L_x_3391) ;  /* 0xffffff9400787947 */ /* 0x000fec000383ffff */
.L_x_3201:
[----:B0-----:R-:W3:Y:S02]  /*33170*/  LDL R2, [R1+0x4] ;  /* 0x0000040001027983 */ /* 0x001ee40000100800 */
[----:B---3--:R0:W1:Y:S02]  /*33180*/  SYNCS.PHASECHK.TRANS64.TRYWAIT P0, [R2+URZ+0x38820], R0 ;  /* 0x03882000020075a7 */ /* 0x008064000800017f */
[----:B-1----:R-:W-:Y:S05]  /*33190*/  @!P0 NANOSLEEP.SYNCS 0x989680 ;  /* 0x009896800000895d */ /* 0x002fea0003900000 */
[----:B------:R-:W1:Y:S02]  /*331a0*/  @!P0 SYNCS.PHASECHK.TRANS64 P0, [R2+URZ+0x38820], R0 ;  /* 0x03882000020085a7 */ /* 0x000e64000800007f */
[----:B-1----:R-:W-:Y:S05]  /*331b0*/  @!P0 BRA `(.L_x_3201) ;  /* 0xfffffffc00ec8947 */ /* 0x002fea000383ffff */
[----:B------:R-:W-:Y:S05]  /*331c0*/  BRA `(.L_x_3392) ;  /* 0xffffff9400f87947 */ /* 0x000fea000383ffff */
.L_x_3210:
[----:B-1----:R1:W2:Y:S02]  /*331d0*/  SYNCS.PHASECHK.TRANS64.TRYWAIT P0, [R3+URZ+0x38840], R0 ;  /* 0x03884000030075a7 */ /* 0x0022a4000800017f */
[----:B--2---:R-:W-:Y:S05]  /*331e0*/  @!P0 NANOSLEEP.SYNCS 0x989680 ;  /* 0x009896800000895d */ /* 0x004fea0003900000 */
[----:B------:R-:W2:Y:S02]  /*331f0*/  @!P0 SYNCS.PHASECHK.TRANS64 P0, [R3+URZ+0x38840], R0 ;  /* 0x03884000030085a7 */ /* 0x000ea4000800007f */
[----:B--2---:R-:W-:Y:S05]  /*33200*/  @!P0 BRA `(.L_x_3210) ;  /* 0xfffffffc00f08947 */ /* 0x004fea000383ffff */
[----:B------:R-:W-:Y:S05]  /*33210*/  BRA `(.L_x_3393) ;  /* 0xffffff9800c07947 */ /* 0x000fea000383ffff */
.L_x_3218:
[----:B0-----:R0:W1:Y:S02]  /*33220*/  SYNCS.PHASECHK.TRANS64.TRYWAIT P0, [R0+URZ+0x38860], R3 ;  /* 0x03886003000075a7 */ /* 0x001064000800017f */
[----:B-1----:R-:W-:Y:S05]  /*33230*/  @!P0 NANOSLEEP.SYNCS 0x989680 ;  /* 0x009896800000895d */ /* 0x002fea0003900000 */
[----:B------:R-:W1:Y:S02]  /*33240*/  @!P0 SYNCS.PHASECHK.TRANS64 P0, [R0+URZ+0x38860], R3 ;  /* 0x03886003000085a7 */ /* 0x000e64000800007f */
[----:B-1----:R-:W-:Y:S05]  /*33250*/  @!P0 BRA `(.L_x_3218) ;  /* 0xfffffffc00f08947 */ /* 0x002fea000383ffff */
[----:B------:R-:W-:Y:S05]  /*33260*/  BRA `(.L_x_3394) ;  /* 0xffffffa0001c7947 */ /* 0x000fea000383ffff */
.L_x_3230:
[----:B--2---:R2:W3:Y:S02]  /*33270*/  SYNCS.PHASECHK.TRANS64.TRYWAIT P0, [R3+URZ+0x38840], R2 ;  /* 0x03884002030075a7 */ /* 0x0044e4000800017f */
[----:B---3--:R-:W-:Y:S05]  /*33280*/  @!P0 NANOSLEEP.SYNCS 0x989680 ;  /* 0x009896800000895d */ /* 0x008fea0003900000 */
[----:B------:R-:W3:Y:S02]  /*33290*/  @!P0 SYNCS.PHASECHK.TRANS64 P0, [R3+URZ+0x38840], R2 ;  /* 0x03884002030085a7 */ /* 0x000ee4000800007f */
[----:B---3--:R-:W-:Y:S05]  /*332a0*/  @!P0 BRA `(.L_x_3230) ;  /* 0xfffffffc00f08947 */ /* 0x008fea000383ffff */
[----:B------:R-:W-:Y:S05]  /*332b0*/  BRA `(.L_x_3395) ;  /* 0xffffffa800487947 */ /* 0x000fea000383ffff */
.L_x_3238:
[----:B0-----:R0:W2:Y:S02]  /*332c0*/  SYNCS.PHASECHK.TRANS64.TRYWAIT P0, [R2+URZ+0x38860], R3 ;  /* 0x03886003020075a7 */ /* 0x0010a4000800017f */
[----:B--2---:R-:W-:Y:S05]  /*332d0*/  @!P0 NANOSLEEP.SYNCS 0x989680 ;  /* 0x009896800000895d */ /* 0x004fea0003900000 */
[----:B------:R-:W2:Y:S02]  /*332e0*/  @!P0 SYNCS.PHASECHK.TRANS64 P0, [R2+URZ+0x38860], R3 ;  /* 0x03886003020085a7 */ /* 0x000ea4000800007f */
[----:B--2---:R-:W-:Y:S05]  /*332f0*/  @!P0 BRA `(.L_x_3238) ;  /* 0xfffffffc00f08947 */ /* 0x004fea000383ffff */
[----:B------:R-:W-:Y:S05]  /*33300*/  BRA `(.L_x_3396) ;  /* 0xffffffac00a47947 */ /* 0x000fea000383ffff */
.L_x_3250:
[----:B---3--:R3:W4:Y:S02]  /*33310*/  SYNCS.PHASECHK.TRANS64.TRYWAIT P0, [R3+URZ+0x38840], R2 ;  /* 0x03884002030075a7 */ /* 0x008724000800017f */
[----:B----4-:R-:W-:Y:S05]  /*33320*/  @!P0 NANOSLEEP.SYNCS 0x989680 ;  /* 0x009896800000895d */ /* 0x010fea0003900000 */
[----:B------:R-:W4:Y:S02]  /*33330*/  @!P0 SYNCS.PHASECHK.TRANS64 P0, [R3+URZ+0x38840], R2 ;  /* 0x03884002030085a7 */ /* 0x000f24000800007f */
[----:B----4-:R-:W-:Y:S05]  /*33340*/  @!P0 BRA `(.L_x_3250) ;  /* 0xfffffffc00f08947 */ /* 0x010fea000383ffff */
[----:B------:R-:W-:Y:S05]  /*33350*/  BRA `(.L_x_3397) ;  /* 0xffffffb400ac7947 */ /* 0x000fea000383ffff */
.L_x_3258:
[----:B0-----:R0:W2:Y:S02]  /*33360*/  SYNCS.PHASECHK.TRANS64.TRYWAIT P0, [R2+URZ+0x38860], R5 ;  /* 0x03886005020075a7 */ /* 0x0010a4000800017f */
[----:B--2---:R-:W-:Y:S05]  /*33370*/  @!P0 NANOSLEEP.SYNCS 0x989680 ;  /* 0x009896800000895d */ /* 0x004fea0003900000 */
[----:B------:R-:W2:Y:S02]  /*33380*/  @!P0 SYNCS.PHASECHK.TRANS64 P0, [R2+URZ+0x38860], R5 ;  /* 0x03886005020085a7 */ /* 0x000ea4000800007f */
[----:B--2---:R-:W-:Y:S05]  /*33390*/  @!P0 BRA `(.L_x_3258) ;  /* 0xfffffffc00f08947 */ /* 0x004fea000383ffff */
[----:B------:R-:W-:Y:S05]  /*333a0*/  BRA `(.L_x_3398) ;  /* 0xffffffbc00047947 */ /* 0x000fea000383ffff */
.L_x_3272:
[----:B--2---:R2:W4:Y:S02]  /*333b0*/  SYNCS.PHASECHK.TRANS64.TRYWAIT P0, [R0+URZ+0x38860], R2 ;  /* 0x03886002000075a7 */ /* 0x004524000800017f */
[----:B----4-:R-:W-:Y:S05]  /*333c0*/  @!P0 NANOSLEEP.SYNCS 0x989680 ;  /* 0x009896800000895d */ /* 0x010fea0003900000 */
[----:B------:R-:W4:Y:S02]  /*333d0*/  @!P0 SYNCS.PHASECHK.TRANS64 P0, [R0+URZ+0x38860], R2 ;  /* 0x03886002000085a7 */ /* 0x000f24000800007f */
[----:B----4-:R-:W-:Y:S05]  /*333e0*/  @!P0 BRA `(.L_x_3272) ;  /* 0xfffffffc00f08947 */ /* 0x010fea000383ffff */
[----:B------:R-:W-:Y:S05]  /*333f0*/  BRA `(.L_x_3399) ;  /* 0xffffffc000ec7947 */ /* 0x000fea000383ffff */
.L_x_3282:
[----:B------:R-:W-:Y:S01]  /*33400*/  BSSY B0, `(.L_x_3400) ;  /* 0x0000008000007945 */ /* 0x000fe20003800000 */
[----:B0-----:R-:W-:Y:S02]  /*33410*/  IMAD.MOV.U32 R13, RZ, RZ, R16 ;  /* 0x000000ffff0d7224 */ /* 0x001fe400078e0010 */
[----:B------:R-:W-:Y:S02]  /*33420*/  IMAD.MOV.U32 R12, RZ, RZ, RZ ;  /* 0x000000ffff0c7224 */ /* 0x000fe400078e00ff */
[----:B------:R-:W-:Y:S02]  /*33430*/  IMAD.MOV.U32 R11, RZ, RZ, 0x1f ;  /* 0x0000001fff0b7424 */ /* 0x000fe400078e00ff */
[----:B------:R-:W-:-:S07]  /*33440*/  IMAD.MOV.U32 R15, RZ, RZ, -0x1 ;  /* 0xffffffffff0f7424 */ /* 0x000fce00078e00ff */
[----:B-12--5:R-:W-:Y:S05]  /*33450*/  WARPSYNC.COLLECTIVE R15, `(.L_x_3401) ;  /* 0x000000000f087348 */ /* 0x026fea0003c00000 */
[----:B------:R0:W3:Y:S02]  /*33460*/  SHFL.IDX P6, R14, R13, R12, R11 ;  /* 0x0000000c0d0e7389 */ /* 0x0000e400000c000b */
[----:B0123-5:R-:W-:Y:S01]  /*33470*/  ENDCOLLECTIVE ;  /* 0x000000000000791b */ /* 0x02ffe20003800000 */
.L_x_3401:
[----:B------:R-:W-:Y:S05]  /*33480*/  BSYNC B0 ;  /* 0x0000000000007941 */ /* 0x000fea0003800000 */
.L_x_3400:
        /* <DEDUP_REMOVED lines=10> */
.L_x_3402:
        /* <DEDUP_REMOVED lines=17> */
.L_x_3403:
        /* <DEDUP_REMOVED lines=9> */
.L_x_3404:
        /* <DEDUP_REMOVED lines=8> */
.L_x_3405:
        /* <DEDUP_REMOVED lines=8> */
.L_x_3406:
        /* <DEDUP_REMOVED lines=8> */
.L_x_3407:
        /* <DEDUP_REMOVED lines=9> */
.L_x_3408:
[----:B------:R-:W-:Y:S01]  /*338e0*/  IMAD.MOV.U32 R16, RZ, RZ, R14 ;  /* 0x000000ffff107224 */ /* 0x000fe200078e000e */
[----:B------:R-:W-:Y:S06]  /*338f0*/  BRA `(.L_x_3409) ;  /* 0xffffffc800047947 */ /* 0x000fec000383ffff */
.L_x_3287:
[----:B------:R-:W-:Y:S01]  /*33900*/  BSSY B0, `(.L_x_3410) ;  /* 0x0000008000007945 */ /* 0x000fe20003800000 */
[----:B0----5:R-:W-:Y:S02]  /*33910*/  IMAD.MOV.U32 R13, RZ, RZ, R3 ;  /* 0x000000ffff0d7224 */ /* 0x021fe400078e0003 */
[----:B------:R-:W-:Y:S02]  /*33920*/  IMAD.MOV.U32 R12, RZ, RZ, 0x1 ;  /* 0x00000001ff0c7424 */ /* 0x000fe400078e00ff */
[----:B------:R-:W-:Y:S02]  /*33930*/  IMAD.MOV.U32 R11, RZ, RZ, RZ ;  /* 0x000000ffff0b7224 */ /* 0x000fe400078e00ff */
[----:B------:R-:W-:-:S07]  /*33940*/  IMAD.MOV.U32 R15, RZ, RZ, -0x1 ;  /* 0xffffffffff0f7424 */ /* 0x000fce00078e00ff */
[----:B-12---:R-:W-:Y:S05]  /*33950*/  WARPSYNC.COLLECTIVE R15, `(.L_x_3411) ;  /* 0x000000000f087348 */ /* 0x006fea0003c00000 */
[----:B------:R0:W3:Y:S02]  /*33960*/  SHFL.UP P6, R14, R13, R12, R11 ;  /* 0x0400000c0d0e7389 */ /* 0x0000e400000c000b */
[----:B0123--:R-:W-:Y:S01]  /*33970*/  ENDCOLLECTIVE ;  /* 0x000000000000791b */ /* 0x00ffe20003800000 */
.L_x_3411:
[----:B------:R-:W-:Y:S05]  /*33980*/  BSYNC B0 ;  /* 0x0000000000007941 */ /* 0x000fea0003800000 */
.L_x_3410:
        /* <DEDUP_REMOVED lines=12> */
.L_x_3412:
        /* <DEDUP_REMOVED lines=8> */
.L_x_3413:
        /* <DEDUP_REMOVED lines=8> */
.L_x_3414:
        /* <DEDUP_REMOVED lines=8> */
.L_x_3415:
        /* <DEDUP_REMOVED lines=9> */
.L_x_3416:
[----:B------:R-:W-:Y:S01]  /*33c60*/  IMAD.MOV.U32 R16, RZ, RZ, R14 ;  /* 0x000000ffff107224 */ /* 0x000fe200078e000e */
[----:B------:R-:W-:Y:S06]  /*33c70*/  BRA `(.L_x_3417) ;  /* 0xffffffc400c87947 */ /* 0x000fec000383ffff */
.L_x_3289:
[----:B------:R-:W-:Y:S01]  /*33c80*/  BSSY B0, `(.L_x_3418) ;  /* 0x0000006000007945 */ /* 0x000fe20003800000 */
[----:B------:R-:W-:Y:S01]  /*33c90*/  PLOP3.LUT P6, PT, P6, PT, PT, 0x8, 0x0 ;  /* 0x000000000000781c */ /* 0x000fe200037ce170 */
[----:B------:R-:W-:-:S12]  /*33ca0*/  IMAD.MOV.U32 R15, RZ, RZ, -0x1 ;  /* 0xffffffffff0f7424 */ /* 0x000fd800078e00ff */
[----:B012--5:R-:W-:Y:S05]  /*33cb0*/  WARPSYNC.COLLECTIVE R15, `(.L_x_3419) ;  /* 0x000000000f087348 */ /* 0x027fea0003c00000 */
[----:B------:R-:W-:Y:S01]  /*33cc0*/  VOTE.ANY R14, PT, P6 ;  /* 0x00000000000e7806 */ /* 0x000fe200030e0100 */
[----:B012--5:R-:W-:Y:S06]  /*33cd0*/  ENDCOLLECTIVE ;  /* 0x000000000000791b */ /* 0x027fec0003800000 */
.L_x_3419:
[----:B------:R-:W-:Y:S05]  /*33ce0*/  BSYNC B0 ;  /* 0x0000000000007941 */ /* 0x000fea0003800000 */
.L_x_3418:
        /* <DEDUP_REMOVED lines=9> */
.L_x_3420:
[----:B------:R-:W-:Y:S01]  /*33d80*/  IMAD.MOV.U32 R17, RZ, RZ, R14 ;  /* 0x000000ffff117224 */ /* 0x000fe200078e000e */
[----:B------:R-:W-:Y:S06]  /*33d90*/  BRA `(.L_x_3421) ;  /* 0xffffffc400b87947 */ /* 0x000fec000383ffff */
.L_x_3291:
[----:B------:R-:W-:Y:S01]  /*33da0*/  BSSY B0, `(.L_x_3422) ;  /* 0x0000007000007945 */ /* 0x000fe20003800000 */
[----:B0-----:R-:W-:Y:S02]  /*33db0*/  IMAD.MOV.U32 R13, RZ, RZ, R2 ;  /* 0x000000ffff0d7224 */ /* 0x001fe400078e0002 */
[----:B------:R-:W-:Y:S02]  /*33dc0*/  IMAD.MOV.U32 R11, RZ, RZ, 0x1f ;  /* 0x0000001fff0b7424 */ /* 0x000fe400078e00ff */
[----:B------:R-:W-:-:S07]  /*33dd0*/  IMAD.MOV.U32 R15, RZ, RZ, -0x1 ;  /* 0xffffffffff0f7424 */ /* 0x000fce00078e00ff */
[----:B-12345:R-:W-:Y:S05]  /*33de0*/  WARPSYNC.COLLECTIVE R15, `(.L_x_3423) ;  /* 0x000000000f087348 */ /* 0x03efea0003c00000 */
[----:B------:R0:W0:Y:S02]  /*33df0*/  SHFL.IDX P6, R14, R13, R12, R11 ;  /* 0x0000000c0d0e7389 */ /* 0x00002400000c000b */
[----:B012345:R-:W-:Y:S01]  /*33e00*/  ENDCOLLECTIVE ;  /* 0x000000000000791b */ /* 0x03ffe20003800000 */
.L_x_3423:
[----:B------:R-:W-:Y:S05]  /*33e10*/  BSYNC B0 ;  /* 0x0000000000007941 */ /* 0x000fea0003800000 */
.L_x_3422:
[----:B------:R-:W-:Y:S01]  /*33e20*/  IMAD.MOV.U32 R2, RZ, RZ, R14 ;  /* 0x000000ffff027224 */ /* 0x000fe200078e000e */
[----:B------:R-:W-:Y:S06]  /*33e30*/  BRA `(.L_x_3424) ;  /* 0xffffffc400ac7947 */ /* 0x000fec000383ffff */
.L_x_3295:
[----:B0-----:R0:W2:Y:S02]  /*33e40*/  SYNCS.PHASECHK.TRANS64.TRYWAIT P0, [R0+URZ+0x38820], R3 ;  /* 0x03882003000075a7 */ /* 0x0010a4000800017f */
[----:B--2---:R-:W-:Y:S05]  /*33e50*/  @!P0 NANOSLEEP.SYNCS 0x989680 ;  /* 0x009896800000895d */ /* 0x004fea0003900000 */
[----:B------:R-:W2:Y:S02]  /*33e60*/  @!P0 SYNCS.PHASECHK.TRANS64 P0, [R0+URZ+0x38820], R3 ;  /* 0x03882003000085a7 */ /* 0x000ea4000800007f */
[----:B--2---:R-:W-:Y:S05]  /*33e70*/  @!P0 BRA `(.L_x_3295) ;  /* 0xfffffffc00f08947 */ /* 0x004fea000383ffff */
[----:B------:R-:W-:Y:S05]  /*33e80*/  BRA `(.L_x_3425) ;  /* 0xffffffcc00347947 */ /* 0x000fea000383ffff */
.L_x_3296:
[----:B------:R-:W2:Y:S01]  /*33e90*/  S2R R2, SR_TID.X ;  /* 0x0000000000027919 */ /* 0x000ea20000002100 */
[----:B------:R-:W-:Y:S01]  /*33ea0*/  BSSY B0, `(.L_x_3426) ;  /* 0x000000a000007945 */ /* 0x000fe20003800000 */
[----:B------:R-:W-:Y:S02]  /*33eb0*/  IMAD.MOV.U32 R12, RZ, RZ, RZ ;  /* 0x000000ffff0c7224 */ /* 0x000fe400078e00ff */
[----:B------:R-:W-:Y:S02]  /*33ec0*/  IMAD.MOV.U32 R11, RZ, RZ, 0x1f ;  /* 0x0000001fff0b7424 */ /* 0x000fe400078e00ff */
[----:B------:R-:W-:Y:S01]  /*33ed0*/  IMAD.MOV.U32 R15, RZ, RZ, -0x1 ;  /* 0xffffffffff0f7424 */ /* 0x000fe200078e00ff */
[----:B--2---:R-:W-:-:S04]  /*33ee0*/  SHF.R.U32.HI R2, RZ, 0x5, R2 ;  /* 0x00000005ff027819 */ /* 0x004fc80000011602 */
[----:B------:R-:W-:-:S05]  /*33ef0*/  LOP3.LUT R2, R2, 0x3, RZ, 0xc0, !PT ;  /* 0x0000000302027812 */ /* 0x000fca00078ec0ff */
[----:B------:R-:W-:-:S07]  /*33f00*/  IMAD.MOV.U32 R13, RZ, RZ, R2 ;  /* 0x000000ffff0d7224 */ /* 0x000fce00078e0002 */
[----:B01---5:R-:W-:Y:S05]  /*33f10*/  WARPSYNC.COLLECTIVE R15, `(.L_x_3427) ;  /* 0x000000000f087348 */ /* 0x023fea0003c00000 */
[----:B------:R2:W3:Y:S02]  /*33f20*/  SHFL.IDX P6, R14, R13, R12, R11 ;  /* 0x0000000c0d0e7389 */ /* 0x0004e400000c000b */
[----:B0123-5:R-:W-:Y:S01]  /*33f30*/  ENDCOLLECTIVE ;  /* 0x000000000000791b */ /* 0x02ffe20003800000 */
.L_x_3427:
[----:B------:R-:W-:Y:S05]  /*33f40*/  BSYNC B0 ;  /* 0x0000000000007941 */ /* 0x000fea0003800000 */
.L_x_3426:
[----:B------:R-:W-:Y:S05]  /*33f50*/  BRA `(.L_x_3428) ;  /* 0xffffffcc001c7947 */ /* 0x000fea000383ffff */
.L_x_3297:
[----:B------:R-:W-:Y:S01]  /*33f60*/  BSSY B0, `(.L_x_3429) ;  /* 0x0000006000007945 */ /* 0x000fe20003800000 */
[----:B------:R-:W-:-:S07]  /*33f70*/  IMAD.MOV.U32 R15, RZ, RZ, -0x1 ;  /* 0xffffffffff0f7424 */ /* 0x000fce00078e00ff */
[----:B012--5:R-:W-:Y:S05]  /*33f80*/  WARPSYNC.COLLECTIVE R15, `(.L_x_3430) ;  /* 0x000000000f0c7348 */ /* 0x027fea0003c00000 */
[----:B------:R-:W-:Y:S02]  /*33f90*/  ELECT P6, UR62, PT ;  /* 0x00000000003e782f */ /* 0x000fe400038c0000 */
[----:B------:R-:W-:Y:S01]  /*33fa0*/  MOV R14, UR62 ;  /* 0x0000003e000e7c02 */ /* 0x000fe20008000f00 */
[----:B012--5:R-:W-:Y:S10]  /*33fb0*/  ENDCOLLECTIVE ;  /* 0x000000000000791b */ /* 0x027ff40003800000 */
.L_x_3430:
[----:B------:R-:W-:Y:S05]  /*33fc0*/  BSYNC B0 ;  /* 0x0000000000007941 */ /* 0x000fea0003800000 */
.L_x_3429:
[----:B------:R-:W-:Y:S05]  /*33fd0*/  BRA `(.L_x_3431) ;  /* 0xffffffcc00107947 */ /* 0x000fea000383ffff */
.L_x_3299:
[----:B0-----:R0:W2:Y:S02]  /*33fe0*/  SYNCS.PHASECHK.TRANS64.TRYWAIT P0, [R6+URZ], R5 ;  /* 0x00000005060075a7 */ /* 0x0010a4000800017f */
[----:B--2---:R-:W-:Y:S05]  /*33ff0*/  @!P0 NANOSLEEP.SYNCS 0x989680 ;  /* 0x009896800000895d */ /* 0x004fea0003900000 */
[----:B------:R-:W2:Y:S02]  /*34000*/  @!P0 SYNCS.PHASECHK.TRANS64 P0, [R6+URZ], R5 ;  /* 0x00000005060085a7 */ /* 0x000ea4000800007f */
[----:B--2---:R-:W-:Y:S05]  /*34010*/  @!P0 BRA `(.L_x_3299) ;  /* 0xfffffffc00f08947 */ /* 0x004fea000383ffff */
[----:B------:R-:W-:Y:S05]  /*34020*/  BRA `(.L_x_3432) ;  /* 0xffffffcc00547947 */ /* 0x000fea000383ffff */
.L_x_3300:
[----:B--2---:R2:W3:Y:S02]  /*34030*/  SYNCS.PHASECHK.TRANS64.TRYWAIT P0, [R7+URZ], R2 ;  /* 0x00000002070075a7 */ /* 0x0044e4000800017f */
[----:B---3--:R-:W-:Y:S05]  /*34040*/  @!P0 NANOSLEEP.SYNCS 0x989680 ;  /* 0x009896800000895d */ /* 0x008fea0003900000 */
[----:B------:R-:W3:Y:S02]  /*34050*/  @!P0 SYNCS.PHASECHK.TRANS64 P0, [R7+URZ], R2 ;  /* 0x00000002070085a7 */ /* 0x000ee4000800007f */
[----:B---3--:R-:W-:Y:S05]  /*34060*/  @!P0 BRA `(.L_x_3300) ;  /* 0xfffffffc00f08947 */ /* 0x008fea000383ffff */
[----:B------:R-:W-:Y:S05]  /*34070*/  BRA `(.L_x_3433) ;  /* 0xffffffcc00487947 */ /* 0x000fea000383ffff */
.L_x_3302:
[----:B---3--:R3:W4:Y:S02]  /*34080*/  SYNCS.PHASECHK.TRANS64.TRYWAIT P0, [R4+URZ], R5 ;  /* 0x00000005040075a7 */ /* 0x008724000800017f */
[----:B----4-:R-:W-:Y:S05]  /*34090*/  @!P0 NANOSLEEP.SYNCS 0x989680 ;  /* 0x009896800000895d */ /* 0x010fea0003900000 */
[----:B------:R-:W4:Y:S02]  /*340a0*/  @!P0 SYNCS.PHASECHK.TRANS64 P0, [R4+URZ], R5 ;  /* 0x00000005040085a7 */ /* 0x000f24000800007f */
[----:B----4-:R-:W-:Y:S05]  /*340b0*/  @!P0 BRA `(.L_x_3302) ;  /* 0xfffffffc00f08947 */ /* 0x010fea000383ffff */
[----:B------:R-:W-:Y:S05]  /*340c0*/  BRA `(.L_x_3434) ;  /* 0xffffffcc00507947 */ /* 0x000fea000383ffff */
.L_x_3435:
        /* <DEDUP_REMOVED lines=11> */
.L_x_15302:


//--------------------- .text._ZN7cutlass13device_kernelIN5flash11enable_sm90INS1_16FlashAttnFwdSm90INS1_25CollectiveMainloopFwdSm90ILi2EN4cute5tupleIJNS5_1CILi1EEES8_S8_EEENS6_IJNS7_ILi128EEENS7_ILi112EEENS7_ILi192EEEEEELi192ENS_10bfloat16_tEfNS_4arch4Sm90ELb0ELb0ELb0ELb0ELb0ELb0ELb0ELb1ELb1ELb1ELb0ELb0EEENS1_21CollectiveEpilogueFwdINS6_IJSA_SC_SB_EEES9_SE_SG_Li256ELb0ELb1ELb0ELb0EEENS1_29StaticPersistentTileSchedulerILb0EEEEEEEEEvNT_6ParamsE --------------------------
	.section	.text._ZN7cutlass13device_kernelIN5flash11enable_sm90INS1_16FlashAttnFwdSm90INS1_25CollectiveMainloopFwdSm90ILi2EN4cute5tupleIJNS5_1CILi1EEES8_S8_EEENS6_IJNS7_ILi128EEENS7_ILi112EEENS7_ILi192EEEEEELi192ENS_10bfloat16_tEfNS_4arch4Sm90ELb0ELb0ELb0ELb0ELb0ELb0ELb0ELb1ELb1ELb1ELb0ELb0EEENS1_21CollectiveEpilogueFwdINS6_IJSA_SC_SB_EEES9_SE_SG_Li256ELb0ELb1ELb0ELb0EEENS1_29StaticPersistentTileSchedulerILb0EEEEEEEEEvNT_6ParamsE,"ax",@progbits
	.align	128
.text._ZN7cutlass13device_kernelIN5flash11enable_sm90INS1_16FlashAttnFwdSm90INS1_25CollectiveMainloopFwdSm90ILi2EN4cute5tupleIJNS5_1CILi1EEES8_S8_EEENS6_IJNS7_ILi128EEENS7_ILi112EEENS7_ILi192EEEEEELi192ENS_10bfloat16_tEfNS_4arch4Sm90ELb0ELb0ELb0ELb0ELb0ELb0ELb0ELb1ELb1ELb1ELb0ELb0EEENS1_21CollectiveEpilogueFwdINS6_IJSA_SC_SB_EEES9_SE_SG_Li256ELb0ELb1ELb0ELb0EEENS1_29StaticPersistentTileSchedulerILb0EEEEEEEEEvNT_6ParamsE:
        .type           _ZN7cutlass13device_kernelIN5flash11enable_sm90INS1_16FlashAttnFwdSm90INS1_25CollectiveMainloopFwdSm90ILi2EN4cute5tupleIJNS5_1CILi1EEES8_S8_EEENS6_IJNS7_ILi128EEENS7_ILi112EEENS7_ILi192EEEEEELi192ENS_10bfloat16_tEfNS_4arch4Sm90ELb0ELb0ELb0ELb0ELb0ELb0ELb0ELb1ELb1ELb1ELb0ELb0EEENS1_21CollectiveEpilogueFwdINS6_IJSA_SC_SB_EEES9_SE_SG_Li256ELb0ELb1ELb0ELb0EEENS1_29StaticPersistentTileSchedulerILb0EEEEEEEEEvNT_6ParamsE,@function
        .size           _ZN7cutlass13device_kernelIN5flash11enable_sm90INS1_16FlashAttnFwdSm90INS1_25CollectiveMainloopFwdSm90ILi2EN4cute5tupleIJNS5_1CILi1EEES8_S8_EEENS6_IJNS7_ILi128EEENS7_ILi112EEENS7_ILi192EEEEEELi192ENS_10bfloat16_tEfNS_4arch4Sm90ELb0ELb0ELb0ELb0ELb0ELb0ELb0ELb1ELb1ELb1ELb0ELb0EEENS1_21CollectiveEpilogueFwdINS6_IJSA_SC_SB_EEES9_SE_SG_Li256ELb0ELb1ELb0ELb0EEENS1_29StaticPersistentTileSchedulerILb0EEEEEEEEEvNT_6ParamsE,(.L_x_15303 - _ZN7cutlass13device_kernelIN5flash11enable_sm90INS1_16FlashAttnFwdSm90INS1_25CollectiveMainloopFwdSm90ILi2EN4cute5tupleIJNS5_1CILi1EEES8_S8_EEENS6_IJNS7_ILi128EEENS7_ILi112EEENS7_ILi192EEEEEELi192ENS_10bfloat16_tEfNS_4arch4Sm90ELb0ELb0ELb0ELb0ELb0ELb0ELb0ELb1ELb1ELb1ELb0ELb0EEENS1_21CollectiveEpilogueFwdINS6_IJSA_SC_SB_EEES9_SE_SG_Li256ELb0ELb1ELb0ELb0EEENS1_29StaticPersistentTileSchedulerILb0EEEEEEEEEvNT_6ParamsE)
        .other          _ZN7cutlass13device_kernelIN5flash11enable_sm90INS1_16FlashAttnFwdSm90INS1_25CollectiveMainloopFwdSm90ILi2EN4cute5tupleIJNS5_1CILi1EEES8_S8_EEENS6_IJNS7_ILi128EEENS7_ILi112EEENS7_ILi192EEEEEELi192ENS_10bfloat16_tEfNS_4arch4Sm90ELb0ELb0ELb0ELb0ELb0ELb0ELb0ELb1ELb1ELb1ELb0ELb0EEENS1_21CollectiveEpilogueFwdINS6_IJSA_SC_SB_EEES9_SE_SG_Li256ELb0ELb1ELb0ELb0EEENS1_29StaticPersistentTileSchedulerILb0EEEEEEEEEvNT_6ParamsE,@"STO_CUDA_ENTRY STV_DEFAULT"
_ZN7cutlass13device_kernelIN5flash11enable_sm90INS1_16FlashAttnFwdSm90INS1_25CollectiveMainloopFwdSm90ILi2EN4cute5tupleIJNS5_1CILi1EEES8_S8_EEENS6_IJNS7_ILi128EEENS7_ILi112EEENS7_ILi192EEEEEELi192ENS_10bfloat16_tEfNS_4arch4Sm90ELb0ELb0ELb0ELb0ELb0ELb0ELb0ELb1ELb1ELb1ELb0ELb0EEENS1_21CollectiveEpilogueFwdINS6_IJSA_SC_SB_EEES9_SE_SG_Li256ELb0ELb1ELb0ELb0EEENS1_29StaticPersistentTileSchedulerILb0EEEEEEEEEvNT_6ParamsE:
        /* <DEDUP_REMOVED lines=17> */
.L_x_3437:
[----:B------:R-:W-:Y:S05]  /*0110*/  BSYNC B0 ;  /* 0x0000000000007941 */ /* 0x000fea0003800000 */
.L_x_3436:
        /* <DEDUP_REMOVED lines=40> */
.L_x_3438:
        /* <DEDUP_REMOVED lines=22> */
.L_x_3439:
        /* <DEDUP_REMOVED lines=18> */
.L_x_3440:
        /* <DEDUP_REMOVED lines=22> */
.L_x_3441:
        /* <DEDUP_REMOVED lines=22> */
.L_x_3442:
[----:B0-----:R-:W-:Y:S01]  /*08e0*/  ISETP.NE.AND P0, PT, R3, RZ, PT ;  /* 0x000000ff0300720c */ /* 0x001fe20003f05270 */
[----:B------:R-:W-:Y:S01]  /*08f0*/  IMAD.MOV.U32 R3, RZ, RZ, 0x1 ;  /* 0x00000001ff037424 */ /* 0x000fe200078e00ff */
[----:B------:R-:W-:-:S04]  /*0900*/  NOP ;  /* 0x0000000000007918 */ /* 0x000fc80000000000 */
[----:B------:R-:W-:-:S05]  /*0910*/  SEL R3, R3, 0x2, !P0 ;  /* 0x0000000203037807 */ /* 0x000fca0004000000 */
[----:B------:R0:W-:Y:S01]  /*0920*/  STL [R1+0x30], R3 ;  /* 0x0000300301007387 */ /* 0x0001e20000100800 */
[----:B-123--:R-:W-:Y:S06]  /*0930*/  BAR.SYNC.DEFER_BLOCKING 0x0 ;  /* 0x0000000000007b1d */ /* 0x00efec0000010000 */
[----:B------:R-:W-:Y:S05]  /*0940*/  @!P0 BRA `(.L_x_3443) ;  /* 0x000000b000688947 */ /* 0x000fea0003800000 */
.L_x_3444:
        /* <DEDUP_REMOVED lines=9> */
[----:B------:R-:W2:Y:S01]  /*09e0*/  LDL.LU R10, [R1+0x30] ;  /* 0x00003000010a7983 */ /* 0x000ea20000300800 */
[----:B------:R-:W-:Y:S01]  /*09f0*/  VIADD R0, R0, 0xffffff80 ;  /* 0xffffff8000007836 */ /* 0x000fe20000000000 */
[----:B------:R-:W-:Y:S01]  /*0a00*/  UMOV UR61, URZ ;  /* 0x0000003f003d7c82 */ /* 0x000fe20008000000 */
[----:B------:R-:W-:Y:S01]  /*0a10*/  IMAD.MOV.U32 R214, RZ, RZ, -0x2 ;  /* 0xfffffffeffd67424 */ /* 0x000fe200078e00ff */
[----:B------:R-:W-:Y:S01]  /*0a20*/  UMOV UR36, URZ ;  /* 0x0000003f00247c82 */ /* 0x000fe20008000000 */
[----:B------:R-:W-:Y:S01]  /*0a30*/  IMAD.U32 R23, RZ, RZ, UR4 ;  /* 0x00000004ff177e24 */ /* 0x000fe2000f8e00ff */
[----:B0-----:R-:W-:Y:S01]  /*0a40*/  SHF.R.S32.HI R3, RZ, 0x1f, R0 ;  /* 0x0000001fff037819 */ /* 0x001fe20000011400 */
[----:B------:R-:W-:-:S03]  /*0a50*/  IMAD.MOV.U32 R204, RZ, RZ, RZ ;  /* 0x000000ffffcc7224 */ /* 0x000fc600078e00ff */
[CC--:B------:R-:W-:Y:S02]  /*0a60*/  LEA.HI R5, R3.reuse, R0.reuse, RZ, 0x7 ;  /* 0x0000000003057211 */ /* 0x0c0fe400078f38ff */
[-C--:B------:R-:W-:Y:S02]  /*0a70*/  LEA.HI R2, R3, R0.reuse, RZ, 0x5 ;  /* 0x0000000003027211 */ /* 0x080fe400078f28ff */
[----:B------:R-:W-:Y:S02]  /*0a80*/  LOP3.LUT R7, R5, 0xffffff80, RZ, 0xc0, !PT ;  /* 0xffffff8005077812 */ /* 0x000fe400078ec0ff */
[CC--:B------:R-:W-:Y:S01]  /*0a90*/  LEA.HI R8, R3.reuse, R0.reuse, RZ, 0x2 ;  /* 0x0000000003087211 */ /* 0x0c0fe200078f10ff */
[----:B------:R-:W-:Y:S01]  /*0aa0*/  IMAD.SHL.U32 R6, R2, 0x20, RZ ;  /* 0x0000002002067824 */ /* 0x000fe200078e00ff */
[----:B------:R-:W-:Y:S01]  /*0ab0*/  LEA.HI R4, R3, R0, RZ, 0x4 ;  /* 0x0000000003047211 */ /* 0x000fe200078f20ff */
[----:B------:R-:W-:Y:S01]  /*0ac0*/  IMAD.IADD R206, R0, 0x1, -R7 ;  /* 0x0000000100ce7824 */ /* 0x000fe200078e0a07 */
[----:B------:R-:W-:-:S02]  /*0ad0*/  LOP3.LUT R13, R8, 0xfffffffc, RZ, 0xc0, !PT ;  /* 0xfffffffc080d7812 */ /* 0x000fc400078ec0ff */
[----:B------:R-:W-:Y:S02]  /*0ae0*/  LEA.HI R205, R3, R0, RZ, 0x3 ;  /* 0x0000000003cd7211 */ /* 0x000fe400078f18ff */
[----:B------:R-:W-:Y:S01]  /*0af0*/  SHF.R.S32.HI R7, RZ, 0x1f, R206 ;  /* 0x0000001fff077819 */ /* 0x000fe200000114ce */
[----:B------:R-:W-:Y:S01]  /*0b00*/  IMAD.IADD R13, R0, 0x1, -R13 ;  /* 0x00000001000d7824 */ /* 0x000fe200078e0a0d */
[----:B------:R-:W-:Y:S02]  /*0b10*/  SHF.R.S32.HI R210, RZ, 0x7, R5 ;  /* 0x00000007ffd27819 */ /* 0x000fe40000011405 */
[----:B------:R-:W-:Y:S02]  /*0b20*/  LEA.HI R2, R7, R206, RZ, 0x2 ;  /* 0x000000ce07027211 */ /* 0x000fe400078f10ff */
[----:B------:R-:W-:Y:S02]  /*0b30*/  LOP3.LUT R3, R4, 0x3fffff0, RZ, 0xc0, !PT ;  /* 0x03fffff004037812 */ /* 0x000fe400078ec0ff */
[----:B------:R-:W-:-:S02]  /*0b40*/  SHF.R.S32.HI R8, RZ, 0x2, R2 ;  /* 0x00000002ff087819 */ /* 0x000fc40000011402 */
[----:B------:R-:W-:Y:S01]  /*0b50*/  SHF.R.S32.HI R11, RZ, 0x1f, R2 ;  /* 0x0000001fff0b7819 */ /* 0x000fe20000011402 */
[C---:B------:R-:W-:Y:S01]  /*0b60*/  IMAD.IADD R3, R0.reuse, 0x1, -R3 ;  /* 0x0000000100037824 */ /* 0x040fe200078e0a03 */
[----:B------:R-:W-:Y:S02]  /*0b70*/  LOP3.LUT R15, R205, 0xfffffff8, RZ, 0xc0, !PT ;  /* 0xfffffff8cd0f7812 */ /* 0x000fe400078ec0ff */
        /* <DEDUP_REMOVED lines=8> */
[----:B------:R-:W-:Y:S01]  /*0c00*/  LOP3.LUT R6, R6, 0xfffffc00, RZ, 0xc0, !PT ;  /* 0xfffffc0006067812 */ /* 0x000fe200078ec0ff */
[C---:B------:R-:W-:Y:S01]  /*0c10*/  VIADD R19, R17.reuse, 0x40 ;  /* 0x0000004011137836 */ /* 0x040fe20000000000 */
[----:B------:R-:W-:Y:S01]  /*0c20*/  LEA.HI R4, R4, R9, RZ, 0x1 ;  /* 0x0000000904047211 */ /* 0x000fe200078f08ff */
[----:B------:R-:W-:Y:S01]  /*0c30*/  VIADD R18, R17, 0x80 ;  /* 0x0000008011127836 */ /* 0x000fe20000000000 */
[----:B------:R-:W-:Y:S01]  /*0c40*/  LEA.HI R0, R13, R13, RZ, 0x1 ;  /* 0x0000000d0d007211 */ /* 0x000fe200078f08ff */
[----:B------:R-:W-:Y:S01]  /*0c50*/  IMAD R213, R3, 0x40, R6 ;  /* 0x0000004003d57824 */ /* 0x000fe200078e0206 */
[----:B------:R-:W-:-:S02]  /*0c60*/  LOP3.LUT R5, R5, 0x3fffffe, RZ, 0xc0, !PT ;  /* 0x03fffffe05057812 */ /* 0x000fc400078ec0ff */
[----:B------:R-:W-:Y:S02]  /*0c70*/  SHF.R.S32.HI R7, RZ, 0x5, R7 ;  /* 0x00000005ff077819 */ /* 0x000fe40000011407 */
[----:B------:R-:W-:Y:S01]  /*0c80*/  LOP3.LUT R4, R4, 0x1ffffffe, RZ, 0xc0, !PT ;  /* 0x1ffffffe04047812 */ /* 0x000fe200078ec0ff */
[----:B------:R-:W-:Y:S01]  /*0c90*/  IMAD.IADD R5, R210, 0x1, -R5 ;  /* 0x00000001d2057824 */ /* 0x000fe200078e0a05 */
[----:B------:R-:W-:Y:S01]  /*0ca0*/  LOP3.LUT R3, R2, 0x7ffffffc, RZ, 0xc0, !PT ;  /* 0x7ffffffc02037812 */ /* 0x000fe200078ec0ff */
[----:B------:R-:W-:Y:S01]  /*0cb0*/  IMAD R8, R7, 0x10, R8 ;  /* 0x0000001007087824 */ /* 0x000fe200078e0208 */
[----:B------:R-:W-:Y:S01]  /*0cc0*/  LOP3.LUT R0, R0, 0x1ffffffe, RZ, 0xc0, !PT ;  /* 0x1ffffffe00007812 */ /* 0x000fe200078ec0ff */
[----:B------:R-:W-:Y:S01]  /*0cd0*/  IMAD.IADD R4, R9, 0x1, -R4 ;  /* 0x0000000109047824 */ /* 0x000fe200078e0a04 */
        /* <DEDUP_REMOVED lines=8> */
[----:B------:R-:W-:Y:S01]  /*0d60*/  IMAD R212, R0, 0x8, R211 ;  /* 0x0000000800d47824 */ /* 0x000fe200078e02d3 */
[----:B--2---:R-:W-:-:S07]  /*0d70*/  LOP3.LUT R16, R10, 0x1, RZ, 0xfc, !PT ;  /* 0x000000010a107812 */ /* 0x004fce00078efcff */
.L_x_3473:
[----:B0-----:R-:W0:Y:S01]  /*0d80*/  SHFL.IDX PT, R0, R210, RZ, 0x1f ;  /* 0x00001fffd2007589 */ /* 0x001e2200000e0000 */
[----:B-1----:R-:W1:Y:S01]  /*0d90*/  S2UR UR4, SR_CgaCtaId ;  /* 0x00000000000479c3 */ /* 0x002e620000008800 */
[----:B------:R-:W-:Y:S01]  /*0da0*/  ULDC UR5, c[0x0][0xc38] ;  /* 0x00030e0000057ab9 */ /* 0x000fe20000000800 */
[----:B------:R-:W-:Y:S01]  /*0db0*/  R2UR UR13, R23 ;  /* 0x00000000170d72ca */ /* 0x000fe200000e0000 */
[----:B------:R-:W-:Y:S01]  /*0dc0*/  UISETP.NE.AND UP1, UPT, UR5, 0x1, UPT ;  /* 0x000000010500788c */ /* 0x000fe2000bf25270 */
[----:B------:R-:W-:Y:S01]  /*0dd0*/  IMAD.MOV.U32 R2, RZ, RZ, RZ ;  /* 0x000000ffff027224 */ /* 0x000fe200078e00ff */
[----:B------:R-:W-:Y:S01]  /*0de0*/  ULDC.64 UR8, c[0x0][0x418] ;  /* 0x0001060000087ab9 */ /* 0x000fe20000000a00 */
[----:B------:R-:W-:Y:S01]  /*0df0*/  UMOV UR37, 0x400 ;  /* 0x0000040000257882 */ /* 0x000fe20000000000 */
[----:B------:R-:W-:Y:S01]  /*0e00*/  UISETP.NE.U32.AND UP0, UPT, UR8, URZ, UPT ;  /* 0x0000003f0800728c */ /* 0x000fe2000bf05070 */
[----:B------:R-:W2:Y:S01]  /*0e10*/  LDC R81, c[0x0][0x2f0] ;  /* 0x0000bc00ff517b82 */ /* 0x000ea20000000800 */
[----:B------:R-:W-:Y:S01]  /*0e20*/  ULDC UR5, c[0x0][0xc44] ;  /* 0x0003110000057ab9 */ /* 0x000fe20000000800 */
[----:B------:R-:W-:Y:S01]  /*0e30*/  ULDC UR6, c[0x0][0x424] ;  /* 0x0001090000067ab9 */ /* 0x000fe20000000800 */
[----:B------:R-:W-:-:S02]  /*0e40*/  UISETP.NE.AND.EX UP0, UPT, UR9, URZ, UPT, UP0 ;  /* 0x0000003f0900728c */ /* 0x000fc4000bf05300 */
[----:B------:R-:W-:Y:S02]  /*0e50*/  UISETP.NE.AND UP2, UPT, UR5, 0x1, UPT ;  /* 0x000000010500788c */ /* 0x000fe4000bf45270 */
[----:B------:R-:W-:Y:S01]  /*0e60*/  USEL UR6, UR6, 0x1, UP0 ;  /* 0x0000000106067887 */ /* 0x000fe20008000000 */
[----:B------:R-:W-:Y:S01]  /*0e70*/  @UP1 ULDC UR12, c[0x0][0xc40] ;  /* 0x00031000000c1ab9 */ /* 0x000fe20000000800 */
[----:B------:R-:W-:Y:S01]  /*0e80*/  UMOV UR14, UR13 ;  /* 0x0000000d000e7c82 */ /* 0x000fe20008000000 */
[----:B0-----:R-:W-:Y:S01]  /*0e90*/  R2UR UR7, R0 ;  /* 0x00000000000772ca */ /* 0x001fe200000e0000 */
[----:B-1----:R-:W-:-:S05]  /*0ea0*/  ULEA UR37, UR4, UR37, 0x18 ;  /* 0x0000002504257291 */ /* 0x002fca000f8ec03f */
[----:B------:R-:W-:Y:S01]  /*0eb0*/  @UP2 ULDC.64 UR10, c[0x0][0xc48] ;  /* 0x00031200000a2ab9 */ /* 0x000fe20000000a00 */
[----:B------:R-:W-:Y:S01]  /*0ec0*/  @UP1 ULDC UR4, c[0x0][0xc3c] ;  /* 0x00030f0000041ab9 */ /* 0x000fe20000000800 */
[----:B------:R-:W-:Y:S02]  /*0ed0*/  UIADD3 UR9, UR37, 0x15400, URZ ;  /* 0x0001540025097890 */ /* 0x000fe4000fffe03f */
[----:B------:R-:W-:Y:S02]  /*0ee0*/  UIMAD.WIDE.U32 UR4, UR13, UR4, URZ ;  /* 0x000000040d0472a5 */ /* 0x000fe4000f8e003f */
[----:B------:R-:W-:Y:S01]  /*0ef0*/  ULOP3.LUT UP0, URZ, UR9, 0x9f, URZ, 0xc0, !UPT ;  /* 0x0000009f093f7892 */ /* 0x000fe2000f80c03f */
[----:B--2---:R-:W-:Y:S01]  /*0f00*/  IMAD R81, R81, UR6, RZ ;  /* 0x0000000651517c24 */ /* 0x004fe2000f8e02ff */
[----:B------:R-:W-:Y:S02]  /*0f10*/  @UP1 USHF.R.U32.HI UR14, URZ, UR12, UR5 ;  /* 0x0000000c3f0e1299 */ /* 0x000fe40008011605 */
[----:B------:R-:W-:Y:S01]  /*0f20*/  ULEA.HI UR8, UR7, UR7, URZ, 0x1 ;  /* 0x0000000707087291 */ /* 0x000fe2000f8f083f */
[----:B------:R-:W-:Y:S01]  /*0f30*/  VIADD R3, R81, 0x6f ;  /* 0x0000006f51037836 */ /* 0x000fe20000000000 */
[----:B------:R-:W-:Y:S01]  /*0f40*/  PLOP3.LUT P0, PT, PT, PT, UP0, 0x80, 0x0 ;  /* 0x000000000000781c */ /* 0x000fe20003f0f008 */
[----:B------:R-:W-:-:S02]  /*0f50*/  UIMAD.WIDE.U32 UR4, UR14, UR10, URZ ;  /* 0x0000000a0e0472a5 */ /* 0x000fc4000f8e003f */
[----:B------:R-:W-:Y:S01]  /*0f60*/  IMAD.U32 R209, RZ, RZ, UR14 ;  /* 0x0000000effd17e24 */ /* 0x000fe2000f8e00ff */
[----:B------:R-:W-:Y:S01]  /*0f70*/  ULOP3.LUT UR8, UR8, 0x1e, URZ, 0xc0, !UPT ;  /* 0x0000001e08087892 */ /* 0x000fe2000f8ec03f */
[----:B------:R-:W-:Y:S01]  /*0f80*/  IMAD.HI R2, R3, -0x6db6db6d, R2 ;  /* 0x9249249303027827 */ /* 0x000fe200078e0202 */
[----:B------:R-:W-:Y:S01]  /*0f90*/  UMOV UR6, UR14 ;  /* 0x0000000e00067c82 */ /* 0x000fe20008000000 */
[----:B------:R-:W-:Y:S02]  /*0fa0*/  @UP2 USHF.R.U32.HI UR6, URZ, UR11, UR5 ;  /* 0x0000000b3f062299 */ /* 0x000fe40008011605 */
[----:B------:R-:W-:Y:S01]  /*0fb0*/  UIADD3 UR8, UR7, -UR8, URZ ;  /* 0x8000000807087290 */ /* 0x000fe2000fffe03f */
[----:B------:R-:W-:Y:S01]  /*0fc0*/  SHF.R.U32.HI R3, RZ, 0x1f, R2 ;  /* 0x0000001fff037819 */ /* 0x000fe20000011602 */
[----:B------:R-:W-:Y:S02]  /*0fd0*/  UMOV UR4, UR13 ;  /* 0x0000000d00047c82 */ /* 0x000fe40008000000 */
[----:B------:R-:W-:Y:S01]  /*0fe0*/  ULEA UR8, UR8, UR9, 0xd ;  /* 0x0000000908087291 */ /* 0x000fe2000f8e683f */
[----:B------:R-:W-:Y:S01]  /*0ff0*/  IMAD.U32 R208, RZ, RZ, UR6 ;  /* 0x00000006ffd07e24 */ /* 0x000fe2000f8e00ff */
[----:B------:R-:W-:Y:S01]  /*1000*/  LEA.HI.SX32 R120, R2, R3, 0x1a ;  /* 0x0000000302787211 */ /* 0x000fe200078fd2ff */
[----:B------:R-:W-:Y:S01]  /*1010*/  IMAD.U32 R207, RZ, RZ, UR4 ;  /* 0x00000004ffcf7e24 */ /* 0x000fe2000f8e00ff */
[----:B------:R-:W-:-:S04]  /*1020*/  USHF.R.U32.HI UR8, URZ, 0x4, UR8 ;  /* 0x000000043f087899 */ /* 0x000fc80008011608 */
[----:B------:R-:W-:Y:S01]  /*1030*/  ULOP3.LUT UR38, UR8, 0x3fff, URZ, 0xc0, !UPT ;  /* 0x00003fff08267892 */ /* 0x000fe2000f8ec03f */
[----:B---3-5:R-:W-:Y:S11]  /*1040*/  @!P0 BRA `(.L_x_3445) ;  /* 0x0000000000408947 */ /* 0x028ff60003800000 */
[----:B------:R-:W-:Y:S01]  /*1050*/  MOV R0, 0x0 ;  /* 0x0000000000007802 */ /* 0x000fe20000000f00 */
[----:B------:R-:W-:Y:S01]  /*1060*/  ULDC.64 UR4, c[0x4][0x1b8] ;  /* 0x01006e0000047ab9 */ /* 0x000fe20000000a00 */
[----:B------:R-:W-:Y:S01]  /*1070*/  ULDC.64 UR6, c[0x4][0xf0] ;  /* 0x01003c0000067ab9 */ /* 0x000fe20000000a00 */
[----:B------:R-:W-:Y:S01]  /*1080*/  IMAD.U32 R4, RZ, RZ, UR4 ;  /* 0x00000004ff047e24 */ /* 0x000fe2000f8e00ff */
[----:B------:R0:W1:Y:S01]  /*1090*/  LDC.64 R2, c[0x4][R0] ;  /* 0x0100000000027b82 */ /* 0x0000620000000a00 */
[----:B------:R-:W-:Y:S01]  /*10a0*/  IMAD.U32 R5, RZ, RZ, UR5 ;  /* 0x00000005ff057e24 */ /* 0x000fe2000f8e00ff */
[----:B------:R-:W-:Y:S01]  /*10b0*/  ULDC.64 UR4, c[0x4][0x1c0] ;  /* 0x0100700000047ab9 */ /* 0x000fe20000000a00 */
[----:B------:R-:W-:Y:S01]  /*10c0*/  IMAD.U32 R10, RZ, RZ, UR6 ;  /* 0x00000006ff0a7e24 */ /* 0x000fe2000f8e00ff */
[----:B------:R-:W-:Y:S01]  /*10d0*/  MOV R6, UR4 ;  /* 0x0000000400067c02 */ /* 0x000fe20008000f00 */
[----:B------:R-:W-:Y:S02]  /*10e0*/  IMAD.U32 R7, RZ, RZ, UR5 ;  /* 0x00000005ff077e24 */ /* 0x000fe4000f8e00ff */
[----:B------:R-:W-:-:S02]  /*10f0*/  IMAD.U32 R11, RZ, RZ, UR7 ;  /* 0x00000007ff0b7e24 */ /* 0x000fc4000f8e00ff */
[----:B------:R-:W-:Y:S02]  /*1100*/  IMAD.MOV.U32 R8, RZ, RZ, 0x70 ;  /* 0x00000070ff087424 */ /* 0x000fe400078e00ff */
[----:B------:R-:W-:Y:S02]  /*1110*/  IMAD.MOV.U32 R12, RZ, RZ, 0x1 ;  /* 0x00000001ff0c7424 */ /* 0x000fe400078e00ff */
[----:B0-----:R-:W-:-:S07]  /*1120*/  IMAD.MOV.U32 R13, RZ, RZ, RZ ;  /* 0x000000ffff0d7224 */ /* 0x001fce00078e00ff */
[----:B------:R-:W-:-:S07]  /*1130*/  LEPC R20, `(.L_x_3445) ;  /* 0x000000001014794e */ /* 0x000fce0000000000 */
[----:B-1----:R-:W-:Y:S05]  /*1140*/  CALL.ABS.NOINC R2 ;  /* 0x0000000002007343 */ /* 0x002fea0003c00000 */
.L_x_3445:
[----:B------:R-:W-:Y:S02]  /*1150*/  LOP3.LUT R0, R204, 0x1, RZ, 0xc0, !PT ;  /* 0x00000001cc007812 */ /* 0x000fe400078ec0ff */
[----:B------:R-:W-:Y:S02]  /*1160*/  ISETP.NE.AND P0, PT, R16, 0x3, PT ;  /* 0x000000031000780c */ /* 0x000fe40003f05270 */
[----:B------:R-:W-:-:S04]  /*1170*/  SHF.L.U32 R0, R0, 0x1f, RZ ;  /* 0x0000001f00007819 */ /* 0x000fc800000006ff */
[----:B------:R-:W0:Y:S02]  /*1180*/  SYNCS.PHASECHK.TRANS64.TRYWAIT P1, [UR37+0x36800], R0 ;  /* 0x03680000ff0075a7 */ /* 0x000e240008020165 */
[----:B0-----:R-:W-:Y:S05]  /*1190*/  @!P1 BRA `(.L_x_3446) ;  /* 0x000000f000289947 */ /* 0x001fea0003800000 */
.L_x_3567:
[----:B------:R-:W-:Y:S05]  /*11a0*/  @!P0 BRA `(.L_x_3447) ;  /* 0x0000000000048947 */ /* 0x000fea0003800000 */
[----:B------:R-:W-:Y:S01]  /*11b0*/  BPT.TRAP 0x1 ;  /* 0x000000040000795c */ /* 0x000fe20000300000 */
.L_x_3447:
[----:B------:R-:W-:Y:S02]  /*11c0*/  IMAD.U32 R2, RZ, RZ, UR36 ;  /* 0x00000024ff027e24 */ /* 0x000fe4000f8e00ff */
[----:B0-----:R-:W-:-:S03]  /*11d0*/  IMAD.U32 R3, RZ, RZ, UR61 ;  /* 0x0000003dff037e24 */ /* 0x001fc6000f8e00ff */
[----:B------:R-:W-:Y:S02]  /*11e0*/  LEA R2, R2, UR37, 0x3 ;  /* 0x0000002502027c11 */ /* 0x000fe4000f8e18ff */
[----:B------:R-:W-:-:S04]  /*11f0*/  SHF.L.U32 R3, R3, 0x1f, RZ ;  /* 0x0000001f03037819 */ /* 0x000fc800000006ff */
[----:B------:R0:W1:Y:S01]  /*1200*/  SYNCS.PHASECHK.TRANS64.TRYWAIT P2, [R2+URZ+0x36830], R3 ;  /* 0x03683003020075a7 */ /* 0x000062000804017f */
[----:B------:R-:W-:Y:S05]  /*1210*/  @!P0 BRA `(.L_x_3448) ;  /* 0x0000000000048947 */ /* 0x000fea0003800000 */
[----:B------:R-:W-:Y:S01]  /*1220*/  BPT.TRAP 0x1 ;  /* 0x000000040000795c */ /* 0x000fe20000300000 */
.L_x_3448:
[----:B------:R-:W2:Y:S01]  /*1230*/  S2R R0, SR_TID.X ;  /* 0x0000000000007919 */ /* 0x000ea20000002100 */
[----:B------:R-:W-:Y:S01]  /*1240*/  IMAD.MOV.U32 R119, RZ, RZ, RZ ;  /* 0x000000ffff777224 */ /* 0x000fe200078e00ff */
[----:B--2---:R-:W-:-:S04]  /*1250*/  LOP3.LUT R0, R0, 0x7f, RZ, 0xc0, !PT ;  /* 0x0000007f00007812 */ /* 0x004fc800078ec0ff */
[----:B------:R-:W-:Y:S01]  /*1260*/  ISETP.NE.AND P1, PT, R0, RZ, PT ;  /* 0x000000ff0000720c */ /* 0x000fe20003f25270 */
[----:B-1----:R-:W-:-:S12]  /*1270*/  @P2 BRA `(.L_x_3449) ;  /* 0x0000000000082947 */ /* 0x002fd80003800000 */
[----:B------:R-:W1:Y:S02]  /*1280*/  SYNCS.PHASECHK.TRANS64.TRYWAIT P2, [R2+URZ+0x36830], R3 ;  /* 0x03683003020075a7 */ /* 0x000e64000804017f */
[----:B-1----:R-:W-:Y:S05]  /*1290*/  @!P2 BRA `(.L_x_3450) ;  /* 0x000000f00000a947 */ /* 0x002fea0003800000 */
.L_x_3449:
[----:B------:R-:W-:Y:S05]  /*12a0*/  WARPSYNC.ALL ;  /* 0x0000000000007948 */ /* 0x000fea0003800000 */
[----:B------:R-:W-:Y:S01]  /*12b0*/  UIADD3 UR37, UR37, 0x21400, URZ ;  /* 0x0002140025257890 */ /* 0x000fe2000fffe03f */
[----:B------:R-:W-:Y:S01]  /*12c0*/  WARPGROUP.ARRIVE ;  /* 0x00000000000079c5 */ /* 0x000fe20000000000 */
[----:B------:R-:W-:Y:S01]  /*12d0*/  ULOP3.LUT UR4, UR38, 0x10000, URZ, 0xfc, !UPT ;  /* 0x0001000026047892 */ /* 0x000fe2000f8efc3f */
[----:B------:R-:W-:Y:S01]  /*12e0*/  MOV R0, UR36 ;  /* 0x0000002400007c02 */ /* 0x000fe20008000f00 */
[----:B------:R-:W-:Y:S01]  /*12f0*/  USHF.R.U32.HI UR37, URZ, 0x4, UR37 ;  /* 0x000000043f257899 */ /* 0x000fe20008011625 */
[----:B01----:R-:W-:Y:S01]  /*1300*/  IMAD.IADD R3, R214, 0x1, R81 ;  /* 0x00000001d6037824 */ /* 0x003fe200078e0251 */
[----:B------:R-:W-:Y:S01]  /*1310*/  UMOV UR7, 0x40000040 ;  /* 0x4000004000077882 */ /* 0x000fe20000000000 */
[----:B------:R-:W-:Y:S01]  /*1320*/  UMOV UR11, 0x40000040 ;  /* 0x40000040000b7882 */ /* 0x000fe20000000000 */
[----:B------:R-:W-:Y:S01]  /*1330*/  ULOP3.LUT UR37, UR37, 0x3fff, URZ, 0xc0, !UPT ;  /* 0x00003fff25257892 */ /* 0x000fe2000f8ec03f */
[----:B------:R-:W-:Y:S01]  /*1340*/  IMAD R3, R120, -0x70, R3 ;  /* 0xffffff9078037824 */ /* 0x000fe200078e0203 */
[----:B------:R-:W-:Y:S01]  /*1350*/  UMOV UR8, UR4 ;  /* 0x0000000400087c82 */ /* 0x000fe20008000000 */
[----:B------:R-:W-:Y:S01]  /*1360*/  UMOV UR12, UR4 ;  /* 0x00000004000c7c82 */ /* 0x000fe20008000000 */
[----:B------:R-:W-:Y:S01]  /*1370*/  ULOP3.LUT UR5, UR37, 0x10000, URZ, 0xfc, !UPT ;  /* 0x0001000025057892 */ /* 0x000fe2000f8efc3f */
[----:B------:R-:W-:Y:S01]  /*1380*/  P2R R80, PR, RZ, 0x2 ;  /* 0x00000002ff507803 */ /* 0x000fe20000000000 */
[----:B------:R-:W-:Y:S01]  /*1390*/  UMOV UR15, 0x40000040 ;  /* 0x40000040000f7882 */ /* 0x000fe20000000000 */
[----:B------:R-:W-:Y:S01]  /*13a0*/  UMOV UR16, UR4 ;  /* 0x0000000400107c82 */ /* 0x000fe20008000000 */
[----:B------:R-:W-:Y:S01]  /*13b0*/  UIMAD UR6, UR36, 0xa80, UR5 ;  /* 0x00000a80240678a4 */ /* 0x000fe2000f8e0205 */
[C---:B------:R-:W-:Y:S01]  /*13c0*/  ISETP.GT.AND P2, PT, R3.reuse, RZ, PT ;  /* 0x000000ff0300720c */ /* 0x040fe20003f44270 */
[----:B------:R-:W-:Y:S01]  /*13d0*/  IMAD.U32 R7, RZ, RZ, UR5 ;  /* 0x00000005ff077e24 */ /* 0x000fe2000f8e00ff */
[----:B------:R-:W-:Y:S01]  /*13e0*/  UMOV UR5, 0x40000040 ;  /* 0x4000004000057882 */ /* 0x000fe20000000000 */
[----:B------:R-:W-:Y:S01]  /*13f0*/  UIADD3 UR10, UR6, 0x80, URZ ;  /* 0x00000080060a7890 */ /* 0x000fe2000fffe03f */
[C---:B------:R-:W-:Y:S01]  /*1400*/  ISETP.GT.AND P3, PT, R3.reuse, 0x1, PT ;  /* 0x000000010300780c */ /* 0x040fe20003f64270 */
[----:B------:R-:W-:Y:S01]  /*1410*/  UMOV UR9, UR5 ;  /* 0x0000000500097c82 */ /* 0x000fe20008000000 */
[----:B------:R-:W-:Y:S01]  /*1420*/  UIADD3 UR14, UR6, 0x180, URZ ;  /* 0x00000180060e7890 */ /* 0x000fe2000fffe03f */
[C---:B------:R-:W-:Y:S01]  /*1430*/  ISETP.GT.AND P4, PT, R3.reuse, 0x8, PT ;  /* 0x000000080300780c */ /* 0x040fe20003f84270 */
[----:B------:R-:W-:Y:S01]  /*1440*/  HGMMA.64x16x16.F32.BF16 R72, gdesc[UR4], RZ, !UPT, gsb0 ;  /* 0x00200000044879f0 */ /* 0x000fe2000c0018ff */
[----:B------:R-:W-:Y:S01]  /*1450*/  UMOV UR13, UR5 ;  /* 0x00000005000d7c82 */ /* 0x000fe20008000000 */
[----:B------:R-:W-:Y:S01]  /*1460*/  UIADD3 UR18, UR6, 0x200, URZ ;  /* 0x0000020006127890 */ /* 0x000fe2000fffe03f */
[C---:B------:R-:W-:Y:S01]  /*1470*/  ISETP.GT.AND P5, PT, R3.reuse, 0x9, PT ;  /* 0x000000090300780c */ /* 0x040fe20003fa4270 */
[----:B------:R-:W-:Y:S01]  /*1480*/  UMOV UR17, UR5 ;  /* 0x0000000500117c82 */ /* 0x000fe20008000000 */
[----:B------:R-:W-:Y:S01]  /*1490*/  UMOV UR19, 0x40000040 ;  /* 0x4000004000137882 */ /* 0x000fe20000000000 */
[----:B------:R-:W-:Y:S01]  /*14a0*/  UIADD3 UR22, UR6, 0x280, URZ ;  /* 0x0000028006167890 */ /* 0x000fe2000fffe03f */
[C---:B------:R-:W-:Y:S01]  /*14b0*/  ISETP.GT.AND P6, PT, R3.reuse, 0x21, PT ;  /* 0x000000210300780c */ /* 0x040fe20003fc4270 */
[----:B------:R-:W-:Y:S01]  /*14c0*/  UMOV UR20, UR4 ;  /* 0x0000000400147c82 */ /* 0x000fe20008000000 */
[----:B------:R-:W-:Y:S01]  /*14d0*/  UMOV UR21, UR5 ;  /* 0x0000000500157c82 */ /* 0x000fe20008000000 */
[----:B------:R-:W-:Y:S01]  /*14e0*/  UMOV UR23, 0x40000040 ;  /* 0x4000004000177882 */ /* 0x000fe20000000000 */
[----:B------:R-:W-:Y:S01]  /*14f0*/  UIADD3 UR7, UR4, 0x2, URZ ;  /* 0x0000000204077890 */ /* 0x000fe2000fffe03f */
[C---:B------:R-:W-:Y:S01]  /*1500*/  ISETP.GT.AND P1, PT, R3.reuse, 0x49, PT ;  /* 0x000000490300780c */ /* 0x040fe20003f24270 */
[----:B------:R-:W-:Y:S01]  /*1510*/  UIADD3 UR26, UR6, 0x284, URZ ;  /* 0x00000284061a7890 */ /* 0x000fe2000fffe03f */
[----:B------:R-:W-:Y:S01]  /*1520*/  P2R R82, PR, RZ, 0x1 ;  /* 0x00000001ff527803 */ /* 0x000fe20000000000 */
[----:B------:R-:W-:Y:S01]  /*1530*/  UMOV UR27, 0x40000040 ;  /* 0x40000040001b7882 */ /* 0x000fe20000000000 */
[----:B------:R-:W-:Y:S01]  /*1540*/  UIADD3 UR30, UR6, 0x286, URZ ;  /* 0x00000286061e7890 */ /* 0x000fe2000fffe03f */
[----:B------:R-:W-:Y:S01]  /*1550*/  ISETP.GT.AND P0, PT, R3, 0x50, PT ;  /* 0x000000500300780c */ /* 0x000fe20003f04270 */
[----:B------:R-:W-:Y:S01]  /*1560*/  UMOV UR31, 0x40000040 ;  /* 0x40000040001f7882 */ /* 0x000fe20000000000 */
[----:B------:R-:W-:Y:S01]  /*1570*/  UIADD3 UR34, UR6, 0x600, URZ ;  /* 0x0000060006227890 */ /* 0x000fe2000fffe03f */
[--C-:B------:R-:W-:Y:S01]  /*1580*/  IMAD.MOV.U32 R118, RZ, RZ, R119.reuse ;  /* 0x000000ffff767224 */ /* 0x100fe200078e0077 */
        /* <DEDUP_REMOVED lines=16> */
[----:B------:R-:W-:Y:S01]  /*1690*/  UMOV UR39, 0x40000040 ;  /* 0x4000004000277882 */ /* 0x000fe20000000000 */
[--C-:B------:R-:W-:Y:S01]  /*16a0*/  IMAD.MOV.U32 R106, RZ, RZ, R119.reuse ;  /* 0x000000ffff6a7224 */ /* 0x100fe200078e0077 */
[----:B------:R-:W-:Y:S01]  /*16b0*/  MOV R104, R119 ;  /* 0x0000007700687202 */ /* 0x000fe20000000f00 */
[----:B------:R-:W-:-:S02]  /*16c0*/  IMAD.MOV.U32 R102, RZ, RZ, R119 ;  /* 0x000000ffff667224 */ /* 0x000fc400078e0077 */
[--C-:B------:R-:W-:Y:S02]  /*16d0*/  IMAD.MOV.U32 R100, RZ, RZ, R119.reuse ;  /* 0x000000ffff647224 */ /* 0x100fe400078e0077 */
        /* <DEDUP_REMOVED lines=10> */
[----:B------:R-:W-:Y:S01]  /*1780*/  UIADD3 UR10, UR6, 0x100, URZ ;  /* 0x00000100060a7890 */ /* 0x000fe2000fffe03f */
[----:B------:R-:W-:Y:S01]  /*1790*/  IMAD.MOV.U32 R84, RZ, RZ, R119 ;  /* 0x000000ffff547224 */ /* 0x000fe200078e0077 */
[----:B------:R-:W-:Y:S01]  /*17a0*/  UMOV UR8, UR4 ;  /* 0x0000000400087c82 */ /* 0x000fe20008000000 */
[----:B------:R-:W-:Y:S01]  /*17b0*/  UMOV UR9, UR5 ;  /* 0x0000000500097c82 */ /* 0x000fe20008000000 */
        /* <DEDUP_REMOVED lines=11> */
[----:B------:R-:W-:Y:S02]  /*1870*/  UIADD3 UR12, UR6, 0x2, URZ ;  /* 0x00000002060c7890 */ /* 0x000fe4000fffe03f */
[----:B------:R-:W-:Y:S01]  /*1880*/  UIADD3 UR14, UR6, 0x182, URZ ;  /* 0x00000182060e7890 */ /* 0x000fe2000fffe03f */
[----:B------:R-:W-:Y:S01]  /*1890*/  UMOV UR15, 0x40000040 ;  /* 0x40000040000f7882 */ /* 0x000fe20000000000 */
        /* <DEDUP_REMOVED lines=14> */
[----:B------:R-:W-:Y:S01]  /*1980*/  UMOV UR9, 0x40000040 ;  /* 0x4000004000097882 */ /* 0x000fe20000000000 */
[----:B------:R-:W-:Y:S01]  /*1990*/  UMOV UR10, UR12 ;  /* 0x0000000c000a7c82 */ /* 0x000fe20008000000 */
[----:B------:R-:W-:Y:S01]  /*19a0*/  UMOV UR11, 0x40000040 ;  /* 0x40000040000b7882 */ /* 0x000fe20000000000 */
[----:B------:R-:W-:Y:S01]  /*19b0*/  UMOV UR12, UR8 ;  /* 0x00000008000c7c82 */ /* 0x000fe20008000000 */
[----:B------:R-:W-:Y:S01]  /*19c0*/  UMOV UR13, UR9 ;  /* 0x00000009000d7c82 */ /* 0x000fe20008000000 */
[----:B------:R-:W-:Y:S01]  /*19d0*/  UMOV UR16, UR8 ;  /* 0x0000000800107c82 */ /* 0x000fe20008000000 */
[----:B------:R-:W-:Y:S01]  /*19e0*/  UMOV UR17, UR9 ;  /* 0x0000000900117c82 */ /* 0x000fe20008000000 */
[----:B------:R-:W-:Y:S01]  /*19f0*/  UMOV UR20, UR8 ;  /* 0x0000000800147c82 */ /* 0x000fe20008000000 */
[----:B------:R-:W-:Y:S01]  /*1a00*/  UMOV UR21, UR9 ;  /* 0x0000000900157c82 */ /* 0x000fe20008000000 */
[----:B------:R-:W-:Y:S01]  /*1a10*/  UIADD3 UR7, UR4, 0x4, URZ ;  /* 0x0000000404077890 */ /* 0x000fe2000fffe03f */
[----:B------:R-:W-:-:S02]  /*1a20*/  WARPGROUP.DEPBAR.LE gsb0, 0x0 ;  /* 0x00008000000079c5 */ /* 0x000fc40000010000 */
        /* <DEDUP_REMOVED lines=18> */
[----:B------:R-:W-:Y:S01]  /*1b50*/  UMOV UR12, UR7 ;  /* 0x00000007000c7c82 */ /* 0x000fe20008000000 */
[----:B------:R-:W-:Y:S01]  /*1b60*/  UMOV UR13, 0x40000040 ;  /* 0x40000040000d7882 */ /* 0x000fe20000000000 */
        /* <DEDUP_REMOVED lines=21> */
[----:B------:R-:W-:-:S07]  /*1cc0*/  UIADD3 UR10, UR6, 0x804, URZ ;  /* 0x00000804060a7890 */ /* 0x000fce000fffe03f */
        /* <DEDUP_REMOVED lines=363> */
[----:B------:R-:W-:Y:S01]  /*3380*/  UIADD3 UR7, UR6, 0x986, URZ ;  /* 0x0000098606077890 */ /* 0x000fe2000fffe03f */
[----:B------:R-:W-:Y:S02]  /*3390*/  WARPGROUP.DEPBAR.LE gsb0, 0x0 ;  /* 0x00008000000079c5 */ /* 0x000fe40000010000 */
[----:B------:R-:W-:-:S06]  /*33a0*/  WARPGROUP.ARRIVE ;  /* 0x00000000000079c5 */ /* 0x000fcc0000000000 */
[----:B------:R-:W-:Y:S03]  /*33b0*/  HGMMA.64x16x16.F32.BF16 R32, gdesc[UR56], R32, gsb0 ;  /* 0x00200000382079f0 */ /* 0x000fe60008001820 */
        /* <DEDUP_REMOVED lines=9> */
[----:B------:R-:W-:Y:S01]  /*3450*/  WARPGROUP.ARRIVE ;  /* 0x00000000000079c5 */ /* 0x000fe20000000000 */
[----:B------:R-:W-:Y:S01]  /*3460*/  FSEL R83, R72, -INF , P2 ;  /* 0xff80000048537808 */ /* 0x000fe20001000000 */
[--C-:B------:R-:W-:Y:S01]  /*3470*/  IMAD.MOV.U32 R72, RZ, RZ, R119.reuse ;  /* 0x000000ffff487224 */ /* 0x100fe200078e0077 */
[----:B------:R-:W-:Y:S02]  /*3480*/  FSEL R73, R73, -INF , P3 ;  /* 0xff80000049497808 */ /* 0x000fe40001800000 */
[----:B------:R-:W-:Y:S01]  /*3490*/  FSEL R85, R76, -INF , P4 ;  /* 0xff8000004c557808 */ /* 0x000fe20002000000 */
[----:B------:R-:W-:Y:S01]  /*34a0*/  HGMMA.64x16x16.F32.BF16 R64, gdesc[UR52], R64, gsb0 ;  /* 0x00200000344079f0 */ /* 0x000fe20008001840 */
[----:B------:R-:W-:Y:S01]  /*34b0*/  UIADD3 UR54, UR6, 0x806, URZ ;  /* 0x0000080606367890 */ /* 0x000fe2000fffe03f */
[----:B------:R-:W-:Y:S01]  /*34c0*/  FMNMX.FTZ R0, R83, R73, !PT ;  /* 0x0000004953007209 */ /* 0x000fe20007810000 */
[----:B------:R-:W-:Y:S01]  /*34d0*/  UMOV UR55, 0x40000040 ;  /* 0x4000004000377882 */ /* 0x000fe20000000000 */
[----:B------:R-:W-:Y:S01]  /*34e0*/  FSEL R5, R74, -INF , P2 ;  /* 0xff8000004a057808 */ /* 0x000fe20001000000 */
[----:B------:R-:W-:Y:S01]  /*34f0*/  IMAD.MOV.U32 R76, RZ, RZ, R119 ;  /* 0x000000ffff4c7224 */ /* 0x000fe200078e0077 */
[----:B------:R-:W-:-:S02]  /*3500*/  FSEL R77, R77, -INF , P5 ;  /* 0xff8000004d4d7808 */ /* 0x000fc40002800000 */
[----:B------:R-:W-:Y:S02]  /*3510*/  ISETP.GT.AND P2, PT, R3, 0x10, PT ;  /* 0x000000100300780c */ /* 0x000fe40003f44270 */
[----:B------:R-:W-:Y:S02]  /*3520*/  FMNMX.FTZ R0, R85, R0, !PT ;  /* 0x0000000055007209 */ /* 0x000fe40007810000 */
[----:B------:R-:W-:Y:S02]  /*3530*/  FSEL R75, R75, -INF , P3 ;  /* 0xff8000004b4b7808 */ /* 0x000fe40001800000 */
[----:B------:R-:W-:Y:S02]  /*3540*/  ISETP.GT.AND P3, PT, R3, 0x11, PT ;  /* 0x000000110300780c */ /* 0x000fe40003f64270 */
[----:B------:R-:W-:Y:S02]  /*3550*/  FMNMX.FTZ R0, R77, R0, !PT ;  /* 0x000000004d007209 */ /* 0x000fe40007810000 */
[----:B------:R-:W-:Y:S01]  /*3560*/  FSEL R9, R78, -INF , P4 ;  /* 0xff8000004e097808 */ /* 0x000fe20002000000 */
[----:B------:R-:W-:Y:S01]  /*3570*/  IMAD.MOV.U32 R78, RZ, RZ, R119 ;  /* 0x000000ffff4e7224 */ /* 0x000fe200078e0077 */
[----:B------:R-:W-:-:S02]  /*3580*/  ISETP.GT.AND P4, PT, R3, 0x18, PT ;  /* 0x000000180300780c */ /* 0x000fc40003f84270 */
[----:B------:R-:W-:Y:S02]  /*3590*/  FSEL R79, R79, -INF , P5 ;  /* 0xff8000004f4f7808 */ /* 0x000fe40002800000 */
[----:B------:R-:W-:Y:S02]  /*35a0*/  ISETP.GT.AND P5, PT, R3, 0x19, PT ;  /* 0x000000190300780c */ /* 0x000fe40003fa4270 */
[----:B------:R-:W-:Y:S01]  /*35b0*/  MOV R74, R119 ;  /* 0x00000077004a7202 */ /* 0x000fe20000000f00 */
[----:B------:R-:W-:Y:S02]  /*35c0*/  WARPGROUP.DEPBAR.LE gsb0, 0x0 ;  /* 0x00008000000079c5 */ /* 0x000fe40000010000 */
[----:B------:R-:W-:Y:S01]  /*35d0*/  WARPGROUP.ARRIVE ;  /* 0x00000000000079c5 */ /* 0x000fe20000000000 */
[----:B------:R-:W-:Y:S01]  /*35e0*/  FSEL R87, R64, -INF , P2 ;  /* 0xff80000040577808 */ /* 0x000fe20001000000 */
[----:B------:R-:W-:Y:S01]  /*35f0*/  IMAD.MOV.U32 R64, RZ, RZ, R119 ;  /* 0x000000ffff407224 */ /* 0x000fe200078e0077 */
[----:B------:R-:W-:-:S02]  /*3600*/  FSEL R65, R65, -INF , P3 ;  /* 0xff80000041417808 */ /* 0x000fc40001800000 */
[----:B------:R-:W-:Y:S01]  /*3610*/  FMNMX.FTZ R0, R87, R0, !PT ;  /* 0x0000000057007209 */ /* 0x000fe20007810000 */
[----:B------:R-:W-:Y:S01]  /*3620*/  HGMMA.64x16x16.F32.BF16 R56, gdesc[UR52], R56, gsb0 ;  /* 0x00200000343879f0 */ /* 0x000fe20008001838 */
[----:B------:R-:W-:Y:S01]  /*3630*/  UIADD3 UR54, UR6, 0x886, URZ ;  /* 0x0000088606367890 */ /* 0x000fe2000fffe03f */
[----:B------:R-:W-:Y:S01]  /*3640*/  FSEL R89, R68, -INF , P4 ;  /* 0xff80000044597808 */ /* 0x000fe20002000000 */
[----:B------:R-:W-:Y:S01]  /*3650*/  UMOV UR55, 0x40000040 ;  /* 0x4000004000377882 */ /* 0x000fe20000000000 */
[----:B------:R-:W-:Y:S01]  /*3660*/  FMNMX.FTZ R0, R65, R0, !PT ;  /* 0x0000000041007209 */ /* 0x000fe20007810000 */
[--C-:B------:R-:W-:Y:S01]  /*3670*/  IMAD.MOV.U32 R68, RZ, RZ, R119.reuse ;  /* 0x000000ffff447224 */ /* 0x100fe200078e0077 */
[----:B------:R-:W-:Y:S01]  /*3680*/  FSEL R11, R66, -INF , P2 ;  /* 0xff800000420b7808 */ /* 0x000fe20001000000 */
[----:B------:R-:W-:Y:S01]  /*3690*/  IMAD.MOV.U32 R66, RZ, RZ, R119 ;  /* 0x000000ffff427224 */ /* 0x000fe200078e0077 */
[----:B------:R-:W-:Y:S02]  /*36a0*/  FSEL R69, R69, -INF , P5 ;  /* 0xff80000045457808 */ /* 0x000fe40002800000 */
[----:B------:R-:W-:-:S02]  /*36b0*/  ISETP.GT.AND P2, PT, R3, 0x20, PT ;  /* 0x000000200300780c */ /* 0x000fc40003f44270 */
[----:B------:R-:W-:Y:S02]  /*36c0*/  FMNMX.FTZ R0, R89, R0, !PT ;  /* 0x0000000059007209 */ /* 0x000fe40007810000 */
[----:B------:R-:W-:Y:S02]  /*36d0*/  FSEL R71, R71, -INF , P5 ;  /* 0xff80000047477808 */ /* 0x000fe40002800000 */
[----:B------:R-:W-:Y:S02]  /*36e0*/  FMNMX.FTZ R0, R69, R0, !PT ;  /* 0x0000000045007209 */ /* 0x000fe40007810000 */
[C---:B------:R-:W-:Y:S02]  /*36f0*/  ISETP.GT.AND P5, PT, R3.reuse, 0x28, PT ;  /* 0x000000280300780c */ /* 0x040fe40003fa4270 */
[----:B------:R-:W-:Y:S01]  /*3700*/  FSEL R13, R70, -INF , P4 ;  /* 0xff800000460d7808 */ /* 0x000fe20002000000 */
[----:B------:R-:W-:Y:S01]  /*3710*/  IMAD.MOV.U32 R70, RZ, RZ, R119 ;  /* 0x000000ffff467224 */ /* 0x000fe200078e0077 */
[----:B------:R-:W-:-:S02]  /*3720*/  ISETP.GT.AND P4, PT, R3, 0x29, PT ;  /* 0x000000290300780c */ /* 0x000fc40003f84270 */
[----:B------:R-:W-:Y:S02]  /*3730*/  FSEL R67, R67, -INF , P3 ;  /* 0xff80000043437808 */ /* 0x000fe40001800000 */
[----:B------:R-:W-:Y:S01]  /*3740*/  ISETP.GT.AND P3, PT, R3, 0x30, PT ;  /* 0x000000300300780c */ /* 0x000fe20003f64270 */
[----:B------:R-:W-:Y:S02]  /*3750*/  WARPGROUP.DEPBAR.LE gsb0, 0x0 ;  /* 0x00008000000079c5 */ /* 0x000fe40000010000 */
[----:B------:R-:W-:Y:S01]  /*3760*/  WARPGROUP.ARRIVE ;  /* 0x00000000000079c5 */ /* 0x000fe20000000000 */
[----:B------:R-:W-:Y:S01]  /*3770*/  FSEL R91, R56, -INF , P2 ;  /* 0xff800000385b7808 */ /* 0x000fe20001000000 */
[--C-:B------:R-:W-:Y:S01]  /*3780*/  IMAD.MOV.U32 R56, RZ, RZ, R119.reuse ;  /* 0x000000ffff387224 */ /* 0x100fe200078e0077 */
[----:B------:R-:W-:Y:S02]  /*3790*/  FSEL R93, R57, -INF , P6 ;  /* 0xff800000395d7808 */ /* 0x000fe40003000000 */
[----:B------:R-:W-:Y:S01]  /*37a0*/  FMNMX.FTZ R0, R91, R0, !PT ;  /* 0x000000005b007209 */ /* 0x000fe20007810000 */
[----:B------:R-:W-:Y:S01]  /*37b0*/  HGMMA.64x16x16.F32.BF16 R48, gdesc[UR52], R48, gsb0 ;  /* 0x00200000343079f0 */ /* 0x000fe20008001830 */
[----:B------:R-:W-:Y:S01]  /*37c0*/  UIADD3 UR54, UR6, 0x906, URZ ;  /* 0x0000090606367890 */ /* 0x000fe2000fffe03f */
[----:B------:R-:W-:Y:S01]  /*37d0*/  FSEL R95, R60, -INF , P5 ;  /* 0xff8000003c5f7808 */ /* 0x000fe20002800000 */
[----:B------:R-:W-:Y:S01]  /*37e0*/  UMOV UR55, 0x40000040 ;  /* 0x4000004000377882 */ /* 0x000fe20000000000 */
[----:B------:R-:W-:Y:S01]  /*37f0*/  FMNMX.FTZ R0, R93, R0, !PT ;  /* 0x000000005d007209 */ /* 0x000fe20007810000 */
[----:B------:R-:W-:Y:S01]  /*3800*/  IMAD.MOV.U32 R60, RZ, RZ, R119 ;  /* 0x000000ffff3c7224 */ /* 0x000fe200078e0077 */
[----:B------:R-:W-:-:S02]  /*3810*/  FSEL R97, R61, -INF , P4 ;  /* 0xff8000003d617808 */ /* 0x000fc40002000000 */
[----:B------:R-:W-:Y:S02]  /*3820*/  FMNMX.FTZ R0, R95, R0, !PT ;  /* 0x000000005f007209 */ /* 0x000fe40007810000 */
[----:B------:R-:W-:Y:S01]  /*3830*/  FSEL R15, R58, -INF , P2 ;  /* 0xff8000003a0f7808 */ /* 0x000fe20001000000 */
[----:B------:R-:W-:Y:S01]  /*3840*/  IMAD.MOV.U32 R58, RZ, RZ, R119 ;  /* 0x000000ffff3a7224 */ /* 0x000fe200078e0077 */
[----:B------:R-:W-:Y:S02]  /*3850*/  ISETP.GT.AND P2, PT, R3, 0x31, PT ;  /* 0x000000310300780c */ /* 0x000fe40003f44270 */
[----:B------:R-:W-:Y:S02]  /*3860*/  FMNMX.FTZ R0, R97, R0, !PT ;  /* 0x0000000061007209 */ /* 0x000fe40007810000 */
[----:B------:R-:W-:Y:S02]  /*3870*/  FSEL R59, R59, -INF , P6 ;  /* 0xff8000003b3b7808 */ /* 0x000fe40003000000 */
[----:B------:R-:W-:-:S02]  /*3880*/  ISETP.GT.AND P6, PT, R3, 0x38, PT ;  /* 0x000000380300780c */ /* 0x000fc40003fc4270 */
[----:B------:R-:W-:Y:S01]  /*3890*/  FSEL R21, R62, -INF , P5 ;  /* 0xff8000003e157808 */ /* 0x000fe20002800000 */
[--C-:B------:R-:W-:Y:S01]  /*38a0*/  IMAD.MOV.U32 R62, RZ, RZ, R119.reuse ;  /* 0x000000ffff3e7224 */ /* 0x100fe200078e0077 */
[----:B------:R-:W-:Y:S02]  /*38b0*/  ISETP.GT.AND P5, PT, R3, 0x39, PT ;  /* 0x000000390300780c */ /* 0x000fe40003fa4270 */
[----:B------:R-:W-:Y:S02]  /*38c0*/  FSEL R63, R63, -INF , P4 ;  /* 0xff8000003f3f7808 */ /* 0x000fe40002000000 */
[----:B------:R-:W-:Y:S01]  /*38d0*/  ISETP.GT.AND P4, PT, R3, 0x40, PT ;  /* 0x000000400300780c */ /* 0x000fe20003f84270 */
[----:B------:R-:W-:Y:S02]  /*38e0*/  WARPGROUP.DEPBAR.LE gsb0, 0x0 ;  /* 0x00008000000079c5 */ /* 0x000fe40000010000 */
[----:B------:R-:W-:Y:S01]  /*38f0*/  WARPGROUP.ARRIVE ;  /* 0x00000000000079c5 */ /* 0x000fe20000000000 */
[----:B------:R-:W-:Y:S01]  /*3900*/  FSEL R99, R48, -INF , P3 ;  /* 0xff80000030637808 */ /* 0x000fe20001800000 */
[----:B------:R-:W-:Y:S01]  /*3910*/  IMAD.MOV.U32 R48, RZ, RZ, R119 ;  /* 0x000000ffff307224 */ /* 0x000fe200078e0077 */
[----:B------:R-:W-:-:S02]  /*3920*/  FSEL R101, R49, -INF , P2 ;  /* 0xff80000031657808 */ /* 0x000fc40001000000 */
[----:B------:R-:W-:Y:S01]  /*3930*/  FMNMX.FTZ R0, R99, R0, !PT ;  /* 0x0000000063007209 */ /* 0x000fe20007810000 */
[----:B------:R-:W-:Y:S01]  /*3940*/  HGMMA.64x16x16.F32.BF16 R40, gdesc[UR52], R40, gsb0 ;  /* 0x00200000342879f0 */ /* 0x000fe20008001828 */
[----:B------:R-:W-:Y:S01]  /*3950*/  UMOV UR54, UR7 ;  /* 0x0000000700367c82 */ /* 0x000fe20008000000 */
[----:B------:R-:W-:Y:S01]  /*3960*/  UMOV UR55, 0x40000040 ;  /* 0x4000004000377882 */ /* 0x000fe20000000000 */
[----:B------:R-:W-:Y:S01]  /*3970*/  FSEL R103, R52, -INF , P6 ;  /* 0xff80000034677808 */ /* 0x000fe20003000000 */
[----:B------:R-:W-:Y:S01]  /*3980*/  IMAD.MOV.U32 R52, RZ, RZ, R119 ;  /* 0x000000ffff347224 */ /* 0x000fe200078e0077 */
[----:B------:R-:W-:Y:S02]  /*3990*/  FMNMX.FTZ R0, R101, R0, !PT ;  /* 0x0000000065007209 */ /* 0x000fe40007810000 */
[----:B------:R-:W-:Y:S02]  /*39a0*/  FSEL R105, R53, -INF , P5 ;  /* 0xff80000035697808 */ /* 0x000fe40002800000 */
[----:B------:R-:W-:-:S02]  /*39b0*/  FMNMX.FTZ R0, R103, R0, !PT ;  /* 0x0000000067007209 */ /* 0x000fc40007810000 */
[----:B------:R-:W-:Y:S01]  /*39c0*/  FSEL R49, R50, -INF , P3 ;  /* 0xff80000032317808 */ /* 0x000fe20001800000 */
[----:B------:R-:W-:Y:S01]  /*39d0*/  IMAD.MOV.U32 R50, RZ, RZ, R119 ;  /* 0x000000ffff327224 */ /* 0x000fe200078e0077 */
[----:B------:R-:W-:Y:S02]  /*39e0*/  ISETP.GT.AND P3, PT, R3, 0x41, PT ;  /* 0x000000410300780c */ /* 0x000fe40003f64270 */
[----:B------:R-:W-:Y:S02]  /*39f0*/  FMNMX.FTZ R0, R105, R0, !PT ;  /* 0x0000000069007209 */ /* 0x000fe40007810000 */
[----:B------:R-:W-:Y:S02]  /*3a00*/  FSEL R51, R51, -INF , P2 ;  /* 0xff80000033337808 */ /* 0x000fe40001000000 */
[----:B------:R-:W-:Y:S02]  /*3a10*/  ISETP.GT.AND P2, PT, R3, 0x48, PT ;  /* 0x000000480300780c */ /* 0x000fe40003f44270 */
[----:B------:R-:W-:-:S02]  /*3a20*/  FSEL R55, R55, -INF , P5 ;  /* 0xff80000037377808 */ /* 0x000fc40002800000 */
        /* <DEDUP_REMOVED lines=9> */
[----:B------:R-:W-:Y:S01]  /*3ac0*/  UMOV UR55, 0x40000040 ;  /* 0x4000004000377882 */ /* 0x000fe20000000000 */
[----:B------:R-:W-:Y:S01]  /*3ad0*/  FMNMX.FTZ R0, R109, R0, !PT ;  /* 0x000000006d007209 */ /* 0x000fe20007810000 */
[----:B------:R-:W-:Y:S01]  /*3ae0*/  ULDC UR6, c[0x0][0x988] ;  /* 0x0002620000067ab9 */ /* 0x000fe20000000800 */
[----:B------:R-:W-:-:S02]  /*3af0*/  FSEL R113, R45, -INF , P1 ;  /* 0xff8000002d717808 */ /* 0x000fc40000800000 */
[----:B------:R-:W-:Y:S02]  /*3b00*/  FMNMX.FTZ R0, R111, R0, !PT ;  /* 0x000000006f007209 */ /* 0x000fe40007810000 */
[----:B------:R-:W-:Y:S02]  /*3b10*/  ISETP.GT.AND P1, PT, R3, 0x51, PT ;  /* 0x000000510300780c */ /* 0x000fe40003f24270 */
[----:B------:R-:W-:Y:S02]  /*3b20*/  FMNMX.FTZ R0, R113, R0, !PT ;  /* 0x0000000071007209 */ /* 0x000fe40007810000 */
[----:B------:R-:W-:Y:S02]  /*3b30*/  FSEL R43, R43, -INF , P3 ;  /* 0xff8000002b2b7808 */ /* 0x000fe40001800000 */
[C---:B------:R-:W-:Y:S02]  /*3b40*/  ISETP.GT.AND P3, PT, R3.reuse, 0x60, PT ;  /* 0x000000600300780c */ /* 0x040fe40003f64270 */
[----:B------:R-:W-:Y:S01]  /*3b50*/  FSEL R45, R42, -INF , P4 ;  /* 0xff8000002a2d7808 */ /* 0x000fe20002000000 */
[----:B------:R-:W-:Y:S01]  /*3b60*/  IMAD.MOV.U32 R42, RZ, RZ, R119 ;  /* 0x000000ffff2a7224 */ /* 0x000fe200078e0077 */
[----:B------:R-:W-:-:S02]  /*3b70*/  ISETP.GT.AND P4, PT, R3, 0x61, PT ;  /* 0x000000610300780c */ /* 0x000fc40003f84270 */
[----:B------:R-:W-:Y:S01]  /*3b80*/  FSEL R41, R54, -INF , P6 ;  /* 0xff80000036297808 */ /* 0x000fe20003000000 */
[----:B------:R-:W-:Y:S01]  /*3b90*/  IMAD.MOV.U32 R54, RZ, RZ, R119 ;  /* 0x000000ffff367224 */ /* 0x000fe200078e0077 */
[----:B------:R-:W-:Y:S02]  /*3ba0*/  ISETP.GT.AND P6, PT, R3, 0x69, PT ;  /* 0x000000690300780c */ /* 0x000fe40003fc4270 */
[----:B------:R-:W-:Y:S02]  /*3bb0*/  P2R R20, PR, RZ, 0x2 ;  /* 0x00000002ff147803 */ /* 0x000fe40000000000 */
[----:B------:R-:W-:Y:S01]  /*3bc0*/  MOV R44, R119 ;  /* 0x00000077002c7202 */ /* 0x000fe20000000f00 */
[----:B------:R-:W-:Y:S02]  /*3bd0*/  WARPGROUP.DEPBAR.LE gsb0, 0x0 ;  /* 0x00008000000079c5 */ /* 0x000fe40000010000 */
[----:B------:R-:W-:Y:S01]  /*3be0*/  WARPGROUP.ARRIVE ;  /* 0x00000000000079c5 */ /* 0x000fe20000000000 */
[----:B------:R-:W-:-:S02]  /*3bf0*/  FSEL R115, R32, -INF , P0 ;  /* 0xff80000020737808 */ /* 0x000fc40000000000 */
[----:B------:R-:W-:Y:S02]  /*3c00*/  ISETP.GT.AND P0, PT, R3, 0x58, PT ;  /* 0x000000580300780c */ /* 0x000fe40003f04270 */
[----:B------:R-:W-:Y:S01]  /*3c10*/  FSEL R117, R33, -INF , P1 ;  /* 0xff80000021757808 */ /* 0x000fe20000800000 */
[----:B------:R-:W-:Y:S01]  /*3c20*/  HGMMA.64x16x16.F32.BF16 R24, gdesc[UR52], R24, gsb0 ;  /* 0x00200000341879f0 */ /* 0x000fe20008001818 */
[----:B------:R-:W-:Y:S02]  /*3c30*/  FMNMX.FTZ R0, R115, R0, !PT ;  /* 0x0000000073007209 */ /* 0x000fe40007810000 */
[----:B------:R-:W-:Y:S01]  /*3c40*/  FSEL R33, R46, -INF , P2 ;  /* 0xff8000002e217808 */ /* 0x000fe20001000000 */
[----:B------:R-:W-:Y:S01]  /*3c50*/  IMAD.MOV.U32 R46, RZ, RZ, R119 ;  /* 0x000000ffff2e7224 */ /* 0x000fe200078e0077 */
[----:B------:R-:W-:Y:S02]  /*3c60*/  ISETP.GT.AND P2, PT, R3, 0x59, PT ;  /* 0x000000590300780c */ /* 0x000fe40003f44270 */
[----:B------:R-:W-:-:S02]  /*3c70*/  FSEL R121, R36, -INF , P0 ;  /* 0xff80000024797808 */ /* 0x000fc40000000000 */
[----:B------:R-:W-:Y:S02]  /*3c80*/  FMNMX.FTZ R0, R117, R0, !PT ;  /* 0x0000000075007209 */ /* 0x000fe40007810000 */
[----:B------:R-:W-:Y:S02]  /*3c90*/  FSEL R123, R37, -INF , P2 ;  /* 0xff800000257b7808 */ /* 0x000fe40001000000 */
[----:B------:R-:W-:Y:S02]  /*3ca0*/  FMNMX.FTZ R0, R121, R0, !PT ;  /* 0x0000000079007209 */ /* 0x000fe40007810000 */
[----:B------:R-:W-:Y:S02]  /*3cb0*/  P2R R14, PR, RZ, 0x1 ;  /* 0x00000001ff0e7803 */ /* 0x000fe40000000000 */
[----:B------:R-:W-:Y:S02]  /*3cc0*/  FMNMX.FTZ R0, R123, R0, !PT ;  /* 0x000000007b007209 */ /* 0x000fe40007810000 */
[----:B------:R-:W-:-:S02]  /*3cd0*/  ISETP.GT.AND P0, PT, R3, 0x49, PT ;  /* 0x000000490300780c */ /* 0x000fc40003f04270 */
[----:B------:R-:W-:Y:S02]  /*3ce0*/  ISETP.GT.AND P1, PT, R3, 0x50, PT ;  /* 0x000000500300780c */ /* 0x000fe40003f24270 */
[----:B------:R-:W-:Y:S02]  /*3cf0*/  FSEL R61, R47, -INF , P0 ;  /* 0xff8000002f3d7808 */ /* 0x000fe40000000000 */
[----:B------:R-:W-:Y:S02]  /*3d00*/  FSEL R37, R34, -INF , P1 ;  /* 0xff80000022257808 */ /* 0x000fe40000800000 */
[----:B------:R-:W-:Y:S02]  /*3d10*/  ISETP.NE.AND P1, PT, R20, RZ, PT ;  /* 0x000000ff1400720c */ /* 0x000fe40003f25270 */
[----:B------:R-:W-:Y:S02]  /*3d20*/  P2R R12, PR, RZ, 0x4 ;  /* 0x00000004ff0c7803 */ /* 0x000fe40000000000 */
[----:B------:R-:W-:-:S02]  /*3d30*/  ISETP.NE.AND P0, PT, R14, RZ, PT ;  /* 0x000000ff0e00720c */ /* 0x000fc40003f05270 */
[----:B------:R-:W-:Y:S02]  /*3d40*/  FSEL R35, R35, -INF , P1 ;  /* 0xff80000023237808 */ /* 0x000fe40000800000 */
[----:B------:R-:W-:Y:S01]  /*3d50*/  ISETP.NE.AND P1, PT, R80, RZ, PT ;  /* 0x000000ff5000720c */ /* 0x000fe20003f25270 */
[----:B------:R-:W-:-:S12]  /*3d60*/  IMAD.MOV.U32 R80, RZ, RZ, R119 ;  /* 0x000000ffff507224 */ /* 0x000fd800078e0077 */
[----:B------:R-:W-:Y:S01]  /*3d70*/  @!P1 VIADD R2, R2, 0x36840 ;  /* 0x0003684002029836 */ /* 0x000fe20000000000 */
[----:B------:R-:W-:Y:S02]  /*3d80*/  WARPGROUP.DEPBAR.LE gsb0, 0x0 ;  /* 0x00008000000079c5 */ /* 0x000fe40000010000 */
[----:B------:R-:W-:Y:S02]  /*3d90*/  FSEL R125, R24, -INF , P3 ;  /* 0xff800000187d7808 */ /* 0x000fe40001800000 */
[----:B------:R-:W-:Y:S02]  /*3da0*/  FSEL R127, R25, -INF , P4 ;  /* 0xff800000197f7808 */ /* 0x000fe40002000000 */
[----:B------:R-:W-:Y:S02]  /*3db0*/  FMNMX.FTZ R0, R125, R0, !PT ;  /* 0x000000007d007209 */ /* 0x000fe40007810000 */
[----:B------:R-:W-:Y:S02]  /*3dc0*/  FSEL R129, R28, -INF , P5 ;  /* 0xff8000001c817808 */ /* 0x000fe40002800000 */
[----:B------:R-:W-:-:S02]  /*3dd0*/  FMNMX.FTZ R0, R127, R0, !PT ;  /* 0x000000007f007209 */ /* 0x000fc40007810000 */
[----:B------:R-:W-:Y:S02]  /*3de0*/  FSEL R131, R29, -INF , P6 ;  /* 0xff8000001d837808 */ /* 0x000fe40003000000 */
[----:B------:R-:W-:Y:S02]  /*3df0*/  FMNMX.FTZ R0, R129, R0, !PT ;  /* 0x0000000081007209 */ /* 0x000fe40007810000 */
[----:B------:R-:W-:Y:S02]  /*3e00*/  FSEL R29, R38, -INF , P0 ;  /* 0xff800000261d7808 */ /* 0x000fe40000000000 */
[----:B------:R-:W-:Y:S01]  /*3e10*/  FMNMX.FTZ R6, R131, R0, !PT ;  /* 0x0000000083067209 */ /* 0x000fe20007810000 */
[----:B------:R-:W-:Y:S01]  /*3e20*/  IMAD.U32 R0, RZ, RZ, UR6 ;  /* 0x00000006ff007e24 */ /* 0x000fe2000f8e00ff */
[----:B------:R-:W-:Y:S02]  /*3e30*/  FSEL R27, R27, -INF , P4 ;  /* 0xff8000001b1b7808 */ /* 0x000fe40002000000 */
[----:B------:R-:W-:Y:S01]  /*3e40*/  FSEL R31, R31, -INF , P6 ;  /* 0xff8000001f1f7808 */ /* 0x000fe20003000000 */
[----:B------:R-:W0:Y:S01]  /*3e50*/  SHFL.BFLY PT, R25, R6, 0x2, 0x1f ;  /* 0x0c401f0006197f89 */ /* 0x000e2200000e0000 */
[----:B------:R-:W-:-:S02]  /*3e60*/  @!P1 PRMT R2, RZ, 0x654, R2 ;  /* 0x00000654ff029816 */ /* 0x000fc40000000002 */
[----:B------:R-:W-:Y:S01]  /*3e70*/  ISETP.NE.AND P0, PT, R82, RZ, PT ;  /* 0x000000ff5200720c */ /* 0x000fe20003f05270 */
[----:B------:R-:W-:Y:S01]  /*3e80*/  IMAD.MOV.U32 R82, RZ, RZ, R119 ;  /* 0x000000ffff527224 */ /* 0x000fe200078e0077 */
[----:B------:R1:W-:Y:S01]  /*3e90*/  @!P1 SYNCS.ARRIVE.TRANS64.RED.A1T0 RZ, [R2+URZ], RZ ;  /* 0x000000ff02ff99a7 */ /* 0x0003e2000810043f */
        /* <DEDUP_REMOVED lines=12> */
[----:B------:R-:W-:Y:S01]  /*3f60*/  FMUL.FTZ R8, R4, R0 ;  /* 0x0000000004087220 */ /* 0x000fe20000410000 */
[----:B------:R-:W-:-:S04]  /*3f70*/  FMNMX.FTZ R6, R59, R6, !PT ;  /* 0x000000063b067209 */ /* 0x000fc80007810000 */
[----:B------:R-:W-:Y:S02]  /*3f80*/  FMNMX.FTZ R6, R21, R6, !PT ;  /* 0x0000000615067209 */ /* 0x000fe40007810000 */
[----:B------:R-:W-:Y:S02]  /*3f90*/  FSEL R10, R8, RZ, P2 ;  /* 0x000000ff080a7208 */ /* 0x000fe40001000000 */
[----:B------:R-:W-:Y:S02]  /*3fa0*/  FMNMX.FTZ R6, R63, R6, !PT ;  /* 0x000000063f067209 */ /* 0x000fe40007810000 */
[----:B------:R-:W-:Y:S01]  /*3fb0*/  ISETP.NE.AND P2, PT, R12, RZ, PT ;  /* 0x000000ff0c00720c */ /* 0x000fe20003f45270 */
[--C-:B------:R-:W-:Y:S01]  /*3fc0*/  FFMA.FTZ R53, R65, R0, -R10.reuse ;  /* 0x0000000041357223 */ /* 0x100fe2000001080a */
[----:B------:R-:W-:Y:S01]  /*3fd0*/  FMNMX.FTZ R6, R49, R6, !PT ;  /* 0x0000000631067209 */ /* 0x000fe20007810000 */
[-CC-:B------:R-:W-:Y:S01]  /*3fe0*/  FFMA.FTZ R57, R69, R0.reuse, -R10.reuse ;  /* 0x0000000045397223 */ /* 0x180fe2000001080a */
[----:B------:R-:W-:Y:S01]  /*3ff0*/  FSEL R39, R39, -INF , P2 ;  /* 0xff80000027277808 */ /* 0x000fe20001000000 */
[--C-:B------:R-:W-:Y:S01]  /*4000*/  FFMA.FTZ R200, R83, R0, -R10.reuse ;  /* 0x0000000053c87223 */ /* 0x100fe2000001080a */
[----:B------:R-:W-:Y:S01]  /*4010*/  FMNMX.FTZ R6, R51, R6, !PT ;  /* 0x0000000633067209 */ /* 0x000fe20007810000 */
[-CC-:B------:R-:W-:Y:S01]  /*4020*/  FFMA.FTZ R25, R73, R0.reuse, -R10.reuse ;  /* 0x0000000049197223 */ /* 0x180fe2000001080a */
[----:B------:R-:W-:Y:S01]  /*4030*/  FSEL R65, R26, -INF , P3 ;  /* 0xff8000001a417808 */ /* 0x000fe20001800000 */
[--C-:B------:R-:W-:Y:S01]  /*4040*/  FFMA.FTZ R202, R85, R0, -R10.reuse ;  /* 0x0000000055ca7223 */ /* 0x100fe2000001080a */
[----:B------:R-:W-:Y:S01]  /*4050*/  FMNMX.FTZ R6, R41, R6, !PT ;  /* 0x0000000629067209 */ /* 0x000fe20007810000 */
[----:B------:R-:W-:Y:S01]  /*4060*/  MUFU.EX2 R200, R200 ;  /* 0x000000c800c87308 */ /* 0x000fe20000000800 */
[----:B------:R-:W-:Y:S01]  /*4070*/  FSEL R69, R30, -INF , P5 ;  /* 0xff8000001e457808 */ /* 0x000fe20002800000 */
[--C-:B------:R-:W-:Y:S01]  /*4080*/  FFMA.FTZ R47, R77, R0, -R10.reuse ;  /* 0x000000004d2f7223 */ /* 0x100fe2000001080a */
[----:B------:R-:W-:Y:S01]  /*4090*/  FMNMX.FTZ R6, R55, R6, !PT ;  /* 0x0000000637067209 */ /* 0x000fe20007810000 */
[-CC-:B------:R-:W-:Y:S01]  /*40a0*/  FFMA.FTZ R196, R87, R0.reuse, -R10.reuse ;  /* 0x0000000057c47223 */ /* 0x180fe2000001080a */
[-CC-:B------:R-:W-:Y:S01]  /*40b0*/  FFMA.FTZ R198, R89, R0.reuse, -R10.reuse ;  /* 0x0000000059c67223 */ /* 0x180fe2000001080a */
[--C-:B------:R-:W-:Y:S01]  /*40c0*/  FFMA.FTZ R192, R91, R0, -R10.reuse ;  /* 0x000000005bc07223 */ /* 0x100fe2000001080a */
[----:B------:R-:W-:Y:S01]  /*40d0*/  FMNMX.FTZ R6, R45, R6, !PT ;  /* 0x000000062d067209 */ /* 0x000fe20007810000 */
[----:B------:R-:W0:Y:S01]  /*40e0*/  MUFU.EX2 R25, R25 ;  /* 0x0000001900197308 */ /* 0x000e220000000800 */
[-CC-:B------:R-:W-:Y:S01]  /*40f0*/  FFMA.FTZ R93, R93, R0.reuse, -R10.reuse ;  /* 0x000000005d5d7223 */ /* 0x180fe2000001080a */
[--C-:B------:R-:W-:Y:S01]  /*4100*/  FFMA.FTZ R95, R95, R0, -R10.reuse ;  /* 0x000000005f5f7223 */ /* 0x100fe2000001080a */
[----:B------:R-:W-:Y:S01]  /*4110*/  FMNMX.FTZ R6, R43, R6, !PT ;  /* 0x000000062b067209 */ /* 0x000fe20007810000 */
[-CC-:B------:R-:W-:Y:S01]  /*4120*/  FFMA.FTZ R97, R97, R0.reuse, -R10.reuse ;  /* 0x0000000061617223 */ /* 0x180fe2000001080a */
[-CC-:B------:R-:W-:Y:S01]  /*4130*/  FFMA.FTZ R99, R99, R0.reuse, -R10.reuse ;  /* 0x0000000063637223 */ /* 0x180fe2000001080a */
[--C-:B------:R-:W-:Y:S01]  /*4140*/  FFMA.FTZ R101, R101, R0, -R10.reuse ;  /* 0x0000000065657223 */ /* 0x100fe2000001080a */
[----:B------:R-:W-:Y:S01]  /*4150*/  FMNMX.FTZ R6, R33, R6, !PT ;  /* 0x0000000621067209 */ /* 0x000fe20007810000 */
[----:B------:R-:W2:Y:S01]  /*4160*/  MUFU.EX2 R202, R202 ;  /* 0x000000ca00ca7308 */ /* 0x000ea20000000800 */
[-CC-:B------:R-:W-:Y:S01]  /*4170*/  FFMA.FTZ R103, R103, R0.reuse, -R10.reuse ;  /* 0x0000000067677223 */ /* 0x180fe2000001080a */
[--C-:B------:R-:W-:Y:S01]  /*4180*/  FFMA.FTZ R105, R105, R0, -R10.reuse ;  /* 0x0000000069697223 */ /* 0x100fe2000001080a */
[----:B------:R-:W-:Y:S01]  /*4190*/  FMNMX.FTZ R6, R61, R6, !PT ;  /* 0x000000063d067209 */ /* 0x000fe20007810000 */
[-CC-:B------:R-:W-:Y:S01]  /*41a0*/  FFMA.FTZ R107, R107, R0.reuse, -R10.reuse ;  /* 0x000000006b6b7223 */ /* 0x180fe2000001080a */
[-CC-:B------:R-:W-:Y:S01]  /*41b0*/  FFMA.FTZ R109, R109, R0.reuse, -R10.reuse ;  /* 0x000000006d6d7223 */ /* 0x180fe2000001080a */
[--C-:B------:R-:W-:Y:S01]  /*41c0*/  FFMA.FTZ R111, R111, R0, -R10.reuse ;  /* 0x000000006f6f7223 */ /* 0x100fe2000001080a */
[----:B------:R-:W-:Y:S01]  /*41d0*/  FMNMX.FTZ R6, R37, R6, !PT ;  /* 0x0000000625067209 */ /* 0x000fe20007810000 */
[----:B------:R-:W3:Y:S01]  /*41e0*/  MUFU.EX2 R47, R47 ;  /* 0x0000002f002f7308 */ /* 0x000ee20000000800 */
[-CC-:B------:R-:W-:Y:S01]  /*41f0*/  FFMA.FTZ R113, R113, R0.reuse, -R10.reuse ;  /* 0x0000000071717223 */ /* 0x180fe2000001080a */
[--C-:B------:R-:W-:Y:S01]  /*4200*/  FFMA.FTZ R115, R115, R0, -R10.reuse ;  /* 0x0000000073737223 */ /* 0x100fe2000001080a */
[----:B------:R-:W-:Y:S01]  /*4210*/  FMNMX.FTZ R6, R35, R6, !PT ;  /* 0x0000000623067209 */ /* 0x000fe20007810000 */
[-CC-:B------:R-:W-:Y:S01]  /*4220*/  FFMA.FTZ R117, R117, R0.reuse, -R10.reuse ;  /* 0x0000000075757223 */ /* 0x180fe2000001080a */
[-CC-:B------:R-:W-:Y:S01]  /*4230*/  FFMA.FTZ R121, R121, R0.reuse, -R10.reuse ;  /* 0x0000000079797223 */ /* 0x180fe2000001080a */
[--C-:B------:R-:W-:Y:S01]  /*4240*/  FFMA.FTZ R123, R123, R0, -R10.reuse ;  /* 0x000000007b7b7223 */ /* 0x100fe2000001080a */
[----:B------:R-:W-:Y:S01]  /*4250*/  FMNMX.FTZ R6, R29, R6, !PT ;  /* 0x000000061d067209 */ /* 0x000fe20007810000 */
[----:B------:R-:W-:Y:S01]  /*4260*/  MUFU.EX2 R196, R196 ;  /* 0x000000c400c47308 */ /* 0x000fe20000000800 */
[-CC-:B------:R-:W-:Y:S01]  /*4270*/  FFMA.FTZ R125, R125, R0.reuse, -R10.reuse ;  /* 0x000000007d7d7223 */ /* 0x180fe2000001080a */
[--C-:B------:R-:W-:Y:S01]  /*4280*/  FFMA.FTZ R127, R127, R0, -R10.reuse ;  /* 0x000000007f7f7223 */ /* 0x100fe2000001080a */
[----:B------:R-:W-:Y:S01]  /*4290*/  FMNMX.FTZ R6, R39, R6, !PT ;  /* 0x0000000627067209 */ /* 0x000fe20007810000 */
[-CC-:B------:R-:W-:Y:S01]  /*42a0*/  FFMA.FTZ R129, R129, R0.reuse, -R10.reuse ;  /* 0x0000000081817223 */ /* 0x180fe2000001080a */
[----:B------:R-:W-:Y:S01]  /*42b0*/  FFMA.FTZ R10, R131, R0, -R10 ;  /* 0x00000000830a7223 */ /* 0x000fe2000001080a */
[--C-:B------:R-:W-:Y:S01]  /*42c0*/  IMAD.MOV.U32 R91, RZ, RZ, R119.reuse ;  /* 0x000000ffff5b7224 */ /* 0x100fe200078e0077 */
[----:B------:R-:W-:Y:S01]  /*42d0*/  FMNMX.FTZ R6, R65, R6, !PT ;  /* 0x0000000641067209 */ /* 0x000fe20007810000 */
[----:B------:R-:W-:Y:S01]  /*42e0*/  MUFU.EX2 R53, R53 ;  /* 0x0000003500357308 */ /* 0x000fe20000000800 */
[----:B------:R-:W-:-:S02]  /*42f0*/  IMAD.MOV.U32 R89, RZ, RZ, R119 ;  /* 0x000000ffff597224 */ /* 0x000fc400078e0077 */
[----:B------:R-:W-:Y:S01]  /*4300*/  FMNMX.FTZ R6, R27, R6, !PT ;  /* 0x000000061b067209 */ /* 0x000fe20007810000 */
[--C-:B------:R-:W-:Y:S02]  /*4310*/  IMAD.MOV.U32 R87, RZ, RZ, R119.reuse ;  /* 0x000000ffff577224 */ /* 0x100fe400078e0077 */
[--C-:B------:R-:W-:Y:S01]  /*4320*/  IMAD.MOV.U32 R85, RZ, RZ, R119.reuse ;  /* 0x000000ffff557224 */ /* 0x100fe200078e0077 */
[----:B------:R-:W-:Y:S01]  /*4330*/  FMNMX.FTZ R6, R69, R6, !PT ;  /* 0x0000000645067209 */ /* 0x000fe20007810000 */
[----:B------:R-:W-:Y:S01]  /*4340*/  MUFU.EX2 R198, R198 ;  /* 0x000000c600c67308 */ /* 0x000fe20000000800 */
[--C-:B------:R-:W-:Y:S02]  /*4350*/  IMAD.MOV.U32 R83, RZ, RZ, R119.reuse ;  /* 0x000000ffff537224 */ /* 0x100fe400078e0077 */
[----:B------:R-:W-:Y:S01]  /*4360*/  FMNMX.FTZ R6, R31, R6, !PT ;  /* 0x000000061f067209 */ /* 0x000fe20007810000 */
[--C-:B------:R-:W-:Y:S02]  /*4370*/  IMAD.MOV.U32 R77, RZ, RZ, R119.reuse ;  /* 0x000000ffff4d7224 */ /* 0x100fe400078e0077 */
[----:B------:R-:W-:-:S02]  /*4380*/  IMAD.MOV.U32 R73, RZ, RZ, R119 ;  /* 0x000000ffff497224 */ /* 0x000fc400078e0077 */
[----:B------:R-:W4:Y:S01]  /*4390*/  SHFL.BFLY PT, R3, R6, 0x2, 0x1f ;  /* 0x0c401f0006037f89 */ /* 0x000f2200000e0000 */
[----:B------:R-:W-:Y:S08]  /*43a0*/  MUFU.EX2 R57, R57 ;  /* 0x0000003900397308 */ /* 0x000ff00000000800 */
[----:B------:R-:W-:Y:S08]  /*43b0*/  MUFU.EX2 R192, R192 ;  /* 0x000000c000c07308 */ /* 0x000ff00000000800 */
[----:B------:R-:W-:Y:S01]  /*43c0*/  MUFU.EX2 R93, R93 ;  /* 0x0000005d005d7308 */ /* 0x000fe20000000800 */
[----:B----4-:R-:W-:-:S07]  /*43d0*/  FMNMX.FTZ R8, R6, R3, !PT ;  /* 0x0000000306087209 */ /* 0x010fce0007810000 */
[----:B------:R-:W-:Y:S01]  /*43e0*/  MUFU.EX2 R95, R95 ;  /* 0x0000005f005f7308 */ /* 0x000fe20000000800 */
[----:B------:R-:W4:Y:S07]  /*43f0*/  SHFL.BFLY PT, R3, R8, 0x1, 0x1f ;  /* 0x0c201f0008037f89 */ /* 0x000f2e00000e0000 */
[----:B------:R5:W-:Y:S08]  /*4400*/  MUFU.EX2 R194, R97 ;  /* 0x0000006100c27308 */ /* 0x000bf00000000800 */
[----:B------:R-:W-:Y:S01]  /*4410*/  MUFU.EX2 R99, R99 ;  /* 0x0000006300637308 */ /* 0x000fe20000000800 */
[----:B-----5:R-:W-:-:S07]  /*4420*/  IMAD.MOV.U32 R97, RZ, RZ, R119 ;  /* 0x000000ffff617224 */ /* 0x020fce00078e0077 */
[----:B------:R5:W-:Y:S01]  /*4430*/  MUFU.EX2 R188, R101 ;  /* 0x0000006500bc7308 */ /* 0x000be20000000800 */
[----:B----4-:R-:W-:-:S04]  /*4440*/  FMNMX.FTZ R3, R8, R3, !PT ;  /* 0x0000000308037209 */ /* 0x010fc80007810000 */
[C---:B------:R-:W-:Y:S01]  /*4450*/  FSETP.NEU.FTZ.AND P2, PT, R3.reuse, -INF , PT ;  /* 0xff8000000300780b */ /* 0x040fe20003f5d000 */
[-C--:B------:R-:W-:Y:S02]  /*4460*/  FMUL.FTZ R6, R3, R0.reuse ;  /* 0x0000000003067220 */ /* 0x080fe40000410000 */
[----:B------:R-:W-:Y:S01]  /*4470*/  MUFU.EX2 R103, R103 ;  /* 0x0000006700677308 */ /* 0x000fe20000000800 */
[--C-:B-----5:R-:W-:Y:S02]  /*4480*/  IMAD.MOV.U32 R101, RZ, RZ, R119.reuse ;  /* 0x000000ffff657224 */ /* 0x120fe400078e0077 */
[----:B------:R-:W-:Y:S02]  /*4490*/  FSEL R6, R6, RZ, P2 ;  /* 0x000000ff06067208 */ /* 0x000fe40001000000 */
[----:B------:R-:W-:Y:S01]  /*44a0*/  ISETP.GE.AND P2, PT, R81, 0x71, PT ;  /* 0x000000715100780c */ /* 0x000fe20003f46270 */
[----:B------:R-:W-:Y:S02]  /*44b0*/  IMAD.MOV.U32 R81, RZ, RZ, R119 ;  /* 0x000000ffff517224 */ /* 0x000fe400078e0077 */
        /* <DEDUP_REMOVED lines=17> */
[----:B0-----:R-:W-:Y:S01]  /*45d0*/  FADD.FTZ R67, R200, R25 ;  /* 0x00000019c8437221 */ /* 0x001fe20000010000 */
[-CC-:B------:R-:W-:Y:S01]  /*45e0*/  FFMA.FTZ R49, R49, R0.reuse, -R6.reuse ;  /* 0x0000000031317223 */ /* 0x180fe20000010806 */
[-CC-:B------:R-:W-:Y:S01]  /*45f0*/  FFMA.FTZ R41, R41, R0.reuse, -R6.reuse ;  /* 0x0000000029297223 */ /* 0x180fe20000010806 */
[-CC-:B------:R-:W-:Y:S01]  /*4600*/  FFMA.FTZ R55, R55, R0.reuse, -R6.reuse ;  /* 0x0000000037377223 */ /* 0x180fe20000010806 */
[----:B--2---:R-:W-:Y:S01]  /*4610*/  FADD.FTZ R30, R202, R67 ;  /* 0x00000043ca1e7221 */ /* 0x004fe20000010000 */
[-CC-:B------:R-:W-:Y:S01]  /*4620*/  FFMA.FTZ R45, R45, R0.reuse, -R6.reuse ;  /* 0x000000002d2d7223 */ /* 0x180fe20000010806 */
[-CC-:B------:R-:W-:Y:S01]  /*4630*/  FFMA.FTZ R33, R33, R0.reuse, -R6.reuse ;  /* 0x0000000021217223 */ /* 0x180fe20000010806 */
[----:B------:R0:W2:Y:S01]  /*4640*/  MUFU.EX2 R8, R75 ;  /* 0x0000004b00087308 */ /* 0x0000a20000000800 */
[--C-:B------:R-:W-:Y:S01]  /*4650*/  FFMA.FTZ R61, R61, R0, -R6.reuse ;  /* 0x000000003d3d7223 */ /* 0x100fe20000010806 */
[----:B------:R-:W-:Y:S01]  /*4660*/  F2FP.BF16.F32.PACK_AB R200, R25, R200 ;  /* 0x000000c819c8723e */ /* 0x000fe200000010ff */
        /* <DEDUP_REMOVED lines=8> */
[----:B------:R-:W-:Y:S01]  /*46f0*/  FFMA.FTZ R31, R31, R0, -R6 ;  /* 0x000000001f1f7223 */ /* 0x000fe20000010806 */
[----:B---3--:R-:W-:Y:S01]  /*4700*/  F2FP.BF16.F32.PACK_AB R202, R47, R202 ;  /* 0x000000ca2fca723e */ /* 0x008fe200000010ff */
[----:B------:R-:W-:-:S02]  /*4710*/  IMAD.MOV.U32 R105, RZ, RZ, R119 ;  /* 0x000000ffff697224 */ /* 0x000fc400078e0077 */
[--C-:B0-----:R-:W-:Y:S01]  /*4720*/  IMAD.MOV.U32 R75, RZ, RZ, R119.reuse ;  /* 0x000000ffff4b7224 */ /* 0x101fe200078e0077 */
[----:B------:R0:W-:Y:S01]  /*4730*/  MUFU.EX2 R24, R59 ;  /* 0x0000003b00187308 */ /* 0x0001e20000000800 */
[----:B--2---:R-:W-:Y:S01]  /*4740*/  F2FP.BF16.F32.PACK_AB R201, R8, R5 ;  /* 0x0000000508c9723e */ /* 0x004fe200000010ff */
[----:B------:R-:W-:-:S06]  /*4750*/  IMAD.MOV.U32 R67, RZ, RZ, R119 ;  /* 0x000000ffff437224 */ /* 0x000fcc00078e0077 */
[----:B------:R2:W3:Y:S01]  /*4760*/  MUFU.EX2 R12, R79 ;  /* 0x0000004f000c7308 */ /* 0x0004e20000000800 */
[----:B0-----:R-:W-:Y:S01]  /*4770*/  FADD.FTZ R59, R47, R30 ;  /* 0x0000001e2f3b7221 */ /* 0x001fe20000010000 */
[----:B------:R-:W-:-:S03]  /*4780*/  IMAD.MOV.U32 R47, RZ, RZ, R119 ;  /* 0x000000ffff2f7224 */ /* 0x000fc600078e0077 */
[----:B------:R-:W-:Y:S01]  /*4790*/  FADD.FTZ R32, R196, R59 ;  /* 0x0000003bc4207221 */ /* 0x000fe20000010000 */
[C---:B------:R-:W-:Y:S02]  /*47a0*/  F2FP.BF16.F32.PACK_AB R196, R53.reuse, R196 ;  /* 0x000000c435c4723e */ /* 0x040fe400000010ff */
[----:B------:R-:W0:Y:S01]  /*47b0*/  MUFU.EX2 R11, R11 ;  /* 0x0000000b000b7308 */ /* 0x000e220000000800 */
[----:B------:R-:W-:Y:S01]  /*47c0*/  FADD.FTZ R59, R53, R32 ;  /* 0x00000020353b7221 */ /* 0x000fe20000010000 */
[----:B------:R-:W-:Y:S01]  /*47d0*/  FADD.FTZ R32, R5, R8 ;  /* 0x0000000805207221 */ /* 0x000fe20000010000 */
[----:B--2---:R-:W-:Y:S02]  /*47e0*/  IMAD.MOV.U32 R79, RZ, RZ, R119 ;  /* 0x000000ffff4f7224 */ /* 0x004fe400078e0077 */
[----:B------:R-:W-:Y:S01]  /*47f0*/  FADD.FTZ R34, R198, R59 ;  /* 0x0000003bc6227221 */ /* 0x000fe20000010000 */
[C---:B------:R-:W-:Y:S01]  /*4800*/  F2FP.BF16.F32.PACK_AB R198, R57.reuse, R198 ;  /* 0x000000c639c6723e */ /* 0x040fe200000010ff */
[--C-:B------:R-:W-:Y:S01]  /*4810*/  IMAD.MOV.U32 R53, RZ, RZ, R119.reuse ;  /* 0x000000ffff357224 */ /* 0x100fe200078e0077 */
[----:B------:R-:W-:Y:S01]  /*4820*/  MUFU.EX2 R13, R13 ;  /* 0x0000000d000d7308 */ /* 0x000fe20000000800 */
[----:B------:R-:W-:Y:S01]  /*4830*/  FADD.FTZ R59, R57, R34 ;  /* 0x00000022393b7221 */ /* 0x000fe20000010000 */
[----:B---3--:R-:W-:Y:S01]  /*4840*/  F2FP.BF16.F32.PACK_AB R203, R12, R9 ;  /* 0x000000090ccb723e */ /* 0x008fe200000010ff */
[----:B------:R-:W-:-:S02]  /*4850*/  IMAD.MOV.U32 R57, RZ, RZ, R119 ;  /* 0x000000ffff397224 */ /* 0x000fc400078e0077 */
[----:B------:R-:W-:Y:S01]  /*4860*/  FADD.FTZ R36, R192, R59 ;  /* 0x0000003bc0247221 */ /* 0x000fe20000010000 */
[C---:B------:R-:W-:Y:S01]  /*4870*/  F2FP.BF16.F32.PACK_AB R192, R93.reuse, R192 ;  /* 0x000000c05dc0723e */ /* 0x040fe200000010ff */
[--C-:B------:R-:W-:Y:S01]  /*4880*/  IMAD.MOV.U32 R59, RZ, RZ, R119.reuse ;  /* 0x000000ffff3b7224 */ /* 0x100fe200078e0077 */
[----:B------:R2:W-:Y:S01]  /*4890*/  MUFU.EX2 R28, R51 ;  /* 0x00000033001c7308 */ /* 0x0005e20000000800 */
[----:B------:R-:W-:Y:S01]  /*48a0*/  FADD.FTZ R36, R93, R36 ;  /* 0x000000245d247221 */ /* 0x000fe20000010000 */
[----:B0-----:R-:W-:Y:S01]  /*48b0*/  F2FP.BF16.F32.PACK_AB R197, R14, R11 ;  /* 0x0000000b0ec5723e */ /* 0x001fe200000010ff */
[----:B------:R-:W-:-:S05]  /*48c0*/  IMAD.MOV.U32 R93, RZ, RZ, R119 ;  /* 0x000000ffff5d7224 */ /* 0x000fca00078e0077 */
[----:B------:R0:W3:Y:S01]  /*48d0*/  MUFU.EX2 R20, R71 ;  /* 0x0000004700147308 */ /* 0x0000e20000000800 */
[----:B--2---:R-:W-:-:S04]  /*48e0*/  FADD.FTZ R51, R9, R32 ;  /* 0x0000002009337221 */ /* 0x004fc80000010000 */
[----:B------:R-:W-:-:S03]  /*48f0*/  FADD.FTZ R34, R12, R51 ;  /* 0x000000330c227221 */ /* 0x000fc60000010000 */
[----:B------:R-:W2:Y:S01]  /*4900*/  MUFU.EX2 R15, R15 ;  /* 0x0000000f000f7308 */ /* 0x000ea20000000800 */
[----:B------:R-:W-:Y:S01]  /*4910*/  FADD.FTZ R51, R11, R34 ;  /* 0x000000220b337221 */ /* 0x000fe20000010000 */
[----:B0-----:R-:W-:-:S03]  /*4920*/  IMAD.MOV.U32 R71, RZ, RZ, R119 ;  /* 0x000000ffff477224 */ /* 0x001fc600078e0077 */
[----:B------:R-:W-:Y:S01]  /*4930*/  FADD.FTZ R34, R14, R51 ;  /* 0x000000330e227221 */ /* 0x000fe20000010000 */
[----:B------:R-:W-:Y:S02]  /*4940*/  FADD.FTZ R51, R95, R36 ;  /* 0x000000245f337221 */ /* 0x000fe40000010000 */
[----:B------:R-:W0:Y:S01]  /*4950*/  MUFU.EX2 R21, R21 ;  /* 0x0000001500157308 */ /* 0x000e220000000800 */
[----:B---3--:R-:W-:Y:S01]  /*4960*/  F2FP.BF16.F32.PACK_AB R199, R20, R13 ;  /* 0x0000000d14c7723e */ /* 0x008fe200000010ff */
[C---:B------:R-:W-:Y:S01]  /*4970*/  FADD.FTZ R38, R194.reuse, R51 ;  /* 0x00000033c2267221 */ /* 0x040fe20000010000 */
[----:B------:R-:W-:Y:S01]  /*4980*/  F2FP.BF16.F32.PACK_AB R194, R194, R95 ;  /* 0x0000005fc2c2723e */ /* 0x000fe200000010ff */
[----:B------:R-:W-:Y:S02]  /*4990*/  IMAD.MOV.U32 R95, RZ, RZ, R119 ;  /* 0x000000ffff5f7224 */ /* 0x000fe400078e0077 */
[----:B------:R-:W-:Y:S02]  /*49a0*/  FADD.FTZ R51, R99, R38 ;  /* 0x0000002663337221 */ /* 0x000fe40000010000 */
[----:B------:R3:W-:Y:S01]  /*49b0*/  MUFU.EX2 R32, R43 ;  /* 0x0000002b00207308 */ /* 0x0007e20000000800 */
[----:B--2---:R-:W-:-:S07]  /*49c0*/  F2FP.BF16.F32.PACK_AB R193, R24, R15 ;  /* 0x0000000f18c1723e */ /* 0x004fce00000010ff */
[----:B------:R2:W4:Y:S01]  /*49d0*/  MUFU.EX2 R26, R63 ;  /* 0x0000003f001a7308 */ /* 0x0005220000000800 */
[----:B---3--:R-:W-:-:S04]  /*49e0*/  FADD.FTZ R43, R13, R34 ;  /* 0x000000220d2b7221 */ /* 0x008fc80000010000 */
[----:B------:R-:W-:-:S03]  /*49f0*/  FADD.FTZ R36, R20, R43 ;  /* 0x0000002b14247221 */ /* 0x000fc60000010000 */
[----:B------:R-:W3:Y:S01]  /*4a00*/  MUFU.EX2 R107, R107 ;  /* 0x0000006b006b7308 */ /* 0x000ee20000000800 */
[----:B------:R-:W-:Y:S01]  /*4a10*/  FADD.FTZ R43, R15, R36 ;  /* 0x000000240f2b7221 */ /* 0x000fe20000010000 */
[C---:B------:R-:W-:Y:S01]  /*4a20*/  FADD.FTZ R36, R188.reuse, R51 ;  /* 0x00000033bc247221 */ /* 0x040fe20000010000 */
[----:B------:R-:W-:Y:S01]  /*4a30*/  F2FP.BF16.F32.PACK_AB R188, R188, R99 ;  /* 0x00000063bcbc723e */ /* 0x000fe200000010ff */
[----:B------:R-:W-:Y:S02]  /*4a40*/  IMAD.MOV.U32 R99, RZ, RZ, R119 ;  /* 0x000000ffff637224 */ /* 0x000fe400078e0077 */
[----:B-1----:R-:W-:Y:S01]  /*4a50*/  FADD.FTZ R2, R24, R43 ;  /* 0x0000002b18027221 */ /* 0x002fe20000010000 */
[----:B------:R-:W-:Y:S01]  /*4a60*/  FADD.FTZ R51, R103, R36 ;  /* 0x0000002467337221 */ /* 0x000fe20000010000 */
[----:B--2---:R-:W-:Y:S01]  /*4a70*/  IMAD.MOV.U32 R63, RZ, RZ, R119 ;  /* 0x000000ffff3f7224 */ /* 0x004fe200078e0077 */
[----:B------:R-:W1:Y:S01]  /*4a80*/  MUFU.EX2 R49, R49 ;  /* 0x0000003100317308 */ /* 0x000e620000000800 */
[----:B0-----:R-:W-:Y:S01]  /*4a90*/  FADD.FTZ R43, R21, R2 ;  /* 0x00000002152b7221 */ /* 0x001fe20000010000 */
[C---:B------:R-:W-:Y:S01]  /*4aa0*/  FADD.FTZ R38, R190.reuse, R51 ;  /* 0x00000033be267221 */ /* 0x040fe20000010000 */
[----:B------:R-:W-:Y:S01]  /*4ab0*/  F2FP.BF16.F32.PACK_AB R190, R190, R103 ;  /* 0x00000067bebe723e */ /* 0x000fe200000010ff */
[----:B------:R-:W-:-:S02]  /*4ac0*/  IMAD.MOV.U32 R103, RZ, RZ, R119 ;  /* 0x000000ffff677224 */ /* 0x000fc400078e0077 */
[C---:B----4-:R-:W-:Y:S01]  /*4ad0*/  FADD.FTZ R36, R26.reuse, R43 ;  /* 0x0000002b1a247221 */ /* 0x050fe20000010000 */
[----:B------:R-:W-:Y:S01]  /*4ae0*/  F2FP.BF16.F32.PACK_AB R195, R26, R21 ;  /* 0x000000151ac3723e */ /* 0x000fe200000010ff */
[--C-:B------:R-:W-:Y:S01]  /*4af0*/  IMAD.MOV.U32 R26, RZ, RZ, R119.reuse ;  /* 0x000000ffff1a7224 */ /* 0x100fe200078e0077 */
[----:B------:R0:W2:Y:S01]  /*4b00*/  MUFU.EX2 R184, R109 ;  /* 0x0000006d00b87308 */ /* 0x0000a20000000800 */
[----:B---3--:R-:W-:Y:S01]  /*4b10*/  FADD.FTZ R51, R107, R38 ;  /* 0x000000266b337221 */ /* 0x008fe20000010000 */
[----:B------:R-:W-:-:S06]  /*4b20*/  IMAD.MOV.U32 R24, RZ, RZ, R119 ;  /* 0x000000ffff187224 */ /* 0x000fcc00078e0077 */
[----:B------:R-:W3:Y:S01]  /*4b30*/  MUFU.EX2 R111, R111 ;  /* 0x0000006f006f7308 */ /* 0x000ee20000000800 */
[----:B-1----:R-:W-:Y:S01]  /*4b40*/  FADD.FTZ R43, R49, R36 ;  /* 0x00000024312b7221 */ /* 0x002fe20000010000 */
[C---:B------:R-:W-:Y:S01]  /*4b50*/  F2FP.BF16.F32.PACK_AB R189, R28.reuse, R49 ;  /* 0x000000311cbd723e */ /* 0x040fe200000010ff */
[----:B0-----:R-:W-:Y:S02]  /*4b60*/  IMAD.MOV.U32 R109, RZ, RZ, R119 ;  /* 0x000000ffff6d7224 */ /* 0x001fe400078e0077 */
[----:B------:R-:W-:Y:S01]  /*4b70*/  FADD.FTZ R36, R28, R43 ;  /* 0x0000002b1c247221 */ /* 0x000fe20000010000 */
[----:B------:R-:W-:Y:S02]  /*4b80*/  IMAD.MOV.U32 R49, RZ, RZ, R119 ;  /* 0x000000ffff317224 */ /* 0x000fe400078e0077 */
[----:B------:R-:W0:Y:S01]  /*4b90*/  MUFU.EX2 R41, R41 ;  /* 0x0000002900297308 */ /* 0x000e220000000800 */
[C---:B--2---:R-:W-:Y:S01]  /*4ba0*/  FADD.FTZ R38, R184.reuse, R51 ;  /* 0x00000033b8267221 */ /* 0x044fe20000010000 */
[----:B------:R-:W-:Y:S01]  /*4bb0*/  F2FP.BF16.F32.PACK_AB R184, R184, R107 ;  /* 0x0000006bb8b8723e */ /* 0x000fe200000010ff */
[----:B------:R-:W-:-:S02]  /*4bc0*/  IMAD.MOV.U32 R107, RZ, RZ, R119 ;  /* 0x000000ffff6b7224 */ /* 0x000fc400078e0077 */
[--C-:B------:R-:W-:Y:S02]  /*4bd0*/  IMAD.MOV.U32 R51, RZ, RZ, R119.reuse ;  /* 0x000000ffff337224 */ /* 0x100fe400078e0077 */
[----:B------:R-:W-:Y:S01]  /*4be0*/  IMAD.MOV.U32 R28, RZ, RZ, R119 ;  /* 0x000000ffff1c7224 */ /* 0x000fe200078e0077 */
[----:B------:R1:W2:Y:S01]  /*4bf0*/  MUFU.EX2 R186, R113 ;  /* 0x0000007100ba7308 */ /* 0x0002a20000000800 */
[----:B---3--:R-:W-:-:S07]  /*4c00*/  FADD.FTZ R43, R111, R38 ;  /* 0x000000266f2b7221 */ /* 0x008fce0000010000 */
[----:B------:R3:W4:Y:S01]  /*4c10*/  MUFU.EX2 R30, R55 ;  /* 0x00000037001e7308 */ /* 0x0007220000000800 */
[----:B0-----:R-:W-:Y:S01]  /*4c20*/  FADD.FTZ R25, R41, R36 ;  /* 0x0000002429197221 */ /* 0x001fe20000010000 */
[----:B-1----:R-:W-:-:S06]  /*4c30*/  IMAD.MOV.U32 R113, RZ, RZ, R119 ;  /* 0x000000ffff717224 */ /* 0x002fcc00078e0077 */
[----:B------:R-:W-:Y:S01]  /*4c40*/  MUFU.EX2 R115, R115 ;  /* 0x0000007300737308 */ /* 0x000fe20000000800 */
[C---:B--2---:R-:W-:Y:S01]  /*4c50*/  FADD.FTZ R38, R186.reuse, R43 ;  /* 0x0000002bba267221 */ /* 0x044fe20000010000 */
[----:B------:R-:W-:Y:S01]  /*4c60*/  F2FP.BF16.F32.PACK_AB R186, R186, R111 ;  /* 0x0000006fbaba723e */ /* 0x000fe200000010ff */
[--C-:B------:R-:W-:Y:S02]  /*4c70*/  IMAD.MOV.U32 R111, RZ, RZ, R119.reuse ;  /* 0x000000ffff6f7224 */ /* 0x100fe400078e0077 */
[--C-:B---3--:R-:W-:Y:S02]  /*4c80*/  IMAD.MOV.U32 R55, RZ, RZ, R119.reuse ;  /* 0x000000ffff377224 */ /* 0x108fe400078e0077 */
[----:B------:R-:W-:Y:S01]  /*4c90*/  IMAD.MOV.U32 R43, RZ, RZ, R119 ;  /* 0x000000ffff2b7224 */ /* 0x000fe200078e0077 */
[----:B------:R-:W0:Y:S01]  /*4ca0*/  MUFU.EX2 R45, R45 ;  /* 0x0000002d002d7308 */ /* 0x000e220000000800 */
[C---:B----4-:R-:W-:Y:S01]  /*4cb0*/  FADD.FTZ R6, R30.reuse, R25 ;  /* 0x000000191e067221 */ /* 0x050fe20000010000 */
[----:B------:R-:W-:Y:S01]  /*4cc0*/  F2FP.BF16.F32.PACK_AB R191, R30, R41 ;  /* 0x000000291ebf723e */ /* 0x000fe200000010ff */
[----:B------:R-:W-:-:S02]  /*4cd0*/  IMAD.MOV.U32 R41, RZ, RZ, R119 ;  /* 0x000000ffff297224 */ /* 0x000fc400078e0077 */
[----:B------:R-:W-:-:S03]  /*4ce0*/  IMAD.MOV.U32 R30, RZ, RZ, R119 ;  /* 0x000000ffff1e7224 */ /* 0x000fc600078e0077 */
[----:B------:R1:W-:Y:S08]  /*4cf0*/  MUFU.EX2 R180, R117 ;  /* 0x0000007500b47308 */ /* 0x0003f00000000800 */
[----:B------:R-:W-:Y:S01]  /*4d00*/  MUFU.EX2 R121, R121 ;  /* 0x0000007900797308 */ /* 0x000fe20000000800 */
[----:B0-----:R-:W-:Y:S01]  /*4d10*/  FADD.FTZ R25, R45, R6 ;  /* 0x000000062d197221 */ /* 0x001fe20000010000 */
[----:B------:R-:W-:Y:S01]  /*4d20*/  F2FP.BF16.F32.PACK_AB R185, R32, R45 ;  /* 0x0000002d20b9723e */ /* 0x000fe200000010ff */
[----:B-1----:R-:W-:-:S02]  /*4d30*/  IMAD.MOV.U32 R117, RZ, RZ, R119 ;  /* 0x000000ffff757224 */ /* 0x002fc400078e0077 */
[----:B------:R-:W-:Y:S01]  /*4d40*/  FADD.FTZ R6, R32, R25 ;  /* 0x0000001920067221 */ /* 0x000fe20000010000 */
[--C-:B------:R-:W-:Y:S02]  /*4d50*/  IMAD.MOV.U32 R45, RZ, RZ, R119.reuse ;  /* 0x000000ffff2d7224 */ /* 0x100fe400078e0077 */
[----:B------:R-:W0:Y:S01]  /*4d60*/  MUFU.EX2 R33, R33 ;  /* 0x0000002100217308 */ /* 0x000e220000000800 */
[----:B------:R-:W-:-:S07]  /*4d70*/  IMAD.MOV.U32 R32, RZ, RZ, R119 ;  /* 0x000000ffff207224 */ /* 0x000fce00078e0077 */
[----:B------:R-:W-:Y:S08]  /*4d80*/  MUFU.EX2 R182, R123 ;  /* 0x0000007b00b67308 */ /* 0x000ff00000000800 */
[----:B------:R1:W2:Y:S01]  /*4d90*/  MUFU.EX2 R34, R61 ;  /* 0x0000003d00227308 */ /* 0x0002a20000000800 */
[----:B0-----:R-:W-:-:S07]  /*4da0*/  FADD.FTZ R25, R33, R6 ;  /* 0x0000000621197221 */ /* 0x001fce0000010000 */
[----:B------:R-:W0:Y:S01]  /*4db0*/  MUFU.EX2 R125, R125 ;  /* 0x0000007d007d7308 */ /* 0x000e220000000800 */
[----:B-1----:R-:W-:-:S07]  /*4dc0*/  IMAD.MOV.U32 R61, RZ, RZ, R119 ;  /* 0x000000ffff3d7224 */ /* 0x002fce00078e0077 */
[----:B------:R1:W-:Y:S01]  /*4dd0*/  MUFU.EX2 R2, R35 ;  /* 0x0000002300027308 */ /* 0x0003e20000000800 */
[C---:B--2---:R-:W-:Y:S01]  /*4de0*/  FADD.FTZ R6, R34.reuse, R25 ;  /* 0x0000001922067221 */ /* 0x044fe20000010000 */
[----:B------:R-:W-:Y:S01]  /*4df0*/  F2FP.BF16.F32.PACK_AB R187, R34, R33 ;  /* 0x0000002122bb723e */ /* 0x000fe200000010ff */
[--C-:B------:R-:W-:Y:S02]  /*4e00*/  IMAD.MOV.U32 R34, RZ, RZ, R119.reuse ;  /* 0x000000ffff227224 */ /* 0x100fe400078e0077 */
[----:B------:R-:W-:-:S03]  /*4e10*/  IMAD.MOV.U32 R33, RZ, RZ, R119 ;  /* 0x000000ffff217224 */ /* 0x000fc600078e0077 */
[----:B------:R-:W2:Y:S01]  /*4e20*/  MUFU.EX2 R37, R37 ;  /* 0x0000002500257308 */ /* 0x000ea20000000800 */
[----:B-1----:R-:W-:-:S04]  /*4e30*/  FADD.FTZ R35, R115, R38 ;  /* 0x0000002673237221 */ /* 0x002fc80000010000 */
[C---:B------:R-:W-:Y:S01]  /*4e40*/  FADD.FTZ R38, R180.reuse, R35 ;  /* 0x00000023b4267221 */ /* 0x040fe20000010000 */
[----:B------:R-:W-:Y:S01]  /*4e50*/  F2FP.BF16.F32.PACK_AB R180, R180, R115 ;  /* 0x00000073b4b4723e */ /* 0x000fe200000010ff */
[----:B------:R-:W-:Y:S01]  /*4e60*/  IMAD.MOV.U32 R115, RZ, RZ, R119 ;  /* 0x000000ffff737224 */ /* 0x000fe200078e0077 */
[----:B------:R-:W1:Y:S01]  /*4e70*/  MUFU.EX2 R176, R127 ;  /* 0x0000007f00b07308 */ /* 0x000e620000000800 */
[----:B------:R-:W-:-:S04]  /*4e80*/  FADD.FTZ R35, R121, R38 ;  /* 0x0000002679237221 */ /* 0x000fc80000010000 */
[C---:B------:R-:W-:Y:S01]  /*4e90*/  FADD.FTZ R40, R182.reuse, R35 ;  /* 0x00000023b6287221 */ /* 0x040fe20000010000 */
[----:B------:R-:W-:Y:S02]  /*4ea0*/  F2FP.BF16.F32.PACK_AB R182, R182, R121 ;  /* 0x00000079b6b6723e */ /* 0x000fe400000010ff */
[----:B------:R-:W3:Y:S01]  /*4eb0*/  MUFU.EX2 R129, R129 ;  /* 0x0000008100817308 */ /* 0x000ee20000000800 */
[----:B0-----:R-:W-:Y:S01]  /*4ec0*/  FADD.FTZ R35, R125, R40 ;  /* 0x000000287d237221 */ /* 0x001fe20000010000 */
[----:B--2---:R-:W-:Y:S01]  /*4ed0*/  FADD.FTZ R25, R37, R6 ;  /* 0x0000000625197221 */ /* 0x004fe20000010000 */
[C---:B------:R-:W-:Y:S01]  /*4ee0*/  F2FP.BF16.F32.PACK_AB R181, R2.reuse, R37 ;  /* 0x0000002502b5723e */ /* 0x040fe200000010ff */
[----:B------:R-:W-:Y:S02]  /*4ef0*/  IMAD.MOV.U32 R37, RZ, RZ, R119 ;  /* 0x000000ffff257224 */ /* 0x000fe400078e0077 */
[----:B------:R-:W-:Y:S01]  /*4f00*/  FADD.FTZ R6, R2, R25 ;  /* 0x0000001902067221 */ /* 0x000fe20000010000 */
[----:B------:R-:W-:Y:S01]  /*4f10*/  IMAD.MOV.U32 R2, RZ, RZ, 0x3f800000 ;  /* 0x3f800000ff027424 */ /* 0x000fe200078e00ff */
[----:B------:R-:W0:Y:S01]  /*4f20*/  MUFU.EX2 R29, R29 ;  /* 0x0000001d001d7308 */ /* 0x000e220000000800 */
[C---:B-1----:R-:W-:Y:S01]  /*4f30*/  FADD.FTZ R40, R176.reuse, R35 ;  /* 0x00000023b0287221 */ /* 0x042fe20000010000 */
[----:B------:R-:W-:-:S06]  /*4f40*/  F2FP.BF16.F32.PACK_AB R176, R176, R125 ;  /* 0x0000007db0b0723e */ /* 0x000fcc00000010ff */
[----:B------:R-:W1:Y:S01]  /*4f50*/  MUFU.EX2 R10, R10 ;  /* 0x0000000a000a7308 */ /* 0x000e620000000800 */
[----:B---3--:R-:W-:Y:S01]  /*4f60*/  FADD.FTZ R35, R129, R40 ;  /* 0x0000002881237221 */ /* 0x008fe20000010000 */
[----:B------:R-:W-:-:S06]  /*4f70*/  IMAD.MOV.U32 R40, RZ, RZ, R119 ;  /* 0x000000ffff287224 */ /* 0x000fcc00078e0077 */
[----:B------:R2:W3:Y:S01]  /*4f80*/  MUFU.EX2 R36, R39 ;  /* 0x0000002700247308 */ /* 0x0004e20000000800 */
[----:B0-----:R-:W-:-:S07]  /*4f90*/  FADD.FTZ R25, R29, R6 ;  /* 0x000000061d197221 */ /* 0x001fce0000010000 */
[----:B------:R-:W0:Y:S01]  /*4fa0*/  MUFU.EX2 R65, R65 ;  /* 0x0000004100417308 */ /* 0x000e220000000800 */
[C---:B-1----:R-:W-:Y:S01]  /*4fb0*/  FADD.FTZ R6, R10.reuse, R35 ;  /* 0x000000230a067221 */ /* 0x042fe20000010000 */
[----:B------:R-:W-:Y:S01]  /*4fc0*/  F2FP.BF16.F32.PACK_AB R178, R10, R129 ;  /* 0x000000810ab2723e */ /* 0x000fe200000010ff */
[--C-:B--2---:R-:W-:Y:S02]  /*4fd0*/  IMAD.MOV.U32 R39, RZ, RZ, R119.reuse ;  /* 0x000000ffff277224 */ /* 0x104fe400078e0077 */
[----:B------:R-:W-:-:S03]  /*4fe0*/  IMAD.MOV.U32 R35, RZ, RZ, R119 ;  /* 0x000000ffff237224 */ /* 0x000fc600078e0077 */
[----:B------:R1:W2:Y:S01]  /*4ff0*/  MUFU.EX2 R38, R27 ;  /* 0x0000001b00267308 */ /* 0x0002a20000000800 */
[C---:B---3--:R-:W-:Y:S01]  /*5000*/  FADD.FTZ R10, R36.reuse, R25 ;  /* 0x00000019240a7221 */ /* 0x048fe20000010000 */
[----:B------:R-:W-:Y:S01]  /*5010*/  F2FP.BF16.F32.PACK_AB R183, R36, R29 ;  /* 0x0000001d24b7723e */ /* 0x000fe200000010ff */
[--C-:B------:R-:W-:Y:S02]  /*5020*/  IMAD.MOV.U32 R36, RZ, RZ, R119.reuse ;  /* 0x000000ffff247224 */ /* 0x100fe400078e0077 */
[--C-:B------:R-:W-:Y:S02]  /*5030*/  IMAD.MOV.U32 R29, RZ, RZ, R119.reuse ;  /* 0x000000ffff1d7224 */ /* 0x100fe400078e0077 */
[--C-:B------:R-:W-:Y:S01]  /*5040*/  IMAD.MOV.U32 R25, RZ, RZ, R119.reuse ;  /* 0x000000ffff197224 */ /* 0x100fe200078e0077 */
[----:B------:R-:W3:Y:S01]  /*5050*/  MUFU.EX2 R69, R69 ;  /* 0x0000004500457308 */ /* 0x000ee20000000800 */
[----:B0-----:R-:W-:Y:S01]  /*5060*/  FADD.FTZ R5, R65, R10 ;  /* 0x0000000a41057221 */ /* 0x001fe20000010000 */
[----:B-1----:R-:W-:-:S06]  /*5070*/  IMAD.MOV.U32 R27, RZ, RZ, R119 ;  /* 0x000000ffff1b7224 */ /* 0x002fcc00078e0077 */
[----:B------:R0:W1:Y:S01]  /*5080*/  MUFU.EX2 R8, R31 ;  /* 0x0000001f00087308 */ /* 0x0000620000000800 */
[C---:B--2---:R-:W-:Y:S01]  /*5090*/  FADD.FTZ R10, R38.reuse, R5 ;  /* 0x00000005260a7221 */ /* 0x044fe20000010000 */
[----:B------:R-:W-:Y:S01]  /*50a0*/  F2FP.BF16.F32.PACK_AB R177, R38, R65 ;  /* 0x0000004126b1723e */ /* 0x000fe200000010ff */
[--C-:B------:R-:W-:Y:S02]  /*50b0*/  IMAD.MOV.U32 R65, RZ, RZ, R119.reuse ;  /* 0x000000ffff417224 */ /* 0x100fe400078e0077 */
[--C-:B------:R-:W-:Y:S02]  /*50c0*/  IMAD.MOV.U32 R38, RZ, RZ, R119.reuse ;  /* 0x000000ffff267224 */ /* 0x100fe400078e0077 */
[----:B---3--:R-:W-:Y:S01]  /*50d0*/  FADD.FTZ R5, R69, R10 ;  /* 0x0000000a45057221 */ /* 0x008fe20000010000 */
[----:B0-----:R-:W-:-:S03]  /*50e0*/  IMAD.MOV.U32 R31, RZ, RZ, R119 ;  /* 0x000000ffff1f7224 */ /* 0x001fc600078e0077 */
[C---:B-1----:R-:W-:Y:S01]  /*50f0*/  FADD.FTZ R5, R8.reuse, R5 ;  /* 0x0000000508057221 */ /* 0x042fe20000010000 */
[----:B------:R-:W-:Y:S01]  /*5100*/  F2FP.BF16.F32.PACK_AB R179, R8, R69 ;  /* 0x0000004508b3723e */ /* 0x000fe200000010ff */
[----:B------:R-:W-:Y:S02]  /*5110*/  IMAD.MOV.U32 R8, RZ, RZ, 0x3f800000 ;  /* 0x3f800000ff087424 */ /* 0x000fe400078e00ff */
        /* <DEDUP_REMOVED lines=54> */
[----:B------:R-:W-:Y:S01]  /*5480*/  UMOV UR60, UR61 ;  /* 0x0000003d003c7c82 */ /* 0x000fe20008000000 */
[----:B------:R-:W-:-:S05]  /*5490*/  UMOV UR37, UR36 ;  /* 0x0000002400257c82 */ /* 0x000fca0008000000 */
.L_x_3460:
[----:B------:R-:W-:-:S04]  /*54a0*/  UIADD3 UR6, UR37, 0x1, URZ ;  /* 0x0000000125067890 */ /* 0x000fc8000fffe03f */
[----:B------:R-:W-:-:S04]  /*54b0*/  UISETP.NE.AND UP0, UPT, UR6, 0x2, UPT ;  /* 0x000000020600788c */ /* 0x000fc8000bf05270 */
[----:B------:R-:W-:Y:S02]  /*54c0*/  USEL UR61, URZ, 0x1, UP0 ;  /* 0x000000013f3d7887 */ /* 0x000fe40008000000 */
[----:B------:R-:W-:Y:S02]  /*54d0*/  USEL UR36, UR6, URZ, UP0 ;  /* 0x0000003f06247287 */ /* 0x000fe40008000000 */
[----:B------:R-:W-:Y:S01]  /*54e0*/  ULOP3.LUT UR61, UR60, UR61, URZ, 0x3c, !UPT ;  /* 0x0000003d3c3d7292 */ /* 0x000fe2000f8e3c3f */
[----:B------:R-:W-:Y:S11]  /*54f0*/  @!P0 BRA `(.L_x_3452) ;  /* 0x0000000000048947 */ /* 0x000ff60003800000 */
[----:B------:R-:W-:Y:S01]  /*5500*/  BPT.TRAP 0x1 ;  /* 0x000000040000795c */ /* 0x000fe20000300000 */
.L_x_3452:
[----:B------:R-:W0:Y:S01]  /*5510*/  S2UR UR6, SR_CgaCtaId ;  /* 0x00000000000679c3 */ /* 0x000e220000008800 */
[----:B------:R-:W-:Y:S01]  /*5520*/  UMOV UR39, 0x400 ;  /* 0x0000040000277882 */ /* 0x000fe20000000000 */
[----:B------:R-:W-:-:S05]  /*5530*/  IMAD.U32 R0, RZ, RZ, UR61 ;  /* 0x0000003dff007e24 */ /* 0x000fca000f8e00ff */
[----:B------:R-:W-:Y:S01]  /*5540*/  SHF.L.U32 R0, R0, 0x1f, RZ ;  /* 0x0000001f00007819 */ /* 0x000fe200000006ff */
[----:B0-----:R-:W-:-:S04]  /*5550*/  ULEA UR39, UR6, UR39, 0x18 ;  /* 0x0000002706277291 */ /* 0x001fc8000f8ec03f */
[----:B------:R-:W-:-:S09]  /*5560*/  ULEA UR38, UR36, UR39, 0x3 ;  /* 0x0000002724267291 */ /* 0x000fd2000f8e183f */
[----:B------:R0:W1:Y:S01]  /*5570*/  SYNCS.PHASECHK.TRANS64.TRYWAIT P2, [UR38+0x36830], R0 ;  /* 0x03683000ff0075a7 */ /* 0x0000620008040166 */
[----:B------:R-:W-:Y:S05]  /*5580*/  @!P0 BRA `(.L_x_3453) ;  /* 0x0000000000048947 */ /* 0x000fea0003800000 */
[----:B------:R-:W-:Y:S01]  /*5590*/  BPT.TRAP 0x1 ;  /* 0x000000040000795c */ /* 0x000fe20000300000 */
.L_x_3453:
[----:B-1----:R-:W-:Y:S05]  /*55a0*/  @P2 BRA `(.L_x_3454) ;  /* 0x0000000000082947 */ /* 0x002fea0003800000 */
[----:B------:R-:W1:Y:S02]  /*55b0*/  SYNCS.PHASECHK.TRANS64.TRYWAIT P2, [UR38+0x36830], R0 ;  /* 0x03683000ff0075a7 */ /* 0x000e640008040166 */
[----:B-1----:R-:W-:Y:S05]  /*55c0*/  @!P2 BRA `(.L_x_3455) ;  /* 0x000000ac0048a947 */ /* 0x002fea0003800000 */
.L_x_3454:
[----:B------:R-:W-:Y:S01]  /*55d0*/  R2UR UR6, R7 ;  /* 0x00000000070672ca */ /* 0x000fe200000e0000 */
[----:B------:R-:W-:Y:S01]  /*55e0*/  WARPGROUP.ARRIVE ;  /* 0x00000000000079c5 */ /* 0x000fe20000000000 */
[----:B------:R-:W-:Y:S01]  /*55f0*/  UMOV UR7, 0x40000040 ;  /* 0x4000004000077882 */ /* 0x000fe20000000000 */
[----:B------:R-:W-:Y:S01]  /*5600*/  UMOV UR56, UR4 ;  /* 0x0000000400387c82 */ /* 0x000fe20008000000 */
[----:B------:R-:W-:Y:S01]  /*5610*/  UMOV UR57, UR5 ;  /* 0x0000000500397c82 */ /* 0x000fe20008000000 */
        /* <DEDUP_REMOVED lines=8> */
[----:B------:R-:W-:Y:S01]  /*56a0*/  UIMAD UR6, UR36, 0xa80, UR6 ;  /* 0x00000a80240678a4 */ /* 0x000fe2000f8e0206 */
[-C--:B------:R-:W-:Y:S01]  /*56b0*/  FMUL.FTZ R24, R24, R8.reuse ;  /* 0x0000000818187220 */ /* 0x080fe20000410000 */
[----:B------:R-:W-:Y:S01]  /*56c0*/  UMOV UR43, 0x40000040 ;  /* 0x40000040002b7882 */ /* 0x000fe20000000000 */
[----:B------:R-:W-:Y:S01]  /*56d0*/  UMOV UR47, 0x40000040 ;  /* 0x40000040002f7882 */ /* 0x000fe20000000000 */
[----:B------:R-:W-:Y:S01]  /*56e0*/  UIADD3 UR58, UR6, 0x80, URZ ;  /* 0x00000080063a7890 */ /* 0x000fe2000fffe03f */
[-C--:B------:R-:W-:Y:S01]  /*56f0*/  FMUL.FTZ R25, R25, R8.reuse ;  /* 0x0000000819197220 */ /* 0x080fe20000410000 */
[----:B------:R-:W-:Y:S01]  /*5700*/  UIADD3 UR10, UR6, 0x180, URZ ;  /* 0x00000180060a7890 */ /* 0x000fe2000fffe03f */
[----:B------:R-:W-:Y:S01]  /*5710*/  FMUL.FTZ R28, R28, R8 ;  /* 0x000000081c1c7220 */ /* 0x000fe20000410000 */
[----:B------:R-:W-:-:S02]  /*5720*/  UIADD3 UR14, UR6, 0x102, URZ ;  /* 0x00000102060e7890 */ /* 0x000fc4000fffe03f */
[----:B------:R-:W-:Y:S01]  /*5730*/  HGMMA.64x16x16.F32.BF16 R168, gdesc[UR4], RZ, !UPT, gsb0 ;  /* 0x0020000004a879f0 */ /* 0x000fe2000c0018ff */
        /* <DEDUP_REMOVED lines=114> */
[----:B------:R-:W-:-:S03]  /*5e60*/  FMUL.FTZ R119, R119, R2 ;  /* 0x0000000277777220 */ /* 0x000fc60000410000 */
        /* <DEDUP_REMOVED lines=32> */
[----:B------:R-:W-:Y:S03]  /*6070*/  HGMMA.64x16x16.F32.BF16 R120, gdesc[UR56], RZ, !UPT, gsb0 ;  /* 0x00200000387879f0 */ /* 0x000fe6000c0018ff */
        /* <DEDUP_REMOVED lines=408> */
[----:B------:R-:W-:Y:S02]  /*7a00*/  UIADD3 UR7, UR6, 0x986, URZ ;  /* 0x0000098606077890 */ /* 0x000fe4000fffe03f */
        /* <DEDUP_REMOVED lines=22> */
.L_x_3456:
[----:B------:R-:W-:Y:S01]  /*7b70*/  ULEA UR7, UR37, UR39, 0x3 ;  /* 0x0000002725077291 */ /* 0x000fe2000f8e183f */
[----:B01----:R-:W-:-:S05]  /*7b80*/  IMAD.U32 R0, RZ, RZ, UR60 ;  /* 0x0000003cff007e24 */ /* 0x003fca000f8e00ff */
[----:B------:R-:W-:-:S04]  /*7b90*/  SHF.L.U32 R0, R0, 0x1f, RZ ;  /* 0x0000001f00007819 */ /* 0x000fc800000006ff */
[----:B------:R0:W1:Y:S01]  /*7ba0*/  SYNCS.PHASECHK.TRANS64.TRYWAIT P2, [UR7+0x36850], R0 ;  /* 0x03685000ff0075a7 */ /* 0x0000620008040147 */
[----:B------:R-:W-:Y:S05]  /*7bb0*/  @!P0 BRA `(.L_x_3457) ;  /* 0x0000000000048947 */ /* 0x000fea0003800000 */
[----:B------:R-:W-:Y:S01]  /*7bc0*/  BPT.TRAP 0x1 ;  /* 0x000000040000795c */ /* 0x000fe20000300000 */
.L_x_3457:
[----:B-1----:R-:W-:Y:S05]  /*7bd0*/  @P2 BRA `(.L_x_3458) ;  /* 0x0000000000082947 */ /* 0x002fea0003800000 */
[----:B------:R-:W1:Y:S02]  /*7be0*/  SYNCS.PHASECHK.TRANS64.TRYWAIT P2, [UR7+0x36850], R0 ;  /* 0x03685000ff0075a7 */ /* 0x000e640008040147 */
[----:B-1----:R-:W-:Y:S05]  /*7bf0*/  @!P2 BRA `(.L_x_3459) ;  /* 0x0000008400d4a947 */ /* 0x002fea0003800000 */
.L_x_3458:
[----:B------:R-:W-:Y:S01]  /*7c00*/  UIADD3 UR39, UR39, 0x400, URZ ;  /* 0x0000040027277890 */ /* 0x000fe2000fffe03f */
[----:B------:R-:W-:Y:S01]  /*7c10*/  WARPGROUP.ARRIVE ;  /* 0x00000000000079c5 */ /* 0x000fe20000000000 */
[----:B------:R-:W-:Y:S01]  /*7c20*/  UMOV UR11, 0x40000040 ;  /* 0x40000040000b7882 */ /* 0x000fe20000000000 */
[----:B01----:R-:W-:Y:S01]  /*7c30*/  FMNMX.FTZ R0, R168, R11, !PT ;  /* 0x0000000ba8007209 */ /* 0x003fe20007810000 */
[----:B------:R-:W-:Y:S01]  /*7c40*/  USHF.R.U32.HI UR39, URZ, 0x4, UR39 ;  /* 0x000000043f277899 */ /* 0x000fe20008011627 */
[C---:B------:R-:W-:Y:S01]  /*7c50*/  ISETP.GT.AND P2, PT, R10.reuse, RZ, PT ;  /* 0x000000ff0a00720c */ /* 0x040fe20003f44270 */
[----:B------:R-:W-:Y:S01]  /*7c60*/  UMOV UR60, UR61 ;  /* 0x0000003d003c7c82 */ /* 0x000fe20008000000 */
[----:B------:R-:W-:Y:S01]  /*7c70*/  FMNMX.FTZ R3, R169, R0, !PT ;  /* 0x00000000a9037209 */ /* 0x000fe20007810000 */
[----:B------:R-:W-:Y:S01]  /*7c80*/  ULOP3.LUT UR39, UR39, 0x3fff, URZ, 0xc0, !UPT ;  /* 0x00003fff27277892 */ /* 0x000fe2000f8ec03f */
[----:B------:R-:W-:Y:S02]  /*7c90*/  VIADD R10, R10, 0xffffffff ;  /* 0xffffffff0a0a7836 */ /* 0x000fe40000000000 */
[----:B------:R-:W-:Y:S01]  /*7ca0*/  FMNMX.FTZ R0, R172, R3, !PT ;  /* 0x00000003ac007209 */ /* 0x000fe20007810000 */
[----:B------:R-:W-:-:S03]  /*7cb0*/  ULOP3.LUT UR6, UR39, 0x3800000, URZ, 0xfc, !UPT ;  /* 0x0380000027067892 */ /* 0x000fc6000f8efc3f */
[----:B------:R-:W-:Y:S01]  /*7cc0*/  FMNMX.FTZ R3, R173, R0, !PT ;  /* 0x00000000ad037209 */ /* 0x000fe20007810000 */
[----:B------:R-:W-:-:S03]  /*7cd0*/  UIMAD UR6, UR37, 0xa80, UR6 ;  /* 0x00000a80250678a4 */ /* 0x000fc6000f8e0206 */
[----:B------:R-:W-:Y:S01]  /*7ce0*/  FMNMX.FTZ R0, R160, R3, !PT ;  /* 0x00000003a0007209 */ /* 0x000fe20007810000 */
[----:B------:R-:W-:-:S03]  /*7cf0*/  UMOV UR37, UR36 ;  /* 0x0000002400257c82 */ /* 0x000fc60008000000 */
[----:B------:R-:W-:Y:S01]  /*7d00*/  UMOV UR10, UR6 ;  /* 0x00000006000a7c82 */ /* 0x000fe20008000000 */
[----:B------:R-:W-:Y:S01]  /*7d10*/  FMNMX.FTZ R3, R161, R0, !PT ;  /* 0x00000000a1037209 */ /* 0x000fe20007810000 */
[----:B------:R-:W-:Y:S01]  /*7d20*/  HGMMA.64x192x16.F32.BF16 R24, R200, gdesc[UR8].tnspB, R24, gsb0 ;  /* 0x42e00008c8187df0 */ /* 0x000fe20008001818 */
        /* <DEDUP_REMOVED lines=24> */
[----:B------:R-:W0:Y:S03]  /*7eb0*/  LDC R0, c[0x0][0x988] ;  /* 0x00026200ff007b82 */ /* 0x000e260000000800 */
[----:B------:R-:W1:Y:S02]  /*7ec0*/  SHFL.BFLY PT, R3, R2, 0x2, 0x1f ;  /* 0x0c401f0002037f89 */ /* 0x000e6400000e0000 */
[----:B-1----:R-:W-:Y:S02]  /*7ed0*/  FMNMX.FTZ R3, R2, R3, !PT ;  /* 0x0000000302037209 */ /* 0x002fe40007810000 */
[----:B------:R-:W-:-:S03]  /*7ee0*/  FMNMX.FTZ R2, R170, R9, !PT ;  /* 0x00000009aa027209 */ /* 0x000fc60007810000 */
[----:B------:R-:W1:Y:S02]  /*7ef0*/  SHFL.BFLY PT, R4, R3, 0x1, 0x1f ;  /* 0x0c201f0003047f89 */ /* 0x000e6400000e0000 */
[----:B-1----:R-:W-:Y:S02]  /*7f00*/  FMNMX.FTZ R4, R3, R4, !PT ;  /* 0x0000000403047209 */ /* 0x002fe40007810000 */
[----:B------:R-:W-:-:S03]  /*7f10*/  FMNMX.FTZ R3, R171, R2, !PT ;  /* 0x00000002ab037209 */ /* 0x000fc60007810000 */
[----:B------:R-:W-:Y:S01]  /*7f20*/  FADD.FTZ R11, -R4, R11 ;  /* 0x0000000b040b7221 */ /* 0x000fe20000010100 */
[----:B------:R-:W-:-:S03]  /*7f30*/  FMNMX.FTZ R2, R174, R3, !PT ;  /* 0x00000003ae027209 */ /* 0x000fc60007810000 */
[----:B0-----:R-:W-:Y:S01]  /*7f40*/  FMUL.FTZ R8, R11, R0 ;  /* 0x000000000b087220 */ /* 0x001fe20000410000 */
[----:B------:R-:W-:-:S04]  /*7f50*/  FMNMX.FTZ R3, R175, R2, !PT ;  /* 0x00000002af037209 */ /* 0x000fc80007810000 */
[----:B------:R-:W-:Y:S01]  /*7f60*/  FMNMX.FTZ R2, R162, R3, !PT ;  /* 0x00000003a2027209 */ /* 0x000fe20007810000 */
[----:B------:R-:W-:Y:S03]  /*7f70*/  MUFU.EX2 R8, R8 ;  /* 0x0000000800087308 */ /* 0x000fe60000000800 */
        /* <DEDUP_REMOVED lines=12> */
[----:B------:R-:W-:Y:S01]  /*8040*/  WARPGROUP.ARRIVE ;  /* 0x00000000000079c5 */ /* 0x000fe20000000000 */
[----:B------:R-:W-:-:S04]  /*8050*/  FMNMX.FTZ R2, R138, R3, !PT ;  /* 0x000000038a027209 */ /* 0x000fc80007810000 */
        /* <DEDUP_REMOVED lines=17> */
[----:B0-----:R-:W-:Y:S01]  /*8170*/  FMNMX.FTZ R3, R14, R3, !PT ;  /* 0x000000030e037209 */ /* 0x001fe20007810000 */
[----:B------:R-:W-:Y:S02]  /*8180*/  WARPGROUP.DEPBAR.LE gsb0, 0x0 ;  /* 0x00008000000079c5 */ /* 0x000fe40000010000 */
[----:B------:R-:W-:-:S06]  /*8190*/  WARPGROUP.ARRIVE ;  /* 0x00000000000079c5 */ /* 0x000fcc0000000000 */
[----:B------:R-:W-:Y:S01]  /*81a0*/  HGMMA.64x192x16.F32.BF16 R24, R192, gdesc[UR8].tnspB, R24, gsb0 ;  /* 0x42e00008c0187df0 */ /* 0x000fe20008001818 */
[----:B------:R-:W-:Y:S01]  /*81b0*/  UIADD3 UR10, UR6, 0x180, URZ ;  /* 0x00000180060a7890 */ /* 0x000fe2000fffe03f */
[----:B------:R-:W-:Y:S01]  /*81c0*/  UMOV UR11, 0x40000040 ;  /* 0x40000040000b7882 */ /* 0x000fe20000000000 */
[----:B------:R-:W-:Y:S02]  /*81d0*/  WARPGROUP.DEPBAR.LE gsb0, 0x0 ;  /* 0x00008000000079c5 */ /* 0x000fe40000010000 */
[----:B------:R-:W-:-:S15]  /*81e0*/  WARPGROUP.ARRIVE ;  /* 0x00000000000079c5 */ /* 0x000fde0000000000 */
[----:B------:R-:W-:Y:S01]  /*81f0*/  HGMMA.64x192x16.F32.BF16 R24, R188, gdesc[UR8].tnspB, R24, gsb0 ;  /* 0x42e00008bc187df0 */ /* 0x000fe20008001818 */
[----:B------:R-:W-:Y:S01]  /*8200*/  UIADD3 UR10, UR6, 0x200, URZ ;  /* 0x00000200060a7890 */ /* 0x000fe2000fffe03f */
[----:B------:R-:W-:Y:S01]  /*8210*/  UMOV UR11, 0x40000040 ;  /* 0x40000040000b7882 */ /* 0x000fe20000000000 */
[----:B------:R-:W-:Y:S02]  /*8220*/  WARPGROUP.DEPBAR.LE gsb0, 0x0 ;  /* 0x00008000000079c5 */ /* 0x000fe40000010000 */
[----:B------:R-:W-:Y:S01]  /*8230*/  WARPGROUP.ARRIVE ;  /* 0x00000000000079c5 */ /* 0x000fe20000000000 */
[----:B------:R-:W-:-:S04]  /*8240*/  FMUL.FTZ R189, R4, R0 ;  /* 0x0000000004bd7220 */ /* 0x000fc80000410000 */
[----:B------:R-:W-:-:S10]  /*8250*/  FFMA.FTZ R13, R153, R0, -R189 ;  /* 0x00000000990d7223 */ /* 0x000fd400000108bd */
[----:B------:R-:W-:Y:S01]  /*8260*/  HGMMA.64x192x16.F32.BF16 R24, R184, gdesc[UR8].tnspB, R24, gsb0 ;  /* 0x42e00008b8187df0 */ /* 0x000fe20008001818 */
[----:B------:R-:W-:Y:S01]  /*8270*/  UIADD3 UR10, UR6, 0x280, URZ ;  /* 0x00000280060a7890 */ /* 0x000fe2000fffe03f */
[-CC-:B------:R-:W-:Y:S01]  /*8280*/  FFMA.FTZ R200, R169, R0.reuse, -R189.reuse ;  /* 0x00000000a9c87223 */ /* 0x180fe200000108bd */
[----:B------:R-:W-:Y:S01]  /*8290*/  UMOV UR11, 0x40000040 ;  /* 0x40000040000b7882 */ /* 0x000fe20000000000 */
[----:B------:R-:W-:Y:S01]  /*82a0*/  UIADD3 UR6, UR6, 0x300, URZ ;  /* 0x0000030006067890 */ /* 0x000fe2000fffe03f */
        /* <DEDUP_REMOVED lines=49> */
[-CC-:B------:R-:W-:Y:S01]  /*85c0*/  FFMA.FTZ R184, R136, R0.reuse, -R189.reuse ;  /* 0x0000000088b87223 */ /* 0x180fe200000108bd */
[----:B------:R-:W-:-:S04]  /*85d0*/  FFMA.FTZ R186, R140, R0, -R189 ;  /* 0x000000008cba7223 */ /* 0x000fc800000108bd */
[----:B------:R-:W-:Y:S01]  /*85e0*/  HGMMA.64x192x16.F32.BF16 R24, R180, gdesc[UR8].tnspB, R24, gsb0 ;  /* 0x42e00008b4187df0 */ /* 0x000fe20008001818 */
[----:B------:R-:W-:Y:S01]  /*85f0*/  UMOV UR10, UR6 ;  /* 0x00000006000a7c82 */ /* 0x000fe20008000000 */
[----:B------:R-:W-:Y:S01]  /*8600*/  UMOV UR11, 0x40000040 ;  /* 0x40000040000b7882 */ /* 0x000fe20000000000 */
[----:B------:R-:W-:Y:S08]  /*8610*/  MUFU.EX2 R184, R184 ;  /* 0x000000b800b87308 */ /* 0x000ff00000000800 */
[----:B------:R-:W-:Y:S01]  /*8620*/  MUFU.EX2 R186, R186 ;  /* 0x000000ba00ba7308 */ /* 0x000fe20000000800 */
[----:B------:R-:W-:-:S02]  /*8630*/  WARPGROUP.DEPBAR.LE gsb0, 0x0 ;  /* 0x00008000000079c5 */ /* 0x000fc40000010000 */
[----:B------:R-:W-:Y:S01]  /*8640*/  WARPGROUP.ARRIVE ;  /* 0x00000000000079c5 */ /* 0x000fe20000000000 */
[-CC-:B------:R-:W-:Y:S01]  /*8650*/  FFMA.FTZ R180, R128, R0.reuse, -R189.reuse ;  /* 0x0000000080b47223 */ /* 0x180fe200000108bd */
[-CC-:B------:R-:W-:Y:S01]  /*8660*/  FFMA.FTZ R182, R132, R0.reuse, -R189.reuse ;  /* 0x0000000084b67223 */ /* 0x180fe200000108bd */
[-C--:B------:R-:W-:Y:S01]  /*8670*/  FFMA.FTZ R189, R125, R0.reuse, -R189 ;  /* 0x000000007dbd7223 */ /* 0x080fe200000108bd */
[----:B------:R-:W-:Y:S02]  /*8680*/  FADD.FTZ R125, -R3, R9 ;  /* 0x00000009037d7221 */ /* 0x000fe40000010100 */
[----:B------:R-:W-:Y:S01]  /*8690*/  HGMMA.64x192x16.F32.BF16 R24, R176, gdesc[UR8].tnspB, R24, gsb0 ;  /* 0x42e00008b0187df0 */ /* 0x000fe20008001818 */
[----:B------:R0:W-:Y:S01]  /*86a0*/  MUFU.EX2 R9, R189 ;  /* 0x000000bd00097308 */ /* 0x0001e20000000800 */
[-C--:B------:R-:W-:Y:S01]  /*86b0*/  FMUL.FTZ R2, R125, R0.reuse ;  /* 0x000000007d027220 */ /* 0x080fe20000410000 */
[----:B------:R-:W-:-:S04]  /*86c0*/  FMUL.FTZ R125, R3, R0 ;  /* 0x00000000037d7220 */ /* 0x000fc80000410000 */
[-CC-:B------:R-:W-:Y:S01]  /*86d0*/  FFMA.FTZ R201, R170, R0.reuse, -R125.reuse ;  /* 0x00000000aac97223 */ /* 0x180fe2000001087d */
[-CC-:B------:R-:W-:Y:S01]  /*86e0*/  FFMA.FTZ R20, R171, R0.reuse, -R125.reuse ;  /* 0x00000000ab147223 */ /* 0x180fe2000001087d */
[----:B------:R-:W-:Y:S01]  /*86f0*/  MUFU.EX2 R2, R2 ;  /* 0x0000000200027308 */ /* 0x000fe20000000800 */
[-CC-:B------:R-:W-:Y:S01]  /*8700*/  FFMA.FTZ R203, R174, R0.reuse, -R125.reuse ;  /* 0x00000000aecb7223 */ /* 0x180fe2000001087d */
[-CC-:B------:R-:W-:Y:S01]  /*8710*/  FFMA.FTZ R120, R175, R0.reuse, -R125.reuse ;  /* 0x00000000af787223 */ /* 0x180fe2000001087d */
[-CC-:B0-----:R-:W-:Y:S01]  /*8720*/  FFMA.FTZ R189, R146, R0.reuse, -R125.reuse ;  /* 0x0000000092bd7223 */ /* 0x181fe2000001087d */
[-CC-:B------:R-:W-:Y:S01]  /*8730*/  FFMA.FTZ R197, R162, R0.reuse, -R125.reuse ;  /* 0x00000000a2c57223 */ /* 0x180fe2000001087d */
[----:B------:R-:W-:Y:S02]  /*8740*/  IMAD.U32 R146, RZ, RZ, UR7 ;  /* 0x00000007ff927e24 */ /* 0x000fe4000f8e00ff */
[-CC-:B------:R-:W-:Y:S01]  /*8750*/  FFMA.FTZ R124, R163, R0.reuse, -R125.reuse ;  /* 0x00000000a37c7223 */ /* 0x180fe2000001087d */
[-CC-:B------:R-:W-:Y:S01]  /*8760*/  FFMA.FTZ R199, R166, R0.reuse, -R125.reuse ;  /* 0x00000000a6c77223 */ /* 0x180fe2000001087d */
[----:B------:R-:W0:Y:S01]  /*8770*/  MUFU.EX2 R201, R201 ;  /* 0x000000c900c97308 */ /* 0x000e220000000800 */
[-CC-:B------:R-:W-:Y:S01]  /*8780*/  FFMA.FTZ R185, R138, R0.reuse, -R125.reuse ;  /* 0x000000008ab97223 */ /* 0x180fe2000001087d */
[----:B------:R-:W-:Y:S01]  /*8790*/  @!P1 IADD3 R146, R146, 0x36860, RZ ;  /* 0x0003686092929810 */ /* 0x000fe20007ffe0ff */
[-CC-:B------:R-:W-:Y:S01]  /*87a0*/  FFMA.FTZ R128, R167, R0.reuse, -R125.reuse ;  /* 0x00000000a7807223 */ /* 0x180fe2000001087d */
[-CC-:B------:R-:W-:Y:S01]  /*87b0*/  FFMA.FTZ R193, R154, R0.reuse, -R125.reuse ;  /* 0x000000009ac17223 */ /* 0x180fe2000001087d */
[-CC-:B------:R-:W-:Y:S01]  /*87c0*/  FFMA.FTZ R132, R155, R0.reuse, -R125.reuse ;  /* 0x000000009b847223 */ /* 0x180fe2000001087d */
[----:B------:R-:W-:Y:S01]  /*87d0*/  @!P1 PRMT R146, RZ, 0x654, R146 ;  /* 0x00000654ff929816 */ /* 0x000fe20000000092 */
[-CC-:B------:R-:W-:Y:S01]  /*87e0*/  FFMA.FTZ R187, R142, R0.reuse, -R125.reuse ;  /* 0x000000008ebb7223 */ /* 0x180fe2000001087d */
[----:B------:R-:W1:Y:S01]  /*87f0*/  MUFU.EX2 R20, R20 ;  /* 0x0000001400147308 */ /* 0x000e620000000800 */
[-CC-:B------:R-:W-:Y:S01]  /*8800*/  FFMA.FTZ R195, R158, R0.reuse, -R125.reuse ;  /* 0x000000009ec37223 */ /* 0x180fe2000001087d */
[-CC-:B------:R-:W-:Y:S01]  /*8810*/  FFMA.FTZ R181, R130, R0.reuse, -R125.reuse ;  /* 0x0000000082b57223 */ /* 0x180fe2000001087d */
[-CC-:B------:R-:W-:Y:S01]  /*8820*/  FFMA.FTZ R136, R159, R0.reuse, -R125.reuse ;  /* 0x000000009f887223 */ /* 0x180fe2000001087d */
[-CC-:B------:R-:W-:Y:S01]  /*8830*/  FFMA.FTZ R140, R147, R0.reuse, -R125.reuse ;  /* 0x00000000938c7223 */ /* 0x180fe2000001087d */
[-CC-:B------:R-:W-:Y:S01]  /*8840*/  FFMA.FTZ R191, R150, R0.reuse, -R125.reuse ;  /* 0x0000000096bf7223 */ /* 0x180fe2000001087d */
[-CC-:B------:R-:W-:Y:S01]  /*8850*/  FFMA.FTZ R144, R151, R0.reuse, -R125.reuse ;  /* 0x0000000097907223 */ /* 0x180fe2000001087d */
[-C--:B------:R-:W-:Y:S01]  /*8860*/  FFMA.FTZ R143, R143, R0.reuse, -R125 ;  /* 0x000000008f8f7223 */ /* 0x080fe2000001087d */
[----:B------:R-:W2:Y:S01]  /*8870*/  MUFU.EX2 R203, R203 ;  /* 0x000000cb00cb7308 */ /* 0x000ea20000000800 */
[----:B0-----:R-:W-:Y:S01]  /*8880*/  FFMA.FTZ R5, R2, R5, R201 ;  /* 0x0000000502057223 */ /* 0x001fe200000100c9 */
[-CC-:B------:R-:W-:Y:S01]  /*8890*/  FFMA.FTZ R131, R131, R0.reuse, -R125.reuse ;  /* 0x0000000083837223 */ /* 0x180fe2000001087d */
[-CC-:B------:R-:W-:Y:S01]  /*88a0*/  FFMA.FTZ R134, R134, R0.reuse, -R125.reuse ;  /* 0x0000000086867223 */ /* 0x180fe2000001087d */
[-CC-:B------:R-:W-:Y:S01]  /*88b0*/  FFMA.FTZ R135, R135, R0.reuse, -R125.reuse ;  /* 0x0000000087877223 */ /* 0x180fe2000001087d */
[-CC-:B------:R-:W-:Y:S01]  /*88c0*/  FFMA.FTZ R123, R123, R0.reuse, -R125.reuse ;  /* 0x000000007b7b7223 */ /* 0x180fe2000001087d */
[----:B------:R-:W-:-:S02]  /*88d0*/  FFMA.FTZ R126, R126, R0, -R125 ;  /* 0x000000007e7e7223 */ /* 0x000fc4000001087d */
        /* <DEDUP_REMOVED lines=11> */
[----:B--2---:R-:W-:Y:S01]  /*8990*/  FADD.FTZ R130, R124, R5 ;  /* 0x000000057c827221 */ /* 0x004fe20000010000 */
[----:B------:R-:W-:Y:S01]  /*89a0*/  FFMA.FTZ R5, R122, R0, -R125 ;  /* 0x000000007a057223 */ /* 0x000fe2000001087d */
[----:B------:R-:W-:-:S05]  /*89b0*/  F2FP.BF16.F32.PACK_AB R197, R124, R197 ;  /* 0x000000c57cc5723e */ /* 0x000fca00000010ff */
[----:B------:R-:W2:Y:S08]  /*89c0*/  MUFU.EX2 R193, R193 ;  /* 0x000000c100c17308 */ /* 0x000eb00000000800 */
        /* <DEDUP_REMOVED lines=20> */
[----:B0-----:R-:W-:Y:S01]  /*8b10*/  FFMA.FTZ R133, R8, R6, R11 ;  /* 0x0000000608857223 */ /* 0x001fe2000001000b */
[----:B------:R0:W-:Y:S01]  /*8b20*/  @!P1 SYNCS.ARRIVE.TRANS64.RED.A1T0 RZ, [R146+URZ], RZ ;  /* 0x000000ff92ff99a7 */ /* 0x0001e2000810043f */
[-CC-:B------:R-:W-:Y:S01]  /*8b30*/  FFMA.FTZ R6, R139, R0.reuse, -R125.reuse ;  /* 0x000000008b067223 */ /* 0x180fe2000001087d */
[----:B------:R-:W-:Y:S01]  /*8b40*/  FFMA.FTZ R125, R127, R0, -R125 ;  /* 0x000000007f7d7223 */ /* 0x000fe2000001087d */
[C---:B------:R-:W-:Y:S01]  /*8b50*/  FADD.FTZ R133, R200.reuse, R133 ;  /* 0x00000085c8857221 */ /* 0x040fe20000010000 */
[----:B------:R-:W-:Y:S01]  /*8b60*/  F2FP.BF16.F32.PACK_AB R200, R200, R11 ;  /* 0x0000000bc8c8723e */ /* 0x000fe200000010ff */
[----:B------:R-:W-:Y:S02]  /*8b70*/  MUFU.EX2 R177, R5 ;  /* 0x0000000500b17308 */ /* 0x000fe40000000800 */
[----:B0-----:R-:W-:Y:S01]  /*8b80*/  FADD.FTZ R146, R202, R133 ;  /* 0x00000085ca927221 */ /* 0x001fe20000010000 */
[----:B------:R-:W-:-:S03]  /*8b90*/  F2FP.BF16.F32.PACK_AB R202, R169, R202 ;  /* 0x000000caa9ca723e */ /* 0x000fc600000010ff */
[----:B------:R-:W-:Y:S02]  /*8ba0*/  FADD.FTZ R133, R169, R146 ;  /* 0x00000092a9857221 */ /* 0x000fe40000010000 */
[----:B------:R-:W0:Y:S02]  /*8bb0*/  MUFU.EX2 R6, R6 ;  /* 0x0000000600067308 */ /* 0x000e240000000800 */
[----:B------:R-:W-:Y:S01]  /*8bc0*/  FADD.FTZ R142, R196, R133 ;  /* 0x00000085c48e7221 */ /* 0x000fe20000010000 */
[----:B------:R-:W-:-:S03]  /*8bd0*/  F2FP.BF16.F32.PACK_AB R196, R161, R196 ;  /* 0x000000c4a1c4723e */ /* 0x000fc600000010ff */
[----:B------:R-:W-:Y:S02]  /*8be0*/  FADD.FTZ R133, R161, R142 ;  /* 0x0000008ea1857221 */ /* 0x000fe40000010000 */
[----:B------:R-:W0:Y:S02]  /*8bf0*/  MUFU.EX2 R123, R123 ;  /* 0x0000007b007b7308 */ /* 0x000e240000000800 */
[----:B------:R-:W-:Y:S01]  /*8c00*/  FADD.FTZ R138, R198, R133 ;  /* 0x00000085c68a7221 */ /* 0x000fe20000010000 */
[----:B------:R-:W-:Y:S01]  /*8c10*/  FADD.FTZ R133, R199, R130 ;  /* 0x00000082c7857221 */ /* 0x000fe20000010000 */
[C---:B------:R-:W-:Y:S02]  /*8c20*/  F2FP.BF16.F32.PACK_AB R198, R15.reuse, R198 ;  /* 0x000000c60fc6723e */ /* 0x040fe400000010ff */
[----:B------:R-:W-:Y:S01]  /*8c30*/  FADD.FTZ R139, R15, R138 ;  /* 0x0000008a0f8b7221 */ /* 0x000fe20000010000 */
[C---:B-1----:R-:W-:Y:S01]  /*8c40*/  FADD.FTZ R130, R128.reuse, R133 ;  /* 0x0000008580827221 */ /* 0x042fe20000010000 */
[----:B------:R-:W1:Y:S01]  /*8c50*/  MUFU.EX2 R179, R126 ;  /* 0x0000007e00b37308 */ /* 0x000e620000000800 */
[----:B------:R-:W-:Y:S01]  /*8c60*/  F2FP.BF16.F32.PACK_AB R199, R128, R199 ;  /* 0x000000c780c7723e */ /* 0x000fe200000010ff */
[----:B------:R-:W-:Y:S01]  /*8c70*/  FADD.FTZ R138, R192, R139 ;  /* 0x0000008bc08a7221 */ /* 0x000fe20000010000 */
[----:B--2---:R-:W-:Y:S01]  /*8c80*/  FADD.FTZ R133, R193, R130 ;  /* 0x00000082c1857221 */ /* 0x004fe20000010000 */
[----:B------:R-:W-:-:S02]  /*8c90*/  F2FP.BF16.F32.PACK_AB R192, R13, R192 ;  /* 0x000000c00dc0723e */ /* 0x000fc400000010ff */
[----:B------:R-:W-:Y:S01]  /*8ca0*/  FADD.FTZ R127, R13, R138 ;  /* 0x0000008a0d7f7221 */ /* 0x000fe20000010000 */
[C---:B---3--:R-:W-:Y:S01]  /*8cb0*/  FADD.FTZ R130, R132.reuse, R133 ;  /* 0x0000008584827221 */ /* 0x048fe20000010000 */
[----:B------:R-:W2:Y:S01]  /*8cc0*/  MUFU.EX2 R125, R125 ;  /* 0x0000007d007d7308 */ /* 0x000ea20000000800 */
[----:B------:R-:W-:Y:S01]  /*8cd0*/  F2FP.BF16.F32.PACK_AB R193, R132, R193 ;  /* 0x000000c184c1723e */ /* 0x000fe200000010ff */
[----:B------:R-:W-:Y:S01]  /*8ce0*/  FADD.FTZ R138, R194, R127 ;  /* 0x0000007fc28a7221 */ /* 0x000fe20000010000 */
[----:B----4-:R-:W-:Y:S01]  /*8cf0*/  FADD.FTZ R11, R195, R130 ;  /* 0x00000082c30b7221 */ /* 0x010fe20000010000 */
[C---:B------:R-:W-:Y:S02]  /*8d00*/  F2FP.BF16.F32.PACK_AB R194, R21.reuse, R194 ;  /* 0x000000c215c2723e */ /* 0x040fe400000010ff */
[----:B------:R-:W-:Y:S01]  /*8d10*/  FADD.FTZ R127, R21, R138 ;  /* 0x0000008a157f7221 */ /* 0x000fe20000010000 */
[C---:B-----5:R-:W-:Y:S01]  /*8d20*/  FADD.FTZ R130, R136.reuse, R11 ;  /* 0x0000000b88827221 */ /* 0x060fe20000010000 */
        /* <DEDUP_REMOVED lines=8> */
[----:B------:R-:W-:Y:S01]  /*8db0*/  FADD.FTZ R11, R191, R20 ;  /* 0x00000014bf0b7221 */ /* 0x000fe20000010000 */
[----:B------:R-:W-:-:S02]  /*8dc0*/  F2FP.BF16.F32.PACK_AB R190, R149, R190 ;  /* 0x000000be95be723e */ /* 0x000fc400000010ff */
[----:B------:R-:W-:Y:S01]  /*8dd0*/  FADD.FTZ R13, R149, R120 ;  /* 0x00000078950d7221 */ /* 0x000fe20000010000 */
[C---:B------:R-:W-:Y:S01]  /*8de0*/  FADD.FTZ R20, R144.reuse, R11 ;  /* 0x0000000b90147221 */ /* 0x040fe20000010000 */
[----:B------:R-:W-:Y:S02]  /*8df0*/  F2FP.BF16.F32.PACK_AB R191, R144, R191 ;  /* 0x000000bf90bf723e */ /* 0x000fe400000010ff */
[----:B------:R-:W-:Y:S01]  /*8e00*/  FADD.FTZ R120, R184, R13 ;  /* 0x0000000db8787221 */ /* 0x000fe20000010000 */
[----:B------:R-:W-:Y:S01]  /*8e10*/  FADD.FTZ R11, R185, R20 ;  /* 0x00000014b90b7221 */ /* 0x000fe20000010000 */
[C---:B0-----:R-:W-:Y:S02]  /*8e20*/  F2FP.BF16.F32.PACK_AB R185, R6.reuse, R185 ;  /* 0x000000b906b9723e */ /* 0x041fe400000010ff */
        /* <DEDUP_REMOVED lines=8> */
[----:B------:R-:W-:Y:S01]  /*8eb0*/  F2FP.BF16.F32.PACK_AB R187, R122, R187 ;  /* 0x000000bb7abb723e */ /* 0x000fe200000010ff */
[----:B------:R-:W-:Y:S02]  /*8ec0*/  IMAD.MOV.U32 R11, RZ, RZ, R4 ;  /* 0x000000ffff0b7224 */ /* 0x000fe400078e0004 */
        /* <DEDUP_REMOVED lines=8> */
[C---:B------:R-:W-:Y:S02]  /*8f50*/  F2FP.BF16.F32.PACK_AB R182, R129.reuse, R182 ;  /* 0x000000b681b6723e */ /* 0x040fe400000010ff */
[----:B------:R-:W-:Y:S01]  /*8f60*/  FADD.FTZ R5, R129, R6 ;  /* 0x0000000681057221 */ /* 0x000fe20000010000 */
[C---:B------:R-:W-:Y:S01]  /*8f70*/  FADD.FTZ R20, R135.reuse, R20 ;  /* 0x0000001487147221 */ /* 0x040fe20000010000 */
[----:B------:R-:W-:-:S02]  /*8f80*/  F2FP.BF16.F32.PACK_AB R183, R135, R183 ;  /* 0x000000b787b7723e */ /* 0x000fc400000010ff */
[----:B------:R-:W-:Y:S01]  /*8f90*/  FADD.FTZ R6, R12, R5 ;  /* 0x000000050c067221 */ /* 0x000fe20000010000 */
[----:B------:R-:W-:Y:S01]  /*8fa0*/  FADD.FTZ R20, R177, R20 ;  /* 0x00000014b1147221 */ /* 0x000fe20000010000 */
[----:B------:R-:W-:Y:S02]  /*8fb0*/  F2FP.BF16.F32.PACK_AB R177, R123, R177 ;  /* 0x000000b17bb1723e */ /* 0x000fe400000010ff */
[----:B------:R-:W-:Y:S01]  /*8fc0*/  FADD.FTZ R5, R121, R6 ;  /* 0x0000000679057221 */ /* 0x000fe20000010000 */
[----:B------:R-:W-:-:S03]  /*8fd0*/  FADD.FTZ R20, R123, R20 ;  /* 0x000000147b147221 */ /* 0x000fc60000010000 */
[----:B------:R-:W-:Y:S01]  /*8fe0*/  FADD.FTZ R6, R14, R5 ;  /* 0x000000050e067221 */ /* 0x000fe20000010000 */
[----:B-1----:R-:W-:Y:S01]  /*8ff0*/  FADD.FTZ R20, R179, R20 ;  /* 0x00000014b3147221 */ /* 0x002fe20000010000 */
[----:B--2---:R-:W-:Y:S02]  /*9000*/  F2FP.BF16.F32.PACK_AB R179, R125, R179 ;  /* 0x000000b37db3723e */ /* 0x004fe400000010ff */
[----:B------:R-:W-:Y:S01]  /*9010*/  FADD.FTZ R6, R9, R6 ;  /* 0x0000000609067221 */ /* 0x000fe20000010000 */
[----:B------:R-:W-:Y:S01]  /*9020*/  FADD.FTZ R5, R125, R20 ;  /* 0x000000147d057221 */ /* 0x000fe20000010000 */
[----:B------:R-:W-:Y:S01]  /*9030*/  IMAD.MOV.U32 R9, RZ, RZ, R3 ;  /* 0x000000ffff097224 */ /* 0x000fe200078e0003 */
[----:B------:R-:W-:Y:S06]  /*9040*/  @P2 BRA `(.L_x_3460) ;  /* 0xffffffc400142947 */ /* 0x000fec000383ffff */
.L_x_3451:
        /* <DEDUP_REMOVED lines=99> */
.L_x_3461:
        /* <DEDUP_REMOVED lines=9> */
.L_x_3462:
[----:B-1----:R-:W-:Y:S05]  /*9710*/  @P2 BRA `(.L_x_3463) ;  /* 0x0000000000082947 */ /* 0x002fea0003800000 */
[----:B------:R-:W1:Y:S02]  /*9720*/  SYNCS.PHASECHK.TRANS64.TRYWAIT P0, [UR12+0x36850], R2 ;  /* 0x03685002ff0075a7 */ /* 0x000e64000800014c */
[----:B-1----:R-:W-:Y:S05]  /*9730*/  @!P0 BRA `(.L_x_3464) ;  /* 0x0000006c001c8947 */ /* 0x002fea0003800000 */
.L_x_3463:
[----:B------:R-:W-:Y:S01]  /*9740*/  UIADD3 UR5, UR4, 0x400, URZ ;  /* 0x0000040004057890 */ /* 0x000fe2000fffe03f */
[----:B------:R-:W-:Y:S01]  /*9750*/  WARPGROUP.ARRIVE ;  /* 0x00000000000079c5 */ /* 0x000fe20000000000 */
[----:B------:R-:W-:Y:S01]  /*9760*/  UMOV UR7, 0x40000040 ;  /* 0x4000004000077882 */ /* 0x000fe20000000000 */
[----:B-1----:R-:W1:Y:S01]  /*9770*/  SHFL.BFLY PT, R7, R6, 0x2, 0x1f ;  /* 0x0c401f0006077f89 */ /* 0x002e6200000e0000 */
[----:B------:R-:W-:Y:S01]  /*9780*/  USHF.R.U32.HI UR5, URZ, 0x4, UR5 ;  /* 0x000000043f057899 */ /* 0x000fe20008011605 */
[----:B------:R-:W-:Y:S01]  /*9790*/  CS2R R142, SRZ ;  /* 0x00000000008e7805 */ /* 0x000fe2000001ff00 */
[----:B------:R-:W-:Y:S01]  /*97a0*/  IMAD.MOV.U32 R131, RZ, RZ, -0x800000 ;  /* 0xff800000ff837424 */ /* 0x000fe200078e00ff */
[----:B0-----:R-:W0:Y:S01]  /*97b0*/  SHFL.BFLY PT, R2, R5, 0x2, 0x1f ;  /* 0x0c401f0005027f89 */ /* 0x001e2200000e0000 */
[----:B------:R-:W-:Y:S01]  /*97c0*/  ULOP3.LUT UR5, UR5, 0x3fff, URZ, 0xc0, !UPT ;  /* 0x00003fff05057892 */ /* 0x000fe2000f8ec03f */
[----:B------:R-:W-:Y:S01]  /*97d0*/  IMAD.MOV.U32 R130, RZ, RZ, -0x800000 ;  /* 0xff800000ff827424 */ /* 0x000fe200078e00ff */
[----:B------:R-:W2:Y:S01]  /*97e0*/  LDC R132, c[0x0][0xbe8] ;  /* 0x0002fa00ff847b82 */ /* 0x000ea20000000800 */
[----:B------:R-:W-:Y:S01]  /*97f0*/  R2UR UR13, R208 ;  /* 0x00000000d00d72ca */ /* 0x000fe200000e0000 */
[----:B------:R-:W-:Y:S01]  /*9800*/  ULOP3.LUT UR5, UR5, 0x3800000, URZ, 0xfc, !UPT ;  /* 0x0380000005057892 */ /* 0x000fe2000f8efc3f */
[----:B------:R-:W-:Y:S01]  /*9810*/  R2UR UR15, R209 ;  /* 0x00000000d10f72ca */ /* 0x000fe200000e0000 */
[----:B------:R-:W-:Y:S01]  /*9820*/  ULDC UR10, c[0x0][0xc44] ;  /* 0x00031100000a7ab9 */ /* 0x000fe20000000800 */
[----:B------:R-:W-:Y:S01]  /*9830*/  R2UR UR14, R207 ;  /* 0x00000000cf0e72ca */ /* 0x000fe200000e0000 */
[----:B------:R-:W-:-:S02]  /*9840*/  UIMAD UR8, UR36, 0xa80, UR5 ;  /* 0x00000a80240878a4 */ /* 0x000fc4000f8e0205 */
[----:B------:R-:W3:Y:S05]  /*9850*/  LDC R161, c[0x0][0xc38] ;  /* 0x00030e00ffa17b82 */ /* 0x000eea0000000800 */
[----:B------:R-:W-:Y:S02]  /*9860*/  UMOV UR6, UR8 ;  /* 0x0000000800067c82 */ /* 0x000fe40008000000 */
[----:B------:R-:W-:Y:S01]  /*9870*/  HGMMA.64x192x16.F32.BF16 R24, R200, gdesc[UR4].tnspB, R24, gsb0 ;  /* 0x42e00004c8187df0 */ /* 0x000fe20008001818 */
[----:B------:R-:W-:Y:S02]  /*9880*/  UIADD3 UR6, UR8, 0x80, URZ ;  /* 0x0000008008067890 */ /* 0x000fe4000fffe03f */
[----:B------:R-:W4:Y:S01]  /*9890*/  S2UR UR5, SR_SWINHI ;  /* 0x00000000000579c3 */ /* 0x000f220000002f00 */
[----:B------:R-:W-:Y:S01]  /*98a0*/  UMOV UR7, 0x40000040 ;  /* 0x4000004000077882 */ /* 0x000fe20000000000 */
[----:B-1----:R-:W-:Y:S01]  /*98b0*/  FADD.FTZ R7, R7, R6 ;  /* 0x0000000607077221 */ /* 0x002fe20000010000 */
[----:B0-----:R-:W-:Y:S01]  /*98c0*/  FADD.FTZ R8, R2, R5 ;  /* 0x0000000502087221 */ /* 0x001fe20000010000 */
[----:B------:R-:W-:-:S03]  /*98d0*/  IMAD R5, R205, 0x40, R17 ;  /* 0x00000040cd057824 */ /* 0x000fc600078e0211 */
[----:B------:R-:W0:Y:S04]  /*98e0*/  SHFL.BFLY PT, R2, R7, 0x1, 0x1f ;  /* 0x0c201f0007027f89 */ /* 0x000e2800000e0000 */
[----:B------:R-:W1:Y:S01]  /*98f0*/  SHFL.BFLY PT, R9, R8, 0x1, 0x1f ;  /* 0x0c201f0008097f89 */ /* 0x000e6200000e0000 */
[----:B0-----:R-:W-:Y:S01]  /*9900*/  FADD.FTZ R10, R7, R2 ;  /* 0x00000002070a7221 */ /* 0x001fe20000010000 */
[----:B-1----:R-:W-:-:S04]  /*9910*/  FADD.FTZ R9, R8, R9 ;  /* 0x0000000908097221 */ /* 0x002fc80000010000 */
[----:B------:R-:W-:Y:S02]  /*9920*/  FSETP.NE.FTZ.AND P0, PT, R10, RZ, PT ;  /* 0x000000ff0a00720b */ /* 0x000fe40003f15000 */
[----:B------:R-:W-:-:S11]  /*9930*/  FSETP.NE.FTZ.AND P2, PT, R9, RZ, PT ;  /* 0x000000ff0900720b */ /* 0x000fd60003f55000 */
[----:B------:R-:W0:Y:S02]  /*9940*/  @P0 MUFU.LG2 R2, R10 ;  /* 0x0000000a00020308 */ /* 0x000e240000000c00 */
[----:B------:R-:W-:-:S06]  /*9950*/  @P2 FMUL.FTZ R7, R0, 0.69314718246459960938 ;  /* 0x3f31721800072820 */ /* 0x000fcc0000410000 */
[----:B------:R-:W1:Y:S08]  /*9960*/  @P2 MUFU.LG2 R6, R9 ;  /* 0x0000000900062308 */ /* 0x000e700000000c00 */
[----:B------:R2:W-:Y:S01]  /*9970*/  @P2 MUFU.RCP R142, R9 ;  /* 0x00000009008e2308 */ /* 0x0005e20000001000 */
[----:B0-----:R-:W-:-:S07]  /*9980*/  @P0 FMUL.FTZ R2, R2, 0.69314718246459960938 ;  /* 0x3f31721802020820 */ /* 0x001fce0000410000 */
[----:B------:R0:W3:Y:S01]  /*9990*/  @P0 MUFU.RCP R143, R10 ;  /* 0x0000000a008f0308 */ /* 0x0000e20000001000 */
[----:B-1----:R-:W-:-:S04]  /*99a0*/  @P2 FMUL.FTZ R6, R6, 0.69314718246459960938 ;  /* 0x3f31721806062820 */ /* 0x002fc80000410000 */
[----:B------:R-:W-:Y:S01]  /*99b0*/  @P2 FFMA.FTZ R130, R7, R3, R6 ;  /* 0x0000000307822223 */ /* 0x000fe20000010006 */
[----:B------:R-:W-:Y:S02]  /*99c0*/  WARPGROUP.DEPBAR.LE gsb0, 0x0 ;  /* 0x00008000000079c5 */ /* 0x000fe40000010000 */
[----:B------:R-:W-:-:S06]  /*99d0*/  WARPGROUP.ARRIVE ;  /* 0x00000000000079c5 */ /* 0x000fcc0000000000 */
[----:B----4-:R-:W-:Y:S01]  /*99e0*/  HGMMA.64x192x16.F32.BF16 R24, R196, gdesc[UR4].tnspB, R24, gsb0 ;  /* 0x42e00004c4187df0 */ /* 0x010fe20008001818 */
        /* <DEDUP_REMOVED lines=17> */
[----:B------:R-:W-:Y:S01]  /*9b00*/  UIADD3 UR8, UR8, 0x300, URZ ;  /* 0x0000030008087890 */ /* 0x000fe2000fffe03f */
[----:B------:R-:W-:Y:S02]  /*9b10*/  WARPGROUP.DEPBAR.LE gsb0, 0x0 ;  /* 0x00008000000079c5 */ /* 0x000fe40000010000 */
[----:B------:R-:W-:-:S14]  /*9b20*/  WARPGROUP.ARRIVE ;  /* 0x00000000000079c5 */ /* 0x000fdc0000000000 */
[----:B------:R-:W-:Y:S01]  /*9b30*/  HGMMA.64x192x16.F32.BF16 R24, R180, gdesc[UR4].tnspB, R24, gsb0 ;  /* 0x42e00004b4187df0 */ /* 0x000fe20008001818 */
        /* <DEDUP_REMOVED lines=11> */
[----:B------:R-:W-:-:S04]  /*9bf0*/  IMAD.WIDE R126, R5, 0x2, R126 ;  /* 0x00000002057e7825 */ /* 0x000fc800078e027e */
[----:B------:R-:W-:Y:S01]  /*9c00*/  @P0 FMUL.FTZ R5, R0, 0.69314718246459960938 ;  /* 0x3f31721800050820 */ /* 0x000fe20000410000 */
[C---:B------:R-:W-:Y:S01]  /*9c10*/  IADD3 R121, P6, R140.reuse, 0x8020, RZ ;  /* 0x000080208c797810 */ /* 0x040fe20007fde0ff */
[----:B------:R-:W-:Y:S01]  /*9c20*/  UIMAD UR5, UR11, UR8, URZ ;  /* 0x000000080b0572a4 */ /* 0x000fe2000f8e023f */
[C---:B------:R-:W-:Y:S01]  /*9c30*/  IADD3 R135, P4, R140.reuse, 0x8060, RZ ;  /* 0x000080608c877810 */ /* 0x040fe20007f9e0ff */
[----:B------:R-:W-:Y:S01]  /*9c40*/  @P0 FFMA.FTZ R131, R5, R4, R2 ;  /* 0x0000000405830223 */ /* 0x000fe20000010002 */
[----:B------:R-:W-:Y:S01]  /*9c50*/  LOP3.LUT R2, R121, 0x380, RZ, 0xc0, !PT ;  /* 0x0000038079027812 */ /* 0x000fe200078ec0ff */
[----:B------:R-:W-:Y:S01]  /*9c60*/  IMAD.X R137, RZ, RZ, R141, P6 ;  /* 0x000000ffff897224 */ /* 0x000fe200030e068d */
[----:B------:R-:W-:Y:S01]  /*9c70*/  LOP3.LUT R134, R135, 0x380, RZ, 0xc0, !PT ;  /* 0x0000038087867812 */ /* 0x000fe200078ec0ff */
[----:B------:R-:W-:Y:S01]  /*9c80*/  UIMAD UR5, UR10, UR9, UR5 ;  /* 0x000000090a0572a4 */ /* 0x000fe2000f8e0205 */
[C---:B------:R-:W-:Y:S02]  /*9c90*/  IADD3 R21, P5, R140.reuse, 0x8000, RZ ;  /* 0x000080008c157810 */ /* 0x040fe40007fbe0ff */
[----:B------:R-:W-:-:S02]  /*9ca0*/  LOP3.LUT R3, R140, 0x380, RZ, 0xc0, !PT ;  /* 0x000003808c037812 */ /* 0x000fc400078ec0ff */
[----:B------:R-:W-:Y:S01]  /*9cb0*/  SHF.R.U64 R2, R2, 0x3, RZ ;  /* 0x0000000302027819 */ /* 0x000fe200000012ff */
[--C-:B------:R-:W-:Y:S01]  /*9cc0*/  IMAD.X R157, RZ, RZ, R141.reuse, P5 ;  /* 0x000000ffff9d7224 */ /* 0x100fe200028e068d */
[----:B------:R-:W-:Y:S02]  /*9cd0*/  SHF.R.U64 R134, R134, 0x3, RZ ;  /* 0x0000000386867819 */ /* 0x000fe400000012ff */
[C---:B------:R-:W-:Y:S02]  /*9ce0*/  IADD3 R8, P3, R140.reuse, 0x8040, RZ ;  /* 0x000080408c087810 */ /* 0x040fe40007f7e0ff */
[----:B------:R-:W-:Y:S02]  /*9cf0*/  IADD3 R15, P2, R140, 0x4060, RZ ;  /* 0x000040608c0f7810 */ /* 0x000fe40007f5e0ff */
[----:B------:R-:W-:Y:S01]  /*9d00*/  LOP3.LUT R0, R21, 0x380, RZ, 0xc0, !PT ;  /* 0x0000038015007812 */ /* 0x000fe200078ec0ff */
[--C-:B------:R-:W-:Y:S01]  /*9d10*/  IMAD.X R159, RZ, RZ, R141.reuse, P3 ;  /* 0x000000ffff9f7224 */ /* 0x100fe200018e068d */
[----:B------:R-:W-:Y:S01]  /*9d20*/  SHF.R.U64 R3, R3, 0x3, RZ ;  /* 0x0000000303037819 */ /* 0x000fe200000012ff */
[----:B------:R-:W-:Y:S01]  /*9d30*/  IMAD.X R155, RZ, RZ, R141, P2 ;  /* 0x000000ffff9b7224 */ /* 0x000fe200010e068d */
[----:B------:R-:W-:-:S02]  /*9d40*/  LOP3.LUT R136, R2, R121, RZ, 0x3c, !PT ;  /* 0x0000007902887212 */ /* 0x000fc400078e3cff */
[----:B------:R-:W-:Y:S01]  /*9d50*/  LOP3.LUT R134, R134, R135, RZ, 0x3c, !PT ;  /* 0x0000008786867212 */ /* 0x000fe200078e3cff */
[----:B------:R-:W-:Y:S01]  /*9d60*/  IMAD.X R135, RZ, RZ, R141, P4 ;  /* 0x000000ffff877224 */ /* 0x000fe200020e068d */
[----:B------:R-:W-:Y:S02]  /*9d70*/  LOP3.LUT R6, R8, 0x380, RZ, 0xc0, !PT ;  /* 0x0000038008067812 */ /* 0x000fe400078ec0ff */
[----:B------:R-:W-:Y:S02]  /*9d80*/  SHF.R.U64 R0, R0, 0x3, RZ ;  /* 0x0000000300007819 */ /* 0x000fe400000012ff */
[----:B------:R-:W-:Y:S02]  /*9d90*/  LOP3.LUT R2, R15, 0x380, RZ, 0xc0, !PT ;  /* 0x000003800f027812 */ /* 0x000fe400078ec0ff */
[C---:B------:R-:W-:Y:S02]  /*9da0*/  IADD3 R5, P0, R140.reuse, 0x20, RZ ;  /* 0x000000208c057810 */ /* 0x040fe40007f1e0ff */
[----:B------:R-:W-:-:S02]  /*9db0*/  IADD3 R4, P4, R140, 0x4040, RZ ;  /* 0x000040408c047810 */ /* 0x000fc40007f9e0ff */
[C---:B------:R-:W-:Y:S01]  /*9dc0*/  IADD3 R13, P3, R140.reuse, 0x4020, RZ ;  /* 0x000040208c0d7810 */ /* 0x040fe20007f7e0ff */
[--C-:B------:R-:W-:Y:S01]  /*9dd0*/  IMAD.X R145, RZ, RZ, R141.reuse, P0 ;  /* 0x000000ffff917224 */ /* 0x100fe200000e068d */
[C---:B------:R-:W-:Y:S01]  /*9de0*/  IADD3 R11, P6, R140.reuse, 0x4000, RZ ;  /* 0x000040008c0b7810 */ /* 0x040fe20007fde0ff */
[--C-:B------:R-:W-:Y:S01]  /*9df0*/  IMAD.X R139, RZ, RZ, R141.reuse, P4 ;  /* 0x000000ffff8b7224 */ /* 0x100fe200020e068d */
[C---:B--2---:R-:W-:Y:S01]  /*9e00*/  IADD3 R9, P5, R140.reuse, 0x60, RZ ;  /* 0x000000608c097810 */ /* 0x044fe20007fbe0ff */
[--C-:B------:R-:W-:Y:S01]  /*9e10*/  IMAD.X R153, RZ, RZ, R141.reuse, P3 ;  /* 0x000000ffff997224 */ /* 0x100fe200018e068d */
[----:B------:R-:W-:Y:S01]  /*9e20*/  IADD3 R7, P2, R140, 0x40, RZ ;  /* 0x000000408c077810 */ /* 0x000fe20007f5e0ff */
[--C-:B------:R-:W-:Y:S01]  /*9e30*/  IMAD.X R151, RZ, RZ, R141.reuse, P6 ;  /* 0x000000ffff977224 */ /* 0x100fe200030e068d */
[----:B------:R-:W-:Y:S01]  /*9e40*/  LOP3.LUT R140, R3, R140, RZ, 0x3c, !PT ;  /* 0x0000008c038c7212 */ /* 0x000fe200078e3cff */
[--C-:B------:R-:W-:Y:S01]  /*9e50*/  IMAD.X R149, RZ, RZ, R141.reuse, P5 ;  /* 0x000000ffff957224 */ /* 0x100fe200028e068d */
[----:B------:R-:W-:Y:S01]  /*9e60*/  SHF.R.U64 R3, R6, 0x3, RZ ;  /* 0x0000000306037819 */ /* 0x000fe200000012ff */
[----:B------:R-:W-:Y:S01]  /*9e70*/  IMAD.X R147, RZ, RZ, R141, P2 ;  /* 0x000000ffff937224 */ /* 0x000fe200010e068d */
[----:B------:R-:W-:-:S02]  /*9e80*/  LOP3.LUT R156, R0, R21, RZ, 0x3c, !PT ;  /* 0x00000015009c7212 */ /* 0x000fc400078e3cff */
[----:B------:R-:W-:Y:S02]  /*9e90*/  SHF.R.U64 R2, R2, 0x3, RZ ;  /* 0x0000000302027819 */ /* 0x000fe400000012ff */
[----:B------:R-:W-:Y:S02]  /*9ea0*/  LOP3.LUT R0, R5, 0x380, RZ, 0xc0, !PT ;  /* 0x0000038005007812 */ /* 0x000fe400078ec0ff */
[----:B------:R-:W-:Y:S02]  /*9eb0*/  LOP3.LUT R158, R3, R8, RZ, 0x3c, !PT ;  /* 0x00000008039e7212 */ /* 0x000fe400078e3cff */
[----:B------:R-:W-:Y:S02]  /*9ec0*/  LOP3.LUT R154, R2, R15, RZ, 0x3c, !PT ;  /* 0x0000000f029a7212 */ /* 0x000fe400078e3cff */
[----:B------:R-:W-:Y:S02]  /*9ed0*/  SHF.R.U64 R0, R0, 0x3, RZ ;  /* 0x0000000300007819 */ /* 0x000fe400000012ff */
[----:B------:R-:W-:-:S02]  /*9ee0*/  LOP3.LUT R3, R4, 0x380, RZ, 0xc0, !PT ;  /* 0x0000038004037812 */ /* 0x000fc400078ec0ff */
[----:B------:R-:W-:Y:S02]  /*9ef0*/  LOP3.LUT R2, R13, 0x380, RZ, 0xc0, !PT ;  /* 0x000003800d027812 */ /* 0x000fe400078ec0ff */
[----:B------:R-:W-:Y:S02]  /*9f00*/  LOP3.LUT R6, R9, 0x380, RZ, 0xc0, !PT ;  /* 0x0000038009067812 */ /* 0x000fe400078ec0ff */
[----:B------:R-:W-:Y:S02]  /*9f10*/  LOP3.LUT R144, R0, R5, RZ, 0x3c, !PT ;  /* 0x0000000500907212 */ /* 0x000fe400078e3cff */
[----:B------:R-:W-:Y:S02]  /*9f20*/  SHF.R.U64 R3, R3, 0x3, RZ ;  /* 0x0000000303037819 */ /* 0x000fe400000012ff */
[----:B------:R-:W-:Y:S02]  /*9f30*/  SHF.R.U64 R2, R2, 0x3, RZ ;  /* 0x0000000302027819 */ /* 0x000fe400000012ff */
[----:B------:R-:W-:-:S02]  /*9f40*/  SHF.R.U64 R6, R6, 0x3, RZ ;  /* 0x0000000306067819 */ /* 0x000fc400000012ff */
[----:B------:R-:W-:Y:S02]  /*9f50*/  LOP3.LUT R0, R11, 0x380, RZ, 0xc0, !PT ;  /* 0x000003800b007812 */ /* 0x000fe400078ec0ff */
[----:B------:R-:W-:Y:S02]  /*9f60*/  IADD3 R21, P2, R126, 0x5000, RZ ;  /* 0x000050007e157810 */ /* 0x000fe40007f5e0ff */
[----:B------:R-:W-:Y:S02]  /*9f70*/  LOP3.LUT R138, R3, R4, RZ, 0x3c, !PT ;  /* 0x00000004038a7212 */ /* 0x000fe400078e3cff */
[----:B------:R-:W-:Y:S02]  /*9f80*/  LOP3.LUT R152, R2, R13, RZ, 0x3c, !PT ;  /* 0x0000000d02987212 */ /* 0x000fe400078e3cff */
[----:B------:R-:W-:Y:S02]  /*9f90*/  LOP3.LUT R148, R6, R9, RZ, 0x3c, !PT ;  /* 0x0000000906947212 */ /* 0x000fe400078e3cff */
[----:B------:R-:W-:-:S02]  /*9fa0*/  SHF.R.U64 R0, R0, 0x3, RZ ;  /* 0x0000000300007819 */ /* 0x000fc400000012ff */
[C---:B------:R-:W-:Y:S02]  /*9fb0*/  IADD3 R3, P4, R126.reuse, 0x1000, RZ ;  /* 0x000010007e037810 */ /* 0x040fe40007f9e0ff */
[C---:B------:R-:W-:Y:S02]  /*9fc0*/  IADD3 R5, P3, R126.reuse, 0x2000, RZ ;  /* 0x000020007e057810 */ /* 0x040fe40007f7e0ff */
[C---:B------:R-:W-:Y:S02]  /*9fd0*/  IADD3 R9, P6, R126.reuse, 0x3000, RZ ;  /* 0x000030007e097810 */ /* 0x040fe40007fde0ff */
[----:B------:R-:W-:Y:S02]  /*9fe0*/  IADD3 R13, P5, R126, 0x4000, RZ ;  /* 0x000040007e0d7810 */ /* 0x000fe40007fbe0ff */
[----:B------:R-:W-:Y:S02]  /*9ff0*/  LOP3.LUT R20, R21, 0x380, RZ, 0xc0, !PT ;  /* 0x0000038015147812 */ /* 0x000fe400078ec0ff */
[----:B------:R-:W-:-:S02]  /*a000*/  LOP3.LUT R150, R0, R11, RZ, 0x3c, !PT ;  /* 0x0000000b00967212 */ /* 0x000fc400078e3cff */
[----:B------:R-:W-:Y:S02]  /*a010*/  LOP3.LUT R2, R3, 0x380, RZ, 0xc0, !PT ;  /* 0x0000038003027812 */ /* 0x000fe400078ec0ff */
[----:B------:R-:W-:Y:S02]  /*a020*/  LOP3.LUT R4, R5, 0x380, RZ, 0xc0, !PT ;  /* 0x0000038005047812 */ /* 0x000fe400078ec0ff */
[----:B------:R-:W-:Y:S02]  /*a030*/  LOP3.LUT R8, R9, 0x380, RZ, 0xc0, !PT ;  /* 0x0000038009087812 */ /* 0x000fe400078ec0ff */
[----:B------:R-:W-:Y:S02]  /*a040*/  LOP3.LUT R12, R13, 0x380, RZ, 0xc0, !PT ;  /* 0x000003800d0c7812 */ /* 0x000fe400078ec0ff */
[----:B------:R-:W-:Y:S02]  /*a050*/  LOP3.LUT R0, R7, 0x380, RZ, 0xc0, !PT ;  /* 0x0000038007007812 */ /* 0x000fe400078ec0ff */
[----:B------:R-:W-:-:S02]  /*a060*/  SHF.R.U64 R20, R20, 0x3, RZ ;  /* 0x0000000314147819 */ /* 0x000fc400000012ff */
[----:B------:R-:W-:Y:S02]  /*a070*/  LOP3.LUT R11, R126, 0x380, RZ, 0xc0, !PT ;  /* 0x000003807e0b7812 */ /* 0x000fe400078ec0ff */
[----:B------:R-:W-:Y:S02]  /*a080*/  SHF.R.U64 R2, R2, 0x3, RZ ;  /* 0x0000000302027819 */ /* 0x000fe400000012ff */
[----:B------:R-:W-:Y:S02]  /*a090*/  SHF.R.U64 R4, R4, 0x3, RZ ;  /* 0x0000000304047819 */ /* 0x000fe400000012ff */
[----:B------:R-:W-:Y:S02]  /*a0a0*/  SHF.R.U64 R8, R8, 0x3, RZ ;  /* 0x0000000308087819 */ /* 0x000fe400000012ff */
[----:B------:R-:W-:Y:S02]  /*a0b0*/  SHF.R.U64 R12, R12, 0x3, RZ ;  /* 0x000000030c0c7819 */ /* 0x000fe400000012ff */
[----:B------:R-:W-:-:S02]  /*a0c0*/  SHF.R.U64 R0, R0, 0x3, RZ ;  /* 0x0000000300007819 */ /* 0x000fc400000012ff */
[----:B------:R-:W-:Y:S01]  /*a0d0*/  LOP3.LUT R20, R20, R21, RZ, 0x3c, !PT ;  /* 0x0000001514147212 */ /* 0x000fe200078e3cff */
[--C-:B------:R-:W-:Y:S01]  /*a0e0*/  IMAD.X R21, RZ, RZ, R127.reuse, P2 ;  /* 0x000000ffff157224 */ /* 0x100fe200010e067f */
        /* <DEDUP_REMOVED lines=15> */
[----:B------:R-:W-:Y:S02]  /*a1e0*/  IADD3 R123, P5, R126, 0xa000, RZ ;  /* 0x0000a0007e7b7810 */ /* 0x000fe40007fbe0ff */
[----:B------:R-:W-:Y:S01]  /*a1f0*/  MOV R145, R144 ;  /* 0x0000009000917202 */ /* 0x000fe20000000f00 */
[----:B------:R-:W-:Y:S01]  /*a200*/  IMAD.U32 R144, RZ, RZ, UR12 ;  /* 0x0000000cff907e24 */ /* 0x000fe2000f8e00ff */
[----:B------:R-:W-:Y:S01]  /*a210*/  LOP3.LUT R126, R11, R126, RZ, 0x3c, !PT ;  /* 0x0000007e0b7e7212 */ /* 0x000fe200078e3cff */
[----:B------:R-:W-:Y:S01]  /*a220*/  IMAD.X R11, RZ, RZ, R127, P2 ;  /* 0x000000ffff0b7224 */ /* 0x000fe200010e067f */
[----:B------:R-:W-:Y:S01]  /*a230*/  ISETP.NE.AND P2, PT, R132, 0x1, PT ;  /* 0x000000018400780c */ /* 0x000fe20003f45270 */
[----:B------:R-:W-:Y:S01]  /*a240*/  @!P1 VIADD R144, R144, 0x36860 ;  /* 0x0003686090909836 */ /* 0x000fe20000000000 */
[----:B------:R-:W-:Y:S01]  /*a250*/  MOV R141, R140 ;  /* 0x0000008c008d7202 */ /* 0x000fe20000000f00 */
[----:B------:R-:W-:Y:S01]  /*a260*/  USHF.R.S32.HI UR12, URZ, 0x1f, UR13 ;  /* 0x0000001f3f0c7899 */ /* 0x000fe2000801140d */
[----:B------:R-:W-:-:S02]  /*a270*/  MOV R140, R150 ;  /* 0x00000096008c7202 */ /* 0x000fc40000000f00 */
[----:B------:R-:W-:Y:S02]  /*a280*/  @!P1 PRMT R150, RZ, 0x654, R144 ;  /* 0x00000654ff969816 */ /* 0x000fe40000000090 */
[----:B------:R-:W-:Y:S02]  /*a290*/  LOP3.LUT R0, R133, 0x380, RZ, 0xc0, !PT ;  /* 0x0000038085007812 */ /* 0x000fe400078ec0ff */
[----:B------:R-:W-:Y:S02]  /*a2a0*/  MOV R144, R148 ;  /* 0x0000009400907202 */ /* 0x000fe40000000f00 */
[----:B------:R-:W-:Y:S01]  /*a2b0*/  SHF.R.U64 R0, R0, 0x3, RZ ;  /* 0x0000000300007819 */ /* 0x000fe200000012ff */
[----:B------:R-:W1:Y:S01]  /*a2c0*/  @P2 LDC R151, c[0x0][0xbf0] ;  /* 0x0002fc00ff972b82 */ /* 0x000e620000000800 */
[----:B------:R-:W-:Y:S02]  /*a2d0*/  MOV R146, R146 ;  /* 0x0000009200927202 */ /* 0x000fe40000000f00 */
[----:B0-----:R-:W-:Y:S01]  /*a2e0*/  LOP3.LUT R10, R0, R133, RZ, 0x3c, !PT ;  /* 0x00000085000a7212 */ /* 0x001fe200078e3cff */
[----:B------:R-:W-:Y:S01]  /*a2f0*/  IMAD R0, RZ, RZ, -UR15 ;  /* 0x8000000fff007e24 */ /* 0x000fe2000f8e02ff */
[----:B------:R-:W-:-:S02]  /*a300*/  LOP3.LUT R120, R121, 0x380, RZ, 0xc0, !PT ;  /* 0x0000038079787812 */ /* 0x000fc400078ec0ff */
[----:B------:R-:W-:Y:S01]  /*a310*/  LOP3.LUT R6, R7, 0x380, RZ, 0xc0, !PT ;  /* 0x0000038007067812 */ /* 0x000fe200078ec0ff */
[----:B---3--:R-:W-:Y:S01]  /*a320*/  IMAD R0, R161, R0, UR14 ;  /* 0x0000000ea1007e24 */ /* 0x008fe2000f8e0200 */
[----:B------:R-:W-:Y:S02]  /*a330*/  SHF.R.U64 R120, R120, 0x3, RZ ;  /* 0x0000000378787819 */ /* 0x000fe400000012ff */
[----:B------:R-:W-:Y:S01]  /*a340*/  MOV R138, R138 ;  /* 0x0000008a008a7202 */ /* 0x000fe20000000f00 */
[----:B------:R-:W-:Y:S01]  /*a350*/  IMAD R147, R0, 0x80, R212 ;  /* 0x0000008000937824 */ /* 0x000fe200078e02d4 */
[----:B------:R-:W-:Y:S01]  /*a360*/  LOP3.LUT R120, R120, R121, RZ, 0x3c, !PT ;  /* 0x0000007978787212 */ /* 0x000fe200078e3cff */
[----:B------:R-:W-:Y:S01]  /*a370*/  IMAD.X R121, RZ, RZ, R127, P0 ;  /* 0x000000ffff797224 */ /* 0x000fe200000e067f */
[----:B------:R-:W-:Y:S02]  /*a380*/  SHF.R.U64 R6, R6, 0x3, RZ ;  /* 0x0000000306067819 */ /* 0x000fe400000012ff */
[----:B------:R-:W-:-:S02]  /*a390*/  MOV R139, R152 ;  /* 0x00000098008b7202 */ /* 0x000fc40000000f00 */
[----:B------:R-:W-:Y:S01]  /*a3a0*/  LOP3.LUT R6, R6, R7, RZ, 0x3c, !PT ;  /* 0x0000000706067212 */ /* 0x000fe200078e3cff */
[----:B------:R-:W-:Y:S01]  /*a3b0*/  IMAD.X R7, RZ, RZ, R127, P3 ;  /* 0x000000ffff077224 */ /* 0x000fe200018e067f */
[----:B------:R-:W-:Y:S02]  /*a3c0*/  MOV R136, R136 ;  /* 0x0000008800887202 */ /* 0x000fe40000000f00 */
[----:B------:R-:W-:Y:S01]  /*a3d0*/  MOV R133, R154 ;  /* 0x0000009a00857202 */ /* 0x000fe20000000f00 */
[----:B------:R-:W-:Y:S02]  /*a3e0*/  WARPGROUP.DEPBAR.LE gsb0, 0x0 ;  /* 0x00008000000079c5 */ /* 0x000fe40000010000 */
[----:B------:R-:W-:Y:S01]  /*a3f0*/  WARPGROUP.ARRIVE ;  /* 0x00000000000079c5 */ /* 0x000fe20000000000 */
[----:B------:R-:W-:Y:S02]  /*a400*/  MOV R137, R156 ;  /* 0x0000009c00897202 */ /* 0x000fe40000000f00 */
[----:B------:R-:W-:-:S02]  /*a410*/  MOV R134, R134 ;  /* 0x0000008600867202 */ /* 0x000fc40000000f00 */
[----:B------:R-:W-:Y:S01]  /*a420*/  MOV R135, R158 ;  /* 0x0000009e00877202 */ /* 0x000fe20000000f00 */
[----:B------:R-:W-:Y:S01]  /*a430*/  HGMMA.64x192x16.F32.BF16 R24, R176, gdesc[UR4].tnspB, R24, gsb0 ;  /* 0x42e00004b0187df0 */ /* 0x000fe20008001818 */
[----:B------:R-:W-:Y:S01]  /*a440*/  UIMAD.WIDE.U32 UR6, UR10, UR8, URZ ;  /* 0x000000080a0672a5 */ /* 0x000fe2000f8e003f */
[----:B------:R-:W-:Y:S02]  /*a450*/  LOP3.LUT R124, R125, 0x380, RZ, 0xc0, !PT ;  /* 0x000003807d7c7812 */ /* 0x000fe400078ec0ff */
[----:B------:R-:W-:Y:S01]  /*a460*/  LOP3.LUT R14, R15, 0x380, RZ, 0xc0, !PT ;  /* 0x000003800f0e7812 */ /* 0x000fe200078ec0ff */
[----:B------:R-:W-:Y:S01]  /*a470*/  ULDC.64 UR8, c[0x0][0x208] ;  /* 0x0000820000087ab9 */ /* 0x000fe20000000a00 */
[----:B------:R-:W-:Y:S01]  /*a480*/  LOP3.LUT R122, R123, 0x380, RZ, 0xc0, !PT ;  /* 0x000003807b7a7812 */ /* 0x000fe200078ec0ff */
[----:B------:R-:W-:Y:S01]  /*a490*/  IMAD.U32 R128, RZ, RZ, UR6 ;  /* 0x00000006ff807e24 */ /* 0x000fe2000f8e00ff */
[----:B------:R-:W-:Y:S02]  /*a4a0*/  UIADD3 UR6, UR7, UR5, URZ ;  /* 0x0000000507067290 */ /* 0x000fe4000fffe03f */
[----:B------:R-:W-:Y:S01]  /*a4b0*/  IMAD.U32 R129, RZ, RZ, UR7 ;  /* 0x00000007ff817e24 */ /* 0x000fe2000f8e00ff */
[----:B------:R-:W-:Y:S01]  /*a4c0*/  SHF.R.U64 R124, R124, 0x3, RZ ;  /* 0x000000037c7c7819 */ /* 0x000fe200000012ff */
[----:B------:R-:W-:Y:S01]  /*a4d0*/  ULDC UR5, c[0x0][0xa88] ;  /* 0x0002a20000057ab9 */ /* 0x000fe20000000800 */
[----:B------:R-:W-:Y:S01]  /*a4e0*/  SHF.R.U64 R14, R14, 0x3, RZ ;  /* 0x000000030e0e7819 */ /* 0x000fe200000012ff */
[----:B------:R-:W-:Y:S01]  /*a4f0*/  IMAD.U32 R129, RZ, RZ, UR6 ;  /* 0x00000006ff817e24 */ /* 0x000fe2000f8e00ff */
[----:B------:R-:W-:Y:S01]  /*a500*/  ULDC.64 UR6, c[0x0][0xb88] ;  /* 0x0002e20000067ab9 */ /* 0x000fe20000000a00 */
[----:B------:R-:W-:-:S02]  /*a510*/  SHF.R.U64 R122, R122, 0x3, RZ ;  /* 0x000000037a7a7819 */ /* 0x000fc400000012ff */
[----:B------:R-:W-:Y:S02]  /*a520*/  LOP3.LUT R124, R124, R125, RZ, 0x3c, !PT ;  /* 0x0000007d7c7c7212 */ /* 0x000fe400078e3cff */
[----:B------:R-:W-:Y:S01]  /*a530*/  LOP3.LUT R14, R14, R15, RZ, 0x3c, !PT ;  /* 0x0000000f0e0e7212 */ /* 0x000fe200078e3cff */
[--C-:B------:R-:W-:Y:S01]  /*a540*/  IMAD.X R15, RZ, RZ, R127.reuse, P6 ;  /* 0x000000ffff0f7224 */ /* 0x100fe200030e067f */
[----:B------:R-:W-:Y:S01]  /*a550*/  LOP3.LUT R122, R122, R123, RZ, 0x3c, !PT ;  /* 0x0000007b7a7a7212 */ /* 0x000fe200078e3cff */
[----:B------:R-:W-:Y:S01]  /*a560*/  IMAD.X R123, RZ, RZ, R127, P5 ;  /* 0x000000ffff7b7224 */ /* 0x000fe200028e067f */
[----:B------:R-:W-:Y:S01]  /*a570*/  IADD3.X R125, RZ, R127, RZ, P4, !PT ;  /* 0x0000007fff7d7210 */ /* 0x000fe200027fe4ff */
[----:B------:R-:W-:Y:S02]  /*a580*/  UIADD3 UR4, UR4, 0x36820, URZ ;  /* 0x0003682004047890 */ /* 0x000fe4000fffe03f */
[----:B------:R-:W-:Y:S02]  /*a590*/  UIADD3 UR36, UR36, 0x1, URZ ;  /* 0x0000000124247890 */ /* 0x000fe4000fffe03f */
[----:B------:R-:W-:-:S02]  /*a5a0*/  UPRMT UR4, URZ, 0x654, UR4 ;  /* 0x000006543f047896 */ /* 0x000fc40008000004 */
[----:B------:R-:W-:Y:S01]  /*a5b0*/  UISETP.NE.AND UP0, UPT, UR36, 0x2, UPT ;  /* 0x000000022400788c */ /* 0x000fe2000bf05270 */
[----:B------:R-:W-:Y:S03]  /*a5c0*/  BSSY B0, `(.L_x_3465) ;  /* 0x0000114000007945 */ /* 0x000fe60003800000 */
[----:B------:R-:W-:Y:S01]  /*a5d0*/  USEL UR36, UR36, URZ, UP0 ;  /* 0x0000003f24247287 */ /* 0x000fe20008000000 */
        /* <DEDUP_REMOVED lines=9> */
[----:B0-----:R-:W0:Y:S01]  /*a670*/  @P2 LDC R150, c[0x0][0xbec] ;  /* 0x0002fb00ff962b82 */ /* 0x001e220000000800 */
[-C--:B------:R-:W-:Y:S01]  /*a680*/  FMUL.FTZ R27, R27, R142.reuse ;  /* 0x0000008e1b1b7220 */ /* 0x080fe20000410000 */
[-C--:B------:R-:W-:Y:S01]  /*a690*/  FMUL.FTZ R26, R26, R142.reuse ;  /* 0x0000008e1a1a7220 */ /* 0x080fe20000410000 */
[-C--:B------:R-:W-:Y:S01]  /*a6a0*/  FMUL.FTZ R31, R31, R142.reuse ;  /* 0x0000008e1f1f7220 */ /* 0x080fe20000410000 */
[----:B------:R-:W-:Y:S01]  /*a6b0*/  FMUL.FTZ R30, R30, R142 ;  /* 0x0000008e1e1e7220 */ /* 0x000fe20000410000 */
[-C--:B------:R-:W-:Y:S01]  /*a6c0*/  FMUL.FTZ R29, R29, R143.reuse ;  /* 0x0000008f1d1d7220 */ /* 0x080fe20000410000 */
[-C--:B------:R-:W-:Y:S01]  /*a6d0*/  FMUL.FTZ R41, R41, R143.reuse ;  /* 0x0000008f29297220 */ /* 0x080fe20000410000 */
[-C--:B------:R-:W-:Y:S01]  /*a6e0*/  FMUL.FTZ R40, R40, R143.reuse ;  /* 0x0000008f28287220 */ /* 0x080fe20000410000 */
[----:B------:R-:W2:Y:S01]  /*a6f0*/  LDC.64 R36, c[0x0][0xb98] ;  /* 0x0002e600ff247b82 */ /* 0x000ea20000000a00 */
        /* <DEDUP_REMOVED lines=15> */
[----:B0-----:R-:W-:-:S04]  /*a7f0*/  @P2 IMAD.HI.U32 R150, R147, R150, RZ ;  /* 0x0000009693962227 */ /* 0x001fc800078e00ff */
        /* <DEDUP_REMOVED lines=23> */
[----:B------:R-:W-:-:S02]  /*a970*/  IMAD.MOV.U32 R143, RZ, RZ, R147 ;  /* 0x000000ffff8f7224 */ /* 0x000fc400078e0093 */
[-C--:B------:R-:W-:Y:S01]  /*a980*/  FMUL.FTZ R43, R43, R142.reuse ;  /* 0x0000008e2b2b7220 */ /* 0x080fe20000410000 */
[-C--:B------:R-:W-:Y:S01]  /*a990*/  FMUL.FTZ R42, R42, R142.reuse ;  /* 0x0000008e2a2a7220 */ /* 0x080fe20000410000 */
[----:B-1----:R-:W-:Y:S01]  /*a9a0*/  @P2 SHF.R.U32.HI R143, RZ, R151, R150 ;  /* 0x00000097ff8f2219 */ /* 0x002fe20000011696 */
[----:B------:R-:W-:Y:S01]  /*a9b0*/  FMUL.FTZ R35, R35, R142 ;  /* 0x0000008e23237220 */ /* 0x000fe20000410000 */
[----:B------:R-:W-:Y:S01]  /*a9c0*/  F2FP.BF16.F32.PACK_AB R24, R25, R24 ;  /* 0x000000181918723e */ /* 0x000fe200000010ff */
[----:B------:R-:W-:Y:S01]  /*a9d0*/  FMUL.FTZ R34, R34, R142 ;  /* 0x0000008e22227220 */ /* 0x000fe20000410000 */
[----:B------:R-:W-:Y:S01]  /*a9e0*/  F2FP.BF16.F32.PACK_AB R25, R27, R26 ;  /* 0x0000001a1b19723e */ /* 0x000fe200000010ff */
[-C--:B------:R-:W-:Y:S01]  /*a9f0*/  FMUL.FTZ R39, R39, R142.reuse ;  /* 0x0000008e27277220 */ /* 0x080fe20000410000 */
[----:B------:R-:W-:Y:S01]  /*aa00*/  FMUL.FTZ R38, R38, R142 ;  /* 0x0000008e26267220 */ /* 0x000fe20000410000 */
[----:B------:R-:W-:Y:S01]  /*aa10*/  F2FP.BF16.F32.PACK_AB R27, R31, R30 ;  /* 0x0000001e1f1b723e */ /* 0x000fe200000010ff */
[-C--:B------:R-:W-:Y:S01]  /*aa20*/  FMUL.FTZ R47, R47, R142.reuse ;  /* 0x0000008e2f2f7220 */ /* 0x080fe20000410000 */
[----:B------:R-:W-:Y:S01]  /*aa30*/  FMUL.FTZ R46, R46, R142 ;  /* 0x0000008e2e2e7220 */ /* 0x000fe20000410000 */
[----:B------:R-:W-:Y:S01]  /*aa40*/  F2FP.BF16.F32.PACK_AB R30, R32, R33 ;  /* 0x00000021201e723e */ /* 0x000fe200000010ff */
[----:B--2---:R-:W-:Y:S01]  /*aa50*/  IMAD.WIDE.U32 R128, R36, UR13, R128 ;  /* 0x0000000d24807c25 */ /* 0x004fe2000f8e0080 */
[----:B------:R-:W-:-:S03]  /*aa60*/  F2FP.BF16.F32.PACK_AB R33, R43, R42 ;  /* 0x0000002a2b21723e */ /* 0x000fc600000010ff */
[----:B------:R-:W-:Y:S01]  /*aa70*/  FMUL.FTZ R51, R51, R142 ;  /* 0x0000008e33337220 */ /* 0x000fe20000410000 */
[----:B------:R-:W-:Y:S01]  /*aa80*/  F2FP.BF16.F32.PACK_AB R26, R29, R148 ;  /* 0x000000941d1a723e */ /* 0x000fe200000010ff */
[----:B------:R-:W-:Y:S01]  /*aa90*/  BAR.SYNC.DEFER_BLOCKING 0x1, 0x100 ;  /* 0x0044000000007b1d */ /* 0x000fe20000010000 */
[----:B------:R-:W-:Y:S01]  /*aaa0*/  IMAD.MOV R43, RZ, RZ, -R143 ;  /* 0x000000ffff2b7224 */ /* 0x000fe200078e0a8f */
[----:B------:R-:W-:Y:S01]  /*aab0*/  F2FP.BF16.F32.PACK_AB R28, R28, R149 ;  /* 0x000000951c1c723e */ /* 0x000fe200000010ff */
[----:B------:R-:W-:Y:S01]  /*aac0*/  FMUL.FTZ R50, R50, R142 ;  /* 0x0000008e32327220 */ /* 0x000fe20000410000 */
[----:B------:R-:W-:Y:S01]  /*aad0*/  F2FP.BF16.F32.PACK_AB R29, R35, R34 ;  /* 0x00000022231d723e */ /* 0x000fe200000010ff */
[----:B------:R-:W-:Y:S01]  /*aae0*/  IMAD R43, R132, R43, R147 ;  /* 0x0000002b842b7224 */ /* 0x000fe200078e0293 */
[----:B------:R-:W-:Y:S01]  /*aaf0*/  F2FP.BF16.F32.PACK_AB R31, R39, R38 ;  /* 0x00000026271f723e */ /* 0x000fe200000010ff */
[----:B------:R-:W-:Y:S01]  /*ab00*/  IMAD R38, R36, UR12, RZ ;  /* 0x0000000c24267c24 */ /* 0x000fe2000f8e02ff */
[----:B------:R-:W-:Y:S01]  /*ab10*/  F2FP.BF16.F32.PACK_AB R32, R41, R40 ;  /* 0x000000282920723e */ /* 0x000fe200000010ff */
[----:B------:R-:W-:Y:S01]  /*ab20*/  FMUL.FTZ R55, R55, R142 ;  /* 0x0000008e37377220 */ /* 0x000fe20000410000 */
[----:B------:R-:W-:Y:S01]  /*ab30*/  F2FP.BF16.F32.PACK_AB R34, R45, R44 ;  /* 0x0000002c2d22723e */ /* 0x000fe200000010ff */
[----:B------:R-:W-:Y:S01]  /*ab40*/  IMAD R41, R37, UR13, R38 ;  /* 0x0000000d25297c24 */ /* 0x000fe2000f8e0226 */
[----:B------:R-:W-:Y:S01]  /*ab50*/  F2FP.BF16.F32.PACK_AB R35, R47, R46 ;  /* 0x0000002e2f23723e */ /* 0x000fe200000010ff */
[----:B------:R-:W-:Y:S01]  /*ab60*/  FMUL.FTZ R54, R54, R142 ;  /* 0x0000008e36367220 */ /* 0x000fe20000410000 */
[----:B------:R-:W-:Y:S01]  /*ab70*/  IADD3 R40, P0, R143, R128, RZ ;  /* 0x000000808f287210 */ /* 0x000fe20007f1e0ff */
        /* <DEDUP_REMOVED lines=8> */
[----:B------:R-:W-:Y:S01]  /*ac00*/  F2FP.BF16.F32.PACK_AB R36, R49, R48 ;  /* 0x000000303124723e */ /* 0x000fe200000010ff */
[----:B------:R0:W-:Y:S01]  /*ac10*/  STSM.16.M88.4 [R141], R24 ;  /* 0x000000188d007844 */ /* 0x0001e20000000200 */
[----:B------:R-:W-:Y:S01]  /*ac20*/  F2FP.BF16.F32.PACK_AB R37, R51, R50 ;  /* 0x000000323325723e */ /* 0x000fe200000010ff */
[----:B------:R-:W-:Y:S01]  /*ac30*/  FMUL.FTZ R75, R75, R142 ;  /* 0x0000008e4b4b7220 */ /* 0x000fe20000410000 */
[----:B------:R-:W-:Y:S01]  /*ac40*/  F2FP.BF16.F32.PACK_AB R38, R53, R52 ;  /* 0x000000343526723e */ /* 0x000fe200000010ff */
[----:B------:R-:W-:Y:S01]  /*ac50*/  STSM.16.M88.4 [R145], R28 ;  /* 0x0000001c91007844 */ /* 0x000fe20000000200 */
[----:B------:R-:W-:Y:S01]  /*ac60*/  F2FP.BF16.F32.PACK_AB R39, R55, R54 ;  /* 0x000000363727723e */ /* 0x000fe200000010ff */
[-C--:B------:R-:W-:Y:S01]  /*ac70*/  FMUL.FTZ R74, R74, R142.reuse ;  /* 0x0000008e4a4a7220 */ /* 0x080fe20000410000 */
[-C--:B------:R-:W-:Y:S01]  /*ac80*/  FMUL.FTZ R79, R79, R142.reuse ;  /* 0x0000008e4f4f7220 */ /* 0x080fe20000410000 */
[----:B------:R1:W-:Y:S01]  /*ac90*/  STSM.16.M88.4 [R146], R32 ;  /* 0x0000002092007844 */ /* 0x0003e20000000200 */
[-C--:B------:R-:W-:Y:S01]  /*aca0*/  FMUL.FTZ R78, R78, R142.reuse ;  /* 0x0000008e4e4e7220 */ /* 0x080fe20000410000 */
[-C--:B------:R-:W-:Y:S01]  /*acb0*/  FMUL.FTZ R83, R83, R142.reuse ;  /* 0x0000008e53537220 */ /* 0x080fe20000410000 */
[-C--:B------:R-:W-:Y:S01]  /*acc0*/  FMUL.FTZ R82, R82, R142.reuse ;  /* 0x0000008e52527220 */ /* 0x080fe20000410000 */
[----:B------:R-:W-:Y:S01]  /*acd0*/  STSM.16.M88.4 [R144], R36 ;  /* 0x0000002490007844 */ /* 0x000fe20000000200 */
[-C--:B------:R-:W-:Y:S01]  /*ace0*/  FMUL.FTZ R87, R87, R142.reuse ;  /* 0x0000008e57577220 */ /* 0x080fe20000410000 */
[-C--:B------:R-:W-:Y:S01]  /*acf0*/  FMUL.FTZ R86, R86, R142.reuse ;  /* 0x0000008e56567220 */ /* 0x080fe20000410000 */
[----:B------:R-:W-:Y:S01]  /*ad00*/  FMUL.FTZ R91, R91, R142 ;  /* 0x0000008e5b5b7220 */ /* 0x000fe20000410000 */
[----:B0-----:R-:W-:Y:S01]  /*ad10*/  F2FP.BF16.F32.PACK_AB R24, R57, R56 ;  /* 0x000000383918723e */ /* 0x001fe200000010ff */
[----:B------:R-:W-:Y:S01]  /*ad20*/  FMUL.FTZ R90, R90, R142 ;  /* 0x0000008e5a5a7220 */ /* 0x000fe20000410000 */
[----:B------:R-:W-:Y:S01]  /*ad30*/  F2FP.BF16.F32.PACK_AB R25, R59, R58 ;  /* 0x0000003a3b19723e */ /* 0x000fe200000010ff */
[----:B------:R-:W-:Y:S01]  /*ad40*/  FMUL.FTZ R95, R95, R142 ;  /* 0x0000008e5f5f7220 */ /* 0x000fe20000410000 */
[----:B------:R-:W-:Y:S01]  /*ad50*/  F2FP.BF16.F32.PACK_AB R26, R61, R60 ;  /* 0x0000003c3d1a723e */ /* 0x000fe200000010ff */
[----:B------:R-:W-:Y:S01]  /*ad60*/  FMUL.FTZ R94, R94, R142 ;  /* 0x0000008e5e5e7220 */ /* 0x000fe20000410000 */
[----:B------:R-:W-:Y:S01]  /*ad70*/  F2FP.BF16.F32.PACK_AB R27, R63, R62 ;  /* 0x0000003e3f1b723e */ /* 0x000fe200000010ff */
[-C--:B------:R-:W-:Y:S01]  /*ad80*/  FMUL.FTZ R99, R99, R142.reuse ;  /* 0x0000008e63637220 */ /* 0x080fe20000410000 */
[----:B-1----:R-:W-:Y:S01]  /*ad90*/  SHF.R.S32.HI R33, RZ, 0x1f, R143 ;  /* 0x0000001fff217819 */ /* 0x002fe2000001148f */
[-C--:B------:R-:W-:Y:S01]  /*ada0*/  FMUL.FTZ R98, R98, R142.reuse ;  /* 0x0000008e62627220 */ /* 0x080fe20000410000 */
[----:B------:R-:W-:Y:S01]  /*adb0*/  SHF.R.S32.HI R32, RZ, 0x1f, R43 ;  /* 0x0000001fff207819 */ /* 0x000fe2000001142b */
[----:B------:R0:W-:Y:S01]  /*adc0*/  STSM.16.M88.4 [R140], R24 ;  /* 0x000000188c007844 */ /* 0x0001e20000000200 */
[----:B------:R-:W-:Y:S01]  /*add0*/  IADD3.X R41, R33, R129, R41, P0, !PT ;  /* 0x0000008121297210 */ /* 0x000fe200007fe429 */
[----:B------:R-:W-:Y:S01]  /*ade0*/  FMUL.FTZ R103, R103, R142 ;  /* 0x0000008e67677220 */ /* 0x000fe20000410000 */
[----:B------:R-:W-:Y:S01]  /*adf0*/  F2FP.BF16.F32.PACK_AB R28, R65, R64 ;  /* 0x00000040411c723e */ /* 0x000fe200000010ff */
[----:B------:R-:W-:Y:S01]  /*ae00*/  IMAD R32, R32, UR6, RZ ;  /* 0x0000000620207c24 */ /* 0x000fe2000f8e02ff */
[----:B------:R-:W-:Y:S01]  /*ae10*/  F2FP.BF16.F32.PACK_AB R29, R67, R66 ;  /* 0x00000042431d723e */ /* 0x000fe200000010ff */
[----:B------:R-:W-:Y:S01]  /*ae20*/  IMAD.WIDE.U32 R40, R43, UR6, R40 ;  /* 0x000000062b287c25 */ /* 0x000fe2000f8e0028 */
[----:B------:R-:W-:-:S03]  /*ae30*/  F2FP.BF16.F32.PACK_AB R30, R69, R68 ;  /* 0x00000044451e723e */ /* 0x000fc600000010ff */
[----:B------:R-:W-:Y:S01]  /*ae40*/  FMUL.FTZ R102, R102, R142 ;  /* 0x0000008e66667220 */ /* 0x000fe20000410000 */
[----:B------:R-:W-:Y:S01]  /*ae50*/  F2FP.BF16.F32.PACK_AB R31, R71, R70 ;  /* 0x00000046471f723e */ /* 0x000fe200000010ff */
[----:B------:R-:W-:Y:S01]  /*ae60*/  IMAD R45, R43, UR7, R32 ;  /* 0x000000072b2d7c24 */ /* 0x000fe2000f8e0220 */
[----:B------:R-:W-:Y:S01]  /*ae70*/  F2FP.BF16.F32.PACK_AB R32, R73, R72 ;  /* 0x000000484920723e */ /* 0x000fe200000010ff */
[----:B------:R-:W-:Y:S01]  /*ae80*/  IMAD R43, R0, 0x80, R211 ;  /* 0x00000080002b7824 */ /* 0x000fe200078e02d3 */
[----:B------:R-:W-:Y:S01]  /*ae90*/  ULDC.64 UR6, c[0x0][0xb50] ;  /* 0x0002d40000067ab9 */ /* 0x000fe20000000a00 */
[----:B------:R-:W-:Y:S01]  /*aea0*/  IMAD R72, R132, UR5, RZ ;  /* 0x0000000584487c24 */ /* 0x000fe2000f8e02ff */
[----:B------:R1:W-:Y:S01]  /*aeb0*/  STSM.16.M88.4 [R139], R28 ;  /* 0x0000001c8b007844 */ /* 0x0003e20000000200 */
[----:B------:R-:W-:Y:S01]  /*aec0*/  LOP3.LUT P0, RZ, R206, 0x3, RZ, 0xc0, !PT ;  /* 0x00000003ceff7812 */ /* 0x000fe2000780c0ff */
[----:B0-----:R-:W-:Y:S02]  /*aed0*/  VIADD R25, R43, 0x8 ;  /* 0x000000082b197836 */ /* 0x001fe40000000000 */
[----:B------:R-:W-:Y:S01]  /*aee0*/  FMUL.FTZ R107, R107, R142 ;  /* 0x0000008e6b6b7220 */ /* 0x000fe20000410000 */
[----:B------:R-:W-:-:S02]  /*aef0*/  IMAD.IADD R27, R41, 0x1, R45 ;  /* 0x00000001291b7824 */ /* 0x000fc400078e022d */
[-C--:B------:R-:W-:Y:S01]  /*af00*/  FMUL.FTZ R106, R106, R142.reuse ;  /* 0x0000008e6a6a7220 */ /* 0x080fe20000410000 */
[-C--:B------:R-:W-:Y:S01]  /*af10*/  FMUL.FTZ R111, R111, R142.reuse ;  /* 0x0000008e6f6f7220 */ /* 0x080fe20000410000 */
[-C--:B------:R-:W-:Y:S01]  /*af20*/  FMUL.FTZ R110, R110, R142.reuse ;  /* 0x0000008e6e6e7220 */ /* 0x080fe20000410000 */
[-C--:B------:R-:W-:Y:S01]  /*af30*/  FMUL.FTZ R115, R115, R142.reuse ;  /* 0x0000008e73737220 */ /* 0x080fe20000410000 */
[----:B------:R-:W-:Y:S01]  /*af40*/  FMUL.FTZ R114, R114, R142 ;  /* 0x0000008e72727220 */ /* 0x000fe20000410000 */
[----:B------:R-:W-:Y:S01]  /*af50*/  ISETP.GE.OR P1, PT, R43, R72, P0 ;  /* 0x000000482b00720c */ /* 0x000fe20000726670 */
[-C--:B------:R-:W-:Y:S01]  /*af60*/  FMUL.FTZ R119, R119, R142.reuse ;  /* 0x0000008e77777220 */ /* 0x080fe20000410000 */
[----:B------:R-:W-:Y:S01]  /*af70*/  FMUL.FTZ R118, R118, R142 ;  /* 0x0000008e76767220 */ /* 0x000fe20000410000 */
[----:B------:R-:W-:Y:S01]  /*af80*/  F2FP.BF16.F32.PACK_AB R33, R75, R74 ;  /* 0x0000004a4b21723e */ /* 0x000fe200000010ff */
[----:B------:R-:W0:Y:S01]  /*af90*/  @P2 LDC R73, c[0x0][0xbec] ;  /* 0x0002fb00ff492b82 */ /* 0x000e220000000800 */
[----:B------:R-:W-:-:S02]  /*afa0*/  F2FP.BF16.F32.PACK_AB R34, R77, R76 ;  /* 0x0000004c4d22723e */ /* 0x000fc400000010ff */
[C---:B-1----:R-:W-:Y:S02]  /*afb0*/  LEA R28, P3, R40.reuse, UR6, 0x2 ;  /* 0x00000006281c7c11 */ /* 0x042fe4000f8610ff */
[----:B------:R-:W-:Y:S02]  /*afc0*/  F2FP.BF16.F32.PACK_AB R35, R79, R78 ;  /* 0x0000004e4f23723e */ /* 0x000fe400000010ff */
[----:B------:R-:W-:Y:S01]  /*afd0*/  ISETP.GE.OR P0, PT, R25, R72, P0 ;  /* 0x000000481900720c */ /* 0x000fe20000706670 */
[----:B------:R-:W-:Y:S01]  /*afe0*/  SHFL.IDX PT, R44, R28, RZ, 0x1c1f ;  /* 0x001c1fff1c2c7589 */ /* 0x000fe200000e0000 */
[----:B------:R-:W-:Y:S01]  /*aff0*/  LEA.HI.X R40, R40, UR7, R27, 0x2, P3 ;  /* 0x0000000728287c11 */ /* 0x000fe200098f141b */
[----:B------:R-:W1:Y:S01]  /*b000*/  @P2 LDC R74, c[0x0][0xbf0] ;  /* 0x0002fc00ff4a2b82 */ /* 0x000e620000000800 */
[----:B------:R-:W-:Y:S01]  /*b010*/  F2FP.BF16.F32.PACK_AB R88, R89, R88 ;  /* 0x000000585958723e */ /* 0x000fe200000010ff */
[----:B------:R-:W-:Y:S01]  /*b020*/  STSM.16.M88.4 [R138], R32 ;  /* 0x000000208a007844 */ /* 0x000fe20000000200 */
[----:B------:R-:W-:-:S02]  /*b030*/  F2FP.BF16.F32.PACK_AB R24, R81, R80 ;  /* 0x000000505118723e */ /* 0x000fc400000010ff */
[----:B------:R-:W-:Y:S01]  /*b040*/  F2FP.BF16.F32.PACK_AB R25, R83, R82 ;  /* 0x000000525319723e */ /* 0x000fe200000010ff */
[----:B------:R-:W2:Y:S01]  /*b050*/  SHFL.IDX PT, R45, R40, RZ, 0x1c1f ;  /* 0x001c1fff282d7589 */ /* 0x000ea200000e0000 */
[----:B------:R-:W-:Y:S02]  /*b060*/  F2FP.BF16.F32.PACK_AB R26, R85, R84 ;  /* 0x00000054551a723e */ /* 0x000fe400000010ff */
[----:B------:R-:W-:Y:S01]  /*b070*/  F2FP.BF16.F32.PACK_AB R27, R87, R86 ;  /* 0x00000056571b723e */ /* 0x000fe200000010ff */
[----:B------:R-:W-:Y:S01]  /*b080*/  SHFL.IDX PT, R46, R28, 0x1, 0x1c1f ;  /* 0x003c1f001c2e7f89 */ /* 0x000fe200000e0000 */
[----:B------:R-:W-:Y:S02]  /*b090*/  F2FP.BF16.F32.PACK_AB R89, R91, R90 ;  /* 0x0000005a5b59723e */ /* 0x000fe400000010ff */
[----:B------:R-:W-:Y:S01]  /*b0a0*/  F2FP.BF16.F32.PACK_AB R96, R97, R96 ;  /* 0x000000606160723e */ /* 0x000fe200000010ff */
[----:B------:R-:W-:Y:S01]  /*b0b0*/  STSM.16.M88.4 [R133], R24 ;  /* 0x0000001885007844 */ /* 0x000fe20000000200 */
[----:B------:R-:W-:-:S02]  /*b0c0*/  F2FP.BF16.F32.PACK_AB R90, R93, R92 ;  /* 0x0000005c5d5a723e */ /* 0x000fc400000010ff */
[----:B------:R-:W-:Y:S01]  /*b0d0*/  F2FP.BF16.F32.PACK_AB R91, R95, R94 ;  /* 0x0000005e5f5b723e */ /* 0x000fe200000010ff */
[----:B------:R-:W3:Y:S01]  /*b0e0*/  SHFL.IDX PT, R47, R40, 0x1, 0x1c1f ;  /* 0x003c1f00282f7f89 */ /* 0x000ee200000e0000 */
        /* <DEDUP_REMOVED lines=13> */
[----:B------:R-:W-:-:S05]  /*b1c0*/  F2FP.BF16.F32.PACK_AB R115, R119, R118 ;  /* 0x000000767773723e */ /* 0x000fca00000010ff */
[----:B------:R-:W-:Y:S01]  /*b1d0*/  STSM.16.M88.4 [R134], R112 ;  /* 0x0000007086007844 */ /* 0x000fe20000000200 */
[----:B------:R-:W-:Y:S06]  /*b1e0*/  BAR.SYNC.DEFER_BLOCKING 0x1, 0x100 ;  /* 0x0044000000007b1d */ /* 0x000fec0000010000 */
[----:B--2---:R-:W-:Y:S04]  /*b1f0*/  @!P1 ST.E desc[UR8][R44.64], R131 ;  /* 0x000000832c009985 */ /* 0x004fe8000c101908 */
[----:B---3--:R2:W-:Y:S04]  /*b200*/  @!P0 ST.E desc[UR8][R46.64], R130 ;  /* 0x000000822e008985 */ /* 0x0085e8000c101908 */
[----:B------:R3:W5:Y:S04]  /*b210*/  LD.E.128 R24, desc[UR8][R8.64] ;  /* 0x0000000808187980 */ /* 0x000768000c101d00 */
[----:B------:R4:W5:Y:S04]  /*b220*/  LD.E.128 R36, desc[UR8][R2.64] ;  /* 0x0000000802247980 */ /* 0x000968000c101d00 */
[----:B------:R-:W5:Y:S01]  /*b230*/  LD.E.128 R48, desc[UR8][R126.64] ;  /* 0x000000087e307980 */ /* 0x000f62000c101d00 */
[----:B---3--:R-:W3:Y:S03]  /*b240*/  LDC.64 R8, c[0x0][0xae0] ;  /* 0x0002b800ff087b82 */ /* 0x008ee60000000a00 */
[----:B------:R0:W5:Y:S01]  /*b250*/  LD.E.128 R28, desc[UR8][R4.64] ;  /* 0x00000008041c7980 */ /* 0x000162000c101d00 */
[----:B----4-:R-:W-:-:S03]  /*b260*/  IMAD R3, R22, 0x20, R205 ;  /* 0x0000002016037824 */ /* 0x010fc600078e02cd */
[----:B------:R-:W5:Y:S04]  /*b270*/  LD.E.128 R60, desc[UR8][R12.64] ;  /* 0x000000080c3c7980 */ /* 0x000f68000c101d00 */
[----:B------:R-:W5:Y:S01]  /*b280*/  LD.E.128 R52, desc[UR8][R20.64] ;  /* 0x0000000814347980 */ /* 0x000f62000c101d00 */
[----:B0-----:R-:W-:-:S03]  /*b290*/  IMAD R4, R0, 0x80, R3 ;  /* 0x0000008000047824 */ /* 0x001fc600078e0203 */
[----:B------:R-:W5:Y:S04]  /*b2a0*/  LD.E.128 R40, desc[UR8][R120.64] ;  /* 0x0000000878287980 */ /* 0x000f68000c101d00 */
[----:B------:R-:W5:Y:S04]  /*b2b0*/  LD.E.128 R32, desc[UR8][R124.64] ;  /* 0x000000087c207980 */ /* 0x000f68000c101d00 */
[----:B------:R0:W5:Y:S04]  /*b2c0*/  LD.E.128 R68, desc[UR8][R6.64] ;  /* 0x0000000806447980 */ /* 0x000168000c101d00 */
[----:B------:R-:W5:Y:S04]  /*b2d0*/  LD.E.128 R64, desc[UR8][R14.64] ;  /* 0x000000080e407980 */ /* 0x000f68000c101d00 */
[----:B------:R-:W5:Y:S04]  /*b2e0*/  LD.E.128 R56, desc[UR8][R122.64] ;  /* 0x000000087a387980 */ /* 0x000f68000c101d00 */
[----:B--2---:R2:W5:Y:S01]  /*b2f0*/  LD.E.128 R44, desc[UR8][R10.64] ;  /* 0x000000080a2c7980 */ /* 0x004562000c101d00 */
[----:B------:R-:W-:-:S02]  /*b300*/  ULDC.64 UR8, c[0x0][0xae8] ;  /* 0x0002ba0000087ab9 */ /* 0x000fc40000000a00 */
[----:B------:R-:W-:Y:S01]  /*b310*/  UIMAD UR5, UR11, UR8, URZ ;  /* 0x000000080b0572a4 */ /* 0x000fe2000f8e023f */
[----:B------:R-:W-:Y:S01]  /*b320*/  @P2 IMAD.HI.U32 R3, R4, R73, RZ ;  /* 0x0000004904032227 */ /* 0x000fe200078e00ff */
[----:B------:R-:W-:Y:S01]  /*b330*/  UIMAD.WIDE.U32 UR6, UR10, UR8, URZ ;  /* 0x000000080a0672a5 */ /* 0x000fe2000f8e003f */
[----:B------:R-:W-:Y:S01]  /*b340*/  @!PT LDS RZ, [RZ] ;  /* 0x00000000fffff984 */ /* 0x000fe20000000800 */
[----:B------:R-:W-:Y:S01]  /*b350*/  @!PT LDS RZ, [RZ] ;  /* 0x00000000fffff984 */ /* 0x000fe20000000800 */
[----:B------:R-:W-:Y:S01]  /*b360*/  @!PT LDS RZ, [RZ] ;  /* 0x00000000fffff984 */ /* 0x000fe20000000800 */
[----:B------:R-:W-:Y:S01]  /*b370*/  @!PT LDS RZ, [RZ] ;  /* 0x00000000fffff984 */ /* 0x000fe20000000800 */
[----:B------:R4:W-:Y:S06]  /*b380*/  MEMBAR.ALL.CTA ;  /* 0x0000000000007992 */ /* 0x0009ec0000008000 */
[----:B----4-:R-:W4:Y:S01]  /*b390*/  FENCE.VIEW.ASYNC.S ;  /* 0x00000000000073c6 */ /* 0x010f220000000000 */
[----:B------:R-:W-:Y:S01]  /*b3a0*/  UIMAD UR5, UR10, UR9, UR5 ;  /* 0x000000090a0572a4 */ /* 0x000fe2000f8e0205 */
[----:B------:R-:W-:Y:S01]  /*b3b0*/  IMAD.MOV.U32 R2, RZ, RZ, R4 ;  /* 0x000000ffff027224 */ /* 0x000fe200078e0004 */
[----:B-1----:R-:W-:Y:S01]  /*b3c0*/  @P2 SHF.R.U32.HI R2, RZ, R74, R3 ;  /* 0x0000004aff022219 */ /* 0x002fe20000011603 */
[----:B------:R-:W-:Y:S01]  /*b3d0*/  ULDC.64 UR8, c[0x0][0xaf0] ;  /* 0x0002bc0000087ab9 */ /* 0x000fe20000000a00 */
[----:B------:R-:W-:-:S02]  /*b3e0*/  UIADD3 UR7, UR7, UR5, URZ ;  /* 0x0000000507077290 */ /* 0x000fc4000fffe03f */
[----:B------:R-:W-:Y:S01]  /*b3f0*/  UIMAD UR5, UR12, UR8, URZ ;  /* 0x000000080c0572a4 */ /* 0x000fe2000f8e023f */
[--C-:B------:R-:W-:Y:S01]  /*b400*/  SHF.R.S32.HI R3, RZ, 0x1f, R2.reuse ;  /* 0x0000001fff037819 */ /* 0x100fe20000011402 */
[----:B------:R-:W-:Y:S01]  /*b410*/  UIMAD.WIDE.U32 UR6, UR13, UR8, UR6 ;  /* 0x000000080d0672a5 */ /* 0x000fe2000f8e0006 */
[----:B------:R-:W-:Y:S01]  /*b420*/  IMAD.MOV R5, RZ, RZ, -R2 ;  /* 0x000000ffff057224 */ /* 0x000fe200078e0a02 */
[----:B------:R-:W-:Y:S02]  /*b430*/  UIMAD UR5, UR13, UR9, UR5 ;  /* 0x000000090d0572a4 */ /* 0x000fe4000f8e0205 */
[----:B---3--:R-:W-:Y:S02]  /*b440*/  IMAD R3, R3, R8, RZ ;  /* 0x0000000803037224 */ /* 0x008fe400078e02ff */
[----:B------:R-:W-:Y:S01]  /*b450*/  UIADD3 UR7, UR7, UR5, URZ ;  /* 0x0000000507077290 */ /* 0x000fe2000fffe03f */
[----:B------:R-:W-:Y:S02]  /*b460*/  IMAD R5, R132, R5, R4 ;  /* 0x0000000584057224 */ /* 0x000fe400078e0204 */
[----:B0-----:R-:W-:-:S03]  /*b470*/  IMAD R7, R2, R9, R3 ;  /* 0x0000000902077224 */ /* 0x001fc600078e0203 */
[----:B------:R-:W-:Y:S01]  /*b480*/  SHF.R.S32.HI R4, RZ, 0x1f, R5 ;  /* 0x0000001fff047819 */ /* 0x000fe20000011405 */
[----:B------:R-:W-:Y:S01]  /*b490*/  IMAD.WIDE.U32 R2, R2, R8, UR6 ;  /* 0x0000000602027e25 */ /* 0x000fe2000f8e0008 */
[----:B------:R-:W-:Y:S01]  /*b4a0*/  ULDC.64 UR6, c[0x0][0xad8] ;  /* 0x0002b60000067ab9 */ /* 0x000fe20000000a00 */
[----:B------:R-:W-:Y:S01]  /*b4b0*/  R2UR UR9, R23 ;  /* 0x00000000170972ca */ /* 0x000fe200000e0000 */
[----:B----4-:R-:W-:Y:S01]  /*b4c0*/  SYNCS.ARRIVE.TRANS64.RED.A1T0 RZ, [UR4], RZ ;  /* 0x000000ffffff79a7 */ /* 0x010fe20008100404 */
[----:B------:R-:W-:Y:S02]  /*b4d0*/  IMAD.IADD R3, R3, 0x1, R7 ;  /* 0x0000000103037824 */ /* 0x000fe400078e0207 */
[----:B------:R-:W-:Y:S02]  /*b4e0*/  IMAD R4, R4, UR6, RZ ;  /* 0x0000000604047c24 */ /* 0x000fe4000f8e02ff */
[----:B--2---:R-:W-:Y:S02]  /*b4f0*/  IMAD R11, R0, 0x80, R205 ;  /* 0x00000080000b7824 */ /* 0x004fe400078e02cd */
[----:B------:R-:W-:-:S02]  /*b500*/  IMAD R7, R5, UR7, R4 ;  /* 0x0000000705077c24 */ /* 0x000fc4000f8e0204 */
[----:B------:R-:W-:Y:S01]  /*b510*/  IMAD.WIDE.U32 R2, R5, UR6, R2 ;  /* 0x0000000605027c25 */ /* 0x000fe2000f8e0002 */
[CC--:B------:R-:W-:Y:S01]  /*b520*/  ISETP.GE.AND P2, PT, R11.reuse, R72.reuse, PT ;  /* 0x000000480b00720c */ /* 0x0c0fe20003f46270 */
[----:B------:R-:W-:Y:S02]  /*b530*/  ULDC.64 UR6, c[0x0][0xa80] ;  /* 0x0002a00000067ab9 */ /* 0x000fe40000000a00 */
[----:B------:R-:W-:Y:S01]  /*b540*/  VIADD R5, R11, 0x20 ;  /* 0x000000200b057836 */ /* 0x000fe20000000000 */
[C---:B------:R-:W-:Y:S01]  /*b550*/  LEA R0, P3, R2.reuse, UR6, 0x1 ;  /* 0x0000000602007c11 */ /* 0x040fe2000f8608ff */
[----:B------:R-:W-:Y:S01]  /*b560*/  IMAD.IADD R3, R3, 0x1, R7 ;  /* 0x0000000103037824 */ /* 0x000fe200078e0207 */
[----:B------:R-:W-:Y:S02]  /*b570*/  ULDC UR5, c[0x0][0xc] ;  /* 0x0000030000057ab9 */ /* 0x000fe40000000800 */
[-C--:B------:R-:W-:Y:S01]  /*b580*/  ISETP.GE.AND P0, PT, R5, R72.reuse, PT ;  /* 0x000000480500720c */ /* 0x080fe20003f06270 */
[----:B------:R-:W-:Y:S01]  /*b590*/  VIADD R5, R11, 0x40 ;  /* 0x000000400b057836 */ /* 0x000fe20000000000 */
[----:B------:R-:W-:Y:S01]  /*b5a0*/  UIADD3 UR9, UR5, UR9, URZ ;  /* 0x0000000905097290 */ /* 0x000fe2000fffe03f */
[----:B------:R-:W-:Y:S01]  /*b5b0*/  LEA.HI.X R10, R2, UR7, R3, 0x1, P3 ;  /* 0x00000007020a7c11 */ /* 0x000fe200098f0c03 */
[----:B------:R-:W-:Y:S01]  /*b5c0*/  USEL UR6, URZ, 0x1, UP0 ;  /* 0x000000013f067887 */ /* 0x000fe20008000000 */
[----:B------:R0:W1:Y:S01]  /*b5d0*/  SHFL.IDX PT, R4, R0, RZ, 0x181f ;  /* 0x00181fff00047589 */ /* 0x00006200000e0000 */
[----:B------:R-:W-:-:S02]  /*b5e0*/  ISETP.GE.AND P1, PT, R5, R72, PT ;  /* 0x000000480500720c */ /* 0x000fc40003f26270 */
[----:B------:R-:W-:Y:S01]  /*b5f0*/  ULOP3.LUT UR61, UR61, UR6, URZ, 0x3c, !UPT ;  /* 0x000000063d3d7292 */ /* 0x000fe2000f8e3c3f */
[----:B------:R-:W-:Y:S01]  /*b600*/  IMAD.U32 R23, RZ, RZ, UR9 ;  /* 0x00000009ff177e24 */ /* 0x000fe2000f8e00ff */
[----:B------:R0:W2:Y:S01]  /*b610*/  SHFL.IDX PT, R5, R10, RZ, 0x181f ;  /* 0x00181fff0a057589 */ /* 0x0000a200000e0000 */
[----:B------:R-:W-:Y:S09]  /*b620*/  @P2 BRA `(.L_x_3466) ;  /* 0x0000000000342947 */ /* 0x000ff20003800000 */
[----:B------:R-:W-:Y:S01]  /*b630*/  ULDC UR4, c[0x0][0xac8] ;  /* 0x0002b20000047ab9 */ /* 0x000fe20000000800 */
[----:B------:R-:W-:Y:S01]  /*b640*/  ULDC.64 UR6, c[0x0][0x208] ;  /* 0x0000820000067ab9 */ /* 0x000fe20000000a00 */
[----:B------:R-:W-:Y:S02]  /*b650*/  ISETP.GE.AND P3, PT, R19, UR4, PT ;  /* 0x0000000413007c0c */ /* 0x000fe4000bf66270 */
[----:B------:R-:W-:Y:S02]  /*b660*/  ISETP.GE.AND P4, PT, R18, UR4, PT ;  /* 0x0000000412007c0c */ /* 0x000fe4000bf86270 */
[----:B------:R-:W-:-:S09]  /*b670*/  ISETP.GE.AND P2, PT, R17, UR4, PT ;  /* 0x0000000411007c0c */ /* 0x000fd2000bf46270 */
[-C--:B-1----:R-:W-:Y:S02]  /*b680*/  @!P3 LEA R6, P5, R19, R4.reuse, 0x1 ;  /* 0x000000041306b211 */ /* 0x082fe400078a08ff */
[C---:B------:R-:W-:Y:S02]  /*b690*/  @!P4 LEA R8, P6, R18.reuse, R4, 0x1 ;  /* 0x000000041208c211 */ /* 0x040fe400078c08ff */
[----:B--2---:R-:W-:Y:S01]  /*b6a0*/  @!P2 IMAD.WIDE R2, R17, 0x2, R4 ;  /* 0x000000021102a825 */ /* 0x004fe200078e0204 */
[-C--:B------:R-:W-:Y:S02]  /*b6b0*/  @!P3 LEA.HI.X R7, R19, R5.reuse, R216, 0x1, P5 ;  /* 0x000000051307b211 */ /* 0x080fe400028f0cd8 */
[----:B------:R-:W-:Y:S02]  /*b6c0*/  @!P4 LEA.HI.X R9, R18, R5, R215, 0x1, P6 ;  /* 0x000000051209c211 */ /* 0x000fe400030f0cd7 */
[----:B-----5:R3:W-:Y:S04]  /*b6d0*/  @!P2 ST.E.128 desc[UR6][R2.64], R48 ;  /* 0x000000300200a985 */ /* 0x0207e8000c101d06 */
[----:B------:R3:W-:Y:S04]  /*b6e0*/  @!P3 ST.E.128 desc[UR6][R6.64], R60 ;  /* 0x0000003c0600b985 */ /* 0x0007e8000c101d06 */
[----:B------:R3:W-:Y:S02]  /*b6f0*/  @!P4 ST.E.128 desc[UR6][R8.64], R68 ;  /* 0x000000440800c985 */ /* 0x0007e4000c101d06 */
.L_x_3466:
[----:B------:R-:W-:Y:S05]  /*b700*/  BSYNC B0 ;  /* 0x0000000000007941 */ /* 0x000fea0003800000 */
.L_x_3465:
[----:B--2---:R2:W4:Y:S01]  /*b710*/  SHFL.IDX PT, R5, R10, 0x1, 0x181f ;  /* 0x00381f000a057f89 */ /* 0x00452200000e0000 */
[----:B------:R-:W-:Y:S03]  /*b720*/  BSSY B0, `(.L_x_3467) ;  /* 0x0000010000007945 */ /* 0x000fe60003800000 */
[----:B-1----:R2:W1:Y:S01]  /*b730*/  SHFL.IDX PT, R4, R0, 0x1, 0x181f ;  /* 0x00381f0000047f89 */ /* 0x00246200000e0000 */
[----:B------:R-:W-:Y:S05]  /*b740*/  @P0 BRA `(.L_x_3468) ;  /* 0x0000000000340947 */ /* 0x000fea0003800000 */
[----:B------:R-:W-:Y:S01]  /*b750*/  ULDC UR4, c[0x0][0xac8] ;  /* 0x0002b20000047ab9 */ /* 0x000fe20000000800 */
[----:B------:R-:W-:Y:S01]  /*b760*/  ULDC.64 UR6, c[0x0][0x208] ;  /* 0x0000820000067ab9 */ /* 0x000fe20000000a00 */
[----:B------:R-:W-:Y:S02]  /*b770*/  ISETP.GE.AND P4, PT, R19, UR4, PT ;  /* 0x0000000413007c0c */ /* 0x000fe4000bf86270 */
[----:B------:R-:W-:Y:S02]  /*b780*/  ISETP.GE.AND P5, PT, R18, UR4, PT ;  /* 0x0000000412007c0c */ /* 0x000fe4000bfa6270 */
[----:B------:R-:W-:-:S09]  /*b790*/  ISETP.GE.AND P3, PT, R17, UR4, PT ;  /* 0x0000000411007c0c */ /* 0x000fd2000bf66270 */
[-C--:B-1-3--:R-:W-:Y:S02]  /*b7a0*/  @!P4 LEA R6, P0, R19, R4.reuse, 0x1 ;  /* 0x000000041306c211 */ /* 0x08afe400078008ff */
[C---:B------:R-:W-:Y:S02]  /*b7b0*/  @!P5 LEA R8, P2, R18.reuse, R4, 0x1 ;  /* 0x000000041208d211 */ /* 0x040fe400078408ff */
[----:B----4-:R-:W-:Y:S01]  /*b7c0*/  @!P3 IMAD.WIDE R2, R17, 0x2, R4 ;  /* 0x000000021102b825 */ /* 0x010fe200078e0204 */
[-C--:B------:R-:W-:Y:S02]  /*b7d0*/  @!P4 LEA.HI.X R7, R19, R5.reuse, R216, 0x1, P0 ;  /* 0x000000051307c211 */ /* 0x080fe400000f0cd8 */
[----:B------:R-:W-:Y:S02]  /*b7e0*/  @!P5 LEA.HI.X R9, R18, R5, R215, 0x1, P2 ;  /* 0x000000051209d211 */ /* 0x000fe400010f0cd7 */
[----:B-----5:R1:W-:Y:S04]  /*b7f0*/  @!P3 ST.E.128 desc[UR6][R2.64], R36 ;  /* 0x000000240200b985 */ /* 0x0203e8000c101d06 */
[----:B------:R1:W-:Y:S04]  /*b800*/  @!P4 ST.E.128 desc[UR6][R6.64], R52 ;  /* 0x000000340600c985 */ /* 0x0003e8000c101d06 */
[----:B------:R1:W-:Y:S02]  /*b810*/  @!P5 ST.E.128 desc[UR6][R8.64], R64 ;  /* 0x000000400800d985 */ /* 0x0003e4000c101d06 */
.L_x_3468:
[----:B------:R-:W-:Y:S05]  /*b820*/  BSYNC B0 ;  /* 0x0000000000007941 */ /* 0x000fea0003800000 */
.L_x_3467:
[----:B----4-:R4:W0:Y:S01]  /*b830*/  SHFL.IDX PT, R5, R10, 0x2, 0x181f ;  /* 0x00581f000a057f89 */ /* 0x01082200000e0000 */
        /* <DEDUP_REMOVED lines=10> */
[----:B0-----:R-:W-:Y:S01]  /*b8e0*/  @!P2 IMAD.WIDE R2, R17, 0x2, R4 ;  /* 0x000000021102a825 */ /* 0x001fe200078e0204 */
[-C--:B------:R-:W-:Y:S02]  /*b8f0*/  @!P3 LEA.HI.X R7, R19, R5.reuse, R216, 0x1, P0 ;  /* 0x000000051307b211 */ /* 0x080fe400000f0cd8 */
[----:B------:R-:W-:Y:S02]  /*b900*/  @!P4 LEA.HI.X R9, R18, R5, R215, 0x1, P1 ;  /* 0x000000051209c211 */ /* 0x000fe400008f0cd7 */
[----:B-----5:R0:W-:Y:S04]  /*b910*/  @!P2 ST.E.128 desc[UR6][R2.64], R28 ;  /* 0x0000001c0200a985 */ /* 0x0201e8000c101d06 */
[----:B------:R0:W-:Y:S04]  /*b920*/  @!P3 ST.E.128 desc[UR6][R6.64], R40 ;  /* 0x000000280600b985 */ /* 0x0001e8000c101d06 */
[----:B------:R0:W-:Y:S02]  /*b930*/  @!P4 ST.E.128 desc[UR6][R8.64], R56 ;  /* 0x000000380800c985 */ /* 0x0001e4000c101d06 */
.L_x_3470:
[----:B------:R-:W-:Y:S05]  /*b940*/  BSYNC B0 ;  /* 0x0000000000007941 */ /* 0x000fea0003800000 */
.L_x_3469:
[----:B0--3--:R-:W-:Y:S01]  /*b950*/  VIADD R3, R11, 0x60 ;  /* 0x000000600b037836 */ /* 0x009fe20000000000 */
[----:B------:R0:W3:Y:S01]  /*b960*/  SHFL.IDX PT, R5, R10, 0x3, 0x181f ;  /* 0x00781f000a057f89 */ /* 0x0000e200000e0000 */
[----:B------:R-:W-:Y:S01]  /*b970*/  BSSY B0, `(.L_x_3471) ;  /* 0x0000012000007945 */ /* 0x000fe20003800000 */
[----:B------:R-:W-:Y:S02]  /*b980*/  VIADD R204, R204, 0x1 ;  /* 0x00000001cccc7836 */ /* 0x000fe40000000000 */
[----:B------:R-:W-:Y:S01]  /*b990*/  ISETP.GE.AND P0, PT, R3, R72, PT ;  /* 0x000000480300720c */ /* 0x000fe20003f06270 */
[----:B-1----:R0:W1:-:S12]  /*b9a0*/  SHFL.IDX PT, R4, R0, 0x3, 0x181f ;  /* 0x00781f0000047f89 */ /* 0x00205800000e0000 */
[----:B0-----:R-:W-:Y:S05]  /*b9b0*/  @P0 BRA `(.L_x_3472) ;  /* 0x0000000000340947 */ /* 0x001fea0003800000 */
[----:B------:R-:W-:Y:S01]  /*b9c0*/  ULDC UR4, c[0x0][0xac8] ;  /* 0x0002b20000047ab9 */ /* 0x000fe20000000800 */
[----:B------:R-:W-:Y:S01]  /*b9d0*/  ULDC.64 UR6, c[0x0][0x208] ;  /* 0x0000820000067ab9 */ /* 0x000fe20000000a00 */
[----:B------:R-:W-:Y:S02]  /*b9e0*/  ISETP.GE.AND P3, PT, R19, UR4, PT ;  /* 0x0000000413007c0c */ /* 0x000fe4000bf66270 */
[----:B------:R-:W-:Y:S02]  /*b9f0*/  ISETP.GE.AND P4, PT, R18, UR4, PT ;  /* 0x0000000412007c0c */ /* 0x000fe4000bf86270 */
[----:B------:R-:W-:-:S09]  /*ba00*/  ISETP.GE.AND P2, PT, R17, UR4, PT ;  /* 0x0000000411007c0c */ /* 0x000fd2000bf46270 */
[-C--:B-1----:R-:W-:Y:S02]  /*ba10*/  @!P3 LEA R6, P0, R19, R4.reuse, 0x1 ;  /* 0x000000041306b211 */ /* 0x082fe400078008ff */
[C---:B------:R-:W-:Y:S02]  /*ba20*/  @!P4 LEA R8, P1, R18.reuse, R4, 0x1 ;  /* 0x000000041208c211 */ /* 0x040fe400078208ff */
[----:B---3--:R-:W-:Y:S01]  /*ba30*/  @!P2 IMAD.WIDE R2, R17, 0x2, R4 ;  /* 0x000000021102a825 */ /* 0x008fe200078e0204 */
[-C--:B------:R-:W-:Y:S02]  /*ba40*/  @!P3 LEA.HI.X R7, R19, R5.reuse, R216, 0x1, P0 ;  /* 0x000000051307b211 */ /* 0x080fe400000f0cd8 */
[----:B------:R-:W-:Y:S02]  /*ba50*/  @!P4 LEA.HI.X R9, R18, R5, R215, 0x1, P1 ;  /* 0x000000051209c211 */ /* 0x000fe400008f0cd7 */
[----:B-----5:R0:W-:Y:S04]  /*ba60*/  @!P2 ST.E.128 desc[UR6][R2.64], R24 ;  /* 0x000000180200a985 */ /* 0x0201e8000c101d06 */
[----:B------:R0:W-:Y:S04]  /*ba70*/  @!P3 ST.E.128 desc[UR6][R6.64], R32 ;  /* 0x000000200600b985 */ /* 0x0001e8000c101d06 */
[----:B------:R0:W-:Y:S02]  /*ba80*/  @!P4 ST.E.128 desc[UR6][R8.64], R44 ;  /* 0x0000002c0800c985 */ /* 0x0001e4000c101d06 */
.L_x_3472:
[----:B------:R-:W-:Y:S05]  /*ba90*/  BSYNC B0 ;  /* 0x0000000000007941 */ /* 0x000fea0003800000 */
.L_x_3471:
[----:B--2-4-:R-:W2:Y:S01]  /*baa0*/  LDC R0, c[0x0][0xc34] ;  /* 0x00030d00ff007b82 */ /* 0x014ea20000000800 */
[----:B------:R-:W-:-:S13]  /*bab0*/  R2UR UR4, R23 ;  /* 0x00000000170472ca */ /* 0x000fda00000e0000 */
[----:B--2---:R-:W-:-:S13]  /*bac0*/  ISETP.LE.AND P0, PT, R0, UR4, PT ;  /* 0x0000000400007c0c */ /* 0x004fda000bf03270 */
[----:B------:R-:W-:Y:S05]  /*bad0*/  @!P0 BRA `(.L_x_3473) ;  /* 0xffffff5000a88947 */ /* 0x000fea000383ffff */
[----:B------:R-:W-:Y:S05]  /*bae0*/  EXIT ;  /* 0x000000000000794d */ /* 0x000fea0003800000 */
.L_x_3443:
        /* <DEDUP_REMOVED lines=8> */
[----:B------:R0:W-:Y:S07]  /*bb70*/  STL [R1+0x4], R3 ;  /* 0x0000040301007387 */ /* 0x0001ee0000100800 */
        /* <DEDUP_REMOVED lines=10> */
[----:B------:R-:W-:-:S02]  /*bc20*/  LOP3.LUT R4, R3, 0x38, R0, 0x78, !PT ;  /* 0x0000003803047812 */ /* 0x000fc400078e7800 */
[----:B------:R-:W-:Y:S02]  /*bc30*/  SHF.L.U32 R3, R5, 0x3, RZ ;  /* 0x0000000305037819 */ /* 0x000fe400000006ff */
[----:B------:R-:W-:Y:S02]  /*bc40*/  SHF.R.U32.HI R5, RZ, 0x3, R5 ;  /* 0x00000003ff057819 */ /* 0x000fe40000011605 */
[----:B------:R-:W-:Y:S01]  /*bc50*/  LOP3.LUT R4, R4, 0x200, R3, 0xf8, !PT ;  /* 0x0000020004047812 */ /* 0x000fe200078ef803 */
[----:B------:R-:W-:-:S05]  /*bc60*/  IMAD.SHL.U32 R3, R0, 0x10, RZ ;  /* 0x0000001000037824 */ /* 0x000fca00078e00ff */
[----:B------:R-:W-:Y:S01]  /*bc70*/  LOP3.LUT R0, R5, 0x70, R3, 0xf8, !PT ;  /* 0x0000007005007812 */ /* 0x000fe200078ef803 */
[----:B------:R-:W-:Y:S01]  /*bc80*/  IMAD.U32 R3, RZ, RZ, UR5 ;  /* 0x00000005ff037e24 */ /* 0x000fe2000f8e00ff */
[----:B-1----:R-:W-:Y:S01]  /*bc90*/  ULEA UR36, UR4, UR36, 0x18 ;  /* 0x0000002404247291 */ /* 0x002fe2000f8ec03f */
[----:B------:R-:W-:-:S05]  /*bca0*/  IMAD.MOV.U32 R0, RZ, RZ, 0x1 ;  /* 0x00000001ff007424 */ /* 0x000fca00078e00ff */
[----:B------:R-:W-:-:S05]  /*bcb0*/  LEA R4, R4, UR36, 0x1 ;  /* 0x0000002404047c11 */ /* 0x000fca000f8e08ff */
[----:B------:R-:W-:Y:S04]  /*bcc0*/  STL [R1+0x10], R4 ;  /* 0x0000100401007387 */ /* 0x000fe80000100800 */
[----:B------:R0:W-:Y:S04]  /*bcd0*/  STL [R1+0x24], R3 ;  /* 0x0000240301007387 */ /* 0x0001e80000100800 */
[----:B------:R1:W-:Y:S04]  /*bce0*/  STL [R1+0x4], R0 ;  /* 0x0000040001007387 */ /* 0x0003e80000100800 */
[----:B------:R2:W-:Y:S01]  /*bcf0*/  STL [R1+0x2c], RZ ;  /* 0x00002cff01007387 */ /* 0x0005e20000100800 */
[----:B0-----:R-:W-:-:S02]  /*bd00*/  LOP3.LUT R3, R2, 0x40, RZ, 0xfc, !PT ;  /* 0x0000004002037812 */ /* 0x001fc400078efcff */
[----:B-1----:R-:W-:-:S07]  /*bd10*/  LOP3.LUT R0, R2, 0x80, RZ, 0xfc, !PT ;  /* 0x0000008002007812 */ /* 0x002fce00078efcff */
.L_x_3554:
[----:B------:R-:W3:Y:S01]  /*bd20*/  LDL R2, [R1+0x24] ;  /* 0x0000240001027983 */ /* 0x000ee20000100800 */
[----:B0-----:R-:W0:Y:S01]  /*bd30*/  LDC R0, c[0x0][0xc38] ;  /* 0x00030e00ff007b82 */ /* 0x001e220000000800 */
[----:B------:R-:W-:Y:S05]  /*bd40*/  YIELD ;  /* 0x0000000000007946 */ /* 0x000fea0003800000 */
[----:B------:R-:W-:Y:S02]  /*bd50*/  ULDC.64 UR4, c[0x0][0x418] ;  /* 0x0001060000047ab9 */ /* 0x000fe40000000a00 */
[----:B-1----:R-:W1:Y:S01]  /*bd60*/  LDC R16, c[0x0][0xc44] ;  /* 0x00031100ff107b82 */ /* 0x002e620000000800 */
[----:B------:R-:W-:-:S03]  /*bd70*/  UISETP.NE.U32.AND UP0, UPT, UR4, URZ, UPT ;  /* 0x0000003f0400728c */ /* 0x000fc6000bf05070 */
[----:B------:R-:W-:Y:S01]  /*bd80*/  ULDC UR4, c[0x0][0x424] ;  /* 0x0001090000047ab9 */ /* 0x000fe20000000800 */
[----:B------:R-:W-:-:S04]  /*bd90*/  UISETP.NE.AND.EX UP0, UPT, UR5, URZ, UPT, UP0 ;  /* 0x0000003f0500728c */ /* 0x000fc8000bf05300 */
[----:B------:R-:W-:Y:S01]  /*bda0*/  USEL UR4, UR4, 0x1, UP0 ;  /* 0x0000000104047887 */ /* 0x000fe20008000000 */
[----:B0-----:R-:W-:Y:S02]  /*bdb0*/  ISETP.NE.AND P0, PT, R0, 0x1, PT ;  /* 0x000000010000780c */ /* 0x001fe40003f05270 */
[----:B-1----:R-:W-:-:S11]  /*bdc0*/  ISETP.NE.AND P1, PT, R16, 0x1, PT ;  /* 0x000000011000780c */ /* 0x002fd60003f25270 */
[----:B------:R-:W3:Y:S08]  /*bdd0*/  @P0 LDC R0, c[0x0][0xc3c] ;  /* 0x00030f00ff000b82 */ /* 0x000ef00000000800 */
[----:B------:R-:W0:Y:S01]  /*bde0*/  @P0 LDC R3, c[0x0][0xc40] ;  /* 0x00031000ff030b82 */ /* 0x000e220000000800 */
[----:B---3--:R-:W-:-:S04]  /*bdf0*/  @P0 IMAD.HI.U32 R0, R2, R0, RZ ;  /* 0x0000000002000227 */ /* 0x008fc800078e00ff */
[----:B------:R-:W-:Y:S01]  /*be00*/  IMAD.MOV.U32 R4, RZ, RZ, R2 ;  /* 0x000000ffff047224 */ /* 0x000fe200078e0002 */
[----:B0-----:R-:W-:Y:S02]  /*be10*/  @P0 SHF.R.U32.HI R4, RZ, R3, R0 ;  /* 0x00000003ff040219 */ /* 0x001fe40000011600 */
[----:B------:R-:W0:Y:S03]  /*be20*/  @P1 LDC.64 R2, c[0x0][0xc48] ;  /* 0x00031200ff021b82 */ /* 0x000e260000000a00 */
[----:B------:R-:W-:Y:S01]  /*be30*/  IMAD.MOV.U32 R5, RZ, RZ, R4 ;  /* 0x000000ffff057224 */ /* 0x000fe200078e0004 */
[----:B------:R1:W-:Y:S04]  /*be40*/  STL [R1+0x20], R4 ;  /* 0x0000200401007387 */ /* 0x0003e80000100800 */
[----:B------:R-:W3:Y:S01]  /*be50*/  LDC R0, c[0x0][0x2f0] ;  /* 0x0000bc00ff007b82 */ /* 0x000ee20000000800 */
[----:B0-----:R-:W-:-:S05]  /*be60*/  @P1 IMAD.HI.U32 R2, R4, R2, RZ ;  /* 0x0000000204021227 */ /* 0x001fca00078e00ff */
[----:B------:R-:W-:Y:S01]  /*be70*/  @P1 SHF.R.U32.HI R5, RZ, R3, R2 ;  /* 0x00000003ff051219 */ /* 0x000fe20000011602 */
[----:B------:R-:W-:Y:S02]  /*be80*/  IMAD.MOV.U32 R2, RZ, RZ, RZ ;  /* 0x000000ffff027224 */ /* 0x000fe400078e00ff */
[----:B---3--:R-:W-:Y:S01]  /*be90*/  IMAD R6, R0, UR4, RZ ;  /* 0x0000000400067c24 */ /* 0x008fe2000f8e02ff */
[----:B------:R-:W-:Y:S01]  /*bea0*/  UIADD3 UR4, UR36, 0x21400, URZ ;  /* 0x0002140024047890 */ /* 0x000fe2000fffe03f */
[----:B------:R-:W-:Y:S01]  /*beb0*/  IMAD.MOV R0, RZ, RZ, -R5 ;  /* 0x000000ffff007224 */ /* 0x000fe200078e0a05 */
[----:B------:R1:W-:Y:S01]  /*bec0*/  STL [R1+0x14], R5 ;  /* 0x0000140501007387 */ /* 0x0003e20000100800 */
[----:B------:R-:W-:Y:S01]  /*bed0*/  VIADD R3, R6, 0x6f ;  /* 0x0000006f06037836 */ /* 0x000fe20000000000 */
[----:B------:R-:W-:Y:S01]  /*bee0*/  ULOP3.LUT UP0, URZ, UR4, 0x3ff, URZ, 0xc0, !UPT ;  /* 0x000003ff043f7892 */ /* 0x000fe2000f80c03f */
[----:B------:R-:W-:Y:S01]  /*bef0*/  IMAD R16, R16, R0, R4 ;  /* 0x0000000010107224 */ /* 0x000fe200078e0204 */
[----:B------:R1:W-:Y:S01]  /*bf00*/  STL [R1+0x28], R6 ;  /* 0x0000280601007387 */ /* 0x0003e20000100800 */
[----:B------:R-:W-:-:S03]  /*bf10*/  IMAD.HI R2, R3, -0x6db6db6d, R2 ;  /* 0x9249249303027827 */ /* 0x000fc600078e0202 */
[----:B------:R-:W-:Y:S02]  /*bf20*/  PLOP3.LUT P0, PT, PT, PT, UP0, 0x80, 0x0 ;  /* 0x000000000000781c */ /* 0x000fe40003f0f008 */
[----:B------:R-:W-:-:S04]  /*bf30*/  SHF.R.U32.HI R0, RZ, 0x1f, R2 ;  /* 0x0000001fff007819 */ /* 0x000fc80000011602 */
[----:B------:R-:W-:-:S05]  /*bf40*/  LEA.HI.SX32 R0, R2, R0, 0x1a ;  /* 0x0000000002007211 */ /* 0x000fca00078fd2ff */
[----:B------:R1:W-:Y:S02]  /*bf50*/  STL [R1+0x1c], R0 ;  /* 0x00001c0001007387 */ /* 0x0003e40000100800 */
[----:B--2---:R-:W-:Y:S05]  /*bf60*/  @!P0 BRA `(.L_x_3475) ;  /* 0x0000000000408947 */ /* 0x004fea0003800000 */
[----:B------:R-:W-:Y:S01]  /*bf70*/  MOV R2, 0x0 ;  /* 0x0000000000027802 */ /* 0x000fe20000000f00 */
[----:B------:R-:W-:Y:S01]  /*bf80*/  ULDC.64 UR6, c[0x4][0x1b8] ;  /* 0x01006e0000067ab9 */ /* 0x000fe20000000a00 */
[----:B------:R-:W-:Y:S01]  /*bf90*/  ULDC.64 UR8, c[0x4][0x1c0] ;  /* 0x0100700000087ab9 */ /* 0x000fe20000000a00 */
[----:B------:R-:W-:Y:S01]  /*bfa0*/  ULDC.64 UR4, c[0x4][0xd0] ;  /* 0x0100340000047ab9 */ /* 0x000fe20000000a00 */
[----:B-1----:R-:W-:Y:S02]  /*bfb0*/  IMAD.U32 R4, RZ, RZ, UR6 ;  /* 0x00000006ff047e24 */ /* 0x002fe4000f8e00ff */
        /* <DEDUP_REMOVED lines=10> */
[----:B0-2---:R-:W-:Y:S05]  /*c060*/  CALL.ABS.NOINC R2 ;  /* 0x0000000002007343 */ /* 0x005fea0003c00000 */
.L_x_3475:
        /* <DEDUP_REMOVED lines=9> */
[----:B-1----:R-:W-:Y:S02]  /*c100*/  IMAD.U32 R4, RZ, RZ, UR6 ;  /* 0x00000006ff047e24 */ /* 0x002fe4000f8e00ff */
        /* <DEDUP_REMOVED lines=9> */
[----:B--23--:R-:W-:Y:S05]  /*c1a0*/  CALL.ABS.NOINC R2 ;  /* 0x0000000002007343 */ /* 0x00cfea0003c00000 */
.L_x_3477:
[----:B------:R0:W1:Y:S01]  /*c1b0*/  LDC.64 R2, c[0x4][R17] ;  /* 0x0100000011027b82 */ /* 0x0000620000000a00 */
[----:B------:R-:W-:Y:S01]  /*c1c0*/  ULDC.64 UR6, c[0x4][0x1b8] ;  /* 0x01006e0000067ab9 */ /* 0x000fe20000000a00 */
[----:B------:R-:W-:Y:S01]  /*c1d0*/  ULDC.64 UR8, c[0x4][0x1c0] ;  /* 0x0100700000087ab9 */ /* 0x000fe20000000a00 */
[----:B------:R-:W-:Y:S01]  /*c1e0*/  ULDC.64 UR4, c[0x4][0xe0] ;  /* 0x0100380000047ab9 */ /* 0x000fe20000000a00 */
[----:B------:R-:W-:Y:S01]  /*c1f0*/  IMAD.U32 R4, RZ, RZ, UR6 ;  /* 0x00000006ff047e24 */ /* 0x000fe2000f8e00ff */
[----:B------:R-:W-:Y:S01]  /*c200*/  MOV R6, UR8 ;  /* 0x0000000800067c02 */ /* 0x000fe20008000f00 */
        /* <DEDUP_REMOVED lines=9> */
.L_x_3476:
[----:B------:R-:W3:Y:S01]  /*c2a0*/  LDL R2, [R1+0x1c] ;  /* 0x00001c0001027983 */ /* 0x000ee20000100800 */
[----:B------:R-:W-:-:S03]  /*c2b0*/  ULDC.64 UR4, c[0x0][0x9f8] ;  /* 0x00027e0000047ab9 */ /* 0x000fc60000000a00 */
[----:B-1----:R-:W4:Y:S01]  /*c2c0*/  LDL R0, [R1+0x14] ;  /* 0x0000140001007983 */ /* 0x002f220000100800 */
[----:B------:R-:W-:Y:S01]  /*c2d0*/  ISETP.NE.U32.AND P0, PT, RZ, UR4, PT ;  /* 0x00000004ff007c0c */ /* 0x000fe2000bf05070 */
[----:B------:R-:W-:-:S03]  /*c2e0*/  ULDC.64 UR6, c[0x0][0x208] ;  /* 0x0000820000067ab9 */ /* 0x000fc60000000a00 */
[----:B------:R-:W-:Y:S01]  /*c2f0*/  ISETP.NE.AND.EX P0, PT, RZ, UR5, PT, P0 ;  /* 0x00000005ff007c0c */ /* 0x000fe2000bf05300 */
[----:B---3--:R-:W-:-:S12]  /*c300*/  IMAD.MOV.U32 R17, RZ, RZ, R2 ;  /* 0x000000ffff117224 */ /* 0x008fd800078e0002 */
[----:B------:R-:W0:Y:S01]  /*c310*/  @P0 LDC.64 R2, c[0x0][0x9f8] ;  /* 0x00027e00ff020b82 */ /* 0x000e220000000a00 */
[----:B----4-:R-:W-:Y:S02]  /*c320*/  IMAD.MOV.U32 R7, RZ, RZ, R0 ;  /* 0x000000ffff077224 */ /* 0x010fe400078e0000 */
[----:B0-----:R-:W-:-:S05]  /*c330*/  @P0 IMAD.WIDE R2, R0, 0x4, R2 ;  /* 0x0000000400020825 */ /* 0x001fca00078e0202 */
[----:B------:R0:W3:Y:S01]  /*c340*/  @P0 LDG.E R7, desc[UR6][R2.64] ;  /* 0x0000000602070981 */ /* 0x0000e2000c1e1900 */
[----:B------:R-:W-:Y:S01]  /*c350*/  VIADD R9, R17, 0xffffffff ;  /* 0xffffffff11097836 */ /* 0x000fe20000000000 */
[----:B------:R-:W-:Y:S01]  /*c360*/  UMOV UR4, 0xffffffff ;  /* 0xffffffff00047882 */ /* 0x000fe20000000000 */
[----:B------:R-:W-:Y:S01]  /*c370*/  LOP3.LUT R19, R19, 0xfffffffe, RZ, 0xc0, !PT ;  /* 0xfffffffe13137812 */ /* 0x000fe200078ec0ff */
[----:B0-----:R-:W0:Y:S02]  /*c380*/  LDC.64 R2, c[0x0][0x418] ;  /* 0x00010600ff027b82 */ /* 0x001e240000000a00 */
[----:B0-----:R-:W-:-:S04]  /*c390*/  ISETP.NE.U32.AND P0, PT, R2, RZ, PT ;  /* 0x000000ff0200720c */ /* 0x001fc80003f05070 */
[----:B------:R-:W-:-:S13]  /*c3a0*/  ISETP.NE.AND.EX P1, PT, R3, RZ, PT, P0 ;  /* 0x000000ff0300720c */ /* 0x000fda0003f25300 */
[----:B------:R-:W-:Y:S02]  /*c3b0*/  @P1 LOP3.LUT R19, R19, 0x1, RZ, 0xfc, !PT ;  /* 0x0000000113131812 */ /* 0x000fe400078efcff */
[----:B---3--:R-:W-:Y:S01]  /*c3c0*/  SHF.R.S32.HI R8, RZ, 0x1f, R7 ;  /* 0x0000001fff087819 */ /* 0x008fe20000011407 */
[----:B------:R0:W-:Y:S01]  /*c3d0*/  STL [R1], R7 ;  /* 0x0000000701007387 */ /* 0x0001e20000100800 */
[----:B------:R-:W-:-:S03]  /*c3e0*/  SEL R17, R7, RZ, !P1 ;  /* 0x000000ff07117207 */ /* 0x000fc60004800000 */
[----:B------:R0:W-:Y:S04]  /*c3f0*/  STL [R1+0x18], R9 ;  /* 0x0000180901007387 */ /* 0x0001e80000100800 */
[----:B------:R0:W-:Y:S01]  /*c400*/  STL [R1+0xc], R8 ;  /* 0x00000c0801007387 */ /* 0x0001e20000100800 */
[----:B------:R-:W-:Y:S05]  /*c410*/  BRA.DIV UR4, `(.L_x_3478) ;  /* 0x0000003e04fc7947 */ /* 0x000fea000b800000 */
[----:B------:R-:W1:Y:S02]  /*c420*/  S2R R0, SR_TID.X ;  /* 0x0000000000007919 */ /* 0x000e640000002100 */
[----:B-1----:R-:W-:-:S04]  /*c430*/  SHF.R.U32.HI R0, RZ, 0x5, R0 ;  /* 0x00000005ff007819 */ /* 0x002fc80000011600 */
[----:B------:R-:W-:-:S05]  /*c440*/  LOP3.LUT R0, R0, 0x3, RZ, 0xc0, !PT ;  /* 0x0000000300007812 */ /* 0x000fca00078ec0ff */
[----:B------:R1:W3:Y:S02]  /*c450*/  SHFL.IDX PT, R14, R0, RZ, 0x1f ;  /* 0x00001fff000e7589 */ /* 0x0002e400000e0000 */
.L_x_3570:
[----:B---3--:R-:W-:Y:S02]  /*c460*/  ISETP.NE.AND P0, PT, R14, RZ, PT ;  /* 0x000000ff0e00720c */ /* 0x008fe40003f05270 */
[----:B------:R-:W-:Y:S02]  /*c470*/  PLOP3.LUT P2, PT, PT, PT, PT, 0x8, 0x0 ;  /* 0x000000000000781c */ /* 0x000fe40003f4e170 */
[----:B------:R-:W-:-:S11]  /*c480*/  LOP3.LUT R19, R19, 0xfffffffd, RZ, 0xc0, !PT ;  /* 0xfffffffd13137812 */ /* 0x000fd600078ec0ff */
[----:B------:R-:W-:Y:S01]  /*c490*/  @P2 LOP3.LUT R19, R19, 0x2, RZ, 0xfc, !PT ;  /* 0x0000000213132812 */ /* 0x000fe200078efcff */
[----:B------:R-:W-:Y:S06]  /*c4a0*/  @P0 BRA `(.L_x_3479) ;  /* 0x0000000400280947 */ /* 0x000fec0003800000 */
[----:B------:R-:W-:-:S03]  /*c4b0*/  UMOV UR4, 0xffffffff ;  /* 0xffffffff00047882 */ /* 0x000fc60000000000 */
[----:B------:R-:W-:Y:S05]  /*c4c0*/  BRA.DIV UR4, `(.L_x_3480) ;  /* 0x0000004204047947 */ /* 0x000fea000b800000 */
[----:B------:R-:W-:-:S13]  /*c4d0*/  ELECT P6, URZ, PT ;  /* 0x00000000003f782f */ /* 0x000fda00038c0000 */
.L_x_3573:
[----:B------:R-:W-:Y:S05]  /*c4e0*/  @!P6 BRA `(.L_x_3479) ;  /* 0x000000040018e947 */ /* 0x000fea0003800000 */
[----:B------:R3:W-:Y:S01]  /*c4f0*/  STL [R1+0x8], R9 ;  /* 0x0000080901007387 */ /* 0x0007e20000100800 */
[----:B------:R-:W-:Y:S01]  /*c500*/  IMAD.MOV.U32 R17, RZ, RZ, R7 ;  /* 0x000000ffff117224 */ /* 0x000fe200078e0007 */
[----:B------:R-:W-:Y:S06]  /*c510*/  @!P1 BRA `(.L_x_3481) ;  /* 0x0000000000509947 */ /* 0x000fec0003800000 */
[----:B------:R-:W4:Y:S01]  /*c520*/  LDC R6, c[0x0][0x43c] ;  /* 0x00010f00ff067b82 */ /* 0x000f220000000800 */
[----:B-1----:R-:W-:Y:S01]  /*c530*/  IMAD.MOV.U32 R0, RZ, RZ, R9 ;  /* 0x000000ffff007224 */ /* 0x002fe200078e0009 */
[----:B------:R-:W-:Y:S01]  /*c540*/  ULDC.64 UR4, c[0x0][0x428] ;  /* 0x00010a0000047ab9 */ /* 0x000fe20000000a00 */
[----:B------:R-:W-:Y:S01]  /*c550*/  ULDC.64 UR6, c[0x0][0x208] ;  /* 0x0000820000067ab9 */ /* 0x000fe20000000a00 */
[----:B----4-:R-:W-:-:S13]  /*c560*/  ISETP.NE.AND P0, PT, R6, 0x1, PT ;  /* 0x000000010600780c */ /* 0x010fda0003f05270 */
        /* <DEDUP_REMOVED lines=15> */
.L_x_3481:
[----:B----4-:R-:W4:Y:S01]  /*c660*/  LDL R2, [R1+0x4] ;  /* 0x0000040001027983 */ /* 0x010f220000100800 */
[----:B-1----:R-:W-:Y:S02]  /*c670*/  LEA R0, R18, UR36, 0x3 ;  /* 0x0000002412007c11 */ /* 0x002fe4000f8e18ff */
[----:B----4-:R-:W-:-:S04]  /*c680*/  SHF.L.U32 R2, R2, 0x1f, RZ ;  /* 0x0000001f02027819 */ /* 0x010fc800000006ff */
[----:B------:R-:W1:Y:S02]  /*c690*/  SYNCS.PHASECHK.TRANS64.TRYWAIT P0, [R0+URZ+0x36840], R2 ;  /* 0x03684002000075a7 */ /* 0x000e64000800017f */
[----:B-1----:R-:W-:Y:S05]  /*c6a0*/  @!P0 BRA `(.L_x_3482) ;  /* 0x0000003c00ac8947 */ /* 0x002fea0003800000 */
.L_x_3574:
[----:B------:R-:W4:Y:S02]  /*c6b0*/  S2R R3, SR_TID.X ;  /* 0x0000000000037919 */ /* 0x000f240000002100 */
[----:B----4-:R-:W-:-:S04]  /*c6c0*/  LOP3.LUT R3, R3, 0x7f, RZ, 0xc0, !PT ;  /* 0x0000007f03037812 */ /* 0x010fc800078ec0ff */
[----:B------:R-:W-:-:S13]  /*c6d0*/  ISETP.NE.AND P0, PT, R3, RZ, PT ;  /* 0x000000ff0300720c */ /* 0x000fda0003f05270 */
[----:B------:R-:W-:Y:S05]  /*c6e0*/  @P0 BRA `(.L_x_3483) ;  /* 0x00000000001c0947 */ /* 0x000fea0003800000 */
[----:B------:R-:W4:Y:S01]  /*c6f0*/  S2R R3, SR_TID.X ;  /* 0x0000000000037919 */ /* 0x000f220000002100 */
[----:B-1----:R-:W-:-:S04]  /*c700*/  IMAD.MOV.U32 R2, RZ, RZ, 0xa800 ;  /* 0x0000a800ff027424 */ /* 0x002fc800078e00ff */
[----:B------:R1:W-:Y:S01]  /*c710*/  SYNCS.ARRIVE.TRANS64 RZ, [R0+URZ+0x36830], R2 ;  /* 0x0368300200ff79a7 */ /* 0x0003e2000800003f */
[----:B----4-:R-:W-:-:S04]  /*c720*/  LOP3.LUT R3, R3, 0x1f, RZ, 0xc0, !PT ;  /* 0x0000001f03037812 */ /* 0x010fc800078ec0ff */
[----:B------:R-:W-:-:S13]  /*c730*/  ISETP.NE.AND P0, PT, R3, RZ, PT ;  /* 0x000000ff0300720c */ /* 0x000fda0003f05270 */
[----:B-1----:R-:W-:Y:S05]  /*c740*/  @!P0 BRA `(.L_x_3483) ;  /* 0x0000000000048947 */ /* 0x002fea0003800000 */
[----:B------:R-:W-:Y:S01]  /*c750*/  BPT.TRAP 0x1 ;  /* 0x000000040000795c */ /* 0x000fe20000300000 */
.L_x_3483:
[----:B-1----:R-:W4:Y:S01]  /*c760*/  LDL R2, [R1+0x8] ;  /* 0x0000080001027983 */ /* 0x002f220000100800 */
        /* <DEDUP_REMOVED lines=10> */
[----:B------:R-:W-:-:S02]  /*c810*/  PLOP3.LUT P0, PT, PT, PT, PT, 0x80, 0x0 ;  /* 0x000000000000781c */ /* 0x000fc40003f0f070 */
[----:B------:R-:W-:Y:S01]  /*c820*/  LOP3.LUT R19, R19, 0xfffffffd, RZ, 0xc0, !PT ;  /* 0xfffffffd13137812 */ /* 0x000fe200078ec0ff */
[----:B------:R-:W-:Y:S02]  /*c830*/  UIMAD UR8, UR8, 0xa800, UR36 ;  /* 0x0000a800080878a4 */ /* 0x000fe4000f8e0224 */
[----:B------:R-:W-:Y:S02]  /*c840*/  UIADD3 UR9, UR9, 0x36830, URZ ;  /* 0x0003683009097890 */ /* 0x000fe4000fffe03f */
[----:B------:R-:W-:Y:S02]  /*c850*/  UIADD3 UR14, UR8, 0x21400, URZ ;  /* 0x00021400080e7890 */ /* 0x000fe4000fffe03f */
[----:B------:R-:W-:Y:S02]  /*c860*/  UIADD3 UR15, UR8, 0x24c00, URZ ;  /* 0x00024c00080f7890 */ /* 0x000fe4000fffe03f */
[----:B------:R-:W-:Y:S02]  /*c870*/  UIADD3 UR17, UR8, 0x28400, URZ ;  /* 0x0002840008117890 */ /* 0x000fe4000fffe03f */
[----:B------:R-:W-:Y:S01]  /*c880*/  @P0 LOP3.LUT R19, R19, 0x2, RZ, 0xfc, !PT ;  /* 0x0000000213130812 */ /* 0x000fe200078efcff */
[----:B------:R-:W-:Y:S01]  /*c890*/  UMOV UR8, UR14 ;  /* 0x0000000e00087c82 */ /* 0x000fe20008000000 */
[----:B------:R-:W-:Y:S01]  /*c8a0*/  UMOV UR14, 0x80 ;  /* 0x00000080000e7882 */ /* 0x000fe20000000000 */
[----:B----4-:R-:W-:-:S13]  /*c8b0*/  R2UR UR11, R2 ;  /* 0x00000000020b72ca */ /* 0x010fda00000e0000 */
[----:B------:R-:W-:-:S09]  /*c8c0*/  UIMAD UR11, UR11, 0x70, URZ ;  /* 0x000000700b0b78a4 */ /* 0x000fd2000f8e023f */
[----:B------:R1:W-:Y:S02]  /*c8d0*/  UTMALDG.4D [UR8], [UR4], desc[UR6] ;  /* 0x00000608040075b4 */ /* 0x0003e40008019000 */
[----:B-1----:R-:W-:Y:S01]  /*c8e0*/  UMOV UR8, UR15 ;  /* 0x0000000f00087c82 */ /* 0x002fe20008000000 */
[----:B------:R-:W-:Y:S02]  /*c8f0*/  UMOV UR10, UR16 ;  /* 0x00000010000a7c82 */ /* 0x000fe40008000000 */
[----:B------:R1:W-:Y:S02]  /*c900*/  UTMALDG.4D [UR8], [UR4], desc[UR6] ;  /* 0x00000608040075b4 */ /* 0x0003e40008019000 */
[----:B-1----:R-:W-:Y:S01]  /*c910*/  UMOV UR8, UR17 ;  /* 0x0000001100087c82 */ /* 0x002fe20008000000 */
[----:B------:R-:W-:Y:S02]  /*c920*/  UMOV UR10, UR14 ;  /* 0x0000000e000a7c82 */ /* 0x000fe40008000000 */
[----:B------:R4:W-:Y:S02]  /*c930*/  UTMALDG.4D [UR8], [UR4], desc[UR6] ;  /* 0x00000608040075b4 */ /* 0x0009e40008019000 */
[----:B----4-:R-:W-:Y:S01]  /*c940*/  NOP ;  /* 0x0000000000007918 */ /* 0x010fe20000000000 */
.L_x_3479:
        /* <DEDUP_REMOVED lines=10> */
[----:B------:R-:W-:Y:S02]  /*c9f0*/  IMAD.U32 R4, RZ, RZ, UR6 ;  /* 0x00000006ff047e24 */ /* 0x000fe4000f8e00ff */
[----:B------:R-:W4:Y:S01]  /*ca00*/  LDC.64 R2, c[0x4][R2] ;  /* 0x0100000002027b82 */ /* 0x000f220000000a00 */
        /* <DEDUP_REMOVED lines=9> */
[----:B-1234-:R-:W-:Y:S05]  /*caa0*/  CALL.ABS.NOINC R2 ;  /* 0x0000000002007343 */ /* 0x01efea0003c00000 */
.L_x_3484:
[----:B------:R-:W4:Y:S01]  /*cab0*/  LDL.LU R4, [R1+0x14] ;  /* 0x0000140001047983 */ /* 0x000f220000300800 */
[----:B-1----:R-:W-:Y:S01]  /*cac0*/  SHF.R.S32.HI R0, RZ, 0x1f, R16 ;  /* 0x0000001fff007819 */ /* 0x002fe20000011410 */
[----:B------:R-:W-:Y:S01]  /*cad0*/  ULDC.64 UR4, c[0x0][0x2d8] ;  /* 0x0000b60000047ab9 */ /* 0x000fe20000000a00 */
[----:B0-----:R-:W0:Y:S01]  /*cae0*/  LDC R8, c[0x0][0x448] ;  /* 0x00011200ff087b82 */ /* 0x001e220000000800 */
[----:B------:R-:W2:Y:S01]  /*caf0*/  LDL.LU R7, [R1+0x20] ;  /* 0x0000200001077983 */ /* 0x000ea20000300800 */
[----:B------:R-:W-:-:S03]  /*cb00*/  ULDC.64 UR6, c[0x0][0x280] ;  /* 0x0000a00000067ab9 */ /* 0x000fc60000000a00 */
[----:B------:R-:W3:Y:S01]  /*cb10*/  LDL R5, [R1+0x24] ;  /* 0x0000240001057983 */ /* 0x000ee20000100800 */
        /* <DEDUP_REMOVED lines=11> */
[----:B------:R-:W-:Y:S02]  /*cbd0*/  LOP3.LUT R10, R10, 0x80, RZ, 0xfc, !PT ;  /* 0x000000800a0a7812 */ /* 0x000fe400078efcff */
[----:B----4-:R-:W-:Y:S01]  /*cbe0*/  SHF.R.S32.HI R0, RZ, 0x1f, R4 ;  /* 0x0000001fff007819 */ /* 0x010fe20000011404 */
[----:B------:R-:W-:-:S04]  /*cbf0*/  IMAD.WIDE.U32 R2, R4, UR4, R2 ;  /* 0x0000000404027c25 */ /* 0x000fc8000f8e0002 */
[----:B------:R-:W-:Y:S01]  /*cc00*/  IMAD R0, R0, UR4, RZ ;  /* 0x0000000400007c24 */ /* 0x000fe2000f8e02ff */
[----:B------:R-:W-:-:S03]  /*cc10*/  ULDC UR4, c[0x0][0xc38] ;  /* 0x00030e0000047ab9 */ /* 0x000fc60000000800 */
[----:B------:R-:W-:Y:S02]  /*cc20*/  IMAD R0, R4, UR5, R0 ;  /* 0x0000000504007c24 */ /* 0x000fe4000f8e0200 */
[----:B------:R-:W1:Y:S02]  /*cc30*/  S2R R4, SR_TID.X ;  /* 0x0000000000047919 */ /* 0x000e640000002100 */
[----:B------:R-:W-:Y:S02]  /*cc40*/  IMAD.IADD R3, R3, 0x1, R0 ;  /* 0x0000000103037824 */ /* 0x000fe400078e0200 */
[----:B--2---:R-:W-:Y:S02]  /*cc50*/  IMAD.MOV R0, RZ, RZ, -R7 ;  /* 0x000000ffff007224 */ /* 0x004fe400078e0a07 */
[----:B------:R-:W2:Y:S02]  /*cc60*/  @P0 LDC R7, c[0x0][0x450] ;  /* 0x00011400ff070b82 */ /* 0x000ea40000000800 */
[----:B---3--:R-:W-:Y:S01]  /*cc70*/  IMAD R0, R0, UR4, R5 ;  /* 0x0000000400007c24 */ /* 0x008fe2000f8e0205 */
[----:B------:R-:W-:-:S03]  /*cc80*/  ULDC.64 UR4, c[0x0][0x2d0] ;  /* 0x0000b40000047ab9 */ /* 0x000fc60000000a00 */
[----:B------:R-:W-:Y:S01]  /*cc90*/  IMAD.SHL.U32 R5, R0, 0x80, RZ ;  /* 0x0000008000057824 */ /* 0x000fe200078e00ff */
[----:B-1----:R-:W-:-:S04]  /*cca0*/  LOP3.LUT R4, R4, 0x7f, RZ, 0xc0, !PT ;  /* 0x0000007f04047812 */ /* 0x002fc800078ec0ff */
[----:B------:R-:W-:Y:S02]  /*ccb0*/  SHF.R.U32.HI R9, RZ, 0x3, R4 ;  /* 0x00000003ff097819 */ /* 0x000fe40000011604 */
[----:B------:R-:W1:Y:S02]  /*ccc0*/  S2R R4, SR_TID.X ;  /* 0x0000000000047919 */ /* 0x000e640000002100 */
[----:B-1----:R-:W-:-:S05]  /*ccd0*/  IMAD.SHL.U32 R4, R4, 0x10, RZ ;  /* 0x0000001004047824 */ /* 0x002fca00078e00ff */
[----:B------:R-:W-:Y:S02]  /*cce0*/  LOP3.LUT R4, R9, 0x70, R4, 0xf8, !PT ;  /* 0x0000007009047812 */ /* 0x000fe400078ef804 */
[----:B------:R-:W1:Y:S02]  /*ccf0*/  S2R R9, SR_TID.X ;  /* 0x0000000000097919 */ /* 0x000e640000002100 */
[----:B------:R-:W-:-:S04]  /*cd00*/  LOP3.LUT R0, R4, R5, RZ, 0xfc, !PT ;  /* 0x0000000504007212 */ /* 0x000fc800078efcff */
[----:B------:R-:W-:Y:S01]  /*cd10*/  MOV R4, R0 ;  /* 0x0000000000047202 */ /* 0x000fe20000000f00 */
[----:B0-----:R-:W-:-:S05]  /*cd20*/  @P0 IMAD.HI.U32 R6, R0, R6, RZ ;  /* 0x0000000600060227 */ /* 0x001fca00078e00ff */
[----:B--2---:R-:W-:-:S05]  /*cd30*/  @P0 SHF.R.U32.HI R4, RZ, R7, R6 ;  /* 0x00000007ff040219 */ /* 0x004fca0000011606 */
        /* <DEDUP_REMOVED lines=12> */
[----:B------:R-:W-:Y:S01]  /*ce00*/  IMAD.WIDE.U32 R2, R0, UR4, R2 ;  /* 0x0000000400027c25 */ /* 0x000fe2000f8e0002 */
[----:B------:R-:W-:Y:S02]  /*ce10*/  ULDC UR4, c[0x0][0x2b8] ;  /* 0x0000ae0000047ab9 */ /* 0x000fe40000000800 */
[----:B------:R-:W-:Y:S01]  /*ce20*/  ISETP.GE.AND P2, PT, R10, UR4, PT ;  /* 0x000000040a007c0c */ /* 0x000fe2000bf46270 */
[----:B------:R-:W-:Y:S01]  /*ce30*/  IMAD R4, R0, UR5, R4 ;  /* 0x0000000500047c24 */ /* 0x000fe2000f8e0204 */
[----:B------:R0:W5:Y:S01]  /*ce40*/  LDL R10, [R1+0x10] ;  /* 0x00001000010a7983 */ /* 0x0001620000100800 */
[C---:B------:R-:W-:Y:S02]  /*ce50*/  LEA R0, P3, R2.reuse, UR6, 0x1 ;  /* 0x0000000602007c11 */ /* 0x040fe4000f8608ff */
[----:B------:R-:W-:Y:S01]  /*ce60*/  IMAD.IADD R4, R3, 0x1, R4 ;  /* 0x0000000103047824 */ /* 0x000fe200078e0204 */
        /* <DEDUP_REMOVED lines=9> */
[----:B------:R-:W1:Y:S01]  /*cf00*/  S2R R11, SR_TID.X ;  /* 0x00000000000b7919 */ /* 0x000e620000002100 */
[----:B------:R-:W2:Y:S04]  /*cf10*/  SHFL.IDX PT, R7, R0, RZ, 0x181f ;  /* 0x00181fff00077589 */ /* 0x000ea800000e0000 */
[----:B------:R-:W-:Y:S01]  /*cf20*/  SHFL.IDX PT, R8, R0, 0x1, 0x181f ;  /* 0x00381f0000087f89 */ /* 0x000fe200000e0000 */
[----:B0-----:R-:W-:-:S04]  /*cf30*/  LOP3.LUT R6, R6, 0x7f, RZ, 0xc0, !PT ;  /* 0x0000007f06067812 */ /* 0x001fc800078ec0ff */
[----:B------:R-:W-:Y:S01]  /*cf40*/  SHF.R.U32.HI R6, RZ, 0x3, R6 ;  /* 0x00000003ff067819 */ /* 0x000fe20000011606 */
[----:B-1----:R-:W-:-:S04]  /*cf50*/  IMAD.SHL.U32 R11, R11, 0x8, RZ ;  /* 0x000000080b0b7824 */ /* 0x002fc800078e00ff */
[----:B------:R-:W-:Y:S01]  /*cf60*/  IMAD.IADD R2, R6, 0x1, R5 ;  /* 0x0000000106027824 */ /* 0x000fe200078e0205 */
[----:B------:R-:W-:Y:S01]  /*cf70*/  LOP3.LUT R11, R11, 0x38, RZ, 0xc0, !PT ;  /* 0x000000380b0b7812 */ /* 0x000fe200078ec0ff */
[----:B------:R-:W0:Y:S02]  /*cf80*/  SHFL.IDX PT, R6, R4, RZ, 0x181f ;  /* 0x00181fff04067589 */ /* 0x000e2400000e0000 */
[C---:B------:R-:W-:Y:S01]  /*cf90*/  VIADD R5, R2.reuse, 0x10 ;  /* 0x0000001002057836 */ /* 0x040fe20000000000 */
[----:B------:R-:W-:-:S04]  /*cfa0*/  ISETP.GE.AND P4, PT, R2, R3, PT ;  /* 0x000000030200720c */ /* 0x000fc80003f86270 */
[----:B------:R-:W-:Y:S02]  /*cfb0*/  ISETP.GE.AND P3, PT, R5, R3, PT ;  /* 0x000000030500720c */ /* 0x000fe40003f66270 */
[----:B------:R-:W1:Y:S07]  /*cfc0*/  SHFL.IDX PT, R5, R4, 0x1, 0x181f ;  /* 0x00381f0004057f89 */ /* 0x000e6e00000e0000 */
[----:B--2---:R-:W-:-:S05]  /*cfd0*/  @!P4 LEA R7, P5, R11, R7, 0x1 ;  /* 0x000000070b07c211 */ /* 0x004fca00078a08ff */
[----:B0-----:R-:W-:Y:S01]  /*cfe0*/  @!P4 IMAD.X R6, RZ, RZ, R6, P5 ;  /* 0x000000ffff06c224 */ /* 0x001fe200028e0606 */
[----:B------:R-:W-:-:S04]  /*cff0*/  @!P3 LEA R8, P5, R11, R8, 0x1 ;  /* 0x000000080b08b211 */ /* 0x000fc800078a08ff */
[----:B------:R-:W-:-:S04]  /*d000*/  @!P4 LOP3.LUT R7, R7, R6, RZ, 0x3c, !PT ;  /* 0x000000060707c212 */ /* 0x000fc800078e3cff */
[----:B------:R-:W-:Y:S01]  /*d010*/  @!P4 LOP3.LUT R6, R7, R6, RZ, 0x3c, !PT ;  /* 0x000000060706c212 */ /* 0x000fe200078e3cff */
[----:B-1----:R-:W-:-:S03]  /*d020*/  @!P3 IMAD.X R5, RZ, RZ, R5, P5 ;  /* 0x000000ffff05b224 */ /* 0x002fc600028e0605 */
[----:B------:R-:W-:-:S05]  /*d030*/  @!P4 LOP3.LUT R7, R7, R6, RZ, 0x3c, !PT ;  /* 0x000000060707c212 */ /* 0x000fca00078e3cff */
[----:B-----5:R-:W-:Y:S04]  /*d040*/  @!P4 LDGSTS.E.BYPASS.LTC128B.128 [R10+0x15400], desc[UR6][R6.64], !P0 ;  /* 0x15400000060acfae */ /* 0x020fe8000c101d46 */
[----:B------:R-:W-:Y:S04]  /*d050*/  @!P4 LDGSTS.E.BYPASS.LTC128B.128 [R10+0x19400], desc[UR6][R6.64+0x80], !P1 ;  /* 0x19400080060acfae */ /* 0x000fe8000c901d46 */
[----:B------:R0:W-:Y:S02]  /*d060*/  @!P4 LDGSTS.E.BYPASS.LTC128B.128 [R10+0x1d400], desc[UR6][R6.64+0x100], !P2 ;  /* 0x1d400100060acfae */ /* 0x0001e4000d101d46 */
[----:B0-----:R-:W-:-:S02]  /*d070*/  @!P3 IMAD.MOV.U32 R6, RZ, RZ, R8 ;  /* 0x000000ffff06b224 */ /* 0x001fc400078e0008 */
[----:B------:R-:W-:Y:S01]  /*d080*/  @!P3 IMAD.MOV.U32 R7, RZ, RZ, R5 ;  /* 0x000000ffff07b224 */ /* 0x000fe200078e0005 */
[----:B------:R-:W0:Y:S01]  /*d090*/  SHFL.IDX PT, R8, R0, 0x2, 0x181f ;  /* 0x00581f0000087f89 */ /* 0x000e2200000e0000 */
[----:B------:R-:W-:-:S03]  /*d0a0*/  VIADD R5, R2, 0x20 ;  /* 0x0000002002057836 */ /* 0x000fc60000000000 */
[----:B------:R-:W-:Y:S04]  /*d0b0*/  @!P3 LDGSTS.E.BYPASS.LTC128B.128 [R10+0x15c00], desc[UR6][R6.64], !P0 ;  /* 0x15c00000060abfae */ /* 0x000fe8000c101d46 */
[----:B------:R-:W-:Y:S04]  /*d0c0*/  @!P3 LDGSTS.E.BYPASS.LTC128B.128 [R10+0x19c00], desc[UR6][R6.64+0x80], !P1 ;  /* 0x19c00080060abfae */ /* 0x000fe8000c901d46 */
[----:B------:R1:W-:Y:S01]  /*d0d0*/  @!P3 LDGSTS.E.BYPASS.LTC128B.128 [R10+0x1dc00], desc[UR6][R6.64+0x100], !P2 ;  /* 0x1dc00100060abfae */ /* 0x0003e2000d101d46 */
[----:B------:R-:W-:-:S03]  /*d0e0*/  ISETP.GE.AND P3, PT, R5, R3, PT ;  /* 0x000000030500720c */ /* 0x000fc60003f66270 */
[----:B------:R-:W2:Y:S10]  /*d0f0*/  SHFL.IDX PT, R5, R4, 0x2, 0x181f ;  /* 0x00581f0004057f89 */ /* 0x000eb400000e0000 */
[----:B0-----:R-:W-:-:S05]  /*d100*/  @!P3 LEA R8, P4, R11, R8, 0x1 ;  /* 0x000000080b08b211 */ /* 0x001fca00078808ff */
[----:B-1----:R-:W-:Y:S02]  /*d110*/  @!P3 IMAD.MOV.U32 R6, RZ, RZ, R8 ;  /* 0x000000ffff06b224 */ /* 0x002fe400078e0008 */
[----:B--2---:R-:W-:Y:S02]  /*d120*/  @!P3 IMAD.X R9, RZ, RZ, R5, P4 ;  /* 0x000000ffff09b224 */ /* 0x004fe400020e0605 */
[----:B------:R-:W-:Y:S02]  /*d130*/  VIADD R5, R2, 0x30 ;  /* 0x0000003002057836 */ /* 0x000fe40000000000 */
[----:B------:R-:W-:-:S05]  /*d140*/  @!P3 IMAD.MOV.U32 R7, RZ, RZ, R9 ;  /* 0x000000ffff07b224 */ /* 0x000fca00078e0009 */
        /* <DEDUP_REMOVED lines=30> */
[----:B------:R-:W-:Y:S02]  /*d330*/  @!P3 LDGSTS.E.BYPASS.LTC128B.128 [R10+0x17c00], desc[UR6][R6.64], !P0 ;  /* 0x17c00000060abfae */ /* 0x000fe4000c101d46 */
[----:B------:R-:W-:Y:S02]  /*d340*/  ISETP.GE.AND P4, PT, R5, R3, PT ;  /* 0x000000030500720c */ /* 0x000fe40003f86270 */
[----:B------:R-:W-:Y:S04]  /*d350*/  @!P3 LDGSTS.E.BYPASS.LTC128B.128 [R10+0x1bc00], desc[UR6][R6.64+0x80], !P1 ;  /* 0x1bc00080060abfae */ /* 0x000fe8000c901d46 */
[----:B------:R0:W-:Y:S04]  /*d360*/  @!P3 LDGSTS.E.BYPASS.LTC128B.128 [R10+0x1fc00], desc[UR6][R6.64+0x100], !P2 ;  /* 0x1fc00100060abfae */ /* 0x0001e8000d101d46 */
[----:B------:R-:W-:Y:S04]  /*d370*/  SHFL.IDX PT, R5, R4, 0x6, 0x181f ;  /* 0x00d81f0004057f89 */ /* 0x000fe800000e0000 */
[----:B------:R-:W-:Y:S04]  /*d380*/  SHFL.IDX PT, R4, R4, 0x7, 0x181f ;  /* 0x00f81f0004047f89 */ /* 0x000fe800000e0000 */
[----:B0-----:R-:W0:Y:S04]  /*d390*/  SHFL.IDX PT, R6, R0, 0x6, 0x181f ;  /* 0x00d81f0000067f89 */ /* 0x001e2800000e0000 */
[----:B------:R-:W1:Y:S01]  /*d3a0*/  SHFL.IDX PT, R0, R0, 0x7, 0x181f ;  /* 0x00f81f0000007f89 */ /* 0x000e6200000e0000 */
[----:B0-----:R-:W-:-:S05]  /*d3b0*/  @!P4 LEA R6, P3, R11, R6, 0x1 ;  /* 0x000000060b06c211 */ /* 0x001fca00078608ff */
[----:B------:R-:W-:-:S04]  /*d3c0*/  @!P4 IMAD.X R5, RZ, RZ, R5, P3 ;  /* 0x000000ffff05c224 */ /* 0x000fc800018e0605 */
[----:B------:R-:W-:-:S05]  /*d3d0*/  @!P4 IMAD.MOV.U32 R7, RZ, RZ, R5 ;  /* 0x000000ffff07c224 */ /* 0x000fca00078e0005 */
[----:B------:R0:W-:Y:S04]  /*d3e0*/  @!P4 LDGSTS.E.BYPASS.LTC128B.128 [R10+0x18400], desc[UR6][R6.64], !P0 ;  /* 0x18400000060acfae */ /* 0x0001e8000c101d46 */
[----:B------:R0:W-:Y:S04]  /*d3f0*/  @!P4 LDGSTS.E.BYPASS.LTC128B.128 [R10+0x1c400], desc[UR6][R6.64+0x80], !P1 ;  /* 0x1c400080060acfae */ /* 0x0001e8000c901d46 */
[----:B-1----:R0:W-:Y:S02]  /*d400*/  @!P4 LDGSTS.E.BYPASS.LTC128B.128 [R10+0x20400], desc[UR6][R6.64+0x100], !P2 ;  /* 0x20400100060acfae */ /* 0x0021e4000d101d46 */
.L_x_3591:
[----:B------:R-:W-:Y:S01]  /*d410*/  VIADD R2, R2, 0x70 ;  /* 0x0000007002027836 */ /* 0x000fe20000000000 */
[----:B------:R-:W-:Y:S04]  /*d420*/  BSSY B0, `(.L_x_3486) ;  /* 0x000000f000007945 */ /* 0x000fe80003800000 */
[----:B------:R-:W-:-:S13]  /*d430*/  ISETP.GE.AND P3, PT, R2, R3, PT ;  /* 0x000000030200720c */ /* 0x000fda0003f66270 */
[----:B------:R-:W-:Y:S05]  /*d440*/  @P3 BRA `(.L_x_3487) ;  /* 0x0000000000303947 */ /* 0x000fea0003800000 */
[----:B------:R-:W1:Y:S01]  /*d450*/  S2R R5, SR_TID.X ;  /* 0x0000000000057919 */ /* 0x000e620000002100 */
[----:B------:R-:W-:Y:S01]  /*d460*/  ULDC.64 UR4, c[0x0][0x208] ;  /* 0x0000820000047ab9 */ /* 0x000fe20000000a00 */
[----:B-1----:R-:W-:-:S04]  /*d470*/  SHF.L.U32 R5, R5, 0x3, RZ ;  /* 0x0000000305057819 */ /* 0x002fc800000006ff */
[----:B------:R-:W-:-:S04]  /*d480*/  LOP3.LUT R5, R5, 0x38, RZ, 0xc0, !PT ;  /* 0x0000003805057812 */ /* 0x000fc800078ec0ff */
[----:B------:R-:W-:-:S05]  /*d490*/  LEA R2, P3, R5, R0, 0x1 ;  /* 0x0000000005027211 */ /* 0x000fca00078608ff */
[----:B------:R-:W-:-:S05]  /*d4a0*/  IMAD.X R3, RZ, RZ, R4, P3 ;  /* 0x000000ffff037224 */ /* 0x000fca00018e0604 */
[----:B------:R-:W-:Y:S01]  /*d4b0*/  @!PT LDS RZ, [RZ] ;  /* 0x00000000fffff984 */ /* 0x000fe20000000800 */
[----:B------:R-:W-:Y:S01]  /*d4c0*/  @!PT LDS RZ, [RZ] ;  /* 0x00000000fffff984 */ /* 0x000fe20000000800 */
[----:B------:R-:W-:Y:S01]  /*d4d0*/  @!PT LDS RZ, [RZ] ;  /* 0x00000000fffff984 */ /* 0x000fe20000000800 */
[----:B------:R1:W-:Y:S04]  /*d4e0*/  LDGSTS.E.BYPASS.LTC128B.128 [R10+0x18c00], desc[UR4][R2.64], !P0 ;  /* 0x18c00000020a7fae */ /* 0x0003e8000c101d44 */
[----:B------:R1:W-:Y:S04]  /*d4f0*/  LDGSTS.E.BYPASS.LTC128B.128 [R10+0x1cc00], desc[UR4][R2.64+0x80], !P1 ;  /* 0x1cc00080020a7fae */ /* 0x0003e8000c901d44 */
[----:B------:R1:W-:Y:S02]  /*d500*/  LDGSTS.E.BYPASS.LTC128B.128 [R10+0x20c00], desc[UR4][R2.64+0x100], !P2 ;  /* 0x20c00100020a7fae */ /* 0x0003e4000d101d44 */
.L_x_3487:
[----:B------:R-:W-:Y:S05]  /*d510*/  BSYNC B0 ;  /* 0x0000000000007941 */ /* 0x000fea0003800000 */
.L_x_3486:
[----:B-1----:R-:W2:Y:S01]  /*d520*/  LDL R2, [R1+0x2c] ;  /* 0x00002c0001027983 */ /* 0x002ea20000100800 */
[----:B------:R-:W-:Y:S01]  /*d530*/  NOP ;  /* 0x0000000000007918 */ /* 0x000fe20000000000 */
[----:B------:R-:W-:Y:S02]  /*d540*/  SYNCS.ARRIVE.TRANS64.RED.A0T1 RZ, [UR36+0x36800], RZ ;  /* 0x036800ffffff79a7 */ /* 0x000fe40008200424 */
[----:B------:R-:W-:Y:S01]  /*d550*/  ARRIVES.LDGSTSBAR.64.TRANSCNT [UR36+0x36800] ;  /* 0x03680000ff0079b0 */ /* 0x000fe20008000aa4 */
[----:B--2---:R-:W-:-:S04]  /*d560*/  LOP3.LUT R0, R2, 0x1, RZ, 0xc, !PT ;  /* 0x0000000102007812 */ /* 0x004fc800078e0cff */
[----:B------:R-:W-:Y:S01]  /*d570*/  SHF.L.U32 R0, R0, 0x1f, RZ ;  /* 0x0000001f00007819 */ /* 0x000fe200000006ff */
[----:B------:R-:W-:Y:S01]  /*d580*/  NOP ;  /* 0x0000000000007918 */ /* 0x000fe20000000000 */
[----:B------:R-:W2:Y:S01]  /*d590*/  LDL.LU R2, [R1+0x28] ;  /* 0x0000280001027983 */ /* 0x000ea20000300800 */
[----:B------:R-:W-:Y:S01]  /*d5a0*/  SYNCS.ARRIVE.TRANS64.A1T0 RZ, [UR36+0x36800], RZ ;  /* 0x036800ffffff79a7 */ /* 0x000fe20008100024 */
[----:B------:R-:W-:Y:S01]  /*d5b0*/  BSSY B0, `(.L_x_3488) ;  /* 0x0000005000007945 */ /* 0x000fe20003800000 */
[----:B------:R-:W-:Y:S01]  /*d5c0*/  IMAD.U32 R9, RZ, RZ, UR36 ;  /* 0x00000024ff097e24 */ /* 0x000fe2000f8e00ff */
[----:B------:R-:W1:Y:S01]  /*d5d0*/  SYNCS.PHASECHK.TRANS64.TRYWAIT P0, [UR36+0x36820], R0 ;  /* 0x03682000ff0075a7 */ /* 0x000e620008000164 */
[----:B--2---:R-:W-:Y:S01]  /*d5e0*/  ISETP.GE.AND P1, PT, R2, 0x71, PT ;  /* 0x000000710200780c */ /* 0x004fe20003f26270 */
[----:B-1----:R-:W-:-:S12]  /*d5f0*/  @!P0 BRA `(.L_x_3489) ;  /* 0x0000003800d88947 */ /* 0x002fd80003800000 */
.L_x_3592:
[----:B------:R-:W-:Y:S05]  /*d600*/  BSYNC B0 ;  /* 0x0000000000007941 */ /* 0x000fea0003800000 */
.L_x_3488:
[----:B------:R-:W-:Y:S01]  /*d610*/  VIADD R11, R9, 0x36800 ;  /* 0x00036800090b7836 */ /* 0x000fe20000000000 */
[----:B------:R-:W-:Y:S06]  /*d620*/  @!P1 BRA `(.L_x_3490) ;  /* 0x0000002000bc9947 */ /* 0x000fec0003800000 */
[----:B------:R-:W2:Y:S01]  /*d630*/  LDL R2, [R1+0x1c] ;  /* 0x00001c0001027983 */ /* 0x000ea20000100800 */
[----:B-1----:R-:W-:Y:S02]  /*d640*/  IMAD.MOV.U32 R0, RZ, RZ, 0x1 ;  /* 0x00000001ff007424 */ /* 0x002fe400078e00ff */
[----:B--2---:R-:W-:-:S05]  /*d650*/  IMAD.MOV R8, RZ, RZ, -R2 ;  /* 0x000000ffff087224 */ /* 0x004fca00078e0a02 */
[----:B------:R-:W-:-:S05]  /*d660*/  VIADDMNMX R8, R8, R0, 0xffffffff, !PT ;  /* 0xffffffff08087446 */ /* 0x000fca0007800100 */
[----:B------:R-:W-:-:S05]  /*d670*/  IMAD.IADD R0, R2, 0x1, R8 ;  /* 0x0000000102007824 */ /* 0x000fca00078e0208 */
[----:B------:R-:W-:-:S04]  /*d680*/  LOP3.LUT R0, R0, 0x1, RZ, 0xc0, !PT ;  /* 0x0000000100007812 */ /* 0x000fc800078ec0ff */
[----:B------:R-:W-:Y:S01]  /*d690*/  ISETP.NE.U32.AND P0, PT, R0, 0x1, PT ;  /* 0x000000010000780c */ /* 0x000fe20003f05070 */
[----:B------:R-:W-:-:S12]  /*d6a0*/  VIADD R0, R2, 0xfffffffe ;  /* 0xfffffffe02007836 */ /* 0x000fd80000000000 */
[----:B------:R-:W-:Y:S05]  /*d6b0*/  @P0 BRA `(.L_x_3491) ;  /* 0x0000000800e00947 */ /* 0x000fea0003800000 */
[----:B------:R-:W2:Y:S01]  /*d6c0*/  LDL R2, [R1+0x4] ;  /* 0x0000040001027983 */ /* 0x000ea20000100800 */
[----:B------:R-:W-:Y:S01]  /*d6d0*/  LOP3.LUT P2, RZ, R19, 0x2, RZ, 0xc0, !PT ;  /* 0x0000000213ff7812 */ /* 0x000fe2000784c0ff */
[----:B------:R-:W-:Y:S01]  /*d6e0*/  VIADD R4, R18, 0x1 ;  /* 0x0000000112047836 */ /* 0x000fe20000000000 */
[----:B------:R-:W-:Y:S04]  /*d6f0*/  BSSY B0, `(.L_x_3492) ;  /* 0x00000b0000007945 */ /* 0x000fe80003800000 */
[----:B------:R-:W-:-:S04]  /*d700*/  ISETP.NE.AND P0, PT, R4, 0x2, PT ;  /* 0x000000020400780c */ /* 0x000fc80003f05270 */
[----:B0-----:R-:W-:Y:S02]  /*d710*/  SEL R10, RZ, 0x1, P0 ;  /* 0x00000001ff0a7807 */ /* 0x001fe40000000000 */
[----:B------:R-:W-:Y:S02]  /*d720*/  SEL R4, R4, RZ, P0 ;  /* 0x000000ff04047207 */ /* 0x000fe40000000000 */
[----:B--2---:R-:W-:Y:S01]  /*d730*/  LOP3.LUT R10, R2, R10, RZ, 0x3c, !PT ;  /* 0x0000000a020a7212 */ /* 0x004fe200078e3cff */
[----:B------:R-:W-:Y:S06]  /*d740*/  @!P2 BRA `(.L_x_3493) ;  /* 0x0000000800a8a947 */ /* 0x000fec0003800000 */
[----:B------:R-:W-:Y:S01]  /*d750*/  LOP3.LUT P2, RZ, R19, 0x1, RZ, 0xc0, !PT ;  /* 0x0000000113ff7812 */ /* 0x000fe2000784c0ff */
[----:B------:R-:W-:-:S12]  /*d760*/  IMAD.MOV.U32 R6, RZ, RZ, R17 ;  /* 0x000000ffff067224 */ /* 0x000fd800078e0011 */
[----:B------:R-:W-:Y:S05]  /*d770*/  @!P2 BRA `(.L_x_3494) ;  /* 0x000000000054a947 */ /* 0x000fea0003800000 */
[----:B------:R-:W2:Y:S01]  /*d780*/  LDL R12, [R1+0xc] ;  /* 0x00000c00010c7983 */ /* 0x000ea20000100800 */
[----:B------:R-:W0:Y:S01]  /*d790*/  LDC R6, c[0x0][0x43c] ;  /* 0x00010f00ff067b82 */ /* 0x000e220000000800 */
        /* <DEDUP_REMOVED lines=19> */
.L_x_3494:
[----:B------:R-:W-:Y:S01]  /*d8d0*/  LEA R3, R4, UR36, 0x3 ;  /* 0x0000002404037c11 */ /* 0x000fe2000f8e18ff */
[----:B------:R-:W-:Y:S01]  /*d8e0*/  BSSY B1, `(.L_x_3495) ;  /* 0x0000004000017945 */ /* 0x000fe20003800000 */
[----:B------:R-:W-:-:S04]  /*d8f0*/  SHF.L.U32 R2, R10, 0x1f, RZ ;  /* 0x0000001f0a027819 */ /* 0x000fc800000006ff */
[----:B------:R-:W1:Y:S02]  /*d900*/  SYNCS.PHASECHK.TRANS64.TRYWAIT P0, [R3+URZ+0x36840], R2 ;  /* 0x03684002030075a7 */ /* 0x000e64000800017f */
[----:B-1----:R-:W-:Y:S05]  /*d910*/  @!P0 BRA `(.L_x_3496) ;  /* 0x0000003800248947 */ /* 0x002fea0003800000 */
.L_x_3593:
[----:B------:R-:W-:Y:S05]  /*d920*/  BSYNC B1 ;  /* 0x0000000000017941 */ /* 0x000fea0003800000 */
.L_x_3495:
        /* <DEDUP_REMOVED lines=12> */
.L_x_3498:
[----:B------:R-:W-:Y:S05]  /*d9f0*/  BSYNC B1 ;  /* 0x0000000000017941 */ /* 0x000fea0003800000 */
.L_x_3497:
[----:B------:R-:W-:Y:S01]  /*da00*/  IMAD.MOV.U32 R14, RZ, RZ, RZ ;  /* 0x000000ffff0e7224 */ /* 0x000fe200078e00ff */
[----:B------:R-:W-:Y:S01]  /*da10*/  UIADD3 UR4, UP0, UR38, 0x370, URZ ;  /* 0x0000037026047890 */ /* 0x000fe2000ff1e03f */
[----:B------:R-:W-:Y:S01]  /*da20*/  IMAD R5, R4, 0xa800, R9 ;  /* 0x0000a80004057824 */ /* 0x000fe200078e0209 */
[----:B------:R-:W-:Y:S01]  /*da30*/  PLOP3.LUT P0, PT, PT, PT, PT, 0x80, 0x0 ;  /* 0x000000000000781c */ /* 0x000fe20003f0f070 */
[----:B-1----:R-:W-:Y:S01]  /*da40*/  VIADD R3, R3, 0x36830 ;  /* 0x0003683003037836 */ /* 0x002fe20000000000 */
[----:B------:R-:W-:Y:S01]  /*da50*/  R2UR UR10, R14 ;  /* 0x000000000e0a72ca */ /* 0x000fe200000e0000 */
[----:B------:R-:W-:Y:S01]  /*da60*/  IMAD R2, R0, 0x70, RZ ;  /* 0x0000007000027824 */ /* 0x000fe200078e02ff */
[----:B------:R-:W-:Y:S01]  /*da70*/  UIADD3.X UR5, URZ, UR39, URZ, UP0, !UPT ;  /* 0x000000273f057290 */ /* 0x000fe200087fe43f */
[----:B0-----:R-:W-:Y:S01]  /*da80*/  VIADD R7, R5, 0x21400 ;  /* 0x0002140005077836 */ /* 0x001fe20000000000 */
[----:B------:R-:W-:Y:S01]  /*da90*/  UMOV UR6, 0x0 ;  /* 0x0000000000067882 */ /* 0x000fe20000000000 */
[----:B------:R-:W-:-:S10]  /*daa0*/  UMOV UR7, 0x14f00000 ;  /* 0x14f0000000077882 */ /* 0x000fd40000000000 */
.L_x_3499:
        /* <DEDUP_REMOVED lines=16> */
.L_x_3500:
        /* <DEDUP_REMOVED lines=16> */
.L_x_3501:
        /* <DEDUP_REMOVED lines=16> */
.L_x_3594:
[----:B------:R-:W-:Y:S05]  /*ddb0*/  BSYNC B1 ;  /* 0x0000000000017941 */ /* 0x000fea0003800000 */
.L_x_3502:
        /* <DEDUP_REMOVED lines=12> */
.L_x_3505:
[----:B------:R-:W-:Y:S05]  /*de80*/  BSYNC B1 ;  /* 0x0000000000017941 */ /* 0x000fea0003800000 */
.L_x_3504:
        /* <DEDUP_REMOVED lines=12> */
.L_x_3506:
        /* <DEDUP_REMOVED lines=15> */
.L_x_3507:
        /* <DEDUP_REMOVED lines=15> */
.L_x_3508:
        /* <DEDUP_REMOVED lines=12> */
.L_x_3493:
[----:B------:R-:W-:Y:S05]  /*e1f0*/  BSYNC B0 ;  /* 0x0000000000007941 */ /* 0x000fea0003800000 */
.L_x_3492:
[----:B0-----:R-:W2:Y:S01]  /*e200*/  LDL.LU R0, [R1+0x1c] ;  /* 0x00001c0001007983 */ /* 0x001ea20000300800 */
[----:B------:R-:W-:-:S03]  /*e210*/  IMAD.MOV.U32 R18, RZ, RZ, R4 ;  /* 0x000000ffff127224 */ /* 0x000fc600078e0004 */
[----:B------:R1:W-:Y:S02]  /*e220*/  STL [R1+0x4], R10 ;  /* 0x0000040a01007387 */ /* 0x0003e40000100800 */
[----:B-12---:R-:W-:-:S07]  /*e230*/  IADD3 R0, R0, -0x3, RZ ;  /* 0xfffffffd00007810 */ /* 0x006fce0007ffe0ff */
.L_x_3491:
[----:B------:R-:W2:Y:S01]  /*e240*/  LDL.LU R2, [R1+0x18] ;  /* 0x0000180001027983 */ /* 0x000ea20000300800 */
[----:B------:R-:W-:Y:S01]  /*e250*/  IMAD.MOV R8, RZ, RZ, -R8 ;  /* 0x000000ffff087224 */ /* 0x000fe200078e0a08 */
[----:B------:R-:W-:Y:S04]  /*e260*/  BSSY B0, `(.L_x_3490) ;  /* 0x000016b000007945 */ /* 0x000fe80003800000 */
[----:B--2---:R-:W-:-:S13]  /*e270*/  ISETP.NE.AND P0, PT, R2, R8, PT ;  /* 0x000000080200720c */ /* 0x004fda0003f05270 */
[----:B------:R-:W-:Y:S05]  /*e280*/  @!P0 BRA `(.L_x_3509) ;  /* 0x0000001400a08947 */ /* 0x000fea0003800000 */
[----:B0-----:R-:W-:-:S07]  /*e290*/  IMAD.MOV.U32 R6, RZ, RZ, R17 ;  /* 0x000000ffff067224 */ /* 0x001fce00078e0011 */
.L_x_3544:
[----:B--2---:R-:W2:Y:S01]  /*e2a0*/  LDL R2, [R1+0x4] ;  /* 0x0000040001027983 */ /* 0x004ea20000100800 */
[----:B------:R-:W-:Y:S01]  /*e2b0*/  LOP3.LUT P1, RZ, R19, 0x2, RZ, 0xc0, !PT ;  /* 0x0000000213ff7812 */ /* 0x000fe2000782c0ff */
[----:B------:R-:W-:Y:S01]  /*e2c0*/  VIADD R4, R18, 0x1 ;  /* 0x0000000112047836 */ /* 0x000fe20000000000 */
[----:B------:R-:W-:Y:S04]  /*e2d0*/  BSSY B1, `(.L_x_3510) ;  /* 0x00000ae000017945 */ /* 0x000fe80003800000 */
[----:B------:R-:W-:-:S04]  /*e2e0*/  ISETP.NE.AND P0, PT, R4, 0x2, PT ;  /* 0x000000020400780c */ /* 0x000fc80003f05270 */
[----:B------:R-:W-:Y:S02]  /*e2f0*/  SEL R5, RZ, 0x1, P0 ;  /* 0x00000001ff057807 */ /* 0x000fe40000000000 */
[----:B------:R-:W-:Y:S02]  /*e300*/  SEL R4, R4, RZ, P0 ;  /* 0x000000ff04047207 */ /* 0x000fe40000000000 */
[----:B--2---:R-:W-:Y:S01]  /*e310*/  LOP3.LUT R5, R2, R5, RZ, 0x3c, !PT ;  /* 0x0000000502057212 */ /* 0x004fe200078e3cff */
[----:B01----:R-:W-:Y:S06]  /*e320*/  @!P1 BRA `(.L_x_3511) ;  /* 0x0000000800a09947 */ /* 0x003fec0003800000 */
        /* <DEDUP_REMOVED lines=24> */
.L_x_3512:
[----:B------:R-:W-:Y:S01]  /*e4b0*/  LEA R3, R4, UR36, 0x3 ;  /* 0x0000002404037c11 */ /* 0x000fe2000f8e18ff */
[----:B------:R-:W-:Y:S01]  /*e4c0*/  BSSY B2, `(.L_x_3513) ;  /* 0x0000004000027945 */ /* 0x000fe20003800000 */
[----:B------:R-:W-:-:S04]  /*e4d0*/  SHF.L.U32 R2, R5, 0x1f, RZ ;  /* 0x0000001f05027819 */ /* 0x000fc800000006ff */
[----:B------:R-:W1:Y:S02]  /*e4e0*/  SYNCS.PHASECHK.TRANS64.TRYWAIT P0, [R3+URZ+0x36840], R2 ;  /* 0x03684002030075a7 */ /* 0x000e64000800017f */
[----:B-1----:R-:W-:Y:S05]  /*e4f0*/  @!P0 BRA `(.L_x_3514) ;  /* 0x0000002c00548947 */ /* 0x002fea0003800000 */
.L_x_3595:
[----:B------:R-:W-:Y:S05]  /*e500*/  BSYNC B2 ;  /* 0x0000000000027941 */ /* 0x000fea0003800000 */
.L_x_3513:
        /* <DEDUP_REMOVED lines=12> */
.L_x_3516:
[----:B------:R-:W-:Y:S05]  /*e5d0*/  BSYNC B2 ;  /* 0x0000000000027941 */ /* 0x000fea0003800000 */
.L_x_3515:
        /* <DEDUP_REMOVED lines=8> */
[----:B------:R-:W-:Y:S01]  /*e660*/  VIADD R10, R7, 0x21400 ;  /* 0x00021400070a7836 */ /* 0x000fe20000000000 */
[----:B------:R-:W-:Y:S01]  /*e670*/  UMOV UR6, 0x0 ;  /* 0x0000000000067882 */ /* 0x000fe20000000000 */
[----:B------:R-:W-:-:S10]  /*e680*/  UMOV UR7, 0x14f00000 ;  /* 0x14f0000000077882 */ /* 0x000fd40000000000 */
.L_x_3517:
        /* <DEDUP_REMOVED lines=16> */
.L_x_3518:
        /* <DEDUP_REMOVED lines=16> */
.L_x_3519:
        /* <DEDUP_REMOVED lines=16> */
.L_x_3596:
[----:B------:R-:W-:Y:S05]  /*e990*/  BSYNC B2 ;  /* 0x0000000000027941 */ /* 0x000fea0003800000 */
.L_x_3520:
        /* <DEDUP_REMOVED lines=11> */
.L_x_3523:
[----:B------:R-:W-:Y:S05]  /*ea50*/  BSYNC B2 ;  /* 0x0000000000027941 */ /* 0x000fea0003800000 */
.L_x_3522:
        /* <DEDUP_REMOVED lines=11> */
.L_x_3524:
        /* <DEDUP_REMOVED lines=15> */
.L_x_3525:
        /* <DEDUP_REMOVED lines=15> */
.L_x_3526:
        /* <DEDUP_REMOVED lines=12> */
.L_x_3511:
[----:B------:R-:W-:Y:S05]  /*edb0*/  BSYNC B1 ;  /* 0x0000000000017941 */ /* 0x000fea0003800000 */
.L_x_3510:
[----:B------:R-:W-:Y:S01]  /*edc0*/  VIADD R18, R4, 0x1 ;  /* 0x0000000104127836 */ /* 0x000fe20000000000 */
[----:B------:R-:W-:Y:S01]  /*edd0*/  LOP3.LUT P1, RZ, R19, 0x2, RZ, 0xc0, !PT ;  /* 0x0000000213ff7812 */ /* 0x000fe2000782c0ff */
[----:B------:R-:W-:Y:S03]  /*ede0*/  BSSY B1, `(.L_x_3527) ;  /* 0x00000af000017945 */ /* 0x000fe60003800000 */
[----:B------:R-:W-:-:S04]  /*edf0*/  ISETP.NE.AND P0, PT, R18, 0x2, PT ;  /* 0x000000021200780c */ /* 0x000fc80003f05270 */
[----:B------:R-:W-:Y:S02]  /*ee00*/  SEL R2, RZ, 0x1, P0 ;  /* 0x00000001ff027807 */ /* 0x000fe40000000000 */
[----:B------:R-:W-:Y:S02]  /*ee10*/  SEL R18, R18, RZ, P0 ;  /* 0x000000ff12127207 */ /* 0x000fe40000000000 */
[----:B------:R-:W-:-:S05]  /*ee20*/  LOP3.LUT R10, R5, R2, RZ, 0x3c, !PT ;  /* 0x00000002050a7212 */ /* 0x000fca00078e3cff */
[----:B------:R1:W-:Y:S01]  /*ee30*/  STL [R1+0x4], R10 ;  /* 0x0000040a01007387 */ /* 0x0003e20000100800 */
[----:B------:R-:W-:Y:S05]  /*ee40*/  @!P1 BRA `(.L_x_3528) ;  /* 0x0000000800a09947 */ /* 0x000fea0003800000 */
[----:B------:R-:W-:Y:S01]  /*ee50*/  LOP3.LUT P1, RZ, R19, 0x1, RZ, 0xc0, !PT ;  /* 0x0000000113ff7812 */ /* 0x000fe2000782c0ff */
[----:B0-----:R-:W-:-:S12]  /*ee60*/  VIADD R8, R0, 0xffffffff ;  /* 0xffffffff00087836 */ /* 0x001fd80000000000 */
        /* <DEDUP_REMOVED lines=10> */
[----:B------:R-:W-:-:S04]  /*ef10*/  @P0 SHF.R.U32.HI R2, RZ, R3, R6 ;  /* 0x00000003ff020219 */ /* 0x000fc80000011606 */
[----:B------:R-:W-:-:S05]  /*ef20*/  IADD3 R3, -R2, RZ, RZ ;  /* 0x000000ff02037210 */ /* 0x000fca0007ffe1ff */
        /* <DEDUP_REMOVED lines=10> */
.L_x_3529:
[----:B------:R-:W-:Y:S01]  /*efd0*/  LEA R2, R18, UR36, 0x3 ;  /* 0x0000002412027c11 */ /* 0x000fe2000f8e18ff */
[----:B------:R-:W-:Y:S01]  /*efe0*/  BSSY B2, `(.L_x_3530) ;  /* 0x0000004000027945 */ /* 0x000fe20003800000 */
[----:B------:R-:W-:-:S04]  /*eff0*/  SHF.L.U32 R3, R10, 0x1f, RZ ;  /* 0x0000001f0a037819 */ /* 0x000fc800000006ff */
[----:B------:R-:W2:Y:S02]  /*f000*/  SYNCS.PHASECHK.TRANS64.TRYWAIT P0, [R2+URZ+0x36840], R3 ;  /* 0x03684003020075a7 */ /* 0x000ea4000800017f */
[----:B--2---:R-:W-:Y:S05]  /*f010*/  @!P0 BRA `(.L_x_3531) ;  /* 0x0000002000b48947 */ /* 0x004fea0003800000 */
.L_x_3597:
[----:B------:R-:W-:Y:S05]  /*f020*/  BSYNC B2 ;  /* 0x0000000000027941 */ /* 0x000fea0003800000 */
.L_x_3530:
        /* <DEDUP_REMOVED lines=12> */
.L_x_3533:
[----:B------:R-:W-:Y:S05]  /*f0f0*/  BSYNC B2 ;  /* 0x0000000000027941 */ /* 0x000fea0003800000 */
.L_x_3532:
        /* <DEDUP_REMOVED lines=12> */
.L_x_3534:
        /* <DEDUP_REMOVED lines=16> */
.L_x_3535:
        /* <DEDUP_REMOVED lines=16> */
.L_x_3536:
        /* <DEDUP_REMOVED lines=15> */
.L_x_3598:
[----:B------:R-:W-:Y:S05]  /*f4b0*/  BSYNC B2 ;  /* 0x0000000000027941 */ /* 0x000fea0003800000 */
.L_x_3537:
[----:B------:R-:W-:Y:S01]  /*f4c0*/  BSSY B2, `(.L_x_3539) ;  /* 0x000000b000027945 */ /* 0x000fe20003800000 */
[----:B------:R-:W-:Y:S02]  /*f4d0*/  IMAD.MOV.U32 R12, RZ, RZ, 0x0 ;  /* 0x00000000ff0c7424 */ /* 0x000fe400078e00ff */
[----:B------:R-:W-:Y:S01]  /*f4e0*/  IMAD.MOV.U32 R13, RZ, RZ, 0x14f00000 ;  /* 0x14f00000ff0d7424 */ /* 0x000fe200078e00ff */
[----:B------:R-:W-:Y:S06]  /*f4f0*/  @P1 BRA `(.L_x_3540) ;  /* 0x00000000001c1947 */ /* 0x000fec0003800000 */
[----:B------:R-:W1:Y:S01]  /*f500*/  S2R R7, SR_TID.X ;  /* 0x0000000000077919 */ /* 0x000e620000002100 */
[----:B------:R-:W-:-:S04]  /*f510*/  IMAD.MOV.U32 R3, RZ, RZ, 0xa800 ;  /* 0x0000a800ff037424 */ /* 0x000fc800078e00ff */
[----:B------:R2:W-:Y:S01]  /*f520*/  SYNCS.ARRIVE.TRANS64 RZ, [R2+URZ+0x50], R3 ;  /* 0x0000500302ff79a7 */ /* 0x0005e2000800003f */
[----:B-1----:R-:W-:-:S04]  /*f530*/  LOP3.LUT R7, R7, 0x1f, RZ, 0xc0, !PT ;  /* 0x0000001f07077812 */ /* 0x002fc800078ec0ff */
[----:B------:R-:W-:-:S13]  /*f540*/  ISETP.NE.AND P0, PT, R7, RZ, PT ;  /* 0x000000ff0700720c */ /* 0x000fda0003f05270 */
[----:B--2---:R-:W-:Y:S05]  /*f550*/  @!P0 BRA `(.L_x_3540) ;  /* 0x0000000000048947 */ /* 0x004fea0003800000 */
[----:B------:R-:W-:Y:S01]  /*f560*/  BPT.TRAP 0x1 ;  /* 0x000000040000795c */ /* 0x000fe20000300000 */
.L_x_3540:
[----:B------:R-:W-:Y:S05]  /*f570*/  BSYNC B2 ;  /* 0x0000000000027941 */ /* 0x000fea0003800000 */
.L_x_3539:
[----:B------:R-:W2:Y:S01]  /*f580*/  LDL.LU R3, [R1+0x8] ;  /* 0x0000080001037983 */ /* 0x000ea20000300800 */
        /* <DEDUP_REMOVED lines=9> */
[----:B--2---:R-:W-:-:S11]  /*f620*/  IMAD R3, R3, 0x70, RZ ;  /* 0x0000007003037824 */ /* 0x004fd600078e02ff */
.L_x_3541:
        /* <DEDUP_REMOVED lines=15> */
.L_x_3542:
        /* <DEDUP_REMOVED lines=15> */
.L_x_3543:
        /* <DEDUP_REMOVED lines=12> */
.L_x_3528:
[----:B------:R-:W-:Y:S05]  /*f8d0*/  BSYNC B1 ;  /* 0x0000000000017941 */ /* 0x000fea0003800000 */
.L_x_3527:
[C---:B------:R-:W-:Y:S01]  /*f8e0*/  ISETP.GT.AND P0, PT, R0.reuse, 0x1, PT ;  /* 0x000000010000780c */ /* 0x040fe20003f04270 */
[----:B------:R-:W-:-:S12]  /*f8f0*/  VIADD R0, R0, 0xfffffffe ;  /* 0xfffffffe00007836 */ /* 0x000fd80000000000 */
[----:B------:R-:W-:Y:S05]  /*f900*/  @P0 BRA `(.L_x_3544) ;  /* 0xffffffe800640947 */ /* 0x000fea000383ffff */
.L_x_3509:
[----:B------:R-:W-:Y:S05]  /*f910*/  BSYNC B0 ;  /* 0x0000000000007941 */ /* 0x000fea0003800000 */
.L_x_3490:
[----:B------:R-:W-:Y:S01]  /*f920*/  LOP3.LUT P0, RZ, R19, 0x2, RZ, 0xc0, !PT ;  /* 0x0000000213ff7812 */ /* 0x000fe2000780c0ff */
[----:B------:R-:W-:-:S12]  /*f930*/  BSSY B0, `(.L_x_3545) ;  /* 0x0000049000007945 */ /* 0x000fd80003800000 */
[----:B------:R-:W-:Y:S05]  /*f940*/  @!P0 BRA `(.L_x_3546) ;  /* 0x00000004001c8947 */ /* 0x000fea0003800000 */
[----:B------:R-:W3:Y:S01]  /*f950*/  LDL R3, [R1+0x4] ;  /* 0x0000040001037983 */ /* 0x000ee20000100800 */
[----:B------:R-:W-:Y:S01]  /*f960*/  LEA R2, R18, UR36, 0x3 ;  /* 0x0000002412027c11 */ /* 0x000fe2000f8e18ff */
[----:B------:R-:W-:Y:S01]  /*f970*/  BSSY B1, `(.L_x_3547) ;  /* 0x0000007000017945 */ /* 0x000fe20003800000 */
[----:B-1----:R-:W1:Y:S02]  /*f980*/  S2R R0, SR_TID.X ;  /* 0x0000000000007919 */ /* 0x002e640000002100 */
[----:B-1----:R-:W-:-:S04]  /*f990*/  LOP3.LUT R0, R0, 0x7f, RZ, 0xc0, !PT ;  /* 0x0000007f00007812 */ /* 0x002fc800078ec0ff */
[----:B------:R-:W-:Y:S02]  /*f9a0*/  ISETP.NE.AND P1, PT, R0, RZ, PT ;  /* 0x000000ff0000720c */ /* 0x000fe40003f25270 */
[----:B---3--:R-:W-:-:S04]  /*f9b0*/  SHF.L.U32 R3, R3, 0x1f, RZ ;  /* 0x0000001f03037819 */ /* 0x008fc800000006ff */
[----:B------:R-:W1:Y:S02]  /*f9c0*/  SYNCS.PHASECHK.TRANS64.TRYWAIT P0, [R2+URZ+0x36860], R3 ;  /* 0x03686003020075a7 */ /* 0x000e64000800017f */
[----:B-1----:R-:W-:Y:S05]  /*f9d0*/  @!P0 BRA `(.L_x_3548) ;  /* 0x00000018006c8947 */ /* 0x002fea0003800000 */
.L_x_3599:
[----:B------:R-:W-:Y:S05]  /*f9e0*/  BSYNC B1 ;  /* 0x0000000000017941 */ /* 0x000fea0003800000 */
.L_x_3547:
[----:B------:R-:W-:Y:S04]  /*f9f0*/  BSSY B1, `(.L_x_3549) ;  /* 0x0000009000017945 */ /* 0x000fe80003800000 */
        /* <DEDUP_REMOVED lines=8> */
.L_x_3550:
[----:B------:R-:W-:Y:S05]  /*fa80*/  BSYNC B1 ;  /* 0x0000000000017941 */ /* 0x000fea0003800000 */
.L_x_3549:
[----:B------:R-:W3:Y:S01]  /*fa90*/  LDL R0, [R1+0x8] ;  /* 0x0000080001007983 */ /* 0x000ee20000100800 */
[----:B------:R-:W-:Y:S01]  /*faa0*/  IMAD R9, R18, 0xa800, R9 ;  /* 0x0000a80012097824 */ /* 0x000fe200078e0209 */
[----:B------:R-:W-:Y:S01]  /*fab0*/  UIADD3 UR4, UP0, UR38, 0x470, URZ ;  /* 0x0000047026047890 */ /* 0x000fe2000ff1e03f */
[----:B------:R-:W-:Y:S01]  /*fac0*/  PLOP3.LUT P0, PT, PT, PT, PT, 0x80, 0x0 ;  /* 0x000000000000781c */ /* 0x000fe20003f0f070 */
[----:B-1----:R-:W-:Y:S01]  /*fad0*/  VIADD R2, R2, 0x36850 ;  /* 0x0003685002027836 */ /* 0x002fe20000000000 */
[----:B------:R-:W-:Y:S01]  /*fae0*/  UMOV UR6, 0x0 ;  /* 0x0000000000067882 */ /* 0x000fe20000000000 */
[----:B------:R-:W-:Y:S01]  /*faf0*/  VIADD R3, R9, 0x400 ;  /* 0x0000040009037836 */ /* 0x000fe20000000000 */
[----:B------:R-:W-:Y:S01]  /*fb00*/  UIADD3.X UR5, URZ, UR39, URZ, UP0, !UPT ;  /* 0x000000273f057290 */ /* 0x000fe200087fe43f */
[----:B------:R-:W-:Y:S01]  /*fb10*/  UMOV UR7, 0x14f00000 ;  /* 0x14f0000000077882 */ /* 0x000fe20000000000 */
[----:B------:R-:W-:Y:S01]  /*fb20*/  UMOV UR10, URZ ;  /* 0x0000003f000a7c82 */ /* 0x000fe20008000000 */
[----:B---3--:R-:W-:-:S09]  /*fb30*/  IMAD R0, R0, 0x70, RZ ;  /* 0x0000007000007824 */ /* 0x008fd200078e02ff */
.L_x_3551:
        /* <DEDUP_REMOVED lines=10> */
[----:B------:R-:W-:Y:S01]  /*fbe0*/  PLOP3.LUT P0, PT, PT, PT, PT, 0x80, 0x0 ;  /* 0x000000000000781c */ /* 0x000fe20003f0f070 */
[----:B------:R-:W-:Y:S01]  /*fbf0*/  VIADD R3, R9, 0x3c00 ;  /* 0x00003c0009037836 */ /* 0x000fe20000000000 */
[----:B------:R-:W-:Y:S01]  /*fc00*/  UMOV UR6, 0x0 ;  /* 0x0000000000067882 */ /* 0x000fe20000000000 */
[----:B------:R-:W-:Y:S01]  /*fc10*/  UMOV UR7, 0x14f00000 ;  /* 0x14f0000000077882 */ /* 0x000fe20000000000 */
[----:B------:R-:W-:-:S09]  /*fc20*/  UMOV UR10, 0x40 ;  /* 0x00000040000a7882 */ /* 0x000fd20000000000 */
.L_x_3552:
        /* <DEDUP_REMOVED lines=15> */
.L_x_3553:
        /* <DEDUP_REMOVED lines=10> */
.L_x_3546:
[----:B------:R-:W-:Y:S05]  /*fdc0*/  BSYNC B0 ;  /* 0x0000000000007941 */ /* 0x000fea0003800000 */
.L_x_3545:
[----:B------:R-:W3:Y:S01]  /*fdd0*/  LDL.LU R5, [R1+0x24] ;  /* 0x0000240001057983 */ /* 0x000ee20000300800 */
[----:B------:R-:W-:Y:S01]  /*fde0*/  VIADD R18, R18, 0x1 ;  /* 0x0000000112127836 */ /* 0x000fe20000000000 */
[----:B------:R-:W-:Y:S02]  /*fdf0*/  ULDC UR4, c[0x0][0xc34] ;  /* 0x00030d0000047ab9 */ /* 0x000fe40000000800 */
[----:B------:R-:W4:Y:S04]  /*fe00*/  LDL.LU R4, [R1+0x4] ;  /* 0x0000040001047983 */ /* 0x000f280000300800 */
[----:B------:R-:W5:Y:S01]  /*fe10*/  LDL.LU R3, [R1+0x2c] ;  /* 0x00002c0001037983 */ /* 0x000f620000300800 */
[----:B------:R-:W-:-:S04]  /*fe20*/  ISETP.NE.AND P0, PT, R18, 0x2, PT ;  /* 0x000000021200780c */ /* 0x000fc80003f05270 */
[----:B-1----:R-:W-:Y:S02]  /*fe30*/  SEL R0, RZ, 0x1, P0 ;  /* 0x00000001ff007807 */ /* 0x002fe40000000000 */
[----:B------:R-:W-:Y:S01]  /*fe40*/  SEL R18, R18, RZ, P0 ;  /* 0x000000ff12127207 */ /* 0x000fe20000000000 */
[----:B---3--:R-:W-:Y:S01]  /*fe50*/  VIADD R5, R5, UR37 ;  /* 0x0000002505057c36 */ /* 0x008fe20008000000 */
[----:B----4-:R-:W-:-:S04]  /*fe60*/  LOP3.LUT R4, R4, R0, RZ, 0x3c, !PT ;  /* 0x0000000004047212 */ /* 0x010fc800078e3cff */
[----:B------:R1:W-:Y:S01]  /*fe70*/  STL [R1+0x24], R5 ;  /* 0x0000240501007387 */ /* 0x0003e20000100800 */
[----:B------:R-:W-:Y:S01]  /*fe80*/  ISETP.GE.AND P1, PT, R5, UR4, PT ;  /* 0x0000000405007c0c */ /* 0x000fe2000bf26270 */
[----:B-----5:R-:W-:-:S05]  /*fe90*/  VIADD R3, R3, 0x1 ;  /* 0x0000000103037836 */ /* 0x020fca0000000000 */
[----:B------:R1:W-:Y:S04]  /*fea0*/  STL [R1+0x2c], R3 ;  /* 0x00002c0301007387 */ /* 0x0003e80000100800 */
[----:B------:R1:W-:Y:S03]  /*feb0*/  STL [R1+0x4], R4 ;  /* 0x0000040401007387 */ /* 0x0003e60000100800 */
[----:B------:R-:W-:Y:S05]  /*fec0*/  @!P1 BRA `(.L_x_3554) ;  /* 0xffffffbc00949947 */ /* 0x000fea000383ffff */
[----:B------:R-:W-:-:S07]  /*fed0*/  LOP3.LUT R2, R3, 0x1, RZ, 0xc, !PT ;  /* 0x0000000103027812 */ /* 0x000fce00078e0cff */
.L_x_3474:
[----:B01----:R-:W0:Y:S01]  /*fee0*/  S2R R3, SR_CgaCtaId ;  /* 0x0000000000037919 */ /* 0x003e220000008800 */
[----:B------:R-:W-:Y:S01]  /*fef0*/  MOV R0, 0x400 ;  /* 0x0000040000007802 */ /* 0x000fe20000000f00 */
[----:B------:R-:W-:Y:S03]  /*ff00*/  BSSY B0, `(.L_x_3555) ;  /* 0x0000005000007945 */ /* 0x000fe60003800000 */
[----:B0-----:R-:W-:Y:S02]  /*ff10*/  LEA R0, R3, R0, 0x18 ;  /* 0x0000000003007211 */ /* 0x001fe400078ec0ff */
[----:B------:R-:W-:-:S04]  /*ff20*/  SHF.L.U32 R3, R2, 0x1f, RZ ;  /* 0x0000001f02037819 */ /* 0x000fc800000006ff */
[----:B------:R-:W0:Y:S02]  /*ff30*/  SYNCS.PHASECHK.TRANS64.TRYWAIT P0, [R0+URZ+0x36820], R3 ;  /* 0x03682003000075a7 */ /* 0x000e24000800017f */
[----:B0-----:R-:W-:Y:S05]  /*ff40*/  @!P0 BRA `(.L_x_3556) ;  /* 0x0000001400248947 */ /* 0x001fea0003800000 */
.L_x_3600:
[----:B------:R-:W-:Y:S05]  /*ff50*/  BSYNC B0 ;  /* 0x0000000000007941 */ /* 0x000fea0003800000 */
.L_x_3555:
[----:B------:R-:W-:-:S03]  /*ff60*/  UMOV UR4, 0xffffffff ;  /* 0xffffffff00047882 */ /* 0x000fc60000000000 */
[----:B------:R-:W-:Y:S05]  /*ff70*/  BRA.DIV UR4, `(.L_x_3557) ;  /* 0x00000016042c7947 */ /* 0x000fea000b800000 */
[----:B------:R-:W1:Y:S02]  /*ff80*/  S2R R2, SR_TID.X ;  /* 0x0000000000027919 */ /* 0x000e640000002100 */
[----:B-1----:R-:W-:-:S04]  /*ff90*/  SHF.R.U32.HI R2, RZ, 0x5, R2 ;  /* 0x00000005ff027819 */ /* 0x002fc80000011602 */
[----:B------:R-:W-:-:S05]  /*ffa0*/  LOP3.LUT R2, R2, 0x3, RZ, 0xc0, !PT ;  /* 0x0000000302027812 */ /* 0x000fca00078ec0ff */
[----:B------:R1:W3:Y:S02]  /*ffb0*/  SHFL.IDX PT, R14, R2, RZ, 0x1f ;  /* 0x00001fff020e7589 */ /* 0x0002e400000e0000 */
.L_x_3603:
[----:B---3--:R-:W-:Y:S01]  /*ffc0*/  ISETP.NE.AND P0, PT, R14, RZ, PT ;  /* 0x000000ff0e00720c */ /* 0x008fe20003f05270 */
[----:B------:R-:W-:-:S12]  /*ffd0*/  BSSY B0, `(.L_x_3558) ;  /* 0x0000025000007945 */ /* 0x000fd80003800000 */
[----:B------:R-:W-:Y:S05]  /*ffe0*/  @P0 BRA `(.L_x_3559) ;  /* 0x00000000008c0947 */ /* 0x000fea0003800000 */
[----:B------:R-:W-:-:S03]  /*fff0*/  UMOV UR4, 0xffffffff ;  /* 0xffffffff00047882 */ /* 0x000fc60000000000 */
[----:B------:R-:W-:Y:S05]  /*10000*/  BRA.DIV UR4, `(.L_x_3560) ;  /* 0x00000016043c7947 */ /* 0x000fea000b800000 */
[----:B------:R-:W-:-:S13]  /*10010*/  ELECT P6, URZ, PT ;  /* 0x00000000003f782f */ /* 0x000fda00038c0000 */
.L_x_3606:
[----:B------:R-:W-:Y:S05]  /*10020*/  @!P6 BRA `(.L_x_3559) ;  /* 0x00000000007ce947 */ /* 0x000fea0003800000 */
[----:B-1----:R-:W3:Y:S02]  /*10030*/  LDL.LU R2, [R1+0x30] ;  /* 0x0000300001027983 */ /* 0x002ee40000300800 */
[----:B---3--:R-:W-:-:S04]  /*10040*/  LOP3.LUT R2, R2, 0x2, RZ, 0xfc, !PT ;  /* 0x0000000202027812 */ /* 0x008fc800078efcff */
[----:B------:R-:W-:-:S13]  /*10050*/  ISETP.NE.AND P2, PT, R2, 0x3, PT ;  /* 0x000000030200780c */ /* 0x000fda0003f45270 */
[----:B------:R-:W-:Y:S05]  /*10060*/  @!P2 BRA `(.L_x_3561) ;  /* 0x000000000004a947 */ /* 0x000fea0003800000 */
[----:B------:R-:W-:Y:S01]  /*10070*/  BPT.TRAP 0x1 ;  /* 0x000000040000795c */ /* 0x000fe20000300000 */
.L_x_3561:
[----:B------:R-:W3:Y:S01]  /*10080*/  LDL.LU R7, [R1+0x4] ;  /* 0x0000040001077983 */ /* 0x000ee20000300800 */
[----:B0-----:R-:W-:Y:S01]  /*10090*/  IADD3 R3, R0, 0x36840, RZ ;  /* 0x0003684000037810 */ /* 0x001fe20007ffe0ff */
[----:B------:R-:W-:-:S04]  /*100a0*/  VIADD R2, R18, 0x1 ;  /* 0x0000000112027836 */ /* 0x000fc80000000000 */
[----:B------:R-:W-:Y:S01]  /*100b0*/  IMAD R6, R18, 0x8, R3 ;  /* 0x0000000812067824 */ /* 0x000fe200078e0203 */
        /* <DEDUP_REMOVED lines=9> */
.L_x_3607:
[----:B------:R-:W1:Y:S02]  /*10150*/  SYNCS.PHASECHK.TRANS64.TRYWAIT P0, [R3+URZ], R2 ;  /* 0x00000002030075a7 */ /* 0x000e64000800017f */
[----:B-1----:R-:W-:Y:S05]  /*10160*/  @!P0 BRA `(.L_x_3563) ;  /* 0x0000001400188947 */ /* 0x002fea0003800000 */
.L_x_3608:
[----:B------:R-:W-:Y:S05]  /*10170*/  @!P2 BRA `(.L_x_3564) ;  /* 0x000000000004a947 */ /* 0x000fea0003800000 */
[----:B------:R-:W-:Y:S01]  /*10180*/  BPT.TRAP 0x1 ;  /* 0x000000040000795c */ /* 0x000fe20000300000 */
.L_x_3564:
[----:B-1----:R-:W-:-:S04]  /*10190*/  VIADD R3, R0, 0x36860 ;  /* 0x0003686000037836 */ /* 0x002fc80000000000 */
[----:B------:R-:W-:-:S04]  /*101a0*/  IMAD R18, R18, 0x8, R3 ;  /* 0x0000000812127824 */ /* 0x000fc800078e0203 */
[----:B------:R-:W1:Y:S02]  /*101b0*/  SYNCS.PHASECHK.TRANS64.TRYWAIT P0, [R18+URZ], R5 ;  /* 0x00000005120075a7 */ /* 0x000e64000800017f */
[----:B-1----:R-:W-:Y:S05]  /*101c0*/  @!P0 BRA `(.L_x_3565) ;  /* 0x0000001400148947 */ /* 0x002fea0003800000 */
.L_x_3609:
[----:B------:R-:W-:-:S07]  /*101d0*/  IMAD R3, R4, 0x8, R3 ;  /* 0x0000000804037824 */ /* 0x000fce00078e0203 */
.L_x_3566:
[----:B---3--:R3:W4:Y:S02]  /*101e0*/  SYNCS.PHASECHK.TRANS64.TRYWAIT P0, [R3+URZ], R2 ;  /* 0x00000002030075a7 */ /* 0x008724000800017f */
[----:B----4-:R-:W-:Y:S05]  /*101f0*/  @!P0 NANOSLEEP.SYNCS 0x989680 ;  /* 0x009896800000895d */ /* 0x010fea0003900000 */
[----:B------:R-:W4:Y:S02]  /*10200*/  @!P0 SYNCS.PHASECHK.TRANS64 P0, [R3+URZ], R2 ;  /* 0x00000002030085a7 */ /* 0x000f24000800007f */
[----:B----4-:R-:W-:Y:S05]  /*10210*/  @!P0 BRA `(.L_x_3566) ;  /* 0xfffffffc00f08947 */ /* 0x010fea000383ffff */
.L_x_3559:
[----:B------:R-:W-:Y:S05]  /*10220*/  BSYNC B0 ;  /* 0x0000000000007941 */ /* 0x000fea0003800000 */
.L_x_3558:
[----:B------:R-:W-:Y:S05]  /*10230*/  EXIT ;  /* 0x000000000000794d */ /* 0x000fea0003800000 */
.L_x_3446:
[----:B0-----:R-:W-:-:S04]  /*10240*/  IMAD.U32 R3, RZ, RZ, UR37 ;  /* 0x00000025ff037e24 */ /* 0x001fc8000f8e00ff */
[----:B------:R0:W1:Y:S03]  /*10250*/  SYNCS.PHASECHK.TRANS64.TRYWAIT P1, [R3+URZ+0x36800], R0 ;  /* 0x03680000030075a7 */ /* 0x000066000802017f */
[----:B-1----:R-:W-:Y:S05]  /*10260*/  @!P1 NANOSLEEP.SYNCS 0x989680 ;  /* 0x009896800000995d */ /* 0x002fea0003900000 */
[----:B------:R-:W1:Y:S02]  /*10270*/  @!P1 SYNCS.PHASECHK.TRANS64 P1, [R3+URZ+0x36800], R0 ;  /* 0x03680000030095a7 */ /* 0x000e64000802007f */
[----:B-1----:R-:W-:Y:S05]  /*10280*/  @!P1 BRA `(.L_x_3446) ;  /* 0xfffffffc00ec9947 */ /* 0x002fea000383ffff */
[----:B------:R-:W-:Y:S05]  /*10290*/  BRA `(.L_x_3567) ;  /* 0xffffff0c00c07947 */ /* 0x000fea000383ffff */
.L_x_3450:
[----:B-1----:R1:W2:Y:S02]  /*102a0*/  SYNCS.PHASECHK.TRANS64.TRYWAIT P2, [R2+URZ+0x36830], R3 ;  /* 0x03683003020075a7 */ /* 0x0022a4000804017f */
[----:B--2---:R-:W-:Y:S05]  /*102b0*/  @!P2 NANOSLEEP.SYNCS 0x989680 ;  /* 0x009896800000a95d */ /* 0x004fea0003900000 */
[----:B------:R-:W2:Y:S02]  /*102c0*/  @!P2 SYNCS.PHASECHK.TRANS64 P2, [R2+URZ+0x36830], R3 ;  /* 0x036830030200a5a7 */ /* 0x000ea4000804007f */
[----:B--2---:R-:W-:Y:S05]  /*102d0*/  @!P2 BRA `(.L_x_3450) ;  /* 0xfffffffc00f0a947 */ /* 0x004fea000383ffff */
[----:B------:R-:W-:Y:S05]  /*102e0*/  BRA `(.L_x_3449) ;  /* 0xffffff0c00ec7947 */ /* 0x000fea000383ffff */
.L_x_3455:
[----:B-1----:R-:W-:-:S04]  /*102f0*/  IMAD.U32 R3, RZ, RZ, UR38 ;  /* 0x00000026ff037e24 */ /* 0x002fc8000f8e00ff */
[----:B------:R1:W2:Y:S03]  /*10300*/  SYNCS.PHASECHK.TRANS64.TRYWAIT P2, [R3+URZ+0x36830], R0 ;  /* 0x03683000030075a7 */ /* 0x0002a6000804017f */
[----:B--2---:R-:W-:Y:S05]  /*10310*/  @!P2 NANOSLEEP.SYNCS 0x989680 ;  /* 0x009896800000a95d */ /* 0x004fea0003900000 */
[----:B------:R-:W2:Y:S02]  /*10320*/  @!P2 SYNCS.PHASECHK.TRANS64 P2, [R3+URZ+0x36830], R0 ;  /* 0x036830000300a5a7 */ /* 0x000ea4000804007f */
[----:B--2---:R-:W-:Y:S05]  /*10330*/  @!P2 BRA `(.L_x_3455) ;  /* 0xfffffffc00eca947 */ /* 0x004fea000383ffff */
[----:B------:R-:W-:Y:S05]  /*10340*/  BRA `(.L_x_3454) ;  /* 0xffffff5000a07947 */ /* 0x000fea000383ffff */
.L_x_3459:
[----:B-1----:R-:W-:-:S04]  /*10350*/  IMAD.U32 R3, RZ, RZ, UR7 ;  /* 0x00000007ff037e24 */ /* 0x002fc8000f8e00ff */
[----:B------:R1:W2:Y:S03]  /*10360*/  SYNCS.PHASECHK.TRANS64.TRYWAIT P2, [R3+URZ+0x36850], R0 ;  /* 0x03685000030075a7 */ /* 0x0002a6000804017f */
[----:B--2---:R-:W-:Y:S05]  /*10370*/  @!P2 NANOSLEEP.SYNCS 0x989680 ;  /* 0x009896800000a95d */ /* 0x004fea0003900000 */
[----:B------:R-:W2:Y:S02]  /*10380*/  @!P2 SYNCS.PHASECHK.TRANS64 P2, [R3+URZ+0x36850], R0 ;  /* 0x036850000300a5a7 */ /* 0x000ea4000804007f */
[----:B--2---:R-:W-:Y:S05]  /*10390*/  @!P2 BRA `(.L_x_3459) ;  /* 0xfffffffc00eca947 */ /* 0x004fea000383ffff */
[----:B------:R-:W-:Y:S05]  /*103a0*/  BRA `(.L_x_3458) ;  /* 0xffffff7800147947 */ /* 0x000fea000383ffff */
.L_x_3464:
[----:B-1----:R-:W-:-:S04]  /*103b0*/  IMAD.U32 R7, RZ, RZ, UR12 ;  /* 0x0000000cff077e24 */ /* 0x002fc8000f8e00ff */
[----:B------:R1:W2:Y:S03]  /*103c0*/  SYNCS.PHASECHK.TRANS64.TRYWAIT P0, [R7+URZ+0x36850], R2 ;  /* 0x03685002070075a7 */ /* 0x0002a6000800017f */
[----:B--2---:R-:W-:Y:S05]  /*103d0*/  @!P0 NANOSLEEP.SYNCS 0x989680 ;  /* 0x009896800000895d */ /* 0x004fea0003900000 */
[----:B------:R-:W2:Y:S02]  /*103e0*/  @!P0 SYNCS.PHASECHK.TRANS64 P0, [R7+URZ+0x36850], R2 ;  /* 0x03685002070085a7 */ /* 0x000ea4000800007f */
[----:B--2---:R-:W-:Y:S05]  /*103f0*/  @!P0 BRA `(.L_x_3464) ;  /* 0xfffffffc00ec8947 */ /* 0x004fea000383ffff */
[----:B------:R-:W-:Y:S05]  /*10400*/  BRA `(.L_x_3463) ;  /* 0xffffff9000cc7947 */ /* 0x000fea000383ffff */
.L_x_3478:
        /* <DEDUP_REMOVED lines=8> */
[----:B0-2---:R-:W-:Y:S05]  /*10490*/  WARPSYNC.COLLECTIVE R15, `(.L_x_3569) ;  /* 0x000000000f087348 */ /* 0x005fea0003c00000 */
[----:B------:R1:W3:Y:S02]  /*104a0*/  SHFL.IDX P6, R14, R13, R12, R11 ;  /* 0x0000000c0d0e7389 */ /* 0x0002e400000c000b */
[----:B0123--:R-:W-:Y:S01]  /*104b0*/  ENDCOLLECTIVE ;  /* 0x000000000000791b */ /* 0x00ffe20003800000 */
.L_x_3569:
[----:B------:R-:W-:Y:S05]  /*104c0*/  BSYNC B0 ;  /* 0x0000000000007941 */ /* 0x000fea0003800000 */
.L_x_3568:
[----:B------:R-:W-:Y:S05]  /*104d0*/  BRA `(.L_x_3570) ;  /* 0xffffffbc00e07947 */ /* 0x000fea000383ffff */
.L_x_3480:
[----:B------:R-:W-:Y:S01]  /*104e0*/  BSSY B0, `(.L_x_3571) ;  /* 0x0000006000007945 */ /* 0x000fe20003800000 */
[----:B------:R-:W-:-:S07]  /*104f0*/  IMAD.MOV.U32 R15, RZ, RZ, -0x1 ;  /* 0xffffffffff0f7424 */ /* 0x000fce00078e00ff */
[----:B012---:R-:W-:Y:S05]  /*10500*/  WARPSYNC.COLLECTIVE R15, `(.L_x_3572) ;  /* 0x000000000f0c7348 */ /* 0x007fea0003c00000 */
[----:B------:R-:W-:Y:S02]  /*10510*/  ELECT P6, UR62, PT ;  /* 0x00000000003e782f */ /* 0x000fe400038c0000 */
[----:B------:R-:W-:Y:S01]  /*10520*/  MOV R14, UR62 ;  /* 0x0000003e000e7c02 */ /* 0x000fe20008000f00 */
[----:B012---:R-:W-:Y:S10]  /*10530*/  ENDCOLLECTIVE ;  /* 0x000000000000791b */ /* 0x007ff40003800000 */
.L_x_3572:
[----:B------:R-:W-:Y:S05]  /*10540*/  BSYNC B0 ;  /* 0x0000000000007941 */ /* 0x000fea0003800000 */
.L_x_3571:
[----:B------:R-:W-:Y:S05]  /*10550*/  BRA `(.L_x_3573) ;  /* 0xffffffbc00e07947 */ /* 0x000fea000383ffff */
.L_x_3482:
[----:B-1----:R1:W4:Y:S02]  /*10560*/  SYNCS.PHASECHK.TRANS64.TRYWAIT P0, [R0+URZ+0x36840], R2 ;  /* 0x03684002000075a7 */ /* 0x002324000800017f */
[----:B----4-:R-:W-:Y:S05]  /*10570*/  @!P0 NANOSLEEP.SYNCS 0x989680 ;  /* 0x009896800000895d */ /* 0x010fea0003900000 */
[----:B------:R-:W4:Y:S02]  /*10580*/  @!P0 SYNCS.PHASECHK.TRANS64 P0, [R0+URZ+0x36840], R2 ;  /* 0x03684002000085a7 */ /* 0x000f24000800007f */
[----:B----4-:R-:W-:Y:S05]  /*10590*/  @!P0 BRA `(.L_x_3482) ;  /* 0xfffffffc00f08947 */ /* 0x010fea000383ffff */
[----:B------:R-:W-:Y:S05]  /*105a0*/  BRA `(.L_x_3574) ;  /* 0xffffffc000407947 */ /* 0x000fea000383ffff */
.L_x_3485:
        /* <DEDUP_REMOVED lines=8> */
.L_x_3575:
[----:B------:R-:W-:Y:S01]  /*10630*/  IMAD.MOV.U32 R13, RZ, RZ, R0 ;  /* 0x000000ffff0d7224 */ /* 0x000fe200078e0000 */
[----:B------:R-:W-:Y:S01]  /*10640*/  LOP3.LUT R7, R7, 0x7f, RZ, 0xc0, !PT ;  /* 0x0000007f07077812 */ /* 0x000fe200078ec0ff */
[----:B------:R-:W-:-:S07]  /*10650*/  IMAD.MOV.U32 R6, RZ, RZ, R14 ;  /* 0x000000ffff067224 */ /* 0x000fce00078e000e */
[----:B------:R-:W-:Y:S05]  /*10660*/  WARPSYNC.COLLECTIVE R15, `(.L_x_3576) ;  /* 0x000000000f087348 */ /* 0x000fea0003c00000 */
[----:B------:R0:W1:Y:S02]  /*10670*/  SHFL.IDX P6, R14, R13, R12, R11 ;  /* 0x0000000c0d0e7389 */ /* 0x00006400000c000b */
[----:B01----:R-:W-:Y:S01]  /*10680*/  ENDCOLLECTIVE ;  /* 0x000000000000791b */ /* 0x003fe20003800000 */
.L_x_3576:
        /* <DEDUP_REMOVED lines=20> */
[----:B------:R0:W-:Y:S01]  /*107d0*/  @!P3 LDGSTS.E.BYPASS.LTC128B.128 [R10+0x1d400], desc[UR6][R6.64+0x100], !P2 ;  /* 0x1d400100060abfae */ /* 0x0001e2000d101d46 */
[----:B------:R-:W-:-:S13]  /*107e0*/  ISETP.GE.AND P3, PT, R5, R3, PT ;  /* 0x000000030500720c */ /* 0x000fda0003f66270 */
[----:B0-----:R-:W-:Y:S05]  /*107f0*/  WARPSYNC.COLLECTIVE R15, `(.L_x_3577) ;  /* 0x000000000f087348 */ /* 0x001fea0003c00000 */
[----:B------:R1:W2:Y:S02]  /*10800*/  SHFL.IDX P6, R14, R13, R12, R11 ;  /* 0x0000000c0d0e7389 */ /* 0x0002a400000c000b */
[----:B012---:R-:W-:Y:S01]  /*10810*/  ENDCOLLECTIVE ;  /* 0x000000000000791b */ /* 0x007fe20003800000 */
.L_x_3577:
[----:B------:R-:W-:Y:S01]  /*10820*/  MOV R13, R0 ;  /* 0x00000000000d7202 */ /* 0x000fe20000000f00 */
[----:B------:R-:W-:-:S07]  /*10830*/  IMAD.MOV.U32 R5, RZ, RZ, R14 ;  /* 0x000000ffff057224 */ /* 0x000fce00078e000e */
[----:B------:R-:W-:Y:S05]  /*10840*/  WARPSYNC.COLLECTIVE R15, `(.L_x_3578) ;  /* 0x000000000f087348 */ /* 0x000fea0003c00000 */
[----:B------:R0:W1:Y:S02]  /*10850*/  SHFL.IDX P6, R14, R13, R12, R11 ;  /* 0x0000000c0d0e7389 */ /* 0x00006400000c000b */
[----:B01----:R-:W-:Y:S01]  /*10860*/  ENDCOLLECTIVE ;  /* 0x000000000000791b */ /* 0x003fe20003800000 */
.L_x_3578:
[----:B------:R-:W-:Y:S01]  /*10870*/  ULDC.64 UR4, c[0x0][0x208] ;  /* 0x0000820000047ab9 */ /* 0x000fe20000000a00 */
[----:B------:R-:W-:Y:S02]  /*10880*/  IMAD.MOV.U32 R13, RZ, RZ, R4 ;  /* 0x000000ffff0d7224 */ /* 0x000fe400078e0004 */
[----:B------:R-:W-:Y:S02]  /*10890*/  IMAD.MOV.U32 R12, RZ, RZ, 0x2 ;  /* 0x00000002ff0c7424 */ /* 0x000fe400078e00ff */
[----:B------:R-:W-:-:S05]  /*108a0*/  IMAD.MOV.U32 R8, RZ, RZ, R14 ;  /* 0x000000ffff087224 */ /* 0x000fca00078e000e */
[----:B------:R-:W-:-:S05]  /*108b0*/  @!P3 LEA R8, P5, R9, R8, 0x1 ;  /* 0x000000080908b211 */ /* 0x000fca00078a08ff */
[----:B------:R-:W-:Y:S02]  /*108c0*/  @!P3 IMAD.X R5, RZ, RZ, R5, P5 ;  /* 0x000000ffff05b224 */ /* 0x000fe400028e0605 */
        /* <DEDUP_REMOVED lines=13> */
.L_x_3579:
[----:B------:R-:W-:Y:S02]  /*109a0*/  IMAD.MOV.U32 R13, RZ, RZ, R0 ;  /* 0x000000ffff0d7224 */ /* 0x000fe400078e0000 */
[----:B------:R-:W-:-:S07]  /*109b0*/  IMAD.MOV.U32 R5, RZ, RZ, R14 ;  /* 0x000000ffff057224 */ /* 0x000fce00078e000e */
[----:B------:R-:W-:Y:S05]  /*109c0*/  WARPSYNC.COLLECTIVE R15, `(.L_x_3580) ;  /* 0x000000000f087348 */ /* 0x000fea0003c00000 */
[----:B------:R0:W1:Y:S02]  /*109d0*/  SHFL.IDX P6, R14, R13, R12, R11 ;  /* 0x0000000c0d0e7389 */ /* 0x00006400000c000b */
[----:B01----:R-:W-:Y:S01]  /*109e0*/  ENDCOLLECTIVE ;  /* 0x000000000000791b */ /* 0x003fe20003800000 */
.L_x_3580:
        /* <DEDUP_REMOVED lines=8> */
[----:B------:R-:W0:Y:S01]  /*10a70*/  S2R R9, SR_TID.X ;  /* 0x0000000000097919 */ /* 0x000e220000002100 */
[C---:B------:R-:W-:Y:S02]  /*10a80*/  VIADD R5, R2.reuse, 0x30 ;  /* 0x0000003002057836 */ /* 0x040fe40000000000 */
[----:B------:R-:W-:Y:S01]  /*10a90*/  VIADD R8, R2, 0x60 ;  /* 0x0000006002087836 */ /* 0x000fe20000000000 */
[----:B------:R-:W-:Y:S01]  /*10aa0*/  @!PT LDS RZ, [RZ] ;  /* 0x00000000fffff984 */ /* 0x000fe20000000800 */
[----:B------:R-:W-:Y:S01]  /*10ab0*/  @!PT LDS RZ, [RZ] ;  /* 0x00000000fffff984 */ /* 0x000fe20000000800 */
[----:B------:R-:W-:Y:S01]  /*10ac0*/  @!PT LDS RZ, [RZ] ;  /* 0x00000000fffff984 */ /* 0x000fe20000000800 */
[----:B------:R1:W-:Y:S04]  /*10ad0*/  @!P3 LDGSTS.E.BYPASS.LTC128B.128 [R10+0x16400], desc[UR4][R6.64], !P0 ;  /* 0x16400000060abfae */ /* 0x0003e8000c101d44 */
[----:B------:R1:W-:Y:S04]  /*10ae0*/  @!P3 LDGSTS.E.BYPASS.LTC128B.128 [R10+0x1a400], desc[UR4][R6.64+0x80], !P1 ;  /* 0x1a400080060abfae */ /* 0x0003e8000c901d44 */
[----:B------:R1:W-:Y:S01]  /*10af0*/  @!P3 LDGSTS.E.BYPASS.LTC128B.128 [R10+0x1e400], desc[UR4][R6.64+0x100], !P2 ;  /* 0x1e400100060abfae */ /* 0x0003e2000d101d44 */
[----:B------:R-:W-:-:S13]  /*10b00*/  ISETP.GE.AND P3, PT, R5, R3, PT ;  /* 0x000000030500720c */ /* 0x000fda0003f66270 */
[----:B01----:R-:W-:Y:S05]  /*10b10*/  WARPSYNC.COLLECTIVE R15, `(.L_x_3581) ;  /* 0x000000000f087348 */ /* 0x003fea0003c00000 */
[----:B------:R2:W3:Y:S02]  /*10b20*/  SHFL.IDX P6, R14, R13, R12, R11 ;  /* 0x0000000c0d0e7389 */ /* 0x0004e400000c000b */
[----:B0123--:R-:W-:Y:S01]  /*10b30*/  ENDCOLLECTIVE ;  /* 0x000000000000791b */ /* 0x00ffe20003800000 */
.L_x_3581:
[----:B------:R-:W-:Y:S02]  /*10b40*/  IMAD.MOV.U32 R13, RZ, RZ, R0 ;  /* 0x000000ffff0d7224 */ /* 0x000fe400078e0000 */
[----:B------:R-:W-:-:S05]  /*10b50*/  IMAD.SHL.U32 R9, R9, 0x8, RZ ;  /* 0x0000000809097824 */ /* 0x000fca00078e00ff */
[----:B------:R-:W-:Y:S01]  /*10b60*/  LOP3.LUT R9, R9, 0x38, RZ, 0xc0, !PT ;  /* 0x0000003809097812 */ /* 0x000fe200078ec0ff */
[----:B------:R-:W-:-:S07]  /*10b70*/  IMAD.MOV.U32 R5, RZ, RZ, R14 ;  /* 0x000000ffff057224 */ /* 0x000fce00078e000e */
[----:B------:R-:W-:Y:S05]  /*10b80*/  WARPSYNC.COLLECTIVE R15, `(.L_x_3582) ;  /* 0x000000000f087348 */ /* 0x000fea0003c00000 */
[----:B------:R0:W1:Y:S02]  /*10b90*/  SHFL.IDX P6, R14, R13, R12, R11 ;  /* 0x0000000c0d0e7389 */ /* 0x00006400000c000b */
[----:B01----:R-:W-:Y:S01]  /*10ba0*/  ENDCOLLECTIVE ;  /* 0x000000000000791b */ /* 0x003fe20003800000 */
.L_x_3582:
        /* <DEDUP_REMOVED lines=18> */
.L_x_3583:
[----:B------:R-:W-:Y:S02]  /*10cd0*/  IMAD.MOV.U32 R13, RZ, RZ, R0 ;  /* 0x000000ffff0d7224 */ /* 0x000fe400078e0000 */
[----:B------:R-:W-:-:S07]  /*10ce0*/  IMAD.MOV.U32 R5, RZ, RZ, R14 ;  /* 0x000000ffff057224 */ /* 0x000fce00078e000e */
[----:B------:R-:W-:Y:S05]  /*10cf0*/  WARPSYNC.COLLECTIVE R15, `(.L_x_3584) ;  /* 0x000000000f087348 */ /* 0x000fea0003c00000 */
[----:B------:R0:W1:Y:S02]  /*10d00*/  SHFL.IDX P6, R14, R13, R12, R11 ;  /* 0x0000000c0d0e7389 */ /* 0x00006400000c000b */
[----:B01----:R-:W-:Y:S01]  /*10d10*/  ENDCOLLECTIVE ;  /* 0x000000000000791b */ /* 0x003fe20003800000 */
.L_x_3584:
        /* <DEDUP_REMOVED lines=18> */
.L_x_3585:
[----:B------:R-:W-:Y:S02]  /*10e40*/  IMAD.MOV.U32 R13, RZ, RZ, R0 ;  /* 0x000000ffff0d7224 */ /* 0x000fe400078e0000 */
[----:B------:R-:W-:-:S07]  /*10e50*/  IMAD.MOV.U32 R5, RZ, RZ, R14 ;  /* 0x000000ffff057224 */ /* 0x000fce00078e000e */
[----:B------:R-:W-:Y:S05]  /*10e60*/  WARPSYNC.COLLECTIVE R15, `(.L_x_3586) ;  /* 0x000000000f087348 */ /* 0x000fea0003c00000 */
[----:B------:R0:W1:Y:S02]  /*10e70*/  SHFL.IDX P6, R14, R13, R12, R11 ;  /* 0x0000000c0d0e7389 */ /* 0x00006400000c000b */
[----:B01----:R-:W-:Y:S01]  /*10e80*/  ENDCOLLECTIVE ;  /* 0x000000000000791b */ /* 0x003fe20003800000 */
.L_x_3586:
[----:B------:R-:W-:Y:S01]  /*10e90*/  ULDC.64 UR4, c[0x0][0x208] ;  /* 0x0000820000047ab9 */ /* 0x000fe20000000a00 */
[----:B------:R-:W-:Y:S02]  /*10ea0*/  IMAD.MOV.U32 R13, RZ, RZ, R4 ;  /* 0x000000ffff0d7224 */ /* 0x000fe400078e0004 */
[----:B------:R-:W-:Y:S02]  /*10eb0*/  IMAD.MOV.U32 R12, RZ, RZ, 0x6 ;  /* 0x00000006ff0c7424 */ /* 0x000fe400078e00ff */
[----:B------:R-:W-:-:S05]  /*10ec0*/  IMAD.MOV.U32 R6, RZ, RZ, R14 ;  /* 0x000000ffff067224 */ /* 0x000fca00078e000e */
[----:B------:R-:W-:-:S05]  /*10ed0*/  @!P3 LEA R6, P4, R9, R6, 0x1 ;  /* 0x000000060906b211 */ /* 0x000fca00078808ff */
[----:B------:R-:W-:Y:S01]  /*10ee0*/  @!P3 IMAD.X R5, RZ, RZ, R5, P4 ;  /* 0x000000ffff05b224 */ /* 0x000fe200020e0605 */
[----:B------:R-:W-:-:S03]  /*10ef0*/  ISETP.GE.AND P4, PT, R8, R3, PT ;  /* 0x000000030800720c */ /* 0x000fc60003f86270 */
[----:B------:R-:W-:-:S05]  /*10f00*/  @!P3 IMAD.MOV.U32 R7, RZ, RZ, R5 ;  /* 0x000000ffff07b224 */ /* 0x000fca00078e0005 */
[----:B------:R-:W-:Y:S01]  /*10f10*/  @!PT LDS RZ, [RZ] ;  /* 0x00000000fffff984 */ /* 0x000fe20000000800 */
[----:B------:R-:W-:Y:S01]  /*10f20*/  @!PT LDS RZ, [RZ] ;  /* 0x00000000fffff984 */ /* 0x000fe20000000800 */
[----:B------:R-:W-:Y:S01]  /*10f30*/  @!PT LDS RZ, [RZ] ;  /* 0x00000000fffff984 */ /* 0x000fe20000000800 */
[----:B------:R0:W-:Y:S04]  /*10f40*/  @!P3 LDGSTS.E.BYPASS.LTC128B.128 [R10+0x17c00], desc[UR4][R6.64], !P0 ;  /* 0x17c00000060abfae */ /* 0x0001e8000c101d44 */
[----:B------:R0:W-:Y:S04]  /*10f50*/  @!P3 LDGSTS.E.BYPASS.LTC128B.128 [R10+0x1bc00], desc[UR4][R6.64+0x80], !P1 ;  /* 0x1bc00080060abfae */ /* 0x0001e8000c901d44 */
[----:B------:R0:W-:Y:S02]  /*10f60*/  @!P3 LDGSTS.E.BYPASS.LTC128B.128 [R10+0x1fc00], desc[UR4][R6.64+0x100], !P2 ;  /* 0x1fc00100060abfae */ /* 0x0001e4000d101d44 */
[----:B0-----:R-:W-:Y:S05]  /*10f70*/  WARPSYNC.COLLECTIVE R15, `(.L_x_3587) ;  /* 0x000000000f087348 */ /* 0x001fea0003c00000 */
[----:B------:R1:W2:Y:S02]  /*10f80*/  SHFL.IDX P6, R14, R13, R12, R11 ;  /* 0x0000000c0d0e7389 */ /* 0x0002a400000c000b */
[----:B012---:R-:W-:Y:S01]  /*10f90*/  ENDCOLLECTIVE ;  /* 0x000000000000791b */ /* 0x007fe20003800000 */
.L_x_3587:
[----:B------:R-:W-:Y:S02]  /*10fa0*/  IMAD.MOV.U32 R13, RZ, RZ, R0 ;  /* 0x000000ffff0d7224 */ /* 0x000fe400078e0000 */
[----:B------:R-:W-:-:S07]  /*10fb0*/  IMAD.MOV.U32 R5, RZ, RZ, R14 ;  /* 0x000000ffff057224 */ /* 0x000fce00078e000e */
[----:B------:R-:W-:Y:S05]  /*10fc0*/  WARPSYNC.COLLECTIVE R15, `(.L_x_3588) ;  /* 0x000000000f087348 */ /* 0x000fea0003c00000 */
[----:B------:R0:W1:Y:S02]  /*10fd0*/  SHFL.IDX P6, R14, R13, R12, R11 ;  /* 0x0000000c0d0e7389 */ /* 0x00006400000c000b */
[----:B01----:R-:W-:Y:S01]  /*10fe0*/  ENDCOLLECTIVE ;  /* 0x000000000000791b */ /* 0x003fe20003800000 */
.L_x_3588:
        /* <DEDUP_REMOVED lines=16> */
.L_x_3589:
[----:B------:R-:W-:Y:S02]  /*110f0*/  IMAD.MOV.U32 R13, RZ, RZ, R0 ;  /* 0x000000ffff0d7224 */ /* 0x000fe400078e0000 */
[----:B------:R-:W-:-:S07]  /*11100*/  IMAD.MOV.U32 R4, RZ, RZ, R14 ;  /* 0x000000ffff047224 */ /* 0x000fce00078e000e */
[----:B------:R-:W-:Y:S05]  /*11110*/  WARPSYNC.COLLECTIVE R15, `(.L_x_3590) ;  /* 0x000000000f087348 */ /* 0x000fea0003c00000 */
[----:B------:R0:W1:Y:S02]  /*11120*/  SHFL.IDX P6, R14, R13, R12, R11 ;  /* 0x0000000c0d0e7389 */ /* 0x00006400000c000b */
[----:B01----:R-:W-:Y:S01]  /*11130*/  ENDCOLLECTIVE ;  /* 0x000000000000791b */ /* 0x003fe20003800000 */
.L_x_3590:
[----:B------:R-:W-:Y:S01]  /*11140*/  IMAD.MOV.U32 R0, RZ, RZ, R14 ;  /* 0x000000ffff007224 */ /* 0x000fe200078e000e */
[----:B------:R-:W-:Y:S06]  /*11150*/  BRA `(.L_x_3591) ;  /* 0xffffffc000ac7947 */ /* 0x000fec000383ffff */
.L_x_3489:
[----:B-1----:R1:W2:Y:S02]  /*11160*/  SYNCS.PHASECHK.TRANS64.TRYWAIT P0, [R9+URZ+0x36820], R0 ;  /* 0x03682000090075a7 */ /* 0x0022a4000800017f */
[----:B--2---:R-:W-:Y:S05]  /*11170*/  @!P0 NANOSLEEP.SYNCS 0x989680 ;  /* 0x009896800000895d */ /* 0x004fea0003900000 */
[----:B------:R-:W2:Y:S02]  /*11180*/  @!P0 SYNCS.PHASECHK.TRANS64 P0, [R9+URZ+0x36820], R0 ;  /* 0x03682000090085a7 */ /* 0x000ea4000800007f */
[----:B--2---:R-:W-:Y:S05]  /*11190*/  @!P0 BRA `(.L_x_3489) ;  /* 0xfffffffc00f08947 */ /* 0x004fea000383ffff */
[----:B------:R-:W-:Y:S05]  /*111a0*/  BRA `(.L_x_3592) ;  /* 0xffffffc400147947 */ /* 0x000fea000383ffff */
.L_x_3496:
[----:B-1----:R1:W2:Y:S02]  /*111b0*/  SYNCS.PHASECHK.TRANS64.TRYWAIT P0, [R3+URZ+0x36840], R2 ;  /* 0x03684002030075a7 */ /* 0x0022a4000800017f */
[----:B--2---:R-:W-:Y:S05]  /*111c0*/  @!P0 NANOSLEEP.SYNCS 0x989680 ;  /* 0x009896800000895d */ /* 0x004fea0003900000 */
[----:B------:R-:W2:Y:S02]  /*111d0*/  @!P0 SYNCS.PHASECHK.TRANS64 P0, [R3+URZ+0x36840], R2 ;  /* 0x03684002030085a7 */ /* 0x000ea4000800007f */
[----:B--2---:R-:W-:Y:S05]  /*111e0*/  @!P0 BRA `(.L_x_3496) ;  /* 0xfffffffc00f08947 */ /* 0x004fea000383ffff */
[----:B------:R-:W-:Y:S05]  /*111f0*/  BRA `(.L_x_3593) ;  /* 0xffffffc400c87947 */ /* 0x000fea000383ffff */
.L_x_3503:
[----:B0-----:R0:W1:Y:S02]  /*11200*/  SYNCS.PHASECHK.TRANS64.TRYWAIT P0, [R3+URZ+0x60], R2 ;  /* 0x00006002030075a7 */ /* 0x001064000800017f */
[----:B-1----:R-:W-:Y:S05]  /*11210*/  @!P0 NANOSLEEP.SYNCS 0x989680 ;  /* 0x009896800000895d */ /* 0x002fea0003900000 */
[----:B------:R-:W1:Y:S02]  /*11220*/  @!P0 SYNCS.PHASECHK.TRANS64 P0, [R3+URZ+0x60], R2 ;  /* 0x00006002030085a7 */ /* 0x000e64000800007f */
[----:B-1----:R-:W-:Y:S05]  /*11230*/  @!P0 BRA `(.L_x_3503) ;  /* 0xfffffffc00f08947 */ /* 0x002fea000383ffff */
[----:B------:R-:W-:Y:S05]  /*11240*/  BRA `(.L_x_3594) ;  /* 0xffffffc800d87947 */ /* 0x000fea000383ffff */
.L_x_3514:
[----:B-1----:R1:W2:Y:S02]  /*11250*/  SYNCS.PHASECHK.TRANS64.TRYWAIT P0, [R3+URZ+0x36840], R2 ;  /* 0x03684002030075a7 */ /* 0x0022a4000800017f */
[----:B--2---:R-:W-:Y:S05]  /*11260*/  @!P0 NANOSLEEP.SYNCS 0x989680 ;  /* 0x009896800000895d */ /* 0x004fea0003900000 */
[----:B------:R-:W2:Y:S02]  /*11270*/  @!P0 SYNCS.PHASECHK.TRANS64 P0, [R3+URZ+0x36840], R2 ;  /* 0x03684002030085a7 */ /* 0x000ea4000800007f */
[----:B--2---:R-:W-:Y:S05]  /*11280*/  @!P0 BRA `(.L_x_3514) ;  /* 0xfffffffc00f08947 */ /* 0x004fea000383ffff */
[----:B------:R-:W-:Y:S05]  /*11290*/  BRA `(.L_x_3595) ;  /* 0xffffffd000987947 */ /* 0x000fea000383ffff */
.L_x_3521:
[----:B0-----:R0:W1:Y:S02]  /*112a0*/  SYNCS.PHASECHK.TRANS64.TRYWAIT P0, [R2+URZ+0x60], R3 ;  /* 0x00006003020075a7 */ /* 0x001064000800017f */
[----:B-1----:R-:W-:Y:S05]  /*112b0*/  @!P0 NANOSLEEP.SYNCS 0x989680 ;  /* 0x009896800000895d */ /* 0x002fea0003900000 */
[----:B------:R-:W1:Y:S02]  /*112c0*/  @!P0 SYNCS.PHASECHK.TRANS64 P0, [R2+URZ+0x60], R3 ;  /* 0x00006003020085a7 */ /* 0x000e64000800007f */
[----:B-1----:R-:W-:Y:S05]  /*112d0*/  @!P0 BRA `(.L_x_3521) ;  /* 0xfffffffc00f08947 */ /* 0x002fea000383ffff */
[----:B------:R-:W-:Y:S05]  /*112e0*/  BRA `(.L_x_3596) ;  /* 0xffffffd400a87947 */ /* 0x000fea000383ffff */
.L_x_3531:
[----:B--2---:R2:W3:Y:S02]  /*112f0*/  SYNCS.PHASECHK.TRANS64.TRYWAIT P0, [R2+URZ+0x36840], R3 ;  /* 0x03684003020075a7 */ /* 0x0044e4000800017f */
[----:B---3--:R-:W-:Y:S05]  /*11300*/  @!P0 NANOSLEEP.SYNCS 0x989680 ;  /* 0x009896800000895d */ /* 0x008fea0003900000 */
[----:B------:R-:W3:Y:S02]  /*11310*/  @!P0 SYNCS.PHASECHK.TRANS64 P0, [R2+URZ+0x36840], R3 ;  /* 0x03684003020085a7 */ /* 0x000ee4000800007f */
[----:B---3--:R-:W-:Y:S05]  /*11320*/  @!P0 BRA `(.L_x_3531) ;  /* 0xfffffffc00f08947 */ /* 0x008fea000383ffff */
[----:B------:R-:W-:Y:S05]  /*11330*/  BRA `(.L_x_3597) ;  /* 0xffffffdc00387947 */ /* 0x000fea000383ffff */
.L_x_3538:
[----:B0-----:R0:W1:Y:S02]  /*11340*/  SYNCS.PHASECHK.TRANS64.TRYWAIT P0, [R2+URZ+0x60], R5 ;  /* 0x00006005020075a7 */ /* 0x001064000800017f */
[----:B-1----:R-:W-:Y:S05]  /*11350*/  @!P0 NANOSLEEP.SYNCS 0x989680 ;  /* 0x009896800000895d */ /* 0x002fea0003900000 */
[----:B------:R-:W1:Y:S02]  /*11360*/  @!P0 SYNCS.PHASECHK.TRANS64 P0, [R2+URZ+0x60], R5 ;  /* 0x00006005020085a7 */ /* 0x000e64000800007f */
[----:B-1----:R-:W-:Y:S05]  /*11370*/  @!P0 BRA `(.L_x_3538) ;  /* 0xfffffffc00f08947 */ /* 0x002fea000383ffff */
[----:B------:R-:W-:Y:S05]  /*11380*/  BRA `(.L_x_3598) ;  /* 0xffffffe000487947 */ /* 0x000fea000383ffff */
.L_x_3548:
[----:B-1----:R1:W3:Y:S02]  /*11390*/  SYNCS.PHASECHK.TRANS64.TRYWAIT P0, [R2+URZ+0x36860], R3 ;  /* 0x03686003020075a7 */ /* 0x0022e4000800017f */
[----:B---3--:R-:W-:Y:S05]  /*113a0*/  @!P0 NANOSLEEP.SYNCS 0x989680 ;  /* 0x009896800000895d */ /* 0x008fea0003900000 */
[----:B------:R-:W3:Y:S02]  /*113b0*/  @!P0 SYNCS.PHASECHK.TRANS64 P0, [R2+URZ+0x36860], R3 ;  /* 0x03686003020085a7 */ /* 0x000ee4000800007f */
[----:B---3--:R-:W-:Y:S05]  /*113c0*/  @!P0 BRA `(.L_x_3548) ;  /* 0xfffffffc00f08947 */ /* 0x008fea000383ffff */
[----:B------:R-:W-:Y:S05]  /*113d0*/  BRA `(.L_x_3599) ;  /* 0xffffffe400807947 */ /* 0x000fea000383ffff */
.L_x_3556:
[----:B0-----:R0:W1:Y:S02]  /*113e0*/  SYNCS.PHASECHK.TRANS64.TRYWAIT P0, [R0+URZ+0x36820], R3 ;  /* 0x03682003000075a7 */ /* 0x001064000800017f */
[----:B-1----:R-:W-:Y:S05]  /*113f0*/  @!P0 NANOSLEEP.SYNCS 0x989680 ;  /* 0x009896800000895d */ /* 0x002fea0003900000 */
[----:B------:R-:W1:Y:S02]  /*11400*/  @!P0 SYNCS.PHASECHK.TRANS64 P0, [R0+URZ+0x36820], R3 ;  /* 0x03682003000085a7 */ /* 0x000e64000800007f */
[----:B-1----:R-:W-:Y:S05]  /*11410*/  @!P0 BRA `(.L_x_3556) ;  /* 0xfffffffc00f08947 */ /* 0x002fea000383ffff */
[----:B------:R-:W-:Y:S05]  /*11420*/  BRA `(.L_x_3600) ;  /* 0xffffffe800c87947 */ /* 0x000fea000383ffff */
.L_x_3557:
        /* <DEDUP_REMOVED lines=11> */
.L_x_3602:
[----:B------:R-:W-:Y:S05]  /*114e0*/  BSYNC B0 ;  /* 0x0000000000007941 */ /* 0x000fea0003800000 */
.L_x_3601:
[----:B------:R-:W-:Y:S05]  /*114f0*/  BRA `(.L_x_3603) ;  /* 0xffffffe800b07947 */ /* 0x000fea000383ffff */
.L_x_3560:
[----:B------:R-:W-:Y:S01]  /*11500*/  BSSY B1, `(.L_x_3604) ;  /* 0x0000006000017945 */ /* 0x000fe20003800000 */
[----:B------:R-:W-:-:S07]  /*11510*/  IMAD.MOV.U32 R15, RZ, RZ, -0x1 ;  /* 0xffffffffff0f7424 */ /* 0x000fce00078e00ff */
[----:B012---:R-:W-:Y:S05]  /*11520*/  WARPSYNC.COLLECTIVE R15, `(.L_x_3605) ;  /* 0x000000000f0c7348 */ /* 0x007fea0003c00000 */
[----:B------:R-:W-:Y:S02]  /*11530*/  ELECT P6, UR62, PT ;  /* 0x00000000003e782f */ /* 0x000fe400038c0000 */
[----:B------:R-:W-:Y:S01]  /*11540*/  MOV R14, UR62 ;  /* 0x0000003e000e7c02 */ /* 0x000fe20008000f00 */
[----:B012---:R-:W-:Y:S10]  /*11550*/  ENDCOLLECTIVE ;  /* 0x000000000000791b */ /* 0x007ff40003800000 */
.L_x_3605:
[----:B------:R-:W-:Y:S05]  /*11560*/  BSYNC B1 ;  /* 0x0000000000017941 */ /* 0x000fea0003800000 */
.L_x_3604:
[----:B------:R-:W-:Y:S05]  /*11570*/  BRA `(.L_x_3606) ;  /* 0xffffffe800a87947 */ /* 0x000fea000383ffff */
.L_x_3562:
[----:B0-----:R0:W1:Y:S02]  /*11580*/  SYNCS.PHASECHK.TRANS64.TRYWAIT P0, [R6+URZ], R5 ;  /* 0x00000005060075a7 */ /* 0x001064000800017f */
[----:B-1----:R-:W-:Y:S05]  /*11590*/  @!P0 NANOSLEEP.SYNCS 0x989680 ;  /* 0x009896800000895d */ /* 0x002fea0003900000 */
[----:B------:R-:W1:Y:S02]  /*115a0*/  @!P0 SYNCS.PHASECHK.TRANS64 P0, [R6+URZ], R5 ;  /* 0x00000005060085a7 */ /* 0x000e64000800007f */
[----:B-1----:R-:W-:Y:S05]  /*115b0*/  @!P0 BRA `(.L_x_3562) ;  /* 0xfffffffc00f08947 */ /* 0x002fea000383ffff */
[----:B------:R-:W-:Y:S05]  /*115c0*/  BRA `(.L_x_3607) ;  /* 0xffffffe800e07947 */ /* 0x000fea000383ffff */
.L_x_3563:
[----:B-1----:R1:W3:Y:S02]  /*115d0*/  SYNCS.PHASECHK.TRANS64.TRYWAIT P0, [R3+URZ], R2 ;  /* 0x00000002030075a7 */ /* 0x0022e4000800017f */
[----:B---3--:R-:W-:Y:S05]  /*115e0*/  @!P0 NANOSLEEP.SYNCS 0x989680 ;  /* 0x009896800000895d */ /* 0x008fea0003900000 */
[----:B------:R-:W3:Y:S02]  /*115f0*/  @!P0 SYNCS.PHASECHK.TRANS64 P0, [R3+URZ], R2 ;  /* 0x00000002030085a7 */ /* 0x000ee4000800007f */
[----:B---3--:R-:W-:Y:S05]  /*11600*/  @!P0 BRA `(.L_x_3563) ;  /* 0xfffffffc00f08947 */ /* 0x008fea000383ffff */
[----:B------:R-:W-:Y:S05]  /*11610*/  BRA `(.L_x_3608) ;  /* 0xffffffe800d47947 */ /* 0x000fea000383ffff */
.L_x_3565:
[----:B-1----:R1:W3:Y:S02]  /*11620*/  SYNCS.PHASECHK.TRANS64.TRYWAIT P0, [R18+URZ], R5 ;  /* 0x00000005120075a7 */ /* 0x0022e4000800017f */
[----:B---3--:R-:W-:Y:S05]  /*11630*/  @!P0 NANOSLEEP.SYNCS 0x989680 ;  /* 0x009896800000895d */ /* 0x008fea0003900000 */
[----:B------:R-:W3:Y:S02]  /*11640*/  @!P0 SYNCS.PHASECHK.TRANS64 P0, [R18+URZ], R5 ;  /* 0x00000005120085a7 */ /* 0x000ee4000800007f */
[----:B---3--:R-:W-:Y:S05]  /*11650*/  @!P0 BRA `(.L_x_3565) ;  /* 0xfffffffc00f08947 */ /* 0x008fea000383ffff */
[----:B------:R-:W-:Y:S05]  /*11660*/  BRA `(.L_x_3609) ;  /* 0xffffffe800d87947 */ /* 0x000fea000383ffff */
.L_x_3610:
        /* <DEDUP_REMOVED lines=9> */
.L_x_15303:


//--------------------- .text._ZN7cutlass13device_kernelIN5flash11enable_sm90INS1_16FlashAttnFwdSm90INS1_25CollectiveMainloopFwdSm90ILi2EN4cute5tupleIJNS5_1CILi2EEENS7_ILi1EEES9_EEENS6_IJNS7_ILi128EEENS7_ILi112EEENS7_ILi192EEEEEELi192ENS_10bfloat16_tEfNS_4arch4Sm90ELb0ELb0ELb0ELb0ELb0ELb0ELb0ELb1ELb1ELb1ELb0ELb0EEENS1_21CollectiveEpilogueFwdINS6_IJSB_SD_SC_EEESA_SF_SH_Li256ELb0ELb1ELb0ELb0EEENS1_29StaticPersistentTileSchedulerILb0EEEEEEEEEvNT_6ParamsE --------------------------
	.section	.text._ZN7cutlass13device_kernelIN5flash11enable_sm90INS1_16FlashAttnFwdSm90INS1_25CollectiveMainloopFwdSm90ILi2EN4cute5tupleIJNS5_1CILi2EEENS7_ILi1EEES9_EEENS6_IJNS7_ILi128EEENS7_ILi112EEENS7_ILi192EEEEEELi192ENS_10bfloat16_tEfNS_4arch4Sm90ELb0ELb0ELb0ELb0ELb0ELb0ELb0ELb1ELb1ELb1ELb0ELb0EEENS1_21CollectiveEpilogueFwdINS6_IJSB_SD_SC_EEESA_SF_SH_Li256ELb0ELb1ELb0ELb0EEENS1_29StaticPersistentTileSchedulerILb0EEEEEEEEEvNT_6ParamsE,"ax",@progbits
	.align	128
.text._ZN7cutlass13device_kernelIN5flash11enable_sm90INS1_16FlashAttnFwdSm90INS1_25CollectiveMainloopFwdSm90ILi2EN4cute5tupleIJNS5_1CILi2EEENS7_ILi1EEES9_EEENS6_IJNS7_ILi128EEENS7_ILi112EEENS7_ILi192EEEEEELi192ENS_10bfloat16_tEfNS_4arch4Sm90ELb0ELb0ELb0ELb0ELb0ELb0ELb0ELb1ELb1ELb1ELb0ELb0EEENS1_21CollectiveEpilogueFwdINS6_IJSB_SD_SC_EEESA_SF_SH_Li256ELb0ELb1ELb0ELb0EEENS1_29StaticPersistentTileSchedulerILb0EEEEEEEEEvNT_6ParamsE:
        .type           _ZN7cutlass13device_kernelIN5flash11enable_sm90INS1_16FlashAttnFwdSm90INS1_25CollectiveMainloopFwdSm90ILi2EN4cute5tupleIJNS5_1CILi2EEENS7_ILi1EEES9_EEENS6_IJNS7_ILi128EEENS7_ILi112EEENS7_ILi192EEEEEELi192ENS_10bfloat16_tEfNS_4arch4Sm90ELb0ELb0ELb0ELb0ELb0ELb0ELb0ELb1ELb1ELb1ELb0ELb0EEENS1_21CollectiveEpilogueFwdINS6_IJSB_SD_SC_EEESA_SF_SH_Li256ELb0ELb1ELb0ELb0EEENS1_29StaticPersistentTileSchedulerILb0EEEEEEEEEvNT_6ParamsE,@function
        .size           _ZN7cutlass13device_kernelIN5flash11enable_sm90INS1_16FlashAttnFwdSm90INS1_25CollectiveMainloopFwdSm90ILi2EN4cute5tupleIJNS5_1CILi2EEENS7_ILi1EEES9_EEENS6_IJNS7_ILi128EEENS7_ILi112EEENS7_ILi192EEEEEELi192ENS_10bfloat16_tEfNS_4arch4Sm90ELb0ELb0ELb0ELb0ELb0ELb0ELb0ELb1ELb1ELb1ELb0ELb0EEENS1_21CollectiveEpilogueFwdINS6_IJSB_SD_SC_EEESA_SF_SH_Li256ELb0ELb1ELb0ELb0EEENS1_29StaticPersistentTileSchedulerILb0EEEEEEEEEvNT_6ParamsE,(.L_x_15304 - _ZN7cutlass13device_kernelIN5flash11enable_sm90INS1_16FlashAttnFwdSm90INS1_25CollectiveMainloopFwdSm90ILi2EN4cute5tupleIJNS5_1CILi2EEENS7_ILi1EEES9_EEENS6_IJNS7_ILi128EEENS7_ILi112EEENS7_ILi192EEEEEELi192ENS_10bfloat16_tEfNS_4arch4Sm90ELb0ELb0ELb0ELb0ELb0ELb0ELb0ELb1ELb1ELb1ELb0ELb0EEENS1_21CollectiveEpilogueFwdINS6_IJSB_SD_SC_EEESA_SF_SH_Li256ELb0ELb1ELb0ELb0EEENS1_29StaticPersistentTileSchedulerILb0EEEEEEEEEvNT_6ParamsE)
        .other          _ZN7cutlass13device_kernelIN5flash11enable_sm90INS1_16FlashAttnFwdSm90INS1_25CollectiveMainloopFwdSm90ILi2EN4cute5tupleIJNS5_1CILi2EEENS7_ILi1EEES9_EEENS6_IJNS7_ILi128EEENS7_ILi112EEENS7_ILi192EEEEEELi192ENS_10bfloat16_tEfNS_4arch4Sm90ELb0ELb0ELb0ELb0ELb0ELb0ELb0ELb1ELb1ELb1ELb0ELb0EEENS1_21CollectiveEpilogueFwdINS6_IJSB_SD_SC_EEESA_SF_SH_Li256ELb0ELb1ELb0ELb0EEENS1_29StaticPersistentTileSchedulerILb0EEEEEEEEEvNT_6ParamsE,@"STO_CUDA_ENTRY STV_DEFAULT"
_ZN7cutlass13device_kernelIN5flash11enable_sm90INS1_16FlashAttnFwdSm90INS1_25CollectiveMainloopFwdSm90ILi2EN4cute5tupleIJNS5_1CILi2EEENS7_ILi1EEES9_EEENS6_IJNS7_ILi128EEENS7_ILi112EEENS7_ILi192EEEEEELi192ENS_10bfloat16_tEfNS_4arch4Sm90ELb0ELb0ELb0ELb0ELb0ELb0ELb0ELb1ELb1ELb1ELb0ELb0EEENS1_21CollectiveEpilogueFwdINS6_IJSB_SD_SC_EEESA_SF_SH_Li256ELb0ELb1ELb0ELb0EEENS1_29StaticPersistentTileSchedulerILb0EEEEEEEEEvNT_6ParamsE:
        /* <DEDUP_REMOVED lines=17> */
.L_x_3612:
[----:B------:R-:W-:Y:S05]  /*0110*/  BSYNC B0 ;  /* 0x0000000000007941 */ /* 0x000fea0003800000 */
.L_x_3611:
[----:B------:R-:W-:Y:S01]  /*0120*/  VOTEU.ANY UP0, P0 ;  /* 0x00000000003f7886 */ /* 0x000fe20000000100 */
[----:B------:R-:W0:Y:S01]  /*0130*/  SHFL.IDX PT, R4, R2, RZ, 0x1f ;  /* 0x00001fff02047589 */ /* 0x000e2200000e0000 */
[----:B------:R-:W-:Y:S01]  /*0140*/  UMOV UR4, 0x80 ;  /* 0x0000008000047882 */ /* 0x000fe20000000000 */
[----:B------:R-:W-:Y:S01]  /*0150*/  UMOV UR7, 0x200 ;  /* 0x0000020000077882 */ /* 0x000fe20000000000 */
[----:B------:R-:W-:Y:S01]  /*0160*/  SHF.R.U32.HI R3, RZ, 0x7, R0 ;  /* 0x00000007ff037819 */ /* 0x000fe20000011600 */
[----:B------:R-:W1:Y:S01]  /*0170*/  @UP0 S2UR UR8, SR_CgaCtaId ;  /* 0x00000000000809c3 */ /* 0x000e620000008800 */
[----:B------:R-:W-:Y:S01]  /*0180*/  @UP0 UMOV UR6, 0x400 ;  /* 0x0000040000060882 */ /* 0x000fe20000000000 */
[----:B------:R-:W-:-:S04]  /*0190*/  @UP0 UIADD3 UR4, -UR4, 0x100000, URZ ;  /* 0x0010000004040890 */ /* 0x000fc8000fffe13f */
[----:B------:R-:W-:Y:S02]  /*01a0*/  @UP0 USHF.L.U32 UR5, UR4, 0xb, URZ ;  /* 0x0000000b04050899 */ /* 0x000fe4000800063f */
[----:B------:R-:W-:Y:S01]  /*01b0*/  @UP0 USHF.L.U32 UR4, UR4, 0x1, URZ ;  /* 0x0000000104040899 */ /* 0x000fe2000800063f */
[----:B------:R-:W-:Y:S01]  /*01c0*/  VOTEU.ANY UP1, P0 ;  /* 0x00000000003f7886 */ /* 0x000fe20000020100 */
[----:B------:R-:W2:Y:S01]  /*01d0*/  SHFL.IDX PT, R3, R3, RZ, 0x1f ;  /* 0x00001fff03037589 */ /* 0x000ea200000e0000 */
[----:B0-----:R-:W-:Y:S01]  /*01e0*/  ISETP.NE.AND P1, PT, R4, RZ, PT ;  /* 0x000000ff0400720c */ /* 0x001fe20003f25270 */
[----:B-1----:R-:W-:Y:S02]  /*01f0*/  @UP0 ULEA UR8, UR8, UR6, 0x18 ;  /* 0x0000000608080291 */ /* 0x002fe4000f8ec03f */
[----:B------:R-:W-:-:S04]  /*0200*/  @UP0 UIADD3 UR6, -UR7, 0x100000, URZ ;  /* 0x0010000007060890 */ /* 0x000fc8000fffe13f */
[----:B------:R-:W-:Y:S02]  /*0210*/  @UP0 USHF.L.U32 UR7, UR6, 0xb, URZ ;  /* 0x0000000b06070899 */ /* 0x000fe4000800063f */
[----:B------:R-:W-:Y:S01]  /*0220*/  @UP0 USHF.L.U32 UR6, UR6, 0x1, URZ ;  /* 0x0000000106060899 */ /* 0x000fe2000800063f */
[----:B------:R-:W-:Y:S01]  /*0230*/  VOTEU.ANY UP0, P0 ;  /* 0x00000000003f7886 */ /* 0x000fe20000000100 */
[----:B------:R-:W0:Y:S04]  /*0240*/  FENCE.VIEW.ASYNC.S ;  /* 0x00000000000073c6 */ /* 0x000e280000000000 */
[----:B0-----:R0:W1:Y:S06]  /*0250*/  @UP0 SYNCS.EXCH.64 URZ, [UR8+0x36800], UR4 ;  /* 0x03680004083f05b2 */ /* 0x00106c0008000100 */
[----:B------:R0:W3:Y:S01]  /*0260*/  @UP1 SYNCS.EXCH.64 URZ, [UR8+0x36820], UR6 ;  /* 0x03682006083f15b2 */ /* 0x0000e20008000100 */
[----:B--2---:R-:W-:Y:S05]  /*0270*/  @P1 BRA `(.L_x_3613) ;  /* 0x0000000000481947 */ /* 0x004fea0003800000 */
        /* <DEDUP_REMOVED lines=17> */
[----:B--2---:R-:W-:Y:S01]  /*0390*/  NOP ;  /* 0x0000000000007918 */ /* 0x004fe20000000000 */
.L_x_3613:
[----:B0-----:R-:W0:Y:S01]  /*03a0*/  S2UR UR4, SR_CTAID.Y ;  /* 0x00000000000479c3 */ /* 0x001e220000002600 */
[----:B------:R-:W2:Y:S01]  /*03b0*/  SHFL.IDX PT, R8, R2, RZ, 0x1f ;  /* 0x00001fff02087589 */ /* 0x000ea200000e0000 */
[----:B------:R-:W-:Y:S01]  /*03c0*/  ULDC UR5, c[0x0][0x154] ;  /* 0x0000550000057ab9 */ /* 0x000fe20000000800 */
[----:B------:R-:W-:-:S05]  /*03d0*/  NOP ;  /* 0x0000000000007918 */ /* 0x000fca0000000000 */
[----:B------:R-:W5:Y:S08]  /*03e0*/  S2UR UR6, SR_CTAID.X ;  /* 0x00000000000679c3 */ /* 0x000f700000002500 */
[----:B------:R-:W1:Y:S01]  /*03f0*/  LDC R9, c[0x0][0x148] ;  /* 0x00005200ff097b82 */ /* 0x000e620000000800 */
[----:B0-----:R-:W-:Y:S02]  /*0400*/  I2FP.F32.U32 R5, UR4 ;  /* 0x0000000400057c45 */ /* 0x001fe40008201000 */
[----:B--2---:R-:W-:-:S03]  /*0410*/  ISETP.NE.AND P0, PT, R8, RZ, PT ;  /* 0x000000ff0800720c */ /* 0x004fc60003f05270 */
        /* <DEDUP_REMOVED lines=24> */
[----:B------:R0:W2:Y:S01]  /*05a0*/  SYNCS.EXCH.64 URZ, [UR8+0x36860], UR6 ;  /* 0x03686006083f75b2 */ /* 0x0000a20008000100 */
[----:B------:R0:W0:Y:S01]  /*05b0*/  SYNCS.EXCH.64 URZ, [UR8+0x36858], UR4 ;  /* 0x03685804083f75b2 */ /* 0x0000220008000100 */
[----:B------:R0:W0:Y:S01]  /*05c0*/  SYNCS.EXCH.64 URZ, [UR8+0x36868], UR6 ;  /* 0x03686806083f75b2 */ /* 0x0000220008000100 */
[----:B------:R-:W-:Y:S01]  /*05d0*/  NOP ;  /* 0x0000000000007918 */ /* 0x000fe20000000000 */
.L_x_3614:
        /* <DEDUP_REMOVED lines=35> */
.L_x_3615:
[----:B------:R-:W5:Y:S01]  /*0810*/  SHFL.IDX PT, R14, R2, RZ, 0x1f ;  /* 0x00001fff020e7589 */ /* 0x000f6200000e0000 */
[----:B------:R-:W-:Y:S01]  /*0820*/  LEA.HI R11, R11, R8, RZ, 0x2 ;  /* 0x000000080b0b7211 */ /* 0x000fe200078f10ff */
[----:B0-----:R-:W0:Y:S01]  /*0830*/  S2UR UR4, SR_CTAID.X ;  /* 0x00000000000479c3 */ /* 0x001e220000002500 */
[----:B------:R-:W-:Y:S01]  /*0840*/  LOP3.LUT R9, R9, 0x3ffffffc, RZ, 0xc0, !PT ;  /* 0x3ffffffc09097812 */ /* 0x000fe200078ec0ff */
[----:B------:R-:W-:Y:S01]  /*0850*/  IMAD.IADD R6, R7, 0x1, -R6 ;  /* 0x0000000107067824 */ /* 0x000fe200078e0a06 */
[----:B------:R-:W-:Y:S01]  /*0860*/  LOP3.LUT R11, R11, 0x3ffffffc, RZ, 0xc0, !PT ;  /* 0x3ffffffc0b0b7812 */ /* 0x000fe200078ec0ff */
[----:B------:R-:W-:Y:S01]  /*0870*/  IMAD.MOV R7, RZ, RZ, -R10 ;  /* 0x000000ffff077224 */ /* 0x000fe200078e0a0a */
[----:B------:R-:W-:Y:S01]  /*0880*/  NOP ;  /* 0x0000000000007918 */ /* 0x000fe20000000000 */
[----:B------:R-:W-:Y:S02]  /*0890*/  IMAD.IADD R9, R4, 0x1, -R9 ;  /* 0x0000000104097824 */ /* 0x000fe400078e0a09 */
[----:B------:R-:W-:-:S02]  /*08a0*/  IMAD.IADD R11, R8, 0x1, -R11 ;  /* 0x00000001080b7824 */ /* 0x000fc400078e0a0b */
[----:B------:R-:W1:Y:S01]  /*08b0*/  LDC R8, c[0x0][0x140] ;  /* 0x00005000ff087b82 */ /* 0x000e620000000800 */
[--C-:B------:R-:W-:Y:S02]  /*08c0*/  IMAD R9, R9, 0x4, R6.reuse ;  /* 0x0000000409097824 */ /* 0x100fe400078e0206 */
[----:B------:R-:W-:-:S03]  /*08d0*/  IMAD R11, R11, 0x4, R6 ;  /* 0x000000040b0b7824 */ /* 0x000fc600078e0206 */
[----:B------:R-:W-:Y:S02]  /*08e0*/  LEA.HI R4, R9, R9, RZ, 0x1 ;  /* 0x0000000909047211 */ /* 0x000fe400078f08ff */
[----:B------:R-:W-:Y:S02]  /*08f0*/  LEA.HI R6, R11, R11, RZ, 0x1 ;  /* 0x0000000b0b067211 */ /* 0x000fe400078f08ff */
[----:B------:R-:W-:Y:S02]  /*0900*/  LOP3.LUT R4, R4, 0xfffffffe, RZ, 0xc0, !PT ;  /* 0xfffffffe04047812 */ /* 0x000fe400078ec0ff */
[----:B-----5:R-:W-:Y:S01]  /*0910*/  ISETP.NE.AND P0, PT, R14, RZ, PT ;  /* 0x000000ff0e00720c */ /* 0x020fe20003f05270 */
[----:B0-----:R-:W-:Y:S01]  /*0920*/  IMAD R7, R12, R7, UR4 ;  /* 0x000000040c077e24 */ /* 0x001fe2000f8e0207 */
[----:B------:R-:W-:Y:S01]  /*0930*/  LOP3.LUT R6, R6, 0xfffffffe, RZ, 0xc0, !PT ;  /* 0xfffffffe06067812 */ /* 0x000fe200078ec0ff */
[----:B------:R-:W-:-:S04]  /*0940*/  IMAD.IADD R4, R9, 0x1, -R4 ;  /* 0x0000000109047824 */ /* 0x000fc800078e0a04 */
[----:B------:R-:W-:Y:S01]  /*0950*/  IMAD.IADD R6, R11, 0x1, -R6 ;  /* 0x000000010b067824 */ /* 0x000fe200078e0a06 */
[----:B------:R-:W-:-:S05]  /*0960*/  ISETP.NE.AND P4, PT, R4, R7, PT ;  /* 0x000000070400720c */ /* 0x000fca0003f85270 */
[----:B------:R-:W-:Y:S08]  /*0970*/  @P0 BRA `(.L_x_3616) ;  /* 0x0000000000480947 */ /* 0x000ff00003800000 */
        /* <DEDUP_REMOVED lines=18> */
.L_x_3616:
[----:B------:R-:W5:Y:S01]  /*0aa0*/  SHFL.IDX PT, R10, R2, RZ, 0x1f ;  /* 0x00001fff020a7589 */ /* 0x000f6200000e0000 */
[----:B------:R-:W-:Y:S01]  /*0ab0*/  IMAD.SHL.U32 R22, R9, 0x4, RZ ;  /* 0x0000000409167824 */ /* 0x000fe200078e00ff */
[----:B------:R-:W-:Y:S01]  /*0ac0*/  ISETP.NE.AND P3, PT, R6, R7, PT ;  /* 0x000000070600720c */ /* 0x000fe20003f65270 */
[----:B------:R-:W-:Y:S01]  /*0ad0*/  IMAD.SHL.U32 R6, R11, 0x4, RZ ;  /* 0x000000040b067824 */ /* 0x000fe200078e00ff */
[----:B------:R-:W-:Y:S01]  /*0ae0*/  LOP3.LUT P0, RZ, R5, 0x7, RZ, 0xc0, !PT ;  /* 0x0000000705ff7812 */ /* 0x000fe2000780c0ff */
        /* <DEDUP_REMOVED lines=10> */
[----:B------:R-:W-:Y:S02]  /*0b90*/  @P3 SHF.R.S32.HI R6, RZ, 0x1, R6 ;  /* 0x00000001ff063819 */ /* 0x000fe40000011406 */
[----:B------:R-:W-:-:S02]  /*0ba0*/  @P4 SEL R18, RZ, 0x1, P5 ;  /* 0x00000001ff124807 */ /* 0x000fc40002800000 */
[----:B-----5:R-:W-:Y:S02]  /*0bb0*/  ISETP.NE.AND P5, PT, R10, RZ, PT ;  /* 0x000000ff0a00720c */ /* 0x020fe40003fa5270 */
[----:B------:R-:W-:Y:S02]  /*0bc0*/  ISETP.NE.AND P2, PT, R3, RZ, PT ;  /* 0x000000ff0300720c */ /* 0x000fe40003f45270 */
[----:B------:R-:W-:Y:S02]  /*0bd0*/  @P3 ISETP.NE.AND P4, PT, R6, R13, PT ;  /* 0x0000000d0600320c */ /* 0x000fe40003f85270 */
[----:B------:R-:W-:Y:S02]  /*0be0*/  SEL R3, RZ, 0x1, !P6 ;  /* 0x00000001ff037807 */ /* 0x000fe40007000000 */
[----:B------:R-:W-:Y:S02]  /*0bf0*/  ISETP.LT.U32.AND P0, PT, R19, 0x2, !P0 ;  /* 0x000000021300780c */ /* 0x000fe40004701070 */
[----:B-1----:R-:W-:-:S02]  /*0c00*/  ISETP.EQ.U32.AND P1, PT, R8, 0x1, PT ;  /* 0x000000010800780c */ /* 0x002fc40003f22070 */
[----:B------:R-:W-:Y:S02]  /*0c10*/  LOP3.LUT R18, R18, R3, RZ, 0xc0, !PT ;  /* 0x0000000312127212 */ /* 0x000fe400078ec0ff */
[----:B------:R-:W-:Y:S02]  /*0c20*/  SEL R4, RZ, 0x1, !P0 ;  /* 0x00000001ff047807 */ /* 0x000fe40004000000 */
        /* <DEDUP_REMOVED lines=20> */
.L_x_3617:
[----:B------:R-:W-:Y:S01]  /*0d70*/  LOP3.LUT R17, R17, R4, RZ, 0xc0, !PT ;  /* 0x0000000411117212 */ /* 0x000fe200078ec0ff */
[----:B------:R-:W-:Y:S01]  /*0d80*/  NOP ;  /* 0x0000000000007918 */ /* 0x000fe20000000000 */
[----:B------:R-:W-:Y:S05]  /*0d90*/  @!P1 BRA `(.L_x_3618) ;  /* 0x0000000000089947 */ /* 0x000fea0003800000 */
[----:B0-234-:R-:W-:Y:S01]  /*0da0*/  UCGABAR_ARV ;  /* 0x00000000000079c7 */ /* 0x01dfe20008000000 */
[----:B------:R-:W-:Y:S05]  /*0db0*/  BRA `(.L_x_3619) ;  /* 0x0000000000047947 */ /* 0x000fea0003800000 */
.L_x_3618:
[----:B0-234-:R-:W-:Y:S01]  /*0dc0*/  NOP ;  /* 0x0000000000007918 */ /* 0x01dfe20000000000 */
.L_x_3619:
[----:B------:R-:W-:Y:S05]  /*0dd0*/  @!P1 BRA `(.L_x_3620) ;  /* 0x00000000000c9947 */ /* 0x000fea0003800000 */
[----:B------:R-:W-:Y:S01]  /*0de0*/  UCGABAR_WAIT ;  /* 0x0000000000007dc7 */ /* 0x000fe20008000000 */
[----:B------:R-:W-:Y:S01]  /*0df0*/  CCTL.IVALL ;  /* 0x00000000ff00798f */ /* 0x000fe20002000000 */
[----:B------:R-:W-:Y:S05]  /*0e00*/  BRA `(.L_x_3621) ;  /* 0x0000000000047947 */ /* 0x000fea0003800000 */
.L_x_3620:
[----:B------:R-:W-:Y:S06]  /*0e10*/  BAR.SYNC.DEFER_BLOCKING 0x0 ;  /* 0x0000000000007b1d */ /* 0x000fec0000010000 */
.L_x_3621:
[----:B------:R-:W-:-:S05]  /*0e20*/  IMAD.MOV.U32 R3, RZ, RZ, 0x1 ;  /* 0x00000001ff037424 */ /* 0x000fca00078e00ff */
[----:B------:R-:W-:-:S05]  /*0e30*/  SEL R3, R3, 0x2, !P2 ;  /* 0x0000000203037807 */ /* 0x000fca0005000000 */
[----:B------:R0:W-:Y:S01]  /*0e40*/  STL [R1+0x2c], R3 ;  /* 0x00002c0301007387 */ /* 0x0001e20000100800 */
[----:B------:R-:W-:Y:S05]  /*0e50*/  @!P2 BRA `(.L_x_3622) ;  /* 0x000000ac0088a947 */ /* 0x000fea0003800000 */
.L_x_3623:
        /* <DEDUP_REMOVED lines=67> */
.L_x_3656:
        /* <DEDUP_REMOVED lines=9> */
[----:B--2---:R-:W2:Y:S01]  /*1320*/  LDC R81, c[0x0][0x2f0] ;  /* 0x0000bc00ff517b82 */ /* 0x004ea20000000800 */
        /* <DEDUP_REMOVED lines=34> */
[----:B---34-:R-:W-:Y:S11]  /*1550*/  @!P0 BRA `(.L_x_3624) ;  /* 0x0000000000408947 */ /* 0x018ff60003800000 */
        /* <DEDUP_REMOVED lines=16> */
.L_x_3624:
[----:B------:R-:W-:Y:S02]  /*1660*/  LOP3.LUT R0, R208, 0x1, RZ, 0xc0, !PT ;  /* 0x00000001d0007812 */ /* 0x000fe400078ec0ff */
[----:B------:R-:W-:Y:S02]  /*1670*/  ISETP.NE.AND P0, PT, R16, 0x3, PT ;  /* 0x000000031000780c */ /* 0x000fe40003f05270 */
[----:B------:R-:W-:-:S04]  /*1680*/  SHF.L.U32 R0, R0, 0x1f, RZ ;  /* 0x0000001f00007819 */ /* 0x000fc800000006ff */
[----:B------:R-:W0:Y:S02]  /*1690*/  SYNCS.PHASECHK.TRANS64.TRYWAIT P1, [UR37+0x36800], R0 ;  /* 0x03680000ff0075a7 */ /* 0x000e240008020165 */
[----:B0-----:R-:W-:Y:S05]  /*16a0*/  @!P1 BRA `(.L_x_3625) ;  /* 0x000000f000b89947 */ /* 0x001fea0003800000 */
.L_x_3758:
[----:B------:R-:W-:Y:S05]  /*16b0*/  @!P0 BRA `(.L_x_3626) ;  /* 0x0000000000048947 */ /* 0x000fea0003800000 */
[----:B------:R-:W-:Y:S01]  /*16c0*/  BPT.TRAP 0x1 ;  /* 0x000000040000795c */ /* 0x000fe20000300000 */
.L_x_3626:
[----:B------:R-:W-:Y:S02]  /*16d0*/  IMAD.U32 R2, RZ, RZ, UR36 ;  /* 0x00000024ff027e24 */ /* 0x000fe4000f8e00ff */
[----:B0-----:R-:W-:-:S03]  /*16e0*/  IMAD.U32 R3, RZ, RZ, UR61 ;  /* 0x0000003dff037e24 */ /* 0x001fc6000f8e00ff */
[----:B------:R-:W-:Y:S02]  /*16f0*/  LEA R2, R2, UR37, 0x3 ;  /* 0x0000002502027c11 */ /* 0x000fe4000f8e18ff */
[----:B------:R-:W-:-:S04]  /*1700*/  SHF.L.U32 R3, R3, 0x1f, RZ ;  /* 0x0000001f03037819 */ /* 0x000fc800000006ff */
[----:B------:R0:W1:Y:S01]  /*1710*/  SYNCS.PHASECHK.TRANS64.TRYWAIT P1, [R2+URZ+0x36830], R3 ;  /* 0x03683003020075a7 */ /* 0x000062000802017f */
[----:B------:R-:W-:Y:S05]  /*1720*/  @!P0 BRA `(.L_x_3627) ;  /* 0x0000000000048947 */ /* 0x000fea0003800000 */
[----:B------:R-:W-:Y:S01]  /*1730*/  BPT.TRAP 0x1 ;  /* 0x000000040000795c */ /* 0x000fe20000300000 */
.L_x_3627:
[----:B-1----:R-:W-:Y:S05]  /*1740*/  @P1 BRA `(.L_x_3628) ;  /* 0x0000000000081947 */ /* 0x002fea0003800000 */
[----:B------:R-:W1:Y:S02]  /*1750*/  SYNCS.PHASECHK.TRANS64.TRYWAIT P1, [R2+URZ+0x36830], R3 ;  /* 0x03683003020075a7 */ /* 0x000e64000802017f */
[----:B-1----:R-:W-:Y:S05]  /*1760*/  @!P1 BRA `(.L_x_3629) ;  /* 0x000000f000a09947 */ /* 0x002fea0003800000 */
.L_x_3628:
[----:B------:R-:W-:Y:S05]  /*1770*/  WARPSYNC.ALL ;  /* 0x0000000000007948 */ /* 0x000fea0003800000 */
[----:B------:R-:W-:Y:S01]  /*1780*/  UIADD3 UR37, UR37, 0x21400, URZ ;  /* 0x0002140025257890 */ /* 0x000fe2000fffe03f */
[----:B------:R-:W-:Y:S01]  /*1790*/  WARPGROUP.ARRIVE ;  /* 0x00000000000079c5 */ /* 0x000fe20000000000 */
[----:B------:R-:W-:Y:S01]  /*17a0*/  ULOP3.LUT UR4, UR38, 0x10000, URZ, 0xfc, !UPT ;  /* 0x0001000026047892 */ /* 0x000fe2000f8efc3f */
[----:B------:R-:W-:Y:S01]  /*17b0*/  MOV R4, UR36 ;  /* 0x0000002400047c02 */ /* 0x000fe20008000f00 */
[----:B------:R-:W-:Y:S01]  /*17c0*/  USHF.R.U32.HI UR37, URZ, 0x4, UR37 ;  /* 0x000000043f257899 */ /* 0x000fe20008011625 */
[----:B------:R-:W-:Y:S01]  /*17d0*/  UMOV UR5, 0x40000040 ;  /* 0x4000004000057882 */ /* 0x000fe20000000000 */
[----:B------:R-:W-:-:S02]  /*17e0*/  UMOV UR7, 0x40000040 ;  /* 0x4000004000077882 */ /* 0x000fc40000000000 */
[----:B------:R-:W-:Y:S01]  /*17f0*/  ULOP3.LUT UR37, UR37, 0x3fff, URZ, 0xc0, !UPT ;  /* 0x00003fff25257892 */ /* 0x000fe2000f8ec03f */
[----:B------:R-:W-:Y:S01]  /*1800*/  UMOV UR8, UR4 ;  /* 0x0000000400087c82 */ /* 0x000fe20008000000 */
[----:B------:R-:W-:Y:S02]  /*1810*/  UMOV UR9, UR5 ;  /* 0x0000000500097c82 */ /* 0x000fe40008000000 */
[----:B------:R-:W-:Y:S01]  /*1820*/  ULOP3.LUT UR6, UR37, 0x10000, URZ, 0xfc, !UPT ;  /* 0x0001000025067892 */ /* 0x000fe2000f8efc3f */
[----:B------:R-:W-:Y:S01]  /*1830*/  UMOV UR11, 0x40000040 ;  /* 0x40000040000b7882 */ /* 0x000fe20000000000 */
[----:B------:R-:W-:Y:S01]  /*1840*/  UMOV UR12, UR4 ;  /* 0x00000004000c7c82 */ /* 0x000fe20008000000 */
[----:B------:R-:W-:Y:S01]  /*1850*/  UMOV UR13, UR5 ;  /* 0x00000005000d7c82 */ /* 0x000fe20008000000 */
[----:B------:R-:W-:Y:S02]  /*1860*/  UMOV UR15, 0x40000040 ;  /* 0x40000040000f7882 */ /* 0x000fe40000000000 */
[----:B------:R-:W-:Y:S01]  /*1870*/  IMAD.U32 R7, RZ, RZ, UR6 ;  /* 0x00000006ff077e24 */ /* 0x000fe2000f8e00ff */
[----:B------:R-:W-:Y:S01]  /*1880*/  UIMAD UR6, UR36, 0xa80, UR6 ;  /* 0x00000a80240678a4 */ /* 0x000fe2000f8e0206 */
[----:B------:R-:W-:Y:S01]  /*1890*/  UMOV UR16, UR4 ;  /* 0x0000000400107c82 */ /* 0x000fe20008000000 */
[----:B------:R-:W-:-:S02]  /*18a0*/  UMOV UR17, UR5 ;  /* 0x0000000500117c82 */ /* 0x000fc40008000000 */
[----:B------:R-:W-:Y:S02]  /*18b0*/  UIADD3 UR10, UR6, 0x80, URZ ;  /* 0x00000080060a7890 */ /* 0x000fe4000fffe03f */
[----:B------:R-:W-:Y:S02]  /*18c0*/  UIADD3 UR14, UR6, 0x100, URZ ;  /* 0x00000100060e7890 */ /* 0x000fe4000fffe03f */
[----:B------:R-:W-:Y:S02]  /*18d0*/  UIADD3 UR18, UR6, 0x180, URZ ;  /* 0x0000018006127890 */ /* 0x000fe4000fffe03f */
[----:B------:R-:W-:Y:S01]  /*18e0*/  HGMMA.64x16x16.F32.BF16 R72, gdesc[UR4], RZ, !UPT, gsb0 ;  /* 0x00200000044879f0 */ /* 0x000fe2000c0018ff */
[----:B------:R-:W-:Y:S01]  /*18f0*/  UMOV UR19, 0x40000040 ;  /* 0x4000004000137882 */ /* 0x000fe20000000000 */
[----:B------:R-:W-:Y:S01]  /*1900*/  UIADD3 UR22, UR6, 0x200, URZ ;  /* 0x0000020006167890 */ /* 0x000fe2000fffe03f */
[----:B------:R-:W-:Y:S01]  /*1910*/  UMOV UR20, UR4 ;  /* 0x0000000400147c82 */ /* 0x000fe20008000000 */
[----:B------:R-:W-:Y:S01]  /*1920*/  UMOV UR21, UR5 ;  /* 0x0000000500157c82 */ /* 0x000fe20008000000 */
[----:B------:R-:W-:Y:S01]  /*1930*/  UMOV UR23, 0x40000040 ;  /* 0x4000004000177882 */ /* 0x000fe20000000000 */
[----:B------:R-:W-:-:S02]  /*1940*/  UIADD3 UR7, UR6, 0x300, URZ ;  /* 0x0000030006077890 */ /* 0x000fc4000fffe03f */
        /* <DEDUP_REMOVED lines=16> */
[----:B------:R-:W-:Y:S01]  /*1a50*/  UMOV UR39, 0x40000040 ;  /* 0x4000004000277882 */ /* 0x000fe20000000000 */
        /* <DEDUP_REMOVED lines=33> */
[----:B------:R-:W-:Y:S02]  /*1c70*/  UIADD3 UR8, UR4, 0x2, URZ ;  /* 0x0000000204087890 */ /* 0x000fe4000fffe03f */
[----:B------:R-:W-:Y:S01]  /*1c80*/  UIADD3 UR10, UR6, 0x2, URZ ;  /* 0x00000002060a7890 */ /* 0x000fe2000fffe03f */
[----:B------:R-:W-:Y:S01]  /*1c90*/  UMOV UR9, 0x40000040 ;  /* 0x4000004000097882 */ /* 0x000fe20000000000 */
[----:B------:R-:W-:Y:S01]  /*1ca0*/  UMOV UR11, 0x40000040 ;  /* 0x40000040000b7882 */ /* 0x000fe20000000000 */
[----:B------:R-:W-:Y:S02]  /*1cb0*/  UMOV UR13, UR9 ;  /* 0x00000009000d7c82 */ /* 0x000fe40008000000 */
[----:B------:R-:W-:Y:S01]  /*1cc0*/  UMOV UR12, UR8 ;  /* 0x00000008000c7c82 */ /* 0x000fe20008000000 */
[----:B------:R-:W-:Y:S01]  /*1cd0*/  UMOV UR16, UR8 ;  /* 0x0000000800107c82 */ /* 0x000fe20008000000 */
[----:B------:R-:W-:Y:S01]  /*1ce0*/  UMOV UR17, UR9 ;  /* 0x0000000900117c82 */ /* 0x000fe20008000000 */
[----:B------:R-:W-:Y:S01]  /*1cf0*/  UMOV UR20, UR8 ;  /* 0x0000000800147c82 */ /* 0x000fe20008000000 */
[----:B------:R-:W-:Y:S01]  /*1d00*/  UMOV UR21, UR9 ;  /* 0x0000000900157c82 */ /* 0x000fe20008000000 */
        /* <DEDUP_REMOVED lines=21> */
[----:B01----:R-:W-:Y:S01]  /*1e60*/  MOV R3, UR12 ;  /* 0x0000000c00037c02 */ /* 0x003fe20008000f00 */
        /* <DEDUP_REMOVED lines=365> */
[----:B------:R-:W-:-:S07]  /*3540*/  UIADD3 UR7, UR6, 0x784, URZ ;  /* 0x0000078406077890 */ /* 0x000fce000fffe03f */
[----:B------:R-:W-:Y:S01]  /*3550*/  UMOV UR38, UR7 ;  /* 0x0000000700267c82 */ /* 0x000fe20008000000 */
        /* <DEDUP_REMOVED lines=44> */
[----:B------:R-:W-:-:S07]  /*3820*/  UIADD3 UR10, UR6, 0x806, URZ ;  /* 0x00000806060a7890 */ /* 0x000fce000fffe03f */
        /* <DEDUP_REMOVED lines=18> */
[----:B------:R-:W-:Y:S02]  /*3950*/  R2UR UR36, R4 ;  /* 0x00000000042472ca */ /* 0x000fe400000e0000 */
        /* <DEDUP_REMOVED lines=19> */
.L_x_3630:
[----:B------:R-:W-:Y:S01]  /*3a90*/  IMAD.IADD R3, R218, 0x1, R81 ;  /* 0x00000001da037824 */ /* 0x000fe200078e0251 */
[----:B------:R-:W-:Y:S01]  /*3aa0*/  P2R R80, PR, RZ, 0x1 ;  /* 0x00000001ff507803 */ /* 0x000fe20000000000 */
[----:B------:R-:W-:Y:S02]  /*3ab0*/  ULDC UR6, c[0x0][0x988] ;  /* 0x0002620000067ab9 */ /* 0x000fe40000000800 */
[----:B------:R-:W-:-:S05]  /*3ac0*/  IMAD R3, R120, -0x70, R3 ;  /* 0xffffff9078037824 */ /* 0x000fca00078e0203 */
[C---:B------:R-:W-:Y:S02]  /*3ad0*/  ISETP.GT.AND P6, PT, R3.reuse, RZ, PT ;  /* 0x000000ff0300720c */ /* 0x040fe40003fc4270 */
[C---:B------:R-:W-:Y:S02]  /*3ae0*/  ISETP.GT.AND P5, PT, R3.reuse, 0x1, PT ;  /* 0x000000010300780c */ /* 0x040fe40003fa4270 */
[----:B------:R-:W-:Y:S02]  /*3af0*/  ISETP.GT.AND P4, PT, R3, 0x8, PT ;  /* 0x000000080300780c */ /* 0x000fe40003f84270 */
[----:B------:R-:W-:Y:S02]  /*3b00*/  FSEL R83, R72, -INF , P6 ;  /* 0xff80000048537808 */ /* 0x000fe40003000000 */
        /* <DEDUP_REMOVED lines=62> */
[----:B------:R-:W-:Y:S02]  /*3ef0*/  ISETP.GT.AND P0, PT, R3, 0x49, PT ;  /* 0x000000490300780c */ /* 0x000fe40003f04270 */
[----:B------:R-:W-:Y:S02]  /*3f00*/  FSEL R111, R44, -INF , P6 ;  /* 0xff8000002c6f7808 */ /* 0x000fe40003000000 */
[----:B------:R-:W-:Y:S02]  /*3f10*/  FMNMX.FTZ R0, R107, R0, !PT ;  /* 0x000000006b007209 */ /* 0x000fe40007810000 */
[----:B------:R-:W-:Y:S02]  /*3f20*/  FSEL R51, R51, -INF , P5 ;  /* 0xff80000033337808 */ /* 0x000fe40002800000 */
[----:B------:R-:W-:Y:S02]  /*3f30*/  ISETP.GT.AND P5, PT, R3, 0x50, PT ;  /* 0x000000500300780c */ /* 0x000fe40003fa4270 */
[----:B------:R-:W-:-:S02]  /*3f40*/  FSEL R113, R45, -INF , P0 ;  /* 0xff8000002d717808 */ /* 0x000fc40000000000 */
[----:B------:R-:W-:Y:S02]  /*3f50*/  FMNMX.FTZ R0, R111, R0, !PT ;  /* 0x000000006f007209 */ /* 0x000fe40007810000 */
        /* <DEDUP_REMOVED lines=12> */
[----:B------:R-:W-:Y:S02]  /*4020*/  FSEL R121, R37, -INF , P2 ;  /* 0xff80000025797808 */ /* 0x000fe40001000000 */
[----:B------:R-:W-:Y:S02]  /*4030*/  FMNMX.FTZ R0, R119, R0, !PT ;  /* 0x0000000077007209 */ /* 0x000fe40007810000 */
[----:B------:R-:W-:Y:S02]  /*4040*/  ISETP.GT.AND P3, PT, R3, 0x60, PT ;  /* 0x000000600300780c */ /* 0x000fe40003f64270 */
[----:B------:R-:W-:Y:S02]  /*4050*/  FSEL R41, R54, -INF , P4 ;  /* 0xff80000036297808 */ /* 0x000fe40002000000 */
[----:B------:R-:W-:-:S02]  /*4060*/  FSEL R123, R24, -INF , P3 ;  /* 0xff800000187b7808 */ /* 0x000fc40001800000 */
[----:B------:R-:W-:Y:S02]  /*4070*/  FMNMX.FTZ R0, R121, R0, !PT ;  /* 0x0000000079007209 */ /* 0x000fe40007810000 */
[----:B------:R-:W-:Y:S02]  /*4080*/  ISETP.GT.AND P4, PT, R3, 0x61, PT ;  /* 0x000000610300780c */ /* 0x000fe40003f84270 */
[----:B------:R-:W-:Y:S02]  /*4090*/  FMNMX.FTZ R0, R123, R0, !PT ;  /* 0x000000007b007209 */ /* 0x000fe40007810000 */
[----:B------:R-:W-:Y:S02]  /*40a0*/  FSEL R125, R25, -INF , P4 ;  /* 0xff800000197d7808 */ /* 0x000fe40002000000 */
[----:B------:R-:W-:Y:S02]  /*40b0*/  ISETP.GT.AND P5, PT, R3, 0x68, PT ;  /* 0x000000680300780c */ /* 0x000fe40003fa4270 */
[----:B------:R-:W-:-:S02]  /*40c0*/  FMNMX.FTZ R0, R125, R0, !PT ;  /* 0x000000007d007209 */ /* 0x000fc40007810000 */
[----:B------:R-:W-:Y:S02]  /*40d0*/  FSEL R127, R28, -INF , P5 ;  /* 0xff8000001c7f7808 */ /* 0x000fe40002800000 */
[----:B------:R-:W-:Y:S02]  /*40e0*/  ISETP.GT.AND P6, PT, R3, 0x69, PT ;  /* 0x000000690300780c */ /* 0x000fe40003fc4270 */
[----:B------:R-:W-:Y:S02]  /*40f0*/  FMNMX.FTZ R0, R127, R0, !PT ;  /* 0x000000007f007209 */ /* 0x000fe40007810000 */
[----:B------:R-:W-:Y:S02]  /*4100*/  FSEL R129, R29, -INF , P6 ;  /* 0xff8000001d817808 */ /* 0x000fe40003000000 */
[----:B------:R-:W-:Y:S02]  /*4110*/  P2R R14, PR, RZ, 0x4 ;  /* 0x00000004ff0e7803 */ /* 0x000fe40000000000 */
[----:B------:R-:W-:Y:S01]  /*4120*/  FMNMX.FTZ R6, R129, R0, !PT ;  /* 0x0000000081067209 */ /* 0x000fe20007810000 */
[----:B------:R-:W-:Y:S01]  /*4130*/  IMAD.U32 R0, RZ, RZ, UR6 ;  /* 0x00000006ff007e24 */ /* 0x000fe2000f8e00ff */
[----:B------:R-:W-:-:S02]  /*4140*/  ISETP.GT.AND P2, PT, R3, 0x48, PT ;  /* 0x000000480300780c */ /* 0x000fc40003f44270 */
[----:B------:R-:W-:Y:S01]  /*4150*/  P2R R20, PR, RZ, 0x2 ;  /* 0x00000002ff147803 */ /* 0x000fe20000000000 */
[----:B------:R-:W0:Y:S01]  /*4160*/  SHFL.BFLY PT, R25, R6, 0x2, 0x1f ;  /* 0x0c401f0006197f89 */ /* 0x000e2200000e0000 */
[C---:B------:R-:W-:Y:S02]  /*4170*/  ISETP.GT.AND P1, PT, R3.reuse, 0x49, PT ;  /* 0x000000490300780c */ /* 0x040fe40003f24270 */
[----:B------:R-:W-:Y:S02]  /*4180*/  FSEL R109, R46, -INF , P2 ;  /* 0xff8000002e6d7808 */ /* 0x000fe40001000000 */
[----:B------:R-:W-:Y:S02]  /*4190*/  P2R R32, PR, RZ, 0x1 ;  /* 0x00000001ff207803 */ /* 0x000fe40000000000 */
[----:B------:R-:W-:Y:S02]  /*41a0*/  ISETP.GT.AND P0, PT, R3, 0x50, PT ;  /* 0x000000500300780c */ /* 0x000fe40003f04270 */
[----:B------:R-:W-:-:S02]  /*41b0*/  FSEL R57, R47, -INF , P1 ;  /* 0xff8000002f397808 */ /* 0x000fc40000800000 */
[----:B------:R-:W-:Y:S02]  /*41c0*/  P2R R12, PR, RZ, 0x8 ;  /* 0x00000008ff0c7803 */ /* 0x000fe40000000000 */
[----:B------:R-:W-:Y:S02]  /*41d0*/  FSEL R29, R34, -INF , P0 ;  /* 0xff800000221d7808 */ /* 0x000fe40000000000 */
[----:B------:R-:W-:Y:S02]  /*41e0*/  ISETP.NE.AND P0, PT, R32, RZ, PT ;  /* 0x000000ff2000720c */ /* 0x000fe40003f05270 */
[----:B------:R-:W-:Y:S02]  /*41f0*/  ISETP.NE.AND P1, PT, R20, RZ, PT ;  /* 0x000000ff1400720c */ /* 0x000fe40003f25270 */
[----:B------:R-:W-:Y:S02]  /*4200*/  FSEL R35, R35, -INF , P0 ;  /* 0xff80000023237808 */ /* 0x000fe40000000000 */
[----:B------:R-:W-:-:S02]  /*4210*/  ISETP.NE.AND P2, PT, R14, RZ, PT ;  /* 0x000000ff0e00720c */ /* 0x000fc40003f45270 */
[----:B------:R-:W-:Y:S02]  /*4220*/  FSEL R27, R27, -INF , P4 ;  /* 0xff8000001b1b7808 */ /* 0x000fe40002000000 */
[----:B0-----:R-:W-:Y:S02]  /*4230*/  FMNMX.FTZ R25, R6, R25, !PT ;  /* 0x0000001906197209 */ /* 0x001fe40007810000 */
[----:B------:R-:W-:Y:S02]  /*4240*/  FMNMX.FTZ R6, R5, R75, !PT ;  /* 0x0000004b05067209 */ /* 0x000fe40007810000 */
[----:B------:R-:W-:Y:S01]  /*4250*/  FSEL R39, R39, -INF , P2 ;  /* 0xff80000027277808 */ /* 0x000fe20001000000 */
[----:B------:R-:W0:Y:S01]  /*4260*/  SHFL.BFLY PT, R4, R25, 0x1, 0x1f ;  /* 0x0c201f0019047f89 */ /* 0x000e2200000e0000 */
[----:B------:R-:W-:Y:S02]  /*4270*/  FMNMX.FTZ R6, R9, R6, !PT ;  /* 0x0000000609067209 */ /* 0x000fe40007810000 */
[----:B------:R-:W-:-:S02]  /*4280*/  FSEL R31, R31, -INF , P6 ;  /* 0xff8000001f1f7808 */ /* 0x000fc40003000000 */
[----:B------:R-:W-:Y:S02]  /*4290*/  FMNMX.FTZ R6, R79, R6, !PT ;  /* 0x000000064f067209 */ /* 0x000fe40007810000 */
[----:B------:R-:W-:Y:S02]  /*42a0*/  ISETP.GE.AND P2, PT, R81, 0x71, PT ;  /* 0x000000715100780c */ /* 0x000fe40003f46270 */
[----:B------:R-:W-:Y:S02]  /*42b0*/  FMNMX.FTZ R6, R11, R6, !PT ;  /* 0x000000060b067209 */ /* 0x000fe40007810000 */
[----:B------:R-:W-:Y:S02]  /*42c0*/  ISETP.NE.AND P0, PT, R80, RZ, PT ;  /* 0x000000ff5000720c */ /* 0x000fe40003f05270 */
[----:B------:R-:W-:Y:S02]  /*42d0*/  CS2R R80, SRZ ;  /* 0x0000000000507805 */ /* 0x000fe4000001ff00 */
        /* <DEDUP_REMOVED lines=18> */
[--C-:B------:R-:W-:Y:S01]  /*4400*/  FFMA.FTZ R25, R73, R0, -R10.reuse ;  /* 0x0000000049197223 */ /* 0x100fe2000001080a */
[----:B------:R-:W-:Y:S01]  /*4410*/  FSEL R61, R26, -INF , P3 ;  /* 0xff8000001a3d7808 */ /* 0x000fe20001800000 */
[----:B------:R0:W-:Y:S01]  /*4420*/  MUFU.EX2 R73, R3 ;  /* 0x0000000300497308 */ /* 0x0001e20000000800 */
[----:B------:R-:W-:Y:S01]  /*4430*/  FMNMX.FTZ R6, R41, R6, !PT ;  /* 0x0000000629067209 */ /* 0x000fe20007810000 */
[-CC-:B------:R-:W-:Y:S01]  /*4440*/  FFMA.FTZ R200, R83, R0.reuse, -R10.reuse ;  /* 0x0000000053c87223 */ /* 0x180fe2000001080a */
[----:B------:R-:W-:Y:S01]  /*4450*/  FSEL R69, R30, -INF , P5 ;  /* 0xff8000001e457808 */ /* 0x000fe20002800000 */
[--C-:B------:R-:W-:Y:S01]  /*4460*/  FFMA.FTZ R202, R85, R0, -R10.reuse ;  /* 0x0000000055ca7223 */ /* 0x100fe2000001080a */
[----:B------:R-:W-:Y:S01]  /*4470*/  FMNMX.FTZ R6, R55, R6, !PT ;  /* 0x0000000637067209 */ /* 0x000fe20007810000 */
[-CC-:B------:R-:W-:Y:S01]  /*4480*/  FFMA.FTZ R33, R77, R0.reuse, -R10.reuse ;  /* 0x000000004d217223 */ /* 0x180fe2000001080a */
[--C-:B------:R-:W-:Y:S01]  /*4490*/  FFMA.FTZ R196, R87, R0, -R10.reuse ;  /* 0x0000000057c47223 */ /* 0x100fe2000001080a */
[----:B------:R-:W-:Y:S01]  /*44a0*/  MUFU.EX2 R200, R200 ;  /* 0x000000c800c87308 */ /* 0x000fe20000000800 */
[----:B------:R-:W-:Y:S01]  /*44b0*/  FMNMX.FTZ R6, R45, R6, !PT ;  /* 0x000000062d067209 */ /* 0x000fe20007810000 */
[-CC-:B------:R-:W-:Y:S01]  /*44c0*/  FFMA.FTZ R198, R89, R0.reuse, -R10.reuse ;  /* 0x0000000059c67223 */ /* 0x180fe2000001080a */
[-CC-:B------:R-:W-:Y:S01]  /*44d0*/  FFMA.FTZ R192, R91, R0.reuse, -R10.reuse ;  /* 0x000000005bc07223 */ /* 0x180fe2000001080a */
[--C-:B------:R-:W-:Y:S01]  /*44e0*/  FFMA.FTZ R53, R93, R0, -R10.reuse ;  /* 0x000000005d357223 */ /* 0x100fe2000001080a */
[----:B------:R-:W-:Y:S01]  /*44f0*/  FMNMX.FTZ R6, R43, R6, !PT ;  /* 0x000000062b067209 */ /* 0x000fe20007810000 */
[-CC-:B------:R-:W-:Y:S01]  /*4500*/  FFMA.FTZ R194, R95, R0.reuse, -R10.reuse ;  /* 0x000000005fc27223 */ /* 0x180fe2000001080a */
[--C-:B------:R-:W-:Y:S01]  /*4510*/  FFMA.FTZ R97, R97, R0, -R10.reuse ;  /* 0x0000000061617223 */ /* 0x100fe2000001080a */
[----:B------:R-:W1:Y:S01]  /*4520*/  MUFU.EX2 R25, R25 ;  /* 0x0000001900197308 */ /* 0x000e620000000800 */
[----:B------:R-:W-:Y:S01]  /*4530*/  FMNMX.FTZ R6, R109, R6, !PT ;  /* 0x000000066d067209 */ /* 0x000fe20007810000 */
[-CC-:B------:R-:W-:Y:S01]  /*4540*/  FFMA.FTZ R99, R99, R0.reuse, -R10.reuse ;  /* 0x0000000063637223 */ /* 0x180fe2000001080a */
[-CC-:B------:R-:W-:Y:S01]  /*4550*/  FFMA.FTZ R101, R101, R0.reuse, -R10.reuse ;  /* 0x0000000065657223 */ /* 0x180fe2000001080a */
[--C-:B------:R-:W-:Y:S01]  /*4560*/  FFMA.FTZ R103, R103, R0, -R10.reuse ;  /* 0x0000000067677223 */ /* 0x100fe2000001080a */
[----:B------:R-:W-:Y:S01]  /*4570*/  FMNMX.FTZ R6, R57, R6, !PT ;  /* 0x0000000639067209 */ /* 0x000fe20007810000 */
[-CC-:B------:R-:W-:Y:S01]  /*4580*/  FFMA.FTZ R105, R105, R0.reuse, -R10.reuse ;  /* 0x0000000069697223 */ /* 0x180fe2000001080a */
[--C-:B------:R-:W-:Y:S01]  /*4590*/  FFMA.FTZ R107, R107, R0, -R10.reuse ;  /* 0x000000006b6b7223 */ /* 0x100fe2000001080a */
[----:B------:R-:W2:Y:S01]  /*45a0*/  MUFU.EX2 R202, R202 ;  /* 0x000000ca00ca7308 */ /* 0x000ea20000000800 */
[----:B------:R-:W-:Y:S01]  /*45b0*/  FMNMX.FTZ R6, R29, R6, !PT ;  /* 0x000000061d067209 */ /* 0x000fe20007810000 */
[-CC-:B------:R-:W-:Y:S01]  /*45c0*/  FFMA.FTZ R111, R111, R0.reuse, -R10.reuse ;  /* 0x000000006f6f7223 */ /* 0x180fe2000001080a */
[-CC-:B------:R-:W-:Y:S01]  /*45d0*/  FFMA.FTZ R113, R113, R0.reuse, -R10.reuse ;  /* 0x0000000071717223 */ /* 0x180fe2000001080a */
[--C-:B------:R-:W-:Y:S01]  /*45e0*/  FFMA.FTZ R115, R115, R0, -R10.reuse ;  /* 0x0000000073737223 */ /* 0x100fe2000001080a */
[----:B------:R-:W-:Y:S01]  /*45f0*/  FMNMX.FTZ R6, R35, R6, !PT ;  /* 0x0000000623067209 */ /* 0x000fe20007810000 */
[-CC-:B------:R-:W-:Y:S01]  /*4600*/  FFMA.FTZ R117, R117, R0.reuse, -R10.reuse ;  /* 0x0000000075757223 */ /* 0x180fe2000001080a */
[--C-:B------:R-:W-:Y:S01]  /*4610*/  FFMA.FTZ R119, R119, R0, -R10.reuse ;  /* 0x0000000077777223 */ /* 0x100fe2000001080a */
[----:B------:R-:W3:Y:S01]  /*4620*/  MUFU.EX2 R33, R33 ;  /* 0x0000002100217308 */ /* 0x000ee20000000800 */
[----:B------:R-:W-:Y:S01]  /*4630*/  FMNMX.FTZ R6, R65, R6, !PT ;  /* 0x0000000641067209 */ /* 0x000fe20007810000 */
[-CC-:B------:R-:W-:Y:S01]  /*4640*/  FFMA.FTZ R121, R121, R0.reuse, -R10.reuse ;  /* 0x0000000079797223 */ /* 0x180fe2000001080a */
[-CC-:B------:R-:W-:Y:S01]  /*4650*/  FFMA.FTZ R123, R123, R0.reuse, -R10.reuse ;  /* 0x000000007b7b7223 */ /* 0x180fe2000001080a */
[--C-:B------:R-:W-:Y:S01]  /*4660*/  FFMA.FTZ R125, R125, R0, -R10.reuse ;  /* 0x000000007d7d7223 */ /* 0x100fe2000001080a */
[----:B------:R-:W-:Y:S01]  /*4670*/  FMNMX.FTZ R6, R39, R6, !PT ;  /* 0x0000000627067209 */ /* 0x000fe20007810000 */
[-CC-:B------:R-:W-:Y:S01]  /*4680*/  FFMA.FTZ R127, R127, R0.reuse, -R10.reuse ;  /* 0x000000007f7f7223 */ /* 0x180fe2000001080a */
[----:B------:R-:W-:Y:S01]  /*4690*/  FFMA.FTZ R10, R129, R0, -R10 ;  /* 0x00000000810a7223 */ /* 0x000fe2000001080a */
[----:B------:R-:W4:Y:S01]  /*46a0*/  MUFU.EX2 R196, R196 ;  /* 0x000000c400c47308 */ /* 0x000f220000000800 */
[----:B------:R-:W-:-:S02]  /*46b0*/  FMNMX.FTZ R6, R61, R6, !PT ;  /* 0x000000063d067209 */ /* 0x000fc40007810000 */
[----:B------:R-:W-:Y:S02]  /*46c0*/  CS2R R94, SRZ ;  /* 0x00000000005e7805 */ /* 0x000fe4000001ff00 */
[----:B------:R-:W-:Y:S02]  /*46d0*/  CS2R R92, SRZ ;  /* 0x00000000005c7805 */ /* 0x000fe4000001ff00 */
[----:B------:R-:W-:Y:S02]  /*46e0*/  CS2R R90, SRZ ;  /* 0x00000000005a7805 */ /* 0x000fe4000001ff00 */
[----:B------:R-:W-:Y:S02]  /*46f0*/  FMNMX.FTZ R6, R27, R6, !PT ;  /* 0x000000061b067209 */ /* 0x000fe40007810000 */
[----:B------:R-:W-:Y:S02]  /*4700*/  CS2R R88, SRZ ;  /* 0x0000000000587805 */ /* 0x000fe4000001ff00 */
[----:B------:R-:W-:Y:S01]  /*4710*/  CS2R R86, SRZ ;  /* 0x0000000000567805 */ /* 0x000fe2000001ff00 */
[----:B------:R-:W5:Y:S01]  /*4720*/  MUFU.EX2 R37, R37 ;  /* 0x0000002500257308 */ /* 0x000f620000000800 */
[----:B------:R-:W-:-:S02]  /*4730*/  FMNMX.FTZ R6, R69, R6, !PT ;  /* 0x0000000645067209 */ /* 0x000fc40007810000 */
[----:B------:R-:W-:Y:S02]  /*4740*/  CS2R R84, SRZ ;  /* 0x0000000000547805 */ /* 0x000fe4000001ff00 */
[----:B------:R-:W-:Y:S02]  /*4750*/  CS2R R82, SRZ ;  /* 0x0000000000527805 */ /* 0x000fe4000001ff00 */
[----:B------:R-:W-:Y:S02]  /*4760*/  CS2R R76, SRZ ;  /* 0x00000000004c7805 */ /* 0x000fe4000001ff00 */
[----:B------:R-:W-:Y:S01]  /*4770*/  FMNMX.FTZ R6, R31, R6, !PT ;  /* 0x000000061f067209 */ /* 0x000fe20007810000 */
[----:B------:R-:W-:Y:S04]  /*4780*/  MUFU.EX2 R198, R198 ;  /* 0x000000c600c67308 */ /* 0x000fe80000000800 */
[----:B0-----:R-:W0:Y:S04]  /*4790*/  SHFL.BFLY PT, R3, R6, 0x2, 0x1f ;  /* 0x0c401f0006037f89 */ /* 0x001e2800000e0000 */
[----:B------:R-:W-:Y:S08]  /*47a0*/  MUFU.EX2 R47, R47 ;  /* 0x0000002f002f7308 */ /* 0x000ff00000000800 */
[----:B------:R-:W-:Y:S08]  /*47b0*/  MUFU.EX2 R192, R192 ;  /* 0x000000c000c07308 */ /* 0x000ff00000000800 */
[----:B------:R-:W-:Y:S01]  /*47c0*/  MUFU.EX2 R53, R53 ;  /* 0x0000003500357308 */ /* 0x000fe20000000800 */
[----:B0-----:R-:W-:-:S05]  /*47d0*/  FMNMX.FTZ R8, R6, R3, !PT ;  /* 0x0000000306087209 */ /* 0x001fca0007810000 */
[----:B------:R-:W0:Y:S02]  /*47e0*/  SHFL.BFLY PT, R3, R8, 0x1, 0x1f ;  /* 0x0c201f0008037f89 */ /* 0x000e2400000e0000 */
[----:B------:R-:W-:Y:S08]  /*47f0*/  MUFU.EX2 R194, R194 ;  /* 0x000000c200c27308 */ /* 0x000ff00000000800 */
[----:B------:R-:W-:Y:S08]  /*4800*/  MUFU.EX2 R97, R97 ;  /* 0x0000006100617308 */ /* 0x000ff00000000800 */
[----:B------:R1:W-:Y:S01]  /*4810*/  MUFU.EX2 R188, R99 ;  /* 0x0000006300bc7308 */ /* 0x0003e20000000800 */
[----:B0-----:R-:W-:-:S07]  /*4820*/  FMNMX.FTZ R3, R8, R3, !PT ;  /* 0x0000000308037209 */ /* 0x001fce0007810000 */
[----:B------:R-:W-:Y:S01]  /*4830*/  MUFU.EX2 R101, R101 ;  /* 0x0000006500657308 */ /* 0x000fe20000000800 */
[----:B-1----:R-:W-:Y:S02]  /*4840*/  CS2R R98, SRZ ;  /* 0x0000000000627805 */ /* 0x002fe4000001ff00 */
[C---:B------:R-:W-:Y:S01]  /*4850*/  FSETP.NEU.FTZ.AND P1, PT, R3.reuse, -INF , PT ;  /* 0xff8000000300780b */ /* 0x040fe20003f3d000 */
[----:B------:R-:W-:-:S04]  /*4860*/  FMUL.FTZ R6, R3, R0 ;  /* 0x0000000003067220 */ /* 0x000fc80000410000 */
[----:B------:R-:W-:Y:S01]  /*4870*/  MUFU.EX2 R190, R103 ;  /* 0x0000006700be7308 */ /* 0x000fe20000000800 */
[----:B------:R-:W-:Y:S02]  /*4880*/  FSEL R6, R6, RZ, P1 ;  /* 0x000000ff06067208 */ /* 0x000fe40000800000 */
[----:B------:R-:W-:-:S03]  /*4890*/  ISETP.NE.AND P1, PT, R18, RZ, PT ;  /* 0x000000ff1200720c */ /* 0x000fc60003f25270 */
        /* <DEDUP_REMOVED lines=12> */
[----:B------:R-:W1:Y:S01]  /*4960*/  MUFU.EX2 R8, R75 ;  /* 0x0000004b00087308 */ /* 0x000e620000000800 */
[----:B0-----:R-:W-:Y:S01]  /*4970*/  FADD.FTZ R5, R200, R25 ;  /* 0x00000019c8057221 */ /* 0x001fe20000010000 */
[-CC-:B------:R-:W-:Y:S01]  /*4980*/  FFMA.FTZ R21, R21, R0.reuse, -R6.reuse ;  /* 0x0000000015157223 */ /* 0x180fe20000010806 */
[-CC-:B------:R-:W-:Y:S01]  /*4990*/  FFMA.FTZ R43, R43, R0.reuse, -R6.reuse ;  /* 0x000000002b2b7223 */ /* 0x180fe20000010806 */
[-CC-:B------:R-:W-:Y:S01]  /*49a0*/  FFMA.FTZ R63, R63, R0.reuse, -R6.reuse ;  /* 0x000000003f3f7223 */ /* 0x180fe20000010806 */
[----:B--2---:R-:W-:Y:S01]  /*49b0*/  FADD.FTZ R30, R202, R5 ;  /* 0x00000005ca1e7221 */ /* 0x004fe20000010000 */
[-CC-:B------:R-:W-:Y:S01]  /*49c0*/  FFMA.FTZ R49, R49, R0.reuse, -R6.reuse ;  /* 0x0000000031317223 */ /* 0x180fe20000010806 */
[-C--:B------:R-:W-:Y:S01]  /*49d0*/  FFMA.FTZ R41, R41, R0.reuse, -R6 ;  /* 0x0000000029297223 */ /* 0x080fe20000010806 */
[----:B------:R-:W0:Y:S01]  /*49e0*/  MUFU.EX2 R9, R9 ;  /* 0x0000000900097308 */ /* 0x000e220000000800 */
[----:B---3--:R-:W-:Y:S01]  /*49f0*/  FADD.FTZ R5, R33, R30 ;  /* 0x0000001e21057221 */ /* 0x008fe20000010000 */
[-CC-:B------:R-:W-:Y:S01]  /*4a00*/  FFMA.FTZ R55, R55, R0.reuse, -R6.reuse ;  /* 0x0000000037377223 */ /* 0x180fe20000010806 */
[-CC-:B------:R-:W-:Y:S01]  /*4a10*/  FFMA.FTZ R45, R45, R0.reuse, -R6.reuse ;  /* 0x000000002d2d7223 */ /* 0x180fe20000010806 */
[-CC-:B------:R-:W-:Y:S01]  /*4a20*/  FFMA.FTZ R109, R109, R0.reuse, -R6.reuse ;  /* 0x000000006d6d7223 */ /* 0x180fe20000010806 */
[----:B----4-:R-:W-:Y:S01]  /*4a30*/  FADD.FTZ R32, R196, R5 ;  /* 0x00000005c4207221 */ /* 0x010fe20000010000 */
[-CC-:B------:R-:W-:Y:S01]  /*4a40*/  FFMA.FTZ R57, R57, R0.reuse, -R6.reuse ;  /* 0x0000000039397223 */ /* 0x180fe20000010806 */
[-C--:B------:R-:W-:Y:S01]  /*4a50*/  FFMA.FTZ R29, R29, R0.reuse, -R6 ;  /* 0x000000001d1d7223 */ /* 0x080fe20000010806 */
[----:B------:R2:W3:Y:S01]  /*4a60*/  MUFU.EX2 R12, R79 ;  /* 0x0000004f000c7308 */ /* 0x0004e20000000800 */
[----:B-----5:R-:W-:Y:S01]  /*4a70*/  FADD.FTZ R5, R37, R32 ;  /* 0x0000002025057221 */ /* 0x020fe20000010000 */
[----:B-1----:R-:W-:Y:S01]  /*4a80*/  FADD.FTZ R32, R201, R8 ;  /* 0x00000008c9207221 */ /* 0x002fe20000010000 */
[-CC-:B------:R-:W-:Y:S01]  /*4a90*/  FFMA.FTZ R35, R35, R0.reuse, -R6.reuse ;  /* 0x0000000023237223 */ /* 0x180fe20000010806 */
[-CC-:B------:R-:W-:Y:S01]  /*4aa0*/  FFMA.FTZ R65, R65, R0.reuse, -R6.reuse ;  /* 0x0000000041417223 */ /* 0x180fe20000010806 */
[----:B------:R-:W-:Y:S01]  /*4ab0*/  FADD.FTZ R34, R198, R5 ;  /* 0x00000005c6227221 */ /* 0x000fe20000010000 */
[-CC-:B------:R-:W-:Y:S01]  /*4ac0*/  FFMA.FTZ R39, R39, R0.reuse, -R6.reuse ;  /* 0x0000000027277223 */ /* 0x180fe20000010806 */
[-C--:B------:R-:W-:Y:S01]  /*4ad0*/  FFMA.FTZ R61, R61, R0.reuse, -R6 ;  /* 0x000000003d3d7223 */ /* 0x080fe20000010806 */
[----:B------:R-:W-:Y:S01]  /*4ae0*/  MUFU.EX2 R11, R11 ;  /* 0x0000000b000b7308 */ /* 0x000fe20000000800 */
[----:B0-----:R-:W-:Y:S01]  /*4af0*/  FADD.FTZ R5, R9, R32 ;  /* 0x0000002009057221 */ /* 0x001fe20000010000 */
[-CC-:B------:R-:W-:Y:S01]  /*4b00*/  FFMA.FTZ R27, R27, R0.reuse, -R6.reuse ;  /* 0x000000001b1b7223 */ /* 0x180fe20000010806 */
[-CC-:B------:R-:W-:Y:S01]  /*4b10*/  FFMA.FTZ R69, R69, R0.reuse, -R6.reuse ;  /* 0x0000000045457223 */ /* 0x180fe20000010806 */
[----:B------:R-:W-:Y:S01]  /*4b20*/  FFMA.FTZ R31, R31, R0, -R6 ;  /* 0x000000001f1f7223 */ /* 0x000fe20000010806 */
[----:B------:R-:W-:-:S02]  /*4b30*/  F2FP.BF16.F32.PACK_AB R200, R25, R200 ;  /* 0x000000c819c8723e */ /* 0x000fc400000010ff */
[----:B------:R-:W-:Y:S02]  /*4b40*/  CS2R R102, SRZ ;  /* 0x0000000000667805 */ /* 0x000fe4000001ff00 */
[----:B------:R-:W-:Y:S01]  /*4b50*/  F2FP.BF16.F32.PACK_AB R201, R8, R201 ;  /* 0x000000c908c9723e */ /* 0x000fe200000010ff */
[----:B------:R0:W1:Y:S01]  /*4b60*/  MUFU.EX2 R14, R67 ;  /* 0x00000043000e7308 */ /* 0x0000620000000800 */
[----:B------:R-:W-:Y:S02]  /*4b70*/  F2FP.BF16.F32.PACK_AB R202, R33, R202 ;  /* 0x000000ca21ca723e */ /* 0x000fe400000010ff */
[----:B--2---:R-:W-:Y:S02]  /*4b80*/  CS2R R78, SRZ ;  /* 0x00000000004e7805 */ /* 0x004fe4000001ff00 */
[----:B------:R-:W-:Y:S02]  /*4b90*/  F2FP.BF16.F32.PACK_AB R196, R37, R196 ;  /* 0x000000c425c4723e */ /* 0x000fe400000010ff */
[----:B------:R-:W-:-:S02]  /*4ba0*/  CS2R R74, SRZ ;  /* 0x00000000004a7805 */ /* 0x000fc4000001ff00 */
[----:B------:R-:W-:Y:S02]  /*4bb0*/  F2FP.BF16.F32.PACK_AB R198, R47, R198 ;  /* 0x000000c62fc6723e */ /* 0x000fe400000010ff */
[----:B---3--:R-:W-:Y:S01]  /*4bc0*/  F2FP.BF16.F32.PACK_AB R203, R12, R9 ;  /* 0x000000090ccb723e */ /* 0x008fe200000010ff */
[----:B------:R-:W-:Y:S01]  /*4bd0*/  MUFU.EX2 R13, R13 ;  /* 0x0000000d000d7308 */ /* 0x000fe20000000800 */
[----:B0-----:R-:W-:-:S07]  /*4be0*/  CS2R R66, SRZ ;  /* 0x0000000000427805 */ /* 0x001fce000001ff00 */
[----:B------:R0:W-:Y:S01]  /*4bf0*/  MUFU.EX2 R28, R51 ;  /* 0x00000033001c7308 */ /* 0x0001e20000000800 */
[----:B-1----:R-:W-:-:S07]  /*4c00*/  F2FP.BF16.F32.PACK_AB R197, R14, R11 ;  /* 0x0000000b0ec5723e */ /* 0x002fce00000010ff */
[----:B------:R1:W2:Y:S01]  /*4c10*/  MUFU.EX2 R20, R71 ;  /* 0x0000004700147308 */ /* 0x0002a20000000800 */
[----:B0-----:R-:W-:Y:S01]  /*4c20*/  FADD.FTZ R51, R47, R34 ;  /* 0x000000222f337221 */ /* 0x001fe20000010000 */
[----:B------:R-:W-:Y:S01]  /*4c30*/  FADD.FTZ R34, R12, R5 ;  /* 0x000000050c227221 */ /* 0x000fe20000010000 */
[----:B------:R-:W-:Y:S02]  /*4c40*/  CS2R R46, SRZ ;  /* 0x00000000002e7805 */ /* 0x000fe4000001ff00 */
[----:B------:R-:W-:Y:S01]  /*4c50*/  FADD.FTZ R36, R192, R51 ;  /* 0x00000033c0247221 */ /* 0x000fe20000010000 */
[----:B------:R-:W-:Y:S01]  /*4c60*/  FADD.FTZ R5, R11, R34 ;  /* 0x000000220b057221 */ /* 0x000fe20000010000 */
[C---:B------:R-:W-:Y:S01]  /*4c70*/  F2FP.BF16.F32.PACK_AB R192, R53.reuse, R192 ;  /* 0x000000c035c0723e */ /* 0x040fe200000010ff */
[----:B------:R-:W-:Y:S01]  /*4c80*/  MUFU.EX2 R15, R15 ;  /* 0x0000000f000f7308 */ /* 0x000fe20000000800 */
[----:B------:R-:W-:Y:S01]  /*4c90*/  FADD.FTZ R51, R53, R36 ;  /* 0x0000002435337221 */ /* 0x000fe20000010000 */
[----:B------:R-:W-:Y:S01]  /*4ca0*/  FADD.FTZ R34, R14, R5 ;  /* 0x000000050e227221 */ /* 0x000fe20000010000 */
[----:B------:R-:W-:Y:S01]  /*4cb0*/  @P1 VIADD R5, R2, 0x36840 ;  /* 0x0003684002051836 */ /* 0x000fe20000000000 */
[----:B-1----:R-:W-:Y:S01]  /*4cc0*/  CS2R R70, SRZ ;  /* 0x0000000000467805 */ /* 0x002fe2000001ff00 */
[----:B------:R-:W-:Y:S01]  /*4cd0*/  FADD.FTZ R36, R194, R51 ;  /* 0x00000033c2247221 */ /* 0x000fe20000010000 */
[----:B------:R-:W-:-:S02]  /*4ce0*/  F2FP.BF16.F32.PACK_AB R194, R73, R194 ;  /* 0x000000c249c2723e */ /* 0x000fc400000010ff */
[----:B------:R-:W-:Y:S01]  /*4cf0*/  CS2R R52, SRZ ;  /* 0x0000000000347805 */ /* 0x000fe2000001ff00 */
[----:B------:R0:W1:Y:S01]  /*4d00*/  MUFU.EX2 R24, R59 ;  /* 0x0000003b00187308 */ /* 0x0000620000000800 */
[----:B------:R-:W-:Y:S01]  /*4d10*/  FADD.FTZ R36, R73, R36 ;  /* 0x0000002449247221 */ /* 0x000fe20000010000 */
[----:B------:R-:W-:Y:S02]  /*4d20*/  @P1 PRMT R5, R22, 0x654, R5 ;  /* 0x0000065416051816 */ /* 0x000fe40000000005 */
[----:B------:R-:W-:Y:S02]  /*4d30*/  CS2R R72, SRZ ;  /* 0x0000000000487805 */ /* 0x000fe4000001ff00 */
[----:B--2---:R-:W-:Y:S01]  /*4d40*/  F2FP.BF16.F32.PACK_AB R199, R20, R13 ;  /* 0x0000000d14c7723e */ /* 0x004fe200000010ff */
[----:B------:R-:W-:Y:S01]  /*4d50*/  FADD.FTZ R51, R97, R36 ;  /* 0x0000002461337221 */ /* 0x000fe20000010000 */
[----:B------:R2:W-:Y:S01]  /*4d60*/  @P1 SYNCS.ARRIVE.TRANS64.RED.A1T0 RZ, [R5+URZ], RZ ;  /* 0x000000ff05ff19a7 */ /* 0x0005e2000810043f */
[----:B------:R-:W2:Y:S02]  /*4d70*/  MUFU.EX2 R21, R21 ;  /* 0x0000001500157308 */ /* 0x000ea40000000800 */
[C---:B------:R-:W-:Y:S01]  /*4d80*/  FADD.FTZ R36, R188.reuse, R51 ;  /* 0x00000033bc247221 */ /* 0x040fe20000010000 */
[----:B------:R-:W-:-:S02]  /*4d90*/  F2FP.BF16.F32.PACK_AB R188, R188, R97 ;  /* 0x00000061bcbc723e */ /* 0x000fc400000010ff */
[----:B------:R-:W-:Y:S02]  /*4da0*/  CS2R R96, SRZ ;  /* 0x0000000000607805 */ /* 0x000fe4000001ff00 */
[----:B0-----:R-:W-:Y:S02]  /*4db0*/  CS2R R58, SRZ ;  /* 0x00000000003a7805 */ /* 0x001fe4000001ff00 */
[----:B------:R-:W-:Y:S01]  /*4dc0*/  CS2R R50, SRZ ;  /* 0x0000000000327805 */ /* 0x000fe2000001ff00 */
[----:B------:R0:W-:Y:S01]  /*4dd0*/  MUFU.EX2 R32, R43 ;  /* 0x0000002b00207308 */ /* 0x0001e20000000800 */
[----:B-1----:R-:W-:-:S07]  /*4de0*/  F2FP.BF16.F32.PACK_AB R193, R24, R15 ;  /* 0x0000000f18c1723e */ /* 0x002fce00000010ff */
[----:B------:R1:W3:Y:S01]  /*4df0*/  MUFU.EX2 R26, R63 ;  /* 0x0000003f001a7308 */ /* 0x0002e20000000800 */
[----:B0-----:R-:W-:-:S04]  /*4e00*/  FADD.FTZ R43, R13, R34 ;  /* 0x000000220d2b7221 */ /* 0x001fc80000010000 */
[----:B------:R-:W-:-:S03]  /*4e10*/  FADD.FTZ R34, R20, R43 ;  /* 0x0000002b14227221 */ /* 0x000fc60000010000 */
[----:B------:R-:W0:Y:S01]  /*4e20*/  MUFU.EX2 R105, R105 ;  /* 0x0000006900697308 */ /* 0x000e220000000800 */
[----:B------:R-:W-:Y:S01]  /*4e30*/  FADD.FTZ R43, R15, R34 ;  /* 0x000000220f2b7221 */ /* 0x000fe20000010000 */
[----:B-1----:R-:W-:-:S03]  /*4e40*/  CS2R R62, SRZ ;  /* 0x00000000003e7805 */ /* 0x002fc6000001ff00 */
[----:B------:R-:W-:Y:S01]  /*4e50*/  FADD.FTZ R34, R24, R43 ;  /* 0x0000002b18227221 */ /* 0x000fe20000010000 */
[----:B------:R-:W-:Y:S02]  /*4e60*/  FADD.FTZ R43, R101, R36 ;  /* 0x00000024652b7221 */ /* 0x000fe40000010000 */
[----:B------:R-:W1:Y:S01]  /*4e70*/  MUFU.EX2 R49, R49 ;  /* 0x0000003100317308 */ /* 0x000e620000000800 */
[----:B--2---:R-:W-:Y:S01]  /*4e80*/  FADD.FTZ R5, R21, R34 ;  /* 0x0000002215057221 */ /* 0x004fe20000010000 */
[C---:B------:R-:W-:Y:S01]  /*4e90*/  FADD.FTZ R38, R190.reuse, R43 ;  /* 0x0000002bbe267221 */ /* 0x040fe20000010000 */
[----:B------:R-:W-:Y:S02]  /*4ea0*/  F2FP.BF16.F32.PACK_AB R190, R190, R101 ;  /* 0x00000065bebe723e */ /* 0x000fe400000010ff */
[----:B------:R-:W-:Y:S01]  /*4eb0*/  CS2R R100, SRZ ;  /* 0x0000000000647805 */ /* 0x000fe2000001ff00 */
[C---:B---3--:R-:W-:Y:S01]  /*4ec0*/  FADD.FTZ R36, R26.reuse, R5 ;  /* 0x000000051a247221 */ /* 0x048fe20000010000 */
[----:B------:R-:W-:Y:S01]  /*4ed0*/  F2FP.BF16.F32.PACK_AB R195, R26, R21 ;  /* 0x000000151ac3723e */ /* 0x000fe200000010ff */
[----:B------:R2:W3:Y:S01]  /*4ee0*/  MUFU.EX2 R184, R107 ;  /* 0x0000006b00b87308 */ /* 0x0004e20000000800 */
[----:B0-----:R-:W-:-:S07]  /*4ef0*/  FADD.FTZ R43, R105, R38 ;  /* 0x00000026692b7221 */ /* 0x001fce0000010000 */
[----:B------:R-:W0:Y:S01]  /*4f00*/  MUFU.EX2 R111, R111 ;  /* 0x0000006f006f7308 */ /* 0x000e220000000800 */
[----:B-1----:R-:W-:Y:S01]  /*4f10*/  FADD.FTZ R5, R49, R36 ;  /* 0x0000002431057221 */ /* 0x002fe20000010000 */
[C---:B------:R-:W-:Y:S02]  /*4f20*/  F2FP.BF16.F32.PACK_AB R189, R28.reuse, R49 ;  /* 0x000000311cbd723e */ /* 0x040fe400000010ff */
[----:B--2---:R-:W-:Y:S02]  /*4f30*/  CS2R R106, SRZ ;  /* 0x00000000006a7805 */ /* 0x004fe4000001ff00 */
[----:B------:R-:W-:Y:S01]  /*4f40*/  CS2R R48, SRZ ;  /* 0x0000000000307805 */ /* 0x000fe2000001ff00 */
[----:B------:R-:W-:Y:S01]  /*4f50*/  FADD.FTZ R36, R28, R5 ;  /* 0x000000051c247221 */ /* 0x000fe20000010000 */
[----:B------:R-:W1:Y:S01]  /*4f60*/  MUFU.EX2 R41, R41 ;  /* 0x0000002900297308 */ /* 0x000e620000000800 */
[C---:B---3--:R-:W-:Y:S01]  /*4f70*/  FADD.FTZ R38, R184.reuse, R43 ;  /* 0x0000002bb8267221 */ /* 0x048fe20000010000 */
[----:B------:R-:W-:-:S02]  /*4f80*/  F2FP.BF16.F32.PACK_AB R184, R184, R105 ;  /* 0x00000069b8b8723e */ /* 0x000fc400000010ff */
[----:B------:R-:W-:-:S04]  /*4f90*/  CS2R R104, SRZ ;  /* 0x0000000000687805 */ /* 0x000fc8000001ff00 */
[----:B------:R2:W3:Y:S01]  /*4fa0*/  MUFU.EX2 R186, R113 ;  /* 0x0000007100ba7308 */ /* 0x0004e20000000800 */
[----:B0-----:R-:W-:-:S07]  /*4fb0*/  FADD.FTZ R43, R111, R38 ;  /* 0x000000266f2b7221 */ /* 0x001fce0000010000 */
[----:B------:R0:W4:Y:S01]  /*4fc0*/  MUFU.EX2 R30, R55 ;  /* 0x00000037001e7308 */ /* 0x0001220000000800 */
[----:B-1----:R-:W-:Y:S01]  /*4fd0*/  FADD.FTZ R5, R41, R36 ;  /* 0x0000002429057221 */ /* 0x002fe20000010000 */
[----:B--2---:R-:W-:-:S06]  /*4fe0*/  CS2R R112, SRZ ;  /* 0x0000000000707805 */ /* 0x004fcc000001ff00 */
[----:B------:R-:W1:Y:S01]  /*4ff0*/  MUFU.EX2 R115, R115 ;  /* 0x0000007300737308 */ /* 0x000e620000000800 */
[C---:B---3--:R-:W-:Y:S01]  /*5000*/  FADD.FTZ R38, R186.reuse, R43 ;  /* 0x0000002bba267221 */ /* 0x048fe20000010000 */
[----:B------:R-:W-:Y:S02]  /*5010*/  F2FP.BF16.F32.PACK_AB R186, R186, R111 ;  /* 0x0000006fbaba723e */ /* 0x000fe400000010ff */
[----:B------:R-:W-:Y:S02]  /*5020*/  CS2R R110, SRZ ;  /* 0x00000000006e7805 */ /* 0x000fe4000001ff00 */
[----:B0-----:R-:W-:Y:S02]  /*5030*/  CS2R R54, SRZ ;  /* 0x0000000000367805 */ /* 0x001fe4000001ff00 */
[----:B------:R-:W-:Y:S01]  /*5040*/  CS2R R42, SRZ ;  /* 0x00000000002a7805 */ /* 0x000fe2000001ff00 */
[----:B------:R-:W0:Y:S01]  /*5050*/  MUFU.EX2 R45, R45 ;  /* 0x0000002d002d7308 */ /* 0x000e220000000800 */
[C---:B----4-:R-:W-:Y:S01]  /*5060*/  FADD.FTZ R6, R30.reuse, R5 ;  /* 0x000000051e067221 */ /* 0x050fe20000010000 */
[----:B------:R-:W-:-:S06]  /*5070*/  F2FP.BF16.F32.PACK_AB R191, R30, R41 ;  /* 0x000000291ebf723e */ /* 0x000fcc00000010ff */
[----:B------:R2:W3:Y:S01]  /*5080*/  MUFU.EX2 R180, R117 ;  /* 0x0000007500b47308 */ /* 0x0004e20000000800 */
[----:B-1----:R-:W-:-:S07]  /*5090*/  FADD.FTZ R25, R115, R38 ;  /* 0x0000002673197221 */ /* 0x002fce0000010000 */
[----:B------:R-:W1:Y:S01]  /*50a0*/  MUFU.EX2 R119, R119 ;  /* 0x0000007700777308 */ /* 0x000e620000000800 */
[----:B0-----:R-:W-:Y:S01]  /*50b0*/  FADD.FTZ R5, R45, R6 ;  /* 0x000000062d057221 */ /* 0x001fe20000010000 */
[C---:B------:R-:W-:Y:S02]  /*50c0*/  F2FP.BF16.F32.PACK_AB R185, R32.reuse, R45 ;  /* 0x0000002d20b9723e */ /* 0x040fe400000010ff */
[----:B--2---:R-:W-:Y:S02]  /*50d0*/  CS2R R116, SRZ ;  /* 0x0000000000747805 */ /* 0x004fe4000001ff00 */
[----:B------:R-:W-:Y:S01]  /*50e0*/  CS2R R44, SRZ ;  /* 0x00000000002c7805 */ /* 0x000fe2000001ff00 */
[----:B------:R-:W-:Y:S01]  /*50f0*/  FADD.FTZ R6, R32, R5 ;  /* 0x0000000520067221 */ /* 0x000fe20000010000 */
[----:B------:R-:W-:Y:S01]  /*5100*/  CS2R R32, SRZ ;  /* 0x0000000000207805 */ /* 0x000fe2000001ff00 */
        /* <DEDUP_REMOVED lines=11> */
[----:B------:R-:W-:Y:S02]  /*51c0*/  CS2R R118, SRZ ;  /* 0x0000000000767805 */ /* 0x000fe4000001ff00 */
[----:B-1----:R-:W-:Y:S02]  /*51d0*/  CS2R R56, SRZ ;  /* 0x0000000000387805 */ /* 0x002fe4000001ff00 */
[----:B------:R-:W1:Y:S01]  /*51e0*/  MUFU.EX2 R29, R29 ;  /* 0x0000001d001d7308 */ /* 0x000e620000000800 */
[C---:B---3--:R-:W-:Y:S01]  /*51f0*/  FADD.FTZ R6, R2.reuse, R5 ;  /* 0x0000000502067221 */ /* 0x048fe20000010000 */
[----:B------:R-:W-:Y:S01]  /*5200*/  F2FP.BF16.F32.PACK_AB R187, R2, R109 ;  /* 0x0000006d02bb723e */ /* 0x000fe200000010ff */
[----:B------:R-:W-:Y:S01]  /*5210*/  IMAD.MOV.U32 R2, RZ, RZ, 0x3f800000 ;  /* 0x3f800000ff027424 */ /* 0x000fe200078e00ff */
[----:B------:R-:W-:-:S04]  /*5220*/  CS2R R108, SRZ ;  /* 0x00000000006c7805 */ /* 0x000fc8000001ff00 */
        /* <DEDUP_REMOVED lines=9> */
[----:B------:R-:W-:Y:S02]  /*52c0*/  F2FP.BF16.F32.PACK_AB R181, R34, R29 ;  /* 0x0000001d22b5723e */ /* 0x000fe400000010ff */
[----:B------:R-:W-:Y:S02]  /*52d0*/  CS2R R34, SRZ ;  /* 0x0000000000227805 */ /* 0x000fe4000001ff00 */
[----:B------:R-:W-:Y:S02]  /*52e0*/  CS2R R28, SRZ ;  /* 0x00000000001c7805 */ /* 0x000fe4000001ff00 */
[----:B------:R-:W0:Y:S01]  /*52f0*/  MUFU.EX2 R10, R10 ;  /* 0x0000000a000a7308 */ /* 0x000e220000000800 */
[----:B-1----:R-:W-:Y:S01]  /*5300*/  FADD.FTZ R25, R127, R40 ;  /* 0x000000287f197221 */ /* 0x002fe20000010000 */
[----:B------:R-:W-:-:S06]  /*5310*/  CS2R R40, SRZ ;  /* 0x0000000000287805 */ /* 0x000fcc000001ff00 */
[----:B------:R-:W1:Y:S01]  /*5320*/  MUFU.EX2 R36, R39 ;  /* 0x0000002700247308 */ /* 0x000e620000000800 */
[----:B--2---:R-:W-:-:S07]  /*5330*/  FADD.FTZ R5, R65, R6 ;  /* 0x0000000641057221 */ /* 0x004fce0000010000 */
[----:B------:R-:W2:Y:S01]  /*5340*/  MUFU.EX2 R61, R61 ;  /* 0x0000003d003d7308 */ /* 0x000ea20000000800 */
[C---:B0-----:R-:W-:Y:S01]  /*5350*/  FADD.FTZ R6, R10.reuse, R25 ;  /* 0x000000190a067221 */ /* 0x041fe20000010000 */
[----:B------:R-:W-:Y:S02]  /*5360*/  F2FP.BF16.F32.PACK_AB R178, R10, R127 ;  /* 0x0000007f0ab2723e */ /* 0x000fe400000010ff */
[----:B------:R-:W-:-:S04]  /*5370*/  CS2R R24, SRZ ;  /* 0x0000000000187805 */ /* 0x000fc8000001ff00 */
[----:B------:R0:W3:Y:S01]  /*5380*/  MUFU.EX2 R38, R27 ;  /* 0x0000001b00267308 */ /* 0x0000e20000000800 */
[C---:B-1----:R-:W-:Y:S01]  /*5390*/  FADD.FTZ R10, R36.reuse, R5 ;  /* 0x00000005240a7221 */ /* 0x042fe20000010000 */
[----:B------:R-:W-:Y:S02]  /*53a0*/  F2FP.BF16.F32.PACK_AB R183, R36, R65 ;  /* 0x0000004124b7723e */ /* 0x000fe400000010ff */
[----:B------:R-:W-:Y:S02]  /*53b0*/  CS2R R64, SRZ ;  /* 0x0000000000407805 */ /* 0x000fe4000001ff00 */
[----:B------:R-:W-:Y:S02]  /*53c0*/  CS2R R36, SRZ ;  /* 0x0000000000247805 */ /* 0x000fe4000001ff00 */
[----:B------:R-:W1:Y:S01]  /*53d0*/  MUFU.EX2 R69, R69 ;  /* 0x0000004500457308 */ /* 0x000e620000000800 */
[----:B--2---:R-:W-:Y:S01]  /*53e0*/  FADD.FTZ R5, R61, R10 ;  /* 0x0000000a3d057221 */ /* 0x004fe20000010000 */
[----:B0-----:R-:W-:-:S06]  /*53f0*/  CS2R R26, SRZ ;  /* 0x00000000001a7805 */ /* 0x001fcc000001ff00 */
[----:B------:R0:W2:Y:S01]  /*5400*/  MUFU.EX2 R8, R31 ;  /* 0x0000001f00087308 */ /* 0x0000a20000000800 */
[C---:B---3--:R-:W-:Y:S01]  /*5410*/  FADD.FTZ R10, R38.reuse, R5 ;  /* 0x00000005260a7221 */ /* 0x048fe20000010000 */
[----:B------:R-:W-:Y:S02]  /*5420*/  F2FP.BF16.F32.PACK_AB R177, R38, R61 ;  /* 0x0000003d26b1723e */ /* 0x000fe400000010ff */
[----:B------:R-:W-:Y:S02]  /*5430*/  CS2R R60, SRZ ;  /* 0x00000000003c7805 */ /* 0x000fe4000001ff00 */
[----:B------:R-:W-:Y:S01]  /*5440*/  CS2R R38, SRZ ;  /* 0x0000000000267805 */ /* 0x000fe2000001ff00 */
[----:B-1----:R-:W-:Y:S01]  /*5450*/  FADD.FTZ R5, R69, R10 ;  /* 0x0000000a45057221 */ /* 0x002fe20000010000 */
[----:B0-----:R-:W-:-:S03]  /*5460*/  CS2R R30, SRZ ;  /* 0x00000000001e7805 */ /* 0x001fc6000001ff00 */
[C---:B--2---:R-:W-:Y:S01]  /*5470*/  FADD.FTZ R5, R8.reuse, R5 ;  /* 0x0000000508057221 */ /* 0x044fe20000010000 */
[----:B------:R-:W-:Y:S01]  /*5480*/  F2FP.BF16.F32.PACK_AB R179, R8, R69 ;  /* 0x0000004508b3723e */ /* 0x000fe200000010ff */
[----:B------:R-:W-:Y:S01]  /*5490*/  IMAD.MOV.U32 R8, RZ, RZ, 0x3f800000 ;  /* 0x3f800000ff087424 */ /* 0x000fe200078e00ff */
[----:B------:R-:W-:Y:S01]  /*54a0*/  CS2R R68, SRZ ;  /* 0x0000000000447805 */ /* 0x000fe2000001ff00 */
[----:B------:R-:W-:Y:S06]  /*54b0*/  @!P2 BRA `(.L_x_3631) ;  /* 0x0000003c0020a947 */ /* 0x000fec0003800000 */
[----:B------:R-:W-:Y:S01]  /*54c0*/  VIADD R9, R120, 0xfffffffe ;  /* 0xfffffffe78097836 */ /* 0x000fe20000000000 */
[----:B------:R-:W-:Y:S01]  /*54d0*/  UMOV UR60, UR61 ;  /* 0x0000003d003c7c82 */ /* 0x000fe20008000000 */
[----:B------:R-:W-:Y:S01]  /*54e0*/  IMAD.MOV.U32 R10, RZ, RZ, R3 ;  /* 0x000000ffff0a7224 */ /* 0x000fe200078e0003 */
[----:B------:R-:W-:Y:S01]  /*54f0*/  UMOV UR37, UR36 ;  /* 0x0000002400257c82 */ /* 0x000fe20008000000 */
[----:B------:R-:W-:Y:S02]  /*5500*/  IMAD.MOV.U32 R11, RZ, RZ, R4 ;  /* 0x000000ffff0b7224 */ /* 0x000fe400078e0004 */
[----:B------:R-:W-:Y:S02]  /*5510*/  IMAD.MOV.U32 R2, RZ, RZ, 0x3f800000 ;  /* 0x3f800000ff027424 */ /* 0x000fe400078e00ff */
[----:B------:R-:W-:-:S07]  /*5520*/  IMAD.MOV.U32 R119, RZ, RZ, RZ ;  /* 0x000000ffff777224 */ /* 0x000fce00078e00ff */
.L_x_3642:
[----:B------:R-:W-:-:S04]  /*5530*/  UIADD3 UR6, UR37, 0x1, URZ ;  /* 0x0000000125067890 */ /* 0x000fc8000fffe03f */
[----:B------:R-:W-:-:S04]  /*5540*/  UISETP.NE.AND UP0, UPT, UR6, 0x2, UPT ;  /* 0x000000020600788c */ /* 0x000fc8000bf05270 */
[----:B------:R-:W-:Y:S02]  /*5550*/  USEL UR61, URZ, 0x1, UP0 ;  /* 0x000000013f3d7887 */ /* 0x000fe40008000000 */
[----:B------:R-:W-:Y:S02]  /*5560*/  USEL UR36, UR6, URZ, UP0 ;  /* 0x0000003f06247287 */ /* 0x000fe40008000000 */
[----:B------:R-:W-:Y:S01]  /*5570*/  ULOP3.LUT UR61, UR60, UR61, URZ, 0x3c, !UPT ;  /* 0x0000003d3c3d7292 */ /* 0x000fe2000f8e3c3f */
[----:B------:R-:W-:Y:S11]  /*5580*/  @!P0 BRA `(.L_x_3632) ;  /* 0x0000000000048947 */ /* 0x000ff60003800000 */
[----:B------:R-:W-:Y:S01]  /*5590*/  BPT.TRAP 0x1 ;  /* 0x000000040000795c */ /* 0x000fe20000300000 */
.L_x_3632:
        /* <DEDUP_REMOVED lines=9> */
.L_x_3633:
[----:B-1----:R-:W-:Y:S05]  /*5630*/  @P1 BRA `(.L_x_3634) ;  /* 0x0000000000081947 */ /* 0x002fea0003800000 */
[----:B------:R-:W1:Y:S02]  /*5640*/  SYNCS.PHASECHK.TRANS64.TRYWAIT P1, [UR38+0x36830], R0 ;  /* 0x03683000ff0075a7 */ /* 0x000e640008020166 */
[----:B-1----:R-:W-:Y:S05]  /*5650*/  @!P1 BRA `(.L_x_3635) ;  /* 0x000000b000f89947 */ /* 0x002fea0003800000 */
.L_x_3634:
        /* <DEDUP_REMOVED lines=602> */
.L_x_3636:
[----:B------:R-:W-:Y:S01]  /*7c00*/  ULEA UR7, UR37, UR39, 0x3 ;  /* 0x0000002725077291 */ /* 0x000fe2000f8e183f */
[----:B01----:R-:W-:-:S05]  /*7c10*/  IMAD.U32 R0, RZ, RZ, UR60 ;  /* 0x0000003cff007e24 */ /* 0x003fca000f8e00ff */
[----:B------:R-:W-:-:S04]  /*7c20*/  SHF.L.U32 R0, R0, 0x1f, RZ ;  /* 0x0000001f00007819 */ /* 0x000fc800000006ff */
[----:B------:R0:W1:Y:S01]  /*7c30*/  SYNCS.PHASECHK.TRANS64.TRYWAIT P1, [UR7+0x36850], R0 ;  /* 0x03685000ff0075a7 */ /* 0x0000620008020147 */
[----:B------:R-:W-:Y:S05]  /*7c40*/  @!P0 BRA `(.L_x_3637) ;  /* 0x0000000000048947 */ /* 0x000fea0003800000 */
[----:B------:R-:W-:Y:S01]  /*7c50*/  BPT.TRAP 0x1 ;  /* 0x000000040000795c */ /* 0x000fe20000300000 */
.L_x_3637:
[----:B-1----:R-:W-:Y:S05]  /*7c60*/  @P1 BRA `(.L_x_3638) ;  /* 0x0000000000081947 */ /* 0x002fea0003800000 */
[----:B------:R-:W1:Y:S02]  /*7c70*/  SYNCS.PHASECHK.TRANS64.TRYWAIT P1, [UR7+0x36850], R0 ;  /* 0x03685000ff0075a7 */ /* 0x000e640008020147 */
[----:B-1----:R-:W-:Y:S05]  /*7c80*/  @!P1 BRA `(.L_x_3639) ;  /* 0x0000008c00849947 */ /* 0x002fea0003800000 */
.L_x_3638:
[----:B------:R-:W-:Y:S01]  /*7c90*/  UIADD3 UR39, UR39, 0x400, URZ ;  /* 0x0000040027277890 */ /* 0x000fe2000fffe03f */
[----:B------:R-:W-:Y:S01]  /*7ca0*/  WARPGROUP.ARRIVE ;  /* 0x00000000000079c5 */ /* 0x000fe20000000000 */
[----:B------:R-:W-:Y:S02]  /*7cb0*/  UMOV UR11, 0x40000040 ;  /* 0x40000040000b7882 */ /* 0x000fe40000000000 */
[----:B------:R-:W-:-:S04]  /*7cc0*/  USHF.R.U32.HI UR39, URZ, 0x4, UR39 ;  /* 0x000000043f277899 */ /* 0x000fc80008011627 */
[----:B------:R-:W-:-:S04]  /*7cd0*/  ULOP3.LUT UR39, UR39, 0x3fff, URZ, 0xc0, !UPT ;  /* 0x00003fff27277892 */ /* 0x000fc8000f8ec03f */
[----:B------:R-:W-:-:S04]  /*7ce0*/  ULOP3.LUT UR6, UR39, 0x3800000, URZ, 0xfc, !UPT ;  /* 0x0380000027067892 */ /* 0x000fc8000f8efc3f */
[----:B------:R-:W-:-:S07]  /*7cf0*/  UIMAD UR6, UR37, 0xa80, UR6 ;  /* 0x00000a80250678a4 */ /* 0x000fce000f8e0206 */
[----:B------:R-:W-:Y:S02]  /*7d00*/  UMOV UR10, UR6 ;  /* 0x00000006000a7c82 */ /* 0x000fe40008000000 */
        /* <DEDUP_REMOVED lines=28> */
[----:B------:R-:W-:Y:S01]  /*7ed0*/  UMOV UR11, 0x40000040 ;  /* 0x40000040000b7882 */ /* 0x000fe20000000000 */
[----:B------:R-:W-:Y:S02]  /*7ee0*/  WARPGROUP.DEPBAR.LE gsb0, 0x0 ;  /* 0x00008000000079c5 */ /* 0x000fe40000010000 */
[----:B------:R-:W-:-:S15]  /*7ef0*/  WARPGROUP.ARRIVE ;  /* 0x00000000000079c5 */ /* 0x000fde0000000000 */
[----:B------:R-:W-:Y:S03]  /*7f00*/  HGMMA.64x192x16.F32.BF16 R24, R176, gdesc[UR8].tnspB, R24, gsb0 ;  /* 0x42e00008b0187df0 */ /* 0x000fe60008001818 */
[----:B------:R-:W-:Y:S02]  /*7f10*/  WARPGROUP.DEPBAR.LE gsb0, 0x0 ;  /* 0x00008000000079c5 */ /* 0x000fe40000010000 */
[----:B------:R-:W-:Y:S05]  /*7f20*/  @!P0 BRA `(.L_x_3640) ;  /* 0x0000000000048947 */ /* 0x000fea0003800000 */
[----:B------:R-:W-:Y:S01]  /*7f30*/  BPT.TRAP 0x1 ;  /* 0x000000040000795c */ /* 0x000fe20000300000 */
.L_x_3640:
[----:B01----:R-:W-:Y:S02]  /*7f40*/  FMNMX.FTZ R0, R168, R11, !PT ;  /* 0x0000000ba8007209 */ /* 0x003fe40007810000 */
        /* <DEDUP_REMOVED lines=54> */
[----:B------:R-:W-:Y:S01]  /*82b0*/  FMNMX.FTZ R2, R127, R2, !PT ;  /* 0x000000027f027209 */ /* 0x000fe20007810000 */
[----:B------:R-:W0:Y:S01]  /*82c0*/  LDC R0, c[0x0][0x988] ;  /* 0x00026200ff007b82 */ /* 0x000e220000000800 */
[----:B------:R-:W-:Y:S01]  /*82d0*/  ISETP.NE.AND P1, PT, R18, RZ, PT ;  /* 0x000000ff1200720c */ /* 0x000fe20003f25270 */
[----:B------:R-:W1:Y:S04]  /*82e0*/  SHFL.BFLY PT, R3, R8, 0x2, 0x1f ;  /* 0x0c401f0008037f89 */ /* 0x000e6800000e0000 */
[----:B------:R-:W2:Y:S01]  /*82f0*/  SHFL.BFLY PT, R13, R2, 0x2, 0x1f ;  /* 0x0c401f00020d7f89 */ /* 0x000ea200000e0000 */
[----:B-1----:R-:W-:-:S02]  /*8300*/  FMNMX.FTZ R12, R8, R3, !PT ;  /* 0x00000003080c7209 */ /* 0x002fc40007810000 */
[----:B--2---:R-:W-:-:S03]  /*8310*/  FMNMX.FTZ R13, R2, R13, !PT ;  /* 0x0000000d020d7209 */ /* 0x004fc60007810000 */
[----:B------:R-:W1:Y:S04]  /*8320*/  SHFL.BFLY PT, R3, R12, 0x1, 0x1f ;  /* 0x0c201f000c037f89 */ /* 0x000e6800000e0000 */
[----:B------:R-:W2:Y:S01]  /*8330*/  SHFL.BFLY PT, R14, R13, 0x1, 0x1f ;  /* 0x0c201f000d0e7f89 */ /* 0x000ea200000e0000 */
[----:B-1----:R-:W-:Y:S02]  /*8340*/  FMNMX.FTZ R4, R12, R3, !PT ;  /* 0x000000030c047209 */ /* 0x002fe40007810000 */
[----:B--2---:R-:W-:-:S03]  /*8350*/  FMNMX.FTZ R3, R13, R14, !PT ;  /* 0x0000000e0d037209 */ /* 0x004fc60007810000 */
[C---:B------:R-:W-:Y:S01]  /*8360*/  FADD.FTZ R11, -R4.reuse, R11 ;  /* 0x0000000b040b7221 */ /* 0x040fe20000010100 */
[----:B0-----:R-:W-:-:S03]  /*8370*/  FMUL.FTZ R177, R4, R0 ;  /* 0x0000000004b17220 */ /* 0x001fc60000410000 */
[-C--:B------:R-:W-:Y:S01]  /*8380*/  FMUL.FTZ R14, R11, R0.reuse ;  /* 0x000000000b0e7220 */ /* 0x080fe20000410000 */
[----:B------:R-:W-:Y:S01]  /*8390*/  FADD.FTZ R11, -R3, R10 ;  /* 0x0000000a030b7221 */ /* 0x000fe20000010100 */
[-CC-:B------:R-:W-:Y:S01]  /*83a0*/  FFMA.FTZ R13, R121, R0.reuse, -R177.reuse ;  /* 0x00000000790d7223 */ /* 0x180fe200000108b1 */
[-CC-:B------:R-:W-:Y:S01]  /*83b0*/  FFMA.FTZ R121, R125, R0.reuse, -R177.reuse ;  /* 0x000000007d797223 */ /* 0x180fe200000108b1 */
[-C--:B------:R-:W-:Y:S01]  /*83c0*/  FMUL.FTZ R125, R3, R0.reuse ;  /* 0x00000000037d7220 */ /* 0x080fe20000410000 */
[-C--:B------:R-:W-:Y:S01]  /*83d0*/  FMUL.FTZ R2, R11, R0.reuse ;  /* 0x000000000b027220 */ /* 0x080fe20000410000 */
[-CC-:B------:R-:W-:Y:S01]  /*83e0*/  FFMA.FTZ R11, R168, R0.reuse, -R177.reuse ;  /* 0x00000000a80b7223 */ /* 0x180fe200000108b1 */
[-C--:B------:R-:W-:Y:S01]  /*83f0*/  FFMA.FTZ R200, R169, R0.reuse, -R177 ;  /* 0x00000000a9c87223 */ /* 0x080fe200000108b1 */
[-CC-:B------:R-:W-:Y:S01]  /*8400*/  FFMA.FTZ R201, R170, R0.reuse, -R125.reuse ;  /* 0x00000000aac97223 */ /* 0x180fe2000001087d */
[-C--:B------:R-:W-:Y:S01]  /*8410*/  FFMA.FTZ R10, R171, R0.reuse, -R125 ;  /* 0x00000000ab0a7223 */ /* 0x080fe2000001087d */
[----:B------:R0:W-:Y:S01]  /*8420*/  MUFU.EX2 R8, R14 ;  /* 0x0000000e00087308 */ /* 0x0001e20000000800 */
[-C--:B------:R-:W-:Y:S01]  /*8430*/  FFMA.FTZ R202, R172, R0.reuse, -R177 ;  /* 0x00000000acca7223 */ /* 0x080fe200000108b1 */
[-C--:B------:R-:W-:Y:S01]  /*8440*/  FFMA.FTZ R203, R174, R0.reuse, -R125 ;  /* 0x00000000aecb7223 */ /* 0x080fe2000001087d */
[-C--:B------:R-:W-:Y:S01]  /*8450*/  FFMA.FTZ R173, R173, R0.reuse, -R177 ;  /* 0x00000000adad7223 */ /* 0x080fe200000108b1 */
[-C--:B------:R-:W-:Y:S01]  /*8460*/  FFMA.FTZ R12, R175, R0.reuse, -R125 ;  /* 0x00000000af0c7223 */ /* 0x080fe2000001087d */
[-C--:B------:R-:W-:Y:S01]  /*8470*/  FFMA.FTZ R196, R160, R0.reuse, -R177 ;  /* 0x00000000a0c47223 */ /* 0x080fe200000108b1 */
[-C--:B------:R-:W-:Y:S01]  /*8480*/  FFMA.FTZ R197, R162, R0.reuse, -R125 ;  /* 0x00000000a2c57223 */ /* 0x080fe2000001087d */
[-C--:B------:R-:W-:Y:S01]  /*8490*/  FFMA.FTZ R169, R161, R0.reuse, -R177 ;  /* 0x00000000a1a97223 */ /* 0x080fe200000108b1 */
[----:B------:R-:W1:Y:S01]  /*84a0*/  MUFU.EX2 R11, R11 ;  /* 0x0000000b000b7308 */ /* 0x000e620000000800 */
[-C--:B0-----:R-:W-:Y:S01]  /*84b0*/  FFMA.FTZ R14, R163, R0.reuse, -R125 ;  /* 0x00000000a30e7223 */ /* 0x081fe2000001087d */
[-CC-:B------:R-:W-:Y:S01]  /*84c0*/  FFMA.FTZ R21, R129, R0.reuse, -R177.reuse ;  /* 0x0000000081157223 */ /* 0x180fe200000108b1 */
[-C--:B------:R-:W-:Y:S01]  /*84d0*/  FFMA.FTZ R198, R164, R0.reuse, -R177 ;  /* 0x00000000a4c67223 */ /* 0x080fe200000108b1 */
[-C--:B------:R-:W-:Y:S01]  /*84e0*/  FFMA.FTZ R199, R166, R0.reuse, -R125 ;  /* 0x00000000a6c77223 */ /* 0x080fe2000001087d */
[-C--:B------:R-:W-:Y:S01]  /*84f0*/  FFMA.FTZ R165, R165, R0.reuse, -R177 ;  /* 0x00000000a5a57223 */ /* 0x080fe200000108b1 */
[-CC-:B------:R-:W-:Y:S01]  /*8500*/  FFMA.FTZ R20, R167, R0.reuse, -R125.reuse ;  /* 0x00000000a7147223 */ /* 0x180fe2000001087d */
[-C--:B------:R-:W-:Y:S01]  /*8510*/  FFMA.FTZ R185, R138, R0.reuse, -R125 ;  /* 0x000000008ab97223 */ /* 0x080fe2000001087d */
[----:B------:R-:W-:Y:S01]  /*8520*/  MUFU.EX2 R2, R2 ;  /* 0x0000000200027308 */ /* 0x000fe20000000800 */
[-C--:B------:R-:W-:Y:S01]  /*8530*/  FFMA.FTZ R192, R152, R0.reuse, -R177 ;  /* 0x0000000098c07223 */ /* 0x080fe200000108b1 */
[-C--:B------:R-:W-:Y:S01]  /*8540*/  FFMA.FTZ R193, R154, R0.reuse, -R125 ;  /* 0x000000009ac17223 */ /* 0x080fe2000001087d */
[-CC-:B------:R-:W-:Y:S01]  /*8550*/  FFMA.FTZ R161, R153, R0.reuse, -R177.reuse ;  /* 0x0000000099a17223 */ /* 0x180fe200000108b1 */
[-C--:B------:R-:W-:Y:S01]  /*8560*/  FFMA.FTZ R176, R120, R0.reuse, -R177 ;  /* 0x0000000078b07223 */ /* 0x080fe200000108b1 */
[-C--:B------:R-:W-:Y:S01]  /*8570*/  FFMA.FTZ R120, R155, R0.reuse, -R125 ;  /* 0x000000009b787223 */ /* 0x080fe2000001087d */
[-C--:B------:R-:W-:Y:S01]  /*8580*/  FFMA.FTZ R194, R156, R0.reuse, -R177 ;  /* 0x000000009cc27223 */ /* 0x080fe200000108b1 */
[----:B------:R-:W-:Y:S01]  /*8590*/  FFMA.FTZ R195, R158, R0, -R125 ;  /* 0x000000009ec37223 */ /* 0x000fe2000001087d */
[----:B------:R-:W0:Y:S01]  /*85a0*/  MUFU.EX2 R201, R201 ;  /* 0x000000c900c97308 */ /* 0x000e220000000800 */
[----:B-1----:R-:W-:Y:S01]  /*85b0*/  FFMA.FTZ R129, R8, R6, R11 ;  /* 0x0000000608817223 */ /* 0x002fe2000001000b */
[-CC-:B------:R-:W-:Y:S01]  /*85c0*/  FFMA.FTZ R157, R157, R0.reuse, -R177.reuse ;  /* 0x000000009d9d7223 */ /* 0x180fe200000108b1 */
[-C--:B------:R-:W-:Y:S01]  /*85d0*/  FFMA.FTZ R178, R124, R0.reuse, -R177 ;  /* 0x000000007cb27223 */ /* 0x080fe200000108b1 */
[-C--:B------:R-:W-:Y:S01]  /*85e0*/  FFMA.FTZ R124, R159, R0.reuse, -R125 ;  /* 0x000000009f7c7223 */ /* 0x080fe2000001087d */
[-CC-:B------:R-:W-:Y:S01]  /*85f0*/  FFMA.FTZ R186, R140, R0.reuse, -R177.reuse ;  /* 0x000000008cba7223 */ /* 0x180fe200000108b1 */
[-C--:B------:R-:W-:Y:S01]  /*8600*/  FFMA.FTZ R188, R144, R0.reuse, -R177 ;  /* 0x0000000090bc7223 */ /* 0x080fe200000108b1 */
[-C--:B------:R-:W-:Y:S01]  /*8610*/  FFMA.FTZ R189, R146, R0.reuse, -R125 ;  /* 0x0000000092bd7223 */ /* 0x080fe2000001087d */
[----:B------:R-:W1:Y:S01]  /*8620*/  MUFU.EX2 R200, R200 ;  /* 0x000000c800c87308 */ /* 0x000e620000000800 */
[-CC-:B------:R-:W-:Y:S01]  /*8630*/  FFMA.FTZ R153, R145, R0.reuse, -R177.reuse ;  /* 0x0000000091997223 */ /* 0x180fe200000108b1 */
[-C--:B------:R-:W-:Y:S01]  /*8640*/  FFMA.FTZ R180, R128, R0.reuse, -R177 ;  /* 0x0000000080b47223 */ /* 0x080fe200000108b1 */
[-CC-:B------:R-:W-:Y:S01]  /*8650*/  FFMA.FTZ R128, R147, R0.reuse, -R125.reuse ;  /* 0x0000000093807223 */ /* 0x180fe2000001087d */
[-C--:B------:R-:W-:Y:S01]  /*8660*/  FFMA.FTZ R181, R130, R0.reuse, -R125 ;  /* 0x0000000082b57223 */ /* 0x080fe2000001087d */
[-C--:B------:R-:W-:Y:S01]  /*8670*/  FFMA.FTZ R190, R148, R0.reuse, -R177 ;  /* 0x0000000094be7223 */ /* 0x080fe200000108b1 */
[-C--:B------:R-:W-:Y:S01]  /*8680*/  FFMA.FTZ R191, R150, R0.reuse, -R125 ;  /* 0x0000000096bf7223 */ /* 0x080fe2000001087d */
[-C--:B------:R-:W-:Y:S01]  /*8690*/  FFMA.FTZ R149, R149, R0.reuse, -R177 ;  /* 0x0000000095957223 */ /* 0x080fe200000108b1 */
[----:B------:R-:W2:Y:S01]  /*86a0*/  MUFU.EX2 R10, R10 ;  /* 0x0000000a000a7308 */ /* 0x000ea20000000800 */
[----:B0-----:R-:W-:Y:S01]  /*86b0*/  FFMA.FTZ R5, R2, R5, R201 ;  /* 0x0000000502057223 */ /* 0x001fe200000100c9 */
[-C--:B------:R-:W-:Y:S01]  /*86c0*/  FFMA.FTZ R182, R132, R0.reuse, -R177 ;  /* 0x0000000084b67223 */ /* 0x080fe200000108b1 */
[-C--:B------:R-:W-:Y:S01]  /*86d0*/  FFMA.FTZ R132, R151, R0.reuse, -R125 ;  /* 0x0000000097847223 */ /* 0x080fe2000001087d */
[-CC-:B------:R-:W-:Y:S01]  /*86e0*/  FFMA.FTZ R184, R136, R0.reuse, -R177.reuse ;  /* 0x0000000088b87223 */ /* 0x180fe200000108b1 */
[-C--:B------:R-:W-:Y:S01]  /*86f0*/  FFMA.FTZ R145, R137, R0.reuse, -R177 ;  /* 0x0000000089917223 */ /* 0x080fe200000108b1 */
[-CC-:B------:R-:W-:Y:S01]  /*8700*/  FFMA.FTZ R136, R139, R0.reuse, -R125.reuse ;  /* 0x000000008b887223 */ /* 0x180fe2000001087d */
[-C--:B------:R-:W-:Y:S01]  /*8710*/  FFMA.FTZ R183, R134, R0.reuse, -R125 ;  /* 0x0000000086b77223 */ /* 0x080fe2000001087d */
[----:B------:R-:W0:Y:S01]  /*8720*/  MUFU.EX2 R202, R202 ;  /* 0x000000ca00ca7308 */ /* 0x000e220000000800 */
[----:B-1----:R-:W-:Y:S01]  /*8730*/  FADD.FTZ R129, R200, R129 ;  /* 0x00000081c8817221 */ /* 0x002fe20000010000 */
[-C--:B------:R-:W-:Y:S01]  /*8740*/  FFMA.FTZ R187, R142, R0.reuse, -R125 ;  /* 0x000000008ebb7223 */ /* 0x080fe2000001087d */
[-CC-:B------:R-:W-:Y:S01]  /*8750*/  FFMA.FTZ R137, R141, R0.reuse, -R177.reuse ;  /* 0x000000008d897223 */ /* 0x180fe200000108b1 */
[-C--:B------:R-:W-:Y:S01]  /*8760*/  FFMA.FTZ R15, R133, R0.reuse, -R177 ;  /* 0x00000000850f7223 */ /* 0x080fe200000108b1 */
[-CC-:B------:R-:W-:Y:S01]  /*8770*/  FFMA.FTZ R177, R122, R0.reuse, -R125.reuse ;  /* 0x000000007ab17223 */ /* 0x180fe2000001087d */
[----:B------:R-:W-:-:S02]  /*8780*/  FFMA.FTZ R126, R126, R0, -R125 ;  /* 0x000000007e7e7223 */ /* 0x000fc4000001087d */
        /* <DEDUP_REMOVED lines=16> */
[----:B------:R-:W-:-:S06]  /*8890*/  FFMA.FTZ R138, R143, R0, -R125 ;  /* 0x000000008f8a7223 */ /* 0x000fcc000001087d */
        /* <DEDUP_REMOVED lines=15> */
[----:B--2---:R-:W-:Y:S01]  /*8990*/  FADD.FTZ R129, R161, R130 ;  /* 0x00000082a1817221 */ /* 0x004fe20000010000 */
[----:B------:R-:W-:-:S06]  /*89a0*/  FFMA.FTZ R130, R131, R0, -R125 ;  /* 0x0000000083827223 */ /* 0x000fcc000001087d */
        /* <DEDUP_REMOVED lines=15> */
[----:B-1----:R-:W-:Y:S01]  /*8aa0*/  FADD.FTZ R129, R153, R134 ;  /* 0x0000008699817221 */ /* 0x002fe20000010000 */
[----:B------:R-:W-:-:S06]  /*8ab0*/  FFMA.FTZ R134, R135, R0, -R125 ;  /* 0x0000000087867223 */ /* 0x000fcc000001087d */
        /* <DEDUP_REMOVED lines=16> */
[-CC-:B------:R-:W-:Y:S01]  /*8bc0*/  FFMA.FTZ R122, R123, R0.reuse, -R125.reuse ;  /* 0x000000007b7a7223 */ /* 0x180fe2000001087d */
[----:B------:R-:W-:-:S05]  /*8bd0*/  FFMA.FTZ R125, R127, R0, -R125 ;  /* 0x000000007f7d7223 */ /* 0x000fca000001087d */
        /* <DEDUP_REMOVED lines=10> */
[----:B------:R-:W-:-:S04]  /*8c80*/  IMAD.U32 R5, RZ, RZ, UR38 ;  /* 0x00000026ff057e24 */ /* 0x000fc8000f8e00ff */
[----:B------:R-:W-:Y:S02]  /*8c90*/  @P1 VIADD R5, R5, 0x36840 ;  /* 0x0003684005051836 */ /* 0x000fe40000000000 */
[----:B------:R-:W2:Y:S01]  /*8ca0*/  MUFU.EX2 R21, R21 ;  /* 0x0000001500157308 */ /* 0x000ea20000000800 */
[----:B0-----:R-:W-:Y:S02]  /*8cb0*/  FADD.FTZ R140, R180, R123 ;  /* 0x0000007bb48c7221 */ /* 0x001fe40000010000 */
[----:B------:R-:W-:-:S04]  /*8cc0*/  @P1 PRMT R5, R22, 0x654, R5 ;  /* 0x0000065416051816 */ /* 0x000fc80000000005 */
[----:B------:R0:W-:Y:S01]  /*8cd0*/  @P1 SYNCS.ARRIVE.TRANS64.RED.A1T0 RZ, [R5+URZ], RZ ;  /* 0x000000ff05ff19a7 */ /* 0x0001e2000810043f */
[----:B------:R-:W3:Y:S01]  /*8ce0*/  MUFU.EX2 R130, R130 ;  /* 0x0000008200827308 */ /* 0x000ee20000000800 */
[----:B-1----:R-:W-:-:S07]  /*8cf0*/  FADD.FTZ R123, R181, R6 ;  /* 0x00000006b57b7221 */ /* 0x002fce0000010000 */
[----:B------:R-:W1:Y:S01]  /*8d00*/  MUFU.EX2 R182, R182 ;  /* 0x000000b600b67308 */ /* 0x000e620000000800 */
[----:B--2---:R-:W-:-:S07]  /*8d10*/  FADD.FTZ R129, R21, R140 ;  /* 0x0000008c15817221 */ /* 0x004fce0000010000 */
[----:B------:R-:W2:Y:S01]  /*8d20*/  MUFU.EX2 R183, R183 ;  /* 0x000000b700b77308 */ /* 0x000ea20000000800 */
[----:B---3--:R-:W-:-:S07]  /*8d30*/  FADD.FTZ R6, R130, R123 ;  /* 0x0000007b82067221 */ /* 0x008fce0000010000 */
        /* <DEDUP_REMOVED lines=8> */
[----:B------:R-:W1:Y:S08]  /*8dc0*/  MUFU.EX2 R13, R13 ;  /* 0x0000000d000d7308 */ /* 0x000e700000000800 */
[----:B------:R-:W3:Y:S08]  /*8dd0*/  MUFU.EX2 R122, R122 ;  /* 0x0000007a007a7308 */ /* 0x000ef00000000800 */
[----:B------:R-:W4:Y:S08]  /*8de0*/  MUFU.EX2 R178, R178 ;  /* 0x000000b200b27308 */ /* 0x000f300000000800 */
[----:B------:R2:W5:Y:S08]  /*8df0*/  MUFU.EX2 R142, R126 ;  /* 0x0000007e008e7308 */ /* 0x0005700000000800 */
[----:B------:R-:W5:Y:S01]  /*8e00*/  MUFU.EX2 R121, R121 ;  /* 0x0000007900797308 */ /* 0x000f620000000800 */
[----:B--2---:R-:W-:Y:S01]  /*8e10*/  FADD.FTZ R126, R176, R5 ;  /* 0x00000005b07e7221 */ /* 0x004fe20000010000 */
[----:B0-----:R-:W-:-:S03]  /*8e20*/  FADD.FTZ R5, R177, R6 ;  /* 0x00000006b1057221 */ /* 0x001fc60000010000 */
[----:B-1----:R-:W-:Y:S01]  /*8e30*/  FADD.FTZ R123, R13, R126 ;  /* 0x0000007e0d7b7221 */ /* 0x002fe20000010000 */
[----:B---3--:R-:W-:Y:S02]  /*8e40*/  FADD.FTZ R5, R122, R5 ;  /* 0x000000057a057221 */ /* 0x008fe40000010000 */
[----:B------:R-:W0:Y:S01]  /*8e50*/  MUFU.EX2 R125, R125 ;  /* 0x0000007d007d7308 */ /* 0x000e220000000800 */
[----:B----4-:R-:W-:Y:S01]  /*8e60*/  FADD.FTZ R6, R178, R123 ;  /* 0x0000007bb2067221 */ /* 0x010fe20000010000 */
[----:B-----5:R-:W-:-:S03]  /*8e70*/  FADD.FTZ R5, R142, R5 ;  /* 0x000000058e057221 */ /* 0x020fc60000010000 */
[----:B------:R-:W-:Y:S01]  /*8e80*/  FADD.FTZ R6, R121, R6 ;  /* 0x0000000679067221 */ /* 0x000fe20000010000 */
[----:B0-----:R-:W-:Y:S01]  /*8e90*/  FADD.FTZ R5, R125, R5 ;  /* 0x000000057d057221 */ /* 0x001fe20000010000 */
[----:B------:R-:W-:Y:S06]  /*8ea0*/  @!P0 BRA `(.L_x_3641) ;  /* 0x0000000000048947 */ /* 0x000fec0003800000 */
[----:B------:R-:W-:Y:S01]  /*8eb0*/  BPT.TRAP 0x1 ;  /* 0x000000040000795c */ /* 0x000fe20000300000 */
.L_x_3641:
[----:B------:R-:W-:Y:S01]  /*8ec0*/  ISETP.NE.AND P1, PT, R17, RZ, PT ;  /* 0x000000ff1100720c */ /* 0x000fe20003f25270 */
[----:B------:R-:W-:Y:S01]  /*8ed0*/  IMAD.U32 R126, RZ, RZ, UR7 ;  /* 0x00000007ff7e7e24 */ /* 0x000fe2000f8e00ff */
[----:B------:R-:W-:Y:S01]  /*8ee0*/  UMOV UR60, UR61 ;  /* 0x0000003d003c7c82 */ /* 0x000fe20008000000 */
        /* <DEDUP_REMOVED lines=9> */
[----:B------:R-:W-:Y:S02]  /*8f80*/  F2FP.BF16.F32.PACK_AB R197, R14, R197 ;  /* 0x000000c50ec5723e */ /* 0x000fe400000010ff */
[----:B------:R-:W-:Y:S02]  /*8f90*/  F2FP.BF16.F32.PACK_AB R198, R165, R198 ;  /* 0x000000c6a5c6723e */ /* 0x000fe400000010ff */
[----:B------:R-:W-:Y:S02]  /*8fa0*/  @P1 PRMT R126, R19, 0x654, R126 ;  /* 0x00000654137e1816 */ /* 0x000fe4000000007e */
[----:B------:R-:W-:Y:S02]  /*8fb0*/  F2FP.BF16.F32.PACK_AB R199, R20, R199 ;  /* 0x000000c714c7723e */ /* 0x000fe400000010ff */
[----:B------:R0:W-:Y:S01]  /*8fc0*/  @P1 SYNCS.ARRIVE.TRANS64.RED.A1T0 RZ, [R126+URZ], RZ ;  /* 0x000000ff7eff19a7 */ /* 0x0001e2000810043f */
[C---:B------:R-:W-:Y:S01]  /*8fd0*/  ISETP.GT.AND P1, PT, R9.reuse, RZ, PT ;  /* 0x000000ff0900720c */ /* 0x040fe20003f24270 */
[----:B------:R-:W-:Y:S01]  /*8fe0*/  VIADD R9, R9, 0xffffffff ;  /* 0xffffffff09097836 */ /* 0x000fe20000000000 */
        /* <DEDUP_REMOVED lines=20> */
[----:B0-----:R-:W-:Y:S06]  /*9130*/  @P1 BRA `(.L_x_3642) ;  /* 0xffffffc000fc1947 */ /* 0x001fec000383ffff */
.L_x_3631:
        /* <DEDUP_REMOVED lines=99> */
.L_x_3643:
        /* <DEDUP_REMOVED lines=9> */
.L_x_3644:
[----:B-1----:R-:W-:Y:S05]  /*9800*/  @P1 BRA `(.L_x_3645) ;  /* 0x0000000000081947 */ /* 0x002fea0003800000 */
[----:B------:R-:W1:Y:S02]  /*9810*/  SYNCS.PHASECHK.TRANS64.TRYWAIT P1, [UR9+0x36850], R2 ;  /* 0x03685002ff0075a7 */ /* 0x000e640008020149 */
[----:B-1----:R-:W-:Y:S05]  /*9820*/  @!P1 BRA `(.L_x_3646) ;  /* 0x0000007000b49947 */ /* 0x002fea0003800000 */
.L_x_3645:
[----:B------:R-:W-:Y:S01]  /*9830*/  UIADD3 UR5, UR4, 0x400, URZ ;  /* 0x0000040004057890 */ /* 0x000fe2000fffe03f */
[----:B------:R-:W-:Y:S01]  /*9840*/  WARPGROUP.ARRIVE ;  /* 0x00000000000079c5 */ /* 0x000fe20000000000 */
[----:B------:R-:W-:Y:S01]  /*9850*/  UMOV UR7, 0x40000040 ;  /* 0x4000004000077882 */ /* 0x000fe20000000000 */
[----:B------:R-:W-:Y:S01]  /*9860*/  UMOV UR11, 0x40000040 ;  /* 0x40000040000b7882 */ /* 0x000fe20000000000 */
[----:B------:R-:W-:Y:S01]  /*9870*/  USHF.R.U32.HI UR5, URZ, 0x4, UR5 ;  /* 0x000000043f057899 */ /* 0x000fe20008011605 */
[----:B-1----:R-:W1:Y:S01]  /*9880*/  SHFL.BFLY PT, R7, R6, 0x2, 0x1f ;  /* 0x0c401f0006077f89 */ /* 0x002e6200000e0000 */
[----:B------:R-:W-:Y:S02]  /*9890*/  IMAD.MOV.U32 R121, RZ, RZ, RZ ;  /* 0x000000ffff797224 */ /* 0x000fe400078e00ff */
[----:B------:R-:W-:Y:S01]  /*98a0*/  ULOP3.LUT UR5, UR5, 0x3fff, URZ, 0xc0, !UPT ;  /* 0x00003fff05057892 */ /* 0x000fe2000f8ec03f */
[----:B0-----:R-:W0:Y:S01]  /*98b0*/  SHFL.BFLY PT, R2, R5, 0x2, 0x1f ;  /* 0x0c401f0005027f89 */ /* 0x001e2200000e0000 */
[----:B------:R-:W-:-:S02]  /*98c0*/  IMAD.MOV.U32 R149, RZ, RZ, RZ ;  /* 0x000000ffff957224 */ /* 0x000fc400078e00ff */
[----:B------:R-:W-:Y:S01]  /*98d0*/  ULOP3.LUT UR5, UR5, 0x3800000, URZ, 0xfc, !UPT ;  /* 0x0380000005057892 */ /* 0x000fe2000f8efc3f */
[----:B------:R-:W-:-:S03]  /*98e0*/  IMAD.MOV.U32 R20, RZ, RZ, -0x800000 ;  /* 0xff800000ff147424 */ /* 0x000fc600078e00ff */
[----:B------:R-:W-:-:S04]  /*98f0*/  UIMAD UR6, UR36, 0xa80, UR5 ;  /* 0x00000a80240678a4 */ /* 0x000fc8000f8e0205 */
[----:B------:R-:W-:-:S05]  /*9900*/  UIADD3 UR8, UR6, 0x80, URZ ;  /* 0x0000008006087890 */ /* 0x000fca000fffe03f */
[----:B------:R-:W-:Y:S01]  /*9910*/  HGMMA.64x192x16.F32.BF16 R24, R200, gdesc[UR4].tnspB, R24, gsb0 ;  /* 0x42e00004c8187df0 */ /* 0x000fe20008001818 */
[----:B------:R-:W-:Y:S01]  /*9920*/  UMOV UR7, 0x40000040 ;  /* 0x4000004000077882 */ /* 0x000fe20000000000 */
[----:B------:R-:W-:Y:S01]  /*9930*/  UMOV UR10, UR8 ;  /* 0x00000008000a7c82 */ /* 0x000fe20008000000 */
[----:B------:R-:W-:Y:S01]  /*9940*/  UIADD3 UR8, UR6, 0x100, URZ ;  /* 0x0000010006087890 */ /* 0x000fe2000fffe03f */
[----:B-1----:R-:W-:Y:S01]  /*9950*/  FADD.FTZ R7, R7, R6 ;  /* 0x0000000607077221 */ /* 0x002fe20000010000 */
[----:B0-----:R-:W-:-:S04]  /*9960*/  FADD.FTZ R8, R2, R5 ;  /* 0x0000000502087221 */ /* 0x001fc80000010000 */
[----:B------:R-:W0:Y:S04]  /*9970*/  SHFL.BFLY PT, R2, R7, 0x1, 0x1f ;  /* 0x0c201f0007027f89 */ /* 0x000e2800000e0000 */
[----:B------:R-:W1:Y:S01]  /*9980*/  SHFL.BFLY PT, R9, R8, 0x1, 0x1f ;  /* 0x0c201f0008097f89 */ /* 0x000e6200000e0000 */
[----:B0-----:R-:W-:Y:S01]  /*9990*/  FADD.FTZ R10, R7, R2 ;  /* 0x00000002070a7221 */ /* 0x001fe20000010000 */
[----:B------:R-:W-:Y:S02]  /*99a0*/  IMAD.MOV.U32 R2, RZ, RZ, -0x800000 ;  /* 0xff800000ff027424 */ /* 0x000fe400078e00ff */
[----:B-1----:R-:W-:Y:S02]  /*99b0*/  FADD.FTZ R11, R8, R9 ;  /* 0x00000009080b7221 */ /* 0x002fe40000010000 */
[----:B------:R-:W-:-:S03]  /*99c0*/  FSETP.NE.FTZ.AND P1, PT, R10, RZ, PT ;  /* 0x000000ff0a00720b */ /* 0x000fc60003f35000 */
[----:B------:R-:W-:-:S10]  /*99d0*/  FSETP.NE.FTZ.AND P2, PT, R11, RZ, PT ;  /* 0x000000ff0b00720b */ /* 0x000fd40003f55000 */
[----:B------:R-:W0:Y:S01]  /*99e0*/  @P1 MUFU.LG2 R9, R10 ;  /* 0x0000000a00091308 */ /* 0x000e220000000c00 */
[C---:B------:R-:W-:Y:S02]  /*99f0*/  @P1 FMUL.FTZ R5, R0.reuse, 0.69314718246459960938 ;  /* 0x3f31721800051820 */ /* 0x040fe40000410000 */
[----:B------:R-:W-:-:S05]  /*9a00*/  @P2 FMUL.FTZ R7, R0, 0.69314718246459960938 ;  /* 0x3f31721800072820 */ /* 0x000fca0000410000 */
        /* <DEDUP_REMOVED lines=9> */
[----:B------:R-:W-:Y:S01]  /*9aa0*/  HGMMA.64x192x16.F32.BF16 R24, R196, gdesc[UR8].tnspB, R24, gsb0 ;  /* 0x42e00008c4187df0 */ /* 0x000fe20008001818 */
[----:B------:R-:W-:Y:S01]  /*9ab0*/  UMOV UR10, UR8 ;  /* 0x00000008000a7c82 */ /* 0x000fe20008000000 */
[----:B------:R-:W-:Y:S01]  /*9ac0*/  UMOV UR11, 0x40000040 ;  /* 0x40000040000b7882 */ /* 0x000fe20000000000 */
[----:B------:R-:W-:Y:S01]  /*9ad0*/  UIADD3 UR8, UR6, 0x180, URZ ;  /* 0x0000018006087890 */ /* 0x000fe2000fffe03f */
[----:B------:R-:W-:Y:S02]  /*9ae0*/  WARPGROUP.DEPBAR.LE gsb0, 0x0 ;  /* 0x00008000000079c5 */ /* 0x000fe40000010000 */
[----:B------:R-:W-:-:S14]  /*9af0*/  WARPGROUP.ARRIVE ;  /* 0x00000000000079c5 */ /* 0x000fdc0000000000 */
        /* <DEDUP_REMOVED lines=9> */
[----:B------:R-:W-:Y:S02]  /*9b90*/  UIADD3 UR8, UR6, 0x280, URZ ;  /* 0x0000028006087890 */ /* 0x000fe4000fffe03f */
[----:B------:R-:W-:Y:S01]  /*9ba0*/  UIADD3 UR6, UR6, 0x300, URZ ;  /* 0x0000030006067890 */ /* 0x000fe2000fffe03f */
[----:B------:R-:W-:Y:S02]  /*9bb0*/  WARPGROUP.DEPBAR.LE gsb0, 0x0 ;  /* 0x00008000000079c5 */ /* 0x000fe40000010000 */
[----:B------:R-:W-:-:S12]  /*9bc0*/  WARPGROUP.ARRIVE ;  /* 0x00000000000079c5 */ /* 0x000fd80000000000 */
[----:B------:R-:W-:Y:S01]  /*9bd0*/  HGMMA.64x192x16.F32.BF16 R24, R184, gdesc[UR8].tnspB, R24, gsb0 ;  /* 0x42e00008b8187df0 */ /* 0x000fe20008001818 */
[----:B------:R-:W-:Y:S01]  /*9be0*/  UMOV UR10, UR8 ;  /* 0x00000008000a7c82 */ /* 0x000fe20008000000 */
[----:B------:R-:W-:Y:S01]  /*9bf0*/  UMOV UR11, 0x40000040 ;  /* 0x40000040000b7882 */ /* 0x000fe20000000000 */
[----:B------:R-:W-:Y:S02]  /*9c00*/  WARPGROUP.DEPBAR.LE gsb0, 0x0 ;  /* 0x00008000000079c5 */ /* 0x000fe40000010000 */
[----:B------:R-:W-:-:S15]  /*9c10*/  WARPGROUP.ARRIVE ;  /* 0x00000000000079c5 */ /* 0x000fde0000000000 */
[----:B------:R-:W-:Y:S03]  /*9c20*/  HGMMA.64x192x16.F32.BF16 R24, R180, gdesc[UR8].tnspB, R24, gsb0 ;  /* 0x42e00008b4187df0 */ /* 0x000fe60008001818 */
[----:B------:R-:W-:Y:S02]  /*9c30*/  WARPGROUP.DEPBAR.LE gsb0, 0x0 ;  /* 0x00008000000079c5 */ /* 0x000fe40000010000 */
[----:B------:R-:W-:-:S15]  /*9c40*/  WARPGROUP.ARRIVE ;  /* 0x00000000000079c5 */ /* 0x000fde0000000000 */
[----:B------:R-:W-:Y:S03]  /*9c50*/  HGMMA.64x192x16.F32.BF16 R24, R176, gdesc[UR4].tnspB, R24, gsb0 ;  /* 0x42e00004b0187df0 */ /* 0x000fe60008001818 */
[----:B------:R-:W-:Y:S02]  /*9c60*/  WARPGROUP.DEPBAR.LE gsb0, 0x0 ;  /* 0x00008000000079c5 */ /* 0x000fe40000010000 */
[----:B0-23--:R-:W-:Y:S05]  /*9c70*/  @!P0 BRA `(.L_x_3647) ;  /* 0x0000000000048947 */ /* 0x00dfea0003800000 */
[----:B------:R-:W-:Y:S01]  /*9c80*/  BPT.TRAP 0x1 ;  /* 0x000000040000795c */ /* 0x000fe20000300000 */
.L_x_3647:
[----:B------:R-:W0:Y:S01]  /*9c90*/  S2UR UR5, SR_SWINHI ;  /* 0x00000000000579c3 */ /* 0x000e220000002f00 */
[----:B------:R-:W-:Y:S01]  /*9ca0*/  ISETP.NE.AND P0, PT, R17, RZ, PT ;  /* 0x000000ff1100720c */ /* 0x000fe20003f05270 */
[-C--:B------:R-:W-:Y:S01]  /*9cb0*/  FMUL.FTZ R154, R26, R149.reuse ;  /* 0x000000951a9a7220 */ /* 0x080fe20000410000 */
[-C--:B------:R-:W-:Y:S01]  /*9cc0*/  FMUL.FTZ R135, R51, R149.reuse ;  /* 0x0000009533877220 */ /* 0x080fe20000410000 */
[----:B------:R-:W-:Y:S01]  /*9cd0*/  FMUL.FTZ R142, R50, R149 ;  /* 0x00000095328e7220 */ /* 0x000fe20000410000 */
[----:B------:R-:W-:Y:S02]  /*9ce0*/  IMAD.U32 R26, RZ, RZ, UR9 ;  /* 0x00000009ff1a7e24 */ /* 0x000fe4000f8e00ff */
[-C--:B------:R-:W-:Y:S01]  /*9cf0*/  FMUL.FTZ R12, R49, R121.reuse ;  /* 0x00000079310c7220 */ /* 0x080fe20000410000 */
[-C--:B------:R-:W-:Y:S01]  /*9d00*/  FMUL.FTZ R13, R48, R121.reuse ;  /* 0x00000079300d7220 */ /* 0x080fe20000410000 */
[----:B------:R-:W-:Y:S01]  /*9d10*/  FMUL.FTZ R10, R45, R121 ;  /* 0x000000792d0a7220 */ /* 0x000fe20000410000 */
[----:B------:R-:W-:Y:S01]  /*9d20*/  FMUL.FTZ R143, R47, R149 ;  /* 0x000000952f8f7220 */ /* 0x000fe20000410000 */
[----:B------:R-:W-:Y:S01]  /*9d30*/  FMUL.FTZ R7, R28, R121 ;  /* 0x000000791c077220 */ /* 0x000fe20000410000 */
[----:B------:R-:W-:Y:S01]  /*9d40*/  FMUL.FTZ R127, R75, R149 ;  /* 0x000000954b7f7220 */ /* 0x000fe20000410000 */
[----:B------:R-:W-:Y:S01]  /*9d50*/  FMUL.FTZ R6, R29, R121 ;  /* 0x000000791d067220 */ /* 0x000fe20000410000 */
[----:B------:R-:W-:Y:S01]  /*9d60*/  FMUL.FTZ R130, R74, R149 ;  /* 0x000000954a827220 */ /* 0x000fe20000410000 */
[----:B------:R-:W-:-:S02]  /*9d70*/  @P0 VIADD R26, R26, 0x36860 ;  /* 0x000368601a1a0836 */ /* 0x000fc40000000000 */
[-C--:B------:R-:W-:Y:S01]  /*9d80*/  FMUL.FTZ R126, R86, R149.reuse ;  /* 0x00000095567e7220 */ /* 0x080fe20000410000 */
[-C--:B------:R-:W-:Y:S01]  /*9d90*/  FMUL.FTZ R141, R43, R149.reuse ;  /* 0x000000952b8d7220 */ /* 0x080fe20000410000 */
[-C--:B------:R-:W-:Y:S01]  /*9da0*/  FMUL.FTZ R125, R82, R149.reuse ;  /* 0x00000095527d7220 */ /* 0x080fe20000410000 */
[----:B------:R-:W-:Y:S01]  /*9db0*/  FMUL.FTZ R152, R30, R149 ;  /* 0x000000951e987220 */ /* 0x000fe20000410000 */
[----:B------:R-:W-:Y:S01]  /*9dc0*/  @P0 PRMT R26, R19, 0x654, R26 ;  /* 0x00000654131a0816 */ /* 0x000fe2000000001a */
[----:B------:R-:W-:Y:S01]  /*9dd0*/  FMUL.FTZ R9, R37, R121 ;  /* 0x0000007925097220 */ /* 0x000fe20000410000 */
[----:B------:R-:W-:Y:S01]  /*9de0*/  FMUL.FTZ R132, R70, R149 ;  /* 0x0000009546847220 */ /* 0x000fe20000410000 */
[----:B------:R-:W-:Y:S01]  /*9df0*/  FMUL.FTZ R8, R41, R121 ;  /* 0x0000007929087220 */ /* 0x000fe20000410000 */
[----:B------:R1:W-:Y:S01]  /*9e00*/  @P0 SYNCS.ARRIVE.TRANS64.RED.A1T0 RZ, [R26+URZ], RZ ;  /* 0x000000ff1aff09a7 */ /* 0x0003e2000810043f */
[----:B------:R-:W-:Y:S01]  /*9e10*/  UMOV UR6, UR4 ;  /* 0x0000000400067c82 */ /* 0x000fe20008000000 */
[----:B0-----:R-:W-:Y:S01]  /*9e20*/  UMOV UR7, UR5 ;  /* 0x0000000500077c82 */ /* 0x001fe20008000000 */
[----:B------:R-:W-:Y:S01]  /*9e30*/  FMUL.FTZ R37, R27, R149 ;  /* 0x000000951b257220 */ /* 0x000fe20000410000 */
[----:B------:R-:W-:-:S02]  /*9e40*/  IMAD.U32 R50, RZ, RZ, UR6 ;  /* 0x00000006ff327e24 */ /* 0x000fc4000f8e00ff */
[-C--:B------:R-:W-:Y:S01]  /*9e50*/  FMUL.FTZ R138, R66, R149.reuse ;  /* 0x00000095428a7220 */ /* 0x080fe20000410000 */
[----:B------:R-:W-:Y:S02]  /*9e60*/  IMAD.U32 R51, RZ, RZ, UR7 ;  /* 0x00000007ff337e24 */ /* 0x000fe4000f8e00ff */
[-C--:B------:R-:W-:Y:S01]  /*9e70*/  FMUL.FTZ R136, R55, R149.reuse ;  /* 0x0000009537887220 */ /* 0x080fe20000410000 */
[----:B------:R-:W-:Y:S02]  /*9e80*/  IMAD R27, R209, 0x40, R23 ;  /* 0x00000040d11b7824 */ /* 0x000fe400078e0217 */
[----:B------:R-:W-:Y:S01]  /*9e90*/  FMUL.FTZ R139, R54, R149 ;  /* 0x00000095368b7220 */ /* 0x000fe20000410000 */
[----:B------:R-:W-:-:S04]  /*9ea0*/  IMAD.WIDE R48, R217, 0x2, R50 ;  /* 0x00000002d9307825 */ /* 0x000fc800078e0232 */
[-C--:B------:R-:W-:Y:S01]  /*9eb0*/  FMUL.FTZ R3, R56, R121.reuse ;  /* 0x0000007938037220 */ /* 0x080fe20000410000 */
[----:B------:R-:W-:Y:S01]  /*9ec0*/  FMUL.FTZ R14, R53, R121 ;  /* 0x00000079350e7220 */ /* 0x000fe20000410000 */
[----:B------:R-:W-:Y:S01]  /*9ed0*/  FMUL.FTZ R123, R87, R149 ;  /* 0x00000095577b7220 */ /* 0x000fe20000410000 */
[----:B------:R-:W-:Y:S01]  /*9ee0*/  IMAD.WIDE R50, R27, 0x2, R50 ;  /* 0x000000021b327825 */ /* 0x000fe200078e0232 */
[----:B------:R-:W-:-:S03]  /*9ef0*/  IADD3 R45, P1, R48, 0x8000, RZ ;  /* 0x00008000302d7810 */ /* 0x000fc60007f3e0ff */
[-C--:B------:R-:W-:Y:S01]  /*9f00*/  FMUL.FTZ R145, R35, R149.reuse ;  /* 0x0000009523917220 */ /* 0x080fe20000410000 */
[C---:B------:R-:W-:Y:S01]  /*9f10*/  IADD3 R47, P0, R48.reuse, 0x8020, RZ ;  /* 0x00008020302f7810 */ /* 0x040fe20007f1e0ff */
[----:B------:R-:W-:Y:S01]  /*9f20*/  FMUL.FTZ R122, R83, R149 ;  /* 0x00000095537a7220 */ /* 0x000fe20000410000 */
[----:B-1----:R-:W-:Y:S01]  /*9f30*/  LOP3.LUT R26, R45, 0x380, RZ, 0xc0, !PT ;  /* 0x000003802d1a7812 */ /* 0x002fe200078ec0ff */
[--C-:B------:R-:W-:Y:S01]  /*9f40*/  IMAD.X R87, RZ, RZ, R49.reuse, P1 ;  /* 0x000000ffff577224 */ /* 0x100fe200008e0631 */
[----:B------:R-:W-:Y:S01]  /*9f50*/  IADD3 R75, P5, R48, 0x8060, RZ ;  /* 0x00008060304b7810 */ /* 0x000fe20007fbe0ff */
[-C--:B------:R-:W-:Y:S01]  /*9f60*/  FMUL.FTZ R4, R25, R121.reuse ;  /* 0x0000007919047220 */ /* 0x080fe20000410000 */
[----:B------:R-:W-:Y:S01]  /*9f70*/  LOP3.LUT R28, R47, 0x380, RZ, 0xc0, !PT ;  /* 0x000003802f1c7812 */ /* 0x000fe200078ec0ff */
[----:B------:R-:W-:Y:S01]  /*9f80*/  FMUL.FTZ R5, R24, R121 ;  /* 0x0000007918057220 */ /* 0x000fe20000410000 */
[----:B------:R-:W-:Y:S01]  /*9f90*/  SHF.R.U64 R26, R26, 0x3, RZ ;  /* 0x000000031a1a7819 */ /* 0x000fe200000012ff */
[----:B------:R-:W-:Y:S01]  /*9fa0*/  FMUL.FTZ R144, R39, R149 ;  /* 0x0000009527907220 */ /* 0x000fe20000410000 */
[----:B------:R-:W-:Y:S01]  /*9fb0*/  IADD3 R29, P3, R48, 0x20, RZ ;  /* 0x00000020301d7810 */ /* 0x000fe20007f7e0ff */
[--C-:B------:R-:W-:Y:S01]  /*9fc0*/  IMAD.X R83, RZ, RZ, R49.reuse, P0 ;  /* 0x000000ffff537224 */ /* 0x100fe200000e0631 */
        /* <DEDUP_REMOVED lines=8> */
[----:B------:R-:W-:Y:S01]  /*a050*/  LOP3.LUT R26, R29, 0x380, RZ, 0xc0, !PT ;  /* 0x000003801d1a7812 */ /* 0x000fe200078ec0ff */
[-C--:B------:R-:W-:Y:S01]  /*a060*/  FMUL.FTZ R25, R44, R121.reuse ;  /* 0x000000792c197220 */ /* 0x080fe20000410000 */
[----:B------:R-:W-:Y:S01]  /*a070*/  SHF.R.U64 R74, R74, 0x3, RZ ;  /* 0x000000034a4a7819 */ /* 0x000fe200000012ff */
[----:B------:R-:W-:Y:S01]  /*a080*/  FMUL.FTZ R15, R52, R121 ;  /* 0x00000079340f7220 */ /* 0x000fe20000410000 */
[----:B------:R-:W-:Y:S01]  /*a090*/  LOP3.LUT R82, R28, R47, RZ, 0x3c, !PT ;  /* 0x0000002f1c527212 */ /* 0x000fe200078e3cff */
[-C--:B------:R-:W-:Y:S01]  /*a0a0*/  FMUL.FTZ R24, R57, R121.reuse ;  /* 0x0000007939187220 */ /* 0x080fe20000410000 */
[----:B------:R-:W-:Y:S01]  /*a0b0*/  LOP3.LUT R28, R43, 0x380, RZ, 0xc0, !PT ;  /* 0x000003802b1c7812 */ /* 0x000fe200078ec0ff */
[-C--:B------:R-:W-:Y:S01]  /*a0c0*/  FMUL.FTZ R61, R61, R121.reuse ;  /* 0x000000793d3d7220 */ /* 0x080fe20000410000 */
[----:B------:R-:W-:Y:S01]  /*a0d0*/  SHF.R.U64 R26, R26, 0x3, RZ ;  /* 0x000000031a1a7819 */ /* 0x000fe200000012ff */
[-C--:B------:R-:W-:Y:S01]  /*a0e0*/  FMUL.FTZ R60, R60, R121.reuse ;  /* 0x000000793c3c7220 */ /* 0x080fe20000410000 */
[----:B------:R-:W-:Y:S01]  /*a0f0*/  IADD3 R30, P4, R48, 0x4040, RZ ;  /* 0x00004040301e7810 */ /* 0x000fe20007f9e0ff */
[----:B------:R-:W-:Y:S01]  /*a100*/  FMUL.FTZ R65, R65, R121 ;  /* 0x0000007941417220 */ /* 0x000fe20000410000 */
[----:B------:R-:W-:Y:S01]  /*a110*/  LOP3.LUT R74, R74, R75, RZ, 0x3c, !PT ;  /* 0x0000004b4a4a7212 */ /* 0x000fe200078e3cff */
[--C-:B------:R-:W-:Y:S01]  /*a120*/  IMAD.X R75, RZ, RZ, R49.reuse, P5 ;  /* 0x000000ffff4b7224 */ /* 0x100fe200028e0631 */
[----:B------:R-:W-:Y:S01]  /*a130*/  SHF.R.U64 R28, R28, 0x3, RZ ;  /* 0x000000031c1c7819 */ /* 0x000fe200000012ff */
[--C-:B------:R-:W-:Y:S01]  /*a140*/  IMAD.X R55, RZ, RZ, R49.reuse, P4 ;  /* 0x000000ffff377224 */ /* 0x100fe200020e0631 */
[----:B------:R-:W-:Y:S01]  /*a150*/  LOP3.LUT R70, R26, R29, RZ, 0x3c, !PT ;  /* 0x0000001d1a467212 */ /* 0x000fe200078e3cff */
[-C--:B------:R-:W-:Y:S01]  /*a160*/  FMUL.FTZ R64, R64, R121.reuse ;  /* 0x0000007940407220 */ /* 0x080fe20000410000 */
[----:B------:R-:W-:Y:S01]  /*a170*/  IADD3 R41, P5, R48, 0x4020, RZ ;  /* 0x0000402030297810 */ /* 0x000fe20007fbe0ff */
[-C--:B------:R-:W-:Y:S01]  /*a180*/  FMUL.FTZ R69, R69, R121.reuse ;  /* 0x0000007945457220 */ /* 0x080fe20000410000 */
[----:B------:R-:W-:Y:S01]  /*a190*/  LOP3.LUT R29, R30, 0x380, RZ, 0xc0, !PT ;  /* 0x000003801e1d7812 */ /* 0x000fe200078ec0ff */
[----:B------:R-:W-:Y:S01]  /*a1a0*/  FMUL.FTZ R68, R68, R121 ;  /* 0x0000007944447220 */ /* 0x000fe20000410000 */
[----:B------:R-:W-:Y:S01]  /*a1b0*/  LOP3.LUT R66, R28, R43, RZ, 0x3c, !PT ;  /* 0x0000002b1c427212 */ /* 0x000fe200078e3cff */
        /* <DEDUP_REMOVED lines=9> */
[----:B------:R-:W-:Y:S01]  /*a250*/  IADD3 R29, P4, R50, 0x1000, RZ ;  /* 0x00001000321d7810 */ /* 0x000fe20007f9e0ff */
[----:B------:R-:W-:Y:S01]  /*a260*/  FMUL.FTZ R80, R80, R121 ;  /* 0x0000007950507220 */ /* 0x000fe20000410000 */
[----:B------:R-:W-:Y:S01]  /*a270*/  LOP3.LUT R56, R28, R41, RZ, 0x3c, !PT ;  /* 0x000000291c387212 */ /* 0x000fe200078e3cff */
[-C--:B------:R-:W-:Y:S01]  /*a280*/  FMUL.FTZ R85, R85, R121.reuse ;  /* 0x0000007955557220 */ /* 0x080fe20000410000 */
[----:B------:R-:W-:Y:S01]  /*a290*/  LOP3.LUT R27, R48, 0x380, RZ, 0xc0, !PT ;  /* 0x00000380301b7812 */ /* 0x000fe200078ec0ff */
[-C--:B------:R-:W-:Y:S01]  /*a2a0*/  FMUL.FTZ R84, R84, R121.reuse ;  /* 0x0000007954547220 */ /* 0x080fe20000410000 */
[----:B------:R-:W-:Y:S01]  /*a2b0*/  LOP3.LUT R28, R29, 0x380, RZ, 0xc0, !PT ;  /* 0x000003801d1c7812 */ /* 0x000fe200078ec0ff */
[-C--:B------:R-:W-:Y:S01]  /*a2c0*/  FMUL.FTZ R89, R89, R121.reuse ;  /* 0x0000007959597220 */ /* 0x080fe20000410000 */
[----:B------:R-:W-:Y:S01]  /*a2d0*/  IADD3 R53, P6, R48, 0x8040, RZ ;  /* 0x0000804030357810 */ /* 0x000fe20007fde0ff */
[-C--:B------:R-:W-:Y:S01]  /*a2e0*/  FMUL.FTZ R88, R88, R121.reuse ;  /* 0x0000007958587220 */ /* 0x080fe20000410000 */
[----:B------:R-:W-:Y:S01]  /*a2f0*/  IADD3 R35, P1, R48, 0x40, RZ ;  /* 0x0000004030237810 */ /* 0x000fe20007f3e0ff */
        /* <DEDUP_REMOVED lines=14> */
[----:B------:R-:W-:Y:S01]  /*a3e0*/  IADD3 R39, P0, R48, 0x60, RZ ;  /* 0x0000006030277810 */ /* 0x000fe20007f1e0ff */
[-C--:B------:R-:W-:Y:S01]  /*a3f0*/  FMUL.FTZ R121, R79, R149.reuse ;  /* 0x000000954f797220 */ /* 0x080fe20000410000 */
[----:B------:R-:W-:Y:S01]  /*a400*/  SHF.R.U64 R27, R27, 0x3, RZ ;  /* 0x000000031b1b7819 */ /* 0x000fe200000012ff */
[----:B------:R-:W-:Y:S01]  /*a410*/  FMUL.FTZ R33, R31, R149 ;  /* 0x000000951f217220 */ /* 0x000fe20000410000 */
[----:B------:R-:W-:Y:S01]  /*a420*/  SHF.R.U64 R28, R28, 0x3, RZ ;  /* 0x000000031c1c7819 */ /* 0x000fe200000012ff */
[----:B------:R-:W-:-:S02]  /*a430*/  IMAD.X R79, RZ, RZ, R49, P6 ;  /* 0x000000ffff4f7224 */ /* 0x000fc400030e0631 */
[----:B------:R-:W-:Y:S01]  /*a440*/  FMUL.FTZ R134, R63, R149 ;  /* 0x000000953f867220 */ /* 0x000fe20000410000 */
[----:B------:R-:W-:Y:S01]  /*a450*/  IADD3 R31, P6, R48, 0x4000, RZ ;  /* 0x00004000301f7810 */ /* 0x000fe20007fde0ff */
[--C-:B------:R-:W-:Y:S01]  /*a460*/  IMAD.X R63, RZ, RZ, R49.reuse, P1 ;  /* 0x000000ffff3f7224 */ /* 0x100fe200008e0631 */
[----:B------:R-:W-:Y:S01]  /*a470*/  LOP3.LUT R48, R27, R48, RZ, 0x3c, !PT ;  /* 0x000000301b307212 */ /* 0x000fe200078e3cff */
[----:B------:R-:W-:Y:S01]  /*a480*/  IMAD.X R27, RZ, RZ, R49, P0 ;  /* 0x000000ffff1b7224 */ /* 0x000fe200000e0631 */
[----:B------:R-:W-:Y:S01]  /*a490*/  LOP3.LUT R28, R28, R29, RZ, 0x3c, !PT ;  /* 0x0000001d1c1c7212 */ /* 0x000fe200078e3cff */
[-C--:B------:R-:W-:Y:S01]  /*a4a0*/  FMUL.FTZ R124, R91, R149.reuse ;  /* 0x000000955b7c7220 */ /* 0x080fe20000410000 */
[----:B------:R-:W-:Y:S01]  /*a4b0*/  LOP3.LUT R32, R53, 0x380, RZ, 0xc0, !PT ;  /* 0x0000038035207812 */ /* 0x000fe200078ec0ff */
[-C--:B------:R-:W-:Y:S01]  /*a4c0*/  FMUL.FTZ R91, R90, R149.reuse ;  /* 0x000000955a5b7220 */ /* 0x080fe20000410000 */
[C---:B------:R-:W-:Y:S01]  /*a4d0*/  IADD3 R29, P1, R50.reuse, 0x4000, RZ ;  /* 0x00004000321d7810 */ /* 0x040fe20007f3e0ff */
[----:B------:R-:W0:Y:S01]  /*a4e0*/  LDC R90, c[0x0][0xbe8] ;  /* 0x0002fa00ff5a7b82 */ /* 0x000e220000000800 */
[----:B------:R-:W-:Y:S01]  /*a4f0*/  IADD3 R41, P0, R50, 0x5000, RZ ;  /* 0x0000500032297810 */ /* 0x000fe20007f1e0ff */
[-C--:B------:R-:W-:Y:S01]  /*a500*/  FMUL.FTZ R128, R78, R149.reuse ;  /* 0x000000954e807220 */ /* 0x080fe20000410000 */
[----:B------:R-:W-:Y:S01]  /*a510*/  SHF.R.U64 R32, R32, 0x3, RZ ;  /* 0x0000000320207819 */ /* 0x000fe200000012ff */
[-C--:B------:R-:W-:Y:S01]  /*a520*/  FMUL.FTZ R137, R62, R149.reuse ;  /* 0x000000953e897220 */ /* 0x080fe20000410000 */
[----:B------:R-:W-:Y:S01]  /*a530*/  LOP3.LUT R36, R29, 0x380, RZ, 0xc0, !PT ;  /* 0x000003801d247812 */ /* 0x000fe200078ec0ff */
[-C--:B------:R-:W-:Y:S01]  /*a540*/  FMUL.FTZ R146, R34, R149.reuse ;  /* 0x0000009522927220 */ /* 0x080fe20000410000 */
[----:B------:R-:W-:Y:S01]  /*a550*/  LOP3.LUT R40, R41, 0x380, RZ, 0xc0, !PT ;  /* 0x0000038029287812 */ /* 0x000fe200078ec0ff */
[----:B------:R-:W-:Y:S01]  /*a560*/  FMUL.FTZ R147, R38, R149 ;  /* 0x0000009526937220 */ /* 0x000fe20000410000 */
        /* <DEDUP_REMOVED lines=9> */
[--C-:B------:R-:W-:Y:S01]  /*a600*/  IMAD.X R29, RZ, RZ, R51.reuse, P4 ;  /* 0x000000ffff1d7224 */ /* 0x100fe200020e0633 */
[----:B------:R-:W-:Y:S01]  /*a610*/  SHF.R.U64 R32, R32, 0x3, RZ ;  /* 0x0000000320207819 */ /* 0x000fe200000012ff */
[----:B------:R-:W-:Y:S01]  /*a620*/  FMUL.FTZ R131, R67, R149 ;  /* 0x0000009543837220 */ /* 0x000fe20000410000 */
[----:B------:R-:W-:Y:S01]  /*a630*/  LOP3.LUT R40, R40, R41, RZ, 0x3c, !PT ;  /* 0x0000002928287212 */ /* 0x000fe200078e3cff */
[-C--:B------:R-:W-:Y:S01]  /*a640*/  FMUL.FTZ R129, R71, R149.reuse ;  /* 0x0000009547817220 */ /* 0x080fe20000410000 */
[----:B------:R-:W-:Y:S01]  /*a650*/  IADD3 R41, P4, R50, 0x8000, RZ ;  /* 0x0000800032297810 */ /* 0x000fe20007f9e0ff */
[----:B------:R-:W-:Y:S01]  /*a660*/  FMUL.FTZ R95, R95, R149 ;  /* 0x000000955f5f7220 */ /* 0x000fe20000410000 */
[----:B------:R-:W-:Y:S01]  /*a670*/  LOP3.LUT R62, R32, R35, RZ, 0x3c, !PT ;  /* 0x00000023203e7212 */ /* 0x000fe200078e3cff */
[-C--:B------:R-:W-:Y:S01]  /*a680*/  FMUL.FTZ R94, R94, R149.reuse ;  /* 0x000000955e5e7220 */ /* 0x080fe20000410000 */
[----:B------:R-:W-:Y:S01]  /*a690*/  LOP3.LUT R32, R41, 0x380, RZ, 0xc0, !PT ;  /* 0x0000038029207812 */ /* 0x000fe200078ec0ff */
[----:B------:R-:W-:Y:S01]  /*a6a0*/  FMUL.FTZ R99, R99, R149 ;  /* 0x0000009563637220 */ /* 0x000fe20000410000 */
[----:B------:R-:W-:Y:S01]  /*a6b0*/  F2FP.BF16.F32.PACK_AB R4, R4, R5 ;  /* 0x000000050404723e */ /* 0x000fe200000010ff */
[-C--:B------:R-:W-:Y:S01]  /*a6c0*/  FMUL.FTZ R98, R98, R149.reuse ;  /* 0x0000009562627220 */ /* 0x080fe20000410000 */
[----:B------:R-:W-:Y:S01]  /*a6d0*/  SHF.R.U64 R32, R32, 0x3, RZ ;  /* 0x0000000320207819 */ /* 0x000fe200000012ff */
[----:B------:R-:W-:Y:S01]  /*a6e0*/  FMUL.FTZ R103, R103, R149 ;  /* 0x0000009567677220 */ /* 0x000fe20000410000 */
[----:B------:R-:W-:Y:S01]  /*a6f0*/  F2FP.BF16.F32.PACK_AB R5, R37, R154 ;  /* 0x0000009a2505723e */ /* 0x000fe200000010ff */
[--C-:B------:R-:W-:Y:S01]  /*a700*/  IMAD.X R37, RZ, RZ, R51.reuse, P1 ;  /* 0x000000ffff257224 */ /* 0x100fe200008e0633 */
[----:B------:R-:W-:Y:S01]  /*a710*/  LOP3.LUT R32, R32, R41, RZ, 0x3c, !PT ;  /* 0x0000002920207212 */ /* 0x000fe200078e3cff */
[----:B------:R-:W-:Y:S01]  /*a720*/  IMAD.X R41, RZ, RZ, R51, P0 ;  /* 0x000000ffff297224 */ /* 0x000fe200000e0633 */
[----:B0-----:R-:W-:Y:S01]  /*a730*/  ISETP.NE.AND P1, PT, R90, 0x1, PT ;  /* 0x000000015a00780c */ /* 0x001fe20003f25270 */
        /* <DEDUP_REMOVED lines=10> */
[----:B------:R-:W-:Y:S01]  /*a7e0*/  MOV R149, R48 ;  /* 0x0000003000957202 */ /* 0x000fe20000000f00 */
[----:B------:R-:W0:Y:S01]  /*a7f0*/  LDC R155, c[0x0][0xc38] ;  /* 0x00030e00ff9b7b82 */ /* 0x000e220000000800 */
[----:B------:R-:W-:Y:S01]  /*a800*/  LOP3.LUT R48, R151, 0x380, RZ, 0xc0, !PT ;  /* 0x0000038097307812 */ /* 0x000fe200078ec0ff */
[--C-:B------:R-:W-:Y:S01]  /*a810*/  IMAD.X R67, RZ, RZ, R49.reuse, P2 ;  /* 0x000000ffff437224 */ /* 0x100fe200010e0631 */
[----:B------:R-:W-:Y:S01]  /*a820*/  R2UR UR14, R212 ;  /* 0x00000000d40e72ca */ /* 0x000fe200000e0000 */
[----:B------:R-:W-:Y:S01]  /*a830*/  ULDC UR10, c[0x0][0xc44] ;  /* 0x00031100000a7ab9 */ /* 0x000fe20000000800 */
[----:B------:R-:W-:Y:S01]  /*a840*/  SHF.R.U64 R48, R48, 0x3, RZ ;  /* 0x0000000330307819 */ /* 0x000fe200000012ff */
[----:B------:R-:W-:Y:S01]  /*a850*/  ULDC.64 UR8, c[0x0][0xb90] ;  /* 0x0002e40000087ab9 */ /* 0x000fe20000000a00 */
[----:B------:R-:W-:Y:S01]  /*a860*/  R2UR UR13, R213 ;  /* 0x00000000d50d72ca */ /* 0x000fe200000e0000 */
[----:B------:R-:W1:Y:S01]  /*a870*/  @P1 LDC R153, c[0x0][0xbf0] ;  /* 0x0002fc00ff991b82 */ /* 0x000e620000000800 */
[----:B------:R-:W-:Y:S01]  /*a880*/  LOP3.LUT R48, R48, R151, RZ, 0x3c, !PT ;  /* 0x0000009730307212 */ /* 0x000fe200078e3cff */
[--C-:B------:R-:W-:Y:S01]  /*a890*/  IMAD.X R71, RZ, RZ, R49.reuse, P3 ;  /* 0x000000ffff477224 */ /* 0x100fe200018e0631 */
[----:B------:R-:W-:Y:S01]  /*a8a0*/  R2UR UR12, R211 ;  /* 0x00000000d30c72ca */ /* 0x000fe200000e0000 */
[--C-:B------:R-:W-:Y:S01]  /*a8b0*/  IMAD.X R57, RZ, RZ, R49.reuse, P5 ;  /* 0x000000ffff397224 */ /* 0x100fe200028e0631 */
[----:B------:R-:W-:Y:S01]  /*a8c0*/  MOV R75, R74 ;  /* 0x0000004a004b7202 */ /* 0x000fe20000000f00 */
[----:B------:R-:W-:Y:S01]  /*a8d0*/  IMAD.X R59, RZ, RZ, R49, P6 ;  /* 0x000000ffff3b7224 */ /* 0x000fe200030e0631 */
[----:B------:R-:W-:Y:S01]  /*a8e0*/  MOV R78, R78 ;  /* 0x0000004e004e7202 */ /* 0x000fe20000000f00 */
[----:B------:R-:W2:Y:S01]  /*a8f0*/  @P1 LDC R151, c[0x0][0xbec] ;  /* 0x0002fb00ff971b82 */ /* 0x000ea20000000800 */
[----:B------:R-:W-:Y:S01]  /*a900*/  UIADD3 UR5, -UR14, URZ, URZ ;  /* 0x0000003f0e057290 */ /* 0x000fe2000fffe13f */
[----:B------:R-:W-:Y:S01]  /*a910*/  MOV R79, R66 ;  /* 0x00000042004f7202 */ /* 0x000fe20000000f00 */
[----:B------:R-:W-:Y:S01]  /*a920*/  IMAD.X R49, RZ, RZ, R51, P0 ;  /* 0x000000ffff317224 */ /* 0x000fe200000e0633 */
[----:B------:R-:W-:Y:S01]  /*a930*/  LOP3.LUT R26, R31, 0x380, RZ, 0xc0, !PT ;  /* 0x000003801f1a7812 */ /* 0x000fe200078ec0ff */
[----:B------:R-:W-:-:S02]  /*a940*/  UIMAD UR10, UR10, UR5, UR13 ;  /* 0x000000050a0a72a4 */ /* 0x000fc4000f8e020d */
[----:B------:R-:W-:Y:S01]  /*a950*/  IMAD R74, RZ, RZ, -UR13 ;  /* 0x8000000dff4a7e24 */ /* 0x000fe2000f8e02ff */
[----:B------:R-:W-:Y:S01]  /*a960*/  F2FP.BF16.F32.PACK_AB R6, R6, R7 ;  /* 0x000000070606723e */ /* 0x000fe200000010ff */
[----:B------:R-:W3:Y:S01]  /*a970*/  LDC.64 R66, c[0x0][0xb98] ;  /* 0x0002e600ff427b82 */ /* 0x000ee20000000a00 */
[----:B------:R-:W-:Y:S01]  /*a980*/  USHF.R.S32.HI UR11, URZ, 0x1f, UR10 ;  /* 0x0000001f3f0b7899 */ /* 0x000fe2000801140a */
[----:B0-----:R-:W-:Y:S01]  /*a990*/  IMAD R74, R155, R74, UR12 ;  /* 0x0000000c9b4a7e24 */ /* 0x001fe2000f8e024a */
[----:B------:R-:W-:-:S05]  /*a9a0*/  F2FP.BF16.F32.PACK_AB R7, R33, R152 ;  /* 0x000000982107723e */ /* 0x000fca00000010ff */
[----:B------:R-:W-:Y:S01]  /*a9b0*/  BAR.SYNC.DEFER_BLOCKING 0x1, 0x100 ;  /* 0x0044000000007b1d */ /* 0x000fe20000010000 */
[----:B------:R-:W-:Y:S01]  /*a9c0*/  SHF.R.U64 R26, R26, 0x3, RZ ;  /* 0x000000031a1a7819 */ /* 0x000fe200000012ff */
[----:B------:R-:W-:Y:S01]  /*a9d0*/  UIMAD UR5, UR11, UR8, URZ ;  /* 0x000000080b0572a4 */ /* 0x000fe2000f8e023f */
[----:B------:R-:W-:Y:S01]  /*a9e0*/  IMAD R152, R74, 0x80, R216 ;  /* 0x000000804a987824 */ /* 0x000fe200078e02d8 */
[----:B------:R-:W-:Y:S01]  /*a9f0*/  UIMAD.WIDE.U32 UR6, UR10, UR8, URZ ;  /* 0x000000080a0672a5 */ /* 0x000fe2000f8e003f */
[----:B------:R-:W-:Y:S01]  /*aa00*/  LOP3.LUT R58, R26, R31, RZ, 0x3c, !PT ;  /* 0x0000001f1a3a7212 */ /* 0x000fe200078e3cff */
[----:B------:R-:W-:Y:S01]  /*aa10*/  UIMAD UR5, UR10, UR9, UR5 ;  /* 0x000000090a0572a4 */ /* 0x000fe2000f8e0205 */
[----:B------:R-:W-:Y:S01]  /*aa20*/  LOP3.LUT R26, R39, 0x380, RZ, 0xc0, !PT ;  /* 0x00000380271a7812 */ /* 0x000fe200078ec0ff */
[----:B------:R-:W-:Y:S01]  /*aa30*/  USHF.R.S32.HI UR12, URZ, 0x1f, UR14 ;  /* 0x0000001f3f0c7899 */ /* 0x000fe2000801140e */
[----:B------:R-:W-:Y:S01]  /*aa40*/  MOV R54, R54 ;  /* 0x0000003600367202 */ /* 0x000fe20000000f00 */
[----:B------:R-:W-:Y:S01]  /*aa50*/  IMAD.U32 R52, RZ, RZ, UR6 ;  /* 0x00000006ff347e24 */ /* 0x000fe2000f8e00ff */
[----:B------:R-:W-:Y:S01]  /*aa60*/  UIADD3 UR6, UR7, UR5, URZ ;  /* 0x0000000507067290 */ /* 0x000fe2000fffe03f */
[----:B------:R-:W-:Y:S01]  /*aa70*/  IMAD.MOV.U32 R55, RZ, RZ, R152 ;  /* 0x000000ffff377224 */ /* 0x000fe200078e0098 */
[----:B------:R-:W-:Y:S01]  /*aa80*/  SHF.R.U64 R26, R26, 0x3, RZ ;  /* 0x000000031a1a7819 */ /* 0x000fe200000012ff */
[----:B------:R-:W-:Y:S01]  /*aa90*/  IMAD.U32 R53, RZ, RZ, UR7 ;  /* 0x00000007ff357e24 */ /* 0x000fe2000f8e00ff */
[----:B------:R-:W-:Y:S01]  /*aaa0*/  F2FP.BF16.F32.PACK_AB R8, R8, R21 ;  /* 0x000000150808723e */ /* 0x000fe200000010ff */
[----:B------:R-:W-:Y:S01]  /*aab0*/  ULDC UR5, c[0x0][0xa88] ;  /* 0x0002a20000057ab9 */ /* 0x000fe20000000800 */
[----:B------:R-:W-:Y:S01]  /*aac0*/  LOP3.LUT R26, R26, R39, RZ, 0x3c, !PT ;  /* 0x000000271a1a7212 */ /* 0x000fe200078e3cff */
[----:B------:R-:W-:Y:S01]  /*aad0*/  IMAD.U32 R53, RZ, RZ, UR6 ;  /* 0x00000006ff357e24 */ /* 0x000fe2000f8e00ff */
[----:B------:R-:W-:Y:S01]  /*aae0*/  MOV R70, R70 ;  /* 0x0000004600467202 */ /* 0x000fe20000000f00 */
[----:B------:R-:W-:Y:S01]  /*aaf0*/  ULDC.64 UR6, c[0x0][0xb88] ;  /* 0x0002e20000067ab9 */ /* 0x000fe20000000a00 */
[----:B------:R-:W-:Y:S01]  /*ab00*/  MOV R62, R62 ;  /* 0x0000003e003e7202 */ /* 0x000fe20000000f00 */
[----:B---3--:R-:W-:Y:S01]  /*ab10*/  IMAD.WIDE.U32 R52, R66, UR14, R52 ;  /* 0x0000000e42347c25 */ /* 0x008fe2000f8e0034 */
[----:B------:R-:W-:Y:S01]  /*ab20*/  F2FP.BF16.F32.PACK_AB R10, R10, R25 ;  /* 0x000000190a0a723e */ /* 0x000fe200000010ff */
[----:B------:R2:W-:Y:S01]  /*ab30*/  STSM.16.M88.4 [R149], R4 ;  /* 0x0000000495007844 */ /* 0x0005e20000000200 */
[----:B------:R-:W-:Y:S01]  /*ab40*/  F2FP.BF16.F32.PACK_AB R24, R24, R3 ;  /* 0x000000031818723e */ /* 0x000fe200000010ff */
[----:B------:R-:W-:Y:S01]  /*ab50*/  ULDC.64 UR8, c[0x0][0x208] ;  /* 0x0000820000087ab9 */ /* 0x000fe20000000a00 */
[----:B------:R-:W-:Y:S01]  /*ab60*/  IADD3 R47, P3, R50, 0x7000, RZ ;  /* 0x00007000322f7810 */ /* 0x000fe20007f7e0ff */
[----:B------:R-:W-:Y:S01]  /*ab70*/  IMAD.X R33, RZ, RZ, R51, P4 ;  /* 0x000000ffff217224 */ /* 0x000fe200020e0633 */
[----:B------:R-:W-:-:S02]  /*ab80*/  F2FP.BF16.F32.PACK_AB R12, R12, R13 ;  /* 0x0000000d0c0c723e */ /* 0x000fc400000010ff */
[----:B------:R-:W-:Y:S02]  /*ab90*/  LOP3.LUT R46, R47, 0x380, RZ, 0xc0, !PT ;  /* 0x000003802f2e7812 */ /* 0x000fe400078ec0ff */
[----:B------:R-:W-:Y:S02]  /*aba0*/  F2FP.BF16.F32.PACK_AB R14, R14, R15 ;  /* 0x0000000f0e0e723e */ /* 0x000fe400000010ff */
[----:B------:R-:W-:Y:S02]  /*abb0*/  F2FP.BF16.F32.PACK_AB R13, R135, R142 ;  /* 0x0000008e870d723e */ /* 0x000fe400000010ff */
[----:B------:R-:W-:Y:S02]  /*abc0*/  F2FP.BF16.F32.PACK_AB R15, R136, R139 ;  /* 0x0000008b880f723e */ /* 0x000fe400000010ff */
[----:B------:R-:W-:Y:S01]  /*abd0*/  MOV R58, R58 ;  /* 0x0000003a003a7202 */ /* 0x000fe20000000f00 */
[----:B--2---:R-:W-:Y:S01]  /*abe0*/  @P1 IMAD.HI.U32 R4, R152, R151, RZ ;  /* 0x0000009798041227 */ /* 0x004fe200078e00ff */
[----:B------:R-:W-:-:S02]  /*abf0*/  F2FP.BF16.F32.PACK_AB R5, R145, R146 ;  /* 0x000000929105723e */ /* 0x000fc400000010ff */
[----:B------:R-:W-:Y:S02]  /*ac00*/  F2FP.BF16.F32.PACK_AB R6, R9, R120 ;  /* 0x000000780906723e */ /* 0x000fe400000010ff */
[----:B-1----:R-:W-:Y:S02]  /*ac10*/  @P1 SHF.R.U32.HI R55, RZ, R153, R4 ;  /* 0x00000099ff371219 */ /* 0x002fe40000011604 */
[----:B------:R-:W-:Y:S02]  /*ac20*/  F2FP.BF16.F32.PACK_AB R4, R0, R11 ;  /* 0x0000000b0004723e */ /* 0x000fe400000010ff */
[----:B------:R-:W-:Y:S01]  /*ac30*/  F2FP.BF16.F32.PACK_AB R7, R144, R147 ;  /* 0x000000939007723e */ /* 0x000fe200000010ff */
[----:B------:R-:W-:Y:S01]  /*ac40*/  IMAD.MOV R21, RZ, RZ, -R55 ;  /* 0x000000ffff157224 */ /* 0x000fe200078e0a37 */
[----:B------:R-:W-:Y:S02]  /*ac50*/  F2FP.BF16.F32.PACK_AB R9, R141, R150 ;  /* 0x000000968d09723e */ /* 0x000fe400000010ff */
[----:B------:R-:W-:Y:S01]  /*ac60*/  F2FP.BF16.F32.PACK_AB R11, R143, R148 ;  /* 0x000000948f0b723e */ /* 0x000fe200000010ff */
[----:B------:R-:W-:Y:S01]  /*ac70*/  IMAD R21, R90, R21, R152 ;  /* 0x000000155a157224 */ /* 0x000fe200078e0298 */
[----:B------:R-:W-:Y:S01]  /*ac80*/  MOV R0, R26 ;  /* 0x0000001a00007202 */ /* 0x000fe20000000f00 */
[----:B------:R-:W-:Y:S01]  /*ac90*/  IMAD R26, R66, UR12, RZ ;  /* 0x0000000c421a7c24 */ /* 0x000fe2000f8e02ff */
[----:B------:R0:W-:Y:S01]  /*aca0*/  STSM.16.M88.4 [R70], R4 ;  /* 0x0000000446007844 */ /* 0x0001e20000000200 */
[----:B------:R-:W-:-:S02]  /*acb0*/  IADD3 R52, P0, R55, R52, RZ ;  /* 0x0000003437347210 */ /* 0x000fc40007f1e0ff */
[----:B------:R-:W-:Y:S01]  /*acc0*/  IMAD R67, R67, UR14, R26 ;  /* 0x0000000e43437c24 */ /* 0x000fe2000f8e021a */
[----:B------:R1:W-:Y:S01]  /*acd0*/  STSM.16.M88.4 [R62], R8 ;  /* 0x000000083e007844 */ /* 0x0003e20000000200 */
[----:B------:R-:W-:Y:S02]  /*ace0*/  SHF.R.S32.HI R3, RZ, 0x1f, R21 ;  /* 0x0000001fff037819 */ /* 0x000fe40000011415 */
[----:B------:R-:W-:Y:S01]  /*acf0*/  F2FP.BF16.F32.PACK_AB R25, R133, R140 ;  /* 0x0000008c8519723e */ /* 0x000fe200000010ff */
[----:B------:R2:W-:Y:S01]  /*ad00*/  STSM.16.M88.4 [R0], R12 ;  /* 0x0000000c00007844 */ /* 0x0005e20000000200 */
[----:B------:R-:W-:Y:S02]  /*ad10*/  F2FP.BF16.F32.PACK_AB R26, R61, R60 ;  /* 0x0000003c3d1a723e */ /* 0x000fe400000010ff */
[----:B------:R-:W-:Y:S02]  /*ad20*/  F2FP.BF16.F32.PACK_AB R27, R134, R137 ;  /* 0x00000089861b723e */ /* 0x000fe400000010ff */
[----:B------:R-:W-:Y:S01]  /*ad30*/  MOV R56, R56 ;  /* 0x0000003800387202 */ /* 0x000fe20000000f00 */
[----:B------:R-:W-:Y:S01]  /*ad40*/  IMAD R57, R74, 0x80, R215 ;  /* 0x000000804a397824 */ /* 0x000fe200078e02d7 */
[----:B------:R-:W-:Y:S01]  /*ad50*/  SHF.R.U64 R46, R46, 0x3, RZ ;  /* 0x000000032e2e7819 */ /* 0x000fe200000012ff */
[----:B------:R-:W-:Y:S01]  /*ad60*/  STSM.16.M88.4 [R58], R24 ;  /* 0x000000183a007844 */ /* 0x000fe20000000200 */
[----:B0-----:R-:W-:-:S02]  /*ad70*/  F2FP.BF16.F32.PACK_AB R4, R65, R64 ;  /* 0x000000404104723e */ /* 0x001fc400000010ff */
[----:B------:R-:W-:Y:S01]  /*ad80*/  F2FP.BF16.F32.PACK_AB R5, R131, R138 ;  /* 0x0000008a8305723e */ /* 0x000fe200000010ff */
[----:B-1----:R-:W-:Y:S01]  /*ad90*/  IMAD R8, R3, UR6, RZ ;  /* 0x0000000603087c24 */ /* 0x002fe2000f8e02ff */
[----:B------:R-:W-:Y:S01]  /*ada0*/  SHF.R.S32.HI R9, RZ, 0x1f, R55 ;  /* 0x0000001fff097819 */ /* 0x000fe20000011437 */
[----:B------:R-:W-:Y:S01]  /*adb0*/  VIADD R3, R57, 0x8 ;  /* 0x0000000839037836 */ /* 0x000fe20000000000 */
[----:B------:R-:W-:Y:S01]  /*adc0*/  F2FP.BF16.F32.PACK_AB R6, R69, R68 ;  /* 0x000000444506723e */ /* 0x000fe200000010ff */
[----:B------:R-:W-:Y:S01]  /*add0*/  IMAD R55, R21, UR7, R8 ;  /* 0x0000000715377c24 */ /* 0x000fe2000f8e0208 */
[----:B------:R-:W-:Y:S01]  /*ade0*/  IADD3.X R53, R9, R53, R67, P0, !PT ;  /* 0x0000003509357210 */ /* 0x000fe200007fe443 */
[----:B--2---:R-:W-:Y:S01]  /*adf0*/  IMAD R0, R90, UR5, RZ ;  /* 0x000000055a007c24 */ /* 0x004fe2000f8e02ff */
[----:B------:R-:W-:Y:S02]  /*ae00*/  F2FP.BF16.F32.PACK_AB R7, R129, R132 ;  /* 0x000000848107723e */ /* 0x000fe400000010ff */
[----:B------:R-:W-:Y:S01]  /*ae10*/  LOP3.LUT R46, R46, R47, RZ, 0x3c, !PT ;  /* 0x0000002f2e2e7212 */ /* 0x000fe200078e3cff */
[----:B------:R-:W-:Y:S01]  /*ae20*/  IMAD.WIDE.U32 R52, R21, UR6, R52 ;  /* 0x0000000615347c25 */ /* 0x000fe2000f8e0034 */
[----:B------:R-:W-:Y:S01]  /*ae30*/  ULDC.64 UR6, c[0x0][0xb50] ;  /* 0x0002d40000067ab9 */ /* 0x000fe20000000a00 */
[----:B------:R0:W-:Y:S01]  /*ae40*/  STSM.16.M88.4 [R56], R4 ;  /* 0x0000000438007844 */ /* 0x0001e20000000200 */
[----:B------:R-:W-:Y:S01]  /*ae50*/  F2FP.BF16.F32.PACK_AB R8, R73, R72 ;  /* 0x000000484908723e */ /* 0x000fe200000010ff */
[----:B------:R-:W-:Y:S01]  /*ae60*/  IMAD.X R47, RZ, RZ, R51, P3 ;  /* 0x000000ffff2f7224 */ /* 0x000fe200018e0633 */
[----:B------:R-:W-:-:S02]  /*ae70*/  LEA R21, P3, R52, UR6, 0x2 ;  /* 0x0000000634157c11 */ /* 0x000fc4000f8610ff */
[----:B------:R-:W-:Y:S02]  /*ae80*/  F2FP.BF16.F32.PACK_AB R9, R127, R130 ;  /* 0x000000827f09723e */ /* 0x000fe400000010ff */
[----:B------:R-:W-:Y:S01]  /*ae90*/  F2FP.BF16.F32.PACK_AB R10, R77, R76 ;  /* 0x0000004c4d0a723e */ /* 0x000fe200000010ff */
[----:B------:R-:W-:Y:S01]  /*aea0*/  SHFL.IDX PT, R64, R21, RZ, 0x1c1f ;  /* 0x001c1fff15407589 */ /* 0x000fe200000e0000 */
[----:B------:R-:W-:Y:S02]  /*aeb0*/  F2FP.BF16.F32.PACK_AB R11, R121, R128 ;  /* 0x00000080790b723e */ /* 0x000fe400000010ff */
[----:B------:R-:W-:Y:S01]  /*aec0*/  F2FP.BF16.F32.PACK_AB R96, R97, R96 ;  /* 0x000000606160723e */ /* 0x000fe200000010ff */
[----:B------:R1:W-:Y:S01]  /*aed0*/  SHFL.IDX PT, R66, R21, 0x1, 0x1c1f ;  /* 0x003c1f0015427f89 */ /* 0x0003e200000e0000 */
[----:B------:R-:W-:Y:S02]  /*aee0*/  MOV R86, R86 ;  /* 0x0000005600567202 */ /* 0x000fe40000000f00 */
[----:B------:R-:W-:Y:S01]  /*aef0*/  F2FP.BF16.F32.PACK_AB R12, R89, R88 ;  /* 0x00000058590c723e */ /* 0x000fe200000010ff */
[----:B0-----:R-:W-:Y:S01]  /*af00*/  IMAD.IADD R5, R53, 0x1, R55 ;  /* 0x0000000135057824 */ /* 0x001fe200078e0237 */
[----:B------:R-:W-:Y:S01]  /*af10*/  F2FP.BF16.F32.PACK_AB R4, R81, R80 ;  /* 0x000000505104723e */ /* 0x000fe200000010ff */
[----:B------:R-:W-:Y:S01]  /*af20*/  STSM.16.M88.4 [R54], R8 ;  /* 0x0000000836007844 */ /* 0x000fe20000000200 */
[----:B------:R-:W-:Y:S01]  /*af30*/  F2FP.BF16.F32.PACK_AB R6, R85, R84 ;  /* 0x000000545506723e */ /* 0x000fe200000010ff */
[----:B-1----:R-:W0:Y:S01]  /*af40*/  @P1 LDC R21, c[0x0][0xbec] ;  /* 0x0002fb00ff151b82 */ /* 0x002e220000000800 */
[----:B------:R-:W-:-:S02]  /*af50*/  LEA.HI.X R52, R52, UR7, R5, 0x2, P3 ;  /* 0x0000000734347c11 */ /* 0x000fc400098f1405 */
[----:B------:R-:W-:Y:S02]  /*af60*/  F2FP.BF16.F32.PACK_AB R5, R122, R125 ;  /* 0x0000007d7a05723e */ /* 0x000fe400000010ff */
[----:B------:R-:W-:Y:S01]  /*af70*/  F2FP.BF16.F32.PACK_AB R7, R123, R126 ;  /* 0x0000007e7b07723e */ /* 0x000fe200000010ff */
[----:B------:R-:W1:Y:S01]  /*af80*/  SHFL.IDX PT, R65, R52, RZ, 0x1c1f ;  /* 0x001c1fff34417589 */ /* 0x000e6200000e0000 */
[----:B------:R-:W-:Y:S02]  /*af90*/  F2FP.BF16.F32.PACK_AB R13, R124, R91 ;  /* 0x0000005b7c0d723e */ /* 0x000fe400000010ff */
[----:B------:R-:W-:Y:S01]  /*afa0*/  F2FP.BF16.F32.PACK_AB R14, R93, R92 ;  /* 0x0000005c5d0e723e */ /* 0x000fe200000010ff */
[----:B------:R-:W-:Y:S01]  /*afb0*/  STSM.16.M88.4 [R79], R4 ;  /* 0x000000044f007844 */ /* 0x000fe20000000200 */
[----:B------:R-:W-:Y:S02]  /*afc0*/  F2FP.BF16.F32.PACK_AB R15, R95, R94 ;  /* 0x0000005e5f0f723e */ /* 0x000fe400000010ff */
[----:B------:R-:W-:Y:S01]  /*afd0*/  F2FP.BF16.F32.PACK_AB R97, R99, R98 ;  /* 0x000000626361723e */ /* 0x000fe200000010ff */
[----:B------:R-:W2:Y:S01]  /*afe0*/  SHFL.IDX PT, R67, R52, 0x1, 0x1c1f ;  /* 0x003c1f0034437f89 */ /* 0x000ea200000e0000 */
[----:B------:R-:W-:-:S02]  /*aff0*/  F2FP.BF16.F32.PACK_AB R104, R105, R104 ;  /* 0x000000686968723e */ /* 0x000fc400000010ff */
[----:B------:R-:W-:Y:S01]  /*b000*/  MOV R82, R82 ;  /* 0x0000005200527202 */ /* 0x000fe20000000f00 */
        /* <DEDUP_REMOVED lines=12> */
[C---:B------:R-:W-:Y:S02]  /*b0d0*/  IADD3 R43, P2, R50.reuse, 0x6000, RZ ;  /* 0x00006000322b7810 */ /* 0x040fe40007f5e0ff */
[----:B------:R-:W-:Y:S01]  /*b0e0*/  IADD3 R31, P5, R50, 0x2000, RZ ;  /* 0x00002000321f7810 */ /* 0x000fe20007fbe0ff */
[----:B------:R-:W-:Y:S01]  /*b0f0*/  STSM.16.M88.4 [R75], R112 ;  /* 0x000000704b007844 */ /* 0x000fe20000000200 */
[----:B------:R-:W-:-:S02]  /*b100*/  LOP3.LUT R42, R43, 0x380, RZ, 0xc0, !PT ;  /* 0x000003802b2a7812 */ /* 0x000fc400078ec0ff */
[----:B------:R-:W-:Y:S02]  /*b110*/  LOP3.LUT R30, R31, 0x380, RZ, 0xc0, !PT ;  /* 0x000003801f1e7812 */ /* 0x000fe400078ec0ff */
[----:B------:R-:W-:Y:S02]  /*b120*/  SHF.R.U64 R42, R42, 0x3, RZ ;  /* 0x000000032a2a7819 */ /* 0x000fe400000012ff */
[----:B------:R-:W-:Y:S02]  /*b130*/  SHF.R.U64 R30, R30, 0x3, RZ ;  /* 0x000000031e1e7819 */ /* 0x000fe400000012ff */
[----:B------:R-:W-:Y:S01]  /*b140*/  LOP3.LUT P0, RZ, R210, 0x3, RZ, 0xc0, !PT ;  /* 0x00000003d2ff7812 */ /* 0x000fe2000780c0ff */
[----:B------:R-:W-:Y:S01]  /*b150*/  BAR.SYNC.DEFER_BLOCKING 0x1, 0x100 ;  /* 0x0044000000007b1d */ /* 0x000fe20000010000 */
[----:B------:R-:W-:Y:S02]  /*b160*/  IADD3 R35, P6, R50, 0x3000, RZ ;  /* 0x0000300032237810 */ /* 0x000fe40007fde0ff */
[----:B------:R-:W-:Y:S01]  /*b170*/  LOP3.LUT R42, R42, R43, RZ, 0x3c, !PT ;  /* 0x0000002b2a2a7212 */ /* 0x000fe200078e3cff */
[--C-:B------:R-:W-:Y:S01]  /*b180*/  IMAD.X R43, RZ, RZ, R51.reuse, P2 ;  /* 0x000000ffff2b7224 */ /* 0x100fe200010e0633 */
[----:B------:R-:W-:Y:S01]  /*b190*/  LOP3.LUT R30, R30, R31, RZ, 0x3c, !PT ;  /* 0x0000001f1e1e7212 */ /* 0x000fe200078e3cff */
[----:B------:R-:W-:Y:S01]  /*b1a0*/  IMAD.X R31, RZ, RZ, R51, P5 ;  /* 0x000000ffff1f7224 */ /* 0x000fe200028e0633 */
[----:B------:R-:W-:-:S02]  /*b1b0*/  ISETP.GE.OR P2, PT, R57, R0, P0 ;  /* 0x000000003900720c */ /* 0x000fc40000746670 */
[----:B------:R-:W-:Y:S02]  /*b1c0*/  LOP3.LUT R34, R35, 0x380, RZ, 0xc0, !PT ;  /* 0x0000038023227812 */ /* 0x000fe400078ec0ff */
[----:B------:R-:W-:Y:S02]  /*b1d0*/  ISETP.GE.OR P0, PT, R3, R0, P0 ;  /* 0x000000000300720c */ /* 0x000fe40000706670 */
[----:B------:R-:W-:Y:S02]  /*b1e0*/  IADD3 R39, P5, R50, 0x9000, RZ ;  /* 0x0000900032277810 */ /* 0x000fe40007fbe0ff */
[----:B------:R-:W-:Y:S02]  /*b1f0*/  SHF.R.U64 R34, R34, 0x3, RZ ;  /* 0x0000000322227819 */ /* 0x000fe400000012ff */
[----:B------:R-:W-:Y:S02]  /*b200*/  LOP3.LUT R38, R39, 0x380, RZ, 0xc0, !PT ;  /* 0x0000038027267812 */ /* 0x000fe400078ec0ff */
[----:B------:R-:W-:Y:S01]  /*b210*/  LOP3.LUT R34, R34, R35, RZ, 0x3c, !PT ;  /* 0x0000002322227212 */ /* 0x000fe200078e3cff */
[----:B------:R-:W-:Y:S01]  /*b220*/  IMAD.X R35, RZ, RZ, R51, P6 ;  /* 0x000000ffff237224 */ /* 0x000fe200030e0633 */
[----:B------:R-:W-:-:S02]  /*b230*/  SHF.R.U64 R38, R38, 0x3, RZ ;  /* 0x0000000326267819 */ /* 0x000fc400000012ff */
[----:B------:R-:W-:Y:S01]  /*b240*/  IADD3 R45, P6, R50, 0xa000, RZ ;  /* 0x0000a000322d7810 */ /* 0x000fe20007fde0ff */
[----:B-1----:R1:W-:Y:S01]  /*b250*/  @!P2 ST.E desc[UR8][R64.64], R20 ;  /* 0x000000144000a985 */ /* 0x0023e2000c101908 */
[----:B------:R-:W-:Y:S02]  /*b260*/  LOP3.LUT R38, R38, R39, RZ, 0x3c, !PT ;  /* 0x0000002726267212 */ /* 0x000fe400078e3cff */
[----:B------:R-:W-:Y:S01]  /*b270*/  LOP3.LUT R44, R45, 0x380, RZ, 0xc0, !PT ;  /* 0x000003802d2c7812 */ /* 0x000fe200078ec0ff */
[----:B--2---:R2:W-:Y:S01]  /*b280*/  @!P0 ST.E desc[UR8][R66.64], R2 ;  /* 0x0000000242008985 */ /* 0x0045e2000c101908 */
[----:B------:R-:W-:Y:S02]  /*b290*/  LOP3.LUT R39, R50, 0x380, RZ, 0xc0, !PT ;  /* 0x0000038032277812 */ /* 0x000fe400078ec0ff */
[----:B------:R-:W-:Y:S01]  /*b2a0*/  SHF.R.U64 R44, R44, 0x3, RZ ;  /* 0x000000032c2c7819 */ /* 0x000fe200000012ff */
[----:B------:R3:W5:Y:S01]  /*b2b0*/  LD.E.128 R8, desc[UR8][R30.64] ;  /* 0x000000081e087980 */ /* 0x000762000c101d00 */
[----:B------:R-:W-:-:S02]  /*b2c0*/  SHF.R.U64 R39, R39, 0x3, RZ ;  /* 0x0000000327277819 */ /* 0x000fc400000012ff */
[----:B------:R-:W-:Y:S01]  /*b2d0*/  LOP3.LUT R44, R44, R45, RZ, 0x3c, !PT ;  /* 0x0000002d2c2c7212 */ /* 0x000fe200078e3cff */
[--C-:B------:R-:W-:Y:S01]  /*b2e0*/  IMAD.X R45, RZ, RZ, R51.reuse, P6 ;  /* 0x000000ffff2d7224 */ /* 0x100fe200030e0633 */
[----:B------:R-:W-:Y:S01]  /*b2f0*/  LOP3.LUT R50, R39, R50, RZ, 0x3c, !PT ;  /* 0x0000003227327212 */ /* 0x000fe200078e3cff */
[----:B------:R-:W-:Y:S01]  /*b300*/  IMAD.X R39, RZ, RZ, R51, P5 ;  /* 0x000000ffff277224 */ /* 0x000fe200028e0633 */
[----:B------:R4:W5:Y:S01]  /*b310*/  LD.E.128 R24, desc[UR8][R28.64] ;  /* 0x000000081c187980 */ /* 0x000962000c101d00 */
[----:B---3--:R-:W3:Y:S01]  /*b320*/  @P1 LDC R30, c[0x0][0xbf0] ;  /* 0x0002fc00ff1e1b82 */ /* 0x008ee20000000800 */
[----:B------:R-:W-:Y:S02]  /*b330*/  IMAD R3, R206, 0x20, R209 ;  /* 0x00000020ce037824 */ /* 0x000fe400078e02d1 */
[----:B------:R-:W5:Y:S04]  /*b340*/  LD.E.128 R56, desc[UR8][R50.64] ;  /* 0x0000000832387980 */ /* 0x000f68000c101d00 */
[----:B------:R3:W5:Y:S01]  /*b350*/  LD.E.128 R4, desc[UR8][R34.64] ;  /* 0x0000000822047980 */ /* 0x000762000c101d00 */
[----:B----4-:R-:W4:Y:S03]  /*b360*/  LDC.64 R28, c[0x0][0xae0] ;  /* 0x0002b800ff1c7b82 */ /* 0x010f260000000a00 */
[----:B------:R-:W5:Y:S01]  /*b370*/  LD.E.128 R68, desc[UR8][R36.64] ;  /* 0x0000000824447980 */ /* 0x000f62000c101d00 */
[----:B-1----:R-:W-:-:S03]  /*b380*/  IMAD R20, R74, 0x80, R3 ;  /* 0x000000804a147824 */ /* 0x002fc600078e0203 */
[----:B------:R-:W5:Y:S04]  /*b390*/  LD.E.128 R60, desc[UR8][R40.64] ;  /* 0x00000008283c7980 */ /* 0x000f68000c101d00 */
[----:B------:R-:W5:Y:S04]  /*b3a0*/  LD.E.128 R52, desc[UR8][R42.64] ;  /* 0x000000082a347980 */ /* 0x000f68000c101d00 */
[----:B------:R-:W5:Y:S04]  /*b3b0*/  LD.E.128 R12, desc[UR8][R46.64] ;  /* 0x000000082e0c7980 */ /* 0x000f68000c101d00 */
[----:B------:R1:W5:Y:S04]  /*b3c0*/  LD.E.128 R80, desc[UR8][R32.64] ;  /* 0x0000000820507980 */ /* 0x000368000c101d00 */
[----:B------:R0:W5:Y:S04]  /*b3d0*/  LD.E.128 R76, desc[UR8][R38.64] ;  /* 0x00000008264c7980 */ /* 0x000168000c101d00 */
[----:B--2---:R2:W5:Y:S04]  /*b3e0*/  LD.E.128 R64, desc[UR8][R44.64] ;  /* 0x000000082c407980 */ /* 0x004568000c101d00 */
[----:B------:R-:W5:Y:S01]  /*b3f0*/  LD.E.128 R48, desc[UR8][R48.64] ;  /* 0x0000000830307980 */ /* 0x000f62000c101d00 */
[----:B------:R-:W-:-:S02]  /*b400*/  ULDC.64 UR8, c[0x0][0xae8] ;  /* 0x0002ba0000087ab9 */ /* 0x000fc40000000a00 */
[----:B------:R-:W-:Y:S01]  /*b410*/  UIMAD UR5, UR11, UR8, URZ ;  /* 0x000000080b0572a4 */ /* 0x000fe2000f8e023f */
[----:B0-----:R-:W-:Y:S01]  /*b420*/  @P1 IMAD.HI.U32 R3, R20, R21, RZ ;  /* 0x0000001514031227 */ /* 0x001fe200078e00ff */
[----:B------:R-:W-:Y:S01]  /*b430*/  UIMAD.WIDE.U32 UR6, UR10, UR8, URZ ;  /* 0x000000080a0672a5 */ /* 0x000fe2000f8e003f */
[----:B------:R-:W-:Y:S01]  /*b440*/  @!PT LDS RZ, [RZ] ;  /* 0x00000000fffff984 */ /* 0x000fe20000000800 */
[----:B------:R-:W-:Y:S01]  /*b450*/  @!PT LDS RZ, [RZ] ;  /* 0x00000000fffff984 */ /* 0x000fe20000000800 */
[----:B------:R-:W-:Y:S01]  /*b460*/  @!PT LDS RZ, [RZ] ;  /* 0x00000000fffff984 */ /* 0x000fe20000000800 */
[----:B------:R-:W-:Y:S01]  /*b470*/  @!PT LDS RZ, [RZ] ;  /* 0x00000000fffff984 */ /* 0x000fe20000000800 */
[----:B------:R0:W-:Y:S06]  /*b480*/  MEMBAR.ALL.CTA ;  /* 0x0000000000007992 */ /* 0x0001ec0000008000 */
[----:B0-----:R-:W0:Y:S01]  /*b490*/  FENCE.VIEW.ASYNC.S ;  /* 0x00000000000073c6 */ /* 0x001e220000000000 */
[----:B------:R-:W-:Y:S01]  /*b4a0*/  UIMAD UR5, UR10, UR9, UR5 ;  /* 0x000000090a0572a4 */ /* 0x000fe2000f8e0205 */
[----:B------:R-:W-:Y:S01]  /*b4b0*/  IMAD.MOV.U32 R2, RZ, RZ, R20 ;  /* 0x000000ffff027224 */ /* 0x000fe200078e0014 */
[----:B---3--:R-:W-:Y:S01]  /*b4c0*/  @P1 SHF.R.U32.HI R2, RZ, R30, R3 ;  /* 0x0000001eff021219 */ /* 0x008fe20000011603 */
[----:B------:R-:W-:Y:S01]  /*b4d0*/  ULDC.64 UR8, c[0x0][0xaf0] ;  /* 0x0002bc0000087ab9 */ /* 0x000fe20000000a00 */
[----:B------:R-:W-:-:S02]  /*b4e0*/  UIADD3 UR7, UR7, UR5, URZ ;  /* 0x0000000507077290 */ /* 0x000fc4000fffe03f */
[----:B------:R-:W-:Y:S01]  /*b4f0*/  UIMAD UR5, UR12, UR8, URZ ;  /* 0x000000080c0572a4 */ /* 0x000fe2000f8e023f */
[--C-:B------:R-:W-:Y:S01]  /*b500*/  SHF.R.S32.HI R3, RZ, 0x1f, R2.reuse ;  /* 0x0000001fff037819 */ /* 0x100fe20000011402 */
[----:B------:R-:W-:Y:S01]  /*b510*/  UIMAD.WIDE.U32 UR6, UR14, UR8, UR6 ;  /* 0x000000080e0672a5 */ /* 0x000fe2000f8e0006 */
[----:B------:R-:W-:Y:S01]  /*b520*/  IMAD.MOV R21, RZ, RZ, -R2 ;  /* 0x000000ffff157224 */ /* 0x000fe200078e0a02 */
[----:B------:R-:W-:Y:S02]  /*b530*/  UIMAD UR5, UR14, UR9, UR5 ;  /* 0x000000090e0572a4 */ /* 0x000fe4000f8e0205 */
[----:B----4-:R-:W-:Y:S01]  /*b540*/  IMAD R3, R3, R28, RZ ;  /* 0x0000001c03037224 */ /* 0x010fe200078e02ff */
[----:B------:R-:W-:Y:S01]  /*b550*/  R2UR UR13, R207 ;  /* 0x00000000cf0d72ca */ /* 0x000fe200000e0000 */
[----:B------:R-:W-:Y:S01]  /*b560*/  UIADD3 UR7, UR7, UR5, URZ ;  /* 0x0000000507077290 */ /* 0x000fe2000fffe03f */
[----:B------:R-:W-:Y:S01]  /*b570*/  IMAD R21, R90, R21, R20 ;  /* 0x000000155a157224 */ /* 0x000fe200078e0214 */
[----:B------:R-:W-:Y:S01]  /*b580*/  ULDC.64 UR8, c[0x0][0xad8] ;  /* 0x0002b60000087ab9 */ /* 0x000fe20000000a00 */
[----:B------:R-:W-:Y:S01]  /*b590*/  IMAD R29, R2, R29, R3 ;  /* 0x0000001d021d7224 */ /* 0x000fe200078e0203 */
[----:B------:R-:W-:-:S02]  /*b5a0*/  UIADD3 UR4, UR4, 0x36820, URZ ;  /* 0x0003682004047890 */ /* 0x000fc4000fffe03f */
[----:B------:R-:W-:Y:S01]  /*b5b0*/  SHF.R.S32.HI R20, RZ, 0x1f, R21 ;  /* 0x0000001fff147819 */ /* 0x000fe20000011415 */
[----:B------:R-:W-:Y:S01]  /*b5c0*/  IMAD.WIDE.U32 R2, R2, R28, UR6 ;  /* 0x0000000602027e25 */ /* 0x000fe2000f8e001c */
[----:B------:R-:W-:Y:S01]  /*b5d0*/  UIADD3 UR36, UR36, 0x1, URZ ;  /* 0x0000000124247890 */ /* 0x000fe2000fffe03f */
[----:B------:R-:W-:Y:S02]  /*b5e0*/  ULDC.64 UR10, c[0x0][0xa80] ;  /* 0x0002a000000a7ab9 */ /* 0x000fe40000000a00 */
[----:B------:R-:W-:Y:S02]  /*b5f0*/  IMAD.IADD R3, R3, 0x1, R29 ;  /* 0x0000000103037824 */ /* 0x000fe400078e021d */
[----:B------:R-:W-:Y:S02]  /*b600*/  IMAD R20, R20, UR8, RZ ;  /* 0x0000000814147c24 */ /* 0x000fe4000f8e02ff */
[----:B------:R-:W-:Y:S01]  /*b610*/  IMAD R35, R74, 0x80, R209 ;  /* 0x000000804a237824 */ /* 0x000fe200078e02d1 */
[----:B------:R-:W-:Y:S01]  /*b620*/  ULDC UR5, c[0x0][0xc] ;  /* 0x0000030000057ab9 */ /* 0x000fe20000000800 */
[----:B------:R-:W-:-:S02]  /*b630*/  IMAD R29, R21, UR9, R20 ;  /* 0x00000009151d7c24 */ /* 0x000fc4000f8e0214 */
[----:B------:R-:W-:Y:S01]  /*b640*/  IMAD.WIDE.U32 R2, R21, UR8, R2 ;  /* 0x0000000815027c25 */ /* 0x000fe2000f8e0002 */
[----:B------:R-:W-:Y:S01]  /*b650*/  ISETP.GE.AND P2, PT, R35, R0, PT ;  /* 0x000000002300720c */ /* 0x000fe20003f46270 */
[----:B------:R-:W-:Y:S01]  /*b660*/  UMOV UR6, 0x1 ;  /* 0x0000000100067882 */ /* 0x000fe20000000000 */
[----:B------:R-:W-:Y:S01]  /*b670*/  UIADD3 UR13, UR5, UR13, URZ ;  /* 0x0000000d050d7290 */ /* 0x000fe2000fffe03f */
[----:B------:R-:W-:Y:S01]  /*b680*/  IMAD.IADD R29, R3, 0x1, R29 ;  /* 0x00000001031d7824 */ /* 0x000fe200078e021d */
[----:B------:R-:W-:Y:S01]  /*b690*/  UPRMT UR5, URZ, 0x654, UR4 ;  /* 0x000006543f057896 */ /* 0x000fe20008000004 */
[C---:B-1----:R-:W-:Y:S01]  /*b6a0*/  LEA R32, P1, R2.reuse, UR10, 0x1 ;  /* 0x0000000a02207c11 */ /* 0x042fe2000f8208ff */
[----:B------:R-:W-:Y:S02]  /*b6b0*/  UPRMT UR4, UR6, 0x654, UR4 ;  /* 0x0000065406047896 */ /* 0x000fe40008000004 */
[----:B------:R-:W-:Y:S01]  /*b6c0*/  UISETP.NE.AND UP0, UPT, UR36, 0x2, UPT ;  /* 0x000000022400788c */ /* 0x000fe2000bf05270 */
[----:B------:R-:W-:Y:S01]  /*b6d0*/  VIADD R21, R35, 0x20 ;  /* 0x0000002023157836 */ /* 0x000fe20000000000 */
[----:B------:R-:W-:-:S02]  /*b6e0*/  LEA.HI.X R33, R2, UR11, R29, 0x1, P1 ;  /* 0x0000000b02217c11 */ /* 0x000fc400088f0c1d */
[----:B------:R-:W-:Y:S01]  /*b6f0*/  USEL UR6, URZ, 0x1, UP0 ;  /* 0x000000013f067887 */ /* 0x000fe20008000000 */
[----:B------:R-:W-:Y:S01]  /*b700*/  VIADD R3, R35, 0x40 ;  /* 0x0000004023037836 */ /* 0x000fe20000000000 */
[-C--:B------:R-:W-:Y:S01]  /*b710*/  ISETP.GE.AND P0, PT, R21, R0.reuse, PT ;  /* 0x000000001500720c */ /* 0x080fe20003f06270 */
[----:B0-----:R-:W-:Y:S01]  /*b720*/  SYNCS.ARRIVE.TRANS64.RED.A1T0 RZ, [UR5], RZ ;  /* 0x000000ffffff79a7 */ /* 0x001fe20008100405 */
[----:B------:R-:W-:Y:S01]  /*b730*/  IMAD.U32 R207, RZ, RZ, UR13 ;  /* 0x0000000dffcf7e24 */ /* 0x000fe2000f8e00ff */
[----:B------:R-:W-:Y:S01]  /*b740*/  USEL UR36, UR36, URZ, UP0 ;  /* 0x0000003f24247287 */ /* 0x000fe20008000000 */
[----:B------:R2:W0:Y:S01]  /*b750*/  SHFL.IDX PT, R20, R32, RZ, 0x181f ;  /* 0x00181fff20147589 */ /* 0x00042200000e0000 */
[----:B------:R-:W-:Y:S01]  /*b760*/  ULOP3.LUT UR61, UR61, UR6, URZ, 0x3c, !UPT ;  /* 0x000000063d3d7292 */ /* 0x000fe2000f8e3c3f */
[----:B------:R-:W-:Y:S02]  /*b770*/  BSSY B0, `(.L_x_3648) ;  /* 0x0000012000007945 */ /* 0x000fe40003800000 */
[----:B------:R2:W1:Y:S01]  /*b780*/  SHFL.IDX PT, R21, R33, RZ, 0x181f ;  /* 0x00181fff21157589 */ /* 0x00046200000e0000 */
[----:B------:R-:W-:Y:S01]  /*b790*/  SYNCS.ARRIVE.TRANS64.RED.A1T0 RZ, [UR4], RZ ;  /* 0x000000ffffff79a7 */ /* 0x000fe20008100404 */
[----:B------:R-:W-:Y:S01]  /*b7a0*/  ISETP.GE.AND P1, PT, R3, R0, PT ;  /* 0x000000000300720c */ /* 0x000fe20003f26270 */
[----:B------:R-:W-:-:S12]  /*b7b0*/  @P2 BRA `(.L_x_3649) ;  /* 0x0000000000342947 */ /* 0x000fd80003800000 */
[----:B------:R-:W-:Y:S01]  /*b7c0*/  ULDC UR4, c[0x0][0xac8] ;  /* 0x0002b20000047ab9 */ /* 0x000fe20000000800 */
[----:B------:R-:W-:Y:S01]  /*b7d0*/  ULDC.64 UR6, c[0x0][0x208] ;  /* 0x0000820000067ab9 */ /* 0x000fe20000000a00 */
[----:B------:R-:W-:Y:S02]  /*b7e0*/  ISETP.GE.AND P3, PT, R205, UR4, PT ;  /* 0x00000004cd007c0c */ /* 0x000fe4000bf66270 */
[----:B------:R-:W-:Y:S02]  /*b7f0*/  ISETP.GE.AND P4, PT, R204, UR4, PT ;  /* 0x00000004cc007c0c */ /* 0x000fe4000bf86270 */
[----:B------:R-:W-:-:S09]  /*b800*/  ISETP.GE.AND P2, PT, R23, UR4, PT ;  /* 0x0000000417007c0c */ /* 0x000fd2000bf46270 */
[-C--:B0-----:R-:W-:Y:S02]  /*b810*/  @!P3 LEA R28, P5, R205, R20.reuse, 0x1 ;  /* 0x00000014cd1cb211 */ /* 0x081fe400078a08ff */
[C---:B------:R-:W-:Y:S02]  /*b820*/  @!P4 LEA R30, P6, R204.reuse, R20, 0x1 ;  /* 0x00000014cc1ec211 */ /* 0x040fe400078c08ff */
[----:B-1----:R-:W-:Y:S01]  /*b830*/  @!P2 IMAD.WIDE R2, R23, 0x2, R20 ;  /* 0x000000021702a825 */ /* 0x002fe200078e0214 */
[-C--:B------:R-:W-:Y:S02]  /*b840*/  @!P3 LEA.HI.X R29, R205, R21.reuse, R220, 0x1, P5 ;  /* 0x00000015cd1db211 */ /* 0x080fe400028f0cdc */
[----:B------:R-:W-:Y:S02]  /*b850*/  @!P4 LEA.HI.X R31, R204, R21, R219, 0x1, P6 ;  /* 0x00000015cc1fc211 */ /* 0x000fe400030f0cdb */
[----:B-----5:R3:W-:Y:S04]  /*b860*/  @!P2 ST.E.128 desc[UR6][R2.64], R56 ;  /* 0x000000380200a985 */ /* 0x0207e8000c101d06 */
[----:B------:R3:W-:Y:S04]  /*b870*/  @!P3 ST.E.128 desc[UR6][R28.64], R68 ;  /* 0x000000441c00b985 */ /* 0x0007e8000c101d06 */
[----:B------:R3:W-:Y:S02]  /*b880*/  @!P4 ST.E.128 desc[UR6][R30.64], R80 ;  /* 0x000000501e00c985 */ /* 0x0007e4000c101d06 */
.L_x_3649:
[----:B------:R-:W-:Y:S05]  /*b890*/  BSYNC B0 ;  /* 0x0000000000007941 */ /* 0x000fea0003800000 */
.L_x_3648:
[----:B-1----:R1:W4:Y:S01]  /*b8a0*/  SHFL.IDX PT, R21, R33, 0x1, 0x181f ;  /* 0x00381f0021157f89 */ /* 0x00232200000e0000 */
[----:B------:R-:W-:Y:S03]  /*b8b0*/  BSSY B0, `(.L_x_3650) ;  /* 0x0000010000007945 */ /* 0x000fe60003800000 */
[----:B0-----:R1:W0:Y:S01]  /*b8c0*/  SHFL.IDX PT, R20, R32, 0x1, 0x181f ;  /* 0x00381f0020147f89 */ /* 0x00122200000e0000 */
[----:B------:R-:W-:Y:S05]  /*b8d0*/  @P0 BRA `(.L_x_3651) ;  /* 0x0000000000340947 */ /* 0x000fea0003800000 */
[----:B------:R-:W-:Y:S01]  /*b8e0*/  ULDC UR4, c[0x0][0xac8] ;  /* 0x0002b20000047ab9 */ /* 0x000fe20000000800 */
[----:B------:R-:W-:Y:S01]  /*b8f0*/  ULDC.64 UR6, c[0x0][0x208] ;  /* 0x0000820000067ab9 */ /* 0x000fe20000000a00 */
[----:B------:R-:W-:Y:S02]  /*b900*/  ISETP.GE.AND P4, PT, R205, UR4, PT ;  /* 0x00000004cd007c0c */ /* 0x000fe4000bf86270 */
[----:B------:R-:W-:Y:S02]  /*b910*/  ISETP.GE.AND P5, PT, R204, UR4, PT ;  /* 0x00000004cc007c0c */ /* 0x000fe4000bfa6270 */
[----:B------:R-:W-:-:S09]  /*b920*/  ISETP.GE.AND P3, PT, R23, UR4, PT ;  /* 0x0000000417007c0c */ /* 0x000fd2000bf66270 */
[-C--:B0--3--:R-:W-:Y:S02]  /*b930*/  @!P4 LEA R28, P0, R205, R20.reuse, 0x1 ;  /* 0x00000014cd1cc211 */ /* 0x089fe400078008ff */
[C---:B------:R-:W-:Y:S02]  /*b940*/  @!P5 LEA R30, P2, R204.reuse, R20, 0x1 ;  /* 0x00000014cc1ed211 */ /* 0x040fe400078408ff */
[----:B----4-:R-:W-:Y:S01]  /*b950*/  @!P3 IMAD.WIDE R2, R23, 0x2, R20 ;  /* 0x000000021702b825 */ /* 0x010fe200078e0214 */
[-C--:B------:R-:W-:Y:S02]  /*b960*/  @!P4 LEA.HI.X R29, R205, R21.reuse, R220, 0x1, P0 ;  /* 0x00000015cd1dc211 */ /* 0x080fe400000f0cdc */
[----:B------:R-:W-:Y:S02]  /*b970*/  @!P5 LEA.HI.X R31, R204, R21, R219, 0x1, P2 ;  /* 0x00000015cc1fd211 */ /* 0x000fe400010f0cdb */
[----:B-----5:R0:W-:Y:S04]  /*b980*/  @!P3 ST.E.128 desc[UR6][R2.64], R24 ;  /* 0x000000180200b985 */ /* 0x0201e8000c101d06 */
[----:B------:R0:W-:Y:S04]  /*b990*/  @!P4 ST.E.128 desc[UR6][R28.64], R60 ;  /* 0x0000003c1c00c985 */ /* 0x0001e8000c101d06 */
[----:B------:R0:W-:Y:S02]  /*b9a0*/  @!P5 ST.E.128 desc[UR6][R30.64], R76 ;  /* 0x0000004c1e00d985 */ /* 0x0001e4000c101d06 */
.L_x_3651:
[----:B------:R-:W-:Y:S05]  /*b9b0*/  BSYNC B0 ;  /* 0x0000000000007941 */ /* 0x000fea0003800000 */
.L_x_3650:
        /* <DEDUP_REMOVED lines=9> */
[-C--:B0----5:R-:W-:Y:S02]  /*ba50*/  @!P3 LEA R24, P0, R205, R20.reuse, 0x1 ;  /* 0x00000014cd18b211 */ /* 0x0a1fe400078008ff */
[C---:B------:R-:W-:Y:S02]  /*ba60*/  @!P4 LEA R26, P1, R204.reuse, R20, 0x1 ;  /* 0x00000014cc1ac211 */ /* 0x040fe400078208ff */
[----:B-1-3--:R-:W-:Y:S01]  /*ba70*/  @!P2 IMAD.WIDE R2, R23, 0x2, R20 ;  /* 0x000000021702a825 */ /* 0x00afe200078e0214 */
[-C--:B------:R-:W-:Y:S02]  /*ba80*/  @!P3 LEA.HI.X R25, R205, R21.reuse, R220, 0x1, P0 ;  /* 0x00000015cd19b211 */ /* 0x080fe400000f0cdc */
[----:B------:R-:W-:Y:S02]  /*ba90*/  @!P4 LEA.HI.X R27, R204, R21, R219, 0x1, P1 ;  /* 0x00000015cc1bc211 */ /* 0x000fe400008f0cdb */
[----:B------:R0:W-:Y:S04]  /*baa0*/  @!P2 ST.E.128 desc[UR6][R2.64], R8 ;  /* 0x000000080200a985 */ /* 0x0001e8000c101d06 */
[----:B------:R0:W-:Y:S04]  /*bab0*/  @!P3 ST.E.128 desc[UR6][R24.64], R52 ;  /* 0x000000341800b985 */ /* 0x0001e8000c101d06 */
[----:B------:R0:W-:Y:S02]  /*bac0*/  @!P4 ST.E.128 desc[UR6][R26.64], R64 ;  /* 0x000000401a00c985 */ /* 0x0001e4000c101d06 */
.L_x_3653:
[----:B------:R-:W-:Y:S05]  /*bad0*/  BSYNC B0 ;  /* 0x0000000000007941 */ /* 0x000fea0003800000 */
.L_x_3652:
[----:B0--3--:R-:W-:Y:S01]  /*bae0*/  VIADD R3, R35, 0x60 ;  /* 0x0000006023037836 */ /* 0x009fe20000000000 */
[----:B-----5:R0:W3:Y:S01]  /*baf0*/  SHFL.IDX PT, R9, R33, 0x3, 0x181f ;  /* 0x00781f0021097f89 */ /* 0x0200e200000e0000 */
[----:B------:R-:W-:Y:S01]  /*bb00*/  BSSY B0, `(.L_x_3654) ;  /* 0x0000012000007945 */ /* 0x000fe20003800000 */
[----:B------:R-:W-:Y:S02]  /*bb10*/  VIADD R208, R208, 0x1 ;  /* 0x00000001d0d07836 */ /* 0x000fe40000000000 */
[----:B------:R-:W-:Y:S01]  /*bb20*/  ISETP.GE.AND P0, PT, R3, R0, PT ;  /* 0x000000000300720c */ /* 0x000fe20003f06270 */
[----:B------:R0:W0:-:S12]  /*bb30*/  SHFL.IDX PT, R8, R32, 0x3, 0x181f ;  /* 0x00781f0020087f89 */ /* 0x00001800000e0000 */
[----:B------:R-:W-:Y:S05]  /*bb40*/  @P0 BRA `(.L_x_3655) ;  /* 0x0000000000340947 */ /* 0x000fea0003800000 */
[----:B------:R-:W-:Y:S01]  /*bb50*/  ULDC UR4, c[0x0][0xac8] ;  /* 0x0002b20000047ab9 */ /* 0x000fe20000000800 */
[----:B------:R-:W-:Y:S01]  /*bb60*/  ULDC.64 UR6, c[0x0][0x208] ;  /* 0x0000820000067ab9 */ /* 0x000fe20000000a00 */
[----:B------:R-:W-:Y:S02]  /*bb70*/  ISETP.GE.AND P3, PT, R205, UR4, PT ;  /* 0x00000004cd007c0c */ /* 0x000fe4000bf66270 */
[----:B------:R-:W-:Y:S02]  /*bb80*/  ISETP.GE.AND P4, PT, R204, UR4, PT ;  /* 0x00000004cc007c0c */ /* 0x000fe4000bf86270 */
[----:B------:R-:W-:-:S09]  /*bb90*/  ISETP.GE.AND P2, PT, R23, UR4, PT ;  /* 0x0000000417007c0c */ /* 0x000fd2000bf46270 */
[-C--:B0-----:R-:W-:Y:S02]  /*bba0*/  @!P3 LEA R10, P0, R205, R8.reuse, 0x1 ;  /* 0x00000008cd0ab211 */ /* 0x081fe400078008ff */
[C---:B------:R-:W-:Y:S02]  /*bbb0*/  @!P4 LEA R20, P1, R204.reuse, R8, 0x1 ;  /* 0x00000008cc14c211 */ /* 0x040fe400078208ff */
[----:B---3--:R-:W-:Y:S01]  /*bbc0*/  @!P2 IMAD.WIDE R2, R23, 0x2, R8 ;  /* 0x000000021702a825 */ /* 0x008fe200078e0208 */
[-C--:B------:R-:W-:Y:S02]  /*bbd0*/  @!P3 LEA.HI.X R11, R205, R9.reuse, R220, 0x1, P0 ;  /* 0x00000009cd0bb211 */ /* 0x080fe400000f0cdc */
[----:B-1----:R-:W-:Y:S02]  /*bbe0*/  @!P4 LEA.HI.X R21, R204, R9, R219, 0x1, P1 ;  /* 0x00000009cc15c211 */ /* 0x002fe400008f0cdb */
[----:B------:R0:W-:Y:S04]  /*bbf0*/  @!P2 ST.E.128 desc[UR6][R2.64], R4 ;  /* 0x000000040200a985 */ /* 0x0001e8000c101d06 */
[----:B------:R0:W-:Y:S04]  /*bc00*/  @!P3 ST.E.128 desc[UR6][R10.64], R12 ;  /* 0x0000000c0a00b985 */ /* 0x0001e8000c101d06 */
[----:B------:R0:W-:Y:S02]  /*bc10*/  @!P4 ST.E.128 desc[UR6][R20.64], R48 ;  /* 0x000000301400c985 */ /* 0x0001e4000c101d06 */
.L_x_3655:
[----:B------:R-:W-:Y:S05]  /*bc20*/  BSYNC B0 ;  /* 0x0000000000007941 */ /* 0x000fea0003800000 */
.L_x_3654:
[----:B------:R-:W5:Y:S01]  /*bc30*/  LDC R0, c[0x0][0xc34] ;  /* 0x00030d00ff007b82 */ /* 0x000f620000000800 */
[----:B------:R-:W-:-:S13]  /*bc40*/  R2UR UR4, R207 ;  /* 0x00000000cf0472ca */ /* 0x000fda00000e0000 */
[----:B-----5:R-:W-:-:S13]  /*bc50*/  ISETP.LE.AND P0, PT, R0, UR4, PT ;  /* 0x0000000400007c0c */ /* 0x020fda000bf03270 */
[----:B------:R-:W-:Y:S05]  /*bc60*/  @!P0 BRA `(.L_x_3656) ;  /* 0xffffff5400888947 */ /* 0x000fea000383ffff */
[----:B------:R-:W-:Y:S05]  /*bc70*/  EXIT ;  /* 0x000000000000794d */ /* 0x000fea0003800000 */
.L_x_3622:
        /* <DEDUP_REMOVED lines=19> */
[----:B------:R-:W0:Y:S01]  /*bdb0*/  S2UR UR5, SR_CTAID.X ;  /* 0x00000000000579c3 */ /* 0x000e220000002500 */
[C---:B------:R-:W-:Y:S01]  /*bdc0*/  ISETP.NE.AND P1, PT, R6.reuse, RZ, PT ;  /* 0x000000ff0600720c */ /* 0x040fe20003f25270 */
[----:B------:R-:W-:Y:S01]  /*bdd0*/  ULDC UR37, c[0x0][0xc] ;  /* 0x0000030000257ab9 */ /* 0x000fe20000000800 */
[----:B------:R-:W-:Y:S01]  /*bde0*/  LOP3.LUT R4, R3, 0x38, R0, 0x78, !PT ;  /* 0x0000003803047812 */ /* 0x000fe200078e7800 */
[C---:B------:R-:W-:Y:S01]  /*bdf0*/  IMAD.SHL.U32 R3, R6.reuse, 0x8, RZ ;  /* 0x0000000806037824 */ /* 0x040fe200078e00ff */
[----:B------:R-:W-:Y:S01]  /*be00*/  ISETP.NE.OR P0, PT, R6, RZ, !P0 ;  /* 0x000000ff0600720c */ /* 0x000fe20004705670 */
[----:B------:R-:W-:Y:S01]  /*be10*/  IMAD.SHL.U32 R0, R0, 0x10, RZ ;  /* 0x0000001000007824 */ /* 0x000fe200078e00ff */
[----:B------:R-:W-:-:S02]  /*be20*/  LOP3.LUT R18, R18, 0xfffffffe, RZ, 0xc0, !PT ;  /* 0xfffffffe12127812 */ /* 0x000fc400078ec0ff */
[----:B------:R-:W-:Y:S02]  /*be30*/  LOP3.LUT R3, R4, 0x200, R3, 0xf8, !PT ;  /* 0x0000020004037812 */ /* 0x000fe400078ef803 */
[----:B------:R-:W-:Y:S02]  /*be40*/  SHF.R.U32.HI R4, RZ, 0x3, R6 ;  /* 0x00000003ff047819 */ /* 0x000fe40000011606 */
[----:B------:R-:W-:Y:S02]  /*be50*/  LOP3.LUT R2, R2, 0x38, RZ, 0xc0, !PT ;  /* 0x0000003802027812 */ /* 0x000fe400078ec0ff */
[----:B------:R-:W-:Y:S01]  /*be60*/  LOP3.LUT R6, R4, 0x70, R0, 0xf8, !PT ;  /* 0x0000007004067812 */ /* 0x000fe200078ef800 */
[----:B-1----:R-:W-:Y:S01]  /*be70*/  ULEA UR36, UR4, UR36, 0x18 ;  /* 0x0000002404247291 */ /* 0x002fe2000f8ec03f */
[----:B------:R-:W-:-:S04]  /*be80*/  @P1 LOP3.LUT R18, R18, 0x1, RZ, 0xfc, !PT ;  /* 0x0000000112121812 */ /* 0x000fc800078efcff */
[----:B------:R-:W-:Y:S02]  /*be90*/  LOP3.LUT R18, R18, 0xfffffffd, RZ, 0xc0, !PT ;  /* 0xfffffffd12127812 */ /* 0x000fe400078ec0ff */
[----:B------:R-:W-:Y:S01]  /*bea0*/  LEA R4, R3, UR36, 0x1 ;  /* 0x0000002403047c11 */ /* 0x000fe2000f8e08ff */
[----:B0-----:R-:W-:Y:S01]  /*beb0*/  IMAD.U32 R0, RZ, RZ, UR5 ;  /* 0x00000005ff007e24 */ /* 0x001fe2000f8e00ff */
[----:B------:R-:W-:-:S03]  /*bec0*/  @P0 LOP3.LUT R18, R18, 0x2, RZ, 0xfc, !PT ;  /* 0x0000000212120812 */ /* 0x000fc600078efcff */
[----:B------:R-:W-:Y:S04]  /*bed0*/  STL [R1+0x10], R4 ;  /* 0x0000100401007387 */ /* 0x000fe80000100800 */
[----:B------:R0:W-:Y:S02]  /*bee0*/  STL [R1+0x28], R0 ;  /* 0x0000280001007387 */ /* 0x0001e40000100800 */
[----:B0-----:R-:W-:Y:S01]  /*bef0*/  IMAD.MOV.U32 R0, RZ, RZ, 0x1 ;  /* 0x00000001ff007424 */ /* 0x001fe200078e00ff */
[----:B--2---:R-:W-:-:S05]  /*bf00*/  LOP3.LUT R3, R5, 0x2, RZ, 0xfc, !PT ;  /* 0x0000000205037812 */ /* 0x004fca00078efcff */
[----:B------:R0:W-:Y:S04]  /*bf10*/  STL [R1+0x18], R3 ;  /* 0x0000180301007387 */ /* 0x0001e80000100800 */
[----:B------:R-:W-:Y:S04]  /*bf20*/  STL [R1+0x34], RZ ;  /* 0x000034ff01007387 */ /* 0x000fe80000100800 */
[----:B------:R1:W-:Y:S01]  /*bf30*/  STL [R1], R0 ;  /* 0x0000000001007387 */ /* 0x0003e20000100800 */
[C---:B0-----:R-:W-:Y:S02]  /*bf40*/  LOP3.LUT R3, R2.reuse, 0x40, RZ, 0xfc, !PT ;  /* 0x0000004002037812 */ /* 0x041fe400078efcff */
[----:B-1----:R-:W-:-:S07]  /*bf50*/  LOP3.LUT R0, R2, 0x80, RZ, 0xfc, !PT ;  /* 0x0000008002007812 */ /* 0x002fce00078efcff */
.L_x_3745:
[----:B--2---:R-:W2:Y:S01]  /*bf60*/  LDL R2, [R1+0x28] ;  /* 0x0000280001027983 */ /* 0x004ea20000100800 */
        /* <DEDUP_REMOVED lines=17> */
[----:B------:R1:W-:Y:S04]  /*c080*/  STL [R1+0x1c], R4 ;  /* 0x00001c0401007387 */ /* 0x0003e80000100800 */
[----:B------:R-:W2:Y:S01]  /*c090*/  LDC R0, c[0x0][0x2f0] ;  /* 0x0000bc00ff007b82 */ /* 0x000ea20000000800 */
[----:B0-----:R-:W-:-:S05]  /*c0a0*/  @P1 IMAD.HI.U32 R2, R4, R2, RZ ;  /* 0x0000000204021227 */ /* 0x001fca00078e00ff */
[----:B------:R-:W-:Y:S01]  /*c0b0*/  @P1 SHF.R.U32.HI R5, RZ, R3, R2 ;  /* 0x00000003ff051219 */ /* 0x000fe20000011602 */
[----:B------:R-:W-:Y:S02]  /*c0c0*/  IMAD.MOV.U32 R2, RZ, RZ, RZ ;  /* 0x000000ffff027224 */ /* 0x000fe400078e00ff */
[----:B--2---:R-:W-:Y:S01]  /*c0d0*/  IMAD R6, R0, UR4, RZ ;  /* 0x0000000400067c24 */ /* 0x004fe2000f8e02ff */
        /* <DEDUP_REMOVED lines=12> */
[----:B------:R-:W-:Y:S05]  /*c1a0*/  @!P0 BRA `(.L_x_3658) ;  /* 0x0000000000408947 */ /* 0x000fea0003800000 */
        /* <DEDUP_REMOVED lines=16> */
.L_x_3658:
        /* <DEDUP_REMOVED lines=19> */
[----:B--2---:R-:W-:Y:S05]  /*c3e0*/  CALL.ABS.NOINC R2 ;  /* 0x0000000002007343 */ /* 0x004fea0003c00000 */
.L_x_3660:
        /* <DEDUP_REMOVED lines=15> */
.L_x_3659:
[----:B------:R-:W2:Y:S01]  /*c4e0*/  LDL R2, [R1+0x24] ;  /* 0x0000240001027983 */ /* 0x000ea20000100800 */
[----:B------:R-:W-:-:S03]  /*c4f0*/  ULDC.64 UR4, c[0x0][0x9f8] ;  /* 0x00027e0000047ab9 */ /* 0x000fc60000000a00 */
[----:B-1----:R-:W3:Y:S01]  /*c500*/  LDL R0, [R1+0x14] ;  /* 0x0000140001007983 */ /* 0x002ee20000100800 */
        /* <DEDUP_REMOVED lines=24> */
.L_x_3761:
        /* <DEDUP_REMOVED lines=8> */
.L_x_3764:
        /* <DEDUP_REMOVED lines=22> */
.L_x_3664:
[----:B---3--:R-:W3:Y:S01]  /*c870*/  LDL R3, [R1] ;  /* 0x0000000001037983 */ /* 0x008ee20000100800 */
[----:B------:R-:W-:Y:S02]  /*c880*/  LEA R2, R19, UR36, 0x3 ;  /* 0x0000002413027c11 */ /* 0x000fe4000f8e18ff */
[----:B---3--:R-:W-:-:S04]  /*c890*/  SHF.L.U32 R3, R3, 0x1f, RZ ;  /* 0x0000001f03037819 */ /* 0x008fc800000006ff */
[----:B------:R-:W3:Y:S02]  /*c8a0*/  SYNCS.PHASECHK.TRANS64.TRYWAIT P0, [R2+URZ+0x36840], R3 ;  /* 0x03684003020075a7 */ /* 0x000ee4000800017f */
[----:B---3--:R-:W-:Y:S05]  /*c8b0*/  @!P0 BRA `(.L_x_3665) ;  /* 0x0000004000fc8947 */ /* 0x008fea0003800000 */
.L_x_3765:
[----:B0-----:R-:W4:Y:S01]  /*c8c0*/  LDL R4, [R1+0x18] ;  /* 0x0000180001047983 */ /* 0x001f220000100800 */
        /* <DEDUP_REMOVED lines=9> */
.L_x_3666:
[----:B------:R-:W-:-:S13]  /*c960*/  LOP3.LUT P0, RZ, R18, 0x2, RZ, 0xc0, !PT ;  /* 0x0000000212ff7812 */ /* 0x000fda000780c0ff */
[----:B------:R-:W-:Y:S05]  /*c970*/  @P0 BRA `(.L_x_3667) ;  /* 0x0000000000040947 */ /* 0x000fea0003800000 */
[----:B------:R-:W-:Y:S01]  /*c980*/  BPT.TRAP 0x1 ;  /* 0x000000040000795c */ /* 0x000fe20000300000 */
.L_x_3667:
        /* <DEDUP_REMOVED lines=14> */
[----:B------:R-:W-:-:S11]  /*ca70*/  LOP3.LUT R18, R18, 0xfffffff7, RZ, 0xc0, !PT ;  /* 0xfffffff712127812 */ /* 0x000fd600078ec0ff */
        /* <DEDUP_REMOVED lines=11> */
[----:B------:R-:W-:Y:S01]  /*cb30*/  UIADD3 UR17, UR8, 0x28400, URZ ;  /* 0x0002840008117890 */ /* 0x000fe2000fffe03f */
[----:B---3--:R-:W-:-:S13]  /*cb40*/  R2UR UR11, R4 ;  /* 0x00000000040b72ca */ /* 0x008fda00000e0000 */
[----:B------:R-:W-:Y:S02]  /*cb50*/  UIMAD UR11, UR11, 0x70, UR9 ;  /* 0x000000700b0b78a4 */ /* 0x000fe4000f8e0209 */
[----:B------:R-:W-:Y:S02]  /*cb60*/  UIADD3 UR9, UR14, 0x36830, URZ ;  /* 0x000368300e097890 */ /* 0x000fe4000fffe03f */
[----:B------:R-:W-:-:S07]  /*cb70*/  UIADD3 UR14, UR8, 0x21400, URZ ;  /* 0x00021400080e7890 */ /* 0x000fce000fffe03f */
[----:B------:R-:W-:Y:S01]  /*cb80*/  UMOV UR8, UR14 ;  /* 0x0000000e00087c82 */ /* 0x000fe20008000000 */
[----:B------:R-:W-:Y:S01]  /*cb90*/  UMOV UR14, 0x80 ;  /* 0x00000080000e7882 */ /* 0x000fe20000000000 */
[----:B------:R0:W-:Y:S02]  /*cba0*/  UTMALDG.4D.MULTICAST [UR8], [UR4], UR18, desc[UR6] ;  /* 0x00000608040073b4 */ /* 0x0001e40008019812 */
[----:B0-----:R-:W-:Y:S01]  /*cbb0*/  UMOV UR8, UR15 ;  /* 0x0000000f00087c82 */ /* 0x001fe20008000000 */
[----:B------:R-:W-:Y:S02]  /*cbc0*/  UMOV UR10, UR16 ;  /* 0x00000010000a7c82 */ /* 0x000fe40008000000 */
[----:B------:R0:W-:Y:S02]  /*cbd0*/  UTMALDG.4D.MULTICAST [UR8], [UR4], UR18, desc[UR6] ;  /* 0x00000608040073b4 */ /* 0x0001e40008019812 */
[----:B0-----:R-:W-:Y:S01]  /*cbe0*/  UMOV UR8, UR17 ;  /* 0x0000001100087c82 */ /* 0x001fe20008000000 */
[----:B------:R-:W-:-:S02]  /*cbf0*/  UMOV UR10, UR14 ;  /* 0x0000000e000a7c82 */ /* 0x000fc40008000000 */
[----:B------:R3:W-:Y:S02]  /*cc00*/  UTMALDG.4D.MULTICAST [UR8], [UR4], UR18, desc[UR6] ;  /* 0x00000608040073b4 */ /* 0x0007e40008019812 */
[----:B---3--:R-:W-:Y:S01]  /*cc10*/  NOP ;  /* 0x0000000000007918 */ /* 0x008fe20000000000 */
.L_x_3662:
        /* <DEDUP_REMOVED lines=22> */
.L_x_3668:
[----:B0-----:R-:W3:Y:S01]  /*cd80*/  LDL.LU R4, [R1+0x14] ;  /* 0x0000140001047983 */ /* 0x001ee20000300800 */
[----:B-1----:R-:W-:Y:S01]  /*cd90*/  SHF.R.S32.HI R0, RZ, 0x1f, R16 ;  /* 0x0000001fff007819 */ /* 0x002fe20000011410 */
[----:B------:R-:W-:Y:S01]  /*cda0*/  ULDC.64 UR4, c[0x0][0x2d8] ;  /* 0x0000b60000047ab9 */ /* 0x000fe20000000a00 */
[----:B------:R-:W0:Y:S01]  /*cdb0*/  LDC R8, c[0x0][0x448] ;  /* 0x00011200ff087b82 */ /* 0x000e220000000800 */
[----:B------:R-:W4:Y:S04]  /*cdc0*/  LDL.LU R7, [R1+0x1c] ;  /* 0x00001c0001077983 */ /* 0x000f280000300800 */
[----:B------:R-:W2:Y:S01]  /*cdd0*/  LDL R5, [R1+0x28] ;  /* 0x0000280001057983 */ /* 0x000ea20000100800 */
        /* <DEDUP_REMOVED lines=19> */
[----:B--2---:R-:W-:Y:S01]  /*cf10*/  IMAD R0, R0, UR4, R5 ;  /* 0x0000000400007c24 */ /* 0x004fe2000f8e0205 */
        /* <DEDUP_REMOVED lines=19> */
[----:B------:R-:W-:Y:S02]  /*d050*/  ULDC.64 UR4, c[0x0][0x2c8] ;  /* 0x0000b20000047ab9 */ /* 0x000fe40000000a00 */
[----:B------:R-:W-:Y:S01]  /*d060*/  LOP3.LUT R9, R9, 0x38, RZ, 0xc0, !PT ;  /* 0x0000003809097812 */ /* 0x000fe200078ec0ff */
[----:B------:R-:W-:Y:S01]  /*d070*/  IMAD.IADD R3, R3, 0x1, R4 ;  /* 0x0000000103037824 */ /* 0x000fe200078e0204 */
[----:B------:R-:W-:Y:S02]  /*d080*/  SHF.R.S32.HI R4, RZ, 0x1f, R0 ;  /* 0x0000001fff047819 */ /* 0x000fe40000011400 */
[C---:B------:R-:W-:Y:S01]  /*d090*/  LOP3.LUT R11, R9.reuse, 0x40, RZ, 0xfc, !PT ;  /* 0x00000040090b7812 */ /* 0x040fe200078efcff */
[----:B------:R-:W-:Y:S01]  /*d0a0*/  IMAD.WIDE.U32 R2, R0, UR4, R2 ;  /* 0x0000000400027c25 */ /* 0x000fe2000f8e0002 */
[----:B------:R-:W-:-:S03]  /*d0b0*/  LOP3.LUT R9, R9, 0x80, RZ, 0xfc, !PT ;  /* 0x0000008009097812 */ /* 0x000fc600078efcff */
[----:B------:R-:W-:-:S04]  /*d0c0*/  IMAD R4, R4, UR4, RZ ;  /* 0x0000000404047c24 */ /* 0x000fc8000f8e02ff */
[----:B------:R-:W-:Y:S01]  /*d0d0*/  IMAD R4, R0, UR5, R4 ;  /* 0x0000000500047c24 */ /* 0x000fe2000f8e0204 */
[----:B------:R-:W-:Y:S02]  /*d0e0*/  ULDC.64 UR4, c[0x0][0x280] ;  /* 0x0000a00000047ab9 */ /* 0x000fe40000000a00 */
[----:B------:R-:W-:Y:S01]  /*d0f0*/  LEA R0, P0, R2, UR4, 0x1 ;  /* 0x0000000402007c11 */ /* 0x000fe2000f8008ff */
[----:B------:R-:W-:Y:S01]  /*d100*/  ULDC UR4, c[0x0][0x2b8] ;  /* 0x0000ae0000047ab9 */ /* 0x000fe20000000800 */
[----:B------:R-:W-:Y:S01]  /*d110*/  IMAD.IADD R3, R3, 0x1, R4 ;  /* 0x0000000103037824 */ /* 0x000fe200078e0204 */
[----:B------:R-:W-:Y:S02]  /*d120*/  ISETP.GE.AND P1, PT, R9, UR4, PT ;  /* 0x0000000409007c0c */ /* 0x000fe4000bf26270 */
[----:B------:R0:W5:Y:S01]  /*d130*/  LDL R9, [R1+0x10] ;  /* 0x0000100001097983 */ /* 0x0001620000100800 */
[----:B------:R-:W-:Y:S02]  /*d140*/  ISETP.GE.AND P3, PT, R10, UR4, PT ;  /* 0x000000040a007c0c */ /* 0x000fe4000bf66270 */
[----:B------:R-:W-:-:S02]  /*d150*/  LEA.HI.X R2, R2, UR5, R3, 0x1, P0 ;  /* 0x0000000502027c11 */ /* 0x000fc400080f0c03 */
[----:B------:R-:W-:Y:S01]  /*d160*/  ISETP.GE.AND P0, PT, R11, UR4, PT ;  /* 0x000000040b007c0c */ /* 0x000fe2000bf06270 */
[----:B------:R-:W-:-:S03]  /*d170*/  UMOV UR4, 0xffffffff ;  /* 0xffffffff00047882 */ /* 0x000fc60000000000 */
        /* <DEDUP_REMOVED lines=14> */
[----:B------:R-:W-:-:S04]  /*d260*/  @!P2 LOP3.LUT R7, R7, R6, RZ, 0x3c, !PT ;  /* 0x000000060707a212 */ /* 0x000fc800078e3cff */
[----:B------:R-:W-:-:S04]  /*d270*/  @!P2 LOP3.LUT R6, R7, R6, RZ, 0x3c, !PT ;  /* 0x000000060706a212 */ /* 0x000fc800078e3cff */
[----:B------:R-:W-:-:S05]  /*d280*/  @!P2 LOP3.LUT R7, R7, R6, RZ, 0x3c, !PT ;  /* 0x000000060707a212 */ /* 0x000fca00078e3cff */
[----:B------:R-:W-:Y:S01]  /*d290*/  @!PT LDS RZ, [RZ] ;  /* 0x00000000fffff984 */ /* 0x000fe20000000800 */
[----:B-----5:R-:W-:Y:S04]  /*d2a0*/  @!P2 LDGSTS.E.BYPASS.LTC128B.128 [R9+0x15400], desc[UR6][R6.64], !P3 ;  /* 0x154000000609afae */ /* 0x020fe8000d901d46 */
        /* <DEDUP_REMOVED lines=59> */
[----:B------:R-:W-:Y:S04]  /*d660*/  SHFL.IDX PT, R0, R0, 0x7, 0x181f ;  /* 0x00f81f0000007f89 */ /* 0x000fe800000e0000 */
[----:B0-----:R-:W0:Y:S02]  /*d670*/  SHFL.IDX PT, R6, R2, 0x6, 0x181f ;  /* 0x00d81f0002067f89 */ /* 0x001e2400000e0000 */
[----:B-1----:R-:W-:-:S05]  /*d680*/  @!P2 LEA R5, P4, R10, R5, 0x1 ;  /* 0x000000050a05a211 */ /* 0x002fca00078808ff */
[----:B0-----:R-:W-:-:S04]  /*d690*/  @!P2 IMAD.X R6, RZ, RZ, R6, P4 ;  /* 0x000000ffff06a224 */ /* 0x001fc800020e0606 */
[----:B------:R-:W-:Y:S02]  /*d6a0*/  @!P2 IMAD.MOV.U32 R7, RZ, RZ, R6 ;  /* 0x000000ffff07a224 */ /* 0x000fe400078e0006 */
[----:B------:R-:W-:Y:S02]  /*d6b0*/  @!P2 IMAD.MOV.U32 R6, RZ, RZ, R5 ;  /* 0x000000ffff06a224 */ /* 0x000fe400078e0005 */
[----:B------:R0:W1:Y:S04]  /*d6c0*/  SHFL.IDX PT, R5, R2, 0x7, 0x181f ;  /* 0x00f81f0002057f89 */ /* 0x00006800000e0000 */
[----:B------:R0:W-:Y:S04]  /*d6d0*/  @!P2 LDGSTS.E.BYPASS.LTC128B.128 [R9+0x18400], desc[UR6][R6.64], !P3 ;  /* 0x184000000609afae */ /* 0x0001e8000d901d46 */
[----:B------:R0:W-:Y:S04]  /*d6e0*/  @!P2 LDGSTS.E.BYPASS.LTC128B.128 [R9+0x1c400], desc[UR6][R6.64+0x80], !P0 ;  /* 0x1c4000800609afae */ /* 0x0001e8000c101d46 */
[----:B------:R0:W-:Y:S02]  /*d6f0*/  @!P2 LDGSTS.E.BYPASS.LTC128B.128 [R9+0x20400], desc[UR6][R6.64+0x100], !P1 ;  /* 0x204001000609afae */ /* 0x0001e4000c901d46 */
.L_x_3782:
[----:B------:R-:W-:Y:S01]  /*d700*/  VIADD R4, R4, 0x70 ;  /* 0x0000007004047836 */ /* 0x000fe20000000000 */
[----:B------:R-:W-:Y:S04]  /*d710*/  BSSY B0, `(.L_x_3670) ;  /* 0x000000c000007945 */ /* 0x000fe80003800000 */
[----:B------:R-:W-:-:S13]  /*d720*/  ISETP.GE.AND P2, PT, R4, R3, PT ;  /* 0x000000030400720c */ /* 0x000fda0003f46270 */
[----:B------:R-:W-:Y:S05]  /*d730*/  @P2 BRA `(.L_x_3671) ;  /* 0x0000000000242947 */ /* 0x000fea0003800000 */
[----:B0-----:R-:W-:Y:S01]  /*d740*/  LEA R2, P2, R10, R0, 0x1 ;  /* 0x000000000a027211 */ /* 0x001fe200078408ff */
[----:B------:R-:W-:-:S04]  /*d750*/  ULDC.64 UR4, c[0x0][0x208] ;  /* 0x0000820000047ab9 */ /* 0x000fc80000000a00 */
[----:B-1----:R-:W-:-:S05]  /*d760*/  IMAD.X R3, RZ, RZ, R5, P2 ;  /* 0x000000ffff037224 */ /* 0x002fca00010e0605 */
[----:B------:R-:W-:Y:S01]  /*d770*/  @!PT LDS RZ, [RZ] ;  /* 0x00000000fffff984 */ /* 0x000fe20000000800 */
[----:B------:R-:W-:Y:S01]  /*d780*/  @!PT LDS RZ, [RZ] ;  /* 0x00000000fffff984 */ /* 0x000fe20000000800 */
[----:B------:R-:W-:Y:S01]  /*d790*/  @!PT LDS RZ, [RZ] ;  /* 0x00000000fffff984 */ /* 0x000fe20000000800 */
[----:B------:R2:W-:Y:S04]  /*d7a0*/  LDGSTS.E.BYPASS.LTC128B.128 [R9+0x18c00], desc[UR4][R2.64], !P3 ;  /* 0x18c0000002097fae */ /* 0x0005e8000d901d44 */
[----:B------:R2:W-:Y:S04]  /*d7b0*/  LDGSTS.E.BYPASS.LTC128B.128 [R9+0x1cc00], desc[UR4][R2.64+0x80], !P0 ;  /* 0x1cc0008002097fae */ /* 0x0005e8000c101d44 */
[----:B------:R2:W-:Y:S02]  /*d7c0*/  LDGSTS.E.BYPASS.LTC128B.128 [R9+0x20c00], desc[UR4][R2.64+0x100], !P1 ;  /* 0x20c0010002097fae */ /* 0x0005e4000c901d44 */
.L_x_3671:
[----:B------:R-:W-:Y:S05]  /*d7d0*/  BSYNC B0 ;  /* 0x0000000000007941 */ /* 0x000fea0003800000 */
.L_x_3670:
[----:B0-2---:R-:W2:Y:S01]  /*d7e0*/  LDL R2, [R1+0x34] ;  /* 0x0000340001027983 */ /* 0x005ea20000100800 */
        /* <DEDUP_REMOVED lines=9> */
[----:B------:R-:W0:Y:S01]  /*d880*/  SYNCS.PHASECHK.TRANS64.TRYWAIT P0, [UR36+0x36820], R0 ;  /* 0x03682000ff0075a7 */ /* 0x000e220008000164 */
[----:B--2---:R-:W-:Y:S02]  /*d890*/  ISETP.GE.AND P1, PT, R2, 0x71, PT ;  /* 0x000000710200780c */ /* 0x004fe40003f26270 */
[----:B0-----:R-:W-:Y:S11]  /*d8a0*/  @!P0 BRA `(.L_x_3673) ;  /* 0x0000004000048947 */ /* 0x001ff60003800000 */
.L_x_3783:
[----:B------:R-:W-:Y:S05]  /*d8b0*/  BSYNC B0 ;  /* 0x0000000000007941 */ /* 0x000fea0003800000 */
.L_x_3672:
[----:B------:R-:W-:Y:S05]  /*d8c0*/  @!P1 BRA `(.L_x_3674) ;  /* 0x0000002400b89947 */ /* 0x000fea0003800000 */
[----:B0-----:R-:W2:Y:S01]  /*d8d0*/  LDL R2, [R1+0x24] ;  /* 0x0000240001027983 */ /* 0x001ea20000100800 */
[----:B------:R-:W-:Y:S02]  /*d8e0*/  IMAD.MOV.U32 R0, RZ, RZ, 0x1 ;  /* 0x00000001ff007424 */ /* 0x000fe400078e00ff */
[----:B--2---:R-:W-:-:S05]  /*d8f0*/  IMAD.MOV R8, RZ, RZ, -R2 ;  /* 0x000000ffff087224 */ /* 0x004fca00078e0a02 */
[----:B------:R-:W-:-:S05]  /*d900*/  VIADDMNMX R8, R8, R0, 0xffffffff, !PT ;  /* 0xffffffff08087446 */ /* 0x000fca0007800100 */
[----:B------:R-:W-:-:S05]  /*d910*/  IMAD.IADD R0, R2, 0x1, R8 ;  /* 0x0000000102007824 */ /* 0x000fca00078e0208 */
[----:B------:R-:W-:-:S04]  /*d920*/  LOP3.LUT R0, R0, 0x1, RZ, 0xc0, !PT ;  /* 0x0000000100007812 */ /* 0x000fc800078ec0ff */
[----:B------:R-:W-:Y:S01]  /*d930*/  ISETP.NE.U32.AND P0, PT, R0, 0x1, PT ;  /* 0x000000010000780c */ /* 0x000fe20003f05070 */
[----:B------:R-:W-:-:S12]  /*d940*/  VIADD R0, R2, 0xfffffffe ;  /* 0xfffffffe02007836 */ /* 0x000fd80000000000 */
[----:B------:R-:W-:Y:S05]  /*d950*/  @P0 BRA `(.L_x_3675) ;  /* 0x0000000c00300947 */ /* 0x000fea0003800000 */
[----:B------:R-:W2:Y:S01]  /*d960*/  LDL R2, [R1] ;  /* 0x0000000001027983 */ /* 0x000ea20000100800 */
        /* <DEDUP_REMOVED lines=12> */
[----:B-1----:R-:W0:Y:S01]  /*da30*/  LDC R5, c[0x0][0x43c] ;  /* 0x00010f00ff057b82 */ /* 0x002e220000000800 */
        /* <DEDUP_REMOVED lines=19> */
.L_x_3678:
[----:B------:R-:W-:Y:S01]  /*db70*/  LEA R3, R7, UR36, 0x3 ;  /* 0x0000002407037c11 */ /* 0x000fe2000f8e18ff */
[----:B------:R-:W-:Y:S01]  /*db80*/  BSSY B1, `(.L_x_3679) ;  /* 0x0000004000017945 */ /* 0x000fe20003800000 */
[----:B------:R-:W-:-:S04]  /*db90*/  SHF.L.U32 R2, R9, 0x1f, RZ ;  /* 0x0000001f09027819 */ /* 0x000fc800000006ff */
[----:B------:R-:W2:Y:S02]  /*dba0*/  SYNCS.PHASECHK.TRANS64.TRYWAIT P0, [R3+URZ+0x36840], R2 ;  /* 0x03684002030075a7 */ /* 0x000ea4000800017f */
[----:B--2---:R-:W-:Y:S05]  /*dbb0*/  @!P0 BRA `(.L_x_3680) ;  /* 0x0000003c00588947 */ /* 0x004fea0003800000 */
.L_x_3784:
[----:B------:R-:W-:Y:S05]  /*dbc0*/  BSYNC B1 ;  /* 0x0000000000017941 */ /* 0x000fea0003800000 */
.L_x_3679:
[----:B01----:R-:W3:Y:S01]  /*dbd0*/  LDL R5, [R1+0x18] ;  /* 0x0000180001057983 */ /* 0x003ee20000100800 */
[----:B------:R-:W0:Y:S02]  /*dbe0*/  S2R R6, SR_TID.X ;  /* 0x0000000000067919 */ /* 0x000e240000002100 */
[----:B0-----:R-:W-:-:S04]  /*dbf0*/  LOP3.LUT R6, R6, 0x7f, RZ, 0xc0, !PT ;  /* 0x0000007f06067812 */ /* 0x001fc800078ec0ff */
[----:B------:R-:W-:-:S13]  /*dc00*/  ISETP.NE.AND P0, PT, R6, RZ, PT ;  /* 0x000000ff0600720c */ /* 0x000fda0003f05270 */
[----:B--2---:R-:W-:-:S04]  /*dc10*/  @!P0 IMAD.MOV.U32 R2, RZ, RZ, 0xa800 ;  /* 0x0000a800ff028424 */ /* 0x004fc800078e00ff */
[----:B------:R3:W-:Y:S02]  /*dc20*/  @!P0 SYNCS.ARRIVE.TRANS64 RZ, [R3+URZ+0x36830], R2 ;  /* 0x0368300203ff89a7 */ /* 0x0007e4000800003f */
[----:B---3--:R-:W-:-:S04]  /*dc30*/  PRMT R2, R5, 0x9910, RZ ;  /* 0x0000991005027816 */ /* 0x008fc800000000ff */
[----:B------:R-:W-:-:S13]  /*dc40*/  ISETP.NE.AND P1, PT, R2, 0x2, PT ;  /* 0x000000020200780c */ /* 0x000fda0003f25270 */
[----:B------:R-:W-:Y:S05]  /*dc50*/  @P1 BRA `(.L_x_3681) ;  /* 0x0000000000041947 */ /* 0x000fea0003800000 */
[----:B------:R-:W-:Y:S01]  /*dc60*/  BPT.TRAP 0x1 ;  /* 0x000000040000795c */ /* 0x000fe20000300000 */
.L_x_3681:
[----:B------:R-:W-:Y:S01]  /*dc70*/  LOP3.LUT P0, RZ, R18, 0x2, RZ, 0xc0, !PT ;  /* 0x0000000212ff7812 */ /* 0x000fe2000780c0ff */
[----:B------:R-:W-:-:S12]  /*dc80*/  BSSY B1, `(.L_x_3682) ;  /* 0x0000003000017945 */ /* 0x000fd80003800000 */
[----:B------:R-:W-:Y:S05]  /*dc90*/  @P0 BRA `(.L_x_3683) ;  /* 0x0000000000040947 */ /* 0x000fea0003800000 */
[----:B------:R-:W-:Y:S01]  /*dca0*/  BPT.TRAP 0x1 ;  /* 0x000000040000795c */ /* 0x000fe20000300000 */
.L_x_3683:
[----:B------:R-:W-:Y:S05]  /*dcb0*/  BSYNC B1 ;  /* 0x0000000000017941 */ /* 0x000fea0003800000 */
.L_x_3682:
        /* <DEDUP_REMOVED lines=19> */
.L_x_3684:
        /* <DEDUP_REMOVED lines=17> */
.L_x_3685:
        /* <DEDUP_REMOVED lines=17> */
.L_x_3686:
        /* <DEDUP_REMOVED lines=16> */
.L_x_3785:
[----:B------:R-:W-:Y:S05]  /*e110*/  BSYNC B1 ;  /* 0x0000000000017941 */ /* 0x000fea0003800000 */
.L_x_3687:
[----:B------:R-:W1:Y:S02]  /*e120*/  S2R R5, SR_TID.X ;  /* 0x0000000000057919 */ /* 0x000e640000002100 */
[----:B-1----:R-:W-:-:S04]  /*e130*/  LOP3.LUT R5, R5, 0x7f, RZ, 0xc0, !PT ;  /* 0x0000007f05057812 */ /* 0x002fc800078ec0ff */
[----:B------:R-:W-:-:S13]  /*e140*/  ISETP.NE.AND P0, PT, R5, RZ, PT ;  /* 0x000000ff0500720c */ /* 0x000fda0003f05270 */
[----:B0-----:R-:W-:-:S04]  /*e150*/  @!P0 IMAD.MOV.U32 R3, RZ, RZ, 0xa800 ;  /* 0x0000a800ff038424 */ /* 0x001fc800078e00ff */
[----:B------:R0:W-:Y:S01]  /*e160*/  @!P0 SYNCS.ARRIVE.TRANS64 RZ, [R2+URZ+0x36850], R3 ;  /* 0x0368500302ff89a7 */ /* 0x0001e2000800003f */
[----:B------:R-:W-:Y:S05]  /*e170*/  @P1 BRA `(.L_x_3689) ;  /* 0x0000000000041947 */ /* 0x000fea0003800000 */
[----:B------:R-:W-:Y:S01]  /*e180*/  BPT.TRAP 0x1 ;  /* 0x000000040000795c */ /* 0x000fe20000300000 */
.L_x_3689:
[----:B------:R-:W-:Y:S01]  /*e190*/  LOP3.LUT P0, RZ, R18, 0x2, RZ, 0xc0, !PT ;  /* 0x0000000212ff7812 */ /* 0x000fe2000780c0ff */
[----:B------:R-:W-:-:S12]  /*e1a0*/  BSSY B1, `(.L_x_3690) ;  /* 0x0000003000017945 */ /* 0x000fd80003800000 */
[----:B------:R-:W-:Y:S05]  /*e1b0*/  @P0 BRA `(.L_x_3691) ;  /* 0x0000000000040947 */ /* 0x000fea0003800000 */
[----:B------:R-:W-:Y:S01]  /*e1c0*/  BPT.TRAP 0x1 ;  /* 0x000000040000795c */ /* 0x000fe20000300000 */
.L_x_3691:
[----:B------:R-:W-:Y:S05]  /*e1d0*/  BSYNC B1 ;  /* 0x0000000000017941 */ /* 0x000fea0003800000 */
.L_x_3690:
        /* <DEDUP_REMOVED lines=19> */
.L_x_3692:
        /* <DEDUP_REMOVED lines=16> */
.L_x_3693:
        /* <DEDUP_REMOVED lines=16> */
.L_x_3694:
        /* <DEDUP_REMOVED lines=12> */
.L_x_3677:
[----:B------:R-:W-:Y:S05]  /*e5d0*/  BSYNC B0 ;  /* 0x0000000000007941 */ /* 0x000fea0003800000 */
.L_x_3676:
[----:B0-----:R-:W2:Y:S01]  /*e5e0*/  LDL.LU R0, [R1+0x24] ;  /* 0x0000240001007983 */ /* 0x001ea20000300800 */
[----:B------:R-:W-:-:S03]  /*e5f0*/  IMAD.MOV.U32 R19, RZ, RZ, R7 ;  /* 0x000000ffff137224 */ /* 0x000fc600078e0007 */
[----:B------:R0:W-:Y:S02]  /*e600*/  STL [R1], R9 ;  /* 0x0000000901007387 */ /* 0x0001e40000100800 */
[----:B0-2---:R-:W-:-:S07]  /*e610*/  VIADD R0, R0, 0xfffffffd ;  /* 0xfffffffd00007836 */ /* 0x005fce0000000000 */
.L_x_3675:
[----:B------:R-:W2:Y:S01]  /*e620*/  LDL.LU R2, [R1+0x20] ;  /* 0x0000200001027983 */ /* 0x000ea20000300800 */
[----:B------:R-:W-:Y:S01]  /*e630*/  IMAD.MOV R8, RZ, RZ, -R8 ;  /* 0x000000ffff087224 */ /* 0x000fe200078e0a08 */
[----:B------:R-:W-:Y:S04]  /*e640*/  BSSY B0, `(.L_x_3674) ;  /* 0x0000196000007945 */ /* 0x000fe80003800000 */
[----:B--2---:R-:W-:-:S13]  /*e650*/  ISETP.NE.AND P0, PT, R2, R8, PT ;  /* 0x000000080200720c */ /* 0x004fda0003f05270 */
[----:B------:R-:W-:Y:S05]  /*e660*/  @!P0 BRA `(.L_x_3695) ;  /* 0x00000018004c8947 */ /* 0x000fea0003800000 */
[----:B------:R-:W-:-:S07]  /*e670*/  IMAD.MOV.U32 R6, RZ, RZ, R17 ;  /* 0x000000ffff067224 */ /* 0x000fce00078e0011 */
.L_x_3734:
[----:B--2---:R-:W2:Y:S01]  /*e680*/  LDL R2, [R1] ;  /* 0x0000000001027983 */ /* 0x004ea20000100800 */
[----:B------:R-:W-:Y:S01]  /*e690*/  LOP3.LUT P1, RZ, R18, 0x8, RZ, 0xc0, !PT ;  /* 0x0000000812ff7812 */ /* 0x000fe2000782c0ff */
[----:B------:R-:W-:Y:S01]  /*e6a0*/  VIADD R4, R19, 0x1 ;  /* 0x0000000113047836 */ /* 0x000fe20000000000 */
[----:B------:R-:W-:Y:S04]  /*e6b0*/  BSSY B1, `(.L_x_3696) ;  /* 0x00000c4000017945 */ /* 0x000fe80003800000 */
[----:B------:R-:W-:-:S04]  /*e6c0*/  ISETP.NE.AND P0, PT, R4, 0x2, PT ;  /* 0x000000020400780c */ /* 0x000fc80003f05270 */
[----:B-1----:R-:W-:Y:S02]  /*e6d0*/  SEL R5, RZ, 0x1, P0 ;  /* 0x00000001ff057807 */ /* 0x002fe40000000000 */
[----:B------:R-:W-:Y:S02]  /*e6e0*/  SEL R4, R4, RZ, P0 ;  /* 0x000000ff04047207 */ /* 0x000fe40000000000 */
[----:B--2---:R-:W-:Y:S01]  /*e6f0*/  LOP3.LUT R5, R2, R5, RZ, 0x3c, !PT ;  /* 0x0000000502057212 */ /* 0x004fe200078e3cff */
[----:B0-----:R-:W-:Y:S06]  /*e700*/  @!P1 BRA `(.L_x_3697) ;  /* 0x0000000800f89947 */ /* 0x001fec0003800000 */
[----:B------:R-:W-:Y:S01]  /*e710*/  LOP3.LUT P1, RZ, R18, 0x4, RZ, 0xc0, !PT ;  /* 0x0000000412ff7812 */ /* 0x000fe2000782c0ff */
[----:B------:R-:W-:-:S12]  /*e720*/  IMAD.MOV.U32 R8, RZ, RZ, R0 ;  /* 0x000000ffff087224 */ /* 0x000fd800078e0000 */
        /* <DEDUP_REMOVED lines=22> */
.L_x_3698:
[----:B------:R-:W-:Y:S01]  /*e890*/  LEA R3, R4, UR36, 0x3 ;  /* 0x0000002404037c11 */ /* 0x000fe2000f8e18ff */
[----:B------:R-:W-:Y:S01]  /*e8a0*/  BSSY B2, `(.L_x_3699) ;  /* 0x0000004000027945 */ /* 0x000fe20003800000 */
[----:B------:R-:W-:-:S04]  /*e8b0*/  SHF.L.U32 R2, R5, 0x1f, RZ ;  /* 0x0000001f05027819 */ /* 0x000fc800000006ff */
[----:B------:R-:W1:Y:S02]  /*e8c0*/  SYNCS.PHASECHK.TRANS64.TRYWAIT P0, [R3+URZ+0x36840], R2 ;  /* 0x03684002030075a7 */ /* 0x000e64000800017f */
[----:B-1----:R-:W-:Y:S05]  /*e8d0*/  @!P0 BRA `(.L_x_3700) ;  /* 0x0000003000388947 */ /* 0x002fea0003800000 */
.L_x_3786:
[----:B------:R-:W-:Y:S05]  /*e8e0*/  BSYNC B2 ;  /* 0x0000000000027941 */ /* 0x000fea0003800000 */
.L_x_3699:
[----:B0-----:R-:W2:Y:S01]  /*e8f0*/  LDL R7, [R1+0x18] ;  /* 0x0000180001077983 */ /* 0x001ea20000100800 */
[----:B------:R-:W0:Y:S02]  /*e900*/  S2R R9, SR_TID.X ;  /* 0x0000000000097919 */ /* 0x000e240000002100 */
[----:B0-----:R-:W-:-:S04]  /*e910*/  LOP3.LUT R9, R9, 0x7f, RZ, 0xc0, !PT ;  /* 0x0000007f09097812 */ /* 0x001fc800078ec0ff */
[----:B------:R-:W-:-:S13]  /*e920*/  ISETP.NE.AND P0, PT, R9, RZ, PT ;  /* 0x000000ff0900720c */ /* 0x000fda0003f05270 */
[----:B-1----:R-:W-:-:S04]  /*e930*/  @!P0 IMAD.MOV.U32 R2, RZ, RZ, 0xa800 ;  /* 0x0000a800ff028424 */ /* 0x002fc800078e00ff */
[----:B------:R2:W-:Y:S02]  /*e940*/  @!P0 SYNCS.ARRIVE.TRANS64 RZ, [R3+URZ+0x36830], R2 ;  /* 0x0368300203ff89a7 */ /* 0x0005e4000800003f */
[----:B--2---:R-:W-:-:S04]  /*e950*/  PRMT R2, R7, 0x9910, RZ ;  /* 0x0000991007027816 */ /* 0x004fc800000000ff */
[----:B------:R-:W-:-:S13]  /*e960*/  ISETP.NE.AND P1, PT, R2, 0x2, PT ;  /* 0x000000020200780c */ /* 0x000fda0003f25270 */
[----:B------:R-:W-:Y:S05]  /*e970*/  @P1 BRA `(.L_x_3701) ;  /* 0x0000000000041947 */ /* 0x000fea0003800000 */
[----:B------:R-:W-:Y:S01]  /*e980*/  BPT.TRAP 0x1 ;  /* 0x000000040000795c */ /* 0x000fe20000300000 */
.L_x_3701:
[----:B------:R-:W-:Y:S01]  /*e990*/  LOP3.LUT P0, RZ, R18, 0x2, RZ, 0xc0, !PT ;  /* 0x0000000212ff7812 */ /* 0x000fe2000780c0ff */
[----:B------:R-:W-:-:S12]  /*e9a0*/  BSSY B2, `(.L_x_3702) ;  /* 0x0000003000027945 */ /* 0x000fd80003800000 */
[----:B------:R-:W-:Y:S05]  /*e9b0*/  @P0 BRA `(.L_x_3703) ;  /* 0x0000000000040947 */ /* 0x000fea0003800000 */
[----:B------:R-:W-:Y:S01]  /*e9c0*/  BPT.TRAP 0x1 ;  /* 0x000000040000795c */ /* 0x000fe20000300000 */
.L_x_3703:
[----:B------:R-:W-:Y:S05]  /*e9d0*/  BSYNC B2 ;  /* 0x0000000000027941 */ /* 0x000fea0003800000 */
.L_x_3702:
        /* <DEDUP_REMOVED lines=19> */
.L_x_3704:
        /* <DEDUP_REMOVED lines=17> */
.L_x_3705:
        /* <DEDUP_REMOVED lines=17> */
.L_x_3706:
        /* <DEDUP_REMOVED lines=16> */
.L_x_3787:
[----:B------:R-:W-:Y:S05]  /*ee30*/  BSYNC B2 ;  /* 0x0000000000027941 */ /* 0x000fea0003800000 */
.L_x_3707:
[----:B------:R-:W1:Y:S02]  /*ee40*/  S2R R7, SR_TID.X ;  /* 0x0000000000077919 */ /* 0x000e640000002100 */
[----:B-1----:R-:W-:-:S04]  /*ee50*/  LOP3.LUT R7, R7, 0x7f, RZ, 0xc0, !PT ;  /* 0x0000007f07077812 */ /* 0x002fc800078ec0ff */
[----:B------:R-:W-:-:S13]  /*ee60*/  ISETP.NE.AND P0, PT, R7, RZ, PT ;  /* 0x000000ff0700720c */ /* 0x000fda0003f05270 */
[----:B0-----:R-:W-:-:S04]  /*ee70*/  @!P0 IMAD.MOV.U32 R3, RZ, RZ, 0xa800 ;  /* 0x0000a800ff038424 */ /* 0x001fc800078e00ff */
[----:B------:R0:W-:Y:S01]  /*ee80*/  @!P0 SYNCS.ARRIVE.TRANS64 RZ, [R2+URZ+0x36850], R3 ;  /* 0x0368500302ff89a7 */ /* 0x0001e2000800003f */
[----:B------:R-:W-:Y:S05]  /*ee90*/  @P1 BRA `(.L_x_3709) ;  /* 0x0000000000041947 */ /* 0x000fea0003800000 */
[----:B------:R-:W-:Y:S01]  /*eea0*/  BPT.TRAP 0x1 ;  /* 0x000000040000795c */ /* 0x000fe20000300000 */
.L_x_3709:
[----:B------:R-:W-:Y:S01]  /*eeb0*/  LOP3.LUT P0, RZ, R18, 0x2, RZ, 0xc0, !PT ;  /* 0x0000000212ff7812 */ /* 0x000fe2000780c0ff */
[----:B------:R-:W-:-:S12]  /*eec0*/  BSSY B2, `(.L_x_3710) ;  /* 0x0000003000027945 */ /* 0x000fd80003800000 */
[----:B------:R-:W-:Y:S05]  /*eed0*/  @P0 BRA `(.L_x_3711) ;  /* 0x0000000000040947 */ /* 0x000fea0003800000 */
[----:B------:R-:W-:Y:S01]  /*eee0*/  BPT.TRAP 0x1 ;  /* 0x000000040000795c */ /* 0x000fe20000300000 */
.L_x_3711:
[----:B------:R-:W-:Y:S05]  /*eef0*/  BSYNC B2 ;  /* 0x0000000000027941 */ /* 0x000fea0003800000 */
.L_x_3710:
        /* <DEDUP_REMOVED lines=19> */
.L_x_3712:
        /* <DEDUP_REMOVED lines=16> */
.L_x_3713:
        /* <DEDUP_REMOVED lines=16> */
.L_x_3714:
        /* <DEDUP_REMOVED lines=12> */
.L_x_3697:
[----:B------:R-:W-:Y:S05]  /*f2f0*/  BSYNC B1 ;  /* 0x0000000000017941 */ /* 0x000fea0003800000 */
.L_x_3696:
        /* <DEDUP_REMOVED lines=33> */
.L_x_3717:
[----:B------:R-:W-:Y:S01]  /*f510*/  LEA R3, R19, UR36, 0x3 ;  /* 0x0000002413037c11 */ /* 0x000fe2000f8e18ff */
[----:B------:R-:W-:Y:S01]  /*f520*/  BSSY B2, `(.L_x_3718) ;  /* 0x0000004000027945 */ /* 0x000fe20003800000 */
[----:B------:R-:W-:-:S04]  /*f530*/  SHF.L.U32 R2, R9, 0x1f, RZ ;  /* 0x0000001f09027819 */ /* 0x000fc800000006ff */
[----:B------:R-:W2:Y:S02]  /*f540*/  SYNCS.PHASECHK.TRANS64.TRYWAIT P0, [R3+URZ+0x36840], R2 ;  /* 0x03684002030075a7 */ /* 0x000ea4000800017f */
[----:B--2---:R-:W-:Y:S05]  /*f550*/  @!P0 BRA `(.L_x_3719) ;  /* 0x0000002400408947 */ /* 0x004fea0003800000 */
.L_x_3788:
[----:B------:R-:W-:Y:S05]  /*f560*/  BSYNC B2 ;  /* 0x0000000000027941 */ /* 0x000fea0003800000 */
.L_x_3718:
[----:B0-----:R-:W3:Y:S01]  /*f570*/  LDL R7, [R1+0x18] ;  /* 0x0000180001077983 */ /* 0x001ee20000100800 */
[----:B-1----:R-:W0:Y:S02]  /*f580*/  S2R R9, SR_TID.X ;  /* 0x0000000000097919 */ /* 0x002e240000002100 */
        /* <DEDUP_REMOVED lines=8> */
.L_x_3720:
[----:B------:R-:W-:Y:S01]  /*f610*/  LOP3.LUT P0, RZ, R18, 0x2, RZ, 0xc0, !PT ;  /* 0x0000000212ff7812 */ /* 0x000fe2000780c0ff */
[----:B------:R-:W-:-:S12]  /*f620*/  BSSY B2, `(.L_x_3721) ;  /* 0x0000003000027945 */ /* 0x000fd80003800000 */
[----:B------:R-:W-:Y:S05]  /*f630*/  @P0 BRA `(.L_x_3722) ;  /* 0x0000000000040947 */ /* 0x000fea0003800000 */
[----:B------:R-:W-:Y:S01]  /*f640*/  BPT.TRAP 0x1 ;  /* 0x000000040000795c */ /* 0x000fe20000300000 */
.L_x_3722:
[----:B------:R-:W-:Y:S05]  /*f650*/  BSYNC B2 ;  /* 0x0000000000027941 */ /* 0x000fea0003800000 */
.L_x_3721:
        /* <DEDUP_REMOVED lines=19> */
.L_x_3723:
        /* <DEDUP_REMOVED lines=17> */
.L_x_3724:
        /* <DEDUP_REMOVED lines=17> */
.L_x_3725:
        /* <DEDUP_REMOVED lines=15> */
.L_x_3789:
[----:B------:R-:W-:Y:S05]  /*faa0*/  BSYNC B2 ;  /* 0x0000000000027941 */ /* 0x000fea0003800000 */
.L_x_3726:
[----:B------:R-:W1:Y:S02]  /*fab0*/  S2R R3, SR_TID.X ;  /* 0x0000000000037919 */ /* 0x000e640000002100 */
[----:B-1----:R-:W-:-:S04]  /*fac0*/  LOP3.LUT R3, R3, 0x7f, RZ, 0xc0, !PT ;  /* 0x0000007f03037812 */ /* 0x002fc800078ec0ff */
[----:B------:R-:W-:-:S13]  /*fad0*/  ISETP.NE.AND P0, PT, R3, RZ, PT ;  /* 0x000000ff0300720c */ /* 0x000fda0003f05270 */
[----:B------:R-:W-:-:S04]  /*fae0*/  @!P0 IMAD.MOV.U32 R3, RZ, RZ, 0xa800 ;  /* 0x0000a800ff038424 */ /* 0x000fc800078e00ff */
[----:B------:R1:W-:Y:S01]  /*faf0*/  @!P0 SYNCS.ARRIVE.TRANS64 RZ, [R2+URZ+0x36850], R3 ;  /* 0x0368500302ff89a7 */ /* 0x0003e2000800003f */
[----:B------:R-:W-:Y:S05]  /*fb00*/  @P1 BRA `(.L_x_3728) ;  /* 0x0000000000041947 */ /* 0x000fea0003800000 */
[----:B------:R-:W-:Y:S01]  /*fb10*/  BPT.TRAP 0x1 ;  /* 0x000000040000795c */ /* 0x000fe20000300000 */
.L_x_3728:
[----:B------:R-:W-:Y:S01]  /*fb20*/  LOP3.LUT P0, RZ, R18, 0x2, RZ, 0xc0, !PT ;  /* 0x0000000212ff7812 */ /* 0x000fe2000780c0ff */
[----:B------:R-:W-:-:S12]  /*fb30*/  BSSY B2, `(.L_x_3729) ;  /* 0x0000003000027945 */ /* 0x000fd80003800000 */
[----:B------:R-:W-:Y:S05]  /*fb40*/  @P0 BRA `(.L_x_3730) ;  /* 0x0000000000040947 */ /* 0x000fea0003800000 */
[----:B------:R-:W-:Y:S01]  /*fb50*/  BPT.TRAP 0x1 ;  /* 0x000000040000795c */ /* 0x000fe20000300000 */
.L_x_3730:
[----:B------:R-:W-:Y:S05]  /*fb60*/  BSYNC B2 ;  /* 0x0000000000027941 */ /* 0x000fea0003800000 */
.L_x_3729:
        /* <DEDUP_REMOVED lines=19> */
.L_x_3731:
        /* <DEDUP_REMOVED lines=16> */
.L_x_3732:
        /* <DEDUP_REMOVED lines=16> */
.L_x_3733:
        /* <DEDUP_REMOVED lines=12> */
.L_x_3716:
[----:B------:R-:W-:Y:S05]  /*ff60*/  BSYNC B1 ;  /* 0x0000000000017941 */ /* 0x000fea0003800000 */
.L_x_3715:
[C---:B------:R-:W-:Y:S01]  /*ff70*/  ISETP.GT.AND P0, PT, R0.reuse, 0x1, PT ;  /* 0x000000010000780c */ /* 0x040fe20003f04270 */
[----:B------:R-:W-:-:S12]  /*ff80*/  VIADD R0, R0, 0xfffffffe ;  /* 0xfffffffe00007836 */ /* 0x000fd80000000000 */
[----:B------:R-:W-:Y:S05]  /*ff90*/  @P0 BRA `(.L_x_3734) ;  /* 0xffffffe400b80947 */ /* 0x000fea000383ffff */
.L_x_3695:
[----:B------:R-:W-:Y:S05]  /*ffa0*/  BSYNC B0 ;  /* 0x0000000000007941 */ /* 0x000fea0003800000 */
.L_x_3674:
[----:B------:R-:W-:Y:S01]  /*ffb0*/  LOP3.LUT P0, RZ, R18, 0x8, RZ, 0xc0, !PT ;  /* 0x0000000812ff7812 */ /* 0x000fe2000780c0ff */
[----:B------:R-:W-:-:S12]  /*ffc0*/  BSSY B0, `(.L_x_3735) ;  /* 0x0000055000007945 */ /* 0x000fd80003800000 */
[----:B------:R-:W-:Y:S05]  /*ffd0*/  @!P0 BRA `(.L_x_3736) ;  /* 0x00000004004c8947 */ /* 0x000fea0003800000 */
[----:B0-----:R-:W3:Y:S01]  /*ffe0*/  LDL R2, [R1] ;  /* 0x0000000001027983 */ /* 0x001ee20000100800 */
[----:B------:R-:W-:Y:S01]  /*fff0*/  LEA R0, R19, UR36, 0x3 ;  /* 0x0000002413007c11 */ /* 0x000fe2000f8e18ff */
[----:B------:R-:W-:Y:S01]  /*10000*/  BSSY B1, `(.L_x_3737) ;  /* 0x0000004000017945 */ /* 0x000fe20003800000 */
[----:B---3--:R-:W-:-:S04]  /*10010*/  SHF.L.U32 R2, R2, 0x1f, RZ ;  /* 0x0000001f02027819 */ /* 0x008fc800000006ff */
[----:B------:R-:W0:Y:S02]  /*10020*/  SYNCS.PHASECHK.TRANS64.TRYWAIT P0, [R0+URZ+0x36860], R2 ;  /* 0x03686002000075a7 */ /* 0x000e24000800017f */
[----:B0-----:R-:W-:Y:S05]  /*10030*/  @!P0 BRA `(.L_x_3738) ;  /* 0x0000001800b08947 */ /* 0x001fea0003800000 */
.L_x_3790:
[----:B------:R-:W-:Y:S05]  /*10040*/  BSYNC B1 ;  /* 0x0000000000017941 */ /* 0x000fea0003800000 */
.L_x_3737:
[----:B------:R-:W3:Y:S01]  /*10050*/  LDL R3, [R1+0x18] ;  /* 0x0000180001037983 */ /* 0x000ee20000100800 */
[----:B------:R-:W4:Y:S02]  /*10060*/  S2R R4, SR_TID.X ;  /* 0x0000000000047919 */ /* 0x000f240000002100 */
[----:B----4-:R-:W-:-:S04]  /*10070*/  LOP3.LUT R4, R4, 0x7f, RZ, 0xc0, !PT ;  /* 0x0000007f04047812 */ /* 0x010fc800078ec0ff */
[----:B------:R-:W-:-:S13]  /*10080*/  ISETP.NE.AND P0, PT, R4, RZ, PT ;  /* 0x000000ff0400720c */ /* 0x000fda0003f05270 */
[----:B0-----:R-:W-:-:S04]  /*10090*/  @!P0 IMAD.MOV.U32 R2, RZ, RZ, 0xa800 ;  /* 0x0000a800ff028424 */ /* 0x001fc800078e00ff */
[----:B------:R3:W-:Y:S02]  /*100a0*/  @!P0 SYNCS.ARRIVE.TRANS64 RZ, [R0+URZ+0x36850], R2 ;  /* 0x0368500200ff89a7 */ /* 0x0007e4000800003f */
[----:B---3--:R-:W-:-:S04]  /*100b0*/  PRMT R2, R3, 0x9910, RZ ;  /* 0x0000991003027816 */ /* 0x008fc800000000ff */
[----:B------:R-:W-:-:S13]  /*100c0*/  ISETP.NE.AND P0, PT, R2, 0x2, PT ;  /* 0x000000020200780c */ /* 0x000fda0003f05270 */
[----:B------:R-:W-:Y:S05]  /*100d0*/  @P0 BRA `(.L_x_3739) ;  /* 0x0000000000040947 */ /* 0x000fea0003800000 */
[----:B------:R-:W-:Y:S01]  /*100e0*/  BPT.TRAP 0x1 ;  /* 0x000000040000795c */ /* 0x000fe20000300000 */
.L_x_3739:
[----:B------:R-:W-:Y:S01]  /*100f0*/  LOP3.LUT P0, RZ, R18, 0x2, RZ, 0xc0, !PT ;  /* 0x0000000212ff7812 */ /* 0x000fe2000780c0ff */
[----:B------:R-:W-:-:S12]  /*10100*/  BSSY B1, `(.L_x_3740) ;  /* 0x0000003000017945 */ /* 0x000fd80003800000 */
[----:B------:R-:W-:Y:S05]  /*10110*/  @P0 BRA `(.L_x_3741) ;  /* 0x0000000000040947 */ /* 0x000fea0003800000 */
[----:B------:R-:W-:Y:S01]  /*10120*/  BPT.TRAP 0x1 ;  /* 0x000000040000795c */ /* 0x000fe20000300000 */
.L_x_3741:
[----:B------:R-:W-:Y:S05]  /*10130*/  BSYNC B1 ;  /* 0x0000000000017941 */ /* 0x000fea0003800000 */
.L_x_3740:
[----:B------:R-:W3:Y:S01]  /*10140*/  LDL R3, [R1+0x4] ;  /* 0x0000040001037983 */ /* 0x000ee20000100800 */
[----:B------:R-:W0:Y:S01]  /*10150*/  S2R R2, SR_CgaCtaId ;  /* 0x0000000000027919 */ /* 0x000e220000008800 */
[----:B------:R-:W4:Y:S01]  /*10160*/  S2R R4, SR_CgaCtaId ;  /* 0x0000000000047919 */ /* 0x000f220000008800 */
[----:B------:R-:W-:Y:S01]  /*10170*/  UIADD3 UR4, UP0, UR38, 0x470, URZ ;  /* 0x0000047026047890 */ /* 0x000fe2000ff1e03f */
[----:B------:R-:W-:Y:S01]  /*10180*/  PLOP3.LUT P0, PT, PT, PT, PT, 0x80, 0x0 ;  /* 0x000000000000781c */ /* 0x000fe20003f0f070 */
[----:B------:R-:W-:Y:S01]  /*10190*/  VIADD R0, R0, 0x36850 ;  /* 0x0003685000007836 */ /* 0x000fe20000000000 */
[----:B------:R-:W-:Y:S01]  /*101a0*/  UMOV UR6, 0x30000 ;  /* 0x0003000000067882 */ /* 0x000fe20000000000 */
[----:B------:R-:W-:Y:S01]  /*101b0*/  UIADD3.X UR5, URZ, UR39, URZ, UP0, !UPT ;  /* 0x000000273f057290 */ /* 0x000fe200087fe43f */
[----:B0-----:R-:W-:Y:S02]  /*101c0*/  LOP3.LUT R2, R2, 0x1, RZ, 0xc0, !PT ;  /* 0x0000000102027812 */ /* 0x001fe400078ec0ff */
[----:B----4-:R-:W-:-:S03]  /*101d0*/  LOP3.LUT R4, R4, 0x1, RZ, 0xc0, !PT ;  /* 0x0000000104047812 */ /* 0x010fc600078ec0ff */
[----:B------:R-:W-:-:S04]  /*101e0*/  IMAD R2, R2, 0xe00, RZ ;  /* 0x00000e0002027824 */ /* 0x000fc800078e02ff */
[----:B------:R-:W-:Y:S02]  /*101f0*/  IMAD R2, R19, 0x5400, R2 ;  /* 0x0000540013027824 */ /* 0x000fe400078e0202 */
[----:B------:R-:W-:-:S03]  /*10200*/  IMAD R4, R4, 0x38, RZ ;  /* 0x0000003804047824 */ /* 0x000fc600078e02ff */
[----:B------:R-:W-:Y:S01]  /*10210*/  LEA R2, R2, UR36, 0x1 ;  /* 0x0000002402027c11 */ /* 0x000fe2000f8e08ff */
[----:B------:R-:W-:Y:S01]  /*10220*/  UMOV UR14, 0x0 ;  /* 0x00000000000e7882 */ /* 0x000fe20000000000 */
[----:B------:R-:W-:Y:S01]  /*10230*/  UMOV UR15, 0x14f00000 ;  /* 0x14f00000000f7882 */ /* 0x000fe20000000000 */
[----:B------:R-:W-:Y:S01]  /*10240*/  UMOV UR10, URZ ;  /* 0x0000003f000a7c82 */ /* 0x000fe20008000000 */
[----:B---3--:R-:W-:Y:S02]  /*10250*/  IMAD R3, R3, 0x70, R4 ;  /* 0x0000007003037824 */ /* 0x008fe400078e0204 */
[----:B------:R-:W-:-:S07]  /*10260*/  VIADD R4, R2, 0x400 ;  /* 0x0000040002047836 */ /* 0x000fce0000000000 */
.L_x_3742:
        /* <DEDUP_REMOVED lines=16> */
.L_x_3743:
        /* <DEDUP_REMOVED lines=16> */
.L_x_3744:
        /* <DEDUP_REMOVED lines=9> */
[----:B---3--:R-:W-:Y:S05]  /*10500*/  @P0 BRA.U.ANY `(.L_x_3744) ;  /* 0xfffffffd00d80947 */ /* 0x008fea000393ffff */
.L_x_3736:
[----:B------:R-:W-:Y:S05]  /*10510*/  BSYNC B0 ;  /* 0x0000000000007941 */ /* 0x000fea0003800000 */
.L_x_3735:
[----:B------:R-:W3:Y:S01]  /*10520*/  LDL.LU R6, [R1+0x28] ;  /* 0x0000280001067983 */ /* 0x000ee20000300800 */
[----:B------:R-:W-:Y:S01]  /*10530*/  VIADD R19, R19, 0x1 ;  /* 0x0000000113137836 */ /* 0x000fe20000000000 */
[----:B------:R-:W-:Y:S02]  /*10540*/  ULDC UR4, c[0x0][0xc34] ;  /* 0x00030d0000047ab9 */ /* 0x000fe40000000800 */
[----:B-1----:R-:W4:Y:S04]  /*10550*/  LDL.LU R5, [R1] ;  /* 0x0000000001057983 */ /* 0x002f280000300800 */
[----:B------:R-:W5:Y:S01]  /*10560*/  LDL.LU R4, [R1+0x34] ;  /* 0x0000340001047983 */ /* 0x000f620000300800 */
[----:B------:R-:W-:-:S04]  /*10570*/  ISETP.NE.AND P0, PT, R19, 0x2, PT ;  /* 0x000000021300780c */ /* 0x000fc80003f05270 */
[----:B0-----:R-:W-:Y:S02]  /*10580*/  SEL R0, RZ, 0x1, P0 ;  /* 0x00000001ff007807 */ /* 0x001fe40000000000 */
[----:B------:R-:W-:Y:S01]  /*10590*/  SEL R19, R19, RZ, P0 ;  /* 0x000000ff13137207 */ /* 0x000fe20000000000 */
[----:B---3--:R-:W-:Y:S01]  /*105a0*/  VIADD R6, R6, UR37 ;  /* 0x0000002506067c36 */ /* 0x008fe20008000000 */
[----:B----4-:R-:W-:-:S04]  /*105b0*/  LOP3.LUT R5, R5, R0, RZ, 0x3c, !PT ;  /* 0x0000000005057212 */ /* 0x010fc800078e3cff */
[----:B------:R0:W-:Y:S01]  /*105c0*/  STL [R1+0x28], R6 ;  /* 0x0000280601007387 */ /* 0x0001e20000100800 */
[----:B------:R-:W-:Y:S01]  /*105d0*/  ISETP.GE.AND P1, PT, R6, UR4, PT ;  /* 0x0000000406007c0c */ /* 0x000fe2000bf26270 */
[----:B-----5:R-:W-:-:S05]  /*105e0*/  VIADD R4, R4, 0x1 ;  /* 0x0000000104047836 */ /* 0x020fca0000000000 */
[----:B------:R0:W-:Y:S04]  /*105f0*/  STL [R1+0x34], R4 ;  /* 0x0000340401007387 */ /* 0x0001e80000100800 */
[----:B------:R0:W-:Y:S03]  /*10600*/  STL [R1], R5 ;  /* 0x0000000501007387 */ /* 0x0001e60000100800 */
[----:B------:R-:W-:Y:S05]  /*10610*/  @!P1 BRA `(.L_x_3745) ;  /* 0xffffffb800509947 */ /* 0x000fea000383ffff */
[----:B------:R-:W-:-:S07]  /*10620*/  LOP3.LUT R2, R4, 0x1, RZ, 0xc, !PT ;  /* 0x0000000104027812 */ /* 0x000fce00078e0cff */
.L_x_3657:
[----:B0-----:R-:W0:Y:S01]  /*10630*/  S2R R3, SR_CgaCtaId ;  /* 0x0000000000037919 */ /* 0x001e220000008800 */
[----:B------:R-:W-:Y:S01]  /*10640*/  MOV R0, 0x400 ;  /* 0x0000040000007802 */ /* 0x000fe20000000f00 */
[----:B------:R-:W-:Y:S03]  /*10650*/  BSSY B0, `(.L_x_3746) ;  /* 0x0000005000007945 */ /* 0x000fe60003800000 */
[----:B0-----:R-:W-:Y:S02]  /*10660*/  LEA R0, R3, R0, 0x18 ;  /* 0x0000000003007211 */ /* 0x001fe400078ec0ff */
[----:B------:R-:W-:-:S04]  /*10670*/  SHF.L.U32 R3, R2, 0x1f, RZ ;  /* 0x0000001f02037819 */ /* 0x000fc800000006ff */
[----:B------:R-:W0:Y:S02]  /*10680*/  SYNCS.PHASECHK.TRANS64.TRYWAIT P0, [R0+URZ+0x36820], R3 ;  /* 0x03682003000075a7 */ /* 0x000e24000800017f */
[----:B0-----:R-:W-:Y:S05]  /*10690*/  @!P0 BRA `(.L_x_3747) ;  /* 0x00000014002c8947 */ /* 0x001fea0003800000 */
.L_x_3791:
[----:B------:R-:W-:Y:S05]  /*106a0*/  BSYNC B0 ;  /* 0x0000000000007941 */ /* 0x000fea0003800000 */
.L_x_3746:
[----:B------:R-:W-:-:S03]  /*106b0*/  UMOV UR4, 0xffffffff ;  /* 0xffffffff00047882 */ /* 0x000fc60000000000 */
[----:B------:R-:W-:Y:S05]  /*106c0*/  BRA.DIV UR4, `(.L_x_3748) ;  /* 0x0000001604347947 */ /* 0x000fea000b800000 */
[----:B------:R-:W1:Y:S02]  /*106d0*/  S2R R2, SR_TID.X ;  /* 0x0000000000027919 */ /* 0x000e640000002100 */
[----:B-1----:R-:W-:-:S04]  /*106e0*/  SHF.R.U32.HI R2, RZ, 0x5, R2 ;  /* 0x00000005ff027819 */ /* 0x002fc80000011602 */
[----:B------:R-:W-:-:S05]  /*106f0*/  LOP3.LUT R2, R2, 0x3, RZ, 0xc0, !PT ;  /* 0x0000000302027812 */ /* 0x000fca00078ec0ff */
[----:B------:R1:W3:Y:S02]  /*10700*/  SHFL.IDX PT, R14, R2, RZ, 0x1f ;  /* 0x00001fff020e7589 */ /* 0x0002e400000e0000 */
.L_x_3794:
[----:B---3--:R-:W-:Y:S01]  /*10710*/  ISETP.NE.AND P0, PT, R14, RZ, PT ;  /* 0x000000ff0e00720c */ /* 0x008fe20003f05270 */
[----:B------:R-:W-:-:S12]  /*10720*/  BSSY B0, `(.L_x_3749) ;  /* 0x0000025000007945 */ /* 0x000fd80003800000 */
[----:B------:R-:W-:Y:S05]  /*10730*/  @P0 BRA `(.L_x_3750) ;  /* 0x00000000008c0947 */ /* 0x000fea0003800000 */
[----:B------:R-:W-:-:S03]  /*10740*/  UMOV UR4, 0xffffffff ;  /* 0xffffffff00047882 */ /* 0x000fc60000000000 */
[----:B------:R-:W-:Y:S05]  /*10750*/  BRA.DIV UR4, `(.L_x_3751) ;  /* 0x0000001604447947 */ /* 0x000fea000b800000 */
[----:B------:R-:W-:-:S13]  /*10760*/  ELECT P6, URZ, PT ;  /* 0x00000000003f782f */ /* 0x000fda00038c0000 */
.L_x_3797:
[----:B------:R-:W-:Y:S05]  /*10770*/  @!P6 BRA `(.L_x_3750) ;  /* 0x00000000007ce947 */ /* 0x000fea0003800000 */
[----:B-1----:R-:W3:Y:S02]  /*10780*/  LDL.LU R2, [R1+0x2c] ;  /* 0x00002c0001027983 */ /* 0x002ee40000300800 */
[----:B---3--:R-:W-:-:S04]  /*10790*/  LOP3.LUT R2, R2, 0x2, RZ, 0xfc, !PT ;  /* 0x0000000202027812 */ /* 0x008fc800078efcff */
[----:B------:R-:W-:-:S13]  /*107a0*/  ISETP.NE.AND P2, PT, R2, 0x3, PT ;  /* 0x000000030200780c */ /* 0x000fda0003f45270 */
[----:B------:R-:W-:Y:S05]  /*107b0*/  @!P2 BRA `(.L_x_3752) ;  /* 0x000000000004a947 */ /* 0x000fea0003800000 */
[----:B------:R-:W-:Y:S01]  /*107c0*/  BPT.TRAP 0x1 ;  /* 0x000000040000795c */ /* 0x000fe20000300000 */
.L_x_3752:
[----:B------:R-:W3:Y:S01]  /*107d0*/  LDL.LU R7, [R1] ;  /* 0x0000000001077983 */ /* 0x000ee20000300800 */
[----:B------:R-:W-:Y:S02]  /*107e0*/  VIADD R2, R0, 0x36840 ;  /* 0x0003684000027836 */ /* 0x000fe40000000000 */
[C---:B0-----:R-:W-:Y:S02]  /*107f0*/  VIADD R3, R19.reuse, 0x1 ;  /* 0x0000000113037836 */ /* 0x041fe40000000000 */
[----:B------:R-:W-:-:S03]  /*10800*/  IMAD R6, R19, 0x8, R2 ;  /* 0x0000000813067824 */ /* 0x000fc600078e0202 */
[----:B------:R-:W-:-:S04]  /*10810*/  ISETP.NE.AND P1, PT, R3, 0x2, PT ;  /* 0x000000020300780c */ /* 0x000fc80003f25270 */
[----:B------:R-:W-:Y:S02]  /*10820*/  SEL R4, RZ, 0x1, P1 ;  /* 0x00000001ff047807 */ /* 0x000fe40000800000 */
[----:B------:R-:W-:Y:S02]  /*10830*/  SEL R3, R3, RZ, P1 ;  /* 0x000000ff03037207 */ /* 0x000fe40000800000 */
[C---:B---3--:R-:W-:Y:S02]  /*10840*/  SHF.L.U32 R5, R7.reuse, 0x1f, RZ ;  /* 0x0000001f07057819 */ /* 0x048fe400000006ff */
[----:B------:R-:W-:Y:S01]  /*10850*/  LOP3.LUT R4, R7, R4, RZ, 0x3c, !PT ;  /* 0x0000000407047212 */ /* 0x000fe200078e3cff */
[----:B------:R-:W-:Y:S01]  /*10860*/  IMAD R7, R3, 0x8, R2 ;  /* 0x0000000803077824 */ /* 0x000fe200078e0202 */
[----:B------:R-:W0:Y:S02]  /*10870*/  SYNCS.PHASECHK.TRANS64.TRYWAIT P0, [R6+URZ], R5 ;  /* 0x00000005060075a7 */ /* 0x000e24000800017f */
[----:B------:R-:W-:Y:S01]  /*10880*/  SHF.L.U32 R2, R4, 0x1f, RZ ;  /* 0x0000001f04027819 */ /* 0x000fe200000006ff */
[----:B0-----:R-:W-:Y:S06]  /*10890*/  @!P0 BRA `(.L_x_3753) ;  /* 0x0000001400148947 */ /* 0x001fec0003800000 */
.L_x_3798:
[----:B------:R-:W1:Y:S02]  /*108a0*/  SYNCS.PHASECHK.TRANS64.TRYWAIT P0, [R7+URZ], R2 ;  /* 0x00000002070075a7 */ /* 0x000e64000800017f */
[----:B-1----:R-:W-:Y:S05]  /*108b0*/  @!P0 BRA `(.L_x_3754) ;  /* 0x0000001400208947 */ /* 0x002fea0003800000 */
.L_x_3799:
[----:B------:R-:W-:Y:S05]  /*108c0*/  @!P2 BRA `(.L_x_3755) ;  /* 0x000000000004a947 */ /* 0x000fea0003800000 */
[----:B------:R-:W-:Y:S01]  /*108d0*/  BPT.TRAP 0x1 ;  /* 0x000000040000795c */ /* 0x000fe20000300000 */
.L_x_3755:
[----:B------:R-:W-:-:S04]  /*108e0*/  VIADD R0, R0, 0x36860 ;  /* 0x0003686000007836 */ /* 0x000fc80000000000 */
[----:B------:R-:W-:-:S04]  /*108f0*/  IMAD R4, R19, 0x8, R0 ;  /* 0x0000000813047824 */ /* 0x000fc800078e0200 */
[----:B------:R-:W3:Y:S02]  /*10900*/  SYNCS.PHASECHK.TRANS64.TRYWAIT P0, [R4+URZ], R5 ;  /* 0x00000005040075a7 */ /* 0x000ee4000800017f */
[----:B---3--:R-:W-:Y:S05]  /*10910*/  @!P0 BRA `(.L_x_3756) ;  /* 0x00000014001c8947 */ /* 0x008fea0003800000 */
.L_x_3800:
[----:B------:R-:W-:-:S07]  /*10920*/  IMAD R3, R3, 0x8, R0 ;  /* 0x0000000803037824 */ /* 0x000fce00078e0200 */
.L_x_3757:
[----:B----4-:R4:W0:Y:S02]  /*10930*/  SYNCS.PHASECHK.TRANS64.TRYWAIT P0, [R3+URZ], R2 ;  /* 0x00000002030075a7 */ /* 0x010824000800017f */
[----:B0-----:R-:W-:Y:S05]  /*10940*/  @!P0 NANOSLEEP.SYNCS 0x989680 ;  /* 0x009896800000895d */ /* 0x001fea0003900000 */
[----:B------:R-:W0:Y:S02]  /*10950*/  @!P0 SYNCS.PHASECHK.TRANS64 P0, [R3+URZ], R2 ;  /* 0x00000002030085a7 */ /* 0x000e24000800007f */
[----:B0-----:R-:W-:Y:S05]  /*10960*/  @!P0 BRA `(.L_x_3757) ;  /* 0xfffffffc00f08947 */ /* 0x001fea000383ffff */
.L_x_3750:
[----:B------:R-:W-:Y:S05]  /*10970*/  BSYNC B0 ;  /* 0x0000000000007941 */ /* 0x000fea0003800000 */
.L_x_3749:
[----:B------:R-:W-:Y:S05]  /*10980*/  EXIT ;  /* 0x000000000000794d */ /* 0x000fea0003800000 */
.L_x_3625:
[----:B0-----:R-:W-:-:S04]  /*10990*/  IMAD.U32 R3, RZ, RZ, UR37 ;  /* 0x00000025ff037e24 */ /* 0x001fc8000f8e00ff */
[----:B------:R0:W1:Y:S03]  /*109a0*/  SYNCS.PHASECHK.TRANS64.TRYWAIT P1, [R3+URZ+0x36800], R0 ;  /* 0x03680000030075a7 */ /* 0x000066000802017f */
[----:B-1----:R-:W-:Y:S05]  /*109b0*/  @!P1 NANOSLEEP.SYNCS 0x989680 ;  /* 0x009896800000995d */ /* 0x002fea0003900000 */
[----:B------:R-:W1:Y:S02]  /*109c0*/  @!P1 SYNCS.PHASECHK.TRANS64 P1, [R3+URZ+0x36800], R0 ;  /* 0x03680000030095a7 */ /* 0x000e64000802007f */
[----:B-1----:R-:W-:Y:S05]  /*109d0*/  @!P1 BRA `(.L_x_3625) ;  /* 0xfffffffc00ec9947 */ /* 0x002fea000383ffff */
[----:B------:R-:W-:Y:S05]  /*109e0*/  BRA `(.L_x_3758) ;  /* 0xffffff0c00307947 */ /* 0x000fea000383ffff */
.L_x_3629:
[----:B-1----:R1:W2:Y:S02]  /*109f0*/  SYNCS.PHASECHK.TRANS64.TRYWAIT P1, [R2+URZ+0x36830], R3 ;  /* 0x03683003020075a7 */ /* 0x0022a4000802017f */
[----:B--2---:R-:W-:Y:S05]  /*10a00*/  @!P1 NANOSLEEP.SYNCS 0x989680 ;  /* 0x009896800000995d */ /* 0x004fea0003900000 */
[----:B------:R-:W2:Y:S02]  /*10a10*/  @!P1 SYNCS.PHASECHK.TRANS64 P1, [R2+URZ+0x36830], R3 ;  /* 0x03683003020095a7 */ /* 0x000ea4000802007f */
[----:B--2---:R-:W-:Y:S05]  /*10a20*/  @!P1 BRA `(.L_x_3629) ;  /* 0xfffffffc00f09947 */ /* 0x004fea000383ffff */
[----:B------:R-:W-:Y:S05]  /*10a30*/  BRA `(.L_x_3628) ;  /* 0xffffff0c004c7947 */ /* 0x000fea000383ffff */
.L_x_3635:
[----:B-1----:R-:W-:-:S04]  /*10a40*/  IMAD.U32 R3, RZ, RZ, UR38 ;  /* 0x00000026ff037e24 */ /* 0x002fc8000f8e00ff */
[----:B------:R1:W2:Y:S03]  /*10a50*/  SYNCS.PHASECHK.TRANS64.TRYWAIT P1, [R3+URZ+0x36830], R0 ;  /* 0x03683000030075a7 */ /* 0x0002a6000802017f */
[----:B--2---:R-:W-:Y:S05]  /*10a60*/  @!P1 NANOSLEEP.SYNCS 0x989680 ;  /* 0x009896800000995d */ /* 0x004fea0003900000 */
[----:B------:R-:W2:Y:S02]  /*10a70*/  @!P1 SYNCS.PHASECHK.TRANS64 P1, [R3+URZ+0x36830], R0 ;  /* 0x03683000030095a7 */ /* 0x000ea4000802007f */
[----:B--2---:R-:W-:Y:S05]  /*10a80*/  @!P1 BRA `(.L_x_3635) ;  /* 0xfffffffc00ec9947 */ /* 0x004fea000383ffff */
[----:B------:R-:W-:Y:S05]  /*10a90*/  BRA `(.L_x_3634) ;  /* 0xffffff4800f07947 */ /* 0x000fea000383ffff */
.L_x_3639:
[----:B-1----:R-:W-:-:S04]  /*10aa0*/  IMAD.U32 R3, RZ, RZ, UR7 ;  /* 0x00000007ff037e24 */ /* 0x002fc8000f8e00ff */
[----:B------:R1:W2:Y:S03]  /*10ab0*/  SYNCS.PHASECHK.TRANS64.TRYWAIT P1, [R3+URZ+0x36850], R0 ;  /* 0x03685000030075a7 */ /* 0x0002a6000802017f */
[----:B--2---:R-:W-:Y:S05]  /*10ac0*/  @!P1 NANOSLEEP.SYNCS 0x989680 ;  /* 0x009896800000995d */ /* 0x004fea0003900000 */
[----:B------:R-:W2:Y:S02]  /*10ad0*/  @!P1 SYNCS.PHASECHK.TRANS64 P1, [R3+URZ+0x36850], R0 ;  /* 0x03685000030095a7 */ /* 0x000ea4000802007f */
[----:B--2---:R-:W-:Y:S05]  /*10ae0*/  @!P1 BRA `(.L_x_3639) ;  /* 0xfffffffc00ec9947 */ /* 0x004fea000383ffff */
[----:B------:R-:W-:Y:S05]  /*10af0*/  BRA `(.L_x_3638) ;  /* 0xffffff7000647947 */ /* 0x000fea000383ffff */
.L_x_3646:
[----:B-1----:R-:W-:-:S04]  /*10b00*/  IMAD.U32 R7, RZ, RZ, UR9 ;  /* 0x00000009ff077e24 */ /* 0x002fc8000f8e00ff */
[----:B------:R1:W2:Y:S03]  /*10b10*/  SYNCS.PHASECHK.TRANS64.TRYWAIT P1, [R7+URZ+0x36850], R2 ;  /* 0x03685002070075a7 */ /* 0x0002a6000802017f */
[----:B--2---:R-:W-:Y:S05]  /*10b20*/  @!P1 NANOSLEEP.SYNCS 0x989680 ;  /* 0x009896800000995d */ /* 0x004fea0003900000 */
[----:B------:R-:W2:Y:S02]  /*10b30*/  @!P1 SYNCS.PHASECHK.TRANS64 P1, [R7+URZ+0x36850], R2 ;  /* 0x03685002070095a7 */ /* 0x000ea4000802007f */
[----:B--2---:R-:W-:Y:S05]  /*10b40*/  @!P1 BRA `(.L_x_3646) ;  /* 0xfffffffc00ec9947 */ /* 0x004fea000383ffff */
[----:B------:R-:W-:Y:S05]  /*10b50*/  BRA `(.L_x_3645) ;  /* 0xffffff8c00347947 */ /* 0x000fea000383ffff */
.L_x_3661:
        /* <DEDUP_REMOVED lines=11> */
.L_x_3760:
[----:B------:R-:W-:Y:S05]  /*10c10*/  BSYNC B0 ;  /* 0x0000000000007941 */ /* 0x000fea0003800000 */
.L_x_3759:
[----:B------:R-:W-:Y:S05]  /*10c20*/  BRA `(.L_x_3761) ;  /* 0xffffffb800987947 */ /* 0x000fea000383ffff */
.L_x_3663:
[----:B------:R-:W-:Y:S01]  /*10c30*/  BSSY B0, `(.L_x_3762) ;  /* 0x0000006000007945 */ /* 0x000fe20003800000 */
[----:B------:R-:W-:-:S07]  /*10c40*/  IMAD.MOV.U32 R15, RZ, RZ, -0x1 ;  /* 0xffffffffff0f7424 */ /* 0x000fce00078e00ff */
[----:B01----:R-:W-:Y:S05]  /*10c50*/  WARPSYNC.COLLECTIVE R15, `(.L_x_3763) ;  /* 0x000000000f0c7348 */ /* 0x003fea0003c00000 */
[----:B------:R-:W-:Y:S02]  /*10c60*/  ELECT P6, UR62, PT ;  /* 0x00000000003e782f */ /* 0x000fe400038c0000 */
[----:B------:R-:W-:Y:S01]  /*10c70*/  MOV R14, UR62 ;  /* 0x0000003e000e7c02 */ /* 0x000fe20008000f00 */
[----:B01----:R-:W-:Y:S10]  /*10c80*/  ENDCOLLECTIVE ;  /* 0x000000000000791b */ /* 0x003ff40003800000 */
.L_x_3763:
[----:B------:R-:W-:Y:S05]  /*10c90*/  BSYNC B0 ;  /* 0x0000000000007941 */ /* 0x000fea0003800000 */
.L_x_3762:
[----:B------:R-:W-:Y:S05]  /*10ca0*/  BRA `(.L_x_3764) ;  /* 0xffffffb800987947 */ /* 0x000fea000383ffff */
.L_x_3665:
[----:B---3--:R3:W4:Y:S02]  /*10cb0*/  SYNCS.PHASECHK.TRANS64.TRYWAIT P0, [R2+URZ+0x36840], R3 ;  /* 0x03684003020075a7 */ /* 0x008724000800017f */
[----:B----4-:R-:W-:Y:S05]  /*10cc0*/  @!P0 NANOSLEEP.SYNCS 0x989680 ;  /* 0x009896800000895d */ /* 0x010fea0003900000 */
[----:B------:R-:W4:Y:S02]  /*10cd0*/  @!P0 SYNCS.PHASECHK.TRANS64 P0, [R2+URZ+0x36840], R3 ;  /* 0x03684003020085a7 */ /* 0x000f24000800007f */
[----:B----4-:R-:W-:Y:S05]  /*10ce0*/  @!P0 BRA `(.L_x_3665) ;  /* 0xfffffffc00f08947 */ /* 0x010fea000383ffff */
[----:B------:R-:W-:Y:S05]  /*10cf0*/  BRA `(.L_x_3765) ;  /* 0xffffffb800f07947 */ /* 0x000fea000383ffff */
.L_x_3669:
        /* <DEDUP_REMOVED lines=8> */
.L_x_3766:
[----:B------:R-:W-:Y:S01]  /*10d80*/  IMAD.MOV.U32 R13, RZ, RZ, R0 ;  /* 0x000000ffff0d7224 */ /* 0x000fe200078e0000 */
[----:B------:R-:W-:Y:S01]  /*10d90*/  LOP3.LUT R7, R7, 0x7f, RZ, 0xc0, !PT ;  /* 0x0000007f07077812 */ /* 0x000fe200078ec0ff */
[----:B------:R-:W-:-:S07]  /*10da0*/  IMAD.MOV.U32 R6, RZ, RZ, R14 ;  /* 0x000000ffff067224 */ /* 0x000fce00078e000e */
[----:B------:R-:W-:Y:S05]  /*10db0*/  WARPSYNC.COLLECTIVE R15, `(.L_x_3767) ;  /* 0x000000000f087348 */ /* 0x000fea0003c00000 */
[----:B------:R0:W1:Y:S02]  /*10dc0*/  SHFL.IDX P6, R14, R13, R12, R11 ;  /* 0x0000000c0d0e7389 */ /* 0x00006400000c000b */
[----:B01----:R-:W-:Y:S01]  /*10dd0*/  ENDCOLLECTIVE ;  /* 0x000000000000791b */ /* 0x003fe20003800000 */
.L_x_3767:
        /* <DEDUP_REMOVED lines=25> */
.L_x_3768:
[----:B------:R-:W-:Y:S02]  /*10f70*/  IMAD.MOV.U32 R13, RZ, RZ, R0 ;  /* 0x000000ffff0d7224 */ /* 0x000fe400078e0000 */
[----:B------:R-:W-:-:S07]  /*10f80*/  IMAD.MOV.U32 R6, RZ, RZ, R14 ;  /* 0x000000ffff067224 */ /* 0x000fce00078e000e */
[----:B------:R-:W-:Y:S05]  /*10f90*/  WARPSYNC.COLLECTIVE R15, `(.L_x_3769) ;  /* 0x000000000f087348 */ /* 0x000fea0003c00000 */
[----:B------:R0:W1:Y:S02]  /*10fa0*/  SHFL.IDX P6, R14, R13, R12, R11 ;  /* 0x0000000c0d0e7389 */ /* 0x00006400000c000b */
[----:B01----:R-:W-:Y:S01]  /*10fb0*/  ENDCOLLECTIVE ;  /* 0x000000000000791b */ /* 0x003fe20003800000 */
.L_x_3769:
        /* <DEDUP_REMOVED lines=19> */
.L_x_3770:
[----:B------:R-:W-:Y:S02]  /*110f0*/  IMAD.MOV.U32 R13, RZ, RZ, R0 ;  /* 0x000000ffff0d7224 */ /* 0x000fe400078e0000 */
[----:B------:R-:W-:-:S07]  /*11100*/  IMAD.MOV.U32 R6, RZ, RZ, R14 ;  /* 0x000000ffff067224 */ /* 0x000fce00078e000e */
[----:B------:R-:W-:Y:S05]  /*11110*/  WARPSYNC.COLLECTIVE R15, `(.L_x_3771) ;  /* 0x000000000f087348 */ /* 0x000fea0003c00000 */
[----:B------:R0:W1:Y:S02]  /*11120*/  SHFL.IDX P6, R14, R13, R12, R11 ;  /* 0x0000000c0d0e7389 */ /* 0x00006400000c000b */
[----:B01----:R-:W-:Y:S01]  /*11130*/  ENDCOLLECTIVE ;  /* 0x000000000000791b */ /* 0x003fe20003800000 */
.L_x_3771:
        /* <DEDUP_REMOVED lines=19> */
.L_x_3772:
[----:B------:R-:W-:Y:S02]  /*11270*/  IMAD.MOV.U32 R13, RZ, RZ, R0 ;  /* 0x000000ffff0d7224 */ /* 0x000fe400078e0000 */
[----:B------:R-:W-:-:S07]  /*11280*/  IMAD.MOV.U32 R6, RZ, RZ, R14 ;  /* 0x000000ffff067224 */ /* 0x000fce00078e000e */
[----:B------:R-:W-:Y:S05]  /*11290*/  WARPSYNC.COLLECTIVE R15, `(.L_x_3773) ;  /* 0x000000000f087348 */ /* 0x000fea0003c00000 */
[----:B------:R0:W1:Y:S02]  /*112a0*/  SHFL.IDX P6, R14, R13, R12, R11 ;  /* 0x0000000c0d0e7389 */ /* 0x00006400000c000b */
[----:B01----:R-:W-:Y:S01]  /*112b0*/  ENDCOLLECTIVE ;  /* 0x000000000000791b */ /* 0x003fe20003800000 */
.L_x_3773:
        /* <DEDUP_REMOVED lines=19> */
.L_x_3774:
[----:B------:R-:W-:Y:S02]  /*113f0*/  IMAD.MOV.U32 R13, RZ, RZ, R0 ;  /* 0x000000ffff0d7224 */ /* 0x000fe400078e0000 */
[----:B------:R-:W-:-:S07]  /*11400*/  IMAD.MOV.U32 R6, RZ, RZ, R14 ;  /* 0x000000ffff067224 */ /* 0x000fce00078e000e */
[----:B------:R-:W-:Y:S05]  /*11410*/  WARPSYNC.COLLECTIVE R15, `(.L_x_3775) ;  /* 0x000000000f087348 */ /* 0x000fea0003c00000 */
[----:B------:R0:W1:Y:S02]  /*11420*/  SHFL.IDX P6, R14, R13, R12, R11 ;  /* 0x0000000c0d0e7389 */ /* 0x00006400000c000b */
[----:B01----:R-:W-:Y:S01]  /*11430*/  ENDCOLLECTIVE ;  /* 0x000000000000791b */ /* 0x003fe20003800000 */
.L_x_3775:
        /* <DEDUP_REMOVED lines=19> */
.L_x_3776:
[----:B------:R-:W-:Y:S02]  /*11570*/  IMAD.MOV.U32 R13, RZ, RZ, R0 ;  /* 0x000000ffff0d7224 */ /* 0x000fe400078e0000 */
[----:B------:R-:W-:-:S07]  /*11580*/  IMAD.MOV.U32 R6, RZ, RZ, R14 ;  /* 0x000000ffff067224 */ /* 0x000fce00078e000e */
[----:B------:R-:W-:Y:S05]  /*11590*/  WARPSYNC.COLLECTIVE R15, `(.L_x_3777) ;  /* 0x000000000f087348 */ /* 0x000fea0003c00000 */
[----:B------:R0:W1:Y:S02]  /*115a0*/  SHFL.IDX P6, R14, R13, R12, R11 ;  /* 0x0000000c0d0e7389 */ /* 0x00006400000c000b */
[----:B01----:R-:W-:Y:S01]  /*115b0*/  ENDCOLLECTIVE ;  /* 0x000000000000791b */ /* 0x003fe20003800000 */
.L_x_3777:
        /* <DEDUP_REMOVED lines=19> */
.L_x_3778:
[----:B------:R-:W-:Y:S02]  /*116f0*/  IMAD.MOV.U32 R13, RZ, RZ, R0 ;  /* 0x000000ffff0d7224 */ /* 0x000fe400078e0000 */
[----:B------:R-:W-:-:S07]  /*11700*/  IMAD.MOV.U32 R6, RZ, RZ, R14 ;  /* 0x000000ffff067224 */ /* 0x000fce00078e000e */
[----:B------:R-:W-:Y:S05]  /*11710*/  WARPSYNC.COLLECTIVE R15, `(.L_x_3779) ;  /* 0x000000000f087348 */ /* 0x000fea0003c00000 */
[----:B------:R0:W1:Y:S02]  /*11720*/  SHFL.IDX P6, R14, R13, R12, R11 ;  /* 0x0000000c0d0e7389 */ /* 0x00006400000c000b */
[----:B01----:R-:W-:Y:S01]  /*11730*/  ENDCOLLECTIVE ;  /* 0x000000000000791b */ /* 0x003fe20003800000 */
.L_x_3779:
        /* <DEDUP_REMOVED lines=17> */
.L_x_3780:
[----:B------:R-:W-:Y:S02]  /*11850*/  IMAD.MOV.U32 R13, RZ, RZ, R0 ;  /* 0x000000ffff0d7224 */ /* 0x000fe400078e0000 */
[----:B------:R-:W-:-:S07]  /*11860*/  IMAD.MOV.U32 R5, RZ, RZ, R14 ;  /* 0x000000ffff057224 */ /* 0x000fce00078e000e */
[----:B------:R-:W-:Y:S05]  /*11870*/  WARPSYNC.COLLECTIVE R15, `(.L_x_3781) ;  /* 0x000000000f087348 */ /* 0x000fea0003c00000 */
[----:B------:R0:W1:Y:S02]  /*11880*/  SHFL.IDX P6, R14, R13, R12, R11 ;  /* 0x0000000c0d0e7389 */ /* 0x00006400000c000b */
[----:B01----:R-:W-:Y:S01]  /*11890*/  ENDCOLLECTIVE ;  /* 0x000000000000791b */ /* 0x003fe20003800000 */
.L_x_3781:
[----:B------:R-:W-:Y:S01]  /*118a0*/  IMAD.MOV.U32 R0, RZ, RZ, R14 ;  /* 0x000000ffff007224 */ /* 0x000fe200078e000e */
[----:B------:R-:W-:Y:S06]  /*118b0*/  BRA `(.L_x_3782) ;  /* 0xffffffbc00907947 */ /* 0x000fec000383ffff */
.L_x_3673:
[----:B0-----:R-:W-:-:S04]  /*118c0*/  IMAD.U32 R2, RZ, RZ, UR36 ;  /* 0x00000024ff027e24 */ /* 0x001fc8000f8e00ff */
[----:B------:R0:W2:Y:S03]  /*118d0*/  SYNCS.PHASECHK.TRANS64.TRYWAIT P0, [R2+URZ+0x36820], R0 ;  /* 0x03682000020075a7 */ /* 0x0000a6000800017f */
[----:B--2---:R-:W-:Y:S05]  /*118e0*/  @!P0 NANOSLEEP.SYNCS 0x989680 ;  /* 0x009896800000895d */ /* 0x004fea0003900000 */
[----:B------:R-:W2:Y:S02]  /*118f0*/  @!P0 SYNCS.PHASECHK.TRANS64 P0, [R2+URZ+0x36820], R0 ;  /* 0x03682000020085a7 */ /* 0x000ea4000800007f */
[----:B--2---:R-:W-:Y:S05]  /*11900*/  @!P0 BRA `(.L_x_3673) ;  /* 0xfffffffc00ec8947 */ /* 0x004fea000383ffff */
[----:B------:R-:W-:Y:S05]  /*11910*/  BRA `(.L_x_3783) ;  /* 0xffffffbc00e47947 */ /* 0x000fea000383ffff */
.L_x_3680:
[----:B--2---:R2:W3:Y:S02]  /*11920*/  SYNCS.PHASECHK.TRANS64.TRYWAIT P0, [R3+URZ+0x36840], R2 ;  /* 0x03684002030075a7 */ /* 0x0044e4000800017f */
[----:B---3--:R-:W-:Y:S05]  /*11930*/  @!P0 NANOSLEEP.SYNCS 0x989680 ;  /* 0x009896800000895d */ /* 0x008fea0003900000 */
[----:B------:R-:W3:Y:S02]  /*11940*/  @!P0 SYNCS.PHASECHK.TRANS64 P0, [R3+URZ+0x36840], R2 ;  /* 0x03684002030085a7 */ /* 0x000ee4000800007f */
[----:B---3--:R-:W-:Y:S05]  /*11950*/  @!P0 BRA `(.L_x_3680) ;  /* 0xfffffffc00f08947 */ /* 0x008fea000383ffff */
[----:B------:R-:W-:Y:S05]  /*11960*/  BRA `(.L_x_3784) ;  /* 0xffffffc000947947 */ /* 0x000fea000383ffff */
.L_x_3688:
[----:B0-----:R0:W1:Y:S02]  /*11970*/  SYNCS.PHASECHK.TRANS64.TRYWAIT P0, [R2+URZ+0x36860], R3 ;  /* 0x03686003020075a7 */ /* 0x001064000800017f */
[----:B-1----:R-:W-:Y:S05]  /*11980*/  @!P0 NANOSLEEP.SYNCS 0x989680 ;  /* 0x009896800000895d */ /* 0x002fea0003900000 */
[----:B------:R-:W1:Y:S02]  /*11990*/  @!P0 SYNCS.PHASECHK.TRANS64 P0, [R2+URZ+0x36860], R3 ;  /* 0x03686003020085a7 */ /* 0x000e64000800007f */
[----:B-1----:R-:W-:Y:S05]  /*119a0*/  @!P0 BRA `(.L_x_3688) ;  /* 0xfffffffc00f08947 */ /* 0x002fea000383ffff */
[----:B------:R-:W-:Y:S05]  /*119b0*/  BRA `(.L_x_3785) ;  /* 0xffffffc400d47947 */ /* 0x000fea000383ffff */
.L_x_3700:
[----:B-1----:R1:W2:Y:S02]  /*119c0*/  SYNCS.PHASECHK.TRANS64.TRYWAIT P0, [R3+URZ+0x36840], R2 ;  /* 0x03684002030075a7 */ /* 0x0022a4000800017f */
[----:B--2---:R-:W-:Y:S05]  /*119d0*/  @!P0 NANOSLEEP.SYNCS 0x989680 ;  /* 0x009896800000895d */ /* 0x004fea0003900000 */
[----:B------:R-:W2:Y:S02]  /*119e0*/  @!P0 SYNCS.PHASECHK.TRANS64 P0, [R3+URZ+0x36840], R2 ;  /* 0x03684002030085a7 */ /* 0x000ea4000800007f */
[----:B--2---:R-:W-:Y:S05]  /*119f0*/  @!P0 BRA `(.L_x_3700) ;  /* 0xfffffffc00f08947 */ /* 0x004fea000383ffff */
[----:B------:R-:W-:Y:S05]  /*11a00*/  BRA `(.L_x_3786) ;  /* 0xffffffcc00b47947 */ /* 0x000fea000383ffff */
.L_x_3708:
[----:B0-----:R0:W1:Y:S02]  /*11a10*/  SYNCS.PHASECHK.TRANS64.TRYWAIT P0, [R2+URZ+0x36860], R3 ;  /* 0x03686003020075a7 */ /* 0x001064000800017f */
[----:B-1----:R-:W-:Y:S05]  /*11a20*/  @!P0 NANOSLEEP.SYNCS 0x989680 ;  /* 0x009896800000895d */ /* 0x002fea0003900000 */
[----:B------:R-:W1:Y:S02]  /*11a30*/  @!P0 SYNCS.PHASECHK.TRANS64 P0, [R2+URZ+0x36860], R3 ;  /* 0x03686003020085a7 */ /* 0x000e64000800007f */
[----:B-1----:R-:W-:Y:S05]  /*11a40*/  @!P0 BRA `(.L_x_3708) ;  /* 0xfffffffc00f08947 */ /* 0x002fea000383ffff */
[----:B------:R-:W-:Y:S05]  /*11a50*/  BRA `(.L_x_3787) ;  /* 0xffffffd000f47947 */ /* 0x000fea000383ffff */
.L_x_3719:
[----:B--2---:R2:W3:Y:S02]  /*11a60*/  SYNCS.PHASECHK.TRANS64.TRYWAIT P0, [R3+URZ+0x36840], R2 ;  /* 0x03684002030075a7 */ /* 0x0044e4000800017f */
[----:B---3--:R-:W-:Y:S05]  /*11a70*/  @!P0 NANOSLEEP.SYNCS 0x989680 ;  /* 0x009896800000895d */ /* 0x008fea0003900000 */
[----:B------:R-:W3:Y:S02]  /*11a80*/  @!P0 SYNCS.PHASECHK.TRANS64 P0, [R3+URZ+0x36840], R2 ;  /* 0x03684002030085a7 */ /* 0x000ee4000800007f */
[----:B---3--:R-:W-:Y:S05]  /*11a90*/  @!P0 BRA `(.L_x_3719) ;  /* 0xfffffffc00f08947 */ /* 0x008fea000383ffff */
[----:B------:R-:W-:Y:S05]  /*11aa0*/  BRA `(.L_x_3788) ;  /* 0xffffffd800ac7947 */ /* 0x000fea000383ffff */
.L_x_3727:
[----:B0-----:R0:W1:Y:S02]  /*11ab0*/  SYNCS.PHASECHK.TRANS64.TRYWAIT P0, [R2+URZ+0x36860], R5 ;  /* 0x03686005020075a7 */ /* 0x001064000800017f */
[----:B-1----:R-:W-:Y:S05]  /*11ac0*/  @!P0 NANOSLEEP.SYNCS 0x989680 ;  /* 0x009896800000895d */ /* 0x002fea0003900000 */
[----:B------:R-:W1:Y:S02]  /*11ad0*/  @!P0 SYNCS.PHASECHK.TRANS64 P0, [R2+URZ+0x36860], R5 ;  /* 0x03686005020085a7 */ /* 0x000e64000800007f */
[----:B-1----:R-:W-:Y:S05]  /*11ae0*/  @!P0 BRA `(.L_x_3727) ;  /* 0xfffffffc00f08947 */ /* 0x002fea000383ffff */
[----:B------:R-:W-:Y:S05]  /*11af0*/  BRA `(.L_x_3789) ;  /* 0xffffffdc00e87947 */ /* 0x000fea000383ffff */
.L_x_3738:
[----:B0-----:R0:W3:Y:S02]  /*11b00*/  SYNCS.PHASECHK.TRANS64.TRYWAIT P0, [R0+URZ+0x36860], R2 ;  /* 0x03686002000075a7 */ /* 0x0010e4000800017f */
[----:B---3--:R-:W-:Y:S05]  /*11b10*/  @!P0 NANOSLEEP.SYNCS 0x989680 ;  /* 0x009896800000895d */ /* 0x008fea0003900000 */
[----:B------:R-:W3:Y:S02]  /*11b20*/  @!P0 SYNCS.PHASECHK.TRANS64 P0, [R0+URZ+0x36860], R2 ;  /* 0x03686002000085a7 */ /* 0x000ee4000800007f */
[----:B---3--:R-:W-:Y:S05]  /*11b30*/  @!P0 BRA `(.L_x_3738) ;  /* 0xfffffffc00f08947 */ /* 0x008fea000383ffff */
[----:B------:R-:W-:Y:S05]  /*11b40*/  BRA `(.L_x_3790) ;  /* 0xffffffe4003c7947 */ /* 0x000fea000383ffff */
.L_x_3747:
[----:B0-----:R0:W1:Y:S02]  /*11b50*/  SYNCS.PHASECHK.TRANS64.TRYWAIT P0, [R0+URZ+0x36820], R3 ;  /* 0x03682003000075a7 */ /* 0x001064000800017f */
[----:B-1----:R-:W-:Y:S05]  /*11b60*/  @!P0 NANOSLEEP.SYNCS 0x989680 ;  /* 0x009896800000895d */ /* 0x002fea0003900000 */
[----:B------:R-:W1:Y:S02]  /*11b70*/  @!P0 SYNCS.PHASECHK.TRANS64 P0, [R0+URZ+0x36820], R3 ;  /* 0x03682003000085a7 */ /* 0x000e64000800007f */
[----:B-1----:R-:W-:Y:S05]  /*11b80*/  @!P0 BRA `(.L_x_3747) ;  /* 0xfffffffc00f08947 */ /* 0x002fea000383ffff */
[----:B------:R-:W-:Y:S05]  /*11b90*/  BRA `(.L_x_3791) ;  /* 0xffffffe800c07947 */ /* 0x000fea000383ffff */
.L_x_3748:
        /* <DEDUP_REMOVED lines=11> */
.L_x_3793:
[----:B------:R-:W-:Y:S05]  /*11c50*/  BSYNC B0 ;  /* 0x0000000000007941 */ /* 0x000fea0003800000 */
.L_x_3792:
[----:B------:R-:W-:Y:S05]  /*11c60*/  BRA `(.L_x_3794) ;  /* 0xffffffe800a87947 */ /* 0x000fea000383ffff */
.L_x_3751:
[----:B------:R-:W-:Y:S01]  /*11c70*/  BSSY B1, `(.L_x_3795) ;  /* 0x0000006000017945 */ /* 0x000fe20003800000 */
[----:B------:R-:W-:-:S07]  /*11c80*/  IMAD.MOV.U32 R15, RZ, RZ, -0x1 ;  /* 0xffffffffff0f7424 */ /* 0x000fce00078e00ff */
[----:B012---:R-:W-:Y:S05]  /*11c90*/  WARPSYNC.COLLECTIVE R15, `(.L_x_3796) ;  /* 0x000000000f0c7348 */ /* 0x007fea0003c00000 */
[----:B------:R-:W-:Y:S02]  /*11ca0*/  ELECT P6, UR62, PT ;  /* 0x00000000003e782f */ /* 0x000fe400038c0000 */
[----:B------:R-:W-:Y:S01]  /*11cb0*/  MOV R14, UR62 ;  /* 0x0000003e000e7c02 */ /* 0x000fe20008000f00 */
[----:B012---:R-:W-:Y:S10]  /*11cc0*/  ENDCOLLECTIVE ;  /* 0x000000000000791b */ /* 0x007ff40003800000 */
.L_x_3796:
[----:B------:R-:W-:Y:S05]  /*11cd0*/  BSYNC B1 ;  /* 0x0000000000017941 */ /* 0x000fea0003800000 */
.L_x_3795:
[----:B------:R-:W-:Y:S05]  /*11ce0*/  BRA `(.L_x_3797) ;  /* 0xffffffe800a07947 */ /* 0x000fea000383ffff */
.L_x_3753:
[----:B0-----:R0:W1:Y:S02]  /*11cf0*/  SYNCS.PHASECHK.TRANS64.TRYWAIT P0, [R6+URZ], R5 ;  /* 0x00000005060075a7 */ /* 0x001064000800017f */
[----:B-1----:R-:W-:Y:S05]  /*11d00*/  @!P0 NANOSLEEP.SYNCS 0x989680 ;  /* 0x009896800000895d */ /* 0x002fea0003900000 */
[----:B------:R-:W1:Y:S02]  /*11d10*/  @!P0 SYNCS.PHASECHK.TRANS64 P0, [R6+URZ], R5 ;  /* 0x00000005060085a7 */ /* 0x000e64000800007f */
[----:B-1----:R-:W-:Y:S05]  /*11d20*/  @!P0 BRA `(.L_x_3753) ;  /* 0xfffffffc00f08947 */ /* 0x002fea000383ffff */
[----:B------:R-:W-:Y:S05]  /*11d30*/  BRA `(.L_x_3798) ;  /* 0xffffffe800d87947 */ /* 0x000fea000383ffff */
.L_x_3754:
[----:B-1----:R1:W3:Y:S02]  /*11d40*/  SYNCS.PHASECHK.TRANS64.TRYWAIT P0, [R7+URZ], R2 ;  /* 0x00000002070075a7 */ /* 0x0022e4000800017f */
[----:B---3--:R-:W-:Y:S05]  /*11d50*/  @!P0 NANOSLEEP.SYNCS 0x989680 ;  /* 0x009896800000895d */ /* 0x008fea0003900000 */
[----:B------:R-:W3:Y:S02]  /*11d60*/  @!P0 SYNCS.PHASECHK.TRANS64 P0, [R7+URZ], R2 ;  /* 0x00000002070085a7 */ /* 0x000ee4000800007f */
[----:B---3--:R-:W-:Y:S05]  /*11d70*/  @!P0 BRA `(.L_x_3754) ;  /* 0xfffffffc00f08947 */ /* 0x008fea000383ffff */
[----:B------:R-:W-:Y:S05]  /*11d80*/  BRA `(.L_x_3799) ;  /* 0xffffffe800cc7947 */ /* 0x000fea000383ffff */
.L_x_3756:
[----:B---3--:R3:W4:Y:S02]  /*11d90*/  SYNCS.PHASECHK.TRANS64.TRYWAIT P0, [R4+URZ], R5 ;  /* 0x00000005040075a7 */ /* 0x008724000800017f */
[----:B----4-:R-:W-:Y:S05]  /*11da0*/  @!P0 NANOSLEEP.SYNCS 0x989680 ;  /* 0x009896800000895d */ /* 0x010fea0003900000 */
[----:B------:R-:W4:Y:S02]  /*11db0*/  @!P0 SYNCS.PHASECHK.TRANS64 P0, [R4+URZ], R5 ;  /* 0x00000005040085a7 */ /* 0x000f24000800007f */
[----:B----4-:R-:W-:Y:S05]  /*11dc0*/  @!P0 BRA `(.L_x_3756) ;  /* 0xfffffffc00f08947 */ /* 0x010fea000383ffff */
[----:B------:R-:W-:Y:S05]  /*11dd0*/  BRA `(.L_x_3800) ;  /* 0xffffffe800d07947 */ /* 0x000fea000383ffff */
.L_x_3801:
        /* <DEDUP_REMOVED lines=10> */
.L_x_15304:


//--------------------- .text._ZN7cutlass13device_kernelIN5flash11enable_sm90INS1_16FlashAttnFwdSm90INS1_25CollectiveMainloopFwdSm90ILi2EN4cute5tupleIJNS5_1CILi1EEES8_S8_EEENS6_IJNS7_ILi128EEENS7_ILi112EEENS7_ILi192EEEEEELi192ENS_10bfloat16_tEfNS_4arch4Sm90ELb0ELb0ELb0ELb1ELb0ELb0ELb0ELb1ELb1ELb1ELb0ELb0EEENS1_21CollectiveEpilogueFwdINS6_IJSA_SC_SB_EEES9_SE_SG_Li256ELb1ELb1ELb0ELb0EEENS1_36VarlenDynamicPersistentTileSchedulerILi128ELi112ELi256ELi128ELb0ELb1ELb1ELb0ELb1ELb1EEEEEEEEEvNT_6ParamsE --------------------------
	.section	.text._ZN7cutlass13device_kernelIN5flash11enable_sm90INS1_16FlashAttnFwdSm90INS1_25CollectiveMainloopFwdSm90ILi2EN4cute5tupleIJNS5_1CILi1EEES8_S8_EEENS6_IJNS7_ILi128EEENS7_ILi112EEENS7_ILi192EEEEEELi192ENS_10bfloat16_tEfNS_4arch4Sm90ELb0ELb0ELb0ELb1ELb0ELb0ELb0ELb1ELb1ELb1ELb0ELb0EEENS1_21CollectiveEpilogueFwdINS6_IJSA_SC_SB_EEES9_SE_SG_Li256ELb1ELb1ELb0ELb0EEENS1_36VarlenDynamicPersistentTileSchedulerILi128ELi112ELi256ELi128ELb0ELb1ELb1ELb0ELb1ELb1EEEEEEEEEvNT_6ParamsE,"ax",@progbits
	.align	128
.text._ZN7cutlass13device_kernelIN5flash11enable_sm90INS1_16FlashAttnFwdSm90INS1_25CollectiveMainloopFwdSm90ILi2EN4cute5tupleIJNS5_1CILi1EEES8_S8_EEENS6_IJNS7_ILi128EEENS7_ILi112EEENS7_ILi192EEEEEELi192ENS_10bfloat16_tEfNS_4arch4Sm90ELb0ELb0ELb0ELb1ELb0ELb0ELb0ELb1ELb1ELb1ELb0ELb0EEENS1_21CollectiveEpilogueFwdINS6_IJSA_SC_SB_EEES9_SE_SG_Li256ELb1ELb1ELb0ELb0EEENS1_36VarlenDynamicPersistentTileSchedulerILi128ELi112ELi256ELi128ELb0ELb1ELb1ELb0ELb1ELb1EEEEEEEEEvNT_6ParamsE:
        .type           _ZN7cutlass13device_kernelIN5flash11enable_sm90INS1_16FlashAttnFwdSm90INS1_25CollectiveMainloopFwdSm90ILi2EN4cute5tupleIJNS5_1CILi1EEES8_S8_EEENS6_IJNS7_ILi128EEENS7_ILi112EEENS7_ILi192EEEEEELi192ENS_10bfloat16_tEfNS_4arch4Sm90ELb0ELb0ELb0ELb1ELb0ELb0ELb0ELb1ELb1ELb1ELb0ELb0EEENS1_21CollectiveEpilogueFwdINS6_IJSA_SC_SB_EEES9_SE_SG_Li256ELb1ELb1ELb0ELb0EEENS1_36VarlenDynamicPersistentTileSchedulerILi128ELi112ELi256ELi128ELb0ELb1ELb1ELb0ELb1ELb1EEEEEEEEEvNT_6ParamsE,@function
        .size           _ZN7cutlass13device_kernelIN5flash11enable_sm90INS1_16FlashAttnFwdSm90INS1_25CollectiveMainloopFwdSm90ILi2EN4cute5tupleIJNS5_1CILi1EEES8_S8_EEENS6_IJNS7_ILi128EEENS7_ILi112EEENS7_ILi192EEEEEELi192ENS_10bfloat16_tEfNS_4arch4Sm90ELb0ELb0ELb0ELb1ELb0ELb0ELb0ELb1ELb1ELb1ELb0ELb0EEENS1_21CollectiveEpilogueFwdINS6_IJSA_SC_SB_EEES9_SE_SG_Li256ELb1ELb1ELb0ELb0EEENS1_36VarlenDynamicPersistentTileSchedulerILi128ELi112ELi256ELi128ELb0ELb1ELb1ELb0ELb1ELb1EEEEEEEEEvNT_6ParamsE,(.L_x_15305 - _ZN7cutlass13device_kernelIN5flash11enable_sm90INS1_16FlashAttnFwdSm90INS1_25CollectiveMainloopFwdSm90ILi2EN4cute5tupleIJNS5_1CILi1EEES8_S8_EEENS6_IJNS7_ILi128EEENS7_ILi112EEENS7_ILi192EEEEEELi192ENS_10bfloat16_tEfNS_4arch4Sm90ELb0ELb0ELb0ELb1ELb0ELb0ELb0ELb1ELb1ELb1ELb0ELb0EEENS1_21CollectiveEpilogueFwdINS6_IJSA_SC_SB_EEES9_SE_SG_Li256ELb1ELb1ELb0ELb0EEENS1_36VarlenDynamicPersistentTileSchedulerILi128ELi112ELi256ELi128ELb0ELb1ELb1ELb0ELb1ELb1EEEEEEEEEvNT_6ParamsE)
        .other          _ZN7cutlass13device_kernelIN5flash11enable_sm90INS1_16FlashAttnFwdSm90INS1_25CollectiveMainloopFwdSm90ILi2EN4cute5tupleIJNS5_1CILi1EEES8_S8_EEENS6_IJNS7_ILi128EEENS7_ILi112EEENS7_ILi192EEEEEELi192ENS_10bfloat16_tEfNS_4arch4Sm90ELb0ELb0ELb0ELb1ELb0ELb0ELb0ELb1ELb1ELb1ELb0ELb0EEENS1_21CollectiveEpilogueFwdINS6_IJSA_SC_SB_EEES9_SE_SG_Li256ELb1ELb1ELb0ELb0EEENS1_36VarlenDynamicPersistentTileSchedulerILi128ELi112ELi256ELi128ELb0ELb1ELb1ELb0ELb1ELb1EEEEEEEEEvNT_6ParamsE,@"STO_CUDA_ENTRY STV_DEFAULT"
_ZN7cutlass13device_kernelIN5flash11enable_sm90INS1_16FlashAttnFwdSm90INS1_25CollectiveMainloopFwdSm90ILi2EN4cute5tupleIJNS5_1CILi1EEES8_S8_EEENS6_IJNS7_ILi128EEENS7_ILi112EEENS7_ILi192EEEEEELi192ENS_10bfloat16_tEfNS_4arch4Sm90ELb0ELb0ELb0ELb1ELb0ELb0ELb0ELb1ELb1ELb1ELb0ELb0EEENS1_21CollectiveEpilogueFwdINS6_IJSA_SC_SB_EEES9_SE_SG_Li256ELb1ELb1ELb0ELb0EEENS1_36VarlenDynamicPersistentTileSchedulerILi128ELi112ELi256ELi128ELb0ELb1ELb1ELb0ELb1ELb1EEEEEEEEEvNT_6ParamsE:
        /* <DEDUP_REMOVED lines=17> */
.L_x_3803:
[----:B------:R-:W-:Y:S05]  /*0110*/  BSYNC B0 ;  /* 0x0000000000007941 */ /* 0x000fea0003800000 */
.L_x_3802:
        /* <DEDUP_REMOVED lines=40> */
.L_x_3804:
        /* <DEDUP_REMOVED lines=22> */
.L_x_3805:
        /* <DEDUP_REMOVED lines=18> */
.L_x_3806:
        /* <DEDUP_REMOVED lines=22> */
.L_x_3807:
        /* <DEDUP_REMOVED lines=22> */
.L_x_3808:
[----:B0-----:R-:W-:Y:S01]  /*08e0*/  ISETP.NE.AND P0, PT, R2, RZ, PT ;  /* 0x000000ff0200720c */ /* 0x001fe20003f05270 */
[----:B------:R-:W-:Y:S01]  /*08f0*/  IMAD.MOV.U32 R2, RZ, RZ, 0x1 ;  /* 0x00000001ff027424 */ /* 0x000fe200078e00ff */
[----:B------:R-:W-:Y:S01]  /*0900*/  NOP ;  /* 0x0000000000007918 */ /* 0x000fe20000000000 */
[----:B------:R-:W-:-:S03]  /*0910*/  ULDC.64 UR60, c[0x0][0x208] ;  /* 0x00008200003c7ab9 */ /* 0x000fc60000000a00 */
[----:B------:R-:W-:-:S05]  /*0920*/  SEL R2, R2, 0x2, !P0 ;  /* 0x0000000202027807 */ /* 0x000fca0004000000 */
[----:B------:R0:W-:Y:S01]  /*0930*/  STL [R1+0x58], R2 ;  /* 0x0000580201007387 */ /* 0x0001e20000100800 */
[----:B-123--:R-:W-:Y:S06]  /*0940*/  BAR.SYNC.DEFER_BLOCKING 0x0 ;  /* 0x0000000000007b1d */ /* 0x00efec0000010000 */
[----:B------:R-:W-:Y:S05]  /*0950*/  @!P0 BRA `(.L_x_3809) ;  /* 0x000000c000e48947 */ /* 0x000fea0003800000 */
.L_x_3810:
        /* <DEDUP_REMOVED lines=14> */
[----:B------:R-:W2:Y:S01]  /*0a40*/  LDL.LU R10, [R1+0x58] ;  /* 0x00005800010a7983 */ /* 0x000ea20000300800 */
[----:B------:R-:W1:Y:S02]  /*0a50*/  S2R R0, SR_TID.X ;  /* 0x0000000000007919 */ /* 0x000e640000002100 */
[----:B-1----:R-:W-:-:S05]  /*0a60*/  VIADD R220, R0, 0xffffff80 ;  /* 0xffffff8000dc7836 */ /* 0x002fca0000000000 */
[----:B------:R-:W-:-:S04]  /*0a70*/  SHF.R.S32.HI R3, RZ, 0x1f, R220 ;  /* 0x0000001fff037819 */ /* 0x000fc800000114dc */
[CC--:B------:R-:W-:Y:S02]  /*0a80*/  LEA.HI R5, R3.reuse, R220.reuse, RZ, 0x7 ;  /* 0x000000dc03057211 */ /* 0x0c0fe400078f38ff */
[-C--:B0-----:R-:W-:Y:S02]  /*0a90*/  LEA.HI R2, R3, R220.reuse, RZ, 0x5 ;  /* 0x000000dc03027211 */ /* 0x081fe400078f28ff */
[----:B------:R-:W-:Y:S02]  /*0aa0*/  LOP3.LUT R211, R5, 0xffffff80, RZ, 0xc0, !PT ;  /* 0xffffff8005d37812 */ /* 0x000fe400078ec0ff */
[----:B------:R-:W-:Y:S01]  /*0ab0*/  LEA.HI R0, R3, R220, RZ, 0x4 ;  /* 0x000000dc03007211 */ /* 0x000fe200078f20ff */
[----:B------:R-:W-:Y:S02]  /*0ac0*/  IMAD.SHL.U32 R2, R2, 0x20, RZ ;  /* 0x0000002002027824 */ /* 0x000fe400078e00ff */
[----:B------:R-:W-:Y:S01]  /*0ad0*/  IMAD.IADD R211, R220, 0x1, -R211 ;  /* 0x00000001dcd37824 */ /* 0x000fe200078e0ad3 */
[----:B------:R-:W-:-:S02]  /*0ae0*/  SHF.R.S32.HI R9, RZ, 0x4, R0 ;  /* 0x00000004ff097819 */ /* 0x000fc40000011400 */
[----:B------:R-:W-:Y:S02]  /*0af0*/  LOP3.LUT R7, R0, 0x3fffff0, RZ, 0xc0, !PT ;  /* 0x03fffff000077812 */ /* 0x000fe400078ec0ff */
[----:B------:R-:W-:Y:S02]  /*0b00*/  SHF.R.S32.HI R4, RZ, 0x1f, R211 ;  /* 0x0000001fff047819 */ /* 0x000fe400000114d3 */
[----:B------:R-:W-:Y:S01]  /*0b10*/  LOP3.LUT R2, R2, 0xfffffc00, RZ, 0xc0, !PT ;  /* 0xfffffc0002027812 */ /* 0x000fe200078ec0ff */
[----:B------:R-:W-:Y:S01]  /*0b20*/  IMAD.IADD R7, R220, 0x1, -R7 ;  /* 0x00000001dc077824 */ /* 0x000fe200078e0a07 */
[----:B------:R-:W-:Y:S02]  /*0b30*/  LEA.HI R0, R0, R9, RZ, 0x1 ;  /* 0x0000000900007211 */ /* 0x000fe400078f08ff */
[----:B------:R-:W-:Y:S01]  /*0b40*/  LEA.HI R6, R4, R211, RZ, 0x2 ;  /* 0x000000d304067211 */ /* 0x000fe200078f10ff */
[----:B------:R-:W-:Y:S01]  /*0b50*/  IMAD R7, R7, 0x40, R2 ;  /* 0x0000004007077824 */ /* 0x000fe200078e0202 */
[----:B------:R-:W-:-:S02]  /*0b60*/  LOP3.LUT R0, R0, 0x1ffffffe, RZ, 0xc0, !PT ;  /* 0x1ffffffe00007812 */ /* 0x000fc400078ec0ff */
[-C--:B------:R-:W-:Y:S02]  /*0b70*/  LEA.HI R2, R3, R220.reuse, RZ, 0x2 ;  /* 0x000000dc03027211 */ /* 0x080fe400078f10ff */
[----:B------:R-:W-:Y:S01]  /*0b80*/  SHF.R.S32.HI R8, RZ, 0x2, R6 ;  /* 0x00000002ff087819 */ /* 0x000fe20000011406 */
[----:B------:R-:W-:Y:S01]  /*0b90*/  IMAD.IADD R0, R9, 0x1, -R0 ;  /* 0x0000000109007824 */ /* 0x000fe200078e0a00 */
[----:B------:R-:W-:Y:S02]  /*0ba0*/  SHF.R.S32.HI R11, RZ, 0x1f, R6 ;  /* 0x0000001fff0b7819 */ /* 0x000fe40000011406 */
[----:B------:R-:W-:Y:S02]  /*0bb0*/  LOP3.LUT R9, R2, 0xfffffffc, RZ, 0xc0, !PT ;  /* 0xfffffffc02097812 */ /* 0x000fe400078ec0ff */
[----:B------:R-:W-:Y:S02]  /*0bc0*/  LEA.HI R3, R3, R220, RZ, 0x3 ;  /* 0x000000dc03037211 */ /* 0x000fe400078f18ff */
[----:B------:R-:W-:-:S02]  /*0bd0*/  LEA.HI R11, R11, R8, RZ, 0x3 ;  /* 0x000000080b0b7211 */ /* 0x000fc400078f18ff */
[----:B------:R-:W-:Y:S01]  /*0be0*/  SHF.R.S32.HI R212, RZ, 0x7, R5 ;  /* 0x00000007ffd47819 */ /* 0x000fe20000011405 */
[----:B------:R-:W-:Y:S01]  /*0bf0*/  IMAD.IADD R9, R220, 0x1, -R9 ;  /* 0x00000001dc097824 */ /* 0x000fe200078e0a09 */
[----:B------:R-:W-:Y:S02]  /*0c00*/  LOP3.LUT R205, R3, 0xfffffff8, RZ, 0xc0, !PT ;  /* 0xfffffff803cd7812 */ /* 0x000fe400078ec0ff */
[----:B------:R-:W-:Y:S02]  /*0c10*/  LOP3.LUT R11, R11, 0xfffffff8, RZ, 0xc0, !PT ;  /* 0xfffffff80b0b7812 */ /* 0x000fe400078ec0ff */
[----:B------:R-:W-:Y:S02]  /*0c20*/  LEA.HI R4, R4, R211, RZ, 0x5 ;  /* 0x000000d304047211 */ /* 0x000fe400078f28ff */
[----:B------:R-:W-:Y:S01]  /*0c30*/  LEA.HI R5, R5, R212, RZ, 0x1 ;  /* 0x000000d405057211 */ /* 0x000fe200078f08ff */
[----:B------:R-:W-:Y:S01]  /*0c40*/  IMAD R216, R0, 0x8, R7 ;  /* 0x0000000800d87824 */ /* 0x000fe200078e0207 */
[----:B------:R-:W-:Y:S01]  /*0c50*/  LEA.HI R0, R9, R9, RZ, 0x1 ;  /* 0x0000000909007211 */ /* 0x000fe200078f08ff */
[----:B------:R-:W-:Y:S01]  /*0c60*/  IMAD.IADD R205, R220, 0x1, -R205 ;  /* 0x00000001dccd7824 */ /* 0x000fe200078e0acd */
[----:B------:R-:W-:Y:S01]  /*0c70*/  SHF.R.S32.HI R4, RZ, 0x5, R4 ;  /* 0x00000005ff047819 */ /* 0x000fe20000011404 */
[----:B------:R-:W-:Y:S01]  /*0c80*/  IMAD.IADD R11, R8, 0x1, -R11 ;  /* 0x00000001080b7824 */ /* 0x000fe200078e0a0b */
[----:B------:R-:W-:Y:S01]  /*0c90*/  LOP3.LUT R5, R5, 0x3fffffe, RZ, 0xc0, !PT ;  /* 0x03fffffe05057812 */ /* 0x000fe200078ec0ff */
[----:B------:R-:W-:Y:S01]  /*0ca0*/  IMAD.SHL.U32 R18, R205, 0x8, RZ ;  /* 0x00000008cd127824 */ /* 0x000fe200078e00ff */
[----:B------:R-:W-:Y:S01]  /*0cb0*/  LOP3.LUT R6, R6, 0x7ffffffc, RZ, 0xc0, !PT ;  /* 0x7ffffffc06067812 */ /* 0x000fe200078ec0ff */
[----:B------:R-:W-:Y:S01]  /*0cc0*/  IMAD R4, R4, 0x10, R11 ;  /* 0x0000001004047824 */ /* 0x000fe200078e020b */
[----:B------:R-:W-:Y:S01]  /*0cd0*/  LOP3.LUT R0, R0, 0x1ffffffe, RZ, 0xc0, !PT ;  /* 0x1ffffffe00007812 */ /* 0x000fe200078ec0ff */
[----:B------:R-:W-:-:S02]  /*0ce0*/  IMAD.IADD R5, R212, 0x1, -R5 ;  /* 0x00000001d4057824 */ /* 0x000fc400078e0a05 */
[C---:B------:R-:W-:Y:S02]  /*0cf0*/  VIADD R19, R18.reuse, 0x40 ;  /* 0x0000004012137836 */ /* 0x040fe40000000000 */
[----:B------:R-:W-:Y:S02]  /*0d00*/  VIADD R23, R18, 0x80 ;  /* 0x0000008012177836 */ /* 0x000fe40000000000 */
[----:B------:R-:W-:Y:S02]  /*0d10*/  IMAD.MOV.U32 R7, RZ, RZ, -0x2 ;  /* 0xfffffffeff077424 */ /* 0x000fe400078e00ff */
[----:B------:R-:W-:Y:S02]  /*0d20*/  IMAD.IADD R6, R211, 0x1, -R6 ;  /* 0x00000001d3067824 */ /* 0x000fe400078e0a06 */
[----:B------:R-:W-:Y:S02]  /*0d30*/  IMAD.IADD R0, R9, 0x1, -R0 ;  /* 0x0000000109007824 */ /* 0x000fe400078e0a00 */
[----:B------:R-:W-:Y:S01]  /*0d40*/  IMAD R213, R5, 0x40, R4 ;  /* 0x0000004005d57824 */ /* 0x000fe200078e0204 */
[----:B------:R-:W-:Y:S01]  /*0d50*/  CS2R R16, SRZ ;  /* 0x0000000000107805 */ /* 0x000fe2000001ff00 */
[----:B------:R-:W-:Y:S01]  /*0d60*/  IMAD R214, R6, R7, 0x70 ;  /* 0x0000007006d67424 */ /* 0x000fe200078e0207 */
[----:B------:R-:W-:Y:S01]  /*0d70*/  SHF.R.S32.HI R209, RZ, 0x3, R3 ;  /* 0x00000003ffd17819 */ /* 0x000fe20000011403 */
[----:B------:R-:W-:Y:S01]  /*0d80*/  IMAD.MOV.U32 R210, RZ, RZ, RZ ;  /* 0x000000ffffd27224 */ /* 0x000fe200078e00ff */
[----:B------:R-:W-:Y:S01]  /*0d90*/  SHF.R.S32.HI R219, RZ, 0x1f, R18 ;  /* 0x0000001fffdb7819 */ /* 0x000fe20000011412 */
[----:B------:R-:W-:Y:S01]  /*0da0*/  IMAD R215, R0, 0x8, R213 ;  /* 0x0000000800d77824 */ /* 0x000fe200078e02d5 */
[----:B------:R-:W-:-:S02]  /*0db0*/  SHF.R.S32.HI R218, RZ, 0x1f, R19 ;  /* 0x0000001fffda7819 */ /* 0x000fc40000011413 */
[----:B------:R-:W-:Y:S02]  /*0dc0*/  SHF.R.S32.HI R217, RZ, 0x1f, R23 ;  /* 0x0000001fffd97819 */ /* 0x000fe40000011417 */
[----:B--2---:R-:W-:-:S07]  /*0dd0*/  LOP3.LUT R22, R10, 0x1, RZ, 0xfc, !PT ;  /* 0x000000010a167812 */ /* 0x004fce00078efcff */
.L_x_3853:
[----:B0---4-:R-:W0:Y:S01]  /*0de0*/  LDC.64 R2, c[0x0][0xc88] ;  /* 0x00032200ff027b82 */ /* 0x011e220000000a00 */
[----:B------:R-:W-:Y:S01]  /*0df0*/  ULDC.64 UR4, c[0x0][0xa28] ;  /* 0x00028a0000047ab9 */ /* 0x000fe20000000a00 */
[----:B------:R-:W-:Y:S01]  /*0e00*/  IMAD.MOV.U32 R0, RZ, RZ, RZ ;  /* 0x000000ffff007224 */ /* 0x000fe200078e00ff */
[----:B------:R-:W-:Y:S01]  /*0e10*/  ULDC.64 UR6, c[0x0][0xa20] ;  /* 0x0002880000067ab9 */ /* 0x000fe20000000a00 */
[----:B0-----:R-:W-:-:S05]  /*0e20*/  IMAD.WIDE R2, R43, 0x4, R2 ;  /* 0x000000042b027825 */ /* 0x001fca00078e0202 */
[----:B--2---:R-:W2:Y:S01]  /*0e30*/  LDG.E R204, desc[UR60][R2.64] ;  /* 0x0000003c02cc7981 */ /* 0x004ea2000c1e1900 */
[----:B------:R-:W-:-:S04]  /*0e40*/  ISETP.NE.U32.AND P0, PT, RZ, UR4, PT ;  /* 0x00000004ff007c0c */ /* 0x000fc8000bf05070 */
[----:B------:R-:W-:Y:S02]  /*0e50*/  ISETP.NE.AND.EX P0, PT, RZ, UR5, PT, P0 ;  /* 0x00000005ff007c0c */ /* 0x000fe4000bf05300 */
[----:B--2---:R-:W-:-:S11]  /*0e60*/  SHF.R.S32.HI R208, RZ, 0x1f, R204 ;  /* 0x0000001fffd07819 */ /* 0x004fd600000114cc */
[----:B---3--:R-:W-:-:S04]  /*0e70*/  @P0 LEA R4, P1, R204, UR4, 0x2 ;  /* 0x00000004cc040c11 */ /* 0x008fc8000f8210ff */
[----:B------:R-:W-:Y:S01]  /*0e80*/  @P0 LEA.HI.X R5, R204, UR5, R208, 0x2, P1 ;  /* 0x00000005cc050c11 */ /* 0x000fe200088f14d0 */
[----:B------:R-:W-:-:S04]  /*0e90*/  ULDC.64 UR4, c[0x0][0x418] ;  /* 0x0001060000047ab9 */ /* 0x000fc80000000a00 */
[----:B------:R0:W5:Y:S01]  /*0ea0*/  @P0 LDG.E R0, desc[UR60][R4.64] ;  /* 0x0000003c04000981 */ /* 0x000162000c1e1900 */
[----:B------:R-:W-:Y:S01]  /*0eb0*/  ISETP.NE.U32.AND P0, PT, RZ, UR6, PT ;  /* 0x00000006ff007c0c */ /* 0x000fe2000bf05070 */
[----:B------:R-:W-:-:S03]  /*0ec0*/  UISETP.NE.U32.AND UP0, UPT, UR4, URZ, UPT ;  /* 0x0000003f0400728c */ /* 0x000fc6000bf05070 */
[----:B------:R-:W-:Y:S01]  /*0ed0*/  ISETP.NE.AND.EX P0, PT, RZ, UR7, PT, P0 ;  /* 0x00000007ff007c0c */ /* 0x000fe2000bf05300 */
[----:B------:R-:W-:Y:S01]  /*0ee0*/  UISETP.NE.AND.EX UP0, UPT, UR5, URZ, UPT, UP0 ;  /* 0x0000003f0500728c */ /* 0x000fe2000bf05300 */
[----:B------:R-:W-:Y:S02]  /*0ef0*/  ULDC UR4, c[0x0][0x424] ;  /* 0x0001090000047ab9 */ /* 0x000fe40000000800 */
[----:B------:R-:W-:Y:S01]  /*0f00*/  ULDC UR5, c[0x0][0x2f0] ;  /* 0x0000bc0000057ab9 */ /* 0x000fe20000000800 */
[----:B------:R-:W-:-:S04]  /*0f10*/  USEL UR4, UR4, 0x1, UP0 ;  /* 0x0000000104047887 */ /* 0x000fc80008000000 */
[----:B------:R-:W-:-:S04]  /*0f20*/  UIMAD UR4, UR4, UR5, URZ ;  /* 0x00000005040472a4 */ /* 0x000fc8000f8e023f */
[C---:B------:R-:W-:Y:S02]  /*0f30*/  @P0 LEA R2, P1, R204.reuse, UR6, 0x2 ;  /* 0x00000006cc020c11 */ /* 0x040fe4000f8210ff */
[----:B------:R-:W-:Y:S02]  /*0f40*/  IMAD.U32 R83, RZ, RZ, UR4 ;  /* 0x00000004ff537e24 */ /* 0x000fe4000f8e00ff */
[----:B------:R-:W-:-:S05]  /*0f50*/  @P0 LEA.HI.X R3, R204, UR7, R208, 0x2, P1 ;  /* 0x00000007cc030c11 */ /* 0x000fca00088f14d0 */
[----:B------:R0:W5:Y:S01]  /*0f60*/  @P0 LDG.E R83, desc[UR60][R2.64] ;  /* 0x0000003c02530981 */ /* 0x000162000c1e1900 */
[----:B------:R-:W-:Y:S05]  /*0f70*/  @P0 BRA `(.L_x_3811) ;  /* 0x0000000000240947 */ /* 0x000fea0003800000 */
[----:B------:R-:W-:Y:S02]  /*0f80*/  ULDC.64 UR4, c[0x0][0xa08] ;  /* 0x0002820000047ab9 */ /* 0x000fe40000000a00 */
[----:B------:R-:W-:-:S04]  /*0f90*/  ISETP.NE.U32.AND P0, PT, RZ, UR4, PT ;  /* 0x00000004ff007c0c */ /* 0x000fc8000bf05070 */
[----:B------:R-:W-:-:S13]  /*0fa0*/  ISETP.NE.AND.EX P0, PT, RZ, UR5, PT, P0 ;  /* 0x00000005ff007c0c */ /* 0x000fda000bf05300 */
[----:B------:R-:W-:Y:S05]  /*0fb0*/  @!P0 BRA `(.L_x_3811) ;  /* 0x0000000000148947 */ /* 0x000fea0003800000 */
[----:B0-----:R-:W0:Y:S02]  /*0fc0*/  LDC.64 R2, c[0x0][0xa08] ;  /* 0x00028200ff027b82 */ /* 0x001e240000000a00 */
[----:B0-----:R-:W-:-:S05]  /*0fd0*/  IMAD.WIDE R2, R204, 0x4, R2 ;  /* 0x00000004cc027825 */ /* 0x001fca00078e0202 */
[----:B-----5:R-:W2:Y:S04]  /*0fe0*/  LDG.E R83, desc[UR60][R2.64] ;  /* 0x0000003c02537981 */ /* 0x020ea8000c1e1900 */
[----:B------:R-:W2:Y:S02]  /*0ff0*/  LDG.E R4, desc[UR60][R2.64+0x4] ;  /* 0x0000043c02047981 */ /* 0x000ea4000c1e1900 */
[----:B--2---:R-:W-:-:S07]  /*1000*/  IMAD.IADD R83, R4, 0x1, -R83 ;  /* 0x0000000104537824 */ /* 0x004fce00078e0a53 */
.L_x_3811:
[----:B-----5:R-:W-:Y:S01]  /*1010*/  IMAD.IADD R83, R83, 0x1, -R0 ;  /* 0x0000000153537824 */ /* 0x020fe200078e0a00 */
[----:B------:R-:W-:Y:S01]  /*1020*/  PLOP3.LUT P0, PT, PT, PT, PT, 0x80, 0x0 ;  /* 0x000000000000781c */ /* 0x000fe20003f0f070 */
[----:B0-----:R-:W-:Y:S01]  /*1030*/  IMAD.MOV.U32 R2, RZ, RZ, RZ ;  /* 0x000000ffff027224 */ /* 0x001fe200078e00ff */
[----:B------:R-:W-:Y:S01]  /*1040*/  CS2R R20, SRZ ;  /* 0x0000000000147805 */ /* 0x000fe2000001ff00 */
[C---:B------:R-:W-:Y:S01]  /*1050*/  VIADD R3, R83.reuse, 0x6f ;  /* 0x0000006f53037836 */ /* 0x040fe20000000000 */
[----:B------:R-:W-:Y:S01]  /*1060*/  ISETP.GE.AND P1, PT, R83, 0x1, PT ;  /* 0x000000015300780c */ /* 0x000fe20003f26270 */
[----:B------:R-:W-:Y:S01]  /*1070*/  IMAD.MOV.U32 R207, RZ, RZ, R41 ;  /* 0x000000ffffcf7224 */ /* 0x000fe200078e0029 */
[----:B------:R-:W-:Y:S01]  /*1080*/  CS2R R118, SRZ ;  /* 0x0000000000767805 */ /* 0x000fe2000001ff00 */
[----:B------:R-:W-:Y:S01]  /*1090*/  IMAD.HI R2, R3, -0x6db6db6d, R2 ;  /* 0x9249249303027827 */ /* 0x000fe200078e0202 */
[----:B------:R-:W-:Y:S02]  /*10a0*/  CS2R R116, SRZ ;  /* 0x0000000000747805 */ /* 0x000fe4000001ff00 */
[----:B------:R-:W-:-:S02]  /*10b0*/  CS2R R114, SRZ ;  /* 0x0000000000727805 */ /* 0x000fc4000001ff00 */
[----:B------:R-:W-:Y:S01]  /*10c0*/  CS2R R112, SRZ ;  /* 0x0000000000707805 */ /* 0x000fe2000001ff00 */
[----:B------:R-:W-:Y:S01]  /*10d0*/  IMAD.MOV.U32 R206, RZ, RZ, R42 ;  /* 0x000000ffffce7224 */ /* 0x000fe200078e002a */
[----:B------:R-:W-:Y:S02]  /*10e0*/  SHF.R.U32.HI R3, RZ, 0x1f, R2 ;  /* 0x0000001fff037819 */ /* 0x000fe40000011602 */
[----:B------:R-:W-:Y:S02]  /*10f0*/  CS2R R110, SRZ ;  /* 0x00000000006e7805 */ /* 0x000fe4000001ff00 */
[----:B------:R-:W-:Y:S02]  /*1100*/  CS2R R108, SRZ ;  /* 0x00000000006c7805 */ /* 0x000fe4000001ff00 */
[----:B------:R-:W-:Y:S02]  /*1110*/  CS2R R106, SRZ ;  /* 0x00000000006a7805 */ /* 0x000fe4000001ff00 */
[----:B------:R-:W-:-:S02]  /*1120*/  LEA.HI.SX32 R120, R2, R3, 0x1a ;  /* 0x0000000302787211 */ /* 0x000fc400078fd2ff */
        /* <DEDUP_REMOVED lines=41> */
[----:B------:R-:W-:Y:S01]  /*13c0*/  IMAD.MOV.U32 R28, RZ, RZ, RZ ;  /* 0x000000ffff1c7224 */ /* 0x000fe200078e00ff */
[----:B------:R-:W-:Y:S01]  /*13d0*/  CS2R R6, SRZ ;  /* 0x0000000000067805 */ /* 0x000fe2000001ff00 */
[----:B------:R-:W-:Y:S01]  /*13e0*/  IMAD.MOV.U32 R138, RZ, RZ, RZ ;  /* 0x000000ffff8a7224 */ /* 0x000fe200078e00ff */
        /* <DEDUP_REMOVED lines=32> */
.L_x_3813:
[----:B------:R-:W0:Y:S01]  /*15f0*/  S2UR UR5, SR_CgaCtaId ;  /* 0x00000000000579c3 */ /* 0x000e220000008800 */
[----:B------:R-:W-:Y:S01]  /*1600*/  LEA.HI R0, R210, R210, RZ, 0x1 ;  /* 0x000000d2d2007211 */ /* 0x000fe200078f08ff */
[----:B------:R-:W-:Y:S01]  /*1610*/  UMOV UR4, 0x400 ;  /* 0x0000040000047882 */ /* 0x000fe20000000000 */
[----:B------:R-:W-:Y:S01]  /*1620*/  BSSY B0, `(.L_x_3814) ;  /* 0x0000009000007945 */ /* 0x000fe20003800000 */
[----:B------:R-:W-:Y:S02]  /*1630*/  ISETP.NE.AND P0, PT, R22, 0x3, PT ;  /* 0x000000031600780c */ /* 0x000fe40003f05270 */
[----:B------:R-:W-:-:S05]  /*1640*/  LOP3.LUT R3, R0, 0xfffffffe, RZ, 0xc0, !PT ;  /* 0xfffffffe00037812 */ /* 0x000fca00078ec0ff */
[----:B------:R-:W-:-:S05]  /*1650*/  IMAD.IADD R0, R210, 0x1, -R3 ;  /* 0x00000001d2007824 */ /* 0x000fca00078e0a03 */
[----:B------:R-:W-:Y:S01]  /*1660*/  SHF.L.U32 R0, R0, 0x1f, RZ ;  /* 0x0000001f00007819 */ /* 0x000fe200000006ff */
[----:B0-----:R-:W-:-:S06]  /*1670*/  ULEA UR4, UR5, UR4, 0x18 ;  /* 0x0000000405047291 */ /* 0x001fcc000f8ec03f */
[----:B------:R-:W-:-:S04]  /*1680*/  IMAD.U32 R5, RZ, RZ, UR4 ;  /* 0x00000004ff057e24 */ /* 0x000fc8000f8e00ff */
[----:B------:R-:W0:Y:S02]  /*1690*/  SYNCS.PHASECHK.TRANS64.TRYWAIT P1, [R5+URZ+0x36800], R0 ;  /* 0x03680000050075a7 */ /* 0x000e24000802017f */
[----:B0-----:R-:W-:Y:S05]  /*16a0*/  @!P1 BRA `(.L_x_3815) ;  /* 0x0000011800ec9947 */ /* 0x001fea0003800000 */
.L_x_3982:
[----:B------:R-:W-:Y:S05]  /*16b0*/  BSYNC B0 ;  /* 0x0000000000007941 */ /* 0x000fea0003800000 */
.L_x_3814:
[----:B------:R-:W-:Y:S05]  /*16c0*/  @!P0 BRA `(.L_x_3816) ;  /* 0x0000000000048947 */ /* 0x000fea0003800000 */
[----:B------:R-:W-:Y:S01]  /*16d0*/  BPT.TRAP 0x1 ;  /* 0x000000040000795c */ /* 0x000fe20000300000 */
.L_x_3816:
[----:B------:R-:W-:Y:S01]  /*16e0*/  IMAD R2, R16, 0x8, R5 ;  /* 0x0000000810027824 */ /* 0x000fe200078e0205 */
[----:B------:R-:W-:-:S04]  /*16f0*/  SHF.L.U32 R3, R17, 0x1f, RZ ;  /* 0x0000001f11037819 */ /* 0x000fc800000006ff */
[----:B------:R1:W2:Y:S01]  /*1700*/  SYNCS.PHASECHK.TRANS64.TRYWAIT P2, [R2+URZ+0x36830], R3 ;  /* 0x03683003020075a7 */ /* 0x0002a2000804017f */
[----:B------:R-:W-:Y:S05]  /*1710*/  @!P0 BRA `(.L_x_3817) ;  /* 0x0000000000048947 */ /* 0x000fea0003800000 */
[----:B------:R-:W-:Y:S01]  /*1720*/  BPT.TRAP 0x1 ;  /* 0x000000040000795c */ /* 0x000fe20000300000 */
.L_x_3817:
[----:B0-----:R-:W0:Y:S01]  /*1730*/  S2R R0, SR_TID.X ;  /* 0x0000000000007919 */ /* 0x001e220000002100 */
[----:B------:R-:W-:Y:S01]  /*1740*/  IMAD.MOV.U32 R119, RZ, RZ, RZ ;  /* 0x000000ffff777224 */ /* 0x000fe200078e00ff */
[----:B0-----:R-:W-:Y:S01]  /*1750*/  LOP3.LUT P1, RZ, R0, 0x7f, RZ, 0xc0, !PT ;  /* 0x0000007f00ff7812 */ /* 0x001fe2000782c0ff */
[----:B--2---:R-:W-:-:S12]  /*1760*/  @P2 BRA `(.L_x_3818) ;  /* 0x0000000000082947 */ /* 0x004fd80003800000 */
[----:B------:R-:W0:Y:S02]  /*1770*/  SYNCS.PHASECHK.TRANS64.TRYWAIT P2, [R2+URZ+0x36830], R3 ;  /* 0x03683003020075a7 */ /* 0x000e24000804017f */
[----:B0-----:R-:W-:Y:S05]  /*1780*/  @!P2 BRA `(.L_x_3819) ;  /* 0x0000011800c8a947 */ /* 0x001fea0003800000 */
.L_x_3818:
[----:B------:R-:W-:Y:S05]  /*1790*/  WARPSYNC.ALL ;  /* 0x0000000000007948 */ /* 0x000fea0003800000 */
[----:B------:R-:W-:Y:S01]  /*17a0*/  VIADD R0, R5, 0x21400 ;  /* 0x0002140005007836 */ /* 0x000fe20000000000 */
[----:B------:R-:W-:Y:S01]  /*17b0*/  ULOP3.LUT UR8, UR36, 0x10000, URZ, 0xfc, !UPT ;  /* 0x0001000024087892 */ /* 0x000fe2000f8efc3f */
[----:B------:R-:W-:Y:S01]  /*17c0*/  WARPGROUP.ARRIVE ;  /* 0x00000000000079c5 */ /* 0x000fe20000000000 */
[----:B------:R-:W-:Y:S01]  /*17d0*/  UMOV UR9, 0x40000040 ;  /* 0x4000004000097882 */ /* 0x000fe20000000000 */
[----:B------:R-:W-:Y:S01]  /*17e0*/  UMOV UR11, 0x40000040 ;  /* 0x40000040000b7882 */ /* 0x000fe20000000000 */
[----:B------:R-:W-:Y:S01]  /*17f0*/  SHF.R.U32.HI R0, RZ, 0x4, R0 ;  /* 0x00000004ff007819 */ /* 0x000fe20000011600 */
[----:B------:R-:W-:Y:S01]  /*1800*/  UMOV UR5, UR9 ;  /* 0x0000000900057c82 */ /* 0x000fe20008000000 */
[----:B------:R-:W-:Y:S01]  /*1810*/  UMOV UR7, 0x40000040 ;  /* 0x4000004000077882 */ /* 0x000fe20000000000 */
[----:B------:R-:W-:Y:S01]  /*1820*/  UMOV UR4, UR8 ;  /* 0x0000000800047c82 */ /* 0x000fe20008000000 */
[----:B------:R-:W-:Y:S01]  /*1830*/  LOP3.LUT R0, R0, 0x3fff, RZ, 0xc0, !PT ;  /* 0x00003fff00007812 */ /* 0x000fe200078ec0ff */
[----:B------:R-:W-:Y:S01]  /*1840*/  UMOV UR12, UR8 ;  /* 0x00000008000c7c82 */ /* 0x000fe20008000000 */
[----:B------:R-:W-:Y:S01]  /*1850*/  UMOV UR13, UR9 ;  /* 0x00000009000d7c82 */ /* 0x000fe20008000000 */
[----:B------:R-:W-:Y:S01]  /*1860*/  UMOV UR15, 0x40000040 ;  /* 0x40000040000f7882 */ /* 0x000fe20000000000 */
[----:B------:R-:W-:Y:S01]  /*1870*/  LOP3.LUT R9, R0, 0x10000, RZ, 0xfc, !PT ;  /* 0x0001000000097812 */ /* 0x000fe200078efcff */
[----:B------:R-:W-:Y:S01]  /*1880*/  UMOV UR16, UR8 ;  /* 0x0000000800107c82 */ /* 0x000fe20008000000 */
[----:B------:R-:W-:Y:S01]  /*1890*/  UMOV UR17, UR9 ;  /* 0x0000000900117c82 */ /* 0x000fe20008000000 */
[----:B------:R-:W-:Y:S01]  /*18a0*/  UMOV UR19, 0x40000040 ;  /* 0x4000004000137882 */ /* 0x000fe20000000000 */
[----:B------:R-:W-:Y:S01]  /*18b0*/  UMOV UR20, UR8 ;  /* 0x0000000800147c82 */ /* 0x000fe20008000000 */
[----:B------:R-:W-:Y:S01]  /*18c0*/  IMAD R0, R16, 0xa80, R9 ;  /* 0x00000a8010007824 */ /* 0x000fe200078e0209 */
[----:B------:R-:W-:Y:S01]  /*18d0*/  UMOV UR21, UR9 ;  /* 0x0000000900157c82 */ /* 0x000fe20008000000 */
[----:B------:R-:W-:Y:S01]  /*18e0*/  UMOV UR23, 0x40000040 ;  /* 0x4000004000177882 */ /* 0x000fe20000000000 */
[----:B------:R-:W-:Y:S01]  /*18f0*/  UMOV UR27, 0x40000040 ;  /* 0x40000040001b7882 */ /* 0x000fe20000000000 */
        /* <DEDUP_REMOVED lines=9> */
[----:B01----:R-:W-:Y:S01]  /*1990*/  IMAD.IADD R3, R214, 0x1, R83 ;  /* 0x00000001d6037824 */ /* 0x003fe200078e0253 */
[----:B------:R-:W-:Y:S01]  /*19a0*/  P2R R80, PR, RZ, 0x2 ;  /* 0x00000002ff507803 */ /* 0x000fe20000000000 */
[----:B------:R-:W-:Y:S01]  /*19b0*/  IMAD.MOV.U32 R118, RZ, RZ, R119 ;  /* 0x000000ffff767224 */ /* 0x000fe200078e0077 */
[----:B------:R-:W-:Y:S01]  /*19c0*/  P2R R82, PR, RZ, 0x1 ;  /* 0x00000001ff527803 */ /* 0x000fe20000000000 */
[----:B------:R-:W-:Y:S01]  /*19d0*/  IMAD R3, R120, -0x70, R3 ;  /* 0xffffff9078037824 */ /* 0x000fe200078e0203 */
[----:B------:R-:W-:Y:S01]  /*19e0*/  HGMMA.64x16x16.F32.BF16 R72, gdesc[UR8], RZ, !UPT, gsb0 ;  /* 0x00200000084879f0 */ /* 0x000fe2000c0018ff */
[----:B------:R-:W-:Y:S01]  /*19f0*/  UIADD3 UR6, UR10, 0x80, URZ ;  /* 0x000000800a067890 */ /* 0x000fe2000fffe03f */
[--C-:B------:R-:W-:Y:S01]  /*1a00*/  IMAD.MOV.U32 R116, RZ, RZ, R119.reuse ;  /* 0x000000ffff747224 */ /* 0x100fe200078e0077 */
[----:B------:R-:W-:Y:S01]  /*1a10*/  UIADD3 UR14, UR10, 0x180, URZ ;  /* 0x000001800a0e7890 */ /* 0x000fe2000fffe03f */
[C---:B------:R-:W-:Y:S01]  /*1a20*/  ISETP.GT.AND P2, PT, R3.reuse, RZ, PT ;  /* 0x000000ff0300720c */ /* 0x040fe20003f44270 */
[----:B------:R-:W-:Y:S01]  /*1a30*/  UIADD3 UR18, UR10, 0x200, URZ ;  /* 0x000002000a127890 */ /* 0x000fe2000fffe03f */
[C---:B------:R-:W-:Y:S01]  /*1a40*/  ISETP.GT.AND P3, PT, R3.reuse, 0x1, PT ;  /* 0x000000010300780c */ /* 0x040fe20003f64270 */
        /* <DEDUP_REMOVED lines=9> */
[----:B------:R-:W-:Y:S01]  /*1ae0*/  ISETP.GT.AND P0, PT, R3, 0x50, PT ;  /* 0x000000500300780c */ /* 0x000fe20003f04270 */
[----:B------:R-:W-:Y:S01]  /*1af0*/  UIADD3 UR38, UR10, 0x502, URZ ;  /* 0x000005020a267890 */ /* 0x000fe2000fffe03f */
[--C-:B------:R-:W-:Y:S01]  /*1b00*/  IMAD.MOV.U32 R114, RZ, RZ, R119.reuse ;  /* 0x000000ffff727224 */ /* 0x100fe200078e0077 */
        /* <DEDUP_REMOVED lines=39> */
[----:B------:R-:W-:Y:S01]  /*1d80*/  UMOV UR13, 0x40000040 ;  /* 0x40000040000d7882 */ /* 0x000fe20000000000 */
[----:B------:R-:W-:Y:S01]  /*1d90*/  UMOV UR15, 0x40000040 ;  /* 0x40000040000f7882 */ /* 0x000fe20000000000 */
        /* <DEDUP_REMOVED lines=429> */
[----:B------:R-:W-:Y:S01]  /*3870*/  UMOV UR52, UR11 ;  /* 0x0000000b00347c82 */ /* 0x000fe20008000000 */
[----:B------:R-:W-:Y:S01]  /*3880*/  UMOV UR53, 0x40000040 ;  /* 0x4000004000357882 */ /* 0x000fe20000000000 */
[----:B------:R-:W-:Y:S01]  /*3890*/  UMOV UR55, 0x40000040 ;  /* 0x4000004000377882 */ /* 0x000fe20000000000 */
        /* <DEDUP_REMOVED lines=22> */
[--C-:B------:R-:W-:Y:S01]  /*3a00*/  IMAD.MOV.U32 R76, RZ, RZ, R119.reuse ;  /* 0x000000ffff4c7224 */ /* 0x100fe200078e0077 */
[----:B------:R-:W-:Y:S01]  /*3a10*/  FSEL R77, R77, -INF , P5 ;  /* 0xff8000004d4d7808 */ /* 0x000fe20002800000 */
[----:B------:R-:W-:Y:S01]  /*3a20*/  IMAD.MOV.U32 R74, RZ, RZ, R119 ;  /* 0x000000ffff4a7224 */ /* 0x000fe200078e0077 */
[----:B------:R-:W-:-:S02]  /*3a30*/  ISETP.GT.AND P2, PT, R3, 0x10, PT ;  /* 0x000000100300780c */ /* 0x000fc40003f44270 */
        /* <DEDUP_REMOVED lines=23> */
[----:B------:R-:W-:-:S02]  /*3bb0*/  FSEL R69, R69, -INF , P5 ;  /* 0xff80000045457808 */ /* 0x000fc40002800000 */
[----:B------:R-:W-:Y:S02]  /*3bc0*/  ISETP.GT.AND P2, PT, R3, 0x20, PT ;  /* 0x000000200300780c */ /* 0x000fe40003f44270 */
        /* <DEDUP_REMOVED lines=38> */
[----:B------:R-:W-:Y:S01]  /*3e30*/  UMOV UR54, UR4 ;  /* 0x0000000400367c82 */ /* 0x000fe20008000000 */
[----:B------:R-:W-:Y:S01]  /*3e40*/  UMOV UR55, 0x40000040 ;  /* 0x4000004000377882 */ /* 0x000fe20000000000 */
[----:B------:R-:W-:Y:S01]  /*3e50*/  FSEL R49, R62, -INF , P5 ;  /* 0xff8000003e317808 */ /* 0x000fe20002800000 */
[----:B------:R-:W-:Y:S01]  /*3e60*/  ULDC UR4, c[0x0][0x988] ;  /* 0x0002620000047ab9 */ /* 0x000fe20000000800 */
[----:B------:R-:W-:Y:S01]  /*3e70*/  ISETP.GT.AND P5, PT, R3, 0x39, PT ;  /* 0x000000390300780c */ /* 0x000fe20003fa4270 */
[--C-:B------:R-:W-:Y:S01]  /*3e80*/  IMAD.MOV.U32 R62, RZ, RZ, R119.reuse ;  /* 0x000000ffff3e7224 */ /* 0x100fe200078e0077 */
[----:B------:R-:W-:Y:S01]  /*3e90*/  FSEL R103, R52, -INF , P6 ;  /* 0xff80000034677808 */ /* 0x000fe20003000000 */
[----:B------:R-:W-:Y:S01]  /*3ea0*/  IMAD.MOV.U32 R52, RZ, RZ, R119 ;  /* 0x000000ffff347224 */ /* 0x000fe200078e0077 */
[----:B------:R-:W-:-:S02]  /*3eb0*/  FMNMX.FTZ R0, R101, R0, !PT ;  /* 0x0000000065007209 */ /* 0x000fc40007810000 */
[----:B------:R-:W-:Y:S02]  /*3ec0*/  FSEL R105, R53, -INF , P5 ;  /* 0xff80000035697808 */ /* 0x000fe40002800000 */
[----:B------:R-:W-:Y:S02]  /*3ed0*/  FMNMX.FTZ R0, R103, R0, !PT ;  /* 0x0000000067007209 */ /* 0x000fe40007810000 */
[----:B------:R-:W-:Y:S01]  /*3ee0*/  FSEL R53, R50, -INF , P3 ;  /* 0xff80000032357808 */ /* 0x000fe20001800000 */
[----:B------:R-:W-:Y:S01]  /*3ef0*/  IMAD.MOV.U32 R50, RZ, RZ, R119 ;  /* 0x000000ffff327224 */ /* 0x000fe200078e0077 */
[----:B------:R-:W-:Y:S02]  /*3f00*/  ISETP.GT.AND P3, PT, R3, 0x41, PT ;  /* 0x000000410300780c */ /* 0x000fe40003f64270 */
[----:B------:R-:W-:Y:S02]  /*3f10*/  FMNMX.FTZ R0, R105, R0, !PT ;  /* 0x0000000069007209 */ /* 0x000fe40007810000 */
[----:B------:R-:W-:-:S02]  /*3f20*/  FSEL R51, R51, -INF , P2 ;  /* 0xff80000033337808 */ /* 0x000fc40001000000 */
[----:B------:R-:W-:Y:S02]  /*3f30*/  ISETP.GT.AND P2, PT, R3, 0x48, PT ;  /* 0x000000480300780c */ /* 0x000fe40003f44270 */
        /* <DEDUP_REMOVED lines=8> */
[----:B------:R-:W-:Y:S01]  /*3fc0*/  UIADD3 UR54, UR10, 0xa06, URZ ;  /* 0x00000a060a367890 */ /* 0x000fe2000fffe03f */
[----:B------:R-:W-:Y:S01]  /*3fd0*/  FSEL R111, R44, -INF , P2 ;  /* 0xff8000002c6f7808 */ /* 0x000fe20001000000 */
[----:B------:R-:W-:Y:S01]  /*3fe0*/  UMOV UR55, 0x40000040 ;  /* 0x4000004000377882 */ /* 0x000fe20000000000 */
[----:B------:R-:W-:Y:S01]  /*3ff0*/  FMNMX.FTZ R0, R109, R0, !PT ;  /* 0x000000006d007209 */ /* 0x000fe20007810000 */
[----:B------:R-:W-:Y:S01]  /*4000*/  IMAD.MOV.U32 R44, RZ, RZ, R119 ;  /* 0x000000ffff2c7224 */ /* 0x000fe200078e0077 */
[----:B------:R-:W-:Y:S02]  /*4010*/  FSEL R113, R45, -INF , P1 ;  /* 0xff8000002d717808 */ /* 0x000fe40000800000 */
[----:B------:R-:W-:Y:S02]  /*4020*/  FMNMX.FTZ R0, R111, R0, !PT ;  /* 0x000000006f007209 */ /* 0x000fe40007810000 */
[----:B------:R-:W-:-:S02]  /*4030*/  ISETP.GT.AND P1, PT, R3, 0x51, PT ;  /* 0x000000510300780c */ /* 0x000fc40003f24270 */
[----:B------:R-:W-:Y:S02]  /*4040*/  FMNMX.FTZ R0, R113, R0, !PT ;  /* 0x0000000071007209 */ /* 0x000fe40007810000 */
[----:B------:R-:W-:Y:S02]  /*4050*/  FSEL R43, R43, -INF , P3 ;  /* 0xff8000002b2b7808 */ /* 0x000fe40001800000 */
[C---:B------:R-:W-:Y:S02]  /*4060*/  ISETP.GT.AND P3, PT, R3.reuse, 0x60, PT ;  /* 0x000000600300780c */ /* 0x040fe40003f64270 */
[----:B------:R-:W-:Y:S01]  /*4070*/  FSEL R45, R42, -INF , P4 ;  /* 0xff8000002a2d7808 */ /* 0x000fe20002000000 */
[--C-:B------:R-:W-:Y:S01]  /*4080*/  IMAD.MOV.U32 R42, RZ, RZ, R119.reuse ;  /* 0x000000ffff2a7224 */ /* 0x100fe200078e0077 */
[C---:B------:R-:W-:Y:S02]  /*4090*/  ISETP.GT.AND P4, PT, R3.reuse, 0x61, PT ;  /* 0x000000610300780c */ /* 0x040fe40003f84270 */
[----:B------:R-:W-:Y:S01]  /*40a0*/  FSEL R41, R54, -INF , P6 ;  /* 0xff80000036297808 */ /* 0x000fe20003000000 */
[----:B------:R-:W-:Y:S01]  /*40b0*/  IMAD.MOV.U32 R54, RZ, RZ, R119 ;  /* 0x000000ffff367224 */ /* 0x000fe200078e0077 */
[----:B------:R-:W-:-:S02]  /*40c0*/  ISETP.GT.AND P6, PT, R3, 0x69, PT ;  /* 0x000000690300780c */ /* 0x000fc40003fc4270 */
[----:B------:R-:W-:Y:S01]  /*40d0*/  P2R R20, PR, RZ, 0x2 ;  /* 0x00000002ff147803 */ /* 0x000fe20000000000 */
[----:B------:R-:W-:Y:S02]  /*40e0*/  WARPGROUP.DEPBAR.LE gsb0, 0x0 ;  /* 0x00008000000079c5 */ /* 0x000fe40000010000 */
[----:B------:R-:W-:Y:S01]  /*40f0*/  WARPGROUP.ARRIVE ;  /* 0x00000000000079c5 */ /* 0x000fe20000000000 */
[----:B------:R-:W-:Y:S02]  /*4100*/  FSEL R115, R32, -INF , P0 ;  /* 0xff80000020737808 */ /* 0x000fe40000000000 */
[----:B------:R-:W-:Y:S02]  /*4110*/  ISETP.GT.AND P0, PT, R3, 0x58, PT ;  /* 0x000000580300780c */ /* 0x000fe40003f04270 */
[----:B------:R-:W-:Y:S01]  /*4120*/  FSEL R117, R33, -INF , P1 ;  /* 0xff80000021757808 */ /* 0x000fe20000800000 */
[----:B------:R-:W-:Y:S01]  /*4130*/  HGMMA.64x16x16.F32.BF16 R24, gdesc[UR52], R24, gsb0 ;  /* 0x00200000341879f0 */ /* 0x000fe20008001818 */
[----:B------:R-:W-:-:S02]  /*4140*/  FMNMX.FTZ R0, R115, R0, !PT ;  /* 0x0000000073007209 */ /* 0x000fc40007810000 */
[----:B------:R-:W-:Y:S01]  /*4150*/  FSEL R33, R46, -INF , P2 ;  /* 0xff8000002e217808 */ /* 0x000fe20001000000 */
[----:B------:R-:W-:Y:S01]  /*4160*/  IMAD.MOV.U32 R46, RZ, RZ, R119 ;  /* 0x000000ffff2e7224 */ /* 0x000fe200078e0077 */
[----:B------:R-:W-:Y:S02]  /*4170*/  ISETP.GT.AND P2, PT, R3, 0x59, PT ;  /* 0x000000590300780c */ /* 0x000fe40003f44270 */
[----:B------:R-:W-:Y:S02]  /*4180*/  FSEL R121, R36, -INF , P0 ;  /* 0xff80000024797808 */ /* 0x000fe40000000000 */
[----:B------:R-:W-:Y:S02]  /*4190*/  FMNMX.FTZ R0, R117, R0, !PT ;  /* 0x0000000075007209 */ /* 0x000fe40007810000 */
[----:B------:R-:W-:Y:S02]  /*41a0*/  FSEL R123, R37, -INF , P2 ;  /* 0xff800000257b7808 */ /* 0x000fe40001000000 */
[----:B------:R-:W-:-:S02]  /*41b0*/  FMNMX.FTZ R0, R121, R0, !PT ;  /* 0x0000000079007209 */ /* 0x000fc40007810000 */
[----:B------:R-:W-:Y:S02]  /*41c0*/  P2R R14, PR, RZ, 0x1 ;  /* 0x00000001ff0e7803 */ /* 0x000fe40000000000 */
[----:B------:R-:W-:Y:S02]  /*41d0*/  FMNMX.FTZ R0, R123, R0, !PT ;  /* 0x000000007b007209 */ /* 0x000fe40007810000 */
[C---:B------:R-:W-:Y:S02]  /*41e0*/  ISETP.GT.AND P0, PT, R3.reuse, 0x49, PT ;  /* 0x000000490300780c */ /* 0x040fe40003f04270 */
[----:B------:R-:W-:Y:S02]  /*41f0*/  ISETP.GT.AND P1, PT, R3, 0x50, PT ;  /* 0x000000500300780c */ /* 0x000fe40003f24270 */
[----:B------:R-:W-:Y:S02]  /*4200*/  FSEL R57, R47, -INF , P0 ;  /* 0xff8000002f397808 */ /* 0x000fe40000000000 */
[----:B------:R-:W-:-:S02]  /*4210*/  FSEL R37, R34, -INF , P1 ;  /* 0xff80000022257808 */ /* 0x000fc40000800000 */
[----:B------:R-:W-:Y:S02]  /*4220*/  ISETP.NE.AND P1, PT, R20, RZ, PT ;  /* 0x000000ff1400720c */ /* 0x000fe40003f25270 */
[----:B------:R-:W-:Y:S02]  /*4230*/  P2R R12, PR, RZ, 0x4 ;  /* 0x00000004ff0c7803 */ /* 0x000fe40000000000 */
[----:B------:R-:W-:Y:S02]  /*4240*/  ISETP.NE.AND P0, PT, R14, RZ, PT ;  /* 0x000000ff0e00720c */ /* 0x000fe40003f05270 */
        /* <DEDUP_REMOVED lines=48> */
[----:B------:R-:W-:Y:S01]  /*4550*/  MUFU.EX2 R25, R25 ;  /* 0x0000001900197308 */ /* 0x000fe20000000800 */
[----:B------:R-:W-:Y:S01]  /*4560*/  FMNMX.FTZ R6, R41, R6, !PT ;  /* 0x0000000629067209 */ /* 0x000fe20007810000 */
[-CC-:B------:R-:W-:Y:S01]  /*4570*/  FFMA.FTZ R196, R87, R0.reuse, -R10.reuse ;  /* 0x0000000057c47223 */ /* 0x180fe2000001080a */
[----:B------:R-:W-:Y:S01]  /*4580*/  FSEL R77, R30, -INF , P5 ;  /* 0xff8000001e4d7808 */ /* 0x000fe20002800000 */
[--C-:B------:R-:W-:Y:S01]  /*4590*/  FFMA.FTZ R61, R65, R0, -R10.reuse ;  /* 0x00000000413d7223 */ /* 0x100fe2000001080a */
[----:B------:R-:W-:Y:S01]  /*45a0*/  FMNMX.FTZ R6, R55, R6, !PT ;  /* 0x0000000637067209 */ /* 0x000fe20007810000 */
[-CC-:B------:R-:W-:Y:S01]  /*45b0*/  FFMA.FTZ R198, R89, R0.reuse, -R10.reuse ;  /* 0x0000000059c67223 */ /* 0x180fe2000001080a */
[--C-:B------:R-:W-:Y:S01]  /*45c0*/  FFMA.FTZ R65, R69, R0, -R10.reuse ;  /* 0x0000000045417223 */ /* 0x100fe2000001080a */
[----:B------:R-:W0:Y:S01]  /*45d0*/  MUFU.EX2 R200, R200 ;  /* 0x000000c800c87308 */ /* 0x000e220000000800 */
        /* <DEDUP_REMOVED lines=22> */
[--C-:B------:R-:W-:Y:S01]  /*4740*/  FFMA.FTZ R121, R121, R0, -R10.reuse ;  /* 0x0000000079797223 */ /* 0x100fe2000001080a */
[----:B------:R-:W4:Y:S01]  /*4750*/  MUFU.EX2 R196, R196 ;  /* 0x000000c400c47308 */ /* 0x000f220000000800 */
[----:B------:R-:W-:Y:S01]  /*4760*/  FMNMX.FTZ R6, R29, R6, !PT ;  /* 0x000000061d067209 */ /* 0x000fe20007810000 */
[-CC-:B------:R-:W-:Y:S01]  /*4770*/  FFMA.FTZ R123, R123, R0.reuse, -R10.reuse ;  /* 0x000000007b7b7223 */ /* 0x180fe2000001080a */
[-CC-:B------:R-:W-:Y:S01]  /*4780*/  FFMA.FTZ R125, R125, R0.reuse, -R10.reuse ;  /* 0x000000007d7d7223 */ /* 0x180fe2000001080a */
[--C-:B------:R-:W-:Y:S01]  /*4790*/  FFMA.FTZ R127, R127, R0, -R10.reuse ;  /* 0x000000007f7f7223 */ /* 0x100fe2000001080a */
[----:B------:R-:W-:Y:S01]  /*47a0*/  FMNMX.FTZ R6, R39, R6, !PT ;  /* 0x0000000627067209 */ /* 0x000fe20007810000 */
[-CC-:B------:R-:W-:Y:S01]  /*47b0*/  FFMA.FTZ R129, R129, R0.reuse, -R10.reuse ;  /* 0x0000000081817223 */ /* 0x180fe2000001080a */
[----:B------:R-:W-:Y:S01]  /*47c0*/  FFMA.FTZ R10, R131, R0, -R10 ;  /* 0x00000000830a7223 */ /* 0x000fe2000001080a */
[----:B------:R-:W5:Y:S01]  /*47d0*/  MUFU.EX2 R61, R61 ;  /* 0x0000003d003d7308 */ /* 0x000f620000000800 */
[----:B------:R-:W-:Y:S01]  /*47e0*/  FMNMX.FTZ R6, R73, R6, !PT ;  /* 0x0000000649067209 */ /* 0x000fe20007810000 */
[----:B------:R-:W-:-:S02]  /*47f0*/  IMAD.MOV.U32 R95, RZ, RZ, R119 ;  /* 0x000000ffff5f7224 */ /* 0x000fc400078e0077 */
[--C-:B------:R-:W-:Y:S01]  /*4800*/  IMAD.MOV.U32 R93, RZ, RZ, R119.reuse ;  /* 0x000000ffff5d7224 */ /* 0x100fe200078e0077 */
[----:B------:R-:W-:Y:S01]  /*4810*/  FMNMX.FTZ R6, R27, R6, !PT ;  /* 0x000000061b067209 */ /* 0x000fe20007810000 */
[--C-:B------:R-:W-:Y:S02]  /*4820*/  IMAD.MOV.U32 R91, RZ, RZ, R119.reuse ;  /* 0x000000ffff5b7224 */ /* 0x100fe400078e0077 */
[----:B------:R-:W-:Y:S01]  /*4830*/  MUFU.EX2 R198, R198 ;  /* 0x000000c600c67308 */ /* 0x000fe20000000800 */
[----:B------:R-:W-:Y:S01]  /*4840*/  FMNMX.FTZ R6, R77, R6, !PT ;  /* 0x000000064d067209 */ /* 0x000fe20007810000 */
[--C-:B------:R-:W-:Y:S02]  /*4850*/  IMAD.MOV.U32 R89, RZ, RZ, R119.reuse ;  /* 0x000000ffff597224 */ /* 0x100fe400078e0077 */
[--C-:B------:R-:W-:Y:S01]  /*4860*/  IMAD.MOV.U32 R87, RZ, RZ, R119.reuse ;  /* 0x000000ffff577224 */ /* 0x100fe200078e0077 */
[----:B------:R-:W-:Y:S01]  /*4870*/  FMNMX.FTZ R6, R31, R6, !PT ;  /* 0x000000061f067209 */ /* 0x000fe20007810000 */
[----:B------:R-:W-:-:S02]  /*4880*/  IMAD.MOV.U32 R85, RZ, RZ, R119 ;  /* 0x000000ffff557224 */ /* 0x000fc400078e0077 */
[----:B------:R-:W-:Y:S01]  /*4890*/  MUFU.EX2 R65, R65 ;  /* 0x0000004100417308 */ /* 0x000fe20000000800 */
[----:B------:R-:W-:Y:S01]  /*48a0*/  IMAD.MOV.U32 R81, RZ, RZ, R119 ;  /* 0x000000ffff517224 */ /* 0x000fe200078e0077 */
[----:B------:R-:W1:Y:S06]  /*48b0*/  SHFL.BFLY PT, R3, R6, 0x2, 0x1f ;  /* 0x0c401f0006037f89 */ /* 0x000e6c00000e0000 */
[----:B------:R-:W-:Y:S08]  /*48c0*/  MUFU.EX2 R192, R192 ;  /* 0x000000c000c07308 */ /* 0x000ff00000000800 */
[----:B------:R-:W-:Y:S08]  /*48d0*/  MUFU.EX2 R69, R69 ;  /* 0x0000004500457308 */ /* 0x000ff00000000800 */
[----:B------:R-:W-:Y:S01]  /*48e0*/  MUFU.EX2 R194, R194 ;  /* 0x000000c200c27308 */ /* 0x000fe20000000800 */
[----:B-1----:R-:W-:-:S05]  /*48f0*/  FMNMX.FTZ R8, R6, R3, !PT ;  /* 0x0000000306087209 */ /* 0x002fca0007810000 */
[----:B------:R-:W1:Y:S02]  /*4900*/  SHFL.BFLY PT, R3, R8, 0x1, 0x1f ;  /* 0x0c201f0008037f89 */ /* 0x000e6400000e0000 */
[----:B------:R-:W-:Y:S08]  /*4910*/  MUFU.EX2 R97, R97 ;  /* 0x0000006100617308 */ /* 0x000ff00000000800 */
[----:B------:R-:W-:Y:S08]  /*4920*/  MUFU.EX2 R99, R99 ;  /* 0x0000006300637308 */ /* 0x000ff00000000800 */
[----:B------:R0:W-:Y:S01]  /*4930*/  MUFU.EX2 R188, R101 ;  /* 0x0000006500bc7308 */ /* 0x0001e20000000800 */
[----:B-1----:R-:W-:-:S07]  /*4940*/  FMNMX.FTZ R3, R8, R3, !PT ;  /* 0x0000000308037209 */ /* 0x002fce0007810000 */
[----:B------:R-:W-:Y:S01]  /*4950*/  MUFU.EX2 R103, R103 ;  /* 0x0000006700677308 */ /* 0x000fe20000000800 */
[----:B0-----:R-:W-:Y:S01]  /*4960*/  IMAD.MOV.U32 R101, RZ, RZ, R119 ;  /* 0x000000ffff657224 */ /* 0x001fe200078e0077 */
[C---:B------:R-:W-:Y:S01]  /*4970*/  FSETP.NEU.FTZ.AND P2, PT, R3.reuse, -INF , PT ;  /* 0xff8000000300780b */ /* 0x040fe20003f5d000 */
[----:B------:R-:W-:-:S05]  /*4980*/  FMUL.FTZ R6, R3, R0 ;  /* 0x0000000003067220 */ /* 0x000fca0000410000 */
[----:B------:R-:W-:Y:S01]  /*4990*/  MUFU.EX2 R190, R105 ;  /* 0x0000006900be7308 */ /* 0x000fe20000000800 */
[----:B------:R-:W-:Y:S02]  /*49a0*/  FSEL R6, R6, RZ, P2 ;  /* 0x000000ff06067208 */ /* 0x000fe40001000000 */
[----:B------:R-:W-:Y:S01]  /*49b0*/  ISETP.GE.AND P2, PT, R83, 0x71, PT ;  /* 0x000000715300780c */ /* 0x000fe20003f46270 */
[----:B------:R-:W-:Y:S02]  /*49c0*/  IMAD.MOV.U32 R83, RZ, RZ, R119 ;  /* 0x000000ffff537224 */ /* 0x000fe400078e0077 */
        /* <DEDUP_REMOVED lines=27> */
[----:B------:R-:W-:Y:S01]  /*4b80*/  FFMA.FTZ R37, R37, R0, -R6 ;  /* 0x0000000025257223 */ /* 0x000fe20000010806 */
[----:B------:R-:W2:Y:S01]  /*4b90*/  MUFU.EX2 R12, R79 ;  /* 0x0000004f000c7308 */ /* 0x000ea20000000800 */
[----:B-----5:R-:W-:Y:S01]  /*4ba0*/  FADD.FTZ R7, R61, R32 ;  /* 0x000000203d077221 */ /* 0x020fe20000010000 */
[----:B-1----:R-:W-:Y:S01]  /*4bb0*/  FADD.FTZ R32, R201, R8 ;  /* 0x00000008c9207221 */ /* 0x002fe20000010000 */
[----:B------:R-:W-:Y:S01]  /*4bc0*/  F2FP.BF16.F32.PACK_AB R200, R25, R200 ;  /* 0x000000c819c8723e */ /* 0x000fe200000010ff */
        /* <DEDUP_REMOVED lines=8> */
[-CC-:B------:R-:W-:Y:S01]  /*4c50*/  FFMA.FTZ R77, R77, R0.reuse, -R6.reuse ;  /* 0x000000004d4d7223 */ /* 0x180fe20000010806 */
[----:B------:R-:W-:Y:S01]  /*4c60*/  FFMA.FTZ R31, R31, R0, -R6 ;  /* 0x000000001f1f7223 */ /* 0x000fe20000010806 */
[----:B------:R-:W-:Y:S01]  /*4c70*/  F2FP.BF16.F32.PACK_AB R201, R8, R201 ;  /* 0x000000c908c9723e */ /* 0x000fe200000010ff */
[--C-:B------:R-:W-:Y:S01]  /*4c80*/  IMAD.MOV.U32 R105, RZ, RZ, R119.reuse ;  /* 0x000000ffff697224 */ /* 0x100fe200078e0077 */
[----:B------:R0:W1:Y:S01]  /*4c90*/  MUFU.EX2 R14, R67 ;  /* 0x00000043000e7308 */ /* 0x0000620000000800 */
[----:B--2---:R-:W-:Y:S01]  /*4ca0*/  F2FP.BF16.F32.PACK_AB R203, R12, R11 ;  /* 0x0000000b0ccb723e */ /* 0x004fe200000010ff */
[--C-:B------:R-:W-:Y:S01]  /*4cb0*/  IMAD.MOV.U32 R79, RZ, RZ, R119.reuse ;  /* 0x000000ffff4f7224 */ /* 0x100fe200078e0077 */
[----:B------:R-:W-:Y:S01]  /*4cc0*/  F2FP.BF16.F32.PACK_AB R202, R47, R202 ;  /* 0x000000ca2fca723e */ /* 0x000fe200000010ff */
[--C-:B------:R-:W-:Y:S01]  /*4cd0*/  IMAD.MOV.U32 R75, RZ, RZ, R119.reuse ;  /* 0x000000ffff4b7224 */ /* 0x100fe200078e0077 */
[----:B------:R-:W-:Y:S01]  /*4ce0*/  F2FP.BF16.F32.PACK_AB R196, R61, R196 ;  /* 0x000000c43dc4723e */ /* 0x000fe200000010ff */
[--C-:B------:R-:W-:Y:S01]  /*4cf0*/  IMAD.MOV.U32 R61, RZ, RZ, R119.reuse ;  /* 0x000000ffff3d7224 */ /* 0x100fe200078e0077 */
[----:B------:R-:W-:Y:S01]  /*4d00*/  F2FP.BF16.F32.PACK_AB R198, R65, R198 ;  /* 0x000000c641c6723e */ /* 0x000fe200000010ff */
[----:B------:R-:W2:Y:S01]  /*4d10*/  MUFU.EX2 R15, R15 ;  /* 0x0000000f000f7308 */ /* 0x000ea20000000800 */
[----:B0-----:R-:W-:-:S02]  /*4d20*/  IMAD.MOV.U32 R67, RZ, RZ, R119 ;  /* 0x000000ffff437224 */ /* 0x001fc400078e0077 */
[----:B------:R-:W-:-:S05]  /*4d30*/  IMAD.MOV.U32 R47, RZ, RZ, R119 ;  /* 0x000000ffff2f7224 */ /* 0x000fca00078e0077 */
[----:B------:R0:W-:Y:S01]  /*4d40*/  MUFU.EX2 R28, R51 ;  /* 0x00000033001c7308 */ /* 0x0001e20000000800 */
[----:B-1----:R-:W-:-:S07]  /*4d50*/  F2FP.BF16.F32.PACK_AB R197, R14, R13 ;  /* 0x0000000d0ec5723e */ /* 0x002fce00000010ff */
[----:B------:R1:W3:Y:S01]  /*4d60*/  MUFU.EX2 R20, R71 ;  /* 0x0000004700147308 */ /* 0x0002e20000000800 */
[----:B0-----:R-:W-:Y:S01]  /*4d70*/  FADD.FTZ R51, R65, R34 ;  /* 0x0000002241337221 */ /* 0x001fe20000010000 */
[----:B------:R-:W-:Y:S01]  /*4d80*/  FADD.FTZ R34, R12, R7 ;  /* 0x000000070c227221 */ /* 0x000fe20000010000 */
[----:B------:R-:W-:Y:S02]  /*4d90*/  IMAD.MOV.U32 R65, RZ, RZ, R119 ;  /* 0x000000ffff417224 */ /* 0x000fe400078e0077 */
[----:B------:R-:W-:Y:S01]  /*4da0*/  FADD.FTZ R36, R192, R51 ;  /* 0x00000033c0247221 */ /* 0x000fe20000010000 */
[----:B------:R-:W-:Y:S01]  /*4db0*/  FADD.FTZ R7, R13, R34 ;  /* 0x000000220d077221 */ /* 0x000fe20000010000 */
[C---:B------:R-:W-:Y:S01]  /*4dc0*/  F2FP.BF16.F32.PACK_AB R192, R69.reuse, R192 ;  /* 0x000000c045c0723e */ /* 0x040fe200000010ff */
[----:B------:R-:W0:Y:S01]  /*4dd0*/  MUFU.EX2 R21, R21 ;  /* 0x0000001500157308 */ /* 0x000e220000000800 */
[----:B------:R-:W-:Y:S01]  /*4de0*/  FADD.FTZ R51, R69, R36 ;  /* 0x0000002445337221 */ /* 0x000fe20000010000 */
[----:B------:R-:W-:Y:S01]  /*4df0*/  FADD.FTZ R34, R14, R7 ;  /* 0x000000070e227221 */ /* 0x000fe20000010000 */
[----:B-1----:R-:W-:-:S02]  /*4e00*/  IMAD.MOV.U32 R71, RZ, RZ, R119 ;  /* 0x000000ffff477224 */ /* 0x002fc400078e0077 */
[----:B------:R-:W-:Y:S01]  /*4e10*/  FADD.FTZ R36, R194, R51 ;  /* 0x00000033c2247221 */ /* 0x000fe20000010000 */
[----:B--2---:R-:W-:Y:S01]  /*4e20*/  FADD.FTZ R7, R15, R34 ;  /* 0x000000220f077221 */ /* 0x004fe20000010000 */
[C---:B------:R-:W-:Y:S01]  /*4e30*/  F2FP.BF16.F32.PACK_AB R194, R97.reuse, R194 ;  /* 0x000000c261c2723e */ /* 0x040fe200000010ff */
[----:B------:R1:W2:Y:S01]  /*4e40*/  MUFU.EX2 R24, R59 ;  /* 0x0000003b00187308 */ /* 0x0002a20000000800 */
[----:B------:R-:W-:Y:S01]  /*4e50*/  FADD.FTZ R38, R97, R36 ;  /* 0x0000002461267221 */ /* 0x000fe20000010000 */
[C---:B---3--:R-:W-:Y:S01]  /*4e60*/  FADD.FTZ R36, R20.reuse, R7 ;  /* 0x0000000714247221 */ /* 0x048fe20000010000 */
[----:B------:R-:W-:Y:S01]  /*4e70*/  F2FP.BF16.F32.PACK_AB R199, R20, R15 ;  /* 0x0000000f14c7723e */ /* 0x000fe200000010ff */
[--C-:B------:R-:W-:Y:S02]  /*4e80*/  IMAD.MOV.U32 R97, RZ, RZ, R119.reuse ;  /* 0x000000ffff617224 */ /* 0x100fe400078e0077 */
[--C-:B------:R-:W-:Y:S02]  /*4e90*/  IMAD.MOV.U32 R69, RZ, RZ, R119.reuse ;  /* 0x000000ffff457224 */ /* 0x100fe400078e0077 */
[----:B------:R-:W3:Y:S01]  /*4ea0*/  MUFU.EX2 R49, R49 ;  /* 0x0000003100317308 */ /* 0x000ee20000000800 */
[----:B0-----:R-:W-:Y:S01]  /*4eb0*/  FADD.FTZ R7, R21, R36 ;  /* 0x0000002415077221 */ /* 0x001fe20000010000 */
[----:B-1----:R-:W-:-:S02]  /*4ec0*/  IMAD.MOV.U32 R59, RZ, RZ, R119 ;  /* 0x000000ffff3b7224 */ /* 0x002fc400078e0077 */
[----:B------:R-:W-:-:S04]  /*4ed0*/  IMAD.MOV.U32 R51, RZ, RZ, R119 ;  /* 0x000000ffff337224 */ /* 0x000fc800078e0077 */
[----:B------:R0:W1:Y:S01]  /*4ee0*/  MUFU.EX2 R26, R63 ;  /* 0x0000003f001a7308 */ /* 0x0000620000000800 */
[C---:B--2---:R-:W-:Y:S01]  /*4ef0*/  FADD.FTZ R2, R24.reuse, R7 ;  /* 0x0000000718027221 */ /* 0x044fe20000010000 */
[----:B------:R-:W-:Y:S01]  /*4f00*/  F2FP.BF16.F32.PACK_AB R193, R24, R21 ;  /* 0x0000001518c1723e */ /* 0x000fe200000010ff */
[----:B------:R-:W-:-:S05]  /*4f10*/  IMAD.MOV.U32 R24, RZ, RZ, R119 ;  /* 0x000000ffff187224 */ /* 0x000fca00078e0077 */
[----:B------:R-:W2:Y:S01]  /*4f20*/  MUFU.EX2 R107, R107 ;  /* 0x0000006b006b7308 */ /* 0x000ea20000000800 */
[----:B---3--:R-:W-:Y:S01]  /*4f30*/  FADD.FTZ R7, R49, R2 ;  /* 0x0000000231077221 */ /* 0x008fe20000010000 */
[----:B0-----:R-:W-:-:S06]  /*4f40*/  IMAD.MOV.U32 R63, RZ, RZ, R119 ;  /* 0x000000ffff3f7224 */ /* 0x001fcc00078e0077 */
[----:B------:R0:W-:Y:S01]  /*4f50*/  MUFU.EX2 R32, R43 ;  /* 0x0000002b00207308 */ /* 0x0001e20000000800 */
[----:B-1----:R-:W-:Y:S01]  /*4f60*/  F2FP.BF16.F32.PACK_AB R195, R26, R49 ;  /* 0x000000311ac3723e */ /* 0x002fe200000010ff */
[----:B------:R-:W-:-:S06]  /*4f70*/  IMAD.MOV.U32 R49, RZ, RZ, R119 ;  /* 0x000000ffff317224 */ /* 0x000fcc00078e0077 */
[----:B------:R-:W1:Y:S01]  /*4f80*/  MUFU.EX2 R53, R53 ;  /* 0x0000003500357308 */ /* 0x000e620000000800 */
[----:B0-----:R-:W-:-:S04]  /*4f90*/  FADD.FTZ R43, R99, R38 ;  /* 0x00000026632b7221 */ /* 0x001fc80000010000 */
[C---:B------:R-:W-:Y:S01]  /*4fa0*/  FADD.FTZ R36, R188.reuse, R43 ;  /* 0x0000002bbc247221 */ /* 0x040fe20000010000 */
[----:B------:R-:W-:Y:S01]  /*4fb0*/  F2FP.BF16.F32.PACK_AB R188, R188, R99 ;  /* 0x00000063bcbc723e */ /* 0x000fe200000010ff */
[----:B------:R-:W-:Y:S01]  /*4fc0*/  IMAD.MOV.U32 R99, RZ, RZ, R119 ;  /* 0x000000ffff637224 */ /* 0x000fe200078e0077 */
[----:B------:R0:W3:Y:S01]  /*4fd0*/  MUFU.EX2 R184, R109 ;  /* 0x0000006d00b87308 */ /* 0x0000e20000000800 */
[----:B------:R-:W-:Y:S01]  /*4fe0*/  FADD.FTZ R43, R103, R36 ;  /* 0x00000024672b7221 */ /* 0x000fe20000010000 */
[----:B------:R-:W-:Y:S01]  /*4ff0*/  FADD.FTZ R36, R26, R7 ;  /* 0x000000071a247221 */ /* 0x000fe20000010000 */
[----:B------:R-:W-:Y:S02]  /*5000*/  IMAD.MOV.U32 R26, RZ, RZ, R119 ;  /* 0x000000ffff1a7224 */ /* 0x000fe400078e0077 */
[C---:B------:R-:W-:Y:S01]  /*5010*/  FADD.FTZ R38, R190.reuse, R43 ;  /* 0x0000002bbe267221 */ /* 0x040fe20000010000 */
[----:B------:R-:W-:Y:S01]  /*5020*/  F2FP.BF16.F32.PACK_AB R190, R190, R103 ;  /* 0x00000067bebe723e */ /* 0x000fe200000010ff */
[--C-:B------:R-:W-:Y:S01]  /*5030*/  IMAD.MOV.U32 R103, RZ, RZ, R119.reuse ;  /* 0x000000ffff677224 */ /* 0x100fe200078e0077 */
[----:B------:R-:W4:Y:S01]  /*5040*/  MUFU.EX2 R111, R111 ;  /* 0x0000006f006f7308 */ /* 0x000f220000000800 */
[----:B--2---:R-:W-:Y:S01]  /*5050*/  FADD.FTZ R43, R107, R38 ;  /* 0x000000266b2b7221 */ /* 0x004fe20000010000 */
[----:B-1----:R-:W-:Y:S01]  /*5060*/  FADD.FTZ R7, R53, R36 ;  /* 0x0000002435077221 */ /* 0x002fe20000010000 */
[----:B------:R-:W-:Y:S01]  /*5070*/  F2FP.BF16.F32.PACK_AB R189, R28, R53 ;  /* 0x000000351cbd723e */ /* 0x000fe200000010ff */
[----:B0-----:R-:W-:-:S02]  /*5080*/  IMAD.MOV.U32 R109, RZ, RZ, R119 ;  /* 0x000000ffff6d7224 */ /* 0x001fc400078e0077 */
[----:B------:R-:W-:Y:S01]  /*5090*/  FADD.FTZ R36, R28, R7 ;  /* 0x000000071c247221 */ /* 0x000fe20000010000 */
[----:B------:R-:W-:Y:S01]  /*50a0*/  IMAD.MOV.U32 R53, RZ, RZ, R119 ;  /* 0x000000ffff357224 */ /* 0x000fe200078e0077 */
[----:B------:R-:W0:Y:S01]  /*50b0*/  MUFU.EX2 R41, R41 ;  /* 0x0000002900297308 */ /* 0x000e220000000800 */
[C---:B---3--:R-:W-:Y:S01]  /*50c0*/  FADD.FTZ R38, R184.reuse, R43 ;  /* 0x0000002bb8267221 */ /* 0x048fe20000010000 */
[----:B------:R-:W-:Y:S01]  /*50d0*/  F2FP.BF16.F32.PACK_AB R184, R184, R107 ;  /* 0x0000006bb8b8723e */ /* 0x000fe200000010ff */
[--C-:B------:R-:W-:Y:S02]  /*50e0*/  IMAD.MOV.U32 R107, RZ, RZ, R119.reuse ;  /* 0x000000ffff6b7224 */ /* 0x100fe400078e0077 */
[----:B------:R-:W-:-:S03]  /*50f0*/  IMAD.MOV.U32 R28, RZ, RZ, R119 ;  /* 0x000000ffff1c7224 */ /* 0x000fc600078e0077 */
[----:B------:R1:W2:Y:S01]  /*5100*/  MUFU.EX2 R186, R113 ;  /* 0x0000007100ba7308 */ /* 0x0002a20000000800 */
[----:B----4-:R-:W-:-:S07]  /*5110*/  FADD.FTZ R43, R111, R38 ;  /* 0x000000266f2b7221 */ /* 0x010fce0000010000 */
[----:B------:R3:W4:Y:S01]  /*5120*/  MUFU.EX2 R30, R55 ;  /* 0x00000037001e7308 */ /* 0x0007220000000800 */
[----:B0-----:R-:W-:Y:S01]  /*5130*/  FADD.FTZ R7, R41, R36 ;  /* 0x0000002429077221 */ /* 0x001fe20000010000 */
[----:B-1----:R-:W-:-:S06]  /*5140*/  IMAD.MOV.U32 R113, RZ, RZ, R119 ;  /* 0x000000ffff717224 */ /* 0x002fcc00078e0077 */
[----:B------:R-:W0:Y:S01]  /*5150*/  MUFU.EX2 R115, R115 ;  /* 0x0000007300737308 */ /* 0x000e220000000800 */
[C---:B--2---:R-:W-:Y:S01]  /*5160*/  FADD.FTZ R38, R186.reuse, R43 ;  /* 0x0000002bba267221 */ /* 0x044fe20000010000 */
[----:B------:R-:W-:Y:S01]  /*5170*/  F2FP.BF16.F32.PACK_AB R186, R186, R111 ;  /* 0x0000006fbaba723e */ /* 0x000fe200000010ff */
[--C-:B------:R-:W-:Y:S02]  /*5180*/  IMAD.MOV.U32 R111, RZ, RZ, R119.reuse ;  /* 0x000000ffff6f7224 */ /* 0x100fe400078e0077 */
[--C-:B---3--:R-:W-:Y:S02]  /*5190*/  IMAD.MOV.U32 R55, RZ, RZ, R119.reuse ;  /* 0x000000ffff377224 */ /* 0x108fe400078e0077 */
[----:B------:R-:W-:Y:S01]  /*51a0*/  IMAD.MOV.U32 R43, RZ, RZ, R119 ;  /* 0x000000ffff2b7224 */ /* 0x000fe200078e0077 */
[----:B------:R-:W1:Y:S01]  /*51b0*/  MUFU.EX2 R45, R45 ;  /* 0x0000002d002d7308 */ /* 0x000e620000000800 */
[C---:B----4-:R-:W-:Y:S01]  /*51c0*/  FADD.FTZ R36, R30.reuse, R7 ;  /* 0x000000071e247221 */ /* 0x050fe20000010000 */
[----:B------:R-:W-:Y:S01]  /*51d0*/  F2FP.BF16.F32.PACK_AB R191, R30, R41 ;  /* 0x000000291ebf723e */ /* 0x000fe200000010ff */
[----:B------:R-:W-:-:S02]  /*51e0*/  IMAD.MOV.U32 R41, RZ, RZ, R119 ;  /* 0x000000ffff297224 */ /* 0x000fc400078e0077 */
[----:B------:R-:W-:-:S03]  /*51f0*/  IMAD.MOV.U32 R30, RZ, RZ, R119 ;  /* 0x000000ffff1e7224 */ /* 0x000fc600078e0077 */
[----:B------:R2:W3:Y:S01]  /*5200*/  MUFU.EX2 R180, R117 ;  /* 0x0000007500b47308 */ /* 0x0004e20000000800 */
[----:B0-----:R-:W-:-:S07]  /*5210*/  FADD.FTZ R25, R115, R38 ;  /* 0x0000002673197221 */ /* 0x001fce0000010000 */
[----:B------:R-:W0:Y:S01]  /*5220*/  MUFU.EX2 R121, R121 ;  /* 0x0000007900797308 */ /* 0x000e220000000800 */
[----:B-1----:R-:W-:Y:S01]  /*5230*/  FADD.FTZ R7, R45, R36 ;  /* 0x000000242d077221 */ /* 0x002fe20000010000 */
[C---:B------:R-:W-:Y:S01]  /*5240*/  F2FP.BF16.F32.PACK_AB R185, R32.reuse, R45 ;  /* 0x0000002d20b9723e */ /* 0x040fe200000010ff */
[----:B--2---:R-:W-:Y:S02]  /*5250*/  IMAD.MOV.U32 R117, RZ, RZ, R119 ;  /* 0x000000ffff757224 */ /* 0x004fe400078e0077 */
[----:B------:R-:W-:Y:S01]  /*5260*/  FADD.FTZ R36, R32, R7 ;  /* 0x0000000720247221 */ /* 0x000fe20000010000 */
[----:B------:R-:W-:Y:S02]  /*5270*/  IMAD.MOV.U32 R45, RZ, RZ, R119 ;  /* 0x000000ffff2d7224 */ /* 0x000fe400078e0077 */
[----:B------:R-:W1:Y:S01]  /*5280*/  MUFU.EX2 R33, R33 ;  /* 0x0000002100217308 */ /* 0x000e620000000800 */
[C---:B---3--:R-:W-:Y:S01]  /*5290*/  FADD.FTZ R38, R180.reuse, R25 ;  /* 0x00000019b4267221 */ /* 0x048fe20000010000 */
[----:B------:R-:W-:Y:S01]  /*52a0*/  F2FP.BF16.F32.PACK_AB R180, R180, R115 ;  /* 0x00000073b4b4723e */ /* 0x000fe200000010ff */
[----:B------:R-:W-:-:S02]  /*52b0*/  IMAD.MOV.U32 R115, RZ, RZ, R119 ;  /* 0x000000ffff737224 */ /* 0x000fc400078e0077 */
[----:B------:R-:W-:-:S03]  /*52c0*/  IMAD.MOV.U32 R32, RZ, RZ, R119 ;  /* 0x000000ffff207224 */ /* 0x000fc600078e0077 */
[----:B------:R-:W2:Y:S01]  /*52d0*/  MUFU.EX2 R182, R123 ;  /* 0x0000007b00b67308 */ /* 0x000ea20000000800 */
[----:B0-----:R-:W-:-:S07]  /*52e0*/  FADD.FTZ R25, R121, R38 ;  /* 0x0000002679197221 */ /* 0x001fce0000010000 */
[----:B------:R0:W3:Y:S01]  /*52f0*/  MUFU.EX2 R34, R57 ;  /* 0x0000003900227308 */ /* 0x0000e20000000800 */
[----:B-1----:R-:W-:-:S07]  /*5300*/  FADD.FTZ R7, R33, R36 ;  /* 0x0000002421077221 */ /* 0x002fce0000010000 */
[----:B------:R-:W1:Y:S01]  /*5310*/  MUFU.EX2 R125, R125 ;  /* 0x0000007d007d7308 */ /* 0x000e620000000800 */
[C---:B--2---:R-:W-:Y:S01]  /*5320*/  FADD.FTZ R40, R182.reuse, R25 ;  /* 0x00000019b6287221 */ /* 0x044fe20000010000 */
[----:B------:R-:W-:Y:S01]  /*5330*/  F2FP.BF16.F32.PACK_AB R182, R182, R121 ;  /* 0x00000079b6b6723e */ /* 0x000fe200000010ff */
[----:B0-----:R-:W-:-:S05]  /*5340*/  IMAD.MOV.U32 R57, RZ, RZ, R119 ;  /* 0x000000ffff397224 */ /* 0x001fca00078e0077 */
[----:B------:R-:W0:Y:S01]  /*5350*/  MUFU.EX2 R37, R37 ;  /* 0x0000002500257308 */ /* 0x000e220000000800 */
[C---:B---3--:R-:W-:Y:S01]  /*5360*/  FADD.FTZ R38, R34.reuse, R7 ;  /* 0x0000000722267221 */ /* 0x048fe20000010000 */
[----:B------:R-:W-:Y:S01]  /*5370*/  F2FP.BF16.F32.PACK_AB R187, R34, R33 ;  /* 0x0000002122bb723e */ /* 0x000fe200000010ff */
[--C-:B------:R-:W-:Y:S02]  /*5380*/  IMAD.MOV.U32 R34, RZ, RZ, R119.reuse ;  /* 0x000000ffff227224 */ /* 0x100fe400078e0077 */
[----:B------:R-:W-:-:S03]  /*5390*/  IMAD.MOV.U32 R33, RZ, RZ, R119 ;  /* 0x000000ffff217224 */ /* 0x000fc600078e0077 */
[----:B------:R-:W2:Y:S01]  /*53a0*/  MUFU.EX2 R176, R127 ;  /* 0x0000007f00b07308 */ /* 0x000ea20000000800 */
[----:B-1----:R-:W-:-:S07]  /*53b0*/  FADD.FTZ R25, R125, R40 ;  /* 0x000000287d197221 */ /* 0x002fce0000010000 */
[----:B------:R1:W3:Y:S01]  /*53c0*/  MUFU.EX2 R2, R35 ;  /* 0x0000002300027308 */ /* 0x0002e20000000800 */
[----:B0-----:R-:W-:-:S07]  /*53d0*/  FADD.FTZ R7, R37, R38 ;  /* 0x0000002625077221 */ /* 0x001fce0000010000 */
[----:B------:R-:W0:Y:S01]  /*53e0*/  MUFU.EX2 R129, R129 ;  /* 0x0000008100817308 */ /* 0x000e220000000800 */
[C---:B--2---:R-:W-:Y:S01]  /*53f0*/  FADD.FTZ R40, R176.reuse, R25 ;  /* 0x00000019b0287221 */ /* 0x044fe20000010000 */
[----:B------:R-:W-:Y:S01]  /*5400*/  F2FP.BF16.F32.PACK_AB R176, R176, R125 ;  /* 0x0000007db0b0723e */ /* 0x000fe200000010ff */
[----:B-1----:R-:W-:-:S05]  /*5410*/  IMAD.MOV.U32 R35, RZ, RZ, R119 ;  /* 0x000000ffff237224 */ /* 0x002fca00078e0077 */
[----:B------:R-:W1:Y:S01]  /*5420*/  MUFU.EX2 R29, R29 ;  /* 0x0000001d001d7308 */ /* 0x000e620000000800 */
[C---:B---3--:R-:W-:Y:S01]  /*5430*/  FADD.FTZ R38, R2.reuse, R7 ;  /* 0x0000000702267221 */ /* 0x048fe20000010000 */
[----:B------:R-:W-:Y:S01]  /*5440*/  F2FP.BF16.F32.PACK_AB R181, R2, R37 ;  /* 0x0000002502b5723e */ /* 0x000fe200000010ff */
[----:B------:R-:W-:Y:S02]  /*5450*/  IMAD.MOV.U32 R2, RZ, RZ, 0x3f800000 ;  /* 0x3f800000ff027424 */ /* 0x000fe400078e00ff */
[----:B------:R-:W-:-:S03]  /*5460*/  IMAD.MOV.U32 R37, RZ, RZ, R119 ;  /* 0x000000ffff257224 */ /* 0x000fc600078e0077 */
[----:B------:R-:W2:Y:S01]  /*5470*/  MUFU.EX2 R10, R10 ;  /* 0x0000000a000a7308 */ /* 0x000ea20000000800 */
[----:B0-----:R-:W-:Y:S01]  /*5480*/  FADD.FTZ R7, R129, R40 ;  /* 0x0000002881077221 */ /* 0x001fe20000010000 */
[----:B------:R-:W-:-:S06]  /*5490*/  IMAD.MOV.U32 R40, RZ, RZ, R119 ;  /* 0x000000ffff287224 */ /* 0x000fcc00078e0077 */
[----:B------:R0:W3:Y:S01]  /*54a0*/  MUFU.EX2 R6, R39 ;  /* 0x0000002700067308 */ /* 0x0000e20000000800 */
[----:B-1----:R-:W-:Y:S01]  /*54b0*/  FADD.FTZ R25, R29, R38 ;  /* 0x000000261d197221 */ /* 0x002fe20000010000 */
[----:B------:R-:W-:-:S06]  /*54c0*/  IMAD.MOV.U32 R38, RZ, RZ, R119 ;  /* 0x000000ffff267224 */ /* 0x000fcc00078e0077 */
[----:B------:R-:W1:Y:S01]  /*54d0*/  MUFU.EX2 R73, R73 ;  /* 0x0000004900497308 */ /* 0x000e620000000800 */
[C---:B--2---:R-:W-:Y:S01]  /*54e0*/  FADD.FTZ R7, R10.reuse, R7 ;  /* 0x000000070a077221 */ /* 0x044fe20000010000 */
[----:B------:R-:W-:Y:S01]  /*54f0*/  F2FP.BF16.F32.PACK_AB R178, R10, R129 ;  /* 0x000000810ab2723e */ /* 0x000fe200000010ff */
[----:B0-----:R-:W-:-:S05]  /*5500*/  IMAD.MOV.U32 R39, RZ, RZ, R119 ;  /* 0x000000ffff277224 */ /* 0x001fca00078e0077 */
[----:B------:R0:W2:Y:S01]  /*5510*/  MUFU.EX2 R36, R27 ;  /* 0x0000001b00247308 */ /* 0x0000a20000000800 */
[C---:B---3--:R-:W-:Y:S01]  /*5520*/  FADD.FTZ R10, R6.reuse, R25 ;  /* 0x00000019060a7221 */ /* 0x048fe20000010000 */
[----:B------:R-:W-:Y:S01]  /*5530*/  F2FP.BF16.F32.PACK_AB R183, R6, R29 ;  /* 0x0000001d06b7723e */ /* 0x000fe200000010ff */
[--C-:B------:R-:W-:Y:S02]  /*5540*/  IMAD.MOV.U32 R29, RZ, RZ, R119.reuse ;  /* 0x000000ffff1d7224 */ /* 0x100fe400078e0077 */
[----:B------:R-:W-:-:S03]  /*5550*/  IMAD.MOV.U32 R25, RZ, RZ, R119 ;  /* 0x000000ffff197224 */ /* 0x000fc600078e0077 */
[----:B------:R-:W3:Y:S01]  /*5560*/  MUFU.EX2 R77, R77 ;  /* 0x0000004d004d7308 */ /* 0x000ee20000000800 */
[----:B-1----:R-:W-:Y:S01]  /*5570*/  FADD.FTZ R11, R73, R10 ;  /* 0x0000000a490b7221 */ /* 0x002fe20000010000 */
[----:B0-----:R-:W-:-:S06]  /*5580*/  IMAD.MOV.U32 R27, RZ, RZ, R119 ;  /* 0x000000ffff1b7224 */ /* 0x001fcc00078e0077 */
        /* <DEDUP_REMOVED lines=12> */
[----:B------:R-:W-:Y:S01]  /*5650*/  R2UR UR4, R16 ;  /* 0x00000000100472ca */ /* 0x000fe200000e0000 */
        /* <DEDUP_REMOVED lines=52> */
[----:B------:R-:W-:-:S07]  /*59a0*/  CS2R R24, SRZ ;  /* 0x0000000000187805 */ /* 0x000fce000001ff00 */
.L_x_3829:
        /* <DEDUP_REMOVED lines=8> */
.L_x_3821:
[----:B------:R-:W0:Y:S01]  /*5a30*/  S2UR UR7, SR_CgaCtaId ;  /* 0x00000000000779c3 */ /* 0x000e220000008800 */
[----:B------:R-:W-:Y:S01]  /*5a40*/  UMOV UR6, 0x400 ;  /* 0x0000040000067882 */ /* 0x000fe20000000000 */
[----:B------:R-:W-:Y:S01]  /*5a50*/  IMAD.U32 R12, RZ, RZ, UR5 ;  /* 0x00000005ff0c7e24 */ /* 0x000fe2000f8e00ff */
[----:B------:R-:W-:Y:S01]  /*5a60*/  SHF.L.U32 R3, R17, 0x1f, RZ ;  /* 0x0000001f11037819 */ /* 0x000fe200000006ff */
[----:B0-----:R-:W-:-:S06]  /*5a70*/  ULEA UR6, UR7, UR6, 0x18 ;  /* 0x0000000607067291 */ /* 0x001fcc000f8ec03f */
[----:B------:R-:W-:-:S04]  /*5a80*/  IMAD.U32 R5, RZ, RZ, UR6 ;  /* 0x00000006ff057e24 */ /* 0x000fc8000f8e00ff */
[----:B------:R-:W-:-:S04]  /*5a90*/  IMAD R12, R12, 0x8, R5 ;  /* 0x000000080c0c7824 */ /* 0x000fc800078e0205 */
[----:B------:R0:W1:Y:S01]  /*5aa0*/  SYNCS.PHASECHK.TRANS64.TRYWAIT P2, [R12+URZ+0x36830], R3 ;  /* 0x036830030c0075a7 */ /* 0x000062000804017f */
[----:B------:R-:W-:Y:S05]  /*5ab0*/  @!P0 BRA `(.L_x_3822) ;  /* 0x0000000000048947 */ /* 0x000fea0003800000 */
[----:B------:R-:W-:Y:S01]  /*5ac0*/  BPT.TRAP 0x1 ;  /* 0x000000040000795c */ /* 0x000fe20000300000 */
.L_x_3822:
[----:B------:R-:W-:Y:S01]  /*5ad0*/  IMAD R0, R16, 0xa80, R9 ;  /* 0x00000a8010007824 */ /* 0x000fe200078e0209 */
[----:B-1----:R-:W-:Y:S06]  /*5ae0*/  @P2 BRA `(.L_x_3823) ;  /* 0x0000000000082947 */ /* 0x002fec0003800000 */
[----:B------:R-:W1:Y:S02]  /*5af0*/  SYNCS.PHASECHK.TRANS64.TRYWAIT P2, [R12+URZ+0x36830], R3 ;  /* 0x036830030c0075a7 */ /* 0x000e64000804017f */
[----:B-1----:R-:W-:Y:S05]  /*5b00*/  @!P2 BRA `(.L_x_3824) ;  /* 0x000000d400fca947 */ /* 0x002fea0003800000 */
.L_x_3823:
[----:B------:R-:W-:Y:S01]  /*5b10*/  R2UR UR6, R0 ;  /* 0x00000000000672ca */ /* 0x000fe200000e0000 */
[----:B------:R-:W-:Y:S01]  /*5b20*/  WARPGROUP.ARRIVE ;  /* 0x00000000000079c5 */ /* 0x000fe20000000000 */
        /* <DEDUP_REMOVED lines=11> */
[----:B------:R-:W-:Y:S01]  /*5be0*/  UMOV UR10, UR6 ;  /* 0x00000006000a7c82 */ /* 0x000fe20008000000 */
[----:B------:R-:W-:Y:S01]  /*5bf0*/  UIADD3 UR5, UR6, 0x80, URZ ;  /* 0x0000008006057890 */ /* 0x000fe2000fffe03f */
[----:B------:R-:W-:Y:S01]  /*5c00*/  HGMMA.64x16x16.F32.BF16 R168, gdesc[UR8], RZ, !UPT, gsb0 ;  /* 0x0020000008a879f0 */ /* 0x000fe2000c0018ff */
[----:B------:R-:W-:Y:S01]  /*5c10*/  UMOV UR11, 0x40000040 ;  /* 0x40000040000b7882 */ /* 0x000fe20000000000 */
[----:B------:R-:W-:Y:S01]  /*5c20*/  UIADD3 UR7, UR6, 0x100, URZ ;  /* 0x0000010006077890 */ /* 0x000fe2000fffe03f */
[-C--:B------:R-:W-:Y:S01]  /*5c30*/  FMUL.FTZ R24, R24, R8.reuse ;  /* 0x0000000818187220 */ /* 0x080fe20000410000 */
[----:B------:R-:W-:Y:S01]  /*5c40*/  UIADD3 UR14, UR6, 0x2, URZ ;  /* 0x00000002060e7890 */ /* 0x000fe2000fffe03f */
[-C--:B------:R-:W-:Y:S01]  /*5c50*/  FMUL.FTZ R25, R25, R8.reuse ;  /* 0x0000000819197220 */ /* 0x080fe20000410000 */
[----:B------:R-:W-:Y:S01]  /*5c60*/  UMOV UR10, UR5 ;  /* 0x00000005000a7c82 */ /* 0x000fe20008000000 */
        /* <DEDUP_REMOVED lines=117> */
[----:B------:R-:W-:Y:S01]  /*63c0*/  FMUL.FTZ R119, R119, R2 ;  /* 0x0000000277777220 */ /* 0x000fe20000410000 */
[----:B------:R-:W-:-:S02]  /*63d0*/  WARPGROUP.DEPBAR.LE gsb0, 0x0 ;  /* 0x00008000000079c5 */ /* 0x000fc40000010000 */
[----:B------:R-:W-:-:S06]  /*63e0*/  WARPGROUP.ARRIVE ;  /* 0x00000000000079c5 */ /* 0x000fcc0000000000 */
[----:B------:R-:W-:Y:S01]  /*63f0*/  HGMMA.64x16x16.F32.BF16 R144, gdesc[UR8], RZ, !UPT, gsb0 ;  /* 0x00200000089079f0 */ /* 0x000fe2000c0018ff */
[----:B------:R-:W-:Y:S01]  /*6400*/  UMOV UR10, UR7 ;  /* 0x00000007000a7c82 */ /* 0x000fe20008000000 */
[----:B------:R-:W-:Y:S01]  /*6410*/  UMOV UR11, 0x40000040 ;  /* 0x40000040000b7882 */ /* 0x000fe20000000000 */
[----:B------:R-:W-:Y:S01]  /*6420*/  UIADD3 UR7, UR6, 0x300, URZ ;  /* 0x0000030006077890 */ /* 0x000fe2000fffe03f */
[----:B------:R-:W-:Y:S02]  /*6430*/  WARPGROUP.DEPBAR.LE gsb0, 0x0 ;  /* 0x00008000000079c5 */ /* 0x000fe40000010000 */
        /* <DEDUP_REMOVED lines=444> */
.L_x_3825:
[----:B------:R-:W-:Y:S01]  /*8000*/  IMAD.U32 R2, RZ, RZ, UR4 ;  /* 0x00000004ff027e24 */ /* 0x000fe2000f8e00ff */
[----:B------:R-:W-:-:S03]  /*8010*/  SHF.L.U32 R0, R13, 0x1f, RZ ;  /* 0x0000001f0d007819 */ /* 0x000fc600000006ff */
[----:B------:R-:W-:-:S04]  /*8020*/  IMAD R13, R2, 0x8, R5 ;  /* 0x00000008020d7824 */ /* 0x000fc800078e0205 */
[----:B------:R2:W3:Y:S01]  /*8030*/  SYNCS.PHASECHK.TRANS64.TRYWAIT P2, [R13+URZ+0x36850], R0 ;  /* 0x036850000d0075a7 */ /* 0x0004e2000804017f */
[----:B------:R-:W-:Y:S05]  /*8040*/  @!P0 BRA `(.L_x_3826) ;  /* 0x0000000000048947 */ /* 0x000fea0003800000 */
[----:B------:R-:W-:Y:S01]  /*8050*/  BPT.TRAP 0x1 ;  /* 0x000000040000795c */ /* 0x000fe20000300000 */
.L_x_3826:
[----:B---3--:R-:W-:Y:S05]  /*8060*/  @P2 BRA `(.L_x_3827) ;  /* 0x0000000000082947 */ /* 0x008fea0003800000 */
[----:B------:R-:W3:Y:S02]  /*8070*/  SYNCS.PHASECHK.TRANS64.TRYWAIT P2, [R13+URZ+0x36850], R0 ;  /* 0x036850000d0075a7 */ /* 0x000ee4000804017f */
[----:B---3--:R-:W-:Y:S05]  /*8080*/  @!P2 BRA `(.L_x_3828) ;  /* 0x000000b000b0a947 */ /* 0x008fea0003800000 */
.L_x_3827:
[----:B------:R-:W-:Y:S01]  /*8090*/  R2UR UR5, R5 ;  /* 0x00000000050572ca */ /* 0x000fe200000e0000 */
[----:B------:R-:W-:Y:S01]  /*80a0*/  WARPGROUP.ARRIVE ;  /* 0x00000000000079c5 */ /* 0x000fe20000000000 */
[----:B------:R-:W-:Y:S01]  /*80b0*/  UMOV UR7, 0x40000040 ;  /* 0x4000004000077882 */ /* 0x000fe20000000000 */
[----:B--23--:R-:W-:Y:S01]  /*80c0*/  FMNMX.FTZ R0, R168, R15, !PT ;  /* 0x0000000fa8007209 */ /* 0x00cfe20007810000 */
[----:B01----:R-:W-:Y:S01]  /*80d0*/  @!P1 VIADD R12, R12, 0x36840 ;  /* 0x000368400c0c9836 */ /* 0x003fe20000000000 */
[C---:B------:R-:W-:Y:S01]  /*80e0*/  ISETP.GT.AND P2, PT, R11.reuse, RZ, PT ;  /* 0x000000ff0b00720c */ /* 0x040fe20003f44270 */
[----:B------:R-:W-:Y:S01]  /*80f0*/  VIADD R11, R11, 0xffffffff ;  /* 0xffffffff0b0b7836 */ /* 0x000fe20000000000 */
[----:B------:R-:W-:-:S04]  /*8100*/  FMNMX.FTZ R3, R169, R0, !PT ;  /* 0x00000000a9037209 */ /* 0x000fc80007810000 */
        /* <DEDUP_REMOVED lines=10> */
[----:B------:R-:W-:-:S04]  /*81b0*/  FMNMX.FTZ R3, R165, R0, !PT ;  /* 0x00000000a5037209 */ /* 0x000fc80007810000 */
[----:B------:R-:W-:Y:S01]  /*81c0*/  FMNMX.FTZ R0, R152, R3, !PT ;  /* 0x0000000398007209 */ /* 0x000fe20007810000 */
[----:B------:R-:W-:Y:S02]  /*81d0*/  UMOV UR6, UR4 ;  /* 0x0000000400067c82 */ /* 0x000fe40008000000 */
[----:B------:R-:W-:Y:S01]  /*81e0*/  HGMMA.64x192x16.F32.BF16 R24, R200, gdesc[UR4].tnspB, R24, gsb0 ;  /* 0x42e00004c8187df0 */ /* 0x000fe20008001818 */
        /* <DEDUP_REMOVED lines=89> */
[----:B------:R-:W-:Y:S01]  /*8780*/  FADD.FTZ R133, -R3, R10 ;  /* 0x0000000a03857221 */ /* 0x000fe20000010100 */
[-CC-:B------:R-:W-:Y:S01]  /*8790*/  FFMA.FTZ R15, R168, R0.reuse, -R189.reuse ;  /* 0x00000000a80f7223 */ /* 0x180fe200000108bd */
[-CC-:B------:R-:W-:Y:S01]  /*87a0*/  FFMA.FTZ R200, R169, R0.reuse, -R189.reuse ;  /* 0x00000000a9c87223 */ /* 0x180fe200000108bd */
[-CC-:B------:R-:W-:Y:S01]  /*87b0*/  FFMA.FTZ R202, R172, R0.reuse, -R189.reuse ;  /* 0x00000000acca7223 */ /* 0x180fe200000108bd */
[-C--:B------:R-:W-:Y:S01]  /*87c0*/  FMUL.FTZ R2, R133, R0.reuse ;  /* 0x0000000085027220 */ /* 0x080fe20000410000 */
[-C--:B------:R-:W-:Y:S01]  /*87d0*/  FMUL.FTZ R133, R3, R0.reuse ;  /* 0x0000000003857220 */ /* 0x080fe20000410000 */
[-CC-:B------:R-:W-:Y:S01]  /*87e0*/  FFMA.FTZ R169, R173, R0.reuse, -R189.reuse ;  /* 0x00000000ada97223 */ /* 0x180fe200000108bd */
[----:B------:R-:W0:Y:S01]  /*87f0*/  MUFU.EX2 R15, R15 ;  /* 0x0000000f000f7308 */ /* 0x000e220000000800 */
[-C--:B------:R-:W-:Y:S01]  /*8800*/  FFMA.FTZ R14, R120, R0.reuse, -R189 ;  /* 0x00000000780e7223 */ /* 0x080fe200000108bd */
[-CC-:B------:R-:W-:Y:S01]  /*8810*/  FFMA.FTZ R201, R170, R0.reuse, -R133.reuse ;  /* 0x00000000aac97223 */ /* 0x180fe20000010885 */
[-CC-:B------:R-:W-:Y:S01]  /*8820*/  FFMA.FTZ R10, R171, R0.reuse, -R133.reuse ;  /* 0x00000000ab0a7223 */ /* 0x180fe20000010885 */
[-CC-:B------:R-:W-:Y:S01]  /*8830*/  FFMA.FTZ R203, R174, R0.reuse, -R133.reuse ;  /* 0x00000000aecb7223 */ /* 0x180fe20000010885 */
[-C--:B------:R-:W-:Y:S01]  /*8840*/  FFMA.FTZ R120, R175, R0.reuse, -R133 ;  /* 0x00000000af787223 */ /* 0x080fe20000010885 */
[-CC-:B------:R-:W-:Y:S01]  /*8850*/  FFMA.FTZ R196, R160, R0.reuse, -R189.reuse ;  /* 0x00000000a0c47223 */ /* 0x180fe200000108bd */
[-CC-:B------:R-:W-:Y:S01]  /*8860*/  FFMA.FTZ R188, R144, R0.reuse, -R189.reuse ;  /* 0x0000000090bc7223 */ /* 0x180fe200000108bd */
[----:B------:R-:W-:Y:S01]  /*8870*/  MUFU.EX2 R200, R200 ;  /* 0x000000c800c87308 */ /* 0x000fe20000000800 */
[-C--:B------:R-:W-:Y:S01]  /*8880*/  FFMA.FTZ R124, R124, R0.reuse, -R189 ;  /* 0x000000007c7c7223 */ /* 0x080fe200000108bd */
[-C--:B------:R-:W-:Y:S01]  /*8890*/  FFMA.FTZ R197, R162, R0.reuse, -R133 ;  /* 0x00000000a2c57223 */ /* 0x080fe20000010885 */
[----:B------:R-:W-:Y:S01]  /*88a0*/  @!P1 PRMT R144, RZ, 0x654, R12 ;  /* 0x00000654ff909816 */ /* 0x000fe2000000000c */
[-CC-:B------:R-:W-:Y:S01]  /*88b0*/  FFMA.FTZ R173, R161, R0.reuse, -R189.reuse ;  /* 0x00000000a1ad7223 */ /* 0x180fe200000108bd */
[-C--:B------:R-:W-:Y:S01]  /*88c0*/  FFMA.FTZ R198, R164, R0.reuse, -R189 ;  /* 0x00000000a4c67223 */ /* 0x080fe200000108bd */
[-C--:B------:R-:W-:Y:S01]  /*88d0*/  FFMA.FTZ R199, R166, R0.reuse, -R133 ;  /* 0x00000000a6c77223 */ /* 0x080fe20000010885 */
[-C--:B------:R-:W-:Y:S01]  /*88e0*/  FFMA.FTZ R161, R165, R0.reuse, -R189 ;  /* 0x00000000a5a17223 */ /* 0x080fe200000108bd */
[----:B------:R-:W-:Y:S01]  /*88f0*/  MUFU.EX2 R2, R2 ;  /* 0x0000000200027308 */ /* 0x000fe20000000800 */
[----:B0-----:R-:W-:Y:S01]  /*8900*/  FFMA.FTZ R7, R8, R7, R15 ;  /* 0x0000000708077223 */ /* 0x001fe2000001000f */
[-C--:B------:R-:W-:Y:S01]  /*8910*/  FFMA.FTZ R192, R152, R0.reuse, -R189 ;  /* 0x0000000098c07223 */ /* 0x080fe200000108bd */
[-C--:B------:R-:W-:Y:S01]  /*8920*/  FFMA.FTZ R193, R154, R0.reuse, -R133 ;  /* 0x000000009ac17223 */ /* 0x080fe20000010885 */
[-C--:B------:R-:W-:Y:S01]  /*8930*/  FFMA.FTZ R194, R156, R0.reuse, -R189 ;  /* 0x000000009cc27223 */ /* 0x080fe200000108bd */
[-C--:B------:R-:W-:Y:S01]  /*8940*/  FFMA.FTZ R195, R158, R0.reuse, -R133 ;  /* 0x000000009ec37223 */ /* 0x080fe20000010885 */
[-CC-:B------:R-:W-:Y:S01]  /*8950*/  FFMA.FTZ R190, R148, R0.reuse, -R189.reuse ;  /* 0x0000000094be7223 */ /* 0x180fe200000108bd */
[-CC-:B------:R-:W-:Y:S01]  /*8960*/  FFMA.FTZ R137, R137, R0.reuse, -R189.reuse ;  /* 0x0000000089897223 */ /* 0x180fe200000108bd */
[----:B------:R-:W-:Y:S01]  /*8970*/  MUFU.EX2 R201, R201 ;  /* 0x000000c900c97308 */ /* 0x000fe20000000800 */
[-CC-:B------:R-:W-:Y:S01]  /*8980*/  FFMA.FTZ R141, R141, R0.reuse, -R189.reuse ;  /* 0x000000008d8d7223 */ /* 0x180fe200000108bd */
[-CC-:B------:R-:W-:Y:S01]  /*8990*/  FFMA.FTZ R121, R121, R0.reuse, -R189.reuse ;  /* 0x0000000079797223 */ /* 0x180fe200000108bd */
[-C--:B------:R-:W-:Y:S01]  /*89a0*/  FFMA.FTZ R125, R125, R0.reuse, -R189 ;  /* 0x000000007d7d7223 */ /* 0x080fe200000108bd */
        /* <DEDUP_REMOVED lines=9> */
[----:B------:R-:W-:-:S03]  /*8a40*/  FFMA.FTZ R127, R127, R0, -R133 ;  /* 0x000000007f7f7223 */ /* 0x000fc60000010885 */
[----:B------:R-:W-:Y:S08]  /*8a50*/  MUFU.EX2 R202, R202 ;  /* 0x000000ca00ca7308 */ /* 0x000ff00000000800 */
[----:B------:R-:W-:Y:S08]  /*8a60*/  MUFU.EX2 R203, R203 ;  /* 0x000000cb00cb7308 */ /* 0x000ff00000000800 */
[----:B------:R-:W-:Y:S08]  /*8a70*/  MUFU.EX2 R169, R169 ;  /* 0x000000a900a97308 */ /* 0x000ff00000000800 */
[----:B------:R-:W-:Y:S08]  /*8a80*/  MUFU.EX2 R120, R120 ;  /* 0x0000007800787308 */ /* 0x000ff00000000800 */
[----:B------:R0:W-:Y:S08]  /*8a90*/  MUFU.EX2 R20, R124 ;  /* 0x0000007c00147308 */ /* 0x0001f00000000800 */
[----:B------:R-:W-:Y:S01]  /*8aa0*/  MUFU.EX2 R196, R196 ;  /* 0x000000c400c47308 */ /* 0x000fe20000000800 */
[----:B0-----:R-:W-:-:S07]  /*8ab0*/  FFMA.FTZ R124, R163, R0, -R133 ;  /* 0x00000000a37c7223 */ /* 0x001fce0000010885 */
        /* <DEDUP_REMOVED lines=16> */
[-C--:B------:R-:W-:Y:S01]  /*8bc0*/  FFMA.FTZ R187, R142, R0.reuse, -R133 ;  /* 0x000000008ebb7223 */ /* 0x080fe20000010885 */
[-C--:B------:R-:W-:Y:S01]  /*8bd0*/  FFMA.FTZ R184, R136, R0.reuse, -R189 ;  /* 0x0000000088b87223 */ /* 0x080fe200000108bd */
[-C--:B------:R-:W-:Y:S01]  /*8be0*/  FFMA.FTZ R136, R159, R0.reuse, -R133 ;  /* 0x000000009f887223 */ /* 0x080fe20000010885 */
[-C--:B------:R-:W-:Y:S01]  /*8bf0*/  FFMA.FTZ R186, R140, R0.reuse, -R189 ;  /* 0x000000008cba7223 */ /* 0x080fe200000108bd */
[----:B------:R-:W-:Y:S01]  /*8c00*/  HGMMA.64x192x16.F32.BF16 R24, R180, gdesc[UR4].tnspB, R24, gsb0 ;  /* 0x42e00004b4187df0 */ /* 0x000fe20008001818 */
[----:B------:R-:W-:Y:S01]  /*8c10*/  UMOV UR6, UR4 ;  /* 0x0000000400067c82 */ /* 0x000fe20008000000 */
[----:B------:R-:W-:Y:S01]  /*8c20*/  UMOV UR7, 0x40000040 ;  /* 0x4000004000077882 */ /* 0x000fe20000000000 */
[----:B------:R-:W-:Y:S01]  /*8c30*/  FFMA.FTZ R140, R147, R0, -R133 ;  /* 0x00000000938c7223 */ /* 0x000fe20000010885 */
[----:B------:R-:W-:Y:S01]  /*8c40*/  MUFU.EX2 R136, R136 ;  /* 0x0000008800887308 */ /* 0x000fe20000000800 */
[----:B------:R-:W-:-:S07]  /*8c50*/  R2UR UR4, R16 ;  /* 0x00000000100472ca */ /* 0x000fce00000e0000 */
        /* <DEDUP_REMOVED lines=18> */
[----:B------:R-:W-:Y:S08]  /*8d80*/  MUFU.EX2 R123, R123 ;  /* 0x0000007b007b7308 */ /* 0x000ff00000000800 */
[----:B------:R-:W1:Y:S08]  /*8d90*/  MUFU.EX2 R125, R125 ;  /* 0x0000007d007d7308 */ /* 0x000e700000000800 */
[----:B------:R-:W-:Y:S01]  /*8da0*/  MUFU.EX2 R127, R127 ;  /* 0x0000007f007f7308 */ /* 0x000fe20000000800 */
[----:B------:R-:W-:-:S02]  /*8db0*/  WARPGROUP.DEPBAR.LE gsb0, 0x0 ;  /* 0x00008000000079c5 */ /* 0x000fc40000010000 */
[----:B------:R-:W-:Y:S01]  /*8dc0*/  WARPGROUP.ARRIVE ;  /* 0x00000000000079c5 */ /* 0x000fe20000000000 */
[-C--:B------:R-:W-:Y:S01]  /*8dd0*/  FFMA.FTZ R180, R128, R0.reuse, -R189 ;  /* 0x0000000080b47223 */ /* 0x080fe200000108bd */
[-C--:B------:R-:W-:Y:S01]  /*8de0*/  FFMA.FTZ R128, R167, R0.reuse, -R133 ;  /* 0x00000000a7807223 */ /* 0x080fe20000010885 */
[-C--:B------:R-:W-:Y:S01]  /*8df0*/  FFMA.FTZ R182, R132, R0.reuse, -R189 ;  /* 0x0000000084b67223 */ /* 0x080fe200000108bd */
[-CC-:B------:R-:W-:Y:S01]  /*8e00*/  FFMA.FTZ R132, R155, R0.reuse, -R133.reuse ;  /* 0x000000009b847223 */ /* 0x180fe20000010885 */
[-CC-:B------:R-:W-:Y:S01]  /*8e10*/  FFMA.FTZ R181, R130, R0.reuse, -R133.reuse ;  /* 0x0000000082b57223 */ /* 0x180fe20000010885 */
[----:B------:R-:W-:Y:S01]  /*8e20*/  HGMMA.64x192x16.F32.BF16 R24, R176, gdesc[UR4].tnspB, R24, gsb0 ;  /* 0x42e00004b0187df0 */ /* 0x000fe20008001818 */
[----:B------:R-:W-:Y:S01]  /*8e30*/  FFMA.FTZ R189, R146, R0, -R133 ;  /* 0x0000000092bd7223 */ /* 0x000fe20000010885 */
[----:B------:R-:W2:Y:S08]  /*8e40*/  MUFU.EX2 R128, R128 ;  /* 0x0000008000807308 */ /* 0x000eb00000000800 */
[----:B------:R-:W3:Y:S08]  /*8e50*/  MUFU.EX2 R132, R132 ;  /* 0x0000008400847308 */ /* 0x000ef00000000800 */
[----:B------:R-:W4:Y:S08]  /*8e60*/  MUFU.EX2 R189, R189 ;  /* 0x000000bd00bd7308 */ /* 0x000f300000000800 */
[----:B------:R-:W-:Y:S08]  /*8e70*/  MUFU.EX2 R180, R180 ;  /* 0x000000b400b47308 */ /* 0x000ff00000000800 */
[----:B------:R-:W-:Y:S08]  /*8e80*/  MUFU.EX2 R181, R181 ;  /* 0x000000b500b57308 */ /* 0x000ff00000000800 */
[----:B------:R-:W-:Y:S08]  /*8e90*/  MUFU.EX2 R182, R182 ;  /* 0x000000b600b67308 */ /* 0x000ff00000000800 */
[----:B------:R-:W-:Y:S01]  /*8ea0*/  MUFU.EX2 R183, R134 ;  /* 0x0000008600b77308 */ /* 0x000fe20000000800 */
[----:B------:R-:W-:-:S02]  /*8eb0*/  WARPGROUP.DEPBAR.LE gsb0, 0x0 ;  /* 0x00008000000079c5 */ /* 0x000fc40000010000 */
[----:B------:R5:W-:Y:S05]  /*8ec0*/  @!P1 SYNCS.ARRIVE.TRANS64.RED.A1T0 RZ, [R144+URZ], RZ ;  /* 0x000000ff90ff99a7 */ /* 0x000bea000810043f */
[----:B------:R-:W-:Y:S01]  /*8ed0*/  MUFU.EX2 R179, R126 ;  /* 0x0000007e00b37308 */ /* 0x000fe20000000800 */
[----:B0-----:R-:W-:Y:S02]  /*8ee0*/  F2FP.BF16.F32.PACK_AB R176, R121, R14 ;  /* 0x0000000e79b0723e */ /* 0x001fe400000010ff */
[----:B-1----:R-:W-:Y:S01]  /*8ef0*/  F2FP.BF16.F32.PACK_AB R178, R125, R20 ;  /* 0x000000147db2723e */ /* 0x002fe200000010ff */
[----:B-----5:R-:W-:Y:S02]  /*8f00*/  @!P1 VIADD R144, R13, 0x36860 ;  /* 0x000368600d909836 */ /* 0x020fe40000000000 */
[----:B------:R-:W-:Y:S01]  /*8f10*/  FADD.FTZ R13, R200, R7 ;  /* 0x00000007c80d7221 */ /* 0x000fe20000010000 */
[----:B------:R-:W-:Y:S01]  /*8f20*/  FFMA.FTZ R7, R2, R6, R201 ;  /* 0x0000000602077223 */ /* 0x000fe200000100c9 */
[----:B------:R-:W-:-:S02]  /*8f30*/  F2FP.BF16.F32.PACK_AB R200, R200, R15 ;  /* 0x0000000fc8c8723e */ /* 0x000fc400000010ff */
[----:B------:R-:W-:Y:S01]  /*8f40*/  FADD.FTZ R6, R202, R13 ;  /* 0x0000000dca067221 */ /* 0x000fe20000010000 */
[C---:B------:R-:W-:Y:S01]  /*8f50*/  FADD.FTZ R138, R10.reuse, R7 ;  /* 0x000000070a8a7221 */ /* 0x040fe20000010000 */
[----:B------:R-:W-:Y:S02]  /*8f60*/  F2FP.BF16.F32.PACK_AB R201, R10, R201 ;  /* 0x000000c90ac9723e */ /* 0x000fe400000010ff */
[----:B------:R-:W-:Y:S01]  /*8f70*/  FADD.FTZ R13, R169, R6 ;  /* 0x00000006a90d7221 */ /* 0x000fe20000010000 */
[----:B------:R-:W-:Y:S01]  /*8f80*/  FADD.FTZ R7, R203, R138 ;  /* 0x0000008acb077221 */ /* 0x000fe20000010000 */
[----:B------:R-:W-:Y:S01]  /*8f90*/  FFMA.FTZ R6, R139, R0, -R133 ;  /* 0x000000008b067223 */ /* 0x000fe20000010885 */
[----:B------:R-:W-:Y:S01]  /*8fa0*/  F2FP.BF16.F32.PACK_AB R203, R120, R203 ;  /* 0x000000cb78cb723e */ /* 0x000fe200000010ff */
[----:B------:R-:W-:Y:S01]  /*8fb0*/  FADD.FTZ R142, R196, R13 ;  /* 0x0000000dc48e7221 */ /* 0x000fe20000010000 */
[----:B------:R-:W-:Y:S01]  /*8fc0*/  FADD.FTZ R138, R120, R7 ;  /* 0x00000007788a7221 */ /* 0x000fe20000010000 */
[----:B------:R-:W-:-:S02]  /*8fd0*/  @!P1 PRMT R144, RZ, 0x654, R144 ;  /* 0x00000654ff909816 */ /* 0x000fc40000000090 */
[----:B------:R-:W-:Y:S01]  /*8fe0*/  FADD.FTZ R13, R173, R142 ;  /* 0x0000008ead0d7221 */ /* 0x000fe20000010000 */
[----:B------:R-:W-:Y:S01]  /*8ff0*/  FADD.FTZ R7, R197, R138 ;  /* 0x0000008ac5077221 */ /* 0x000fe20000010000 */
[----:B------:R-:W0:Y:S01]  /*9000*/  MUFU.EX2 R6, R6 ;  /* 0x0000000600067308 */ /* 0x000e220000000800 */
[----:B------:R1:W-:Y:S01]  /*9010*/  @!P1 SYNCS.ARRIVE.TRANS64.RED.A1T0 RZ, [R144+URZ], RZ ;  /* 0x000000ff90ff99a7 */ /* 0x0003e2000810043f */
[----:B------:R-:W-:Y:S01]  /*9020*/  FADD.FTZ R138, R198, R13 ;  /* 0x0000000dc68a7221 */ /* 0x000fe20000010000 */
[----:B------:R-:W-:Y:S01]  /*9030*/  FADD.FTZ R130, R124, R7 ;  /* 0x000000077c827221 */ /* 0x000fe20000010000 */
[----:B------:R-:W-:Y:S01]  /*9040*/  FFMA.FTZ R7, R122, R0, -R133 ;  /* 0x000000007a077223 */ /* 0x000fe20000010885 */
[----:B------:R-:W-:Y:S01]  /*9050*/  F2FP.BF16.F32.PACK_AB R202, R169, R202 ;  /* 0x000000caa9ca723e */ /* 0x000fe200000010ff */
[----:B------:R-:W-:Y:S01]  /*9060*/  FADD.FTZ R139, R161, R138 ;  /* 0x0000008aa18b7221 */ /* 0x000fe20000010000 */
[----:B------:R-:W-:Y:S01]  /*9070*/  FADD.FTZ R13, R199, R130 ;  /* 0x00000082c70d7221 */ /* 0x000fe20000010000 */
[----:B------:R-:W5:Y:S01]  /*9080*/  MUFU.EX2 R122, R143 ;  /* 0x0000008f007a7308 */ /* 0x000f620000000800 */
[----:B------:R-:W-:Y:S01]  /*9090*/  F2FP.BF16.F32.PACK_AB R196, R173, R196 ;  /* 0x000000c4adc4723e */ /* 0x000fe200000010ff */
[----:B------:R-:W-:Y:S01]  /*90a0*/  FADD.FTZ R138, R192, R139 ;  /* 0x0000008bc08a7221 */ /* 0x000fe20000010000 */
[----:B--2---:R-:W-:Y:S01]  /*90b0*/  FADD.FTZ R130, R128, R13 ;  /* 0x0000000d80827221 */ /* 0x004fe20000010000 */
[----:B------:R-:W-:-:S02]  /*90c0*/  F2FP.BF16.F32.PACK_AB R197, R124, R197 ;  /* 0x000000c57cc5723e */ /* 0x000fc400000010ff */
[----:B------:R-:W-:Y:S01]  /*90d0*/  FADD.FTZ R139, R21, R138 ;  /* 0x0000008a158b7221 */ /* 0x000fe20000010000 */
[----:B------:R-:W-:Y:S01]  /*90e0*/  FADD.FTZ R13, R193, R130 ;  /* 0x00000082c10d7221 */ /* 0x000fe20000010000 */
[----:B------:R2:W1:Y:S01]  /*90f0*/  MUFU.EX2 R177, R7 ;  /* 0x0000000700b17308 */ /* 0x0004620000000800 */
[----:B------:R-:W-:Y:S01]  /*9100*/  F2FP.BF16.F32.PACK_AB R198, R161, R198 ;  /* 0x000000c6a1c6723e */ /* 0x000fe200000010ff */
[----:B------:R-:W-:Y:S01]  /*9110*/  FADD.FTZ R138, R194, R139 ;  /* 0x0000008bc28a7221 */ /* 0x000fe20000010000 */
[----:B---3--:R-:W-:Y:S01]  /*9120*/  FADD.FTZ R130, R132, R13 ;  /* 0x0000000d84827221 */ /* 0x008fe20000010000 */
[----:B------:R-:W-:Y:S02]  /*9130*/  F2FP.BF16.F32.PACK_AB R199, R128, R199 ;  /* 0x000000c780c7723e */ /* 0x000fe400000010ff */
[----:B------:R-:W-:Y:S01]  /*9140*/  FADD.FTZ R15, R153, R138 ;  /* 0x0000008a990f7221 */ /* 0x000fe20000010000 */
[----:B------:R-:W-:Y:S01]  /*9150*/  FADD.FTZ R13, R195, R130 ;  /* 0x00000082c30d7221 */ /* 0x000fe20000010000 */
[----:B------:R-:W-:-:S02]  /*9160*/  F2FP.BF16.F32.PACK_AB R192, R21, R192 ;  /* 0x000000c015c0723e */ /* 0x000fc400000010ff */
[----:B------:R-:W-:Y:S01]  /*9170*/  FADD.FTZ R138, R188, R15 ;  /* 0x0000000fbc8a7221 */ /* 0x000fe20000010000 */
[----:B------:R-:W-:Y:S01]  /*9180*/  FADD.FTZ R130, R136, R13 ;  /* 0x0000000d88827221 */ /* 0x000fe20000010000 */
[----:B------:R-:W-:Y:S02]  /*9190*/  F2FP.BF16.F32.PACK_AB R193, R132, R193 ;  /* 0x000000c184c1723e */ /* 0x000fe400000010ff */
[----:B------:R-:W-:Y:S01]  /*91a0*/  FADD.FTZ R15, R157, R138 ;  /* 0x0000008a9d0f7221 */ /* 0x000fe20000010000 */
[----:B----4-:R-:W-:Y:S01]  /*91b0*/  FADD.FTZ R13, R189, R130 ;  /* 0x00000082bd0d7221 */ /* 0x010fe20000010000 */
        /* <DEDUP_REMOVED lines=11> */
[----:B------:R-:W-:Y:S01]  /*9270*/  FADD.FTZ R13, R185, R10 ;  /* 0x0000000ab90d7221 */ /* 0x000fe20000010000 */
[----:B0-----:R-:W-:-:S02]  /*9280*/  F2FP.BF16.F32.PACK_AB R185, R6, R185 ;  /* 0x000000b906b9723e */ /* 0x001fc400000010ff */
[----:B------:R-:W-:Y:S01]  /*9290*/  FADD.FTZ R120, R186, R15 ;  /* 0x0000000fba787221 */ /* 0x000fe20000010000 */
[----:B------:R-:W-:Y:S01]  /*92a0*/  FADD.FTZ R10, R6, R13 ;  /* 0x0000000d060a7221 */ /* 0x000fe20000010000 */
[----:B------:R-:W-:Y:S02]  /*92b0*/  F2FP.BF16.F32.PACK_AB R190, R145, R190 ;  /* 0x000000be91be723e */ /* 0x000fe400000010ff */
[----:B------:R-:W-:Y:S01]  /*92c0*/  FADD.FTZ R15, R141, R120 ;  /* 0x000000788d0f7221 */ /* 0x000fe20000010000 */
[----:B------:R-:W-:Y:S01]  /*92d0*/  FADD.FTZ R13, R187, R10 ;  /* 0x0000000abb0d7221 */ /* 0x000fe20000010000 */
[----:B------:R-:W-:Y:S02]  /*92e0*/  F2FP.BF16.F32.PACK_AB R191, R12, R191 ;  /* 0x000000bf0cbf723e */ /* 0x000fe400000010ff */
[----:B------:R-:W-:Y:S01]  /*92f0*/  FADD.FTZ R120, R180, R15 ;  /* 0x0000000fb4787221 */ /* 0x000fe20000010000 */
[----:B-----5:R-:W-:Y:S01]  /*9300*/  FADD.FTZ R10, R122, R13 ;  /* 0x0000000d7a0a7221 */ /* 0x020fe20000010000 */
[----:B------:R-:W-:Y:S01]  /*9310*/  F2FP.BF16.F32.PACK_AB R184, R137, R184 ;  /* 0x000000b889b8723e */ /* 0x000fe200000010ff */
[----:B------:R-:W-:-:S02]  /*9320*/  IMAD.MOV.U32 R13, RZ, RZ, R17 ;  /* 0x000000ffff0d7224 */ /* 0x000fc400078e0011 */
[----:B--2---:R-:W-:Y:S01]  /*9330*/  FADD.FTZ R7, R149, R120 ;  /* 0x0000007895077221 */ /* 0x004fe20000010000 */
[----:B------:R-:W-:Y:S01]  /*9340*/  FADD.FTZ R10, R181, R10 ;  /* 0x0000000ab50a7221 */ /* 0x000fe20000010000 */
[----:B------:R-:W-:Y:S01]  /*9350*/  F2FP.BF16.F32.PACK_AB R186, R141, R186 ;  /* 0x000000ba8dba723e */ /* 0x000fe200000010ff */
[----:B------:R-:W-:Y:S02]  /*9360*/  IMAD.MOV.U32 R15, RZ, RZ, R4 ;  /* 0x000000ffff0f7224 */ /* 0x000fe400078e0004 */
[----:B------:R-:W-:Y:S01]  /*9370*/  FADD.FTZ R6, R182, R7 ;  /* 0x00000007b6067221 */ /* 0x000fe20000010000 */
[----:B------:R-:W-:Y:S01]  /*9380*/  FADD.FTZ R10, R131, R10 ;  /* 0x0000000a830a7221 */ /* 0x000fe20000010000 */
        /* <DEDUP_REMOVED lines=8> */
[----:B-1----:R-:W-:Y:S01]  /*9410*/  FADD.FTZ R10, R177, R10 ;  /* 0x0000000ab10a7221 */ /* 0x002fe20000010000 */
[----:B------:R-:W-:Y:S02]  /*9420*/  F2FP.BF16.F32.PACK_AB R182, R129, R182 ;  /* 0x000000b681b6723e */ /* 0x000fe400000010ff */
[----:B------:R-:W-:Y:S01]  /*9430*/  FADD.FTZ R6, R20, R7 ;  /* 0x0000000714067221 */ /* 0x000fe20000010000 */
[----:B------:R-:W-:Y:S01]  /*9440*/  FADD.FTZ R10, R123, R10 ;  /* 0x0000000a7b0a7221 */ /* 0x000fe20000010000 */
[----:B------:R-:W-:-:S02]  /*9450*/  F2FP.BF16.F32.PACK_AB R183, R135, R183 ;  /* 0x000000b787b7723e */ /* 0x000fc400000010ff */
[----:B------:R-:W-:Y:S01]  /*9460*/  FADD.FTZ R7, R125, R6 ;  /* 0x000000067d077221 */ /* 0x000fe20000010000 */
[----:B------:R-:W-:Y:S01]  /*9470*/  FADD.FTZ R10, R179, R10 ;  /* 0x0000000ab30a7221 */ /* 0x000fe20000010000 */
[----:B------:R-:W-:Y:S02]  /*9480*/  F2FP.BF16.F32.PACK_AB R177, R123, R177 ;  /* 0x000000b17bb1723e */ /* 0x000fe400000010ff */
[C---:B------:R-:W-:Y:S01]  /*9490*/  F2FP.BF16.F32.PACK_AB R179, R127.reuse, R179 ;  /* 0x000000b37fb3723e */ /* 0x040fe200000010ff */
[----:B------:R-:W-:Y:S01]  /*94a0*/  FADD.FTZ R6, R127, R10 ;  /* 0x0000000a7f067221 */ /* 0x000fe20000010000 */
[----:B------:R-:W-:Y:S01]  /*94b0*/  IMAD.MOV.U32 R10, RZ, RZ, R3 ;  /* 0x000000ffff0a7224 */ /* 0x000fe200078e0003 */
[----:B------:R-:W-:Y:S06]  /*94c0*/  @P2 BRA `(.L_x_3829) ;  /* 0xffffffc400382947 */ /* 0x000fec000383ffff */
.L_x_3820:
        /* <DEDUP_REMOVED lines=99> */
.L_x_3830:
[----:B------:R-:W-:Y:S01]  /*9b00*/  IMAD R11, R16, 0x8, R5 ;  /* 0x00000008100b7824 */ /* 0x000fe200078e0205 */
[----:B------:R-:W-:-:S04]  /*9b10*/  SHF.L.U32 R2, R17, 0x1f, RZ ;  /* 0x0000001f11027819 */ /* 0x000fc800000006ff */
[----:B------:R0:W1:Y:S01]  /*9b20*/  SYNCS.PHASECHK.TRANS64.TRYWAIT P2, [R11+URZ+0x36850], R2 ;  /* 0x036850020b0075a7 */ /* 0x000062000804017f */
[----:B------:R-:W-:Y:S05]  /*9b30*/  @!P0 BRA `(.L_x_3831) ;  /* 0x0000000000048947 */ /* 0x000fea0003800000 */
[----:B------:R-:W-:Y:S01]  /*9b40*/  BPT.TRAP 0x1 ;  /* 0x000000040000795c */ /* 0x000fe20000300000 */
.L_x_3831:
[----:B-1----:R-:W-:Y:S05]  /*9b50*/  @P2 BRA `(.L_x_3832) ;  /* 0x0000000000082947 */ /* 0x002fea0003800000 */
[----:B------:R-:W1:Y:S02]  /*9b60*/  SYNCS.PHASECHK.TRANS64.TRYWAIT P0, [R11+URZ+0x36850], R2 ;  /* 0x036850020b0075a7 */ /* 0x000e64000800017f */
[----:B-1----:R-:W-:Y:S05]  /*9b70*/  @!P0 BRA `(.L_x_3833) ;  /* 0x0000009800088947 */ /* 0x002fea0003800000 */
.L_x_3832:
        /* <DEDUP_REMOVED lines=11> */
[----:B------:R-:W-:Y:S01]  /*9c30*/  IMAD.MOV.U32 R20, RZ, RZ, -0x800000 ;  /* 0xff800000ff147424 */ /* 0x000fe200078e00ff */
        /* <DEDUP_REMOVED lines=11> */
[----:B------:R-:W-:Y:S01]  /*9cf0*/  HGMMA.64x192x16.F32.BF16 R24, R200, gdesc[UR4].tnspB, R24, gsb0 ;  /* 0x42e00004c8187df0 */ /* 0x000fe20008001818 */
[----:B------:R-:W-:Y:S01]  /*9d00*/  R2UR UR6, R12 ;  /* 0x000000000c0672ca */ /* 0x000fe200000e0000 */
[----:B------:R-:W-:Y:S01]  /*9d10*/  VIADD R12, R8, 0x100 ;  /* 0x00000100080c7836 */ /* 0x000fe20000000000 */
[----:B------:R-:W-:Y:S02]  /*9d20*/  R2UR UR7, R13 ;  /* 0x000000000d0772ca */ /* 0x000fe400000e0000 */
[----:B------:R-:W-:Y:S01]  /*9d30*/  MOV R13, 0x40000040 ;  /* 0x40000040000d7802 */ /* 0x000fe20000000f00 */
[----:B------:R-:W-:Y:S02]  /*9d40*/  WARPGROUP.DEPBAR.LE gsb0, 0x0 ;  /* 0x00008000000079c5 */ /* 0x000fe40000010000 */
[----:B------:R-:W-:-:S12]  /*9d50*/  WARPGROUP.ARRIVE ;  /* 0x00000000000079c5 */ /* 0x000fd80000000000 */
[----:B------:R-:W-:Y:S01]  /*9d60*/  HGMMA.64x192x16.F32.BF16 R24, R196, gdesc[UR4].tnspB, R24, gsb0 ;  /* 0x42e00004c4187df0 */ /* 0x000fe20008001818 */
[----:B------:R-:W-:Y:S01]  /*9d70*/  R2UR UR6, R12 ;  /* 0x000000000c0672ca */ /* 0x000fe200000e0000 */
[----:B------:R-:W-:Y:S01]  /*9d80*/  VIADD R12, R8, 0x180 ;  /* 0x00000180080c7836 */ /* 0x000fe20000000000 */
[----:B------:R-:W-:Y:S01]  /*9d90*/  R2UR UR7, R13 ;  /* 0x000000000d0772ca */ /* 0x000fe200000e0000 */
[----:B------:R-:W-:Y:S01]  /*9da0*/  IMAD.MOV.U32 R13, RZ, RZ, 0x40000040 ;  /* 0x40000040ff0d7424 */ /* 0x000fe200078e00ff */
[----:B------:R-:W-:Y:S02]  /*9db0*/  WARPGROUP.DEPBAR.LE gsb0, 0x0 ;  /* 0x00008000000079c5 */ /* 0x000fe40000010000 */
[----:B------:R-:W-:-:S13]  /*9dc0*/  WARPGROUP.ARRIVE ;  /* 0x00000000000079c5 */ /* 0x000fda0000000000 */
        /* <DEDUP_REMOVED lines=9> */
[C---:B------:R-:W-:Y:S01]  /*9e60*/  VIADD R12, R8.reuse, 0x280 ;  /* 0x00000280080c7836 */ /* 0x040fe20000000000 */
[----:B------:R-:W-:Y:S01]  /*9e70*/  R2UR UR7, R13 ;  /* 0x000000000d0772ca */ /* 0x000fe200000e0000 */
[----:B------:R-:W-:Y:S02]  /*9e80*/  IMAD.MOV.U32 R13, RZ, RZ, 0x40000040 ;  /* 0x40000040ff0d7424 */ /* 0x000fe400078e00ff */
[----:B------:R-:W-:Y:S01]  /*9e90*/  VIADD R8, R8, 0x300 ;  /* 0x0000030008087836 */ /* 0x000fe20000000000 */
[----:B------:R-:W-:Y:S02]  /*9ea0*/  WARPGROUP.DEPBAR.LE gsb0, 0x0 ;  /* 0x00008000000079c5 */ /* 0x000fe40000010000 */
[----:B------:R-:W-:-:S11]  /*9eb0*/  WARPGROUP.ARRIVE ;  /* 0x00000000000079c5 */ /* 0x000fd60000000000 */
[----:B------:R-:W-:Y:S01]  /*9ec0*/  HGMMA.64x192x16.F32.BF16 R24, R184, gdesc[UR4].tnspB, R24, gsb0 ;  /* 0x42e00004b8187df0 */ /* 0x000fe20008001818 */
[----:B------:R-:W-:Y:S02]  /*9ed0*/  R2UR UR6, R12 ;  /* 0x000000000c0672ca */ /* 0x000fe400000e0000 */
[----:B------:R-:W-:Y:S01]  /*9ee0*/  R2UR UR7, R13 ;  /* 0x000000000d0772ca */ /* 0x000fe200000e0000 */
[----:B------:R-:W-:Y:S02]  /*9ef0*/  WARPGROUP.DEPBAR.LE gsb0, 0x0 ;  /* 0x00008000000079c5 */ /* 0x000fe40000010000 */
[----:B------:R-:W-:-:S14]  /*9f00*/  WARPGROUP.ARRIVE ;  /* 0x00000000000079c5 */ /* 0x000fdc0000000000 */
[----:B------:R-:W-:Y:S01]  /*9f10*/  HGMMA.64x192x16.F32.BF16 R24, R180, gdesc[UR4].tnspB, R24, gsb0 ;  /* 0x42e00004b4187df0 */ /* 0x000fe20008001818 */
[----:B------:R-:W-:Y:S01]  /*9f20*/  R2UR UR6, R8 ;  /* 0x00000000080672ca */ /* 0x000fe200000e0000 */
[----:B-1----:R-:W-:Y:S01]  /*9f30*/  FADD.FTZ R8, R5, R6 ;  /* 0x0000000605087221 */ /* 0x002fe20000010000 */
[----:B------:R-:W-:Y:S01]  /*9f40*/  R2UR UR7, R9 ;  /* 0x00000000090772ca */ /* 0x000fe200000e0000 */
[----:B------:R-:W0:Y:S04]  /*9f50*/  SHFL.BFLY PT, R5, R2, 0x1, 0x1f ;  /* 0x0c201f0002057f89 */ /* 0x000e2800000e0000 */
[----:B------:R-:W1:Y:S01]  /*9f60*/  SHFL.BFLY PT, R9, R8, 0x1, 0x1f ;  /* 0x0c201f0008097f89 */ /* 0x000e6200000e0000 */
[----:B0-----:R-:W-:Y:S01]  /*9f70*/  FADD.FTZ R12, R2, R5 ;  /* 0x00000005020c7221 */ /* 0x001fe20000010000 */
[----:B------:R-:W-:Y:S01]  /*9f80*/  IMAD.MOV.U32 R5, RZ, RZ, RZ ;  /* 0x000000ffff057224 */ /* 0x000fe200078e00ff */
[----:B------:R-:W-:Y:S01]  /*9f90*/  SEL R2, RZ, 0x1, P2 ;  /* 0x00000001ff027807 */ /* 0x000fe20001000000 */
[----:B-1----:R-:W-:-:S02]  /*9fa0*/  FADD.FTZ R13, R8, R9 ;  /* 0x00000009080d7221 */ /* 0x002fc40000010000 */
[----:B------:R-:W-:Y:S01]  /*9fb0*/  FSETP.NE.FTZ.AND P0, PT, R12, RZ, PT ;  /* 0x000000ff0c00720b */ /* 0x000fe20003f15000 */
[----:B------:R-:W-:Y:S01]  /*9fc0*/  IMAD.MOV.U32 R8, RZ, RZ, RZ ;  /* 0x000000ffff087224 */ /* 0x000fe200078e00ff */
[----:B------:R-:W-:Y:S01]  /*9fd0*/  LOP3.LUT R17, R17, R2, RZ, 0x3c, !PT ;  /* 0x0000000211117212 */ /* 0x000fe200078e3cff */
[----:B------:R-:W-:Y:S01]  /*9fe0*/  IMAD.MOV.U32 R2, RZ, RZ, -0x800000 ;  /* 0xff800000ff027424 */ /* 0x000fe200078e00ff */
[----:B------:R-:W-:-:S09]  /*9ff0*/  FSETP.NE.FTZ.AND P3, PT, R13, RZ, PT ;  /* 0x000000ff0d00720b */ /* 0x000fd20003f75000 */
[----:B------:R-:W0:Y:S01]  /*a000*/  @P0 MUFU.LG2 R9, R12 ;  /* 0x0000000c00090308 */ /* 0x000e220000000c00 */
[----:B------:R-:W-:-:S03]  /*a010*/  @P0 FMUL.FTZ R7, R0, 0.69314718246459960938 ;  /* 0x3f31721800070820 */ /* 0x000fc60000410000 */
[----:B------:R-:W-:-:S04]  /*a020*/  @P3 FMUL.FTZ R11, R0, 0.69314718246459960938 ;  /* 0x3f317218000b3820 */ /* 0x000fc80000410000 */
[----:B------:R-:W1:Y:S08]  /*a030*/  @P3 MUFU.LG2 R6, R13 ;  /* 0x0000000d00063308 */ /* 0x000e700000000c00 */
[----:B------:R-:W2:Y:S01]  /*a040*/  @P3 MUFU.RCP R8, R13 ;  /* 0x0000000d00083308 */ /* 0x000ea20000001000 */
[----:B0-----:R-:W-:-:S04]  /*a050*/  @P0 FMUL.FTZ R0, R9, 0.69314718246459960938 ;  /* 0x3f31721809000820 */ /* 0x001fc80000410000 */
[----:B------:R-:W-:-:S03]  /*a060*/  @P0 FFMA.FTZ R2, R7, R4, R0 ;  /* 0x0000000407020223 */ /* 0x000fc60000010000 */
[----:B------:R-:W0:Y:S01]  /*a070*/  @P0 MUFU.RCP R5, R12 ;  /* 0x0000000c00050308 */ /* 0x000e220000001000 */
[----:B-1----:R-:W-:Y:S01]  /*a080*/  @P3 FMUL.FTZ R6, R6, 0.69314718246459960938 ;  /* 0x3f31721806063820 */ /* 0x002fe20000410000 */
[----:B------:R-:W-:-:S03]  /*a090*/  PLOP3.LUT P0, PT, PT, PT, PT, 0x8, 0x0 ;  /* 0x000000000000781c */ /* 0x000fc60003f0e170 */
[----:B------:R-:W-:Y:S01]  /*a0a0*/  @P3 FFMA.FTZ R20, R11, R3, R6 ;  /* 0x000000030b143223 */ /* 0x000fe20000010006 */
[----:B------:R-:W-:Y:S02]  /*a0b0*/  WARPGROUP.DEPBAR.LE gsb0, 0x0 ;  /* 0x00008000000079c5 */ /* 0x000fe40000010000 */
[----:B------:R-:W-:-:S06]  /*a0c0*/  WARPGROUP.ARRIVE ;  /* 0x00000000000079c5 */ /* 0x000fcc0000000000 */
[----:B------:R-:W-:Y:S03]  /*a0d0*/  HGMMA.64x192x16.F32.BF16 R24, R176, gdesc[UR4].tnspB, R24, gsb0 ;  /* 0x42e00004b0187df0 */ /* 0x000fe60008001818 */
[----:B------:R-:W-:Y:S02]  /*a0e0*/  WARPGROUP.DEPBAR.LE gsb0, 0x0 ;  /* 0x00008000000079c5 */ /* 0x000fe40000010000 */
[----:B------:R1:W-:Y:S01]  /*a0f0*/  @!P1 SYNCS.ARRIVE.TRANS64.RED.A1T0 RZ, [R10+URZ], RZ ;  /* 0x000000ff0aff99a7 */ /* 0x0003e2000810043f */
[-C--:B--2---:R-:W-:Y:S01]  /*a100*/  FMUL.FTZ R136, R47, R8.reuse ;  /* 0x000000082f887220 */ /* 0x084fe20000410000 */
        /* <DEDUP_REMOVED lines=95> */
.L_x_3812:
[----:B------:R-:W0:Y:S01]  /*a700*/  S2R R5, SR_CgaCtaId ;  /* 0x0000000000057919 */ /* 0x000e220000008800 */
[----:B------:R-:W-:Y:S01]  /*a710*/  MOV R46, 0x400 ;  /* 0x00000400002e7802 */ /* 0x000fe20000000f00 */
[----:B------:R-:W-:Y:S01]  /*a720*/  BSSY B0, `(.L_x_3834) ;  /* 0x0000258000007945 */ /* 0x000fe20003800000 */
[----:B------:R-:W-:Y:S02]  /*a730*/  BAR.SYNC.DEFER_BLOCKING 0x5, 0x180 ;  /* 0x0146000000007b1d */ /* 0x000fe40000010000 */
[----:B0-----:R-:W-:-:S05]  /*a740*/  LEA R46, R5, R46, 0x18 ;  /* 0x0000002e052e7211 */ /* 0x001fca00078ec0ff */
[----:B------:R0:W1:Y:S01]  /*a750*/  LDS.128 R40, [R46+0x368d0] ;  /* 0x0368d0002e287984 */ /* 0x0000620000000c00 */
[----:B------:R-:W-:Y:S06]  /*a760*/  BAR.ARV 0x4, 0x180 ;  /* 0x0106000000007b1d */ /* 0x000fec0000002000 */
[----:B------:R-:W-:Y:S05]  /*a770*/  @P0 BRA `(.L_x_3835) ;  /* 0x0000001800500947 */ /* 0x000fea0003800000 */
[----:B------:R-:W2:Y:S01]  /*a780*/  S2R R5, SR_SWINHI ;  /* 0x0000000000057919 */ /* 0x000ea20000002f00 */
[----:B------:R-:W-:Y:S01]  /*a790*/  F2FP.BF16.F32.PACK_AB R6, R123, R6 ;  /* 0x000000067b06723e */ /* 0x000fe200000010ff */
[----:B------:R-:W-:Y:S01]  /*a7a0*/  ULDC.64 UR4, c[0x0][0xc08] ;  /* 0x0003020000047ab9 */ /* 0x000fe20000000a00 */
[----:B------:R-:W-:Y:S02]  /*a7b0*/  F2FP.BF16.F32.PACK_AB R96, R97, R96 ;  /* 0x000000606160723e */ /* 0x000fe400000010ff */
[----:B------:R-:W-:Y:S02]  /*a7c0*/  F2FP.BF16.F32.PACK_AB R97, R47, R98 ;  /* 0x000000622f61723e */ /* 0x000fe400000010ff */
[----:B------:R-:W-:Y:S01]  /*a7d0*/  F2FP.BF16.F32.PACK_AB R104, R105, R104 ;  /* 0x000000686968723e */ /* 0x000fe200000010ff */
[----:B------:R-:W3:Y:S01]  /*a7e0*/  LDC R47, c[0x0][0xbe8] ;  /* 0x0002fa00ff2f7b82 */ /* 0x000ee20000000800 */
        /* <DEDUP_REMOVED lines=9> */
[----:B------:R-:W-:Y:S02]  /*a880*/  MOV R36, R46 ;  /* 0x0000002e00247202 */ /* 0x000fe40000000f00 */
[----:B--2---:R-:W-:-:S03]  /*a890*/  MOV R37, R5 ;  /* 0x0000000500257202 */ /* 0x004fc60000000f00 */
[----:B------:R-:W-:-:S03]  /*a8a0*/  IMAD.WIDE R4, R216, 0x2, R36 ;  /* 0x00000002d8047825 */ /* 0x000fc600078e0224 */
[C---:B------:R-:W-:Y:S02]  /*a8b0*/  IADD3 R139, P6, R4.reuse, 0x60, RZ ;  /* 0x00000060048b7810 */ /* 0x040fe40007fde0ff */
[C---:B------:R-:W-:Y:S02]  /*a8c0*/  LOP3.LUT R29, R4.reuse, 0x380, RZ, 0xc0, !PT ;  /* 0x00000380041d7812 */ /* 0x040fe400078ec0ff */
[C---:B------:R-:W-:Y:S01]  /*a8d0*/  IADD3 R83, P2, R4.reuse, 0x20, RZ ;  /* 0x0000002004537810 */ /* 0x040fe20007f5e0ff */
[--C-:B------:R-:W-:Y:S01]  /*a8e0*/  IMAD.X R13, RZ, RZ, R5.reuse, P6 ;  /* 0x000000ffff0d7224 */ /* 0x100fe200030e0605 */
[C---:B------:R-:W-:Y:S02]  /*a8f0*/  IADD3 R103, P1, R4.reuse, 0x40, RZ ;  /* 0x0000004004677810 */ /* 0x040fe40007f3e0ff */
[----:B------:R-:W-:Y:S01]  /*a900*/  IADD3 R141, P5, R4, 0x4000, RZ ;  /* 0x00004000048d7810 */ /* 0x000fe20007fbe0ff */
[--C-:B------:R-:W-:Y:S01]  /*a910*/  IMAD.X R9, RZ, RZ, R5.reuse, P2 ;  /* 0x000000ffff097224 */ /* 0x100fe200010e0605 */
[----:B------:R-:W-:Y:S01]  /*a920*/  LOP3.LUT R12, R139, 0x380, RZ, 0xc0, !PT ;  /* 0x000003808b0c7812 */ /* 0x000fe200078ec0ff */
[--C-:B------:R-:W-:Y:S01]  /*a930*/  IMAD.X R11, RZ, RZ, R5.reuse, P1 ;  /* 0x000000ffff0b7224 */ /* 0x100fe200008e0605 */
[----:B------:R-:W-:Y:S01]  /*a940*/  SHF.R.U64 R29, R29, 0x3, RZ ;  /* 0x000000031d1d7819 */ /* 0x000fe200000012ff */
[----:B------:R-:W-:Y:S01]  /*a950*/  IMAD.X R15, RZ, RZ, R5, P5 ;  /* 0x000000ffff0f7224 */ /* 0x000fe200028e0605 */
[----:B------:R-:W-:-:S02]  /*a960*/  LOP3.LUT R10, R103, 0x380, RZ, 0xc0, !PT ;  /* 0x00000380670a7812 */ /* 0x000fc400078ec0ff */
        /* <DEDUP_REMOVED lines=15> */
[----:B------:R-:W-:Y:S01]  /*aa60*/  IMAD.X R29, RZ, RZ, R5, P5 ;  /* 0x000000ffff1d7224 */ /* 0x000fe200028e0605 */
[----:B------:R-:W-:-:S02]  /*aa70*/  LOP3.LUT R8, R83, 0x380, RZ, 0xc0, !PT ;  /* 0x0000038053087812 */ /* 0x000fc400078ec0ff */
[----:B------:R-:W-:Y:S02]  /*aa80*/  LOP3.LUT R14, R141, 0x380, RZ, 0xc0, !PT ;  /* 0x000003808d0e7812 */ /* 0x000fe400078ec0ff */
[----:B------:R-:W-:Y:S02]  /*aa90*/  SHF.R.U64 R10, R10, 0x3, RZ ;  /* 0x000000030a0a7819 */ /* 0x000fe400000012ff */
[----:B------:R-:W-:Y:S02]  /*aaa0*/  LOP3.LUT R24, R143, 0x380, RZ, 0xc0, !PT ;  /* 0x000003808f187812 */ /* 0x000fe400078ec0ff */
[----:B------:R-:W-:Y:S02]  /*aab0*/  LOP3.LUT R26, R145, 0x380, RZ, 0xc0, !PT ;  /* 0x00000380911a7812 */ /* 0x000fe400078ec0ff */
[----:B------:R-:W-:Y:S02]  /*aac0*/  LOP3.LUT R12, R12, R139, RZ, 0x3c, !PT ;  /* 0x0000008b0c0c7212 */ /* 0x000fe400078e3cff */
[----:B------:R-:W-:-:S02]  /*aad0*/  LOP3.LUT R30, R147, 0x380, RZ, 0xc0, !PT ;  /* 0x00000380931e7812 */ /* 0x000fc400078ec0ff */
[----:B-1----:R-:W-:Y:S02]  /*aae0*/  LOP3.LUT R40, R155, 0x380, RZ, 0xc0, !PT ;  /* 0x000003809b287812 */ /* 0x002fe400078ec0ff */
[----:B------:R-:W-:Y:S02]  /*aaf0*/  SHF.R.U64 R8, R8, 0x3, RZ ;  /* 0x0000000308087819 */ /* 0x000fe400000012ff */
[----:B------:R-:W-:Y:S02]  /*ab00*/  LOP3.LUT R32, R149, 0x380, RZ, 0xc0, !PT ;  /* 0x0000038095207812 */ /* 0x000fe400078ec0ff */
[----:B------:R-:W-:Y:S02]  /*ab10*/  MOV R139, R4 ;  /* 0x00000004008b7202 */ /* 0x000fe40000000f00 */
[----:B------:R-:W-:Y:S02]  /*ab20*/  LOP3.LUT R34, R151, 0x380, RZ, 0xc0, !PT ;  /* 0x0000038097227812 */ /* 0x000fe400078ec0ff */
[----:B------:R-:W-:-:S02]  /*ab30*/  SHF.R.U64 R14, R14, 0x3, RZ ;  /* 0x000000030e0e7819 */ /* 0x000fc400000012ff */
[----:B------:R-:W-:Y:S02]  /*ab40*/  LOP3.LUT R10, R10, R103, RZ, 0x3c, !PT ;  /* 0x000000670a0a7212 */ /* 0x000fe400078e3cff */
[----:B------:R-:W-:Y:S02]  /*ab50*/  F2FP.BF16.F32.PACK_AB R4, R126, R7 ;  /* 0x000000077e04723e */ /* 0x000fe400000010ff */
[----:B------:R-:W-:Y:S02]  /*ab60*/  SHF.R.U64 R24, R24, 0x3, RZ ;  /* 0x0000000318187819 */ /* 0x000fe400000012ff */
[----:B------:R-:W-:Y:S02]  /*ab70*/  SHF.R.U64 R26, R26, 0x3, RZ ;  /* 0x000000031a1a7819 */ /* 0x000fe400000012ff */
[----:B------:R-:W-:Y:S02]  /*ab80*/  F2FP.BF16.F32.PACK_AB R5, R138, R137 ;  /* 0x000000898a05723e */ /* 0x000fe400000010ff */
[----:B------:R-:W-:Y:S01]  /*ab90*/  F2FP.BF16.F32.PACK_AB R7, R135, R28 ;  /* 0x0000001c8707723e */ /* 0x000fe200000010ff */
[----:B------:R-:W-:Y:S01]  /*aba0*/  BAR.SYNC.DEFER_BLOCKING 0x1, 0x100 ;  /* 0x0044000000007b1d */ /* 0x000fe20000010000 */
[----:B------:R-:W-:-:S02]  /*abb0*/  SHF.R.U64 R30, R30, 0x3, RZ ;  /* 0x000000031e1e7819 */ /* 0x000fc400000012ff */
[----:B------:R-:W-:Y:S02]  /*abc0*/  SHF.R.U64 R40, R40, 0x3, RZ ;  /* 0x0000000328287819 */ /* 0x000fe400000012ff */
[----:B------:R-:W-:Y:S02]  /*abd0*/  LOP3.LUT R8, R8, R83, RZ, 0x3c, !PT ;  /* 0x0000005308087212 */ /* 0x000fe400078e3cff */
[----:B------:R-:W-:Y:S02]  /*abe0*/  SHF.R.U64 R32, R32, 0x3, RZ ;  /* 0x0000000320207819 */ /* 0x000fe400000012ff */
[----:B------:R-:W-:Y:S02]  /*abf0*/  SHF.R.U64 R34, R34, 0x3, RZ ;  /* 0x0000000322227819 */ /* 0x000fe400000012ff */
[----:B------:R-:W-:Y:S02]  /*ac00*/  LOP3.LUT R14, R14, R141, RZ, 0x3c, !PT ;  /* 0x0000008d0e0e7212 */ /* 0x000fe400078e3cff */
[----:B------:R-:W-:-:S02]  /*ac10*/  LOP3.LUT R38, R153, 0x380, RZ, 0xc0, !PT ;  /* 0x0000038099267812 */ /* 0x000fc400078ec0ff */
[----:B------:R-:W-:Y:S02]  /*ac20*/  MOV R135, R10 ;  /* 0x0000000a00877202 */ /* 0x000fe40000000f00 */
[----:B------:R-:W-:Y:S02]  /*ac30*/  LOP3.LUT R24, R24, R143, RZ, 0x3c, !PT ;  /* 0x0000008f18187212 */ /* 0x000fe400078e3cff */
[----:B------:R-:W-:Y:S02]  /*ac40*/  LOP3.LUT R26, R26, R145, RZ, 0x3c, !PT ;  /* 0x000000911a1a7212 */ /* 0x000fe400078e3cff */
[----:B------:R-:W-:Y:S02]  /*ac50*/  F2FP.BF16.F32.PACK_AB R10, R45, R44 ;  /* 0x0000002c2d0a723e */ /* 0x000fe400000010ff */
[----:B------:R-:W-:Y:S01]  /*ac60*/  LOP3.LUT R30, R30, R147, RZ, 0x3c, !PT ;  /* 0x000000931e1e7212 */ /* 0x000fe200078e3cff */
[----:B------:R1:W-:Y:S01]  /*ac70*/  STSM.16.M88.4 [R139], R4 ;  /* 0x000000048b007844 */ /* 0x0003e20000000200 */
[----:B------:R-:W-:Y:S01]  /*ac80*/  LOP3.LUT R28, R40, R155, RZ, 0x3c, !PT ;  /* 0x0000009b281c7212 */ /* 0x000fe200078e3cff */
[----:B------:R-:W2:Y:S01]  /*ac90*/  LDC.64 R44, c[0x0][0xc00] ;  /* 0x00030000ff2c7b82 */ /* 0x000ea20000000a00 */
[----:B------:R-:W-:-:S02]  /*aca0*/  LOP3.LUT R32, R32, R149, RZ, 0x3c, !PT ;  /* 0x0000009520207212 */ /* 0x000fc400078e3cff */
[----:B------:R-:W-:Y:S02]  /*acb0*/  LOP3.LUT R34, R34, R151, RZ, 0x3c, !PT ;  /* 0x0000009722227212 */ /* 0x000fe400078e3cff */
[----:B------:R-:W-:Y:S02]  /*acc0*/  MOV R137, R8 ;  /* 0x0000000800897202 */ /* 0x000fe40000000f00 */
[----:B------:R-:W-:Y:S02]  /*acd0*/  SHF.R.U64 R38, R38, 0x3, RZ ;  /* 0x0000000326267819 */ /* 0x000fe400000012ff */
[----:B------:R-:W-:Y:S02]  /*ace0*/  MOV R126, R12 ;  /* 0x0000000c007e7202 */ /* 0x000fe40000000f00 */
[----:B------:R-:W-:Y:S02]  /*acf0*/  MOV R123, R14 ;  /* 0x0000000e007b7202 */ /* 0x000fe40000000f00 */
[----:B------:R-:W-:-:S02]  /*ad00*/  F2FP.BF16.F32.PACK_AB R8, R121, R0 ;  /* 0x000000007908723e */ /* 0x000fc400000010ff */
[----:B-1----:R-:W-:Y:S02]  /*ad10*/  F2FP.BF16.F32.PACK_AB R4, R124, R21 ;  /* 0x000000157c04723e */ /* 0x002fe400000010ff */
[----:B------:R-:W-:Y:S02]  /*ad20*/  F2FP.BF16.F32.PACK_AB R5, R133, R130 ;  /* 0x000000828505723e */ /* 0x000fe400000010ff */
[----:B------:R-:W-:Y:S02]  /*ad30*/  F2FP.BF16.F32.PACK_AB R6, R122, R3 ;  /* 0x000000037a06723e */ /* 0x000fe400000010ff */
[----:B------:R-:W-:Y:S02]  /*ad40*/  F2FP.BF16.F32.PACK_AB R7, R132, R129 ;  /* 0x000000818407723e */ /* 0x000fe400000010ff */
[----:B------:R-:W-:Y:S02]  /*ad50*/  F2FP.BF16.F32.PACK_AB R9, R131, R128 ;  /* 0x000000808309723e */ /* 0x000fe400000010ff */
[----:B------:R-:W-:Y:S01]  /*ad60*/  F2FP.BF16.F32.PACK_AB R11, R136, R127 ;  /* 0x0000007f880b723e */ /* 0x000fe200000010ff */
[----:B------:R-:W-:Y:S01]  /*ad70*/  STSM.16.M88.4 [R137], R4 ;  /* 0x0000000489007844 */ /* 0x000fe20000000200 */
[----:B------:R-:W-:-:S02]  /*ad80*/  MOV R120, R24 ;  /* 0x0000001800787202 */ /* 0x000fc40000000f00 */
[----:B------:R-:W-:Y:S01]  /*ad90*/  MOV R103, R26 ;  /* 0x0000001a00677202 */ /* 0x000fe20000000f00 */
[----:B------:R-:W-:Y:S01]  /*ada0*/  STSM.16.M88.4 [R135], R8 ;  /* 0x0000000887007844 */ /* 0x000fe20000000200 */
[----:B------:R-:W-:Y:S02]  /*adb0*/  F2FP.BF16.F32.PACK_AB R12, R49, R48 ;  /* 0x00000030310c723e */ /* 0x000fe400000010ff */
[----:B------:R-:W-:Y:S02]  /*adc0*/  F2FP.BF16.F32.PACK_AB R13, R134, R125 ;  /* 0x0000007d860d723e */ /* 0x000fe400000010ff */
[----:B------:R-:W-:Y:S02]  /*add0*/  F2FP.BF16.F32.PACK_AB R14, R53, R52 ;  /* 0x00000034350e723e */ /* 0x000fe400000010ff */
[----:B------:R-:W-:Y:S02]  /*ade0*/  F2FP.BF16.F32.PACK_AB R15, R55, R54 ;  /* 0x00000036370f723e */ /* 0x000fe400000010ff */
[----:B------:R-:W-:-:S02]  /*adf0*/  MOV R102, R30 ;  /* 0x0000001e00667202 */ /* 0x000fc40000000f00 */
[----:B------:R-:W-:Y:S01]  /*ae00*/  F2FP.BF16.F32.PACK_AB R24, R57, R56 ;  /* 0x000000383918723e */ /* 0x000fe200000010ff */
[----:B------:R1:W-:Y:S01]  /*ae10*/  STSM.16.M88.4 [R126], R12 ;  /* 0x0000000c7e007844 */ /* 0x0003e20000000200 */
[----:B------:R-:W-:Y:S02]  /*ae20*/  F2FP.BF16.F32.PACK_AB R25, R59, R58 ;  /* 0x0000003a3b19723e */ /* 0x000fe400000010ff */
[----:B------:R-:W-:Y:S02]  /*ae30*/  F2FP.BF16.F32.PACK_AB R26, R61, R60 ;  /* 0x0000003c3d1a723e */ /* 0x000fe400000010ff */
[----:B------:R-:W-:Y:S02]  /*ae40*/  F2FP.BF16.F32.PACK_AB R27, R63, R62 ;  /* 0x0000003e3f1b723e */ /* 0x000fe400000010ff */
[----:B------:R-:W-:Y:S02]  /*ae50*/  MOV R0, R28 ;  /* 0x0000001c00007202 */ /* 0x000fe40000000f00 */
[----:B------:R-:W-:Y:S01]  /*ae60*/  MOV R83, R32 ;  /* 0x0000002000537202 */ /* 0x000fe20000000f00 */
[----:B------:R-:W-:Y:S01]  /*ae70*/  STSM.16.M88.4 [R123], R24 ;  /* 0x000000187b007844 */ /* 0x000fe20000000200 */
[----:B------:R-:W-:-:S02]  /*ae80*/  MOV R40, R34 ;  /* 0x0000002200287202 */ /* 0x000fc40000000f00 */
[----:B------:R-:W-:Y:S02]  /*ae90*/  F2FP.BF16.F32.PACK_AB R28, R65, R64 ;  /* 0x00000040411c723e */ /* 0x000fe400000010ff */
[----:B------:R-:W-:Y:S01]  /*aea0*/  F2FP.BF16.F32.PACK_AB R29, R67, R66 ;  /* 0x00000042431d723e */ /* 0x000fe200000010ff */
[----:B-1----:R-:W1:Y:S01]  /*aeb0*/  LDC.64 R12, c[0x0][0xc00] ;  /* 0x00030000ff0c7b82 */ /* 0x002e620000000a00 */
[----:B------:R-:W-:Y:S02]  /*aec0*/  F2FP.BF16.F32.PACK_AB R30, R69, R68 ;  /* 0x00000044451e723e */ /* 0x000fe400000010ff */
[----:B------:R-:W-:Y:S02]  /*aed0*/  F2FP.BF16.F32.PACK_AB R31, R71, R70 ;  /* 0x00000046471f723e */ /* 0x000fe400000010ff */
[----:B------:R-:W-:Y:S02]  /*aee0*/  LOP3.LUT R38, R38, R153, RZ, 0x3c, !PT ;  /* 0x0000009926267212 */ /* 0x000fe400078e3cff */
[----:B------:R-:W-:Y:S01]  /*aef0*/  F2FP.BF16.F32.PACK_AB R32, R73, R72 ;  /* 0x000000484920723e */ /* 0x000fe200000010ff */
[----:B------:R-:W-:Y:S01]  /*af00*/  STSM.16.M88.4 [R120], R28 ;  /* 0x0000001c78007844 */ /* 0x000fe20000000200 */
[----:B------:R-:W-:-:S02]  /*af10*/  F2FP.BF16.F32.PACK_AB R33, R75, R74 ;  /* 0x0000004a4b21723e */ /* 0x000fc400000010ff */
[----:B------:R-:W-:Y:S02]  /*af20*/  F2FP.BF16.F32.PACK_AB R34, R77, R76 ;  /* 0x0000004c4d22723e */ /* 0x000fe400000010ff */
[----:B------:R-:W-:Y:S02]  /*af30*/  F2FP.BF16.F32.PACK_AB R35, R79, R78 ;  /* 0x0000004e4f23723e */ /* 0x000fe400000010ff */
[----:B------:R-:W-:Y:S02]  /*af40*/  F2FP.BF16.F32.PACK_AB R4, R81, R80 ;  /* 0x000000505104723e */ /* 0x000fe400000010ff */
[----:B------:R-:W-:Y:S01]  /*af50*/  F2FP.BF16.F32.PACK_AB R5, R51, R82 ;  /* 0x000000523305723e */ /* 0x000fe200000010ff */
[----:B------:R-:W-:Y:S01]  /*af60*/  STSM.16.M88.4 [R103], R32 ;  /* 0x0000002067007844 */ /* 0x000fe20000000200 */
[----:B------:R-:W-:Y:S02]  /*af70*/  F2FP.BF16.F32.PACK_AB R6, R85, R84 ;  /* 0x000000545506723e */ /* 0x000fe400000010ff */
[----:B------:R-:W-:-:S02]  /*af80*/  F2FP.BF16.F32.PACK_AB R7, R87, R86 ;  /* 0x000000565707723e */ /* 0x000fc400000010ff */
[----:B------:R-:W-:Y:S01]  /*af90*/  F2FP.BF16.F32.PACK_AB R8, R89, R88 ;  /* 0x000000585908723e */ /* 0x000fe200000010ff */
[----:B-1----:R-:W-:Y:S01]  /*afa0*/  IMAD.WIDE R12, R204, 0x4, R12 ;  /* 0x00000004cc0c7825 */ /* 0x002fe200078e020c */
[----:B------:R-:W-:Y:S01]  /*afb0*/  F2FP.BF16.F32.PACK_AB R9, R91, R90 ;  /* 0x0000005a5b09723e */ /* 0x000fe200000010ff */
[----:B------:R1:W-:Y:S01]  /*afc0*/  STSM.16.M88.4 [R102], R4 ;  /* 0x0000000466007844 */ /* 0x0003e20000000200 */
[----:B------:R-:W-:Y:S02]  /*afd0*/  F2FP.BF16.F32.PACK_AB R10, R93, R92 ;  /* 0x0000005c5d0a723e */ /* 0x000fe400000010ff */
[----:B------:R-:W-:Y:S02]  /*afe0*/  F2FP.BF16.F32.PACK_AB R11, R95, R94 ;  /* 0x0000005e5f0b723e */ /* 0x000fe400000010ff */
[----:B------:R-:W-:Y:S02]  /*aff0*/  MOV R38, R38 ;  /* 0x0000002600267202 */ /* 0x000fe40000000f00 */
[----:B------:R-:W-:Y:S01]  /*b000*/  ISETP.NE.U32.AND P2, PT, RZ, UR4, PT ;  /* 0x00000004ff007c0c */ /* 0x000fe2000bf45070 */
[----:B------:R-:W-:Y:S01]  /*b010*/  STSM.16.M88.4 [R83], R8 ;  /* 0x0000000853007844 */ /* 0x000fe20000000200 */
[----:B--2---:R-:W-:Y:S01]  /*b020*/  ISETP.NE.U32.AND P0, PT, R44, RZ, PT ;  /* 0x000000ff2c00720c */ /* 0x004fe20003f05070 */
[----:B------:R-:W-:-:S02]  /*b030*/  IMAD.MOV.U32 R44, RZ, RZ, RZ ;  /* 0x000000ffff2c7224 */ /* 0x000fc400078e00ff */
[----:B------:R-:W-:Y:S01]  /*b040*/  STSM.16.M88.4 [R40], R96 ;  /* 0x0000006028007844 */ /* 0x000fe20000000200 */
[----:B------:R-:W-:Y:S02]  /*b050*/  ISETP.NE.AND.EX P2, PT, RZ, UR5, PT, P2 ;  /* 0x00000005ff007c0c */ /* 0x000fe4000bf45320 */
[----:B------:R-:W-:Y:S01]  /*b060*/  ISETP.NE.AND.EX P0, PT, R45, RZ, PT, P0 ;  /* 0x000000ff2d00720c */ /* 0x000fe20003f05300 */
[----:B------:R-:W-:Y:S04]  /*b070*/  STSM.16.M88.4 [R38], R104 ;  /* 0x0000006826007844 */ /* 0x000fe80000000200 */
[----:B------:R2:W-:Y:S01]  /*b080*/  STSM.16.M88.4 [R0], R112 ;  /* 0x0000007000007844 */ /* 0x0005e20000000200 */
[----:B------:R-:W-:Y:S05]  /*b090*/  BAR.SYNC.DEFER_BLOCKING 0x1, 0x100 ;  /* 0x0044000000007b1d */ /* 0x000fea0000010000 */
[----:B-1----:R-:W-:Y:S01]  /*b0a0*/  @P2 LEA R4, P3, R204, UR4, 0x2 ;  /* 0x00000004cc042c11 */ /* 0x002fe2000f8610ff */
[----:B------:R-:W-:-:S03]  /*b0b0*/  ULDC UR4, c[0x0][0xa88] ;  /* 0x0002a20000047ab9 */ /* 0x000fc60000000800 */
[----:B------:R-:W-:Y:S01]  /*b0c0*/  @P2 LEA.HI.X R5, R204, UR5, R208, 0x2, P3 ;  /* 0x00000005cc052c11 */ /* 0x000fe200098f14d0 */
[----:B--2---:R-:W-:Y:S01]  /*b0d0*/  IMAD.U32 R0, RZ, RZ, UR4 ;  /* 0x00000004ff007e24 */ /* 0x004fe2000f8e00ff */
[----:B------:R1:W5:Y:S01]  /*b0e0*/  @P0 LDG.E R44, desc[UR60][R12.64] ;  /* 0x0000003c0c2c0981 */ /* 0x000362000c1e1900 */
[----:B---3--:R-:W-:-:S04]  /*b0f0*/  ISETP.NE.AND P1, PT, R47, 0x1, PT ;  /* 0x000000012f00780c */ /* 0x008fc80003f25270 */
[----:B------:R1:W5:Y:S09]  /*b100*/  @P2 LDG.E R0, desc[UR60][R4.64] ;  /* 0x0000003c04002981 */ /* 0x000372000c1e1900 */
[----:B------:R-:W2:Y:S08]  /*b110*/  @P1 LDC R6, c[0x0][0xbec] ;  /* 0x0002fb00ff061b82 */ /* 0x000eb00000000800 */
[----:B------:R-:W3:Y:S01]  /*b120*/  @P1 LDC R7, c[0x0][0xbf0] ;  /* 0x0002fc00ff071b82 */ /* 0x000ee20000000800 */
[----:B-1----:R-:W-:Y:S05]  /*b130*/  @P2 BRA `(.L_x_3836) ;  /* 0x0000000000102947 */ /* 0x002fea0003800000 */
[----:B------:R-:W-:Y:S05]  /*b140*/  @!P0 BRA `(.L_x_3836) ;  /* 0x00000000000c8947 */ /* 0x000fea0003800000 */
[----:B------:R-:W4:Y:S04]  /*b150*/  LDG.E R3, desc[UR60][R12.64] ;  /* 0x0000003c0c037981 */ /* 0x000f28000c1e1900 */
[----:B-----5:R-:W4:Y:S02]  /*b160*/  LDG.E R0, desc[UR60][R12.64+0x4] ;  /* 0x0000043c0c007981 */ /* 0x020f24000c1e1900 */
[----:B----4-:R-:W-:-:S07]  /*b170*/  IMAD.IADD R0, R0, 0x1, -R3 ;  /* 0x0000000100007824 */ /* 0x010fce00078e0a03 */
.L_x_3836:
[----:B------:R-:W-:Y:S01]  /*b180*/  SHF.R.S32.HI R40, RZ, 0x1f, R206 ;  /* 0x0000001fff287819 */ /* 0x000fe200000114ce */
[C---:B------:R-:W-:Y:S01]  /*b190*/  IMAD R11, R207.reuse, 0x80, R215 ;  /* 0x00000080cf0b7824 */ /* 0x040fe200078e02d7 */
[----:B------:R-:W-:Y:S01]  /*b1a0*/  ULDC.64 UR4, c[0x0][0xb90] ;  /* 0x0002e40000047ab9 */ /* 0x000fe20000000a00 */
[----:B-----5:R-:W-:Y:S01]  /*b1b0*/  SHF.R.S32.HI R45, RZ, 0x1f, R44 ;  /* 0x0000001fff2d7819 */ /* 0x020fe2000001142c */
[----:B------:R-:W-:Y:S01]  /*b1c0*/  IMAD R10, R207, 0x80, R213 ;  /* 0x00000080cf0a7824 */ /* 0x000fe200078e02d5 */
[----:B------:R-:W-:Y:S01]  /*b1d0*/  SEL R69, R204, RZ, !P0 ;  /* 0x000000ffcc457207 */ /* 0x000fe20004000000 */
[----:B------:R-:W-:Y:S01]  /*b1e0*/  IMAD R5, R40, UR4, RZ ;  /* 0x0000000428057c24 */ /* 0x000fe2000f8e02ff */
[----:B------:R-:W-:Y:S01]  /*b1f0*/  SEL R208, R208, RZ, !P0 ;  /* 0x000000ffd0d07207 */ /* 0x000fe20004000000 */
[----:B--2---:R-:W-:Y:S01]  /*b200*/  @P1 IMAD.HI.U32 R6, R11, R6, RZ ;  /* 0x000000060b061227 */ /* 0x004fe200078e00ff */
[----:B------:R-:W1:Y:S03]  /*b210*/  @P1 LDC R73, c[0x0][0xbec] ;  /* 0x0002fb00ff491b82 */ /* 0x000e660000000800 */
[----:B------:R-:W-:Y:S01]  /*b220*/  IMAD.MOV.U32 R3, RZ, RZ, R11 ;  /* 0x000000ffff037224 */ /* 0x000fe200078e000b */
[----:B---3--:R-:W-:Y:S01]  /*b230*/  @P1 SHF.R.U32.HI R3, RZ, R7, R6 ;  /* 0x00000007ff031219 */ /* 0x008fe20000011606 */
[----:B------:R-:W-:-:S02]  /*b240*/  IMAD R9, R206, UR5, R5 ;  /* 0x00000005ce097c24 */ /* 0x000fc4000f8e0205 */
[----:B------:R-:W-:Y:S01]  /*b250*/  IMAD.WIDE.U32 R4, R206, UR4, R44 ;  /* 0x00000004ce047c25 */ /* 0x000fe2000f8e002c */
[----:B------:R-:W-:-:S03]  /*b260*/  ULDC.64 UR4, c[0x0][0xb98] ;  /* 0x0002e60000047ab9 */ /* 0x000fc60000000a00 */
[----:B------:R-:W-:Y:S02]  /*b270*/  IMAD R7, R209, 0x40, R18 ;  /* 0x00000040d1077824 */ /* 0x000fe400078e0212 */
[----:B------:R-:W-:Y:S01]  /*b280*/  IMAD.IADD R5, R5, 0x1, R9 ;  /* 0x0000000105057824 */ /* 0x000fe200078e0209 */
[--C-:B------:R-:W-:Y:S01]  /*b290*/  SHF.R.S32.HI R9, RZ, 0x1f, R3.reuse ;  /* 0x0000001fff097819 */ /* 0x100fe20000011403 */
[----:B------:R-:W-:Y:S02]  /*b2a0*/  IMAD.MOV R8, RZ, RZ, -R3 ;  /* 0x000000ffff087224 */ /* 0x000fe400078e0a03 */
[----:B------:R-:W-:-:S04]  /*b2b0*/  IMAD.WIDE.U32 R4, R69, UR4, R4 ;  /* 0x0000000445047c25 */ /* 0x000fc8000f8e0004 */
[----:B------:R-:W-:Y:S01]  /*b2c0*/  IMAD.WIDE R36, R7, 0x2, R36 ;  /* 0x0000000207247825 */ /* 0x000fe200078e0224 */
[----:B------:R-:W-:-:S03]  /*b2d0*/  IADD3 R4, P0, R3, R4, RZ ;  /* 0x0000000403047210 */ /* 0x000fc60007f1e0ff */
[----:B------:R-:W-:Y:S01]  /*b2e0*/  IMAD R6, R208, UR4, RZ ;  /* 0x00000004d0067c24 */ /* 0x000fe2000f8e02ff */
[C---:B------:R-:W-:Y:S01]  /*b2f0*/  IADD3 R29, P3, R36.reuse, 0x6000, RZ ;  /* 0x00006000241d7810 */ /* 0x040fe20007f7e0ff */
[----:B------:R-:W-:Y:S01]  /*b300*/  IMAD R7, R47, R8, R11 ;  /* 0x000000082f077224 */ /* 0x000fe200078e020b */
[----:B------:R-:W-:Y:S01]  /*b310*/  IADD3 R11, P2, R36, 0x1000, RZ ;  /* 0x00001000240b7810 */ /* 0x000fe20007f5e0ff */
[----:B------:R-:W-:Y:S01]  /*b320*/  IMAD R6, R69, UR5, R6 ;  /* 0x0000000545067c24 */ /* 0x000fe2000f8e0206 */
[----:B------:R-:W-:Y:S01]  /*b330*/  ULDC.64 UR4, c[0x0][0xb88] ;  /* 0x0002e20000047ab9 */ /* 0x000fe20000000a00 */
[----:B------:R-:W-:Y:S01]  /*b340*/  LOP3.LUT R28, R29, 0x380, RZ, 0xc0, !PT ;  /* 0x000003801d1c7812 */ /* 0x000fe200078ec0ff */
[----:B------:R-:W-:Y:S01]  /*b350*/  IMAD R71, R0, R47, RZ ;  /* 0x0000002f00477224 */ /* 0x000fe200078e02ff */
[----:B------:R-:W-:Y:S02]  /*b360*/  SHF.R.S32.HI R3, RZ, 0x1f, R7 ;  /* 0x0000001fff037819 */ /* 0x000fe40000011407 */
[----:B------:R-:W-:Y:S01]  /*b370*/  IADD3.X R5, R9, R5, R6, P0, !PT ;  /* 0x0000000509057210 */ /* 0x000fe200007fe406 */
[----:B------:R-:W-:Y:S01]  /*b380*/  IMAD.X R9, RZ, RZ, R37, P2 ;  /* 0x000000ffff097224 */ /* 0x000fe200010e0625 */
[----:B------:R-:W-:Y:S01]  /*b390*/  IADD3 R33, P2, R36, 0x7000, RZ ;  /* 0x0000700024217810 */ /* 0x000fe20007f5e0ff */
[----:B------:R-:W-:Y:S01]  /*b3a0*/  IMAD R6, R3, UR4, RZ ;  /* 0x0000000403067c24 */ /* 0x000fe2000f8e02ff */
[----:B------:R-:W-:Y:S01]  /*b3b0*/  SHF.R.U64 R28, R28, 0x3, RZ ;  /* 0x000000031c1c7819 */ /* 0x000fe200000012ff */
[----:B------:R-:W-:Y:S01]  /*b3c0*/  IMAD.WIDE.U32 R4, R7, UR4, R4 ;  /* 0x0000000407047c25 */ /* 0x000fe2000f8e0004 */
[----:B------:R-:W-:-:S02]  /*b3d0*/  LOP3.LUT R32, R33, 0x380, RZ, 0xc0, !PT ;  /* 0x0000038021207812 */ /* 0x000fc400078ec0ff */
[----:B------:R-:W-:Y:S01]  /*b3e0*/  LOP3.LUT R28, R28, R29, RZ, 0x3c, !PT ;  /* 0x0000001d1c1c7212 */ /* 0x000fe200078e3cff */
[----:B------:R-:W-:Y:S01]  /*b3f0*/  IMAD R3, R7, UR5, R6 ;  /* 0x0000000507037c24 */ /* 0x000fe2000f8e0206 */
[----:B------:R-:W-:Y:S01]  /*b400*/  ULDC.64 UR4, c[0x0][0xb50] ;  /* 0x0002d40000047ab9 */ /* 0x000fe20000000a00 */
[----:B------:R-:W-:Y:S01]  /*b410*/  SHF.R.U64 R32, R32, 0x3, RZ ;  /* 0x0000000320207819 */ /* 0x000fe200000012ff */
[----:B------:R-:W-:Y:S01]  /*b420*/  IMAD.X R29, RZ, RZ, R37, P3 ;  /* 0x000000ffff1d7224 */ /* 0x000fe200018e0625 */
[----:B------:R-:W-:Y:S01]  /*b430*/  LEA R6, P0, R4, UR4, 0x2 ;  /* 0x0000000404067c11 */ /* 0x000fe2000f8010ff */
[----:B------:R-:W-:Y:S01]  /*b440*/  IMAD.IADD R3, R5, 0x1, R3 ;  /* 0x0000000105037824 */ /* 0x000fe200078e0203 */
[----:B------:R-:W-:Y:S01]  /*b450*/  LOP3.LUT R32, R32, R33, RZ, 0x3c, !PT ;  /* 0x0000002120207212 */ /* 0x000fe200078e3cff */
[----:B------:R-:W-:Y:S01]  /*b460*/  IMAD.X R33, RZ, RZ, R37, P2 ;  /* 0x000000ffff217224 */ /* 0x000fe200010e0625 */
[----:B------:R-:W-:Y:S01]  /*b470*/  IADD3 R7, P3, R36, 0xb000, RZ ;  /* 0x0000b00024077810 */ /* 0x000fe20007f7e0ff */
[----:B------:R-:W-:Y:S01]  /*b480*/  SHFL.IDX PT, R50, R6, RZ, 0x1c1f ;  /* 0x001c1fff06327589 */ /* 0x000fe200000e0000 */
[----:B------:R-:W-:Y:S01]  /*b490*/  LEA.HI.X R4, R4, UR5, R3, 0x2, P0 ;  /* 0x0000000504047c11 */ /* 0x000fe200080f1403 */
[----:B------:R-:W-:Y:S01]  /*b4a0*/  VIADD R3, R10, 0x8 ;  /* 0x000000080a037836 */ /* 0x000fe20000000000 */
[C---:B------:R-:W-:Y:S01]  /*b4b0*/  IADD3 R39, P0, R36.reuse, 0x5000, RZ ;  /* 0x0000500024277810 */ /* 0x040fe20007f1e0ff */
[----:B------:R-:W-:Y:S01]  /*b4c0*/  ULDC.64 UR4, c[0x0][0xaa0] ;  /* 0x0002a80000047ab9 */ /* 0x000fe20000000a00 */
[----:B------:R-:W-:Y:S01]  /*b4d0*/  SHFL.IDX PT, R58, R6, 0x1, 0x1c1f ;  /* 0x003c1f00063a7f89 */ /* 0x000fe200000e0000 */
[----:B------:R-:W-:Y:S01]  /*b4e0*/  LOP3.LUT R0, R7, 0x380, RZ, 0xc0, !PT ;  /* 0x0000038007007812 */ /* 0x000fe200078ec0ff */
[----:B------:R-:W-:Y:S01]  /*b4f0*/  IMAD.X R49, RZ, RZ, R37, P3 ;  /* 0x000000ffff317224 */ /* 0x000fe200018e0625 */
[----:B------:R-:W-:Y:S01]  /*b500*/  LOP3.LUT R38, R39, 0x380, RZ, 0xc0, !PT ;  /* 0x0000038027267812 */ /* 0x000fe200078ec0ff */
[----:B------:R-:W2:Y:S01]  /*b510*/  SHFL.IDX PT, R51, R4, RZ, 0x1c1f ;  /* 0x001c1fff04337589 */ /* 0x000ea200000e0000 */
[----:B------:R-:W-:-:S02]  /*b520*/  IADD3 R13, P6, R36, 0x2000, RZ ;  /* 0x00002000240d7810 */ /* 0x000fc40007fde0ff */
[----:B------:R-:W-:Y:S01]  /*b530*/  SHF.R.U64 R38, R38, 0x3, RZ ;  /* 0x0000000326267819 */ /* 0x000fe200000012ff */
[----:B------:R-:W3:Y:S01]  /*b540*/  SHFL.IDX PT, R59, R4, 0x1, 0x1c1f ;  /* 0x003c1f00043b7f89 */ /* 0x000ee200000e0000 */
[----:B------:R-:W-:Y:S02]  /*b550*/  IADD3 R25, P5, R36, 0x3000, RZ ;  /* 0x0000300024197810 */ /* 0x000fe40007fbe0ff */
[----:B------:R-:W-:Y:S01]  /*b560*/  LOP3.LUT R38, R38, R39, RZ, 0x3c, !PT ;  /* 0x0000002726267212 */ /* 0x000fe200078e3cff */
[----:B------:R-:W-:Y:S01]  /*b570*/  IMAD.X R39, RZ, RZ, R37, P0 ;  /* 0x000000ffff277224 */ /* 0x000fe200000e0625 */
[----:B------:R-:W-:Y:S02]  /*b580*/  LOP3.LUT P0, RZ, R211, 0x3, RZ, 0xc0, !PT ;  /* 0x00000003d3ff7812 */ /* 0x000fe4000780c0ff */
[----:B------:R-:W-:Y:S02]  /*b590*/  IADD3 R53, P4, R36, 0x4000, RZ ;  /* 0x0000400024357810 */ /* 0x000fe40007f9e0ff */
[----:B------:R-:W-:-:S02]  /*b5a0*/  ISETP.GE.OR P2, PT, R10, R71, P0 ;  /* 0x000000470a00720c */ /* 0x000fc40000746670 */
[----:B------:R-:W-:Y:S01]  /*b5b0*/  ISETP.GE.OR P0, PT, R3, R71, P0 ;  /* 0x000000470300720c */ /* 0x000fe20000706670 */
[----:B------:R-:W-:Y:S01]  /*b5c0*/  IMAD R3, R45, UR4, RZ ;  /* 0x000000042d037c24 */ /* 0x000fe2000f8e02ff */
[----:B------:R-:W-:Y:S01]  /*b5d0*/  SHF.R.U64 R0, R0, 0x3, RZ ;  /* 0x0000000300007819 */ /* 0x000fe200000012ff */
[----:B------:R-:W4:Y:S01]  /*b5e0*/  @P1 LDC R45, c[0x0][0xbf0] ;  /* 0x0002fc00ff2d1b82 */ /* 0x000f220000000800 */
[----:B------:R-:W-:Y:S01]  /*b5f0*/  LOP3.LUT R12, R13, 0x380, RZ, 0xc0, !PT ;  /* 0x000003800d0c7812 */ /* 0x000fe200078ec0ff */
[----:B------:R-:W-:Y:S01]  /*b600*/  IMAD R21, R44, UR5, R3 ;  /* 0x000000052c157c24 */ /* 0x000fe2000f8e0203 */
[----:B------:R-:W-:Y:S02]  /*b610*/  LOP3.LUT R24, R25, 0x380, RZ, 0xc0, !PT ;  /* 0x0000038019187812 */ /* 0x000fe400078ec0ff */
[----:B------:R-:W-:Y:S02]  /*b620*/  LOP3.LUT R52, R53, 0x380, RZ, 0xc0, !PT ;  /* 0x0000038035347812 */ /* 0x000fe400078ec0ff */
[----:B------:R-:W-:Y:S01]  /*b630*/  LOP3.LUT R48, R0, R7, RZ, 0x3c, !PT ;  /* 0x0000000700307212 */ /* 0x000fe200078e3cff */
[----:B--2---:R2:W-:Y:S01]  /*b640*/  @!P2 ST.E desc[UR60][R50.64], R2 ;  /* 0x000000023200a985 */ /* 0x0045e2000c10193c */
[----:B------:R-:W-:Y:S01]  /*b650*/  SHF.R.U64 R12, R12, 0x3, RZ ;  /* 0x000000030c0c7819 */ /* 0x000fe200000012ff */
[----:B------:R-:W-:Y:S01]  /*b660*/  IMAD R0, R205, 0x20, R209 ;  /* 0x00000020cd007824 */ /* 0x000fe200078e02d1 */
[----:B------:R-:W-:Y:S01]  /*b670*/  SHF.R.U64 R24, R24, 0x3, RZ ;  /* 0x0000000318187819 */ /* 0x000fe200000012ff */
[----:B---3--:R3:W-:Y:S01]  /*b680*/  @!P0 ST.E desc[UR60][R58.64], R20 ;  /* 0x000000143a008985 */ /* 0x0087e2000c10193c */
[----:B------:R-:W-:-:S02]  /*b690*/  SHF.R.U64 R52, R52, 0x3, RZ ;  /* 0x0000000334347819 */ /* 0x000fc400000012ff */
[----:B------:R-:W-:Y:S01]  /*b6a0*/  LOP3.LUT R12, R12, R13, RZ, 0x3c, !PT ;  /* 0x0000000d0c0c7212 */ /* 0x000fe200078e3cff */
[--C-:B------:R-:W-:Y:S01]  /*b6b0*/  IMAD.X R13, RZ, RZ, R37.reuse, P6 ;  /* 0x000000ffff0d7224 */ /* 0x100fe200030e0625 */
[----:B------:R-:W-:Y:S01]  /*b6c0*/  LOP3.LUT R24, R24, R25, RZ, 0x3c, !PT ;  /* 0x0000001918187212 */ /* 0x000fe200078e3cff */
[----:B------:R-:W-:Y:S01]  /*b6d0*/  IMAD.X R25, RZ, RZ, R37, P5 ;  /* 0x000000ffff197224 */ /* 0x000fe200028e0625 */
[----:B------:R-:W-:Y:S01]  /*b6e0*/  LOP3.LUT R52, R52, R53, RZ, 0x3c, !PT ;  /* 0x0000003534347212 */ /* 0x000fe200078e3cff */
[----:B--2---:R-:W-:Y:S01]  /*b6f0*/  IMAD.WIDE.U32 R2, R44, UR4, RZ ;  /* 0x000000042c027c25 */ /* 0x004fe2000f8e00ff */
[----:B------:R-:W-:Y:S01]  /*b700*/  ULDC.64 UR4, c[0x0][0xae8] ;  /* 0x0002ba0000047ab9 */ /* 0x000fe20000000a00 */
[C---:B------:R-:W-:Y:S01]  /*b710*/  IADD3 R65, P6, R36.reuse, 0x8000, RZ ;  /* 0x0000800024417810 */ /* 0x040fe20007fde0ff */
[----:B------:R-:W5:Y:S01]  /*b720*/  LD.E.128 R12, desc[UR60][R12.64] ;  /* 0x0000003c0c0c7980 */ /* 0x000f62000c101d00 */
[----:B------:R-:W-:Y:S01]  /*b730*/  IMAD.IADD R3, R3, 0x1, R21 ;  /* 0x0000000103037824 */ /* 0x000fe200078e0215 */
[----:B------:R-:W-:Y:S01]  /*b740*/  IADD3 R61, P5, R36, 0x9000, RZ ;  /* 0x00009000243d7810 */ /* 0x000fe20007fbe0ff */
[----:B------:R-:W-:Y:S01]  /*b750*/  IMAD R21, R40, UR4, RZ ;  /* 0x0000000428157c24 */ /* 0x000fe2000f8e02ff */
[----:B------:R-:W-:Y:S01]  /*b760*/  LOP3.LUT R64, R65, 0x380, RZ, 0xc0, !PT ;  /* 0x0000038041407812 */ /* 0x000fe200078ec0ff */
[----:B------:R-:W-:Y:S01]  /*b770*/  IMAD R40, R207, 0x80, R0 ;  /* 0x00000080cf287824 */ /* 0x000fe200078e0200 */
[----:B------:R-:W-:Y:S01]  /*b780*/  LOP3.LUT R60, R61, 0x380, RZ, 0xc0, !PT ;  /* 0x000003803d3c7812 */ /* 0x000fe200078ec0ff */
[----:B------:R-:W-:Y:S01]  /*b790*/  IMAD.X R53, RZ, RZ, R37, P4 ;  /* 0x000000ffff357224 */ /* 0x000fe200020e0625 */
[----:B------:R-:W-:Y:S01]  /*b7a0*/  IADD3 R57, P4, R36, 0xa000, RZ ;  /* 0x0000a00024397810 */ /* 0x000fe20007f9e0ff */
[----:B------:R-:W-:Y:S01]  /*b7b0*/  IMAD R21, R206, UR5, R21 ;  /* 0x00000005ce157c24 */ /* 0x000fe2000f8e0215 */
[----:B------:R-:W-:Y:S01]  /*b7c0*/  LOP3.LUT R5, R36, 0x380, RZ, 0xc0, !PT ;  /* 0x0000038024057812 */ /* 0x000fe200078ec0ff */
[----:B------:R-:W-:Y:S01]  /*b7d0*/  IMAD.WIDE.U32 R2, R206, UR4, R2 ;  /* 0x00000004ce027c25 */ /* 0x000fe2000f8e0002 */
[----:B------:R-:W-:Y:S01]  /*b7e0*/  LOP3.LUT R56, R57, 0x380, RZ, 0xc0, !PT ;  /* 0x0000038039387812 */ /* 0x000fe200078ec0ff */
[----:B------:R-:W-:Y:S01]  /*b7f0*/  ULDC.64 UR4, c[0x0][0xaf0] ;  /* 0x0002bc0000047ab9 */ /* 0x000fe20000000a00 */
[----:B------:R-:W-:Y:S01]  /*b800*/  LOP3.LUT R8, R11, 0x380, RZ, 0xc0, !PT ;  /* 0x000003800b087812 */ /* 0x000fe200078ec0ff */
[----:B-1----:R-:W-:Y:S01]  /*b810*/  @P1 IMAD.HI.U32 R0, R40, R73, RZ ;  /* 0x0000004928001227 */ /* 0x002fe200078e00ff */
[----:B------:R-:W-:Y:S01]  /*b820*/  SHF.R.U64 R64, R64, 0x3, RZ ;  /* 0x0000000340407819 */ /* 0x000fe200000012ff */
[----:B------:R-:W5:Y:S01]  /*b830*/  LD.E.128 R24, desc[UR60][R24.64] ;  /* 0x0000003c18187980 */ /* 0x000f62000c101d00 */
[----:B------:R-:W-:Y:S01]  /*b840*/  SHF.R.U64 R60, R60, 0x3, RZ ;  /* 0x000000033c3c7819 */ /* 0x000fe200000012ff */
[----:B------:R-:W-:Y:S01]  /*b850*/  IMAD.IADD R3, R3, 0x1, R21 ;  /* 0x0000000103037824 */ /* 0x000fe200078e0215 */
[----:B------:R-:W-:Y:S01]  /*b860*/  SHF.R.U64 R56, R56, 0x3, RZ ;  /* 0x0000000338387819 */ /* 0x000fe200000012ff */
[----:B------:R-:W-:Y:S01]  /*b870*/  IMAD.MOV.U32 R21, RZ, RZ, R40 ;  /* 0x000000ffff157224 */ /* 0x000fe200078e0028 */
[----:B----4-:R-:W-:Y:S01]  /*b880*/  @P1 SHF.R.U32.HI R21, RZ, R45, R0 ;  /* 0x0000002dff151219 */ /* 0x010fe20000011600 */
[----:B---3--:R-:W-:Y:S01]  /*b890*/  IMAD R20, R208, UR4, RZ ;  /* 0x00000004d0147c24 */ /* 0x008fe2000f8e02ff */
[----:B------:R-:W-:Y:S01]  /*b8a0*/  SHF.R.U64 R5, R5, 0x3, RZ ;  /* 0x0000000305057819 */ /* 0x000fe200000012ff */
[----:B------:R-:W5:Y:S01]  /*b8b0*/  LD.E.128 R52, desc[UR60][R52.64] ;  /* 0x0000003c34347980 */ /* 0x000f62000c101d00 */
[----:B------:R-:W-:Y:S01]  /*b8c0*/  SHF.R.U64 R8, R8, 0x3, RZ ;  /* 0x0000000308087819 */ /* 0x000fe200000012ff */
[C---:B------:R-:W-:Y:S01]  /*b8d0*/  IMAD R45, R69.reuse, UR5, R20 ;  /* 0x00000005452d7c24 */ /* 0x040fe2000f8e0214 */
[----:B------:R-:W-:Y:S01]  /*b8e0*/  SHF.R.S32.HI R0, RZ, 0x1f, R21 ;  /* 0x0000001fff007819 */ /* 0x000fe20000011415 */
[----:B------:R-:W-:Y:S01]  /*b8f0*/  IMAD.WIDE.U32 R2, R69, UR4, R2 ;  /* 0x0000000445027c25 */ /* 0x000fe2000f8e0002 */
[----:B------:R-:W-:Y:S01]  /*b900*/  LOP3.LUT R64, R64, R65, RZ, 0x3c, !PT ;  /* 0x0000004140407212 */ /* 0x000fe200078e3cff */
[----:B------:R-:W-:Y:S01]  /*b910*/  ULDC.64 UR4, c[0x0][0xae0] ;  /* 0x0002b80000047ab9 */ /* 0x000fe20000000a00 */
[----:B------:R-:W-:Y:S01]  /*b920*/  LOP3.LUT R60, R60, R61, RZ, 0x3c, !PT ;  /* 0x0000003d3c3c7212 */ /* 0x000fe200078e3cff */
[----:B------:R-:W-:Y:S01]  /*b930*/  IMAD.MOV R20, RZ, RZ, -R21 ;  /* 0x000000ffff147224 */ /* 0x000fe200078e0a15 */
[----:B------:R-:W-:Y:S01]  /*b940*/  LOP3.LUT R56, R56, R57, RZ, 0x3c, !PT ;  /* 0x0000003938387212 */ /* 0x000fe200078e3cff */
[--C-:B------:R-:W-:Y:S01]  /*b950*/  IMAD.X R65, RZ, RZ, R37.reuse, P6 ;  /* 0x000000ffff417224 */ /* 0x100fe200030e0625 */
[----:B------:R-:W-:Y:S01]  /*b960*/  LOP3.LUT R4, R5, R36, RZ, 0x3c, !PT ;  /* 0x0000002405047212 */ /* 0x000fe200078e3cff */
[--C-:B------:R-:W-:Y:S01]  /*b970*/  IMAD.X R61, RZ, RZ, R37.reuse, P5 ;  /* 0x000000ffff3d7224 */ /* 0x100fe200028e0625 */
[----:B------:R-:W-:Y:S01]  /*b980*/  LOP3.LUT R8, R8, R11, RZ, 0x3c, !PT ;  /* 0x0000000b08087212 */ /* 0x000fe200078e3cff */
[--C-:B------:R-:W-:Y:S01]  /*b990*/  IMAD.X R57, RZ, RZ, R37.reuse, P4 ;  /* 0x000000ffff397224 */ /* 0x100fe200020e0625 */
[----:B------:R-:W5:Y:S01]  /*b9a0*/  LD.E.128 R28, desc[UR60][R28.64] ;  /* 0x0000003c1c1c7980 */ /* 0x000f62000c101d00 */
[----:B------:R-:W-:-:S02]  /*b9b0*/  IMAD.MOV.U32 R5, RZ, RZ, R37 ;  /* 0x000000ffff057224 */ /* 0x000fc400078e0025 */
[----:B------:R-:W-:Y:S01]  /*b9c0*/  IMAD.IADD R3, R3, 0x1, R45 ;  /* 0x0000000103037824 */ /* 0x000fe200078e022d */
[----:B------:R-:W5:Y:S01]  /*b9d0*/  LD.E.128 R8, desc[UR60][R8.64] ;  /* 0x0000003c08087980 */ /* 0x000f62000c101d00 */
[----:B------:R-:W-:Y:S02]  /*b9e0*/  IMAD R0, R0, UR4, RZ ;  /* 0x0000000400007c24 */ /* 0x000fe4000f8e02ff */
        /* <DEDUP_REMOVED lines=19> */
[----:B------:R-:W-:Y:S02]  /*bb20*/  IMAD R20, R0, UR4, RZ ;  /* 0x0000000400147c24 */ /* 0x000fe4000f8e02ff */
[----:B------:R-:W-:Y:S02]  /*bb30*/  IMAD R68, R207, 0x80, R209 ;  /* 0x00000080cf447824 */ /* 0x000fe400078e02d1 */
[C---:B------:R-:W-:Y:S02]  /*bb40*/  IMAD R21, R45.reuse, UR5, R20 ;  /* 0x000000052d157c24 */ /* 0x040fe4000f8e0214 */
[----:B------:R-:W-:Y:S01]  /*bb50*/  IMAD.WIDE.U32 R2, R45, UR4, R2 ;  /* 0x000000042d027c25 */ /* 0x000fe2000f8e0002 */
[C---:B------:R-:W-:Y:S01]  /*bb60*/  ISETP.GE.AND P2, PT, R68.reuse, R71, PT ;  /* 0x000000474400720c */ /* 0x040fe20003f46270 */
[----:B------:R-:W-:Y:S02]  /*bb70*/  ULDC.64 UR4, c[0x0][0xa80] ;  /* 0x0002a00000047ab9 */ /* 0x000fe40000000a00 */
[----:B------:R-:W-:Y:S01]  /*bb80*/  VIADD R0, R68, 0x20 ;  /* 0x0000002044007836 */ /* 0x000fe20000000000 */
[----:B------:R-:W-:Y:S01]  /*bb90*/  LEA R40, P3, R2, UR4, 0x1 ;  /* 0x0000000402287c11 */ /* 0x000fe2000f8608ff */
[----:B------:R-:W-:-:S02]  /*bba0*/  IMAD.IADD R3, R3, 0x1, R21 ;  /* 0x0000000103037824 */ /* 0x000fc400078e0215 */
[----:B0-----:R-:W-:Y:S01]  /*bbb0*/  VIADD R46, R46, 0x36820 ;  /* 0x000368202e2e7836 */ /* 0x001fe20000000000 */
[-C--:B------:R-:W-:Y:S01]  /*bbc0*/  ISETP.GE.AND P1, PT, R0, R71.reuse, PT ;  /* 0x000000470000720c */ /* 0x080fe20003f26270 */
[----:B------:R-:W-:Y:S01]  /*bbd0*/  VIADD R0, R68, 0x40 ;  /* 0x0000004044007836 */ /* 0x000fe20000000000 */
[----:B------:R-:W-:Y:S02]  /*bbe0*/  LEA.HI.X R47, R2, UR5, R3, 0x1, P3 ;  /* 0x00000005022f7c11 */ /* 0x000fe400098f0c03 */
[----:B------:R-:W-:Y:S01]  /*bbf0*/  PRMT R46, RZ, 0x654, R46 ;  /* 0x00000654ff2e7816 */ /* 0x000fe2000000002e */
[----:B-1----:R0:W1:Y:S01]  /*bc00*/  SHFL.IDX PT, R44, R40, RZ, 0x181f ;  /* 0x00181fff282c7589 */ /* 0x00206200000e0000 */
[----:B------:R-:W-:Y:S01]  /*bc10*/  ISETP.GE.AND P0, PT, R0, R71, PT ;  /* 0x000000470000720c */ /* 0x000fe20003f06270 */
[----:B------:R-:W-:Y:S01]  /*bc20*/  BSSY B1, `(.L_x_3837) ;  /* 0x0000011000017945 */ /* 0x000fe20003800000 */
[----:B------:R0:W-:Y:S01]  /*bc30*/  SYNCS.ARRIVE.TRANS64.RED.A1T0 RZ, [R46+URZ], RZ ;  /* 0x000000ff2eff79a7 */ /* 0x0001e2000810043f */
[----:B------:R0:W2:Y:S02]  /*bc40*/  SHFL.IDX PT, R0, R47, RZ, 0x181f ;  /* 0x00181fff2f007589 */ /* 0x0000a400000e0000 */
[----:B------:R-:W-:Y:S08]  /*bc50*/  @P2 BRA `(.L_x_3838) ;  /* 0x0000000000342947 */ /* 0x000ff00003800000 */
[----:B------:R-:W-:Y:S02]  /*bc60*/  ULDC UR4, c[0x0][0xac8] ;  /* 0x0002b20000047ab9 */ /* 0x000fe40000000800 */
[----:B------:R-:W-:Y:S02]  /*bc70*/  ISETP.GE.AND P4, PT, R18, UR4, PT ;  /* 0x0000000412007c0c */ /* 0x000fe4000bf86270 */
[----:B------:R-:W-:Y:S02]  /*bc80*/  ISETP.GE.AND P3, PT, R19, UR4, PT ;  /* 0x0000000413007c0c */ /* 0x000fe4000bf66270 */
[----:B------:R-:W-:-:S09]  /*bc90*/  ISETP.GE.AND P2, PT, R23, UR4, PT ;  /* 0x0000000417007c0c */ /* 0x000fd2000bf46270 */
[CC--:B-1----:R-:W-:Y:S02]  /*bca0*/  @!P4 LEA R2, P6, R18.reuse, R44.reuse, 0x1 ;  /* 0x0000002c1202c211 */ /* 0x0c2fe400078c08ff */
[----:B------:R-:W-:Y:S02]  /*bcb0*/  @!P3 LEA R20, P5, R19, R44, 0x1 ;  /* 0x0000002c1314b211 */ /* 0x000fe400078a08ff */
[----:B--2---:R-:W-:Y:S02]  /*bcc0*/  @!P4 LEA.HI.X R3, R18, R0, R219, 0x1, P6 ;  /* 0x000000001203c211 */ /* 0x004fe400030f0cdb */
[----:B------:R-:W-:Y:S02]  /*bcd0*/  @!P2 LEA R44, P6, R23, R44, 0x1 ;  /* 0x0000002c172ca211 */ /* 0x000fe400078c08ff */
[-C--:B------:R-:W-:Y:S01]  /*bce0*/  @!P3 LEA.HI.X R21, R19, R0.reuse, R218, 0x1, P5 ;  /* 0x000000001315b211 */ /* 0x080fe200028f0cda */
[----:B-----5:R3:W-:Y:S01]  /*bcf0*/  @!P4 ST.E.128 desc[UR60][R2.64], R4 ;  /* 0x000000040200c985 */ /* 0x0207e2000c101d3c */
[----:B------:R-:W-:-:S03]  /*bd00*/  @!P2 LEA.HI.X R45, R23, R0, R217, 0x1, P6 ;  /* 0x00000000172da211 */ /* 0x000fc600030f0cd9 */
[----:B------:R3:W-:Y:S04]  /*bd10*/  @!P3 ST.E.128 desc[UR60][R20.64], R52 ;  /* 0x000000341400b985 */ /* 0x0007e8000c101d3c */
[----:B------:R3:W-:Y:S02]  /*bd20*/  @!P2 ST.E.128 desc[UR60][R44.64], R64 ;  /* 0x000000402c00a985 */ /* 0x0007e4000c101d3c */
.L_x_3838:
[----:B------:R-:W-:Y:S05]  /*bd30*/  BSYNC B1 ;  /* 0x0000000000017941 */ /* 0x000fea0003800000 */
.L_x_3837:
[----:B--2---:R2:W4:Y:S01]  /*bd40*/  SHFL.IDX PT, R0, R47, 0x1, 0x181f ;  /* 0x00381f002f007f89 */ /* 0x00452200000e0000 */
[----:B------:R-:W-:Y:S03]  /*bd50*/  BSSY B1, `(.L_x_3839) ;  /* 0x0000010000017945 */ /* 0x000fe60003800000 */
[----:B---3-5:R2:W3:Y:S01]  /*bd60*/  SHFL.IDX PT, R6, R40, 0x1, 0x181f ;  /* 0x00381f0028067f89 */ /* 0x0284e200000e0000 */
        /* <DEDUP_REMOVED lines=8> */
[-C--:B----4-:R-:W-:Y:S02]  /*bdf0*/  @!P4 LEA.HI.X R3, R18, R0.reuse, R219, 0x1, P1 ;  /* 0x000000001203c211 */ /* 0x090fe400008f0cdb */
[-C--:B------:R-:W-:Y:S02]  /*be00*/  @!P5 LEA.HI.X R5, R19, R0.reuse, R218, 0x1, P2 ;  /* 0x000000001305d211 */ /* 0x080fe400010f0cda */
[----:B------:R-:W-:Y:S01]  /*be10*/  @!P6 LEA.HI.X R7, R23, R0, R217, 0x1, P3 ;  /* 0x000000001707e211 */ /* 0x000fe200018f0cd9 */
[----:B------:R3:W-:Y:S04]  /*be20*/  @!P4 ST.E.128 desc[UR60][R2.64], R8 ;  /* 0x000000080200c985 */ /* 0x0007e8000c101d3c */
[----:B------:R3:W-:Y:S04]  /*be30*/  @!P5 ST.E.128 desc[UR60][R4.64], R36 ;  /* 0x000000240400d985 */ /* 0x0007e8000c101d3c */
[----:B------:R3:W-:Y:S02]  /*be40*/  @!P6 ST.E.128 desc[UR60][R6.64], R60 ;  /* 0x0000003c0600e985 */ /* 0x0007e4000c101d3c */
.L_x_3840:
[----:B------:R-:W-:Y:S05]  /*be50*/  BSYNC B1 ;  /* 0x0000000000017941 */ /* 0x000fea0003800000 */
.L_x_3839:
[----:B----4-:R4:W0:Y:S01]  /*be60*/  SHFL.IDX PT, R0, R47, 0x2, 0x181f ;  /* 0x00581f002f007f89 */ /* 0x01082200000e0000 */
[----:B------:R-:W-:Y:S03]  /*be70*/  BSSY B1, `(.L_x_3841) ;  /* 0x0000010000017945 */ /* 0x000fe60003800000 */
[----:B---3--:R4:W3:Y:S01]  /*be80*/  SHFL.IDX PT, R6, R40, 0x2, 0x181f ;  /* 0x00581f0028067f89 */ /* 0x0088e200000e0000 */
        /* <DEDUP_REMOVED lines=11> */
[----:B------:R0:W-:Y:S04]  /*bf40*/  @!P3 ST.E.128 desc[UR60][R2.64], R12 ;  /* 0x0000000c0200b985 */ /* 0x0001e8000c101d3c */
[----:B------:R0:W-:Y:S04]  /*bf50*/  @!P4 ST.E.128 desc[UR60][R4.64], R28 ;  /* 0x0000001c0400c985 */ /* 0x0001e8000c101d3c */
[----:B------:R0:W-:Y:S02]  /*bf60*/  @!P5 ST.E.128 desc[UR60][R6.64], R56 ;  /* 0x000000380600d985 */ /* 0x0001e4000c101d3c */
.L_x_3842:
[----:B------:R-:W-:Y:S05]  /*bf70*/  BSYNC B1 ;  /* 0x0000000000017941 */ /* 0x000fea0003800000 */
.L_x_3841:
[----:B0-----:R-:W-:Y:S01]  /*bf80*/  VIADD R0, R68, 0x60 ;  /* 0x0000006044007836 */ /* 0x001fe20000000000 */
[----:B---3--:R0:W3:Y:S04]  /*bf90*/  SHFL.IDX PT, R6, R47, 0x3, 0x181f ;  /* 0x00781f002f067f89 */ /* 0x0080e800000e0000 */
[----:B------:R-:W-:Y:S01]  /*bfa0*/  ISETP.GE.AND P0, PT, R0, R71, PT ;  /* 0x000000470000720c */ /* 0x000fe20003f06270 */
[----:B--2-4-:R-:W2:-:S12]  /*bfb0*/  SHFL.IDX PT, R40, R40, 0x3, 0x181f ;  /* 0x00781f0028287f89 */ /* 0x014e9800000e0000 */
[----:B0-----:R-:W-:Y:S05]  /*bfc0*/  @P0 BRA `(.L_x_3843) ;  /* 0x0000000c00340947 */ /* 0x001fea0003800000 */
[----:B------:R-:W-:Y:S02]  /*bfd0*/  ULDC UR4, c[0x0][0xac8] ;  /* 0x0002b20000047ab9 */ /* 0x000fe40000000800 */
[----:B------:R-:W-:Y:S02]  /*bfe0*/  ISETP.GE.AND P2, PT, R18, UR4, PT ;  /* 0x0000000412007c0c */ /* 0x000fe4000bf46270 */
[----:B------:R-:W-:-:S11]  /*bff0*/  ISETP.GE.AND P3, PT, R19, UR4, PT ;  /* 0x0000000413007c0c */ /* 0x000fd6000bf66270 */
[CC--:B--2---:R-:W-:Y:S02]  /*c000*/  @!P2 LEA R2, P0, R18.reuse, R40.reuse, 0x1 ;  /* 0x000000281202a211 */ /* 0x0c4fe400078008ff */
[C---:B------:R-:W-:Y:S02]  /*c010*/  @!P3 LEA R4, P1, R19.reuse, R40, 0x1 ;  /* 0x000000281304b211 */ /* 0x040fe400078208ff */
[-C--:B---3--:R-:W-:Y:S02]  /*c020*/  @!P2 LEA.HI.X R3, R18, R6.reuse, R219, 0x1, P0 ;  /* 0x000000061203a211 */ /* 0x088fe400000f0cdb */
[----:B------:R-:W-:Y:S02]  /*c030*/  @!P3 LEA.HI.X R5, R19, R6, R218, 0x1, P1 ;  /* 0x000000061305b211 */ /* 0x000fe400008f0cda */
[----:B------:R-:W-:Y:S01]  /*c040*/  ISETP.GE.AND P0, PT, R23, UR4, PT ;  /* 0x0000000417007c0c */ /* 0x000fe2000bf06270 */
[----:B------:R0:W-:Y:S04]  /*c050*/  @!P2 ST.E.128 desc[UR60][R2.64], R24 ;  /* 0x000000180200a985 */ /* 0x0001e8000c101d3c */
[----:B------:R0:W-:Y:S08]  /*c060*/  @!P3 ST.E.128 desc[UR60][R4.64], R32 ;  /* 0x000000200400b985 */ /* 0x0001f0000c101d3c */
[----:B------:R-:W-:Y:S05]  /*c070*/  @P0 BRA `(.L_x_3843) ;  /* 0x0000000c00080947 */ /* 0x000fea0003800000 */
[----:B0-----:R-:W-:-:S04]  /*c080*/  LEA R2, P0, R23, R40, 0x1 ;  /* 0x0000002817027211 */ /* 0x001fc800078008ff */
[----:B------:R-:W-:-:S05]  /*c090*/  LEA.HI.X R3, R23, R6, R217, 0x1, P0 ;  /* 0x0000000617037211 */ /* 0x000fca00000f0cd9 */
[----:B------:R4:W-:Y:S01]  /*c0a0*/  ST.E.128 desc[UR60][R2.64], R48 ;  /* 0x0000003002007985 */ /* 0x0009e2000c101d3c */
[----:B------:R-:W-:Y:S05]  /*c0b0*/  BRA `(.L_x_3843) ;  /* 0x0000000800f87947 */ /* 0x000fea0003800000 */
.L_x_3835:
[----:B------:R-:W2:Y:S01]  /*c0c0*/  LDC.64 R4, c[0x0][0xc00] ;  /* 0x00030000ff047b82 */ /* 0x000ea20000000a00 */
[C---:B------:R-:W-:Y:S01]  /*c0d0*/  IMAD.SHL.U32 R3, R204.reuse, 0x4, RZ ;  /* 0x00000004cc037824 */ /* 0x040fe200078e00ff */
[----:B------:R-:W-:Y:S01]  /*c0e0*/  SHF.L.U64.HI R0, R204, 0x2, R208 ;  /* 0x00000002cc007819 */ /* 0x000fe200000102d0 */
[----:B------:R-:W-:Y:S01]  /*c0f0*/  ULDC.64 UR4, c[0x0][0xc08] ;  /* 0x0003020000047ab9 */ /* 0x000fe20000000a00 */
[----:B------:R-:W-:-:S04]  /*c100*/  IMAD.MOV.U32 R6, RZ, RZ, RZ ;  /* 0x000000ffff067224 */ /* 0x000fc800078e00ff */
[----:B------:R-:W3:Y:S01]  /*c110*/  LDC R25, c[0x0][0xbe8] ;  /* 0x0002fa00ff197b82 */ /* 0x000ee20000000800 */
[----:B--2---:R-:W-:Y:S02]  /*c120*/  ISETP.NE.U32.AND P0, PT, R4, RZ, PT ;  /* 0x000000ff0400720c */ /* 0x004fe40003f05070 */
[----:B------:R-:W-:Y:S02]  /*c130*/  IADD3 R4, P1, R3, R4, RZ ;  /* 0x0000000403047210 */ /* 0x000fe40007f3e0ff */
[----:B------:R-:W-:-:S03]  /*c140*/  ISETP.NE.AND.EX P0, PT, R5, RZ, PT, P0 ;  /* 0x000000ff0500720c */ /* 0x000fc60003f05300 */
[----:B------:R-:W-:Y:S01]  /*c150*/  IMAD.X R5, R0, 0x1, R5, P1 ;  /* 0x0000000100057824 */ /* 0x000fe200008e0605 */
[----:B------:R-:W-:-:S04]  /*c160*/  ISETP.NE.U32.AND P1, PT, RZ, UR4, PT ;  /* 0x00000004ff007c0c */ /* 0x000fc8000bf25070 */
[----:B------:R-:W-:-:S05]  /*c170*/  ISETP.NE.AND.EX P1, PT, RZ, UR5, PT, P1 ;  /* 0x00000005ff007c0c */ /* 0x000fca000bf25310 */
[----:B------:R2:W5:Y:S08]  /*c180*/  @P0 LDG.E R6, desc[UR60][R4.64] ;  /* 0x0000003c04060981 */ /* 0x000570000c1e1900 */
[----:B------:R-:W-:Y:S01]  /*c190*/  @P1 IADD3 R2, P2, R3, UR4, RZ ;  /* 0x0000000403021c10 */ /* 0x000fe2000ff5e0ff */
[----:B------:R-:W-:-:S03]  /*c1a0*/  ULDC UR4, c[0x0][0xa88] ;  /* 0x0002a20000047ab9 */ /* 0x000fc60000000800 */
[----:B------:R-:W-:Y:S01]  /*c1b0*/  @P1 IADD3.X R3, R0, UR5, RZ, P2, !PT ;  /* 0x0000000500031c10 */ /* 0x000fe200097fe4ff */
[----:B------:R-:W-:-:S06]  /*c1c0*/  IMAD.U32 R0, RZ, RZ, UR4 ;  /* 0x00000004ff007e24 */ /* 0x000fcc000f8e00ff */
[----:B------:R2:W5:Y:S01]  /*c1d0*/  @P1 LDG.E R0, desc[UR60][R2.64] ;  /* 0x0000003c02001981 */ /* 0x000562000c1e1900 */
[----:B---3--:R-:W-:Y:S02]  /*c1e0*/  ISETP.NE.AND P2, PT, R25, 0x1, PT ;  /* 0x000000011900780c */ /* 0x008fe40003f45270 */
[----:B------:R-:W-:-:S11]  /*c1f0*/  ISETP.GE.AND P3, PT, R220, 0x80, PT ;  /* 0x00000080dc00780c */ /* 0x000fd60003f66270 */
[----:B------:R-:W3:Y:S08]  /*c200*/  @P2 LDC R12, c[0x0][0xbec] ;  /* 0x0002fb00ff0c2b82 */ /* 0x000ef00000000800 */
[----:B------:R-:W4:Y:S01]  /*c210*/  @P2 LDC R27, c[0x0][0xbf0] ;  /* 0x0002fc00ff1b2b82 */ /* 0x000f220000000800 */
[----:B--2---:R-:W-:Y:S05]  /*c220*/  @P1 BRA `(.L_x_3844) ;  /* 0x0000000000101947 */ /* 0x004fea0003800000 */
[----:B------:R-:W-:Y:S05]  /*c230*/  @!P0 BRA `(.L_x_3844) ;  /* 0x00000000000c8947 */ /* 0x000fea0003800000 */
[----:B------:R-:W2:Y:S04]  /*c240*/  LDG.E R3, desc[UR60][R4.64] ;  /* 0x0000003c04037981 */ /* 0x000ea8000c1e1900 */
[----:B-----5:R-:W2:Y:S02]  /*c250*/  LDG.E R0, desc[UR60][R4.64+0x4] ;  /* 0x0000043c04007981 */ /* 0x020ea4000c1e1900 */
[----:B--2---:R-:W-:-:S07]  /*c260*/  IMAD.IADD R0, R0, 0x1, -R3 ;  /* 0x0000000100007824 */ /* 0x004fce00078e0a03 */
.L_x_3844:
        /* <DEDUP_REMOVED lines=24> */
[----:B------:R-:W5:Y:S01]  /*c3f0*/  @P0 LDC R21, c[0x0][0xbf0] ;  /* 0x0002fc00ff150b82 */ /* 0x000f620000000800 */
[----:B------:R-:W-:-:S04]  /*c400*/  IMAD.WIDE.U32 R2, R13, UR4, R2 ;  /* 0x000000040d027c25 */ /* 0x000fc8000f8e0002 */
[----:B--2---:R-:W-:-:S05]  /*c410*/  @P0 IMAD.HI.U32 R4, R8, R15, RZ ;  /* 0x0000000f08040227 */ /* 0x004fca00078e00ff */
        /* <DEDUP_REMOVED lines=19> */
.L_x_3846:
[----:B------:R-:W-:Y:S05]  /*c550*/  BSYNC B1 ;  /* 0x0000000000017941 */ /* 0x000fea0003800000 */
.L_x_3845:
[----:B------:R-:W-:Y:S01]  /*c560*/  ULDC.64 UR4, c[0x0][0xaa0] ;  /* 0x0002a80000047ab9 */ /* 0x000fe20000000a00 */
[----:B--2---:R-:W-:Y:S01]  /*c570*/  IMAD R4, R205, 0x20, R209 ;  /* 0x00000020cd047824 */ /* 0x004fe200078e02d1 */
[----:B------:R-:W-:Y:S01]  /*c580*/  BSSY B1, `(.L_x_3847) ;  /* 0x000003b000017945 */ /* 0x000fe20003800000 */
[----:B------:R-:W-:Y:S02]  /*c590*/  IMAD R3, R11, UR4, RZ ;  /* 0x000000040b037c24 */ /* 0x000fe4000f8e02ff */
        /* <DEDUP_REMOVED lines=28> */
[----:B------:R-:W-:Y:S02]  /*c760*/  IMAD R8, R207, 0x80, R209 ;  /* 0x00000080cf087824 */ /* 0x000fe400078e02d1 */
[----:B------:R-:W-:Y:S02]  /*c770*/  IMAD R25, R0, R25, RZ ;  /* 0x0000001900197224 */ /* 0x000fe400078e02ff */
        /* <DEDUP_REMOVED lines=10> */
[----:B------:R2:W3:Y:S02]  /*c820*/  SHFL.IDX PT, R2, R4, RZ, 0x181f ;  /* 0x00181fff04027589 */ /* 0x0004e400000e0000 */
[----:B------:R-:W-:Y:S02]  /*c830*/  ISETP.GE.AND P0, PT, R0, R25, PT ;  /* 0x000000190000720c */ /* 0x000fe40003f06270 */
[----:B------:R2:W4:Y:S01]  /*c840*/  SHFL.IDX PT, R0, R5, RZ, 0x181f ;  /* 0x00181fff05007589 */ /* 0x00052200000e0000 */
[----:B------:R-:W-:Y:S10]  /*c850*/  @P2 BRA `(.L_x_3848) ;  /* 0x0000000000342947 */ /* 0x000ff40003800000 */
[----:B------:R-:W-:Y:S02]  /*c860*/  ULDC UR4, c[0x0][0xac8] ;  /* 0x0002b20000047ab9 */ /* 0x000fe40000000800 */
[----:B------:R-:W-:Y:S02]  /*c870*/  ISETP.GE.AND P4, PT, R18, UR4, PT ;  /* 0x0000000412007c0c */ /* 0x000fe4000bf86270 */
[----:B------:R-:W-:Y:S02]  /*c880*/  ISETP.GE.AND P3, PT, R19, UR4, PT ;  /* 0x0000000413007c0c */ /* 0x000fe4000bf66270 */
[----:B------:R-:W-:-:S09]  /*c890*/  ISETP.GE.AND P2, PT, R23, UR4, PT ;  /* 0x0000000417007c0c */ /* 0x000fd2000bf46270 */
[CC--:B---3--:R-:W-:Y:S02]  /*c8a0*/  @!P4 LEA R6, P6, R18.reuse, R2.reuse, 0x1 ;  /* 0x000000021206c211 */ /* 0x0c8fe400078c08ff */
[----:B------:R-:W-:Y:S02]  /*c8b0*/  @!P3 LEA R10, P5, R19, R2, 0x1 ;  /* 0x00000002130ab211 */ /* 0x000fe400078a08ff */
[----:B----4-:R-:W-:Y:S02]  /*c8c0*/  @!P4 LEA.HI.X R7, R18, R0, R219, 0x1, P6 ;  /* 0x000000001207c211 */ /* 0x010fe400030f0cdb */
[----:B------:R-:W-:Y:S02]  /*c8d0*/  @!P2 LEA R2, P6, R23, R2, 0x1 ;  /* 0x000000021702a211 */ /* 0x000fe400078c08ff */
[-C--:B------:R-:W-:Y:S01]  /*c8e0*/  @!P3 LEA.HI.X R11, R19, R0.reuse, R218, 0x1, P5 ;  /* 0x00000000130bb211 */ /* 0x080fe200028f0cda */
[----:B------:R3:W-:Y:S01]  /*c8f0*/  @!P4 ST.E.128 desc[UR60][R6.64], RZ ;  /* 0x000000ff0600c985 */ /* 0x0007e2000c101d3c */
[----:B------:R-:W-:-:S03]  /*c900*/  @!P2 LEA.HI.X R3, R23, R0, R217, 0x1, P6 ;  /* 0x000000001703a211 */ /* 0x000fc600030f0cd9 */
[----:B------:R3:W-:Y:S04]  /*c910*/  @!P3 ST.E.128 desc[UR60][R10.64], RZ ;  /* 0x000000ff0a00b985 */ /* 0x0007e8000c101d3c */
[----:B------:R3:W-:Y:S02]  /*c920*/  @!P2 ST.E.128 desc[UR60][R2.64], RZ ;  /* 0x000000ff0200a985 */ /* 0x0007e4000c101d3c */
.L_x_3848:
[----:B------:R-:W-:Y:S05]  /*c930*/  BSYNC B1 ;  /* 0x0000000000017941 */ /* 0x000fea0003800000 */
.L_x_3847:
        /* <DEDUP_REMOVED lines=14> */
[----:B------:R0:W-:Y:S04]  /*ca20*/  @!P4 ST.E.128 desc[UR60][R6.64], RZ ;  /* 0x000000ff0600c985 */ /* 0x0001e8000c101d3c */
[----:B------:R0:W-:Y:S04]  /*ca30*/  @!P5 ST.E.128 desc[UR60][R10.64], RZ ;  /* 0x000000ff0a00d985 */ /* 0x0001e8000c101d3c */
[----:B------:R0:W-:Y:S02]  /*ca40*/  @!P6 ST.E.128 desc[UR60][R2.64], RZ ;  /* 0x000000ff0200e985 */ /* 0x0001e4000c101d3c */
.L_x_3850:
[----:B------:R-:W-:Y:S05]  /*ca50*/  BSYNC B1 ;  /* 0x0000000000017941 */ /* 0x000fea0003800000 */
.L_x_3849:
[----:B0-----:R0:W0:Y:S01]  /*ca60*/  SHFL.IDX PT, R0, R5, 0x2, 0x181f ;  /* 0x00581f0005007f89 */ /* 0x00102200000e0000 */
[----:B------:R-:W-:Y:S03]  /*ca70*/  BSSY B1, `(.L_x_3851) ;  /* 0x0000010000017945 */ /* 0x000fe60003800000 */
[----:B---3--:R3:W0:Y:S01]  /*ca80*/  SHFL.IDX PT, R2, R4, 0x2, 0x181f ;  /* 0x00581f0004027f89 */ /* 0x00862200000e0000 */
[----:B------:R-:W-:Y:S05]  /*ca90*/  @P0 BRA `(.L_x_3852) ;  /* 0x0000000000340947 */ /* 0x000fea0003800000 */
[----:B------:R-:W-:Y:S02]  /*caa0*/  ULDC UR4, c[0x0][0xac8] ;  /* 0x0002b20000047ab9 */ /* 0x000fe40000000800 */
[----:B------:R-:W-:Y:S02]  /*cab0*/  ISETP.GE.AND P3, PT, R18, UR4, PT ;  /* 0x0000000412007c0c */ /* 0x000fe4000bf66270 */
[----:B------:R-:W-:Y:S02]  /*cac0*/  ISETP.GE.AND P4, PT, R19, UR4, PT ;  /* 0x0000000413007c0c */ /* 0x000fe4000bf86270 */
[----:B------:R-:W-:-:S09]  /*cad0*/  ISETP.GE.AND P5, PT, R23, UR4, PT ;  /* 0x0000000417007c0c */ /* 0x000fd2000bfa6270 */
[CC--:B0-----:R-:W-:Y:S02]  /*cae0*/  @!P3 LEA R6, P0, R18.reuse, R2.reuse, 0x1 ;  /* 0x000000021206b211 */ /* 0x0c1fe400078008ff */
[-C--:B------:R-:W-:Y:S02]  /*caf0*/  @!P4 LEA R10, P1, R19, R2.reuse, 0x1 ;  /* 0x00000002130ac211 */ /* 0x080fe400078208ff */
[----:B------:R-:W-:Y:S02]  /*cb00*/  @!P5 LEA R2, P2, R23, R2, 0x1 ;  /* 0x000000021702d211 */ /* 0x000fe400078408ff */
[-C--:B------:R-:W-:Y:S02]  /*cb10*/  @!P3 LEA.HI.X R7, R18, R0.reuse, R219, 0x1, P0 ;  /* 0x000000001207b211 */ /* 0x080fe400000f0cdb */
[-C--:B------:R-:W-:Y:S02]  /*cb20*/  @!P4 LEA.HI.X R11, R19, R0.reuse, R218, 0x1, P1 ;  /* 0x00000000130bc211 */ /* 0x080fe400008f0cda */
[----:B------:R-:W-:Y:S01]  /*cb30*/  @!P5 LEA.HI.X R3, R23, R0, R217, 0x1, P2 ;  /* 0x000000001703d211 */ /* 0x000fe200010f0cd9 */
[----:B------:R0:W-:Y:S04]  /*cb40*/  @!P3 ST.E.128 desc[UR60][R6.64], RZ ;  /* 0x000000ff0600b985 */ /* 0x0001e8000c101d3c */
[----:B------:R0:W-:Y:S04]  /*cb50*/  @!P4 ST.E.128 desc[UR60][R10.64], RZ ;  /* 0x000000ff0a00c985 */ /* 0x0001e8000c101d3c */
[----:B------:R0:W-:Y:S02]  /*cb60*/  @!P5 ST.E.128 desc[UR60][R2.64], RZ ;  /* 0x000000ff0200d985 */ /* 0x0001e4000c101d3c */
.L_x_3852:
[----:B------:R-:W-:Y:S05]  /*cb70*/  BSYNC B1 ;  /* 0x0000000000017941 */ /* 0x000fea0003800000 */
.L_x_3851:
[----:B0-----:R-:W-:Y:S01]  /*cb80*/  VIADD R0, R8, 0x60 ;  /* 0x0000006008007836 */ /* 0x001fe20000000000 */
[----:B------:R0:W0:Y:S04]  /*cb90*/  SHFL.IDX PT, R6, R5, 0x3, 0x181f ;  /* 0x00781f0005067f89 */ /* 0x00002800000e0000 */
[----:B------:R-:W-:Y:S01]  /*cba0*/  ISETP.GE.AND P0, PT, R0, R25, PT ;  /* 0x000000190000720c */ /* 0x000fe20003f06270 */
[----:B------:R0:W0:-:S12]  /*cbb0*/  SHFL.IDX PT, R2, R4, 0x3, 0x181f ;  /* 0x00781f0004027f89 */ /* 0x00001800000e0000 */
[----:B------:R-:W-:Y:S05]  /*cbc0*/  @P0 BRA `(.L_x_3843) ;  /* 0x0000000000340947 */ /* 0x000fea0003800000 */
[----:B------:R-:W-:Y:S02]  /*cbd0*/  ULDC UR4, c[0x0][0xac8] ;  /* 0x0002b20000047ab9 */ /* 0x000fe40000000800 */
[----:B------:R-:W-:Y:S02]  /*cbe0*/  ISETP.GE.AND P3, PT, R18, UR4, PT ;  /* 0x0000000412007c0c */ /* 0x000fe4000bf66270 */
[----:B------:R-:W-:Y:S02]  /*cbf0*/  ISETP.GE.AND P4, PT, R19, UR4, PT ;  /* 0x0000000413007c0c */ /* 0x000fe4000bf86270 */
[----:B------:R-:W-:-:S09]  /*cc00*/  ISETP.GE.AND P5, PT, R23, UR4, PT ;  /* 0x0000000417007c0c */ /* 0x000fd2000bfa6270 */
[CC--:B0-234-:R-:W-:Y:S02]  /*cc10*/  @!P3 LEA R4, P0, R18.reuse, R2.reuse, 0x1 ;  /* 0x000000021204b211 */ /* 0x0ddfe400078008ff */
        /* <DEDUP_REMOVED lines=8> */
.L_x_3843:
[----:B------:R-:W-:Y:S05]  /*cca0*/  BSYNC B0 ;  /* 0x0000000000007941 */ /* 0x000fea0003800000 */
.L_x_3834:
[----:B------:R-:W-:Y:S02]  /*ccb0*/  ULDC UR4, c[0x0][0xc3c] ;  /* 0x00030f0000047ab9 */ /* 0x000fe40000000800 */
[----:B-1----:R-:W-:-:S13]  /*ccc0*/  ISETP.GE.AND P0, PT, R43, UR4, PT ;  /* 0x000000042b007c0c */ /* 0x002fda000bf06270 */
[----:B------:R-:W-:Y:S05]  /*ccd0*/  @!P0 BRA `(.L_x_3853) ;  /* 0xffffff4000408947 */ /* 0x000fea000383ffff */
[----:B------:R-:W-:Y:S05]  /*cce0*/  EXIT ;  /* 0x000000000000794d */ /* 0x000fea0003800000 */
.L_x_3809:
[----:B------:R-:W-:-:S08]  /*ccf0*/  NOP ;  /* 0x0000000000007918 */ /* 0x000fd00000000000 */
[----:B0-----:R-:W0:-:S00]  /*cd00*/  USETMAXREG.DEALLOC.CTAPOOL 0x18 ;  /* 0x00000018000079c8 */ /* 0x001e0000080e0500 */
[----:B0-----:R-:W2:Y:S01]  /*cd10*/  LDL.LU R2, [R1+0x1c] ;  /* 0x00001c0001027983 */ /* 0x001ea20000300800 */
[----:B------:R-:W-:-:S06]  /*cd20*/  LOP3.LUT R0, R0, 0x3, RZ, 0xc0, !PT ;  /* 0x0000000300007812 */ /* 0x000fcc00078ec0ff */
[----:B------:R-:W0:Y:S02]  /*cd30*/  SHFL.IDX PT, R0, R0, RZ, 0x1f ;  /* 0x00001fff00007589 */ /* 0x000e2400000e0000 */
[----:B0-----:R-:W-:Y:S01]  /*cd40*/  ISETP.NE.AND P0, PT, R0, RZ, PT ;  /* 0x000000ff0000720c */ /* 0x001fe20003f05270 */
[----:B------:R-:W-:Y:S01]  /*cd50*/  IMAD.MOV.U32 R0, RZ, RZ, RZ ;  /* 0x000000ffff007224 */ /* 0x000fe200078e00ff */
        /* <DEDUP_REMOVED lines=11> */
.L_x_3854:
[----:B0-----:R-:W0:Y:S01]  /*ce10*/  S2R R2, SR_TID.X ;  /* 0x0000000000027919 */ /* 0x001e220000002100 */
[----:B------:R-:W-:Y:S01]  /*ce20*/  ULDC UR4, c[0x0][0xc3c] ;  /* 0x00030f0000047ab9 */ /* 0x000fe20000000800 */
[----:B------:R-:W1:Y:S01]  /*ce30*/  S2UR UR6, SR_CTAID.X ;  /* 0x00000000000679c3 */ /* 0x000e620000002500 */
        /* <DEDUP_REMOVED lines=39> */
.L_x_3860:
        /* <DEDUP_REMOVED lines=12> */
.L_x_3859:
[----:B------:R-:W-:Y:S05]  /*d170*/  BSYNC B0 ;  /* 0x0000000000007941 */ /* 0x000fea0003800000 */
.L_x_3858:
        /* <DEDUP_REMOVED lines=22> */
.L_x_3856:
        /* <DEDUP_REMOVED lines=16> */
.L_x_3861:
        /* <DEDUP_REMOVED lines=25> */
.L_x_3857:
[----:B------:R-:W-:Y:S02]  /*d570*/  IMAD.MOV.U32 R17, RZ, RZ, RZ ;  /* 0x000000ffff117224 */ /* 0x000fe400078e00ff */
[----:B------:R-:W-:Y:S02]  /*d580*/  IMAD.U32 R16, RZ, RZ, UR6 ;  /* 0x00000006ff107e24 */ /* 0x000fe4000f8e00ff */
[----:B------:R-:W-:-:S07]  /*d590*/  IMAD.MOV.U32 R18, RZ, RZ, RZ ;  /* 0x000000ffff127224 */ /* 0x000fce00078e00ff */
.L_x_3862:
[----:B------:R-:W-:-:S13]  /*d5a0*/  ISETP.NE.AND P0, PT, R5, RZ, PT ;  /* 0x000000ff0500720c */ /* 0x000fda0003f05270 */
[----:B------:R-:W0:Y:S01]  /*d5b0*/  @!P0 S2R R3, SR_CgaCtaId ;  /* 0x0000000000038919 */ /* 0x000e220000008800 */
[----:B------:R-:W-:-:S04]  /*d5c0*/  @!P0 MOV R0, 0x400 ;  /* 0x0000040000008802 */ /* 0x000fc80000000f00 */
[----:B0-----:R-:W-:-:S05]  /*d5d0*/  @!P0 LEA R0, R3, R0, 0x18 ;  /* 0x0000000003008211 */ /* 0x001fca00078ec0ff */
[----:B------:R0:W-:Y:S01]  /*d5e0*/  @!P0 STS.128 [R0+0x368d0], R16 ;  /* 0x0368d01000008388 */ /* 0x0001e20000000c00 */
[----:B------:R-:W-:Y:S06]  /*d5f0*/  BAR.ARV 0x5, 0x180 ;  /* 0x0146000000007b1d */ /* 0x000fec0000002000 */
.L_x_3855:
        /* <DEDUP_REMOVED lines=22> */
[----:B------:R-:W-:Y:S02]  /*d760*/  SHF.R.U32.HI R5, RZ, 0x3, R4 ;  /* 0x00000003ff057819 */ /* 0x000fe40000011604 */
[----:B------:R-:W-:Y:S02]  /*d770*/  MOV R4, UR4 ;  /* 0x0000000400047c02 */ /* 0x000fe40008000f00 */
[----:B------:R-:W-:Y:S01]  /*d780*/  LOP3.LUT R2, R5, 0x70, R2, 0xf8, !PT ;  /* 0x0000007005027812 */ /* 0x000fe200078ef802 */
[----:B------:R-:W-:Y:S02]  /*d790*/  IMAD.MOV.U32 R2, RZ, RZ, 0x1 ;  /* 0x00000001ff027424 */ /* 0x000fe400078e00ff */
[----:B------:R-:W-:Y:S01]  /*d7a0*/  IMAD R3, R3, 0x2, R4 ;  /* 0x0000000203037824 */ /* 0x000fe200078e0204 */
[----:B------:R-:W-:Y:S04]  /*d7b0*/  STL [R1+0x4], R4 ;  /* 0x0000040401007387 */ /* 0x000fe80000100800 */
[----:B------:R-:W-:Y:S04]  /*d7c0*/  STL [R1+0x24], R3 ;  /* 0x0000240301007387 */ /* 0x000fe80000100800 */
[----:B------:R-:W-:Y:S04]  /*d7d0*/  STL [R1+0x8], RZ ;  /* 0x000008ff01007387 */ /* 0x000fe80000100800 */
[----:B------:R0:W-:Y:S04]  /*d7e0*/  STL [R1+0x10], R2 ;  /* 0x0000100201007387 */ /* 0x0001e80000100800 */
[----:B------:R1:W-:Y:S01]  /*d7f0*/  STL [R1+0x50], RZ ;  /* 0x000050ff01007387 */ /* 0x0003e20000100800 */
[----:B0-----:R-:W-:-:S02]  /*d800*/  LOP3.LUT R2, R0, 0x40, RZ, 0xfc, !PT ;  /* 0x0000004000027812 */ /* 0x001fc400078efcff */
[----:B-1----:R-:W-:-:S07]  /*d810*/  LOP3.LUT R0, R0, 0x80, RZ, 0xfc, !PT ;  /* 0x0000008000007812 */ /* 0x002fce00078efcff */
.L_x_3969:
[----:B0--3--:R-:W0:Y:S02]  /*d820*/  LDC.64 R2, c[0x0][0xc88] ;  /* 0x00032200ff027b82 */ /* 0x009e240000000a00 */
[----:B0-----:R-:W-:-:S05]  /*d830*/  IMAD.WIDE R2, R19, 0x4, R2 ;  /* 0x0000000413027825 */ /* 0x001fca00078e0202 */
[----:B------:R-:W2:Y:S01]  /*d840*/  LDG.E R11, desc[UR60][R2.64] ;  /* 0x0000003c020b7981 */ /* 0x000ea2000c1e1900 */
[----:B------:R-:W-:Y:S05]  /*d850*/  YIELD ;  /* 0x0000000000007946 */ /* 0x000fea0003800000 */
[----:B------:R-:W-:Y:S01]  /*d860*/  ULDC.64 UR4, c[0x0][0xa28] ;  /* 0x00028a0000047ab9 */ /* 0x000fe20000000a00 */
[----:B------:R-:W-:Y:S01]  /*d870*/  IMAD.MOV.U32 R0, RZ, RZ, RZ ;  /* 0x000000ffff007224 */ /* 0x000fe200078e00ff */
[----:B------:R-:W-:Y:S01]  /*d880*/  ISETP.NE.U32.AND P0, PT, RZ, UR4, PT ;  /* 0x00000004ff007c0c */ /* 0x000fe2000bf05070 */
[----:B------:R-:W-:Y:S01]  /*d890*/  IMAD.MOV.U32 R6, RZ, RZ, RZ ;  /* 0x000000ffff067224 */ /* 0x000fe200078e00ff */
[----:B------:R-:W-:Y:S01]  /*d8a0*/  ULDC.64 UR6, c[0x0][0xa18] ;  /* 0x0002860000067ab9 */ /* 0x000fe20000000a00 */
[----:B------:R-:W-:Y:S01]  /*d8b0*/  ULDC.64 UR8, c[0x0][0xa08] ;  /* 0x0002820000087ab9 */ /* 0x000fe20000000a00 */
[----:B------:R-:W-:-:S02]  /*d8c0*/  ISETP.NE.AND.EX P0, PT, RZ, UR5, PT, P0 ;  /* 0x00000005ff007c0c */ /* 0x000fc4000bf05300 */
        /* <DEDUP_REMOVED lines=9> */
[----:B-1---5:R1:W5:Y:S01]  /*d960*/  @P0 LDG.E R0, desc[UR60][R2.64] ;  /* 0x0000003c02000981 */ /* 0x022362000c1e1900 */
[----:B------:R-:W-:Y:S01]  /*d970*/  ISETP.NE.AND.EX P1, PT, RZ, UR5, PT, P1 ;  /* 0x00000005ff007c0c */ /* 0x000fe2000bf25310 */
[----:B----4-:R-:W-:Y:S01]  /*d980*/  IMAD.MOV.U32 R8, RZ, RZ, RZ ;  /* 0x000000ffff087224 */ /* 0x010fe200078e00ff */
[----:B------:R-:W-:Y:S01]  /*d990*/  ISETP.NE.U32.AND P2, PT, RZ, UR6, PT ;  /* 0x00000006ff007c0c */ /* 0x000fe2000bf45070 */
[----:B------:R-:W-:Y:S01]  /*d9a0*/  STL [R1], R10 ;  /* 0x0000000a01007387 */ /* 0x000fe20000100800 */
[----:B------:R-:W-:Y:S02]  /*d9b0*/  ISETP.NE.U32.AND P0, PT, RZ, UR8, PT ;  /* 0x00000008ff007c0c */ /* 0x000fe4000bf05070 */
[----:B------:R-:W-:Y:S01]  /*d9c0*/  ISETP.NE.AND.EX P2, PT, RZ, UR7, PT, P2 ;  /* 0x00000007ff007c0c */ /* 0x000fe2000bf45320 */
[----:B------:R-:W-:Y:S01]  /*d9d0*/  STL [R1+0x20], R9 ;  /* 0x0000200901007387 */ /* 0x000fe20000100800 */
[----:B------:R-:W-:Y:S02]  /*d9e0*/  ISETP.NE.AND.EX P0, PT, RZ, UR9, PT, P0 ;  /* 0x00000009ff007c0c */ /* 0x000fe4000bf05300 */
[----:B-1----:R-:W-:-:S02]  /*d9f0*/  IADD3 R2, P3, R10, UR4, RZ ;  /* 0x000000040a027c10 */ /* 0x002fc4000ff7e0ff */
[----:B0-----:R-:W-:Y:S02]  /*da00*/  IADD3 R4, P4, R10, UR8, RZ ;  /* 0x000000080a047c10 */ /* 0x001fe4000ff9e0ff */
        /* <DEDUP_REMOVED lines=8> */
[----:B0-----:R-:W-:-:S04]  /*da90*/  @P2 IADD3 R6, P3, R10, UR6, RZ ;  /* 0x000000060a062c10 */ /* 0x001fc8000ff7e0ff */
        /* <DEDUP_REMOVED lines=8> */
[----:B0-----:R-:W-:Y:S01]  /*db20*/  IMAD.U32 R6, RZ, RZ, UR4 ;  /* 0x00000004ff067e24 */ /* 0x001fe2000f8e00ff */
[----:B--2---:R0:W-:Y:S01]  /*db30*/  STL [R1+0x3c], R12 ;  /* 0x00003c0c01007387 */ /* 0x0041e20000100800 */
[----:B------:R-:W-:Y:S05]  /*db40*/  @P2 BRA `(.L_x_3864) ;  /* 0x0000000000142947 */ /* 0x000fea0003800000 */
[----:B------:R-:W-:Y:S05]  /*db50*/  @!P1 BRA `(.L_x_3864) ;  /* 0x0000000000109947 */ /* 0x000fea0003800000 */
[----:B------:R-:W2:Y:S04]  /*db60*/  LDG.E R7, desc[UR60][R2.64] ;  /* 0x0000003c02077981 */ /* 0x000ea8000c1e1900 */
[----:B------:R-:W2:Y:S02]  /*db70*/  LDG.E R2, desc[UR60][R2.64+0x4] ;  /* 0x0000043c02027981 */ /* 0x000ea4000c1e1900 */
[----:B--2---:R-:W-:-:S05]  /*db80*/  IMAD.IADD R2, R2, 0x1, -R7 ;  /* 0x0000000102027824 */ /* 0x004fca00078e0a07 */
[----:B------:R1:W-:Y:S02]  /*db90*/  STL [R1+0x3c], R2 ;  /* 0x00003c0201007387 */ /* 0x0003e40000100800 */
.L_x_3864:
[----:B-1----:R-:W-:Y:S01]  /*dba0*/  IMAD.MOV.U32 R2, RZ, RZ, R11 ;  /* 0x000000ffff027224 */ /* 0x002fe200078e000b */
[----:B------:R-:W-:Y:S01]  /*dbb0*/  ULDC.64 UR4, c[0x0][0xa20] ;  /* 0x0002880000047ab9 */ /* 0x000fe20000000a00 */
[----:B-----5:R-:W-:Y:S01]  /*dbc0*/  IMAD.IADD R3, R8, 0x1, R0 ;  /* 0x0000000108037824 */ /* 0x020fe200078e0200 */
[----:B------:R-:W-:Y:S02]  /*dbd0*/  ISETP.NE.U32.AND P1, PT, RZ, UR4, PT ;  /* 0x00000004ff007c0c */ /* 0x000fe4000bf25070 */
[----:B------:R1:W-:Y:S02]  /*dbe0*/  STL [R1+0xc], R2 ;  /* 0x00000c0201007387 */ /* 0x0003e40000100800 */
[----:B------:R-:W-:Y:S02]  /*dbf0*/  ISETP.NE.AND.EX P1, PT, RZ, UR5, PT, P1 ;  /* 0x00000005ff007c0c */ /* 0x000fe4000bf25310 */
[----:B------:R1:W-:Y:S11]  /*dc00*/  STL [R1+0x18], R3 ;  /* 0x0000180301007387 */ /* 0x0003f60000100800 */
[----:B-1----:R-:W-:Y:S05]  /*dc10*/  @!P1 BRA `(.L_x_3865) ;  /* 0x0000000000109947 */ /* 0x002fea0003800000 */
[----:B------:R-:W-:-:S04]  /*dc20*/  IADD3 R6, P0, R10, UR4, RZ ;  /* 0x000000040a067c10 */ /* 0x000fc8000ff1e0ff */
[----:B------:R-:W-:-:S05]  /*dc30*/  IADD3.X R7, R9, UR5, RZ, P0, !PT ;  /* 0x0000000509077c10 */ /* 0x000fca00087fe4ff */
[----:B------:R1:W5:Y:S01]  /*dc40*/  LDG.E R6, desc[UR60][R6.64] ;  /* 0x0000003c06067981 */ /* 0x000362000c1e1900 */
[----:B------:R-:W-:Y:S05]  /*dc50*/  BRA `(.L_x_3866) ;  /* 0x0000000000107947 */ /* 0x000fea0003800000 */
.L_x_3865:
[----:B------:R-:W-:Y:S05]  /*dc60*/  @!P0 BRA `(.L_x_3866) ;  /* 0x00000000000c8947 */ /* 0x000fea0003800000 */
[----:B------:R-:W2:Y:S04]  /*dc70*/  LDG.E R6, desc[UR60][R4.64] ;  /* 0x0000003c04067981 */ /* 0x000ea8000c1e1900 */
[----:B------:R-:W2:Y:S02]  /*dc80*/  LDG.E R4, desc[UR60][R4.64+0x4] ;  /* 0x0000043c04047981 */ /* 0x000ea4000c1e1900 */
[----:B--2---:R-:W-:-:S07]  /*dc90*/  IMAD.IADD R6, R4, 0x1, -R6 ;  /* 0x0000000104067824 */ /* 0x004fce00078e0a06 */
.L_x_3866:
[----:B-----5:R-:W-:Y:S01]  /*dca0*/  IMAD.IADD R0, R6, 0x1, -R0 ;  /* 0x0000000106007824 */ /* 0x020fe200078e0a00 */
[----:B------:R-:W-:Y:S01]  /*dcb0*/  BSSY B7, `(.L_x_3867) ;  /* 0x000047a000077945 */ /* 0x000fe20003800000 */
[----:B------:R-:W-:Y:S02]  /*dcc0*/  IMAD.MOV.U32 R2, RZ, RZ, RZ ;  /* 0x000000ffff027224 */ /* 0x000fe400078e00ff */
[C---:B------:R-:W-:Y:S01]  /*dcd0*/  VIADD R3, R0.reuse, 0x6f ;  /* 0x0000006f00037836 */ /* 0x040fe20000000000 */
[----:B------:R2:W-:Y:S01]  /*dce0*/  STL [R1+0x40], R0 ;  /* 0x0000400001007387 */ /* 0x0005e20000100800 */
[----:B------:R-:W-:Y:S02]  /*dcf0*/  ISETP.GT.AND P0, PT, R0, RZ, PT ;  /* 0x000000ff0000720c */ /* 0x000fe40003f04270 */
[----:B------:R-:W-:-:S05]  /*dd00*/  IMAD.HI R2, R3, -0x6db6db6d, R2 ;  /* 0x9249249303027827 */ /* 0x000fca00078e0202 */
[----:B--2---:R-:W-:-:S04]  /*dd10*/  SHF.R.U32.HI R0, RZ, 0x1f, R2 ;  /* 0x0000001fff007819 */ /* 0x004fc80000011602 */
[----:B------:R-:W-:-:S05]  /*dd20*/  LEA.HI.SX32 R0, R2, R0, 0x1a ;  /* 0x0000000002007211 */ /* 0x000fca00078fd2ff */
[----:B------:R2:W-:Y:S01]  /*dd30*/  STL [R1+0x30], R0 ;  /* 0x0000300001007387 */ /* 0x0005e20000100800 */
[----:B------:R-:W-:Y:S05]  /*dd40*/  @P0 BRA `(.L_x_3868) ;  /* 0x0000000000440947 */ /* 0x000fea0003800000 */
[----:B------:R-:W3:Y:S02]  /*dd50*/  S2R R4, SR_TID.X ;  /* 0x0000000000047919 */ /* 0x000ee40000002100 */
[----:B---3--:R-:W-:-:S04]  /*dd60*/  LOP3.LUT R4, R4, 0x7f, RZ, 0xc0, !PT ;  /* 0x0000007f04047812 */ /* 0x008fc800078ec0ff */
[----:B------:R-:W-:-:S13]  /*dd70*/  ISETP.NE.AND P0, PT, R4, RZ, PT ;  /* 0x000000ff0400720c */ /* 0x000fda0003f05270 */
[----:B------:R-:W-:Y:S05]  /*dd80*/  @P0 BRA `(.L_x_3869) ;  /* 0x0000004400b00947 */ /* 0x000fea0003800000 */
[----:B------:R-:W3:Y:S01]  /*dd90*/  S2R R3, SR_LANEID ;  /* 0x0000000000037919 */ /* 0x000ee20000000000 */
[----:B------:R-:W-:Y:S02]  /*dda0*/  VOTEU.ANY UR4, UPT, PT ;  /* 0x0000000000047886 */ /* 0x000fe400038e0100 */
[----:B--2---:R-:W3:Y:S08]  /*ddb0*/  FLO.U32 R0, UR4 ;  /* 0x0000000400007d00 */ /* 0x004ef000080e0000 */
[----:B------:R-:W2:Y:S01]  /*ddc0*/  POPC R5, UR4 ;  /* 0x0000000400057d09 */ /* 0x000ea20008000000 */
[----:B---3--:R-:W-:-:S02]  /*ddd0*/  ISETP.EQ.U32.AND P0, PT, R0, R3, PT ;  /* 0x000000030000720c */ /* 0x008fc40003f02070 */
[----:B------:R-:W2:Y:S11]  /*dde0*/  LDC.64 R2, c[0x0][0xc60] ;  /* 0x00031800ff027b82 */ /* 0x000eb60000000a00 */
[----:B--2---:R-:W2:Y:S01]  /*ddf0*/  @P0 ATOMG.E.ADD.STRONG.GPU PT, R3, desc[UR60][R2.64], R5 ;  /* 0x00000005020309a8 */ /* 0x004ea200081ee1fc */
[----:B------:R-:W3:Y:S02]  /*de00*/  S2R R4, SR_LTMASK ;  /* 0x0000000000047919 */ /* 0x000ee40000003900 */
[----:B---3--:R-:W-:-:S04]  /*de10*/  LOP3.LUT R4, R4, UR4, RZ, 0xc0, !PT ;  /* 0x0000000404047c12 */ /* 0x008fc8000f8ec0ff */
[----:B-1----:R-:W1:Y:S01]  /*de20*/  POPC R7, R4 ;  /* 0x0000000400077309 */ /* 0x002e620000000000 */
[----:B--2---:R-:W1:Y:S02]  /*de30*/  SHFL.IDX PT, R0, R3, R0, 0x1f ;  /* 0x00001f0003007589 */ /* 0x004e6400000e0000 */
[----:B-1----:R-:W-:Y:S01]  /*de40*/  IADD3 R16, R0, UR36, R7 ;  /* 0x0000002400107c10 */ /* 0x002fe2000fffe007 */
[----:B------:R-:W-:Y:S06]  /*de50*/  BRA `(.L_x_3869) ;  /* 0x00000044007c7947 */ /* 0x000fec0003800000 */
.L_x_3868:
[----:B--2---:R-:W2:Y:S01]  /*de60*/  LDL R0, [R1+0x4] ;  /* 0x0000040001007983 */ /* 0x004ea20000100800 */
        /* <DEDUP_REMOVED lines=12> */
[----:B-1----:R-:W-:-:S02]  /*df30*/  IMAD.U32 R7, RZ, RZ, UR9 ;  /* 0x00000009ff077e24 */ /* 0x002fc4000f8e00ff */
[----:B------:R-:W-:Y:S02]  /*df40*/  IMAD.U32 R10, RZ, RZ, UR4 ;  /* 0x00000004ff0a7e24 */ /* 0x000fe4000f8e00ff */
[----:B------:R-:W-:Y:S02]  /*df50*/  IMAD.U32 R11, RZ, RZ, UR5 ;  /* 0x00000005ff0b7e24 */ /* 0x000fe4000f8e00ff */
[----:B------:R-:W-:Y:S02]  /*df60*/  IMAD.MOV.U32 R8, RZ, RZ, 0x70 ;  /* 0x00000070ff087424 */ /* 0x000fe400078e00ff */
[----:B0-----:R-:W-:Y:S02]  /*df70*/  IMAD.MOV.U32 R12, RZ, RZ, 0x1 ;  /* 0x00000001ff0c7424 */ /* 0x001fe400078e00ff */
[----:B------:R-:W-:-:S07]  /*df80*/  IMAD.MOV.U32 R13, RZ, RZ, RZ ;  /* 0x000000ffff0d7224 */ /* 0x000fce00078e00ff */
[----:B------:R-:W-:-:S07]  /*df90*/  LEPC R20, `(.L_x_3871) ;  /* 0x000000001014794e */ /* 0x000fce0000000000 */
[----:B--2---:R-:W-:Y:S05]  /*dfa0*/  CALL.ABS.NOINC R2 ;  /* 0x0000000002007343 */ /* 0x004fea0003c00000 */
.L_x_3871:
[----:B------:R-:W-:Y:S05]  /*dfb0*/  BSYNC B6 ;  /* 0x0000000000067941 */ /* 0x000fea0003800000 */
.L_x_3870:
        /* <DEDUP_REMOVED lines=9> */
[----:B------:R2:W3:Y:S01]  /*e050*/  LDC.64 R2, c[0x4][R0] ;  /* 0x0100000000027b82 */ /* 0x0004e20000000a00 */
[----:B------:R-:W-:Y:S02]  /*e060*/  IMAD.U32 R4, RZ, RZ, UR6 ;  /* 0x00000006ff047e24 */ /* 0x000fe4000f8e00ff */
[----:B------:R-:W-:Y:S02]  /*e070*/  IMAD.U32 R5, RZ, RZ, UR7 ;  /* 0x00000007ff057e24 */ /* 0x000fe4000f8e00ff */
[----:B------:R-:W-:Y:S02]  /*e080*/  IMAD.U32 R6, RZ, RZ, UR8 ;  /* 0x00000008ff067e24 */ /* 0x000fe4000f8e00ff */
[----:B-1----:R-:W-:-:S02]  /*e090*/  IMAD.U32 R7, RZ, RZ, UR9 ;  /* 0x00000009ff077e24 */ /* 0x002fc4000f8e00ff */
[----:B------:R-:W-:Y:S02]  /*e0a0*/  IMAD.U32 R10, RZ, RZ, UR4 ;  /* 0x00000004ff0a7e24 */ /* 0x000fe4000f8e00ff */
[----:B------:R-:W-:Y:S02]  /*e0b0*/  IMAD.U32 R11, RZ, RZ, UR5 ;  /* 0x00000005ff0b7e24 */ /* 0x000fe4000f8e00ff */
[----:B------:R-:W-:Y:S02]  /*e0c0*/  IMAD.MOV.U32 R8, RZ, RZ, 0x70 ;  /* 0x00000070ff087424 */ /* 0x000fe400078e00ff */
[----:B0-----:R-:W-:Y:S02]  /*e0d0*/  IMAD.MOV.U32 R12, RZ, RZ, 0x1 ;  /* 0x00000001ff0c7424 */ /* 0x001fe400078e00ff */
[----:B--2---:R-:W-:-:S07]  /*e0e0*/  IMAD.MOV.U32 R13, RZ, RZ, RZ ;  /* 0x000000ffff0d7224 */ /* 0x004fce00078e00ff */
[----:B------:R-:W-:-:S07]  /*e0f0*/  LEPC R20, `(.L_x_3874) ;  /* 0x000000001014794e */ /* 0x000fce0000000000 */
[----:B---3--:R-:W-:Y:S05]  /*e100*/  CALL.ABS.NOINC R2 ;  /* 0x0000000002007343 */ /* 0x008fea0003c00000 */
.L_x_3874:
        /* <DEDUP_REMOVED lines=16> */
.L_x_3873:
[----:B------:R-:W-:Y:S05]  /*e210*/  BSYNC B6 ;  /* 0x0000000000067941 */ /* 0x000fea0003800000 */
.L_x_3872:
[----:B------:R-:W2:Y:S01]  /*e220*/  LDL.LU R2, [R1] ;  /* 0x0000000001027983 */ /* 0x000ea20000300800 */
[----:B------:R-:W-:-:S03]  /*e230*/  ULDC.64 UR4, c[0x0][0x9f8] ;  /* 0x00027e0000047ab9 */ /* 0x000fc60000000a00 */
[----:B------:R-:W3:Y:S04]  /*e240*/  LDL.LU R4, [R1+0x20] ;  /* 0x0000200001047983 */ /* 0x000ee80000300800 */
[----:B-1----:R-:W4:Y:S01]  /*e250*/  LDL R7, [R1+0xc] ;  /* 0x00000c0001077983 */ /* 0x002f220000100800 */
[----:B------:R-:W-:-:S03]  /*e260*/  ISETP.NE.U32.AND P0, PT, RZ, UR4, PT ;  /* 0x00000004ff007c0c */ /* 0x000fc6000bf05070 */
[----:B------:R-:W5:Y:S01]  /*e270*/  LDL R0, [R1+0x30] ;  /* 0x0000300001007983 */ /* 0x000f620000100800 */
[----:B------:R-:W-:-:S13]  /*e280*/  ISETP.NE.AND.EX P0, PT, RZ, UR5, PT, P0 ;  /* 0x00000005ff007c0c */ /* 0x000fda000bf05300 */
[----:B--2---:R-:W-:-:S04]  /*e290*/  @P0 IADD3 R2, P1, R2, UR4, RZ ;  /* 0x0000000402020c10 */ /* 0x004fc8000ff3e0ff */
[----:B---3--:R-:W-:Y:S01]  /*e2a0*/  @P0 IADD3.X R3, R4, UR5, RZ, P1, !PT ;  /* 0x0000000504030c10 */ /* 0x008fe20008ffe4ff */
[----:B------:R-:W-:-:S04]  /*e2b0*/  ULDC.64 UR4, c[0x0][0xa08] ;  /* 0x0002820000047ab9 */ /* 0x000fc80000000a00 */
[----:B----4-:R1:W2:Y:S01]  /*e2c0*/  @P0 LDG.E R7, desc[UR60][R2.64] ;  /* 0x0000003c02070981 */ /* 0x0102a2000c1e1900 */
[----:B-----5:R-:W-:Y:S01]  /*e2d0*/  VIADD R9, R0, 0xffffffff ;  /* 0xffffffff00097836 */ /* 0x020fe20000000000 */
[----:B-1----:R-:W1:Y:S01]  /*e2e0*/  LDC.64 R2, c[0x0][0x418] ;  /* 0x00010600ff027b82 */ /* 0x002e620000000a00 */
[----:B--2---:R-:W-:Y:S01]  /*e2f0*/  SHF.R.S32.HI R8, RZ, 0x1f, R7 ;  /* 0x0000001fff087819 */ /* 0x004fe20000011407 */
[----:B------:R2:W-:Y:S04]  /*e300*/  @P0 STL [R1+0xc], R7 ;  /* 0x00000c0701000387 */ /* 0x0005e80000100800 */
[----:B------:R2:W-:Y:S04]  /*e310*/  STL [R1+0x2c], R9 ;  /* 0x00002c0901007387 */ /* 0x0005e80000100800 */
        /* <DEDUP_REMOVED lines=10> */
.L_x_3985:
[----:B-1----:R-:W3:Y:S01]  /*e3c0*/  LDL.LU R4, [R1+0x1c] ;  /* 0x00001c0001047983 */ /* 0x002ee20000300800 */
[----:B------:R-:W-:Y:S02]  /*e3d0*/  PLOP3.LUT P1, PT, PT, PT, PT, 0x8, 0x0 ;  /* 0x000000000000781c */ /* 0x000fe40003f2e170 */
[----:B--2---:R-:W-:Y:S01]  /*e3e0*/  ISETP.NE.AND P0, PT, R14, RZ, PT ;  /* 0x000000ff0e00720c */ /* 0x004fe20003f05270 */
[----:B------:R1:W-:Y:S01]  /*e3f0*/  STL [R1], R0 ;  /* 0x0000000001007387 */ /* 0x0003e20000100800 */
[----:B---3--:R-:W-:-:S09]  /*e400*/  LOP3.LUT R4, R4, 0xfffffffe, RZ, 0xc0, !PT ;  /* 0xfffffffe04047812 */ /* 0x008fd200078ec0ff */
[----:B------:R-:W-:-:S05]  /*e410*/  @P1 LOP3.LUT R4, R4, 0x1, RZ, 0xfc, !PT ;  /* 0x0000000104041812 */ /* 0x000fca00078efcff */
[----:B------:R1:W-:Y:S01]  /*e420*/  STL [R1+0x1c], R4 ;  /* 0x00001c0401007387 */ /* 0x0003e20000100800 */
[----:B------:R-:W-:Y:S05]  /*e430*/  @P0 BRA `(.L_x_3876) ;  /* 0x0000000400500947 */ /* 0x000fea0003800000 */
[----:B------:R-:W-:-:S03]  /*e440*/  UMOV UR4, 0xffffffff ;  /* 0xffffffff00047882 */ /* 0x000fc60000000000 */
[----:B------:R-:W-:Y:S05]  /*e450*/  BRA.DIV UR4, `(.L_x_3877) ;  /* 0x0000005204187947 */ /* 0x000fea000b800000 */
[----:B------:R-:W-:-:S13]  /*e460*/  ELECT P6, URZ, PT ;  /* 0x00000000003f782f */ /* 0x000fda00038c0000 */
.L_x_3988:
[----:B------:R-:W-:Y:S05]  /*e470*/  @!P6 BRA `(.L_x_3876) ;  /* 0x000000040040e947 */ /* 0x000fea0003800000 */
[----:B------:R2:W-:Y:S01]  /*e480*/  STL [R1+0x14], R9 ;  /* 0x0000140901007387 */ /* 0x0005e20000100800 */
[----:B------:R-:W-:-:S04]  /*e490*/  ISETP.NE.U32.AND P0, PT, R2, RZ, PT ;  /* 0x000000ff0200720c */ /* 0x000fc80003f05070 */
[----:B------:R-:W-:-:S13]  /*e4a0*/  ISETP.NE.AND.EX P0, PT, R3, RZ, PT, P0 ;  /* 0x000000ff0300720c */ /* 0x000fda0003f05300 */
[----:B--2---:R-:W-:Y:S05]  /*e4b0*/  @!P0 BRA `(.L_x_3878) ;  /* 0x0000000000508947 */ /* 0x004fea0003800000 */
[----:B------:R-:W2:Y:S01]  /*e4c0*/  LDC R6, c[0x0][0x43c] ;  /* 0x00010f00ff067b82 */ /* 0x000ea20000000800 */
[----:B-1----:R-:W-:Y:S01]  /*e4d0*/  IMAD.MOV.U32 R0, RZ, RZ, R9 ;  /* 0x000000ffff007224 */ /* 0x002fe200078e0009 */
[----:B------:R-:W-:Y:S01]  /*e4e0*/  ULDC.64 UR4, c[0x0][0x428] ;  /* 0x00010a0000047ab9 */ /* 0x000fe20000000a00 */
[----:B--2---:R-:W-:-:S13]  /*e4f0*/  ISETP.NE.AND P0, PT, R6, 0x1, PT ;  /* 0x000000010600780c */ /* 0x004fda0003f05270 */
        /* <DEDUP_REMOVED lines=14> */
[----:B------:R-:W2:Y:S04]  /*e5e0*/  LDG.E R0, desc[UR60][R2.64] ;  /* 0x0000003c02007981 */ /* 0x000ea8000c1e1900 */
[----:B--2---:R2:W-:Y:S02]  /*e5f0*/  STL [R1], R0 ;  /* 0x0000000001007387 */ /* 0x0045e40000100800 */
.L_x_3878:
[----:B------:R-:W3:Y:S04]  /*e600*/  LDL R7, [R1+0x4] ;  /* 0x0000040001077983 */ /* 0x000ee80000100800 */
[----:B-12---:R-:W3:Y:S04]  /*e610*/  LDL R0, [R1+0x8] ;  /* 0x0000080001007983 */ /* 0x006ee80000100800 */
[----:B------:R-:W2:Y:S01]  /*e620*/  LDL R2, [R1+0x10] ;  /* 0x0000100001027983 */ /* 0x000ea20000100800 */
[----:B---3--:R-:W-:Y:S01]  /*e630*/  IMAD R0, R0, 0x8, R7 ;  /* 0x0000000800007824 */ /* 0x008fe200078e0207 */
[----:B--2---:R-:W-:-:S04]  /*e640*/  SHF.L.U32 R2, R2, 0x1f, RZ ;  /* 0x0000001f02027819 */ /* 0x004fc800000006ff */
[----:B------:R-:W1:Y:S02]  /*e650*/  SYNCS.PHASECHK.TRANS64.TRYWAIT P0, [R0+URZ+0x36840], R2 ;  /* 0x03684002000075a7 */ /* 0x000e64000800017f */
[----:B-1----:R-:W-:Y:S05]  /*e660*/  @!P0 BRA `(.L_x_3879) ;  /* 0x0000004c00b48947 */ /* 0x002fea0003800000 */
.L_x_3989:
        /* <DEDUP_REMOVED lines=11> */
.L_x_3880:
[----:B------:R-:W2:Y:S04]  /*e720*/  LDL R7, [R1+0x4] ;  /* 0x0000040001077983 */ /* 0x000ea80000100800 */
[----:B------:R-:W2:Y:S04]  /*e730*/  LDL R6, [R1+0x8] ;  /* 0x0000080001067983 */ /* 0x000ea80000100800 */
[----:B------:R-:W3:Y:S04]  /*e740*/  LDL R5, [R1+0x14] ;  /* 0x0000140001057983 */ /* 0x000ee80000100800 */
[----:B------:R-:W4:Y:S04]  /*e750*/  LDL R4, [R1+0x18] ;  /* 0x0000180001047983 */ /* 0x000f280000100800 */
[----:B------:R-:W5:Y:S04]  /*e760*/  LDL R3, [R1] ;  /* 0x0000000001037983 */ /* 0x000f680000100800 */
[----:B-1----:R-:W5:Y:S01]  /*e770*/  LDL.LU R2, [R1+0x1c] ;  /* 0x00001c0001027983 */ /* 0x002f620000300800 */
[----:B------:R-:W-:Y:S01]  /*e780*/  R2UR UR9, R0 ;  /* 0x00000000000972ca */ /* 0x000fe200000e0000 */
[----:B------:R-:W-:Y:S01]  /*e790*/  UIADD3 UR4, UP0, UR38, 0x370, URZ ;  /* 0x0000037026047890 */ /* 0x000fe2000ff1e03f */
[----:B------:R-:W-:Y:S01]  /*e7a0*/  R2UR UR12, R18 ;  /* 0x00000000120c72ca */ /* 0x000fe200000e0000 */
[----:B------:R-:W-:Y:S01]  /*e7b0*/  UMOV UR10, URZ ;  /* 0x0000003f000a7c82 */ /* 0x000fe20008000000 */
[----:B------:R-:W-:Y:S01]  /*e7c0*/  PLOP3.LUT P0, PT, PT, PT, PT, 0x80, 0x0 ;  /* 0x000000000000781c */ /* 0x000fe20003f0f070 */
[----:B------:R-:W-:Y:S01]  /*e7d0*/  UMOV UR6, 0x0 ;  /* 0x0000000000067882 */ /* 0x000fe20000000000 */
[----:B------:R-:W-:Y:S01]  /*e7e0*/  UMOV UR7, 0x14f00000 ;  /* 0x14f0000000077882 */ /* 0x000fe20000000000 */
[----:B------:R-:W-:-:S06]  /*e7f0*/  UMOV UR16, 0x40 ;  /* 0x0000004000107882 */ /* 0x000fcc0000000000 */
[----:B------:R-:W-:Y:S01]  /*e800*/  UIADD3 UR9, UR9, 0x36830, URZ ;  /* 0x0003683009097890 */ /* 0x000fe2000fffe03f */
[----:B--2---:R-:W-:Y:S01]  /*e810*/  IMAD R0, R6, 0xa800, R7 ;  /* 0x0000a80006007824 */ /* 0x004fe200078e0207 */
[----:B---3--:R-:W-:-:S04]  /*e820*/  R2UR UR11, R5 ;  /* 0x00000000050b72ca */ /* 0x008fc800000e0000 */
[----:B------:R-:W-:Y:S02]  /*e830*/  R2UR UR8, R0 ;  /* 0x00000000000872ca */ /* 0x000fe400000e0000 */
[----:B----4-:R-:W-:Y:S02]  /*e840*/  R2UR UR5, R4 ;  /* 0x00000000040572ca */ /* 0x010fe400000e0000 */
[----:B-----5:R-:W-:Y:S02]  /*e850*/  R2UR UR13, R3 ;  /* 0x00000000030d72ca */ /* 0x020fe400000e0000 */
[----:B------:R-:W-:-:S07]  /*e860*/  LOP3.LUT R2, R2, 0xfffffffe, RZ, 0xc0, !PT ;  /* 0xfffffffe02027812 */ /* 0x000fce00078ec0ff */
[----:B------:R-:W-:Y:S01]  /*e870*/  UIADD3 UR14, UR8, 0x21400, URZ ;  /* 0x00021400080e7890 */ /* 0x000fe2000fffe03f */
[----:B------:R-:W-:Y:S01]  /*e880*/  @P0 LOP3.LUT R2, R2, 0x1, RZ, 0xfc, !PT ;  /* 0x0000000102020812 */ /* 0x000fe200078efcff */
[----:B------:R-:W-:Y:S02]  /*e890*/  UIMAD UR11, UR11, 0x70, UR5 ;  /* 0x000000700b0b78a4 */ /* 0x000fe4000f8e0205 */
[----:B------:R-:W-:Y:S02]  /*e8a0*/  UIADD3.X UR5, URZ, UR39, URZ, UP0, !UPT ;  /* 0x000000273f057290 */ /* 0x000fe400087fe43f */
[----:B------:R-:W-:Y:S01]  /*e8b0*/  UIADD3 UR15, UR8, 0x24c00, URZ ;  /* 0x00024c00080f7890 */ /* 0x000fe2000fffe03f */
[----:B------:R2:W-:Y:S01]  /*e8c0*/  STL [R1+0x1c], R2 ;  /* 0x00001c0201007387 */ /* 0x0005e20000100800 */
[----:B------:R-:W-:-:S03]  /*e8d0*/  UIADD3 UR17, UR8, 0x28400, URZ ;  /* 0x0002840008117890 */ /* 0x000fc6000fffe03f */
[----:B------:R-:W-:Y:S01]  /*e8e0*/  UMOV UR8, UR14 ;  /* 0x0000000e00087c82 */ /* 0x000fe20008000000 */
[----:B------:R-:W-:Y:S01]  /*e8f0*/  UMOV UR14, 0x80 ;  /* 0x00000080000e7882 */ /* 0x000fe20000000000 */
[----:B------:R1:W-:Y:S02]  /*e900*/  UTMALDG.4D [UR8], [UR4], desc[UR6] ;  /* 0x00000608040075b4 */ /* 0x0003e40008019000 */
[----:B-1----:R-:W-:Y:S01]  /*e910*/  UMOV UR8, UR15 ;  /* 0x0000000f00087c82 */ /* 0x002fe20008000000 */
[----:B------:R-:W-:Y:S02]  /*e920*/  UMOV UR10, UR16 ;  /* 0x00000010000a7c82 */ /* 0x000fe40008000000 */
[----:B------:R1:W-:Y:S02]  /*e930*/  UTMALDG.4D [UR8], [UR4], desc[UR6] ;  /* 0x00000608040075b4 */ /* 0x0003e40008019000 */
[----:B-1----:R-:W-:Y:S01]  /*e940*/  UMOV UR8, UR17 ;  /* 0x0000001100087c82 */ /* 0x002fe20008000000 */
[----:B------:R-:W-:-:S02]  /*e950*/  UMOV UR10, UR14 ;  /* 0x0000000e000a7c82 */ /* 0x000fc40008000000 */
[----:B------:R2:W-:Y:S02]  /*e960*/  UTMALDG.4D [UR8], [UR4], desc[UR6] ;  /* 0x00000608040075b4 */ /* 0x0005e40008019000 */
[----:B--2---:R-:W-:Y:S01]  /*e970*/  NOP ;  /* 0x0000000000007918 */ /* 0x004fe20000000000 */
.L_x_3876:
[----:B------:R-:W2:Y:S04]  /*e980*/  LDL R2, [R1+0x4] ;  /* 0x0000040001027983 */ /* 0x000ea80000100800 */
[----:B------:R-:W3:Y:S04]  /*e990*/  LDL.LU R3, [R1+0x34] ;  /* 0x0000340001037983 */ /* 0x000ee80000300800 */
[----:B------:R-:W4:Y:S04]  /*e9a0*/  LDL.LU R5, [R1+0x28] ;  /* 0x0000280001057983 */ /* 0x000f280000300800 */
[----:B-1----:R-:W5:Y:S01]  /*e9b0*/  LDL.LU R4, [R1+0x38] ;  /* 0x0000380001047983 */ /* 0x002f620000300800 */
        /* <DEDUP_REMOVED lines=35> */
[----:B0-----:R-:W-:Y:S02]  /*ebf0*/  IMAD.MOV.U32 R12, RZ, RZ, 0x1 ;  /* 0x00000001ff0c7424 */ /* 0x001fe400078e00ff */
[----:B------:R-:W-:-:S07]  /*ec00*/  IMAD.MOV.U32 R13, RZ, RZ, RZ ;  /* 0x000000ffff0d7224 */ /* 0x000fce00078e00ff */
[----:B------:R-:W-:-:S07]  /*ec10*/  LEPC R20, `(.L_x_3882) ;  /* 0x000000001014794e */ /* 0x000fce0000000000 */
[----:B-1----:R-:W-:Y:S05]  /*ec20*/  CALL.ABS.NOINC R2 ;  /* 0x0000000002007343 */ /* 0x002fea0003c00000 */
.L_x_3882:
[----:B------:R-:W-:Y:S05]  /*ec30*/  BSYNC B6 ;  /* 0x0000000000067941 */ /* 0x000fea0003800000 */
.L_x_3881:
[----:B--2---:R-:W2:Y:S01]  /*ec40*/  LDL.LU R4, [R1+0x34] ;  /* 0x0000340001047983 */ /* 0x004ea20000300800 */
[----:B------:R-:W1:Y:S01]  /*ec50*/  LDC R7, c[0x0][0x448] ;  /* 0x00011200ff077b82 */ /* 0x000e620000000800 */
[----:B------:R-:W-:Y:S01]  /*ec60*/  ULDC.64 UR4, c[0x0][0x2d8] ;  /* 0x0000b60000047ab9 */ /* 0x000fe20000000a00 */
[----:B------:R-:W-:Y:S01]  /*ec70*/  IMAD.SHL.U32 R17, R17, 0x80, RZ ;  /* 0x0000008011117824 */ /* 0x000fe200078e00ff */
[----:B------:R-:W2:Y:S01]  /*ec80*/  LDL.LU.64 R2, [R1+0x48] ;  /* 0x0000480001027983 */ /* 0x000ea20000300a00 */
[----:B------:R-:W-:-:S03]  /*ec90*/  ULDC.64 UR6, c[0x0][0x280] ;  /* 0x0000a00000067ab9 */ /* 0x000fc60000000a00 */
[----:B------:R-:W3:Y:S04]  /*eca0*/  LDL.LU R0, [R1+0x38] ;  /* 0x0000380001007983 */ /* 0x000ee80000300800 */
[----:B------:R-:W4:Y:S04]  /*ecb0*/  LDL.LU R6, [R1+0x54] ;  /* 0x0000540001067983 */ /* 0x000f280000300800 */
[----:B------:R-:W4:Y:S01]  /*ecc0*/  LDL.LU R5, [R1+0x28] ;  /* 0x0000280001057983 */ /* 0x000f220000300800 */
[----:B------:R-:W0:Y:S01]  /*ecd0*/  S2R R8, SR_TID.X ;  /* 0x0000000000087919 */ /* 0x000e220000002100 */
[----:B-1----:R-:W-:Y:S01]  /*ece0*/  ISETP.NE.AND P0, PT, R7, 0x1, PT ;  /* 0x000000010700780c */ /* 0x002fe20003f05270 */
[----:B0-----:R-:W-:-:S05]  /*ecf0*/  IMAD.SHL.U32 R10, R8, 0x8, RZ ;  /* 0x00000008080a7824 */ /* 0x001fca00078e00ff */
[----:B------:R-:W-:-:S04]  /*ed00*/  LOP3.LUT R10, R10, 0x38, RZ, 0xc0, !PT ;  /* 0x000000380a0a7812 */ /* 0x000fc800078ec0ff */
[C---:B------:R-:W-:Y:S02]  /*ed10*/  LOP3.LUT R9, R10.reuse, 0x40, RZ, 0xfc, !PT ;  /* 0x000000400a097812 */ /* 0x040fe400078efcff */
[----:B------:R-:W-:Y:S01]  /*ed20*/  LOP3.LUT R8, R10, 0x80, RZ, 0xfc, !PT ;  /* 0x000000800a087812 */ /* 0x000fe200078efcff */
[----:B--2---:R-:W-:Y:S02]  /*ed30*/  IMAD.MOV.U32 R3, RZ, RZ, R4 ;  /* 0x000000ffff037224 */ /* 0x004fe400078e0004 */
[----:B------:R-:W0:Y:S01]  /*ed40*/  S2R R4, SR_TID.X ;  /* 0x0000000000047919 */ /* 0x000e220000002100 */
[----:B---3--:R-:W-:Y:S02]  /*ed50*/  IMAD R0, R0, UR4, RZ ;  /* 0x0000000400007c24 */ /* 0x008fe4000f8e02ff */
        /* <DEDUP_REMOVED lines=37> */
[----:B------:R-:W-:Y:S01]  /*efb0*/  ISETP.GE.AND P0, PT, R8, UR4, PT ;  /* 0x0000000408007c0c */ /* 0x000fe2000bf06270 */
[----:B------:R-:W-:Y:S01]  /*efc0*/  UMOV UR4, 0xffffffff ;  /* 0xffffffff00047882 */ /* 0x000fe20000000000 */
[----:B------:R-:W-:-:S02]  /*efd0*/  LEA.HI.X R0, R2, UR7, R0, 0x1, P3 ;  /* 0x0000000702007c11 */ /* 0x000fc400098f0c00 */
[----:B0-----:R-:W-:Y:S09]  /*efe0*/  BRA.DIV UR4, `(.L_x_3883) ;  /* 0x0000004604687947 */ /* 0x001ff2000b800000 */
[----:B------:R-:W0:Y:S02]  /*eff0*/  S2R R5, SR_TID.X ;  /* 0x0000000000057919 */ /* 0x000e240000002100 */
[----:B0-----:R-:W-:-:S04]  /*f000*/  LOP3.LUT R5, R5, 0x7f, RZ, 0xc0, !PT ;  /* 0x0000007f05057812 */ /* 0x001fc800078ec0ff */
[----:B------:R-:W-:Y:S02]  /*f010*/  SHF.R.U32.HI R6, RZ, 0x3, R5 ;  /* 0x00000003ff067819 */ /* 0x000fe40000011605 */
[----:B------:R-:W2:Y:S03]  /*f020*/  LDL.LU R5, [R1+0x3c] ;  /* 0x00003c0001057983 */ /* 0x000ea60000300800 */
[----:B------:R-:W-:Y:S01]  /*f030*/  IMAD.IADD R2, R6, 0x1, R17 ;  /* 0x0000000106027824 */ /* 0x000fe200078e0211 */
[----:B------:R-:W-:Y:S01]  /*f040*/  SHFL.IDX PT, R9, R0, 0x1, 0x181f ;  /* 0x00381f0000097f89 */ /* 0x000fe200000e0000 */
[----:B------:R-:W0:Y:S02]  /*f050*/  S2R R6, SR_TID.X ;  /* 0x0000000000067919 */ /* 0x000e240000002100 */
[----:B0-----:R-:W-:Y:S02]  /*f060*/  IMAD.SHL.U32 R11, R6, 0x8, RZ ;  /* 0x00000008060b7824 */ /* 0x001fe400078e00ff */
[----:B------:R-:W-:Y:S03]  /*f070*/  SHFL.IDX PT, R6, R0, RZ, 0x181f ;  /* 0x00181fff00067589 */ /* 0x000fe600000e0000 */
[----:B------:R-:W-:Y:S01]  /*f080*/  LOP3.LUT R11, R11, 0x38, RZ, 0xc0, !PT ;  /* 0x000000380b0b7812 */ /* 0x000fe200078ec0ff */
[----:B--2---:R-:W-:-:S02]  /*f090*/  IMAD R3, R5, R7, RZ ;  /* 0x0000000705037224 */ /* 0x004fc400078e02ff */
[----:B------:R-:W0:Y:S01]  /*f0a0*/  SHFL.IDX PT, R7, R4, RZ, 0x181f ;  /* 0x00181fff04077589 */ /* 0x000e2200000e0000 */
[C---:B------:R-:W-:Y:S02]  /*f0b0*/  VIADD R5, R2.reuse, 0x10 ;  /* 0x0000001002057836 */ /* 0x040fe40000000000 */
[----:B------:R-:W-:-:S03]  /*f0c0*/  ISETP.GE.AND P4, PT, R2, R3, PT ;  /* 0x000000030200720c */ /* 0x000fc60003f86270 */
[----:B------:R-:W-:Y:S02]  /*f0d0*/  ISETP.GE.AND P3, PT, R5, R3, PT ;  /* 0x000000030500720c */ /* 0x000fe40003f66270 */
[----:B------:R-:W1:Y:S08]  /*f0e0*/  SHFL.IDX PT, R5, R4, 0x1, 0x181f ;  /* 0x00381f0004057f89 */ /* 0x000e7000000e0000 */
[----:B0-----:R-:W-:-:S05]  /*f0f0*/  @!P4 LEA R7, P5, R11, R7, 0x1 ;  /* 0x000000070b07c211 */ /* 0x001fca00078a08ff */
[----:B------:R-:W-:Y:S01]  /*f100*/  @!P4 IMAD.X R6, RZ, RZ, R6, P5 ;  /* 0x000000ffff06c224 */ /* 0x000fe200028e0606 */
[----:B-1----:R-:W-:-:S04]  /*f110*/  @!P3 LEA R8, P5, R11, R5, 0x1 ;  /* 0x000000050b08b211 */ /* 0x002fc800078a08ff */
[----:B------:R-:W-:Y:S01]  /*f120*/  @!P4 LOP3.LUT R7, R7, R6, RZ, 0x3c, !PT ;  /* 0x000000060707c212 */ /* 0x000fe200078e3cff */
[----:B------:R-:W-:-:S03]  /*f130*/  @!P3 IMAD.X R5, RZ, RZ, R9, P5 ;  /* 0x000000ffff05b224 */ /* 0x000fc600028e0609 */
[----:B------:R-:W-:-:S04]  /*f140*/  @!P4 LOP3.LUT R6, R7, R6, RZ, 0x3c, !PT ;  /* 0x000000060706c212 */ /* 0x000fc800078e3cff */
[----:B------:R-:W-:-:S05]  /*f150*/  @!P4 LOP3.LUT R7, R7, R6, RZ, 0x3c, !PT ;  /* 0x000000060707c212 */ /* 0x000fca00078e3cff */
[----:B-----5:R-:W-:Y:S04]  /*f160*/  @!P4 LDGSTS.E.BYPASS.LTC128B.128 [R10+0x15400], desc[UR60][R6.64], !P2 ;  /* 0x15400000060acfae */ /* 0x020fe8000d101d7c */
[----:B------:R-:W-:Y:S04]  /*f170*/  @!P4 LDGSTS.E.BYPASS.LTC128B.128 [R10+0x19400], desc[UR60][R6.64+0x80], !P1 ;  /* 0x19400080060acfae */ /* 0x000fe8000c901d7c */
[----:B------:R0:W-:Y:S02]  /*f180*/  @!P4 LDGSTS.E.BYPASS.LTC128B.128 [R10+0x1d400], desc[UR60][R6.64+0x100], !P0 ;  /* 0x1d400100060acfae */ /* 0x0001e4000c101d7c */
[----:B0-----:R-:W-:-:S02]  /*f190*/  @!P3 IMAD.MOV.U32 R6, RZ, RZ, R8 ;  /* 0x000000ffff06b224 */ /* 0x001fc400078e0008 */
[----:B------:R-:W-:Y:S01]  /*f1a0*/  @!P3 IMAD.MOV.U32 R7, RZ, RZ, R5 ;  /* 0x000000ffff07b224 */ /* 0x000fe200078e0005 */
[----:B------:R-:W-:Y:S01]  /*f1b0*/  SHFL.IDX PT, R8, R0, 0x2, 0x181f ;  /* 0x00581f0000087f89 */ /* 0x000fe200000e0000 */
[----:B------:R-:W-:-:S03]  /*f1c0*/  VIADD R5, R2, 0x20 ;  /* 0x0000002002057836 */ /* 0x000fc60000000000 */
[----:B------:R-:W-:Y:S04]  /*f1d0*/  @!P3 LDGSTS.E.BYPASS.LTC128B.128 [R10+0x15c00], desc[UR60][R6.64], !P2 ;  /* 0x15c00000060abfae */ /* 0x000fe8000d101d7c */
[----:B------:R-:W-:Y:S04]  /*f1e0*/  @!P3 LDGSTS.E.BYPASS.LTC128B.128 [R10+0x19c00], desc[UR60][R6.64+0x80], !P1 ;  /* 0x19c00080060abfae */ /* 0x000fe8000c901d7c */
[----:B------:R0:W-:Y:S01]  /*f1f0*/  @!P3 LDGSTS.E.BYPASS.LTC128B.128 [R10+0x1dc00], desc[UR60][R6.64+0x100], !P0 ;  /* 0x1dc00100060abfae */ /* 0x0001e2000c101d7c */
[----:B------:R-:W-:-:S03]  /*f200*/  ISETP.GE.AND P3, PT, R5, R3, PT ;  /* 0x000000030500720c */ /* 0x000fc60003f66270 */
[----:B------:R-:W1:Y:S10]  /*f210*/  SHFL.IDX PT, R5, R4, 0x2, 0x181f ;  /* 0x00581f0004057f89 */ /* 0x000e7400000e0000 */
        /* <DEDUP_REMOVED lines=38> */
[----:B------:R-:W-:Y:S02]  /*f480*/  @!P3 LDGSTS.E.BYPASS.LTC128B.128 [R10+0x17c00], desc[UR60][R6.64], !P2 ;  /* 0x17c00000060abfae */ /* 0x000fe4000d101d7c */
[----:B------:R-:W-:Y:S02]  /*f490*/  ISETP.GE.AND P4, PT, R5, R3, PT ;  /* 0x000000030500720c */ /* 0x000fe40003f86270 */
[----:B------:R-:W0:Y:S04]  /*f4a0*/  SHFL.IDX PT, R5, R4, 0x6, 0x181f ;  /* 0x00d81f0004057f89 */ /* 0x000e2800000e0000 */
[----:B------:R-:W-:Y:S04]  /*f4b0*/  @!P3 LDGSTS.E.BYPASS.LTC128B.128 [R10+0x1bc00], desc[UR60][R6.64+0x80], !P1 ;  /* 0x1bc00080060abfae */ /* 0x000fe8000c901d7c */
[----:B------:R1:W-:Y:S04]  /*f4c0*/  @!P3 LDGSTS.E.BYPASS.LTC128B.128 [R10+0x1fc00], desc[UR60][R6.64+0x100], !P0 ;  /* 0x1fc00100060abfae */ /* 0x0003e8000c101d7c */
[----:B------:R-:W-:Y:S04]  /*f4d0*/  SHFL.IDX PT, R4, R4, 0x7, 0x181f ;  /* 0x00f81f0004047f89 */ /* 0x000fe800000e0000 */
[----:B-1----:R-:W1:Y:S01]  /*f4e0*/  SHFL.IDX PT, R6, R0, 0x6, 0x181f ;  /* 0x00d81f0000067f89 */ /* 0x002e6200000e0000 */
[----:B0-----:R-:W-:-:S03]  /*f4f0*/  @!P4 LEA R5, P3, R11, R5, 0x1 ;  /* 0x000000050b05c211 */ /* 0x001fc600078608ff */
[----:B------:R-:W2:Y:S02]  /*f500*/  SHFL.IDX PT, R0, R0, 0x7, 0x181f ;  /* 0x00f81f0000007f89 */ /* 0x000ea400000e0000 */
[----:B-1----:R-:W-:-:S04]  /*f510*/  @!P4 IMAD.X R6, RZ, RZ, R6, P3 ;  /* 0x000000ffff06c224 */ /* 0x002fc800018e0606 */
[----:B------:R-:W-:Y:S02]  /*f520*/  @!P4 IMAD.MOV.U32 R7, RZ, RZ, R6 ;  /* 0x000000ffff07c224 */ /* 0x000fe400078e0006 */
[----:B------:R-:W-:-:S05]  /*f530*/  @!P4 IMAD.MOV.U32 R6, RZ, RZ, R5 ;  /* 0x000000ffff06c224 */ /* 0x000fca00078e0005 */
[----:B------:R1:W-:Y:S04]  /*f540*/  @!P4 LDGSTS.E.BYPASS.LTC128B.128 [R10+0x18400], desc[UR60][R6.64], !P2 ;  /* 0x18400000060acfae */ /* 0x0003e8000d101d7c */
[----:B------:R1:W-:Y:S04]  /*f550*/  @!P4 LDGSTS.E.BYPASS.LTC128B.128 [R10+0x1c400], desc[UR60][R6.64+0x80], !P1 ;  /* 0x1c400080060acfae */ /* 0x0003e8000c901d7c */
[----:B--2---:R1:W-:Y:S02]  /*f560*/  @!P4 LDGSTS.E.BYPASS.LTC128B.128 [R10+0x20400], desc[UR60][R6.64+0x100], !P0 ;  /* 0x20400100060acfae */ /* 0x0043e4000c101d7c */
.L_x_4006:
[----:B------:R-:W-:Y:S01]  /*f570*/  VIADD R2, R2, 0x70 ;  /* 0x0000007002027836 */ /* 0x000fe20000000000 */
[----:B------:R-:W-:Y:S04]  /*f580*/  BSSY B0, `(.L_x_3884) ;  /* 0x000000e000007945 */ /* 0x000fe80003800000 */
[----:B------:R-:W-:-:S13]  /*f590*/  ISETP.GE.AND P3, PT, R2, R3, PT ;  /* 0x000000030200720c */ /* 0x000fda0003f66270 */
[----:B------:R-:W-:Y:S05]  /*f5a0*/  @P3 BRA `(.L_x_3885) ;  /* 0x00000000002c3947 */ /* 0x000fea0003800000 */
[----:B------:R-:W2:Y:S02]  /*f5b0*/  S2R R5, SR_TID.X ;  /* 0x0000000000057919 */ /* 0x000ea40000002100 */
[----:B--2---:R-:W-:-:S05]  /*f5c0*/  IMAD.SHL.U32 R5, R5, 0x8, RZ ;  /* 0x0000000805057824 */ /* 0x004fca00078e00ff */
        /* <DEDUP_REMOVED lines=9> */
.L_x_3885:
[----:B------:R-:W-:Y:S05]  /*f660*/  BSYNC B0 ;  /* 0x0000000000007941 */ /* 0x000fea0003800000 */
.L_x_3884:
[----:B012---:R-:W2:Y:S01]  /*f670*/  LDL R10, [R1+0x4] ;  /* 0x00000400010a7983 */ /* 0x007ea20000100800 */
[----:B------:R-:W-:Y:S01]  /*f680*/  PLOP3.LUT P0, PT, PT, PT, PT, 0x80, 0x0 ;  /* 0x000000000000781c */ /* 0x000fe20003f0f070 */
[----:B------:R-:W-:Y:S01]  /*f690*/  NOP ;  /* 0x0000000000007918 */ /* 0x000fe20000000000 */
[----:B--2---:R-:W-:-:S11]  /*f6a0*/  VIADD R6, R10, 0x36800 ;  /* 0x000368000a067836 */ /* 0x004fd60000000000 */
.L_x_3886:
        /* <DEDUP_REMOVED lines=19> */
.L_x_4007:
[----:B------:R-:W-:Y:S05]  /*f7e0*/  BSYNC B0 ;  /* 0x0000000000007941 */ /* 0x000fea0003800000 */
.L_x_3887:
        /* <DEDUP_REMOVED lines=28> */
[----:B------:R-:W-:-:S13]  /*f9b0*/  ISETP.NE.AND.EX P0, PT, RZ, UR5, PT, P0 ;  /* 0x00000005ff007c0c */ /* 0x000fda000bf05300 */
[----:B0-----:R-:W-:Y:S05]  /*f9c0*/  @!P0 BRA `(.L_x_3895) ;  /* 0x00000000004c8947 */ /* 0x001fea0003800000 */
[----:B------:R-:W2:Y:S01]  /*f9d0*/  LDL R11, [R1+0x20] ;  /* 0x00002000010b7983 */ /* 0x000ea20000100800 */
[----:B------:R-:W0:Y:S01]  /*f9e0*/  LDC R5, c[0x0][0x43c] ;  /* 0x00010f00ff057b82 */ /* 0x000e220000000800 */
[----:B------:R-:W-:Y:S02]  /*f9f0*/  ULDC.64 UR6, c[0x0][0x428] ;  /* 0x00010a0000067ab9 */ /* 0x000fe40000000a00 */
[----:B------:R-:W3:Y:S01]  /*fa00*/  LDL R7, [R1+0xc] ;  /* 0x00000c0001077983 */ /* 0x000ee20000100800 */
        /* <DEDUP_REMOVED lines=15> */
.L_x_3895:
[----:B------:R-:W2:Y:S01]  /*fb00*/  LDL R2, [R1+0x4] ;  /* 0x0000040001027983 */ /* 0x000ea20000100800 */
[----:B------:R-:W-:Y:S01]  /*fb10*/  BSSY B3, `(.L_x_3896) ;  /* 0x0000005000037945 */ /* 0x000fe20003800000 */
[----:B--2---:R-:W-:Y:S01]  /*fb20*/  IMAD R3, R8, 0x8, R2 ;  /* 0x0000000808037824 */ /* 0x004fe200078e0202 */
[----:B------:R-:W-:-:S04]  /*fb30*/  SHF.L.U32 R2, R10, 0x1f, RZ ;  /* 0x0000001f0a027819 */ /* 0x000fc800000006ff */
[----:B------:R-:W1:Y:S02]  /*fb40*/  SYNCS.PHASECHK.TRANS64.TRYWAIT P0, [R3+URZ+0x36840], R2 ;  /* 0x03684002030075a7 */ /* 0x000e64000800017f */
[----:B-1----:R-:W-:Y:S05]  /*fb50*/  @!P0 BRA `(.L_x_3897) ;  /* 0x0000004400908947 */ /* 0x002fea0003800000 */
.L_x_4008:
[----:B------:R-:W-:Y:S05]  /*fb60*/  BSYNC B3 ;  /* 0x0000000000037941 */ /* 0x000fea0003800000 */
.L_x_3896:
        /* <DEDUP_REMOVED lines=12> */
.L_x_3899:
[----:B------:R-:W-:Y:S05]  /*fc30*/  BSYNC B3 ;  /* 0x0000000000037941 */ /* 0x000fea0003800000 */
.L_x_3898:
        /* <DEDUP_REMOVED lines=13> */
.L_x_3900:
        /* <DEDUP_REMOVED lines=16> */
.L_x_3901:
        /* <DEDUP_REMOVED lines=16> */
.L_x_3902:
        /* <DEDUP_REMOVED lines=17> */
.L_x_4009:
[----:B------:R-:W-:Y:S05]  /*10020*/  BSYNC B3 ;  /* 0x0000000000037941 */ /* 0x000fea0003800000 */
.L_x_3903:
[----:B------:R1:W5:Y:S01]  /*10030*/  LDL R17, [R1+0x8] ;  /* 0x0000080001117983 */ /* 0x0003620000100800 */
[----:B------:R-:W-:Y:S01]  /*10040*/  BSSY B3, `(.L_x_3905) ;  /* 0x000000d000037945 */ /* 0x000fe20003800000 */
[----:B------:R-:W-:Y:S02]  /*10050*/  IMAD.MOV.U32 R12, RZ, RZ, 0x0 ;  /* 0x00000000ff0c7424 */ /* 0x000fe400078e00ff */
[----:B------:R-:W-:Y:S01]  /*10060*/  IMAD.MOV.U32 R13, RZ, RZ, 0x14f00000 ;  /* 0x14f00000ff0d7424 */ /* 0x000fe200078e00ff */
[----:B------:R-:W-:Y:S06]  /*10070*/  @P1 BRA `(.L_x_3906) ;  /* 0x0000000000241947 */ /* 0x000fec0003800000 */
[----:B------:R-:W2:Y:S01]  /*10080*/  LDL R7, [R1+0x4] ;  /* 0x0000040001077983 */ /* 0x000ea20000100800 */
[----:B------:R-:W3:Y:S01]  /*10090*/  S2R R5, SR_TID.X ;  /* 0x0000000000057919 */ /* 0x000ee20000002100 */
[----:B0-----:R-:W-:Y:S01]  /*100a0*/  IMAD.MOV.U32 R3, RZ, RZ, 0xa800 ;  /* 0x0000a800ff037424 */ /* 0x001fe200078e00ff */
[----:B---3--:R-:W-:-:S04]  /*100b0*/  LOP3.LUT R5, R5, 0x1f, RZ, 0xc0, !PT ;  /* 0x0000001f05057812 */ /* 0x008fc800078ec0ff */
[----:B------:R-:W-:Y:S01]  /*100c0*/  ISETP.NE.AND P0, PT, R5, RZ, PT ;  /* 0x000000ff0500720c */ /* 0x000fe20003f05270 */
[----:B--2--5:R-:W-:-:S04]  /*100d0*/  IMAD R2, R17, 0x8, R7 ;  /* 0x0000000811027824 */ /* 0x024fc800078e0207 */
[----:B------:R2:W-:Y:S08]  /*100e0*/  SYNCS.ARRIVE.TRANS64 RZ, [R2+URZ+0x36850], R3 ;  /* 0x0368500302ff79a7 */ /* 0x0005f0000800003f */
[----:B------:R-:W-:Y:S05]  /*100f0*/  @!P0 BRA `(.L_x_3906) ;  /* 0x0000000000048947 */ /* 0x000fea0003800000 */
[----:B------:R-:W-:Y:S01]  /*10100*/  BPT.TRAP 0x1 ;  /* 0x000000040000795c */ /* 0x000fe20000300000 */
.L_x_3906:
[----:B------:R-:W-:Y:S05]  /*10110*/  BSYNC B3 ;  /* 0x0000000000037941 */ /* 0x000fea0003800000 */
.L_x_3905:
[----:B0-2---:R-:W2:Y:S04]  /*10120*/  LDL R2, [R1+0x4] ;  /* 0x0000040001027983 */ /* 0x005ea80000100800 */
[----:B------:R-:W3:Y:S04]  /*10130*/  LDL R7, [R1+0x18] ;  /* 0x0000180001077983 */ /* 0x000ee80000100800 */
[----:B------:R-:W3:Y:S01]  /*10140*/  LDL.LU R5, [R1+0x14] ;  /* 0x0000140001057983 */ /* 0x000ee20000300800 */
[----:B------:R-:W-:Y:S01]  /*10150*/  R2UR UR10, R11 ;  /* 0x000000000b0a72ca */ /* 0x000fe200000e0000 */
[----:B------:R-:W-:Y:S01]  /*10160*/  UIADD3 UR4, UP0, UR38, 0x470, URZ ;  /* 0x0000047026047890 */ /* 0x000fe2000ff1e03f */
[----:B------:R-:W-:-:S02]  /*10170*/  R2UR UR6, R12 ;  /* 0x000000000c0672ca */ /* 0x000fc400000e0000 */
[----:B------:R-:W-:Y:S01]  /*10180*/  R2UR UR7, R13 ;  /* 0x000000000d0772ca */ /* 0x000fe200000e0000 */
[----:B------:R-:W-:Y:S01]  /*10190*/  UIADD3.X UR5, URZ, UR39, URZ, UP0, !UPT ;  /* 0x000000273f057290 */ /* 0x000fe200087fe43f */
[----:B------:R-:W-:Y:S01]  /*101a0*/  PLOP3.LUT P0, PT, PT, PT, PT, 0x80, 0x0 ;  /* 0x000000000000781c */ /* 0x000fe20003f0f070 */
[C-C-:B--2--5:R-:W-:Y:S02]  /*101b0*/  IMAD R3, R17.reuse, 0x8, R2.reuse ;  /* 0x0000000811037824 */ /* 0x164fe400078e0202 */
[----:B------:R-:W-:Y:S02]  /*101c0*/  IMAD R2, R17, 0xa800, R2 ;  /* 0x0000a80011027824 */ /* 0x000fe400078e0202 */
[----:B------:R-:W-:Y:S02]  /*101d0*/  VIADD R3, R3, 0x36850 ;  /* 0x0003685003037836 */ /* 0x000fe40000000000 */
[----:B---3--:R-:W-:Y:S02]  /*101e0*/  IMAD R5, R5, 0x70, R7 ;  /* 0x0000007005057824 */ /* 0x008fe400078e0207 */
[----:B------:R-:W-:-:S07]  /*101f0*/  VIADD R7, R2, 0x400 ;  /* 0x0000040002077836 */ /* 0x000fce0000000000 */
.L_x_3907:
        /* <DEDUP_REMOVED lines=11> */
[----:B------:R-:W-:Y:S02]  /*102b0*/  R2UR UR10, R15 ;  /* 0x000000000f0a72ca */ /* 0x000fe400000e0000 */
[----:B------:R-:W-:Y:S02]  /*102c0*/  R2UR UR6, R12 ;  /* 0x000000000c0672ca */ /* 0x000fe400000e0000 */
[----:B------:R-:W-:Y:S02]  /*102d0*/  R2UR UR7, R13 ;  /* 0x000000000d0772ca */ /* 0x000fe400000e0000 */
[----:B------:R-:W-:Y:S02]  /*102e0*/  PLOP3.LUT P0, PT, PT, PT, PT, 0x80, 0x0 ;  /* 0x000000000000781c */ /* 0x000fe40003f0f070 */
[----:B------:R-:W-:-:S11]  /*102f0*/  IADD3 R7, R2, 0x3c00, RZ ;  /* 0x00003c0002077810 */ /* 0x000fd60007ffe0ff */
.L_x_3908:
        /* <DEDUP_REMOVED lines=16> */
.L_x_3909:
        /* <DEDUP_REMOVED lines=13> */
.L_x_3894:
[----:B------:R-:W-:Y:S05]  /*104d0*/  BSYNC B1 ;  /* 0x0000000000017941 */ /* 0x000fea0003800000 */
.L_x_3893:
[----:B0-----:R-:W2:Y:S04]  /*104e0*/  LDL.LU R0, [R1+0x30] ;  /* 0x0000300001007983 */ /* 0x001ea80000300800 */
[----:B------:R0:W-:Y:S04]  /*104f0*/  STL [R1+0x8], R8 ;  /* 0x0000080801007387 */ /* 0x0001e80000100800 */
[----:B------:R0:W-:Y:S02]  /*10500*/  STL [R1+0x10], R10 ;  /* 0x0000100a01007387 */ /* 0x0001e40000100800 */
[----:B0-2---:R-:W-:-:S07]  /*10510*/  VIADD R0, R0, 0xfffffffd ;  /* 0xfffffffd00007836 */ /* 0x005fce0000000000 */
.L_x_3892:
[----:B------:R-:W-:Y:S05]  /*10520*/  BSYNC B2 ;  /* 0x0000000000027941 */ /* 0x000fea0003800000 */
.L_x_3891:
[----:B------:R-:W2:Y:S01]  /*10530*/  LDL.LU R2, [R1+0x2c] ;  /* 0x00002c0001027983 */ /* 0x000ea20000300800 */
[----:B------:R-:W-:-:S05]  /*10540*/  IMAD.MOV R9, RZ, RZ, -R9 ;  /* 0x000000ffff097224 */ /* 0x000fca00078e0a09 */
[----:B--2---:R-:W-:-:S13]  /*10550*/  ISETP.NE.AND P0, PT, R2, R9, PT ;  /* 0x000000090200720c */ /* 0x004fda0003f05270 */
[----:B------:R-:W-:Y:S05]  /*10560*/  @!P0 BRA `(.L_x_3890) ;  /* 0x0000001800008947 */ /* 0x000fea0003800000 */
[----:B------:R0:W5:Y:S02]  /*10570*/  LDL R8, [R1] ;  /* 0x0000000001087983 */ /* 0x0001640000100800 */
.L_x_3944:
[----:B--2---:R-:W2:Y:S04]  /*10580*/  LDL R4, [R1+0x1c] ;  /* 0x00001c0001047983 */ /* 0x004ea80000100800 */
[----:B---3--:R-:W3:Y:S04]  /*10590*/  LDL R3, [R1+0x8] ;  /* 0x0000080001037983 */ /* 0x008ee80000100800 */
[----:B----4-:R-:W4:Y:S01]  /*105a0*/  LDL R2, [R1+0x10] ;  /* 0x0000100001027983 */ /* 0x010f220000100800 */
        /* <DEDUP_REMOVED lines=15> */
[----:B-----5:R-:W3:Y:S01]  /*106a0*/  LDC R8, c[0x0][0x43c] ;  /* 0x00010f00ff087b82 */ /* 0x020ee20000000800 */
[----:B------:R-:W-:Y:S02]  /*106b0*/  ULDC.64 UR6, c[0x0][0x428] ;  /* 0x00010a0000067ab9 */ /* 0x000fe40000000a00 */
[----:B------:R-:W4:Y:S01]  /*106c0*/  LDL R9, [R1+0xc] ;  /* 0x00000c0001097983 */ /* 0x000f220000100800 */
[----:B---3--:R-:W-:-:S13]  /*106d0*/  ISETP.NE.AND P0, PT, R8, 0x1, PT ;  /* 0x000000010800780c */ /* 0x008fda0003f05270 */
[----:B------:R-:W3:Y:S02]  /*106e0*/  @P0 LDC.64 R2, c[0x0][0x440] ;  /* 0x00011000ff020b82 */ /* 0x000ee40000000a00 */
[----:B---3--:R-:W-:-:S04]  /*106f0*/  @P0 IMAD.HI.U32 R7, R0, R2, RZ ;  /* 0x0000000200070227 */ /* 0x008fc800078e00ff */
[----:B------:R-:W-:Y:S01]  /*10700*/  IMAD.MOV.U32 R2, RZ, RZ, R0 ;  /* 0x000000ffff027224 */ /* 0x000fe200078e0000 */
[----:B------:R-:W-:-:S04]  /*10710*/  @P0 SHF.R.U32.HI R2, RZ, R3, R7 ;  /* 0x00000003ff020219 */ /* 0x000fc80000011607 */
[--C-:B------:R-:W-:Y:S01]  /*10720*/  SHF.R.S32.HI R3, RZ, 0x1f, R2.reuse ;  /* 0x0000001fff037819 */ /* 0x100fe20000011402 */
[----:B------:R-:W-:-:S04]  /*10730*/  IMAD.MOV R7, RZ, RZ, -R2 ;  /* 0x000000ffff077224 */ /* 0x000fc800078e0a02 */
[----:B------:R-:W-:Y:S02]  /*10740*/  IMAD R7, R8, R7, R0 ;  /* 0x0000000708077224 */ /* 0x000fe400078e0200 */
[----:B--2---:R-:W-:-:S04]  /*10750*/  IMAD R8, R10, UR6, RZ ;  /* 0x000000060a087c24 */ /* 0x004fc8000f8e02ff */
[C---:B----4-:R-:W-:Y:S02]  /*10760*/  IMAD R8, R9.reuse, UR7, R8 ;  /* 0x0000000709087c24 */ /* 0x050fe4000f8e0208 */
[----:B------:R-:W-:-:S04]  /*10770*/  IMAD.WIDE.U32 R2, R9, UR6, R2 ;  /* 0x0000000609027c25 */ /* 0x000fc8000f8e0002 */
[----:B------:R-:W-:Y:S01]  /*10780*/  IMAD.IADD R3, R8, 0x1, R3 ;  /* 0x0000000108037824 */ /* 0x000fe200078e0203 */
[----:B------:R-:W-:-:S04]  /*10790*/  LEA R8, P0, R2, UR4, 0x2 ;  /* 0x0000000402087c11 */ /* 0x000fc8000f8010ff */
[----:B------:R-:W-:-:S05]  /*107a0*/  LEA.HI.X R9, R2, UR5, R3, 0x2, P0 ;  /* 0x0000000502097c11 */ /* 0x000fca00080f1403 */
[----:B------:R2:W5:Y:S04]  /*107b0*/  LDG.E R8, desc[UR60][R8.64] ;  /* 0x0000003c08087981 */ /* 0x000568000c1e1900 */
.L_x_3912:
[----:B------:R-:W3:Y:S01]  /*107c0*/  LDL R2, [R1+0x4] ;  /* 0x0000040001027983 */ /* 0x000ee20000100800 */
[----:B------:R-:W-:Y:S01]  /*107d0*/  BSSY B2, `(.L_x_3913) ;  /* 0x0000005000027945 */ /* 0x000fe20003800000 */
[----:B---3--:R-:W-:Y:S01]  /*107e0*/  IMAD R3, R4, 0x8, R2 ;  /* 0x0000000804037824 */ /* 0x008fe200078e0202 */
[----:B------:R-:W-:-:S04]  /*107f0*/  SHF.L.U32 R2, R5, 0x1f, RZ ;  /* 0x0000001f05027819 */ /* 0x000fc800000006ff */
[----:B------:R-:W3:Y:S02]  /*10800*/  SYNCS.PHASECHK.TRANS64.TRYWAIT P0, [R3+URZ+0x36840], R2 ;  /* 0x03684002030075a7 */ /* 0x000ee4000800017f */
[----:B---3--:R-:W-:Y:S05]  /*10810*/  @!P0 BRA `(.L_x_3914) ;  /* 0x0000003800888947 */ /* 0x008fea0003800000 */
.L_x_4010:
[----:B------:R-:W-:Y:S05]  /*10820*/  BSYNC B2 ;  /* 0x0000000000027941 */ /* 0x000fea0003800000 */
.L_x_3913:
[----:B--2---:R-:W2:Y:S01]  /*10830*/  S2R R9, SR_TID.X ;  /* 0x0000000000097919 */ /* 0x004ea20000002100 */
[----:B------:R-:W-:Y:S01]  /*10840*/  BSSY B2, `(.L_x_3915) ;  /* 0x000000b000027945 */ /* 0x000fe20003800000 */
[----:B--2---:R-:W-:-:S04]  /*10850*/  LOP3.LUT R9, R9, 0x7f, RZ, 0xc0, !PT ;  /* 0x0000007f09097812 */ /* 0x004fc800078ec0ff */
[----:B------:R-:W-:-:S13]  /*10860*/  ISETP.NE.AND P1, PT, R9, RZ, PT ;  /* 0x000000ff0900720c */ /* 0x000fda0003f25270 */
[----:B------:R-:W-:Y:S05]  /*10870*/  @P1 BRA `(.L_x_3916) ;  /* 0x00000000001c1947 */ /* 0x000fea0003800000 */
[----:B------:R-:W2:Y:S01]  /*10880*/  S2R R9, SR_TID.X ;  /* 0x0000000000097919 */ /* 0x000ea20000002100 */
[----:B---3--:R-:W-:-:S04]  /*10890*/  IMAD.MOV.U32 R2, RZ, RZ, 0xa800 ;  /* 0x0000a800ff027424 */ /* 0x008fc800078e00ff */
[----:B------:R4:W-:Y:S01]  /*108a0*/  SYNCS.ARRIVE.TRANS64 RZ, [R3+URZ+0x36830], R2 ;  /* 0x0368300203ff79a7 */ /* 0x0009e2000800003f */
[----:B--2---:R-:W-:-:S04]  /*108b0*/  LOP3.LUT R9, R9, 0x1f, RZ, 0xc0, !PT ;  /* 0x0000001f09097812 */ /* 0x004fc800078ec0ff */
[----:B------:R-:W-:-:S13]  /*108c0*/  ISETP.NE.AND P0, PT, R9, RZ, PT ;  /* 0x000000ff0900720c */ /* 0x000fda0003f05270 */
[----:B----4-:R-:W-:Y:S05]  /*108d0*/  @!P0 BRA `(.L_x_3916) ;  /* 0x0000000000048947 */ /* 0x010fea0003800000 */
[----:B------:R-:W-:Y:S01]  /*108e0*/  BPT.TRAP 0x1 ;  /* 0x000000040000795c */ /* 0x000fe20000300000 */
.L_x_3916:
[----:B------:R-:W-:Y:S05]  /*108f0*/  BSYNC B2 ;  /* 0x0000000000027941 */ /* 0x000fea0003800000 */
.L_x_3915:
[----:B------:R-:W2:Y:S04]  /*10900*/  LDL R9, [R1+0x4] ;  /* 0x0000040001097983 */ /* 0x000ea80000100800 */
[----:B---3--:R-:W3:Y:S01]  /*10910*/  LDL R2, [R1+0x18] ;  /* 0x0000180001027983 */ /* 0x008ee20000100800 */
        /* <DEDUP_REMOVED lines=11> */
.L_x_3917:
        /* <DEDUP_REMOVED lines=16> */
.L_x_3918:
        /* <DEDUP_REMOVED lines=16> */
.L_x_3919:
        /* <DEDUP_REMOVED lines=10> */
[----:B------:R-:W2:Y:S04]  /*10c70*/  LDL.LU R12, [R1+0x10] ;  /* 0x00001000010c7983 */ /* 0x000ea80000300800 */
[----:B------:R-:W3:Y:S01]  /*10c80*/  LDL R10, [R1+0x8] ;  /* 0x00000800010a7983 */ /* 0x000ee20000100800 */
[----:B------:R-:W-:Y:S01]  /*10c90*/  BSSY B2, `(.L_x_3920) ;  /* 0x0000005000027945 */ /* 0x000fe20003800000 */
[----:B--2---:R-:W-:Y:S01]  /*10ca0*/  SHF.L.U32 R3, R12, 0x1f, RZ ;  /* 0x0000001f0c037819 */ /* 0x004fe200000006ff */
[----:B---3--:R-:W-:-:S04]  /*10cb0*/  IMAD R2, R10, 0x8, R6 ;  /* 0x000000080a027824 */ /* 0x008fc800078e0206 */
[----:B------:R-:W2:Y:S02]  /*10cc0*/  SYNCS.PHASECHK.TRANS64.TRYWAIT P0, [R2+URZ+0x60], R3 ;  /* 0x00006003020075a7 */ /* 0x000ea4000800017f */
[----:B--2---:R-:W-:Y:S05]  /*10cd0*/  @!P0 BRA `(.L_x_3921) ;  /* 0x00000034006c8947 */ /* 0x004fea0003800000 */
.L_x_4011:
[----:B------:R-:W-:Y:S05]  /*10ce0*/  BSYNC B2 ;  /* 0x0000000000027941 */ /* 0x000fea0003800000 */
.L_x_3920:
[----:B------:R-:W-:Y:S01]  /*10cf0*/  BSSY B2, `(.L_x_3922) ;  /* 0x000000b000027945 */ /* 0x000fe20003800000 */
[----:B------:R-:W-:Y:S02]  /*10d00*/  IMAD.MOV.U32 R12, RZ, RZ, 0x0 ;  /* 0x00000000ff0c7424 */ /* 0x000fe400078e00ff */
[----:B------:R-:W-:Y:S01]  /*10d10*/  IMAD.MOV.U32 R13, RZ, RZ, 0x14f00000 ;  /* 0x14f00000ff0d7424 */ /* 0x000fe200078e00ff */
[----:B------:R-:W-:Y:S06]  /*10d20*/  @P1 BRA `(.L_x_3923) ;  /* 0x00000000001c1947 */ /* 0x000fec0003800000 */
[----:B------:R-:W3:Y:S01]  /*10d30*/  S2R R9, SR_TID.X ;  /* 0x0000000000097919 */ /* 0x000ee20000002100 */
[----:B--2---:R-:W-:-:S04]  /*10d40*/  IMAD.MOV.U32 R3, RZ, RZ, 0xa800 ;  /* 0x0000a800ff037424 */ /* 0x004fc800078e00ff */
[----:B------:R4:W-:Y:S01]  /*10d50*/  SYNCS.ARRIVE.TRANS64 RZ, [R2+URZ+0x50], R3 ;  /* 0x0000500302ff79a7 */ /* 0x0009e2000800003f */
[----:B---3--:R-:W-:-:S04]  /*10d60*/  LOP3.LUT R9, R9, 0x1f, RZ, 0xc0, !PT ;  /* 0x0000001f09097812 */ /* 0x008fc800078ec0ff */
[----:B------:R-:W-:-:S13]  /*10d70*/  ISETP.NE.AND P0, PT, R9, RZ, PT ;  /* 0x000000ff0900720c */ /* 0x000fda0003f05270 */
[----:B----4-:R-:W-:Y:S05]  /*10d80*/  @!P0 BRA `(.L_x_3923) ;  /* 0x0000000000048947 */ /* 0x010fea0003800000 */
[----:B------:R-:W-:Y:S01]  /*10d90*/  BPT.TRAP 0x1 ;  /* 0x000000040000795c */ /* 0x000fe20000300000 */
.L_x_3923:
[----:B------:R-:W-:Y:S05]  /*10da0*/  BSYNC B2 ;  /* 0x0000000000027941 */ /* 0x000fea0003800000 */
.L_x_3922:
[----:B------:R-:W3:Y:S04]  /*10db0*/  LDL R17, [R1+0x4] ;  /* 0x0000040001117983 */ /* 0x000ee80000100800 */
[----:B--2---:R-:W3:Y:S04]  /*10dc0*/  LDL.LU R3, [R1+0x8] ;  /* 0x0000080001037983 */ /* 0x004ee80000300800 */
[----:B------:R-:W2:Y:S04]  /*10dd0*/  LDL R10, [R1+0x18] ;  /* 0x00001800010a7983 */ /* 0x000ea80000100800 */
[----:B------:R-:W2:Y:S01]  /*10de0*/  LDL.LU R9, [R1+0x14] ;  /* 0x0000140001097983 */ /* 0x000ea20000300800 */
[----:B------:R-:W-:Y:S01]  /*10df0*/  R2UR UR10, R11 ;  /* 0x000000000b0a72ca */ /* 0x000fe200000e0000 */
[----:B------:R-:W-:Y:S01]  /*10e00*/  UIADD3 UR4, UP0, UR38, 0x470, URZ ;  /* 0x0000047026047890 */ /* 0x000fe2000ff1e03f */
[----:B------:R-:W-:Y:S01]  /*10e10*/  R2UR UR6, R12 ;  /* 0x000000000c0672ca */ /* 0x000fe200000e0000 */
[----:B------:R-:W-:Y:S01]  /*10e20*/  VIADD R2, R2, 0x50 ;  /* 0x0000005002027836 */ /* 0x000fe20000000000 */
[----:B------:R-:W-:Y:S01]  /*10e30*/  R2UR UR7, R13 ;  /* 0x000000000d0772ca */ /* 0x000fe200000e0000 */
[----:B------:R-:W-:Y:S01]  /*10e40*/  UIADD3.X UR5, URZ, UR39, URZ, UP0, !UPT ;  /* 0x000000273f057290 */ /* 0x000fe200087fe43f */
[----:B------:R-:W-:Y:S01]  /*10e50*/  PLOP3.LUT P0, PT, PT, PT, PT, 0x80, 0x0 ;  /* 0x000000000000781c */ /* 0x000fe20003f0f070 */
[----:B---3--:R-:W-:-:S02]  /*10e60*/  IMAD R3, R3, 0xa800, R17 ;  /* 0x0000a80003037824 */ /* 0x008fc400078e0211 */
[----:B--2---:R-:W-:Y:S02]  /*10e70*/  IMAD R9, R9, 0x70, R10 ;  /* 0x0000007009097824 */ /* 0x004fe400078e020a */
[----:B------:R-:W-:-:S08]  /*10e80*/  VIADD R10, R3, 0x400 ;  /* 0x00000400030a7836 */ /* 0x000fd00000000000 */
.L_x_3924:
        /* <DEDUP_REMOVED lines=10> */
[----:B--2---:R-:W-:Y:S05]  /*10f30*/  @P0 BRA.U.ANY `(.L_x_3924) ;  /* 0xfffffffd00d40947 */ /* 0x004fea000393ffff */
[----:B------:R-:W-:Y:S01]  /*10f40*/  R2UR UR10, R15 ;  /* 0x000000000f0a72ca */ /* 0x000fe200000e0000 */
[----:B------:R-:W-:Y:S01]  /*10f50*/  VIADD R10, R3, 0x3c00 ;  /* 0x00003c00030a7836 */ /* 0x000fe20000000000 */
[----:B------:R-:W-:Y:S02]  /*10f60*/  R2UR UR6, R12 ;  /* 0x000000000c0672ca */ /* 0x000fe400000e0000 */
[----:B------:R-:W-:Y:S02]  /*10f70*/  R2UR UR7, R13 ;  /* 0x000000000d0772ca */ /* 0x000fe400000e0000 */
[----:B------:R-:W-:-:S13]  /*10f80*/  PLOP3.LUT P0, PT, PT, PT, PT, 0x80, 0x0 ;  /* 0x000000000000781c */ /* 0x000fda0003f0f070 */
.L_x_3925:
        /* <DEDUP_REMOVED lines=16> */
.L_x_3926:
        /* <DEDUP_REMOVED lines=11> */
[----:B------:R2:W-:Y:S04]  /*11140*/  STL [R1+0x14], R7 ;  /* 0x0000140701007387 */ /* 0x0005e80000100800 */
[----:B------:R2:W-:Y:S02]  /*11150*/  STL [R1], R8 ;  /* 0x0000000801007387 */ /* 0x0005e40000100800 */
.L_x_3911:
[----:B------:R-:W-:Y:S05]  /*11160*/  BSYNC B1 ;  /* 0x0000000000017941 */ /* 0x000fea0003800000 */
.L_x_3910:
[----:B------:R-:W3:Y:S01]  /*11170*/  LDL R2, [R1+0x1c] ;  /* 0x00001c0001027983 */ /* 0x000ee20000100800 */
[----:B------:R-:W-:Y:S01]  /*11180*/  VIADD R3, R4, 0x1 ;  /* 0x0000000104037836 */ /* 0x000fe20000000000 */
[----:B------:R-:W-:Y:S04]  /*11190*/  BSSY B1, `(.L_x_3927) ;  /* 0x00000ba000017945 */ /* 0x000fe80003800000 */
[----:B------:R-:W-:-:S04]  /*111a0*/  ISETP.NE.AND P0, PT, R3, 0x2, PT ;  /* 0x000000020300780c */ /* 0x000fc80003f05270 */
[----:B------:R-:W-:Y:S02]  /*111b0*/  SEL R11, R3, RZ, P0 ;  /* 0x000000ff030b7207 */ /* 0x000fe40000000000 */
[----:B---3--:R-:W-:Y:S02]  /*111c0*/  LOP3.LUT P1, RZ, R2, 0x1, RZ, 0xc0, !PT ;  /* 0x0000000102ff7812 */ /* 0x008fe4000782c0ff */
[----:B------:R-:W-:-:S04]  /*111d0*/  SEL R2, RZ, 0x1, P0 ;  /* 0x00000001ff027807 */ /* 0x000fc80000000000 */
[----:B------:R-:W-:-:S05]  /*111e0*/  LOP3.LUT R10, R5, R2, RZ, 0x3c, !PT ;  /* 0x00000002050a7212 */ /* 0x000fca00078e3cff */
[----:B------:R3:W-:Y:S04]  /*111f0*/  STL [R1+0x10], R10 ;  /* 0x0000100a01007387 */ /* 0x0007e80000100800 */
[----:B------:R3:W-:Y:S01]  /*11200*/  STL [R1+0x8], R11 ;  /* 0x0000080b01007387 */ /* 0x0007e20000100800 */
[----:B------:R-:W-:Y:S05]  /*11210*/  @!P1 BRA `(.L_x_3928) ;  /* 0x0000000800c49947 */ /* 0x000fea0003800000 */
[----:B------:R-:W-:Y:S01]  /*11220*/  ULDC.64 UR4, c[0x0][0x418] ;  /* 0x0001060000047ab9 */ /* 0x000fe20000000a00 */
[----:B--2---:R-:W-:Y:S01]  /*11230*/  VIADD R7, R0, 0xffffffff ;  /* 0xffffffff00077836 */ /* 0x004fe20000000000 */
[----:B------:R-:W-:-:S04]  /*11240*/  ISETP.NE.U32.AND P0, PT, RZ, UR4, PT ;  /* 0x00000004ff007c0c */ /* 0x000fc8000bf05070 */
[----:B------:R-:W-:-:S13]  /*11250*/  ISETP.NE.AND.EX P0, PT, RZ, UR5, PT, P0 ;  /* 0x00000005ff007c0c */ /* 0x000fda000bf05300 */
[----:B------:R-:W-:Y:S05]  /*11260*/  @!P0 BRA `(.L_x_3929) ;  /* 0x00000000004c8947 */ /* 0x000fea0003800000 */
[----:B------:R-:W2:Y:S01]  /*11270*/  LDL R13, [R1+0x20] ;  /* 0x00002000010d7983 */ /* 0x000ea20000100800 */
[----:B------:R-:W4:Y:S01]  /*11280*/  LDC R9, c[0x0][0x43c] ;  /* 0x00010f00ff097b82 */ /* 0x000f220000000800 */
[----:B------:R-:W-:Y:S02]  /*11290*/  ULDC.64 UR6, c[0x0][0x428] ;  /* 0x00010a0000067ab9 */ /* 0x000fe40000000a00 */
[----:B------:R-:W3:Y:S01]  /*112a0*/  LDL R12, [R1+0xc] ;  /* 0x00000c00010c7983 */ /* 0x000ee20000100800 */
[----:B----4-:R-:W-:-:S13]  /*112b0*/  ISETP.NE.AND P0, PT, R9, 0x1, PT ;  /* 0x000000010900780c */ /* 0x010fda0003f05270 */
[----:B------:R-:W4:Y:S02]  /*112c0*/  @P0 LDC.64 R2, c[0x0][0x440] ;  /* 0x00011000ff020b82 */ /* 0x000f240000000a00 */
[----:B----45:R-:W-:-:S04]  /*112d0*/  @P0 IMAD.HI.U32 R8, R7, R2, RZ ;  /* 0x0000000207080227 */ /* 0x030fc800078e00ff */
        /* <DEDUP_REMOVED lines=12> */
.L_x_3929:
[----:B------:R-:W4:Y:S01]  /*113a0*/  LDL R2, [R1+0x4] ;  /* 0x0000040001027983 */ /* 0x000f220000100800 */
[----:B------:R-:W-:Y:S01]  /*113b0*/  SHF.L.U32 R3, R10, 0x1f, RZ ;  /* 0x0000001f0a037819 */ /* 0x000fe200000006ff */
[----:B------:R-:W-:Y:S01]  /*113c0*/  BSSY B2, `(.L_x_3930) ;  /* 0x0000004000027945 */ /* 0x000fe20003800000 */
[----:B----4-:R-:W-:-:S04]  /*113d0*/  IMAD R2, R11, 0x8, R2 ;  /* 0x000000080b027824 */ /* 0x010fc800078e0202 */
[----:B------:R-:W4:Y:S02]  /*113e0*/  SYNCS.PHASECHK.TRANS64.TRYWAIT P0, [R2+URZ+0x36840], R3 ;  /* 0x03684003020075a7 */ /* 0x000f24000800017f */
[----:B----4-:R-:W-:Y:S05]  /*113f0*/  @!P0 BRA `(.L_x_3931) ;  /* 0x0000002c00b88947 */ /* 0x010fea0003800000 */
.L_x_4012:
[----:B------:R-:W-:Y:S05]  /*11400*/  BSYNC B2 ;  /* 0x0000000000027941 */ /* 0x000fea0003800000 */
.L_x_3930:
[----:B--2---:R-:W2:Y:S01]  /*11410*/  S2R R9, SR_TID.X ;  /* 0x0000000000097919 */ /* 0x004ea20000002100 */
[----:B------:R-:W-:Y:S01]  /*11420*/  BSSY B2, `(.L_x_3932) ;  /* 0x000000b000027945 */ /* 0x000fe20003800000 */
[----:B--2---:R-:W-:-:S04]  /*11430*/  LOP3.LUT R9, R9, 0x7f, RZ, 0xc0, !PT ;  /* 0x0000007f09097812 */ /* 0x004fc800078ec0ff */
[----:B------:R-:W-:-:S13]  /*11440*/  ISETP.NE.AND P1, PT, R9, RZ, PT ;  /* 0x000000ff0900720c */ /* 0x000fda0003f25270 */
[----:B------:R-:W-:Y:S05]  /*11450*/  @P1 BRA `(.L_x_3933) ;  /* 0x00000000001c1947 */ /* 0x000fea0003800000 */
[----:B------:R-:W2:Y:S01]  /*11460*/  S2R R9, SR_TID.X ;  /* 0x0000000000097919 */ /* 0x000ea20000002100 */
[----:B----4-:R-:W-:-:S04]  /*11470*/  IMAD.MOV.U32 R3, RZ, RZ, 0xa800 ;  /* 0x0000a800ff037424 */ /* 0x010fc800078e00ff */
[----:B------:R4:W-:Y:S01]  /*11480*/  SYNCS.ARRIVE.TRANS64 RZ, [R2+URZ+0x36830], R3 ;  /* 0x0368300302ff79a7 */ /* 0x0009e2000800003f */
[----:B--2---:R-:W-:-:S04]  /*11490*/  LOP3.LUT R9, R9, 0x1f, RZ, 0xc0, !PT ;  /* 0x0000001f09097812 */ /* 0x004fc800078ec0ff */
[----:B------:R-:W-:-:S13]  /*114a0*/  ISETP.NE.AND P0, PT, R9, RZ, PT ;  /* 0x000000ff0900720c */ /* 0x000fda0003f05270 */
[----:B----4-:R-:W-:Y:S05]  /*114b0*/  @!P0 BRA `(.L_x_3933) ;  /* 0x0000000000048947 */ /* 0x010fea0003800000 */
[----:B------:R-:W-:Y:S01]  /*114c0*/  BPT.TRAP 0x1 ;  /* 0x000000040000795c */ /* 0x000fe20000300000 */
.L_x_3933:
[----:B------:R-:W-:Y:S05]  /*114d0*/  BSYNC B2 ;  /* 0x0000000000027941 */ /* 0x000fea0003800000 */
.L_x_3932:
[----:B------:R-:W2:Y:S04]  /*114e0*/  LDL R9, [R1+0x8] ;  /* 0x0000080001097983 */ /* 0x000ea80000100800 */
[----:B---3--:R-:W3:Y:S04]  /*114f0*/  LDL R10, [R1+0x4] ;  /* 0x00000400010a7983 */ /* 0x008ee80000100800 */
[----:B----4-:R-:W4:Y:S01]  /*11500*/  LDL R2, [R1+0x18] ;  /* 0x0000180001027983 */ /* 0x010f220000100800 */
        /* <DEDUP_REMOVED lines=8> */
[----:B---3--:R-:W-:Y:S02]  /*11590*/  IMAD R9, R9, 0xa800, R10 ;  /* 0x0000a80009097824 */ /* 0x008fe400078e020a */
[----:B------:R-:W-:-:S02]  /*115a0*/  VIADD R3, R3, 0x30 ;  /* 0x0000003003037836 */ /* 0x000fc40000000000 */
[----:B----4-:R-:W-:Y:S02]  /*115b0*/  IMAD R2, R7, 0x70, R2 ;  /* 0x0000007007027824 */ /* 0x010fe400078e0202 */
[----:B------:R-:W-:-:S07]  /*115c0*/  VIADD R10, R9, 0x21400 ;  /* 0x00021400090a7836 */ /* 0x000fce0000000000 */
.L_x_3934:
        /* <DEDUP_REMOVED lines=16> */
.L_x_3935:
        /* <DEDUP_REMOVED lines=16> */
.L_x_3936:
        /* <DEDUP_REMOVED lines=10> */
[----:B------:R-:W-:Y:S01]  /*11870*/  SHF.L.U32 R5, R5, 0x1f, RZ ;  /* 0x0000001f05057819 */ /* 0x000fe200000006ff */
[----:B------:R-:W-:Y:S01]  /*11880*/  IMAD R2, R4, 0x8, R6 ;  /* 0x0000000804027824 */ /* 0x000fe200078e0206 */
[----:B------:R-:W-:Y:S03]  /*11890*/  BSSY B2, `(.L_x_3937) ;  /* 0x0000003000027945 */ /* 0x000fe60003800000 */
[----:B------:R-:W2:Y:S02]  /*118a0*/  SYNCS.PHASECHK.TRANS64.TRYWAIT P0, [R2+URZ+0x60], R5 ;  /* 0x00006005020075a7 */ /* 0x000ea4000800017f */
[----:B--2---:R-:W-:Y:S05]  /*118b0*/  @!P0 BRA `(.L_x_3938) ;  /* 0x00000028009c8947 */ /* 0x004fea0003800000 */
.L_x_4013:
[----:B------:R-:W-:Y:S05]  /*118c0*/  BSYNC B2 ;  /* 0x0000000000027941 */ /* 0x000fea0003800000 */
.L_x_3937:
[----:B------:R-:W-:Y:S01]  /*118d0*/  BSSY B2, `(.L_x_3939) ;  /* 0x000000b000027945 */ /* 0x000fe20003800000 */
[----:B------:R-:W-:Y:S02]  /*118e0*/  IMAD.MOV.U32 R10, RZ, RZ, 0x0 ;  /* 0x00000000ff0a7424 */ /* 0x000fe400078e00ff */
[----:B------:R-:W-:Y:S01]  /*118f0*/  IMAD.MOV.U32 R11, RZ, RZ, 0x14f00000 ;  /* 0x14f00000ff0b7424 */ /* 0x000fe200078e00ff */
[----:B------:R-:W-:Y:S06]  /*11900*/  @P1 BRA `(.L_x_3940) ;  /* 0x00000000001c1947 */ /* 0x000fec0003800000 */
[----:B------:R-:W3:Y:S02]  /*11910*/  S2R R3, SR_TID.X ;  /* 0x0000000000037919 */ /* 0x000ee40000002100 */
[----:B---3--:R-:W-:Y:S01]  /*11920*/  LOP3.LUT R9, R3, 0x1f, RZ, 0xc0, !PT ;  /* 0x0000001f03097812 */ /* 0x008fe200078ec0ff */
[----:B------:R-:W-:-:S03]  /*11930*/  IMAD.MOV.U32 R3, RZ, RZ, 0xa800 ;  /* 0x0000a800ff037424 */ /* 0x000fc600078e00ff */
[----:B------:R-:W-:Y:S01]  /*11940*/  ISETP.NE.AND P0, PT, R9, RZ, PT ;  /* 0x000000ff0900720c */ /* 0x000fe20003f05270 */
[----:B------:R3:W-:-:S12]  /*11950*/  SYNCS.ARRIVE.TRANS64 RZ, [R2+URZ+0x50], R3 ;  /* 0x0000500302ff79a7 */ /* 0x0007d8000800003f */
[----:B---3--:R-:W-:Y:S05]  /*11960*/  @!P0 BRA `(.L_x_3940) ;  /* 0x0000000000048947 */ /* 0x008fea0003800000 */
[----:B------:R-:W-:Y:S01]  /*11970*/  BPT.TRAP 0x1 ;  /* 0x000000040000795c */ /* 0x000fe20000300000 */
.L_x_3940:
[----:B------:R-:W-:Y:S05]  /*11980*/  BSYNC B2 ;  /* 0x0000000000027941 */ /* 0x000fea0003800000 */
.L_x_3939:
[----:B------:R-:W3:Y:S04]  /*11990*/  LDL R9, [R1+0x4] ;  /* 0x0000040001097983 */ /* 0x000ee80000100800 */
[----:B--2---:R-:W2:Y:S04]  /*119a0*/  LDL R5, [R1+0x18] ;  /* 0x0000180001057983 */ /* 0x004ea80000100800 */
        /* <DEDUP_REMOVED lines=11> */
.L_x_3941:
        /* <DEDUP_REMOVED lines=16> */
.L_x_3942:
        /* <DEDUP_REMOVED lines=16> */
.L_x_3943:
        /* <DEDUP_REMOVED lines=13> */
.L_x_3928:
[----:B------:R-:W-:Y:S05]  /*11d30*/  BSYNC B1 ;  /* 0x0000000000017941 */ /* 0x000fea0003800000 */
.L_x_3927:
[C---:B------:R-:W-:Y:S01]  /*11d40*/  ISETP.GT.AND P0, PT, R0.reuse, 0x1, PT ;  /* 0x000000010000780c */ /* 0x040fe20003f04270 */
[----:B------:R-:W-:-:S12]  /*11d50*/  VIADD R0, R0, 0xfffffffe ;  /* 0xfffffffe00007836 */ /* 0x000fd80000000000 */
[----:B------:R-:W-:Y:S05]  /*11d60*/  @P0 BRA `(.L_x_3944) ;  /* 0xffffffe800040947 */ /* 0x000fea000383ffff */
.L_x_3890:
[----:B------:R-:W-:Y:S05]  /*11d70*/  BSYNC B0 ;  /* 0x0000000000007941 */ /* 0x000fea0003800000 */
.L_x_3889:
[----:B------:R-:W0:Y:S01]  /*11d80*/  S2R R2, SR_TID.X ;  /* 0x0000000000027919 */ /* 0x000e220000002100 */
[----:B------:R-:W-:Y:S01]  /*11d90*/  BSSY B0, `(.L_x_3945) ;  /* 0x0000010000007945 */ /* 0x000fe20003800000 */
        /* <DEDUP_REMOVED lines=15> */
.L_x_3946:
[----:B------:R-:W-:Y:S05]  /*11e90*/  BSYNC B0 ;  /* 0x0000000000007941 */ /* 0x000fea0003800000 */
.L_x_3945:
        /* <DEDUP_REMOVED lines=8> */
[----:B------:R-:W-:Y:S01]  /*11f20*/  ISETP.NE.AND P1, PT, R3, RZ, PT ;  /* 0x000000ff0300720c */ /* 0x000fe20003f25270 */
[----:B--2---:R-:W-:Y:S01]  /*11f30*/  IMAD R2, R2, 0x8, R4 ;  /* 0x0000000802027824 */ /* 0x004fe200078e0204 */
[----:B---3--:R-:W-:-:S04]  /*11f40*/  SHF.L.U32 R0, R0, 0x1f, RZ ;  /* 0x0000001f00007819 */ /* 0x008fc800000006ff */
[----:B------:R-:W0:Y:S02]  /*11f50*/  SYNCS.PHASECHK.TRANS64.TRYWAIT P0, [R2+URZ+0x36860], R0 ;  /* 0x03686000020075a7 */ /* 0x000e24000800017f */
[----:B0-----:R-:W-:Y:S05]  /*11f60*/  @!P0 BRA `(.L_x_3950) ;  /* 0x0000002400048947 */ /* 0x001fea0003800000 */
.L_x_4014:
[----:B------:R-:W-:Y:S05]  /*11f70*/  BSYNC B1 ;  /* 0x0000000000017941 */ /* 0x000fea0003800000 */
.L_x_3949:
        /* <DEDUP_REMOVED lines=9> */
.L_x_3952:
[----:B------:R-:W-:Y:S05]  /*12010*/  BSYNC B1 ;  /* 0x0000000000017941 */ /* 0x000fea0003800000 */
.L_x_3951:
[----:B------:R-:W2:Y:S04]  /*12020*/  LDL R5, [R1+0x4] ;  /* 0x0000040001057983 */ /* 0x000ea80000100800 */
[----:B0-----:R-:W2:Y:S04]  /*12030*/  LDL R0, [R1+0x8] ;  /* 0x0000080001007983 */ /* 0x001ea80000100800 */
        /* <DEDUP_REMOVED lines=12> */
.L_x_3953:
        /* <DEDUP_REMOVED lines=16> */
.L_x_3954:
        /* <DEDUP_REMOVED lines=16> */
.L_x_3955:
        /* <DEDUP_REMOVED lines=11> */
.L_x_3948:
[----:B------:R-:W-:Y:S05]  /*123b0*/  BSYNC B0 ;  /* 0x0000000000007941 */ /* 0x000fea0003800000 */
.L_x_3947:
[----:B------:R-:W2:Y:S04]  /*123c0*/  LDL.LU R5, [R1+0x8] ;  /* 0x0000080001057983 */ /* 0x000ea80000300800 */
        /* <DEDUP_REMOVED lines=8> */
.L_x_3869:
[----:B------:R-:W-:Y:S05]  /*12450*/  BSYNC B7 ;  /* 0x0000000000077941 */ /* 0x000fea0003800000 */
.L_x_3867:
[----:B0-2---:R-:W2:Y:S02]  /*12460*/  LDL R0, [R1+0x1c] ;  /* 0x00001c0001007983 */ /* 0x005ea40000100800 */
[----:B--2---:R-:W-:-:S13]  /*12470*/  LOP3.LUT P0, RZ, R0, 0x2, RZ, 0xc0, !PT ;  /* 0x0000000200ff7812 */ /* 0x004fda000780c0ff */
[----:B------:R-:W-:Y:S05]  /*12480*/  @!P0 BRA `(.L_x_3956) ;  /* 0x0000000000288947 */ /* 0x000fea0003800000 */
[----:B------:R-:W-:Y:S05]  /*12490*/  WARPSYNC.ALL ;  /* 0x0000000000007948 */ /* 0x000fea0003800000 */
[----:B------:R-:W0:Y:S08]  /*124a0*/  S2UR UR5, SR_CgaCtaId ;  /* 0x00000000000579c3 */ /* 0x000e300000008800 */
[----:B------:R-:W-:Y:S06]  /*124b0*/  BAR.SYNC.DEFER_BLOCKING 0x5, 0x180 ;  /* 0x0146000000007b1d */ /* 0x000fec0000010000 */
[----:B------:R-:W-:-:S02]  /*124c0*/  UMOV UR4, 0x400 ;  /* 0x0000040000047882 */ /* 0x000fc40000000000 */
[----:B0-----:R-:W-:-:S06]  /*124d0*/  ULEA UR4, UR5, UR4, 0x18 ;  /* 0x0000000405047291 */ /* 0x001fcc000f8ec03f */
[----:B------:R-:W-:-:S05]  /*124e0*/  IMAD.U32 R0, RZ, RZ, UR4 ;  /* 0x00000004ff007e24 */ /* 0x000fca000f8e00ff */
[----:B------:R0:W2:Y:S04]  /*124f0*/  LDS.128 R16, [R0+0x368d0] ;  /* 0x0368d00000107984 */ /* 0x0000a80000000c00 */
[----:B------:R0:W-:Y:S01]  /*12500*/  STL [R1+0x4], R0 ;  /* 0x0000040001007387 */ /* 0x0001e20000100800 */
[----:B------:R-:W-:Y:S06]  /*12510*/  BAR.ARV 0x4, 0x180 ;  /* 0x0106000000007b1d */ /* 0x000fec0000002000 */
[----:B------:R-:W-:Y:S05]  /*12520*/  BRA `(.L_x_3957) ;  /* 0x0000000800487947 */ /* 0x000fea0003800000 */
.L_x_3956:
[----:B------:R-:W1:Y:S01]  /*12530*/  S2R R0, SR_TID.X ;  /* 0x0000000000007919 */ /* 0x000e620000002100 */
[----:B------:R-:W-:Y:S01]  /*12540*/  UMOV UR4, 0xffffffff ;  /* 0xffffffff00047882 */ /* 0x000fe20000000000 */
[----:B-1--4-:R-:W-:-:S04]  /*12550*/  LOP3.LUT R7, R0, 0x1f, RZ, 0xc0, !PT ;  /* 0x0000001f00077812 */ /* 0x012fc800078ec0ff */
[----:B------:R-:W-:Y:S01]  /*12560*/  ISETP.NE.AND P0, PT, R7, 0x1f, PT ;  /* 0x0000001f0700780c */ /* 0x000fe20003f05270 */
[----:B------:R-:W-:-:S12]  /*12570*/  BRA.DIV UR4, `(.L_x_3958) ;  /* 0x0000001e04947947 */ /* 0x000fd8000b800000 */
[----:B------:R-:W-:Y:S01]  /*12580*/  IMAD.IADD R5, R19, 0x1, R7 ;  /* 0x0000000113057824 */ /* 0x000fe200078e0207 */
[----:B------:R-:W-:-:S04]  /*12590*/  ULDC UR4, c[0x0][0xc3c] ;  /* 0x00030f0000047ab9 */ /* 0x000fc80000000800 */
[----:B------:R-:W-:-:S13]  /*125a0*/  ISETP.GE.OR P1, PT, R5, UR4, !P0 ;  /* 0x0000000405007c0c */ /* 0x000fda000c726670 */
[----:B------:R-:W0:Y:S02]  /*125b0*/  @!P1 LDC.64 R2, c[0x0][0xc80] ;  /* 0x00032000ff029b82 */ /* 0x000e240000000a00 */
[----:B0-----:R-:W-:-:S06]  /*125c0*/  @!P1 IMAD.WIDE R2, R5, 0x4, R2 ;  /* 0x0000000405029825 */ /* 0x001fcc00078e0202 */
[----:B------:R0:W2:Y:S01]  /*125d0*/  @!P1 LDG.E R3, desc[UR60][R2.64] ;  /* 0x0000003c02039981 */ /* 0x0000a2000c1e1900 */
[C---:B------:R-:W-:Y:S02]  /*125e0*/  ISETP.GE.U32.AND P2, PT, R7.reuse, 0x2, PT ;  /* 0x000000020700780c */ /* 0x040fe40003f46070 */
[C---:B------:R-:W-:Y:S01]  /*125f0*/  ISETP.GE.U32.AND P3, PT, R7.reuse, 0x4, PT ;  /* 0x000000040700780c */ /* 0x040fe20003f66070 */
[----:B------:R-:W-:Y:S01]  /*12600*/  SHFL.IDX PT, R4, R16, 0x1, 0x1f ;  /* 0x00201f0010047f89 */ /* 0x000fe200000e0000 */
[C---:B------:R-:W-:Y:S02]  /*12610*/  ISETP.GE.U32.AND P4, PT, R7.reuse, 0x8, PT ;  /* 0x000000080700780c */ /* 0x040fe40003f86070 */
[C---:B------:R-:W-:Y:S01]  /*12620*/  ISETP.GE.U32.AND P5, PT, R7.reuse, 0x10, PT ;  /* 0x000000100700780c */ /* 0x040fe20003fa6070 */
[----:B0-----:R-:W-:Y:S02]  /*12630*/  IMAD.MOV.U32 R2, RZ, RZ, RZ ;  /* 0x000000ffff027224 */ /* 0x001fe400078e00ff */
[----:B--2---:R-:W-:Y:S01]  /*12640*/  @!P1 IMAD.MOV.U32 R2, RZ, RZ, R3 ;  /* 0x000000ffff029224 */ /* 0x004fe200078e0003 */
[----:B------:R-:W-:-:S04]  /*12650*/  ISETP.NE.AND P1, PT, R7, RZ, PT ;  /* 0x000000ff0700720c */ /* 0x000fc80003f25270 */
        /* <DEDUP_REMOVED lines=14> */
[----:B------:R-:W-:Y:S02]  /*12740*/  IMAD.IADD R3, R3, 0x1, R0 ;  /* 0x0000000103037824 */ /* 0x000fe400078e0200 */
[----:B------:R0:W1:Y:S04]  /*12750*/  SHFL.IDX PT, R0, R16, RZ, 0x1f ;  /* 0x00001fff10007589 */ /* 0x00006800000e0000 */
[----:B------:R0:W2:Y:S02]  /*12760*/  SHFL.IDX PT, R6, R3, 0x1f, 0x1f ;  /* 0x03e01f0003067f89 */ /* 0x0000a400000e0000 */
.L_x_4024:
[----:B------:R-:W-:Y:S02]  /*12770*/  ULDC UR4, c[0x0][0xc38] ;  /* 0x00030e0000047ab9 */ /* 0x000fe40000000800 */
[----:B0-----:R-:W-:-:S04]  /*12780*/  IMAD.U32 R16, RZ, RZ, UR4 ;  /* 0x00000004ff107e24 */ /* 0x001fc8000f8e00ff */
[----:B--2---:R-:W-:-:S04]  /*12790*/  IMAD R6, R6, R16, RZ ;  /* 0x0000001006067224 */ /* 0x004fc800078e02ff */
[----:B------:R-:W-:-:S05]  /*127a0*/  IMAD.IADD R4, R4, 0x1, R6 ;  /* 0x0000000104047824 */ /* 0x000fca00078e0206 */
[----:B-1----:R-:W-:-:S13]  /*127b0*/  ISETP.GT.AND P6, PT, R4, R0, PT ;  /* 0x000000000400720c */ /* 0x002fda0003fc4270 */
[----:B------:R-:W-:Y:S05]  /*127c0*/  @P6 BRA `(.L_x_3959) ;  /* 0x00000000009c6947 */ /* 0x000fea0003800000 */
.L_x_3964:
[----:B0-----:R-:W0:Y:S01]  /*127d0*/  LDC R2, c[0x0][0xc3c] ;  /* 0x00030f00ff027b82 */ /* 0x001e220000000800 */
[----:B------:R-:W-:-:S05]  /*127e0*/  VIADD R19, R19, 0x1f ;  /* 0x0000001f13137836 */ /* 0x000fca0000000000 */
[----:B0-----:R-:W-:-:S13]  /*127f0*/  ISETP.GE.AND P6, PT, R19, R2, PT ;  /* 0x000000021300720c */ /* 0x001fda0003fc6270 */
[----:B------:R-:W-:Y:S05]  /*12800*/  @P6 BRA `(.L_x_3960) ;  /* 0x0000000400446947 */ /* 0x000fea0003800000 */
[----:B------:R-:W0:Y:S01]  /*12810*/  S2R R3, SR_TID.X ;  /* 0x0000000000037919 */ /* 0x000e220000002100 */
[----:B------:R-:W-:Y:S01]  /*12820*/  BSSY B0, `(.L_x_3961) ;  /* 0x0000009000007945 */ /* 0x000fe20003800000 */
[----:B0-----:R-:W-:-:S05]  /*12830*/  LOP3.LUT R3, R3, 0x1f, RZ, 0xc0, !PT ;  /* 0x0000001f03037812 */ /* 0x001fca00078ec0ff */
[----:B------:R-:W-:-:S05]  /*12840*/  IMAD.IADD R5, R19, 0x1, R3 ;  /* 0x0000000113057824 */ /* 0x000fca00078e0203 */
[----:B------:R-:W-:Y:S01]  /*12850*/  ISETP.GE.OR P6, PT, R5, R2, !P0 ;  /* 0x000000020500720c */ /* 0x000fe200047c6670 */
[----:B------:R-:W-:-:S12]  /*12860*/  IMAD.MOV.U32 R2, RZ, RZ, RZ ;  /* 0x000000ffff027224 */ /* 0x000fd800078e00ff */
[----:B------:R-:W-:Y:S05]  /*12870*/  @P6 BRA `(.L_x_3962) ;  /* 0x00000000000c6947 */ /* 0x000fea0003800000 */
[----:B------:R-:W0:Y:S02]  /*12880*/  LDC.64 R2, c[0x0][0xc80] ;  /* 0x00032000ff027b82 */ /* 0x000e240000000a00 */
[----:B0-----:R-:W-:-:S06]  /*12890*/  IMAD.WIDE R2, R5, 0x4, R2 ;  /* 0x0000000405027825 */ /* 0x001fcc00078e0202 */
[----:B------:R0:W5:Y:S02]  /*128a0*/  LDG.E R2, desc[UR60][R2.64] ;  /* 0x0000003c02027981 */ /* 0x000164000c1e1900 */
.L_x_3962:
[----:B------:R-:W-:Y:S05]  /*128b0*/  BSYNC B0 ;  /* 0x0000000000007941 */ /* 0x000fea0003800000 */
.L_x_3961:
        /* <DEDUP_REMOVED lines=18> */
.L_x_4032:
[----:B------:R-:W-:Y:S02]  /*129e0*/  ULDC UR4, c[0x0][0xc38] ;  /* 0x00030e0000047ab9 */ /* 0x000fe40000000800 */
[----:B------:R-:W-:-:S04]  /*129f0*/  IMAD.U32 R16, RZ, RZ, UR4 ;  /* 0x00000004ff107e24 */ /* 0x000fc8000f8e00ff */
[----:B-1----:R-:W-:-:S04]  /*12a00*/  IMAD R6, R6, R16, RZ ;  /* 0x0000001006067224 */ /* 0x002fc800078e02ff */
[----:B------:R-:W-:-:S05]  /*12a10*/  IMAD.IADD R4, R6, 0x1, R4 ;  /* 0x0000000106047824 */ /* 0x000fca00078e0204 */
[----:B------:R-:W-:-:S13]  /*12a20*/  ISETP.GT.AND P6, PT, R4, R0, PT ;  /* 0x000000000400720c */ /* 0x000fda0003fc4270 */
[----:B------:R-:W-:Y:S05]  /*12a30*/  @!P6 BRA `(.L_x_3964) ;  /* 0xfffffffc0064e947 */ /* 0x000fea000383ffff */
.L_x_3959:
        /* <DEDUP_REMOVED lines=8> */
.L_x_4036:
[----:B------:R-:W-:Y:S01]  /*12ac0*/  ISETP.NE.AND P0, PT, R5, RZ, PT ;  /* 0x000000ff0500720c */ /* 0x000fe20003f05270 */
[----:B-1----:R-:W-:-:S12]  /*12ad0*/  IMAD.MOV.U32 R2, RZ, RZ, RZ ;  /* 0x000000ffff027224 */ /* 0x002fd800078e00ff */
[----:B------:R-:W-:Y:S05]  /*12ae0*/  @!P0 BRA `(.L_x_3966) ;  /* 0x0000000000108947 */ /* 0x000fea0003800000 */
[----:B------:R-:W-:Y:S01]  /*12af0*/  UMOV UR4, 0xffffffff ;  /* 0xffffffff00047882 */ /* 0x000fe20000000000 */
[----:B------:R-:W-:Y:S02]  /*12b00*/  VIADD R12, R4, 0xffffffff ;  /* 0xffffffff040c7836 */ /* 0x000fe40000000000 */
[----:B------:R-:W-:Y:S05]  /*12b10*/  BRA.DIV UR4, `(.L_x_3967) ;  /* 0x0000002204847947 */ /* 0x000fea000b800000 */
[----:B------:R1:W3:Y:S02]  /*12b20*/  SHFL.IDX PT, R2, R3, R12, 0x1f ;  /* 0x00001f0c03027589 */ /* 0x0002e400000e0000 */
.L_x_3966:
[----:B--2---:R-:W-:Y:S01]  /*12b30*/  IABS R5, R17 ;  /* 0x0000001100057213 */ /* 0x004fe20000000000 */
[----:B---3--:R-:W-:Y:S02]  /*12b40*/  IMAD R16, R2, R16, R6 ;  /* 0x0000001002107224 */ /* 0x008fe400078e0206 */
[----:B------:R-:W-:Y:S01]  /*12b50*/  IMAD.IADD R19, R4, 0x1, R19 ;  /* 0x0000000104137824 */ /* 0x000fe200078e0213 */
[----:B------:R-:W2:Y:S01]  /*12b60*/  I2F.RP R2, R5 ;  /* 0x0000000500027306 */ /* 0x000ea20000209400 */
[----:B------:R-:W-:-:S07]  /*12b70*/  IMAD.IADD R0, R0, 0x1, -R16 ;  /* 0x0000000100007824 */ /* 0x000fce00078e0a10 */
[----:B--2---:R-:W2:Y:S02]  /*12b80*/  MUFU.RCP R2, R2 ;  /* 0x0000000200027308 */ /* 0x004ea40000001000 */
[----:B--2---:R-:W-:-:S06]  /*12b90*/  VIADD R2, R2, 0xffffffe ;  /* 0x0ffffffe02027836 */ /* 0x004fcc0000000000 */
[----:B01----:R-:W0:Y:S02]  /*12ba0*/  F2I.FTZ.U32.TRUNC.NTZ R3, R2 ;  /* 0x0000000200037305 */ /* 0x003e24000021f000 */
        /* <DEDUP_REMOVED lines=23> */
.L_x_3960:
[----:B------:R-:W-:Y:S01]  /*12d20*/  UMOV UR4, URZ ;  /* 0x0000003f00047c82 */ /* 0x000fe20008000000 */
[----:B------:R-:W-:Y:S01]  /*12d30*/  UMOV UR5, URZ ;  /* 0x0000003f00057c82 */ /* 0x000fe20008000000 */
[----:B------:R-:W-:Y:S01]  /*12d40*/  ULDC UR6, c[0x0][0xc3c] ;  /* 0x00030f0000067ab9 */ /* 0x000fe20000000800 */
[----:B------:R-:W-:Y:S02]  /*12d50*/  IMAD.MOV.U32 R16, RZ, RZ, R0 ;  /* 0x000000ffff107224 */ /* 0x000fe400078e0000 */
[----:B------:R-:W-:Y:S02]  /*12d60*/  IMAD.U32 R17, RZ, RZ, UR4 ;  /* 0x00000004ff117e24 */ /* 0x000fe4000f8e00ff */
[----:B------:R-:W-:Y:S02]  /*12d70*/  IMAD.U32 R18, RZ, RZ, UR5 ;  /* 0x00000005ff127e24 */ /* 0x000fe4000f8e00ff */
[----:B------:R-:W-:-:S07]  /*12d80*/  IMAD.U32 R19, RZ, RZ, UR6 ;  /* 0x00000006ff137e24 */ /* 0x000fce000f8e00ff */
.L_x_3968:
[----:B------:R3:W2:Y:S01]  /*12d90*/  LDL R3, [R1+0x4] ;  /* 0x0000040001037983 */ /* 0x0006a20000100800 */
[----:B------:R-:W0:Y:S01]  /*12da0*/  S2R R0, SR_TID.X ;  /* 0x0000000000007919 */ /* 0x000e220000002100 */
[----:B------:R-:W-:Y:S05]  /*12db0*/  WARPSYNC.ALL ;  /* 0x0000000000007948 */ /* 0x000fea0003800000 */
[----:B0-----:R-:W-:Y:S01]  /*12dc0*/  LOP3.LUT R0, R0, 0x1f, RZ, 0xc0, !PT ;  /* 0x0000001f00007812 */ /* 0x001fe200078ec0ff */
        /* <DEDUP_REMOVED lines=8> */
.L_x_3957:
[----:B------:R-:W-:Y:S02]  /*12e50*/  ULDC UR4, c[0x0][0xc3c] ;  /* 0x00030f0000047ab9 */ /* 0x000fe40000000800 */
[----:B--2---:R-:W-:-:S13]  /*12e60*/  ISETP.GE.AND P0, PT, R19, UR4, PT ;  /* 0x0000000413007c0c */ /* 0x004fda000bf06270 */
[----:B------:R-:W-:Y:S05]  /*12e70*/  @!P0 BRA `(.L_x_3969) ;  /* 0xffffffa800688947 */ /* 0x000fea000383ffff */
[----:B------:R-:W-:Y:S05]  /*12e80*/  BSYNC B8 ;  /* 0x0000000000087941 */ /* 0x000fea0003800000 */
.L_x_3863:
        /* <DEDUP_REMOVED lines=12> */
.L_x_4039:
[----:B------:R-:W-:Y:S05]  /*12f50*/  BSYNC B0 ;  /* 0x0000000000007941 */ /* 0x000fea0003800000 */
.L_x_3970:
[----:B------:R-:W-:-:S03]  /*12f60*/  UMOV UR4, 0xffffffff ;  /* 0xffffffff00047882 */ /* 0x000fc60000000000 */
[----:B------:R-:W-:Y:S05]  /*12f70*/  BRA.DIV UR4, `(.L_x_3972) ;  /* 0x0000001e04a87947 */ /* 0x000fea000b800000 */
[----:B------:R-:W2:Y:S02]  /*12f80*/  S2R R2, SR_TID.X ;  /* 0x0000000000027919 */ /* 0x000ea40000002100 */
[----:B--2---:R-:W-:-:S04]  /*12f90*/  SHF.R.U32.HI R2, RZ, 0x5, R2 ;  /* 0x00000005ff027819 */ /* 0x004fc80000011602 */
[----:B------:R-:W-:-:S05]  /*12fa0*/  LOP3.LUT R2, R2, 0x3, RZ, 0xc0, !PT ;  /* 0x0000000302027812 */ /* 0x000fca00078ec0ff */
[----:B------:R2:W3:Y:S02]  /*12fb0*/  SHFL.IDX PT, R14, R2, RZ, 0x1f ;  /* 0x00001fff020e7589 */ /* 0x0004e400000e0000 */
.L_x_4042:
[----:B---3--:R-:W-:Y:S01]  /*12fc0*/  ISETP.NE.AND P0, PT, R14, RZ, PT ;  /* 0x000000ff0e00720c */ /* 0x008fe20003f05270 */
[----:B------:R-:W-:-:S12]  /*12fd0*/  BSSY B0, `(.L_x_3973) ;  /* 0x0000027000007945 */ /* 0x000fd80003800000 */
[----:B------:R-:W-:Y:S05]  /*12fe0*/  @P0 BRA `(.L_x_3974) ;  /* 0x0000000000940947 */ /* 0x000fea0003800000 */
[----:B------:R-:W-:-:S03]  /*12ff0*/  UMOV UR4, 0xffffffff ;  /* 0xffffffff00047882 */ /* 0x000fc60000000000 */
[----:B------:R-:W-:Y:S05]  /*13000*/  BRA.DIV UR4, `(.L_x_3975) ;  /* 0x0000001e04b87947 */ /* 0x000fea000b800000 */
[----:B------:R-:W-:-:S13]  /*13010*/  ELECT P6, URZ, PT ;  /* 0x00000000003f782f */ /* 0x000fda00038c0000 */
.L_x_4045:
[----:B------:R-:W-:Y:S05]  /*13020*/  @!P6 BRA `(.L_x_3974) ;  /* 0x000000000084e947 */ /* 0x000fea0003800000 */
[----:B--2---:R-:W2:Y:S02]  /*13030*/  LDL.LU R2, [R1+0x58] ;  /* 0x0000580001027983 */ /* 0x004ea40000300800 */
[----:B--2---:R-:W-:-:S04]  /*13040*/  LOP3.LUT R2, R2, 0x2, RZ, 0xfc, !PT ;  /* 0x0000000202027812 */ /* 0x004fc800078efcff */
[----:B------:R-:W-:-:S13]  /*13050*/  ISETP.NE.AND P2, PT, R2, 0x3, PT ;  /* 0x000000030200780c */ /* 0x000fda0003f45270 */
[----:B------:R-:W-:Y:S05]  /*13060*/  @!P2 BRA `(.L_x_3976) ;  /* 0x000000000004a947 */ /* 0x000fea0003800000 */
[----:B------:R-:W-:Y:S01]  /*13070*/  BPT.TRAP 0x1 ;  /* 0x000000040000795c */ /* 0x000fe20000300000 */
.L_x_3976:
[----:B0-----:R-:W2:Y:S04]  /*13080*/  LDL R3, [R1+0x8] ;  /* 0x0000080001037983 */ /* 0x001ea80000100800 */
[----:B-1--4-:R-:W3:Y:S01]  /*13090*/  LDL.LU R7, [R1+0x10] ;  /* 0x0000100001077983 */ /* 0x012ee20000300800 */
        /* <DEDUP_REMOVED lines=12> */
.L_x_4046:
[----:B------:R-:W1:Y:S02]  /*13160*/  SYNCS.PHASECHK.TRANS64.TRYWAIT P0, [R7+URZ], R2 ;  /* 0x00000002070075a7 */ /* 0x000e64000800017f */
[----:B-1----:R-:W-:Y:S05]  /*13170*/  @!P0 BRA `(.L_x_3978) ;  /* 0x0000001c00908947 */ /* 0x002fea0003800000 */
.L_x_4047:
[----:B------:R-:W-:Y:S05]  /*13180*/  @!P2 BRA `(.L_x_3979) ;  /* 0x000000000004a947 */ /* 0x000fea0003800000 */
[----:B------:R-:W-:Y:S01]  /*13190*/  BPT.TRAP 0x1 ;  /* 0x000000040000795c */ /* 0x000fe20000300000 */
.L_x_3979:
[----:B------:R-:W2:Y:S01]  /*131a0*/  LDL.LU R4, [R1+0x8] ;  /* 0x0000080001047983 */ /* 0x000ea20000300800 */
[----:B------:R-:W-:-:S04]  /*131b0*/  VIADD R0, R0, 0x36860 ;  /* 0x0003686000007836 */ /* 0x000fc80000000000 */
[----:B--2---:R-:W-:-:S04]  /*131c0*/  IMAD R4, R4, 0x8, R0 ;  /* 0x0000000804047824 */ /* 0x004fc800078e0200 */
[----:B------:R-:W2:Y:S02]  /*131d0*/  SYNCS.PHASECHK.TRANS64.TRYWAIT P0, [R4+URZ], R5 ;  /* 0x00000005040075a7 */ /* 0x000ea4000800017f */
[----:B--2---:R-:W-:Y:S05]  /*131e0*/  @!P0 BRA `(.L_x_3980) ;  /* 0x0000001c00888947 */ /* 0x004fea0003800000 */
.L_x_4048:
[----:B------:R-:W-:-:S07]  /*131f0*/  IMAD R3, R3, 0x8, R0 ;  /* 0x0000000803037824 */ /* 0x000fce00078e0200 */
.L_x_3981:
[----:B---3--:R3:W4:Y:S02]  /*13200*/  SYNCS.PHASECHK.TRANS64.TRYWAIT P0, [R3+URZ], R2 ;  /* 0x00000002030075a7 */ /* 0x008724000800017f */
[----:B----4-:R-:W-:Y:S05]  /*13210*/  @!P0 NANOSLEEP.SYNCS 0x989680 ;  /* 0x009896800000895d */ /* 0x010fea0003900000 */
[----:B------:R-:W4:Y:S02]  /*13220*/  @!P0 SYNCS.PHASECHK.TRANS64 P0, [R3+URZ], R2 ;  /* 0x00000002030085a7 */ /* 0x000f24000800007f */
[----:B----4-:R-:W-:Y:S05]  /*13230*/  @!P0 BRA `(.L_x_3981) ;  /* 0xfffffffc00f08947 */ /* 0x010fea000383ffff */
.L_x_3974:
[----:B------:R-:W-:Y:S05]  /*13240*/  BSYNC B0 ;  /* 0x0000000000007941 */ /* 0x000fea0003800000 */
.L_x_3973:
[----:B------:R-:W-:Y:S05]  /*13250*/  EXIT ;  /* 0x000000000000794d */ /* 0x000fea0003800000 */
.L_x_3815:
[----:B0-----:R0:W1:Y:S02]  /*13260*/  SYNCS.PHASECHK.TRANS64.TRYWAIT P1, [R5+URZ+0x36800], R0 ;  /* 0x03680000050075a7 */ /* 0x001064000802017f */
[----:B-1----:R-:W-:Y:S05]  /*13270*/  @!P1 NANOSLEEP.SYNCS 0x989680 ;  /* 0x009896800000995d */ /* 0x002fea0003900000 */
[----:B------:R-:W1:Y:S02]  /*13280*/  @!P1 SYNCS.PHASECHK.TRANS64 P1, [R5+URZ+0x36800], R0 ;  /* 0x03680000050095a7 */ /* 0x000e64000802007f */
[----:B-1----:R-:W-:Y:S05]  /*13290*/  @!P1 BRA `(.L_x_3815) ;  /* 0xfffffffc00f09947 */ /* 0x002fea000383ffff */
[----:B------:R-:W-:Y:S05]  /*132a0*/  BRA `(.L_x_3982) ;  /* 0xfffffee400007947 */ /* 0x000fea000383ffff */
.L_x_3819:
[----:B0-----:R0:W2:Y:S02]  /*132b0*/  SYNCS.PHASECHK.TRANS64.TRYWAIT P2, [R2+URZ+0x36830], R3 ;  /* 0x03683003020075a7 */ /* 0x0010a4000804017f */
[----:B--2---:R-:W-:Y:S05]  /*132c0*/  @!P2 NANOSLEEP.SYNCS 0x989680 ;  /* 0x009896800000a95d */ /* 0x004fea0003900000 */
[----:B------:R-:W2:Y:S02]  /*132d0*/  @!P2 SYNCS.PHASECHK.TRANS64 P2, [R2+URZ+0x36830], R3 ;  /* 0x036830030200a5a7 */ /* 0x000ea4000804007f */
[----:B--2---:R-:W-:Y:S05]  /*132e0*/  @!P2 BRA `(.L_x_3819) ;  /* 0xfffffffc00f0a947 */ /* 0x004fea000383ffff */
[----:B------:R-:W-:Y:S05]  /*132f0*/  BRA `(.L_x_3818) ;  /* 0xfffffee400247947 */ /* 0x000fea000383ffff */
.L_x_3824:
[----:B-1----:R1:W2:Y:S02]  /*13300*/  SYNCS.PHASECHK.TRANS64.TRYWAIT P2, [R12+URZ+0x36830], R3 ;  /* 0x036830030c0075a7 */ /* 0x0022a4000804017f */
[----:B--2---:R-:W-:Y:S05]  /*13310*/  @!P2 NANOSLEEP.SYNCS 0x989680 ;  /* 0x009896800000a95d */ /* 0x004fea0003900000 */
[----:B------:R-:W2:Y:S02]  /*13320*/  @!P2 SYNCS.PHASECHK.TRANS64 P2, [R12+URZ+0x36830], R3 ;  /* 0x036830030c00a5a7 */ /* 0x000ea4000804007f */
[----:B--2---:R-:W-:Y:S05]  /*13330*/  @!P2 BRA `(.L_x_3824) ;  /* 0xfffffffc00f0a947 */ /* 0x004fea000383ffff */
[----:B------:R-:W-:Y:S05]  /*13340*/  BRA `(.L_x_3823) ;  /* 0xffffff2400f07947 */ /* 0x000fea000383ffff */
.L_x_3828:
[----:B---3--:R3:W4:Y:S02]  /*13350*/  SYNCS.PHASECHK.TRANS64.TRYWAIT P2, [R13+URZ+0x36850], R0 ;  /* 0x036850000d0075a7 */ /* 0x008724000804017f */
[----:B----4-:R-:W-:Y:S05]  /*13360*/  @!P2 NANOSLEEP.SYNCS 0x989680 ;  /* 0x009896800000a95d */ /* 0x010fea0003900000 */
[----:B------:R-:W4:Y:S02]  /*13370*/  @!P2 SYNCS.PHASECHK.TRANS64 P2, [R13+URZ+0x36850], R0 ;  /* 0x036850000d00a5a7 */ /* 0x000f24000804007f */
[----:B----4-:R-:W-:Y:S05]  /*13380*/  @!P2 BRA `(.L_x_3828) ;  /* 0xfffffffc00f0a947 */ /* 0x010fea000383ffff */
[----:B------:R-:W-:Y:S05]  /*13390*/  BRA `(.L_x_3827) ;  /* 0xffffff4c003c7947 */ /* 0x000fea000383ffff */
.L_x_3833:
[----:B-1----:R1:W2:Y:S02]  /*133a0*/  SYNCS.PHASECHK.TRANS64.TRYWAIT P0, [R11+URZ+0x36850], R2 ;  /* 0x036850020b0075a7 */ /* 0x0022a4000800017f */
[----:B--2---:R-:W-:Y:S05]  /*133b0*/  @!P0 NANOSLEEP.SYNCS 0x989680 ;  /* 0x009896800000895d */ /* 0x004fea0003900000 */
[----:B------:R-:W2:Y:S02]  /*133c0*/  @!P0 SYNCS.PHASECHK.TRANS64 P0, [R11+URZ+0x36850], R2 ;  /* 0x036850020b0085a7 */ /* 0x000ea4000800007f */
[----:B--2---:R-:W-:Y:S05]  /*133d0*/  @!P0 BRA `(.L_x_3833) ;  /* 0xfffffffc00f08947 */ /* 0x004fea000383ffff */
[----:B------:R-:W-:Y:S05]  /*133e0*/  BRA `(.L_x_3832) ;  /* 0xffffff6400e47947 */ /* 0x000fea000383ffff */
.L_x_3875:
[----:B------:R-:W1:Y:S01]  /*133f0*/  S2R R4, SR_TID.X ;  /* 0x0000000000047919 */ /* 0x000e620000002100 */
[----:B------:R-:W-:Y:S01]  /*13400*/  BSSY B0, `(.L_x_3983) ;  /* 0x000000a000007945 */ /* 0x000fe20003800000 */
[----:B0-----:R-:W-:Y:S02]  /*13410*/  IMAD.MOV.U32 R12, RZ, RZ, RZ ;  /* 0x000000ffff0c7224 */ /* 0x001fe400078e00ff */
[----:B------:R-:W-:Y:S02]  /*13420*/  IMAD.MOV.U32 R11, RZ, RZ, 0x1f ;  /* 0x0000001fff0b7424 */ /* 0x000fe400078e00ff */
[----:B------:R-:W-:Y:S01]  /*13430*/  IMAD.MOV.U32 R15, RZ, RZ, -0x1 ;  /* 0xffffffffff0f7424 */ /* 0x000fe200078e00ff */
[----:B-1----:R-:W-:-:S04]  /*13440*/  SHF.R.U32.HI R4, RZ, 0x5, R4 ;  /* 0x00000005ff047819 */ /* 0x002fc80000011604 */
[----:B------:R-:W-:-:S05]  /*13450*/  LOP3.LUT R4, R4, 0x3, RZ, 0xc0, !PT ;  /* 0x0000000304047812 */ /* 0x000fca00078ec0ff */
[----:B------:R-:W-:-:S07]  /*13460*/  IMAD.MOV.U32 R13, RZ, RZ, R4 ;  /* 0x000000ffff0d7224 */ /* 0x000fce00078e0004 */
[----:B------:R-:W-:Y:S05]  /*13470*/  WARPSYNC.COLLECTIVE R15, `(.L_x_3984) ;  /* 0x000000000f087348 */ /* 0x000fea0003c00000 */
[----:B------:R0:W1:Y:S02]  /*13480*/  SHFL.IDX P6, R14, R13, R12, R11 ;  /* 0x0000000c0d0e7389 */ /* 0x00006400000c000b */
[----:B01----:R-:W-:Y:S01]  /*13490*/  ENDCOLLECTIVE ;  /* 0x000000000000791b */ /* 0x003fe20003800000 */
.L_x_3984:
[----:B------:R-:W-:Y:S05]  /*134a0*/  BSYNC B0 ;  /* 0x0000000000007941 */ /* 0x000fea0003800000 */
.L_x_3983:
[----:B------:R-:W-:Y:S05]  /*134b0*/  BRA `(.L_x_3985) ;  /* 0xffffffac00c07947 */ /* 0x000fea000383ffff */
.L_x_3877:
[----:B------:R-:W-:Y:S01]  /*134c0*/  BSSY B0, `(.L_x_3986) ;  /* 0x0000006000007945 */ /* 0x000fe20003800000 */
[----:B------:R-:W-:-:S07]  /*134d0*/  IMAD.MOV.U32 R15, RZ, RZ, -0x1 ;  /* 0xffffffffff0f7424 */ /* 0x000fce00078e00ff */
[----:B01----:R-:W-:Y:S05]  /*134e0*/  WARPSYNC.COLLECTIVE R15, `(.L_x_3987) ;  /* 0x000000000f0c7348 */ /* 0x003fea0003c00000 */
[----:B------:R-:W-:Y:S02]  /*134f0*/  ELECT P6, UR62, PT ;  /* 0x00000000003e782f */ /* 0x000fe400038c0000 */
[----:B------:R-:W-:Y:S01]  /*13500*/  MOV R14, UR62 ;  /* 0x0000003e000e7c02 */ /* 0x000fe20008000f00 */
[----:B01----:R-:W-:Y:S10]  /*13510*/  ENDCOLLECTIVE ;  /* 0x000000000000791b */ /* 0x003ff40003800000 */
.L_x_3987:
[----:B------:R-:W-:Y:S05]  /*13520*/  BSYNC B0 ;  /* 0x0000000000007941 */ /* 0x000fea0003800000 */
.L_x_3986:
[----:B------:R-:W-:Y:S05]  /*13530*/  BRA `(.L_x_3988) ;  /* 0xffffffac00cc7947 */ /* 0x000fea000383ffff */
.L_x_3879:
[----:B-1----:R1:W2:Y:S02]  /*13540*/  SYNCS.PHASECHK.TRANS64.TRYWAIT P0, [R0+URZ+0x36840], R2 ;  /* 0x03684002000075a7 */ /* 0x0022a4000800017f */
[----:B--2---:R-:W-:Y:S05]  /*13550*/  @!P0 NANOSLEEP.SYNCS 0x989680 ;  /* 0x009896800000895d */ /* 0x004fea0003900000 */
[----:B------:R-:W2:Y:S02]  /*13560*/  @!P0 SYNCS.PHASECHK.TRANS64 P0, [R0+URZ+0x36840], R2 ;  /* 0x03684002000085a7 */ /* 0x000ea4000800007f */
[----:B--2---:R-:W-:Y:S05]  /*13570*/  @!P0 BRA `(.L_x_3879) ;  /* 0xfffffffc00f08947 */ /* 0x004fea000383ffff */
[----:B------:R-:W-:Y:S05]  /*13580*/  BRA `(.L_x_3989) ;  /* 0xffffffb000387947 */ /* 0x000fea000383ffff */
.L_x_3883:
[----:B------:R0:W5:Y:S01]  /*13590*/  LDL.LU R8, [R1+0x3c] ;  /* 0x00003c0001087983 */ /* 0x0001620000300800 */
        /* <DEDUP_REMOVED lines=8> */
.L_x_3990:
[----:B------:R-:W-:Y:S02]  /*13620*/  IMAD.MOV.U32 R13, RZ, RZ, R4 ;  /* 0x000000ffff0d7224 */ /* 0x000fe400078e0004 */
[----:B------:R-:W-:-:S07]  /*13630*/  IMAD.MOV.U32 R6, RZ, RZ, R14 ;  /* 0x000000ffff067224 */ /* 0x000fce00078e000e */
[----:B------:R-:W-:Y:S05]  /*13640*/  WARPSYNC.COLLECTIVE R15, `(.L_x_3991) ;  /* 0x000000000f087348 */ /* 0x000fea0003c00000 */
[----:B------:R0:W1:Y:S02]  /*13650*/  SHFL.IDX P6, R14, R13, R12, R11 ;  /* 0x0000000c0d0e7389 */ /* 0x00006400000c000b */
[----:B01----:R-:W-:Y:S01]  /*13660*/  ENDCOLLECTIVE ;  /* 0x000000000000791b */ /* 0x003fe20003800000 */
.L_x_3991:
[----:B------:R-:W-:Y:S02]  /*13670*/  IMAD.MOV.U32 R13, RZ, RZ, R0 ;  /* 0x000000ffff0d7224 */ /* 0x000fe400078e0000 */
[----:B------:R-:W-:Y:S02]  /*13680*/  IMAD.MOV.U32 R12, RZ, RZ, 0x1 ;  /* 0x00000001ff0c7424 */ /* 0x000fe400078e00ff */
[----:B------:R-:W-:Y:S02]  /*13690*/  IMAD R3, R8, R7, RZ ;  /* 0x0000000708037224 */ /* 0x000fe400078e02ff */
[----:B------:R-:W0:Y:S01]  /*136a0*/  S2R R8, SR_TID.X ;  /* 0x0000000000087919 */ /* 0x000e220000002100 */
[----:B------:R-:W-:-:S07]  /*136b0*/  IMAD.MOV.U32 R7, RZ, RZ, R14 ;  /* 0x000000ffff077224 */ /* 0x000fce00078e000e */
[----:B0-----:R-:W-:Y:S05]  /*136c0*/  WARPSYNC.COLLECTIVE R15, `(.L_x_3992) ;  /* 0x000000000f087348 */ /* 0x001fea0003c00000 */
[----:B------:R1:W2:Y:S02]  /*136d0*/  SHFL.IDX P6, R14, R13, R12, R11 ;  /* 0x0000000c0d0e7389 */ /* 0x0002a400000c000b */
[----:B012---:R-:W-:Y:S01]  /*136e0*/  ENDCOLLECTIVE ;  /* 0x000000000000791b */ /* 0x007fe20003800000 */
.L_x_3992:
[----:B------:R-:W-:Y:S02]  /*136f0*/  IMAD.MOV.U32 R13, RZ, RZ, R4 ;  /* 0x000000ffff0d7224 */ /* 0x000fe400078e0004 */
[----:B------:R-:W-:-:S07]  /*13700*/  IMAD.MOV.U32 R9, RZ, RZ, R14 ;  /* 0x000000ffff097224 */ /* 0x000fce00078e000e */
[----:B------:R-:W-:Y:S05]  /*13710*/  WARPSYNC.COLLECTIVE R15, `(.L_x_3993) ;  /* 0x000000000f087348 */ /* 0x000fea0003c00000 */
[----:B------:R0:W1:Y:S02]  /*13720*/  SHFL.IDX P6, R14, R13, R12, R11 ;  /* 0x0000000c0d0e7389 */ /* 0x00006400000c000b */
[----:B01----:R-:W-:Y:S01]  /*13730*/  ENDCOLLECTIVE ;  /* 0x000000000000791b */ /* 0x003fe20003800000 */
.L_x_3993:
[----:B------:R-:W-:-:S04]  /*13740*/  LOP3.LUT R8, R8, 0x7f, RZ, 0xc0, !PT ;  /* 0x0000007f08087812 */ /* 0x000fc800078ec0ff */
[----:B------:R-:W-:-:S05]  /*13750*/  SHF.R.U32.HI R8, RZ, 0x3, R8 ;  /* 0x00000003ff087819 */ /* 0x000fca0000011608 */
[----:B------:R-:W-:Y:S02]  /*13760*/  IMAD.IADD R2, R8, 0x1, R17 ;  /* 0x0000000108027824 */ /* 0x000fe400078e0211 */
[----:B------:R-:W-:Y:S01]  /*13770*/  IMAD.SHL.U32 R17, R5, 0x8, RZ ;  /* 0x0000000805117824 */ /* 0x000fe200078e00ff */
[----:B------:R-:W-:Y:S01]  /*13780*/  MOV R13, R0 ;  /* 0x00000000000d7202 */ /* 0x000fe20000000f00 */
[C---:B------:R-:W-:Y:S01]  /*13790*/  VIADD R5, R2.reuse, 0x10 ;  /* 0x0000001002057836 */ /* 0x040fe20000000000 */
[----:B------:R-:W-:Y:S01]  /*137a0*/  ISETP.GE.AND P3, PT, R2, R3, PT ;  /* 0x000000030200720c */ /* 0x000fe20003f66270 */
[----:B------:R-:W-:Y:S01]  /*137b0*/  IMAD.MOV.U32 R12, RZ, RZ, 0x2 ;  /* 0x00000002ff0c7424 */ /* 0x000fe200078e00ff */
[----:B------:R-:W-:-:S11]  /*137c0*/  LOP3.LUT R17, R17, 0x38, RZ, 0xc0, !PT ;  /* 0x0000003811117812 */ /* 0x000fd600078ec0ff */
        /* <DEDUP_REMOVED lines=11> */
[----:B------:R-:W-:Y:S01]  /*13880*/  ISETP.GE.AND P3, PT, R5, R3, PT ;  /* 0x000000030500720c */ /* 0x000fe20003f66270 */
[----:B------:R-:W-:-:S12]  /*13890*/  IMAD.MOV.U32 R5, RZ, RZ, R14 ;  /* 0x000000ffff057224 */ /* 0x000fd800078e000e */
[----:B0-----:R-:W-:Y:S05]  /*138a0*/  WARPSYNC.COLLECTIVE R15, `(.L_x_3994) ;  /* 0x000000000f087348 */ /* 0x001fea0003c00000 */
[----:B------:R1:W2:Y:S02]  /*138b0*/  SHFL.IDX P6, R14, R13, R12, R11 ;  /* 0x0000000c0d0e7389 */ /* 0x0002a400000c000b */
[----:B012---:R-:W-:Y:S01]  /*138c0*/  ENDCOLLECTIVE ;  /* 0x000000000000791b */ /* 0x007fe20003800000 */
.L_x_3994:
[----:B------:R-:W-:Y:S01]  /*138d0*/  @!P3 LEA R8, P5, R17, R5, 0x1 ;  /* 0x000000051108b211 */ /* 0x000fe200078a08ff */
[----:B------:R-:W-:-:S04]  /*138e0*/  IMAD.MOV.U32 R13, RZ, RZ, R4 ;  /* 0x000000ffff0d7224 */ /* 0x000fc800078e0004 */
[----:B------:R-:W-:Y:S02]  /*138f0*/  @!P3 IMAD.MOV.U32 R6, RZ, RZ, R8 ;  /* 0x000000ffff06b224 */ /* 0x000fe400078e0008 */
[----:B------:R-:W-:-:S04]  /*13900*/  @!P3 IMAD.X R5, RZ, RZ, R9, P5 ;  /* 0x000000ffff05b224 */ /* 0x000fc800028e0609 */
[----:B------:R-:W-:Y:S02]  /*13910*/  @!P3 IMAD.MOV.U32 R7, RZ, RZ, R5 ;  /* 0x000000ffff07b224 */ /* 0x000fe400078e0005 */
[----:B------:R-:W-:-:S07]  /*13920*/  IMAD.MOV.U32 R8, RZ, RZ, R14 ;  /* 0x000000ffff087224 */ /* 0x000fce00078e000e */
[----:B------:R-:W-:Y:S05]  /*13930*/  WARPSYNC.COLLECTIVE R15, `(.L_x_3995) ;  /* 0x000000000f087348 */ /* 0x000fea0003c00000 */
[----:B------:R0:W1:Y:S02]  /*13940*/  SHFL.IDX P6, R14, R13, R12, R11 ;  /* 0x0000000c0d0e7389 */ /* 0x00006400000c000b */
[----:B01----:R-:W-:Y:S01]  /*13950*/  ENDCOLLECTIVE ;  /* 0x000000000000791b */ /* 0x003fe20003800000 */
.L_x_3995:
[----:B------:R-:W-:Y:S01]  /*13960*/  VIADD R5, R2, 0x20 ;  /* 0x0000002002057836 */ /* 0x000fe20000000000 */
[----:B------:R-:W-:Y:S01]  /*13970*/  @!PT LDS RZ, [RZ] ;  /* 0x00000000fffff984 */ /* 0x000fe20000000800 */
[----:B------:R-:W-:Y:S01]  /*13980*/  @!PT LDS RZ, [RZ] ;  /* 0x00000000fffff984 */ /* 0x000fe20000000800 */
[----:B------:R-:W-:Y:S01]  /*13990*/  @!PT LDS RZ, [RZ] ;  /* 0x00000000fffff984 */ /* 0x000fe20000000800 */
[----:B------:R0:W-:Y:S04]  /*139a0*/  @!P3 LDGSTS.E.BYPASS.LTC128B.128 [R10+0x15c00], desc[UR60][R6.64], !P2 ;  /* 0x15c00000060abfae */ /* 0x0001e8000d101d7c */
[----:B------:R0:W-:Y:S04]  /*139b0*/  @!P3 LDGSTS.E.BYPASS.LTC128B.128 [R10+0x19c00], desc[UR60][R6.64+0x80], !P1 ;  /* 0x19c00080060abfae */ /* 0x0001e8000c901d7c */
[----:B------:R0:W-:Y:S01]  /*139c0*/  @!P3 LDGSTS.E.BYPASS.LTC128B.128 [R10+0x1dc00], desc[UR60][R6.64+0x100], !P0 ;  /* 0x1dc00100060abfae */ /* 0x0001e2000c101d7c */
[----:B------:R-:W-:Y:S01]  /*139d0*/  ISETP.GE.AND P3, PT, R5, R3, PT ;  /* 0x000000030500720c */ /* 0x000fe20003f66270 */
[----:B------:R-:W-:-:S02]  /*139e0*/  IMAD.MOV.U32 R13, RZ, RZ, R0 ;  /* 0x000000ffff0d7224 */ /* 0x000fc400078e0000 */
[----:B------:R-:W-:Y:S02]  /*139f0*/  IMAD.MOV.U32 R12, RZ, RZ, 0x3 ;  /* 0x00000003ff0c7424 */ /* 0x000fe400078e00ff */
[----:B------:R-:W-:-:S08]  /*13a00*/  IMAD.MOV.U32 R5, RZ, RZ, R14 ;  /* 0x000000ffff057224 */ /* 0x000fd000078e000e */
[----:B0-----:R-:W-:Y:S05]  /*13a10*/  WARPSYNC.COLLECTIVE R15, `(.L_x_3996) ;  /* 0x000000000f087348 */ /* 0x001fea0003c00000 */
[----:B------:R1:W2:Y:S02]  /*13a20*/  SHFL.IDX P6, R14, R13, R12, R11 ;  /* 0x0000000c0d0e7389 */ /* 0x0002a400000c000b */
[----:B012---:R-:W-:Y:S01]  /*13a30*/  ENDCOLLECTIVE ;  /* 0x000000000000791b */ /* 0x007fe20003800000 */
.L_x_3996:
[----:B------:R-:W-:-:S05]  /*13a40*/  @!P3 LEA R5, P4, R17, R5, 0x1 ;  /* 0x000000051105b211 */ /* 0x000fca00078808ff */
[----:B------:R-:W-:Y:S02]  /*13a50*/  @!P3 IMAD.X R6, RZ, RZ, R8, P4 ;  /* 0x000000ffff06b224 */ /* 0x000fe400020e0608 */
[C---:B------:R-:W-:Y:S02]  /*13a60*/  VIADD R8, R2.reuse, 0x60 ;  /* 0x0000006002087836 */ /* 0x040fe40000000000 */
        /* <DEDUP_REMOVED lines=15> */
.L_x_3997:
[----:B------:R-:W-:Y:S02]  /*13b60*/  IMAD.MOV.U32 R13, RZ, RZ, R0 ;  /* 0x000000ffff0d7224 */ /* 0x000fe400078e0000 */
[----:B------:R-:W-:Y:S02]  /*13b70*/  IMAD.MOV.U32 R12, RZ, RZ, 0x4 ;  /* 0x00000004ff0c7424 */ /* 0x000fe400078e00ff */
[----:B------:R-:W-:-:S07]  /*13b80*/  IMAD.MOV.U32 R5, RZ, RZ, R14 ;  /* 0x000000ffff057224 */ /* 0x000fce00078e000e */
[----:B------:R-:W-:Y:S05]  /*13b90*/  WARPSYNC.COLLECTIVE R15, `(.L_x_3998) ;  /* 0x000000000f087348 */ /* 0x000fea0003c00000 */
[----:B------:R0:W1:Y:S02]  /*13ba0*/  SHFL.IDX P6, R14, R13, R12, R11 ;  /* 0x0000000c0d0e7389 */ /* 0x00006400000c000b */
[----:B01----:R-:W-:Y:S01]  /*13bb0*/  ENDCOLLECTIVE ;  /* 0x000000000000791b */ /* 0x003fe20003800000 */
.L_x_3998:
        /* <DEDUP_REMOVED lines=17> */
.L_x_3999:
[----:B------:R-:W-:Y:S02]  /*13cd0*/  IMAD.MOV.U32 R13, RZ, RZ, R0 ;  /* 0x000000ffff0d7224 */ /* 0x000fe400078e0000 */
[----:B------:R-:W-:Y:S02]  /*13ce0*/  IMAD.MOV.U32 R12, RZ, RZ, 0x5 ;  /* 0x00000005ff0c7424 */ /* 0x000fe400078e00ff */
[----:B------:R-:W-:-:S07]  /*13cf0*/  IMAD.MOV.U32 R5, RZ, RZ, R14 ;  /* 0x000000ffff057224 */ /* 0x000fce00078e000e */
[----:B------:R-:W-:Y:S05]  /*13d00*/  WARPSYNC.COLLECTIVE R15, `(.L_x_4000) ;  /* 0x000000000f087348 */ /* 0x000fea0003c00000 */
[----:B------:R0:W1:Y:S02]  /*13d10*/  SHFL.IDX P6, R14, R13, R12, R11 ;  /* 0x0000000c0d0e7389 */ /* 0x00006400000c000b */
[----:B01----:R-:W-:Y:S01]  /*13d20*/  ENDCOLLECTIVE ;  /* 0x000000000000791b */ /* 0x003fe20003800000 */
.L_x_4000:
        /* <DEDUP_REMOVED lines=17> */
.L_x_4001:
[----:B------:R-:W-:Y:S02]  /*13e40*/  IMAD.MOV.U32 R13, RZ, RZ, R0 ;  /* 0x000000ffff0d7224 */ /* 0x000fe400078e0000 */
[----:B------:R-:W-:Y:S02]  /*13e50*/  IMAD.MOV.U32 R12, RZ, RZ, 0x6 ;  /* 0x00000006ff0c7424 */ /* 0x000fe400078e00ff */
[----:B------:R-:W-:-:S07]  /*13e60*/  IMAD.MOV.U32 R5, RZ, RZ, R14 ;  /* 0x000000ffff057224 */ /* 0x000fce00078e000e */
[----:B------:R-:W-:Y:S05]  /*13e70*/  WARPSYNC.COLLECTIVE R15, `(.L_x_4002) ;  /* 0x000000000f087348 */ /* 0x000fea0003c00000 */
[----:B------:R0:W1:Y:S02]  /*13e80*/  SHFL.IDX P6, R14, R13, R12, R11 ;  /* 0x0000000c0d0e7389 */ /* 0x00006400000c000b */
[----:B01----:R-:W-:Y:S01]  /*13e90*/  ENDCOLLECTIVE ;  /* 0x000000000000791b */ /* 0x003fe20003800000 */
.L_x_4002:
[----:B------:R-:W-:-:S05]  /*13ea0*/  @!P3 LEA R5, P4, R17, R5, 0x1 ;  /* 0x000000051105b211 */ /* 0x000fca00078808ff */
[----:B------:R-:W-:Y:S01]  /*13eb0*/  @!P3 IMAD.X R6, RZ, RZ, R6, P4 ;  /* 0x000000ffff06b224 */ /* 0x000fe200020e0606 */
[----:B------:R-:W-:-:S03]  /*13ec0*/  ISETP.GE.AND P4, PT, R8, R3, PT ;  /* 0x000000030800720c */ /* 0x000fc60003f86270 */
[----:B------:R-:W-:Y:S02]  /*13ed0*/  @!P3 IMAD.MOV.U32 R7, RZ, RZ, R6 ;  /* 0x000000ffff07b224 */ /* 0x000fe400078e0006 */
[----:B------:R-:W-:Y:S02]  /*13ee0*/  @!P3 IMAD.MOV.U32 R6, RZ, RZ, R5 ;  /* 0x000000ffff06b224 */ /* 0x000fe400078e0005 */
[----:B------:R-:W-:-:S03]  /*13ef0*/  IMAD.MOV.U32 R13, RZ, RZ, R4 ;  /* 0x000000ffff0d7224 */ /* 0x000fc600078e0004 */
[----:B------:R-:W-:Y:S01]  /*13f00*/  @!PT LDS RZ, [RZ] ;  /* 0x00000000fffff984 */ /* 0x000fe20000000800 */
[----:B------:R-:W-:Y:S01]  /*13f10*/  @!PT LDS RZ, [RZ] ;  /* 0x00000000fffff984 */ /* 0x000fe20000000800 */
[----:B------:R-:W-:Y:S01]  /*13f20*/  @!PT LDS RZ, [RZ] ;  /* 0x00000000fffff984 */ /* 0x000fe20000000800 */
[----:B------:R-:W-:Y:S04]  /*13f30*/  @!P3 LDGSTS.E.BYPASS.LTC128B.128 [R10+0x17c00], desc[UR60][R6.64], !P2 ;  /* 0x17c00000060abfae */ /* 0x000fe8000d101d7c */
[----:B------:R-:W-:Y:S04]  /*13f40*/  @!P3 LDGSTS.E.BYPASS.LTC128B.128 [R10+0x1bc00], desc[UR60][R6.64+0x80], !P1 ;  /* 0x1bc00080060abfae */ /* 0x000fe8000c901d7c */
[----:B------:R0:W-:Y:S02]  /*13f50*/  @!P3 LDGSTS.E.BYPASS.LTC128B.128 [R10+0x1fc00], desc[UR60][R6.64+0x100], !P0 ;  /* 0x1fc00100060abfae */ /* 0x0001e4000c101d7c */
[----:B0-----:R-:W-:-:S07]  /*13f60*/  IMAD.MOV.U32 R6, RZ, RZ, R14 ;  /* 0x000000ffff067224 */ /* 0x001fce00078e000e */
[----:B------:R-:W-:Y:S05]  /*13f70*/  WARPSYNC.COLLECTIVE R15, `(.L_x_4003) ;  /* 0x000000000f087348 */ /* 0x000fea0003c00000 */
[----:B------:R0:W1:Y:S02]  /*13f80*/  SHFL.IDX P6, R14, R13, R12, R11 ;  /* 0x0000000c0d0e7389 */ /* 0x00006400000c000b */
[----:B01----:R-:W-:Y:S01]  /*13f90*/  ENDCOLLECTIVE ;  /* 0x000000000000791b */ /* 0x003fe20003800000 */
.L_x_4003:
[----:B------:R-:W-:Y:S02]  /*13fa0*/  IMAD.MOV.U32 R13, RZ, RZ, R0 ;  /* 0x000000ffff0d7224 */ /* 0x000fe400078e0000 */
[----:B------:R-:W-:Y:S02]  /*13fb0*/  IMAD.MOV.U32 R12, RZ, RZ, 0x7 ;  /* 0x00000007ff0c7424 */ /* 0x000fe400078e00ff */
[----:B------:R-:W-:-:S07]  /*13fc0*/  IMAD.MOV.U32 R5, RZ, RZ, R14 ;  /* 0x000000ffff057224 */ /* 0x000fce00078e000e */
[----:B------:R-:W-:Y:S05]  /*13fd0*/  WARPSYNC.COLLECTIVE R15, `(.L_x_4004) ;  /* 0x000000000f087348 */ /* 0x000fea0003c00000 */
[----:B------:R0:W1:Y:S02]  /*13fe0*/  SHFL.IDX P6, R14, R13, R12, R11 ;  /* 0x0000000c0d0e7389 */ /* 0x00006400000c000b */
[----:B01----:R-:W-:Y:S01]  /*13ff0*/  ENDCOLLECTIVE ;  /* 0x000000000000791b */ /* 0x003fe20003800000 */
.L_x_4004:
        /* <DEDUP_REMOVED lines=14> */
.L_x_4005:
[----:B------:R-:W-:Y:S01]  /*140e0*/  @!PT LDS RZ, [RZ] ;  /* 0x00000000fffff984 */ /* 0x000fe20000000800 */
[----:B------:R-:W-:Y:S01]  /*140f0*/  @!PT LDS RZ, [RZ] ;  /* 0x00000000fffff984 */ /* 0x000fe20000000800 */
[----:B------:R-:W-:Y:S01]  /*14100*/  @!PT LDS RZ, [RZ] ;  /* 0x00000000fffff984 */ /* 0x000fe20000000800 */
[----:B------:R0:W-:Y:S01]  /*14110*/  @!P4 LDGSTS.E.BYPASS.LTC128B.128 [R10+0x20400], desc[UR60][R6.64+0x100], !P0 ;  /* 0x20400100060acfae */ /* 0x0001e2000c101d7c */
[----:B------:R-:W-:Y:S01]  /*14120*/  IMAD.MOV.U32 R4, RZ, RZ, R14 ;  /* 0x000000ffff047224 */ /* 0x000fe200078e000e */
[----:B------:R-:W-:Y:S06]  /*14130*/  BRA `(.L_x_4006) ;  /* 0xffffffb4000c7947 */ /* 0x000fec000383ffff */
.L_x_3888:
[----:B0-----:R-:W2:Y:S02]  /*14140*/  LDL R2, [R1+0x4] ;  /* 0x0000040001027983 */ /* 0x001ea40000100800 */
[----:B--2---:R0:W1:Y:S02]  /*14150*/  SYNCS.PHASECHK.TRANS64.TRYWAIT P0, [R2+URZ+0x36820], R0 ;  /* 0x03682000020075a7 */ /* 0x004064000800017f */
[----:B-1----:R-:W-:Y:S05]  /*14160*/  @!P0 NANOSLEEP.SYNCS 0x989680 ;  /* 0x009896800000895d */ /* 0x002fea0003900000 */
[----:B------:R-:W1:Y:S02]  /*14170*/  @!P0 SYNCS.PHASECHK.TRANS64 P0, [R2+URZ+0x36820], R0 ;  /* 0x03682000020085a7 */ /* 0x000e64000800007f */
[----:B-1----:R-:W-:Y:S05]  /*14180*/  @!P0 BRA `(.L_x_3888) ;  /* 0xfffffffc00ec8947 */ /* 0x002fea000383ffff */
[----:B------:R-:W-:Y:S05]  /*14190*/  BRA `(.L_x_4007) ;  /* 0xffffffb400907947 */ /* 0x000fea000383ffff */
.L_x_3897:
[----:B-1----:R1:W2:Y:S02]  /*141a0*/  SYNCS.PHASECHK.TRANS64.TRYWAIT P0, [R3+URZ+0x36840], R2 ;  /* 0x03684002030075a7 */ /* 0x0022a4000800017f */
[----:B--2---:R-:W-:Y:S05]  /*141b0*/  @!P0 NANOSLEEP.SYNCS 0x989680 ;  /* 0x009896800000895d */ /* 0x004fea0003900000 */
[----:B------:R-:W2:Y:S02]  /*141c0*/  @!P0 SYNCS.PHASECHK.TRANS64 P0, [R3+URZ+0x36840], R2 ;  /* 0x03684002030085a7 */ /* 0x000ea4000800007f */
[----:B--2---:R-:W-:Y:S05]  /*141d0*/  @!P0 BRA `(.L_x_3897) ;  /* 0xfffffffc00f08947 */ /* 0x004fea000383ffff */
[----:B------:R-:W-:Y:S05]  /*141e0*/  BRA `(.L_x_4008) ;  /* 0xffffffb8005c7947 */ /* 0x000fea000383ffff */
.L_x_3904:
[----:B0-----:R0:W1:Y:S02]  /*141f0*/  SYNCS.PHASECHK.TRANS64.TRYWAIT P0, [R3+URZ+0x60], R2 ;  /* 0x00006002030075a7 */ /* 0x001064000800017f */
[----:B-1----:R-:W-:Y:S05]  /*14200*/  @!P0 NANOSLEEP.SYNCS 0x989680 ;  /* 0x009896800000895d */ /* 0x002fea0003900000 */
[----:B------:R-:W1:Y:S02]  /*14210*/  @!P0 SYNCS.PHASECHK.TRANS64 P0, [R3+URZ+0x60], R2 ;  /* 0x00006002030085a7 */ /* 0x000e64000800007f */
[----:B-1----:R-:W-:Y:S05]  /*14220*/  @!P0 BRA `(.L_x_3904) ;  /* 0xfffffffc00f08947 */ /* 0x002fea000383ffff */
[----:B------:R-:W-:Y:S05]  /*14230*/  BRA `(.L_x_4009) ;  /* 0xffffffbc00787947 */ /* 0x000fea000383ffff */
.L_x_3914:
[----:B---3--:R3:W4:Y:S02]  /*14240*/  SYNCS.PHASECHK.TRANS64.TRYWAIT P0, [R3+URZ+0x36840], R2 ;  /* 0x03684002030075a7 */ /* 0x008724000800017f */
[----:B----4-:R-:W-:Y:S05]  /*14250*/  @!P0 NANOSLEEP.SYNCS 0x989680 ;  /* 0x009896800000895d */ /* 0x010fea0003900000 */
[----:B------:R-:W4:Y:S02]  /*14260*/  @!P0 SYNCS.PHASECHK.TRANS64 P0, [R3+URZ+0x36840], R2 ;  /* 0x03684002030085a7 */ /* 0x000f24000800007f */
[----:B----4-:R-:W-:Y:S05]  /*14270*/  @!P0 BRA `(.L_x_3914) ;  /* 0xfffffffc00f08947 */ /* 0x010fea000383ffff */
[----:B------:R-:W-:Y:S05]  /*14280*/  BRA `(.L_x_4010) ;  /* 0xffffffc400647947 */ /* 0x000fea000383ffff */
.L_x_3921:
[----:B--2---:R2:W3:Y:S02]  /*14290*/  SYNCS.PHASECHK.TRANS64.TRYWAIT P0, [R2+URZ+0x60], R3 ;  /* 0x00006003020075a7 */ /* 0x0044e4000800017f */
[----:B---3--:R-:W-:Y:S05]  /*142a0*/  @!P0 NANOSLEEP.SYNCS 0x989680 ;  /* 0x009896800000895d */ /* 0x008fea0003900000 */
[----:B------:R-:W3:Y:S02]  /*142b0*/  @!P0 SYNCS.PHASECHK.TRANS64 P0, [R2+URZ+0x60], R3 ;  /* 0x00006003020085a7 */ /* 0x000ee4000800007f */
[----:B---3--:R-:W-:Y:S05]  /*142c0*/  @!P0 BRA `(.L_x_3921) ;  /* 0xfffffffc00f08947 */ /* 0x008fea000383ffff */
[----:B------:R-:W-:Y:S05]  /*142d0*/  BRA `(.L_x_4011) ;  /* 0xffffffc800807947 */ /* 0x000fea000383ffff */
.L_x_3931:
[----:B----4-:R4:W0:Y:S02]  /*142e0*/  SYNCS.PHASECHK.TRANS64.TRYWAIT P0, [R2+URZ+0x36840], R3 ;  /* 0x03684003020075a7 */ /* 0x010824000800017f */
[----:B0-----:R-:W-:Y:S05]  /*142f0*/  @!P0 NANOSLEEP.SYNCS 0x989680 ;  /* 0x009896800000895d */ /* 0x001fea0003900000 */
[----:B------:R-:W0:Y:S02]  /*14300*/  @!P0 SYNCS.PHASECHK.TRANS64 P0, [R2+URZ+0x36840], R3 ;  /* 0x03684003020085a7 */ /* 0x000e24000800007f */
[----:B0-----:R-:W-:Y:S05]  /*14310*/  @!P0 BRA `(.L_x_3931) ;  /* 0xfffffffc00f08947 */ /* 0x001fea000383ffff */
[----:B------:R-:W-:Y:S05]  /*14320*/  BRA `(.L_x_4012) ;  /* 0xffffffd000347947 */ /* 0x000fea000383ffff */
.L_x_3938:
[----:B--2---:R2:W3:Y:S02]  /*14330*/  SYNCS.PHASECHK.TRANS64.TRYWAIT P0, [R2+URZ+0x60], R5 ;  /* 0x00006005020075a7 */ /* 0x0044e4000800017f */
[----:B---3--:R-:W-:Y:S05]  /*14340*/  @!P0 NANOSLEEP.SYNCS 0x989680 ;  /* 0x009896800000895d */ /* 0x008fea0003900000 */
[----:B------:R-:W3:Y:S02]  /*14350*/  @!P0 SYNCS.PHASECHK.TRANS64 P0, [R2+URZ+0x60], R5 ;  /* 0x00006005020085a7 */ /* 0x000ee4000800007f */
[----:B---3--:R-:W-:Y:S05]  /*14360*/  @!P0 BRA `(.L_x_3938) ;  /* 0xfffffffc00f08947 */ /* 0x008fea000383ffff */
[----:B------:R-:W-:Y:S05]  /*14370*/  BRA `(.L_x_4013) ;  /* 0xffffffd400507947 */ /* 0x000fea000383ffff */
.L_x_3950:
[----:B0-----:R0:W2:Y:S02]  /*14380*/  SYNCS.PHASECHK.TRANS64.TRYWAIT P0, [R2+URZ+0x36860], R0 ;  /* 0x03686000020075a7 */ /* 0x0010a4000800017f */
[----:B--2---:R-:W-:Y:S05]  /*14390*/  @!P0 NANOSLEEP.SYNCS 0x989680 ;  /* 0x009896800000895d */ /* 0x004fea0003900000 */
[----:B------:R-:W2:Y:S02]  /*143a0*/  @!P0 SYNCS.PHASECHK.TRANS64 P0, [R2+URZ+0x36860], R0 ;  /* 0x03686000020085a7 */ /* 0x000ea4000800007f */
[----:B--2---:R-:W-:Y:S05]  /*143b0*/  @!P0 BRA `(.L_x_3950) ;  /* 0xfffffffc00f08947 */ /* 0x004fea000383ffff */
[----:B------:R-:W-:Y:S05]  /*143c0*/  BRA `(.L_x_4014) ;  /* 0xffffffd800e87947 */ /* 0x000fea000383ffff */
.L_x_3958:
[----:B------:R-:W-:Y:S01]  /*143d0*/  BSSY B0, `(.L_x_4015) ;  /* 0x0000008000007945 */ /* 0x000fe20003800000 */
[----:B------:R-:W-:Y:S02]  /*143e0*/  IMAD.MOV.U32 R13, RZ, RZ, R16 ;  /* 0x000000ffff0d7224 */ /* 0x000fe400078e0010 */
[----:B------:R-:W-:Y:S02]  /*143f0*/  IMAD.MOV.U32 R12, RZ, RZ, RZ ;  /* 0x000000ffff0c7224 */ /* 0x000fe400078e00ff */
[----:B------:R-:W-:Y:S02]  /*14400*/  IMAD.MOV.U32 R11, RZ, RZ, 0x1f ;  /* 0x0000001fff0b7424 */ /* 0x000fe400078e00ff */
[----:B------:R-:W-:-:S07]  /*14410*/  IMAD.MOV.U32 R15, RZ, RZ, -0x1 ;  /* 0xffffffffff0f7424 */ /* 0x000fce00078e00ff */
[----:B-----5:R-:W-:Y:S05]  /*14420*/  WARPSYNC.COLLECTIVE R15, `(.L_x_4016) ;  /* 0x000000000f087348 */ /* 0x020fea0003c00000 */
[----:B------:R0:W1:Y:S02]  /*14430*/  SHFL.IDX P6, R14, R13, R12, R11 ;  /* 0x0000000c0d0e7389 */ /* 0x00006400000c000b */
[----:B01---5:R-:W-:Y:S01]  /*14440*/  ENDCOLLECTIVE ;  /* 0x000000000000791b */ /* 0x023fe20003800000 */
.L_x_4016:
[----:B------:R-:W-:Y:S05]  /*14450*/  BSYNC B0 ;  /* 0x0000000000007941 */ /* 0x000fea0003800000 */
.L_x_4015:
        /* <DEDUP_REMOVED lines=9> */
.L_x_4017:
        /* <DEDUP_REMOVED lines=18> */
.L_x_4018:
        /* <DEDUP_REMOVED lines=8> */
.L_x_4019:
        /* <DEDUP_REMOVED lines=8> */
.L_x_4020:
        /* <DEDUP_REMOVED lines=8> */
.L_x_4021:
        /* <DEDUP_REMOVED lines=8> */
.L_x_4022:
        /* <DEDUP_REMOVED lines=9> */
.L_x_4023:
[----:B------:R-:W-:Y:S01]  /*148a0*/  IMAD.MOV.U32 R6, RZ, RZ, R14 ;  /* 0x000000ffff067224 */ /* 0x000fe200078e000e */
[----:B------:R-:W-:Y:S06]  /*148b0*/  BRA `(.L_x_4024) ;  /* 0xffffffdc00ac7947 */ /* 0x000fec000383ffff */
.L_x_3963:
        /* <DEDUP_REMOVED lines=8> */
.L_x_4026:
[----:B------:R-:W-:Y:S05]  /*14940*/  BSYNC B0 ;  /* 0x0000000000007941 */ /* 0x000fea0003800000 */
.L_x_4025:
        /* <DEDUP_REMOVED lines=9> */
.L_x_4027:
        /* <DEDUP_REMOVED lines=8> */
.L_x_4028:
        /* <DEDUP_REMOVED lines=8> */
.L_x_4029:
        /* <DEDUP_REMOVED lines=8> */
.L_x_4030:
        /* <DEDUP_REMOVED lines=9> */
.L_x_4031:
[----:B------:R-:W-:Y:S01]  /*14bf0*/  IMAD.MOV.U32 R6, RZ, RZ, R14 ;  /* 0x000000ffff067224 */ /* 0x000fe200078e000e */
[----:B------:R-:W-:Y:S06]  /*14c00*/  BRA `(.L_x_4032) ;  /* 0xffffffdc00747947 */ /* 0x000fec000383ffff */
.L_x_3965:
[----:B------:R-:W-:Y:S01]  /*14c10*/  BSSY B0, `(.L_x_4033) ;  /* 0x0000006000007945 */ /* 0x000fe20003800000 */
[----:B------:R-:W-:Y:S01]  /*14c20*/  PLOP3.LUT P6, PT, P6, PT, PT, 0x8, 0x0 ;  /* 0x000000000000781c */ /* 0x000fe200037ce170 */
[----:B------:R-:W-:-:S12]  /*14c30*/  IMAD.MOV.U32 R15, RZ, RZ, -0x1 ;  /* 0xffffffffff0f7424 */ /* 0x000fd800078e00ff */
[----:B0----5:R-:W-:Y:S05]  /*14c40*/  WARPSYNC.COLLECTIVE R15, `(.L_x_4034) ;  /* 0x000000000f087348 */ /* 0x021fea0003c00000 */
[----:B------:R-:W-:Y:S01]  /*14c50*/  VOTE.ANY R14, PT, P6 ;  /* 0x00000000000e7806 */ /* 0x000fe200030e0100 */
[----:B0----5:R-:W-:Y:S06]  /*14c60*/  ENDCOLLECTIVE ;  /* 0x000000000000791b */ /* 0x021fec0003800000 */
.L_x_4034:
[----:B------:R-:W-:Y:S05]  /*14c70*/  BSYNC B0 ;  /* 0x0000000000007941 */ /* 0x000fea0003800000 */
.L_x_4033:
        /* <DEDUP_REMOVED lines=9> */
.L_x_4035:
[----:B------:R-:W-:Y:S01]  /*14d10*/  IMAD.MOV.U32 R17, RZ, RZ, R14 ;  /* 0x000000ffff117224 */ /* 0x000fe200078e000e */
[----:B------:R-:W-:Y:S06]  /*14d20*/  BRA `(.L_x_4036) ;  /* 0xffffffdc00647947 */ /* 0x000fec000383ffff */
.L_x_3967:
[----:B------:R-:W-:Y:S01]  /*14d30*/  BSSY B0, `(.L_x_4037) ;  /* 0x0000007000007945 */ /* 0x000fe20003800000 */
[----:B------:R-:W-:Y:S02]  /*14d40*/  IMAD.MOV.U32 R13, RZ, RZ, R3 ;  /* 0x000000ffff0d7224 */ /* 0x000fe400078e0003 */
[----:B------:R-:W-:Y:S02]  /*14d50*/  IMAD.MOV.U32 R11, RZ, RZ, 0x1f ;  /* 0x0000001fff0b7424 */ /* 0x000fe400078e00ff */
[----:B------:R-:W-:-:S07]  /*14d60*/  IMAD.MOV.U32 R15, RZ, RZ, -0x1 ;  /* 0xffffffffff0f7424 */ /* 0x000fce00078e00ff */
[----:B0-2--5:R-:W-:Y:S05]  /*14d70*/  WARPSYNC.COLLECTIVE R15, `(.L_x_4038) ;  /* 0x000000000f087348 */ /* 0x025fea0003c00000 */
[----:B------:R1:W3:Y:S02]  /*14d80*/  SHFL.IDX P6, R14, R13, R12, R11 ;  /* 0x0000000c0d0e7389 */ /* 0x0002e400000c000b */
[----:B0123-5:R-:W-:Y:S01]  /*14d90*/  ENDCOLLECTIVE ;  /* 0x000000000000791b */ /* 0x02ffe20003800000 */
.L_x_4038:
[----:B------:R-:W-:Y:S05]  /*14da0*/  BSYNC B0 ;  /* 0x0000000000007941 */ /* 0x000fea0003800000 */
.L_x_4037:
[----:B------:R-:W-:Y:S01]  /*14db0*/  IMAD.MOV.U32 R2, RZ, RZ, R14 ;  /* 0x000000ffff027224 */ /* 0x000fe200078e000e */
[----:B------:R-:W-:Y:S06]  /*14dc0*/  BRA `(.L_x_3966) ;  /* 0xffffffdc00587947 */ /* 0x000fec000383ffff */
.L_x_3971:
[----:B0-----:R0:W2:Y:S02]  /*14dd0*/  SYNCS.PHASECHK.TRANS64.TRYWAIT P0, [R0+URZ+0x36820], R3 ;  /* 0x03682003000075a7 */ /* 0x0010a4000800017f */
[----:B--2---:R-:W-:Y:S05]  /*14de0*/  @!P0 NANOSLEEP.SYNCS 0x989680 ;  /* 0x009896800000895d */ /* 0x004fea0003900000 */
[----:B------:R-:W2:Y:S02]  /*14df0*/  @!P0 SYNCS.PHASECHK.TRANS64 P0, [R0+URZ+0x36820], R3 ;  /* 0x03682003000085a7 */ /* 0x000ea4000800007f */
[----:B--2---:R-:W-:Y:S05]  /*14e00*/  @!P0 BRA `(.L_x_3971) ;  /* 0xfffffffc00f08947 */ /* 0x004fea000383ffff */
[----:B------:R-:W-:Y:S05]  /*14e10*/  BRA `(.L_x_4039) ;  /* 0xffffffe0004c7947 */ /* 0x000fea000383ffff */
.L_x_3972:
        /* <DEDUP_REMOVED lines=8> */
[----:B01--45:R-:W-:Y:S05]  /*14ea0*/  WARPSYNC.COLLECTIVE R15, `(.L_x_4041) ;  /* 0x000000000f087348 */ /* 0x033fea0003c00000 */
[----:B------:R2:W3:Y:S02]  /*14eb0*/  SHFL.IDX P6, R14, R13, R12, R11 ;  /* 0x0000000c0d0e7389 */ /* 0x0004e400000c000b */
[----:B012345:R-:W-:Y:S01]  /*14ec0*/  ENDCOLLECTIVE ;  /* 0x000000000000791b */ /* 0x03ffe20003800000 */
.L_x_4041:
[----:B------:R-:W-:Y:S05]  /*14ed0*/  BSYNC B0 ;  /* 0x0000000000007941 */ /* 0x000fea0003800000 */
.L_x_4040:
[----:B------:R-:W-:Y:S05]  /*14ee0*/  BRA `(.L_x_4042) ;  /* 0xffffffe000347947 */ /* 0x000fea000383ffff */
.L_x_3975:
[----:B------:R-:W-:Y:S01]  /*14ef0*/  BSSY B1, `(.L_x_4043) ;  /* 0x0000006000017945 */ /* 0x000fe20003800000 */
[----:B------:R-:W-:-:S07]  /*14f00*/  IMAD.MOV.U32 R15, RZ, RZ, -0x1 ;  /* 0xffffffffff0f7424 */ /* 0x000fce00078e00ff */
[----:B012-45:R-:W-:Y:S05]  /*14f10*/  WARPSYNC.COLLECTIVE R15, `(.L_x_4044) ;  /* 0x000000000f0c7348 */ /* 0x037fea0003c00000 */
[----:B------:R-:W-:Y:S02]  /*14f20*/  ELECT P6, UR62, PT ;  /* 0x00000000003e782f */ /* 0x000fe400038c0000 */
[----:B------:R-:W-:Y:S01]  /*14f30*/  MOV R14, UR62 ;  /* 0x0000003e000e7c02 */ /* 0x000fe20008000f00 */
[----:B012-45:R-:W-:Y:S10]  /*14f40*/  ENDCOLLECTIVE ;  /* 0x000000000000791b */ /* 0x037ff40003800000 */
.L_x_4044:
[----:B------:R-:W-:Y:S05]  /*14f50*/  BSYNC B1 ;  /* 0x0000000000017941 */ /* 0x000fea0003800000 */
.L_x_4043:
[----:B------:R-:W-:Y:S05]  /*14f60*/  BRA `(.L_x_4045) ;  /* 0xffffffe0002c7947 */ /* 0x000fea000383ffff */
.L_x_3977:
[----:B0-----:R0:W1:Y:S02]  /*14f70*/  SYNCS.PHASECHK.TRANS64.TRYWAIT P0, [R6+URZ], R5 ;  /* 0x00000005060075a7 */ /* 0x001064000800017f */
[----:B-1----:R-:W-:Y:S05]  /*14f80*/  @!P0 NANOSLEEP.SYNCS 0x989680 ;  /* 0x009896800000895d */ /* 0x002fea0003900000 */
[----:B------:R-:W1:Y:S02]  /*14f90*/  @!P0 SYNCS.PHASECHK.TRANS64 P0, [R6+URZ], R5 ;  /* 0x00000005060085a7 */ /* 0x000e64000800007f */
[----:B-1----:R-:W-:Y:S05]  /*14fa0*/  @!P0 BRA `(.L_x_3977) ;  /* 0xfffffffc00f08947 */ /* 0x002fea000383ffff */
[----:B------:R-:W-:Y:S05]  /*14fb0*/  BRA `(.L_x_4046) ;  /* 0xffffffe000687947 */ /* 0x000fea000383ffff */
.L_x_3978:
[----:B-1----:R1:W2:Y:S02]  /*14fc0*/  SYNCS.PHASECHK.TRANS64.TRYWAIT P0, [R7+URZ], R2 ;  /* 0x00000002070075a7 */ /* 0x0022a4000800017f */
[----:B--2---:R-:W-:Y:S05]  /*14fd0*/  @!P0 NANOSLEEP.SYNCS 0x989680 ;  /* 0x009896800000895d */ /* 0x004fea0003900000 */
[----:B------:R-:W2:Y:S02]  /*14fe0*/  @!P0 SYNCS.PHASECHK.TRANS64 P0, [R7+URZ], R2 ;  /* 0x00000002070085a7 */ /* 0x000ea4000800007f */
[----:B--2---:R-:W-:Y:S05]  /*14ff0*/  @!P0 BRA `(.L_x_3978) ;  /* 0xfffffffc00f08947 */ /* 0x004fea000383ffff */
[----:B------:R-:W-:Y:S05]  /*15000*/  BRA `(.L_x_4047) ;  /* 0xffffffe0005c7947 */ /* 0x000fea000383ffff */
.L_x_3980:
[----:B--2---:R2:W3:Y:S02]  /*15010*/  SYNCS.PHASECHK.TRANS64.TRYWAIT P0, [R4+URZ], R5 ;  /* 0x00000005040075a7 */ /* 0x0044e4000800017f */
[----:B---3--:R-:W-:Y:S05]  /*15020*/  @!P0 NANOSLEEP.SYNCS 0x989680 ;  /* 0x009896800000895d */ /* 0x008fea0003900000 */
[----:B------:R-:W3:Y:S02]  /*15030*/  @!P0 SYNCS.PHASECHK.TRANS64 P0, [R4+URZ], R5 ;  /* 0x00000005040085a7 */ /* 0x000ee4000800007f */
[----:B---3--:R-:W-:Y:S05]  /*15040*/  @!P0 BRA `(.L_x_3980) ;  /* 0xfffffffc00f08947 */ /* 0x008fea000383ffff */
[----:B------:R-:W-:Y:S05]  /*15050*/  BRA `(.L_x_4048) ;  /* 0xffffffe000647947 */ /* 0x000fea000383ffff */
.L_x_4049:
        /* <DEDUP_REMOVED lines=10> */
.L_x_15305:


//--------------------- .text._ZN7cutlass13device_kernelIN5flash11enable_sm90INS1_16FlashAttnFwdSm90INS1_25CollectiveMainloopFwdSm90ILi2EN4cute5tupleIJNS5_1CILi1EEES8_S8_EEENS6_IJNS7_ILi128EEENS7_ILi112EEENS7_ILi192EEEEEELi192ENS_10bfloat16_tEfNS_4arch4Sm90ELb0ELb0ELb0ELb1ELb0ELb1ELb0ELb1ELb1ELb1ELb0ELb0EEENS1_21CollectiveEpilogueFwdINS6_IJSA_SC_SB_EEES9_SE_SG_Li256ELb1ELb1ELb0ELb0EEENS1_36VarlenDynamicPersistentTileSchedulerILi128ELi112ELi256ELi128ELb0ELb1ELb1ELb0ELb1ELb1EEEEEEEEEvNT_6ParamsE --------------------------
	.section	.text._ZN7cutlass13device_kernelIN5flash11enable_sm90INS1_16FlashAttnFwdSm90INS1_25CollectiveMainloopFwdSm90ILi2EN4cute5tupleIJNS5_1CILi1EEES8_S8_EEENS6_IJNS7_ILi128EEENS7_ILi112EEENS7_ILi192EEEEEELi192ENS_10bfloat16_tEfNS_4arch4Sm90ELb0ELb0ELb0ELb1ELb0ELb1ELb0ELb1ELb1ELb1ELb0ELb0EEENS1_21CollectiveEpilogueFwdINS6_IJSA_SC_SB_EEES9_SE_SG_Li256ELb1ELb1ELb0ELb0EEENS1_36VarlenDynamicPersistentTileSchedulerILi128ELi112ELi256ELi128ELb0ELb1ELb1ELb0ELb1ELb1EEEEEEEEEvNT_6ParamsE,"ax",@progbits
	.align	128
.text._ZN7cutlass13device_kernelIN5flash11enable_sm90INS1_16FlashAttnFwdSm90INS1_25CollectiveMainloopFwdSm90ILi2EN4cute5tupleIJNS5_1CILi1EEES8_S8_EEENS6_IJNS7_ILi128EEENS7_ILi112EEENS7_ILi192EEEEEELi192ENS_10bfloat16_tEfNS_4arch4Sm90ELb0ELb0ELb0ELb1ELb0ELb1ELb0ELb1ELb1ELb1ELb0ELb0EEENS1_21CollectiveEpilogueFwdINS6_IJSA_SC_SB_EEES9_SE_SG_Li256ELb1ELb1ELb0ELb0EEENS1_36VarlenDynamicPersistentTileSchedulerILi128ELi112ELi256ELi128ELb0ELb1ELb1ELb0ELb1ELb1EEEEEEEEEvNT_6ParamsE:
        .type           _ZN7cutlass13device_kernelIN5flash11enable_sm90INS1_16FlashAttnFwdSm90INS1_25CollectiveMainloopFwdSm90ILi2EN4cute5tupleIJNS5_1CILi1EEES8_S8_EEENS6_IJNS7_ILi128EEENS7_ILi112EEENS7_ILi192EEEEEELi192ENS_10bfloat16_tEfNS_4arch4Sm90ELb0ELb0ELb0ELb1ELb0ELb1ELb0ELb1ELb1ELb1ELb0ELb0EEENS1_21CollectiveEpilogueFwdINS6_IJSA_SC_SB_EEES9_SE_SG_Li256ELb1ELb1ELb0ELb0EEENS1_36VarlenDynamicPersistentTileSchedulerILi128ELi112ELi256ELi128ELb0ELb1ELb1ELb0ELb1ELb1EEEEEEEEEvNT_6ParamsE,@function
        .size           _ZN7cutlass13device_kernelIN5flash11enable_sm90INS1_16FlashAttnFwdSm90INS1_25CollectiveMainloopFwdSm90ILi2EN4cute5tupleIJNS5_1CILi1EEES8_S8_EEENS6_IJNS7_ILi128EEENS7_ILi112EEENS7_ILi192EEEEEELi192ENS_10bfloat16_tEfNS_4arch4Sm90ELb0ELb0ELb0ELb1ELb0ELb1ELb0ELb1ELb1ELb1ELb0ELb0EEENS1_21CollectiveEpilogueFwdINS6_IJSA_SC_SB_EEES9_SE_SG_Li256ELb1ELb1ELb0ELb0EEENS1_36VarlenDynamicPersistentTileSchedulerILi128ELi112ELi256ELi128ELb0ELb1ELb1ELb0ELb1ELb1EEEEEEEEEvNT_6ParamsE,(.L_x_15306 - _ZN7cutlass13device_kernelIN5flash11enable_sm90INS1_16FlashAttnFwdSm90INS1_25CollectiveMainloopFwdSm90ILi2EN4cute5tupleIJNS5_1CILi1EEES8_S8_EEENS6_IJNS7_ILi128EEENS7_ILi112EEENS7_ILi192EEEEEELi192ENS_10bfloat16_tEfNS_4arch4Sm90ELb0ELb0ELb0ELb1ELb0ELb1ELb0ELb1ELb1ELb1ELb0ELb0EEENS1_21CollectiveEpilogueFwdINS6_IJSA_SC_SB_EEES9_SE_SG_Li256ELb1ELb1ELb0ELb0EEENS1_36VarlenDynamicPersistentTileSchedulerILi128ELi112ELi256ELi128ELb0ELb1ELb1ELb0ELb1ELb1EEEEEEEEEvNT_6ParamsE)
        .other          _ZN7cutlass13device_kernelIN5flash11enable_sm90INS1_16FlashAttnFwdSm90INS1_25CollectiveMainloopFwdSm90ILi2EN4cute5tupleIJNS5_1CILi1EEES8_S8_EEENS6_IJNS7_ILi128EEENS7_ILi112EEENS7_ILi192EEEEEELi192ENS_10bfloat16_tEfNS_4arch4Sm90ELb0ELb0ELb0ELb1ELb0ELb1ELb0ELb1ELb1ELb1ELb0ELb0EEENS1_21CollectiveEpilogueFwdINS6_IJSA_SC_SB_EEES9_SE_SG_Li256ELb1ELb1ELb0ELb0EEENS1_36VarlenDynamicPersistentTileSchedulerILi128ELi112ELi256ELi128ELb0ELb1ELb1ELb0ELb1ELb1EEEEEEEEEvNT_6ParamsE,@"STO_CUDA_ENTRY STV_DEFAULT"
_ZN7cutlass13device_kernelIN5flash11enable_sm90INS1_16FlashAttnFwdSm90INS1_25CollectiveMainloopFwdSm90ILi2EN4cute5tupleIJNS5_1CILi1EEES8_S8_EEENS6_IJNS7_ILi128EEENS7_ILi112EEENS7_ILi192EEEEEELi192ENS_10bfloat16_tEfNS_4arch4Sm90ELb0ELb0ELb0ELb1ELb0ELb1ELb0ELb1ELb1ELb1ELb0ELb0EEENS1_21CollectiveEpilogueFwdINS6_IJSA_SC_SB_EEES9_SE_SG_Li256ELb1ELb1ELb0ELb0EEENS1_36VarlenDynamicPersistentTileSchedulerILi128ELi112ELi256ELi128ELb0ELb1ELb1ELb0ELb1ELb1EEEEEEEEEvNT_6ParamsE:
[----:B------:R-:W0:Y:S02]  /*0000*/  LDC R1, c[0x0][0x28] ;  /* 0x00000a00ff017b82 */ /* 0x000e240000000800 */
[----:B0-----:R-:W-:Y:S01]  /*0010*/  VIADD R1, R1, 0xffffff60 ;  /* 0xffffff6001017836 */ /* 0x001fe20000000000 */
[----:B------:R-:W0:Y:S01]  /*0020*/  S2R R0, SR_TID.X ;  /* 0x0000000000007919 */ /* 0x000e220000002100 */
[----:B------:R-:W-:Y:S01]  /*0030*/  ELECT P0, URZ, PT ;  /* 0x00000000003f782f */ /* 0x000fe20003800000 */
[----:B------:R-:W-:Y:S01]  /*0040*/  BSSY B0, `(.L_x_4050) ;  /* 0x0000014000007945 */ /* 0x000fe20003800000 */
[--C-:B0-----:R-:W-:Y:S02]  /*0050*/  SHF.R.U32.HI R2, RZ, 0x5, R0.reuse ;  /* 0x00000005ff027819 */ /* 0x101fe40000011600 */
[----:B------:R-:W-:-:S03]  /*0060*/  SHF.R.U32.HI R4, RZ, 0x7, R0 ;  /* 0x00000007ff047819 */ /* 0x000fc60000011600 */
        /* <DEDUP_REMOVED lines=17> */
.L_x_4051:
[----:B------:R-:W-:Y:S05]  /*0180*/  BSYNC B0 ;  /* 0x0000000000007941 */ /* 0x000fea0003800000 */
.L_x_4050:
        /* <DEDUP_REMOVED lines=41> */
.L_x_4052:
        /* <DEDUP_REMOVED lines=22> */
.L_x_4053:
        /* <DEDUP_REMOVED lines=18> */
.L_x_4054:
        /* <DEDUP_REMOVED lines=22> */
.L_x_4055:
        /* <DEDUP_REMOVED lines=22> */
.L_x_4056:
[----:B0-----:R-:W-:Y:S01]  /*0960*/  UMOV UR4, 0x1 ;  /* 0x0000000100047882 */ /* 0x001fe20000000000 */
[----:B------:R-:W-:Y:S01]  /*0970*/  PLOP3.LUT P0, PT, PT, PT, UP0, 0x80, 0x0 ;  /* 0x000000000000781c */ /* 0x000fe20003f0f008 */
[----:B------:R-:W-:Y:S01]  /*0980*/  USEL UR4, UR4, 0x2, !UP0 ;  /* 0x0000000204047887 */ /* 0x000fe2000c000000 */
[----:B------:R-:W-:Y:S01]  /*0990*/  NOP ;  /* 0x0000000000007918 */ /* 0x000fe20000000000 */
[----:B------:R-:W-:Y:S01]  /*09a0*/  ULDC.64 UR60, c[0x0][0x208] ;  /* 0x00008200003c7ab9 */ /* 0x000fe20000000a00 */
[----:B------:R-:W-:Y:S03]  /*09b0*/  BSSY B9, `(.L_x_4057) ;  /* 0x00025c1000097945 */ /* 0x000fe60003800000 */
[----:B------:R-:W-:-:S05]  /*09c0*/  IMAD.U32 R3, RZ, RZ, UR4 ;  /* 0x00000004ff037e24 */ /* 0x000fca000f8e00ff */
[----:B------:R0:W-:Y:S01]  /*09d0*/  STL [R1+0x9c], R3 ;  /* 0x00009c0301007387 */ /* 0x0001e20000100800 */
[----:B-12-4-:R-:W-:Y:S06]  /*09e0*/  BAR.SYNC.DEFER_BLOCKING 0x0 ;  /* 0x0000000000007b1d */ /* 0x016fec0000010000 */
[----:B------:R-:W-:Y:S05]  /*09f0*/  @!P0 BRA `(.L_x_4058) ;  /* 0x000001dc00788947 */ /* 0x000fea0003800000 */
.L_x_4059:
        /* <DEDUP_REMOVED lines=17> */
[----:B------:R-:W-:Y:S01]  /*0b10*/  R2UR UR4, R16 ;  /* 0x00000000100472ca */ /* 0x000fe200000e0000 */
[----:B------:R-:W-:Y:S02]  /*0b20*/  IMAD.MOV.U32 R14, RZ, RZ, -0x2 ;  /* 0xfffffffeff0e7424 */ /* 0x000fe400078e00ff */
[----:B------:R-:W-:Y:S01]  /*0b30*/  IMAD.MOV.U32 R228, RZ, RZ, RZ ;  /* 0x000000ffffe47224 */ /* 0x000fe200078e00ff */
[----:B------:R-:W-:Y:S01]  /*0b40*/  SHF.R.S32.HI R0, RZ, 0x1f, R18 ;  /* 0x0000001fff007819 */ /* 0x000fe20000011412 */
[----:B------:R-:W-:Y:S02]  /*0b50*/  IMAD.MOV.U32 R17, RZ, RZ, RZ ;  /* 0x000000ffff117224 */ /* 0x000fe400078e00ff */
[----:B------:R-:W-:Y:S01]  /*0b60*/  IMAD.MOV.U32 R205, RZ, RZ, RZ ;  /* 0x000000ffffcd7224 */ /* 0x000fe200078e00ff */
[CC--:B0-----:R-:W-:Y:S01]  /*0b70*/  LEA.HI R3, R0.reuse, R18.reuse, RZ, 0x4 ;  /* 0x0000001200037211 */ /* 0x0c1fe200078f20ff */
[----:B------:R-:W-:Y:S01]  /*0b80*/  IMAD.MOV.U32 R217, RZ, RZ, RZ ;  /* 0x000000ffffd97224 */ /* 0x000fe200078e00ff */
[----:B------:R-:W-:Y:S01]  /*0b90*/  LEA.HI R8, R0, R18, RZ, 0x2 ;  /* 0x0000001200087211 */ /* 0x000fe200078f10ff */
[----:B------:R-:W-:Y:S01]  /*0ba0*/  IMAD.MOV.U32 R215, RZ, RZ, RZ ;  /* 0x000000ffffd77224 */ /* 0x000fe200078e00ff */
[----:B------:R-:W-:Y:S01]  /*0bb0*/  SHF.R.S32.HI R4, RZ, 0x4, R3 ;  /* 0x00000004ff047819 */ /* 0x000fe20000011403 */
[----:B------:R-:W-:Y:S01]  /*0bc0*/  UIADD3 UR4, UR4, 0x15400, URZ ;  /* 0x0001540004047890 */ /* 0x000fe2000fffe03f */
[----:B------:R-:W-:-:S02]  /*0bd0*/  LOP3.LUT R233, R8, 0xfffffffc, RZ, 0xc0, !PT ;  /* 0xfffffffc08e97812 */ /* 0x000fc400078ec0ff */
[C---:B------:R-:W-:Y:S02]  /*0be0*/  LEA.HI R5, R3.reuse, R4, RZ, 0x1 ;  /* 0x0000000403057211 */ /* 0x040fe400078f08ff */
[----:B------:R-:W-:Y:S01]  /*0bf0*/  LOP3.LUT R3, R3, 0x3fffff0, RZ, 0xc0, !PT ;  /* 0x03fffff003037812 */ /* 0x000fe200078ec0ff */
[C---:B------:R-:W-:Y:S01]  /*0c00*/  IMAD.IADD R233, R18.reuse, 0x1, -R233 ;  /* 0x0000000112e97824 */ /* 0x040fe200078e0ae9 */
[----:B------:R-:W-:Y:S02]  /*0c10*/  LOP3.LUT R5, R5, 0x1ffffffe, RZ, 0xc0, !PT ;  /* 0x1ffffffe05057812 */ /* 0x000fe400078ec0ff */
[----:B------:R-:W-:Y:S01]  /*0c20*/  SHF.R.S32.HI R204, RZ, 0x2, R8 ;  /* 0x00000002ffcc7819 */ /* 0x000fe20000011408 */
[----:B------:R-:W-:Y:S02]  /*0c30*/  IMAD.IADD R3, R18, 0x1, -R3 ;  /* 0x0000000112037824 */ /* 0x000fe400078e0a03 */
[----:B------:R-:W-:Y:S01]  /*0c40*/  IMAD.IADD R5, R4, 0x1, -R5 ;  /* 0x0000000104057824 */ /* 0x000fe200078e0a05 */
[----:B------:R-:W-:Y:S01]  /*0c50*/  LEA.HI R4, R0, R18, RZ, 0x5 ;  /* 0x0000001200047211 */ /* 0x000fe200078f28ff */
[----:B------:R-:W-:-:S02]  /*0c60*/  IMAD.SHL.U32 R22, R233, 0x4, RZ ;  /* 0x00000004e9167824 */ /* 0x000fc400078e00ff */
[----:B------:R-:W-:Y:S01]  /*0c70*/  VIADD R229, R204, 0x40 ;  /* 0x00000040cce57836 */ /* 0x000fe20000000000 */
[----:B------:R-:W-:Y:S01]  /*0c80*/  SHF.R.S32.HI R4, RZ, 0x5, R4 ;  /* 0x00000005ff047819 */ /* 0x000fe20000011404 */
[C---:B------:R-:W-:Y:S02]  /*0c90*/  VIADD R209, R22.reuse, 0x40 ;  /* 0x0000004016d17836 */ /* 0x040fe40000000000 */
[----:B------:R-:W-:Y:S02]  /*0ca0*/  VIADD R207, R22, 0x20 ;  /* 0x0000002016cf7836 */ /* 0x000fe40000000000 */
[----:B------:R-:W-:Y:S02]  /*0cb0*/  IMAD R12, R4, 0x10, R3 ;  /* 0x00000010040c7824 */ /* 0x000fe400078e0203 */
[----:B------:R-:W-:Y:S02]  /*0cc0*/  IMAD.IADD R10, R22, 0x1, R207 ;  /* 0x00000001160a7824 */ /* 0x000fe400078e02cf */
[----:B------:R-:W-:-:S02]  /*0cd0*/  IMAD R13, R12, 0x8, R5 ;  /* 0x000000080c0d7824 */ /* 0x000fc400078e0205 */
[----:B------:R-:W-:Y:S02]  /*0ce0*/  IMAD.IADD R5, R22, 0x1, R209 ;  /* 0x0000000116057824 */ /* 0x000fe400078e02d1 */
[----:B------:R-:W-:Y:S02]  /*0cf0*/  IMAD.SHL.U32 R206, R229, 0x40, RZ ;  /* 0x00000040e5ce7824 */ /* 0x000fe400078e00ff */
[----:B------:R-:W-:Y:S01]  /*0d00*/  IMAD.SHL.U32 R214, R4, 0x200, RZ ;  /* 0x0000020004d67824 */ /* 0x000fe200078e00ff */
[----:B------:R-:W-:Y:S01]  /*0d10*/  SHF.R.S32.HI R12, RZ, 0x1f, R5 ;  /* 0x0000001fff0c7819 */ /* 0x000fe20000011405 */
[----:B------:R-:W-:Y:S01]  /*0d20*/  VIADD R208, R22, 0x10 ;  /* 0x0000001016d07836 */ /* 0x000fe20000000000 */
[----:B------:R-:W-:Y:S01]  /*0d30*/  LOP3.LUT R206, R206, 0x1c0, RZ, 0xc0, !PT ;  /* 0x000001c0cece7812 */ /* 0x000fe200078ec0ff */
[----:B------:R-:W-:Y:S01]  /*0d40*/  VIADD R210, R22, 0x30 ;  /* 0x0000003016d27836 */ /* 0x000fe20000000000 */
[-C--:B------:R-:W-:Y:S01]  /*0d50*/  LEA.HI R235, R12, R5.reuse, RZ, 0x3 ;  /* 0x000000050ceb7211 */ /* 0x080fe200078f18ff */
[----:B------:R-:W-:Y:S01]  /*0d60*/  IMAD.SHL.U32 R20, R208, 0x2, RZ ;  /* 0x00000002d0147824 */ /* 0x000fe200078e00ff */
[----:B------:R-:W-:Y:S01]  /*0d70*/  LEA.HI R12, R12, R5, RZ, 0x6 ;  /* 0x000000050c0c7211 */ /* 0x000fe200078f30ff */
[----:B------:R-:W-:Y:S01]  /*0d80*/  VIADD R211, R22, 0x50 ;  /* 0x0000005016d37836 */ /* 0x000fe20000000000 */
[----:B------:R-:W-:Y:S01]  /*0d90*/  SHF.R.S32.HI R5, RZ, 0x1f, R8 ;  /* 0x0000001fff057819 */ /* 0x000fe20000011408 */
[----:B------:R-:W-:Y:S01]  /*0da0*/  IMAD.SHL.U32 R13, R13, 0x8, RZ ;  /* 0x000000080d0d7824 */ /* 0x000fe200078e00ff */
[----:B------:R-:W-:Y:S01]  /*0db0*/  SHF.R.S32.HI R8, RZ, 0x1f, R209 ;  /* 0x0000001fff087819 */ /* 0x000fe200000114d1 */
[----:B------:R-:W-:Y:S01]  /*0dc0*/  IMAD.SHL.U32 R12, R12, 0x80, RZ ;  /* 0x000000800c0c7824 */ /* 0x000fe200078e00ff */
[----:B------:R-:W-:-:S02]  /*0dd0*/  LEA.HI R5, R5, R204, RZ, 0x3 ;  /* 0x000000cc05057211 */ /* 0x000fc400078f18ff */
[----:B------:R-:W-:Y:S02]  /*0de0*/  SHF.L.U64.HI R8, R209, 0x1, R8 ;  /* 0x00000001d1087819 */ /* 0x000fe40000010208 */
[----:B------:R-:W-:Y:S02]  /*0df0*/  LOP3.LUT R5, R5, 0xfffffff8, RZ, 0xc0, !PT ;  /* 0xfffffff805057812 */ /* 0x000fe400078ec0ff */
[----:B------:R-:W-:-:S03]  /*0e00*/  SHF.R.S32.HI R237, RZ, 0x1f, R208 ;  /* 0x0000001fffed7819 */ /* 0x000fc600000114d0 */
[----:B------:R-:W-:Y:S01]  /*0e10*/  IMAD.IADD R220, R204, 0x1, -R5 ;  /* 0x00000001ccdc7824 */ /* 0x000fe200078e0a05 */
[----:B------:R-:W-:Y:S02]  /*0e20*/  LOP3.LUT R5, R12, 0xffffe000, RZ, 0xc0, !PT ;  /* 0xffffe0000c057812 */ /* 0x000fe400078ec0ff */
[----:B------:R-:W-:Y:S01]  /*0e30*/  SHF.L.U64.HI R237, R208, 0x1, R237 ;  /* 0x00000001d0ed7819 */ /* 0x000fe200000102ed */
[----:B------:R-:W-:-:S05]  /*0e40*/  IMAD.SHL.U32 R212, R220, 0x40, RZ ;  /* 0x00000040dcd47824 */ /* 0x000fca00078e00ff */
[----:B------:R-:W-:-:S04]  /*0e50*/  LOP3.LUT R212, R212, 0x1c0, RZ, 0xc0, !PT ;  /* 0x000001c0d4d47812 */ /* 0x000fc800078ec0ff */
[----:B------:R-:W-:Y:S02]  /*0e60*/  SHF.R.U32.HI R213, RZ, 0x3, R212 ;  /* 0x00000003ffd57819 */ /* 0x000fe400000116d4 */
[----:B------:R-:W-:-:S04]  /*0e70*/  LOP3.LUT R4, R212, 0x38, R235, 0xf8, !PT ;  /* 0x00000038d4047812 */ /* 0x000fc800078ef8eb */
[----:B------:R-:W-:-:S04]  /*0e80*/  LOP3.LUT R4, R4, R213, RZ, 0x3c, !PT ;  /* 0x000000d504047212 */ /* 0x000fc800078e3cff */
[----:B------:R-:W-:-:S04]  /*0e90*/  IADD3 R4, R4, R5, R214 ;  /* 0x0000000504047210 */ /* 0x000fc80007ffe0d6 */
[----:B------:R-:W-:Y:S02]  /*0ea0*/  LEA R4, R4, UR4, 0x1 ;  /* 0x0000000404047c11 */ /* 0x000fe4000f8e08ff */
[----:B--2---:R-:W-:Y:S02]  /*0eb0*/  R2UR UR5, R2 ;  /* 0x00000000020572ca */ /* 0x004fe400000e0000 */
[CC--:B------:R-:W-:Y:S02]  /*0ec0*/  LEA.HI R2, R0.reuse, R18.reuse, RZ, 0x7 ;  /* 0x0000001200027211 */ /* 0x0c0fe400078f38ff */
[----:B------:R-:W-:Y:S02]  /*0ed0*/  LEA.HI R0, R0, R18, RZ, 0x3 ;  /* 0x0000001200007211 */ /* 0x000fe400078f18ff */
[----:B------:R-:W-:Y:S02]  /*0ee0*/  LOP3.LUT R236, R2, 0xffffff80, RZ, 0xc0, !PT ;  /* 0xffffff8002ec7812 */ /* 0x000fe400078ec0ff */
[----:B------:R-:W-:-:S02]  /*0ef0*/  SHF.R.S32.HI R15, RZ, 0x7, R2 ;  /* 0x00000007ff0f7819 */ /* 0x000fc40000011402 */
[----:B------:R-:W-:Y:S01]  /*0f00*/  LOP3.LUT R223, R0, 0xfffffff8, RZ, 0xc0, !PT ;  /* 0xfffffff800df7812 */ /* 0x000fe200078ec0ff */
[----:B------:R-:W-:Y:S01]  /*0f10*/  IMAD.IADD R236, R18, 0x1, -R236 ;  /* 0x0000000112ec7824 */ /* 0x000fe200078e0aec */
[----:B------:R-:W-:Y:S01]  /*0f20*/  LEA.HI R2, R2, R15, RZ, 0x1 ;  /* 0x0000000f02027211 */ /* 0x000fe200078f08ff */
[----:B------:R-:W-:Y:S01]  /*0f30*/  ULOP3.LUT UR5, UR5, 0x1, URZ, 0xfc, !UPT ;  /* 0x0000000105057892 */ /* 0x000fe2000f8efc3f */
[----:B------:R-:W-:Y:S01]  /*0f40*/  SHF.R.S32.HI R231, RZ, 0x3, R0 ;  /* 0x00000003ffe77819 */ /* 0x000fe20000011400 */
[----:B------:R-:W-:Y:S01]  /*0f50*/  IMAD.IADD R223, R18, 0x1, -R223 ;  /* 0x0000000112df7824 */ /* 0x000fe200078e0adf */
[----:B------:R-:W-:Y:S01]  /*0f60*/  SHF.R.S32.HI R7, RZ, 0x1f, R236 ;  /* 0x0000001fff077819 */ /* 0x000fe200000114ec */
[----:B------:R-:W-:Y:S01]  /*0f70*/  IMAD.U32 R0, RZ, RZ, UR4 ;  /* 0x00000004ff007e24 */ /* 0x000fe2000f8e00ff */
[----:B------:R-:W-:Y:S01]  /*0f80*/  LOP3.LUT R2, R2, 0x3fffffe, RZ, 0xc0, !PT ;  /* 0x03fffffe02027812 */ /* 0x000fe200078ec0ff */
[----:B------:R-:W-:Y:S01]  /*0f90*/  IMAD.SHL.U32 R219, R223, 0x8, RZ ;  /* 0x00000008dfdb7824 */ /* 0x000fe200078e00ff */
[-C--:B------:R-:W-:Y:S01]  /*0fa0*/  LEA.HI R6, R7, R236.reuse, RZ, 0x2 ;  /* 0x000000ec07067211 */ /* 0x080fe200078f10ff */
[----:B------:R-:W-:Y:S01]  /*0fb0*/  IMAD.SHL.U32 R18, R233, 0x8, RZ ;  /* 0x00000008e9127824 */ /* 0x000fe200078e00ff */
[----:B------:R-:W-:Y:S01]  /*0fc0*/  LEA.HI R7, R7, R236, RZ, 0x5 ;  /* 0x000000ec07077211 */ /* 0x000fe200078f28ff */
[----:B------:R-:W-:Y:S01]  /*0fd0*/  IMAD.IADD R2, R15, 0x1, -R2 ;  /* 0x000000010f027824 */ /* 0x000fe200078e0a02 */
[----:B------:R-:W-:Y:S01]  /*0fe0*/  LOP3.LUT R9, R6, 0x7ffffffc, RZ, 0xc0, !PT ;  /* 0x7ffffffc06097812 */ /* 0x000fe200078ec0ff */
[C---:B------:R-:W-:Y:S01]  /*0ff0*/  VIADD R221, R219.reuse, 0x40 ;  /* 0x00000040dbdd7836 */ /* 0x040fe20000000000 */
[----:B------:R-:W-:Y:S01]  /*1000*/  SHF.R.S32.HI R7, RZ, 0x5, R7 ;  /* 0x00000005ff077819 */ /* 0x000fe20000011407 */
[----:B------:R-:W-:Y:S01]  /*1010*/  VIADD R222, R219, 0x80 ;  /* 0x00000080dbde7836 */ /* 0x000fe20000000000 */
[----:B------:R-:W-:Y:S01]  /*1020*/  SHF.R.U32.HI R15, RZ, 0x3, R206 ;  /* 0x00000003ff0f7819 */ /* 0x000fe200000116ce */
[----:B------:R-:W-:Y:S01]  /*1030*/  IMAD.IADD R9, R236, 0x1, -R9 ;  /* 0x00000001ec097824 */ /* 0x000fe200078e0a09 */
[----:B------:R-:W-:Y:S01]  /*1040*/  SHF.R.S32.HI R12, RZ, 0x1f, R221 ;  /* 0x0000001fff0c7819 */ /* 0x000fe200000114dd */
[----:B------:R-:W-:Y:S01]  /*1050*/  IMAD.SHL.U32 R12, R207, 0x2, RZ ;  /* 0x00000002cf0c7824 */ /* 0x000fe200078e00ff */
[----:B------:R-:W-:Y:S01]  /*1060*/  SHF.R.S32.HI R21, RZ, 0x1f, R222 ;  /* 0x0000001fff157819 */ /* 0x000fe200000114de */
[----:B------:R-:W-:Y:S01]  /*1070*/  IMAD R3, R9, R14, 0x70 ;  /* 0x0000007009037424 */ /* 0x000fe200078e020e */
[----:B------:R-:W-:Y:S01]  /*1080*/  SHF.R.S32.HI R9, RZ, 0x1f, R10 ;  /* 0x0000001fff097819 */ /* 0x000fe2000001140a */
[----:B------:R-:W-:-:S03]  /*1090*/  IMAD.SHL.U32 R21, R210, 0x2, RZ ;  /* 0x00000002d2157824 */ /* 0x000fc600078e00ff */
[----:B------:R0:W-:Y:S01]  /*10a0*/  STL [R1+0x90], R3 ;  /* 0x0000900301007387 */ /* 0x0001e20000100800 */
[CC--:B------:R-:W-:Y:S02]  /*10b0*/  LEA.HI R11, R9.reuse, R10.reuse, RZ, 0x3 ;  /* 0x0000000a090b7211 */ /* 0x0c0fe400078f18ff */
[----:B------:R-:W-:Y:S02]  /*10c0*/  LEA.HI R9, R9, R10, RZ, 0x6 ;  /* 0x0000000a09097211 */ /* 0x000fe400078f30ff */
[----:B------:R-:W-:Y:S02]  /*10d0*/  SHF.R.S32.HI R10, RZ, 0x1f, R211 ;  /* 0x0000001fff0a7819 */ /* 0x000fe400000114d3 */
[----:B------:R-:W-:Y:S01]  /*10e0*/  SHF.R.S32.HI R234, RZ, 0x3, R11 ;  /* 0x00000003ffea7819 */ /* 0x000fe2000001140b */
[----:B------:R-:W-:Y:S01]  /*10f0*/  IMAD.SHL.U32 R9, R9, 0x80, RZ ;  /* 0x0000008009097824 */ /* 0x000fe200078e00ff */
[--C-:B0-----:R-:W-:Y:S02]  /*1100*/  SHF.R.S32.HI R3, RZ, 0x2, R6.reuse ;  /* 0x00000002ff037819 */ /* 0x101fe40000011406 */
[----:B------:R-:W-:-:S02]  /*1110*/  SHF.R.S32.HI R6, RZ, 0x1f, R6 ;  /* 0x0000001fff067819 */ /* 0x000fc40000011406 */
[----:B------:R-:W-:Y:S02]  /*1120*/  LOP3.LUT R9, R9, 0xffffe000, RZ, 0xc0, !PT ;  /* 0xffffe00009097812 */ /* 0x000fe400078ec0ff */
[----:B------:R-:W-:-:S04]  /*1130*/  LEA.HI R6, R6, R3, RZ, 0x3 ;  /* 0x0000000306067211 */ /* 0x000fc800078f18ff */
[----:B------:R-:W-:-:S05]  /*1140*/  LOP3.LUT R6, R6, 0xfffffff8, RZ, 0xc0, !PT ;  /* 0xfffffff806067812 */ /* 0x000fca00078ec0ff */
[----:B------:R-:W-:Y:S01]  /*1150*/  IMAD.IADD R6, R3, 0x1, -R6 ;  /* 0x0000000103067824 */ /* 0x000fe200078e0a06 */
[----:B------:R-:W-:-:S03]  /*1160*/  LOP3.LUT R3, R206, 0x38, R11, 0xf8, !PT ;  /* 0x00000038ce037812 */ /* 0x000fc600078ef80b */
[----:B------:R-:W-:Y:S01]  /*1170*/  IMAD R7, R7, 0x10, R6 ;  /* 0x0000001007077824 */ /* 0x000fe200078e0206 */
[----:B------:R-:W-:-:S03]  /*1180*/  SHF.R.S32.HI R6, RZ, 0x1f, R229 ;  /* 0x0000001fff067819 */ /* 0x000fc600000114e5 */
[----:B------:R-:W-:Y:S01]  /*1190*/  IMAD R14, R2, 0x40, R7 ;  /* 0x00000040020e7824 */ /* 0x000fe200078e0207 */
[----:B------:R-:W-:Y:S02]  /*11a0*/  LEA.HI R6, R6, R229, RZ, 0x3 ;  /* 0x000000e506067211 */ /* 0x000fe400078f18ff */
[----:B------:R-:W-:Y:S02]  /*11b0*/  LOP3.LUT R2, R212, 0x38, R11, 0xf8, !PT ;  /* 0x00000038d4027812 */ /* 0x000fe400078ef80b */
[----:B------:R-:W-:Y:S01]  /*11c0*/  STL [R1+0x8c], R14 ;  /* 0x00008c0e01007387 */ /* 0x000fe20000100800 */
[----:B------:R-:W-:Y:S01]  /*11d0*/  IMAD.SHL.U32 R6, R6, 0x40, RZ ;  /* 0x0000004006067824 */ /* 0x000fe200078e00ff */
[----:B------:R-:W-:Y:S02]  /*11e0*/  LOP3.LUT R2, R2, R213, RZ, 0x3c, !PT ;  /* 0x000000d502027212 */ /* 0x000fe400078e3cff */
[----:B------:R-:W-:Y:S02]  /*11f0*/  LOP3.LUT R7, R206, 0x38, R235, 0xf8, !PT ;  /* 0x00000038ce077812 */ /* 0x000fe400078ef8eb */
[----:B------:R-:W-:-:S02]  /*1200*/  LOP3.LUT R216, R6, 0xfffffe00, RZ, 0xc0, !PT ;  /* 0xfffffe0006d87812 */ /* 0x000fc400078ec0ff */
[----:B------:R-:W-:Y:S02]  /*1210*/  LOP3.LUT R6, R3, R15, RZ, 0x3c, !PT ;  /* 0x0000000f03067212 */ /* 0x000fe400078e3cff */
[-C--:B------:R-:W-:Y:S01]  /*1220*/  IADD3 R3, R2, R9.reuse, R214 ;  /* 0x0000000902037210 */ /* 0x080fe20007ffe0d6 */
[----:B------:R-:W-:Y:S01]  /*1230*/  IMAD.U32 R2, RZ, RZ, UR5 ;  /* 0x00000005ff027e24 */ /* 0x000fe2000f8e00ff */
[----:B------:R-:W-:Y:S02]  /*1240*/  IADD3 R6, R6, R9, R216 ;  /* 0x0000000906067210 */ /* 0x000fe40007ffe0d8 */
[----:B------:R-:W-:Y:S02]  /*1250*/  SHF.R.S32.HI R9, RZ, 0x1f, R210 ;  /* 0x0000001fff097819 */ /* 0x000fe400000114d2 */
[----:B------:R0:W-:Y:S01]  /*1260*/  STL [R1+0x1c], R2 ;  /* 0x00001c0201007387 */ /* 0x0001e20000100800 */
[----:B------:R-:W-:Y:S02]  /*1270*/  LOP3.LUT R7, R7, R15, RZ, 0x3c, !PT ;  /* 0x0000000f07077212 */ /* 0x000fe400078e3cff */
[----:B------:R-:W-:Y:S01]  /*1280*/  LEA R3, R3, UR4, 0x1 ;  /* 0x0000000403037c11 */ /* 0x000fe2000f8e08ff */
[----:B------:R1:W-:Y:S01]  /*1290*/  STL [R1+0x88], R0 ;  /* 0x0000880001007387 */ /* 0x0003e20000100800 */
[----:B------:R-:W-:-:S02]  /*12a0*/  IADD3 R7, R7, R5, R216 ;  /* 0x0000000507077210 */ /* 0x000fc40007ffe0d8 */
[----:B------:R-:W-:Y:S01]  /*12b0*/  LOP3.LUT R5, R206, 0x38, R18, 0xf8, !PT ;  /* 0x00000038ce057812 */ /* 0x000fe200078ef812 */
[----:B------:R2:W-:Y:S01]  /*12c0*/  STL [R1+0x50], R20 ;  /* 0x0000501401007387 */ /* 0x0005e20000100800 */
[----:B------:R-:W-:Y:S02]  /*12d0*/  SHF.R.S32.HI R235, RZ, 0x3, R235 ;  /* 0x00000003ffeb7819 */ /* 0x000fe400000114eb */
[----:B0-----:R-:W-:Y:S01]  /*12e0*/  LEA.HI R2, R233, R233, RZ, 0x1 ;  /* 0x000000e9e9027211 */ /* 0x001fe200078f08ff */
[----:B------:R0:W-:Y:S01]  /*12f0*/  STL [R1+0x58], R12 ;  /* 0x0000580c01007387 */ /* 0x0001e20000100800 */
[----:B------:R-:W-:Y:S02]  /*1300*/  LOP3.LUT R5, R216, R5, R15, 0xf6, !PT ;  /* 0x00000005d8057212 */ /* 0x000fe400078ef60f */
[----:B-1----:R-:W-:Y:S01]  /*1310*/  SHF.R.S32.HI R0, RZ, 0x1f, R219 ;  /* 0x0000001fff007819 */ /* 0x002fe200000114db */
[----:B------:R-:W-:Y:S01]  /*1320*/  STL [R1+0x60], R21 ;  /* 0x0000601501007387 */ /* 0x000fe20000100800 */
[----:B------:R-:W-:Y:S01]  /*1330*/  SHF.R.S32.HI R0, RZ, 0x1f, R207 ;  /* 0x0000001fff007819 */ /* 0x000fe200000114cf */
[----:B--2---:R-:W-:Y:S01]  /*1340*/  IMAD.SHL.U32 R20, R209, 0x2, RZ ;  /* 0x00000002d1147824 */ /* 0x004fe200078e00ff */
[----:B------:R-:W-:-:S02]  /*1350*/  LOP3.LUT R2, R2, 0x1ffffffe, RZ, 0xc0, !PT ;  /* 0x1ffffffe02027812 */ /* 0x000fc400078ec0ff */
[----:B------:R-:W-:Y:S01]  /*1360*/  LEA R5, R5, UR4, 0x1 ;  /* 0x0000000405057c11 */ /* 0x000fe2000f8e08ff */
[----:B0-----:R-:W-:Y:S01]  /*1370*/  IMAD.SHL.U32 R12, R211, 0x2, RZ ;  /* 0x00000002d30c7824 */ /* 0x001fe200078e00ff */
[----:B------:R-:W-:Y:S01]  /*1380*/  STL [R1+0x68], R20 ;  /* 0x0000681401007387 */ /* 0x000fe20000100800 */
[----:B------:R-:W-:-:S03]  /*1390*/  IMAD.IADD R2, R233, 0x1, -R2 ;  /* 0x00000001e9027824 */ /* 0x000fc600078e0a02 */
[----:B------:R0:W-:Y:S04]  /*13a0*/  STL [R1+0x70], R12 ;  /* 0x0000700c01007387 */ /* 0x0001e80000100800 */
[----:B------:R-:W-:Y:S01]  /*13b0*/  STL [R1+0x98], R13 ;  /* 0x0000980d01007387 */ /* 0x000fe20000100800 */
[----:B0-----:R-:W-:Y:S02]  /*13c0*/  SHF.L.U64.HI R12, R207, 0x1, R0 ;  /* 0x00000001cf0c7819 */ /* 0x001fe40000010200 */
[----:B------:R-:W-:-:S03]  /*13d0*/  SHF.L.U64.HI R0, R210, 0x1, R9 ;  /* 0x00000001d2007819 */ /* 0x000fc60000010209 */
[----:B------:R-:W-:Y:S04]  /*13e0*/  STL [R1+0x54], R12 ;  /* 0x0000540c01007387 */ /* 0x000fe80000100800 */
[----:B------:R0:W-:Y:S04]  /*13f0*/  STL [R1+0x5c], R0 ;  /* 0x00005c0001007387 */ /* 0x0001e80000100800 */
[----:B------:R-:W-:Y:S01]  /*1400*/  STL [R1+0x64], R8 ;  /* 0x0000640801007387 */ /* 0x000fe20000100800 */
[----:B0-----:R-:W-:-:S05]  /*1410*/  SHF.L.U64.HI R0, R211, 0x1, R10 ;  /* 0x00000001d3007819 */ /* 0x001fca000001020a */
[----:B------:R0:W-:Y:S04]  /*1420*/  STL [R1+0x6c], R0 ;  /* 0x00006c0001007387 */ /* 0x0001e80000100800 */
[----:B------:R-:W-:Y:S04]  /*1430*/  STL [R1+0x80], R5 ;  /* 0x0000800501007387 */ /* 0x000fe80000100800 */
[----:B------:R1:W-:Y:S01]  /*1440*/  STL [R1+0x84], R3 ;  /* 0x0000840301007387 */ /* 0x0003e20000100800 */
[----:B0-----:R-:W-:-:S05]  /*1450*/  LEA R0, R6, UR4, 0x1 ;  /* 0x0000000406007c11 */ /* 0x001fca000f8e08ff */
[----:B------:R0:W-:Y:S01]  /*1460*/  STL [R1+0x78], R0 ;  /* 0x0000780001007387 */ /* 0x0001e20000100800 */
[----:B-1----:R-:W-:-:S03]  /*1470*/  LEA R3, R7, UR4, 0x1 ;  /* 0x0000000407037c11 */ /* 0x002fc6000f8e08ff */
[----:B------:R1:W-:Y:S01]  /*1480*/  STL [R1+0x7c], R4 ;  /* 0x00007c0401007387 */ /* 0x0003e20000100800 */
[----:B0-----:R-:W-:-:S05]  /*1490*/  IMAD R0, R2, 0x8, R14 ;  /* 0x0000000802007824 */ /* 0x001fca00078e020e */
[----:B------:R1:W-:Y:S04]  /*14a0*/  STL [R1+0x94], R0 ;  /* 0x0000940001007387 */ /* 0x0003e80000100800 */
[----:B------:R1:W-:Y:S02]  /*14b0*/  STL [R1+0x74], R3 ;  /* 0x0000740301007387 */ /* 0x0003e40000100800 */
.L_x_4265:
[----:B01--4-:R-:W0:Y:S01]  /*14c0*/  LDC.64 R2, c[0x0][0xc88] ;  /* 0x00032200ff027b82 */ /* 0x013e220000000a00 */
        /* <DEDUP_REMOVED lines=10> */
[----:B------:R-:W-:Y:S02]  /*1570*/  ISETP.NE.AND.EX P1, PT, RZ, UR9, PT, P1 ;  /* 0x00000009ff007c0c */ /* 0x000fe4000bf25310 */
[----:B------:R-:W-:-:S04]  /*1580*/  ISETP.NE.U32.AND P0, PT, RZ, UR6, PT ;  /* 0x00000006ff007c0c */ /* 0x000fc8000bf05070 */
[----:B------:R-:W-:Y:S02]  /*1590*/  ISETP.NE.AND.EX P0, PT, RZ, UR7, PT, P0 ;  /* 0x00000007ff007c0c */ /* 0x000fe4000bf05300 */
[----:B--2---:R-:W-:Y:S01]  /*15a0*/  SHF.R.S32.HI R232, RZ, 0x1f, R227 ;  /* 0x0000001fffe87819 */ /* 0x004fe200000114e3 */
[C---:B------:R-:W-:Y:S02]  /*15b0*/  IMAD.SHL.U32 R225, R227.reuse, 0x4, RZ ;  /* 0x00000004e3e17824 */ /* 0x040fe400078e00ff */
[C---:B------:R-:W-:Y:S02]  /*15c0*/  @P2 LEA R2, P3, R227.reuse, UR4, 0x2 ;  /* 0x00000004e3022c11 */ /* 0x040fe4000f8610ff */
[C-C-:B------:R-:W-:Y:S02]  /*15d0*/  SHF.L.U64.HI R226, R227.reuse, 0x2, R232.reuse ;  /* 0x00000002e3e27819 */ /* 0x140fe400000102e8 */
[----:B------:R-:W-:Y:S01]  /*15e0*/  @P2 LEA.HI.X R3, R227, UR5, R232, 0x2, P3 ;  /* 0x00000005e3032c11 */ /* 0x000fe200098f14e8 */
[----:B------:R-:W-:Y:S01]  /*15f0*/  ULDC UR4, c[0x0][0x288] ;  /* 0x0000a20000047ab9 */ /* 0x000fe20000000800 */
[----:B---3--:R-:W-:-:S03]  /*1600*/  IADD3 R6, P4, R225, UR6, RZ ;  /* 0x00000006e1067c10 */ /* 0x008fc6000ff9e0ff */
[----:B------:R0:W5:Y:S01]  /*1610*/  @P2 LDG.E R9, desc[UR60][R2.64] ;  /* 0x0000003c02092981 */ /* 0x000162000c1e1900 */
[----:B------:R-:W-:Y:S01]  /*1620*/  @P1 IADD3 R4, P2, R225, UR8, RZ ;  /* 0x00000008e1041c10 */ /* 0x000fe2000ff5e0ff */
[----:B------:R-:W-:Y:S01]  /*1630*/  IMAD.U32 R152, RZ, RZ, UR4 ;  /* 0x00000004ff987e24 */ /* 0x000fe2000f8e00ff */
[C---:B------:R-:W-:Y:S01]  /*1640*/  IADD3.X R7, R226.reuse, UR7, RZ, P4, !PT ;  /* 0x00000007e2077c10 */ /* 0x040fe2000a7fe4ff */
[----:B------:R-:W-:Y:S01]  /*1650*/  ULDC.64 UR4, c[0x0][0x418] ;  /* 0x0001060000047ab9 */ /* 0x000fe20000000a00 */
[----:B------:R-:W-:-:S03]  /*1660*/  @P1 IADD3.X R5, R226, UR9, RZ, P2, !PT ;  /* 0x00000009e2051c10 */ /* 0x000fc600097fe4ff */
[----:B------:R0:W5:Y:S01]  /*1670*/  @P0 LDG.E R123, desc[UR60][R6.64] ;  /* 0x0000003c067b0981 */ /* 0x000162000c1e1900 */
[----:B------:R-:W-:Y:S01]  /*1680*/  UISETP.NE.U32.AND UP0, UPT, UR4, URZ, UPT ;  /* 0x0000003f0400728c */ /* 0x000fe2000bf05070 */
[----:B------:R-:W-:Y:S02]  /*1690*/  ULDC.64 UR8, c[0x0][0xa20] ;  /* 0x0002880000087ab9 */ /* 0x000fe40000000a00 */
[----:B------:R0:W5:Y:S01]  /*16a0*/  @P1 LDG.E R152, desc[UR60][R4.64] ;  /* 0x0000003c04981981 */ /* 0x000162000c1e1900 */
[----:B------:R-:W-:Y:S01]  /*16b0*/  UISETP.NE.AND.EX UP0, UPT, UR5, URZ, UPT, UP0 ;  /* 0x0000003f0500728c */ /* 0x000fe2000bf05300 */
[----:B------:R-:W-:Y:S01]  /*16c0*/  ULDC UR4, c[0x0][0x424] ;  /* 0x0001090000047ab9 */ /* 0x000fe20000000800 */
[----:B------:R-:W-:Y:S02]  /*16d0*/  ISETP.NE.U32.AND P2, PT, RZ, UR8, PT ;  /* 0x00000008ff007c0c */ /* 0x000fe4000bf45070 */
[----:B------:R-:W-:Y:S01]  /*16e0*/  USEL UR4, UR4, 0x1, UP0 ;  /* 0x0000000104047887 */ /* 0x000fe20008000000 */
[----:B------:R-:W-:Y:S01]  /*16f0*/  ULDC UR5, c[0x0][0x2f0] ;  /* 0x0000bc0000057ab9 */ /* 0x000fe20000000800 */
[----:B------:R-:W-:-:S02]  /*1700*/  ISETP.NE.AND.EX P2, PT, RZ, UR9, PT, P2 ;  /* 0x00000009ff007c0c */ /* 0x000fc4000bf45320 */
[----:B------:R-:W-:-:S03]  /*1710*/  UIMAD UR4, UR4, UR5, URZ ;  /* 0x00000005040472a4 */ /* 0x000fc6000f8e023f */
[----:B------:R-:W-:Y:S01]  /*1720*/  ULDC UR5, c[0x0][0x348] ;  /* 0x0000d20000057ab9 */ /* 0x000fe20000000800 */
[----:B------:R-:W-:Y:S02]  /*1730*/  IMAD.MOV.U32 R230, RZ, RZ, R133 ;  /* 0x000000ffffe67224 */ /* 0x000fe400078e0085 */
[----:B------:R-:W-:Y:S02]  /*1740*/  IMAD.MOV.U32 R224, RZ, RZ, R134 ;  /* 0x000000ffffe07224 */ /* 0x000fe400078e0086 */
[----:B------:R-:W-:Y:S01]  /*1750*/  IMAD.MOV.U32 R25, RZ, RZ, R227 ;  /* 0x000000ffff197224 */ /* 0x000fe200078e00e3 */
[----:B0-----:R-:W-:Y:S06]  /*1760*/  @P1 BRA `(.L_x_4061) ;  /* 0x0000000000241947 */ /* 0x001fec0003800000 */
        /* <DEDUP_REMOVED lines=9> */
.L_x_4061:
[----:B------:R-:W-:Y:S02]  /*1800*/  IMAD.U32 R2, RZ, RZ, UR5 ;  /* 0x00000005ff027e24 */ /* 0x000fe4000f8e00ff */
[----:B------:R-:W-:Y:S01]  /*1810*/  IMAD.U32 R26, RZ, RZ, UR4 ;  /* 0x00000004ff1a7e24 */ /* 0x000fe2000f8e00ff */
[----:B------:R-:W-:Y:S06]  /*1820*/  @!P2 BRA `(.L_x_4062) ;  /* 0x000000000010a947 */ /* 0x000fec0003800000 */
[----:B------:R-:W-:-:S04]  /*1830*/  IADD3 R4, P0, R225, UR8, RZ ;  /* 0x00000008e1047c10 */ /* 0x000fc8000ff1e0ff */
[----:B------:R-:W-:-:S05]  /*1840*/  IADD3.X R5, R226, UR9, RZ, P0, !PT ;  /* 0x00000009e2057c10 */ /* 0x000fca00087fe4ff */
[----:B------:R0:W5:Y:S01]  /*1850*/  LDG.E R26, desc[UR60][R4.64] ;  /* 0x0000003c041a7981 */ /* 0x000162000c1e1900 */
[----:B------:R-:W-:Y:S05]  /*1860*/  BRA `(.L_x_4063) ;  /* 0x0000000000107947 */ /* 0x000fea0003800000 */
.L_x_4062:
[----:B------:R-:W-:Y:S05]  /*1870*/  @!P0 BRA `(.L_x_4063) ;  /* 0x00000000000c8947 */ /* 0x000fea0003800000 */
[----:B------:R-:W2:Y:S04]  /*1880*/  LDG.E R3, desc[UR60][R6.64] ;  /* 0x0000003c06037981 */ /* 0x000ea8000c1e1900 */
[----:B------:R-:W2:Y:S02]  /*1890*/  LDG.E R26, desc[UR60][R6.64+0x4] ;  /* 0x0000043c061a7981 */ /* 0x000ea4000c1e1900 */
[----:B--2---:R-:W-:-:S07]  /*18a0*/  IMAD.IADD R26, R26, 0x1, -R3 ;  /* 0x000000011a1a7824 */ /* 0x004fce00078e0a03 */
.L_x_4063:
[----:B------:R-:W-:Y:S02]  /*18b0*/  ULDC.64 UR4, c[0x0][0xa10] ;  /* 0x0002840000047ab9 */ /* 0x000fe40000000a00 */
        /* <DEDUP_REMOVED lines=11> */
[----:B0-----:R-:W-:-:S12]  /*1970*/  IMAD.MOV.U32 R4, RZ, RZ, RZ ;  /* 0x000000ffff047224 */ /* 0x001fd800078e00ff */
[----:B------:R-:W-:-:S04]  /*1980*/  @P1 IADD3 R6, P2, R225, UR4, RZ ;  /* 0x00000004e1061c10 */ /* 0x000fc8000ff5e0ff */
[----:B------:R-:W-:-:S05]  /*1990*/  @P1 IADD3.X R7, R226, UR5, RZ, P2, !PT ;  /* 0x00000005e2071c10 */ /* 0x000fca00097fe4ff */
[----:B------:R0:W5:Y:S01]  /*19a0*/  @P1 LDG.E R148, desc[UR60][R6.64] ;  /* 0x0000003c06941981 */ /* 0x000162000c1e1900 */
[----:B------:R-:W-:Y:S01]  /*19b0*/  PLOP3.LUT P2, PT, PT, PT, PT, 0x80, 0x0 ;  /* 0x000000000000781c */ /* 0x000fe20003f4f070 */
[----:B--2---:R-:W-:Y:S02]  /*19c0*/  @P0 IMAD.IADD R2, R3, 0x1, -R0 ;  /* 0x0000000103020824 */ /* 0x004fe400078e0a00 */
[----:B------:R-:W-:Y:S02]  /*19d0*/  IMAD.MOV R0, RZ, RZ, -R9 ;  /* 0x000000ffff007224 */ /* 0x000fe400078e0a09 */
[----:B------:R-:W-:-:S03]  /*19e0*/  IMAD.IADD R153, R9, 0x1, R2 ;  /* 0x0000000109997824 */ /* 0x000fc600078e0202 */
[----:B------:R-:W-:Y:S01]  /*19f0*/  VIMNMX R0, RZ, R0, !PT ;  /* 0x00000000ff007248 */ /* 0x000fe20007fe0100 */
[----:B------:R-:W-:-:S04]  /*1a00*/  VIADD R5, R153, 0x6f ;  /* 0x0000006f99057836 */ /* 0x000fc80000000000 */
[----:B------:R-:W-:-:S05]  /*1a10*/  IMAD.HI R4, R5, -0x6db6db6d, R4 ;  /* 0x9249249305047827 */ /* 0x000fca00078e0204 */
[----:B------:R-:W-:-:S04]  /*1a20*/  SHF.R.U32.HI R155, RZ, 0x1f, R4 ;  /* 0x0000001fff9b7819 */ /* 0x000fc80000011604 */
[----:B------:R-:W-:Y:S02]  /*1a30*/  LEA.HI.SX32 R155, R4, R155, 0x1a ;  /* 0x0000009b049b7211 */ /* 0x000fe400078fd2ff */
[----:B------:R-:W-:-:S03]  /*1a40*/  SHF.R.U32.HI R4, RZ, 0x4, R0 ;  /* 0x00000004ff047819 */ /* 0x000fc60000011600 */
[----:B------:R-:W-:Y:S02]  /*1a50*/  IMAD R3, R155, 0x70, -R9 ;  /* 0x000000709b037824 */ /* 0x000fe400078e0a09 */
[----:B------:R-:W-:-:S03]  /*1a60*/  IMAD.WIDE.U32 R4, R4, 0x24924925, RZ ;  /* 0x2492492504047825 */ /* 0x000fc600078e00ff */
[----:B------:R-:W-:Y:S01]  /*1a70*/  VIMNMX R3, R3, R2, PT ;  /* 0x0000000203037248 */ /* 0x000fe20003fe0100 */
[----:B------:R-:W-:-:S03]  /*1a80*/  IMAD.MOV.U32 R135, RZ, RZ, R5 ;  /* 0x000000ffff877224 */ /* 0x000fc600078e0005 */
[----:B------:R-:W-:Y:S01]  /*1a90*/  ISETP.GT.AND P0, PT, R3, R0, PT ;  /* 0x000000000300720c */ /* 0x000fe20003f04270 */
[----:B------:R-:W-:-:S12]  /*1aa0*/  IMAD.MOV.U32 R24, RZ, RZ, R135 ;  /* 0x000000ffff187224 */ /* 0x000fd800078e0087 */
[----:B0-----:R-:W-:Y:S02]  /*1ab0*/  @P0 VIADD R7, R3, 0x6f ;  /* 0x0000006f03070836 */ /* 0x001fe40000000000 */
[----:B------:R-:W-:-:S04]  /*1ac0*/  @P0 IMAD.MOV.U32 R6, RZ, RZ, RZ ;  /* 0x000000ffff060224 */ /* 0x000fc800078e00ff */
[----:B------:R-:W-:-:S05]  /*1ad0*/  @P0 IMAD.HI R6, R7, -0x6db6db6d, R6 ;  /* 0x9249249307060827 */ /* 0x000fca00078e0206 */
[----:B------:R-:W-:-:S04]  /*1ae0*/  @P0 SHF.R.U32.HI R3, RZ, 0x1f, R6 ;  /* 0x0000001fff030819 */ /* 0x000fc80000011606 */
[----:B------:R-:W-:-:S04]  /*1af0*/  @P0 LEA.HI.SX32 R24, R6, R3, 0x1a ;  /* 0x0000000306180211 */ /* 0x000fc800078fd2ff */
        /* <DEDUP_REMOVED lines=22> */
.L_x_4066:
[----:B------:R-:W-:Y:S05]  /*1c60*/  BSYNC B6 ;  /* 0x0000000000067941 */ /* 0x000fea0003800000 */
.L_x_4065:
        /* <DEDUP_REMOVED lines=20> */
.L_x_4068:
[----:B------:R-:W-:Y:S05]  /*1db0*/  BSYNC B6 ;  /* 0x0000000000067941 */ /* 0x000fea0003800000 */
.L_x_4067:
[----:B------:R-:W-:Y:S01]  /*1dc0*/  ULDC.64 UR4, c[0x0][0x9f8] ;  /* 0x00027e0000047ab9 */ /* 0x000fe20000000a00 */
[----:B------:R-:W2:Y:S01]  /*1dd0*/  LDL.LU R28, [R1+0x8] ;  /* 0x00000800011c7983 */ /* 0x000ea20000300800 */
[----:B------:R-:W-:Y:S01]  /*1de0*/  ISETP.NE.U32.AND P0, PT, RZ, UR4, PT ;  /* 0x00000004ff007c0c */ /* 0x000fe2000bf05070 */
[----:B------:R-:W-:Y:S01]  /*1df0*/  VIADD R0, R18, 0x20 ;  /* 0x0000002012007836 */ /* 0x000fe20000000000 */
[----:B------:R-:W-:Y:S01]  /*1e00*/  SHF.R.S32.HI R11, RZ, 0x1f, R134 ;  /* 0x0000001fff0b7819 */ /* 0x000fe20000011486 */
[----:B------:R-:W0:Y:S01]  /*1e10*/  LDC.64 R114, c[0x0][0x300] ;  /* 0x0000c000ff727b82 */ /* 0x000e220000000a00 */
[----:B------:R-:W-:Y:S01]  /*1e20*/  ISETP.NE.AND.EX P0, PT, RZ, UR5, PT, P0 ;  /* 0x00000005ff007c0c */ /* 0x000fe2000bf05300 */
[----:B------:R-:W-:Y:S01]  /*1e30*/  ULDC UR6, c[0x0][0x2f4] ;  /* 0x0000bd0000067ab9 */ /* 0x000fe20000000800 */
[----:B------:R-:W-:Y:S01]  /*1e40*/  SHF.R.S32.HI R19, RZ, 0x1f, R18 ;  /* 0x0000001fff137819 */ /* 0x000fe20000011412 */
[----:B------:R-:W-:Y:S01]  /*1e50*/  IMAD.IADD R123, R123, 0x1, R26 ;  /* 0x000000017b7b7824 */ /* 0x000fe200078e021a */
[----:B------:R-:W-:-:S03]  /*1e60*/  ULDC.64 UR8, c[0x0][0xa08] ;  /* 0x0002820000087ab9 */ /* 0x000fc60000000a00 */
[----:B------:R-:W1:Y:S06]  /*1e70*/  LDC.64 R108, c[0x0][0x408] ;  /* 0x00010200ff6c7b82 */ /* 0x000e6c0000000a00 */
[----:B------:R-:W-:Y:S02]  /*1e80*/  @P0 IADD3 R4, P1, R225, UR4, RZ ;  /* 0x00000004e1040c10 */ /* 0x000fe4000ff3e0ff */
[----:B------:R-:W3:Y:S02]  /*1e90*/  LDC.64 R102, c[0x0][0x3f8] ;  /* 0x0000fe00ff667b82 */ /* 0x000ee40000000a00 */
[----:B------:R-:W-:Y:S01]  /*1ea0*/  @P0 IADD3.X R5, R226, UR5, RZ, P1, !PT ;  /* 0x00000005e2050c10 */ /* 0x000fe20008ffe4ff */
[----:B------:R-:W-:-:S04]  /*1eb0*/  ULDC.64 UR4, c[0x0][0x330] ;  /* 0x0000cc0000047ab9 */ /* 0x000fc80000000a00 */
[----:B------:R4:W2:Y:S01]  /*1ec0*/  @P0 LDG.E R25, desc[UR60][R4.64] ;  /* 0x0000003c04190981 */ /* 0x0008a2000c1e1900 */
[----:B------:R-:W-:Y:S01]  /*1ed0*/  ISETP.GE.AND P1, PT, R0, UR6, PT ;  /* 0x0000000600007c0c */ /* 0x000fe2000bf26270 */
[----:B------:R-:W-:Y:S01]  /*1ee0*/  IMAD R3, R11, UR4, RZ ;  /* 0x000000040b037c24 */ /* 0x000fe2000f8e02ff */
[----:B------:R-:W-:Y:S01]  /*1ef0*/  ISETP.GE.AND P0, PT, R18, UR6, PT ;  /* 0x0000000612007c0c */ /* 0x000fe2000bf06270 */
[C---:B------:R-:W-:Y:S01]  /*1f00*/  IMAD.WIDE.U32 R116, R134.reuse, UR4, R18 ;  /* 0x0000000486747c25 */ /* 0x040fe2000f8e0012 */
[----:B------:R-:W-:Y:S01]  /*1f10*/  SHF.R.S32.HI R15, RZ, 0x1f, R123 ;  /* 0x0000001fff0f7819 */ /* 0x000fe2000001147b */
[----:B------:R-:W1:Y:S01]  /*1f20*/  LDC R31, c[0x0][0x3f4] ;  /* 0x0000fd00ff1f7b82 */ /* 0x000e620000000800 */
[----:B------:R-:W-:Y:S01]  /*1f30*/  SEL R6, RZ, 0x1, P0 ;  /* 0x00000001ff067807 */ /* 0x000fe20000000000 */
[----:B------:R-:W-:Y:S01]  /*1f40*/  IMAD R3, R134, UR5, R3 ;  /* 0x0000000586037c24 */ /* 0x000fe2000f8e0203 */
[----:B------:R-:W-:Y:S01]  /*1f50*/  ULDC.64 UR4, c[0x0][0x308] ;  /* 0x0000c20000047ab9 */ /* 0x000fe20000000a00 */
[----:B----4-:R-:W-:Y:S01]  /*1f60*/  SEL R4, RZ, 0xffffffff, P1 ;  /* 0xffffffffff047807 */ /* 0x010fe20000800000 */
[----:B------:R-:W-:Y:S01]  /*1f70*/  VIADD R5, R18, 0x80 ;  /* 0x0000008012057836 */ /* 0x000fe20000000000 */
[----:B------:R-:W-:Y:S01]  /*1f80*/  SHF.R.S32.HI R150, RZ, 0x1f, R204 ;  /* 0x0000001fff967819 */ /* 0x000fe200000114cc */
[----:B------:R-:W-:Y:S01]  /*1f90*/  IMAD.IADD R117, R117, 0x1, R3 ;  /* 0x0000000175757824 */ /* 0x000fe200078e0203 */
[----:B------:R-:W-:Y:S01]  /*1fa0*/  SHF.R.S32.HI R23, RZ, 0x1f, R22 ;  /* 0x0000001fff177819 */ /* 0x000fe20000011416 */
[----:B------:R-:W-:Y:S01]  /*1fb0*/  IMAD.SHL.U32 R7, R4, 0x2, RZ ;  /* 0x0000000204077824 */ /* 0x000fe200078e00ff */
[----:B------:R-:W-:Y:S01]  /*1fc0*/  ISETP.GE.AND P2, PT, R5, UR6, PT ;  /* 0x0000000605007c0c */ /* 0x000fe2000bf46270 */
[C---:B------:R-:W-:Y:S01]  /*1fd0*/  VIADD R3, R18.reuse, 0x40 ;  /* 0x0000004012037836 */ /* 0x040fe20000000000 */
[----:B------:R-:W-:Y:S01]  /*1fe0*/  SHF.R.U32.HI R20, RZ, 0x3, R206 ;  /* 0x00000003ff147819 */ /* 0x000fe200000116ce */
[----:B------:R-:W-:Y:S01]  /*1ff0*/  VIADD R4, R18, 0x60 ;  /* 0x0000006012047836 */ /* 0x000fe20000000000 */
[----:B------:R-:W-:Y:S01]  /*2000*/  LOP3.LUT R8, R7, 0x2, R6, 0xe2, !PT ;  /* 0x0000000207087812 */ /* 0x000fe200078ee206 */
[-C--:B0-----:R-:W-:Y:S01]  /*2010*/  IMAD R12, R15, R114.reuse, RZ ;  /* 0x000000720f0c7224 */ /* 0x081fe200078e02ff */
[----:B------:R-:W-:Y:S01]  /*2020*/  ISETP.GE.AND P0, PT, R3, UR6, PT ;  /* 0x0000000603007c0c */ /* 0x000fe2000bf06270 */
[----:B------:R-:W-:Y:S01]  /*2030*/  IMAD.WIDE.U32 R6, R123, R114, RZ ;  /* 0x000000727b067225 */ /* 0x000fe200078e00ff */
[----:B------:R-:W-:-:S02]  /*2040*/  ISETP.GE.AND P1, PT, R4, UR6, PT ;  /* 0x0000000604007c0c */ /* 0x000fc4000bf26270 */
[----:B------:R-:W-:Y:S01]  /*2050*/  SEL R9, RZ, 0x4, P0 ;  /* 0x00000004ff097807 */ /* 0x000fe20000000000 */
[----:B------:R-:W-:Y:S01]  /*2060*/  IMAD R13, R123, R115, R12 ;  /* 0x000000737b0d7224 */ /* 0x000fe200078e020c */
[----:B------:R-:W-:Y:S01]  /*2070*/  SEL R10, RZ, 0x8, P1 ;  /* 0x00000008ff0a7807 */ /* 0x000fe20000800000 */
[----:B------:R-:W-:Y:S01]  /*2080*/  IMAD R11, R11, UR4, RZ ;  /* 0x000000040b0b7c24 */ /* 0x000fe2000f8e02ff */
[----:B------:R-:W-:Y:S01]  /*2090*/  ISETP.NE.U32.AND P0, PT, RZ, UR8, PT ;  /* 0x00000008ff007c0c */ /* 0x000fe2000bf05070 */
[----:B------:R-:W-:Y:S01]  /*20a0*/  IMAD.IADD R7, R7, 0x1, R13 ;  /* 0x0000000107077824 */ /* 0x000fe200078e020d */
[----:B------:R-:W-:Y:S01]  /*20b0*/  LOP3.LUT R8, R10, R8, R9, 0xfe, !PT ;  /* 0x000000080a087212 */ /* 0x000fe200078efe09 */
[C---:B------:R-:W-:Y:S01]  /*20c0*/  IMAD R11, R134.reuse, UR5, R11 ;  /* 0x00000005860b7c24 */ /* 0x040fe2000f8e020b */
[----:B------:R-:W-:Y:S01]  /*20d0*/  SEL R9, RZ, 0x10, P2 ;  /* 0x00000010ff097807 */ /* 0x000fe20001000000 */
[----:B------:R-:W-:Y:S01]  /*20e0*/  IMAD.WIDE.U32 R6, R134, UR4, R6 ;  /* 0x0000000486067c25 */ /* 0x000fe2000f8e0006 */
[----:B------:R-:W-:Y:S01]  /*20f0*/  ISETP.NE.AND.EX P0, PT, RZ, UR9, PT, P0 ;  /* 0x00000009ff007c0c */ /* 0x000fe2000bf05300 */
[----:B------:R-:W-:Y:S01]  /*2100*/  ULDC.64 UR4, c[0x0][0x310] ;  /* 0x0000c40000047ab9 */ /* 0x000fe20000000a00 */
[----:B------:R-:W-:Y:S01]  /*2110*/  LOP3.LUT R30, R8, R9, RZ, 0xfc, !PT ;  /* 0x00000009081e7212 */ /* 0x000fe200078efcff */
[----:B------:R-:W-:Y:S01]  /*2120*/  IMAD.IADD R7, R7, 0x1, R11 ;  /* 0x0000000107077824 */ /* 0x000fe200078e020b */
[-C--:B-1----:R-:W-:Y:S01]  /*2130*/  ISETP.GE.AND P1, PT, R0, R31.reuse, PT ;  /* 0x0000001f0000720c */ /* 0x082fe20003f26270 */
[----:B------:R-:W-:Y:S01]  /*2140*/  IMAD.WIDE.U32 R112, R204, R108, R22 ;  /* 0x0000006ccc707225 */ /* 0x000fe200078e0016 */
[----:B------:R-:W-:-:S02]  /*2150*/  ISETP.GE.AND P3, PT, R3, R31, PT ;  /* 0x0000001f0300720c */ /* 0x000fc40003f66270 */
[----:B------:R-:W-:Y:S01]  /*2160*/  LOP3.LUT P2, RZ, R220, 0x4, RZ, 0xc0, !PT ;  /* 0x00000004dcff7812 */ /* 0x000fe2000784c0ff */
[----:B------:R-:W-:Y:S01]  /*2170*/  IMAD.WIDE.U32 R110, R204, R108, R18 ;  /* 0x0000006ccc6e7225 */ /* 0x000fe200078e0012 */
[----:B------:R-:W-:Y:S02]  /*2180*/  SHF.L.U64.HI R138, R114, 0x6, R115 ;  /* 0x00000006728a7819 */ /* 0x000fe40000010273 */
[----:B------:R-:W-:Y:S01]  /*2190*/  SHF.R.S32.HI R151, RZ, 0x1f, R229 ;  /* 0x0000001fff977819 */ /* 0x000fe200000114e5 */
[----:B---3--:R-:W-:-:S04]  /*21a0*/  IMAD.WIDE.U32 R106, R204, R102, R22 ;  /* 0x00000066cc6a7225 */ /* 0x008fc800078e0016 */
[----:B------:R-:W-:-:S04]  /*21b0*/  IMAD.WIDE.U32 R104, R204, R102, R18 ;  /* 0x00000066cc687225 */ /* 0x000fc800078e0012 */
[----:B------:R-:W-:Y:S02]  /*21c0*/  IMAD.SHL.U32 R132, R31, 0x2, RZ ;  /* 0x000000021f847824 */ /* 0x000fe400078e00ff */
[----:B------:R-:W-:Y:S02]  /*21d0*/  IMAD R35, R103, 0x70, RZ ;  /* 0x0000007067237824 */ /* 0x000fe400078e02ff */
[----:B------:R-:W-:Y:S02]  /*21e0*/  IMAD R33, R115, 0x70, RZ ;  /* 0x0000007073217824 */ /* 0x000fe400078e02ff */
[----:B------:R-:W-:Y:S02]  /*21f0*/  IMAD.SHL.U32 R139, R114, 0x40, RZ ;  /* 0x00000040728b7824 */ /* 0x000fe400078e00ff */
[----:B------:R-:W-:Y:S01]  /*2200*/  IMAD R137, R109, 0x70, RZ ;  /* 0x000000706d897824 */ /* 0x000fe200078e02ff */
[----:B--2---:R-:W-:-:S04]  /*2210*/  LOP3.LUT R28, R28, 0xfffffffe, RZ, 0xc0, !PT ;  /* 0xfffffffe1c1c7812 */ /* 0x004fc800078ec0ff */
[----:B------:R-:W-:-:S04]  /*2220*/  @P3 LOP3.LUT R28, R28, 0x1, RZ, 0xfc, !PT ;  /* 0x000000011c1c3812 */ /* 0x000fc800078efcff */
[----:B------:R-:W-:-:S04]  /*2230*/  LOP3.LUT R28, R28, 0xfffffffb, RZ, 0xc0, !PT ;  /* 0xfffffffb1c1c7812 */ /* 0x000fc800078ec0ff */
[----:B------:R-:W-:-:S05]  /*2240*/  @P2 LOP3.LUT R28, R28, 0x4, RZ, 0xfc, !PT ;  /* 0x000000041c1c2812 */ /* 0x000fca00078efcff */
[----:B------:R0:W-:Y:S01]  /*2250*/  STL [R1+0x8], R28 ;  /* 0x0000081c01007387 */ /* 0x0001e20000100800 */
[----:B------:R-:W-:Y:S02]  /*2260*/  SHF.R.S32.HI R8, RZ, 0x1f, R25 ;  /* 0x0000001fff087819 */ /* 0x000fe40000011419 */
[----:B------:R-:W-:Y:S02]  /*2270*/  SEL R39, R25, RZ, !P0 ;  /* 0x000000ff19277207 */ /* 0x000fe40004000000 */
[----:B------:R-:W-:Y:S01]  /*2280*/  SEL R10, R8, RZ, !P0 ;  /* 0x000000ff080a7207 */ /* 0x000fe20004000000 */
[----:B------:R-:W-:Y:S02]  /*2290*/  IMAD R8, R150, R108, RZ ;  /* 0x0000006c96087224 */ /* 0x000fe400078e02ff */
[----:B------:R-:W-:-:S04]  /*22a0*/  IMAD.WIDE.U32 R118, R39, UR4, R6 ;  /* 0x0000000427767c25 */ /* 0x000fc8000f8e0006 */
[----:B------:R-:W-:Y:S02]  /*22b0*/  IMAD R12, R10, UR4, RZ ;  /* 0x000000040a0c7c24 */ /* 0x000fe4000f8e02ff */
[----:B------:R-:W-:Y:S02]  /*22c0*/  IMAD R11, R204, R109, R8 ;  /* 0x0000006dcc0b7224 */ /* 0x000fe400078e0208 */
[----:B------:R-:W-:Y:S01]  /*22d0*/  IMAD R13, R39, UR5, R12 ;  /* 0x00000005270d7c24 */ /* 0x000fe2000f8e020c */
[----:B------:R-:W-:Y:S01]  /*22e0*/  ULDC.64 UR4, c[0x0][0x338] ;  /* 0x0000ce0000047ab9 */ /* 0x000fe20000000a00 */
[-C--:B------:R-:W-:Y:S02]  /*22f0*/  IMAD R6, R150, R114.reuse, RZ ;  /* 0x0000007296067224 */ /* 0x080fe400078e02ff */
[----:B------:R-:W-:-:S04]  /*2300*/  IMAD.WIDE.U32 R8, R204, R114, R18 ;  /* 0x00000072cc087225 */ /* 0x000fc800078e0012 */
[----:B------:R-:W-:Y:S01]  /*2310*/  IMAD R12, R204, R115, R6 ;  /* 0x00000073cc0c7224 */ /* 0x000fe200078e0206 */
[----:B------:R-:W-:Y:S01]  /*2320*/  IADD3 R6, P0, R118, R8, RZ ;  /* 0x0000000876067210 */ /* 0x000fe20007f1e0ff */
[----:B------:R-:W-:Y:S02]  /*2330*/  IMAD.IADD R7, R119, 0x1, R13 ;  /* 0x0000000177077824 */ /* 0x000fe400078e020d */
[----:B------:R-:W-:Y:S02]  /*2340*/  IMAD R10, R10, UR4, RZ ;  /* 0x000000040a0a7c24 */ /* 0x000fe4000f8e02ff */
[----:B------:R-:W-:Y:S01]  /*2350*/  IMAD.IADD R113, R113, 0x1, R11 ;  /* 0x0000000171717824 */ /* 0x000fe200078e020b */
[----:B------:R-:W-:Y:S01]  /*2360*/  IADD3.X R8, R7, R9, R12, P0, !PT ;  /* 0x0000000907087210 */ /* 0x000fe200007fe40c */
[----:B------:R-:W-:Y:S01]  /*2370*/  IMAD R9, R150, R102, RZ ;  /* 0x0000006696097224 */ /* 0x000fe200078e02ff */
[----:B------:R-:W-:Y:S01]  /*2380*/  ISETP.GE.AND P0, PT, R18, R31, PT ;  /* 0x0000001f1200720c */ /* 0x000fe20003f06270 */
[----:B------:R-:W-:Y:S01]  /*2390*/  IMAD.IADD R111, R11, 0x1, R111 ;  /* 0x000000010b6f7824 */ /* 0x000fe200078e026f */
[C---:B------:R-:W-:Y:S01]  /*23a0*/  SEL R11, R31.reuse, RZ, P1 ;  /* 0x000000ff1f0b7207 */ /* 0x040fe20000800000 */
[----:B------:R-:W-:Y:S01]  /*23b0*/  IMAD R13, R204, R103, R9 ;  /* 0x00000067cc0d7224 */ /* 0x000fe200078e0209 */
[----:B------:R-:W-:Y:S01]  /*23c0*/  SEL R9, R31, RZ, P0 ;  /* 0x000000ff1f097207 */ /* 0x000fe20000000000 */
[----:B------:R-:W-:-:S04]  /*23d0*/  IMAD.WIDE.U32 R116, R39, UR4, R116 ;  /* 0x0000000427747c25 */ /* 0x000fc8000f8e0074 */
[----:B------:R-:W-:Y:S01]  /*23e0*/  IMAD R39, R39, UR5, R10 ;  /* 0x0000000527277c24 */ /* 0x000fe2000f8e020a */
[----:B------:R-:W-:Y:S01]  /*23f0*/  SEL R10, R31, RZ, P3 ;  /* 0x000000ff1f0a7207 */ /* 0x000fe20001800000 */
[----:B------:R-:W-:Y:S01]  /*2400*/  IMAD.IADD R9, R18, 0x1, R9 ;  /* 0x0000000112097824 */ /* 0x000fe200078e0209 */
[----:B------:R-:W-:Y:S01]  /*2410*/  IADD3 R122, P3, R204, R123, RZ ;  /* 0x0000007bcc7a7210 */ /* 0x000fe20007f7e0ff */
[----:B------:R-:W-:Y:S02]  /*2420*/  IMAD.IADD R11, R0, 0x1, R11 ;  /* 0x00000001000b7824 */ /* 0x000fe400078e020b */
[----:B------:R-:W-:Y:S01]  /*2430*/  IMAD.IADD R14, R3, 0x1, R10 ;  /* 0x00000001030e7824 */ /* 0x000fe200078e020a */
[----:B------:R-:W-:Y:S01]  /*2440*/  SHF.R.S32.HI R10, RZ, 0x1f, R9 ;  /* 0x0000001fff0a7819 */ /* 0x000fe20000011409 */
[----:B------:R-:W-:Y:S01]  /*2450*/  IMAD.IADD R107, R107, 0x1, R13 ;  /* 0x000000016b6b7824 */ /* 0x000fe200078e020d */
[----:B------:R-:W-:Y:S01]  /*2460*/  SHF.R.S32.HI R12, RZ, 0x1f, R11 ;  /* 0x0000001fff0c7819 */ /* 0x000fe2000001140b */
[----:B------:R-:W-:Y:S01]  /*2470*/  IMAD.IADD R105, R13, 0x1, R105 ;  /* 0x000000010d697824 */ /* 0x000fe200078e0269 */
[-C--:B------:R-:W-:Y:S01]  /*2480*/  LEA.HI R25, R10, R9.reuse, RZ, 0x3 ;  /* 0x000000090a197211 */ /* 0x080fe200078f18ff */
[----:B-----5:R-:W-:Y:S01]  /*2490*/  IMAD.WIDE.U32 R106, R148, R102, R106 ;  /* 0x00000066946a7225 */ /* 0x020fe200078e006a */
[----:B------:R-:W-:-:S02]  /*24a0*/  LEA.HI R9, R10, R9, RZ, 0x6 ;  /* 0x000000090a097211 */ /* 0x000fc400078f30ff */
[-C--:B------:R-:W-:Y:S01]  /*24b0*/  LEA.HI R10, R12, R11.reuse, RZ, 0x6 ;  /* 0x0000000b0c0a7211 */ /* 0x080fe200078f30ff */
[----:B------:R-:W-:Y:S01]  /*24c0*/  IMAD.WIDE.U32 R104, R148, R102, R104 ;  /* 0x0000006694687225 */ /* 0x000fe200078e0068 */
[----:B------:R-:W-:Y:S02]  /*24d0*/  LEA.HI R27, R12, R11, RZ, 0x3 ;  /* 0x0000000b0c1b7211 */ /* 0x000fe400078f18ff */
[----:B------:R-:W-:Y:S01]  /*24e0*/  SHF.R.S32.HI R11, RZ, 0x6, R10 ;  /* 0x00000006ff0b7819 */ /* 0x000fe2000001140a */
[----:B------:R-:W-:Y:S01]  /*24f0*/  IMAD.WIDE.U32 R114, R114, 0x70, RZ ;  /* 0x0000007072727825 */ /* 0x000fe200078e00ff */
[----:B------:R-:W-:Y:S02]  /*2500*/  LOP3.LUT R12, R212, 0x38, R27, 0xf8, !PT ;  /* 0x00000038d40c7812 */ /* 0x000fe400078ef81b */
[----:B------:R-:W-:Y:S01]  /*2510*/  SHF.R.S32.HI R9, RZ, 0x6, R9 ;  /* 0x00000006ff097819 */ /* 0x000fe20000011409 */
[C---:B------:R-:W-:Y:S01]  /*2520*/  IMAD R145, R11.reuse, 0x1c00, R214 ;  /* 0x00001c000b917824 */ /* 0x040fe200078e02d6 */
[----:B------:R-:W-:Y:S01]  /*2530*/  LOP3.LUT R13, R206, 0x38, R25, 0xf8, !PT ;  /* 0x00000038ce0d7812 */ /* 0x000fe200078ef819 */
[----:B------:R-:W-:Y:S01]  /*2540*/  IMAD R142, R11, 0x1c00, R216 ;  /* 0x00001c000b8e7824 */ /* 0x000fe200078e02d8 */
[----:B------:R-:W-:Y:S01]  /*2550*/  SHF.R.S32.HI R21, RZ, 0x1f, R14 ;  /* 0x0000001fff157819 */ /* 0x000fe2000001140e */
[C---:B------:R-:W-:Y:S01]  /*2560*/  IMAD R144, R9.reuse, 0x1c00, R216 ;  /* 0x00001c0009907824 */ /* 0x040fe200078e02d8 */
[----:B------:R-:W-:Y:S01]  /*2570*/  LOP3.LUT R12, R12, R213, RZ, 0x3c, !PT ;  /* 0x000000d50c0c7212 */ /* 0x000fe200078e3cff */
[----:B------:R-:W-:Y:S01]  /*2580*/  IMAD R146, R9, 0x1c00, R214 ;  /* 0x00001c0009927824 */ /* 0x000fe200078e02d6 */
[----:B------:R-:W-:Y:S01]  /*2590*/  LOP3.LUT R13, R13, R20, RZ, 0x3c, !PT ;  /* 0x000000140d0d7212 */ /* 0x000fe200078e3cff */
[----:B------:R-:W-:Y:S01]  /*25a0*/  IMAD.WIDE.U32 R112, R148, R108, R112 ;  /* 0x0000006c94707225 */ /* 0x000fe200078e0070 */
[----:B------:R-:W-:-:S02]  /*25b0*/  LEA.HI R29, R21, R14, RZ, 0x3 ;  /* 0x0000000e151d7211 */ /* 0x000fc400078f18ff */
[----:B------:R-:W-:Y:S01]  /*25c0*/  LOP3.LUT R10, R212, 0x38, R25, 0xf8, !PT ;  /* 0x00000038d40a7812 */ /* 0x000fe200078ef819 */
[----:B------:R-:W-:Y:S01]  /*25d0*/  IMAD.IADD R145, R145, 0x1, R12 ;  /* 0x0000000191917824 */ /* 0x000fe200078e020c */
[----:B------:R-:W-:Y:S01]  /*25e0*/  LOP3.LUT R12, R206, 0x38, R27, 0xf8, !PT ;  /* 0x00000038ce0c7812 */ /* 0x000fe200078ef81b */
[----:B------:R-:W-:Y:S01]  /*25f0*/  IMAD.IADD R144, R144, 0x1, R13 ;  /* 0x0000000190907824 */ /* 0x000fe200078e020d */
[----:B------:R-:W-:Y:S01]  /*2600*/  LOP3.LUT R13, R206, 0x38, R29, 0xf8, !PT ;  /* 0x00000038ce0d7812 */ /* 0x000fe200078ef81d */
[----:B------:R-:W-:Y:S01]  /*2610*/  IMAD.WIDE.U32 R110, R148, R108, R110 ;  /* 0x0000006c946e7225 */ /* 0x000fe200078e006e */
[-C--:B------:R-:W-:Y:S02]  /*2620*/  LOP3.LUT R11, R12, R20.reuse, RZ, 0x3c, !PT ;  /* 0x000000140c0b7212 */ /* 0x080fe400078e3cff */
[----:B------:R-:W-:Y:S01]  /*2630*/  LOP3.LUT R12, R13, R20, RZ, 0x3c, !PT ;  /* 0x000000140d0c7212 */ /* 0x000fe200078e3cff */
[----:B------:R-:W-:Y:S01]  /*2640*/  VIADD R13, R18, 0xa0 ;  /* 0x000000a0120d7836 */ /* 0x000fe20000000000 */
[----:B------:R-:W1:Y:S01]  /*2650*/  S2R R20, SR_TID.X ;  /* 0x0000000000147919 */ /* 0x000e620000002100 */
[-C--:B------:R-:W-:Y:S01]  /*2660*/  LOP3.LUT R9, R10, R213.reuse, RZ, 0x3c, !PT ;  /* 0x000000d50a097212 */ /* 0x080fe200078e3cff */
[----:B------:R-:W-:Y:S01]  /*2670*/  IMAD.IADD R142, R142, 0x1, R11 ;  /* 0x000000018e8e7824 */ /* 0x000fe200078e020b */
[----:B------:R-:W-:Y:S01]  /*2680*/  LEA.HI R14, R21, R14, RZ, 0x6 ;  /* 0x0000000e150e7211 */ /* 0x000fe200078f30ff */
[----:B------:R-:W-:Y:S01]  /*2690*/  IMAD.X R123, R15, 0x1, R150, P3 ;  /* 0x000000010f7b7824 */ /* 0x000fe200018e0696 */
[----:B------:R-:W-:Y:S01]  /*26a0*/  SHF.R.S32.HI R11, RZ, 0x1f, R148 ;  /* 0x0000001fff0b7819 */ /* 0x000fe20000011494 */
[----:B------:R-:W-:Y:S01]  /*26b0*/  IMAD.IADD R146, R146, 0x1, R9 ;  /* 0x0000000192927824 */ /* 0x000fe200078e0209 */
[----:B------:R-:W-:Y:S01]  /*26c0*/  SHF.R.S32.HI R9, RZ, 0x6, R14 ;  /* 0x00000006ff097819 */ /* 0x000fe2000001140e */
[----:B------:R-:W-:Y:S01]  /*26d0*/  IMAD.IADD R134, R115, 0x1, R33 ;  /* 0x0000000173867824 */ /* 0x000fe200078e0221 */
[C---:B------:R-:W-:Y:S01]  /*26e0*/  LOP3.LUT R10, R212.reuse, 0x38, R29, 0xf8, !PT ;  /* 0x00000038d40a7812 */ /* 0x040fe200078ef81d */
[----:B------:R-:W-:Y:S01]  /*26f0*/  IMAD.IADD R39, R117, 0x1, R39 ;  /* 0x0000000175277824 */ /* 0x000fe200078e0227 */
[----:B------:R-:W-:Y:S01]  /*2700*/  ISETP.GE.AND P2, PT, R13, UR6, PT ;  /* 0x000000060d007c0c */ /* 0x000fe2000bf46270 */
[C---:B------:R-:W-:Y:S01]  /*2710*/  IMAD R143, R9.reuse, 0x1c00, R214 ;  /* 0x00001c00098f7824 */ /* 0x040fe200078e02d6 */
[----:B------:R-:W-:Y:S01]  /*2720*/  LOP3.LUT R14, R212, 0x18, R18, 0xf8, !PT ;  /* 0x00000018d40e7812 */ /* 0x000fe200078ef812 */
[----:B------:R-:W-:Y:S01]  /*2730*/  IMAD R141, R9, 0x1c00, R216 ;  /* 0x00001c00098d7824 */ /* 0x000fe200078e02d8 */
[-C--:B------:R-:W-:Y:S01]  /*2740*/  LOP3.LUT R10, R10, R213.reuse, RZ, 0x3c, !PT ;  /* 0x000000d50a0a7212 */ /* 0x080fe200078e3cff */
[C---:B------:R-:W-:Y:S01]  /*2750*/  IMAD R9, R11.reuse, R108, RZ ;  /* 0x0000006c0b097224 */ /* 0x040fe200078e02ff */
[----:B------:R-:W-:Y:S01]  /*2760*/  SEL R31, RZ, 0x20, P2 ;  /* 0x00000020ff1f7807 */ /* 0x000fe20001000000 */
[----:B------:R-:W-:Y:S01]  /*2770*/  IMAD R11, R11, R102, RZ ;  /* 0x000000660b0b7224 */ /* 0x000fe200078e02ff */
[----:B------:R-:W-:Y:S01]  /*2780*/  LOP3.LUT R21, R14, R213, RZ, 0x3c, !PT ;  /* 0x000000d50e157212 */ /* 0x000fe200078e3cff */
[----:B------:R-:W-:Y:S01]  /*2790*/  IMAD.IADD R141, R141, 0x1, R12 ;  /* 0x000000018d8d7824 */ /* 0x000fe200078e020c */
[----:B------:R-:W-:Y:S01]  /*27a0*/  SHF.R.S32.HI R101, RZ, 0x3, R25 ;  /* 0x00000003ff657819 */ /* 0x000fe20000011419 */
[----:B------:R-:W-:Y:S01]  /*27b0*/  IMAD R37, R148, R103, R11 ;  /* 0x0000006794257224 */ /* 0x000fe200078e020b */
[C---:B------:R-:W-:Y:S01]  /*27c0*/  SHF.L.U64.HI R11, R102.reuse, 0x6, R103 ;  /* 0x00000006660b7819 */ /* 0x040fe20000010267 */
[----:B------:R-:W-:Y:S01]  /*27d0*/  IMAD.SHL.U32 R12, R102, 0x40, RZ ;  /* 0x00000040660c7824 */ /* 0x000fe200078e00ff */
[----:B------:R-:W-:Y:S01]  /*27e0*/  SHF.R.S32.HI R26, RZ, 0x3, R27 ;  /* 0x00000003ff1a7819 */ /* 0x000fe2000001141b */
[----:B------:R-:W-:Y:S01]  /*27f0*/  IMAD.IADD R143, R143, 0x1, R10 ;  /* 0x000000018f8f7824 */ /* 0x000fe200078e020a */
[----:B0-----:R-:W-:Y:S01]  /*2800*/  SHF.R.S32.HI R28, RZ, 0x3, R29 ;  /* 0x00000003ff1c7819 */ /* 0x001fe2000001141d */
[----:B------:R-:W-:Y:S01]  /*2810*/  IMAD R41, R148, R109, R9 ;  /* 0x0000006d94297224 */ /* 0x000fe200078e0209 */
[----:B------:R-:W-:Y:S01]  /*2820*/  SHF.L.U64.HI R9, R108, 0x6, R109 ;  /* 0x000000066c097819 */ /* 0x000fe2000001026d */
[----:B------:R-:W-:Y:S01]  /*2830*/  IMAD.WIDE.U32 R102, R102, 0x70, RZ ;  /* 0x0000007066667825 */ /* 0x000fe200078e00ff */
[----:B------:R-:W-:-:S02]  /*2840*/  LOP3.LUT R38, R30, R31, RZ, 0xfc, !PT ;  /* 0x0000001f1e267212 */ /* 0x000fc400078efcff */
[----:B-1----:R-:W-:Y:S01]  /*2850*/  SHF.R.U32.HI R20, RZ, 0x7, R20 ;  /* 0x00000007ff147819 */ /* 0x002fe20000011614 */
[C---:B------:R-:W-:Y:S01]  /*2860*/  IMAD.SHL.U32 R10, R108.reuse, 0x40, RZ ;  /* 0x000000406c0a7824 */ /* 0x040fe200078e00ff */
[----:B------:R-:W-:Y:S01]  /*2870*/  LOP3.LUT R25, R25, 0xfffffff8, RZ, 0xc0, !PT ;  /* 0xfffffff819197812 */ /* 0x000fe200078ec0ff */
[----:B------:R-:W-:Y:S01]  /*2880*/  IMAD.WIDE.U32 R108, R108, 0x70, RZ ;  /* 0x000000706c6c7825 */ /* 0x000fe200078e00ff */
[----:B------:R-:W-:Y:S02]  /*2890*/  LOP3.LUT R27, R27, 0xfffffff8, RZ, 0xc0, !PT ;  /* 0xfffffff81b1b7812 */ /* 0x000fe400078ec0ff */
[----:B------:R-:W-:Y:S01]  /*28a0*/  LOP3.LUT R29, R29, 0xfffffff8, RZ, 0xc0, !PT ;  /* 0xfffffff81d1d7812 */ /* 0x000fe200078ec0ff */
[----:B------:R-:W-:Y:S01]  /*28b0*/  VIADD R154, R20, 0x8 ;  /* 0x00000008149a7836 */ /* 0x000fe20000000000 */
[----:B------:R-:W-:Y:S01]  /*28c0*/  LOP3.LUT R34, R38, 0x2, RZ, 0xc0, !PT ;  /* 0x0000000226227812 */ /* 0x000fe200078ec0ff */
[----:B------:R-:W-:Y:S01]  /*28d0*/  IMAD.IADD R140, R214, 0x1, R21 ;  /* 0x00000001d68c7824 */ /* 0x000fe200078e0215 */
[C---:B------:R-:W-:Y:S01]  /*28e0*/  LOP3.LUT R36, R38.reuse, 0x8, RZ, 0xc0, !PT ;  /* 0x0000000826247812 */ /* 0x040fe200078ec0ff */
[----:B------:R-:W-:Y:S01]  /*28f0*/  IMAD.IADD R136, R103, 0x1, R35 ;  /* 0x0000000167887824 */ /* 0x000fe200078e0223 */
[----:B------:R-:W-:Y:S01]  /*2900*/  LOP3.LUT R35, R38, 0x4, RZ, 0xc0, !PT ;  /* 0x0000000426237812 */ /* 0x000fe200078ec0ff */
[----:B------:R-:W-:Y:S01]  /*2910*/  IMAD.IADD R20, R107, 0x1, R37 ;  /* 0x000000016b147824 */ /* 0x000fe200078e0225 */
[----:B------:R-:W-:Y:S01]  /*2920*/  LOP3.LUT R30, R30, 0x1, RZ, 0xc0, !PT ;  /* 0x000000011e1e7812 */ /* 0x000fe200078ec0ff */
[----:B------:R-:W-:Y:S01]  /*2930*/  IMAD.IADD R21, R37, 0x1, R105 ;  /* 0x0000000125157824 */ /* 0x000fe200078e0269 */
[----:B------:R-:W-:Y:S01]  /*2940*/  LOP3.LUT R37, R38, 0x10, RZ, 0xc0, !PT ;  /* 0x0000001026257812 */ /* 0x000fe200078ec0ff */
[----:B------:R-:W-:Y:S01]  /*2950*/  IMAD.IADD R137, R109, 0x1, R137 ;  /* 0x000000016d897824 */ /* 0x000fe200078e0289 */
[----:B------:R-:W-:Y:S01]  /*2960*/  SHF.R.S32.HI R31, RZ, 0x1f, R25 ;  /* 0x0000001fff1f7819 */ /* 0x000fe20000011419 */
[----:B------:R-:W-:Y:S01]  /*2970*/  IMAD.IADD R14, R113, 0x1, R41 ;  /* 0x00000001710e7824 */ /* 0x000fe200078e0229 */
[----:B------:R-:W-:Y:S01]  /*2980*/  SHF.R.S32.HI R32, RZ, 0x1f, R27 ;  /* 0x0000001fff207819 */ /* 0x000fe2000001141b */
[----:B------:R-:W-:Y:S01]  /*2990*/  IMAD.IADD R15, R41, 0x1, R111 ;  /* 0x00000001290f7824 */ /* 0x000fe200078e026f */
[----:B------:R-:W-:-:S02]  /*29a0*/  SHF.R.S32.HI R33, RZ, 0x1f, R29 ;  /* 0x0000001fff217819 */ /* 0x000fc4000001141d */
[----:B------:R-:W-:-:S07]  /*29b0*/  LOP3.LUT R38, R38, 0x20, RZ, 0xc0, !PT ;  /* 0x0000002026267812 */ /* 0x000fce00078ec0ff */
.L_x_4168:
[----:B-12---:R-:W2:Y:S01]  /*29c0*/  LDL.LU R45, [R1+0x8] ;  /* 0x00000800012d7983 */ /* 0x006ea20000300800 */
[----:B------:R-:W-:Y:S01]  /*29d0*/  VIADD R47, R24, 0xffffffff ;  /* 0xffffffff182f7836 */ /* 0x000fe20000000000 */
[----:B------:R-:W0:Y:S01]  /*29e0*/  LDC.64 R124, c[0x0][0x2e8] ;  /* 0x0000ba00ff7c7b82 */ /* 0x000e220000000a00 */
[----:B------:R-:W-:Y:S01]  /*29f0*/  LOP3.LUT P5, RZ, R220, 0x4, RZ, 0xc0, !PT ;  /* 0x00000004dcff7812 */ /* 0x000fe200078ac0ff */
        /* <DEDUP_REMOVED lines=8> */
[----:B------:R-:W-:Y:S01]  /*2a80*/  IADD3 R42, P4, R6, R126, RZ ;  /* 0x0000007e062a7210 */ /* 0x000fe20007f9e0ff */
[----:B------:R-:W-:Y:S02]  /*2a90*/  IMAD.IADD R96, R127, 0x1, R41 ;  /* 0x000000017f607824 */ /* 0x000fe400078e0229 */
[----:B------:R-:W-:Y:S02]  /*2aa0*/  IMAD R41, R17, 0x5400, R140 ;  /* 0x0000540011297824 */ /* 0x000fe400078e028c */
[----:B------:R-:W-:Y:S01]  /*2ab0*/  IMAD.X R43, R96, 0x1, R8, P4 ;  /* 0x00000001602b7824 */ /* 0x000fe200020e0608 */
[----:B------:R-:W-:Y:S02]  /*2ac0*/  IADD3.X R40, R8, R96, R138, P2, P3 ;  /* 0x0000006008287210 */ /* 0x000fe400017e648a */
[----:B------:R-:W-:Y:S02]  /*2ad0*/  ISETP.GT.AND P3, PT, R47, R135, PT ;  /* 0x000000872f00720c */ /* 0x000fe40003f64270 */
[----:B0-----:R-:W-:-:S02]  /*2ae0*/  LEA R48, P2, R24, R124, 0x1 ;  /* 0x0000007c18307211 */ /* 0x001fc400078408ff */
[----:B------:R-:W-:Y:S02]  /*2af0*/  LEA R50, P4, R42, R124, 0x1 ;  /* 0x0000007c2a327211 */ /* 0x000fe400078808ff */
[-C--:B------:R-:W-:Y:S01]  /*2b00*/  LEA.HI.X R49, R24, R125.reuse, R40, 0x1, P2 ;  /* 0x0000007d18317211 */ /* 0x080fe200010f0c28 */
[----:B------:R-:W-:Y:S01]  /*2b10*/  IMAD R40, R41, 0x2, R120 ;  /* 0x0000000229287824 */ /* 0x000fe200078e0278 */
[----:B-1----:R-:W-:Y:S01]  /*2b20*/  ISETP.GE.AND P2, PT, R121, 0x1, PT ;  /* 0x000000017900780c */ /* 0x002fe20003f46270 */
[----:B------:R-:W-:Y:S01]  /*2b30*/  IMAD.MOV.U32 R24, RZ, RZ, R47 ;  /* 0x000000ffff187224 */ /* 0x000fe200078e002f */
[----:B------:R-:W-:Y:S01]  /*2b40*/  LEA.HI.X R51, R42, R125, R43, 0x1, P4 ;  /* 0x0000007d2a337211 */ /* 0x000fe200020f0c2b */
[C---:B------:R-:W-:Y:S02]  /*2b50*/  VIADD R43, R41.reuse, 0x20 ;  /* 0x00000020292b7836 */ /* 0x040fe40000000000 */
[----:B------:R-:W-:-:S04]  /*2b60*/  @P5 VIADD R43, R41, 0xffffffe0 ;  /* 0xffffffe0292b5836 */ /* 0x000fc80000000000 */
[----:B------:R-:W-:Y:S01]  /*2b70*/  IMAD R41, R43, 0x2, R120 ;  /* 0x000000022b297824 */ /* 0x000fe200078e0278 */
[----:B--2---:R-:W-:-:S04]  /*2b80*/  LOP3.LUT R45, R45, 0xfffffffd, RZ, 0xc0, !PT ;  /* 0xfffffffd2d2d7812 */ /* 0x004fc800078ec0ff */
[----:B------:R-:W-:-:S05]  /*2b90*/  @P3 LOP3.LUT R45, R45, 0x2, RZ, 0xfc, !PT ;  /* 0x000000022d2d3812 */ /* 0x000fca00078efcff */
[----:B------:R0:W-:Y:S01]  /*2ba0*/  STL [R1+0x8], R45 ;  /* 0x0000082d01007387 */ /* 0x0001e20000100800 */
[----:B-----5:R-:W-:Y:S05]  /*2bb0*/  @!P2 BRA `(.L_x_4070) ;  /* 0x000000740078a947 */ /* 0x020fea0003800000 */
[----:B------:R-:W-:Y:S01]  /*2bc0*/  ULDC.U8 UR4, c[0x0][0x410] ;  /* 0x0001040000047ab9 */ /* 0x000fe20000000000 */
[-C--:B------:R-:W-:Y:S01]  /*2bd0*/  IMAD R43, R136, R47.reuse, RZ ;  /* 0x0000002f882b7224 */ /* 0x080fe200078e02ff */
[----:B------:R-:W-:Y:S01]  /*2be0*/  ISETP.NE.AND P2, PT, RZ, UR4, PT ;  /* 0x00000004ff007c0c */ /* 0x000fe2000bf45270 */
[-C--:B0-----:R-:W-:Y:S02]  /*2bf0*/  IMAD R45, R137, R47.reuse, RZ ;  /* 0x0000002f892d7224 */ /* 0x081fe400078e02ff */
[----:B------:R-:W-:Y:S02]  /*2c00*/  IMAD R42, R24, -0x70, R2 ;  /* 0xffffff90182a7824 */ /* 0x000fe400078e0202 */
[C---:B------:R-:W-:Y:S02]  /*2c10*/  IMAD R43, R44.reuse, R102, R43 ;  /* 0x000000662c2b7224 */ /* 0x040fe400078e022b */
[----:B------:R-:W-:Y:S01]  /*2c20*/  IMAD R45, R44, R108, R45 ;  /* 0x0000006c2c2d7224 */ /* 0x000fe200078e022d */
[----:B------:R-:W-:Y:S01]  /*2c30*/  VIMNMX R42, R42, 0x70, PT ;  /* 0x000000702a2a7848 */ /* 0x000fe20003fe0100 */
[----:B------:R-:W-:-:S04]  /*2c40*/  IMAD.WIDE.U32 R94, R102, R47, RZ ;  /* 0x0000002f665e7225 */ /* 0x000fc800078e00ff */
        /* <DEDUP_REMOVED lines=19> */
[----:B------:R-:W-:Y:S06]  /*2d80*/  @P3 BRA `(.L_x_4073) ;  /* 0x0000000000a03947 */ /* 0x000fec0003800000 */
[----:B------:R-:W-:Y:S01]  /*2d90*/  IADD3 R45, P2, R106, R94, RZ ;  /* 0x0000005e6a2d7210 */ /* 0x000fe20007f5e0ff */
[----:B------:R-:W-:Y:S01]  /*2da0*/  ULDC.64 UR4, c[0x0][0x3e8] ;  /* 0x0000fa0000047ab9 */ /* 0x000fe20000000a00 */
[----:B------:R-:W-:Y:S02]  /*2db0*/  CS2R R124, SRZ ;  /* 0x00000000007c7805 */ /* 0x000fe4000001ff00 */
[----:B------:R-:W-:Y:S01]  /*2dc0*/  CS2R R126, SRZ ;  /* 0x00000000007e7805 */ /* 0x000fe2000001ff00 */
[----:B------:R-:W-:Y:S01]  /*2dd0*/  IMAD.X R46, R43, 0x1, R20, P2 ;  /* 0x000000012b2e7824 */ /* 0x000fe200010e0614 */
[----:B------:R-:W-:-:S04]  /*2de0*/  LEA R44, P2, R45, UR4, 0x1 ;  /* 0x000000042d2c7c11 */ /* 0x000fc8000f8408ff */
[----:B------:R-:W-:Y:S01]  /*2df0*/  LEA.HI.X R45, R45, UR5, R46, 0x1, P2 ;  /* 0x000000052d2d7c11 */ /* 0x000fe200090f0c2e */
[----:B------:R-:W-:Y:S01]  /*2e00*/  ULDC.64 UR4, c[0x0][0x400] ;  /* 0x0001000000047ab9 */ /* 0x000fe20000000a00 */
[----:B------:R-:W-:-:S05]  /*2e10*/  IADD3 R47, P2, R112, R92, RZ ;  /* 0x0000005c702f7210 */ /* 0x000fca0007f5e0ff */
[----:B------:R-:W-:Y:S01]  /*2e20*/  IMAD.X R54, R100, 0x1, R14, P2 ;  /* 0x0000000164367824 */ /* 0x000fe200010e060e */
        /* <DEDUP_REMOVED lines=30> */
.L_x_4073:
[----:B------:R-:W-:Y:S05]  /*3010*/  BSYNC B1 ;  /* 0x0000000000017941 */ /* 0x000fea0003800000 */
.L_x_4072:
        /* <DEDUP_REMOVED lines=12> */
[----:B-----5:R-:W-:Y:S01]  /*30e0*/  IMAD.MOV.U32 R129, RZ, RZ, R76 ;  /* 0x000000ffff817224 */ /* 0x020fe200078e004c */
[----:B------:R-:W-:Y:S01]  /*30f0*/  CS2R R74, SRZ ;  /* 0x00000000004a7805 */ /* 0x000fe2000001ff00 */
[----:B------:R-:W-:Y:S01]  /*3100*/  IMAD.MOV.U32 R128, RZ, RZ, R77 ;  /* 0x000000ffff807224 */ /* 0x000fe200078e004d */
[----:B------:R-:W-:Y:S06]  /*3110*/  @P4 BRA `(.L_x_4075) ;  /* 0x0000000000a04947 */ /* 0x000fec0003800000 */
[----:B------:R-:W-:Y:S01]  /*3120*/  IADD3 R94, P2, P5, R106, R94, R12 ;  /* 0x0000005e6a5e7210 */ /* 0x000fe20007d5e00c */
[----:B------:R-:W-:Y:S01]  /*3130*/  ULDC.64 UR4, c[0x0][0x3e8] ;  /* 0x0000fa0000047ab9 */ /* 0x000fe20000000a00 */
[----:B------:R-:W-:Y:S02]  /*3140*/  CS2R R72, SRZ ;  /* 0x0000000000487805 */ /* 0x000fe4000001ff00 */
[----:B------:R-:W-:Y:S02]  /*3150*/  CS2R R74, SRZ ;  /* 0x00000000004a7805 */ /* 0x000fe4000001ff00 */
[----:B0-----:R-:W-:Y:S02]  /*3160*/  IADD3.X R45, R20, R43, R11, P2, P5 ;  /* 0x0000002b142d7210 */ /* 0x001fe400017ea40b */
[----:B------:R-:W-:-:S04]  /*3170*/  IADD3 R92, P2, P5, R112, R92, R10 ;  /* 0x0000005c705c7210 */ /* 0x000fc80007d5e00a */
[----:B------:R-:W-:Y:S02]  /*3180*/  IADD3.X R43, R14, R100, R9, P2, P5 ;  /* 0x000000640e2b7210 */ /* 0x000fe400017ea409 */
[----:B------:R-:W-:-:S04]  /*3190*/  LEA R44, P2, R94, UR4, 0x1 ;  /* 0x000000045e2c7c11 */ /* 0x000fc8000f8408ff */
[----:B------:R-:W-:Y:S01]  /*31a0*/  LEA.HI.X R45, R94, UR5, R45, 0x1, P2 ;  /* 0x000000055e2d7c11 */ /* 0x000fe200090f0c2d */
[----:B------:R-:W-:Y:S02]  /*31b0*/  ULDC.64 UR4, c[0x0][0x400] ;  /* 0x0001000000047ab9 */ /* 0x000fe40000000a00 */
        /* <DEDUP_REMOVED lines=30> */
.L_x_4075:
[----:B------:R-:W-:Y:S05]  /*33a0*/  BSYNC B1 ;  /* 0x0000000000017941 */ /* 0x000fea0003800000 */
.L_x_4074:
[----:B------:R-:W2:Y:S01]  /*33b0*/  LDL R43, [R1+0x1c] ;  /* 0x00001c00012b7983 */ /* 0x000ea20000100800 */
[----:B01----:R-:W-:Y:S01]  /*33c0*/  IMAD.MOV.U32 R44, RZ, RZ, R81 ;  /* 0x000000ffff2c7224 */ /* 0x003fe200078e0051 */
        /* <DEDUP_REMOVED lines=14> */
[----:B------:R-:W-:-:S05]  /*34b0*/  IMAD.MOV.U32 R46, RZ, RZ, R79 ;  /* 0x000000ffff2e7224 */ /* 0x000fca00078e004f */
[----:B------:R-:W-:Y:S01]  /*34c0*/  PRMT R163, R45, 0x5410, R46 ;  /* 0x000054102da37816 */ /* 0x000fe2000000002e */
[----:B------:R-:W-:Y:S02]  /*34d0*/  IMAD.MOV.U32 R45, RZ, RZ, R90 ;  /* 0x000000ffff2d7224 */ /* 0x000fe400078e005a */
[----:B------:R-:W-:-:S03]  /*34e0*/  IMAD.MOV.U32 R46, RZ, RZ, R91 ;  /* 0x000000ffff2e7224 */ /* 0x000fc600078e005b */
[----:B------:R-:W-:Y:S01]  /*34f0*/  PRMT R169, R169, 0x5410, R45 ;  /* 0x00005410a9a97816 */ /* 0x000fe2000000002d */
[----:B------:R-:W-:Y:S01]  /*3500*/  IMAD.MOV.U32 R45, RZ, RZ, R126 ;  /* 0x000000ffff2d7224 */ /* 0x000fe200078e007e */
[----:B------:R-:W-:Y:S01]  /*3510*/  PRMT R170, R170, 0x5410, R46 ;  /* 0x00005410aaaa7816 */ /* 0x000fe2000000002e */
[----:B------:R-:W-:-:S03]  /*3520*/  IMAD.MOV.U32 R46, RZ, RZ, R127 ;  /* 0x000000ffff2e7224 */ /* 0x000fc600078e007f */
[----:B------:R-:W-:Y:S01]  /*3530*/  PRMT R128, R45, 0x7610, R128 ;  /* 0x000076102d807816 */ /* 0x000fe20000000080 */
[----:B-----5:R-:W-:Y:S01]  /*3540*/  IMAD.MOV.U32 R45, RZ, RZ, R53 ;  /* 0x000000ffff2d7224 */ /* 0x020fe200078e0035 */
[----:B------:R-:W-:Y:S01]  /*3550*/  PRMT R130, R130, 0x5410, R46 ;  /* 0x0000541082827816 */ /* 0x000fe2000000002e */
[----:B------:R-:W-:-:S05]  /*3560*/  IMAD.MOV.U32 R46, RZ, RZ, R52 ;  /* 0x000000ffff2e7224 */ /* 0x000fca00078e0034 */
[----:B------:R-:W-:Y:S01]  /*3570*/  PRMT R92, R45, 0x5410, R46 ;  /* 0x000054102d5c7816 */ /* 0x000fe2000000002e */
[----:B------:R-:W-:Y:S02]  /*3580*/  IMAD.MOV.U32 R46, RZ, RZ, R60 ;  /* 0x000000ffff2e7224 */ /* 0x000fe400078e003c */
        /* <DEDUP_REMOVED lines=10> */
[----:B------:R-:W-:Y:S02]  /*3630*/  PRMT R156, R46, 0x5410, R45 ;  /* 0x000054102e9c7816 */ /* 0x000fe4000000002d */
[----:B--2---:R-:W-:Y:S01]  /*3640*/  R2UR UR4, R43 ;  /* 0x000000002b0472ca */ /* 0x004fe200000e0000 */
[----:B------:R-:W-:-:S05]  /*3650*/  IMAD.MOV.U32 R43, RZ, RZ, R80 ;  /* 0x000000ffff2b7224 */ /* 0x000fca00078e0050 */
[----:B------:R-:W-:Y:S01]  /*3660*/  PRMT R167, R43, 0x7610, R167 ;  /* 0x000076102ba77816 */ /* 0x000fe200000000a7 */
[----:B------:R-:W-:-:S03]  /*3670*/  IMAD.MOV.U32 R43, RZ, RZ, R84 ;  /* 0x000000ffff2b7224 */ /* 0x000fc600078e0054 */
[----:B------:R-:W-:Y:S01]  /*3680*/  PRMT R167, R167, 0x5410, R44 ;  /* 0x00005410a7a77816 */ /* 0x000fe2000000002c */
[----:B------:R-:W-:Y:S01]  /*3690*/  IMAD.MOV.U32 R44, RZ, RZ, R82 ;  /* 0x000000ffff2c7224 */ /* 0x000fe200078e0052 */
[----:B------:R-:W-:Y:S01]  /*36a0*/  PRMT R168, R43, 0x7610, R168 ;  /* 0x000076102ba87816 */ /* 0x000fe200000000a8 */
[----:B------:R-:W-:Y:S01]  /*36b0*/  IMAD.MOV.U32 R43, RZ, RZ, R96 ;  /* 0x000000ffff2b7224 */ /* 0x000fe200078e0060 */
[----:B------:R-:W-:-:S04]  /*36c0*/  UISETP.NE.AND UP0, UPT, UR4, 0x3, UPT ;  /* 0x000000030400788c */ /* 0x000fc8000bf05270 */
[----:B------:R-:W-:Y:S01]  /*36d0*/  PRMT R166, R166, 0x5410, R43 ;  /* 0x00005410a6a67816 */ /* 0x000fe2000000002b */
[----:B------:R-:W-:Y:S01]  /*36e0*/  IMAD.MOV.U32 R43, RZ, RZ, R83 ;  /* 0x000000ffff2b7224 */ /* 0x000fe200078e0053 */
[----:B------:R-:W-:-:S04]  /*36f0*/  PLOP3.LUT P2, PT, PT, PT, UP0, 0x80, 0x0 ;  /* 0x000000000000781c */ /* 0x000fc80003f4f008 */
        /* <DEDUP_REMOVED lines=8> */
[----:B------:R-:W-:Y:S01]  /*3780*/  IMAD.MOV.U32 R43, RZ, RZ, R57 ;  /* 0x000000ffff2b7224 */ /* 0x000fe200078e0039 */
[----:B------:R-:W-:Y:S01]  /*3790*/  PRMT R171, R171, 0x5410, R44 ;  /* 0x00005410abab7816 */ /* 0x000fe2000000002c */
[----:B------:R-:W-:-:S05]  /*37a0*/  IMAD.MOV.U32 R44, RZ, RZ, R56 ;  /* 0x000000ffff2c7224 */ /* 0x000fca00078e0038 */
[----:B------:R-:W-:Y:S01]  /*37b0*/  PRMT R131, R44, 0x5410, R43 ;  /* 0x000054102c837816 */ /* 0x000fe2000000002b */
[----:B------:R-:W-:Y:S02]  /*37c0*/  IMAD.MOV.U32 R44, RZ, RZ, R64 ;  /* 0x000000ffff2c7224 */ /* 0x000fe400078e0040 */
[----:B------:R-:W-:-:S05]  /*37d0*/  IMAD.MOV.U32 R43, RZ, RZ, R65 ;  /* 0x000000ffff2b7224 */ /* 0x000fca00078e0041 */
[----:B------:R-:W-:Y:S01]  /*37e0*/  PRMT R158, R43, 0x5410, R44 ;  /* 0x000054102b9e7816 */ /* 0x000fe2000000002c */
[----:B------:R-:W-:Y:S02]  /*37f0*/  IMAD.MOV.U32 R44, RZ, RZ, R72 ;  /* 0x000000ffff2c7224 */ /* 0x000fe400078e0048 */
        /* <DEDUP_REMOVED lines=16> */
[----:B------:R-:W-:Y:S06]  /*3900*/  @!P2 BRA `(.L_x_4076) ;  /* 0x000000000004a947 */ /* 0x000fec0003800000 */
[----:B------:R-:W-:Y:S01]  /*3910*/  BPT.TRAP 0x1 ;  /* 0x000000040000795c */ /* 0x000fe20000300000 */
.L_x_4076:
[----:B------:R-:W-:Y:S01]  /*3920*/  IMAD R43, R17, 0x8, R16 ;  /* 0x00000008112b7824 */ /* 0x000fe200078e0210 */
[----:B------:R-:W-:Y:S01]  /*3930*/  SHF.L.U32 R100, R205, 0x1f, RZ ;  /* 0x0000001fcd647819 */ /* 0x000fe200000006ff */
[----:B------:R-:W-:Y:S03]  /*3940*/  BSSY B1, `(.L_x_4077) ;  /* 0x0000003000017945 */ /* 0x000fe60003800000 */
[----:B------:R-:W0:Y:S02]  /*3950*/  SYNCS.PHASECHK.TRANS64.TRYWAIT P5, [R43+URZ+0x36890], R100 ;  /* 0x036890642b0075a7 */ /* 0x000e2400080a017f */
[----:B0-----:R-:W-:Y:S05]  /*3960*/  @!P5 BRA `(.L_x_4078) ;  /* 0x0000022c001cd947 */ /* 0x001fea0003800000 */
.L_x_4436:
[----:B------:R-:W-:Y:S05]  /*3970*/  BSYNC B1 ;  /* 0x0000000000017941 */ /* 0x000fea0003800000 */
.L_x_4077:
        /* <DEDUP_REMOVED lines=10> */
[----:B------:R-:W-:Y:S01]  /*3a20*/  SHF.R.U64 R94, R124, 0x10, R125 ;  /* 0x000000107c5e7819 */ /* 0x000fe2000000127d */
[C---:B--2---:R-:W-:Y:S01]  /*3a30*/  IMAD.U32 R124, R45.reuse, 0x10000, RZ ;  /* 0x000100002d7c7824 */ /* 0x044fe200078e00ff */
[C---:B------:R-:W-:Y:S02]  /*3a40*/  PRMT R95, R128.reuse, 0x5410, R95 ;  /* 0x00005410805f7816 */ /* 0x040fe4000000005f */
[----:B------:R-:W-:Y:S02]  /*3a50*/  PRMT R94, R128, 0x5432, R94 ;  /* 0x00005432805e7816 */ /* 0x000fe4000000005e */
[----:B------:R-:W-:Y:S02]  /*3a60*/  SHF.R.U32.HI R126, RZ, 0x10, R127 ;  /* 0x00000010ff7e7819 */ /* 0x000fe4000001167f */
[----:B------:R-:W-:-:S02]  /*3a70*/  LOP3.LUT R128, R45, 0xffff0000, RZ, 0xc0, !PT ;  /* 0xffff00002d807812 */ /* 0x000fc400078ec0ff */
[C---:B------:R-:W-:Y:S01]  /*3a80*/  LOP3.LUT R127, R95.reuse, 0xffff0000, RZ, 0xc0, !PT ;  /* 0xffff00005f7f7812 */ /* 0x040fe200078ec0ff */
[----:B------:R-:W-:Y:S01]  /*3a90*/  IMAD.U32 R95, R95, 0x10000, RZ ;  /* 0x000100005f5f7824 */ /* 0x000fe200078e00ff */
[C---:B------:R-:W-:Y:S01]  /*3aa0*/  LOP3.LUT R129, R94.reuse, 0xffff0000, RZ, 0xc0, !PT ;  /* 0xffff00005e817812 */ /* 0x040fe200078ec0ff */
[----:B------:R-:W-:Y:S01]  /*3ab0*/  IMAD.U32 R94, R94, 0x10000, RZ ;  /* 0x000100005e5e7824 */ /* 0x000fe200078e00ff */
[----:B------:R-:W-:Y:S01]  /*3ac0*/  SHF.R.U32.HI R125, RZ, 0x10, R125 ;  /* 0x00000010ff7d7819 */ /* 0x000fe2000001167d */
[----:B------:R-:W-:Y:S01]  /*3ad0*/  FMUL.FTZ R45, R128, R127 ;  /* 0x0000007f802d7220 */ /* 0x000fe20000410000 */
[----:B------:R-:W-:Y:S01]  /*3ae0*/  PRMT R126, R130, 0x5432, R126 ;  /* 0x00005432827e7816 */ /* 0x000fe2000000007e */
[-C--:B------:R-:W-:Y:S01]  /*3af0*/  FMUL.FTZ R128, R128, R129.reuse ;  /* 0x0000008180807220 */ /* 0x080fe20000410000 */
[----:B------:R-:W-:Y:S01]  /*3b00*/  PRMT R125, R130, 0x5410, R125 ;  /* 0x00005410827d7816 */ /* 0x000fe2000000007d */
[----:B------:R-:W-:Y:S01]  /*3b10*/  FFMA.FTZ R45, R124, R129, -R45 ;  /* 0x000000817c2d7223 */ /* 0x000fe2000001082d */
[----:B------:R-:W-:Y:S01]  /*3b20*/  LOP3.LUT R130, R46, 0xffff0000, RZ, 0xc0, !PT ;  /* 0xffff00002e827812 */ /* 0x000fe200078ec0ff */
[----:B------:R-:W-:Y:S01]  /*3b30*/  FFMA.FTZ R124, R124, R127, R128 ;  /* 0x0000007f7c7c7223 */ /* 0x000fe20000010080 */
[C---:B------:R-:W-:Y:S01]  /*3b40*/  IMAD.U32 R127, R126.reuse, 0x10000, RZ ;  /* 0x000100007e7f7824 */ /* 0x040fe200078e00ff */
[----:B------:R-:W-:Y:S01]  /*3b50*/  LOP3.LUT R126, R126, 0xffff0000, RZ, 0xc0, !PT ;  /* 0xffff00007e7e7812 */ /* 0x000fe200078ec0ff */
[C---:B------:R-:W-:Y:S01]  /*3b60*/  IMAD.U32 R128, R125.reuse, 0x10000, RZ ;  /* 0x000100007d807824 */ /* 0x040fe200078e00ff */
[----:B------:R-:W-:Y:S01]  /*3b70*/  LOP3.LUT R125, R125, 0xffff0000, RZ, 0xc0, !PT ;  /* 0xffff00007d7d7812 */ /* 0x000fe200078ec0ff */
[----:B------:R-:W-:Y:S01]  /*3b80*/  FMUL.FTZ R129, R130, R127 ;  /* 0x0000007f82817220 */ /* 0x000fe20000410000 */
[----:B------:R-:W-:-:S02]  /*3b90*/  IMAD.U32 R46, R46, 0x10000, RZ ;  /* 0x000100002e2e7824 */ /* 0x000fc400078e00ff */
[-C--:B------:R-:W-:Y:S01]  /*3ba0*/  FMUL.FTZ R130, R130, R128.reuse ;  /* 0x0000008082827220 */ /* 0x080fe20000410000 */
[----:B------:R-:W-:Y:S01]  /*3bb0*/  F2FP.BF16.F32.PACK_AB R45, R124, R45 ;  /* 0x0000002d7c2d723e */ /* 0x000fe200000010ff */
[C---:B------:R-:W-:Y:S02]  /*3bc0*/  FFMA.FTZ R129, R46.reuse, R128, -R129 ;  /* 0x000000802e817223 */ /* 0x040fe40000010881 */
[----:B------:R-:W-:Y:S01]  /*3bd0*/  FFMA.FTZ R130, R46, R127, R130 ;  /* 0x0000007f2e827223 */ /* 0x000fe20000010082 */
[C---:B------:R-:W-:Y:S01]  /*3be0*/  LOP3.LUT R46, R47.reuse, 0xffff0000, RZ, 0xc0, !PT ;  /* 0xffff00002f2e7812 */ /* 0x040fe200078ec0ff */
[----:B------:R-:W-:-:S03]  /*3bf0*/  IMAD.U32 R47, R47, 0x10000, RZ ;  /* 0x000100002f2f7824 */ /* 0x000fc600078e00ff */
[----:B------:R-:W-:Y:S01]  /*3c00*/  F2FP.BF16.F32.PACK_AB R129, R130, R129 ;  /* 0x000000818281723e */ /* 0x000fe200000010ff */
[C---:B------:R-:W-:Y:S01]  /*3c10*/  FMUL.FTZ R127, R46.reuse, R126 ;  /* 0x0000007e2e7f7220 */ /* 0x040fe20000410000 */
[----:B------:R-:W-:-:S03]  /*3c20*/  FMUL.FTZ R46, R46, R125 ;  /* 0x0000007d2e2e7220 */ /* 0x000fc60000410000 */
[C---:B------:R-:W-:Y:S01]  /*3c30*/  FFMA.FTZ R127, R47.reuse, R125, -R127 ;  /* 0x0000007d2f7f7223 */ /* 0x040fe2000001087f */
[----:B------:R-:W-:Y:S01]  /*3c40*/  FFMA.FTZ R46, R47, R126, R46 ;  /* 0x0000007e2f2e7223 */ /* 0x000fe2000001002e */
[C---:B------:R-:W-:Y:S01]  /*3c50*/  LOP3.LUT R47, R44.reuse, 0xffff0000, RZ, 0xc0, !PT ;  /* 0xffff00002c2f7812 */ /* 0x040fe200078ec0ff */
[----:B------:R-:W-:-:S03]  /*3c60*/  IMAD.U32 R44, R44, 0x10000, RZ ;  /* 0x000100002c2c7824 */ /* 0x000fc600078e00ff */
[----:B------:R-:W-:Y:S01]  /*3c70*/  F2FP.BF16.F32.PACK_AB R46, R46, R127 ;  /* 0x0000007f2e2e723e */ /* 0x000fe200000010ff */
[C---:B------:R-:W-:Y:S01]  /*3c80*/  FMUL.FTZ R125, R47.reuse, R95 ;  /* 0x0000005f2f7d7220 */ /* 0x040fe20000410000 */
[----:B------:R-:W-:-:S03]  /*3c90*/  FMUL.FTZ R47, R47, R94 ;  /* 0x0000005e2f2f7220 */ /* 0x000fc60000410000 */
[C---:B------:R-:W-:Y:S01]  /*3ca0*/  FFMA.FTZ R125, R44.reuse, R94, -R125 ;  /* 0x0000005e2c7d7223 */ /* 0x040fe2000001087d */
[----:B------:R-:W-:-:S05]  /*3cb0*/  FFMA.FTZ R47, R44, R95, R47 ;  /* 0x0000005f2c2f7223 */ /* 0x000fca000001002f */
[----:B------:R-:W-:Y:S01]  /*3cc0*/  F2FP.BF16.F32.PACK_AB R125, R47, R125 ;  /* 0x0000007d2f7d723e */ /* 0x000fe200000010ff */
[----:B------:R-:W-:Y:S02]  /*3cd0*/  IMAD.MOV.U32 R47, RZ, RZ, R46 ;  /* 0x000000ffff2f7224 */ /* 0x000fe400078e002e */
[----:B------:R-:W-:Y:S02]  /*3ce0*/  IMAD.MOV.U32 R46, RZ, RZ, R129 ;  /* 0x000000ffff2e7224 */ /* 0x000fe400078e0081 */
[----:B------:R-:W-:-:S07]  /*3cf0*/  IMAD.MOV.U32 R44, RZ, RZ, R125 ;  /* 0x000000ffff2c7224 */ /* 0x000fce00078e007d */
.L_x_4084:
[----:B------:R-:W-:Y:S05]  /*3d00*/  BSYNC B3 ;  /* 0x0000000000037941 */ /* 0x000fea0003800000 */
.L_x_4083:
[----:B--2---:R1:W-:Y:S02]  /*3d10*/  STG.E.128 desc[UR60][R50.64], R44 ;  /* 0x0000002c32007986 */ /* 0x0043e4000c101d3c */
.L_x_4082:
[----:B------:R-:W-:Y:S05]  /*3d20*/  BSYNC B2 ;  /* 0x0000000000027941 */ /* 0x000fea0003800000 */
.L_x_4081:
[----:B------:R-:W-:Y:S01]  /*3d30*/  ISETP.NE.AND P3, PT, R34, RZ, PT ;  /* 0x000000ff2200720c */ /* 0x000fe20003f65270 */
[----:B------:R-:W-:-:S12]  /*3d40*/  BSSY B2, `(.L_x_4085) ;  /* 0x0000038000027945 */ /* 0x000fd80003800000 */
[----:B------:R-:W-:Y:S05]  /*3d50*/  @!P3 BRA `(.L_x_4086) ;  /* 0x0000000000d8b947 */ /* 0x000fea0003800000 */
[----:B-1----:R1:W2:Y:S01]  /*3d60*/  LDS.128 R44, [R41+0x21000] ;  /* 0x02100000292c7984 */ /* 0x0022a20000000c00 */
[----:B------:R-:W-:Y:S01]  /*3d70*/  ISETP.GE.AND P3, PT, R208, R121, PT ;  /* 0x00000079d000720c */ /* 0x000fe20003f66270 */
[----:B------:R-:W-:-:S12]  /*3d80*/  BSSY B3, `(.L_x_4087) ;  /* 0x0000032000037945 */ /* 0x000fd80003800000 */
[----:B-1----:R-:W-:Y:S05]  /*3d90*/  @P3 BRA `(.L_x_4088) ;  /* 0x0000000000c03947 */ /* 0x002fea0003800000 */
[--C-:B------:R-:W-:Y:S01]  /*3da0*/  SHF.R.U64 R94, R96, 0x10, R97.reuse ;  /* 0x00000010605e7819 */ /* 0x100fe20000001261 */
[----:B--2---:R-:W-:Y:S01]  /*3db0*/  IMAD.U32 R95, R45, 0x10000, RZ ;  /* 0x000100002d5f7824 */ /* 0x004fe200078e00ff */
[----:B------:R-:W-:Y:S02]  /*3dc0*/  SHF.R.U32.HI R124, RZ, 0x10, R97 ;  /* 0x00000010ff7c7819 */ /* 0x000fe40000011661 */
[----:B------:R-:W-:Y:S02]  /*3dd0*/  SHF.R.U64 R97, R98, 0x10, R99 ;  /* 0x0000001062617819 */ /* 0x000fe40000001263 */
[----:B------:R-:W-:Y:S02]  /*3de0*/  PRMT R94, R166, 0x5432, R94 ;  /* 0x00005432a65e7816 */ /* 0x000fe4000000005e */
[----:B------:R-:W-:Y:S02]  /*3df0*/  PRMT R97, R173, 0x5410, R97 ;  /* 0x00005410ad617816 */ /* 0x000fe40000000061 */
[----:B------:R-:W-:-:S02]  /*3e00*/  SHF.R.U32.HI R98, RZ, 0x10, R99 ;  /* 0x00000010ff627819 */ /* 0x000fc40000011663 */
[----:B------:R-:W-:Y:S02]  /*3e10*/  LOP3.LUT R126, R45, 0xffff0000, RZ, 0xc0, !PT ;  /* 0xffff00002d7e7812 */ /* 0x000fe400078ec0ff */
[C---:B------:R-:W-:Y:S01]  /*3e20*/  LOP3.LUT R99, R97.reuse, 0xffff0000, RZ, 0xc0, !PT ;  /* 0xffff000061637812 */ /* 0x040fe200078ec0ff */
[----:B------:R-:W-:Y:S01]  /*3e30*/  IMAD.U32 R97, R97, 0x10000, RZ ;  /* 0x0001000061617824 */ /* 0x000fe200078e00ff */
[C---:B------:R-:W-:Y:S01]  /*3e40*/  LOP3.LUT R96, R94.reuse, 0xffff0000, RZ, 0xc0, !PT ;  /* 0xffff00005e607812 */ /* 0x040fe200078ec0ff */
[----:B------:R-:W-:Y:S01]  /*3e50*/  IMAD.U32 R94, R94, 0x10000, RZ ;  /* 0x000100005e5e7824 */ /* 0x000fe200078e00ff */
[----:B------:R-:W-:Y:S01]  /*3e60*/  PRMT R98, R171, 0x5432, R98 ;  /* 0x00005432ab627816 */ /* 0x000fe20000000062 */
[C---:B------:R-:W-:Y:S02]  /*3e70*/  FMUL.FTZ R125, R126.reuse, R99 ;  /* 0x000000637e7d7220 */ /* 0x040fe40000410000 */
[-C--:B------:R-:W-:Y:S01]  /*3e80*/  FMUL.FTZ R45, R126, R96.reuse ;  /* 0x000000607e2d7220 */ /* 0x080fe20000410000 */
[C---:B------:R-:W-:Y:S01]  /*3e90*/  LOP3.LUT R126, R46.reuse, 0xffff0000, RZ, 0xc0, !PT ;  /* 0xffff00002e7e7812 */ /* 0x040fe200078ec0ff */
[----:B------:R-:W-:Y:S01]  /*3ea0*/  FFMA.FTZ R96, R95, R96, -R125 ;  /* 0x000000605f607223 */ /* 0x000fe2000001087d */
[----:B------:R-:W-:-:S02]  /*3eb0*/  IMAD.U32 R46, R46, 0x10000, RZ ;  /* 0x000100002e2e7824 */ /* 0x000fc400078e00ff */
[----:B------:R-:W-:Y:S01]  /*3ec0*/  FFMA.FTZ R95, R95, R99, R45 ;  /* 0x000000635f5f7223 */ /* 0x000fe2000001002d */
[----:B------:R-:W-:Y:S01]  /*3ed0*/  PRMT R45, R167, 0x5432, R124 ;  /* 0x00005432a72d7816 */ /* 0x000fe2000000007c */
[C---:B------:R-:W-:Y:S01]  /*3ee0*/  IMAD.U32 R99, R98.reuse, 0x10000, RZ ;  /* 0x0001000062637824 */ /* 0x040fe200078e00ff */
[----:B------:R-:W-:Y:S02]  /*3ef0*/  LOP3.LUT R98, R98, 0xffff0000, RZ, 0xc0, !PT ;  /* 0xffff000062627812 */ /* 0x000fe400078ec0ff */
[----:B------:R-:W-:Y:S01]  /*3f00*/  F2FP.BF16.F32.PACK_AB R95, R95, R96 ;  /* 0x000000605f5f723e */ /* 0x000fe200000010ff */
[C---:B------:R-:W-:Y:S02]  /*3f10*/  IMAD.U32 R124, R45.reuse, 0x10000, RZ ;  /* 0x000100002d7c7824 */ /* 0x040fe400078e00ff */
[C---:B------:R-:W-:Y:S01]  /*3f20*/  FMUL.FTZ R125, R126.reuse, R99 ;  /* 0x000000637e7d7220 */ /* 0x040fe20000410000 */
[----:B------:R-:W-:Y:S01]  /*3f30*/  LOP3.LUT R45, R45, 0xffff0000, RZ, 0xc0, !PT ;  /* 0xffff00002d2d7812 */ /* 0x000fe200078ec0ff */
[----:B------:R-:W-:-:S02]  /*3f40*/  FMUL.FTZ R126, R126, R124 ;  /* 0x0000007c7e7e7220 */ /* 0x000fc40000410000 */
        /* <DEDUP_REMOVED lines=8> */
[C---:B------:R-:W-:Y:S01]  /*3fd0*/  LOP3.LUT R45, R44.reuse, 0xffff0000, RZ, 0xc0, !PT ;  /* 0xffff00002c2d7812 */ /* 0x040fe200078ec0ff */
[----:B------:R-:W-:Y:S01]  /*3fe0*/  FFMA.FTZ R46, R47, R98, R46 ;  /* 0x000000622f2e7223 */ /* 0x000fe2000001002e */
[----:B------:R-:W-:-:S03]  /*3ff0*/  IMAD.U32 R44, R44, 0x10000, RZ ;  /* 0x000100002c2c7824 */ /* 0x000fc600078e00ff */
[C---:B------:R-:W-:Y:S01]  /*4000*/  FMUL.FTZ R47, R45.reuse, R97 ;  /* 0x000000612d2f7220 */ /* 0x040fe20000410000 */
[-C--:B------:R-:W-:Y:S01]  /*4010*/  FMUL.FTZ R45, R45, R94.reuse ;  /* 0x0000005e2d2d7220 */ /* 0x080fe20000410000 */
[----:B------:R-:W-:Y:S02]  /*4020*/  F2FP.BF16.F32.PACK_AB R46, R46, R99 ;  /* 0x000000632e2e723e */ /* 0x000fe400000010ff */
[C---:B------:R-:W-:Y:S01]  /*4030*/  FFMA.FTZ R47, R44.reuse, R94, -R47 ;  /* 0x0000005e2c2f7223 */ /* 0x040fe2000001082f */
[----:B------:R-:W-:-:S05]  /*4040*/  FFMA.FTZ R45, R44, R97, R45 ;  /* 0x000000612c2d7223 */ /* 0x000fca000001002d */
[----:B------:R-:W-:Y:S01]  /*4050*/  F2FP.BF16.F32.PACK_AB R45, R45, R47 ;  /* 0x0000002f2d2d723e */ /* 0x000fe200000010ff */
[----:B------:R-:W-:Y:S02]  /*4060*/  IMAD.MOV.U32 R47, RZ, RZ, R46 ;  /* 0x000000ffff2f7224 */ /* 0x000fe400078e002e */
[----:B------:R-:W-:Y:S02]  /*4070*/  IMAD.MOV.U32 R46, RZ, RZ, R125 ;  /* 0x000000ffff2e7224 */ /* 0x000fe400078e007d */
[----:B------:R-:W-:Y:S02]  /*4080*/  IMAD.MOV.U32 R44, RZ, RZ, R45 ;  /* 0x000000ffff2c7224 */ /* 0x000fe400078e002d */
[----:B------:R-:W-:-:S07]  /*4090*/  IMAD.MOV.U32 R45, RZ, RZ, R95 ;  /* 0x000000ffff2d7224 */ /* 0x000fce00078e005f */
.L_x_4088:
[----:B------:R-:W-:Y:S05]  /*40a0*/  BSYNC B3 ;  /* 0x0000000000037941 */ /* 0x000fea0003800000 */
.L_x_4087:
[----:B--2---:R2:W-:Y:S02]  /*40b0*/  STG.E.128 desc[UR60][R50.64+0x40], R44 ;  /* 0x0000402c32007986 */ /* 0x0045e4000c101d3c */
.L_x_4086:
[----:B------:R-:W-:Y:S05]  /*40c0*/  BSYNC B2 ;  /* 0x0000000000027941 */ /* 0x000fea0003800000 */
.L_x_4085:
        /* <DEDUP_REMOVED lines=10> */
[----:B------:R-:W-:Y:S02]  /*4170*/  PRMT R90, R170, 0x5410, R95 ;  /* 0x00005410aa5a7816 */ /* 0x000fe4000000005f */
[----:B------:R-:W-:Y:S02]  /*4180*/  PRMT R88, R169, 0x5432, R88 ;  /* 0x00005432a9587816 */ /* 0x000fe40000000058 */
[C---:B------:R-:W-:Y:S02]  /*4190*/  LOP3.LUT R94, R45.reuse, 0xffff0000, RZ, 0xc0, !PT ;  /* 0xffff00002d5e7812 */ /* 0x040fe400078ec0ff */
[C---:B------:R-:W-:Y:S01]  /*41a0*/  LOP3.LUT R96, R88.reuse, 0xffff0000, RZ, 0xc0, !PT ;  /* 0xffff000058607812 */ /* 0x040fe200078ec0ff */
[----:B------:R-:W-:Y:S01]  /*41b0*/  IMAD.U32 R88, R88, 0x10000, RZ ;  /* 0x0001000058587824 */ /* 0x000fe200078e00ff */
[C---:B------:R-:W-:Y:S01]  /*41c0*/  LOP3.LUT R95, R90.reuse, 0xffff0000, RZ, 0xc0, !PT ;  /* 0xffff00005a5f7812 */ /* 0x040fe200078ec0ff */
[----:B------:R-:W-:Y:S01]  /*41d0*/  IMAD.U32 R90, R90, 0x10000, RZ ;  /* 0x000100005a5a7824 */ /* 0x000fe200078e00ff */
[----:B------:R-:W-:Y:S01]  /*41e0*/  SHF.R.U32.HI R98, RZ, 0x10, R91 ;  /* 0x00000010ff627819 */ /* 0x000fe2000001165b */
[----:B------:R-:W-:Y:S01]  /*41f0*/  IMAD.U32 R91, R45, 0x10000, RZ ;  /* 0x000100002d5b7824 */ /* 0x000fe200078e00ff */
[----:B------:R-:W-:Y:S01]  /*4200*/  SHF.R.U32.HI R89, RZ, 0x10, R89 ;  /* 0x00000010ff597819 */ /* 0x000fe20000011659 */
[C---:B------:R-:W-:Y:S01]  /*4210*/  FMUL.FTZ R45, R94.reuse, R96 ;  /* 0x000000605e2d7220 */ /* 0x040fe20000410000 */
[----:B------:R-:W-:Y:S01]  /*4220*/  FMUL.FTZ R97, R94, R95 ;  /* 0x0000005f5e617220 */ /* 0x000fe20000410000 */
[----:B------:R-:W-:-:S02]  /*4230*/  PRMT R94, R170, 0x5432, R98 ;  /* 0x00005432aa5e7816 */ /* 0x000fc40000000062 */
[----:B------:R-:W-:Y:S01]  /*4240*/  PRMT R89, R171, 0x5410, R89 ;  /* 0x00005410ab597816 */ /* 0x000fe20000000059 */
[C---:B------:R-:W-:Y:S01]  /*4250*/  FFMA.FTZ R95, R91.reuse, R95, -R45 ;  /* 0x0000005f5b5f7223 */ /* 0x040fe2000001082d */
[----:B------:R-:W-:Y:S01]  /*4260*/  FFMA.FTZ R91, R91, R96, R97 ;  /* 0x000000605b5b7223 */ /* 0x000fe20000010061 */
[----:B------:R-:W-:Y:S01]  /*4270*/  LOP3.LUT R45, R46, 0xffff0000, RZ, 0xc0, !PT ;  /* 0xffff00002e2d7812 */ /* 0x000fe200078ec0ff */
[C---:B------:R-:W-:Y:S01]  /*4280*/  IMAD.U32 R97, R94.reuse, 0x10000, RZ ;  /* 0x000100005e617824 */ /* 0x040fe200078e00ff */
[----:B------:R-:W-:Y:S01]  /*4290*/  LOP3.LUT R94, R94, 0xffff0000, RZ, 0xc0, !PT ;  /* 0xffff00005e5e7812 */ /* 0x000fe200078ec0ff */
[C---:B------:R-:W-:Y:S01]  /*42a0*/  IMAD.U32 R98, R89.reuse, 0x10000, RZ ;  /* 0x0001000059627824 */ /* 0x040fe200078e00ff */
[----:B------:R-:W-:Y:S01]  /*42b0*/  LOP3.LUT R89, R89, 0xffff0000, RZ, 0xc0, !PT ;  /* 0xffff000059597812 */ /* 0x000fe200078ec0ff */
[----:B------:R-:W-:Y:S02]  /*42c0*/  IMAD.U32 R96, R46, 0x10000, RZ ;  /* 0x000100002e607824 */ /* 0x000fe400078e00ff */
[----:B------:R-:W-:Y:S01]  /*42d0*/  FMUL.FTZ R99, R45, R97 ;  /* 0x000000612d637220 */ /* 0x000fe20000410000 */
[----:B------:R-:W-:Y:S01]  /*42e0*/  LOP3.LUT R46, R47, 0xffff0000, RZ, 0xc0, !PT ;  /* 0xffff00002f2e7812 */ /* 0x000fe200078ec0ff */
[-C--:B------:R-:W-:Y:S01]  /*42f0*/  FMUL.FTZ R45, R45, R98.reuse ;  /* 0x000000622d2d7220 */ /* 0x080fe20000410000 */
[----:B------:R-:W-:Y:S01]  /*4300*/  LOP3.LUT R44, R44, 0xffff0000, RZ, 0xc0, !PT ;  /* 0xffff00002c2c7812 */ /* 0x000fe200078ec0ff */
[----:B------:R-:W-:Y:S01]  /*4310*/  FFMA.FTZ R99, R96, R98, -R99 ;  /* 0x0000006260637223 */ /* 0x000fe20000010863 */
[----:B------:R-:W-:-:S02]  /*4320*/  IMAD.U32 R47, R47, 0x10000, RZ ;  /* 0x000100002f2f7824 */ /* 0x000fc400078e00ff */
        /* <DEDUP_REMOVED lines=10> */
[----:B------:R-:W-:-:S02]  /*43d0*/  F2FP.BF16.F32.PACK_AB R91, R91, R95 ;  /* 0x0000005f5b5b723e */ /* 0x000fc400000010ff */
[----:B------:R-:W-:Y:S02]  /*43e0*/  F2FP.BF16.F32.PACK_AB R96, R97, R96 ;  /* 0x000000606160723e */ /* 0x000fe400000010ff */
[----:B------:R-:W-:Y:S01]  /*43f0*/  F2FP.BF16.F32.PACK_AB R44, R44, R46 ;  /* 0x0000002e2c2c723e */ /* 0x000fe200000010ff */
[----:B------:R-:W-:Y:S02]  /*4400*/  IMAD.MOV.U32 R46, RZ, RZ, R45 ;  /* 0x000000ffff2e7224 */ /* 0x000fe400078e002d */
[----:B------:R-:W-:Y:S02]  /*4410*/  IMAD.MOV.U32 R47, RZ, RZ, R96 ;  /* 0x000000ffff2f7224 */ /* 0x000fe400078e0060 */
[----:B------:R-:W-:-:S07]  /*4420*/  IMAD.MOV.U32 R45, RZ, RZ, R91 ;  /* 0x000000ffff2d7224 */ /* 0x000fce00078e005b */
.L_x_4092:
[----:B------:R-:W-:Y:S05]  /*4430*/  BSYNC B3 ;  /* 0x0000000000037941 */ /* 0x000fea0003800000 */
.L_x_4091:
[----:B--2---:R3:W-:Y:S02]  /*4440*/  STG.E.128 desc[UR60][R50.64+0x80], R44 ;  /* 0x0000802c32007986 */ /* 0x0047e4000c101d3c */
.L_x_4090:
[----:B------:R-:W-:Y:S05]  /*4450*/  BSYNC B2 ;  /* 0x0000000000027941 */ /* 0x000fea0003800000 */
.L_x_4089:
[----:B------:R-:W-:Y:S01]  /*4460*/  ISETP.NE.AND P3, PT, R36, RZ, PT ;  /* 0x000000ff2400720c */ /* 0x000fe20003f65270 */
[----:B------:R-:W-:-:S12]  /*4470*/  BSSY B2, `(.L_x_4093) ;  /* 0x0000036000027945 */ /* 0x000fd80003800000 */
[----:B------:R-:W-:Y:S05]  /*4480*/  @!P3 BRA `(.L_x_4094) ;  /* 0x0000000000d0b947 */ /* 0x000fea0003800000 */
[----:B-123--:R1:W2:Y:S01]  /*4490*/  LDS.128 R44, [R41+0x24800] ;  /* 0x02480000292c7984 */ /* 0x00e2a20000000c00 */
[----:B------:R-:W-:Y:S01]  /*44a0*/  ISETP.GE.AND P3, PT, R210, R121, PT ;  /* 0x00000079d200720c */ /* 0x000fe20003f66270 */
[----:B------:R-:W-:-:S12]  /*44b0*/  BSSY B3, `(.L_x_4095) ;  /* 0x0000030000037945 */ /* 0x000fd80003800000 */
[----:B-1----:R-:W-:Y:S05]  /*44c0*/  @P3 BRA `(.L_x_4096) ;  /* 0x0000000000b83947 */ /* 0x002fea0003800000 */
[----:B------:R-:W-:Y:S01]  /*44d0*/  SHF.R.U64 R88, R86, 0x10, R87 ;  /* 0x0000001056587819 */ /* 0x000fe20000001257 */
[----:B--2---:R-:W-:Y:S01]  /*44e0*/  IMAD.U32 R90, R47, 0x10000, RZ ;  /* 0x000100002f5a7824 */ /* 0x004fe200078e00ff */
[--C-:B------:R-:W-:Y:S01]  /*44f0*/  SHF.R.U64 R89, R84, 0x10, R85.reuse ;  /* 0x0000001054597819 */ /* 0x100fe20000001255 */
[----:B------:R-:W-:Y:S01]  /*4500*/  IMAD.U32 R94, R44, 0x10000, RZ ;  /* 0x000100002c5e7824 */ /* 0x000fe200078e00ff */
[----:B------:R-:W-:Y:S01]  /*4510*/  SHF.R.U32.HI R91, RZ, 0x10, R85 ;  /* 0x00000010ff5b7819 */ /* 0x000fe20000011655 */
[----:B------:R-:W-:Y:S01]  /*4520*/  IMAD.U32 R85, R46, 0x10000, RZ ;  /* 0x000100002e557824 */ /* 0x000fe200078e00ff */
[----:B------:R-:W-:Y:S02]  /*4530*/  SHF.R.U32.HI R87, RZ, 0x10, R87 ;  /* 0x00000010ff577819 */ /* 0x000fe40000011657 */
[C---:B------:R-:W-:Y:S02]  /*4540*/  PRMT R88, R168.reuse, 0x5432, R88 ;  /* 0x00005432a8587816 */ /* 0x040fe40000000058 */
[----:B------:R-:W-:-:S02]  /*4550*/  PRMT R89, R168, 0x5410, R89 ;  /* 0x00005410a8597816 */ /* 0x000fc40000000059 */
[----:B------:R-:W-:Y:S01]  /*4560*/  LOP3.LUT R84, R47, 0xffff0000, RZ, 0xc0, !PT ;  /* 0xffff00002f547812 */ /* 0x000fe200078ec0ff */
[C---:B------:R-:W-:Y:S01]  /*4570*/  IMAD.U32 R47, R45.reuse, 0x10000, RZ ;  /* 0x000100002d2f7824 */ /* 0x040fe200078e00ff */
[----:B------:R-:W-:Y:S02]  /*4580*/  LOP3.LUT R98, R45, 0xffff0000, RZ, 0xc0, !PT ;  /* 0xffff00002d627812 */ /* 0x000fe400078ec0ff */
[----:B------:R-:W-:Y:S02]  /*4590*/  PRMT R86, R169, 0x5410, R91 ;  /* 0x00005410a9567816 */ /* 0x000fe4000000005b */
[----:B------:R-:W-:Y:S02]  /*45a0*/  PRMT R87, R172, 0x5410, R87 ;  /* 0x00005410ac577816 */ /* 0x000fe40000000057 */
[----:B------:R-:W-:Y:S01]  /*45b0*/  LOP3.LUT R45, R88, 0xffff0000, RZ, 0xc0, !PT ;  /* 0xffff0000582d7812 */ /* 0x000fe200078ec0ff */
[----:B------:R-:W-:Y:S01]  /*45c0*/  IMAD.U32 R96, R86, 0x10000, RZ ;  /* 0x0001000056607824 */ /* 0x000fe200078e00ff */
[----:B------:R-:W-:Y:S01]  /*45d0*/  LOP3.LUT R91, R89, 0xffff0000, RZ, 0xc0, !PT ;  /* 0xffff0000595b7812 */ /* 0x000fe200078ec0ff */
[C---:B------:R-:W-:Y:S01]  /*45e0*/  IMAD.U32 R95, R87.reuse, 0x10000, RZ ;  /* 0x00010000575f7824 */ /* 0x040fe200078e00ff */
[----:B------:R-:W-:Y:S01]  /*45f0*/  LOP3.LUT R87, R87, 0xffff0000, RZ, 0xc0, !PT ;  /* 0xffff000057577812 */ /* 0x000fe200078ec0ff */
[----:B------:R-:W-:Y:S01]  /*4600*/  FMUL.FTZ R97, R98, R45 ;  /* 0x0000002d62617220 */ /* 0x000fe20000410000 */
[----:B------:R-:W-:Y:S01]  /*4610*/  LOP3.LUT R86, R86, 0xffff0000, RZ, 0xc0, !PT ;  /* 0xffff000056567812 */ /* 0x000fe200078ec0ff */
[----:B------:R-:W-:Y:S01]  /*4620*/  FMUL.FTZ R98, R98, R91 ;  /* 0x0000005b62627220 */ /* 0x000fe20000410000 */
[----:B------:R-:W-:Y:S01]  /*4630*/  LOP3.LUT R44, R44, 0xffff0000, RZ, 0xc0, !PT ;  /* 0xffff00002c2c7812 */ /* 0x000fe200078ec0ff */
[----:B------:R-:W-:Y:S01]  /*4640*/  IMAD.U32 R88, R88, 0x10000, RZ ;  /* 0x0001000058587824 */ /* 0x000fe200078e00ff */
[----:B------:R-:W-:Y:S01]  /*4650*/  LOP3.LUT R46, R46, 0xffff0000, RZ, 0xc0, !PT ;  /* 0xffff00002e2e7812 */ /* 0x000fe200078ec0ff */
[----:B------:R-:W-:Y:S01]  /*4660*/  FFMA.FTZ R98, R47, R45, R98 ;  /* 0x0000002d2f627223 */ /* 0x000fe20000010062 */
[----:B------:R-:W-:Y:S01]  /*4670*/  FMUL.FTZ R45, R84, R87 ;  /* 0x00000057542d7220 */ /* 0x000fe20000410000 */
[----:B------:R-:W-:-:S02]  /*4680*/  IMAD.U32 R89, R89, 0x10000, RZ ;  /* 0x0001000059597824 */ /* 0x000fc400078e00ff */
[----:B------:R-:W-:Y:S01]  /*4690*/  FMUL.FTZ R84, R84, R86 ;  /* 0x0000005654547220 */ /* 0x000fe20000410000 */
[----:B------:R-:W-:Y:S01]  /*46a0*/  FFMA.FTZ R97, R47, R91, -R97 ;  /* 0x0000005b2f617223 */ /* 0x000fe20000010861 */
[C---:B------:R-:W-:Y:S01]  /*46b0*/  FMUL.FTZ R47, R44.reuse, R88 ;  /* 0x000000582c2f7220 */ /* 0x040fe20000410000 */
[----:B------:R-:W-:Y:S01]  /*46c0*/  FMUL.FTZ R44, R44, R89 ;  /* 0x000000592c2c7220 */ /* 0x000fe20000410000 */
[C---:B------:R-:W-:Y:S01]  /*46d0*/  FFMA.FTZ R45, R90.reuse, R86, -R45 ;  /* 0x000000565a2d7223 */ /* 0x040fe2000001082d */
[----:B------:R-:W-:Y:S01]  /*46e0*/  FFMA.FTZ R84, R90, R87, R84 ;  /* 0x000000575a547223 */ /* 0x000fe20000010054 */
[C---:B------:R-:W-:Y:S01]  /*46f0*/  FMUL.FTZ R99, R46.reuse, R95 ;  /* 0x0000005f2e637220 */ /* 0x040fe20000410000 */
[----:B------:R-:W-:Y:S01]  /*4700*/  FMUL.FTZ R46, R46, R96 ;  /* 0x000000602e2e7220 */ /* 0x000fe20000410000 */
[C---:B------:R-:W-:Y:S01]  /*4710*/  FFMA.FTZ R47, R94.reuse, R89, -R47 ;  /* 0x000000595e2f7223 */ /* 0x040fe2000001082f */
[----:B------:R-:W-:Y:S01]  /*4720*/  FFMA.FTZ R44, R94, R88, R44 ;  /* 0x000000585e2c7223 */ /* 0x000fe2000001002c */
[----:B------:R-:W-:Y:S01]  /*4730*/  F2FP.BF16.F32.PACK_AB R45, R84, R45 ;  /* 0x0000002d542d723e */ /* 0x000fe200000010ff */
[C---:B------:R-:W-:Y:S01]  /*4740*/  FFMA.FTZ R99, R85.reuse, R96, -R99 ;  /* 0x0000006055637223 */ /* 0x040fe20000010863 */
[----:B------:R-:W-:Y:S01]  /*4750*/  FFMA.FTZ R46, R85, R95, R46 ;  /* 0x0000005f552e7223 */ /* 0x000fe2000001002e */
[----:B------:R-:W-:-:S02]  /*4760*/  F2FP.BF16.F32.PACK_AB R97, R98, R97 ;  /* 0x000000616261723e */ /* 0x000fc400000010ff */
[----:B------:R-:W-:Y:S01]  /*4770*/  F2FP.BF16.F32.PACK_AB R44, R44, R47 ;  /* 0x0000002f2c2c723e */ /* 0x000fe200000010ff */
[----:B------:R-:W-:Y:S01]  /*4780*/  IMAD.MOV.U32 R47, RZ, RZ, R45 ;  /* 0x000000ffff2f7224 */ /* 0x000fe200078e002d */
[----:B------:R-:W-:Y:S01]  /*4790*/  F2FP.BF16.F32.PACK_AB R46, R46, R99 ;  /* 0x000000632e2e723e */ /* 0x000fe200000010ff */
[----:B------:R-:W-:-:S07]  /*47a0*/  IMAD.MOV.U32 R45, RZ, RZ, R97 ;  /* 0x000000ffff2d7224 */ /* 0x000fce00078e0061 */
.L_x_4096:
[----:B------:R-:W-:Y:S05]  /*47b0*/  BSYNC B3 ;  /* 0x0000000000037941 */ /* 0x000fea0003800000 */
.L_x_4095:
[----:B--2---:R4:W-:Y:S02]  /*47c0*/  STG.E.128 desc[UR60][R50.64+0xc0], R44 ;  /* 0x0000c02c32007986 */ /* 0x0049e4000c101d3c */
.L_x_4094:
[----:B------:R-:W-:Y:S05]  /*47d0*/  BSYNC B2 ;  /* 0x0000000000027941 */ /* 0x000fea0003800000 */
.L_x_4093:
        /* <DEDUP_REMOVED lines=14> */
[----:B------:R-:W-:Y:S02]  /*48c0*/  PRMT R84, R165, 0x5432, R84 ;  /* 0x00005432a5547816 */ /* 0x000fe40000000054 */
        /* <DEDUP_REMOVED lines=38> */
.L_x_4100:
[----:B------:R-:W-:Y:S05]  /*4b30*/  BSYNC B3 ;  /* 0x0000000000037941 */ /* 0x000fea0003800000 */
.L_x_4099:
[----:B--2---:R1:W-:Y:S02]  /*4b40*/  STG.E.128 desc[UR60][R50.64+0x100], R44 ;  /* 0x0001002c32007986 */ /* 0x0043e4000c101d3c */
.L_x_4098:
[----:B------:R-:W-:Y:S05]  /*4b50*/  BSYNC B2 ;  /* 0x0000000000027941 */ /* 0x000fea0003800000 */
.L_x_4097:
        /* <DEDUP_REMOVED lines=10> */
[----:B------:R-:W-:Y:S01]  /*4c00*/  SHF.R.U32.HI R81, RZ, 0x10, R79 ;  /* 0x00000010ff517819 */ /* 0x000fe2000001164f */
[----:B------:R-:W-:Y:S01]  /*4c10*/  IMAD.U32 R79, R46, 0x10000, RZ ;  /* 0x000100002e4f7824 */ /* 0x000fe200078e00ff */
[C---:B------:R-:W-:Y:S02]  /*4c20*/  PRMT R77, R163.reuse, 0x5410, R77 ;  /* 0x00005410a34d7816 */ /* 0x040fe4000000004d */
[----:B------:R-:W-:Y:S01]  /*4c30*/  PRMT R163, R163, 0x5432, R81 ;  /* 0x00005432a3a37816 */ /* 0x000fe20000000051 */
[----:B------:R-:W-:Y:S01]  /*4c40*/  IMAD.U32 R81, R45, 0x10000, RZ ;  /* 0x000100002d517824 */ /* 0x000fe200078e00ff */
[----:B------:R-:W-:-:S02]  /*4c50*/  PRMT R80, R162, 0x5432, R80 ;  /* 0x00005432a2507816 */ /* 0x000fc40000000050 */
[----:B------:R-:W-:Y:S01]  /*4c60*/  LOP3.LUT R46, R46, 0xffff0000, RZ, 0xc0, !PT ;  /* 0xffff00002e2e7812 */ /* 0x000fe200078ec0ff */
[----:B------:R-:W-:Y:S01]  /*4c70*/  IMAD.U32 R84, R163, 0x10000, RZ ;  /* 0x00010000a3547824 */ /* 0x000fe200078e00ff */
[----:B------:R-:W-:Y:S01]  /*4c80*/  LOP3.LUT R87, R45, 0xffff0000, RZ, 0xc0, !PT ;  /* 0xffff00002d577812 */ /* 0x000fe200078ec0ff */
[----:B------:R-:W-:Y:S01]  /*4c90*/  IMAD.U32 R85, R80, 0x10000, RZ ;  /* 0x0001000050557824 */ /* 0x000fe200078e00ff */
[----:B------:R-:W-:Y:S01]  /*4ca0*/  PRMT R76, R162, 0x5410, R76 ;  /* 0x00005410a24c7816 */ /* 0x000fe2000000004c */
[C---:B------:R-:W-:Y:S01]  /*4cb0*/  FMUL.FTZ R88, R46.reuse, R84 ;  /* 0x000000542e587220 */ /* 0x040fe20000410000 */
[C---:B------:R-:W-:Y:S01]  /*4cc0*/  LOP3.LUT R45, R77.reuse, 0xffff0000, RZ, 0xc0, !PT ;  /* 0xffff00004d2d7812 */ /* 0x040fe200078ec0ff */
[----:B------:R-:W-:Y:S01]  /*4cd0*/  FMUL.FTZ R46, R46, R85 ;  /* 0x000000552e2e7220 */ /* 0x000fe20000410000 */
[----:B------:R-:W-:Y:S01]  /*4ce0*/  LOP3.LUT R82, R76, 0xffff0000, RZ, 0xc0, !PT ;  /* 0xffff00004c527812 */ /* 0x000fe200078ec0ff */
[----:B------:R-:W-:Y:S01]  /*4cf0*/  IMAD.U32 R77, R77, 0x10000, RZ ;  /* 0x000100004d4d7824 */ /* 0x000fe200078e00ff */
[----:B------:R-:W-:Y:S01]  /*4d00*/  LOP3.LUT R78, R47, 0xffff0000, RZ, 0xc0, !PT ;  /* 0xffff00002f4e7812 */ /* 0x000fe200078ec0ff */
[----:B------:R-:W-:Y:S01]  /*4d10*/  FMUL.FTZ R86, R87, R45 ;  /* 0x0000002d57567220 */ /* 0x000fe20000410000 */
[----:B------:R-:W-:Y:S01]  /*4d20*/  LOP3.LUT R163, R163, 0xffff0000, RZ, 0xc0, !PT ;  /* 0xffff0000a3a37812 */ /* 0x000fe200078ec0ff */
[----:B------:R-:W-:Y:S01]  /*4d30*/  FFMA.FTZ R88, R79, R85, -R88 ;  /* 0x000000554f587223 */ /* 0x000fe20000010858 */
[----:B------:R-:W-:Y:S01]  /*4d40*/  LOP3.LUT R80, R80, 0xffff0000, RZ, 0xc0, !PT ;  /* 0xffff000050507812 */ /* 0x000fe200078ec0ff */
[----:B------:R-:W-:Y:S01]  /*4d50*/  IMAD.U32 R76, R76, 0x10000, RZ ;  /* 0x000100004c4c7824 */ /* 0x000fe200078e00ff */
[----:B------:R-:W-:Y:S01]  /*4d60*/  LOP3.LUT R44, R44, 0xffff0000, RZ, 0xc0, !PT ;  /* 0xffff00002c2c7812 */ /* 0x000fe200078ec0ff */
[-C--:B------:R-:W-:Y:S01]  /*4d70*/  FMUL.FTZ R87, R87, R82.reuse ;  /* 0x0000005257577220 */ /* 0x080fe20000410000 */
[----:B------:R-:W-:Y:S01]  /*4d80*/  FFMA.FTZ R86, R81, R82, -R86 ;  /* 0x0000005251567223 */ /* 0x000fe20000010856 */
[----:B------:R-:W-:Y:S01]  /*4d90*/  FFMA.FTZ R79, R79, R84, R46 ;  /* 0x000000544f4f7223 */ /* 0x000fe2000001002e */
[----:B------:R-:W-:-:S02]  /*4da0*/  IMAD.U32 R47, R47, 0x10000, RZ ;  /* 0x000100002f2f7824 */ /* 0x000fc400078e00ff */
[C---:B------:R-:W-:Y:S01]  /*4db0*/  FMUL.FTZ R46, R78.reuse, R163 ;  /* 0x000000a34e2e7220 */ /* 0x040fe20000410000 */
[----:B------:R-:W-:Y:S01]  /*4dc0*/  FMUL.FTZ R82, R78, R80 ;  /* 0x000000504e527220 */ /* 0x000fe20000410000 */
[C---:B------:R-:W-:Y:S01]  /*4dd0*/  FMUL.FTZ R78, R44.reuse, R77 ;  /* 0x0000004d2c4e7220 */ /* 0x040fe20000410000 */
[----:B------:R-:W-:Y:S01]  /*4de0*/  FMUL.FTZ R44, R44, R76 ;  /* 0x0000004c2c2c7220 */ /* 0x000fe20000410000 */
[C---:B------:R-:W-:Y:S01]  /*4df0*/  FFMA.FTZ R46, R47.reuse, R80, -R46 ;  /* 0x000000502f2e7223 */ /* 0x040fe2000001082e */
[----:B------:R-:W-:Y:S01]  /*4e00*/  FFMA.FTZ R47, R47, R163, R82 ;  /* 0x000000a32f2f7223 */ /* 0x000fe20000010052 */
[----:B------:R-:W-:Y:S01]  /*4e10*/  FFMA.FTZ R87, R81, R45, R87 ;  /* 0x0000002d51577223 */ /* 0x000fe20000010057 */
[C---:B------:R-:W-:Y:S01]  /*4e20*/  FFMA.FTZ R78, R83.reuse, R76, -R78 ;  /* 0x0000004c534e7223 */ /* 0x040fe2000001084e */
[----:B------:R-:W-:Y:S02]  /*4e30*/  FFMA.FTZ R77, R83, R77, R44 ;  /* 0x0000004d534d7223 */ /* 0x000fe4000001002c */
[----:B------:R-:W-:-:S02]  /*4e40*/  F2FP.BF16.F32.PACK_AB R47, R47, R46 ;  /* 0x0000002e2f2f723e */ /* 0x000fc400000010ff */
[----:B------:R-:W-:Y:S02]  /*4e50*/  F2FP.BF16.F32.PACK_AB R45, R87, R86 ;  /* 0x00000056572d723e */ /* 0x000fe400000010ff */
[----:B------:R-:W-:Y:S02]  /*4e60*/  F2FP.BF16.F32.PACK_AB R46, R79, R88 ;  /* 0x000000584f2e723e */ /* 0x000fe400000010ff */
[----:B------:R-:W-:-:S07]  /*4e70*/  F2FP.BF16.F32.PACK_AB R44, R77, R78 ;  /* 0x0000004e4d2c723e */ /* 0x000fce00000010ff */
.L_x_4102:
[----:B------:R-:W-:Y:S05]  /*4e80*/  BSYNC B2 ;  /* 0x0000000000027941 */ /* 0x000fea0003800000 */
.L_x_4101:
[----:B--2---:R1:W-:Y:S02]  /*4e90*/  STG.E.128 desc[UR60][R50.64+0x140], R44 ;  /* 0x0001402c32007986 */ /* 0x0043e4000c101d3c */
.L_x_4080:
[----:B------:R-:W-:Y:S05]  /*4ea0*/  BSYNC B1 ;  /* 0x0000000000017941 */ /* 0x000fea0003800000 */
.L_x_4079:
        /* <DEDUP_REMOVED lines=29> */
[----:B------:R-:W-:Y:S01]  /*5080*/  LOP3.LUT R76, R44, 0xffff0000, RZ, 0xc0, !PT ;  /* 0xffff00002c4c7812 */ /* 0x000fe200078ec0ff */
[----:B------:R-:W-:Y:S01]  /*5090*/  FFMA.FTZ R44, R77, R78, -R82 ;  /* 0x0000004e4d2c7223 */ /* 0x000fe20000010852 */
[----:B------:R-:W-:Y:S01]  /*50a0*/  FMUL.FTZ R83, R51, R73 ;  /* 0x0000004933537220 */ /* 0x000fe20000410000 */
[----:B------:R-:W-:Y:S01]  /*50b0*/  FFMA.FTZ R77, R77, R80, R81 ;  /* 0x000000504d4d7223 */ /* 0x000fe20000010051 */
[-C--:B------:R-:W-:Y:S01]  /*50c0*/  FMUL.FTZ R81, R51, R79.reuse ;  /* 0x0000004f33517220 */ /* 0x080fe20000410000 */
[----:B------:R-:W-:Y:S01]  /*50d0*/  LOP3.LUT R164, R164, 0xffff0000, RZ, 0xc0, !PT ;  /* 0xffff0000a4a47812 */ /* 0x000fe200078ec0ff */
[----:B------:R-:W-:Y:S01]  /*50e0*/  FFMA.FTZ R51, R50, R79, -R83 ;  /* 0x0000004f32337223 */ /* 0x000fe20000010853 */
[----:B------:R-:W-:Y:S01]  /*50f0*/  LOP3.LUT R74, R74, 0xffff0000, RZ, 0xc0, !PT ;  /* 0xffff00004a4a7812 */ /* 0x000fe200078ec0ff */
[----:B------:R-:W-:-:S02]  /*5100*/  IMAD.U32 R72, R72, 0x10000, RZ ;  /* 0x0001000048487824 */ /* 0x000fc400078e00ff */
[----:B------:R-:W-:Y:S01]  /*5110*/  FFMA.FTZ R50, R50, R73, R81 ;  /* 0x0000004932327223 */ /* 0x000fe20000010051 */
[C---:B------:R-:W-:Y:S01]  /*5120*/  FMUL.FTZ R78, R46.reuse, R164 ;  /* 0x000000a42e4e7220 */ /* 0x040fe20000410000 */
[----:B------:R-:W-:Y:S02]  /*5130*/  IMAD.U32 R47, R47, 0x10000, RZ ;  /* 0x000100002f2f7824 */ /* 0x000fe400078e00ff */
[----:B------:R-:W-:Y:S01]  /*5140*/  FMUL.FTZ R73, R46, R74 ;  /* 0x0000004a2e497220 */ /* 0x000fe20000410000 */
        /* <DEDUP_REMOVED lines=12> */
.L_x_4107:
[----:B------:R-:W-:Y:S05]  /*5210*/  BSYNC B2 ;  /* 0x0000000000027941 */ /* 0x000fea0003800000 */
.L_x_4106:
[----:B--2---:R1:W-:Y:S02]  /*5220*/  STG.E.128 desc[UR60][R48.64], R44 ;  /* 0x0000002c30007986 */ /* 0x0043e4000c101d3c */
.L_x_4105:
[----:B------:R-:W-:Y:S05]  /*5230*/  BSYNC B1 ;  /* 0x0000000000017941 */ /* 0x000fea0003800000 */
.L_x_4104:
        /* <DEDUP_REMOVED lines=14> */
[----:B------:R-:W-:Y:S02]  /*5320*/  PRMT R159, R159, 0x5432, R72 ;  /* 0x000054329f9f7816 */ /* 0x000fe40000000048 */
        /* <DEDUP_REMOVED lines=12> */
[----:B------:R-:W-:-:S02]  /*53f0*/  IMAD.U32 R45, R44, 0x10000, RZ ;  /* 0x000100002c2d7824 */ /* 0x000fc400078e00ff */
[----:B------:R-:W-:Y:S01]  /*5400*/  FMUL.FTZ R79, R70, R75 ;  /* 0x0000004b464f7220 */ /* 0x000fe20000410000 */
[----:B------:R-:W-:Y:S01]  /*5410*/  FFMA.FTZ R68, R68, R72, R69 ;  /* 0x0000004844447223 */ /* 0x000fe20000010045 */
[----:B------:R-:W-:Y:S01]  /*5420*/  LOP3.LUT R161, R161, 0xffff0000, RZ, 0xc0, !PT ;  /* 0xffff0000a1a17812 */ /* 0x000fe200078ec0ff */
[-C--:B------:R-:W-:Y:S01]  /*5430*/  FMUL.FTZ R69, R70, R73.reuse ;  /* 0x0000004946457220 */ /* 0x080fe20000410000 */
[----:B------:R-:W-:Y:S01]  /*5440*/  LOP3.LUT R159, R159, 0xffff0000, RZ, 0xc0, !PT ;  /* 0xffff00009f9f7812 */ /* 0x000fe200078ec0ff */
[----:B------:R-:W-:Y:S01]  /*5450*/  IMAD.U32 R160, R160, 0x10000, RZ ;  /* 0x00010000a0a07824 */ /* 0x000fe200078e00ff */
[----:B------:R-:W-:Y:S01]  /*5460*/  LOP3.LUT R44, R44, 0xffff0000, RZ, 0xc0, !PT ;  /* 0xffff00002c2c7812 */ /* 0x000fe200078ec0ff */
[----:B------:R-:W-:Y:S02]  /*5470*/  IMAD.U32 R51, R51, 0x10000, RZ ;  /* 0x0001000033337824 */ /* 0x000fe400078e00ff */
[C---:B------:R-:W-:Y:S01]  /*5480*/  FFMA.FTZ R79, R50.reuse, R73, -R79 ;  /* 0x00000049324f7223 */ /* 0x040fe2000001084f */
[----:B------:R-:W-:Y:S01]  /*5490*/  FFMA.FTZ R50, R50, R75, R69 ;  /* 0x0000004b32327223 */ /* 0x000fe20000010045 */
[C---:B------:R-:W-:Y:S01]  /*54a0*/  FMUL.FTZ R70, R46.reuse, R161 ;  /* 0x000000a12e467220 */ /* 0x040fe20000410000 */
[----:B------:R-:W-:Y:S01]  /*54b0*/  FMUL.FTZ R72, R46, R159 ;  /* 0x0000009f2e487220 */ /* 0x000fe20000410000 */
[----:B------:R-:W-:-:S02]  /*54c0*/  IMAD.U32 R47, R47, 0x10000, RZ ;  /* 0x000100002f2f7824 */ /* 0x000fc400078e00ff */
[CC--:B------:R-:W-:Y:S01]  /*54d0*/  FMUL.FTZ R46, R44.reuse, R160.reuse ;  /* 0x000000a02c2e7220 */ /* 0x0c0fe20000410000 */
[----:B------:R-:W-:Y:S01]  /*54e0*/  FMUL.FTZ R69, R44, R51 ;  /* 0x000000332c457220 */ /* 0x000fe20000410000 */
[----:B------:R-:W-:Y:S01]  /*54f0*/  F2FP.BF16.F32.PACK_AB R50, R50, R79 ;  /* 0x0000004f3232723e */ /* 0x000fe200000010ff */
[----:B------:R-:W-:Y:S01]  /*5500*/  FFMA.FTZ R70, R47, R159, -R70 ;  /* 0x0000009f2f467223 */ /* 0x000fe20000010846 */
[C---:B------:R-:W-:Y:S01]  /*5510*/  FFMA.FTZ R46, R45.reuse, R51, -R46 ;  /* 0x000000332d2e7223 */ /* 0x040fe2000001082e */
[----:B------:R-:W-:Y:S01]  /*5520*/  FFMA.FTZ R69, R45, R160, R69 ;  /* 0x000000a02d457223 */ /* 0x000fe20000010045 */
[----:B------:R-:W-:Y:S01]  /*5530*/  FFMA.FTZ R47, R47, R161, R72 ;  /* 0x000000a12f2f7223 */ /* 0x000fe20000010048 */
[----:B------:R-:W-:-:S03]  /*5540*/  F2FP.BF16.F32.PACK_AB R45, R68, R77 ;  /* 0x0000004d442d723e */ /* 0x000fc600000010ff */
[----:B------:R-:W-:Y:S01]  /*5550*/  F2FP.BF16.F32.PACK_AB R44, R69, R46 ;  /* 0x0000002e452c723e */ /* 0x000fe200000010ff */
[----:B------:R-:W-:Y:S01]  /*5560*/  IMAD.MOV.U32 R46, RZ, RZ, R50 ;  /* 0x000000ffff2e7224 */ /* 0x000fe200078e0032 */
[----:B------:R-:W-:-:S07]  /*5570*/  F2FP.BF16.F32.PACK_AB R47, R47, R70 ;  /* 0x000000462f2f723e */ /* 0x000fce00000010ff */
.L_x_4111:
[----:B------:R-:W-:Y:S05]  /*5580*/  BSYNC B2 ;  /* 0x0000000000027941 */ /* 0x000fea0003800000 */
.L_x_4110:
[----:B--2---:R1:W-:Y:S02]  /*5590*/  STG.E.128 desc[UR60][R48.64+0x40], R44 ;  /* 0x0000402c30007986 */ /* 0x0043e4000c101d3c */
.L_x_4109:
[----:B------:R-:W-:Y:S05]  /*55a0*/  BSYNC B1 ;  /* 0x0000000000017941 */ /* 0x000fea0003800000 */
.L_x_4108:
        /* <DEDUP_REMOVED lines=12> */
[C---:B------:R-:W-:Y:S02]  /*5670*/  PRMT R66, R158.reuse, 0x5432, R71 ;  /* 0x000054329e427816 */ /* 0x040fe40000000047 */
[----:B------:R-:W-:-:S02]  /*5680*/  PRMT R158, R158, 0x5410, R69 ;  /* 0x000054109e9e7816 */ /* 0x000fc40000000045 */
[C---:B------:R-:W-:Y:S02]  /*5690*/  PRMT R69, R157.reuse, 0x5432, R68 ;  /* 0x000054329d457816 */ /* 0x040fe40000000044 */
        /* <DEDUP_REMOVED lines=8> */
[C---:B------:R-:W-:Y:S01]  /*5720*/  IMAD.U32 R46, R47.reuse, 0x10000, RZ ;  /* 0x000100002f2e7824 */ /* 0x040fe200078e00ff */
[----:B------:R-:W-:Y:S01]  /*5730*/  LOP3.LUT R65, R47, 0xffff0000, RZ, 0xc0, !PT ;  /* 0xffff00002f417812 */ /* 0x000fe200078ec0ff */
[----:B------:R-:W-:-:S02]  /*5740*/  IMAD.U32 R47, R45, 0x10000, RZ ;  /* 0x000100002d2f7824 */ /* 0x000fc400078e00ff */
[----:B------:R-:W-:Y:S01]  /*5750*/  FMUL.FTZ R72, R50, R70 ;  /* 0x0000004632487220 */ /* 0x000fe20000410000 */
[----:B------:R-:W-:Y:S02]  /*5760*/  IMAD.U32 R45, R44, 0x10000, RZ ;  /* 0x000100002c2d7824 */ /* 0x000fe400078e00ff */
[----:B------:R-:W-:Y:S01]  /*5770*/  FMUL.FTZ R73, R50, R67 ;  /* 0x0000004332497220 */ /* 0x000fe20000410000 */
[----:B------:R-:W-:Y:S01]  /*5780*/  LOP3.LUT R44, R44, 0xffff0000, RZ, 0xc0, !PT ;  /* 0xffff00002c2c7812 */ /* 0x000fe200078ec0ff */
[C---:B------:R-:W-:Y:S01]  /*5790*/  FMUL.FTZ R50, R64.reuse, R71 ;  /* 0x0000004740327220 */ /* 0x040fe20000410000 */
[-C--:B------:R-:W-:Y:S01]  /*57a0*/  FMUL.FTZ R64, R64, R68.reuse ;  /* 0x0000004440407220 */ /* 0x080fe20000410000 */
[----:B------:R-:W-:Y:S01]  /*57b0*/  LOP3.LUT R157, R157, 0xffff0000, RZ, 0xc0, !PT ;  /* 0xffff00009d9d7812 */ /* 0x000fe200078ec0ff */
[----:B------:R-:W-:Y:S01]  /*57c0*/  IMAD.U32 R66, R66, 0x10000, RZ ;  /* 0x0001000042427824 */ /* 0x000fe200078e00ff */
[----:B------:R-:W-:Y:S01]  /*57d0*/  LOP3.LUT R158, R158, 0xffff0000, RZ, 0xc0, !PT ;  /* 0xffff00009e9e7812 */ /* 0x000fe200078ec0ff */
[----:B------:R-:W-:Y:S01]  /*57e0*/  FFMA.FTZ R68, R51, R68, -R50 ;  /* 0x0000004433447223 */ /* 0x000fe20000010832 */
[C---:B------:R-:W-:Y:S01]  /*57f0*/  FMUL.FTZ R50, R44.reuse, R69 ;  /* 0x000000452c327220 */ /* 0x040fe20000410000 */
[C---:B------:R-:W-:Y:S01]  /*5800*/  FFMA.FTZ R72, R47.reuse, R67, -R72 ;  /* 0x000000432f487223 */ /* 0x040fe20000010848 */
[----:B------:R-:W-:Y:S01]  /*5810*/  FFMA.FTZ R73, R47, R70, R73 ;  /* 0x000000462f497223 */ /* 0x000fe20000010049 */
        /* <DEDUP_REMOVED lines=13> */
.L_x_4115:
[----:B------:R-:W-:Y:S05]  /*58f0*/  BSYNC B2 ;  /* 0x0000000000027941 */ /* 0x000fea0003800000 */
.L_x_4114:
[----:B--2---:R1:W-:Y:S02]  /*5900*/  STG.E.128 desc[UR60][R48.64+0x80], R44 ;  /* 0x0000802c30007986 */ /* 0x0043e4000c101d3c */
.L_x_4113:
[----:B------:R-:W-:Y:S05]  /*5910*/  BSYNC B1 ;  /* 0x0000000000017941 */ /* 0x000fea0003800000 */
.L_x_4112:
        /* <DEDUP_REMOVED lines=31> */
[----:B------:R-:W-:Y:S01]  /*5b10*/  LOP3.LUT R156, R156, 0xffff0000, RZ, 0xc0, !PT ;  /* 0xffff00009c9c7812 */ /* 0x000fe200078ec0ff */
[----:B------:R-:W-:Y:S01]  /*5b20*/  FMUL.FTZ R51, R51, R64 ;  /* 0x0000004033337220 */ /* 0x000fe20000410000 */
        /* <DEDUP_REMOVED lines=20> */
.L_x_4119:
[----:B------:R-:W-:Y:S05]  /*5c70*/  BSYNC B2 ;  /* 0x0000000000027941 */ /* 0x000fea0003800000 */
.L_x_4118:
[----:B--2---:R1:W-:Y:S02]  /*5c80*/  STG.E.128 desc[UR60][R48.64+0xc0], R44 ;  /* 0x0000c02c30007986 */ /* 0x0043e4000c101d3c */
.L_x_4117:
[----:B------:R-:W-:Y:S05]  /*5c90*/  BSYNC B1 ;  /* 0x0000000000017941 */ /* 0x000fea0003800000 */
.L_x_4116:
        /* <DEDUP_REMOVED lines=53> */
.L_x_4123:
[----:B------:R-:W-:Y:S05]  /*5ff0*/  BSYNC B2 ;  /* 0x0000000000027941 */ /* 0x000fea0003800000 */
.L_x_4122:
[----:B--2---:R1:W-:Y:S02]  /*6000*/  STG.E.128 desc[UR60][R48.64+0x100], R44 ;  /* 0x0001002c30007986 */ /* 0x0043e4000c101d3c */
.L_x_4121:
[----:B------:R-:W-:Y:S05]  /*6010*/  BSYNC B1 ;  /* 0x0000000000017941 */ /* 0x000fea0003800000 */
.L_x_4120:
        /* <DEDUP_REMOVED lines=20> */
[C---:B------:R-:W-:Y:S01]  /*6160*/  LOP3.LUT R58, R57.reuse, 0xffff0000, RZ, 0xc0, !PT ;  /* 0xffff0000393a7812 */ /* 0x040fe200078ec0ff */
[----:B------:R-:W-:Y:S01]  /*6170*/  IMAD.U32 R57, R57, 0x10000, RZ ;  /* 0x0001000039397824 */ /* 0x000fe200078e00ff */
[C---:B------:R-:W-:Y:S01]  /*6180*/  LOP3.LUT R55, R54.reuse, 0xffff0000, RZ, 0xc0, !PT ;  /* 0xffff000036377812 */ /* 0x040fe200078ec0ff */
        /* <DEDUP_REMOVED lines=10> */
[----:B------:R-:W-:Y:S01]  /*6230*/  FFMA.FTZ R61, R46, R55, -R61 ;  /* 0x000000372e3d7223 */ /* 0x000fe2000001083d */
[----:B------:R-:W-:Y:S01]  /*6240*/  LOP3.LUT R92, R92, 0xffff0000, RZ, 0xc0, !PT ;  /* 0xffff00005c5c7812 */ /* 0x000fe200078ec0ff */
        /* <DEDUP_REMOVED lines=17> */
.L_x_4125:
[----:B------:R-:W-:Y:S05]  /*6360*/  BSYNC B1 ;  /* 0x0000000000017941 */ /* 0x000fea0003800000 */
.L_x_4124:
[----:B--2---:R1:W-:Y:S01]  /*6370*/  STG.E.128 desc[UR60][R48.64+0x140], R44 ;  /* 0x0001402c30007986 */ /* 0x0043e2000c101d3c */
[----:B------:R-:W-:Y:S05]  /*6380*/  BRA `(.L_x_4103) ;  /* 0x0000004000647947 */ /* 0x000fea0003800000 */
.L_x_4071:
        /* <DEDUP_REMOVED lines=19> */
[----:B------:R-:W-:Y:S02]  /*64c0*/  CS2R R52, SRZ ;  /* 0x0000000000347805 */ /* 0x000fe4000001ff00 */
[----:B------:R-:W-:Y:S01]  /*64d0*/  CS2R R66, SRZ ;  /* 0x0000000000427805 */ /* 0x000fe2000001ff00 */
[----:B------:R-:W-:Y:S01]  /*64e0*/  IMAD.X R45, R43, 0x1, R21, P2 ;  /* 0x000000012b2d7824 */ /* 0x000fe200010e0615 */
[----:B------:R-:W-:Y:S02]  /*64f0*/  LEA R68, P2, R44, UR4, 0x1 ;  /* 0x000000042c447c11 */ /* 0x000fe4000f8408ff */
[----:B------:R-:W-:-:S02]  /*6500*/  CS2R R64, SRZ ;  /* 0x0000000000407805 */ /* 0x000fc4000001ff00 */
        /* <DEDUP_REMOVED lines=13> */
[----:B------:R-:W-:Y:S02]  /*65e0*/  ISETP.GE.AND P2, PT, R0, R121, PT ;  /* 0x000000790000720c */ /* 0x000fe40003f46270 */
[----:B------:R-:W-:Y:S02]  /*65f0*/  CS2R R46, SRZ ;  /* 0x00000000002e7805 */ /* 0x000fe4000001ff00 */
[----:B------:R-:W-:Y:S02]  /*6600*/  CS2R R44, SRZ ;  /* 0x00000000002c7805 */ /* 0x000fe4000001ff00 */
[----:B------:R-:W-:-:S02]  /*6610*/  CS2R R58, SRZ ;  /* 0x00000000003a7805 */ /* 0x000fc4000001ff00 */
[----:B------:R-:W-:-:S05]  /*6620*/  CS2R R56, SRZ ;  /* 0x0000000000387805 */ /* 0x000fca000001ff00 */
[----:B------:R0:W5:Y:S04]  /*6630*/  @!P2 LDG.E.128 R48, desc[UR60][R68.64+0x40] ;  /* 0x0000403c4430a981 */ /* 0x000168000c1e1d00 */
[----:B------:R0:W5:Y:S01]  /*6640*/  @!P2 LDG.E.128 R60, desc[UR60][R72.64+0x40] ;  /* 0x0000403c483ca981 */ /* 0x000162000c1e1d00 */
[----:B------:R-:W-:-:S13]  /*6650*/  ISETP.GE.AND P2, PT, R3, R121, PT ;  /* 0x000000790300720c */ /* 0x000fda0003f46270 */
[----:B------:R0:W5:Y:S04]  /*6660*/  @!P2 LDG.E.128 R44, desc[UR60][R68.64+0x80] ;  /* 0x0000803c442ca981 */ /* 0x000168000c1e1d00 */
[----:B------:R0:W5:Y:S02]  /*6670*/  @!P2 LDG.E.128 R56, desc[UR60][R72.64+0x80] ;  /* 0x0000803c4838a981 */ /* 0x000164000c1e1d00 */
.L_x_4127:
[----:B------:R-:W-:Y:S05]  /*6680*/  BSYNC B1 ;  /* 0x0000000000017941 */ /* 0x000fea0003800000 */
.L_x_4126:
[----:B------:R-:W-:Y:S01]  /*6690*/  ISETP.GE.AND P3, PT, R229, R42, PT ;  /* 0x0000002ae500720c */ /* 0x000fe20003f66270 */
[----:B------:R-:W-:Y:S01]  /*66a0*/  BSSY B1, `(.L_x_4128) ;  /* 0x000002e000017945 */ /* 0x000fe20003800000 */
[----:B0-----:R-:W-:Y:S02]  /*66b0*/  CS2R R68, SRZ ;  /* 0x0000000000447805 */ /* 0x001fe4000001ff00 */
        /* <DEDUP_REMOVED lines=17> */
[----:B------:R-:W-:Y:S02]  /*67d0*/  IADD3.X R69, R21, R43, R11, P2, P5 ;  /* 0x0000002b15457210 */ /* 0x000fe400017ea40b */
[----:B------:R-:W-:Y:S02]  /*67e0*/  CS2R R90, SRZ ;  /* 0x00000000005a7805 */ /* 0x000fe4000001ff00 */
[----:B------:R-:W-:-:S02]  /*67f0*/  IADD3 R43, P2, P5, R110, R92, R10 ;  /* 0x0000005c6e2b7210 */ /* 0x000fc40007d5e00a */
[----:B------:R-:W-:Y:S02]  /*6800*/  CS2R R88, SRZ ;  /* 0x0000000000587805 */ /* 0x000fe4000001ff00 */
        /* <DEDUP_REMOVED lines=23> */
.L_x_4129:
[----:B------:R-:W-:Y:S05]  /*6980*/  BSYNC B1 ;  /* 0x0000000000017941 */ /* 0x000fea0003800000 */
.L_x_4128:
[----:B------:R-:W2:Y:S01]  /*6990*/  LDL R43, [R1+0x1c] ;  /* 0x00001c00012b7983 */ /* 0x000ea20000100800 */
        /* <DEDUP_REMOVED lines=32> */
[----:B------:R-:W-:-:S03]  /*6ba0*/  IMAD.MOV.U32 R93, RZ, RZ, R65 ;  /* 0x000000ffff5d7224 */ /* 0x000fc600078e0041 */
[----:B------:R-:W-:Y:S01]  /*6bb0*/  PRMT R169, R169, 0x5410, R92 ;  /* 0x00005410a9a97816 */ /* 0x000fe2000000005c */
[----:B------:R-:W-:Y:S01]  /*6bc0*/  IMAD.MOV.U32 R92, RZ, RZ, R74 ;  /* 0x000000ffff5c7224 */ /* 0x000fe200078e004a */
[----:B------:R-:W-:Y:S01]  /*6bd0*/  PRMT R171, R93, 0x7610, R171 ;  /* 0x000076105dab7816 */ /* 0x000fe200000000ab */
[----:B------:R-:W-:Y:S01]  /*6be0*/  IMAD.MOV.U32 R93, RZ, RZ, R69 ;  /* 0x000000ffff5d7224 */ /* 0x000fe200078e0045 */
        /* <DEDUP_REMOVED lines=20> */
[----:B------:R-:W-:Y:S02]  /*6d30*/  IMAD.MOV.U32 R43, RZ, RZ, R79 ;  /* 0x000000ffff2b7224 */ /* 0x000fe400078e004f */
[----:B------:R-:W-:Y:S02]  /*6d40*/  IMAD.MOV.U32 R94, RZ, RZ, R72 ;  /* 0x000000ffff5e7224 */ /* 0x000fe400078e0048 */
[----:B------:R-:W-:Y:S01]  /*6d50*/  IMAD.MOV.U32 R93, RZ, RZ, R73 ;  /* 0x000000ffff5d7224 */ /* 0x000fe200078e0049 */
[----:B------:R-:W-:Y:S01]  /*6d60*/  PRMT R166, R92, 0x5410, R43 ;  /* 0x000054105ca67816 */ /* 0x000fe2000000002b */
[----:B------:R-:W-:Y:S02]  /*6d70*/  IMAD.MOV.U32 R92, RZ, RZ, R82 ;  /* 0x000000ffff5c7224 */ /* 0x000fe400078e0052 */
[----:B------:R-:W-:Y:S01]  /*6d80*/  IMAD.MOV.U32 R43, RZ, RZ, R83 ;  /* 0x000000ffff2b7224 */ /* 0x000fe200078e0053 */
[----:B------:R-:W-:Y:S01]  /*6d90*/  PRMT R163, R93, 0x5410, R94 ;  /* 0x000054105da37816 */ /* 0x000fe2000000005e */
[----:B------:R-:W-:-:S02]  /*6da0*/  IMAD.MOV.U32 R94, RZ, RZ, R76 ;  /* 0x000000ffff5e7224 */ /* 0x000fc400078e004c */
[----:B------:R-:W-:Y:S01]  /*6db0*/  IMAD.MOV.U32 R93, RZ, RZ, R77 ;  /* 0x000000ffff5d7224 */ /* 0x000fe200078e004d */
[----:B------:R-:W-:Y:S01]  /*6dc0*/  PRMT R157, R43, 0x5410, R92 ;  /* 0x000054102b9d7816 */ /* 0x000fe2000000005c */
        /* <DEDUP_REMOVED lines=10> */
[----:B------:R-:W-:Y:S02]  /*6e70*/  IMAD.MOV.U32 R92, RZ, RZ, R90 ;  /* 0x000000ffff5c7224 */ /* 0x000fe400078e005a */
[----:B------:R-:W-:-:S05]  /*6e80*/  IMAD.MOV.U32 R43, RZ, RZ, R91 ;  /* 0x000000ffff2b7224 */ /* 0x000fca00078e005b */
[----:B------:R-:W-:Y:S01]  /*6e90*/  PRMT R173, R92, 0x5410, R43 ;  /* 0x000054105cad7816 */ /* 0x000fe2000000002b */
[----:B------:R-:W-:Y:S02]  /*6ea0*/  IMAD.MOV.U32 R92, RZ, RZ, R88 ;  /* 0x000000ffff5c7224 */ /* 0x000fe400078e0058 */
[----:B------:R-:W-:-:S05]  /*6eb0*/  IMAD.MOV.U32 R43, RZ, RZ, R89 ;  /* 0x000000ffff2b7224 */ /* 0x000fca00078e0059 */
[----:B------:R-:W-:Y:S01]  /*6ec0*/  PRMT R174, R92, 0x5410, R43 ;  /* 0x000054105cae7816 */ /* 0x000fe2000000002b */
[----:B------:R-:W-:Y:S06]  /*6ed0*/  @!P2 BRA `(.L_x_4130) ;  /* 0x000000000004a947 */ /* 0x000fec0003800000 */
[----:B------:R-:W-:Y:S01]  /*6ee0*/  BPT.TRAP 0x1 ;  /* 0x000000040000795c */ /* 0x000fe20000300000 */
.L_x_4130:
[----:B------:R-:W-:Y:S01]  /*6ef0*/  IMAD R43, R17, 0x8, R16 ;  /* 0x00000008112b7824 */ /* 0x000fe200078e0210 */
[----:B------:R-:W-:Y:S01]  /*6f00*/  SHF.L.U32 R100, R205, 0x1f, RZ ;  /* 0x0000001fcd647819 */ /* 0x000fe200000006ff */
[----:B------:R-:W0:Y:S01]  /*6f10*/  LDC R147, c[0x0][0x2f4] ;  /* 0x0000bd00ff937b82 */ /* 0x000e220000000800 */
[----:B------:R-:W-:Y:S01]  /*6f20*/  BSSY B1, `(.L_x_4131) ;  /* 0x0000005000017945 */ /* 0x000fe20003800000 */
[----:B------:R-:W-:Y:S01]  /*6f30*/  IMAD.MOV.U32 R127, RZ, RZ, R96 ;  /* 0x000000ffff7f7224 */ /* 0x000fe200078e0060 */
[----:B------:R-:W1:Y:S05]  /*6f40*/  SYNCS.PHASECHK.TRANS64.TRYWAIT P5, [R43+URZ+0x36890], R100 ;  /* 0x036890642b0075a7 */ /* 0x000e6a00080a017f */
[----:B------:R-:W2:Y:S01]  /*6f50*/  LDC.64 R128, c[0x0][0x300] ;  /* 0x0000c000ff807b82 */ /* 0x000ea20000000a00 */
[----:B-1----:R-:W-:Y:S05]  /*6f60*/  @!P5 BRA `(.L_x_4132) ;  /* 0x000001f400b0d947 */ /* 0x002fea0003800000 */
.L_x_4437:
[----:B------:R-:W-:Y:S05]  /*6f70*/  BSYNC B1 ;  /* 0x0000000000017941 */ /* 0x000fea0003800000 */
.L_x_4131:
[----:B------:R-:W-:Y:S01]  /*6f80*/  BSSY B1, `(.L_x_4133) ;  /* 0x0000191000017945 */ /* 0x000fe20003800000 */
[----:B0-----:R-:W-:-:S03]  /*6f90*/  IMAD.IADD R149, R147, 0x1, -R132 ;  /* 0x0000000193957824 */ /* 0x001fc600078e0a84 */
[----:B------:R-:W-:Y:S05]  /*6fa0*/  @P4 BRA `(.L_x_4134) ;  /* 0x0000001800384947 */ /* 0x000fea0003800000 */
[----:B------:R-:W-:Y:S01]  /*6fb0*/  ISETP.NE.AND P4, PT, R30, RZ, PT ;  /* 0x000000ff1e00720c */ /* 0x000fe20003f85270 */
[-C--:B--2---:R-:W-:Y:S01]  /*6fc0*/  IMAD R156, R150, R128.reuse, RZ ;  /* 0x00000080969c7224 */ /* 0x084fe200078e02ff */
[----:B------:R-:W-:Y:S01]  /*6fd0*/  BSSY B2, `(.L_x_4135) ;  /* 0x0000084000027945 */ /* 0x000fe20003800000 */
[----:B------:R-:W-:-:S04]  /*6fe0*/  IMAD.WIDE.U32 R130, R204, R128, R126 ;  /* 0x00000080cc827225 */ /* 0x000fc800078e007e */
[----:B------:R-:W-:-:S04]  /*6ff0*/  IMAD R156, R204, R129, R156 ;  /* 0x00000081cc9c7224 */ /* 0x000fc800078e029c */
[----:B------:R-:W-:Y:S02]  /*7000*/  IMAD.IADD R156, R156, 0x1, R131 ;  /* 0x000000019c9c7824 */ /* 0x000fe400078e0283 */
[----:B------:R-:W-:Y:S05]  /*7010*/  @!P4 BRA `(.L_x_4136) ;  /* 0x0000000400fcc947 */ /* 0x000fea0003800000 */
[----:B------:R-:W-:Y:S01]  /*7020*/  SEL R92, R132, R149, !P0 ;  /* 0x00000095845c7207 */ /* 0x000fe20004000000 */
[----:B------:R-:W-:Y:S01]  /*7030*/  BSSY B3, `(.L_x_4137) ;  /* 0x0000071000037945 */ /* 0x000fe20003800000 */
[----:B------:R-:W-:Y:S02]  /*7040*/  ISETP.GE.AND P4, PT, R18, R121, PT ;  /* 0x000000791200720c */ /* 0x000fe40003f86270 */
[----:B------:R-:W-:-:S04]  /*7050*/  SHF.R.S32.HI R93, RZ, 0x1f, R92 ;  /* 0x0000001fff5d7819 */ /* 0x000fc8000001145c */
[----:B------:R-:W-:-:S04]  /*7060*/  LEA.HI R93, R93, R92, RZ, 0x4 ;  /* 0x0000005c5d5d7211 */ /* 0x000fc800078f20ff */
[----:B------:R-:W-:-:S04]  /*7070*/  LEA.HI.SX32 R165, R93, R101, 0x1c ;  /* 0x000000655da57211 */ /* 0x000fc800078fe2ff */
[----:B------:R-:W-:-:S04]  /*7080*/  SHF.R.S32.HI R93, RZ, 0x1f, R165 ;  /* 0x0000001fff5d7819 */ /* 0x000fc800000114a5 */
[----:B------:R-:W-:Y:S01]  /*7090*/  LEA.HI R93, R93, R165, RZ, 0x3 ;  /* 0x000000a55d5d7211 */ /* 0x000fe200078f18ff */
[----:B------:R-:W-:-:S03]  /*70a0*/  IMAD.SHL.U32 R165, R165, 0x8, RZ ;  /* 0x00000008a5a57824 */ /* 0x000fc600078e00ff */
[----:B------:R-:W-:Y:S02]  /*70b0*/  SHF.R.S32.HI R93, RZ, 0x3, R93 ;  /* 0x00000003ff5d7819 */ /* 0x000fe4000001145d */
[----:B------:R-:W-:-:S03]  /*70c0*/  LOP3.LUT R92, R212, 0x38, R165, 0xf8, !PT ;  /* 0x00000038d45c7812 */ /* 0x000fc600078ef8a5 */
[----:B------:R-:W-:Y:S01]  /*70d0*/  IMAD R93, R93, 0x1c00, R214 ;  /* 0x00001c005d5d7824 */ /* 0x000fe200078e02d6 */
[----:B------:R-:W-:-:S05]  /*70e0*/  LOP3.LUT R92, R92, R213, RZ, 0x3c, !PT ;  /* 0x000000d55c5c7212 */ /* 0x000fca00078e3cff */
        /* <DEDUP_REMOVED lines=8> */
[--C-:B------:R-:W-:Y:S02]  /*7170*/  SHF.R.U64 R52, R52, 0x10, R53.reuse ;  /* 0x0000001034347819 */ /* 0x100fe40000001235 */
[----:B------:R-:W-:Y:S02]  /*7180*/  SHF.R.U32.HI R53, RZ, 0x10, R53 ;  /* 0x00000010ff357819 */ /* 0x000fe40000011635 */
[C---:B------:R-:W-:Y:S02]  /*7190*/  PRMT R52, R167.reuse, 0x5432, R52 ;  /* 0x00005432a7347816 */ /* 0x040fe40000000034 */
[----:B------:R-:W-:Y:S02]  /*71a0*/  PRMT R53, R167, 0x5410, R53 ;  /* 0x00005410a7357816 */ /* 0x000fe40000000035 */
[----:B------:R-:W-:Y:S02]  /*71b0*/  SHF.R.U64 R54, R54, 0x10, R55 ;  /* 0x0000001036367819 */ /* 0x000fe40000001237 */
[----:B------:R-:W-:-:S02]  /*71c0*/  SHF.R.U32.HI R167, RZ, 0x10, R65 ;  /* 0x00000010ffa77819 */ /* 0x000fc40000011641 */
[----:B------:R-:W-:Y:S02]  /*71d0*/  SHF.R.U64 R64, R64, 0x10, R65 ;  /* 0x0000001040407819 */ /* 0x000fe40000001241 */
[--C-:B------:R-:W-:Y:S02]  /*71e0*/  SHF.R.U64 R65, R66, 0x10, R67.reuse ;  /* 0x0000001042417819 */ /* 0x100fe40000001243 */
[----:B------:R-:W-:Y:S02]  /*71f0*/  PRMT R66, R168, 0x5432, R54 ;  /* 0x00005432a8427816 */ /* 0x000fe40000000036 */
[----:B------:R-:W-:Y:S02]  /*7200*/  SHF.R.U32.HI R67, RZ, 0x10, R67 ;  /* 0x00000010ff437819 */ /* 0x000fe40000011643 */
[----:B------:R-:W-:Y:S01]  /*7210*/  PRMT R54, R171, 0x5410, R167 ;  /* 0x00005410ab367816 */ /* 0x000fe200000000a7 */
[----:B0-----:R-:W-:Y:S01]  /*7220*/  IMAD.U32 R171, R97, 0x10000, RZ ;  /* 0x0001000061ab7824 */ /* 0x001fe200078e00ff */
[----:B------:R-:W-:Y:S01]  /*7230*/  SHF.R.U32.HI R55, RZ, 0x10, R55 ;  /* 0x00000010ff377819 */ /* 0x000fe20000011637 */
[----:B------:R-:W-:Y:S01]  /*7240*/  IMAD.U32 R167, R53, 0x10000, RZ ;  /* 0x0001000035a77824 */ /* 0x000fe200078e00ff */
[----:B------:R-:W-:Y:S01]  /*7250*/  PRMT R67, R170, 0x5410, R67 ;  /* 0x00005410aa437816 */ /* 0x000fe20000000043 */
[----:B------:R-:W-:Y:S01]  /*7260*/  IMAD.U32 R170, R54, 0x10000, RZ ;  /* 0x0001000036aa7824 */ /* 0x000fe200078e00ff */
[----:B------:R-:W-:-:S02]  /*7270*/  PRMT R55, R168, 0x5410, R55 ;  /* 0x00005410a8377816 */ /* 0x000fc40000000037 */
[----:B------:R-:W-:Y:S01]  /*7280*/  PRMT R64, R169, 0x5432, R64 ;  /* 0x00005432a9407816 */ /* 0x000fe20000000040 */
[-C--:B------:R-:W-:Y:S01]  /*7290*/  FMUL.FTZ R168, R171, R170.reuse ;  /* 0x000000aaaba87220 */ /* 0x080fe20000410000 */
[----:B------:R-:W-:Y:S01]  /*72a0*/  PRMT R65, R169, 0x5410, R65 ;  /* 0x00005410a9417816 */ /* 0x000fe20000000041 */
[----:B--2---:R-:W-:Y:S01]  /*72b0*/  IMAD.U32 R169, R93, 0x10000, RZ ;  /* 0x000100005da97824 */ /* 0x004fe200078e00ff */
[----:B------:R-:W-:Y:S02]  /*72c0*/  LOP3.LUT R54, R54, 0xffff0000, RZ, 0xc0, !PT ;  /* 0xffff000036367812 */ /* 0x000fe400078ec0ff */
[----:B------:R-:W-:Y:S01]  /*72d0*/  LOP3.LUT R97, R97, 0xffff0000, RZ, 0xc0, !PT ;  /* 0xffff000061617812 */ /* 0x000fe200078ec0ff */
[-C--:B------:R-:W-:Y:S01]  /*72e0*/  FFMA.FTZ R168, R169, R167.reuse, -R168 ;  /* 0x000000a7a9a87223 */ /* 0x080fe200000108a8 */
[----:B------:R-:W-:Y:S01]  /*72f0*/  FMUL.FTZ R167, R171, R167 ;  /* 0x000000a7aba77220 */ /* 0x000fe20000410000 */
[----:B------:R-:W-:Y:S01]  /*7300*/  LOP3.LUT R93, R93, 0xffff0000, RZ, 0xc0, !PT ;  /* 0xffff00005d5d7812 */ /* 0x000fe200078ec0ff */
[C---:B------:R-:W-:Y:S01]  /*7310*/  IMAD.U32 R171, R99.reuse, 0x10000, RZ ;  /* 0x0001000063ab7824 */ /* 0x040fe200078e00ff */
[----:B------:R-:W-:Y:S01]  /*7320*/  LOP3.LUT R99, R99, 0xffff0000, RZ, 0xc0, !PT ;  /* 0xffff000063637812 */ /* 0x000fe200078ec0ff */
[----:B------:R-:W-:Y:S01]  /*7330*/  FFMA.FTZ R167, R169, R170, R167 ;  /* 0x000000aaa9a77223 */ /* 0x000fe200000100a7 */
[----:B------:R-:W-:Y:S01]  /*7340*/  LOP3.LUT R169, R53, 0xffff0000, RZ, 0xc0, !PT ;  /* 0xffff000035a97812 */ /* 0x000fe200078ec0ff */
[----:B------:R-:W-:Y:S01]  /*7350*/  FMUL.FTZ R53, R97, R54 ;  /* 0x0000003661357220 */ /* 0x000fe20000410000 */
[C---:B------:R-:W-:Y:S01]  /*7360*/  IMAD.U32 R170, R67.reuse, 0x10000, RZ ;  /* 0x0001000043aa7824 */ /* 0x040fe200078e00ff */
[----:B------:R-:W-:-:S02]  /*7370*/  LOP3.LUT R67, R67, 0xffff0000, RZ, 0xc0, !PT ;  /* 0xffff000043437812 */ /* 0x000fc400078ec0ff */
[-C--:B------:R-:W-:Y:S01]  /*7380*/  FMUL.FTZ R97, R97, R169.reuse ;  /* 0x000000a961617220 */ /* 0x080fe20000410000 */
[----:B------:R-:W-:Y:S01]  /*7390*/  FFMA.FTZ R53, R93, R169, -R53 ;  /* 0x000000a95d357223 */ /* 0x000fe20000010835 */
[----:B------:R-:W-:Y:S02]  /*73a0*/  IMAD.U32 R169, R95, 0x10000, RZ ;  /* 0x000100005fa97824 */ /* 0x000fe400078e00ff */
[----:B------:R-:W-:Y:S01]  /*73b0*/  FFMA.FTZ R54, R93, R54, R97 ;  /* 0x000000365d367223 */ /* 0x000fe20000010061 */
[----:B------:R-:W-:Y:S02]  /*73c0*/  IMAD.U32 R97, R55, 0x10000, RZ ;  /* 0x0001000037617824 */ /* 0x000fe400078e00ff */
[----:B------:R-:W-:Y:S01]  /*73d0*/  FMUL.FTZ R93, R171, R170 ;  /* 0x000000aaab5d7220 */ /* 0x000fe20000410000 */
[----:B------:R-:W-:Y:S02]  /*73e0*/  F2FP.BF16.F32.PACK_AB R53, R53, R168 ;  /* 0x000000a83535723e */ /* 0x000fe400000010ff */
[----:B------:R-:W-:Y:S01]  /*73f0*/  F2FP.BF16.F32.PACK_AB R54, R54, R167 ;  /* 0x000000a73636723e */ /* 0x000fe200000010ff */
[-C--:B------:R-:W-:Y:S01]  /*7400*/  FFMA.FTZ R93, R169, R97.reuse, -R93 ;  /* 0x00000061a95d7223 */ /* 0x080fe2000001085d */
[----:B------:R-:W-:-:S04]  /*7410*/  FMUL.FTZ R97, R171, R97 ;  /* 0x00000061ab617220 */ /* 0x000fc80000410000 */
[----:B------:R-:W-:Y:S01]  /*7420*/  FFMA.FTZ R97, R169, R170, R97 ;  /* 0x000000aaa9617223 */ /* 0x000fe20000010061 */
[----:B------:R-:W-:Y:S02]  /*7430*/  LOP3.LUT R169, R55, 0xffff0000, RZ, 0xc0, !PT ;  /* 0xffff000037a97812 */ /* 0x000fe400078ec0ff */
[----:B------:R-:W-:Y:S01]  /*7440*/  LOP3.LUT R55, R95, 0xffff0000, RZ, 0xc0, !PT ;  /* 0xffff00005f377812 */ /* 0x000fe200078ec0ff */
[C---:B------:R-:W-:Y:S02]  /*7450*/  FMUL.FTZ R95, R99.reuse, R67 ;  /* 0x00000043635f7220 */ /* 0x040fe40000410000 */
[-C--:B------:R-:W-:Y:S02]  /*7460*/  FMUL.FTZ R99, R99, R169.reuse ;  /* 0x000000a963637220 */ /* 0x080fe40000410000 */
[C---:B------:R-:W-:Y:S02]  /*7470*/  FFMA.FTZ R95, R55.reuse, R169, -R95 ;  /* 0x000000a9375f7223 */ /* 0x040fe4000001085f */
[----:B------:R-:W-:Y:S01]  /*7480*/  FFMA.FTZ R99, R55, R67, R99 ;  /* 0x0000004337637223 */ /* 0x000fe20000010063 */
[C---:B------:R-:W-:Y:S01]  /*7490*/  IMAD.U32 R67, R64.reuse, 0x10000, RZ ;  /* 0x0001000040437824 */ /* 0x040fe200078e00ff */
[----:B------:R-:W-:Y:S01]  /*74a0*/  LOP3.LUT R64, R64, 0xffff0000, RZ, 0xc0, !PT ;  /* 0xffff000040407812 */ /* 0x000fe200078ec0ff */
[----:B------:R-:W-:Y:S01]  /*74b0*/  IMAD.U32 R55, R92, 0x10000, RZ ;  /* 0x000100005c377824 */ /* 0x000fe200078e00ff */
[----:B------:R-:W-:Y:S01]  /*74c0*/  F2FP.BF16.F32.PACK_AB R95, R95, R93 ;  /* 0x0000005d5f5f723e */ /* 0x000fe200000010ff */
[----:B------:R-:W-:Y:S01]  /*74d0*/  IMAD.U32 R93, R96, 0x10000, RZ ;  /* 0x00010000605d7824 */ /* 0x000fe200078e00ff */
[----:B------:R-:W-:Y:S01]  /*74e0*/  F2FP.BF16.F32.PACK_AB R99, R99, R97 ;  /* 0x000000616363723e */ /* 0x000fe200000010ff */
[C---:B------:R-:W-:Y:S01]  /*74f0*/  IMAD.U32 R97, R52.reuse, 0x10000, RZ ;  /* 0x0001000034617824 */ /* 0x040fe200078e00ff */
[----:B------:R-:W-:Y:S01]  /*7500*/  LOP3.LUT R52, R52, 0xffff0000, RZ, 0xc0, !PT ;  /* 0xffff000034347812 */ /* 0x000fe200078ec0ff */
[----:B------:R-:W-:-:S02]  /*7510*/  FMUL.FTZ R167, R93, R67 ;  /* 0x000000435da77220 */ /* 0x000fc40000410000 */
[-C--:B------:R-:W-:Y:S02]  /*7520*/  FMUL.FTZ R93, R93, R97.reuse ;  /* 0x000000615d5d7220 */ /* 0x080fe40000410000 */
[C---:B------:R-:W-:Y:S01]  /*7530*/  FFMA.FTZ R167, R55.reuse, R97, -R167 ;  /* 0x0000006137a77223 */ /* 0x040fe200000108a7 */
[----:B------:R-:W-:Y:S02]  /*7540*/  IMAD.U32 R97, R98, 0x10000, RZ ;  /* 0x0001000062617824 */ /* 0x000fe400078e00ff */
[----:B------:R-:W-:Y:S01]  /*7550*/  FFMA.FTZ R93, R55, R67, R93 ;  /* 0x00000043375d7223 */ /* 0x000fe2000001005d */
[----:B------:R-:W-:Y:S02]  /*7560*/  LOP3.LUT R55, R96, 0xffff0000, RZ, 0xc0, !PT ;  /* 0xffff000060377812 */ /* 0x000fe400078ec0ff */
[----:B------:R-:W-:-:S03]  /*7570*/  LOP3.LUT R67, R92, 0xffff0000, RZ, 0xc0, !PT ;  /* 0xffff00005c437812 */ /* 0x000fc600078ec0ff */
[C---:B------:R-:W-:Y:S01]  /*7580*/  FMUL.FTZ R92, R55.reuse, R64 ;  /* 0x00000040375c7220 */ /* 0x040fe20000410000 */
[----:B------:R-:W-:-:S03]  /*7590*/  FMUL.FTZ R55, R55, R52 ;  /* 0x0000003437377220 */ /* 0x000fc60000410000 */
[C---:B------:R-:W-:Y:S01]  /*75a0*/  FFMA.FTZ R52, R67.reuse, R52, -R92 ;  /* 0x0000003443347223 */ /* 0x040fe2000001085c */
[----:B------:R-:W-:Y:S01]  /*75b0*/  FFMA.FTZ R55, R67, R64, R55 ;  /* 0x0000004043377223 */ /* 0x000fe20000010037 */
[C---:B------:R-:W-:Y:S01]  /*75c0*/  IMAD.U32 R67, R65.reuse, 0x10000, RZ ;  /* 0x0001000041437824 */ /* 0x040fe200078e00ff */
[----:B------:R-:W-:Y:S01]  /*75d0*/  LOP3.LUT R65, R65, 0xffff0000, RZ, 0xc0, !PT ;  /* 0xffff000041417812 */ /* 0x000fe200078ec0ff */
[C---:B------:R-:W-:Y:S01]  /*75e0*/  IMAD.U32 R92, R66.reuse, 0x10000, RZ ;  /* 0x00010000425c7824 */ /* 0x040fe200078e00ff */
[----:B------:R-:W-:Y:S01]  /*75f0*/  LOP3.LUT R66, R66, 0xffff0000, RZ, 0xc0, !PT ;  /* 0xffff000042427812 */ /* 0x000fe200078ec0ff */
[C---:B------:R-:W-:Y:S01]  /*7600*/  FMUL.FTZ R96, R97.reuse, R67 ;  /* 0x0000004361607220 */ /* 0x040fe20000410000 */
[----:B------:R-:W-:Y:S02]  /*7610*/  IMAD.U32 R64, R94, 0x10000, RZ ;  /* 0x000100005e407824 */ /* 0x000fe400078e00ff */
[-C--:B------:R-:W-:Y:S01]  /*7620*/  FMUL.FTZ R97, R97, R92.reuse ;  /* 0x0000005c61617220 */ /* 0x080fe20000410000 */
[----:B------:R-:W-:Y:S01]  /*7630*/  F2FP.BF16.F32.PACK_AB R52, R52, R167 ;  /* 0x000000a73434723e */ /* 0x000fe200000010ff */
[----:B------:R-:W-:-:S02]  /*7640*/  FFMA.FTZ R96, R64, R92, -R96 ;  /* 0x0000005c40607223 */ /* 0x000fc40000010860 */
[----:B------:R-:W-:Y:S01]  /*7650*/  FFMA.FTZ R97, R64, R67, R97 ;  /* 0x0000004340617223 */ /* 0x000fe20000010061 */
[----:B------:R-:W-:Y:S02]  /*7660*/  LOP3.LUT R64, R98, 0xffff0000, RZ, 0xc0, !PT ;  /* 0xffff000062407812 */ /* 0x000fe400078ec0ff */
[----:B------:R-:W-:Y:S02]  /*7670*/  LOP3.LUT R67, R94, 0xffff0000, RZ, 0xc0, !PT ;  /* 0xffff00005e437812 */ /* 0x000fe400078ec0ff */
[----:B------:R-:W-:Y:S01]  /*7680*/  F2FP.BF16.F32.PACK_AB R55, R55, R93 ;  /* 0x0000005d3737723e */ /* 0x000fe200000010ff */
[CC--:B------:R-:W-:Y:S01]  /*7690*/  FMUL.FTZ R92, R64.reuse, R65.reuse ;  /* 0x00000041405c7220 */ /* 0x0c0fe20000410000 */
[-C--:B------:R-:W-:Y:S01]  /*76a0*/  FMUL.FTZ R64, R64, R66.reuse ;  /* 0x0000004240407220 */ /* 0x080fe20000410000 */
[----:B------:R-:W-:Y:S02]  /*76b0*/  IMAD.MOV.U32 R93, RZ, RZ, R53 ;  /* 0x000000ffff5d7224 */ /* 0x000fe400078e0035 */
[C---:B------:R-:W-:Y:S01]  /*76c0*/  FFMA.FTZ R92, R67.reuse, R66, -R92 ;  /* 0x00000042435c7223 */ /* 0x040fe2000001085c */
[----:B------:R-:W-:-:S04]  /*76d0*/  FFMA.FTZ R64, R67, R65, R64 ;  /* 0x0000004143407223 */ /* 0x000fc80000010040 */
[----:B------:R-:W-:Y:S01]  /*76e0*/  F2FP.BF16.F32.PACK_AB R94, R92, R96 ;  /* 0x000000605c5e723e */ /* 0x000fe200000010ff */
[----:B------:R-:W-:Y:S01]  /*76f0*/  IMAD.MOV.U32 R92, RZ, RZ, R52 ;  /* 0x000000ffff5c7224 */ /* 0x000fe200078e0034 */
[----:B------:R-:W-:Y:S01]  /*7700*/  F2FP.BF16.F32.PACK_AB R64, R64, R97 ;  /* 0x000000614040723e */ /* 0x000fe200000010ff */
[----:B------:R-:W-:Y:S02]  /*7710*/  IMAD.MOV.U32 R96, RZ, RZ, R55 ;  /* 0x000000ffff607224 */ /* 0x000fe400078e0037 */
[----:B------:R-:W-:Y:S02]  /*7720*/  IMAD.MOV.U32 R97, RZ, RZ, R54 ;  /* 0x000000ffff617224 */ /* 0x000fe400078e0036 */
[----:B------:R-:W-:-:S07]  /*7730*/  IMAD.MOV.U32 R98, RZ, RZ, R64 ;  /* 0x000000ffff627224 */ /* 0x000fce00078e0040 */
.L_x_4138:
[----:B------:R-:W-:Y:S05]  /*7740*/  BSYNC B3 ;  /* 0x0000000000037941 */ /* 0x000fea0003800000 */
.L_x_4137:
[----:B------:R-:W-:-:S13]  /*7750*/  ISETP.GE.AND P4, PT, R165, R147, PT ;  /* 0x00000093a500720c */ /* 0x000fda0003f86270 */
[--C-:B------:R-:W-:Y:S02]  /*7760*/  @!P4 SHF.R.S32.HI R55, RZ, 0x1f, R165.reuse ;  /* 0x0000001fff37c819 */ /* 0x100fe400000114a5 */
[----:B------:R-:W-:-:S04]  /*7770*/  @!P4 IADD3 R165, P5, P6, R118, R130, R165 ;  /* 0x0000008276a5c210 */ /* 0x000fc80007ebe0a5 */
[----:B------:R-:W-:Y:S02]  /*7780*/  @!P4 IADD3.X R55, R7, R156, R55, P5, P6 ;  /* 0x0000009c0737c210 */ /* 0x000fe40002fec437 */
[----:B------:R-:W-:-:S04]  /*7790*/  IADD3 R53, P5, P6, R118, R130, R25 ;  /* 0x0000008276357210 */ /* 0x000fc80007ebe019 */
[----:B------:R-:W-:Y:S02]  /*77a0*/  IADD3.X R54, R7, R156, R31, P5, P6 ;  /* 0x0000009c07367210 */ /* 0x000fe40002fec41f */
[----:B------:R-:W-:-:S04]  /*77b0*/  LEA R52, P5, R53, R124, 0x1 ;  /* 0x0000007c35347211 */ /* 0x000fc800078a08ff */
[----:B------:R-:W-:Y:S02]  /*77c0*/  LEA.HI.X R53, R53, R125, R54, 0x1, P5 ;  /* 0x0000007d35357211 */ /* 0x000fe400028f0c36 */
[----:B------:R-:W-:-:S03]  /*77d0*/  @!P4 LEA R54, P5, R165, R124, 0x1 ;  /* 0x0000007ca536c211 */ /* 0x000fc600078a08ff */
[----:B--2---:R2:W-:Y:S01]  /*77e0*/  STG.E.128 desc[UR60][R52.64], R92 ;  /* 0x0000005c34007986 */ /* 0x0045e2000c101d3c */
[----:B------:R-:W-:-:S05]  /*77f0*/  @!P4 LEA.HI.X R55, R165, R125, R55, 0x1, P5 ;  /* 0x0000007da537c211 */ /* 0x000fca00028f0c37 */
[----:B0-----:R2:W-:Y:S04]  /*7800*/  @!P4 STG.E.128 desc[UR60][R54.64], R96 ;  /* 0x000000603600c986 */ /* 0x0015e8000c101d3c */
.L_x_4136:
[----:B------:R-:W-:Y:S05]  /*7810*/  BSYNC B2 ;  /* 0x0000000000027941 */ /* 0x000fea0003800000 */
.L_x_4135:
[----:B------:R-:W-:Y:S01]  /*7820*/  ISETP.NE.AND P4, PT, R34, RZ, PT ;  /* 0x000000ff2200720c */ /* 0x000fe20003f85270 */
[----:B------:R-:W-:-:S12]  /*7830*/  BSSY B2, `(.L_x_4139) ;  /* 0x0000082000027945 */ /* 0x000fd80003800000 */
[----:B------:R-:W-:Y:S05]  /*7840*/  @!P4 BRA `(.L_x_4140) ;  /* 0x000000080000c947 */ /* 0x000fea0003800000 */
[----:B--2---:R-:W-:Y:S01]  /*7850*/  SEL R52, R132, R149, !P1 ;  /* 0x0000009584347207 */ /* 0x004fe20004800000 */
[----:B------:R-:W-:Y:S01]  /*7860*/  BSSY B3, `(.L_x_4141) ;  /* 0x0000074000037945 */ /* 0x000fe20003800000 */
[----:B------:R-:W-:Y:S02]  /*7870*/  IADD3 R92, P4, P5, R118, R130, R27 ;  /* 0x00000082765c7210 */ /* 0x000fe40007d9e01b */
[----:B------:R-:W-:Y:S02]  /*7880*/  SHF.R.S32.HI R53, RZ, 0x1f, R52 ;  /* 0x0000001fff357819 */ /* 0x000fe40000011434 */
[----:B------:R-:W-:Y:S02]  /*7890*/  IADD3.X R93, R7, R156, R32, P4, P5 ;  /* 0x0000009c075d7210 */ /* 0x000fe400027ea420 */
[----:B------:R-:W-:Y:S02]  /*78a0*/  LEA.HI R53, R53, R52, RZ, 0x4 ;  /* 0x0000003435357211 */ /* 0x000fe400078f20ff */
[----:B------:R-:W-:-:S02]  /*78b0*/  ISETP.GE.AND P4, PT, R0, R121, PT ;  /* 0x000000790000720c */ /* 0x000fc40003f86270 */
        /* <DEDUP_REMOVED lines=17> */
[----:B--2---:R-:W-:Y:S01]  /*79d0*/  IMAD.U32 R95, R53, 0x10000, RZ ;  /* 0x00010000355f7824 */ /* 0x004fe200078e00ff */
[----:B------:R-:W-:Y:S01]  /*79e0*/  SHF.R.U32.HI R98, RZ, 0x10, R49 ;  /* 0x00000010ff627819 */ /* 0x000fe20000011631 */
[----:B0-----:R-:W-:Y:S01]  /*79f0*/  IMAD.U32 R165, R65, 0x10000, RZ ;  /* 0x0001000041a57824 */ /* 0x001fe200078e00ff */
[----:B------:R-:W-:Y:S02]  /*7a00*/  PRMT R97, R181, 0x5410, R97 ;  /* 0x00005410b5617816 */ /* 0x000fe40000000061 */
[----:B------:R-:W-:Y:S02]  /*7a10*/  PRMT R98, R183, 0x5432, R98 ;  /* 0x00005432b7627816 */ /* 0x000fe40000000062 */
[----:B------:R-:W-:Y:S01]  /*7a20*/  SHF.R.U64 R48, R48, 0x10, R49 ;  /* 0x0000001030307819 */ /* 0x000fe20000001231 */
[C---:B------:R-:W-:Y:S01]  /*7a30*/  IMAD.U32 R99, R97.reuse, 0x10000, RZ ;  /* 0x0001000061637824 */ /* 0x040fe200078e00ff */
[----:B------:R-:W-:Y:S01]  /*7a40*/  SHF.R.U64 R49, R60, 0x10, R61 ;  /* 0x000000103c317819 */ /* 0x000fe2000000123d */
[C---:B------:R-:W-:Y:S01]  /*7a50*/  IMAD.U32 R96, R98.reuse, 0x10000, RZ ;  /* 0x0001000062607824 */ /* 0x040fe200078e00ff */
[----:B------:R-:W-:Y:S01]  /*7a60*/  LOP3.LUT R97, R97, 0xffff0000, RZ, 0xc0, !PT ;  /* 0xffff000061617812 */ /* 0x000fe200078ec0ff */
[----:B------:R-:W-:Y:S01]  /*7a70*/  FMUL.FTZ R167, R165, R99 ;  /* 0x00000063a5a77220 */ /* 0x000fe20000410000 */
[----:B------:R-:W-:Y:S01]  /*7a80*/  LOP3.LUT R61, R65, 0xffff0000, RZ, 0xc0, !PT ;  /* 0xffff0000413d7812 */ /* 0x000fe200078ec0ff */
[-C--:B------:R-:W-:Y:S01]  /*7a90*/  FMUL.FTZ R165, R165, R96.reuse ;  /* 0x00000060a5a57220 */ /* 0x080fe20000410000 */
[----:B------:R-:W-:Y:S01]  /*7aa0*/  LOP3.LUT R60, R98, 0xffff0000, RZ, 0xc0, !PT ;  /* 0xffff0000623c7812 */ /* 0x000fe200078ec0ff */
[----:B------:R-:W-:Y:S01]  /*7ab0*/  FFMA.FTZ R96, R95, R96, -R167 ;  /* 0x000000605f607223 */ /* 0x000fe200000108a7 */
[----:B------:R-:W-:Y:S01]  /*7ac0*/  LOP3.LUT R53, R53, 0xffff0000, RZ, 0xc0, !PT ;  /* 0xffff000035357812 */ /* 0x000fe200078ec0ff */
[C---:B------:R-:W-:Y:S01]  /*7ad0*/  FMUL.FTZ R65, R61.reuse, R97 ;  /* 0x000000613d417220 */ /* 0x040fe20000410000 */
[----:B------:R-:W-:Y:S01]  /*7ae0*/  SHF.R.U32.HI R98, RZ, 0x10, R51 ;  /* 0x00000010ff627819 */ /* 0x000fe20000011633 */
[-C--:B------:R-:W-:Y:S01]  /*7af0*/  FMUL.FTZ R61, R61, R60.reuse ;  /* 0x0000003c3d3d7220 */ /* 0x080fe20000410000 */
[----:B------:R-:W-:Y:S01]  /*7b00*/  FFMA.FTZ R95, R95, R99, R165 ;  /* 0x000000635f5f7223 */ /* 0x000fe200000100a5 */
[----:B------:R-:W-:Y:S01]  /*7b10*/  FFMA.FTZ R60, R53, R60, -R65 ;  /* 0x0000003c353c7223 */ /* 0x000fe20000010841 */
[----:B------:R-:W-:Y:S01]  /*7b20*/  PRMT R98, R181, 0x5432, R98 ;  /* 0x00005432b5627816 */ /* 0x000fe20000000062 */
[----:B------:R-:W-:Y:S01]  /*7b30*/  FFMA.FTZ R53, R53, R97, R61 ;  /* 0x0000006135357223 */ /* 0x000fe2000001003d */
[----:B------:R-:W-:Y:S01]  /*7b40*/  PRMT R97, R182, 0x5432, R48 ;  /* 0x00005432b6617816 */ /* 0x000fe20000000030 */
[C---:B------:R-:W-:Y:S01]  /*7b50*/  IMAD.U32 R165, R67.reuse, 0x10000, RZ ;  /* 0x0001000043a57824 */ /* 0x040fe200078e00ff */
[----:B------:R-:W-:Y:S01]  /*7b60*/  SHF.R.U32.HI R48, RZ, 0x10, R63 ;  /* 0x00000010ff307819 */ /* 0x000fe2000001163f */
[----:B------:R-:W-:Y:S01]  /*7b70*/  IMAD.U32 R65, R98, 0x10000, RZ ;  /* 0x0001000062417824 */ /* 0x000fe200078e00ff */
[----:B------:R-:W-:Y:S01]  /*7b80*/  LOP3.LUT R67, R67, 0xffff0000, RZ, 0xc0, !PT ;  /* 0xffff000043437812 */ /* 0x000fe200078ec0ff */
[----:B------:R-:W-:Y:S01]  /*7b90*/  IMAD.U32 R61, R55, 0x10000, RZ ;  /* 0x00010000373d7824 */ /* 0x000fe200078e00ff */
[----:B------:R-:W-:-:S02]  /*7ba0*/  PRMT R48, R180, 0x5432, R48 ;  /* 0x00005432b4307816 */ /* 0x000fc40000000030 */
[----:B------:R-:W-:Y:S02]  /*7bb0*/  PRMT R49, R180, 0x5410, R49 ;  /* 0x00005410b4317816 */ /* 0x000fe40000000031 */
[----:B------:R-:W-:Y:S01]  /*7bc0*/  SHF.R.U64 R50, R50, 0x10, R51 ;  /* 0x0000001032327819 */ /* 0x000fe20000001233 */
[----:B------:R-:W-:Y:S01]  /*7bd0*/  IMAD.U32 R99, R48, 0x10000, RZ ;  /* 0x0001000030637824 */ /* 0x000fe200078e00ff */
[----:B------:R-:W-:Y:S02]  /*7be0*/  LOP3.LUT R51, R49, 0xffff0000, RZ, 0xc0, !PT ;  /* 0xffff000031337812 */ /* 0x000fe400078ec0ff */
[----:B------:R-:W-:Y:S01]  /*7bf0*/  SHF.R.U64 R62, R62, 0x10, R63 ;  /* 0x000000103e3e7819 */ /* 0x000fe2000000123f */
[C---:B------:R-:W-:Y:S01]  /*7c00*/  FMUL.FTZ R167, R165.reuse, R99 ;  /* 0x00000063a5a77220 */ /* 0x040fe20000410000 */
[-C--:B------:R-:W-:Y:S01]  /*7c10*/  FMUL.FTZ R165, R165, R65.reuse ;  /* 0x00000041a5a57220 */ /* 0x080fe20000410000 */
[----:B------:R-:W-:Y:S02]  /*7c20*/  PRMT R50, R179, 0x5432, R50 ;  /* 0x00005432b3327816 */ /* 0x000fe40000000032 */
[C---:B------:R-:W-:Y:S01]  /*7c30*/  FFMA.FTZ R65, R61.reuse, R65, -R167 ;  /* 0x000000413d417223 */ /* 0x040fe200000108a7 */
[----:B------:R-:W-:Y:S01]  /*7c40*/  FFMA.FTZ R61, R61, R99, R165 ;  /* 0x000000633d3d7223 */ /* 0x000fe200000100a5 */
[----:B------:R-:W-:Y:S01]  /*7c50*/  LOP3.LUT R99, R98, 0xffff0000, RZ, 0xc0, !PT ;  /* 0xffff000062637812 */ /* 0x000fe200078ec0ff */
[----:B------:R-:W-:Y:S01]  /*7c60*/  IMAD.U32 R165, R97, 0x10000, RZ ;  /* 0x0001000061a57824 */ /* 0x000fe200078e00ff */
[----:B------:R-:W-:-:S02]  /*7c70*/  LOP3.LUT R98, R48, 0xffff0000, RZ, 0xc0, !PT ;  /* 0xffff000030627812 */ /* 0x000fc400078ec0ff */
[----:B------:R-:W-:Y:S02]  /*7c80*/  LOP3.LUT R48, R55, 0xffff0000, RZ, 0xc0, !PT ;  /* 0xffff000037307812 */ /* 0x000fe400078ec0ff */
[----:B------:R-:W-:Y:S01]  /*7c90*/  PRMT R62, R179, 0x5410, R62 ;  /* 0x00005410b33e7816 */ /* 0x000fe2000000003e */
[C---:B------:R-:W-:Y:S01]  /*7ca0*/  FMUL.FTZ R55, R67.reuse, R98 ;  /* 0x0000006243377220 */ /* 0x040fe20000410000 */
[-C--:B------:R-:W-:Y:S01]  /*7cb0*/  FMUL.FTZ R67, R67, R99.reuse ;  /* 0x0000006343437220 */ /* 0x080fe20000410000 */
[----:B------:R-:W-:Y:S02]  /*7cc0*/  F2FP.BF16.F32.PACK_AB R60, R60, R96 ;  /* 0x000000603c3c723e */ /* 0x000fe400000010ff */
[C---:B------:R-:W-:Y:S01]  /*7cd0*/  FFMA.FTZ R55, R48.reuse, R99, -R55 ;  /* 0x0000006330377223 */ /* 0x040fe20000010837 */
[----:B------:R-:W-:Y:S01]  /*7ce0*/  FFMA.FTZ R48, R48, R98, R67 ;  /* 0x0000006230307223 */ /* 0x000fe20000010043 */
[C---:B------:R-:W-:Y:S01]  /*7cf0*/  IMAD.U32 R99, R64.reuse, 0x10000, RZ ;  /* 0x0001000040637824 */ /* 0x040fe200078e00ff */
[----:B------:R-:W-:Y:S01]  /*7d00*/  LOP3.LUT R64, R64, 0xffff0000, RZ, 0xc0, !PT ;  /* 0xffff000040407812 */ /* 0x000fe200078ec0ff */
[----:B------:R-:W-:Y:S01]  /*7d10*/  IMAD.U32 R98, R49, 0x10000, RZ ;  /* 0x0001000031627824 */ /* 0x000fe200078e00ff */
[----:B------:R-:W-:Y:S01]  /*7d20*/  LOP3.LUT R49, R97, 0xffff0000, RZ, 0xc0, !PT ;  /* 0xffff000061317812 */ /* 0x000fe200078ec0ff */
[C---:B------:R-:W-:Y:S01]  /*7d30*/  IMAD.U32 R67, R52.reuse, 0x10000, RZ ;  /* 0x0001000034437824 */ /* 0x040fe200078e00ff */
[----:B------:R-:W-:Y:S01]  /*7d40*/  LOP3.LUT R52, R52, 0xffff0000, RZ, 0xc0, !PT ;  /* 0xffff000034347812 */ /* 0x000fe200078ec0ff */
[C---:B------:R-:W-:Y:S01]  /*7d50*/  FMUL.FTZ R63, R64.reuse, R51 ;  /* 0x00000033403f7220 */ /* 0x040fe20000410000 */
[C---:B------:R-:W-:Y:S01]  /*7d60*/  FMUL.FTZ R167, R99.reuse, R98 ;  /* 0x0000006263a77220 */ /* 0x040fe20000410000 */
[----:B------:R-:W-:Y:S01]  /*7d70*/  FMUL.FTZ R64, R64, R49 ;  /* 0x0000003140407220 */ /* 0x000fe20000410000 */
[----:B------:R-:W-:Y:S01]  /*7d80*/  FMUL.FTZ R99, R99, R165 ;  /* 0x000000a563637220 */ /* 0x000fe20000410000 */
[----:B------:R-:W-:Y:S01]  /*7d90*/  FFMA.FTZ R49, R52, R49, -R63 ;  /* 0x0000003134317223 */ /* 0x000fe2000001083f */
[----:B------:R-:W-:-:S02]  /*7da0*/  IMAD.U32 R97, R66, 0x10000, RZ ;  /* 0x0001000042617824 */ /* 0x000fc400078e00ff */
[----:B------:R-:W-:Y:S01]  /*7db0*/  FFMA.FTZ R51, R52, R51, R64 ;  /* 0x0000003334337223 */ /* 0x000fe20000010040 */
[----:B------:R-:W-:Y:S02]  /*7dc0*/  IMAD.U32 R63, R62, 0x10000, RZ ;  /* 0x000100003e3f7824 */ /* 0x000fe400078e00ff */
[C---:B------:R-:W-:Y:S01]  /*7dd0*/  FFMA.FTZ R167, R67.reuse, R165, -R167 ;  /* 0x000000a543a77223 */ /* 0x040fe200000108a7 */
[----:B------:R-:W-:Y:S02]  /*7de0*/  IMAD.U32 R64, R50, 0x10000, RZ ;  /* 0x0001000032407824 */ /* 0x000fe400078e00ff */
[----:B------:R-:W-:Y:S01]  /*7df0*/  FFMA.FTZ R99, R67, R98, R99 ;  /* 0x0000006243637223 */ /* 0x000fe20000010063 */
[C---:B------:R-:W-:Y:S01]  /*7e00*/  FMUL.FTZ R67, R97.reuse, R63 ;  /* 0x0000003f61437220 */ /* 0x040fe20000410000 */
[----:B------:R-:W-:Y:S02]  /*7e10*/  IMAD.U32 R52, R54, 0x10000, RZ ;  /* 0x0001000036347824 */ /* 0x000fe400078e00ff */
[----:B------:R-:W-:Y:S01]  /*7e20*/  FMUL.FTZ R97, R97, R64 ;  /* 0x0000004061617220 */ /* 0x000fe20000410000 */
[----:B------:R-:W-:-:S02]  /*7e30*/  LOP3.LUT R66, R66, 0xffff0000, RZ, 0xc0, !PT ;  /* 0xffff000042427812 */ /* 0x000fc400078ec0ff */
[----:B------:R-:W-:Y:S01]  /*7e40*/  LOP3.LUT R62, R62, 0xffff0000, RZ, 0xc0, !PT ;  /* 0xffff00003e3e7812 */ /* 0x000fe200078ec0ff */
[C---:B------:R-:W-:Y:S01]  /*7e50*/  FFMA.FTZ R67, R52.reuse, R64, -R67 ;  /* 0x0000004034437223 */ /* 0x040fe20000010843 */
[----:B------:R-:W-:Y:S01]  /*7e60*/  FFMA.FTZ R97, R52, R63, R97 ;  /* 0x0000003f34617223 */ /* 0x000fe20000010061 */
[----:B------:R-:W-:Y:S02]  /*7e70*/  LOP3.LUT R50, R50, 0xffff0000, RZ, 0xc0, !PT ;  /* 0xffff000032327812 */ /* 0x000fe400078ec0ff */
[----:B------:R-:W-:Y:S01]  /*7e80*/  LOP3.LUT R54, R54, 0xffff0000, RZ, 0xc0, !PT ;  /* 0xffff000036367812 */ /* 0x000fe200078ec0ff */
[C---:B------:R-:W-:Y:S01]  /*7e90*/  FMUL.FTZ R52, R66.reuse, R62 ;  /* 0x0000003e42347220 */ /* 0x040fe20000410000 */
[----:B------:R-:W-:Y:S01]  /*7ea0*/  F2FP.BF16.F32.PACK_AB R95, R53, R95 ;  /* 0x0000005f355f723e */ /* 0x000fe200000010ff */
[-C--:B------:R-:W-:Y:S01]  /*7eb0*/  FMUL.FTZ R66, R66, R50.reuse ;  /* 0x0000003242427220 */ /* 0x080fe20000410000 */
[----:B------:R-:W-:Y:S01]  /*7ec0*/  F2FP.BF16.F32.PACK_AB R48, R48, R61 ;  /* 0x0000003d3030723e */ /* 0x000fe200000010ff */
[C---:B------:R-:W-:Y:S01]  /*7ed0*/  FFMA.FTZ R52, R54.reuse, R50, -R52 ;  /* 0x0000003236347223 */ /* 0x040fe20000010834 */
[----:B------:R-:W-:Y:S01]  /*7ee0*/  F2FP.BF16.F32.PACK_AB R49, R49, R167 ;  /* 0x000000a73131723e */ /* 0x000fe200000010ff */
[----:B------:R-:W-:Y:S01]  /*7ef0*/  FFMA.FTZ R66, R54, R62, R66 ;  /* 0x0000003e36427223 */ /* 0x000fe20000010042 */
[----:B------:R-:W-:Y:S01]  /*7f00*/  F2FP.BF16.F32.PACK_AB R51, R51, R99 ;  /* 0x000000633333723e */ /* 0x000fe200000010ff */
[----:B------:R-:W-:Y:S01]  /*7f10*/  IMAD.MOV.U32 R53, RZ, RZ, R60 ;  /* 0x000000ffff357224 */ /* 0x000fe200078e003c */
[----:B------:R-:W-:Y:S01]  /*7f20*/  F2FP.BF16.F32.PACK_AB R67, R52, R67 ;  /* 0x000000433443723e */ /* 0x000fe200000010ff */
[----:B------:R-:W-:Y:S01]  /*7f30*/  IMAD.MOV.U32 R52, RZ, RZ, R49 ;  /* 0x000000ffff347224 */ /* 0x000fe200078e0031 */
[----:B------:R-:W-:Y:S01]  /*7f40*/  F2FP.BF16.F32.PACK_AB R55, R55, R65 ;  /* 0x000000413737723e */ /* 0x000fe200000010ff */
[----:B------:R-:W-:Y:S01]  /*7f50*/  IMAD.MOV.U32 R64, RZ, RZ, R51 ;  /* 0x000000ffff407224 */ /* 0x000fe200078e0033 */
[----:B------:R-:W-:Y:S01]  /*7f60*/  F2FP.BF16.F32.PACK_AB R66, R66, R97 ;  /* 0x000000614242723e */ /* 0x000fe200000010ff */
[----:B------:R-:W-:-:S02]  /*7f70*/  IMAD.MOV.U32 R54, RZ, RZ, R67 ;  /* 0x000000ffff367224 */ /* 0x000fc400078e0043 */
[----:B------:R-:W-:Y:S02]  /*7f80*/  IMAD.MOV.U32 R65, RZ, RZ, R95 ;  /* 0x000000ffff417224 */ /* 0x000fe400078e005f */
[----:B------:R-:W-:-:S07]  /*7f90*/  IMAD.MOV.U32 R67, RZ, RZ, R48 ;  /* 0x000000ffff437224 */ /* 0x000fce00078e0030 */
.L_x_4142:
[----:B------:R-:W-:Y:S05]  /*7fa0*/  BSYNC B3 ;  /* 0x0000000000037941 */ /* 0x000fea0003800000 */
.L_x_4141:
[----:B------:R-:W-:-:S13]  /*7fb0*/  ISETP.GE.AND P4, PT, R94, R147, PT ;  /* 0x000000935e00720c */ /* 0x000fda0003f86270 */
[--C-:B------:R-:W-:Y:S02]  /*7fc0*/  @!P4 SHF.R.S32.HI R51, RZ, 0x1f, R94.reuse ;  /* 0x0000001fff33c819 */ /* 0x100fe4000001145e */
[----:B------:R-:W-:-:S04]  /*7fd0*/  @!P4 IADD3 R94, P5, P6, R118, R130, R94 ;  /* 0x00000082765ec210 */ /* 0x000fc80007ebe05e */
[----:B------:R-:W-:Y:S02]  /*7fe0*/  @!P4 IADD3.X R51, R7, R156, R51, P5, P6 ;  /* 0x0000009c0733c210 */ /* 0x000fe40002fec433 */
[----:B------:R-:W-:-:S04]  /*7ff0*/  LEA R48, P5, R92, R124, 0x1 ;  /* 0x0000007c5c307211 */ /* 0x000fc800078a08ff */
[----:B------:R-:W-:Y:S02]  /*8000*/  LEA.HI.X R49, R92, R125, R93, 0x1, P5 ;  /* 0x0000007d5c317211 */ /* 0x000fe400028f0c5d */
[----:B------:R-:W-:-:S03]  /*8010*/  @!P4 LEA R50, P5, R94, R124, 0x1 ;  /* 0x0000007c5e32c211 */ /* 0x000fc600078a08ff */
[----:B--2---:R3:W-:Y:S01]  /*8020*/  STG.E.128 desc[UR60][R48.64], R52 ;  /* 0x0000003430007986 */ /* 0x0047e2000c101d3c */
[----:B------:R-:W-:-:S05]  /*8030*/  @!P4 LEA.HI.X R51, R94, R125, R51, 0x1, P5 ;  /* 0x0000007d5e33c211 */ /* 0x000fca00028f0c33 */
[----:B0-----:R3:W-:Y:S04]  /*8040*/  @!P4 STG.E.128 desc[UR60][R50.64], R64 ;  /* 0x000000403200c986 */ /* 0x0017e8000c101d3c */
.L_x_4140:
[----:B------:R-:W-:Y:S05]  /*8050*/  BSYNC B2 ;  /* 0x0000000000027941 */ /* 0x000fea0003800000 */
.L_x_4139:
[----:B------:R-:W-:-:S13]  /*8060*/  ISETP.NE.AND P4, PT, R35, RZ, PT ;  /* 0x000000ff2300720c */ /* 0x000fda0003f85270 */
[----:B------:R-:W-:Y:S05]  /*8070*/  @!P4 BRA `(.L_x_4134) ;  /* 0x000000080004c947 */ /* 0x000fea0003800000 */
[----:B---3--:R-:W3:Y:S01]  /*8080*/  LDL R48, [R1+0x8] ;  /* 0x0000080001307983 */ /* 0x008ee20000100800 */
[----:B------:R-:W-:Y:S01]  /*8090*/  IADD3 R60, P4, P5, R118, R130, R29 ;  /* 0x00000082763c7210 */ /* 0x000fe20007d9e01d */
[----:B------:R-:W-:Y:S03]  /*80a0*/  BSSY B2, `(.L_x_4143) ;  /* 0x0000074000027945 */ /* 0x000fe60003800000 */
[----:B------:R-:W-:Y:S02]  /*80b0*/  IADD3.X R61, R7, R156, R33, P4, P5 ;  /* 0x0000009c073d7210 */ /* 0x000fe400027ea421 */
[----:B------:R-:W-:Y:S02]  /*80c0*/  ISETP.GE.AND P4, PT, R3, R121, PT ;  /* 0x000000790300720c */ /* 0x000fe40003f86270 */
[----:B---3--:R-:W-:-:S04]  /*80d0*/  LOP3.LUT P6, RZ, R48, 0x1, RZ, 0xc0, !PT ;  /* 0x0000000130ff7812 */ /* 0x008fc800078cc0ff */
[----:B------:R-:W-:-:S04]  /*80e0*/  SEL R48, R132, R149, !P6 ;  /* 0x0000009584307207 */ /* 0x000fc80007000000 */
        /* <DEDUP_REMOVED lines=10> */
[----:B------:R-:W-:Y:S02]  /*8190*/  IMAD.IADD R49, R49, 0x1, R48 ;  /* 0x0000000131317824 */ /* 0x000fe400078e0230 */
[C---:B------:R-:W-:Y:S02]  /*81a0*/  IMAD R48, R17.reuse, 0x5400, R143 ;  /* 0x0000540011307824 */ /* 0x040fe400078e028f */
[----:B--2---:R-:W-:Y:S02]  /*81b0*/  IMAD R52, R17, 0x5400, R49 ;  /* 0x0000540011347824 */ /* 0x004fe400078e0231 */
        /* <DEDUP_REMOVED lines=9> */
[C---:B------:R-:W-:Y:S01]  /*8250*/  PRMT R63, R178.reuse, 0x5432, R63 ;  /* 0x00005432b23f7816 */ /* 0x040fe2000000003f */
[----:B------:R-:W-:Y:S01]  /*8260*/  IMAD.U32 R95, R55, 0x10000, RZ ;  /* 0x00010000375f7824 */ /* 0x000fe200078e00ff */
[----:B------:R-:W-:Y:S02]  /*8270*/  PRMT R178, R178, 0x5410, R65 ;  /* 0x00005410b2b27816 */ /* 0x000fe40000000041 */
[----:B------:R-:W-:Y:S01]  /*8280*/  LOP3.LUT R53, R53, 0xffff0000, RZ, 0xc0, !PT ;  /* 0xffff000035357812 */ /* 0x000fe200078ec0ff */
[C---:B------:R-:W-:Y:S01]  /*8290*/  IMAD.U32 R65, R63.reuse, 0x10000, RZ ;  /* 0x000100003f417824 */ /* 0x040fe200078e00ff */
[----:B------:R-:W-:Y:S01]  /*82a0*/  LOP3.LUT R63, R63, 0xffff0000, RZ, 0xc0, !PT ;  /* 0xffff00003f3f7812 */ /* 0x000fe200078ec0ff */
[C---:B------:R-:W-:Y:S01]  /*82b0*/  IMAD.U32 R67, R178.reuse, 0x10000, RZ ;  /* 0x00010000b2437824 */ /* 0x040fe200078e00ff */
[----:B------:R-:W-:-:S02]  /*82c0*/  LOP3.LUT R178, R178, 0xffff0000, RZ, 0xc0, !PT ;  /* 0xffff0000b2b27812 */ /* 0x000fc400078ec0ff */
[----:B------:R-:W-:Y:S01]  /*82d0*/  LOP3.LUT R49, R49, 0xffff0000, RZ, 0xc0, !PT ;  /* 0xffff000031317812 */ /* 0x000fe200078ec0ff */
[C---:B------:R-:W-:Y:S01]  /*82e0*/  FMUL.FTZ R92, R64.reuse, R67 ;  /* 0x00000043405c7220 */ /* 0x040fe20000410000 */
[-C--:B------:R-:W-:Y:S01]  /*82f0*/  FMUL.FTZ R64, R64, R65.reuse ;  /* 0x0000004140407220 */ /* 0x080fe20000410000 */
[----:B------:R-:W-:Y:S02]  /*8300*/  LOP3.LUT R55, R55, 0xffff0000, RZ, 0xc0, !PT ;  /* 0xffff000037377812 */ /* 0x000fe400078ec0ff */
[C---:B------:R-:W-:Y:S01]  /*8310*/  FFMA.FTZ R65, R66.reuse, R65, -R92 ;  /* 0x0000004142417223 */ /* 0x040fe2000001085c */
[----:B------:R-:W-:Y:S01]  /*8320*/  FFMA.FTZ R64, R66, R67, R64 ;  /* 0x0000004342407223 */ /* 0x000fe20000010040 */
[CC--:B------:R-:W-:Y:S01]  /*8330*/  FMUL.FTZ R66, R53.reuse, R178.reuse ;  /* 0x000000b235427220 */ /* 0x0c0fe20000410000 */
[-C--:B------:R-:W-:Y:S01]  /*8340*/  FMUL.FTZ R67, R53, R63.reuse ;  /* 0x0000003f35437220 */ /* 0x080fe20000410000 */
[----:B------:R-:W-:Y:S02]  /*8350*/  SHF.R.U64 R56, R56, 0x10, R57 ;  /* 0x0000001038387819 */ /* 0x000fe40000001239 */
[C---:B------:R-:W-:Y:S01]  /*8360*/  FFMA.FTZ R53, R49.reuse, R63, -R66 ;  /* 0x0000003f31357223 */ /* 0x040fe20000010842 */
[----:B------:R-:W-:Y:S01]  /*8370*/  SHF.R.U32.HI R63, RZ, 0x10, R59 ;  /* 0x00000010ff3f7819 */ /* 0x000fe2000001163b */
[----:B------:R-:W-:Y:S01]  /*8380*/  FFMA.FTZ R49, R49, R178, R67 ;  /* 0x000000b231317223 */ /* 0x000fe20000010043 */
[----:B------:R-:W-:Y:S01]  /*8390*/  SHF.R.U32.HI R66, RZ, 0x10, R47 ;  /* 0x00000010ff427819 */ /* 0x000fe2000001162f */
[----:B------:R-:W-:Y:S01]  /*83a0*/  IMAD.U32 R67, R51, 0x10000, RZ ;  /* 0x0001000033437824 */ /* 0x000fe200078e00ff */
[----:B------:R-:W-:-:S02]  /*83b0*/  PRMT R63, R177, 0x5410, R63 ;  /* 0x00005410b13f7816 */ /* 0x000fc4000000003f */
[----:B------:R-:W-:Y:S02]  /*83c0*/  PRMT R66, R177, 0x5432, R66 ;  /* 0x00005432b1427816 */ /* 0x000fe40000000042 */
        /* <DEDUP_REMOVED lines=8> */
[----:B------:R-:W-:Y:S01]  /*8450*/  PRMT R56, R176, 0x5432, R56 ;  /* 0x00005432b0387816 */ /* 0x000fe20000000038 */
[C---:B------:R-:W-:Y:S01]  /*8460*/  FFMA.FTZ R94, R67.reuse, R93, -R94 ;  /* 0x0000005d435e7223 */ /* 0x040fe2000001085e */
[----:B------:R-:W-:Y:S01]  /*8470*/  SHF.R.U64 R46, R46, 0x10, R47 ;  /* 0x000000102e2e7819 */ /* 0x000fe2000000122f */
[----:B------:R-:W-:Y:S01]  /*8480*/  FFMA.FTZ R95, R67, R92, R95 ;  /* 0x0000005c435f7223 */ /* 0x000fe2000001005f */
[----:B------:R-:W-:Y:S01]  /*8490*/  FMUL.FTZ R67, R55, R63 ;  /* 0x0000003f37437220 */ /* 0x000fe20000410000 */
[----:B------:R-:W-:Y:S01]  /*84a0*/  PRMT R44, R175, 0x5432, R44 ;  /* 0x00005432af2c7816 */ /* 0x000fe2000000002c */
[----:B------:R-:W-:Y:S01]  /*84b0*/  FMUL.FTZ R55, R55, R66 ;  /* 0x0000004237377220 */ /* 0x000fe20000410000 */
[----:B------:R-:W-:-:S02]  /*84c0*/  IMAD.U32 R47, R52, 0x10000, RZ ;  /* 0x00010000342f7824 */ /* 0x000fc400078e00ff */
[C---:B------:R-:W-:Y:S01]  /*84d0*/  FFMA.FTZ R67, R57.reuse, R66, -R67 ;  /* 0x0000004239437223 */ /* 0x040fe20000010843 */
[----:B------:R-:W-:Y:S02]  /*84e0*/  IMAD.U32 R66, R56, 0x10000, RZ ;  /* 0x0001000038427824 */ /* 0x000fe400078e00ff */
[----:B------:R-:W-:Y:S01]  /*84f0*/  FFMA.FTZ R55, R57, R63, R55 ;  /* 0x0000003f39377223 */ /* 0x000fe20000010037 */
[----:B------:R-:W-:Y:S01]  /*8500*/  IMAD.U32 R45, R48, 0x10000, RZ ;  /* 0x00010000302d7824 */ /* 0x000fe200078e00ff */
[----:B------:R-:W-:Y:S01]  /*8510*/  LOP3.LUT R52, R52, 0xffff0000, RZ, 0xc0, !PT ;  /* 0xffff000034347812 */ /* 0x000fe200078ec0ff */
[----:B------:R-:W-:Y:S01]  /*8520*/  IMAD.U32 R57, R44, 0x10000, RZ ;  /* 0x000100002c397824 */ /* 0x000fe200078e00ff */
[----:B------:R-:W-:Y:S01]  /*8530*/  LOP3.LUT R56, R56, 0xffff0000, RZ, 0xc0, !PT ;  /* 0xffff000038387812 */ /* 0x000fe200078ec0ff */
[C---:B------:R-:W-:Y:S01]  /*8540*/  FMUL.FTZ R63, R47.reuse, R66 ;  /* 0x000000422f3f7220 */ /* 0x040fe20000410000 */
[----:B------:R-:W-:Y:S01]  /*8550*/  SHF.R.U64 R58, R58, 0x10, R59 ;  /* 0x000000103a3a7819 */ /* 0x000fe2000000123b */
[-C--:B------:R-:W-:Y:S01]  /*8560*/  FMUL.FTZ R47, R47, R57.reuse ;  /* 0x000000392f2f7220 */ /* 0x080fe20000410000 */
[----:B------:R-:W-:Y:S01]  /*8570*/  LOP3.LUT R48, R48, 0xffff0000, RZ, 0xc0, !PT ;  /* 0xffff000030307812 */ /* 0x000fe200078ec0ff */
[----:B------:R-:W-:Y:S01]  /*8580*/  FFMA.FTZ R63, R45, R57, -R63 ;  /* 0x000000392d3f7223 */ /* 0x000fe2000001083f */
[----:B------:R-:W-:Y:S01]  /*8590*/  LOP3.LUT R44, R44, 0xffff0000, RZ, 0xc0, !PT ;  /* 0xffff00002c2c7812 */ /* 0x000fe200078ec0ff */
[----:B------:R-:W-:Y:S01]  /*85a0*/  FMUL.FTZ R57, R52, R56 ;  /* 0x0000003834397220 */ /* 0x000fe20000410000 */
[----:B------:R-:W-:Y:S01]  /*85b0*/  PRMT R58, R176, 0x5410, R58 ;  /* 0x00005410b03a7816 */ /* 0x000fe2000000003a */
[----:B------:R-:W-:Y:S01]  /*85c0*/  IMAD.U32 R59, R54, 0x10000, RZ ;  /* 0x00010000363b7824 */ /* 0x000fe200078e00ff */
[----:B------:R-:W-:Y:S01]  /*85d0*/  PRMT R46, R175, 0x5410, R46 ;  /* 0x00005410af2e7816 */ /* 0x000fe2000000002e */
[-C--:B------:R-:W-:Y:S01]  /*85e0*/  FMUL.FTZ R52, R52, R44.reuse ;  /* 0x0000002c34347220 */ /* 0x080fe20000410000 */
[----:B------:R-:W-:Y:S01]  /*85f0*/  FFMA.FTZ R57, R48, R44, -R57 ;  /* 0x0000002c30397223 */ /* 0x000fe20000010839 */
[----:B------:R-:W-:Y:S01]  /*8600*/  IMAD.U32 R44, R58, 0x10000, RZ ;  /* 0x000100003a2c7824 */ /* 0x000fe200078e00ff */
[----:B------:R-:W-:Y:S01]  /*8610*/  LOP3.LUT R54, R54, 0xffff0000, RZ, 0xc0, !PT ;  /* 0xffff000036367812 */ /* 0x000fe200078ec0ff */
[----:B------:R-:W-:Y:S01]  /*8620*/  FFMA.FTZ R47, R45, R66, R47 ;  /* 0x000000422d2f7223 */ /* 0x000fe2000001002f */
[----:B------:R-:W-:Y:S01]  /*8630*/  LOP3.LUT R58, R58, 0xffff0000, RZ, 0xc0, !PT ;  /* 0xffff00003a3a7812 */ /* 0x000fe200078ec0ff */
[C---:B------:R-:W-:Y:S01]  /*8640*/  IMAD.U32 R51, R50.reuse, 0x10000, RZ ;  /* 0x0001000032337824 */ /* 0x040fe200078e00ff */
[----:B------:R-:W-:Y:S01]  /*8650*/  LOP3.LUT R50, R50, 0xffff0000, RZ, 0xc0, !PT ;  /* 0xffff000032327812 */ /* 0x000fe200078ec0ff */
[C---:B------:R-:W-:Y:S01]  /*8660*/  IMAD.U32 R45, R46.reuse, 0x10000, RZ ;  /* 0x000100002e2d7824 */ /* 0x040fe200078e00ff */
[----:B------:R-:W-:Y:S01]  /*8670*/  LOP3.LUT R46, R46, 0xffff0000, RZ, 0xc0, !PT ;  /* 0xffff00002e2e7812 */ /* 0x000fe200078ec0ff */
[----:B------:R-:W-:Y:S01]  /*8680*/  FFMA.FTZ R52, R48, R56, R52 ;  /* 0x0000003830347223 */ /* 0x000fe20000010034 */
[C---:B------:R-:W-:Y:S01]  /*8690*/  FMUL.FTZ R48, R59.reuse, R44 ;  /* 0x0000002c3b307220 */ /* 0x040fe20000410000 */
[C---:B------:R-:W-:Y:S01]  /*86a0*/  FMUL.FTZ R56, R54.reuse, R58 ;  /* 0x0000003a36387220 */ /* 0x040fe20000410000 */
[-C--:B------:R-:W-:Y:S01]  /*86b0*/  FMUL.FTZ R59, R59, R45.reuse ;  /* 0x0000002d3b3b7220 */ /* 0x080fe20000410000 */
[-C--:B------:R-:W-:Y:S01]  /*86c0*/  FMUL.FTZ R54, R54, R46.reuse ;  /* 0x0000002e36367220 */ /* 0x080fe20000410000 */
[----:B------:R-:W-:Y:S01]  /*86d0*/  FFMA.FTZ R48, R51, R45, -R48 ;  /* 0x0000002d33307223 */ /* 0x000fe20000010830 */
[C---:B------:R-:W-:Y:S01]  /*86e0*/  FFMA.FTZ R56, R50.reuse, R46, -R56 ;  /* 0x0000002e32387223 */ /* 0x040fe20000010838 */
[----:B------:R-:W-:Y:S01]  /*86f0*/  F2FP.BF16.F32.PACK_AB R53, R53, R65 ;  /* 0x000000413535723e */ /* 0x000fe200000010ff */
[----:B------:R-:W-:Y:S01]  /*8700*/  FFMA.FTZ R59, R51, R44, R59 ;  /* 0x0000002c333b7223 */ /* 0x000fe2000001003b */
[----:B------:R-:W-:Y:S01]  /*8710*/  FFMA.FTZ R54, R50, R58, R54 ;  /* 0x0000003a32367223 */ /* 0x000fe20000010036 */
[----:B------:R-:W-:-:S02]  /*8720*/  F2FP.BF16.F32.PACK_AB R67, R67, R94 ;  /* 0x0000005e4343723e */ /* 0x000fc400000010ff */
        /* <DEDUP_REMOVED lines=11> */
.L_x_4144:
[----:B------:R-:W-:Y:S05]  /*87e0*/  BSYNC B2 ;  /* 0x0000000000027941 */ /* 0x000fea0003800000 */
.L_x_4143:
[----:B------:R-:W-:-:S13]  /*87f0*/  ISETP.GE.AND P4, PT, R62, R147, PT ;  /* 0x000000933e00720c */ /* 0x000fda0003f86270 */
[--C-:B------:R-:W-:Y:S02]  /*8800*/  @!P4 SHF.R.S32.HI R44, RZ, 0x1f, R62.reuse ;  /* 0x0000001fff2cc819 */ /* 0x100fe4000001143e */
[----:B------:R-:W-:-:S04]  /*8810*/  @!P4 IADD3 R62, P5, P6, R118, R130, R62 ;  /* 0x00000082763ec210 */ /* 0x000fc80007ebe03e */
[----:B------:R-:W-:Y:S02]  /*8820*/  @!P4 IADD3.X R156, R7, R156, R44, P5, P6 ;  /* 0x0000009c079cc210 */ /* 0x000fe40002fec42c */
[----:B------:R-:W-:-:S04]  /*8830*/  LEA R44, P5, R60, R124, 0x1 ;  /* 0x0000007c3c2c7211 */ /* 0x000fc800078a08ff */
[----:B------:R-:W-:Y:S02]  /*8840*/  LEA.HI.X R45, R60, R125, R61, 0x1, P5 ;  /* 0x0000007d3c2d7211 */ /* 0x000fe400028f0c3d */
[----:B------:R-:W-:-:S03]  /*8850*/  @!P4 LEA R46, P5, R62, R124, 0x1 ;  /* 0x0000007c3e2ec211 */ /* 0x000fc600078a08ff */
[----:B0-----:R0:W-:Y:S01]  /*8860*/  STG.E.128 desc[UR60][R44.64], R48 ;  /* 0x000000302c007986 */ /* 0x0011e2000c101d3c */
[----:B------:R-:W-:-:S05]  /*8870*/  @!P4 LEA.HI.X R47, R62, R125, R156, 0x1, P5 ;  /* 0x0000007d3e2fc211 */ /* 0x000fca00028f0c9c */
[----:B--2---:R0:W-:Y:S04]  /*8880*/  @!P4 STG.E.128 desc[UR60][R46.64], R52 ;  /* 0x000000342e00c986 */ /* 0x0041e8000c101d3c */
.L_x_4134:
[----:B------:R-:W-:Y:S05]  /*8890*/  BSYNC B1 ;  /* 0x0000000000017941 */ /* 0x000fea0003800000 */
.L_x_4133:
[-C--:B0-2---:R-:W-:Y:S02]  /*88a0*/  IMAD R44, R151, R128.reuse, RZ ;  /* 0x00000080972c7224 */ /* 0x085fe400078e02ff */
        /* <DEDUP_REMOVED lines=9> */
[----:B------:R-:W-:Y:S02]  /*8940*/  IADD3 R47, P3, P4, R118, R126, R25 ;  /* 0x0000007e762f7210 */ /* 0x000fe40007c7e019 */
[----:B------:R-:W-:Y:S02]  /*8950*/  SHF.R.S32.HI R45, RZ, 0x1f, R44 ;  /* 0x0000001fff2d7819 */ /* 0x000fe4000001142c */
[----:B---3--:R-:W-:Y:S02]  /*8960*/  IADD3.X R48, R7, R56, R31, P3, P4 ;  /* 0x0000003807307210 */ /* 0x008fe40001fe841f */
[----:B------:R-:W-:Y:S02]  /*8970*/  LEA.HI R44, R45, R44, RZ, 0x4 ;  /* 0x0000002c2d2c7211 */ /* 0x000fe400078f20ff */
[----:B------:R-:W-:-:S02]  /*8980*/  SHF.R.U32.HI R50, RZ, 0x3, R206 ;  /* 0x00000003ff327819 */ /* 0x000fc400000116ce */
[----:B------:R-:W-:-:S05]  /*8990*/  LEA.HI.SX32 R49, R44, R101, 0x1c ;  /* 0x000000652c317211 */ /* 0x000fca00078fe2ff */
[----:B------:R-:W-:-:S05]  /*89a0*/  IMAD.SHL.U32 R45, R49, 0x8, RZ ;  /* 0x00000008312d7824 */ /* 0x000fca00078e00ff */
[----:B------:R-:W-:-:S13]  /*89b0*/  ISETP.GE.AND P3, PT, R45, R147, PT ;  /* 0x000000932d00720c */ /* 0x000fda0003f66270 */
[--C-:B------:R-:W-:Y:S02]  /*89c0*/  @!P3 SHF.R.S32.HI R46, RZ, 0x1f, R45.reuse ;  /* 0x0000001fff2eb819 */ /* 0x100fe4000001142d */
[--C-:B------:R-:W-:Y:S02]  /*89d0*/  @!P3 IADD3 R44, P4, P5, R118, R126, R45.reuse ;  /* 0x0000007e762cb210 */ /* 0x100fe40007d9e02d */
[----:B------:R-:W-:Y:S02]  /*89e0*/  LOP3.LUT R45, R206, 0x38, R45, 0xf8, !PT ;  /* 0x00000038ce2d7812 */ /* 0x000fe400078ef82d */
[----:B------:R-:W-:Y:S02]  /*89f0*/  @!P3 IADD3.X R46, R7, R56, R46, P4, P5 ;  /* 0x00000038072eb210 */ /* 0x000fe400027ea42e */
[----:B------:R-:W-:Y:S02]  /*8a00*/  LEA R52, P4, R47, R124, 0x1 ;  /* 0x0000007c2f347211 */ /* 0x000fe400078808ff */
[----:B------:R-:W-:-:S02]  /*8a10*/  LOP3.LUT R45, R45, R50, RZ, 0x3c, !PT ;  /* 0x000000322d2d7212 */ /* 0x000fc400078e3cff */
        /* <DEDUP_REMOVED lines=26> */
[----:B------:R-:W-:Y:S01]  /*8bc0*/  PRMT R76, R172, 0x5432, R76 ;  /* 0x00005432ac4c7816 */ /* 0x000fe2000000004c */
[----:B------:R-:W-:Y:S01]  /*8bd0*/  IMAD.U32 R65, R46, 0x10000, RZ ;  /* 0x000100002e417824 */ /* 0x000fe200078e00ff */
[----:B------:R-:W-:-:S02]  /*8be0*/  SHF.R.U64 R58, R78, 0x10, R79 ;  /* 0x000000104e3a7819 */ /* 0x000fc4000000124f */
[----:B------:R-:W-:Y:S01]  /*8bf0*/  SHF.R.U32.HI R78, RZ, 0x10, R79 ;  /* 0x00000010ff4e7819 */ /* 0x000fe2000001164f */
[----:B------:R-:W-:Y:S01]  /*8c00*/  IMAD.U32 R79, R88, 0x10000, RZ ;  /* 0x00010000584f7824 */ /* 0x000fe200078e00ff */
[--C-:B------:R-:W-:Y:S01]  /*8c10*/  SHF.R.U64 R60, R90, 0x10, R91.reuse ;  /* 0x000000105a3c7819 */ /* 0x100fe2000000125b */
[----:B------:R-:W-:Y:S01]  /*8c20*/  IMAD.U32 R89, R76, 0x10000, RZ ;  /* 0x000100004c597824 */ /* 0x000fe200078e00ff */
[----:B------:R-:W-:Y:S02]  /*8c30*/  SHF.R.U32.HI R90, RZ, 0x10, R91 ;  /* 0x00000010ff5a7819 */ /* 0x000fe4000001165b */
[----:B------:R-:W-:Y:S01]  /*8c40*/  LOP3.LUT R64, R49, 0xffff0000, RZ, 0xc0, !PT ;  /* 0xffff000031407812 */ /* 0x000fe200078ec0ff */
[----:B------:R-:W-:Y:S01]  /*8c50*/  IMAD.U32 R49, R48, 0x10000, RZ ;  /* 0x0001000030317824 */ /* 0x000fe200078e00ff */
[----:B------:R-:W-:Y:S01]  /*8c60*/  PRMT R91, R173, 0x5410, R60 ;  /* 0x00005410ad5b7816 */ /* 0x000fe2000000003c */
[C---:B------:R-:W-:Y:S01]  /*8c70*/  FMUL.FTZ R60, R63.reuse, R79 ;  /* 0x0000004f3f3c7220 */ /* 0x040fe20000410000 */
[----:B------:R-:W-:Y:S01]  /*8c80*/  LOP3.LUT R88, R88, 0xffff0000, RZ, 0xc0, !PT ;  /* 0xffff000058587812 */ /* 0x000fe200078ec0ff */
[-C--:B------:R-:W-:Y:S01]  /*8c90*/  FMUL.FTZ R63, R63, R89.reuse ;  /* 0x000000593f3f7220 */ /* 0x080fe20000410000 */
[----:B------:R-:W-:Y:S01]  /*8ca0*/  PRMT R90, R173, 0x5432, R90 ;  /* 0x00005432ad5a7816 */ /* 0x000fe2000000005a */
[----:B------:R-:W-:Y:S01]  /*8cb0*/  FFMA.FTZ R60, R61, R89, -R60 ;  /* 0x000000593d3c7223 */ /* 0x000fe2000001083c */
[----:B------:R-:W-:Y:S01]  /*8cc0*/  PRMT R78, R166, 0x5432, R78 ;  /* 0x00005432a64e7816 */ /* 0x000fe2000000004e */
[----:B------:R-:W-:Y:S01]  /*8cd0*/  FMUL.FTZ R92, R64, R88 ;  /* 0x00000058405c7220 */ /* 0x000fe20000410000 */
[----:B------:R-:W-:Y:S01]  /*8ce0*/  LOP3.LUT R62, R45, 0xffff0000, RZ, 0xc0, !PT ;  /* 0xffff00002d3e7812 */ /* 0x000fe200078ec0ff */
[----:B------:R-:W-:Y:S01]  /*8cf0*/  IMAD.U32 R89, R90, 0x10000, RZ ;  /* 0x000100005a597824 */ /* 0x000fe200078e00ff */
[----:B------:R-:W-:Y:S01]  /*8d00*/  LOP3.LUT R76, R76, 0xffff0000, RZ, 0xc0, !PT ;  /* 0xffff00004c4c7812 */ /* 0x000fe200078ec0ff */
[----:B------:R-:W-:Y:S01]  /*8d10*/  FFMA.FTZ R63, R61, R79, R63 ;  /* 0x0000004f3d3f7223 */ /* 0x000fe2000001003f */
[----:B------:R-:W-:Y:S01]  /*8d20*/  IMAD.U32 R61, R78, 0x10000, RZ ;  /* 0x000100004e3d7824 */ /* 0x000fe200078e00ff */
[----:B------:R-:W-:Y:S01]  /*8d30*/  LOP3.LUT R51, R51, 0xffff0000, RZ, 0xc0, !PT ;  /* 0xffff000033337812 */ /* 0x000fe200078ec0ff */
[----:B------:R-:W-:-:S02]  /*8d40*/  IMAD.U32 R45, R44, 0x10000, RZ ;  /* 0x000100002c2d7824 */ /* 0x000fc400078e00ff */
[-C--:B------:R-:W-:Y:S01]  /*8d50*/  FMUL.FTZ R64, R64, R76.reuse ;  /* 0x0000004c40407220 */ /* 0x080fe20000410000 */
[----:B------:R-:W-:Y:S01]  /*8d60*/  FFMA.FTZ R92, R62, R76, -R92 ;  /* 0x0000004c3e5c7223 */ /* 0x000fe2000001085c */
[C---:B------:R-:W-:Y:S01]  /*8d70*/  FMUL.FTZ R76, R67.reuse, R89 ;  /* 0x00000059434c7220 */ /* 0x040fe20000410000 */
[----:B------:R-:W-:Y:S01]  /*8d80*/  LOP3.LUT R90, R90, 0xffff0000, RZ, 0xc0, !PT ;  /* 0xffff00005a5a7812 */ /* 0x000fe200078ec0ff */
[-C--:B------:R-:W-:Y:S01]  /*8d90*/  FMUL.FTZ R67, R67, R61.reuse ;  /* 0x0000003d43437220 */ /* 0x080fe20000410000 */
[----:B------:R-:W-:Y:S01]  /*8da0*/  PRMT R59, R174, 0x5410, R59 ;  /* 0x00005410ae3b7816 */ /* 0x000fe2000000003b */
[----:B------:R-:W-:Y:S01]  /*8db0*/  FFMA.FTZ R76, R66, R61, -R76 ;  /* 0x0000003d424c7223 */ /* 0x000fe2000001084c */
[----:B------:R-:W-:Y:S01]  /*8dc0*/  PRMT R57, R172, 0x5410, R57 ;  /* 0x00005410ac397816 */ /* 0x000fe20000000039 */
[----:B------:R-:W-:Y:S01]  /*8dd0*/  FFMA.FTZ R67, R66, R89, R67 ;  /* 0x0000005942437223 */ /* 0x000fe20000010043 */
[----:B------:R-:W-:Y:S01]  /*8de0*/  LOP3.LUT R47, R47, 0xffff0000, RZ, 0xc0, !PT ;  /* 0xffff00002f2f7812 */ /* 0x000fe200078ec0ff */
[----:B------:R-:W-:Y:S01]  /*8df0*/  FMUL.FTZ R66, R51, R90 ;  /* 0x0000005a33427220 */ /* 0x000fe20000410000 */
[----:B------:R-:W-:Y:S01]  /*8e00*/  LOP3.LUT R78, R78, 0xffff0000, RZ, 0xc0, !PT ;  /* 0xffff00004e4e7812 */ /* 0x000fe200078ec0ff */
[----:B------:R-:W-:Y:S01]  /*8e10*/  FFMA.FTZ R64, R62, R88, R64 ;  /* 0x000000583e407223 */ /* 0x000fe20000010040 */
[----:B------:R-:W-:Y:S01]  /*8e20*/  IMAD.U32 R62, R59, 0x10000, RZ ;  /* 0x000100003b3e7824 */ /* 0x000fe200078e00ff */
[----:B------:R-:W-:Y:S01]  /*8e30*/  LOP3.LUT R48, R48, 0xffff0000, RZ, 0xc0, !PT ;  /* 0xffff000030307812 */ /* 0x000fe200078ec0ff */
[----:B------:R-:W-:-:S02]  /*8e40*/  IMAD.U32 R61, R57, 0x10000, RZ ;  /* 0x00010000393d7824 */ /* 0x000fc400078e00ff */
[-C--:B------:R-:W-:Y:S01]  /*8e50*/  FMUL.FTZ R51, R51, R78.reuse ;  /* 0x0000004e33337220 */ /* 0x080fe20000410000 */
[----:B------:R-:W-:Y:S01]  /*8e60*/  FFMA.FTZ R66, R47, R78, -R66 ;  /* 0x0000004e2f427223 */ /* 0x000fe20000010842 */
[----:B------:R-:W-:Y:S02]  /*8e70*/  LOP3.LUT R59, R59, 0xffff0000, RZ, 0xc0, !PT ;  /* 0xffff00003b3b7812 */ /* 0x000fe400078ec0ff */
[----:B------:R-:W-:Y:S01]  /*8e80*/  LOP3.LUT R78, R57, 0xffff0000, RZ, 0xc0, !PT ;  /* 0xffff0000394e7812 */ /* 0x000fe200078ec0ff */
[C---:B------:R-:W-:Y:S01]  /*8e90*/  FMUL.FTZ R57, R49.reuse, R62 ;  /* 0x0000003e31397220 */ /* 0x040fe20000410000 */
[----:B------:R-:W-:Y:S01]  /*8ea0*/  FMUL.FTZ R49, R49, R61 ;  /* 0x0000003d31317220 */ /* 0x000fe20000410000 */
[----:B------:R-:W-:Y:S01]  /*8eb0*/  LOP3.LUT R44, R44, 0xffff0000, RZ, 0xc0, !PT ;  /* 0xffff00002c2c7812 */ /* 0x000fe200078ec0ff */
[----:B------:R-:W-:Y:S01]  /*8ec0*/  FFMA.FTZ R90, R47, R90, R51 ;  /* 0x0000005a2f5a7223 */ /* 0x000fe20000010033 */
[----:B------:R-:W-:Y:S01]  /*8ed0*/  FMUL.FTZ R47, R48, R59 ;  /* 0x0000003b302f7220 */ /* 0x000fe20000410000 */
[----:B------:R-:W-:Y:S01]  /*8ee0*/  PRMT R58, R166, 0x5410, R58 ;  /* 0x00005410a63a7816 */ /* 0x000fe2000000003a */
[C---:B------:R-:W-:Y:S01]  /*8ef0*/  FFMA.FTZ R57, R45.reuse, R61, -R57 ;  /* 0x0000003d2d397223 */ /* 0x040fe20000010839 */
[----:B------:R-:W-:Y:S01]  /*8f00*/  FFMA.FTZ R49, R45, R62, R49 ;  /* 0x0000003e2d317223 */ /* 0x000fe20000010031 */
[-C--:B------:R-:W-:Y:S01]  /*8f10*/  FMUL.FTZ R45, R48, R78.reuse ;  /* 0x0000004e302d7220 */ /* 0x080fe20000410000 */
[C---:B------:R-:W-:Y:S01]  /*8f20*/  IMAD.U32 R62, R91.reuse, 0x10000, RZ ;  /* 0x000100005b3e7824 */ /* 0x040fe200078e00ff */
        /* <DEDUP_REMOVED lines=27> */
[----:B------:R-:W-:-:S07]  /*90e0*/  IMAD.MOV.U32 R50, RZ, RZ, R62 ;  /* 0x000000ffff327224 */ /* 0x000fce00078e003e */
.L_x_4148:
[----:B------:R-:W-:Y:S05]  /*90f0*/  BSYNC B2 ;  /* 0x0000000000027941 */ /* 0x000fea0003800000 */
.L_x_4147:
[----:B0-----:R0:W-:Y:S04]  /*9100*/  STG.E.128 desc[UR60][R52.64], R44 ;  /* 0x0000002c34007986 */ /* 0x0011e8000c101d3c */
[----:B--2---:R0:W-:Y:S02]  /*9110*/  @!P3 STG.E.128 desc[UR60][R54.64], R48 ;  /* 0x000000303600b986 */ /* 0x0041e4000c101d3c */
.L_x_4146:
[----:B------:R-:W-:Y:S05]  /*9120*/  BSYNC B1 ;  /* 0x0000000000017941 */ /* 0x000fea0003800000 */
.L_x_4145:
[----:B------:R-:W-:Y:S01]  /*9130*/  ISETP.NE.AND P3, PT, R34, RZ, PT ;  /* 0x000000ff2200720c */ /* 0x000fe20003f65270 */
[----:B------:R-:W-:-:S12]  /*9140*/  BSSY B1, `(.L_x_4149) ;  /* 0x0000082000017945 */ /* 0x000fd80003800000 */
[----:B------:R-:W-:Y:S05]  /*9150*/  @!P3 BRA `(.L_x_4150) ;  /* 0x000000080000b947 */ /* 0x000fea0003800000 */
[----:B0-----:R-:W-:Y:S01]  /*9160*/  SEL R44, R132, R149, !P1 ;  /* 0x00000095842c7207 */ /* 0x001fe20004800000 */
[----:B------:R-:W-:Y:S01]  /*9170*/  BSSY B2, `(.L_x_4151) ;  /* 0x000007c000027945 */ /* 0x000fe20003800000 */
[----:B------:R-:W-:Y:S02]  /*9180*/  IADD3 R46, P3, P4, R118, R126, R27 ;  /* 0x0000007e762e7210 */ /* 0x000fe40007c7e01b */
[----:B------:R-:W-:Y:S02]  /*9190*/  SHF.R.S32.HI R45, RZ, 0x1f, R44 ;  /* 0x0000001fff2d7819 */ /* 0x000fe4000001142c */
[----:B------:R-:W-:Y:S02]  /*91a0*/  IADD3.X R47, R7, R56, R32, P3, P4 ;  /* 0x00000038072f7210 */ /* 0x000fe40001fe8420 */
[----:B------:R-:W-:Y:S02]  /*91b0*/  LEA.HI R45, R45, R44, RZ, 0x4 ;  /* 0x0000002c2d2d7211 */ /* 0x000fe400078f20ff */
[----:B---3--:R-:W-:-:S02]  /*91c0*/  SHF.R.U32.HI R50, RZ, 0x3, R206 ;  /* 0x00000003ff327819 */ /* 0x008fc400000116ce */
[----:B------:R-:W-:-:S05]  /*91d0*/  LEA.HI.SX32 R48, R45, R26, 0x1c ;  /* 0x0000001a2d307211 */ /* 0x000fca00078fe2ff */
[----:B------:R-:W-:-:S05]  /*91e0*/  IMAD.SHL.U32 R49, R48, 0x8, RZ ;  /* 0x0000000830317824 */ /* 0x000fca00078e00ff */
[----:B------:R-:W-:-:S13]  /*91f0*/  ISETP.GE.AND P3, PT, R49, R147, PT ;  /* 0x000000933100720c */ /* 0x000fda0003f66270 */
[--C-:B------:R-:W-:Y:S02]  /*9200*/  @!P3 SHF.R.S32.HI R45, RZ, 0x1f, R49.reuse ;  /* 0x0000001fff2db819 */ /* 0x100fe40000011431 */
[----:B------:R-:W-:-:S04]  /*9210*/  @!P3 IADD3 R44, P4, P5, R118, R126, R49 ;  /* 0x0000007e762cb210 */ /* 0x000fc80007d9e031 */
[----:B------:R-:W-:Y:S02]  /*9220*/  @!P3 IADD3.X R45, R7, R56, R45, P4, P5 ;  /* 0x00000038072db210 */ /* 0x000fe400027ea42d */
[----:B------:R-:W-:-:S04]  /*9230*/  LEA R52, P4, R46, R124, 0x1 ;  /* 0x0000007c2e347211 */ /* 0x000fc800078808ff */
[----:B------:R-:W-:Y:S02]  /*9240*/  LEA.HI.X R53, R46, R125, R47, 0x1, P4 ;  /* 0x0000007d2e357211 */ /* 0x000fe400020f0c2f */
[----:B------:R-:W-:-:S04]  /*9250*/  @!P3 LEA R54, P4, R44, R124, 0x1 ;  /* 0x0000007c2c36b211 */ /* 0x000fc800078808ff */
[----:B------:R-:W-:Y:S02]  /*9260*/  @!P3 LEA.HI.X R55, R44, R125, R45, 0x1, P4 ;  /* 0x0000007d2c37b211 */ /* 0x000fe400020f0c2d */
[----:B------:R-:W-:Y:S02]  /*9270*/  SHF.R.S32.HI R45, RZ, 0x1f, R48 ;  /* 0x0000001fff2d7819 */ /* 0x000fe40000011430 */
[----:B------:R-:W-:Y:S02]  /*9280*/  LOP3.LUT R44, R206, 0x38, R49, 0xf8, !PT ;  /* 0x00000038ce2c7812 */ /* 0x000fe400078ef831 */
[----:B------:R-:W-:Y:S02]  /*9290*/  LEA.HI R45, R45, R48, RZ, 0x3 ;  /* 0x000000302d2d7211 */ /* 0x000fe400078f18ff */
[----:B------:R-:W-:Y:S02]  /*92a0*/  LOP3.LUT R44, R44, R50, RZ, 0x3c, !PT ;  /* 0x000000322c2c7212 */ /* 0x000fe400078e3cff */
[----:B------:R-:W-:-:S02]  /*92b0*/  SHF.R.S32.HI R45, RZ, 0x3, R45 ;  /* 0x00000003ff2d7819 */ /* 0x000fc4000001142d */
[----:B------:R-:W-:-:S03]  /*92c0*/  ISETP.GE.AND P4, PT, R0, R121, PT ;  /* 0x000000790000720c */ /* 0x000fc60003f86270 */
        /* <DEDUP_REMOVED lines=19> */
[----:B------:R-:W-:-:S02]  /*9400*/  PRMT R84, R161, 0x5410, R84 ;  /* 0x00005410a1547816 */ /* 0x000fc40000000054 */
[----:B------:R-:W-:Y:S02]  /*9410*/  PRMT R163, R163, 0x5410, R72 ;  /* 0x00005410a3a37816 */ /* 0x000fe40000000048 */
[--C-:B------:R-:W-:Y:S01]  /*9420*/  SHF.R.U64 R57, R74, 0x10, R75.reuse ;  /* 0x000000104a397819 */ /* 0x100fe2000000124b */
[----:B------:R-:W-:Y:S01]  /*9430*/  IMAD.U32 R72, R84, 0x10000, RZ ;  /* 0x0001000054487824 */ /* 0x000fe200078e00ff */
[----:B------:R-:W-:Y:S01]  /*9440*/  SHF.R.U32.HI R75, RZ, 0x10, R75 ;  /* 0x00000010ff4b7819 */ /* 0x000fe2000001164b */
[----:B------:R-:W-:Y:S01]  /*9450*/  IMAD.U32 R74, R163, 0x10000, RZ ;  /* 0x00010000a34a7824 */ /* 0x000fe200078e00ff */
[--C-:B------:R-:W-:Y:S01]  /*9460*/  SHF.R.U64 R59, R86, 0x10, R87.reuse ;  /* 0x00000010563b7819 */ /* 0x100fe20000001257 */
[C---:B------:R-:W-:Y:S01]  /*9470*/  FMUL.FTZ R76, R63.reuse, R72 ;  /* 0x000000483f4c7220 */ /* 0x040fe20000410000 */
[----:B------:R-:W-:Y:S01]  /*9480*/  SHF.R.U32.HI R87, RZ, 0x10, R87 ;  /* 0x00000010ff577819 */ /* 0x000fe20000011657 */
[-C--:B------:R-:W-:Y:S01]  /*9490*/  FMUL.FTZ R78, R63, R74.reuse ;  /* 0x0000004a3f4e7220 */ /* 0x080fe20000410000 */
[C---:B------:R-:W-:Y:S01]  /*94a0*/  PRMT R57, R164.reuse, 0x5432, R57 ;  /* 0x00005432a4397816 */ /* 0x040fe20000000039 */
[C---:B------:R-:W-:Y:S01]  /*94b0*/  FFMA.FTZ R63, R61.reuse, R74, -R76 ;  /* 0x0000004a3d3f7223 */ /* 0x040fe2000001084c */
[----:B------:R-:W-:Y:S01]  /*94c0*/  PRMT R164, R164, 0x5410, R75 ;  /* 0x00005410a4a47816 */ /* 0x000fe2000000004b */
[----:B------:R-:W-:Y:S01]  /*94d0*/  FFMA.FTZ R61, R61, R72, R78 ;  /* 0x000000483d3d7223 */ /* 0x000fe2000001004e */
[----:B------:R-:W-:Y:S01]  /*94e0*/  LOP3.LUT R64, R49, 0xffff0000, RZ, 0xc0, !PT ;  /* 0xffff000031407812 */ /* 0x000fe200078ec0ff */
[----:B------:R-:W-:Y:S01]  /*94f0*/  IMAD.U32 R49, R48, 0x10000, RZ ;  /* 0x0001000030317824 */ /* 0x000fe200078e00ff */
[----:B------:R-:W-:Y:S01]  /*9500*/  PRMT R59, R162, 0x5432, R59 ;  /* 0x00005432a23b7816 */ /* 0x000fe2000000003b */
[----:B------:R-:W-:Y:S01]  /*9510*/  IMAD.U32 R72, R164, 0x10000, RZ ;  /* 0x00010000a4487824 */ /* 0x000fe200078e00ff */
[----:B------:R-:W-:-:S02]  /*9520*/  LOP3.LUT R75, R84, 0xffff0000, RZ, 0xc0, !PT ;  /* 0xffff0000544b7812 */ /* 0x000fc400078ec0ff */
[----:B------:R-:W-:Y:S02]  /*9530*/  PRMT R162, R162, 0x5410, R87 ;  /* 0x00005410a2a27816 */ /* 0x000fe40000000057 */
[----:B------:R-:W-:Y:S01]  /*9540*/  LOP3.LUT R163, R163, 0xffff0000, RZ, 0xc0, !PT ;  /* 0xffff0000a3a37812 */ /* 0x000fe200078ec0ff */
[----:B------:R-:W-:Y:S01]  /*9550*/  FMUL.FTZ R77, R64, R75 ;  /* 0x0000004b404d7220 */ /* 0x000fe20000410000 */
[----:B------:R-:W-:Y:S01]  /*9560*/  LOP3.LUT R62, R45, 0xffff0000, RZ, 0xc0, !PT ;  /* 0xffff00002d3e7812 */ /* 0x000fe200078ec0ff */
[----:B------:R-:W-:Y:S01]  /*9570*/  IMAD.U32 R76, R162, 0x10000, RZ ;  /* 0x00010000a24c7824 */ /* 0x000fe200078e00ff */
[----:B------:R-:W-:Y:S01]  /*9580*/  PRMT R60, R161, 0x5432, R60 ;  /* 0x00005432a13c7816 */ /* 0x000fe2000000003c */
[-C--:B------:R-:W-:Y:S01]  /*9590*/  FMUL.FTZ R79, R64, R163.reuse ;  /* 0x000000a3404f7220 */ /* 0x080fe20000410000 */
[----:B------:R-:W-:Y:S02]  /*95a0*/  IMAD.U32 R45, R44, 0x10000, RZ ;  /* 0x000100002c2d7824 */ /* 0x000fe400078e00ff */
[----:B------:R-:W-:Y:S01]  /*95b0*/  FFMA.FTZ R64, R62, R163, -R77 ;  /* 0x000000a33e407223 */ /* 0x000fe2000001084d */
[C---:B------:R-:W-:Y:S01]  /*95c0*/  FMUL.FTZ R77, R73.reuse, R76 ;  /* 0x0000004c494d7220 */ /* 0x040fe20000410000 */
[-C--:B------:R-:W-:Y:S01]  /*95d0*/  FMUL.FTZ R73, R73, R72.reuse ;  /* 0x0000004849497220 */ /* 0x080fe20000410000 */
[----:B------:R-:W-:Y:S01]  /*95e0*/  IMAD.U32 R78, R60, 0x10000, RZ ;  /* 0x000100003c4e7824 */ /* 0x000fe200078e00ff */
[----:B------:R-:W-:Y:S01]  /*95f0*/  LOP3.LUT R51, R51, 0xffff0000, RZ, 0xc0, !PT ;  /* 0xffff000033337812 */ /* 0x000fe200078ec0ff */
[C---:B------:R-:W-:Y:S01]  /*9600*/  FFMA.FTZ R72, R66.reuse, R72, -R77 ;  /* 0x0000004842487223 */ /* 0x040fe2000001084d */
[----:B------:R-:W-:Y:S01]  /*9610*/  FFMA.FTZ R66, R66, R76, R73 ;  /* 0x0000004c42427223 */ /* 0x000fe20000010049 */
[C---:B------:R-:W-:Y:S01]  /*9620*/  IMAD.U32 R76, R58.reuse, 0x10000, RZ ;  /* 0x000100003a4c7824 */ /* 0x040fe200078e00ff */
[----:B------:R-:W-:Y:S01]  /*9630*/  LOP3.LUT R73, R58, 0xffff0000, RZ, 0xc0, !PT ;  /* 0xffff00003a497812 */ /* 0x000fe200078ec0ff */
[----:B------:R-:W-:Y:S01]  /*9640*/  FFMA.FTZ R62, R62, R75, R79 ;  /* 0x0000004b3e3e7223 */ /* 0x000fe2000001004f */
[----:B------:R-:W-:Y:S01]  /*9650*/  LOP3.LUT R74, R162, 0xffff0000, RZ, 0xc0, !PT ;  /* 0xffff0000a24a7812 */ /* 0x000fe200078ec0ff */
[C---:B------:R-:W-:Y:S01]  /*9660*/  FMUL.FTZ R58, R49.reuse, R78 ;  /* 0x0000004e313a7220 */ /* 0x040fe20000410000 */
[----:B------:R-:W-:Y:S01]  /*9670*/  LOP3.LUT R48, R48, 0xffff0000, RZ, 0xc0, !PT ;  /* 0xffff000030307812 */ /* 0x000fe200078ec0ff */
[-C--:B------:R-:W-:Y:S01]  /*9680*/  FMUL.FTZ R77, R49, R76.reuse ;  /* 0x0000004c314d7220 */ /* 0x080fe20000410000 */
[----:B------:R-:W-:Y:S01]  /*9690*/  LOP3.LUT R164, R164, 0xffff0000, RZ, 0xc0, !PT ;  /* 0xffff0000a4a47812 */ /* 0x000fe200078ec0ff */
[----:B------:R-:W-:Y:S01]  /*96a0*/  FFMA.FTZ R49, R45, R76, -R58 ;  /* 0x0000004c2d317223 */ /* 0x000fe2000001083a */
[----:B------:R-:W-:Y:S01]  /*96b0*/  LOP3.LUT R75, R60, 0xffff0000, RZ, 0xc0, !PT ;  /* 0xffff00003c4b7812 */ /* 0x000fe200078ec0ff */
[----:B------:R-:W-:Y:S01]  /*96c0*/  FMUL.FTZ R84, R51, R74 ;  /* 0x0000004a33547220 */ /* 0x000fe20000410000 */
[----:B------:R-:W-:Y:S01]  /*96d0*/  LOP3.LUT R47, R47, 0xffff0000, RZ, 0xc0, !PT ;  /* 0xffff00002f2f7812 */ /* 0x000fe200078ec0ff */
[----:B------:R-:W-:Y:S01]  /*96e0*/  FFMA.FTZ R45, R45, R78, R77 ;  /* 0x0000004e2d2d7223 */ /* 0x000fe2000001004d */
[----:B------:R-:W-:Y:S01]  /*96f0*/  LOP3.LUT R44, R44, 0xffff0000, RZ, 0xc0, !PT ;  /* 0xffff00002c2c7812 */ /* 0x000fe200078ec0ff */
[----:B------:R-:W-:Y:S01]  /*9700*/  FMUL.FTZ R86, R51, R164 ;  /* 0x000000a433567220 */ /* 0x000fe20000410000 */
[----:B------:R-:W-:Y:S01]  /*9710*/  LOP3.LUT R67, R46, 0xffff0000, RZ, 0xc0, !PT ;  /* 0xffff00002e437812 */ /* 0x000fe200078ec0ff */
[----:B------:R-:W-:-:S02]  /*9720*/  IMAD.U32 R46, R50, 0x10000, RZ ;  /* 0x00010000322e7824 */ /* 0x000fc400078e00ff */
[C---:B------:R-:W-:Y:S01]  /*9730*/  FMUL.FTZ R79, R48.reuse, R75 ;  /* 0x0000004b304f7220 */ /* 0x040fe20000410000 */
[-C--:B------:R-:W-:Y:S01]  /*9740*/  FMUL.FTZ R77, R48, R73.reuse ;  /* 0x00000049304d7220 */ /* 0x080fe20000410000 */
[----:B------:R-:W-:Y:S01]  /*9750*/  IMAD.U32 R58, R59, 0x10000, RZ ;  /* 0x000100003b3a7824 */ /* 0x000fe200078e00ff */
[----:B------:R-:W-:Y:S01]  /*9760*/  LOP3.LUT R50, R50, 0xffff0000, RZ, 0xc0, !PT ;  /* 0xffff000032327812 */ /* 0x000fe200078ec0ff */
[----:B------:R-:W-:Y:S01]  /*9770*/  IMAD.U32 R48, R57, 0x10000, RZ ;  /* 0x0001000039307824 */ /* 0x000fe200078e00ff */
[----:B------:R-:W-:Y:S01]  /*9780*/  LOP3.LUT R59, R59, 0xffff0000, RZ, 0xc0, !PT ;  /* 0xffff00003b3b7812 */ /* 0x000fe200078ec0ff */
[----:B------:R-:W-:Y:S01]  /*9790*/  FFMA.FTZ R51, R47, R164, -R84 ;  /* 0x000000a42f337223 */ /* 0x000fe20000010854 */
[----:B------:R-:W-:Y:S01]  /*97a0*/  LOP3.LUT R57, R57, 0xffff0000, RZ, 0xc0, !PT ;  /* 0xffff000039397812 */ /* 0x000fe200078ec0ff */
[----:B------:R-:W-:Y:S01]  /*97b0*/  FFMA.FTZ R47, R47, R74, R86 ;  /* 0x0000004a2f2f7223 */ /* 0x000fe20000010056 */
[----:B------:R-:W-:Y:S01]  /*97c0*/  FFMA.FTZ R60, R44, R73, -R79 ;  /* 0x000000492c3c7223 */ /* 0x000fe2000001084f */
[C---:B------:R-:W-:Y:S01]  /*97d0*/  FMUL.FTZ R74, R46.reuse, R58 ;  /* 0x0000003a2e4a7220 */ /* 0x040fe20000410000 */
[----:B------:R-:W-:Y:S01]  /*97e0*/  FMUL.FTZ R73, R46, R48 ;  /* 0x000000302e497220 */ /* 0x000fe20000410000 */
[C---:B------:R-:W-:Y:S01]  /*97f0*/  FMUL.FTZ R46, R50.reuse, R59 ;  /* 0x0000003b322e7220 */ /* 0x040fe20000410000 */
[----:B------:R-:W-:Y:S01]  /*9800*/  FMUL.FTZ R50, R50, R57 ;  /* 0x0000003932327220 */ /* 0x000fe20000410000 */
[----:B------:R-:W-:Y:S01]  /*9810*/  FFMA.FTZ R44, R44, R75, R77 ;  /* 0x0000004b2c2c7223 */ /* 0x000fe2000001004d */
[----:B------:R-:W-:Y:S01]  /*9820*/  F2FP.BF16.F32.PACK_AB R51, R51, R72 ;  /* 0x000000483333723e */ /* 0x000fe200000010ff */
[C---:B------:R-:W-:Y:S01]  /*9830*/  FFMA.FTZ R74, R65.reuse, R48, -R74 ;  /* 0x00000030414a7223 */ /* 0x040fe2000001084a */
[----:B------:R-:W-:Y:S01]  /*9840*/  F2FP.BF16.F32.PACK_AB R61, R62, R61 ;  /* 0x0000003d3e3d723e */ /* 0x000fe200000010ff */
[----:B------:R-:W-:Y:S01]  /*9850*/  FFMA.FTZ R73, R65, R58, R73 ;  /* 0x0000003a41497223 */ /* 0x000fe20000010049 */
[C---:B------:R-:W-:Y:S01]  /*9860*/  FFMA.FTZ R57, R67.reuse, R57, -R46 ;  /* 0x0000003943397223 */ /* 0x040fe2000001082e */
        /* <DEDUP_REMOVED lines=12> */
.L_x_4152:
[----:B------:R-:W-:Y:S05]  /*9930*/  BSYNC B2 ;  /* 0x0000000000027941 */ /* 0x000fea0003800000 */
.L_x_4151:
[----:B0-----:R4:W-:Y:S04]  /*9940*/  STG.E.128 desc[UR60][R52.64], R44 ;  /* 0x0000002c34007986 */ /* 0x0019e8000c101d3c */
[----:B--2---:R4:W-:Y:S02]  /*9950*/  @!P3 STG.E.128 desc[UR60][R54.64], R48 ;  /* 0x000000303600b986 */ /* 0x0049e4000c101d3c */
.L_x_4150:
[----:B------:R-:W-:Y:S05]  /*9960*/  BSYNC B1 ;  /* 0x0000000000017941 */ /* 0x000fea0003800000 */
.L_x_4149:
[----:B------:R-:W-:-:S13]  /*9970*/  ISETP.NE.AND P3, PT, R35, RZ, PT ;  /* 0x000000ff2300720c */ /* 0x000fda0003f65270 */
[----:B------:R-:W-:Y:S05]  /*9980*/  @!P3 BRA `(.L_x_4103) ;  /* 0x0000000800e4b947 */ /* 0x000fea0003800000 */
[----:B0---4-:R-:W2:Y:S01]  /*9990*/  LDL R44, [R1+0x8] ;  /* 0x00000800012c7983 */ /* 0x011ea20000100800 */
[----:B------:R-:W-:Y:S01]  /*99a0*/  SHF.R.U32.HI R47, RZ, 0x3, R206 ;  /* 0x00000003ff2f7819 */ /* 0x000fe200000116ce */
[----:B------:R-:W-:Y:S01]  /*99b0*/  BSSY B1, `(.L_x_4153) ;  /* 0x0000074000017945 */ /* 0x000fe20003800000 */
[----:B------:R-:W-:-:S04]  /*99c0*/  IADD3 R46, P3, P4, R118, R126, R29 ;  /* 0x0000007e762e7210 */ /* 0x000fc80007c7e01d */
[----:B---3--:R-:W-:Y:S02]  /*99d0*/  IADD3.X R49, R7, R56, R33, P3, P4 ;  /* 0x0000003807317210 */ /* 0x008fe40001fe8421 */
[----:B------:R-:W-:-:S04]  /*99e0*/  LEA R52, P3, R46, R124, 0x1 ;  /* 0x0000007c2e347211 */ /* 0x000fc800078608ff */
[----:B------:R-:W-:Y:S02]  /*99f0*/  LEA.HI.X R53, R46, R125, R49, 0x1, P3 ;  /* 0x0000007d2e357211 */ /* 0x000fe400018f0c31 */
[----:B------:R-:W-:Y:S02]  /*9a00*/  ISETP.GE.AND P3, PT, R3, R121, PT ;  /* 0x000000790300720c */ /* 0x000fe40003f66270 */
[----:B--2---:R-:W-:-:S04]  /*9a10*/  LOP3.LUT P5, RZ, R44, 0x1, RZ, 0xc0, !PT ;  /* 0x000000012cff7812 */ /* 0x004fc800078ac0ff */
[----:B------:R-:W-:-:S04]  /*9a20*/  SEL R149, R132, R149, !P5 ;  /* 0x0000009584957207 */ /* 0x000fc80006800000 */
[----:B------:R-:W-:-:S04]  /*9a30*/  SHF.R.S32.HI R44, RZ, 0x1f, R149 ;  /* 0x0000001fff2c7819 */ /* 0x000fc80000011495 */
[----:B------:R-:W-:-:S04]  /*9a40*/  LEA.HI R149, R44, R149, RZ, 0x4 ;  /* 0x000000952c957211 */ /* 0x000fc800078f20ff */
[----:B------:R-:W-:-:S04]  /*9a50*/  LEA.HI.SX32 R149, R149, R28, 0x1c ;  /* 0x0000001c95957211 */ /* 0x000fc800078fe2ff */
[----:B------:R-:W-:Y:S01]  /*9a60*/  SHF.R.S32.HI R44, RZ, 0x1f, R149 ;  /* 0x0000001fff2c7819 */ /* 0x000fe20000011495 */
[----:B------:R-:W-:-:S03]  /*9a70*/  IMAD.SHL.U32 R55, R149, 0x8, RZ ;  /* 0x0000000895377824 */ /* 0x000fc600078e00ff */
[----:B------:R-:W-:-:S04]  /*9a80*/  LEA.HI R44, R44, R149, RZ, 0x3 ;  /* 0x000000952c2c7211 */ /* 0x000fc800078f18ff */
        /* <DEDUP_REMOVED lines=22> */
[----:B------:R-:W-:Y:S01]  /*9bf0*/  LOP3.LUT R61, R51, 0xffff0000, RZ, 0xc0, !PT ;  /* 0xffff0000333d7812 */ /* 0x000fe200078ec0ff */
[----:B------:R-:W-:Y:S01]  /*9c00*/  IMAD.U32 R54, R44, 0x10000, RZ ;  /* 0x000100002c367824 */ /* 0x000fe200078e00ff */
[----:B------:R-:W-:-:S02]  /*9c10*/  PRMT R51, R159, 0x5432, R68 ;  /* 0x000054329f337816 */ /* 0x000fc40000000044 */
[----:B------:R-:W-:Y:S02]  /*9c20*/  PRMT R68, R160, 0x5432, R81 ;  /* 0x00005432a0447816 */ /* 0x000fe40000000051 */
[C---:B------:R-:W-:Y:S02]  /*9c30*/  PRMT R63, R158.reuse, 0x5432, R63 ;  /* 0x000054329e3f7816 */ /* 0x040fe4000000003f */
[----:B------:R-:W-:Y:S01]  /*9c40*/  PRMT R158, R158, 0x5410, R73 ;  /* 0x000054109e9e7816 */ /* 0x000fe20000000049 */
[----:B------:R-:W-:Y:S01]  /*9c50*/  IMAD.U32 R70, R68, 0x10000, RZ ;  /* 0x0001000044467824 */ /* 0x000fe200078e00ff */
[----:B------:R-:W-:Y:S02]  /*9c60*/  SHF.R.U32.HI R72, RZ, 0x10, R71 ;  /* 0x00000010ff487819 */ /* 0x000fe40000011647 */
[--C-:B------:R-:W-:Y:S02]  /*9c70*/  SHF.R.U64 R60, R82, 0x10, R83.reuse ;  /* 0x00000010523c7819 */ /* 0x100fe40000001253 */
[----:B------:R-:W-:-:S02]  /*9c80*/  SHF.R.U32.HI R82, RZ, 0x10, R83 ;  /* 0x00000010ff527819 */ /* 0x000fc40000011653 */
[----:B------:R-:W-:Y:S01]  /*9c90*/  LOP3.LUT R66, R49, 0xffff0000, RZ, 0xc0, !PT ;  /* 0xffff000031427812 */ /* 0x000fe200078ec0ff */
[----:B------:R-:W-:Y:S01]  /*9ca0*/  IMAD.U32 R49, R158, 0x10000, RZ ;  /* 0x000100009e317824 */ /* 0x000fe200078e00ff */
[----:B------:R-:W-:Y:S01]  /*9cb0*/  PRMT R159, R159, 0x5410, R72 ;  /* 0x000054109f9f7816 */ /* 0x000fe20000000048 */
[CC--:B------:R-:W-:Y:S01]  /*9cc0*/  FMUL.FTZ R72, R62.reuse, R70.reuse ;  /* 0x000000463e487220 */ /* 0x0c0fe20000410000 */
[C---:B------:R-:W-:Y:S01]  /*9cd0*/  PRMT R60, R157.reuse, 0x5432, R60 ;  /* 0x000054329d3c7816 */ /* 0x040fe2000000003c */
[-C--:B------:R-:W-:Y:S01]  /*9ce0*/  FMUL.FTZ R62, R62, R49.reuse ;  /* 0x000000313e3e7220 */ /* 0x080fe20000410000 */
[----:B------:R-:W-:Y:S01]  /*9cf0*/  PRMT R157, R157, 0x5410, R82 ;  /* 0x000054109d9d7816 */ /* 0x000fe20000000052 */
[C---:B------:R-:W-:Y:S01]  /*9d00*/  FFMA.FTZ R49, R59.reuse, R49, -R72 ;  /* 0x000000313b317223 */ /* 0x040fe20000010848 */
[----:B------:R-:W-:Y:S01]  /*9d10*/  PRMT R160, R160, 0x5410, R69 ;  /* 0x00005410a0a07816 */ /* 0x000fe20000000045 */
[----:B------:R-:W-:Y:S01]  /*9d20*/  FFMA.FTZ R59, R59, R70, R62 ;  /* 0x000000463b3b7223 */ /* 0x000fe2000001003e */
[----:B------:R-:W-:Y:S01]  /*9d30*/  LOP3.LUT R71, R68, 0xffff0000, RZ, 0xc0, !PT ;  /* 0xffff000044477812 */ /* 0x000fe200078ec0ff */
[----:B------:R-:W-:Y:S01]  /*9d40*/  IMAD.U32 R72, R157, 0x10000, RZ ;  /* 0x000100009d487824 */ /* 0x000fe200078e00ff */
[----:B------:R-:W-:Y:S01]  /*9d50*/  LOP3.LUT R69, R158, 0xffff0000, RZ, 0xc0, !PT ;  /* 0xffff00009e457812 */ /* 0x000fe200078ec0ff */
[----:B------:R-:W-:Y:S01]  /*9d60*/  IMAD.U32 R68, R159, 0x10000, RZ ;  /* 0x000100009f447824 */ /* 0x000fe200078e00ff */
[----:B------:R-:W-:Y:S01]  /*9d70*/  LOP3.LUT R64, R45, 0xffff0000, RZ, 0xc0, !PT ;  /* 0xffff00002d407812 */ /* 0x000fe200078ec0ff */
[C---:B------:R-:W-:Y:S01]  /*9d80*/  FMUL.FTZ R73, R66.reuse, R71 ;  /* 0x0000004742497220 */ /* 0x040fe20000410000 */
[----:B------:R-:W-:Y:S01]  /*9d90*/  LOP3.LUT R157, R157, 0xffff0000, RZ, 0xc0, !PT ;  /* 0xffff00009d9d7812 */ /* 0x000fe200078ec0ff */
[-C--:B------:R-:W-:Y:S01]  /*9da0*/  FMUL.FTZ R75, R66, R69.reuse ;  /* 0x00000045424b7220 */ /* 0x080fe20000410000 */
[C---:B------:R-:W-:Y:S01]  /*9db0*/  FMUL.FTZ R66, R67.reuse, R72 ;  /* 0x0000004843427220 */ /* 0x040fe20000410000 */
[----:B------:R-:W-:Y:S01]  /*9dc0*/  FMUL.FTZ R67, R67, R68 ;  /* 0x0000004443437220 */ /* 0x000fe20000410000 */
[----:B------:R-:W-:Y:S01]  /*9dd0*/  LOP3.LUT R159, R159, 0xffff0000, RZ, 0xc0, !PT ;  /* 0xffff00009f9f7812 */ /* 0x000fe200078ec0ff */
[C---:B------:R-:W-:Y:S01]  /*9de0*/  FFMA.FTZ R62, R64.reuse, R69, -R73 ;  /* 0x00000045403e7223 */ /* 0x040fe20000010849 */
[----:B------:R-:W-:Y:S01]  /*9df0*/  LOP3.LUT R58, R47, 0xffff0000, RZ, 0xc0, !PT ;  /* 0xffff00002f3a7812 */ /* 0x000fe200078ec0ff */
[C---:B------:R-:W-:Y:S01]  /*9e00*/  FFMA.FTZ R72, R65.reuse, R72, R67 ;  /* 0x0000004841487223 */ /* 0x040fe20000010043 */
[----:B------:R-:W-:Y:S01]  /*9e10*/  FFMA.FTZ R70, R64, R71, R75 ;  /* 0x0000004740467223 */ /* 0x000fe2000001004b */
[----:B------:R-:W-:Y:S01]  /*9e20*/  FFMA.FTZ R68, R65, R68, -R66 ;  /* 0x0000004441447223 */ /* 0x000fe20000010842 */
[----:B------:R-:W-:Y:S01]  /*9e30*/  FMUL.FTZ R67, R61, R157 ;  /* 0x0000009d3d437220 */ /* 0x000fe20000410000 */
[----:B------:R-:W-:-:S02]  /*9e40*/  IMAD.U32 R64, R63, 0x10000, RZ ;  /* 0x000100003f407824 */ /* 0x000fc400078e00ff */
[-C--:B------:R-:W-:Y:S01]  /*9e50*/  FMUL.FTZ R69, R61, R159.reuse ;  /* 0x0000009f3d457220 */ /* 0x080fe20000410000 */
[----:B------:R-:W-:Y:S02]  /*9e60*/  IMAD.U32 R65, R160, 0x10000, RZ ;  /* 0x00010000a0417824 */ /* 0x000fe400078e00ff */
[----:B------:R-:W-:Y:S01]  /*9e70*/  FFMA.FTZ R159, R58, R159, -R67 ;  /* 0x0000009f3a9f7223 */ /* 0x000fe20000010843 */
[----:B------:R-:W-:Y:S01]  /*9e80*/  LOP3.LUT R48, R48, 0xffff0000, RZ, 0xc0, !PT ;  /* 0xffff000030307812 */ /* 0x000fe200078ec0ff */
[CC--:B------:R-:W-:Y:S01]  /*9e90*/  FMUL.FTZ R66, R57.reuse, R64.reuse ;  /* 0x0000004039427220 */ /* 0x0c0fe20000410000 */
[----:B------:R-:W-:Y:S01]  /*9ea0*/  LOP3.LUT R61, R160, 0xffff0000, RZ, 0xc0, !PT ;  /* 0xffff0000a03d7812 */ /* 0x000fe200078ec0ff */
[-C--:B------:R-:W-:Y:S01]  /*9eb0*/  FMUL.FTZ R67, R57, R65.reuse ;  /* 0x0000004139437220 */ /* 0x080fe20000410000 */
[----:B------:R-:W-:Y:S01]  /*9ec0*/  LOP3.LUT R63, R63, 0xffff0000, RZ, 0xc0, !PT ;  /* 0xffff00003f3f7812 */ /* 0x000fe200078ec0ff */
[----:B------:R-:W-:Y:S01]  /*9ed0*/  IMAD.U32 R45, R46, 0x10000, RZ ;  /* 0x000100002e2d7824 */ /* 0x000fe200078e00ff */
[----:B------:R-:W-:Y:S01]  /*9ee0*/  LOP3.LUT R44, R44, 0xffff0000, RZ, 0xc0, !PT ;  /* 0xffff00002c2c7812 */ /* 0x000fe200078ec0ff */
[----:B------:R-:W-:Y:S01]  /*9ef0*/  FFMA.FTZ R67, R54, R64, -R67 ;  /* 0x0000004036437223 */ /* 0x000fe20000010843 */
[----:B------:R-:W-:Y:S01]  /*9f00*/  LOP3.LUT R47, R46, 0xffff0000, RZ, 0xc0, !PT ;  /* 0xffff00002e2f7812 */ /* 0x000fe200078ec0ff */
[----:B------:R-:W-:Y:S01]  /*9f10*/  FFMA.FTZ R66, R54, R65, R66 ;  /* 0x0000004136427223 */ /* 0x000fe20000010042 */
[----:B------:R-:W-:-:S02]  /*9f20*/  IMAD.U32 R46, R50, 0x10000, RZ ;  /* 0x00010000322e7824 */ /* 0x000fc400078e00ff */
[C---:B------:R-:W-:Y:S01]  /*9f30*/  FMUL.FTZ R57, R48.reuse, R61 ;  /* 0x0000003d30397220 */ /* 0x040fe20000410000 */
[----:B------:R-:W-:Y:S01]  /*9f40*/  FMUL.FTZ R65, R48, R63 ;  /* 0x0000003f30417220 */ /* 0x000fe20000410000 */
[----:B------:R-:W-:Y:S01]  /*9f50*/  IMAD.U32 R54, R60, 0x10000, RZ ;  /* 0x000100003c367824 */ /* 0x000fe200078e00ff */
[----:B------:R-:W-:Y:S01]  /*9f60*/  LOP3.LUT R50, R50, 0xffff0000, RZ, 0xc0, !PT ;  /* 0xffff000032327812 */ /* 0x000fe200078ec0ff */
[C---:B------:R-:W-:Y:S01]  /*9f70*/  IMAD.U32 R48, R51.reuse, 0x10000, RZ ;  /* 0x0001000033307824 */ /* 0x040fe200078e00ff */
[----:B------:R-:W-:Y:S01]  /*9f80*/  LOP3.LUT R60, R60, 0xffff0000, RZ, 0xc0, !PT ;  /* 0xffff00003c3c7812 */ /* 0x000fe200078ec0ff */
[----:B------:R-:W-:Y:S01]  /*9f90*/  FFMA.FTZ R69, R58, R157, R69 ;  /* 0x0000009d3a457223 */ /* 0x000fe20000010045 */
[----:B------:R-:W-:Y:S01]  /*9fa0*/  LOP3.LUT R51, R51, 0xffff0000, RZ, 0xc0, !PT ;  /* 0xffff000033337812 */ /* 0x000fe200078ec0ff */
[C---:B------:R-:W-:Y:S01]  /*9fb0*/  FFMA.FTZ R58, R44.reuse, R63, -R57 ;  /* 0x0000003f2c3a7223 */ /* 0x040fe20000010839 */
[----:B------:R-:W-:Y:S01]  /*9fc0*/  FFMA.FTZ R65, R44, R61, R65 ;  /* 0x0000003d2c417223 */ /* 0x000fe20000010041 */
[C---:B------:R-:W-:Y:S01]  /*9fd0*/  FMUL.FTZ R44, R46.reuse, R54 ;  /* 0x000000362e2c7220 */ /* 0x040fe20000410000 */
[----:B------:R-:W-:Y:S01]  /*9fe0*/  FMUL.FTZ R57, R46, R48 ;  /* 0x000000302e397220 */ /* 0x000fe20000410000 */
        /* <DEDUP_REMOVED lines=16> */
.L_x_4154:
[----:B------:R-:W-:Y:S05]  /*a0f0*/  BSYNC B1 ;  /* 0x0000000000017941 */ /* 0x000fea0003800000 */
.L_x_4153:
[----:B0-----:R0:W-:Y:S01]  /*a100*/  STG.E.128 desc[UR60][R52.64], R44 ;  /* 0x0000002c34007986 */ /* 0x0011e2000c101d3c */
[----:B------:R-:W-:-:S13]  /*a110*/  ISETP.GE.AND P3, PT, R55, R147, PT ;  /* 0x000000933700720c */ /* 0x000fda0003f66270 */
[----:B------:R-:W-:Y:S05]  /*a120*/  @P3 BRA `(.L_x_4103) ;  /* 0x0000000000fc3947 */ /* 0x000fea0003800000 */
[--C-:B0-----:R-:W-:Y:S02]  /*a130*/  SHF.R.S32.HI R44, RZ, 0x1f, R55.reuse ;  /* 0x0000001fff2c7819 */ /* 0x101fe40000011437 */
[----:B------:R-:W-:-:S04]  /*a140*/  IADD3 R55, P3, P4, R118, R126, R55 ;  /* 0x0000007e76377210 */ /* 0x000fc80007c7e037 */
[----:B------:R-:W-:Y:S02]  /*a150*/  IADD3.X R56, R7, R56, R44, P3, P4 ;  /* 0x0000003807387210 */ /* 0x000fe40001fe842c */
[----:B------:R-:W-:-:S04]  /*a160*/  LEA R124, P3, R55, R124, 0x1 ;  /* 0x0000007c377c7211 */ /* 0x000fc800078608ff */
[----:B------:R-:W-:-:S05]  /*a170*/  LEA.HI.X R125, R55, R125, R56, 0x1, P3 ;  /* 0x0000007d377d7211 */ /* 0x000fca00018f0c38 */
[----:B--2---:R0:W-:Y:S01]  /*a180*/  STG.E.128 desc[UR60][R124.64], R48 ;  /* 0x000000307c007986 */ /* 0x0041e2000c101d3c */
[----:B------:R-:W-:Y:S05]  /*a190*/  BRA `(.L_x_4103) ;  /* 0x0000000000e07947 */ /* 0x000fea0003800000 */
.L_x_4070:
[----:B------:R-:W2:Y:S02]  /*a1a0*/  LDL R44, [R1+0x1c] ;  /* 0x00001c00012c7983 */ /* 0x000ea40000100800 */
[----:B--2---:R-:W-:-:S13]  /*a1b0*/  R2UR UR4, R44 ;  /* 0x000000002c0472ca */ /* 0x004fda00000e0000 */
[----:B------:R-:W-:-:S06]  /*a1c0*/  UISETP.NE.AND UP0, UPT, UR4, 0x3, UPT ;  /* 0x000000030400788c */ /* 0x000fcc000bf05270 */
[----:B------:R-:W-:-:S13]  /*a1d0*/  PLOP3.LUT P2, PT, PT, PT, UP0, 0x80, 0x0 ;  /* 0x000000000000781c */ /* 0x000fda0003f4f008 */
[----:B------:R-:W-:Y:S05]  /*a1e0*/  @!P2 BRA `(.L_x_4155) ;  /* 0x000000000004a947 */ /* 0x000fea0003800000 */
[----:B------:R-:W-:Y:S01]  /*a1f0*/  BPT.TRAP 0x1 ;  /* 0x000000040000795c */ /* 0x000fe20000300000 */
.L_x_4155:
[----:B------:R-:W-:Y:S01]  /*a200*/  IMAD R43, R17, 0x8, R16 ;  /* 0x00000008112b7824 */ /* 0x000fe200078e0210 */
[----:B------:R-:W-:Y:S01]  /*a210*/  SHF.L.U32 R100, R205, 0x1f, RZ ;  /* 0x0000001fcd647819 */ /* 0x000fe200000006ff */
[----:B------:R-:W-:Y:S01]  /*a220*/  IMAD R42, R24, -0x70, R2 ;  /* 0xffffff90182a7824 */ /* 0x000fe200078e0202 */
[----:B------:R-:W-:Y:S02]  /*a230*/  BSSY B1, `(.L_x_4156) ;  /* 0x0000004000017945 */ /* 0x000fe40003800000 */
[----:B------:R-:W1:Y:S02]  /*a240*/  SYNCS.PHASECHK.TRANS64.TRYWAIT P3, [R43+URZ+0x36890], R100 ;  /* 0x036890642b0075a7 */ /* 0x000e64000806017f */
[----:B------:R-:W-:Y:S01]  /*a250*/  VIMNMX R42, R42, 0x70, PT ;  /* 0x000000702a2a7848 */ /* 0x000fe20003fe0100 */
[----:B-1----:R-:W-:Y:S06]  /*a260*/  @!P3 BRA `(.L_x_4157) ;  /* 0x000001c40004b947 */ /* 0x002fec0003800000 */
.L_x_4438:
[----:B------:R-:W-:Y:S05]  /*a270*/  BSYNC B1 ;  /* 0x0000000000017941 */ /* 0x000fea0003800000 */
.L_x_4156:
[----:B------:R-:W-:Y:S01]  /*a280*/  ISETP.GE.AND P3, PT, R204, R42, PT ;  /* 0x0000002acc00720c */ /* 0x000fe20003f66270 */
[----:B------:R-:W-:-:S12]  /*a290*/  BSSY B1, `(.L_x_4158) ;  /* 0x0000014000017945 */ /* 0x000fd80003800000 */
[----:B------:R-:W-:Y:S05]  /*a2a0*/  @P3 BRA `(.L_x_4159) ;  /* 0x0000000000483947 */ /* 0x000fea0003800000 */
[----:B------:R-:W-:-:S13]  /*a2b0*/  ISETP.NE.AND P3, PT, R30, RZ, PT ;  /* 0x000000ff1e00720c */ /* 0x000fda0003f65270 */
[----:B0-----:R-:W0:Y:S04]  /*a2c0*/  @P3 LDS.128 R44, [R40+0x21000] ;  /* 0x02100000282c3984 */ /* 0x001e280000000c00 */
[----:B0-----:R-:W-:Y:S01]  /*a2d0*/  @P3 STG.E.128 desc[UR60][R50.64], R44 ;  /* 0x0000002c32003986 */ /* 0x001fe2000c101d3c */
[----:B------:R-:W-:-:S13]  /*a2e0*/  ISETP.NE.AND P3, PT, R34, RZ, PT ;  /* 0x000000ff2200720c */ /* 0x000fda0003f65270 */
[----:B------:R-:W0:Y:S04]  /*a2f0*/  @P3 LDS.128 R44, [R41+0x21000] ;  /* 0x02100000292c3984 */ /* 0x000e280000000c00 */
        /* <DEDUP_REMOVED lines=12> */
[----:B0-----:R2:W-:Y:S02]  /*a3c0*/  @P3 STG.E.128 desc[UR60][R50.64+0x140], R44 ;  /* 0x0001402c32003986 */ /* 0x0015e4000c101d3c */
.L_x_4159:
[----:B------:R-:W-:Y:S05]  /*a3d0*/  BSYNC B1 ;  /* 0x0000000000017941 */ /* 0x000fea0003800000 */
.L_x_4158:
[----:B------:R-:W-:-:S13]  /*a3e0*/  ISETP.GE.AND P3, PT, R229, R42, PT ;  /* 0x0000002ae500720c */ /* 0x000fda0003f66270 */
[----:B------:R-:W-:Y:S05]  /*a3f0*/  @P3 BRA `(.L_x_4103) ;  /* 0x0000000000483947 */ /* 0x000fea0003800000 */
[----:B------:R-:W-:-:S13]  /*a400*/  ISETP.NE.AND P3, PT, R30, RZ, PT ;  /* 0x000000ff1e00720c */ /* 0x000fda0003f65270 */
[----:B0-2---:R-:W0:Y:S04]  /*a410*/  @P3 LDS.128 R44, [R40+0x23000] ;  /* 0x02300000282c3984 */ /* 0x005e280000000c00 */
        /* <DEDUP_REMOVED lines=16> */
.L_x_4103:
[----:B------:R-:W-:Y:S05]  /*a520*/  BSYNC B0 ;  /* 0x0000000000007941 */ /* 0x000fea0003800000 */
.L_x_4069:
        /* <DEDUP_REMOVED lines=17> */
.L_x_4161:
[----:B------:R-:W-:Y:S05]  /*a640*/  BSYNC B0 ;  /* 0x0000000000007941 */ /* 0x000fea0003800000 */
.L_x_4160:
[----:B------:R-:W1:Y:S01]  /*a650*/  SYNCS.PHASECHK.TRANS64.TRYWAIT P2, [R43+URZ+0x368b0], R100 ;  /* 0x0368b0642b0075a7 */ /* 0x000e62000804017f */
[----:B------:R-:W-:Y:S01]  /*a660*/  ULDC.64 UR4, c[0x0][0x318] ;  /* 0x0000c60000047ab9 */ /* 0x000fe20000000a00 */
[----:B------:R-:W-:Y:S01]  /*a670*/  ULDC.64 UR6, c[0x0][0x328] ;  /* 0x0000ca0000067ab9 */ /* 0x000fe20000000a00 */
[----:B0-----:R-:W-:Y:S01]  /*a680*/  IMAD.U32 R44, RZ, RZ, UR4 ;  /* 0x00000004ff2c7e24 */ /* 0x001fe2000f8e00ff */
[----:B------:R-:W-:Y:S01]  /*a690*/  BSSY B0, `(.L_x_4162) ;  /* 0x0000009000007945 */ /* 0x000fe20003800000 */
[----:B------:R-:W-:Y:S02]  /*a6a0*/  IMAD.U32 R46, RZ, RZ, UR6 ;  /* 0x00000006ff2e7e24 */ /* 0x000fe4000f8e00ff */
[----:B------:R-:W-:Y:S01]  /*a6b0*/  IMAD.U32 R45, RZ, RZ, UR7 ;  /* 0x00000007ff2d7e24 */ /* 0x000fe2000f8e00ff */
[----:B------:R0:W-:Y:S04]  /*a6c0*/  STL [R1+0x10], R44 ;  /* 0x0000102c01007387 */ /* 0x0001e80000100800 */
[----:B------:R2:W-:Y:S01]  /*a6d0*/  STL [R1+0x18], R46 ;  /* 0x0000182e01007387 */ /* 0x0005e20000100800 */
[----:B0-----:R-:W-:-:S05]  /*a6e0*/  IMAD.U32 R44, RZ, RZ, UR5 ;  /* 0x00000005ff2c7e24 */ /* 0x001fca000f8e00ff */
[----:B------:R2:W-:Y:S04]  /*a6f0*/  STL [R1+0xc], R44 ;  /* 0x00000c2c01007387 */ /* 0x0005e80000100800 */
[----:B------:R2:W-:Y:S02]  /*a700*/  STL [R1+0x14], R45 ;  /* 0x0000142d01007387 */ /* 0x0005e40000100800 */
[----:B-12---:R-:W-:Y:S05]  /*a710*/  @!P2 BRA `(.L_x_4163) ;  /* 0x000001bc00eca947 */ /* 0x006fea0003800000 */
.L_x_4439:
[----:B------:R-:W-:Y:S05]  /*a720*/  BSYNC B0 ;  /* 0x0000000000007941 */ /* 0x000fea0003800000 */
.L_x_4162:
[----:B------:R1:W5:Y:S04]  /*a730*/  LDL R55, [R1+0x18] ;  /* 0x0000180001377983 */ /* 0x0003680000100800 */
[----:B------:R1:W5:Y:S04]  /*a740*/  LDL R54, [R1+0x14] ;  /* 0x0000140001367983 */ /* 0x0003680000100800 */
[----:B------:R1:W5:Y:S04]  /*a750*/  LDL R53, [R1+0x10] ;  /* 0x0000100001357983 */ /* 0x0003680000100800 */
[----:B------:R1:W5:Y:S01]  /*a760*/  LDL R52, [R1+0xc] ;  /* 0x00000c0001347983 */ /* 0x0003620000100800 */
[----:B------:R-:W-:Y:S01]  /*a770*/  ISETP.GE.AND P2, PT, R204, R42, PT ;  /* 0x0000002acc00720c */ /* 0x000fe20003f46270 */
[----:B------:R-:W-:Y:S01]  /*a780*/  BSSY B0, `(.L_x_4164) ;  /* 0x0000022000007945 */ /* 0x000fe20003800000 */
[----:B------:R-:W-:-:S11]  /*a790*/  IMAD.WIDE R48, R24, 0x70, R122 ;  /* 0x0000007018307825 */ /* 0x000fd600078e027a */
[----:B-1----:R-:W-:Y:S05]  /*a7a0*/  @P2 BRA `(.L_x_4165) ;  /* 0x00000000007c2947 */ /* 0x002fea0003800000 */
[----:B-----5:R-:W-:Y:S01]  /*a7b0*/  R2UR UR7, R55 ;  /* 0x00000000370772ca */ /* 0x020fe200000e0000 */
[----:B------:R-:W-:Y:S01]  /*a7c0*/  IMAD.MOV.U32 R44, RZ, RZ, R116 ;  /* 0x000000ffff2c7224 */ /* 0x000fe200078e0074 */
[----:B------:R-:W-:Y:S01]  /*a7d0*/  R2UR UR4, R54 ;  /* 0x00000000360472ca */ /* 0x000fe200000e0000 */
[----:B------:R-:W-:Y:S01]  /*a7e0*/  IMAD.MOV.U32 R45, RZ, RZ, R39 ;  /* 0x000000ffff2d7224 */ /* 0x000fe200078e0027 */
[----:B------:R-:W-:Y:S02]  /*a7f0*/  R2UR UR6, R53 ;  /* 0x00000000350672ca */ /* 0x000fe400000e0000 */
[----:B------:R-:W-:-:S07]  /*a800*/  R2UR UR5, R52 ;  /* 0x00000000340572ca */ /* 0x000fce00000e0000 */
[----:B------:R-:W-:Y:S02]  /*a810*/  IMAD R47, R49, UR7, RZ ;  /* 0x00000007312f7c24 */ /* 0x000fe4000f8e02ff */
[----:B------:R-:W-:-:S04]  /*a820*/  IMAD.WIDE.U32 R44, R48, UR7, R44 ;  /* 0x00000007302c7c25 */ /* 0x000fc8000f8e002c */
[----:B------:R-:W-:Y:S01]  /*a830*/  IMAD R47, R48, UR4, R47 ;  /* 0x00000004302f7c24 */ /* 0x000fe2000f8e022f */
[----:B------:R-:W-:Y:S01]  /*a840*/  LEA R50, P2, R44, UR6, 0x1 ;  /* 0x000000062c327c11 */ /* 0x000fe2000f8408ff */
[----:B------:R-:W-:Y:S02]  /*a850*/  ULDC UR4, c[0x0][0x2f4] ;  /* 0x0000bd0000047ab9 */ /* 0x000fe40000000800 */
[----:B------:R-:W-:-:S05]  /*a860*/  IMAD.IADD R45, R45, 0x1, R47 ;  /* 0x000000012d2d7824 */ /* 0x000fca00078e022f */
[----:B------:R-:W-:Y:S02]  /*a870*/  LEA.HI.X R51, R44, UR5, R45, 0x1, P2 ;  /* 0x000000052c337c11 */ /* 0x000fe400090f0c2d */
[----:B------:R-:W-:-:S13]  /*a880*/  ISETP.GE.AND P2, PT, R18, UR4, PT ;  /* 0x0000000412007c0c */ /* 0x000fda000bf46270 */
[----:B------:R-:W1:Y:S04]  /*a890*/  @!P2 LDS.128 R44, [R40] ;  /* 0x00000000282ca984 */ /* 0x000e680000000c00 */
[----:B-1----:R-:W-:Y:S01]  /*a8a0*/  @!P2 STG.E.128 desc[UR60][R50.64], R44 ;  /* 0x0000002c3200a986 */ /* 0x002fe2000c101d3c */
[----:B------:R-:W-:-:S13]  /*a8b0*/  ISETP.GE.AND P2, PT, R0, UR4, PT ;  /* 0x0000000400007c0c */ /* 0x000fda000bf46270 */
[----:B------:R-:W1:Y:S04]  /*a8c0*/  @!P2 LDS.128 R44, [R41] ;  /* 0x00000000292ca984 */ /* 0x000e680000000c00 */
[----:B-1----:R-:W-:Y:S01]  /*a8d0*/  @!P2 STG.E.128 desc[UR60][R50.64+0x40], R44 ;  /* 0x0000402c3200a986 */ /* 0x002fe2000c101d3c */
[----:B------:R-:W-:-:S13]  /*a8e0*/  ISETP.GE.AND P2, PT, R3, UR4, PT ;  /* 0x0000000403007c0c */ /* 0x000fda000bf46270 */
[----:B------:R-:W1:Y:S04]  /*a8f0*/  @!P2 LDS.128 R44, [R40+0x3800] ;  /* 0x00380000282ca984 */ /* 0x000e680000000c00 */
        /* <DEDUP_REMOVED lines=9> */
[----:B-1----:R1:W-:Y:S02]  /*a990*/  @!P2 STG.E.128 desc[UR60][R50.64+0x140], R44 ;  /* 0x0001402c3200a986 */ /* 0x0023e4000c101d3c */
.L_x_4165:
[----:B------:R-:W-:Y:S05]  /*a9a0*/  BSYNC B0 ;  /* 0x0000000000007941 */ /* 0x000fea0003800000 */
.L_x_4164:
[----:B------:R-:W-:Y:S01]  /*a9b0*/  ISETP.GE.AND P2, PT, R229, R42, PT ;  /* 0x0000002ae500720c */ /* 0x000fe20003f46270 */
[----:B------:R-:W-:-:S12]  /*a9c0*/  BSSY B0, `(.L_x_4166) ;  /* 0x0000023000007945 */ /* 0x000fd80003800000 */
[----:B------:R-:W-:Y:S05]  /*a9d0*/  @P2 BRA `(.L_x_4167) ;  /* 0x0000000000842947 */ /* 0x000fea0003800000 */
[----:B-----5:R-:W-:Y:S01]  /*a9e0*/  R2UR UR7, R55 ;  /* 0x00000000370772ca */ /* 0x020fe200000e0000 */
[----:B-1----:R-:W-:Y:S01]  /*a9f0*/  IMAD.MOV.U32 R44, RZ, RZ, R116 ;  /* 0x000000ffff2c7224 */ /* 0x002fe200078e0074 */
[----:B------:R-:W-:Y:S01]  /*aa00*/  R2UR UR4, R54 ;  /* 0x00000000360472ca */ /* 0x000fe200000e0000 */
[----:B------:R-:W-:Y:S01]  /*aa10*/  IMAD.MOV.U32 R45, RZ, RZ, R39 ;  /* 0x000000ffff2d7224 */ /* 0x000fe200078e0027 */
[----:B------:R-:W-:Y:S02]  /*aa20*/  IADD3 R47, P2, R48, 0x40, RZ ;  /* 0x00000040302f7810 */ /* 0x000fe40007f5e0ff */
[----:B------:R-:W-:Y:S02]  /*aa30*/  R2UR UR6, R53 ;  /* 0x00000000350672ca */ /* 0x000fe400000e0000 */
[----:B------:R-:W-:Y:S01]  /*aa40*/  R2UR UR5, R52 ;  /* 0x00000000340572ca */ /* 0x000fe200000e0000 */
[----:B------:R-:W-:-:S04]  /*aa50*/  IMAD.X R48, RZ, RZ, R49, P2 ;  /* 0x000000ffff307224 */ /* 0x000fc800010e0631 */
        /* <DEDUP_REMOVED lines=25> */
.L_x_4167:
[----:B------:R-:W-:Y:S05]  /*abf0*/  BSYNC B0 ;  /* 0x0000000000007941 */ /* 0x000fea0003800000 */
.L_x_4166:
[----:B------:R-:W3:Y:S01]  /*ac00*/  LDL R40, [R1+0x8] ;  /* 0x0000080001287983 */ /* 0x000ee20000100800 */
[----:B0-----:R-:W-:Y:S01]  /*ac10*/  @!P3 VIADD R43, R43, 0x368c0 ;  /* 0x000368c02b2bb836 */ /* 0x001fe20000000000 */
        /* <DEDUP_REMOVED lines=13> */
[----:B---3--:R-:W-:Y:S02]  /*acf0*/  LOP3.LUT P4, RZ, R40, 0x2, RZ, 0xc0, !PT ;  /* 0x0000000228ff7812 */ /* 0x008fe4000788c0ff */
[----:B------:R-:W-:-:S04]  /*ad00*/  SEL R40, RZ, 0x1, P3 ;  /* 0x00000001ff287807 */ /* 0x000fc80001800000 */
[----:B------:R-:W-:-:S07]  /*ad10*/  LOP3.LUT R205, R205, R40, RZ, 0x3c, !PT ;  /* 0x00000028cdcd7212 */ /* 0x000fce00078e3cff */
[----:B0-----:R-:W-:Y:S05]  /*ad20*/  @P4 BRA `(.L_x_4168) ;  /* 0xffffff7c00244947 */ /* 0x001fea000383ffff */
.L_x_4064:
[----:B------:R-:W-:Y:S01]  /*ad30*/  BSSY B0, `(.L_x_4169) ;  /* 0x0000039000007945 */ /* 0x000fe20003800000 */
[----:B------:R-:W-:Y:S02]  /*ad40*/  ISETP.GE.AND P1, PT, R153, 0x1, PT ;  /* 0x000000019900780c */ /* 0x000fe40003f26270 */
[----:B------:R-:W-:Y:S02]  /*ad50*/  CS2R R2, SRZ ;  /* 0x0000000000027805 */ /* 0x000fe4000001ff00 */
[----:B------:R-:W-:Y:S02]  /*ad60*/  PLOP3.LUT P0, PT, PT, PT, PT, 0x80, 0x0 ;  /* 0x000000000000781c */ /* 0x000fe40003f0f070 */
[----:B------:R-:W-:Y:S02]  /*ad70*/  CS2R R118, SRZ ;  /* 0x0000000000767805 */ /* 0x000fe4000001ff00 */
[----:B------:R-:W-:Y:S02]  /*ad80*/  CS2R R116, SRZ ;  /* 0x0000000000747805 */ /* 0x000fe4000001ff00 */
[----:B------:R-:W-:-:S02]  /*ad90*/  CS2R R114, SRZ ;  /* 0x0000000000727805 */ /* 0x000fc4000001ff00 */
[----:B------:R-:W-:Y:S01]  /*ada0*/  CS2R R112, SRZ ;  /* 0x0000000000707805 */ /* 0x000fe2000001ff00 */
[----:B------:R-:W-:Y:S01]  /*adb0*/  IMAD.MOV.U32 R111, RZ, RZ, RZ ;  /* 0x000000ffff6f7224 */ /* 0x000fe200078e00ff */
[----:B------:R-:W-:Y:S02]  /*adc0*/  CS2R R106, SRZ ;  /* 0x00000000006a7805 */ /* 0x000fe4000001ff00 */
[----:B------:R-:W-:Y:S02]  /*add0*/  CS2R R108, SRZ ;  /* 0x00000000006c7805 */ /* 0x000fe4000001ff00 */
[----:B-----5:R-:W-:Y:S02]  /*ade0*/  CS2R R54, SRZ ;  /* 0x0000000000367805 */ /* 0x020fe4000001ff00 */
[----:B------:R-:W-:Y:S01]  /*adf0*/  CS2R R104, SRZ ;  /* 0x0000000000687805 */ /* 0x000fe2000001ff00 */
[----:B------:R-:W-:Y:S01]  /*ae00*/  IMAD.MOV.U32 R103, RZ, RZ, RZ ;  /* 0x000000ffff677224 */ /* 0x000fe200078e00ff */
[----:B------:R-:W-:-:S02]  /*ae10*/  CS2R R98, SRZ ;  /* 0x0000000000627805 */ /* 0x000fc4000001ff00 */
[----:B------:R-:W-:Y:S02]  /*ae20*/  CS2R R100, SRZ ;  /* 0x0000000000647805 */ /* 0x000fe4000001ff00 */
[----:B------:R-:W-:Y:S01]  /*ae30*/  CS2R R96, SRZ ;  /* 0x0000000000607805 */ /* 0x000fe2000001ff00 */
[----:B------:R-:W-:Y:S01]  /*ae40*/  IMAD.MOV.U32 R95, RZ, RZ, RZ ;  /* 0x000000ffff5f7224 */ /* 0x000fe200078e00ff */
[----:B------:R-:W-:Y:S02]  /*ae50*/  CS2R R90, SRZ ;  /* 0x00000000005a7805 */ /* 0x000fe4000001ff00 */
[----:B------:R-:W-:Y:S02]  /*ae60*/  CS2R R92, SRZ ;  /* 0x00000000005c7805 */ /* 0x000fe4000001ff00 */
[----:B------:R-:W-:Y:S02]  /*ae70*/  CS2R R62, SRZ ;  /* 0x00000000003e7805 */ /* 0x000fe4000001ff00 */
        /* <DEDUP_REMOVED lines=19> */
[----:B-1----:R-:W-:Y:S02]  /*afb0*/  CS2R R50, SRZ ;  /* 0x0000000000327805 */ /* 0x002fe4000001ff00 */
[----:B------:R-:W-:Y:S02]  /*afc0*/  CS2R R52, SRZ ;  /* 0x0000000000347805 */ /* 0x000fe4000001ff00 */
[----:B--2---:R-:W-:-:S02]  /*afd0*/  CS2R R48, SRZ ;  /* 0x0000000000307805 */ /* 0x004fc4000001ff00 */
[----:B------:R-:W-:Y:S01]  /*afe0*/  CS2R R130, SRZ ;  /* 0x0000000000827805 */ /* 0x000fe2000001ff00 */
[----:B------:R-:W-:Y:S01]  /*aff0*/  IMAD.MOV.U32 R0, RZ, RZ, RZ ;  /* 0x000000ffff007224 */ /* 0x000fe200078e00ff */
        /* <DEDUP_REMOVED lines=10> */
[----:B------:R-:W0:Y:S02]  /*b0a0*/  FENCE.VIEW.ASYNC.G ;  /* 0x00000000000073c6 */ /* 0x000e240000000100 */
[----:B0-----:R-:W-:Y:S06]  /*b0b0*/  BAR.ARV 0xc, 0x180 ;  /* 0x0306000000007b1d */ /* 0x001fec0000002000 */
.L_x_4170:
[----:B------:R-:W-:Y:S05]  /*b0c0*/  BSYNC B0 ;  /* 0x0000000000007941 */ /* 0x000fea0003800000 */
.L_x_4169:
        /* <DEDUP_REMOVED lines=35> */
.L_x_4172:
        /* <DEDUP_REMOVED lines=12> */
.L_x_4176:
[----:B-1----:R1:W2:Y:S02]  /*b3c0*/  SYNCS.PHASECHK.TRANS64.TRYWAIT P0, [R16+URZ+0x36800], R3 ;  /* 0x03680003100075a7 */ /* 0x0022a4000800017f */
[----:B--2---:R-:W-:Y:S05]  /*b3d0*/  @!P0 NANOSLEEP.SYNCS 0x989680 ;  /* 0x009896800000895d */ /* 0x004fea0003900000 */
[----:B------:R-:W2:Y:S02]  /*b3e0*/  @!P0 SYNCS.PHASECHK.TRANS64 P0, [R16+URZ+0x36800], R3 ;  /* 0x03680003100085a7 */ /* 0x000ea4000800007f */
[----:B--2---:R-:W-:Y:S05]  /*b3f0*/  @!P0 BRA `(.L_x_4176) ;  /* 0xfffffffc00f08947 */ /* 0x004fea000383ffff */
.L_x_4175:
[----:B------:R-:W-:Y:S05]  /*b400*/  BSYNC B0 ;  /* 0x0000000000007941 */ /* 0x000fea0003800000 */
.L_x_4174:
[----:B------:R-:W-:Y:S05]  /*b410*/  BRA `(.L_x_4177) ;  /* 0x0000005800807947 */ /* 0x000fea0003800000 */
.L_x_4173:
[----:B------:R-:W2:Y:S01]  /*b420*/  LDL R0, [R1+0x88] ;  /* 0x0000880001007983 */ /* 0x000ea20000100800 */
[----:B------:R-:W-:Y:S01]  /*b430*/  ULDC.64 UR4, c[0x0][0x3f8] ;  /* 0x0000fe0000047ab9 */ /* 0x000fe20000000a00 */
[----:B------:R-:W-:Y:S01]  /*b440*/  ULDC.64 UR6, c[0x0][0x408] ;  /* 0x0001020000067ab9 */ /* 0x000fe20000000a00 */
[----:B------:R-:W-:Y:S01]  /*b450*/  IMAD.WIDE.U32 R4, R148, UR4, RZ ;  /* 0x0000000494047c25 */ /* 0x000fe2000f8e00ff */
[----:B--2---:R-:W-:Y:S02]  /*b460*/  R2UR UR8, R0 ;  /* 0x00000000000872ca */ /* 0x004fe400000e0000 */
[----:B------:R-:W-:-:S05]  /*b470*/  SHF.R.S32.HI R0, RZ, 0x1f, R148 ;  /* 0x0000001fff007819 */ /* 0x000fca0000011494 */
[C---:B------:R-:W-:Y:S02]  /*b480*/  IMAD R3, R0.reuse, UR4, RZ ;  /* 0x0000000400037c24 */ /* 0x040fe4000f8e02ff */
[----:B------:R-:W-:Y:S02]  /*b490*/  IMAD R7, R0, UR6, RZ ;  /* 0x0000000600077c24 */ /* 0x000fe4000f8e02ff */
[C---:B------:R-:W-:Y:S01]  /*b4a0*/  IMAD R3, R148.reuse, UR5, R3 ;  /* 0x0000000594037c24 */ /* 0x040fe2000f8e0203 */
[----:B------:R-:W-:Y:S01]  /*b4b0*/  ULDC.64 UR4, c[0x0][0x3e8] ;  /* 0x0000fa0000047ab9 */ /* 0x000fe20000000a00 */
[----:B------:R-:W-:Y:S01]  /*b4c0*/  ULOP3.LUT UP0, URZ, UR8, 0x3ff, URZ, 0xc0, !UPT ;  /* 0x000003ff083f7892 */ /* 0x000fe2000f80c03f */
[----:B------:R-:W-:Y:S01]  /*b4d0*/  IMAD R7, R148, UR7, R7 ;  /* 0x0000000794077c24 */ /* 0x000fe2000f8e0207 */
[----:B------:R-:W-:Y:S01]  /*b4e0*/  LEA R24, P0, R4, UR4, 0x1 ;  /* 0x0000000404187c11 */ /* 0x000fe2000f8008ff */
[----:B------:R-:W-:Y:S01]  /*b4f0*/  IMAD.WIDE.U32 R148, R148, UR6, RZ ;  /* 0x0000000694947c25 */ /* 0x000fe2000f8e00ff */
[----:B------:R-:W-:-:S02]  /*b500*/  ULDC.64 UR6, c[0x0][0x400] ;  /* 0x0001000000067ab9 */ /* 0x000fc40000000a00 */
[----:B------:R-:W-:Y:S01]  /*b510*/  PLOP3.LUT P2, PT, PT, PT, UP0, 0x80, 0x0 ;  /* 0x000000000000781c */ /* 0x000fe20003f4f008 */
[----:B------:R-:W-:Y:S01]  /*b520*/  IMAD.IADD R25, R3, 0x1, R5 ;  /* 0x0000000103197824 */ /* 0x000fe200078e0205 */
[----:B------:R-:W-:Y:S01]  /*b530*/  LEA R26, P1, R148, UR6, 0x1 ;  /* 0x00000006941a7c11 */ /* 0x000fe2000f8208ff */
[----:B------:R-:W-:-:S03]  /*b540*/  IMAD.IADD R27, R7, 0x1, R149 ;  /* 0x00000001071b7824 */ /* 0x000fc600078e0295 */
[----:B------:R-:W-:Y:S02]  /*b550*/  LEA.HI.X R25, R4, UR5, R25, 0x1, P0 ;  /* 0x0000000504197c11 */ /* 0x000fe400080f0c19 */
[----:B------:R-:W-:-:S05]  /*b560*/  LEA.HI.X R27, R148, UR7, R27, 0x1, P1 ;  /* 0x00000007941b7c11 */ /* 0x000fca00088f0c1b */
        /* <DEDUP_REMOVED lines=17> */
.L_x_4178:
[----:B------:R-:W-:Y:S01]  /*b680*/  ULDC.U8 UR4, c[0x0][0x410] ;  /* 0x0001040000047ab9 */ /* 0x000fe20000000000 */
[----:B------:R-:W-:Y:S01]  /*b690*/  BSSY B0, `(.L_x_4179) ;  /* 0x0000570000007945 */ /* 0x000fe20003800000 */
[----:B------:R-:W-:Y:S01]  /*b6a0*/  ISETP.NE.AND P0, PT, RZ, UR4, PT ;  /* 0x00000004ff007c0c */ /* 0x000fe2000bf05270 */
[----:B------:R-:W-:-:S12]  /*b6b0*/  IMAD R6, R133, 0x80, R204 ;  /* 0x0000008085067824 */ /* 0x000fd800078e02cc */
[----:B------:R-:W-:Y:S05]  /*b6c0*/  @!P0 BRA `(.L_x_4180) ;  /* 0x0000002800c08947 */ /* 0x000fea0003800000 */
[----:B------:R-:W-:-:S03]  /*b6d0*/  UMOV UR4, 0xffffffff ;  /* 0xffffffff00047882 */ /* 0x000fc60000000000 */
[----:B------:R-:W-:Y:S05]  /*b6e0*/  BRA.DIV UR4, `(.L_x_4181) ;  /* 0x000001b2040c7947 */ /* 0x000fea000b800000 */
[----:B------:R0:W1:Y:S04]  /*b6f0*/  SHFL.IDX PT, R0, R25, RZ, 0x1c1f ;  /* 0x001c1fff19007589 */ /* 0x00006800000e0000 */
[----:B------:R0:W2:Y:S04]  /*b700*/  SHFL.IDX PT, R3, R24, RZ, 0x1c1f ;  /* 0x001c1fff18037589 */ /* 0x0000a800000e0000 */
[----:B------:R0:W3:Y:S04]  /*b710*/  SHFL.IDX PT, R4, R27, RZ, 0x1c1f ;  /* 0x001c1fff1b047589 */ /* 0x0000e800000e0000 */
[----:B------:R0:W4:Y:S02]  /*b720*/  SHFL.IDX PT, R14, R26, RZ, 0x1c1f ;  /* 0x001c1fff1a0e7589 */ /* 0x00012400000e0000 */
.L_x_4445:
[----:B------:R-:W-:Y:S01]  /*b730*/  ULDC UR4, c[0x0][0x448] ;  /* 0x0001120000047ab9 */ /* 0x000fe20000000800 */
[----:B------:R-:W-:Y:S01]  /*b740*/  LOP3.LUT R8, R212, 0x18, R18, 0xf8, !PT ;  /* 0x00000018d4087812 */ /* 0x000fe200078ef812 */
[----:B------:R-:W-:Y:S01]  /*b750*/  IMAD R5, R152, UR4, RZ ;  /* 0x0000000498057c24 */ /* 0x000fe2000f8e02ff */
[----:B------:R-:W-:Y:S01]  /*b760*/  BSSY B1, `(.L_x_4182) ;  /* 0x0000057000017945 */ /* 0x000fe20003800000 */
[----:B------:R-:W-:Y:S02]  /*b770*/  LOP3.LUT P0, RZ, R220, 0x4, RZ, 0xc0, !PT ;  /* 0x00000004dcff7812 */ /* 0x000fe4000780c0ff */
[----:B------:R-:W-:Y:S02]  /*b780*/  CS2R R28, SRZ ;  /* 0x00000000001c7805 */ /* 0x000fe4000001ff00 */
[----:B------:R-:W-:Y:S02]  /*b790*/  LOP3.LUT R7, R8, R213, RZ, 0x3c, !PT ;  /* 0x000000d508077212 */ /* 0x000fe400078e3cff */
[----:B------:R-:W-:-:S02]  /*b7a0*/  CS2R R30, SRZ ;  /* 0x00000000001e7805 */ /* 0x000fc4000001ff00 */
[----:B------:R-:W-:Y:S01]  /*b7b0*/  ISETP.GE.AND P1, PT, R6, R5, PT ;  /* 0x000000050600720c */ /* 0x000fe20003f26270 */
[----:B------:R-:W-:Y:S01]  /*b7c0*/  IMAD R5, R133, -0x80, R5 ;  /* 0xffffff8085057824 */ /* 0x000fe200078e0205 */
[----:B------:R-:W-:Y:S01]  /*b7d0*/  CS2R R32, SRZ ;  /* 0x0000000000207805 */ /* 0x000fe2000001ff00 */
[----:B------:R-:W-:Y:S01]  /*b7e0*/  IMAD.IADD R7, R214, 0x1, R7 ;  /* 0x00000001d6077824 */ /* 0x000fe200078e0207 */
[----:B------:R-:W-:Y:S02]  /*b7f0*/  CS2R R34, SRZ ;  /* 0x0000000000227805 */ /* 0x000fe4000001ff00 */
[----:B------:R-:W-:Y:S02]  /*b800*/  CS2R R36, SRZ ;  /* 0x0000000000247805 */ /* 0x000fe4000001ff00 */
[----:B------:R-:W-:Y:S01]  /*b810*/  CS2R R38, SRZ ;  /* 0x0000000000267805 */ /* 0x000fe2000001ff00 */
[----:B------:R-:W-:Y:S01]  /*b820*/  IMAD R9, R7, 0x2, R16 ;  /* 0x0000000207097824 */ /* 0x000fe200078e0210 */
[----:B0-----:R-:W-:-:S02]  /*b830*/  CS2R R24, SRZ ;  /* 0x0000000000187805 */ /* 0x001fc4000001ff00 */
[----:B------:R-:W-:Y:S02]  /*b840*/  CS2R R26, SRZ ;  /* 0x00000000001a7805 */ /* 0x000fe4000001ff00 */
[----:B------:R-:W-:Y:S02]  /*b850*/  CS2R R20, SRZ ;  /* 0x0000000000147805 */ /* 0x000fe4000001ff00 */
[----:B------:R-:W-:Y:S02]  /*b860*/  CS2R R12, SRZ ;  /* 0x00000000000c7805 */ /* 0x000fe4000001ff00 */
[----:B------:R-:W-:Y:S01]  /*b870*/  CS2R R10, SRZ ;  /* 0x00000000000a7805 */ /* 0x000fe2000001ff00 */
[C---:B------:R-:W-:Y:S01]  /*b880*/  VIADD R50, R9.reuse, 0x15400 ;  /* 0x0001540009327836 */ /* 0x040fe20000000000 */
[----:B------:R-:W-:Y:S01]  /*b890*/  CS2R R6, SRZ ;  /* 0x0000000000067805 */ /* 0x000fe2000001ff00 */
[----:B------:R-:W-:Y:S01]  /*b8a0*/  VIADD R8, R9, 0x15440 ;  /* 0x0001544009087836 */ /* 0x000fe20000000000 */
[----:B------:R-:W-:Y:S06]  /*b8b0*/  @P1 BRA `(.L_x_4183) ;  /* 0x0000000400041947 */ /* 0x000fec0003800000 */
[----:B------:R-:W4:Y:S01]  /*b8c0*/  LDL R41, [R1+0x50] ;  /* 0x0000500001297983 */ /* 0x000f220000100800 */
[----:B------:R-:W-:-:S03]  /*b8d0*/  ULDC UR4, c[0x0][0x3f4] ;  /* 0x0000fd0000047ab9 */ /* 0x000fc60000000800 */
[----:B------:R-:W4:Y:S04]  /*b8e0*/  LDL R40, [R1+0x58] ;  /* 0x0000580001287983 */ /* 0x000f280000100800 */
[----:B------:R-:W4:Y:S04]  /*b8f0*/  LDL R42, [R1+0x54] ;  /* 0x00005400012a7983 */ /* 0x000f280000100800 */
[----:B------:R-:W4:Y:S04]  /*b900*/  LDL R44, [R1+0x60] ;  /* 0x00006000012c7983 */ /* 0x000f280000100800 */
[----:B------:R-:W4:Y:S04]  /*b910*/  LDL R49, [R1+0x5c] ;  /* 0x00005c0001317983 */ /* 0x000f280000100800 */
[----:B------:R-:W4:Y:S04]  /*b920*/  LDL R48, [R1+0x68] ;  /* 0x0000680001307983 */ /* 0x000f280000100800 */
[----:B------:R-:W4:Y:S04]  /*b930*/  LDL R53, [R1+0x70] ;  /* 0x0000700001357983 */ /* 0x000f280000100800 */
[----:B------:R-:W4:Y:S01]  /*b940*/  LDL R52, [R1+0x64] ;  /* 0x0000640001347983 */ /* 0x000f220000100800 */
[----:B------:R-:W-:-:S02]  /*b950*/  ISETP.GE.AND P2, PT, R22, UR4, PT ;  /* 0x0000000416007c0c */ /* 0x000fc4000bf46270 */
[----:B------:R-:W-:Y:S02]  /*b960*/  CS2R R38, SRZ ;  /* 0x0000000000267805 */ /* 0x000fe4000001ff00 */
[----:B------:R-:W-:Y:S01]  /*b970*/  ISETP.GE.AND P3, PT, R208, UR4, PT ;  /* 0x00000004d0007c0c */ /* 0x000fe2000bf66270 */
[----:B------:R-:W4:Y:S01]  /*b980*/  LDL R51, [R1+0x6c] ;  /* 0x00006c0001337983 */ /* 0x000f220000100800 */
[----:B------:R-:W-:Y:S02]  /*b990*/  ISETP.GE.AND P4, PT, R207, UR4, PT ;  /* 0x00000004cf007c0c */ /* 0x000fe4000bf86270 */
[----:B------:R-:W-:Y:S02]  /*b9a0*/  CS2R R6, SRZ ;  /* 0x0000000000067805 */ /* 0x000fe4000001ff00 */
[----:B------:R-:W-:-:S03]  /*b9b0*/  CS2R R36, SRZ ;  /* 0x0000000000247805 */ /* 0x000fc6000001ff00 */
[----:B--2---:R-:W-:Y:S02]  /*b9c0*/  @!P2 IMAD.MOV.U32 R10, RZ, RZ, R3 ;  /* 0x000000ffff0aa224 */ /* 0x004fe400078e0003 */
[----:B-1----:R-:W-:Y:S02]  /*b9d0*/  @!P2 IMAD.MOV.U32 R11, RZ, RZ, R0 ;  /* 0x000000ffff0ba224 */ /* 0x002fe400078e0000 */
[----:B---3--:R-:W-:Y:S02]  /*b9e0*/  @!P2 IMAD.MOV.U32 R15, RZ, RZ, R4 ;  /* 0x000000ffff0fa224 */ /* 0x008fe400078e0004 */
[----:B------:R-:W-:-:S04]  /*b9f0*/  @!P2 IMAD.WIDE R12, R22, 0x2, R10 ;  /* 0x00000002160ca825 */ /* 0x000fc800078e020a */
[----:B----4-:R-:W-:Y:S01]  /*ba00*/  @!P2 IMAD.WIDE R20, R22, 0x2, R14 ;  /* 0x000000021614a825 */ /* 0x010fe200078e020e */
[----:B------:R0:W5:Y:S04]  /*ba10*/  @!P2 LD.E.64 R38, desc[UR60][R12.64] ;  /* 0x0000003c0c26a980 */ /* 0x000168000c101b00 */
[----:B------:R1:W5:Y:S01]  /*ba20*/  @!P2 LD.E.64 R6, desc[UR60][R20.64] ;  /* 0x0000003c1406a980 */ /* 0x000362000c101b00 */
[----:B------:R-:W-:Y:S02]  /*ba30*/  ISETP.GE.AND P2, PT, R210, UR4, PT ;  /* 0x00000004d2007c0c */ /* 0x000fe4000bf46270 */
[----:B------:R-:W-:Y:S02]  /*ba40*/  CS2R R10, SRZ ;  /* 0x00000000000a7805 */ /* 0x000fe4000001ff00 */
[----:B------:R-:W-:-:S02]  /*ba50*/  CS2R R34, SRZ ;  /* 0x0000000000227805 */ /* 0x000fc4000001ff00 */
[----:B0-----:R-:W-:Y:S02]  /*ba60*/  CS2R R12, SRZ ;  /* 0x00000000000c7805 */ /* 0x001fe4000001ff00 */
[----:B------:R-:W-:Y:S02]  /*ba70*/  CS2R R32, SRZ ;  /* 0x0000000000207805 */ /* 0x000fe4000001ff00 */
[----:B-1----:R-:W-:Y:S02]  /*ba80*/  CS2R R20, SRZ ;  /* 0x0000000000147805 */ /* 0x002fe4000001ff00 */
[----:B------:R-:W-:Y:S02]  /*ba90*/  CS2R R30, SRZ ;  /* 0x00000000001e7805 */ /* 0x000fe4000001ff00 */
[C---:B------:R-:W-:Y:S02]  /*baa0*/  @!P3 IADD3 R24, P1, R3.reuse, R41, RZ ;  /* 0x000000290318b210 */ /* 0x040fe40007f3e0ff */
[----:B------:R-:W-:-:S03]  /*bab0*/  @!P4 IADD3 R28, P5, R3, R40, RZ ;  /* 0x00000028031cc210 */ /* 0x000fc60007fbe0ff */
[--C-:B------:R-:W-:Y:S01]  /*bac0*/  @!P3 IMAD.X R25, R0, 0x1, R237.reuse, P1 ;  /* 0x000000010019b824 */ /* 0x100fe200008e06ed */
[C---:B------:R-:W-:Y:S02]  /*bad0*/  @!P3 IADD3 R26, P1, R14.reuse, R41, RZ ;  /* 0x000000290e1ab210 */ /* 0x040fe40007f3e0ff */
[----:B------:R-:W-:Y:S01]  /*bae0*/  @!P4 IADD3 R40, P6, R14, R40, RZ ;  /* 0x000000280e28c210 */ /* 0x000fe20007fde0ff */
[--C-:B------:R-:W-:Y:S01]  /*baf0*/  @!P4 IMAD.X R29, R0, 0x1, R42.reuse, P5 ;  /* 0x00000001001dc824 */ /* 0x100fe200028e062a */
[----:B------:R-:W5:Y:S01]  /*bb00*/  @!P3 LD.E.64 R36, desc[UR60][R24.64] ;  /* 0x0000003c1824b980 */ /* 0x000f62000c101b00 */
[C---:B------:R-:W-:Y:S02]  /*bb10*/  @!P3 IMAD.X R27, R4.reuse, 0x1, R237, P1 ;  /* 0x00000001041bb824 */ /* 0x040fe400008e06ed */
[----:B------:R-:W-:Y:S01]  /*bb20*/  @!P4 IMAD.X R41, R4, 0x1, R42, P6 ;  /* 0x000000010429c824 */ /* 0x000fe200030e062a */
[----:B------:R-:W-:Y:S01]  /*bb30*/  ISETP.GE.AND P1, PT, R209, UR4, PT ;  /* 0x00000004d1007c0c */ /* 0x000fe2000bf26270 */
[----:B------:R-:W5:Y:S04]  /*bb40*/  @!P4 LD.E.64 R34, desc[UR60][R28.64] ;  /* 0x0000003c1c22c980 */ /* 0x000f68000c101b00 */
[----:B------:R-:W5:Y:S01]  /*bb50*/  @!P3 LD.E.64 R10, desc[UR60][R26.64] ;  /* 0x0000003c1a0ab980 */ /* 0x000f62000c101b00 */
[----:B------:R-:W-:-:S03]  /*bb60*/  ISETP.GE.AND P3, PT, R211, UR4, PT ;  /* 0x00000004d3007c0c */ /* 0x000fc6000bf66270 */
[----:B------:R0:W5:Y:S01]  /*bb70*/  @!P4 LD.E.64 R12, desc[UR60][R40.64] ;  /* 0x0000003c280cc980 */ /* 0x000162000c101b00 */
[-C--:B------:R-:W-:Y:S02]  /*bb80*/  @!P2 IADD3 R42, P4, R3, R44.reuse, RZ ;  /* 0x0000002c032aa210 */ /* 0x080fe40007f9e0ff */
[----:B------:R-:W-:-:S03]  /*bb90*/  @!P2 IADD3 R44, P5, R14, R44, RZ ;  /* 0x0000002c0e2ca210 */ /* 0x000fc60007fbe0ff */
[--C-:B------:R-:W-:Y:S02]  /*bba0*/  @!P2 IMAD.X R43, R0, 0x1, R49.reuse, P4 ;  /* 0x00000001002ba824 */ /* 0x100fe400020e0631 */
[----:B------:R-:W-:Y:S01]  /*bbb0*/  @!P2 IMAD.X R45, R4, 0x1, R49, P5 ;  /* 0x00000001042da824 */ /* 0x000fe200028e0631 */
[-C--:B------:R-:W-:Y:S02]  /*bbc0*/  @!P1 IADD3 R46, P6, R3, R48.reuse, RZ ;  /* 0x00000030032e9210 */ /* 0x080fe40007fde0ff */
[----:B------:R1:W5:Y:S04]  /*bbd0*/  @!P2 LD.E.64 R32, desc[UR60][R42.64] ;  /* 0x0000003c2a20a980 */ /* 0x000368000c101b00 */
[----:B------:R1:W5:Y:S01]  /*bbe0*/  @!P2 LD.E.64 R20, desc[UR60][R44.64] ;  /* 0x0000003c2c14a980 */ /* 0x000362000c101b00 */
[----:B0-----:R-:W-:-:S02]  /*bbf0*/  @!P1 IADD3 R40, P2, R14, R48, RZ ;  /* 0x000000300e289210 */ /* 0x001fc40007f5e0ff */
[-C--:B------:R-:W-:Y:S02]  /*bc00*/  @!P3 IADD3 R48, P4, R3, R53.reuse, RZ ;  /* 0x000000350330b210 */ /* 0x080fe40007f9e0ff */
[----:B------:R-:W-:Y:S02]  /*bc10*/  @!P3 IADD3 R14, P5, R14, R53, RZ ;  /* 0x000000350e0eb210 */ /* 0x000fe40007fbe0ff */
[----:B------:R-:W-:Y:S02]  /*bc20*/  CS2R R26, SRZ ;  /* 0x00000000001a7805 */ /* 0x000fe4000001ff00 */
[----:B------:R-:W-:Y:S02]  /*bc30*/  CS2R R28, SRZ ;  /* 0x00000000001c7805 */ /* 0x000fe4000001ff00 */
[----:B------:R-:W-:Y:S01]  /*bc40*/  CS2R R24, SRZ ;  /* 0x0000000000187805 */ /* 0x000fe2000001ff00 */
[--C-:B------:R-:W-:Y:S02]  /*bc50*/  @!P1 IMAD.X R47, R0, 0x1, R52.reuse, P6 ;  /* 0x00000001002f9824 */ /* 0x100fe400030e0634 */
[----:B------:R-:W-:-:S02]  /*bc60*/  @!P1 IMAD.X R41, R4, 0x1, R52, P2 ;  /* 0x0000000104299824 */ /* 0x000fc400010e0634 */
[--C-:B------:R-:W-:Y:S01]  /*bc70*/  @!P3 IMAD.X R49, R0, 0x1, R51.reuse, P4 ;  /* 0x000000010031b824 */ /* 0x100fe200020e0633 */
[----:B------:R1:W5:Y:S01]  /*bc80*/  @!P1 LD.E.64 R30, desc[UR60][R46.64] ;  /* 0x0000003c2e1e9980 */ /* 0x000362000c101b00 */
[----:B------:R-:W-:-:S03]  /*bc90*/  @!P3 IMAD.X R15, R4, 0x1, R51, P5 ;  /* 0x00000001040fb824 */ /* 0x000fc600028e0633 */
[----:B------:R1:W5:Y:S04]  /*bca0*/  @!P1 LD.E.64 R26, desc[UR60][R40.64] ;  /* 0x0000003c281a9980 */ /* 0x000368000c101b00 */
[----:B------:R1:W5:Y:S04]  /*bcb0*/  @!P3 LD.E.64 R28, desc[UR60][R48.64] ;  /* 0x0000003c301cb980 */ /* 0x000368000c101b00 */
[----:B------:R1:W5:Y:S02]  /*bcc0*/  @!P3 LD.E.64 R24, desc[UR60][R14.64] ;  /* 0x0000003c0e18b980 */ /* 0x000364000c101b00 */
.L_x_4183:
[----:B------:R-:W-:Y:S05]  /*bcd0*/  BSYNC B1 ;  /* 0x0000000000017941 */ /* 0x000fea0003800000 */
.L_x_4182:
[----:B-1----:R-:W-:Y:S01]  /*bce0*/  LEA.HI R0, R228, R228, RZ, 0x1 ;  /* 0x000000e4e4007211 */ /* 0x002fe200078f08ff */
[--C-:B----45:R-:W-:Y:S01]  /*bcf0*/  IMAD.MOV.U32 R14, RZ, RZ, R31.reuse ;  /* 0x000000ffff0e7224 */ /* 0x130fe200078e001f */
[----:B------:R-:W-:Y:S01]  /*bd00*/  SHF.R.U64 R65, R30, 0x10, R31 ;  /* 0x000000101e417819 */ /* 0x000fe2000000121f */
[----:B------:R-:W-:Y:S01]  /*bd10*/  IMAD.MOV.U32 R47, RZ, RZ, R7 ;  /* 0x000000ffff2f7224 */ /* 0x000fe200078e0007 */
[----:B------:R-:W-:Y:S01]  /*bd20*/  SHF.R.U32.HI R63, RZ, 0x10, R31 ;  /* 0x00000010ff3f7819 */ /* 0x000fe2000001161f */
[----:B------:R-:W-:Y:S01]  /*bd30*/  @P0 VIADD R8, R50, 0xffffffc0 ;  /* 0xffffffc032080836 */ /* 0x000fe20000000000 */
[----:B------:R-:W-:Y:S01]  /*bd40*/  LOP3.LUT R31, R0, 0xfffffffe, RZ, 0xc0, !PT ;  /* 0xfffffffe001f7812 */ /* 0x000fe200078ec0ff */
[----:B------:R-:W-:Y:S01]  /*bd50*/  IMAD.MOV.U32 R41, RZ, RZ, R38 ;  /* 0x000000ffff297224 */ /* 0x000fe200078e0026 */
[----:B------:R-:W-:Y:S01]  /*bd60*/  SHF.R.U64 R59, R6, 0x10, R7 ;  /* 0x00000010063b7819 */ /* 0x000fe20000001207 */
[----:B------:R-:W-:Y:S01]  /*bd70*/  IMAD.MOV.U32 R42, RZ, RZ, R39 ;  /* 0x000000ffff2a7224 */ /* 0x000fe200078e0027 */
[----:B------:R-:W-:Y:S01]  /*bd80*/  SHF.R.U32.HI R58, RZ, 0x10, R7 ;  /* 0x00000010ff3a7819 */ /* 0x000fe20000011607 */
[----:B------:R-:W-:Y:S01]  /*bd90*/  IMAD.IADD R31, R228, 0x1, -R31 ;  /* 0x00000001e41f7824 */ /* 0x000fe200078e0a1f */
[----:B------:R-:W-:Y:S01]  /*bda0*/  SHF.R.U64 R68, R38, 0x10, R39 ;  /* 0x0000001026447819 */ /* 0x000fe20000001227 */
[--C-:B------:R-:W-:Y:S01]  /*bdb0*/  IMAD.MOV.U32 R38, RZ, RZ, R35.reuse ;  /* 0x000000ffff267224 */ /* 0x100fe200078e0023 */
[----:B------:R-:W-:Y:S01]  /*bdc0*/  SHF.R.U32.HI R69, RZ, 0x10, R35 ;  /* 0x00000010ff457819 */ /* 0x000fe20000011623 */
[----:B------:R-:W-:Y:S01]  /*bdd0*/  IMAD.MOV.U32 R40, RZ, RZ, R37 ;  /* 0x000000ffff287224 */ /* 0x000fe200078e0025 */
[----:B------:R-:W-:Y:S01]  /*bde0*/  SHF.L.U32 R7, R31, 0x1f, RZ ;  /* 0x0000001f1f077819 */ /* 0x000fe200000006ff */
[----:B------:R-:W-:Y:S01]  /*bdf0*/  IMAD.MOV.U32 R15, RZ, RZ, R32 ;  /* 0x000000ffff0f7224 */ /* 0x000fe200078e0020 */
[----:B------:R-:W-:Y:S01]  /*be00*/  SHF.R.U32.HI R73, RZ, 0x10, R39 ;  /* 0x00000010ff497819 */ /* 0x000fe20000011627 */
[----:B------:R-:W-:Y:S01]  /*be10*/  IMAD.MOV.U32 R39, RZ, RZ, R36 ;  /* 0x000000ffff277224 */ /* 0x000fe200078e0024 */
[----:B------:R-:W0:Y:S01]  /*be20*/  SYNCS.PHASECHK.TRANS64.TRYWAIT P0, [R16+URZ+0x36800], R7 ;  /* 0x03680007100075a7 */ /* 0x000e22000800017f */
[----:B------:R-:W-:Y:S01]  /*be30*/  SHF.R.U64 R66, R36, 0x10, R37 ;  /* 0x0000001024427819 */ /* 0x000fe20000001225 */
[----:B------:R-:W-:Y:S01]  /*be40*/  IMAD.MOV.U32 R36, RZ, RZ, R33 ;  /* 0x000000ffff247224 */ /* 0x000fe200078e0021 */
[----:B------:R-:W-:Y:S01]  /*be50*/  SHF.R.U32.HI R71, RZ, 0x10, R37 ;  /* 0x00000010ff477819 */ /* 0x000fe20000011625 */
[----:B------:R-:W-:Y:S01]  /*be60*/  IMAD.MOV.U32 R37, RZ, RZ, R34 ;  /* 0x000000ffff257224 */ /* 0x000fe200078e0022 */
[--C-:B------:R-:W-:Y:S01]  /*be70*/  SHF.R.U64 R62, R32, 0x10, R33.reuse ;  /* 0x00000010203e7819 */ /* 0x100fe20000001221 */
[----:B------:R-:W-:Y:S01]  /*be80*/  IMAD.MOV.U32 R0, RZ, RZ, R28 ;  /* 0x000000ffff007224 */ /* 0x000fe200078e001c */
[----:B------:R-:W-:Y:S01]  /*be90*/  SHF.R.U32.HI R67, RZ, 0x10, R33 ;  /* 0x00000010ff437819 */ /* 0x000fe20000011621 */
[--C-:B--2---:R-:W-:Y:S01]  /*bea0*/  IMAD.MOV.U32 R3, RZ, RZ, R29.reuse ;  /* 0x000000ffff037224 */ /* 0x104fe200078e001d */
[----:B------:R-:W-:Y:S01]  /*beb0*/  SHF.R.U64 R61, R28, 0x10, R29 ;  /* 0x000000101c3d7819 */ /* 0x000fe2000000121d */
[----:B------:R-:W-:Y:S01]  /*bec0*/  IMAD.MOV.U32 R43, RZ, RZ, R27 ;  /* 0x000000ffff2b7224 */ /* 0x000fe200078e001b */
[----:B------:R-:W-:Y:S01]  /*bed0*/  SHF.R.U32.HI R60, RZ, 0x10, R29 ;  /* 0x00000010ff3c7819 */ /* 0x000fe2000001161d */
[----:B---3--:R-:W-:Y:S01]  /*bee0*/  IMAD.MOV.U32 R4, RZ, RZ, R30 ;  /* 0x000000ffff047224 */ /* 0x008fe200078e001e */
[--C-:B------:R-:W-:Y:S01]  /*bef0*/  SHF.R.U64 R51, R26, 0x10, R27.reuse ;  /* 0x000000101a337819 */ /* 0x100fe2000000121b */
[----:B------:R-:W-:Y:S01]  /*bf00*/  IMAD.MOV.U32 R46, RZ, RZ, R6 ;  /* 0x000000ffff2e7224 */ /* 0x000fe200078e0006 */
[----:B------:R-:W-:Y:S01]  /*bf10*/  SHF.R.U32.HI R50, RZ, 0x10, R27 ;  /* 0x00000010ff327819 */ /* 0x000fe2000001161b */
[----:B------:R-:W-:Y:S01]  /*bf20*/  IMAD.MOV.U32 R32, RZ, RZ, R10 ;  /* 0x000000ffff207224 */ /* 0x000fe200078e000a */
[----:B------:R-:W-:Y:S01]  /*bf30*/  SHF.R.U64 R64, R34, 0x10, R35 ;  /* 0x0000001022407819 */ /* 0x000fe20000001223 */
[----:B------:R-:W-:Y:S01]  /*bf40*/  IMAD.MOV.U32 R33, RZ, RZ, R11 ;  /* 0x000000ffff217224 */ /* 0x000fe200078e000b */
[----:B------:R-:W-:Y:S01]  /*bf50*/  PRMT R27, R38, 0x5410, R69 ;  /* 0x00005410261b7816 */ /* 0x000fe20000000045 */
        /* <DEDUP_REMOVED lines=8> */
[----:B------:R-:W-:Y:S01]  /*bfe0*/  BSSY B1, `(.L_x_4184) ;  /* 0x000001e000017945 */ /* 0x000fe20003800000 */
[--C-:B------:R-:W-:Y:S01]  /*bff0*/  SHF.R.U64 R53, R20, 0x10, R21.reuse ;  /* 0x0000001014357819 */ /* 0x100fe20000001215 */
[----:B------:R-:W-:Y:S01]  /*c000*/  IMAD.MOV.U32 R6, RZ, RZ, R26 ;  /* 0x000000ffff067224 */ /* 0x000fe200078e001a */
[----:B------:R-:W-:Y:S01]  /*c010*/  SHF.R.U32.HI R52, RZ, 0x10, R21 ;  /* 0x00000010ff347819 */ /* 0x000fe20000011615 */
[----:B------:R-:W-:Y:S01]  /*c020*/  IMAD.MOV.U32 R10, RZ, RZ, R24 ;  /* 0x000000ffff0a7224 */ /* 0x000fe200078e0018 */
[----:B------:R-:W-:Y:S01]  /*c030*/  VIMNMX R38, R5, 0x80, PT ;  /* 0x0000008005267848 */ /* 0x000fe20003fe0100 */
[--C-:B------:R-:W-:Y:S01]  /*c040*/  IMAD.MOV.U32 R11, RZ, RZ, R25.reuse ;  /* 0x000000ffff0b7224 */ /* 0x100fe200078e0019 */
[----:B------:R-:W-:-:S02]  /*c050*/  SHF.R.U64 R49, R24, 0x10, R25 ;  /* 0x0000001018317819 */ /* 0x000fc40000001219 */
[----:B------:R-:W-:Y:S02]  /*c060*/  SHF.R.U32.HI R48, RZ, 0x10, R25 ;  /* 0x00000010ff307819 */ /* 0x000fe40000011619 */
[----:B------:R-:W-:Y:S02]  /*c070*/  PRMT R26, R37, 0x5410, R64 ;  /* 0x00005410251a7816 */ /* 0x000fe40000000040 */
[----:B------:R-:W-:Y:S02]  /*c080*/  PRMT R21, R36, 0x5410, R67 ;  /* 0x0000541024157816 */ /* 0x000fe40000000043 */
[----:B------:R-:W-:Y:S02]  /*c090*/  PRMT R34, R41, 0x5410, R68 ;  /* 0x0000541029227816 */ /* 0x000fe40000000044 */
[----:B------:R-:W-:Y:S02]  /*c0a0*/  PRMT R35, R42, 0x5410, R73 ;  /* 0x000054102a237816 */ /* 0x000fe40000000049 */
[----:B------:R-:W-:-:S02]  /*c0b0*/  PRMT R30, R39, 0x5410, R66 ;  /* 0x00005410271e7816 */ /* 0x000fc40000000042 */
[----:B------:R-:W-:Y:S02]  /*c0c0*/  PRMT R31, R40, 0x5410, R71 ;  /* 0x00005410281f7816 */ /* 0x000fe40000000047 */
[----:B------:R-:W-:Y:S02]  /*c0d0*/  PRMT R20, R15, 0x5410, R62 ;  /* 0x000054100f147816 */ /* 0x000fe4000000003e */
[----:B------:R-:W-:Y:S02]  /*c0e0*/  PRMT R12, R4, 0x5410, R65 ;  /* 0x00005410040c7816 */ /* 0x000fe40000000041 */
[----:B------:R-:W-:Y:S02]  /*c0f0*/  PRMT R13, R14, 0x5410, R63 ;  /* 0x000054100e0d7816 */ /* 0x000fe4000000003f */
[----:B------:R-:W-:Y:S02]  /*c100*/  PRMT R0, R0, 0x5410, R61 ;  /* 0x0000541000007816 */ /* 0x000fe4000000003d */
[----:B------:R-:W-:-:S02]  /*c110*/  PRMT R3, R3, 0x5410, R60 ;  /* 0x0000541003037816 */ /* 0x000fc4000000003c */
[----:B------:R-:W-:Y:S02]  /*c120*/  PRMT R36, R46, 0x5410, R59 ;  /* 0x000054102e247816 */ /* 0x000fe4000000003b */
[----:B------:R-:W-:Y:S02]  /*c130*/  ISETP.GE.AND P1, PT, R204, R38, PT ;  /* 0x00000026cc00720c */ /* 0x000fe40003f26270 */
[----:B------:R-:W-:Y:S02]  /*c140*/  PRMT R37, R47, 0x5410, R58 ;  /* 0x000054102f257816 */ /* 0x000fe4000000003a */
[----:B------:R-:W-:Y:S02]  /*c150*/  PRMT R32, R32, 0x5410, R57 ;  /* 0x0000541020207816 */ /* 0x000fe40000000039 */
[----:B------:R-:W-:Y:S02]  /*c160*/  PRMT R33, R33, 0x5410, R56 ;  /* 0x0000541021217816 */ /* 0x000fe40000000038 */
[----:B------:R-:W-:-:S02]  /*c170*/  PRMT R28, R28, 0x5410, R55 ;  /* 0x000054101c1c7816 */ /* 0x000fc40000000037 */
[----:B------:R-:W-:Y:S02]  /*c180*/  PRMT R29, R29, 0x5410, R54 ;  /* 0x000054101d1d7816 */ /* 0x000fe40000000036 */
[----:B------:R-:W-:Y:S02]  /*c190*/  PRMT R24, R44, 0x5410, R53 ;  /* 0x000054102c187816 */ /* 0x000fe40000000035 */
[----:B------:R-:W-:Y:S01]  /*c1a0*/  PRMT R25, R45, 0x5410, R52 ;  /* 0x000054102d197816 */ /* 0x000fe20000000034 */
[----:B0-----:R-:W-:Y:S06]  /*c1b0*/  @!P0 BRA `(.L_x_4185) ;  /* 0x000001a400c88947 */ /* 0x001fec0003800000 */
.L_x_4446:
[----:B------:R-:W-:Y:S05]  /*c1c0*/  BSYNC B1 ;  /* 0x0000000000017941 */ /* 0x000fea0003800000 */
.L_x_4184:
        /* <DEDUP_REMOVED lines=11> */
[-C--:B------:R-:W-:Y:S02]  /*c280*/  ISETP.GE.AND P3, PT, R210, R4.reuse, PT ;  /* 0x00000004d200720c */ /* 0x080fe40003f66270 */
[----:B------:R-:W-:-:S02]  /*c290*/  ISETP.GE.AND P4, PT, R209, R4, PT ;  /* 0x00000004d100720c */ /* 0x000fc40003f86270 */
[----:B------:R-:W-:-:S03]  /*c2a0*/  ISETP.GE.AND P5, PT, R211, R4, PT ;  /* 0x00000004d300720c */ /* 0x000fc60003fa6270 */
[----:B------:R-:W-:Y:S10]  /*c2b0*/  @P0 BRA `(.L_x_4189) ;  /* 0x0000000000980947 */ /* 0x000ff40003800000 */
[----:B0-----:R-:W0:Y:S01]  /*c2c0*/  LDS.128 R4, [R9+0x15400] ;  /* 0x0154000009047984 */ /* 0x001e220000000c00 */
[----:B------:R-:W-:Y:S01]  /*c2d0*/  IMAD.U32 R45, R36, 0x10000, RZ ;  /* 0x00010000242d7824 */ /* 0x000fe200078e00ff */
[C---:B------:R-:W-:Y:S01]  /*c2e0*/  LOP3.LUT R44, R34.reuse, 0xffff0000, RZ, 0xc0, !PT ;  /* 0xffff0000222c7812 */ /* 0x040fe200078ec0ff */
[----:B------:R-:W-:Y:S01]  /*c2f0*/  IMAD.U32 R43, R34, 0x10000, RZ ;  /* 0x00010000222b7824 */ /* 0x000fe200078e00ff */
        /* <DEDUP_REMOVED lines=11> */
[----:B------:R-:W-:Y:S01]  /*c3b0*/  FFMA.FTZ R48, R39, R43, -R48 ;  /* 0x0000002b27307223 */ /* 0x000fe20000010830 */
[-C--:B------:R-:W-:Y:S01]  /*c3c0*/  FMUL.FTZ R49, R5, R44.reuse ;  /* 0x0000002c05317220 */ /* 0x080fe20000410000 */
[----:B------:R-:W-:Y:S01]  /*c3d0*/  LOP3.LUT R7, R7, 0xffff0000, RZ, 0xc0, !PT ;  /* 0xffff000007077812 */ /* 0x000fe200078ec0ff */
[----:B------:R-:W-:Y:S01]  /*c3e0*/  FFMA.FTZ R45, R39, R45, R4 ;  /* 0x0000002d272d7223 */ /* 0x000fe20000010004 */
        /* <DEDUP_REMOVED lines=19> */
.L_x_4189:
[----:B------:R-:W-:Y:S05]  /*c520*/  BSYNC B2 ;  /* 0x0000000000027941 */ /* 0x000fea0003800000 */
.L_x_4188:
[----:B------:R-:W-:Y:S04]  /*c530*/  BSSY B2, `(.L_x_4190) ;  /* 0x0000028000027945 */ /* 0x000fe80003800000 */
[----:B------:R-:W-:Y:S05]  /*c540*/  @P1 BRA `(.L_x_4191) ;  /* 0x0000000000981947 */ /* 0x000fea0003800000 */
[----:B01----:R-:W0:Y:S01]  /*c550*/  LDS.128 R4, [R8] ;  /* 0x0000000008047984 */ /* 0x003e220000000c00 */
        /* <DEDUP_REMOVED lines=37> */
.L_x_4191:
[----:B------:R-:W-:Y:S05]  /*c7b0*/  BSYNC B2 ;  /* 0x0000000000027941 */ /* 0x000fea0003800000 */
.L_x_4190:
[----:B------:R-:W-:Y:S04]  /*c7c0*/  BSSY B2, `(.L_x_4192) ;  /* 0x0000028000027945 */ /* 0x000fe80003800000 */
[----:B------:R-:W-:Y:S05]  /*c7d0*/  @P2 BRA `(.L_x_4193) ;  /* 0x0000000000982947 */ /* 0x000fea0003800000 */
[----:B012---:R-:W0:Y:S01]  /*c7e0*/  LDS.128 R4, [R9+0x19400] ;  /* 0x0194000009047984 */ /* 0x007e220000000c00 */
        /* <DEDUP_REMOVED lines=37> */
.L_x_4193:
[----:B------:R-:W-:Y:S05]  /*ca40*/  BSYNC B2 ;  /* 0x0000000000027941 */ /* 0x000fea0003800000 */
.L_x_4192:
[----:B------:R-:W-:Y:S04]  /*ca50*/  BSSY B2, `(.L_x_4194) ;  /* 0x0000028000027945 */ /* 0x000fe80003800000 */
[----:B------:R-:W-:Y:S05]  /*ca60*/  @P3 BRA `(.L_x_4195) ;  /* 0x0000000000983947 */ /* 0x000fea0003800000 */
[----:B0123--:R-:W0:Y:S01]  /*ca70*/  LDS.128 R4, [R8+0x4000] ;  /* 0x0040000008047984 */ /* 0x00fe220000000c00 */
        /* <DEDUP_REMOVED lines=37> */
.L_x_4195:
[----:B------:R-:W-:Y:S05]  /*ccd0*/  BSYNC B2 ;  /* 0x0000000000027941 */ /* 0x000fea0003800000 */
.L_x_4194:
[----:B------:R-:W-:Y:S04]  /*cce0*/  BSSY B2, `(.L_x_4196) ;  /* 0x0000028000027945 */ /* 0x000fe80003800000 */
[----:B------:R-:W-:Y:S05]  /*ccf0*/  @P4 BRA `(.L_x_4197) ;  /* 0x0000000000984947 */ /* 0x000fea0003800000 */
[----:B01234-:R-:W0:Y:S01]  /*cd00*/  LDS.128 R4, [R9+0x1d400] ;  /* 0x01d4000009047984 */ /* 0x01fe220000000c00 */
        /* <DEDUP_REMOVED lines=37> */
.L_x_4197:
[----:B------:R-:W-:Y:S05]  /*cf60*/  BSYNC B2 ;  /* 0x0000000000027941 */ /* 0x000fea0003800000 */
.L_x_4196:
        /* <DEDUP_REMOVED lines=39> */
.L_x_4187:
[----:B------:R-:W-:Y:S05]  /*d1e0*/  BSYNC B1 ;  /* 0x0000000000017941 */ /* 0x000fea0003800000 */
.L_x_4186:
[----:B------:R-:W-:-:S13]  /*d1f0*/  ISETP.GE.AND P0, PT, R229, R38, PT ;  /* 0x00000026e500720c */ /* 0x000fda0003f06270 */
[----:B------:R-:W-:Y:S05]  /*d200*/  @P0 BRA `(.L_x_4198) ;  /* 0x0000003800e00947 */ /* 0x000fea0003800000 */
[----:B01234-:R-:W0:Y:S01]  /*d210*/  LDC R4, c[0x0][0x3f4] ;  /* 0x0000fd00ff047b82 */ /* 0x01fe220000000800 */
[----:B------:R-:W-:Y:S01]  /*d220*/  BSSY B1, `(.L_x_4199) ;  /* 0x000002e000017945 */ /* 0x000fe20003800000 */
[-C--:B0-----:R-:W-:Y:S02]  /*d230*/  ISETP.GE.AND P0, PT, R22, R4.reuse, PT ;  /* 0x000000041600720c */ /* 0x081fe40003f06270 */
[-C--:B------:R-:W-:Y:S02]  /*d240*/  ISETP.GE.AND P1, PT, R208, R4.reuse, PT ;  /* 0x00000004d000720c */ /* 0x080fe40003f26270 */
[-C--:B------:R-:W-:Y:S02]  /*d250*/  ISETP.GE.AND P2, PT, R207, R4.reuse, PT ;  /* 0x00000004cf00720c */ /* 0x080fe40003f46270 */
[-C--:B------:R-:W-:Y:S02]  /*d260*/  ISETP.GE.AND P3, PT, R210, R4.reuse, PT ;  /* 0x00000004d200720c */ /* 0x080fe40003f66270 */
[----:B------:R-:W-:-:S02]  /*d270*/  ISETP.GE.AND P4, PT, R209, R4, PT ;  /* 0x00000004d100720c */ /* 0x000fc40003f86270 */
[----:B------:R-:W-:-:S03]  /*d280*/  ISETP.GE.AND P5, PT, R211, R4, PT ;  /* 0x00000004d300720c */ /* 0x000fc60003fa6270 */
[----:B------:R-:W-:Y:S10]  /*d290*/  @P0 BRA `(.L_x_4200) ;  /* 0x0000000000980947 */ /* 0x000ff40003800000 */
[----:B------:R-:W0:Y:S01]  /*d2a0*/  LDS.128 R4, [R9+0x17400] ;  /* 0x0174000009047984 */ /* 0x000e220000000c00 */
[----:B------:R-:W-:Y:S01]  /*d2b0*/  IMAD.U32 R42, R34, 0x10000, RZ ;  /* 0x00010000222a7824 */ /* 0x000fe200078e00ff */
[C---:B------:R-:W-:Y:S01]  /*d2c0*/  LOP3.LUT R47, R36.reuse, 0xffff0000, RZ, 0xc0, !PT ;  /* 0xffff0000242f7812 */ /* 0x040fe200078ec0ff */
[----:B------:R-:W-:Y:S01]  /*d2d0*/  IMAD.U32 R44, R36, 0x10000, RZ ;  /* 0x00010000242c7824 */ /* 0x000fe200078e00ff */
[----:B------:R-:W-:Y:S02]  /*d2e0*/  LOP3.LUT R45, R34, 0xffff0000, RZ, 0xc0, !PT ;  /* 0xffff0000222d7812 */ /* 0x000fe400078ec0ff */
        /* <DEDUP_REMOVED lines=15> */
[-C--:B------:R-:W-:Y:S01]  /*d3e0*/  FFMA.FTZ R5, R45, R39.reuse, -R40 ;  /* 0x000000272d057223 */ /* 0x080fe20000010828 */
[----:B------:R-:W-:Y:S01]  /*d3f0*/  LOP3.LUT R42, R35, 0xffff0000, RZ, 0xc0, !PT ;  /* 0xffff0000232a7812 */ /* 0x000fe200078ec0ff */
[----:B------:R-:W-:Y:S02]  /*d400*/  IMAD.U32 R44, R37, 0x10000, RZ ;  /* 0x00010000252c7824 */ /* 0x000fe400078e00ff */
[----:B------:R-:W-:Y:S01]  /*d410*/  FFMA.FTZ R38, R47, R39, R38 ;  /* 0x000000272f267223 */ /* 0x000fe20000010026 */
[----:B------:R-:W-:Y:S02]  /*d420*/  IMAD.U32 R40, R35, 0x10000, RZ ;  /* 0x0001000023287824 */ /* 0x000fe400078e00ff */
[-C--:B------:R-:W-:Y:S01]  /*d430*/  FMUL.FTZ R39, R46, R7.reuse ;  /* 0x000000072e277220 */ /* 0x080fe20000410000 */
[-C--:B------:R-:W-:Y:S01]  /*d440*/  FMUL.FTZ R35, R44, R6.reuse ;  /* 0x000000062c237220 */ /* 0x080fe20000410000 */
        /* <DEDUP_REMOVED lines=11> */
.L_x_4200:
[----:B------:R-:W-:Y:S05]  /*d500*/  BSYNC B1 ;  /* 0x0000000000017941 */ /* 0x000fea0003800000 */
.L_x_4199:
[----:B------:R-:W-:Y:S04]  /*d510*/  BSSY B1, `(.L_x_4201) ;  /* 0x0000028000017945 */ /* 0x000fe80003800000 */
[----:B------:R-:W-:Y:S05]  /*d520*/  @P1 BRA `(.L_x_4202) ;  /* 0x0000000000981947 */ /* 0x000fea0003800000 */
[----:B0-----:R-:W0:Y:S01]  /*d530*/  LDS.128 R4, [R8+0x2000] ;  /* 0x0020000008047984 */ /* 0x001e220000000c00 */
        /* <DEDUP_REMOVED lines=37> */
.L_x_4202:
[----:B------:R-:W-:Y:S05]  /*d790*/  BSYNC B1 ;  /* 0x0000000000017941 */ /* 0x000fea0003800000 */
.L_x_4201:
[----:B------:R-:W-:Y:S04]  /*d7a0*/  BSSY B1, `(.L_x_4203) ;  /* 0x0000028000017945 */ /* 0x000fe80003800000 */
[----:B------:R-:W-:Y:S05]  /*d7b0*/  @P2 BRA `(.L_x_4204) ;  /* 0x0000000000982947 */ /* 0x000fea0003800000 */
[----:B01----:R-:W0:Y:S01]  /*d7c0*/  LDS.128 R4, [R9+0x1b400] ;  /* 0x01b4000009047984 */ /* 0x003e220000000c00 */
        /* <DEDUP_REMOVED lines=37> */
.L_x_4204:
[----:B------:R-:W-:Y:S05]  /*da20*/  BSYNC B1 ;  /* 0x0000000000017941 */ /* 0x000fea0003800000 */
.L_x_4203:
[----:B------:R-:W-:Y:S04]  /*da30*/  BSSY B1, `(.L_x_4205) ;  /* 0x0000028000017945 */ /* 0x000fe80003800000 */
[----:B------:R-:W-:Y:S05]  /*da40*/  @P3 BRA `(.L_x_4206) ;  /* 0x0000000000983947 */ /* 0x000fea0003800000 */
[----:B012---:R-:W0:Y:S01]  /*da50*/  LDS.128 R4, [R8+0x6000] ;  /* 0x0060000008047984 */ /* 0x007e220000000c00 */
        /* <DEDUP_REMOVED lines=37> */
.L_x_4206:
[----:B------:R-:W-:Y:S05]  /*dcb0*/  BSYNC B1 ;  /* 0x0000000000017941 */ /* 0x000fea0003800000 */
.L_x_4205:
[----:B------:R-:W-:Y:S04]  /*dcc0*/  BSSY B1, `(.L_x_4207) ;  /* 0x0000028000017945 */ /* 0x000fe80003800000 */
[----:B------:R-:W-:Y:S05]  /*dcd0*/  @P4 BRA `(.L_x_4208) ;  /* 0x0000000000984947 */ /* 0x000fea0003800000 */
[----:B0123--:R-:W0:Y:S01]  /*dce0*/  LDS.128 R4, [R9+0x1f400] ;  /* 0x01f4000009047984 */ /* 0x00fe220000000c00 */
        /* <DEDUP_REMOVED lines=37> */
.L_x_4208:
[----:B------:R-:W-:Y:S05]  /*df40*/  BSYNC B1 ;  /* 0x0000000000017941 */ /* 0x000fea0003800000 */
.L_x_4207:
[----:B------:R-:W-:Y:S05]  /*df50*/  @P5 BRA `(.L_x_4198) ;  /* 0x0000002c008c5947 */ /* 0x000fea0003800000 */
[----:B01234-:R-:W0:Y:S01]  /*df60*/  LDS.128 R4, [R8+0xa000] ;  /* 0x00a0000008047984 */ /* 0x01fe220000000c00 */
[C---:B------:R-:W-:Y:S01]  /*df70*/  IMAD.U32 R21, R10.reuse, 0x10000, RZ ;  /* 0x000100000a157824 */ /* 0x040fe200078e00ff */
[----:B------:R-:W-:Y:S01]  /*df80*/  LOP3.LUT R26, R10, 0xffff0000, RZ, 0xc0, !PT ;  /* 0xffff00000a1a7812 */ /* 0x000fe200078ec0ff */
[C---:B------:R-:W-:Y:S01]  /*df90*/  IMAD.U32 R15, R0.reuse, 0x10000, RZ ;  /* 0x00010000000f7824 */ /* 0x040fe200078e00ff */
        /* <DEDUP_REMOVED lines=14> */
[----:B------:R-:W-:Y:S01]  /*e080*/  FMUL.FTZ R15, R24, R5 ;  /* 0x00000005180f7220 */ /* 0x000fe20000410000 */
        /* <DEDUP_REMOVED lines=20> */
.L_x_4180:
[----:B------:R-:W-:-:S03]  /*e1d0*/  UMOV UR4, 0xffffffff ;  /* 0xffffffff00047882 */ /* 0x000fc60000000000 */
[----:B------:R-:W-:Y:S05]  /*e1e0*/  BRA.DIV UR4, `(.L_x_4209) ;  /* 0x0000018604d07947 */ /* 0x000fea000b800000 */
[----:B------:R-:W0:Y:S04]  /*e1f0*/  SHFL.IDX PT, R3, R25, RZ, 0x1c1f ;  /* 0x001c1fff19037589 */ /* 0x000e2800000e0000 */
[----:B------:R-:W1:Y:S04]  /*e200*/  SHFL.IDX PT, R0, R24, RZ, 0x1c1f ;  /* 0x001c1fff18007589 */ /* 0x000e6800000e0000 */
[----:B------:R2:W3:Y:S04]  /*e210*/  SHFL.IDX PT, R5, R27, RZ, 0x1c1f ;  /* 0x001c1fff1b057589 */ /* 0x0004e800000e0000 */
[----:B------:R2:W4:Y:S01]  /*e220*/  SHFL.IDX PT, R14, R26, RZ, 0x1c1f ;  /* 0x001c1fff1a0e7589 */ /* 0x00052200000e0000 */
[----:B0-----:R-:W-:-:S02]  /*e230*/  IMAD.MOV.U32 R41, RZ, RZ, R3 ;  /* 0x000000ffff297224 */ /* 0x001fc400078e0003 */
[----:B-12---:R-:W-:-:S07]  /*e240*/  IMAD.MOV.U32 R40, RZ, RZ, R0 ;  /* 0x000000ffff287224 */ /* 0x006fce00078e0000 */
.L_x_4452:
[----:B------:R-:W-:Y:S01]  /*e250*/  ULDC UR4, c[0x0][0x448] ;  /* 0x0001120000047ab9 */ /* 0x000fe20000000800 */
[----:B------:R-:W-:Y:S01]  /*e260*/  BSSY B1, `(.L_x_4210) ;  /* 0x0000033000017945 */ /* 0x000fe20003800000 */
[----:B------:R-:W-:Y:S01]  /*e270*/  IMAD R44, R152, UR4, RZ ;  /* 0x00000004982c7c24 */ /* 0x000fe2000f8e02ff */
[----:B------:R-:W-:Y:S01]  /*e280*/  CS2R R8, SRZ ;  /* 0x0000000000087805 */ /* 0x000fe2000001ff00 */
[----:B----4-:R-:W-:Y:S01]  /*e290*/  IMAD.MOV.U32 R20, RZ, RZ, R14 ;  /* 0x000000ffff147224 */ /* 0x010fe200078e000e */
[----:B------:R-:W-:Y:S01]  /*e2a0*/  CS2R R10, SRZ ;  /* 0x00000000000a7805 */ /* 0x000fe2000001ff00 */
[----:B---3--:R-:W-:Y:S01]  /*e2b0*/  IMAD.MOV.U32 R21, RZ, RZ, R5 ;  /* 0x000000ffff157224 */ /* 0x008fe200078e0005 */
[----:B------:R-:W-:Y:S01]  /*e2c0*/  ISETP.GE.AND P0, PT, R6, R44, PT ;  /* 0x0000002c0600720c */ /* 0x000fe20003f06270 */
[----:B------:R-:W-:Y:S01]  /*e2d0*/  IMAD R44, R133, -0x80, R44 ;  /* 0xffffff80852c7824 */ /* 0x000fe200078e022c */
        /* <DEDUP_REMOVED lines=11> */
[C---:B------:R-:W-:Y:S01]  /*e390*/  VIADD R0, R18.reuse, 0x20 ;  /* 0x0000002012007836 */ /* 0x040fe20000000000 */
[----:B------:R-:W-:Y:S01]  /*e3a0*/  ULDC UR4, c[0x0][0x3f4] ;  /* 0x0000fd0000047ab9 */ /* 0x000fe20000000800 */
[C---:B------:R-:W-:Y:S01]  /*e3b0*/  VIADD R3, R18.reuse, 0x40 ;  /* 0x0000004012037836 */ /* 0x040fe20000000000 */
[----:B------:R-:W-:Y:S02]  /*e3c0*/  ISETP.GE.AND P0, PT, R18, UR4, PT ;  /* 0x0000000412007c0c */ /* 0x000fe4000bf06270 */
[----:B------:R-:W-:Y:S02]  /*e3d0*/  CS2R R24, SRZ ;  /* 0x0000000000187805 */ /* 0x000fe4000001ff00 */
[----:B------:R-:W-:Y:S02]  /*e3e0*/  ISETP.GE.AND P1, PT, R0, UR4, PT ;  /* 0x0000000400007c0c */ /* 0x000fe4000bf26270 */
[----:B------:R-:W-:Y:S02]  /*e3f0*/  CS2R R26, SRZ ;  /* 0x00000000001a7805 */ /* 0x000fe4000001ff00 */
[----:B------:R-:W-:-:S02]  /*e400*/  ISETP.GE.AND P2, PT, R3, UR4, PT ;  /* 0x0000000403007c0c */ /* 0x000fc4000bf46270 */
[----:B------:R-:W-:Y:S02]  /*e410*/  CS2R R4, SRZ ;  /* 0x0000000000047805 */ /* 0x000fe4000001ff00 */
[----:B------:R-:W-:Y:S02]  /*e420*/  CS2R R6, SRZ ;  /* 0x0000000000067805 */ /* 0x000fe4000001ff00 */
[----:B------:R-:W-:Y:S01]  /*e430*/  CS2R R28, SRZ ;  /* 0x00000000001c7805 */ /* 0x000fe2000001ff00 */
[----:B------:R-:W-:-:S04]  /*e440*/  @!P0 IMAD.WIDE R12, R18, 0x2, R40 ;  /* 0x00000002120c8825 */ /* 0x000fc800078e0228 */
[----:B------:R-:W-:Y:S01]  /*e450*/  @!P1 IMAD.SHL.U32 R39, R234, 0x8, RZ ;  /* 0x00000008ea279824 */ /* 0x000fe200078e00ff */
[----:B------:R0:W5:Y:S01]  /*e460*/  @!P0 LD.E.128 R24, desc[UR60][R12.64] ;  /* 0x0000003c0c188980 */ /* 0x000162000c101d00 */
[----:B------:R-:W-:Y:S01]  /*e470*/  @!P2 IMAD.SHL.U32 R43, R235, 0x8, RZ ;  /* 0x00000008eb2ba824 */ /* 0x000fe200078e00ff */
[----:B------:R-:W-:Y:S01]  /*e480*/  CS2R R30, SRZ ;  /* 0x00000000001e7805 */ /* 0x000fe2000001ff00 */
[--C-:B------:R-:W-:Y:S01]  /*e490*/  @!P1 IMAD.WIDE R36, R39, 0x2, R40.reuse ;  /* 0x0000000227249825 */ /* 0x100fe200078e0228 */
[----:B------:R-:W-:Y:S02]  /*e4a0*/  CS2R R8, SRZ ;  /* 0x0000000000087805 */ /* 0x000fe4000001ff00 */
[----:B------:R-:W-:Y:S02]  /*e4b0*/  CS2R R10, SRZ ;  /* 0x00000000000a7805 */ /* 0x000fe4000001ff00 */
[----:B------:R-:W-:Y:S01]  /*e4c0*/  CS2R R32, SRZ ;  /* 0x0000000000207805 */ /* 0x000fe2000001ff00 */
[----:B------:R-:W-:Y:S01]  /*e4d0*/  @!P2 IMAD.WIDE R40, R43, 0x2, R40 ;  /* 0x000000022b28a825 */ /* 0x000fe200078e0228 */
[----:B------:R-:W-:-:S02]  /*e4e0*/  CS2R R34, SRZ ;  /* 0x0000000000227805 */ /* 0x000fc4000001ff00 */
[----:B------:R-:W-:Y:S02]  /*e4f0*/  CS2R R14, SRZ ;  /* 0x00000000000e7805 */ /* 0x000fe4000001ff00 */
[----:B0-----:R-:W-:Y:S01]  /*e500*/  CS2R R12, SRZ ;  /* 0x00000000000c7805 */ /* 0x001fe2000001ff00 */
[--C-:B------:R-:W-:Y:S01]  /*e510*/  @!P1 IMAD.WIDE R38, R39, 0x2, R20.reuse ;  /* 0x0000000227269825 */ /* 0x100fe200078e0214 */
[----:B------:R0:W5:Y:S03]  /*e520*/  @!P1 LD.E.128 R28, desc[UR60][R36.64] ;  /* 0x0000003c241c9980 */ /* 0x000166000c101d00 */
[--C-:B------:R-:W-:Y:S01]  /*e530*/  @!P2 IMAD.WIDE R42, R43, 0x2, R20.reuse ;  /* 0x000000022b2aa825 */ /* 0x100fe200078e0214 */
[----:B------:R0:W5:Y:S03]  /*e540*/  @!P1 LD.E.128 R8, desc[UR60][R38.64] ;  /* 0x0000003c26089980 */ /* 0x000166000c101d00 */
[----:B------:R-:W-:Y:S01]  /*e550*/  @!P0 IMAD.WIDE R20, R18, 0x2, R20 ;  /* 0x0000000212148825 */ /* 0x000fe200078e0214 */
[----:B------:R0:W5:Y:S04]  /*e560*/  @!P2 LD.E.128 R32, desc[UR60][R40.64] ;  /* 0x0000003c2820a980 */ /* 0x000168000c101d00 */
[----:B------:R0:W5:Y:S04]  /*e570*/  @!P0 LD.E.128 R4, desc[UR60][R20.64] ;  /* 0x0000003c14048980 */ /* 0x000168000c101d00 */
[----:B------:R0:W5:Y:S02]  /*e580*/  @!P2 LD.E.128 R12, desc[UR60][R42.64] ;  /* 0x0000003c2a0ca980 */ /* 0x000164000c101d00 */
.L_x_4211:
[----:B------:R-:W-:Y:S05]  /*e590*/  BSYNC B1 ;  /* 0x0000000000017941 */ /* 0x000fea0003800000 */
.L_x_4210:
[----:B0-----:R-:W-:Y:S01]  /*e5a0*/  LEA.HI R20, R228, R228, RZ, 0x1 ;  /* 0x000000e4e4147211 */ /* 0x001fe200078f08ff */
[--C-:B-----5:R-:W-:Y:S01]  /*e5b0*/  IMAD.MOV.U32 R37, RZ, RZ, R5.reuse ;  /* 0x000000ffff257224 */ /* 0x120fe200078e0005 */
[--C-:B------:R-:W-:Y:S01]  /*e5c0*/  SHF.R.U64 R53, R4, 0x10, R5.reuse ;  /* 0x0000001004357819 */ /* 0x100fe20000001205 */
[----:B------:R-:W-:Y:S01]  /*e5d0*/  IMAD.MOV.U32 R0, RZ, RZ, R24 ;  /* 0x000000ffff007224 */ /* 0x000fe200078e0018 */
[----:B------:R-:W-:Y:S01]  /*e5e0*/  LOP3.LUT R21, R20, 0xfffffffe, RZ, 0xc0, !PT ;  /* 0xfffffffe14157812 */ /* 0x000fe200078ec0ff */
[----:B------:R-:W-:Y:S01]  /*e5f0*/  IMAD.MOV.U32 R40, RZ, RZ, R30 ;  /* 0x000000ffff287224 */ /* 0x000fe200078e001e */
[----:B------:R-:W-:Y:S01]  /*e600*/  SHF.R.U32.HI R52, RZ, 0x10, R5 ;  /* 0x00000010ff347819 */ /* 0x000fe20000011605 */
[--C-:B------:R-:W-:Y:S01]  /*e610*/  IMAD.MOV.U32 R3, RZ, RZ, R25.reuse ;  /* 0x000000ffff037224 */ /* 0x100fe200078e0019 */
[----:B------:R-:W-:Y:S01]  /*e620*/  SHF.R.U64 R65, R24, 0x10, R25 ;  /* 0x0000001018417819 */ /* 0x000fe20000001219 */
[----:B------:R-:W-:Y:S01]  /*e630*/  IMAD.IADD R21, R228, 0x1, -R21 ;  /* 0x00000001e4157824 */ /* 0x000fe200078e0a15 */
[----:B------:R-:W-:Y:S01]  /*e640*/  SHF.R.U64 R63, R26, 0x10, R27 ;  /* 0x000000101a3f7819 */ /* 0x000fe2000000121b */
[----:B------:R-:W-:Y:S01]  /*e650*/  IMAD.MOV.U32 R24, RZ, RZ, R26 ;  /* 0x000000ffff187224 */ /* 0x000fe200078e001a */
[----:B------:R-:W-:Y:S01]  /*e660*/  SHF.R.U64 R61, R28, 0x10, R29 ;  /* 0x000000101c3d7819 */ /* 0x000fe2000000121d */
[----:B------:R-:W-:Y:S01]  /*e670*/  IMAD.MOV.U32 R26, RZ, RZ, R28 ;  /* 0x000000ffff1a7224 */ /* 0x000fe200078e001c */
[----:B------:R-:W-:Y:S01]  /*e680*/  SHF.L.U32 R5, R21, 0x1f, RZ ;  /* 0x0000001f15057819 */ /* 0x000fe200000006ff */
[----:B------:R-:W-:Y:S01]  /*e690*/  IMAD.MOV.U32 R45, RZ, RZ, R34 ;  /* 0x000000ffff2d7224 */ /* 0x000fe200078e0022 */
[--C-:B------:R-:W-:Y:S01]  /*e6a0*/  SHF.R.U64 R59, R30, 0x10, R31.reuse ;  /* 0x000000101e3b7819 */ /* 0x100fe2000000121f */
[----:B------:R-:W-:Y:S01]  /*e6b0*/  IMAD.MOV.U32 R41, RZ, RZ, R31 ;  /* 0x000000ffff297224 */ /* 0x000fe200078e001f */
[----:B------:R-:W0:Y:S01]  /*e6c0*/  SYNCS.PHASECHK.TRANS64.TRYWAIT P0, [R16+URZ+0x36800], R5 ;  /* 0x03680005100075a7 */ /* 0x000e22000800017f */
[----:B------:R-:W-:Y:S01]  /*e6d0*/  SHF.R.U32.HI R64, RZ, 0x10, R25 ;  /* 0x00000010ff407819 */ /* 0x000fe20000011619 */
[----:B------:R-:W-:Y:S01]  /*e6e0*/  IMAD.MOV.U32 R25, RZ, RZ, R27 ;  /* 0x000000ffff197224 */ /* 0x000fe200078e001b */
[----:B------:R-:W-:Y:S01]  /*e6f0*/  SHF.R.U64 R54, R34, 0x10, R35 ;  /* 0x0000001022367819 */ /* 0x000fe20000001223 */
[----:B------:R-:W-:Y:S01]  /*e700*/  IMAD.MOV.U32 R42, RZ, RZ, R32 ;  /* 0x000000ffff2a7224 */ /* 0x000fe200078e0020 */
[----:B------:R-:W-:Y:S01]  /*e710*/  SHF.R.U32.HI R62, RZ, 0x10, R27 ;  /* 0x00000010ff3e7819 */ /* 0x000fe2000001161b */
[----:B------:R-:W-:Y:S01]  /*e720*/  IMAD.MOV.U32 R27, RZ, RZ, R29 ;  /* 0x000000ffff1b7224 */ /* 0x000fe200078e001d */
[----:B------:R-:W-:Y:S01]  /*e730*/  PRMT R34, R24, 0x5410, R63 ;  /* 0x0000541018227816 */ /* 0x000fe2000000003f */
[----:B------:R-:W-:Y:S01]  /*e740*/  IMAD.MOV.U32 R43, RZ, RZ, R33 ;  /* 0x000000ffff2b7224 */ /* 0x000fe200078e0021 */
[----:B------:R-:W-:Y:S01]  /*e750*/  SHF.R.U32.HI R60, RZ, 0x10, R29 ;  /* 0x00000010ff3c7819 */ /* 0x000fe2000001161d */
[----:B------:R-:W-:Y:S01]  /*e760*/  IMAD.MOV.U32 R46, RZ, RZ, R35 ;  /* 0x000000ffff2e7224 */ /* 0x000fe200078e0023 */
[----:B------:R-:W-:Y:S01]  /*e770*/  SHF.R.U32.HI R58, RZ, 0x10, R31 ;  /* 0x00000010ff3a7819 */ /* 0x000fe2000001161f */
[----:B------:R-:W-:Y:S01]  /*e780*/  IMAD.MOV.U32 R36, RZ, RZ, R4 ;  /* 0x000000ffff247224 */ /* 0x000fe200078e0004 */
[----:B------:R-:W-:Y:S01]  /*e790*/  PRMT R24, R26, 0x5410, R61 ;  /* 0x000054101a187816 */ /* 0x000fe2000000003d */
        /* <DEDUP_REMOVED lines=9> */
[----:B------:R-:W-:Y:S01]  /*e830*/  SHF.R.U32.HI R55, RZ, 0x10, R35 ;  /* 0x00000010ff377819 */ /* 0x000fe20000011623 */
[----:B------:R-:W-:Y:S01]  /*e840*/  IMAD.MOV.U32 R31, RZ, RZ, R11 ;  /* 0x000000ffff1f7224 */ /* 0x000fe200078e000b */
[--C-:B------:R-:W-:Y:S01]  /*e850*/  SHF.R.U64 R51, R6, 0x10, R7.reuse ;  /* 0x0000001006337819 */ /* 0x100fe20000001207 */
[----:B------:R-:W-:Y:S01]  /*e860*/  BSSY B1, `(.L_x_4212) ;  /* 0x0000021000017945 */ /* 0x000fe20003800000 */
[----:B------:R-:W-:Y:S01]  /*e870*/  SHF.R.U32.HI R50, RZ, 0x10, R7 ;  /* 0x00000010ff327819 */ /* 0x000fe20000011607 */
[----:B------:R-:W-:Y:S01]  /*e880*/  IMAD.MOV.U32 R4, RZ, RZ, R12 ;  /* 0x000000ffff047224 */ /* 0x000fe200078e000c */
[----:B------:R-:W-:Y:S01]  /*e890*/  SHF.R.U64 R49, R8, 0x10, R9 ;  /* 0x0000001008317819 */ /* 0x000fe20000001209 */
[----:B------:R-:W-:Y:S01]  /*e8a0*/  IMAD.MOV.U32 R6, RZ, RZ, R13 ;  /* 0x000000ffff067224 */ /* 0x000fe200078e000d */
[----:B------:R-:W-:Y:S01]  /*e8b0*/  SHF.R.U32.HI R48, RZ, 0x10, R9 ;  /* 0x00000010ff307819 */ /* 0x000fe20000011609 */
[----:B------:R-:W-:Y:S01]  /*e8c0*/  IMAD.MOV.U32 R20, RZ, RZ, R14 ;  /* 0x000000ffff147224 */ /* 0x000fe200078e000e */
[----:B------:R-:W-:Y:S01]  /*e8d0*/  SHF.R.U32.HI R10, RZ, 0x10, R11 ;  /* 0x00000010ff0a7819 */ /* 0x000fe2000001160b */
[----:B------:R-:W-:Y:S01]  /*e8e0*/  IMAD.MOV.U32 R21, RZ, RZ, R15 ;  /* 0x000000ffff157224 */ /* 0x000fe200078e000f */
[----:B------:R-:W-:-:S02]  /*e8f0*/  VIMNMX R40, R44, 0x80, PT ;  /* 0x000000802c287848 */ /* 0x000fc40003fe0100 */
[----:B------:R-:W-:Y:S02]  /*e900*/  PRMT R35, R25, 0x5410, R62 ;  /* 0x0000541019237816 */ /* 0x000fe4000000003e */
[--C-:B------:R-:W-:Y:S02]  /*e910*/  SHF.R.U64 R11, R12, 0x10, R13.reuse ;  /* 0x000000100c0b7819 */ /* 0x100fe4000000120d */
[----:B------:R-:W-:Y:S02]  /*e920*/  SHF.R.U32.HI R9, RZ, 0x10, R13 ;  /* 0x00000010ff097819 */ /* 0x000fe4000001160d */
[----:B------:R-:W-:Y:S02]  /*e930*/  PRMT R32, R0, 0x5410, R65 ;  /* 0x0000541000207816 */ /* 0x000fe40000000041 */
[----:B------:R-:W-:Y:S02]  /*e940*/  PRMT R33, R3, 0x5410, R64 ;  /* 0x0000541003217816 */ /* 0x000fe40000000040 */
[----:B------:R-:W-:-:S02]  /*e950*/  PRMT R25, R27, 0x5410, R60 ;  /* 0x000054101b197816 */ /* 0x000fc4000000003c */
[--C-:B------:R-:W-:Y:S02]  /*e960*/  SHF.R.U64 R7, R14, 0x10, R15.reuse ;  /* 0x000000100e077819 */ /* 0x100fe4000000120f */
[----:B------:R-:W-:Y:S02]  /*e970*/  SHF.R.U32.HI R8, RZ, 0x10, R15 ;  /* 0x00000010ff087819 */ /* 0x000fe4000001160f */
[----:B------:R-:W-:Y:S02]  /*e980*/  PRMT R27, R41, 0x5410, R58 ;  /* 0x00005410291b7816 */ /* 0x000fe4000000003a */
[----:B------:R-:W-:Y:S02]  /*e990*/  PRMT R0, R42, 0x5410, R57 ;  /* 0x000054102a007816 */ /* 0x000fe40000000039 */
[----:B------:R-:W-:Y:S02]  /*e9a0*/  PRMT R3, R43, 0x5410, R56 ;  /* 0x000054102b037816 */ /* 0x000fe40000000038 */
[----:B------:R-:W-:-:S02]  /*e9b0*/  PRMT R12, R45, 0x5410, R54 ;  /* 0x000054102d0c7816 */ /* 0x000fc40000000036 */
[----:B------:R-:W-:Y:S02]  /*e9c0*/  PRMT R13, R46, 0x5410, R55 ;  /* 0x000054102e0d7816 */ /* 0x000fe40000000037 */
[----:B------:R-:W-:Y:S02]  /*e9d0*/  PRMT R36, R36, 0x5410, R53 ;  /* 0x0000541024247816 */ /* 0x000fe40000000035 */
[----:B------:R-:W-:Y:S02]  /*e9e0*/  ISETP.GE.AND P1, PT, R204, R40, PT ;  /* 0x00000028cc00720c */ /* 0x000fe40003f26270 */
[----:B------:R-:W-:Y:S02]  /*e9f0*/  PRMT R37, R37, 0x5410, R52 ;  /* 0x0000541025257816 */ /* 0x000fe40000000034 */
[----:B------:R-:W-:Y:S02]  /*ea00*/  PRMT R38, R38, 0x5410, R51 ;  /* 0x0000541026267816 */ /* 0x000fe40000000033 */
[----:B------:R-:W-:-:S02]  /*ea10*/  PRMT R39, R39, 0x5410, R50 ;  /* 0x0000541027277816 */ /* 0x000fc40000000032 */
[----:B------:R-:W-:Y:S02]  /*ea20*/  PRMT R28, R28, 0x5410, R49 ;  /* 0x000054101c1c7816 */ /* 0x000fe40000000031 */
[----:B------:R-:W-:Y:S02]  /*ea30*/  PRMT R29, R29, 0x5410, R48 ;  /* 0x000054101d1d7816 */ /* 0x000fe40000000030 */
[----:B------:R-:W-:Y:S02]  /*ea40*/  PRMT R30, R30, 0x5410, R47 ;  /* 0x000054101e1e7816 */ /* 0x000fe4000000002f */
[----:B------:R-:W-:Y:S01]  /*ea50*/  PRMT R31, R31, 0x5410, R10 ;  /* 0x000054101f1f7816 */ /* 0x000fe2000000000a */
[----:B0-----:R-:W-:Y:S06]  /*ea60*/  @!P0 BRA `(.L_x_4213) ;  /* 0x0000018000288947 */ /* 0x001fec0003800000 */
.L_x_4453:
[----:B------:R-:W-:Y:S05]  /*ea70*/  BSYNC B1 ;  /* 0x0000000000017941 */ /* 0x000fea0003800000 */
.L_x_4212:
[----:B------:R-:W-:Y:S01]  /*ea80*/  BSSY B1, `(.L_x_4214) ;  /* 0x000011b000017945 */ /* 0x000fe20003800000 */
[----:B------:R-:W-:Y:S02]  /*ea90*/  PRMT R14, R4, 0x5410, R11 ;  /* 0x00005410040e7816 */ /* 0x000fe4000000000b */
[----:B------:R-:W-:Y:S02]  /*eaa0*/  PRMT R15, R6, 0x5410, R9 ;  /* 0x00005410060f7816 */ /* 0x000fe40000000009 */
[----:B------:R-:W-:Y:S02]  /*eab0*/  PRMT R20, R20, 0x5410, R7 ;  /* 0x0000541014147816 */ /* 0x000fe40000000007 */
[----:B------:R-:W-:Y:S01]  /*eac0*/  PRMT R21, R21, 0x5410, R8 ;  /* 0x0000541015157816 */ /* 0x000fe20000000008 */
[----:B------:R-:W-:Y:S06]  /*ead0*/  @P1 BRA `(.L_x_4215) ;  /* 0x0000001000541947 */ /* 0x000fec0003800000 */
[----:B------:R-:W1:Y:S01]  /*eae0*/  LDC R41, c[0x0][0x3f4] ;  /* 0x0000fd00ff297b82 */ /* 0x000e620000000800 */
[C---:B------:R-:W-:Y:S01]  /*eaf0*/  VIADD R4, R18.reuse, 0x20 ;  /* 0x0000002012047836 */ /* 0x040fe20000000000 */
[----:B------:R-:W-:Y:S01]  /*eb00*/  BSSY B2, `(.L_x_4216) ;  /* 0x0000060000027945 */ /* 0x000fe20003800000 */
[C---:B------:R-:W-:Y:S01]  /*eb10*/  VIADD R6, R18.reuse, 0x40 ;  /* 0x0000004012067836 */ /* 0x040fe20000000000 */
[-C--:B-1----:R-:W-:Y:S02]  /*eb20*/  ISETP.GE.AND P0, PT, R18, R41.reuse, PT ;  /* 0x000000291200720c */ /* 0x082fe40003f06270 */
[-C--:B------:R-:W-:Y:S02]  /*eb30*/  ISETP.GE.AND P1, PT, R4, R41.reuse, PT ;  /* 0x000000290400720c */ /* 0x080fe40003f26270 */
[----:B------:R-:W-:-:S09]  /*eb40*/  ISETP.GE.AND P2, PT, R6, R41, PT ;  /* 0x000000290600720c */ /* 0x000fd20003f46270 */
[----:B------:R-:W-:Y:S05]  /*eb50*/  @P0 BRA `(.L_x_4217) ;  /* 0x0000000400680947 */ /* 0x000fea0003800000 */
[----:B------:R-:W-:Y:S01]  /*eb60*/  LEA.HI R6, R41, R233, RZ, 0x1d ;  /* 0x000000e929067211 */ /* 0x000fe200078fe8ff */
[----:B------:R-:W-:Y:S01]  /*eb70*/  IMAD.U32 R53, R36, 0x10000, RZ ;  /* 0x0001000024357824 */ /* 0x000fe200078e00ff */
[----:B------:R-:W-:Y:S01]  /*eb80*/  LOP3.LUT R4, R212, 0x38, R18, 0xf8, !PT ;  /* 0x00000038d4047812 */ /* 0x000fe200078ef812 */
[----:B------:R-:W-:Y:S01]  /*eb90*/  IMAD.U32 R51, R32, 0x10000, RZ ;  /* 0x0001000020337824 */ /* 0x000fe200078e00ff */
[----:B------:R-:W-:Y:S01]  /*eba0*/  SHF.R.S32.HI R9, RZ, 0x1f, R6 ;  /* 0x0000001fff097819 */ /* 0x000fe20000011406 */
[----:B------:R-:W-:Y:S01]  /*ebb0*/  IMAD.SHL.U32 R7, R6, 0x8, RZ ;  /* 0x0000000806077824 */ /* 0x000fe200078e00ff */
[-C--:B0-----:R-:W-:Y:S02]  /*ebc0*/  LOP3.LUT R5, R4, R213.reuse, RZ, 0x3c, !PT ;  /* 0x000000d504057212 */ /* 0x081fe400078e3cff */
[----:B------:R-:W-:Y:S02]  /*ebd0*/  LEA.HI R9, R9, R6, RZ, 0x3 ;  /* 0x0000000609097211 */ /* 0x000fe400078f18ff */
[----:B------:R-:W-:Y:S01]  /*ebe0*/  LOP3.LUT R4, R212, 0x38, R7, 0xf8, !PT ;  /* 0x00000038d4047812 */ /* 0x000fe200078ef807 */
[----:B------:R-:W-:Y:S01]  /*ebf0*/  IMAD.IADD R5, R214, 0x1, R5 ;  /* 0x00000001d6057824 */ /* 0x000fe200078e0205 */
[----:B------:R-:W-:Y:S01]  /*ec00*/  LOP3.LUT R55, R36, 0xffff0000, RZ, 0xc0, !PT ;  /* 0xffff000024377812 */ /* 0x000fe200078ec0ff */
[----:B------:R-:W-:Y:S01]  /*ec10*/  IMAD.SHL.U32 R9, R9, 0x400, RZ ;  /* 0x0000040009097824 */ /* 0x000fe200078e00ff */
[----:B------:R-:W-:Y:S01]  /*ec20*/  LOP3.LUT R4, R4, R213, RZ, 0x3c, !PT ;  /* 0x000000d504047212 */ /* 0x000fe200078e3cff */
[----:B------:R-:W-:-:S03]  /*ec30*/  IMAD R58, R5, 0x2, R16 ;  /* 0x00000002053a7824 */ /* 0x000fc600078e0210 */
[----:B------:R-:W-:-:S04]  /*ec40*/  LOP3.LUT R9, R9, 0x7fffe000, RZ, 0xc0, !PT ;  /* 0x7fffe00009097812 */ /* 0x000fc800078ec0ff */
[----:B------:R-:W-:Y:S02]  /*ec50*/  IADD3 R9, R4, R9, R214 ;  /* 0x0000000904097210 */ /* 0x000fe40007ffe0d6 */
[----:B------:R-:W0:Y:S03]  /*ec60*/  LDS.128 R4, [R58+0x15400] ;  /* 0x015400003a047984 */ /* 0x000e260000000c00 */
        /* <DEDUP_REMOVED lines=16> */
[----:B------:R-:W-:Y:S01]  /*ed70*/  FMUL.FTZ R61, R8, R55 ;  /* 0x00000037083d7220 */ /* 0x000fe20000410000 */
[----:B------:R-:W-:-:S02]  /*ed80*/  IMAD.U32 R46, R37, 0x10000, RZ ;  /* 0x00010000252e7824 */ /* 0x000fc400078e00ff */
[----:B------:R-:W-:Y:S01]  /*ed90*/  FFMA.FTZ R57, R42, R51, -R57 ;  /* 0x000000332a397223 */ /* 0x000fe20000010839 */
[----:B------:R-:W-:Y:S01]  /*eda0*/  LOP3.LUT R51, R32, 0xffff0000, RZ, 0xc0, !PT ;  /* 0xffff000020337812 */ /* 0x000fe200078ec0ff */
[----:B------:R-:W-:Y:S01]  /*edb0*/  FFMA.FTZ R59, R42, R53, R59 ;  /* 0x000000352a3b7223 */ /* 0x000fe2000001003b */
[----:B------:R-:W-:Y:S02]  /*edc0*/  IMAD.U32 R42, R33, 0x10000, RZ ;  /* 0x00010000212a7824 */ /* 0x000fe400078e00ff */
[----:B------:R-:W-:Y:S02]  /*edd0*/  IMAD.U32 R48, R10, 0x10000, RZ ;  /* 0x000100000a307824 */ /* 0x000fe400078e00ff */
[-C--:B------:R-:W-:Y:S01]  /*ede0*/  FMUL.FTZ R53, R8, R51.reuse ;  /* 0x0000003308357220 */ /* 0x080fe20000410000 */
[----:B------:R-:W-:Y:S01]  /*edf0*/  FFMA.FTZ R50, R4, R51, -R61 ;  /* 0x0000003304327223 */ /* 0x000fe2000001083d */
[----:B------:R-:W-:Y:S01]  /*ee00*/  FMUL.FTZ R8, R47, R46 ;  /* 0x0000002e2f087220 */ /* 0x000fe20000410000 */
[----:B------:R-:W-:-:S02]  /*ee10*/  IMAD.U32 R51, R38, 0x10000, RZ ;  /* 0x0001000026337824 */ /* 0x000fc400078e00ff */
[-C--:B------:R-:W-:Y:S01]  /*ee20*/  FMUL.FTZ R61, R47, R42.reuse ;  /* 0x0000002a2f3d7220 */ /* 0x080fe20000410000 */
[----:B------:R-:W-:Y:S01]  /*ee30*/  FFMA.FTZ R52, R4, R55, R53 ;  /* 0x0000003704347223 */ /* 0x000fe20000010035 */
[----:B------:R-:W-:Y:S01]  /*ee40*/  LOP3.LUT R10, R10, 0xffff0000, RZ, 0xc0, !PT ;  /* 0xffff00000a0a7812 */ /* 0x000fe200078ec0ff */
[C---:B------:R-:W-:Y:S01]  /*ee50*/  FFMA.FTZ R54, R43.reuse, R42, -R8 ;  /* 0x0000002a2b367223 */ /* 0x040fe20000010808 */
[----:B------:R-:W-:Y:S02]  /*ee60*/  IMAD.U32 R47, R34, 0x10000, RZ ;  /* 0x00010000222f7824 */ /* 0x000fe400078e00ff */
[----:B------:R-:W-:Y:S01]  /*ee70*/  FFMA.FTZ R61, R43, R46, R61 ;  /* 0x0000002e2b3d7223 */ /* 0x000fe2000001003d */
        /* <DEDUP_REMOVED lines=8> */
[----:B------:R-:W-:Y:S02]  /*ef00*/  IMAD.U32 R4, R35, 0x10000, RZ ;  /* 0x0001000023047824 */ /* 0x000fe400078e00ff */
[----:B------:R-:W-:Y:S01]  /*ef10*/  FMUL.FTZ R10, R10, R43 ;  /* 0x0000002b0a0a7220 */ /* 0x000fe20000410000 */
[----:B------:R-:W-:Y:S01]  /*ef20*/  FMUL.FTZ R8, R49, R42 ;  /* 0x0000002a31087220 */ /* 0x000fe20000410000 */
[----:B------:R-:W-:Y:S01]  /*ef30*/  FFMA.FTZ R63, R44, R51, R63 ;  /* 0x000000332c3f7223 */ /* 0x000fe2000001003f */
[C---:B------:R-:W-:Y:S01]  /*ef40*/  FFMA.FTZ R44, R6.reuse, R43, -R47 ;  /* 0x0000002b062c7223 */ /* 0x040fe2000001082f */
[----:B------:R-:W-:Y:S01]  /*ef50*/  FFMA.FTZ R46, R6, R53, R10 ;  /* 0x00000035062e7223 */ /* 0x000fe2000001000a */
[-C--:B------:R-:W-:Y:S01]  /*ef60*/  FFMA.FTZ R47, R45, R4.reuse, -R8 ;  /* 0x000000042d2f7223 */ /* 0x080fe20000010808 */
[----:B------:R-:W-:Y:S01]  /*ef70*/  LOP3.LUT R11, R11, 0xffff0000, RZ, 0xc0, !PT ;  /* 0xffff00000b0b7812 */ /* 0x000fe200078ec0ff */
[----:B------:R-:W-:Y:S01]  /*ef80*/  FMUL.FTZ R48, R49, R4 ;  /* 0x0000000431307220 */ /* 0x000fe20000410000 */
[----:B------:R-:W-:-:S02]  /*ef90*/  LOP3.LUT R8, R37, 0xffff0000, RZ, 0xc0, !PT ;  /* 0xffff000025087812 */ /* 0x000fc400078ec0ff */
[----:B------:R-:W-:Y:S01]  /*efa0*/  LOP3.LUT R10, R39, 0xffff0000, RZ, 0xc0, !PT ;  /* 0xffff0000270a7812 */ /* 0x000fe200078ec0ff */
[----:B------:R-:W-:Y:S01]  /*efb0*/  FFMA.FTZ R48, R45, R42, R48 ;  /* 0x0000002a2d307223 */ /* 0x000fe20000010030 */
[----:B------:R-:W-:Y:S01]  /*efc0*/  LOP3.LUT R4, R33, 0xffff0000, RZ, 0xc0, !PT ;  /* 0xffff000021047812 */ /* 0x000fe200078ec0ff */
[----:B------:R-:W-:Y:S01]  /*efd0*/  FMUL.FTZ R42, R9, R8 ;  /* 0x00000008092a7220 */ /* 0x000fe20000410000 */
[----:B------:R-:W-:Y:S01]  /*efe0*/  LOP3.LUT R6, R35, 0xffff0000, RZ, 0xc0, !PT ;  /* 0xffff000023067812 */ /* 0x000fe200078ec0ff */
[----:B------:R-:W-:Y:S02]  /*eff0*/  FMUL.FTZ R56, R11, R10 ;  /* 0x0000000a0b387220 */ /* 0x000fe40000410000 */
[-C--:B------:R-:W-:Y:S01]  /*f000*/  FMUL.FTZ R43, R9, R4.reuse ;  /* 0x00000004092b7220 */ /* 0x080fe20000410000 */
[----:B------:R-:W-:Y:S01]  /*f010*/  FFMA.FTZ R9, R5, R4, -R42 ;  /* 0x0000000405097223 */ /* 0x000fe2000001082a */
[-C--:B------:R-:W-:Y:S01]  /*f020*/  FMUL.FTZ R11, R11, R6.reuse ;  /* 0x000000060b0b7220 */ /* 0x080fe20000410000 */
[----:B------:R-:W-:Y:S01]  /*f030*/  FFMA.FTZ R56, R7, R6, -R56 ;  /* 0x0000000607387223 */ /* 0x000fe20000010838 */
[----:B------:R-:W-:Y:S01]  /*f040*/  FFMA.FTZ R42, R5, R8, R43 ;  /* 0x00000008052a7223 */ /* 0x000fe2000001002b */
[----:B------:R-:W-:Y:S01]  /*f050*/  F2FP.BF16.F32.PACK_AB R6, R44, R55 ;  /* 0x000000372c06723e */ /* 0x000fe200000010ff */
[----:B------:R-:W-:Y:S01]  /*f060*/  FFMA.FTZ R11, R7, R10, R11 ;  /* 0x0000000a070b7223 */ /* 0x000fe2000001000b */
[----:B------:R-:W-:-:S02]  /*f070*/  F2FP.BF16.F32.PACK_AB R4, R50, R57 ;  /* 0x000000393204723e */ /* 0x000fc400000010ff */
[----:B------:R-:W-:Y:S02]  /*f080*/  F2FP.BF16.F32.PACK_AB R5, R9, R54 ;  /* 0x000000360905723e */ /* 0x000fe400000010ff */
[----:B------:R-:W-:Y:S02]  /*f090*/  F2FP.BF16.F32.PACK_AB R7, R56, R47 ;  /* 0x0000002f3807723e */ /* 0x000fe400000010ff */
[----:B------:R-:W-:Y:S02]  /*f0a0*/  F2FP.BF16.F32.PACK_AB R10, R46, R63 ;  /* 0x0000003f2e0a723e */ /* 0x000fe400000010ff */
[----:B------:R-:W-:Y:S01]  /*f0b0*/  F2FP.BF16.F32.PACK_AB R8, R52, R59 ;  /* 0x0000003b3408723e */ /* 0x000fe200000010ff */
[----:B------:R1:W-:Y:S01]  /*f0c0*/  STS.128 [R58+0x15400], R4 ;  /* 0x015400043a007388 */ /* 0x0003e20000000c00 */
[----:B------:R-:W-:Y:S02]  /*f0d0*/  F2FP.BF16.F32.PACK_AB R9, R42, R61 ;  /* 0x0000003d2a09723e */ /* 0x000fe400000010ff */
[----:B------:R-:W-:-:S05]  /*f0e0*/  F2FP.BF16.F32.PACK_AB R11, R11, R48 ;  /* 0x000000300b0b723e */ /* 0x000fca00000010ff */
[----:B------:R1:W-:Y:S02]  /*f0f0*/  STS.128 [R60+0x15400], R8 ;  /* 0x015400083c007388 */ /* 0x0003e40000000c00 */
.L_x_4217:
[----:B------:R-:W-:Y:S05]  /*f100*/  BSYNC B2 ;  /* 0x0000000000027941 */ /* 0x000fea0003800000 */
.L_x_4216:
[----:B------:R-:W-:Y:S04]  /*f110*/  BSSY B2, `(.L_x_4218) ;  /* 0x0000059000027945 */ /* 0x000fe80003800000 */
[----:B------:R-:W-:Y:S05]  /*f120*/  @P1 BRA `(.L_x_4219) ;  /* 0x00000004005c1947 */ /* 0x000fea0003800000 */
[----:B------:R-:W2:Y:S01]  /*f130*/  LDL R61, [R1+0x84] ;  /* 0x00008400013d7983 */ /* 0x000ea20000100800 */
[----:B-1----:R-:W-:Y:S01]  /*f140*/  LEA.HI R4, R41, R234, RZ, 0x1d ;  /* 0x000000ea29047211 */ /* 0x002fe200078fe8ff */
[C---:B------:R-:W-:Y:S01]  /*f150*/  IMAD.U32 R54, R28.reuse, 0x10000, RZ ;  /* 0x000100001c367824 */ /* 0x040fe200078e00ff */
[----:B------:R-:W-:Y:S01]  /*f160*/  LOP3.LUT R51, R28, 0xffff0000, RZ, 0xc0, !PT ;  /* 0xffff00001c337812 */ /* 0x000fe200078ec0ff */
[----:B------:R-:W-:Y:S01]  /*f170*/  IMAD.U32 R52, R24, 0x10000, RZ ;  /* 0x0001000018347824 */ /* 0x000fe200078e00ff */
[----:B------:R-:W-:Y:S01]  /*f180*/  SHF.R.S32.HI R7, RZ, 0x1f, R4 ;  /* 0x0000001fff077819 */ /* 0x000fe20000011404 */
[----:B0-----:R-:W-:Y:S02]  /*f190*/  IMAD.SHL.U32 R5, R4, 0x8, RZ ;  /* 0x0000000804057824 */ /* 0x001fe400078e00ff */
[----:B------:R-:W-:Y:S01]  /*f1a0*/  IMAD.U32 R53, R29, 0x10000, RZ ;  /* 0x000100001d357824 */ /* 0x000fe200078e00ff */
[----:B------:R-:W-:Y:S02]  /*f1b0*/  LEA.HI R7, R7, R4, RZ, 0x3 ;  /* 0x0000000407077211 */ /* 0x000fe400078f18ff */
[----:B------:R-:W-:-:S03]  /*f1c0*/  LOP3.LUT R4, R212, 0x38, R5, 0xf8, !PT ;  /* 0x00000038d4047812 */ /* 0x000fc600078ef805 */
[----:B------:R-:W-:Y:S01]  /*f1d0*/  IMAD.SHL.U32 R7, R7, 0x400, RZ ;  /* 0x0000040007077824 */ /* 0x000fe200078e00ff */
[----:B------:R-:W-:-:S04]  /*f1e0*/  LOP3.LUT R4, R4, R213, RZ, 0x3c, !PT ;  /* 0x000000d504047212 */ /* 0x000fc800078e3cff */
[----:B------:R-:W-:-:S04]  /*f1f0*/  LOP3.LUT R7, R7, 0x7fffe000, RZ, 0xc0, !PT ;  /* 0x7fffe00007077812 */ /* 0x000fc800078ec0ff */
[----:B------:R-:W-:-:S05]  /*f200*/  IADD3 R9, R4, R7, R214 ;  /* 0x0000000704097210 */ /* 0x000fca0007ffe0d6 */
        /* <DEDUP_REMOVED lines=8> */
[----:B------:R-:W-:Y:S01]  /*f290*/  LOP3.LUT R47, R24, 0xffff0000, RZ, 0xc0, !PT ;  /* 0xffff0000182f7812 */ /* 0x000fe200078ec0ff */
[----:B------:R-:W-:Y:S01]  /*f2a0*/  FMUL.FTZ R55, R8, R51 ;  /* 0x0000003308377220 */ /* 0x000fe20000410000 */
[C---:B------:R-:W-:Y:S01]  /*f2b0*/  IMAD.U32 R49, R10.reuse, 0x10000, RZ ;  /* 0x000100000a317824 */ /* 0x040fe200078e00ff */
[----:B------:R-:W-:Y:S01]  /*f2c0*/  LOP3.LUT R10, R10, 0xffff0000, RZ, 0xc0, !PT ;  /* 0xffff00000a0a7812 */ /* 0x000fe200078ec0ff */
[----:B------:R-:W-:-:S02]  /*f2d0*/  IMAD.U32 R50, R11, 0x10000, RZ ;  /* 0x000100000b327824 */ /* 0x000fc400078e00ff */
[----:B------:R-:W-:Y:S01]  /*f2e0*/  FMUL.FTZ R57, R8, R47 ;  /* 0x0000002f08397220 */ /* 0x000fe20000410000 */
[----:B------:R-:W-:Y:S01]  /*f2f0*/  IMAD.U32 R8, R30, 0x10000, RZ ;  /* 0x000100001e087824 */ /* 0x000fe200078e00ff */
[----:B------:R-:W-:Y:S01]  /*f300*/  LOP3.LUT R11, R11, 0xffff0000, RZ, 0xc0, !PT ;  /* 0xffff00000b0b7812 */ /* 0x000fe200078ec0ff */
[----:B--2---:R-:W0:Y:S02]  /*f310*/  LDS.128 R4, [R61] ;  /* 0x000000003d047984 */ /* 0x004e240000000c00 */
[C---:B0-----:R-:W-:Y:S01]  /*f320*/  IMAD.U32 R43, R4.reuse, 0x10000, RZ ;  /* 0x00010000042b7824 */ /* 0x041fe200078e00ff */
[----:B------:R-:W-:Y:S01]  /*f330*/  LOP3.LUT R4, R4, 0xffff0000, RZ, 0xc0, !PT ;  /* 0xffff000004047812 */ /* 0x000fe200078ec0ff */
[C---:B------:R-:W-:Y:S01]  /*f340*/  IMAD.U32 R44, R5.reuse, 0x10000, RZ ;  /* 0x00010000052c7824 */ /* 0x040fe200078e00ff */
[----:B------:R-:W-:Y:S01]  /*f350*/  LOP3.LUT R5, R5, 0xffff0000, RZ, 0xc0, !PT ;  /* 0xffff000005057812 */ /* 0x000fe200078ec0ff */
[C---:B------:R-:W-:Y:S01]  /*f360*/  FFMA.FTZ R56, R43.reuse, R52, -R56 ;  /* 0x000000342b387223 */ /* 0x040fe20000010838 */
[----:B------:R-:W-:Y:S01]  /*f370*/  FFMA.FTZ R58, R43, R54, R58 ;  /* 0x000000362b3a7223 */ /* 0x000fe2000001003a */
[----:B------:R-:W-:-:S02]  /*f380*/  IMAD.U32 R43, R25, 0x10000, RZ ;  /* 0x00010000192b7824 */ /* 0x000fc400078e00ff */
[----:B------:R-:W-:Y:S01]  /*f390*/  FFMA.FTZ R55, R4, R47, -R55 ;  /* 0x0000002f04377223 */ /* 0x000fe20000010837 */
[----:B------:R-:W-:Y:S01]  /*f3a0*/  FMUL.FTZ R47, R48, R53 ;  /* 0x00000035302f7220 */ /* 0x000fe20000410000 */
[----:B------:R-:W-:Y:S01]  /*f3b0*/  FFMA.FTZ R57, R4, R51, R57 ;  /* 0x0000003304397223 */ /* 0x000fe20000010039 */
[-C--:B------:R-:W-:Y:S01]  /*f3c0*/  FMUL.FTZ R52, R48, R43.reuse ;  /* 0x0000002b30347220 */ /* 0x080fe20000410000 */
[----:B------:R-:W-:Y:S01]  /*f3d0*/  LOP3.LUT R51, R30, 0xffff0000, RZ, 0xc0, !PT ;  /* 0xffff00001e337812 */ /* 0x000fe200078ec0ff */
[----:B------:R-:W-:Y:S01]  /*f3e0*/  FFMA.FTZ R48, R44, R43, -R47 ;  /* 0x0000002b2c307223 */ /* 0x000fe2000001082f */
[C---:B------:R-:W-:Y:S01]  /*f3f0*/  LOP3.LUT R43, R26.reuse, 0xffff0000, RZ, 0xc0, !PT ;  /* 0xffff00001a2b7812 */ /* 0x040fe200078ec0ff */
[----:B------:R-:W-:Y:S02]  /*f400*/  IMAD.U32 R4, R26, 0x10000, RZ ;  /* 0x000100001a047824 */ /* 0x000fe400078e00ff */
[----:B------:R-:W-:Y:S01]  /*f410*/  FFMA.FTZ R52, R44, R53, R52 ;  /* 0x000000352c347223 */ /* 0x000fe20000010034 */
[C---:B------:R-:W-:Y:S01]  /*f420*/  IMAD.U32 R45, R6.reuse, 0x10000, RZ ;  /* 0x00010000062d7824 */ /* 0x040fe200078e00ff */
[----:B------:R-:W-:Y:S01]  /*f430*/  LOP3.LUT R6, R6, 0xffff0000, RZ, 0xc0, !PT ;  /* 0xffff000006067812 */ /* 0x000fe200078ec0ff */
[C---:B------:R-:W-:Y:S01]  /*f440*/  FMUL.FTZ R59, R10.reuse, R51 ;  /* 0x000000330a3b7220 */ /* 0x040fe20000410000 */
[C---:B------:R-:W-:Y:S01]  /*f450*/  FMUL.FTZ R44, R49.reuse, R8 ;  /* 0x00000008312c7220 */ /* 0x040fe20000410000 */
[----:B------:R-:W-:Y:S01]  /*f460*/  FMUL.FTZ R54, R49, R4 ;  /* 0x0000000431367220 */ /* 0x000fe20000410000 */
[----:B------:R-:W-:Y:S01]  /*f470*/  FMUL.FTZ R10, R10, R43 ;  /* 0x0000002b0a0a7220 */ /* 0x000fe20000410000 */
[----:B------:R-:W-:-:S02]  /*f480*/  IMAD.U32 R49, R31, 0x10000, RZ ;  /* 0x000100001f317824 */ /* 0x000fc400078e00ff */
[----:B------:R-:W-:Y:S01]  /*f490*/  FFMA.FTZ R53, R45, R4, -R44 ;  /* 0x000000042d357223 */ /* 0x000fe2000001082c */
[----:B------:R-:W-:Y:S02]  /*f4a0*/  IMAD.U32 R47, R27, 0x10000, RZ ;  /* 0x000100001b2f7824 */ /* 0x000fe400078e00ff */
[----:B------:R-:W-:Y:S01]  /*f4b0*/  FFMA.FTZ R54, R45, R8, R54 ;  /* 0x000000082d367223 */ /* 0x000fe20000010036 */
[----:B------:R-:W-:Y:S01]  /*f4c0*/  FFMA.FTZ R51, R6, R51, R10 ;  /* 0x0000003306337223 */ /* 0x000fe2000001000a */
[----:B------:R-:W-:Y:S02]  /*f4d0*/  IMAD.U32 R46, R7, 0x10000, RZ ;  /* 0x00010000072e7824 */ /* 0x000fe400078e00ff */
[----:B------:R-:W-:Y:S01]  /*f4e0*/  FMUL.FTZ R45, R50, R49 ;  /* 0x00000031322d7220 */ /* 0x000fe20000410000 */
[----:B------:R-:W-:Y:S01]  /*f4f0*/  FFMA.FTZ R60, R6, R43, -R59 ;  /* 0x0000002b063c7223 */ /* 0x000fe2000001083b */
        /* <DEDUP_REMOVED lines=26> */
.L_x_4219:
[----:B------:R-:W-:Y:S05]  /*f6a0*/  BSYNC B2 ;  /* 0x0000000000027941 */ /* 0x000fea0003800000 */
.L_x_4218:
[----:B------:R-:W-:Y:S05]  /*f6b0*/  @P2 BRA `(.L_x_4215) ;  /* 0x00000004005c2947 */ /* 0x000fea0003800000 */
[----:B-1----:R-:W3:Y:S01]  /*f6c0*/  LDL R58, [R1+0x7c] ;  /* 0x00007c00013a7983 */ /* 0x002ee20000100800 */
[----:B------:R-:W-:Y:S01]  /*f6d0*/  LEA.HI R41, R41, R235, RZ, 0x1d ;  /* 0x000000eb29297211 */ /* 0x000fe200078fe8ff */
[C---:B------:R-:W-:Y:S01]  /*f6e0*/  IMAD.U32 R53, R14.reuse, 0x10000, RZ ;  /* 0x000100000e357824 */ /* 0x040fe200078e00ff */
[----:B------:R-:W-:Y:S01]  /*f6f0*/  LOP3.LUT R55, R14, 0xffff0000, RZ, 0xc0, !PT ;  /* 0xffff00000e377812 */ /* 0x000fe200078ec0ff */
[----:B------:R-:W-:Y:S01]  /*f700*/  IMAD.U32 R51, R0, 0x10000, RZ ;  /* 0x0001000000337824 */ /* 0x000fe200078e00ff */
[----:B--2---:R-:W-:Y:S01]  /*f710*/  SHF.R.S32.HI R4, RZ, 0x1f, R41 ;  /* 0x0000001fff047819 */ /* 0x004fe20000011429 */
[----:B0-----:R-:W-:-:S03]  /*f720*/  IMAD.SHL.U32 R5, R41, 0x8, RZ ;  /* 0x0000000829057824 */ /* 0x001fc600078e00ff */
        /* <DEDUP_REMOVED lines=20> */
[----:B---3--:R-:W0:Y:S02]  /*f870*/  LDS.128 R4, [R58] ;  /* 0x000000003a047984 */ /* 0x008e240000000c00 */
[C---:B0-----:R-:W-:Y:S01]  /*f880*/  IMAD.U32 R42, R4.reuse, 0x10000, RZ ;  /* 0x00010000042a7824 */ /* 0x041fe200078e00ff */
[----:B------:R-:W-:Y:S01]  /*f890*/  LOP3.LUT R4, R4, 0xffff0000, RZ, 0xc0, !PT ;  /* 0xffff000004047812 */ /* 0x000fe200078ec0ff */
[C---:B------:R-:W-:Y:S01]  /*f8a0*/  IMAD.U32 R43, R5.reuse, 0x10000, RZ ;  /* 0x00010000052b7824 */ /* 0x040fe200078e00ff */
[----:B------:R-:W-:Y:S01]  /*f8b0*/  LOP3.LUT R5, R5, 0xffff0000, RZ, 0xc0, !PT ;  /* 0xffff000005057812 */ /* 0x000fe200078ec0ff */
[----:B------:R-:W-:Y:S01]  /*f8c0*/  FFMA.FTZ R57, R42, R51, -R57 ;  /* 0x000000332a397223 */ /* 0x000fe20000010839 */
[----:B------:R-:W-:Y:S01]  /*f8d0*/  LOP3.LUT R51, R0, 0xffff0000, RZ, 0xc0, !PT ;  /* 0xffff000000337812 */ /* 0x000fe200078ec0ff */
[----:B------:R-:W-:Y:S01]  /*f8e0*/  FFMA.FTZ R59, R42, R53, R59 ;  /* 0x000000352a3b7223 */ /* 0x000fe2000001003b */
[----:B------:R-:W-:-:S02]  /*f8f0*/  IMAD.U32 R42, R3, 0x10000, RZ ;  /* 0x00010000032a7824 */ /* 0x000fc400078e00ff */
[----:B------:R-:W-:Y:S02]  /*f900*/  IMAD.U32 R44, R6, 0x10000, RZ ;  /* 0x00010000062c7824 */ /* 0x000fe400078e00ff */
[-C--:B------:R-:W-:Y:S01]  /*f910*/  FMUL.FTZ R53, R8, R51.reuse ;  /* 0x0000003308357220 */ /* 0x080fe20000410000 */
[----:B------:R-:W-:Y:S01]  /*f920*/  FFMA.FTZ R50, R4, R51, -R61 ;  /* 0x0000003304327223 */ /* 0x000fe2000001083d */
[C---:B------:R-:W-:Y:S01]  /*f930*/  FMUL.FTZ R8, R47.reuse, R46 ;  /* 0x0000002e2f087220 */ /* 0x040fe20000410000 */
        /* <DEDUP_REMOVED lines=47> */
.L_x_4215:
[----:B------:R-:W-:Y:S05]  /*fc30*/  BSYNC B1 ;  /* 0x0000000000017941 */ /* 0x000fea0003800000 */
.L_x_4214:
[----:B------:R-:W-:-:S13]  /*fc40*/  ISETP.GE.AND P0, PT, R229, R40, PT ;  /* 0x00000028e500720c */ /* 0x000fda0003f06270 */
[----:B------:R-:W-:Y:S05]  /*fc50*/  @P0 BRA `(.L_x_4198) ;  /* 0x00000010004c0947 */ /* 0x000fea0003800000 */
[----:B------:R-:W4:Y:S01]  /*fc60*/  LDC R40, c[0x0][0x3f4] ;  /* 0x0000fd00ff287b82 */ /* 0x000f220000000800 */
[C---:B0123--:R-:W-:Y:S01]  /*fc70*/  VIADD R5, R18.reuse, 0x20 ;  /* 0x0000002012057836 */ /* 0x04ffe20000000000 */
[----:B------:R-:W-:Y:S01]  /*fc80*/  BSSY B1, `(.L_x_4220) ;  /* 0x000005e000017945 */ /* 0x000fe20003800000 */
[C---:B------:R-:W-:Y:S01]  /*fc90*/  VIADD R7, R18.reuse, 0x40 ;  /* 0x0000004012077836 */ /* 0x040fe20000000000 */
[----:B------:R-:W-:Y:S02]  /*fca0*/  SHF.R.U32.HI R56, RZ, 0x3, R206 ;  /* 0x00000003ff387819 */ /* 0x000fe400000116ce */
[-C--:B----4-:R-:W-:Y:S02]  /*fcb0*/  ISETP.GE.AND P0, PT, R18, R40.reuse, PT ;  /* 0x000000281200720c */ /* 0x090fe40003f06270 */
[-C--:B------:R-:W-:Y:S02]  /*fcc0*/  ISETP.GE.AND P1, PT, R5, R40.reuse, PT ;  /* 0x000000280500720c */ /* 0x080fe40003f26270 */
[----:B------:R-:W-:-:S09]  /*fcd0*/  ISETP.GE.AND P2, PT, R7, R40, PT ;  /* 0x000000280700720c */ /* 0x000fd20003f46270 */
[----:B------:R-:W-:Y:S05]  /*fce0*/  @P0 BRA `(.L_x_4221) ;  /* 0x00000004005c0947 */ /* 0x000fea0003800000 */
[----:B------:R-:W2:Y:S01]  /*fcf0*/  LDL R58, [R1+0x80] ;  /* 0x00008000013a7983 */ /* 0x000ea20000100800 */
[----:B------:R-:W-:Y:S01]  /*fd00*/  LEA.HI R4, R40, R233, RZ, 0x1d ;  /* 0x000000e928047211 */ /* 0x000fe200078fe8ff */
[----:B------:R-:W-:Y:S01]  /*fd10*/  IMAD.U32 R50, R32, 0x10000, RZ ;  /* 0x0001000020327824 */ /* 0x000fe200078e00ff */
[C---:B------:R-:W-:Y:S01]  /*fd20*/  LOP3.LUT R54, R36.reuse, 0xffff0000, RZ, 0xc0, !PT ;  /* 0xffff000024367812 */ /* 0x040fe200078ec0ff */
[----:B------:R-:W-:Y:S01]  /*fd30*/  IMAD.U32 R52, R36, 0x10000, RZ ;  /* 0x0001000024347824 */ /* 0x000fe200078e00ff */
        /* <DEDUP_REMOVED lines=23> */
[----:B------:R-:W-:-:S02]  /*feb0*/  IMAD.U32 R48, R10, 0x10000, RZ ;  /* 0x000100000a307824 */ /* 0x000fc400078e00ff */
[-C--:B------:R-:W-:Y:S01]  /*fec0*/  FMUL.FTZ R36, R61, R47.reuse ;  /* 0x0000002f3d247220 */ /* 0x080fe20000410000 */
[----:B------:R-:W-:Y:S01]  /*fed0*/  IMAD.U32 R46, R38, 0x10000, RZ ;  /* 0x00010000262e7824 */ /* 0x000fe200078e00ff */
[----:B------:R-:W-:Y:S01]  /*fee0*/  LOP3.LUT R10, R10, 0xffff0000, RZ, 0xc0, !PT ;  /* 0xffff00000a0a7812 */ /* 0x000fe200078ec0ff */
[C---:B------:R-:W-:Y:S01]  /*fef0*/  IMAD.U32 R49, R11.reuse, 0x10000, RZ ;  /* 0x000100000b317824 */ /* 0x040fe200078e00ff */
[----:B------:R-:W-:Y:S02]  /*ff00*/  LOP3.LUT R38, R38, 0xffff0000, RZ, 0xc0, !PT ;  /* 0xffff000026267812 */ /* 0x000fe400078ec0ff */
[----:B------:R-:W-:Y:S01]  /*ff10*/  LOP3.LUT R11, R11, 0xffff0000, RZ, 0xc0, !PT ;  /* 0xffff00000b0b7812 */ /* 0x000fe200078ec0ff */
[----:B--2---:R-:W0:Y:S02]  /*ff20*/  LDS.128 R4, [R58] ;  /* 0x000000003a047984 */ /* 0x004e240000000c00 */
[C---:B0-----:R-:W-:Y:S01]  /*ff30*/  IMAD.U32 R42, R4.reuse, 0x10000, RZ ;  /* 0x00010000042a7824 */ /* 0x041fe200078e00ff */
[----:B------:R-:W-:Y:S01]  /*ff40*/  LOP3.LUT R4, R4, 0xffff0000, RZ, 0xc0, !PT ;  /* 0xffff000004047812 */ /* 0x000fe200078ec0ff */
[C---:B------:R-:W-:Y:S01]  /*ff50*/  IMAD.U32 R43, R5.reuse, 0x10000, RZ ;  /* 0x00010000052b7824 */ /* 0x040fe200078e00ff */
[----:B------:R-:W-:Y:S01]  /*ff60*/  LOP3.LUT R5, R5, 0xffff0000, RZ, 0xc0, !PT ;  /* 0xffff000005057812 */ /* 0x000fe200078ec0ff */
[-C--:B------:R-:W-:Y:S01]  /*ff70*/  FFMA.FTZ R51, R50, R42.reuse, -R51 ;  /* 0x0000002a32337223 */ /* 0x080fe20000010833 */
[----:B------:R-:W-:Y:S01]  /*ff80*/  FFMA.FTZ R53, R52, R42, R53 ;  /* 0x0000002a34357223 */ /* 0x000fe20000010035 */
[-C--:B------:R-:W-:Y:S01]  /*ff90*/  FFMA.FTZ R8, R32, R4.reuse, -R55 ;  /* 0x0000000420087223 */ /* 0x080fe20000010837 */
[----:B------:R-:W-:Y:S01]  /*ffa0*/  FFMA.FTZ R32, R54, R4, R57 ;  /* 0x0000000436207223 */ /* 0x000fe20000010039 */
[----:B------:R-:W-:Y:S01]  /*ffb0*/  FMUL.FTZ R42, R59, R47 ;  /* 0x0000002f3b2a7220 */ /* 0x000fe20000410000 */
[C---:B------:R-:W-:Y:S01]  /*ffc0*/  IMAD.U32 R4, R34.reuse, 0x10000, RZ ;  /* 0x0001000022047824 */ /* 0x040fe200078e00ff */
[----:B------:R-:W-:Y:S01]  /*ffd0*/  LOP3.LUT R34, R34, 0xffff0000, RZ, 0xc0, !PT ;  /* 0xffff000022227812 */ /* 0x000fe200078ec0ff */
[----:B------:R-:W-:-:S02]  /*ffe0*/  IMAD.U32 R44, R6, 0x10000, RZ ;  /* 0x00010000062c7824 */ /* 0x000fc400078e00ff */
[-C--:B------:R-:W-:Y:S01]  /*fff0*/  FFMA.FTZ R36, R59, R43.reuse, -R36 ;  /* 0x0000002b3b247223 */ /* 0x080fe20000010824 */
[----:B------:R-:W-:Y:S01]  /*10000*/  FFMA.FTZ R42, R61, R43, R42 ;  /* 0x0000002b3d2a7223 */ /* 0x000fe2000001002a */
[----:B------:R-:W-:Y:S01]  /*10010*/  LOP3.LUT R6, R6, 0xffff0000, RZ, 0xc0, !PT ;  /* 0xffff000006067812 */ /* 0x000fe200078ec0ff */
[----:B------:R-:W-:Y:S01]  /*10020*/  FMUL.FTZ R43, R46, R48 ;  /* 0x000000302e2b7220 */ /* 0x000fe20000410000 */
[----:B------:R-:W-:Y:S02]  /*10030*/  IMAD.U32 R61, R39, 0x10000, RZ ;  /* 0x00010000273d7824 */ /* 0x000fe400078e00ff */
[-C--:B------:R-:W-:Y:S01]  /*10040*/  FMUL.FTZ R55, R38, R10.reuse ;  /* 0x0000000a26377220 */ /* 0x080fe20000410000 */
[----:B------:R-:W-:Y:S01]  /*10050*/  FMUL.FTZ R57, R34, R10 ;  /* 0x0000000a22397220 */ /* 0x000fe20000410000 */
[----:B------:R-:W-:Y:S02]  /*10060*/  IMAD.U32 R59, R35, 0x10000, RZ ;  /* 0x00010000233b7824 */ /* 0x000fe400078e00ff */
[C---:B------:R-:W-:Y:S01]  /*10070*/  FMUL.FTZ R47, R4.reuse, R48 ;  /* 0x00000030042f7220 */ /* 0x040fe20000410000 */
[----:B------:R-:W-:Y:S01]  /*10080*/  FFMA.FTZ R43, R4, R44, -R43 ;  /* 0x0000002c042b7223 */ /* 0x000fe2000001082b */
[----:B------:R-:W-:-:S02]  /*10090*/  IMAD.U32 R45, R7, 0x10000, RZ ;  /* 0x00010000072d7824 */ /* 0x000fc400078e00ff */
[-C--:B------:R-:W-:Y:S01]  /*100a0*/  FMUL.FTZ R4, R61, R49.reuse ;  /* 0x000000313d047220 */ /* 0x080fe20000410000 */
[-C--:B------:R-:W-:Y:S01]  /*100b0*/  FFMA.FTZ R34, R34, R6.reuse, -R55 ;  /* 0x0000000622227223 */ /* 0x080fe20000010837 */
[----:B------:R-:W-:Y:S01]  /*100c0*/  FFMA.FTZ R57, R38, R6, R57 ;  /* 0x0000000626397223 */ /* 0x000fe20000010039 */
[----:B------:R-:W-:Y:S01]  /*100d0*/  FMUL.FTZ R6, R59, R49 ;  /* 0x000000313b067220 */ /* 0x000fe20000410000 */
[----:B------:R-:W-:Y:S01]  /*100e0*/  LOP3.LUT R39, R39, 0xffff0000, RZ, 0xc0, !PT ;  /* 0xffff000027277812 */ /* 0x000fe200078ec0ff */
[-C--:B------:R-:W-:Y:S01]  /*100f0*/  FFMA.FTZ R38, R59, R45.reuse, -R4 ;  /* 0x0000002d3b267223 */ /* 0x080fe20000010804 */
[----:B------:R-:W-:Y:S01]  /*10100*/  LOP3.LUT R35, R35, 0xffff0000, RZ, 0xc0, !PT ;  /* 0xffff000023237812 */ /* 0x000fe200078ec0ff */
[----:B------:R-:W-:Y:S01]  /*10110*/  FFMA.FTZ R10, R46, R44, R47 ;  /* 0x0000002c2e0a7223 */ /* 0x000fe2000001002f */
[----:B------:R-:W-:Y:S01]  /*10120*/  LOP3.LUT R7, R7, 0xffff0000, RZ, 0xc0, !PT ;  /* 0xffff000007077812 */ /* 0x000fe200078ec0ff */
[----:B------:R-:W-:Y:S01]  /*10130*/  FFMA.FTZ R45, R61, R45, R6 ;  /* 0x0000002d3d2d7223 */ /* 0x000fe20000010006 */
[-C--:B------:R-:W-:Y:S01]  /*10140*/  FMUL.FTZ R4, R37, R9.reuse ;  /* 0x0000000925047220 */ /* 0x080fe20000410000 */
[----:B------:R-:W-:Y:S01]  /*10150*/  FMUL.FTZ R6, R33, R9 ;  /* 0x0000000921067220 */ /* 0x000fe20000410000 */
[-C--:B------:R-:W-:Y:S01]  /*10160*/  FMUL.FTZ R44, R39, R11.reuse ;  /* 0x0000000b272c7220 */ /* 0x080fe20000410000 */
        /* <DEDUP_REMOVED lines=15> */
.L_x_4221:
[----:B------:R-:W-:Y:S05]  /*10260*/  BSYNC B1 ;  /* 0x0000000000017941 */ /* 0x000fea0003800000 */
.L_x_4220:
[----:B------:R-:W-:Y:S04]  /*10270*/  BSSY B1, `(.L_x_4222) ;  /* 0x0000059000017945 */ /* 0x000fe80003800000 */
[----:B------:R-:W-:Y:S05]  /*10280*/  @P1 BRA `(.L_x_4223) ;  /* 0x00000004005c1947 */ /* 0x000fea0003800000 */
[----:B------:R-:W2:Y:S01]  /*10290*/  LDL R50, [R1+0x78] ;  /* 0x0000780001327983 */ /* 0x000ea20000100800 */
[----:B0-----:R-:W-:Y:S01]  /*102a0*/  LEA.HI R4, R40, R234, RZ, 0x1d ;  /* 0x000000ea28047211 */ /* 0x001fe200078fe8ff */
        /* <DEDUP_REMOVED lines=10> */
[C---:B------:R-:W-:Y:S01]  /*10350*/  IMAD.U32 R49, R30.reuse, 0x10000, RZ ;  /* 0x000100001e317824 */ /* 0x040fe200078e00ff */
[----:B------:R-:W-:Y:S01]  /*10360*/  LOP3.LUT R30, R30, 0xffff0000, RZ, 0xc0, !PT ;  /* 0xffff00001e1e7812 */ /* 0x000fe200078ec0ff */
[----:B------:R-:W-:Y:S01]  /*10370*/  IMAD.SHL.U32 R7, R7, 0x400, RZ ;  /* 0x0000040007077824 */ /* 0x000fe200078e00ff */
[----:B------:R-:W-:Y:S01]  /*10380*/  LOP3.LUT R5, R4, R56, RZ, 0x3c, !PT ;  /* 0x0000003804057212 */ /* 0x000fe200078e3cff */
[C---:B------:R-:W-:Y:S01]  /*10390*/  IMAD.U32 R47, R26.reuse, 0x10000, RZ ;  /* 0x000100001a2f7824 */ /* 0x040fe200078e00ff */
[----:B------:R-:W-:-:S02]  /*103a0*/  LOP3.LUT R26, R26, 0xffff0000, RZ, 0xc0, !PT ;  /* 0xffff00001a1a7812 */ /* 0x000fc400078ec0ff */
[----:B------:R-:W-:Y:S02]  /*103b0*/  LOP3.LUT R7, R7, 0x7fffe000, RZ, 0xc0, !PT ;  /* 0x7fffe00007077812 */ /* 0x000fe400078ec0ff */
[----:B------:R-:W-:Y:S02]  /*103c0*/  LOP3.LUT R29, R29, 0xffff0000, RZ, 0xc0, !PT ;  /* 0xffff00001d1d7812 */ /* 0x000fe400078ec0ff */
[----:B------:R-:W-:Y:S02]  /*103d0*/  IADD3 R9, R5, R7, R216 ;  /* 0x0000000705097210 */ /* 0x000fe40007ffe0d8 */
[----:B------:R-:W-:-:S03]  /*103e0*/  LOP3.LUT R25, R25, 0xffff0000, RZ, 0xc0, !PT ;  /* 0xffff000019197812 */ /* 0x000fc600078ec0ff */
        /* <DEDUP_REMOVED lines=20> */
[C---:B------:R-:W-:Y:S01]  /*10530*/  FMUL.FTZ R33, R24.reuse, R8 ;  /* 0x0000000818217220 */ /* 0x040fe20000410000 */
[----:B------:R-:W-:Y:S01]  /*10540*/  FFMA.FTZ R37, R24, R4, -R37 ;  /* 0x0000000418257223 */ /* 0x000fe20000010825 */
[-C--:B------:R-:W-:Y:S01]  /*10550*/  FMUL.FTZ R43, R48, R38.reuse ;  /* 0x00000026302b7220 */ /* 0x080fe20000410000 */
[----:B------:R-:W-:Y:S01]  /*10560*/  FMUL.FTZ R45, R44, R38 ;  /* 0x000000262c2d7220 */ /* 0x000fe20000410000 */
[----:B------:R-:W-:Y:S01]  /*10570*/  FFMA.FTZ R33, R46, R4, R33 ;  /* 0x000000042e217223 */ /* 0x000fe20000010021 */
[----:B------:R-:W-:-:S02]  /*10580*/  IMAD.U32 R35, R6, 0x10000, RZ ;  /* 0x0001000006237824 */ /* 0x000fc400078e00ff */
[-C--:B------:R-:W-:Y:S01]  /*10590*/  FMUL.FTZ R4, R49, R39.reuse ;  /* 0x0000002731047220 */ /* 0x080fe20000410000 */
[-C--:B------:R-:W-:Y:S01]  /*105a0*/  FFMA.FTZ R43, R44, R34.reuse, -R43 ;  /* 0x000000222c2b7223 */ /* 0x080fe2000001082b */
[----:B------:R-:W-:Y:S01]  /*105b0*/  FFMA.FTZ R45, R48, R34, R45 ;  /* 0x00000022302d7223 */ /* 0x000fe2000001002d */
[C---:B------:R-:W-:Y:S01]  /*105c0*/  FMUL.FTZ R24, R47.reuse, R39 ;  /* 0x000000272f187220 */ /* 0x040fe20000410000 */
[-C--:B------:R-:W-:Y:S01]  /*105d0*/  FFMA.FTZ R8, R47, R35.reuse, -R4 ;  /* 0x000000232f087223 */ /* 0x080fe20000010804 */
[----:B------:R-:W-:Y:S02]  /*105e0*/  IMAD.U32 R34, R31, 0x10000, RZ ;  /* 0x000100001f227824 */ /* 0x000fe400078e00ff */
[-C--:B------:R-:W-:Y:S01]  /*105f0*/  FMUL.FTZ R39, R30, R10.reuse ;  /* 0x0000000a1e277220 */ /* 0x080fe20000410000 */
[----:B------:R-:W-:Y:S02]  /*10600*/  IMAD.U32 R4, R27, 0x10000, RZ ;  /* 0x000100001b047824 */ /* 0x000fe400078e00ff */
[----:B------:R-:W-:Y:S01]  /*10610*/  FMUL.FTZ R47, R26, R10 ;  /* 0x0000000a1a2f7220 */ /* 0x000fe20000410000 */
[----:B------:R-:W-:Y:S01]  /*10620*/  LOP3.LUT R6, R6, 0xffff0000, RZ, 0xc0, !PT ;  /* 0xffff000006067812 */ /* 0x000fe200078ec0ff */
[----:B------:R-:W-:Y:S01]  /*10630*/  FFMA.FTZ R10, R49, R35, R24 ;  /* 0x00000023310a7223 */ /* 0x000fe20000010018 */
[----:B------:R-:W-:-:S02]  /*10640*/  IMAD.U32 R36, R7, 0x10000, RZ ;  /* 0x0001000007247824 */ /* 0x000fc400078e00ff */
[-C--:B------:R-:W-:Y:S01]  /*10650*/  FMUL.FTZ R35, R34, R41.reuse ;  /* 0x0000002922237220 */ /* 0x080fe20000410000 */
[----:B------:R-:W-:Y:S01]  /*10660*/  LOP3.LUT R31, R31, 0xffff0000, RZ, 0xc0, !PT ;  /* 0xffff00001f1f7812 */ /* 0x000fe200078ec0ff */
[----:B------:R-:W-:Y:S01]  /*10670*/  FMUL.FTZ R41, R4, R41 ;  /* 0x0000002904297220 */ /* 0x000fe20000410000 */
[----:B------:R-:W-:Y:S01]  /*10680*/  LOP3.LUT R27, R27, 0xffff0000, RZ, 0xc0, !PT ;  /* 0xffff00001b1b7812 */ /* 0x000fe200078ec0ff */
[----:B------:R-:W-:Y:S01]  /*10690*/  FFMA.FTZ R47, R30, R6, R47 ;  /* 0x000000061e2f7223 */ /* 0x000fe2000001002f */
[----:B------:R-:W-:Y:S01]  /*106a0*/  LOP3.LUT R7, R7, 0xffff0000, RZ, 0xc0, !PT ;  /* 0xffff000007077812 */ /* 0x000fe200078ec0ff */
[----:B------:R-:W-:Y:S01]  /*106b0*/  FFMA.FTZ R35, R4, R36, -R35 ;  /* 0x0000002404237223 */ /* 0x000fe20000010823 */
[----:B------:R-:W-:Y:S01]  /*106c0*/  FFMA.FTZ R39, R26, R6, -R39 ;  /* 0x000000061a277223 */ /* 0x000fe20000010827 */
[----:B------:R-:W-:Y:S01]  /*106d0*/  FFMA.FTZ R41, R34, R36, R41 ;  /* 0x0000002422297223 */ /* 0x000fe20000010029 */
[----:B------:R-:W-:Y:S01]  /*106e0*/  FMUL.FTZ R4, R29, R9 ;  /* 0x000000091d047220 */ /* 0x000fe20000410000 */
        /* <DEDUP_REMOVED lines=17> */
.L_x_4223:
[----:B------:R-:W-:Y:S05]  /*10800*/  BSYNC B1 ;  /* 0x0000000000017941 */ /* 0x000fea0003800000 */
.L_x_4222:
[----:B------:R-:W-:Y:S05]  /*10810*/  @P2 BRA `(.L_x_4198) ;  /* 0x00000004005c2947 */ /* 0x000fea0003800000 */
[----:B0-----:R-:W2:Y:S01]  /*10820*/  LDL R41, [R1+0x74] ;  /* 0x0000740001297983 */ /* 0x001ea20000100800 */
        /* <DEDUP_REMOVED lines=45> */
[----:B------:R-:W-:-:S02]  /*10b00*/  IMAD.U32 R27, R6, 0x10000, RZ ;  /* 0x00010000061b7824 */ /* 0x000fc400078e00ff */
[-C--:B------:R-:W-:Y:S01]  /*10b10*/  FMUL.FTZ R0, R39, R31.reuse ;  /* 0x0000001f27007220 */ /* 0x080fe20000410000 */
[----:B------:R-:W-:Y:S01]  /*10b20*/  FFMA.FTZ R25, R38, R4, R25 ;  /* 0x0000000426197223 */ /* 0x000fe20000010019 */
        /* <DEDUP_REMOVED lines=15> */
[-C--:B------:R-:W-:Y:S01]  /*10c20*/  FFMA.FTZ R31, R12, R6.reuse, -R31 ;  /* 0x000000060c1f7223 */ /* 0x080fe2000001081f */
[----:B------:R-:W-:Y:S01]  /*10c30*/  LOP3.LUT R7, R7, 0xffff0000, RZ, 0xc0, !PT ;  /* 0xffff000007077812 */ /* 0x000fe200078ec0ff */
[----:B------:R-:W-:Y:S01]  /*10c40*/  FFMA.FTZ R37, R20, R6, R37 ;  /* 0x0000000614257223 */ /* 0x000fe20000010025 */
[-C--:B------:R-:W-:Y:S01]  /*10c50*/  FFMA.FTZ R27, R0, R28.reuse, -R27 ;  /* 0x0000001c001b7223 */ /* 0x080fe2000001081b */
        /* <DEDUP_REMOVED lines=19> */
.L_x_4198:
[----:B------:R-:W-:Y:S05]  /*10d90*/  BSYNC B0 ;  /* 0x0000000000007941 */ /* 0x000fea0003800000 */
.L_x_4179:
[----:B------:R-:W-:Y:S01]  /*10da0*/  @!PT LDS RZ, [RZ] ;  /* 0x00000000fffff984 */ /* 0x000fe20000000800 */
[----:B------:R-:W-:Y:S01]  /*10db0*/  @!PT LDS RZ, [RZ] ;  /* 0x00000000fffff984 */ /* 0x000fe20000000800 */
[----:B------:R-:W-:Y:S01]  /*10dc0*/  @!PT LDS RZ, [RZ] ;  /* 0x00000000fffff984 */ /* 0x000fe20000000800 */
[----:B------:R-:W-:Y:S01]  /*10dd0*/  @!PT LDS RZ, [RZ] ;  /* 0x00000000fffff984 */ /* 0x000fe20000000800 */
[----:B------:R5:W-:Y:S06]  /*10de0*/  MEMBAR.ALL.CTA ;  /* 0x0000000000007992 */ /* 0x000bec0000008000 */
[----:B-----5:R-:W5:Y:S01]  /*10df0*/  FENCE.VIEW.ASYNC.S ;  /* 0x00000000000073c6 */ /* 0x020f620000000000 */
[----:B------:R-:W-:Y:S05]  /*10e00*/  WARPSYNC.ALL ;  /* 0x0000000000007948 */ /* 0x000fea0003800000 */
[----:B-----5:R-:W-:Y:S06]  /*10e10*/  BAR.SYNC.DEFER_BLOCKING 0xd, 0x100 ;  /* 0x0344000000007b1d */ /* 0x020fec0000010000 */
.L_x_4177:
[----:B------:R-:W5:Y:S02]  /*10e20*/  LDL R0, [R1+0x1c] ;  /* 0x00001c0001007983 */ /* 0x000f640000100800 */
[----:B-----5:R-:W-:-:S13]  /*10e30*/  R2UR UR4, R0 ;  /* 0x00000000000472ca */ /* 0x020fda00000e0000 */
[----:B------:R-:W-:-:S05]  /*10e40*/  IMAD.U32 R0, RZ, RZ, UR4 ;  /* 0x00000004ff007e24 */ /* 0x000fca000f8e00ff */
[----:B------:R-:W-:-:S13]  /*10e50*/  ISETP.NE.AND P0, PT, R0, 0x3, PT ;  /* 0x000000030000780c */ /* 0x000fda0003f05270 */
[----:B------:R-:W-:Y:S05]  /*10e60*/  @!P0 BRA `(.L_x_4224) ;  /* 0x0000000000048947 */ /* 0x000fea0003800000 */
[----:B------:R-:W-:Y:S01]  /*10e70*/  BPT.TRAP 0x1 ;  /* 0x000000040000795c */ /* 0x000fe20000300000 */
.L_x_4224:
[----:B01234-:R-:W-:Y:S01]  /*10e80*/  IMAD R6, R215, 0x8, R16 ;  /* 0x00000008d7067824 */ /* 0x01ffe200078e0210 */
[----:B------:R-:W-:-:S04]  /*10e90*/  SHF.L.U32 R3, R217, 0x1f, RZ ;  /* 0x0000001fd9037819 */ /* 0x000fc800000006ff */
[----:B------:R0:W1:Y:S01]  /*10ea0*/  SYNCS.PHASECHK.TRANS64.TRYWAIT P2, [R6+URZ+0x36830], R3 ;  /* 0x03683003060075a7 */ /* 0x000062000804017f */
[----:B------:R-:W-:Y:S05]  /*10eb0*/  @!P0 BRA `(.L_x_4225) ;  /* 0x0000000000048947 */ /* 0x000fea0003800000 */
[----:B------:R-:W-:Y:S01]  /*10ec0*/  BPT.TRAP 0x1 ;  /* 0x000000040000795c */ /* 0x000fe20000300000 */
.L_x_4225:
[----:B------:R-:W2:Y:S01]  /*10ed0*/  S2R R0, SR_TID.X ;  /* 0x0000000000007919 */ /* 0x000ea20000002100 */
[----:B------:R-:W-:Y:S01]  /*10ee0*/  IMAD.MOV.U32 R119, RZ, RZ, RZ ;  /* 0x000000ffff777224 */ /* 0x000fe200078e00ff */
[----:B--2---:R-:W-:-:S04]  /*10ef0*/  LOP3.LUT R0, R0, 0x7f, RZ, 0xc0, !PT ;  /* 0x0000007f00007812 */ /* 0x004fc800078ec0ff */
[----:B------:R-:W-:Y:S01]  /*10f00*/  ISETP.NE.AND P1, PT, R0, RZ, PT ;  /* 0x000000ff0000720c */ /* 0x000fe20003f25270 */
[----:B-1----:R-:W-:-:S12]  /*10f10*/  @P2 BRA `(.L_x_4226) ;  /* 0x0000000000082947 */ /* 0x002fd80003800000 */
[----:B------:R-:W1:Y:S02]  /*10f20*/  SYNCS.PHASECHK.TRANS64.TRYWAIT P2, [R6+URZ+0x36830], R3 ;  /* 0x03683003060075a7 */ /* 0x000e64000804017f */
[----:B-1----:R-:W-:Y:S05]  /*10f30*/  @!P2 BRA `(.L_x_4227) ;  /* 0x0000015c0008a947 */ /* 0x002fea0003800000 */
.L_x_4226:
[----:B------:R-:W-:Y:S05]  /*10f40*/  WARPSYNC.ALL ;  /* 0x0000000000007948 */ /* 0x000fea0003800000 */
[----:B------:R-:W-:Y:S01]  /*10f50*/  VIADD R0, R16, 0x21400 ;  /* 0x0002140010007836 */ /* 0x000fe20000000000 */
[----:B------:R-:W-:Y:S01]  /*10f60*/  R2UR UR20, R2 ;  /* 0x00000000021472ca */ /* 0x000fe200000e0000 */
[----:B01----:R-:W-:Y:S01]  /*10f70*/  IMAD.MOV.U32 R3, RZ, RZ, 0x40000040 ;  /* 0x40000040ff037424 */ /* 0x003fe200078e00ff */
[----:B------:R-:W-:Y:S01]  /*10f80*/  WARPGROUP.ARRIVE ;  /* 0x00000000000079c5 */ /* 0x000fe20000000000 */
[----:B------:R-:W-:Y:S01]  /*10f90*/  UMOV UR5, 0x40000040 ;  /* 0x4000004000057882 */ /* 0x000fe20000000000 */
[----:B------:R-:W-:Y:S01]  /*10fa0*/  SHF.R.U32.HI R0, RZ, 0x4, R0 ;  /* 0x00000004ff007819 */ /* 0x000fe20000011600 */
[----:B------:R-:W-:Y:S01]  /*10fb0*/  IMAD.MOV.U32 R5, RZ, RZ, 0x40000040 ;  /* 0x40000040ff057424 */ /* 0x000fe200078e00ff */
[----:B------:R-:W-:Y:S01]  /*10fc0*/  R2UR UR7, R3 ;  /* 0x00000000030772ca */ /* 0x000fe200000e0000 */
[----:B------:R-:W-:Y:S01]  /*10fd0*/  UMOV UR23, UR5 ;  /* 0x0000000500177c82 */ /* 0x000fe20008000000 */
[----:B------:R-:W-:Y:S01]  /*10fe0*/  LOP3.LUT R0, R0, 0x3fff, RZ, 0xc0, !PT ;  /* 0x00003fff00007812 */ /* 0x000fe200078ec0ff */
[----:B------:R-:W-:Y:S01]  /*10ff0*/  IMAD.U32 R21, RZ, RZ, UR5 ;  /* 0x00000005ff157e24 */ /* 0x000fe2000f8e00ff */
[----:B------:R-:W-:Y:S01]  /*11000*/  UMOV UR9, UR23 ;  /* 0x0000001700097c82 */ /* 0x000fe20008000000 */
[----:B------:R-:W-:Y:S01]  /*11010*/  IMAD.MOV.U32 R9, RZ, RZ, 0x40000040 ;  /* 0x40000040ff097424 */ /* 0x000fe200078e00ff */
[----:B------:R-:W-:Y:S01]  /*11020*/  LOP3.LUT R218, R0, 0x10000, RZ, 0xfc, !PT ;  /* 0x0001000000da7812 */ /* 0x000fe200078efcff */
[----:B------:R-:W-:Y:S01]  /*11030*/  ULOP3.LUT UR20, UR20, 0x10000, URZ, 0xfc, !UPT ;  /* 0x0001000014147892 */ /* 0x000fe2000f8efc3f */
[----:B------:R-:W-:Y:S01]  /*11040*/  IMAD.MOV.U32 R11, RZ, RZ, 0x40000040 ;  /* 0x40000040ff0b7424 */ /* 0x000fe200078e00ff */
[----:B------:R-:W-:Y:S01]  /*11050*/  UMOV UR13, UR23 ;  /* 0x00000017000d7c82 */ /* 0x000fe20008000000 */
[----:B------:R-:W-:Y:S01]  /*11060*/  R2UR UR15, R9 ;  /* 0x00000000090f72ca */ /* 0x000fe200000e0000 */
[----:B------:R-:W-:Y:S01]  /*11070*/  IMAD R2, R215, 0xa80, R218 ;  /* 0x00000a80d7027824 */ /* 0x000fe200078e02da */
[----:B------:R-:W-:Y:S01]  /*11080*/  UMOV UR17, UR23 ;  /* 0x0000001700117c82 */ /* 0x000fe20008000000 */
[----:B------:R-:W-:Y:S01]  /*11090*/  IMAD.MOV.U32 R9, RZ, RZ, 0x40000040 ;  /* 0x40000040ff097424 */ /* 0x000fe200078e00ff */
[----:B------:R-:W-:Y:S01]  /*110a0*/  UMOV UR4, UR20 ;  /* 0x0000001400047c82 */ /* 0x000fe20008000000 */
[C---:B------:R-:W-:Y:S01]  /*110b0*/  VIADD R4, R2.reuse, 0x80 ;  /* 0x0000008002047836 */ /* 0x040fe20000000000 */
[C---:B------:R-:W-:Y:S01]  /*110c0*/  R2UR UR6, R2.reuse ;  /* 0x00000000020672ca */ /* 0x040fe200000e0000 */
[----:B------:R-:W-:Y:S01]  /*110d0*/  UMOV UR22, UR4 ;  /* 0x0000000400167c82 */ /* 0x000fe20008000000 */
[----:B------:R-:W-:Y:S01]  /*110e0*/  IMAD.U32 R20, RZ, RZ, UR4 ;  /* 0x00000004ff147e24 */ /* 0x000fe2000f8e00ff */
[----:B------:R-:W-:Y:S01]  /*110f0*/  UMOV UR8, UR22 ;  /* 0x0000001600087c82 */ /* 0x000fe20008000000 */
[C---:B------:R-:W-:Y:S01]  /*11100*/  VIADD R8, R2.reuse, 0x180 ;  /* 0x0000018002087836 */ /* 0x040fe20000000000 */
[----:B------:R-:W-:Y:S01]  /*11110*/  UMOV UR12, UR22 ;  /* 0x00000016000c7c82 */ /* 0x000fe20008000000 */
[----:B------:R-:W-:Y:S01]  /*11120*/  UMOV UR16, UR22 ;  /* 0x0000001600107c82 */ /* 0x000fe20008000000 */
[----:B------:R-:W-:Y:S01]  /*11130*/  VIADD R10, R2, 0x280 ;  /* 0x00000280020a7836 */ /* 0x000fe20000000000 */
[----:B------:R-:W-:Y:S01]  /*11140*/  R2UR UR27, R9 ;  /* 0x00000000091b72ca */ /* 0x000fe200000e0000 */
[----:B------:R-:W-:Y:S01]  /*11150*/  UMOV UR25, 0x40000040 ;  /* 0x4000004000197882 */ /* 0x000fe20000000000 */
[----:B------:R-:W-:Y:S01]  /*11160*/  R2UR UR14, R8 ;  /* 0x00000000080e72ca */ /* 0x000fe200000e0000 */
[----:B------:R-:W-:Y:S01]  /*11170*/  VIADD R8, R2, 0x2 ;  /* 0x0000000202087836 */ /* 0x000fe20000000000 */
[----:B------:R0:W-:Y:S01]  /*11180*/  STL.64 [R1], R20 ;  /* 0x0000001401007387 */ /* 0x0001e20000100a00 */
[----:B------:R-:W-:Y:S01]  /*11190*/  HGMMA.64x16x16.F32.BF16 R72, gdesc[UR4], RZ, !UPT, gsb0 ;  /* 0x00200000044879f0 */ /* 0x000fe2000c0018ff */
[----:B------:R-:W-:Y:S01]  /*111a0*/  R2UR UR6, R4 ;  /* 0x00000000040672ca */ /* 0x000fe200000e0000 */
[----:B------:R-:W-:Y:S01]  /*111b0*/  UMOV UR4, UR22 ;  /* 0x0000001600047c82 */ /* 0x000fe20008000000 */
[----:B------:R-:W-:Y:S01]  /*111c0*/  R2UR UR7, R5 ;  /* 0x00000000050772ca */ /* 0x000fe200000e0000 */
[----:B------:R-:W-:Y:S01]  /*111d0*/  UMOV UR5, UR23 ;  /* 0x0000001700057c82 */ /* 0x000fe20008000000 */
[----:B------:R-:W-:Y:S01]  /*111e0*/  VIADD R4, R2, 0x100 ;  /* 0x0000010002047836 */ /* 0x000fe20000000000 */
[----:B------:R-:W-:Y:S01]  /*111f0*/  R2UR UR26, R8 ;  /* 0x00000000081a72ca */ /* 0x000fe200000e0000 */
[----:B------:R-:W-:Y:S01]  /*11200*/  IMAD.MOV.U32 R5, RZ, RZ, 0x40000040 ;  /* 0x40000040ff057424 */ /* 0x000fe200078e00ff */
[----:B------:R-:W-:Y:S01]  /*11210*/  P2R R14, PR, RZ, 0x2 ;  /* 0x00000002ff0e7803 */ /* 0x000fe20000000000 */
[----:B------:R-:W-:Y:S01]  /*11220*/  VIADD R8, R2, 0x182 ;  /* 0x0000018202087836 */ /* 0x000fe20000000000 */
[----:B------:R-:W-:Y:S01]  /*11230*/  R2UR UR10, R4 ;  /* 0x00000000040a72ca */ /* 0x000fe200000e0000 */
[----:B------:R-:W-:Y:S01]  /*11240*/  VIADD R4, R2, 0x200 ;  /* 0x0000020002047836 */ /* 0x000fe20000000000 */
[----:B------:R-:W-:Y:S01]  /*11250*/  R2UR UR11, R5 ;  /* 0x00000000050b72ca */ /* 0x000fe200000e0000 */
[----:B------:R-:W-:Y:S01]  /*11260*/  IMAD.MOV.U32 R5, RZ, RZ, 0x40000040 ;  /* 0x40000040ff057424 */ /* 0x000fe200078e00ff */
[----:B------:R-:W-:Y:S01]  /*11270*/  P2R R12, PR, RZ, 0x1 ;  /* 0x00000001ff0c7803 */ /* 0x000fe20000000000 */
[----:B------:R-:W-:Y:S01]  /*11280*/  IMAD.MOV.U32 R9, RZ, RZ, 0x40000040 ;  /* 0x40000040ff097424 */ /* 0x000fe200078e00ff */
[----:B------:R-:W-:Y:S01]  /*11290*/  R2UR UR18, R4 ;  /* 0x00000000041272ca */ /* 0x000fe200000e0000 */
[----:B------:R-:W-:Y:S01]  /*112a0*/  VIADD R4, R2, 0x300 ;  /* 0x0000030002047836 */ /* 0x000fe20000000000 */
[----:B------:R-:W-:Y:S01]  /*112b0*/  R2UR UR19, R5 ;  /* 0x00000000051372ca */ /* 0x000fe200000e0000 */
[----:B------:R-:W-:-:S02]  /*112c0*/  IMAD.MOV.U32 R5, RZ, RZ, 0x40000040 ;  /* 0x40000040ff057424 */ /* 0x000fc400078e00ff */
[----:B0-----:R-:W-:Y:S01]  /*112d0*/  IMAD.U32 R21, RZ, RZ, UR25 ;  /* 0x00000019ff157e24 */ /* 0x001fe2000f8e00ff */
        /* <DEDUP_REMOVED lines=16> */
[----:B------:R-:W-:Y:S01]  /*113e0*/  VIADD R4, R2, 0x82 ;  /* 0x0000008202047836 */ /* 0x000fe20000000000 */
[----:B------:R-:W-:Y:S01]  /*113f0*/  UMOV UR23, UR25 ;  /* 0x0000001900177c82 */ /* 0x000fe20008000000 */
[----:B------:R-:W-:Y:S01]  /*11400*/  IMAD.MOV.U32 R5, RZ, RZ, 0x40000040 ;  /* 0x40000040ff057424 */ /* 0x000fe200078e00ff */
[----:B------:R-:W-:Y:S02]  /*11410*/  WARPGROUP.DEPBAR.LE gsb0, 0x0 ;  /* 0x00008000000079c5 */ /* 0x000fe40000010000 */
[----:B------:R-:W-:-:S06]  /*11420*/  WARPGROUP.ARRIVE ;  /* 0x00000000000079c5 */ /* 0x000fcc0000000000 */
[----:B------:R-:W-:Y:S01]  /*11430*/  HGMMA.64x16x16.F32.BF16 R48, gdesc[UR12], RZ, !UPT, gsb0 ;  /* 0x002000000c3079f0 */ /* 0x000fe2000c0018ff */
[----:B------:R-:W-:Y:S01]  /*11440*/  UIADD3 UR12, UR20, 0x2, URZ ;  /* 0x00000002140c7890 */ /* 0x000fe2000fffe03f */
[----:B------:R-:W-:-:S06]  /*11450*/  UMOV UR13, UR23 ;  /* 0x00000017000d7c82 */ /* 0x000fcc0008000000 */
[----:B------:R-:W-:Y:S02]  /*11460*/  UMOV UR24, UR12 ;  /* 0x0000000c00187c82 */ /* 0x000fe40008000000 */
[----:B------:R-:W-:Y:S01]  /*11470*/  UMOV UR22, UR24 ;  /* 0x0000001800167c82 */ /* 0x000fe20008000000 */
[----:B------:R-:W-:Y:S01]  /*11480*/  IMAD.U32 R20, RZ, RZ, UR24 ;  /* 0x00000018ff147e24 */ /* 0x000fe2000f8e00ff */
[----:B------:R-:W-:-:S04]  /*11490*/  UMOV UR12, UR22 ;  /* 0x00000016000c7c82 */ /* 0x000fc80008000000 */
[----:B------:R0:W-:Y:S01]  /*114a0*/  STL.64 [R1+0x48], R20 ;  /* 0x0000481401007387 */ /* 0x0001e20000100a00 */
        /* <DEDUP_REMOVED lines=35> */
[----:B------:R-:W-:Y:S01]  /*116e0*/  UMOV UR25, 0x40000040 ;  /* 0x4000004000197882 */ /* 0x000fe20000000000 */
[----:B------:R-:W-:Y:S01]  /*116f0*/  R2UR UR27, R9 ;  /* 0x00000000091b72ca */ /* 0x000fe200000e0000 */
[----:B------:R-:W-:Y:S02]  /*11700*/  VIADD R8, R2, 0x184 ;  /* 0x0000018402087836 */ /* 0x000fe40000000000 */
[----:B------:R-:W-:Y:S02]  /*11710*/  IMAD.MOV.U32 R9, RZ, RZ, 0x40000040 ;  /* 0x40000040ff097424 */ /* 0x000fe400078e00ff */
        /* <DEDUP_REMOVED lines=22> */
[----:B------:R-:W-:Y:S01]  /*11880*/  HGMMA.64x16x16.F32.BF16 R48, gdesc[UR16], R48, gsb0 ;  /* 0x00200000103079f0 */ /* 0x000fe20008001830 */
[----:B------:R-:W-:Y:S01]  /*11890*/  R2UR UR18, R8 ;  /* 0x00000000081272ca */ /* 0x000fe200000e0000 */
[----:B------:R-:W-:Y:S01]  /*118a0*/  UMOV UR17, UR23 ;  /* 0x0000001700117c82 */ /* 0x000fe20008000000 */
[----:B------:R-:W-:Y:S01]  /*118b0*/  R2UR UR19, R9 ;  /* 0x00000000091372ca */ /* 0x000fe200000e0000 */
        /* <DEDUP_REMOVED lines=14> */
[----:B------:R-:W-:Y:S01]  /*119a0*/  UMOV UR4, UR22 ;  /* 0x0000001600047c82 */ /* 0x000fe20008000000 */
[----:B------:R-:W-:-:S03]  /*119b0*/  UMOV UR16, UR22 ;  /* 0x0000001600107c82 */ /* 0x000fc60008000000 */
        /* <DEDUP_REMOVED lines=206> */
[----:B------:R-:W-:Y:S01]  /*126a0*/  UMOV UR16, UR22 ;  /* 0x0000001600107c82 */ /* 0x000fe20008000000 */
[----:B------:R-:W-:Y:S01]  /*126b0*/  UIADD3 UR52, UR20, 0x406, URZ ;  /* 0x0000040614347890 */ /* 0x000fe2000fffe03f */
[----:B------:R-:W-:Y:S01]  /*126c0*/  UMOV UR53, 0x40000040 ;  /* 0x4000004000357882 */ /* 0x000fe20000000000 */
[----:B------:R-:W-:Y:S01]  /*126d0*/  UIADD3 UR48, UR20, 0x800, URZ ;  /* 0x0000080014307890 */ /* 0x000fe2000fffe03f */
[----:B------:R0:W-:Y:S01]  /*126e0*/  STL.64 [R1+0x28], R20 ;  /* 0x0000281401007387 */ /* 0x0001e20000100a00 */
[----:B------:R-:W-:Y:S01]  /*126f0*/  UMOV UR49, 0x40000040 ;  /* 0x4000004000317882 */ /* 0x000fe20000000000 */
[----:B------:R-:W-:Y:S01]  /*12700*/  UIADD3 UR44, UR20, 0x802, URZ ;  /* 0x00000802142c7890 */ /* 0x000fe2000fffe03f */
[----:B------:R-:W-:Y:S01]  /*12710*/  UMOV UR45, 0x40000040 ;  /* 0x40000040002d7882 */ /* 0x000fe20000000000 */
[----:B------:R-:W-:Y:S01]  /*12720*/  UIADD3 UR40, UR20, 0x804, URZ ;  /* 0x0000080414287890 */ /* 0x000fe2000fffe03f */
[----:B------:R-:W2:Y:S01]  /*12730*/  LDL R0, [R1+0x90] ;  /* 0x0000900001007983 */ /* 0x000ea20000100800 */
[----:B------:R-:W-:-:S02]  /*12740*/  WARPGROUP.DEPBAR.LE gsb0, 0x0 ;  /* 0x00008000000079c5 */ /* 0x000fc40000010000 */
        /* <DEDUP_REMOVED lines=21> */
[----:B------:R-:W-:Y:S02]  /*128a0*/  WARPGROUP.DEPBAR.LE gsb0, 0x0 ;  /* 0x00008000000079c5 */ /* 0x000fe40000010000 */
[----:B------:R-:W-:Y:S01]  /*128b0*/  WARPGROUP.ARRIVE ;  /* 0x00000000000079c5 */ /* 0x000fe20000000000 */
[C---:B------:R-:W-:Y:S02]  /*128c0*/  VIADD R8, R2.reuse, 0x504 ;  /* 0x0000050402087836 */ /* 0x040fe40000000000 */
[----:B------:R-:W-:Y:S02]  /*128d0*/  VIADD R10, R2, 0x604 ;  /* 0x00000604020a7836 */ /* 0x000fe40000000000 */
[----:B------:R-:W-:Y:S01]  /*128e0*/  IMAD.MOV.U32 R11, RZ, RZ, 0x40000040 ;  /* 0x40000040ff0b7424 */ /* 0x000fe200078e00ff */
[----:B------:R-:W-:Y:S01]  /*128f0*/  HGMMA.64x16x16.F32.BF16 R64, gdesc[UR4], R64, gsb0 ;  /* 0x00200000044079f0 */ /* 0x000fe20008001840 */
[----:B------:R-:W-:Y:S01]  /*12900*/  R2UR UR6, R4 ;  /* 0x00000000040672ca */ /* 0x000fe200000e0000 */
[----:B------:R-:W-:Y:S01]  /*12910*/  UMOV UR4, UR22 ;  /* 0x0000001600047c82 */ /* 0x000fe20008000000 */
[----:B------:R-:W-:Y:S01]  /*12920*/  R2UR UR7, R5 ;  /* 0x00000000050772ca */ /* 0x000fe200000e0000 */
[----:B------:R-:W-:Y:S01]  /*12930*/  UMOV UR5, UR23 ;  /* 0x0000001700057c82 */ /* 0x000fe20008000000 */
[----:B------:R-:W-:-:S02]  /*12940*/  VIADD R4, R2, 0x682 ;  /* 0x0000068202047836 */ /* 0x000fc40000000000 */
[----:B------:R-:W-:Y:S01]  /*12950*/  IMAD.MOV.U32 R5, RZ, RZ, 0x40000040 ;  /* 0x40000040ff057424 */ /* 0x000fe200078e00ff */
[----:B------:R-:W-:Y:S01]  /*12960*/  UMOV UR41, 0x40000040 ;  /* 0x4000004000297882 */ /* 0x000fe20000000000 */
[----:B------:R-:W-:Y:S01]  /*12970*/  UIADD3 UR36, UR20, 0x806, URZ ;  /* 0x0000080614247890 */ /* 0x000fe2000fffe03f */
[----:B------:R-:W-:Y:S01]  /*12980*/  UMOV UR37, 0x40000040 ;  /* 0x4000004000257882 */ /* 0x000fe20000000000 */
        /* <DEDUP_REMOVED lines=10> */
[----:B------:R-:W-:Y:S02]  /*12a30*/  WARPGROUP.DEPBAR.LE gsb0, 0x0 ;  /* 0x00008000000079c5 */ /* 0x000fe40000010000 */
[----:B------:R-:W-:-:S06]  /*12a40*/  WARPGROUP.ARRIVE ;  /* 0x00000000000079c5 */ /* 0x000fcc0000000000 */
[----:B------:R-:W-:Y:S03]  /*12a50*/  HGMMA.64x16x16.F32.BF16 R48, gdesc[UR16], R48, gsb0 ;  /* 0x00200000103079f0 */ /* 0x000fe60008001830 */
[----:B------:R-:W-:Y:S02]  /*12a60*/  WARPGROUP.DEPBAR.LE gsb0, 0x0 ;  /* 0x00008000000079c5 */ /* 0x000fe40000010000 */
[----:B------:R-:W-:-:S06]  /*12a70*/  WARPGROUP.ARRIVE ;  /* 0x00000000000079c5 */ /* 0x000fcc0000000000 */
[----:B------:R-:W-:Y:S01]  /*12a80*/  HGMMA.64x16x16.F32.BF16 R40, gdesc[UR4], R40, gsb0 ;  /* 0x00200000042879f0 */ /* 0x000fe20008001828 */
[----:B------:R-:W-:-:S07]  /*12a90*/  UIADD3 UR4, UR20, 0x404, URZ ;  /* 0x0000040414047890 */ /* 0x000fce000fffe03f */
[----:B------:R-:W-:Y:S01]  /*12aa0*/  UMOV UR24, UR4 ;  /* 0x0000000400187c82 */ /* 0x000fe20008000000 */
[----:B------:R-:W-:Y:S02]  /*12ab0*/  WARPGROUP.DEPBAR.LE gsb0, 0x0 ;  /* 0x00008000000079c5 */ /* 0x000fe40000010000 */
[----:B------:R-:W-:Y:S01]  /*12ac0*/  WARPGROUP.ARRIVE ;  /* 0x00000000000079c5 */ /* 0x000fe20000000000 */
[----:B------:R-:W-:Y:S01]  /*12ad0*/  IMAD.MOV.U32 R5, RZ, RZ, 0x40000040 ;  /* 0x40000040ff057424 */ /* 0x000fe200078e00ff */
[----:B------:R-:W-:Y:S01]  /*12ae0*/  R2UR UR6, R4 ;  /* 0x00000000040672ca */ /* 0x000fe200000e0000 */
[----:B------:R-:W-:Y:S01]  /*12af0*/  UMOV UR22, UR24 ;  /* 0x0000001800167c82 */ /* 0x000fe20008000000 */
[----:B------:R-:W-:Y:S01]  /*12b00*/  UMOV UR23, UR25 ;  /* 0x0000001900177c82 */ /* 0x000fe20008000000 */
[----:B------:R-:W-:Y:S01]  /*12b10*/  IMAD.MOV.U32 R9, RZ, RZ, 0x40000040 ;  /* 0x40000040ff097424 */ /* 0x000fe200078e00ff */
[----:B------:R-:W-:Y:S01]  /*12b20*/  HGMMA.64x16x16.F32.BF16 R32, gdesc[UR8], R32, gsb0 ;  /* 0x00200000082079f0 */ /* 0x000fe20008001820 */
[----:B------:R-:W-:Y:S01]  /*12b30*/  R2UR UR18, R8 ;  /* 0x00000000081272ca */ /* 0x000fe200000e0000 */
[----:B------:R-:W-:Y:S01]  /*12b40*/  IMAD.U32 R20, RZ, RZ, UR24 ;  /* 0x00000018ff147e24 */ /* 0x000fe2000f8e00ff */
[----:B------:R-:W-:-:S02]  /*12b50*/  WARPGROUP.DEPBAR.LE gsb0, 0x0 ;  /* 0x00008000000079c5 */ /* 0x000fc40000010000 */
[----:B------:R-:W-:-:S06]  /*12b60*/  WARPGROUP.ARRIVE ;  /* 0x00000000000079c5 */ /* 0x000fcc0000000000 */
[----:B------:R-:W-:Y:S03]  /*12b70*/  HGMMA.64x16x16.F32.BF16 R24, gdesc[UR12], R24, gsb0 ;  /* 0x002000000c1879f0 */ /* 0x000fe60008001818 */
[----:B------:R-:W-:Y:S02]  /*12b80*/  WARPGROUP.DEPBAR.LE gsb0, 0x0 ;  /* 0x00008000000079c5 */ /* 0x000fe40000010000 */
[----:B------:R-:W-:-:S06]  /*12b90*/  WARPGROUP.ARRIVE ;  /* 0x00000000000079c5 */ /* 0x000fcc0000000000 */
[----:B------:R-:W-:Y:S01]  /*12ba0*/  HGMMA.64x16x16.F32.BF16 R72, gdesc[UR24], R72, gsb0 ;  /* 0x00200000184879f0 */ /* 0x000fe20008001848 */
[----:B------:R-:W-:Y:S01]  /*12bb0*/  R2UR UR7, R5 ;  /* 0x00000000050772ca */ /* 0x000fe200000e0000 */
[----:B------:R-:W-:Y:S01]  /*12bc0*/  UMOV UR4, UR22 ;  /* 0x0000001600047c82 */ /* 0x000fe20008000000 */
[----:B------:R-:W-:Y:S01]  /*12bd0*/  UMOV UR5, UR23 ;  /* 0x0000001700057c82 */ /* 0x000fe20008000000 */
[----:B------:R-:W-:Y:S01]  /*12be0*/  VIADD R4, R2, 0x484 ;  /* 0x0000048402047836 */ /* 0x000fe20000000000 */
[----:B------:R-:W-:Y:S02]  /*12bf0*/  WARPGROUP.DEPBAR.LE gsb0, 0x0 ;  /* 0x00008000000079c5 */ /* 0x000fe40000010000 */
[----:B------:R-:W-:-:S07]  /*12c00*/  WARPGROUP.ARRIVE ;  /* 0x00000000000079c5 */ /* 0x000fce0000000000 */
[----:B------:R-:W-:Y:S01]  /*12c10*/  HGMMA.64x16x16.F32.BF16 R64, gdesc[UR4], R64, gsb0 ;  /* 0x00200000044079f0 */ /* 0x000fe20008001840 */
[----:B------:R-:W-:Y:S01]  /*12c20*/  IMAD.MOV.U32 R5, RZ, RZ, 0x40000040 ;  /* 0x40000040ff057424 */ /* 0x000fe200078e00ff */
[----:B------:R-:W-:-:S04]  /*12c30*/  R2UR UR14, R4 ;  /* 0x00000000040e72ca */ /* 0x000fc800000e0000 */
[----:B------:R-:W-:Y:S01]  /*12c40*/  R2UR UR15, R5 ;  /* 0x00000000050f72ca */ /* 0x000fe200000e0000 */
[----:B------:R-:W-:Y:S01]  /*12c50*/  UMOV UR12, UR22 ;  /* 0x00000016000c7c82 */ /* 0x000fe20008000000 */
[----:B------:R-:W-:Y:S01]  /*12c60*/  UMOV UR13, UR23 ;  /* 0x00000017000d7c82 */ /* 0x000fe20008000000 */
[----:B------:R-:W-:Y:S02]  /*12c70*/  WARPGROUP.DEPBAR.LE gsb0, 0x0 ;  /* 0x00008000000079c5 */ /* 0x000fe40000010000 */
[----:B------:R-:W-:-:S08]  /*12c80*/  WARPGROUP.ARRIVE ;  /* 0x00000000000079c5 */ /* 0x000fd00000000000 */
        /* <DEDUP_REMOVED lines=325> */
[----:B--2---:R-:W-:-:S04]  /*140e0*/  IMAD.IADD R10, R0, 0x1, R153 ;  /* 0x00000001000a7824 */ /* 0x004fc800078e0299 */
[----:B------:R-:W-:-:S05]  /*140f0*/  IMAD R10, R155, -0x70, R10 ;  /* 0xffffff909b0a7824 */ /* 0x000fca00078e020a */
[C---:B------:R-:W-:Y:S02]  /*14100*/  ISETP.GT.AND P2, PT, R10.reuse, RZ, PT ;  /* 0x000000ff0a00720c */ /* 0x040fe40003f44270 */
[C---:B------:R-:W-:Y:S02]  /*14110*/  ISETP.GT.AND P3, PT, R10.reuse, 0x1, PT ;  /* 0x000000010a00780c */ /* 0x040fe40003f64270 */
[----:B------:R-:W-:Y:S02]  /*14120*/  ISETP.GT.AND P4, PT, R10, 0x8, PT ;  /* 0x000000080a00780c */ /* 0x000fe40003f84270 */
[----:B------:R-:W-:Y:S01]  /*14130*/  FSEL R89, R72, -INF , P2 ;  /* 0xff80000048597808 */ /* 0x000fe20001000000 */
[----:B------:R-:W-:Y:S02]  /*14140*/  WARPGROUP.DEPBAR.LE gsb0, 0x0 ;  /* 0x00008000000079c5 */ /* 0x000fe40000010000 */
[----:B------:R-:W-:-:S06]  /*14150*/  WARPGROUP.ARRIVE ;  /* 0x00000000000079c5 */ /* 0x000fcc0000000000 */
[----:B------:R-:W-:Y:S01]  /*14160*/  HGMMA.64x16x16.F32.BF16 R32, gdesc[UR8], R32, gsb0 ;  /* 0x00200000082079f0 */ /* 0x000fe20008001820 */
[----:B------:R-:W-:Y:S02]  /*14170*/  FSEL R8, R73, -INF , P3 ;  /* 0xff80000049087808 */ /* 0x000fe40001800000 */
[----:B------:R-:W-:Y:S02]  /*14180*/  ISETP.GT.AND P5, PT, R10, 0x9, PT ;  /* 0x000000090a00780c */ /* 0x000fe40003fa4270 */
[----:B------:R-:W-:Y:S02]  /*14190*/  FSEL R87, R76, -INF , P4 ;  /* 0xff8000004c577808 */ /* 0x000fe40002000000 */
[----:B------:R-:W-:Y:S02]  /*141a0*/  FMNMX.FTZ R0, R89, R8, !PT ;  /* 0x0000000859007209 */ /* 0x000fe40007810000 */
[----:B------:R-:W-:Y:S02]  /*141b0*/  FSEL R77, R77, -INF , P5 ;  /* 0xff8000004d4d7808 */ /* 0x000fe40002800000 */
[----:B------:R-:W-:-:S02]  /*141c0*/  ISETP.GT.AND P6, PT, R10, 0x10, PT ;  /* 0x000000100a00780c */ /* 0x000fc40003fc4270 */
[----:B------:R-:W-:Y:S02]  /*141d0*/  FMNMX.FTZ R0, R87, R0, !PT ;  /* 0x0000000057007209 */ /* 0x000fe40007810000 */
[----:B------:R-:W-:Y:S02]  /*141e0*/  FSEL R75, R75, -INF , P3 ;  /* 0xff8000004b4b7808 */ /* 0x000fe40001800000 */
[----:B------:R-:W-:Y:S02]  /*141f0*/  ISETP.GT.AND P3, PT, R10, 0x11, PT ;  /* 0x000000110a00780c */ /* 0x000fe40003f64270 */
[----:B------:R-:W-:Y:S02]  /*14200*/  FSEL R101, R64, -INF , P6 ;  /* 0xff80000040657808 */ /* 0x000fe40003000000 */
[----:B------:R-:W-:Y:S02]  /*14210*/  FMNMX.FTZ R0, R77, R0, !PT ;  /* 0x000000004d007209 */ /* 0x000fe40007810000 */
[----:B------:R-:W-:-:S02]  /*14220*/  FSEL R9, R78, -INF , P4 ;  /* 0xff8000004e097808 */ /* 0x000fc40002000000 */
[C---:B------:R-:W-:Y:S02]  /*14230*/  ISETP.GT.AND P4, PT, R10.reuse, 0x18, PT ;  /* 0x000000180a00780c */ /* 0x040fe40003f84270 */
[----:B------:R-:W-:Y:S02]  /*14240*/  FSEL R93, R65, -INF , P3 ;  /* 0xff800000415d7808 */ /* 0x000fe40001800000 */
[----:B------:R-:W-:Y:S02]  /*14250*/  FMNMX.FTZ R0, R101, R0, !PT ;  /* 0x0000000065007209 */ /* 0x000fe40007810000 */
[----:B------:R-:W-:Y:S02]  /*14260*/  FSEL R79, R79, -INF , P5 ;  /* 0xff8000004f4f7808 */ /* 0x000fe40002800000 */
[----:B------:R-:W-:Y:S02]  /*14270*/  ISETP.GT.AND P5, PT, R10, 0x19, PT ;  /* 0x000000190a00780c */ /* 0x000fe40003fa4270 */
[----:B------:R-:W-:-:S02]  /*14280*/  FSEL R97, R68, -INF , P4 ;  /* 0xff80000044617808 */ /* 0x000fc40002000000 */
[----:B------:R-:W-:Y:S01]  /*14290*/  FMNMX.FTZ R0, R93, R0, !PT ;  /* 0x000000005d007209 */ /* 0x000fe20007810000 */
[----:B------:R-:W-:Y:S01]  /*142a0*/  VIADD R2, R2, 0xa06 ;  /* 0x00000a0602027836 */ /* 0x000fe20000000000 */
[----:B------:R-:W-:Y:S02]  /*142b0*/  FSEL R7, R74, -INF , P2 ;  /* 0xff8000004a077808 */ /* 0x000fe40001000000 */
[----:B------:R-:W-:Y:S02]  /*142c0*/  ISETP.GT.AND P2, PT, R10, 0x20, PT ;  /* 0x000000200a00780c */ /* 0x000fe40003f44270 */
[----:B------:R-:W-:Y:S02]  /*142d0*/  FSEL R73, R69, -INF , P5 ;  /* 0xff80000045497808 */ /* 0x000fe40002800000 */
[----:B------:R-:W-:Y:S02]  /*142e0*/  FMNMX.FTZ R0, R97, R0, !PT ;  /* 0x0000000061007209 */ /* 0x000fe40007810000 */
[----:B------:R-:W-:-:S02]  /*142f0*/  R2UR UR7, R3 ;  /* 0x00000000030772ca */ /* 0x000fc400000e0000 */
[----:B------:R-:W-:Y:S02]  /*14300*/  R2UR UR6, R2 ;  /* 0x00000000020672ca */ /* 0x000fe400000e0000 */
[----:B------:R-:W-:Y:S02]  /*14310*/  FSEL R3, R66, -INF , P6 ;  /* 0xff80000042037808 */ /* 0x000fe40003000000 */
[----:B------:R-:W-:Y:S02]  /*14320*/  ISETP.GT.AND P6, PT, R10, 0x21, PT ;  /* 0x000000210a00780c */ /* 0x000fe40003fc4270 */
[----:B------:R-:W-:Y:S02]  /*14330*/  FSEL R95, R56, -INF , P2 ;  /* 0xff800000385f7808 */ /* 0x000fe40001000000 */
[----:B------:R-:W-:Y:S02]  /*14340*/  FMNMX.FTZ R0, R73, R0, !PT ;  /* 0x0000000049007209 */ /* 0x000fe40007810000 */
[----:B------:R-:W-:Y:S01]  /*14350*/  FSEL R71, R71, -INF , P5 ;  /* 0xff80000047477808 */ /* 0x000fe20002800000 */
[----:B------:R-:W-:-:S02]  /*14360*/  WARPGROUP.DEPBAR.LE gsb0, 0x0 ;  /* 0x00008000000079c5 */ /* 0x000fc40000010000 */
[----:B------:R-:W-:Y:S02]  /*14370*/  ISETP.GT.AND P5, PT, R10, 0x28, PT ;  /* 0x000000280a00780c */ /* 0x000fe40003fa4270 */
[----:B------:R-:W-:Y:S02]  /*14380*/  FSEL R91, R57, -INF , P6 ;  /* 0xff800000395b7808 */ /* 0x000fe40003000000 */
[----:B------:R-:W-:Y:S01]  /*14390*/  FMNMX.FTZ R0, R95, R0, !PT ;  /* 0x000000005f007209 */ /* 0x000fe20007810000 */
[----:B------:R-:W-:Y:S01]  /*143a0*/  WARPGROUP.ARRIVE ;  /* 0x00000000000079c5 */ /* 0x000fe20000000000 */
[----:B------:R-:W-:Y:S02]  /*143b0*/  FSEL R11, R70, -INF , P4 ;  /* 0xff800000460b7808 */ /* 0x000fe40002000000 */
[----:B------:R-:W-:Y:S02]  /*143c0*/  ISETP.GT.AND P4, PT, R10, 0x29, PT ;  /* 0x000000290a00780c */ /* 0x000fe40003f84270 */
[----:B------:R-:W-:-:S02]  /*143d0*/  FSEL R85, R60, -INF , P5 ;  /* 0xff8000003c557808 */ /* 0x000fc40002800000 */
[----:B------:R-:W-:Y:S01]  /*143e0*/  FMNMX.FTZ R0, R91, R0, !PT ;  /* 0x000000005b007209 */ /* 0x000fe20007810000 */
[----:B------:R-:W-:Y:S01]  /*143f0*/  UMOV UR4, UR36 ;  /* 0x0000002400047c82 */ /* 0x000fe20008000000 */
[----:B------:R-:W-:Y:S01]  /*14400*/  UMOV UR5, UR37 ;  /* 0x0000002500057c82 */ /* 0x000fe20008000000 */
[----:B------:R-:W-:Y:S01]  /*14410*/  FSEL R67, R67, -INF , P3 ;  /* 0xff80000043437808 */ /* 0x000fe20001800000 */
[----:B------:R-:W-:Y:S01]  /*14420*/  HGMMA.64x16x16.F32.BF16 R24, gdesc[UR4], R24, gsb0 ;  /* 0x00200000041879f0 */ /* 0x000fe20008001818 */
[----:B------:R-:W-:Y:S01]  /*14430*/  ISETP.GT.AND P3, PT, R10, 0x30, PT ;  /* 0x000000300a00780c */ /* 0x000fe20003f64270 */
[----:B------:R0:W-:Y:S01]  /*14440*/  STL.64 [R1+0x20], R20 ;  /* 0x0000201401007387 */ /* 0x0001e20000100a00 */
[----:B------:R-:W-:Y:S01]  /*14450*/  FSEL R81, R61, -INF , P4 ;  /* 0xff8000003d517808 */ /* 0x000fe20002000000 */
[----:B------:R-:W-:Y:S01]  /*14460*/  ULDC UR4, c[0x0][0x988] ;  /* 0x0002620000047ab9 */ /* 0x000fe20000000800 */
[----:B------:R-:W-:Y:S02]  /*14470*/  FMNMX.FTZ R0, R85, R0, !PT ;  /* 0x0000000055007209 */ /* 0x000fe40007810000 */
[----:B------:R-:W-:-:S02]  /*14480*/  FSEL R13, R58, -INF , P2 ;  /* 0xff8000003a0d7808 */ /* 0x000fc40001000000 */
[----:B------:R-:W-:Y:S02]  /*14490*/  ISETP.GT.AND P2, PT, R10, 0x31, PT ;  /* 0x000000310a00780c */ /* 0x000fe40003f44270 */
[----:B------:R-:W-:Y:S02]  /*144a0*/  FSEL R65, R48, -INF , P3 ;  /* 0xff80000030417808 */ /* 0x000fe40001800000 */
[----:B------:R-:W-:Y:S02]  /*144b0*/  FMNMX.FTZ R0, R81, R0, !PT ;  /* 0x0000000051007209 */ /* 0x000fe40007810000 */
[----:B------:R-:W-:Y:S02]  /*144c0*/  FSEL R59, R59, -INF , P6 ;  /* 0xff8000003b3b7808 */ /* 0x000fe40003000000 */
[----:B------:R-:W-:Y:S02]  /*144d0*/  ISETP.GT.AND P6, PT, R10, 0x38, PT ;  /* 0x000000380a00780c */ /* 0x000fe40003fc4270 */
[----:B------:R-:W-:-:S02]  /*144e0*/  FSEL R49, R49, -INF , P2 ;  /* 0xff80000031317808 */ /* 0x000fc40001000000 */
[----:B------:R-:W-:Y:S02]  /*144f0*/  FMNMX.FTZ R0, R65, R0, !PT ;  /* 0x0000000041007209 */ /* 0x000fe40007810000 */
[----:B------:R-:W-:Y:S02]  /*14500*/  FSEL R15, R62, -INF , P5 ;  /* 0xff8000003e0f7808 */ /* 0x000fe40002800000 */
[----:B------:R-:W-:Y:S02]  /*14510*/  ISETP.GT.AND P5, PT, R10, 0x39, PT ;  /* 0x000000390a00780c */ /* 0x000fe40003fa4270 */
[----:B------:R-:W-:Y:S02]  /*14520*/  FSEL R57, R52, -INF , P6 ;  /* 0xff80000034397808 */ /* 0x000fe40003000000 */
[----:B------:R-:W-:Y:S02]  /*14530*/  FMNMX.FTZ R0, R49, R0, !PT ;  /* 0x0000000031007209 */ /* 0x000fe40007810000 */
[----:B------:R-:W-:-:S02]  /*14540*/  FSEL R63, R63, -INF , P4 ;  /* 0xff8000003f3f7808 */ /* 0x000fc40002000000 */
[----:B------:R-:W-:Y:S02]  /*14550*/  ISETP.GT.AND P4, PT, R10, 0x40, PT ;  /* 0x000000400a00780c */ /* 0x000fe40003f84270 */
[----:B------:R-:W-:Y:S02]  /*14560*/  FSEL R53, R53, -INF , P5 ;  /* 0xff80000035357808 */ /* 0x000fe40002800000 */
[----:B------:R-:W-:Y:S02]  /*14570*/  FMNMX.FTZ R0, R57, R0, !PT ;  /* 0x0000000039007209 */ /* 0x000fe40007810000 */
[----:B0-----:R-:W-:Y:S02]  /*14580*/  FSEL R21, R50, -INF , P3 ;  /* 0xff80000032157808 */ /* 0x001fe40001800000 */
[----:B------:R-:W-:Y:S02]  /*14590*/  ISETP.GT.AND P3, PT, R10, 0x41, PT ;  /* 0x000000410a00780c */ /* 0x000fe40003f64270 */
[----:B------:R-:W-:-:S02]  /*145a0*/  FSEL R61, R40, -INF , P4 ;  /* 0xff800000283d7808 */ /* 0x000fc40002000000 */
[----:B------:R-:W-:Y:S02]  /*145b0*/  FMNMX.FTZ R0, R53, R0, !PT ;  /* 0x0000000035007209 */ /* 0x000fe40007810000 */
[----:B------:R-:W-:Y:S02]  /*145c0*/  FSEL R51, R51, -INF , P2 ;  /* 0xff80000033337808 */ /* 0x000fe40001000000 */
[C---:B------:R-:W-:Y:S02]  /*145d0*/  ISETP.GT.AND P2, PT, R10.reuse, 0x48, PT ;  /* 0x000000480a00780c */ /* 0x040fe40003f44270 */
[----:B------:R-:W-:Y:S02]  /*145e0*/  FSEL R69, R41, -INF , P3 ;  /* 0xff80000029457808 */ /* 0x000fe40001800000 */
[----:B------:R-:W-:Y:S02]  /*145f0*/  FMNMX.FTZ R0, R61, R0, !PT ;  /* 0x000000003d007209 */ /* 0x000fe40007810000 */
[----:B------:R-:W-:-:S02]  /*14600*/  ISETP.GT.AND P1, PT, R10, 0x49, PT ;  /* 0x000000490a00780c */ /* 0x000fc40003f24270 */
[----:B------:R-:W-:Y:S02]  /*14610*/  FSEL R83, R44, -INF , P2 ;  /* 0xff8000002c537808 */ /* 0x000fe40001000000 */
[----:B------:R-:W-:Y:S02]  /*14620*/  FMNMX.FTZ R0, R69, R0, !PT ;  /* 0x0000000045007209 */ /* 0x000fe40007810000 */
[C---:B------:R-:W-:Y:S02]  /*14630*/  ISETP.GT.AND P0, PT, R10.reuse, 0x50, PT ;  /* 0x000000500a00780c */ /* 0x040fe40003f04270 */
        /* <DEDUP_REMOVED lines=9> */
[----:B------:R-:W-:Y:S02]  /*146d0*/  ISETP.GT.AND P2, PT, R10, 0x59, PT ;  /* 0x000000590a00780c */ /* 0x000fe40003f44270 */
[----:B------:R-:W-:Y:S02]  /*146e0*/  FSEL R107, R36, -INF , P0 ;  /* 0xff800000246b7808 */ /* 0x000fe40000000000 */
[----:B------:R-:W-:Y:S02]  /*146f0*/  FMNMX.FTZ R0, R105, R0, !PT ;  /* 0x0000000069007209 */ /* 0x000fe40007810000 */
[----:B------:R-:W-:Y:S02]  /*14700*/  FSEL R43, R43, -INF , P3 ;  /* 0xff8000002b2b7808 */ /* 0x000fe40001800000 */
[----:B------:R-:W-:Y:S02]  /*14710*/  FSEL R109, R37, -INF , P2 ;  /* 0xff800000256d7808 */ /* 0x000fe40001000000 */
[----:B------:R-:W-:-:S02]  /*14720*/  FMNMX.FTZ R0, R107, R0, !PT ;  /* 0x000000006b007209 */ /* 0x000fc40007810000 */
[----:B------:R-:W-:Y:S01]  /*14730*/  ISETP.GT.AND P3, PT, R10, 0x60, PT ;  /* 0x000000600a00780c */ /* 0x000fe20003f64270 */
[----:B------:R-:W-:Y:S02]  /*14740*/  WARPGROUP.DEPBAR.LE gsb0, 0x0 ;  /* 0x00008000000079c5 */ /* 0x000fe40000010000 */
[----:B------:R-:W-:Y:S02]  /*14750*/  FSEL R45, R42, -INF , P4 ;  /* 0xff8000002a2d7808 */ /* 0x000fe40002000000 */
[----:B------:R-:W-:Y:S02]  /*14760*/  FSEL R111, R24, -INF , P3 ;  /* 0xff800000186f7808 */ /* 0x000fe40001800000 */
[----:B------:R-:W-:Y:S02]  /*14770*/  FMNMX.FTZ R0, R109, R0, !PT ;  /* 0x000000006d007209 */ /* 0x000fe40007810000 */
[----:B------:R-:W-:Y:S02]  /*14780*/  ISETP.GT.AND P4, PT, R10, 0x61, PT ;  /* 0x000000610a00780c */ /* 0x000fe40003f84270 */
[----:B------:R-:W-:-:S02]  /*14790*/  FSEL R55, R55, -INF , P5 ;  /* 0xff80000037377808 */ /* 0x000fc40002800000 */
[----:B------:R-:W-:Y:S02]  /*147a0*/  FSEL R115, R25, -INF , P4 ;  /* 0xff80000019737808 */ /* 0x000fe40002000000 */
[----:B------:R-:W-:Y:S02]  /*147b0*/  FMNMX.FTZ R0, R111, R0, !PT ;  /* 0x000000006f007209 */ /* 0x000fe40007810000 */
[----:B------:R-:W-:Y:S02]  /*147c0*/  ISETP.GT.AND P5, PT, R10, 0x68, PT ;  /* 0x000000680a00780c */ /* 0x000fe40003fa4270 */
[----:B------:R-:W-:Y:S02]  /*147d0*/  FSEL R41, R54, -INF , P6 ;  /* 0xff80000036297808 */ /* 0x000fe40003000000 */
[----:B------:R-:W-:Y:S02]  /*147e0*/  FSEL R113, R28, -INF , P5 ;  /* 0xff8000001c717808 */ /* 0x000fe40002800000 */
[----:B------:R-:W-:-:S02]  /*147f0*/  FMNMX.FTZ R0, R115, R0, !PT ;  /* 0x0000000073007209 */ /* 0x000fc40007810000 */
[----:B------:R-:W-:Y:S02]  /*14800*/  ISETP.GT.AND P6, PT, R10, 0x69, PT ;  /* 0x000000690a00780c */ /* 0x000fe40003fc4270 */
[----:B------:R-:W-:Y:S02]  /*14810*/  FMNMX.FTZ R0, R113, R0, !PT ;  /* 0x0000000071007209 */ /* 0x000fe40007810000 */
[----:B------:R-:W-:-:S04]  /*14820*/  FSEL R117, R29, -INF , P6 ;  /* 0xff8000001d757808 */ /* 0x000fc80003000000 */
[----:B------:R-:W-:-:S05]  /*14830*/  FMNMX.FTZ R4, R117, R0, !PT ;  /* 0x0000000075047209 */ /* 0x000fca0007810000 */
        /* <DEDUP_REMOVED lines=12> */
[----:B------:R-:W0:Y:S03]  /*14900*/  SHFL.BFLY PT, R5, R20, 0x1, 0x1f ;  /* 0x0c201f0014057f89 */ /* 0x000e2600000e0000 */
[----:B------:R-:W-:-:S04]  /*14910*/  FMNMX.FTZ R4, R63, R4, !PT ;  /* 0x000000043f047209 */ /* 0x000fc80007810000 */
[----:B------:R-:W-:-:S04]  /*14920*/  FMNMX.FTZ R4, R21, R4, !PT ;  /* 0x0000000415047209 */ /* 0x000fc80007810000 */
[----:B------:R-:W-:-:S04]  /*14930*/  FMNMX.FTZ R4, R51, R4, !PT ;  /* 0x0000000433047209 */ /* 0x000fc80007810000 */
[----:B------:R-:W-:-:S04]  /*14940*/  FMNMX.FTZ R4, R41, R4, !PT ;  /* 0x0000000429047209 */ /* 0x000fc80007810000 */
[----:B------:R-:W-:-:S04]  /*14950*/  FMNMX.FTZ R4, R55, R4, !PT ;  /* 0x0000000437047209 */ /* 0x000fc80007810000 */
[----:B------:R-:W-:Y:S02]  /*14960*/  FMNMX.FTZ R4, R45, R4, !PT ;  /* 0x000000042d047209 */ /* 0x000fe40007810000 */
[----:B------:R-:W-:Y:S02]  /*14970*/  P2R R36, PR, RZ, 0x1 ;  /* 0x00000001ff247803 */ /* 0x000fe40000000000 */
[----:B------:R-:W-:Y:S02]  /*14980*/  ISETP.GT.AND P0, PT, R10, 0x49, PT ;  /* 0x000000490a00780c */ /* 0x000fe40003f04270 */
[----:B------:R-:W-:Y:S02]  /*14990*/  FMNMX.FTZ R4, R43, R4, !PT ;  /* 0x000000042b047209 */ /* 0x000fe40007810000 */
[----:B------:R-:W-:Y:S01]  /*149a0*/  P2R R40, PR, RZ, 0x2 ;  /* 0x00000002ff287803 */ /* 0x000fe20000000000 */
[----:B------:R-:W-:Y:S01]  /*149b0*/  IMAD.U32 R0, RZ, RZ, UR4 ;  /* 0x00000004ff007e24 */ /* 0x000fe2000f8e00ff */
[----:B0-----:R-:W-:-:S02]  /*149c0*/  FMNMX.FTZ R5, R20, R5, !PT ;  /* 0x0000000514057209 */ /* 0x001fc40007810000 */
[----:B------:R-:W-:Y:S02]  /*149d0*/  ISETP.GT.AND P1, PT, R10, 0x50, PT ;  /* 0x000000500a00780c */ /* 0x000fe40003f24270 */
[----:B------:R-:W-:Y:S02]  /*149e0*/  FSEL R47, R47, -INF , P0 ;  /* 0xff8000002f2f7808 */ /* 0x000fe40000000000 */
[----:B------:R-:W-:Y:S01]  /*149f0*/  FMNMX.FTZ R4, R33, R4, !PT ;  /* 0x0000000421047209 */ /* 0x000fe20007810000 */
[----:B------:R-:W-:Y:S01]  /*14a00*/  FMUL.FTZ R2, R5, R0 ;  /* 0x0000000005027220 */ /* 0x000fe20000410000 */
[----:B------:R-:W-:Y:S02]  /*14a10*/  FSEL R25, R34, -INF , P1 ;  /* 0xff80000022197808 */ /* 0x000fe40000800000 */
[----:B------:R-:W-:Y:S02]  /*14a20*/  P2R R32, PR, RZ, 0x4 ;  /* 0x00000004ff207803 */ /* 0x000fe40000000000 */
[----:B------:R-:W-:-:S02]  /*14a30*/  ISETP.NE.AND P1, PT, R40, RZ, PT ;  /* 0x000000ff2800720c */ /* 0x000fc40003f25270 */
[----:B------:R-:W-:Y:S02]  /*14a40*/  FMNMX.FTZ R4, R47, R4, !PT ;  /* 0x000000042f047209 */ /* 0x000fe40007810000 */
[----:B------:R-:W-:Y:S02]  /*14a50*/  FSETP.NEU.FTZ.AND P2, PT, R5, -INF , PT ;  /* 0xff8000000500780b */ /* 0x000fe40003f5d000 */
[----:B------:R-:W-:Y:S02]  /*14a60*/  ISETP.NE.AND P0, PT, R36, RZ, PT ;  /* 0x000000ff2400720c */ /* 0x000fe40003f05270 */
[----:B------:R-:W-:Y:S02]  /*14a70*/  FSEL R35, R35, -INF , P1 ;  /* 0xff80000023237808 */ /* 0x000fe40000800000 */
[----:B------:R-:W-:Y:S02]  /*14a80*/  FMNMX.FTZ R4, R25, R4, !PT ;  /* 0x0000000419047209 */ /* 0x000fe40007810000 */
[----:B------:R-:W-:-:S02]  /*14a90*/  FSEL R2, R2, RZ, P2 ;  /* 0x000000ff02027208 */ /* 0x000fc40001000000 */
[----:B------:R-:W-:Y:S02]  /*14aa0*/  ISETP.NE.AND P2, PT, R32, RZ, PT ;  /* 0x000000ff2000720c */ /* 0x000fe40003f45270 */
[----:B------:R-:W-:Y:S02]  /*14ab0*/  FSEL R29, R38, -INF , P0 ;  /* 0xff800000261d7808 */ /* 0x000fe40000000000 */
[----:B------:R-:W-:Y:S01]  /*14ac0*/  FMNMX.FTZ R4, R35, R4, !PT ;  /* 0x0000000423047209 */ /* 0x000fe20007810000 */
[-CC-:B------:R-:W-:Y:S01]  /*14ad0*/  FFMA.FTZ R37, R8, R0.reuse, -R2.reuse ;  /* 0x0000000008257223 */ /* 0x180fe20000010802 */
[--C-:B------:R-:W-:Y:S01]  /*14ae0*/  FFMA.FTZ R8, R81, R0, -R2.reuse ;  /* 0x0000000051087223 */ /* 0x100fe20000010802 */
[----:B------:R-:W-:Y:S02]  /*14af0*/  FSEL R81, R39, -INF , P2 ;  /* 0xff80000027517808 */ /* 0x000fe40001000000 */
[----:B------:R-:W-:Y:S01]  /*14b00*/  FMNMX.FTZ R4, R29, R4, !PT ;  /* 0x000000041d047209 */ /* 0x000fe20007810000 */
[----:B------:R-:W-:Y:S01]  /*14b10*/  FFMA.FTZ R194, R85, R0, -R2 ;  /* 0x0000000055c27223 */ /* 0x000fe20000010802 */
[----:B------:R-:W-:-:S02]  /*14b20*/  FSEL R85, R26, -INF , P3 ;  /* 0xff8000001a557808 */ /* 0x000fc40001800000 */
[----:B------:R-:W-:Y:S02]  /*14b30*/  FMNMX.FTZ R4, R81, R4, !PT ;  /* 0x0000000451047209 */ /* 0x000fe40007810000 */
[----:B------:R-:W-:Y:S02]  /*14b40*/  FSEL R27, R27, -INF , P4 ;  /* 0xff8000001b1b7808 */ /* 0x000fe40002000000 */
[----:B------:R-:W-:Y:S01]  /*14b50*/  FMNMX.FTZ R4, R85, R4, !PT ;  /* 0x0000000455047209 */ /* 0x000fe20007810000 */
[--C-:B------:R-:W-:Y:S01]  /*14b60*/  FFMA.FTZ R188, R65, R0, -R2.reuse ;  /* 0x0000000041bc7223 */ /* 0x100fe20000010802 */
[----:B------:R-:W-:Y:S02]  /*14b70*/  FSEL R65, R30, -INF , P5 ;  /* 0xff8000001e417808 */ /* 0x000fe40002800000 */
[----:B------:R-:W-:Y:S01]  /*14b80*/  FMNMX.FTZ R4, R27, R4, !PT ;  /* 0x000000041b047209 */ /* 0x000fe20007810000 */
[-CC-:B------:R-:W-:Y:S01]  /*14b90*/  FFMA.FTZ R200, R89, R0.reuse, -R2.reuse ;  /* 0x0000000059c87223 */ /* 0x180fe20000010802 */
[----:B------:R-:W-:Y:S01]  /*14ba0*/  FFMA.FTZ R89, R91, R0, -R2 ;  /* 0x000000005b597223 */ /* 0x000fe20000010802 */
[----:B------:R-:W-:-:S02]  /*14bb0*/  FSEL R91, R31, -INF , P6 ;  /* 0xff8000001f5b7808 */ /* 0x000fc40003000000 */
[----:B------:R-:W-:Y:S01]  /*14bc0*/  FMNMX.FTZ R4, R65, R4, !PT ;  /* 0x0000000441047209 */ /* 0x000fe20007810000 */
[----:B------:R-:W-:-:S03]  /*14bd0*/  FFMA.FTZ R202, R87, R0, -R2 ;  /* 0x0000000057ca7223 */ /* 0x000fc60000010802 */
[----:B------:R-:W-:Y:S01]  /*14be0*/  FMNMX.FTZ R4, R91, R4, !PT ;  /* 0x000000045b047209 */ /* 0x000fe20007810000 */
[----:B------:R-:W-:-:S04]  /*14bf0*/  FFMA.FTZ R87, R93, R0, -R2 ;  /* 0x000000005d577223 */ /* 0x000fc80000010802 */
[----:B------:R-:W0:Y:S02]  /*14c00*/  SHFL.BFLY PT, R93, R4, 0x2, 0x1f ;  /* 0x0c401f00045d7f89 */ /* 0x000e2400000e0000 */
[----:B0-----:R-:W-:-:S05]  /*14c10*/  FMNMX.FTZ R93, R4, R93, !PT ;  /* 0x0000005d045d7209 */ /* 0x001fca0007810000 */
[----:B------:R-:W0:Y:S01]  /*14c20*/  SHFL.BFLY PT, R4, R93, 0x1, 0x1f ;  /* 0x0c201f005d047f89 */ /* 0x000e2200000e0000 */
[----:B------:R-:W-:Y:S01]  /*14c30*/  MUFU.EX2 R200, R200 ;  /* 0x000000c800c87308 */ /* 0x000fe20000000800 */
[-CC-:B------:R-:W-:Y:S01]  /*14c40*/  FFMA.FTZ R77, R77, R0.reuse, -R2.reuse ;  /* 0x000000004d4d7223 */ /* 0x180fe20000010802 */
[----:B------:R-:W-:-:S06]  /*14c50*/  FFMA.FTZ R196, R101, R0, -R2 ;  /* 0x0000000065c47223 */ /* 0x000fcc0000010802 */
[----:B------:R-:W1:Y:S01]  /*14c60*/  MUFU.EX2 R37, R37 ;  /* 0x0000002500257308 */ /* 0x000e620000000800 */
[----:B------:R-:W-:-:S07]  /*14c70*/  FFMA.FTZ R10, R49, R0, -R2 ;  /* 0x00000000310a7223 */ /* 0x000fce0000010802 */
[----:B------:R2:W-:Y:S01]  /*14c80*/  MUFU.EX2 R39, R8 ;  /* 0x0000000800277308 */ /* 0x0005e20000000800 */
[----:B0-----:R-:W-:-:S07]  /*14c90*/  FMNMX.FTZ R4, R93, R4, !PT ;  /* 0x000000045d047209 */ /* 0x001fce0007810000 */
[----:B------:R-:W0:Y:S01]  /*14ca0*/  MUFU.EX2 R202, R202 ;  /* 0x000000ca00ca7308 */ /* 0x000e220000000800 */
[C---:B------:R-:W-:Y:S01]  /*14cb0*/  FSETP.NEU.FTZ.AND P2, PT, R4.reuse, -INF , PT ;  /* 0xff8000000400780b */ /* 0x040fe20003f5d000 */
[-C--:B--2---:R-:W-:Y:S01]  /*14cc0*/  FMUL.FTZ R8, R4, R0.reuse ;  /* 0x0000000004087220 */ /* 0x084fe20000410000 */
[-CC-:B------:R-:W-:Y:S01]  /*14cd0*/  FFMA.FTZ R49, R53, R0.reuse, -R2.reuse ;  /* 0x0000000035317223 */ /* 0x180fe20000010802 */
[----:B------:R-:W-:-:S03]  /*14ce0*/  FFMA.FTZ R190, R57, R0, -R2 ;  /* 0x0000000039be7223 */ /* 0x000fc60000010802 */
[----:B------:R-:W-:Y:S01]  /*14cf0*/  FSEL R30, R8, RZ, P2 ;  /* 0x000000ff081e7208 */ /* 0x000fe20001000000 */
[----:B------:R-:W2:Y:S01]  /*14d00*/  MUFU.EX2 R77, R77 ;  /* 0x0000004d004d7308 */ /* 0x000ea20000000800 */
        /* <DEDUP_REMOVED lines=14> */
[-C--:B------:R-:W-:Y:S01]  /*14df0*/  FFMA.FTZ R93, R117, R0.reuse, -R2 ;  /* 0x00000000755d7223 */ /* 0x080fe20000010802 */
[-CC-:B------:R-:W-:Y:S01]  /*14e00*/  FFMA.FTZ R201, R7, R0.reuse, -R30.reuse ;  /* 0x0000000007c97223 */ /* 0x180fe2000001081e */
[-CC-:B------:R-:W-:Y:S01]  /*14e10*/  FFMA.FTZ R2, R75, R0.reuse, -R30.reuse ;  /* 0x000000004b027223 */ /* 0x180fe2000001081e */
[----:B------:R-:W3:Y:S01]  /*14e20*/  MUFU.EX2 R196, R196 ;  /* 0x000000c400c47308 */ /* 0x000ee20000000800 */
[-CC-:B------:R-:W-:Y:S01]  /*14e30*/  FFMA.FTZ R203, R9, R0.reuse, -R30.reuse ;  /* 0x0000000009cb7223 */ /* 0x180fe2000001081e */
[-CC-:B------:R-:W-:Y:S01]  /*14e40*/  FFMA.FTZ R197, R3, R0.reuse, -R30.reuse ;  /* 0x0000000003c57223 */ /* 0x180fe2000001081e */
[----:B-1----:R-:W-:Y:S01]  /*14e50*/  FADD.FTZ R3, R200, R37 ;  /* 0x00000025c8037221 */ /* 0x002fe20000010000 */
[----:B------:R-:W-:-:S04]  /*14e60*/  FFMA.FTZ R8, R79, R0, -R30 ;  /* 0x000000004f087223 */ /* 0x000fc8000001081e */
[----:B------:R-:W1:Y:S01]  /*14e70*/  MUFU.EX2 R87, R87 ;  /* 0x0000005700577308 */ /* 0x000e620000000800 */
[----:B0-----:R-:W-:-:S07]  /*14e80*/  FADD.FTZ R28, R202, R3 ;  /* 0x00000003ca1c7221 */ /* 0x001fce0000010000 */
[----:B------:R-:W-:Y:S08]  /*14e90*/  MUFU.EX2 R201, R201 ;  /* 0x000000c900c97308 */ /* 0x000ff00000000800 */
[----:B------:R-:W0:Y:S01]  /*14ea0*/  MUFU.EX2 R2, R2 ;  /* 0x0000000200027308 */ /* 0x000e220000000800 */
[----:B--2---:R-:W-:-:S07]  /*14eb0*/  FADD.FTZ R3, R77, R28 ;  /* 0x0000001c4d037221 */ /* 0x004fce0000010000 */
[----:B------:R-:W2:Y:S08]  /*14ec0*/  MUFU.EX2 R198, R198 ;  /* 0x000000c600c67308 */ /* 0x000eb00000000800 */
[----:B------:R-:W4:Y:S01]  /*14ed0*/  MUFU.EX2 R203, R203 ;  /* 0x000000cb00cb7308 */ /* 0x000f220000000800 */
[----:B---3--:R-:W-:-:S07]  /*14ee0*/  FADD.FTZ R28, R196, R3 ;  /* 0x00000003c41c7221 */ /* 0x008fce0000010000 */
[----:B------:R-:W3:Y:S01]  /*14ef0*/  MUFU.EX2 R73, R73 ;  /* 0x0000004900497308 */ /* 0x000ee20000000800 */
[----:B------:R-:W-:-:S07]  /*14f00*/  FFMA.FTZ R199, R11, R0, -R30 ;  /* 0x000000000bc77223 */ /* 0x000fce000001081e */
[----:B------:R-:W5:Y:S01]  /*14f10*/  MUFU.EX2 R8, R8 ;  /* 0x0000000800087308 */ /* 0x000f620000000800 */
[----:B-1----:R-:W-:-:S07]  /*14f20*/  FADD.FTZ R3, R87, R28 ;  /* 0x0000001c57037221 */ /* 0x002fce0000010000 */
[----:B------:R1:W-:Y:S01]  /*14f30*/  MUFU.EX2 R31, R10 ;  /* 0x0000000a001f7308 */ /* 0x0003e20000000800 */
[----:B------:R-:W-:Y:S01]  /*14f40*/  ISETP.NE.AND P0, PT, R12, RZ, PT ;  /* 0x000000ff0c00720c */ /* 0x000fe20003f05270 */
[----:B0-----:R-:W-:-:S06]  /*14f50*/  FADD.FTZ R32, R201, R2 ;  /* 0x00000002c9207221 */ /* 0x001fcc0000010000 */
[----:B------:R-:W0:Y:S01]  /*14f60*/  MUFU.EX2 R192, R192 ;  /* 0x000000c000c07308 */ /* 0x000e220000000800 */
[-CC-:B-1----:R-:W-:Y:S01]  /*14f70*/  FFMA.FTZ R10, R67, R0.reuse, -R30.reuse ;  /* 0x00000000430a7223 */ /* 0x182fe2000001081e */
[----:B------:R-:W-:-:S06]  /*14f80*/  FFMA.FTZ R12, R71, R0, -R30 ;  /* 0x00000000470c7223 */ /* 0x000fcc000001081e */
[----:B------:R-:W1:Y:S01]  /*14f90*/  MUFU.EX2 R197, R197 ;  /* 0x000000c500c57308 */ /* 0x000e620000000800 */
[----:B--2---:R-:W-:Y:S01]  /*14fa0*/  FADD.FTZ R34, R198, R3 ;  /* 0x00000003c6227221 */ /* 0x004fe20000010000 */
[----:B----4-:R-:W-:-:S06]  /*14fb0*/  FADD.FTZ R3, R203, R32 ;  /* 0x00000020cb037221 */ /* 0x010fcc0000010000 */
[----:B------:R-:W2:Y:S01]  /*14fc0*/  MUFU.EX2 R89, R89 ;  /* 0x0000005900597308 */ /* 0x000ea20000000800 */
[----:B------:R-:W-:-:S07]  /*14fd0*/  FFMA.FTZ R193, R13, R0, -R30 ;  /* 0x000000000dc17223 */ /* 0x000fce000001081e */
[----:B------:R-:W4:Y:S01]  /*14fe0*/  MUFU.EX2 R10, R10 ;  /* 0x0000000a000a7308 */ /* 0x000f220000000800 */
[----:B---3--:R-:W-:Y:S01]  /*14ff0*/  FADD.FTZ R7, R73, R34 ;  /* 0x0000002249077221 */ /* 0x008fe20000010000 */
[----:B------:R-:W-:-:S06]  /*15000*/  ISETP.NE.AND P1, PT, R14, RZ, PT ;  /* 0x000000ff0e00720c */ /* 0x000fcc0003f25270 */
[----:B------:R-:W3:Y:S01]  /*15010*/  MUFU.EX2 R194, R194 ;  /* 0x000000c200c27308 */ /* 0x000ee20000000800 */
[----:B-----5:R-:W-:Y:S01]  /*15020*/  FADD.FTZ R32, R8, R3 ;  /* 0x0000000308207221 */ /* 0x020fe20000010000 */
[----:B------:R-:W-:-:S06]  /*15030*/  FFMA.FTZ R14, R59, R0, -R30 ;  /* 0x000000003b0e7223 */ /* 0x000fcc000001081e */
[----:B------:R-:W5:Y:S01]  /*15040*/  MUFU.EX2 R199, R199 ;  /* 0x000000c700c77308 */ /* 0x000f620000000800 */
[----:B0-----:R-:W-:Y:S01]  /*15050*/  FADD.FTZ R34, R192, R7 ;  /* 0x00000007c0227221 */ /* 0x001fe20000010000 */
[----:B-1----:R-:W-:-:S06]  /*15060*/  FADD.FTZ R3, R197, R32 ;  /* 0x00000020c5037221 */ /* 0x002fcc0000010000 */
[----:B------:R-:W0:Y:S01]  /*15070*/  MUFU.EX2 R12, R12 ;  /* 0x0000000c000c7308 */ /* 0x000e220000000800 */
[----:B------:R-:W-:Y:S01]  /*15080*/  FFMA.FTZ R195, R15, R0, -R30 ;  /* 0x000000000fc37223 */ /* 0x000fe2000001081e */
[----:B--2---:R-:W-:-:S06]  /*15090*/  FADD.FTZ R7, R89, R34 ;  /* 0x0000002259077221 */ /* 0x004fcc0000010000 */
[----:B------:R-:W1:Y:S01]  /*150a0*/  MUFU.EX2 R188, R188 ;  /* 0x000000bc00bc7308 */ /* 0x000e620000000800 */
[----:B----4-:R-:W-:Y:S01]  /*150b0*/  FADD.FTZ R32, R10, R3 ;  /* 0x000000030a207221 */ /* 0x010fe20000010000 */
[----:B------:R-:W-:-:S06]  /*150c0*/  FFMA.FTZ R20, R63, R0, -R30 ;  /* 0x000000003f147223 */ /* 0x000fcc000001081e */
[----:B------:R-:W2:Y:S01]  /*150d0*/  MUFU.EX2 R193, R193 ;  /* 0x000000c100c17308 */ /* 0x000ea20000000800 */
[----:B---3--:R-:W-:Y:S01]  /*150e0*/  FADD.FTZ R34, R194, R7 ;  /* 0x00000007c2227221 */ /* 0x008fe20000010000 */
[----:B-----5:R-:W-:-:S06]  /*150f0*/  FADD.FTZ R3, R199, R32 ;  /* 0x00000020c7037221 */ /* 0x020fcc0000010000 */
[----:B------:R-:W3:Y:S01]  /*15100*/  MUFU.EX2 R14, R14 ;  /* 0x0000000e000e7308 */ /* 0x000ee20000000800 */
[----:B------:R-:W-:Y:S01]  /*15110*/  FFMA.FTZ R189, R21, R0, -R30 ;  /* 0x0000000015bd7223 */ /* 0x000fe2000001081e */
[----:B------:R-:W-:Y:S02]  /*15120*/  @!P1 VIADD R6, R6, 0x36840 ;  /* 0x0003684006069836 */ /* 0x000fe40000000000 */
[----:B------:R-:W-:-:S04]  /*15130*/  FADD.FTZ R7, R39, R34 ;  /* 0x0000002227077221 */ /* 0x000fc80000010000 */
[----:B------:R-:W4:Y:S01]  /*15140*/  MUFU.EX2 R190, R190 ;  /* 0x000000be00be7308 */ /* 0x000f220000000800 */
[----:B0-----:R-:W-:Y:S01]  /*15150*/  FADD.FTZ R34, R12, R3 ;  /* 0x000000030c227221 */ /* 0x001fe20000010000 */
[----:B------:R-:W-:-:S06]  /*15160*/  FFMA.FTZ R24, R51, R0, -R30 ;  /* 0x0000000033187223 */ /* 0x000fcc000001081e */
[----:B------:R-:W0:Y:S01]  /*15170*/  MUFU.EX2 R195, R195 ;  /* 0x000000c300c37308 */ /* 0x000e220000000800 */
[----:B-1----:R-:W-:Y:S01]  /*15180*/  FADD.FTZ R36, R188, R7 ;  /* 0x00000007bc247221 */ /* 0x002fe20000010000 */
[----:B------:R-:W-:-:S06]  /*15190*/  @!P1 PRMT R6, RZ, 0x654, R6 ;  /* 0x00000654ff069816 */ /* 0x000fcc0000000006 */
[----:B------:R-:W1:Y:S01]  /*151a0*/  MUFU.EX2 R49, R49 ;  /* 0x0000003100317308 */ /* 0x000e620000000800 */
[----:B--2---:R-:W-:Y:S01]  /*151b0*/  FADD.FTZ R3, R193, R34 ;  /* 0x00000022c1037221 */ /* 0x004fe20000010000 */
[----:B------:R-:W-:-:S06]  /*151c0*/  FFMA.FTZ R191, R41, R0, -R30 ;  /* 0x0000000029bf7223 */ /* 0x000fcc000001081e */
[----:B------:R-:W2:Y:S01]  /*151d0*/  MUFU.EX2 R20, R20 ;  /* 0x0000001400147308 */ /* 0x000ea20000000800 */
[----:B------:R-:W-:Y:S01]  /*151e0*/  FADD.FTZ R7, R31, R36 ;  /* 0x000000241f077221 */ /* 0x000fe20000010000 */
[----:B------:R3:W-:Y:S06]  /*151f0*/  @!P1 SYNCS.ARRIVE.TRANS64.RED.A1T0 RZ, [R6+URZ], RZ ;  /* 0x000000ff06ff99a7 */ /* 0x0007ec000810043f */
[----:B------:R-:W5:Y:S01]  /*15200*/  MUFU.EX2 R184, R184 ;  /* 0x000000b800b87308 */ /* 0x000f620000000800 */
[----:B------:R-:W-:Y:S01]  /*15210*/  FFMA.FTZ R26, R55, R0, -R30 ;  /* 0x00000000371a7223 */ /* 0x000fe2000001081e */
[----:B---3--:R-:W-:-:S06]  /*15220*/  FADD.FTZ R6, R14, R3 ;  /* 0x000000030e067221 */ /* 0x008fcc0000010000 */
[----:B------:R-:W3:Y:S01]  /*15230*/  MUFU.EX2 R189, R189 ;  /* 0x000000bd00bd7308 */ /* 0x000ee20000000800 */
[----:B----4-:R-:W-:Y:S01]  /*15240*/  FADD.FTZ R34, R190, R7 ;  /* 0x00000007be227221 */ /* 0x010fe20000010000 */
[----:B0-----:R-:W-:-:S06]  /*15250*/  FADD.FTZ R3, R195, R6 ;  /* 0x00000006c3037221 */ /* 0x001fcc0000010000 */
[----:B------:R-:W0:Y:S01]  /*15260*/  MUFU.EX2 R53, R53 ;  /* 0x0000003500357308 */ /* 0x000e220000000800 */
[----:B------:R-:W-:-:S07]  /*15270*/  FFMA.FTZ R185, R45, R0, -R30 ;  /* 0x000000002db97223 */ /* 0x000fce000001081e */
[----:B------:R-:W4:Y:S01]  /*15280*/  MUFU.EX2 R24, R24 ;  /* 0x0000001800187308 */ /* 0x000f220000000800 */
[----:B-1----:R-:W-:Y:S01]  /*15290*/  FADD.FTZ R7, R49, R34 ;  /* 0x0000002231077221 */ /* 0x002fe20000010000 */
[----:B--2---:R-:W-:-:S06]  /*152a0*/  FADD.FTZ R34, R20, R3 ;  /* 0x0000000314227221 */ /* 0x004fcc0000010000 */
[----:B------:R-:W1:Y:S01]  /*152b0*/  MUFU.EX2 R186, R186 ;  /* 0x000000ba00ba7308 */ /* 0x000e620000000800 */
[----:B------:R-:W-:-:S07]  /*152c0*/  FFMA.FTZ R28, R43, R0, -R30 ;  /* 0x000000002b1c7223 */ /* 0x000fce000001081e */
[----:B------:R-:W2:Y:S01]  /*152d0*/  MUFU.EX2 R191, R191 ;  /* 0x000000bf00bf7308 */ /* 0x000ea20000000800 */
[----:B-----5:R-:W-:Y:S01]  /*152e0*/  FADD.FTZ R36, R184, R7 ;  /* 0x00000007b8247221 */ /* 0x020fe20000010000 */
[----:B---3--:R-:W-:-:S06]  /*152f0*/  FADD.FTZ R3, R189, R34 ;  /* 0x00000022bd037221 */ /* 0x008fcc0000010000 */
[----:B------:R-:W3:Y:S01]  /*15300*/  MUFU.EX2 R57, R57 ;  /* 0x0000003900397308 */ /* 0x000ee20000000800 */
[----:B------:R-:W-:-:S07]  /*15310*/  FFMA.FTZ R33, R33, R0, -R30 ;  /* 0x0000000021217223 */ /* 0x000fce000001081e */
[----:B------:R-:W5:Y:S01]  /*15320*/  MUFU.EX2 R26, R26 ;  /* 0x0000001a001a7308 */ /* 0x000f620000000800 */
[----:B0-----:R-:W-:Y:S01]  /*15330*/  FADD.FTZ R7, R53, R36 ;  /* 0x0000002435077221 */ /* 0x001fe20000010000 */
[----:B----4-:R-:W-:-:S06]  /*15340*/  FADD.FTZ R34, R24, R3 ;  /* 0x0000000318227221 */ /* 0x010fcc0000010000 */
[----:B------:R-:W0:Y:S08]  /*15350*/  MUFU.EX2 R180, R180 ;  /* 0x000000b400b47308 */ /* 0x000e300000000800 */
[----:B------:R-:W4:Y:S01]  /*15360*/  MUFU.EX2 R185, R185 ;  /* 0x000000b900b97308 */ /* 0x000f220000000800 */
[----:B------:R-:W-:Y:S01]  /*15370*/  FFMA.FTZ R47, R47, R0, -R30 ;  /* 0x000000002f2f7223 */ /* 0x000fe2000001081e */
[----:B-1----:R-:W-:-:S06]  /*15380*/  FADD.FTZ R36, R186, R7 ;  /* 0x00000007ba247221 */ /* 0x002fcc0000010000 */
[----:B------:R-:W1:Y:S01]  /*15390*/  MUFU.EX2 R61, R61 ;  /* 0x0000003d003d7308 */ /* 0x000e620000000800 */
[----:B--2---:R-:W-:Y:S01]  /*153a0*/  FADD.FTZ R3, R191, R34 ;  /* 0x00000022bf037221 */ /* 0x004fe20000010000 */
[----:B------:R-:W-:-:S06]  /*153b0*/  FFMA.FTZ R25, R25, R0, -R30 ;  /* 0x0000000019197223 */ /* 0x000fcc000001081e */
[----:B------:R-:W2:Y:S01]  /*153c0*/  MUFU.EX2 R28, R28 ;  /* 0x0000001c001c7308 */ /* 0x000ea20000000800 */
[----:B---3--:R-:W-:Y:S01]  /*153d0*/  FADD.FTZ R7, R57, R36 ;  /* 0x0000002439077221 */ /* 0x008fe20000010000 */
[----:B-----5:R-:W-:-:S06]  /*153e0*/  FADD.FTZ R34, R26, R3 ;  /* 0x000000031a227221 */ /* 0x020fcc0000010000 */
[----:B------:R-:W3:Y:S08]  /*153f0*/  MUFU.EX2 R182, R182 ;  /* 0x000000b600b67308 */ /* 0x000ef00000000800 */
[----:B------:R-:W5:Y:S01]  /*15400*/  MUFU.EX2 R33, R33 ;  /* 0x0000002100217308 */ /* 0x000f620000000800 */
[----:B------:R-:W-:Y:S01]  /*15410*/  FFMA.FTZ R35, R35, R0, -R30 ;  /* 0x0000000023237223 */ /* 0x000fe2000001081e */
[----:B0-----:R-:W-:-:S06]  /*15420*/  FADD.FTZ R36, R180, R7 ;  /* 0x00000007b4247221 */ /* 0x001fcc0000010000 */
[----:B------:R-:W0:Y:S01]  /*15430*/  MUFU.EX2 R69, R69 ;  /* 0x0000004500457308 */ /* 0x000e220000000800 */
[----:B----4-:R-:W-:Y:S01]  /*15440*/  FADD.FTZ R3, R185, R34 ;  /* 0x00000022b9037221 */ /* 0x010fe20000010000 */
[----:B------:R-:W-:-:S06]  /*15450*/  FFMA.FTZ R29, R29, R0, -R30 ;  /* 0x000000001d1d7223 */ /* 0x000fcc000001081e */
[----:B------:R-:W4:Y:S01]  /*15460*/  MUFU.EX2 R32, R47 ;  /* 0x0000002f00207308 */ /* 0x000f220000000800 */
[----:B-1----:R-:W-:Y:S01]  /*15470*/  FADD.FTZ R7, R61, R36 ;  /* 0x000000243d077221 */ /* 0x002fe20000010000 */
[----:B--2---:R-:W-:-:S06]  /*15480*/  FADD.FTZ R34, R28, R3 ;  /* 0x000000031c227221 */ /* 0x004fcc0000010000 */
[----:B------:R-:W1:Y:S01]  /*15490*/  MUFU.EX2 R25, R25 ;  /* 0x0000001900197308 */ /* 0x000e620000000800 */
[----:B------:R-:W-:Y:S01]  /*154a0*/  FFMA.FTZ R81, R81, R0, -R30 ;  /* 0x0000000051517223 */ /* 0x000fe2000001081e */
[----:B---3--:R-:W-:Y:S01]  /*154b0*/  FADD.FTZ R36, R182, R7 ;  /* 0x00000007b6247221 */ /* 0x008fe20000010000 */
[----:B-----5:R-:W-:-:S05]  /*154c0*/  FADD.FTZ R3, R33, R34 ;  /* 0x0000002221037221 */ /* 0x020fca0000010000 */
[----:B------:R-:W2:Y:S01]  /*154d0*/  MUFU.EX2 R6, R35 ;  /* 0x0000002300067308 */ /* 0x000ea20000000800 */
[-CC-:B------:R-:W-:Y:S01]  /*154e0*/  FFMA.FTZ R85, R85, R0.reuse, -R30.reuse ;  /* 0x0000000055557223 */ /* 0x180fe2000001081e */
[-CC-:B------:R-:W-:Y:S01]  /*154f0*/  FFMA.FTZ R27, R27, R0.reuse, -R30.reuse ;  /* 0x000000001b1b7223 */ /* 0x180fe2000001081e */
[-CC-:B------:R-:W-:Y:S01]  /*15500*/  FFMA.FTZ R65, R65, R0.reuse, -R30.reuse ;  /* 0x0000000041417223 */ /* 0x180fe2000001081e */
[----:B------:R-:W-:-:S04]  /*15510*/  FFMA.FTZ R91, R91, R0, -R30 ;  /* 0x000000005b5b7223 */ /* 0x000fc8000001081e */
[----:B------:R-:W3:Y:S01]  /*15520*/  MUFU.EX2 R29, R29 ;  /* 0x0000001d001d7308 */ /* 0x000ee20000000800 */
[----:B0-----:R-:W-:Y:S01]  /*15530*/  FADD.FTZ R7, R69, R36 ;  /* 0x0000002445077221 */ /* 0x001fe20000010000 */
[----:B----4-:R-:W-:-:S06]  /*15540*/  FADD.FTZ R36, R32, R3 ;  /* 0x0000000320247221 */ /* 0x010fcc0000010000 */
[----:B------:R-:W0:Y:S01]  /*15550*/  MUFU.EX2 R30, R81 ;  /* 0x00000051001e7308 */ /* 0x000e220000000800 */
[----:B-1----:R-:W-:-:S07]  /*15560*/  FADD.FTZ R3, R25, R36 ;  /* 0x0000002419037221 */ /* 0x002fce0000010000 */
[----:B------:R-:W1:Y:S01]  /*15570*/  MUFU.EX2 R176, R176 ;  /* 0x000000b000b07308 */ /* 0x000e620000000800 */
[----:B--2---:R-:W-:-:S07]  /*15580*/  FADD.FTZ R36, R6, R3 ;  /* 0x0000000306247221 */ /* 0x004fce0000010000 */
[----:B------:R-:W2:Y:S01]  /*15590*/  MUFU.EX2 R85, R85 ;  /* 0x0000005500557308 */ /* 0x000ea20000000800 */
[----:B---3--:R-:W-:-:S07]  /*155a0*/  FADD.FTZ R3, R29, R36 ;  /* 0x000000241d037221 */ /* 0x008fce0000010000 */
[----:B------:R-:W3:Y:S01]  /*155b0*/  MUFU.EX2 R83, R83 ;  /* 0x0000005300537308 */ /* 0x000ee20000000800 */
[----:B------:R-:W-:-:S07]  /*155c0*/  F2FP.BF16.F32.PACK_AB R201, R2, R201 ;  /* 0x000000c902c9723e */ /* 0x000fce00000010ff */
[----:B------:R-:W4:Y:S01]  /*155d0*/  MUFU.EX2 R34, R27 ;  /* 0x0000001b00227308 */ /* 0x000f220000000800 */
[----:B0-----:R-:W-:-:S07]  /*155e0*/  FADD.FTZ R36, R30, R3 ;  /* 0x000000031e247221 */ /* 0x001fce0000010000 */
[----:B------:R-:W0:Y:S01]  /*155f0*/  MUFU.EX2 R178, R178 ;  /* 0x000000b200b27308 */ /* 0x000e220000000800 */
[----:B------:R-:W-:-:S07]  /*15600*/  ISETP.GE.AND P2, PT, R153, 0x71, PT ;  /* 0x000000719900780c */ /* 0x000fce0003f46270 */
[----:B------:R-:W5:Y:S01]  /*15610*/  MUFU.EX2 R65, R65 ;  /* 0x0000004100417308 */ /* 0x000f620000000800 */
[----:B-1----:R-:W-:Y:S01]  /*15620*/  FADD.FTZ R38, R176, R7 ;  /* 0x00000007b0267221 */ /* 0x002fe20000010000 */
[----:B--2---:R-:W-:-:S06]  /*15630*/  FADD.FTZ R3, R85, R36 ;  /* 0x0000002455037221 */ /* 0x004fcc0000010000 */
[----:B------:R-:W1:Y:S08]  /*15640*/  MUFU.EX2 R93, R93 ;  /* 0x0000005d005d7308 */ /* 0x000e700000000800 */
[----:B------:R-:W2:Y:S01]  /*15650*/  MUFU.EX2 R2, R91 ;  /* 0x0000005b00027308 */ /* 0x000ea20000000800 */
[----:B------:R-:W-:Y:S01]  /*15660*/  F2FP.BF16.F32.PACK_AB R203, R8, R203 ;  /* 0x000000cb08cb723e */ /* 0x000fe200000010ff */
[----:B---3--:R-:W-:Y:S01]  /*15670*/  FADD.FTZ R7, R83, R38 ;  /* 0x0000002653077221 */ /* 0x008fe20000010000 */
[----:B----4-:R-:W-:Y:S01]  /*15680*/  FADD.FTZ R8, R34, R3 ;  /* 0x0000000322087221 */ /* 0x010fe20000010000 */
[----:B------:R-:W-:Y:S02]  /*15690*/  BSSY B0, `(.L_x_4228) ;  /* 0x0000587000007945 */ /* 0x000fe40003800000 */
[----:B0-----:R-:W-:Y:S01]  /*156a0*/  FADD.FTZ R38, R178, R7 ;  /* 0x00000007b2267221 */ /* 0x001fe20000010000 */
[----:B-----5:R-:W-:Y:S01]  /*156b0*/  FADD.FTZ R3, R65, R8 ;  /* 0x0000000841037221 */ /* 0x020fe20000010000 */
[----:B------:R-:W-:Y:S01]  /*156c0*/  F2FP.BF16.F32.PACK_AB R193, R14, R193 ;  /* 0x000000c10ec1723e */ /* 0x000fe200000010ff */
[--C-:B------:R-:W-:Y:S01]  /*156d0*/  IMAD.MOV.U32 R118, RZ, RZ, R119.reuse ;  /* 0x000000ffff767224 */ /* 0x100fe200078e0077 */
[----:B------:R-:W-:Y:S01]  /*156e0*/  F2FP.BF16.F32.PACK_AB R200, R37, R200 ;  /* 0x000000c825c8723e */ /* 0x000fe200000010ff */
[----:B-1----:R-:W-:Y:S01]  /*156f0*/  FADD.FTZ R15, R93, R38 ;  /* 0x000000265d0f7221 */ /* 0x002fe20000010000 */
[----:B------:R-:W-:Y:S01]  /*15700*/  F2FP.BF16.F32.PACK_AB R202, R77, R202 ;  /* 0x000000ca4dca723e */ /* 0x000fe200000010ff */
[--C-:B------:R-:W-:Y:S01]  /*15710*/  IMAD.MOV.U32 R117, RZ, RZ, R119.reuse ;  /* 0x000000ffff757224 */ /* 0x100fe200078e0077 */
[----:B------:R-:W-:Y:S01]  /*15720*/  F2FP.BF16.F32.PACK_AB R196, R87, R196 ;  /* 0x000000c457c4723e */ /* 0x000fe200000010ff */
[----:B------:R-:W-:Y:S01]  /*15730*/  IMAD.MOV.U32 R116, RZ, RZ, R119 ;  /* 0x000000ffff747224 */ /* 0x000fe200078e0077 */
[----:B------:R-:W-:Y:S01]  /*15740*/  F2FP.BF16.F32.PACK_AB R198, R73, R198 ;  /* 0x000000c649c6723e */ /* 0x000fe200000010ff */
[----:B--2---:R-:W-:Y:S01]  /*15750*/  FADD.FTZ R14, R2, R3 ;  /* 0x00000003020e7221 */ /* 0x004fe20000010000 */
        /* <DEDUP_REMOVED lines=169> */
[----:B------:R-:W-:-:S07]  /*161f0*/  CS2R R24, SRZ ;  /* 0x0000000000187805 */ /* 0x000fce000001ff00 */
.L_x_4240:
[----:B------:R-:W-:-:S05]  /*16200*/  VIADD R0, R10, 0x1 ;  /* 0x000000010a007836 */ /* 0x000fca0000000000 */
[----:B------:R-:W-:-:S04]  /*16210*/  ISETP.NE.AND P2, PT, R0, 0x2, PT ;  /* 0x000000020000780c */ /* 0x000fc80003f45270 */
[----:B------:R-:W-:Y:S02]  /*16220*/  SEL R4, RZ, 0x1, P2 ;  /* 0x00000001ff047807 */ /* 0x000fe40001000000 */
[----:B------:R-:W-:Y:S02]  /*16230*/  SEL R215, R0, RZ, P2 ;  /* 0x000000ff00d77207 */ /* 0x000fe40001000000 */
[----:B------:R-:W-:Y:S01]  /*16240*/  LOP3.LUT R217, R9, R4, RZ, 0x3c, !PT ;  /* 0x0000000409d97212 */ /* 0x000fe200078e3cff */
[----:B------:R-:W-:Y:S06]  /*16250*/  @!P0 BRA `(.L_x_4230) ;  /* 0x0000000000048947 */ /* 0x000fec0003800000 */
[----:B------:R-:W-:Y:S01]  /*16260*/  BPT.TRAP 0x1 ;  /* 0x000000040000795c */ /* 0x000fe20000300000 */
.L_x_4230:
[----:B------:R-:W-:Y:S01]  /*16270*/  IMAD R11, R215, 0x8, R16 ;  /* 0x00000008d70b7824 */ /* 0x000fe200078e0210 */
[----:B------:R-:W-:-:S04]  /*16280*/  SHF.L.U32 R4, R217, 0x1f, RZ ;  /* 0x0000001fd9047819 */ /* 0x000fc800000006ff */
[----:B------:R0:W1:Y:S01]  /*16290*/  SYNCS.PHASECHK.TRANS64.TRYWAIT P2, [R11+URZ+0x36830], R4 ;  /* 0x036830040b0075a7 */ /* 0x000062000804017f */
[----:B------:R-:W-:Y:S05]  /*162a0*/  @!P0 BRA `(.L_x_4231) ;  /* 0x0000000000048947 */ /* 0x000fea0003800000 */
[----:B------:R-:W-:Y:S01]  /*162b0*/  BPT.TRAP 0x1 ;  /* 0x000000040000795c */ /* 0x000fe20000300000 */
.L_x_4231:
[----:B------:R-:W-:Y:S01]  /*162c0*/  IMAD R0, R215, 0xa80, R218 ;  /* 0x00000a80d7007824 */ /* 0x000fe200078e02da */
[----:B------:R-:W-:Y:S03]  /*162d0*/  BSSY B1, `(.L_x_4232) ;  /* 0x0000006000017945 */ /* 0x000fe60003800000 */
[C---:B------:R-:W-:Y:S02]  /*162e0*/  VIADD R20, R0.reuse, 0x80 ;  /* 0x0000008000147836 */ /* 0x040fe40000000000 */
[----:B------:R-:W-:Y:S01]  /*162f0*/  VIADD R120, R0, 0x100 ;  /* 0x0000010000787836 */ /* 0x000fe20000000000 */
[----:B-1----:R-:W-:Y:S06]  /*16300*/  @P2 BRA `(.L_x_4233) ;  /* 0x0000000000082947 */ /* 0x002fec0003800000 */
[----:B------:R-:W1:Y:S02]  /*16310*/  SYNCS.PHASECHK.TRANS64.TRYWAIT P2, [R11+URZ+0x36830], R4 ;  /* 0x036830040b0075a7 */ /* 0x000e64000804017f */
[----:B-1----:R-:W-:Y:S05]  /*16320*/  @!P2 BRA `(.L_x_4234) ;  /* 0x000001080020a947 */ /* 0x002fea0003800000 */
.L_x_4233:
[----:B------:R-:W-:Y:S05]  /*16330*/  BSYNC B1 ;  /* 0x0000000000017941 */ /* 0x000fea0003800000 */
.L_x_4232:
[----:B------:R-:W2:Y:S04]  /*16340*/  LDL.64 R12, [R1+0x48] ;  /* 0x00004800010c7983 */ /* 0x000ea80000100a00 */
[----:B------:R-:W3:Y:S01]  /*16350*/  LDL.64 R122, [R1] ;  /* 0x00000000017a7983 */ /* 0x000ee20000100a00 */
[----:B------:R-:W-:Y:S01]  /*16360*/  WARPGROUP.ARRIVE ;  /* 0x00000000000079c5 */ /* 0x000fe20000000000 */
[----:B------:R-:W-:Y:S01]  /*16370*/  IMAD.MOV.U32 R21, RZ, RZ, 0x40000040 ;  /* 0x40000040ff157424 */ /* 0x000fe200078e00ff */
[----:B------:R-:W-:-:S04]  /*16380*/  R2UR UR6, R20 ;  /* 0x00000000140672ca */ /* 0x000fc800000e0000 */
[C---:B------:R-:W-:Y:S01]  /*16390*/  R2UR UR7, R21.reuse ;  /* 0x00000000150772ca */ /* 0x040fe200000e0000 */
[----:B------:R-:W-:Y:S01]  /*163a0*/  IMAD.MOV.U32 R20, RZ, RZ, R120 ;  /* 0x000000ffff147224 */ /* 0x000fe200078e0078 */
[----:B------:R-:W-:-:S04]  /*163b0*/  R2UR UR19, R21 ;  /* 0x00000000151372ca */ /* 0x000fc800000e0000 */
[----:B------:R-:W-:Y:S01]  /*163c0*/  R2UR UR18, R20 ;  /* 0x00000000141272ca */ /* 0x000fe200000e0000 */
[----:B------:R-:W-:Y:S01]  /*163d0*/  VIADD R20, R0, 0x200 ;  /* 0x0000020000147836 */ /* 0x000fe20000000000 */
[----:B------:R-:W-:-:S04]  /*163e0*/  R2UR UR15, R21 ;  /* 0x00000000150f72ca */ /* 0x000fc800000e0000 */
[----:B------:R-:W-:Y:S02]  /*163f0*/  R2UR UR14, R20 ;  /* 0x00000000140e72ca */ /* 0x000fe400000e0000 */
[----:B--2---:R-:W-:Y:S01]  /*16400*/  R2UR UR42, R12 ;  /* 0x000000000c2a72ca */ /* 0x004fe200000e0000 */
[----:B------:R-:W-:Y:S01]  /*16410*/  IMAD.MOV.U32 R12, RZ, RZ, R0 ;  /* 0x000000ffff0c7224 */ /* 0x000fe200078e0000 */
[----:B------:R-:W-:Y:S01]  /*16420*/  R2UR UR43, R13 ;  /* 0x000000000d2b72ca */ /* 0x000fe200000e0000 */
[----:B------:R-:W-:Y:S01]  /*16430*/  IMAD.MOV.U32 R13, RZ, RZ, 0x40000040 ;  /* 0x40000040ff0d7424 */ /* 0x000fe200078e00ff */
[----:B---3--:R-:W-:Y:S02]  /*16440*/  R2UR UR28, R122 ;  /* 0x000000007a1c72ca */ /* 0x008fe400000e0000 */
[----:B------:R-:W-:Y:S02]  /*16450*/  R2UR UR29, R123 ;  /* 0x000000007b1d72ca */ /* 0x000fe400000e0000 */
[----:B------:R-:W-:Y:S01]  /*16460*/  R2UR UR26, R12 ;  /* 0x000000000c1a72ca */ /* 0x000fe200000e0000 */
[----:B------:R-:W2:Y:S01]  /*16470*/  LDL.64 R122, [R1+0x40] ;  /* 0x00004000017a7983 */ /* 0x000ea20000100a00 */
[----:B------:R-:W-:-:S07]  /*16480*/  R2UR UR27, R13 ;  /* 0x000000000d1b72ca */ /* 0x000fce00000e0000 */
[----:B------:R-:W-:Y:S02]  /*16490*/  UMOV UR24, UR28 ;  /* 0x0000001c00187c82 */ /* 0x000fe40008000000 */
[----:B------:R-:W-:-:S04]  /*164a0*/  UMOV UR25, UR29 ;  /* 0x0000001d00197c82 */ /* 0x000fc80008000000 */
        /* <DEDUP_REMOVED lines=18> */
[----:B------:R-:W-:Y:S01]  /*165d0*/  HGMMA.64x16x16.F32.BF16 R144, gdesc[UR20], RZ, !UPT, gsb0 ;  /* 0x00200000149079f0 */ /* 0x000fe2000c0018ff */
[----:B------:R-:W-:Y:S01]  /*165e0*/  UMOV UR12, UR28 ;  /* 0x0000001c000c7c82 */ /* 0x000fe20008000000 */
[----:B------:R-:W-:Y:S01]  /*165f0*/  UMOV UR13, UR29 ;  /* 0x0000001d000d7c82 */ /* 0x000fe20008000000 */
[----:B------:R-:W-:Y:S01]  /*16600*/  VIADD R120, R0, 0x280 ;  /* 0x0000028000787836 */ /* 0x000fe20000000000 */
[----:B------:R-:W-:Y:S02]  /*16610*/  WARPGROUP.DEPBAR.LE gsb0, 0x0 ;  /* 0x00008000000079c5 */ /* 0x000fe40000010000 */
[----:B------:R-:W-:-:S06]  /*16620*/  WARPGROUP.ARRIVE ;  /* 0x00000000000079c5 */ /* 0x000fcc0000000000 */
[----:B------:R-:W-:Y:S01]  /*16630*/  HGMMA.64x16x16.F32.BF16 R136, gdesc[UR12], RZ, !UPT, gsb0 ;  /* 0x002000000c8879f0 */ /* 0x000fe2000c0018ff */
[----:B------:R-:W-:Y:S01]  /*16640*/  IMAD.MOV.U32 R121, RZ, RZ, 0x40000040 ;  /* 0x40000040ff797424 */ /* 0x000fe200078e00ff */
[----:B------:R-:W-:-:S04]  /*16650*/  R2UR UR10, R120 ;  /* 0x00000000780a72ca */ /* 0x000fc800000e0000 */
[----:B------:R-:W-:Y:S01]  /*16660*/  R2UR UR11, R121 ;  /* 0x00000000790b72ca */ /* 0x000fe200000e0000 */
[----:B------:R-:W-:Y:S01]  /*16670*/  UMOV UR8, UR28 ;  /* 0x0000001c00087c82 */ /* 0x000fe20008000000 */
[----:B------:R-:W-:Y:S01]  /*16680*/  UMOV UR9, UR29 ;  /* 0x0000001d00097c82 */ /* 0x000fe20008000000 */
[----:B------:R-:W-:Y:S02]  /*16690*/  WARPGROUP.DEPBAR.LE gsb0, 0x0 ;  /* 0x00008000000079c5 */ /* 0x000fe40000010000 */
[----:B------:R-:W-:-:S08]  /*166a0*/  WARPGROUP.ARRIVE ;  /* 0x00000000000079c5 */ /* 0x000fd00000000000 */
[----:B------:R-:W-:Y:S01]  /*166b0*/  HGMMA.64x16x16.F32.BF16 R128, gdesc[UR8], RZ, !UPT, gsb0 ;  /* 0x00200000088079f0 */ /* 0x000fe2000c0018ff */
[C---:B------:R-:W-:Y:S02]  /*166c0*/  VIADD R12, R0.reuse, 0x300 ;  /* 0x00000300000c7836 */ /* 0x040fe40000000000 */
[----:B------:R-:W-:Y:S02]  /*166d0*/  VIADD R120, R0, 0x182 ;  /* 0x0000018200787836 */ /* 0x000fe40000000000 */
[----:B------:R-:W-:Y:S01]  /*166e0*/  IMAD.MOV.U32 R121, RZ, RZ, 0x40000040 ;  /* 0x40000040ff797424 */ /* 0x000fe200078e00ff */
[----:B------:R-:W-:Y:S02]  /*166f0*/  R2UR UR58, R12 ;  /* 0x000000000c3a72ca */ /* 0x000fe400000e0000 */
[----:B------:R-:W-:Y:S02]  /*16700*/  R2UR UR59, R13 ;  /* 0x000000000d3b72ca */ /* 0x000fe400000e0000 */
[----:B------:R-:W-:Y:S01]  /*16710*/  R2UR UR26, R120 ;  /* 0x00000000781a72ca */ /* 0x000fe200000e0000 */
[----:B------:R-:W-:Y:S01]  /*16720*/  VIADD R120, R0, 0x302 ;  /* 0x0000030200787836 */ /* 0x000fe20000000000 */
[----:B------:R-:W-:Y:S01]  /*16730*/  R2UR UR27, R121 ;  /* 0x00000000791b72ca */ /* 0x000fe200000e0000 */
[----:B------:R-:W-:Y:S01]  /*16740*/  IMAD.MOV.U32 R121, RZ, RZ, 0x40000040 ;  /* 0x40000040ff797424 */ /* 0x000fe200078e00ff */
[----:B--2---:R-:W-:-:S02]  /*16750*/  R2UR UR38, R122 ;  /* 0x000000007a2672ca */ /* 0x004fc400000e0000 */
[----:B------:R-:W-:Y:S02]  /*16760*/  R2UR UR46, R120 ;  /* 0x00000000782e72ca */ /* 0x000fe400000e0000 */
[----:B------:R-:W-:Y:S02]  /*16770*/  R2UR UR47, R121 ;  /* 0x00000000792f72ca */ /* 0x000fe400000e0000 */
[----:B------:R-:W-:Y:S01]  /*16780*/  R2UR UR39, R123 ;  /* 0x000000007b2772ca */ /* 0x000fe200000e0000 */
[----:B------:R-:W-:Y:S01]  /*16790*/  UMOV UR56, UR28 ;  /* 0x0000001c00387c82 */ /* 0x000fe20008000000 */
[----:B------:R-:W-:Y:S01]  /*167a0*/  UMOV UR57, UR29 ;  /* 0x0000001d00397c82 */ /* 0x000fe20008000000 */
[----:B------:R-:W-:Y:S02]  /*167b0*/  WARPGROUP.DEPBAR.LE gsb0, 0x0 ;  /* 0x00008000000079c5 */ /* 0x000fe40000010000 */
[----:B------:R-:W-:-:S06]  /*167c0*/  WARPGROUP.ARRIVE ;  /* 0x00000000000079c5 */ /* 0x000fcc0000000000 */
[----:B------:R-:W-:Y:S01]  /*167d0*/  HGMMA.64x16x16.F32.BF16 R120, gdesc[UR56], RZ, !UPT, gsb0 ;  /* 0x00200000387879f0 */ /* 0x000fe2000c0018ff */
        /* <DEDUP_REMOVED lines=27> */
[----:B------:R-:W-:Y:S01]  /*16990*/  UMOV UR24, UR42 ;  /* 0x0000002a00187c82 */ /* 0x000fe20008000000 */
[----:B------:R-:W-:Y:S01]  /*169a0*/  UMOV UR25, UR43 ;  /* 0x0000002b00197c82 */ /* 0x000fe20008000000 */
[----:B------:R-:W-:Y:S01]  /*169b0*/  VIADD R12, R0, 0x202 ;  /* 0x00000202000c7836 */ /* 0x000fe20000000000 */
[----:B------:R-:W-:Y:S02]  /*169c0*/  WARPGROUP.DEPBAR.LE gsb0, 0x0 ;  /* 0x00008000000079c5 */ /* 0x000fe40000010000 */
[----:B------:R-:W-:-:S06]  /*169d0*/  WARPGROUP.ARRIVE ;  /* 0x00000000000079c5 */ /* 0x000fcc0000000000 */
        /* <DEDUP_REMOVED lines=15> */
[----:B------:R-:W-:Y:S01]  /*16ad0*/  MOV R5, UR45 ;  /* 0x0000002d00057c02 */ /* 0x000fe20008000f00 */
[----:B------:R-:W-:Y:S02]  /*16ae0*/  WARPGROUP.DEPBAR.LE gsb0, 0x0 ;  /* 0x00008000000079c5 */ /* 0x000fe40000010000 */
[----:B------:R-:W-:Y:S01]  /*16af0*/  WARPGROUP.ARRIVE ;  /* 0x00000000000079c5 */ /* 0x000fe20000000000 */
[----:B01----:R-:W-:Y:S01]  /*16b00*/  MOV R4, UR44 ;  /* 0x0000002c00047c02 */ /* 0x003fe20008000f00 */
[----:B------:R-:W-:Y:S01]  /*16b10*/  VIADD R12, R0, 0x4 ;  /* 0x00000004000c7836 */ /* 0x000fe20000000000 */
[----:B------:R-:W-:Y:S01]  /*16b20*/  UMOV UR12, UR38 ;  /* 0x00000026000c7c82 */ /* 0x000fe20008000000 */
[----:B------:R-:W-:Y:S01]  /*16b30*/  IMAD.MOV.U32 R13, RZ, RZ, 0x40000040 ;  /* 0x40000040ff0d7424 */ /* 0x000fe200078e00ff */
[----:B------:R-:W-:-:S02]  /*16b40*/  UMOV UR13, UR39 ;  /* 0x00000027000d7c82 */ /* 0x000fc40008000000 */
[----:B------:R-:W-:Y:S01]  /*16b50*/  HGMMA.64x16x16.F32.BF16 R128, gdesc[UR16], R128, gsb0 ;  /* 0x00200000108079f0 */ /* 0x000fe20008001880 */
[----:B------:R-:W-:Y:S01]  /*16b60*/  UMOV UR44, UR42 ;  /* 0x0000002a002c7c82 */ /* 0x000fe20008000000 */
[----:B------:R-:W-:Y:S01]  /*16b70*/  UMOV UR45, UR43 ;  /* 0x0000002b002d7c82 */ /* 0x000fe20008000000 */
[----:B------:R-:W-:Y:S01]  /*16b80*/  UMOV UR8, UR38 ;  /* 0x0000002600087c82 */ /* 0x000fe20008000000 */
[----:B------:R-:W-:Y:S01]  /*16b90*/  UMOV UR9, UR39 ;  /* 0x0000002700097c82 */ /* 0x000fe20008000000 */
[----:B------:R-:W2:Y:S01]  /*16ba0*/  LDL.64 R20, [R1+0x38] ;  /* 0x0000380001147983 */ /* 0x000ea20000100a00 */
        /* <DEDUP_REMOVED lines=179> */
[----:B------:R-:W-:-:S09]  /*176e0*/  UMOV UR17, UR39 ;  /* 0x0000002700117c82 */ /* 0x000fd20008000000 */
        /* <DEDUP_REMOVED lines=152> */
[----:B------:R-:W-:Y:S01]  /*18070*/  R2UR UR45, R5 ;  /* 0x00000000052d72ca */ /* 0x000fe200000e0000 */
[----:B------:R-:W-:Y:S01]  /*18080*/  IMAD.MOV.U32 R5, RZ, RZ, 0x40000040 ;  /* 0x40000040ff057424 */ /* 0x000fe200078e00ff */
[----:B------:R-:W-:Y:S01]  /*18090*/  R2UR UR44, R4 ;  /* 0x00000000042c72ca */ /* 0x000fe200000e0000 */
[----:B------:R-:W-:-:S03]  /*180a0*/  VIADD R4, R0, 0x406 ;  /* 0x0000040600047836 */ /* 0x000fc60000000000 */
        /* <DEDUP_REMOVED lines=395> */
.L_x_4235:
[----:B------:R-:W-:Y:S01]  /*19960*/  SHF.L.U32 R0, R9, 0x1f, RZ ;  /* 0x0000001f09007819 */ /* 0x000fe200000006ff */
[----:B------:R-:W-:-:S04]  /*19970*/  IMAD R9, R10, 0x8, R16 ;  /* 0x000000080a097824 */ /* 0x000fc800078e0210 */
[----:B------:R0:W1:Y:S01]  /*19980*/  SYNCS.PHASECHK.TRANS64.TRYWAIT P2, [R9+URZ+0x36850], R0 ;  /* 0x03685000090075a7 */ /* 0x000062000804017f */
[----:B------:R-:W-:Y:S05]  /*19990*/  @!P0 BRA `(.L_x_4236) ;  /* 0x0000000000048947 */ /* 0x000fea0003800000 */
[----:B------:R-:W-:Y:S01]  /*199a0*/  BPT.TRAP 0x1 ;  /* 0x000000040000795c */ /* 0x000fe20000300000 */
.L_x_4236:
[----:B------:R-:W-:Y:S04]  /*199b0*/  BSSY B1, `(.L_x_4237) ;  /* 0x0000004000017945 */ /* 0x000fe80003800000 */
[----:B-1----:R-:W-:Y:S05]  /*199c0*/  @P2 BRA `(.L_x_4238) ;  /* 0x0000000000082947 */ /* 0x002fea0003800000 */
[----:B------:R-:W1:Y:S02]  /*199d0*/  SYNCS.PHASECHK.TRANS64.TRYWAIT P2, [R9+URZ+0x36850], R0 ;  /* 0x03685000090075a7 */ /* 0x000e64000804017f */
[----:B-1----:R-:W-:Y:S05]  /*199e0*/  @!P2 BRA `(.L_x_4239) ;  /* 0x000000d00084a947 */ /* 0x002fea0003800000 */
.L_x_4238:
[----:B------:R-:W-:Y:S05]  /*199f0*/  BSYNC B1 ;  /* 0x0000000000017941 */ /* 0x000fea0003800000 */
.L_x_4237:
[----:B01----:R-:W-:Y:S01]  /*19a00*/  VIADD R0, R16, 0x400 ;  /* 0x0000040010007836 */ /* 0x003fe20000000000 */
[----:B------:R-:W-:Y:S01]  /*19a10*/  WARPGROUP.ARRIVE ;  /* 0x00000000000079c5 */ /* 0x000fe20000000000 */
[----:B------:R-:W-:Y:S01]  /*19a20*/  IMAD.MOV.U32 R13, RZ, RZ, 0x40000040 ;  /* 0x40000040ff0d7424 */ /* 0x000fe200078e00ff */
[----:B------:R-:W-:Y:S01]  /*19a30*/  ULDC UR4, c[0x0][0x988] ;  /* 0x0002620000047ab9 */ /* 0x000fe20000000800 */
[----:B------:R-:W-:Y:S01]  /*19a40*/  IMAD.MOV.U32 R3, RZ, RZ, 0x40000040 ;  /* 0x40000040ff037424 */ /* 0x000fe200078e00ff */
[----:B------:R-:W-:Y:S01]  /*19a50*/  SHF.R.U32.HI R0, RZ, 0x4, R0 ;  /* 0x00000004ff007819 */ /* 0x000fe20000011600 */
[----:B------:R-:W-:Y:S01]  /*19a60*/  @!P1 VIADD R11, R11, 0x36840 ;  /* 0x000368400b0b9836 */ /* 0x000fe20000000000 */
[----:B------:R-:W-:Y:S01]  /*19a70*/  R2UR UR7, R13 ;  /* 0x000000000d0772ca */ /* 0x000fe200000e0000 */
[----:B------:R-:W-:Y:S01]  /*19a80*/  @!P1 VIADD R9, R9, 0x36860 ;  /* 0x0003686009099836 */ /* 0x000fe20000000000 */
[----:B------:R-:W-:Y:S02]  /*19a90*/  LOP3.LUT R0, R0, 0x3fff, RZ, 0xc0, !PT ;  /* 0x00003fff00007812 */ /* 0x000fe400078ec0ff */
[C---:B------:R-:W-:Y:S01]  /*19aa0*/  ISETP.GT.AND P2, PT, R6.reuse, RZ, PT ;  /* 0x000000ff0600720c */ /* 0x040fe20003f44270 */
[----:B------:R-:W-:Y:S01]  /*19ab0*/  VIADD R6, R6, 0xffffffff ;  /* 0xffffffff06067836 */ /* 0x000fe20000000000 */
[----:B------:R-:W-:-:S02]  /*19ac0*/  LOP3.LUT R0, R0, 0x3800000, RZ, 0xfc, !PT ;  /* 0x0380000000007812 */ /* 0x000fc400078efcff */
        /* <DEDUP_REMOVED lines=8> */
[----:B------:R-:W-:Y:S01]  /*19b50*/  HGMMA.64x192x16.F32.BF16 R24, R200, gdesc[UR4].tnspB, R24, gsb0 ;  /* 0x42e00004c8187df0 */ /* 0x000fe20008001818 */
        /* <DEDUP_REMOVED lines=32> */
[----:B------:R-:W-:-:S04]  /*19d60*/  IMAD.U32 R0, RZ, RZ, UR4 ;  /* 0x00000004ff007e24 */ /* 0x000fc8000f8e00ff */
[C---:B------:R-:W-:Y:S01]  /*19d70*/  FADD.FTZ R4, -R5.reuse, R8 ;  /* 0x0000000805047221 */ /* 0x040fe20000010100 */
[----:B------:R-:W-:-:S03]  /*19d80*/  FMUL.FTZ R13, R5, R0 ;  /* 0x00000000050d7220 */ /* 0x000fc60000410000 */
[-C--:B------:R-:W-:Y:S01]  /*19d90*/  FMUL.FTZ R4, R4, R0.reuse ;  /* 0x0000000004047220 */ /* 0x080fe20000410000 */
[-CC-:B------:R-:W-:Y:S01]  /*19da0*/  FFMA.FTZ R10, R161, R0.reuse, -R13.reuse ;  /* 0x00000000a10a7223 */ /* 0x180fe2000001080d */
[-CC-:B------:R-:W-:Y:S01]  /*19db0*/  FFMA.FTZ R21, R165, R0.reuse, -R13.reuse ;  /* 0x00000000a5157223 */ /* 0x180fe2000001080d */
[-CC-:B------:R-:W-:Y:S01]  /*19dc0*/  FFMA.FTZ R20, R157, R0.reuse, -R13.reuse ;  /* 0x000000009d147223 */ /* 0x180fe2000001080d */
[-CC-:B------:R-:W-:Y:S01]  /*19dd0*/  FFMA.FTZ R8, R149, R0.reuse, -R13.reuse ;  /* 0x0000000095087223 */ /* 0x180fe2000001080d */
[-CC-:B------:R-:W-:Y:S01]  /*19de0*/  FFMA.FTZ R120, R120, R0.reuse, -R13.reuse ;  /* 0x0000000078787223 */ /* 0x180fe2000001080d */
[-CC-:B------:R-:W-:Y:S01]  /*19df0*/  FFMA.FTZ R121, R121, R0.reuse, -R13.reuse ;  /* 0x0000000079797223 */ /* 0x180fe2000001080d */
[----:B------:R-:W-:Y:S01]  /*19e00*/  FFMA.FTZ R124, R124, R0, -R13 ;  /* 0x000000007c7c7223 */ /* 0x000fe2000001080d */
        /* <DEDUP_REMOVED lines=8> */
[-CC-:B------:R-:W-:Y:S01]  /*19e90*/  FFMA.FTZ R168, R169, R0.reuse, -R13.reuse ;  /* 0x00000000a9a87223 */ /* 0x180fe2000001080d */
[-CC-:B------:R-:W-:Y:S01]  /*19ea0*/  FFMA.FTZ R202, R172, R0.reuse, -R13.reuse ;  /* 0x00000000acca7223 */ /* 0x180fe2000001080d */
[----:B------:R-:W-:Y:S01]  /*19eb0*/  FFMA.FTZ R169, R173, R0, -R13 ;  /* 0x00000000ada97223 */ /* 0x000fe2000001080d */
[----:B------:R-:W-:Y:S01]  /*19ec0*/  MUFU.EX2 R121, R121 ;  /* 0x0000007900797308 */ /* 0x000fe20000000800 */
[----:B------:R-:W-:Y:S01]  /*19ed0*/  HGMMA.64x192x16.F32.BF16 R24, R196, gdesc[UR4].tnspB, R24, gsb0 ;  /* 0x42e00004c4187df0 */ /* 0x000fe20008001818 */
[----:B------:R-:W-:Y:S01]  /*19ee0*/  R2UR UR6, R2 ;  /* 0x00000000020672ca */ /* 0x000fe200000e0000 */
[----:B------:R-:W-:Y:S01]  /*19ef0*/  VIADD R2, R12, 0x180 ;  /* 0x000001800c027836 */ /* 0x000fe20000000000 */
[----:B------:R-:W-:Y:S01]  /*19f00*/  R2UR UR7, R3 ;  /* 0x00000000030772ca */ /* 0x000fe200000e0000 */
[----:B------:R-:W-:-:S03]  /*19f10*/  IMAD.MOV.U32 R3, RZ, RZ, 0x40000040 ;  /* 0x40000040ff037424 */ /* 0x000fc600078e00ff */
        /* <DEDUP_REMOVED lines=10> */
[----:B------:R-:W-:Y:S01]  /*19fc0*/  R2UR UR6, R2 ;  /* 0x00000000020672ca */ /* 0x000fe200000e0000 */
[----:B------:R-:W-:Y:S01]  /*19fd0*/  VIADD R2, R12, 0x200 ;  /* 0x000002000c027836 */ /* 0x000fe20000000000 */
[----:B------:R-:W-:Y:S01]  /*19fe0*/  R2UR UR7, R3 ;  /* 0x00000000030772ca */ /* 0x000fe200000e0000 */
[----:B------:R-:W-:Y:S01]  /*19ff0*/  IMAD.MOV.U32 R3, RZ, RZ, 0x40000040 ;  /* 0x40000040ff037424 */ /* 0x000fe200078e00ff */
[----:B------:R-:W-:Y:S08]  /*1a000*/  MUFU.EX2 R196, R196 ;  /* 0x000000c400c47308 */ /* 0x000ff00000000800 */
[----:B------:R-:W-:Y:S01]  /*1a010*/  MUFU.EX2 R198, R198 ;  /* 0x000000c600c67308 */ /* 0x000fe20000000800 */
[----:B------:R-:W-:-:S02]  /*1a020*/  WARPGROUP.DEPBAR.LE gsb0, 0x0 ;  /* 0x00008000000079c5 */ /* 0x000fc40000010000 */
[----:B------:R-:W-:Y:S01]  /*1a030*/  WARPGROUP.ARRIVE ;  /* 0x00000000000079c5 */ /* 0x000fe20000000000 */
[-CC-:B------:R-:W-:Y:S01]  /*1a040*/  FFMA.FTZ R192, R152, R0.reuse, -R13.reuse ;  /* 0x0000000098c07223 */ /* 0x180fe2000001080d */
[-CC-:B------:R-:W-:Y:S01]  /*1a050*/  FFMA.FTZ R152, R153, R0.reuse, -R13.reuse ;  /* 0x0000000099987223 */ /* 0x180fe2000001080d */
[----:B------:R-:W-:-:S03]  /*1a060*/  FFMA.FTZ R194, R156, R0, -R13 ;  /* 0x000000009cc27223 */ /* 0x000fc6000001080d */
[----:B------:R-:W-:Y:S01]  /*1a070*/  HGMMA.64x192x16.F32.BF16 R24, R188, gdesc[UR4].tnspB, R24, gsb0 ;  /* 0x42e00004bc187df0 */ /* 0x000fe20008001818 */
[----:B------:R-:W-:Y:S01]  /*1a080*/  R2UR UR6, R2 ;  /* 0x00000000020672ca */ /* 0x000fe200000e0000 */
[C---:B------:R-:W-:Y:S01]  /*1a090*/  VIADD R2, R12.reuse, 0x280 ;  /* 0x000002800c027836 */ /* 0x040fe20000000000 */
[----:B------:R-:W-:Y:S01]  /*1a0a0*/  R2UR UR7, R3 ;  /* 0x00000000030772ca */ /* 0x000fe200000e0000 */
[----:B------:R-:W-:Y:S01]  /*1a0b0*/  IMAD.MOV.U32 R3, RZ, RZ, 0x40000040 ;  /* 0x40000040ff037424 */ /* 0x000fe200078e00ff */
[----:B------:R-:W-:Y:S01]  /*1a0c0*/  MUFU.EX2 R192, R192 ;  /* 0x000000c000c07308 */ /* 0x000fe20000000800 */
[----:B------:R-:W-:-:S07]  /*1a0d0*/  VIADD R12, R12, 0x300 ;  /* 0x000003000c0c7836 */ /* 0x000fce0000000000 */
[----:B------:R-:W-:Y:S08]  /*1a0e0*/  MUFU.EX2 R152, R152 ;  /* 0x0000009800987308 */ /* 0x000ff00000000800 */
[----:B------:R-:W-:Y:S01]  /*1a0f0*/  MUFU.EX2 R194, R194 ;  /* 0x000000c200c27308 */ /* 0x000fe20000000800 */
[----:B------:R-:W-:Y:S02]  /*1a100*/  WARPGROUP.DEPBAR.LE gsb0, 0x0 ;  /* 0x00008000000079c5 */ /* 0x000fe40000010000 */
[----:B------:R-:W-:Y:S01]  /*1a110*/  WARPGROUP.ARRIVE ;  /* 0x00000000000079c5 */ /* 0x000fe20000000000 */
[-CC-:B------:R-:W-:Y:S01]  /*1a120*/  FFMA.FTZ R188, R144, R0.reuse, -R13.reuse ;  /* 0x0000000090bc7223 */ /* 0x180fe2000001080d */
[-CC-:B------:R-:W-:Y:S01]  /*1a130*/  FFMA.FTZ R144, R145, R0.reuse, -R13.reuse ;  /* 0x0000000091907223 */ /* 0x180fe2000001080d */
[----:B------:R-:W-:-:S03]  /*1a140*/  FFMA.FTZ R190, R148, R0, -R13 ;  /* 0x0000000094be7223 */ /* 0x000fc6000001080d */
[----:B------:R-:W-:Y:S01]  /*1a150*/  HGMMA.64x192x16.F32.BF16 R24, R184, gdesc[UR4].tnspB, R24, gsb0 ;  /* 0x42e00004b8187df0 */ /* 0x000fe20008001818 */
[----:B------:R-:W-:Y:S01]  /*1a160*/  R2UR UR6, R2 ;  /* 0x00000000020672ca */ /* 0x000fe200000e0000 */
[----:B------:R-:W-:Y:S01]  /*1a170*/  MUFU.EX2 R188, R188 ;  /* 0x000000bc00bc7308 */ /* 0x000fe20000000800 */
[----:B------:R-:W-:Y:S02]  /*1a180*/  FMNMX.FTZ R2, R170, R7, !PT ;  /* 0x00000007aa027209 */ /* 0x000fe40007810000 */
[----:B------:R-:W-:Y:S02]  /*1a190*/  R2UR UR7, R3 ;  /* 0x00000000030772ca */ /* 0x000fe400000e0000 */
[----:B------:R-:W-:-:S03]  /*1a1a0*/  FMNMX.FTZ R2, R171, R2, !PT ;  /* 0x00000002ab027209 */ /* 0x000fc60007810000 */
[----:B------:R-:W0:Y:S01]  /*1a1b0*/  MUFU.EX2 R3, R4 ;  /* 0x0000000400037308 */ /* 0x000e220000000800 */
[----:B------:R-:W-:-:S04]  /*1a1c0*/  FMNMX.FTZ R2, R174, R2, !PT ;  /* 0x00000002ae027209 */ /* 0x000fc80007810000 */
[----:B------:R-:W-:-:S03]  /*1a1d0*/  FMNMX.FTZ R2, R175, R2, !PT ;  /* 0x00000002af027209 */ /* 0x000fc60007810000 */
[----:B------:R-:W1:Y:S01]  /*1a1e0*/  MUFU.EX2 R144, R144 ;  /* 0x0000009000907308 */ /* 0x000e620000000800 */
[----:B------:R-:W-:-:S04]  /*1a1f0*/  FMNMX.FTZ R2, R162, R2, !PT ;  /* 0x00000002a2027209 */ /* 0x000fc80007810000 */
[----:B------:R-:W-:-:S03]  /*1a200*/  FMNMX.FTZ R2, R163, R2, !PT ;  /* 0x00000002a3027209 */ /* 0x000fc60007810000 */
[----:B------:R-:W2:Y:S01]  /*1a210*/  MUFU.EX2 R190, R190 ;  /* 0x000000be00be7308 */ /* 0x000ea20000000800 */
[----:B------:R-:W-:Y:S01]  /*1a220*/  FMNMX.FTZ R2, R166, R2, !PT ;  /* 0x00000002a6027209 */ /* 0x000fe20007810000 */
[----:B0-----:R-:W-:Y:S01]  /*1a230*/  FFMA.FTZ R15, R3, R15, R200 ;  /* 0x0000000f030f7223 */ /* 0x001fe200000100c8 */
[C---:B------:R-:W-:Y:S02]  /*1a240*/  F2FP.BF16.F32.PACK_AB R200, R168.reuse, R200 ;  /* 0x000000c8a8c8723e */ /* 0x040fe400000010ff */
[----:B------:R-:W-:Y:S01]  /*1a250*/  FMNMX.FTZ R2, R167, R2, !PT ;  /* 0x00000002a7027209 */ /* 0x000fe20007810000 */
[----:B------:R-:W-:-:S03]  /*1a260*/  FADD.FTZ R15, R168, R15 ;  /* 0x0000000fa80f7221 */ /* 0x000fc60000010000 */
[----:B------:R-:W-:Y:S01]  /*1a270*/  FMNMX.FTZ R2, R154, R2, !PT ;  /* 0x000000029a027209 */ /* 0x000fe20007810000 */
[----:B------:R-:W-:Y:S01]  /*1a280*/  FADD.FTZ R15, R202, R15 ;  /* 0x0000000fca0f7221 */ /* 0x000fe20000010000 */
[----:B------:R-:W-:Y:S02]  /*1a290*/  F2FP.BF16.F32.PACK_AB R202, R169, R202 ;  /* 0x000000caa9ca723e */ /* 0x000fe400000010ff */
[----:B------:R-:W-:Y:S01]  /*1a2a0*/  FMNMX.FTZ R2, R155, R2, !PT ;  /* 0x000000029b027209 */ /* 0x000fe20007810000 */
[----:B------:R-:W-:-:S03]  /*1a2b0*/  FADD.FTZ R15, R169, R15 ;  /* 0x0000000fa90f7221 */ /* 0x000fc60000010000 */
[----:B------:R-:W-:Y:S01]  /*1a2c0*/  FMNMX.FTZ R2, R158, R2, !PT ;  /* 0x000000029e027209 */ /* 0x000fe20007810000 */
[----:B------:R-:W-:Y:S01]  /*1a2d0*/  FADD.FTZ R15, R196, R15 ;  /* 0x0000000fc40f7221 */ /* 0x000fe20000010000 */
        /* <DEDUP_REMOVED lines=20> */
[C---:B-1----:R-:W-:Y:S02]  /*1a420*/  F2FP.BF16.F32.PACK_AB R188, R144.reuse, R188 ;  /* 0x000000bc90bc723e */ /* 0x042fe400000010ff */
[----:B------:R-:W-:Y:S01]  /*1a430*/  FMNMX.FTZ R2, R143, R2, !PT ;  /* 0x000000028f027209 */ /* 0x000fe20007810000 */
[----:B------:R-:W-:-:S03]  /*1a440*/  FADD.FTZ R15, R144, R15 ;  /* 0x0000000f900f7221 */ /* 0x000fc60000010000 */
[----:B------:R-:W-:Y:S01]  /*1a450*/  FMNMX.FTZ R2, R130, R2, !PT ;  /* 0x0000000282027209 */ /* 0x000fe20007810000 */
[----:B--2---:R-:W-:Y:S01]  /*1a460*/  FADD.FTZ R15, R190, R15 ;  /* 0x0000000fbe0f7221 */ /* 0x004fe20000010000 */
[C---:B------:R-:W-:Y:S02]  /*1a470*/  F2FP.BF16.F32.PACK_AB R190, R8.reuse, R190 ;  /* 0x000000be08be723e */ /* 0x040fe400000010ff */
[----:B------:R-:W-:Y:S01]  /*1a480*/  FMNMX.FTZ R2, R131, R2, !PT ;  /* 0x0000000283027209 */ /* 0x000fe20007810000 */
[----:B------:R-:W-:-:S03]  /*1a490*/  FADD.FTZ R15, R8, R15 ;  /* 0x0000000f080f7221 */ /* 0x000fc60000010000 */
        /* <DEDUP_REMOVED lines=10> */
[----:B------:R-:W-:-:S04]  /*1a540*/  FADD.FTZ R2, -R4, R7 ;  /* 0x0000000704027221 */ /* 0x000fc80000010100 */
[----:B------:R-:W-:-:S06]  /*1a550*/  FMUL.FTZ R2, R2, R0 ;  /* 0x0000000002027220 */ /* 0x000fcc0000410000 */
[----:B------:R-:W-:Y:S01]  /*1a560*/  MUFU.EX2 R2, R2 ;  /* 0x0000000200027308 */ /* 0x000fe20000000800 */
[----:B------:R-:W-:Y:S02]  /*1a570*/  WARPGROUP.DEPBAR.LE gsb0, 0x0 ;  /* 0x00008000000079c5 */ /* 0x000fe40000010000 */
[----:B------:R-:W-:Y:S01]  /*1a580*/  WARPGROUP.ARRIVE ;  /* 0x00000000000079c5 */ /* 0x000fe20000000000 */
[-CC-:B------:R-:W-:Y:S01]  /*1a590*/  FFMA.FTZ R184, R136, R0.reuse, -R13.reuse ;  /* 0x0000000088b87223 */ /* 0x180fe2000001080d */
[-CC-:B------:R-:W-:Y:S01]  /*1a5a0*/  FFMA.FTZ R136, R137, R0.reuse, -R13.reuse ;  /* 0x0000000089887223 */ /* 0x180fe2000001080d */
[-CC-:B------:R-:W-:Y:S01]  /*1a5b0*/  FFMA.FTZ R186, R140, R0.reuse, -R13.reuse ;  /* 0x000000008cba7223 */ /* 0x180fe2000001080d */
[----:B------:R-:W-:Y:S02]  /*1a5c0*/  FFMA.FTZ R137, R141, R0, -R13 ;  /* 0x000000008d897223 */ /* 0x000fe4000001080d */
[----:B------:R-:W-:Y:S01]  /*1a5d0*/  HGMMA.64x192x16.F32.BF16 R24, R180, gdesc[UR4].tnspB, R24, gsb0 ;  /* 0x42e00004b4187df0 */ /* 0x000fe20008001818 */
[----:B------:R-:W-:Y:S01]  /*1a5e0*/  R2UR UR6, R12 ;  /* 0x000000000c0672ca */ /* 0x000fe200000e0000 */
        /* <DEDUP_REMOVED lines=14> */
[-CC-:B------:R-:W-:Y:S01]  /*1a6d0*/  FFMA.FTZ R129, R133, R0.reuse, -R13.reuse ;  /* 0x0000000085817223 */ /* 0x180fe2000001080d */
[-C--:B------:R-:W-:Y:S01]  /*1a6e0*/  FFMA.FTZ R13, R125, R0.reuse, -R13 ;  /* 0x000000007d0d7223 */ /* 0x080fe2000001080d */
[----:B------:R-:W-:Y:S01]  /*1a6f0*/  WARPGROUP.ARRIVE ;  /* 0x00000000000079c5 */ /* 0x000fe20000000000 */
[-C--:B------:R-:W-:Y:S01]  /*1a700*/  FMUL.FTZ R125, R4, R0.reuse ;  /* 0x00000000047d7220 */ /* 0x080fe20000410000 */
[----:B------:R-:W-:Y:S03]  /*1a710*/  MUFU.EX2 R180, R180 ;  /* 0x000000b400b47308 */ /* 0x000fe60000000800 */
        /* <DEDUP_REMOVED lines=14> */
[----:B0-----:R-:W-:-:S02]  /*1a800*/  IMAD.MOV.U32 R13, RZ, RZ, 0x40000040 ;  /* 0x40000040ff0d7424 */ /* 0x001fc400078e00ff */
[-CC-:B------:R-:W-:Y:S01]  /*1a810*/  FFMA.FTZ R141, R159, R0.reuse, -R125.reuse ;  /* 0x000000009f8d7223 */ /* 0x180fe2000001087d */
[-CC-:B------:R-:W-:Y:S01]  /*1a820*/  FFMA.FTZ R189, R146, R0.reuse, -R125.reuse ;  /* 0x0000000092bd7223 */ /* 0x180fe2000001087d */
[-CC-:B------:R-:W-:Y:S01]  /*1a830*/  FFMA.FTZ R12, R147, R0.reuse, -R125.reuse ;  /* 0x00000000930c7223 */ /* 0x180fe2000001087d */
[-CC-:B------:R-:W-:Y:S01]  /*1a840*/  FFMA.FTZ R191, R150, R0.reuse, -R125.reuse ;  /* 0x0000000096bf7223 */ /* 0x180fe2000001087d */
[----:B------:R-:W-:Y:S01]  /*1a850*/  R2UR UR7, R13 ;  /* 0x000000000d0772ca */ /* 0x000fe200000e0000 */
[-CC-:B------:R-:W-:Y:S01]  /*1a860*/  FFMA.FTZ R151, R151, R0.reuse, -R125.reuse ;  /* 0x0000000097977223 */ /* 0x180fe2000001087d */
[----:B------:R-:W0:Y:S01]  /*1a870*/  MUFU.EX2 R132, R132 ;  /* 0x0000008400847308 */ /* 0x000e220000000800 */
[-C--:B------:R-:W-:Y:S01]  /*1a880*/  FFMA.FTZ R185, R138, R0.reuse, -R125 ;  /* 0x000000008ab97223 */ /* 0x080fe2000001087d */
[----:B------:R-:W-:Y:S01]  /*1a890*/  @!P1 PRMT R13, RZ, 0x654, R11 ;  /* 0x00000654ff0d9816 */ /* 0x000fe2000000000b */
[-CC-:B------:R-:W-:Y:S01]  /*1a8a0*/  FFMA.FTZ R139, R139, R0.reuse, -R125.reuse ;  /* 0x000000008b8b7223 */ /* 0x180fe2000001087d */
[-CC-:B------:R-:W-:Y:S01]  /*1a8b0*/  FFMA.FTZ R187, R142, R0.reuse, -R125.reuse ;  /* 0x000000008ebb7223 */ /* 0x180fe2000001087d */
[-CC-:B------:R-:W-:Y:S01]  /*1a8c0*/  FFMA.FTZ R183, R134, R0.reuse, -R125.reuse ;  /* 0x0000000086b77223 */ /* 0x180fe2000001087d */
[-CC-:B------:R-:W-:Y:S01]  /*1a8d0*/  FFMA.FTZ R135, R135, R0.reuse, -R125.reuse ;  /* 0x0000000087877223 */ /* 0x180fe2000001087d */
[----:B------:R-:W-:Y:S01]  /*1a8e0*/  FFMA.FTZ R122, R122, R0, -R125 ;  /* 0x000000007a7a7223 */ /* 0x000fe2000001087d */
[----:B------:R-:W2:Y:S01]  /*1a8f0*/  MUFU.EX2 R203, R203 ;  /* 0x000000cb00cb7308 */ /* 0x000ea20000000800 */
[----:B-1----:R-:W-:Y:S01]  /*1a900*/  FFMA.FTZ R14, R2, R14, R201 ;  /* 0x0000000e020e7223 */ /* 0x002fe200000100c9 */
[-C--:B------:R-:W-:Y:S01]  /*1a910*/  FFMA.FTZ R123, R123, R0.reuse, -R125 ;  /* 0x000000007b7b7223 */ /* 0x080fe2000001087d */
[----:B------:R-:W-:Y:S01]  /*1a920*/  HGMMA.64x192x16.F32.BF16 R24, R176, gdesc[UR4].tnspB, R24, gsb0 ;  /* 0x42e00004b0187df0 */ /* 0x000fe20008001818 */
[----:B------:R-:W-:Y:S01]  /*1a930*/  FADD.FTZ R15, R180, R15 ;  /* 0x0000000fb40f7221 */ /* 0x000fe20000010000 */
[----:B------:R-:W-:-:S03]  /*1a940*/  FFMA.FTZ R126, R126, R0, -R125 ;  /* 0x000000007e7e7223 */ /* 0x000fc6000001087d */
        /* <DEDUP_REMOVED lines=12> */
[----:B------:R-:W-:Y:S01]  /*1aa10*/  FFMA.FTZ R14, R131, R0, -R125 ;  /* 0x00000000830e7223 */ /* 0x000fe2000001087d */
[----:B------:R-:W-:-:S05]  /*1aa20*/  F2FP.BF16.F32.PACK_AB R197, R140, R197 ;  /* 0x000000c58cc5723e */ /* 0x000fca00000010ff */
        /* <DEDUP_REMOVED lines=19> */
[----:B------:R-:W-:-:S06]  /*1ab60*/  F2FP.BF16.F32.PACK_AB R189, R12, R189 ;  /* 0x000000bd0cbd723e */ /* 0x000fcc00000010ff */
[----:B------:R-:W0:Y:S01]  /*1ab70*/  MUFU.EX2 R185, R185 ;  /* 0x000000b900b97308 */ /* 0x000e220000000800 */
[----:B--2---:R-:W-:-:S07]  /*1ab80*/  FADD.FTZ R130, R191, R130 ;  /* 0x00000082bf827221 */ /* 0x004fce0000010000 */
[----:B------:R-:W-:Y:S01]  /*1ab90*/  MUFU.EX2 R187, R187 ;  /* 0x000000bb00bb7308 */ /* 0x000fe20000000800 */
[C---:B-1----:R-:W-:Y:S01]  /*1aba0*/  FADD.FTZ R130, R11.reuse, R130 ;  /* 0x000000820b827221 */ /* 0x042fe20000010000 */
[----:B------:R-:W-:-:S06]  /*1abb0*/  F2FP.BF16.F32.PACK_AB R191, R11, R191 ;  /* 0x000000bf0bbf723e */ /* 0x000fcc00000010ff */
[----:B------:R-:W-:Y:S01]  /*1abc0*/  MUFU.EX2 R181, R181 ;  /* 0x000000b500b57308 */ /* 0x000fe20000000800 */
[----:B0-----:R-:W-:-:S07]  /*1abd0*/  FADD.FTZ R130, R185, R130 ;  /* 0x00000082b9827221 */ /* 0x001fce0000010000 */
[----:B------:R-:W0:Y:S08]  /*1abe0*/  MUFU.EX2 R128, R128 ;  /* 0x0000008000807308 */ /* 0x000e300000000800 */
[----:B------:R-:W-:Y:S08]  /*1abf0*/  MUFU.EX2 R14, R14 ;  /* 0x0000000e000e7308 */ /* 0x000ff00000000800 */
[----:B------:R-:W1:Y:S01]  /*1ac00*/  MUFU.EX2 R182, R182 ;  /* 0x000000b600b67308 */ /* 0x000e620000000800 */
[C---:B0-----:R-:W-:Y:S01]  /*1ac10*/  FADD.FTZ R15, R128.reuse, R15 ;  /* 0x0000000f800f7221 */ /* 0x041fe20000010000 */
[----:B------:R-:W-:-:S06]  /*1ac20*/  F2FP.BF16.F32.PACK_AB R180, R128, R180 ;  /* 0x000000b480b4723e */ /* 0x000fcc00000010ff */
[----:B------:R-:W-:Y:S08]  /*1ac30*/  MUFU.EX2 R183, R183 ;  /* 0x000000b700b77308 */ /* 0x000ff00000000800 */
[----:B------:R-:W0:Y:S01]  /*1ac40*/  MUFU.EX2 R129, R129 ;  /* 0x0000008100817308 */ /* 0x000e220000000800 */
[----:B-1----:R-:W-:-:S07]  /*1ac50*/  FADD.FTZ R10, R182, R15 ;  /* 0x0000000fb60a7221 */ /* 0x002fce0000010000 */
[----:B------:R-:W-:Y:S08]  /*1ac60*/  MUFU.EX2 R135, R135 ;  /* 0x0000008700877308 */ /* 0x000ff00000000800 */
[----:B------:R-:W-:Y:S01]  /*1ac70*/  MUFU.EX2 R122, R122 ;  /* 0x0000007a007a7308 */ /* 0x000fe20000000800 */
[----:B0-----:R-:W-:-:S07]  /*1ac80*/  F2FP.BF16.F32.PACK_AB R182, R129, R182 ;  /* 0x000000b681b6723e */ /* 0x001fce00000010ff */
[----:B------:R-:W0:Y:S08]  /*1ac90*/  MUFU.EX2 R123, R123 ;  /* 0x0000007b007b7308 */ /* 0x000e300000000800 */
[----:B------:R-:W-:Y:S01]  /*1aca0*/  MUFU.EX2 R126, R126 ;  /* 0x0000007e007e7308 */ /* 0x000fe20000000800 */
[----:B------:R-:W-:Y:S02]  /*1acb0*/  WARPGROUP.DEPBAR.LE gsb0, 0x0 ;  /* 0x00008000000079c5 */ /* 0x000fe40000010000 */
[----:B------:R1:W-:Y:S01]  /*1acc0*/  @!P1 SYNCS.ARRIVE.TRANS64.RED.A1T0 RZ, [R13+URZ], RZ ;  /* 0x000000ff0dff99a7 */ /* 0x0003e2000810043f */
[----:B------:R-:W-:-:S02]  /*1acd0*/  F2FP.BF16.F32.PACK_AB R178, R7, R124 ;  /* 0x0000007c07b2723e */ /* 0x000fc400000010ff */
[----:B------:R-:W-:Y:S02]  /*1ace0*/  F2FP.BF16.F32.PACK_AB R176, R121, R120 ;  /* 0x0000007879b0723e */ /* 0x000fe400000010ff */
[----:B0-----:R-:W-:Y:S01]  /*1acf0*/  F2FP.BF16.F32.PACK_AB R177, R123, R122 ;  /* 0x0000007a7bb1723e */ /* 0x001fe200000010ff */
[----:B------:R0:W-:Y:S01]  /*1ad00*/  @!P1 SYNCS.ARRIVE.TRANS64.RED.A1T0 RZ, [R9+URZ], RZ ;  /* 0x000000ff09ff99a7 */ /* 0x0001e2000810043f */
[-CC-:B-1----:R-:W-:Y:S01]  /*1ad10*/  FFMA.FTZ R13, R143, R0.reuse, -R125.reuse ;  /* 0x000000008f0d7223 */ /* 0x182fe2000001087d */
[----:B------:R-:W-:-:S05]  /*1ad20*/  FFMA.FTZ R125, R127, R0, -R125 ;  /* 0x000000007f7d7223 */ /* 0x000fca000001087d */
[----:B------:R-:W-:Y:S08]  /*1ad30*/  MUFU.EX2 R13, R13 ;  /* 0x0000000d000d7308 */ /* 0x000ff00000000800 */
[----:B0-----:R-:W0:Y:S08]  /*1ad40*/  MUFU.EX2 R9, R139 ;  /* 0x0000008b00097308 */ /* 0x001e300000000800 */
[----:B------:R-:W1:Y:S01]  /*1ad50*/  MUFU.EX2 R125, R125 ;  /* 0x0000007d007d7308 */ /* 0x000e620000000800 */
[C---:B0-----:R-:W-:Y:S01]  /*1ad60*/  FADD.FTZ R130, R9.reuse, R130 ;  /* 0x0000008209827221 */ /* 0x041fe20000010000 */
[----:B------:R-:W-:Y:S01]  /*1ad70*/  F2FP.BF16.F32.PACK_AB R185, R9, R185 ;  /* 0x000000b909b9723e */ /* 0x000fe200000010ff */
[----:B------:R-:W-:-:S02]  /*1ad80*/  FADD.FTZ R9, R129, R10 ;  /* 0x0000000a81097221 */ /* 0x000fc40000010000 */
[----:B------:R-:W-:Y:S01]  /*1ad90*/  FADD.FTZ R130, R187, R130 ;  /* 0x00000082bb827221 */ /* 0x000fe20000010000 */
[----:B------:R-:W-:-:S03]  /*1ada0*/  F2FP.BF16.F32.PACK_AB R187, R13, R187 ;  /* 0x000000bb0dbb723e */ /* 0x000fc600000010ff */
[----:B------:R-:W-:Y:S01]  /*1adb0*/  FADD.FTZ R130, R13, R130 ;  /* 0x000000820d827221 */ /* 0x000fe20000010000 */
[----:B-1----:R-:W-:-:S03]  /*1adc0*/  F2FP.BF16.F32.PACK_AB R179, R125, R126 ;  /* 0x0000007e7db3723e */ /* 0x002fc600000010ff */
[----:B------:R-:W-:Y:S01]  /*1add0*/  FADD.FTZ R11, R181, R130 ;  /* 0x00000082b50b7221 */ /* 0x000fe20000010000 */
[----:B------:R-:W-:-:S03]  /*1ade0*/  F2FP.BF16.F32.PACK_AB R181, R14, R181 ;  /* 0x000000b50eb5723e */ /* 0x000fc600000010ff */
[----:B------:R-:W-:-:S04]  /*1adf0*/  FADD.FTZ R8, R14, R11 ;  /* 0x0000000b0e087221 */ /* 0x000fc80000010000 */
[----:B------:R-:W-:Y:S01]  /*1ae00*/  FADD.FTZ R8, R183, R8 ;  /* 0x00000008b7087221 */ /* 0x000fe20000010000 */
[----:B------:R-:W-:-:S03]  /*1ae10*/  F2FP.BF16.F32.PACK_AB R183, R135, R183 ;  /* 0x000000b787b7723e */ /* 0x000fc600000010ff */
[----:B------:R-:W-:Y:S01]  /*1ae20*/  FADD.FTZ R11, R135, R8 ;  /* 0x00000008870b7221 */ /* 0x000fe20000010000 */
[----:B------:R-:W-:-:S03]  /*1ae30*/  FADD.FTZ R8, R120, R9 ;  /* 0x0000000978087221 */ /* 0x000fc60000010000 */
[----:B------:R-:W-:Y:S01]  /*1ae40*/  FADD.FTZ R10, R122, R11 ;  /* 0x0000000b7a0a7221 */ /* 0x000fe20000010000 */
[----:B------:R-:W-:-:S03]  /*1ae50*/  FADD.FTZ R9, R121, R8 ;  /* 0x0000000879097221 */ /* 0x000fc60000010000 */
[----:B------:R-:W-:Y:S01]  /*1ae60*/  FADD.FTZ R11, R123, R10 ;  /* 0x0000000a7b0b7221 */ /* 0x000fe20000010000 */
[----:B------:R-:W-:Y:S01]  /*1ae70*/  FADD.FTZ R8, R124, R9 ;  /* 0x000000097c087221 */ /* 0x000fe20000010000 */
[----:B------:R-:W-:Y:S02]  /*1ae80*/  IMAD.MOV.U32 R9, RZ, RZ, R217 ;  /* 0x000000ffff097224 */ /* 0x000fe400078e00d9 */
[----:B------:R-:W-:Y:S01]  /*1ae90*/  FADD.FTZ R14, R126, R11 ;  /* 0x0000000b7e0e7221 */ /* 0x000fe20000010000 */
[----:B------:R-:W-:Y:S01]  /*1aea0*/  FADD.FTZ R15, R7, R8 ;  /* 0x00000008070f7221 */ /* 0x000fe20000010000 */
[----:B------:R-:W-:Y:S02]  /*1aeb0*/  IMAD.MOV.U32 R10, RZ, RZ, R215 ;  /* 0x000000ffff0a7224 */ /* 0x000fe400078e00d7 */
[----:B------:R-:W-:Y:S01]  /*1aec0*/  FADD.FTZ R14, R125, R14 ;  /* 0x0000000e7d0e7221 */ /* 0x000fe20000010000 */
[----:B------:R-:W-:Y:S02]  /*1aed0*/  IMAD.MOV.U32 R7, RZ, RZ, R4 ;  /* 0x000000ffff077224 */ /* 0x000fe400078e0004 */
[----:B------:R-:W-:Y:S01]  /*1aee0*/  IMAD.MOV.U32 R8, RZ, RZ, R5 ;  /* 0x000000ffff087224 */ /* 0x000fe200078e0005 */
[----:B------:R-:W-:Y:S06]  /*1aef0*/  @P2 BRA `(.L_x_4240) ;  /* 0xffffffb000c02947 */ /* 0x000fec000383ffff */
.L_x_4229:
[----:B------:R-:W-:Y:S05]  /*1af00*/  BSYNC B0 ;  /* 0x0000000000007941 */ /* 0x000fea0003800000 */
.L_x_4228:
        /* <DEDUP_REMOVED lines=99> */
.L_x_4241:
[----:B------:R-:W-:Y:S01]  /*1b540*/  IMAD R6, R215, 0x8, R16 ;  /* 0x00000008d7067824 */ /* 0x000fe200078e0210 */
[----:B------:R-:W-:-:S04]  /*1b550*/  SHF.L.U32 R3, R217, 0x1f, RZ ;  /* 0x0000001fd9037819 */ /* 0x000fc800000006ff */
[----:B------:R0:W1:Y:S01]  /*1b560*/  SYNCS.PHASECHK.TRANS64.TRYWAIT P2, [R6+URZ+0x36850], R3 ;  /* 0x03685003060075a7 */ /* 0x000062000804017f */
[----:B------:R-:W-:Y:S05]  /*1b570*/  @!P0 BRA `(.L_x_4242) ;  /* 0x0000000000048947 */ /* 0x000fea0003800000 */
[----:B------:R-:W-:Y:S01]  /*1b580*/  BPT.TRAP 0x1 ;  /* 0x000000040000795c */ /* 0x000fe20000300000 */
.L_x_4242:
        /* <DEDUP_REMOVED lines=9> */
.L_x_4244:
[----:B------:R-:W-:Y:S05]  /*1b620*/  BSYNC B0 ;  /* 0x0000000000007941 */ /* 0x000fea0003800000 */
.L_x_4243:
[----:B------:R-:W-:Y:S01]  /*1b630*/  IMAD.MOV.U32 R2, RZ, RZ, R7 ;  /* 0x000000ffff027224 */ /* 0x000fe200078e0007 */
[----:B------:R-:W-:Y:S01]  /*1b640*/  WARPGROUP.ARRIVE ;  /* 0x00000000000079c5 */ /* 0x000fe20000000000 */
[----:B01----:R-:W-:Y:S02]  /*1b650*/  IMAD.MOV.U32 R3, RZ, RZ, 0x40000040 ;  /* 0x40000040ff037424 */ /* 0x003fe400078e00ff */
[----:B------:R-:W-:Y:S01]  /*1b660*/  @!P1 VIADD R12, R6, 0x36860 ;  /* 0x00036860060c9836 */ /* 0x000fe20000000000 */
[----:B------:R-:W-:Y:S01]  /*1b670*/  R2UR UR6, R2 ;  /* 0x00000000020672ca */ /* 0x000fe200000e0000 */
[----:B------:R-:W-:Y:S01]  /*1b680*/  VIADD R2, R7, 0x80 ;  /* 0x0000008007027836 */ /* 0x000fe20000000000 */
[----:B------:R-:W-:Y:S01]  /*1b690*/  R2UR UR7, R3 ;  /* 0x00000000030772ca */ /* 0x000fe200000e0000 */
[----:B------:R-:W-:Y:S01]  /*1b6a0*/  IMAD.MOV.U32 R3, RZ, RZ, 0x40000040 ;  /* 0x40000040ff037424 */ /* 0x000fe200078e00ff */
[----:B------:R-:W-:Y:S01]  /*1b6b0*/  @!P1 PRMT R12, RZ, 0x654, R12 ;  /* 0x00000654ff0c9816 */ /* 0x000fe2000000000c */
[----:B------:R-:W-:-:S02]  /*1b6c0*/  IMAD.MOV.U32 R6, RZ, RZ, RZ ;  /* 0x000000ffff067224 */ /* 0x000fc400078e00ff */
[----:B------:R-:W-:Y:S02]  /*1b6d0*/  VIADD R215, R215, 0x1 ;  /* 0x00000001d7d77836 */ /* 0x000fe40000000000 */
[----:B------:R-:W-:-:S03]  /*1b6e0*/  VIADD R228, R228, 0x1 ;  /* 0x00000001e4e47836 */ /* 0x000fc60000000000 */
[----:B------:R-:W-:-:S03]  /*1b6f0*/  ISETP.NE.AND P2, PT, R215, 0x2, PT ;  /* 0x00000002d700780c */ /* 0x000fc60003f45270 */
[----:B------:R-:W-:Y:S01]  /*1b700*/  HGMMA.64x192x16.F32.BF16 R24, R200, gdesc[UR4].tnspB, R24, gsb0 ;  /* 0x42e00004c8187df0 */ /* 0x000fe20008001818 */
[----:B------:R-:W-:Y:S01]  /*1b710*/  R2UR UR6, R2 ;  /* 0x00000000020672ca */ /* 0x000fe200000e0000 */
[----:B------:R-:W-:Y:S01]  /*1b720*/  VIADD R2, R7, 0x100 ;  /* 0x0000010007027836 */ /* 0x000fe20000000000 */
[----:B------:R-:W-:Y:S01]  /*1b730*/  R2UR UR7, R3 ;  /* 0x00000000030772ca */ /* 0x000fe200000e0000 */
[----:B------:R-:W-:Y:S01]  /*1b740*/  IMAD.MOV.U32 R3, RZ, RZ, 0x40000040 ;  /* 0x40000040ff037424 */ /* 0x000fe200078e00ff */
[----:B------:R-:W-:Y:S01]  /*1b750*/  SEL R215, R215, RZ, P2 ;  /* 0x000000ffd7d77207 */ /* 0x000fe20001000000 */
        /* <DEDUP_REMOVED lines=40> */
[----:B------:R-:W-:Y:S01]  /*1b9e0*/  SEL R2, RZ, 0x1, P2 ;  /* 0x00000001ff027807 */ /* 0x000fe20001000000 */
[----:B------:R-:W-:Y:S02]  /*1b9f0*/  IMAD.MOV.U32 R3, RZ, RZ, -0x800000 ;  /* 0xff800000ff037424 */ /* 0x000fe400078e00ff */
[----:B-1----:R-:W-:Y:S01]  /*1ba00*/  FADD.FTZ R16, R8, R7 ;  /* 0x0000000708107221 */ /* 0x002fe20000010000 */
        /* <DEDUP_REMOVED lines=117> */
.L_x_4171:
        /* <DEDUP_REMOVED lines=55> */
[----:B------:R-:W-:Y:S01]  /*1c4d0*/  F2FP.BF16.F32.PACK_AB R115, R119, R118 ;  /* 0x000000767773723e */ /* 0x000fe200000010ff */
[----:B------:R-:W-:Y:S01]  /*1c4e0*/  BAR.SYNC.DEFER_BLOCKING 0x1, 0x100 ;  /* 0x0044000000007b1d */ /* 0x000fe20000010000 */
[----:B--2---:R-:W-:-:S03]  /*1c4f0*/  IMAD.WIDE R26, R6, 0x2, R4 ;  /* 0x00000002061a7825 */ /* 0x004fc600078e0204 */
[C---:B------:R-:W-:Y:S02]  /*1c500*/  IADD3 R145, P6, R26.reuse, 0x60, RZ ;  /* 0x000000601a917810 */ /* 0x040fe40007fde0ff */
[C---:B------:R-:W-:Y:S02]  /*1c510*/  LOP3.LUT R7, R26.reuse, 0x380, RZ, 0xc0, !PT ;  /* 0x000003801a077812 */ /* 0x040fe400078ec0ff */
[C---:B------:R-:W-:Y:S01]  /*1c520*/  IADD3 R141, P2, R26.reuse, 0x20, RZ ;  /* 0x000000201a8d7810 */ /* 0x040fe20007f5e0ff */
[--C-:B------:R-:W-:Y:S01]  /*1c530*/  IMAD.X R13, RZ, RZ, R27.reuse, P6 ;  /* 0x000000ffff0d7224 */ /* 0x100fe200030e061b */
[C---:B------:R-:W-:Y:S02]  /*1c540*/  IADD3 R143, P1, R26.reuse, 0x40, RZ ;  /* 0x000000401a8f7810 */ /* 0x040fe40007f3e0ff */
[C---:B------:R-:W-:Y:S01]  /*1c550*/  IADD3 R147, P5, R26.reuse, 0x4000, RZ ;  /* 0x000040001a937810 */ /* 0x040fe20007fbe0ff */
[--C-:B------:R-:W-:Y:S01]  /*1c560*/  IMAD.X R9, RZ, RZ, R27.reuse, P2 ;  /* 0x000000ffff097224 */ /* 0x100fe200010e061b */
[----:B------:R-:W-:Y:S01]  /*1c570*/  LOP3.LUT R12, R145, 0x380, RZ, 0xc0, !PT ;  /* 0x00000380910c7812 */ /* 0x000fe200078ec0ff */
[--C-:B------:R-:W-:Y:S01]  /*1c580*/  IMAD.X R11, RZ, RZ, R27.reuse, P1 ;  /* 0x000000ffff0b7224 */ /* 0x100fe200008e061b */
[----:B------:R-:W-:Y:S01]  /*1c590*/  SHF.R.U64 R7, R7, 0x3, RZ ;  /* 0x0000000307077819 */ /* 0x000fe200000012ff */
        /* <DEDUP_REMOVED lines=19> */
[----:B------:R-:W-:Y:S02]  /*1c6d0*/  LOP3.LUT R12, R12, R145, RZ, 0x3c, !PT ;  /* 0x000000910c0c7212 */ /* 0x000fe400078e3cff */
[----:B------:R-:W-:Y:S02]  /*1c6e0*/  SHF.R.U64 R8, R8, 0x3, RZ ;  /* 0x0000000308087819 */ /* 0x000fe400000012ff */
[----:B------:R-:W-:Y:S02]  /*1c6f0*/  LOP3.LUT R145, R34, 0x380, RZ, 0xc0, !PT ;  /* 0x0000038022917812 */ /* 0x000fe400078ec0ff */
[----:B------:R-:W-:Y:S02]  /*1c700*/  MOV R86, R26 ;  /* 0x0000001a00567202 */ /* 0x000fe40000000f00 */
[----:B------:R-:W-:-:S02]  /*1c710*/  SHF.R.U64 R10, R10, 0x3, RZ ;  /* 0x000000030a0a7819 */ /* 0x000fc400000012ff */
[----:B------:R-:W-:Y:S02]  /*1c720*/  LOP3.LUT R27, R6, 0x380, RZ, 0xc0, !PT ;  /* 0x00000380061b7812 */ /* 0x000fe400078ec0ff */
[----:B------:R-:W-:Y:S02]  /*1c730*/  LOP3.LUT R14, R147, 0x380, RZ, 0xc0, !PT ;  /* 0x00000380930e7812 */ /* 0x000fe400078ec0ff */
[----:B------:R-:W-:Y:S02]  /*1c740*/  LOP3.LUT R8, R8, R141, RZ, 0x3c, !PT ;  /* 0x0000008d08087212 */ /* 0x000fe400078e3cff */
[----:B------:R-:W-:Y:S02]  /*1c750*/  SHF.R.U64 R145, R145, 0x3, RZ ;  /* 0x0000000391917819 */ /* 0x000fe400000012ff */
[----:B------:R-:W-:Y:S02]  /*1c760*/  F2FP.BF16.F32.PACK_AB R26, R29, R28 ;  /* 0x0000001c1d1a723e */ /* 0x000fe400000010ff */
[----:B------:R-:W-:-:S02]  /*1c770*/  LOP3.LUT R10, R10, R143, RZ, 0x3c, !PT ;  /* 0x0000008f0a0a7212 */ /* 0x000fc400078e3cff */
[----:B------:R-:W-:Y:S02]  /*1c780*/  LOP3.LUT R141, R20, 0x380, RZ, 0xc0, !PT ;  /* 0x00000380148d7812 */ /* 0x000fe400078ec0ff */
[----:B------:R-:W-:Y:S02]  /*1c790*/  SHF.R.U64 R29, R27, 0x3, RZ ;  /* 0x000000031b1d7819 */ /* 0x000fe400000012ff */
[----:B------:R-:W-:Y:S02]  /*1c7a0*/  LOP3.LUT R143, R30, 0x380, RZ, 0xc0, !PT ;  /* 0x000003801e8f7812 */ /* 0x000fe400078ec0ff */
[----:B------:R-:W-:Y:S02]  /*1c7b0*/  SHF.R.U64 R14, R14, 0x3, RZ ;  /* 0x000000030e0e7819 */ /* 0x000fe400000012ff */
[----:B------:R-:W-:Y:S02]  /*1c7c0*/  LOP3.LUT R34, R145, R34, RZ, 0x3c, !PT ;  /* 0x0000002291227212 */ /* 0x000fe400078e3cff */
[----:B------:R-:W-:-:S02]  /*1c7d0*/  SHF.R.U64 R141, R141, 0x3, RZ ;  /* 0x000000038d8d7819 */ /* 0x000fc400000012ff */
[----:B------:R-:W-:Y:S02]  /*1c7e0*/  LOP3.LUT R42, R29, R6, RZ, 0x3c, !PT ;  /* 0x000000061d2a7212 */ /* 0x000fe400078e3cff */
[----:B------:R-:W-:Y:S02]  /*1c7f0*/  SHF.R.U64 R143, R143, 0x3, RZ ;  /* 0x000000038f8f7819 */ /* 0x000fe400000012ff */
[----:B------:R-:W-:Y:S02]  /*1c800*/  MOV R11, R10 ;  /* 0x0000000a000b7202 */ /* 0x000fe40000000f00 */
[----:B------:R-:W-:Y:S02]  /*1c810*/  LOP3.LUT R14, R14, R147, RZ, 0x3c, !PT ;  /* 0x000000930e0e7212 */ /* 0x000fe400078e3cff */
[----:B------:R-:W-:Y:S02]  /*1c820*/  F2FP.BF16.F32.PACK_AB R27, R138, R123 ;  /* 0x0000007b8a1b723e */ /* 0x000fe400000010ff */
[----:B------:R-:W-:-:S02]  /*1c830*/  MOV R28, R8 ;  /* 0x00000008001c7202 */ /* 0x000fc40000000f00 */
[----:B------:R-:W-:Y:S01]  /*1c840*/  MOV R10, R34 ;  /* 0x00000022000a7202 */ /* 0x000fe20000000f00 */
[----:B------:R-:W-:Y:S01]  /*1c850*/  STSM.16.M88.4 [R86], R24 ;  /* 0x0000001856007844 */ /* 0x000fe20000000200 */
[----:B------:R-:W-:Y:S02]  /*1c860*/  LOP3.LUT R147, R38, 0x380, RZ, 0xc0, !PT ;  /* 0x0000038026937812 */ /* 0x000fe400078ec0ff */
[----:B------:R-:W-:Y:S02]  /*1c870*/  LOP3.LUT R20, R141, R20, RZ, 0x3c, !PT ;  /* 0x000000148d147212 */ /* 0x000fe400078e3cff */
[----:B------:R-:W-:Y:S02]  /*1c880*/  MOV R8, R42 ;  /* 0x0000002a00087202 */ /* 0x000fe40000000f00 */
[----:B------:R-:W-:Y:S02]  /*1c890*/  F2FP.BF16.F32.PACK_AB R34, R37, R36 ;  /* 0x000000242522723e */ /* 0x000fe400000010ff */
[----:B------:R-:W-:-:S02]  /*1c8a0*/  F2FP.BF16.F32.PACK_AB R35, R136, R121 ;  /* 0x000000798823723e */ /* 0x000fc400000010ff */
[----:B------:R-:W-:Y:S02]  /*1c8b0*/  LOP3.LUT R30, R143, R30, RZ, 0x3c, !PT ;  /* 0x0000001e8f1e7212 */ /* 0x000fe400078e3cff */
[----:B------:R-:W-:Y:S01]  /*1c8c0*/  F2FP.BF16.F32.PACK_AB R42, R45, R44 ;  /* 0x0000002c2d2a723e */ /* 0x000fe200000010ff */
[----:B------:R-:W-:Y:S01]  /*1c8d0*/  STSM.16.M88.4 [R28], R32 ;  /* 0x000000201c007844 */ /* 0x000fe20000000200 */
[----:B------:R-:W-:Y:S02]  /*1c8e0*/  F2FP.BF16.F32.PACK_AB R43, R130, R0 ;  /* 0x00000000822b723e */ /* 0x000fe400000010ff */
[----:B------:R-:W-:Y:S01]  /*1c8f0*/  LOP3.LUT R139, R46, 0x380, RZ, 0xc0, !PT ;  /* 0x000003802e8b7812 */ /* 0x000fe200078ec0ff */
[----:B------:R-:W2:Y:S01]  /*1c900*/  LDC R0, c[0x0][0xbe8] ;  /* 0x0002fa00ff007b82 */ /* 0x000ea20000000800 */
[----:B------:R-:W-:Y:S01]  /*1c910*/  MOV R12, R12 ;  /* 0x0000000c000c7202 */ /* 0x000fe20000000f00 */
[----:B------:R-:W-:Y:S01]  /*1c920*/  STSM.16.M88.4 [R11], R40 ;  /* 0x000000280b007844 */ /* 0x000fe20000000200 */
[----:B------:R-:W-:-:S02]  /*1c930*/  LOP3.LUT R141, R78, 0x380, RZ, 0xc0, !PT ;  /* 0x000003804e8d7812 */ /* 0x000fc400078ec0ff */
[----:B------:R-:W-:Y:S01]  /*1c940*/  MOV R14, R14 ;  /* 0x0000000e000e7202 */ /* 0x000fe20000000f00 */
[----:B------:R-:W-:Y:S01]  /*1c950*/  STSM.16.M88.4 [R12], R48 ;  /* 0x000000300c007844 */ /* 0x000fe20000000200 */
[----:B------:R-:W-:Y:S02]  /*1c960*/  SHF.R.U64 R147, R147, 0x3, RZ ;  /* 0x0000000393937819 */ /* 0x000fe400000012ff */
[----:B------:R-:W-:Y:S01]  /*1c970*/  MOV R20, R20 ;  /* 0x0000001400147202 */ /* 0x000fe20000000f00 */
[----:B------:R-:W-:Y:S01]  /*1c980*/  STSM.16.M88.4 [R14], R56 ;  /* 0x000000380e007844 */ /* 0x000fe20000000200 */
[----:B------:R-:W-:Y:S02]  /*1c990*/  MOV R30, R30 ;  /* 0x0000001e001e7202 */ /* 0x000fe40000000f00 */
[----:B------:R-:W-:Y:S01]  /*1c9a0*/  SHF.R.U64 R139, R139, 0x3, RZ ;  /* 0x000000038b8b7819 */ /* 0x000fe200000012ff */
[----:B------:R3:W-:Y:S01]  /*1c9b0*/  STSM.16.M88.4 [R20], R64 ;  /* 0x0000004014007844 */ /* 0x0007e20000000200 */
[----:B------:R-:W-:-:S02]  /*1c9c0*/  SHF.R.U64 R141, R141, 0x3, RZ ;  /* 0x000000038d8d7819 */ /* 0x000fc400000012ff */
[----:B------:R-:W-:Y:S01]  /*1c9d0*/  LOP3.LUT R38, R147, R38, RZ, 0x3c, !PT ;  /* 0x0000002693267212 */ /* 0x000fe200078e3cff */
[----:B------:R-:W-:Y:S01]  /*1c9e0*/  STSM.16.M88.4 [R30], R72 ;  /* 0x000000481e007844 */ /* 0x000fe20000000200 */
[----:B------:R-:W-:Y:S02]  /*1c9f0*/  LOP3.LUT R46, R139, R46, RZ, 0x3c, !PT ;  /* 0x0000002e8b2e7212 */ /* 0x000fe400078e3cff */
[----:B------:R-:W-:Y:S01]  /*1ca00*/  LOP3.LUT R6, R141, R78, RZ, 0x3c, !PT ;  /* 0x0000004e8d067212 */ /* 0x000fe200078e3cff */
[----:B------:R4:W-:Y:S01]  /*1ca10*/  STSM.16.M88.4 [R10], R80 ;  /* 0x000000500a007844 */ /* 0x0009e20000000200 */
[----:B------:R-:W-:Y:S02]  /*1ca20*/  MOV R38, R38 ;  /* 0x0000002600267202 */ /* 0x000fe40000000f00 */
[----:B------:R-:W-:Y:S02]  /*1ca30*/  ISETP.NE.U32.AND P0, PT, RZ, UR4, PT ;  /* 0x00000004ff007c0c */ /* 0x000fe4000bf05070 */
[----:B------:R-:W-:Y:S01]  /*1ca40*/  MOV R46, R46 ;  /* 0x0000002e002e7202 */ /* 0x000fe20000000f00 */
[----:B------:R-:W-:Y:S01]  /*1ca50*/  STSM.16.M88.4 [R38], R88 ;  /* 0x0000005826007844 */ /* 0x000fe20000000200 */
[----:B------:R-:W-:Y:S01]  /*1ca60*/  MOV R9, R6 ;  /* 0x0000000600097202 */ /* 0x000fe20000000f00 */
[----:B---3--:R-:W-:Y:S01]  /*1ca70*/  IMAD.MOV.U32 R20, RZ, RZ, RZ ;  /* 0x000000ffff147224 */ /* 0x008fe200078e00ff */
[----:B------:R-:W-:Y:S01]  /*1ca80*/  ISETP.NE.AND.EX P0, PT, RZ, UR5, PT, P0 ;  /* 0x00000005ff007c0c */ /* 0x000fe2000bf05300 */
[----:B------:R3:W-:Y:S04]  /*1ca90*/  STSM.16.M88.4 [R8], R96 ;  /* 0x0000006008007844 */ /* 0x0007e80000000200 */
[----:B------:R0:W-:Y:S01]  /*1caa0*/  STSM.16.M88.4 [R46], R104 ;  /* 0x000000682e007844 */ /* 0x0001e20000000200 */
[----:B----4-:R-:W-:-:S03]  /*1cab0*/  IADD3 R10, P1, R225, UR4, RZ ;  /* 0x00000004e10a7c10 */ /* 0x010fc6000ff3e0ff */
[----:B------:R0:W-:Y:S01]  /*1cac0*/  STSM.16.M88.4 [R9], R112 ;  /* 0x0000007009007844 */ /* 0x0001e20000000200 */
[----:B------:R-:W-:Y:S01]  /*1cad0*/  IADD3.X R11, R226, UR5, RZ, P1, !PT ;  /* 0x00000005e20b7c10 */ /* 0x000fe20008ffe4ff */
[----:B------:R-:W-:Y:S01]  /*1cae0*/  ULDC.64 UR4, c[0x0][0xc08] ;  /* 0x0003020000047ab9 */ /* 0x000fe20000000a00 */
[----:B------:R-:W-:Y:S01]  /*1caf0*/  BAR.SYNC.DEFER_BLOCKING 0x1, 0x100 ;  /* 0x0044000000007b1d */ /* 0x000fe20000010000 */
[----:B------:R-:W-:-:S04]  /*1cb00*/  ISETP.NE.U32.AND P2, PT, RZ, UR4, PT ;  /* 0x00000004ff007c0c */ /* 0x000fc8000bf45070 */
[----:B------:R-:W-:-:S13]  /*1cb10*/  ISETP.NE.AND.EX P2, PT, RZ, UR5, PT, P2 ;  /* 0x00000005ff007c0c */ /* 0x000fda000bf45320 */
[----:B------:R-:W-:Y:S01]  /*1cb20*/  @P2 IADD3 R6, P3, R225, UR4, RZ ;  /* 0x00000004e1062c10 */ /* 0x000fe2000ff7e0ff */
[----:B------:R-:W-:Y:S02]  /*1cb30*/  ULDC UR4, c[0x0][0xa88] ;  /* 0x0002a20000047ab9 */ /* 0x000fe40000000800 */
[----:B------:R-:W-:Y:S01]  /*1cb40*/  IMAD.U32 R61, RZ, RZ, UR4 ;  /* 0x00000004ff3d7e24 */ /* 0x000fe2000f8e00ff */
[----:B------:R-:W-:Y:S01]  /*1cb50*/  @P2 IADD3.X R7, R226, UR5, RZ, P3, !PT ;  /* 0x00000005e2072c10 */ /* 0x000fe20009ffe4ff */
[----:B------:R0:W5:Y:S01]  /*1cb60*/  @P0 LDG.E R20, desc[UR60][R10.64] ;  /* 0x0000003c0a140981 */ /* 0x000162000c1e1900 */
[----:B--2---:R-:W-:-:S03]  /*1cb70*/  ISETP.NE.AND P1, PT, R0, 0x1, PT ;  /* 0x000000010000780c */ /* 0x004fc60003f25270 */
[----:B------:R0:W5:Y:S10]  /*1cb80*/  @P2 LDG.E R61, desc[UR60][R6.64] ;  /* 0x0000003c063d2981 */ /* 0x000174000c1e1900 */
[----:B---3--:R-:W2:Y:S08]  /*1cb90*/  @P1 LDC R8, c[0x0][0xbec] ;  /* 0x0002fb00ff081b82 */ /* 0x008eb00000000800 */
[----:B------:R-:W3:Y:S01]  /*1cba0*/  @P1 LDC R15, c[0x0][0xbf0] ;  /* 0x0002fc00ff0f1b82 */ /* 0x000ee20000000800 */
[----:B0-----:R-:W-:Y:S05]  /*1cbb0*/  @P2 BRA `(.L_x_4248) ;  /* 0x0000000000102947 */ /* 0x001fea0003800000 */
[----:B------:R-:W-:Y:S05]  /*1cbc0*/  @!P0 BRA `(.L_x_4248) ;  /* 0x00000000000c8947 */ /* 0x000fea0003800000 */
[----:B------:R-:W4:Y:S04]  /*1cbd0*/  LDG.E R6, desc[UR60][R10.64] ;  /* 0x0000003c0a067981 */ /* 0x000f28000c1e1900 */
[----:B-----5:R-:W4:Y:S02]  /*1cbe0*/  LDG.E R61, desc[UR60][R10.64+0x4] ;  /* 0x0000043c0a3d7981 */ /* 0x020f24000c1e1900 */
[----:B----4-:R-:W-:-:S07]  /*1cbf0*/  IMAD.IADD R61, R61, 0x1, -R6 ;  /* 0x000000013d3d7824 */ /* 0x010fce00078e0a06 */
.L_x_4248:
[----:B------:R-:W4:Y:S01]  /*1cc00*/  LDL R6, [R1+0x94] ;  /* 0x0000940001067983 */ /* 0x000f220000100800 */
[----:B------:R-:W-:Y:S01]  /*1cc10*/  SHF.R.S32.HI R60, RZ, 0x1f, R224 ;  /* 0x0000001fff3c7819 */ /* 0x000fe200000114e0 */
[----:B------:R-:W-:Y:S02]  /*1cc20*/  ULDC.64 UR4, c[0x0][0xb90] ;  /* 0x0002e40000047ab9 */ /* 0x000fe40000000a00 */
[----:B------:R-:W3:Y:S01]  /*1cc30*/  LDL R26, [R1+0x8c] ;  /* 0x00008c00011a7983 */ /* 0x000ee20000100800 */
[----:B-----5:R-:W-:Y:S01]  /*1cc40*/  SHF.R.S32.HI R21, RZ, 0x1f, R20 ;  /* 0x0000001fff157819 */ /* 0x020fe20000011414 */
[----:B------:R-:W-:Y:S01]  /*1cc50*/  IMAD R7, R60, UR4, RZ ;  /* 0x000000043c077c24 */ /* 0x000fe2000f8e02ff */
[----:B------:R-:W-:Y:S01]  /*1cc60*/  SEL R232, R232, RZ, !P0 ;  /* 0x000000ffe8e87207 */ /* 0x000fe20004000000 */
[----:B------:R-:W-:Y:S01]  /*1cc70*/  IMAD R11, R231, 0x40, R219 ;  /* 0x00000040e70b7824 */ /* 0x000fe200078e02db */
[----:B------:R-:W-:Y:S01]  /*1cc80*/  SEL R227, R227, RZ, !P0 ;  /* 0x000000ffe3e37207 */ /* 0x000fe20004000000 */
[----:B------:R-:W-:Y:S01]  /*1cc90*/  IMAD R13, R224, UR5, R7 ;  /* 0x00000005e00d7c24 */ /* 0x000fe2000f8e0207 */
[----:B------:R-:W0:Y:S01]  /*1cca0*/  @P1 LDC R65, c[0x0][0xbec] ;  /* 0x0002fb00ff411b82 */ /* 0x000e220000000800 */
[----:B------:R-:W-:-:S04]  /*1ccb0*/  IMAD.WIDE R4, R11, 0x2, R4 ;  /* 0x000000020b047825 */ /* 0x000fc800078e0204 */
[----:B------:R-:W-:Y:S01]  /*1ccc0*/  IMAD R61, R61, R0, RZ ;  /* 0x000000003d3d7224 */ /* 0x000fe200078e02ff */
[C---:B------:R-:W-:Y:S02]  /*1ccd0*/  IADD3 R29, P4, R4.reuse, 0x4000, RZ ;  /* 0x00004000041d7810 */ /* 0x040fe40007f9e0ff */
[----:B------:R-:W1:Y:S01]  /*1cce0*/  @P1 LDC R67, c[0x0][0xbf0] ;  /* 0x0002fc00ff431b82 */ /* 0x000e620000000800 */
[----:B------:R-:W-:Y:S02]  /*1ccf0*/  IADD3 R37, P3, R4, 0x6000, RZ ;  /* 0x0000600004257810 */ /* 0x000fe40007f7e0ff */
        /* <DEDUP_REMOVED lines=18> */
[----:B----4-:R-:W-:-:S04]  /*1ce20*/  IMAD R25, R230, 0x80, R6 ;  /* 0x00000080e6197824 */ /* 0x010fc800078e0206 */
[----:B--2---:R-:W-:-:S04]  /*1ce30*/  @P1 IMAD.HI.U32 R8, R25, R8, RZ ;  /* 0x0000000819081227 */ /* 0x004fc800078e00ff */
[----:B------:R-:W-:Y:S01]  /*1ce40*/  IMAD.MOV.U32 R9, RZ, RZ, R25 ;  /* 0x000000ffff097224 */ /* 0x000fe200078e0019 */
[----:B---3--:R-:W-:Y:S01]  /*1ce50*/  @P1 SHF.R.U32.HI R9, RZ, R15, R8 ;  /* 0x0000000fff091219 */ /* 0x008fe20000011608 */
[----:B------:R-:W-:Y:S01]  /*1ce60*/  IMAD.WIDE.U32 R6, R224, UR4, R20 ;  /* 0x00000004e0067c25 */ /* 0x000fe2000f8e0014 */
[----:B------:R-:W-:-:S03]  /*1ce70*/  ULDC.64 UR4, c[0x0][0xb98] ;  /* 0x0002e60000047ab9 */ /* 0x000fc60000000a00 */
[----:B------:R-:W-:Y:S02]  /*1ce80*/  IMAD.IADD R7, R7, 0x1, R13 ;  /* 0x0000000107077824 */ /* 0x000fe400078e020d */
[----:B------:R-:W-:Y:S02]  /*1ce90*/  IMAD.MOV R13, RZ, RZ, -R9 ;  /* 0x000000ffff0d7224 */ /* 0x000fe400078e0a09 */
[----:B------:R-:W-:Y:S02]  /*1cea0*/  IMAD R8, R232, UR4, RZ ;  /* 0x00000004e8087c24 */ /* 0x000fe4000f8e02ff */
        /* <DEDUP_REMOVED lines=8> */
[----:B------:R-:W-:Y:S01]  /*1cf30*/  IMAD R10, R8, UR4, RZ ;  /* 0x00000004080a7c24 */ /* 0x000fe2000f8e02ff */
[----:B------:R-:W-:Y:S01]  /*1cf40*/  IADD3 R9, P2, R4, 0x1000, RZ ;  /* 0x0000100004097810 */ /* 0x000fe20007f5e0ff */
[----:B------:R-:W-:-:S04]  /*1cf50*/  IMAD.WIDE.U32 R6, R11, UR4, R6 ;  /* 0x000000040b067c25 */ /* 0x000fc8000f8e0006 */
[----:B------:R-:W-:Y:S01]  /*1cf60*/  IMAD R15, R11, UR5, R10 ;  /* 0x000000050b0f7c24 */ /* 0x000fe2000f8e020a */
[----:B------:R-:W-:Y:S01]  /*1cf70*/  ULDC.64 UR4, c[0x0][0xb50] ;  /* 0x0002d40000047ab9 */ /* 0x000fe20000000a00 */
[----:B------:R-:W-:Y:S02]  /*1cf80*/  LOP3.LUT R8, R9, 0x380, RZ, 0xc0, !PT ;  /* 0x0000038009087812 */ /* 0x000fe400078ec0ff */
[----:B------:R-:W-:Y:S01]  /*1cf90*/  IMAD.IADD R7, R7, 0x1, R15 ;  /* 0x0000000107077824 */ /* 0x000fe200078e020f */
[----:B------:R-:W-:Y:S02]  /*1cfa0*/  LEA R10, P0, R6, UR4, 0x2 ;  /* 0x00000004060a7c11 */ /* 0x000fe4000f8010ff */
[----:B------:R-:W-:Y:S02]  /*1cfb0*/  SHF.R.U64 R8, R8, 0x3, RZ ;  /* 0x0000000308087819 */ /* 0x000fe400000012ff */
[----:B------:R-:W-:Y:S01]  /*1cfc0*/  LEA.HI.X R14, R6, UR5, R7, 0x2, P0 ;  /* 0x00000005060e7c11 */ /* 0x000fe200080f1407 */
[----:B------:R-:W-:Y:S01]  /*1cfd0*/  SHFL.IDX PT, R50, R10, RZ, 0x1c1f ;  /* 0x001c1fff0a327589 */ /* 0x000fe200000e0000 */
[----:B------:R-:W-:Y:S01]  /*1cfe0*/  IADD3 R33, P0, R4, 0x5000, RZ ;  /* 0x0000500004217810 */ /* 0x000fe20007f1e0ff */
[----:B------:R-:W-:Y:S01]  /*1cff0*/  IMAD R26, R230, 0x80, R26 ;  /* 0x00000080e61a7824 */ /* 0x000fe200078e021a */
[----:B------:R-:W-:Y:S01]  /*1d000*/  LOP3.LUT R8, R8, R9, RZ, 0x3c, !PT ;  /* 0x0000000908087212 */ /* 0x000fe200078e3cff */
[----:B------:R-:W-:Y:S01]  /*1d010*/  IMAD.X R9, RZ, RZ, R5, P2 ;  /* 0x000000ffff097224 */ /* 0x000fe200010e0605 */
[----:B------:R-:W-:Y:S01]  /*1d020*/  LOP3.LUT R32, R33, 0x380, RZ, 0xc0, !PT ;  /* 0x0000038021207812 */ /* 0x000fe200078ec0ff */
[----:B------:R-:W-:Y:S01]  /*1d030*/  SHFL.IDX PT, R54, R10, 0x1, 0x1c1f ;  /* 0x003c1f000a367f89 */ /* 0x000fe200000e0000 */
[----:B------:R-:W-:Y:S01]  /*1d040*/  IADD3 R41, P2, R4, 0x7000, RZ ;  /* 0x0000700004297810 */ /* 0x000fe20007f5e0ff */
[----:B------:R-:W-:Y:S01]  /*1d050*/  ULDC.64 UR4, c[0x0][0xaa0] ;  /* 0x0002a80000047ab9 */ /* 0x000fe20000000a00 */
[----:B------:R-:W-:Y:S01]  /*1d060*/  SHF.R.U64 R32, R32, 0x3, RZ ;  /* 0x0000000320207819 */ /* 0x000fe200000012ff */
[----:B------:R-:W2:Y:S01]  /*1d070*/  SHFL.IDX PT, R51, R14, RZ, 0x1c1f ;  /* 0x001c1fff0e337589 */ /* 0x000ea200000e0000 */
[----:B------:R-:W-:-:S02]  /*1d080*/  LOP3.LUT R40, R41, 0x380, RZ, 0xc0, !PT ;  /* 0x0000038029287812 */ /* 0x000fc400078ec0ff */
[----:B------:R-:W-:Y:S01]  /*1d090*/  LOP3.LUT R32, R32, R33, RZ, 0x3c, !PT ;  /* 0x0000002120207212 */ /* 0x000fe200078e3cff */
[----:B------:R-:W3:Y:S01]  /*1d0a0*/  SHFL.IDX PT, R55, R14, 0x1, 0x1c1f ;  /* 0x003c1f000e377f89 */ /* 0x000ee200000e0000 */
[----:B------:R-:W-:Y:S01]  /*1d0b0*/  SHF.R.U64 R40, R40, 0x3, RZ ;  /* 0x0000000328287819 */ /* 0x000fe200000012ff */
[--C-:B------:R-:W-:Y:S01]  /*1d0c0*/  IMAD.X R33, RZ, RZ, R5.reuse, P0 ;  /* 0x000000ffff217224 */ /* 0x100fe200000e0605 */
[----:B------:R-:W-:Y:S02]  /*1d0d0*/  LOP3.LUT P0, RZ, R236, 0x3, RZ, 0xc0, !PT ;  /* 0x00000003ecff7812 */ /* 0x000fe4000780c0ff */
[----:B------:R-:W-:Y:S01]  /*1d0e0*/  LOP3.LUT R40, R40, R41, RZ, 0x3c, !PT ;  /* 0x0000002928287212 */ /* 0x000fe200078e3cff */
[----:B------:R-:W-:Y:S01]  /*1d0f0*/  IMAD.X R41, RZ, RZ, R5, P2 ;  /* 0x000000ffff297224 */ /* 0x000fe200010e0605 */
[C---:B------:R-:W-:Y:S01]  /*1d100*/  ISETP.GE.OR P2, PT, R26.reuse, R61, P0 ;  /* 0x0000003d1a00720c */ /* 0x040fe20000746670 */
[----:B------:R-:W-:-:S05]  /*1d110*/  VIADD R6, R26, 0x8 ;  /* 0x000000081a067836 */ /* 0x000fca0000000000 */
[----:B------:R-:W-:Y:S02]  /*1d120*/  ISETP.GE.OR P0, PT, R6, R61, P0 ;  /* 0x0000003d0600720c */ /* 0x000fe40000706670 */
[C---:B------:R-:W-:Y:S02]  /*1d130*/  IADD3 R13, P6, R4.reuse, 0x2000, RZ ;  /* 0x00002000040d7810 */ /* 0x040fe40007fde0ff */
[----:B------:R-:W-:-:S03]  /*1d140*/  IADD3 R25, P5, R4, 0x3000, RZ ;  /* 0x0000300004197810 */ /* 0x000fc60007fbe0ff */
[----:B--2---:R2:W-:Y:S01]  /*1d150*/  @!P2 ST.E desc[UR60][R50.64], R3 ;  /* 0x000000033200a985 */ /* 0x0045e2000c10193c */
[----:B------:R-:W-:Y:S02]  /*1d160*/  LOP3.LUT R12, R13, 0x380, RZ, 0xc0, !PT ;  /* 0x000003800d0c7812 */ /* 0x000fe400078ec0ff */
[----:B------:R-:W-:-:S03]  /*1d170*/  LOP3.LUT R24, R25, 0x380, RZ, 0xc0, !PT ;  /* 0x0000038019187812 */ /* 0x000fc600078ec0ff */
[----:B---3--:R3:W-:Y:S01]  /*1d180*/  @!P0 ST.E desc[UR60][R54.64], R2 ;  /* 0x0000000236008985 */ /* 0x0087e2000c10193c */
[----:B--2---:R-:W-:Y:S01]  /*1d190*/  IMAD R3, R21, UR4, RZ ;  /* 0x0000000415037c24 */ /* 0x004fe2000f8e02ff */
[----:B------:R-:W-:Y:S02]  /*1d1a0*/  SHF.R.U64 R12, R12, 0x3, RZ ;  /* 0x000000030c0c7819 */ /* 0x000fe400000012ff */
[----:B------:R-:W5:Y:S01]  /*1d1b0*/  LD.E.128 R28, desc[UR60][R28.64] ;  /* 0x0000003c1c1c7980 */ /* 0x000f62000c101d00 */
[C---:B------:R-:W-:Y:S02]  /*1d1c0*/  IMAD R21, R20.reuse, UR5, R3 ;  /* 0x0000000514157c24 */ /* 0x040fe4000f8e0203 */
[----:B---3--:R-:W-:Y:S01]  /*1d1d0*/  IMAD.WIDE.U32 R2, R20, UR4, RZ ;  /* 0x0000000414027c25 */ /* 0x008fe2000f8e00ff */
[----:B------:R-:W-:Y:S01]  /*1d1e0*/  SHF.R.U64 R24, R24, 0x3, RZ ;  /* 0x0000000318187819 */ /* 0x000fe200000012ff */
[----:B------:R-:W-:Y:S01]  /*1d1f0*/  ULDC.64 UR4, c[0x0][0xae8] ;  /* 0x0002ba0000047ab9 */ /* 0x000fe20000000a00 */
[C---:B------:R-:W-:Y:S01]  /*1d200*/  IADD3 R7, P3, R4.reuse, 0xb000, RZ ;  /* 0x0000b00004077810 */ /* 0x040fe20007f7e0ff */
[----:B------:R-:W-:Y:S01]  /*1d210*/  IMAD.IADD R3, R3, 0x1, R21 ;  /* 0x0000000103037824 */ /* 0x000fe200078e0215 */
[----:B------:R-:W-:Y:S01]  /*1d220*/  LOP3.LUT R11, R4, 0x380, RZ, 0xc0, !PT ;  /* 0x00000380040b7812 */ /* 0x000fe200078ec0ff */
[----:B------:R-:W-:Y:S01]  /*1d230*/  IMAD R21, R223, 0x20, R231 ;  /* 0x00000020df157824 */ /* 0x000fe200078e02e7 */
[----:B------:R-:W-:Y:S01]  /*1d240*/  LOP3.LUT R12, R12, R13, RZ, 0x3c, !PT ;  /* 0x0000000d0c0c7212 */ /* 0x000fe200078e3cff */
[----:B------:R-:W-:Y:S01]  /*1d250*/  IMAD R63, R60, UR4, RZ ;  /* 0x000000043c3f7c24 */ /* 0x000fe2000f8e02ff */
[----:B------:R-:W-:Y:S01]  /*1d260*/  LOP3.LUT R24, R24, R25, RZ, 0x3c, !PT ;  /* 0x0000001918187212 */ /* 0x000fe200078e3cff */
[--C-:B------:R-:W-:Y:S01]  /*1d270*/  IMAD.X R13, RZ, RZ, R5.reuse, P6 ;  /* 0x000000ffff0d7224 */ /* 0x100fe200030e0605 */
[C---:B------:R-:W-:Y:S01]  /*1d280*/  IADD3 R45, P6, R4.reuse, 0x8000, RZ ;  /* 0x00008000042d7810 */ /* 0x040fe20007fde0ff */
[----:B------:R-:W-:Y:S01]  /*1d290*/  IMAD.X R25, RZ, RZ, R5, P5 ;  /* 0x000000ffff197224 */ /* 0x000fe200028e0605 */
[----:B------:R-:W-:Y:S01]  /*1d2a0*/  IADD3 R49, P5, R4, 0x9000, RZ ;  /* 0x0000900004317810 */ /* 0x000fe20007fbe0ff */
[----:B------:R-:W-:Y:S01]  /*1d2b0*/  IMAD R60, R230, 0x80, R21 ;  /* 0x00000080e63c7824 */ /* 0x000fe200078e0215 */
[----:B------:R-:W-:Y:S01]  /*1d2c0*/  LOP3.LUT R44, R45, 0x380, RZ, 0xc0, !PT ;  /* 0x000003802d2c7812 */ /* 0x000fe200078ec0ff */
[----:B------:R-:W-:Y:S01]  /*1d2d0*/  IMAD R63, R224, UR5, R63 ;  /* 0x00000005e03f7c24 */ /* 0x000fe2000f8e023f */
[----:B------:R-:W-:Y:S01]  /*1d2e0*/  LOP3.LUT R48, R49, 0x380, RZ, 0xc0, !PT ;  /* 0x0000038031307812 */ /* 0x000fe200078ec0ff */
[----:B0-----:R-:W-:Y:S01]  /*1d2f0*/  @P1 IMAD.HI.U32 R20, R60, R65, RZ ;  /* 0x000000413c141227 */ /* 0x001fe200078e00ff */
[----:B------:R-:W-:Y:S01]  /*1d300*/  LOP3.LUT R6, R7, 0x380, RZ, 0xc0, !PT ;  /* 0x0000038007067812 */ /* 0x000fe200078ec0ff */
[----:B------:R-:W5:Y:S02]  /*1d310*/  LD.E.128 R12, desc[UR60][R12.64] ;  /* 0x0000003c0c0c7980 */ /* 0x000f64000c101d00 */
[----:B------:R-:W-:Y:S01]  /*1d320*/  IMAD.WIDE.U32 R2, R224, UR4, R2 ;  /* 0x00000004e0027c25 */ /* 0x000fe2000f8e0002 */
[----:B------:R-:W-:Y:S01]  /*1d330*/  ULDC.64 UR4, c[0x0][0xaf0] ;  /* 0x0002bc0000047ab9 */ /* 0x000fe20000000a00 */
[----:B------:R-:W-:Y:S01]  /*1d340*/  SHF.R.U64 R44, R44, 0x3, RZ ;  /* 0x000000032c2c7819 */ /* 0x000fe200000012ff */
[----:B------:R-:W5:Y:S01]  /*1d350*/  LD.E.128 R24, desc[UR60][R24.64] ;  /* 0x0000003c18187980 */ /* 0x000f62000c101d00 */
[----:B------:R-:W-:Y:S01]  /*1d360*/  IMAD.MOV.U32 R21, RZ, RZ, R60 ;  /* 0x000000ffff157224 */ /* 0x000fe200078e003c */
[----:B------:R-:W-:Y:S01]  /*1d370*/  SHF.R.U64 R48, R48, 0x3, RZ ;  /* 0x0000000330307819 */ /* 0x000fe200000012ff */
[----:B------:R-:W-:Y:S01]  /*1d380*/  IMAD.IADD R3, R3, 0x1, R63 ;  /* 0x0000000103037824 */ /* 0x000fe200078e023f */
[----:B-1----:R-:W-:Y:S01]  /*1d390*/  @P1 SHF.R.U32.HI R21, RZ, R67, R20 ;  /* 0x00000043ff151219 */ /* 0x002fe20000011614 */
[----:B------:R-:W-:Y:S01]  /*1d3a0*/  IMAD R232, R232, UR4, RZ ;  /* 0x00000004e8e87c24 */ /* 0x000fe2000f8e02ff */
[----:B------:R-:W-:Y:S01]  /*1d3b0*/  SHF.R.U64 R11, R11, 0x3, RZ ;  /* 0x000000030b0b7819 */ /* 0x000fe200000012ff */
[----:B------:R-:W5:Y:S01]  /*1d3c0*/  LD.E.128 R32, desc[UR60][R32.64] ;  /* 0x0000003c20207980 */ /* 0x000f62000c101d00 */
[----:B------:R-:W-:Y:S01]  /*1d3d0*/  SHF.R.U64 R6, R6, 0x3, RZ ;  /* 0x0000000306067819 */ /* 0x000fe200000012ff */
[C---:B------:R-:W-:Y:S01]  /*1d3e0*/  IMAD R63, R227.reuse, UR5, R232 ;  /* 0x00000005e33f7c24 */ /* 0x040fe2000f8e02e8 */
[----:B------:R-:W-:Y:S01]  /*1d3f0*/  LOP3.LUT R44, R44, R45, RZ, 0x3c, !PT ;  /* 0x0000002d2c2c7212 */ /* 0x000fe200078e3cff */
[----:B------:R-:W-:Y:S01]  /*1d400*/  IMAD.WIDE.U32 R2, R227, UR4, R2 ;  /* 0x00000004e3027c25 */ /* 0x000fe2000f8e0002 */
[----:B------:R-:W-:Y:S01]  /*1d410*/  LOP3.LUT R48, R48, R49, RZ, 0x3c, !PT ;  /* 0x0000003130307212 */ /* 0x000fe200078e3cff */
[----:B------:R-:W-:Y:S01]  /*1d420*/  ULDC.64 UR4, c[0x0][0xae0] ;  /* 0x0002b80000047ab9 */ /* 0x000fe20000000a00 */
[----:B------:R-:W-:Y:S01]  /*1d430*/  LOP3.LUT R4, R11, R4, RZ, 0x3c, !PT ;  /* 0x000000040b047212 */ /* 0x000fe200078e3cff */
[--C-:B------:R-:W-:Y:S01]  /*1d440*/  IMAD.X R45, RZ, RZ, R5.reuse, P6 ;  /* 0x000000ffff2d7224 */ /* 0x100fe200030e0605 */
[----:B------:R-:W-:Y:S01]  /*1d450*/  LOP3.LUT R56, R6, R7, RZ, 0x3c, !PT ;  /* 0x0000000706387212 */ /* 0x000fe200078e3cff */
[----:B------:R-:W-:Y:S01]  /*1d460*/  IMAD.X R49, RZ, RZ, R5, P5 ;  /* 0x000000ffff317224 */ /* 0x000fe200028e0605 */
[----:B------:R-:W-:Y:S01]  /*1d470*/  SHF.R.S32.HI R20, RZ, 0x1f, R21 ;  /* 0x0000001fff147819 */ /* 0x000fe20000011415 */
[----:B------:R-:W-:Y:S01]  /*1d480*/  IMAD.X R57, RZ, RZ, R5, P3 ;  /* 0x000000ffff397224 */ /* 0x000fe200018e0605 */
[----:B------:R-:W5:Y:S01]  /*1d490*/  LD.E.128 R8, desc[UR60][R8.64] ;  /* 0x0000003c08087980 */ /* 0x000f62000c101d00 */
[----:B------:R-:W-:-:S02]  /*1d4a0*/  IMAD.MOV R65, RZ, RZ, -R21 ;  /* 0x000000ffff417224 */ /* 0x000fc400078e0a15 */
[----:B------:R-:W-:Y:S01]  /*1d4b0*/  IMAD.IADD R3, R3, 0x1, R63 ;  /* 0x0000000103037824 */ /* 0x000fe200078e023f */
[----:B------:R-:W5:Y:S01]  /*1d4c0*/  LD.E.128 R4, desc[UR60][R4.64] ;  /* 0x0000003c04047980 */ /* 0x000f62000c101d00 */
[----:B------:R-:W-:Y:S02]  /*1d4d0*/  IMAD R63, R0, R65, R60 ;  /* 0x00000041003f7224 */ /* 0x000fe400078e023c */
[----:B------:R-:W-:Y:S01]  /*1d4e0*/  IMAD R20, R20, UR4, RZ ;  /* 0x0000000414147c24 */ /* 0x000fe2000f8e02ff */
[----:B------:R-:W5:Y:S04]  /*1d4f0*/  LD.E.128 R36, desc[UR60][R36.64] ;  /* 0x0000003c24247980 */ /* 0x000f68000c101d00 */
[----:B------:R-:W5:Y:S01]  /*1d500*/  LD.E.128 R40, desc[UR60][R40.64] ;  /* 0x0000003c28287980 */ /* 0x000f62000c101d00 */
[----:B------:R-:W-:-:S03]  /*1d510*/  SHF.R.S32.HI R0, RZ, 0x1f, R63 ;  /* 0x0000001fff007819 */ /* 0x000fc6000001143f */
[----:B------:R-:W5:Y:S04]  /*1d520*/  LD.E.128 R44, desc[UR60][R44.64] ;  /* 0x0000003c2c2c7980 */ /* 0x000f68000c101d00 */
[----:B------:R-:W5:Y:S04]  /*1d530*/  LD.E.128 R48, desc[UR60][R48.64] ;  /* 0x0000003c30307980 */ /* 0x000f68000c101d00 */
[----:B------:R-:W5:Y:S04]  /*1d540*/  LD.E.128 R52, desc[UR60][R52.64] ;  /* 0x0000003c34347980 */ /* 0x000f68000c101d00 */
[----:B------:R-:W5:Y:S01]  /*1d550*/  LD.E.128 R56, desc[UR60][R56.64] ;  /* 0x0000003c38387980 */ /* 0x000f62000c101d00 */
[C---:B------:R-:W-:Y:S01]  /*1d560*/  IMAD R65, R21.reuse, UR5, R20 ;  /* 0x0000000515417c24 */ /* 0x040fe2000f8e0214 */
[----:B------:R-:W-:Y:S01]  /*1d570*/  @!PT LDS RZ, [RZ] ;  /* 0x00000000fffff984 */ /* 0x000fe20000000800 */
[----:B------:R-:W-:Y:S01]  /*1d580*/  @!PT LDS RZ, [RZ] ;  /* 0x00000000fffff984 */ /* 0x000fe20000000800 */
[----:B------:R-:W-:Y:S01]  /*1d590*/  @!PT LDS RZ, [RZ] ;  /* 0x00000000fffff984 */ /* 0x000fe20000000800 */
[----:B------:R-:W-:Y:S01]  /*1d5a0*/  @!PT LDS RZ, [RZ] ;  /* 0x00000000fffff984 */ /* 0x000fe20000000800 */
[----:B------:R0:W-:Y:S06]  /*1d5b0*/  MEMBAR.ALL.CTA ;  /* 0x0000000000007992 */ /* 0x0001ec0000008000 */
[----:B0-----:R-:W0:Y:S01]  /*1d5c0*/  FENCE.VIEW.ASYNC.S ;  /* 0x00000000000073c6 */ /* 0x001e220000000000 */
[----:B------:R-:W-:Y:S01]  /*1d5d0*/  IMAD.WIDE.U32 R2, R21, UR4, R2 ;  /* 0x0000000415027c25 */ /* 0x000fe2000f8e0002 */
[----:B------:R-:W-:-:S03]  /*1d5e0*/  ULDC.64 UR4, c[0x0][0xad8] ;  /* 0x0002b60000047ab9 */ /* 0x000fc60000000a00 */
[----:B------:R-:W-:Y:S02]  /*1d5f0*/  IMAD.IADD R3, R3, 0x1, R65 ;  /* 0x0000000103037824 */ /* 0x000fe400078e0241 */
[----:B------:R-:W-:Y:S02]  /*1d600*/  IMAD R20, R0, UR4, RZ ;  /* 0x0000000400147c24 */ /* 0x000fe4000f8e02ff */
[----:B------:R-:W-:Y:S02]  /*1d610*/  VIADD R0, R66, 0x20 ;  /* 0x0000002042007836 */ /* 0x000fe40000000000 */
[C---:B------:R-:W-:Y:S02]  /*1d620*/  IMAD R21, R63.reuse, UR5, R20 ;  /* 0x000000053f157c24 */ /* 0x040fe4000f8e0214 */
[----:B------:R-:W-:Y:S01]  /*1d630*/  IMAD.WIDE.U32 R2, R63, UR4, R2 ;  /* 0x000000043f027c25 */ /* 0x000fe2000f8e0002 */
[-C--:B------:R-:W-:Y:S01]  /*1d640*/  ISETP.GE.AND P1, PT, R0, R61.reuse, PT ;  /* 0x0000003d0000720c */ /* 0x080fe20003f26270 */
[----:B------:R-:W-:Y:S01]  /*1d650*/  ULDC.64 UR4, c[0x0][0xa80] ;  /* 0x0002a00000047ab9 */ /* 0x000fe20000000a00 */
[----:B------:R-:W-:Y:S01]  /*1d660*/  ISETP.GE.AND P2, PT, R66, R61, PT ;  /* 0x0000003d4200720c */ /* 0x000fe20003f46270 */
[----:B------:R-:W-:Y:S01]  /*1d670*/  VIADD R0, R16, 0x36820 ;  /* 0x0003682010007836 */ /* 0x000fe20000000000 */
[----:B------:R-:W-:Y:S01]  /*1d680*/  LEA R60, P3, R2, UR4, 0x1 ;  /* 0x00000004023c7c11 */ /* 0x000fe2000f8608ff */
[----:B------:R-:W-:-:S03]  /*1d690*/  IMAD.IADD R3, R3, 0x1, R21 ;  /* 0x0000000103037824 */ /* 0x000fc600078e0215 */
[----:B------:R-:W-:Y:S02]  /*1d6a0*/  PRMT R0, RZ, 0x654, R0 ;  /* 0x00000654ff007816 */ /* 0x000fe40000000000 */
[----:B------:R-:W-:Y:S01]  /*1d6b0*/  LEA.HI.X R64, R2, UR5, R3, 0x1, P3 ;  /* 0x0000000502407c11 */ /* 0x000fe200098f0c03 */
[----:B------:R-:W-:Y:S01]  /*1d6c0*/  VIADD R20, R66, 0x40 ;  /* 0x0000004042147836 */ /* 0x000fe20000000000 */
[----:B0-----:R0:W-:Y:S01]  /*1d6d0*/  SYNCS.ARRIVE.TRANS64.RED.A1T0 RZ, [R0+URZ], RZ ;  /* 0x000000ff00ff79a7 */ /* 0x0011e2000810043f */
[----:B------:R1:W2:Y:S03]  /*1d6e0*/  SHFL.IDX PT, R62, R60, RZ, 0x181f ;  /* 0x00181fff3c3e7589 */ /* 0x0002a600000e0000 */
[----:B------:R-:W-:Y:S01]  /*1d6f0*/  ISETP.GE.AND P0, PT, R20, R61, PT ;  /* 0x0000003d1400720c */ /* 0x000fe20003f06270 */
[----:B0-----:R1:W0:Y:S01]  /*1d700*/  SHFL.IDX PT, R0, R64, RZ, 0x181f ;  /* 0x00181fff40007589 */ /* 0x00122200000e0000 */
[----:B------:R-:W-:Y:S11]  /*1d710*/  @P2 BRA `(.L_x_4250) ;  /* 0x0000000000342947 */ /* 0x000ff60003800000 */
[----:B------:R-:W-:Y:S02]  /*1d720*/  ULDC UR4, c[0x0][0xac8] ;  /* 0x0002b20000047ab9 */ /* 0x000fe40000000800 */
[----:B------:R-:W-:Y:S02]  /*1d730*/  ISETP.GE.AND P4, PT, R219, UR4, PT ;  /* 0x00000004db007c0c */ /* 0x000fe4000bf86270 */
[----:B------:R-:W-:Y:S02]  /*1d740*/  ISETP.GE.AND P3, PT, R221, UR4, PT ;  /* 0x00000004dd007c0c */ /* 0x000fe4000bf66270 */
[----:B------:R-:W-:-:S09]  /*1d750*/  ISETP.GE.AND P2, PT, R222, UR4, PT ;  /* 0x00000004de007c0c */ /* 0x000fd2000bf46270 */
[-C--:B--2---:R-:W-:Y:S02]  /*1d760*/  @!P4 LEA R2, P6, R219, R62.reuse, 0x1 ;  /* 0x0000003edb02c211 */ /* 0x084fe400078c08ff */
[----:B------:R-:W-:Y:S02]  /*1d770*/  @!P3 LEA R20, P5, R221, R62, 0x1 ;  /* 0x0000003edd14b211 */ /* 0x000fe400078a08ff */
[----:B0-----:R-:W-:Y:S02]  /*1d780*/  @!P4 LEA.HI.X R3, R219, R0, R70, 0x1, P6 ;  /* 0x00000000db03c211 */ /* 0x001fe400030f0c46 */
[C---:B------:R-:W-:Y:S02]  /*1d790*/  @!P2 LEA R62, P6, R222.reuse, R62, 0x1 ;  /* 0x0000003ede3ea211 */ /* 0x040fe400078c08ff */
[-C--:B------:R-:W-:Y:S01]  /*1d7a0*/  @!P3 LEA.HI.X R21, R221, R0.reuse, R69, 0x1, P5 ;  /* 0x00000000dd15b211 */ /* 0x080fe200028f0c45 */
[----:B-----5:R3:W-:Y:S01]  /*1d7b0*/  @!P4 ST.E.128 desc[UR60][R2.64], R4 ;  /* 0x000000040200c985 */ /* 0x0207e2000c101d3c */
[----:B------:R-:W-:-:S03]  /*1d7c0*/  @!P2 LEA.HI.X R63, R222, R0, R68, 0x1, P6 ;  /* 0x00000000de3fa211 */ /* 0x000fc600030f0c44 */
[----:B------:R3:W-:Y:S04]  /*1d7d0*/  @!P3 ST.E.128 desc[UR60][R20.64], R28 ;  /* 0x0000001c1400b985 */ /* 0x0007e8000c101d3c */
[----:B------:R3:W-:Y:S02]  /*1d7e0*/  @!P2 ST.E.128 desc[UR60][R62.64], R44 ;  /* 0x0000002c3e00a985 */ /* 0x0007e4000c101d3c */
.L_x_4250:
[----:B------:R-:W-:Y:S05]  /*1d7f0*/  BSYNC B1 ;  /* 0x0000000000017941 */ /* 0x000fea0003800000 */
.L_x_4249:
[----:B0-----:R0:W4:Y:S01]  /*1d800*/  SHFL.IDX PT, R0, R64, 0x1, 0x181f ;  /* 0x00381f0040007f89 */ /* 0x00112200000e0000 */
[----:B------:R-:W-:Y:S03]  /*1d810*/  BSSY B1, `(.L_x_4251) ;  /* 0x0000010000017945 */ /* 0x000fe60003800000 */
[----:B---3-5:R0:W3:Y:S01]  /*1d820*/  SHFL.IDX PT, R6, R60, 0x1, 0x181f ;  /* 0x00381f003c067f89 */ /* 0x0280e200000e0000 */
[----:B------:R-:W-:Y:S05]  /*1d830*/  @P1 BRA `(.L_x_4252) ;  /* 0x0000000000341947 */ /* 0x000fea0003800000 */
[----:B------:R-:W-:Y:S02]  /*1d840*/  ULDC UR4, c[0x0][0xac8] ;  /* 0x0002b20000047ab9 */ /* 0x000fe40000000800 */
[----:B------:R-:W-:Y:S02]  /*1d850*/  ISETP.GE.AND P4, PT, R219, UR4, PT ;  /* 0x00000004db007c0c */ /* 0x000fe4000bf86270 */
[----:B------:R-:W-:Y:S02]  /*1d860*/  ISETP.GE.AND P5, PT, R221, UR4, PT ;  /* 0x00000004dd007c0c */ /* 0x000fe4000bfa6270 */
[----:B------:R-:W-:-:S09]  /*1d870*/  ISETP.GE.AND P6, PT, R222, UR4, PT ;  /* 0x00000004de007c0c */ /* 0x000fd2000bfc6270 */
[-C--:B---3--:R-:W-:Y:S02]  /*1d880*/  @!P4 LEA R2, P1, R219, R6.reuse, 0x1 ;  /* 0x00000006db02c211 */ /* 0x088fe400078208ff */
[-C--:B------:R-:W-:Y:S02]  /*1d890*/  @!P5 LEA R4, P2, R221, R6.reuse, 0x1 ;  /* 0x00000006dd04d211 */ /* 0x080fe400078408ff */
[C---:B------:R-:W-:Y:S02]  /*1d8a0*/  @!P6 LEA R6, P3, R222.reuse, R6, 0x1 ;  /* 0x00000006de06e211 */ /* 0x040fe400078608ff */
[-C--:B----4-:R-:W-:Y:S02]  /*1d8b0*/  @!P4 LEA.HI.X R3, R219, R0.reuse, R70, 0x1, P1 ;  /* 0x00000000db03c211 */ /* 0x090fe400008f0c46 */
[-C--:B------:R-:W-:Y:S02]  /*1d8c0*/  @!P5 LEA.HI.X R5, R221, R0.reuse, R69, 0x1, P2 ;  /* 0x00000000dd05d211 */ /* 0x080fe400010f0c45 */
[----:B------:R-:W-:Y:S01]  /*1d8d0*/  @!P6 LEA.HI.X R7, R222, R0, R68, 0x1, P3 ;  /* 0x00000000de07e211 */ /* 0x000fe200018f0c44 */
[----:B------:R3:W-:Y:S04]  /*1d8e0*/  @!P4 ST.E.128 desc[UR60][R2.64], R8 ;  /* 0x000000080200c985 */ /* 0x0007e8000c101d3c */
[----:B------:R3:W-:Y:S04]  /*1d8f0*/  @!P5 ST.E.128 desc[UR60][R4.64], R32 ;  /* 0x000000200400d985 */ /* 0x0007e8000c101d3c */
[----:B------:R3:W-:Y:S02]  /*1d900*/  @!P6 ST.E.128 desc[UR60][R6.64], R48 ;  /* 0x000000300600e985 */ /* 0x0007e4000c101d3c */
.L_x_4252:
[----:B------:R-:W-:Y:S05]  /*1d910*/  BSYNC B1 ;  /* 0x0000000000017941 */ /* 0x000fea0003800000 */
.L_x_4251:
        /* <DEDUP_REMOVED lines=11> */
[-C--:B0-----:R-:W-:Y:S02]  /*1d9d0*/  @!P3 LEA.HI.X R3, R219, R0.reuse, R70, 0x1, P0 ;  /* 0x00000000db03b211 */ /* 0x081fe400000f0c46 */
[-C--:B------:R-:W-:Y:S02]  /*1d9e0*/  @!P4 LEA.HI.X R5, R221, R0.reuse, R69, 0x1, P1 ;  /* 0x00000000dd05c211 */ /* 0x080fe400008f0c45 */
[----:B------:R-:W-:Y:S01]  /*1d9f0*/  @!P5 LEA.HI.X R7, R222, R0, R68, 0x1, P2 ;  /* 0x00000000de07d211 */ /* 0x000fe200010f0c44 */
[----:B------:R0:W-:Y:S04]  /*1da00*/  @!P3 ST.E.128 desc[UR60][R2.64], R12 ;  /* 0x0000000c0200b985 */ /* 0x0001e8000c101d3c */
[----:B------:R0:W-:Y:S04]  /*1da10*/  @!P4 ST.E.128 desc[UR60][R4.64], R36 ;  /* 0x000000240400c985 */ /* 0x0001e8000c101d3c */
[----:B------:R0:W-:Y:S02]  /*1da20*/  @!P5 ST.E.128 desc[UR60][R6.64], R52 ;  /* 0x000000340600d985 */ /* 0x0001e4000c101d3c */
.L_x_4254:
[----:B------:R-:W-:Y:S05]  /*1da30*/  BSYNC B1 ;  /* 0x0000000000017941 */ /* 0x000fea0003800000 */
.L_x_4253:
[----:B0-----:R-:W-:Y:S01]  /*1da40*/  VIADD R0, R66, 0x60 ;  /* 0x0000006042007836 */ /* 0x001fe20000000000 */
[----:B-1--4-:R-:W0:Y:S04]  /*1da50*/  SHFL.IDX PT, R64, R64, 0x3, 0x181f ;  /* 0x00781f0040407f89 */ /* 0x012e2800000e0000 */
[----:B------:R-:W-:Y:S01]  /*1da60*/  ISETP.GE.AND P0, PT, R0, R61, PT ;  /* 0x0000003d0000720c */ /* 0x000fe20003f06270 */
[----:B------:R-:W1:-:S12]  /*1da70*/  SHFL.IDX PT, R60, R60, 0x3, 0x181f ;  /* 0x00781f003c3c7f89 */ /* 0x000e5800000e0000 */
[----:B------:R-:W-:Y:S05]  /*1da80*/  @P0 BRA `(.L_x_4255) ;  /* 0x0000000c00400947 */ /* 0x000fea0003800000 */
[----:B------:R-:W-:Y:S02]  /*1da90*/  ULDC UR4, c[0x0][0xac8] ;  /* 0x0002b20000047ab9 */ /* 0x000fe40000000800 */
[----:B------:R-:W-:Y:S02]  /*1daa0*/  ISETP.GE.AND P2, PT, R219, UR4, PT ;  /* 0x00000004db007c0c */ /* 0x000fe4000bf46270 */
[----:B------:R-:W-:-:S11]  /*1dab0*/  ISETP.GE.AND P3, PT, R221, UR4, PT ;  /* 0x00000004dd007c0c */ /* 0x000fd6000bf66270 */
[-C--:B-1----:R-:W-:Y:S02]  /*1dac0*/  @!P2 LEA R2, P0, R219, R60.reuse, 0x1 ;  /* 0x0000003cdb02a211 */ /* 0x082fe400078008ff */
[----:B------:R-:W-:Y:S02]  /*1dad0*/  @!P3 LEA R4, P1, R221, R60, 0x1 ;  /* 0x0000003cdd04b211 */ /* 0x000fe400078208ff */
[-C--:B0-----:R-:W-:Y:S02]  /*1dae0*/  @!P2 LEA.HI.X R3, R219, R64.reuse, R70, 0x1, P0 ;  /* 0x00000040db03a211 */ /* 0x081fe400000f0c46 */
[----:B------:R-:W-:Y:S02]  /*1daf0*/  @!P3 LEA.HI.X R5, R221, R64, R69, 0x1, P1 ;  /* 0x00000040dd05b211 */ /* 0x000fe400008f0c45 */
[----:B------:R-:W-:Y:S01]  /*1db00*/  ISETP.GE.AND P0, PT, R222, UR4, PT ;  /* 0x00000004de007c0c */ /* 0x000fe2000bf06270 */
[----:B------:R4:W-:Y:S04]  /*1db10*/  @!P2 ST.E.128 desc[UR60][R2.64], R24 ;  /* 0x000000180200a985 */ /* 0x0009e8000c101d3c */
[----:B------:R4:W-:Y:S08]  /*1db20*/  @!P3 ST.E.128 desc[UR60][R4.64], R40 ;  /* 0x000000280400b985 */ /* 0x0009f0000c101d3c */
[----:B------:R-:W-:Y:S05]  /*1db30*/  @P0 BRA `(.L_x_4255) ;  /* 0x0000000c00140947 */ /* 0x000fea0003800000 */
[----:B----4-:R-:W-:-:S04]  /*1db40*/  LEA R2, P0, R222, R60, 0x1 ;  /* 0x0000003cde027211 */ /* 0x010fc800078008ff */
[----:B------:R-:W-:-:S05]  /*1db50*/  LEA.HI.X R3, R222, R64, R68, 0x1, P0 ;  /* 0x00000040de037211 */ /* 0x000fca00000f0c44 */
[----:B------:R0:W-:Y:S01]  /*1db60*/  ST.E.128 desc[UR60][R2.64], R56 ;  /* 0x0000003802007985 */ /* 0x0001e2000c101d3c */
[----:B------:R-:W-:Y:S05]  /*1db70*/  BRA `(.L_x_4255) ;  /* 0x0000000c00047947 */ /* 0x000fea0003800000 */
.L_x_4247:
[----:B------:R-:W-:Y:S01]  /*1db80*/  ULDC.64 UR4, c[0x0][0xc00] ;  /* 0x0003000000047ab9 */ /* 0x000fe20000000a00 */
[----:B------:R-:W-:Y:S01]  /*1db90*/  IMAD.MOV.U32 R6, RZ, RZ, RZ ;  /* 0x000000ffff067224 */ /* 0x000fe200078e00ff */
[----:B------:R-:W-:Y:S01]  /*1dba0*/  ISETP.NE.U32.AND P0, PT, RZ, UR4, PT ;  /* 0x00000004ff007c0c */ /* 0x000fe2000bf05070 */
[----:B------:R-:W2:Y:S01]  /*1dbb0*/  LDC R21, c[0x0][0xbe8] ;  /* 0x0002fa00ff157b82 */ /* 0x000ea20000000800 */
[----:B------:R-:W-:Y:S02]  /*1dbc0*/  IADD3 R2, P1, R225, UR4, RZ ;  /* 0x00000004e1027c10 */ /* 0x000fe4000ff3e0ff */
[----:B------:R-:W-:Y:S02]  /*1dbd0*/  ISETP.NE.AND.EX P0, PT, RZ, UR5, PT, P0 ;  /* 0x00000005ff007c0c */ /* 0x000fe4000bf05300 */
[----:B------:R-:W-:Y:S01]  /*1dbe0*/  IADD3.X R3, R226, UR5, RZ, P1, !PT ;  /* 0x00000005e2037c10 */ /* 0x000fe20008ffe4ff */
[----:B------:R-:W-:Y:S02]  /*1dbf0*/  ULDC.64 UR4, c[0x0][0xc08] ;  /* 0x0003020000047ab9 */ /* 0x000fe40000000a00 */
[----:B------:R-:W-:-:S04]  /*1dc00*/  ISETP.NE.U32.AND P1, PT, RZ, UR4, PT ;  /* 0x00000004ff007c0c */ /* 0x000fc8000bf25070 */
[----:B------:R-:W-:-:S04]  /*1dc10*/  ISETP.NE.AND.EX P1, PT, RZ, UR5, PT, P1 ;  /* 0x00000005ff007c0c */ /* 0x000fc8000bf25310 */
[----:B------:R3:W5:Y:S09]  /*1dc20*/  @P0 LDG.E R6, desc[UR60][R2.64] ;  /* 0x0000003c02060981 */ /* 0x000772000c1e1900 */
[----:B------:R-:W-:Y:S01]  /*1dc30*/  @P1 IADD3 R4, P2, R225, UR4, RZ ;  /* 0x00000004e1041c10 */ /* 0x000fe2000ff5e0ff */
[----:B------:R-:W-:-:S02]  /*1dc40*/  ULDC UR4, c[0x0][0xa88] ;  /* 0x0002a20000047ab9 */ /* 0x000fc40000000800 */
[----:B------:R-:W-:Y:S01]  /*1dc50*/  IMAD.U32 R0, RZ, RZ, UR4 ;  /* 0x00000004ff007e24 */ /* 0x000fe2000f8e00ff */
[----:B------:R-:W-:-:S05]  /*1dc60*/  @P1 IADD3.X R5, R226, UR5, RZ, P2, !PT ;  /* 0x00000005e2051c10 */ /* 0x000fca00097fe4ff */
[----:B------:R3:W5:Y:S01]  /*1dc70*/  @P1 LDG.E R0, desc[UR60][R4.64] ;  /* 0x0000003c04001981 */ /* 0x000762000c1e1900 */
[----:B--2---:R-:W-:Y:S01]  /*1dc80*/  ISETP.NE.AND P2, PT, R21, 0x1, PT ;  /* 0x000000011500780c */ /* 0x004fe20003f45270 */
[----:B------:R-:W2:-:S12]  /*1dc90*/  S2R R7, SR_TID.X ;  /* 0x0000000000077919 */ /* 0x000e980000002100 */
[----:B------:R-:W4:Y:S08]  /*1dca0*/  @P2 LDC R12, c[0x0][0xbec] ;  /* 0x0002fb00ff0c2b82 */ /* 0x000f300000000800 */
[----:B------:R-:W0:Y:S01]  /*1dcb0*/  @P2 LDC R25, c[0x0][0xbf0] ;  /* 0x0002fc00ff192b82 */ /* 0x000e220000000800 */
[----:B--2---:R-:W-:-:S05]  /*1dcc0*/  VIADD R7, R7, 0xffffff80 ;  /* 0xffffff8007077836 */ /* 0x004fca0000000000 */
[----:B------:R-:W-:Y:S01]  /*1dcd0*/  ISETP.GE.AND P3, PT, R7, 0x80, PT ;  /* 0x000000800700780c */ /* 0x000fe20003f66270 */
[----:B---3--:R-:W-:-:S12]  /*1dce0*/  @P1 BRA `(.L_x_4256) ;  /* 0x0000000000101947 */ /* 0x008fd80003800000 */
[----:B------:R-:W-:Y:S05]  /*1dcf0*/  @!P0 BRA `(.L_x_4256) ;  /* 0x00000000000c8947 */ /* 0x000fea0003800000 */
[----:B------:R-:W2:Y:S04]  /*1dd00*/  LDG.E R5, desc[UR60][R2.64] ;  /* 0x0000003c02057981 */ /* 0x000ea8000c1e1900 */
[----:B-----5:R-:W2:Y:S02]  /*1dd10*/  LDG.E R0, desc[UR60][R2.64+0x4] ;  /* 0x0000043c02007981 */ /* 0x020ea4000c1e1900 */
[----:B--2---:R-:W-:-:S07]  /*1dd20*/  IMAD.IADD R0, R0, 0x1, -R5 ;  /* 0x0000000100007824 */ /* 0x004fce00078e0a05 */
.L_x_4256:
[----:B------:R-:W-:Y:S01]  /*1dd30*/  BSSY B1, `(.L_x_4257) ;  /* 0x000002e000017945 */ /* 0x000fe20003800000 */
[----:B------:R-:W-:Y:S02]  /*1dd40*/  SHF.R.S32.HI R10, RZ, 0x1f, R224 ;  /* 0x0000001fff0a7819 */ /* 0x000fe400000114e0 */
[----:B------:R-:W-:Y:S02]  /*1dd50*/  SEL R227, R227, RZ, !P0 ;  /* 0x000000ffe3e37207 */ /* 0x000fe40004000000 */
[----:B------:R-:W-:Y:S02]  /*1dd60*/  SEL R232, R232, RZ, !P0 ;  /* 0x000000ffe8e87207 */ /* 0x000fe40004000000 */
[----:B-----5:R-:W-:Y:S01]  /*1dd70*/  SHF.R.S32.HI R11, RZ, 0x1f, R6 ;  /* 0x0000001fff0b7819 */ /* 0x020fe20000011406 */
[----:B------:R-:W-:Y:S06]  /*1dd80*/  @P3 BRA `(.L_x_4258) ;  /* 0x0000000000a03947 */ /* 0x000fec0003800000 */
[----:B------:R-:W2:Y:S01]  /*1dd90*/  S2R R3, SR_TID.X ;  /* 0x0000000000037919 */ /* 0x000ea20000002100 */
[----:B------:R-:W3:Y:S01]  /*1dda0*/  LDC R9, c[0x0][0xbe8] ;  /* 0x0002fa00ff097b82 */ /* 0x000ee20000000800 */
[----:B--2---:R-:W-:Y:S02]  /*1ddb0*/  IMAD R2, R230, 0x80, R3 ;  /* 0x00000080e6027824 */ /* 0x004fe400078e0203 */
[----:B---3--:R-:W-:Y:S02]  /*1ddc0*/  IMAD R3, R0, R9, RZ ;  /* 0x0000000900037224 */ /* 0x008fe400078e02ff */
        /* <DEDUP_REMOVED lines=14> */
[----:B------:R-:W3:Y:S01]  /*1deb0*/  @P0 LDC R15, c[0x0][0xbf0] ;  /* 0x0002fc00ff0f0b82 */ /* 0x000ee20000000800 */
[----:B------:R-:W-:-:S04]  /*1dec0*/  IMAD.WIDE.U32 R2, R227, UR4, R2 ;  /* 0x00000004e3027c25 */ /* 0x000fc8000f8e0002 */
[----:B--2---:R-:W-:-:S05]  /*1ded0*/  @P0 IMAD.HI.U32 R4, R8, R13, RZ ;  /* 0x0000000d08040227 */ /* 0x004fca00078e00ff */
[----:B---3--:R-:W-:Y:S01]  /*1dee0*/  @P0 SHF.R.U32.HI R5, RZ, R15, R4 ;  /* 0x0000000fff050219 */ /* 0x008fe20000011604 */
        /* <DEDUP_REMOVED lines=18> */
.L_x_4258:
[----:B------:R-:W-:Y:S05]  /*1e010*/  BSYNC B1 ;  /* 0x0000000000017941 */ /* 0x000fea0003800000 */
.L_x_4257:
[----:B------:R-:W-:Y:S01]  /*1e020*/  ULDC.64 UR4, c[0x0][0xaa0] ;  /* 0x0002a80000047ab9 */ /* 0x000fe20000000a00 */
[----:B------:R-:W-:Y:S01]  /*1e030*/  IMAD R7, R223, 0x20, R231 ;  /* 0x00000020df077824 */ /* 0x000fe200078e02e7 */
[----:B------:R-:W-:Y:S01]  /*1e040*/  BSSY B1, `(.L_x_4259) ;  /* 0x000003e000017945 */ /* 0x000fe20003800000 */
[----:B--2---:R-:W-:Y:S01]  /*1e050*/  IMAD R3, R11, UR4, RZ ;  /* 0x000000040b037c24 */ /* 0x004fe2000f8e02ff */
[----:B------:R-:W-:Y:S01]  /*1e060*/  SHF.R.S32.HI R13, RZ, 0x1f, R222 ;  /* 0x0000001fff0d7819 */ /* 0x000fe200000114de */
[----:B------:R-:W-:Y:S01]  /*1e070*/  IMAD R9, R230, 0x80, R7 ;  /* 0x00000080e6097824 */ /* 0x000fe200078e0207 */
[----:B------:R-:W-:Y:S01]  /*1e080*/  SHF.R.S32.HI R14, RZ, 0x1f, R221 ;  /* 0x0000001fff0e7819 */ /* 0x000fe200000114dd */
[C---:B------:R-:W-:Y:S01]  /*1e090*/  IMAD R5, R6.reuse, UR5, R3 ;  /* 0x0000000506057c24 */ /* 0x040fe2000f8e0203 */
[----:B------:R-:W-:Y:S01]  /*1e0a0*/  SHF.R.S32.HI R15, RZ, 0x1f, R219 ;  /* 0x0000001fff0f7819 */ /* 0x000fe200000114db */
[----:B------:R-:W-:Y:S01]  /*1e0b0*/  IMAD.WIDE.U32 R2, R6, UR4, RZ ;  /* 0x0000000406027c25 */ /* 0x000fe2000f8e00ff */
[----:B------:R-:W-:-:S03]  /*1e0c0*/  ULDC.64 UR4, c[0x0][0xae8] ;  /* 0x0002ba0000047ab9 */ /* 0x000fc60000000a00 */
[----:B------:R-:W-:Y:S02]  /*1e0d0*/  IMAD.IADD R3, R3, 0x1, R5 ;  /* 0x0000000103037824 */ /* 0x000fe400078e0205 */
[----:B------:R-:W-:Y:S02]  /*1e0e0*/  IMAD R7, R10, UR4, RZ ;  /* 0x000000040a077c24 */ /* 0x000fe4000f8e02ff */
[----:B----4-:R-:W-:-:S04]  /*1e0f0*/  @P2 IMAD.HI.U32 R4, R9, R12, RZ ;  /* 0x0000000c09042227 */ /* 0x010fc800078e00ff */
[C---:B------:R-:W-:Y:S02]  /*1e100*/  IMAD R7, R224.reuse, UR5, R7 ;  /* 0x00000005e0077c24 */ /* 0x040fe4000f8e0207 */
[----:B------:R-:W-:Y:S01]  /*1e110*/  IMAD.WIDE.U32 R2, R224, UR4, R2 ;  /* 0x00000004e0027c25 */ /* 0x000fe2000f8e0002 */
[----:B------:R-:W-:-:S03]  /*1e120*/  ULDC.64 UR4, c[0x0][0xaf0] ;  /* 0x0002bc0000047ab9 */ /* 0x000fc60000000a00 */
[----:B------:R-:W-:Y:S01]  /*1e130*/  IMAD.MOV.U32 R5, RZ, RZ, R9 ;  /* 0x000000ffff057224 */ /* 0x000fe200078e0009 */
[----:B0-----:R-:W-:Y:S01]  /*1e140*/  @P2 SHF.R.U32.HI R5, RZ, R25, R4 ;  /* 0x00000019ff052219 */ /* 0x001fe20000011604 */
        /* <DEDUP_REMOVED lines=28> */
[----:B------:R0:W2:Y:S02]  /*1e310*/  SHFL.IDX PT, R2, R4, RZ, 0x181f ;  /* 0x00181fff04027589 */ /* 0x0000a400000e0000 */
[----:B------:R-:W-:Y:S02]  /*1e320*/  ISETP.GE.AND P0, PT, R0, R21, PT ;  /* 0x000000150000720c */ /* 0x000fe40003f06270 */
[----:B------:R0:W3:Y:S01]  /*1e330*/  SHFL.IDX PT, R0, R5, RZ, 0x181f ;  /* 0x00181fff05007589 */ /* 0x0000e200000e0000 */
[----:B------:R-:W-:Y:S10]  /*1e340*/  @P2 BRA `(.L_x_4260) ;  /* 0x0000000000342947 */ /* 0x000ff40003800000 */
[----:B------:R-:W-:Y:S02]  /*1e350*/  ULDC UR4, c[0x0][0xac8] ;  /* 0x0002b20000047ab9 */ /* 0x000fe40000000800 */
[----:B------:R-:W-:Y:S02]  /*1e360*/  ISETP.GE.AND P4, PT, R219, UR4, PT ;  /* 0x00000004db007c0c */ /* 0x000fe4000bf86270 */
[----:B------:R-:W-:Y:S02]  /*1e370*/  ISETP.GE.AND P3, PT, R221, UR4, PT ;  /* 0x00000004dd007c0c */ /* 0x000fe4000bf66270 */
[----:B------:R-:W-:-:S09]  /*1e380*/  ISETP.GE.AND P2, PT, R222, UR4, PT ;  /* 0x00000004de007c0c */ /* 0x000fd2000bf46270 */
[-C--:B--2---:R-:W-:Y:S02]  /*1e390*/  @!P4 LEA R6, P6, R219, R2.reuse, 0x1 ;  /* 0x00000002db06c211 */ /* 0x084fe400078c08ff */
[----:B------:R-:W-:Y:S02]  /*1e3a0*/  @!P3 LEA R10, P5, R221, R2, 0x1 ;  /* 0x00000002dd0ab211 */ /* 0x000fe400078a08ff */
[----:B---3--:R-:W-:Y:S02]  /*1e3b0*/  @!P4 LEA.HI.X R7, R219, R0, R15, 0x1, P6 ;  /* 0x00000000db07c211 */ /* 0x008fe400030f0c0f */
[C---:B------:R-:W-:Y:S02]  /*1e3c0*/  @!P2 LEA R2, P6, R222.reuse, R2, 0x1 ;  /* 0x00000002de02a211 */ /* 0x040fe400078c08ff */
[-C--:B------:R-:W-:Y:S01]  /*1e3d0*/  @!P3 LEA.HI.X R11, R221, R0.reuse, R14, 0x1, P5 ;  /* 0x00000000dd0bb211 */ /* 0x080fe200028f0c0e */
[----:B------:R4:W-:Y:S01]  /*1e3e0*/  @!P4 ST.E.128 desc[UR60][R6.64], RZ ;  /* 0x000000ff0600c985 */ /* 0x0009e2000c101d3c */
[----:B------:R-:W-:-:S03]  /*1e3f0*/  @!P2 LEA.HI.X R3, R222, R0, R13, 0x1, P6 ;  /* 0x00000000de03a211 */ /* 0x000fc600030f0c0d */
[----:B------:R4:W-:Y:S04]  /*1e400*/  @!P3 ST.E.128 desc[UR60][R10.64], RZ ;  /* 0x000000ff0a00b985 */ /* 0x0009e8000c101d3c */
[----:B------:R4:W-:Y:S02]  /*1e410*/  @!P2 ST.E.128 desc[UR60][R2.64], RZ ;  /* 0x000000ff0200a985 */ /* 0x0009e4000c101d3c */
.L_x_4260:
[----:B------:R-:W-:Y:S05]  /*1e420*/  BSYNC B1 ;  /* 0x0000000000017941 */ /* 0x000fea0003800000 */
.L_x_4259:
[----:B---3--:R3:W0:Y:S01]  /*1e430*/  SHFL.IDX PT, R0, R5, 0x1, 0x181f ;  /* 0x00381f0005007f89 */ /* 0x00862200000e0000 */
[----:B------:R-:W-:Y:S03]  /*1e440*/  BSSY B1, `(.L_x_4261) ;  /* 0x0000010000017945 */ /* 0x000fe60003800000 */
[----:B--2-4-:R3:W2:Y:S01]  /*1e450*/  SHFL.IDX PT, R2, R4, 0x1, 0x181f ;  /* 0x00381f0004027f89 */ /* 0x0146a200000e0000 */
[----:B------:R-:W-:Y:S05]  /*1e460*/  @P1 BRA `(.L_x_4262) ;  /* 0x0000000000341947 */ /* 0x000fea0003800000 */
[----:B------:R-:W-:Y:S02]  /*1e470*/  ULDC UR4, c[0x0][0xac8] ;  /* 0x0002b20000047ab9 */ /* 0x000fe40000000800 */
[----:B------:R-:W-:Y:S02]  /*1e480*/  ISETP.GE.AND P4, PT, R219, UR4, PT ;  /* 0x00000004db007c0c */ /* 0x000fe4000bf86270 */
[----:B------:R-:W-:Y:S02]  /*1e490*/  ISETP.GE.AND P5, PT, R221, UR4, PT ;  /* 0x00000004dd007c0c */ /* 0x000fe4000bfa6270 */
[----:B------:R-:W-:-:S09]  /*1e4a0*/  ISETP.GE.AND P6, PT, R222, UR4, PT ;  /* 0x00000004de007c0c */ /* 0x000fd2000bfc6270 */
[-C--:B--2---:R-:W-:Y:S02]  /*1e4b0*/  @!P4 LEA R6, P1, R219, R2.reuse, 0x1 ;  /* 0x00000002db06c211 */ /* 0x084fe400078208ff */
[-C--:B------:R-:W-:Y:S02]  /*1e4c0*/  @!P5 LEA R10, P2, R221, R2.reuse, 0x1 ;  /* 0x00000002dd0ad211 */ /* 0x080fe400078408ff */
[C---:B------:R-:W-:Y:S02]  /*1e4d0*/  @!P6 LEA R2, P3, R222.reuse, R2, 0x1 ;  /* 0x00000002de02e211 */ /* 0x040fe400078608ff */
[-C--:B0-----:R-:W-:Y:S02]  /*1e4e0*/  @!P4 LEA.HI.X R7, R219, R0.reuse, R15, 0x1, P1 ;  /* 0x00000000db07c211 */ /* 0x081fe400008f0c0f */
[-C--:B------:R-:W-:Y:S02]  /*1e4f0*/  @!P5 LEA.HI.X R11, R221, R0.reuse, R14, 0x1, P2 ;  /* 0x00000000dd0bd211 */ /* 0x080fe400010f0c0e */
[----:B------:R-:W-:Y:S01]  /*1e500*/  @!P6 LEA.HI.X R3, R222, R0, R13, 0x1, P3 ;  /* 0x00000000de03e211 */ /* 0x000fe200018f0c0d */
[----:B------:R4:W-:Y:S04]  /*1e510*/  @!P4 ST.E.128 desc[UR60][R6.64], RZ ;  /* 0x000000ff0600c985 */ /* 0x0009e8000c101d3c */
[----:B------:R4:W-:Y:S04]  /*1e520*/  @!P5 ST.E.128 desc[UR60][R10.64], RZ ;  /* 0x000000ff0a00d985 */ /* 0x0009e8000c101d3c */
[----:B------:R4:W-:Y:S02]  /*1e530*/  @!P6 ST.E.128 desc[UR60][R2.64], RZ ;  /* 0x000000ff0200e985 */ /* 0x0009e4000c101d3c */
.L_x_4262:
[----:B------:R-:W-:Y:S05]  /*1e540*/  BSYNC B1 ;  /* 0x0000000000017941 */ /* 0x000fea0003800000 */
.L_x_4261:
[----:B0-----:R0:W0:Y:S01]  /*1e550*/  SHFL.IDX PT, R0, R5, 0x2, 0x181f ;  /* 0x00581f0005007f89 */ /* 0x00102200000e0000 */
[----:B------:R-:W-:Y:S03]  /*1e560*/  BSSY B1, `(.L_x_4263) ;  /* 0x0000010000017945 */ /* 0x000fe60003800000 */
[----:B--2-4-:R2:W4:Y:S01]  /*1e570*/  SHFL.IDX PT, R2, R4, 0x2, 0x181f ;  /* 0x00581f0004027f89 */ /* 0x01452200000e0000 */
[----:B------:R-:W-:Y:S05]  /*1e580*/  @P0 BRA `(.L_x_4264) ;  /* 0x0000000000340947 */ /* 0x000fea0003800000 */
[----:B------:R-:W-:Y:S02]  /*1e590*/  ULDC UR4, c[0x0][0xac8] ;  /* 0x0002b20000047ab9 */ /* 0x000fe40000000800 */
[----:B------:R-:W-:Y:S02]  /*1e5a0*/  ISETP.GE.AND P3, PT, R219, UR4, PT ;  /* 0x00000004db007c0c */ /* 0x000fe4000bf66270 */
[----:B------:R-:W-:Y:S02]  /*1e5b0*/  ISETP.GE.AND P4, PT, R221, UR4, PT ;  /* 0x00000004dd007c0c */ /* 0x000fe4000bf86270 */
[----:B------:R-:W-:-:S09]  /*1e5c0*/  ISETP.GE.AND P5, PT, R222, UR4, PT ;  /* 0x00000004de007c0c */ /* 0x000fd2000bfa6270 */
[-C--:B----4-:R-:W-:Y:S02]  /*1e5d0*/  @!P3 LEA R6, P0, R219, R2.reuse, 0x1 ;  /* 0x00000002db06b211 */ /* 0x090fe400078008ff */
        /* <DEDUP_REMOVED lines=8> */
.L_x_4264:
[----:B------:R-:W-:Y:S05]  /*1e660*/  BSYNC B1 ;  /* 0x0000000000017941 */ /* 0x000fea0003800000 */
.L_x_4263:
[----:B0-----:R-:W-:Y:S01]  /*1e670*/  VIADD R0, R8, 0x60 ;  /* 0x0000006008007836 */ /* 0x001fe20000000000 */
[----:B------:R0:W0:Y:S04]  /*1e680*/  SHFL.IDX PT, R6, R5, 0x3, 0x181f ;  /* 0x00781f0005067f89 */ /* 0x00002800000e0000 */
[----:B------:R-:W-:Y:S01]  /*1e690*/  ISETP.GE.AND P0, PT, R0, R21, PT ;  /* 0x000000150000720c */ /* 0x000fe20003f06270 */
[----:B----4-:R4:W0:-:S12]  /*1e6a0*/  SHFL.IDX PT, R2, R4, 0x3, 0x181f ;  /* 0x00781f0004027f89 */ /* 0x01081800000e0000 */
[----:B----4-:R-:W-:Y:S05]  /*1e6b0*/  @P0 BRA `(.L_x_4255) ;  /* 0x0000000000340947 */ /* 0x010fea0003800000 */
[----:B------:R-:W-:Y:S02]  /*1e6c0*/  ULDC UR4, c[0x0][0xac8] ;  /* 0x0002b20000047ab9 */ /* 0x000fe40000000800 */
[----:B------:R-:W-:Y:S02]  /*1e6d0*/  ISETP.GE.AND P3, PT, R219, UR4, PT ;  /* 0x00000004db007c0c */ /* 0x000fe4000bf66270 */
[----:B------:R-:W-:Y:S02]  /*1e6e0*/  ISETP.GE.AND P4, PT, R221, UR4, PT ;  /* 0x00000004dd007c0c */ /* 0x000fe4000bf86270 */
[----:B------:R-:W-:-:S09]  /*1e6f0*/  ISETP.GE.AND P5, PT, R222, UR4, PT ;  /* 0x00000004de007c0c */ /* 0x000fd2000bfa6270 */
[-C--:B0-23--:R-:W-:Y:S02]  /*1e700*/  @!P3 LEA R4, P0, R219, R2.reuse, 0x1 ;  /* 0x00000002db04b211 */ /* 0x08dfe400078008ff */
[-C--:B------:R-:W-:Y:S02]  /*1e710*/  @!P4 LEA R8, P1, R221, R2.reuse, 0x1 ;  /* 0x00000002dd08c211 */ /* 0x080fe400078208ff */
[C---:B------:R-:W-:Y:S02]  /*1e720*/  @!P5 LEA R2, P2, R222.reuse, R2, 0x1 ;  /* 0x00000002de02d211 */ /* 0x040fe400078408ff */
[-C--:B------:R-:W-:Y:S02]  /*1e730*/  @!P3 LEA.HI.X R5, R219, R6.reuse, R15, 0x1, P0 ;  /* 0x00000006db05b211 */ /* 0x080fe400000f0c0f */
[-C--:B------:R-:W-:Y:S02]  /*1e740*/  @!P4 LEA.HI.X R9, R221, R6.reuse, R14, 0x1, P1 ;  /* 0x00000006dd09c211 */ /* 0x080fe400008f0c0e */
[----:B------:R-:W-:Y:S01]  /*1e750*/  @!P5 LEA.HI.X R3, R222, R6, R13, 0x1, P2 ;  /* 0x00000006de03d211 */ /* 0x000fe200010f0c0d */
[----:B------:R0:W-:Y:S04]  /*1e760*/  @!P3 ST.E.128 desc[UR60][R4.64], RZ ;  /* 0x000000ff0400b985 */ /* 0x0001e8000c101d3c */
[----:B------:R0:W-:Y:S04]  /*1e770*/  @!P4 ST.E.128 desc[UR60][R8.64], RZ ;  /* 0x000000ff0800c985 */ /* 0x0001e8000c101d3c */
[----:B------:R0:W-:Y:S02]  /*1e780*/  @!P5 ST.E.128 desc[UR60][R2.64], RZ ;  /* 0x000000ff0200d985 */ /* 0x0001e4000c101d3c */
.L_x_4255:
[----:B------:R-:W-:Y:S05]  /*1e790*/  BSYNC B0 ;  /* 0x0000000000007941 */ /* 0x000fea0003800000 */
.L_x_4246:
[----:B------:R-:W-:Y:S02]  /*1e7a0*/  ULDC UR4, c[0x0][0xc3c] ;  /* 0x00030f0000047ab9 */ /* 0x000fe40000000800 */
[----:B-1----:R-:W-:-:S13]  /*1e7b0*/  ISETP.GE.AND P0, PT, R135, UR4, PT ;  /* 0x0000000487007c0c */ /* 0x002fda000bf06270 */
[----:B------:R-:W-:Y:S05]  /*1e7c0*/  @!P0 BRA `(.L_x_4265) ;  /* 0xfffffe2c003c8947 */ /* 0x000fea000383ffff */
[----:B------:R-:W-:Y:S05]  /*1e7d0*/  BRA `(.L_x_4060) ;  /* 0x0000007c00787947 */ /* 0x000fea0003800000 */
.L_x_4058:
        /* <DEDUP_REMOVED lines=18> */
.L_x_4266:
        /* <DEDUP_REMOVED lines=41> */
.L_x_4272:
        /* <DEDUP_REMOVED lines=12> */
.L_x_4271:
[----:B------:R-:W-:Y:S05]  /*1ec50*/  BSYNC B0 ;  /* 0x0000000000007941 */ /* 0x000fea0003800000 */
.L_x_4270:
        /* <DEDUP_REMOVED lines=21> */
.L_x_4268:
        /* <DEDUP_REMOVED lines=16> */
.L_x_4273:
        /* <DEDUP_REMOVED lines=25> */
.L_x_4269:
[----:B------:R-:W-:Y:S02]  /*1f040*/  IMAD.MOV.U32 R17, RZ, RZ, RZ ;  /* 0x000000ffff117224 */ /* 0x000fe400078e00ff */
[----:B------:R-:W-:Y:S02]  /*1f050*/  IMAD.U32 R16, RZ, RZ, UR6 ;  /* 0x00000006ff107e24 */ /* 0x000fe4000f8e00ff */
[----:B------:R-:W-:-:S07]  /*1f060*/  IMAD.MOV.U32 R18, RZ, RZ, RZ ;  /* 0x000000ffff127224 */ /* 0x000fce00078e00ff */
.L_x_4274:
[----:B------:R-:W-:-:S13]  /*1f070*/  ISETP.NE.AND P0, PT, R5, RZ, PT ;  /* 0x000000ff0500720c */ /* 0x000fda0003f05270 */
[----:B------:R-:W0:Y:S01]  /*1f080*/  @!P0 S2R R3, SR_CgaCtaId ;  /* 0x0000000000038919 */ /* 0x000e220000008800 */
[----:B------:R-:W-:-:S04]  /*1f090*/  @!P0 MOV R2, 0x400 ;  /* 0x0000040000028802 */ /* 0x000fc80000000f00 */
[----:B0-----:R-:W-:-:S05]  /*1f0a0*/  @!P0 LEA R2, R3, R2, 0x18 ;  /* 0x0000000203028211 */ /* 0x001fca00078ec0ff */
[----:B------:R2:W-:Y:S01]  /*1f0b0*/  @!P0 STS.128 [R2+0x368d0], R16 ;  /* 0x0368d01002008388 */ /* 0x0005e20000000c00 */
[----:B------:R-:W-:Y:S06]  /*1f0c0*/  BAR.ARV 0x5, 0x180 ;  /* 0x0146000000007b1d */ /* 0x000fec0000002000 */
.L_x_4267:
[----:B--2---:R-:W-:Y:S01]  /*1f0d0*/  IMAD.MOV.U32 R2, RZ, RZ, 0x1 ;  /* 0x00000001ff027424 */ /* 0x004fe200078e00ff */
[----:B------:R2:W-:Y:S01]  /*1f0e0*/  STL [R1+0xc], RZ ;  /* 0x00000cff01007387 */ /* 0x0005e20000100800 */
[----:B------:R-:W-:Y:S02]  /*1f0f0*/  ULDC UR4, c[0x0][0xc3c] ;  /* 0x00030f0000047ab9 */ /* 0x000fe40000000800 */
[----:B-1----:R-:W-:Y:S01]  /*1f100*/  ISETP.GE.AND P0, PT, R19, UR4, PT ;  /* 0x0000000413007c0c */ /* 0x002fe2000bf06270 */
[----:B------:R2:W-:Y:S04]  /*1f110*/  STL [R1+0x14], R2 ;  /* 0x0000140201007387 */ /* 0x0005e80000100800 */
[----:B------:R2:W-:Y:S08]  /*1f120*/  STL [R1+0x54], RZ ;  /* 0x000054ff01007387 */ /* 0x0005f00000100800 */
[----:B--2---:R-:W-:Y:S05]  /*1f130*/  @P0 BRA `(.L_x_4275) ;  /* 0x0000007000300947 */ /* 0x004fea0003800000 */
[----:B------:R-:W2:Y:S04]  /*1f140*/  LDL R2, [R1+0x9c] ;  /* 0x00009c0001027983 */ /* 0x000ea80000100800 */
[----:B------:R-:W3:Y:S01]  /*1f150*/  LDL.LU R5, [R1+0x8] ;  /* 0x0000080001057983 */ /* 0x000ee20000300800 */
[----:B------:R-:W1:Y:S01]  /*1f160*/  S2UR UR5, SR_CgaCtaId ;  /* 0x00000000000579c3 */ /* 0x000e620000008800 */
[----:B------:R-:W-:Y:S01]  /*1f170*/  LOP3.LUT R7, R0, 0x7f, RZ, 0xc0, !PT ;  /* 0x0000007f00077812 */ /* 0x000fe200078ec0ff */
[----:B------:R-:W-:Y:S01]  /*1f180*/  UMOV UR4, 0x400 ;  /* 0x0000040000047882 */ /* 0x000fe20000000000 */
[----:B------:R-:W-:Y:S01]  /*1f190*/  BSSY B8, `(.L_x_4275) ;  /* 0x0000706000087945 */ /* 0x000fe20003800000 */
[----:B------:R-:W-:Y:S01]  /*1f1a0*/  ULDC.64 UR36, c[0x0][0x198] ;  /* 0x0000660000247ab9 */ /* 0x000fe20000000a00 */
[----:B------:R-:W-:Y:S01]  /*1f1b0*/  ISETP.NE.AND P1, PT, R7, RZ, PT ;  /* 0x000000ff0700720c */ /* 0x000fe20003f25270 */
[----:B------:R-:W-:Y:S01]  /*1f1c0*/  ULDC UR39, c[0x0][0xc] ;  /* 0x0000030000277ab9 */ /* 0x000fe20000000800 */
[----:B------:R-:W-:Y:S01]  /*1f1d0*/  SHF.R.U32.HI R6, RZ, 0x3, R7 ;  /* 0x00000003ff067819 */ /* 0x000fe20000011607 */
[----:B-1----:R-:W-:Y:S01]  /*1f1e0*/  ULEA UR4, UR5, UR4, 0x18 ;  /* 0x0000000405047291 */ /* 0x002fe2000f8ec03f */
[----:B--2---:R-:W-:Y:S01]  /*1f1f0*/  R2UR UR6, R2 ;  /* 0x00000000020672ca */ /* 0x004fe200000e0000 */
[----:B------:R-:W-:Y:S01]  /*1f200*/  IMAD.SHL.U32 R2, R0, 0x8, RZ ;  /* 0x0000000800027824 */ /* 0x000fe200078e00ff */
[----:B---3--:R-:W-:-:S04]  /*1f210*/  LOP3.LUT R5, R5, 0xfffffffd, RZ, 0xc0, !PT ;  /* 0xfffffffd05057812 */ /* 0x008fc800078ec0ff */
[----:B0-----:R-:W-:-:S03]  /*1f220*/  LOP3.LUT R3, R2, 0x1f8, RZ, 0xc0, !PT ;  /* 0x000001f802037812 */ /* 0x001fc600078ec0ff */
[----:B------:R-:W-:Y:S02]  /*1f230*/  @P1 LOP3.LUT R5, R5, 0x2, RZ, 0xfc, !PT ;  /* 0x0000000205051812 */ /* 0x000fe400078efcff */
[----:B------:R-:W-:Y:S01]  /*1f240*/  LOP3.LUT R4, R3, 0x38, R0, 0x78, !PT ;  /* 0x0000003803047812 */ /* 0x000fe200078e7800 */
[----:B------:R-:W-:Y:S01]  /*1f250*/  IMAD.SHL.U32 R3, R7, 0x8, RZ ;  /* 0x0000000807037824 */ /* 0x000fe200078e00ff */
[----:B------:R-:W-:Y:S01]  /*1f260*/  LOP3.LUT R5, R5, 0xfffffffe, RZ, 0xc0, !PT ;  /* 0xfffffffe05057812 */ /* 0x000fe200078ec0ff */
[----:B------:R-:W-:Y:S01]  /*1f270*/  ULOP3.LUT UR38, UR6, 0x2, URZ, 0xfc, !UPT ;  /* 0x0000000206267892 */ /* 0x000fe2000f8efc3f */
[----:B------:R-:W-:Y:S02]  /*1f280*/  LOP3.LUT R2, R2, 0x38, RZ, 0xc0, !PT ;  /* 0x0000003802027812 */ /* 0x000fe400078ec0ff */
[----:B------:R-:W-:Y:S02]  /*1f290*/  LOP3.LUT R3, R4, 0x200, R3, 0xf8, !PT ;  /* 0x0000020004037812 */ /* 0x000fe400078ef803 */
[C---:B------:R-:W-:Y:S01]  /*1f2a0*/  LOP3.LUT P0, R4, R0.reuse, 0x1f, RZ, 0xc0, !PT ;  /* 0x0000001f00047812 */ /* 0x040fe2000780c0ff */
[----:B------:R-:W-:-:S04]  /*1f2b0*/  IMAD.SHL.U32 R0, R0, 0x10, RZ ;  /* 0x0000001000007824 */ /* 0x000fc800078e00ff */
[----:B------:R0:W-:Y:S01]  /*1f2c0*/  STL [R1+0x2c], R4 ;  /* 0x00002c0401007387 */ /* 0x0001e20000100800 */
[----:B------:R-:W-:-:S07]  /*1f2d0*/  LOP3.LUT R6, R6, 0x70, R0, 0xf8, !PT ;  /* 0x0000007006067812 */ /* 0x000fce00078ef800 */
[----:B------:R-:W-:Y:S02]  /*1f2e0*/  @P0 LOP3.LUT R5, R5, 0x1, RZ, 0xfc, !PT ;  /* 0x0000000105050812 */ /* 0x000fe400078efcff */
[----:B------:R-:W-:Y:S01]  /*1f2f0*/  ISETP.NE.OR P0, PT, R7, RZ, !P0 ;  /* 0x000000ff0700720c */ /* 0x000fe20004705670 */
[----:B0-----:R-:W-:Y:S01]  /*1f300*/  IMAD.U32 R4, RZ, RZ, UR4 ;  /* 0x00000004ff047e24 */ /* 0x001fe2000f8e00ff */
[----:B------:R-:W-:-:S03]  /*1f310*/  LOP3.LUT R5, R5, 0xfffffff7, RZ, 0xc0, !PT ;  /* 0xfffffff705057812 */ /* 0x000fc600078ec0ff */
[----:B------:R-:W-:Y:S01]  /*1f320*/  IMAD R0, R3, 0x2, R4 ;  /* 0x0000000203007824 */ /* 0x000fe200078e0204 */
[----:B------:R-:W-:Y:S01]  /*1f330*/  STL [R1+0x4], R4 ;  /* 0x0000040401007387 */ /* 0x000fe20000100800 */
[----:B------:R-:W-:-:S03]  /*1f340*/  LOP3.LUT R3, R2, 0x40, RZ, 0xfc, !PT ;  /* 0x0000004002037812 */ /* 0x000fc600078efcff */
[----:B------:R0:W-:Y:S03]  /*1f350*/  STL [R1+0x30], R0 ;  /* 0x0000300001007387 */ /* 0x0001e60000100800 */
[----:B------:R-:W-:Y:S01]  /*1f360*/  @P0 LOP3.LUT R5, R5, 0x8, RZ, 0xfc, !PT ;  /* 0x0000000805050812 */ /* 0x000fe200078efcff */
[----:B------:R-:W-:Y:S04]  /*1f370*/  STL [R1+0x20], RZ ;  /* 0x000020ff01007387 */ /* 0x000fe80000100800 */
[----:B------:R-:W-:Y:S01]  /*1f380*/  STL [R1+0x8], R5 ;  /* 0x0000080501007387 */ /* 0x000fe20000100800 */
[----:B0-----:R-:W-:-:S05]  /*1f390*/  IMAD.MOV.U32 R0, RZ, RZ, 0x1 ;  /* 0x00000001ff007424 */ /* 0x001fca00078e00ff */
[----:B------:R-:W-:Y:S04]  /*1f3a0*/  STL [R1+0x24], R0 ;  /* 0x0000240001007387 */ /* 0x000fe80000100800 */
[----:B------:R-:W-:Y:S04]  /*1f3b0*/  STL [R1+0x54], RZ ;  /* 0x000054ff01007387 */ /* 0x000fe80000100800 */
[----:B------:R-:W-:Y:S04]  /*1f3c0*/  STL [R1+0xc], RZ ;  /* 0x00000cff01007387 */ /* 0x000fe80000100800 */
[----:B------:R0:W-:Y:S02]  /*1f3d0*/  STL [R1+0x14], R0 ;  /* 0x0000140001007387 */ /* 0x0001e40000100800 */
[----:B0-----:R-:W-:-:S07]  /*1f3e0*/  LOP3.LUT R0, R2, 0x80, RZ, 0xfc, !PT ;  /* 0x0000008002007812 */ /* 0x001fce00078efcff */
.L_x_4425:
[----:B01----:R-:W0:Y:S02]  /*1f3f0*/  LDC.64 R2, c[0x0][0xc88] ;  /* 0x00032200ff027b82 */ /* 0x003e240000000a00 */
        /* <DEDUP_REMOVED lines=10> */
[----:B------:R-:W-:Y:S01]  /*1f4a0*/  IMAD.MOV.U32 R12, RZ, RZ, RZ ;  /* 0x000000ffff0c7224 */ /* 0x000fe200078e00ff */
[----:B------:R-:W-:Y:S01]  /*1f4b0*/  ISETP.NE.AND.EX P3, PT, RZ, UR11, PT, P3 ;  /* 0x0000000bff007c0c */ /* 0x000fe2000bf65330 */
[----:B------:R-:W-:Y:S01]  /*1f4c0*/  ULDC.64 UR8, c[0x0][0xa10] ;  /* 0x0002840000087ab9 */ /* 0x000fe20000000a00 */
[----:B--2---:R-:W-:Y:S01]  /*1f4d0*/  SHF.R.S32.HI R4, RZ, 0x1f, R15 ;  /* 0x0000001fff047819 */ /* 0x004fe2000001140f */
[----:B------:R-:W-:-:S08]  /*1f4e0*/  IMAD.SHL.U32 R14, R15, 0x4, RZ ;  /* 0x000000040f0e7824 */ /* 0x000fd000078e00ff */
        /* <DEDUP_REMOVED lines=42> */
[----:B------:R-:W-:Y:S05]  /*1f790*/  @P3 BRA `(.L_x_4276) ;  /* 0x0000000000143947 */ /* 0x000fea0003800000 */
[----:B------:R-:W-:Y:S05]  /*1f7a0*/  @!P1 BRA `(.L_x_4276) ;  /* 0x0000000000109947 */ /* 0x000fea0003800000 */
[----:B0-----:R-:W2:Y:S04]  /*1f7b0*/  LDG.E R12, desc[UR60][R2.64] ;  /* 0x0000003c020c7981 */ /* 0x001ea8000c1e1900 */
[----:B------:R-:W2:Y:S02]  /*1f7c0*/  LDG.E R2, desc[UR60][R2.64+0x4] ;  /* 0x0000043c02027981 */ /* 0x000ea4000c1e1900 */
[----:B--2---:R-:W-:-:S05]  /*1f7d0*/  IMAD.IADD R2, R2, 0x1, -R12 ;  /* 0x0000000102027824 */ /* 0x004fca00078e0a0c */
[----:B------:R1:W-:Y:S02]  /*1f7e0*/  STL [R1+0x50], R2 ;  /* 0x0000500201007387 */ /* 0x0003e40000100800 */
.L_x_4276:
        /* <DEDUP_REMOVED lines=8> */
[----:B------:R-:W-:-:S04]  /*1f870*/  IADD3 R2, P1, R14, UR4, RZ ;  /* 0x000000040e027c10 */ /* 0x000fc8000ff3e0ff */
[----:B------:R-:W-:-:S05]  /*1f880*/  IADD3.X R3, R13, UR5, RZ, P1, !PT ;  /* 0x000000050d037c10 */ /* 0x000fca0008ffe4ff */
[----:B------:R0:W5:Y:S01]  /*1f890*/  LDG.E R8, desc[UR60][R2.64] ;  /* 0x0000003c02087981 */ /* 0x000162000c1e1900 */
[----:B------:R-:W-:Y:S05]  /*1f8a0*/  BRA `(.L_x_4278) ;  /* 0x0000000000107947 */ /* 0x000fea0003800000 */
.L_x_4277:
[----:B------:R-:W-:Y:S05]  /*1f8b0*/  @!P2 BRA `(.L_x_4278) ;  /* 0x00000000000ca947 */ /* 0x000fea0003800000 */
[----:B------:R-:W2:Y:S04]  /*1f8c0*/  LDG.E R8, desc[UR60][R6.64] ;  /* 0x0000003c06087981 */ /* 0x000ea8000c1e1900 */
[----:B------:R-:W2:Y:S02]  /*1f8d0*/  LDG.E R6, desc[UR60][R6.64+0x4] ;  /* 0x0000043c06067981 */ /* 0x000ea4000c1e1900 */
[----:B--2---:R-:W-:-:S07]  /*1f8e0*/  IMAD.IADD R8, R6, 0x1, -R8 ;  /* 0x0000000106087824 */ /* 0x004fce00078e0a08 */
.L_x_4278:
[----:B0-----:R-:W2:Y:S01]  /*1f8f0*/  @P0 LDG.E R2, desc[UR60][R4.64] ;  /* 0x0000003c04020981 */ /* 0x001ea2000c1e1900 */
[----:B-----5:R-:W-:-:S03]  /*1f900*/  IMAD.IADD R0, R8, 0x1, -R0 ;  /* 0x0000000108007824 */ /* 0x020fc600078e0a00 */
[----:B------:R-:W2:Y:S01]  /*1f910*/  @P0 LDG.E R4, desc[UR60][R4.64+0x4] ;  /* 0x0000043c04040981 */ /* 0x000ea2000c1e1900 */
[----:B------:R-:W-:Y:S01]  /*1f920*/  BSSY B0, `(.L_x_4279) ;  /* 0x000016a000007945 */ /* 0x000fe20003800000 */
[----:B------:R-:W-:Y:S01]  /*1f930*/  PLOP3.LUT P5, PT, PT, PT, PT, 0x80, 0x0 ;  /* 0x000000000000781c */ /* 0x000fe20003faf070 */
[----:B--2---:R-:W-:-:S04]  /*1f940*/  @P0 IMAD.IADD R9, R4, 0x1, -R2 ;  /* 0x0000000104090824 */ /* 0x004fc800078e0a02 */
[----:B------:R-:W-:Y:S02]  /*1f950*/  IMAD.IADD R3, R0, 0x1, R9 ;  /* 0x0000000100037824 */ /* 0x000fe400078e0209 */
[----:B------:R-:W-:-:S03]  /*1f960*/  IMAD.MOV.U32 R2, RZ, RZ, RZ ;  /* 0x000000ffff027224 */ /* 0x000fc600078e00ff */
[----:B------:R0:W-:Y:S02]  /*1f970*/  STL [R1+0x4c], R3 ;  /* 0x00004c0301007387 */ /* 0x0001e40000100800 */
[----:B0-----:R-:W-:-:S04]  /*1f980*/  VIADD R3, R3, 0x6f ;  /* 0x0000006f03037836 */ /* 0x001fc80000000000 */
[----:B------:R-:W-:-:S05]  /*1f990*/  IMAD.HI R2, R3, -0x6db6db6d, R2 ;  /* 0x9249249303027827 */ /* 0x000fca00078e0202 */
[----:B------:R-:W-:-:S04]  /*1f9a0*/  SHF.R.U32.HI R3, RZ, 0x1f, R2 ;  /* 0x0000001fff037819 */ /* 0x000fc80000011602 */
[----:B------:R-:W-:-:S05]  /*1f9b0*/  LEA.HI.SX32 R4, R2, R3, 0x1a ;  /* 0x0000000302047211 */ /* 0x000fca00078fd2ff */
[--C-:B------:R-:W-:Y:S02]  /*1f9c0*/  IMAD R2, R4, 0x70, -R0.reuse ;  /* 0x0000007004027824 */ /* 0x100fe400078e0a00 */
[----:B------:R-:W-:-:S03]  /*1f9d0*/  IMAD.MOV R0, RZ, RZ, -R0 ;  /* 0x000000ffff007224 */ /* 0x000fc600078e0a00 */
[----:B------:R-:W-:Y:S02]  /*1f9e0*/  VIMNMX R2, R2, R9, PT ;  /* 0x0000000902027248 */ /* 0x000fe40003fe0100 */
[----:B------:R-:W-:-:S04]  /*1f9f0*/  VIMNMX R0, RZ, R0, !PT ;  /* 0x00000000ff007248 */ /* 0x000fc80007fe0100 */
[----:B------:R-:W-:Y:S01]  /*1fa00*/  ISETP.GT.AND P1, PT, R2, R0, PT ;  /* 0x000000000200720c */ /* 0x000fe20003f24270 */
[----:B------:R0:W-:Y:S02]  /*1fa10*/  STL [R1+0x38], R4 ;  /* 0x0000380401007387 */ /* 0x0001e40000100800 */
[----:B0-----:R-:W-:-:S10]  /*1fa20*/  SHF.R.U32.HI R4, RZ, 0x4, R0 ;  /* 0x00000004ff047819 */ /* 0x001fd40000011600 */
[----:B------:R-:W-:Y:S02]  /*1fa30*/  @P1 VIADD R3, R2, 0x6f ;  /* 0x0000006f02031836 */ /* 0x000fe40000000000 */
[----:B------:R-:W-:Y:S02]  /*1fa40*/  @P1 IMAD.MOV.U32 R2, RZ, RZ, RZ ;  /* 0x000000ffff021224 */ /* 0x000fe400078e00ff */
[----:B------:R-:W-:-:S04]  /*1fa50*/  IMAD.WIDE.U32 R4, R4, 0x24924925, RZ ;  /* 0x2492492504047825 */ /* 0x000fc800078e00ff */
[----:B------:R-:W-:-:S04]  /*1fa60*/  @P1 IMAD.HI R2, R3, -0x6db6db6d, R2 ;  /* 0x9249249303021827 */ /* 0x000fc800078e0202 */
[----:B------:R-:W-:Y:S01]  /*1fa70*/  IMAD.MOV.U32 R9, RZ, RZ, R5 ;  /* 0x000000ffff097224 */ /* 0x000fe200078e0005 */
[----:B------:R-:W-:-:S03]  /*1fa80*/  @P1 SHF.R.U32.HI R0, RZ, 0x1f, R2 ;  /* 0x0000001fff001819 */ /* 0x000fc60000011602 */
[----:B------:R-:W-:Y:S01]  /*1fa90*/  IMAD.MOV.U32 R7, RZ, RZ, R9 ;  /* 0x000000ffff077224 */ /* 0x000fe200078e0009 */
        /* <DEDUP_REMOVED lines=10> */
.L_x_4456:
[----:B-1----:R-:W-:Y:S02]  /*1fb40*/  ISETP.NE.AND P0, PT, R14, RZ, PT ;  /* 0x000000ff0e00720c */ /* 0x002fe40003f05270 */
[----:B------:R-:W-:-:S11]  /*1fb50*/  PLOP3.LUT P2, PT, PT, PT, PT, 0x8, 0x0 ;  /* 0x000000000000781c */ /* 0x000fd60003f4e170 */
[----:B------:R-:W-:Y:S05]  /*1fb60*/  @P0 BRA `(.L_x_4282) ;  /* 0x00000000000c0947 */ /* 0x000fea0003800000 */
[----:B------:R-:W-:-:S03]  /*1fb70*/  UMOV UR4, 0xffffffff ;  /* 0xffffffff00047882 */ /* 0x000fc60000000000 */
[----:B------:R-:W-:Y:S05]  /*1fb80*/  BRA.DIV UR4, `(.L_x_4283) ;  /* 0x0000007204787947 */ /* 0x000fea000b800000 */
[----:B------:R-:W-:-:S13]  /*1fb90*/  ELECT P2, URZ, PT ;  /* 0x00000000003f782f */ /* 0x000fda0003840000 */
.L_x_4282:
        /* <DEDUP_REMOVED lines=10> */
.L_x_4459:
[----:B------:R-:W-:Y:S05]  /*1fc40*/  BSYNC B1 ;  /* 0x0000000000017941 */ /* 0x000fea0003800000 */
.L_x_4284:
        /* <DEDUP_REMOVED lines=13> */
.L_x_4460:
[----:B------:R-:W-:Y:S05]  /*1fd20*/  BSYNC B2 ;  /* 0x0000000000027941 */ /* 0x000fea0003800000 */
.L_x_4288:
        /* <DEDUP_REMOVED lines=8> */
.L_x_4291:
[----:B------:R-:W-:Y:S05]  /*1fdb0*/  BSYNC B2 ;  /* 0x0000000000027941 */ /* 0x000fea0003800000 */
.L_x_4290:
        /* <DEDUP_REMOVED lines=14> */
.L_x_4292:
        /* <DEDUP_REMOVED lines=16> */
.L_x_4293:
        /* <DEDUP_REMOVED lines=16> */
.L_x_4294:
        /* <DEDUP_REMOVED lines=13> */
.L_x_4461:
[----:B------:R-:W-:Y:S05]  /*20170*/  BSYNC B2 ;  /* 0x0000000000027941 */ /* 0x000fea0003800000 */
.L_x_4295:
        /* <DEDUP_REMOVED lines=10> */
.L_x_4298:
[----:B------:R-:W-:Y:S05]  /*20220*/  BSYNC B2 ;  /* 0x0000000000027941 */ /* 0x000fea0003800000 */
.L_x_4297:
        /* <DEDUP_REMOVED lines=8> */
.L_x_4299:
        /* <DEDUP_REMOVED lines=15> */
.L_x_4300:
        /* <DEDUP_REMOVED lines=15> */
.L_x_4301:
        /* <DEDUP_REMOVED lines=10> */
.L_x_4287:
[----:B------:R-:W-:Y:S05]  /*20530*/  BSYNC B1 ;  /* 0x0000000000017941 */ /* 0x000fea0003800000 */
.L_x_4286:
[----:B0-----:R-:W2:Y:S04]  /*20540*/  LDL.LU R2, [R1+0x20] ;  /* 0x0000200001027983 */ /* 0x001ea80000300800 */
        /* <DEDUP_REMOVED lines=12> */
.L_x_4318:
        /* <DEDUP_REMOVED lines=14> */
.L_x_4462:
[----:B------:R-:W-:Y:S05]  /*206f0*/  BSYNC B2 ;  /* 0x0000000000027941 */ /* 0x000fea0003800000 */
.L_x_4304:
        /* <DEDUP_REMOVED lines=8> */
.L_x_4307:
[----:B------:R-:W-:Y:S05]  /*20780*/  BSYNC B2 ;  /* 0x0000000000027941 */ /* 0x000fea0003800000 */
.L_x_4306:
        /* <DEDUP_REMOVED lines=13> */
.L_x_4308:
        /* <DEDUP_REMOVED lines=16> */
.L_x_4309:
        /* <DEDUP_REMOVED lines=16> */
.L_x_4310:
        /* <DEDUP_REMOVED lines=13> */
.L_x_4463:
[----:B------:R-:W-:Y:S05]  /*20b30*/  BSYNC B2 ;  /* 0x0000000000027941 */ /* 0x000fea0003800000 */
.L_x_4311:
        /* <DEDUP_REMOVED lines=10> */
.L_x_4314:
[----:B------:R-:W-:Y:S05]  /*20be0*/  BSYNC B2 ;  /* 0x0000000000027941 */ /* 0x000fea0003800000 */
.L_x_4313:
        /* <DEDUP_REMOVED lines=8> */
.L_x_4315:
        /* <DEDUP_REMOVED lines=15> */
.L_x_4316:
        /* <DEDUP_REMOVED lines=15> */
.L_x_4317:
        /* <DEDUP_REMOVED lines=10> */
.L_x_4303:
[----:B------:R-:W-:Y:S05]  /*20ef0*/  BSYNC B1 ;  /* 0x0000000000017941 */ /* 0x000fea0003800000 */
.L_x_4302:
        /* <DEDUP_REMOVED lines=12> */
.L_x_4280:
[----:B------:R-:W-:Y:S05]  /*20fc0*/  BSYNC B0 ;  /* 0x0000000000007941 */ /* 0x000fea0003800000 */
.L_x_4279:
        /* <DEDUP_REMOVED lines=13> */
[----:B------:R-:W0:Y:S08]  /*210a0*/  FLO.U32 R0, UR4 ;  /* 0x0000000400007d00 */ /* 0x000e3000080e0000 */
        /* <DEDUP_REMOVED lines=9> */
.L_x_4320:
        /* <DEDUP_REMOVED lines=21> */
.L_x_4323:
[----:B------:R-:W-:Y:S05]  /*21290*/  BSYNC B6 ;  /* 0x0000000000067941 */ /* 0x000fea0003800000 */
.L_x_4322:
        /* <DEDUP_REMOVED lines=21> */
.L_x_4326:
        /* <DEDUP_REMOVED lines=16> */
.L_x_4325:
[----:B------:R-:W-:Y:S05]  /*214f0*/  BSYNC B6 ;  /* 0x0000000000067941 */ /* 0x000fea0003800000 */
.L_x_4324:
[----:B------:R-:W2:Y:S01]  /*21500*/  LDL.LU R2, [R1] ;  /* 0x0000000001027983 */ /* 0x000ea20000300800 */
[----:B------:R-:W-:-:S03]  /*21510*/  ULDC.64 UR4, c[0x0][0x9f8] ;  /* 0x00027e0000047ab9 */ /* 0x000fc60000000a00 */
[----:B0-----:R-:W3:Y:S04]  /*21520*/  LDL.LU R4, [R1+0x28] ;  /* 0x0000280001047983 */ /* 0x001ee80000300800 */
[----:B------:R-:W4:Y:S01]  /*21530*/  LDL R7, [R1+0x10] ;  /* 0x0000100001077983 */ /* 0x000f220000100800 */
        /* <DEDUP_REMOVED lines=22> */
.L_x_4466:
        /* <DEDUP_REMOVED lines=11> */
.L_x_4469:
        /* <DEDUP_REMOVED lines=25> */
.L_x_4330:
[----:B------:R-:W2:Y:S04]  /*218e0*/  LDL R7, [R1+0x4] ;  /* 0x0000040001077983 */ /* 0x000ea80000100800 */
[----:B01----:R-:W2:Y:S04]  /*218f0*/  LDL R0, [R1+0xc] ;  /* 0x00000c0001007983 */ /* 0x003ea80000100800 */
[----:B------:R-:W3:Y:S01]  /*21900*/  LDL R2, [R1+0x14] ;  /* 0x0000140001027983 */ /* 0x000ee20000100800 */
[----:B--2---:R-:W-:Y:S01]  /*21910*/  IMAD R0, R0, 0x8, R7 ;  /* 0x0000000800007824 */ /* 0x004fe200078e0207 */
[----:B---3--:R-:W-:-:S04]  /*21920*/  SHF.L.U32 R2, R2, 0x1f, RZ ;  /* 0x0000001f02027819 */ /* 0x008fc800000006ff */
[----:B------:R-:W0:Y:S02]  /*21930*/  SYNCS.PHASECHK.TRANS64.TRYWAIT P0, [R0+URZ+0x36840], R2 ;  /* 0x03684002000075a7 */ /* 0x000e24000800017f */
[----:B0-----:R-:W-:Y:S05]  /*21940*/  @!P0 BRA `(.L_x_4331) ;  /* 0x0000005400e88947 */ /* 0x001fea0003800000 */
.L_x_4470:
        /* <DEDUP_REMOVED lines=10> */
.L_x_4332:
        /* <DEDUP_REMOVED lines=11> */
[----:B-----5:R-:W-:Y:S01]  /*21aa0*/  LOP3.LUT R3, R3, 0xfffffffb, RZ, 0xc0, !PT ;  /* 0xfffffffb03037812 */ /* 0x020fe200078ec0ff */
[----:B------:R-:W-:Y:S01]  /*21ab0*/  UMOV UR7, 0x14f00000 ;  /* 0x14f0000000077882 */ /* 0x000fe20000000000 */
[----:B------:R-:W-:-:S05]  /*21ac0*/  UMOV UR17, 0x40 ;  /* 0x0000004000117882 */ /* 0x000fca0000000000 */
        /* <DEDUP_REMOVED lines=12> */
[----:B------:R-:W-:-:S03]  /*21b90*/  UIADD3 UR16, UR8, 0x28400, URZ ;  /* 0x0002840008107890 */ /* 0x000fc6000fffe03f */
[----:B------:R-:W-:Y:S01]  /*21ba0*/  UMOV UR8, UR14 ;  /* 0x0000000e00087c82 */ /* 0x000fe20008000000 */
[----:B------:R-:W-:Y:S01]  /*21bb0*/  UMOV UR14, 0x80 ;  /* 0x00000080000e7882 */ /* 0x000fe20000000000 */
[----:B------:R0:W-:Y:S02]  /*21bc0*/  UTMALDG.4D [UR8], [UR4], desc[UR6] ;  /* 0x00000608040075b4 */ /* 0x0001e40008019000 */
[----:B0-----:R-:W-:Y:S01]  /*21bd0*/  UMOV UR8, UR15 ;  /* 0x0000000f00087c82 */ /* 0x001fe20008000000 */
[----:B------:R-:W-:Y:S02]  /*21be0*/  UMOV UR10, UR17 ;  /* 0x00000011000a7c82 */ /* 0x000fe40008000000 */
[----:B------:R0:W-:Y:S02]  /*21bf0*/  UTMALDG.4D [UR8], [UR4], desc[UR6] ;  /* 0x00000608040075b4 */ /* 0x0001e40008019000 */
[----:B0-----:R-:W-:Y:S01]  /*21c00*/  UMOV UR8, UR16 ;  /* 0x0000001000087c82 */ /* 0x001fe20008000000 */
[----:B------:R-:W-:-:S02]  /*21c10*/  UMOV UR10, UR14 ;  /* 0x0000000e000a7c82 */ /* 0x000fc40008000000 */
[----:B------:R1:W-:Y:S02]  /*21c20*/  UTMALDG.4D [UR8], [UR4], desc[UR6] ;  /* 0x00000608040075b4 */ /* 0x0003e40008019000 */
[----:B-1----:R-:W-:Y:S01]  /*21c30*/  NOP ;  /* 0x0000000000007918 */ /* 0x002fe20000000000 */
.L_x_4328:
        /* <DEDUP_REMOVED lines=43> */
.L_x_4334:
[----:B------:R-:W-:Y:S05]  /*21ef0*/  BSYNC B6 ;  /* 0x0000000000067941 */ /* 0x000fea0003800000 */
.L_x_4333:
        /* <DEDUP_REMOVED lines=17> */
[----:B------:R-:W-:Y:S02]  /*22010*/  LOP3.LUT R8, R8, 0x38, RZ, 0xc0, !PT ;  /* 0x0000003808087812 */ /* 0x000fe400078ec0ff */
[----:B------:R-:W-:Y:S02]  /*22020*/  LOP3.LUT R9, R9, 0x80, RZ, 0xfc, !PT ;  /* 0x0000008009097812 */ /* 0x000fe400078efcff */
[----:B------:R-:W-:Y:S01]  /*22030*/  SHF.R.U32.HI R10, RZ, 0x3, R10 ;  /* 0x00000003ff0a7819 */ /* 0x000fe2000001160a */
[----:B--2---:R-:W-:-:S02]  /*22040*/  IMAD.MOV.U32 R3, RZ, RZ, R6 ;  /* 0x000000ffff037224 */ /* 0x004fc400078e0006 */
        /* <DEDUP_REMOVED lines=42> */
[----:B------:R-:W-:Y:S01]  /*222f0*/  ISETP.GE.AND P1, PT, R9, UR4, PT ;  /* 0x0000000409007c0c */ /* 0x000fe2000bf26270 */
[----:B------:R-:W-:-:S12]  /*22300*/  BRA.DIV UR5, `(.L_x_4335) ;  /* 0x0000004e058c7947 */ /* 0x000fd8000b800000 */
[----:B------:R-:W2:Y:S04]  /*22310*/  LDL.LU R6, [R1+0x50] ;  /* 0x0000500001067983 */ /* 0x000ea80000300800 */
[----:B------:R-:W3:Y:S01]  /*22320*/  LDL R9, [R1+0x30] ;  /* 0x0000300001097983 */ /* 0x000ee20000100800 */
[----:B------:R-:W-:-:S04]  /*22330*/  IMAD.IADD R0, R10, 0x1, R17 ;  /* 0x000000010a007824 */ /* 0x000fc800078e0211 */
        /* <DEDUP_REMOVED lines=10> */
[----:B------:R-:W-:Y:S01]  /*223e0*/  @!PT LDS RZ, [RZ] ;  /* 0x00000000fffff984 */ /* 0x000fe20000000800 */
[----:B---3--:R-:W-:Y:S04]  /*223f0*/  @!P2 LDGSTS.E.BYPASS.LTC128B.128 [R9+0x15400], desc[UR60][R6.64], !P3 ;  /* 0x154000000609afae */ /* 0x008fe8000d901d7c */
        /* <DEDUP_REMOVED lines=68> */
[----:B------:R0:W2:Y:S02]  /*22840*/  SHFL.IDX PT, R3, R4, 0x7, 0x181f ;  /* 0x00f81f0004037f89 */ /* 0x0000a400000e0000 */
.L_x_4487:
[----:B------:R-:W-:Y:S01]  /*22850*/  VIADD R0, R0, 0x70 ;  /* 0x0000007000007836 */ /* 0x000fe20000000000 */
[----:B------:R-:W-:Y:S04]  /*22860*/  BSSY B0, `(.L_x_4336) ;  /* 0x000000c000007945 */ /* 0x000fe80003800000 */
[----:B------:R-:W-:-:S13]  /*22870*/  ISETP.GE.AND P2, PT, R0, R2, PT ;  /* 0x000000020000720c */ /* 0x000fda0003f46270 */
[----:B------:R-:W-:Y:S05]  /*22880*/  @P2 BRA `(.L_x_4337) ;  /* 0x0000000000242947 */ /* 0x000fea0003800000 */
[----:B0-----:R-:W4:Y:S01]  /*22890*/  LDL R4, [R1+0x30] ;  /* 0x0000300001047983 */ /* 0x001f220000100800 */
[----:B--2---:R-:W-:-:S05]  /*228a0*/  LEA R2, P2, R8, R3, 0x1 ;  /* 0x0000000308027211 */ /* 0x004fca00078408ff */
[----:B-1----:R-:W-:-:S05]  /*228b0*/  IMAD.X R3, RZ, RZ, R5, P2 ;  /* 0x000000ffff037224 */ /* 0x002fca00010e0605 */
[----:B------:R-:W-:Y:S01]  /*228c0*/  @!PT LDS RZ, [RZ] ;  /* 0x00000000fffff984 */ /* 0x000fe20000000800 */
[----:B------:R-:W-:Y:S01]  /*228d0*/  @!PT LDS RZ, [RZ] ;  /* 0x00000000fffff984 */ /* 0x000fe20000000800 */
[----:B------:R-:W-:Y:S01]  /*228e0*/  @!PT LDS RZ, [RZ] ;  /* 0x00000000fffff984 */ /* 0x000fe20000000800 */
[----:B----4-:R4:W-:Y:S04]  /*228f0*/  LDGSTS.E.BYPASS.LTC128B.128 [R4+0x18c00], desc[UR60][R2.64], !P3 ;  /* 0x18c0000002047fae */ /* 0x0109e8000d901d7c */
[----:B------:R4:W-:Y:S04]  /*22900*/  LDGSTS.E.BYPASS.LTC128B.128 [R4+0x1cc00], desc[UR60][R2.64+0x80], !P0 ;  /* 0x1cc0008002047fae */ /* 0x0009e8000c101d7c */
[----:B------:R4:W-:Y:S02]  /*22910*/  LDGSTS.E.BYPASS.LTC128B.128 [R4+0x20c00], desc[UR60][R2.64+0x100], !P1 ;  /* 0x20c0010002047fae */ /* 0x0009e4000c901d7c */
.L_x_4337:
[----:B------:R-:W-:Y:S05]  /*22920*/  BSYNC B0 ;  /* 0x0000000000007941 */ /* 0x000fea0003800000 */
.L_x_4336:
[----:B------:R0:W5:Y:S01]  /*22930*/  LDL R8, [R1+0x4] ;  /* 0x0000040001087983 */ /* 0x0001620000100800 */
[----:B------:R-:W-:Y:S01]  /*22940*/  PLOP3.LUT P0, PT, PT, PT, PT, 0x80, 0x0 ;  /* 0x000000000000781c */ /* 0x000fe20003f0f070 */
[----:B------:R-:W-:-:S12]  /*22950*/  NOP ;  /* 0x0000000000007918 */ /* 0x000fd80000000000 */
.L_x_4338:
[----:B----4-:R-:W4:Y:S01]  /*22960*/  LDL R2, [R1+0x4] ;  /* 0x0000040001027983 */ /* 0x010f220000100800 */
[----:B------:R-:W-:Y:S02]  /*22970*/  PLOP3.LUT P1, PT, P1, P0, PT, 0xa2, 0x0 ;  /* 0x000000000000781c */ /* 0x000fe40000f21472 */
[----:B----4-:R-:W-:-:S08]  /*22980*/  @P0 R2UR P1, UR4, R2 ;  /* 0x00000000020402ca */ /* 0x010fd00000020000 */
        /* <DEDUP_REMOVED lines=16> */
.L_x_4488:
[----:B------:R-:W-:Y:S05]  /*22a90*/  BSYNC B0 ;  /* 0x0000000000007941 */ /* 0x000fea0003800000 */
.L_x_4339:
        /* <DEDUP_REMOVED lines=49> */
.L_x_4347:
[----:B------:R-:W2:Y:S01]  /*22db0*/  LDL R2, [R1+0x4] ;  /* 0x0000040001027983 */ /* 0x000ea20000100800 */
[----:B------:R-:W-:Y:S01]  /*22dc0*/  BSSY B3, `(.L_x_4348) ;  /* 0x0000005000037945 */ /* 0x000fe20003800000 */
[----:B--2---:R-:W-:Y:S01]  /*22dd0*/  IMAD R3, R7, 0x8, R2 ;  /* 0x0000000807037824 */ /* 0x004fe200078e0202 */
[----:B------:R-:W-:-:S04]  /*22de0*/  SHF.L.U32 R2, R9, 0x1f, RZ ;  /* 0x0000001f09027819 */ /* 0x000fc800000006ff */
[----:B------:R-:W2:Y:S02]  /*22df0*/  SYNCS.PHASECHK.TRANS64.TRYWAIT P0, [R3+URZ+0x36840], R2 ;  /* 0x03684002030075a7 */ /* 0x000ea4000800017f */
[----:B--2---:R-:W-:Y:S05]  /*22e00*/  @!P0 BRA `(.L_x_4349) ;  /* 0x0000004c00bc8947 */ /* 0x004fea0003800000 */
.L_x_4489:
[----:B------:R-:W-:Y:S05]  /*22e10*/  BSYNC B3 ;  /* 0x0000000000037941 */ /* 0x000fea0003800000 */
.L_x_4348:
        /* <DEDUP_REMOVED lines=11> */
.L_x_4351:
[----:B------:R-:W-:Y:S05]  /*22ed0*/  BSYNC B3 ;  /* 0x0000000000037941 */ /* 0x000fea0003800000 */
.L_x_4350:
        /* <DEDUP_REMOVED lines=13> */
.L_x_4352:
        /* <DEDUP_REMOVED lines=16> */
.L_x_4353:
        /* <DEDUP_REMOVED lines=16> */
.L_x_4354:
        /* <DEDUP_REMOVED lines=18> */
.L_x_4490:
[----:B------:R-:W-:Y:S05]  /*232d0*/  BSYNC B3 ;  /* 0x0000000000037941 */ /* 0x000fea0003800000 */
.L_x_4355:
        /* <DEDUP_REMOVED lines=10> */
.L_x_4357:
[----:B------:R-:W2:Y:S01]  /*23380*/  LDL R3, [R1+0x8] ;  /* 0x0000080001037983 */ /* 0x000ea20000100800 */
[----:B------:R-:W-:Y:S01]  /*23390*/  BSSY B3, `(.L_x_4358) ;  /* 0x0000004000037945 */ /* 0x000fe20003800000 */
[----:B--2---:R-:W-:-:S13]  /*233a0*/  LOP3.LUT P0, RZ, R3, 0x8, RZ, 0xc0, !PT ;  /* 0x0000000803ff7812 */ /* 0x004fda000780c0ff */
[----:B------:R-:W-:Y:S05]  /*233b0*/  @P0 BRA `(.L_x_4359) ;  /* 0x0000000000040947 */ /* 0x000fea0003800000 */
[----:B------:R-:W-:Y:S01]  /*233c0*/  BPT.TRAP 0x1 ;  /* 0x000000040000795c */ /* 0x000fe20000300000 */
.L_x_4359:
[----:B------:R-:W-:Y:S05]  /*233d0*/  BSYNC B3 ;  /* 0x0000000000037941 */ /* 0x000fea0003800000 */
.L_x_4358:
        /* <DEDUP_REMOVED lines=14> */
.L_x_4360:
        /* <DEDUP_REMOVED lines=16> */
.L_x_4361:
        /* <DEDUP_REMOVED lines=16> */
.L_x_4362:
        /* <DEDUP_REMOVED lines=13> */
.L_x_4346:
[----:B------:R-:W-:Y:S05]  /*23790*/  BSYNC B1 ;  /* 0x0000000000017941 */ /* 0x000fea0003800000 */
.L_x_4345:
[----:B0-----:R-:W2:Y:S04]  /*237a0*/  LDL.LU R0, [R1+0x38] ;  /* 0x0000380001007983 */ /* 0x001ea80000300800 */
[----:B------:R0:W-:Y:S04]  /*237b0*/  STL [R1+0xc], R7 ;  /* 0x00000c0701007387 */ /* 0x0001e80000100800 */
[----:B------:R0:W-:Y:S02]  /*237c0*/  STL [R1+0x14], R9 ;  /* 0x0000140901007387 */ /* 0x0001e40000100800 */
[----:B0-2---:R-:W-:-:S07]  /*237d0*/  VIADD R0, R0, 0xfffffffd ;  /* 0xfffffffd00007836 */ /* 0x005fce0000000000 */
.L_x_4344:
[----:B------:R-:W-:Y:S05]  /*237e0*/  BSYNC B2 ;  /* 0x0000000000027941 */ /* 0x000fea0003800000 */
.L_x_4343:
[----:B------:R-:W2:Y:S01]  /*237f0*/  LDL.LU R2, [R1+0x3c] ;  /* 0x00003c0001027983 */ /* 0x000ea20000300800 */
[----:B------:R-:W-:-:S05]  /*23800*/  IMAD.MOV R8, RZ, RZ, -R8 ;  /* 0x000000ffff087224 */ /* 0x000fca00078e0a08 */
[----:B--2---:R-:W-:-:S13]  /*23810*/  ISETP.NE.AND P0, PT, R2, R8, PT ;  /* 0x000000080200720c */ /* 0x004fda0003f05270 */
[----:B------:R-:W-:Y:S05]  /*23820*/  @!P0 BRA `(.L_x_4342) ;  /* 0x00000018001c8947 */ /* 0x000fea0003800000 */
[----:B------:R0:W5:Y:S02]  /*23830*/  LDL R8, [R1] ;  /* 0x0000000001087983 */ /* 0x0001640000100800 */
.L_x_4399:
[----:B--2---:R-:W2:Y:S04]  /*23840*/  LDL R4, [R1+0x8] ;  /* 0x0000080001047983 */ /* 0x004ea80000100800 */
[----:B------:R-:W4:Y:S04]  /*23850*/  LDL R3, [R1+0xc] ;  /* 0x00000c0001037983 */ /* 0x000f280000100800 */
[----:B---3--:R-:W3:Y:S01]  /*23860*/  LDL R2, [R1+0x14] ;  /* 0x0000140001027983 */ /* 0x008ee20000100800 */
[----:B------:R-:W-:Y:S05]  /*23870*/  YIELD ;  /* 0x0000000000007946 */ /* 0x000fea0003800000 */
[----:B------:R-:W-:Y:S01]  /*23880*/  BSSY B1, `(.L_x_4363) ;  /* 0x00000be000017945 */ /* 0x000fe20003800000 */
[----:B--2---:R-:W-:Y:S01]  /*23890*/  LOP3.LUT P1, RZ, R4, 0x4, RZ, 0xc0, !PT ;  /* 0x0000000404ff7812 */ /* 0x004fe2000782c0ff */
[----:B----4-:R-:W-:-:S05]  /*238a0*/  VIADD R4, R3, 0x1 ;  /* 0x0000000103047836 */ /* 0x010fca0000000000 */
[----:B------:R-:W-:-:S04]  /*238b0*/  ISETP.NE.AND P0, PT, R4, 0x2, PT ;  /* 0x000000020400780c */ /* 0x000fc80003f05270 */
[----:B-1----:R-:W-:Y:S02]  /*238c0*/  SEL R5, RZ, 0x1, P0 ;  /* 0x00000001ff057807 */ /* 0x002fe40000000000 */
        /* <DEDUP_REMOVED lines=27> */
.L_x_4365:
[----:B------:R-:W2:Y:S01]  /*23a80*/  LDL R2, [R1+0x4] ;  /* 0x0000040001027983 */ /* 0x000ea20000100800 */
[----:B------:R-:W-:Y:S01]  /*23a90*/  BSSY B2, `(.L_x_4366) ;  /* 0x0000005000027945 */ /* 0x000fe20003800000 */
[----:B--2---:R-:W-:Y:S01]  /*23aa0*/  IMAD R3, R4, 0x8, R2 ;  /* 0x0000000804037824 */ /* 0x004fe200078e0202 */
[----:B------:R-:W-:-:S04]  /*23ab0*/  SHF.L.U32 R2, R5, 0x1f, RZ ;  /* 0x0000001f05027819 */ /* 0x000fc800000006ff */
[----:B------:R-:W2:Y:S02]  /*23ac0*/  SYNCS.PHASECHK.TRANS64.TRYWAIT P0, [R3+URZ+0x36840], R2 ;  /* 0x03684002030075a7 */ /* 0x000ea4000800017f */
[----:B--2---:R-:W-:Y:S05]  /*23ad0*/  @!P0 BRA `(.L_x_4367) ;  /* 0x0000004000b08947 */ /* 0x004fea0003800000 */
.L_x_4491:
[----:B------:R-:W-:Y:S05]  /*23ae0*/  BSYNC B2 ;  /* 0x0000000000027941 */ /* 0x000fea0003800000 */
.L_x_4366:
        /* <DEDUP_REMOVED lines=11> */
.L_x_4369:
[----:B------:R-:W-:Y:S05]  /*23ba0*/  BSYNC B2 ;  /* 0x0000000000027941 */ /* 0x000fea0003800000 */
.L_x_4368:
        /* <DEDUP_REMOVED lines=13> */
.L_x_4370:
        /* <DEDUP_REMOVED lines=16> */
.L_x_4371:
        /* <DEDUP_REMOVED lines=16> */
.L_x_4372:
        /* <DEDUP_REMOVED lines=18> */
.L_x_4492:
[----:B------:R-:W-:Y:S05]  /*23fa0*/  BSYNC B2 ;  /* 0x0000000000027941 */ /* 0x000fea0003800000 */
.L_x_4373:
        /* <DEDUP_REMOVED lines=10> */
.L_x_4375:
[----:B------:R-:W2:Y:S01]  /*24050*/  LDL R3, [R1+0x8] ;  /* 0x0000080001037983 */ /* 0x000ea20000100800 */
[----:B------:R-:W-:Y:S01]  /*24060*/  BSSY B2, `(.L_x_4376) ;  /* 0x0000004000027945 */ /* 0x000fe20003800000 */
[----:B--2---:R-:W-:-:S13]  /*24070*/  LOP3.LUT P0, RZ, R3, 0x8, RZ, 0xc0, !PT ;  /* 0x0000000803ff7812 */ /* 0x004fda000780c0ff */
[----:B------:R-:W-:Y:S05]  /*24080*/  @P0 BRA `(.L_x_4377) ;  /* 0x0000000000040947 */ /* 0x000fea0003800000 */
[----:B------:R-:W-:Y:S01]  /*24090*/  BPT.TRAP 0x1 ;  /* 0x000000040000795c */ /* 0x000fe20000300000 */
.L_x_4377:
[----:B------:R-:W-:Y:S05]  /*240a0*/  BSYNC B2 ;  /* 0x0000000000027941 */ /* 0x000fea0003800000 */
.L_x_4376:
        /* <DEDUP_REMOVED lines=14> */
.L_x_4378:
        /* <DEDUP_REMOVED lines=16> */
.L_x_4379:
        /* <DEDUP_REMOVED lines=16> */
.L_x_4380:
        /* <DEDUP_REMOVED lines=13> */
.L_x_4364:
[----:B------:R-:W-:Y:S05]  /*24460*/  BSYNC B1 ;  /* 0x0000000000017941 */ /* 0x000fea0003800000 */
.L_x_4363:
        /* <DEDUP_REMOVED lines=35> */
.L_x_4383:
[----:B------:R-:W3:Y:S01]  /*246a0*/  LDL R2, [R1+0x4] ;  /* 0x0000040001027983 */ /* 0x000ee20000100800 */
[----:B------:R-:W-:Y:S01]  /*246b0*/  BSSY B2, `(.L_x_4384) ;  /* 0x0000005000027945 */ /* 0x000fe20003800000 */
[----:B---3--:R-:W-:Y:S01]  /*246c0*/  IMAD R3, R11, 0x8, R2 ;  /* 0x000000080b037824 */ /* 0x008fe200078e0202 */
[----:B------:R-:W-:-:S04]  /*246d0*/  SHF.L.U32 R2, R10, 0x1f, RZ ;  /* 0x0000001f0a027819 */ /* 0x000fc800000006ff */
[----:B------:R-:W3:Y:S02]  /*246e0*/  SYNCS.PHASECHK.TRANS64.TRYWAIT P0, [R3+URZ+0x36840], R2 ;  /* 0x03684002030075a7 */ /* 0x000ee4000800017f */
[----:B---3--:R-:W-:Y:S05]  /*246f0*/  @!P0 BRA `(.L_x_4385) ;  /* 0x0000003400d08947 */ /* 0x008fea0003800000 */
.L_x_4493:
[----:B------:R-:W-:Y:S05]  /*24700*/  BSYNC B2 ;  /* 0x0000000000027941 */ /* 0x000fea0003800000 */
.L_x_4384:
        /* <DEDUP_REMOVED lines=11> */
.L_x_4387:
[----:B------:R-:W-:Y:S05]  /*247c0*/  BSYNC B2 ;  /* 0x0000000000027941 */ /* 0x000fea0003800000 */
.L_x_4386:
        /* <DEDUP_REMOVED lines=14> */
.L_x_4388:
        /* <DEDUP_REMOVED lines=16> */
.L_x_4389:
        /* <DEDUP_REMOVED lines=16> */
.L_x_4390:
        /* <DEDUP_REMOVED lines=16> */
.L_x_4494:
[----:B------:R-:W-:Y:S05]  /*24bb0*/  BSYNC B2 ;  /* 0x0000000000027941 */ /* 0x000fea0003800000 */
.L_x_4391:
        /* <DEDUP_REMOVED lines=10> */
.L_x_4393:
[----:B------:R-:W2:Y:S01]  /*24c60*/  LDL R3, [R1+0x8] ;  /* 0x0000080001037983 */ /* 0x000ea20000100800 */
[----:B------:R-:W-:Y:S01]  /*24c70*/  BSSY B2, `(.L_x_4394) ;  /* 0x0000004000027945 */ /* 0x000fe20003800000 */
[----:B--2---:R-:W-:-:S13]  /*24c80*/  LOP3.LUT P0, RZ, R3, 0x8, RZ, 0xc0, !PT ;  /* 0x0000000803ff7812 */ /* 0x004fda000780c0ff */
[----:B------:R-:W-:Y:S05]  /*24c90*/  @P0 BRA `(.L_x_4395) ;  /* 0x0000000000040947 */ /* 0x000fea0003800000 */
[----:B------:R-:W-:Y:S01]  /*24ca0*/  BPT.TRAP 0x1 ;  /* 0x000000040000795c */ /* 0x000fe20000300000 */
.L_x_4395:
[----:B------:R-:W-:Y:S05]  /*24cb0*/  BSYNC B2 ;  /* 0x0000000000027941 */ /* 0x000fea0003800000 */
.L_x_4394:
        /* <DEDUP_REMOVED lines=13> */
.L_x_4396:
        /* <DEDUP_REMOVED lines=16> */
.L_x_4397:
        /* <DEDUP_REMOVED lines=16> */
.L_x_4398:
        /* <DEDUP_REMOVED lines=13> */
.L_x_4382:
[----:B------:R-:W-:Y:S05]  /*25060*/  BSYNC B1 ;  /* 0x0000000000017941 */ /* 0x000fea0003800000 */
.L_x_4381:
[C---:B------:R-:W-:Y:S01]  /*25070*/  ISETP.GT.AND P0, PT, R0.reuse, 0x1, PT ;  /* 0x000000010000780c */ /* 0x040fe20003f04270 */
[----:B------:R-:W-:-:S12]  /*25080*/  VIADD R0, R0, 0xfffffffe ;  /* 0xfffffffe00007836 */ /* 0x000fd80000000000 */
[----:B------:R-:W-:Y:S05]  /*25090*/  @P0 BRA `(.L_x_4399) ;  /* 0xffffffe400e80947 */ /* 0x000fea000383ffff */
.L_x_4342:
[----:B------:R-:W-:Y:S05]  /*250a0*/  BSYNC B0 ;  /* 0x0000000000007941 */ /* 0x000fea0003800000 */
.L_x_4341:
        /* <DEDUP_REMOVED lines=8> */
[----:B------:R-:W4:Y:S02]  /*25130*/  FLO.U32 R0, UR4 ;  /* 0x0000000400007d00 */ /* 0x000f2400080e0000 */
        /* <DEDUP_REMOVED lines=8> */
.L_x_4401:
[----:B------:R-:W-:Y:S05]  /*251c0*/  BSYNC B0 ;  /* 0x0000000000007941 */ /* 0x000fea0003800000 */
.L_x_4400:
        /* <DEDUP_REMOVED lines=12> */
.L_x_4495:
[----:B------:R-:W-:Y:S05]  /*25290*/  BSYNC B1 ;  /* 0x0000000000017941 */ /* 0x000fea0003800000 */
.L_x_4404:
        /* <DEDUP_REMOVED lines=10> */
.L_x_4406:
[----:B------:R-:W2:Y:S01]  /*25340*/  LDL R0, [R1+0x8] ;  /* 0x0000080001007983 */ /* 0x000ea20000100800 */
[----:B------:R-:W-:Y:S01]  /*25350*/  BSSY B1, `(.L_x_4407) ;  /* 0x0000004000017945 */ /* 0x000fe20003800000 */
[----:B--2---:R-:W-:-:S13]  /*25360*/  LOP3.LUT P0, RZ, R0, 0x8, RZ, 0xc0, !PT ;  /* 0x0000000800ff7812 */ /* 0x004fda000780c0ff */
[----:B------:R-:W-:Y:S05]  /*25370*/  @P0 BRA `(.L_x_4408) ;  /* 0x0000000000040947 */ /* 0x000fea0003800000 */
[----:B------:R-:W-:Y:S01]  /*25380*/  BPT.TRAP 0x1 ;  /* 0x000000040000795c */ /* 0x000fe20000300000 */
.L_x_4408:
[----:B------:R-:W-:Y:S05]  /*25390*/  BSYNC B1 ;  /* 0x0000000000017941 */ /* 0x000fea0003800000 */
.L_x_4407:
[----:B-1----:R-:W2:Y:S04]  /*253a0*/  LDL R5, [R1+0x4] ;  /* 0x0000040001057983 */ /* 0x002ea80000100800 */
[----:B------:R-:W2:Y:S04]  /*253b0*/  LDL R0, [R1+0xc] ;  /* 0x00000c0001007983 */ /* 0x000ea80000100800 */
[----:B------:R-:W4:Y:S04]  /*253c0*/  LDL.LU R4, [R1+0x1c] ;  /* 0x00001c0001047983 */ /* 0x000f280000300800 */
        /* <DEDUP_REMOVED lines=9> */
[----:B----4-:R-:W-:Y:S02]  /*25460*/  IMAD R3, R3, 0x70, R4 ;  /* 0x0000007003037824 */ /* 0x010fe400078e0204 */
[----:B------:R-:W-:-:S07]  /*25470*/  VIADD R4, R0, 0x400 ;  /* 0x0000040000047836 */ /* 0x000fce0000000000 */
.L_x_4409:
        /* <DEDUP_REMOVED lines=16> */
.L_x_4410:
        /* <DEDUP_REMOVED lines=16> */
.L_x_4411:
        /* <DEDUP_REMOVED lines=11> */
.L_x_4403:
[----:B------:R-:W-:Y:S05]  /*25730*/  BSYNC B0 ;  /* 0x0000000000007941 */ /* 0x000fea0003800000 */
.L_x_4402:
        /* <DEDUP_REMOVED lines=9> */
.L_x_4321:
[----:B------:R-:W-:Y:S05]  /*257d0*/  BSYNC B7 ;  /* 0x0000000000077941 */ /* 0x000fea0003800000 */
.L_x_4319:
[----:B---3-5:R-:W2:Y:S02]  /*257e0*/  LDL R8, [R1+0x8] ;  /* 0x0000080001087983 */ /* 0x028ea40000100800 */
        /* <DEDUP_REMOVED lines=12> */
.L_x_4412:
[----:B------:R-:W2:Y:S01]  /*258b0*/  LDL R7, [R1+0x2c] ;  /* 0x00002c0001077983 */ /* 0x000ea20000100800 */
[----:B------:R-:W-:Y:S01]  /*258c0*/  UMOV UR4, 0xffffffff ;  /* 0xffffffff00047882 */ /* 0x000fe20000000000 */
[----:B--2---:R-:W-:Y:S02]  /*258d0*/  ISETP.NE.AND P5, PT, R7, 0x1f, PT ;  /* 0x0000001f0700780c */ /* 0x004fe40003fa5270 */
[----:B------:R-:W-:Y:S11]  /*258e0*/  BRA.DIV UR4, `(.L_x_4414) ;  /* 0x0000002604907947 */ /* 0x000ff6000b800000 */
[----:B-1----:R-:W-:Y:S01]  /*258f0*/  IMAD.IADD R0, R19, 0x1, R7 ;  /* 0x0000000113007824 */ /* 0x002fe200078e0207 */
[----:B------:R-:W-:Y:S01]  /*25900*/  ULDC UR4, c[0x0][0xc3c] ;  /* 0x00030f0000047ab9 */ /* 0x000fe20000000800 */
[----:B------:R-:W-:-:S03]  /*25910*/  LOP3.LUT P4, RZ, R8, 0x1, RZ, 0xc0, !PT ;  /* 0x0000000108ff7812 */ /* 0x000fc6000788c0ff */
        /* <DEDUP_REMOVED lines=28> */
.L_x_4505:
[----:B------:R-:W-:Y:S02]  /*25ae0*/  ULDC UR4, c[0x0][0xc38] ;  /* 0x00030e0000047ab9 */ /* 0x000fe40000000800 */
[----:B------:R-:W-:-:S04]  /*25af0*/  IMAD.U32 R16, RZ, RZ, UR4 ;  /* 0x00000004ff107e24 */ /* 0x000fc8000f8e00ff */
[----:B-1----:R-:W-:-:S04]  /*25b00*/  IMAD R6, R6, R16, RZ ;  /* 0x0000001006067224 */ /* 0x002fc800078e02ff */
[----:B------:R-:W-:-:S05]  /*25b10*/  IMAD.IADD R4, R4, 0x1, R6 ;  /* 0x0000000104047824 */ /* 0x000fca00078e0206 */
[----:B------:R-:W-:-:S13]  /*25b20*/  ISETP.GT.AND P4, PT, R4, R0, PT ;  /* 0x000000000400720c */ /* 0x000fda0003f84270 */
[----:B------:R-:W-:Y:S05]  /*25b30*/  @P4 BRA `(.L_x_4415) ;  /* 0x0000000000a04947 */ /* 0x000fea0003800000 */
.L_x_4420:
[----:B------:R-:W1:Y:S01]  /*25b40*/  LDC R2, c[0x0][0xc3c] ;  /* 0x00030f00ff027b82 */ /* 0x000e620000000800 */
[----:B------:R-:W-:-:S05]  /*25b50*/  VIADD R19, R19, 0x1f ;  /* 0x0000001f13137836 */ /* 0x000fca0000000000 */
[----:B-1----:R-:W-:-:S13]  /*25b60*/  ISETP.GE.AND P4, PT, R19, R2, PT ;  /* 0x000000021300720c */ /* 0x002fda0003f86270 */
[----:B------:R-:W-:Y:S05]  /*25b70*/  @P4 BRA `(.L_x_4416) ;  /* 0x0000000400484947 */ /* 0x000fea0003800000 */
[----:B------:R-:W0:Y:S01]  /*25b80*/  LDL R3, [R1+0x2c] ;  /* 0x00002c0001037983 */ /* 0x000e220000100800 */
[----:B------:R-:W-:Y:S01]  /*25b90*/  BSSY B0, `(.L_x_4417) ;  /* 0x0000008000007945 */ /* 0x000fe20003800000 */
[----:B0-----:R-:W-:-:S05]  /*25ba0*/  IMAD.IADD R5, R19, 0x1, R3 ;  /* 0x0000000113057824 */ /* 0x001fca00078e0203 */
[----:B------:R-:W-:Y:S01]  /*25bb0*/  ISETP.GE.OR P4, PT, R5, R2, !P5 ;  /* 0x000000020500720c */ /* 0x000fe20006f86670 */
[----:B------:R-:W-:-:S12]  /*25bc0*/  IMAD.MOV.U32 R2, RZ, RZ, RZ ;  /* 0x000000ffff027224 */ /* 0x000fd800078e00ff */
[----:B------:R-:W-:Y:S05]  /*25bd0*/  @P4 BRA `(.L_x_4418) ;  /* 0x00000000000c4947 */ /* 0x000fea0003800000 */
[----:B------:R-:W0:Y:S02]  /*25be0*/  LDC.64 R2, c[0x0][0xc80] ;  /* 0x00032000ff027b82 */ /* 0x000e240000000a00 */
[----:B0-----:R-:W-:-:S06]  /*25bf0*/  IMAD.WIDE R2, R5, 0x4, R2 ;  /* 0x0000000405027825 */ /* 0x001fcc00078e0202 */
[----:B------:R0:W5:Y:S02]  /*25c00*/  LDG.E R2, desc[UR60][R2.64] ;  /* 0x0000003c02027981 */ /* 0x000164000c1e1900 */
.L_x_4418:
[----:B------:R-:W-:Y:S05]  /*25c10*/  BSYNC B0 ;  /* 0x0000000000007941 */ /* 0x000fea0003800000 */
.L_x_4417:
[----:B------:R-:W-:-:S03]  /*25c20*/  UMOV UR4, 0xffffffff ;  /* 0xffffffff00047882 */ /* 0x000fc60000000000 */
[----:B------:R-:W-:Y:S05]  /*25c30*/  BRA.DIV UR4, `(.L_x_4419) ;  /* 0x0000002604f87947 */ /* 0x000fea000b800000 */
[----:B0-----:R-:W2:Y:S02]  /*25c40*/  LDL R3, [R1+0x8] ;  /* 0x0000080001037983 */ /* 0x001ea40000100800 */
[----:B--2---:R-:W-:Y:S02]  /*25c50*/  LOP3.LUT P4, RZ, R3, 0x1, RZ, 0xc0, !PT ;  /* 0x0000000103ff7812 */ /* 0x004fe4000788c0ff */
        /* <DEDUP_REMOVED lines=16> */
.L_x_4513:
[----:B------:R-:W-:Y:S02]  /*25d60*/  ULDC UR4, c[0x0][0xc38] ;  /* 0x00030e0000047ab9 */ /* 0x000fe40000000800 */
[----:B------:R-:W-:-:S04]  /*25d70*/  IMAD.U32 R16, RZ, RZ, UR4 ;  /* 0x00000004ff107e24 */ /* 0x000fc8000f8e00ff */
[----:B-1----:R-:W-:-:S04]  /*25d80*/  IMAD R6, R6, R16, RZ ;  /* 0x0000001006067224 */ /* 0x002fc800078e02ff */
[----:B------:R-:W-:-:S05]  /*25d90*/  IMAD.IADD R4, R6, 0x1, R4 ;  /* 0x0000000106047824 */ /* 0x000fca00078e0204 */
[----:B------:R-:W-:-:S13]  /*25da0*/  ISETP.GT.AND P4, PT, R4, R0, PT ;  /* 0x000000000400720c */ /* 0x000fda0003f84270 */
[----:B------:R-:W-:Y:S05]  /*25db0*/  @!P4 BRA `(.L_x_4420) ;  /* 0xfffffffc0060c947 */ /* 0x000fea000383ffff */
.L_x_4415:
        /* <DEDUP_REMOVED lines=8> */
.L_x_4517:
[----:B------:R-:W-:Y:S01]  /*25e40*/  ISETP.NE.AND P0, PT, R3, RZ, PT ;  /* 0x000000ff0300720c */ /* 0x000fe20003f05270 */
[----:B-1----:R-:W-:-:S12]  /*25e50*/  IMAD.MOV.U32 R2, RZ, RZ, RZ ;  /* 0x000000ffff027224 */ /* 0x002fd800078e00ff */
[----:B------:R-:W-:Y:S05]  /*25e60*/  @!P0 BRA `(.L_x_4422) ;  /* 0x0000000000108947 */ /* 0x000fea0003800000 */
[----:B------:R-:W-:Y:S01]  /*25e70*/  UMOV UR4, 0xffffffff ;  /* 0xffffffff00047882 */ /* 0x000fe20000000000 */
[----:B------:R-:W-:Y:S02]  /*25e80*/  VIADD R12, R4, 0xffffffff ;  /* 0xffffffff040c7836 */ /* 0x000fe40000000000 */
[----:B------:R-:W-:Y:S05]  /*25e90*/  BRA.DIV UR4, `(.L_x_4423) ;  /* 0x0000002a04887947 */ /* 0x000fea000b800000 */
[----:B------:R1:W3:Y:S02]  /*25ea0*/  SHFL.IDX PT, R2, R5, R12, 0x1f ;  /* 0x00001f0c05027589 */ /* 0x0002e400000e0000 */
.L_x_4422:
        /* <DEDUP_REMOVED lines=31> */
.L_x_4416:
[----:B------:R-:W-:Y:S01]  /*260a0*/  UMOV UR4, URZ ;  /* 0x0000003f00047c82 */ /* 0x000fe20008000000 */
[----:B------:R-:W-:Y:S01]  /*260b0*/  UMOV UR5, URZ ;  /* 0x0000003f00057c82 */ /* 0x000fe20008000000 */
[----:B------:R-:W-:Y:S01]  /*260c0*/  ULDC UR6, c[0x0][0xc3c] ;  /* 0x00030f0000067ab9 */ /* 0x000fe20000000800 */
[----:B------:R-:W-:Y:S02]  /*260d0*/  IMAD.MOV.U32 R16, RZ, RZ, R0 ;  /* 0x000000ffff107224 */ /* 0x000fe400078e0000 */
[----:B------:R-:W-:Y:S02]  /*260e0*/  IMAD.U32 R17, RZ, RZ, UR4 ;  /* 0x00000004ff117e24 */ /* 0x000fe4000f8e00ff */
[----:B------:R-:W-:Y:S02]  /*260f0*/  IMAD.U32 R18, RZ, RZ, UR5 ;  /* 0x00000005ff127e24 */ /* 0x000fe4000f8e00ff */
[----:B------:R-:W-:-:S07]  /*26100*/  IMAD.U32 R19, RZ, RZ, UR6 ;  /* 0x00000006ff137e24 */ /* 0x000fce000f8e00ff */
.L_x_4424:
        /* <DEDUP_REMOVED lines=11> */
.L_x_4413:
[----:B------:R-:W-:Y:S02]  /*261c0*/  ULDC UR4, c[0x0][0xc3c] ;  /* 0x00030f0000047ab9 */ /* 0x000fe40000000800 */
[----:B---3--:R-:W-:-:S13]  /*261d0*/  ISETP.GE.AND P0, PT, R19, UR4, PT ;  /* 0x0000000413007c0c */ /* 0x008fda000bf06270 */
[----:B------:R-:W-:Y:S05]  /*261e0*/  @!P0 BRA `(.L_x_4425) ;  /* 0xffffff9000808947 */ /* 0x000fea000383ffff */
[----:B------:R-:W-:Y:S05]  /*261f0*/  BSYNC B8 ;  /* 0x0000000000087941 */ /* 0x000fea0003800000 */
.L_x_4275:
        /* <DEDUP_REMOVED lines=12> */
.L_x_4520:
[----:B------:R-:W-:Y:S05]  /*262c0*/  BSYNC B0 ;  /* 0x0000000000007941 */ /* 0x000fea0003800000 */
.L_x_4426:
[----:B------:R-:W-:-:S03]  /*262d0*/  UMOV UR4, 0xffffffff ;  /* 0xffffffff00047882 */ /* 0x000fc60000000000 */
[----:B------:R-:W-:Y:S05]  /*262e0*/  BRA.DIV UR4, `(.L_x_4428) ;  /* 0x0000002604b07947 */ /* 0x000fea000b800000 */
[----:B------:R-:W1:Y:S02]  /*262f0*/  S2R R2, SR_TID.X ;  /* 0x0000000000027919 */ /* 0x000e640000002100 */
[----:B-1----:R-:W-:-:S04]  /*26300*/  SHF.R.U32.HI R2, RZ, 0x5, R2 ;  /* 0x00000005ff027819 */ /* 0x002fc80000011602 */
[----:B------:R-:W-:-:S05]  /*26310*/  LOP3.LUT R2, R2, 0x3, RZ, 0xc0, !PT ;  /* 0x0000000302027812 */ /* 0x000fca00078ec0ff */
[----:B------:R1:W2:Y:S02]  /*26320*/  SHFL.IDX PT, R14, R2, RZ, 0x1f ;  /* 0x00001fff020e7589 */ /* 0x0002a400000e0000 */
.L_x_4523:
[----:B--2---:R-:W-:-:S13]  /*26330*/  ISETP.NE.AND P0, PT, R14, RZ, PT ;  /* 0x000000ff0e00720c */ /* 0x004fda0003f05270 */
[----:B------:R-:W-:Y:S05]  /*26340*/  @P0 BRA `(.L_x_4060) ;  /* 0x00000000009c0947 */ /* 0x000fea0003800000 */
[----:B------:R-:W-:-:S03]  /*26350*/  UMOV UR4, 0xffffffff ;  /* 0xffffffff00047882 */ /* 0x000fc60000000000 */
[----:B------:R-:W-:Y:S05]  /*26360*/  BRA.DIV UR4, `(.L_x_4429) ;  /* 0x0000002604c47947 */ /* 0x000fea000b800000 */
[----:B------:R-:W-:-:S13]  /*26370*/  ELECT P6, URZ, PT ;  /* 0x00000000003f782f */ /* 0x000fda00038c0000 */
.L_x_4526:
        /* <DEDUP_REMOVED lines=8> */
.L_x_4430:
        /* <DEDUP_REMOVED lines=14> */
.L_x_4527:
[----:B------:R-:W1:Y:S02]  /*264e0*/  SYNCS.PHASECHK.TRANS64.TRYWAIT P0, [R7+URZ], R2 ;  /* 0x00000002070075a7 */ /* 0x000e64000800017f */
[----:B-1----:R-:W-:Y:S05]  /*264f0*/  @!P0 BRA `(.L_x_4432) ;  /* 0x0000002400948947 */ /* 0x002fea0003800000 */
.L_x_4528:
[----:B------:R-:W-:Y:S05]  /*26500*/  @!P2 BRA `(.L_x_4433) ;  /* 0x000000000004a947 */ /* 0x000fea0003800000 */
[----:B------:R-:W-:Y:S01]  /*26510*/  BPT.TRAP 0x1 ;  /* 0x000000040000795c */ /* 0x000fe20000300000 */
.L_x_4433:
[----:B------:R-:W2:Y:S01]  /*26520*/  LDL.LU R4, [R1+0xc] ;  /* 0x00000c0001047983 */ /* 0x000ea20000300800 */
[----:B------:R-:W-:-:S04]  /*26530*/  VIADD R0, R0, 0x36860 ;  /* 0x0003686000007836 */ /* 0x000fc80000000000 */
[----:B--2---:R-:W-:-:S04]  /*26540*/  IMAD R4, R4, 0x8, R0 ;  /* 0x0000000804047824 */ /* 0x004fc800078e0200 */
[----:B------:R-:W2:Y:S02]  /*26550*/  SYNCS.PHASECHK.TRANS64.TRYWAIT P0, [R4+URZ], R5 ;  /* 0x00000005040075a7 */ /* 0x000ea4000800017f */
[----:B--2---:R-:W-:Y:S05]  /*26560*/  @!P0 BRA `(.L_x_4434) ;  /* 0x00000024008c8947 */ /* 0x004fea0003800000 */
.L_x_4529:
[----:B------:R-:W-:-:S07]  /*26570*/  IMAD R3, R3, 0x8, R0 ;  /* 0x0000000803037824 */ /* 0x000fce00078e0200 */
.L_x_4435:
[----:B---3--:R3:W4:Y:S02]  /*26580*/  SYNCS.PHASECHK.TRANS64.TRYWAIT P0, [R3+URZ], R2 ;  /* 0x00000002030075a7 */ /* 0x008724000800017f */
[----:B----4-:R-:W-:Y:S05]  /*26590*/  @!P0 NANOSLEEP.SYNCS 0x989680 ;  /* 0x009896800000895d */ /* 0x010fea0003900000 */
[----:B------:R-:W4:Y:S02]  /*265a0*/  @!P0 SYNCS.PHASECHK.TRANS64 P0, [R3+URZ], R2 ;  /* 0x00000002030085a7 */ /* 0x000f24000800007f */
[----:B----4-:R-:W-:Y:S05]  /*265b0*/  @!P0 BRA `(.L_x_4435) ;  /* 0xfffffffc00f08947 */ /* 0x010fea000383ffff */
.L_x_4060:
[----:B------:R-:W-:Y:S05]  /*265c0*/  BSYNC B9 ;  /* 0x0000000000097941 */ /* 0x000fea0003800000 */
.L_x_4057:
[----:B------:R-:W-:Y:S05]  /*265d0*/  EXIT ;  /* 0x000000000000794d */ /* 0x000fea0003800000 */
.L_x_4078:
[----:B0-----:R0:W1:Y:S02]  /*265e0*/  SYNCS.PHASECHK.TRANS64.TRYWAIT P5, [R43+URZ+0x36890], R100 ;  /* 0x036890642b0075a7 */ /* 0x00106400080a017f */
[----:B-1----:R-:W-:Y:S05]  /*265f0*/  @!P5 NANOSLEEP.SYNCS 0x989680 ;  /* 0x009896800000d95d */ /* 0x002fea0003900000 */
[----:B------:R-:W1:Y:S02]  /*26600*/  @!P5 SYNCS.PHASECHK.TRANS64 P5, [R43+URZ+0x36890], R100 ;  /* 0x036890642b00d5a7 */ /* 0x000e6400080a007f */
[----:B-1----:R-:W-:Y:S05]  /*26610*/  @!P5 BRA `(.L_x_4078) ;  /* 0xfffffffc00f0d947 */ /* 0x002fea000383ffff */
[----:B------:R-:W-:Y:S05]  /*26620*/  BRA `(.L_x_4436) ;  /* 0xfffffdd000d07947 */ /* 0x000fea000383ffff */
.L_x_4132:
[----:B-1----:R1:W3:Y:S02]  /*26630*/  SYNCS.PHASECHK.TRANS64.TRYWAIT P5, [R43+URZ+0x36890], R100 ;  /* 0x036890642b0075a7 */ /* 0x0022e400080a017f */
[----:B---3--:R-:W-:Y:S05]  /*26640*/  @!P5 NANOSLEEP.SYNCS 0x989680 ;  /* 0x009896800000d95d */ /* 0x008fea0003900000 */
[----:B------:R-:W3:Y:S02]  /*26650*/  @!P5 SYNCS.PHASECHK.TRANS64 P5, [R43+URZ+0x36890], R100 ;  /* 0x036890642b00d5a7 */ /* 0x000ee400080a007f */
[----:B---3--:R-:W-:Y:S05]  /*26660*/  @!P5 BRA `(.L_x_4132) ;  /* 0xfffffffc00f0d947 */ /* 0x008fea000383ffff */
[----:B------:R-:W-:Y:S05]  /*26670*/  BRA `(.L_x_4437) ;  /* 0xfffffe08003c7947 */ /* 0x000fea000383ffff */
.L_x_4157:
[----:B-1----:R1:W2:Y:S02]  /*26680*/  SYNCS.PHASECHK.TRANS64.TRYWAIT P3, [R43+URZ+0x36890], R100 ;  /* 0x036890642b0075a7 */ /* 0x0022a4000806017f */
[----:B--2---:R-:W-:Y:S05]  /*26690*/  @!P3 NANOSLEEP.SYNCS 0x989680 ;  /* 0x009896800000b95d */ /* 0x004fea0003900000 */
[----:B------:R-:W2:Y:S02]  /*266a0*/  @!P3 SYNCS.PHASECHK.TRANS64 P3, [R43+URZ+0x36890], R100 ;  /* 0x036890642b00b5a7 */ /* 0x000ea4000806007f */
[----:B--2---:R-:W-:Y:S05]  /*266b0*/  @!P3 BRA `(.L_x_4157) ;  /* 0xfffffffc00f0b947 */ /* 0x004fea000383ffff */
[----:B------:R-:W-:Y:S05]  /*266c0*/  BRA `(.L_x_4438) ;  /* 0xfffffe3800e87947 */ /* 0x000fea000383ffff */
.L_x_4163:
[----:B0-----:R0:W1:Y:S02]  /*266d0*/  SYNCS.PHASECHK.TRANS64.TRYWAIT P2, [R43+URZ+0x368b0], R100 ;  /* 0x0368b0642b0075a7 */ /* 0x001064000804017f */
[----:B-1----:R-:W-:Y:S05]  /*266e0*/  @!P2 NANOSLEEP.SYNCS 0x989680 ;  /* 0x009896800000a95d */ /* 0x002fea0003900000 */
[----:B------:R-:W1:Y:S02]  /*266f0*/  @!P2 SYNCS.PHASECHK.TRANS64 P2, [R43+URZ+0x368b0], R100 ;  /* 0x0368b0642b00a5a7 */ /* 0x000e64000804007f */
[----:B-1----:R-:W-:Y:S05]  /*26700*/  @!P2 BRA `(.L_x_4163) ;  /* 0xfffffffc00f0a947 */ /* 0x002fea000383ffff */
[----:B------:R-:W-:Y:S05]  /*26710*/  BRA `(.L_x_4439) ;  /* 0xfffffe4000007947 */ /* 0x000fea000383ffff */
.L_x_4181:
        /* <DEDUP_REMOVED lines=8> */
.L_x_4441:
[----:B------:R-:W-:Y:S05]  /*267a0*/  BSYNC B1 ;  /* 0x0000000000017941 */ /* 0x000fea0003800000 */
.L_x_4440:
        /* <DEDUP_REMOVED lines=8> */
.L_x_4442:
[----:B------:R-:W-:Y:S02]  /*26830*/  IMAD.MOV.U32 R13, RZ, RZ, R27 ;  /* 0x000000ffff0d7224 */ /* 0x000fe400078e001b */
[----:B------:R-:W-:-:S07]  /*26840*/  IMAD.MOV.U32 R3, RZ, RZ, R14 ;  /* 0x000000ffff037224 */ /* 0x000fce00078e000e */
[----:B------:R-:W-:Y:S05]  /*26850*/  WARPSYNC.COLLECTIVE R15, `(.L_x_4443) ;  /* 0x000000000f087348 */ /* 0x000fea0003c00000 */
[----:B------:R0:W1:Y:S02]  /*26860*/  SHFL.IDX P6, R14, R13, R12, R11 ;  /* 0x0000000c0d0e7389 */ /* 0x00006400000c000b */
[----:B01----:R-:W-:Y:S01]  /*26870*/  ENDCOLLECTIVE ;  /* 0x000000000000791b */ /* 0x003fe20003800000 */
.L_x_4443:
[----:B------:R-:W-:Y:S02]  /*26880*/  IMAD.MOV.U32 R13, RZ, RZ, R26 ;  /* 0x000000ffff0d7224 */ /* 0x000fe400078e001a */
[----:B------:R-:W-:-:S07]  /*26890*/  IMAD.MOV.U32 R4, RZ, RZ, R14 ;  /* 0x000000ffff047224 */ /* 0x000fce00078e000e */
[----:B------:R-:W-:Y:S05]  /*268a0*/  WARPSYNC.COLLECTIVE R15, `(.L_x_4444) ;  /* 0x000000000f087348 */ /* 0x000fea0003c00000 */
[----:B------:R0:W1:Y:S02]  /*268b0*/  SHFL.IDX P6, R14, R13, R12, R11 ;  /* 0x0000000c0d0e7389 */ /* 0x00006400000c000b */
[----:B01----:R-:W-:Y:S01]  /*268c0*/  ENDCOLLECTIVE ;  /* 0x000000000000791b */ /* 0x003fe20003800000 */
.L_x_4444:
[----:B------:R-:W-:Y:S05]  /*268d0*/  BRA `(.L_x_4445) ;  /* 0xfffffe4c00947947 */ /* 0x000fea000383ffff */
.L_x_4185:
[----:B0-----:R0:W1:Y:S02]  /*268e0*/  SYNCS.PHASECHK.TRANS64.TRYWAIT P0, [R16+URZ+0x36800], R7 ;  /* 0x03680007100075a7 */ /* 0x001064000800017f */
[----:B-1----:R-:W-:Y:S05]  /*268f0*/  @!P0 NANOSLEEP.SYNCS 0x989680 ;  /* 0x009896800000895d */ /* 0x002fea0003900000 */
[----:B------:R-:W1:Y:S02]  /*26900*/  @!P0 SYNCS.PHASECHK.TRANS64 P0, [R16+URZ+0x36800], R7 ;  /* 0x03680007100085a7 */ /* 0x000e64000800007f */
[----:B-1----:R-:W-:Y:S05]  /*26910*/  @!P0 BRA `(.L_x_4185) ;  /* 0xfffffffc00f08947 */ /* 0x002fea000383ffff */
[----:B------:R-:W-:Y:S05]  /*26920*/  BRA `(.L_x_4446) ;  /* 0xfffffe5800247947 */ /* 0x000fea000383ffff */
.L_x_4209:
        /* <DEDUP_REMOVED lines=8> */
.L_x_4448:
[----:B------:R-:W-:Y:S05]  /*269b0*/  BSYNC B1 ;  /* 0x0000000000017941 */ /* 0x000fea0003800000 */
.L_x_4447:
        /* <DEDUP_REMOVED lines=8> */
.L_x_4449:
[----:B------:R-:W-:Y:S02]  /*26a40*/  IMAD.MOV.U32 R41, RZ, RZ, R3 ;  /* 0x000000ffff297224 */ /* 0x000fe400078e0003 */
[----:B------:R-:W-:Y:S02]  /*26a50*/  IMAD.MOV.U32 R13, RZ, RZ, R27 ;  /* 0x000000ffff0d7224 */ /* 0x000fe400078e001b */
[----:B------:R-:W-:-:S07]  /*26a60*/  IMAD.MOV.U32 R0, RZ, RZ, R14 ;  /* 0x000000ffff007224 */ /* 0x000fce00078e000e */
[----:B------:R-:W-:Y:S05]  /*26a70*/  WARPSYNC.COLLECTIVE R15, `(.L_x_4450) ;  /* 0x000000000f087348 */ /* 0x000fea0003c00000 */
[----:B------:R0:W1:Y:S02]  /*26a80*/  SHFL.IDX P6, R14, R13, R12, R11 ;  /* 0x0000000c0d0e7389 */ /* 0x00006400000c000b */
[----:B01----:R-:W-:Y:S01]  /*26a90*/  ENDCOLLECTIVE ;  /* 0x000000000000791b */ /* 0x003fe20003800000 */
.L_x_4450:
[----:B------:R-:W-:Y:S02]  /*26aa0*/  IMAD.MOV.U32 R40, RZ, RZ, R0 ;  /* 0x000000ffff287224 */ /* 0x000fe400078e0000 */
[----:B------:R-:W-:Y:S02]  /*26ab0*/  IMAD.MOV.U32 R13, RZ, RZ, R26 ;  /* 0x000000ffff0d7224 */ /* 0x000fe400078e001a */
[----:B------:R-:W-:-:S07]  /*26ac0*/  IMAD.MOV.U32 R5, RZ, RZ, R14 ;  /* 0x000000ffff057224 */ /* 0x000fce00078e000e */
[----:B------:R-:W-:Y:S05]  /*26ad0*/  WARPSYNC.COLLECTIVE R15, `(.L_x_4451) ;  /* 0x000000000f087348 */ /* 0x000fea0003c00000 */
[----:B------:R0:W1:Y:S02]  /*26ae0*/  SHFL.IDX P6, R14, R13, R12, R11 ;  /* 0x0000000c0d0e7389 */ /* 0x00006400000c000b */
[----:B01----:R-:W-:Y:S01]  /*26af0*/  ENDCOLLECTIVE ;  /* 0x000000000000791b */ /* 0x003fe20003800000 */
.L_x_4451:
[----:B------:R-:W-:Y:S05]  /*26b00*/  BRA `(.L_x_4452) ;  /* 0xfffffe7400d07947 */ /* 0x000fea000383ffff */
.L_x_4213:
[----:B0-----:R0:W1:Y:S02]  /*26b10*/  SYNCS.PHASECHK.TRANS64.TRYWAIT P0, [R16+URZ+0x36800], R5 ;  /* 0x03680005100075a7 */ /* 0x001064000800017f */
[----:B-1----:R-:W-:Y:S05]  /*26b20*/  @!P0 NANOSLEEP.SYNCS 0x989680 ;  /* 0x009896800000895d */ /* 0x002fea0003900000 */
[----:B------:R-:W1:Y:S02]  /*26b30*/  @!P0 SYNCS.PHASECHK.TRANS64 P0, [R16+URZ+0x36800], R5 ;  /* 0x03680005100085a7 */ /* 0x000e64000800007f */
[----:B-1----:R-:W-:Y:S05]  /*26b40*/  @!P0 BRA `(.L_x_4213) ;  /* 0xfffffffc00f08947 */ /* 0x002fea000383ffff */
[----:B------:R-:W-:Y:S05]  /*26b50*/  BRA `(.L_x_4453) ;  /* 0xfffffe7c00c47947 */ /* 0x000fea000383ffff */
.L_x_4227:
[----:B-1----:R1:W2:Y:S02]  /*26b60*/  SYNCS.PHASECHK.TRANS64.TRYWAIT P2, [R6+URZ+0x36830], R3 ;  /* 0x03683003060075a7 */ /* 0x0022a4000804017f */
[----:B--2---:R-:W-:Y:S05]  /*26b70*/  @!P2 NANOSLEEP.SYNCS 0x989680 ;  /* 0x009896800000a95d */ /* 0x004fea0003900000 */
[----:B------:R-:W2:Y:S02]  /*26b80*/  @!P2 SYNCS.PHASECHK.TRANS64 P2, [R6+URZ+0x36830], R3 ;  /* 0x036830030600a5a7 */ /* 0x000ea4000804007f */
[----:B--2---:R-:W-:Y:S05]  /*26b90*/  @!P2 BRA `(.L_x_4227) ;  /* 0xfffffffc00f0a947 */ /* 0x004fea000383ffff */
[----:B------:R-:W-:Y:S05]  /*26ba0*/  BRA `(.L_x_4226) ;  /* 0xfffffea000e47947 */ /* 0x000fea000383ffff */
.L_x_4234:
[----:B-1----:R1:W2:Y:S02]  /*26bb0*/  SYNCS.PHASECHK.TRANS64.TRYWAIT P2, [R11+URZ+0x36830], R4 ;  /* 0x036830040b0075a7 */ /* 0x0022a4000804017f */
[----:B--2---:R-:W-:Y:S05]  /*26bc0*/  @!P2 NANOSLEEP.SYNCS 0x989680 ;  /* 0x009896800000a95d */ /* 0x004fea0003900000 */
[----:B------:R-:W2:Y:S02]  /*26bd0*/  @!P2 SYNCS.PHASECHK.TRANS64 P2, [R11+URZ+0x36830], R4 ;  /* 0x036830040b00a5a7 */ /* 0x000ea4000804007f */
[----:B--2---:R-:W-:Y:S05]  /*26be0*/  @!P2 BRA `(.L_x_4234) ;  /* 0xfffffffc00f0a947 */ /* 0x004fea000383ffff */
[----:B------:R-:W-:Y:S05]  /*26bf0*/  BRA `(.L_x_4233) ;  /* 0xfffffef400cc7947 */ /* 0x000fea000383ffff */
.L_x_4239:
[----:B-1----:R1:W2:Y:S02]  /*26c00*/  SYNCS.PHASECHK.TRANS64.TRYWAIT P2, [R9+URZ+0x36850], R0 ;  /* 0x03685000090075a7 */ /* 0x0022a4000804017f */
[----:B--2---:R-:W-:Y:S05]  /*26c10*/  @!P2 NANOSLEEP.SYNCS 0x989680 ;  /* 0x009896800000a95d */ /* 0x004fea0003900000 */
[----:B------:R-:W2:Y:S02]  /*26c20*/  @!P2 SYNCS.PHASECHK.TRANS64 P2, [R9+URZ+0x36850], R0 ;  /* 0x036850000900a5a7 */ /* 0x000ea4000804007f */
[----:B--2---:R-:W-:Y:S05]  /*26c30*/  @!P2 BRA `(.L_x_4239) ;  /* 0xfffffffc00f0a947 */ /* 0x004fea000383ffff */
[----:B------:R-:W-:Y:S05]  /*26c40*/  BRA `(.L_x_4238) ;  /* 0xffffff2c00687947 */ /* 0x000fea000383ffff */
.L_x_4245:
[----:B-1----:R1:W2:Y:S02]  /*26c50*/  SYNCS.PHASECHK.TRANS64.TRYWAIT P0, [R6+URZ+0x36850], R3 ;  /* 0x03685003060075a7 */ /* 0x0022a4000800017f */
[----:B--2---:R-:W-:Y:S05]  /*26c60*/  @!P0 NANOSLEEP.SYNCS 0x989680 ;  /* 0x009896800000895d */ /* 0x004fea0003900000 */
[----:B------:R-:W2:Y:S02]  /*26c70*/  @!P0 SYNCS.PHASECHK.TRANS64 P0, [R6+URZ+0x36850], R3 ;  /* 0x03685003060085a7 */ /* 0x000ea4000800007f */
[----:B--2---:R-:W-:Y:S05]  /*26c80*/  @!P0 BRA `(.L_x_4245) ;  /* 0xfffffffc00f08947 */ /* 0x004fea000383ffff */
[----:B------:R-:W-:Y:S05]  /*26c90*/  BRA `(.L_x_4244) ;  /* 0xffffff4800607947 */ /* 0x000fea000383ffff */
.L_x_4281:
        /* <DEDUP_REMOVED lines=11> */
.L_x_4455:
[----:B------:R-:W-:Y:S05]  /*26d50*/  BSYNC B1 ;  /* 0x0000000000017941 */ /* 0x000fea0003800000 */
.L_x_4454:
[----:B------:R-:W-:Y:S05]  /*26d60*/  BRA `(.L_x_4456) ;  /* 0xffffff8c00747947 */ /* 0x000fea000383ffff */
.L_x_4283:
[----:B------:R-:W-:Y:S01]  /*26d70*/  BSSY B1, `(.L_x_4457) ;  /* 0x0000006000017945 */ /* 0x000fe20003800000 */
[----:B------:R-:W-:-:S07]  /*26d80*/  IMAD.MOV.U32 R15, RZ, RZ, -0x1 ;  /* 0xffffffffff0f7424 */ /* 0x000fce00078e00ff */
[----:B0-----:R-:W-:Y:S05]  /*26d90*/  WARPSYNC.COLLECTIVE R15, `(.L_x_4458) ;  /* 0x000000000f0c7348 */ /* 0x001fea0003c00000 */
[----:B------:R-:W-:Y:S02]  /*26da0*/  ELECT P6, UR62, PT ;  /* 0x00000000003e782f */ /* 0x000fe400038c0000 */
[----:B------:R-:W-:Y:S01]  /*26db0*/  MOV R14, UR62 ;  /* 0x0000003e000e7c02 */ /* 0x000fe20008000f00 */
[----:B0-----:R-:W-:Y:S10]  /*26dc0*/  ENDCOLLECTIVE ;  /* 0x000000000000791b */ /* 0x001ff40003800000 */
.L_x_4458:
[----:B------:R-:W-:Y:S05]  /*26dd0*/  BSYNC B1 ;  /* 0x0000000000017941 */ /* 0x000fea0003800000 */
.L_x_4457:
[----:B------:R-:W-:Y:S01]  /*26de0*/  PLOP3.LUT P2, PT, P6, PT, PT, 0x80, 0x0 ;  /* 0x000000000000781c */ /* 0x000fe2000374f070 */
[----:B------:R-:W-:-:S12]  /*26df0*/  BRA `(.L_x_4282) ;  /* 0xffffff8c00687947 */ /* 0x000fd8000383ffff */
.L_x_4285:
[----:B0-----:R-:W2:Y:S02]  /*26e00*/  LDL R3, [R1+0x4] ;  /* 0x0000040001037983 */ /* 0x001ea40000100800 */
[----:B--2---:R0:W1:Y:S02]  /*26e10*/  SYNCS.PHASECHK.TRANS64.TRYWAIT P0, [R3+URZ+0x36820], R2 ;  /* 0x03682002030075a7 */ /* 0x004064000800017f */
[----:B-1----:R-:W-:Y:S05]  /*26e20*/  @!P0 NANOSLEEP.SYNCS 0x989680 ;  /* 0x009896800000895d */ /* 0x002fea0003900000 */
[----:B------:R-:W1:Y:S02]  /*26e30*/  @!P0 SYNCS.PHASECHK.TRANS64 P0, [R3+URZ+0x36820], R2 ;  /* 0x03682002030085a7 */ /* 0x000e64000800007f */
[----:B-1----:R-:W-:Y:S05]  /*26e40*/  @!P0 BRA `(.L_x_4285) ;  /* 0xfffffffc00ec8947 */ /* 0x002fea000383ffff */
[----:B------:R-:W-:Y:S05]  /*26e50*/  BRA `(.L_x_4459) ;  /* 0xffffff8c00787947 */ /* 0x000fea000383ffff */
.L_x_4289:
[----:B0-----:R0:W1:Y:S02]  /*26e60*/  SYNCS.PHASECHK.TRANS64.TRYWAIT P0, [R5+URZ+0x368a0], R8 ;  /* 0x0368a008050075a7 */ /* 0x001064000800017f */
[----:B-1----:R-:W-:Y:S05]  /*26e70*/  @!P0 NANOSLEEP.SYNCS 0x989680 ;  /* 0x009896800000895d */ /* 0x002fea0003900000 */
[----:B------:R-:W1:Y:S02]  /*26e80*/  @!P0 SYNCS.PHASECHK.TRANS64 P0, [R5+URZ+0x368a0], R8 ;  /* 0x0368a008050085a7 */ /* 0x000e64000800007f */
[----:B-1----:R-:W-:Y:S05]  /*26e90*/  @!P0 BRA `(.L_x_4289) ;  /* 0xfffffffc00f08947 */ /* 0x002fea000383ffff */
[----:B------:R-:W-:Y:S05]  /*26ea0*/  BRA `(.L_x_4460) ;  /* 0xffffff8c009c7947 */ /* 0x000fea000383ffff */
.L_x_4296:
[----:B-1----:R1:W2:Y:S02]  /*26eb0*/  SYNCS.PHASECHK.TRANS64.TRYWAIT P0, [R5+URZ+0x368c0], R8 ;  /* 0x0368c008050075a7 */ /* 0x0022a4000800017f */
[----:B--2---:R-:W-:Y:S05]  /*26ec0*/  @!P0 NANOSLEEP.SYNCS 0x989680 ;  /* 0x009896800000895d */ /* 0x004fea0003900000 */
[----:B------:R-:W2:Y:S02]  /*26ed0*/  @!P0 SYNCS.PHASECHK.TRANS64 P0, [R5+URZ+0x368c0], R8 ;  /* 0x0368c008050085a7 */ /* 0x000ea4000800007f */
[----:B--2---:R-:W-:Y:S05]  /*26ee0*/  @!P0 BRA `(.L_x_4296) ;  /* 0xfffffffc00f08947 */ /* 0x004fea000383ffff */
[----:B------:R-:W-:Y:S05]  /*26ef0*/  BRA `(.L_x_4461) ;  /* 0xffffff90009c7947 */ /* 0x000fea000383ffff */
.L_x_4305:
[----:B0-----:R0:W1:Y:S02]  /*26f00*/  SYNCS.PHASECHK.TRANS64.TRYWAIT P0, [R6+URZ+0x368a0], R5 ;  /* 0x0368a005060075a7 */ /* 0x001064000800017f */
[----:B-1----:R-:W-:Y:S05]  /*26f10*/  @!P0 NANOSLEEP.SYNCS 0x989680 ;  /* 0x009896800000895d */ /* 0x002fea0003900000 */
[----:B------:R-:W1:Y:S02]  /*26f20*/  @!P0 SYNCS.PHASECHK.TRANS64 P0, [R6+URZ+0x368a0], R5 ;  /* 0x0368a005060085a7 */ /* 0x000e64000800007f */
[----:B-1----:R-:W-:Y:S05]  /*26f30*/  @!P0 BRA `(.L_x_4305) ;  /* 0xfffffffc00f08947 */ /* 0x002fea000383ffff */
[----:B------:R-:W-:Y:S05]  /*26f40*/  BRA `(.L_x_4462) ;  /* 0xffffff9400e87947 */ /* 0x000fea000383ffff */
.L_x_4312:
[----:B-1----:R1:W2:Y:S02]  /*26f50*/  SYNCS.PHASECHK.TRANS64.TRYWAIT P0, [R6+URZ+0x368c0], R5 ;  /* 0x0368c005060075a7 */ /* 0x0022a4000800017f */
[----:B--2---:R-:W-:Y:S05]  /*26f60*/  @!P0 NANOSLEEP.SYNCS 0x989680 ;  /* 0x009896800000895d */ /* 0x004fea0003900000 */
[----:B------:R-:W2:Y:S02]  /*26f70*/  @!P0 SYNCS.PHASECHK.TRANS64 P0, [R6+URZ+0x368c0], R5 ;  /* 0x0368c005060085a7 */ /* 0x000ea4000800007f */
[----:B--2---:R-:W-:Y:S05]  /*26f80*/  @!P0 BRA `(.L_x_4312) ;  /* 0xfffffffc00f08947 */ /* 0x004fea000383ffff */
[----:B------:R-:W-:Y:S05]  /*26f90*/  BRA `(.L_x_4463) ;  /* 0xffffff9800e47947 */ /* 0x000fea000383ffff */
.L_x_4327:
        /* <DEDUP_REMOVED lines=11> */
.L_x_4465:
[----:B------:R-:W-:Y:S05]  /*27050*/  BSYNC B0 ;  /* 0x0000000000007941 */ /* 0x000fea0003800000 */
.L_x_4464:
[----:B------:R-:W-:Y:S05]  /*27060*/  BRA `(.L_x_4466) ;  /* 0xffffffa4008c7947 */ /* 0x000fea000383ffff */
.L_x_4329:
[----:B------:R-:W-:Y:S01]  /*27070*/  BSSY B0, `(.L_x_4467) ;  /* 0x0000006000007945 */ /* 0x000fe20003800000 */
[----:B------:R-:W-:-:S07]  /*27080*/  IMAD.MOV.U32 R15, RZ, RZ, -0x1 ;  /* 0xffffffffff0f7424 */ /* 0x000fce00078e00ff */
[----:B0-----:R-:W-:Y:S05]  /*27090*/  WARPSYNC.COLLECTIVE R15, `(.L_x_4468) ;  /* 0x000000000f0c7348 */ /* 0x001fea0003c00000 */
[----:B------:R-:W-:Y:S02]  /*270a0*/  ELECT P6, UR62, PT ;  /* 0x00000000003e782f */ /* 0x000fe400038c0000 */
[----:B------:R-:W-:Y:S01]  /*270b0*/  MOV R14, UR62 ;  /* 0x0000003e000e7c02 */ /* 0x000fe20008000f00 */
[----:B0-----:R-:W-:Y:S10]  /*270c0*/  ENDCOLLECTIVE ;  /* 0x000000000000791b */ /* 0x001ff40003800000 */
.L_x_4468:
[----:B------:R-:W-:Y:S05]  /*270d0*/  BSYNC B0 ;  /* 0x0000000000007941 */ /* 0x000fea0003800000 */
.L_x_4467:
[----:B------:R-:W-:Y:S05]  /*270e0*/  BRA `(.L_x_4469) ;  /* 0xffffffa400987947 */ /* 0x000fea000383ffff */
.L_x_4331:
[----:B0-----:R0:W1:Y:S02]  /*270f0*/  SYNCS.PHASECHK.TRANS64.TRYWAIT P0, [R0+URZ+0x36840], R2 ;  /* 0x03684002000075a7 */ /* 0x001064000800017f */
[----:B-1----:R-:W-:Y:S05]  /*27100*/  @!P0 NANOSLEEP.SYNCS 0x989680 ;  /* 0x009896800000895d */ /* 0x002fea0003900000 */
[----:B------:R-:W1:Y:S02]  /*27110*/  @!P0 SYNCS.PHASECHK.TRANS64 P0, [R0+URZ+0x36840], R2 ;  /* 0x03684002000085a7 */ /* 0x000e64000800007f */
[----:B-1----:R-:W-:Y:S05]  /*27120*/  @!P0 BRA `(.L_x_4331) ;  /* 0xfffffffc00f08947 */ /* 0x002fea000383ffff */
[----:B------:R-:W-:Y:S05]  /*27130*/  BRA `(.L_x_4470) ;  /* 0xffffffa800047947 */ /* 0x000fea000383ffff */
.L_x_4335:
        /* <DEDUP_REMOVED lines=8> */
.L_x_4471:
[----:B------:R-:W-:Y:S02]  /*271c0*/  IMAD.MOV.U32 R13, RZ, RZ, R4 ;  /* 0x000000ffff0d7224 */ /* 0x000fe400078e0004 */
[----:B------:R-:W-:-:S07]  /*271d0*/  IMAD.MOV.U32 R6, RZ, RZ, R14 ;  /* 0x000000ffff067224 */ /* 0x000fce00078e000e */
[----:B------:R-:W-:Y:S05]  /*271e0*/  WARPSYNC.COLLECTIVE R15, `(.L_x_4472) ;  /* 0x000000000f087348 */ /* 0x000fea0003c00000 */
[----:B------:R0:W1:Y:S02]  /*271f0*/  SHFL.IDX P6, R14, R13, R12, R11 ;  /* 0x0000000c0d0e7389 */ /* 0x00006400000c000b */
[----:B01----:R-:W-:Y:S01]  /*27200*/  ENDCOLLECTIVE ;  /* 0x000000000000791b */ /* 0x003fe20003800000 */
.L_x_4472:
[----:B------:R-:W-:Y:S02]  /*27210*/  IMAD.IADD R0, R10, 0x1, R17 ;  /* 0x000000010a007824 */ /* 0x000fe400078e0211 */
[----:B------:R-:W-:Y:S02]  /*27220*/  IMAD R2, R9, R7, RZ ;  /* 0x0000000709027224 */ /* 0x000fe400078e02ff */
[----:B------:R0:W5:Y:S01]  /*27230*/  LDL R9, [R1+0x30] ;  /* 0x0000300001097983 */ /* 0x0001620000100800 */
[----:B------:R-:W-:Y:S02]  /*27240*/  IMAD.MOV.U32 R7, RZ, RZ, R14 ;  /* 0x000000ffff077224 */ /* 0x000fe400078e000e */
[----:B------:R-:W-:Y:S01]  /*27250*/  ISETP.GE.AND P2, PT, R0, R2, PT ;  /* 0x000000020000720c */ /* 0x000fe20003f46270 */
[----:B------:R-:W-:Y:S02]  /*27260*/  IMAD.MOV.U32 R13, RZ, RZ, R3 ;  /* 0x000000ffff0d7224 */ /* 0x000fe400078e0003 */
[----:B------:R-:W-:-:S02]  /*27270*/  IMAD.MOV.U32 R12, RZ, RZ, 0x1 ;  /* 0x00000001ff0c7424 */ /* 0x000fc400078e00ff */
[----:B0-----:R-:W-:-:S08]  /*27280*/  VIADD R5, R0, 0x10 ;  /* 0x0000001000057836 */ /* 0x001fd00000000000 */
[----:B-----5:R-:W-:Y:S05]  /*27290*/  WARPSYNC.COLLECTIVE R15, `(.L_x_4473) ;  /* 0x000000000f087348 */ /* 0x020fea0003c00000 */
[----:B------:R0:W1:Y:S02]  /*272a0*/  SHFL.IDX P6, R14, R13, R12, R11 ;  /* 0x0000000c0d0e7389 */ /* 0x00006400000c000b */
[----:B01---5:R-:W-:Y:S01]  /*272b0*/  ENDCOLLECTIVE ;  /* 0x000000000000791b */ /* 0x023fe20003800000 */
.L_x_4473:
        /* <DEDUP_REMOVED lines=17> */
.L_x_4474:
[----:B------:R-:W-:Y:S02]  /*273d0*/  IMAD.MOV.U32 R13, RZ, RZ, R3 ;  /* 0x000000ffff0d7224 */ /* 0x000fe400078e0003 */
[----:B------:R-:W-:Y:S02]  /*273e0*/  IMAD.MOV.U32 R12, RZ, RZ, 0x2 ;  /* 0x00000002ff0c7424 */ /* 0x000fe400078e00ff */
[----:B------:R-:W-:-:S07]  /*273f0*/  IMAD.MOV.U32 R5, RZ, RZ, R14 ;  /* 0x000000ffff057224 */ /* 0x000fce00078e000e */
[----:B------:R-:W-:Y:S05]  /*27400*/  WARPSYNC.COLLECTIVE R15, `(.L_x_4475) ;  /* 0x000000000f087348 */ /* 0x000fea0003c00000 */
[----:B------:R0:W1:Y:S02]  /*27410*/  SHFL.IDX P6, R14, R13, R12, R11 ;  /* 0x0000000c0d0e7389 */ /* 0x00006400000c000b */
[----:B01----:R-:W-:Y:S01]  /*27420*/  ENDCOLLECTIVE ;  /* 0x000000000000791b */ /* 0x003fe20003800000 */
.L_x_4475:
        /* <DEDUP_REMOVED lines=17> */
.L_x_4476:
[----:B------:R-:W-:Y:S02]  /*27540*/  IMAD.MOV.U32 R13, RZ, RZ, R3 ;  /* 0x000000ffff0d7224 */ /* 0x000fe400078e0003 */
[----:B------:R-:W-:Y:S02]  /*27550*/  IMAD.MOV.U32 R12, RZ, RZ, 0x3 ;  /* 0x00000003ff0c7424 */ /* 0x000fe400078e00ff */
[----:B------:R-:W-:-:S07]  /*27560*/  IMAD.MOV.U32 R5, RZ, RZ, R14 ;  /* 0x000000ffff057224 */ /* 0x000fce00078e000e */
[----:B------:R-:W-:Y:S05]  /*27570*/  WARPSYNC.COLLECTIVE R15, `(.L_x_4477) ;  /* 0x000000000f087348 */ /* 0x000fea0003c00000 */
[----:B------:R0:W1:Y:S02]  /*27580*/  SHFL.IDX P6, R14, R13, R12, R11 ;  /* 0x0000000c0d0e7389 */ /* 0x00006400000c000b */
[----:B01----:R-:W-:Y:S01]  /*27590*/  ENDCOLLECTIVE ;  /* 0x000000000000791b */ /* 0x003fe20003800000 */
.L_x_4477:
        /* <DEDUP_REMOVED lines=17> */
.L_x_4478:
[----:B------:R-:W-:Y:S02]  /*276b0*/  IMAD.MOV.U32 R13, RZ, RZ, R3 ;  /* 0x000000ffff0d7224 */ /* 0x000fe400078e0003 */
[----:B------:R-:W-:Y:S02]  /*276c0*/  IMAD.MOV.U32 R12, RZ, RZ, 0x4 ;  /* 0x00000004ff0c7424 */ /* 0x000fe400078e00ff */
[----:B------:R-:W-:-:S07]  /*276d0*/  IMAD.MOV.U32 R5, RZ, RZ, R14 ;  /* 0x000000ffff057224 */ /* 0x000fce00078e000e */
[----:B------:R-:W-:Y:S05]  /*276e0*/  WARPSYNC.COLLECTIVE R15, `(.L_x_4479) ;  /* 0x000000000f087348 */ /* 0x000fea0003c00000 */
[----:B------:R0:W1:Y:S02]  /*276f0*/  SHFL.IDX P6, R14, R13, R12, R11 ;  /* 0x0000000c0d0e7389 */ /* 0x00006400000c000b */
[----:B01----:R-:W-:Y:S01]  /*27700*/  ENDCOLLECTIVE ;  /* 0x000000000000791b */ /* 0x003fe20003800000 */
.L_x_4479:
        /* <DEDUP_REMOVED lines=17> */
.L_x_4480:
[----:B------:R-:W-:Y:S02]  /*27820*/  IMAD.MOV.U32 R13, RZ, RZ, R3 ;  /* 0x000000ffff0d7224 */ /* 0x000fe400078e0003 */
[----:B------:R-:W-:Y:S02]  /*27830*/  IMAD.MOV.U32 R12, RZ, RZ, 0x5 ;  /* 0x00000005ff0c7424 */ /* 0x000fe400078e00ff */
[----:B------:R-:W-:-:S07]  /*27840*/  IMAD.MOV.U32 R5, RZ, RZ, R14 ;  /* 0x000000ffff057224 */ /* 0x000fce00078e000e */
[----:B------:R-:W-:Y:S05]  /*27850*/  WARPSYNC.COLLECTIVE R15, `(.L_x_4481) ;  /* 0x000000000f087348 */ /* 0x000fea0003c00000 */
[----:B------:R0:W1:Y:S02]  /*27860*/  SHFL.IDX P6, R14, R13, R12, R11 ;  /* 0x0000000c0d0e7389 */ /* 0x00006400000c000b */
[----:B01----:R-:W-:Y:S01]  /*27870*/  ENDCOLLECTIVE ;  /* 0x000000000000791b */ /* 0x003fe20003800000 */
.L_x_4481:
        /* <DEDUP_REMOVED lines=17> */
.L_x_4482:
[----:B------:R-:W-:Y:S02]  /*27990*/  IMAD.MOV.U32 R13, RZ, RZ, R3 ;  /* 0x000000ffff0d7224 */ /* 0x000fe400078e0003 */
[----:B------:R-:W-:Y:S02]  /*279a0*/  IMAD.MOV.U32 R12, RZ, RZ, 0x6 ;  /* 0x00000006ff0c7424 */ /* 0x000fe400078e00ff */
[----:B------:R-:W-:-:S07]  /*279b0*/  IMAD.MOV.U32 R5, RZ, RZ, R14 ;  /* 0x000000ffff057224 */ /* 0x000fce00078e000e */
[----:B------:R-:W-:Y:S05]  /*279c0*/  WARPSYNC.COLLECTIVE R15, `(.L_x_4483) ;  /* 0x000000000f087348 */ /* 0x000fea0003c00000 */
[----:B------:R0:W1:Y:S02]  /*279d0*/  SHFL.IDX P6, R14, R13, R12, R11 ;  /* 0x0000000c0d0e7389 */ /* 0x00006400000c000b */
[----:B01----:R-:W-:Y:S01]  /*279e0*/  ENDCOLLECTIVE ;  /* 0x000000000000791b */ /* 0x003fe20003800000 */
.L_x_4483:
        /* <DEDUP_REMOVED lines=17> */
.L_x_4484:
[----:B------:R-:W-:Y:S02]  /*27b00*/  IMAD.MOV.U32 R13, RZ, RZ, R3 ;  /* 0x000000ffff0d7224 */ /* 0x000fe400078e0003 */
[----:B------:R-:W-:Y:S02]  /*27b10*/  IMAD.MOV.U32 R12, RZ, RZ, 0x7 ;  /* 0x00000007ff0c7424 */ /* 0x000fe400078e00ff */
[----:B------:R-:W-:-:S07]  /*27b20*/  IMAD.MOV.U32 R5, RZ, RZ, R14 ;  /* 0x000000ffff057224 */ /* 0x000fce00078e000e */
[----:B------:R-:W-:Y:S05]  /*27b30*/  WARPSYNC.COLLECTIVE R15, `(.L_x_4485) ;  /* 0x000000000f087348 */ /* 0x000fea0003c00000 */
[----:B------:R0:W1:Y:S02]  /*27b40*/  SHFL.IDX P6, R14, R13, R12, R11 ;  /* 0x0000000c0d0e7389 */ /* 0x00006400000c000b */
[----:B01----:R-:W-:Y:S01]  /*27b50*/  ENDCOLLECTIVE ;  /* 0x000000000000791b */ /* 0x003fe20003800000 */
.L_x_4485:
        /* <DEDUP_REMOVED lines=14> */
.L_x_4486:
[----:B------:R-:W-:Y:S01]  /*27c40*/  @!PT LDS RZ, [RZ] ;  /* 0x00000000fffff984 */ /* 0x000fe20000000800 */
[----:B------:R-:W-:Y:S01]  /*27c50*/  @!PT LDS RZ, [RZ] ;  /* 0x00000000fffff984 */ /* 0x000fe20000000800 */
[----:B------:R-:W-:Y:S01]  /*27c60*/  @!PT LDS RZ, [RZ] ;  /* 0x00000000fffff984 */ /* 0x000fe20000000800 */
[----:B------:R3:W-:Y:S01]  /*27c70*/  @!P2 LDGSTS.E.BYPASS.LTC128B.128 [R9+0x20400], desc[UR60][R6.64+0x100], !P1 ;  /* 0x204001000609afae */ /* 0x0007e2000c901d7c */
[----:B------:R-:W-:Y:S01]  /*27c80*/  IMAD.MOV.U32 R3, RZ, RZ, R14 ;  /* 0x000000ffff037224 */ /* 0x000fe200078e000e */
[----:B------:R-:W-:Y:S06]  /*27c90*/  BRA `(.L_x_4487) ;  /* 0xffffffa800ec7947 */ /* 0x000fec000383ffff */
.L_x_4340:
[----:B0-----:R-:W2:Y:S02]  /*27ca0*/  LDL R2, [R1+0x4] ;  /* 0x0000040001027983 */ /* 0x001ea40000100800 */
[----:B--2---:R0:W2:Y:S02]  /*27cb0*/  SYNCS.PHASECHK.TRANS64.TRYWAIT P0, [R2+URZ+0x36820], R0 ;  /* 0x03682000020075a7 */ /* 0x0040a4000800017f */
[----:B--2---:R-:W-:Y:S05]  /*27cc0*/  @!P0 NANOSLEEP.SYNCS 0x989680 ;  /* 0x009896800000895d */ /* 0x004fea0003900000 */
[----:B------:R-:W2:Y:S02]  /*27cd0*/  @!P0 SYNCS.PHASECHK.TRANS64 P0, [R2+URZ+0x36820], R0 ;  /* 0x03682000020085a7 */ /* 0x000ea4000800007f */
[----:B--2---:R-:W-:Y:S05]  /*27ce0*/  @!P0 BRA `(.L_x_4340) ;  /* 0xfffffffc00ec8947 */ /* 0x004fea000383ffff */
[----:B------:R-:W-:Y:S05]  /*27cf0*/  BRA `(.L_x_4488) ;  /* 0xffffffac00647947 */ /* 0x000fea000383ffff */
.L_x_4349:
[----:B--2---:R2:W3:Y:S02]  /*27d00*/  SYNCS.PHASECHK.TRANS64.TRYWAIT P0, [R3+URZ+0x36840], R2 ;  /* 0x03684002030075a7 */ /* 0x0044e4000800017f */
[----:B---3--:R-:W-:Y:S05]  /*27d10*/  @!P0 NANOSLEEP.SYNCS 0x989680 ;  /* 0x009896800000895d */ /* 0x008fea0003900000 */
[----:B------:R-:W3:Y:S02]  /*27d20*/  @!P0 SYNCS.PHASECHK.TRANS64 P0, [R3+URZ+0x36840], R2 ;  /* 0x03684002030085a7 */ /* 0x000ee4000800007f */
[----:B---3--:R-:W-:Y:S05]  /*27d30*/  @!P0 BRA `(.L_x_4349) ;  /* 0xfffffffc00f08947 */ /* 0x008fea000383ffff */
[----:B------:R-:W-:Y:S05]  /*27d40*/  BRA `(.L_x_4489) ;  /* 0xffffffb000307947 */ /* 0x000fea000383ffff */
.L_x_4356:
[----:B0-----:R0:W1:Y:S02]  /*27d50*/  SYNCS.PHASECHK.TRANS64.TRYWAIT P0, [R2+URZ+0x36860], R3 ;  /* 0x03686003020075a7 */ /* 0x001064000800017f */
[----:B-1----:R-:W-:Y:S05]  /*27d60*/  @!P0 NANOSLEEP.SYNCS 0x989680 ;  /* 0x009896800000895d */ /* 0x002fea0003900000 */
[----:B------:R-:W1:Y:S02]  /*27d70*/  @!P0 SYNCS.PHASECHK.TRANS64 P0, [R2+URZ+0x36860], R3 ;  /* 0x03686003020085a7 */ /* 0x000e64000800007f */
[----:B-1----:R-:W-:Y:S05]  /*27d80*/  @!P0 BRA `(.L_x_4356) ;  /* 0xfffffffc00f08947 */ /* 0x002fea000383ffff */
[----:B------:R-:W-:Y:S05]  /*27d90*/  BRA `(.L_x_4490) ;  /* 0xffffffb4004c7947 */ /* 0x000fea000383ffff */
.L_x_4367:
[----:B--2---:R2:W3:Y:S02]  /*27da0*/  SYNCS.PHASECHK.TRANS64.TRYWAIT P0, [R3+URZ+0x36840], R2 ;  /* 0x03684002030075a7 */ /* 0x0044e4000800017f */
[----:B---3--:R-:W-:Y:S05]  /*27db0*/  @!P0 NANOSLEEP.SYNCS 0x989680 ;  /* 0x009896800000895d */ /* 0x008fea0003900000 */
[----:B------:R-:W3:Y:S02]  /*27dc0*/  @!P0 SYNCS.PHASECHK.TRANS64 P0, [R3+URZ+0x36840], R2 ;  /* 0x03684002030085a7 */ /* 0x000ee4000800007f */
[----:B---3--:R-:W-:Y:S05]  /*27dd0*/  @!P0 BRA `(.L_x_4367) ;  /* 0xfffffffc00f08947 */ /* 0x008fea000383ffff */
[----:B------:R-:W-:Y:S05]  /*27de0*/  BRA `(.L_x_4491) ;  /* 0xffffffbc003c7947 */ /* 0x000fea000383ffff */
.L_x_4374:
[----:B-1----:R1:W2:Y:S02]  /*27df0*/  SYNCS.PHASECHK.TRANS64.TRYWAIT P0, [R2+URZ+0x36860], R3 ;  /* 0x03686003020075a7 */ /* 0x0022a4000800017f */
[----:B--2---:R-:W-:Y:S05]  /*27e00*/  @!P0 NANOSLEEP.SYNCS 0x989680 ;  /* 0x009896800000895d */ /* 0x004fea0003900000 */
[----:B------:R-:W2:Y:S02]  /*27e10*/  @!P0 SYNCS.PHASECHK.TRANS64 P0, [R2+URZ+0x36860], R3 ;  /* 0x03686003020085a7 */ /* 0x000ea4000800007f */
[----:B--2---:R-:W-:Y:S05]  /*27e20*/  @!P0 BRA `(.L_x_4374) ;  /* 0xfffffffc00f08947 */ /* 0x004fea000383ffff */
[----:B------:R-:W-:Y:S05]  /*27e30*/  BRA `(.L_x_4492) ;  /* 0xffffffc000587947 */ /* 0x000fea000383ffff */
.L_x_4385:
[----:B---3--:R3:W4:Y:S02]  /*27e40*/  SYNCS.PHASECHK.TRANS64.TRYWAIT P0, [R3+URZ+0x36840], R2 ;  /* 0x03684002030075a7 */ /* 0x008724000800017f */
[----:B----4-:R-:W-:Y:S05]  /*27e50*/  @!P0 NANOSLEEP.SYNCS 0x989680 ;  /* 0x009896800000895d */ /* 0x010fea0003900000 */
[----:B------:R-:W4:Y:S02]  /*27e60*/  @!P0 SYNCS.PHASECHK.TRANS64 P0, [R3+URZ+0x36840], R2 ;  /* 0x03684002030085a7 */ /* 0x000f24000800007f */
[----:B----4-:R-:W-:Y:S05]  /*27e70*/  @!P0 BRA `(.L_x_4385) ;  /* 0xfffffffc00f08947 */ /* 0x010fea000383ffff */
[----:B------:R-:W-:Y:S05]  /*27e80*/  BRA `(.L_x_4493) ;  /* 0xffffffc8001c7947 */ /* 0x000fea000383ffff */
.L_x_4392:
[----:B-1----:R1:W2:Y:S02]  /*27e90*/  SYNCS.PHASECHK.TRANS64.TRYWAIT P0, [R2+URZ+0x36860], R5 ;  /* 0x03686005020075a7 */ /* 0x0022a4000800017f */
[----:B--2---:R-:W-:Y:S05]  /*27ea0*/  @!P0 NANOSLEEP.SYNCS 0x989680 ;  /* 0x009896800000895d */ /* 0x004fea0003900000 */
[----:B------:R-:W2:Y:S02]  /*27eb0*/  @!P0 SYNCS.PHASECHK.TRANS64 P0, [R2+URZ+0x36860], R5 ;  /* 0x03686005020085a7 */ /* 0x000ea4000800007f */
[----:B--2---:R-:W-:Y:S05]  /*27ec0*/  @!P0 BRA `(.L_x_4392) ;  /* 0xfffffffc00f08947 */ /* 0x004fea000383ffff */
[----:B------:R-:W-:Y:S05]  /*27ed0*/  BRA `(.L_x_4494) ;  /* 0xffffffcc00347947 */ /* 0x000fea000383ffff */
.L_x_4405:
[----:B--2---:R2:W4:Y:S02]  /*27ee0*/  SYNCS.PHASECHK.TRANS64.TRYWAIT P0, [R2+URZ+0x36860], R0 ;  /* 0x03686000020075a7 */ /* 0x004524000800017f */
[----:B----4-:R-:W-:Y:S05]  /*27ef0*/  @!P0 NANOSLEEP.SYNCS 0x989680 ;  /* 0x009896800000895d */ /* 0x010fea0003900000 */
[----:B------:R-:W4:Y:S02]  /*27f00*/  @!P0 SYNCS.PHASECHK.TRANS64 P0, [R2+URZ+0x36860], R0 ;  /* 0x03686000020085a7 */ /* 0x000f24000800007f */
[----:B----4-:R-:W-:Y:S05]  /*27f10*/  @!P0 BRA `(.L_x_4405) ;  /* 0xfffffffc00f08947 */ /* 0x010fea000383ffff */
[----:B------:R-:W-:Y:S05]  /*27f20*/  BRA `(.L_x_4495) ;  /* 0xffffffd000d87947 */ /* 0x000fea000383ffff */
.L_x_4414:
[----:B------:R-:W-:Y:S01]  /*27f30*/  BSSY B0, `(.L_x_4496) ;  /* 0x0000008000007945 */ /* 0x000fe20003800000 */
[----:B------:R-:W-:Y:S02]  /*27f40*/  IMAD.MOV.U32 R13, RZ, RZ, R16 ;  /* 0x000000ffff0d7224 */ /* 0x000fe400078e0010 */
[----:B------:R-:W-:Y:S02]  /*27f50*/  IMAD.MOV.U32 R12, RZ, RZ, RZ ;  /* 0x000000ffff0c7224 */ /* 0x000fe400078e00ff */
[----:B------:R-:W-:Y:S02]  /*27f60*/  IMAD.MOV.U32 R11, RZ, RZ, 0x1f ;  /* 0x0000001fff0b7424 */ /* 0x000fe400078e00ff */
[----:B------:R-:W-:-:S07]  /*27f70*/  IMAD.MOV.U32 R15, RZ, RZ, -0x1 ;  /* 0xffffffffff0f7424 */ /* 0x000fce00078e00ff */
[----:B01----:R-:W-:Y:S05]  /*27f80*/  WARPSYNC.COLLECTIVE R15, `(.L_x_4497) ;  /* 0x000000000f087348 */ /* 0x003fea0003c00000 */
[----:B------:R2:W3:Y:S02]  /*27f90*/  SHFL.IDX P6, R14, R13, R12, R11 ;  /* 0x0000000c0d0e7389 */ /* 0x0004e400000c000b */
[----:B0123--:R-:W-:Y:S01]  /*27fa0*/  ENDCOLLECTIVE ;  /* 0x000000000000791b */ /* 0x00ffe20003800000 */
.L_x_4497:
[----:B------:R-:W-:Y:S05]  /*27fb0*/  BSYNC B0 ;  /* 0x0000000000007941 */ /* 0x000fea0003800000 */
.L_x_4496:
        /* <DEDUP_REMOVED lines=10> */
.L_x_4498:
        /* <DEDUP_REMOVED lines=16> */
.L_x_4499:
        /* <DEDUP_REMOVED lines=9> */
.L_x_4500:
        /* <DEDUP_REMOVED lines=8> */
.L_x_4501:
        /* <DEDUP_REMOVED lines=8> */
.L_x_4502:
        /* <DEDUP_REMOVED lines=8> */
.L_x_4503:
        /* <DEDUP_REMOVED lines=9> */
.L_x_4504:
[----:B------:R-:W-:Y:S01]  /*28400*/  IMAD.MOV.U32 R6, RZ, RZ, R14 ;  /* 0x000000ffff067224 */ /* 0x000fe200078e000e */
[----:B------:R-:W-:Y:S06]  /*28410*/  BRA `(.L_x_4505) ;  /* 0xffffffd400b07947 */ /* 0x000fec000383ffff */
.L_x_4419:
        /* <DEDUP_REMOVED lines=8> */
.L_x_4507:
[----:B------:R-:W-:Y:S05]  /*284a0*/  BSYNC B0 ;  /* 0x0000000000007941 */ /* 0x000fea0003800000 */
.L_x_4506:
        /* <DEDUP_REMOVED lines=12> */
.L_x_4508:
        /* <DEDUP_REMOVED lines=8> */
.L_x_4509:
        /* <DEDUP_REMOVED lines=8> */
.L_x_4510:
        /* <DEDUP_REMOVED lines=8> */
.L_x_4511:
        /* <DEDUP_REMOVED lines=9> */
.L_x_4512:
[----:B------:R-:W-:Y:S01]  /*28780*/  IMAD.MOV.U32 R6, RZ, RZ, R14 ;  /* 0x000000ffff067224 */ /* 0x000fe200078e000e */
[----:B------:R-:W-:Y:S06]  /*28790*/  BRA `(.L_x_4513) ;  /* 0xffffffd400707947 */ /* 0x000fec000383ffff */
.L_x_4421:
[----:B------:R-:W-:Y:S01]  /*287a0*/  BSSY B0, `(.L_x_4514) ;  /* 0x0000006000007945 */ /* 0x000fe20003800000 */
[----:B------:R-:W-:Y:S01]  /*287b0*/  PLOP3.LUT P6, PT, P6, PT, PT, 0x8, 0x0 ;  /* 0x000000000000781c */ /* 0x000fe200037ce170 */
[----:B------:R-:W-:-:S12]  /*287c0*/  IMAD.MOV.U32 R15, RZ, RZ, -0x1 ;  /* 0xffffffffff0f7424 */ /* 0x000fd800078e00ff */
[----:B0-----:R-:W-:Y:S05]  /*287d0*/  WARPSYNC.COLLECTIVE R15, `(.L_x_4515) ;  /* 0x000000000f087348 */ /* 0x001fea0003c00000 */
[----:B------:R-:W-:Y:S01]  /*287e0*/  VOTE.ANY R14, PT, P6 ;  /* 0x00000000000e7806 */ /* 0x000fe200030e0100 */
[----:B0-----:R-:W-:Y:S06]  /*287f0*/  ENDCOLLECTIVE ;  /* 0x000000000000791b */ /* 0x001fec0003800000 */
.L_x_4515:
[----:B------:R-:W-:Y:S05]  /*28800*/  BSYNC B0 ;  /* 0x0000000000007941 */ /* 0x000fea0003800000 */
.L_x_4514:
        /* <DEDUP_REMOVED lines=9> */
.L_x_4516:
[----:B------:R-:W-:Y:S01]  /*288a0*/  IMAD.MOV.U32 R17, RZ, RZ, R14 ;  /* 0x000000ffff117224 */ /* 0x000fe200078e000e */
[----:B------:R-:W-:Y:S06]  /*288b0*/  BRA `(.L_x_4517) ;  /* 0xffffffd400607947 */ /* 0x000fec000383ffff */
.L_x_4423:
[----:B------:R-:W-:Y:S01]  /*288c0*/  BSSY B0, `(.L_x_4518) ;  /* 0x0000007000007945 */ /* 0x000fe20003800000 */
[----:B------:R-:W-:Y:S02]  /*288d0*/  IMAD.MOV.U32 R13, RZ, RZ, R5 ;  /* 0x000000ffff0d7224 */ /* 0x000fe400078e0005 */
[----:B------:R-:W-:Y:S02]  /*288e0*/  IMAD.MOV.U32 R11, RZ, RZ, 0x1f ;  /* 0x0000001fff0b7424 */ /* 0x000fe400078e00ff */
[----:B------:R-:W-:-:S07]  /*288f0*/  IMAD.MOV.U32 R15, RZ, RZ, -0x1 ;  /* 0xffffffffff0f7424 */ /* 0x000fce00078e00ff */
[----:B0-2---:R-:W-:Y:S05]  /*28900*/  WARPSYNC.COLLECTIVE R15, `(.L_x_4519) ;  /* 0x000000000f087348 */ /* 0x005fea0003c00000 */
[----:B------:R1:W3:Y:S02]  /*28910*/  SHFL.IDX P6, R14, R13, R12, R11 ;  /* 0x0000000c0d0e7389 */ /* 0x0002e400000c000b */
[----:B0123--:R-:W-:Y:S01]  /*28920*/  ENDCOLLECTIVE ;  /* 0x000000000000791b */ /* 0x00ffe20003800000 */
.L_x_4519:
[----:B------:R-:W-:Y:S05]  /*28930*/  BSYNC B0 ;  /* 0x0000000000007941 */ /* 0x000fea0003800000 */
.L_x_4518:
[----:B------:R-:W-:Y:S01]  /*28940*/  IMAD.MOV.U32 R2, RZ, RZ, R14 ;  /* 0x000000ffff027224 */ /* 0x000fe200078e000e */
[----:B------:R-:W-:Y:S06]  /*28950*/  BRA `(.L_x_4422) ;  /* 0xffffffd400547947 */ /* 0x000fec000383ffff */
.L_x_4427:
[----:B0-----:R0:W1:Y:S02]  /*28960*/  SYNCS.PHASECHK.TRANS64.TRYWAIT P0, [R0+URZ+0x36820], R3 ;  /* 0x03682003000075a7 */ /* 0x001064000800017f */
[----:B-1----:R-:W-:Y:S05]  /*28970*/  @!P0 NANOSLEEP.SYNCS 0x989680 ;  /* 0x009896800000895d */ /* 0x002fea0003900000 */
[----:B------:R-:W1:Y:S02]  /*28980*/  @!P0 SYNCS.PHASECHK.TRANS64 P0, [R0+URZ+0x36820], R3 ;  /* 0x03682003000085a7 */ /* 0x000e64000800007f */
[----:B-1----:R-:W-:Y:S05]  /*28990*/  @!P0 BRA `(.L_x_4427) ;  /* 0xfffffffc00f08947 */ /* 0x002fea000383ffff */
[----:B------:R-:W-:Y:S05]  /*289a0*/  BRA `(.L_x_4520) ;  /* 0xffffffd800447947 */ /* 0x000fea000383ffff */
.L_x_4428:
        /* <DEDUP_REMOVED lines=11> */
.L_x_4522:
[----:B------:R-:W-:Y:S05]  /*28a60*/  BSYNC B0 ;  /* 0x0000000000007941 */ /* 0x000fea0003800000 */
.L_x_4521:
[----:B------:R-:W-:Y:S05]  /*28a70*/  BRA `(.L_x_4523) ;  /* 0xffffffd8002c7947 */ /* 0x000fea000383ffff */
.L_x_4429:
[----:B------:R-:W-:Y:S01]  /*28a80*/  BSSY B0, `(.L_x_4524) ;  /* 0x0000006000007945 */ /* 0x000fe20003800000 */
[----:B------:R-:W-:-:S07]  /*28a90*/  IMAD.MOV.U32 R15, RZ, RZ, -0x1 ;  /* 0xffffffffff0f7424 */ /* 0x000fce00078e00ff */
[----:B01----:R-:W-:Y:S05]  /*28aa0*/  WARPSYNC.COLLECTIVE R15, `(.L_x_4525) ;  /* 0x000000000f0c7348 */ /* 0x003fea0003c00000 */
[----:B------:R-:W-:Y:S02]  /*28ab0*/  ELECT P6, UR62, PT ;  /* 0x00000000003e782f */ /* 0x000fe400038c0000 */
[----:B------:R-:W-:Y:S01]  /*28ac0*/  MOV R14, UR62 ;  /* 0x0000003e000e7c02 */ /* 0x000fe20008000f00 */
[----:B01----:R-:W-:Y:S10]  /*28ad0*/  ENDCOLLECTIVE ;  /* 0x000000000000791b */ /* 0x003ff40003800000 */
.L_x_4525:
[----:B------:R-:W-:Y:S05]  /*28ae0*/  BSYNC B0 ;  /* 0x0000000000007941 */ /* 0x000fea0003800000 */
.L_x_4524:
[----:B------:R-:W-:Y:S05]  /*28af0*/  BRA `(.L_x_4526) ;  /* 0xffffffd800207947 */ /* 0x000fea000383ffff */
.L_x_4431:
[----:B0-----:R0:W1:Y:S02]  /*28b00*/  SYNCS.PHASECHK.TRANS64.TRYWAIT P0, [R6+URZ], R5 ;  /* 0x00000005060075a7 */ /* 0x001064000800017f */
[----:B-1----:R-:W-:Y:S05]  /*28b10*/  @!P0 NANOSLEEP.SYNCS 0x989680 ;  /* 0x009896800000895d */ /* 0x002fea0003900000 */
[----:B------:R-:W1:Y:S02]  /*28b20*/  @!P0 SYNCS.PHASECHK.TRANS64 P0, [R6+URZ], R5 ;  /* 0x00000005060085a7 */ /* 0x000e64000800007f */
[----:B-1----:R-:W-:Y:S05]  /*28b30*/  @!P0 BRA `(.L_x_4431) ;  /* 0xfffffffc00f08947 */ /* 0x002fea000383ffff */
[----:B------:R-:W-:Y:S05]  /*28b40*/  BRA `(.L_x_4527) ;  /* 0xffffffd800647947 */ /* 0x000fea000383ffff */
.L_x_4432:
[----:B-1----:R1:W2:Y:S02]  /*28b50*/  SYNCS.PHASECHK.TRANS64.TRYWAIT P0, [R7+URZ], R2 ;  /* 0x00000002070075a7 */ /* 0x0022a4000800017f */
[----:B--2---:R-:W-:Y:S05]  /*28b60*/  @!P0 NANOSLEEP.SYNCS 0x989680 ;  /* 0x009896800000895d */ /* 0x004fea0003900000 */
[----:B------:R-:W2:Y:S02]  /*28b70*/  @!P0 SYNCS.PHASECHK.TRANS64 P0, [R7+URZ], R2 ;  /* 0x00000002070085a7 */ /* 0x000ea4000800007f */
[----:B--2---:R-:W-:Y:S05]  /*28b80*/  @!P0 BRA `(.L_x_4432) ;  /* 0xfffffffc00f08947 */ /* 0x004fea000383ffff */
[----:B------:R-:W-:Y:S05]  /*28b90*/  BRA `(.L_x_4528) ;  /* 0xffffffd800587947 */ /* 0x000fea000383ffff */
.L_x_4434:
[----:B--2---:R2:W3:Y:S02]  /*28ba0*/  SYNCS.PHASECHK.TRANS64.TRYWAIT P0, [R4+URZ], R5 ;  /* 0x00000005040075a7 */ /* 0x0044e4000800017f */
[----:B---3--:R-:W-:Y:S05]  /*28bb0*/  @!P0 NANOSLEEP.SYNCS 0x989680 ;  /* 0x009896800000895d */ /* 0x008fea0003900000 */
[----:B------:R-:W3:Y:S02]  /*28bc0*/  @!P0 SYNCS.PHASECHK.TRANS64 P0, [R4+URZ], R5 ;  /* 0x00000005040085a7 */ /* 0x000ee4000800007f */
[----:B---3--:R-:W-:Y:S05]  /*28bd0*/  @!P0 BRA `(.L_x_4434) ;  /* 0xfffffffc00f08947 */ /* 0x008fea000383ffff */
[----:B------:R-:W-:Y:S05]  /*28be0*/  BRA `(.L_x_4529) ;  /* 0xffffffd800607947 */ /* 0x000fea000383ffff */
.L_x_4530:
        /* <DEDUP_REMOVED lines=9> */
.L_x_15306:


//--------------------- .text._ZN7cutlass13device_kernelIN5flash11enable_sm90INS1_16FlashAttnFwdSm90INS1_25CollectiveMainloopFwdSm90ILi2EN4cute5tupleIJNS5_1CILi1EEES8_S8_EEENS6_IJNS7_ILi128EEENS7_ILi96EEENS7_ILi192EEEEEELi192ENS_10bfloat16_tEfNS_4arch4Sm90ELb0ELb1ELb0ELb0ELb0ELb0ELb0ELb1ELb1ELb1ELb0ELb0EEENS1_21CollectiveEpilogueFwdINS6_IJSA_SC_SB_EEES9_SE_SG_Li256ELb0ELb1ELb0ELb0EEENS1_30DynamicPersistentTileSchedulerILi256ELi128ELb0ELb1ELb1EEEEEEEEEvNT_6ParamsE --------------------------
	.section	.text._ZN7cutlass13device_kernelIN5flash11enable_sm90INS1_16FlashAttnFwdSm90INS1_25CollectiveMainloopFwdSm90ILi2EN4cute5tupleIJNS5_1CILi1EEES8_S8_EEENS6_IJNS7_ILi128EEENS7_ILi96EEENS7_ILi192EEEEEELi192ENS_10bfloat16_tEfNS_4arch4Sm90ELb0ELb1ELb0ELb0ELb0ELb0ELb0ELb1ELb1ELb1ELb0ELb0EEENS1_21CollectiveEpilogueFwdINS6_IJSA_SC_SB_EEES9_SE_SG_Li256ELb0ELb1ELb0ELb0EEENS1_30DynamicPersistentTileSchedulerILi256ELi128ELb0ELb1ELb1EEEEEEEEEvNT_6ParamsE,"ax",@progbits
	.align	128
.text._ZN7cutlass13device_kernelIN5flash11enable_sm90INS1_16FlashAttnFwdSm90INS1_25CollectiveMainloopFwdSm90ILi2EN4cute5tupleIJNS5_1CILi1EEES8_S8_EEENS6_IJNS7_ILi128EEENS7_ILi96EEENS7_ILi192EEEEEELi192ENS_10bfloat16_tEfNS_4arch4Sm90ELb0ELb1ELb0ELb0ELb0ELb0ELb0ELb1ELb1ELb1ELb0ELb0EEENS1_21CollectiveEpilogueFwdINS6_IJSA_SC_SB_EEES9_SE_SG_Li256ELb0ELb1ELb0ELb0EEENS1_30DynamicPersistentTileSchedulerILi256ELi128ELb0ELb1ELb1EEEEEEEEEvNT_6ParamsE:
        .type           _ZN7cutlass13device_kernelIN5flash11enable_sm90INS1_16FlashAttnFwdSm90INS1_25CollectiveMainloopFwdSm90ILi2EN4cute5tupleIJNS5_1CILi1EEES8_S8_EEENS6_IJNS7_ILi128EEENS7_ILi96EEENS7_ILi192EEEEEELi192ENS_10bfloat16_tEfNS_4arch4Sm90ELb0ELb1ELb0ELb0ELb0ELb0ELb0ELb1ELb1ELb1ELb0ELb0EEENS1_21CollectiveEpilogueFwdINS6_IJSA_SC_SB_EEES9_SE_SG_Li256ELb0ELb1ELb0ELb0EEENS1_30DynamicPersistentTileSchedulerILi256ELi128ELb0ELb1ELb1EEEEEEEEEvNT_6ParamsE,@function
        .size           _ZN7cutlass13device_kernelIN5flash11enable_sm90INS1_16FlashAttnFwdSm90INS1_25CollectiveMainloopFwdSm90ILi2EN4cute5tupleIJNS5_1CILi1EEES8_S8_EEENS6_IJNS7_ILi128EEENS7_ILi96EEENS7_ILi192EEEEEELi192ENS_10bfloat16_tEfNS_4arch4Sm90ELb0ELb1ELb0ELb0ELb0ELb0ELb0ELb1ELb1ELb1ELb0ELb0EEENS1_21CollectiveEpilogueFwdINS6_IJSA_SC_SB_EEES9_SE_SG_Li256ELb0ELb1ELb0ELb0EEENS1_30DynamicPersistentTileSchedulerILi256ELi128ELb0ELb1ELb1EEEEEEEEEvNT_6ParamsE,(.L_x_15307 - _ZN7cutlass13device_kernelIN5flash11enable_sm90INS1_16FlashAttnFwdSm90INS1_25CollectiveMainloopFwdSm90ILi2EN4cute5tupleIJNS5_1CILi1EEES8_S8_EEENS6_IJNS7_ILi128EEENS7_ILi96EEENS7_ILi192EEEEEELi192ENS_10bfloat16_tEfNS_4arch4Sm90ELb0ELb1ELb0ELb0ELb0ELb0ELb0ELb1ELb1ELb1ELb0ELb0EEENS1_21CollectiveEpilogueFwdINS6_IJSA_SC_SB_EEES9_SE_SG_Li256ELb0ELb1ELb0ELb0EEENS1_30DynamicPersistentTileSchedulerILi256ELi128ELb0ELb1ELb1EEEEEEEEEvNT_6ParamsE)
        .other          _ZN7cutlass13device_kernelIN5flash11enable_sm90INS1_16FlashAttnFwdSm90INS1_25CollectiveMainloopFwdSm90ILi2EN4cute5tupleIJNS5_1CILi1EEES8_S8_EEENS6_IJNS7_ILi128EEENS7_ILi96EEENS7_ILi192EEEEEELi192ENS_10bfloat16_tEfNS_4arch4Sm90ELb0ELb1ELb0ELb0ELb0ELb0ELb0ELb1ELb1ELb1ELb0ELb0EEENS1_21CollectiveEpilogueFwdINS6_IJSA_SC_SB_EEES9_SE_SG_Li256ELb0ELb1ELb0ELb0EEENS1_30DynamicPersistentTileSchedulerILi256ELi128ELb0ELb1ELb1EEEEEEEEEvNT_6ParamsE,@"STO_CUDA_ENTRY STV_DEFAULT"
_ZN7cutlass13device_kernelIN5flash11enable_sm90INS1_16FlashAttnFwdSm90INS1_25CollectiveMainloopFwdSm90ILi2EN4cute5tupleIJNS5_1CILi1EEES8_S8_EEENS6_IJNS7_ILi128EEENS7_ILi96EEENS7_ILi192EEEEEELi192ENS_10bfloat16_tEfNS_4arch4Sm90ELb0ELb1ELb0ELb0ELb0ELb0ELb0ELb1ELb1ELb1ELb0ELb0EEENS1_21CollectiveEpilogueFwdINS6_IJSA_SC_SB_EEES9_SE_SG_Li256ELb0ELb1ELb0ELb0EEENS1_30DynamicPersistentTileSchedulerILi256ELi128ELb0ELb1ELb1EEEEEEEEEvNT_6ParamsE:
        /* <DEDUP_REMOVED lines=18> */
.L_x_4532:
[----:B------:R-:W-:Y:S05]  /*0120*/  BSYNC B0 ;  /* 0x0000000000007941 */ /* 0x000fea0003800000 */
.L_x_4531:
        /* <DEDUP_REMOVED lines=41> */
.L_x_4533:
        /* <DEDUP_REMOVED lines=22> */
.L_x_4534:
        /* <DEDUP_REMOVED lines=18> */
.L_x_4535:
        /* <DEDUP_REMOVED lines=22> */
.L_x_4536:
        /* <DEDUP_REMOVED lines=22> */
.L_x_4537:
        /* <DEDUP_REMOVED lines=8> */
.L_x_4539:
        /* <DEDUP_REMOVED lines=16> */
[----:B------:R-:W-:-:S05]  /*0a80*/  LEA.HI R4, R0, R205, RZ, 0x5 ;  /* 0x000000cd00047211 */ /* 0x000fca00078f28ff */
[----:B------:R-:W-:-:S05]  /*0a90*/  IMAD.SHL.U32 R6, R4, 0x20, RZ ;  /* 0x0000002004067824 */ /* 0x000fca00078e00ff */
[----:B------:R-:W-:Y:S02]  /*0aa0*/  LOP3.LUT R7, R6, 0xfffffc00, RZ, 0xc0, !PT ;  /* 0xfffffc0006077812 */ /* 0x000fe400078ec0ff */
[----:B------:R-:W-:-:S04]  /*0ab0*/  LEA.HI R6, R0, R205, RZ, 0x2 ;  /* 0x000000cd00067211 */ /* 0x000fc800078f10ff */
[----:B------:R-:W-:-:S05]  /*0ac0*/  LOP3.LUT R6, R6, 0xfffffffc, RZ, 0xc0, !PT ;  /* 0xfffffffc06067812 */ /* 0x000fca00078ec0ff */
[----:B------:R-:W-:Y:S01]  /*0ad0*/  IMAD.IADD R6, R205, 0x1, -R6 ;  /* 0x00000001cd067824 */ /* 0x000fe200078e0a06 */
[----:B--2---:R-:W-:Y:S02]  /*0ae0*/  R2UR UR5, R3 ;  /* 0x00000000030572ca */ /* 0x004fe400000e0000 */
[----:B------:R-:W-:-:S04]  /*0af0*/  LEA.HI R3, R0, R205, RZ, 0x7 ;  /* 0x000000cd00037211 */ /* 0x000fc800078f38ff */
[----:B------:R-:W-:Y:S02]  /*0b00*/  LOP3.LUT R2, R3, 0xffffff80, RZ, 0xc0, !PT ;  /* 0xffffff8003027812 */ /* 0x000fe400078ec0ff */
[----:B------:R-:W-:-:S03]  /*0b10*/  SHF.R.S32.HI R198, RZ, 0x7, R3 ;  /* 0x00000007ffc67819 */ /* 0x000fc60000011403 */
[----:B------:R-:W-:Y:S01]  /*0b20*/  IMAD.IADD R197, R205, 0x1, -R2 ;  /* 0x00000001cdc57824 */ /* 0x000fe200078e0a02 */
[CC--:B------:R-:W-:Y:S01]  /*0b30*/  LEA.HI R2, R0.reuse, R205.reuse, RZ, 0x4 ;  /* 0x000000cd00027211 */ /* 0x0c0fe200078f20ff */
[----:B------:R-:W-:Y:S01]  /*0b40*/  ULOP3.LUT UR6, UR5, 0x1, URZ, 0xfc, !UPT ;  /* 0x0000000105067892 */ /* 0x000fe2000f8efc3f */
[----:B------:R-:W-:Y:S02]  /*0b50*/  LEA.HI R0, R0, R205, RZ, 0x3 ;  /* 0x000000cd00007211 */ /* 0x000fe400078f18ff */
[----:B------:R-:W-:Y:S01]  /*0b60*/  SHF.R.S32.HI R8, RZ, 0x1f, R197 ;  /* 0x0000001fff087819 */ /* 0x000fe200000114c5 */
[----:B------:R-:W-:Y:S01]  /*0b70*/  UMOV UR5, URZ ;  /* 0x0000003f00057c82 */ /* 0x000fe20008000000 */
[----:B------:R-:W-:Y:S01]  /*0b80*/  SHF.R.S32.HI R5, RZ, 0x4, R2 ;  /* 0x00000004ff057819 */ /* 0x000fe20000011402 */
[----:B------:R-:W-:Y:S01]  /*0b90*/  IMAD.U32 R201, RZ, RZ, UR6 ;  /* 0x00000006ffc97e24 */ /* 0x000fe2000f8e00ff */
[----:B------:R-:W-:Y:S01]  /*0ba0*/  LEA.HI R9, R8, R197, RZ, 0x2 ;  /* 0x000000c508097211 */ /* 0x000fe200078f10ff */
[----:B------:R-:W-:Y:S01]  /*0bb0*/  IMAD.U32 R196, RZ, RZ, UR5 ;  /* 0x00000005ffc47e24 */ /* 0x000fe2000f8e00ff */
[----:B------:R-:W-:-:S02]  /*0bc0*/  LOP3.LUT R4, R2, 0x3fffff0, RZ, 0xc0, !PT ;  /* 0x03fffff002047812 */ /* 0x000fc400078ec0ff */
[--C-:B------:R-:W-:Y:S02]  /*0bd0*/  SHF.R.S32.HI R10, RZ, 0x2, R9.reuse ;  /* 0x00000002ff0a7819 */ /* 0x100fe40000011409 */
[----:B------:R-:W-:Y:S01]  /*0be0*/  SHF.R.S32.HI R11, RZ, 0x1f, R9 ;  /* 0x0000001fff0b7819 */ /* 0x000fe20000011409 */
[----:B------:R-:W-:Y:S01]  /*0bf0*/  IMAD.IADD R4, R205, 0x1, -R4 ;  /* 0x00000001cd047824 */ /* 0x000fe200078e0a04 */
[----:B------:R-:W-:Y:S02]  /*0c00*/  LEA.HI R2, R2, R5, RZ, 0x1 ;  /* 0x0000000502027211 */ /* 0x000fe400078f08ff */
[----:B------:R-:W-:Y:S01]  /*0c10*/  LEA.HI R11, R11, R10, RZ, 0x3 ;  /* 0x0000000a0b0b7211 */ /* 0x000fe200078f18ff */
[----:B------:R-:W-:Y:S01]  /*0c20*/  IMAD R7, R4, 0x40, R7 ;  /* 0x0000004004077824 */ /* 0x000fe200078e0207 */
[----:B------:R-:W-:Y:S02]  /*0c30*/  LOP3.LUT R192, R0, 0xfffffff8, RZ, 0xc0, !PT ;  /* 0xfffffff800c07812 */ /* 0x000fe400078ec0ff */
[----:B------:R-:W-:-:S02]  /*0c40*/  LOP3.LUT R11, R11, 0xfffffff8, RZ, 0xc0, !PT ;  /* 0xfffffff80b0b7812 */ /* 0x000fc400078ec0ff */
[----:B------:R-:W-:Y:S01]  /*0c50*/  LEA.HI R8, R8, R197, RZ, 0x5 ;  /* 0x000000c508087211 */ /* 0x000fe200078f28ff */
[----:B------:R-:W-:Y:S01]  /*0c60*/  IMAD.IADD R192, R205, 0x1, -R192 ;  /* 0x00000001cdc07824 */ /* 0x000fe200078e0ac0 */
[----:B------:R-:W-:Y:S01]  /*0c70*/  LEA.HI R3, R3, R198, RZ, 0x1 ;  /* 0x000000c603037211 */ /* 0x000fe200078f08ff */
[----:B------:R-:W-:Y:S01]  /*0c80*/  IMAD.IADD R11, R10, 0x1, -R11 ;  /* 0x000000010a0b7824 */ /* 0x000fe200078e0a0b */
[----:B------:R-:W-:Y:S01]  /*0c90*/  LOP3.LUT R2, R2, 0x1ffffffe, RZ, 0xc0, !PT ;  /* 0x1ffffffe02027812 */ /* 0x000fe200078ec0ff */
[----:B------:R-:W-:Y:S01]  /*0ca0*/  IMAD.SHL.U32 R19, R192, 0x8, RZ ;  /* 0x00000008c0137824 */ /* 0x000fe200078e00ff */
[----:B------:R-:W-:Y:S02]  /*0cb0*/  SHF.R.S32.HI R8, RZ, 0x5, R8 ;  /* 0x00000005ff087819 */ /* 0x000fe40000011408 */
[----:B------:R-:W-:Y:S01]  /*0cc0*/  LEA.HI R4, R6, R6, RZ, 0x1 ;  /* 0x0000000606047211 */ /* 0x000fe200078f08ff */
[----:B------:R-:W-:Y:S01]  /*0cd0*/  IMAD.IADD R2, R5, 0x1, -R2 ;  /* 0x0000000105027824 */ /* 0x000fe200078e0a02 */
[----:B------:R-:W-:Y:S01]  /*0ce0*/  LOP3.LUT R3, R3, 0x3fffffe, RZ, 0xc0, !PT ;  /* 0x03fffffe03037812 */ /* 0x000fe200078ec0ff */
[----:B------:R-:W-:Y:S01]  /*0cf0*/  IMAD R8, R8, 0x10, R11 ;  /* 0x0000001008087824 */ /* 0x000fe200078e020b */
[----:B------:R-:W-:Y:S01]  /*0d00*/  LOP3.LUT R5, R4, 0x1ffffffe, RZ, 0xc0, !PT ;  /* 0x1ffffffe04057812 */ /* 0x000fe200078ec0ff */
[----:B------:R-:W-:Y:S01]  /*0d10*/  VIADD R22, R19, 0x40 ;  /* 0x0000004013167836 */ /* 0x000fe20000000000 */
[----:B------:R-:W-:Y:S01]  /*0d20*/  SHF.R.S32.HI R195, RZ, 0x3, R0 ;  /* 0x00000003ffc37819 */ /* 0x000fe20000011400 */
[----:B------:R-:W-:Y:S01]  /*0d30*/  IMAD.IADD R3, R198, 0x1, -R3 ;  /* 0x00000001c6037824 */ /* 0x000fe200078e0a03 */
[----:B------:R-:W-:Y:S01]  /*0d40*/  LOP3.LUT R0, R9, 0x7ffffffc, RZ, 0xc0, !PT ;  /* 0x7ffffffc09007812 */ /* 0x000fe200078ec0ff */
[----:B------:R-:W-:Y:S01]  /*0d50*/  VIADD R23, R19, 0x80 ;  /* 0x0000008013177836 */ /* 0x000fe20000000000 */
[----:B------:R-:W-:Y:S01]  /*0d60*/  SHF.R.S32.HI R204, RZ, 0x1f, R19 ;  /* 0x0000001fffcc7819 */ /* 0x000fe20000011413 */
[----:B------:R-:W-:Y:S01]  /*0d70*/  IMAD.IADD R18, R6, 0x1, -R5 ;  /* 0x0000000106127824 */ /* 0x000fe200078e0a05 */
[----:B------:R-:W-:Y:S01]  /*0d80*/  SHF.R.S32.HI R203, RZ, 0x1f, R22 ;  /* 0x0000001fffcb7819 */ /* 0x000fe20000011416 */
[----:B------:R-:W-:Y:S01]  /*0d90*/  IMAD R199, R3, 0x40, R8 ;  /* 0x0000004003c77824 */ /* 0x000fe200078e0208 */
[----:B------:R-:W-:Y:S01]  /*0da0*/  SHF.R.S32.HI R202, RZ, 0x1f, R23 ;  /* 0x0000001fffca7819 */ /* 0x000fe20000011417 */
[----:B------:R-:W-:-:S02]  /*0db0*/  IMAD R200, R2, 0x8, R7 ;  /* 0x0000000802c87824 */ /* 0x000fc400078e0207 */
[----:B------:R-:W-:Y:S02]  /*0dc0*/  IMAD.IADD R17, R197, 0x1, -R0 ;  /* 0x00000001c5117824 */ /* 0x000fe400078e0a00 */
[----:B------:R-:W-:-:S07]  /*0dd0*/  IMAD R18, R18, 0x8, R199 ;  /* 0x0000000812127824 */ /* 0x000fce00078e02c7 */
.L_x_4636:
        /* <DEDUP_REMOVED lines=12> */
[----:B01234-:R-:W-:Y:S05]  /*0ea0*/  @!P0 BRA `(.L_x_4540) ;  /* 0x0000000000208947 */ /* 0x01ffea0003800000 */
        /* <DEDUP_REMOVED lines=8> */
.L_x_4540:
[----:B------:R-:W-:Y:S01]  /*0f30*/  ULDC UR7, c[0x0][0xc54] ;  /* 0x0003150000077ab9 */ /* 0x000fe20000000800 */
[----:B------:R-:W-:Y:S01]  /*0f40*/  UMOV UR6, UR9 ;  /* 0x0000000900067c82 */ /* 0x000fe20008000000 */
[----:B------:R-:W-:-:S11]  /*0f50*/  UISETP.NE.AND UP0, UPT, UR7, 0x1, UPT ;  /* 0x000000010700788c */ /* 0x000fd6000bf05270 */
[----:B------:R-:W-:Y:S02]  /*0f60*/  @UP0 ULDC.64 UR10, c[0x0][0xc58] ;  /* 0x00031600000a0ab9 */ /* 0x000fe40000000a00 */
[----:B------:R-:W-:-:S04]  /*0f70*/  UIMAD.WIDE.U32 UR4, UR9, UR10, URZ ;  /* 0x0000000a090472a5 */ /* 0x000fc8000f8e003f */
[----:B------:R-:W-:-:S04]  /*0f80*/  @UP0 USHF.R.U32.HI UR6, URZ, UR11, UR5 ;  /* 0x0000000b3f060299 */ /* 0x000fc80008011605 */
[----:B------:R-:W-:-:S12]  /*0f90*/  UIMAD UR4, UR6, UR7, URZ ;  /* 0x00000007060472a4 */ /* 0x000fd8000f8e023f */
.L_x_4541:
[----:B------:R-:W0:Y:S01]  /*0fa0*/  LDC R0, c[0x0][0x448] ;  /* 0x00011200ff007b82 */ /* 0x000e220000000800 */
[----:B------:R-:W-:Y:S01]  /*0fb0*/  ULDC UR7, c[0x0][0xc48] ;  /* 0x0003120000077ab9 */ /* 0x000fe20000000800 */
[----:B------:R-:W-:Y:S02]  /*0fc0*/  ULOP3.LUT UR6, URZ, UR6, URZ, 0x33, !UPT ;  /* 0x000000063f067292 */ /* 0x000fe4000f8e333f */
[----:B------:R-:W-:Y:S02]  /*0fd0*/  UISETP.NE.AND UP0, UPT, UR7, 0x1, UPT ;  /* 0x000000010700788c */ /* 0x000fe4000bf05270 */
[----:B------:R-:W-:Y:S02]  /*0fe0*/  UIADD3 UR4, UR9, -UR4, URZ ;  /* 0x8000000409047290 */ /* 0x000fe4000fffe03f */
[----:B------:R-:W1:Y:S01]  /*0ff0*/  LDC.64 R8, c[0x0][0x9e0] ;  /* 0x00027800ff087b82 */ /* 0x000e620000000a00 */
[----:B------:R-:W-:Y:S01]  /*1000*/  ULDC UR5, c[0x0][0xc3c] ;  /* 0x00030f0000057ab9 */ /* 0x000fe20000000800 */
[----:B------:R-:W-:Y:S01]  /*1010*/  ULDC UR9, c[0x0][0xc54] ;  /* 0x0003150000097ab9 */ /* 0x000fe20000000800 */
[----:B------:R-:W-:-:S02]  /*1020*/  UIADD3 UR6, UR6, UR5, URZ ;  /* 0x0000000506067290 */ /* 0x000fc4000fffe03f */
[----:B------:R-:W-:Y:S02]  /*1030*/  UIMAD UR8, UR8, UR9, UR4 ;  /* 0x00000009080872a4 */ /* 0x000fe4000f8e0204 */
[----:B------:R-:W-:Y:S01]  /*1040*/  USHF.L.U32 UR39, UR6, 0x7, URZ ;  /* 0x0000000706277899 */ /* 0x000fe2000800063f */
[----:B------:R-:W2:Y:S01]  /*1050*/  LDC R74, c[0x0][0x288] ;  /* 0x0000a200ff4a7b82 */ /* 0x000ea20000000800 */
[----:B------:R-:W-:Y:S01]  /*1060*/  ULDC.64 UR10, c[0x0][0x418] ;  /* 0x00010600000a7ab9 */ /* 0x000fe20000000a00 */
[----:B------:R-:W-:Y:S01]  /*1070*/  @UP0 ULDC UR4, c[0x0][0xc4c] ;  /* 0x0003130000040ab9 */ /* 0x000fe20000000800 */
[----:B------:R-:W-:Y:S01]  /*1080*/  ISETP.NE.U32.AND P0, PT, RZ, UR10, PT ;  /* 0x0000000aff007c0c */ /* 0x000fe2000bf05070 */
[----:B------:R-:W-:Y:S02]  /*1090*/  UIMAD.WIDE.U32 UR4, UR8, UR4, URZ ;  /* 0x00000004080472a5 */ /* 0x000fe4000f8e003f */
[----:B------:R-:W-:Y:S01]  /*10a0*/  UIADD3 UR6, UR39, 0x7f, URZ ;  /* 0x0000007f27067890 */ /* 0x000fe2000fffe03f */
[----:B------:R-:W-:Y:S01]  /*10b0*/  ISETP.NE.AND.EX P0, PT, RZ, UR11, PT, P0 ;  /* 0x0000000bff007c0c */ /* 0x000fe2000bf05300 */
[----:B------:R-:W3:Y:S01]  /*10c0*/  LDC R7, c[0x0][0x2f0] ;  /* 0x0000bc00ff077b82 */ /* 0x000ee20000000800 */
[----:B0-----:R-:W-:Y:S01]  /*10d0*/  ISETP.NE.AND P1, PT, R0, 0x1, PT ;  /* 0x000000010000780c */ /* 0x001fe20003f25270 */
[----:B------:R-:W-:Y:S01]  /*10e0*/  @UP0 ULDC UR9, c[0x0][0xc50] ;  /* 0x0003140000090ab9 */ /* 0x000fe20000000800 */
[----:B------:R-:W-:Y:S01]  /*10f0*/  UMOV UR12, UR8 ;  /* 0x00000008000c7c82 */ /* 0x000fe20008000000 */
[----:B------:R-:W-:Y:S01]  /*1100*/  @UP0 USHF.R.U32.HI UR12, URZ, UR9, UR5 ;  /* 0x000000093f0c0299 */ /* 0x000fe20008011605 */
[----:B------:R-:W-:-:S03]  /*1110*/  IMAD.U32 R2, RZ, RZ, UR6 ;  /* 0x00000006ff027e24 */ /* 0x000fc6000f8e00ff */
[----:B------:R-:W0:Y:S01]  /*1120*/  LDC R0, c[0x0][0x424] ;  /* 0x00010900ff007b82 */ /* 0x000e220000000800 */
[----:B-1----:R-:W-:Y:S01]  /*1130*/  ISETP.GE.AND P2, PT, R9, 0x1, PT ;  /* 0x000000010900780c */ /* 0x002fe20003f46270 */
[----:B------:R-:W-:Y:S02]  /*1140*/  UIADD3 UR4, -UR12, URZ, URZ ;  /* 0x0000003f0c047290 */ /* 0x000fe4000fffe13f */
[----:B------:R-:W-:Y:S02]  /*1150*/  IMAD.U32 R194, RZ, RZ, UR12 ;  /* 0x0000000cffc27e24 */ /* 0x000fe4000f8e00ff */
[----:B------:R-:W-:Y:S02]  /*1160*/  UIMAD UR4, UR7, UR4, UR8 ;  /* 0x00000004070472a4 */ /* 0x000fe4000f8e0208 */
[----:B------:R-:W1:Y:S01]  /*1170*/  @P1 LDC R3, c[0x0][0x44c] ;  /* 0x00011300ff031b82 */ /* 0x000e620000000800 */
[----:B--2---:R-:W-:-:S03]  /*1180*/  IADD3 R5, -R74, 0x1, RZ ;  /* 0x000000014a057810 */ /* 0x004fc60007ffe1ff */
[----:B------:R-:W-:-:S04]  /*1190*/  IMAD.U32 R193, RZ, RZ, UR4 ;  /* 0x00000004ffc17e24 */ /* 0x000fc8000f8e00ff */
[----:B------:R-:W2:Y:S01]  /*11a0*/  @P1 LDC R4, c[0x0][0x450] ;  /* 0x00011400ff041b82 */ /* 0x000ea20000000800 */
[----:B0-----:R-:W-:-:S05]  /*11b0*/  SEL R0, R0, 0x1, P0 ;  /* 0x0000000100007807 */ /* 0x001fca0000000000 */
[CC--:B---3--:R-:W-:Y:S02]  /*11c0*/  IMAD R5, R0.reuse, R7.reuse, R5 ;  /* 0x0000000700057224 */ /* 0x0c8fe400078e0205 */
[----:B------:R-:W-:Y:S02]  /*11d0*/  IMAD R16, R0, R7, RZ ;  /* 0x0000000700107224 */ /* 0x000fe400078e02ff */
[----:B-1----:R-:W-:-:S05]  /*11e0*/  @P1 IMAD.HI.U32 R3, R3, UR6, RZ ;  /* 0x0000000603031c27 */ /* 0x002fca000f8e00ff */
[----:B--2---:R-:W-:-:S05]  /*11f0*/  @P1 SHF.R.U32.HI R2, RZ, R4, R3 ;  /* 0x00000004ff021219 */ /* 0x004fca0000011603 */
[----:B------:R-:W-:-:S04]  /*1200*/  IMAD.IADD R11, R5, 0x1, R2 ;  /* 0x00000001050b7824 */ /* 0x000fc800078e0202 */
[----:B------:R-:W-:Y:S01]  /*1210*/  IMAD.IADD R2, R11, 0x1, R8 ;  /* 0x000000010b027824 */ /* 0x000fe200078e0208 */
[----:B------:R-:W-:Y:S06]  /*1220*/  @!P2 BRA `(.L_x_4542) ;  /* 0x000000000040a947 */ /* 0x000fec0003800000 */
[C---:B------:R-:W-:Y:S01]  /*1230*/  ISETP.GT.AND P0, PT, R11.reuse, RZ, PT ;  /* 0x000000ff0b00720c */ /* 0x040fe20003f04270 */
[----:B------:R-:W-:-:S12]  /*1240*/  VIADD R3, R11, 0xffffffff ;  /* 0xffffffff0b037836 */ /* 0x000fd80000000000 */
        /* <DEDUP_REMOVED lines=8> */
.L_x_4543:
[----:B------:R-:W-:-:S13]  /*12d0*/  ISETP.NE.AND P0, PT, R9, 0x1, PT ;  /* 0x000000010900780c */ /* 0x000fda0003f05270 */
[----:B------:R-:W0:Y:S02]  /*12e0*/  @P0 LDC.64 R4, c[0x0][0x9e8] ;  /* 0x00027a00ff040b82 */ /* 0x000e240000000a00 */
[----:B0-----:R-:W-:-:S05]  /*12f0*/  @P0 IMAD.HI.U32 R4, R3, R4, RZ ;  /* 0x0000000403040227 */ /* 0x001fca00078e00ff */
[----:B------:R-:W-:-:S07]  /*1300*/  @P0 SHF.R.U32.HI R3, RZ, R5, R4 ;  /* 0x00000005ff030219 */ /* 0x000fce0000011604 */
.L_x_4544:
[----:B------:R-:W-:-:S05]  /*1310*/  IMAD R3, R3, R9, R9 ;  /* 0x0000000903037224 */ /* 0x000fca00078e0209 */
[----:B------:R-:W-:-:S07]  /*1320*/  VIMNMX R2, R2, R3, PT ;  /* 0x0000000302027248 */ /* 0x000fce0003fe0100 */
.L_x_4542:
[----:B------:R-:W0:Y:S01]  /*1330*/  @P1 LDC R4, c[0x0][0x44c] ;  /* 0x00011300ff041b82 */ /* 0x000e220000000800 */
[----:B------:R-:W-:Y:S01]  /*1340*/  IMAD.U32 R3, RZ, RZ, UR39 ;  /* 0x00000027ff037e24 */ /* 0x000fe2000f8e00ff */
[----:B------:R-:W-:Y:S01]  /*1350*/  ULDC UR4, c[0x0][0x9dc] ;  /* 0x0002770000047ab9 */ /* 0x000fe20000000800 */
[-C--:B------:R-:W-:Y:S02]  /*1360*/  IMAD R74, R0, R7.reuse, -R74 ;  /* 0x00000007004a7224 */ /* 0x080fe400078e0a4a */
[----:B------:R-:W-:Y:S02]  /*1370*/  VIADD R2, R2, 0x5f ;  /* 0x0000005f02027836 */ /* 0x000fe40000000000 */
[----:B------:R-:W-:Y:S01]  /*1380*/  IMAD R0, R0, R7, 0x5f ;  /* 0x0000005f00007424 */ /* 0x000fe200078e0207 */
[----:B------:R-:W1:Y:S01]  /*1390*/  @P1 LDC R5, c[0x0][0x450] ;  /* 0x00011400ff051b82 */ /* 0x000e620000000800 */
[----:B------:R-:W-:-:S04]  /*13a0*/  IMAD.HI R2, R2, 0x2aaaaaab, RZ ;  /* 0x2aaaaaab02027827 */ /* 0x000fc800078e02ff */
[----:B------:R-:W-:-:S04]  /*13b0*/  IMAD.HI R0, R0, 0x2aaaaaab, RZ ;  /* 0x2aaaaaab00007827 */ /* 0x000fc800078e02ff */
[----:B0-----:R-:W-:-:S05]  /*13c0*/  @P1 IMAD.HI.U32 R4, R4, UR39, RZ ;  /* 0x0000002704041c27 */ /* 0x001fca000f8e00ff */
[----:B-1----:R-:W-:Y:S02]  /*13d0*/  @P1 SHF.R.U32.HI R3, RZ, R5, R4 ;  /* 0x00000005ff031219 */ /* 0x002fe40000011604 */
[----:B------:R-:W-:-:S03]  /*13e0*/  SHF.R.U32.HI R5, RZ, 0x1f, R2 ;  /* 0x0000001fff057819 */ /* 0x000fc60000011602 */
[----:B------:R-:W-:Y:S01]  /*13f0*/  IMAD.IADD R4, R74, 0x1, R3 ;  /* 0x000000014a047824 */ /* 0x000fe200078e0203 */
[----:B------:R-:W-:Y:S02]  /*1400*/  SHF.R.U32.HI R3, RZ, 0x1f, R0 ;  /* 0x0000001fff037819 */ /* 0x000fe40000011600 */
[----:B------:R-:W-:Y:S01]  /*1410*/  LEA.HI.SX32 R2, R2, R5, 0x1c ;  /* 0x0000000502027211 */ /* 0x000fe200078fe2ff */
[----:B------:R-:W-:Y:S01]  /*1420*/  VIADD R6, R4, -UR4 ;  /* 0x8000000404067c36 */ /* 0x000fe20008000000 */
[----:B------:R-:W-:-:S04]  /*1430*/  LEA.HI.SX32 R3, R0, R3, 0x1c ;  /* 0x0000000300037211 */ /* 0x000fc800078fe2ff */
[----:B------:R-:W-:Y:S02]  /*1440*/  R2UR UR4, R6 ;  /* 0x00000000060472ca */ /* 0x000fe400000e0000 */
[----:B------:R-:W-:Y:S01]  /*1450*/  VIMNMX R75, R3, R2, PT ;  /* 0x00000002034b7248 */ /* 0x000fe20003fe0100 */
[----:B------:R-:W-:-:S12]  /*1460*/  @!P2 BRA `(.L_x_4545) ;  /* 0x000000000044a947 */ /* 0x000fd80003800000 */
        /* <DEDUP_REMOVED lines=9> */
.L_x_4546:
[----:B------:R-:W-:-:S13]  /*1500*/  ISETP.NE.AND P0, PT, R9, 0x1, PT ;  /* 0x000000010900780c */ /* 0x000fda0003f05270 */
[----:B------:R-:W0:Y:S02]  /*1510*/  @P0 LDC.64 R2, c[0x0][0x9e8] ;  /* 0x00027a00ff020b82 */ /* 0x000e240000000a00 */
[----:B0-----:R-:W-:-:S05]  /*1520*/  @P0 IMAD.HI.U32 R0, R4, R2, RZ ;  /* 0x0000000204000227 */ /* 0x001fca00078e00ff */
[----:B------:R-:W-:-:S07]  /*1530*/  @P0 SHF.R.U32.HI R4, RZ, R3, R0 ;  /* 0x00000003ff040219 */ /* 0x000fce0000011600 */
.L_x_4547:
[----:B------:R-:W-:-:S05]  /*1540*/  IMAD R4, R4, R9, RZ ;  /* 0x0000000904047224 */ /* 0x000fca00078e02ff */
[----:B------:R-:W-:-:S13]  /*1550*/  R2UR UR5, R4 ;  /* 0x00000000040572ca */ /* 0x000fda00000e0000 */
[----:B------:R-:W-:-:S04]  /*1560*/  UISETP.LT.AND UP0, UPT, UR4, UR5, UPT ;  /* 0x000000050400728c */ /* 0x000fc8000bf01270 */
[----:B------:R-:W-:-:S12]  /*1570*/  USEL UR4, UR4, UR5, !UP0 ;  /* 0x0000000504047287 */ /* 0x000fd8000c000000 */
.L_x_4545:
[----:B------:R-:W-:Y:S01]  /*1580*/  UIMAD.WIDE UR4, UR4, 0x2aaaaaab, URZ ;  /* 0x2aaaaaab040478a5 */ /* 0x000fe2000f8e023f */
[----:B------:R-:W-:Y:S02]  /*1590*/  PLOP3.LUT P0, PT, PT, PT, PT, 0x80, 0x0 ;  /* 0x000000000000781c */ /* 0x000fe40003f0f070 */
[----:B------:R-:W-:Y:S02]  /*15a0*/  CS2R R2, SRZ ;  /* 0x0000000000027805 */ /* 0x000fe4000001ff00 */
[----:B------:R-:W-:Y:S01]  /*15b0*/  CS2R R118, SRZ ;  /* 0x0000000000767805 */ /* 0x000fe2000001ff00 */
[----:B------:R-:W-:Y:S01]  /*15c0*/  USHF.R.U32.HI UR4, URZ, 0x1f, UR5 ;  /* 0x0000001f3f047899 */ /* 0x000fe20008011605 */
[----:B------:R-:W-:Y:S02]  /*15d0*/  CS2R R116, SRZ ;  /* 0x0000000000747805 */ /* 0x000fe4000001ff00 */
[----:B------:R-:W-:Y:S02]  /*15e0*/  CS2R R114, SRZ ;  /* 0x0000000000727805 */ /* 0x000fe4000001ff00 */
[----:B------:R-:W-:Y:S01]  /*15f0*/  CS2R R112, SRZ ;  /* 0x0000000000707805 */ /* 0x000fe2000001ff00 */
[----:B------:R-:W-:Y:S01]  /*1600*/  ULEA.HI.SX32 UR4, UR5, UR4, 0x1c ;  /* 0x0000000405047291 */ /* 0x000fe2000f8fe23f */
        /* <DEDUP_REMOVED lines=13> */
[----:B------:R-:W-:Y:S02]  /*16e0*/  ISETP.GT.AND P1, PT, R75, UR61, PT ;  /* 0x0000003d4b007c0c */ /* 0x000fe4000bf24270 */
        /* <DEDUP_REMOVED lines=30> */
[----:B------:R-:W-:Y:S01]  /*18d0*/  CS2R R6, SRZ ;  /* 0x0000000000067805 */ /* 0x000fe2000001ff00 */
[----:B------:R-:W-:Y:S01]  /*18e0*/  IMAD.MOV.U32 R152, RZ, RZ, RZ ;  /* 0x000000ffff987224 */ /* 0x000fe200078e00ff */
[----:B------:R-:W-:Y:S01]  /*18f0*/  CS2R R4, SRZ ;  /* 0x0000000000047805 */ /* 0x000fe2000001ff00 */
[----:B------:R-:W-:Y:S02]  /*1900*/  IMAD.MOV.U32 R29, RZ, RZ, RZ ;  /* 0x000000ffff1d7224 */ /* 0x000fe400078e00ff */
[----:B------:R-:W-:-:S02]  /*1910*/  IMAD.MOV.U32 R150, RZ, RZ, RZ ;  /* 0x000000ffff967224 */ /* 0x000fc400078e00ff */
        /* <DEDUP_REMOVED lines=33> */
.L_x_4549:
        /* <DEDUP_REMOVED lines=11> */
.L_x_4750:
[----:B------:R-:W-:Y:S05]  /*1be0*/  @!P0 BRA `(.L_x_4551) ;  /* 0x0000000000048947 */ /* 0x000fea0003800000 */
[----:B------:R-:W-:Y:S01]  /*1bf0*/  BPT.TRAP 0x1 ;  /* 0x000000040000795c */ /* 0x000fe20000300000 */
.L_x_4551:
[----:B0-----:R-:W-:Y:S02]  /*1c00*/  IMAD.U32 R3, RZ, RZ, UR36 ;  /* 0x00000024ff037e24 */ /* 0x001fe4000f8e00ff */
[----:B------:R-:W-:-:S03]  /*1c10*/  IMAD.U32 R0, RZ, RZ, UR38 ;  /* 0x00000026ff007e24 */ /* 0x000fc6000f8e00ff */
[----:B------:R-:W-:Y:S02]  /*1c20*/  LEA R3, R3, UR37, 0x3 ;  /* 0x0000002503037c11 */ /* 0x000fe4000f8e18ff */
[----:B------:R-:W-:-:S04]  /*1c30*/  SHF.L.U32 R0, R0, 0x1f, RZ ;  /* 0x0000001f00007819 */ /* 0x000fc800000006ff */
[----:B------:R0:W1:Y:S01]  /*1c40*/  SYNCS.PHASECHK.TRANS64.TRYWAIT P1, [R3+URZ+0x30830], R0 ;  /* 0x03083000030075a7 */ /* 0x000062000802017f */
[----:B------:R-:W-:Y:S05]  /*1c50*/  @!P0 BRA `(.L_x_4552) ;  /* 0x0000000000048947 */ /* 0x000fea0003800000 */
[----:B------:R-:W-:Y:S01]  /*1c60*/  BPT.TRAP 0x1 ;  /* 0x000000040000795c */ /* 0x000fe20000300000 */
.L_x_4552:
[----:B------:R-:W2:Y:S01]  /*1c70*/  LDL.LU R2, [R1+0xc] ;  /* 0x00000c0001027983 */ /* 0x000ea20000300800 */
[----:B------:R-:W3:Y:S02]  /*1c80*/  S2R R4, SR_TID.X ;  /* 0x0000000000047919 */ /* 0x000ee40000002100 */
[----:B---3--:R-:W-:Y:S02]  /*1c90*/  LOP3.LUT P2, RZ, R4, 0x7f, RZ, 0xc0, !PT ;  /* 0x0000007f04ff7812 */ /* 0x008fe4000784c0ff */
[----:B--2---:R-:W-:-:S11]  /*1ca0*/  LOP3.LUT R2, R2, 0xfff7ffff, RZ, 0xc0, !PT ;  /* 0xfff7ffff02027812 */ /* 0x004fd600078ec0ff */
[----:B------:R-:W-:-:S05]  /*1cb0*/  @P2 LOP3.LUT R2, R2, 0x80000, RZ, 0xfc, !PT ;  /* 0x0008000002022812 */ /* 0x000fca00078efcff */
[----:B------:R2:W-:Y:S01]  /*1cc0*/  STL [R1+0xc], R2 ;  /* 0x00000c0201007387 */ /* 0x0005e20000100800 */
[----:B-1----:R-:W-:Y:S05]  /*1cd0*/  @P1 BRA `(.L_x_4553) ;  /* 0x0000000000081947 */ /* 0x002fea0003800000 */
[----:B------:R-:W1:Y:S02]  /*1ce0*/  SYNCS.PHASECHK.TRANS64.TRYWAIT P1, [R3+URZ+0x30830], R0 ;  /* 0x03083000030075a7 */ /* 0x000e64000802017f */
[----:B-1----:R-:W-:Y:S05]  /*1cf0*/  @!P1 BRA `(.L_x_4554) ;  /* 0x0000013400389947 */ /* 0x002fea0003800000 */
.L_x_4553:
        /* <DEDUP_REMOVED lines=10> */
[----:B------:R-:W3:Y:S01]  /*1da0*/  S2R R5, SR_TID.X ;  /* 0x0000000000057919 */ /* 0x000ee20000002100 */
[----:B------:R-:W-:Y:S01]  /*1db0*/  UMOV UR17, 0x40000040 ;  /* 0x4000004000117882 */ /* 0x000fe20000000000 */
[----:B------:R-:W-:Y:S01]  /*1dc0*/  UMOV UR19, 0x40000040 ;  /* 0x4000004000137882 */ /* 0x000fe20000000000 */
[----:B------:R-:W-:Y:S01]  /*1dd0*/  ULOP3.LUT UR60, UR4, 0x10000, URZ, 0xfc, !UPT ;  /* 0x00010000043c7892 */ /* 0x000fe2000f8efc3f */
[----:B01----:R-:W-:Y:S01]  /*1de0*/  VIADD R0, R18, UR39 ;  /* 0x0000002712007c36 */ /* 0x003fe20008000000 */
[----:B------:R-:W-:Y:S01]  /*1df0*/  ULOP3.LUT UR4, UR40, 0x10000, URZ, 0xfc, !UPT ;  /* 0x0001000028047892 */ /* 0x000fe2000f8efc3f */
[----:B------:R-:W0:Y:S01]  /*1e00*/  LDC R11, c[0x0][0x288] ;  /* 0x0000a200ff0b7b82 */ /* 0x000e220000000800 */
[----:B------:R-:W-:Y:S01]  /*1e10*/  UIMAD UR5, UR36, 0x900, UR60 ;  /* 0x00000900240578a4 */ /* 0x000fe2000f8e023c */
[----:B--2---:R-:W-:Y:S01]  /*1e20*/  IMAD.MOV.U32 R2, RZ, RZ, R0 ;  /* 0x000000ffff027224 */ /* 0x004fe200078e0000 */
[----:B------:R-:W-:-:S02]  /*1e30*/  UIADD3 UR12, UR4, 0x4, URZ ;  /* 0x00000004040c7890 */ /* 0x000fc4000fffe03f */
[----:B------:R-:W-:Y:S01]  /*1e40*/  UIADD3 UR14, UR5, 0x4, URZ ;  /* 0x00000004050e7890 */ /* 0x000fe2000fffe03f */
[----:B------:R-:W-:Y:S02]  /*1e50*/  UMOV UR8, UR4 ;  /* 0x0000000400087c82 */ /* 0x000fe40008000000 */
[----:B------:R-:W-:Y:S01]  /*1e60*/  UMOV UR10, UR5 ;  /* 0x00000005000a7c82 */ /* 0x000fe20008000000 */
[----:B------:R-:W-:Y:S01]  /*1e70*/  IMAD.U32 R6, RZ, RZ, UR8 ;  /* 0x00000008ff067e24 */ /* 0x000fe2000f8e00ff */
[----:B------:R-:W-:Y:S01]  /*1e80*/  HGMMA.64x96x16.F32.BF16 R24, gdesc[UR8], RZ, !UPT, gsb0 ;  /* 0x01600000081879f0 */ /* 0x000fe2000c0018ff */
[----:B------:R-:W-:Y:S02]  /*1e90*/  UIADD3 UR8, UR4, 0x2, URZ ;  /* 0x0000000204087890 */ /* 0x000fe4000fffe03f */
[----:B------:R-:W-:Y:S01]  /*1ea0*/  UIADD3 UR10, UR5, 0x2, URZ ;  /* 0x00000002050a7890 */ /* 0x000fe2000fffe03f */
[----:B------:R-:W-:Y:S01]  /*1eb0*/  UMOV UR9, 0x40000040 ;  /* 0x4000004000097882 */ /* 0x000fe20000000000 */
[----:B------:R-:W-:Y:S01]  /*1ec0*/  UMOV UR11, 0x40000040 ;  /* 0x40000040000b7882 */ /* 0x000fe20000000000 */
[----:B------:R-:W-:-:S02]  /*1ed0*/  UIADD3 UR16, UR4, 0x6, URZ ;  /* 0x0000000604107890 */ /* 0x000fc4000fffe03f */
[----:B------:R-:W-:Y:S02]  /*1ee0*/  UIADD3 UR18, UR5, 0x6, URZ ;  /* 0x0000000605127890 */ /* 0x000fe4000fffe03f */
[----:B------:R-:W-:Y:S02]  /*1ef0*/  UIADD3 UR20, UR4, 0x400, URZ ;  /* 0x0000040004147890 */ /* 0x000fe4000fffe03f */
[----:B------:R-:W-:Y:S01]  /*1f00*/  UIADD3 UR22, UR5, 0x300, URZ ;  /* 0x0000030005167890 */ /* 0x000fe2000fffe03f */
[----:B------:R-:W-:Y:S01]  /*1f10*/  UMOV UR21, 0x40000040 ;  /* 0x4000004000157882 */ /* 0x000fe20000000000 */
[----:B------:R-:W-:Y:S01]  /*1f20*/  UMOV UR23, 0x40000040 ;  /* 0x4000004000177882 */ /* 0x000fe20000000000 */
[----:B------:R-:W-:Y:S01]  /*1f30*/  UIADD3 UR24, UR4, 0x402, URZ ;  /* 0x0000040204187890 */ /* 0x000fe2000fffe03f */
[----:B---3--:R-:W-:Y:S01]  /*1f40*/  LOP3.LUT P3, RZ, R5, 0x7f, RZ, 0xc0, !PT ;  /* 0x0000007f05ff7812 */ /* 0x008fe2000786c0ff */
        /* <DEDUP_REMOVED lines=27> */
[----:B------:R-:W-:Y:S01]  /*2100*/  ULDC UR4, c[0x0][0x448] ;  /* 0x0001120000047ab9 */ /* 0x000fe20000000800 */
[----:B------:R-:W-:Y:S01]  /*2110*/  ULDC UR6, c[0x0][0x9dc] ;  /* 0x0002770000067ab9 */ /* 0x000fe20000000800 */
[----:B------:R-:W-:-:S02]  /*2120*/  UISETP.NE.AND UP0, UPT, UR4, 0x1, UPT ;  /* 0x000000010400788c */ /* 0x000fc4000bf05270 */
[----:B------:R-:W-:-:S04]  /*2130*/  ULOP3.LUT UR7, URZ, UR6, URZ, 0x33, !UPT ;  /* 0x000000063f077292 */ /* 0x000fc8000f8e333f */
[----:B------:R-:W-:Y:S02]  /*2140*/  PLOP3.LUT P1, PT, PT, PT, UP0, 0x80, 0x0 ;  /* 0x000000000000781c */ /* 0x000fe40003f2f008 */
[----:B------:R-:W-:-:S03]  /*2150*/  PLOP3.LUT P2, PT, PT, PT, UP0, 0x80, 0x0 ;  /* 0x000000000000781c */ /* 0x000fc60003f4f008 */
[----:B------:R-:W-:-:S08]  /*2160*/  @UP0 ULDC UR4, c[0x0][0x44c] ;  /* 0x0001130000040ab9 */ /* 0x000fd00000000800 */
[----:B------:R-:W-:Y:S01]  /*2170*/  @P1 IMAD.HI.U32 R4, R0, UR4, RZ ;  /* 0x0000000400041c27 */ /* 0x000fe2000f8e00ff */
[----:B------:R-:W-:-:S03]  /*2180*/  @UP0 ULDC UR4, c[0x0][0x450] ;  /* 0x0001140000040ab9 */ /* 0x000fc60000000800 */
[----:B------:R-:W-:Y:S01]  /*2190*/  @!P3 VIADD R0, R3, 0x30840 ;  /* 0x000308400300b836 */ /* 0x000fe20000000000 */
[----:B------:R-:W-:Y:S01]  /*21a0*/  @P2 SHF.R.U32.HI R2, RZ, UR4, R4 ;  /* 0x00000004ff022c19 */ /* 0x000fe20008011604 */
[----:B------:R-:W-:Y:S01]  /*21b0*/  IMAD.MOV.U32 R4, RZ, RZ, -0x60 ;  /* 0xffffffa0ff047424 */ /* 0x000fe200078e00ff */
[----:B------:R-:W-:Y:S02]  /*21c0*/  ULDC.64 UR4, c[0x0][0x9e0] ;  /* 0x0002780000047ab9 */ /* 0x000fe40000000a00 */
[----:B------:R-:W-:Y:S01]  /*21d0*/  UISETP.GE.AND UP1, UPT, UR5, 0x1, UPT ;  /* 0x000000010500788c */ /* 0x000fe2000bf26270 */
[----:B------:R-:W1:Y:S01]  /*21e0*/  SHFL.IDX PT, R12, R2, RZ, 0x1c1f ;  /* 0x001c1fff020c7589 */ /* 0x000e6200000e0000 */
[----:B------:R-:W-:Y:S01]  /*21f0*/  IMAD R4, R75, R4, 0x61 ;  /* 0x000000614b047424 */ /* 0x000fe200078e0204 */
[----:B------:R-:W-:-:S03]  /*2200*/  @!P3 PRMT R0, RZ, 0x654, R0 ;  /* 0x00000654ff00b816 */ /* 0x000fc60000000000 */
[----:B------:R-:W-:Y:S01]  /*2210*/  IMAD R3, R17, -0x2, R4 ;  /* 0xfffffffe11037824 */ /* 0x000fe200078e0204 */
[----:B------:R-:W-:Y:S01]  /*2220*/  PLOP3.LUT P1, PT, PT, PT, UP1, 0x40, 0x0 ;  /* 0x000000000000781c */ /* 0x000fe20003f2e818 */
[----:B------:R-:W-:Y:S02]  /*2230*/  VIADD R10, R4, 0xffffffff ;  /* 0xffffffff040a7836 */ /* 0x000fe40000000000 */
[C---:B------:R-:W-:Y:S01]  /*2240*/  VIADD R15, R3.reuse, 0xffffffff ;  /* 0xffffffff030f7836 */ /* 0x040fe20000000000 */
[----:B0-----:R-:W-:Y:S01]  /*2250*/  IADD3 R5, R3, -R11, R16 ;  /* 0x8000000b03057210 */ /* 0x001fe20007ffe010 */
[----:B------:R-:W-:Y:S02]  /*2260*/  WARPGROUP.DEPBAR.LE gsb0, 0x0 ;  /* 0x00008000000079c5 */ /* 0x000fe40000010000 */
[----:B------:R-:W-:Y:S02]  /*2270*/  WARPGROUP.ARRIVE ;  /* 0x00000000000079c5 */ /* 0x000fe40000000000 */
[----:B------:R-:W-:-:S02]  /*2280*/  VIADD R13, R5, UR4 ;  /* 0x00000004050d7c36 */ /* 0x000fc40008000000 */
[----:B------:R-:W-:Y:S02]  /*2290*/  VIADD R5, R5, UR7 ;  /* 0x0000000705057c36 */ /* 0x000fe40008000000 */
[----:B------:R-:W-:Y:S02]  /*22a0*/  HGMMA.64x96x16.F32.BF16 R24, gdesc[UR8], R24, gsb0 ;  /* 0x01600000081879f0 */ /* 0x000fe40008001818 */
[----:B-1----:R-:W-:Y:S01]  /*22b0*/  IMAD.IADD R3, R5, 0x1, R12 ;  /* 0x0000000105037824 */ /* 0x002fe200078e020c */
[----:B------:R-:W-:Y:S02]  /*22c0*/  WARPGROUP.DEPBAR.LE gsb0, 0x0 ;  /* 0x00008000000079c5 */ /* 0x000fe40000010000 */
[----:B------:R-:W-:-:S06]  /*22d0*/  WARPGROUP.ARRIVE ;  /* 0x00000000000079c5 */ /* 0x000fcc0000000000 */
[----:B------:R-:W-:Y:S03]  /*22e0*/  HGMMA.64x96x16.F32.BF16 R24, gdesc[UR12], R24, gsb0 ;  /* 0x016000000c1879f0 */ /* 0x000fe60008001818 */
        /* <DEDUP_REMOVED lines=28> */
[----:B------:R0:W-:Y:S02]  /*24b0*/  @!P3 SYNCS.ARRIVE.TRANS64.RED.A1T0 RZ, [R0+URZ], RZ ;  /* 0x000000ff00ffb9a7 */ /* 0x0001e4000810043f */
[----:B0-----:R-:W-:-:S04]  /*24c0*/  IMAD R0, R75, -0x60, R16 ;  /* 0xffffffa04b007824 */ /* 0x001fc800078e0210 */
[----:B------:R-:W-:-:S04]  /*24d0*/  VIADD R0, R0, 0x60 ;  /* 0x0000006000007836 */ /* 0x000fc80000000000 */
[----:B------:R-:W-:-:S05]  /*24e0*/  IMAD R8, R17, -0x2, R0 ;  /* 0xfffffffe11087824 */ /* 0x000fca00078e0200 */
[----:B------:R-:W-:Y:S01]  /*24f0*/  VIADDMNMX R0, R12, R13, R8, PT ;  /* 0x0000000d0c007246 */ /* 0x000fe20003800108 */
[----:B------:R-:W-:Y:S06]  /*2500*/  @P1 BRA `(.L_x_4555) ;  /* 0x0000000000541947 */ /* 0x000fec0003800000 */
[----:B------:R-:W-:Y:S01]  /*2510*/  IADD3 R4, R16, -R11, R12 ;  /* 0x8000000b10047210 */ /* 0x000fe20007ffe00c */
[----:B------:R-:W-:Y:S03]  /*2520*/  BSSY B0, `(.L_x_4556) ;  /* 0x0000010000007945 */ /* 0x000fe60003800000 */
        /* <DEDUP_REMOVED lines=10> */
.L_x_4557:
[----:B------:R-:W-:-:S06]  /*25d0*/  UISETP.NE.AND UP2, UPT, UR5, 0x1, UPT ;  /* 0x000000010500788c */ /* 0x000fcc000bf45270 */
[----:B------:R-:W-:-:S05]  /*25e0*/  PLOP3.LUT P1, PT, PT, PT, UP2, 0x80, 0x0 ;  /* 0x000000000000781c */ /* 0x000fca0003f2f028 */
[----:B------:R-:W-:-:S08]  /*25f0*/  @UP2 ULDC.64 UR10, c[0x0][0x9e8] ;  /* 0x00027a00000a2ab9 */ /* 0x000fd00000000a00 */
[----:B------:R-:W-:-:S05]  /*2600*/  @P1 IMAD.HI.U32 R9, R4, UR10, RZ ;  /* 0x0000000a04091c27 */ /* 0x000fca000f8e00ff */
[----:B------:R-:W-:-:S07]  /*2610*/  @P1 SHF.R.U32.HI R4, RZ, UR11, R9 ;  /* 0x0000000bff041c19 */ /* 0x000fce0008011609 */
.L_x_4558:
[----:B------:R-:W-:Y:S05]  /*2620*/  BSYNC B0 ;  /* 0x0000000000007941 */ /* 0x000fea0003800000 */
.L_x_4556:
[----:B------:R-:W-:-:S05]  /*2630*/  IMAD R4, R4, UR5, R15 ;  /* 0x0000000504047c24 */ /* 0x000fca000f8e020f */
[----:B------:R-:W-:Y:S02]  /*2640*/  VIMNMX R3, R3, R4, !PT ;  /* 0x0000000403037248 */ /* 0x000fe40007fe0100 */
[----:B------:R-:W-:-:S07]  /*2650*/  VIADDMNMX R0, R4, UR5, R0, PT ;  /* 0x0000000504007c46 */ /* 0x000fce000b800100 */
.L_x_4555:
[C---:B------:R-:W-:Y:S02]  /*2660*/  ISETP.GE.AND P1, PT, R10.reuse, 0x2, PT ;  /* 0x000000020a00780c */ /* 0x040fe40003f26270 */
        /* <DEDUP_REMOVED lines=95> */
[----:B------:R-:W-:Y:S02]  /*2c60*/  P2R R21, PR, RZ, 0x20 ;  /* 0x00000020ff157803 */ /* 0x000fe40000000000 */
[----:B------:R-:W-:Y:S02]  /*2c70*/  FSEL R64, R64, -INF , !P3 ;  /* 0xff80000040407808 */ /* 0x000fe40005800000 */
[C---:B------:R-:W-:Y:S02]  /*2c80*/  ISETP.GE.AND P3, PT, R10.reuse, 0x52, PT ;  /* 0x000000520a00780c */ /* 0x040fe40003f66270 */
[----:B------:R-:W-:Y:S02]  /*2c90*/  ISETP.GE.AND P6, PT, R10, 0x1, PT ;  /* 0x000000010a00780c */ /* 0x000fe40003fc6270 */
[----:B------:R-:W-:-:S04]  /*2ca0*/  ISETP.GT.AND P4, PT, R3, 0x51, !P3 ;  /* 0x000000510300780c */ /* 0x000fc80005f84270 */
[----:B------:R-:W-:-:S04]  /*2cb0*/  ISETP.LT.OR P4, PT, R0, 0x52, P4 ;  /* 0x000000520000780c */ /* 0x000fc80002781670 */
[----:B------:R-:W-:Y:S02]  /*2cc0*/  FSEL R90, R65, -INF , !P4 ;  /* 0xff800000415a7808 */ /* 0x000fe40006000000 */
[----:B------:R-:W-:-:S04]  /*2cd0*/  ISETP.GE.AND P4, PT, R10, 0x59, PT ;  /* 0x000000590a00780c */ /* 0x000fc80003f86270 */
[----:B------:R-:W-:-:S04]  /*2ce0*/  ISETP.GT.AND P5, PT, R3, 0x58, !P4 ;  /* 0x000000580300780c */ /* 0x000fc800067a4270 */
[----:B------:R-:W-:-:S04]  /*2cf0*/  ISETP.LT.OR P5, PT, R0, 0x59, P5 ;  /* 0x000000590000780c */ /* 0x000fc80002fa1670 */
[----:B------:R-:W-:Y:S02]  /*2d00*/  FSEL R9, R68, -INF , !P5 ;  /* 0xff80000044097808 */ /* 0x000fe40006800000 */
        /* <DEDUP_REMOVED lines=9> */
[----:B------:R-:W-:Y:S02]  /*2da0*/  PLOP3.LUT P5, PT, PT, PT, UP1, 0x40, 0x0 ;  /* 0x000000000000781c */ /* 0x000fe40003fae818 */
[----:B0-----:R-:W-:Y:S01]  /*2db0*/  VIADDMNMX R4, R0, R13, R8, PT ;  /* 0x0000000d00047246 */ /* 0x001fe20003800108 */
[----:B------:R-:W-:-:S10]  /*2dc0*/  IMAD.IADD R8, R5, 0x1, R0 ;  /* 0x0000000105087824 */ /* 0x000fd400078e0200 */
[----:B------:R-:W-:Y:S05]  /*2dd0*/  @P5 BRA `(.L_x_4559) ;  /* 0x00000000005c5947 */ /* 0x000fea0003800000 */
        /* <DEDUP_REMOVED lines=13> */
.L_x_4561:
[----:B------:R-:W-:-:S06]  /*2eb0*/  UISETP.NE.AND UP2, UPT, UR5, 0x1, UPT ;  /* 0x000000010500788c */ /* 0x000fcc000bf45270 */
[----:B------:R-:W-:-:S05]  /*2ec0*/  PLOP3.LUT P5, PT, PT, PT, UP2, 0x80, 0x0 ;  /* 0x000000000000781c */ /* 0x000fca0003faf028 */
[----:B------:R-:W-:-:S08]  /*2ed0*/  @UP2 ULDC.64 UR10, c[0x0][0x9e8] ;  /* 0x00027a00000a2ab9 */ /* 0x000fd00000000a00 */
[----:B------:R-:W-:Y:S01]  /*2ee0*/  @P5 IMAD.HI.U32 R2, R0, UR10, RZ ;  /* 0x0000000a00025c27 */ /* 0x000fe2000f8e00ff */
[----:B------:R-:W-:-:S13]  /*2ef0*/  PLOP3.LUT P5, PT, PT, PT, UP2, 0x80, 0x0 ;  /* 0x000000000000781c */ /* 0x000fda0003faf028 */
[----:B------:R-:W-:-:S07]  /*2f00*/  @P5 SHF.R.U32.HI R0, RZ, UR11, R2 ;  /* 0x0000000bff005c19 */ /* 0x000fce0008011602 */
.L_x_4562:
[----:B------:R-:W-:Y:S05]  /*2f10*/  BSYNC B0 ;  /* 0x0000000000007941 */ /* 0x000fea0003800000 */
.L_x_4560:
[----:B------:R-:W-:-:S05]  /*2f20*/  IMAD R3, R0, UR5, R15 ;  /* 0x0000000500037c24 */ /* 0x000fca000f8e020f */
[----:B------:R-:W-:Y:S02]  /*2f30*/  VIMNMX R8, R8, R3, !PT ;  /* 0x0000000308087248 */ /* 0x000fe40007fe0100 */
[----:B------:R-:W-:-:S07]  /*2f40*/  VIADDMNMX R4, R3, UR5, R4, PT ;  /* 0x0000000503047c46 */ /* 0x000fce000b800104 */
.L_x_4559:
[C---:B------:R-:W-:Y:S01]  /*2f50*/  ISETP.GT.AND P1, PT, R8.reuse, 0x1, !P1 ;  /* 0x000000010800780c */ /* 0x040fe20004f24270 */
[----:B------:R-:W-:Y:S01]  /*2f60*/  ULDC UR7, c[0x0][0x988] ;  /* 0x0002620000077ab9 */ /* 0x000fe20000000800 */
[----:B------:R-:W-:Y:S01]  /*2f70*/  ISETP.GT.AND P2, PT, R8, 0x8, !P2 ;  /* 0x000000080800780c */ /* 0x000fe20005744270 */
[----:B------:R-:W-:Y:S01]  /*2f80*/  @UP0 ULDC UR10, c[0x0][0x44c] ;  /* 0x00011300000a0ab9 */ /* 0x000fe20000000800 */
[----:B------:R-:W-:Y:S01]  /*2f90*/  ISETP.LT.OR P1, PT, R4, 0x2, P1 ;  /* 0x000000020400780c */ /* 0x000fe20000f21670 */
[----:B------:R-:W-:Y:S01]  /*2fa0*/  UIMAD.WIDE.U32 UR10, UR39, UR10, URZ ;  /* 0x0000000a270a72a5 */ /* 0x000fe2000f8e003f */
[----:B------:R-:W-:Y:S01]  /*2fb0*/  FMNMX.FTZ R0, R24, R14, !PT ;  /* 0x0000000e18007209 */ /* 0x000fe20007810000 */
[----:B------:R-:W-:Y:S01]  /*2fc0*/  @UP0 ULDC UR15, c[0x0][0x450] ;  /* 0x00011400000f0ab9 */ /* 0x000fe20000000800 */
[----:B------:R-:W-:Y:S02]  /*2fd0*/  FSEL R27, R27, -INF , !P1 ;  /* 0xff8000001b1b7808 */ /* 0x000fe40004800000 */
[----:B------:R-:W-:-:S02]  /*2fe0*/  ISETP.NE.AND P1, PT, R12, RZ, PT ;  /* 0x000000ff0c00720c */ /* 0x000fc40003f25270 */
[----:B------:R-:W-:Y:S02]  /*2ff0*/  ISETP.LT.OR P2, PT, R4, 0x9, P2 ;  /* 0x000000090400780c */ /* 0x000fe40001741670 */
[----:B------:R-:W-:Y:S02]  /*3000*/  ISETP.GT.AND P1, PT, R8, 0x9, !P1 ;  /* 0x000000090800780c */ /* 0x000fe40004f24270 */
[----:B------:R-:W-:Y:S02]  /*3010*/  FMNMX.FTZ R0, R28, R0, !PT ;  /* 0x000000001c007209 */ /* 0x000fe40007810000 */
[----:B------:R-:W-:Y:S02]  /*3020*/  ISETP.LT.OR P1, PT, R4, 0xa, P1 ;  /* 0x0000000a0400780c */ /* 0x000fe40000f21670 */
[----:B------:R-:W-:Y:S02]  /*3030*/  FSEL R15, R30, -INF , !P2 ;  /* 0xff8000001e0f7808 */ /* 0x000fe40005000000 */
[----:B------:R-:W-:-:S02]  /*3040*/  FSEL R31, R31, -INF , !P1 ;  /* 0xff8000001f1f7808 */ /* 0x000fc40004800000 */
[----:B------:R-:W-:Y:S02]  /*3050*/  ISETP.NE.AND P1, PT, R21, RZ, PT ;  /* 0x000000ff1500720c */ /* 0x000fe40003f25270 */
[----:B------:R-:W-:Y:S02]  /*3060*/  ISETP.NE.AND P2, PT, R25, RZ, PT ;  /* 0x000000ff1900720c */ /* 0x000fe40003f45270 */
[----:B------:R-:W-:Y:S02]  /*3070*/  ISETP.GT.AND P1, PT, R8, 0x10, !P1 ;  /* 0x000000100800780c */ /* 0x000fe40004f24270 */
[----:B------:R-:W-:Y:S02]  /*3080*/  FMNMX.FTZ R0, R20, R0, !PT ;  /* 0x0000000014007209 */ /* 0x000fe40007810000 */
[----:B------:R-:W-:Y:S02]  /*3090*/  ISETP.LT.OR P1, PT, R4, 0x11, P1 ;  /* 0x000000110400780c */ /* 0x000fe40000f21670 */
[----:B------:R-:W-:-:S02]  /*30a0*/  FMNMX.FTZ R0, R32, R0, !PT ;  /* 0x0000000020007209 */ /* 0x000fc40007810000 */
[----:B------:R-:W-:Y:S02]  /*30b0*/  FSEL R21, R34, -INF , !P1 ;  /* 0xff80000022157808 */ /* 0x000fe40004800000 */
[----:B------:R-:W-:Y:S02]  /*30c0*/  ISETP.GT.AND P1, PT, R8, 0x11, !P2 ;  /* 0x000000110800780c */ /* 0x000fe40005724270 */
[----:B------:R-:W-:Y:S02]  /*30d0*/  ISETP.NE.AND P5, PT, R29, RZ, PT ;  /* 0x000000ff1d00720c */ /* 0x000fe40003fa5270 */
[----:B------:R-:W-:Y:S02]  /*30e0*/  ISETP.LT.OR P1, PT, R4, 0x12, P1 ;  /* 0x000000120400780c */ /* 0x000fe40000f21670 */
[----:B------:R-:W-:Y:S02]  /*30f0*/  FMNMX.FTZ R0, R72, R0, !PT ;  /* 0x0000000048007209 */ /* 0x000fe40007810000 */
[----:B------:R-:W-:-:S02]  /*3100*/  FSEL R35, R35, -INF , !P1 ;  /* 0xff80000023237808 */ /* 0x000fc40004800000 */
[----:B------:R-:W-:Y:S02]  /*3110*/  ISETP.GT.AND P1, PT, R8, 0x18, !P5 ;  /* 0x000000180800780c */ /* 0x000fe40006f24270 */
[----:B------:R-:W-:Y:S02]  /*3120*/  FMNMX.FTZ R0, R36, R0, !PT ;  /* 0x0000000024007209 */ /* 0x000fe40007810000 */
[----:B------:R-:W-:Y:S02]  /*3130*/  ISETP.LT.OR P1, PT, R4, 0x19, P1 ;  /* 0x000000190400780c */ /* 0x000fe40000f21670 */
[----:B------:R-:W-:Y:S02]  /*3140*/  FMNMX.FTZ R0, R76, R0, !PT ;  /* 0x000000004c007209 */ /* 0x000fe40007810000 */
[----:B------:R-:W-:Y:S02]  /*3150*/  FSEL R25, R38, -INF , !P1 ;  /* 0xff80000026197808 */ /* 0x000fe40004800000 */
[----:B------:R-:W-:-:S02]  /*3160*/  FMNMX.FTZ R0, R40, R0, !PT ;  /* 0x0000000028007209 */ /* 0x000fc40007810000 */
        /* <DEDUP_REMOVED lines=12> */
[----:B------:R-:W-:Y:S02]  /*3230*/  FMNMX.FTZ R0, R52, R0, !PT ;  /* 0x0000000034007209 */ /* 0x000fe40007810000 */
[----:B------:R-:W-:Y:S02]  /*3240*/  FSEL R29, R42, -INF , !P1 ;  /* 0xff8000002a1d7808 */ /* 0x000fe40004800000 */
[----:B------:R-:W-:Y:S02]  /*3250*/  ISETP.NE.AND P1, PT, R73, RZ, PT ;  /* 0x000000ff4900720c */ /* 0x000fe40003f25270 */
[----:B------:R-:W-:Y:S02]  /*3260*/  FMNMX.FTZ R0, R84, R0, !PT ;  /* 0x0000000054007209 */ /* 0x000fe40007810000 */
[----:B------:R-:W-:Y:S02]  /*3270*/  ISETP.GT.AND P1, PT, R8, 0x21, !P1 ;  /* 0x000000210800780c */ /* 0x000fe40004f24270 */
[----:B------:R-:W-:-:S02]  /*3280*/  FMNMX.FTZ R0, R56, R0, !PT ;  /* 0x0000000038007209 */ /* 0x000fc40007810000 */
[----:B------:R-:W-:Y:S02]  /*3290*/  ISETP.LT.OR P1, PT, R4, 0x22, P1 ;  /* 0x000000220400780c */ /* 0x000fe40000f21670 */
        /* <DEDUP_REMOVED lines=9> */
[----:B------:R-:W-:Y:S02]  /*3330*/  FMNMX.FTZ R0, R90, R0, !PT ;  /* 0x000000005a007209 */ /* 0x000fe40007810000 */
[----:B------:R-:W-:-:S02]  /*3340*/  ISETP.NE.AND P1, PT, R77, RZ, PT ;  /* 0x000000ff4d00720c */ /* 0x000fc40003f25270 */
[----:B------:R-:W-:Y:S02]  /*3350*/  FMNMX.FTZ R0, R9, R0, !PT ;  /* 0x0000000009007209 */ /* 0x000fe40007810000 */
[----:B------:R-:W-:Y:S02]  /*3360*/  ISETP.GT.AND P1, PT, R8, 0x29, !P1 ;  /* 0x000000290800780c */ /* 0x000fe40004f24270 */
[----:B------:R-:W-:Y:S01]  /*3370*/  FMNMX.FTZ R2, R68, R0, !PT ;  /* 0x0000000044027209 */ /* 0x000fe20007810000 */
[----:B------:R-:W-:Y:S01]  /*3380*/  IMAD.U32 R0, RZ, RZ, UR7 ;  /* 0x00000007ff007e24 */ /* 0x000fe2000f8e00ff */
[----:B------:R-:W-:Y:S01]  /*3390*/  ISETP.LT.OR P1, PT, R4, 0x2a, P1 ;  /* 0x0000002a0400780c */ /* 0x000fe20000f21670 */
[----:B------:R-:W-:Y:S01]  /*33a0*/  UMOV UR7, UR39 ;  /* 0x0000002700077c82 */ /* 0x000fe20008000000 */
[----:B------:R-:W-:Y:S01]  /*33b0*/  ISETP.GT.AND P6, PT, R8, RZ, !P6 ;  /* 0x000000ff0800720c */ /* 0x000fe200077c4270 */
[----:B------:R-:W0:Y:S01]  /*33c0*/  SHFL.BFLY PT, R5, R2, 0x2, 0x1f ;  /* 0x0c401f0002057f89 */ /* 0x000e2200000e0000 */
[----:B------:R-:W-:Y:S01]  /*33d0*/  FSEL R47, R47, -INF , !P1 ;  /* 0xff8000002f2f7808 */ /* 0x000fe20004800000 */
[----:B------:R-:W-:Y:S01]  /*33e0*/  @UP0 USHF.R.U32.HI UR7, URZ, UR15, UR11 ;  /* 0x0000000f3f070299 */ /* 0x000fe2000801160b */
[----:B------:R-:W-:-:S02]  /*33f0*/  ISETP.NE.AND P1, PT, R45, RZ, PT ;  /* 0x000000ff2d00720c */ /* 0x000fc40003f25270 */
[----:B------:R-:W-:Y:S02]  /*3400*/  ISETP.LT.OR P6, PT, R4, 0x1, P6 ;  /* 0x000000010400780c */ /* 0x000fe400037c1670 */
[----:B------:R-:W-:Y:S02]  /*3410*/  ISETP.GT.AND P1, PT, R8, 0x30, !P1 ;  /* 0x000000300800780c */ /* 0x000fe40004f24270 */
[----:B------:R-:W-:Y:S02]  /*3420*/  FSEL R13, R26, -INF , !P6 ;  /* 0xff8000001a0d7808 */ /* 0x000fe40007000000 */
[----:B------:R-:W-:Y:S02]  /*3430*/  ISETP.LT.OR P1, PT, R4, 0x31, P1 ;  /* 0x000000310400780c */ /* 0x000fe40000f21670 */
[----:B------:R-:W-:Y:S02]  /*3440*/  ISETP.NE.AND P2, PT, R53, RZ, PT ;  /* 0x000000ff3500720c */ /* 0x000fe40003f45270 */
[----:B------:R-:W-:-:S02]  /*3450*/  FSEL R37, R50, -INF , !P1 ;  /* 0xff80000032257808 */ /* 0x000fc40004800000 */
[----:B------:R-:W-:Y:S02]  /*3460*/  ISETP.NE.AND P1, PT, R79, RZ, PT ;  /* 0x000000ff4f00720c */ /* 0x000fe40003f25270 */
[----:B------:R-:W-:Y:S02]  /*3470*/  ISETP.NE.AND P5, PT, R83, RZ, PT ;  /* 0x000000ff5300720c */ /* 0x000fe40003fa5270 */
[----:B------:R-:W-:Y:S02]  /*3480*/  ISETP.GT.AND P1, PT, R8, 0x31, !P1 ;  /* 0x000000310800780c */ /* 0x000fe40004f24270 */
[----:B------:R-:W-:Y:S02]  /*3490*/  ISETP.NE.AND P6, PT, R85, RZ, PT ;  /* 0x000000ff5500720c */ /* 0x000fe40003fc5270 */
[----:B------:R-:W-:Y:S02]  /*34a0*/  ISETP.LT.OR P1, PT, R4, 0x32, P1 ;  /* 0x000000320400780c */ /* 0x000fe40000f21670 */
[----:B0-----:R-:W-:-:S02]  /*34b0*/  FMNMX.FTZ R10, R2, R5, !PT ;  /* 0x00000005020a7209 */ /* 0x001fc40007810000 */
[----:B------:R-:W-:Y:S02]  /*34c0*/  FMNMX.FTZ R2, R13, R27, !PT ;  /* 0x0000001b0d027209 */ /* 0x000fe40007810000 */
[----:B------:R-:W-:Y:S01]  /*34d0*/  FSEL R51, R51, -INF , !P1 ;  /* 0xff80000033337808 */ /* 0x000fe20004800000 */
[----:B------:R-:W0:Y:S01]  /*34e0*/  SHFL.BFLY PT, R5, R10, 0x1, 0x1f ;  /* 0x0c201f000a057f89 */ /* 0x000e2200000e0000 */
        /* <DEDUP_REMOVED lines=14> */
[----:B------:R-:W-:Y:S02]  /*35d0*/  ISETP.GT.AND P1, PT, R8, 0x40, !P2 ;  /* 0x000000400800780c */ /* 0x000fe40005724270 */
[----:B------:R-:W-:-:S02]  /*35e0*/  FMNMX.FTZ R2, R29, R2, !PT ;  /* 0x000000021d027209 */ /* 0x000fc40007810000 */
[----:B------:R-:W-:Y:S02]  /*35f0*/  ISETP.LT.OR P1, PT, R4, 0x41, P1 ;  /* 0x000000410400780c */ /* 0x000fe40000f21670 */
[----:B------:R-:W-:Y:S02]  /*3600*/  FMNMX.FTZ R2, R43, R2, !PT ;  /* 0x000000022b027209 */ /* 0x000fe40007810000 */
[----:B------:R-:W-:Y:S02]  /*3610*/  FSEL R3, R58, -INF , !P1 ;  /* 0xff8000003a037808 */ /* 0x000fe40004800000 */
[----:B------:R-:W-:Y:S02]  /*3620*/  FMNMX.FTZ R2, R33, R2, !PT ;  /* 0x0000000221027209 */ /* 0x000fe40007810000 */
[----:B------:R-:W-:Y:S02]  /*3630*/  ISETP.GT.AND P1, PT, R8, 0x41, !P5 ;  /* 0x000000410800780c */ /* 0x000fe40006f24270 */
[----:B0-----:R-:W-:-:S02]  /*3640*/  FMNMX.FTZ R5, R10, R5, !PT ;  /* 0x000000050a057209 */ /* 0x001fc40007810000 */
[----:B------:R-:W-:Y:S02]  /*3650*/  FMNMX.FTZ R2, R47, R2, !PT ;  /* 0x000000022f027209 */ /* 0x000fe40007810000 */
[----:B------:R-:W-:Y:S01]  /*3660*/  ISETP.LT.OR P1, PT, R4, 0x42, P1 ;  /* 0x000000420400780c */ /* 0x000fe20000f21670 */
[----:B------:R-:W-:Y:S01]  /*3670*/  FMUL.FTZ R12, R5, R0 ;  /* 0x00000000050c7220 */ /* 0x000fe20000410000 */
[----:B------:R-:W-:Y:S02]  /*3680*/  FMNMX.FTZ R2, R37, R2, !PT ;  /* 0x0000000225027209 */ /* 0x000fe40007810000 */
[----:B------:R-:W-:Y:S02]  /*3690*/  FSEL R59, R59, -INF , !P1 ;  /* 0xff8000003b3b7808 */ /* 0x000fe40004800000 */
[----:B------:R-:W-:Y:S02]  /*36a0*/  FSETP.NEU.FTZ.AND P1, PT, R5, -INF , PT ;  /* 0xff8000000500780b */ /* 0x000fe40003f3d000 */
[----:B------:R-:W-:-:S02]  /*36b0*/  ISETP.NE.AND P5, PT, R57, RZ, PT ;  /* 0x000000ff3900720c */ /* 0x000fc40003fa5270 */
[----:B------:R-:W-:Y:S02]  /*36c0*/  FMNMX.FTZ R2, R51, R2, !PT ;  /* 0x0000000233027209 */ /* 0x000fe40007810000 */
[----:B------:R-:W-:Y:S02]  /*36d0*/  FSEL R61, R12, RZ, P1 ;  /* 0x000000ff0c3d7208 */ /* 0x000fe40000800000 */
[----:B------:R-:W-:Y:S02]  /*36e0*/  ISETP.GT.AND P1, PT, R8, 0x48, !P5 ;  /* 0x000000480800780c */ /* 0x000fe40006f24270 */
[----:B------:R-:W-:Y:S01]  /*36f0*/  FMNMX.FTZ R2, R41, R2, !PT ;  /* 0x0000000229027209 */ /* 0x000fe20007810000 */
[-CC-:B------:R-:W-:Y:S01]  /*3700*/  FFMA.FTZ R10, R24, R0.reuse, -R61.reuse ;  /* 0x00000000180a7223 */ /* 0x180fe2000001083d */
[----:B------:R-:W-:Y:S01]  /*3710*/  ISETP.LT.OR P1, PT, R4, 0x49, P1 ;  /* 0x000000490400780c */ /* 0x000fe20000f21670 */
[--C-:B------:R-:W-:Y:S01]  /*3720*/  FFMA.FTZ R12, R14, R0, -R61.reuse ;  /* 0x000000000e0c7223 */ /* 0x100fe2000001083d */
[----:B------:R-:W-:Y:S01]  /*3730*/  FMNMX.FTZ R2, R55, R2, !PT ;  /* 0x0000000237027209 */ /* 0x000fe20007810000 */
[-CC-:B------:R-:W-:Y:S01]  /*3740*/  FFMA.FTZ R14, R28, R0.reuse, -R61.reuse ;  /* 0x000000001c0e7223 */ /* 0x180fe2000001083d */
[----:B------:R-:W-:Y:S01]  /*3750*/  FSEL R45, R62, -INF , !P1 ;  /* 0xff8000003e2d7808 */ /* 0x000fe20004800000 */
[----:B------:R-:W-:Y:S01]  /*3760*/  MUFU.EX2 R10, R10 ;  /* 0x0000000a000a7308 */ /* 0x000fe20000000800 */
[----:B------:R-:W-:Y:S01]  /*3770*/  ISETP.NE.AND P2, PT, R87, RZ, PT ;  /* 0x000000ff5700720c */ /* 0x000fe20003f45270 */
[-CC-:B------:R-:W-:Y:S01]  /*3780*/  FFMA.FTZ R20, R20, R0.reuse, -R61.reuse ;  /* 0x0000000014147223 */ /* 0x180fe2000001083d */
[----:B------:R-:W-:Y:S01]  /*3790*/  ISETP.GT.AND P1, PT, R8, 0x49, !P6 ;  /* 0x000000490800780c */ /* 0x000fe20007724270 */
[--C-:B------:R-:W-:Y:S01]  /*37a0*/  FFMA.FTZ R24, R32, R0, -R61.reuse ;  /* 0x0000000020187223 */ /* 0x100fe2000001083d */
[----:B------:R-:W-:Y:S01]  /*37b0*/  FMNMX.FTZ R2, R3, R2, !PT ;  /* 0x0000000203027209 */ /* 0x000fe20007810000 */
[-CC-:B------:R-:W-:Y:S01]  /*37c0*/  FFMA.FTZ R9, R9, R0.reuse, -R61.reuse ;  /* 0x0000000009097223 */ /* 0x180fe2000001083d */
[----:B------:R-:W-:Y:S01]  /*37d0*/  ISETP.GT.AND P2, PT, R8, 0x50, !P2 ;  /* 0x000000500800780c */ /* 0x000fe20005744270 */
[----:B------:R-:W-:Y:S01]  /*37e0*/  MUFU.EX2 R14, R14 ;  /* 0x0000000e000e7308 */ /* 0x000fe20000000800 */
[----:B------:R-:W-:Y:S01]  /*37f0*/  ISETP.LT.OR P1, PT, R4, 0x4a, P1 ;  /* 0x0000004a0400780c */ /* 0x000fe20000f21670 */
[--C-:B------:R-:W-:Y:S01]  /*3800*/  FFMA.FTZ R26, R36, R0, -R61.reuse ;  /* 0x00000000241a7223 */ /* 0x100fe2000001083d */
[----:B------:R-:W-:Y:S01]  /*3810*/  FMNMX.FTZ R2, R59, R2, !PT ;  /* 0x000000023b027209 */ /* 0x000fe20007810000 */
[-CC-:B------:R-:W-:Y:S01]  /*3820*/  FFMA.FTZ R36, R90, R0.reuse, -R61.reuse ;  /* 0x000000005a247223 */ /* 0x180fe2000001083d */
[----:B------:R-:W-:Y:S01]  /*3830*/  ISETP.GT.AND P3, PT, R8, 0x51, !P3 ;  /* 0x000000510800780c */ /* 0x000fe20005f64270 */
[-CC-:B------:R-:W-:Y:S01]  /*3840*/  FFMA.FTZ R28, R48, R0.reuse, -R61.reuse ;  /* 0x00000000301c7223 */ /* 0x180fe2000001083d */
[----:B------:R-:W-:Y:S01]  /*3850*/  ISETP.LT.OR P2, PT, R4, 0x51, P2 ;  /* 0x000000510400780c */ /* 0x000fe20001741670 */
[----:B------:R0:W-:Y:S01]  /*3860*/  MUFU.EX2 R69, R20 ;  /* 0x0000001400457308 */ /* 0x0001e20000000800 */
[----:B------:R-:W-:Y:S01]  /*3870*/  FSEL R63, R63, -INF , !P1 ;  /* 0xff8000003f3f7808 */ /* 0x000fe20004800000 */
[--C-:B------:R-:W-:Y:S01]  /*3880*/  FFMA.FTZ R30, R52, R0, -R61.reuse ;  /* 0x00000000341e7223 */ /* 0x100fe2000001083d */
[----:B------:R-:W-:Y:S01]  /*3890*/  FMNMX.FTZ R2, R45, R2, !PT ;  /* 0x000000022d027209 */ /* 0x000fe20007810000 */
[-CC-:B------:R-:W-:Y:S01]  /*38a0*/  FFMA.FTZ R32, R84, R0.reuse, -R61.reuse ;  /* 0x0000000054207223 */ /* 0x180fe2000001083d */
[----:B------:R-:W-:Y:S01]  /*38b0*/  ISETP.NE.AND P5, PT, R65, RZ, PT ;  /* 0x000000ff4100720c */ /* 0x000fe20003fa5270 */
[-CC-:B------:R-:W-:Y:S01]  /*38c0*/  FFMA.FTZ R34, R56, R0.reuse, -R61.reuse ;  /* 0x0000000038227223 */ /* 0x180fe2000001083d */
[----:B------:R-:W-:Y:S01]  /*38d0*/  ISETP.GT.AND P4, PT, R8, 0x58, !P4 ;  /* 0x000000580800780c */ /* 0x000fe20006784270 */
[----:B------:R1:W2:Y:S01]  /*38e0*/  MUFU.EX2 R65, R12 ;  /* 0x0000000c00417308 */ /* 0x0002a20000000800 */
[----:B------:R-:W-:Y:S01]  /*38f0*/  ISETP.LT.OR P3, PT, R4, 0x52, P3 ;  /* 0x000000520400780c */ /* 0x000fe20001f61670 */
[----:B0-----:R-:W-:Y:S01]  /*3900*/  FFMA.FTZ R20, R76, R0, -R61 ;  /* 0x000000004c147223 */ /* 0x001fe2000001083d */
[----:B------:R-:W-:-:S02]  /*3910*/  FSEL R49, R66, -INF , !P2 ;  /* 0xff80000042317808 */ /* 0x000fc40005000000 */
[----:B------:R-:W-:Y:S02]  /*3920*/  FMNMX.FTZ R2, R63, R2, !PT ;  /* 0x000000023f027209 */ /* 0x000fe40007810000 */
[----:B------:R-:W-:Y:S01]  /*3930*/  ISETP.GT.AND P5, PT, R8, 0x59, !P5 ;  /* 0x000000590800780c */ /* 0x000fe20006fa4270 */
[----:B------:R-:W-:Y:S01]  /*3940*/  MUFU.EX2 R24, R24 ;  /* 0x0000001800187308 */ /* 0x000fe20000000800 */
[----:B------:R-:W-:Y:S01]  /*3950*/  ISETP.LT.OR P4, PT, R4, 0x59, P4 ;  /* 0x000000590400780c */ /* 0x000fe20002781670 */
[-CC-:B-1----:R-:W-:Y:S01]  /*3960*/  FFMA.FTZ R12, R72, R0.reuse, -R61.reuse ;  /* 0x00000000480c7223 */ /* 0x182fe2000001083d */
[----:B------:R-:W-:Y:S01]  /*3970*/  FSEL R67, R67, -INF , !P3 ;  /* 0xff80000043437808 */ /* 0x000fe20005800000 */
[--C-:B------:R-:W-:Y:S01]  /*3980*/  FFMA.FTZ R8, R40, R0, -R61.reuse ;  /* 0x0000000028087223 */ /* 0x100fe2000001083d */
[----:B------:R-:W-:Y:S02]  /*3990*/  FMNMX.FTZ R2, R49, R2, !PT ;  /* 0x0000000231027209 */ /* 0x000fe40007810000 */
[----:B------:R-:W-:Y:S01]  /*39a0*/  ISETP.LT.OR P5, PT, R4, 0x5a, P5 ;  /* 0x0000005a0400780c */ /* 0x000fe20002fa1670 */
[----:B------:R-:W-:Y:S01]  /*39b0*/  FFMA.FTZ R4, R44, R0, -R61 ;  /* 0x000000002c047223 */ /* 0x000fe2000001083d */
[----:B------:R-:W-:Y:S01]  /*39c0*/  FSEL R53, R70, -INF , !P4 ;  /* 0xff80000046357808 */ /* 0x000fe20006000000 */
[----:B------:R0:W-:Y:S01]  /*39d0*/  MUFU.EX2 R77, R20 ;  /* 0x00000014004d7308 */ /* 0x0001e20000000800 */
[----:B------:R-:W-:-:S02]  /*39e0*/  FMNMX.FTZ R2, R67, R2, !PT ;  /* 0x0000000243027209 */ /* 0x000fc40007810000 */
[----:B------:R-:W-:Y:S02]  /*39f0*/  FSEL R71, R71, -INF , !P5 ;  /* 0xff80000047477808 */ /* 0x000fe40006800000 */
[----:B------:R-:W-:Y:S02]  /*3a00*/  FMNMX.FTZ R2, R53, R2, !PT ;  /* 0x0000000235027209 */ /* 0x000fe40007810000 */
[----:B--2---:R-:W-:Y:S01]  /*3a10*/  F2FP.BF16.F32.PACK_AB R188, R65, R10 ;  /* 0x0000000a41bc723e */ /* 0x004fe200000010ff */
[----:B------:R-:W-:Y:S01]  /*3a20*/  MUFU.EX2 R182, R4 ;  /* 0x0000000400b67308 */ /* 0x000fe20000000800 */
[----:B------:R-:W-:Y:S01]  /*3a30*/  FMNMX.FTZ R2, R71, R2, !PT ;  /* 0x0000000247027209 */ /* 0x000fe20007810000 */
[--C-:B0-----:R-:W-:Y:S01]  /*3a40*/  FFMA.FTZ R20, R80, R0, -R61.reuse ;  /* 0x0000000050147223 */ /* 0x101fe2000001083d */
[----:B------:R-:W-:Y:S02]  /*3a50*/  R2UR UR14, R74 ;  /* 0x000000004a0e72ca */ /* 0x000fe400000e0000 */
[----:B------:R-:W-:Y:S01]  /*3a60*/  F2FP.BF16.F32.PACK_AB R190, R69, R14 ;  /* 0x0000000e45be723e */ /* 0x000fe200000010ff */
[----:B------:R-:W0:Y:S02]  /*3a70*/  SHFL.BFLY PT, R57, R2, 0x2, 0x1f ;  /* 0x0c401f0002397f89 */ /* 0x000e2400000e0000 */
[----:B------:R1:W2:Y:S08]  /*3a80*/  MUFU.EX2 R73, R12 ;  /* 0x0000000c00497308 */ /* 0x0002b00000000800 */
[----:B------:R3:W-:Y:S01]  /*3a90*/  MUFU.EX2 R170, R9 ;  /* 0x0000000900aa7308 */ /* 0x0007e20000000800 */
[----:B-1----:R-:W-:Y:S01]  /*3aa0*/  FFMA.FTZ R12, R78, R0, -R61 ;  /* 0x000000004e0c7223 */ /* 0x002fe2000001083d */
[----:B------:R-:W-:-:S04]  /*3ab0*/  UIADD3 UR10, UR14, UR7, URZ ;  /* 0x000000070e0a7290 */ /* 0x000fc8000fffe03f */
[----:B------:R-:W-:Y:S02]  /*3ac0*/  UIADD3 UR4, UR10, UR4, URZ ;  /* 0x000000040a047290 */ /* 0x000fe4000fffe03f */
[----:B------:R1:W-:Y:S01]  /*3ad0*/  MUFU.EX2 R81, R20 ;  /* 0x0000001400517308 */ /* 0x0003e20000000800 */
[----:B---3--:R-:W-:Y:S01]  /*3ae0*/  FADD.FTZ R9, R10, R65 ;  /* 0x000000410a097221 */ /* 0x008fe20000010000 */
[----:B--2---:R-:W-:-:S03]  /*3af0*/  F2FP.BF16.F32.PACK_AB R184, R73, R24 ;  /* 0x0000001849b8723e */ /* 0x004fc600000010ff */
[----:B------:R-:W-:Y:S01]  /*3b00*/  FADD.FTZ R46, R14, R9 ;  /* 0x000000090e2e7221 */ /* 0x000fe20000010000 */
[----:B0-----:R-:W-:Y:S01]  /*3b10*/  FMNMX.FTZ R57, R2, R57, !PT ;  /* 0x0000003902397209 */ /* 0x001fe20007810000 */
[-CC-:B------:R-:W-:Y:S01]  /*3b20*/  FFMA.FTZ R2, R86, R0.reuse, -R61.reuse ;  /* 0x0000000056027223 */ /* 0x180fe2000001083d */
[----:B------:R-:W0:Y:S01]  /*3b30*/  MUFU.EX2 R26, R26 ;  /* 0x0000001a001a7308 */ /* 0x000e220000000800 */
[----:B-1----:R-:W-:Y:S01]  /*3b40*/  FFMA.FTZ R20, R88, R0, -R61 ;  /* 0x0000000058147223 */ /* 0x002fe2000001083d */
[----:B------:R-:W-:Y:S01]  /*3b50*/  FADD.FTZ R9, R69, R46 ;  /* 0x0000002e45097221 */ /* 0x000fe20000010000 */
[----:B------:R-:W1:Y:S03]  /*3b60*/  SHFL.BFLY PT, R4, R57, 0x1, 0x1f ;  /* 0x0c201f0039047f89 */ /* 0x000e6600000e0000 */
[----:B------:R-:W-:Y:S02]  /*3b70*/  FADD.FTZ R46, R24, R9 ;  /* 0x00000009182e7221 */ /* 0x000fe40000010000 */
[----:B------:R2:W-:Y:S02]  /*3b80*/  MUFU.EX2 R87, R2 ;  /* 0x0000000200577308 */ /* 0x0005e40000000800 */
[----:B------:R-:W-:-:S06]  /*3b90*/  FADD.FTZ R9, R73, R46 ;  /* 0x0000002e49097221 */ /* 0x000fcc0000010000 */
[----:B------:R-:W-:Y:S01]  /*3ba0*/  MUFU.EX2 R89, R20 ;  /* 0x0000001400597308 */ /* 0x000fe20000000800 */
[----:B0-----:R-:W-:Y:S01]  /*3bb0*/  FADD.FTZ R48, R26, R9 ;  /* 0x000000091a307221 */ /* 0x001fe20000010000 */
[----:B------:R-:W-:-:S03]  /*3bc0*/  F2FP.BF16.F32.PACK_AB R186, R77, R26 ;  /* 0x0000001a4dba723e */ /* 0x000fc600000010ff */
[----:B------:R-:W-:-:S03]  /*3bd0*/  FADD.FTZ R9, R77, R48 ;  /* 0x000000304d097221 */ /* 0x000fc60000010000 */
[----:B------:R-:W0:Y:S01]  /*3be0*/  MUFU.EX2 R8, R8 ;  /* 0x0000000800087308 */ /* 0x000e220000000800 */
[----:B-1----:R-:W-:-:S04]  /*3bf0*/  FMNMX.FTZ R4, R57, R4, !PT ;  /* 0x0000000439047209 */ /* 0x002fc80007810000 */
[C---:B------:R-:W-:Y:S01]  /*3c00*/  FSETP.NEU.FTZ.AND P1, PT, R4.reuse, -INF , PT ;  /* 0xff8000000400780b */ /* 0x040fe20003f3d000 */
[----:B--2---:R-:W-:Y:S02]  /*3c10*/  FMUL.FTZ R2, R4, R0 ;  /* 0x0000000004027220 */ /* 0x004fe40000410000 */
[----:B------:R1:W2:Y:S03]  /*3c20*/  MUFU.EX2 R79, R12 ;  /* 0x0000000c004f7308 */ /* 0x0002a60000000800 */
[----:B------:R-:W-:Y:S02]  /*3c30*/  FSEL R2, R2, RZ, P1 ;  /* 0x000000ff02027208 */ /* 0x000fe40000800000 */
[----:B------:R-:W-:-:S03]  /*3c40*/  PLOP3.LUT P1, PT, PT, PT, UP1, 0x40, 0x0 ;  /* 0x000000000000781c */ /* 0x000fc60003f2e818 */
        /* <DEDUP_REMOVED lines=9> */
[-C--:B-1----:R-:W-:Y:S01]  /*3ce0*/  FFMA.FTZ R12, R82, R0.reuse, -R61 ;  /* 0x00000000520c7223 */ /* 0x082fe2000001083d */
[-CC-:B------:R-:W-:Y:S01]  /*3cf0*/  FFMA.FTZ R39, R39, R0.reuse, -R2.reuse ;  /* 0x0000000027277223 */ /* 0x180fe20000010802 */
[----:B0-----:R-:W-:Y:S01]  /*3d00*/  FADD.FTZ R50, R8, R9 ;  /* 0x0000000908327221 */ /* 0x001fe20000010000 */
[-CC-:B------:R-:W-:Y:S01]  /*3d10*/  FFMA.FTZ R29, R29, R0.reuse, -R2.reuse ;  /* 0x000000001d1d7223 */ /* 0x180fe20000010802 */
[-CC-:B------:R-:W-:Y:S01]  /*3d20*/  FFMA.FTZ R43, R43, R0.reuse, -R2.reuse ;  /* 0x000000002b2b7223 */ /* 0x180fe20000010802 */
[-CC-:B------:R-:W-:Y:S01]  /*3d30*/  FFMA.FTZ R33, R33, R0.reuse, -R2.reuse ;  /* 0x0000000021217223 */ /* 0x180fe20000010802 */
[-CC-:B------:R-:W-:Y:S01]  /*3d40*/  FFMA.FTZ R47, R47, R0.reuse, -R2.reuse ;  /* 0x000000002f2f7223 */ /* 0x180fe20000010802 */
[----:B------:R2:W0:Y:S01]  /*3d50*/  MUFU.EX2 R20, R27 ;  /* 0x0000001b00147308 */ /* 0x0004220000000800 */
[-CC-:B------:R-:W-:Y:S01]  /*3d60*/  FFMA.FTZ R37, R37, R0.reuse, -R2.reuse ;  /* 0x0000000025257223 */ /* 0x180fe20000010802 */
[-CC-:B------:R-:W-:Y:S01]  /*3d70*/  FFMA.FTZ R51, R51, R0.reuse, -R2.reuse ;  /* 0x0000000033337223 */ /* 0x180fe20000010802 */
[-CC-:B------:R-:W-:Y:S01]  /*3d80*/  FFMA.FTZ R41, R41, R0.reuse, -R2.reuse ;  /* 0x0000000029297223 */ /* 0x180fe20000010802 */
[-CC-:B------:R-:W-:Y:S01]  /*3d90*/  FFMA.FTZ R55, R55, R0.reuse, -R2.reuse ;  /* 0x0000000037377223 */ /* 0x180fe20000010802 */
[-CC-:B------:R-:W-:Y:S01]  /*3da0*/  FFMA.FTZ R3, R3, R0.reuse, -R2.reuse ;  /* 0x0000000003037223 */ /* 0x180fe20000010802 */
[-CC-:B------:R-:W-:Y:S01]  /*3db0*/  FFMA.FTZ R59, R59, R0.reuse, -R2.reuse ;  /* 0x000000003b3b7223 */ /* 0x180fe20000010802 */
[-C--:B------:R-:W-:Y:S01]  /*3dc0*/  FFMA.FTZ R45, R45, R0.reuse, -R2 ;  /* 0x000000002d2d7223 */ /* 0x080fe20000010802 */
[----:B------:R-:W1:Y:S01]  /*3dd0*/  MUFU.EX2 R15, R15 ;  /* 0x0000000f000f7308 */ /* 0x000e620000000800 */
[----:B--2---:R-:W-:Y:S01]  /*3de0*/  FADD.FTZ R27, R79, R50 ;  /* 0x000000324f1b7221 */ /* 0x004fe20000010000 */
[-CC-:B------:R-:W-:Y:S01]  /*3df0*/  FFMA.FTZ R63, R63, R0.reuse, -R2.reuse ;  /* 0x000000003f3f7223 */ /* 0x180fe20000010802 */
[-CC-:B------:R-:W-:Y:S01]  /*3e00*/  FFMA.FTZ R49, R49, R0.reuse, -R2.reuse ;  /* 0x0000000031317223 */ /* 0x180fe20000010802 */
[-CC-:B------:R-:W-:Y:S01]  /*3e10*/  FFMA.FTZ R67, R67, R0.reuse, -R2.reuse ;  /* 0x0000000043437223 */ /* 0x180fe20000010802 */
[----:B------:R-:W-:Y:S01]  /*3e20*/  FADD.FTZ R52, R182, R27 ;  /* 0x0000001bb6347221 */ /* 0x000fe20000010000 */
[-CC-:B------:R-:W-:Y:S01]  /*3e30*/  FFMA.FTZ R53, R53, R0.reuse, -R2.reuse ;  /* 0x0000000035357223 */ /* 0x180fe20000010802 */
[----:B------:R-:W-:Y:S01]  /*3e40*/  FFMA.FTZ R71, R71, R0, -R2 ;  /* 0x0000000047477223 */ /* 0x000fe20000010802 */
[----:B------:R-:W2:Y:S01]  /*3e50*/  MUFU.EX2 R36, R31 ;  /* 0x0000001f00247308 */ /* 0x000ea20000000800 */
[----:B0-----:R-:W-:Y:S01]  /*3e60*/  FADD.FTZ R48, R13, R20 ;  /* 0x000000140d307221 */ /* 0x001fe20000010000 */
[----:B------:R-:W-:Y:S01]  /*3e70*/  FADD.FTZ R27, R81, R52 ;  /* 0x00000034511b7221 */ /* 0x000fe20000010000 */
[----:B------:R-:W-:-:S02]  /*3e80*/  F2FP.BF16.F32.PACK_AB R180, R79, R8 ;  /* 0x000000084fb4723e */ /* 0x000fc400000010ff */
[----:B------:R-:W-:Y:S02]  /*3e90*/  F2FP.BF16.F32.PACK_AB R189, R20, R13 ;  /* 0x0000000d14bd723e */ /* 0x000fe400000010ff */
[----:B------:R-:W-:Y:S01]  /*3ea0*/  F2FP.BF16.F32.PACK_AB R182, R81, R182 ;  /* 0x000000b651b6723e */ /* 0x000fe200000010ff */
        /* <DEDUP_REMOVED lines=10> */
[----:B------:R1:W3:Y:S01]  /*3f50*/  MUFU.EX2 R83, R12 ;  /* 0x0000000c00537308 */ /* 0x0002e20000000800 */
[----:B--2---:R-:W-:-:S07]  /*3f60*/  FADD.FTZ R52, R28, R27 ;  /* 0x0000001b1c347221 */ /* 0x004fce0000010000 */
[----:B------:R-:W2:Y:S01]  /*3f70*/  MUFU.EX2 R40, R39 ;  /* 0x0000002700287308 */ /* 0x000ea20000000800 */
[----:B-1----:R-:W-:Y:S01]  /*3f80*/  FFMA.FTZ R12, R60, R0, -R61 ;  /* 0x000000003c0c7223 */ /* 0x002fe2000001083d */
[----:B0-----:R-:W-:-:S06]  /*3f90*/  FADD.FTZ R9, R25, R50 ;  /* 0x0000003219097221 */ /* 0x001fcc0000010000 */
[----:B------:R-:W0:Y:S01]  /*3fa0*/  MUFU.EX2 R30, R30 ;  /* 0x0000001e001e7308 */ /* 0x000e220000000800 */
[C---:B---3--:R-:W-:Y:S01]  /*3fb0*/  FADD.FTZ R27, R83.reuse, R52 ;  /* 0x00000034531b7221 */ /* 0x048fe20000010000 */
[----:B------:R-:W-:-:S06]  /*3fc0*/  F2FP.BF16.F32.PACK_AB R176, R83, R28 ;  /* 0x0000001c53b0723e */ /* 0x000fcc00000010ff */
[----:B------:R-:W1:Y:S01]  /*3fd0*/  MUFU.EX2 R29, R29 ;  /* 0x0000001d001d7308 */ /* 0x000e620000000800 */
[C---:B--2---:R-:W-:Y:S01]  /*3fe0*/  FADD.FTZ R52, R40.reuse, R9 ;  /* 0x0000000928347221 */ /* 0x044fe20000010000 */
[----:B------:R-:W-:-:S06]  /*3ff0*/  F2FP.BF16.F32.PACK_AB R187, R40, R25 ;  /* 0x0000001928bb723e */ /* 0x000fcc00000010ff */
[----:B------:R2:W3:Y:S01]  /*4000*/  MUFU.EX2 R85, R32 ;  /* 0x0000002000557308 */ /* 0x0004e20000000800 */
[----:B0-----:R-:W-:-:S07]  /*4010*/  FADD.FTZ R54, R30, R27 ;  /* 0x0000001b1e367221 */ /* 0x001fce0000010000 */
[----:B------:R-:W0:Y:S01]  /*4020*/  MUFU.EX2 R42, R43 ;  /* 0x0000002b002a7308 */ /* 0x000e220000000800 */
[-CC-:B--2---:R-:W-:Y:S01]  /*4030*/  FFMA.FTZ R32, R64, R0.reuse, -R61.reuse ;  /* 0x0000000040207223 */ /* 0x184fe2000001083d */
[----:B-1----:R-:W-:Y:S01]  /*4040*/  FADD.FTZ R9, R29, R52 ;  /* 0x000000341d097221 */ /* 0x002fe20000010000 */
[----:B------:R-:W-:-:S05]  /*4050*/  FFMA.FTZ R61, R68, R0, -R61 ;  /* 0x00000000443d7223 */ /* 0x000fca000001083d */
[----:B------:R-:W1:Y:S01]  /*4060*/  MUFU.EX2 R34, R34 ;  /* 0x0000002200227308 */ /* 0x000e620000000800 */
[C---:B---3--:R-:W-:Y:S01]  /*4070*/  FADD.FTZ R27, R85.reuse, R54 ;  /* 0x00000036551b7221 */ /* 0x048fe20000010000 */
[----:B------:R-:W-:-:S06]  /*4080*/  F2FP.BF16.F32.PACK_AB R178, R85, R30 ;  /* 0x0000001e55b2723e */ /* 0x000fcc00000010ff */
        /* <DEDUP_REMOVED lines=26> */
[----:B--2---:R-:W-:Y:S01]  /*4230*/  FADD.FTZ R9, R41, R8 ;  /* 0x0000000829097221 */ /* 0x004fe20000010000 */
[----:B------:R-:W-:-:S06]  /*4240*/  FADD.FTZ R12, R170, R27 ;  /* 0x0000001baa0c7221 */ /* 0x000fcc0000010000 */
        /* <DEDUP_REMOVED lines=24> */
[----:B------:R-:W-:Y:S01]  /*43d0*/  VIADD R10, R75, 0xfffffffe ;  /* 0xfffffffe4b0a7836 */ /* 0x000fe20000000000 */
        /* <DEDUP_REMOVED lines=11> */
.L_x_4564:
[----:B------:R-:W-:-:S11]  /*4490*/  UISETP.NE.AND UP2, UPT, UR5, 0x1, UPT ;  /* 0x000000010500788c */ /* 0x000fd6000bf45270 */
[----:B------:R-:W-:Y:S02]  /*44a0*/  @UP2 ULDC.64 UR10, c[0x0][0x9e8] ;  /* 0x00027a00000a2ab9 */ /* 0x000fe40000000a00 */
[----:B------:R-:W-:-:S04]  /*44b0*/  UIMAD.WIDE.U32 UR14, UR7, UR10, URZ ;  /* 0x0000000a070e72a5 */ /* 0x000fc8000f8e003f */
[----:B------:R-:W-:-:S12]  /*44c0*/  @UP2 USHF.R.U32.HI UR7, URZ, UR11, UR15 ;  /* 0x0000000b3f072299 */ /* 0x000fd8000801160f */
.L_x_4565:
[----:B------:R-:W-:-:S04]  /*44d0*/  UIMAD UR5, UR7, UR5, UR5 ;  /* 0x00000005070572a4 */ /* 0x000fc8000f8e0205 */
[----:B------:R-:W-:-:S04]  /*44e0*/  UISETP.LT.AND UP2, UPT, UR4, UR5, UPT ;  /* 0x000000050400728c */ /* 0x000fc8000bf41270 */
[----:B------:R-:W-:-:S12]  /*44f0*/  USEL UR4, UR4, UR5, UP2 ;  /* 0x0000000504047287 */ /* 0x000fd80009000000 */
.L_x_4563:
[----:B------:R-:W-:Y:S01]  /*4500*/  UIMAD.WIDE UR4, UR4, 0x2aaaaaab, URZ ;  /* 0x2aaaaaab040478a5 */ /* 0x000fe2000f8e023f */
[----:B------:R-:W-:Y:S01]  /*4510*/  IMAD.MOV.U32 R3, RZ, RZ, 0x3f800000 ;  /* 0x3f800000ff037424 */ /* 0x000fe200078e00ff */
[----:B------:R-:W-:Y:S01]  /*4520*/  CS2R R118, SRZ ;  /* 0x0000000000767805 */ /* 0x000fe2000001ff00 */
[----:B------:R-:W-:Y:S01]  /*4530*/  IMAD.MOV.U32 R2, RZ, RZ, 0x3f800000 ;  /* 0x3f800000ff027424 */ /* 0x000fe200078e00ff */
        /* <DEDUP_REMOVED lines=52> */
[----:B------:R-:W-:Y:S06]  /*4880*/  @!P1 BRA `(.L_x_4566) ;  /* 0x0000002c00f09947 */ /* 0x000fec0003800000 */
[----:B------:R-:W-:Y:S01]  /*4890*/  IMAD.MOV.U32 R3, RZ, RZ, 0x3f800000 ;  /* 0x3f800000ff037424 */ /* 0x000fe200078e00ff */
[----:B------:R-:W-:Y:S01]  /*48a0*/  ULDC UR59, c[0x0][0x9e4] ;  /* 0x00027900003b7ab9 */ /* 0x000fe20000000800 */
[----:B------:R-:W-:-:S07]  /*48b0*/  IMAD.MOV.U32 R119, RZ, RZ, RZ ;  /* 0x000000ffff777224 */ /* 0x000fce00078e00ff */
.L_x_4583:
[----:B------:R-:W-:-:S04]  /*48c0*/  UIADD3 UR4, UR36, 0x1, URZ ;  /* 0x0000000124047890 */ /* 0x000fc8000fffe03f */
[----:B------:R-:W-:-:S04]  /*48d0*/  UISETP.NE.AND UP2, UPT, UR4, 0x2, UPT ;  /* 0x000000020400788c */ /* 0x000fc8000bf45270 */
[----:B------:R-:W-:Y:S02]  /*48e0*/  USEL UR7, URZ, 0x1, UP2 ;  /* 0x000000013f077887 */ /* 0x000fe40009000000 */
[----:B------:R-:W-:Y:S02]  /*48f0*/  USEL UR4, UR4, URZ, UP2 ;  /* 0x0000003f04047287 */ /* 0x000fe40009000000 */
[----:B------:R-:W-:Y:S01]  /*4900*/  ULOP3.LUT UR7, UR38, UR7, URZ, 0x3c, !UPT ;  /* 0x0000000726077292 */ /* 0x000fe2000f8e3c3f */
[----:B------:R-:W-:Y:S11]  /*4910*/  @!P0 BRA `(.L_x_4567) ;  /* 0x0000000000048947 */ /* 0x000ff60003800000 */
[----:B------:R-:W-:Y:S01]  /*4920*/  BPT.TRAP 0x1 ;  /* 0x000000040000795c */ /* 0x000fe20000300000 */
.L_x_4567:
[----:B------:R-:W-:Y:S01]  /*4930*/  ULEA UR6, UR4, UR37, 0x3 ;  /* 0x0000002504067291 */ /* 0x000fe2000f8e183f */
[----:B------:R-:W-:-:S05]  /*4940*/  IMAD.U32 R0, RZ, RZ, UR7 ;  /* 0x00000007ff007e24 */ /* 0x000fca000f8e00ff */
[----:B------:R-:W-:-:S04]  /*4950*/  SHF.L.U32 R0, R0, 0x1f, RZ ;  /* 0x0000001f00007819 */ /* 0x000fc800000006ff */
[----:B------:R0:W1:Y:S01]  /*4960*/  SYNCS.PHASECHK.TRANS64.TRYWAIT P1, [UR6+0x30830], R0 ;  /* 0x03083000ff0075a7 */ /* 0x0000620008020146 */
[----:B------:R-:W-:Y:S05]  /*4970*/  @!P0 BRA `(.L_x_4568) ;  /* 0x0000000000048947 */ /* 0x000fea0003800000 */
[----:B------:R-:W-:Y:S01]  /*4980*/  BPT.TRAP 0x1 ;  /* 0x000000040000795c */ /* 0x000fe20000300000 */
.L_x_4568:
[----:B-1----:R-:W-:Y:S05]  /*4990*/  @P1 BRA `(.L_x_4569) ;  /* 0x0000000000081947 */ /* 0x002fea0003800000 */
[----:B------:R-:W1:Y:S02]  /*49a0*/  SYNCS.PHASECHK.TRANS64.TRYWAIT P1, [UR6+0x30830], R0 ;  /* 0x03083000ff0075a7 */ /* 0x000e640008020146 */
[----:B-1----:R-:W-:Y:S05]  /*49b0*/  @!P1 BRA `(.L_x_4570) ;  /* 0x00000108001c9947 */ /* 0x002fea0003800000 */
.L_x_4569:
[----:B------:R-:W-:Y:S01]  /*49c0*/  R2UR UR52, R6 ;  /* 0x00000000063472ca */ /* 0x000fe200000e0000 */
[----:B------:R-:W-:Y:S01]  /*49d0*/  UIMAD UR5, UR4, 0x900, UR60 ;  /* 0x00000900040578a4 */ /* 0x000fe2000f8e023c */
        /* <DEDUP_REMOVED lines=13> */
[----:B------:R-:W-:Y:S01]  /*4ab0*/  HGMMA.64x96x16.F32.BF16 R120, gdesc[UR52], RZ, !UPT, gsb0 ;  /* 0x01600000347879f0 */ /* 0x000fe2000c0018ff */
        /* <DEDUP_REMOVED lines=108> */
[----:B------:R-:W-:Y:S01]  /*5180*/  HGMMA.64x96x16.F32.BF16 R120, gdesc[UR8], R120, gsb0 ;  /* 0x01600000087879f0 */ /* 0x000fe20008001878 */
[-C--:B------:R-:W-:Y:S01]  /*5190*/  FMUL.FTZ R111, R111, R3.reuse ;  /* 0x000000036f6f7220 */ /* 0x080fe20000410000 */
[-C--:B------:R-:W-:Y:S01]  /*51a0*/  FMUL.FTZ R114, R114, R3.reuse ;  /* 0x0000000372727220 */ /* 0x080fe20000410000 */
[-C--:B------:R-:W-:Y:S01]  /*51b0*/  FMUL.FTZ R115, R115, R3.reuse ;  /* 0x0000000373737220 */ /* 0x080fe20000410000 */
[-C--:B------:R-:W-:Y:S01]  /*51c0*/  FMUL.FTZ R118, R118, R3.reuse ;  /* 0x0000000376767220 */ /* 0x080fe20000410000 */
[----:B------:R-:W-:Y:S01]  /*51d0*/  FMUL.FTZ R119, R119, R3 ;  /* 0x0000000377777220 */ /* 0x000fe20000410000 */
[----:B------:R-:W-:-:S02]  /*51e0*/  WARPGROUP.DEPBAR.LE gsb0, 0x0 ;  /* 0x00008000000079c5 */ /* 0x000fc40000010000 */
        /* <DEDUP_REMOVED lines=30> */
[----:B------:R-:W-:Y:S05]  /*53d0*/  @!P0 BRA `(.L_x_4571) ;  /* 0x0000000000048947 */ /* 0x000fea0003800000 */
[----:B------:R-:W-:Y:S01]  /*53e0*/  BPT.TRAP 0x1 ;  /* 0x000000040000795c */ /* 0x000fe20000300000 */
.L_x_4571:
[----:B------:R-:W-:Y:S01]  /*53f0*/  ULEA UR5, UR36, UR37, 0x3 ;  /* 0x0000002524057291 */ /* 0x000fe2000f8e183f */
[----:B01----:R-:W-:-:S05]  /*5400*/  IMAD.U32 R0, RZ, RZ, UR38 ;  /* 0x00000026ff007e24 */ /* 0x003fca000f8e00ff */
[----:B------:R-:W-:-:S04]  /*5410*/  SHF.L.U32 R0, R0, 0x1f, RZ ;  /* 0x0000001f00007819 */ /* 0x000fc800000006ff */
[----:B------:R0:W1:Y:S01]  /*5420*/  SYNCS.PHASECHK.TRANS64.TRYWAIT P1, [UR5+0x30850], R0 ;  /* 0x03085000ff0075a7 */ /* 0x0000620008020145 */
[----:B------:R-:W-:Y:S05]  /*5430*/  @!P0 BRA `(.L_x_4572) ;  /* 0x0000000000048947 */ /* 0x000fea0003800000 */
[----:B------:R-:W-:Y:S01]  /*5440*/  BPT.TRAP 0x1 ;  /* 0x000000040000795c */ /* 0x000fe20000300000 */
.L_x_4572:
[----:B-1----:R-:W-:Y:S05]  /*5450*/  @P1 BRA `(.L_x_4573) ;  /* 0x0000000000081947 */ /* 0x002fea0003800000 */
[----:B------:R-:W1:Y:S02]  /*5460*/  SYNCS.PHASECHK.TRANS64.TRYWAIT P1, [UR5+0x30850], R0 ;  /* 0x03085000ff0075a7 */ /* 0x000e640008020145 */
[----:B-1----:R-:W-:Y:S05]  /*5470*/  @!P1 BRA `(.L_x_4574) ;  /* 0x000000fc00849947 */ /* 0x002fea0003800000 */
.L_x_4573:
[----:B------:R-:W-:Y:S01]  /*5480*/  UIADD3 UR10, UR37, 0x400, URZ ;  /* 0x00000400250a7890 */ /* 0x000fe2000fffe03f */
[----:B------:R-:W-:Y:S01]  /*5490*/  WARPGROUP.ARRIVE ;  /* 0x00000000000079c5 */ /* 0x000fe20000000000 */
[----:B------:R-:W-:-:S05]  /*54a0*/  UMOV UR11, 0x40000040 ;  /* 0x40000040000b7882 */ /* 0x000fca0000000000 */
[----:B------:R-:W2:Y:S01]  /*54b0*/  S2R R206, SR_TID.X ;  /* 0x0000000000ce7919 */ /* 0x000ea20000002100 */
[----:B------:R-:W-:Y:S01]  /*54c0*/  USHF.R.U32.HI UR10, URZ, 0x4, UR10 ;  /* 0x000000043f0a7899 */ /* 0x000fe2000801160a */
[----:B------:R-:W-:Y:S01]  /*54d0*/  PLOP3.LUT P1, PT, PT, PT, UP0, 0x80, 0x0 ;  /* 0x000000000000781c */ /* 0x000fe20003f2f008 */
[----:B------:R-:W-:Y:S01]  /*54e0*/  VIADD R12, R18, UR39 ;  /* 0x00000027120c7c36 */ /* 0x000fe20008000000 */
[----:B------:R-:W-:Y:S01]  /*54f0*/  PLOP3.LUT P2, PT, PT, PT, UP0, 0x80, 0x0 ;  /* 0x000000000000781c */ /* 0x000fe20003f4f008 */
[----:B------:R-:W-:Y:S01]  /*5500*/  ULOP3.LUT UR10, UR10, 0x3fff, URZ, 0xc0, !UPT ;  /* 0x00003fff0a0a7892 */ /* 0x000fe2000f8ec03f */
[----:B------:R-:W3:Y:S01]  /*5510*/  LDC R11, c[0x0][0x288] ;  /* 0x0000a200ff0b7b82 */ /* 0x000ee20000000800 */
[----:B------:R-:W-:Y:S01]  /*5520*/  IMAD R13, R10, -0x60, RZ ;  /* 0xffffffa00a0d7824 */ /* 0x000fe200078e02ff */
[----:B------:R-:W-:Y:S01]  /*5530*/  ULDC UR15, c[0x0][0x9dc] ;  /* 0x00027700000f7ab9 */ /* 0x000fe20000000800 */
[----:B------:R-:W-:Y:S02]  /*5540*/  ULOP3.LUT UR10, UR10, 0x3000000, URZ, 0xfc, !UPT ;  /* 0x030000000a0a7892 */ /* 0x000fe4000f8efc3f */
[----:B------:R-:W-:-:S02]  /*5550*/  VIADD R2, R13, 0x1 ;  /* 0x000000010d027836 */ /* 0x000fc40000000000 */
[----:B------:R-:W-:-:S07]  /*5560*/  UIMAD UR14, UR36, 0x900, UR10 ;  /* 0x00000900240e78a4 */ /* 0x000fce000f8e020a */
[----:B------:R-:W-:Y:S02]  /*5570*/  UMOV UR10, UR14 ;  /* 0x0000000e000a7c82 */ /* 0x000fe40008000000 */
[----:B------:R-:W-:Y:S01]  /*5580*/  HGMMA.64x192x16.F32.BF16 R24, R188, gdesc[UR8].tnspB, R24, gsb0 ;  /* 0x42e00008bc187df0 */ /* 0x000fe20008001818 */
[----:B------:R-:W-:Y:S01]  /*5590*/  UIADD3 UR10, UR14, 0x80, URZ ;  /* 0x000000800e0a7890 */ /* 0x000fe2000fffe03f */
[----:B------:R-:W-:Y:S01]  /*55a0*/  UMOV UR11, 0x40000040 ;  /* 0x40000040000b7882 */ /* 0x000fe20000000000 */
[----:B--2---:R-:W-:Y:S01]  /*55b0*/  LOP3.LUT P3, RZ, R206, 0x7f, RZ, 0xc0, !PT ;  /* 0x0000007fceff7812 */ /* 0x004fe2000786c0ff */
[----:B------:R-:W-:Y:S02]  /*55c0*/  WARPGROUP.DEPBAR.LE gsb0, 0x0 ;  /* 0x00008000000079c5 */ /* 0x000fe40000010000 */
[----:B------:R-:W-:-:S14]  /*55d0*/  WARPGROUP.ARRIVE ;  /* 0x00000000000079c5 */ /* 0x000fdc0000000000 */
        /* <DEDUP_REMOVED lines=21> */
[----:B------:R-:W-:Y:S02]  /*5730*/  @UP0 ULDC UR10, c[0x0][0x44c] ;  /* 0x00011300000a0ab9 */ /* 0x000fe40000000800 */
[----:B01----:R-:W-:Y:S01]  /*5740*/  @P1 IMAD.HI.U32 R0, R12, UR10, RZ ;  /* 0x0000000a0c001c27 */ /* 0x003fe2000f8e00ff */
[----:B------:R-:W-:Y:S01]  /*5750*/  @UP0 ULDC UR10, c[0x0][0x450] ;  /* 0x00011400000a0ab9 */ /* 0x000fe20000000800 */
[----:B------:R-:W-:-:S03]  /*5760*/  PLOP3.LUT P1, PT, PT, PT, UP1, 0x40, 0x0 ;  /* 0x000000000000781c */ /* 0x000fc60003f2e818 */
[----:B------:R-:W-:Y:S01]  /*5770*/  @P2 SHF.R.U32.HI R12, RZ, UR10, R0 ;  /* 0x0000000aff0c2c19 */ /* 0x000fe20008011600 */
[----:B------:R-:W-:Y:S01]  /*5780*/  IMAD.U32 R0, RZ, RZ, UR6 ;  /* 0x00000006ff007e24 */ /* 0x000fe2000f8e00ff */
[----:B------:R-:W-:Y:S01]  /*5790*/  UMOV UR6, UR15 ;  /* 0x0000000f00067c82 */ /* 0x000fe20008000000 */
[----:B------:R-:W-:Y:S01]  /*57a0*/  ULDC UR15, c[0x0][0x9e0] ;  /* 0x00027800000f7ab9 */ /* 0x000fe20000000800 */
[----:B------:R-:W-:Y:S01]  /*57b0*/  ULOP3.LUT UR10, URZ, UR6, URZ, 0x33, !UPT ;  /* 0x000000063f0a7292 */ /* 0x000fe2000f8e333f */
[----:B------:R-:W-:Y:S01]  /*57c0*/  @!P3 VIADD R0, R0, 0x30840 ;  /* 0x000308400000b836 */ /* 0x000fe20000000000 */
[----:B------:R-:W0:Y:S04]  /*57d0*/  SHFL.IDX PT, R3, R12, RZ, 0x1c1f ;  /* 0x001c1fff0c037589 */ /* 0x000e2800000e0000 */
[----:B------:R-:W-:Y:S01]  /*57e0*/  @!P3 PRMT R0, RZ, 0x654, R0 ;  /* 0x00000654ff00b816 */ /* 0x000fe20000000000 */
[----:B------:R-:W-:-:S03]  /*57f0*/  WARPGROUP.DEPBAR.LE gsb0, 0x0 ;  /* 0x00008000000079c5 */ /* 0x000fc60000010000 */
[----:B------:R1:W-:Y:S02]  /*5800*/  @!P3 SYNCS.ARRIVE.TRANS64.RED.A1T0 RZ, [R0+URZ], RZ ;  /* 0x000000ff00ffb9a7 */ /* 0x0003e4000810043f */
[----:B-1----:R-:W-:-:S05]  /*5810*/  IMAD R0, R17, -0x2, R2 ;  /* 0xfffffffe11007824 */ /* 0x002fca00078e0202 */
[C---:B---3--:R-:W-:Y:S01]  /*5820*/  IADD3 R14, R0.reuse, -R11, R16 ;  /* 0x8000000b000e7210 */ /* 0x048fe20007ffe010 */
[----:B------:R-:W-:-:S04]  /*5830*/  VIADD R0, R0, 0xffffffff ;  /* 0xffffffff00007836 */ /* 0x000fc80000000000 */
[C---:B------:R-:W-:Y:S02]  /*5840*/  VIADD R2, R14.reuse, UR15 ;  /* 0x0000000f0e027c36 */ /* 0x040fe40008000000 */
[----:B------:R-:W-:Y:S02]  /*5850*/  VIADD R14, R14, UR10 ;  /* 0x0000000a0e0e7c36 */ /* 0x000fe40008000000 */
[--C-:B0-----:R-:W-:Y:S02]  /*5860*/  IMAD.IADD R20, R2, 0x1, R3.reuse ;  /* 0x0000000102147824 */ /* 0x101fe400078e0203 */
[----:B------:R-:W-:Y:S01]  /*5870*/  IMAD.IADD R168, R14, 0x1, R3 ;  /* 0x000000010ea87824 */ /* 0x000fe200078e0203 */
[----:B------:R-:W-:Y:S06]  /*5880*/  @P1 BRA `(.L_x_4575) ;  /* 0x0000000000541947 */ /* 0x000fec0003800000 */
[----:B------:R-:W-:Y:S01]  /*5890*/  IADD3 R3, R16, -R11, R3 ;  /* 0x8000000b10037210 */ /* 0x000fe20007ffe003 */
[----:B------:R-:W-:Y:S03]  /*58a0*/  BSSY B0, `(.L_x_4576) ;  /* 0x0000010000007945 */ /* 0x000fe60003800000 */
        /* <DEDUP_REMOVED lines=10> */
.L_x_4577:
[----:B------:R-:W-:-:S05]  /*5950*/  IMAD.U32 R15, RZ, RZ, UR59 ;  /* 0x0000003bff0f7e24 */ /* 0x000fca000f8e00ff */
[----:B------:R-:W-:-:S13]  /*5960*/  ISETP.NE.AND P1, PT, R15, 0x1, PT ;  /* 0x000000010f00780c */ /* 0x000fda0003f25270 */
[----:B------:R-:W0:Y:S02]  /*5970*/  @P1 LDC.64 R170, c[0x0][0x9e8] ;  /* 0x00027a00ffaa1b82 */ /* 0x000e240000000a00 */
[----:B0-----:R-:W-:-:S05]  /*5980*/  @P1 IMAD.HI.U32 R170, R3, R170, RZ ;  /* 0x000000aa03aa1227 */ /* 0x001fca00078e00ff */
[----:B------:R-:W-:-:S07]  /*5990*/  @P1 SHF.R.U32.HI R3, RZ, R171, R170 ;  /* 0x000000abff031219 */ /* 0x000fce00000116aa */
.L_x_4578:
[----:B------:R-:W-:Y:S05]  /*59a0*/  BSYNC B0 ;  /* 0x0000000000007941 */ /* 0x000fea0003800000 */
.L_x_4576:
[----:B------:R-:W-:-:S05]  /*59b0*/  IMAD R3, R3, R15, R0 ;  /* 0x0000000f03037224 */ /* 0x000fca00078e0200 */
[----:B------:R-:W-:Y:S02]  /*59c0*/  VIADDMNMX R20, R3, R15, R20, PT ;  /* 0x0000000f03147246 */ /* 0x000fe40003800114 */
[----:B------:R-:W-:-:S07]  /*59d0*/  VIMNMX R168, R168, R3, !PT ;  /* 0x00000003a8a87248 */ /* 0x000fce0007fe0100 */
.L_x_4575:
        /* <DEDUP_REMOVED lines=13> */
[----:B------:R-:W-:Y:S01]  /*5ab0*/  ISETP.LT.OR P4, PT, R20, 0x9, P4 ;  /* 0x000000091400780c */ /* 0x000fe20002781670 */
[--C-:B0-----:R-:W-:Y:S01]  /*5ac0*/  IMAD.IADD R2, R2, 0x1, R185.reuse ;  /* 0x0000000102027824 */ /* 0x101fe200078e02b9 */
[----:B------:R-:W-:Y:S01]  /*5ad0*/  ISETP.GT.AND P3, PT, R168, 0x10, !P5 ;  /* 0x00000010a800780c */ /* 0x000fe20006f64270 */
[----:B------:R-:W-:Y:S01]  /*5ae0*/  IMAD.IADD R14, R14, 0x1, R185 ;  /* 0x000000010e0e7824 */ /* 0x000fe200078e02b9 */
        /* <DEDUP_REMOVED lines=22> */
[C---:B------:R-:W-:Y:S02]  /*5c50*/  ISETP.GE.AND P4, PT, R13.reuse, 0x22, PT ;  /* 0x000000220d00780c */ /* 0x040fe40003f86270 */
        /* <DEDUP_REMOVED lines=76> */
[----:B------:R-:W-:-:S04]  /*6120*/  ISETP.LT.OR P6, PT, R20, 0x5a, P6 ;  /* 0x0000005a1400780c */ /* 0x000fc800037c1670 */
[----:B------:R-:W-:Y:S02]  /*6130*/  FSEL R165, R165, -INF , !P6 ;  /* 0xff800000a5a57808 */ /* 0x000fe40007000000 */
[----:B------:R-:W-:-:S13]  /*6140*/  PLOP3.LUT P6, PT, PT, PT, UP1, 0x40, 0x0 ;  /* 0x000000000000781c */ /* 0x000fda0003fce818 */
[----:B------:R-:W-:Y:S05]  /*6150*/  @P6 BRA `(.L_x_4579) ;  /* 0x0000000000546947 */ /* 0x000fea0003800000 */
        /* <DEDUP_REMOVED lines=12> */
.L_x_4581:
[----:B------:R-:W-:-:S05]  /*6220*/  IMAD.U32 R20, RZ, RZ, UR59 ;  /* 0x0000003bff147e24 */ /* 0x000fca000f8e00ff */
[----:B------:R-:W-:-:S13]  /*6230*/  ISETP.NE.AND P6, PT, R20, 0x1, PT ;  /* 0x000000011400780c */ /* 0x000fda0003fc5270 */
[----:B------:R-:W0:Y:S02]  /*6240*/  @P6 LDC.64 R12, c[0x0][0x9e8] ;  /* 0x00027a00ff0c6b82 */ /* 0x000e240000000a00 */
[----:B0-----:R-:W-:-:S05]  /*6250*/  @P6 IMAD.HI.U32 R12, R185, R12, RZ ;  /* 0x0000000cb90c6227 */ /* 0x001fca00078e00ff */
[----:B------:R-:W-:-:S07]  /*6260*/  @P6 SHF.R.U32.HI R185, RZ, R13, R12 ;  /* 0x0000000dffb96219 */ /* 0x000fce000001160c */
.L_x_4582:
[----:B------:R-:W-:Y:S05]  /*6270*/  BSYNC B0 ;  /* 0x0000000000007941 */ /* 0x000fea0003800000 */
.L_x_4580:
[----:B------:R-:W-:-:S05]  /*6280*/  IMAD R185, R185, R20, R0 ;  /* 0x00000014b9b97224 */ /* 0x000fca00078e0200 */
[----:B------:R-:W-:Y:S02]  /*6290*/  VIADDMNMX R2, R185, R20, R2, PT ;  /* 0x00000014b9027246 */ /* 0x000fe40003800102 */
[----:B------:R-:W-:-:S07]  /*62a0*/  VIMNMX R14, R14, R185, !PT ;  /* 0x000000b90e0e7248 */ /* 0x000fce0007fe0100 */
.L_x_4579:
[C---:B------:R-:W-:Y:S01]  /*62b0*/  ISETP.GT.AND P1, PT, R14.reuse, 0x1, !P1 ;  /* 0x000000010e00780c */ /* 0x040fe20004f24270 */
[----:B------:R-:W-:Y:S01]  /*62c0*/  UMOV UR38, UR7 ;  /* 0x0000000700267c82 */ /* 0x000fe20008000000 */
[----:B------:R-:W-:Y:S01]  /*62d0*/  ISETP.GT.AND P2, PT, R14, 0x8, !P2 ;  /* 0x000000080e00780c */ /* 0x000fe20005744270 */
[----:B------:R-:W-:Y:S01]  /*62e0*/  UMOV UR36, UR4 ;  /* 0x0000000400247c82 */ /* 0x000fe20008000000 */
[C---:B------:R-:W-:Y:S02]  /*62f0*/  ISETP.LT.OR P1, PT, R2.reuse, 0x2, P1 ;  /* 0x000000020200780c */ /* 0x040fe40000f21670 */
[----:B------:R-:W-:Y:S02]  /*6300*/  ISETP.LT.OR P2, PT, R2, 0x9, P2 ;  /* 0x000000090200780c */ /* 0x000fe40001741670 */
[----:B------:R-:W-:Y:S02]  /*6310*/  FSEL R215, R123, -INF , !P1 ;  /* 0xff8000007bd77808 */ /* 0x000fe40004800000 */
[----:B------:R-:W-:-:S02]  /*6320*/  ISETP.NE.AND P1, PT, R174, RZ, PT ;  /* 0x000000ffae00720c */ /* 0x000fc40003f25270 */
[----:B------:R-:W-:Y:S02]  /*6330*/  FSEL R185, R126, -INF , !P2 ;  /* 0xff8000007eb97808 */ /* 0x000fe40005000000 */
[----:B------:R-:W-:Y:S02]  /*6340*/  ISETP.GT.AND P1, PT, R14, 0x9, !P1 ;  /* 0x000000090e00780c */ /* 0x000fe40004f24270 */
[----:B------:R-:W-:Y:S02]  /*6350*/  ISETP.NE.AND P2, PT, R182, RZ, PT ;  /* 0x000000ffb600720c */ /* 0x000fe40003f45270 */
[----:B------:R-:W-:Y:S02]  /*6360*/  ISETP.LT.OR P1, PT, R2, 0xa, P1 ;  /* 0x0000000a0200780c */ /* 0x000fe40000f21670 */
[----:B------:R-:W-:Y:S02]  /*6370*/  ISETP.NE.AND P6, PT, R184, RZ, PT ;  /* 0x000000ffb800720c */ /* 0x000fe40003fc5270 */
        /* <DEDUP_REMOVED lines=22> */
[----:B------:R-:W-:Y:S02]  /*64e0*/  ISETP.GT.AND P1, PT, R14, 0x19, !P2 ;  /* 0x000000190e00780c */ /* 0x000fe40005724270 */
[----:B------:R-:W-:Y:S02]  /*64f0*/  FMNMX.FTZ R0, R137, R0, !PT ;  /* 0x0000000089007209 */ /* 0x000fe40007810000 */
[----:B------:R-:W-:-:S02]  /*6500*/  ISETP.LT.OR P1, PT, R2, 0x1a, P1 ;  /* 0x0000001a0200780c */ /* 0x000fc40000f21670 */
[----:B------:R-:W-:Y:S02]  /*6510*/  FMNMX.FTZ R0, R133, R0, !PT ;  /* 0x0000000085007209 */ /* 0x000fe40007810000 */
[----:B------:R-:W-:Y:S02]  /*6520*/  FSEL R209, R135, -INF , !P1 ;  /* 0xff80000087d17808 */ /* 0x000fe40004800000 */
[----:B------:R-:W-:Y:S02]  /*6530*/  ISETP.GT.AND P1, PT, R14, 0x20, !P6 ;  /* 0x000000200e00780c */ /* 0x000fe40007724270 */
[----:B------:R-:W-:Y:S02]  /*6540*/  FMNMX.FTZ R0, R141, R0, !PT ;  /* 0x000000008d007209 */ /* 0x000fe40007810000 */
[----:B------:R-:W-:Y:S02]  /*6550*/  ISETP.LT.OR P1, PT, R2, 0x21, P1 ;  /* 0x000000210200780c */ /* 0x000fe40000f21670 */
[----:B------:R-:W-:-:S02]  /*6560*/  FMNMX.FTZ R0, R3, R0, !PT ;  /* 0x0000000003007209 */ /* 0x000fc40007810000 */
[----:B------:R-:W-:Y:S02]  /*6570*/  FSEL R189, R138, -INF , !P1 ;  /* 0xff8000008abd7808 */ /* 0x000fe40004800000 */
[----:B------:R-:W-:Y:S01]  /*6580*/  ISETP.NE.AND P1, PT, R132, RZ, PT ;  /* 0x000000ff8400720c */ /* 0x000fe20003f25270 */
[----:B------:R-:W-:Y:S01]  /*6590*/  IMAD.U32 R132, RZ, RZ, UR5 ;  /* 0x00000005ff847e24 */ /* 0x000fe2000f8e00ff */
        /* <DEDUP_REMOVED lines=21> */
[----:B------:R-:W-:-:S02]  /*66f0*/  ISETP.NE.AND P2, PT, R186, RZ, PT ;  /* 0x000000ffba00720c */ /* 0x000fc40003f45270 */
[----:B------:R-:W-:Y:S02]  /*6700*/  ISETP.GT.AND P1, PT, R14, 0x30, !P1 ;  /* 0x000000300e00780c */ /* 0x000fe40004f24270 */
[----:B------:R-:W-:Y:S02]  /*6710*/  FMNMX.FTZ R0, R129, R0, !PT ;  /* 0x0000000081007209 */ /* 0x000fe40007810000 */
[----:B------:R-:W-:Y:S02]  /*6720*/  ISETP.LT.OR P1, PT, R2, 0x31, P1 ;  /* 0x000000310200780c */ /* 0x000fe40000f21670 */
[----:B------:R-:W-:Y:S02]  /*6730*/  FMNMX.FTZ R20, R165, R0, !PT ;  /* 0x00000000a5147209 */ /* 0x000fe40007810000 */
[----:B------:R-:W-:Y:S01]  /*6740*/  FSEL R135, R146, -INF , !P1 ;  /* 0xff80000092877808 */ /* 0x000fe20004800000 */
[----:B------:R-:W0:Y:S01]  /*6750*/  LDC R0, c[0x0][0x988] ;  /* 0x00026200ff007b82 */ /* 0x000e220000000800 */
[----:B------:R-:W-:Y:S01]  /*6760*/  ISETP.NE.AND P1, PT, R144, RZ, PT ;  /* 0x000000ff9000720c */ /* 0x000fe20003f25270 */
[----:B------:R-:W1:Y:S01]  /*6770*/  SHFL.BFLY PT, R13, R20, 0x2, 0x1f ;  /* 0x0c401f00140d7f89 */ /* 0x000e6200000e0000 */
[----:B------:R-:W-:-:S02]  /*6780*/  ISETP.NE.AND P6, PT, R188, RZ, PT ;  /* 0x000000ffbc00720c */ /* 0x000fc40003fc5270 */
[C---:B------:R-:W-:Y:S02]  /*6790*/  ISETP.GT.AND P1, PT, R14.reuse, 0x31, !P1 ;  /* 0x000000310e00780c */ /* 0x040fe40004f24270 */
[----:B------:R-:W-:Y:S02]  /*67a0*/  ISETP.GT.AND P3, PT, R14, 0x50, !P3 ;  /* 0x000000500e00780c */ /* 0x000fe40005f64270 */
[----:B------:R-:W-:Y:S02]  /*67b0*/  ISETP.LT.OR P1, PT, R2, 0x32, P1 ;  /* 0x000000320200780c */ /* 0x000fe40000f21670 */
[----:B------:R-:W-:Y:S02]  /*67c0*/  ISETP.GT.AND P4, PT, R14, 0x51, !P4 ;  /* 0x000000510e00780c */ /* 0x000fe40006784270 */
[----:B------:R-:W-:Y:S02]  /*67d0*/  FSEL R147, R147, -INF , !P1 ;  /* 0xff80000093937808 */ /* 0x000fe40004800000 */
[----:B------:R-:W-:-:S02]  /*67e0*/  ISETP.NE.AND P1, PT, R178, RZ, PT ;  /* 0x000000ffb200720c */ /* 0x000fc40003f25270 */
[----:B------:R-:W-:Y:S02]  /*67f0*/  ISETP.LT.OR P3, PT, R2, 0x51, P3 ;  /* 0x000000510200780c */ /* 0x000fe40001f61670 */
[C---:B------:R-:W-:Y:S02]  /*6800*/  ISETP.GT.AND P1, PT, R14.reuse, 0x38, !P1 ;  /* 0x000000380e00780c */ /* 0x040fe40004f24270 */
[----:B------:R-:W-:Y:S02]  /*6810*/  ISETP.GT.AND P5, PT, R14, 0x58, !P5 ;  /* 0x000000580e00780c */ /* 0x000fe40006fa4270 */
[C---:B------:R-:W-:Y:S02]  /*6820*/  ISETP.LT.OR P1, PT, R2.reuse, 0x39, P1 ;  /* 0x000000390200780c */ /* 0x040fe40000f21670 */
[----:B------:R-:W-:Y:S02]  /*6830*/  ISETP.LT.OR P4, PT, R2, 0x52, P4 ;  /* 0x000000520200780c */ /* 0x000fe40002781670 */
[----:B------:R-:W-:-:S02]  /*6840*/  FSEL R131, R150, -INF , !P1 ;  /* 0xff80000096837808 */ /* 0x000fc40004800000 */
[----:B------:R-:W-:Y:S02]  /*6850*/  ISETP.NE.AND P1, PT, R148, RZ, PT ;  /* 0x000000ff9400720c */ /* 0x000fe40003f25270 */
[----:B-1----:R-:W-:Y:S02]  /*6860*/  FMNMX.FTZ R126, R20, R13, !PT ;  /* 0x0000000d147e7209 */ /* 0x002fe40007810000 */
[----:B------:R-:W-:Y:S02]  /*6870*/  ISETP.GT.AND P1, PT, R14, 0x39, !P1 ;  /* 0x000000390e00780c */ /* 0x000fe40004f24270 */
[C---:B------:R-:W-:Y:S01]  /*6880*/  ISETP.LT.OR P5, PT, R2.reuse, 0x59, P5 ;  /* 0x000000590200780c */ /* 0x040fe20002fa1670 */
[----:B------:R-:W1:Y:S01]  /*6890*/  SHFL.BFLY PT, R13, R126, 0x1, 0x1f ;  /* 0x0c201f007e0d7f89 */ /* 0x000e6200000e0000 */
[----:B------:R-:W-:Y:S02]  /*68a0*/  ISETP.LT.OR P1, PT, R2, 0x3a, P1 ;  /* 0x0000003a0200780c */ /* 0x000fe40000f21670 */
[----:B------:R-:W-:-:S02]  /*68b0*/  FSEL R163, R163, -INF , !P4 ;  /* 0xff800000a3a37808 */ /* 0x000fc40006000000 */
[----:B------:R-:W-:Y:S02]  /*68c0*/  FSEL R151, R151, -INF , !P1 ;  /* 0xff80000097977808 */ /* 0x000fe40004800000 */
[----:B------:R-:W-:-:S04]  /*68d0*/  ISETP.NE.AND P1, PT, R180, RZ, PT ;  /* 0x000000ffb400720c */ /* 0x000fc80003f25270 */
[----:B------:R-:W-:-:S04]  /*68e0*/  ISETP.GT.AND P1, PT, R14, 0x40, !P1 ;  /* 0x000000400e00780c */ /* 0x000fc80004f24270 */
[----:B------:R-:W-:-:S04]  /*68f0*/  ISETP.LT.OR P1, PT, R2, 0x41, P1 ;  /* 0x000000410200780c */ /* 0x000fc80000f21670 */
[----:B------:R-:W-:Y:S02]  /*6900*/  FSEL R127, R154, -INF , !P1 ;  /* 0xff8000009a7f7808 */ /* 0x000fe40004800000 */
[----:B------:R-:W-:Y:S02]  /*6910*/  ISETP.NE.AND P1, PT, R152, RZ, PT ;  /* 0x000000ff9800720c */ /* 0x000fe40003f25270 */
[----:B-1----:R-:W-:Y:S02]  /*6920*/  FMNMX.FTZ R13, R126, R13, !PT ;  /* 0x0000000d7e0d7209 */ /* 0x002fe40007810000 */
[----:B------:R-:W-:-:S03]  /*6930*/  ISETP.GT.AND P1, PT, R14, 0x41, !P1 ;  /* 0x000000410e00780c */ /* 0x000fc60004f24270 */
[----:B0-----:R-:W-:Y:S01]  /*6940*/  FMUL.FTZ R12, R13, R0 ;  /* 0x000000000d0c7220 */ /* 0x001fe20000410000 */
[----:B------:R-:W-:-:S04]  /*6950*/  ISETP.LT.OR P1, PT, R2, 0x42, P1 ;  /* 0x000000420200780c */ /* 0x000fc80000f21670 */
[----:B------:R-:W-:Y:S02]  /*6960*/  FSEL R155, R155, -INF , !P1 ;  /* 0xff8000009b9b7808 */ /* 0x000fe40004800000 */
[----:B------:R-:W-:-:S04]  /*6970*/  ISETP.GT.AND P1, PT, R14, 0x48, !P2 ;  /* 0x000000480e00780c */ /* 0x000fc80005724270 */
[----:B------:R-:W-:-:S04]  /*6980*/  ISETP.LT.OR P1, PT, R2, 0x49, P1 ;  /* 0x000000490200780c */ /* 0x000fc80000f21670 */
[----:B------:R-:W-:Y:S02]  /*6990*/  FSEL R123, R158, -INF , !P1 ;  /* 0xff8000009e7b7808 */ /* 0x000fe40004800000 */
[----:B------:R-:W-:Y:S02]  /*69a0*/  ISETP.GT.AND P1, PT, R14, 0x49, !P6 ;  /* 0x000000490e00780c */ /* 0x000fe40007724270 */
[----:B------:R-:W-:Y:S02]  /*69b0*/  ISETP.NE.AND P6, PT, R156, RZ, PT ;  /* 0x000000ff9c00720c */ /* 0x000fe40003fc5270 */
        /* <DEDUP_REMOVED lines=8> */
[----:B------:R-:W-:Y:S02]  /*6a40*/  FMNMX.FTZ R20, R219, R4, !PT ;  /* 0x00000004db147209 */ /* 0x000fe40007810000 */
[----:B------:R-:W-:Y:S02]  /*6a50*/  FSEL R12, R12, RZ, P1 ;  /* 0x000000ff0c0c7208 */ /* 0x000fe40000800000 */
[----:B------:R-:W-:Y:S02]  /*6a60*/  FMNMX.FTZ R20, R215, R20, !PT ;  /* 0x00000014d7147209 */ /* 0x000fe40007810000 */
[----:B------:R-:W-:Y:S01]  /*6a70*/  ISETP.LT.OR P2, PT, R2, 0x5a, P2 ;  /* 0x0000005a0200780c */ /* 0x000fe20001741670 */
[--C-:B------:R-:W-:Y:S01]  /*6a80*/  FFMA.FTZ R184, R175, R0, -R12.reuse ;  /* 0x00000000afb87223 */ /* 0x100fe2000001080c */
        /* <DEDUP_REMOVED lines=13> */
[--C-:B------:R-:W-:Y:S01]  /*6b60*/  FFMA.FTZ R169, R173, R0, -R12.reuse ;  /* 0x00000000ada97223 */ /* 0x100fe2000001080c */
[----:B------:R-:W-:Y:S01]  /*6b70*/  FSEL R14, R13, RZ, P1 ;  /* 0x000000ff0d0e7208 */ /* 0x000fe20000800000 */
        /* <DEDUP_REMOVED lines=23> */
[----:B------:R-:W-:Y:S01]  /*6cf0*/  FFMA.FTZ R170, R129, R0, -R12 ;  /* 0x0000000081aa7223 */ /* 0x000fe2000001080c */
[----:B------:R-:W-:Y:S01]  /*6d00*/  MUFU.EX2 R169, R169 ;  /* 0x000000a900a97308 */ /* 0x000fe20000000800 */
[----:B------:R-:W-:-:S02]  /*6d10*/  FMNMX.FTZ R20, R135, R20, !PT ;  /* 0x0000001487147209 */ /* 0x000fc40007810000 */
[----:B------:R-:W-:Y:S02]  /*6d20*/  LOP3.LUT P6, RZ, R206, 0x7f, RZ, 0xc0, !PT ;  /* 0x0000007fceff7812 */ /* 0x000fe400078cc0ff */
[----:B------:R-:W-:-:S03]  /*6d30*/  FMNMX.FTZ R20, R147, R20, !PT ;  /* 0x0000001493147209 */ /* 0x000fc60007810000 */
        /* <DEDUP_REMOVED lines=25> */
[----:B0-----:R-:W-:Y:S01]  /*6ed0*/  FMNMX.FTZ R21, R3, R2, !PT ;  /* 0x0000000203157209 */ /* 0x001fe20007810000 */
[----:B------:R-:W-:Y:S01]  /*6ee0*/  FADD.FTZ R3, -R14, R5 ;  /* 0x000000050e037221 */ /* 0x000fe20000010100 */
[----:B------:R-:W-:-:S05]  /*6ef0*/  FFMA.FTZ R5, R165, R0, -R12 ;  /* 0x00000000a5057223 */ /* 0x000fca000001080c */
[----:B------:R-:W-:Y:S01]  /*6f00*/  MUFU.EX2 R172, R172 ;  /* 0x000000ac00ac7308 */ /* 0x000fe20000000800 */
[----:B------:R-:W-:Y:S01]  /*6f10*/  FSETP.NEU.FTZ.AND P1, PT, R21, -INF , PT ;  /* 0xff8000001500780b */ /* 0x000fe20003f3d000 */
[-C--:B------:R-:W-:Y:S01]  /*6f20*/  FMUL.FTZ R3, R3, R0.reuse ;  /* 0x0000000003037220 */ /* 0x080fe20000410000 */
[----:B------:R-:W-:-:S05]  /*6f30*/  FMUL.FTZ R120, R21, R0 ;  /* 0x0000000015787220 */ /* 0x000fca0000410000 */
[----:B------:R0:W1:Y:S01]  /*6f40*/  MUFU.EX2 R2, R3 ;  /* 0x0000000300027308 */ /* 0x0000620000000800 */
[----:B------:R-:W-:-:S05]  /*6f50*/  FSEL R120, R120, RZ, P1 ;  /* 0x000000ff78787208 */ /* 0x000fca0000800000 */
[-CC-:B------:R-:W-:Y:S01]  /*6f60*/  FFMA.FTZ R12, R219, R0.reuse, -R120.reuse ;  /* 0x00000000db0c7223 */ /* 0x180fe20000010878 */
[-CC-:B------:R-:W-:Y:S01]  /*6f70*/  FFMA.FTZ R129, R215, R0.reuse, -R120.reuse ;  /* 0x00000000d7817223 */ /* 0x180fe20000010878 */
[-CC-:B------:R-:W-:Y:S01]  /*6f80*/  FFMA.FTZ R14, R185, R0.reuse, -R120.reuse ;  /* 0x00000000b90e7223 */ /* 0x180fe20000010878 */
[----:B0-----:R-:W-:Y:S01]  /*6f90*/  FSEL R3, R21, RZ, P1 ;  /* 0x000000ff15037208 */ /* 0x001fe20000800000 */
[-CC-:B------:R-:W-:Y:S01]  /*6fa0*/  FFMA.FTZ R149, R213, R0.reuse, -R120.reuse ;  /* 0x00000000d5957223 */ /* 0x180fe20000010878 */
[-CC-:B------:R-:W-:Y:S01]  /*6fb0*/  FFMA.FTZ R185, R191, R0.reuse, -R120.reuse ;  /* 0x00000000bfb97223 */ /* 0x180fe20000010878 */
[----:B------:R-:W-:Y:S01]  /*6fc0*/  MUFU.EX2 R12, R12 ;  /* 0x0000000c000c7308 */ /* 0x000fe20000000800 */
[-C--:B------:R-:W-:Y:S01]  /*6fd0*/  FFMA.FTZ R20, R211, R0.reuse, -R120 ;  /* 0x00000000d3147223 */ /* 0x080fe20000010878 */
[----:B------:R-:W-:Y:S01]  /*6fe0*/  FADD.FTZ R3, -R3, R4 ;  /* 0x0000000403037221 */ /* 0x000fe20000010100 */
[-CC-:B------:R-:W-:Y:S01]  /*6ff0*/  FFMA.FTZ R187, R187, R0.reuse, -R120.reuse ;  /* 0x00000000bbbb7223 */ /* 0x180fe20000010878 */
[-CC-:B------:R-:W-:Y:S01]  /*7000*/  FFMA.FTZ R179, R131, R0.reuse, -R120.reuse ;  /* 0x0000000083b37223 */ /* 0x180fe20000010878 */
[----:B-1----:R-:W-:Y:S01]  /*7010*/  FFMA.FTZ R9, R2, R9, R217 ;  /* 0x0000000902097223 */ /* 0x002fe200000100d9 */
[-C--:B------:R-:W-:Y:S01]  /*7020*/  FMUL.FTZ R3, R3, R0.reuse ;  /* 0x0000000003037220 */ /* 0x080fe20000410000 */
[-CC-:B------:R-:W-:Y:S01]  /*7030*/  FFMA.FTZ R122, R209, R0.reuse, -R120.reuse ;  /* 0x00000000d17a7223 */ /* 0x180fe20000010878 */
[----:B------:R-:W-:Y:S01]  /*7040*/  MUFU.EX2 R129, R129 ;  /* 0x0000008100817308 */ /* 0x000fe20000000800 */
[----:B------:R-:W-:Y:S01]  /*7050*/  FADD.FTZ R9, R188, R9 ;  /* 0x00000009bc097221 */ /* 0x000fe20000010000 */
[-CC-:B------:R-:W-:Y:S01]  /*7060*/  FFMA.FTZ R181, R189, R0.reuse, -R120.reuse ;  /* 0x00000000bdb57223 */ /* 0x180fe20000010878 */
[-CC-:B------:R-:W-:Y:S01]  /*7070*/  FFMA.FTZ R124, R207, R0.reuse, -R120.reuse ;  /* 0x00000000cf7c7223 */ /* 0x180fe20000010878 */
[-CC-:B------:R-:W-:Y:S01]  /*7080*/  FFMA.FTZ R183, R139, R0.reuse, -R120.reuse ;  /* 0x000000008bb77223 */ /* 0x180fe20000010878 */
[----:B------:R-:W-:Y:S01]  /*7090*/  FADD.FTZ R128, R190, R9 ;  /* 0x00000009be807221 */ /* 0x000fe20000010000 */
[-CC-:B------:R-:W-:Y:S01]  /*70a0*/  FFMA.FTZ R143, R143, R0.reuse, -R120.reuse ;  /* 0x000000008f8f7223 */ /* 0x180fe20000010878 */
[-C--:B------:R-:W-:Y:S01]  /*70b0*/  FFMA.FTZ R126, R135, R0.reuse, -R120 ;  /* 0x00000000877e7223 */ /* 0x080fe20000010878 */
[----:B------:R-:W0:Y:S01]  /*70c0*/  MUFU.EX2 R3, R3 ;  /* 0x0000000300037308 */ /* 0x000e220000000800 */
[----:B------:R-:W-:Y:S01]  /*70d0*/  FADD.FTZ R9, R169, R128 ;  /* 0x00000080a9097221 */ /* 0x000fe20000010000 */
[-CC-:B------:R-:W-:Y:S01]  /*70e0*/  FFMA.FTZ R135, R147, R0.reuse, -R120.reuse ;  /* 0x0000000093877223 */ /* 0x180fe20000010878 */
[-CC-:B------:R-:W-:Y:S01]  /*70f0*/  FFMA.FTZ R127, R127, R0.reuse, -R120.reuse ;  /* 0x000000007f7f7223 */ /* 0x180fe20000010878 */
[-CC-:B------:R-:W-:Y:S01]  /*7100*/  FFMA.FTZ R123, R123, R0.reuse, -R120.reuse ;  /* 0x000000007b7b7223 */ /* 0x180fe20000010878 */
[----:B------:R-:W-:Y:S01]  /*7110*/  FADD.FTZ R128, R184, R9 ;  /* 0x00000009b8807221 */ /* 0x000fe20000010000 */
[-CC-:B------:R-:W-:Y:S01]  /*7120*/  FFMA.FTZ R159, R159, R0.reuse, -R120.reuse ;  /* 0x000000009f9f7223 */ /* 0x180fe20000010878 */
[-C--:B------:R-:W-:Y:S01]  /*7130*/  FFMA.FTZ R175, R175, R0.reuse, -R120 ;  /* 0x00000000afaf7223 */ /* 0x080fe20000010878 */
[----:B------:R-:W1:Y:S01]  /*7140*/  MUFU.EX2 R14, R14 ;  /* 0x0000000e000e7308 */ /* 0x000e620000000800 */
[----:B------:R-:W-:Y:S01]  /*7150*/  FADD.FTZ R131, R171, R128 ;  /* 0x00000080ab837221 */ /* 0x000fe20000010000 */
[-CC-:B------:R-:W-:Y:S01]  /*7160*/  FFMA.FTZ R163, R163, R0.reuse, -R120.reuse ;  /* 0x00000000a3a37223 */ /* 0x180fe20000010878 */
[----:B------:R-:W-:Y:S01]  /*7170*/  FFMA.FTZ R177, R177, R0, -R120 ;  /* 0x00000000b1b17223 */ /* 0x000fe20000010878 */
[----:B------:R-:W-:Y:S01]  /*7180*/  ISETP.GT.AND P1, PT, R10, UR58, PT ;  /* 0x0000003a0a007c0c */ /* 0x000fe2000bf24270 */
[----:B------:R-:W-:Y:S01]  /*7190*/  FADD.FTZ R130, R186, R131 ;  /* 0x00000083ba827221 */ /* 0x000fe20000010000 */
[----:B------:R-:W-:Y:S01]  /*71a0*/  F2FP.BF16.F32.PACK_AB R190, R169, R190 ;  /* 0x000000bea9be723e */ /* 0x000fe200000010ff */
[----:B------:R-:W-:Y:S01]  /*71b0*/  VIADD R10, R10, 0xffffffff ;  /* 0xffffffff0a0a7836 */ /* 0x000fe20000000000 */
[----:B------:R-:W2:Y:S01]  /*71c0*/  MUFU.EX2 R149, R149 ;  /* 0x0000009500957308 */ /* 0x000ea20000000800 */
[----:B0-----:R-:W-:Y:S01]  /*71d0*/  FFMA.FTZ R8, R3, R8, R12 ;  /* 0x0000000803087223 */ /* 0x001fe2000001000c */
[----:B------:R-:W-:-:S02]  /*71e0*/  F2FP.BF16.F32.PACK_AB R184, R171, R184 ;  /* 0x000000b8abb8723e */ /* 0x000fc400000010ff */
[----:B------:R-:W-:Y:S01]  /*71f0*/  F2FP.BF16.F32.PACK_AB R186, R173, R186 ;  /* 0x000000baadba723e */ /* 0x000fe200000010ff */
[----:B------:R-:W-:Y:S01]  /*7200*/  FADD.FTZ R9, R129, R8 ;  /* 0x0000000881097221 */ /* 0x000fe20000010000 */
[----:B------:R-:W-:Y:S01]  /*7210*/  FFMA.FTZ R8, R151, R0, -R120 ;  /* 0x0000000097087223 */ /* 0x000fe20000010878 */
[----:B------:R-:W-:Y:S01]  /*7220*/  F2FP.BF16.F32.PACK_AB R188, R188, R217 ;  /* 0x000000d9bcbc723e */ /* 0x000fe200000010ff */
[----:B------:R-:W0:Y:S01]  /*7230*/  MUFU.EX2 R185, R185 ;  /* 0x000000b900b97308 */ /* 0x000e220000000800 */
[----:B-1----:R-:W-:Y:S01]  /*7240*/  FADD.FTZ R128, R14, R9 ;  /* 0x000000090e807221 */ /* 0x002fe20000010000 */
[----:B------:R-:W-:Y:S01]  /*7250*/  FADD.FTZ R9, R173, R130 ;  /* 0x00000082ad097221 */ /* 0x000fe20000010000 */
[----:B------:R-:W-:-:S03]  /*7260*/  F2FP.BF16.F32.PACK_AB R189, R129, R12 ;  /* 0x0000000c81bd723e */ /* 0x000fc600000010ff */
[----:B------:R-:W-:Y:S01]  /*7270*/  FADD.FTZ R130, R180, R9 ;  /* 0x00000009b4827221 */ /* 0x000fe20000010000 */
[----:B------:R-:W-:Y:S01]  /*7280*/  F2FP.BF16.F32.PACK_AB R180, R137, R180 ;  /* 0x000000b489b4723e */ /* 0x000fe200000010ff */
[----:B------:R-:W1:Y:S01]  /*7290*/  MUFU.EX2 R20, R20 ;  /* 0x0000001400147308 */ /* 0x000e620000000800 */
[----:B--2---:R-:W-:Y:S01]  /*72a0*/  FADD.FTZ R128, R149, R128 ;  /* 0x0000008095807221 */ /* 0x004fe20000010000 */
[----:B------:R-:W-:Y:S01]  /*72b0*/  FADD.FTZ R131, R137, R130 ;  /* 0x0000008289837221 */ /* 0x000fe20000010000 */
[----:B------:R-:W-:-:S05]  /*72c0*/  F2FP.BF16.F32.PACK_AB R191, R149, R14 ;  /* 0x0000000e95bf723e */ /* 0x000fca00000010ff */
[----:B------:R-:W2:Y:S01]  /*72d0*/  MUFU.EX2 R187, R187 ;  /* 0x000000bb00bb7308 */ /* 0x000ea20000000800 */
[----:B0-----:R-:W-:Y:S01]  /*72e0*/  FADD.FTZ R9, R185, R128 ;  /* 0x00000080b9097221 */ /* 0x001fe20000010000 */
[----:B------:R-:W-:Y:S02]  /*72f0*/  @!P6 VIADD R128, R132, 0x30860 ;  /* 0x000308608480e836 */ /* 0x000fe40000000000 */
[----:B------:R-:W-:Y:S01]  /*7300*/  FADD.FTZ R132, R182, R131 ;  /* 0x00000083b6847221 */ /* 0x000fe20000010000 */
[----:B------:R-:W-:-:S03]  /*7310*/  F2FP.BF16.F32.PACK_AB R182, R133, R182 ;  /* 0x000000b685b6723e */ /* 0x000fc600000010ff */
[----:B------:R-:W-:Y:S01]  /*7320*/  FADD.FTZ R131, R133, R132 ;  /* 0x0000008485837221 */ /* 0x000fe20000010000 */
[----:B------:R-:W0:Y:S01]  /*7330*/  MUFU.EX2 R122, R122 ;  /* 0x0000007a007a7308 */ /* 0x000e220000000800 */
[----:B-1----:R-:W-:Y:S01]  /*7340*/  FADD.FTZ R130, R20, R9 ;  /* 0x0000000914827221 */ /* 0x002fe20000010000 */
[----:B------:R-:W-:Y:S01]  /*7350*/  @!P6 PRMT R134, RZ, 0x654, R128 ;  /* 0x00000654ff86e816 */ /* 0x000fe20000000080 */
[----:B------:R-:W-:Y:S01]  /*7360*/  FADD.FTZ R132, R176, R131 ;  /* 0x00000083b0847221 */ /* 0x000fe20000010000 */
[-CC-:B------:R-:W-:Y:S01]  /*7370*/  FFMA.FTZ R128, R155, R0.reuse, -R120.reuse ;  /* 0x000000009b807223 */ /* 0x180fe20000010878 */
[----:B------:R-:W-:Y:S01]  /*7380*/  FFMA.FTZ R120, R167, R0, -R120 ;  /* 0x00000000a7787223 */ /* 0x000fe20000010878 */
[----:B------:R1:W-:Y:S01]  /*7390*/  @!P6 SYNCS.ARRIVE.TRANS64.RED.A1T0 RZ, [R134+URZ], RZ ;  /* 0x000000ff86ffe9a7 */ /* 0x0003e2000810043f */
[----:B------:R-:W-:Y:S01]  /*73a0*/  FADD.FTZ R131, R141, R132 ;  /* 0x000000848d837221 */ /* 0x000fe20000010000 */
[----:B------:R-:W3:Y:S01]  /*73b0*/  MUFU.EX2 R181, R181 ;  /* 0x000000b500b57308 */ /* 0x000ee20000000800 */
[----:B--2---:R-:W-:Y:S01]  /*73c0*/  FADD.FTZ R9, R187, R130 ;  /* 0x00000082bb097221 */ /* 0x004fe20000010000 */
[----:B------:R-:W-:Y:S01]  /*73d0*/  F2FP.BF16.F32.PACK_AB R176, R141, R176 ;  /* 0x000000b08db0723e */ /* 0x000fe200000010ff */
[----:B------:R-:W-:Y:S01]  /*73e0*/  FADD.FTZ R132, R178, R131 ;  /* 0x00000083b2847221 */ /* 0x000fe20000010000 */
[----:B------:R-:W-:-:S02]  /*73f0*/  F2FP.BF16.F32.PACK_AB R178, R15, R178 ;  /* 0x000000b20fb2723e */ /* 0x000fc400000010ff */
[----:B------:R-:W-:Y:S01]  /*7400*/  F2FP.BF16.F32.PACK_AB R185, R20, R185 ;  /* 0x000000b914b9723e */ /* 0x000fe200000010ff */
[----:B------:R-:W-:Y:S01]  /*7410*/  FADD.FTZ R131, R15, R132 ;  /* 0x000000840f837221 */ /* 0x000fe20000010000 */
[----:B------:R-:W2:Y:S01]  /*7420*/  MUFU.EX2 R124, R124 ;  /* 0x0000007c007c7308 */ /* 0x000ea20000000800 */
[C---:B0-----:R-:W-:Y:S01]  /*7430*/  FADD.FTZ R130, R122.reuse, R9 ;  /* 0x000000097a827221 */ /* 0x041fe20000010000 */
[----:B------:R-:W-:Y:S01]  /*7440*/  F2FP.BF16.F32.PACK_AB R187, R122, R187 ;  /* 0x000000bb7abb723e */ /* 0x000fe200000010ff */
[----:B------:R-:W-:-:S05]  /*7450*/  FADD.FTZ R132, R172, R131 ;  /* 0x00000083ac847221 */ /* 0x000fca0000010000 */
        /* <DEDUP_REMOVED lines=9> */
[----:B------:R-:W-:Y:S01]  /*74f0*/  F2FP.BF16.F32.PACK_AB R183, R4, R183 ;  /* 0x000000b704b7723e */ /* 0x000fe200000010ff */
[----:B------:R-:W-:-:S05]  /*7500*/  IMAD.MOV.U32 R4, RZ, RZ, R21 ;  /* 0x000000ffff047224 */ /* 0x000fca00078e0015 */
        /* <DEDUP_REMOVED lines=10> */
[----:B0-----:R-:W-:-:S07]  /*75b0*/  FADD.FTZ R9, R179, R130 ;  /* 0x00000082b3097221 */ /* 0x001fce0000010000 */
[----:B------:R-:W-:Y:S01]  /*75c0*/  MUFU.EX2 R168, R168 ;  /* 0x000000a800a87308 */ /* 0x000fe20000000800 */
[----:B---3--:R-:W-:-:S07]  /*75d0*/  F2FP.BF16.F32.PACK_AB R174, R121, R174 ;  /* 0x000000ae79ae723e */ /* 0x008fce00000010ff */
[----:B------:R-:W0:Y:S01]  /*75e0*/  MUFU.EX2 R127, R127 ;  /* 0x0000007f007f7308 */ /* 0x000e220000000800 */
[C---:B--2---:R-:W-:Y:S01]  /*75f0*/  FADD.FTZ R130, R8.reuse, R9 ;  /* 0x0000000908827221 */ /* 0x044fe20000010000 */
[----:B------:R-:W-:-:S06]  /*7600*/  F2FP.BF16.F32.PACK_AB R179, R8, R179 ;  /* 0x000000b308b3723e */ /* 0x000fcc00000010ff */
[----:B------:R-:W-:Y:S08]  /*7610*/  MUFU.EX2 R125, R125 ;  /* 0x0000007d007d7308 */ /* 0x000ff00000000800 */
[----:B------:R-:W2:Y:S01]  /*7620*/  MUFU.EX2 R128, R128 ;  /* 0x0000008000807308 */ /* 0x000ea20000000800 */
[----:B0-----:R-:W-:-:S07]  /*7630*/  FADD.FTZ R9, R127, R130 ;  /* 0x000000827f097221 */ /* 0x001fce0000010000 */
[----:B------:R-:W0:Y:S08]  /*7640*/  MUFU.EX2 R170, R170 ;  /* 0x000000aa00aa7308 */ /* 0x000e300000000800 */
[----:B-1----:R1:W3:Y:S01]  /*7650*/  MUFU.EX2 R134, R123 ;  /* 0x0000007b00867308 */ /* 0x0022e20000000800 */
[C---:B--2---:R-:W-:Y:S01]  /*7660*/  FADD.FTZ R9, R128.reuse, R9 ;  /* 0x0000000980097221 */ /* 0x044fe20000010000 */
[----:B------:R-:W-:-:S06]  /*7670*/  F2FP.BF16.F32.PACK_AB R173, R128, R127 ;  /* 0x0000007f80ad723e */ /* 0x000fcc00000010ff */
[----:B------:R-:W2:Y:S01]  /*7680*/  MUFU.EX2 R159, R159 ;  /* 0x0000009f009f7308 */ /* 0x000ea20000000800 */
[----:B-1----:R-:W-:-:S04]  /*7690*/  FADD.FTZ R123, R121, R132 ;  /* 0x00000084797b7221 */ /* 0x002fc80000010000 */
[----:B------:R-:W-:Y:S01]  /*76a0*/  FADD.FTZ R132, R168, R123 ;  /* 0x0000007ba8847221 */ /* 0x000fe20000010000 */
[C---:B------:R-:W-:Y:S02]  /*76b0*/  F2FP.BF16.F32.PACK_AB R168, R125.reuse, R168 ;  /* 0x000000a87da8723e */ /* 0x040fe400000010ff */
[----:B------:R2:W1:Y:S01]  /*76c0*/  MUFU.EX2 R136, R175 ;  /* 0x000000af00887308 */ /* 0x0004620000000800 */
[----:B------:R-:W-:-:S04]  /*76d0*/  FADD.FTZ R15, R125, R132 ;  /* 0x000000847d0f7221 */ /* 0x000fc80000010000 */
[----:B0-----:R-:W-:Y:S01]  /*76e0*/  FADD.FTZ R130, R170, R15 ;  /* 0x0000000faa827221 */ /* 0x001fe20000010000 */
[----:B---3--:R-:W-:Y:S02]  /*76f0*/  FADD.FTZ R15, R134, R9 ;  /* 0x00000009860f7221 */ /* 0x008fe40000010000 */
[----:B------:R-:W0:Y:S01]  /*7700*/  MUFU.EX2 R163, R163 ;  /* 0x000000a300a37308 */ /* 0x000e220000000800 */
[C---:B--2---:R-:W-:Y:S01]  /*7710*/  F2FP.BF16.F32.PACK_AB R175, R159.reuse, R134 ;  /* 0x000000869faf723e */ /* 0x044fe200000010ff */
[----:B------:R-:W-:-:S06]  /*7720*/  FADD.FTZ R15, R159, R15 ;  /* 0x0000000f9f0f7221 */ /* 0x000fcc0000010000 */
[----:B------:R2:W3:Y:S01]  /*7730*/  MUFU.EX2 R132, R177 ;  /* 0x000000b100847308 */ /* 0x0004e20000000800 */
[----:B-1----:R-:W-:-:S07]  /*7740*/  FADD.FTZ R15, R136, R15 ;  /* 0x0000000f880f7221 */ /* 0x002fce0000010000 */
[----:B------:R-:W1:Y:S01]  /*7750*/  MUFU.EX2 R5, R5 ;  /* 0x0000000500057308 */ /* 0x000e620000000800 */
[----:B0-----:R-:W-:Y:S01]  /*7760*/  FADD.FTZ R15, R163, R15 ;  /* 0x0000000fa30f7221 */ /* 0x001fe20000010000 */
[----:B--2---:R-:W-:Y:S02]  /*7770*/  F2FP.BF16.F32.PACK_AB R177, R135, R126 ;  /* 0x0000007e87b1723e */ /* 0x004fe400000010ff */
[----:B------:R-:W-:-:S04]  /*7780*/  F2FP.BF16.F32.PACK_AB R169, R163, R136 ;  /* 0x00000088a3a9723e */ /* 0x000fc800000010ff */
[----:B------:R-:W0:Y:S01]  /*7790*/  MUFU.EX2 R120, R120 ;  /* 0x0000007800787308 */ /* 0x000e220000000800 */
[----:B---3--:R-:W-:Y:S01]  /*77a0*/  FADD.FTZ R15, R132, R15 ;  /* 0x0000000f840f7221 */ /* 0x008fe20000010000 */
[C---:B-1----:R-:W-:Y:S01]  /*77b0*/  FADD.FTZ R9, R5.reuse, R130 ;  /* 0x0000008205097221 */ /* 0x042fe20000010000 */
[----:B------:R-:W-:Y:S01]  /*77c0*/  F2FP.BF16.F32.PACK_AB R170, R5, R170 ;  /* 0x000000aa05aa723e */ /* 0x000fe200000010ff */
[----:B------:R-:W-:Y:S02]  /*77d0*/  IMAD.MOV.U32 R5, RZ, RZ, R13 ;  /* 0x000000ffff057224 */ /* 0x000fe400078e000d */
[C---:B0-----:R-:W-:Y:S01]  /*77e0*/  FADD.FTZ R8, R120.reuse, R15 ;  /* 0x0000000f78087221 */ /* 0x041fe20000010000 */
[----:B------:R-:W-:Y:S01]  /*77f0*/  F2FP.BF16.F32.PACK_AB R171, R120, R132 ;  /* 0x0000008478ab723e */ /* 0x000fe200000010ff */
[----:B------:R-:W-:Y:S06]  /*7800*/  @P1 BRA `(.L_x_4583) ;  /* 0xffffffd0002c1947 */ /* 0x000fec000383ffff */
[----:B------:R-:W-:Y:S01]  /*7810*/  IMAD.MOV.U32 R4, RZ, RZ, R21 ;  /* 0x000000ffff047224 */ /* 0x000fe200078e0015 */
[----:B------:R-:W-:Y:S01]  /*7820*/  UMOV UR36, UR4 ;  /* 0x0000000400247c82 */ /* 0x000fe20008000000 */
[----:B------:R-:W-:Y:S01]  /*7830*/  IMAD.MOV.U32 R5, RZ, RZ, R13 ;  /* 0x000000ffff057224 */ /* 0x000fe200078e000d */
[----:B------:R-:W-:-:S06]  /*7840*/  UMOV UR38, UR7 ;  /* 0x0000000700267c82 */ /* 0x000fcc0008000000 */
.L_x_4566:
[----:B------:R-:W-:Y:S01]  /*7850*/  ULDC UR4, c[0x0][0x448] ;  /* 0x0001120000047ab9 */ /* 0x000fe20000000800 */
[----:B------:R-:W-:Y:S01]  /*7860*/  IADD3 R11, R16, 0x1, -R11 ;  /* 0x00000001100b7810 */ /* 0x000fe20007ffe80b */
[----:B------:R-:W-:Y:S01]  /*7870*/  UISETP.NE.AND UP0, UPT, UR4, 0x1, UPT ;  /* 0x000000010400788c */ /* 0x000fe2000bf05270 */
[----:B------:R-:W-:Y:S02]  /*7880*/  ULDC UR7, c[0x0][0x9e4] ;  /* 0x0002790000077ab9 */ /* 0x000fe40000000800 */
[----:B------:R-:W-:Y:S01]  /*7890*/  R2UR UR11, R11 ;  /* 0x000000000b0b72ca */ /* 0x000fe200000e0000 */
[----:B------:R-:W-:Y:S02]  /*78a0*/  UISETP.GE.AND UP1, UPT, UR7, 0x1, UPT ;  /* 0x000000010700788c */ /* 0x000fe4000bf26270 */
[----:B------:R-:W-:-:S04]  /*78b0*/  UIADD3 UR10, UR39, 0x7f, URZ ;  /* 0x0000007f270a7890 */ /* 0x000fc8000fffe03f */
[----:B------:R-:W-:Y:S01]  /*78c0*/  PLOP3.LUT P1, PT, PT, PT, UP1, 0x40, 0x0 ;  /* 0x000000000000781c */ /* 0x000fe20003f2e818 */
[----:B------:R-:W-:Y:S01]  /*78d0*/  @UP0 ULDC UR4, c[0x0][0x44c] ;  /* 0x0001130000040ab9 */ /* 0x000fe20000000800 */
[----:B------:R-:W-:Y:S01]  /*78e0*/  @UP0 ULDC UR14, c[0x0][0x450] ;  /* 0x00011400000e0ab9 */ /* 0x000fe20000000800 */
[----:B------:R-:W-:-:S04]  /*78f0*/  UIMAD.WIDE.U32 UR4, UR10, UR4, URZ ;  /* 0x000000040a0472a5 */ /* 0x000fc8000f8e003f */
[----:B------:R-:W-:-:S04]  /*7900*/  @UP0 USHF.R.U32.HI UR10, URZ, UR14, UR5 ;  /* 0x0000000e3f0a0299 */ /* 0x000fc80008011605 */
[----:B------:R-:W-:-:S04]  /*7910*/  UIADD3 UR10, UR11, UR10, URZ ;  /* 0x0000000a0b0a7290 */ /* 0x000fc8000fffe03f */
[----:B------:R-:W-:Y:S01]  /*7920*/  UIADD3 UR14, UR10, -UR6, URZ ;  /* 0x800000060a0e7290 */ /* 0x000fe2000fffe03f */
[----:B------:R-:W-:Y:S11]  /*7930*/  @P1 BRA `(.L_x_4584) ;  /* 0x0000000000481947 */ /* 0x000ff60003800000 */
        /* <DEDUP_REMOVED lines=11> */
.L_x_4585:
[----:B------:R-:W-:-:S11]  /*79f0*/  UISETP.NE.AND UP2, UPT, UR7, 0x1, UPT ;  /* 0x000000010700788c */ /* 0x000fd6000bf45270 */
[----:B------:R-:W-:Y:S02]  /*7a00*/  @UP2 ULDC.64 UR4, c[0x0][0x9e8] ;  /* 0x00027a0000042ab9 */ /* 0x000fe40000000a00 */
[----:B------:R-:W-:-:S04]  /*7a10*/  UIMAD.WIDE.U32 UR10, UR6, UR4, URZ ;  /* 0x00000004060a72a5 */ /* 0x000fc8000f8e003f */
[----:B------:R-:W-:-:S12]  /*7a20*/  @UP2 USHF.R.U32.HI UR6, URZ, UR5, UR11 ;  /* 0x000000053f062299 */ /* 0x000fd8000801160b */
.L_x_4586:
[----:B------:R-:W-:-:S04]  /*7a30*/  UIMAD UR6, UR6, UR7, URZ ;  /* 0x00000007060672a4 */ /* 0x000fc8000f8e023f */
[----:B------:R-:W-:-:S04]  /*7a40*/  UISETP.LT.AND UP2, UPT, UR14, UR6, UPT ;  /* 0x000000060e00728c */ /* 0x000fc8000bf41270 */
[----:B------:R-:W-:-:S12]  /*7a50*/  USEL UR14, UR14, UR6, !UP2 ;  /* 0x000000060e0e7287 */ /* 0x000fd8000d000000 */
.L_x_4584:
[----:B------:R-:W-:-:S04]  /*7a60*/  UIADD3 UR4, UR14, 0x5f, URZ ;  /* 0x0000005f0e047890 */ /* 0x000fc8000fffe03f */
[----:B------:R-:W-:-:S04]  /*7a70*/  UIMAD.WIDE UR4, UR4, 0x2aaaaaab, URZ ;  /* 0x2aaaaaab040478a5 */ /* 0x000fc8000f8e023f */
[----:B------:R-:W-:-:S04]  /*7a80*/  USHF.R.U32.HI UR4, URZ, 0x1f, UR5 ;  /* 0x0000001f3f047899 */ /* 0x000fc80008011605 */
[----:B------:R-:W-:-:S04]  /*7a90*/  ULEA.HI.SX32 UR4, UR5, UR4, 0x1c ;  /* 0x0000000405047291 */ /* 0x000fc8000f8fe23f */
[----:B------:R-:W-:-:S04]  /*7aa0*/  UISETP.LT.AND UP2, UPT, UR61, UR4, UPT ;  /* 0x000000043d00728c */ /* 0x000fc8000bf41270 */
[----:B------:R-:W-:-:S06]  /*7ab0*/  USEL UR58, UR61, UR4, !UP2 ;  /* 0x000000043d3a7287 */ /* 0x000fcc000d000000 */
[----:B------:R-:W-:-:S13]  /*7ac0*/  ISETP.GE.AND P1, PT, R10, UR58, PT ;  /* 0x0000003a0a007c0c */ /* 0x000fda000bf26270 */
[----:B------:R-:W-:Y:S05]  /*7ad0*/  @!P1 BRA `(.L_x_4587) ;  /* 0x0000001c007c9947 */ /* 0x000fea0003800000 */
[----:B------:R-:W-:Y:S01]  /*7ae0*/  IMAD.MOV.U32 R11, RZ, RZ, R4 ;  /* 0x000000ffff0b7224 */ /* 0x000fe200078e0004 */
[----:B------:R-:W-:Y:S01]  /*7af0*/  UMOV UR6, UR38 ;  /* 0x0000002600067c82 */ /* 0x000fe20008000000 */
[----:B------:R-:W-:Y:S01]  /*7b00*/  IMAD.MOV.U32 R12, RZ, RZ, R5 ;  /* 0x000000ffff0c7224 */ /* 0x000fe200078e0005 */
[----:B------:R-:W-:-:S06]  /*7b10*/  UMOV UR4, UR36 ;  /* 0x0000002400047c82 */ /* 0x000fcc0008000000 */
.L_x_4596:
        /* <DEDUP_REMOVED lines=8> */
.L_x_4588:
[----:B------:R-:W-:Y:S01]  /*7ba0*/  ULEA UR5, UR36, UR37, 0x3 ;  /* 0x0000002524057291 */ /* 0x000fe2000f8e183f */
[----:B------:R-:W-:-:S05]  /*7bb0*/  IMAD.U32 R0, RZ, RZ, UR38 ;  /* 0x00000026ff007e24 */ /* 0x000fca000f8e00ff */
[----:B------:R-:W-:-:S04]  /*7bc0*/  SHF.L.U32 R0, R0, 0x1f, RZ ;  /* 0x0000001f00007819 */ /* 0x000fc800000006ff */
[----:B------:R0:W1:Y:S01]  /*7bd0*/  SYNCS.PHASECHK.TRANS64.TRYWAIT P1, [UR5+0x30830], R0 ;  /* 0x03083000ff0075a7 */ /* 0x0000620008020145 */
[----:B------:R-:W-:Y:S05]  /*7be0*/  @!P0 BRA `(.L_x_4589) ;  /* 0x0000000000048947 */ /* 0x000fea0003800000 */
[----:B------:R-:W-:Y:S01]  /*7bf0*/  BPT.TRAP 0x1 ;  /* 0x000000040000795c */ /* 0x000fe20000300000 */
.L_x_4589:
[----:B-1----:R-:W-:Y:S05]  /*7c00*/  @P1 BRA `(.L_x_4590) ;  /* 0x0000000000081947 */ /* 0x002fea0003800000 */
[----:B------:R-:W1:Y:S02]  /*7c10*/  SYNCS.PHASECHK.TRANS64.TRYWAIT P1, [UR5+0x30830], R0 ;  /* 0x03083000ff0075a7 */ /* 0x000e640008020145 */
[----:B-1----:R-:W-:Y:S05]  /*7c20*/  @!P1 BRA `(.L_x_4591) ;  /* 0x000000d400b09947 */ /* 0x002fea0003800000 */
.L_x_4590:
        /* <DEDUP_REMOVED lines=163> */
.L_x_4592:
[----:B------:R-:W-:Y:S01]  /*8660*/  ULEA UR5, UR4, UR37, 0x3 ;  /* 0x0000002504057291 */ /* 0x000fe2000f8e183f */
[----:B01----:R-:W-:-:S05]  /*8670*/  IMAD.U32 R0, RZ, RZ, UR6 ;  /* 0x00000006ff007e24 */ /* 0x003fca000f8e00ff */
[----:B------:R-:W-:-:S04]  /*8680*/  SHF.L.U32 R0, R0, 0x1f, RZ ;  /* 0x0000001f00007819 */ /* 0x000fc800000006ff */
[----:B------:R0:W1:Y:S01]  /*8690*/  SYNCS.PHASECHK.TRANS64.TRYWAIT P1, [UR5+0x30850], R0 ;  /* 0x03085000ff0075a7 */ /* 0x0000620008020145 */
[----:B------:R-:W-:Y:S05]  /*86a0*/  @!P0 BRA `(.L_x_4593) ;  /* 0x0000000000048947 */ /* 0x000fea0003800000 */
[----:B------:R-:W-:Y:S01]  /*86b0*/  BPT.TRAP 0x1 ;  /* 0x000000040000795c */ /* 0x000fe20000300000 */
.L_x_4593:
[----:B-1----:R-:W-:Y:S05]  /*86c0*/  @P1 BRA `(.L_x_4594) ;  /* 0x0000000000081947 */ /* 0x002fea0003800000 */
[----:B------:R-:W1:Y:S02]  /*86d0*/  SYNCS.PHASECHK.TRANS64.TRYWAIT P1, [UR5+0x30850], R0 ;  /* 0x03085000ff0075a7 */ /* 0x000e640008020145 */
[----:B-1----:R-:W-:Y:S05]  /*86e0*/  @!P1 BRA `(.L_x_4595) ;  /* 0x000000cc00189947 */ /* 0x002fea0003800000 */
.L_x_4594:
[----:B------:R-:W-:Y:S01]  /*86f0*/  UIADD3 UR6, UR37, 0x400, URZ ;  /* 0x0000040025067890 */ /* 0x000fe2000fffe03f */
[----:B------:R-:W-:Y:S01]  /*8700*/  WARPGROUP.ARRIVE ;  /* 0x00000000000079c5 */ /* 0x000fe20000000000 */
[----:B------:R-:W-:Y:S01]  /*8710*/  UMOV UR11, 0x40000040 ;  /* 0x40000040000b7882 */ /* 0x000fe20000000000 */
[----:B01----:R-:W-:Y:S01]  /*8720*/  FMNMX.FTZ R0, R120, R12, !PT ;  /* 0x0000000c78007209 */ /* 0x003fe20007810000 */
[----:B------:R-:W-:Y:S01]  /*8730*/  USHF.R.U32.HI UR6, URZ, 0x4, UR6 ;  /* 0x000000043f067899 */ /* 0x000fe20008011606 */
[----:B------:R-:W-:Y:S02]  /*8740*/  FMNMX.FTZ R4, R122, R11, !PT ;  /* 0x0000000b7a047209 */ /* 0x000fe40007810000 */
[----:B------:R-:W0:Y:S01]  /*8750*/  S2R R206, SR_TID.X ;  /* 0x0000000000ce7919 */ /* 0x000e220000002100 */
[----:B------:R-:W-:Y:S01]  /*8760*/  FMNMX.FTZ R3, R121, R0, !PT ;  /* 0x0000000079037209 */ /* 0x000fe20007810000 */
[----:B------:R-:W-:Y:S01]  /*8770*/  ULOP3.LUT UR6, UR6, 0x3fff, URZ, 0xc0, !UPT ;  /* 0x00003fff06067892 */ /* 0x000fe2000f8ec03f */
[----:B------:R-:W-:-:S02]  /*8780*/  FMNMX.FTZ R15, R123, R4, !PT ;  /* 0x000000047b0f7209 */ /* 0x000fc40007810000 */
[----:B------:R-:W-:Y:S01]  /*8790*/  FMNMX.FTZ R0, R124, R3, !PT ;  /* 0x000000037c007209 */ /* 0x000fe20007810000 */
[----:B------:R-:W-:Y:S01]  /*87a0*/  ULOP3.LUT UR6, UR6, 0x3000000, URZ, 0xfc, !UPT ;  /* 0x0300000006067892 */ /* 0x000fe2000f8efc3f */
[----:B------:R-:W-:Y:S02]  /*87b0*/  FMNMX.FTZ R4, R126, R15, !PT ;  /* 0x0000000f7e047209 */ /* 0x000fe40007810000 */
[----:B------:R-:W-:Y:S01]  /*87c0*/  FMNMX.FTZ R3, R125, R0, !PT ;  /* 0x000000007d037209 */ /* 0x000fe20007810000 */
[----:B------:R-:W-:Y:S01]  /*87d0*/  UIMAD UR4, UR4, 0x900, UR6 ;  /* 0x00000900040478a4 */ /* 0x000fe2000f8e0206 */
[----:B------:R-:W-:Y:S02]  /*87e0*/  FMNMX.FTZ R15, R127, R4, !PT ;  /* 0x000000047f0f7209 */ /* 0x000fe40007810000 */
[----:B------:R-:W-:Y:S01]  /*87f0*/  FMNMX.FTZ R0, R128, R3, !PT ;  /* 0x0000000380007209 */ /* 0x000fe20007810000 */
[----:B------:R-:W-:Y:S01]  /*8800*/  UMOV UR6, UR38 ;  /* 0x0000002600067c82 */ /* 0x000fe20008000000 */
[----:B------:R-:W-:-:S02]  /*8810*/  FMNMX.FTZ R4, R130, R15, !PT ;  /* 0x0000000f82047209 */ /* 0x000fc40007810000 */
[----:B------:R-:W-:Y:S01]  /*8820*/  UMOV UR10, UR4 ;  /* 0x00000004000a7c82 */ /* 0x000fe20008000000 */
[----:B------:R-:W-:Y:S01]  /*8830*/  FMNMX.FTZ R3, R129, R0, !PT ;  /* 0x0000000081037209 */ /* 0x000fe20007810000 */
[----:B------:R-:W-:Y:S01]  /*8840*/  HGMMA.64x192x16.F32.BF16 R24, R188, gdesc[UR8].tnspB, R24, gsb0 ;  /* 0x42e00008bc187df0 */ /* 0x000fe20008001818 */
[----:B------:R-:W-:Y:S01]  /*8850*/  UIADD3 UR10, UR4, 0x80, URZ ;  /* 0x00000080040a7890 */ /* 0x000fe2000fffe03f */
[----:B------:R-:W-:Y:S01]  /*8860*/  FMNMX.FTZ R15, R131, R4, !PT ;  /* 0x00000004830f7209 */ /* 0x000fe20007810000 */
[----:B------:R-:W-:Y:S01]  /*8870*/  UMOV UR11, 0x40000040 ;  /* 0x40000040000b7882 */ /* 0x000fe20000000000 */
        /* <DEDUP_REMOVED lines=11> */
[----:B0-----:R-:W-:Y:S02]  /*8930*/  LOP3.LUT P1, RZ, R206, 0x7f, RZ, 0xc0, !PT ;  /* 0x0000007fceff7812 */ /* 0x001fe4000782c0ff */
        /* <DEDUP_REMOVED lines=14> */
[----:B-1----:R-:W-:-:S05]  /*8a20*/  FMNMX.FTZ R14, R2, R3, !PT ;  /* 0x00000003020e7209 */ /* 0x002fca0007810000 */
[----:B------:R-:W1:Y:S02]  /*8a30*/  SHFL.BFLY PT, R5, R14, 0x1, 0x1f ;  /* 0x0c201f000e057f89 */ /* 0x000e6400000e0000 */
[----:B-1----:R-:W-:-:S05]  /*8a40*/  FMNMX.FTZ R5, R14, R5, !PT ;  /* 0x000000050e057209 */ /* 0x002fca0007810000 */
[----:B------:R-:W-:-:S04]  /*8a50*/  FADD.FTZ R3, -R5, R12 ;  /* 0x0000000c05037221 */ /* 0x000fc80000010100 */
[-C--:B0-----:R-:W-:Y:S01]  /*8a60*/  FMUL.FTZ R12, R3, R0.reuse ;  /* 0x00000000030c7220 */ /* 0x081fe20000410000 */
[----:B------:R-:W-:-:S03]  /*8a70*/  FMUL.FTZ R3, R5, R0 ;  /* 0x0000000005037220 */ /* 0x000fc60000410000 */
[----:B------:R0:W-:Y:S01]  /*8a80*/  MUFU.EX2 R2, R12 ;  /* 0x0000000c00027308 */ /* 0x0001e20000000800 */
[-CC-:B------:R-:W-:Y:S01]  /*8a90*/  FFMA.FTZ R15, R125, R0.reuse, -R3.reuse ;  /* 0x000000007d0f7223 */ /* 0x180fe20000010803 */
[-CC-:B------:R-:W-:Y:S01]  /*8aa0*/  FFMA.FTZ R21, R129, R0.reuse, -R3.reuse ;  /* 0x0000000081157223 */ /* 0x180fe20000010803 */
[-CC-:B------:R-:W-:Y:S01]  /*8ab0*/  FFMA.FTZ R13, R120, R0.reuse, -R3.reuse ;  /* 0x00000000780d7223 */ /* 0x180fe20000010803 */
[-CC-:B------:R-:W-:Y:S01]  /*8ac0*/  FFMA.FTZ R164, R164, R0.reuse, -R3.reuse ;  /* 0x00000000a4a47223 */ /* 0x180fe20000010803 */
[----:B------:R-:W-:-:S03]  /*8ad0*/  FFMA.FTZ R165, R165, R0, -R3 ;  /* 0x00000000a5a57223 */ /* 0x000fc60000010803 */
[----:B------:R-:W-:Y:S01]  /*8ae0*/  MUFU.EX2 R15, R15 ;  /* 0x0000000f000f7308 */ /* 0x000fe20000000800 */
[----:B0-----:R-:W-:-:S07]  /*8af0*/  FFMA.FTZ R12, R160, R0, -R3 ;  /* 0x00000000a00c7223 */ /* 0x001fce0000010803 */
[----:B------:R-:W0:Y:S08]  /*8b00*/  MUFU.EX2 R13, R13 ;  /* 0x0000000d000d7308 */ /* 0x000e300000000800 */
[----:B------:R-:W-:Y:S08]  /*8b10*/  MUFU.EX2 R21, R21 ;  /* 0x0000001500157308 */ /* 0x000ff00000000800 */
[----:B------:R-:W-:Y:S01]  /*8b20*/  MUFU.EX2 R12, R12 ;  /* 0x0000000c000c7308 */ /* 0x000fe20000000800 */
[----:B0-----:R-:W-:Y:S01]  /*8b30*/  FFMA.FTZ R9, R2, R9, R13 ;  /* 0x0000000902097223 */ /* 0x001fe2000001000d */
[----:B------:R-:W-:-:S02]  /*8b40*/  WARPGROUP.DEPBAR.LE gsb0, 0x0 ;  /* 0x00008000000079c5 */ /* 0x000fc40000010000 */
[----:B------:R-:W-:Y:S01]  /*8b50*/  WARPGROUP.ARRIVE ;  /* 0x00000000000079c5 */ /* 0x000fe20000000000 */
[--C-:B------:R-:W-:Y:S01]  /*8b60*/  FFMA.FTZ R188, R121, R0, -R3.reuse ;  /* 0x0000000079bc7223 */ /* 0x100fe20000010803 */
[----:B------:R-:W-:Y:S01]  /*8b70*/  FMNMX.FTZ R121, R143, R4, !PT ;  /* 0x000000048f797209 */ /* 0x000fe20007810000 */
[----:B------:R-:W-:-:S03]  /*8b80*/  FFMA.FTZ R190, R124, R0, -R3 ;  /* 0x000000007cbe7223 */ /* 0x000fc60000010803 */
[----:B------:R-:W-:Y:S01]  /*8b90*/  HGMMA.64x192x16.F32.BF16 R24, R184, gdesc[UR8].tnspB, R24, gsb0 ;  /* 0x42e00008b8187df0 */ /* 0x000fe20008001818 */
[----:B------:R-:W-:Y:S01]  /*8ba0*/  UIADD3 UR10, UR4, 0x100, URZ ;  /* 0x00000100040a7890 */ /* 0x000fe2000fffe03f */
[----:B------:R-:W-:Y:S01]  /*8bb0*/  FMNMX.FTZ R4, R146, R121, !PT ;  /* 0x0000007992047209 */ /* 0x000fe20007810000 */
[----:B------:R-:W-:Y:S01]  /*8bc0*/  UMOV UR11, 0x40000040 ;  /* 0x40000040000b7882 */ /* 0x000fe20000000000 */
[----:B------:R-:W0:Y:S02]  /*8bd0*/  MUFU.EX2 R188, R188 ;  /* 0x000000bc00bc7308 */ /* 0x000e240000000800 */
[----:B------:R-:W-:-:S04]  /*8be0*/  FMNMX.FTZ R121, R147, R4, !PT ;  /* 0x0000000493797209 */ /* 0x000fc80007810000 */
[----:B------:R-:W-:Y:S01]  /*8bf0*/  FMNMX.FTZ R4, R150, R121, !PT ;  /* 0x0000007996047209 */ /* 0x000fe20007810000 */
[-CC-:B------:R-:W-:Y:S01]  /*8c00*/  FFMA.FTZ R121, R133, R0.reuse, -R3.reuse ;  /* 0x0000000085797223 */ /* 0x180fe20000010803 */
[-CC-:B------:R-:W-:Y:S01]  /*8c10*/  FFMA.FTZ R133, R145, R0.reuse, -R3.reuse ;  /* 0x0000000091857223 */ /* 0x180fe20000010803 */
[----:B------:R-:W-:Y:S01]  /*8c20*/  FFMA.FTZ R145, R157, R0, -R3 ;  /* 0x000000009d917223 */ /* 0x000fe20000010803 */
[----:B------:R-:W-:Y:S01]  /*8c30*/  FMNMX.FTZ R125, R151, R4, !PT ;  /* 0x00000004977d7209 */ /* 0x000fe20007810000 */
[----:B------:R-:W1:Y:S03]  /*8c40*/  MUFU.EX2 R190, R190 ;  /* 0x000000be00be7308 */ /* 0x000e660000000800 */
[----:B------:R-:W-:Y:S01]  /*8c50*/  FMNMX.FTZ R4, R154, R125, !PT ;  /* 0x0000007d9a047209 */ /* 0x000fe20007810000 */
[----:B0-----:R-:W-:-:S03]  /*8c60*/  FADD.FTZ R9, R188, R9 ;  /* 0x00000009bc097221 */ /* 0x001fc60000010000 */
[----:B------:R-:W-:Y:S01]  /*8c70*/  FMNMX.FTZ R125, R155, R4, !PT ;  /* 0x000000049b7d7209 */ /* 0x000fe20007810000 */
[----:B------:R-:W-:Y:S01]  /*8c80*/  MUFU.EX2 R121, R121 ;  /* 0x0000007900797308 */ /* 0x000fe20000000800 */
[----:B------:R-:W-:Y:S02]  /*8c90*/  F2FP.BF16.F32.PACK_AB R188, R188, R13 ;  /* 0x0000000dbcbc723e */ /* 0x000fe400000010ff */
[----:B------:R-:W-:Y:S01]  /*8ca0*/  FMNMX.FTZ R4, R158, R125, !PT ;  /* 0x0000007d9e047209 */ /* 0x000fe20007810000 */
[-CC-:B------:R-:W-:Y:S01]  /*8cb0*/  FFMA.FTZ R125, R137, R0.reuse, -R3.reuse ;  /* 0x00000000897d7223 */ /* 0x180fe20000010803 */
[-CC-:B------:R-:W-:Y:S01]  /*8cc0*/  FFMA.FTZ R137, R149, R0.reuse, -R3.reuse ;  /* 0x0000000095897223 */ /* 0x180fe20000010803 */
[----:B------:R-:W-:Y:S01]  /*8cd0*/  FFMA.FTZ R149, R161, R0, -R3 ;  /* 0x00000000a1957223 */ /* 0x000fe20000010803 */
[----:B------:R-:W-:Y:S01]  /*8ce0*/  FMNMX.FTZ R129, R159, R4, !PT ;  /* 0x000000049f817209 */ /* 0x000fe20007810000 */
[----:B------:R-:W-:Y:S03]  /*8cf0*/  MUFU.EX2 R133, R133 ;  /* 0x0000008500857308 */ /* 0x000fe60000000800 */
[----:B------:R-:W-:-:S04]  /*8d00*/  FMNMX.FTZ R4, R162, R129, !PT ;  /* 0x00000081a2047209 */ /* 0x000fc80007810000 */
[----:B------:R-:W-:Y:S01]  /*8d10*/  FMNMX.FTZ R129, R163, R4, !PT ;  /* 0x00000004a3817209 */ /* 0x000fe20007810000 */
[----:B------:R-:W-:Y:S03]  /*8d20*/  MUFU.EX2 R125, R125 ;  /* 0x0000007d007d7308 */ /* 0x000fe60000000800 */
[----:B------:R-:W-:Y:S01]  /*8d30*/  FMNMX.FTZ R4, R166, R129, !PT ;  /* 0x00000081a6047209 */ /* 0x000fe20007810000 */
[----:B------:R-:W-:-:S03]  /*8d40*/  FFMA.FTZ R129, R141, R0, -R3 ;  /* 0x000000008d817223 */ /* 0x000fc60000010803 */
[----:B------:R-:W-:Y:S01]  /*8d50*/  FMNMX.FTZ R4, R167, R4, !PT ;  /* 0x00000004a7047209 */ /* 0x000fe20007810000 */
[----:B------:R-:W-:Y:S04]  /*8d60*/  MUFU.EX2 R137, R137 ;  /* 0x0000008900897308 */ /* 0x000fe80000000800 */
[----:B------:R-:W0:Y:S04]  /*8d70*/  SHFL.BFLY PT, R141, R4, 0x2, 0x1f ;  /* 0x0c401f00048d7f89 */ /* 0x000e2800000e0000 */
[----:B------:R-:W-:Y:S08]  /*8d80*/  MUFU.EX2 R129, R129 ;  /* 0x0000008100817308 */ /* 0x000ff00000000800 */
[----:B------:R-:W-:Y:S08]  /*8d90*/  MUFU.EX2 R145, R145 ;  /* 0x0000009100917308 */ /* 0x000ff00000000800 */
[----:B------:R-:W-:Y:S01]  /*8da0*/  MUFU.EX2 R149, R149 ;  /* 0x0000009500957308 */ /* 0x000fe20000000800 */
[----:B0-----:R-:W-:Y:S01]  /*8db0*/  FMNMX.FTZ R14, R4, R141, !PT ;  /* 0x0000008d040e7209 */ /* 0x001fe20007810000 */
[----:B------:R-:W-:-:S04]  /*8dc0*/  FFMA.FTZ R141, R153, R0, -R3 ;  /* 0x00000000998d7223 */ /* 0x000fc80000010803 */
[----:B------:R-:W0:Y:S02]  /*8dd0*/  SHFL.BFLY PT, R153, R14, 0x1, 0x1f ;  /* 0x0c201f000e997f89 */ /* 0x000e2400000e0000 */
[----:B------:R-:W-:Y:S01]  /*8de0*/  MUFU.EX2 R141, R141 ;  /* 0x0000008d008d7308 */ /* 0x000fe20000000800 */
[----:B0-----:R-:W-:-:S07]  /*8df0*/  FMNMX.FTZ R4, R14, R153, !PT ;  /* 0x000000990e047209 */ /* 0x001fce0007810000 */
[----:B------:R-:W-:Y:S01]  /*8e00*/  MUFU.EX2 R14, R164 ;  /* 0x000000a4000e7308 */ /* 0x000fe20000000800 */
[----:B------:R-:W-:-:S04]  /*8e10*/  FMUL.FTZ R153, R4, R0 ;  /* 0x0000000004997220 */ /* 0x000fc80000410000 */
[-CC-:B------:R-:W-:Y:S01]  /*8e20*/  FFMA.FTZ R20, R122, R0.reuse, -R153.reuse ;  /* 0x000000007a147223 */ /* 0x180fe20000010899 */
[-CC-:B------:R-:W-:Y:S01]  /*8e30*/  FFMA.FTZ R189, R123, R0.reuse, -R153.reuse ;  /* 0x000000007bbd7223 */ /* 0x180fe20000010899 */
[----:B------:R-:W-:Y:S02]  /*8e40*/  IMAD.U32 R123, RZ, RZ, UR7 ;  /* 0x00000007ff7b7e24 */ /* 0x000fe4000f8e00ff */
[-CC-:B------:R-:W-:Y:S01]  /*8e50*/  FFMA.FTZ R191, R126, R0.reuse, -R153.reuse ;  /* 0x000000007ebf7223 */ /* 0x180fe20000010899 */
[-CC-:B------:R-:W-:Y:S01]  /*8e60*/  FFMA.FTZ R120, R127, R0.reuse, -R153.reuse ;  /* 0x000000007f787223 */ /* 0x180fe20000010899 */
[-CC-:B------:R-:W-:Y:S01]  /*8e70*/  FFMA.FTZ R122, R131, R0.reuse, -R153.reuse ;  /* 0x00000000837a7223 */ /* 0x180fe20000010899 */
[----:B------:R-:W-:Y:S01]  /*8e80*/  MUFU.EX2 R20, R20 ;  /* 0x0000001400147308 */ /* 0x000fe20000000800 */
[----:B------:R-:W-:Y:S01]  /*8e90*/  @!P1 LEA R123, R123, UR37, 0x3 ;  /* 0x000000257b7b9c11 */ /* 0x000fe2000f8e18ff */
[----:B------:R-:W-:Y:S02]  /*8ea0*/  IMAD.U32 R127, RZ, RZ, UR5 ;  /* 0x00000005ff7f7e24 */ /* 0x000fe4000f8e00ff */
[-CC-:B------:R-:W-:Y:S01]  /*8eb0*/  FFMA.FTZ R124, R135, R0.reuse, -R153.reuse ;  /* 0x00000000877c7223 */ /* 0x180fe20000010899 */
[-CC-:B------:R-:W-:Y:S01]  /*8ec0*/  FFMA.FTZ R126, R139, R0.reuse, -R153.reuse ;  /* 0x000000008b7e7223 */ /* 0x180fe20000010899 */
[----:B------:R-:W-:Y:S01]  /*8ed0*/  FFMA.FTZ R151, R151, R0, -R153 ;  /* 0x0000000097977223 */ /* 0x000fe20000010899 */
[----:B------:R-:W-:-:S02]  /*8ee0*/  @!P1 VIADD R123, R123, 0x30840 ;  /* 0x000308407b7b9836 */ /* 0x000fc40000000000 */
[-CC-:B------:R-:W-:Y:S01]  /*8ef0*/  FFMA.FTZ R154, R154, R0.reuse, -R153.reuse ;  /* 0x000000009a9a7223 */ /* 0x180fe20000010899 */
[----:B------:R-:W-:Y:S01]  /*8f00*/  MUFU.EX2 R189, R189 ;  /* 0x000000bd00bd7308 */ /* 0x000fe20000000800 */
[-CC-:B------:R-:W-:Y:S01]  /*8f10*/  FFMA.FTZ R155, R155, R0.reuse, -R153.reuse ;  /* 0x000000009b9b7223 */ /* 0x180fe20000010899 */
[-C--:B------:R-:W-:Y:S01]  /*8f20*/  FFMA.FTZ R158, R158, R0.reuse, -R153 ;  /* 0x000000009e9e7223 */ /* 0x080fe20000010899 */
[----:B------:R-:W-:Y:S01]  /*8f30*/  @!P1 PRMT R123, RZ, 0x654, R123 ;  /* 0x00000654ff7b9816 */ /* 0x000fe2000000007b */
        /* <DEDUP_REMOVED lines=17> */
[-CC-:B------:R-:W-:Y:S01]  /*9050*/  FFMA.FTZ R185, R130, R0.reuse, -R153.reuse ;  /* 0x0000000082b97223 */ /* 0x180fe20000010899 */
[-C--:B------:R-:W-:Y:S01]  /*9060*/  FFMA.FTZ R187, R134, R0.reuse, -R153 ;  /* 0x0000000086bb7223 */ /* 0x080fe20000010899 */
[----:B-1----:R-:W-:Y:S01]  /*9070*/  FADD.FTZ R132, R190, R9 ;  /* 0x00000009be847221 */ /* 0x002fe20000010000 */
[----:B------:R-:W-:Y:S01]  /*9080*/  HGMMA.64x192x16.F32.BF16 R24, R180, gdesc[UR8].tnspB, R24, gsb0 ;  /* 0x42e00008b4187df0 */ /* 0x000fe20008001818 */
[----:B------:R-:W-:Y:S01]  /*9090*/  UIADD3 UR10, UR4, 0x180, URZ ;  /* 0x00000180040a7890 */ /* 0x000fe2000fffe03f */
[----:B------:R-:W-:Y:S01]  /*90a0*/  MUFU.EX2 R184, R184 ;  /* 0x000000b800b87308 */ /* 0x000fe20000000800 */
[----:B------:R-:W-:Y:S01]  /*90b0*/  UMOV UR11, 0x40000040 ;  /* 0x40000040000b7882 */ /* 0x000fe20000000000 */
[-CC-:B------:R-:W-:Y:S01]  /*90c0*/  FFMA.FTZ R128, R143, R0.reuse, -R153.reuse ;  /* 0x000000008f807223 */ /* 0x180fe20000010899 */
[----:B------:R-:W-:Y:S01]  /*90d0*/  FFMA.FTZ R130, R147, R0, -R153 ;  /* 0x0000000093827223 */ /* 0x000fe20000010899 */
[----:B------:R-:W-:-:S04]  /*90e0*/  F2FP.BF16.F32.PACK_AB R190, R15, R190 ;  /* 0x000000be0fbe723e */ /* 0x000fc800000010ff */
        /* <DEDUP_REMOVED lines=10> */
[----:B------:R-:W-:Y:S02]  /*9190*/  FFMA.FTZ R183, R142, R0, -R153 ;  /* 0x000000008eb77223 */ /* 0x000fe40000010899 */
[----:B------:R-:W-:Y:S01]  /*91a0*/  HGMMA.64x192x16.F32.BF16 R24, R176, gdesc[UR8].tnspB, R24, gsb0 ;  /* 0x42e00008b0187df0 */ /* 0x000fe20008001818 */
[----:B------:R-:W-:Y:S01]  /*91b0*/  UIADD3 UR10, UR4, 0x200, URZ ;  /* 0x00000200040a7890 */ /* 0x000fe2000fffe03f */
[----:B------:R-:W-:Y:S01]  /*91c0*/  MUFU.EX2 R180, R180 ;  /* 0x000000b400b47308 */ /* 0x000fe20000000800 */
[----:B------:R-:W-:-:S07]  /*91d0*/  UMOV UR11, 0x40000040 ;  /* 0x40000040000b7882 */ /* 0x000fce0000000000 */
        /* <DEDUP_REMOVED lines=8> */
[-CC-:B------:R-:W-:Y:S01]  /*9260*/  FFMA.FTZ R179, R150, R0.reuse, -R153.reuse ;  /* 0x0000000096b37223 */ /* 0x180fe20000010899 */
[----:B------:R-:W-:Y:S01]  /*9270*/  FFMA.FTZ R153, R167, R0, -R153 ;  /* 0x00000000a7997223 */ /* 0x000fe20000010899 */
[----:B------:R-:W-:Y:S01]  /*9280*/  HGMMA.64x192x16.F32.BF16 R24, R172, gdesc[UR8].tnspB, R24, gsb0 ;  /* 0x42e00008ac187df0 */ /* 0x000fe20008001818 */
[----:B------:R-:W-:Y:S01]  /*9290*/  UIADD3 UR10, UR4, 0x280, URZ ;  /* 0x00000280040a7890 */ /* 0x000fe2000fffe03f */
[----:B------:R-:W-:Y:S01]  /*92a0*/  MUFU.EX2 R176, R176 ;  /* 0x000000b000b07308 */ /* 0x000fe20000000800 */
[----:B------:R-:W-:Y:S01]  /*92b0*/  UMOV UR11, 0x40000040 ;  /* 0x40000040000b7882 */ /* 0x000fe20000000000 */
[----:B------:R-:W-:-:S06]  /*92c0*/  UMOV UR4, UR36 ;  /* 0x0000002400047c82 */ /* 0x000fcc0008000000 */
        /* <DEDUP_REMOVED lines=8> */
[----:B------:R-:W-:Y:S02]  /*9350*/  FADD.FTZ R3, -R4, R11 ;  /* 0x0000000b04037221 */ /* 0x000fe40000010100 */
[----:B------:R-:W-:Y:S01]  /*9360*/  MUFU.EX2 R173, R154 ;  /* 0x0000009a00ad7308 */ /* 0x000fe20000000800 */
[----:B------:R-:W-:Y:S01]  /*9370*/  HGMMA.64x192x16.F32.BF16 R24, R168, gdesc[UR8].tnspB, R24, gsb0 ;  /* 0x42e00008a8187df0 */ /* 0x000fe20008001818 */
[----:B------:R-:W-:-:S06]  /*9380*/  FMUL.FTZ R3, R3, R0 ;  /* 0x0000000003037220 */ /* 0x000fcc0000410000 */
[----:B------:R-:W-:Y:S08]  /*9390*/  MUFU.EX2 R172, R172 ;  /* 0x000000ac00ac7308 */ /* 0x000ff00000000800 */
[----:B------:R-:W0:Y:S08]  /*93a0*/  MUFU.EX2 R3, R3 ;  /* 0x0000000300037308 */ /* 0x000e300000000800 */
[----:B------:R-:W-:Y:S08]  /*93b0*/  MUFU.EX2 R174, R174 ;  /* 0x000000ae00ae7308 */ /* 0x000ff00000000800 */
[----:B------:R-:W1:Y:S01]  /*93c0*/  MUFU.EX2 R175, R158 ;  /* 0x0000009e00af7308 */ /* 0x000e620000000800 */
[----:B0-----:R-:W-:-:S04]  /*93d0*/  FFMA.FTZ R8, R3, R8, R20 ;  /* 0x0000000803087223 */ /* 0x001fc80000010014 */
[C---:B------:R-:W-:Y:S01]  /*93e0*/  FADD.FTZ R8, R189.reuse, R8 ;  /* 0x00000008bd087221 */ /* 0x040fe20000010000 */
[----:B------:R-:W-:Y:S02]  /*93f0*/  F2FP.BF16.F32.PACK_AB R189, R189, R20 ;  /* 0x00000014bdbd723e */ /* 0x000fe400000010ff */
[----:B------:R-:W0:Y:S01]  /*9400*/  MUFU.EX2 R11, R165 ;  /* 0x000000a5000b7308 */ /* 0x000e220000000800 */
        /* <DEDUP_REMOVED lines=24> */
[----:B-1----:R-:W-:Y:S01]  /*9590*/  FADD.FTZ R8, R175, R8 ;  /* 0x00000008af087221 */ /* 0x002fe20000010000 */
[----:B------:R-:W-:-:S03]  /*95a0*/  F2FP.BF16.F32.PACK_AB R175, R159, R175 ;  /* 0x000000af9faf723e */ /* 0x000fc600000010ff */
[----:B------:R-:W-:Y:S01]  /*95b0*/  FADD.FTZ R8, R159, R8 ;  /* 0x000000089f087221 */ /* 0x000fe20000010000 */
[----:B------:R-:W-:Y:S02]  /*95c0*/  WARPGROUP.DEPBAR.LE gsb0, 0x0 ;  /* 0x00008000000079c5 */ /* 0x000fe40000010000 */
[----:B------:R1:W-:Y:S01]  /*95d0*/  @!P1 SYNCS.ARRIVE.TRANS64.RED.A1T0 RZ, [R123+URZ], RZ ;  /* 0x000000ff7bff99a7 */ /* 0x0003e2000810043f */
[----:B------:R-:W2:Y:S01]  /*95e0*/  MUFU.EX2 R169, R162 ;  /* 0x000000a200a97308 */ /* 0x000ea20000000800 */
[----:B------:R-:W-:Y:S02]  /*95f0*/  F2FP.BF16.F32.PACK_AB R168, R149, R12 ;  /* 0x0000000c95a8723e */ /* 0x000fe400000010ff */
[----:B0-----:R-:W-:Y:S01]  /*9600*/  F2FP.BF16.F32.PACK_AB R170, R11, R14 ;  /* 0x0000000e0baa723e */ /* 0x001fe200000010ff */
[----:B-1----:R-:W-:-:S04]  /*9610*/  @!P1 VIADD R123, R127, 0x30860 ;  /* 0x000308607f7b9836 */ /* 0x002fc80000000000 */
[----:B------:R-:W0:Y:S01]  /*9620*/  MUFU.EX2 R171, R166 ;  /* 0x000000a600ab7308 */ /* 0x000e220000000800 */
[----:B------:R-:W-:-:S04]  /*9630*/  @!P1 PRMT R123, RZ, 0x654, R123 ;  /* 0x00000654ff7b9816 */ /* 0x000fc8000000007b */
[----:B------:R1:W-:Y:S01]  /*9640*/  @!P1 SYNCS.ARRIVE.TRANS64.RED.A1T0 RZ, [R123+URZ], RZ ;  /* 0x000000ff7bff99a7 */ /* 0x0003e2000810043f */
[C---:B------:R-:W-:Y:S01]  /*9650*/  ISETP.GT.AND P1, PT, R10.reuse, UR58, PT ;  /* 0x0000003a0a007c0c */ /* 0x040fe2000bf24270 */
[----:B--2---:R-:W-:Y:S01]  /*9660*/  FADD.FTZ R8, R169, R8 ;  /* 0x00000008a9087221 */ /* 0x004fe20000010000 */
[C---:B------:R-:W-:Y:S01]  /*9670*/  F2FP.BF16.F32.PACK_AB R169, R163.reuse, R169 ;  /* 0x000000a9a3a9723e */ /* 0x040fe200000010ff */
[----:B------:R-:W-:Y:S02]  /*9680*/  VIADD R10, R10, 0xffffffff ;  /* 0xffffffff0a0a7836 */ /* 0x000fe40000000000 */
[----:B------:R-:W-:Y:S01]  /*9690*/  FADD.FTZ R8, R163, R8 ;  /* 0x00000008a3087221 */ /* 0x000fe20000010000 */
[----:B-1----:R-:W-:-:S03]  /*96a0*/  FADD.FTZ R123, R15, R132 ;  /* 0x000000840f7b7221 */ /* 0x002fc60000010000 */
[----:B0-----:R-:W-:Y:S01]  /*96b0*/  FADD.FTZ R8, R171, R8 ;  /* 0x00000008ab087221 */ /* 0x001fe20000010000 */
[----:B------:R-:W-:Y:S01]  /*96c0*/  F2FP.BF16.F32.PACK_AB R171, R153, R171 ;  /* 0x000000ab99ab723e */ /* 0x000fe200000010ff */
[----:B------:R-:W-:Y:S01]  /*96d0*/  FADD.FTZ R132, R184, R123 ;  /* 0x0000007bb8847221 */ /* 0x000fe20000010000 */
[----:B------:R-:W-:Y:S01]  /*96e0*/  F2FP.BF16.F32.PACK_AB R184, R21, R184 ;  /* 0x000000b815b8723e */ /* 0x000fe200000010ff */
[----:B------:R-:W-:Y:S02]  /*96f0*/  FADD.FTZ R8, R153, R8 ;  /* 0x0000000899087221 */ /* 0x000fe40000010000 */
        /* <DEDUP_REMOVED lines=22> */
[----:B------:R-:W-:-:S04]  /*9860*/  FADD.FTZ R20, R12, R9 ;  /* 0x000000090c147221 */ /* 0x000fc80000010000 */
[----:B------:R-:W-:-:S04]  /*9870*/  FADD.FTZ R9, R149, R20 ;  /* 0x0000001495097221 */ /* 0x000fc80000010000 */
[----:B------:R-:W-:-:S04]  /*9880*/  FADD.FTZ R12, R14, R9 ;  /* 0x000000090e0c7221 */ /* 0x000fc80000010000 */
[----:B------:R-:W-:Y:S01]  /*9890*/  FADD.FTZ R9, R11, R12 ;  /* 0x0000000c0b097221 */ /* 0x000fe20000010000 */
[----:B------:R-:W-:Y:S02]  /*98a0*/  IMAD.MOV.U32 R11, RZ, RZ, R4 ;  /* 0x000000ffff0b7224 */ /* 0x000fe400078e0004 */
[----:B------:R-:W-:Y:S01]  /*98b0*/  IMAD.MOV.U32 R12, RZ, RZ, R5 ;  /* 0x000000ffff0c7224 */ /* 0x000fe200078e0005 */
[----:B------:R-:W-:Y:S06]  /*98c0*/  @P1 BRA `(.L_x_4596) ;  /* 0xffffffe000941947 */ /* 0x000fec000383ffff */
.L_x_4587:
        /* <DEDUP_REMOVED lines=8> */
.L_x_4614:
        /* <DEDUP_REMOVED lines=8> */
.L_x_4598:
[----:B------:R-:W-:Y:S01]  /*99d0*/  ULEA UR5, UR36, UR37, 0x3 ;  /* 0x0000002524057291 */ /* 0x000fe2000f8e183f */
[----:B------:R-:W-:-:S05]  /*99e0*/  IMAD.U32 R0, RZ, RZ, UR38 ;  /* 0x00000026ff007e24 */ /* 0x000fca000f8e00ff */
[----:B------:R-:W-:-:S04]  /*99f0*/  SHF.L.U32 R0, R0, 0x1f, RZ ;  /* 0x0000001f00007819 */ /* 0x000fc800000006ff */
[----:B------:R0:W1:Y:S01]  /*9a00*/  SYNCS.PHASECHK.TRANS64.TRYWAIT P1, [UR5+0x30830], R0 ;  /* 0x03083000ff0075a7 */ /* 0x0000620008020145 */
[----:B------:R-:W-:Y:S05]  /*9a10*/  @!P0 BRA `(.L_x_4599) ;  /* 0x0000000000048947 */ /* 0x000fea0003800000 */
[----:B------:R-:W-:Y:S01]  /*9a20*/  BPT.TRAP 0x1 ;  /* 0x000000040000795c */ /* 0x000fe20000300000 */
.L_x_4599:
[----:B-1----:R-:W-:Y:S05]  /*9a30*/  @P1 BRA `(.L_x_4600) ;  /* 0x0000000000081947 */ /* 0x002fea0003800000 */
[----:B------:R-:W1:Y:S02]  /*9a40*/  SYNCS.PHASECHK.TRANS64.TRYWAIT P1, [UR5+0x30830], R0 ;  /* 0x03083000ff0075a7 */ /* 0x000e640008020145 */
[----:B-1----:R-:W-:Y:S05]  /*9a50*/  @!P1 BRA `(.L_x_4601) ;  /* 0x000000b800549947 */ /* 0x002fea0003800000 */
.L_x_4600:
        /* <DEDUP_REMOVED lines=163> */
.L_x_4602:
[----:B------:R-:W-:Y:S01]  /*a490*/  ULEA UR5, UR4, UR37, 0x3 ;  /* 0x0000002504057291 */ /* 0x000fe2000f8e183f */
[----:B01----:R-:W-:-:S05]  /*a4a0*/  IMAD.U32 R0, RZ, RZ, UR6 ;  /* 0x00000006ff007e24 */ /* 0x003fca000f8e00ff */
[----:B------:R-:W-:-:S04]  /*a4b0*/  SHF.L.U32 R0, R0, 0x1f, RZ ;  /* 0x0000001f00007819 */ /* 0x000fc800000006ff */
[----:B------:R0:W1:Y:S01]  /*a4c0*/  SYNCS.PHASECHK.TRANS64.TRYWAIT P1, [UR5+0x30850], R0 ;  /* 0x03085000ff0075a7 */ /* 0x0000620008020145 */
[----:B------:R-:W-:Y:S05]  /*a4d0*/  @!P0 BRA `(.L_x_4603) ;  /* 0x0000000000048947 */ /* 0x000fea0003800000 */
[----:B------:R-:W-:Y:S01]  /*a4e0*/  BPT.TRAP 0x1 ;  /* 0x000000040000795c */ /* 0x000fe20000300000 */
.L_x_4603:
[----:B-1----:R-:W-:Y:S05]  /*a4f0*/  @P1 BRA `(.L_x_4604) ;  /* 0x0000000000081947 */ /* 0x002fea0003800000 */
[----:B------:R-:W1:Y:S02]  /*a500*/  SYNCS.PHASECHK.TRANS64.TRYWAIT P1, [UR5+0x30850], R0 ;  /* 0x03085000ff0075a7 */ /* 0x000e640008020145 */
[----:B-1----:R-:W-:Y:S05]  /*a510*/  @!P1 BRA `(.L_x_4605) ;  /* 0x000000ac00bc9947 */ /* 0x002fea0003800000 */
.L_x_4604:
        /* <DEDUP_REMOVED lines=9> */
[----:B------:R-:W-:Y:S01]  /*a5b0*/  IMAD R5, R10, -0x60, RZ ;  /* 0xffffffa00a057824 */ /* 0x000fe200078e02ff */
[----:B------:R-:W-:Y:S01]  /*a5c0*/  ULDC UR15, c[0x0][0x9dc] ;  /* 0x00027700000f7ab9 */ /* 0x000fe20000000800 */
[----:B01----:R-:W-:Y:S01]  /*a5d0*/  IMAD.U32 R0, RZ, RZ, UR7 ;  /* 0x00000007ff007e24 */ /* 0x003fe2000f8e00ff */
[----:B------:R-:W-:Y:S01]  /*a5e0*/  ULOP3.LUT UR6, UR6, 0x3000000, URZ, 0xfc, !UPT ;  /* 0x0300000006067892 */ /* 0x000fe2000f8efc3f */
[----:B------:R-:W-:-:S03]  /*a5f0*/  ULDC UR14, c[0x0][0x9e0] ;  /* 0x00027800000e7ab9 */ /* 0x000fc60000000800 */
[----:B------:R-:W-:-:S07]  /*a600*/  UIMAD UR4, UR4, 0x900, UR6 ;  /* 0x00000900040478a4 */ /* 0x000fce000f8e0206 */
[----:B------:R-:W-:Y:S02]  /*a610*/  UMOV UR10, UR4 ;  /* 0x00000004000a7c82 */ /* 0x000fe40008000000 */
[----:B------:R-:W-:Y:S01]  /*a620*/  HGMMA.64x192x16.F32.BF16 R24, R188, gdesc[UR8].tnspB, R24, gsb0 ;  /* 0x42e00008bc187df0 */ /* 0x000fe20008001818 */
[----:B------:R-:W-:Y:S01]  /*a630*/  UIADD3 UR10, UR4, 0x80, URZ ;  /* 0x00000080040a7890 */ /* 0x000fe2000fffe03f */
[----:B------:R-:W-:Y:S01]  /*a640*/  UMOV UR11, 0x40000040 ;  /* 0x40000040000b7882 */ /* 0x000fe20000000000 */
[----:B--2---:R-:W-:-:S13]  /*a650*/  LOP3.LUT P3, RZ, R206, 0x7f, RZ, 0xc0, !PT ;  /* 0x0000007fceff7812 */ /* 0x004fda000786c0ff */
[----:B------:R-:W-:-:S05]  /*a660*/  @!P3 LEA R0, R0, UR37, 0x3 ;  /* 0x000000250000bc11 */ /* 0x000fca000f8e18ff */
[----:B------:R-:W-:-:S05]  /*a670*/  @!P3 VIADD R0, R0, 0x30840 ;  /* 0x000308400000b836 */ /* 0x000fca0000000000 */
[----:B------:R-:W-:Y:S01]  /*a680*/  @!P3 PRMT R0, RZ, 0x654, R0 ;  /* 0x00000654ff00b816 */ /* 0x000fe20000000000 */
        /* <DEDUP_REMOVED lines=19> */
[----:B------:R-:W-:Y:S02]  /*a7c0*/  UMOV UR11, 0x40000040 ;  /* 0x40000040000b7882 */ /* 0x000fe40000000000 */
[----:B------:R-:W-:Y:S02]  /*a7d0*/  @UP0 ULDC UR4, c[0x0][0x44c] ;  /* 0x0001130000040ab9 */ /* 0x000fe40000000800 */
[----:B------:R-:W-:Y:S01]  /*a7e0*/  @P1 IMAD.HI.U32 R2, R4, UR4, RZ ;  /* 0x0000000404021c27 */ /* 0x000fe2000f8e00ff */
[----:B------:R-:W-:Y:S01]  /*a7f0*/  @UP0 ULDC UR4, c[0x0][0x450] ;  /* 0x0001140000040ab9 */ /* 0x000fe20000000800 */
[----:B------:R-:W-:-:S03]  /*a800*/  PLOP3.LUT P1, PT, PT, PT, UP1, 0x40, 0x0 ;  /* 0x000000000000781c */ /* 0x000fc60003f2e818 */
[----:B------:R-:W-:Y:S01]  /*a810*/  @P2 SHF.R.U32.HI R4, RZ, UR4, R2 ;  /* 0x00000004ff042c19 */ /* 0x000fe20008011602 */
[----:B------:R-:W-:Y:S01]  /*a820*/  VIADD R2, R5, 0x1 ;  /* 0x0000000105027836 */ /* 0x000fe20000000000 */
[----:B------:R-:W-:-:S03]  /*a830*/  ULOP3.LUT UR4, URZ, UR15, URZ, 0x33, !UPT ;  /* 0x0000000f3f047292 */ /* 0x000fc6000f8e333f */
[----:B------:R-:W0:Y:S01]  /*a840*/  SHFL.IDX PT, R13, R4, RZ, 0x1c1f ;  /* 0x001c1fff040d7589 */ /* 0x000e2200000e0000 */
[----:B------:R-:W-:-:S05]  /*a850*/  IMAD R3, R17, -0x2, R2 ;  /* 0xfffffffe11037824 */ /* 0x000fca00078e0202 */
[----:B------:R-:W-:-:S05]  /*a860*/  IADD3 R14, R3, -UR59, R16 ;  /* 0x8000003b030e7c10 */ /* 0x000fca000fffe010 */
[C---:B------:R-:W-:Y:S02]  /*a870*/  VIADD R2, R14.reuse, UR14 ;  /* 0x0000000e0e027c36 */ /* 0x040fe40008000000 */
[----:B------:R-:W-:Y:S02]  /*a880*/  VIADD R14, R14, UR4 ;  /* 0x000000040e0e7c36 */ /* 0x000fe40008000000 */
[----:B0-----:R-:W-:Y:S01]  /*a890*/  IMAD.IADD R20, R2, 0x1, R13 ;  /* 0x0000000102147824 */ /* 0x001fe200078e020d */
[----:B------:R-:W-:Y:S02]  /*a8a0*/  WARPGROUP.DEPBAR.LE gsb0, 0x0 ;  /* 0x00008000000079c5 */ /* 0x000fe40000010000 */
[----:B------:R-:W-:-:S06]  /*a8b0*/  WARPGROUP.ARRIVE ;  /* 0x00000000000079c5 */ /* 0x000fcc0000000000 */
[----:B------:R-:W-:Y:S03]  /*a8c0*/  HGMMA.64x192x16.F32.BF16 R24, R168, gdesc[UR8].tnspB, R24, gsb0 ;  /* 0x42e00008a8187df0 */ /* 0x000fe60008001818 */
[----:B------:R-:W-:Y:S02]  /*a8d0*/  WARPGROUP.DEPBAR.LE gsb0, 0x0 ;  /* 0x00008000000079c5 */ /* 0x000fe40000010000 */
[----:B------:R0:W-:Y:S01]  /*a8e0*/  @!P3 SYNCS.ARRIVE.TRANS64.RED.A1T0 RZ, [R0+URZ], RZ ;  /* 0x000000ff00ffb9a7 */ /* 0x0001e2000810043f */
[----:B------:R-:W-:Y:S02]  /*a8f0*/  IMAD.IADD R168, R14, 0x1, R13 ;  /* 0x000000010ea87824 */ /* 0x000fe400078e020d */
[----:B0-----:R-:W-:Y:S01]  /*a900*/  VIADD R0, R3, 0xffffffff ;  /* 0xffffffff03007836 */ /* 0x001fe20000000000 */
[----:B------:R-:W-:Y:S06]  /*a910*/  @P1 BRA `(.L_x_4606) ;  /* 0x0000000000541947 */ /* 0x000fec0003800000 */
[----:B------:R-:W-:Y:S01]  /*a920*/  IADD3 R3, R16, -UR59, R13 ;  /* 0x8000003b10037c10 */ /* 0x000fe2000fffe00d */
        /* <DEDUP_REMOVED lines=11> */
.L_x_4608:
[----:B------:R-:W-:-:S05]  /*a9e0*/  IMAD.U32 R13, RZ, RZ, UR58 ;  /* 0x0000003aff0d7e24 */ /* 0x000fca000f8e00ff */
[----:B------:R-:W-:-:S13]  /*a9f0*/  ISETP.NE.AND P1, PT, R13, 0x1, PT ;  /* 0x000000010d00780c */ /* 0x000fda0003f25270 */
[----:B------:R-:W0:Y:S02]  /*aa00*/  @P1 LDC.64 R170, c[0x0][0x9e8] ;  /* 0x00027a00ffaa1b82 */ /* 0x000e240000000a00 */
[----:B0-----:R-:W-:-:S05]  /*aa10*/  @P1 IMAD.HI.U32 R170, R3, R170, RZ ;  /* 0x000000aa03aa1227 */ /* 0x001fca00078e00ff */
[----:B------:R-:W-:-:S07]  /*aa20*/  @P1 SHF.R.U32.HI R3, RZ, R171, R170 ;  /* 0x000000abff031219 */ /* 0x000fce00000116aa */
.L_x_4609:
[----:B------:R-:W-:Y:S05]  /*aa30*/  BSYNC B0 ;  /* 0x0000000000007941 */ /* 0x000fea0003800000 */
.L_x_4607:
[----:B------:R-:W-:-:S05]  /*aa40*/  IMAD R3, R3, R13, R0 ;  /* 0x0000000d03037224 */ /* 0x000fca00078e0200 */
[----:B------:R-:W-:Y:S02]  /*aa50*/  VIADDMNMX R20, R3, R13, R20, PT ;  /* 0x0000000d03147246 */ /* 0x000fe40003800114 */
[----:B------:R-:W-:-:S07]  /*aa60*/  VIMNMX R168, R168, R3, !PT ;  /* 0x00000003a8a87248 */ /* 0x000fce0007fe0100 */
.L_x_4606:
        /* <DEDUP_REMOVED lines=132> */
.L_x_4612:
[----:B------:R-:W-:-:S05]  /*b2b0*/  IMAD.U32 R20, RZ, RZ, UR58 ;  /* 0x0000003aff147e24 */ /* 0x000fca000f8e00ff */
[----:B------:R-:W-:-:S13]  /*b2c0*/  ISETP.NE.AND P6, PT, R20, 0x1, PT ;  /* 0x000000011400780c */ /* 0x000fda0003fc5270 */
[----:B------:R-:W0:Y:S02]  /*b2d0*/  @P6 LDC.64 R4, c[0x0][0x9e8] ;  /* 0x00027a00ff046b82 */ /* 0x000e240000000a00 */
[----:B0-----:R-:W-:-:S05]  /*b2e0*/  @P6 IMAD.HI.U32 R4, R183, R4, RZ ;  /* 0x00000004b7046227 */ /* 0x001fca00078e00ff */
[----:B------:R-:W-:-:S07]  /*b2f0*/  @P6 SHF.R.U32.HI R183, RZ, R5, R4 ;  /* 0x00000005ffb76219 */ /* 0x000fce0000011604 */
.L_x_4613:
[----:B------:R-:W-:Y:S05]  /*b300*/  BSYNC B0 ;  /* 0x0000000000007941 */ /* 0x000fea0003800000 */
.L_x_4611:
[----:B------:R-:W-:-:S05]  /*b310*/  IMAD R183, R183, R20, R0 ;  /* 0x00000014b7b77224 */ /* 0x000fca00078e0200 */
[----:B------:R-:W-:Y:S02]  /*b320*/  VIADDMNMX R2, R183, R20, R2, PT ;  /* 0x00000014b7027246 */ /* 0x000fe40003800102 */
[----:B------:R-:W-:-:S07]  /*b330*/  VIMNMX R14, R14, R183, !PT ;  /* 0x000000b70e0e7248 */ /* 0x000fce0007fe0100 */
.L_x_4610:
        /* <DEDUP_REMOVED lines=90> */
[----:B------:R-:W-:Y:S02]  /*b8e0*/  ISETP.LT.OR P5, PT, R2, 0x59, P5 ;  /* 0x000000590200780c */ /* 0x000fe40002fa1670 */
[----:B------:R-:W-:Y:S02]  /*b8f0*/  ISETP.GT.AND P1, PT, R14, 0x39, !P1 ;  /* 0x000000390e00780c */ /* 0x000fe40004f24270 */
[----:B------:R-:W-:Y:S02]  /*b900*/  FSEL R163, R163, -INF , !P4 ;  /* 0xff800000a3a37808 */ /* 0x000fe40006000000 */
[----:B------:R-:W-:-:S04]  /*b910*/  ISETP.LT.OR P1, PT, R2, 0x3a, P1 ;  /* 0x0000003a0200780c */ /* 0x000fc80000f21670 */
[----:B------:R-:W-:Y:S02]  /*b920*/  FSEL R151, R151, -INF , !P1 ;  /* 0xff80000097977808 */ /* 0x000fe40004800000 */
[----:B------:R-:W-:-:S04]  /*b930*/  ISETP.NE.AND P1, PT, R184, RZ, PT ;  /* 0x000000ffb800720c */ /* 0x000fc80003f25270 */
[----:B------:R-:W-:-:S04]  /*b940*/  ISETP.GT.AND P1, PT, R14, 0x40, !P1 ;  /* 0x000000400e00780c */ /* 0x000fc80004f24270 */
[----:B------:R-:W-:-:S04]  /*b950*/  ISETP.LT.OR P1, PT, R2, 0x41, P1 ;  /* 0x000000410200780c */ /* 0x000fc80000f21670 */
[----:B------:R-:W-:Y:S02]  /*b960*/  FSEL R123, R154, -INF , !P1 ;  /* 0xff8000009a7b7808 */ /* 0x000fe40004800000 */
[----:B------:R-:W-:-:S04]  /*b970*/  ISETP.NE.AND P1, PT, R152, RZ, PT ;  /* 0x000000ff9800720c */ /* 0x000fc80003f25270 */
[----:B------:R-:W-:-:S04]  /*b980*/  ISETP.GT.AND P1, PT, R14, 0x41, !P1 ;  /* 0x000000410e00780c */ /* 0x000fc80004f24270 */
[----:B------:R-:W-:-:S04]  /*b990*/  ISETP.LT.OR P1, PT, R2, 0x42, P1 ;  /* 0x000000420200780c */ /* 0x000fc80000f21670 */
[----:B------:R-:W-:Y:S02]  /*b9a0*/  FSEL R155, R155, -INF , !P1 ;  /* 0xff8000009b9b7808 */ /* 0x000fe40004800000 */
[----:B------:R-:W-:-:S04]  /*b9b0*/  ISETP.GT.AND P1, PT, R14, 0x48, !P2 ;  /* 0x000000480e00780c */ /* 0x000fc80005724270 */
[----:B------:R-:W-:-:S04]  /*b9c0*/  ISETP.LT.OR P1, PT, R2, 0x49, P1 ;  /* 0x000000490200780c */ /* 0x000fc80000f21670 */
[----:B------:R-:W-:Y:S02]  /*b9d0*/  FSEL R143, R158, -INF , !P1 ;  /* 0xff8000009e8f7808 */ /* 0x000fe40004800000 */
[----:B------:R-:W-:Y:S02]  /*b9e0*/  ISETP.GT.AND P1, PT, R14, 0x49, !P6 ;  /* 0x000000490e00780c */ /* 0x000fe40007724270 */
[----:B------:R-:W-:Y:S02]  /*b9f0*/  ISETP.NE.AND P6, PT, R124, RZ, PT ;  /* 0x000000ff7c00720c */ /* 0x000fe40003fc5270 */
[----:B------:R-:W-:Y:S02]  /*ba00*/  ISETP.LT.OR P1, PT, R2, 0x4a, P1 ;  /* 0x0000004a0200780c */ /* 0x000fe40000f21670 */
[----:B-1----:R-:W-:Y:S02]  /*ba10*/  FMNMX.FTZ R124, R4, R5, !PT ;  /* 0x00000005047c7209 */ /* 0x002fe40007810000 */
[----:B------:R-:W-:-:S02]  /*ba20*/  FSEL R159, R159, -INF , !P1 ;  /* 0xff8000009f9f7808 */ /* 0x000fc40004800000 */
[----:B------:R-:W-:Y:S01]  /*ba30*/  ISETP.GT.AND P1, PT, R14, RZ, !P6 ;  /* 0x000000ff0e00720c */ /* 0x000fe20007724270 */
[----:B------:R-:W1:Y:S01]  /*ba40*/  SHFL.BFLY PT, R5, R124, 0x1, 0x1f ;  /* 0x0c201f007c057f89 */ /* 0x000e6200000e0000 */
[----:B------:R-:W-:Y:S02]  /*ba50*/  ISETP.NE.AND P6, PT, R120, RZ, PT ;  /* 0x000000ff7800720c */ /* 0x000fe40003fc5270 */
[----:B------:R-:W-:Y:S02]  /*ba60*/  ISETP.LT.OR P1, PT, R2, 0x1, P1 ;  /* 0x000000010200780c */ /* 0x000fe40000f21670 */
[----:B------:R-:W-:Y:S02]  /*ba70*/  ISETP.GT.AND P2, PT, R14, 0x59, !P6 ;  /* 0x000000590e00780c */ /* 0x000fe40007744270 */
[----:B------:R-:W-:Y:S02]  /*ba80*/  FSEL R122, R122, -INF , !P1 ;  /* 0xff8000007a7a7808 */ /* 0x000fe40004800000 */
[----:B------:R-:W-:-:S02]  /*ba90*/  ISETP.LT.OR P2, PT, R2, 0x5a, P2 ;  /* 0x0000005a0200780c */ /* 0x000fc40001741670 */
[----:B------:R-:W-:Y:S02]  /*baa0*/  FMNMX.FTZ R4, R122, R11, !PT ;  /* 0x0000000b7a047209 */ /* 0x000fe40007810000 */
[----:B------:R-:W-:Y:S02]  /*bab0*/  FSEL R167, R167, -INF , !P2 ;  /* 0xff800000a7a77808 */ /* 0x000fe40005000000 */
[----:B------:R-:W-:Y:S02]  /*bac0*/  FMNMX.FTZ R4, R213, R4, !PT ;  /* 0x00000004d5047209 */ /* 0x000fe40007810000 */
[----:B------:R-:W-:Y:S02]  /*bad0*/  LOP3.LUT P6, RZ, R206, 0x7f, RZ, 0xc0, !PT ;  /* 0x0000007fceff7812 */ /* 0x000fe400078cc0ff */
[----:B------:R-:W-:-:S04]  /*bae0*/  FMNMX.FTZ R4, R183, R4, !PT ;  /* 0x00000004b7047209 */ /* 0x000fc80007810000 */
[----:B------:R-:W-:Y:S02]  /*baf0*/  FMNMX.FTZ R4, R211, R4, !PT ;  /* 0x00000004d3047209 */ /* 0x000fe40007810000 */
[----:B-1----:R-:W-:Y:S02]  /*bb00*/  FMNMX.FTZ R5, R124, R5, !PT ;  /* 0x000000057c057209 */ /* 0x002fe40007810000 */
[----:B------:R-:W-:Y:S02]  /*bb10*/  FMNMX.FTZ R4, R187, R4, !PT ;  /* 0x00000004bb047209 */ /* 0x000fe40007810000 */
[C---:B------:R-:W-:Y:S01]  /*bb20*/  FSETP.NEU.FTZ.AND P1, PT, R5.reuse, -INF , PT ;  /* 0xff8000000500780b */ /* 0x040fe20003f3d000 */
[----:B0-----:R-:W-:Y:S01]  /*bb30*/  FMUL.FTZ R20, R5, R0 ;  /* 0x0000000005147220 */ /* 0x001fe20000410000 */
[----:B------:R-:W-:-:S04]  /*bb40*/  FMNMX.FTZ R4, R209, R4, !PT ;  /* 0x00000004d1047209 */ /* 0x000fc80007810000 */
[----:B------:R-:W-:Y:S02]  /*bb50*/  FMNMX.FTZ R4, R185, R4, !PT ;  /* 0x00000004b9047209 */ /* 0x000fe40007810000 */
[----:B------:R-:W-:Y:S02]  /*bb60*/  FSEL R20, R20, RZ, P1 ;  /* 0x000000ff14147208 */ /* 0x000fe40000800000 */
[----:B------:R-:W-:-:S03]  /*bb70*/  FMNMX.FTZ R4, R207, R4, !PT ;  /* 0x00000004cf047209 */ /* 0x000fc60007810000 */
        /* <DEDUP_REMOVED lines=12> */
[----:B------:R-:W-:Y:S01]  /*bc40*/  FSEL R145, R5, RZ, P1 ;  /* 0x000000ff05917208 */ /* 0x000fe20000800000 */
[--C-:B------:R-:W-:Y:S01]  /*bc50*/  FFMA.FTZ R215, R215, R0, -R20.reuse ;  /* 0x00000000d7d77223 */ /* 0x100fe20000010814 */
[----:B------:R-:W-:Y:S01]  /*bc60*/  FMNMX.FTZ R4, R189, R4, !PT ;  /* 0x00000004bd047209 */ /* 0x000fe20007810000 */
[----:B------:R-:W-:Y:S01]  /*bc70*/  FFMA.FTZ R190, R171, R0, -R20 ;  /* 0x00000000abbe7223 */ /* 0x000fe20000010814 */
[----:B------:R-:W-:Y:S01]  /*bc80*/  MUFU.EX2 R188, R188 ;  /* 0x000000bc00bc7308 */ /* 0x000fe20000000800 */
[----:B------:R-:W-:Y:S01]  /*bc90*/  FADD.FTZ R145, -R145, R12 ;  /* 0x0000000c91917221 */ /* 0x000fe20000010100 */
[----:B------:R-:W-:Y:S01]  /*bca0*/  FMNMX.FTZ R4, R131, R4, !PT ;  /* 0x0000000483047209 */ /* 0x000fe20007810000 */
[-CC-:B------:R-:W-:Y:S01]  /*bcb0*/  FFMA.FTZ R171, R177, R0.reuse, -R20.reuse ;  /* 0x00000000b1ab7223 */ /* 0x180fe20000010814 */
[-CC-:B------:R-:W-:Y:S01]  /*bcc0*/  FFMA.FTZ R186, R179, R0.reuse, -R20.reuse ;  /* 0x00000000b3ba7223 */ /* 0x180fe20000010814 */
[----:B------:R-:W-:Y:S01]  /*bcd0*/  FMUL.FTZ R2, R145, R0 ;  /* 0x0000000091027220 */ /* 0x000fe20000410000 */
[----:B------:R-:W-:Y:S01]  /*bce0*/  FMNMX.FTZ R4, R147, R4, !PT ;  /* 0x0000000493047209 */ /* 0x000fe20007810000 */
[-CC-:B------:R-:W-:Y:S01]  /*bcf0*/  FFMA.FTZ R178, R13, R0.reuse, -R20.reuse ;  /* 0x000000000db27223 */ /* 0x180fe20000010814 */
[----:B------:R-:W-:Y:S01]  /*bd00*/  MUFU.EX2 R215, R215 ;  /* 0x000000d700d77308 */ /* 0x000fe20000000800 */
[--C-:B------:R-:W-:Y:S01]  /*bd10*/  FFMA.FTZ R133, R133, R0, -R20.reuse ;  /* 0x0000000085857223 */ /* 0x100fe20000010814 */
[----:B------:R-:W-:Y:S01]  /*bd20*/  FMNMX.FTZ R4, R127, R4, !PT ;  /* 0x000000047f047209 */ /* 0x000fe20007810000 */
[-CC-:B------:R-:W-:Y:S01]  /*bd30*/  FFMA.FTZ R13, R149, R0.reuse, -R20.reuse ;  /* 0x00000000950d7223 */ /* 0x180fe20000010814 */
[-CC-:B------:R-:W-:Y:S01]  /*bd40*/  FFMA.FTZ R172, R15, R0.reuse, -R20.reuse ;  /* 0x000000000fac7223 */ /* 0x180fe20000010814 */
[--C-:B------:R-:W-:Y:S01]  /*bd50*/  FFMA.FTZ R174, R21, R0, -R20.reuse ;  /* 0x0000000015ae7223 */ /* 0x100fe20000010814 */
[----:B------:R-:W-:Y:S01]  /*bd60*/  FMNMX.FTZ R4, R151, R4, !PT ;  /* 0x0000000497047209 */ /* 0x000fe20007810000 */
[-CC-:B------:R-:W-:Y:S01]  /*bd70*/  FFMA.FTZ R168, R121, R0.reuse, -R20.reuse ;  /* 0x0000000079a87223 */ /* 0x180fe20000010814 */
[----:B------:R-:W0:Y:S01]  /*bd80*/  MUFU.EX2 R2, R2 ;  /* 0x0000000200027308 */ /* 0x000e220000000800 */
[--C-:B------:R-:W-:Y:S01]  /*bd90*/  FFMA.FTZ R170, R125, R0, -R20.reuse ;  /* 0x000000007daa7223 */ /* 0x100fe20000010814 */
[----:B------:R-:W-:Y:S01]  /*bda0*/  FMNMX.FTZ R4, R123, R4, !PT ;  /* 0x000000047b047209 */ /* 0x000fe20007810000 */
[-CC-:B------:R-:W-:Y:S01]  /*bdb0*/  FFMA.FTZ R180, R181, R0.reuse, -R20.reuse ;  /* 0x00000000b5b47223 */ /* 0x180fe20000010814 */
[-CC-:B------:R-:W-:Y:S01]  /*bdc0*/  FFMA.FTZ R137, R137, R0.reuse, -R20.reuse ;  /* 0x0000000089897223 */ /* 0x180fe20000010814 */
[--C-:B------:R-:W-:Y:S01]  /*bdd0*/  FFMA.FTZ R15, R153, R0, -R20.reuse ;  /* 0x00000000990f7223 */ /* 0x100fe20000010814 */
[----:B------:R-:W-:Y:S01]  /*bde0*/  FMNMX.FTZ R4, R155, R4, !PT ;  /* 0x000000049b047209 */ /* 0x000fe20007810000 */
[-CC-:B------:R-:W-:Y:S01]  /*bdf0*/  FFMA.FTZ R21, R157, R0.reuse, -R20.reuse ;  /* 0x000000009d157223 */ /* 0x180fe20000010814 */
[----:B------:R-:W1:Y:S01]  /*be00*/  MUFU.EX2 R190, R190 ;  /* 0x000000be00be7308 */ /* 0x000e620000000800 */
[--C-:B------:R-:W-:Y:S01]  /*be10*/  FFMA.FTZ R121, R161, R0, -R20.reuse ;  /* 0x00000000a1797223 */ /* 0x100fe20000010814 */
[----:B------:R-:W-:Y:S01]  /*be20*/  FMNMX.FTZ R4, R143, R4, !PT ;  /* 0x000000048f047209 */ /* 0x000fe20007810000 */
[----:B------:R-:W-:-:S03]  /*be30*/  FFMA.FTZ R125, R165, R0, -R20 ;  /* 0x00000000a57d7223 */ /* 0x000fc60000010814 */
[----:B------:R-:W-:Y:S02]  /*be40*/  FMNMX.FTZ R4, R159, R4, !PT ;  /* 0x000000049f047209 */ /* 0x000fe40007810000 */
[----:B------:R-:W2:Y:S01]  /*be50*/  MUFU.EX2 R169, R169 ;  /* 0x000000a900a97308 */ /* 0x000ea20000000800 */
[----:B0-----:R-:W-:Y:S01]  /*be60*/  FFMA.FTZ R9, R2, R9, R215 ;  /* 0x0000000902097223 */ /* 0x001fe200000100d7 */
[----:B------:R-:W-:-:S03]  /*be70*/  FMNMX.FTZ R4, R173, R4, !PT ;  /* 0x00000004ad047209 */ /* 0x000fc60007810000 */
[----:B------:R-:W-:Y:S01]  /*be80*/  FADD.FTZ R9, R188, R9 ;  /* 0x00000009bc097221 */ /* 0x000fe20000010000 */
[----:B------:R-:W-:Y:S02]  /*be90*/  FMNMX.FTZ R4, R163, R4, !PT ;  /* 0x00000004a3047209 */ /* 0x000fe40007810000 */
[----:B------:R-:W0:Y:S01]  /*bea0*/  MUFU.EX2 R184, R184 ;  /* 0x000000b800b87308 */ /* 0x000e220000000800 */
[----:B-1----:R-:W-:Y:S01]  /*beb0*/  FADD.FTZ R130, R190, R9 ;  /* 0x00000009be827221 */ /* 0x002fe20000010000 */
[----:B------:R-:W-:Y:S02]  /*bec0*/  FMNMX.FTZ R4, R175, R4, !PT ;  /* 0x00000004af047209 */ /* 0x000fe40007810000 */
[----:B------:R-:W-:Y:S02]  /*bed0*/  F2FP.BF16.F32.PACK_AB R188, R188, R215 ;  /* 0x000000d7bcbc723e */ /* 0x000fe400000010ff */
[----:B------:R-:W-:Y:S02]  /*bee0*/  FMNMX.FTZ R4, R167, R4, !PT ;  /* 0x00000004a7047209 */ /* 0x000fe40007810000 */
[----:B------:R-:W1:Y:S01]  /*bef0*/  MUFU.EX2 R171, R171 ;  /* 0x000000ab00ab7308 */ /* 0x000e620000000800 */
[C---:B--2---:R-:W-:Y:S01]  /*bf00*/  FADD.FTZ R9, R169.reuse, R130 ;  /* 0x00000082a9097221 */ /* 0x044fe20000010000 */
[----:B------:R-:W-:Y:S01]  /*bf10*/  F2FP.BF16.F32.PACK_AB R190, R169, R190 ;  /* 0x000000bea9be723e */ /* 0x000fe200000010ff */
[----:B------:R-:W2:Y:S05]  /*bf20*/  SHFL.BFLY PT, R3, R4, 0x2, 0x1f ;  /* 0x0c401f0004037f89 */ /* 0x000eaa00000e0000 */
[----:B------:R-:W3:Y:S01]  /*bf30*/  MUFU.EX2 R186, R186 ;  /* 0x000000ba00ba7308 */ /* 0x000ee20000000800 */
[----:B0-----:R-:W-:-:S07]  /*bf40*/  FADD.FTZ R130, R184, R9 ;  /* 0x00000009b8827221 */ /* 0x001fce0000010000 */
[----:B------:R-:W0:Y:S01]  /*bf50*/  MUFU.EX2 R133, R133 ;  /* 0x0000008500857308 */ /* 0x000e220000000800 */
[----:B-1----:R-:W-:-:S07]  /*bf60*/  F2FP.BF16.F32.PACK_AB R184, R171, R184 ;  /* 0x000000b8abb8723e */ /* 0x002fce00000010ff */
[----:B------:R-:W1:Y:S01]  /*bf70*/  MUFU.EX2 R180, R180 ;  /* 0x000000b400b47308 */ /* 0x000e620000000800 */
[----:B--2---:R-:W-:-:S05]  /*bf80*/  FMNMX.FTZ R3, R4, R3, !PT ;  /* 0x0000000304037209 */ /* 0x004fca0007810000 */
[----:B------:R-:W2:Y:S02]  /*bf90*/  SHFL.BFLY PT, R4, R3, 0x1, 0x1f ;  /* 0x0c201f0003047f89 */ /* 0x000ea400000e0000 */
[----:B------:R-:W-:Y:S08]  /*bfa0*/  MUFU.EX2 R137, R137 ;  /* 0x0000008900897308 */ /* 0x000ff00000000800 */
[----:B------:R-:W-:Y:S08]  /*bfb0*/  MUFU.EX2 R182, R182 ;  /* 0x000000b600b67308 */ /* 0x000ff00000000800 */
[----:B------:R-:W-:Y:S01]  /*bfc0*/  MUFU.EX2 R129, R129 ;  /* 0x0000008100817308 */ /* 0x000fe20000000800 */
[----:B--2---:R-:W-:-:S07]  /*bfd0*/  FMNMX.FTZ R4, R3, R4, !PT ;  /* 0x0000000403047209 */ /* 0x004fce0007810000 */
[----:B------:R-:W-:Y:S01]  /*bfe0*/  MUFU.EX2 R176, R176 ;  /* 0x000000b000b07308 */ /* 0x000fe20000000800 */
[C---:B------:R-:W-:Y:S01]  /*bff0*/  FSETP.NEU.FTZ.AND P1, PT, R4.reuse, -INF , PT ;  /* 0xff8000000400780b */ /* 0x040fe20003f3d000 */
[----:B------:R-:W-:-:S03]  /*c000*/  FMUL.FTZ R120, R4, R0 ;  /* 0x0000000004787220 */ /* 0x000fc60000410000 */
[----:B------:R-:W-:-:S03]  /*c010*/  FSEL R126, R4, RZ, P1 ;  /* 0x000000ff047e7208 */ /* 0x000fc60000800000 */
[----:B------:R-:W-:Y:S01]  /*c020*/  MUFU.EX2 R141, R141 ;  /* 0x0000008d008d7308 */ /* 0x000fe20000000800 */
[----:B------:R-:W-:Y:S02]  /*c030*/  FSEL R120, R120, RZ, P1 ;  /* 0x000000ff78787208 */ /* 0x000fe40000800000 */
[----:B------:R-:W-:Y:S01]  /*c040*/  ISETP.GT.AND P1, PT, R10, UR61, PT ;  /* 0x0000003d0a007c0c */ /* 0x000fe2000bf24270 */
        /* <DEDUP_REMOVED lines=12> */
[----:B---3--:R-:W-:Y:S01]  /*c110*/  FADD.FTZ R132, R186, R11 ;  /* 0x0000000bba847221 */ /* 0x008fe20000010000 */
[-CC-:B------:R-:W-:Y:S01]  /*c120*/  FFMA.FTZ R181, R135, R0.reuse, -R120.reuse ;  /* 0x0000000087b57223 */ /* 0x180fe20000010878 */
[-CC-:B------:R-:W-:Y:S01]  /*c130*/  FFMA.FTZ R124, R191, R0.reuse, -R120.reuse ;  /* 0x00000000bf7c7223 */ /* 0x180fe20000010878 */
[-C--:B------:R-:W-:Y:S01]  /*c140*/  FFMA.FTZ R183, R139, R0.reuse, -R120 ;  /* 0x000000008bb77223 */ /* 0x080fe20000010878 */
[----:B------:R-:W2:Y:S01]  /*c150*/  MUFU.EX2 R3, R3 ;  /* 0x0000000300037308 */ /* 0x000ea20000000800 */
[----:B0-----:R-:W-:Y:S01]  /*c160*/  FADD.FTZ R11, R133, R132 ;  /* 0x00000084850b7221 */ /* 0x001fe20000010000 */
[-CC-:B------:R-:W-:Y:S01]  /*c170*/  FFMA.FTZ R189, R189, R0.reuse, -R120.reuse ;  /* 0x00000000bdbd7223 */ /* 0x180fe20000010878 */
[-CC-:B------:R-:W-:Y:S01]  /*c180*/  FFMA.FTZ R177, R131, R0.reuse, -R120.reuse ;  /* 0x0000000083b17223 */ /* 0x180fe20000010878 */
[-CC-:B------:R-:W-:Y:S01]  /*c190*/  FFMA.FTZ R128, R147, R0.reuse, -R120.reuse ;  /* 0x0000000093807223 */ /* 0x180fe20000010878 */
[----:B-1----:R-:W-:Y:S01]  /*c1a0*/  FADD.FTZ R132, R180, R11 ;  /* 0x0000000bb4847221 */ /* 0x002fe20000010000 */
[-CC-:B------:R-:W-:Y:S01]  /*c1b0*/  FFMA.FTZ R179, R127, R0.reuse, -R120.reuse ;  /* 0x000000007fb37223 */ /* 0x180fe20000010878 */
[----:B------:R-:W-:Y:S01]  /*c1c0*/  IMAD.U32 R127, RZ, RZ, UR5 ;  /* 0x00000005ff7f7e24 */ /* 0x000fe2000f8e00ff */
[----:B------:R-:W0:Y:S01]  /*c1d0*/  MUFU.EX2 R145, R145 ;  /* 0x0000009100917308 */ /* 0x000e220000000800 */
[-CC-:B------:R-:W-:Y:S01]  /*c1e0*/  FFMA.FTZ R11, R123, R0.reuse, -R120.reuse ;  /* 0x000000007b0b7223 */ /* 0x180fe20000010878 */
[----:B------:R-:W-:Y:S01]  /*c1f0*/  FFMA.FTZ R155, R155, R0, -R120 ;  /* 0x000000009b9b7223 */ /* 0x000fe20000010878 */
[----:B------:R-:W-:-:S02]  /*c200*/  @!P6 VIADD R123, R127, 0x30860 ;  /* 0x000308607f7be836 */ /* 0x000fc40000000000 */
[-CC-:B------:R-:W-:Y:S01]  /*c210*/  FFMA.FTZ R143, R143, R0.reuse, -R120.reuse ;  /* 0x000000008f8f7223 */ /* 0x180fe20000010878 */
[-CC-:B------:R-:W-:Y:S01]  /*c220*/  FFMA.FTZ R159, R159, R0.reuse, -R120.reuse ;  /* 0x000000009f9f7223 */ /* 0x180fe20000010878 */
[-CC-:B------:R-:W-:Y:S01]  /*c230*/  FFMA.FTZ R173, R173, R0.reuse, -R120.reuse ;  /* 0x00000000adad7223 */ /* 0x180fe20000010878 */
[----:B------:R-:W-:Y:S01]  /*c240*/  FFMA.FTZ R163, R163, R0, -R120 ;  /* 0x00000000a3a37223 */ /* 0x000fe20000010878 */
[----:B------:R-:W1:Y:S01]  /*c250*/  MUFU.EX2 R14, R14 ;  /* 0x0000000e000e7308 */ /* 0x000e620000000800 */
[----:B--2---:R-:W-:Y:S01]  /*c260*/  FFMA.FTZ R8, R3, R8, R12 ;  /* 0x0000000803087223 */ /* 0x004fe2000001000c */
[----:B------:R-:W-:Y:S01]  /*c270*/  @!P6 PRMT R127, RZ, 0x654, R123 ;  /* 0x00000654ff7fe816 */ /* 0x000fe2000000007b */
[----:B------:R-:W-:Y:S01]  /*c280*/  FFMA.FTZ R175, R175, R0, -R120 ;  /* 0x00000000afaf7223 */ /* 0x000fe20000010878 */
[----:B------:R-:W-:Y:S01]  /*c290*/  F2FP.BF16.F32.PACK_AB R186, R133, R186 ;  /* 0x000000ba85ba723e */ /* 0x000fe200000010ff */
[----:B------:R-:W-:Y:S01]  /*c2a0*/  VIADD R10, R10, 0xffffffff ;  /* 0xffffffff0a0a7836 */ /* 0x000fe20000000000 */
[----:B------:R2:W-:Y:S01]  /*c2b0*/  @!P6 SYNCS.ARRIVE.TRANS64.RED.A1T0 RZ, [R127+URZ], RZ ;  /* 0x000000ff7fffe9a7 */ /* 0x0005e2000810043f */
[----:B------:R-:W-:Y:S01]  /*c2c0*/  F2FP.BF16.F32.PACK_AB R180, R137, R180 ;  /* 0x000000b489b4723e */ /* 0x000fe200000010ff */
[----:B------:R-:W3:Y:S01]  /*c2d0*/  MUFU.EX2 R149, R149 ;  /* 0x0000009500957308 */ /* 0x000ee20000000800 */
[----:B0-----:R-:W-:Y:S01]  /*c2e0*/  FADD.FTZ R9, R145, R8 ;  /* 0x0000000891097221 */ /* 0x001fe20000010000 */
[-CC-:B------:R-:W-:Y:S01]  /*c2f0*/  FFMA.FTZ R8, R151, R0.reuse, -R120.reuse ;  /* 0x0000000097087223 */ /* 0x180fe20000010878 */
[----:B------:R-:W-:-:S05]  /*c300*/  FFMA.FTZ R120, R167, R0, -R120 ;  /* 0x00000000a7787223 */ /* 0x000fca0000010878 */
[----:B------:R-:W0:Y:S01]  /*c310*/  MUFU.EX2 R20, R20 ;  /* 0x0000001400147308 */ /* 0x000e220000000800 */
[----:B-1----:R-:W-:-:S07]  /*c320*/  FADD.FTZ R130, R14, R9 ;  /* 0x000000090e827221 */ /* 0x002fce0000010000 */
[----:B------:R-:W1:Y:S01]  /*c330*/  MUFU.EX2 R153, R153 ;  /* 0x0000009900997308 */ /* 0x000e620000000800 */
[C---:B---3--:R-:W-:Y:S01]  /*c340*/  FADD.FTZ R9, R149.reuse, R130 ;  /* 0x0000008295097221 */ /* 0x048fe20000010000 */
[----:B------:R-:W-:-:S06]  /*c350*/  F2FP.BF16.F32.PACK_AB R191, R149, R14 ;  /* 0x0000000e95bf723e */ /* 0x000fcc00000010ff */
[----:B------:R-:W3:Y:S01]  /*c360*/  MUFU.EX2 R187, R187 ;  /* 0x000000bb00bb7308 */ /* 0x000ee20000000800 */
[----:B0-----:R-:W-:Y:S01]  /*c370*/  FADD.FTZ R130, R20, R9 ;  /* 0x0000000914827221 */ /* 0x001fe20000010000 */
[----:B------:R-:W-:-:S04]  /*c380*/  FADD.FTZ R9, R137, R132 ;  /* 0x0000008489097221 */ /* 0x000fc80000010000 */
[----:B------:R-:W-:Y:S01]  /*c390*/  FADD.FTZ R132, R182, R9 ;  /* 0x00000009b6847221 */ /* 0x000fe20000010000 */
        /* <DEDUP_REMOVED lines=8> */
[----:B---3--:R-:W-:Y:S01]  /*c420*/  FADD.FTZ R9, R187, R130 ;  /* 0x00000082bb097221 */ /* 0x008fe20000010000 */
[----:B------:R-:W-:-:S06]  /*c430*/  FADD.FTZ R123, R141, R132 ;  /* 0x000000848d7b7221 */ /* 0x000fcc0000010000 */
[----:B------:R-:W3:Y:S01]  /*c440*/  MUFU.EX2 R124, R124 ;  /* 0x0000007c007c7308 */ /* 0x000ee20000000800 */
[C---:B0-----:R-:W-:Y:S01]  /*c450*/  FADD.FTZ R130, R122.reuse, R9 ;  /* 0x000000097a827221 */ /* 0x041fe20000010000 */
[----:B------:R-:W-:-:S06]  /*c460*/  F2FP.BF16.F32.PACK_AB R187, R122, R187 ;  /* 0x000000bb7abb723e */ /* 0x000fcc00000010ff */
[----:B------:R-:W0:Y:S01]  /*c470*/  MUFU.EX2 R183, R183 ;  /* 0x000000b700b77308 */ /* 0x000e220000000800 */
[----:B-1----:R-:W-:-:S07]  /*c480*/  FADD.FTZ R9, R181, R130 ;  /* 0x00000082b5097221 */ /* 0x002fce0000010000 */
[----:B------:R1:W4:Y:S01]  /*c490*/  MUFU.EX2 R126, R189 ;  /* 0x000000bd007e7308 */ /* 0x0003220000000800 */
[C---:B---3--:R-:W-:Y:S01]  /*c4a0*/  FADD.FTZ R130, R124.reuse, R9 ;  /* 0x000000097c827221 */ /* 0x048fe20000010000 */
[----:B------:R-:W-:-:S06]  /*c4b0*/  F2FP.BF16.F32.PACK_AB R181, R124, R181 ;  /* 0x000000b57cb5723e */ /* 0x000fcc00000010ff */
[----:B------:R-:W3:Y:S01]  /*c4c0*/  MUFU.EX2 R177, R177 ;  /* 0x000000b100b17308 */ /* 0x000ee20000000800 */
[----:B0-----:R-:W-:Y:S01]  /*c4d0*/  FADD.FTZ R9, R183, R130 ;  /* 0x00000082b7097221 */ /* 0x001fe20000010000 */
[----:B-1----:R-:W-:Y:S01]  /*c4e0*/  F2FP.BF16.F32.PACK_AB R189, R145, R12 ;  /* 0x0000000c91bd723e */ /* 0x002fe200000010ff */
[----:B------:R-:W-:-:S05]  /*c4f0*/  IMAD.MOV.U32 R12, RZ, RZ, R5 ;  /* 0x000000ffff0c7224 */ /* 0x000fca00078e0005 */
[----:B------:R-:W0:Y:S01]  /*c500*/  MUFU.EX2 R128, R128 ;  /* 0x0000008000807308 */ /* 0x000e220000000800 */
[C---:B----4-:R-:W-:Y:S01]  /*c510*/  FADD.FTZ R130, R126.reuse, R9 ;  /* 0x000000097e827221 */ /* 0x050fe20000010000 */
[----:B------:R-:W-:-:S06]  /*c520*/  F2FP.BF16.F32.PACK_AB R183, R126, R183 ;  /* 0x000000b77eb7723e */ /* 0x000fcc00000010ff */
[----:B------:R-:W1:Y:S01]  /*c530*/  MUFU.EX2 R178, R178 ;  /* 0x000000b200b27308 */ /* 0x000e620000000800 */
[----:B---3--:R-:W-:-:S07]  /*c540*/  FADD.FTZ R9, R177, R130 ;  /* 0x00000082b1097221 */ /* 0x008fce0000010000 */
[----:B------:R-:W3:Y:S01]  /*c550*/  MUFU.EX2 R179, R179 ;  /* 0x000000b300b37308 */ /* 0x000ee20000000800 */
[C---:B0-----:R-:W-:Y:S01]  /*c560*/  FADD.FTZ R130, R128.reuse, R9 ;  /* 0x0000000980827221 */ /* 0x041fe20000010000 */
[----:B------:R-:W-:-:S06]  /*c570*/  F2FP.BF16.F32.PACK_AB R177, R128, R177 ;  /* 0x000000b180b1723e */ /* 0x000fcc00000010ff */
[----:B------:R-:W0:Y:S01]  /*c580*/  MUFU.EX2 R13, R13 ;  /* 0x0000000d000d7308 */ /* 0x000e220000000800 */
[----:B-1----:R-:W-:-:S07]  /*c590*/  FADD.FTZ R132, R178, R123 ;  /* 0x0000007bb2847221 */ /* 0x002fce0000010000 */
[----:B------:R-:W1:Y:S01]  /*c5a0*/  MUFU.EX2 R8, R8 ;  /* 0x0000000800087308 */ /* 0x000e620000000800 */
[----:B---3--:R-:W-:-:S07]  /*c5b0*/  FADD.FTZ R9, R179, R130 ;  /* 0x00000082b3097221 */ /* 0x008fce0000010000 */
[----:B------:R-:W3:Y:S01]  /*c5c0*/  MUFU.EX2 R172, R172 ;  /* 0x000000ac00ac7308 */ /* 0x000ee20000000800 */
[C---:B0-----:R-:W-:Y:S01]  /*c5d0*/  FADD.FTZ R123, R13.reuse, R132 ;  /* 0x000000840d7b7221 */ /* 0x041fe20000010000 */
[----:B------:R-:W-:-:S06]  /*c5e0*/  F2FP.BF16.F32.PACK_AB R178, R13, R178 ;  /* 0x000000b20db2723e */ /* 0x000fcc00000010ff */
[----:B------:R-:W0:Y:S01]  /*c5f0*/  MUFU.EX2 R11, R11 ;  /* 0x0000000b000b7308 */ /* 0x000e220000000800 */
[C---:B-1----:R-:W-:Y:S01]  /*c600*/  FADD.FTZ R130, R8.reuse, R9 ;  /* 0x0000000908827221 */ /* 0x042fe20000010000 */
[----:B------:R-:W-:-:S06]  /*c610*/  F2FP.BF16.F32.PACK_AB R179, R8, R179 ;  /* 0x000000b308b3723e */ /* 0x000fcc00000010ff */
[----:B------:R-:W1:Y:S01]  /*c620*/  MUFU.EX2 R15, R15 ;  /* 0x0000000f000f7308 */ /* 0x000e620000000800 */
[----:B---3--:R-:W-:-:S07]  /*c630*/  FADD.FTZ R132, R172, R123 ;  /* 0x0000007bac847221 */ /* 0x008fce0000010000 */
[----:B------:R-:W3:Y:S01]  /*c640*/  MUFU.EX2 R155, R155 ;  /* 0x0000009b009b7308 */ /* 0x000ee20000000800 */
[----:B0-----:R-:W-:-:S07]  /*c650*/  FADD.FTZ R130, R11, R130 ;  /* 0x000000820b827221 */ /* 0x001fce0000010000 */
        /* <DEDUP_REMOVED lines=8> */
[----:B-1----:R-:W-:-:S07]  /*c6e0*/  FADD.FTZ R130, R143, R130 ;  /* 0x000000828f827221 */ /* 0x002fce0000010000 */
[----:B------:R-:W1:Y:S01]  /*c6f0*/  MUFU.EX2 R168, R168 ;  /* 0x000000a800a87308 */ /* 0x000e620000000800 */
[C---:B---3--:R-:W-:Y:S01]  /*c700*/  FADD.FTZ R123, R21.reuse, R132 ;  /* 0x00000084157b7221 */ /* 0x048fe20000010000 */
[----:B------:R-:W-:-:S06]  /*c710*/  F2FP.BF16.F32.PACK_AB R174, R21, R174 ;  /* 0x000000ae15ae723e */ /* 0x000fcc00000010ff */
[----:B------:R3:W4:Y:S01]  /*c720*/  MUFU.EX2 R169, R173 ;  /* 0x000000ad00a97308 */ /* 0x0007220000000800 */
[----:B0-----:R-:W-:-:S07]  /*c730*/  FADD.FTZ R130, R159, R130 ;  /* 0x000000829f827221 */ /* 0x001fce0000010000 */
[----:B------:R-:W0:Y:S01]  /*c740*/  MUFU.EX2 R121, R121 ;  /* 0x0000007900797308 */ /* 0x000e220000000800 */
[----:B-1----:R-:W-:Y:S01]  /*c750*/  FADD.FTZ R132, R168, R123 ;  /* 0x0000007ba8847221 */ /* 0x002fe20000010000 */
[----:B---3--:R-:W-:Y:S01]  /*c760*/  F2FP.BF16.F32.PACK_AB R173, R155, R11 ;  /* 0x0000000b9bad723e */ /* 0x008fe200000010ff */
[----:B------:R-:W-:-:S05]  /*c770*/  IMAD.MOV.U32 R11, RZ, RZ, R4 ;  /* 0x000000ffff0b7224 */ /* 0x000fca00078e0004 */
[----:B------:R-:W1:Y:S01]  /*c780*/  MUFU.EX2 R163, R163 ;  /* 0x000000a300a37308 */ /* 0x000e620000000800 */
[----:B----4-:R-:W-:-:S07]  /*c790*/  FADD.FTZ R130, R169, R130 ;  /* 0x00000082a9827221 */ /* 0x010fce0000010000 */
[----:B------:R-:W3:Y:S01]  /*c7a0*/  MUFU.EX2 R170, R170 ;  /* 0x000000aa00aa7308 */ /* 0x000ee20000000800 */
[C---:B0-----:R-:W-:Y:S01]  /*c7b0*/  FADD.FTZ R9, R121.reuse, R132 ;  /* 0x0000008479097221 */ /* 0x041fe20000010000 */
[----:B------:R-:W-:-:S06]  /*c7c0*/  F2FP.BF16.F32.PACK_AB R168, R121, R168 ;  /* 0x000000a879a8723e */ /* 0x000fcc00000010ff */
[----:B------:R0:W4:Y:S01]  /*c7d0*/  MUFU.EX2 R171, R175 ;  /* 0x000000af00ab7308 */ /* 0x0001220000000800 */
[C---:B-1----:R-:W-:Y:S01]  /*c7e0*/  FADD.FTZ R130, R163.reuse, R130 ;  /* 0x00000082a3827221 */ /* 0x042fe20000010000 */
[----:B------:R-:W-:-:S06]  /*c7f0*/  F2FP.BF16.F32.PACK_AB R169, R163, R169 ;  /* 0x000000a9a3a9723e */ /* 0x000fcc00000010ff */
[----:B------:R-:W1:Y:S01]  /*c800*/  MUFU.EX2 R125, R125 ;  /* 0x0000007d007d7308 */ /* 0x000e620000000800 */
[----:B---3--:R-:W-:Y:S01]  /*c810*/  FADD.FTZ R132, R170, R9 ;  /* 0x00000009aa847221 */ /* 0x008fe20000010000 */
[----:B0-----:R-:W-:-:S06]  /*c820*/  F2FP.BF16.F32.PACK_AB R175, R159, R143 ;  /* 0x0000008f9faf723e */ /* 0x001fcc00000010ff */
[----:B------:R-:W0:Y:S01]  /*c830*/  MUFU.EX2 R120, R120 ;  /* 0x0000007800787308 */ /* 0x000e220000000800 */
[----:B----4-:R-:W-:Y:S01]  /*c840*/  FADD.FTZ R130, R171, R130 ;  /* 0x00000082ab827221 */ /* 0x010fe20000010000 */
[C---:B-1----:R-:W-:Y:S01]  /*c850*/  FADD.FTZ R9, R125.reuse, R132 ;  /* 0x000000847d097221 */ /* 0x042fe20000010000 */
[----:B------:R-:W-:Y:S02]  /*c860*/  F2FP.BF16.F32.PACK_AB R170, R125, R170 ;  /* 0x000000aa7daa723e */ /* 0x000fe400000010ff */
[C---:B0-----:R-:W-:Y:S01]  /*c870*/  FADD.FTZ R8, R120.reuse, R130 ;  /* 0x0000008278087221 */ /* 0x041fe20000010000 */
[----:B------:R-:W-:Y:S01]  /*c880*/  F2FP.BF16.F32.PACK_AB R171, R120, R171 ;  /* 0x000000ab78ab723e */ /* 0x000fe200000010ff */
[----:B--2---:R-:W-:Y:S06]  /*c890*/  @P1 BRA `(.L_x_4614) ;  /* 0xffffffd0002c1947 */ /* 0x004fec000383ffff */
.L_x_4597:
        /* <DEDUP_REMOVED lines=99> */
.L_x_4615:
[----:B------:R-:W-:Y:S01]  /*ced0*/  ULEA UR5, UR36, UR37, 0x3 ;  /* 0x0000002524057291 */ /* 0x000fe2000f8e183f */
[----:B------:R-:W-:-:S05]  /*cee0*/  IMAD.U32 R2, RZ, RZ, UR38 ;  /* 0x00000026ff027e24 */ /* 0x000fca000f8e00ff */
[----:B------:R-:W-:-:S04]  /*cef0*/  SHF.L.U32 R2, R2, 0x1f, RZ ;  /* 0x0000001f02027819 */ /* 0x000fc800000006ff */
[----:B------:R0:W1:Y:S01]  /*cf00*/  SYNCS.PHASECHK.TRANS64.TRYWAIT P1, [UR5+0x30850], R2 ;  /* 0x03085002ff0075a7 */ /* 0x0000620008020145 */
[----:B------:R-:W-:Y:S05]  /*cf10*/  @!P0 BRA `(.L_x_4616) ;  /* 0x0000000000048947 */ /* 0x000fea0003800000 */
[----:B------:R-:W-:Y:S01]  /*cf20*/  BPT.TRAP 0x1 ;  /* 0x000000040000795c */ /* 0x000fe20000300000 */
.L_x_4616:
[----:B-1----:R-:W-:Y:S05]  /*cf30*/  @P1 BRA `(.L_x_4617) ;  /* 0x0000000000081947 */ /* 0x002fea0003800000 */
[----:B------:R-:W1:Y:S02]  /*cf40*/  SYNCS.PHASECHK.TRANS64.TRYWAIT P0, [UR5+0x30850], R2 ;  /* 0x03085002ff0075a7 */ /* 0x000e640008000145 */
[----:B-1----:R-:W-:Y:S05]  /*cf50*/  @!P0 BRA `(.L_x_4618) ;  /* 0x0000008400448947 */ /* 0x002fea0003800000 */
.L_x_4617:
[----:B------:R-:W-:Y:S01]  /*cf60*/  UIADD3 UR37, UR37, 0x400, URZ ;  /* 0x0000040025257890 */ /* 0x000fe2000fffe03f */
[----:B------:R-:W-:Y:S01]  /*cf70*/  WARPGROUP.ARRIVE ;  /* 0x00000000000079c5 */ /* 0x000fe20000000000 */
[----:B------:R-:W-:Y:S01]  /*cf80*/  UMOV UR7, 0x40000040 ;  /* 0x4000004000077882 */ /* 0x000fe20000000000 */
[----:B01----:R-:W0:Y:S01]  /*cf90*/  SHFL.BFLY PT, R2, R9, 0x2, 0x1f ;  /* 0x0c401f0009027f89 */ /* 0x003e2200000e0000 */
[----:B------:R-:W-:Y:S01]  /*cfa0*/  USHF.R.U32.HI UR37, URZ, 0x4, UR37 ;  /* 0x000000043f257899 */ /* 0x000fe20008011625 */
[----:B------:R-:W-:Y:S01]  /*cfb0*/  IMAD.U32 R14, RZ, RZ, UR5 ;  /* 0x00000005ff0e7e24 */ /* 0x000fe2000f8e00ff */
[----:B------:R-:W-:Y:S01]  /*cfc0*/  R2UR UR8, R196 ;  /* 0x00000000c40872ca */ /* 0x000fe200000e0000 */
[----:B------:R-:W1:Y:S01]  /*cfd0*/  SHFL.BFLY PT, R3, R8, 0x2, 0x1f ;  /* 0x0c401f0008037f89 */ /* 0x000e6200000e0000 */
[----:B------:R-:W-:Y:S01]  /*cfe0*/  ULOP3.LUT UR37, UR37, 0x3fff, URZ, 0xc0, !UPT ;  /* 0x00003fff25257892 */ /* 0x000fe2000f8ec03f */
[----:B------:R-:W-:Y:S01]  /*cff0*/  IMAD.MOV.U32 R16, RZ, RZ, RZ ;  /* 0x000000ffff107224 */ /* 0x000fe200078e00ff */
[----:B------:R-:W2:Y:S02]  /*d000*/  S2R R15, SR_TID.X ;  /* 0x00000000000f7919 */ /* 0x000ea40000002100 */
[----:B------:R-:W-:-:S04]  /*d010*/  ULOP3.LUT UR4, UR37, 0x3000000, URZ, 0xfc, !UPT ;  /* 0x0300000025047892 */ /* 0x000fc8000f8efc3f */
[----:B------:R-:W-:Y:S02]  /*d020*/  UIMAD UR4, UR36, 0x900, UR4 ;  /* 0x00000900240478a4 */ /* 0x000fe4000f8e0204 */
[----:B------:R-:W-:Y:S02]  /*d030*/  UIADD3 UR36, UR36, 0x1, URZ ;  /* 0x0000000124247890 */ /* 0x000fe4000fffe03f */
[----:B------:R-:W-:Y:S02]  /*d040*/  UIADD3 UR8, UR8, 0x1, URZ ;  /* 0x0000000108087890 */ /* 0x000fe4000fffe03f */
[----:B------:R-:W-:Y:S01]  /*d050*/  UISETP.NE.AND UP0, UPT, UR36, 0x2, UPT ;  /* 0x000000022400788c */ /* 0x000fe2000bf05270 */
[----:B------:R-:W-:Y:S02]  /*d060*/  UMOV UR6, UR4 ;  /* 0x0000000400067c82 */ /* 0x000fe40008000000 */
[----:B------:R-:W-:Y:S01]  /*d070*/  HGMMA.64x192x16.F32.BF16 R24, R188, gdesc[UR4].tnspB, R24, gsb0 ;  /* 0x42e00004bc187df0 */ /* 0x000fe20008001818 */
[----:B------:R-:W-:Y:S01]  /*d080*/  UIADD3 UR6, UR4, 0x80, URZ ;  /* 0x0000008004067890 */ /* 0x000fe2000fffe03f */
[----:B0-----:R-:W-:Y:S01]  /*d090*/  FADD.FTZ R2, R2, R9 ;  /* 0x0000000902027221 */ /* 0x001fe20000010000 */
[----:B------:R-:W-:Y:S01]  /*d0a0*/  UMOV UR7, 0x40000040 ;  /* 0x4000004000077882 */ /* 0x000fe20000000000 */
[----:B------:R-:W-:-:S02]  /*d0b0*/  IMAD.U32 R196, RZ, RZ, UR8 ;  /* 0x00000008ffc47e24 */ /* 0x000fc4000f8e00ff */
[----:B-1----:R-:W-:Y:S01]  /*d0c0*/  FADD.FTZ R6, R3, R8 ;  /* 0x0000000803067221 */ /* 0x002fe20000010000 */
[----:B------:R-:W-:Y:S01]  /*d0d0*/  USEL UR36, UR36, URZ, UP0 ;  /* 0x0000003f24247287 */ /* 0x000fe20008000000 */
[----:B------:R-:W0:Y:S04]  /*d0e0*/  SHFL.BFLY PT, R3, R2, 0x1, 0x1f ;  /* 0x0c201f0002037f89 */ /* 0x000e2800000e0000 */
[----:B------:R-:W1:Y:S01]  /*d0f0*/  SHFL.BFLY PT, R7, R6, 0x1, 0x1f ;  /* 0x0c201f0006077f89 */ /* 0x000e6200000e0000 */
[----:B--2---:R-:W-:Y:S01]  /*d100*/  LOP3.LUT P2, RZ, R15, 0x7f, RZ, 0xc0, !PT ;  /* 0x0000007f0fff7812 */ /* 0x004fe2000784c0ff */
[----:B0-----:R-:W-:Y:S01]  /*d110*/  FADD.FTZ R12, R2, R3 ;  /* 0x00000003020c7221 */ /* 0x001fe20000010000 */
[----:B------:R-:W-:Y:S02]  /*d120*/  IMAD.MOV.U32 R3, RZ, RZ, -0x800000 ;  /* 0xff800000ff037424 */ /* 0x000fe400078e00ff */
[----:B------:R-:W-:-:S02]  /*d130*/  IMAD.MOV.U32 R2, RZ, RZ, -0x800000 ;  /* 0xff800000ff027424 */ /* 0x000fc400078e00ff */
[----:B-1----:R-:W-:Y:S01]  /*d140*/  FADD.FTZ R13, R6, R7 ;  /* 0x00000007060d7221 */ /* 0x002fe20000010000 */
[----:B------:R-:W-:Y:S01]  /*d150*/  FSETP.NE.FTZ.AND P0, PT, R12, RZ, PT ;  /* 0x000000ff0c00720b */ /* 0x000fe20003f15000 */
[----:B------:R-:W-:-:S03]  /*d160*/  IMAD.MOV.U32 R7, RZ, RZ, RZ ;  /* 0x000000ffff077224 */ /* 0x000fc600078e00ff */
[----:B------:R-:W-:-:S09]  /*d170*/  FSETP.NE.FTZ.AND P1, PT, R13, RZ, PT ;  /* 0x000000ff0d00720b */ /* 0x000fd20003f35000 */
[C---:B------:R-:W-:Y:S01]  /*d180*/  @P0 FMUL.FTZ R6, R0.reuse, 0.69314718246459960938 ;  /* 0x3f31721800060820 */ /* 0x040fe20000410000 */
[----:B------:R-:W0:Y:S03]  /*d190*/  @P0 MUFU.LG2 R10, R12 ;  /* 0x0000000c000a0308 */ /* 0x000e260000000c00 */
[----:B------:R-:W-:Y:S01]  /*d1a0*/  @P1 FMUL.FTZ R8, R0, 0.69314718246459960938 ;  /* 0x3f31721800081820 */ /* 0x000fe20000410000 */
[----:B------:R-:W-:-:S04]  /*d1b0*/  @!P2 VIADD R0, R14, 0x30860 ;  /* 0x000308600e00a836 */ /* 0x000fc80000000000 */
[----:B------:R-:W1:Y:S01]  /*d1c0*/  @P1 MUFU.LG2 R11, R13 ;  /* 0x0000000d000b1308 */ /* 0x000e620000000c00 */
[----:B------:R-:W-:-:S07]  /*d1d0*/  @!P2 PRMT R20, RZ, 0x654, R0 ;  /* 0x00000654ff14a816 */ /* 0x000fce0000000000 */
        /* <DEDUP_REMOVED lines=28> */
[----:B------:R-:W-:-:S04]  /*d3a0*/  USEL UR4, URZ, 0x1, UP0 ;  /* 0x000000013f047887 */ /* 0x000fc80008000000 */
[----:B------:R-:W-:Y:S01]  /*d3b0*/  ULOP3.LUT UR38, UR38, UR4, URZ, 0x3c, !UPT ;  /* 0x0000000426267292 */ /* 0x000fe2000f8e3c3f */
[----:B------:R-:W-:Y:S02]  /*d3c0*/  WARPGROUP.DEPBAR.LE gsb0, 0x0 ;  /* 0x00008000000079c5 */ /* 0x000fe40000010000 */
[----:B------:R-:W-:-:S10]  /*d3d0*/  WARPGROUP.ARRIVE ;  /* 0x00000000000079c5 */ /* 0x000fd40000000000 */
[----:B------:R-:W-:Y:S03]  /*d3e0*/  HGMMA.64x192x16.F32.BF16 R24, R168, gdesc[UR4].tnspB, R24, gsb0 ;  /* 0x42e00004a8187df0 */ /* 0x000fe60008001818 */
[----:B------:R-:W-:Y:S02]  /*d3f0*/  WARPGROUP.DEPBAR.LE gsb0, 0x0 ;  /* 0x00008000000079c5 */ /* 0x000fe40000010000 */
[----:B------:R1:W-:Y:S01]  /*d400*/  @!P2 SYNCS.ARRIVE.TRANS64.RED.A1T0 RZ, [R20+URZ], RZ ;  /* 0x000000ff14ffa9a7 */ /* 0x0003e2000810043f */
[-C--:B--2---:R-:W-:Y:S01]  /*d410*/  FMUL.FTZ R4, R24, R7.reuse ;  /* 0x0000000718047220 */ /* 0x084fe20000410000 */
        /* <DEDUP_REMOVED lines=95> */
.L_x_4548:
        /* <DEDUP_REMOVED lines=13> */
[----:B------:R-:W-:Y:S01]  /*dae0*/  F2FP.BF16.F32.PACK_AB R5, R150, R21 ;  /* 0x000000159605723e */ /* 0x000fe200000010ff */
[----:B------:R-:W-:Y:S01]  /*daf0*/  ULDC.64 UR14, c[0x0][0x208] ;  /* 0x00008200000e7ab9 */ /* 0x000fe20000000a00 */
[----:B------:R-:W-:Y:S02]  /*db00*/  R2UR UR11, R193 ;  /* 0x00000000c10b72ca */ /* 0x000fe400000e0000 */
[----:B------:R-:W-:Y:S02]  /*db10*/  F2FP.BF16.F32.PACK_AB R6, R29, R6 ;  /* 0x000000061d06723e */ /* 0x000fe400000010ff */
[----:B------:R-:W-:-:S02]  /*db20*/  R2UR UR13, R194 ;  /* 0x00000000c20d72ca */ /* 0x000fc400000e0000 */
[----:B------:R-:W-:Y:S02]  /*db30*/  F2FP.BF16.F32.PACK_AB R7, R152, R7 ;  /* 0x000000079807723e */ /* 0x000fe400000010ff */
[----:B------:R-:W-:Y:S02]  /*db40*/  F2FP.BF16.F32.PACK_AB R10, R11, R10 ;  /* 0x0000000a0b0a723e */ /* 0x000fe400000010ff */
[----:B------:R-:W-:Y:S02]  /*db50*/  F2FP.BF16.F32.PACK_AB R8, R15, R8 ;  /* 0x000000080f08723e */ /* 0x000fe400000010ff */
[----:B------:R-:W-:Y:S01]  /*db60*/  F2FP.BF16.F32.PACK_AB R11, R147, R140 ;  /* 0x0000008c930b723e */ /* 0x000fe200000010ff */
[----:B------:R-:W-:Y:S01]  /*db70*/  USHF.R.S32.HI UR10, URZ, 0x1f, UR11 ;  /* 0x0000001f3f0a7899 */ /* 0x000fe2000801140b */
[----:B------:R-:W-:Y:S01]  /*db80*/  F2FP.BF16.F32.PACK_AB R12, R13, R12 ;  /* 0x0000000c0d0c723e */ /* 0x000fe200000010ff */
[----:B------:R-:W-:Y:S01]  /*db90*/  UIMAD.WIDE.U32 UR6, UR11, UR8, URZ ;  /* 0x000000080b0672a5 */ /* 0x000fe2000f8e003f */
[----:B------:R-:W-:Y:S01]  /*dba0*/  F2FP.BF16.F32.PACK_AB R13, R144, R139 ;  /* 0x0000008b900d723e */ /* 0x000fe200000010ff */
[----:B------:R-:W-:Y:S01]  /*dbb0*/  UIMAD UR5, UR10, UR8, URZ ;  /* 0x000000080a0572a4 */ /* 0x000fe2000f8e023f */
[----:B------:R-:W-:Y:S01]  /*dbc0*/  F2FP.BF16.F32.PACK_AB R14, R53, R14 ;  /* 0x0000000e350e723e */ /* 0x000fe200000010ff */
[----:B------:R-:W-:Y:S01]  /*dbd0*/  USHF.R.S32.HI UR12, URZ, 0x1f, UR13 ;  /* 0x0000001f3f0c7899 */ /* 0x000fe2000801140d */
[----:B------:R-:W-:Y:S01]  /*dbe0*/  F2FP.BF16.F32.PACK_AB R15, R145, R138 ;  /* 0x0000008a910f723e */ /* 0x000fe200000010ff */
[----:B------:R-:W-:Y:S01]  /*dbf0*/  UIMAD UR5, UR11, UR9, UR5 ;  /* 0x000000090b0572a4 */ /* 0x000fe2000f8e0205 */
[----:B------:R-:W-:-:S02]  /*dc00*/  F2FP.BF16.F32.PACK_AB R24, R57, R24 ;  /* 0x000000183918723e */ /* 0x000fc400000010ff */
[----:B------:R-:W-:Y:S01]  /*dc10*/  ULDC.64 UR8, c[0x0][0xb98] ;  /* 0x0002e60000087ab9 */ /* 0x000fe20000000a00 */
[----:B------:R-:W-:Y:S01]  /*dc20*/  UIADD3 UR7, UR7, UR5, URZ ;  /* 0x0000000507077290 */ /* 0x000fe2000fffe03f */
[----:B------:R-:W-:Y:S02]  /*dc30*/  MOV R48, R16 ;  /* 0x0000001000307202 */ /* 0x000fe40000000f00 */
[----:B0-----:R-:W-:Y:S01]  /*dc40*/  MOV R49, R27 ;  /* 0x0000001b00317202 */ /* 0x001fe20000000f00 */
[----:B------:R-:W-:Y:S01]  /*dc50*/  IMAD R27, R195, 0x40, R19 ;  /* 0x00000040c31b7824 */ /* 0x000fe200078e0213 */
[----:B------:R-:W-:Y:S01]  /*dc60*/  UIMAD UR5, UR12, UR8, URZ ;  /* 0x000000080c0572a4 */ /* 0x000fe2000f8e023f */
[----:B------:R-:W-:Y:S01]  /*dc70*/  F2FP.BF16.F32.PACK_AB R96, R97, R96 ;  /* 0x000000606160723e */ /* 0x000fe200000010ff */
[----:B------:R-:W-:Y:S01]  /*dc80*/  UIMAD.WIDE.U32 UR6, UR13, UR8, UR6 ;  /* 0x000000080d0672a5 */ /* 0x000fe2000f8e0006 */
[----:B------:R-:W-:Y:S01]  /*dc90*/  IMAD.WIDE R46, R200, 0x2, R48 ;  /* 0x00000002c82e7825 */ /* 0x000fe200078e0230 */
[----:B------:R-:W-:Y:S01]  /*dca0*/  UIMAD UR5, UR13, UR9, UR5 ;  /* 0x000000090d0572a4 */ /* 0x000fe2000f8e0205 */
[----:B------:R-:W-:-:S02]  /*dcb0*/  F2FP.BF16.F32.PACK_AB R97, R91, R98 ;  /* 0x000000625b61723e */ /* 0x000fc400000010ff */
[----:B------:R-:W-:Y:S01]  /*dcc0*/  IMAD.WIDE R48, R27, 0x2, R48 ;  /* 0x000000021b307825 */ /* 0x000fe200078e0230 */
[C---:B------:R-:W-:Y:S01]  /*dcd0*/  IADD3 R33, P5, R46.reuse, 0x8060, RZ ;  /* 0x000080602e217810 */ /* 0x040fe20007fbe0ff */
[----:B------:R-:W-:Y:S01]  /*dce0*/  ULDC.64 UR8, c[0x0][0xae8] ;  /* 0x0002ba0000087ab9 */ /* 0x000fe20000000a00 */
[----:B------:R-:W-:Y:S02]  /*dcf0*/  IADD3 R43, P2, R46, 0x4060, RZ ;  /* 0x000040602e2b7810 */ /* 0x000fe40007f5e0ff */
[----:B------:R-:W-:Y:S01]  /*dd00*/  LOP3.LUT R26, R33, 0x380, RZ, 0xc0, !PT ;  /* 0x00000380211a7812 */ /* 0x000fe200078ec0ff */
[--C-:B------:R-:W-:Y:S01]  /*dd10*/  IMAD.X R27, RZ, RZ, R47.reuse, P5 ;  /* 0x000000ffff1b7224 */ /* 0x100fe200028e062f */
[----:B------:R-:W-:Y:S01]  /*dd20*/  LOP3.LUT R20, R43, 0x380, RZ, 0xc0, !PT ;  /* 0x000003802b147812 */ /* 0x000fe200078ec0ff */
[----:B------:R-:W-:Y:S01]  /*dd30*/  IMAD.X R63, RZ, RZ, R47, P2 ;  /* 0x000000ffff3f7224 */ /* 0x000fe200010e062f */
[----:B------:R-:W-:Y:S02]  /*dd40*/  SHF.R.U64 R26, R26, 0x3, RZ ;  /* 0x000000031a1a7819 */ /* 0x000fe400000012ff */
[----:B------:R-:W-:-:S02]  /*dd50*/  SHF.R.U64 R20, R20, 0x3, RZ ;  /* 0x0000000314147819 */ /* 0x000fc400000012ff */
[----:B------:R-:W-:Y:S02]  /*dd60*/  LOP3.LUT R26, R26, R33, RZ, 0x3c, !PT ;  /* 0x000000211a1a7212 */ /* 0x000fe400078e3cff */
[C---:B------:R-:W-:Y:S02]  /*dd70*/  IADD3 R33, P3, R46.reuse, 0x20, RZ ;  /* 0x000000202e217810 */ /* 0x040fe40007f7e0ff */
[----:B------:R-:W-:Y:S02]  /*dd80*/  IADD3 R45, P1, R46, 0x8000, RZ ;  /* 0x000080002e2d7810 */ /* 0x000fe40007f3e0ff */
[----:B------:R-:W-:Y:S01]  /*dd90*/  LOP3.LUT R62, R20, R43, RZ, 0x3c, !PT ;  /* 0x0000002b143e7212 */ /* 0x000fe200078e3cff */
[--C-:B------:R-:W-:Y:S01]  /*dda0*/  IMAD.X R67, RZ, RZ, R47.reuse, P3 ;  /* 0x000000ffff437224 */ /* 0x100fe200018e062f */
[----:B------:R-:W-:Y:S01]  /*ddb0*/  LOP3.LUT R20, R33, 0x380, RZ, 0xc0, !PT ;  /* 0x0000038021147812 */ /* 0x000fe200078ec0ff */
[----:B------:R-:W-:Y:S01]  /*ddc0*/  IMAD.X R59, RZ, RZ, R47, P1 ;  /* 0x000000ffff3b7224 */ /* 0x000fe200008e062f */
[----:B------:R-:W-:-:S02]  /*ddd0*/  IADD3 R35, P1, R46, 0x40, RZ ;  /* 0x000000402e237810 */ /* 0x000fc40007f3e0ff */
[----:B------:R-:W-:Y:S02]  /*dde0*/  SHF.R.U64 R20, R20, 0x3, RZ ;  /* 0x0000000314147819 */ /* 0x000fe400000012ff */
[----:B------:R-:W-:Y:S01]  /*ddf0*/  IADD3 R103, P0, R46, 0x8020, RZ ;  /* 0x000080202e677810 */ /* 0x000fe20007f1e0ff */
[--C-:B------:R-:W-:Y:S01]  /*de00*/  IMAD.X R87, RZ, RZ, R47.reuse, P1 ;  /* 0x000000ffff577224 */ /* 0x100fe200008e062f */
[----:B------:R-:W-:Y:S02]  /*de10*/  LOP3.LUT R66, R20, R33, RZ, 0x3c, !PT ;  /* 0x0000002114427212 */ /* 0x000fe400078e3cff */
[----:B------:R-:W-:Y:S01]  /*de20*/  LOP3.LUT R20, R35, 0x380, RZ, 0xc0, !PT ;  /* 0x0000038023147812 */ /* 0x000fe200078ec0ff */
[----:B------:R-:W-:Y:S01]  /*de30*/  IMAD.X R55, RZ, RZ, R47, P0 ;  /* 0x000000ffff377224 */ /* 0x000fe200000e062f */
[----:B------:R-:W-:Y:S02]  /*de40*/  MOV R102, R26 ;  /* 0x0000001a00667202 */ /* 0x000fe40000000f00 */
[----:B------:R-:W-:-:S02]  /*de50*/  SHF.R.U64 R20, R20, 0x3, RZ ;  /* 0x0000000314147819 */ /* 0x000fc400000012ff */
[----:B------:R-:W-:Y:S02]  /*de60*/  IADD3 R37, P0, R46, 0x60, RZ ;  /* 0x000000602e257810 */ /* 0x000fe40007f1e0ff */
[----:B------:R-:W-:Y:S02]  /*de70*/  LOP3.LUT R86, R20, R35, RZ, 0x3c, !PT ;  /* 0x0000002314567212 */ /* 0x000fe400078e3cff */
[----:B------:R-:W-:Y:S01]  /*de80*/  IADD3 R35, P1, R48, 0x4000, RZ ;  /* 0x0000400030237810 */ /* 0x000fe20007f3e0ff */
[----:B------:R-:W-:Y:S01]  /*de90*/  IMAD.X R83, RZ, RZ, R47, P0 ;  /* 0x000000ffff537224 */ /* 0x000fe200000e062f */
[C---:B------:R-:W-:Y:S02]  /*dea0*/  IADD3 R34, P6, R46.reuse, 0x8040, RZ ;  /* 0x000080402e227810 */ /* 0x040fe40007fde0ff */
[----:B------:R-:W-:Y:S01]  /*deb0*/  LOP3.LUT R31, R46, 0x380, RZ, 0xc0, !PT ;  /* 0x000003802e1f7812 */ /* 0x000fe200078ec0ff */
[----:B------:R-:W-:Y:S01]  /*dec0*/  IMAD.X R21, RZ, RZ, R49, P1 ;  /* 0x000000ffff157224 */ /* 0x000fe200008e0631 */
[----:B-1----:R-:W-:Y:S01]  /*ded0*/  ISETP.NE.AND P1, PT, R52, 0x1, PT ;  /* 0x000000013400780c */ /* 0x002fe20003f25270 */
[----:B------:R-:W-:Y:S01]  /*dee0*/  IMAD.X R51, RZ, RZ, R47, P6 ;  /* 0x000000ffff337224 */ /* 0x000fe200030e062f */
[----:B------:R-:W-:-:S02]  /*def0*/  LOP3.LUT R30, R103, 0x380, RZ, 0xc0, !PT ;  /* 0x00000380671e7812 */ /* 0x000fc400078ec0ff */
[----:B------:R-:W-:Y:S02]  /*df00*/  LOP3.LUT R28, R45, 0x380, RZ, 0xc0, !PT ;  /* 0x000003802d1c7812 */ /* 0x000fe400078ec0ff */
[----:B------:R-:W-:Y:S02]  /*df10*/  IADD3 R33, P0, R48, 0x5000, RZ ;  /* 0x0000500030217810 */ /* 0x000fe40007f1e0ff */
[----:B------:R-:W-:Y:S02]  /*df20*/  SHF.R.U64 R31, R31, 0x3, RZ ;  /* 0x000000031f1f7819 */ /* 0x000fe400000012ff */
[----:B------:R-:W-:Y:S01]  /*df30*/  SHF.R.U64 R30, R30, 0x3, RZ ;  /* 0x000000031e1e7819 */ /* 0x000fe200000012ff */
[----:B------:R-:W-:Y:S01]  /*df40*/  IMAD.X R29, RZ, RZ, R49, P0 ;  /* 0x000000ffff1d7224 */ /* 0x000fe200000e0631 */
[----:B------:R-:W-:Y:S01]  /*df50*/  SHF.R.U64 R28, R28, 0x3, RZ ;  /* 0x000000031c1c7819 */ /* 0x000fe200000012ff */
[----:B------:R-:W0:Y:S01]  /*df60*/  @P1 LDC R26, c[0x0][0xbec] ;  /* 0x0002fb00ff1a1b82 */ /* 0x000e220000000800 */
[----:B------:R-:W-:-:S02]  /*df70*/  IADD3 R39, P6, R46, 0x4000, RZ ;  /* 0x000040002e277810 */ /* 0x000fc40007fde0ff */
[C---:B------:R-:W-:Y:S02]  /*df80*/  IADD3 R32, P4, R46.reuse, 0x4040, RZ ;  /* 0x000040402e207810 */ /* 0x040fe40007f9e0ff */
[----:B------:R-:W-:Y:S01]  /*df90*/  IADD3 R41, P5, R46, 0x4020, RZ ;  /* 0x000040202e297810 */ /* 0x000fe20007fbe0ff */
[--C-:B------:R-:W-:Y:S01]  /*dfa0*/  IMAD.X R79, RZ, RZ, R47.reuse, P6 ;  /* 0x000000ffff4f7224 */ /* 0x100fe200030e062f */
[----:B------:R-:W-:Y:S01]  /*dfb0*/  LOP3.LUT R46, R31, R46, RZ, 0x3c, !PT ;  /* 0x0000002e1f2e7212 */ /* 0x000fe200078e3cff */
[----:B------:R-:W1:Y:S01]  /*dfc0*/  @P1 LDC R27, c[0x0][0xbf0] ;  /* 0x0002fc00ff1b1b82 */ /* 0x000e620000000800 */
[----:B------:R-:W-:Y:S01]  /*dfd0*/  LOP3.LUT R54, R30, R103, RZ, 0x3c, !PT ;  /* 0x000000671e367212 */ /* 0x000fe200078e3cff */
[--C-:B------:R-:W-:Y:S01]  /*dfe0*/  IMAD.X R71, RZ, RZ, R47.reuse, P4 ;  /* 0x000000ffff477224 */ /* 0x100fe200020e062f */
[----:B------:R-:W-:Y:S01]  /*dff0*/  LOP3.LUT R58, R28, R45, RZ, 0x3c, !PT ;  /* 0x0000002d1c3a7212 */ /* 0x000fe200078e3cff */
[----:B------:R-:W-:Y:S01]  /*e000*/  IMAD.X R75, RZ, RZ, R47, P5 ;  /* 0x000000ffff4b7224 */ /* 0x000fe200028e062f */
[----:B------:R-:W-:-:S02]  /*e010*/  LOP3.LUT R28, R39, 0x380, RZ, 0xc0, !PT ;  /* 0x00000380271c7812 */ /* 0x000fc400078ec0ff */
[----:B------:R-:W-:Y:S02]  /*e020*/  IADD3 R103, P0, R48, 0xb000, RZ ;  /* 0x0000b00030677810 */ /* 0x000fe40007f1e0ff */
[----:B------:R-:W-:Y:S02]  /*e030*/  LOP3.LUT R31, R34, 0x380, RZ, 0xc0, !PT ;  /* 0x00000380221f7812 */ /* 0x000fe400078ec0ff */
[----:B------:R-:W-:Y:S01]  /*e040*/  MOV R151, R46 ;  /* 0x0000002e00977202 */ /* 0x000fe20000000f00 */
[----:B------:R-:W-:Y:S01]  /*e050*/  BAR.SYNC.DEFER_BLOCKING 0x1, 0x100 ;  /* 0x0044000000007b1d */ /* 0x000fe20000010000 */
[----:B------:R-:W-:Y:S01]  /*e060*/  SHF.R.U64 R28, R28, 0x3, RZ ;  /* 0x000000031c1c7819 */ /* 0x000fe200000012ff */
[----:B------:R-:W-:Y:S01]  /*e070*/  IMAD.X R47, RZ, RZ, R49, P0 ;  /* 0x000000ffff2f7224 */ /* 0x000fe200000e0631 */
[----:B------:R-:W-:Y:S02]  /*e080*/  LOP3.LUT R46, R103, 0x380, RZ, 0xc0, !PT ;  /* 0x00000380672e7812 */ /* 0x000fe400078ec0ff */
[----:B------:R-:W-:-:S02]  /*e090*/  SHF.R.U64 R31, R31, 0x3, RZ ;  /* 0x000000031f1f7819 */ /* 0x000fc400000012ff */
[----:B------:R-:W-:Y:S01]  /*e0a0*/  MOV R150, R54 ;  /* 0x0000003600967202 */ /* 0x000fe20000000f00 */
[----:B------:R-:W-:Y:S01]  /*e0b0*/  VIADD R55, R18, UR39 ;  /* 0x0000002712377c36 */ /* 0x000fe20008000000 */
[----:B------:R-:W-:Y:S02]  /*e0c0*/  LOP3.LUT R78, R28, R39, RZ, 0x3c, !PT ;  /* 0x000000271c4e7212 */ /* 0x000fe400078e3cff */
[----:B------:R-:W-:Y:S02]  /*e0d0*/  SHF.R.U64 R46, R46, 0x3, RZ ;  /* 0x000000032e2e7819 */ /* 0x000fe400000012ff */
[----:B------:R-:W-:Y:S02]  /*e0e0*/  LOP3.LUT R50, R31, R34, RZ, 0x3c, !PT ;  /* 0x000000221f327212 */ /* 0x000fe400078e3cff */
[----:B------:R-:W-:Y:S02]  /*e0f0*/  LOP3.LUT R28, R37, 0x380, RZ, 0xc0, !PT ;  /* 0x00000380251c7812 */ /* 0x000fe400078ec0ff */
[----:B------:R-:W-:-:S02]  /*e100*/  LOP3.LUT R46, R46, R103, RZ, 0x3c, !PT ;  /* 0x000000672e2e7212 */ /* 0x000fc400078e3cff */
[----:B------:R-:W-:Y:S02]  /*e110*/  SHF.R.U64 R28, R28, 0x3, RZ ;  /* 0x000000031c1c7819 */ /* 0x000fe400000012ff */
[----:B------:R-:W-:Y:S01]  /*e120*/  MOV R103, R50 ;  /* 0x0000003200677202 */ /* 0x000fe20000000f00 */
[----:B------:R-:W-:Y:S01]  /*e130*/  IMAD.MOV.U32 R50, RZ, RZ, R55 ;  /* 0x000000ffff327224 */ /* 0x000fe200078e0037 */
[----:B------:R-:W-:Y:S01]  /*e140*/  LOP3.LUT R82, R28, R37, RZ, 0x3c, !PT ;  /* 0x000000251c527212 */ /* 0x000fe200078e3cff */
[----:B------:R0:W-:Y:S01]  /*e150*/  STSM.16.M88.4 [R151], R4 ;  /* 0x0000000497007844 */ /* 0x0001e20000000200 */
[----:B------:R-:W-:Y:S02]  /*e160*/  MOV R66, R66 ;  /* 0x0000004200427202 */ /* 0x000fe40000000f00 */
[----:B------:R-:W-:Y:S02]  /*e170*/  LOP3.LUT R28, R33, 0x380, RZ, 0xc0, !PT ;  /* 0x00000380211c7812 */ /* 0x000fe400078ec0ff */
[----:B------:R-:W-:-:S02]  /*e180*/  MOV R86, R86 ;  /* 0x0000005600567202 */ /* 0x000fc40000000f00 */
[----:B------:R-:W-:Y:S02]  /*e190*/  MOV R82, R82 ;  /* 0x0000005200527202 */ /* 0x000fe40000000f00 */
[----:B------:R-:W-:Y:S02]  /*e1a0*/  LOP3.LUT R31, R32, 0x380, RZ, 0xc0, !PT ;  /* 0x00000380201f7812 */ /* 0x000fe400078ec0ff */
[----:B------:R-:W-:Y:S02]  /*e1b0*/  LOP3.LUT R30, R41, 0x380, RZ, 0xc0, !PT ;  /* 0x00000380291e7812 */ /* 0x000fe400078ec0ff */
[----:B------:R-:W-:Y:S02]  /*e1c0*/  SHF.R.U64 R28, R28, 0x3, RZ ;  /* 0x000000031c1c7819 */ /* 0x000fe400000012ff */
[----:B------:R-:W-:Y:S01]  /*e1d0*/  SHF.R.U64 R31, R31, 0x3, RZ ;  /* 0x000000031f1f7819 */ /* 0x000fe200000012ff */
[----:B0-----:R-:W-:Y:S01]  /*e1e0*/  @P1 IMAD.HI.U32 R4, R55, R26, RZ ;  /* 0x0000001a37041227 */ /* 0x001fe200078e00ff */
[----:B------:R-:W-:-:S02]  /*e1f0*/  F2FP.BF16.F32.PACK_AB R5, R148, R143 ;  /* 0x0000008f9405723e */ /* 0x000fc400000010ff */
[----:B------:R-:W-:Y:S02]  /*e200*/  F2FP.BF16.F32.PACK_AB R6, R25, R0 ;  /* 0x000000001906723e */ /* 0x000fe400000010ff */
[----:B-1----:R-:W-:Y:S02]  /*e210*/  @P1 SHF.R.U32.HI R50, RZ, R27, R4 ;  /* 0x0000001bff321219 */ /* 0x002fe40000011604 */
[----:B------:R-:W-:Y:S02]  /*e220*/  F2FP.BF16.F32.PACK_AB R4, R120, R9 ;  /* 0x000000097804723e */ /* 0x000fe400000010ff */
[----:B------:R-:W-:Y:S01]  /*e230*/  F2FP.BF16.F32.PACK_AB R7, R149, R142 ;  /* 0x0000008e9507723e */ /* 0x000fe200000010ff */
[----:B------:R-:W-:Y:S01]  /*e240*/  IMAD.MOV R51, RZ, RZ, -R50 ;  /* 0x000000ffff337224 */ /* 0x000fe200078e0a32 */
[----:B------:R-:W-:Y:S02]  /*e250*/  F2FP.BF16.F32.PACK_AB R9, R146, R141 ;  /* 0x0000008d9209723e */ /* 0x000fe400000010ff */
[----:B------:R-:W-:Y:S01]  /*e260*/  SHF.R.U64 R30, R30, 0x3, RZ ;  /* 0x000000031e1e7819 */ /* 0x000fe200000012ff */
[----:B------:R-:W-:Y:S01]  /*e270*/  STSM.16.M88.4 [R66], R4 ;  /* 0x0000000442007844 */ /* 0x000fe20000000200 */
[----:B------:R-:W-:Y:S01]  /*e280*/  IMAD R51, R52, R51, R55 ;  /* 0x0000003334337224 */ /* 0x000fe200078e0237 */
[----:B------:R-:W-:-:S02]  /*e290*/  LOP3.LUT R28, R28, R33, RZ, 0x3c, !PT ;  /* 0x000000211c1c7212 */ /* 0x000fc400078e3cff */
[----:B------:R0:W-:Y:S01]  /*e2a0*/  STSM.16.M88.4 [R86], R8 ;  /* 0x0000000856007844 */ /* 0x0001e20000000200 */
[----:B------:R-:W-:Y:S02]  /*e2b0*/  IADD3 R33, P3, R48, 0x7000, RZ ;  /* 0x0000700030217810 */ /* 0x000fe40007f7e0ff */
[----:B------:R-:W-:Y:S01]  /*e2c0*/  SHF.R.S32.HI R0, RZ, 0x1f, R51 ;  /* 0x0000001fff007819 */ /* 0x000fe20000011433 */
[----:B------:R1:W-:Y:S01]  /*e2d0*/  STSM.16.M88.4 [R82], R12 ;  /* 0x0000000c52007844 */ /* 0x0003e20000000200 */
[----:B------:R-:W-:Y:S02]  /*e2e0*/  LOP3.LUT R70, R31, R32, RZ, 0x3c, !PT ;  /* 0x000000201f467212 */ /* 0x000fe400078e3cff */
[----:B------:R-:W-:Y:S02]  /*e2f0*/  LOP3.LUT R74, R30, R41, RZ, 0x3c, !PT ;  /* 0x000000291e4a7212 */ /* 0x000fe400078e3cff */
[----:B------:R-:W-:Y:S02]  /*e300*/  IADD3 R31, P2, R48, 0x6000, RZ ;  /* 0x00006000301f7810 */ /* 0x000fe40007f5e0ff */
[----:B------:R-:W-:-:S02]  /*e310*/  LOP3.LUT R32, R33, 0x380, RZ, 0xc0, !PT ;  /* 0x0000038021207812 */ /* 0x000fc400078ec0ff */
[----:B------:R-:W-:Y:S02]  /*e320*/  MOV R78, R78 ;  /* 0x0000004e004e7202 */ /* 0x000fe40000000f00 */
[----:B------:R-:W-:Y:S01]  /*e330*/  F2FP.BF16.F32.PACK_AB R25, R137, R134 ;  /* 0x000000868919723e */ /* 0x000fe200000010ff */
[----:B0-----:R-:W-:Y:S01]  /*e340*/  IMAD.U32 R9, RZ, RZ, UR5 ;  /* 0x00000005ff097e24 */ /* 0x001fe2000f8e00ff */
[----:B------:R-:W-:Y:S01]  /*e350*/  SHF.R.S32.HI R8, RZ, 0x1f, R50 ;  /* 0x0000001fff087819 */ /* 0x000fe20000011432 */
[----:B------:R-:W-:Y:S01]  /*e360*/  ULDC UR5, c[0x0][0xa88] ;  /* 0x0002a20000057ab9 */ /* 0x000fe20000000800 */
[----:B------:R-:W-:Y:S01]  /*e370*/  F2FP.BF16.F32.PACK_AB R26, R61, R60 ;  /* 0x0000003c3d1a723e */ /* 0x000fe200000010ff */
[----:B-1----:R-:W-:Y:S01]  /*e380*/  VIADD R15, R199, UR39 ;  /* 0x00000027c70f7c36 */ /* 0x002fe20008000000 */
[----:B------:R-:W-:Y:S02]  /*e390*/  IADD3 R12, P0, R50, UR6, RZ ;  /* 0x00000006320c7c10 */ /* 0x000fe4000ff1e0ff */
[----:B------:R-:W-:-:S02]  /*e3a0*/  F2FP.BF16.F32.PACK_AB R27, R136, R133 ;  /* 0x00000085881b723e */ /* 0x000fc400000010ff */
[----:B------:R-:W-:Y:S01]  /*e3b0*/  IADD3.X R13, R8, UR7, R9, P0, !PT ;  /* 0x00000007080d7c10 */ /* 0x000fe200087fe409 */
[----:B------:R-:W-:Y:S01]  /*e3c0*/  ULDC.64 UR6, c[0x0][0xb88] ;  /* 0x0002e20000067ab9 */ /* 0x000fe20000000a00 */
[----:B------:R-:W-:Y:S01]  /*e3d0*/  LOP3.LUT R30, R31, 0x380, RZ, 0xc0, !PT ;  /* 0x000003801f1e7812 */ /* 0x000fe200078ec0ff */
[----:B------:R-:W-:Y:S01]  /*e3e0*/  IMAD R0, R0, UR6, RZ ;  /* 0x0000000600007c24 */ /* 0x000fe2000f8e02ff */
[----:B------:R-:W-:Y:S01]  /*e3f0*/  MOV R74, R74 ;  /* 0x0000004a004a7202 */ /* 0x000fe20000000f00 */
[----:B------:R-:W-:Y:S01]  /*e400*/  IMAD.WIDE.U32 R12, R51, UR6, R12 ;  /* 0x00000006330c7c25 */ /* 0x000fe2000f8e000c */
[----:B------:R-:W-:Y:S01]  /*e410*/  F2FP.BF16.F32.PACK_AB R4, R65, R64 ;  /* 0x000000404104723e */ /* 0x000fe200000010ff */
[----:B------:R0:W-:Y:S01]  /*e420*/  STSM.16.M88.4 [R78], R24 ;  /* 0x000000184e007844 */ /* 0x0001e20000000200 */
[----:B------:R-:W-:Y:S01]  /*e430*/  F2FP.BF16.F32.PACK_AB R5, R135, R132 ;  /* 0x000000848705723e */ /* 0x000fe200000010ff */
[----:B------:R-:W-:Y:S01]  /*e440*/  IMAD R51, R51, UR7, R0 ;  /* 0x0000000733337c24 */ /* 0x000fe2000f8e0200 */
[----:B------:R-:W-:Y:S01]  /*e450*/  F2FP.BF16.F32.PACK_AB R6, R69, R68 ;  /* 0x000000444506723e */ /* 0x000fe200000010ff */
[----:B------:R-:W-:Y:S01]  /*e460*/  ULDC.64 UR6, c[0x0][0xb50] ;  /* 0x0002d40000067ab9 */ /* 0x000fe20000000a00 */
[----:B------:R-:W-:Y:S01]  /*e470*/  F2FP.BF16.F32.PACK_AB R7, R131, R130 ;  /* 0x000000828307723e */ /* 0x000fe200000010ff */
[----:B------:R-:W-:Y:S01]  /*e480*/  IMAD R0, R52, UR5, RZ ;  /* 0x0000000534007c24 */ /* 0x000fe2000f8e02ff */
[----:B------:R-:W-:-:S02]  /*e490*/  SHF.R.U64 R32, R32, 0x3, RZ ;  /* 0x0000000320207819 */ /* 0x000fc400000012ff */
[----:B------:R-:W-:Y:S01]  /*e4a0*/  SHF.R.U64 R30, R30, 0x3, RZ ;  /* 0x000000031e1e7819 */ /* 0x000fe200000012ff */
[----:B------:R1:W-:Y:S01]  /*e4b0*/  STSM.16.M88.4 [R74], R4 ;  /* 0x000000044a007844 */ /* 0x0003e20000000200 */
[----:B------:R-:W-:Y:S01]  /*e4c0*/  LOP3.LUT R32, R32, R33, RZ, 0x3c, !PT ;  /* 0x0000002120207212 */ /* 0x000fe200078e3cff */
[--C-:B------:R-:W-:Y:S01]  /*e4d0*/  IMAD.X R33, RZ, RZ, R49.reuse, P3 ;  /* 0x000000ffff217224 */ /* 0x100fe200018e0631 */
[----:B------:R-:W-:Y:S02]  /*e4e0*/  LOP3.LUT P0, RZ, R197, 0x3, RZ, 0xc0, !PT ;  /* 0x00000003c5ff7812 */ /* 0x000fe4000780c0ff */
[----:B------:R-:W-:Y:S01]  /*e4f0*/  LOP3.LUT R30, R30, R31, RZ, 0x3c, !PT ;  /* 0x0000001f1e1e7212 */ /* 0x000fe200078e3cff */
[----:B------:R-:W-:Y:S01]  /*e500*/  IMAD.X R31, RZ, RZ, R49, P2 ;  /* 0x000000ffff1f7224 */ /* 0x000fe200010e0631 */
[----:B0-----:R-:W-:Y:S02]  /*e510*/  LEA R24, P3, R12, UR6, 0x2 ;  /* 0x000000060c187c11 */ /* 0x001fe4000f8610ff */
[----:B------:R-:W-:-:S02]  /*e520*/  ISETP.GE.OR P2, PT, R15, R0, P0 ;  /* 0x000000000f00720c */ /* 0x000fc40000746670 */
[----:B------:R-:W-:Y:S01]  /*e530*/  MOV R70, R70 ;  /* 0x0000004600467202 */ /* 0x000fe20000000f00 */
[----:B------:R-:W-:Y:S01]  /*e540*/  SHFL.IDX PT, R54, R24, RZ, 0x1c1f ;  /* 0x001c1fff18367589 */ /* 0x000fe200000e0000 */
[----:B------:R-:W-:Y:S02]  /*e550*/  F2FP.BF16.F32.PACK_AB R8, R73, R72 ;  /* 0x000000484908723e */ /* 0x000fe400000010ff */
[----:B------:R-:W-:Y:S01]  /*e560*/  F2FP.BF16.F32.PACK_AB R9, R128, R127 ;  /* 0x0000007f8009723e */ /* 0x000fe200000010ff */
[----:B-1----:R-:W-:Y:S01]  /*e570*/  VIADD R5, R15, 0x8 ;  /* 0x000000080f057836 */ /* 0x002fe20000000000 */
[----:B------:R-:W-:Y:S01]  /*e580*/  F2FP.BF16.F32.PACK_AB R10, R77, R76 ;  /* 0x0000004c4d0a723e */ /* 0x000fe200000010ff */
[----:B------:R-:W-:Y:S01]  /*e590*/  IMAD.IADD R7, R13, 0x1, R51 ;  /* 0x000000010d077824 */ /* 0x000fe200078e0233 */
[----:B------:R-:W-:Y:S01]  /*e5a0*/  F2FP.BF16.F32.PACK_AB R11, R129, R126 ;  /* 0x0000007e810b723e */ /* 0x000fe200000010ff */
[----:B------:R-:W-:Y:S01]  /*e5b0*/  SHFL.IDX PT, R64, R24, 0x1, 0x1c1f ;  /* 0x003c1f0018407f89 */ /* 0x000fe200000e0000 */
[----:B------:R-:W-:-:S02]  /*e5c0*/  ISETP.GE.OR P0, PT, R5, R0, P0 ;  /* 0x000000000500720c */ /* 0x000fc40000706670 */
[----:B------:R-:W-:Y:S01]  /*e5d0*/  LEA.HI.X R25, R12, UR7, R7, 0x2, P3 ;  /* 0x000000070c197c11 */ /* 0x000fe200098f1407 */
[----:B------:R-:W-:Y:S01]  /*e5e0*/  STSM.16.M88.4 [R70], R8 ;  /* 0x0000000846007844 */ /* 0x000fe20000000200 */
[----:B------:R-:W-:Y:S02]  /*e5f0*/  MOV R62, R62 ;  /* 0x0000003e003e7202 */ /* 0x000fe40000000f00 */
[----:B------:R-:W-:Y:S01]  /*e600*/  F2FP.BF16.F32.PACK_AB R4, R81, R80 ;  /* 0x000000505104723e */ /* 0x000fe200000010ff */
[----:B------:R-:W0:Y:S01]  /*e610*/  SHFL.IDX PT, R55, R25, RZ, 0x1c1f ;  /* 0x001c1fff19377589 */ /* 0x000e2200000e0000 */
[----:B------:R-:W-:Y:S02]  /*e620*/  F2FP.BF16.F32.PACK_AB R5, R124, R123 ;  /* 0x0000007b7c05723e */ /* 0x000fe400000010ff */
[----:B------:R-:W-:Y:S01]  /*e630*/  F2FP.BF16.F32.PACK_AB R6, R85, R84 ;  /* 0x000000545506723e */ /* 0x000fe200000010ff */
[----:B------:R-:W1:Y:S01]  /*e640*/  SHFL.IDX PT, R65, R25, 0x1, 0x1c1f ;  /* 0x003c1f0019417f89 */ /* 0x000e6200000e0000 */
[----:B------:R-:W-:-:S02]  /*e650*/  F2FP.BF16.F32.PACK_AB R7, R125, R122 ;  /* 0x0000007a7d07723e */ /* 0x000fc400000010ff */
[----:B------:R-:W-:Y:S02]  /*e660*/  MOV R58, R58 ;  /* 0x0000003a003a7202 */ /* 0x000fe40000000f00 */
[----:B------:R-:W-:Y:S01]  /*e670*/  F2FP.BF16.F32.PACK_AB R12, R89, R88 ;  /* 0x00000058590c723e */ /* 0x000fe200000010ff */
[----:B------:R-:W-:Y:S01]  /*e680*/  STSM.16.M88.4 [R62], R4 ;  /* 0x000000043e007844 */ /* 0x000fe20000000200 */
        /* <DEDUP_REMOVED lines=8> */
[----:B------:R-:W-:Y:S01]  /*e710*/  F2FP.BF16.F32.PACK_AB R112, R113, R112 ;  /* 0x000000707170723e */ /* 0x000fe200000010ff */
[----:B------:R-:W-:Y:S01]  /*e720*/  STSM.16.M88.4 [R150], R96 ;  /* 0x0000006096007844 */ /* 0x000fe20000000200 */
[----:B------:R-:W-:Y:S02]  /*e730*/  F2FP.BF16.F32.PACK_AB R106, R109, R108 ;  /* 0x0000006c6d6a723e */ /* 0x000fe400000010ff */
[----:B------:R-:W-:-:S02]  /*e740*/  F2FP.BF16.F32.PACK_AB R107, R111, R110 ;  /* 0x0000006e6f6b723e */ /* 0x000fc400000010ff */
        /* <DEDUP_REMOVED lines=8> */
[----:B------:R-:W-:Y:S01]  /*e7d0*/  LOP3.LUT R42, R43, 0x380, RZ, 0xc0, !PT ;  /* 0x000003802b2a7812 */ /* 0x000fe200078ec0ff */
[----:B------:R-:W-:Y:S01]  /*e7e0*/  BAR.SYNC.DEFER_BLOCKING 0x1, 0x100 ;  /* 0x0044000000007b1d */ /* 0x000fe20000010000 */
[----:B------:R-:W-:Y:S02]  /*e7f0*/  SHF.R.U64 R40, R40, 0x3, RZ ;  /* 0x0000000328287819 */ /* 0x000fe400000012ff */
[----:B------:R-:W-:Y:S02]  /*e800*/  SHF.R.U64 R42, R42, 0x3, RZ ;  /* 0x000000032a2a7819 */ /* 0x000fe400000012ff */
[----:B------:R-:W-:Y:S01]  /*e810*/  LOP3.LUT R40, R40, R41, RZ, 0x3c, !PT ;  /* 0x0000002928287212 */ /* 0x000fe200078e3cff */
[--C-:B------:R-:W-:Y:S01]  /*e820*/  IMAD.X R41, RZ, RZ, R49.reuse, P4 ;  /* 0x000000ffff297224 */ /* 0x100fe200020e0631 */
[----:B------:R-:W-:Y:S02]  /*e830*/  IADD3 R45, P6, R48, 0x3000, RZ ;  /* 0x00003000302d7810 */ /* 0x000fe40007fde0ff */
[----:B------:R-:W-:Y:S01]  /*e840*/  LOP3.LUT R42, R42, R43, RZ, 0x3c, !PT ;  /* 0x0000002b2a2a7212 */ /* 0x000fe200078e3cff */
[----:B------:R-:W-:Y:S01]  /*e850*/  IMAD.X R43, RZ, RZ, R49, P5 ;  /* 0x000000ffff2b7224 */ /* 0x000fe200028e0631 */
[----:B------:R-:W-:-:S02]  /*e860*/  LOP3.LUT R44, R45, 0x380, RZ, 0xc0, !PT ;  /* 0x000003802d2c7812 */ /* 0x000fc400078ec0ff */
[----:B------:R-:W-:Y:S02]  /*e870*/  LOP3.LUT R20, R35, 0x380, RZ, 0xc0, !PT ;  /* 0x0000038023147812 */ /* 0x000fe400078ec0ff */
[----:B------:R-:W-:Y:S02]  /*e880*/  IADD3 R37, P5, R48, 0x9000, RZ ;  /* 0x0000900030257810 */ /* 0x000fe40007fbe0ff */
[----:B------:R-:W-:Y:S01]  /*e890*/  SHF.R.U64 R44, R44, 0x3, RZ ;  /* 0x000000032c2c7819 */ /* 0x000fe200000012ff */
[----:B------:R-:W-:Y:S01]  /*e8a0*/  UIMAD UR5, UR10, UR8, URZ ;  /* 0x000000080a0572a4 */ /* 0x000fe2000f8e023f */
[----:B------:R-:W-:Y:S02]  /*e8b0*/  SHF.R.U64 R20, R20, 0x3, RZ ;  /* 0x0000000314147819 */ /* 0x000fe400000012ff */
[----:B------:R-:W-:Y:S02]  /*e8c0*/  LOP3.LUT R36, R37, 0x380, RZ, 0xc0, !PT ;  /* 0x0000038025247812 */ /* 0x000fe400078ec0ff */
[----:B------:R-:W-:Y:S01]  /*e8d0*/  LOP3.LUT R44, R44, R45, RZ, 0x3c, !PT ;  /* 0x0000002d2c2c7212 */ /* 0x000fe200078e3cff */
[----:B0-----:R0:W-:Y:S01]  /*e8e0*/  @!P2 ST.E desc[UR14][R54.64], R3 ;  /* 0x000000033600a985 */ /* 0x0011e2000c10190e */
[----:B------:R-:W-:Y:S01]  /*e8f0*/  LOP3.LUT R20, R20, R35, RZ, 0x3c, !PT ;  /* 0x0000002314147212 */ /* 0x000fe200078e3cff */
[----:B------:R-:W-:Y:S01]  /*e900*/  IMAD.X R45, RZ, RZ, R49, P6 ;  /* 0x000000ffff2d7224 */ /* 0x000fe200030e0631 */
[----:B------:R-:W-:Y:S01]  /*e910*/  SHF.R.U64 R36, R36, 0x3, RZ ;  /* 0x0000000324247819 */ /* 0x000fe200000012ff */
[----:B-1----:R1:W-:Y:S01]  /*e920*/  @!P0 ST.E desc[UR14][R64.64], R2 ;  /* 0x0000000240008985 */ /* 0x0023e2000c10190e */
[C---:B------:R-:W-:Y:S01]  /*e930*/  IADD3 R35, P4, R48.reuse, 0x8000, RZ ;  /* 0x0000800030237810 */ /* 0x040fe20007f9e0ff */
[----:B------:R-:W-:Y:S01]  /*e940*/  UIMAD.WIDE.U32 UR6, UR11, UR8, URZ ;  /* 0x000000080b0672a5 */ /* 0x000fe2000f8e003f */
[----:B------:R-:W-:Y:S01]  /*e950*/  IADD3 R39, P6, R48, 0xa000, RZ ;  /* 0x0000a00030277810 */ /* 0x000fe20007fde0ff */
[----:B------:R2:W5:Y:S01]  /*e960*/  LD.E.128 R24, desc[UR14][R40.64] ;  /* 0x0000000e28187980 */ /* 0x000562000c101d00 */
[----:B------:R-:W-:Y:S01]  /*e970*/  UIMAD UR5, UR11, UR9, UR5 ;  /* 0x000000090b0572a4 */ /* 0x000fe2000f8e0205 */
[----:B------:R-:W-:Y:S01]  /*e980*/  LOP3.LUT R36, R36, R37, RZ, 0x3c, !PT ;  /* 0x0000002524247212 */ /* 0x000fe200078e3cff */
[----:B0-----:R-:W0:Y:S01]  /*e990*/  @P1 LDC R3, c[0x0][0xbec] ;  /* 0x0002fb00ff031b82 */ /* 0x001e220000000800 */
[----:B------:R3:W5:Y:S01]  /*e9a0*/  LD.E.128 R60, desc[UR14][R28.64] ;  /* 0x0000000e1c3c7980 */ /* 0x000762000c101d00 */
[----:B------:R-:W-:Y:S01]  /*e9b0*/  ULDC.64 UR10, c[0x0][0xaf0] ;  /* 0x0002bc00000a7ab9 */ /* 0x000fe20000000a00 */
[----:B------:R-:W-:Y:S01]  /*e9c0*/  LOP3.LUT R34, R35, 0x380, RZ, 0xc0, !PT ;  /* 0x0000038023227812 */ /* 0x000fe200078ec0ff */
[----:B-1----:R-:W-:Y:S01]  /*e9d0*/  IMAD R2, R192, 0x20, R195 ;  /* 0x00000020c0027824 */ /* 0x002fe200078e02c3 */
[----:B------:R-:W-:Y:S01]  /*e9e0*/  LOP3.LUT R38, R39, 0x380, RZ, 0xc0, !PT ;  /* 0x0000038027267812 */ /* 0x000fe200078ec0ff */
[----:B------:R1:W5:Y:S01]  /*e9f0*/  LD.E.128 R68, desc[UR14][R20.64] ;  /* 0x0000000e14447980 */ /* 0x000362000c101d00 */
[----:B------:R-:W-:Y:S01]  /*ea00*/  LOP3.LUT R37, R48, 0x380, RZ, 0xc0, !PT ;  /* 0x0000038030257812 */ /* 0x000fe200078ec0ff */
[----:B--2---:R-:W2:Y:S01]  /*ea10*/  @P1 LDC R41, c[0x0][0xbf0] ;  /* 0x0002fc00ff291b82 */ /* 0x004ea20000000800 */
[----:B------:R-:W-:Y:S01]  /*ea20*/  UIMAD UR8, UR12, UR10, URZ ;  /* 0x0000000a0c0872a4 */ /* 0x000fe2000f8e023f */
[----:B------:R-:W-:Y:S01]  /*ea30*/  SHF.R.U64 R34, R34, 0x3, RZ ;  /* 0x0000000322227819 */ /* 0x000fe200000012ff */
[----:B---3--:R-:W-:Y:S01]  /*ea40*/  VIADD R28, R2, UR39 ;  /* 0x00000027021c7c36 */ /* 0x008fe20008000000 */
[----:B------:R-:W-:Y:S01]  /*ea50*/  UIADD3 UR7, UR7, UR5, URZ ;  /* 0x0000000507077290 */ /* 0x000fe2000fffe03f */
[----:B------:R-:W-:Y:S01]  /*ea60*/  SHF.R.U64 R38, R38, 0x3, RZ ;  /* 0x0000000326267819 */ /* 0x000fe200000012ff */
[----:B------:R-:W-:Y:S01]  /*ea70*/  UIMAD UR5, UR13, UR11, UR8 ;  /* 0x0000000b0d0572a4 */ /* 0x000fe2000f8e0208 */
[----:B------:R-:W-:Y:S01]  /*ea80*/  SHF.R.U64 R37, R37, 0x3, RZ ;  /* 0x0000000325257819 */ /* 0x000fe200000012ff */
[----:B-1----:R-:W-:Y:S01]  /*ea90*/  IMAD.MOV.U32 R21, RZ, RZ, R28 ;  /* 0x000000ffff157224 */ /* 0x002fe200078e001c */
[----:B------:R-:W-:Y:S01]  /*eaa0*/  UIMAD.WIDE.U32 UR6, UR13, UR10, UR6 ;  /* 0x0000000a0d0672a5 */ /* 0x000fe2000f8e0006 */
[----:B------:R-:W-:Y:S01]  /*eab0*/  LOP3.LUT R34, R34, R35, RZ, 0x3c, !PT ;  /* 0x0000002322227212 */ /* 0x000fe200078e3cff */
[--C-:B------:R-:W-:Y:S01]  /*eac0*/  IMAD.X R35, RZ, RZ, R49.reuse, P4 ;  /* 0x000000ffff237224 */ /* 0x100fe200020e0631 */
[----:B------:R-:W-:Y:S01]  /*ead0*/  LOP3.LUT R38, R38, R39, RZ, 0x3c, !PT ;  /* 0x0000002726267212 */ /* 0x000fe200078e3cff */
[----:B------:R-:W5:Y:S01]  /*eae0*/  LD.E.128 R8, desc[UR14][R42.64] ;  /* 0x0000000e2a087980 */ /* 0x000f62000c101d00 */
[----:B------:R-:W-:Y:S01]  /*eaf0*/  LOP3.LUT R48, R37, R48, RZ, 0x3c, !PT ;  /* 0x0000003025307212 */ /* 0x000fe200078e3cff */
[----:B0-----:R-:W-:Y:S01]  /*eb00*/  @P1 IMAD.HI.U32 R2, R28, R3, RZ ;  /* 0x000000031c021227 */ /* 0x001fe200078e00ff */
[----:B------:R-:W-:Y:S01]  /*eb10*/  UIADD3 UR5, UR7, UR5, URZ ;  /* 0x0000000507057290 */ /* 0x000fe2000fffe03f */
[----:B------:R-:W5:Y:S01]  /*eb20*/  LD.E.128 R4, desc[UR14][R44.64] ;  /* 0x0000000e2c047980 */ /* 0x000f62000c101d00 */
[----:B------:R-:W-:Y:S01]  /*eb30*/  ULDC.64 UR8, c[0x0][0xae0] ;  /* 0x0002b80000087ab9 */ /* 0x000fe20000000a00 */
[----:B------:R-:W-:-:S02]  /*eb40*/  IMAD.X R37, RZ, RZ, R49, P5 ;  /* 0x000000ffff257224 */ /* 0x000fc400028e0631 */
[----:B------:R-:W-:Y:S01]  /*eb50*/  IMAD.X R39, RZ, RZ, R49, P6 ;  /* 0x000000ffff277224 */ /* 0x000fe200030e0631 */
[----:B------:R0:W5:Y:S01]  /*eb60*/  LD.E.128 R56, desc[UR14][R30.64] ;  /* 0x0000000e1e387980 */ /* 0x000162000c101d00 */
[----:B--2---:R-:W-:Y:S01]  /*eb70*/  @P1 SHF.R.U32.HI R21, RZ, R41, R2 ;  /* 0x00000029ff151219 */ /* 0x004fe20000011602 */
[----:B------:R-:W-:Y:S02]  /*eb80*/  IMAD.U32 R3, RZ, RZ, UR7 ;  /* 0x00000007ff037e24 */ /* 0x000fe4000f8e00ff */
[----:B------:R-:W5:Y:S01]  /*eb90*/  LD.E.128 R48, desc[UR14][R48.64] ;  /* 0x0000000e30307980 */ /* 0x000f62000c101d00 */
[--C-:B------:R-:W-:Y:S01]  /*eba0*/  SHF.R.S32.HI R20, RZ, 0x1f, R21.reuse ;  /* 0x0000001fff147819 */ /* 0x100fe20000011415 */
[----:B------:R-:W-:Y:S02]  /*ebb0*/  IMAD.MOV R29, RZ, RZ, -R21 ;  /* 0x000000ffff1d7224 */ /* 0x000fe400078e0a15 */
[----:B------:R1:W5:Y:S02]  /*ebc0*/  LD.E.128 R12, desc[UR14][R32.64] ;  /* 0x0000000e200c7980 */ /* 0x000364000c101d00 */
[----:B------:R-:W-:-:S02]  /*ebd0*/  IMAD R20, R20, UR8, RZ ;  /* 0x0000000814147c24 */ /* 0x000fc4000f8e02ff */
[----:B------:R-:W-:Y:S01]  /*ebe0*/  IMAD R29, R52, R29, R28 ;  /* 0x0000001d341d7224 */ /* 0x000fe200078e021c */
[----:B------:R2:W5:Y:S01]  /*ebf0*/  LD.E.128 R80, desc[UR14][R34.64] ;  /* 0x0000000e22507980 */ /* 0x000562000c101d00 */
[----:B------:R-:W-:Y:S01]  /*ec00*/  IMAD.U32 R2, RZ, RZ, UR6 ;  /* 0x00000006ff027e24 */ /* 0x000fe2000f8e00ff */
[----:B------:R-:W-:Y:S01]  /*ec10*/  ULDC.64 UR6, c[0x0][0xad8] ;  /* 0x0002b60000067ab9 */ /* 0x000fe20000000a00 */
[----:B------:R-:W-:Y:S01]  /*ec20*/  IMAD.U32 R3, RZ, RZ, UR5 ;  /* 0x00000005ff037e24 */ /* 0x000fe2000f8e00ff */
[----:B------:R2:W5:Y:S01]  /*ec30*/  LD.E.128 R76, desc[UR14][R36.64] ;  /* 0x0000000e244c7980 */ /* 0x000562000c101d00 */
[----:B0-----:R-:W-:-:S03]  /*ec40*/  IMAD R31, R21, UR9, R20 ;  /* 0x00000009151f7c24 */ /* 0x001fc6000f8e0214 */
[----:B------:R2:W5:Y:S01]  /*ec50*/  LD.E.128 R72, desc[UR14][R38.64] ;  /* 0x0000000e26487980 */ /* 0x000562000c101d00 */
[----:B------:R-:W-:-:S03]  /*ec60*/  SHF.R.S32.HI R20, RZ, 0x1f, R29 ;  /* 0x0000001fff147819 */ /* 0x000fc6000001141d */
[----:B------:R2:W5:Y:S01]  /*ec70*/  LD.E.128 R64, desc[UR14][R46.64] ;  /* 0x0000000e2e407980 */ /* 0x000562000c101d00 */
[----:B------:R-:W-:Y:S01]  /*ec80*/  IMAD.WIDE.U32 R2, R21, UR8, R2 ;  /* 0x0000000815027c25 */ /* 0x000fe2000f8e0002 */
        /* <DEDUP_REMOVED lines=8> */
[----:B-1----:R-:W-:Y:S02]  /*ed10*/  VIADD R33, R195, UR39 ;  /* 0x00000027c3217c36 */ /* 0x002fe40008000000 */
        /* <DEDUP_REMOVED lines=13> */
[----:B------:R2:W1:Y:S01]  /*edf0*/  SHFL.IDX PT, R28, R30, RZ, 0x181f ;  /* 0x00181fff1e1c7589 */ /* 0x00046200000e0000 */
        /* <DEDUP_REMOVED lines=8> */
[----:B------:R-:W-:-:S09]  /*ee80*/  ISETP.GE.AND P2, PT, R23, UR5, PT ;  /* 0x0000000517007c0c */ /* 0x000fd2000bf46270 */
[CC--:B-1----:R-:W-:Y:S02]  /*ee90*/  @!P4 LEA R2, P6, R19.reuse, R28.reuse, 0x1 ;  /* 0x0000001c1302c211 */ /* 0x0c2fe400078c08ff */
[C---:B------:R-:W-:Y:S02]  /*eea0*/  @!P3 LEA R20, P5, R22.reuse, R28, 0x1 ;  /* 0x0000001c1614b211 */ /* 0x040fe400078a08ff */
[----:B0-----:R-:W-:Y:S02]  /*eeb0*/  @!P4 LEA.HI.X R3, R19, R16, R204, 0x1, P6 ;  /* 0x000000101303c211 */ /* 0x001fe400030f0ccc */
[C---:B------:R-:W-:Y:S02]  /*eec0*/  @!P2 LEA R28, P6, R23.reuse, R28, 0x1 ;  /* 0x0000001c171ca211 */ /* 0x040fe400078c08ff */
[-C--:B------:R-:W-:Y:S01]  /*eed0*/  @!P3 LEA.HI.X R21, R22, R16.reuse, R203, 0x1, P5 ;  /* 0x000000101615b211 */ /* 0x080fe200028f0ccb */
[----:B-----5:R3:W-:Y:S01]  /*eee0*/  @!P4 ST.E.128 desc[UR6][R2.64], R48 ;  /* 0x000000300200c985 */ /* 0x0207e2000c101d06 */
[----:B------:R-:W-:-:S03]  /*eef0*/  @!P2 LEA.HI.X R29, R23, R16, R202, 0x1, P6 ;  /* 0x00000010171da211 */ /* 0x000fc600030f0cca */
[----:B------:R3:W-:Y:S04]  /*ef00*/  @!P3 ST.E.128 desc[UR6][R20.64], R68 ;  /* 0x000000441400b985 */ /* 0x0007e8000c101d06 */
[----:B------:R3:W-:Y:S02]  /*ef10*/  @!P2 ST.E.128 desc[UR6][R28.64], R80 ;  /* 0x000000501c00a985 */ /* 0x0007e4000c101d06 */
.L_x_4622:
[----:B------:R-:W-:Y:S05]  /*ef20*/  BSYNC B1 ;  /* 0x0000000000017941 */ /* 0x000fea0003800000 */
.L_x_4621:
[----:B0-----:R0:W4:Y:S01]  /*ef30*/  SHFL.IDX PT, R16, R31, 0x1, 0x181f ;  /* 0x00381f001f107f89 */ /* 0x00112200000e0000 */
[----:B------:R-:W-:Y:S03]  /*ef40*/  BSSY B1, `(.L_x_4623) ;  /* 0x0000011000017945 */ /* 0x000fe60003800000 */
[----:B-1-3--:R0:W1:Y:S01]  /*ef50*/  SHFL.IDX PT, R28, R30, 0x1, 0x181f ;  /* 0x00381f001e1c7f89 */ /* 0x00a06200000e0000 */
[----:B------:R-:W-:Y:S05]  /*ef60*/  @P1 BRA `(.L_x_4624) ;  /* 0x0000000000381947 */ /* 0x000fea0003800000 */
[----:B------:R-:W-:Y:S01]  /*ef70*/  ULDC UR5, c[0x0][0xac8] ;  /* 0x0002b20000057ab9 */ /* 0x000fe20000000800 */
[----:B------:R-:W-:Y:S01]  /*ef80*/  ULDC.64 UR6, c[0x0][0x208] ;  /* 0x0000820000067ab9 */ /* 0x000fe20000000a00 */
[----:B------:R-:W-:Y:S02]  /*ef90*/  ISETP.GE.AND P4, PT, R19, UR5, PT ;  /* 0x0000000513007c0c */ /* 0x000fe4000bf86270 */
[----:B------:R-:W-:Y:S02]  /*efa0*/  ISETP.GE.AND P5, PT, R22, UR5, PT ;  /* 0x0000000516007c0c */ /* 0x000fe4000bfa6270 */
[----:B------:R-:W-:-:S09]  /*efb0*/  ISETP.GE.AND P6, PT, R23, UR5, PT ;  /* 0x0000000517007c0c */ /* 0x000fd2000bfc6270 */
[-C--:B-1----:R-:W-:Y:S02]  /*efc0*/  @!P4 LEA R2, P1, R19, R28.reuse, 0x1 ;  /* 0x0000001c1302c211 */ /* 0x082fe400078208ff */
[CC--:B------:R-:W-:Y:S02]  /*efd0*/  @!P5 LEA R20, P2, R22.reuse, R28.reuse, 0x1 ;  /* 0x0000001c1614d211 */ /* 0x0c0fe400078408ff */
[----:B------:R-:W-:Y:S02]  /*efe0*/  @!P6 LEA R28, P3, R23, R28, 0x1 ;  /* 0x0000001c171ce211 */ /* 0x000fe400078608ff */
[-C--:B----4-:R-:W-:Y:S02]  /*eff0*/  @!P4 LEA.HI.X R3, R19, R16.reuse, R204, 0x1, P1 ;  /* 0x000000101303c211 */ /* 0x090fe400008f0ccc */
[-C--:B------:R-:W-:Y:S02]  /*f000*/  @!P5 LEA.HI.X R21, R22, R16.reuse, R203, 0x1, P2 ;  /* 0x000000101615d211 */ /* 0x080fe400010f0ccb */
[----:B------:R-:W-:Y:S01]  /*f010*/  @!P6 LEA.HI.X R29, R23, R16, R202, 0x1, P3 ;  /* 0x00000010171de211 */ /* 0x000fe200018f0cca */
[----:B-----5:R3:W-:Y:S04]  /*f020*/  @!P4 ST.E.128 desc[UR6][R2.64], R24 ;  /* 0x000000180200c985 */ /* 0x0207e8000c101d06 */
[----:B------:R3:W-:Y:S04]  /*f030*/  @!P5 ST.E.128 desc[UR6][R20.64], R60 ;  /* 0x0000003c1400d985 */ /* 0x0007e8000c101d06 */
[----:B------:R3:W-:Y:S02]  /*f040*/  @!P6 ST.E.128 desc[UR6][R28.64], R76 ;  /* 0x0000004c1c00e985 */ /* 0x0007e4000c101d06 */
.L_x_4624:
[----:B------:R-:W-:Y:S05]  /*f050*/  BSYNC B1 ;  /* 0x0000000000017941 */ /* 0x000fea0003800000 */
.L_x_4623:
        /* <DEDUP_REMOVED lines=8> */
[----:B------:R-:W-:-:S09]  /*f0e0*/  ISETP.GE.AND P5, PT, R23, UR5, PT ;  /* 0x0000000517007c0c */ /* 0x000fd2000bfa6270 */
[-C--:B---3--:R-:W-:Y:S02]  /*f0f0*/  @!P3 LEA R2, P0, R19, R24.reuse, 0x1 ;  /* 0x000000181302b211 */ /* 0x088fe400078008ff */
[CC--:B------:R-:W-:Y:S02]  /*f100*/  @!P4 LEA R20, P1, R22.reuse, R24.reuse, 0x1 ;  /* 0x000000181614c211 */ /* 0x0c0fe400078208ff */
[----:B------:R-:W-:Y:S02]  /*f110*/  @!P5 LEA R24, P2, R23, R24, 0x1 ;  /* 0x000000181718d211 */ /* 0x000fe400078408ff */
[-C--:B0-----:R-:W-:Y:S02]  /*f120*/  @!P3 LEA.HI.X R3, R19, R16.reuse, R204, 0x1, P0 ;  /* 0x000000101303b211 */ /* 0x081fe400000f0ccc */
[-C--:B------:R-:W-:Y:S02]  /*f130*/  @!P4 LEA.HI.X R21, R22, R16.reuse, R203, 0x1, P1 ;  /* 0x000000101615c211 */ /* 0x080fe400008f0ccb */
[----:B------:R-:W-:Y:S01]  /*f140*/  @!P5 LEA.HI.X R25, R23, R16, R202, 0x1, P2 ;  /* 0x000000101719d211 */ /* 0x000fe200010f0cca */
[----:B------:R0:W-:Y:S04]  /*f150*/  @!P3 ST.E.128 desc[UR6][R2.64], R8 ;  /* 0x000000080200b985 */ /* 0x0001e8000c101d06 */
[----:B------:R0:W-:Y:S04]  /*f160*/  @!P4 ST.E.128 desc[UR6][R20.64], R56 ;  /* 0x000000381400c985 */ /* 0x0001e8000c101d06 */
[----:B------:R0:W-:Y:S02]  /*f170*/  @!P5 ST.E.128 desc[UR6][R24.64], R72 ;  /* 0x000000481800d985 */ /* 0x0001e4000c101d06 */
.L_x_4626:
[----:B------:R-:W-:Y:S05]  /*f180*/  BSYNC B1 ;  /* 0x0000000000017941 */ /* 0x000fea0003800000 */
.L_x_4625:
[----:B0-----:R-:W-:Y:S01]  /*f190*/  VIADD R3, R33, 0x60 ;  /* 0x0000006021037836 */ /* 0x001fe20000000000 */
[----:B--2-4-:R-:W4:Y:S04]  /*f1a0*/  SHFL.IDX PT, R31, R31, 0x3, 0x181f ;  /* 0x00781f001f1f7f89 */ /* 0x014f2800000e0000 */
[----:B------:R-:W-:Y:S01]  /*f1b0*/  ISETP.GE.AND P0, PT, R3, R0, PT ;  /* 0x000000000300720c */ /* 0x000fe20003f06270 */
[----:B------:R-:W0:-:S12]  /*f1c0*/  SHFL.IDX PT, R30, R30, 0x3, 0x181f ;  /* 0x00781f001e1e7f89 */ /* 0x000e1800000e0000 */
[----:B------:R-:W-:Y:S05]  /*f1d0*/  @P0 BRA `(.L_x_4627) ;  /* 0x0000000c00040947 */ /* 0x000fea0003800000 */
[----:B------:R-:W-:Y:S01]  /*f1e0*/  ULDC UR5, c[0x0][0xac8] ;  /* 0x0002b20000057ab9 */ /* 0x000fe20000000800 */
[----:B------:R-:W-:Y:S01]  /*f1f0*/  ULDC.64 UR6, c[0x0][0x208] ;  /* 0x0000820000067ab9 */ /* 0x000fe20000000a00 */
[----:B------:R-:W-:Y:S02]  /*f200*/  ISETP.GE.AND P2, PT, R19, UR5, PT ;  /* 0x0000000513007c0c */ /* 0x000fe4000bf46270 */
[----:B------:R-:W-:-:S11]  /*f210*/  ISETP.GE.AND P3, PT, R22, UR5, PT ;  /* 0x0000000516007c0c */ /* 0x000fd6000bf66270 */
[CC--:B0-----:R-:W-:Y:S02]  /*f220*/  @!P2 LEA R2, P0, R19.reuse, R30.reuse, 0x1 ;  /* 0x0000001e1302a211 */ /* 0x0c1fe400078008ff */
[C---:B------:R-:W-:Y:S02]  /*f230*/  @!P3 LEA R8, P1, R22.reuse, R30, 0x1 ;  /* 0x0000001e1608b211 */ /* 0x040fe400078208ff */
[-C--:B----4-:R-:W-:Y:S02]  /*f240*/  @!P2 LEA.HI.X R3, R19, R31.reuse, R204, 0x1, P0 ;  /* 0x0000001f1303a211 */ /* 0x090fe400000f0ccc */
[----:B------:R-:W-:Y:S02]  /*f250*/  ISETP.GE.AND P0, PT, R23, UR5, PT ;  /* 0x0000000517007c0c */ /* 0x000fe4000bf06270 */
[----:B------:R-:W-:Y:S01]  /*f260*/  @!P3 LEA.HI.X R9, R22, R31, R203, 0x1, P1 ;  /* 0x0000001f1609b211 */ /* 0x000fe200008f0ccb */
[----:B------:R0:W-:Y:S04]  /*f270*/  @!P2 ST.E.128 desc[UR6][R2.64], R4 ;  /* 0x000000040200a985 */ /* 0x0001e8000c101d06 */
[----:B------:R0:W-:Y:S06]  /*f280*/  @!P3 ST.E.128 desc[UR6][R8.64], R12 ;  /* 0x0000000c0800b985 */ /* 0x0001ec000c101d06 */
[----:B------:R-:W-:Y:S05]  /*f290*/  @P0 BRA `(.L_x_4627) ;  /* 0x0000000800d40947 */ /* 0x000fea0003800000 */
[----:B0-----:R-:W-:Y:S01]  /*f2a0*/  LEA R2, P0, R23, R30, 0x1 ;  /* 0x0000001e17027211 */ /* 0x001fe200078008ff */
[----:B------:R-:W-:-:S03]  /*f2b0*/  ULDC.64 UR6, c[0x0][0x208] ;  /* 0x0000820000067ab9 */ /* 0x000fc60000000a00 */
[----:B------:R-:W-:-:S05]  /*f2c0*/  LEA.HI.X R3, R23, R31, R202, 0x1, P0 ;  /* 0x0000001f17037211 */ /* 0x000fca00000f0cca */
[----:B------:R0:W-:Y:S01]  /*f2d0*/  ST.E.128 desc[UR6][R2.64], R64 ;  /* 0x0000004002007985 */ /* 0x0001e2000c101d06 */
[----:B------:R-:W-:Y:S05]  /*f2e0*/  BRA `(.L_x_4627) ;  /* 0x0000000800c07947 */ /* 0x000fea0003800000 */
.L_x_4620:
        /* <DEDUP_REMOVED lines=55> */
.L_x_4629:
[----:B------:R-:W-:Y:S05]  /*f660*/  BSYNC B1 ;  /* 0x0000000000017941 */ /* 0x000fea0003800000 */
.L_x_4628:
        /* <DEDUP_REMOVED lines=52> */
[----:B------:R-:W-:-:S09]  /*f9b0*/  ISETP.GE.AND P2, PT, R23, UR5, PT ;  /* 0x0000000517007c0c */ /* 0x000fd2000bf46270 */
[CC--:B-1----:R-:W-:Y:S02]  /*f9c0*/  @!P4 LEA R10, P6, R19.reuse, R2.reuse, 0x1 ;  /* 0x00000002130ac211 */ /* 0x0c2fe400078c08ff */
[C---:B------:R-:W-:Y:S02]  /*f9d0*/  @!P3 LEA R12, P5, R22.reuse, R2, 0x1 ;  /* 0x00000002160cb211 */ /* 0x040fe400078a08ff */
[----:B--2---:R-:W-:Y:S02]  /*f9e0*/  @!P4 LEA.HI.X R11, R19, R0, R204, 0x1, P6 ;  /* 0x00000000130bc211 */ /* 0x004fe400030f0ccc */
[C---:B------:R-:W-:Y:S02]  /*f9f0*/  @!P2 LEA R2, P6, R23.reuse, R2, 0x1 ;  /* 0x000000021702a211 */ /* 0x040fe400078c08ff */
[-C--:B------:R-:W-:Y:S01]  /*fa00*/  @!P3 LEA.HI.X R13, R22, R0.reuse, R203, 0x1, P5 ;  /* 0x00000000160db211 */ /* 0x080fe200028f0ccb */
[----:B------:R3:W-:Y:S01]  /*fa10*/  @!P4 ST.E.128 desc[UR6][R10.64], RZ ;  /* 0x000000ff0a00c985 */ /* 0x0007e2000c101d06 */
[----:B------:R-:W-:-:S03]  /*fa20*/  @!P2 LEA.HI.X R3, R23, R0, R202, 0x1, P6 ;  /* 0x000000001703a211 */ /* 0x000fc600030f0cca */
[----:B------:R3:W-:Y:S04]  /*fa30*/  @!P3 ST.E.128 desc[UR6][R12.64], RZ ;  /* 0x000000ff0c00b985 */ /* 0x0007e8000c101d06 */
[----:B------:R3:W-:Y:S02]  /*fa40*/  @!P2 ST.E.128 desc[UR6][R2.64], RZ ;  /* 0x000000ff0200a985 */ /* 0x0007e4000c101d06 */
.L_x_4631:
[----:B------:R-:W-:Y:S05]  /*fa50*/  BSYNC B1 ;  /* 0x0000000000017941 */ /* 0x000fea0003800000 */
.L_x_4630:
        /* <DEDUP_REMOVED lines=15> */
[----:B------:R3:W-:Y:S04]  /*fb50*/  @!P4 ST.E.128 desc[UR6][R10.64], RZ ;  /* 0x000000ff0a00c985 */ /* 0x0007e8000c101d06 */
[----:B------:R3:W-:Y:S04]  /*fb60*/  @!P5 ST.E.128 desc[UR6][R12.64], RZ ;  /* 0x000000ff0c00d985 */ /* 0x0007e8000c101d06 */
[----:B------:R3:W-:Y:S02]  /*fb70*/  @!P6 ST.E.128 desc[UR6][R2.64], RZ ;  /* 0x000000ff0200e985 */ /* 0x0007e4000c101d06 */
.L_x_4633:
[----:B------:R-:W-:Y:S05]  /*fb80*/  BSYNC B1 ;  /* 0x0000000000017941 */ /* 0x000fea0003800000 */
.L_x_4632:
        /* <DEDUP_REMOVED lines=12> */
[-C--:B0-----:R-:W-:Y:S02]  /*fc50*/  @!P3 LEA.HI.X R11, R19, R0.reuse, R204, 0x1, P0 ;  /* 0x00000000130bb211 */ /* 0x081fe400000f0ccc */
[-C--:B------:R-:W-:Y:S02]  /*fc60*/  @!P4 LEA.HI.X R13, R22, R0.reuse, R203, 0x1, P1 ;  /* 0x00000000160dc211 */ /* 0x080fe400008f0ccb */
[----:B------:R-:W-:Y:S01]  /*fc70*/  @!P5 LEA.HI.X R3, R23, R0, R202, 0x1, P2 ;  /* 0x000000001703d211 */ /* 0x000fe200010f0cca */
[----:B------:R3:W-:Y:S04]  /*fc80*/  @!P3 ST.E.128 desc[UR6][R10.64], RZ ;  /* 0x000000ff0a00b985 */ /* 0x0007e8000c101d06 */
[----:B------:R3:W-:Y:S04]  /*fc90*/  @!P4 ST.E.128 desc[UR6][R12.64], RZ ;  /* 0x000000ff0c00c985 */ /* 0x0007e8000c101d06 */
[----:B------:R3:W-:Y:S02]  /*fca0*/  @!P5 ST.E.128 desc[UR6][R2.64], RZ ;  /* 0x000000ff0200d985 */ /* 0x0007e4000c101d06 */
.L_x_4635:
[----:B------:R-:W-:Y:S05]  /*fcb0*/  BSYNC B1 ;  /* 0x0000000000017941 */ /* 0x000fea0003800000 */
.L_x_4634:
        /* <DEDUP_REMOVED lines=9> */
[----:B------:R-:W-:-:S09]  /*fd50*/  ISETP.GE.AND P5, PT, R23, UR5, PT ;  /* 0x0000000517007c0c */ /* 0x000fd2000bfa6270 */
[-C--:B--2---:R-:W-:Y:S02]  /*fd60*/  @!P3 LEA R6, P0, R19, R2.reuse, 0x1 ;  /* 0x000000021306b211 */ /* 0x084fe400078008ff */
        /* <DEDUP_REMOVED lines=8> */
.L_x_4627:
[----:B------:R-:W-:Y:S05]  /*fdf0*/  BSYNC B0 ;  /* 0x0000000000007941 */ /* 0x000fea0003800000 */
.L_x_4619:
[----:B------:R-:W-:Y:S02]  /*fe00*/  ULDC UR5, c[0x0][0xc38] ;  /* 0x00030e0000057ab9 */ /* 0x000fe40000000800 */
[----:B------:R-:W-:-:S06]  /*fe10*/  UISETP.GE.AND UP0, UPT, UR4, UR5, UPT ;  /* 0x000000050400728c */ /* 0x000fcc000bf06270 */
[----:B------:R-:W-:-:S13]  /*fe20*/  PLOP3.LUT P0, PT, PT, PT, UP0, 0x80, 0x0 ;  /* 0x000000000000781c */ /* 0x000fda0003f0f008 */
[----:B------:R-:W-:Y:S05]  /*fe30*/  @!P0 BRA `(.L_x_4636) ;  /* 0xffffff0c00e88947 */ /* 0x000fea000383ffff */
[----:B------:R-:W-:Y:S05]  /*fe40*/  EXIT ;  /* 0x000000000000794d */ /* 0x000fea0003800000 */
.L_x_4538:
[----:B------:R-:W-:-:S08]  /*fe50*/  NOP ;  /* 0x0000000000007918 */ /* 0x000fd00000000000 */
[----:B0-----:R-:W0:-:S00]  /*fe60*/  USETMAXREG.DEALLOC.CTAPOOL 0x18 ;  /* 0x00000018000079c8 */ /* 0x001e0000080e0500 */
[----:B0-----:R-:W2:Y:S01]  /*fe70*/  LDL.LU R2, [R1+0xc] ;  /* 0x00000c0001027983 */ /* 0x001ea20000300800 */
[----:B------:R-:W-:-:S05]  /*fe80*/  LOP3.LUT R0, R0, 0x3, RZ, 0xc0, !PT ;  /* 0x0000000300007812 */ /* 0x000fca00078ec0ff */
[----:B------:R-:W0:Y:S01]  /*fe90*/  S2UR UR6, SR_CTAID.X ;  /* 0x00000000000679c3 */ /* 0x000e220000002500 */
[----:B------:R-:W-:Y:S01]  /*fea0*/  IMAD.MOV.U32 R18, RZ, RZ, RZ ;  /* 0x000000ffff127224 */ /* 0x000fe200078e00ff */
[----:B------:R-:W1:Y:S02]  /*feb0*/  SHFL.IDX PT, R0, R0, RZ, 0x1f ;  /* 0x00001fff00007589 */ /* 0x000e6400000e0000 */
[----:B-1----:R-:W-:-:S04]  /*fec0*/  ISETP.NE.AND P0, PT, R0, RZ, PT ;  /* 0x000000ff0000720c */ /* 0x002fc80003f05270 */
[----:B------:R-:W0:Y:S09]  /*fed0*/  LDC R0, c[0x0][0xc38] ;  /* 0x00030e00ff007b82 */ /* 0x000e320000000800 */
[----:B------:R-:W-:Y:S06]  /*fee0*/  @P0 BAR.ARV 0x4, 0x180 ;  /* 0x0106000000000b1d */ /* 0x000fec0000002000 */
[----:B--2---:R-:W-:-:S04]  /*fef0*/  LOP3.LUT R2, R2, 0xfffffffb, RZ, 0xc0, !PT ;  /* 0xfffffffb02027812 */ /* 0x004fc800078ec0ff */
[----:B------:R-:W-:Y:S02]  /*ff00*/  @P0 LOP3.LUT R2, R2, 0x4, RZ, 0xfc, !PT ;  /* 0x0000000402020812 */ /* 0x000fe400078efcff */
[----:B0-----:R-:W-:Y:S01]  /*ff10*/  ISETP.LE.AND P0, PT, R0, UR6, PT ;  /* 0x0000000600007c0c */ /* 0x001fe2000bf03270 */
[----:B------:R-:W-:Y:S02]  /*ff20*/  IMAD.MOV.U32 R0, RZ, RZ, 0x1 ;  /* 0x00000001ff007424 */ /* 0x000fe400078e00ff */
[----:B------:R0:W-:Y:S04]  /*ff30*/  STL [R1+0xc], R2 ;  /* 0x00000c0201007387 */ /* 0x0001e80000100800 */
[----:B------:R0:W-:Y:S04]  /*ff40*/  STL [R1+0x18], RZ ;  /* 0x000018ff01007387 */ /* 0x0001e80000100800 */
[----:B------:R0:W-:Y:S02]  /*ff50*/  STL [R1+0x4], R0 ;  /* 0x0000040001007387 */ /* 0x0001e40000100800 */
        /* <DEDUP_REMOVED lines=23> */
[----:B------:R-:W-:Y:S04]  /*100d0*/  STL [R1+0x14], R3 ;  /* 0x0000140301007387 */ /* 0x000fe80000100800 */
[----:B------:R-:W-:Y:S04]  /*100e0*/  STL [R1+0x18], RZ ;  /* 0x000018ff01007387 */ /* 0x000fe80000100800 */
[----:B------:R0:W-:Y:S02]  /*100f0*/  STL [R1+0x4], R2 ;  /* 0x0000040201007387 */ /* 0x0001e40000100800 */
[----:B0-----:R-:W-:-:S02]  /*10100*/  LOP3.LUT R2, R0, 0x40, RZ, 0xfc, !PT ;  /* 0x0000004000027812 */ /* 0x001fc400078efcff */
[----:B------:R-:W-:-:S07]  /*10110*/  LOP3.LUT R0, R0, 0x80, RZ, 0xfc, !PT ;  /* 0x0000008000007812 */ /* 0x000fce00078efcff */
.L_x_4737:
        /* <DEDUP_REMOVED lines=23> */
.L_x_4638:
[----:B------:R-:W-:Y:S01]  /*10290*/  ULDC UR9, c[0x0][0xc54] ;  /* 0x0003150000097ab9 */ /* 0x000fe20000000800 */
[----:B------:R-:W-:Y:S01]  /*102a0*/  UMOV UR6, UR8 ;  /* 0x0000000800067c82 */ /* 0x000fe20008000000 */
[----:B------:R-:W-:-:S11]  /*102b0*/  UISETP.NE.AND UP0, UPT, UR9, 0x1, UPT ;  /* 0x000000010900788c */ /* 0x000fd6000bf05270 */
[----:B------:R-:W-:Y:S02]  /*102c0*/  @UP0 ULDC.64 UR10, c[0x0][0xc58] ;  /* 0x00031600000a0ab9 */ /* 0x000fe40000000a00 */
[----:B------:R-:W-:-:S04]  /*102d0*/  UIMAD.WIDE.U32 UR4, UR8, UR10, URZ ;  /* 0x0000000a080472a5 */ /* 0x000fc8000f8e003f */
[----:B------:R-:W-:-:S04]  /*102e0*/  @UP0 USHF.R.U32.HI UR6, URZ, UR11, UR5 ;  /* 0x0000000b3f060299 */ /* 0x000fc80008011605 */
[----:B------:R-:W-:-:S12]  /*102f0*/  UIMAD UR4, UR6, UR9, URZ ;  /* 0x00000009060472a4 */ /* 0x000fd8000f8e023f */
.L_x_4639:
        /* <DEDUP_REMOVED lines=48> */
.L_x_4641:
[----:B------:R-:W-:-:S11]  /*10600*/  UISETP.NE.AND UP0, UPT, UR5, 0x1, UPT ;  /* 0x000000010500788c */ /* 0x000fd6000bf05270 */
[----:B------:R-:W-:Y:S02]  /*10610*/  @UP0 ULDC.64 UR12, c[0x0][0x9e8] ;  /* 0x00027a00000c0ab9 */ /* 0x000fe40000000a00 */
[----:B------:R-:W-:-:S04]  /*10620*/  UIMAD.WIDE.U32 UR8, UR10, UR12, URZ ;  /* 0x0000000c0a0872a5 */ /* 0x000fc8000f8e003f */
[----:B------:R-:W-:-:S12]  /*10630*/  @UP0 USHF.R.U32.HI UR10, URZ, UR13, UR9 ;  /* 0x0000000d3f0a0299 */ /* 0x000fd80008011609 */
.L_x_4642:
[----:B------:R-:W-:-:S04]  /*10640*/  UIMAD UR10, UR10, UR5, UR5 ;  /* 0x000000050a0a72a4 */ /* 0x000fc8000f8e0205 */
[----:B------:R-:W-:-:S04]  /*10650*/  UISETP.LT.AND UP0, UPT, UR4, UR10, UPT ;  /* 0x0000000a0400728c */ /* 0x000fc8000bf01270 */
[----:B------:R-:W-:-:S12]  /*10660*/  USEL UR4, UR4, UR10, UP0 ;  /* 0x0000000a04047287 */ /* 0x000fd80008000000 */
.L_x_4640:
[----:B------:R-:W-:Y:S02]  /*10670*/  UIMAD UR8, UR15, UR7, 0x5f ;  /* 0x0000005f0f0874a4 */ /* 0x000fe4000f8e0207 */
[----:B------:R-:W-:Y:S02]  /*10680*/  UIADD3 UR10, UR4, 0x5f, URZ ;  /* 0x0000005f040a7890 */ /* 0x000fe4000fffe03f */
[----:B------:R-:W-:Y:S02]  /*10690*/  UIMAD.WIDE UR8, UR8, 0x2aaaaaab, URZ ;  /* 0x2aaaaaab080878a5 */ /* 0x000fe4000f8e023f */
[----:B------:R-:W-:Y:S01]  /*106a0*/  UIMAD.WIDE UR10, UR10, 0x2aaaaaab, URZ ;  /* 0x2aaaaaab0a0a78a5 */ /* 0x000fe2000f8e023f */
[----:B------:R-:W-:Y:S01]  /*106b0*/  @UP1 ULDC UR12, c[0x0][0x44c] ;  /* 0x00011300000c1ab9 */ /* 0x000fe20000000800 */
[----:B------:R-:W-:Y:S02]  /*106c0*/  UIMAD UR7, UR15, UR7, -UR6 ;  /* 0x000000070f0772a4 */ /* 0x000fe4000f8e0a06 */
[----:B------:R-:W-:-:S02]  /*106d0*/  UIMAD.WIDE.U32 UR12, UR43, UR12, URZ ;  /* 0x0000000c2b0c72a5 */ /* 0x000fc4000f8e003f */
[----:B------:R-:W-:Y:S02]  /*106e0*/  USHF.R.U32.HI UR6, URZ, 0x1f, UR9 ;  /* 0x0000001f3f067899 */ /* 0x000fe40008011609 */
[----:B------:R-:W-:Y:S01]  /*106f0*/  USHF.R.U32.HI UR4, URZ, 0x1f, UR11 ;  /* 0x0000001f3f047899 */ /* 0x000fe2000801160b */
[----:B------:R-:W-:Y:S01]  /*10700*/  @UP1 ULDC UR16, c[0x0][0x450] ;  /* 0x0001140000101ab9 */ /* 0x000fe20000000800 */
[----:B------:R-:W-:Y:S01]  /*10710*/  UMOV UR14, UR43 ;  /* 0x0000002b000e7c82 */ /* 0x000fe20008000000 */
[----:B------:R-:W-:Y:S02]  /*10720*/  @UP1 USHF.R.U32.HI UR14, URZ, UR16, UR13 ;  /* 0x000000103f0e1299 */ /* 0x000fe4000801160d */
[----:B------:R-:W-:Y:S02]  /*10730*/  ULEA.HI.SX32 UR9, UR9, UR6, 0x1c ;  /* 0x0000000609097291 */ /* 0x000fe4000f8fe23f */
[----:B------:R-:W-:Y:S02]  /*10740*/  ULEA.HI.SX32 UR4, UR11, UR4, 0x1c ;  /* 0x000000040b047291 */ /* 0x000fe4000f8fe23f */
[----:B------:R-:W-:-:S02]  /*10750*/  UIADD3 UR6, UR7, UR14, URZ ;  /* 0x0000000e07067290 */ /* 0x000fc4000fffe03f */
[----:B------:R-:W-:Y:S01]  /*10760*/  UISETP.LT.AND UP0, UPT, UR9, UR4, UPT ;  /* 0x000000040900728c */ /* 0x000fe2000bf01270 */
[----:B------:R-:W-:Y:S02]  /*10770*/  ULDC UR8, c[0x0][0x9dc] ;  /* 0x0002770000087ab9 */ /* 0x000fe40000000800 */
[----:B------:R-:W-:Y:S02]  /*10780*/  UIADD3 UR8, UR6, -UR8, URZ ;  /* 0x8000000806087290 */ /* 0x000fe4000fffe03f */
[----:B------:R-:W-:Y:S01]  /*10790*/  USEL UR41, UR9, UR4, UP0 ;  /* 0x0000000409297287 */ /* 0x000fe20008000000 */
        /* <DEDUP_REMOVED lines=12> */
.L_x_4644:
[----:B------:R-:W-:-:S11]  /*10860*/  UISETP.NE.AND UP0, UPT, UR5, 0x1, UPT ;  /* 0x000000010500788c */ /* 0x000fd6000bf05270 */
[----:B------:R-:W-:Y:S02]  /*10870*/  @UP0 ULDC.64 UR10, c[0x0][0x9e8] ;  /* 0x00027a00000a0ab9 */ /* 0x000fe40000000a00 */
[----:B------:R-:W-:-:S04]  /*10880*/  UIMAD.WIDE.U32 UR6, UR4, UR10, URZ ;  /* 0x0000000a040672a5 */ /* 0x000fc8000f8e003f */
[----:B------:R-:W-:-:S12]  /*10890*/  @UP0 USHF.R.U32.HI UR4, URZ, UR11, UR7 ;  /* 0x0000000b3f040299 */ /* 0x000fd80008011607 */
.L_x_4645:
[----:B------:R-:W-:-:S04]  /*108a0*/  UIMAD UR4, UR4, UR5, URZ ;  /* 0x00000005040472a4 */ /* 0x000fc8000f8e023f */
[----:B------:R-:W-:-:S04]  /*108b0*/  UISETP.LT.AND UP0, UPT, UR8, UR4, UPT ;  /* 0x000000040800728c */ /* 0x000fc8000bf01270 */
[----:B------:R-:W-:-:S12]  /*108c0*/  USEL UR8, UR8, UR4, !UP0 ;  /* 0x0000000408087287 */ /* 0x000fd8000c000000 */
.L_x_4643:
[----:B------:R-:W-:Y:S01]  /*108d0*/  UIMAD.WIDE UR4, UR8, 0x2aaaaaab, URZ ;  /* 0x2aaaaaab080478a5 */ /* 0x000fe2000f8e023f */
[----:B------:R-:W-:Y:S03]  /*108e0*/  BSSY B7, `(.L_x_4646) ;  /* 0x000042f000077945 */ /* 0x000fe60003800000 */
[----:B------:R-:W-:-:S04]  /*108f0*/  USHF.R.U32.HI UR4, URZ, 0x1f, UR5 ;  /* 0x0000001f3f047899 */ /* 0x000fc80008011605 */
[----:B------:R-:W-:-:S04]  /*10900*/  ULEA.HI.SX32 UR4, UR5, UR4, 0x1c ;  /* 0x0000000405047291 */ /* 0x000fc8000f8fe23f */
        /* <DEDUP_REMOVED lines=24> */
.L_x_4647:
        /* <DEDUP_REMOVED lines=20> */
.L_x_4650:
[----:B------:R-:W-:Y:S05]  /*10bd0*/  BSYNC B6 ;  /* 0x0000000000067941 */ /* 0x000fea0003800000 */
.L_x_4649:
        /* <DEDUP_REMOVED lines=20> */
.L_x_4653:
        /* <DEDUP_REMOVED lines=15> */
.L_x_4652:
[----:B------:R-:W-:Y:S05]  /*10e10*/  BSYNC B6 ;  /* 0x0000000000067941 */ /* 0x000fea0003800000 */
.L_x_4651:
[----:B------:R-:W-:Y:S01]  /*10e20*/  ULDC.64 UR4, c[0x0][0x9f8] ;  /* 0x00027e0000047ab9 */ /* 0x000fe20000000a00 */
[----:B------:R-:W2:Y:S01]  /*10e30*/  LDL.LU R0, [R1+0xc] ;  /* 0x00000c0001007983 */ /* 0x000ea20000300800 */
[----:B------:R-:W-:Y:S01]  /*10e40*/  UISETP.NE.U32.AND UP0, UPT, UR4, URZ, UPT ;  /* 0x0000003f0400728c */ /* 0x000fe2000bf05070 */
[----:B------:R-:W-:Y:S01]  /*10e50*/  IMAD.U32 R7, RZ, RZ, UR42 ;  /* 0x0000002aff077e24 */ /* 0x000fe2000f8e00ff */
[----:B------:R-:W-:Y:S02]  /*10e60*/  ULDC.64 UR6, c[0x0][0x208] ;  /* 0x0000820000067ab9 */ /* 0x000fe40000000a00 */
[----:B------:R-:W-:-:S06]  /*10e70*/  UISETP.NE.AND.EX UP0, UPT, UR5, URZ, UPT, UP0 ;  /* 0x0000003f0500728c */ /* 0x000fcc000bf05300 */
[----:B------:R-:W-:-:S05]  /*10e80*/  PLOP3.LUT P0, PT, PT, PT, UP0, 0x80, 0x0 ;  /* 0x000000000000781c */ /* 0x000fca0003f0f008 */
[----:B------:R-:W-:Y:S02]  /*10e90*/  @UP0 ULDC.64 UR4, c[0x0][0x9f8] ;  /* 0x00027e0000040ab9 */ /* 0x000fe40000000a00 */
[----:B------:R-:W-:-:S06]  /*10ea0*/  @UP0 UIMAD.WIDE UR4, UR42, 0x4, UR4 ;  /* 0x000000042a0408a5 */ /* 0x000fcc000f8e0204 */
[----:B------:R-:W-:Y:S02]  /*10eb0*/  IMAD.U32 R2, RZ, RZ, UR4 ;  /* 0x00000004ff027e24 */ /* 0x000fe4000f8e00ff */
[----:B------:R-:W-:-:S05]  /*10ec0*/  IMAD.U32 R3, RZ, RZ, UR5 ;  /* 0x00000005ff037e24 */ /* 0x000fca000f8e00ff */
[----:B------:R0:W3:Y:S01]  /*10ed0*/  @P0 LDG.E R7, desc[UR6][R2.64] ;  /* 0x0000000602070981 */ /* 0x0000e2000c1e1900 */
        /* <DEDUP_REMOVED lines=9> */
[----:B--2---:R-:W-:-:S09]  /*10f70*/  LOP3.LUT R0, R0, 0xfffffffe, RZ, 0xc0, !PT ;  /* 0xfffffffe00007812 */ /* 0x004fd200078ec0ff */
[----:B------:R-:W-:Y:S02]  /*10f80*/  @P1 LOP3.LUT R0, R0, 0x1, RZ, 0xfc, !PT ;  /* 0x0000000100001812 */ /* 0x000fe400078efcff */
[----:B---3--:R-:W-:Y:S01]  /*10f90*/  SHF.R.S32.HI R8, RZ, 0x1f, R7 ;  /* 0x0000001fff087819 */ /* 0x008fe20000011407 */
[----:B------:R0:W-:Y:S01]  /*10fa0*/  STL [R1], R7 ;  /* 0x0000000701007387 */ /* 0x0001e20000100800 */
[----:B------:R-:W-:-:S03]  /*10fb0*/  SEL R16, R7, RZ, !P1 ;  /* 0x000000ff07107207 */ /* 0x000fc60004800000 */
[----:B------:R0:W-:Y:S04]  /*10fc0*/  STL [R1+0x8], R8 ;  /* 0x0000080801007387 */ /* 0x0001e80000100800 */
[----:B------:R0:W-:Y:S01]  /*10fd0*/  STL [R1+0xc], R0 ;  /* 0x00000c0001007387 */ /* 0x0001e20000100800 */
[----:B------:R-:W-:Y:S05]  /*10fe0*/  BRA.DIV UR4, `(.L_x_4654) ;  /* 0x0000004604387947 */ /* 0x000fea000b800000 */
[----:B------:R1:W2:Y:S02]  /*10ff0*/  SHFL.IDX PT, R14, R4, RZ, 0x1f ;  /* 0x00001fff040e7589 */ /* 0x0002a400000e0000 */
.L_x_4752:
[----:B------:R-:W-:Y:S02]  /*11000*/  PLOP3.LUT P2, PT, PT, PT, PT, 0x8, 0x0 ;  /* 0x000000000000781c */ /* 0x000fe40003f4e170 */
[----:B0-----:R-:W-:Y:S02]  /*11010*/  LOP3.LUT R0, R0, 0xfffffffd, RZ, 0xc0, !PT ;  /* 0xfffffffd00007812 */ /* 0x001fe400078ec0ff */
[----:B--2---:R-:W-:-:S09]  /*11020*/  ISETP.NE.AND P0, PT, R14, RZ, PT ;  /* 0x000000ff0e00720c */ /* 0x004fd20003f05270 */
[----:B------:R-:W-:-:S05]  /*11030*/  @P2 LOP3.LUT R0, R0, 0x2, RZ, 0xfc, !PT ;  /* 0x0000000200002812 */ /* 0x000fca00078efcff */
[----:B------:R0:W-:Y:S01]  /*11040*/  STL [R1+0xc], R0 ;  /* 0x00000c0001007387 */ /* 0x0001e20000100800 */
[----:B------:R-:W-:Y:S05]  /*11050*/  @P0 BRA `(.L_x_4655) ;  /* 0x0000000400280947 */ /* 0x000fea0003800000 */
[----:B------:R-:W-:-:S03]  /*11060*/  UMOV UR4, 0xffffffff ;  /* 0xffffffff00047882 */ /* 0x000fc60000000000 */
[----:B------:R-:W-:Y:S05]  /*11070*/  BRA.DIV UR4, `(.L_x_4656) ;  /* 0x0000004604347947 */ /* 0x000fea000b800000 */
[----:B------:R-:W-:-:S13]  /*11080*/  ELECT P6, URZ, PT ;  /* 0x00000000003f782f */ /* 0x000fda00038c0000 */
.L_x_4755:
[----:B------:R-:W-:Y:S05]  /*11090*/  @!P6 BRA `(.L_x_4655) ;  /* 0x000000040018e947 */ /* 0x000fea0003800000 */
[----:B------:R-:W-:Y:S01]  /*110a0*/  IMAD.MOV.U32 R16, RZ, RZ, R7 ;  /* 0x000000ffff107224 */ /* 0x000fe200078e0007 */
[----:B------:R-:W-:Y:S06]  /*110b0*/  @!P1 BRA `(.L_x_4657) ;  /* 0x0000000000489947 */ /* 0x000fec0003800000 */
[----:B------:R-:W2:Y:S01]  /*110c0*/  LDC R6, c[0x0][0x43c] ;  /* 0x00010f00ff067b82 */ /* 0x000ea20000000800 */
[----:B------:R-:W-:Y:S01]  /*110d0*/  ULDC.64 UR4, c[0x0][0x428] ;  /* 0x00010a0000047ab9 */ /* 0x000fe20000000a00 */
[----:B------:R-:W-:Y:S01]  /*110e0*/  ULDC.64 UR6, c[0x0][0x208] ;  /* 0x0000820000067ab9 */ /* 0x000fe20000000a00 */
[----:B--2---:R-:W-:-:S13]  /*110f0*/  ISETP.NE.AND P0, PT, R6, 0x1, PT ;  /* 0x000000010600780c */ /* 0x004fda0003f05270 */
[----:B-1----:R-:W0:Y:S02]  /*11100*/  @P0 LDC.64 R4, c[0x0][0x440] ;  /* 0x00011000ff040b82 */ /* 0x002e240000000a00 */
[----:B0-----:R-:W-:-:S04]  /*11110*/  @P0 IMAD.HI.U32 R0, R19, R4, RZ ;  /* 0x0000000413000227 */ /* 0x001fc800078e00ff */
        /* <DEDUP_REMOVED lines=12> */
.L_x_4657:
[----:B--2---:R-:W2:Y:S01]  /*111e0*/  LDL R2, [R1+0x4] ;  /* 0x0000040001027983 */ /* 0x004ea20000100800 */
[----:B0-----:R-:W-:Y:S01]  /*111f0*/  IMAD R0, R18, 0x8, R17 ;  /* 0x0000000812007824 */ /* 0x001fe200078e0211 */
[----:B--2---:R-:W-:-:S04]  /*11200*/  SHF.L.U32 R2, R2, 0x1f, RZ ;  /* 0x0000001f02027819 */ /* 0x004fc800000006ff */
[----:B------:R-:W0:Y:S02]  /*11210*/  SYNCS.PHASECHK.TRANS64.TRYWAIT P0, [R0+URZ+0x30840], R2 ;  /* 0x03084002000075a7 */ /* 0x000e24000800017f */
[----:B0-----:R-:W-:Y:S05]  /*11220*/  @!P0 BRA `(.L_x_4658) ;  /* 0x0000004000e88947 */ /* 0x001fea0003800000 */
.L_x_4756:
        /* <DEDUP_REMOVED lines=11> */
.L_x_4659:
[----:B0-----:R-:W2:Y:S01]  /*112e0*/  LDL.LU R2, [R1+0xc] ;  /* 0x00000c0001027983 */ /* 0x001ea20000300800 */
[----:B------:R-:W-:Y:S01]  /*112f0*/  R2UR UR33, R0 ;  /* 0x00000000002172ca */ /* 0x000fe200000e0000 */
[----:B------:R-:W-:Y:S01]  /*11300*/  IMAD R0, R18, 0x9000, R17 ;  /* 0x0000900012007824 */ /* 0x000fe200078e0211 */
[----:B------:R-:W-:Y:S01]  /*11310*/  R2UR UR35, R19 ;  /* 0x00000000132372ca */ /* 0x000fe200000e0000 */
[----:B------:R-:W-:Y:S01]  /*11320*/  UIADD3 UR4, UP0, UR38, 0x370, URZ ;  /* 0x0000037026047890 */ /* 0x000fe2000ff1e03f */
[----:B------:R-:W-:Y:S01]  /*11330*/  PLOP3.LUT P0, PT, PT, PT, PT, 0x80, 0x0 ;  /* 0x000000000000781c */ /* 0x000fe20003f0f070 */
[----:B------:R-:W-:Y:S01]  /*11340*/  UMOV UR6, 0x0 ;  /* 0x0000000000067882 */ /* 0x000fe20000000000 */
[----:B------:R-:W-:Y:S01]  /*11350*/  R2UR UR8, R0 ;  /* 0x00000000000872ca */ /* 0x000fe200000e0000 */
[----:B------:R-:W-:Y:S01]  /*11360*/  UIADD3.X UR5, URZ, UR39, URZ, UP0, !UPT ;  /* 0x000000273f057290 */ /* 0x000fe200087fe43f */
[----:B-----5:R-:W-:Y:S01]  /*11370*/  R2UR UR37, R16 ;  /* 0x00000000102572ca */ /* 0x020fe200000e0000 */
[----:B------:R-:W-:Y:S01]  /*11380*/  UMOV UR7, 0x14f00000 ;  /* 0x14f0000000077882 */ /* 0x000fe20000000000 */
[----:B------:R-:W-:Y:S01]  /*11390*/  UMOV UR34, URZ ;  /* 0x0000003f00227c82 */ /* 0x000fe20008000000 */
[----:B------:R-:W-:Y:S01]  /*113a0*/  UMOV UR18, 0x40 ;  /* 0x0000004000127882 */ /* 0x000fe20000000000 */
[----:B------:R-:W-:Y:S01]  /*113b0*/  UMOV UR20, UR36 ;  /* 0x0000002400147c82 */ /* 0x000fe20008000000 */
[----:B------:R-:W-:-:S02]  /*113c0*/  UIADD3 UR33, UR33, 0x30830, URZ ;  /* 0x0003083021217890 */ /* 0x000fc4000fffe03f */
[----:B------:R-:W-:Y:S01]  /*113d0*/  UIMAD UR35, UR35, 0x60, URZ ;  /* 0x00000060232378a4 */ /* 0x000fe2000f8e023f */
[----:B------:R-:W-:Y:S01]  /*113e0*/  UMOV UR10, 0x80 ;  /* 0x00000080000a7882 */ /* 0x000fe20000000000 */
[----:B------:R-:W-:Y:S02]  /*113f0*/  UMOV UR12, UR36 ;  /* 0x00000024000c7c82 */ /* 0x000fe40008000000 */
[----:B------:R-:W-:Y:S02]  /*11400*/  UIADD3 UR32, UR8, 0x1e400, URZ ;  /* 0x0001e40008207890 */ /* 0x000fe4000fffe03f */
[----:B------:R-:W-:Y:S02]  /*11410*/  UIADD3 UR16, UR8, 0x21400, URZ ;  /* 0x0002140008107890 */ /* 0x000fe4000fffe03f */
[----:B------:R-:W-:Y:S01]  /*11420*/  UIADD3 UR8, UR8, 0x24400, URZ ;  /* 0x0002440008087890 */ /* 0x000fe2000fffe03f */
[----:B------:R-:W-:Y:S01]  /*11430*/  UMOV UR21, UR37 ;  /* 0x0000002500157c82 */ /* 0x000fe20008000000 */
[----:B------:R-:W-:Y:S01]  /*11440*/  UMOV UR17, UR33 ;  /* 0x0000002100117c82 */ /* 0x000fe20008000000 */
[----:B------:R-:W-:Y:S01]  /*11450*/  UMOV UR19, UR35 ;  /* 0x0000002300137c82 */ /* 0x000fe20008000000 */
[----:B------:R-:W-:Y:S01]  /*11460*/  UMOV UR13, UR37 ;  /* 0x00000025000d7c82 */ /* 0x000fe20008000000 */
[----:B------:R-:W-:Y:S01]  /*11470*/  UMOV UR9, UR33 ;  /* 0x0000002100097c82 */ /* 0x000fe20008000000 */
[----:B------:R-:W-:Y:S01]  /*11480*/  UMOV UR11, UR35 ;  /* 0x00000023000b7c82 */ /* 0x000fe20008000000 */
[----:B------:R3:W-:Y:S01]  /*11490*/  UTMALDG.4D [UR32], [UR4], desc[UR6] ;  /* 0x00000620040075b4 */ /* 0x0007e20008019000 */
[----:B------:R3:W-:Y:S01]  /*114a0*/  UTMALDG.4D [UR16], [UR4], desc[UR6] ;  /* 0x00000610040075b4 */ /* 0x0007e20008019000 */
[----:B------:R3:W-:Y:S01]  /*114b0*/  UTMALDG.4D [UR8], [UR4], desc[UR6] ;  /* 0x00000608040075b4 */ /* 0x0007e20008019000 */
[----:B--2---:R-:W-:-:S04]  /*114c0*/  LOP3.LUT R2, R2, 0xfffffffd, RZ, 0xc0, !PT ;  /* 0xfffffffd02027812 */ /* 0x004fc800078ec0ff */
[----:B------:R-:W-:-:S05]  /*114d0*/  @P0 LOP3.LUT R2, R2, 0x2, RZ, 0xfc, !PT ;  /* 0x0000000202020812 */ /* 0x000fca00078efcff */
[----:B------:R3:W-:Y:S01]  /*114e0*/  STL [R1+0xc], R2 ;  /* 0x00000c0201007387 */ /* 0x0007e20000100800 */
[----:B------:R-:W-:Y:S01]  /*114f0*/  NOP ;  /* 0x0000000000007918 */ /* 0x000fe20000000000 */
.L_x_4655:
[----:B0-----:R-:W-:Y:S01]  /*11500*/  VIADD R0, R17, 0x12400 ;  /* 0x0001240011007836 */ /* 0x001fe20000000000 */
[----:B------:R-:W-:Y:S05]  /*11510*/  WARPSYNC.ALL ;  /* 0x0000000000007948 */ /* 0x000fea0003800000 */
[----:B------:R-:W-:Y:S01]  /*11520*/  BAR.SYNC.DEFER_BLOCKING 0x8, 0x180 ;  /* 0x0206000000007b1d */ /* 0x000fe20000010000 */
[----:B------:R-:W-:-:S05]  /*11530*/  LOP3.LUT P0, RZ, R0, 0x3ff, RZ, 0xc0, !PT ;  /* 0x000003ff00ff7812 */ /* 0x000fca000780c0ff */
[----:B------:R-:W-:Y:S08]  /*11540*/  BSSY B6, `(.L_x_4660) ;  /* 0x0000012000067945 */ /* 0x000ff00003800000 */
[----:B------:R-:W-:Y:S05]  /*11550*/  @!P0 BRA `(.L_x_4661) ;  /* 0x0000000000408947 */ /* 0x000fea0003800000 */
[----:B---3--:R-:W-:Y:S01]  /*11560*/  MOV R2, 0x0 ;  /* 0x0000000000027802 */ /* 0x008fe20000000f00 */
        /* <DEDUP_REMOVED lines=15> */
.L_x_4661:
[----:B---3--:R-:W-:Y:S05]  /*11660*/  BSYNC B6 ;  /* 0x0000000000067941 */ /* 0x008fea0003800000 */
.L_x_4660:
[----:B------:R-:W0:Y:S01]  /*11670*/  S2R R2, SR_TID.X ;  /* 0x0000000000027919 */ /* 0x000e220000002100 */
[----:B------:R-:W2:Y:S01]  /*11680*/  LDC R7, c[0x0][0x448] ;  /* 0x00011200ff077b82 */ /* 0x000ea20000000800 */
        /* <DEDUP_REMOVED lines=13> */
[----:B--2---:R-:W-:Y:S01]  /*11760*/  ISETP.NE.AND P0, PT, R7, 0x1, PT ;  /* 0x000000010700780c */ /* 0x004fe20003f05270 */
[----:B-1----:R-:W-:Y:S02]  /*11770*/  IMAD.U32 R4, RZ, RZ, UR4 ;  /* 0x00000004ff047e24 */ /* 0x002fe4000f8e00ff */
[----:B------:R-:W-:Y:S02]  /*11780*/  UIADD3 UR6, UR5, UR6, URZ ;  /* 0x0000000605067290 */ /* 0x000fe4000fffe03f */
[----:B------:R-:W-:Y:S01]  /*11790*/  IMAD.U32 R5, RZ, RZ, UR5 ;  /* 0x00000005ff057e24 */ /* 0x000fe2000f8e00ff */
[----:B------:R-:W-:Y:S01]  /*117a0*/  ULDC.64 UR4, c[0x0][0x2d0] ;  /* 0x0000b40000047ab9 */ /* 0x000fe20000000a00 */
[C---:B0-----:R-:W-:Y:S01]  /*117b0*/  LOP3.LUT R0, R2.reuse, 0x7f, RZ, 0xc0, !PT ;  /* 0x0000007f02007812 */ /* 0x041fe200078ec0ff */
        /* <DEDUP_REMOVED lines=11> */
[----:B------:R-:W-:Y:S02]  /*11870*/  LOP3.LUT R9, R9, 0x80, RZ, 0xfc, !PT ;  /* 0x0000008009097812 */ /* 0x000fe400078efcff */
[----:B------:R-:W-:Y:S01]  /*11880*/  LOP3.LUT R10, R10, 0x38, RZ, 0xc0, !PT ;  /* 0x000000380a0a7812 */ /* 0x000fe200078ec0ff */
[----:B0-----:R-:W-:-:S05]  /*11890*/  @P0 IMAD.HI.U32 R3, R2, R3, RZ ;  /* 0x0000000302030227 */ /* 0x001fca00078e00ff */
[----:B-1----:R-:W-:Y:S01]  /*118a0*/  @P0 SHF.R.U32.HI R6, RZ, R0, R3 ;  /* 0x00000000ff060219 */ /* 0x002fe20000011603 */
[----:B------:R-:W-:Y:S01]  /*118b0*/  IMAD.U32 R3, RZ, RZ, UR6 ;  /* 0x00000006ff037e24 */ /* 0x000fe2000f8e00ff */
[----:B------:R-:W-:-:S03]  /*118c0*/  ULDC.64 UR6, c[0x0][0x280] ;  /* 0x0000a00000067ab9 */ /* 0x000fc60000000a00 */
        /* <DEDUP_REMOVED lines=31> */
[----:B------:R-:W-:-:S05]  /*11ac0*/  VIADD R4, R8, UR43 ;  /* 0x0000002b08047c36 */ /* 0x000fca0008000000 */
        /* <DEDUP_REMOVED lines=72> */
[----:B------:R-:W-:Y:S01]  /*11f50*/  ISETP.GE.AND P4, PT, R2, R5, PT ;  /* 0x000000050200720c */ /* 0x000fe20003f86270 */
[----:B------:R-:W-:Y:S04]  /*11f60*/  SHFL.IDX PT, R0, R0, 0x7, 0x181f ;  /* 0x00f81f0000007f89 */ /* 0x000fe800000e0000 */
[----:B------:R-:W1:Y:S04]  /*11f70*/  SHFL.IDX PT, R2, R6, 0x6, 0x181f ;  /* 0x00d81f0006027f89 */ /* 0x000e6800000e0000 */
[----:B------:R-:W2:Y:S04]  /*11f80*/  SHFL.IDX PT, R6, R6, 0x7, 0x181f ;  /* 0x00f81f0006067f89 */ /* 0x000ea800000e0000 */
[----:B0-----:R-:W-:-:S05]  /*11f90*/  @!P4 LEA R3, P3, R10, R3, 0x1 ;  /* 0x000000030a03c211 */ /* 0x001fca00078608ff */
[----:B-1----:R-:W-:-:S05]  /*11fa0*/  @!P4 IMAD.X R2, RZ, RZ, R2, P3 ;  /* 0x000000ffff02c224 */ /* 0x002fca00018e0602 */
[----:B------:R-:W-:-:S04]  /*11fb0*/  @!P4 LOP3.LUT R3, R3, R2, RZ, 0x3c, !PT ;  /* 0x000000020303c212 */ /* 0x000fc800078e3cff */
[----:B------:R-:W-:-:S04]  /*11fc0*/  @!P4 LOP3.LUT R2, R3, R2, RZ, 0x3c, !PT ;  /* 0x000000020302c212 */ /* 0x000fc800078e3cff */
[----:B------:R-:W-:-:S05]  /*11fd0*/  @!P4 LOP3.LUT R3, R3, R2, RZ, 0x3c, !PT ;  /* 0x000000020303c212 */ /* 0x000fca00078e3cff */
[----:B------:R0:W-:Y:S04]  /*11fe0*/  @!P4 LDGSTS.E.BYPASS.LTC128B.128 [R9+0x15400], desc[UR6][R2.64], !P0 ;  /* 0x154000000209cfae */ /* 0x0001e8000c101d46 */
[----:B------:R0:W-:Y:S04]  /*11ff0*/  @!P4 LDGSTS.E.BYPASS.LTC128B.128 [R9+0x19400], desc[UR6][R2.64+0x80], !P1 ;  /* 0x194000800209cfae */ /* 0x0001e8000c901d46 */
[----:B--2---:R0:W-:Y:S02]  /*12000*/  @!P4 LDGSTS.E.BYPASS.LTC128B.128 [R9+0x1d400], desc[UR6][R2.64+0x100], !P2 ;  /* 0x1d4001000209cfae */ /* 0x0041e4000d101d46 */
.L_x_4773:
[----:B------:R-:W-:Y:S01]  /*12010*/  VIADD R4, R4, 0x70 ;  /* 0x0000007004047836 */ /* 0x000fe20000000000 */
[----:B------:R-:W-:Y:S04]  /*12020*/  BSSY B0, `(.L_x_4663) ;  /* 0x000000c000007945 */ /* 0x000fe80003800000 */
[----:B------:R-:W-:-:S13]  /*12030*/  ISETP.GE.AND P3, PT, R4, R5, PT ;  /* 0x000000050400720c */ /* 0x000fda0003f66270 */
[----:B------:R-:W-:Y:S05]  /*12040*/  @P3 BRA `(.L_x_4664) ;  /* 0x0000000000243947 */ /* 0x000fea0003800000 */
[----:B0-----:R-:W-:Y:S01]  /*12050*/  LEA R2, P3, R10, R0, 0x1 ;  /* 0x000000000a027211 */ /* 0x001fe200078608ff */
[----:B------:R-:W-:-:S04]  /*12060*/  ULDC.64 UR4, c[0x0][0x208] ;  /* 0x0000820000047ab9 */ /* 0x000fc80000000a00 */
[----:B------:R-:W-:-:S05]  /*12070*/  IMAD.X R3, RZ, RZ, R6, P3 ;  /* 0x000000ffff037224 */ /* 0x000fca00018e0606 */
[----:B------:R-:W-:Y:S01]  /*12080*/  @!PT LDS RZ, [RZ] ;  /* 0x00000000fffff984 */ /* 0x000fe20000000800 */
[----:B------:R-:W-:Y:S01]  /*12090*/  @!PT LDS RZ, [RZ] ;  /* 0x00000000fffff984 */ /* 0x000fe20000000800 */
[----:B------:R-:W-:Y:S01]  /*120a0*/  @!PT LDS RZ, [RZ] ;  /* 0x00000000fffff984 */ /* 0x000fe20000000800 */
[----:B------:R1:W-:Y:S04]  /*120b0*/  LDGSTS.E.BYPASS.LTC128B.128 [R9+0x15c00], desc[UR4][R2.64], !P0 ;  /* 0x15c0000002097fae */ /* 0x0003e8000c101d44 */
[----:B------:R1:W-:Y:S04]  /*120c0*/  LDGSTS.E.BYPASS.LTC128B.128 [R9+0x19c00], desc[UR4][R2.64+0x80], !P1 ;  /* 0x19c0008002097fae */ /* 0x0003e8000c901d44 */
[----:B------:R1:W-:Y:S02]  /*120d0*/  LDGSTS.E.BYPASS.LTC128B.128 [R9+0x1dc00], desc[UR4][R2.64+0x100], !P2 ;  /* 0x1dc0010002097fae */ /* 0x0003e4000d101d44 */
.L_x_4664:
[----:B------:R-:W-:Y:S05]  /*120e0*/  BSYNC B0 ;  /* 0x0000000000007941 */ /* 0x000fea0003800000 */
.L_x_4663:
[----:B------:R-:W-:Y:S01]  /*120f0*/  NOP ;  /* 0x0000000000007918 */ /* 0x000fe20000000000 */
[----:B------:R-:W-:Y:S01]  /*12100*/  PLOP3.LUT P0, PT, PT, PT, PT, 0x80, 0x0 ;  /* 0x000000000000781c */ /* 0x000fe20003f0f070 */
[----:B------:R-:W-:-:S12]  /*12110*/  VIADD R6, R17, 0x30800 ;  /* 0x0003080011067836 */ /* 0x000fd80000000000 */
.L_x_4665:
[----:B------:R-:W-:Y:S02]  /*12120*/  PLOP3.LUT P1, PT, P1, P0, PT, 0xa2, 0x0 ;  /* 0x000000000000781c */ /* 0x000fe40000f21472 */
[----:B------:R-:W-:-:S08]  /*12130*/  @P0 R2UR P1, UR4, R17 ;  /* 0x00000000110402ca */ /* 0x000fd00000020000 */
[----:B------:R-:W-:-:S05]  /*12140*/  @P0 PLOP3.LUT P0, PT, P1, PT, PT, 0x80, 0x0 ;  /* 0x000000000000081c */ /* 0x000fca0000f0f070 */
[----:B------:R-:W-:Y:S01]  /*12150*/  @!P1 SYNCS.ARRIVE.TRANS64.RED.A0T1 RZ, [UR4+0x30800], RZ ;  /* 0x030800ffffff99a7 */ /* 0x000fe20008200404 */
[----:B------:R-:W-:Y:S07]  /*12160*/  @!P1 ARRIVES.LDGSTSBAR.64.TRANSCNT [UR4+0x30800] ;  /* 0x03080000ff0099b0 */ /* 0x000fee0008000a84 */
[----:B------:R-:W-:Y:S05]  /*12170*/  @P0 BRA.U.ANY `(.L_x_4665) ;  /* 0xfffffffd00e80947 */ /* 0x000fea000393ffff */
[----:B01----:R-:W2:Y:S02]  /*12180*/  LDL.LU R2, [R1+0x18] ;  /* 0x0000180001027983 */ /* 0x003ea40000300800 */
        /* <DEDUP_REMOVED lines=11> */
.L_x_4774:
[----:B------:R-:W-:Y:S05]  /*12240*/  BSYNC B0 ;  /* 0x0000000000007941 */ /* 0x000fea0003800000 */
.L_x_4666:
[----:B------:R-:W-:-:S04]  /*12250*/  UIADD3 UR4, UR41, -0x2, URZ ;  /* 0xfffffffe29047890 */ /* 0x000fc8000fffe03f */
[----:B------:R-:W-:-:S06]  /*12260*/  UISETP.GE.AND UP0, UPT, UR4, UR40, UPT ;  /* 0x000000280400728c */ /* 0x000fcc000bf06270 */
[----:B------:R-:W-:-:S13]  /*12270*/  PLOP3.LUT P0, PT, PT, PT, UP0, 0x80, 0x0 ;  /* 0x000000000000781c */ /* 0x000fda0003f0f008 */
[----:B------:R-:W-:Y:S05]  /*12280*/  @!P0 BRA `(.L_x_4668) ;  /* 0x0000002000c08947 */ /* 0x000fea0003800000 */
[----:B0-----:R-:W-:Y:S01]  /*12290*/  IMAD R0, RZ, RZ, -UR41 ;  /* 0x80000029ff007e24 */ /* 0x001fe2000f8e02ff */
[----:B------:R-:W-:-:S04]  /*122a0*/  LOP3.LUT R8, RZ, UR40, RZ, 0x33, !PT ;  /* 0x00000028ff087c12 */ /* 0x000fc8000f8e33ff */
[----:B------:R-:W-:-:S05]  /*122b0*/  VIADDMNMX R8, R0, 0x1, R8, !PT ;  /* 0x0000000100087846 */ /* 0x000fca0007800108 */
[----:B------:R-:W-:-:S05]  /*122c0*/  VIADD R0, R8, UR41 ;  /* 0x0000002908007c36 */ /* 0x000fca0008000000 */
[----:B------:R-:W-:-:S04]  /*122d0*/  LOP3.LUT R0, R0, 0x1, RZ, 0xc0, !PT ;  /* 0x0000000100007812 */ /* 0x000fc800078ec0ff */
[----:B------:R-:W-:Y:S01]  /*122e0*/  ISETP.NE.U32.AND P0, PT, R0, 0x1, PT ;  /* 0x000000010000780c */ /* 0x000fe20003f05070 */
[----:B------:R-:W-:-:S12]  /*122f0*/  IMAD.U32 R0, RZ, RZ, UR4 ;  /* 0x00000004ff007e24 */ /* 0x000fd8000f8e00ff */
[----:B------:R-:W-:Y:S05]  /*12300*/  @P0 BRA `(.L_x_4669) ;  /* 0x0000000800e00947 */ /* 0x000fea0003800000 */
[----:B------:R-:W2:Y:S04]  /*12310*/  LDL R2, [R1+0xc] ;  /* 0x00000c0001027983 */ /* 0x000ea80000100800 */
[----:B------:R-:W3:Y:S01]  /*12320*/  LDL R3, [R1+0x4] ;  /* 0x0000040001037983 */ /* 0x000ee20000100800 */
[----:B------:R-:W-:-:S05]  /*12330*/  VIADD R7, R18, 0x1 ;  /* 0x0000000112077836 */ /* 0x000fca0000000000 */
[C---:B------:R-:W-:Y:S01]  /*12340*/  ISETP.NE.AND P0, PT, R7.reuse, 0x2, PT ;  /* 0x000000020700780c */ /* 0x040fe20003f05270 */
[----:B------:R-:W-:Y:S03]  /*12350*/  BSSY B0, `(.L_x_4670) ;  /* 0x00000af000007945 */ /* 0x000fe60003800000 */
[----:B------:R-:W-:Y:S02]  /*12360*/  SEL R10, RZ, 0x1, P0 ;  /* 0x00000001ff0a7807 */ /* 0x000fe40000000000 */
[----:B------:R-:W-:Y:S02]  /*12370*/  SEL R7, R7, RZ, P0 ;  /* 0x000000ff07077207 */ /* 0x000fe40000000000 */
[----:B--2---:R-:W-:Y:S02]  /*12380*/  LOP3.LUT P1, RZ, R2, 0x2, RZ, 0xc0, !PT ;  /* 0x0000000202ff7812 */ /* 0x004fe4000782c0ff */
[----:B---3--:R-:W-:-:S11]  /*12390*/  LOP3.LUT R10, R3, R10, RZ, 0x3c, !PT ;  /* 0x0000000a030a7212 */ /* 0x008fd600078e3cff */
[----:B------:R-:W-:Y:S05]  /*123a0*/  @!P1 BRA `(.L_x_4671) ;  /* 0x0000000800a49947 */ /* 0x000fea0003800000 */
[----:B------:R-:W-:Y:S01]  /*123b0*/  LOP3.LUT P1, RZ, R2, 0x1, RZ, 0xc0, !PT ;  /* 0x0000000102ff7812 */ /* 0x000fe2000782c0ff */
[----:B------:R-:W-:-:S12]  /*123c0*/  IMAD.MOV.U32 R5, RZ, RZ, R16 ;  /* 0x000000ffff057224 */ /* 0x000fd800078e0010 */
[----:B------:R-:W-:Y:S05]  /*123d0*/  @!P1 BRA `(.L_x_4672) ;  /* 0x0000000000549947 */ /* 0x000fea0003800000 */
[----:B------:R-:W2:Y:S01]  /*123e0*/  LDL R9, [R1+0x8] ;  /* 0x0000080001097983 */ /* 0x000ea20000100800 */
[----:B------:R-:W0:Y:S03]  /*123f0*/  LDC R5, c[0x0][0x43c] ;  /* 0x00010f00ff057b82 */ /* 0x000e260000000800 */
[----:B------:R-:W3:Y:S01]  /*12400*/  LDL R11, [R1] ;  /* 0x00000000010b7983 */ /* 0x000ee20000100800 */
        /* <DEDUP_REMOVED lines=8> */
[----:B------:R-:W-:Y:S01]  /*12490*/  IMAD R0, R5, R2, R0 ;  /* 0x0000000205007224 */ /* 0x000fe200078e0200 */
[----:B------:R-:W-:Y:S01]  /*124a0*/  SHF.R.S32.HI R5, RZ, 0x1f, R4 ;  /* 0x0000001fff057819 */ /* 0x000fe20000011404 */
[----:B------:R-:W0:Y:S01]  /*124b0*/  LDC.64 R2, c[0x0][0x418] ;  /* 0x00010600ff027b82 */ /* 0x000e220000000a00 */
[----:B--2---:R-:W-:-:S04]  /*124c0*/  IMAD R9, R9, UR4, RZ ;  /* 0x0000000409097c24 */ /* 0x004fc8000f8e02ff */
[C---:B---3--:R-:W-:Y:S02]  /*124d0*/  IMAD R9, R11.reuse, UR5, R9 ;  /* 0x000000050b097c24 */ /* 0x048fe4000f8e0209 */
[----:B------:R-:W-:-:S04]  /*124e0*/  IMAD.WIDE.U32 R4, R11, UR4, R4 ;  /* 0x000000040b047c25 */ /* 0x000fc8000f8e0004 */
[----:B------:R-:W-:Y:S01]  /*124f0*/  IMAD.IADD R5, R9, 0x1, R5 ;  /* 0x0000000109057824 */ /* 0x000fe200078e0205 */
[----:B0-----:R-:W-:-:S04]  /*12500*/  LEA R2, P0, R4, R2, 0x2 ;  /* 0x0000000204027211 */ /* 0x001fc800078010ff */
[----:B------:R-:W-:-:S05]  /*12510*/  LEA.HI.X R3, R4, R3, R5, 0x2, P0 ;  /* 0x0000000304037211 */ /* 0x000fca00000f1405 */
[----:B------:R0:W5:Y:S04]  /*12520*/  LDG.E R5, desc[UR6][R2.64] ;  /* 0x0000000602057981 */ /* 0x000168000c1e1900 */
.L_x_4672:
[----:B0-----:R-:W-:Y:S01]  /*12530*/  IMAD R3, R7, 0x8, R17 ;  /* 0x0000000807037824 */ /* 0x001fe200078e0211 */
[----:B------:R-:W-:Y:S01]  /*12540*/  SHF.L.U32 R2, R10, 0x1f, RZ ;  /* 0x0000001f0a027819 */ /* 0x000fe200000006ff */
[----:B------:R-:W-:Y:S03]  /*12550*/  BSSY B1, `(.L_x_4673) ;  /* 0x0000003000017945 */ /* 0x000fe60003800000 */
[----:B------:R-:W0:Y:S02]  /*12560*/  SYNCS.PHASECHK.TRANS64.TRYWAIT P0, [R3+URZ+0x30840], R2 ;  /* 0x03084002030075a7 */ /* 0x000e24000800017f */
[----:B0-----:R-:W-:Y:S05]  /*12570*/  @!P0 BRA `(.L_x_4674) ;  /* 0x0000003c00408947 */ /* 0x001fea0003800000 */
.L_x_4775:
[----:B------:R-:W-:Y:S05]  /*12580*/  BSYNC B1 ;  /* 0x0000000000017941 */ /* 0x000fea0003800000 */
.L_x_4673:
        /* <DEDUP_REMOVED lines=12> */
.L_x_4676:
[----:B------:R-:W-:Y:S05]  /*12650*/  BSYNC B1 ;  /* 0x0000000000017941 */ /* 0x000fea0003800000 */
.L_x_4675:
[----:B------:R-:W-:Y:S01]  /*12660*/  IMAD.MOV.U32 R11, RZ, RZ, RZ ;  /* 0x000000ffff0b7224 */ /* 0x000fe200078e00ff */
[----:B------:R-:W-:Y:S01]  /*12670*/  UIADD3 UR4, UP0, UR38, 0x370, URZ ;  /* 0x0000037026047890 */ /* 0x000fe2000ff1e03f */
[----:B------:R-:W-:Y:S01]  /*12680*/  IMAD R4, R7, 0x9000, R17 ;  /* 0x0000900007047824 */ /* 0x000fe200078e0211 */
[----:B------:R-:W-:Y:S01]  /*12690*/  PLOP3.LUT P0, PT, PT, PT, PT, 0x80, 0x0 ;  /* 0x000000000000781c */ /* 0x000fe20003f0f070 */
[----:B0-----:R-:W-:Y:S01]  /*126a0*/  VIADD R3, R3, 0x30830 ;  /* 0x0003083003037836 */ /* 0x001fe20000000000 */
[----:B------:R-:W-:Y:S01]  /*126b0*/  R2UR UR10, R11 ;  /* 0x000000000b0a72ca */ /* 0x000fe200000e0000 */
[----:B------:R-:W-:Y:S01]  /*126c0*/  IMAD R2, R0, 0x60, RZ ;  /* 0x0000006000027824 */ /* 0x000fe200078e02ff */
[----:B------:R-:W-:Y:S01]  /*126d0*/  UIADD3.X UR5, URZ, UR39, URZ, UP0, !UPT ;  /* 0x000000273f057290 */ /* 0x000fe200087fe43f */
[----:B------:R-:W-:Y:S01]  /*126e0*/  VIADD R9, R4, 0x1e400 ;  /* 0x0001e40004097836 */ /* 0x000fe20000000000 */
[----:B------:R-:W-:Y:S01]  /*126f0*/  UMOV UR6, 0x0 ;  /* 0x0000000000067882 */ /* 0x000fe20000000000 */
[----:B------:R-:W-:-:S10]  /*12700*/  UMOV UR7, 0x14f00000 ;  /* 0x14f0000000077882 */ /* 0x000fd40000000000 */
.L_x_4677:
        /* <DEDUP_REMOVED lines=16> */
.L_x_4678:
        /* <DEDUP_REMOVED lines=16> */
.L_x_4679:
        /* <DEDUP_REMOVED lines=16> */
.L_x_4776:
[----:B------:R-:W-:Y:S05]  /*12a10*/  BSYNC B1 ;  /* 0x0000000000017941 */ /* 0x000fea0003800000 */
.L_x_4680:
        /* <DEDUP_REMOVED lines=12> */
.L_x_4683:
[----:B------:R-:W-:Y:S05]  /*12ae0*/  BSYNC B1 ;  /* 0x0000000000017941 */ /* 0x000fea0003800000 */
.L_x_4682:
[----:B------:R-:W-:Y:S01]  /*12af0*/  R2UR UR10, R11 ;  /* 0x000000000b0a72ca */ /* 0x000fe200000e0000 */
[--C-:B0-----:R-:W-:Y:S01]  /*12b00*/  IMAD R2, R18, 0x8, R17.reuse ;  /* 0x0000000812027824 */ /* 0x101fe200078e0211 */
        /* <DEDUP_REMOVED lines=9> */
.L_x_4684:
        /* <DEDUP_REMOVED lines=15> */
.L_x_4685:
        /* <DEDUP_REMOVED lines=15> */
.L_x_4686:
        /* <DEDUP_REMOVED lines=12> */
.L_x_4671:
[----:B------:R-:W-:Y:S05]  /*12e40*/  BSYNC B0 ;  /* 0x0000000000007941 */ /* 0x000fea0003800000 */
.L_x_4670:
[----:B------:R0:W-:Y:S01]  /*12e50*/  STL [R1+0x4], R10 ;  /* 0x0000040a01007387 */ /* 0x0001e20000100800 */
[----:B------:R-:W-:Y:S01]  /*12e60*/  UIADD3 UR4, UR41, -0x3, URZ ;  /* 0xfffffffd29047890 */ /* 0x000fe2000fffe03f */
[----:B------:R-:W-:-:S05]  /*12e70*/  IMAD.MOV.U32 R18, RZ, RZ, R7 ;  /* 0x000000ffff127224 */ /* 0x000fca00078e0007 */
[----:B------:R-:W-:-:S07]  /*12e80*/  IMAD.U32 R0, RZ, RZ, UR4 ;  /* 0x00000004ff007e24 */ /* 0x000fce000f8e00ff */
.L_x_4669:
[----:B------:R-:W-:Y:S01]  /*12e90*/  ULOP3.LUT UR4, URZ, UR41, URZ, 0x33, !UPT ;  /* 0x000000293f047292 */ /* 0x000fe2000f8e333f */
[----:B------:R-:W-:Y:S01]  /*12ea0*/  VIADD R8, R8, 0xfffffffe ;  /* 0xfffffffe08087836 */ /* 0x000fe20000000000 */
[----:B------:R-:W-:Y:S04]  /*12eb0*/  BSSY B0, `(.L_x_4668) ;  /* 0x000016d000007945 */ /* 0x000fe80003800000 */
[----:B------:R-:W-:-:S13]  /*12ec0*/  ISETP.NE.AND P0, PT, R8, UR4, PT ;  /* 0x0000000408007c0c */ /* 0x000fda000bf05270 */
[----:B------:R-:W-:Y:S05]  /*12ed0*/  @!P0 BRA `(.L_x_4687) ;  /* 0x0000001400a88947 */ /* 0x000fea0003800000 */
[----:B------:R-:W-:-:S07]  /*12ee0*/  IMAD.MOV.U32 R8, RZ, RZ, R16 ;  /* 0x000000ffff087224 */ /* 0x000fce00078e0010 */
.L_x_4722:
[----:B------:R-:W2:Y:S04]  /*12ef0*/  LDL R2, [R1+0xc] ;  /* 0x00000c0001027983 */ /* 0x000ea80000100800 */
[----:B------:R-:W3:Y:S01]  /*12f00*/  LDL R3, [R1+0x4] ;  /* 0x0000040001037983 */ /* 0x000ee20000100800 */
[----:B------:R-:W-:Y:S01]  /*12f10*/  VIADD R4, R18, 0x1 ;  /* 0x0000000112047836 */ /* 0x000fe20000000000 */
[----:B------:R-:W-:Y:S05]  /*12f20*/  YIELD ;  /* 0x0000000000007946 */ /* 0x000fea0003800000 */
[----:B------:R-:W-:Y:S01]  /*12f30*/  ISETP.NE.AND P0, PT, R4, 0x2, PT ;  /* 0x000000020400780c */ /* 0x000fe20003f05270 */
[----:B------:R-:W-:Y:S03]  /*12f40*/  BSSY B1, `(.L_x_4688) ;  /* 0x00000ad000017945 */ /* 0x000fe60003800000 */
[----:B------:R-:W-:-:S02]  /*12f50*/  SEL R5, RZ, 0x1, P0 ;  /* 0x00000001ff057807 */ /* 0x000fc40000000000 */
[----:B------:R-:W-:Y:S02]  /*12f60*/  SEL R4, R4, RZ, P0 ;  /* 0x000000ff04047207 */ /* 0x000fe40000000000 */
[----:B--2---:R-:W-:Y:S02]  /*12f70*/  LOP3.LUT P1, RZ, R2, 0x2, RZ, 0xc0, !PT ;  /* 0x0000000202ff7812 */ /* 0x004fe4000782c0ff */
[----:B---3--:R-:W-:-:S11]  /*12f80*/  LOP3.LUT R5, R3, R5, RZ, 0x3c, !PT ;  /* 0x0000000503057212 */ /* 0x008fd600078e3cff */
[----:B------:R-:W-:Y:S05]  /*12f90*/  @!P1 BRA `(.L_x_4689) ;  /* 0x00000008009c9947 */ /* 0x000fea0003800000 */
[----:B------:R-:W-:Y:S01]  /*12fa0*/  LOP3.LUT P1, RZ, R2, 0x1, RZ, 0xc0, !PT ;  /* 0x0000000102ff7812 */ /* 0x000fe2000782c0ff */
[----:B------:R-:W-:-:S12]  /*12fb0*/  IMAD.MOV.U32 R7, RZ, RZ, R0 ;  /* 0x000000ffff077224 */ /* 0x000fd800078e0000 */
[----:B------:R-:W-:Y:S05]  /*12fc0*/  @!P1 BRA `(.L_x_4690) ;  /* 0x0000000000549947 */ /* 0x000fea0003800000 */
[----:B0-----:R-:W2:Y:S01]  /*12fd0*/  LDL R10, [R1+0x8] ;  /* 0x00000800010a7983 */ /* 0x001ea20000100800 */
        /* <DEDUP_REMOVED lines=20> */
.L_x_4690:
[----:B------:R-:W-:Y:S01]  /*13120*/  IMAD R3, R4, 0x8, R17 ;  /* 0x0000000804037824 */ /* 0x000fe200078e0211 */
[----:B------:R-:W-:Y:S01]  /*13130*/  SHF.L.U32 R2, R5, 0x1f, RZ ;  /* 0x0000001f05027819 */ /* 0x000fe200000006ff */
[----:B------:R-:W-:Y:S03]  /*13140*/  BSSY B2, `(.L_x_4691) ;  /* 0x0000003000027945 */ /* 0x000fe60003800000 */
[----:B------:R-:W2:Y:S02]  /*13150*/  SYNCS.PHASECHK.TRANS64.TRYWAIT P0, [R3+URZ+0x30840], R2 ;  /* 0x03084002030075a7 */ /* 0x000ea4000800017f */
[----:B--2---:R-:W-:Y:S05]  /*13160*/  @!P0 BRA `(.L_x_4692) ;  /* 0x00000030006c8947 */ /* 0x004fea0003800000 */
.L_x_4777:
[----:B------:R-:W-:Y:S05]  /*13170*/  BSYNC B2 ;  /* 0x0000000000027941 */ /* 0x000fea0003800000 */
.L_x_4691:
        /* <DEDUP_REMOVED lines=12> */
.L_x_4694:
[----:B------:R-:W-:Y:S05]  /*13240*/  BSYNC B2 ;  /* 0x0000000000027941 */ /* 0x000fea0003800000 */
.L_x_4693:
        /* <DEDUP_REMOVED lines=11> */
.L_x_4695:
        /* <DEDUP_REMOVED lines=16> */
.L_x_4696:
        /* <DEDUP_REMOVED lines=16> */
.L_x_4697:
        /* <DEDUP_REMOVED lines=16> */
.L_x_4778:
[----:B------:R-:W-:Y:S05]  /*13600*/  BSYNC B2 ;  /* 0x0000000000027941 */ /* 0x000fea0003800000 */
.L_x_4698:
        /* <DEDUP_REMOVED lines=11> */
.L_x_4701:
[----:B------:R-:W-:Y:S05]  /*136c0*/  BSYNC B2 ;  /* 0x0000000000027941 */ /* 0x000fea0003800000 */
.L_x_4700:
[----:B------:R-:W-:Y:S01]  /*136d0*/  R2UR UR6, R2 ;  /* 0x00000000020672ca */ /* 0x000fe200000e0000 */
[----:B------:R-:W-:Y:S01]  /*136e0*/  IMAD R18, R18, 0x9000, R17 ;  /* 0x0000900012127824 */ /* 0x000fe200078e0211 */
[----:B------:R-:W-:Y:S01]  /*136f0*/  R2UR UR7, R3 ;  /* 0x00000000030772ca */ /* 0x000fe200000e0000 */
[----:B------:R-:W-:Y:S01]  /*13700*/  UIADD3 UR4, UP0, UR38, 0x470, URZ ;  /* 0x0000047026047890 */ /* 0x000fe2000ff1e03f */
[----:B------:R-:W-:Y:S01]  /*13710*/  R2UR UR10, R11 ;  /* 0x000000000b0a72ca */ /* 0x000fe200000e0000 */
[----:B------:R-:W-:Y:S01]  /*13720*/  IMAD R10, R19, 0x60, RZ ;  /* 0x00000060130a7824 */ /* 0x000fe200078e02ff */
[----:B------:R-:W-:Y:S01]  /*13730*/  PLOP3.LUT P0, PT, PT, PT, PT, 0x80, 0x0 ;  /* 0x000000000000781c */ /* 0x000fe20003f0f070 */
[----:B------:R-:W-:Y:S01]  /*13740*/  VIADD R9, R9, 0x50 ;  /* 0x0000005009097836 */ /* 0x000fe20000000000 */
[----:B------:R-:W-:Y:S01]  /*13750*/  UIADD3.X UR5, URZ, UR39, URZ, UP0, !UPT ;  /* 0x000000273f057290 */ /* 0x000fe200087fe43f */
[----:B------:R-:W-:-:S11]  /*13760*/  VIADD R11, R18, 0x400 ;  /* 0x00000400120b7836 */ /* 0x000fd60000000000 */
.L_x_4702:
        /* <DEDUP_REMOVED lines=15> */
.L_x_4703:
        /* <DEDUP_REMOVED lines=15> */
.L_x_4704:
        /* <DEDUP_REMOVED lines=12> */
.L_x_4689:
[----:B------:R-:W-:Y:S05]  /*13a10*/  BSYNC B1 ;  /* 0x0000000000017941 */ /* 0x000fea0003800000 */
.L_x_4688:
[----:B------:R-:W2:Y:S01]  /*13a20*/  LDL R3, [R1+0xc] ;  /* 0x00000c0001037983 */ /* 0x000ea20000100800 */
[----:B------:R-:W-:Y:S01]  /*13a30*/  VIADD R18, R4, 0x1 ;  /* 0x0000000104127836 */ /* 0x000fe20000000000 */
[----:B------:R-:W-:Y:S01]  /*13a40*/  BSSY B1, `(.L_x_4705) ;  /* 0x00000b0000017945 */ /* 0x000fe20003800000 */
[----:B------:R-:W-:-:S03]  /*13a50*/  VIADD R7, R0, 0xffffffff ;  /* 0xffffffff00077836 */ /* 0x000fc60000000000 */
[----:B------:R-:W-:-:S04]  /*13a60*/  ISETP.NE.AND P0, PT, R18, 0x2, PT ;  /* 0x000000021200780c */ /* 0x000fc80003f05270 */
[----:B------:R-:W-:Y:S02]  /*13a70*/  SEL R2, RZ, 0x1, P0 ;  /* 0x00000001ff027807 */ /* 0x000fe40000000000 */
[----:B------:R-:W-:Y:S02]  /*13a80*/  SEL R18, R18, RZ, P0 ;  /* 0x000000ff12127207 */ /* 0x000fe40000000000 */
[----:B------:R-:W-:-:S05]  /*13a90*/  LOP3.LUT R11, R5, R2, RZ, 0x3c, !PT ;  /* 0x00000002050b7212 */ /* 0x000fca00078e3cff */
[----:B------:R1:W-:Y:S01]  /*13aa0*/  STL [R1+0x4], R11 ;  /* 0x0000040b01007387 */ /* 0x0003e20000100800 */
[----:B--2---:R-:W-:-:S13]  /*13ab0*/  LOP3.LUT P1, RZ, R3, 0x2, RZ, 0xc0, !PT ;  /* 0x0000000203ff7812 */ /* 0x004fda000782c0ff */
[----:B-1----:R-:W-:Y:S05]  /*13ac0*/  @!P1 BRA `(.L_x_4706) ;  /* 0x00000008009c9947 */ /* 0x002fea0003800000 */
[----:B------:R-:W-:Y:S01]  /*13ad0*/  LOP3.LUT P1, RZ, R3, 0x1, RZ, 0xc0, !PT ;  /* 0x0000000103ff7812 */ /* 0x000fe2000782c0ff */
[----:B0-----:R-:W-:-:S12]  /*13ae0*/  IMAD.MOV.U32 R10, RZ, RZ, R7 ;  /* 0x000000ffff0a7224 */ /* 0x001fd800078e0007 */
        /* <DEDUP_REMOVED lines=22> */
.L_x_4707:
[----:B------:R-:W-:Y:S01]  /*13c50*/  IMAD R2, R18, 0x8, R17 ;  /* 0x0000000812027824 */ /* 0x000fe200078e0211 */
[----:B------:R-:W-:Y:S01]  /*13c60*/  SHF.L.U32 R3, R11, 0x1f, RZ ;  /* 0x0000001f0b037819 */ /* 0x000fe200000006ff */
[----:B------:R-:W-:Y:S03]  /*13c70*/  BSSY B2, `(.L_x_4708) ;  /* 0x0000003000027945 */ /* 0x000fe60003800000 */
[----:B------:R-:W1:Y:S02]  /*13c80*/  SYNCS.PHASECHK.TRANS64.TRYWAIT P0, [R2+URZ+0x30840], R3 ;  /* 0x03084003020075a7 */ /* 0x000e64000800017f */
[----:B-1----:R-:W-:Y:S05]  /*13c90*/  @!P0 BRA `(.L_x_4709) ;  /* 0x0000002400c88947 */ /* 0x002fea0003800000 */
.L_x_4779:
[----:B------:R-:W-:Y:S05]  /*13ca0*/  BSYNC B2 ;  /* 0x0000000000027941 */ /* 0x000fea0003800000 */
.L_x_4708:
        /* <DEDUP_REMOVED lines=12> */
.L_x_4711:
[----:B------:R-:W-:Y:S05]  /*13d70*/  BSYNC B2 ;  /* 0x0000000000027941 */ /* 0x000fea0003800000 */
.L_x_4710:
[----:B------:R-:W-:Y:S01]  /*13d80*/  IMAD.MOV.U32 R14, RZ, RZ, RZ ;  /* 0x000000ffff0e7224 */ /* 0x000fe200078e00ff */
[----:B------:R-:W-:Y:S01]  /*13d90*/  UIADD3 UR4, UP0, UR38, 0x370, URZ ;  /* 0x0000037026047890 */ /* 0x000fe2000ff1e03f */
[C---:B-1----:R-:W-:Y:S01]  /*13da0*/  IMAD R3, R18.reuse, 0x8, R6 ;  /* 0x0000000812037824 */ /* 0x042fe200078e0206 */
[----:B------:R-:W-:Y:S01]  /*13db0*/  PLOP3.LUT P0, PT, PT, PT, PT, 0x80, 0x0 ;  /* 0x000000000000781c */ /* 0x000fe20003f0f070 */
[----:B------:R-:W-:Y:S01]  /*13dc0*/  IMAD R9, R18, 0x9000, R17 ;  /* 0x0000900012097824 */ /* 0x000fe200078e0211 */
[----:B------:R-:W-:Y:S01]  /*13dd0*/  R2UR UR10, R14 ;  /* 0x000000000e0a72ca */ /* 0x000fe200000e0000 */
[----:B------:R-:W-:Y:S01]  /*13de0*/  VIADD R3, R3, 0x30 ;  /* 0x0000003003037836 */ /* 0x000fe20000000000 */
[----:B------:R-:W-:Y:S01]  /*13df0*/  UIADD3.X UR5, URZ, UR39, URZ, UP0, !UPT ;  /* 0x000000273f057290 */ /* 0x000fe200087fe43f */
[----:B------:R-:W-:Y:S01]  /*13e00*/  IMAD R2, R10, 0x60, RZ ;  /* 0x000000600a027824 */ /* 0x000fe200078e02ff */
[----:B------:R-:W-:Y:S01]  /*13e10*/  UMOV UR6, 0x0 ;  /* 0x0000000000067882 */ /* 0x000fe20000000000 */
[----:B------:R-:W-:Y:S01]  /*13e20*/  VIADD R11, R9, 0x1e400 ;  /* 0x0001e400090b7836 */ /* 0x000fe20000000000 */
[----:B------:R-:W-:-:S09]  /*13e30*/  UMOV UR7, 0x14f00000 ;  /* 0x14f0000000077882 */ /* 0x000fd20000000000 */
.L_x_4712:
        /* <DEDUP_REMOVED lines=16> */
.L_x_4713:
        /* <DEDUP_REMOVED lines=16> */
.L_x_4714:
        /* <DEDUP_REMOVED lines=15> */
.L_x_4780:
[----:B------:R-:W-:Y:S05]  /*14130*/  BSYNC B2 ;  /* 0x0000000000027941 */ /* 0x000fea0003800000 */
.L_x_4715:
        /* <DEDUP_REMOVED lines=11> */
.L_x_4718:
[----:B------:R-:W-:Y:S05]  /*141f0*/  BSYNC B2 ;  /* 0x0000000000027941 */ /* 0x000fea0003800000 */
.L_x_4717:
        /* <DEDUP_REMOVED lines=10> */
.L_x_4719:
        /* <DEDUP_REMOVED lines=15> */
.L_x_4720:
        /* <DEDUP_REMOVED lines=15> */
.L_x_4721:
        /* <DEDUP_REMOVED lines=12> */
.L_x_4706:
[----:B------:R-:W-:Y:S05]  /*14540*/  BSYNC B1 ;  /* 0x0000000000017941 */ /* 0x000fea0003800000 */
.L_x_4705:
[----:B------:R-:W-:Y:S01]  /*14550*/  ISETP.GT.AND P0, PT, R7, UR40, PT ;  /* 0x0000002807007c0c */ /* 0x000fe2000bf04270 */
[----:B------:R-:W-:-:S12]  /*14560*/  VIADD R0, R0, 0xfffffffe ;  /* 0xfffffffe00007836 */ /* 0x000fd80000000000 */
[----:B------:R-:W-:Y:S05]  /*14570*/  @P0 BRA `(.L_x_4722) ;  /* 0xffffffe8005c0947 */ /* 0x000fea000383ffff */
.L_x_4687:
[----:B------:R-:W-:Y:S05]  /*14580*/  BSYNC B0 ;  /* 0x0000000000007941 */ /* 0x000fea0003800000 */
.L_x_4668:
[----:B0-----:R-:W0:Y:S01]  /*14590*/  S2R R0, SR_TID.X ;  /* 0x0000000000007919 */ /* 0x001e220000002100 */
[----:B------:R-:W-:Y:S01]  /*145a0*/  BSSY B0, `(.L_x_4723) ;  /* 0x0000012000007945 */ /* 0x000fe20003800000 */
[----:B0-----:R-:W-:-:S04]  /*145b0*/  LOP3.LUT R6, R0, 0x7f, RZ, 0xc0, !PT ;  /* 0x0000007f00067812 */ /* 0x001fc800078ec0ff */
[----:B------:R-:W-:-:S13]  /*145c0*/  ISETP.NE.AND P1, PT, R6, RZ, PT ;  /* 0x000000ff0600720c */ /* 0x000fda0003f25270 */
[----:B------:R-:W-:Y:S05]  /*145d0*/  @P1 BRA `(.L_x_4724) ;  /* 0x0000000000381947 */ /* 0x000fea0003800000 */
[----:B------:R-:W0:Y:S01]  /*145e0*/  S2R R3, SR_LANEID ;  /* 0x0000000000037919 */ /* 0x000e220000000000 */
[----:B------:R-:W-:Y:S01]  /*145f0*/  VOTEU.ANY UR4, UPT, PT ;  /* 0x0000000000047886 */ /* 0x000fe200038e0100 */
[----:B------:R-:W-:Y:S01]  /*14600*/  ULDC.64 UR6, c[0x0][0x208] ;  /* 0x0000820000067ab9 */ /* 0x000fe20000000a00 */
[----:B------:R-:W0:Y:S08]  /*14610*/  FLO.U32 R0, UR4 ;  /* 0x0000000400007d00 */ /* 0x000e3000080e0000 */
[----:B------:R-:W1:Y:S01]  /*14620*/  POPC R5, UR4 ;  /* 0x0000000400057d09 */ /* 0x000e620008000000 */
[----:B0-----:R-:W-:-:S02]  /*14630*/  ISETP.EQ.U32.AND P0, PT, R0, R3, PT ;  /* 0x000000030000720c */ /* 0x001fc40003f02070 */
[----:B------:R-:W1:Y:S11]  /*14640*/  LDC.64 R2, c[0x0][0xc80] ;  /* 0x00032000ff027b82 */ /* 0x000e760000000a00 */
[----:B-1----:R-:W2:Y:S01]  /*14650*/  @P0 ATOMG.E.ADD.STRONG.GPU PT, R3, desc[UR6][R2.64], R5 ;  /* 0x00000005020309a8 */ /* 0x002ea200081ee1c6 */
[----:B------:R-:W0:Y:S02]  /*14660*/  S2R R4, SR_LTMASK ;  /* 0x0000000000047919 */ /* 0x000e240000003900 */
[----:B0-----:R-:W-:-:S04]  /*14670*/  LOP3.LUT R4, R4, UR4, RZ, 0xc0, !PT ;  /* 0x0000000404047c12 */ /* 0x001fc8000f8ec0ff */
[----:B------:R-:W0:Y:S01]  /*14680*/  POPC R7, R4 ;  /* 0x0000000400077309 */ /* 0x000e220000000000 */
[----:B--2---:R-:W0:Y:S02]  /*14690*/  SHFL.IDX PT, R0, R3, R0, 0x1f ;  /* 0x00001f0003007589 */ /* 0x004e2400000e0000 */
[----:B0-----:R-:W-:-:S05]  /*146a0*/  IADD3 R0, R0, UR44, R7 ;  /* 0x0000002c00007c10 */ /* 0x001fca000fffe007 */
[----:B------:R0:W-:Y:S02]  /*146b0*/  STL [R1+0x14], R0 ;  /* 0x0000140001007387 */ /* 0x0001e40000100800 */
.L_x_4724:
[----:B------:R-:W-:Y:S05]  /*146c0*/  BSYNC B0 ;  /* 0x0000000000007941 */ /* 0x000fea0003800000 */
.L_x_4723:
[----:B0-----:R-:W2:Y:S01]  /*146d0*/  LDL R0, [R1+0xc] ;  /* 0x00000c0001007983 */ /* 0x001ea20000100800 */
[----:B------:R-:W-:Y:S01]  /*146e0*/  BSSY B0, `(.L_x_4725) ;  /* 0x0000047000007945 */ /* 0x000fe20003800000 */
[----:B--2---:R-:W-:-:S13]  /*146f0*/  LOP3.LUT P0, RZ, R0, 0x2, RZ, 0xc0, !PT ;  /* 0x0000000200ff7812 */ /* 0x004fda000780c0ff */
        /* <DEDUP_REMOVED lines=8> */
.L_x_4781:
[----:B------:R-:W-:Y:S05]  /*14780*/  BSYNC B1 ;  /* 0x0000000000017941 */ /* 0x000fea0003800000 */
.L_x_4727:
[----:B------:R-:W-:Y:S04]  /*14790*/  BSSY B1, `(.L_x_4729) ;  /* 0x0000009000017945 */ /* 0x000fe80003800000 */
        /* <DEDUP_REMOVED lines=8> */
.L_x_4730:
[----:B------:R-:W-:Y:S05]  /*14820*/  BSYNC B1 ;  /* 0x0000000000017941 */ /* 0x000fea0003800000 */
.L_x_4729:
        /* <DEDUP_REMOVED lines=10> */
.L_x_4731:
        /* <DEDUP_REMOVED lines=15> */
.L_x_4732:
        /* <DEDUP_REMOVED lines=15> */
.L_x_4733:
        /* <DEDUP_REMOVED lines=10> */
.L_x_4726:
[----:B------:R-:W-:Y:S05]  /*14b50*/  BSYNC B0 ;  /* 0x0000000000007941 */ /* 0x000fea0003800000 */
.L_x_4725:
[----:B------:R-:W2:Y:S01]  /*14b60*/  LDL.LU R3, [R1+0x4] ;  /* 0x0000040001037983 */ /* 0x000ea20000300800 */
[----:B------:R-:W-:-:S05]  /*14b70*/  VIADD R18, R18, 0x1 ;  /* 0x0000000112127836 */ /* 0x000fca0000000000 */
[----:B------:R-:W-:-:S04]  /*14b80*/  ISETP.NE.AND P0, PT, R18, 0x2, PT ;  /* 0x000000021200780c */ /* 0x000fc80003f05270 */
[----:B------:R-:W-:Y:S02]  /*14b90*/  SEL R0, RZ, 0x1, P0 ;  /* 0x00000001ff007807 */ /* 0x000fe40000000000 */
[----:B------:R-:W-:Y:S02]  /*14ba0*/  SEL R18, R18, RZ, P0 ;  /* 0x000000ff12127207 */ /* 0x000fe40000000000 */
[----:B--2---:R-:W-:-:S05]  /*14bb0*/  LOP3.LUT R3, R3, R0, RZ, 0x3c, !PT ;  /* 0x0000000003037212 */ /* 0x004fca00078e3cff */
[----:B------:R0:W-:Y:S02]  /*14bc0*/  STL [R1+0x4], R3 ;  /* 0x0000040301007387 */ /* 0x0001e40000100800 */
.L_x_4648:
[----:B------:R-:W-:Y:S05]  /*14bd0*/  BSYNC B7 ;  /* 0x0000000000077941 */ /* 0x000fea0003800000 */
.L_x_4646:
[----:B-1----:R-:W2:Y:S04]  /*14be0*/  LDL R0, [R1+0xc] ;  /* 0x00000c0001007983 */ /* 0x002ea80000100800 */
[----:B------:R1:W5:Y:S01]  /*14bf0*/  LDL R2, [R1+0x14] ;  /* 0x0000140001027983 */ /* 0x0003620000100800 */
[----:B--2---:R-:W-:-:S13]  /*14c00*/  LOP3.LUT P0, RZ, R0, 0x4, RZ, 0xc0, !PT ;  /* 0x0000000400ff7812 */ /* 0x004fda000780c0ff */
[----:B-1----:R-:W-:Y:S05]  /*14c10*/  @!P0 BRA `(.L_x_4734) ;  /* 0x0000000000288947 */ /* 0x002fea0003800000 */
[----:B------:R-:W-:Y:S05]  /*14c20*/  WARPSYNC.ALL ;  /* 0x0000000000007948 */ /* 0x000fea0003800000 */
[----:B------:R-:W1:Y:S08]  /*14c30*/  S2UR UR5, SR_CgaCtaId ;  /* 0x00000000000579c3 */ /* 0x000e700000008800 */
[----:B------:R-:W-:Y:S06]  /*14c40*/  BAR.SYNC.DEFER_BLOCKING 0x5, 0x180 ;  /* 0x0146000000007b1d */ /* 0x000fec0000010000 */
[----:B------:R-:W-:-:S02]  /*14c50*/  UMOV UR4, 0x400 ;  /* 0x0000040000047882 */ /* 0x000fc40000000000 */
[----:B-1----:R-:W-:-:S06]  /*14c60*/  ULEA UR4, UR5, UR4, 0x18 ;  /* 0x0000000405047291 */ /* 0x002fcc000f8ec03f */
[----:B------:R-:W-:-:S05]  /*14c70*/  IMAD.U32 R17, RZ, RZ, UR4 ;  /* 0x00000004ff117e24 */ /* 0x000fca000f8e00ff */
[----:B-----5:R-:W1:Y:S04]  /*14c80*/  LDS R2, [R17+0x308d0] ;  /* 0x0308d00011027984 */ /* 0x020e680000000800 */
[----:B-1----:R3:W-:Y:S01]  /*14c90*/  STL [R1+0x14], R2 ;  /* 0x0000140201007387 */ /* 0x0027e20000100800 */
[----:B------:R-:W-:Y:S06]  /*14ca0*/  BAR.ARV 0x4, 0x180 ;  /* 0x0106000000007b1d */ /* 0x000fec0000002000 */
[----:B------:R-:W-:Y:S05]  /*14cb0*/  BRA `(.L_x_4735) ;  /* 0x00000000002c7947 */ /* 0x000fea0003800000 */
.L_x_4734:
[----:B------:R-:W-:-:S03]  /*14cc0*/  UMOV UR4, 0xffffffff ;  /* 0xffffffff00047882 */ /* 0x000fc60000000000 */
[----:B------:R-:W-:Y:S05]  /*14cd0*/  BRA.DIV UR4, `(.L_x_4736) ;  /* 0x0000001604f47947 */ /* 0x000fea000b800000 */
[----:B-----5:R1:W2:Y:S02]  /*14ce0*/  SHFL.IDX PT, R14, R2, RZ, 0x1f ;  /* 0x00001fff020e7589 */ /* 0x0202a400000e0000 */
.L_x_4784:
[----:B0-----:R-:W0:Y:S01]  /*14cf0*/  @!P1 S2R R3, SR_CgaCtaId ;  /* 0x0000000000039919 */ /* 0x001e220000008800 */
[----:B------:R-:W-:Y:S05]  /*14d00*/  WARPSYNC.ALL ;  /* 0x0000000000007948 */ /* 0x000fea0003800000 */
[----:B------:R-:W-:Y:S01]  /*14d10*/  BAR.SYNC.DEFER_BLOCKING 0x4, 0x180 ;  /* 0x0106000000007b1d */ /* 0x000fe20000010000 */
[----:B------:R-:W-:-:S05]  /*14d20*/  @!P1 MOV R0, 0x400 ;  /* 0x0000040000009802 */ /* 0x000fca0000000f00 */
[----:B--2---:R2:W-:Y:S01]  /*14d30*/  STL [R1+0x14], R14 ;  /* 0x0000140e01007387 */ /* 0x0045e20000100800 */
[----:B0-----:R-:W-:-:S05]  /*14d40*/  @!P1 LEA R17, R3, R0, 0x18 ;  /* 0x0000000003119211 */ /* 0x001fca00078ec0ff */
[----:B------:R2:W-:Y:S01]  /*14d50*/  @!P1 STS [R17+0x308d0], R2 ;  /* 0x0308d00211009388 */ /* 0x0005e20000000800 */
[----:B------:R-:W-:Y:S06]  /*14d60*/  BAR.ARV 0x5, 0x180 ;  /* 0x0146000000007b1d */ /* 0x000fec0000002000 */
.L_x_4735:
[----:B------:R-:W4:Y:S01]  /*14d70*/  LDL R0, [R1+0x14] ;  /* 0x0000140001007983 */ /* 0x000f220000100800 */
[----:B------:R-:W-:Y:S02]  /*14d80*/  ULDC UR4, c[0x0][0xc38] ;  /* 0x00030e0000047ab9 */ /* 0x000fe40000000800 */
[----:B----4-:R-:W-:-:S13]  /*14d90*/  ISETP.GE.AND P0, PT, R0, UR4, PT ;  /* 0x0000000400007c0c */ /* 0x010fda000bf06270 */
[----:B------:R-:W-:Y:S05]  /*14da0*/  @!P0 BRA `(.L_x_4737) ;  /* 0xffffffb000dc8947 */ /* 0x000fea000383ffff */
.L_x_4637:
[----:B0-----:R-:W4:Y:S01]  /*14db0*/  LDL.LU R0, [R1+0x18] ;  /* 0x0000180001007983 */ /* 0x001f220000300800 */
[----:B------:R-:W-:Y:S01]  /*14dc0*/  BSSY B0, `(.L_x_4738) ;  /* 0x000000b000007945 */ /* 0x000fe20003800000 */
[----:B------:R-:W0:Y:S01]  /*14dd0*/  S2R R5, SR_CgaCtaId ;  /* 0x0000000000057919 */ /* 0x000e220000008800 */
[----:B----4-:R-:W-:-:S05]  /*14de0*/  VIADD R0, R0, 0x1 ;  /* 0x0000000100007836 */ /* 0x010fca0000000000 */
[----:B-123--:R-:W-:-:S04]  /*14df0*/  LEA.HI R2, R0, R0, RZ, 0x1 ;  /* 0x0000000000027211 */ /* 0x00efc800078f08ff */
[----:B------:R-:W-:-:S05]  /*14e00*/  LOP3.LUT R3, R2, 0xfffffffe, RZ, 0xc0, !PT ;  /* 0xfffffffe02037812 */ /* 0x000fca00078ec0ff */
[----:B------:R-:W-:Y:S01]  /*14e10*/  IMAD.IADD R3, R0, 0x1, -R3 ;  /* 0x0000000100037824 */ /* 0x000fe200078e0a03 */
[----:B------:R-:W-:-:S04]  /*14e20*/  MOV R0, 0x400 ;  /* 0x0000040000007802 */ /* 0x000fc80000000f00 */
[----:B0-----:R-:W-:Y:S02]  /*14e30*/  LEA R0, R5, R0, 0x18 ;  /* 0x0000000005007211 */ /* 0x001fe400078ec0ff */
[----:B------:R-:W-:-:S04]  /*14e40*/  SHF.L.U32 R3, R3, 0x1f, RZ ;  /* 0x0000001f03037819 */ /* 0x000fc800000006ff */
[----:B------:R-:W0:Y:S02]  /*14e50*/  SYNCS.PHASECHK.TRANS64.TRYWAIT P0, [R0+URZ+0x30820], R3 ;  /* 0x03082003000075a7 */ /* 0x000e24000800017f */
[----:B0-----:R-:W-:Y:S05]  /*14e60*/  @!P0 BRA `(.L_x_4739) ;  /* 0x0000001400b88947 */ /* 0x001fea0003800000 */
.L_x_4785:
[----:B------:R-:W-:Y:S05]  /*14e70*/  BSYNC B0 ;  /* 0x0000000000007941 */ /* 0x000fea0003800000 */
.L_x_4738:
[----:B------:R-:W-:-:S03]  /*14e80*/  UMOV UR4, 0xffffffff ;  /* 0xffffffff00047882 */ /* 0x000fc60000000000 */
[----:B------:R-:W-:Y:S05]  /*14e90*/  BRA.DIV UR4, `(.L_x_4740) ;  /* 0x0000001604c07947 */ /* 0x000fea000b800000 */
[----:B------:R-:W1:Y:S02]  /*14ea0*/  S2R R2, SR_TID.X ;  /* 0x0000000000027919 */ /* 0x000e640000002100 */
[----:B-1----:R-:W-:-:S04]  /*14eb0*/  SHF.R.U32.HI R2, RZ, 0x5, R2 ;  /* 0x00000005ff027819 */ /* 0x002fc80000011602 */
[----:B------:R-:W-:-:S05]  /*14ec0*/  LOP3.LUT R2, R2, 0x3, RZ, 0xc0, !PT ;  /* 0x0000000302027812 */ /* 0x000fca00078ec0ff */
[----:B------:R1:W2:Y:S02]  /*14ed0*/  SHFL.IDX PT, R14, R2, RZ, 0x1f ;  /* 0x00001fff020e7589 */ /* 0x0002a400000e0000 */
.L_x_4788:
[----:B--2---:R-:W-:Y:S01]  /*14ee0*/  ISETP.NE.AND P0, PT, R14, RZ, PT ;  /* 0x000000ff0e00720c */ /* 0x004fe20003f05270 */
[----:B------:R-:W-:-:S12]  /*14ef0*/  BSSY B0, `(.L_x_4741) ;  /* 0x0000027000007945 */ /* 0x000fd80003800000 */
[----:B------:R-:W-:Y:S05]  /*14f00*/  @P0 BRA `(.L_x_4742) ;  /* 0x0000000000940947 */ /* 0x000fea0003800000 */
[----:B------:R-:W-:-:S03]  /*14f10*/  UMOV UR4, 0xffffffff ;  /* 0xffffffff00047882 */ /* 0x000fc60000000000 */
[----:B------:R-:W-:Y:S05]  /*14f20*/  BRA.DIV UR4, `(.L_x_4743) ;  /* 0x0000001604d07947 */ /* 0x000fea000b800000 */
[----:B------:R-:W-:-:S13]  /*14f30*/  ELECT P6, URZ, PT ;  /* 0x00000000003f782f */ /* 0x000fda00038c0000 */
.L_x_4791:
        /* <DEDUP_REMOVED lines=8> */
.L_x_4744:
        /* <DEDUP_REMOVED lines=13> */
.L_x_4792:
[----:B------:R-:W1:Y:S02]  /*15090*/  SYNCS.PHASECHK.TRANS64.TRYWAIT P0, [R3+URZ], R2 ;  /* 0x00000002030075a7 */ /* 0x000e64000800017f */
[----:B-1----:R-:W-:Y:S05]  /*150a0*/  @!P0 BRA `(.L_x_4746) ;  /* 0x0000001400a48947 */ /* 0x002fea0003800000 */
.L_x_4793:
[----:B------:R-:W-:Y:S05]  /*150b0*/  @!P2 BRA `(.L_x_4747) ;  /* 0x000000000004a947 */ /* 0x000fea0003800000 */
[----:B------:R-:W-:Y:S01]  /*150c0*/  BPT.TRAP 0x1 ;  /* 0x000000040000795c */ /* 0x000fe20000300000 */
.L_x_4747:
[----:B-1----:R-:W-:-:S04]  /*150d0*/  VIADD R3, R0, 0x30860 ;  /* 0x0003086000037836 */ /* 0x002fc80000000000 */
[----:B------:R-:W-:-:S04]  /*150e0*/  IMAD R18, R18, 0x8, R3 ;  /* 0x0000000812127824 */ /* 0x000fc800078e0203 */
[----:B------:R-:W1:Y:S02]  /*150f0*/  SYNCS.PHASECHK.TRANS64.TRYWAIT P0, [R18+URZ], R5 ;  /* 0x00000005120075a7 */ /* 0x000e64000800017f */
[----:B-1----:R-:W-:Y:S05]  /*15100*/  @!P0 BRA `(.L_x_4748) ;  /* 0x0000001400a08947 */ /* 0x002fea0003800000 */
.L_x_4794:
[----:B------:R-:W-:-:S07]  /*15110*/  IMAD R3, R4, 0x8, R3 ;  /* 0x0000000804037824 */ /* 0x000fce00078e0203 */
.L_x_4749:
[----:B--2---:R2:W3:Y:S02]  /*15120*/  SYNCS.PHASECHK.TRANS64.TRYWAIT P0, [R3+URZ], R2 ;  /* 0x00000002030075a7 */ /* 0x0044e4000800017f */
[----:B---3--:R-:W-:Y:S05]  /*15130*/  @!P0 NANOSLEEP.SYNCS 0x989680 ;  /* 0x009896800000895d */ /* 0x008fea0003900000 */
[----:B------:R-:W3:Y:S02]  /*15140*/  @!P0 SYNCS.PHASECHK.TRANS64 P0, [R3+URZ], R2 ;  /* 0x00000002030085a7 */ /* 0x000ee4000800007f */
[----:B---3--:R-:W-:Y:S05]  /*15150*/  @!P0 BRA `(.L_x_4749) ;  /* 0xfffffffc00f08947 */ /* 0x008fea000383ffff */
.L_x_4742:
[----:B------:R-:W-:Y:S05]  /*15160*/  BSYNC B0 ;  /* 0x0000000000007941 */ /* 0x000fea0003800000 */
.L_x_4741:
[----:B------:R-:W-:Y:S05]  /*15170*/  EXIT ;  /* 0x000000000000794d */ /* 0x000fea0003800000 */
.L_x_4550:
[----:B0-----:R-:W-:-:S04]  /*15180*/  IMAD.U32 R3, RZ, RZ, UR37 ;  /* 0x00000025ff037e24 */ /* 0x001fc8000f8e00ff */
[----:B------:R0:W1:Y:S03]  /*15190*/  SYNCS.PHASECHK.TRANS64.TRYWAIT P1, [R3+URZ+0x30800], R0 ;  /* 0x03080000030075a7 */ /* 0x000066000802017f */
[----:B-1----:R-:W-:Y:S05]  /*151a0*/  @!P1 NANOSLEEP.SYNCS 0x989680 ;  /* 0x009896800000995d */ /* 0x002fea0003900000 */
[----:B------:R-:W1:Y:S02]  /*151b0*/  @!P1 SYNCS.PHASECHK.TRANS64 P1, [R3+URZ+0x30800], R0 ;  /* 0x03080000030095a7 */ /* 0x000e64000802007f */
[----:B-1----:R-:W-:Y:S05]  /*151c0*/  @!P1 BRA `(.L_x_4550) ;  /* 0xfffffffc00ec9947 */ /* 0x002fea000383ffff */
[----:B------:R-:W-:Y:S05]  /*151d0*/  BRA `(.L_x_4750) ;  /* 0xfffffec800807947 */ /* 0x000fea000383ffff */
.L_x_4554:
[----:B-1----:R1:W3:Y:S02]  /*151e0*/  SYNCS.PHASECHK.TRANS64.TRYWAIT P1, [R3+URZ+0x30830], R0 ;  /* 0x03083000030075a7 */ /* 0x0022e4000802017f */
[----:B---3--:R-:W-:Y:S05]  /*151f0*/  @!P1 NANOSLEEP.SYNCS 0x989680 ;  /* 0x009896800000995d */ /* 0x008fea0003900000 */
[----:B------:R-:W3:Y:S02]  /*15200*/  @!P1 SYNCS.PHASECHK.TRANS64 P1, [R3+URZ+0x30830], R0 ;  /* 0x03083000030095a7 */ /* 0x000ee4000802007f */
[----:B---3--:R-:W-:Y:S05]  /*15210*/  @!P1 BRA `(.L_x_4554) ;  /* 0xfffffffc00f09947 */ /* 0x008fea000383ffff */
[----:B------:R-:W-:Y:S05]  /*15220*/  BRA `(.L_x_4553) ;  /* 0xfffffec800b47947 */ /* 0x000fea000383ffff */
.L_x_4570:
[----:B-1----:R-:W-:-:S04]  /*15230*/  IMAD.U32 R11, RZ, RZ, UR6 ;  /* 0x00000006ff0b7e24 */ /* 0x002fc8000f8e00ff */
[----:B------:R1:W2:Y:S03]  /*15240*/  SYNCS.PHASECHK.TRANS64.TRYWAIT P1, [R11+URZ+0x30830], R0 ;  /* 0x030830000b0075a7 */ /* 0x0002a6000802017f */
[----:B--2---:R-:W-:Y:S05]  /*15250*/  @!P1 NANOSLEEP.SYNCS 0x989680 ;  /* 0x009896800000995d */ /* 0x004fea0003900000 */
[----:B------:R-:W2:Y:S02]  /*15260*/  @!P1 SYNCS.PHASECHK.TRANS64 P1, [R11+URZ+0x30830], R0 ;  /* 0x030830000b0095a7 */ /* 0x000ea4000802007f */
[----:B--2---:R-:W-:Y:S05]  /*15270*/  @!P1 BRA `(.L_x_4570) ;  /* 0xfffffffc00ec9947 */ /* 0x004fea000383ffff */
[----:B------:R-:W-:Y:S05]  /*15280*/  BRA `(.L_x_4569) ;  /* 0xfffffef400cc7947 */ /* 0x000fea000383ffff */
.L_x_4574:
[----:B-1----:R-:W-:-:S04]  /*15290*/  IMAD.U32 R3, RZ, RZ, UR5 ;  /* 0x00000005ff037e24 */ /* 0x002fc8000f8e00ff */
[----:B------:R1:W2:Y:S03]  /*152a0*/  SYNCS.PHASECHK.TRANS64.TRYWAIT P1, [R3+URZ+0x30850], R0 ;  /* 0x03085000030075a7 */ /* 0x0002a6000802017f */
[----:B--2---:R-:W-:Y:S05]  /*152b0*/  @!P1 NANOSLEEP.SYNCS 0x989680 ;  /* 0x009896800000995d */ /* 0x004fea0003900000 */
[----:B------:R-:W2:Y:S02]  /*152c0*/  @!P1 SYNCS.PHASECHK.TRANS64 P1, [R3+URZ+0x30850], R0 ;  /* 0x03085000030095a7 */ /* 0x000ea4000802007f */
[----:B--2---:R-:W-:Y:S05]  /*152d0*/  @!P1 BRA `(.L_x_4574) ;  /* 0xfffffffc00ec9947 */ /* 0x004fea000383ffff */
[----:B------:R-:W-:Y:S05]  /*152e0*/  BRA `(.L_x_4573) ;  /* 0xffffff0000647947 */ /* 0x000fea000383ffff */
.L_x_4591:
[----:B-1----:R-:W-:-:S04]  /*152f0*/  IMAD.U32 R5, RZ, RZ, UR5 ;  /* 0x00000005ff057e24 */ /* 0x002fc8000f8e00ff */
[----:B------:R1:W2:Y:S03]  /*15300*/  SYNCS.PHASECHK.TRANS64.TRYWAIT P1, [R5+URZ+0x30830], R0 ;  /* 0x03083000050075a7 */ /* 0x0002a6000802017f */
[----:B--2---:R-:W-:Y:S05]  /*15310*/  @!P1 NANOSLEEP.SYNCS 0x989680 ;  /* 0x009896800000995d */ /* 0x004fea0003900000 */
[----:B------:R-:W2:Y:S02]  /*15320*/  @!P1 SYNCS.PHASECHK.TRANS64 P1, [R5+URZ+0x30830], R0 ;  /* 0x03083000050095a7 */ /* 0x000ea4000802007f */
[----:B--2---:R-:W-:Y:S05]  /*15330*/  @!P1 BRA `(.L_x_4591) ;  /* 0xfffffffc00ec9947 */ /* 0x004fea000383ffff */
[----:B------:R-:W-:Y:S05]  /*15340*/  BRA `(.L_x_4590) ;  /* 0xffffff2800387947 */ /* 0x000fea000383ffff */
.L_x_4595:
[----:B-1----:R-:W-:-:S04]  /*15350*/  IMAD.U32 R3, RZ, RZ, UR5 ;  /* 0x00000005ff037e24 */ /* 0x002fc8000f8e00ff */
[----:B------:R1:W2:Y:S03]  /*15360*/  SYNCS.PHASECHK.TRANS64.TRYWAIT P1, [R3+URZ+0x30850], R0 ;  /* 0x03085000030075a7 */ /* 0x0002a6000802017f */
[----:B--2---:R-:W-:Y:S05]  /*15370*/  @!P1 NANOSLEEP.SYNCS 0x989680 ;  /* 0x009896800000995d */ /* 0x004fea0003900000 */
[----:B------:R-:W2:Y:S02]  /*15380*/  @!P1 SYNCS.PHASECHK.TRANS64 P1, [R3+URZ+0x30850], R0 ;  /* 0x03085000030095a7 */ /* 0x000ea4000802007f */
[----:B--2---:R-:W-:Y:S05]  /*15390*/  @!P1 BRA `(.L_x_4595) ;  /* 0xfffffffc00ec9947 */ /* 0x004fea000383ffff */
[----:B------:R-:W-:Y:S05]  /*153a0*/  BRA `(.L_x_4594) ;  /* 0xffffff3000d07947 */ /* 0x000fea000383ffff */
.L_x_4601:
[----:B-1----:R-:W-:-:S04]  /*153b0*/  IMAD.U32 R5, RZ, RZ, UR5 ;  /* 0x00000005ff057e24 */ /* 0x002fc8000f8e00ff */
[----:B------:R1:W2:Y:S03]  /*153c0*/  SYNCS.PHASECHK.TRANS64.TRYWAIT P1, [R5+URZ+0x30830], R0 ;  /* 0x03083000050075a7 */ /* 0x0002a6000802017f */
[----:B--2---:R-:W-:Y:S05]  /*153d0*/  @!P1 NANOSLEEP.SYNCS 0x989680 ;  /* 0x009896800000995d */ /* 0x004fea0003900000 */
[----:B------:R-:W2:Y:S02]  /*153e0*/  @!P1 SYNCS.PHASECHK.TRANS64 P1, [R5+URZ+0x30830], R0 ;  /* 0x03083000050095a7 */ /* 0x000ea4000802007f */
[----:B--2---:R-:W-:Y:S05]  /*153f0*/  @!P1 BRA `(.L_x_4601) ;  /* 0xfffffffc00ec9947 */ /* 0x004fea000383ffff */
[----:B------:R-:W-:Y:S05]  /*15400*/  BRA `(.L_x_4600) ;  /* 0xffffff4400947947 */ /* 0x000fea000383ffff */
.L_x_4605:
[----:B-1----:R-:W-:-:S04]  /*15410*/  IMAD.U32 R3, RZ, RZ, UR5 ;  /* 0x00000005ff037e24 */ /* 0x002fc8000f8e00ff */
[----:B------:R1:W2:Y:S03]  /*15420*/  SYNCS.PHASECHK.TRANS64.TRYWAIT P1, [R3+URZ+0x30850], R0 ;  /* 0x03085000030075a7 */ /* 0x0002a6000802017f */
[----:B--2---:R-:W-:Y:S05]  /*15430*/  @!P1 NANOSLEEP.SYNCS 0x989680 ;  /* 0x009896800000995d */ /* 0x004fea0003900000 */
[----:B------:R-:W2:Y:S02]  /*15440*/  @!P1 SYNCS.PHASECHK.TRANS64 P1, [R3+URZ+0x30850], R0 ;  /* 0x03085000030095a7 */ /* 0x000ea4000802007f */
[----:B--2---:R-:W-:Y:S05]  /*15450*/  @!P1 BRA `(.L_x_4605) ;  /* 0xfffffffc00ec9947 */ /* 0x004fea000383ffff */
[----:B------:R-:W-:Y:S05]  /*15460*/  BRA `(.L_x_4604) ;  /* 0xffffff50002c7947 */ /* 0x000fea000383ffff */
.L_x_4618:
[----:B-1----:R-:W-:-:S04]  /*15470*/  IMAD.U32 R3, RZ, RZ, UR5 ;  /* 0x00000005ff037e24 */ /* 0x002fc8000f8e00ff */
[----:B------:R1:W2:Y:S03]  /*15480*/  SYNCS.PHASECHK.TRANS64.TRYWAIT P0, [R3+URZ+0x30850], R2 ;  /* 0x03085002030075a7 */ /* 0x0002a6000800017f */
[----:B--2---:R-:W-:Y:S05]  /*15490*/  @!P0 NANOSLEEP.SYNCS 0x989680 ;  /* 0x009896800000895d */ /* 0x004fea0003900000 */
[----:B------:R-:W2:Y:S02]  /*154a0*/  @!P0 SYNCS.PHASECHK.TRANS64 P0, [R3+URZ+0x30850], R2 ;  /* 0x03085002030085a7 */ /* 0x000ea4000800007f */
[----:B--2---:R-:W-:Y:S05]  /*154b0*/  @!P0 BRA `(.L_x_4618) ;  /* 0xfffffffc00ec8947 */ /* 0x004fea000383ffff */
[----:B------:R-:W-:Y:S05]  /*154c0*/  BRA `(.L_x_4617) ;  /* 0xffffff7800a47947 */ /* 0x000fea000383ffff */
.L_x_4654:
[----:B------:R-:W-:Y:S02]  /*154d0*/  IMAD.MOV.U32 R13, RZ, RZ, R4 ;  /* 0x000000ffff0d7224 */ /* 0x000fe400078e0004 */
[----:B------:R-:W-:Y:S02]  /*154e0*/  IMAD.MOV.U32 R12, RZ, RZ, RZ ;  /* 0x000000ffff0c7224 */ /* 0x000fe400078e00ff */
[----:B------:R-:W-:Y:S02]  /*154f0*/  IMAD.MOV.U32 R11, RZ, RZ, 0x1f ;  /* 0x0000001fff0b7424 */ /* 0x000fe400078e00ff */
[----:B------:R-:W-:-:S07]  /*15500*/  IMAD.MOV.U32 R15, RZ, RZ, -0x1 ;  /* 0xffffffffff0f7424 */ /* 0x000fce00078e00ff */
[----:B0-----:R-:W-:Y:S05]  /*15510*/  WARPSYNC.COLLECTIVE R15, `(.L_x_4751) ;  /* 0x000000000f087348 */ /* 0x001fea0003c00000 */
[----:B------:R1:W2:Y:S02]  /*15520*/  SHFL.IDX P6, R14, R13, R12, R11 ;  /* 0x0000000c0d0e7389 */ /* 0x0002a400000c000b */
[----:B012---:R-:W-:Y:S01]  /*15530*/  ENDCOLLECTIVE ;  /* 0x000000000000791b */ /* 0x007fe20003800000 */
.L_x_4751:
[----:B------:R-:W-:Y:S05]  /*15540*/  BRA `(.L_x_4752) ;  /* 0xffffffb800ac7947 */ /* 0x000fea000383ffff */
.L_x_4656:
[----:B------:R-:W-:Y:S01]  /*15550*/  BSSY B0, `(.L_x_4753) ;  /* 0x0000006000007945 */ /* 0x000fe20003800000 */
[----:B------:R-:W-:-:S07]  /*15560*/  IMAD.MOV.U32 R15, RZ, RZ, -0x1 ;  /* 0xffffffffff0f7424 */ /* 0x000fce00078e00ff */
[----:B01----:R-:W-:Y:S05]  /*15570*/  WARPSYNC.COLLECTIVE R15, `(.L_x_4754) ;  /* 0x000000000f0c7348 */ /* 0x003fea0003c00000 */
[----:B------:R-:W-:Y:S02]  /*15580*/  ELECT P6, UR62, PT ;  /* 0x00000000003e782f */ /* 0x000fe400038c0000 */
[----:B------:R-:W-:Y:S01]  /*15590*/  MOV R14, UR62 ;  /* 0x0000003e000e7c02 */ /* 0x000fe20008000f00 */
[----:B01----:R-:W-:Y:S10]  /*155a0*/  ENDCOLLECTIVE ;  /* 0x000000000000791b */ /* 0x003ff40003800000 */
.L_x_4754:
[----:B------:R-:W-:Y:S05]  /*155b0*/  BSYNC B0 ;  /* 0x0000000000007941 */ /* 0x000fea0003800000 */
.L_x_4753:
[----:B------:R-:W-:Y:S05]  /*155c0*/  BRA `(.L_x_4755) ;  /* 0xffffffb800b07947 */ /* 0x000fea000383ffff */
.L_x_4658:
[----:B0-----:R0:W2:Y:S02]  /*155d0*/  SYNCS.PHASECHK.TRANS64.TRYWAIT P0, [R0+URZ+0x30840], R2 ;  /* 0x03084002000075a7 */ /* 0x0010a4000800017f */
[----:B--2---:R-:W-:Y:S05]  /*155e0*/  @!P0 NANOSLEEP.SYNCS 0x989680 ;  /* 0x009896800000895d */ /* 0x004fea0003900000 */
[----:B------:R-:W2:Y:S02]  /*155f0*/  @!P0 SYNCS.PHASECHK.TRANS64 P0, [R0+URZ+0x30840], R2 ;  /* 0x03084002000085a7 */ /* 0x000ea4000800007f */
[----:B--2---:R-:W-:Y:S05]  /*15600*/  @!P0 BRA `(.L_x_4658) ;  /* 0xfffffffc00f08947 */ /* 0x004fea000383ffff */
[----:B------:R-:W-:Y:S05]  /*15610*/  BRA `(.L_x_4756) ;  /* 0xffffffbc00047947 */ /* 0x000fea000383ffff */
.L_x_4662:
[----:B------:R-:W-:Y:S01]  /*15620*/  IMAD.MOV.U32 R13, RZ, RZ, R6 ;  /* 0x000000ffff0d7224 */ /* 0x000fe200078e0006 */
[----:B------:R-:W-:Y:S01]  /*15630*/  LOP3.LUT R8, R8, 0x7f, RZ, 0xc0, !PT ;  /* 0x0000007f08087812 */ /* 0x000fe200078ec0ff */
[----:B------:R-:W-:Y:S02]  /*15640*/  IMAD.MOV.U32 R12, RZ, RZ, RZ ;  /* 0x000000ffff0c7224 */ /* 0x000fe400078e00ff */
[----:B------:R-:W-:Y:S01]  /*15650*/  IMAD.MOV.U32 R11, RZ, RZ, 0x181f ;  /* 0x0000181fff0b7424 */ /* 0x000fe200078e00ff */
[----:B------:R-:W-:Y:S01]  /*15660*/  SHF.R.U32.HI R8, RZ, 0x3, R8 ;  /* 0x00000003ff087819 */ /* 0x000fe20000011608 */
[----:B------:R-:W-:-:S04]  /*15670*/  IMAD.MOV.U32 R15, RZ, RZ, -0x1 ;  /* 0xffffffffff0f7424 */ /* 0x000fc800078e00ff */
[----:B------:R-:W-:-:S07]  /*15680*/  VIADD R4, R8, UR43 ;  /* 0x0000002b08047c36 */ /* 0x000fce0008000000 */
[----:B-----5:R-:W-:Y:S05]  /*15690*/  WARPSYNC.COLLECTIVE R15, `(.L_x_4757) ;  /* 0x000000000f087348 */ /* 0x020fea0003c00000 */
[----:B------:R0:W1:Y:S02]  /*156a0*/  SHFL.IDX P6, R14, R13, R12, R11 ;  /* 0x0000000c0d0e7389 */ /* 0x00006400000c000b */
[----:B01---5:R-:W-:Y:S01]  /*156b0*/  ENDCOLLECTIVE ;  /* 0x000000000000791b */ /* 0x023fe20003800000 */
.L_x_4757:
[----:B------:R-:W-:Y:S02]  /*156c0*/  VIADD R8, R4, 0x10 ;  /* 0x0000001004087836 */ /* 0x000fe40000000000 */
[----:B------:R-:W-:Y:S02]  /*156d0*/  IMAD.MOV.U32 R13, RZ, RZ, R0 ;  /* 0x000000ffff0d7224 */ /* 0x000fe400078e0000 */
[----:B------:R-:W-:-:S07]  /*156e0*/  IMAD.MOV.U32 R2, RZ, RZ, R14 ;  /* 0x000000ffff027224 */ /* 0x000fce00078e000e */
[----:B------:R-:W-:Y:S05]  /*156f0*/  WARPSYNC.COLLECTIVE R15, `(.L_x_4758) ;  /* 0x000000000f087348 */ /* 0x000fea0003c00000 */
[----:B------:R0:W1:Y:S02]  /*15700*/  SHFL.IDX P6, R14, R13, R12, R11 ;  /* 0x0000000c0d0e7389 */ /* 0x00006400000c000b */
[----:B01----:R-:W-:Y:S01]  /*15710*/  ENDCOLLECTIVE ;  /* 0x000000000000791b */ /* 0x003fe20003800000 */
.L_x_4758:
        /* <DEDUP_REMOVED lines=22> */
.L_x_4759:
[----:B------:R-:W-:Y:S02]  /*15880*/  IMAD.MOV.U32 R13, RZ, RZ, R0 ;  /* 0x000000ffff0d7224 */ /* 0x000fe400078e0000 */
[----:B------:R-:W-:-:S07]  /*15890*/  IMAD.MOV.U32 R2, RZ, RZ, R14 ;  /* 0x000000ffff027224 */ /* 0x000fce00078e000e */
[----:B------:R-:W-:Y:S05]  /*158a0*/  WARPSYNC.COLLECTIVE R15, `(.L_x_4760) ;  /* 0x000000000f087348 */ /* 0x000fea0003c00000 */
[----:B------:R0:W1:Y:S02]  /*158b0*/  SHFL.IDX P6, R14, R13, R12, R11 ;  /* 0x0000000c0d0e7389 */ /* 0x00006400000c000b */
[----:B01----:R-:W-:Y:S01]  /*158c0*/  ENDCOLLECTIVE ;  /* 0x000000000000791b */ /* 0x003fe20003800000 */
.L_x_4760:
        /* <DEDUP_REMOVED lines=18> */
.L_x_4761:
[----:B------:R-:W-:-:S05]  /*159f0*/  VIADD R2, R4, 0x20 ;  /* 0x0000002004027836 */ /* 0x000fca0000000000 */
[----:B------:R-:W-:Y:S01]  /*15a00*/  ISETP.GE.AND P4, PT, R2, R5, PT ;  /* 0x000000050200720c */ /* 0x000fe20003f86270 */
[----:B------:R-:W-:Y:S02]  /*15a10*/  IMAD.MOV.U32 R13, RZ, RZ, R0 ;  /* 0x000000ffff0d7224 */ /* 0x000fe400078e0000 */
[----:B------:R-:W-:-:S10]  /*15a20*/  IMAD.MOV.U32 R2, RZ, RZ, R14 ;  /* 0x000000ffff027224 */ /* 0x000fd400078e000e */
[----:B------:R-:W-:Y:S05]  /*15a30*/  WARPSYNC.COLLECTIVE R15, `(.L_x_4762) ;  /* 0x000000000f087348 */ /* 0x000fea0003c00000 */
[----:B------:R0:W1:Y:S02]  /*15a40*/  SHFL.IDX P6, R14, R13, R12, R11 ;  /* 0x0000000c0d0e7389 */ /* 0x00006400000c000b */
[----:B01----:R-:W-:Y:S01]  /*15a50*/  ENDCOLLECTIVE ;  /* 0x000000000000791b */ /* 0x003fe20003800000 */
.L_x_4762:
        /* <DEDUP_REMOVED lines=18> */
.L_x_4763:
[----:B------:R-:W-:-:S05]  /*15b80*/  VIADD R2, R4, 0x30 ;  /* 0x0000003004027836 */ /* 0x000fca0000000000 */
[----:B------:R-:W-:Y:S01]  /*15b90*/  ISETP.GE.AND P4, PT, R2, R5, PT ;  /* 0x000000050200720c */ /* 0x000fe20003f86270 */
[----:B------:R-:W-:Y:S02]  /*15ba0*/  IMAD.MOV.U32 R13, RZ, RZ, R0 ;  /* 0x000000ffff0d7224 */ /* 0x000fe400078e0000 */
[----:B------:R-:W-:-:S10]  /*15bb0*/  IMAD.MOV.U32 R2, RZ, RZ, R14 ;  /* 0x000000ffff027224 */ /* 0x000fd400078e000e */
[----:B------:R-:W-:Y:S05]  /*15bc0*/  WARPSYNC.COLLECTIVE R15, `(.L_x_4764) ;  /* 0x000000000f087348 */ /* 0x000fea0003c00000 */
[----:B------:R0:W1:Y:S02]  /*15bd0*/  SHFL.IDX P6, R14, R13, R12, R11 ;  /* 0x0000000c0d0e7389 */ /* 0x00006400000c000b */
[----:B01----:R-:W-:Y:S01]  /*15be0*/  ENDCOLLECTIVE ;  /* 0x000000000000791b */ /* 0x003fe20003800000 */
.L_x_4764:
        /* <DEDUP_REMOVED lines=18> */
.L_x_4765:
[----:B------:R-:W-:-:S05]  /*15d10*/  VIADD R2, R4, 0x40 ;  /* 0x0000004004027836 */ /* 0x000fca0000000000 */
[----:B------:R-:W-:Y:S01]  /*15d20*/  ISETP.GE.AND P4, PT, R2, R5, PT ;  /* 0x000000050200720c */ /* 0x000fe20003f86270 */
[----:B------:R-:W-:Y:S02]  /*15d30*/  IMAD.MOV.U32 R13, RZ, RZ, R0 ;  /* 0x000000ffff0d7224 */ /* 0x000fe400078e0000 */
[----:B------:R-:W-:-:S10]  /*15d40*/  IMAD.MOV.U32 R2, RZ, RZ, R14 ;  /* 0x000000ffff027224 */ /* 0x000fd400078e000e */
[----:B------:R-:W-:Y:S05]  /*15d50*/  WARPSYNC.COLLECTIVE R15, `(.L_x_4766) ;  /* 0x000000000f087348 */ /* 0x000fea0003c00000 */
[----:B------:R0:W1:Y:S02]  /*15d60*/  SHFL.IDX P6, R14, R13, R12, R11 ;  /* 0x0000000c0d0e7389 */ /* 0x00006400000c000b */
[----:B01----:R-:W-:Y:S01]  /*15d70*/  ENDCOLLECTIVE ;  /* 0x000000000000791b */ /* 0x003fe20003800000 */
.L_x_4766:
        /* <DEDUP_REMOVED lines=18> */
.L_x_4767:
[----:B------:R-:W-:-:S05]  /*15ea0*/  VIADD R2, R4, 0x50 ;  /* 0x0000005004027836 */ /* 0x000fca0000000000 */
[----:B------:R-:W-:Y:S01]  /*15eb0*/  ISETP.GE.AND P4, PT, R2, R5, PT ;  /* 0x000000050200720c */ /* 0x000fe20003f86270 */
[----:B------:R-:W-:Y:S02]  /*15ec0*/  IMAD.MOV.U32 R13, RZ, RZ, R0 ;  /* 0x000000ffff0d7224 */ /* 0x000fe400078e0000 */
[----:B------:R-:W-:-:S10]  /*15ed0*/  IMAD.MOV.U32 R2, RZ, RZ, R14 ;  /* 0x000000ffff027224 */ /* 0x000fd400078e000e */
[----:B------:R-:W-:Y:S05]  /*15ee0*/  WARPSYNC.COLLECTIVE R15, `(.L_x_4768) ;  /* 0x000000000f087348 */ /* 0x000fea0003c00000 */
[----:B------:R0:W1:Y:S02]  /*15ef0*/  SHFL.IDX P6, R14, R13, R12, R11 ;  /* 0x0000000c0d0e7389 */ /* 0x00006400000c000b */
[----:B01----:R-:W-:Y:S01]  /*15f00*/  ENDCOLLECTIVE ;  /* 0x000000000000791b */ /* 0x003fe20003800000 */
.L_x_4768:
        /* <DEDUP_REMOVED lines=18> */
.L_x_4769:
[----:B------:R-:W-:-:S05]  /*16030*/  VIADD R2, R4, 0x60 ;  /* 0x0000006004027836 */ /* 0x000fca0000000000 */
[----:B------:R-:W-:Y:S01]  /*16040*/  ISETP.GE.AND P4, PT, R2, R5, PT ;  /* 0x000000050200720c */ /* 0x000fe20003f86270 */
[----:B------:R-:W-:Y:S02]  /*16050*/  IMAD.MOV.U32 R13, RZ, RZ, R0 ;  /* 0x000000ffff0d7224 */ /* 0x000fe400078e0000 */
[----:B------:R-:W-:-:S10]  /*16060*/  IMAD.MOV.U32 R2, RZ, RZ, R14 ;  /* 0x000000ffff027224 */ /* 0x000fd400078e000e */
[----:B------:R-:W-:Y:S05]  /*16070*/  WARPSYNC.COLLECTIVE R15, `(.L_x_4770) ;  /* 0x000000000f087348 */ /* 0x000fea0003c00000 */
[----:B------:R0:W1:Y:S02]  /*16080*/  SHFL.IDX P6, R14, R13, R12, R11 ;  /* 0x0000000c0d0e7389 */ /* 0x00006400000c000b */
[----:B01----:R-:W-:Y:S01]  /*16090*/  ENDCOLLECTIVE ;  /* 0x000000000000791b */ /* 0x003fe20003800000 */
.L_x_4770:
        /* <DEDUP_REMOVED lines=18> */
.L_x_4771:
[----:B------:R-:W-:Y:S02]  /*161c0*/  IMAD.MOV.U32 R13, RZ, RZ, R0 ;  /* 0x000000ffff0d7224 */ /* 0x000fe400078e0000 */
[----:B------:R-:W-:-:S07]  /*161d0*/  IMAD.MOV.U32 R6, RZ, RZ, R14 ;  /* 0x000000ffff067224 */ /* 0x000fce00078e000e */
[----:B------:R-:W-:Y:S05]  /*161e0*/  WARPSYNC.COLLECTIVE R15, `(.L_x_4772) ;  /* 0x000000000f087348 */ /* 0x000fea0003c00000 */
[----:B------:R0:W1:Y:S02]  /*161f0*/  SHFL.IDX P6, R14, R13, R12, R11 ;  /* 0x0000000c0d0e7389 */ /* 0x00006400000c000b */
[----:B01----:R-:W-:Y:S01]  /*16200*/  ENDCOLLECTIVE ;  /* 0x000000000000791b */ /* 0x003fe20003800000 */
.L_x_4772:
[----:B------:R-:W-:Y:S01]  /*16210*/  IMAD.MOV.U32 R0, RZ, RZ, R14 ;  /* 0x000000ffff007224 */ /* 0x000fe200078e000e */
[----:B------:R-:W-:Y:S06]  /*16220*/  BRA `(.L_x_4773) ;  /* 0xffffffbc00787947 */ /* 0x000fec000383ffff */
.L_x_4667:
[----:B0-----:R0:W1:Y:S02]  /*16230*/  SYNCS.PHASECHK.TRANS64.TRYWAIT P0, [R17+URZ+0x30820], R0 ;  /* 0x03082000110075a7 */ /* 0x001064000800017f */
[----:B-1----:R-:W-:Y:S05]  /*16240*/  @!P0 NANOSLEEP.SYNCS 0x989680 ;  /* 0x009896800000895d */ /* 0x002fea0003900000 */
[----:B------:R-:W1:Y:S02]  /*16250*/  @!P0 SYNCS.PHASECHK.TRANS64 P0, [R17+URZ+0x30820], R0 ;  /* 0x03082000110085a7 */ /* 0x000e64000800007f */
[----:B-1----:R-:W-:Y:S05]  /*16260*/  @!P0 BRA `(.L_x_4667) ;  /* 0xfffffffc00f08947 */ /* 0x002fea000383ffff */
[----:B------:R-:W-:Y:S05]  /*16270*/  BRA `(.L_x_4774) ;  /* 0xffffffbc00f07947 */ /* 0x000fea000383ffff */
.L_x_4674:
[----:B0-----:R0:W1:Y:S02]  /*16280*/  SYNCS.PHASECHK.TRANS64.TRYWAIT P0, [R3+URZ+0x30840], R2 ;  /* 0x03084002030075a7 */ /* 0x001064000800017f */
[----:B-1----:R-:W-:Y:S05]  /*16290*/  @!P0 NANOSLEEP.SYNCS 0x989680 ;  /* 0x009896800000895d */ /* 0x002fea0003900000 */
[----:B------:R-:W1:Y:S02]  /*162a0*/  @!P0 SYNCS.PHASECHK.TRANS64 P0, [R3+URZ+0x30840], R2 ;  /* 0x03084002030085a7 */ /* 0x000e64000800007f */
[----:B-1----:R-:W-:Y:S05]  /*162b0*/  @!P0 BRA `(.L_x_4674) ;  /* 0xfffffffc00f08947 */ /* 0x002fea000383ffff */
[----:B------:R-:W-:Y:S05]  /*162c0*/  BRA `(.L_x_4775) ;  /* 0xffffffc000ac7947 */ /* 0x000fea000383ffff */
.L_x_4681:
[----:B0-----:R0:W1:Y:S02]  /*162d0*/  SYNCS.PHASECHK.TRANS64.TRYWAIT P0, [R3+URZ+0x60], R2 ;  /* 0x00006002030075a7 */ /* 0x001064000800017f */
[----:B-1----:R-:W-:Y:S05]  /*162e0*/  @!P0 NANOSLEEP.SYNCS 0x989680 ;  /* 0x009896800000895d */ /* 0x002fea0003900000 */
[----:B------:R-:W1:Y:S02]  /*162f0*/  @!P0 SYNCS.PHASECHK.TRANS64 P0, [R3+URZ+0x60], R2 ;  /* 0x00006002030085a7 */ /* 0x000e64000800007f */
[----:B-1----:R-:W-:Y:S05]  /*16300*/  @!P0 BRA `(.L_x_4681) ;  /* 0xfffffffc00f08947 */ /* 0x002fea000383ffff */
[----:B------:R-:W-:Y:S05]  /*16310*/  BRA `(.L_x_4776) ;  /* 0xffffffc400bc7947 */ /* 0x000fea000383ffff */
.L_x_4692:
[----:B--2---:R2:W3:Y:S02]  /*16320*/  SYNCS.PHASECHK.TRANS64.TRYWAIT P0, [R3+URZ+0x30840], R2 ;  /* 0x03084002030075a7 */ /* 0x0044e4000800017f */
[----:B---3--:R-:W-:Y:S05]  /*16330*/  @!P0 NANOSLEEP.SYNCS 0x989680 ;  /* 0x009896800000895d */ /* 0x008fea0003900000 */
[----:B------:R-:W3:Y:S02]  /*16340*/  @!P0 SYNCS.PHASECHK.TRANS64 P0, [R3+URZ+0x30840], R2 ;  /* 0x03084002030085a7 */ /* 0x000ee4000800007f */
[----:B---3--:R-:W-:Y:S05]  /*16350*/  @!P0 BRA `(.L_x_4692) ;  /* 0xfffffffc00f08947 */ /* 0x008fea000383ffff */
[----:B------:R-:W-:Y:S05]  /*16360*/  BRA `(.L_x_4777) ;  /* 0xffffffcc00807947 */ /* 0x000fea000383ffff */
.L_x_4699:
[----:B0-----:R0:W1:Y:S02]  /*16370*/  SYNCS.PHASECHK.TRANS64.TRYWAIT P0, [R9+URZ+0x60], R2 ;  /* 0x00006002090075a7 */ /* 0x001064000800017f */
[----:B-1----:R-:W-:Y:S05]  /*16380*/  @!P0 NANOSLEEP.SYNCS 0x989680 ;  /* 0x009896800000895d */ /* 0x002fea0003900000 */
[----:B------:R-:W1:Y:S02]  /*16390*/  @!P0 SYNCS.PHASECHK.TRANS64 P0, [R9+URZ+0x60], R2 ;  /* 0x00006002090085a7 */ /* 0x000e64000800007f */
[----:B-1----:R-:W-:Y:S05]  /*163a0*/  @!P0 BRA `(.L_x_4699) ;  /* 0xfffffffc00f08947 */ /* 0x002fea000383ffff */
[----:B------:R-:W-:Y:S05]  /*163b0*/  BRA `(.L_x_4778) ;  /* 0xffffffd000907947 */ /* 0x000fea000383ffff */
.L_x_4709:
[----:B-1----:R1:W2:Y:S02]  /*163c0*/  SYNCS.PHASECHK.TRANS64.TRYWAIT P0, [R2+URZ+0x30840], R3 ;  /* 0x03084003020075a7 */ /* 0x0022a4000800017f */
[----:B--2---:R-:W-:Y:S05]  /*163d0*/  @!P0 NANOSLEEP.SYNCS 0x989680 ;  /* 0x009896800000895d */ /* 0x004fea0003900000 */
[----:B------:R-:W2:Y:S02]  /*163e0*/  @!P0 SYNCS.PHASECHK.TRANS64 P0, [R2+URZ+0x30840], R3 ;  /* 0x03084003020085a7 */ /* 0x000ea4000800007f */
[----:B--2---:R-:W-:Y:S05]  /*163f0*/  @!P0 BRA `(.L_x_4709) ;  /* 0xfffffffc00f08947 */ /* 0x004fea000383ffff */
[----:B------:R-:W-:Y:S05]  /*16400*/  BRA `(.L_x_4779) ;  /* 0xffffffd800247947 */ /* 0x000fea000383ffff */
.L_x_4716:
[----:B0-----:R0:W1:Y:S02]  /*16410*/  SYNCS.PHASECHK.TRANS64.TRYWAIT P0, [R2+URZ+0x60], R5 ;  /* 0x00006005020075a7 */ /* 0x001064000800017f */
[----:B-1----:R-:W-:Y:S05]  /*16420*/  @!P0 NANOSLEEP.SYNCS 0x989680 ;  /* 0x009896800000895d */ /* 0x002fea0003900000 */
[----:B------:R-:W1:Y:S02]  /*16430*/  @!P0 SYNCS.PHASECHK.TRANS64 P0, [R2+URZ+0x60], R5 ;  /* 0x00006005020085a7 */ /* 0x000e64000800007f */
[----:B-1----:R-:W-:Y:S05]  /*16440*/  @!P0 BRA `(.L_x_4716) ;  /* 0xfffffffc00f08947 */ /* 0x002fea000383ffff */
[----:B------:R-:W-:Y:S05]  /*16450*/  BRA `(.L_x_4780) ;  /* 0xffffffdc00347947 */ /* 0x000fea000383ffff */
.L_x_4728:
[----:B0-----:R0:W1:Y:S02]  /*16460*/  SYNCS.PHASECHK.TRANS64.TRYWAIT P0, [R2+URZ+0x30860], R3 ;  /* 0x03086003020075a7 */ /* 0x001064000800017f */
[----:B-1----:R-:W-:Y:S05]  /*16470*/  @!P0 NANOSLEEP.SYNCS 0x989680 ;  /* 0x009896800000895d */ /* 0x002fea0003900000 */
[----:B------:R-:W1:Y:S02]  /*16480*/  @!P0 SYNCS.PHASECHK.TRANS64 P0, [R2+URZ+0x30860], R3 ;  /* 0x03086003020085a7 */ /* 0x000e64000800007f */
[----:B-1----:R-:W-:Y:S05]  /*16490*/  @!P0 BRA `(.L_x_4728) ;  /* 0xfffffffc00f08947 */ /* 0x002fea000383ffff */
[----:B------:R-:W-:Y:S05]  /*164a0*/  BRA `(.L_x_4781) ;  /* 0xffffffe000b47947 */ /* 0x000fea000383ffff */
.L_x_4736:
[----:B------:R-:W-:Y:S01]  /*164b0*/  BSSY B0, `(.L_x_4782) ;  /* 0x0000008000007945 */ /* 0x000fe20003800000 */
[----:B-----5:R-:W-:Y:S02]  /*164c0*/  IMAD.MOV.U32 R13, RZ, RZ, R2 ;  /* 0x000000ffff0d7224 */ /* 0x020fe400078e0002 */
[----:B------:R-:W-:Y:S02]  /*164d0*/  IMAD.MOV.U32 R12, RZ, RZ, RZ ;  /* 0x000000ffff0c7224 */ /* 0x000fe400078e00ff */
[----:B------:R-:W-:Y:S02]  /*164e0*/  IMAD.MOV.U32 R11, RZ, RZ, 0x1f ;  /* 0x0000001fff0b7424 */ /* 0x000fe400078e00ff */
[----:B------:R-:W-:-:S07]  /*164f0*/  IMAD.MOV.U32 R15, RZ, RZ, -0x1 ;  /* 0xffffffffff0f7424 */ /* 0x000fce00078e00ff */
[----:B0-----:R-:W-:Y:S05]  /*16500*/  WARPSYNC.COLLECTIVE R15, `(.L_x_4783) ;  /* 0x000000000f087348 */ /* 0x001fea0003c00000 */
[----:B------:R1:W2:Y:S02]  /*16510*/  SHFL.IDX P6, R14, R13, R12, R11 ;  /* 0x0000000c0d0e7389 */ /* 0x0002a400000c000b */
[----:B012---:R-:W-:Y:S01]  /*16520*/  ENDCOLLECTIVE ;  /* 0x000000000000791b */ /* 0x007fe20003800000 */
.L_x_4783:
[----:B------:R-:W-:Y:S05]  /*16530*/  BSYNC B0 ;  /* 0x0000000000007941 */ /* 0x000fea0003800000 */
.L_x_4782:
[----:B------:R-:W-:Y:S05]  /*16540*/  BRA `(.L_x_4784) ;  /* 0xffffffe400e87947 */ /* 0x000fea000383ffff */
.L_x_4739:
[----:B0-----:R0:W1:Y:S02]  /*16550*/  SYNCS.PHASECHK.TRANS64.TRYWAIT P0, [R0+URZ+0x30820], R3 ;  /* 0x03082003000075a7 */ /* 0x001064000800017f */
[----:B-1----:R-:W-:Y:S05]  /*16560*/  @!P0 NANOSLEEP.SYNCS 0x989680 ;  /* 0x009896800000895d */ /* 0x002fea0003900000 */
[----:B------:R-:W1:Y:S02]  /*16570*/  @!P0 SYNCS.PHASECHK.TRANS64 P0, [R0+URZ+0x30820], R3 ;  /* 0x03082003000085a7 */ /* 0x000e64000800007f */
[----:B-1----:R-:W-:Y:S05]  /*16580*/  @!P0 BRA `(.L_x_4739) ;  /* 0xfffffffc00f08947 */ /* 0x002fea000383ffff */
[----:B------:R-:W-:Y:S05]  /*16590*/  BRA `(.L_x_4785) ;  /* 0xffffffe800347947 */ /* 0x000fea000383ffff */
.L_x_4740:
        /* <DEDUP_REMOVED lines=11> */
.L_x_4787:
[----:B------:R-:W-:Y:S05]  /*16650*/  BSYNC B0 ;  /* 0x0000000000007941 */ /* 0x000fea0003800000 */
.L_x_4786:
[----:B------:R-:W-:Y:S05]  /*16660*/  BRA `(.L_x_4788) ;  /* 0xffffffe8001c7947 */ /* 0x000fea000383ffff */
.L_x_4743:
[----:B------:R-:W-:Y:S01]  /*16670*/  BSSY B1, `(.L_x_4789) ;  /* 0x0000006000017945 */ /* 0x000fe20003800000 */
[----:B------:R-:W-:-:S07]  /*16680*/  IMAD.MOV.U32 R15, RZ, RZ, -0x1 ;  /* 0xffffffffff0f7424 */ /* 0x000fce00078e00ff */
[----:B01----:R-:W-:Y:S05]  /*16690*/  WARPSYNC.COLLECTIVE R15, `(.L_x_4790) ;  /* 0x000000000f0c7348 */ /* 0x003fea0003c00000 */
[----:B------:R-:W-:Y:S02]  /*166a0*/  ELECT P6, UR62, PT ;  /* 0x00000000003e782f */ /* 0x000fe400038c0000 */
[----:B------:R-:W-:Y:S01]  /*166b0*/  MOV R14, UR62 ;  /* 0x0000003e000e7c02 */ /* 0x000fe20008000f00 */
[----:B01----:R-:W-:Y:S10]  /*166c0*/  ENDCOLLECTIVE ;  /* 0x000000000000791b */ /* 0x003ff40003800000 */
.L_x_4790:
[----:B------:R-:W-:Y:S05]  /*166d0*/  BSYNC B1 ;  /* 0x0000000000017941 */ /* 0x000fea0003800000 */
.L_x_4789:
[----:B------:R-:W-:Y:S05]  /*166e0*/  BRA `(.L_x_4791) ;  /* 0xffffffe800147947 */ /* 0x000fea000383ffff */
.L_x_4745:
[----:B0-----:R0:W1:Y:S02]  /*166f0*/  SYNCS.PHASECHK.TRANS64.TRYWAIT P0, [R6+URZ], R5 ;  /* 0x00000005060075a7 */ /* 0x001064000800017f */
[----:B-1----:R-:W-:Y:S05]  /*16700*/  @!P0 NANOSLEEP.SYNCS 0x989680 ;  /* 0x009896800000895d */ /* 0x002fea0003900000 */
[----:B------:R-:W1:Y:S02]  /*16710*/  @!P0 SYNCS.PHASECHK.TRANS64 P0, [R6+URZ], R5 ;  /* 0x00000005060085a7 */ /* 0x000e64000800007f */
[----:B-1----:R-:W-:Y:S05]  /*16720*/  @!P0 BRA `(.L_x_4745) ;  /* 0xfffffffc00f08947 */ /* 0x002fea000383ffff */
[----:B------:R-:W-:Y:S05]  /*16730*/  BRA `(.L_x_4792) ;  /* 0xffffffe800547947 */ /* 0x000fea000383ffff */
.L_x_4746:
[----:B-1----:R1:W2:Y:S02]  /*16740*/  SYNCS.PHASECHK.TRANS64.TRYWAIT P0, [R3+URZ], R2 ;  /* 0x00000002030075a7 */ /* 0x0022a4000800017f */
[----:B--2---:R-:W-:Y:S05]  /*16750*/  @!P0 NANOSLEEP.SYNCS 0x989680 ;  /* 0x009896800000895d */ /* 0x004fea0003900000 */
[----:B------:R-:W2:Y:S02]  /*16760*/  @!P0 SYNCS.PHASECHK.TRANS64 P0, [R3+URZ], R2 ;  /* 0x00000002030085a7 */ /* 0x000ea4000800007f */
[----:B--2---:R-:W-:Y:S05]  /*16770*/  @!P0 BRA `(.L_x_4746) ;  /* 0xfffffffc00f08947 */ /* 0x004fea000383ffff */
[----:B------:R-:W-:Y:S05]  /*16780*/  BRA `(.L_x_4793) ;  /* 0xffffffe800487947 */ /* 0x000fea000383ffff */
.L_x_4748:
[----:B-1----:R1:W2:Y:S02]  /*16790*/  SYNCS.PHASECHK.TRANS64.TRYWAIT P0, [R18+URZ], R5 ;  /* 0x00000005120075a7 */ /* 0x0022a4000800017f */
[----:B--2---:R-:W-:Y:S05]  /*167a0*/  @!P0 NANOSLEEP.SYNCS 0x989680 ;  /* 0x009896800000895d */ /* 0x004fea0003900000 */
[----:B------:R-:W2:Y:S02]  /*167b0*/  @!P0 SYNCS.PHASECHK.TRANS64 P0, [R18+URZ], R5 ;  /* 0x00000005120085a7 */ /* 0x000ea4000800007f */
[----:B--2---:R-:W-:Y:S05]  /*167c0*/  @!P0 BRA `(.L_x_4748) ;  /* 0xfffffffc00f08947 */ /* 0x004fea000383ffff */
[----:B------:R-:W-:Y:S05]  /*167d0*/  BRA `(.L_x_4794) ;  /* 0xffffffe8004c7947 */ /* 0x000fea000383ffff */
.L_x_4795:
        /* <DEDUP_REMOVED lines=10> */
.L_x_15307:


//--------------------- .text._ZN7cutlass13device_kernelIN5flash11enable_sm90INS1_16FlashAttnFwdSm90INS1_25CollectiveMainloopFwdSm90ILi2EN4cute5tupleIJNS5_1CILi1EEES8_S8_EEENS6_IJNS7_ILi128EEENS7_ILi96EEENS7_ILi192EEEEEELi192ENS_10bfloat16_tEfNS_4arch4Sm90ELb0ELb1ELb0ELb1ELb0ELb0ELb0ELb1ELb1ELb1ELb0ELb0EEENS1_21CollectiveEpilogueFwdINS6_IJSA_SC_SB_EEES9_SE_SG_Li256ELb1ELb1ELb0ELb0EEENS1_36VarlenDynamicPersistentTileSchedulerILi128ELi96ELi256ELi128ELb0ELb1ELb1ELb1ELb0ELb1EEEEEEEEEvNT_6ParamsE --------------------------
	.section	.text._ZN7cutlass13device_kernelIN5flash11enable_sm90INS1_16FlashAttnFwdSm90INS1_25CollectiveMainloopFwdSm90ILi2EN4cute5tupleIJNS5_1CILi1EEES8_S8_EEENS6_IJNS7_ILi128EEENS7_ILi96EEENS7_ILi192EEEEEELi192ENS_10bfloat16_tEfNS_4arch4Sm90ELb0ELb1ELb0ELb1ELb0ELb0ELb0ELb1ELb1ELb1ELb0ELb0EEENS1_21CollectiveEpilogueFwdINS6_IJSA_SC_SB_EEES9_SE_SG_Li256ELb1ELb1ELb0ELb0EEENS1_36VarlenDynamicPersistentTileSchedulerILi128ELi96ELi256ELi128ELb0ELb1ELb1ELb1ELb0ELb1EEEEEEEEEvNT_6ParamsE,"ax",@progbits
	.align	128
.text._ZN7cutlass13device_kernelIN5flash11enable_sm90INS1_16FlashAttnFwdSm90INS1_25CollectiveMainloopFwdSm90ILi2EN4cute5tupleIJNS5_1CILi1EEES8_S8_EEENS6_IJNS7_ILi128EEENS7_ILi96EEENS7_ILi192EEEEEELi192ENS_10bfloat16_tEfNS_4arch4Sm90ELb0ELb1ELb0ELb1ELb0ELb0ELb0ELb1ELb1ELb1ELb0ELb0EEENS1_21CollectiveEpilogueFwdINS6_IJSA_SC_SB_EEES9_SE_SG_Li256ELb1ELb1ELb0ELb0EEENS1_36VarlenDynamicPersistentTileSchedulerILi128ELi96ELi256ELi128ELb0ELb1ELb1ELb1ELb0ELb1EEEEEEEEEvNT_6ParamsE:
        .type           _ZN7cutlass13device_kernelIN5flash11enable_sm90INS1_16FlashAttnFwdSm90INS1_25CollectiveMainloopFwdSm90ILi2EN4cute5tupleIJNS5_1CILi1EEES8_S8_EEENS6_IJNS7_ILi128EEENS7_ILi96EEENS7_ILi192EEEEEELi192ENS_10bfloat16_tEfNS_4arch4Sm90ELb0ELb1ELb0ELb1ELb0ELb0ELb0ELb1ELb1ELb1ELb0ELb0EEENS1_21CollectiveEpilogueFwdINS6_IJSA_SC_SB_EEES9_SE_SG_Li256ELb1ELb1ELb0ELb0EEENS1_36VarlenDynamicPersistentTileSchedulerILi128ELi96ELi256ELi128ELb0ELb1ELb1ELb1ELb0ELb1EEEEEEEEEvNT_6ParamsE,@function
        .size           _ZN7cutlass13device_kernelIN5flash11enable_sm90INS1_16FlashAttnFwdSm90INS1_25CollectiveMainloopFwdSm90ILi2EN4cute5tupleIJNS5_1CILi1EEES8_S8_EEENS6_IJNS7_ILi128EEENS7_ILi96EEENS7_ILi192EEEEEELi192ENS_10bfloat16_tEfNS_4arch4Sm90ELb0ELb1ELb0ELb1ELb0ELb0ELb0ELb1ELb1ELb1ELb0ELb0EEENS1_21CollectiveEpilogueFwdINS6_IJSA_SC_SB_EEES9_SE_SG_Li256ELb1ELb1ELb0ELb0EEENS1_36VarlenDynamicPersistentTileSchedulerILi128ELi96ELi256ELi128ELb0ELb1ELb1ELb1ELb0ELb1EEEEEEEEEvNT_6ParamsE,(.L_x_15308 - _ZN7cutlass13device_kernelIN5flash11enable_sm90INS1_16FlashAttnFwdSm90INS1_25CollectiveMainloopFwdSm90ILi2EN4cute5tupleIJNS5_1CILi1EEES8_S8_EEENS6_IJNS7_ILi128EEENS7_ILi96EEENS7_ILi192EEEEEELi192ENS_10bfloat16_tEfNS_4arch4Sm90ELb0ELb1ELb0ELb1ELb0ELb0ELb0ELb1ELb1ELb1ELb0ELb0EEENS1_21CollectiveEpilogueFwdINS6_IJSA_SC_SB_EEES9_SE_SG_Li256ELb1ELb1ELb0ELb0EEENS1_36VarlenDynamicPersistentTileSchedulerILi128ELi96ELi256ELi128ELb0ELb1ELb1ELb1ELb0ELb1EEEEEEEEEvNT_6ParamsE)
        .other          _ZN7cutlass13device_kernelIN5flash11enable_sm90INS1_16FlashAttnFwdSm90INS1_25CollectiveMainloopFwdSm90ILi2EN4cute5tupleIJNS5_1CILi1EEES8_S8_EEENS6_IJNS7_ILi128EEENS7_ILi96EEENS7_ILi192EEEEEELi192ENS_10bfloat16_tEfNS_4arch4Sm90ELb0ELb1ELb0ELb1ELb0ELb0ELb0ELb1ELb1ELb1ELb0ELb0EEENS1_21CollectiveEpilogueFwdINS6_IJSA_SC_SB_EEES9_SE_SG_Li256ELb1ELb1ELb0ELb0EEENS1_36VarlenDynamicPersistentTileSchedulerILi128ELi96ELi256ELi128ELb0ELb1ELb1ELb1ELb0ELb1EEEEEEEEEvNT_6ParamsE,@"STO_CUDA_ENTRY STV_DEFAULT"
_ZN7cutlass13device_kernelIN5flash11enable_sm90INS1_16FlashAttnFwdSm90INS1_25CollectiveMainloopFwdSm90ILi2EN4cute5tupleIJNS5_1CILi1EEES8_S8_EEENS6_IJNS7_ILi128EEENS7_ILi96EEENS7_ILi192EEEEEELi192ENS_10bfloat16_tEfNS_4arch4Sm90ELb0ELb1ELb0ELb1ELb0ELb0ELb0ELb1ELb1ELb1ELb0ELb0EEENS1_21CollectiveEpilogueFwdINS6_IJSA_SC_SB_EEES9_SE_SG_Li256ELb1ELb1ELb0ELb0EEENS1_36VarlenDynamicPersistentTileSchedulerILi128ELi96ELi256ELi128ELb0ELb1ELb1ELb1ELb0ELb1EEEEEEEEEvNT_6ParamsE:
        /* <DEDUP_REMOVED lines=18> */
.L_x_4797:
[----:B------:R-:W-:Y:S05]  /*0120*/  BSYNC B0 ;  /* 0x0000000000007941 */ /* 0x000fea0003800000 */
.L_x_4796:
        /* <DEDUP_REMOVED lines=41> */
.L_x_4798:
        /* <DEDUP_REMOVED lines=22> */
.L_x_4799:
        /* <DEDUP_REMOVED lines=18> */
.L_x_4800:
        /* <DEDUP_REMOVED lines=22> */
.L_x_4801:
        /* <DEDUP_REMOVED lines=22> */
.L_x_4802:
        /* <DEDUP_REMOVED lines=8> */
.L_x_4804:
        /* <DEDUP_REMOVED lines=40> */
[----:B------:R-:W-:-:S03]  /*0c00*/  LOP3.LUT R11, R11, 0xfffffff8, RZ, 0xc0, !PT ;  /* 0xfffffff80b0b7812 */ /* 0x000fc600078ec0ff */
[----:B------:R-:W-:Y:S02]  /*0c10*/  IMAD.IADD R0, R199, 0x1, -R0 ;  /* 0x00000001c7007824 */ /* 0x000fe400078e0a00 */
[----:B------:R-:W-:-:S04]  /*0c20*/  IMAD.IADD R8, R8, 0x1, -R11 ;  /* 0x0000000108087824 */ /* 0x000fc800078e0a0b */
        /* <DEDUP_REMOVED lines=14> */
[----:B------:R-:W-:Y:S01]  /*0d10*/  LOP3.LUT R3, R6, 0x7ffffffc, RZ, 0xc0, !PT ;  /* 0x7ffffffc06037812 */ /* 0x000fe200078ec0ff */
[----:B------:R-:W-:Y:S01]  /*0d20*/  IMAD.IADD R2, R7, 0x1, -R2 ;  /* 0x0000000107027824 */ /* 0x000fe200078e0a02 */
[----:B------:R-:W-:Y:S01]  /*0d30*/  LOP3.LUT R7, R10, 0xfffffffc, RZ, 0xc0, !PT ;  /* 0xfffffffc0a077812 */ /* 0x000fe200078ec0ff */
[----:B------:R-:W-:Y:S01]  /*0d40*/  IMAD.IADD R193, R206, 0x1, -R193 ;  /* 0x00000001cec17824 */ /* 0x000fe200078e0ac1 */
[----:B------:R-:W-:Y:S01]  /*0d50*/  UMOV UR4, URZ ;  /* 0x0000003f00047c82 */ /* 0x000fe20008000000 */
[----:B------:R-:W-:-:S02]  /*0d60*/  IMAD R201, R2, 0x8, R5 ;  /* 0x0000000802c97824 */ /* 0x000fc400078e0205 */
[----:B------:R-:W-:Y:S02]  /*0d70*/  IMAD.IADD R7, R206, 0x1, -R7 ;  /* 0x00000001ce077824 */ /* 0x000fe400078e0a07 */
[----:B------:R-:W-:Y:S02]  /*0d80*/  IMAD.SHL.U32 R22, R193, 0x8, RZ ;  /* 0x00000008c1167824 */ /* 0x000fe400078e00ff */
[----:B------:R-:W-:Y:S01]  /*0d90*/  IMAD.U32 R202, RZ, RZ, UR8 ;  /* 0x00000008ffca7e24 */ /* 0x000fe2000f8e00ff */
[C---:B------:R-:W-:Y:S01]  /*0da0*/  LEA.HI R4, R7.reuse, R7, RZ, 0x1 ;  /* 0x0000000707047211 */ /* 0x040fe200078f08ff */
[C---:B------:R-:W-:Y:S01]  /*0db0*/  VIADD R23, R22.reuse, 0x40 ;  /* 0x0000004016177836 */ /* 0x040fe20000000000 */
[----:B------:R-:W-:Y:S01]  /*0dc0*/  SHF.R.S32.HI R205, RZ, 0x1f, R22 ;  /* 0x0000001fffcd7819 */ /* 0x000fe20000011416 */
[----:B------:R-:W-:Y:S01]  /*0dd0*/  VIADD R192, R22, 0x80 ;  /* 0x0000008016c07836 */ /* 0x000fe20000000000 */
[----:B------:R-:W-:Y:S01]  /*0de0*/  LOP3.LUT R4, R4, 0x1ffffffe, RZ, 0xc0, !PT ;  /* 0x1ffffffe04047812 */ /* 0x000fe200078ec0ff */
[----:B------:R-:W-:Y:S01]  /*0df0*/  IMAD.U32 R197, RZ, RZ, UR4 ;  /* 0x00000004ffc57e24 */ /* 0x000fe2000f8e00ff */
[----:B------:R-:W-:Y:S01]  /*0e00*/  SHF.R.S32.HI R204, RZ, 0x1f, R23 ;  /* 0x0000001fffcc7819 */ /* 0x000fe20000011417 */
[----:B------:R-:W-:Y:S01]  /*0e10*/  IMAD.IADD R18, R198, 0x1, -R3 ;  /* 0x00000001c6127824 */ /* 0x000fe200078e0a03 */
[----:B------:R-:W-:Y:S01]  /*0e20*/  SHF.R.S32.HI R203, RZ, 0x1f, R192 ;  /* 0x0000001fffcb7819 */ /* 0x000fe200000114c0 */
[----:B------:R-:W-:-:S04]  /*0e30*/  IMAD.IADD R19, R7, 0x1, -R4 ;  /* 0x0000000107137824 */ /* 0x000fc800078e0a04 */
[----:B------:R-:W-:-:S07]  /*0e40*/  IMAD R19, R19, 0x8, R200 ;  /* 0x0000000813137824 */ /* 0x000fce00078e02c8 */
.L_x_4904:
[----:B------:R-:W-:Y:S01]  /*0e50*/  ULDC.64 UR8, c[0x0][0xa28] ;  /* 0x00028a0000087ab9 */ /* 0x000fe20000000a00 */
[----:B0-2---:R-:W-:Y:S01]  /*0e60*/  IMAD.MOV.U32 R7, RZ, RZ, RZ ;  /* 0x000000ffff077224 */ /* 0x005fe200078e00ff */
[----:B------:R-:W-:Y:S01]  /*0e70*/  UISETP.NE.U32.AND UP0, UPT, UR8, URZ, UPT ;  /* 0x0000003f0800728c */ /* 0x000fe2000bf05070 */
[----:B------:R-:W-:-:S03]  /*0e80*/  ULDC.64 UR12, c[0x0][0x208] ;  /* 0x00008200000c7ab9 */ /* 0x000fc60000000a00 */
        /* <DEDUP_REMOVED lines=9> */
[----:B------:R-:W-:Y:S02]  /*0f20*/  IMAD.U32 R2, RZ, RZ, UR8 ;  /* 0x00000008ff027e24 */ /* 0x000fe4000f8e00ff */
[----:B------:R-:W-:Y:S01]  /*0f30*/  IMAD.U32 R3, RZ, RZ, UR9 ;  /* 0x00000009ff037e24 */ /* 0x000fe2000f8e00ff */
[----:B------:R-:W-:Y:S01]  /*0f40*/  @UP1 UIMAD.WIDE UR8, UR6, 0x4, UR10 ;  /* 0x00000004060818a5 */ /* 0x000fe2000f8e020a */
[----:B------:R-:W-:-:S03]  /*0f50*/  ULDC UR4, c[0x0][0x288] ;  /* 0x0000a20000047ab9 */ /* 0x000fc60000000800 */
[----:B------:R0:W5:Y:S01]  /*0f60*/  @P0 LDG.E R7, desc[UR12][R2.64] ;  /* 0x0000000c02070981 */ /* 0x000162000c1e1900 */
[----:B------:R-:W-:Y:S01]  /*0f70*/  IMAD.U32 R17, RZ, RZ, UR4 ;  /* 0x00000004ff117e24 */ /* 0x000fe2000f8e00ff */
[----:B------:R-:W-:Y:S01]  /*0f80*/  ULDC UR4, c[0x0][0x424] ;  /* 0x0001090000047ab9 */ /* 0x000fe20000000800 */
[----:B------:R-:W-:Y:S02]  /*0f90*/  IMAD.U32 R4, RZ, RZ, UR8 ;  /* 0x00000008ff047e24 */ /* 0x000fe4000f8e00ff */
[----:B------:R-:W-:Y:S01]  /*0fa0*/  IMAD.U32 R5, RZ, RZ, UR9 ;  /* 0x00000009ff057e24 */ /* 0x000fe2000f8e00ff */
[----:B------:R-:W-:Y:S02]  /*0fb0*/  ULDC.64 UR8, c[0x0][0x418] ;  /* 0x0001060000087ab9 */ /* 0x000fe40000000a00 */
[----:B------:R-:W-:Y:S02]  /*0fc0*/  UISETP.NE.U32.AND UP0, UPT, UR8, URZ, UPT ;  /* 0x0000003f0800728c */ /* 0x000fe4000bf05070 */
[----:B------:R0:W5:Y:S01]  /*0fd0*/  @P2 LDG.E R17, desc[UR12][R4.64] ;  /* 0x0000000c04112981 */ /* 0x000162000c1e1900 */
[----:B------:R-:W-:Y:S01]  /*0fe0*/  IMAD.U32 R194, RZ, RZ, UR7 ;  /* 0x00000007ffc27e24 */ /* 0x000fe2000f8e00ff */
[----:B------:R-:W-:-:S03]  /*0ff0*/  UISETP.NE.AND.EX UP0, UPT, UR9, URZ, UPT, UP0 ;  /* 0x0000003f0900728c */ /* 0x000fc6000bf05300 */
[----:B------:R-:W-:Y:S01]  /*1000*/  ULDC.64 UR8, c[0x0][0xa20] ;  /* 0x0002880000087ab9 */ /* 0x000fe20000000a00 */
[----:B------:R-:W-:Y:S01]  /*1010*/  USEL UR4, UR4, 0x1, UP0 ;  /* 0x0000000104047887 */ /* 0x000fe20008000000 */
[----:B------:R-:W-:Y:S01]  /*1020*/  ISETP.NE.U32.AND P1, PT, RZ, UR8, PT ;  /* 0x00000008ff007c0c */ /* 0x000fe2000bf25070 */
[----:B------:R-:W-:Y:S02]  /*1030*/  ULDC UR8, c[0x0][0x2f0] ;  /* 0x0000bc0000087ab9 */ /* 0x000fe40000000800 */
[----:B------:R-:W-:Y:S01]  /*1040*/  UIMAD UR4, UR4, UR8, URZ ;  /* 0x00000008040472a4 */ /* 0x000fe2000f8e023f */
[----:B------:R-:W-:Y:S01]  /*1050*/  ISETP.NE.AND.EX P1, PT, RZ, UR9, PT, P1 ;  /* 0x00000009ff007c0c */ /* 0x000fe2000bf25310 */
[----:B01-34-:R-:W-:-:S12]  /*1060*/  @P2 BRA `(.L_x_4805) ;  /* 0x0000000000302947 */ /* 0x01bfd80003800000 */
        /* <DEDUP_REMOVED lines=9> */
[----:B-----5:R-:W2:Y:S04]  /*1100*/  LDG.E R17, desc[UR10][R2.64] ;  /* 0x0000000a02117981 */ /* 0x020ea8000c1e1900 */
[----:B------:R-:W2:Y:S02]  /*1110*/  LDG.E R0, desc[UR10][R2.64+0x4] ;  /* 0x0000040a02007981 */ /* 0x000ea4000c1e1900 */
[----:B--2---:R-:W-:-:S07]  /*1120*/  IMAD.IADD R17, R0, 0x1, -R17 ;  /* 0x0000000100117824 */ /* 0x004fce00078e0a11 */
.L_x_4805:
[----:B------:R-:W-:Y:S02]  /*1130*/  IMAD.U32 R16, RZ, RZ, UR4 ;  /* 0x00000004ff107e24 */ /* 0x000fe4000f8e00ff */
[----:B------:R-:W-:Y:S01]  /*1140*/  IMAD.U32 R196, RZ, RZ, UR6 ;  /* 0x00000006ffc47e24 */ /* 0x000fe2000f8e00ff */
[----:B------:R-:W-:Y:S06]  /*1150*/  @!P1 BRA `(.L_x_4806) ;  /* 0x00000000001c9947 */ /* 0x000fec0003800000 */
[----:B------:R-:W-:Y:S01]  /*1160*/  ULDC.64 UR8, c[0x0][0xa20] ;  /* 0x0002880000087ab9 */ /* 0x000fe20000000a00 */
[----:B------:R-:W-:Y:S01]  /*1170*/  ULDC.64 UR10, c[0x0][0x208] ;  /* 0x00008200000a7ab9 */ /* 0x000fe20000000a00 */
[----:B------:R-:W-:-:S06]  /*1180*/  UIMAD.WIDE UR6, UR6, 0x4, UR8 ;  /* 0x00000004060678a5 */ /* 0x000fcc000f8e0208 */
[----:B------:R-:W-:Y:S02]  /*1190*/  IMAD.U32 R2, RZ, RZ, UR6 ;  /* 0x00000006ff027e24 */ /* 0x000fe4000f8e00ff */
[----:B------:R-:W-:-:S05]  /*11a0*/  IMAD.U32 R3, RZ, RZ, UR7 ;  /* 0x00000007ff037e24 */ /* 0x000fca000f8e00ff */
[----:B------:R0:W5:Y:S01]  /*11b0*/  LDG.E R16, desc[UR10][R2.64] ;  /* 0x0000000a02107981 */ /* 0x000162000c1e1900 */
[----:B------:R-:W-:Y:S05]  /*11c0*/  BRA `(.L_x_4807) ;  /* 0x0000000000307947 */ /* 0x000fea0003800000 */
.L_x_4806:
        /* <DEDUP_REMOVED lines=10> */
[----:B------:R-:W2:Y:S02]  /*1270*/  LDG.E R5, desc[UR10][R2.64+0x4] ;  /* 0x0000040a02057981 */ /* 0x000ea4000c1e1900 */
[----:B--2---:R-:W-:-:S07]  /*1280*/  IMAD.IADD R16, R5, 0x1, -R16 ;  /* 0x0000000105107824 */ /* 0x004fce00078e0a10 */
.L_x_4807:
[----:B------:R-:W1:Y:S01]  /*1290*/  LDC R0, c[0x0][0x448] ;  /* 0x00011200ff007b82 */ /* 0x000e620000000800 */
[----:B------:R-:W-:Y:S01]  /*12a0*/  USHF.L.U32 UR39, UR5, 0x7, URZ ;  /* 0x0000000705277899 */ /* 0x000fe2000800063f */
[----:B-----5:R-:W-:-:S03]  /*12b0*/  IMAD.IADD R16, R16, 0x1, -R7 ;  /* 0x0000000110107824 */ /* 0x020fc600078e0a07 */
[----:B------:R-:W-:Y:S02]  /*12c0*/  UIADD3 UR4, UR39, 0x7f, URZ ;  /* 0x0000007f27047890 */ /* 0x000fe4000fffe03f */
[----:B0-----:R-:W-:Y:S01]  /*12d0*/  IADD3 R3, R16, 0x1, -R17 ;  /* 0x0000000110037810 */ /* 0x001fe20007ffe811 */
[----:B------:R-:W0:Y:S01]  /*12e0*/  LDC.64 R8, c[0x0][0x9e0] ;  /* 0x00027800ff087b82 */ /* 0x000e220000000a00 */
[----:B-1----:R-:W-:Y:S02]  /*12f0*/  ISETP.NE.AND P1, PT, R0, 0x1, PT ;  /* 0x000000010000780c */ /* 0x002fe40003f25270 */
[----:B------:R-:W-:Y:S01]  /*1300*/  IMAD.U32 R0, RZ, RZ, UR4 ;  /* 0x00000004ff007e24 */ /* 0x000fe2000f8e00ff */
[----:B0-----:R-:W-:-:S10]  /*1310*/  ISETP.GE.AND P2, PT, R9, 0x1, PT ;  /* 0x000000010900780c */ /* 0x001fd40003f46270 */
[----:B------:R-:W0:Y:S08]  /*1320*/  @P1 LDC R2, c[0x0][0x44c] ;  /* 0x00011300ff021b82 */ /* 0x000e300000000800 */
[----:B------:R-:W1:Y:S01]  /*1330*/  @P1 LDC R5, c[0x0][0x450] ;  /* 0x00011400ff051b82 */ /* 0x000e620000000800 */
[----:B0-----:R-:W-:-:S05]  /*1340*/  @P1 IMAD.HI.U32 R2, R2, UR4, RZ ;  /* 0x0000000402021c27 */ /* 0x001fca000f8e00ff */
[----:B-1----:R-:W-:-:S05]  /*1350*/  @P1 SHF.R.U32.HI R0, RZ, R5, R2 ;  /* 0x00000005ff001219 */ /* 0x002fca0000011602 */
        /* <DEDUP_REMOVED lines=13> */
.L_x_4809:
[----:B------:R-:W-:-:S13]  /*1430*/  ISETP.NE.AND P0, PT, R9, 0x1, PT ;  /* 0x000000010900780c */ /* 0x000fda0003f05270 */
[----:B------:R-:W0:Y:S02]  /*1440*/  @P0 LDC.64 R4, c[0x0][0x9e8] ;  /* 0x00027a00ff040b82 */ /* 0x000e240000000a00 */
[----:B0-----:R-:W-:-:S05]  /*1450*/  @P0 IMAD.HI.U32 R4, R2, R4, RZ ;  /* 0x0000000402040227 */ /* 0x001fca00078e00ff */
[----:B------:R-:W-:-:S07]  /*1460*/  @P0 SHF.R.U32.HI R2, RZ, R5, R4 ;  /* 0x00000005ff020219 */ /* 0x000fce0000011604 */
.L_x_4810:
[----:B------:R-:W-:-:S05]  /*1470*/  IMAD R3, R2, R9, R9 ;  /* 0x0000000902037224 */ /* 0x000fca00078e0209 */
[----:B------:R-:W-:-:S07]  /*1480*/  VIMNMX R0, R0, R3, PT ;  /* 0x0000000300007248 */ /* 0x000fce0003fe0100 */
.L_x_4808:
[----:B------:R-:W0:Y:S01]  /*1490*/  @P1 LDC R4, c[0x0][0x44c] ;  /* 0x00011300ff041b82 */ /* 0x000e220000000800 */
[----:B------:R-:W-:Y:S01]  /*14a0*/  IMAD.U32 R3, RZ, RZ, UR39 ;  /* 0x00000027ff037e24 */ /* 0x000fe2000f8e00ff */
[----:B------:R-:W-:Y:S01]  /*14b0*/  ULDC UR4, c[0x0][0x9dc] ;  /* 0x0002770000047ab9 */ /* 0x000fe20000000800 */
[----:B------:R-:W-:Y:S02]  /*14c0*/  VIADD R2, R0, 0x5f ;  /* 0x0000005f00027836 */ /* 0x000fe40000000000 */
[C---:B------:R-:W-:Y:S02]  /*14d0*/  VIADD R0, R16.reuse, 0x5f ;  /* 0x0000005f10007836 */ /* 0x040fe40000000000 */
[----:B------:R-:W-:Y:S01]  /*14e0*/  IMAD.IADD R74, R16, 0x1, -R17 ;  /* 0x00000001104a7824 */ /* 0x000fe200078e0a11 */
        /* <DEDUP_REMOVED lines=23> */
.L_x_4812:
[----:B------:R-:W-:-:S13]  /*1660*/  ISETP.NE.AND P0, PT, R9, 0x1, PT ;  /* 0x000000010900780c */ /* 0x000fda0003f05270 */
[----:B------:R-:W0:Y:S02]  /*1670*/  @P0 LDC.64 R2, c[0x0][0x9e8] ;  /* 0x00027a00ff020b82 */ /* 0x000e240000000a00 */
[----:B0-----:R-:W-:-:S05]  /*1680*/  @P0 IMAD.HI.U32 R0, R4, R2, RZ ;  /* 0x0000000204000227 */ /* 0x001fca00078e00ff */
[----:B------:R-:W-:-:S07]  /*1690*/  @P0 SHF.R.U32.HI R4, RZ, R3, R0 ;  /* 0x00000003ff040219 */ /* 0x000fce0000011600 */
.L_x_4813:
[----:B------:R-:W-:-:S05]  /*16a0*/  IMAD R4, R4, R9, RZ ;  /* 0x0000000904047224 */ /* 0x000fca00078e02ff */
[----:B------:R-:W-:-:S13]  /*16b0*/  R2UR UR5, R4 ;  /* 0x00000000040572ca */ /* 0x000fda00000e0000 */
[----:B------:R-:W-:-:S04]  /*16c0*/  UISETP.LT.AND UP0, UPT, UR4, UR5, UPT ;  /* 0x000000050400728c */ /* 0x000fc8000bf01270 */
[----:B------:R-:W-:-:S12]  /*16d0*/  USEL UR4, UR4, UR5, !UP0 ;  /* 0x0000000504047287 */ /* 0x000fd8000c000000 */
.L_x_4811:
        /* <DEDUP_REMOVED lines=55> */
[----:B------:R-:W-:Y:S02]  /*1a50*/  IMAD.MOV.U32 R131, RZ, RZ, RZ ;  /* 0x000000ffff837224 */ /* 0x000fe400078e00ff */
[----:B------:R-:W-:-:S02]  /*1a60*/  IMAD.MOV.U32 R32, RZ, RZ, RZ ;  /* 0x000000ffff207224 */ /* 0x000fc400078e00ff */
[----:B------:R-:W-:Y:S02]  /*1a70*/  IMAD.MOV.U32 R133, RZ, RZ, RZ ;  /* 0x000000ffff857224 */ /* 0x000fe400078e00ff */
        /* <DEDUP_REMOVED lines=33> */
.L_x_4815:
        /* <DEDUP_REMOVED lines=11> */
.L_x_5041:
[----:B------:R-:W-:Y:S05]  /*1d40*/  @!P0 BRA `(.L_x_4817) ;  /* 0x0000000000048947 */ /* 0x000fea0003800000 */
[----:B------:R-:W-:Y:S01]  /*1d50*/  BPT.TRAP 0x1 ;  /* 0x000000040000795c */ /* 0x000fe20000300000 */
.L_x_4817:
[----:B0-----:R-:W-:Y:S02]  /*1d60*/  IMAD.U32 R3, RZ, RZ, UR36 ;  /* 0x00000024ff037e24 */ /* 0x001fe4000f8e00ff */
[----:B------:R-:W-:-:S03]  /*1d70*/  IMAD.U32 R0, RZ, RZ, UR38 ;  /* 0x00000026ff007e24 */ /* 0x000fc6000f8e00ff */
[----:B------:R-:W-:Y:S02]  /*1d80*/  LEA R3, R3, UR37, 0x3 ;  /* 0x0000002503037c11 */ /* 0x000fe4000f8e18ff */
[----:B------:R-:W-:-:S04]  /*1d90*/  SHF.L.U32 R0, R0, 0x1f, RZ ;  /* 0x0000001f00007819 */ /* 0x000fc800000006ff */
[----:B------:R0:W1:Y:S01]  /*1da0*/  SYNCS.PHASECHK.TRANS64.TRYWAIT P1, [R3+URZ+0x30830], R0 ;  /* 0x03083000030075a7 */ /* 0x000062000802017f */
[----:B------:R-:W-:Y:S05]  /*1db0*/  @!P0 BRA `(.L_x_4818) ;  /* 0x0000000000048947 */ /* 0x000fea0003800000 */
[----:B------:R-:W-:Y:S01]  /*1dc0*/  BPT.TRAP 0x1 ;  /* 0x000000040000795c */ /* 0x000fe20000300000 */
.L_x_4818:
        /* <DEDUP_REMOVED lines=9> */
.L_x_4819:
        /* <DEDUP_REMOVED lines=10> */
[----:B--2---:R-:W2:Y:S01]  /*1f00*/  S2R R2, SR_TID.X ;  /* 0x0000000000027919 */ /* 0x004ea20000002100 */
[----:B------:R-:W-:Y:S01]  /*1f10*/  UMOV UR17, 0x40000040 ;  /* 0x4000004000117882 */ /* 0x000fe20000000000 */
[----:B------:R-:W-:Y:S01]  /*1f20*/  UMOV UR19, 0x40000040 ;  /* 0x4000004000137882 */ /* 0x000fe20000000000 */
[----:B------:R-:W-:Y:S01]  /*1f30*/  ULOP3.LUT UR60, UR4, 0x10000, URZ, 0xfc, !UPT ;  /* 0x00010000043c7892 */ /* 0x000fe2000f8efc3f */
[----:B01----:R-:W-:Y:S01]  /*1f40*/  VIADD R0, R19, UR39 ;  /* 0x0000002713007c36 */ /* 0x003fe20008000000 */
[----:B------:R-:W-:-:S02]  /*1f50*/  ULOP3.LUT UR4, UR40, 0x10000, URZ, 0xfc, !UPT ;  /* 0x0001000028047892 */ /* 0x000fc4000f8efc3f */
[----:B------:R-:W-:Y:S02]  /*1f60*/  UIMAD UR5, UR36, 0x900, UR60 ;  /* 0x00000900240578a4 */ /* 0x000fe4000f8e023c */
[----:B------:R-:W-:Y:S02]  /*1f70*/  UIADD3 UR12, UR4, 0x4, URZ ;  /* 0x00000004040c7890 */ /* 0x000fe4000fffe03f */
[----:B------:R-:W-:Y:S01]  /*1f80*/  UIADD3 UR14, UR5, 0x4, URZ ;  /* 0x00000004050e7890 */ /* 0x000fe2000fffe03f */
[----:B------:R-:W-:Y:S02]  /*1f90*/  UMOV UR8, UR4 ;  /* 0x0000000400087c82 */ /* 0x000fe40008000000 */
[----:B------:R-:W-:Y:S01]  /*1fa0*/  UMOV UR10, UR5 ;  /* 0x00000005000a7c82 */ /* 0x000fe20008000000 */
[----:B------:R-:W-:Y:S01]  /*1fb0*/  IMAD.U32 R6, RZ, RZ, UR8 ;  /* 0x00000008ff067e24 */ /* 0x000fe2000f8e00ff */
[----:B------:R-:W-:Y:S01]  /*1fc0*/  HGMMA.64x96x16.F32.BF16 R24, gdesc[UR8], RZ, !UPT, gsb0 ;  /* 0x01600000081879f0 */ /* 0x000fe2000c0018ff */
[----:B------:R-:W-:-:S02]  /*1fd0*/  UIADD3 UR8, UR4, 0x2, URZ ;  /* 0x0000000204087890 */ /* 0x000fc4000fffe03f */
[----:B------:R-:W-:Y:S01]  /*1fe0*/  UIADD3 UR10, UR5, 0x2, URZ ;  /* 0x00000002050a7890 */ /* 0x000fe2000fffe03f */
[----:B------:R-:W-:Y:S01]  /*1ff0*/  UMOV UR9, 0x40000040 ;  /* 0x4000004000097882 */ /* 0x000fe20000000000 */
[----:B------:R-:W-:Y:S01]  /*2000*/  UMOV UR11, 0x40000040 ;  /* 0x40000040000b7882 */ /* 0x000fe20000000000 */
[----:B------:R-:W-:Y:S02]  /*2010*/  UIADD3 UR16, UR4, 0x6, URZ ;  /* 0x0000000604107890 */ /* 0x000fe4000fffe03f */
[----:B------:R-:W-:Y:S02]  /*2020*/  UIADD3 UR18, UR5, 0x6, URZ ;  /* 0x0000000605127890 */ /* 0x000fe4000fffe03f */
[----:B------:R-:W-:Y:S02]  /*2030*/  UIADD3 UR20, UR4, 0x400, URZ ;  /* 0x0000040004147890 */ /* 0x000fe4000fffe03f */
[----:B------:R-:W-:Y:S01]  /*2040*/  UIADD3 UR22, UR5, 0x300, URZ ;  /* 0x0000030005167890 */ /* 0x000fe2000fffe03f */
[----:B------:R-:W-:Y:S01]  /*2050*/  UMOV UR21, 0x40000040 ;  /* 0x4000004000157882 */ /* 0x000fe20000000000 */
[----:B------:R-:W-:Y:S01]  /*2060*/  UMOV UR23, 0x40000040 ;  /* 0x4000004000177882 */ /* 0x000fe20000000000 */
[----:B------:R-:W-:Y:S01]  /*2070*/  UIADD3 UR24, UR4, 0x402, URZ ;  /* 0x0000040204187890 */ /* 0x000fe2000fffe03f */
[----:B--2---:R-:W-:Y:S01]  /*2080*/  LOP3.LUT P3, RZ, R2, 0x7f, RZ, 0xc0, !PT ;  /* 0x0000007f02ff7812 */ /* 0x004fe2000786c0ff */
[----:B------:R-:W-:Y:S01]  /*2090*/  UIADD3 UR26, UR5, 0x302, URZ ;  /* 0x00000302051a7890 */ /* 0x000fe2000fffe03f */
[----:B------:R-:W-:Y:S01]  /*20a0*/  IMAD.MOV.U32 R2, RZ, RZ, R0 ;  /* 0x000000ffff027224 */ /* 0x000fe200078e0000 */
        /* <DEDUP_REMOVED lines=40> */
[----:B------:R-:W0:Y:S01]  /*2330*/  SHFL.IDX PT, R9, R2, RZ, 0x1c1f ;  /* 0x001c1fff02097589 */ /* 0x000e2200000e0000 */
[----:B------:R-:W-:Y:S01]  /*2340*/  @!P3 PRMT R0, RZ, 0x654, R0 ;  /* 0x00000654ff00b816 */ /* 0x000fe20000000000 */
[----:B------:R-:W-:-:S03]  /*2350*/  IMAD R5, R75, R4, 0x61 ;  /* 0x000000614b057424 */ /* 0x000fc600078e0204 */
[----:B------:R-:W-:Y:S01]  /*2360*/  PLOP3.LUT P1, PT, PT, PT, UP1, 0x40, 0x0 ;  /* 0x000000000000781c */ /* 0x000fe20003f2e818 */
[----:B------:R-:W-:Y:S02]  /*2370*/  IMAD R4, R18, -0x2, R5 ;  /* 0xfffffffe12047824 */ /* 0x000fe400078e0205 */
[----:B------:R-:W-:Y:S02]  /*2380*/  VIADD R5, R5, 0xffffffff ;  /* 0xffffffff05057836 */ /* 0x000fe40000000000 */
[----:B------:R-:W-:Y:S01]  /*2390*/  VIADD R13, R4, 0xffffffff ;  /* 0xffffffff040d7836 */ /* 0x000fe20000000000 */
        /* <DEDUP_REMOVED lines=35> */
[----:B-1----:R-:W-:-:S04]  /*25d0*/  IMAD R0, R75, -0x60, R16 ;  /* 0xffffffa04b007824 */ /* 0x002fc800078e0210 */
[----:B------:R-:W-:Y:S01]  /*25e0*/  VIADD R3, R0, 0x60 ;  /* 0x0000006000037836 */ /* 0x000fe20000000000 */
[----:B------:R-:W-:-:S03]  /*25f0*/  IADD3 R0, -R17, R4, R16 ;  /* 0x0000000411007210 */ /* 0x000fc60007ffe110 */
[----:B------:R-:W-:Y:S02]  /*2600*/  IMAD R8, R18, -0x2, R3 ;  /* 0xfffffffe12087824 */ /* 0x000fe400078e0203 */
[C---:B------:R-:W-:Y:S02]  /*2610*/  VIADD R11, R0.reuse, UR4 ;  /* 0x00000004000b7c36 */ /* 0x040fe40008000000 */
[----:B------:R-:W-:-:S03]  /*2620*/  VIADD R10, R0, UR7 ;  /* 0x00000007000a7c36 */ /* 0x000fc60008000000 */
[----:B0-----:R-:W-:Y:S01]  /*2630*/  VIADDMNMX R0, R9, R11, R8, PT ;  /* 0x0000000b09007246 */ /* 0x001fe20003800108 */
[----:B------:R-:W-:Y:S01]  /*2640*/  IMAD.IADD R3, R10, 0x1, R9 ;  /* 0x000000010a037824 */ /* 0x000fe200078e0209 */
[----:B------:R-:W-:Y:S06]  /*2650*/  @P1 BRA `(.L_x_4821) ;  /* 0x0000000000541947 */ /* 0x000fec0003800000 */
[----:B------:R-:W-:Y:S01]  /*2660*/  IADD3 R4, -R17, R16, R9 ;  /* 0x0000001011047210 */ /* 0x000fe20007ffe109 */
        /* <DEDUP_REMOVED lines=11> */
.L_x_4823:
[----:B------:R-:W-:-:S06]  /*2720*/  UISETP.NE.AND UP2, UPT, UR5, 0x1, UPT ;  /* 0x000000010500788c */ /* 0x000fcc000bf45270 */
[----:B------:R-:W-:-:S05]  /*2730*/  PLOP3.LUT P1, PT, PT, PT, UP2, 0x80, 0x0 ;  /* 0x000000000000781c */ /* 0x000fca0003f2f028 */
[----:B------:R-:W-:-:S08]  /*2740*/  @UP2 ULDC.64 UR10, c[0x0][0x9e8] ;  /* 0x00027a00000a2ab9 */ /* 0x000fd00000000a00 */
[----:B------:R-:W-:-:S05]  /*2750*/  @P1 IMAD.HI.U32 R9, R4, UR10, RZ ;  /* 0x0000000a04091c27 */ /* 0x000fca000f8e00ff */
[----:B------:R-:W-:-:S07]  /*2760*/  @P1 SHF.R.U32.HI R4, RZ, UR11, R9 ;  /* 0x0000000bff041c19 */ /* 0x000fce0008011609 */
.L_x_4824:
[----:B------:R-:W-:Y:S05]  /*2770*/  BSYNC B0 ;  /* 0x0000000000007941 */ /* 0x000fea0003800000 */
.L_x_4822:
[----:B------:R-:W-:-:S05]  /*2780*/  IMAD R4, R4, UR5, R13 ;  /* 0x0000000504047c24 */ /* 0x000fca000f8e020d */
[----:B------:R-:W-:Y:S02]  /*2790*/  VIMNMX R3, R3, R4, !PT ;  /* 0x0000000403037248 */ /* 0x000fe40007fe0100 */
[----:B------:R-:W-:-:S07]  /*27a0*/  VIADDMNMX R0, R4, UR5, R0, PT ;  /* 0x0000000504007c46 */ /* 0x000fce000b800100 */
.L_x_4821:
[C---:B------:R-:W-:Y:S02]  /*27b0*/  ISETP.GE.AND P1, PT, R5.reuse, 0x2, PT ;  /* 0x000000020500780c */ /* 0x040fe40003f26270 */
[----:B------:R-:W-:Y:S02]  /*27c0*/  ISETP.GE.AND P5, PT, R5, 0xa, PT ;  /* 0x0000000a0500780c */ /* 0x000fe40003fa6270 */
        /* <DEDUP_REMOVED lines=110> */
[----:B------:R-:W-:Y:S02]  /*2eb0*/  ISETP.GT.AND P5, PT, R3, 0x59, !P5 ;  /* 0x000000590300780c */ /* 0x000fe40006fa4270 */
[----:B------:R-:W0:Y:S02]  /*2ec0*/  SHFL.IDX PT, R3, R2, 0x1, 0x1c1f ;  /* 0x003c1f0002037f89 */ /* 0x000e2400000e0000 */
[----:B------:R-:W-:-:S04]  /*2ed0*/  ISETP.LT.OR P5, PT, R0, 0x5a, P5 ;  /* 0x0000005a0000780c */ /* 0x000fc80002fa1670 */
[----:B------:R-:W-:Y:S02]  /*2ee0*/  FSEL R68, R69, -INF , !P5 ;  /* 0xff80000045447808 */ /* 0x000fe40006800000 */
[----:B------:R-:W-:Y:S02]  /*2ef0*/  PLOP3.LUT P5, PT, PT, PT, UP1, 0x40, 0x0 ;  /* 0x000000000000781c */ /* 0x000fe40003fae818 */
[----:B0-----:R-:W-:Y:S01]  /*2f00*/  VIADDMNMX R4, R3, R11, R8, PT ;  /* 0x0000000b03047246 */ /* 0x001fe20003800108 */
[----:B------:R-:W-:-:S10]  /*2f10*/  IMAD.IADD R8, R10, 0x1, R3 ;  /* 0x000000010a087824 */ /* 0x000fd400078e0203 */
[----:B------:R-:W-:Y:S05]  /*2f20*/  @P5 BRA `(.L_x_4825) ;  /* 0x00000000005c5947 */ /* 0x000fea0003800000 */
        /* <DEDUP_REMOVED lines=13> */
.L_x_4827:
[----:B------:R-:W-:-:S06]  /*3000*/  UISETP.NE.AND UP2, UPT, UR5, 0x1, UPT ;  /* 0x000000010500788c */ /* 0x000fcc000bf45270 */
[----:B------:R-:W-:-:S05]  /*3010*/  PLOP3.LUT P5, PT, PT, PT, UP2, 0x80, 0x0 ;  /* 0x000000000000781c */ /* 0x000fca0003faf028 */
[----:B------:R-:W-:-:S08]  /*3020*/  @UP2 ULDC.64 UR10, c[0x0][0x9e8] ;  /* 0x00027a00000a2ab9 */ /* 0x000fd00000000a00 */
[----:B------:R-:W-:Y:S01]  /*3030*/  @P5 IMAD.HI.U32 R2, R0, UR10, RZ ;  /* 0x0000000a00025c27 */ /* 0x000fe2000f8e00ff */
[----:B------:R-:W-:-:S13]  /*3040*/  PLOP3.LUT P5, PT, PT, PT, UP2, 0x80, 0x0 ;  /* 0x000000000000781c */ /* 0x000fda0003faf028 */
[----:B------:R-:W-:-:S07]  /*3050*/  @P5 SHF.R.U32.HI R0, RZ, UR11, R2 ;  /* 0x0000000bff005c19 */ /* 0x000fce0008011602 */
.L_x_4828:
[----:B------:R-:W-:Y:S05]  /*3060*/  BSYNC B0 ;  /* 0x0000000000007941 */ /* 0x000fea0003800000 */
.L_x_4826:
[----:B------:R-:W-:-:S05]  /*3070*/  IMAD R3, R0, UR5, R13 ;  /* 0x0000000500037c24 */ /* 0x000fca000f8e020d */
[----:B------:R-:W-:Y:S02]  /*3080*/  VIMNMX R8, R8, R3, !PT ;  /* 0x0000000308087248 */ /* 0x000fe40007fe0100 */
[----:B------:R-:W-:-:S07]  /*3090*/  VIADDMNMX R4, R3, UR5, R4, PT ;  /* 0x0000000503047c46 */ /* 0x000fce000b800104 */
.L_x_4825:
        /* <DEDUP_REMOVED lines=137> */
[----:B------:R0:W1:Y:S01]  /*3930*/  MUFU.EX2 R61, R12 ;  /* 0x0000000c003d7308 */ /* 0x0000620000000800 */
[----:B------:R-:W-:Y:S01]  /*3940*/  ISETP.LT.OR P1, PT, R4, 0x4a, P1 ;  /* 0x0000004a0400780c */ /* 0x000fe20000f21670 */
[--C-:B------:R-:W-:Y:S01]  /*3950*/  FFMA.FTZ R26, R36, R0, -R57.reuse ;  /* 0x00000000241a7223 */ /* 0x100fe20000010839 */
[----:B------:R-:W-:Y:S01]  /*3960*/  FMNMX.FTZ R2, R59, R2, !PT ;  /* 0x000000023b027209 */ /* 0x000fe20007810000 */
[-CC-:B------:R-:W-:Y:S01]  /*3970*/  FFMA.FTZ R36, R90, R0.reuse, -R57.reuse ;  /* 0x000000005a247223 */ /* 0x180fe20000010839 */
[----:B------:R-:W-:Y:S01]  /*3980*/  ISETP.GT.AND P3, PT, R8, 0x51, !P3 ;  /* 0x000000510800780c */ /* 0x000fe20005f64270 */
[-CC-:B------:R-:W-:Y:S01]  /*3990*/  FFMA.FTZ R28, R48, R0.reuse, -R57.reuse ;  /* 0x00000000301c7223 */ /* 0x180fe20000010839 */
[----:B------:R-:W-:Y:S01]  /*39a0*/  ISETP.LT.OR P2, PT, R4, 0x51, P2 ;  /* 0x000000510400780c */ /* 0x000fe20001741670 */
[----:B------:R-:W-:Y:S01]  /*39b0*/  MUFU.EX2 R14, R14 ;  /* 0x0000000e000e7308 */ /* 0x000fe20000000800 */
[----:B------:R-:W-:Y:S01]  /*39c0*/  FSEL R63, R63, -INF , !P1 ;  /* 0xff8000003f3f7808 */ /* 0x000fe20004800000 */
[--C-:B0-----:R-:W-:Y:S01]  /*39d0*/  FFMA.FTZ R12, R72, R0, -R57.reuse ;  /* 0x00000000480c7223 */ /* 0x101fe20000010839 */
[----:B------:R-:W-:Y:S01]  /*39e0*/  FMNMX.FTZ R2, R41, R2, !PT ;  /* 0x0000000229027209 */ /* 0x000fe20007810000 */
[-CC-:B------:R-:W-:Y:S01]  /*39f0*/  FFMA.FTZ R30, R52, R0.reuse, -R57.reuse ;  /* 0x00000000341e7223 */ /* 0x180fe20000010839 */
[----:B------:R-:W-:Y:S01]  /*3a00*/  ISETP.NE.AND P5, PT, R65, RZ, PT ;  /* 0x000000ff4100720c */ /* 0x000fe20003fa5270 */
[-CC-:B------:R-:W-:Y:S01]  /*3a10*/  FFMA.FTZ R32, R84, R0.reuse, -R57.reuse ;  /* 0x0000000054207223 */ /* 0x180fe20000010839 */
[----:B------:R-:W-:Y:S01]  /*3a20*/  ISETP.GT.AND P4, PT, R8, 0x58, !P4 ;  /* 0x000000580800780c */ /* 0x000fe20006784270 */
[----:B------:R0:W2:Y:S01]  /*3a30*/  MUFU.EX2 R65, R20 ;  /* 0x0000001400417308 */ /* 0x0000a20000000800 */
[----:B------:R-:W-:Y:S01]  /*3a40*/  ISETP.LT.OR P3, PT, R4, 0x52, P3 ;  /* 0x000000520400780c */ /* 0x000fe20001f61670 */
[----:B------:R-:W-:Y:S01]  /*3a50*/  FFMA.FTZ R34, R56, R0, -R57 ;  /* 0x0000000038227223 */ /* 0x000fe20000010839 */
[----:B------:R-:W-:-:S02]  /*3a60*/  FSEL R45, R66, -INF , !P2 ;  /* 0xff800000422d7808 */ /* 0x000fc40005000000 */
[----:B------:R-:W-:Y:S02]  /*3a70*/  FMNMX.FTZ R2, R63, R2, !PT ;  /* 0x000000023f027209 */ /* 0x000fe40007810000 */
[----:B------:R-:W-:Y:S01]  /*3a80*/  ISETP.GT.AND P5, PT, R8, 0x59, !P5 ;  /* 0x000000590800780c */ /* 0x000fe20006fa4270 */
[----:B------:R-:W-:Y:S01]  /*3a90*/  MUFU.EX2 R24, R24 ;  /* 0x0000001800187308 */ /* 0x000fe20000000800 */
[----:B------:R-:W-:Y:S01]  /*3aa0*/  ISETP.LT.OR P4, PT, R4, 0x59, P4 ;  /* 0x000000590400780c */ /* 0x000fe20002781670 */
[-CC-:B0-----:R-:W-:Y:S01]  /*3ab0*/  FFMA.FTZ R20, R76, R0.reuse, -R57.reuse ;  /* 0x000000004c147223 */ /* 0x181fe20000010839 */
        /* <DEDUP_REMOVED lines=10> */
[----:B-1----:R-:W-:Y:S01]  /*3b60*/  F2FP.BF16.F32.PACK_AB R188, R61, R10 ;  /* 0x0000000a3dbc723e */ /* 0x002fe200000010ff */
[----:B------:R-:W-:Y:S01]  /*3b70*/  MUFU.EX2 R182, R4 ;  /* 0x0000000400b67308 */ /* 0x000fe20000000800 */
[----:B------:R-:W-:Y:S01]  /*3b80*/  FMNMX.FTZ R2, R71, R2, !PT ;  /* 0x0000000247027209 */ /* 0x000fe20007810000 */
[--C-:B0-----:R-:W-:Y:S01]  /*3b90*/  FFMA.FTZ R20, R80, R0, -R57.reuse ;  /* 0x0000000050147223 */ /* 0x101fe20000010839 */
[----:B------:R-:W-:Y:S02]  /*3ba0*/  R2UR UR14, R74 ;  /* 0x000000004a0e72ca */ /* 0x000fe400000e0000 */
[----:B--2---:R-:W-:Y:S01]  /*3bb0*/  F2FP.BF16.F32.PACK_AB R190, R65, R14 ;  /* 0x0000000e41be723e */ /* 0x004fe200000010ff */
        /* <DEDUP_REMOVED lines=162> */
.L_x_4830:
[----:B------:R-:W-:-:S11]  /*45e0*/  UISETP.NE.AND UP2, UPT, UR5, 0x1, UPT ;  /* 0x000000010500788c */ /* 0x000fd6000bf45270 */
[----:B------:R-:W-:Y:S02]  /*45f0*/  @UP2 ULDC.64 UR10, c[0x0][0x9e8] ;  /* 0x00027a00000a2ab9 */ /* 0x000fe40000000a00 */
[----:B------:R-:W-:-:S04]  /*4600*/  UIMAD.WIDE.U32 UR14, UR7, UR10, URZ ;  /* 0x0000000a070e72a5 */ /* 0x000fc8000f8e003f */
[----:B------:R-:W-:-:S12]  /*4610*/  @UP2 USHF.R.U32.HI UR7, URZ, UR11, UR15 ;  /* 0x0000000b3f072299 */ /* 0x000fd8000801160f */
.L_x_4831:
[----:B------:R-:W-:-:S04]  /*4620*/  UIMAD UR5, UR7, UR5, UR5 ;  /* 0x00000005070572a4 */ /* 0x000fc8000f8e0205 */
[----:B------:R-:W-:-:S04]  /*4630*/  UISETP.LT.AND UP2, UPT, UR4, UR5, UPT ;  /* 0x000000050400728c */ /* 0x000fc8000bf41270 */
[----:B------:R-:W-:-:S12]  /*4640*/  USEL UR4, UR4, UR5, UP2 ;  /* 0x0000000504047287 */ /* 0x000fd80009000000 */
.L_x_4829:
        /* <DEDUP_REMOVED lines=60> */
.L_x_4849:
[----:B------:R-:W-:-:S04]  /*4a10*/  UIADD3 UR4, UR36, 0x1, URZ ;  /* 0x0000000124047890 */ /* 0x000fc8000fffe03f */
[----:B------:R-:W-:-:S04]  /*4a20*/  UISETP.NE.AND UP2, UPT, UR4, 0x2, UPT ;  /* 0x000000020400788c */ /* 0x000fc8000bf45270 */
[----:B------:R-:W-:Y:S02]  /*4a30*/  USEL UR7, URZ, 0x1, UP2 ;  /* 0x000000013f077887 */ /* 0x000fe40009000000 */
[----:B------:R-:W-:Y:S02]  /*4a40*/  USEL UR4, UR4, URZ, UP2 ;  /* 0x0000003f04047287 */ /* 0x000fe40009000000 */
[----:B------:R-:W-:Y:S01]  /*4a50*/  ULOP3.LUT UR7, UR38, UR7, URZ, 0x3c, !UPT ;  /* 0x0000000726077292 */ /* 0x000fe2000f8e3c3f */
[----:B------:R-:W-:Y:S11]  /*4a60*/  @!P0 BRA `(.L_x_4833) ;  /* 0x0000000000048947 */ /* 0x000ff60003800000 */
[----:B------:R-:W-:Y:S01]  /*4a70*/  BPT.TRAP 0x1 ;  /* 0x000000040000795c */ /* 0x000fe20000300000 */
.L_x_4833:
[----:B------:R-:W-:Y:S01]  /*4a80*/  ULEA UR6, UR4, UR37, 0x3 ;  /* 0x0000002504067291 */ /* 0x000fe2000f8e183f */
[----:B------:R-:W-:-:S05]  /*4a90*/  IMAD.U32 R0, RZ, RZ, UR7 ;  /* 0x00000007ff007e24 */ /* 0x000fca000f8e00ff */
[----:B------:R-:W-:-:S04]  /*4aa0*/  SHF.L.U32 R0, R0, 0x1f, RZ ;  /* 0x0000001f00007819 */ /* 0x000fc800000006ff */
[----:B------:R0:W1:Y:S01]  /*4ab0*/  SYNCS.PHASECHK.TRANS64.TRYWAIT P1, [UR6+0x30830], R0 ;  /* 0x03083000ff0075a7 */ /* 0x0000620008020146 */
[----:B------:R-:W-:Y:S05]  /*4ac0*/  @!P0 BRA `(.L_x_4834) ;  /* 0x0000000000048947 */ /* 0x000fea0003800000 */
[----:B------:R-:W-:Y:S01]  /*4ad0*/  BPT.TRAP 0x1 ;  /* 0x000000040000795c */ /* 0x000fe20000300000 */
.L_x_4834:
[----:B-1----:R-:W-:Y:S05]  /*4ae0*/  @P1 BRA `(.L_x_4835) ;  /* 0x0000000000081947 */ /* 0x002fea0003800000 */
[----:B------:R-:W1:Y:S02]  /*4af0*/  SYNCS.PHASECHK.TRANS64.TRYWAIT P1, [UR6+0x30830], R0 ;  /* 0x03083000ff0075a7 */ /* 0x000e640008020146 */
[----:B-1----:R-:W-:Y:S05]  /*4b00*/  @!P1 BRA `(.L_x_4836) ;  /* 0x0000012400d89947 */ /* 0x002fea0003800000 */
.L_x_4835:
        /* <DEDUP_REMOVED lines=163> */
.L_x_4837:
[----:B------:R-:W-:Y:S01]  /*5540*/  ULEA UR5, UR36, UR37, 0x3 ;  /* 0x0000002524057291 */ /* 0x000fe2000f8e183f */
[----:B01----:R-:W-:-:S05]  /*5550*/  IMAD.U32 R0, RZ, RZ, UR38 ;  /* 0x00000026ff007e24 */ /* 0x003fca000f8e00ff */
[----:B------:R-:W-:-:S04]  /*5560*/  SHF.L.U32 R0, R0, 0x1f, RZ ;  /* 0x0000001f00007819 */ /* 0x000fc800000006ff */
[----:B------:R0:W1:Y:S01]  /*5570*/  SYNCS.PHASECHK.TRANS64.TRYWAIT P1, [UR5+0x30850], R0 ;  /* 0x03085000ff0075a7 */ /* 0x0000620008020145 */
[----:B------:R-:W-:Y:S05]  /*5580*/  @!P0 BRA `(.L_x_4838) ;  /* 0x0000000000048947 */ /* 0x000fea0003800000 */
[----:B------:R-:W-:Y:S01]  /*5590*/  BPT.TRAP 0x1 ;  /* 0x000000040000795c */ /* 0x000fe20000300000 */
.L_x_4838:
[----:B-1----:R-:W-:Y:S05]  /*55a0*/  @P1 BRA `(.L_x_4839) ;  /* 0x0000000000081947 */ /* 0x002fea0003800000 */
[----:B------:R-:W1:Y:S02]  /*55b0*/  SYNCS.PHASECHK.TRANS64.TRYWAIT P1, [UR5+0x30850], R0 ;  /* 0x03085000ff0075a7 */ /* 0x000e640008020145 */
[----:B-1----:R-:W-:Y:S05]  /*55c0*/  @!P1 BRA `(.L_x_4840) ;  /* 0x0000011c00409947 */ /* 0x002fea0003800000 */
.L_x_4839:
        /* <DEDUP_REMOVED lines=13> */
[----:B------:R-:W-:Y:S01]  /*56a0*/  VIADD R3, R14, 0x1 ;  /* 0x000000010e037836 */ /* 0x000fe20000000000 */
[----:B------:R-:W-:Y:S01]  /*56b0*/  UMOV UR6, UR15 ;  /* 0x0000000f00067c82 */ /* 0x000fe20008000000 */
[----:B------:R-:W-:Y:S01]  /*56c0*/  ULDC UR15, c[0x0][0x9e0] ;  /* 0x00027800000f7ab9 */ /* 0x000fe20000000800 */
[----:B------:R-:W-:Y:S01]  /*56d0*/  UIMAD UR14, UR36, 0x900, UR10 ;  /* 0x00000900240e78a4 */ /* 0x000fe2000f8e020a */
[----:B------:R-:W-:-:S05]  /*56e0*/  IMAD R3, R18, -0x2, R3 ;  /* 0xfffffffe12037824 */ /* 0x000fca00078e0203 */
[----:B------:R-:W-:Y:S01]  /*56f0*/  IADD3 R12, -R17, R3, R16 ;  /* 0x00000003110c7210 */ /* 0x000fe20007ffe110 */
[----:B------:R-:W-:Y:S02]  /*5700*/  UMOV UR10, UR14 ;  /* 0x0000000e000a7c82 */ /* 0x000fe40008000000 */
[----:B------:R-:W-:Y:S01]  /*5710*/  HGMMA.64x192x16.F32.BF16 R24, R188, gdesc[UR8].tnspB, R24, gsb0 ;  /* 0x42e00008bc187df0 */ /* 0x000fe20008001818 */
[----:B------:R-:W-:Y:S01]  /*5720*/  UIADD3 UR10, UR14, 0x80, URZ ;  /* 0x000000800e0a7890 */ /* 0x000fe2000fffe03f */
[----:B------:R-:W-:Y:S01]  /*5730*/  UMOV UR11, 0x40000040 ;  /* 0x40000040000b7882 */ /* 0x000fe20000000000 */
[----:B--2---:R-:W-:-:S13]  /*5740*/  LOP3.LUT P3, RZ, R208, 0x7f, RZ, 0xc0, !PT ;  /* 0x0000007fd0ff7812 */ /* 0x004fda000786c0ff */
        /* <DEDUP_REMOVED lines=26> */
[----:B------:R-:W-:Y:S01]  /*58f0*/  @P1 IMAD.HI.U32 R2, R11, UR10, RZ ;  /* 0x0000000a0b021c27 */ /* 0x000fe2000f8e00ff */
[----:B------:R-:W-:Y:S01]  /*5900*/  @UP0 ULDC UR10, c[0x0][0x450] ;  /* 0x00011400000a0ab9 */ /* 0x000fe20000000800 */
[----:B------:R-:W-:-:S03]  /*5910*/  PLOP3.LUT P1, PT, PT, PT, UP1, 0x40, 0x0 ;  /* 0x000000000000781c */ /* 0x000fc60003f2e818 */
[----:B------:R-:W-:Y:S01]  /*5920*/  @P2 SHF.R.U32.HI R11, RZ, UR10, R2 ;  /* 0x0000000aff0b2c19 */ /* 0x000fe20008011602 */
[----:B------:R-:W-:Y:S01]  /*5930*/  ULOP3.LUT UR10, URZ, UR6, URZ, 0x33, !UPT ;  /* 0x000000063f0a7292 */ /* 0x000fe2000f8e333f */
[----:B------:R-:W-:-:S03]  /*5940*/  VIADD R2, R12, UR15 ;  /* 0x0000000f0c027c36 */ /* 0x000fc60008000000 */
[----:B------:R-:W0:Y:S02]  /*5950*/  SHFL.IDX PT, R13, R11, RZ, 0x1c1f ;  /* 0x001c1fff0b0d7589 */ /* 0x000e2400000e0000 */
[----:B------:R-:W-:Y:S02]  /*5960*/  VIADD R12, R12, UR10 ;  /* 0x0000000a0c0c7c36 */ /* 0x000fe40008000000 */
[--C-:B0-----:R-:W-:Y:S01]  /*5970*/  IMAD.IADD R20, R2, 0x1, R13.reuse ;  /* 0x0000000102147824 */ /* 0x101fe200078e020d */
[----:B------:R-:W-:Y:S02]  /*5980*/  WARPGROUP.DEPBAR.LE gsb0, 0x0 ;  /* 0x00008000000079c5 */ /* 0x000fe40000010000 */
[----:B------:R0:W-:Y:S01]  /*5990*/  @!P3 SYNCS.ARRIVE.TRANS64.RED.A1T0 RZ, [R0+URZ], RZ ;  /* 0x000000ff00ffb9a7 */ /* 0x0001e2000810043f */
[----:B------:R-:W-:Y:S02]  /*59a0*/  IMAD.IADD R168, R12, 0x1, R13 ;  /* 0x000000010ca87824 */ /* 0x000fe400078e020d */
[----:B0-----:R-:W-:Y:S01]  /*59b0*/  VIADD R0, R3, 0xffffffff ;  /* 0xffffffff03007836 */ /* 0x001fe20000000000 */
[----:B------:R-:W-:Y:S06]  /*59c0*/  @P1 BRA `(.L_x_4841) ;  /* 0x0000000000541947 */ /* 0x000fec0003800000 */
[----:B------:R-:W-:Y:S01]  /*59d0*/  IADD3 R3, -R17, R16, R13 ;  /* 0x0000001011037210 */ /* 0x000fe20007ffe10d */
        /* <DEDUP_REMOVED lines=11> */
.L_x_4843:
[----:B------:R-:W-:-:S05]  /*5a90*/  IMAD.U32 R13, RZ, RZ, UR59 ;  /* 0x0000003bff0d7e24 */ /* 0x000fca000f8e00ff */
[----:B------:R-:W-:-:S13]  /*5aa0*/  ISETP.NE.AND P1, PT, R13, 0x1, PT ;  /* 0x000000010d00780c */ /* 0x000fda0003f25270 */
[----:B------:R-:W0:Y:S02]  /*5ab0*/  @P1 LDC.64 R170, c[0x0][0x9e8] ;  /* 0x00027a00ffaa1b82 */ /* 0x000e240000000a00 */
[----:B0-----:R-:W-:-:S05]  /*5ac0*/  @P1 IMAD.HI.U32 R170, R3, R170, RZ ;  /* 0x000000aa03aa1227 */ /* 0x001fca00078e00ff */
[----:B------:R-:W-:-:S07]  /*5ad0*/  @P1 SHF.R.U32.HI R3, RZ, R171, R170 ;  /* 0x000000abff031219 */ /* 0x000fce00000116aa */
.L_x_4844:
[----:B------:R-:W-:Y:S05]  /*5ae0*/  BSYNC B0 ;  /* 0x0000000000007941 */ /* 0x000fea0003800000 */
.L_x_4842:
[----:B------:R-:W-:-:S05]  /*5af0*/  IMAD R3, R3, R13, R0 ;  /* 0x0000000d03037224 */ /* 0x000fca00078e0200 */
[----:B------:R-:W-:Y:S02]  /*5b00*/  VIADDMNMX R20, R3, R13, R20, PT ;  /* 0x0000000d03147246 */ /* 0x000fe40003800114 */
[----:B------:R-:W-:-:S07]  /*5b10*/  VIMNMX R168, R168, R3, !PT ;  /* 0x00000003a8a87248 */ /* 0x000fce0007fe0100 */
.L_x_4841:
[C---:B------:R-:W-:Y:S01]  /*5b20*/  ISETP.GE.AND P1, PT, R14.reuse, 0x2, PT ;  /* 0x000000020e00780c */ /* 0x040fe20003f26270 */
[----:B------:R-:W0:Y:S01]  /*5b30*/  SHFL.IDX PT, R11, R11, 0x1, 0x1c1f ;  /* 0x003c1f000b0b7f89 */ /* 0x000e2200000e0000 */
        /* <DEDUP_REMOVED lines=130> */
.L_x_4847:
[----:B------:R-:W-:-:S05]  /*6360*/  IMAD.U32 R20, RZ, RZ, UR59 ;  /* 0x0000003bff147e24 */ /* 0x000fca000f8e00ff */
[----:B------:R-:W-:-:S13]  /*6370*/  ISETP.NE.AND P6, PT, R20, 0x1, PT ;  /* 0x000000011400780c */ /* 0x000fda0003fc5270 */
[----:B------:R-:W0:Y:S02]  /*6380*/  @P6 LDC.64 R132, c[0x0][0x9e8] ;  /* 0x00027a00ff846b82 */ /* 0x000e240000000a00 */
[----:B0-----:R-:W-:-:S05]  /*6390*/  @P6 IMAD.HI.U32 R132, R11, R132, RZ ;  /* 0x000000840b846227 */ /* 0x001fca00078e00ff */
[----:B------:R-:W-:-:S07]  /*63a0*/  @P6 SHF.R.U32.HI R11, RZ, R133, R132 ;  /* 0x00000085ff0b6219 */ /* 0x000fce0000011684 */
.L_x_4848:
[----:B------:R-:W-:Y:S05]  /*63b0*/  BSYNC B0 ;  /* 0x0000000000007941 */ /* 0x000fea0003800000 */
.L_x_4846:
[----:B------:R-:W-:-:S05]  /*63c0*/  IMAD R11, R11, R20, R0 ;  /* 0x000000140b0b7224 */ /* 0x000fca00078e0200 */
[----:B------:R-:W-:Y:S02]  /*63d0*/  VIADDMNMX R2, R11, R20, R2, PT ;  /* 0x000000140b027246 */ /* 0x000fe40003800102 */
[----:B------:R-:W-:-:S07]  /*63e0*/  VIMNMX R12, R12, R11, !PT ;  /* 0x0000000b0c0c7248 */ /* 0x000fce0007fe0100 */
.L_x_4845:
[C---:B------:R-:W-:Y:S01]  /*63f0*/  ISETP.GT.AND P1, PT, R12.reuse, 0x1, !P1 ;  /* 0x000000010c00780c */ /* 0x040fe20004f24270 */
[----:B------:R-:W-:Y:S01]  /*6400*/  IMAD.U32 R132, RZ, RZ, UR5 ;  /* 0x00000005ff847e24 */ /* 0x000fe2000f8e00ff */
[----:B------:R-:W-:Y:S01]  /*6410*/  ISETP.GT.AND P2, PT, R12, 0x8, !P2 ;  /* 0x000000080c00780c */ /* 0x000fe20005744270 */
[----:B------:R-:W-:Y:S01]  /*6420*/  UMOV UR38, UR7 ;  /* 0x0000000700267c82 */ /* 0x000fe20008000000 */
[C---:B------:R-:W-:Y:S01]  /*6430*/  ISETP.LT.OR P1, PT, R2.reuse, 0x2, P1 ;  /* 0x000000020200780c */ /* 0x040fe20000f21670 */
[----:B------:R-:W-:Y:S01]  /*6440*/  UMOV UR36, UR4 ;  /* 0x0000000400247c82 */ /* 0x000fe20008000000 */
        /* <DEDUP_REMOVED lines=109> */
[----:B------:R-:W-:Y:S01]  /*6b20*/  ISETP.NE.AND P6, PT, R14, RZ, PT ;  /* 0x000000ff0e00720c */ /* 0x000fe20003fc5270 */
[----:B0-----:R-:W-:Y:S01]  /*6b30*/  FMUL.FTZ R14, R11, R0 ;  /* 0x000000000b0e7220 */ /* 0x001fe20000410000 */
        /* <DEDUP_REMOVED lines=229> */
.L_x_4832:
        /* <DEDUP_REMOVED lines=26> */
.L_x_4851:
[----:B------:R-:W-:-:S11]  /*7b30*/  UISETP.NE.AND UP2, UPT, UR7, 0x1, UPT ;  /* 0x000000010700788c */ /* 0x000fd6000bf45270 */
[----:B------:R-:W-:Y:S02]  /*7b40*/  @UP2 ULDC.64 UR4, c[0x0][0x9e8] ;  /* 0x00027a0000042ab9 */ /* 0x000fe40000000a00 */
[----:B------:R-:W-:-:S04]  /*7b50*/  UIMAD.WIDE.U32 UR10, UR6, UR4, URZ ;  /* 0x00000004060a72a5 */ /* 0x000fc8000f8e003f */
[----:B------:R-:W-:-:S12]  /*7b60*/  @UP2 USHF.R.U32.HI UR6, URZ, UR5, UR11 ;  /* 0x000000053f062299 */ /* 0x000fd8000801160b */
.L_x_4852:
[----:B------:R-:W-:-:S04]  /*7b70*/  UIMAD UR6, UR6, UR7, URZ ;  /* 0x00000007060672a4 */ /* 0x000fc8000f8e023f */
[----:B------:R-:W-:-:S04]  /*7b80*/  UISETP.LT.AND UP2, UPT, UR14, UR6, UPT ;  /* 0x000000060e00728c */ /* 0x000fc8000bf41270 */
[----:B------:R-:W-:-:S12]  /*7b90*/  USEL UR14, UR14, UR6, !UP2 ;  /* 0x000000060e0e7287 */ /* 0x000fd8000d000000 */
.L_x_4850:
        /* <DEDUP_REMOVED lines=12> */
.L_x_4862:
        /* <DEDUP_REMOVED lines=8> */
.L_x_4854:
[----:B------:R-:W-:Y:S01]  /*7ce0*/  ULEA UR5, UR36, UR37, 0x3 ;  /* 0x0000002524057291 */ /* 0x000fe2000f8e183f */
[----:B------:R-:W-:-:S05]  /*7cf0*/  IMAD.U32 R0, RZ, RZ, UR38 ;  /* 0x00000026ff007e24 */ /* 0x000fca000f8e00ff */
[----:B------:R-:W-:-:S04]  /*7d00*/  SHF.L.U32 R0, R0, 0x1f, RZ ;  /* 0x0000001f00007819 */ /* 0x000fc800000006ff */
[----:B------:R0:W1:Y:S01]  /*7d10*/  SYNCS.PHASECHK.TRANS64.TRYWAIT P1, [UR5+0x30830], R0 ;  /* 0x03083000ff0075a7 */ /* 0x0000620008020145 */
[----:B------:R-:W-:Y:S05]  /*7d20*/  @!P0 BRA `(.L_x_4855) ;  /* 0x0000000000048947 */ /* 0x000fea0003800000 */
[----:B------:R-:W-:Y:S01]  /*7d30*/  BPT.TRAP 0x1 ;  /* 0x000000040000795c */ /* 0x000fe20000300000 */
.L_x_4855:
[----:B-1----:R-:W-:Y:S05]  /*7d40*/  @P1 BRA `(.L_x_4856) ;  /* 0x0000000000081947 */ /* 0x002fea0003800000 */
[----:B------:R-:W1:Y:S02]  /*7d50*/  SYNCS.PHASECHK.TRANS64.TRYWAIT P1, [UR5+0x30830], R0 ;  /* 0x03083000ff0075a7 */ /* 0x000e640008020145 */
[----:B-1----:R-:W-:Y:S05]  /*7d60*/  @!P1 BRA `(.L_x_4857) ;  /* 0x000000f400709947 */ /* 0x002fea0003800000 */
.L_x_4856:
        /* <DEDUP_REMOVED lines=163> */
.L_x_4858:
[----:B------:R-:W-:Y:S01]  /*87a0*/  ULEA UR5, UR4, UR37, 0x3 ;  /* 0x0000002504057291 */ /* 0x000fe2000f8e183f */
[----:B01----:R-:W-:-:S05]  /*87b0*/  IMAD.U32 R0, RZ, RZ, UR6 ;  /* 0x00000006ff007e24 */ /* 0x003fca000f8e00ff */
[----:B------:R-:W-:-:S04]  /*87c0*/  SHF.L.U32 R0, R0, 0x1f, RZ ;  /* 0x0000001f00007819 */ /* 0x000fc800000006ff */
[----:B------:R0:W1:Y:S01]  /*87d0*/  SYNCS.PHASECHK.TRANS64.TRYWAIT P1, [UR5+0x30850], R0 ;  /* 0x03085000ff0075a7 */ /* 0x0000620008020145 */
[----:B------:R-:W-:Y:S05]  /*87e0*/  @!P0 BRA `(.L_x_4859) ;  /* 0x0000000000048947 */ /* 0x000fea0003800000 */
[----:B------:R-:W-:Y:S01]  /*87f0*/  BPT.TRAP 0x1 ;  /* 0x000000040000795c */ /* 0x000fe20000300000 */
.L_x_4859:
[----:B-1----:R-:W-:Y:S05]  /*8800*/  @P1 BRA `(.L_x_4860) ;  /* 0x0000000000081947 */ /* 0x002fea0003800000 */
[----:B------:R-:W1:Y:S02]  /*8810*/  SYNCS.PHASECHK.TRANS64.TRYWAIT P1, [UR5+0x30850], R0 ;  /* 0x03085000ff0075a7 */ /* 0x000e640008020145 */
[----:B-1----:R-:W-:Y:S05]  /*8820*/  @!P1 BRA `(.L_x_4861) ;  /* 0x000000e800d89947 */ /* 0x002fea0003800000 */
.L_x_4860:
        /* <DEDUP_REMOVED lines=135> */
[----:B------:R-:W-:Y:S02]  /*90a0*/  FFMA.FTZ R166, R166, R0, -R153 ;  /* 0x00000000a6a67223 */ /* 0x000fe40000010899 */
        /* <DEDUP_REMOVED lines=8> */
[----:B------:R-:W2:Y:S01]  /*9130*/  MUFU.EX2 R159, R159 ;  /* 0x0000009f009f7308 */ /* 0x000ea20000000800 */
        /* <DEDUP_REMOVED lines=44> */
[----:B------:R-:W-:Y:S01]  /*9400*/  UMOV UR11, 0x40000040 ;  /* 0x40000040000b7882 */ /* 0x000fe20000000000 */
[----:B------:R-:W-:-:S06]  /*9410*/  UMOV UR4, UR36 ;  /* 0x0000002400047c82 */ /* 0x000fcc0008000000 */
[----:B------:R-:W-:Y:S08]  /*9420*/  MUFU.EX2 R177, R177 ;  /* 0x000000b100b17308 */ /* 0x000ff00000000800 */
[----:B------:R-:W-:Y:S08]  /*9430*/  MUFU.EX2 R178, R178 ;  /* 0x000000b200b27308 */ /* 0x000ff00000000800 */
[----:B------:R-:W-:Y:S01]  /*9440*/  MUFU.EX2 R179, R179 ;  /* 0x000000b300b37308 */ /* 0x000fe20000000800 */
[----:B------:R-:W-:-:S02]  /*9450*/  WARPGROUP.DEPBAR.LE gsb0, 0x0 ;  /* 0x00008000000079c5 */ /* 0x000fc40000010000 */
[----:B------:R-:W-:Y:S01]  /*9460*/  WARPGROUP.ARRIVE ;  /* 0x00000000000079c5 */ /* 0x000fe20000000000 */
[-CC-:B------:R-:W-:Y:S01]  /*9470*/  FFMA.FTZ R172, R152, R0.reuse, -R3.reuse ;  /* 0x0000000098ac7223 */ /* 0x180fe20000010803 */
[----:B------:R-:W-:Y:S01]  /*9480*/  FFMA.FTZ R174, R156, R0, -R3 ;  /* 0x000000009cae7223 */ /* 0x000fe20000010803 */
[----:B------:R-:W-:Y:S01]  /*9490*/  FADD.FTZ R3, -R4, R11 ;  /* 0x0000000b04037221 */ /* 0x000fe20000010100 */
[----:B0-----:R-:W-:Y:S01]  /*94a0*/  F2FP.BF16.F32.PACK_AB R173, R155, R154 ;  /* 0x0000009a9bad723e */ /* 0x001fe200000010ff */
[----:B------:R-:W-:Y:S01]  /*94b0*/  MUFU.EX2 R11, R165 ;  /* 0x000000a5000b7308 */ /* 0x000fe20000000800 */
[----:B------:R-:W-:Y:S01]  /*94c0*/  HGMMA.64x192x16.F32.BF16 R24, R168, gdesc[UR8].tnspB, R24, gsb0 ;  /* 0x42e00008a8187df0 */ /* 0x000fe20008001818 */
[----:B------:R-:W-:Y:S01]  /*94d0*/  FMUL.FTZ R3, R3, R0 ;  /* 0x0000000003037220 */ /* 0x000fe20000410000 */
[----:B--2---:R-:W-:-:S05]  /*94e0*/  F2FP.BF16.F32.PACK_AB R175, R159, R158 ;  /* 0x0000009e9faf723e */ /* 0x004fca00000010ff */
[----:B------:R-:W0:Y:S08]  /*94f0*/  MUFU.EX2 R3, R3 ;  /* 0x0000000300037308 */ /* 0x000e300000000800 */
[----:B------:R-:W-:Y:S08]  /*9500*/  MUFU.EX2 R172, R172 ;  /* 0x000000ac00ac7308 */ /* 0x000ff00000000800 */
[----:B------:R-:W-:Y:S01]  /*9510*/  MUFU.EX2 R174, R174 ;  /* 0x000000ae00ae7308 */ /* 0x000fe20000000800 */
[----:B0-----:R-:W-:-:S04]  /*9520*/  FFMA.FTZ R8, R3, R8, R20 ;  /* 0x0000000803087223 */ /* 0x001fc80000010014 */
[----:B------:R-:W-:Y:S01]  /*9530*/  FADD.FTZ R132, R189, R8 ;  /* 0x00000008bd847221 */ /* 0x000fe20000010000 */
[--C-:B------:R-:W-:Y:S01]  /*9540*/  FFMA.FTZ R8, R151, R0, -R153.reuse ;  /* 0x0000000097087223 */ /* 0x100fe20000010899 */
[----:B------:R-:W-:Y:S01]  /*9550*/  F2FP.BF16.F32.PACK_AB R189, R189, R20 ;  /* 0x00000014bdbd723e */ /* 0x000fe200000010ff */
[----:B------:R-:W-:Y:S01]  /*9560*/  FFMA.FTZ R153, R167, R0, -R153 ;  /* 0x00000000a7997223 */ /* 0x000fe20000010899 */
[----:B------:R-:W-:Y:S01]  /*9570*/  FADD.FTZ R9, R191, R132 ;  /* 0x00000084bf097221 */ /* 0x000fe20000010000 */
[C---:B------:R-:W-:Y:S02]  /*9580*/  F2FP.BF16.F32.PACK_AB R191, R120.reuse, R191 ;  /* 0x000000bf78bf723e */ /* 0x040fe400000010ff */
[----:B------:R-:W0:Y:S01]  /*9590*/  MUFU.EX2 R8, R8 ;  /* 0x0000000800087308 */ /* 0x000e220000000800 */
[----:B------:R-:W-:-:S04]  /*95a0*/  FADD.FTZ R132, R120, R9 ;  /* 0x0000000978847221 */ /* 0x000fc80000010000 */
[----:B------:R-:W-:Y:S01]  /*95b0*/  FADD.FTZ R9, R185, R132 ;  /* 0x00000084b9097221 */ /* 0x000fe20000010000 */
[C---:B------:R-:W-:Y:S02]  /*95c0*/  F2FP.BF16.F32.PACK_AB R185, R122.reuse, R185 ;  /* 0x000000b97ab9723e */ /* 0x040fe400000010ff */
[----:B------:R-:W1:Y:S01]  /*95d0*/  MUFU.EX2 R153, R153 ;  /* 0x0000009900997308 */ /* 0x000e620000000800 */
        /* <DEDUP_REMOVED lines=14> */
[----:B0-----:R-:W-:-:S03]  /*96c0*/  F2FP.BF16.F32.PACK_AB R179, R8, R179 ;  /* 0x000000b308b3723e */ /* 0x001fc600000010ff */
[----:B------:R-:W-:-:S04]  /*96d0*/  FADD.FTZ R9, R8, R9 ;  /* 0x0000000908097221 */ /* 0x000fc80000010000 */
[----:B------:R-:W-:-:S04]  /*96e0*/  FADD.FTZ R9, R154, R9 ;  /* 0x000000099a097221 */ /* 0x000fc80000010000 */
[----:B------:R-:W-:-:S04]  /*96f0*/  FADD.FTZ R9, R155, R9 ;  /* 0x000000099b097221 */ /* 0x000fc80000010000 */
[----:B------:R-:W-:-:S04]  /*9700*/  FADD.FTZ R9, R158, R9 ;  /* 0x000000099e097221 */ /* 0x000fc80000010000 */
[----:B------:R-:W-:-:S04]  /*9710*/  FADD.FTZ R9, R159, R9 ;  /* 0x000000099f097221 */ /* 0x000fc80000010000 */
[----:B------:R-:W-:-:S04]  /*9720*/  FADD.FTZ R9, R162, R9 ;  /* 0x00000009a2097221 */ /* 0x000fc80000010000 */
[----:B------:R-:W-:Y:S01]  /*9730*/  FADD.FTZ R9, R163, R9 ;  /* 0x00000009a3097221 */ /* 0x000fe20000010000 */
[----:B------:R-:W-:Y:S02]  /*9740*/  WARPGROUP.DEPBAR.LE gsb0, 0x0 ;  /* 0x00008000000079c5 */ /* 0x000fe40000010000 */
[----:B------:R0:W-:Y:S01]  /*9750*/  @!P1 SYNCS.ARRIVE.TRANS64.RED.A1T0 RZ, [R123+URZ], RZ ;  /* 0x000000ff7bff99a7 */ /* 0x0001e2000810043f */
[----:B------:R-:W-:Y:S02]  /*9760*/  F2FP.BF16.F32.PACK_AB R168, R149, R12 ;  /* 0x0000000c95a8723e */ /* 0x000fe400000010ff */
[----:B------:R-:W-:Y:S02]  /*9770*/  F2FP.BF16.F32.PACK_AB R170, R11, R14 ;  /* 0x0000000e0baa723e */ /* 0x000fe400000010ff */
[----:B------:R-:W-:Y:S02]  /*9780*/  F2FP.BF16.F32.PACK_AB R169, R163, R162 ;  /* 0x000000a2a3a9723e */ /* 0x000fe400000010ff */
[----:B-1----:R-:W-:Y:S01]  /*9790*/  F2FP.BF16.F32.PACK_AB R171, R153, R166 ;  /* 0x000000a699ab723e */ /* 0x002fe200000010ff */
[----:B0-----:R-:W-:-:S05]  /*97a0*/  @!P1 VIADD R123, R127, 0x30860 ;  /* 0x000308607f7b9836 */ /* 0x001fca0000000000 */
[----:B------:R-:W-:-:S04]  /*97b0*/  @!P1 PRMT R123, RZ, 0x654, R123 ;  /* 0x00000654ff7b9816 */ /* 0x000fc8000000007b */
[----:B------:R0:W-:Y:S01]  /*97c0*/  @!P1 SYNCS.ARRIVE.TRANS64.RED.A1T0 RZ, [R123+URZ], RZ ;  /* 0x000000ff7bff99a7 */ /* 0x0001e2000810043f */
[C---:B------:R-:W-:Y:S01]  /*97d0*/  ISETP.GT.AND P1, PT, R10.reuse, UR58, PT ;  /* 0x0000003a0a007c0c */ /* 0x040fe2000bf24270 */
[----:B------:R-:W-:Y:S02]  /*97e0*/  VIADD R10, R10, 0xffffffff ;  /* 0xffffffff0a0a7836 */ /* 0x000fe40000000000 */
[----:B0-----:R-:W-:-:S04]  /*97f0*/  FADD.FTZ R123, R15, R134 ;  /* 0x000000860f7b7221 */ /* 0x001fc80000010000 */
        /* <DEDUP_REMOVED lines=25> */
[----:B------:R-:W-:-:S03]  /*9990*/  FADD.FTZ R12, R166, R9 ;  /* 0x00000009a60c7221 */ /* 0x000fc60000010000 */
[----:B------:R-:W-:-:S04]  /*99a0*/  FADD.FTZ R13, R149, R8 ;  /* 0x00000008950d7221 */ /* 0x000fc80000010000 */
[----:B------:R-:W-:-:S04]  /*99b0*/  FADD.FTZ R8, R14, R13 ;  /* 0x0000000d0e087221 */ /* 0x000fc80000010000 */
[----:B------:R-:W-:Y:S01]  /*99c0*/  FADD.FTZ R9, R11, R8 ;  /* 0x000000080b097221 */ /* 0x000fe20000010000 */
[----:B------:R-:W-:Y:S01]  /*99d0*/  FADD.FTZ R8, R153, R12 ;  /* 0x0000000c99087221 */ /* 0x000fe20000010000 */
[----:B------:R-:W-:Y:S02]  /*99e0*/  IMAD.MOV.U32 R11, RZ, RZ, R4 ;  /* 0x000000ffff0b7224 */ /* 0x000fe400078e0004 */
[----:B------:R-:W-:Y:S01]  /*99f0*/  IMAD.MOV.U32 R12, RZ, RZ, R5 ;  /* 0x000000ffff0c7224 */ /* 0x000fe200078e0005 */
[----:B------:R-:W-:Y:S06]  /*9a00*/  @P1 BRA `(.L_x_4862) ;  /* 0xffffffe000941947 */ /* 0x000fec000383ffff */
.L_x_4853:
        /* <DEDUP_REMOVED lines=8> */
.L_x_4880:
        /* <DEDUP_REMOVED lines=8> */
.L_x_4864:
[----:B------:R-:W-:Y:S01]  /*9b10*/  ULEA UR5, UR36, UR37, 0x3 ;  /* 0x0000002524057291 */ /* 0x000fe2000f8e183f */
[----:B------:R-:W-:-:S05]  /*9b20*/  IMAD.U32 R0, RZ, RZ, UR38 ;  /* 0x00000026ff007e24 */ /* 0x000fca000f8e00ff */
[----:B------:R-:W-:-:S04]  /*9b30*/  SHF.L.U32 R0, R0, 0x1f, RZ ;  /* 0x0000001f00007819 */ /* 0x000fc800000006ff */
[----:B------:R0:W1:Y:S01]  /*9b40*/  SYNCS.PHASECHK.TRANS64.TRYWAIT P1, [UR5+0x30830], R0 ;  /* 0x03083000ff0075a7 */ /* 0x0000620008020145 */
[----:B------:R-:W-:Y:S05]  /*9b50*/  @!P0 BRA `(.L_x_4865) ;  /* 0x0000000000048947 */ /* 0x000fea0003800000 */
[----:B------:R-:W-:Y:S01]  /*9b60*/  BPT.TRAP 0x1 ;  /* 0x000000040000795c */ /* 0x000fe20000300000 */
.L_x_4865:
[----:B-1----:R-:W-:Y:S05]  /*9b70*/  @P1 BRA `(.L_x_4866) ;  /* 0x0000000000081947 */ /* 0x002fea0003800000 */
[----:B------:R-:W1:Y:S02]  /*9b80*/  SYNCS.PHASECHK.TRANS64.TRYWAIT P1, [UR5+0x30830], R0 ;  /* 0x03083000ff0075a7 */ /* 0x000e640008020145 */
[----:B-1----:R-:W-:Y:S05]  /*9b90*/  @!P1 BRA `(.L_x_4867) ;  /* 0x000000d800149947 */ /* 0x002fea0003800000 */
.L_x_4866:
        /* <DEDUP_REMOVED lines=163> */
.L_x_4868:
[----:B------:R-:W-:Y:S01]  /*a5d0*/  ULEA UR5, UR4, UR37, 0x3 ;  /* 0x0000002504057291 */ /* 0x000fe2000f8e183f */
[----:B01----:R-:W-:-:S05]  /*a5e0*/  IMAD.U32 R0, RZ, RZ, UR6 ;  /* 0x00000006ff007e24 */ /* 0x003fca000f8e00ff */
[----:B------:R-:W-:-:S04]  /*a5f0*/  SHF.L.U32 R0, R0, 0x1f, RZ ;  /* 0x0000001f00007819 */ /* 0x000fc800000006ff */
[----:B------:R0:W1:Y:S01]  /*a600*/  SYNCS.PHASECHK.TRANS64.TRYWAIT P1, [UR5+0x30850], R0 ;  /* 0x03085000ff0075a7 */ /* 0x0000620008020145 */
[----:B------:R-:W-:Y:S05]  /*a610*/  @!P0 BRA `(.L_x_4869) ;  /* 0x0000000000048947 */ /* 0x000fea0003800000 */
[----:B------:R-:W-:Y:S01]  /*a620*/  BPT.TRAP 0x1 ;  /* 0x000000040000795c */ /* 0x000fe20000300000 */
.L_x_4869:
[----:B-1----:R-:W-:Y:S05]  /*a630*/  @P1 BRA `(.L_x_4870) ;  /* 0x0000000000081947 */ /* 0x002fea0003800000 */
[----:B------:R-:W1:Y:S02]  /*a640*/  SYNCS.PHASECHK.TRANS64.TRYWAIT P1, [UR5+0x30850], R0 ;  /* 0x03085000ff0075a7 */ /* 0x000e640008020145 */
[----:B-1----:R-:W-:Y:S05]  /*a650*/  @!P1 BRA `(.L_x_4871) ;  /* 0x000000cc007c9947 */ /* 0x002fea0003800000 */
.L_x_4870:
        /* <DEDUP_REMOVED lines=13> */
[----:B------:R-:W-:-:S03]  /*a730*/  VIADD R3, R5, 0x1 ;  /* 0x0000000105037836 */ /* 0x000fc60000000000 */
        /* <DEDUP_REMOVED lines=61> */
.L_x_4874:
[----:B------:R-:W-:-:S05]  /*ab10*/  IMAD.U32 R13, RZ, RZ, UR58 ;  /* 0x0000003aff0d7e24 */ /* 0x000fca000f8e00ff */
[----:B------:R-:W-:-:S13]  /*ab20*/  ISETP.NE.AND P1, PT, R13, 0x1, PT ;  /* 0x000000010d00780c */ /* 0x000fda0003f25270 */
[----:B------:R-:W0:Y:S02]  /*ab30*/  @P1 LDC.64 R170, c[0x0][0x9e8] ;  /* 0x00027a00ffaa1b82 */ /* 0x000e240000000a00 */
[----:B0-----:R-:W-:-:S05]  /*ab40*/  @P1 IMAD.HI.U32 R170, R3, R170, RZ ;  /* 0x000000aa03aa1227 */ /* 0x001fca00078e00ff */
[----:B------:R-:W-:-:S07]  /*ab50*/  @P1 SHF.R.U32.HI R3, RZ, R171, R170 ;  /* 0x000000abff031219 */ /* 0x000fce00000116aa */
.L_x_4875:
[----:B------:R-:W-:Y:S05]  /*ab60*/  BSYNC B0 ;  /* 0x0000000000007941 */ /* 0x000fea0003800000 */
.L_x_4873:
[----:B------:R-:W-:-:S05]  /*ab70*/  IMAD R3, R3, R13, R0 ;  /* 0x0000000d03037224 */ /* 0x000fca00078e0200 */
[----:B------:R-:W-:Y:S02]  /*ab80*/  VIADDMNMX R20, R3, R13, R20, PT ;  /* 0x0000000d03147246 */ /* 0x000fe40003800114 */
[----:B------:R-:W-:-:S07]  /*ab90*/  VIMNMX R168, R168, R3, !PT ;  /* 0x00000003a8a87248 */ /* 0x000fce0007fe0100 */
.L_x_4872:
        /* <DEDUP_REMOVED lines=132> */
.L_x_4878:
[----:B------:R-:W-:-:S05]  /*b3e0*/  IMAD.U32 R20, RZ, RZ, UR58 ;  /* 0x0000003aff147e24 */ /* 0x000fca000f8e00ff */
[----:B------:R-:W-:-:S13]  /*b3f0*/  ISETP.NE.AND P6, PT, R20, 0x1, PT ;  /* 0x000000011400780c */ /* 0x000fda0003fc5270 */
[----:B------:R-:W0:Y:S02]  /*b400*/  @P6 LDC.64 R4, c[0x0][0x9e8] ;  /* 0x00027a00ff046b82 */ /* 0x000e240000000a00 */
[----:B0-----:R-:W-:-:S05]  /*b410*/  @P6 IMAD.HI.U32 R4, R183, R4, RZ ;  /* 0x00000004b7046227 */ /* 0x001fca00078e00ff */
[----:B------:R-:W-:-:S07]  /*b420*/  @P6 SHF.R.U32.HI R183, RZ, R5, R4 ;  /* 0x00000005ffb76219 */ /* 0x000fce0000011604 */
.L_x_4879:
[----:B------:R-:W-:Y:S05]  /*b430*/  BSYNC B0 ;  /* 0x0000000000007941 */ /* 0x000fea0003800000 */
.L_x_4877:
[----:B------:R-:W-:-:S05]  /*b440*/  IMAD R183, R183, R20, R0 ;  /* 0x00000014b7b77224 */ /* 0x000fca00078e0200 */
[----:B------:R-:W-:Y:S02]  /*b450*/  VIADDMNMX R2, R183, R20, R2, PT ;  /* 0x00000014b7027246 */ /* 0x000fe40003800102 */
[----:B------:R-:W-:-:S07]  /*b460*/  VIMNMX R14, R14, R183, !PT ;  /* 0x000000b70e0e7248 */ /* 0x000fce0007fe0100 */
.L_x_4876:
        /* <DEDUP_REMOVED lines=139> */
[----:B------:R-:W-:Y:S01]  /*bd20*/  FSEL R145, R5, RZ, P1 ;  /* 0x000000ff05917208 */ /* 0x000fe20000800000 */
[--C-:B------:R-:W-:Y:S01]  /*bd30*/  FFMA.FTZ R190, R171, R0, -R20.reuse ;  /* 0x00000000abbe7223 */ /* 0x100fe20000010814 */
[----:B------:R-:W-:Y:S01]  /*bd40*/  FMNMX.FTZ R4, R185, R4, !PT ;  /* 0x00000004b9047209 */ /* 0x000fe20007810000 */
[----:B------:R-:W-:Y:S01]  /*bd50*/  MUFU.EX2 R188, R188 ;  /* 0x000000bc00bc7308 */ /* 0x000fe20000000800 */
[----:B------:R-:W-:Y:S01]  /*bd60*/  FFMA.FTZ R171, R177, R0, -R20 ;  /* 0x00000000b1ab7223 */ /* 0x000fe20000010814 */
[----:B------:R-:W-:Y:S01]  /*bd70*/  FADD.FTZ R145, -R145, R12 ;  /* 0x0000000c91917221 */ /* 0x000fe20000010100 */
[----:B------:R-:W-:Y:S01]  /*bd80*/  FMNMX.FTZ R4, R207, R4, !PT ;  /* 0x00000004cf047209 */ /* 0x000fe20007810000 */
[-CC-:B------:R-:W-:Y:S01]  /*bd90*/  FFMA.FTZ R186, R179, R0.reuse, -R20.reuse ;  /* 0x00000000b3ba7223 */ /* 0x180fe20000010814 */
[-CC-:B------:R-:W-:Y:S01]  /*bda0*/  FFMA.FTZ R178, R13, R0.reuse, -R20.reuse ;  /* 0x000000000db27223 */ /* 0x180fe20000010814 */
[----:B------:R-:W-:Y:S01]  /*bdb0*/  FMUL.FTZ R2, R145, R0 ;  /* 0x0000000091027220 */ /* 0x000fe20000410000 */
[----:B------:R-:W-:Y:S01]  /*bdc0*/  FMNMX.FTZ R4, R187, R4, !PT ;  /* 0x00000004bb047209 */ /* 0x000fe20007810000 */
[----:B------:R-:W-:Y:S01]  /*bdd0*/  MUFU.EX2 R215, R215 ;  /* 0x000000d700d77308 */ /* 0x000fe20000000800 */
[-CC-:B------:R-:W-:Y:S01]  /*bde0*/  FFMA.FTZ R133, R133, R0.reuse, -R20.reuse ;  /* 0x0000000085857223 */ /* 0x180fe20000010814 */
        /* <DEDUP_REMOVED lines=14> */
[----:B------:R-:W1:Y:S01]  /*bed0*/  MUFU.EX2 R190, R190 ;  /* 0x000000be00be7308 */ /* 0x000e620000000800 */
[-CC-:B------:R-:W-:Y:S01]  /*bee0*/  FFMA.FTZ R121, R161, R0.reuse, -R20.reuse ;  /* 0x00000000a1797223 */ /* 0x180fe20000010814 */
[----:B------:R-:W-:Y:S01]  /*bef0*/  FFMA.FTZ R125, R165, R0, -R20 ;  /* 0x00000000a57d7223 */ /* 0x000fe20000010814 */
[----:B------:R-:W-:-:S02]  /*bf00*/  FMNMX.FTZ R4, R147, R4, !PT ;  /* 0x0000000493047209 */ /* 0x000fc40007810000 */
[----:B------:R-:W-:Y:S02]  /*bf10*/  LOP3.LUT P6, RZ, R208, 0x7f, RZ, 0xc0, !PT ;  /* 0x0000007fd0ff7812 */ /* 0x000fe400078cc0ff */
[----:B------:R-:W-:Y:S01]  /*bf20*/  FMNMX.FTZ R4, R131, R4, !PT ;  /* 0x0000000483047209 */ /* 0x000fe20007810000 */
[----:B------:R-:W2:Y:S01]  /*bf30*/  MUFU.EX2 R169, R169 ;  /* 0x000000a900a97308 */ /* 0x000ea20000000800 */
[----:B0-----:R-:W-:Y:S02]  /*bf40*/  FFMA.FTZ R9, R2, R9, R215 ;  /* 0x0000000902097223 */ /* 0x001fe400000100d7 */
[----:B------:R-:W-:Y:S02]  /*bf50*/  FMNMX.FTZ R4, R151, R4, !PT ;  /* 0x0000000497047209 */ /* 0x000fe40007810000 */
[C---:B------:R-:W-:Y:S01]  /*bf60*/  FADD.FTZ R9, R188.reuse, R9 ;  /* 0x00000009bc097221 */ /* 0x040fe20000010000 */
[----:B------:R-:W-:Y:S02]  /*bf70*/  F2FP.BF16.F32.PACK_AB R188, R188, R215 ;  /* 0x000000d7bcbc723e */ /* 0x000fe400000010ff */
[----:B------:R-:W-:Y:S01]  /*bf80*/  FMNMX.FTZ R4, R127, R4, !PT ;  /* 0x000000047f047209 */ /* 0x000fe20007810000 */
[----:B------:R-:W0:Y:S01]  /*bf90*/  MUFU.EX2 R184, R184 ;  /* 0x000000b800b87308 */ /* 0x000e220000000800 */
[----:B-1----:R-:W-:-:S02]  /*bfa0*/  FADD.FTZ R130, R190, R9 ;  /* 0x00000009be827221 */ /* 0x002fc40000010000 */
[----:B------:R-:W-:-:S04]  /*bfb0*/  FMNMX.FTZ R4, R155, R4, !PT ;  /* 0x000000049b047209 */ /* 0x000fc80007810000 */
[----:B------:R-:W-:Y:S01]  /*bfc0*/  FMNMX.FTZ R4, R123, R4, !PT ;  /* 0x000000047b047209 */ /* 0x000fe20007810000 */
[----:B------:R-:W1:Y:S01]  /*bfd0*/  MUFU.EX2 R171, R171 ;  /* 0x000000ab00ab7308 */ /* 0x000e620000000800 */
[C---:B--2---:R-:W-:Y:S01]  /*bfe0*/  FADD.FTZ R9, R169.reuse, R130 ;  /* 0x00000082a9097221 */ /* 0x044fe20000010000 */
[----:B------:R-:W-:Y:S02]  /*bff0*/  F2FP.BF16.F32.PACK_AB R190, R169, R190 ;  /* 0x000000bea9be723e */ /* 0x000fe400000010ff */
[----:B------:R-:W-:-:S04]  /*c000*/  FMNMX.FTZ R4, R159, R4, !PT ;  /* 0x000000049f047209 */ /* 0x000fc80007810000 */
[----:B------:R-:W-:Y:S01]  /*c010*/  FMNMX.FTZ R4, R173, R4, !PT ;  /* 0x00000004ad047209 */ /* 0x000fe20007810000 */
[----:B------:R-:W2:Y:S01]  /*c020*/  MUFU.EX2 R186, R186 ;  /* 0x000000ba00ba7308 */ /* 0x000ea20000000800 */
[----:B0-----:R-:W-:Y:S02]  /*c030*/  FADD.FTZ R130, R184, R9 ;  /* 0x00000009b8827221 */ /* 0x001fe40000010000 */
[----:B------:R-:W-:-:S04]  /*c040*/  FMNMX.FTZ R4, R163, R4, !PT ;  /* 0x00000004a3047209 */ /* 0x000fc80007810000 */
[----:B------:R-:W-:Y:S01]  /*c050*/  FMNMX.FTZ R4, R175, R4, !PT ;  /* 0x00000004af047209 */ /* 0x000fe20007810000 */
[----:B------:R-:W0:Y:S01]  /*c060*/  MUFU.EX2 R133, R133 ;  /* 0x0000008500857308 */ /* 0x000e220000000800 */
[----:B-1----:R-:W-:Y:S02]  /*c070*/  F2FP.BF16.F32.PACK_AB R184, R171, R184 ;  /* 0x000000b8abb8723e */ /* 0x002fe400000010ff */
[----:B------:R-:W-:-:S05]  /*c080*/  FMNMX.FTZ R4, R167, R4, !PT ;  /* 0x00000004a7047209 */ /* 0x000fca0007810000 */
[----:B------:R-:W1:Y:S01]  /*c090*/  SHFL.BFLY PT, R3, R4, 0x2, 0x1f ;  /* 0x0c401f0004037f89 */ /* 0x000e6200000e0000 */
[----:B------:R-:W3:Y:S08]  /*c0a0*/  MUFU.EX2 R180, R180 ;  /* 0x000000b400b47308 */ /* 0x000ef00000000800 */
[----:B------:R-:W4:Y:S08]  /*c0b0*/  MUFU.EX2 R137, R137 ;  /* 0x0000008900897308 */ /* 0x000f300000000800 */
[----:B------:R-:W5:Y:S01]  /*c0c0*/  MUFU.EX2 R182, R182 ;  /* 0x000000b600b67308 */ /* 0x000f620000000800 */
[----:B-1----:R-:W-:-:S07]  /*c0d0*/  FMNMX.FTZ R3, R4, R3, !PT ;  /* 0x0000000304037209 */ /* 0x002fce0007810000 */
[----:B------:R-:W-:Y:S01]  /*c0e0*/  MUFU.EX2 R129, R129 ;  /* 0x0000008100817308 */ /* 0x000fe20000000800 */
[----:B------:R-:W1:Y:S07]  /*c0f0*/  SHFL.BFLY PT, R4, R3, 0x1, 0x1f ;  /* 0x0c201f0003047f89 */ /* 0x000e6e00000e0000 */
[----:B------:R-:W-:Y:S08]  /*c100*/  MUFU.EX2 R176, R176 ;  /* 0x000000b000b07308 */ /* 0x000ff00000000800 */
[----:B------:R-:W-:Y:S08]  /*c110*/  MUFU.EX2 R141, R141 ;  /* 0x0000008d008d7308 */ /* 0x000ff00000000800 */
[----:B------:R-:W-:Y:S01]  /*c120*/  MUFU.EX2 R178, R178 ;  /* 0x000000b200b27308 */ /* 0x000fe20000000800 */
[----:B-1----:R-:W-:-:S04]  /*c130*/  FMNMX.FTZ R4, R3, R4, !PT ;  /* 0x0000000403047209 */ /* 0x002fc80007810000 */
[C---:B------:R-:W-:Y:S01]  /*c140*/  FSETP.NEU.FTZ.AND P1, PT, R4.reuse, -INF , PT ;  /* 0xff8000000400780b */ /* 0x040fe20003f3d000 */
[CC--:B------:R-:W-:Y:S02]  /*c150*/  FMUL.FTZ R124, R4.reuse, R0.reuse ;  /* 0x00000000047c7220 */ /* 0x0c0fe40000410000 */
[----:B------:R-:W-:Y:S01]  /*c160*/  MUFU.EX2 R13, R13 ;  /* 0x0000000d000d7308 */ /* 0x000fe20000000800 */
[----:B------:R-:W-:Y:S02]  /*c170*/  FSEL R126, R4, RZ, P1 ;  /* 0x000000ff047e7208 */ /* 0x000fe40000800000 */
        /* <DEDUP_REMOVED lines=14> */
[----:B--2---:R-:W-:Y:S01]  /*c260*/  FADD.FTZ R132, R186, R11 ;  /* 0x0000000bba847221 */ /* 0x004fe20000010000 */
[-CC-:B------:R-:W-:Y:S01]  /*c270*/  FFMA.FTZ R181, R187, R0.reuse, -R124.reuse ;  /* 0x00000000bbb57223 */ /* 0x180fe2000001087c */
[-CC-:B------:R-:W-:Y:S01]  /*c280*/  FFMA.FTZ R122, R191, R0.reuse, -R124.reuse ;  /* 0x00000000bf7a7223 */ /* 0x180fe2000001087c */
[-C--:B------:R-:W-:Y:S01]  /*c290*/  FFMA.FTZ R183, R139, R0.reuse, -R124 ;  /* 0x000000008bb77223 */ /* 0x080fe2000001087c */
[----:B------:R-:W1:Y:S01]  /*c2a0*/  MUFU.EX2 R3, R3 ;  /* 0x0000000300037308 */ /* 0x000e620000000800 */
[----:B0-----:R-:W-:Y:S01]  /*c2b0*/  FADD.FTZ R11, R133, R132 ;  /* 0x00000084850b7221 */ /* 0x001fe20000010000 */
[-CC-:B------:R-:W-:Y:S01]  /*c2c0*/  FFMA.FTZ R143, R143, R0.reuse, -R124.reuse ;  /* 0x000000008f8f7223 */ /* 0x180fe2000001087c */
[-CC-:B------:R-:W-:Y:S01]  /*c2d0*/  FFMA.FTZ R177, R135, R0.reuse, -R124.reuse ;  /* 0x0000000087b17223 */ /* 0x180fe2000001087c */
[-CC-:B------:R-:W-:Y:S01]  /*c2e0*/  FFMA.FTZ R128, R147, R0.reuse, -R124.reuse ;  /* 0x0000000093807223 */ /* 0x180fe2000001087c */
[----:B---3--:R-:W-:Y:S01]  /*c2f0*/  FADD.FTZ R132, R180, R11 ;  /* 0x0000000bb4847221 */ /* 0x008fe20000010000 */
[-CC-:B------:R-:W-:Y:S01]  /*c300*/  FFMA.FTZ R11, R127, R0.reuse, -R124.reuse ;  /* 0x000000007f0b7223 */ /* 0x180fe2000001087c */
[-C--:B------:R-:W-:Y:S01]  /*c310*/  FFMA.FTZ R179, R131, R0.reuse, -R124 ;  /* 0x0000000083b37223 */ /* 0x080fe2000001087c */
[----:B------:R-:W0:Y:S01]  /*c320*/  MUFU.EX2 R145, R145 ;  /* 0x0000009100917308 */ /* 0x000e220000000800 */
[----:B----4-:R-:W-:Y:S01]  /*c330*/  FADD.FTZ R127, R137, R132 ;  /* 0x00000084897f7221 */ /* 0x010fe20000010000 */
[-CC-:B------:R-:W-:Y:S01]  /*c340*/  FFMA.FTZ R123, R123, R0.reuse, -R124.reuse ;  /* 0x000000007b7b7223 */ /* 0x180fe2000001087c */
[-CC-:B------:R-:W-:Y:S01]  /*c350*/  FFMA.FTZ R159, R159, R0.reuse, -R124.reuse ;  /* 0x000000009f9f7223 */ /* 0x180fe2000001087c */
[-CC-:B------:R-:W-:Y:S01]  /*c360*/  FFMA.FTZ R173, R173, R0.reuse, -R124.reuse ;  /* 0x00000000adad7223 */ /* 0x180fe2000001087c */
[----:B-----5:R-:W-:Y:S01]  /*c370*/  FADD.FTZ R134, R182, R127 ;  /* 0x0000007fb6867221 */ /* 0x020fe20000010000 */
[-CC-:B------:R-:W-:Y:S01]  /*c380*/  FFMA.FTZ R163, R163, R0.reuse, -R124.reuse ;  /* 0x00000000a3a37223 */ /* 0x180fe2000001087c */
[----:B------:R-:W-:Y:S01]  /*c390*/  FFMA.FTZ R175, R175, R0, -R124 ;  /* 0x00000000afaf7223 */ /* 0x000fe2000001087c */
[----:B------:R-:W2:Y:S01]  /*c3a0*/  MUFU.EX2 R14, R14 ;  /* 0x0000000e000e7308 */ /* 0x000ea20000000800 */
[----:B-1----:R-:W-:Y:S01]  /*c3b0*/  FFMA.FTZ R8, R3, R8, R12 ;  /* 0x0000000803087223 */ /* 0x002fe2000001000c */
[----:B------:R-:W-:Y:S01]  /*c3c0*/  IMAD.U32 R131, RZ, RZ, UR5 ;  /* 0x00000005ff837e24 */ /* 0x000fe2000f8e00ff */
[----:B------:R-:W-:Y:S01]  /*c3d0*/  F2FP.BF16.F32.PACK_AB R186, R133, R186 ;  /* 0x000000ba85ba723e */ /* 0x000fe200000010ff */
[----:B------:R-:W-:Y:S01]  /*c3e0*/  VIADD R10, R10, 0xffffffff ;  /* 0xffffffff0a0a7836 */ /* 0x000fe20000000000 */
[----:B------:R-:W-:Y:S01]  /*c3f0*/  F2FP.BF16.F32.PACK_AB R180, R137, R180 ;  /* 0x000000b489b4723e */ /* 0x000fe200000010ff */
[----:B------:R-:W-:Y:S01]  /*c400*/  @!P6 VIADD R131, R131, 0x30860 ;  /* 0x000308608383e836 */ /* 0x000fe20000000000 */
[----:B------:R-:W-:Y:S01]  /*c410*/  F2FP.BF16.F32.PACK_AB R182, R129, R182 ;  /* 0x000000b681b6723e */ /* 0x000fe200000010ff */
[----:B------:R-:W1:Y:S01]  /*c420*/  MUFU.EX2 R149, R149 ;  /* 0x0000009500957308 */ /* 0x000e620000000800 */
[----:B0-----:R-:W-:Y:S01]  /*c430*/  FADD.FTZ R9, R145, R8 ;  /* 0x0000000891097221 */ /* 0x001fe20000010000 */
[----:B------:R-:W-:Y:S01]  /*c440*/  FFMA.FTZ R8, R151, R0, -R124 ;  /* 0x0000000097087223 */ /* 0x000fe2000001087c */
[----:B------:R-:W-:-:S02]  /*c450*/  @!P6 PRMT R131, RZ, 0x654, R131 ;  /* 0x00000654ff83e816 */ /* 0x000fc40000000083 */
[----:B------:R-:W-:Y:S01]  /*c460*/  F2FP.BF16.F32.PACK_AB R189, R145, R12 ;  /* 0x0000000c91bd723e */ /* 0x000fe200000010ff */
[----:B------:R-:W-:Y:S01]  /*c470*/  IMAD.MOV.U32 R12, RZ, RZ, R5 ;  /* 0x000000ffff0c7224 */ /* 0x000fe200078e0005 */
[----:B------:R0:W-:Y:S01]  /*c480*/  @!P6 SYNCS.ARRIVE.TRANS64.RED.A1T0 RZ, [R131+URZ], RZ ;  /* 0x000000ff83ffe9a7 */ /* 0x0001e2000810043f */
[----:B------:R-:W3:Y:S01]  /*c490*/  MUFU.EX2 R20, R20 ;  /* 0x0000001400147308 */ /* 0x000ee20000000800 */
[----:B--2---:R-:W-:-:S07]  /*c4a0*/  FADD.FTZ R130, R14, R9 ;  /* 0x000000090e827221 */ /* 0x004fce0000010000 */
[----:B------:R-:W2:Y:S01]  /*c4b0*/  MUFU.EX2 R153, R153 ;  /* 0x0000009900997308 */ /* 0x000ea20000000800 */
[C---:B-1----:R-:W-:Y:S01]  /*c4c0*/  FADD.FTZ R9, R149.reuse, R130 ;  /* 0x0000008295097221 */ /* 0x042fe20000010000 */
[----:B------:R-:W-:-:S06]  /*c4d0*/  F2FP.BF16.F32.PACK_AB R191, R149, R14 ;  /* 0x0000000e95bf723e */ /* 0x000fcc00000010ff */
[----:B------:R-:W1:Y:S01]  /*c4e0*/  MUFU.EX2 R120, R120 ;  /* 0x0000007800787308 */ /* 0x000e620000000800 */
[----:B---3--:R-:W-:-:S07]  /*c4f0*/  FADD.FTZ R130, R20, R9 ;  /* 0x0000000914827221 */ /* 0x008fce0000010000 */
[----:B------:R-:W3:Y:S01]  /*c500*/  MUFU.EX2 R157, R157 ;  /* 0x0000009d009d7308 */ /* 0x000ee20000000800 */
[----:B--2---:R-:W-:Y:S01]  /*c510*/  FADD.FTZ R9, R153, R130 ;  /* 0x0000008299097221 */ /* 0x004fe20000010000 */
[-CC-:B------:R-:W-:Y:S01]  /*c520*/  FFMA.FTZ R130, R155, R0.reuse, -R124.reuse ;  /* 0x000000009b827223 */ /* 0x180fe2000001087c */
[----:B------:R-:W-:Y:S01]  /*c530*/  FFMA.FTZ R124, R167, R0, -R124 ;  /* 0x00000000a77c7223 */ /* 0x000fe2000001087c */
[----:B------:R-:W-:-:S04]  /*c540*/  F2FP.BF16.F32.PACK_AB R185, R153, R20 ;  /* 0x0000001499b9723e */ /* 0x000fc800000010ff */
[----:B------:R-:W2:Y:S01]  /*c550*/  MUFU.EX2 R181, R181 ;  /* 0x000000b500b57308 */ /* 0x000ea20000000800 */
[----:B-1----:R-:W-:Y:S01]  /*c560*/  FADD.FTZ R132, R120, R9 ;  /* 0x0000000978847221 */ /* 0x002fe20000010000 */
[----:B------:R-:W-:-:S04]  /*c570*/  FADD.FTZ R9, R129, R134 ;  /* 0x0000008681097221 */ /* 0x000fc80000010000 */
[----:B------:R-:W-:Y:S01]  /*c580*/  FADD.FTZ R134, R176, R9 ;  /* 0x00000009b0867221 */ /* 0x000fe20000010000 */
[----:B------:R-:W-:Y:S01]  /*c590*/  F2FP.BF16.F32.PACK_AB R176, R141, R176 ;  /* 0x000000b08db0723e */ /* 0x000fe200000010ff */
[----:B------:R-:W1:Y:S01]  /*c5a0*/  MUFU.EX2 R122, R122 ;  /* 0x0000007a007a7308 */ /* 0x000e620000000800 */
[----:B---3--:R-:W-:Y:S01]  /*c5b0*/  FADD.FTZ R132, R157, R132 ;  /* 0x000000849d847221 */ /* 0x008fe20000010000 */
[----:B------:R-:W-:Y:S01]  /*c5c0*/  FADD.FTZ R127, R141, R134 ;  /* 0x000000868d7f7221 */ /* 0x000fe20000010000 */
[----:B------:R-:W-:-:S03]  /*c5d0*/  F2FP.BF16.F32.PACK_AB R187, R157, R120 ;  /* 0x000000789dbb723e */ /* 0x000fc600000010ff */
[----:B------:R-:W-:Y:S01]  /*c5e0*/  FADD.FTZ R134, R178, R127 ;  /* 0x0000007fb2867221 */ /* 0x000fe20000010000 */
[----:B------:R-:W-:Y:S01]  /*c5f0*/  F2FP.BF16.F32.PACK_AB R178, R13, R178 ;  /* 0x000000b20db2723e */ /* 0x000fe200000010ff */
[----:B------:R-:W3:Y:S01]  /*c600*/  MUFU.EX2 R183, R183 ;  /* 0x000000b700b77308 */ /* 0x000ee20000000800 */
[----:B--2---:R-:W-:Y:S01]  /*c610*/  FADD.FTZ R9, R181, R132 ;  /* 0x00000084b5097221 */ /* 0x004fe20000010000 */
[----:B------:R-:W-:-:S06]  /*c620*/  FADD.FTZ R127, R13, R134 ;  /* 0x000000860d7f7221 */ /* 0x000fcc0000010000 */
[----:B------:R-:W2:Y:S01]  /*c630*/  MUFU.EX2 R126, R143 ;  /* 0x0000008f007e7308 */ /* 0x000ea20000000800 */
[C---:B-1----:R-:W-:Y:S01]  /*c640*/  FADD.FTZ R132, R122.reuse, R9 ;  /* 0x000000097a847221 */ /* 0x042fe20000010000 */
[----:B------:R-:W-:-:S06]  /*c650*/  F2FP.BF16.F32.PACK_AB R181, R122, R181 ;  /* 0x000000b57ab5723e */ /* 0x000fcc00000010ff */
[----:B------:R-:W1:Y:S01]  /*c660*/  MUFU.EX2 R172, R172 ;  /* 0x000000ac00ac7308 */ /* 0x000e620000000800 */
[----:B---3--:R-:W-:-:S07]  /*c670*/  FADD.FTZ R9, R183, R132 ;  /* 0x00000084b7097221 */ /* 0x008fce0000010000 */
[----:B------:R-:W3:Y:S01]  /*c680*/  MUFU.EX2 R177, R177 ;  /* 0x000000b100b17308 */ /* 0x000ee20000000800 */
[C---:B--2---:R-:W-:Y:S01]  /*c690*/  FADD.FTZ R132, R126.reuse, R9 ;  /* 0x000000097e847221 */ /* 0x044fe20000010000 */
[----:B------:R-:W-:-:S06]  /*c6a0*/  F2FP.BF16.F32.PACK_AB R183, R126, R183 ;  /* 0x000000b77eb7723e */ /* 0x000fcc00000010ff */
[----:B------:R-:W2:Y:S01]  /*c6b0*/  MUFU.EX2 R15, R15 ;  /* 0x0000000f000f7308 */ /* 0x000ea20000000800 */
[----:B-1----:R-:W-:-:S07]  /*c6c0*/  FADD.FTZ R134, R172, R127 ;  /* 0x0000007fac867221 */ /* 0x002fce0000010000 */
[----:B------:R-:W1:Y:S01]  /*c6d0*/  MUFU.EX2 R128, R128 ;  /* 0x0000008000807308 */ /* 0x000e620000000800 */
[----:B---3--:R-:W-:-:S07]  /*c6e0*/  FADD.FTZ R9, R177, R132 ;  /* 0x00000084b1097221 */ /* 0x008fce0000010000 */
[----:B------:R-:W-:Y:S01]  /*c6f0*/  MUFU.EX2 R174, R174 ;  /* 0x000000ae00ae7308 */ /* 0x000fe20000000800 */
[----:B--2---:R-:W-:-:S07]  /*c700*/  F2FP.BF16.F32.PACK_AB R172, R15, R172 ;  /* 0x000000ac0fac723e */ /* 0x004fce00000010ff */
[----:B------:R-:W2:Y:S01]  /*c710*/  MUFU.EX2 R179, R179 ;  /* 0x000000b300b37308 */ /* 0x000ea20000000800 */
[C---:B-1----:R-:W-:Y:S01]  /*c720*/  FADD.FTZ R132, R128.reuse, R9 ;  /* 0x0000000980847221 */ /* 0x042fe20000010000 */
[----:B------:R-:W-:-:S06]  /*c730*/  F2FP.BF16.F32.PACK_AB R177, R128, R177 ;  /* 0x000000b180b1723e */ /* 0x000fcc00000010ff */
[----:B------:R-:W-:Y:S08]  /*c740*/  MUFU.EX2 R21, R21 ;  /* 0x0000001500157308 */ /* 0x000ff00000000800 */
[----:B------:R-:W1:Y:S01]  /*c750*/  MUFU.EX2 R8, R8 ;  /* 0x0000000800087308 */ /* 0x000e620000000800 */
[----:B--2---:R-:W-:-:S07]  /*c760*/  FADD.FTZ R9, R179, R132 ;  /* 0x00000084b3097221 */ /* 0x004fce0000010000 */
[----:B------:R-:W-:Y:S08]  /*c770*/  MUFU.EX2 R168, R168 ;  /* 0x000000a800a87308 */ /* 0x000ff00000000800 */
[----:B------:R-:W2:Y:S01]  /*c780*/  MUFU.EX2 R11, R11 ;  /* 0x0000000b000b7308 */ /* 0x000ea20000000800 */
[C---:B-1----:R-:W-:Y:S01]  /*c790*/  FADD.FTZ R132, R8.reuse, R9 ;  /* 0x0000000908847221 */ /* 0x042fe20000010000 */
[----:B------:R-:W-:-:S06]  /*c7a0*/  F2FP.BF16.F32.PACK_AB R179, R8, R179 ;  /* 0x000000b308b3723e */ /* 0x000fcc00000010ff */
[----:B------:R-:W1:Y:S08]  /*c7b0*/  MUFU.EX2 R121, R121 ;  /* 0x0000007900797308 */ /* 0x000e700000000800 */
[----:B------:R3:W-:Y:S01]  /*c7c0*/  MUFU.EX2 R136, R123 ;  /* 0x0000007b00887308 */ /* 0x0007e20000000800 */
[----:B--2---:R-:W-:-:S07]  /*c7d0*/  FADD.FTZ R9, R11, R132 ;  /* 0x000000840b097221 */ /* 0x004fce0000010000 */
[----:B------:R-:W2:Y:S01]  /*c7e0*/  MUFU.EX2 R130, R130 ;  /* 0x0000008200827308 */ /* 0x000ea20000000800 */
[----:B---3--:R-:W-:-:S04]  /*c7f0*/  FADD.FTZ R123, R15, R134 ;  /* 0x000000860f7b7221 */ /* 0x008fc80000010000 */
[----:B------:R-:W-:Y:S01]  /*c800*/  FADD.FTZ R134, R174, R123 ;  /* 0x0000007bae867221 */ /* 0x000fe20000010000 */
[C---:B------:R-:W-:Y:S02]  /*c810*/  F2FP.BF16.F32.PACK_AB R174, R21.reuse, R174 ;  /* 0x000000ae15ae723e */ /* 0x040fe400000010ff */
[----:B------:R-:W3:Y:S01]  /*c820*/  MUFU.EX2 R170, R170 ;  /* 0x000000aa00aa7308 */ /* 0x000ee20000000800 */
[----:B------:R-:W-:-:S04]  /*c830*/  FADD.FTZ R123, R21, R134 ;  /* 0x00000086157b7221 */ /* 0x000fc80000010000 */
[----:B------:R-:W-:Y:S01]  /*c840*/  FADD.FTZ R134, R168, R123 ;  /* 0x0000007ba8867221 */ /* 0x000fe20000010000 */
[C---:B-1----:R-:W-:Y:S02]  /*c850*/  F2FP.BF16.F32.PACK_AB R168, R121.reuse, R168 ;  /* 0x000000a879a8723e */ /* 0x042fe400000010ff */
[----:B------:R-:W1:Y:S01]  /*c860*/  MUFU.EX2 R159, R159 ;  /* 0x0000009f009f7308 */ /* 0x000e620000000800 */
[----:B------:R-:W-:Y:S01]  /*c870*/  FADD.FTZ R13, R121, R134 ;  /* 0x00000086790d7221 */ /* 0x000fe20000010000 */
[----:B--2---:R-:W-:-:S06]  /*c880*/  FADD.FTZ R9, R130, R9 ;  /* 0x0000000982097221 */ /* 0x004fcc0000010000 */
[----:B------:R2:W4:Y:S01]  /*c890*/  MUFU.EX2 R138, R173 ;  /* 0x000000ad008a7308 */ /* 0x0005220000000800 */
[----:B---3--:R-:W-:Y:S01]  /*c8a0*/  FADD.FTZ R132, R170, R13 ;  /* 0x0000000daa847221 */ /* 0x008fe20000010000 */
[----:B------:R-:W-:-:S06]  /*c8b0*/  FADD.FTZ R13, R136, R9 ;  /* 0x00000009880d7221 */ /* 0x000fcc0000010000 */
[----:B------:R-:W3:Y:S01]  /*c8c0*/  MUFU.EX2 R163, R163 ;  /* 0x000000a300a37308 */ /* 0x000ee20000000800 */
[----:B-1----:R-:W-:Y:S01]  /*c8d0*/  FADD.FTZ R13, R159, R13 ;  /* 0x0000000d9f0d7221 */ /* 0x002fe20000010000 */
[----:B--2---:R-:W-:Y:S01]  /*c8e0*/  F2FP.BF16.F32.PACK_AB R173, R130, R11 ;  /* 0x0000000b82ad723e */ /* 0x004fe200000010ff */
[----:B------:R-:W-:-:S05]  /*c8f0*/  IMAD.MOV.U32 R11, RZ, RZ, R4 ;  /* 0x000000ffff0b7224 */ /* 0x000fca00078e0004 */
[----:B------:R1:W2:Y:S01]  /*c900*/  MUFU.EX2 R134, R175 ;  /* 0x000000af00867308 */ /* 0x0002a20000000800 */
[----:B----4-:R-:W-:-:S07]  /*c910*/  FADD.FTZ R13, R138, R13 ;  /* 0x0000000d8a0d7221 */ /* 0x010fce0000010000 */
[----:B------:R-:W4:Y:S01]  /*c920*/  MUFU.EX2 R125, R125 ;  /* 0x0000007d007d7308 */ /* 0x000f220000000800 */
[----:B---3--:R-:W-:Y:S01]  /*c930*/  FADD.FTZ R13, R163, R13 ;  /* 0x0000000da30d7221 */ /* 0x008fe20000010000 */
[----:B-1----:R-:W-:Y:S02]  /*c940*/  F2FP.BF16.F32.PACK_AB R175, R159, R136 ;  /* 0x000000889faf723e */ /* 0x002fe400000010ff */
[----:B------:R-:W-:-:S04]  /*c950*/  F2FP.BF16.F32.PACK_AB R169, R163, R138 ;  /* 0x0000008aa3a9723e */ /* 0x000fc800000010ff */
[----:B------:R-:W1:Y:S01]  /*c960*/  MUFU.EX2 R124, R124 ;  /* 0x0000007c007c7308 */ /* 0x000e620000000800 */
[----:B--2---:R-:W-:Y:S01]  /*c970*/  FADD.FTZ R13, R134, R13 ;  /* 0x0000000d860d7221 */ /* 0x004fe20000010000 */
[C---:B----4-:R-:W-:Y:S01]  /*c980*/  FADD.FTZ R9, R125.reuse, R132 ;  /* 0x000000847d097221 */ /* 0x050fe20000010000 */
[----:B------:R-:W-:Y:S02]  /*c990*/  F2FP.BF16.F32.PACK_AB R170, R125, R170 ;  /* 0x000000aa7daa723e */ /* 0x000fe400000010ff */
[C---:B-1----:R-:W-:Y:S01]  /*c9a0*/  FADD.FTZ R8, R124.reuse, R13 ;  /* 0x0000000d7c087221 */ /* 0x042fe20000010000 */
[----:B------:R-:W-:Y:S01]  /*c9b0*/  F2FP.BF16.F32.PACK_AB R171, R124, R134 ;  /* 0x000000867cab723e */ /* 0x000fe200000010ff */
[----:B0-----:R-:W-:Y:S06]  /*c9c0*/  @P1 BRA `(.L_x_4880) ;  /* 0xffffffd000301947 */ /* 0x001fec000383ffff */
.L_x_4863:
        /* <DEDUP_REMOVED lines=99> */
.L_x_4881:
[----:B------:R-:W-:Y:S01]  /*d000*/  ULEA UR5, UR36, UR37, 0x3 ;  /* 0x0000002524057291 */ /* 0x000fe2000f8e183f */
[----:B------:R-:W-:-:S05]  /*d010*/  IMAD.U32 R2, RZ, RZ, UR38 ;  /* 0x00000026ff027e24 */ /* 0x000fca000f8e00ff */
[----:B------:R-:W-:-:S04]  /*d020*/  SHF.L.U32 R2, R2, 0x1f, RZ ;  /* 0x0000001f02027819 */ /* 0x000fc800000006ff */
[----:B------:R0:W1:Y:S01]  /*d030*/  SYNCS.PHASECHK.TRANS64.TRYWAIT P1, [UR5+0x30850], R2 ;  /* 0x03085002ff0075a7 */ /* 0x0000620008020145 */
[----:B------:R-:W-:Y:S05]  /*d040*/  @!P0 BRA `(.L_x_4882) ;  /* 0x0000000000048947 */ /* 0x000fea0003800000 */
[----:B------:R-:W-:Y:S01]  /*d050*/  BPT.TRAP 0x1 ;  /* 0x000000040000795c */ /* 0x000fe20000300000 */
.L_x_4882:
[----:B-1----:R-:W-:Y:S05]  /*d060*/  @P1 BRA `(.L_x_4883) ;  /* 0x0000000000081947 */ /* 0x002fea0003800000 */
[----:B------:R-:W1:Y:S02]  /*d070*/  SYNCS.PHASECHK.TRANS64.TRYWAIT P0, [UR5+0x30850], R2 ;  /* 0x03085002ff0075a7 */ /* 0x000e640008000145 */
[----:B-1----:R-:W-:Y:S05]  /*d080*/  @!P0 BRA `(.L_x_4884) ;  /* 0x000000a400088947 */ /* 0x002fea0003800000 */
.L_x_4883:
[----:B------:R-:W-:Y:S01]  /*d090*/  UIADD3 UR37, UR37, 0x400, URZ ;  /* 0x0000040025257890 */ /* 0x000fe2000fffe03f */
[----:B------:R-:W-:Y:S01]  /*d0a0*/  WARPGROUP.ARRIVE ;  /* 0x00000000000079c5 */ /* 0x000fe20000000000 */
[----:B------:R-:W-:Y:S01]  /*d0b0*/  UMOV UR7, 0x40000040 ;  /* 0x4000004000077882 */ /* 0x000fe20000000000 */
[----:B-1----:R-:W1:Y:S01]  /*d0c0*/  SHFL.BFLY PT, R3, R8, 0x2, 0x1f ;  /* 0x0c401f0008037f89 */ /* 0x002e6200000e0000 */
[----:B------:R-:W-:Y:S01]  /*d0d0*/  USHF.R.U32.HI UR37, URZ, 0x4, UR37 ;  /* 0x000000043f257899 */ /* 0x000fe20008011625 */
[----:B------:R-:W-:Y:S01]  /*d0e0*/  IMAD.U32 R15, RZ, RZ, UR5 ;  /* 0x00000005ff0f7e24 */ /* 0x000fe2000f8e00ff */
[----:B------:R-:W-:Y:S01]  /*d0f0*/  R2UR UR8, R197 ;  /* 0x00000000c50872ca */ /* 0x000fe200000e0000 */
[----:B0-----:R-:W0:Y:S01]  /*d100*/  SHFL.BFLY PT, R2, R9, 0x2, 0x1f ;  /* 0x0c401f0009027f89 */ /* 0x001e2200000e0000 */
[----:B------:R-:W-:Y:S01]  /*d110*/  ULOP3.LUT UR37, UR37, 0x3fff, URZ, 0xc0, !UPT ;  /* 0x00003fff25257892 */ /* 0x000fe2000f8ec03f */
[----:B------:R-:W2:Y:S03]  /*d120*/  S2R R11, SR_TID.X ;  /* 0x00000000000b7919 */ /* 0x000ea60000002100 */
        /* <DEDUP_REMOVED lines=8> */
[----:B-1----:R-:W-:Y:S01]  /*d1b0*/  FADD.FTZ R6, R3, R8 ;  /* 0x0000000803067221 */ /* 0x002fe20000010000 */
[----:B------:R-:W-:Y:S01]  /*d1c0*/  UMOV UR7, 0x40000040 ;  /* 0x4000004000077882 */ /* 0x000fe20000000000 */
[----:B------:R-:W-:-:S02]  /*d1d0*/  IMAD.U32 R197, RZ, RZ, UR8 ;  /* 0x00000008ffc57e24 */ /* 0x000fc4000f8e00ff */
[----:B0-----:R-:W-:Y:S01]  /*d1e0*/  FADD.FTZ R2, R2, R9 ;  /* 0x0000000902027221 */ /* 0x001fe20000010000 */
[----:B------:R-:W-:Y:S01]  /*d1f0*/  CS2R R8, SRZ ;  /* 0x0000000000087805 */ /* 0x000fe2000001ff00 */
[----:B------:R-:W0:Y:S01]  /*d200*/  SHFL.BFLY PT, R7, R6, 0x1, 0x1f ;  /* 0x0c201f0006077f89 */ /* 0x000e2200000e0000 */
[----:B------:R-:W-:-:S03]  /*d210*/  USEL UR36, UR36, URZ, UP0 ;  /* 0x0000003f24247287 */ /* 0x000fc60008000000 */
[----:B------:R-:W1:Y:S01]  /*d220*/  SHFL.BFLY PT, R3, R2, 0x1, 0x1f ;  /* 0x0c201f0002037f89 */ /* 0x000e6200000e0000 */
[----:B--2---:R-:W-:Y:S01]  /*d230*/  LOP3.LUT P2, RZ, R11, 0x7f, RZ, 0xc0, !PT ;  /* 0x0000007f0bff7812 */ /* 0x004fe2000784c0ff */
[----:B0-----:R-:W-:Y:S01]  /*d240*/  FADD.FTZ R13, R6, R7 ;  /* 0x00000007060d7221 */ /* 0x001fe20000010000 */
[----:B-1----:R-:W-:-:S04]  /*d250*/  FADD.FTZ R12, R2, R3 ;  /* 0x00000003020c7221 */ /* 0x002fc80000010000 */
[----:B------:R-:W-:Y:S01]  /*d260*/  FSETP.NE.FTZ.AND P1, PT, R13, RZ, PT ;  /* 0x000000ff0d00720b */ /* 0x000fe20003f35000 */
[----:B------:R-:W-:Y:S02]  /*d270*/  IMAD.MOV.U32 R3, RZ, RZ, -0x800000 ;  /* 0xff800000ff037424 */ /* 0x000fe400078e00ff */
[----:B------:R-:W-:Y:S01]  /*d280*/  IMAD.MOV.U32 R2, RZ, RZ, -0x800000 ;  /* 0xff800000ff027424 */ /* 0x000fe200078e00ff */
[----:B------:R-:W-:-:S09]  /*d290*/  FSETP.NE.FTZ.AND P0, PT, R12, RZ, PT ;  /* 0x000000ff0c00720b */ /* 0x000fd20003f15000 */
[----:B------:R-:W0:Y:S01]  /*d2a0*/  @P1 MUFU.LG2 R10, R13 ;  /* 0x0000000d000a1308 */ /* 0x000e220000000c00 */
[----:B------:R-:W-:-:S03]  /*d2b0*/  @P1 FMUL.FTZ R14, R0, 0.69314718246459960938 ;  /* 0x3f317218000e1820 */ /* 0x000fc60000410000 */
[----:B------:R-:W-:Y:S01]  /*d2c0*/  @P0 FMUL.FTZ R6, R0, 0.69314718246459960938 ;  /* 0x3f31721800060820 */ /* 0x000fe20000410000 */
[----:B------:R-:W-:-:S03]  /*d2d0*/  @!P2 VIADD R0, R15, 0x30860 ;  /* 0x000308600f00a836 */ /* 0x000fc60000000000 */
[----:B------:R-:W1:Y:S08]  /*d2e0*/  @P0 MUFU.LG2 R7, R12 ;  /* 0x0000000c00070308 */ /* 0x000e700000000c00 */
[----:B------:R-:W2:Y:S01]  /*d2f0*/  @P1 MUFU.RCP R9, R13 ;  /* 0x0000000d00091308 */ /* 0x000ea20000001000 */
[----:B0-----:R-:W-:-:S04]  /*d300*/  @P1 FMUL.FTZ R11, R10, 0.69314718246459960938 ;  /* 0x3f3172180a0b1820 */ /* 0x001fc80000410000 */
[----:B------:R-:W-:Y:S01]  /*d310*/  @P1 FFMA.FTZ R3, R14, R4, R11 ;  /* 0x000000040e031223 */ /* 0x000fe2000001000b */
[----:B------:R-:W-:Y:S02]  /*d320*/  @!P2 PRMT R4, RZ, 0x654, R0 ;  /* 0x00000654ff04a816 */ /* 0x000fe40000000000 */
[----:B------:R-:W0:Y:S01]  /*d330*/  @P0 MUFU.RCP R8, R12 ;  /* 0x0000000c00080308 */ /* 0x000e220000001000 */
[----:B-1----:R-:W-:-:S04]  /*d340*/  @P0 FMUL.FTZ R7, R7, 0.69314718246459960938 ;  /* 0x3f31721807070820 */ /* 0x002fc80000410000 */
[----:B------:R-:W-:Y:S01]  /*d350*/  @P0 FFMA.FTZ R2, R6, R5, R7 ;  /* 0x0000000506020223 */ /* 0x000fe20000010007 */
[----:B------:R-:W-:Y:S01]  /*d360*/  PLOP3.LUT P0, PT, PT, PT, PT, 0x8, 0x0 ;  /* 0x000000000000781c */ /* 0x000fe20003f0e170 */
        /* <DEDUP_REMOVED lines=124> */
.L_x_4814:
        /* <DEDUP_REMOVED lines=36> */
[----:B------:R-:W-:Y:S01]  /*dd70*/  R2UR UR4, R196 ;  /* 0x00000000c40472ca */ /* 0x000fe200000e0000 */
[----:B------:R-:W-:-:S03]  /*dd80*/  IMAD.WIDE R4, R201, 0x2, R16 ;  /* 0x00000002c9047825 */ /* 0x000fc600078e0210 */
[C---:B------:R-:W-:Y:S02]  /*dd90*/  LOP3.LUT R21, R4.reuse, 0x380, RZ, 0xc0, !PT ;  /* 0x0000038004157812 */ /* 0x040fe400078ec0ff */
[C---:B------:R-:W-:Y:S02]  /*dda0*/  IADD3 R75, P2, R4.reuse, 0x20, RZ ;  /* 0x00000020044b7810 */ /* 0x040fe40007f5e0ff */
[C---:B------:R-:W-:Y:S02]  /*ddb0*/  IADD3 R95, P1, R4.reuse, 0x40, RZ ;  /* 0x00000040045f7810 */ /* 0x040fe40007f3e0ff */
[C---:B------:R-:W-:Y:S01]  /*ddc0*/  IADD3 R135, P6, R4.reuse, 0x60, RZ ;  /* 0x0000006004877810 */ /* 0x040fe20007fde0ff */
[--C-:B------:R-:W-:Y:S01]  /*ddd0*/  IMAD.X R9, RZ, RZ, R5.reuse, P2 ;  /* 0x000000ffff097224 */ /* 0x100fe200010e0605 */
[C---:B------:R-:W-:Y:S01]  /*dde0*/  IADD3 R137, P5, R4.reuse, 0x4000, RZ ;  /* 0x0000400004897810 */ /* 0x040fe20007fbe0ff */
[--C-:B------:R-:W-:Y:S01]  /*ddf0*/  IMAD.X R11, RZ, RZ, R5.reuse, P1 ;  /* 0x000000ffff0b7224 */ /* 0x100fe200008e0605 */
[----:B------:R-:W-:Y:S01]  /*de00*/  SHF.R.U64 R21, R21, 0x3, RZ ;  /* 0x0000000315157819 */ /* 0x000fe200000012ff */
[--C-:B------:R-:W-:Y:S01]  /*de10*/  IMAD.X R13, RZ, RZ, R5.reuse, P6 ;  /* 0x000000ffff0d7224 */ /* 0x100fe200030e0605 */
[C---:B------:R-:W-:Y:S01]  /*de20*/  IADD3 R139, P0, R4.reuse, 0x4020, RZ ;  /* 0x00004020048b7810 */ /* 0x040fe20007f1e0ff */
[--C-:B------:R-:W-:Y:S01]  /*de30*/  IMAD.X R15, RZ, RZ, R5.reuse, P5 ;  /* 0x000000ffff0f7224 */ /* 0x100fe200028e0605 */
[C---:B------:R-:W-:Y:S01]  /*de40*/  IADD3 R141, P4, R4.reuse, 0x4040, RZ ;  /* 0x00004040048d7810 */ /* 0x040fe20007f9e0ff */
[----:B------:R-:W-:Y:S01]  /*de50*/  UIMAD.WIDE UR8, UR4, 0x4, UR8 ;  /* 0x00000004040878a5 */ /* 0x000fe2000f8e0208 */
        /* <DEDUP_REMOVED lines=13> */
[----:B------:R-:W-:Y:S01]  /*df30*/  IMAD.X R21, RZ, RZ, R5, P5 ;  /* 0x000000ffff157224 */ /* 0x000fe200028e0605 */
[----:B------:R-:W-:-:S02]  /*df40*/  LOP3.LUT R10, R95, 0x380, RZ, 0xc0, !PT ;  /* 0x000003805f0a7812 */ /* 0x000fc400078ec0ff */
[----:B------:R-:W-:Y:S02]  /*df50*/  LOP3.LUT R12, R135, 0x380, RZ, 0xc0, !PT ;  /* 0x00000380870c7812 */ /* 0x000fe400078ec0ff */
[----:B------:R-:W-:Y:S02]  /*df60*/  LOP3.LUT R14, R137, 0x380, RZ, 0xc0, !PT ;  /* 0x00000380890e7812 */ /* 0x000fe400078ec0ff */
[----:B------:R-:W-:Y:S02]  /*df70*/  LOP3.LUT R24, R139, 0x380, RZ, 0xc0, !PT ;  /* 0x000003808b187812 */ /* 0x000fe400078ec0ff */
[----:B------:R-:W-:Y:S02]  /*df80*/  LOP3.LUT R26, R141, 0x380, RZ, 0xc0, !PT ;  /* 0x000003808d1a7812 */ /* 0x000fe400078ec0ff */
[----:B------:R-:W-:Y:S02]  /*df90*/  SHF.R.U64 R8, R8, 0x3, RZ ;  /* 0x0000000308087819 */ /* 0x000fe400000012ff */
[----:B------:R-:W-:-:S02]  /*dfa0*/  SHF.R.U64 R10, R10, 0x3, RZ ;  /* 0x000000030a0a7819 */ /* 0x000fc400000012ff */
[----:B------:R-:W-:Y:S02]  /*dfb0*/  LOP3.LUT R28, R143, 0x380, RZ, 0xc0, !PT ;  /* 0x000003808f1c7812 */ /* 0x000fe400078ec0ff */
[----:B------:R-:W-:Y:S02]  /*dfc0*/  LOP3.LUT R30, R145, 0x380, RZ, 0xc0, !PT ;  /* 0x00000380911e7812 */ /* 0x000fe400078ec0ff */
[----:B------:R-:W-:Y:S02]  /*dfd0*/  MOV R132, R4 ;  /* 0x0000000400847202 */ /* 0x000fe40000000f00 */
[----:B------:R-:W-:Y:S02]  /*dfe0*/  F2FP.BF16.F32.PACK_AB R4, R20, R7 ;  /* 0x000000071404723e */ /* 0x000fe400000010ff */
[----:B------:R-:W-:Y:S02]  /*dff0*/  SHF.R.U64 R12, R12, 0x3, RZ ;  /* 0x000000030c0c7819 */ /* 0x000fe400000012ff */
[----:B------:R-:W-:-:S02]  /*e000*/  SHF.R.U64 R14, R14, 0x3, RZ ;  /* 0x000000030e0e7819 */ /* 0x000fc400000012ff */
[----:B------:R-:W-:Y:S02]  /*e010*/  F2FP.BF16.F32.PACK_AB R5, R133, R128 ;  /* 0x000000808505723e */ /* 0x000fe400000010ff */
[----:B------:R-:W-:Y:S02]  /*e020*/  LOP3.LUT R20, R147, 0x380, RZ, 0xc0, !PT ;  /* 0x0000038093147812 */ /* 0x000fe400078ec0ff */
[----:B------:R-:W-:Y:S01]  /*e030*/  F2FP.BF16.F32.PACK_AB R7, R131, R32 ;  /* 0x000000208307723e */ /* 0x000fe200000010ff */
[----:B------:R-:W-:Y:S01]  /*e040*/  BAR.SYNC.DEFER_BLOCKING 0x1, 0x100 ;  /* 0x0044000000007b1d */ /* 0x000fe20000010000 */
[----:B------:R-:W-:Y:S02]  /*e050*/  SHF.R.U64 R24, R24, 0x3, RZ ;  /* 0x0000000318187819 */ /* 0x000fe400000012ff */
[----:B------:R-:W-:Y:S02]  /*e060*/  SHF.R.U64 R26, R26, 0x3, RZ ;  /* 0x000000031a1a7819 */ /* 0x000fe400000012ff */
[----:B------:R-:W-:-:S02]  /*e070*/  LOP3.LUT R74, R151, 0x380, RZ, 0xc0, !PT ;  /* 0x00000380974a7812 */ /* 0x000fc400078ec0ff */
[----:B------:R-:W-:Y:S02]  /*e080*/  LOP3.LUT R8, R8, R75, RZ, 0x3c, !PT ;  /* 0x0000004b08087212 */ /* 0x000fe400078e3cff */
[----:B------:R-:W-:Y:S02]  /*e090*/  LOP3.LUT R10, R10, R95, RZ, 0x3c, !PT ;  /* 0x0000005f0a0a7212 */ /* 0x000fe400078e3cff */
[----:B------:R-:W-:Y:S02]  /*e0a0*/  SHF.R.U64 R28, R28, 0x3, RZ ;  /* 0x000000031c1c7819 */ /* 0x000fe400000012ff */
[----:B------:R-:W-:Y:S02]  /*e0b0*/  SHF.R.U64 R30, R30, 0x3, RZ ;  /* 0x000000031e1e7819 */ /* 0x000fe400000012ff */
[----:B------:R-:W-:Y:S02]  /*e0c0*/  LOP3.LUT R12, R12, R135, RZ, 0x3c, !PT ;  /* 0x000000870c0c7212 */ /* 0x000fe400078e3cff */
[----:B------:R-:W-:-:S02]  /*e0d0*/  LOP3.LUT R14, R14, R137, RZ, 0x3c, !PT ;  /* 0x000000890e0e7212 */ /* 0x000fc400078e3cff */
[----:B------:R-:W-:Y:S02]  /*e0e0*/  LOP3.LUT R34, R149, 0x380, RZ, 0xc0, !PT ;  /* 0x0000038095227812 */ /* 0x000fe400078ec0ff */
[----:B------:R-:W-:Y:S02]  /*e0f0*/  SHF.R.U64 R20, R20, 0x3, RZ ;  /* 0x0000000314147819 */ /* 0x000fe400000012ff */
[----:B------:R-:W-:Y:S01]  /*e100*/  LOP3.LUT R24, R24, R139, RZ, 0x3c, !PT ;  /* 0x0000008b18187212 */ /* 0x000fe200078e3cff */
[----:B------:R0:W-:Y:S01]  /*e110*/  STSM.16.M88.4 [R132], R4 ;  /* 0x0000000484007844 */ /* 0x0001e20000000200 */
[----:B------:R-:W-:Y:S02]  /*e120*/  LOP3.LUT R26, R26, R141, RZ, 0x3c, !PT ;  /* 0x0000008d1a1a7212 */ /* 0x000fe400078e3cff */
[----:B------:R-:W-:Y:S02]  /*e130*/  SHF.R.U64 R74, R74, 0x3, RZ ;  /* 0x000000034a4a7819 */ /* 0x000fe400000012ff */
[----:B------:R-:W-:-:S02]  /*e140*/  LOP3.LUT R28, R28, R143, RZ, 0x3c, !PT ;  /* 0x0000008f1c1c7212 */ /* 0x000fc400078e3cff */
[----:B------:R-:W-:Y:S02]  /*e150*/  LOP3.LUT R30, R30, R145, RZ, 0x3c, !PT ;  /* 0x000000911e1e7212 */ /* 0x000fe400078e3cff */
[----:B------:R-:W-:Y:S02]  /*e160*/  MOV R131, R8 ;  /* 0x0000000800837202 */ /* 0x000fe40000000f00 */
[----:B------:R-:W-:Y:S02]  /*e170*/  MOV R130, R10 ;  /* 0x0000000a00827202 */ /* 0x000fe40000000f00 */
[----:B------:R-:W-:Y:S02]  /*e180*/  F2FP.BF16.F32.PACK_AB R8, R41, R40 ;  /* 0x000000282908723e */ /* 0x000fe400000010ff */
[----:B------:R-:W-:Y:S02]  /*e190*/  F2FP.BF16.F32.PACK_AB R9, R127, R122 ;  /* 0x0000007a7f09723e */ /* 0x000fe400000010ff */
[----:B0-----:R-:W-:-:S02]  /*e1a0*/  F2FP.BF16.F32.PACK_AB R4, R121, R0 ;  /* 0x000000007904723e */ /* 0x001fc400000010ff */
[----:B------:R-:W-:Y:S02]  /*e1b0*/  F2FP.BF16.F32.PACK_AB R5, R126, R125 ;  /* 0x0000007d7e05723e */ /* 0x000fe400000010ff */
[----:B------:R-:W-:Y:S02]  /*e1c0*/  F2FP.BF16.F32.PACK_AB R6, R37, R36 ;  /* 0x000000242506723e */ /* 0x000fe400000010ff */
[----:B------:R-:W-:Y:S02]  /*e1d0*/  F2FP.BF16.F32.PACK_AB R7, R129, R124 ;  /* 0x0000007c8107723e */ /* 0x000fe400000010ff */
[----:B------:R-:W-:Y:S02]  /*e1e0*/  F2FP.BF16.F32.PACK_AB R10, R45, R44 ;  /* 0x0000002c2d0a723e */ /* 0x000fe400000010ff */
[----:B------:R-:W-:Y:S01]  /*e1f0*/  F2FP.BF16.F32.PACK_AB R11, R47, R120 ;  /* 0x000000782f0b723e */ /* 0x000fe200000010ff */
[----:B------:R0:W-:Y:S01]  /*e200*/  STSM.16.M88.4 [R131], R4 ;  /* 0x0000000483007844 */ /* 0x0001e20000000200 */
[----:B------:R-:W-:-:S02]  /*e210*/  SHF.R.U64 R34, R34, 0x3, RZ ;  /* 0x0000000322227819 */ /* 0x000fc400000012ff */
[----:B------:R-:W-:Y:S01]  /*e220*/  LOP3.LUT R32, R20, R147, RZ, 0x3c, !PT ;  /* 0x0000009314207212 */ /* 0x000fe200078e3cff */
[----:B------:R1:W-:Y:S01]  /*e230*/  STSM.16.M88.4 [R130], R8 ;  /* 0x0000000882007844 */ /* 0x0003e20000000200 */
[----:B------:R-:W-:Y:S02]  /*e240*/  MOV R128, R12 ;  /* 0x0000000c00807202 */ /* 0x000fe40000000f00 */
[----:B------:R-:W-:Y:S02]  /*e250*/  MOV R123, R14 ;  /* 0x0000000e007b7202 */ /* 0x000fe40000000f00 */
[----:B------:R-:W-:Y:S02]  /*e260*/  LOP3.LUT R20, R74, R151, RZ, 0x3c, !PT ;  /* 0x000000974a147212 */ /* 0x000fe400078e3cff */
[----:B------:R-:W-:Y:S02]  /*e270*/  MOV R95, R24 ;  /* 0x00000018005f7202 */ /* 0x000fe40000000f00 */
[----:B------:R-:W-:-:S02]  /*e280*/  MOV R94, R26 ;  /* 0x0000001a005e7202 */ /* 0x000fc40000000f00 */
[----:B------:R-:W-:Y:S02]  /*e290*/  F2FP.BF16.F32.PACK_AB R12, R49, R48 ;  /* 0x00000030310c723e */ /* 0x000fe400000010ff */
[----:B------:R-:W-:Y:S02]  /*e2a0*/  F2FP.BF16.F32.PACK_AB R13, R51, R50 ;  /* 0x00000032330d723e */ /* 0x000fe400000010ff */
[----:B------:R-:W-:Y:S02]  /*e2b0*/  F2FP.BF16.F32.PACK_AB R14, R53, R52 ;  /* 0x00000034350e723e */ /* 0x000fe400000010ff */
[----:B------:R-:W-:Y:S02]  /*e2c0*/  F2FP.BF16.F32.PACK_AB R15, R55, R54 ;  /* 0x00000036370f723e */ /* 0x000fe400000010ff */
[----:B------:R-:W-:Y:S02]  /*e2d0*/  MOV R75, R28 ;  /* 0x0000001c004b7202 */ /* 0x000fe40000000f00 */
[----:B------:R-:W-:Y:S01]  /*e2e0*/  MOV R74, R30 ;  /* 0x0000001e004a7202 */ /* 0x000fe20000000f00 */
[----:B------:R-:W-:Y:S01]  /*e2f0*/  STSM.16.M88.4 [R128], R12 ;  /* 0x0000000c80007844 */ /* 0x000fe20000000200 */
[----:B------:R-:W-:-:S02]  /*e300*/  F2FP.BF16.F32.PACK_AB R24, R57, R56 ;  /* 0x000000383918723e */ /* 0x000fc400000010ff */
[----:B------:R-:W-:Y:S02]  /*e310*/  F2FP.BF16.F32.PACK_AB R25, R59, R58 ;  /* 0x0000003a3b19723e */ /* 0x000fe400000010ff */
[----:B------:R-:W-:Y:S02]  /*e320*/  F2FP.BF16.F32.PACK_AB R26, R61, R60 ;  /* 0x0000003c3d1a723e */ /* 0x000fe400000010ff */
[----:B------:R-:W-:Y:S02]  /*e330*/  F2FP.BF16.F32.PACK_AB R27, R63, R62 ;  /* 0x0000003e3f1b723e */ /* 0x000fe400000010ff */
[----:B------:R-:W-:Y:S02]  /*e340*/  F2FP.BF16.F32.PACK_AB R28, R65, R64 ;  /* 0x00000040411c723e */ /* 0x000fe400000010ff */
[----:B------:R-:W-:Y:S01]  /*e350*/  F2FP.BF16.F32.PACK_AB R29, R67, R66 ;  /* 0x00000042431d723e */ /* 0x000fe200000010ff */
[----:B------:R-:W-:Y:S01]  /*e360*/  STSM.16.M88.4 [R123], R24 ;  /* 0x000000187b007844 */ /* 0x000fe20000000200 */
[----:B------:R-:W-:-:S02]  /*e370*/  F2FP.BF16.F32.PACK_AB R30, R69, R68 ;  /* 0x00000044451e723e */ /* 0x000fc400000010ff */
[----:B------:R-:W-:Y:S02]  /*e380*/  F2FP.BF16.F32.PACK_AB R31, R71, R70 ;  /* 0x00000046471f723e */ /* 0x000fe400000010ff */
[----:B------:R-:W-:Y:S02]  /*e390*/  LOP3.LUT R34, R34, R149, RZ, 0x3c, !PT ;  /* 0x0000009522227212 */ /* 0x000fe400078e3cff */
[----:B0-----:R-:W-:Y:S01]  /*e3a0*/  F2FP.BF16.F32.PACK_AB R4, R73, R72 ;  /* 0x000000484904723e */ /* 0x001fe200000010ff */
[----:B------:R-:W-:Y:S01]  /*e3b0*/  STSM.16.M88.4 [R95], R28 ;  /* 0x0000001c5f007844 */ /* 0x000fe20000000200 */
[----:B------:R-:W-:Y:S02]  /*e3c0*/  F2FP.BF16.F32.PACK_AB R5, R46, R39 ;  /* 0x000000272e05723e */ /* 0x000fe400000010ff */
[----:B------:R-:W-:Y:S01]  /*e3d0*/  F2FP.BF16.F32.PACK_AB R6, R77, R76 ;  /* 0x0000004c4d06723e */ /* 0x000fe200000010ff */
[----:B------:R-:W0:Y:S01]  /*e3e0*/  LDC R39, c[0x0][0xbe8] ;  /* 0x0002fa00ff277b82 */ /* 0x000e220000000800 */
[----:B------:R-:W-:-:S02]  /*e3f0*/  F2FP.BF16.F32.PACK_AB R7, R79, R78 ;  /* 0x0000004e4f07723e */ /* 0x000fc400000010ff */
[----:B-1----:R-:W-:Y:S02]  /*e400*/  F2FP.BF16.F32.PACK_AB R8, R81, R80 ;  /* 0x000000505108723e */ /* 0x002fe400000010ff */
[----:B------:R-:W-:Y:S01]  /*e410*/  F2FP.BF16.F32.PACK_AB R9, R83, R82 ;  /* 0x000000525309723e */ /* 0x000fe200000010ff */
[----:B------:R1:W-:Y:S01]  /*e420*/  STSM.16.M88.4 [R94], R4 ;  /* 0x000000045e007844 */ /* 0x0003e20000000200 */
[----:B------:R-:W-:Y:S02]  /*e430*/  F2FP.BF16.F32.PACK_AB R10, R85, R84 ;  /* 0x00000054550a723e */ /* 0x000fe400000010ff */
[----:B------:R-:W-:Y:S02]  /*e440*/  F2FP.BF16.F32.PACK_AB R11, R87, R86 ;  /* 0x00000056570b723e */ /* 0x000fe400000010ff */
[----:B------:R-:W-:Y:S02]  /*e450*/  MOV R32, R32 ;  /* 0x0000002000207202 */ /* 0x000fe40000000f00 */
[----:B------:R-:W-:Y:S01]  /*e460*/  MOV R34, R34 ;  /* 0x0000002200227202 */ /* 0x000fe20000000f00 */
[----:B------:R2:W-:Y:S01]  /*e470*/  STSM.16.M88.4 [R75], R8 ;  /* 0x000000084b007844 */ /* 0x0005e20000000200 */
[----:B------:R-:W-:-:S02]  /*e480*/  MOV R20, R20 ;  /* 0x0000001400147202 */ /* 0x000fc40000000f00 */
[----:B------:R-:W-:Y:S01]  /*e490*/  PLOP3.LUT P0, PT, PT, PT, UP0, 0x80, 0x0 ;  /* 0x000000000000781c */ /* 0x000fe20003f0f008 */
[----:B------:R3:W-:Y:S04]  /*e4a0*/  STSM.16.M88.4 [R74], R88 ;  /* 0x000000584a007844 */ /* 0x0007e80000000200 */
[----:B------:R3:W-:Y:S01]  /*e4b0*/  STSM.16.M88.4 [R32], R96 ;  /* 0x0000006020007844 */ /* 0x0007e20000000200 */
[----:B-1----:R-:W-:Y:S02]  /*e4c0*/  IMAD.U32 R4, RZ, RZ, UR8 ;  /* 0x00000008ff047e24 */ /* 0x002fe4000f8e00ff */
[----:B------:R-:W-:Y:S01]  /*e4d0*/  IMAD.U32 R5, RZ, RZ, UR9 ;  /* 0x00000009ff057e24 */ /* 0x000fe2000f8e00ff */
[----:B------:R3:W-:Y:S01]  /*e4e0*/  STSM.16.M88.4 [R34], R104 ;  /* 0x0000006822007844 */ /* 0x0007e20000000200 */
[----:B0-----:R-:W-:Y:S01]  /*e4f0*/  ISETP.NE.AND P1, PT, R39, 0x1, PT ;  /* 0x000000012700780c */ /* 0x001fe20003f25270 */
[----:B------:R-:W-:-:S02]  /*e500*/  ULDC.64 UR8, c[0x0][0xc08] ;  /* 0x0003020000087ab9 */ /* 0x000fc40000000a00 */
[----:B------:R3:W-:Y:S01]  /*e510*/  STSM.16.M88.4 [R20], R112 ;  /* 0x0000007014007844 */ /* 0x0007e20000000200 */
[----:B------:R-:W-:Y:S09]  /*e520*/  BAR.SYNC.DEFER_BLOCKING 0x1, 0x100 ;  /* 0x0044000000007b1d */ /* 0x000ff20000010000 */
[----:B------:R-:W0:Y:S08]  /*e530*/  @P1 LDC R6, c[0x0][0xbec] ;  /* 0x0002fb00ff061b82 */ /* 0x000e300000000800 */
[----:B--2---:R-:W1:Y:S01]  /*e540*/  @P1 LDC R8, c[0x0][0xbf0] ;  /* 0x0002fc00ff081b82 */ /* 0x004e620000000800 */
[----:B------:R-:W2:Y:S01]  /*e550*/  @P0 LDG.E R0, desc[UR12][R4.64] ;  /* 0x0000000c04000981 */ /* 0x000ea2000c1e1900 */
[----:B------:R-:W-:Y:S01]  /*e560*/  UISETP.NE.U32.AND UP1, UPT, UR8, URZ, UPT ;  /* 0x0000003f0800728c */ /* 0x000fe2000bf25070 */
[----:B------:R-:W-:-:S03]  /*e570*/  ULDC UR10, c[0x0][0xa88] ;  /* 0x0002a200000a7ab9 */ /* 0x000fc60000000800 */
[----:B------:R-:W-:-:S06]  /*e580*/  UISETP.NE.AND.EX UP1, UPT, UR9, URZ, UPT, UP1 ;  /* 0x0000003f0900728c */ /* 0x000fcc000bf25310 */
[----:B------:R-:W-:-:S05]  /*e590*/  PLOP3.LUT P2, PT, PT, PT, UP1, 0x80, 0x0 ;  /* 0x000000000000781c */ /* 0x000fca0003f4f018 */
[----:B------:R-:W-:Y:S02]  /*e5a0*/  @UP1 ULDC.64 UR8, c[0x0][0xc08] ;  /* 0x0003020000081ab9 */ /* 0x000fe40000000a00 */
[----:B------:R-:W-:-:S03]  /*e5b0*/  @UP1 UIMAD.WIDE UR8, UR4, 0x4, UR8 ;  /* 0x00000004040818a5 */ /* 0x000fc6000f8e0208 */
[----:B------:R-:W-:-:S03]  /*e5c0*/  UMOV UR4, URZ ;  /* 0x0000003f00047c82 */ /* 0x000fc60008000000 */
[----:B------:R-:W-:Y:S02]  /*e5d0*/  IMAD.U32 R10, RZ, RZ, UR8 ;  /* 0x00000008ff0a7e24 */ /* 0x000fe4000f8e00ff */
[----:B------:R-:W-:Y:S01]  /*e5e0*/  IMAD.U32 R11, RZ, RZ, UR9 ;  /* 0x00000009ff0b7e24 */ /* 0x000fe2000f8e00ff */
[----:B--2---:R-:W-:Y:S01]  /*e5f0*/  @P0 R2UR UR4, R0 ;  /* 0x00000000000402ca */ /* 0x004fe200000e0000 */
[----:B------:R-:W-:-:S06]  /*e600*/  IMAD.U32 R0, RZ, RZ, UR10 ;  /* 0x0000000aff007e24 */ /* 0x000fcc000f8e00ff */
[----:B------:R3:W5:Y:S01]  /*e610*/  @P2 LDG.E R0, desc[UR12][R10.64] ;  /* 0x0000000c0a002981 */ /* 0x000762000c1e1900 */
[----:B01----:R-:W-:Y:S07]  /*e620*/  @P2 BRA `(.L_x_4887) ;  /* 0x0000000000142947 */ /* 0x003fee0003800000 */
[----:B------:R-:W-:Y:S05]  /*e630*/  @!P0 BRA `(.L_x_4887) ;  /* 0x0000000000108947 */ /* 0x000fea0003800000 */
[----:B------:R-:W-:Y:S02]  /*e640*/  ULDC.64 UR8, c[0x0][0x208] ;  /* 0x0000820000087ab9 */ /* 0x000fe40000000a00 */
[----:B------:R-:W2:Y:S04]  /*e650*/  LDG.E R7, desc[UR8][R4.64] ;  /* 0x0000000804077981 */ /* 0x000ea8000c1e1900 */
[----:B-----5:R-:W2:Y:S02]  /*e660*/  LDG.E R0, desc[UR8][R4.64+0x4] ;  /* 0x0000040804007981 */ /* 0x020ea4000c1e1900 */
[----:B--2---:R-:W-:-:S07]  /*e670*/  IMAD.IADD R0, R0, 0x1, -R7 ;  /* 0x0000000100007824 */ /* 0x004fce00078e0a07 */
.L_x_4887:
[----:B------:R-:W-:Y:S01]  /*e680*/  R2UR UR19, R194 ;  /* 0x00000000c21372ca */ /* 0x000fe200000e0000 */
[----:B------:R-:W-:Y:S01]  /*e690*/  USHF.R.S32.HI UR9, URZ, 0x1f, UR4 ;  /* 0x0000001f3f097899 */ /* 0x000fe20008011404 */
[----:B------:R-:W-:Y:S01]  /*e6a0*/  R2UR UR13, R196 ;  /* 0x00000000c40d72ca */ /* 0x000fe200000e0000 */
[----:B------:R-:W-:Y:S01]  /*e6b0*/  ULDC.64 UR14, c[0x0][0xb90] ;  /* 0x0002e400000e7ab9 */ /* 0x000fe20000000a00 */
[----:B------:R-:W-:Y:S01]  /*e6c0*/  UMOV UR8, UR4 ;  /* 0x0000000400087c82 */ /* 0x000fe20008000000 */
[----:B------:R-:W-:Y:S01]  /*e6d0*/  VIADD R7, R19, UR39 ;  /* 0x0000002713077c36 */ /* 0x000fe20008000000 */
[----:B------:R-:W-:Y:S01]  /*e6e0*/  ULDC.64 UR20, c[0x0][0x208] ;  /* 0x0000820000147ab9 */ /* 0x000fe20000000a00 */
[----:B------:R-:W-:Y:S02]  /*e6f0*/  VIADD R26, R200, UR39 ;  /* 0x00000027c81a7c36 */ /* 0x000fe40008000000 */
        /* <DEDUP_REMOVED lines=8> */
[----:B-----5:R-:W-:Y:S01]  /*e780*/  IMAD R65, R0, R39, RZ ;  /* 0x0000002700417224 */ /* 0x020fe200078e02ff */
        /* <DEDUP_REMOVED lines=20> */
[----:B---3--:R-:W-:Y:S02]  /*e8d0*/  LOP3.LUT R32, R33, 0x380, RZ, 0xc0, !PT ;  /* 0x0000038021207812 */ /* 0x008fe400078ec0ff */
[----:B------:R-:W-:Y:S01]  /*e8e0*/  IADD3.X R5, R5, UR11, R8, P0, !PT ;  /* 0x0000000b05057c10 */ /* 0x000fe200087fe408 */
[----:B------:R-:W-:Y:S01]  /*e8f0*/  ULDC.64 UR10, c[0x0][0xb88] ;  /* 0x0002e200000a7ab9 */ /* 0x000fe20000000a00 */
[----:B------:R-:W-:Y:S01]  /*e900*/  LOP3.LUT R12, R12, R13, RZ, 0x3c, !PT ;  /* 0x0000000d0c0c7212 */ /* 0x000fe200078e3cff */
[----:B------:R-:W-:Y:S01]  /*e910*/  IMAD R6, R6, UR10, RZ ;  /* 0x0000000a06067c24 */ /* 0x000fe2000f8e02ff */
[----:B------:R-:W-:Y:S01]  /*e920*/  SHF.R.U64 R32, R32, 0x3, RZ ;  /* 0x0000000320207819 */ /* 0x000fe200000012ff */
[----:B------:R-:W-:Y:S01]  /*e930*/  IMAD.WIDE.U32 R4, R7, UR10, R4 ;  /* 0x0000000a07047c25 */ /* 0x000fe2000f8e0004 */
[----:B------:R-:W-:-:S02]  /*e940*/  IADD3 R9, P6, R16, 0x2000, RZ ;  /* 0x0000200010097810 */ /* 0x000fc40007fde0ff */
[----:B------:R-:W-:Y:S01]  /*e950*/  IADD3 R49, P4, R16, 0x4000, RZ ;  /* 0x0000400010317810 */ /* 0x000fe20007f9e0ff */
[----:B------:R-:W-:Y:S01]  /*e960*/  IMAD R11, R7, UR11, R6 ;  /* 0x0000000b070b7c24 */ /* 0x000fe2000f8e0206 */
[----:B------:R-:W-:Y:S01]  /*e970*/  ULDC.64 UR10, c[0x0][0xb50] ;  /* 0x0002d400000a7ab9 */ /* 0x000fe20000000a00 */
[----:B------:R-:W-:Y:S01]  /*e980*/  IMAD.X R13, RZ, RZ, R17, P2 ;  /* 0x000000ffff0d7224 */ /* 0x000fe200010e0611 */
[----:B------:R-:W-:Y:S01]  /*e990*/  LEA R10, P0, R4, UR10, 0x2 ;  /* 0x0000000a040a7c11 */ /* 0x000fe2000f8010ff */
[----:B------:R-:W-:Y:S01]  /*e9a0*/  IMAD.IADD R5, R5, 0x1, R11 ;  /* 0x0000000105057824 */ /* 0x000fe200078e020b */
[----:B------:R-:W-:Y:S01]  /*e9b0*/  IADD3 R25, P2, R16, 0x7000, RZ ;  /* 0x0000700010197810 */ /* 0x000fe20007f5e0ff */
[----:B------:R-:W-:Y:S01]  /*e9c0*/  VIADD R6, R26, 0x8 ;  /* 0x000000081a067836 */ /* 0x000fe20000000000 */
[----:B------:R-:W-:Y:S01]  /*e9d0*/  LOP3.LUT R32, R32, R33, RZ, 0x3c, !PT ;  /* 0x0000002120207212 */ /* 0x000fe200078e3cff */
[----:B------:R-:W-:Y:S01]  /*e9e0*/  SHFL.IDX PT, R20, R10, RZ, 0x1c1f ;  /* 0x001c1fff0a147589 */ /* 0x000fe200000e0000 */
[----:B------:R-:W-:Y:S01]  /*e9f0*/  LEA.HI.X R14, R4, UR11, R5, 0x2, P0 ;  /* 0x0000000b040e7c11 */ /* 0x000fe200080f1405 */
[----:B------:R-:W-:Y:S01]  /*ea00*/  IMAD.X R33, RZ, RZ, R17, P3 ;  /* 0x000000ffff217224 */ /* 0x000fe200018e0611 */
[----:B------:R-:W-:Y:S01]  /*ea10*/  IADD3 R45, P0, R16, 0x5000, RZ ;  /* 0x00005000102d7810 */ /* 0x000fe20007f1e0ff */
[----:B------:R-:W-:Y:S01]  /*ea20*/  SHFL.IDX PT, R36, R10, 0x1, 0x1c1f ;  /* 0x003c1f000a247f89 */ /* 0x000fe200000e0000 */
[----:B------:R-:W-:-:S02]  /*ea30*/  LOP3.LUT R24, R25, 0x380, RZ, 0xc0, !PT ;  /* 0x0000038019187812 */ /* 0x000fc400078ec0ff */
[----:B------:R-:W-:Y:S01]  /*ea40*/  LOP3.LUT R44, R45, 0x380, RZ, 0xc0, !PT ;  /* 0x000003802d2c7812 */ /* 0x000fe200078ec0ff */
[----:B------:R-:W0:Y:S01]  /*ea50*/  SHFL.IDX PT, R21, R14, RZ, 0x1c1f ;  /* 0x001c1fff0e157589 */ /* 0x000e2200000e0000 */
[----:B------:R-:W-:Y:S02]  /*ea60*/  SHF.R.U64 R24, R24, 0x3, RZ ;  /* 0x0000000318187819 */ /* 0x000fe400000012ff */
[----:B------:R-:W-:Y:S01]  /*ea70*/  SHF.R.U64 R44, R44, 0x3, RZ ;  /* 0x000000032c2c7819 */ /* 0x000fe200000012ff */
[----:B------:R-:W1:Y:S01]  /*ea80*/  SHFL.IDX PT, R37, R14, 0x1, 0x1c1f ;  /* 0x003c1f000e257f89 */ /* 0x000e6200000e0000 */
[----:B------:R-:W-:Y:S01]  /*ea90*/  LOP3.LUT R24, R24, R25, RZ, 0x3c, !PT ;  /* 0x0000001918187212 */ /* 0x000fe200078e3cff */
[--C-:B------:R-:W-:Y:S01]  /*eaa0*/  IMAD.X R25, RZ, RZ, R17.reuse, P2 ;  /* 0x000000ffff197224 */ /* 0x100fe200010e0611 */
[----:B------:R-:W-:Y:S01]  /*eab0*/  LOP3.LUT R44, R44, R45, RZ, 0x3c, !PT ;  /* 0x0000002d2c2c7212 */ /* 0x000fe200078e3cff */
[----:B------:R-:W-:Y:S01]  /*eac0*/  IMAD.X R45, RZ, RZ, R17, P0 ;  /* 0x000000ffff2d7224 */ /* 0x000fe200000e0611 */
[----:B------:R-:W-:-:S02]  /*ead0*/  LOP3.LUT P0, RZ, R198, 0x3, RZ, 0xc0, !PT ;  /* 0x00000003c6ff7812 */ /* 0x000fc4000780c0ff */
[----:B------:R-:W-:Y:S02]  /*eae0*/  IADD3 R5, P5, R16, 0x3000, RZ ;  /* 0x0000300010057810 */ /* 0x000fe40007fbe0ff */
[-C--:B------:R-:W-:Y:S02]  /*eaf0*/  ISETP.GE.OR P2, PT, R26, R65.reuse, P0 ;  /* 0x000000411a00720c */ /* 0x080fe40000746670 */
[----:B------:R-:W-:Y:S02]  /*eb00*/  ISETP.GE.OR P0, PT, R6, R65, P0 ;  /* 0x000000410600720c */ /* 0x000fe40000706670 */
[----:B------:R-:W-:Y:S02]  /*eb10*/  IADD3 R7, P3, R16, 0xb000, RZ ;  /* 0x0000b00010077810 */ /* 0x000fe40007f7e0ff */
[----:B------:R-:W-:Y:S02]  /*eb20*/  LOP3.LUT R8, R9, 0x380, RZ, 0xc0, !PT ;  /* 0x0000038009087812 */ /* 0x000fe400078ec0ff */
[----:B------:R-:W-:-:S02]  /*eb30*/  LOP3.LUT R4, R5, 0x380, RZ, 0xc0, !PT ;  /* 0x0000038005047812 */ /* 0x000fc400078ec0ff */
[----:B------:R-:W-:Y:S01]  /*eb40*/  LOP3.LUT R48, R49, 0x380, RZ, 0xc0, !PT ;  /* 0x0000038031307812 */ /* 0x000fe200078ec0ff */
[----:B------:R-:W-:Y:S01]  /*eb50*/  UIMAD UR10, UR9, UR12, URZ ;  /* 0x0000000c090a72a4 */ /* 0x000fe2000f8e023f */
[----:B------:R-:W-:Y:S01]  /*eb60*/  LOP3.LUT R0, R7, 0x380, RZ, 0xc0, !PT ;  /* 0x0000038007007812 */ /* 0x000fe200078ec0ff */
[----:B0-----:R0:W-:Y:S01]  /*eb70*/  @!P2 ST.E desc[UR20][R20.64], R2 ;  /* 0x000000021400a985 */ /* 0x0011e2000c101914 */
[----:B------:R-:W-:Y:S01]  /*eb80*/  SHF.R.U64 R8, R8, 0x3, RZ ;  /* 0x0000000308087819 */ /* 0x000fe200000012ff */
[--C-:B------:R-:W-:Y:S01]  /*eb90*/  IMAD.X R41, RZ, RZ, R17.reuse, P3 ;  /* 0x000000ffff297224 */ /* 0x100fe200018e0611 */
[----:B------:R-:W-:Y:S01]  /*eba0*/  SHF.R.U64 R4, R4, 0x3, RZ ;  /* 0x0000000304047819 */ /* 0x000fe200000012ff */
[----:B-1----:R1:W-:Y:S01]  /*ebb0*/  @!P0 ST.E desc[UR20][R36.64], R3 ;  /* 0x0000000324008985 */ /* 0x0023e2000c101914 */
[----:B------:R-:W-:Y:S02]  /*ebc0*/  SHF.R.U64 R48, R48, 0x3, RZ ;  /* 0x0000000330307819 */ /* 0x000fe400000012ff */
[----:B------:R-:W-:Y:S01]  /*ebd0*/  SHF.R.U64 R0, R0, 0x3, RZ ;  /* 0x0000000300007819 */ /* 0x000fe200000012ff */
[----:B------:R-:W-:Y:S01]  /*ebe0*/  UIMAD.WIDE.U32 UR8, UR4, UR12, URZ ;  /* 0x0000000c040872a5 */ /* 0x000fe2000f8e003f */
[----:B------:R-:W-:Y:S01]  /*ebf0*/  LOP3.LUT R8, R8, R9, RZ, 0x3c, !PT ;  /* 0x0000000908087212 */ /* 0x000fe200078e3cff */
[--C-:B------:R-:W-:Y:S01]  /*ec00*/  IMAD.X R9, RZ, RZ, R17.reuse, P6 ;  /* 0x000000ffff097224 */ /* 0x100fe200030e0611 */
[----:B------:R-:W-:Y:S01]  /*ec10*/  LOP3.LUT R4, R4, R5, RZ, 0x3c, !PT ;  /* 0x0000000504047212 */ /* 0x000fe200078e3cff */
[----:B0-----:R-:W0:Y:S01]  /*ec20*/  @P1 LDC R21, c[0x0][0xbf0] ;  /* 0x0002fc00ff151b82 */ /* 0x001e220000000800 */
[----:B------:R-:W-:Y:S01]  /*ec30*/  LOP3.LUT R48, R48, R49, RZ, 0x3c, !PT ;  /* 0x0000003130307212 */ /* 0x000fe200078e3cff */
[--C-:B------:R-:W-:Y:S01]  /*ec40*/  IMAD.X R5, RZ, RZ, R17.reuse, P5 ;  /* 0x000000ffff057224 */ /* 0x100fe200028e0611 */
[----:B------:R-:W-:Y:S01]  /*ec50*/  UIMAD UR10, UR4, UR13, UR10 ;  /* 0x0000000d040a72a4 */ /* 0x000fe2000f8e020a */
[----:B------:R-:W-:Y:S01]  /*ec60*/  IMAD.X R49, RZ, RZ, R17, P4 ;  /* 0x000000ffff317224 */ /* 0x000fe200020e0611 */
[C---:B------:R-:W-:Y:S01]  /*ec70*/  IADD3 R61, P6, R16.reuse, 0x8000, RZ ;  /* 0x00008000103d7810 */ /* 0x040fe20007fde0ff */
[----:B------:R-:W-:Y:S01]  /*ec80*/  ULDC.64 UR12, c[0x0][0xae8] ;  /* 0x0002ba00000c7ab9 */ /* 0x000fe20000000a00 */
[C---:B------:R-:W-:Y:S01]  /*ec90*/  IADD3 R57, P5, R16.reuse, 0x9000, RZ ;  /* 0x0000900010397810 */ /* 0x040fe20007fbe0ff */
[----:B-1----:R-:W1:Y:S01]  /*eca0*/  @P1 LDC R3, c[0x0][0xbec] ;  /* 0x0002fb00ff031b82 */ /* 0x002e620000000800 */
[C---:B------:R-:W-:Y:S01]  /*ecb0*/  IADD3 R53, P4, R16.reuse, 0xa000, RZ ;  /* 0x0000a00010357810 */ /* 0x040fe20007f9e0ff */
[----:B------:R-:W5:Y:S01]  /*ecc0*/  LD.E.128 R12, desc[UR20][R12.64] ;  /* 0x000000140c0c7980 */ /* 0x000f62000c101d00 */
[----:B------:R-:W-:-:S02]  /*ecd0*/  LOP3.LUT R11, R16, 0x380, RZ, 0xc0, !PT ;  /* 0x00000380100b7812 */ /* 0x000fc400078ec0ff */
[----:B------:R-:W-:Y:S01]  /*ece0*/  LOP3.LUT R40, R0, R7, RZ, 0x3c, !PT ;  /* 0x0000000700287212 */ /* 0x000fe200078e3cff */
[----:B------:R-:W-:Y:S01]  /*ecf0*/  IMAD R0, R193, 0x20, R195 ;  /* 0x00000020c1007824 */ /* 0x000fe200078e02c3 */
[----:B------:R-:W-:Y:S01]  /*ed00*/  UIADD3 UR9, UR9, UR10, URZ ;  /* 0x0000000a09097290 */ /* 0x000fe2000fffe03f */
[----:B------:R-:W-:Y:S01]  /*ed10*/  LOP3.LUT R60, R61, 0x380, RZ, 0xc0, !PT ;  /* 0x000003803d3c7812 */ /* 0x000fe200078ec0ff */
[----:B------:R-:W-:Y:S01]  /*ed20*/  UIMAD UR4, UR16, UR12, URZ ;  /* 0x0000000c100472a4 */ /* 0x000fe2000f8e023f */
[----:B------:R-:W-:Y:S01]  /*ed30*/  LOP3.LUT R56, R57, 0x380, RZ, 0xc0, !PT ;  /* 0x0000038039387812 */ /* 0x000fe200078ec0ff */
[----:B------:R-:W5:Y:S01]  /*ed40*/  LD.E.128 R48, desc[UR20][R48.64] ;  /* 0x0000001430307980 */ /* 0x000f62000c101d00 */
[----:B------:R-:W-:Y:S02]  /*ed50*/  LOP3.LUT R52, R53, 0x380, RZ, 0xc0, !PT ;  /* 0x0000038035347812 */ /* 0x000fe400078ec0ff */
[----:B------:R-:W-:Y:S01]  /*ed60*/  SHF.R.U64 R11, R11, 0x3, RZ ;  /* 0x000000030b0b7819 */ /* 0x000fe200000012ff */
[----:B------:R-:W-:Y:S01]  /*ed70*/  VIADD R20, R0, UR39 ;  /* 0x0000002700147c36 */ /* 0x000fe20008000000 */
[----:B------:R-:W-:Y:S01]  /*ed80*/  UIMAD UR4, UR19, UR13, UR4 ;  /* 0x0000000d130472a4 */ /* 0x000fe2000f8e0204 */
[----:B------:R-:W-:Y:S01]  /*ed90*/  SHF.R.U64 R60, R60, 0x3, RZ ;  /* 0x000000033c3c7819 */ /* 0x000fe200000012ff */
[----:B------:R-:W-:Y:S01]  /*eda0*/  UIMAD.WIDE.U32 UR8, UR19, UR12, UR8 ;  /* 0x0000000c130872a5 */ /* 0x000fe2000f8e0008 */
[----:B------:R-:W-:Y:S01]  /*edb0*/  SHF.R.U64 R56, R56, 0x3, RZ ;  /* 0x0000000338387819 */ /* 0x000fe200000012ff */
[----:B------:R-:W-:Y:S01]  /*edc0*/  ULDC.64 UR10, c[0x0][0xaf0] ;  /* 0x0002bc00000a7ab9 */ /* 0x000fe20000000a00 */
[----:B------:R-:W-:Y:S01]  /*edd0*/  SHF.R.U64 R52, R52, 0x3, RZ ;  /* 0x0000000334347819 */ /* 0x000fe200000012ff */
[----:B------:R-:W5:Y:S01]  /*ede0*/  LD.E.128 R4, desc[UR20][R4.64] ;  /* 0x0000001404047980 */ /* 0x000f62000c101d00 */
[----:B------:R-:W-:Y:S01]  /*edf0*/  LOP3.LUT R16, R11, R16, RZ, 0x3c, !PT ;  /* 0x000000100b107212 */ /* 0x000fe200078e3cff */
[----:B-1----:R-:W-:Y:S01]  /*ee00*/  @P1 IMAD.HI.U32 R0, R20, R3, RZ ;  /* 0x0000000314001227 */ /* 0x002fe200078e00ff */
[----:B------:R-:W-:Y:S01]  /*ee10*/  UIADD3 UR9, UR9, UR4, URZ ;  /* 0x0000000409097290 */ /* 0x000fe2000fffe03f */
[----:B------:R-:W-:Y:S01]  /*ee20*/  LOP3.LUT R60, R60, R61, RZ, 0x3c, !PT ;  /* 0x0000003d3c3c7212 */ /* 0x000fe200078e3cff */
[----:B------:R-:W-:Y:S01]  /*ee30*/  UIMAD UR4, UR18, UR10, URZ ;  /* 0x0000000a120472a4 */ /* 0x000fe2000f8e023f */
[----:B------:R-:W-:Y:S01]  /*ee40*/  LOP3.LUT R56, R56, R57, RZ, 0x3c, !PT ;  /* 0x0000003938387212 */ /* 0x000fe200078e3cff */
[--C-:B------:R-:W-:Y:S01]  /*ee50*/  IMAD.X R61, RZ, RZ, R17.reuse, P6 ;  /* 0x000000ffff3d7224 */ /* 0x100fe200030e0611 */
[----:B------:R-:W-:Y:S01]  /*ee60*/  LOP3.LUT R52, R52, R53, RZ, 0x3c, !PT ;  /* 0x0000003534347212 */ /* 0x000fe200078e3cff */
[--C-:B------:R-:W-:Y:S01]  /*ee70*/  IMAD.X R57, RZ, RZ, R17.reuse, P5 ;  /* 0x000000ffff397224 */ /* 0x100fe200028e0611 */
[----:B------:R1:W5:Y:S01]  /*ee80*/  LD.E.128 R28, desc[UR20][R16.64] ;  /* 0x00000014101c7980 */ /* 0x000362000c101d00 */
[----:B------:R-:W-:Y:S01]  /*ee90*/  IMAD.X R53, RZ, RZ, R17, P4 ;  /* 0x000000ffff357224 */ /* 0x000fe200020e0611 */
[----:B------:R-:W-:-:S02]  /*eea0*/  UIMAD UR4, UR17, UR11, UR4 ;  /* 0x0000000b110472a4 */ /* 0x000fc4000f8e0204 */
[----:B------:R-:W-:Y:S01]  /*eeb0*/  UIMAD.WIDE.U32 UR8, UR17, UR10, UR8 ;  /* 0x0000000a110872a5 */ /* 0x000fe2000f8e0008 */
[----:B------:R-:W5:Y:S02]  /*eec0*/  LD.E.128 R8, desc[UR20][R8.64] ;  /* 0x0000001408087980 */ /* 0x000f64000c101d00 */
[----:B------:R-:W-:Y:S02]  /*eed0*/  ULDC.64 UR10, c[0x0][0xae0] ;  /* 0x0002b800000a7ab9 */ /* 0x000fe40000000a00 */
[----:B------:R-:W5:Y:S01]  /*eee0*/  LD.E.128 R44, desc[UR20][R44.64] ;  /* 0x000000142c2c7980 */ /* 0x000f62000c101d00 */
[----:B-1----:R-:W-:Y:S01]  /*eef0*/  IMAD.MOV.U32 R17, RZ, RZ, R20 ;  /* 0x000000ffff117224 */ /* 0x002fe200078e0014 */
        /* <DEDUP_REMOVED lines=40> */
[----:B0-----:R0:W1:Y:S01]  /*f180*/  SHFL.IDX PT, R21, R36, RZ, 0x181f ;  /* 0x00181fff24157589 */ /* 0x00106200000e0000 */
[----:B------:R-:W-:Y:S01]  /*f190*/  ISETP.GE.AND P0, PT, R0, R65, PT ;  /* 0x000000410000720c */ /* 0x000fe20003f06270 */
[----:B------:R-:W-:Y:S01]  /*f1a0*/  BSSY B1, `(.L_x_4888) ;  /* 0x0000012000017945 */ /* 0x000fe20003800000 */
[----:B------:R0:W-:Y:S01]  /*f1b0*/  SYNCS.ARRIVE.TRANS64.RED.A1T0 RZ, [R38+URZ], RZ ;  /* 0x000000ff26ff79a7 */ /* 0x0001e2000810043f */
[----:B------:R0:W2:Y:S02]  /*f1c0*/  SHFL.IDX PT, R0, R37, RZ, 0x181f ;  /* 0x00181fff25007589 */ /* 0x0000a400000e0000 */
[----:B------:R-:W-:Y:S08]  /*f1d0*/  @P2 BRA `(.L_x_4889) ;  /* 0x0000000000382947 */ /* 0x000ff00003800000 */
[----:B------:R-:W-:Y:S01]  /*f1e0*/  ULDC UR4, c[0x0][0xac8] ;  /* 0x0002b20000047ab9 */ /* 0x000fe20000000800 */
[----:B------:R-:W-:Y:S01]  /*f1f0*/  ULDC.64 UR8, c[0x0][0x208] ;  /* 0x0000820000087ab9 */ /* 0x000fe20000000a00 */
[----:B------:R-:W-:Y:S02]  /*f200*/  ISETP.GE.AND P4, PT, R22, UR4, PT ;  /* 0x0000000416007c0c */ /* 0x000fe4000bf86270 */
[----:B------:R-:W-:Y:S02]  /*f210*/  ISETP.GE.AND P3, PT, R23, UR4, PT ;  /* 0x0000000417007c0c */ /* 0x000fe4000bf66270 */
[----:B------:R-:W-:-:S09]  /*f220*/  ISETP.GE.AND P2, PT, R192, UR4, PT ;  /* 0x00000004c0007c0c */ /* 0x000fd2000bf46270 */
[CC--:B-1----:R-:W-:Y:S02]  /*f230*/  @!P4 LEA R2, P6, R22.reuse, R21.reuse, 0x1 ;  /* 0x000000151602c211 */ /* 0x0c2fe400078c08ff */
[CC--:B------:R-:W-:Y:S02]  /*f240*/  @!P3 LEA R16, P5, R23.reuse, R21.reuse, 0x1 ;  /* 0x000000151710b211 */ /* 0x0c0fe400078a08ff */
[-C--:B--2---:R-:W-:Y:S02]  /*f250*/  @!P4 LEA.HI.X R3, R22, R0.reuse, R205, 0x1, P6 ;  /* 0x000000001603c211 */ /* 0x084fe400030f0ccd */
[C---:B------:R-:W-:Y:S02]  /*f260*/  @!P2 LEA R20, P6, R192.reuse, R21, 0x1 ;  /* 0x00000015c014a211 */ /* 0x040fe400078c08ff */
[-C--:B------:R-:W-:Y:S01]  /*f270*/  @!P3 LEA.HI.X R17, R23, R0.reuse, R204, 0x1, P5 ;  /* 0x000000001711b211 */ /* 0x080fe200028f0ccc */
[----:B-----5:R3:W-:Y:S01]  /*f280*/  @!P4 ST.E.128 desc[UR8][R2.64], R28 ;  /* 0x0000001c0200c985 */ /* 0x0207e2000c101d08 */
[----:B------:R-:W-:-:S03]  /*f290*/  @!P2 LEA.HI.X R21, R192, R0, R203, 0x1, P6 ;  /* 0x00000000c015a211 */ /* 0x000fc600030f0ccb */
[----:B------:R3:W-:Y:S04]  /*f2a0*/  @!P3 ST.E.128 desc[UR8][R16.64], R48 ;  /* 0x000000301000b985 */ /* 0x0007e8000c101d08 */
[----:B------:R3:W-:Y:S02]  /*f2b0*/  @!P2 ST.E.128 desc[UR8][R20.64], R60 ;  /* 0x0000003c1400a985 */ /* 0x0007e4000c101d08 */
.L_x_4889:
[----:B------:R-:W-:Y:S05]  /*f2c0*/  BSYNC B1 ;  /* 0x0000000000017941 */ /* 0x000fea0003800000 */
.L_x_4888:
        /* <DEDUP_REMOVED lines=18> */
.L_x_4891:
[----:B------:R-:W-:Y:S05]  /*f3f0*/  BSYNC B1 ;  /* 0x0000000000017941 */ /* 0x000fea0003800000 */
.L_x_4890:
        /* <DEDUP_REMOVED lines=18> */
.L_x_4893:
[----:B------:R-:W-:Y:S05]  /*f520*/  BSYNC B1 ;  /* 0x0000000000017941 */ /* 0x000fea0003800000 */
.L_x_4892:
[----:B0-----:R-:W-:Y:S01]  /*f530*/  VIADD R0, R64, 0x60 ;  /* 0x0000006040007836 */ /* 0x001fe20000000000 */
[----:B--2-4-:R-:W0:Y:S04]  /*f540*/  SHFL.IDX PT, R37, R37, 0x3, 0x181f ;  /* 0x00781f0025257f89 */ /* 0x014e2800000e0000 */
[----:B------:R-:W-:Y:S01]  /*f550*/  ISETP.GE.AND P0, PT, R0, R65, PT ;  /* 0x000000410000720c */ /* 0x000fe20003f06270 */
[----:B------:R2:W4:-:S12]  /*f560*/  SHFL.IDX PT, R11, R36, 0x3, 0x181f ;  /* 0x00781f00240b7f89 */ /* 0x00051800000e0000 */
[----:B--2---:R-:W-:Y:S05]  /*f570*/  @P0 BRA `(.L_x_4894) ;  /* 0x0000000c00940947 */ /* 0x004fea0003800000 */
[----:B------:R-:W-:Y:S01]  /*f580*/  ULDC UR4, c[0x0][0xac8] ;  /* 0x0002b20000047ab9 */ /* 0x000fe20000000800 */
[----:B------:R-:W-:Y:S01]  /*f590*/  ULDC.64 UR8, c[0x0][0x208] ;  /* 0x0000820000087ab9 */ /* 0x000fe20000000a00 */
[----:B------:R-:W-:Y:S02]  /*f5a0*/  ISETP.GE.AND P2, PT, R22, UR4, PT ;  /* 0x0000000416007c0c */ /* 0x000fe4000bf46270 */
[----:B------:R-:W-:-:S11]  /*f5b0*/  ISETP.GE.AND P3, PT, R23, UR4, PT ;  /* 0x0000000417007c0c */ /* 0x000fd6000bf66270 */
[CC--:B----4-:R-:W-:Y:S02]  /*f5c0*/  @!P2 LEA R2, P0, R22.reuse, R11.reuse, 0x1 ;  /* 0x0000000b1602a211 */ /* 0x0d0fe400078008ff */
[C---:B------:R-:W-:Y:S02]  /*f5d0*/  @!P3 LEA R8, P1, R23.reuse, R11, 0x1 ;  /* 0x0000000b1708b211 */ /* 0x040fe400078208ff */
[-C--:B0-----:R-:W-:Y:S02]  /*f5e0*/  @!P2 LEA.HI.X R3, R22, R37.reuse, R205, 0x1, P0 ;  /* 0x000000251603a211 */ /* 0x081fe400000f0ccd */
[----:B------:R-:W-:Y:S02]  /*f5f0*/  ISETP.GE.AND P0, PT, R192, UR4, PT ;  /* 0x00000004c0007c0c */ /* 0x000fe4000bf06270 */
[----:B------:R-:W-:Y:S01]  /*f600*/  @!P3 LEA.HI.X R9, R23, R37, R204, 0x1, P1 ;  /* 0x000000251709b211 */ /* 0x000fe200008f0ccc */
[----:B------:R2:W-:Y:S04]  /*f610*/  @!P2 ST.E.128 desc[UR8][R2.64], R4 ;  /* 0x000000040200a985 */ /* 0x0005e8000c101d08 */
[----:B------:R2:W-:Y:S06]  /*f620*/  @!P3 ST.E.128 desc[UR8][R8.64], R24 ;  /* 0x000000180800b985 */ /* 0x0005ec000c101d08 */
[----:B------:R-:W-:Y:S05]  /*f630*/  @P0 BRA `(.L_x_4894) ;  /* 0x0000000c00640947 */ /* 0x000fea0003800000 */
[----:B--2---:R-:W-:Y:S01]  /*f640*/  LEA R2, P0, R192, R11, 0x1 ;  /* 0x0000000bc0027211 */ /* 0x004fe200078008ff */
[----:B------:R-:W-:-:S03]  /*f650*/  ULDC.64 UR8, c[0x0][0x208] ;  /* 0x0000820000087ab9 */ /* 0x000fc60000000a00 */
[----:B------:R-:W-:-:S05]  /*f660*/  LEA.HI.X R3, R192, R37, R203, 0x1, P0 ;  /* 0x00000025c0037211 */ /* 0x000fca00000f0ccb */
[----:B------:R0:W-:Y:S01]  /*f670*/  ST.E.128 desc[UR8][R2.64], R40 ;  /* 0x0000002802007985 */ /* 0x0001e2000c101d08 */
[----:B------:R-:W-:Y:S05]  /*f680*/  BRA `(.L_x_4894) ;  /* 0x0000000c00507947 */ /* 0x000fea0003800000 */
.L_x_4886:
        /* <DEDUP_REMOVED lines=36> */
.L_x_4895:
        /* <DEDUP_REMOVED lines=50> */
.L_x_4897:
[----:B------:R-:W-:Y:S05]  /*fbf0*/  BSYNC B1 ;  /* 0x0000000000017941 */ /* 0x000fea0003800000 */
.L_x_4896:
        /* <DEDUP_REMOVED lines=63> */
[----:B------:R3:W-:Y:S01]  /*fff0*/  @!P4 ST.E.128 desc[UR8][R8.64], RZ ;  /* 0x000000ff0800c985 */ /* 0x0007e2000c101d08 */
[----:B------:R-:W-:-:S03]  /*10000*/  @!P2 LEA.HI.X R3, R192, R0, R203, 0x1, P6 ;  /* 0x00000000c003a211 */ /* 0x000fc600030f0ccb */
[----:B------:R3:W-:Y:S04]  /*10010*/  @!P3 ST.E.128 desc[UR8][R12.64], RZ ;  /* 0x000000ff0c00b985 */ /* 0x0007e8000c101d08 */
[----:B------:R3:W-:Y:S02]  /*10020*/  @!P2 ST.E.128 desc[UR8][R2.64], RZ ;  /* 0x000000ff0200a985 */ /* 0x0007e4000c101d08 */
.L_x_4899:
[----:B------:R-:W-:Y:S05]  /*10030*/  BSYNC B1 ;  /* 0x0000000000017941 */ /* 0x000fea0003800000 */
.L_x_4898:
        /* <DEDUP_REMOVED lines=18> */
.L_x_4901:
[----:B------:R-:W-:Y:S05]  /*10160*/  BSYNC B1 ;  /* 0x0000000000017941 */ /* 0x000fea0003800000 */
.L_x_4900:
        /* <DEDUP_REMOVED lines=18> */
.L_x_4903:
[----:B------:R-:W-:Y:S05]  /*10290*/  BSYNC B1 ;  /* 0x0000000000017941 */ /* 0x000fea0003800000 */
.L_x_4902:
        /* <DEDUP_REMOVED lines=19> */
.L_x_4894:
[----:B------:R-:W-:Y:S05]  /*103d0*/  BSYNC B0 ;  /* 0x0000000000007941 */ /* 0x000fea0003800000 */
.L_x_4885:
[----:B------:R-:W-:Y:S02]  /*103e0*/  ULDC UR4, c[0x0][0xc3c] ;  /* 0x00030f0000047ab9 */ /* 0x000fe40000000800 */
[----:B------:R-:W-:-:S06]  /*103f0*/  UISETP.GE.AND UP0, UPT, UR6, UR4, UPT ;  /* 0x000000040600728c */ /* 0x000fcc000bf06270 */
[----:B------:R-:W-:-:S13]  /*10400*/  PLOP3.LUT P0, PT, PT, PT, UP0, 0x80, 0x0 ;  /* 0x000000000000781c */ /* 0x000fda0003f0f008 */
[----:B------:R-:W-:Y:S05]  /*10410*/  @!P0 BRA `(.L_x_4904) ;  /* 0xffffff08008c8947 */ /* 0x000fea000383ffff */
[----:B------:R-:W-:Y:S05]  /*10420*/  EXIT ;  /* 0x000000000000794d */ /* 0x000fea0003800000 */
.L_x_4803:
        /* <DEDUP_REMOVED lines=18> */
.L_x_4905:
        /* <DEDUP_REMOVED lines=43> */
.L_x_4911:
        /* <DEDUP_REMOVED lines=13> */
.L_x_4910:
[----:B------:R-:W-:Y:S05]  /*108d0*/  BSYNC B0 ;  /* 0x0000000000007941 */ /* 0x000fea0003800000 */
.L_x_4909:
        /* <DEDUP_REMOVED lines=21> */
.L_x_4907:
        /* <DEDUP_REMOVED lines=21> */
.L_x_4912:
        /* <DEDUP_REMOVED lines=57> */
.L_x_4908:
[----:B------:R-:W-:Y:S02]  /*10f10*/  IMAD.MOV.U32 R17, RZ, RZ, RZ ;  /* 0x000000ffff117224 */ /* 0x000fe400078e00ff */
[----:B------:R-:W-:Y:S02]  /*10f20*/  IMAD.U32 R16, RZ, RZ, UR6 ;  /* 0x00000006ff107e24 */ /* 0x000fe4000f8e00ff */
[----:B------:R-:W-:-:S07]  /*10f30*/  IMAD.MOV.U32 R18, RZ, RZ, RZ ;  /* 0x000000ffff127224 */ /* 0x000fce00078e00ff */
.L_x_4913:
[----:B------:R-:W-:-:S13]  /*10f40*/  ISETP.NE.AND P0, PT, R0, RZ, PT ;  /* 0x000000ff0000720c */ /* 0x000fda0003f05270 */
[----:B------:R-:W1:Y:S01]  /*10f50*/  @!P0 S2R R3, SR_CgaCtaId ;  /* 0x0000000000038919 */ /* 0x000e620000008800 */
[----:B------:R-:W-:-:S04]  /*10f60*/  @!P0 MOV R0, 0x400 ;  /* 0x0000040000008802 */ /* 0x000fc80000000f00 */
[----:B-1----:R-:W-:-:S05]  /*10f70*/  @!P0 LEA R0, R3, R0, 0x18 ;  /* 0x0000000003008211 */ /* 0x002fca00078ec0ff */
[----:B------:R1:W-:Y:S01]  /*10f80*/  @!P0 STS.128 [R0+0x308d0], R16 ;  /* 0x0308d01000008388 */ /* 0x0003e20000000c00 */
[----:B------:R-:W-:Y:S06]  /*10f90*/  BAR.ARV 0x5, 0x180 ;  /* 0x0146000000007b1d */ /* 0x000fec0000002000 */
.L_x_4906:
        /* <DEDUP_REMOVED lines=28> */
[----:B------:R-:W-:Y:S04]  /*11160*/  STL [R1+0x1c], R3 ;  /* 0x00001c0301007387 */ /* 0x000fe80000100800 */
[----:B------:R-:W-:Y:S04]  /*11170*/  STL [R1+0x38], RZ ;  /* 0x000038ff01007387 */ /* 0x000fe80000100800 */
[----:B------:R0:W-:Y:S04]  /*11180*/  STL [R1+0x10], R2 ;  /* 0x0000100201007387 */ /* 0x0001e80000100800 */
[----:B------:R1:W-:Y:S01]  /*11190*/  STL [R1+0x4], RZ ;  /* 0x000004ff01007387 */ /* 0x0003e20000100800 */
[----:B0-----:R-:W-:-:S02]  /*111a0*/  LOP3.LUT R2, R0, 0x40, RZ, 0xfc, !PT ;  /* 0x0000004000027812 */ /* 0x001fc400078efcff */
[----:B-1----:R-:W-:-:S07]  /*111b0*/  LOP3.LUT R0, R0, 0x80, RZ, 0xfc, !PT ;  /* 0x0000008000007812 */ /* 0x002fce00078efcff */
.L_x_5028:
[----:B------:R-:W-:Y:S05]  /*111c0*/  YIELD ;  /* 0x0000000000007946 */ /* 0x000fea0003800000 */
[----:B------:R-:W-:Y:S01]  /*111d0*/  ULDC.64 UR4, c[0x0][0xa28] ;  /* 0x00028a0000047ab9 */ /* 0x000fe20000000a00 */
[----:B---3--:R-:W-:Y:S01]  /*111e0*/  IMAD.MOV.U32 R0, RZ, RZ, RZ ;  /* 0x000000ffff007224 */ /* 0x008fe200078e00ff */
[----:B------:R-:W-:Y:S01]  /*111f0*/  ISETP.NE.U32.AND P0, PT, RZ, UR4, PT ;  /* 0x00000004ff007c0c */ /* 0x000fe2000bf05070 */
[----:B0-----:R-:W0:Y:S01]  /*11200*/  LDC.64 R4, c[0x0][0xa00] ;  /* 0x00028000ff047b82 */ /* 0x001e220000000a00 */
[----:B------:R-:W-:Y:S01]  /*11210*/  ULDC.64 UR8, c[0x0][0x208] ;  /* 0x0000820000087ab9 */ /* 0x000fe20000000a00 */
[----:B-1----:R-:W-:-:S02]  /*11220*/  CS2R R8, SRZ ;  /* 0x0000000000087805 */ /* 0x002fc4000001ff00 */
[----:B------:R-:W-:Y:S01]  /*11230*/  ISETP.NE.AND.EX P0, PT, RZ, UR5, PT, P0 ;  /* 0x00000005ff007c0c */ /* 0x000fe2000bf05300 */
[----:B------:R-:W-:Y:S01]  /*11240*/  ULDC.64 UR4, c[0x0][0xa18] ;  /* 0x0002860000047ab9 */ /* 0x000fe20000000a00 */
[----:B------:R-:W-:-:S11]  /*11250*/  ULDC.64 UR6, c[0x0][0xa08] ;  /* 0x0002820000067ab9 */ /* 0x000fd60000000a00 */
[----:B------:R-:W1:Y:S02]  /*11260*/  @P0 LDC.64 R2, c[0x0][0xa28] ;  /* 0x00028a00ff020b82 */ /* 0x000e640000000a00 */
[----:B-1----:R-:W-:-:S05]  /*11270*/  @P0 IMAD.WIDE R2, R19, 0x4, R2 ;  /* 0x0000000413020825 */ /* 0x002fca00078e0202 */
[----:B------:R1:W5:Y:S01]  /*11280*/  @P0 LDG.E R0, desc[UR8][R2.64] ;  /* 0x0000000802000981 */ /* 0x000362000c1e1900 */
[----:B------:R-:W-:Y:S01]  /*11290*/  ISETP.NE.U32.AND P0, PT, RZ, UR4, PT ;  /* 0x00000004ff007c0c */ /* 0x000fe2000bf05070 */
[----:B0-----:R-:W-:Y:S01]  /*112a0*/  IMAD.WIDE R4, R19, 0x4, R4 ;  /* 0x0000000413047825 */ /* 0x001fe200078e0204 */
[----:B------:R-:W-:Y:S02]  /*112b0*/  ISETP.NE.U32.AND P1, PT, RZ, UR6, PT ;  /* 0x00000006ff007c0c */ /* 0x000fe4000bf25070 */
[----:B------:R-:W-:Y:S01]  /*112c0*/  ISETP.NE.AND.EX P2, PT, RZ, UR5, PT, P0 ;  /* 0x00000005ff007c0c */ /* 0x000fe2000bf45300 */
[----:B------:R-:W-:Y:S01]  /*112d0*/  ULDC.64 UR4, c[0x0][0xa00] ;  /* 0x0002800000047ab9 */ /* 0x000fe20000000a00 */
[----:B------:R-:W-:Y:S02]  /*112e0*/  ISETP.NE.AND.EX P1, PT, RZ, UR7, PT, P1 ;  /* 0x00000007ff007c0c */ /* 0x000fe4000bf25310 */
[----:B------:R-:W-:Y:S01]  /*112f0*/  ISETP.NE.U32.AND P0, PT, RZ, UR4, PT ;  /* 0x00000004ff007c0c */ /* 0x000fe2000bf05070 */
[----:B-1----:R-:W0:Y:S03]  /*11300*/  LDC.64 R2, c[0x0][0xa08] ;  /* 0x00028200ff027b82 */ /* 0x002e260000000a00 */
[----:B------:R-:W-:-:S05]  /*11310*/  ISETP.NE.AND.EX P0, PT, RZ, UR5, PT, P0 ;  /* 0x00000005ff007c0c */ /* 0x000fca000bf05300 */
[----:B--2---:R-:W1:Y:S08]  /*11320*/  @P2 LDC.64 R6, c[0x0][0xa18] ;  /* 0x00028600ff062b82 */ /* 0x004e700000000a00 */
[----:B------:R-:W2:Y:S01]  /*11330*/  @P0 LDG.E R9, desc[UR8][R4.64] ;  /* 0x0000000804090981 */ /* 0x000ea2000c1e1900 */
[----:B------:R-:W-:Y:S01]  /*11340*/  ULDC UR4, c[0x0][0x288] ;  /* 0x0000a20000047ab9 */ /* 0x000fe20000000800 */
[----:B0-----:R-:W-:-:S05]  /*11350*/  IMAD.WIDE R2, R19, 0x4, R2 ;  /* 0x0000000413027825 */ /* 0x001fca00078e0202 */
[----:B------:R-:W5:Y:S01]  /*11360*/  @P1 LDG.E R8, desc[UR8][R2.64] ;  /* 0x0000000802081981 */ /* 0x000f62000c1e1900 */
[----:B-1----:R-:W-:-:S03]  /*11370*/  @P2 IMAD.WIDE R6, R19, 0x4, R6 ;  /* 0x0000000413062825 */ /* 0x002fc600078e0206 */
        /* <DEDUP_REMOVED lines=14> */
[----:B------:R-:W-:Y:S02]  /*11460*/  ULDC.64 UR4, c[0x0][0x208] ;  /* 0x0000820000047ab9 */ /* 0x000fe40000000a00 */
[----:B------:R-:W0:Y:S04]  /*11470*/  LDG.E R7, desc[UR4][R4.64] ;  /* 0x0000000404077981 */ /* 0x000e28000c1e1900 */
[----:B------:R-:W0:Y:S02]  /*11480*/  LDG.E R4, desc[UR4][R4.64+0x4] ;  /* 0x0000040404047981 */ /* 0x000e24000c1e1900 */
[----:B0-----:R-:W-:-:S05]  /*11490*/  IMAD.IADD R9, R4, 0x1, -R7 ;  /* 0x0000000104097824 */ /* 0x001fca00078e0a07 */
[----:B------:R1:W-:Y:S02]  /*114a0*/  STL [R1+0x30], R9 ;  /* 0x0000300901007387 */ /* 0x0003e40000100800 */
.L_x_4915:
[----:B-----5:R-:W-:Y:S01]  /*114b0*/  IMAD.IADD R4, R8, 0x1, R0 ;  /* 0x0000000108047824 */ /* 0x020fe200078e0200 */
[----:B------:R-:W-:Y:S02]  /*114c0*/  ULDC.64 UR4, c[0x0][0xa20] ;  /* 0x0002880000047ab9 */ /* 0x000fe40000000a00 */
[----:B------:R-:W-:Y:S02]  /*114d0*/  ISETP.NE.U32.AND P0, PT, RZ, UR4, PT ;  /* 0x00000004ff007c0c */ /* 0x000fe4000bf05070 */
[----:B------:R2:W-:Y:S02]  /*114e0*/  STL [R1+0x14], R4 ;  /* 0x0000140401007387 */ /* 0x0005e40000100800 */
[----:B------:R-:W-:-:S13]  /*114f0*/  ISETP.NE.AND.EX P0, PT, RZ, UR5, PT, P0 ;  /* 0x00000005ff007c0c */ /* 0x000fda000bf05300 */
[----:B--2---:R-:W-:Y:S05]  /*11500*/  @!P0 BRA `(.L_x_4916) ;  /* 0x0000000000148947 */ /* 0x004fea0003800000 */
[----:B------:R-:W2:Y:S01]  /*11510*/  LDC.64 R2, c[0x0][0xa20] ;  /* 0x00028800ff027b82 */ /* 0x000ea20000000a00 */
[----:B------:R-:W-:Y:S01]  /*11520*/  ULDC.64 UR4, c[0x0][0x208] ;  /* 0x0000820000047ab9 */ /* 0x000fe20000000a00 */
[----:B--2---:R-:W-:-:S05]  /*11530*/  IMAD.WIDE R2, R19, 0x4, R2 ;  /* 0x0000000413027825 */ /* 0x004fca00078e0202 */
[----:B------:R2:W5:Y:S01]  /*11540*/  LDG.E R6, desc[UR4][R2.64] ;  /* 0x0000000402067981 */ /* 0x000562000c1e1900 */
[----:B------:R-:W-:Y:S05]  /*11550*/  BRA `(.L_x_4917) ;  /* 0x0000000000147947 */ /* 0x000fea0003800000 */
.L_x_4916:
[----:B------:R-:W-:Y:S05]  /*11560*/  @!P1 BRA `(.L_x_4917) ;  /* 0x0000000000109947 */ /* 0x000fea0003800000 */
[----:B------:R-:W-:Y:S02]  /*11570*/  ULDC.64 UR4, c[0x0][0x208] ;  /* 0x0000820000047ab9 */ /* 0x000fe40000000a00 */
[----:B------:R-:W2:Y:S04]  /*11580*/  LDG.E R6, desc[UR4][R2.64] ;  /* 0x0000000402067981 */ /* 0x000ea8000c1e1900 */
[----:B------:R-:W2:Y:S02]  /*11590*/  LDG.E R2, desc[UR4][R2.64+0x4] ;  /* 0x0000040402027981 */ /* 0x000ea4000c1e1900 */
[----:B--2---:R-:W-:-:S07]  /*115a0*/  IMAD.IADD R6, R2, 0x1, -R6 ;  /* 0x0000000102067824 */ /* 0x004fce00078e0a06 */
.L_x_4917:
[----:B--2---:R-:W2:Y:S01]  /*115b0*/  LDC R2, c[0x0][0x448] ;  /* 0x00011200ff027b82 */ /* 0x004ea20000000800 */
[----:B------:R-:W-:Y:S02]  /*115c0*/  IMAD.SHL.U32 R8, R17, 0x80, RZ ;  /* 0x0000008011087824 */ /* 0x000fe400078e00ff */
[----:B-----5:R-:W-:Y:S02]  /*115d0*/  IMAD.IADD R0, R6, 0x1, -R0 ;  /* 0x0000000106007824 */ /* 0x020fe400078e0a00 */
[----:B------:R-:W-:Y:S01]  /*115e0*/  VIADD R4, R8, 0x7f ;  /* 0x0000007f08047836 */ /* 0x000fe20000000000 */
[----:B------:R3:W-:Y:S03]  /*115f0*/  STL [R1+0x2c], R8 ;  /* 0x00002c0801007387 */ /* 0x0007e60000100800 */
[----:B------:R-:W-:Y:S01]  /*11600*/  IMAD.MOV.U32 R6, RZ, RZ, R4 ;  /* 0x000000ffff067224 */ /* 0x000fe200078e0004 */
[----:B--2---:R-:W-:-:S13]  /*11610*/  ISETP.NE.AND P1, PT, R2, 0x1, PT ;  /* 0x000000010200780c */ /* 0x004fda0003f25270 */
[----:B------:R-:W2:Y:S08]  /*11620*/  @P1 LDC R3, c[0x0][0x44c] ;  /* 0x00011300ff031b82 */ /* 0x000eb00000000800 */
[----:B------:R-:W4:Y:S01]  /*11630*/  @P1 LDC R2, c[0x0][0x450] ;  /* 0x00011400ff021b82 */ /* 0x000f220000000800 */
[----:B--2---:R-:W-:-:S05]  /*11640*/  @P1 IMAD.HI.U32 R3, R4, R3, RZ ;  /* 0x0000000304031227 */ /* 0x004fca00078e00ff */
[----:B----4-:R-:W-:Y:S02]  /*11650*/  @P1 SHF.R.U32.HI R6, RZ, R2, R3 ;  /* 0x00000002ff061219 */ /* 0x010fe40000011603 */
[----:B------:R-:W-:-:S05]  /*11660*/  IADD3 R2, R0, 0x1, -R9 ;  /* 0x0000000100027810 */ /* 0x000fca0007ffe809 */
[----:B------:R-:W-:Y:S02]  /*11670*/  IMAD.IADD R6, R2, 0x1, R6 ;  /* 0x0000000102067824 */ /* 0x000fe400078e0206 */
[----:B------:R-:W2:Y:S02]  /*11680*/  LDC.64 R2, c[0x0][0x9e0] ;  /* 0x00027800ff027b82 */ /* 0x000ea40000000a00 */
[----:B--2---:R-:W-:Y:S01]  /*11690*/  ISETP.GE.AND P2, PT, R3, 0x1, PT ;  /* 0x000000010300780c */ /* 0x004fe20003f46270 */
[----:B------:R-:W-:-:S12]  /*116a0*/  IMAD.IADD R2, R6, 0x1, R2 ;  /* 0x0000000106027824 */ /* 0x000fd800078e0202 */
[----:B---3--:R-:W-:Y:S05]  /*116b0*/  @!P2 BRA `(.L_x_4918) ;  /* 0x000000000048a947 */ /* 0x008fea0003800000 */
[C---:B------:R-:W-:Y:S01]  /*116c0*/  ISETP.GT.AND P0, PT, R6.reuse, RZ, PT ;  /* 0x000000ff0600720c */ /* 0x040fe20003f04270 */
[----:B------:R-:W-:Y:S01]  /*116d0*/  BSSY B0, `(.L_x_4919) ;  /* 0x000000e000007945 */ /* 0x000fe20003800000 */
[----:B------:R-:W-:-:S11]  /*116e0*/  VIADD R7, R6, 0xffffffff ;  /* 0xffffffff06077836 */ /* 0x000fd60000000000 */
[----:B------:R-:W-:Y:S05]  /*116f0*/  @P0 BRA `(.L_x_4920) ;  /* 0x00000000001c0947 */ /* 0x000fea0003800000 */
[----:B------:R-:W-:Y:S01]  /*11700*/  ISETP.NE.AND P0, PT, R3, 0x1, PT ;  /* 0x000000010300780c */ /* 0x000fe20003f05270 */
[----:B------:R-:W-:-:S12]  /*11710*/  IMAD.MOV R6, RZ, RZ, -R6 ;  /* 0x000000ffff067224 */ /* 0x000fd800078e0a06 */
[----:B------:R-:W2:Y:S02]  /*11720*/  @P0 LDC.64 R4, c[0x0][0x9e8] ;  /* 0x00027a00ff040b82 */ /* 0x000ea40000000a00 */
[----:B--2---:R-:W-:-:S05]  /*11730*/  @P0 IMAD.HI.U32 R4, R6, R4, RZ ;  /* 0x0000000406040227 */ /* 0x004fca00078e00ff */
[----:B------:R-:W-:-:S04]  /*11740*/  @P0 SHF.R.U32.HI R6, RZ, R5, R4 ;  /* 0x00000005ff060219 */ /* 0x000fc80000011604 */
[----:B------:R-:W-:Y:S01]  /*11750*/  LOP3.LUT R7, RZ, R6, RZ, 0x33, !PT ;  /* 0x00000006ff077212 */ /* 0x000fe200078e33ff */
[----:B------:R-:W-:Y:S06]  /*11760*/  BRA `(.L_x_4921) ;  /* 0x0000000000107947 */ /* 0x000fec0003800000 */
.L_x_4920:
[----:B------:R-:W-:-:S13]  /*11770*/  ISETP.NE.AND P0, PT, R3, 0x1, PT ;  /* 0x000000010300780c */ /* 0x000fda0003f05270 */
[----:B------:R-:W2:Y:S02]  /*11780*/  @P0 LDC.64 R4, c[0x0][0x9e8] ;  /* 0x00027a00ff040b82 */ /* 0x000ea40000000a00 */
[----:B--2---:R-:W-:-:S05]  /*11790*/  @P0 IMAD.HI.U32 R4, R7, R4, RZ ;  /* 0x0000000407040227 */ /* 0x004fca00078e00ff */
[----:B------:R-:W-:-:S07]  /*117a0*/  @P0 SHF.R.U32.HI R7, RZ, R5, R4 ;  /* 0x00000005ff070219 */ /* 0x000fce0000011604 */
.L_x_4921:
[----:B------:R-:W-:Y:S05]  /*117b0*/  BSYNC B0 ;  /* 0x0000000000007941 */ /* 0x000fea0003800000 */
.L_x_4919:
[----:B------:R-:W-:-:S05]  /*117c0*/  IMAD R7, R7, R3, R3 ;  /* 0x0000000307077224 */ /* 0x000fca00078e0203 */
[----:B------:R-:W-:-:S07]  /*117d0*/  VIMNMX R2, R2, R7, PT ;  /* 0x0000000702027248 */ /* 0x000fce0003fe0100 */
.L_x_4918:
[----:B------:R-:W2:Y:S01]  /*117e0*/  @P1 LDC R6, c[0x0][0x44c] ;  /* 0x00011300ff061b82 */ /* 0x000ea20000000800 */
[----:B------:R-:W-:Y:S01]  /*117f0*/  IMAD.MOV.U32 R4, RZ, RZ, R8 ;  /* 0x000000ffff047224 */ /* 0x000fe200078e0008 */
[----:B------:R-:W-:-:S06]  /*11800*/  ULDC UR4, c[0x0][0x9dc] ;  /* 0x0002770000047ab9 */ /* 0x000fcc0000000800 */
[----:B------:R-:W3:Y:S01]  /*11810*/  @P1 LDC R5, c[0x0][0x450] ;  /* 0x00011400ff051b82 */ /* 0x000ee20000000800 */
[----:B--2---:R-:W-:-:S05]  /*11820*/  @P1 IMAD.HI.U32 R6, R8, R6, RZ ;  /* 0x0000000608061227 */ /* 0x004fca00078e00ff */
[----:B---3--:R-:W-:Y:S01]  /*11830*/  @P1 SHF.R.U32.HI R4, RZ, R5, R6 ;  /* 0x00000005ff041219 */ /* 0x008fe20000011606 */
[----:B------:R-:W-:Y:S02]  /*11840*/  VIADD R5, R2, 0x5f ;  /* 0x0000005f02057836 */ /* 0x000fe40000000000 */
[----:B------:R-:W-:Y:S01]  /*11850*/  VIADD R6, R0, 0x5f ;  /* 0x0000005f00067836 */ /* 0x000fe20000000000 */
[----:B------:R-:W-:Y:S01]  /*11860*/  IADD3 R2, R4, R0, -R9 ;  /* 0x0000000004027210 */ /* 0x000fe20007ffe809 */
[----:B------:R-:W-:-:S04]  /*11870*/  IMAD.HI R5, R5, 0x2aaaaaab, RZ ;  /* 0x2aaaaaab05057827 */ /* 0x000fc800078e02ff */
[----:B------:R-:W-:Y:S01]  /*11880*/  IMAD.HI R6, R6, 0x2aaaaaab, RZ ;  /* 0x2aaaaaab06067827 */ /* 0x000fe200078e02ff */
[----:B------:R-:W-:-:S04]  /*11890*/  SHF.R.U32.HI R0, RZ, 0x1f, R5 ;  /* 0x0000001fff007819 */ /* 0x000fc80000011605 */
[----:B------:R-:W-:Y:S02]  /*118a0*/  SHF.R.U32.HI R4, RZ, 0x1f, R6 ;  /* 0x0000001fff047819 */ /* 0x000fe40000011606 */
[----:B------:R-:W-:Y:S02]  /*118b0*/  LEA.HI.SX32 R0, R5, R0, 0x1c ;  /* 0x0000000005007211 */ /* 0x000fe400078fe2ff */
[----:B------:R-:W-:-:S04]  /*118c0*/  LEA.HI.SX32 R4, R6, R4, 0x1c ;  /* 0x0000000406047211 */ /* 0x000fc800078fe2ff */
[----:B------:R-:W-:Y:S01]  /*118d0*/  VIMNMX R7, R4, R0, PT ;  /* 0x0000000004077248 */ /* 0x000fe20003fe0100 */
[----:B------:R-:W-:-:S04]  /*118e0*/  VIADD R0, R2, -UR4 ;  /* 0x8000000402007c36 */ /* 0x000fc80008000000 */
        /* <DEDUP_REMOVED lines=12> */
.L_x_4924:
[----:B------:R-:W-:-:S13]  /*119b0*/  ISETP.NE.AND P0, PT, R3, 0x1, PT ;  /* 0x000000010300780c */ /* 0x000fda0003f05270 */
[----:B------:R-:W3:Y:S02]  /*119c0*/  @P0 LDC.64 R4, c[0x0][0x9e8] ;  /* 0x00027a00ff040b82 */ /* 0x000ee40000000a00 */
[----:B---3--:R-:W-:-:S05]  /*119d0*/  @P0 IMAD.HI.U32 R4, R2, R4, RZ ;  /* 0x0000000402040227 */ /* 0x008fca00078e00ff */
[----:B------:R-:W-:-:S07]  /*119e0*/  @P0 SHF.R.U32.HI R2, RZ, R5, R4 ;  /* 0x00000005ff020219 */ /* 0x000fce0000011604 */
.L_x_4925:
[----:B------:R-:W-:Y:S05]  /*119f0*/  BSYNC B0 ;  /* 0x0000000000007941 */ /* 0x000fea0003800000 */
.L_x_4923:
[----:B------:R-:W-:-:S05]  /*11a00*/  IMAD R2, R2, R3, RZ ;  /* 0x0000000302027224 */ /* 0x000fca00078e02ff */
[----:B------:R-:W-:-:S07]  /*11a10*/  VIMNMX R0, R0, R2, !PT ;  /* 0x0000000200007248 */ /* 0x000fce0007fe0100 */
.L_x_4922:
[----:B------:R-:W-:Y:S01]  /*11a20*/  IMAD.HI R0, R0, 0x2aaaaaab, RZ ;  /* 0x2aaaaaab00007827 */ /* 0x000fe200078e02ff */
[----:B------:R-:W-:Y:S04]  /*11a30*/  BSSY B7, `(.L_x_4926) ;  /* 0x000046f000077945 */ /* 0x000fe80003800000 */
[----:B------:R-:W-:-:S04]  /*11a40*/  SHF.R.U32.HI R2, RZ, 0x1f, R0 ;  /* 0x0000001fff027819 */ /* 0x000fc80000011600 */
[----:B------:R-:W-:-:S04]  /*11a50*/  LEA.HI.SX32 R2, R0, R2, 0x1c ;  /* 0x0000000200027211 */ /* 0x000fc800078fe2ff */
        /* <DEDUP_REMOVED lines=15> */
[----:B----4-:R-:W3:Y:S01]  /*11b50*/  @P0 ATOMG.E.ADD.STRONG.GPU PT, R3, desc[UR6][R2.64], R5 ;  /* 0x00000005020309a8 */ /* 0x010ee200081ee1c6 */
[----:B------:R-:W4:Y:S02]  /*11b60*/  S2R R4, SR_LTMASK ;  /* 0x0000000000047919 */ /* 0x000f240000003900 */
[----:B----4-:R-:W-:-:S04]  /*11b70*/  LOP3.LUT R4, R4, UR4, RZ, 0xc0, !PT ;  /* 0x0000000404047c12 */ /* 0x010fc8000f8ec0ff */
[----:B--2---:R-:W2:Y:S01]  /*11b80*/  POPC R7, R4 ;  /* 0x0000000400077309 */ /* 0x004ea20000000000 */
[----:B---3--:R-:W2:Y:S02]  /*11b90*/  SHFL.IDX PT, R0, R3, R0, 0x1f ;  /* 0x00001f0003007589 */ /* 0x008ea400000e0000 */
[----:B--2---:R-:W-:Y:S01]  /*11ba0*/  IADD3 R16, R0, UR38, R7 ;  /* 0x0000002600107c10 */ /* 0x004fe2000fffe007 */
[----:B------:R-:W-:Y:S06]  /*11bb0*/  BRA `(.L_x_4928) ;  /* 0x0000004400587947 */ /* 0x000fec0003800000 */
.L_x_4927:
        /* <DEDUP_REMOVED lines=17> */
[----:B------:R-:W-:Y:S02]  /*11cd0*/  IMAD.MOV.U32 R12, RZ, RZ, 0x1 ;  /* 0x00000001ff0c7424 */ /* 0x000fe400078e00ff */
[----:B------:R-:W-:-:S07]  /*11ce0*/  IMAD.MOV.U32 R13, RZ, RZ, RZ ;  /* 0x000000ffff0d7224 */ /* 0x000fce00078e00ff */
[----:B------:R-:W-:-:S07]  /*11cf0*/  LEPC R20, `(.L_x_4930) ;  /* 0x000000001014794e */ /* 0x000fce0000000000 */
[----:B01-3--:R-:W-:Y:S05]  /*11d00*/  CALL.ABS.NOINC R2 ;  /* 0x0000000002007343 */ /* 0x00bfea0003c00000 */
.L_x_4930:
[----:B------:R-:W-:Y:S05]  /*11d10*/  BSYNC B6 ;  /* 0x0000000000067941 */ /* 0x000fea0003800000 */
.L_x_4929:
        /* <DEDUP_REMOVED lines=16> */
[----:B------:R-:W-:Y:S02]  /*11e20*/  IMAD.MOV.U32 R12, RZ, RZ, 0x1 ;  /* 0x00000001ff0c7424 */ /* 0x000fe400078e00ff */
[----:B---3--:R-:W-:-:S07]  /*11e30*/  IMAD.MOV.U32 R13, RZ, RZ, RZ ;  /* 0x000000ffff0d7224 */ /* 0x008fce00078e00ff */
[----:B------:R-:W-:-:S07]  /*11e40*/  LEPC R20, `(.L_x_4933) ;  /* 0x000000001014794e */ /* 0x000fce0000000000 */
[----:B01--4-:R-:W-:Y:S05]  /*11e50*/  CALL.ABS.NOINC R2 ;  /* 0x0000000002007343 */ /* 0x013fea0003c00000 */
.L_x_4933:
        /* <DEDUP_REMOVED lines=15> */
.L_x_4932:
[----:B------:R-:W-:Y:S05]  /*11f50*/  BSYNC B6 ;  /* 0x0000000000067941 */ /* 0x000fea0003800000 */
.L_x_4931:
[----:B------:R-:W-:Y:S01]  /*11f60*/  ULDC.64 UR4, c[0x0][0x9f8] ;  /* 0x00027e0000047ab9 */ /* 0x000fe20000000a00 */
[----:B------:R-:W3:Y:S01]  /*11f70*/  LDL R17, [R1+0x28] ;  /* 0x0000280001117983 */ /* 0x000ee20000100800 */
[----:B------:R-:W-:Y:S01]  /*11f80*/  ISETP.NE.U32.AND P0, PT, RZ, UR4, PT ;  /* 0x00000004ff007c0c */ /* 0x000fe2000bf05070 */
[----:B--2---:R-:W-:Y:S01]  /*11f90*/  IMAD.MOV.U32 R7, RZ, RZ, R19 ;  /* 0x000000ffff077224 */ /* 0x004fe200078e0013 */
[----:B------:R-:W-:Y:S02]  /*11fa0*/  ULDC.64 UR6, c[0x0][0x208] ;  /* 0x0000820000067ab9 */ /* 0x000fe40000000a00 */
[----:B------:R-:W-:Y:S01]  /*11fb0*/  ISETP.NE.AND.EX P0, PT, RZ, UR5, PT, P0 ;  /* 0x00000005ff007c0c */ /* 0x000fe2000bf05300 */
[----:B------:R-:W-:-:S12]  /*11fc0*/  ULDC.64 UR4, c[0x0][0xa08] ;  /* 0x0002820000047ab9 */ /* 0x000fd80000000a00 */
[----:B------:R-:W2:Y:S02]  /*11fd0*/  @P0 LDC.64 R2, c[0x0][0x9f8] ;  /* 0x00027e00ff020b82 */ /* 0x000ea40000000a00 */
[----:B--2---:R-:W-:-:S05]  /*11fe0*/  @P0 IMAD.WIDE R2, R19, 0x4, R2 ;  /* 0x0000000413020825 */ /* 0x004fca00078e0202 */
[----:B------:R2:W4:Y:S02]  /*11ff0*/  @P0 LDG.E R7, desc[UR6][R2.64] ;  /* 0x0000000602070981 */ /* 0x000524000c1e1900 */
[----:B--2---:R-:W2:Y:S02]  /*12000*/  LDC.64 R2, c[0x0][0x418] ;  /* 0x00010600ff027b82 */ /* 0x004ea40000000a00 */
[----:B--2---:R-:W-:Y:S01]  /*12010*/  LOP3.LUT P0, RZ, R2, UR4, RZ, 0xfc, !PT ;  /* 0x0000000402ff7c12 */ /* 0x004fe2000f80fcff */
        /* <DEDUP_REMOVED lines=12> */
.L_x_5044:
        /* <DEDUP_REMOVED lines=11> */
.L_x_5047:
[----:B------:R-:W-:Y:S05]  /*12190*/  @!P6 BRA `(.L_x_4935) ;  /* 0x00000004003ce947 */ /* 0x000fea0003800000 */
[----:B------:R-:W-:-:S04]  /*121a0*/  ISETP.NE.U32.AND P0, PT, R2, RZ, PT ;  /* 0x000000ff0200720c */ /* 0x000fc80003f05070 */
[----:B------:R-:W-:-:S13]  /*121b0*/  ISETP.NE.AND.EX P0, PT, R3, RZ, PT, P0 ;  /* 0x000000ff0300720c */ /* 0x000fda0003f05300 */
[----:B------:R-:W-:Y:S05]  /*121c0*/  @!P0 BRA `(.L_x_4937) ;  /* 0x0000000000548947 */ /* 0x000fea0003800000 */
[----:B------:R-:W3:Y:S01]  /*121d0*/  LDC R6, c[0x0][0x43c] ;  /* 0x00010f00ff067b82 */ /* 0x000ee20000000800 */
[----:B01----:R-:W-:Y:S01]  /*121e0*/  IMAD.MOV.U32 R9, RZ, RZ, R0 ;  /* 0x000000ffff097224 */ /* 0x003fe200078e0000 */
[----:B------:R-:W-:Y:S01]  /*121f0*/  ULDC.64 UR4, c[0x0][0x428] ;  /* 0x00010a0000047ab9 */ /* 0x000fe20000000a00 */
[----:B------:R-:W-:Y:S02]  /*12200*/  ULDC.64 UR6, c[0x0][0x208] ;  /* 0x0000820000067ab9 */ /* 0x000fe40000000a00 */
[----:B----4-:R-:W-:Y:S01]  /*12210*/  IMAD.MOV.U32 R0, RZ, RZ, R9 ;  /* 0x000000ffff007224 */ /* 0x010fe200078e0009 */
[----:B---3--:R-:W-:-:S13]  /*12220*/  ISETP.NE.AND P0, PT, R6, 0x1, PT ;  /* 0x000000010600780c */ /* 0x008fda0003f05270 */
[----:B------:R-:W0:Y:S02]  /*12230*/  @P0 LDC.64 R4, c[0x0][0x440] ;  /* 0x00011000ff040b82 */ /* 0x000e240000000a00 */
        /* <DEDUP_REMOVED lines=14> */
.L_x_4937:
[----:B--2---:R-:W2:Y:S04]  /*12320*/  LDL R7, [R1] ;  /* 0x0000000001077983 */ /* 0x004ea80000100800 */
[----:B----4-:R-:W2:Y:S04]  /*12330*/  LDL R0, [R1+0x4] ;  /* 0x0000040001007983 */ /* 0x010ea80000100800 */
[----:B---3--:R-:W3:Y:S01]  /*12340*/  LDL R2, [R1+0x10] ;  /* 0x0000100001027983 */ /* 0x008ee20000100800 */
[----:B--2---:R-:W-:Y:S01]  /*12350*/  IMAD R0, R0, 0x8, R7 ;  /* 0x0000000800007824 */ /* 0x004fe200078e0207 */
[----:B---3--:R-:W-:-:S04]  /*12360*/  SHF.L.U32 R2, R2, 0x1f, RZ ;  /* 0x0000001f02027819 */ /* 0x008fc800000006ff */
[----:B------:R-:W2:Y:S02]  /*12370*/  SYNCS.PHASECHK.TRANS64.TRYWAIT P0, [R0+URZ+0x30840], R2 ;  /* 0x03084002000075a7 */ /* 0x000ea4000800017f */
[----:B--2---:R-:W-:Y:S05]  /*12380*/  @!P0 BRA `(.L_x_4938) ;  /* 0x0000005000b48947 */ /* 0x004fea0003800000 */
.L_x_5048:
        /* <DEDUP_REMOVED lines=11> */
.L_x_4939:
[----:B------:R-:W3:Y:S04]  /*12440*/  LDL R6, [R1] ;  /* 0x0000000001067983 */ /* 0x000ee80000100800 */
[----:B------:R-:W3:Y:S04]  /*12450*/  LDL R5, [R1+0x4] ;  /* 0x0000040001057983 */ /* 0x000ee80000100800 */
[----:B------:R-:W4:Y:S04]  /*12460*/  LDL R4, [R1+0x8] ;  /* 0x0000080001047983 */ /* 0x000f280000100800 */
[----:B------:R-:W4:Y:S04]  /*12470*/  LDL R3, [R1+0x14] ;  /* 0x0000140001037983 */ /* 0x000f280000100800 */
[----:B--2---:R-:W2:Y:S01]  /*12480*/  LDL.LU R2, [R1+0x24] ;  /* 0x0000240001027983 */ /* 0x004ea20000300800 */
[----:B------:R-:W-:Y:S01]  /*12490*/  R2UR UR9, R0 ;  /* 0x00000000000972ca */ /* 0x000fe200000e0000 */
[----:B------:R-:W-:Y:S01]  /*124a0*/  UIADD3 UR4, UP0, UR36, 0x370, URZ ;  /* 0x0000037024047890 */ /* 0x000fe2000ff1e03f */
[----:B------:R-:W-:Y:S01]  /*124b0*/  R2UR UR12, R18 ;  /* 0x00000000120c72ca */ /* 0x000fe200000e0000 */
[----:B------:R-:W-:Y:S01]  /*124c0*/  UMOV UR10, URZ ;  /* 0x0000003f000a7c82 */ /* 0x000fe20008000000 */
[----:B-----5:R-:W-:Y:S01]  /*124d0*/  R2UR UR13, R17 ;  /* 0x00000000110d72ca */ /* 0x020fe200000e0000 */
[----:B------:R-:W-:Y:S01]  /*124e0*/  UMOV UR6, 0x0 ;  /* 0x0000000000067882 */ /* 0x000fe20000000000 */
[----:B------:R-:W-:Y:S01]  /*124f0*/  PLOP3.LUT P0, PT, PT, PT, PT, 0x80, 0x0 ;  /* 0x000000000000781c */ /* 0x000fe20003f0f070 */
[----:B------:R-:W-:Y:S01]  /*12500*/  UMOV UR7, 0x14f00000 ;  /* 0x14f0000000077882 */ /* 0x000fe20000000000 */
[----:B------:R-:W-:-:S05]  /*12510*/  UMOV UR16, 0x40 ;  /* 0x0000004000107882 */ /* 0x000fca0000000000 */
[----:B------:R-:W-:Y:S01]  /*12520*/  UIADD3 UR9, UR9, 0x30830, URZ ;  /* 0x0003083009097890 */ /* 0x000fe2000fffe03f */
[----:B---3--:R-:W-:Y:S01]  /*12530*/  IMAD R0, R5, 0x9000, R6 ;  /* 0x0000900005007824 */ /* 0x008fe200078e0206 */
[----:B----4-:R-:W-:-:S04]  /*12540*/  R2UR UR11, R4 ;  /* 0x00000000040b72ca */ /* 0x010fc800000e0000 */
[----:B------:R-:W-:Y:S02]  /*12550*/  R2UR UR8, R0 ;  /* 0x00000000000872ca */ /* 0x000fe400000e0000 */
[----:B------:R-:W-:Y:S02]  /*12560*/  R2UR UR5, R3 ;  /* 0x00000000030572ca */ /* 0x000fe400000e0000 */
[----:B--2---:R-:W-:-:S04]  /*12570*/  LOP3.LUT R2, R2, 0xfffffffe, RZ, 0xc0, !PT ;  /* 0xfffffffe02027812 */ /* 0x004fc800078ec0ff */
[----:B------:R-:W-:-:S05]  /*12580*/  @P0 LOP3.LUT R2, R2, 0x1, RZ, 0xfc, !PT ;  /* 0x0000000102020812 */ /* 0x000fca00078efcff */
[----:B------:R-:W-:Y:S02]  /*12590*/  UIADD3 UR14, UR8, 0x1e400, URZ ;  /* 0x0001e400080e7890 */ /* 0x000fe4000fffe03f */
[----:B------:R-:W-:Y:S01]  /*125a0*/  UIMAD UR11, UR11, 0x60, UR5 ;  /* 0x000000600b0b78a4 */ /* 0x000fe2000f8e0205 */
[----:B------:R3:W-:Y:S01]  /*125b0*/  STL [R1+0x24], R2 ;  /* 0x0000240201007387 */ /* 0x0007e20000100800 */
[----:B------:R-:W-:Y:S02]  /*125c0*/  UIADD3.X UR5, URZ, UR37, URZ, UP0, !UPT ;  /* 0x000000253f057290 */ /* 0x000fe400087fe43f */
[----:B------:R-:W-:Y:S02]  /*125d0*/  UIADD3 UR15, UR8, 0x21400, URZ ;  /* 0x00021400080f7890 */ /* 0x000fe4000fffe03f */
[----:B------:R-:W-:-:S03]  /*125e0*/  UIADD3 UR17, UR8, 0x24400, URZ ;  /* 0x0002440008117890 */ /* 0x000fc6000fffe03f */
[----:B------:R-:W-:Y:S01]  /*125f0*/  UMOV UR8, UR14 ;  /* 0x0000000e00087c82 */ /* 0x000fe20008000000 */
[----:B------:R-:W-:Y:S01]  /*12600*/  UMOV UR14, 0x80 ;  /* 0x00000080000e7882 */ /* 0x000fe20000000000 */
[----:B------:R2:W-:Y:S02]  /*12610*/  UTMALDG.4D [UR8], [UR4], desc[UR6] ;  /* 0x00000608040075b4 */ /* 0x0005e40008019000 */
[----:B--2---:R-:W-:Y:S01]  /*12620*/  UMOV UR8, UR15 ;  /* 0x0000000f00087c82 */ /* 0x004fe20008000000 */
[----:B------:R-:W-:Y:S02]  /*12630*/  UMOV UR10, UR16 ;  /* 0x00000010000a7c82 */ /* 0x000fe40008000000 */
[----:B------:R2:W-:Y:S02]  /*12640*/  UTMALDG.4D [UR8], [UR4], desc[UR6] ;  /* 0x00000608040075b4 */ /* 0x0005e40008019000 */
[----:B--2---:R-:W-:Y:S01]  /*12650*/  UMOV UR8, UR17 ;  /* 0x0000001100087c82 */ /* 0x004fe20008000000 */
[----:B------:R-:W-:-:S02]  /*12660*/  UMOV UR10, UR14 ;  /* 0x0000000e000a7c82 */ /* 0x000fc40008000000 */
[----:B------:R3:W-:Y:S02]  /*12670*/  UTMALDG.4D [UR8], [UR4], desc[UR6] ;  /* 0x00000608040075b4 */ /* 0x0007e40008019000 */
[----:B---3--:R-:W-:Y:S01]  /*12680*/  NOP ;  /* 0x0000000000007918 */ /* 0x008fe20000000000 */
.L_x_4935:
[----:B----4-:R-:W3:Y:S04]  /*12690*/  LDL R0, [R1] ;  /* 0x0000000001007983 */ /* 0x010ee80000100800 */
[----:B------:R-:W4:Y:S01]  /*126a0*/  LDL.LU R3, [R1+0x34] ;  /* 0x0000340001037983 */ /* 0x000f220000300800 */
[----:B------:R-:W-:Y:S05]  /*126b0*/  WARPSYNC.ALL ;  /* 0x0000000000007948 */ /* 0x000fea0003800000 */
[----:B------:R-:W-:Y:S01]  /*126c0*/  ULDC.64 UR4, c[0x0][0x298] ;  /* 0x0000a60000047ab9 */ /* 0x000fe20000000a00 */
[----:B------:R-:W-:Y:S01]  /*126d0*/  BSSY B6, `(.L_x_4940) ;  /* 0x000001c000067945 */ /* 0x000fe20003800000 */
[----:B------:R-:W-:Y:S01]  /*126e0*/  BAR.SYNC.DEFER_BLOCKING 0x8, 0x180 ;  /* 0x0206000000007b1d */ /* 0x000fe20000010000 */
[----:B---3--:R-:W-:Y:S01]  /*126f0*/  VIADD R0, R0, 0x12400 ;  /* 0x0001240000007836 */ /* 0x008fe20000000000 */
[----:B----4-:R-:W-:Y:S01]  /*12700*/  SHF.R.S32.HI R2, RZ, 0x1f, R3 ;  /* 0x0000001fff027819 */ /* 0x010fe20000011403 */
[----:B------:R-:W-:-:S03]  /*12710*/  IMAD.WIDE.U32 R4, R3, UR4, RZ ;  /* 0x0000000403047c25 */ /* 0x000fc6000f8e00ff */
[----:B------:R-:W-:Y:S01]  /*12720*/  LOP3.LUT P0, RZ, R0, 0x3ff, RZ, 0xc0, !PT ;  /* 0x000003ff00ff7812 */ /* 0x000fe2000780c0ff */
[----:B------:R-:W-:Y:S01]  /*12730*/  IMAD R2, R2, UR4, RZ ;  /* 0x0000000402027c24 */ /* 0x000fe2000f8e02ff */
[----:B------:R3:W-:Y:S03]  /*12740*/  STL.64 [R1+0x40], R4 ;  /* 0x0000400401007387 */ /* 0x0007e60000100a00 */
[----:B------:R-:W-:-:S04]  /*12750*/  IMAD R2, R3, UR5, R2 ;  /* 0x0000000503027c24 */ /* 0x000fc8000f8e0202 */
[----:B------:R-:W-:-:S05]  /*12760*/  IMAD.IADD R0, R5, 0x1, R2 ;  /* 0x0000000105007824 */ /* 0x000fca00078e0202 */
[----:B------:R3:W-:Y:S01]  /*12770*/  STL [R1+0x34], R0 ;  /* 0x0000340001007387 */ /* 0x0007e20000100800 */
[----:B------:R-:W-:Y:S05]  /*12780*/  @!P0 BRA `(.L_x_4941) ;  /* 0x0000000000408947 */ /* 0x000fea0003800000 */
[----:B------:R-:W-:Y:S01]  /*12790*/  MOV R2, 0x0 ;  /* 0x0000000000027802 */ /* 0x000fe20000000f00 */
[----:B------:R-:W-:Y:S01]  /*127a0*/  ULDC.64 UR6, c[0x4][0x1b8] ;  /* 0x01006e0000067ab9 */ /* 0x000fe20000000a00 */
[----:B------:R-:W-:Y:S01]  /*127b0*/  ULDC.64 UR8, c[0x4][0x1c0] ;  /* 0x0100700000087ab9 */ /* 0x000fe20000000a00 */
[----:B------:R-:W-:Y:S01]  /*127c0*/  ULDC.64 UR4, c[0x4][0xe8] ;  /* 0x01003a0000047ab9 */ /* 0x000fe20000000a00 */
[----:B---3--:R-:W-:Y:S02]  /*127d0*/  IMAD.U32 R4, RZ, RZ, UR6 ;  /* 0x00000006ff047e24 */ /* 0x008fe4000f8e00ff */
        /* <DEDUP_REMOVED lines=11> */
.L_x_4941:
[----:B------:R-:W-:Y:S05]  /*12890*/  BSYNC B6 ;  /* 0x0000000000067941 */ /* 0x000fea0003800000 */
.L_x_4940:
[----:B---3--:R-:W3:Y:S01]  /*128a0*/  LDL.LU R0, [R1+0x34] ;  /* 0x0000340001007983 */ /* 0x008ee20000300800 */
[----:B--2---:R-:W2:Y:S01]  /*128b0*/  LDC R7, c[0x0][0x448] ;  /* 0x00011200ff077b82 */ /* 0x004ea20000000800 */
[----:B------:R-:W-:Y:S01]  /*128c0*/  ULDC.64 UR4, c[0x0][0x2d8] ;  /* 0x0000b60000047ab9 */ /* 0x000fe20000000a00 */
[----:B------:R-:W-:Y:S01]  /*128d0*/  ULDC.64 UR6, c[0x0][0x280] ;  /* 0x0000a00000067ab9 */ /* 0x000fe20000000a00 */
[----:B------:R-:W3:Y:S04]  /*128e0*/  LDL.LU.64 R2, [R1+0x40] ;  /* 0x0000400001027983 */ /* 0x000ee80000300a00 */
[----:B01----:R-:W4:Y:S01]  /*128f0*/  LDL R9, [R1+0x2c] ;  /* 0x00002c0001097983 */ /* 0x003f220000100800 */
[----:B------:R-:W0:Y:S01]  /*12900*/  S2R R5, SR_TID.X ;  /* 0x0000000000057919 */ /* 0x000e220000002100 */
[----:B------:R-:W1:Y:S01]  /*12910*/  S2R R6, SR_TID.X ;  /* 0x0000000000067919 */ /* 0x000e620000002100 */
[----:B------:R-:W1:Y:S01]  /*12920*/  S2R R10, SR_TID.X ;  /* 0x00000000000a7919 */ /* 0x000e620000002100 */
[----:B0-----:R-:W-:-:S04]  /*12930*/  LOP3.LUT R5, R5, 0x7f, RZ, 0xc0, !PT ;  /* 0x0000007f05057812 */ /* 0x001fc800078ec0ff */
[----:B------:R-:W-:Y:S01]  /*12940*/  SHF.R.U32.HI R5, RZ, 0x3, R5 ;  /* 0x00000003ff057819 */ /* 0x000fe20000011605 */
[----:B-1----:R-:W-:-:S05]  /*12950*/  IMAD.SHL.U32 R8, R6, 0x10, RZ ;  /* 0x0000001006087824 */ /* 0x002fca00078e00ff */
[----:B------:R-:W-:Y:S01]  /*12960*/  LOP3.LUT R8, R5, 0x70, R8, 0xf8, !PT ;  /* 0x0000007005087812 */ /* 0x000fe200078ef808 */
[----:B------:R-:W-:-:S05]  /*12970*/  IMAD.SHL.U32 R10, R10, 0x8, RZ ;  /* 0x000000080a0a7824 */ /* 0x000fca00078e00ff */
[----:B------:R-:W-:-:S04]  /*12980*/  LOP3.LUT R10, R10, 0x38, RZ, 0xc0, !PT ;  /* 0x000000380a0a7812 */ /* 0x000fc800078ec0ff */
[C---:B------:R-:W-:Y:S02]  /*12990*/  LOP3.LUT R11, R10.reuse, 0x40, RZ, 0xfc, !PT ;  /* 0x000000400a0b7812 */ /* 0x040fe400078efcff */
[----:B------:R-:W-:Y:S01]  /*129a0*/  LOP3.LUT R10, R10, 0x80, RZ, 0xfc, !PT ;  /* 0x000000800a0a7812 */ /* 0x000fe200078efcff */
[----:B---3--:R-:W-:Y:S01]  /*129b0*/  IMAD.MOV.U32 R3, RZ, RZ, R0 ;  /* 0x000000ffff037224 */ /* 0x008fe200078e0000 */
        /* <DEDUP_REMOVED lines=12> */
[----:B--2---:R-:W-:Y:S01]  /*12a80*/  ISETP.NE.AND P0, PT, R7, 0x1, PT ;  /* 0x000000010700780c */ /* 0x004fe20003f05270 */
[----:B------:R-:W-:-:S12]  /*12a90*/  IMAD R4, R4, UR4, RZ ;  /* 0x0000000404047c24 */ /* 0x000fd8000f8e02ff */
[----:B------:R-:W0:Y:S08]  /*12aa0*/  @P0 LDC R5, c[0x0][0x44c] ;  /* 0x00011300ff050b82 */ /* 0x000e300000000800 */
[----:B------:R-:W1:Y:S01]  /*12ab0*/  @P0 LDC R6, c[0x0][0x450] ;  /* 0x00011400ff060b82 */ /* 0x000e620000000800 */
[----:B------:R-:W-:-:S04]  /*12ac0*/  IMAD.WIDE.U32 R2, R0, UR4, R2 ;  /* 0x0000000400027c25 */ /* 0x000fc8000f8e0002 */
[----:B------:R-:W-:Y:S01]  /*12ad0*/  IMAD R0, R0, UR5, R4 ;  /* 0x0000000500007c24 */ /* 0x000fe2000f8e0204 */
[----:B------:R-:W-:-:S03]  /*12ae0*/  ULDC.64 UR4, c[0x0][0x2d0] ;  /* 0x0000b40000047ab9 */ /* 0x000fc60000000a00 */
[----:B------:R-:W-:Y:S02]  /*12af0*/  IMAD.IADD R3, R3, 0x1, R0 ;  /* 0x0000000103037824 */ /* 0x000fe400078e0200 */
[----:B----4-:R-:W-:-:S04]  /*12b00*/  IMAD.IADD R0, R8, 0x1, R9 ;  /* 0x0000000108007824 */ /* 0x010fc800078e0209 */
        /* <DEDUP_REMOVED lines=15> */
[----:B------:R-:W-:Y:S02]  /*12c00*/  ISETP.GE.AND P0, PT, R10, UR4, PT ;  /* 0x000000040a007c0c */ /* 0x000fe4000bf06270 */
[----:B------:R0:W5:Y:S01]  /*12c10*/  LDL R10, [R1+0x1c] ;  /* 0x00001c00010a7983 */ /* 0x0001620000100800 */
[----:B------:R-:W1:Y:S01]  /*12c20*/  S2R R5, SR_TID.X ;  /* 0x0000000000057919 */ /* 0x000e620000002100 */
[----:B------:R-:W-:Y:S01]  /*12c30*/  IMAD R0, R0, UR5, R4 ;  /* 0x0000000500007c24 */ /* 0x000fe2000f8e0204 */
[----:B------:R-:W-:-:S03]  /*12c40*/  LEA R4, P3, R2, UR6, 0x1 ;  /* 0x0000000602047c11 */ /* 0x000fc6000f8608ff */
[----:B------:R-:W-:Y:S01]  /*12c50*/  IMAD.IADD R0, R3, 0x1, R0 ;  /* 0x0000000103007824 */ /* 0x000fe200078e0200 */
[----:B------:R-:W-:-:S04]  /*12c60*/  ISETP.GE.AND P1, PT, R11, UR4, PT ;  /* 0x000000040b007c0c */ /* 0x000fc8000bf26270 */
[----:B------:R-:W-:Y:S01]  /*12c70*/  LEA.HI.X R3, R2, UR7, R0, 0x1, P3 ;  /* 0x0000000702037c11 */ /* 0x000fe200098f0c00 */
[----:B-1----:R-:W-:-:S05]  /*12c80*/  IMAD.SHL.U32 R8, R5, 0x8, RZ ;  /* 0x0000000805087824 */ /* 0x002fca00078e00ff */
[----:B------:R-:W-:-:S04]  /*12c90*/  LOP3.LUT R8, R8, 0x38, RZ, 0xc0, !PT ;  /* 0x0000003808087812 */ /* 0x000fc800078ec0ff */
[----:B------:R-:W-:Y:S01]  /*12ca0*/  ISETP.GE.AND P2, PT, R8, UR4, PT ;  /* 0x0000000408007c0c */ /* 0x000fe2000bf46270 */
[----:B------:R-:W-:-:S03]  /*12cb0*/  UMOV UR4, 0xffffffff ;  /* 0xffffffff00047882 */ /* 0x000fc60000000000 */
[----:B0-----:R-:W-:Y:S09]  /*12cc0*/  BRA.DIV UR4, `(.L_x_4942) ;  /* 0x0000004a04787947 */ /* 0x001ff2000b800000 */
[----:B------:R-:W0:Y:S01]  /*12cd0*/  S2R R5, SR_TID.X ;  /* 0x0000000000057919 */ /* 0x000e220000002100 */
[----:B------:R-:W2:Y:S01]  /*12ce0*/  LDL.LU R8, [R1+0x2c] ;  /* 0x00002c0001087983 */ /* 0x000ea20000300800 */
[----:B0-----:R-:W-:-:S04]  /*12cf0*/  LOP3.LUT R5, R5, 0x7f, RZ, 0xc0, !PT ;  /* 0x0000007f05057812 */ /* 0x001fc800078ec0ff */
[----:B------:R-:W-:Y:S02]  /*12d00*/  SHF.R.U32.HI R6, RZ, 0x3, R5 ;  /* 0x00000003ff067819 */ /* 0x000fe40000011605 */
[----:B------:R-:W3:Y:S04]  /*12d10*/  LDL.LU R5, [R1+0x30] ;  /* 0x0000300001057983 */ /* 0x000ee80000300800 */
[----:B------:R-:W-:Y:S01]  /*12d20*/  SHFL.IDX PT, R9, R3, 0x1, 0x181f ;  /* 0x00381f0003097f89 */ /* 0x000fe200000e0000 */
[----:B------:R-:W-:Y:S01]  /*12d30*/  ULDC.64 UR4, c[0x0][0x208] ;  /* 0x0000820000047ab9 */ /* 0x000fe20000000a00 */
[----:B--2---:R-:W-:Y:S02]  /*12d40*/  IMAD.IADD R0, R6, 0x1, R8 ;  /* 0x0000000106007824 */ /* 0x004fe400078e0208 */
[----:B------:R-:W0:Y:S01]  /*12d50*/  S2R R6, SR_TID.X ;  /* 0x0000000000067919 */ /* 0x000e220000002100 */
[----:B---3--:R-:W-:-:S02]  /*12d60*/  IMAD R2, R5, R7, RZ ;  /* 0x0000000705027224 */ /* 0x008fc400078e02ff */
[----:B------:R-:W1:Y:S01]  /*12d70*/  SHFL.IDX PT, R7, R4, RZ, 0x181f ;  /* 0x00181fff04077589 */ /* 0x000e6200000e0000 */
[----:B0-----:R-:W-:-:S03]  /*12d80*/  IMAD.SHL.U32 R11, R6, 0x8, RZ ;  /* 0x00000008060b7824 */ /* 0x001fc600078e00ff */
[----:B------:R-:W0:Y:S01]  /*12d90*/  SHFL.IDX PT, R6, R3, RZ, 0x181f ;  /* 0x00181fff03067589 */ /* 0x000e2200000e0000 */
[C---:B------:R-:W-:Y:S01]  /*12da0*/  VIADD R5, R0.reuse, 0x10 ;  /* 0x0000001000057836 */ /* 0x040fe20000000000 */
[----:B------:R-:W-:-:S04]  /*12db0*/  ISETP.GE.AND P4, PT, R0, R2, PT ;  /* 0x000000020000720c */ /* 0x000fc80003f86270 */
[----:B------:R-:W-:Y:S02]  /*12dc0*/  ISETP.GE.AND P3, PT, R5, R2, PT ;  /* 0x000000020500720c */ /* 0x000fe40003f66270 */
[----:B------:R-:W2:Y:S01]  /*12dd0*/  SHFL.IDX PT, R5, R4, 0x1, 0x181f ;  /* 0x00381f0004057f89 */ /* 0x000ea200000e0000 */
[----:B------:R-:W-:-:S06]  /*12de0*/  LOP3.LUT R11, R11, 0x38, RZ, 0xc0, !PT ;  /* 0x000000380b0b7812 */ /* 0x000fcc00078ec0ff */
[----:B-1----:R-:W-:-:S05]  /*12df0*/  @!P4 LEA R7, P5, R11, R7, 0x1 ;  /* 0x000000070b07c211 */ /* 0x002fca00078a08ff */
[----:B0-----:R-:W-:-:S05]  /*12e00*/  @!P4 IMAD.X R6, RZ, RZ, R6, P5 ;  /* 0x000000ffff06c224 */ /* 0x001fca00028e0606 */
[----:B------:R-:W-:-:S04]  /*12e10*/  @!P4 LOP3.LUT R7, R7, R6, RZ, 0x3c, !PT ;  /* 0x000000060707c212 */ /* 0x000fc800078e3cff */
[----:B------:R-:W-:Y:S02]  /*12e20*/  @!P4 LOP3.LUT R6, R7, R6, RZ, 0x3c, !PT ;  /* 0x000000060706c212 */ /* 0x000fe400078e3cff */
[----:B--2---:R-:W-:Y:S02]  /*12e30*/  @!P3 LEA R8, P5, R11, R5, 0x1 ;  /* 0x000000050b08b211 */ /* 0x004fe400078a08ff */
[----:B------:R-:W-:-:S03]  /*12e40*/  @!P4 LOP3.LUT R7, R7, R6, RZ, 0x3c, !PT ;  /* 0x000000060707c212 */ /* 0x000fc600078e3cff */
[----:B------:R-:W-:Y:S02]  /*12e50*/  @!P3 IMAD.X R5, RZ, RZ, R9, P5 ;  /* 0x000000ffff05b224 */ /* 0x000fe400028e0609 */
[----:B-----5:R-:W-:Y:S04]  /*12e60*/  @!P4 LDGSTS.E.BYPASS.LTC128B.128 [R10+0x12400], desc[UR4][R6.64], !P2 ;  /* 0x12400000060acfae */ /* 0x020fe8000d101d44 */
[----:B------:R-:W-:Y:S04]  /*12e70*/  @!P4 LDGSTS.E.BYPASS.LTC128B.128 [R10+0x16400], desc[UR4][R6.64+0x80], !P1 ;  /* 0x16400080060acfae */ /* 0x000fe8000c901d44 */
[----:B------:R0:W-:Y:S02]  /*12e80*/  @!P4 LDGSTS.E.BYPASS.LTC128B.128 [R10+0x1a400], desc[UR4][R6.64+0x100], !P0 ;  /* 0x1a400100060acfae */ /* 0x0001e4000c101d44 */
[----:B0-----:R-:W-:-:S02]  /*12e90*/  @!P3 IMAD.MOV.U32 R6, RZ, RZ, R8 ;  /* 0x000000ffff06b224 */ /* 0x001fc400078e0008 */
[----:B------:R-:W-:Y:S02]  /*12ea0*/  @!P3 IMAD.MOV.U32 R7, RZ, RZ, R5 ;  /* 0x000000ffff07b224 */ /* 0x000fe400078e0005 */
[----:B------:R-:W-:-:S03]  /*12eb0*/  VIADD R5, R0, 0x20 ;  /* 0x0000002000057836 */ /* 0x000fc60000000000 */
[----:B------:R-:W-:Y:S04]  /*12ec0*/  @!P3 LDGSTS.E.BYPASS.LTC128B.128 [R10+0x12c00], desc[UR4][R6.64], !P2 ;  /* 0x12c00000060abfae */ /* 0x000fe8000d101d44 */
[----:B------:R-:W-:Y:S04]  /*12ed0*/  @!P3 LDGSTS.E.BYPASS.LTC128B.128 [R10+0x16c00], desc[UR4][R6.64+0x80], !P1 ;  /* 0x16c00080060abfae */ /* 0x000fe8000c901d44 */
[----:B------:R0:W-:Y:S01]  /*12ee0*/  @!P3 LDGSTS.E.BYPASS.LTC128B.128 [R10+0x1ac00], desc[UR4][R6.64+0x100], !P0 ;  /* 0x1ac00100060abfae */ /* 0x0001e2000c101d44 */
[----:B------:R-:W-:-:S03]  /*12ef0*/  ISETP.GE.AND P3, PT, R5, R2, PT ;  /* 0x000000020500720c */ /* 0x000fc60003f66270 */
[----:B------:R-:W1:Y:S04]  /*12f00*/  SHFL.IDX PT, R5, R4, 0x2, 0x181f ;  /* 0x00581f0004057f89 */ /* 0x000e6800000e0000 */
[----:B------:R-:W0:Y:S06]  /*12f10*/  SHFL.IDX PT, R8, R3, 0x2, 0x181f ;  /* 0x00581f0003087f89 */ /* 0x000e2c00000e0000 */
        /* <DEDUP_REMOVED lines=43> */
[----:B-1----:R-:W1:Y:S01]  /*131d0*/  SHFL.IDX PT, R6, R3, 0x6, 0x181f ;  /* 0x00d81f0003067f89 */ /* 0x002e6200000e0000 */
[----:B0-----:R-:W-:-:S03]  /*131e0*/  @!P4 LEA R5, P3, R11, R5, 0x1 ;  /* 0x000000050b05c211 */ /* 0x001fc600078608ff */
[----:B------:R-:W0:Y:S04]  /*131f0*/  SHFL.IDX PT, R3, R3, 0x7, 0x181f ;  /* 0x00f81f0003037f89 */ /* 0x000e2800000e0000 */
[----:B------:R-:W2:Y:S01]  /*13200*/  SHFL.IDX PT, R4, R4, 0x7, 0x181f ;  /* 0x00f81f0004047f89 */ /* 0x000ea200000e0000 */
[----:B-1----:R-:W-:-:S04]  /*13210*/  @!P4 IMAD.X R6, RZ, RZ, R6, P3 ;  /* 0x000000ffff06c224 */ /* 0x002fc800018e0606 */
[----:B------:R-:W-:Y:S02]  /*13220*/  @!P4 IMAD.MOV.U32 R7, RZ, RZ, R6 ;  /* 0x000000ffff07c224 */ /* 0x000fe400078e0006 */
[----:B------:R-:W-:-:S05]  /*13230*/  @!P4 IMAD.MOV.U32 R6, RZ, RZ, R5 ;  /* 0x000000ffff06c224 */ /* 0x000fca00078e0005 */
[----:B------:R1:W-:Y:S04]  /*13240*/  @!P4 LDGSTS.E.BYPASS.LTC128B.128 [R10+0x15400], desc[UR4][R6.64], !P2 ;  /* 0x15400000060acfae */ /* 0x0003e8000d101d44 */
[----:B------:R1:W-:Y:S04]  /*13250*/  @!P4 LDGSTS.E.BYPASS.LTC128B.128 [R10+0x19400], desc[UR4][R6.64+0x80], !P1 ;  /* 0x19400080060acfae */ /* 0x0003e8000c901d44 */
[----:B0-2---:R1:W-:Y:S02]  /*13260*/  @!P4 LDGSTS.E.BYPASS.LTC128B.128 [R10+0x1d400], desc[UR4][R6.64+0x100], !P0 ;  /* 0x1d400100060acfae */ /* 0x0053e4000c101d44 */
.L_x_5065:
[----:B------:R-:W-:Y:S01]  /*13270*/  VIADD R0, R0, 0x70 ;  /* 0x0000007000007836 */ /* 0x000fe20000000000 */
[----:B------:R-:W-:Y:S04]  /*13280*/  BSSY B0, `(.L_x_4943) ;  /* 0x000000f000007945 */ /* 0x000fe80003800000 */
[----:B------:R-:W-:-:S13]  /*13290*/  ISETP.GE.AND P3, PT, R0, R2, PT ;  /* 0x000000020000720c */ /* 0x000fda0003f66270 */
[----:B------:R-:W-:Y:S05]  /*132a0*/  @P3 BRA `(.L_x_4944) ;  /* 0x0000000000303947 */ /* 0x000fea0003800000 */
[----:B------:R-:W0:Y:S01]  /*132b0*/  S2R R5, SR_TID.X ;  /* 0x0000000000057919 */ /* 0x000e220000002100 */
[----:B------:R-:W-:Y:S01]  /*132c0*/  ULDC.64 UR4, c[0x0][0x208] ;  /* 0x0000820000047ab9 */ /* 0x000fe20000000a00 */
[----:B0-----:R-:W-:-:S05]  /*132d0*/  IMAD.SHL.U32 R5, R5, 0x8, RZ ;  /* 0x0000000805057824 */ /* 0x001fca00078e00ff */
        /* <DEDUP_REMOVED lines=9> */
.L_x_4944:
[----:B------:R-:W-:Y:S05]  /*13370*/  BSYNC B0 ;  /* 0x0000000000007941 */ /* 0x000fea0003800000 */
.L_x_4943:
[----:B01----:R-:W2:Y:S01]  /*13380*/  LDL R10, [R1] ;  /* 0x00000000010a7983 */ /* 0x003ea20000100800 */
[----:B------:R-:W-:Y:S01]  /*13390*/  PLOP3.LUT P0, PT, PT, PT, PT, 0x80, 0x0 ;  /* 0x000000000000781c */ /* 0x000fe20003f0f070 */
[----:B------:R-:W-:Y:S01]  /*133a0*/  NOP ;  /* 0x0000000000007918 */ /* 0x000fe20000000000 */
[----:B--2---:R-:W-:-:S11]  /*133b0*/  VIADD R10, R10, 0x30800 ;  /* 0x000308000a0a7836 */ /* 0x004fd60000000000 */
.L_x_4945:
        /* <DEDUP_REMOVED lines=19> */
.L_x_5066:
[----:B------:R-:W-:Y:S05]  /*134f0*/  BSYNC B0 ;  /* 0x0000000000007941 */ /* 0x000fea0003800000 */
.L_x_4946:
        /* <DEDUP_REMOVED lines=50> */
.L_x_4954:
[----:B------:R-:W2:Y:S01]  /*13820*/  LDL R2, [R1] ;  /* 0x0000000001027983 */ /* 0x000ea20000100800 */
[----:B------:R-:W-:Y:S01]  /*13830*/  BSSY B3, `(.L_x_4955) ;  /* 0x0000005000037945 */ /* 0x000fe20003800000 */
[----:B--2---:R-:W-:Y:S01]  /*13840*/  IMAD R3, R7, 0x8, R2 ;  /* 0x0000000807037824 */ /* 0x004fe200078e0202 */
[----:B------:R-:W-:-:S04]  /*13850*/  SHF.L.U32 R2, R9, 0x1f, RZ ;  /* 0x0000001f09027819 */ /* 0x000fc800000006ff */
[----:B------:R-:W1:Y:S02]  /*13860*/  SYNCS.PHASECHK.TRANS64.TRYWAIT P0, [R3+URZ+0x30840], R2 ;  /* 0x03084002030075a7 */ /* 0x000e64000800017f */
[----:B-1----:R-:W-:Y:S05]  /*13870*/  @!P0 BRA `(.L_x_4956) ;  /* 0x00000048009c8947 */ /* 0x002fea0003800000 */
.L_x_5067:
[----:B------:R-:W-:Y:S05]  /*13880*/  BSYNC B3 ;  /* 0x0000000000037941 */ /* 0x000fea0003800000 */
.L_x_4955:
        /* <DEDUP_REMOVED lines=12> */
.L_x_4958:
[----:B------:R-:W-:Y:S05]  /*13950*/  BSYNC B3 ;  /* 0x0000000000037941 */ /* 0x000fea0003800000 */
.L_x_4957:
        /* <DEDUP_REMOVED lines=13> */
.L_x_4959:
        /* <DEDUP_REMOVED lines=16> */
.L_x_4960:
        /* <DEDUP_REMOVED lines=16> */
.L_x_4961:
        /* <DEDUP_REMOVED lines=17> */
.L_x_5068:
[----:B------:R-:W-:Y:S05]  /*13d40*/  BSYNC B3 ;  /* 0x0000000000037941 */ /* 0x000fea0003800000 */
.L_x_4962:
        /* <DEDUP_REMOVED lines=14> */
.L_x_4965:
[----:B------:R-:W-:Y:S05]  /*13e30*/  BSYNC B3 ;  /* 0x0000000000037941 */ /* 0x000fea0003800000 */
.L_x_4964:
        /* <DEDUP_REMOVED lines=15> */
.L_x_4966:
        /* <DEDUP_REMOVED lines=15> */
.L_x_4967:
        /* <DEDUP_REMOVED lines=15> */
.L_x_4968:
        /* <DEDUP_REMOVED lines=12> */
.L_x_4953:
[----:B------:R-:W-:Y:S05]  /*141d0*/  BSYNC B1 ;  /* 0x0000000000017941 */ /* 0x000fea0003800000 */
.L_x_4952:
[----:B0-----:R-:W2:Y:S04]  /*141e0*/  LDL R0, [R1+0x28] ;  /* 0x0000280001007983 */ /* 0x001ea80000100800 */
[----:B------:R0:W-:Y:S04]  /*141f0*/  STL [R1+0x4], R7 ;  /* 0x0000040701007387 */ /* 0x0001e80000100800 */
[----:B------:R0:W-:Y:S02]  /*14200*/  STL [R1+0x10], R9 ;  /* 0x0000100901007387 */ /* 0x0001e40000100800 */
[----:B0-2---:R-:W-:-:S07]  /*14210*/  VIADD R0, R0, 0xfffffffd ;  /* 0xfffffffd00007836 */ /* 0x005fce0000000000 */
.L_x_4951:
[----:B------:R-:W-:Y:S05]  /*14220*/  BSYNC B2 ;  /* 0x0000000000027941 */ /* 0x000fea0003800000 */
.L_x_4950:
[----:B------:R-:W2:Y:S01]  /*14230*/  LDL.LU R2, [R1+0x28] ;  /* 0x0000280001027983 */ /* 0x000ea20000300800 */
[----:B------:R-:W-:Y:S01]  /*14240*/  VIADD R8, R8, 0xfffffffe ;  /* 0xfffffffe08087836 */ /* 0x000fe20000000000 */
[----:B--2---:R-:W-:-:S04]  /*14250*/  LOP3.LUT R2, RZ, R2, RZ, 0x33, !PT ;  /* 0x00000002ff027212 */ /* 0x004fc800078e33ff */
[----:B------:R-:W-:-:S13]  /*14260*/  ISETP.NE.AND P0, PT, R8, R2, PT ;  /* 0x000000020800720c */ /* 0x000fda0003f05270 */
[----:B------:R-:W-:Y:S05]  /*14270*/  @!P0 BRA `(.L_x_4949) ;  /* 0x0000001400f88947 */ /* 0x000fea0003800000 */
[----:B------:R-:W-:-:S07]  /*14280*/  IMAD.MOV.U32 R9, RZ, RZ, R17 ;  /* 0x000000ffff097224 */ /* 0x000fce00078e0011 */
.L_x_5003:
        /* <DEDUP_REMOVED lines=37> */
.L_x_4971:
[----:B------:R-:W2:Y:S01]  /*144e0*/  LDL R2, [R1] ;  /* 0x0000000001027983 */ /* 0x000ea20000100800 */
[----:B------:R-:W-:Y:S01]  /*144f0*/  BSSY B2, `(.L_x_4972) ;  /* 0x0000005000027945 */ /* 0x000fe20003800000 */
[----:B--2---:R-:W-:Y:S01]  /*14500*/  IMAD R3, R4, 0x8, R2 ;  /* 0x0000000804037824 */ /* 0x004fe200078e0202 */
[----:B------:R-:W-:-:S04]  /*14510*/  SHF.L.U32 R2, R5, 0x1f, RZ ;  /* 0x0000001f05027819 */ /* 0x000fc800000006ff */
[----:B------:R-:W1:Y:S02]  /*14520*/  SYNCS.PHASECHK.TRANS64.TRYWAIT P0, [R3+URZ+0x30840], R2 ;  /* 0x03084002030075a7 */ /* 0x000e64000800017f */
[----:B-1----:R-:W-:Y:S05]  /*14530*/  @!P0 BRA `(.L_x_4973) ;  /* 0x0000003c00948947 */ /* 0x002fea0003800000 */
.L_x_5069:
[----:B------:R-:W-:Y:S05]  /*14540*/  BSYNC B2 ;  /* 0x0000000000027941 */ /* 0x000fea0003800000 */
.L_x_4972:
        /* <DEDUP_REMOVED lines=12> */
.L_x_4975:
[----:B------:R-:W-:Y:S05]  /*14610*/  BSYNC B2 ;  /* 0x0000000000027941 */ /* 0x000fea0003800000 */
.L_x_4974:
        /* <DEDUP_REMOVED lines=13> */
.L_x_4976:
        /* <DEDUP_REMOVED lines=16> */
.L_x_4977:
        /* <DEDUP_REMOVED lines=16> */
.L_x_4978:
        /* <DEDUP_REMOVED lines=17> */
.L_x_5070:
[----:B------:R-:W-:Y:S05]  /*14a00*/  BSYNC B2 ;  /* 0x0000000000027941 */ /* 0x000fea0003800000 */
.L_x_4979:
        /* <DEDUP_REMOVED lines=11> */
.L_x_4982:
[----:B------:R-:W-:Y:S05]  /*14ac0*/  BSYNC B2 ;  /* 0x0000000000027941 */ /* 0x000fea0003800000 */
.L_x_4981:
        /* <DEDUP_REMOVED lines=14> */
.L_x_4983:
        /* <DEDUP_REMOVED lines=15> */
.L_x_4984:
        /* <DEDUP_REMOVED lines=15> */
.L_x_4985:
        /* <DEDUP_REMOVED lines=12> */
.L_x_4970:
[----:B------:R-:W-:Y:S05]  /*14e50*/  BSYNC B1 ;  /* 0x0000000000017941 */ /* 0x000fea0003800000 */
.L_x_4969:
        /* <DEDUP_REMOVED lines=37> */
.L_x_4988:
[----:B------:R-:W3:Y:S01]  /*150b0*/  LDL R2, [R1] ;  /* 0x0000000001027983 */ /* 0x000ee20000100800 */
[----:B------:R-:W-:Y:S01]  /*150c0*/  SHF.L.U32 R3, R11, 0x1f, RZ ;  /* 0x0000001f0b037819 */ /* 0x000fe200000006ff */
[----:B------:R-:W-:Y:S01]  /*150d0*/  BSSY B2, `(.L_x_4989) ;  /* 0x0000004000027945 */ /* 0x000fe20003800000 */
[----:B---3--:R-:W-:-:S04]  /*150e0*/  IMAD R2, R12, 0x8, R2 ;  /* 0x000000080c027824 */ /* 0x008fc800078e0202 */
[----:B------:R-:W3:Y:S02]  /*150f0*/  SYNCS.PHASECHK.TRANS64.TRYWAIT P0, [R2+URZ+0x30840], R3 ;  /* 0x03084003020075a7 */ /* 0x000ee4000800017f */
[----:B---3--:R-:W-:Y:S05]  /*15100*/  @!P0 BRA `(.L_x_4990) ;  /* 0x0000003000c88947 */ /* 0x008fea0003800000 */
.L_x_5071:
[----:B------:R-:W-:Y:S05]  /*15110*/  BSYNC B2 ;  /* 0x0000000000027941 */ /* 0x000fea0003800000 */
.L_x_4989:
        /* <DEDUP_REMOVED lines=12> */
.L_x_4992:
[----:B------:R-:W-:Y:S05]  /*151e0*/  BSYNC B2 ;  /* 0x0000000000027941 */ /* 0x000fea0003800000 */
.L_x_4991:
        /* <DEDUP_REMOVED lines=15> */
.L_x_4993:
        /* <DEDUP_REMOVED lines=16> */
.L_x_4994:
        /* <DEDUP_REMOVED lines=16> */
.L_x_4995:
        /* <DEDUP_REMOVED lines=15> */
.L_x_5072:
[----:B------:R-:W-:Y:S05]  /*155d0*/  BSYNC B2 ;  /* 0x0000000000027941 */ /* 0x000fea0003800000 */
.L_x_4996:
        /* <DEDUP_REMOVED lines=11> */
.L_x_4999:
[----:B------:R-:W-:Y:S05]  /*15690*/  BSYNC B2 ;  /* 0x0000000000027941 */ /* 0x000fea0003800000 */
.L_x_4998:
        /* <DEDUP_REMOVED lines=13> */
.L_x_5000:
        /* <DEDUP_REMOVED lines=15> */
.L_x_5001:
        /* <DEDUP_REMOVED lines=15> */
.L_x_5002:
        /* <DEDUP_REMOVED lines=12> */
.L_x_4987:
[----:B------:R-:W-:Y:S05]  /*15a10*/  BSYNC B1 ;  /* 0x0000000000017941 */ /* 0x000fea0003800000 */
.L_x_4986:
[----:B------:R-:W3:Y:S01]  /*15a20*/  LDL R2, [R1+0x20] ;  /* 0x0000200001027983 */ /* 0x000ee20000100800 */
[----:B------:R-:W-:Y:S01]  /*15a30*/  VIADD R0, R0, 0xfffffffe ;  /* 0xfffffffe00007836 */ /* 0x000fe20000000000 */
[----:B---3--:R-:W-:-:S13]  /*15a40*/  ISETP.GT.AND P0, PT, R6, R2, PT ;  /* 0x000000020600720c */ /* 0x008fda0003f04270 */
[----:B------:R-:W-:Y:S05]  /*15a50*/  @P0 BRA `(.L_x_5003) ;  /* 0xffffffe8000c0947 */ /* 0x000fea000383ffff */
.L_x_4949:
[----:B------:R-:W-:Y:S05]  /*15a60*/  BSYNC B0 ;  /* 0x0000000000007941 */ /* 0x000fea0003800000 */
.L_x_4948:
        /* <DEDUP_REMOVED lines=18> */
.L_x_5005:
[----:B------:R-:W-:Y:S05]  /*15b90*/  BSYNC B0 ;  /* 0x0000000000007941 */ /* 0x000fea0003800000 */
.L_x_5004:
        /* <DEDUP_REMOVED lines=13> */
.L_x_5073:
[----:B------:R-:W-:Y:S05]  /*15c70*/  BSYNC B1 ;  /* 0x0000000000017941 */ /* 0x000fea0003800000 */
.L_x_5008:
        /* <DEDUP_REMOVED lines=9> */
.L_x_5011:
[----:B------:R-:W-:Y:S05]  /*15d10*/  BSYNC B1 ;  /* 0x0000000000017941 */ /* 0x000fea0003800000 */
.L_x_5010:
        /* <DEDUP_REMOVED lines=14> */
.L_x_5012:
        /* <DEDUP_REMOVED lines=15> */
.L_x_5013:
        /* <DEDUP_REMOVED lines=15> */
.L_x_5014:
        /* <DEDUP_REMOVED lines=10> */
.L_x_5007:
[----:B------:R-:W-:Y:S05]  /*16080*/  BSYNC B0 ;  /* 0x0000000000007941 */ /* 0x000fea0003800000 */
.L_x_5006:
        /* <DEDUP_REMOVED lines=9> */
.L_x_4928:
[----:B------:R-:W-:Y:S05]  /*16120*/  BSYNC B7 ;  /* 0x0000000000077941 */ /* 0x000fea0003800000 */
.L_x_4926:
        /* <DEDUP_REMOVED lines=9> */
[----:B------:R3:W4:Y:S04]  /*161c0*/  LDS.128 R16, [R0+0x308d0] ;  /* 0x0308d00000107984 */ /* 0x0007280000000c00 */
[----:B------:R3:W-:Y:S01]  /*161d0*/  STL [R1], R0 ;  /* 0x0000000001007387 */ /* 0x0007e20000100800 */
[----:B------:R-:W-:Y:S06]  /*161e0*/  BAR.ARV 0x4, 0x180 ;  /* 0x0106000000007b1d */ /* 0x000fec0000002000 */
[----:B------:R-:W-:Y:S05]  /*161f0*/  BRA `(.L_x_5016) ;  /* 0x0000000800e47947 */ /* 0x000fea0003800000 */
.L_x_5015:
        /* <DEDUP_REMOVED lines=37> */
.L_x_5083:
[----:B------:R-:W-:Y:S02]  /*16450*/  ULDC UR4, c[0x0][0xc38] ;  /* 0x00030e0000047ab9 */ /* 0x000fe40000000800 */
[----:B------:R-:W-:-:S04]  /*16460*/  IMAD.U32 R4, RZ, RZ, UR4 ;  /* 0x00000004ff047e24 */ /* 0x000fc8000f8e00ff */
[----:B----4-:R-:W-:-:S04]  /*16470*/  IMAD R16, R16, R4, RZ ;  /* 0x0000000410107224 */ /* 0x010fc800078e02ff */
[----:B------:R-:W-:-:S05]  /*16480*/  IMAD.IADD R5, R5, 0x1, R16 ;  /* 0x0000000105057824 */ /* 0x000fca00078e0210 */
[----:B------:R-:W-:-:S13]  /*16490*/  ISETP.GT.AND P6, PT, R5, R0, PT ;  /* 0x000000000500720c */ /* 0x000fda0003fc4270 */
[----:B------:R-:W-:Y:S05]  /*164a0*/  @P6 BRA `(.L_x_5018) ;  /* 0x0000000000a06947 */ /* 0x000fea0003800000 */
.L_x_5023:
[----:B------:R-:W4:Y:S01]  /*164b0*/  LDC R2, c[0x0][0xc3c] ;  /* 0x00030f00ff027b82 */ /* 0x000f220000000800 */
[----:B------:R-:W-:-:S05]  /*164c0*/  VIADD R19, R19, 0x1f ;  /* 0x0000001f13137836 */ /* 0x000fca0000000000 */
[----:B----4-:R-:W-:-:S13]  /*164d0*/  ISETP.GE.AND P6, PT, R19, R2, PT ;  /* 0x000000021300720c */ /* 0x010fda0003fc6270 */
[----:B------:R-:W-:Y:S05]  /*164e0*/  @P6 BRA `(.L_x_5019) ;  /* 0x0000000400dc6947 */ /* 0x000fea0003800000 */
[----:B---3--:R-:W3:Y:S01]  /*164f0*/  S2R R3, SR_TID.X ;  /* 0x0000000000037919 */ /* 0x008ee20000002100 */
[----:B------:R-:W-:Y:S01]  /*16500*/  BSSY B0, `(.L_x_5020) ;  /* 0x000000a000007945 */ /* 0x000fe20003800000 */
[----:B---3--:R-:W-:-:S05]  /*16510*/  LOP3.LUT R3, R3, 0x1f, RZ, 0xc0, !PT ;  /* 0x0000001f03037812 */ /* 0x008fca00078ec0ff */
[----:B------:R-:W-:-:S05]  /*16520*/  IMAD.IADD R4, R19, 0x1, R3 ;  /* 0x0000000113047824 */ /* 0x000fca00078e0203 */
[----:B------:R-:W-:Y:S01]  /*16530*/  ISETP.GE.OR P6, PT, R4, R2, !P0 ;  /* 0x000000020400720c */ /* 0x000fe200047c6670 */
[----:B------:R-:W-:-:S12]  /*16540*/  IMAD.MOV.U32 R2, RZ, RZ, RZ ;  /* 0x000000ffff027224 */ /* 0x000fd800078e00ff */
[----:B------:R-:W-:Y:S05]  /*16550*/  @P6 BRA `(.L_x_5021) ;  /* 0x0000000000106947 */ /* 0x000fea0003800000 */
[----:B------:R-:W3:Y:S01]  /*16560*/  LDC.64 R2, c[0x0][0xc80] ;  /* 0x00032000ff027b82 */ /* 0x000ee20000000a00 */
[----:B------:R-:W-:Y:S01]  /*16570*/  ULDC.64 UR4, c[0x0][0x208] ;  /* 0x0000820000047ab9 */ /* 0x000fe20000000a00 */
[----:B---3--:R-:W-:-:S06]  /*16580*/  IMAD.WIDE R2, R4, 0x4, R2 ;  /* 0x0000000404027825 */ /* 0x008fcc00078e0202 */
[----:B------:R3:W5:Y:S02]  /*16590*/  LDG.E R2, desc[UR4][R2.64] ;  /* 0x0000000402027981 */ /* 0x000764000c1e1900 */
.L_x_5021:
[----:B------:R-:W-:Y:S05]  /*165a0*/  BSYNC B0 ;  /* 0x0000000000007941 */ /* 0x000fea0003800000 */
.L_x_5020:
        /* <DEDUP_REMOVED lines=18> */
.L_x_5091:
[----:B------:R-:W-:Y:S02]  /*166d0*/  ULDC UR4, c[0x0][0xc38] ;  /* 0x00030e0000047ab9 */ /* 0x000fe40000000800 */
[----:B------:R-:W-:-:S04]  /*166e0*/  IMAD.U32 R4, RZ, RZ, UR4 ;  /* 0x00000004ff047e24 */ /* 0x000fc8000f8e00ff */
[----:B----4-:R-:W-:-:S04]  /*166f0*/  IMAD R16, R16, R4, RZ ;  /* 0x0000000410107224 */ /* 0x010fc800078e02ff */
[----:B------:R-:W-:-:S05]  /*16700*/  IMAD.IADD R5, R16, 0x1, R5 ;  /* 0x0000000110057824 */ /* 0x000fca00078e0205 */
[----:B------:R-:W-:-:S13]  /*16710*/  ISETP.GT.AND P6, PT, R5, R0, PT ;  /* 0x000000000500720c */ /* 0x000fda0003fc4270 */
[----:B------:R-:W-:Y:S05]  /*16720*/  @!P6 BRA `(.L_x_5023) ;  /* 0xfffffffc0060e947 */ /* 0x000fea000383ffff */
.L_x_5018:
        /* <DEDUP_REMOVED lines=8> */
.L_x_5095:
[----:B------:R-:W-:Y:S01]  /*167b0*/  ISETP.NE.AND P0, PT, R5, RZ, PT ;  /* 0x000000ff0500720c */ /* 0x000fe20003f05270 */
[----:B------:R-:W-:-:S12]  /*167c0*/  IMAD.MOV.U32 R5, RZ, RZ, RZ ;  /* 0x000000ffff057224 */ /* 0x000fd800078e00ff */
[----:B------:R-:W-:Y:S05]  /*167d0*/  @!P0 BRA `(.L_x_5025) ;  /* 0x0000000000148947 */ /* 0x000fea0003800000 */
[----:B------:R-:W-:Y:S01]  /*167e0*/  UMOV UR4, 0xffffffff ;  /* 0xffffffff00047882 */ /* 0x000fe20000000000 */
[----:B-1----:R-:W-:Y:S02]  /*167f0*/  VIADD R12, R6, 0xffffffff ;  /* 0xffffffff060c7836 */ /* 0x002fe40000000000 */
[----:B------:R-:W-:Y:S05]  /*16800*/  BRA.DIV UR4, `(.L_x_5026) ;  /* 0x00000026048c7947 */ /* 0x000fea000b800000 */
[----:B---3--:R1:W3:Y:S02]  /*16810*/  SHFL.IDX PT, R3, R3, R12, 0x1f ;  /* 0x00001f0c03037589 */ /* 0x0082e400000e0000 */
.L_x_5098:
[----:B---3--:R-:W-:-:S07]  /*16820*/  IMAD.MOV.U32 R5, RZ, RZ, R3 ;  /* 0x000000ffff057224 */ /* 0x008fce00078e0003 */
.L_x_5025:
[----:B---34-:R-:W3:Y:S01]  /*16830*/  LDC.64 R2, c[0x0][0xc90] ;  /* 0x00032400ff027b82 */ /* 0x018ee20000000a00 */
[----:B------:R-:W-:Y:S01]  /*16840*/  IMAD.IADD R19, R6, 0x1, R19 ;  /* 0x0000000106137824 */ /* 0x000fe200078e0213 */
[----:B------:R-:W-:-:S03]  /*16850*/  ULDC.64 UR4, c[0x0][0x208] ;  /* 0x0000820000047ab9 */ /* 0x000fc60000000a00 */
[----:B---3--:R-:W-:-:S05]  /*16860*/  IMAD.WIDE R2, R19, 0x4, R2 ;  /* 0x0000000413027825 */ /* 0x008fca00078e0202 */
[----:B--2---:R-:W0:Y:S01]  /*16870*/  LDG.E R7, desc[UR4][R2.64] ;  /* 0x0000000402077981 */ /* 0x004e22000c1e1900 */
[----:B------:R-:W-:-:S04]  /*16880*/  IMAD R16, R5, R4, R16 ;  /* 0x0000000405107224 */ /* 0x000fc800078e0210 */
[----:B------:R-:W-:Y:S02]  /*16890*/  IMAD.IADD R0, R0, 0x1, -R16 ;  /* 0x0000000100007824 */ /* 0x000fe400078e0a10 */
[----:B0-----:R-:W-:-:S05]  /*168a0*/  IMAD R6, R17, R7, RZ ;  /* 0x0000000711067224 */ /* 0x001fca00078e02ff */
        /* <DEDUP_REMOVED lines=28> */
[----:B------:R-:W-:Y:S01]  /*16a70*/  VIADDMNMX R4, R3, R4, R7, PT ;  /* 0x0000000403047246 */ /* 0x000fe20003800107 */
[----:B------:R-:W-:-:S03]  /*16a80*/  IMAD.IADD R5, R0, 0x1, R5 ;  /* 0x0000000100057824 */ /* 0x000fc600078e0205 */
        /* <DEDUP_REMOVED lines=29> */
.L_x_5019:
[----:B------:R-:W-:Y:S01]  /*16c60*/  UMOV UR4, URZ ;  /* 0x0000003f00047c82 */ /* 0x000fe20008000000 */
[----:B------:R-:W-:Y:S01]  /*16c70*/  UMOV UR5, URZ ;  /* 0x0000003f00057c82 */ /* 0x000fe20008000000 */
[----:B------:R-:W-:Y:S01]  /*16c80*/  ULDC UR6, c[0x0][0xc3c] ;  /* 0x00030f0000067ab9 */ /* 0x000fe20000000800 */
[----:B------:R-:W-:Y:S02]  /*16c90*/  IMAD.MOV.U32 R16, RZ, RZ, R0 ;  /* 0x000000ffff107224 */ /* 0x000fe400078e0000 */
[----:B------:R-:W-:Y:S02]  /*16ca0*/  IMAD.U32 R17, RZ, RZ, UR4 ;  /* 0x00000004ff117e24 */ /* 0x000fe4000f8e00ff */
[----:B------:R-:W-:Y:S02]  /*16cb0*/  IMAD.U32 R18, RZ, RZ, UR5 ;  /* 0x00000005ff127e24 */ /* 0x000fe4000f8e00ff */
[----:B------:R-:W-:-:S07]  /*16cc0*/  IMAD.U32 R19, RZ, RZ, UR6 ;  /* 0x00000006ff137e24 */ /* 0x000fce000f8e00ff */
.L_x_5027:
[----:B------:R4:W5:Y:S01]  /*16cd0*/  LDL R2, [R1] ;  /* 0x0000000001027983 */ /* 0x0009620000100800 */
[----:B------:R-:W0:Y:S01]  /*16ce0*/  S2R R0, SR_TID.X ;  /* 0x0000000000007919 */ /* 0x000e220000002100 */
[----:B------:R-:W-:Y:S05]  /*16cf0*/  WARPSYNC.ALL ;  /* 0x0000000000007948 */ /* 0x000fea0003800000 */
[----:B0-----:R-:W-:Y:S01]  /*16d00*/  LOP3.LUT R0, R0, 0x1f, RZ, 0xc0, !PT ;  /* 0x0000001f00007812 */ /* 0x001fe200078ec0ff */
[----:B------:R-:W-:Y:S03]  /*16d10*/  BAR.SYNC.DEFER_BLOCKING 0x4, 0x180 ;  /* 0x0106000000007b1d */ /* 0x000fe60000010000 */
[----:B------:R-:W-:-:S13]  /*16d20*/  ISETP.NE.AND P0, PT, R0, RZ, PT ;  /* 0x000000ff0000720c */ /* 0x000fda0003f05270 */
[----:B---3--:R-:W5:Y:S01]  /*16d30*/  @!P0 S2R R3, SR_CgaCtaId ;  /* 0x0000000000038919 */ /* 0x008f620000008800 */
[----:B------:R-:W-:-:S04]  /*16d40*/  @!P0 MOV R0, 0x400 ;  /* 0x0000040000008802 */ /* 0x000fc80000000f00 */
[----:B-----5:R-:W-:-:S05]  /*16d50*/  @!P0 LEA R2, R3, R0, 0x18 ;  /* 0x0000000003028211 */ /* 0x020fca00078ec0ff */
[----:B------:R4:W-:Y:S04]  /*16d60*/  @!P0 STS.128 [R2+0x308d0], R16 ;  /* 0x0308d01002008388 */ /* 0x0009e80000000c00 */
[----:B------:R4:W-:Y:S01]  /*16d70*/  @!P0 STL [R1], R2 ;  /* 0x0000000201008387 */ /* 0x0009e20000100800 */
[----:B------:R-:W-:Y:S06]  /*16d80*/  BAR.ARV 0x5, 0x180 ;  /* 0x0146000000007b1d */ /* 0x000fec0000002000 */
.L_x_5016:
[----:B------:R-:W-:Y:S02]  /*16d90*/  ULDC UR4, c[0x0][0xc3c] ;  /* 0x00030f0000047ab9 */ /* 0x000fe40000000800 */
[----:B----4-:R-:W-:-:S13]  /*16da0*/  ISETP.GE.AND P0, PT, R19, UR4, PT ;  /* 0x0000000413007c0c */ /* 0x010fda000bf06270 */
[----:B------:R-:W-:Y:S05]  /*16db0*/  @!P0 BRA `(.L_x_5028) ;  /* 0xffffffa400008947 */ /* 0x000fea000383ffff */
[----:B------:R-:W-:Y:S05]  /*16dc0*/  BSYNC B8 ;  /* 0x0000000000087941 */ /* 0x000fea0003800000 */
.L_x_4914:
[----:B---3--:R-:W3:Y:S01]  /*16dd0*/  LDL.LU R0, [R1+0x38] ;  /* 0x0000380001007983 */ /* 0x008ee20000300800 */
        /* <DEDUP_REMOVED lines=11> */
.L_x_5099:
[----:B------:R-:W-:Y:S05]  /*16e90*/  BSYNC B0 ;  /* 0x0000000000007941 */ /* 0x000fea0003800000 */
.L_x_5029:
[----:B------:R-:W-:-:S03]  /*16ea0*/  UMOV UR4, 0xffffffff ;  /* 0xffffffff00047882 */ /* 0x000fc60000000000 */
[----:B------:R-:W-:Y:S05]  /*16eb0*/  BRA.DIV UR4, `(.L_x_5031) ;  /* 0x00000022041c7947 */ /* 0x000fea000b800000 */
[----:B------:R-:W3:Y:S02]  /*16ec0*/  S2R R2, SR_TID.X ;  /* 0x0000000000027919 */ /* 0x000ee40000002100 */
[----:B---3--:R-:W-:-:S04]  /*16ed0*/  SHF.R.U32.HI R2, RZ, 0x5, R2 ;  /* 0x00000005ff027819 */ /* 0x008fc80000011602 */
[----:B------:R-:W-:-:S05]  /*16ee0*/  LOP3.LUT R2, R2, 0x3, RZ, 0xc0, !PT ;  /* 0x0000000302027812 */ /* 0x000fca00078ec0ff */
[----:B------:R3:W4:Y:S02]  /*16ef0*/  SHFL.IDX PT, R14, R2, RZ, 0x1f ;  /* 0x00001fff020e7589 */ /* 0x00072400000e0000 */
.L_x_5102:
[----:B----4-:R-:W-:Y:S01]  /*16f00*/  ISETP.NE.AND P0, PT, R14, RZ, PT ;  /* 0x000000ff0e00720c */ /* 0x010fe20003f05270 */
[----:B------:R-:W-:-:S12]  /*16f10*/  BSSY B0, `(.L_x_5032) ;  /* 0x0000029000007945 */ /* 0x000fd80003800000 */
[----:B------:R-:W-:Y:S05]  /*16f20*/  @P0 BRA `(.L_x_5033) ;  /* 0x00000000009c0947 */ /* 0x000fea0003800000 */
[----:B------:R-:W-:-:S03]  /*16f30*/  UMOV UR4, 0xffffffff ;  /* 0xffffffff00047882 */ /* 0x000fc60000000000 */
[----:B------:R-:W-:Y:S05]  /*16f40*/  BRA.DIV UR4, `(.L_x_5034) ;  /* 0x00000022042c7947 */ /* 0x000fea000b800000 */
[----:B------:R-:W-:-:S13]  /*16f50*/  ELECT P6, URZ, PT ;  /* 0x00000000003f782f */ /* 0x000fda00038c0000 */
.L_x_5105:
        /* <DEDUP_REMOVED lines=8> */
.L_x_5035:
        /* <DEDUP_REMOVED lines=14> */
.L_x_5106:
[----:B------:R-:W2:Y:S02]  /*170c0*/  SYNCS.PHASECHK.TRANS64.TRYWAIT P0, [R7+URZ], R2 ;  /* 0x00000002070075a7 */ /* 0x000ea4000800017f */
[----:B--2---:R-:W-:Y:S05]  /*170d0*/  @!P0 BRA `(.L_x_5037) ;  /* 0x0000001c00fc8947 */ /* 0x004fea0003800000 */
.L_x_5107:
[----:B------:R-:W-:Y:S05]  /*170e0*/  @!P2 BRA `(.L_x_5038) ;  /* 0x000000000004a947 */ /* 0x000fea0003800000 */
[----:B------:R-:W-:Y:S01]  /*170f0*/  BPT.TRAP 0x1 ;  /* 0x000000040000795c */ /* 0x000fe20000300000 */
.L_x_5038:
[----:B------:R-:W3:Y:S01]  /*17100*/  LDL.LU R4, [R1+0x4] ;  /* 0x0000040001047983 */ /* 0x000ee20000300800 */
[----:B------:R-:W-:-:S04]  /*17110*/  VIADD R0, R0, 0x30860 ;  /* 0x0003086000007836 */ /* 0x000fc80000000000 */
[----:B---3--:R-:W-:-:S04]  /*17120*/  IMAD R4, R4, 0x8, R0 ;  /* 0x0000000804047824 */ /* 0x008fc800078e0200 */
[----:B------:R-:W3:Y:S02]  /*17130*/  SYNCS.PHASECHK.TRANS64.TRYWAIT P0, [R4+URZ], R5 ;  /* 0x00000005040075a7 */ /* 0x000ee4000800017f */
[----:B---3--:R-:W-:Y:S05]  /*17140*/  @!P0 BRA `(.L_x_5039) ;  /* 0x0000001c00f48947 */ /* 0x008fea0003800000 */
.L_x_5108:
[----:B------:R-:W-:-:S07]  /*17150*/  IMAD R3, R3, 0x8, R0 ;  /* 0x0000000803037824 */ /* 0x000fce00078e0200 */
.L_x_5040:
[----:B----4-:R4:W0:Y:S02]  /*17160*/  SYNCS.PHASECHK.TRANS64.TRYWAIT P0, [R3+URZ], R2 ;  /* 0x00000002030075a7 */ /* 0x010824000800017f */
[----:B0-----:R-:W-:Y:S05]  /*17170*/  @!P0 NANOSLEEP.SYNCS 0x989680 ;  /* 0x009896800000895d */ /* 0x001fea0003900000 */
[----:B------:R-:W0:Y:S02]  /*17180*/  @!P0 SYNCS.PHASECHK.TRANS64 P0, [R3+URZ], R2 ;  /* 0x00000002030085a7 */ /* 0x000e24000800007f */
[----:B0-----:R-:W-:Y:S05]  /*17190*/  @!P0 BRA `(.L_x_5040) ;  /* 0xfffffffc00f08947 */ /* 0x001fea000383ffff */
.L_x_5033:
[----:B------:R-:W-:Y:S05]  /*171a0*/  BSYNC B0 ;  /* 0x0000000000007941 */ /* 0x000fea0003800000 */
.L_x_5032:
[----:B------:R-:W-:Y:S05]  /*171b0*/  EXIT ;  /* 0x000000000000794d */ /* 0x000fea0003800000 */
.L_x_4816:
[----:B0-----:R-:W-:-:S04]  /*171c0*/  IMAD.U32 R3, RZ, RZ, UR37 ;  /* 0x00000025ff037e24 */ /* 0x001fc8000f8e00ff */
[----:B------:R0:W1:Y:S03]  /*171d0*/  SYNCS.PHASECHK.TRANS64.TRYWAIT P1, [R3+URZ+0x30800], R0 ;  /* 0x03080000030075a7 */ /* 0x000066000802017f */
[----:B-1----:R-:W-:Y:S05]  /*171e0*/  @!P1 NANOSLEEP.SYNCS 0x989680 ;  /* 0x009896800000995d */ /* 0x002fea0003900000 */
[----:B------:R-:W1:Y:S02]  /*171f0*/  @!P1 SYNCS.PHASECHK.TRANS64 P1, [R3+URZ+0x30800], R0 ;  /* 0x03080000030095a7 */ /* 0x000e64000802007f */
[----:B-1----:R-:W-:Y:S05]  /*17200*/  @!P1 BRA `(.L_x_4816) ;  /* 0xfffffffc00ec9947 */ /* 0x002fea000383ffff */
[----:B------:R-:W-:Y:S05]  /*17210*/  BRA `(.L_x_5041) ;  /* 0xfffffea800c87947 */ /* 0x000fea000383ffff */
.L_x_4820:
[----:B-1----:R1:W3:Y:S02]  /*17220*/  SYNCS.PHASECHK.TRANS64.TRYWAIT P1, [R3+URZ+0x30830], R0 ;  /* 0x03083000030075a7 */ /* 0x0022e4000802017f */
[----:B---3--:R-:W-:Y:S05]  /*17230*/  @!P1 NANOSLEEP.SYNCS 0x989680 ;  /* 0x009896800000995d */ /* 0x008fea0003900000 */
[----:B------:R-:W3:Y:S02]  /*17240*/  @!P1 SYNCS.PHASECHK.TRANS64 P1, [R3+URZ+0x30830], R0 ;  /* 0x03083000030095a7 */ /* 0x000ee4000802007f */
[----:B---3--:R-:W-:Y:S05]  /*17250*/  @!P1 BRA `(.L_x_4820) ;  /* 0xfffffffc00f09947 */ /* 0x008fea000383ffff */
[----:B------:R-:W-:Y:S05]  /*17260*/  BRA `(.L_x_4819) ;  /* 0xfffffea800fc7947 */ /* 0x000fea000383ffff */
.L_x_4836:
[----:B-1----:R-:W-:-:S04]  /*17270*/  IMAD.U32 R11, RZ, RZ, UR6 ;  /* 0x00000006ff0b7e24 */ /* 0x002fc8000f8e00ff */
[----:B------:R1:W2:Y:S03]  /*17280*/  SYNCS.PHASECHK.TRANS64.TRYWAIT P1, [R11+URZ+0x30830], R0 ;  /* 0x030830000b0075a7 */ /* 0x0002a6000802017f */
[----:B--2---:R-:W-:Y:S05]  /*17290*/  @!P1 NANOSLEEP.SYNCS 0x989680 ;  /* 0x009896800000995d */ /* 0x004fea0003900000 */
[----:B------:R-:W2:Y:S02]  /*172a0*/  @!P1 SYNCS.PHASECHK.TRANS64 P1, [R11+URZ+0x30830], R0 ;  /* 0x030830000b0095a7 */ /* 0x000ea4000802007f */
[----:B--2---:R-:W-:Y:S05]  /*172b0*/  @!P1 BRA `(.L_x_4836) ;  /* 0xfffffffc00ec9947 */ /* 0x004fea000383ffff */
[----:B------:R-:W-:Y:S05]  /*172c0*/  BRA `(.L_x_4835) ;  /* 0xfffffed800107947 */ /* 0x000fea000383ffff */
.L_x_4840:
[----:B-1----:R-:W-:-:S04]  /*172d0*/  IMAD.U32 R3, RZ, RZ, UR5 ;  /* 0x00000005ff037e24 */ /* 0x002fc8000f8e00ff */
[----:B------:R1:W2:Y:S03]  /*172e0*/  SYNCS.PHASECHK.TRANS64.TRYWAIT P1, [R3+URZ+0x30850], R0 ;  /* 0x03085000030075a7 */ /* 0x0002a6000802017f */
[----:B--2---:R-:W-:Y:S05]  /*172f0*/  @!P1 NANOSLEEP.SYNCS 0x989680 ;  /* 0x009896800000995d */ /* 0x004fea0003900000 */
[----:B------:R-:W2:Y:S02]  /*17300*/  @!P1 SYNCS.PHASECHK.TRANS64 P1, [R3+URZ+0x30850], R0 ;  /* 0x03085000030095a7 */ /* 0x000ea4000802007f */
[----:B--2---:R-:W-:Y:S05]  /*17310*/  @!P1 BRA `(.L_x_4840) ;  /* 0xfffffffc00ec9947 */ /* 0x004fea000383ffff */
[----:B------:R-:W-:Y:S05]  /*17320*/  BRA `(.L_x_4839) ;  /* 0xfffffee000a87947 */ /* 0x000fea000383ffff */
.L_x_4857:
[----:B-1----:R-:W-:-:S04]  /*17330*/  IMAD.U32 R5, RZ, RZ, UR5 ;  /* 0x00000005ff057e24 */ /* 0x002fc8000f8e00ff */
[----:B------:R1:W2:Y:S03]  /*17340*/  SYNCS.PHASECHK.TRANS64.TRYWAIT P1, [R5+URZ+0x30830], R0 ;  /* 0x03083000050075a7 */ /* 0x0002a6000802017f */
[----:B--2---:R-:W-:Y:S05]  /*17350*/  @!P1 NANOSLEEP.SYNCS 0x989680 ;  /* 0x009896800000995d */ /* 0x004fea0003900000 */
[----:B------:R-:W2:Y:S02]  /*17360*/  @!P1 SYNCS.PHASECHK.TRANS64 P1, [R5+URZ+0x30830], R0 ;  /* 0x03083000050095a7 */ /* 0x000ea4000802007f */
[----:B--2---:R-:W-:Y:S05]  /*17370*/  @!P1 BRA `(.L_x_4857) ;  /* 0xfffffffc00ec9947 */ /* 0x004fea000383ffff */
[----:B------:R-:W-:Y:S05]  /*17380*/  BRA `(.L_x_4856) ;  /* 0xffffff0800787947 */ /* 0x000fea000383ffff */
.L_x_4861:
[----:B-1----:R-:W-:-:S04]  /*17390*/  IMAD.U32 R3, RZ, RZ, UR5 ;  /* 0x00000005ff037e24 */ /* 0x002fc8000f8e00ff */
[----:B------:R1:W2:Y:S03]  /*173a0*/  SYNCS.PHASECHK.TRANS64.TRYWAIT P1, [R3+URZ+0x30850], R0 ;  /* 0x03085000030075a7 */ /* 0x0002a6000802017f */
[----:B--2---:R-:W-:Y:S05]  /*173b0*/  @!P1 NANOSLEEP.SYNCS 0x989680 ;  /* 0x009896800000995d */ /* 0x004fea0003900000 */
[----:B------:R-:W2:Y:S02]  /*173c0*/  @!P1 SYNCS.PHASECHK.TRANS64 P1, [R3+URZ+0x30850], R0 ;  /* 0x03085000030095a7 */ /* 0x000ea4000802007f */
[----:B--2---:R-:W-:Y:S05]  /*173d0*/  @!P1 BRA `(.L_x_4861) ;  /* 0xfffffffc00ec9947 */ /* 0x004fea000383ffff */
[----:B------:R-:W-:Y:S05]  /*173e0*/  BRA `(.L_x_4860) ;  /* 0xffffff1400107947 */ /* 0x000fea000383ffff */
.L_x_4867:
[----:B-1----:R-:W-:-:S04]  /*173f0*/  IMAD.U32 R5, RZ, RZ, UR5 ;  /* 0x00000005ff057e24 */ /* 0x002fc8000f8e00ff */
[----:B------:R1:W2:Y:S03]  /*17400*/  SYNCS.PHASECHK.TRANS64.TRYWAIT P1, [R5+URZ+0x30830], R0 ;  /* 0x03083000050075a7 */ /* 0x0002a6000802017f */
[----:B--2---:R-:W-:Y:S05]  /*17410*/  @!P1 NANOSLEEP.SYNCS 0x989680 ;  /* 0x009896800000995d */ /* 0x004fea0003900000 */
[----:B------:R-:W2:Y:S02]  /*17420*/  @!P1 SYNCS.PHASECHK.TRANS64 P1, [R5+URZ+0x30830], R0 ;  /* 0x03083000050095a7 */ /* 0x000ea4000802007f */
[----:B--2---:R-:W-:Y:S05]  /*17430*/  @!P1 BRA `(.L_x_4867) ;  /* 0xfffffffc00ec9947 */ /* 0x004fea000383ffff */
[----:B------:R-:W-:Y:S05]  /*17440*/  BRA `(.L_x_4866) ;  /* 0xffffff2400d47947 */ /* 0x000fea000383ffff */
.L_x_4871:
[----:B-1----:R-:W-:-:S04]  /*17450*/  IMAD.U32 R3, RZ, RZ, UR5 ;  /* 0x00000005ff037e24 */ /* 0x002fc8000f8e00ff */
[----:B------:R1:W2:Y:S03]  /*17460*/  SYNCS.PHASECHK.TRANS64.TRYWAIT P1, [R3+URZ+0x30850], R0 ;  /* 0x03085000030075a7 */ /* 0x0002a6000802017f */
[----:B--2---:R-:W-:Y:S05]  /*17470*/  @!P1 NANOSLEEP.SYNCS 0x989680 ;  /* 0x009896800000995d */ /* 0x004fea0003900000 */
[----:B------:R-:W2:Y:S02]  /*17480*/  @!P1 SYNCS.PHASECHK.TRANS64 P1, [R3+URZ+0x30850], R0 ;  /* 0x03085000030095a7 */ /* 0x000ea4000802007f */
[----:B--2---:R-:W-:Y:S05]  /*17490*/  @!P1 BRA `(.L_x_4871) ;  /* 0xfffffffc00ec9947 */ /* 0x004fea000383ffff */
[----:B------:R-:W-:Y:S05]  /*174a0*/  BRA `(.L_x_4870) ;  /* 0xffffff30006c7947 */ /* 0x000fea000383ffff */
.L_x_4884:
[----:B-1----:R-:W-:-:S04]  /*174b0*/  IMAD.U32 R3, RZ, RZ, UR5 ;  /* 0x00000005ff037e24 */ /* 0x002fc8000f8e00ff */
[----:B------:R1:W2:Y:S03]  /*174c0*/  SYNCS.PHASECHK.TRANS64.TRYWAIT P0, [R3+URZ+0x30850], R2 ;  /* 0x03085002030075a7 */ /* 0x0002a6000800017f */
[----:B--2---:R-:W-:Y:S05]  /*174d0*/  @!P0 NANOSLEEP.SYNCS 0x989680 ;  /* 0x009896800000895d */ /* 0x004fea0003900000 */
[----:B------:R-:W2:Y:S02]  /*174e0*/  @!P0 SYNCS.PHASECHK.TRANS64 P0, [R3+URZ+0x30850], R2 ;  /* 0x03085002030085a7 */ /* 0x000ea4000800007f */
[----:B--2---:R-:W-:Y:S05]  /*174f0*/  @!P0 BRA `(.L_x_4884) ;  /* 0xfffffffc00ec8947 */ /* 0x004fea000383ffff */
[----:B------:R-:W-:Y:S05]  /*17500*/  BRA `(.L_x_4883) ;  /* 0xffffff5800e07947 */ /* 0x000fea000383ffff */
.L_x_4934:
        /* <DEDUP_REMOVED lines=11> */
.L_x_5043:
[----:B------:R-:W-:Y:S05]  /*175c0*/  BSYNC B0 ;  /* 0x0000000000007941 */ /* 0x000fea0003800000 */
.L_x_5042:
[----:B------:R-:W-:Y:S05]  /*175d0*/  BRA `(.L_x_5044) ;  /* 0xffffffa800c07947 */ /* 0x000fea000383ffff */
.L_x_4936:
[----:B------:R-:W-:Y:S01]  /*175e0*/  BSSY B0, `(.L_x_5045) ;  /* 0x0000006000007945 */ /* 0x000fe20003800000 */
[----:B------:R-:W-:-:S07]  /*175f0*/  IMAD.MOV.U32 R15, RZ, RZ, -0x1 ;  /* 0xffffffffff0f7424 */ /* 0x000fce00078e00ff */
[----:B012-4-:R-:W-:Y:S05]  /*17600*/  WARPSYNC.COLLECTIVE R15, `(.L_x_5046) ;  /* 0x000000000f0c7348 */ /* 0x017fea0003c00000 */
[----:B------:R-:W-:Y:S02]  /*17610*/  ELECT P6, UR62, PT ;  /* 0x00000000003e782f */ /* 0x000fe400038c0000 */
[----:B------:R-:W-:Y:S01]  /*17620*/  MOV R14, UR62 ;  /* 0x0000003e000e7c02 */ /* 0x000fe20008000f00 */
[----:B012-4-:R-:W-:Y:S10]  /*17630*/  ENDCOLLECTIVE ;  /* 0x000000000000791b */ /* 0x017ff40003800000 */
.L_x_5046:
[----:B------:R-:W-:Y:S05]  /*17640*/  BSYNC B0 ;  /* 0x0000000000007941 */ /* 0x000fea0003800000 */
.L_x_5045:
[----:B------:R-:W-:Y:S05]  /*17650*/  BRA `(.L_x_5047) ;  /* 0xffffffa800cc7947 */ /* 0x000fea000383ffff */
.L_x_4938:
[----:B--2---:R2:W3:Y:S02]  /*17660*/  SYNCS.PHASECHK.TRANS64.TRYWAIT P0, [R0+URZ+0x30840], R2 ;  /* 0x03084002000075a7 */ /* 0x0044e4000800017f */
[----:B---3--:R-:W-:Y:S05]  /*17670*/  @!P0 NANOSLEEP.SYNCS 0x989680 ;  /* 0x009896800000895d */ /* 0x008fea0003900000 */
[----:B------:R-:W3:Y:S02]  /*17680*/  @!P0 SYNCS.PHASECHK.TRANS64 P0, [R0+URZ+0x30840], R2 ;  /* 0x03084002000085a7 */ /* 0x000ee4000800007f */
[----:B---3--:R-:W-:Y:S05]  /*17690*/  @!P0 BRA `(.L_x_4938) ;  /* 0xfffffffc00f08947 */ /* 0x008fea000383ffff */
[----:B------:R-:W-:Y:S05]  /*176a0*/  BRA `(.L_x_5048) ;  /* 0xffffffac00387947 */ /* 0x000fea000383ffff */
.L_x_4942:
        /* <DEDUP_REMOVED lines=14> */
.L_x_5049:
[----:B------:R-:W-:Y:S02]  /*17790*/  IMAD.MOV.U32 R13, RZ, RZ, R4 ;  /* 0x000000ffff0d7224 */ /* 0x000fe400078e0004 */
[----:B------:R-:W-:-:S07]  /*177a0*/  IMAD.MOV.U32 R6, RZ, RZ, R14 ;  /* 0x000000ffff067224 */ /* 0x000fce00078e000e */
[----:B------:R-:W-:Y:S05]  /*177b0*/  WARPSYNC.COLLECTIVE R15, `(.L_x_5050) ;  /* 0x000000000f087348 */ /* 0x000fea0003c00000 */
[----:B------:R0:W1:Y:S02]  /*177c0*/  SHFL.IDX P6, R14, R13, R12, R11 ;  /* 0x0000000c0d0e7389 */ /* 0x00006400000c000b */
[----:B01----:R-:W-:Y:S01]  /*177d0*/  ENDCOLLECTIVE ;  /* 0x000000000000791b */ /* 0x003fe20003800000 */
.L_x_5050:
        /* <DEDUP_REMOVED lines=19> */
.L_x_5051:
[----:B------:R-:W-:Y:S02]  /*17910*/  IMAD.MOV.U32 R13, RZ, RZ, R4 ;  /* 0x000000ffff0d7224 */ /* 0x000fe400078e0004 */
[----:B------:R-:W-:-:S07]  /*17920*/  IMAD.MOV.U32 R9, RZ, RZ, R14 ;  /* 0x000000ffff097224 */ /* 0x000fce00078e000e */
[----:B------:R-:W-:Y:S05]  /*17930*/  WARPSYNC.COLLECTIVE R15, `(.L_x_5052) ;  /* 0x000000000f087348 */ /* 0x000fea0003c00000 */
[----:B------:R0:W1:Y:S02]  /*17940*/  SHFL.IDX P6, R14, R13, R12, R11 ;  /* 0x0000000c0d0e7389 */ /* 0x00006400000c000b */
[----:B01----:R-:W-:Y:S01]  /*17950*/  ENDCOLLECTIVE ;  /* 0x000000000000791b */ /* 0x003fe20003800000 */
.L_x_5052:
[----:B------:R-:W-:Y:S01]  /*17960*/  ULDC.64 UR4, c[0x0][0x208] ;  /* 0x0000820000047ab9 */ /* 0x000fe20000000a00 */
[----:B------:R-:W-:Y:S02]  /*17970*/  IMAD.MOV.U32 R13, RZ, RZ, R3 ;  /* 0x000000ffff0d7224 */ /* 0x000fe400078e0003 */
[----:B------:R-:W-:Y:S02]  /*17980*/  IMAD.MOV.U32 R12, RZ, RZ, 0x2 ;  /* 0x00000002ff0c7424 */ /* 0x000fe400078e00ff */
[----:B------:R-:W-:-:S05]  /*17990*/  IMAD.MOV.U32 R5, RZ, RZ, R14 ;  /* 0x000000ffff057224 */ /* 0x000fca00078e000e */
[----:B------:R-:W-:-:S05]  /*179a0*/  @!P3 LEA R8, P5, R8, R5, 0x1 ;  /* 0x000000050808b211 */ /* 0x000fca00078a08ff */
[----:B------:R-:W-:Y:S02]  /*179b0*/  @!P3 IMAD.X R5, RZ, RZ, R9, P5 ;  /* 0x000000ffff05b224 */ /* 0x000fe400028e0609 */
[----:B------:R-:W-:Y:S01]  /*179c0*/  @!P3 IMAD.MOV.U32 R6, RZ, RZ, R8 ;  /* 0x000000ffff06b224 */ /* 0x000fe200078e0008 */
[----:B------:R-:W0:Y:S01]  /*179d0*/  S2R R9, SR_TID.X ;  /* 0x0000000000097919 */ /* 0x000e220000002100 */
        /* <DEDUP_REMOVED lines=12> */
.L_x_5053:
[----:B------:R-:W-:Y:S02]  /*17aa0*/  IMAD.MOV.U32 R13, RZ, RZ, R4 ;  /* 0x000000ffff0d7224 */ /* 0x000fe400078e0004 */
[----:B------:R-:W-:-:S05]  /*17ab0*/  IMAD.SHL.U32 R9, R9, 0x8, RZ ;  /* 0x0000000809097824 */ /* 0x000fca00078e00ff */
[----:B------:R-:W-:Y:S01]  /*17ac0*/  LOP3.LUT R9, R9, 0x38, RZ, 0xc0, !PT ;  /* 0x0000003809097812 */ /* 0x000fe200078ec0ff */
[----:B------:R-:W-:-:S07]  /*17ad0*/  IMAD.MOV.U32 R8, RZ, RZ, R14 ;  /* 0x000000ffff087224 */ /* 0x000fce00078e000e */
[----:B------:R-:W-:Y:S05]  /*17ae0*/  WARPSYNC.COLLECTIVE R15, `(.L_x_5054) ;  /* 0x000000000f087348 */ /* 0x000fea0003c00000 */
[----:B------:R0:W1:Y:S02]  /*17af0*/  SHFL.IDX P6, R14, R13, R12, R11 ;  /* 0x0000000c0d0e7389 */ /* 0x00006400000c000b */
[----:B01----:R-:W-:Y:S01]  /*17b00*/  ENDCOLLECTIVE ;  /* 0x000000000000791b */ /* 0x003fe20003800000 */
.L_x_5054:
        /* <DEDUP_REMOVED lines=19> */
.L_x_5055:
[----:B------:R-:W-:Y:S02]  /*17c40*/  IMAD.MOV.U32 R13, RZ, RZ, R4 ;  /* 0x000000ffff0d7224 */ /* 0x000fe400078e0004 */
[----:B------:R-:W-:-:S07]  /*17c50*/  IMAD.MOV.U32 R6, RZ, RZ, R14 ;  /* 0x000000ffff067224 */ /* 0x000fce00078e000e */
[----:B------:R-:W-:Y:S05]  /*17c60*/  WARPSYNC.COLLECTIVE R15, `(.L_x_5056) ;  /* 0x000000000f087348 */ /* 0x000fea0003c00000 */
[----:B------:R0:W1:Y:S02]  /*17c70*/  SHFL.IDX P6, R14, R13, R12, R11 ;  /* 0x0000000c0d0e7389 */ /* 0x00006400000c000b */
[----:B01----:R-:W-:Y:S01]  /*17c80*/  ENDCOLLECTIVE ;  /* 0x000000000000791b */ /* 0x003fe20003800000 */
.L_x_5056:
        /* <DEDUP_REMOVED lines=19> */
.L_x_5057:
[----:B------:R-:W-:Y:S02]  /*17dc0*/  IMAD.MOV.U32 R13, RZ, RZ, R4 ;  /* 0x000000ffff0d7224 */ /* 0x000fe400078e0004 */
[----:B------:R-:W-:-:S07]  /*17dd0*/  IMAD.MOV.U32 R6, RZ, RZ, R14 ;  /* 0x000000ffff067224 */ /* 0x000fce00078e000e */
[----:B------:R-:W-:Y:S05]  /*17de0*/  WARPSYNC.COLLECTIVE R15, `(.L_x_5058) ;  /* 0x000000000f087348 */ /* 0x000fea0003c00000 */
[----:B------:R0:W1:Y:S02]  /*17df0*/  SHFL.IDX P6, R14, R13, R12, R11 ;  /* 0x0000000c0d0e7389 */ /* 0x00006400000c000b */
[----:B01----:R-:W-:Y:S01]  /*17e00*/  ENDCOLLECTIVE ;  /* 0x000000000000791b */ /* 0x003fe20003800000 */
.L_x_5058:
        /* <DEDUP_REMOVED lines=19> */
.L_x_5059:
[----:B------:R-:W-:Y:S02]  /*17f40*/  IMAD.MOV.U32 R13, RZ, RZ, R4 ;  /* 0x000000ffff0d7224 */ /* 0x000fe400078e0004 */
[----:B------:R-:W-:-:S07]  /*17f50*/  IMAD.MOV.U32 R6, RZ, RZ, R14 ;  /* 0x000000ffff067224 */ /* 0x000fce00078e000e */
[----:B------:R-:W-:Y:S05]  /*17f60*/  WARPSYNC.COLLECTIVE R15, `(.L_x_5060) ;  /* 0x000000000f087348 */ /* 0x000fea0003c00000 */
[----:B------:R0:W1:Y:S02]  /*17f70*/  SHFL.IDX P6, R14, R13, R12, R11 ;  /* 0x0000000c0d0e7389 */ /* 0x00006400000c000b */
[----:B01----:R-:W-:Y:S01]  /*17f80*/  ENDCOLLECTIVE ;  /* 0x000000000000791b */ /* 0x003fe20003800000 */
.L_x_5060:
        /* <DEDUP_REMOVED lines=17> */
.L_x_5061:
[----:B------:R-:W-:-:S05]  /*180a0*/  VIADD R7, R0, 0x60 ;  /* 0x0000006000077836 */ /* 0x000fca0000000000 */
[----:B------:R-:W-:Y:S01]  /*180b0*/  ISETP.GE.AND P4, PT, R7, R2, PT ;  /* 0x000000020700720c */ /* 0x000fe20003f86270 */
[----:B------:R-:W-:Y:S02]  /*180c0*/  IMAD.MOV.U32 R13, RZ, RZ, R4 ;  /* 0x000000ffff0d7224 */ /* 0x000fe400078e0004 */
[----:B------:R-:W-:-:S10]  /*180d0*/  IMAD.MOV.U32 R6, RZ, RZ, R14 ;  /* 0x000000ffff067224 */ /* 0x000fd400078e000e */
[----:B------:R-:W-:Y:S05]  /*180e0*/  WARPSYNC.COLLECTIVE R15, `(.L_x_5062) ;  /* 0x000000000f087348 */ /* 0x000fea0003c00000 */
[----:B------:R0:W1:Y:S02]  /*180f0*/  SHFL.IDX P6, R14, R13, R12, R11 ;  /* 0x0000000c0d0e7389 */ /* 0x00006400000c000b */
[----:B01----:R-:W-:Y:S01]  /*18100*/  ENDCOLLECTIVE ;  /* 0x000000000000791b */ /* 0x003fe20003800000 */
.L_x_5062:
        /* <DEDUP_REMOVED lines=17> */
.L_x_5063:
[----:B------:R-:W-:Y:S02]  /*18220*/  IMAD.MOV.U32 R13, RZ, RZ, R4 ;  /* 0x000000ffff0d7224 */ /* 0x000fe400078e0004 */
[----:B------:R-:W-:-:S07]  /*18230*/  IMAD.MOV.U32 R3, RZ, RZ, R14 ;  /* 0x000000ffff037224 */ /* 0x000fce00078e000e */
[----:B------:R-:W-:Y:S05]  /*18240*/  WARPSYNC.COLLECTIVE R15, `(.L_x_5064) ;  /* 0x000000000f087348 */ /* 0x000fea0003c00000 */
[----:B------:R0:W1:Y:S02]  /*18250*/  SHFL.IDX P6, R14, R13, R12, R11 ;  /* 0x0000000c0d0e7389 */ /* 0x00006400000c000b */
[----:B01----:R-:W-:Y:S01]  /*18260*/  ENDCOLLECTIVE ;  /* 0x000000000000791b */ /* 0x003fe20003800000 */
.L_x_5064:
[----:B------:R-:W-:Y:S01]  /*18270*/  IMAD.MOV.U32 R4, RZ, RZ, R14 ;  /* 0x000000ffff047224 */ /* 0x000fe200078e000e */
[----:B------:R-:W-:Y:S06]  /*18280*/  BRA `(.L_x_5065) ;  /* 0xffffffac00f87947 */ /* 0x000fec000383ffff */
.L_x_4947:
[----:B0-----:R-:W2:Y:S02]  /*18290*/  LDL R2, [R1] ;  /* 0x0000000001027983 */ /* 0x001ea40000100800 */
[----:B--2---:R0:W1:Y:S02]  /*182a0*/  SYNCS.PHASECHK.TRANS64.TRYWAIT P0, [R2+URZ+0x30820], R0 ;  /* 0x03082000020075a7 */ /* 0x004064000800017f */
[----:B-1----:R-:W-:Y:S05]  /*182b0*/  @!P0 NANOSLEEP.SYNCS 0x989680 ;  /* 0x009896800000895d */ /* 0x002fea0003900000 */
[----:B------:R-:W1:Y:S02]  /*182c0*/  @!P0 SYNCS.PHASECHK.TRANS64 P0, [R2+URZ+0x30820], R0 ;  /* 0x03082000020085a7 */ /* 0x000e64000800007f */
[----:B-1----:R-:W-:Y:S05]  /*182d0*/  @!P0 BRA `(.L_x_4947) ;  /* 0xfffffffc00ec8947 */ /* 0x002fea000383ffff */
[----:B------:R-:W-:Y:S05]  /*182e0*/  BRA `(.L_x_5066) ;  /* 0xffffffb000807947 */ /* 0x000fea000383ffff */
.L_x_4956:
[----:B-1----:R1:W2:Y:S02]  /*182f0*/  SYNCS.PHASECHK.TRANS64.TRYWAIT P0, [R3+URZ+0x30840], R2 ;  /* 0x03084002030075a7 */ /* 0x0022a4000800017f */
[----:B--2---:R-:W-:Y:S05]  /*18300*/  @!P0 NANOSLEEP.SYNCS 0x989680 ;  /* 0x009896800000895d */ /* 0x004fea0003900000 */
[----:B------:R-:W2:Y:S02]  /*18310*/  @!P0 SYNCS.PHASECHK.TRANS64 P0, [R3+URZ+0x30840], R2 ;  /* 0x03084002030085a7 */ /* 0x000ea4000800007f */
[----:B--2---:R-:W-:Y:S05]  /*18320*/  @!P0 BRA `(.L_x_4956) ;  /* 0xfffffffc00f08947 */ /* 0x004fea000383ffff */
[----:B------:R-:W-:Y:S05]  /*18330*/  BRA `(.L_x_5067) ;  /* 0xffffffb400507947 */ /* 0x000fea000383ffff */
.L_x_4963:
[----:B0-----:R0:W1:Y:S02]  /*18340*/  SYNCS.PHASECHK.TRANS64.TRYWAIT P0, [R3+URZ+0x60], R2 ;  /* 0x00006002030075a7 */ /* 0x001064000800017f */
[----:B-1----:R-:W-:Y:S05]  /*18350*/  @!P0 NANOSLEEP.SYNCS 0x989680 ;  /* 0x009896800000895d */ /* 0x002fea0003900000 */
[----:B------:R-:W1:Y:S02]  /*18360*/  @!P0 SYNCS.PHASECHK.TRANS64 P0, [R3+URZ+0x60], R2 ;  /* 0x00006002030085a7 */ /* 0x000e64000800007f */
[----:B-1----:R-:W-:Y:S05]  /*18370*/  @!P0 BRA `(.L_x_4963) ;  /* 0xfffffffc00f08947 */ /* 0x002fea000383ffff */
[----:B------:R-:W-:Y:S05]  /*18380*/  BRA `(.L_x_5068) ;  /* 0xffffffb8006c7947 */ /* 0x000fea000383ffff */
.L_x_4973:
[----:B-1----:R1:W2:Y:S02]  /*18390*/  SYNCS.PHASECHK.TRANS64.TRYWAIT P0, [R3+URZ+0x30840], R2 ;  /* 0x03084002030075a7 */ /* 0x0022a4000800017f */
[----:B--2---:R-:W-:Y:S05]  /*183a0*/  @!P0 NANOSLEEP.SYNCS 0x989680 ;  /* 0x009896800000895d */ /* 0x004fea0003900000 */
[----:B------:R-:W2:Y:S02]  /*183b0*/  @!P0 SYNCS.PHASECHK.TRANS64 P0, [R3+URZ+0x30840], R2 ;  /* 0x03084002030085a7 */ /* 0x000ea4000800007f */
[----:B--2---:R-:W-:Y:S05]  /*183c0*/  @!P0 BRA `(.L_x_4973) ;  /* 0xfffffffc00f08947 */ /* 0x004fea000383ffff */
[----:B------:R-:W-:Y:S05]  /*183d0*/  BRA `(.L_x_5069) ;  /* 0xffffffc000587947 */ /* 0x000fea000383ffff */
.L_x_4980:
[----:B0-----:R0:W1:Y:S02]  /*183e0*/  SYNCS.PHASECHK.TRANS64.TRYWAIT P0, [R2+URZ+0x60], R3 ;  /* 0x00006003020075a7 */ /* 0x001064000800017f */
[----:B-1----:R-:W-:Y:S05]  /*183f0*/  @!P0 NANOSLEEP.SYNCS 0x989680 ;  /* 0x009896800000895d */ /* 0x002fea0003900000 */
[----:B------:R-:W1:Y:S02]  /*18400*/  @!P0 SYNCS.PHASECHK.TRANS64 P0, [R2+URZ+0x60], R3 ;  /* 0x00006003020085a7 */ /* 0x000e64000800007f */
[----:B-1----:R-:W-:Y:S05]  /*18410*/  @!P0 BRA `(.L_x_4980) ;  /* 0xfffffffc00f08947 */ /* 0x002fea000383ffff */
[----:B------:R-:W-:Y:S05]  /*18420*/  BRA `(.L_x_5070) ;  /* 0xffffffc400747947 */ /* 0x000fea000383ffff */
.L_x_4990:
[----:B---3--:R3:W4:Y:S02]  /*18430*/  SYNCS.PHASECHK.TRANS64.TRYWAIT P0, [R2+URZ+0x30840], R3 ;  /* 0x03084003020075a7 */ /* 0x008724000800017f */
[----:B----4-:R-:W-:Y:S05]  /*18440*/  @!P0 NANOSLEEP.SYNCS 0x989680 ;  /* 0x009896800000895d */ /* 0x010fea0003900000 */
[----:B------:R-:W4:Y:S02]  /*18450*/  @!P0 SYNCS.PHASECHK.TRANS64 P0, [R2+URZ+0x30840], R3 ;  /* 0x03084003020085a7 */ /* 0x000f24000800007f */
[----:B----4-:R-:W-:Y:S05]  /*18460*/  @!P0 BRA `(.L_x_4990) ;  /* 0xfffffffc00f08947 */ /* 0x010fea000383ffff */
[----:B------:R-:W-:Y:S05]  /*18470*/  BRA `(.L_x_5071) ;  /* 0xffffffcc00247947 */ /* 0x000fea000383ffff */
.L_x_4997:
[----:B0-----:R0:W1:Y:S02]  /*18480*/  SYNCS.PHASECHK.TRANS64.TRYWAIT P0, [R2+URZ+0x60], R5 ;  /* 0x00006005020075a7 */ /* 0x001064000800017f */
[----:B-1----:R-:W-:Y:S05]  /*18490*/  @!P0 NANOSLEEP.SYNCS 0x989680 ;  /* 0x009896800000895d */ /* 0x002fea0003900000 */
[----:B------:R-:W1:Y:S02]  /*184a0*/  @!P0 SYNCS.PHASECHK.TRANS64 P0, [R2+URZ+0x60], R5 ;  /* 0x00006005020085a7 */ /* 0x000e64000800007f */
[----:B-1----:R-:W-:Y:S05]  /*184b0*/  @!P0 BRA `(.L_x_4997) ;  /* 0xfffffffc00f08947 */ /* 0x002fea000383ffff */
[----:B------:R-:W-:Y:S05]  /*184c0*/  BRA `(.L_x_5072) ;  /* 0xffffffd000407947 */ /* 0x000fea000383ffff */
.L_x_5009:
[----:B---3--:R3:W4:Y:S02]  /*184d0*/  SYNCS.PHASECHK.TRANS64.TRYWAIT P0, [R0+URZ+0x30860], R2 ;  /* 0x03086002000075a7 */ /* 0x008724000800017f */
[----:B----4-:R-:W-:Y:S05]  /*184e0*/  @!P0 NANOSLEEP.SYNCS 0x989680 ;  /* 0x009896800000895d */ /* 0x010fea0003900000 */
[----:B------:R-:W4:Y:S02]  /*184f0*/  @!P0 SYNCS.PHASECHK.TRANS64 P0, [R0+URZ+0x30860], R2 ;  /* 0x03086002000085a7 */ /* 0x000f24000800007f */
[----:B----4-:R-:W-:Y:S05]  /*18500*/  @!P0 BRA `(.L_x_5009) ;  /* 0xfffffffc00f08947 */ /* 0x010fea000383ffff */
[----:B------:R-:W-:Y:S05]  /*18510*/  BRA `(.L_x_5073) ;  /* 0xffffffd400d47947 */ /* 0x000fea000383ffff */
.L_x_5017:
        /* <DEDUP_REMOVED lines=8> */
.L_x_5075:
[----:B------:R-:W-:Y:S05]  /*185a0*/  BSYNC B0 ;  /* 0x0000000000007941 */ /* 0x000fea0003800000 */
.L_x_5074:
        /* <DEDUP_REMOVED lines=9> */
.L_x_5076:
        /* <DEDUP_REMOVED lines=19> */
.L_x_5077:
[----:B------:R-:W-:Y:S01]  /*18770*/  IMAD.MOV.U32 R12, RZ, RZ, 0x2 ;  /* 0x00000002ff0c7424 */ /* 0x000fe200078e00ff */
[----:B------:R-:W-:-:S05]  /*18780*/  SEL R7, R14, RZ, P1 ;  /* 0x000000ff0e077207 */ /* 0x000fca0000800000 */
[----:B------:R-:W-:-:S04]  /*18790*/  IMAD.IADD R3, R2, 0x1, R7 ;  /* 0x0000000102037824 */ /* 0x000fc800078e0207 */
[----:B------:R-:W-:-:S07]  /*187a0*/  IMAD.MOV.U32 R13, RZ, RZ, R3 ;  /* 0x000000ffff0d7224 */ /* 0x000fce00078e0003 */
[----:B------:R-:W-:Y:S05]  /*187b0*/  WARPSYNC.COLLECTIVE R15, `(.L_x_5078) ;  /* 0x000000000f087348 */ /* 0x000fea0003c00000 */
[----:B------:R0:W1:Y:S02]  /*187c0*/  SHFL.UP P6, R14, R13, R12, R11 ;  /* 0x0400000c0d0e7389 */ /* 0x00006400000c000b */
[----:B01----:R-:W-:Y:S01]  /*187d0*/  ENDCOLLECTIVE ;  /* 0x000000000000791b */ /* 0x003fe20003800000 */
.L_x_5078:
        /* <DEDUP_REMOVED lines=8> */
.L_x_5079:
        /* <DEDUP_REMOVED lines=8> */
.L_x_5080:
        /* <DEDUP_REMOVED lines=8> */
.L_x_5081:
        /* <DEDUP_REMOVED lines=9> */
.L_x_5082:
[----:B------:R-:W-:Y:S01]  /*189f0*/  IMAD.MOV.U32 R16, RZ, RZ, R14 ;  /* 0x000000ffff107224 */ /* 0x000fe200078e000e */
[----:B------:R-:W-:Y:S06]  /*18a00*/  BRA `(.L_x_5083) ;  /* 0xffffffd800907947 */ /* 0x000fec000383ffff */
.L_x_5022:
        /* <DEDUP_REMOVED lines=8> */
.L_x_5085:
[----:B------:R-:W-:Y:S05]  /*18a90*/  BSYNC B0 ;  /* 0x0000000000007941 */ /* 0x000fea0003800000 */
.L_x_5084:
        /* <DEDUP_REMOVED lines=9> */
.L_x_5086:
[----:B------:R-:W-:Y:S01]  /*18b30*/  IMAD.MOV.U32 R12, RZ, RZ, 0x4 ;  /* 0x00000004ff0c7424 */ /* 0x000fe200078e00ff */
[----:B------:R-:W-:-:S05]  /*18b40*/  SEL R14, R14, RZ, P2 ;  /* 0x000000ff0e0e7207 */ /* 0x000fca0001000000 */
[----:B------:R-:W-:-:S04]  /*18b50*/  IMAD.IADD R3, R3, 0x1, R14 ;  /* 0x0000000103037824 */ /* 0x000fc800078e020e */
[----:B------:R-:W-:-:S07]  /*18b60*/  IMAD.MOV.U32 R13, RZ, RZ, R3 ;  /* 0x000000ffff0d7224 */ /* 0x000fce00078e0003 */
[----:B------:R-:W-:Y:S05]  /*18b70*/  WARPSYNC.COLLECTIVE R15, `(.L_x_5087) ;  /* 0x000000000f087348 */ /* 0x000fea0003c00000 */
[----:B------:R0:W1:Y:S02]  /*18b80*/  SHFL.UP P6, R14, R13, R12, R11 ;  /* 0x0400000c0d0e7389 */ /* 0x00006400000c000b */
[----:B01----:R-:W-:Y:S01]  /*18b90*/  ENDCOLLECTIVE ;  /* 0x000000000000791b */ /* 0x003fe20003800000 */
.L_x_5087:
[----:B------:R-:W-:Y:S01]  /*18ba0*/  IMAD.MOV.U32 R12, RZ, RZ, 0x8 ;  /* 0x00000008ff0c7424 */ /* 0x000fe200078e00ff */
[----:B------:R-:W-:-:S05]  /*18bb0*/  SEL R14, R14, RZ, P3 ;  /* 0x000000ff0e0e7207 */ /* 0x000fca0001800000 */
[----:B------:R-:W-:-:S04]  /*18bc0*/  IMAD.IADD R3, R3, 0x1, R14 ;  /* 0x0000000103037824 */ /* 0x000fc800078e020e */
[----:B------:R-:W-:-:S07]  /*18bd0*/  IMAD.MOV.U32 R13, RZ, RZ, R3 ;  /* 0x000000ffff0d7224 */ /* 0x000fce00078e0003 */
[----:B------:R-:W-:Y:S05]  /*18be0*/  WARPSYNC.COLLECTIVE R15, `(.L_x_5088) ;  /* 0x000000000f087348 */ /* 0x000fea0003c00000 */
[----:B------:R0:W1:Y:S02]  /*18bf0*/  SHFL.UP P6, R14, R13, R12, R11 ;  /* 0x0400000c0d0e7389 */ /* 0x00006400000c000b */
[----:B01----:R-:W-:Y:S01]  /*18c00*/  ENDCOLLECTIVE ;  /* 0x000000000000791b */ /* 0x003fe20003800000 */
.L_x_5088:
[----:B------:R-:W-:Y:S01]  /*18c10*/  IMAD.MOV.U32 R12, RZ, RZ, 0x10 ;  /* 0x00000010ff0c7424 */ /* 0x000fe200078e00ff */
[----:B------:R-:W-:-:S05]  /*18c20*/  SEL R14, R14, RZ, P4 ;  /* 0x000000ff0e0e7207 */ /* 0x000fca0002000000 */
[----:B------:R-:W-:-:S04]  /*18c30*/  IMAD.IADD R3, R3, 0x1, R14 ;  /* 0x0000000103037824 */ /* 0x000fc800078e020e */
[----:B------:R-:W-:-:S07]  /*18c40*/  IMAD.MOV.U32 R13, RZ, RZ, R3 ;  /* 0x000000ffff0d7224 */ /* 0x000fce00078e0003 */
[----:B------:R-:W-:Y:S05]  /*18c50*/  WARPSYNC.COLLECTIVE R15, `(.L_x_5089) ;  /* 0x000000000f087348 */ /* 0x000fea0003c00000 */
[----:B------:R0:W1:Y:S02]  /*18c60*/  SHFL.UP P6, R14, R13, R12, R11 ;  /* 0x0400000c0d0e7389 */ /* 0x00006400000c000b */
[----:B01----:R-:W-:Y:S01]  /*18c70*/  ENDCOLLECTIVE ;  /* 0x000000000000791b */ /* 0x003fe20003800000 */
.L_x_5089:
[----:B------:R-:W-:Y:S02]  /*18c80*/  IMAD.MOV.U32 R12, RZ, RZ, 0x1f ;  /* 0x0000001fff0c7424 */ /* 0x000fe400078e00ff */
[----:B------:R-:W-:Y:S01]  /*18c90*/  IMAD.MOV.U32 R11, RZ, RZ, 0x1f ;  /* 0x0000001fff0b7424 */ /* 0x000fe200078e00ff */
[----:B------:R-:W-:-:S05]  /*18ca0*/  SEL R14, R14, RZ, P5 ;  /* 0x000000ff0e0e7207 */ /* 0x000fca0002800000 */
[----:B------:R-:W-:-:S04]  /*18cb0*/  IMAD.IADD R3, R3, 0x1, R14 ;  /* 0x0000000103037824 */ /* 0x000fc800078e020e */
[----:B------:R-:W-:-:S07]  /*18cc0*/  IMAD.MOV.U32 R13, RZ, RZ, R3 ;  /* 0x000000ffff0d7224 */ /* 0x000fce00078e0003 */
[----:B------:R-:W-:Y:S05]  /*18cd0*/  WARPSYNC.COLLECTIVE R15, `(.L_x_5090) ;  /* 0x000000000f087348 */ /* 0x000fea0003c00000 */
[----:B------:R0:W1:Y:S02]  /*18ce0*/  SHFL.IDX P6, R14, R13, R12, R11 ;  /* 0x0000000c0d0e7389 */ /* 0x00006400000c000b */
[----:B01----:R-:W-:Y:S01]  /*18cf0*/  ENDCOLLECTIVE ;  /* 0x000000000000791b */ /* 0x003fe20003800000 */
.L_x_5090:
[----:B------:R-:W-:Y:S01]  /*18d00*/  IMAD.MOV.U32 R16, RZ, RZ, R14 ;  /* 0x000000ffff107224 */ /* 0x000fe200078e000e */
[----:B------:R-:W-:Y:S06]  /*18d10*/  BRA `(.L_x_5091) ;  /* 0xffffffd8006c7947 */ /* 0x000fec000383ffff */
.L_x_5024:
[----:B------:R-:W-:Y:S01]  /*18d20*/  BSSY B0, `(.L_x_5092) ;  /* 0x0000006000007945 */ /* 0x000fe20003800000 */
[----:B------:R-:W-:Y:S01]  /*18d30*/  PLOP3.LUT P6, PT, P6, PT, PT, 0x8, 0x0 ;  /* 0x000000000000781c */ /* 0x000fe200037ce170 */
[----:B------:R-:W-:-:S12]  /*18d40*/  IMAD.MOV.U32 R15, RZ, RZ, -0x1 ;  /* 0xffffffffff0f7424 */ /* 0x000fd800078e00ff */
[----:B0123--:R-:W-:Y:S05]  /*18d50*/  WARPSYNC.COLLECTIVE R15, `(.L_x_5093) ;  /* 0x000000000f087348 */ /* 0x00ffea0003c00000 */
[----:B------:R-:W-:Y:S01]  /*18d60*/  VOTE.ANY R14, PT, P6 ;  /* 0x00000000000e7806 */ /* 0x000fe200030e0100 */
[----:B0123--:R-:W-:Y:S06]  /*18d70*/  ENDCOLLECTIVE ;  /* 0x000000000000791b */ /* 0x00ffec0003800000 */
.L_x_5093:
[----:B------:R-:W-:Y:S05]  /*18d80*/  BSYNC B0 ;  /* 0x0000000000007941 */ /* 0x000fea0003800000 */
.L_x_5092:
        /* <DEDUP_REMOVED lines=9> */
.L_x_5094:
[----:B------:R-:W-:Y:S01]  /*18e20*/  IMAD.MOV.U32 R17, RZ, RZ, R14 ;  /* 0x000000ffff117224 */ /* 0x000fe200078e000e */
[----:B------:R-:W-:Y:S06]  /*18e30*/  BRA `(.L_x_5095) ;  /* 0xffffffd8005c7947 */ /* 0x000fec000383ffff */
.L_x_5026:
[----:B------:R-:W-:Y:S01]  /*18e40*/  BSSY B0, `(.L_x_5096) ;  /* 0x0000007000007945 */ /* 0x000fe20003800000 */
[----:B------:R-:W-:Y:S02]  /*18e50*/  IMAD.MOV.U32 R13, RZ, RZ, R3 ;  /* 0x000000ffff0d7224 */ /* 0x000fe400078e0003 */
[----:B------:R-:W-:Y:S02]  /*18e60*/  IMAD.MOV.U32 R11, RZ, RZ, 0x1f ;  /* 0x0000001fff0b7424 */ /* 0x000fe400078e00ff */
[----:B------:R-:W-:-:S07]  /*18e70*/  IMAD.MOV.U32 R15, RZ, RZ, -0x1 ;  /* 0xffffffffff0f7424 */ /* 0x000fce00078e00ff */
[----:B0-234-:R-:W-:Y:S05]  /*18e80*/  WARPSYNC.COLLECTIVE R15, `(.L_x_5097) ;  /* 0x000000000f087348 */ /* 0x01dfea0003c00000 */
[----:B------:R1:W0:Y:S02]  /*18e90*/  SHFL.IDX P6, R14, R13, R12, R11 ;  /* 0x0000000c0d0e7389 */ /* 0x00022400000c000b */
[----:B01234-:R-:W-:Y:S01]  /*18ea0*/  ENDCOLLECTIVE ;  /* 0x000000000000791b */ /* 0x01ffe20003800000 */
.L_x_5097:
[----:B------:R-:W-:Y:S05]  /*18eb0*/  BSYNC B0 ;  /* 0x0000000000007941 */ /* 0x000fea0003800000 */
.L_x_5096:
[----:B------:R-:W-:Y:S01]  /*18ec0*/  IMAD.MOV.U32 R3, RZ, RZ, R14 ;  /* 0x000000ffff037224 */ /* 0x000fe200078e000e */
[----:B------:R-:W-:Y:S06]  /*18ed0*/  BRA `(.L_x_5098) ;  /* 0xffffffd800507947 */ /* 0x000fec000383ffff */
.L_x_5030:
[----:B0-----:R0:W3:Y:S02]  /*18ee0*/  SYNCS.PHASECHK.TRANS64.TRYWAIT P0, [R0+URZ+0x30820], R3 ;  /* 0x03082003000075a7 */ /* 0x0010e4000800017f */
[----:B---3--:R-:W-:Y:S05]  /*18ef0*/  @!P0 NANOSLEEP.SYNCS 0x989680 ;  /* 0x009896800000895d */ /* 0x008fea0003900000 */
[----:B------:R-:W3:Y:S02]  /*18f00*/  @!P0 SYNCS.PHASECHK.TRANS64 P0, [R0+URZ+0x30820], R3 ;  /* 0x03082003000085a7 */ /* 0x000ee4000800007f */
[----:B---3--:R-:W-:Y:S05]  /*18f10*/  @!P0 BRA `(.L_x_5030) ;  /* 0xfffffffc00f08947 */ /* 0x008fea000383ffff */
[----:B------:R-:W-:Y:S05]  /*18f20*/  BRA `(.L_x_5099) ;  /* 0xffffffdc00d87947 */ /* 0x000fea000383ffff */
.L_x_5031:
        /* <DEDUP_REMOVED lines=11> */
.L_x_5101:
[----:B------:R-:W-:Y:S05]  /*18fe0*/  BSYNC B0 ;  /* 0x0000000000007941 */ /* 0x000fea0003800000 */
.L_x_5100:
[----:B------:R-:W-:Y:S05]  /*18ff0*/  BRA `(.L_x_5102) ;  /* 0xffffffdc00c07947 */ /* 0x000fea000383ffff */
.L_x_5034:
[----:B------:R-:W-:Y:S01]  /*19000*/  BSSY B1, `(.L_x_5103) ;  /* 0x0000006000017945 */ /* 0x000fe20003800000 */
[----:B------:R-:W-:-:S07]  /*19010*/  IMAD.MOV.U32 R15, RZ, RZ, -0x1 ;  /* 0xffffffffff0f7424 */ /* 0x000fce00078e00ff */
[----:B0123--:R-:W-:Y:S05]  /*19020*/  WARPSYNC.COLLECTIVE R15, `(.L_x_5104) ;  /* 0x000000000f0c7348 */ /* 0x00ffea0003c00000 */
[----:B------:R-:W-:Y:S02]  /*19030*/  ELECT P6, UR62, PT ;  /* 0x00000000003e782f */ /* 0x000fe400038c0000 */
[----:B------:R-:W-:Y:S01]  /*19040*/  MOV R14, UR62 ;  /* 0x0000003e000e7c02 */ /* 0x000fe20008000f00 */
[----:B0123--:R-:W-:Y:S10]  /*19050*/  ENDCOLLECTIVE ;  /* 0x000000000000791b */ /* 0x00fff40003800000 */
.L_x_5104:
[----:B------:R-:W-:Y:S05]  /*19060*/  BSYNC B1 ;  /* 0x0000000000017941 */ /* 0x000fea0003800000 */
.L_x_5103:
[----:B------:R-:W-:Y:S05]  /*19070*/  BRA `(.L_x_5105) ;  /* 0xffffffdc00b87947 */ /* 0x000fea000383ffff */
.L_x_5036:
[----:B0-----:R0:W2:Y:S02]  /*19080*/  SYNCS.PHASECHK.TRANS64.TRYWAIT P0, [R6+URZ], R5 ;  /* 0x00000005060075a7 */ /* 0x0010a4000800017f */
[----:B--2---:R-:W-:Y:S05]  /*19090*/  @!P0 NANOSLEEP.SYNCS 0x989680 ;  /* 0x009896800000895d */ /* 0x004fea0003900000 */
[----:B------:R-:W2:Y:S02]  /*190a0*/  @!P0 SYNCS.PHASECHK.TRANS64 P0, [R6+URZ], R5 ;  /* 0x00000005060085a7 */ /* 0x000ea4000800007f */
[----:B--2---:R-:W-:Y:S05]  /*190b0*/  @!P0 BRA `(.L_x_5036) ;  /* 0xfffffffc00f08947 */ /* 0x004fea000383ffff */
[----:B------:R-:W-:Y:S05]  /*190c0*/  BRA `(.L_x_5106) ;  /* 0xffffffdc00fc7947 */ /* 0x000fea000383ffff */
.L_x_5037:
[----:B--2---:R2:W3:Y:S02]  /*190d0*/  SYNCS.PHASECHK.TRANS64.TRYWAIT P0, [R7+URZ], R2 ;  /* 0x00000002070075a7 */ /* 0x0044e4000800017f */
[----:B---3--:R-:W-:Y:S05]  /*190e0*/  @!P0 NANOSLEEP.SYNCS 0x989680 ;  /* 0x009896800000895d */ /* 0x008fea0003900000 */
[----:B------:R-:W3:Y:S02]  /*190f0*/  @!P0 SYNCS.PHASECHK.TRANS64 P0, [R7+URZ], R2 ;  /* 0x00000002070085a7 */ /* 0x000ee4000800007f */
[----:B---3--:R-:W-:Y:S05]  /*19100*/  @!P0 BRA `(.L_x_5037) ;  /* 0xfffffffc00f08947 */ /* 0x008fea000383ffff */
[----:B------:R-:W-:Y:S05]  /*19110*/  BRA `(.L_x_5107) ;  /* 0xffffffdc00f07947 */ /* 0x000fea000383ffff */
.L_x_5039:
[----:B---3--:R3:W4:Y:S02]  /*19120*/  SYNCS.PHASECHK.TRANS64.TRYWAIT P0, [R4+URZ], R5 ;  /* 0x00000005040075a7 */ /* 0x008724000800017f */
[----:B----4-:R-:W-:Y:S05]  /*19130*/  @!P0 NANOSLEEP.SYNCS 0x989680 ;  /* 0x009896800000895d */ /* 0x010fea0003900000 */
[----:B------:R-:W4:Y:S02]  /*19140*/  @!P0 SYNCS.PHASECHK.TRANS64 P0, [R4+URZ], R5 ;  /* 0x00000005040085a7 */ /* 0x000f24000800007f */
[----:B----4-:R-:W-:Y:S05]  /*19150*/  @!P0 BRA `(.L_x_5039) ;  /* 0xfffffffc00f08947 */ /* 0x010fea000383ffff */
[----:B------:R-:W-:Y:S05]  /*19160*/  BRA `(.L_x_5108) ;  /* 0xffffffdc00f87947 */ /* 0x000fea000383ffff */
.L_x_5109:
        /* <DEDUP_REMOVED lines=9> */
.L_x_15308:


//--------------------- .text._ZN7cutlass13device_kernelIN5flash11enable_sm90INS1_16FlashAttnFwdSm90INS1_25CollectiveMainloopFwdSm90ILi2EN4cute5tupleIJNS5_1CILi1EEES8_S8_EEENS6_IJNS7_ILi128EEENS7_ILi96EEENS7_ILi192EEEEEELi192ENS_10bfloat16_tEfNS_4arch4Sm90ELb0ELb1ELb0ELb1ELb0ELb1ELb0ELb1ELb1ELb1ELb0ELb0EEENS1_21CollectiveEpilogueFwdINS6_IJSA_SC_SB_EEES9_SE_SG_Li256ELb1ELb1ELb0ELb0EEENS1_36VarlenDynamicPersistentTileSchedulerILi128ELi96ELi256ELi128ELb0ELb1ELb1ELb1ELb0ELb1EEEEEEEEEvNT_6ParamsE --------------------------
	.section	.text._ZN7cutlass13device_kernelIN5flash11enable_sm90INS1_16FlashAttnFwdSm90INS1_25CollectiveMainloopFwdSm90ILi2EN4cute5tupleIJNS5_1CILi1EEES8_S8_EEENS6_IJNS7_ILi128EEENS7_ILi96EEENS7_ILi192EEEEEELi192ENS_10bfloat16_tEfNS_4arch4Sm90ELb0ELb1ELb0ELb1ELb0ELb1ELb0ELb1ELb1ELb1ELb0ELb0EEENS1_21CollectiveEpilogueFwdINS6_IJSA_SC_SB_EEES9_SE_SG_Li256ELb1ELb1ELb0ELb0EEENS1_36VarlenDynamicPersistentTileSchedulerILi128ELi96ELi256ELi128ELb0ELb1ELb1ELb1ELb0ELb1EEEEEEEEEvNT_6ParamsE,"ax",@progbits
	.align	128
.text._ZN7cutlass13device_kernelIN5flash11enable_sm90INS1_16FlashAttnFwdSm90INS1_25CollectiveMainloopFwdSm90ILi2EN4cute5tupleIJNS5_1CILi1EEES8_S8_EEENS6_IJNS7_ILi128EEENS7_ILi96EEENS7_ILi192EEEEEELi192ENS_10bfloat16_tEfNS_4arch4Sm90ELb0ELb1ELb0ELb1ELb0ELb1ELb0ELb1ELb1ELb1ELb0ELb0EEENS1_21CollectiveEpilogueFwdINS6_IJSA_SC_SB_EEES9_SE_SG_Li256ELb1ELb1ELb0ELb0EEENS1_36VarlenDynamicPersistentTileSchedulerILi128ELi96ELi256ELi128ELb0ELb1ELb1ELb1ELb0ELb1EEEEEEEEEvNT_6ParamsE:
        .type           _ZN7cutlass13device_kernelIN5flash11enable_sm90INS1_16FlashAttnFwdSm90INS1_25CollectiveMainloopFwdSm90ILi2EN4cute5tupleIJNS5_1CILi1EEES8_S8_EEENS6_IJNS7_ILi128EEENS7_ILi96EEENS7_ILi192EEEEEELi192ENS_10bfloat16_tEfNS_4arch4Sm90ELb0ELb1ELb0ELb1ELb0ELb1ELb0ELb1ELb1ELb1ELb0ELb0EEENS1_21CollectiveEpilogueFwdINS6_IJSA_SC_SB_EEES9_SE_SG_Li256ELb1ELb1ELb0ELb0EEENS1_36VarlenDynamicPersistentTileSchedulerILi128ELi96ELi256ELi128ELb0ELb1ELb1ELb1ELb0ELb1EEEEEEEEEvNT_6ParamsE,@function
        .size           _ZN7cutlass13device_kernelIN5flash11enable_sm90INS1_16FlashAttnFwdSm90INS1_25CollectiveMainloopFwdSm90ILi2EN4cute5tupleIJNS5_1CILi1EEES8_S8_EEENS6_IJNS7_ILi128EEENS7_ILi96EEENS7_ILi192EEEEEELi192ENS_10bfloat16_tEfNS_4arch4Sm90ELb0ELb1ELb0ELb1ELb0ELb1ELb0ELb1ELb1ELb1ELb0ELb0EEENS1_21CollectiveEpilogueFwdINS6_IJSA_SC_SB_EEES9_SE_SG_Li256ELb1ELb1ELb0ELb0EEENS1_36VarlenDynamicPersistentTileSchedulerILi128ELi96ELi256ELi128ELb0ELb1ELb1ELb1ELb0ELb1EEEEEEEEEvNT_6ParamsE,(.L_x_15309 - _ZN7cutlass13device_kernelIN5flash11enable_sm90INS1_16FlashAttnFwdSm90INS1_25CollectiveMainloopFwdSm90ILi2EN4cute5tupleIJNS5_1CILi1EEES8_S8_EEENS6_IJNS7_ILi128EEENS7_ILi96EEENS7_ILi192EEEEEELi192ENS_10bfloat16_tEfNS_4arch4Sm90ELb0ELb1ELb0ELb1ELb0ELb1ELb0ELb1ELb1ELb1ELb0ELb0EEENS1_21CollectiveEpilogueFwdINS6_IJSA_SC_SB_EEES9_SE_SG_Li256ELb1ELb1ELb0ELb0EEENS1_36VarlenDynamicPersistentTileSchedulerILi128ELi96ELi256ELi128ELb0ELb1ELb1ELb1ELb0ELb1EEEEEEEEEvNT_6ParamsE)
        .other          _ZN7cutlass13device_kernelIN5flash11enable_sm90INS1_16FlashAttnFwdSm90INS1_25CollectiveMainloopFwdSm90ILi2EN4cute5tupleIJNS5_1CILi1EEES8_S8_EEENS6_IJNS7_ILi128EEENS7_ILi96EEENS7_ILi192EEEEEELi192ENS_10bfloat16_tEfNS_4arch4Sm90ELb0ELb1ELb0ELb1ELb0ELb1ELb0ELb1ELb1ELb1ELb0ELb0EEENS1_21CollectiveEpilogueFwdINS6_IJSA_SC_SB_EEES9_SE_SG_Li256ELb1ELb1ELb0ELb0EEENS1_36VarlenDynamicPersistentTileSchedulerILi128ELi96ELi256ELi128ELb0ELb1ELb1ELb1ELb0ELb1EEEEEEEEEvNT_6ParamsE,@"STO_CUDA_ENTRY STV_DEFAULT"
_ZN7cutlass13device_kernelIN5flash11enable_sm90INS1_16FlashAttnFwdSm90INS1_25CollectiveMainloopFwdSm90ILi2EN4cute5tupleIJNS5_1CILi1EEES8_S8_EEENS6_IJNS7_ILi128EEENS7_ILi96EEENS7_ILi192EEEEEELi192ENS_10bfloat16_tEfNS_4arch4Sm90ELb0ELb1ELb0ELb1ELb0ELb1ELb0ELb1ELb1ELb1ELb0ELb0EEENS1_21CollectiveEpilogueFwdINS6_IJSA_SC_SB_EEES9_SE_SG_Li256ELb1ELb1ELb0ELb0EEENS1_36VarlenDynamicPersistentTileSchedulerILi128ELi96ELi256ELi128ELb0ELb1ELb1ELb1ELb0ELb1EEEEEEEEEvNT_6ParamsE:
        /* <DEDUP_REMOVED lines=24> */
.L_x_5111:
[----:B------:R-:W-:Y:S05]  /*0180*/  BSYNC B0 ;  /* 0x0000000000007941 */ /* 0x000fea0003800000 */
.L_x_5110:
        /* <DEDUP_REMOVED lines=41> */
.L_x_5112:
        /* <DEDUP_REMOVED lines=22> */
.L_x_5113:
        /* <DEDUP_REMOVED lines=18> */
.L_x_5114:
        /* <DEDUP_REMOVED lines=22> */
.L_x_5115:
        /* <DEDUP_REMOVED lines=22> */
.L_x_5116:
        /* <DEDUP_REMOVED lines=10> */
.L_x_5119:
        /* <DEDUP_REMOVED lines=18> */
[----:B------:R-:W-:Y:S01]  /*0b20*/  IMAD.MOV.U32 R221, RZ, RZ, RZ ;  /* 0x000000ffffdd7224 */ /* 0x000fe200078e00ff */
[----:B------:R-:W-:Y:S01]  /*0b30*/  CS2R R22, SRZ ;  /* 0x0000000000167805 */ /* 0x000fe2000001ff00 */
[----:B------:R-:W-:Y:S01]  /*0b40*/  IMAD.MOV.U32 R17, RZ, RZ, RZ ;  /* 0x000000ffff117224 */ /* 0x000fe200078e00ff */
[----:B------:R-:W-:Y:S01]  /*0b50*/  SHF.R.S32.HI R3, RZ, 0x1f, R4 ;  /* 0x0000001fff037819 */ /* 0x000fe20000011404 */
[----:B------:R-:W-:-:S03]  /*0b60*/  IMAD.MOV.U32 R199, RZ, RZ, RZ ;  /* 0x000000ffffc77224 */ /* 0x000fc600078e00ff */
[CC--:B0-----:R-:W-:Y:S02]  /*0b70*/  LEA.HI R2, R3.reuse, R4.reuse, RZ, 0x4 ;  /* 0x0000000403027211 */ /* 0x0c1fe400078f20ff */
[CC--:B------:R-:W-:Y:S02]  /*0b80*/  LEA.HI R224, R3.reuse, R4.reuse, RZ, 0x3 ;  /* 0x0000000403e07211 */ /* 0x0c0fe400078f18ff */
[----:B------:R-:W-:Y:S01]  /*0b90*/  SHF.R.S32.HI R5, RZ, 0x4, R2 ;  /* 0x00000004ff057819 */ /* 0x000fe20000011402 */
[----:B------:R-:W-:Y:S01]  /*0ba0*/  UIADD3 UR4, UR4, 0x12400, URZ ;  /* 0x0001240004047890 */ /* 0x000fe2000fffe03f */
[----:B--2---:R-:W-:Y:S02]  /*0bb0*/  R2UR UR5, R0 ;  /* 0x00000000000572ca */ /* 0x004fe400000e0000 */
[----:B------:R-:W-:-:S04]  /*0bc0*/  LEA.HI R0, R3, R4, RZ, 0x7 ;  /* 0x0000000403007211 */ /* 0x000fc800078f38ff */
[----:B------:R-:W-:Y:S02]  /*0bd0*/  LOP3.LUT R233, R0, 0xffffff80, RZ, 0xc0, !PT ;  /* 0xffffff8000e97812 */ /* 0x000fe400078ec0ff */
[----:B------:R-:W-:-:S03]  /*0be0*/  SHF.R.S32.HI R12, RZ, 0x7, R0 ;  /* 0x00000007ff0c7819 */ /* 0x000fc60000011400 */
[----:B------:R-:W-:Y:S01]  /*0bf0*/  IMAD.IADD R233, R4, 0x1, -R233 ;  /* 0x0000000104e97824 */ /* 0x000fe200078e0ae9 */
[----:B------:R-:W-:Y:S01]  /*0c00*/  LEA.HI R0, R0, R12, RZ, 0x1 ;  /* 0x0000000c00007211 */ /* 0x000fe200078f08ff */
[----:B------:R0:W-:Y:S01]  /*0c10*/  STL [R1+0x50], R12 ;  /* 0x0000500c01007387 */ /* 0x0001e20000100800 */
[----:B------:R-:W-:Y:S02]  /*0c20*/  ULOP3.LUT UR5, UR5, 0x1, URZ, 0xfc, !UPT ;  /* 0x0000000105057892 */ /* 0x000fe4000f8efc3f */
[----:B------:R-:W-:-:S04]  /*0c30*/  SHF.R.S32.HI R8, RZ, 0x1f, R233 ;  /* 0x0000001fff087819 */ /* 0x000fc800000114e9 */
[CC--:B------:R-:W-:Y:S02]  /*0c40*/  LEA.HI R9, R8.reuse, R233.reuse, RZ, 0x2 ;  /* 0x000000e908097211 */ /* 0x0c0fe400078f10ff */
[----:B------:R-:W-:Y:S02]  /*0c50*/  LEA.HI R8, R8, R233, RZ, 0x5 ;  /* 0x000000e908087211 */ /* 0x000fe400078f28ff */
[--C-:B------:R-:W-:Y:S02]  /*0c60*/  SHF.R.S32.HI R7, RZ, 0x2, R9.reuse ;  /* 0x00000002ff077819 */ /* 0x100fe40000011409 */
[----:B------:R-:W-:Y:S02]  /*0c70*/  SHF.R.S32.HI R6, RZ, 0x1f, R9 ;  /* 0x0000001fff067819 */ /* 0x000fe40000011409 */
[----:B------:R-:W-:Y:S02]  /*0c80*/  SHF.R.S32.HI R8, RZ, 0x5, R8 ;  /* 0x00000005ff087819 */ /* 0x000fe40000011408 */
[----:B------:R-:W-:-:S02]  /*0c90*/  LEA.HI R10, R6, R7, RZ, 0x3 ;  /* 0x00000007060a7211 */ /* 0x000fc400078f18ff */
[----:B------:R-:W-:Y:S02]  /*0ca0*/  LEA.HI R6, R2, R5, RZ, 0x1 ;  /* 0x0000000502067211 */ /* 0x000fe400078f08ff */
[----:B------:R-:W-:Y:S02]  /*0cb0*/  LOP3.LUT R10, R10, 0xfffffff8, RZ, 0xc0, !PT ;  /* 0xfffffff80a0a7812 */ /* 0x000fe400078ec0ff */
[----:B------:R-:W-:Y:S02]  /*0cc0*/  LOP3.LUT R6, R6, 0x1ffffffe, RZ, 0xc0, !PT ;  /* 0x1ffffffe06067812 */ /* 0x000fe400078ec0ff */
[----:B------:R-:W-:Y:S01]  /*0cd0*/  LOP3.LUT R212, R9, 0x7ffffffc, RZ, 0xc0, !PT ;  /* 0x7ffffffc09d47812 */ /* 0x000fe200078ec0ff */
[----:B------:R-:W-:Y:S02]  /*0ce0*/  IMAD.IADD R7, R7, 0x1, -R10 ;  /* 0x0000000107077824 */ /* 0x000fe400078e0a0a */
[----:B------:R-:W-:Y:S01]  /*0cf0*/  IMAD.IADD R6, R5, 0x1, -R6 ;  /* 0x0000000105067824 */ /* 0x000fe200078e0a06 */
[CC--:B------:R-:W-:Y:S01]  /*0d00*/  LEA.HI R5, R3.reuse, R4.reuse, RZ, 0x5 ;  /* 0x0000000403057211 */ /* 0x0c0fe200078f28ff */
[----:B------:R-:W-:Y:S01]  /*0d10*/  IMAD R11, R8, 0x10, R7 ;  /* 0x00000010080b7824 */ /* 0x000fe200078e0207 */
[----:B------:R-:W-:Y:S01]  /*0d20*/  LEA.HI R7, R3, R4, RZ, 0x2 ;  /* 0x0000000403077211 */ /* 0x000fe200078f10ff */
[----:B------:R-:W-:Y:S01]  /*0d30*/  IMAD.IADD R212, R233, 0x1, -R212 ;  /* 0x00000001e9d47824 */ /* 0x000fe200078e0ad4 */
[----:B------:R-:W-:-:S02]  /*0d40*/  LOP3.LUT R3, R2, 0x3fffff0, RZ, 0xc0, !PT ;  /* 0x03fffff002037812 */ /* 0x000fc400078ec0ff */
[----:B------:R-:W-:Y:S02]  /*0d50*/  LOP3.LUT R223, R7, 0xfffffffc, RZ, 0xc0, !PT ;  /* 0xfffffffc07df7812 */ /* 0x000fe400078ec0ff */
[----:B------:R-:W-:Y:S01]  /*0d60*/  LOP3.LUT R2, R0, 0x3fffffe, RZ, 0xc0, !PT ;  /* 0x03fffffe00027812 */ /* 0x000fe200078ec0ff */
[C---:B------:R-:W-:Y:S01]  /*0d70*/  IMAD.IADD R3, R4.reuse, 0x1, -R3 ;  /* 0x0000000104037824 */ /* 0x040fe200078e0a03 */
[----:B------:R-:W-:Y:S01]  /*0d80*/  SHF.R.S32.HI R195, RZ, 0x2, R7 ;  /* 0x00000002ffc37819 */ /* 0x000fe20000011407 */
[----:B------:R-:W-:Y:S01]  /*0d90*/  IMAD.IADD R223, R4, 0x1, -R223 ;  /* 0x0000000104df7824 */ /* 0x000fe200078e0adf */
[----:B------:R-:W-:Y:S01]  /*0da0*/  SHF.R.S32.HI R0, RZ, 0x1f, R7 ;  /* 0x0000001fff007819 */ /* 0x000fe20000011407 */
[----:B------:R-:W-:Y:S01]  /*0db0*/  IMAD.IADD R2, R12, 0x1, -R2 ;  /* 0x000000010c027824 */ /* 0x000fe200078e0a02 */
[----:B------:R-:W-:Y:S01]  /*0dc0*/  SHF.R.S32.HI R208, RZ, 0x5, R5 ;  /* 0x00000005ffd07819 */ /* 0x000fe20000011405 */
[----:B------:R-:W-:Y:S01]  /*0dd0*/  IMAD.SHL.U32 R192, R223, 0x4, RZ ;  /* 0x00000004dfc07824 */ /* 0x000fe200078e00ff */
[----:B------:R-:W-:Y:S01]  /*0de0*/  LEA.HI R0, R0, R195, RZ, 0x3 ;  /* 0x000000c300007211 */ /* 0x000fe200078f18ff */
[C---:B------:R-:W-:Y:S01]  /*0df0*/  VIADD R222, R195.reuse, 0x40 ;  /* 0x00000040c3de7836 */ /* 0x040fe20000000000 */
[----:B------:R-:W-:Y:S01]  /*0e00*/  LOP3.LUT R5, R224, 0xfffffff8, RZ, 0xc0, !PT ;  /* 0xfffffff8e0057812 */ /* 0x000fe200078ec0ff */
[----:B------:R-:W-:Y:S01]  /*0e10*/  VIADD R201, R192, 0x20 ;  /* 0x00000020c0c97836 */ /* 0x000fe20000000000 */
[----:B------:R-:W-:Y:S01]  /*0e20*/  LOP3.LUT R0, R0, 0xfffffff8, RZ, 0xc0, !PT ;  /* 0xfffffff800007812 */ /* 0x000fe200078ec0ff */
[----:B------:R-:W-:Y:S01]  /*0e30*/  IMAD R3, R208, 0x10, R3 ;  /* 0x00000010d0037824 */ /* 0x000fe200078e0203 */
[----:B------:R-:W-:Y:S01]  /*0e40*/  SHF.R.S32.HI R224, RZ, 0x3, R224 ;  /* 0x00000003ffe07819 */ /* 0x000fe200000114e0 */
[--C-:B------:R-:W-:Y:S01]  /*0e50*/  IMAD.IADD R197, R192, 0x1, R201.reuse ;  /* 0x00000001c0c57824 */ /* 0x100fe200078e02c9 */
[----:B------:R-:W-:Y:S01]  /*0e60*/  SHF.R.S32.HI R231, RZ, 0x1f, R201 ;  /* 0x0000001fffe77819 */ /* 0x000fe200000114c9 */
[----:B------:R-:W-:-:S02]  /*0e70*/  IMAD.IADD R215, R195, 0x1, -R0 ;  /* 0x00000001c3d77824 */ /* 0x000fc400078e0a00 */
[----:B0-----:R-:W-:Y:S01]  /*0e80*/  IMAD R12, R3, 0x8, R6 ;  /* 0x00000008030c7824 */ /* 0x001fe200078e0206 */
[----:B------:R-:W-:Y:S01]  /*0e90*/  SHF.R.S32.HI R0, RZ, 0x1f, R197 ;  /* 0x0000001fff007819 */ /* 0x000fe200000114c5 */
[----:B------:R-:W-:Y:S01]  /*0ea0*/  IMAD.SHL.U32 R206, R215, 0x40, RZ ;  /* 0x00000040d7ce7824 */ /* 0x000fe200078e00ff */
[----:B------:R-:W-:Y:S01]  /*0eb0*/  SHF.R.S32.HI R3, RZ, 0x1f, R222 ;  /* 0x0000001fff037819 */ /* 0x000fe200000114de */
[----:B------:R-:W-:Y:S01]  /*0ec0*/  IMAD.SHL.U32 R205, R222, 0x40, RZ ;  /* 0x00000040decd7824 */ /* 0x000fe200078e00ff */
[-C--:B------:R-:W-:Y:S01]  /*0ed0*/  LEA.HI R225, R0, R197.reuse, RZ, 0x3 ;  /* 0x000000c500e17211 */ /* 0x080fe200078f18ff */
[----:B------:R-:W-:Y:S01]  /*0ee0*/  IMAD R11, R2, 0x40, R11 ;  /* 0x00000040020b7824 */ /* 0x000fe200078e020b */
[----:B------:R-:W-:Y:S01]  /*0ef0*/  LEA.HI R0, R0, R197, RZ, 0x6 ;  /* 0x000000c500007211 */ /* 0x000fe200078f30ff */
[----:B------:R-:W-:Y:S01]  /*0f00*/  VIADD R200, R192, 0x40 ;  /* 0x00000040c0c87836 */ /* 0x000fe20000000000 */
[----:B------:R-:W-:Y:S01]  /*0f10*/  LEA.HI R3, R3, R222, RZ, 0x3 ;  /* 0x000000de03037211 */ /* 0x000fe200078f18ff */
[----:B------:R-:W-:Y:S01]  /*0f20*/  IMAD.IADD R218, R4, 0x1, -R5 ;  /* 0x0000000104da7824 */ /* 0x000fe200078e0a05 */
[----:B------:R-:W-:Y:S01]  /*0f30*/  LOP3.LUT R206, R206, 0x1c0, RZ, 0xc0, !PT ;  /* 0x000001c0cece7812 */ /* 0x000fe200078ec0ff */
[----:B------:R-:W-:Y:S01]  /*0f40*/  IMAD.SHL.U32 R2, R0, 0x80, RZ ;  /* 0x0000008000027824 */ /* 0x000fe200078e00ff */
[----:B------:R-:W-:Y:S01]  /*0f50*/  LOP3.LUT R205, R205, 0x1c0, RZ, 0xc0, !PT ;  /* 0x000001c0cdcd7812 */ /* 0x000fe200078ec0ff */
[----:B------:R-:W-:Y:S01]  /*0f60*/  IMAD.SHL.U32 R3, R3, 0x40, RZ ;  /* 0x0000004003037824 */ /* 0x000fe200078e00ff */
[----:B------:R-:W-:Y:S01]  /*0f70*/  SHF.R.U32.HI R207, RZ, 0x3, R206 ;  /* 0x00000003ffcf7819 */ /* 0x000fe200000116ce */
[----:B------:R-:W-:Y:S01]  /*0f80*/  IMAD.SHL.U32 R208, R208, 0x200, RZ ;  /* 0x00000200d0d07824 */ /* 0x000fe200078e00ff */
[----:B------:R-:W-:Y:S01]  /*0f90*/  LOP3.LUT R0, R206, 0x38, R225, 0xf8, !PT ;  /* 0x00000038ce007812 */ /* 0x000fe200078ef8e1 */
[----:B------:R-:W-:Y:S01]  /*0fa0*/  IMAD.IADD R198, R192, 0x1, R200 ;  /* 0x00000001c0c67824 */ /* 0x000fe200078e02c8 */
[----:B------:R-:W-:Y:S01]  /*0fb0*/  SHF.R.U32.HI R13, RZ, 0x3, R205 ;  /* 0x00000003ff0d7819 */ /* 0x000fe200000116cd */
[----:B------:R-:W-:Y:S01]  /*0fc0*/  IMAD.SHL.U32 R214, R218, 0x8, RZ ;  /* 0x00000008dad67824 */ /* 0x000fe200078e00ff */
[----:B------:R-:W-:Y:S01]  /*0fd0*/  LOP3.LUT R7, R205, 0x38, R225, 0xf8, !PT ;  /* 0x00000038cd077812 */ /* 0x000fe200078ef8e1 */
[----:B------:R-:W-:Y:S01]  /*0fe0*/  IMAD.SHL.U32 R18, R223, 0x8, RZ ;  /* 0x00000008df127824 */ /* 0x000fe200078e00ff */
[----:B------:R-:W-:Y:S01]  /*0ff0*/  LOP3.LUT R5, R2, 0xffffe000, RZ, 0xc0, !PT ;  /* 0xffffe00002057812 */ /* 0x000fe200078ec0ff */
[----:B------:R-:W-:Y:S01]  /*1000*/  STL [R1+0x54], R11 ;  /* 0x0000540b01007387 */ /* 0x000fe20000100800 */
[----:B------:R-:W-:Y:S01]  /*1010*/  LOP3.LUT R0, R0, R207, RZ, 0x3c, !PT ;  /* 0x000000cf00007212 */ /* 0x000fe200078e3cff */
[----:B------:R-:W-:Y:S01]  /*1020*/  VIADD R217, R214, 0x80 ;  /* 0x00000080d6d97836 */ /* 0x000fe20000000000 */
[----:B------:R-:W-:Y:S01]  /*1030*/  LOP3.LUT R210, R3, 0xfffffe00, RZ, 0xc0, !PT ;  /* 0xfffffe0003d27812 */ /* 0x000fe200078ec0ff */
[----:B------:R-:W-:Y:S01]  /*1040*/  VIADD R203, R192, 0x10 ;  /* 0x00000010c0cb7836 */ /* 0x000fe20000000000 */
[----:B------:R-:W-:Y:S01]  /*1050*/  LOP3.LUT R8, R7, R13, RZ, 0x3c, !PT ;  /* 0x0000000d07087212 */ /* 0x000fe200078e3cff */
[----:B------:R-:W-:Y:S01]  /*1060*/  VIADD R216, R214, 0x40 ;  /* 0x00000040d6d87836 */ /* 0x000fe20000000000 */
[----:B------:R-:W-:Y:S01]  /*1070*/  SHF.R.S32.HI R3, RZ, 0x1f, R198 ;  /* 0x0000001fff037819 */ /* 0x000fe200000114c6 */
[----:B------:R-:W-:Y:S01]  /*1080*/  VIADD R202, R192, 0x30 ;  /* 0x00000030c0ca7836 */ /* 0x000fe20000000000 */
[-C--:B------:R-:W-:Y:S01]  /*1090*/  IADD3 R2, R0, R5.reuse, R208 ;  /* 0x0000000500027210 */ /* 0x080fe20007ffe0d0 */
[----:B------:R-:W-:Y:S01]  /*10a0*/  IMAD.U32 R0, RZ, RZ, UR5 ;  /* 0x00000005ff007e24 */ /* 0x000fe2000f8e00ff */
[----:B------:R-:W-:Y:S01]  /*10b0*/  IADD3 R8, R8, R5, R210 ;  /* 0x0000000508087210 */ /* 0x000fe20007ffe0d2 */
[----:B------:R-:W-:Y:S01]  /*10c0*/  IMAD.U32 R5, RZ, RZ, UR4 ;  /* 0x00000004ff057e24 */ /* 0x000fe2000f8e00ff */
[CC--:B------:R-:W-:Y:S01]  /*10d0*/  LEA.HI R4, R3.reuse, R198.reuse, RZ, 0x6 ;  /* 0x000000c603047211 */ /* 0x0c0fe200078f30ff */
[----:B------:R-:W-:Y:S01]  /*10e0*/  VIADD R204, R192, 0x50 ;  /* 0x00000050c0cc7836 */ /* 0x000fe20000000000 */
[----:B------:R-:W-:Y:S01]  /*10f0*/  STL [R1+0x4], R0 ;  /* 0x0000040001007387 */ /* 0x000fe20000100800 */
[----:B------:R-:W-:-:S02]  /*1100*/  LEA.HI R3, R3, R198, RZ, 0x3 ;  /* 0x000000c603037211 */ /* 0x000fc400078f18ff */
[----:B------:R-:W-:Y:S01]  /*1110*/  IMAD.SHL.U32 R6, R4, 0x80, RZ ;  /* 0x0000008004067824 */ /* 0x000fe200078e00ff */
[----:B------:R0:W-:Y:S01]  /*1120*/  STL [R1+0x48], R5 ;  /* 0x0000480501007387 */ /* 0x0001e20000100800 */
[--C-:B------:R-:W-:Y:S02]  /*1130*/  LOP3.LUT R4, R206, 0x38, R3.reuse, 0xf8, !PT ;  /* 0x00000038ce047812 */ /* 0x100fe400078ef803 */
[----:B------:R-:W-:Y:S02]  /*1140*/  LOP3.LUT R10, R205, 0x38, R3, 0xf8, !PT ;  /* 0x00000038cd0a7812 */ /* 0x000fe400078ef803 */
[----:B------:R-:W-:Y:S02]  /*1150*/  LOP3.LUT R7, R6, 0xffffe000, RZ, 0xc0, !PT ;  /* 0xffffe00006077812 */ /* 0x000fe400078ec0ff */
[----:B------:R-:W-:Y:S01]  /*1160*/  SHF.R.S32.HI R6, RZ, 0x1f, R217 ;  /* 0x0000001fff067819 */ /* 0x000fe200000114d9 */
[----:B------:R-:W-:Y:S01]  /*1170*/  IMAD.SHL.U32 R6, R12, 0x8, RZ ;  /* 0x000000080c067824 */ /* 0x000fe200078e00ff */
[----:B------:R-:W-:-:S02]  /*1180*/  SHF.R.S32.HI R226, RZ, 0x3, R3 ;  /* 0x00000003ffe27819 */ /* 0x000fc40000011403 */
[----:B0-----:R-:W-:Y:S02]  /*1190*/  SHF.R.S32.HI R5, RZ, 0x1f, R214 ;  /* 0x0000001fff057819 */ /* 0x001fe400000114d6 */
[----:B------:R-:W-:Y:S01]  /*11a0*/  LOP3.LUT R5, R205, 0x38, R18, 0xf8, !PT ;  /* 0x00000038cd057812 */ /* 0x000fe200078ef812 */
[----:B------:R0:W-:Y:S01]  /*11b0*/  STL [R1+0x58], R6 ;  /* 0x0000580601007387 */ /* 0x0001e20000100800 */
[----:B------:R-:W-:Y:S02]  /*11c0*/  LEA R2, R2, UR4, 0x1 ;  /* 0x0000000402027c11 */ /* 0x000fe4000f8e08ff */
[----:B------:R-:W-:Y:S02]  /*11d0*/  LOP3.LUT R5, R210, R5, R13, 0xf6, !PT ;  /* 0x00000005d2057212 */ /* 0x000fe400078ef60d */
[----:B------:R-:W-:Y:S02]  /*11e0*/  LEA.HI R0, R223, R223, RZ, 0x1 ;  /* 0x000000dfdf007211 */ /* 0x000fe400078f08ff */
[----:B------:R-:W-:-:S02]  /*11f0*/  LEA R3, R5, UR4, 0x1 ;  /* 0x0000000405037c11 */ /* 0x000fc4000f8e08ff */
[----:B------:R-:W-:Y:S02]  /*1200*/  LOP3.LUT R0, R0, 0x1ffffffe, RZ, 0xc0, !PT ;  /* 0x1ffffffe00007812 */ /* 0x000fe400078ec0ff */
[----:B------:R-:W-:Y:S01]  /*1210*/  LOP3.LUT R4, R4, R207, RZ, 0x3c, !PT ;  /* 0x000000cf04047212 */ /* 0x000fe200078e3cff */
[----:B------:R0:W-:Y:S01]  /*1220*/  STL [R1+0x40], R3 ;  /* 0x0000400301007387 */ /* 0x0001e20000100800 */
[----:B------:R-:W-:Y:S01]  /*1230*/  LOP3.LUT R10, R10, R13, RZ, 0x3c, !PT ;  /* 0x0000000d0a0a7212 */ /* 0x000fe200078e3cff */
[----:B------:R-:W-:Y:S01]  /*1240*/  IMAD.IADD R0, R223, 0x1, -R0 ;  /* 0x00000001df007824 */ /* 0x000fe200078e0a00 */
[-C--:B------:R-:W-:Y:S01]  /*1250*/  IADD3 R4, R4, R7.reuse, R208 ;  /* 0x0000000704047210 */ /* 0x080fe20007ffe0d0 */
[----:B------:R0:W-:Y:S01]  /*1260*/  STL [R1+0x44], R2 ;  /* 0x0000440201007387 */ /* 0x0001e20000100800 */
[----:B------:R-:W-:Y:S01]  /*1270*/  IADD3 R10, R10, R7, R210 ;  /* 0x000000070a0a7210 */ /* 0x000fe20007ffe0d2 */
[----:B------:R-:W-:Y:S01]  /*1280*/  IMAD R213, R0, 0x8, R11 ;  /* 0x0000000800d57824 */ /* 0x000fe200078e020b */
[----:B------:R-:W-:-:S02]  /*1290*/  SHF.R.S32.HI R232, RZ, 0x1f, R203 ;  /* 0x0000001fffe87819 */ /* 0x000fc400000114cb */
[----:B------:R-:W-:Y:S02]  /*12a0*/  SHF.R.S32.HI R7, RZ, 0x1f, R216 ;  /* 0x0000001fff077819 */ /* 0x000fe400000114d8 */
[----:B------:R-:W-:Y:S02]  /*12b0*/  SHF.R.S32.HI R230, RZ, 0x1f, R202 ;  /* 0x0000001fffe67819 */ /* 0x000fe400000114ca */
[----:B------:R-:W-:Y:S02]  /*12c0*/  SHF.R.S32.HI R229, RZ, 0x1f, R200 ;  /* 0x0000001fffe57819 */ /* 0x000fe400000114c8 */
[----:B------:R-:W-:Y:S02]  /*12d0*/  SHF.R.S32.HI R228, RZ, 0x1f, R204 ;  /* 0x0000001fffe47819 */ /* 0x000fe400000114cc */
[----:B------:R-:W-:Y:S02]  /*12e0*/  SHF.R.S32.HI R225, RZ, 0x3, R225 ;  /* 0x00000003ffe17819 */ /* 0x000fe400000114e1 */
[----:B------:R-:W-:-:S02]  /*12f0*/  LEA R236, R8, UR4, 0x1 ;  /* 0x0000000408ec7c11 */ /* 0x000fc4000f8e08ff */
[----:B------:R-:W-:Y:S02]  /*1300*/  LEA R237, R4, UR4, 0x1 ;  /* 0x0000000404ed7c11 */ /* 0x000fe4000f8e08ff */
[----:B0-----:R-:W-:-:S07]  /*1310*/  LEA R235, R10, UR4, 0x1 ;  /* 0x000000040aeb7c11 */ /* 0x001fce000f8e08ff */
.L_x_5406:
[----:B------:R-:W-:Y:S01]  /*1320*/  ULDC.64 UR4, c[0x0][0xa28] ;  /* 0x00028a0000047ab9 */ /* 0x000fe20000000a00 */
[----:B0---4-:R-:W0:Y:S01]  /*1330*/  LDC.64 R4, c[0x0][0xa08] ;  /* 0x00028200ff047b82 */ /* 0x011e220000000a00 */
[----:B------:R-:W-:Y:S01]  /*1340*/  ISETP.NE.U32.AND P0, PT, RZ, UR4, PT ;  /* 0x00000004ff007c0c */ /* 0x000fe2000bf05070 */
[----:B------:R-:W-:Y:S01]  /*1350*/  IMAD.MOV.U32 R0, RZ, RZ, RZ ;  /* 0x000000ffff007224 */ /* 0x000fe200078e00ff */
[----:B------:R-:W-:Y:S01]  /*1360*/  ULDC UR6, c[0x0][0x424] ;  /* 0x0001090000067ab9 */ /* 0x000fe20000000800 */
[----:B------:R-:W-:Y:S01]  /*1370*/  IMAD.MOV.U32 R28, RZ, RZ, RZ ;  /* 0x000000ffff1c7224 */ /* 0x000fe200078e00ff */
[----:B------:R-:W-:Y:S01]  /*1380*/  ISETP.NE.AND.EX P0, PT, RZ, UR5, PT, P0 ;  /* 0x00000005ff007c0c */ /* 0x000fe2000bf05300 */
[----:B------:R-:W-:Y:S02]  /*1390*/  ULDC.64 UR4, c[0x0][0xa18] ;  /* 0x0002860000047ab9 */ /* 0x000fe40000000a00 */
[----:B------:R-:W-:-:S04]  /*13a0*/  ISETP.NE.U32.AND P1, PT, RZ, UR4, PT ;  /* 0x00000004ff007c0c */ /* 0x000fc8000bf25070 */
[----:B------:R-:W-:Y:S01]  /*13b0*/  ISETP.NE.AND.EX P1, PT, RZ, UR5, PT, P1 ;  /* 0x00000005ff007c0c */ /* 0x000fe2000bf25310 */
[----:B------:R-:W-:Y:S02]  /*13c0*/  ULDC.64 UR4, c[0x0][0xa08] ;  /* 0x0002820000047ab9 */ /* 0x000fe40000000a00 */
[----:B------:R-:W-:-:S03]  /*13d0*/  ISETP.NE.U32.AND P3, PT, RZ, UR4, PT ;  /* 0x00000004ff007c0c */ /* 0x000fc6000bf65070 */
[----:B-12---:R-:W1:Y:S01]  /*13e0*/  @P0 LDC.64 R2, c[0x0][0xa28] ;  /* 0x00028a00ff020b82 */ /* 0x006e620000000a00 */
[----:B------:R-:W-:Y:S01]  /*13f0*/  ISETP.NE.AND.EX P3, PT, RZ, UR5, PT, P3 ;  /* 0x00000005ff007c0c */ /* 0x000fe2000bf65330 */
[----:B0-----:R-:W-:-:S06]  /*1400*/  IMAD.WIDE R8, R27, 0x4, R4 ;  /* 0x000000041b087825 */ /* 0x001fcc00078e0204 */
[----:B------:R-:W0:Y:S01]  /*1410*/  @P1 LDC.64 R6, c[0x0][0xa18] ;  /* 0x00028600ff061b82 */ /* 0x000e220000000a00 */
[----:B------:R-:W-:Y:S02]  /*1420*/  ULDC UR4, c[0x0][0x288] ;  /* 0x0000a20000047ab9 */ /* 0x000fe40000000800 */
[----:B------:R-:W-:Y:S01]  /*1430*/  IMAD.U32 R194, RZ, RZ, UR4 ;  /* 0x00000004ffc27e24 */ /* 0x000fe2000f8e00ff */
[----:B------:R-:W-:Y:S02]  /*1440*/  ULDC.64 UR4, c[0x0][0x418] ;  /* 0x0001060000047ab9 */ /* 0x000fe40000000a00 */
[----:B------:R2:W5:Y:S01]  /*1450*/  @P3 LDG.E R28, desc[UR60][R8.64] ;  /* 0x0000003c081c3981 */ /* 0x000562000c1e1900 */
[----:B-1----:R-:W-:-:S05]  /*1460*/  @P0 IMAD.WIDE R2, R27, 0x4, R2 ;  /* 0x000000041b020825 */ /* 0x002fca00078e0202 */
[----:B------:R2:W5:Y:S01]  /*1470*/  @P0 LDG.E R0, desc[UR60][R2.64] ;  /* 0x0000003c02000981 */ /* 0x000562000c1e1900 */
[----:B0-----:R-:W-:-:S05]  /*1480*/  @P1 IMAD.WIDE R4, R27, 0x4, R6 ;  /* 0x000000041b041825 */ /* 0x001fca00078e0206 */
[----:B------:R2:W5:Y:S01]  /*1490*/  @P1 LDG.E R194, desc[UR60][R4.64] ;  /* 0x0000003c04c21981 */ /* 0x000562000c1e1900 */
[----:B------:R-:W-:-:S04]  /*14a0*/  UISETP.NE.U32.AND UP0, UPT, UR4, URZ, UPT ;  /* 0x0000003f0400728c */ /* 0x000fc8000bf05070 */
[----:B------:R-:W-:-:S03]  /*14b0*/  UISETP.NE.AND.EX UP0, UPT, UR5, URZ, UPT, UP0 ;  /* 0x0000003f0500728c */ /* 0x000fc6000bf05300 */
[----:B------:R-:W-:Y:S02]  /*14c0*/  ULDC.64 UR4, c[0x0][0xa20] ;  /* 0x0002880000047ab9 */ /* 0x000fe40000000a00 */
[----:B------:R-:W-:Y:S01]  /*14d0*/  ISETP.NE.U32.AND P2, PT, RZ, UR4, PT ;  /* 0x00000004ff007c0c */ /* 0x000fe2000bf45070 */
[----:B------:R-:W-:-:S03]  /*14e0*/  USEL UR4, UR6, 0x1, UP0 ;  /* 0x0000000106047887 */ /* 0x000fc60008000000 */
[----:B------:R-:W-:Y:S01]  /*14f0*/  ULDC UR6, c[0x0][0x2f0] ;  /* 0x0000bc0000067ab9 */ /* 0x000fe20000000800 */
[----:B------:R-:W-:Y:S01]  /*1500*/  ISETP.NE.AND.EX P2, PT, RZ, UR5, PT, P2 ;  /* 0x00000005ff007c0c */ /* 0x000fe2000bf45320 */
[----:B------:R-:W-:Y:S01]  /*1510*/  UIMAD UR6, UR4, UR6, URZ ;  /* 0x00000006040672a4 */ /* 0x000fe2000f8e023f */
[----:B------:R-:W-:Y:S01]  /*1520*/  ULDC UR7, c[0x0][0x348] ;  /* 0x0000d20000077ab9 */ /* 0x000fe20000000800 */
[----:B------:R-:W-:Y:S02]  /*1530*/  IMAD.MOV.U32 R219, RZ, RZ, R26 ;  /* 0x000000ffffdb7224 */ /* 0x000fe400078e001a */
[----:B------:R-:W-:Y:S01]  /*1540*/  IMAD.MOV.U32 R220, RZ, RZ, R27 ;  /* 0x000000ffffdc7224 */ /* 0x000fe200078e001b */
[----:B--23--:R-:W-:Y:S07]  /*1550*/  @P1 BRA `(.L_x_5121) ;  /* 0x0000000000241947 */ /* 0x00cfee0003800000 */
        /* <DEDUP_REMOVED lines=9> */
.L_x_5121:
[----:B------:R-:W-:Y:S02]  /*15f0*/  IMAD.U32 R2, RZ, RZ, UR7 ;  /* 0x00000007ff027e24 */ /* 0x000fe4000f8e00ff */
[----:B------:R-:W-:Y:S01]  /*1600*/  IMAD.U32 R29, RZ, RZ, UR6 ;  /* 0x00000006ff1d7e24 */ /* 0x000fe2000f8e00ff */
[----:B------:R-:W-:Y:S06]  /*1610*/  @!P2 BRA `(.L_x_5122) ;  /* 0x000000000010a947 */ /* 0x000fec0003800000 */
[----:B------:R-:W0:Y:S02]  /*1620*/  LDC.64 R4, c[0x0][0xa20] ;  /* 0x00028800ff047b82 */ /* 0x000e240000000a00 */
[----:B0-----:R-:W-:-:S05]  /*1630*/  IMAD.WIDE R4, R27, 0x4, R4 ;  /* 0x000000041b047825 */ /* 0x001fca00078e0204 */
[----:B------:R0:W5:Y:S01]  /*1640*/  LDG.E R29, desc[UR60][R4.64] ;  /* 0x0000003c041d7981 */ /* 0x000162000c1e1900 */
[----:B------:R-:W-:Y:S05]  /*1650*/  BRA `(.L_x_5123) ;  /* 0x0000000000107947 */ /* 0x000fea0003800000 */
.L_x_5122:
[----:B------:R-:W-:Y:S05]  /*1660*/  @!P3 BRA `(.L_x_5123) ;  /* 0x00000000000cb947 */ /* 0x000fea0003800000 */
[----:B------:R-:W2:Y:S04]  /*1670*/  LDG.E R4, desc[UR60][R8.64] ;  /* 0x0000003c08047981 */ /* 0x000ea8000c1e1900 */
[----:B------:R-:W2:Y:S02]  /*1680*/  LDG.E R29, desc[UR60][R8.64+0x4] ;  /* 0x0000043c081d7981 */ /* 0x000ea4000c1e1900 */
[----:B--2---:R-:W-:-:S07]  /*1690*/  IMAD.IADD R29, R29, 0x1, -R4 ;  /* 0x000000011d1d7824 */ /* 0x004fce00078e0a04 */
.L_x_5123:
        /* <DEDUP_REMOVED lines=13> */
[----:B------:R-:W4:Y:S01]  /*1770*/  @P0 LDG.E R8, desc[UR60][R4.64+0x4] ;  /* 0x0000043c04080981 */ /* 0x000f22000c1e1900 */
[----:B---3--:R-:W-:-:S05]  /*1780*/  @P1 IMAD.WIDE R6, R27, 0x4, R6 ;  /* 0x000000041b061825 */ /* 0x008fca00078e0206 */
[----:B------:R0:W5:Y:S01]  /*1790*/  @P1 LDG.E R145, desc[UR60][R6.64] ;  /* 0x0000003c06911981 */ /* 0x000162000c1e1900 */
[----:B-1----:R-:W-:Y:S01]  /*17a0*/  ISETP.NE.AND P1, PT, R9, 0x1, PT ;  /* 0x000000010900780c */ /* 0x002fe20003f25270 */
[----:B------:R-:W-:Y:S01]  /*17b0*/  IMAD.SHL.U32 R209, R25, 0x80, RZ ;  /* 0x0000008019d17824 */ /* 0x000fe200078e00ff */
[----:B--2---:R-:W-:-:S11]  /*17c0*/  ISETP.GE.AND P2, PT, R15, 0x1, PT ;  /* 0x000000010f00780c */ /* 0x004fd60003f46270 */
[----:B------:R-:W1:Y:S08]  /*17d0*/  @P1 LDC R10, c[0x0][0x44c] ;  /* 0x00011300ff0a1b82 */ /* 0x000e700000000800 */
[----:B------:R-:W2:Y:S01]  /*17e0*/  @P1 LDC R12, c[0x0][0x450] ;  /* 0x00011400ff0c1b82 */ /* 0x000ea20000000800 */
[----:B----4-:R-:W-:Y:S02]  /*17f0*/  @P0 IMAD.IADD R2, R8, 0x1, -R3 ;  /* 0x0000000108020824 */ /* 0x010fe400078e0a03 */
[----:B------:R-:W-:-:S02]  /*1800*/  IMAD.IADD R8, R29, 0x1, -R0 ;  /* 0x000000011d087824 */ /* 0x000fc400078e0a00 */
[----:B------:R-:W-:Y:S02]  /*1810*/  VIADD R3, R209, 0x7f ;  /* 0x0000007fd1037836 */ /* 0x000fe40000000000 */
[----:B------:R-:W-:Y:S02]  /*1820*/  IMAD.IADD R196, R8, 0x1, R2 ;  /* 0x0000000108c47824 */ /* 0x000fe400078e0202 */
[----:B-1----:R-:W-:-:S04]  /*1830*/  @P1 IMAD.HI.U32 R5, R3, R10, RZ ;  /* 0x0000000a03051227 */ /* 0x002fc800078e00ff */
[----:B------:R-:W-:Y:S02]  /*1840*/  VIADD R0, R196, 0x5f ;  /* 0x0000005fc4007836 */ /* 0x000fe40000000000 */
[----:B------:R-:W-:Y:S01]  /*1850*/  IMAD.MOV.U32 R4, RZ, RZ, R3 ;  /* 0x000000ffff047224 */ /* 0x000fe200078e0003 */
[----:B--2---:R-:W-:Y:S01]  /*1860*/  @P1 SHF.R.U32.HI R4, RZ, R12, R5 ;  /* 0x0000000cff041219 */ /* 0x004fe20000011605 */
[----:B------:R-:W-:Y:S01]  /*1870*/  IMAD.HI R0, R0, 0x2aaaaaab, RZ ;  /* 0x2aaaaaab00007827 */ /* 0x000fe200078e02ff */
[----:B------:R-:W-:-:S04]  /*1880*/  IADD3 R5, R196, 0x1, -R194 ;  /* 0x00000001c4057810 */ /* 0x000fc80007ffe8c2 */
[----:B------:R-:W-:Y:S01]  /*1890*/  SHF.R.U32.HI R3, RZ, 0x1f, R0 ;  /* 0x0000001fff037819 */ /* 0x000fe20000011600 */
[----:B0-----:R-:W-:-:S03]  /*18a0*/  IMAD.IADD R7, R5, 0x1, R4 ;  /* 0x0000000105077824 */ /* 0x001fc600078e0204 */
[----:B------:R-:W-:Y:S01]  /*18b0*/  LEA.HI.SX32 R150, R0, R3, 0x1c ;  /* 0x0000000300967211 */ /* 0x000fe200078fe2ff */
        /* <DEDUP_REMOVED lines=13> */
.L_x_5126:
[----:B------:R-:W-:-:S13]  /*1990*/  ISETP.NE.AND P0, PT, R15, 0x1, PT ;  /* 0x000000010f00780c */ /* 0x000fda0003f05270 */
[----:B------:R-:W0:Y:S02]  /*19a0*/  @P0 LDC.64 R4, c[0x0][0x9e8] ;  /* 0x00027a00ff040b82 */ /* 0x000e240000000a00 */
[----:B0-----:R-:W-:-:S05]  /*19b0*/  @P0 IMAD.HI.U32 R4, R3, R4, RZ ;  /* 0x0000000403040227 */ /* 0x001fca00078e00ff */
[----:B------:R-:W-:-:S07]  /*19c0*/  @P0 SHF.R.U32.HI R3, RZ, R5, R4 ;  /* 0x00000005ff030219 */ /* 0x000fce0000011604 */
.L_x_5127:
[----:B------:R-:W-:Y:S05]  /*19d0*/  BSYNC B0 ;  /* 0x0000000000007941 */ /* 0x000fea0003800000 */
.L_x_5125:
[----:B------:R-:W-:-:S05]  /*19e0*/  IMAD R3, R3, R15, R15 ;  /* 0x0000000f03037224 */ /* 0x000fca00078e020f */
[----:B------:R-:W-:-:S07]  /*19f0*/  VIMNMX R0, R0, R3, PT ;  /* 0x0000000300007248 */ /* 0x000fce0003fe0100 */
.L_x_5124:
[----:B------:R-:W0:Y:S01]  /*1a00*/  @P1 LDC R4, c[0x0][0x44c] ;  /* 0x00011300ff041b82 */ /* 0x000e220000000800 */
[----:B------:R-:W-:Y:S01]  /*1a10*/  IMAD.IADD R149, R196, 0x1, -R194 ;  /* 0x00000001c4957824 */ /* 0x000fe200078e0ac2 */
[----:B------:R-:W-:-:S06]  /*1a20*/  ULDC UR4, c[0x0][0x9dc] ;  /* 0x0002770000047ab9 */ /* 0x000fcc0000000800 */
[----:B------:R-:W1:Y:S01]  /*1a30*/  @P1 LDC R6, c[0x0][0x450] ;  /* 0x00011400ff061b82 */ /* 0x000e620000000800 */
[----:B0-----:R-:W-:-:S04]  /*1a40*/  @P1 IMAD.HI.U32 R3, R209, R4, RZ ;  /* 0x00000004d1031227 */ /* 0x001fc800078e00ff */
[----:B------:R-:W-:Y:S01]  /*1a50*/  IMAD.MOV.U32 R4, RZ, RZ, R209 ;  /* 0x000000ffff047224 */ /* 0x000fe200078e00d1 */
        /* <DEDUP_REMOVED lines=14> */
.L_x_5130:
[----:B------:R-:W-:-:S13]  /*1b40*/  ISETP.NE.AND P0, PT, R15, 0x1, PT ;  /* 0x000000010f00780c */ /* 0x000fda0003f05270 */
[----:B------:R-:W0:Y:S02]  /*1b50*/  @P0 LDC.64 R6, c[0x0][0x9e8] ;  /* 0x00027a00ff060b82 */ /* 0x000e240000000a00 */
[----:B0-----:R-:W-:-:S05]  /*1b60*/  @P0 IMAD.HI.U32 R6, R3, R6, RZ ;  /* 0x0000000603060227 */ /* 0x001fca00078e00ff */
[----:B------:R-:W-:-:S07]  /*1b70*/  @P0 SHF.R.U32.HI R3, RZ, R7, R6 ;  /* 0x00000007ff030219 */ /* 0x000fce0000011606 */
.L_x_5131:
[----:B------:R-:W-:Y:S05]  /*1b80*/  BSYNC B0 ;  /* 0x0000000000007941 */ /* 0x000fea0003800000 */
.L_x_5129:
[----:B------:R-:W-:-:S05]  /*1b90*/  IMAD R3, R3, R15, RZ ;  /* 0x0000000f03037224 */ /* 0x000fca00078e02ff */
[----:B------:R-:W-:-:S07]  /*1ba0*/  VIMNMX R4, R4, R3, !PT ;  /* 0x0000000304047248 */ /* 0x000fce0007fe0100 */
.L_x_5128:
[----:B------:R-:W-:Y:S01]  /*1bb0*/  VIADD R0, R0, 0x5f ;  /* 0x0000005f00007836 */ /* 0x000fe20000000000 */
[----:B------:R-:W-:Y:S01]  /*1bc0*/  PLOP3.LUT P2, PT, PT, PT, PT, 0x80, 0x0 ;  /* 0x000000000000781c */ /* 0x000fe20003f4f070 */
[----:B------:R-:W-:-:S04]  /*1bd0*/  IMAD.HI R4, R4, 0x2aaaaaab, RZ ;  /* 0x2aaaaaab04047827 */ /* 0x000fc800078e02ff */
[----:B------:R-:W-:Y:S01]  /*1be0*/  IMAD.HI R0, R0, 0x2aaaaaab, RZ ;  /* 0x2aaaaaab00007827 */ /* 0x000fe200078e02ff */
[----:B------:R-:W-:-:S04]  /*1bf0*/  SHF.R.U32.HI R5, RZ, 0x1f, R4 ;  /* 0x0000001fff057819 */ /* 0x000fc80000011604 */
[----:B------:R-:W-:Y:S02]  /*1c00*/  SHF.R.U32.HI R3, RZ, 0x1f, R0 ;  /* 0x0000001fff037819 */ /* 0x000fe40000011600 */
[----:B------:R-:W-:Y:S02]  /*1c10*/  LEA.HI.SX32 R5, R4, R5, 0x1c ;  /* 0x0000000504057211 */ /* 0x000fe400078fe2ff */
[----:B------:R-:W-:Y:S02]  /*1c20*/  LEA.HI.SX32 R3, R0, R3, 0x1c ;  /* 0x0000000300037211 */ /* 0x000fe400078fe2ff */
[----:B------:R-:W-:Y:S02]  /*1c30*/  VIMNMX R5, RZ, R5, !PT ;  /* 0x00000005ff057248 */ /* 0x000fe40007fe0100 */
[----:B------:R-:W-:-:S03]  /*1c40*/  VIMNMX R3, R150, R3, PT ;  /* 0x0000000396037248 */ /* 0x000fc60003fe0100 */
[--C-:B------:R-:W-:Y:S02]  /*1c50*/  IMAD R5, R5, 0x60, -R8.reuse ;  /* 0x0000006005057824 */ /* 0x100fe400078e0a08 */
[----:B------:R-:W-:-:S03]  /*1c60*/  IMAD R3, R3, 0x60, -R8 ;  /* 0x0000006003037824 */ /* 0x000fc600078e0a08 */
[----:B------:R-:W-:Y:S02]  /*1c70*/  VIMNMX R5, RZ, R5, !PT ;  /* 0x00000005ff057248 */ /* 0x000fe40007fe0100 */
        /* <DEDUP_REMOVED lines=31> */
.L_x_5134:
[----:B------:R-:W-:Y:S05]  /*1e70*/  BSYNC B6 ;  /* 0x0000000000067941 */ /* 0x000fea0003800000 */
.L_x_5133:
        /* <DEDUP_REMOVED lines=20> */
.L_x_5136:
[----:B------:R-:W-:Y:S05]  /*1fc0*/  BSYNC B6 ;  /* 0x0000000000067941 */ /* 0x000fea0003800000 */
.L_x_5135:
[----:B------:R-:W-:Y:S01]  /*1fd0*/  ULDC.64 UR4, c[0x0][0x9f8] ;  /* 0x00027e0000047ab9 */ /* 0x000fe20000000a00 */
[----:B------:R-:W2:Y:S01]  /*1fe0*/  LDL.LU R30, [R1] ;  /* 0x00000000011e7983 */ /* 0x000ea20000300800 */
[----:B------:R-:W-:Y:S01]  /*1ff0*/  ISETP.NE.U32.AND P0, PT, RZ, UR4, PT ;  /* 0x00000004ff007c0c */ /* 0x000fe2000bf05070 */
[----:B------:R-:W0:Y:S01]  /*2000*/  LDC.64 R104, c[0x0][0x300] ;  /* 0x0000c000ff687b82 */ /* 0x000e220000000a00 */
[----:B------:R-:W-:Y:S01]  /*2010*/  ULDC UR8, c[0x0][0x2f4] ;  /* 0x0000bd0000087ab9 */ /* 0x000fe20000000800 */
[----:B------:R-:W-:Y:S02]  /*2020*/  SHF.R.S32.HI R9, RZ, 0x1f, R26 ;  /* 0x0000001fff097819 */ /* 0x000fe4000001141a */
[----:B------:R-:W-:Y:S01]  /*2030*/  SHF.R.S32.HI R19, RZ, 0x1f, R18 ;  /* 0x0000001fff137819 */ /* 0x000fe20000011412 */
[----:B------:R-:W-:Y:S01]  /*2040*/  IMAD.IADD R28, R28, 0x1, R29 ;  /* 0x000000011c1c7824 */ /* 0x000fe200078e021d */
[----:B------:R-:W-:Y:S01]  /*2050*/  ISETP.NE.AND.EX P0, PT, RZ, UR5, PT, P0 ;  /* 0x00000005ff007c0c */ /* 0x000fe2000bf05300 */
[----:B------:R-:W-:Y:S01]  /*2060*/  ULDC.64 UR4, c[0x0][0x330] ;  /* 0x0000cc0000047ab9 */ /* 0x000fe20000000a00 */
[----:B------:R-:W1:Y:S01]  /*2070*/  LDC.64 R98, c[0x0][0x408] ;  /* 0x00010200ff627b82 */ /* 0x000e620000000a00 */
[----:B------:R-:W-:Y:S01]  /*2080*/  ULDC.64 UR6, c[0x0][0x308] ;  /* 0x0000c20000067ab9 */ /* 0x000fe20000000a00 */
[----:B------:R-:W-:-:S06]  /*2090*/  SHF.R.S32.HI R147, RZ, 0x1f, R195 ;  /* 0x0000001fff937819 */ /* 0x000fcc00000114c3 */
[----:B------:R-:W3:Y:S08]  /*20a0*/  LDC R33, c[0x0][0x3f4] ;  /* 0x0000fd00ff217b82 */ /* 0x000ef00000000800 */
[----:B------:R-:W4:Y:S08]  /*20b0*/  @P0 LDC.64 R4, c[0x0][0x9f8] ;  /* 0x00027e00ff040b82 */ /* 0x000f300000000a00 */
[----:B------:R-:W1:Y:S01]  /*20c0*/  LDC.64 R92, c[0x0][0x3f8] ;  /* 0x0000fe00ff5c7b82 */ /* 0x000e620000000a00 */
[----:B----4-:R-:W-:-:S05]  /*20d0*/  @P0 IMAD.WIDE R4, R27, 0x4, R4 ;  /* 0x000000041b040825 */ /* 0x010fca00078e0204 */
[----:B------:R4:W2:Y:S01]  /*20e0*/  @P0 LDG.E R27, desc[UR60][R4.64] ;  /* 0x0000003c041b0981 */ /* 0x0008a2000c1e1900 */
[----:B------:R-:W-:Y:S01]  /*20f0*/  ISETP.GE.AND P1, PT, R197, UR8, PT ;  /* 0x00000008c5007c0c */ /* 0x000fe2000bf26270 */
[----:B------:R-:W-:Y:S01]  /*2100*/  IMAD R3, R9, UR4, RZ ;  /* 0x0000000409037c24 */ /* 0x000fe2000f8e02ff */
[----:B------:R-:W-:Y:S01]  /*2110*/  ISETP.GE.AND P0, PT, R18, UR8, PT ;  /* 0x0000000812007c0c */ /* 0x000fe2000bf06270 */
[C---:B------:R-:W-:Y:S01]  /*2120*/  IMAD.WIDE.U32 R106, R26.reuse, UR4, R18 ;  /* 0x000000041a6a7c25 */ /* 0x040fe2000f8e0012 */
[----:B------:R-:W-:Y:S01]  /*2130*/  SEL R0, RZ, 0xffffffff, P1 ;  /* 0xffffffffff007807 */ /* 0x000fe20000800000 */
[----:B------:R-:W1:Y:S01]  /*2140*/  S2R R151, SR_TID.X ;  /* 0x0000000000977919 */ /* 0x000e620000002100 */
[----:B------:R-:W-:Y:S01]  /*2150*/  SHF.R.S32.HI R10, RZ, 0x1f, R28 ;  /* 0x0000001fff0a7819 */ /* 0x000fe2000001141c */
[----:B------:R-:W-:Y:S01]  /*2160*/  IMAD R3, R26, UR5, R3 ;  /* 0x000000051a037c24 */ /* 0x000fe2000f8e0203 */
[----:B------:R-:W-:Y:S01]  /*2170*/  ULDC.64 UR4, c[0x0][0xa08] ;  /* 0x0002820000047ab9 */ /* 0x000fe20000000a00 */
[----:B----4-:R-:W-:Y:S01]  /*2180*/  IMAD.SHL.U32 R5, R0, 0x2, RZ ;  /* 0x0000000200057824 */ /* 0x010fe200078e00ff */
[----:B------:R-:W-:Y:S01]  /*2190*/  SEL R4, RZ, 0x1, P0 ;  /* 0x00000001ff047807 */ /* 0x000fe20000000000 */
[----:B------:R-:W-:Y:S01]  /*21a0*/  VIADD R0, R18, 0x60 ;  /* 0x0000006012007836 */ /* 0x000fe20000000000 */
[----:B------:R-:W-:Y:S01]  /*21b0*/  ISETP.GE.AND P0, PT, R198, UR8, PT ;  /* 0x00000008c6007c0c */ /* 0x000fe2000bf06270 */
[----:B------:R-:W-:Y:S01]  /*21c0*/  IMAD.IADD R107, R107, 0x1, R3 ;  /* 0x000000016b6b7824 */ /* 0x000fe200078e0203 */
[----:B------:R-:W-:Y:S01]  /*21d0*/  LOP3.LUT R6, R5, 0x2, R4, 0xe2, !PT ;  /* 0x0000000205067812 */ /* 0x000fe200078ee204 */
[----:B------:R-:W-:Y:S01]  /*21e0*/  VIADD R3, R18, 0x80 ;  /* 0x0000008012037836 */ /* 0x000fe20000000000 */
[----:B------:R-:W-:Y:S01]  /*21f0*/  ISETP.GE.AND P1, PT, R0, UR8, PT ;  /* 0x0000000800007c0c */ /* 0x000fe2000bf26270 */
[-C--:B0-----:R-:W-:Y:S01]  /*2200*/  IMAD R11, R10, R104.reuse, RZ ;  /* 0x000000680a0b7224 */ /* 0x081fe200078e02ff */
[----:B------:R-:W-:Y:S01]  /*2210*/  SEL R7, RZ, 0x4, P0 ;  /* 0x00000004ff077807 */ /* 0x000fe20000000000 */
[----:B------:R-:W-:Y:S01]  /*2220*/  IMAD.WIDE.U32 R4, R28, R104, RZ ;  /* 0x000000681c047225 */ /* 0x000fe200078e00ff */
[----:B------:R-:W-:-:S02]  /*2230*/  ISETP.GE.AND P2, PT, R3, UR8, PT ;  /* 0x0000000803007c0c */ /* 0x000fc4000bf46270 */
[----:B------:R-:W-:Y:S01]  /*2240*/  SEL R8, RZ, 0x8, P1 ;  /* 0x00000008ff087807 */ /* 0x000fe20000800000 */
[----:B------:R-:W-:Y:S01]  /*2250*/  IMAD R11, R28, R105, R11 ;  /* 0x000000691c0b7224 */ /* 0x000fe200078e020b */
[----:B------:R-:W-:Y:S01]  /*2260*/  SEL R21, RZ, 0x10, P2 ;  /* 0x00000010ff157807 */ /* 0x000fe20001000000 */
[----:B------:R-:W-:Y:S01]  /*2270*/  IMAD R9, R9, UR6, RZ ;  /* 0x0000000609097c24 */ /* 0x000fe2000f8e02ff */
[----:B------:R-:W-:Y:S01]  /*2280*/  LOP3.LUT R6, R8, R6, R7, 0xfe, !PT ;  /* 0x0000000608067212 */ /* 0x000fe200078efe07 */
[----:B------:R-:W-:Y:S01]  /*2290*/  IMAD.IADD R5, R5, 0x1, R11 ;  /* 0x0000000105057824 */ /* 0x000fe200078e020b */
[----:B------:R-:W-:Y:S01]  /*22a0*/  ISETP.NE.U32.AND P0, PT, RZ, UR4, PT ;  /* 0x00000004ff007c0c */ /* 0x000fe2000bf05070 */
[----:B------:R-:W-:Y:S01]  /*22b0*/  IMAD R9, R26, UR7, R9 ;  /* 0x000000071a097c24 */ /* 0x000fe2000f8e0209 */
[----:B------:R-:W-:Y:S01]  /*22c0*/  LOP3.LUT R21, R6, R21, RZ, 0xfc, !PT ;  /* 0x0000001506157212 */ /* 0x000fe200078efcff */
[----:B------:R-:W-:Y:S01]  /*22d0*/  IMAD.WIDE.U32 R4, R26, UR6, R4 ;  /* 0x000000061a047c25 */ /* 0x000fe2000f8e0004 */
[----:B------:R-:W-:Y:S01]  /*22e0*/  ISETP.NE.AND.EX P0, PT, RZ, UR5, PT, P0 ;  /* 0x00000005ff007c0c */ /* 0x000fe2000bf05300 */
[----:B------:R-:W-:Y:S01]  /*22f0*/  ULDC.64 UR4, c[0x0][0x310] ;  /* 0x0000c40000047ab9 */ /* 0x000fe20000000a00 */
[----:B------:R-:W-:Y:S01]  /*2300*/  SHF.R.S32.HI R193, RZ, 0x1f, R192 ;  /* 0x0000001fffc17819 */ /* 0x000fe200000114c0 */
[----:B------:R-:W-:Y:S01]  /*2310*/  IMAD.IADD R5, R5, 0x1, R9 ;  /* 0x0000000105057824 */ /* 0x000fe200078e0209 */
[-C--:B---3--:R-:W-:Y:S01]  /*2320*/  ISETP.GE.AND P1, PT, R197, R33.reuse, PT ;  /* 0x00000021c500720c */ /* 0x088fe20003f26270 */
[----:B-1----:R-:W-:Y:S01]  /*2330*/  IMAD.WIDE.U32 R100, R195, R98, R18 ;  /* 0x00000062c3647225 */ /* 0x002fe200078e0012 */
[----:B------:R-:W-:-:S02]  /*2340*/  ISETP.GE.AND P3, PT, R198, R33, PT ;  /* 0x00000021c600720c */ /* 0x000fc40003f66270 */
[----:B------:R-:W-:Y:S01]  /*2350*/  SHF.R.U32.HI R32, RZ, 0x3, R205 ;  /* 0x00000003ff207819 */ /* 0x000fe200000116cd */
[----:B------:R-:W-:Y:S01]  /*2360*/  IMAD.WIDE.U32 R102, R195, R98, R192 ;  /* 0x00000062c3667225 */ /* 0x000fe200078e00c0 */
[----:B------:R-:W-:Y:S02]  /*2370*/  LOP3.LUT P2, RZ, R215, 0x4, RZ, 0xc0, !PT ;  /* 0x00000004d7ff7812 */ /* 0x000fe4000784c0ff */
[----:B------:R-:W-:Y:S01]  /*2380*/  SHF.L.U64.HI R135, R104, 0x6, R105 ;  /* 0x0000000668877819 */ /* 0x000fe20000010269 */
[CC--:B------:R-:W-:Y:S01]  /*2390*/  IMAD.WIDE.U32 R96, R195.reuse, R92.reuse, R192 ;  /* 0x0000005cc3607225 */ /* 0x0c0fe200078e00c0 */
[----:B------:R-:W-:Y:S02]  /*23a0*/  SHF.L.U64.HI R110, R92, 0x6, R93 ;  /* 0x000000065c6e7819 */ /* 0x000fe4000001025d */
[----:B------:R-:W-:Y:S01]  /*23b0*/  SHF.R.S32.HI R148, RZ, 0x1f, R222 ;  /* 0x0000001fff947819 */ /* 0x000fe200000114de */
[----:B------:R-:W-:Y:S01]  /*23c0*/  IMAD.WIDE.U32 R94, R195, R92, R18 ;  /* 0x0000005cc35e7225 */ /* 0x000fe200078e0012 */
[----:B------:R-:W-:-:S03]  /*23d0*/  LEA.HI R151, R151, 0x8, RZ, 0x19 ;  /* 0x0000000897977811 */ /* 0x000fc600078fc8ff */
[----:B------:R-:W-:Y:S02]  /*23e0*/  IMAD.SHL.U32 R136, R104, 0x40, RZ ;  /* 0x0000004068887824 */ /* 0x000fe400078e00ff */
[----:B------:R-:W-:Y:S02]  /*23f0*/  IMAD R133, R93, 0x60, RZ ;  /* 0x000000605d857824 */ /* 0x000fe400078e02ff */
[----:B------:R-:W-:Y:S02]  /*2400*/  IMAD.SHL.U32 R111, R92, 0x40, RZ ;  /* 0x000000405c6f7824 */ /* 0x000fe400078e00ff */
[----:B------:R-:W-:Y:S01]  /*2410*/  IMAD.SHL.U32 R130, R33, 0x2, RZ ;  /* 0x0000000221827824 */ /* 0x000fe200078e00ff */
[----:B--2---:R-:W-:-:S04]  /*2420*/  LOP3.LUT R30, R30, 0xfffffffe, RZ, 0xc0, !PT ;  /* 0xfffffffe1e1e7812 */ /* 0x004fc800078ec0ff */
[----:B------:R-:W-:-:S04]  /*2430*/  @P3 LOP3.LUT R30, R30, 0x1, RZ, 0xfc, !PT ;  /* 0x000000011e1e3812 */ /* 0x000fc800078efcff */
[----:B------:R-:W-:-:S04]  /*2440*/  LOP3.LUT R30, R30, 0xfffffffb, RZ, 0xc0, !PT ;  /* 0xfffffffb1e1e7812 */ /* 0x000fc800078ec0ff */
[----:B------:R-:W-:-:S05]  /*2450*/  @P2 LOP3.LUT R30, R30, 0x4, RZ, 0xfc, !PT ;  /* 0x000000041e1e2812 */ /* 0x000fca00078efcff */
[----:B------:R0:W-:Y:S01]  /*2460*/  STL [R1], R30 ;  /* 0x0000001e01007387 */ /* 0x0001e20000100800 */
[----:B------:R-:W-:Y:S02]  /*2470*/  SHF.R.S32.HI R6, RZ, 0x1f, R27 ;  /* 0x0000001fff067819 */ /* 0x000fe4000001141b */
[----:B------:R-:W-:Y:S02]  /*2480*/  SEL R27, R27, RZ, !P0 ;  /* 0x000000ff1b1b7207 */ /* 0x000fe40004000000 */
[----:B------:R-:W-:Y:S01]  /*2490*/  SEL R8, R6, RZ, !P0 ;  /* 0x000000ff06087207 */ /* 0x000fe20004000000 */
[----:B------:R-:W-:Y:S02]  /*24a0*/  IMAD R6, R147, R98, RZ ;  /* 0x0000006293067224 */ /* 0x000fe400078e02ff */
[----:B------:R-:W-:-:S04]  /*24b0*/  IMAD.WIDE.U32 R108, R27, UR4, R4 ;  /* 0x000000041b6c7c25 */ /* 0x000fc8000f8e0004 */
[----:B------:R-:W-:Y:S02]  /*24c0*/  IMAD R12, R8, UR4, RZ ;  /* 0x00000004080c7c24 */ /* 0x000fe4000f8e02ff */
[-C--:B------:R-:W-:Y:S02]  /*24d0*/  IMAD R4, R147, R104.reuse, RZ ;  /* 0x0000006893047224 */ /* 0x080fe400078e02ff */
[----:B------:R-:W-:Y:S02]  /*24e0*/  IMAD R9, R195, R99, R6 ;  /* 0x00000063c3097224 */ /* 0x000fe400078e0206 */
[----:B------:R-:W-:Y:S01]  /*24f0*/  IMAD R11, R27, UR5, R12 ;  /* 0x000000051b0b7c24 */ /* 0x000fe2000f8e020c */
[----:B------:R-:W-:Y:S01]  /*2500*/  ULDC.64 UR4, c[0x0][0x338] ;  /* 0x0000ce0000047ab9 */ /* 0x000fe20000000a00 */
[----:B------:R-:W-:-:S04]  /*2510*/  IMAD.WIDE.U32 R6, R195, R104, R18 ;  /* 0x00000068c3067225 */ /* 0x000fc800078e0012 */
[----:B------:R-:W-:Y:S01]  /*2520*/  IMAD R13, R195, R105, R4 ;  /* 0x00000069c30d7224 */ /* 0x000fe200078e0204 */
[----:B------:R-:W-:Y:S01]  /*2530*/  IADD3 R5, P0, R108, R6, RZ ;  /* 0x000000066c057210 */ /* 0x000fe20007f1e0ff */
[----:B------:R-:W-:Y:S01]  /*2540*/  IMAD.IADD R4, R109, 0x1, R11 ;  /* 0x000000016d047824 */ /* 0x000fe200078e020b */
[----:B------:R-:W-:Y:S01]  /*2550*/  SEL R11, R33, RZ, P3 ;  /* 0x000000ff210b7207 */ /* 0x000fe20001800000 */
[----:B------:R-:W-:Y:S01]  /*2560*/  IMAD R8, R8, UR4, RZ ;  /* 0x0000000408087c24 */ /* 0x000fe2000f8e02ff */
[----:B------:R-:W-:Y:S01]  /*2570*/  IADD3 R122, P3, R195, R28, RZ ;  /* 0x0000001cc37a7210 */ /* 0x000fe20007f7e0ff */
[----:B------:R-:W-:Y:S01]  /*2580*/  IMAD.IADD R103, R103, 0x1, R9 ;  /* 0x0000000167677824 */ /* 0x000fe200078e0209 */
[----:B------:R-:W-:Y:S01]  /*2590*/  IADD3.X R6, R4, R7, R13, P0, !PT ;  /* 0x0000000704067210 */ /* 0x000fe200007fe40d */
[----:B------:R-:W-:Y:S01]  /*25a0*/  IMAD R31, R27, UR5, R8 ;  /* 0x000000051b1f7c24 */ /* 0x000fe2000f8e0208 */
[----:B------:R-:W-:Y:S01]  /*25b0*/  ISETP.GE.AND P0, PT, R18, R33, PT ;  /* 0x000000211200720c */ /* 0x000fe20003f06270 */
[----:B------:R-:W-:-:S02]  /*25c0*/  IMAD R8, R147, R92, RZ ;  /* 0x0000005c93087224 */ /* 0x000fc400078e02ff */
[----:B------:R-:W-:Y:S01]  /*25d0*/  IMAD.IADD R101, R9, 0x1, R101 ;  /* 0x0000000109657824 */ /* 0x000fe200078e0265 */
[----:B------:R-:W-:Y:S01]  /*25e0*/  SEL R7, R33, RZ, P0 ;  /* 0x000000ff21077207 */ /* 0x000fe20000000000 */
[----:B------:R-:W-:Y:S01]  /*25f0*/  IMAD R9, R195, R93, R8 ;  /* 0x0000005dc3097224 */ /* 0x000fe200078e0208 */
[----:B------:R-:W-:Y:S01]  /*2600*/  SEL R8, R33, RZ, P1 ;  /* 0x000000ff21087207 */ /* 0x000fe20000800000 */
[----:B------:R-:W-:Y:S02]  /*2610*/  IMAD.IADD R13, R198, 0x1, R11 ;  /* 0x00000001c60d7824 */ /* 0x000fe400078e020b */
[----:B------:R-:W-:Y:S02]  /*2620*/  IMAD.IADD R7, R18, 0x1, R7 ;  /* 0x0000000112077824 */ /* 0x000fe400078e0207 */
[----:B------:R-:W-:Y:S01]  /*2630*/  IMAD.IADD R97, R97, 0x1, R9 ;  /* 0x0000000161617824 */ /* 0x000fe200078e0209 */
[----:B------:R-:W-:Y:S01]  /*2640*/  SHF.R.S32.HI R26, RZ, 0x1f, R13 ;  /* 0x0000001fff1a7819 */ /* 0x000fe2000001140d */
[----:B------:R-:W-:-:S02]  /*2650*/  IMAD.IADD R95, R9, 0x1, R95 ;  /* 0x00000001095f7824 */ /* 0x000fc400078e025f */
[----:B------:R-:W-:Y:S01]  /*2660*/  IMAD.IADD R9, R197, 0x1, R8 ;  /* 0x00000001c5097824 */ /* 0x000fe200078e0208 */
[----:B------:R-:W-:Y:S01]  /*2670*/  SHF.R.S32.HI R8, RZ, 0x1f, R7 ;  /* 0x0000001fff087819 */ /* 0x000fe20000011407 */
[----:B------:R-:W-:Y:S01]  /*2680*/  IMAD.WIDE.U32 R106, R27, UR4, R106 ;  /* 0x000000041b6a7c25 */ /* 0x000fe2000f8e006a */
[----:B------:R-:W-:Y:S02]  /*2690*/  LEA.HI R25, R26, R13, RZ, 0x3 ;  /* 0x0000000d1a197211 */ /* 0x000fe400078f18ff */
[----:B------:R-:W-:Y:S01]  /*26a0*/  SHF.R.S32.HI R12, RZ, 0x1f, R9 ;  /* 0x0000001fff0c7819 */ /* 0x000fe20000011409 */
[CC--:B-----5:R-:W-:Y:S01]  /*26b0*/  IMAD.WIDE.U32 R102, R145.reuse, R98.reuse, R102 ;  /* 0x0000006291667225 */ /* 0x0e0fe200078e0066 */
[CC--:B------:R-:W-:Y:S02]  /*26c0*/  LEA.HI R14, R8.reuse, R7.reuse, RZ, 0x3 ;  /* 0x00000007080e7211 */ /* 0x0c0fe400078f18ff */
[----:B------:R-:W-:Y:S01]  /*26d0*/  LEA.HI R7, R8, R7, RZ, 0x6 ;  /* 0x0000000708077211 */ /* 0x000fe200078f30ff */
[----:B------:R-:W-:Y:S01]  /*26e0*/  IMAD.WIDE.U32 R100, R145, R98, R100 ;  /* 0x0000006291647225 */ /* 0x000fe200078e0064 */
[----:B------:R-:W-:-:S02]  /*26f0*/  LEA.HI R8, R12, R9, RZ, 0x6 ;  /* 0x000000090c087211 */ /* 0x000fc400078f30ff */
[----:B------:R-:W-:Y:S01]  /*2700*/  LEA.HI R15, R12, R9, RZ, 0x3 ;  /* 0x000000090c0f7211 */ /* 0x000fe200078f18ff */
[----:B------:R-:W-:Y:S01]  /*2710*/  IMAD.X R123, R10, 0x1, R147, P3 ;  /* 0x000000010a7b7824 */ /* 0x000fe200018e0693 */
[----:B------:R-:W-:Y:S01]  /*2720*/  SHF.R.S32.HI R7, RZ, 0x6, R7 ;  /* 0x00000006ff077819 */ /* 0x000fe20000011407 */
[-C--:B------:R-:W-:Y:S01]  /*2730*/  IMAD.WIDE.U32 R96, R145, R92.reuse, R96 ;  /* 0x0000005c91607225 */ /* 0x080fe200078e0060 */
[----:B------:R-:W-:Y:S02]  /*2740*/  SHF.R.S32.HI R9, RZ, 0x6, R8 ;  /* 0x00000006ff097819 */ /* 0x000fe40000011408 */
[C---:B------:R-:W-:Y:S01]  /*2750*/  LOP3.LUT R12, R206.reuse, 0x38, R15, 0xf8, !PT ;  /* 0x00000038ce0c7812 */ /* 0x040fe200078ef80f */
[C---:B------:R-:W-:Y:S01]  /*2760*/  IMAD R143, R7.reuse, 0x1800, R208 ;  /* 0x00001800078f7824 */ /* 0x040fe200078e02d0 */
[----:B------:R-:W-:Y:S01]  /*2770*/  LOP3.LUT R8, R206, 0x38, R14, 0xf8, !PT ;  /* 0x00000038ce087812 */ /* 0x000fe200078ef80e */
[----:B------:R-:W-:Y:S01]  /*2780*/  IMAD R141, R7, 0x1800, R210 ;  /* 0x00001800078d7824 */ /* 0x000fe200078e02d2 */
[-C--:B------:R-:W-:Y:S01]  /*2790*/  LOP3.LUT R7, R12, R207.reuse, RZ, 0x3c, !PT ;  /* 0x000000cf0c077212 */ /* 0x080fe200078e3cff */
[C---:B------:R-:W-:Y:S01]  /*27a0*/  IMAD R142, R9.reuse, 0x1800, R208 ;  /* 0x00001800098e7824 */ /* 0x040fe200078e02d0 */
[----:B------:R-:W-:Y:S01]  /*27b0*/  LOP3.LUT R8, R8, R207, RZ, 0x3c, !PT ;  /* 0x000000cf08087212 */ /* 0x000fe200078e3cff */
[----:B------:R-:W-:Y:S01]  /*27c0*/  IMAD R139, R9, 0x1800, R210 ;  /* 0x00001800098b7824 */ /* 0x000fe200078e02d2 */
[C---:B------:R-:W-:Y:S01]  /*27d0*/  LOP3.LUT R11, R205.reuse, 0x38, R14, 0xf8, !PT ;  /* 0x00000038cd0b7812 */ /* 0x040fe200078ef80e */
[----:B------:R-:W-:Y:S01]  /*27e0*/  IMAD.IADD R142, R142, 0x1, R7 ;  /* 0x000000018e8e7824 */ /* 0x000fe200078e0207 */
[----:B------:R-:W-:Y:S01]  /*27f0*/  LOP3.LUT R7, R205, 0x38, R15, 0xf8, !PT ;  /* 0x00000038cd077812 */ /* 0x000fe200078ef80f */
[----:B------:R-:W-:Y:S01]  /*2800*/  IMAD.IADD R143, R143, 0x1, R8 ;  /* 0x000000018f8f7824 */ /* 0x000fe200078e0208 */
[----:B------:R-:W-:Y:S01]  /*2810*/  LEA.HI R13, R26, R13, RZ, 0x6 ;  /* 0x0000000d1a0d7211 */ /* 0x000fe200078f30ff */
[----:B------:R-:W-:Y:S01]  /*2820*/  IMAD.WIDE.U32 R94, R145, R92, R94 ;  /* 0x0000005c915e7225 */ /* 0x000fe200078e005e */
[----:B------:R-:W-:-:S02]  /*2830*/  LOP3.LUT R12, R7, R32, RZ, 0x3c, !PT ;  /* 0x00000020070c7212 */ /* 0x000fc400078e3cff */
[----:B------:R-:W-:Y:S01]  /*2840*/  LOP3.LUT R8, R206, 0x38, R25, 0xf8, !PT ;  /* 0x00000038ce087812 */ /* 0x000fe200078ef819 */
[----:B0-----:R-:W-:Y:S01]  /*2850*/  IMAD.IADD R30, R107, 0x1, R31 ;  /* 0x000000016b1e7824 */ /* 0x001fe200078e021f */
[----:B------:R-:W-:Y:S01]  /*2860*/  SHF.R.S32.HI R9, RZ, 0x1f, R145 ;  /* 0x0000001fff097819 */ /* 0x000fe20000011491 */
[----:B------:R-:W-:Y:S01]  /*2870*/  IMAD.IADD R139, R139, 0x1, R12 ;  /* 0x000000018b8b7824 */ /* 0x000fe200078e020c */
[----:B------:R-:W-:Y:S02]  /*2880*/  LOP3.LUT R20, R11, R32, RZ, 0x3c, !PT ;  /* 0x000000200b147212 */ /* 0x000fe400078e3cff */
[----:B------:R-:W-:Y:S01]  /*2890*/  SHF.R.S32.HI R13, RZ, 0x6, R13 ;  /* 0x00000006ff0d7819 */ /* 0x000fe2000001140d */
[----:B------:R-:W-:Y:S01]  /*28a0*/  IMAD R12, R9, R92, RZ ;  /* 0x0000005c090c7224 */ /* 0x000fe200078e02ff */
[----:B------:R-:W-:Y:S01]  /*28b0*/  LOP3.LUT R11, R205, 0x38, R25, 0xf8, !PT ;  /* 0x00000038cd0b7812 */ /* 0x000fe200078ef819 */
[----:B------:R-:W-:Y:S01]  /*28c0*/  IMAD.IADD R141, R141, 0x1, R20 ;  /* 0x000000018d8d7824 */ /* 0x000fe200078e0214 */
[----:B------:R-:W-:Y:S01]  /*28d0*/  LOP3.LUT R7, R8, R207, RZ, 0x3c, !PT ;  /* 0x000000cf08077212 */ /* 0x000fe200078e3cff */
[----:B------:R-:W-:Y:S01]  /*28e0*/  IMAD R8, R9, R98, RZ ;  /* 0x0000006209087224 */ /* 0x000fe200078e02ff */
[----:B------:R-:W-:Y:S01]  /*28f0*/  LOP3.LUT R11, R11, R32, RZ, 0x3c, !PT ;  /* 0x000000200b0b7212 */ /* 0x000fe200078e3cff */
[----:B------:R-:W-:Y:S01]  /*2900*/  VIADD R9, R18, 0xa0 ;  /* 0x000000a012097836 */ /* 0x000fe20000000000 */
[----:B------:R-:W-:Y:S01]  /*2910*/  SHF.R.S32.HI R119, RZ, 0x3, R14 ;  /* 0x00000003ff777819 */ /* 0x000fe2000001140e */
[C---:B------:R-:W-:Y:S01]  /*2920*/  IMAD R138, R13.reuse, 0x1800, R210 ;  /* 0x000018000d8a7824 */ /* 0x040fe200078e02d2 */
[----:B------:R-:W-:Y:S01]  /*2930*/  SHF.R.S32.HI R118, RZ, 0x3, R15 ;  /* 0x00000003ff767819 */ /* 0x000fe2000001140f */
[----:B------:R-:W-:Y:S01]  /*2940*/  IMAD R140, R13, 0x1800, R208 ;  /* 0x000018000d8c7824 */ /* 0x000fe200078e02d0 */
[----:B------:R-:W-:Y:S01]  /*2950*/  ISETP.GE.AND P2, PT, R9, UR8, PT ;  /* 0x0000000809007c0c */ /* 0x000fe2000bf46270 */
[----:B------:R-:W-:Y:S01]  /*2960*/  IMAD.IADD R138, R138, 0x1, R11 ;  /* 0x000000018a8a7824 */ /* 0x000fe200078e020b */
[----:B------:R-:W-:Y:S01]  /*2970*/  LOP3.LUT R14, R14, 0xfffffff8, RZ, 0xc0, !PT ;  /* 0xfffffff80e0e7812 */ /* 0x000fe200078ec0ff */
[----:B------:R-:W-:Y:S01]  /*2980*/  IMAD R11, R105, 0x60, RZ ;  /* 0x00000060690b7824 */ /* 0x000fe200078e02ff */
[----:B------:R-:W-:Y:S01]  /*2990*/  SEL R26, RZ, 0x20, P2 ;  /* 0x00000020ff1a7807 */ /* 0x000fe20001000000 */
[----:B------:R-:W-:Y:S01]  /*29a0*/  IMAD.WIDE.U32 R104, R104, 0x60, RZ ;  /* 0x0000006068687825 */ /* 0x000fe200078e00ff */
[----:B------:R-:W-:-:S02]  /*29b0*/  LOP3.LUT R15, R15, 0xfffffff8, RZ, 0xc0, !PT ;  /* 0xfffffff80f0f7812 */ /* 0x000fc400078ec0ff */
[----:B------:R-:W-:Y:S01]  /*29c0*/  LOP3.LUT R20, R25, 0xfffffff8, RZ, 0xc0, !PT ;  /* 0xfffffff819147812 */ /* 0x000fe200078ec0ff */
[C---:B------:R-:W-:Y:S01]  /*29d0*/  IMAD R29, R145.reuse, R99, R8 ;  /* 0x00000063911d7224 */ /* 0x040fe200078e0208 */
[----:B------:R-:W-:Y:S01]  /*29e0*/  SHF.R.S32.HI R115, RZ, 0x3, R25 ;  /* 0x00000003ff737819 */ /* 0x000fe20000011419 */
[----:B------:R-:W-:Y:S01]  /*29f0*/  IMAD R27, R145, R93, R12 ;  /* 0x0000005d911b7224 */ /* 0x000fe200078e020c */
[----:B------:R-:W-:Y:S01]  /*2a00*/  LOP3.LUT R12, R206, 0x18, R18, 0xf8, !PT ;  /* 0x00000018ce0c7812 */ /* 0x000fe200078ef812 */
[----:B------:R-:W-:Y:S01]  /*2a10*/  IMAD.IADD R140, R140, 0x1, R7 ;  /* 0x000000018c8c7824 */ /* 0x000fe200078e0207 */
[----:B------:R-:W-:Y:S01]  /*2a20*/  SHF.L.U64.HI R7, R98, 0x6, R99 ;  /* 0x0000000662077819 */ /* 0x000fe20000010263 */
[----:B------:R-:W-:Y:S01]  /*2a30*/  IMAD R13, R99, 0x60, RZ ;  /* 0x00000060630d7824 */ /* 0x000fe200078e02ff */
[----:B------:R-:W-:Y:S01]  /*2a40*/  LOP3.LUT R137, R12, R207, RZ, 0x3c, !PT ;  /* 0x000000cf0c897212 */ /* 0x000fe200078e3cff */
[C---:B------:R-:W-:Y:S01]  /*2a50*/  IMAD.SHL.U32 R8, R98.reuse, 0x40, RZ ;  /* 0x0000004062087824 */ /* 0x040fe200078e00ff */
[----:B------:R-:W-:Y:S01]  /*2a60*/  SHF.R.S32.HI R114, RZ, 0x1f, R14 ;  /* 0x0000001fff727819 */ /* 0x000fe2000001140e */
[----:B------:R-:W-:Y:S01]  /*2a70*/  IMAD.WIDE.U32 R98, R98, 0x60, RZ ;  /* 0x0000006062627825 */ /* 0x000fe200078e00ff */
[----:B------:R-:W-:-:S02]  /*2a80*/  SHF.R.S32.HI R113, RZ, 0x1f, R15 ;  /* 0x0000001fff717819 */ /* 0x000fc4000001140f */
[----:B------:R-:W-:Y:S01]  /*2a90*/  SHF.R.S32.HI R112, RZ, 0x1f, R20 ;  /* 0x0000001fff707819 */ /* 0x000fe20000011414 */
[----:B------:R-:W-:Y:S02]  /*2aa0*/  IMAD.IADD R132, R105, 0x1, R11 ;  /* 0x0000000169847824 */ /* 0x000fe400078e020b */
[----:B------:R-:W-:Y:S02]  /*2ab0*/  IMAD.IADD R10, R103, 0x1, R29 ;  /* 0x00000001670a7824 */ /* 0x000fe400078e021d */
[----:B------:R-:W-:Y:S01]  /*2ac0*/  IMAD.IADD R11, R29, 0x1, R101 ;  /* 0x000000011d0b7824 */ /* 0x000fe200078e0265 */
[C---:B------:R-:W-:Y:S01]  /*2ad0*/  LOP3.LUT R29, R21.reuse, R26, RZ, 0xfc, !PT ;  /* 0x0000001a151d7212 */ /* 0x040fe200078efcff */
[----:B------:R-:W-:Y:S01]  /*2ae0*/  IMAD.WIDE.U32 R92, R92, 0x60, RZ ;  /* 0x000000605c5c7825 */ /* 0x000fe200078e00ff */
[----:B------:R-:W-:Y:S02]  /*2af0*/  LOP3.LUT R21, R21, 0x1, RZ, 0xc0, !PT ;  /* 0x0000000115157812 */ /* 0x000fe400078ec0ff */
[----:B------:R-:W-:Y:S01]  /*2b00*/  LOP3.LUT R25, R29, 0x2, RZ, 0xc0, !PT ;  /* 0x000000021d197812 */ /* 0x000fe200078ec0ff */
[----:B------:R-:W-:Y:S01]  /*2b10*/  IMAD.IADD R134, R99, 0x1, R13 ;  /* 0x0000000163867824 */ /* 0x000fe200078e020d */
[----:B------:R-:W-:Y:S01]  /*2b20*/  LOP3.LUT R26, R29, 0x4, RZ, 0xc0, !PT ;  /* 0x000000041d1a7812 */ /* 0x000fe200078ec0ff */
[----:B------:R-:W-:Y:S01]  /*2b30*/  IMAD.IADD R12, R97, 0x1, R27 ;  /* 0x00000001610c7824 */ /* 0x000fe200078e021b */
[----:B------:R-:W-:Y:S01]  /*2b40*/  LOP3.LUT R28, R29, 0x10, RZ, 0xc0, !PT ;  /* 0x000000101d1c7812 */ /* 0x000fe200078ec0ff */
[----:B------:R-:W-:Y:S01]  /*2b50*/  IMAD.IADD R13, R27, 0x1, R95 ;  /* 0x000000011b0d7824 */ /* 0x000fe200078e025f */
[C---:B------:R-:W-:Y:S01]  /*2b60*/  LOP3.LUT R27, R29.reuse, 0x8, RZ, 0xc0, !PT ;  /* 0x000000081d1b7812 */ /* 0x040fe200078ec0ff */
[----:B------:R-:W-:Y:S01]  /*2b70*/  IMAD.IADD R137, R208, 0x1, R137 ;  /* 0x00000001d0897824 */ /* 0x000fe200078e0289 */
[----:B------:R-:W-:Y:S01]  /*2b80*/  LOP3.LUT R29, R29, 0x20, RZ, 0xc0, !PT ;  /* 0x000000201d1d7812 */ /* 0x000fe200078ec0ff */
[----:B------:R-:W-:-:S07]  /*2b90*/  IMAD.IADD R133, R93, 0x1, R133 ;  /* 0x000000015d857824 */ /* 0x000fce00078e0285 */
.L_x_5236:
[----:B------:R-:W2:Y:S01]  /*2ba0*/  LDL.LU R35, [R1] ;  /* 0x0000000001237983 */ /* 0x000ea20000300800 */
        /* <DEDUP_REMOVED lines=20> */
[----:B------:R-:W-:Y:S01]  /*2cf0*/  IMAD.MOV.U32 R24, RZ, RZ, R41 ;  /* 0x000000ffff187224 */ /* 0x000fe200078e0029 */
[----:B-1----:R-:W-:Y:S02]  /*2d00*/  ISETP.GE.AND P2, PT, R121, 0x1, PT ;  /* 0x000000017900780c */ /* 0x002fe40003f46270 */
[----:B------:R-:W-:Y:S01]  /*2d10*/  LEA.HI.X R39, R33, R117, R34, 0x1, P4 ;  /* 0x0000007521277211 */ /* 0x000fe200020f0c22 */
[C---:B------:R-:W-:Y:S02]  /*2d20*/  VIADD R33, R31.reuse, 0x20 ;  /* 0x000000201f217836 */ /* 0x040fe40000000000 */
[C---:B------:R-:W-:Y:S02]  /*2d30*/  @P5 VIADD R33, R31.reuse, 0xffffffe0 ;  /* 0xffffffe01f215836 */ /* 0x040fe40000000000 */
[----:B------:R-:W-:-:S02]  /*2d40*/  IMAD R31, R31, 0x2, R120 ;  /* 0x000000021f1f7824 */ /* 0x000fc400078e0278 */
[----:B------:R-:W-:Y:S01]  /*2d50*/  IMAD R88, R33, 0x2, R120 ;  /* 0x0000000221587824 */ /* 0x000fe200078e0278 */
[----:B--2---:R-:W-:-:S04]  /*2d60*/  LOP3.LUT R35, R35, 0xfffffffd, RZ, 0xc0, !PT ;  /* 0xfffffffd23237812 */ /* 0x004fc800078ec0ff */
[----:B------:R-:W-:-:S05]  /*2d70*/  @P3 LOP3.LUT R35, R35, 0x2, RZ, 0xfc, !PT ;  /* 0x0000000223233812 */ /* 0x000fca00078efcff */
[----:B------:R0:W-:Y:S01]  /*2d80*/  STL [R1], R35 ;  /* 0x0000002301007387 */ /* 0x0001e20000100800 */
[----:B------:R-:W-:Y:S05]  /*2d90*/  @!P2 BRA `(.L_x_5138) ;  /* 0x000000740090a947 */ /* 0x000fea0003800000 */
        /* <DEDUP_REMOVED lines=69> */
.L_x_5141:
[----:B------:R-:W-:Y:S05]  /*31f0*/  BSYNC B1 ;  /* 0x0000000000017941 */ /* 0x000fea0003800000 */
.L_x_5140:
        /* <DEDUP_REMOVED lines=56> */
.L_x_5143:
[----:B------:R-:W-:Y:S05]  /*3580*/  BSYNC B1 ;  /* 0x0000000000017941 */ /* 0x000fea0003800000 */
.L_x_5142:
[----:B01----:R-:W2:Y:S01]  /*3590*/  LDL R32, [R1+0x4] ;  /* 0x0000040001207983 */ /* 0x003ea20000100800 */
        /* <DEDUP_REMOVED lines=87> */
[----:B------:R-:W-:Y:S02]  /*3b10*/  PRMT R174, R35, 0x7610, R174 ;  /* 0x0000761023ae7816 */ /* 0x000fe400000000ae */
        /* <DEDUP_REMOVED lines=11> */
.L_x_5144:
[----:B------:R-:W-:Y:S01]  /*3bd0*/  IMAD R90, R17, 0x8, R16 ;  /* 0x00000008115a7824 */ /* 0x000fe200078e0210 */
[----:B------:R-:W-:Y:S01]  /*3be0*/  SHF.L.U32 R91, R199, 0x1f, RZ ;  /* 0x0000001fc75b7819 */ /* 0x000fe200000006ff */
[----:B------:R-:W-:Y:S03]  /*3bf0*/  BSSY B1, `(.L_x_5145) ;  /* 0x0000003000017945 */ /* 0x000fe60003800000 */
[----:B------:R-:W0:Y:S02]  /*3c00*/  SYNCS.PHASECHK.TRANS64.TRYWAIT P5, [R90+URZ+0x30890], R91 ;  /* 0x0308905b5a0075a7 */ /* 0x000e2400080a017f */
[----:B0-----:R-:W-:Y:S05]  /*3c10*/  @!P5 BRA `(.L_x_5146) ;  /* 0x0000026c00e0d947 */ /* 0x001fea0003800000 */
.L_x_5593:
[----:B------:R-:W-:Y:S05]  /*3c20*/  BSYNC B1 ;  /* 0x0000000000017941 */ /* 0x000fea0003800000 */
.L_x_5145:
        /* <DEDUP_REMOVED lines=25> */
[C---:B------:R-:W-:Y:S02]  /*3dc0*/  FFMA.FTZ R158, R161.reuse, R158, -R164 ;  /* 0x0000009ea19e7223 */ /* 0x040fe400000108a4 */
[----:B------:R-:W-:Y:S01]  /*3dd0*/  FFMA.FTZ R163, R161, R124, R163 ;  /* 0x0000007ca1a37223 */ /* 0x000fe200000100a3 */
        /* <DEDUP_REMOVED lines=12> */
[C---:B------:R-:W-:Y:S01]  /*3ea0*/  IMAD.U32 R161, R32.reuse, 0x10000, RZ ;  /* 0x0001000020a17824 */ /* 0x040fe200078e00ff */
[----:B------:R-:W-:Y:S01]  /*3eb0*/  LOP3.LUT R32, R32, 0xffff0000, RZ, 0xc0, !PT ;  /* 0xffff000020207812 */ /* 0x000fe200078ec0ff */
[----:B------:R-:W-:Y:S02]  /*3ec0*/  IMAD.U32 R35, R35, 0x10000, RZ ;  /* 0x0001000023237824 */ /* 0x000fe400078e00ff */
[C---:B------:R-:W-:Y:S01]  /*3ed0*/  FMUL.FTZ R162, R34.reuse, R125 ;  /* 0x0000007d22a27220 */ /* 0x040fe20000410000 */
[----:B------:R-:W-:-:S03]  /*3ee0*/  FMUL.FTZ R34, R34, R33 ;  /* 0x0000002122227220 */ /* 0x000fc60000410000 */
[C---:B------:R-:W-:Y:S01]  /*3ef0*/  FFMA.FTZ R33, R35.reuse, R33, -R162 ;  /* 0x0000002123217223 */ /* 0x040fe200000108a2 */
[C---:B------:R-:W-:Y:S01]  /*3f00*/  FMUL.FTZ R162, R32.reuse, R117 ;  /* 0x0000007520a27220 */ /* 0x040fe20000410000 */
[-C--:B------:R-:W-:Y:S01]  /*3f10*/  FMUL.FTZ R32, R32, R116.reuse ;  /* 0x0000007420207220 */ /* 0x080fe20000410000 */
[----:B------:R-:W-:Y:S02]  /*3f20*/  FFMA.FTZ R34, R35, R125, R34 ;  /* 0x0000007d23227223 */ /* 0x000fe40000010022 */
[C---:B------:R-:W-:Y:S01]  /*3f30*/  FFMA.FTZ R162, R161.reuse, R116, -R162 ;  /* 0x00000074a1a27223 */ /* 0x040fe200000108a2 */
[----:B------:R-:W-:Y:S02]  /*3f40*/  FFMA.FTZ R117, R161, R117, R32 ;  /* 0x00000075a1757223 */ /* 0x000fe40000010020 */
[----:B------:R-:W-:Y:S01]  /*3f50*/  F2FP.BF16.F32.PACK_AB R35, R34, R33 ;  /* 0x000000212223723e */ /* 0x000fe200000010ff */
[----:B------:R-:W-:Y:S01]  /*3f60*/  IMAD.MOV.U32 R33, RZ, RZ, R158 ;  /* 0x000000ffff217224 */ /* 0x000fe200078e009e */
[----:B------:R-:W-:-:S02]  /*3f70*/  F2FP.BF16.F32.PACK_AB R34, R124, R167 ;  /* 0x000000a77c22723e */ /* 0x000fc400000010ff */
[----:B------:R-:W-:-:S07]  /*3f80*/  F2FP.BF16.F32.PACK_AB R32, R117, R162 ;  /* 0x000000a27520723e */ /* 0x000fce00000010ff */
.L_x_5152:
[----:B------:R-:W-:Y:S05]  /*3f90*/  BSYNC B3 ;  /* 0x0000000000037941 */ /* 0x000fea0003800000 */
.L_x_5151:
[----:B--2---:R1:W-:Y:S02]  /*3fa0*/  STG.E.128 desc[UR60][R38.64], R32 ;  /* 0x0000002026007986 */ /* 0x0043e4000c101d3c */
.L_x_5150:
[----:B------:R-:W-:Y:S05]  /*3fb0*/  BSYNC B2 ;  /* 0x0000000000027941 */ /* 0x000fea0003800000 */
.L_x_5149:
        /* <DEDUP_REMOVED lines=52> */
.L_x_5156:
[----:B------:R-:W-:Y:S05]  /*4300*/  BSYNC B3 ;  /* 0x0000000000037941 */ /* 0x000fea0003800000 */
.L_x_5155:
[----:B--2---:R2:W-:Y:S02]  /*4310*/  STG.E.128 desc[UR60][R38.64+0x40], R32 ;  /* 0x0000402026007986 */ /* 0x0045e4000c101d3c */
.L_x_5154:
[----:B------:R-:W-:Y:S05]  /*4320*/  BSYNC B2 ;  /* 0x0000000000027941 */ /* 0x000fea0003800000 */
.L_x_5153:
        /* <DEDUP_REMOVED lines=52> */
.L_x_5160:
[----:B------:R-:W-:Y:S05]  /*4670*/  BSYNC B3 ;  /* 0x0000000000037941 */ /* 0x000fea0003800000 */
.L_x_5159:
[----:B--2---:R3:W-:Y:S02]  /*4680*/  STG.E.128 desc[UR60][R38.64+0x80], R32 ;  /* 0x0000802026007986 */ /* 0x0047e4000c101d3c */
.L_x_5158:
[----:B------:R-:W-:Y:S05]  /*4690*/  BSYNC B2 ;  /* 0x0000000000027941 */ /* 0x000fea0003800000 */
.L_x_5157:
        /* <DEDUP_REMOVED lines=52> */
.L_x_5164:
[----:B------:R-:W-:Y:S05]  /*49e0*/  BSYNC B3 ;  /* 0x0000000000037941 */ /* 0x000fea0003800000 */
.L_x_5163:
[----:B--2---:R4:W-:Y:S02]  /*49f0*/  STG.E.128 desc[UR60][R38.64+0xc0], R32 ;  /* 0x0000c02026007986 */ /* 0x0049e4000c101d3c */
.L_x_5162:
[----:B------:R-:W-:Y:S05]  /*4a00*/  BSYNC B2 ;  /* 0x0000000000027941 */ /* 0x000fea0003800000 */
.L_x_5161:
        /* <DEDUP_REMOVED lines=8> */
[----:B------:R-:W-:Y:S01]  /*4a90*/  SHF.R.U64 R72, R68, 0x10, R69 ;  /* 0x0000001044487819 */ /* 0x000fe20000001245 */
[----:B--2---:R-:W-:Y:S01]  /*4aa0*/  IMAD.U32 R68, R34, 0x10000, RZ ;  /* 0x0001000022447824 */ /* 0x004fe200078e00ff */
[----:B------:R-:W-:Y:S02]  /*4ab0*/  SHF.R.U32.HI R71, RZ, 0x10, R71 ;  /* 0x00000010ff477819 */ /* 0x000fe40000011647 */
[----:B------:R-:W-:Y:S02]  /*4ac0*/  PRMT R179, R179, 0x5410, R70 ;  /* 0x00005410b3b37816 */ /* 0x000fe40000000046 */
[----:B------:R-:W-:Y:S01]  /*4ad0*/  PRMT R181, R181, 0x5410, R72 ;  /* 0x00005410b5b57816 */ /* 0x000fe20000000048 */
[----:B------:R-:W-:Y:S01]  /*4ae0*/  IMAD.U32 R72, R33, 0x10000, RZ ;  /* 0x0001000021487824 */ /* 0x000fe200078e00ff */
[----:B------:R-:W-:-:S02]  /*4af0*/  SHF.R.U32.HI R73, RZ, 0x10, R69 ;  /* 0x00000010ff497819 */ /* 0x000fc40000011645 */
[----:B------:R-:W-:Y:S02]  /*4b00*/  PRMT R178, R178, 0x5410, R71 ;  /* 0x00005410b2b27816 */ /* 0x000fe40000000047 */
[----:B------:R-:W-:Y:S01]  /*4b10*/  LOP3.LUT R74, R33, 0xffff0000, RZ, 0xc0, !PT ;  /* 0xffff0000214a7812 */ /* 0x000fe200078ec0ff */
        /* <DEDUP_REMOVED lines=8> */
[----:B------:R-:W-:Y:S01]  /*4ba0*/  FMUL.FTZ R74, R74, R71 ;  /* 0x000000474a4a7220 */ /* 0x000fe20000410000 */
[----:B------:R-:W-:Y:S01]  /*4bb0*/  LOP3.LUT R34, R35, 0xffff0000, RZ, 0xc0, !PT ;  /* 0xffff000023227812 */ /* 0x000fe200078ec0ff */
[----:B------:R-:W-:-:S02]  /*4bc0*/  IMAD.U32 R73, R180, 0x10000, RZ ;  /* 0x00010000b4497824 */ /* 0x000fc400078e00ff */
[C---:B------:R-:W-:Y:S01]  /*4bd0*/  FFMA.FTZ R71, R72.reuse, R71, -R77 ;  /* 0x0000004748477223 */ /* 0x040fe2000001084d */
[CC--:B------:R-:W-:Y:S01]  /*4be0*/  FMUL.FTZ R79, R69.reuse, R70.reuse ;  /* 0x00000046454f7220 */ /* 0x0c0fe20000410000 */
[----:B------:R-:W-:Y:S01]  /*4bf0*/  FFMA.FTZ R72, R72, R75, R74 ;  /* 0x0000004b48487223 */ /* 0x000fe2000001004a */
        /* <DEDUP_REMOVED lines=9> */
[----:B------:R-:W-:-:S02]  /*4c90*/  IMAD.U32 R35, R35, 0x10000, RZ ;  /* 0x0001000023237824 */ /* 0x000fc400078e00ff */
[C---:B------:R-:W-:Y:S01]  /*4ca0*/  FMUL.FTZ R34, R32.reuse, R179 ;  /* 0x000000b320227220 */ /* 0x040fe20000410000 */
        /* <DEDUP_REMOVED lines=9> */
[----:B------:R-:W-:Y:S01]  /*4d40*/  F2FP.BF16.F32.PACK_AB R35, R73, R70 ;  /* 0x000000464923723e */ /* 0x000fe200000010ff */
[----:B------:R-:W-:-:S07]  /*4d50*/  IMAD.MOV.U32 R34, RZ, RZ, R68 ;  /* 0x000000ffff227224 */ /* 0x000fce00078e0044 */
.L_x_5168:
[----:B------:R-:W-:Y:S05]  /*4d60*/  BSYNC B3 ;  /* 0x0000000000037941 */ /* 0x000fea0003800000 */
.L_x_5167:
[----:B--2---:R1:W-:Y:S02]  /*4d70*/  STG.E.128 desc[UR60][R38.64+0x100], R32 ;  /* 0x0001002026007986 */ /* 0x0043e4000c101d3c */
.L_x_5166:
[----:B------:R-:W-:Y:S05]  /*4d80*/  BSYNC B2 ;  /* 0x0000000000027941 */ /* 0x000fea0003800000 */
.L_x_5165:
        /* <DEDUP_REMOVED lines=12> */
[----:B------:R-:W-:Y:S02]  /*4e50*/  PRMT R166, R166, 0x5410, R65 ;  /* 0x00005410a6a67816 */ /* 0x000fe40000000041 */
        /* <DEDUP_REMOVED lines=8> */
[----:B------:R-:W-:Y:S01]  /*4ee0*/  PRMT R160, R160, 0x5410, R69 ;  /* 0x00005410a0a07816 */ /* 0x000fe20000000045 */
[C---:B------:R-:W-:Y:S01]  /*4ef0*/  FMUL.FTZ R72, R65.reuse, R70 ;  /* 0x0000004641487220 */ /* 0x040fe20000410000 */
[----:B------:R-:W-:Y:S01]  /*4f00*/  LOP3.LUT R66, R34, 0xffff0000, RZ, 0xc0, !PT ;  /* 0xffff000022427812 */ /* 0x000fe200078ec0ff */
[-C--:B------:R-:W-:Y:S01]  /*4f10*/  FMUL.FTZ R73, R65, R68.reuse ;  /* 0x0000004441497220 */ /* 0x080fe20000410000 */
[----:B------:R-:W-:Y:S01]  /*4f20*/  LOP3.LUT R65, R32, 0xffff0000, RZ, 0xc0, !PT ;  /* 0xffff000020417812 */ /* 0x000fe200078ec0ff */
[C---:B------:R-:W-:Y:S01]  /*4f30*/  IMAD.U32 R69, R160.reuse, 0x10000, RZ ;  /* 0x00010000a0457824 */ /* 0x040fe200078e00ff */
[----:B------:R-:W-:Y:S01]  /*4f40*/  LOP3.LUT R34, R35, 0xffff0000, RZ, 0xc0, !PT ;  /* 0xffff000023227812 */ /* 0x000fe200078ec0ff */
[----:B------:R-:W-:Y:S01]  /*4f50*/  FFMA.FTZ R32, R67, R68, -R72 ;  /* 0x0000004443207223 */ /* 0x000fe20000010848 */
[----:B------:R-:W-:Y:S01]  /*4f60*/  LOP3.LUT R169, R169, 0xffff0000, RZ, 0xc0, !PT ;  /* 0xffff0000a9a97812 */ /* 0x000fe200078ec0ff */
[----:B------:R-:W-:Y:S01]  /*4f70*/  FFMA.FTZ R67, R67, R70, R73 ;  /* 0x0000004643437223 */ /* 0x000fe20000010049 */
[----:B------:R-:W-:Y:S01]  /*4f80*/  LOP3.LUT R160, R160, 0xffff0000, RZ, 0xc0, !PT ;  /* 0xffff0000a0a07812 */ /* 0x000fe200078ec0ff */
[C---:B------:R-:W-:Y:S01]  /*4f90*/  FMUL.FTZ R75, R66.reuse, R71 ;  /* 0x00000047424b7220 */ /* 0x040fe20000410000 */
[----:B------:R-:W-:Y:S01]  /*4fa0*/  FMUL.FTZ R73, R66, R69 ;  /* 0x0000004542497220 */ /* 0x000fe20000410000 */
[----:B------:R-:W-:-:S02]  /*4fb0*/  IMAD.U32 R66, R159, 0x10000, RZ ;  /* 0x000100009f427824 */ /* 0x000fc400078e00ff */
[C---:B------:R-:W-:Y:S01]  /*4fc0*/  FMUL.FTZ R68, R34.reuse, R169 ;  /* 0x000000a922447220 */ /* 0x040fe20000410000 */
[----:B------:R-:W-:Y:S01]  /*4fd0*/  FMUL.FTZ R70, R34, R160 ;  /* 0x000000a022467220 */ /* 0x000fe20000410000 */
[C---:B------:R-:W-:Y:S01]  /*4fe0*/  FFMA.FTZ R75, R64.reuse, R69, -R75 ;  /* 0x00000045404b7223 */ /* 0x040fe2000001084b */
        /* <DEDUP_REMOVED lines=13> */
.L_x_5170:
[----:B------:R-:W-:Y:S05]  /*50c0*/  BSYNC B2 ;  /* 0x0000000000027941 */ /* 0x000fea0003800000 */
.L_x_5169:
[----:B--2---:R1:W-:Y:S02]  /*50d0*/  STG.E.128 desc[UR60][R38.64+0x140], R32 ;  /* 0x0001402026007986 */ /* 0x0043e4000c101d3c */
.L_x_5148:
[----:B------:R-:W-:Y:S05]  /*50e0*/  BSYNC B1 ;  /* 0x0000000000017941 */ /* 0x000fea0003800000 */
.L_x_5147:
        /* <DEDUP_REMOVED lines=13> */
[----:B------:R-:W-:Y:S02]  /*51c0*/  PRMT R170, R170, 0x5410, R67 ;  /* 0x00005410aaaa7816 */ /* 0x000fe40000000043 */
[----:B------:R-:W-:-:S02]  /*51d0*/  SHF.R.U32.HI R65, RZ, 0x10, R61 ;  /* 0x00000010ff417819 */ /* 0x000fc4000001163d */
[----:B------:R-:W-:Y:S02]  /*51e0*/  PRMT R177, R177, 0x5410, R62 ;  /* 0x00005410b1b17816 */ /* 0x000fe4000000003e */
[----:B------:R-:W-:Y:S02]  /*51f0*/  LOP3.LUT R39, R33, 0xffff0000, RZ, 0xc0, !PT ;  /* 0xffff000021277812 */ /* 0x000fe400078ec0ff */
[C---:B------:R-:W-:Y:S01]  /*5200*/  LOP3.LUT R64, R176.reuse, 0xffff0000, RZ, 0xc0, !PT ;  /* 0xffff0000b0407812 */ /* 0x040fe200078ec0ff */
[----:B------:R-:W-:Y:S01]  /*5210*/  IMAD.U32 R176, R176, 0x10000, RZ ;  /* 0x00010000b0b07824 */ /* 0x000fe200078e00ff */
[C---:B------:R-:W-:Y:S01]  /*5220*/  LOP3.LUT R62, R170.reuse, 0xffff0000, RZ, 0xc0, !PT ;  /* 0xffff0000aa3e7812 */ /* 0x040fe200078ec0ff */
[----:B------:R-:W-:Y:S01]  /*5230*/  IMAD.U32 R170, R170, 0x10000, RZ ;  /* 0x00010000aaaa7824 */ /* 0x000fe200078e00ff */
[----:B------:R-:W-:Y:S01]  /*5240*/  PRMT R172, R172, 0x5410, R65 ;  /* 0x00005410acac7816 */ /* 0x000fe20000000041 */
[----:B------:R-:W-:Y:S01]  /*5250*/  FMUL.FTZ R66, R39, R64 ;  /* 0x0000004027427220 */ /* 0x000fe20000410000 */
[----:B------:R-:W-:Y:S01]  /*5260*/  LOP3.LUT R61, R34, 0xffff0000, RZ, 0xc0, !PT ;  /* 0xffff0000223d7812 */ /* 0x000fe200078ec0ff */
[C---:B------:R-:W-:Y:S01]  /*5270*/  IMAD.U32 R34, R35.reuse, 0x10000, RZ ;  /* 0x0001000023227824 */ /* 0x040fe200078e00ff */
[----:B------:R-:W-:Y:S01]  /*5280*/  LOP3.LUT R38, R35, 0xffff0000, RZ, 0xc0, !PT ;  /* 0xffff000023267812 */ /* 0x000fe200078ec0ff */
[----:B------:R-:W-:-:S02]  /*5290*/  IMAD.U32 R35, R33, 0x10000, RZ ;  /* 0x0001000021237824 */ /* 0x000fc400078e00ff */
[-C--:B------:R-:W-:Y:S01]  /*52a0*/  FMUL.FTZ R39, R39, R62.reuse ;  /* 0x0000003e27277220 */ /* 0x080fe20000410000 */
[C---:B------:R-:W-:Y:S01]  /*52b0*/  IMAD.U32 R65, R177.reuse, 0x10000, RZ ;  /* 0x00010000b1417824 */ /* 0x040fe200078e00ff */
[----:B------:R-:W-:Y:S01]  /*52c0*/  LOP3.LUT R177, R177, 0xffff0000, RZ, 0xc0, !PT ;  /* 0xffff0000b1b17812 */ /* 0x000fe200078ec0ff */
[----:B------:R-:W-:Y:S02]  /*52d0*/  IMAD.U32 R63, R172, 0x10000, RZ ;  /* 0x00010000ac3f7824 */ /* 0x000fe400078e00ff */
[----:B------:R-:W-:Y:S01]  /*52e0*/  FFMA.FTZ R66, R35, R62, -R66 ;  /* 0x0000003e23427223 */ /* 0x000fe20000010842 */
[----:B------:R-:W-:Y:S01]  /*52f0*/  FMUL.FTZ R69, R61, R65 ;  /* 0x000000413d457220 */ /* 0x000fe20000410000 */
[----:B------:R-:W-:Y:S01]  /*5300*/  FFMA.FTZ R67, R35, R64, R39 ;  /* 0x0000004023437223 */ /* 0x000fe20000010027 */
[----:B------:R-:W-:Y:S02]  /*5310*/  IMAD.U32 R33, R32, 0x10000, RZ ;  /* 0x0001000020217824 */ /* 0x000fe400078e00ff */
[-C--:B------:R-:W-:Y:S01]  /*5320*/  FMUL.FTZ R61, R61, R63.reuse ;  /* 0x0000003f3d3d7220 */ /* 0x080fe20000410000 */
[----:B------:R-:W-:Y:S01]  /*5330*/  LOP3.LUT R35, R172, 0xffff0000, RZ, 0xc0, !PT ;  /* 0xffff0000ac237812 */ /* 0x000fe200078ec0ff */
[----:B------:R-:W-:Y:S01]  /*5340*/  FFMA.FTZ R69, R60, R63, -R69 ;  /* 0x0000003f3c457223 */ /* 0x000fe20000010845 */
[----:B------:R-:W-:Y:S01]  /*5350*/  LOP3.LUT R32, R32, 0xffff0000, RZ, 0xc0, !PT ;  /* 0xffff000020207812 */ /* 0x000fe200078ec0ff */
[----:B------:R-:W-:Y:S01]  /*5360*/  FFMA.FTZ R60, R60, R65, R61 ;  /* 0x000000413c3c7223 */ /* 0x000fe2000001003d */
[C---:B------:R-:W-:Y:S01]  /*5370*/  FMUL.FTZ R61, R38.reuse, R177 ;  /* 0x000000b1263d7220 */ /* 0x040fe20000410000 */
[----:B------:R-:W-:-:S02]  /*5380*/  FMUL.FTZ R62, R38, R35 ;  /* 0x00000023263e7220 */ /* 0x000fc40000410000 */
[C---:B------:R-:W-:Y:S01]  /*5390*/  FMUL.FTZ R38, R32.reuse, R176 ;  /* 0x000000b020267220 */ /* 0x040fe20000410000 */
[-C--:B------:R-:W-:Y:S01]  /*53a0*/  FMUL.FTZ R39, R32, R170.reuse ;  /* 0x000000aa20277220 */ /* 0x080fe20000410000 */
[C---:B------:R-:W-:Y:S01]  /*53b0*/  FFMA.FTZ R61, R34.reuse, R35, -R61 ;  /* 0x00000023223d7223 */ /* 0x040fe2000001083d */
[----:B------:R-:W-:Y:S01]  /*53c0*/  FFMA.FTZ R62, R34, R177, R62 ;  /* 0x000000b1223e7223 */ /* 0x000fe2000001003e */
[C---:B------:R-:W-:Y:S01]  /*53d0*/  FFMA.FTZ R38, R33.reuse, R170, -R38 ;  /* 0x000000aa21267223 */ /* 0x040fe20000010826 */
[----:B------:R-:W-:Y:S01]  /*53e0*/  FFMA.FTZ R39, R33, R176, R39 ;  /* 0x000000b021277223 */ /* 0x000fe20000010027 */
[----:B------:R-:W-:Y:S02]  /*53f0*/  F2FP.BF16.F32.PACK_AB R33, R67, R66 ;  /* 0x000000424321723e */ /* 0x000fe400000010ff */
[----:B------:R-:W-:Y:S02]  /*5400*/  F2FP.BF16.F32.PACK_AB R35, R62, R61 ;  /* 0x0000003d3e23723e */ /* 0x000fe400000010ff */
[----:B------:R-:W-:-:S02]  /*5410*/  F2FP.BF16.F32.PACK_AB R34, R60, R69 ;  /* 0x000000453c22723e */ /* 0x000fc400000010ff */
[----:B------:R-:W-:-:S07]  /*5420*/  F2FP.BF16.F32.PACK_AB R32, R39, R38 ;  /* 0x000000262720723e */ /* 0x000fce00000010ff */
.L_x_5175:
[----:B------:R-:W-:Y:S05]  /*5430*/  BSYNC B2 ;  /* 0x0000000000027941 */ /* 0x000fea0003800000 */
.L_x_5174:
[----:B--2---:R1:W-:Y:S02]  /*5440*/  STG.E.128 desc[UR60][R36.64], R32 ;  /* 0x0000002024007986 */ /* 0x0043e4000c101d3c */
.L_x_5173:
[----:B------:R-:W-:Y:S05]  /*5450*/  BSYNC B1 ;  /* 0x0000000000017941 */ /* 0x000fea0003800000 */
.L_x_5172:
        /* <DEDUP_REMOVED lines=53> */
.L_x_5179:
[----:B------:R-:W-:Y:S05]  /*57b0*/  BSYNC B2 ;  /* 0x0000000000027941 */ /* 0x000fea0003800000 */
.L_x_5178:
[----:B--2---:R1:W-:Y:S02]  /*57c0*/  STG.E.128 desc[UR60][R36.64+0x40], R32 ;  /* 0x0000402024007986 */ /* 0x0043e4000c101d3c */
.L_x_5177:
[----:B------:R-:W-:Y:S05]  /*57d0*/  BSYNC B1 ;  /* 0x0000000000017941 */ /* 0x000fea0003800000 */
.L_x_5176:
        /* <DEDUP_REMOVED lines=53> */
.L_x_5183:
[----:B------:R-:W-:Y:S05]  /*5b30*/  BSYNC B2 ;  /* 0x0000000000027941 */ /* 0x000fea0003800000 */
.L_x_5182:
[----:B--2---:R1:W-:Y:S02]  /*5b40*/  STG.E.128 desc[UR60][R36.64+0x80], R32 ;  /* 0x0000802024007986 */ /* 0x0043e4000c101d3c */
.L_x_5181:
[----:B------:R-:W-:Y:S05]  /*5b50*/  BSYNC B1 ;  /* 0x0000000000017941 */ /* 0x000fea0003800000 */
.L_x_5180:
        /* <DEDUP_REMOVED lines=30> */
[C---:B------:R-:W-:Y:S01]  /*5d40*/  FMUL.FTZ R55, R35.reuse, R52 ;  /* 0x0000003423377220 */ /* 0x040fe20000410000 */
[----:B------:R-:W-:Y:S01]  /*5d50*/  LOP3.LUT R144, R144, 0xffff0000, RZ, 0xc0, !PT ;  /* 0xffff000090907812 */ /* 0x000fe200078ec0ff */
[-C--:B------:R-:W-:Y:S01]  /*5d60*/  FMUL.FTZ R35, R35, R50.reuse ;  /* 0x0000003223237220 */ /* 0x080fe20000410000 */
[----:B------:R-:W-:Y:S01]  /*5d70*/  LOP3.LUT R32, R32, 0xffff0000, RZ, 0xc0, !PT ;  /* 0xffff000020207812 */ /* 0x000fe200078ec0ff */
[----:B------:R-:W-:Y:S01]  /*5d80*/  FFMA.FTZ R55, R34, R50, -R55 ;  /* 0x0000003222377223 */ /* 0x000fe20000010837 */
[----:B------:R-:W-:Y:S01]  /*5d90*/  FFMA.FTZ R38, R38, R53, R39 ;  /* 0x0000003526267223 */ /* 0x000fe20000010027 */
[----:B------:R-:W-:-:S02]  /*5da0*/  IMAD.U32 R152, R152, 0x10000, RZ ;  /* 0x0001000098987824 */ /* 0x000fc400078e00ff */
[CC--:B------:R-:W-:Y:S01]  /*5db0*/  FMUL.FTZ R39, R49.reuse, R153.reuse ;  /* 0x0000009931277220 */ /* 0x0c0fe20000410000 */
[----:B------:R-:W-:Y:S02]  /*5dc0*/  IMAD.U32 R146, R146, 0x10000, RZ ;  /* 0x0001000092927824 */ /* 0x000fe400078e00ff */
[----:B------:R-:W-:Y:S01]  /*5dd0*/  FMUL.FTZ R50, R49, R144 ;  /* 0x0000009031327220 */ /* 0x000fe20000410000 */
        /* <DEDUP_REMOVED lines=13> */
.L_x_5187:
[----:B------:R-:W-:Y:S05]  /*5eb0*/  BSYNC B2 ;  /* 0x0000000000027941 */ /* 0x000fea0003800000 */
.L_x_5186:
[----:B--2---:R1:W-:Y:S02]  /*5ec0*/  STG.E.128 desc[UR60][R36.64+0xc0], R32 ;  /* 0x0000c02024007986 */ /* 0x0043e4000c101d3c */
.L_x_5185:
[----:B------:R-:W-:Y:S05]  /*5ed0*/  BSYNC B1 ;  /* 0x0000000000017941 */ /* 0x000fea0003800000 */
.L_x_5184:
        /* <DEDUP_REMOVED lines=53> */
.L_x_5191:
[----:B------:R-:W-:Y:S05]  /*6230*/  BSYNC B2 ;  /* 0x0000000000027941 */ /* 0x000fea0003800000 */
.L_x_5190:
[----:B--2---:R1:W-:Y:S02]  /*6240*/  STG.E.128 desc[UR60][R36.64+0x100], R32 ;  /* 0x0001002024007986 */ /* 0x0043e4000c101d3c */
.L_x_5189:
[----:B------:R-:W-:Y:S05]  /*6250*/  BSYNC B1 ;  /* 0x0000000000017941 */ /* 0x000fea0003800000 */
.L_x_5188:
        /* <DEDUP_REMOVED lines=10> */
[----:B------:R-:W-:Y:S01]  /*6300*/  SHF.R.U64 R44, R40, 0x10, R41 ;  /* 0x00000010282c7819 */ /* 0x000fe20000001229 */
[----:B------:R-:W-:Y:S01]  /*6310*/  IMAD.U32 R40, R35, 0x10000, RZ ;  /* 0x0001000023287824 */ /* 0x000fe200078e00ff */
[----:B------:R-:W-:Y:S02]  /*6320*/  PRMT R83, R83, 0x5410, R42 ;  /* 0x0000541053537816 */ /* 0x000fe4000000002a */
        /* <DEDUP_REMOVED lines=39> */
.L_x_5193:
[----:B------:R-:W-:Y:S05]  /*65a0*/  BSYNC B1 ;  /* 0x0000000000017941 */ /* 0x000fea0003800000 */
.L_x_5192:
[----:B--2---:R1:W-:Y:S01]  /*65b0*/  STG.E.128 desc[UR60][R36.64+0x140], R32 ;  /* 0x0001402024007986 */ /* 0x0043e2000c101d3c */
[----:B------:R-:W-:Y:S05]  /*65c0*/  BRA `(.L_x_5171) ;  /* 0x0000004000647947 */ /* 0x000fea0003800000 */
.L_x_5139:
        /* <DEDUP_REMOVED lines=47> */
.L_x_5195:
[----:B------:R-:W-:Y:S05]  /*68c0*/  BSYNC B1 ;  /* 0x0000000000017941 */ /* 0x000fea0003800000 */
.L_x_5194:
        /* <DEDUP_REMOVED lines=47> */
.L_x_5197:
[----:B------:R-:W-:Y:S05]  /*6bc0*/  BSYNC B1 ;  /* 0x0000000000017941 */ /* 0x000fea0003800000 */
.L_x_5196:
[----:B0-----:R-:W2:Y:S01]  /*6bd0*/  LDL R80, [R1+0x4] ;  /* 0x0000040001507983 */ /* 0x001ea20000100800 */
        /* <DEDUP_REMOVED lines=22> */
[----:B------:R-:W-:-:S05]  /*6d40*/  IMAD.MOV.U32 R83, RZ, RZ, R49 ;  /* 0x000000ffff537224 */ /* 0x000fca00078e0031 */
[----:B------:R-:W-:Y:S01]  /*6d50*/  PRMT R179, R83, 0x5410, R82 ;  /* 0x0000541053b37816 */ /* 0x000fe20000000052 */
[----:B------:R-:W-:Y:S02]  /*6d60*/  IMAD.MOV.U32 R82, RZ, RZ, R52 ;  /* 0x000000ffff527224 */ /* 0x000fe400078e0034 */
[----:B------:R-:W-:-:S05]  /*6d70*/  IMAD.MOV.U32 R83, RZ, RZ, R53 ;  /* 0x000000ffff537224 */ /* 0x000fca00078e0035 */
        /* <DEDUP_REMOVED lines=23> */
[----:B------:R-:W-:Y:S02]  /*6ef0*/  IMAD.MOV.U32 R82, RZ, RZ, R63 ;  /* 0x000000ffff527224 */ /* 0x000fe400078e003f */
        /* <DEDUP_REMOVED lines=34> */
.L_x_5198:
[----:B------:R-:W-:Y:S01]  /*7120*/  IMAD R90, R17, 0x8, R16 ;  /* 0x00000008115a7824 */ /* 0x000fe200078e0210 */
[----:B------:R-:W-:Y:S01]  /*7130*/  SHF.L.U32 R91, R199, 0x1f, RZ ;  /* 0x0000001fc75b7819 */ /* 0x000fe200000006ff */
[----:B------:R-:W0:Y:S01]  /*7140*/  LDC R144, c[0x0][0x2f4] ;  /* 0x0000bd00ff907b82 */ /* 0x000e220000000800 */
[----:B------:R-:W-:Y:S02]  /*7150*/  BSSY B1, `(.L_x_5199) ;  /* 0x0000004000017945 */ /* 0x000fe40003800000 */
[----:B------:R-:W1:Y:S05]  /*7160*/  SYNCS.PHASECHK.TRANS64.TRYWAIT P5, [R90+URZ+0x30890], R91 ;  /* 0x0308905b5a0075a7 */ /* 0x000e6a00080a017f */
[----:B------:R-:W2:Y:S01]  /*7170*/  LDC.64 R124, c[0x0][0x300] ;  /* 0x0000c000ff7c7b82 */ /* 0x000ea20000000a00 */
[----:B-1----:R-:W-:Y:S05]  /*7180*/  @!P5 BRA `(.L_x_5200) ;  /* 0x000002380098d947 */ /* 0x002fea0003800000 */
.L_x_5594:
[----:B------:R-:W-:Y:S05]  /*7190*/  BSYNC B1 ;  /* 0x0000000000017941 */ /* 0x000fea0003800000 */
.L_x_5199:
[----:B------:R-:W-:Y:S01]  /*71a0*/  BSSY B1, `(.L_x_5201) ;  /* 0x0000192000017945 */ /* 0x000fe20003800000 */
[----:B0-----:R-:W-:Y:S02]  /*71b0*/  IMAD.IADD R146, R144, 0x1, -R130 ;  /* 0x0000000190927824 */ /* 0x001fe400078e0a82 */
[----:B------:R-:W-:Y:S01]  /*71c0*/  IMAD.MOV.U32 R127, RZ, RZ, R84 ;  /* 0x000000ffff7f7224 */ /* 0x000fe200078e0054 */
[----:B------:R-:W-:Y:S06]  /*71d0*/  @P4 BRA `(.L_x_5202) ;  /* 0x0000001800384947 */ /* 0x000fec0003800000 */
        /* <DEDUP_REMOVED lines=30> */
[----:B------:R-:W-:Y:S02]  /*73c0*/  SHF.R.U64 R166, R40, 0x10, R41 ;  /* 0x0000001028a67819 */ /* 0x000fe40000001229 */
[----:B------:R-:W-:Y:S02]  /*73d0*/  SHF.R.U32.HI R165, RZ, 0x10, R53 ;  /* 0x00000010ffa57819 */ /* 0x000fe40000011635 */
[----:B------:R-:W-:Y:S02]  /*73e0*/  SHF.R.U32.HI R164, RZ, 0x10, R41 ;  /* 0x00000010ffa47819 */ /* 0x000fe40000011629 */
[--C-:B------:R-:W-:Y:S02]  /*73f0*/  SHF.R.U64 R40, R42, 0x10, R43.reuse ;  /* 0x000000102a287819 */ /* 0x100fe4000000122b */
[----:B------:R-:W-:Y:S02]  /*7400*/  SHF.R.U32.HI R42, RZ, 0x10, R43 ;  /* 0x00000010ff2a7819 */ /* 0x000fe4000001162b */
[----:B------:R-:W-:-:S02]  /*7410*/  SHF.R.U64 R43, R52, 0x10, R53 ;  /* 0x00000010342b7819 */ /* 0x000fc40000001235 */
[C---:B------:R-:W-:Y:S02]  /*7420*/  PRMT R52, R167.reuse, 0x5410, R165 ;  /* 0x00005410a7347816 */ /* 0x040fe400000000a5 */
[----:B------:R-:W-:Y:S01]  /*7430*/  PRMT R53, R167, 0x5432, R164 ;  /* 0x00005432a7357816 */ /* 0x000fe200000000a4 */
[----:B0-----:R-:W-:Y:S01]  /*7440*/  IMAD.U32 R167, R85, 0x10000, RZ ;  /* 0x0001000055a77824 */ /* 0x001fe200078e00ff */
[--C-:B------:R-:W-:Y:S01]  /*7450*/  SHF.R.U64 R41, R54, 0x10, R55.reuse ;  /* 0x0000001036297819 */ /* 0x100fe20000001237 */
[----:B------:R-:W-:Y:S01]  /*7460*/  IMAD.U32 R54, R52, 0x10000, RZ ;  /* 0x0001000034367824 */ /* 0x000fe200078e00ff */
[----:B------:R-:W-:Y:S01]  /*7470*/  SHF.R.U32.HI R55, RZ, 0x10, R55 ;  /* 0x00000010ff377819 */ /* 0x000fe20000011637 */
[----:B------:R-:W-:Y:S01]  /*7480*/  IMAD.U32 R165, R53, 0x10000, RZ ;  /* 0x0001000035a57824 */ /* 0x000fe200078e00ff */
[----:B------:R-:W-:Y:S01]  /*7490*/  PRMT R43, R182, 0x5410, R43 ;  /* 0x00005410b62b7816 */ /* 0x000fe2000000002b */
[----:B--2---:R-:W-:Y:S02]  /*74a0*/  IMAD.U32 R164, R81, 0x10000, RZ ;  /* 0x0001000051a47824 */ /* 0x004fe400078e00ff */
[C---:B------:R-:W-:Y:S01]  /*74b0*/  FMUL.FTZ R168, R167.reuse, R54 ;  /* 0x00000036a7a87220 */ /* 0x040fe20000410000 */
[----:B------:R-:W-:Y:S01]  /*74c0*/  FMUL.FTZ R167, R167, R165 ;  /* 0x000000a5a7a77220 */ /* 0x000fe20000410000 */
[----:B------:R-:W-:-:S02]  /*74d0*/  PRMT R41, R180, 0x5410, R41 ;  /* 0x00005410b4297816 */ /* 0x000fc40000000029 */
[C---:B------:R-:W-:Y:S01]  /*74e0*/  FFMA.FTZ R165, R164.reuse, R165, -R168 ;  /* 0x000000a5a4a57223 */ /* 0x040fe200000108a8 */
[----:B------:R-:W-:Y:S01]  /*74f0*/  FFMA.FTZ R164, R164, R54, R167 ;  /* 0x00000036a4a47223 */ /* 0x000fe200000100a7 */
[----:B------:R-:W-:Y:S02]  /*7500*/  LOP3.LUT R54, R53, 0xffff0000, RZ, 0xc0, !PT ;  /* 0xffff000035367812 */ /* 0x000fe400078ec0ff */
[----:B------:R-:W-:Y:S02]  /*7510*/  LOP3.LUT R53, R52, 0xffff0000, RZ, 0xc0, !PT ;  /* 0xffff000034357812 */ /* 0x000fe400078ec0ff */
[----:B------:R-:W-:Y:S02]  /*7520*/  LOP3.LUT R167, R85, 0xffff0000, RZ, 0xc0, !PT ;  /* 0xffff000055a77812 */ /* 0x000fe400078ec0ff */
[----:B------:R-:W-:Y:S02]  /*7530*/  LOP3.LUT R52, R81, 0xffff0000, RZ, 0xc0, !PT ;  /* 0xffff000051347812 */ /* 0x000fe400078ec0ff */
[----:B------:R-:W-:Y:S01]  /*7540*/  PRMT R40, R182, 0x5432, R40 ;  /* 0x00005432b6287816 */ /* 0x000fe20000000028 */
[C---:B------:R-:W-:Y:S01]  /*7550*/  FMUL.FTZ R85, R167.reuse, R53 ;  /* 0x00000035a7557220 */ /* 0x040fe20000410000 */
[----:B------:R-:W-:Y:S01]  /*7560*/  FMUL.FTZ R81, R167, R54 ;  /* 0x00000036a7517220 */ /* 0x000fe20000410000 */
[----:B------:R-:W-:-:S02]  /*7570*/  IMAD.U32 R167, R87, 0x10000, RZ ;  /* 0x0001000057a77824 */ /* 0x000fc400078e00ff */
[C---:B------:R-:W-:Y:S01]  /*7580*/  FFMA.FTZ R54, R52.reuse, R54, -R85 ;  /* 0x0000003634367223 */ /* 0x040fe20000010855 */
[----:B------:R-:W-:Y:S01]  /*7590*/  FFMA.FTZ R52, R52, R53, R81 ;  /* 0x0000003534347223 */ /* 0x000fe20000010051 */
[----:B------:R-:W-:Y:S02]  /*75a0*/  PRMT R53, R183, 0x5432, R42 ;  /* 0x00005432b7357816 */ /* 0x000fe4000000002a */
[----:B------:R-:W-:Y:S01]  /*75b0*/  PRMT R42, R181, 0x5410, R55 ;  /* 0x00005410b52a7816 */ /* 0x000fe20000000037 */
[----:B------:R-:W-:Y:S01]  /*75c0*/  IMAD.U32 R55, R83, 0x10000, RZ ;  /* 0x0001000053377824 */ /* 0x000fe200078e00ff */
[----:B------:R-:W-:Y:S01]  /*75d0*/  PRMT R85, R184, 0x5432, R166 ;  /* 0x00005432b8557816 */ /* 0x000fe200000000a6 */
[C---:B------:R-:W-:Y:S01]  /*75e0*/  IMAD.U32 R81, R53.reuse, 0x10000, RZ ;  /* 0x0001000035517824 */ /* 0x040fe200078e00ff */
[----:B------:R-:W-:Y:S01]  /*75f0*/  LOP3.LUT R53, R53, 0xffff0000, RZ, 0xc0, !PT ;  /* 0xffff000035357812 */ /* 0x000fe200078ec0ff */
[----:B------:R-:W-:Y:S01]  /*7600*/  IMAD.U32 R166, R42, 0x10000, RZ ;  /* 0x000100002aa67824 */ /* 0x000fe200078e00ff */
[----:B------:R-:W-:-:S02]  /*7610*/  F2FP.BF16.F32.PACK_AB R54, R54, R165 ;  /* 0x000000a53636723e */ /* 0x000fc400000010ff */
[----:B------:R-:W-:Y:S01]  /*7620*/  F2FP.BF16.F32.PACK_AB R52, R52, R164 ;  /* 0x000000a43434723e */ /* 0x000fe200000010ff */
[C---:B------:R-:W-:Y:S01]  /*7630*/  FMUL.FTZ R168, R167.reuse, R166 ;  /* 0x000000a6a7a87220 */ /* 0x040fe20000410000 */
[----:B------:R-:W-:-:S03]  /*7640*/  FMUL.FTZ R167, R167, R81 ;  /* 0x00000051a7a77220 */ /* 0x000fc60000410000 */
[C---:B------:R-:W-:Y:S01]  /*7650*/  FFMA.FTZ R81, R55.reuse, R81, -R168 ;  /* 0x0000005137517223 */ /* 0x040fe200000108a8 */
[----:B------:R-:W-:Y:S01]  /*7660*/  FFMA.FTZ R55, R55, R166, R167 ;  /* 0x000000a637377223 */ /* 0x000fe200000100a7 */
[----:B------:R-:W-:Y:S02]  /*7670*/  LOP3.LUT R166, R42, 0xffff0000, RZ, 0xc0, !PT ;  /* 0xffff00002aa67812 */ /* 0x000fe400078ec0ff */
[----:B------:R-:W-:Y:S02]  /*7680*/  LOP3.LUT R167, R87, 0xffff0000, RZ, 0xc0, !PT ;  /* 0xffff000057a77812 */ /* 0x000fe400078ec0ff */
[----:B------:R-:W-:-:S03]  /*7690*/  LOP3.LUT R42, R83, 0xffff0000, RZ, 0xc0, !PT ;  /* 0xffff0000532a7812 */ /* 0x000fc600078ec0ff */
[CC--:B------:R-:W-:Y:S01]  /*76a0*/  FMUL.FTZ R87, R167.reuse, R166.reuse ;  /* 0x000000a6a7577220 */ /* 0x0c0fe20000410000 */
[-C--:B------:R-:W-:Y:S01]  /*76b0*/  FMUL.FTZ R83, R167, R53.reuse ;  /* 0x00000035a7537220 */ /* 0x080fe20000410000 */
[----:B------:R-:W-:Y:S02]  /*76c0*/  IMAD.U32 R167, R85, 0x10000, RZ ;  /* 0x0001000055a77824 */ /* 0x000fe400078e00ff */
[C---:B------:R-:W-:Y:S01]  /*76d0*/  FFMA.FTZ R53, R42.reuse, R53, -R87 ;  /* 0x000000352a357223 */ /* 0x040fe20000010857 */
[----:B------:R-:W-:Y:S01]  /*76e0*/  FFMA.FTZ R42, R42, R166, R83 ;  /* 0x000000a62a2a7223 */ /* 0x000fe20000010053 */
[C---:B------:R-:W-:Y:S01]  /*76f0*/  IMAD.U32 R166, R84.reuse, 0x10000, RZ ;  /* 0x0001000054a67824 */ /* 0x040fe200078e00ff */
[----:B------:R-:W-:Y:S01]  /*7700*/  LOP3.LUT R84, R84, 0xffff0000, RZ, 0xc0, !PT ;  /* 0xffff000054547812 */ /* 0x000fe200078ec0ff */
[----:B------:R-:W-:Y:S01]  /*7710*/  IMAD.U32 R87, R43, 0x10000, RZ ;  /* 0x000100002b577824 */ /* 0x000fe200078e00ff */
[----:B------:R-:W-:Y:S01]  /*7720*/  F2FP.BF16.F32.PACK_AB R53, R53, R81 ;  /* 0x000000513535723e */ /* 0x000fe200000010ff */
[C---:B------:R-:W-:Y:S01]  /*7730*/  IMAD.U32 R83, R80.reuse, 0x10000, RZ ;  /* 0x0001000050537824 */ /* 0x040fe200078e00ff */
[----:B------:R-:W-:Y:S01]  /*7740*/  LOP3.LUT R80, R80, 0xffff0000, RZ, 0xc0, !PT ;  /* 0xffff000050507812 */ /* 0x000fe200078ec0ff */
[C---:B------:R-:W-:Y:S01]  /*7750*/  FMUL.FTZ R168, R166.reuse, R87 ;  /* 0x00000057a6a87220 */ /* 0x040fe20000410000 */
[----:B------:R-:W-:Y:S01]  /*7760*/  FMUL.FTZ R166, R166, R167 ;  /* 0x000000a7a6a67220 */ /* 0x000fe20000410000 */
[----:B------:R-:W-:Y:S01]  /*7770*/  F2FP.BF16.F32.PACK_AB R42, R42, R55 ;  /* 0x000000372a2a723e */ /* 0x000fe200000010ff */
[----:B------:R-:W-:-:S02]  /*7780*/  IMAD.MOV.U32 R81, RZ, RZ, R54 ;  /* 0x000000ffff517224 */ /* 0x000fc400078e0036 */
[C---:B------:R-:W-:Y:S01]  /*7790*/  FFMA.FTZ R168, R83.reuse, R167, -R168 ;  /* 0x000000a753a87223 */ /* 0x040fe200000108a8 */
[----:B------:R-:W-:Y:S01]  /*77a0*/  FFMA.FTZ R166, R83, R87, R166 ;  /* 0x0000005753a67223 */ /* 0x000fe200000100a6 */
[----:B------:R-:W-:Y:S01]  /*77b0*/  LOP3.LUT R83, R43, 0xffff0000, RZ, 0xc0, !PT ;  /* 0xffff00002b537812 */ /* 0x000fe200078ec0ff */
[C---:B------:R-:W-:Y:S01]  /*77c0*/  IMAD.U32 R167, R86.reuse, 0x10000, RZ ;  /* 0x0001000056a77824 */ /* 0x040fe200078e00ff */
[----:B------:R-:W-:Y:S02]  /*77d0*/  LOP3.LUT R43, R85, 0xffff0000, RZ, 0xc0, !PT ;  /* 0xffff0000552b7812 */ /* 0x000fe400078ec0ff */
[----:B------:R-:W-:Y:S01]  /*77e0*/  LOP3.LUT R86, R86, 0xffff0000, RZ, 0xc0, !PT ;  /* 0xffff000056567812 */ /* 0x000fe200078ec0ff */
[C---:B------:R-:W-:Y:S02]  /*77f0*/  FMUL.FTZ R85, R84.reuse, R83 ;  /* 0x0000005354557220 */ /* 0x040fe40000410000 */
[-C--:B------:R-:W-:Y:S02]  /*7800*/  FMUL.FTZ R84, R84, R43.reuse ;  /* 0x0000002b54547220 */ /* 0x080fe40000410000 */
[----:B------:R-:W-:Y:S01]  /*7810*/  FFMA.FTZ R43, R80, R43, -R85 ;  /* 0x0000002b502b7223 */ /* 0x000fe20000010855 */
[----:B------:R-:W-:-:S02]  /*7820*/  IMAD.U32 R85, R40, 0x10000, RZ ;  /* 0x0001000028557824 */ /* 0x000fc400078e00ff */
[----:B------:R-:W-:Y:S01]  /*7830*/  FFMA.FTZ R80, R80, R83, R84 ;  /* 0x0000005350507223 */ /* 0x000fe20000010054 */
[C---:B------:R-:W-:Y:S01]  /*7840*/  IMAD.U32 R84, R41.reuse, 0x10000, RZ ;  /* 0x0001000029547824 */ /* 0x040fe200078e00ff */
[----:B------:R-:W-:Y:S01]  /*7850*/  LOP3.LUT R41, R41, 0xffff0000, RZ, 0xc0, !PT ;  /* 0xffff000029297812 */ /* 0x000fe200078ec0ff */
[----:B------:R-:W-:Y:S01]  /*7860*/  IMAD.U32 R83, R82, 0x10000, RZ ;  /* 0x0001000052537824 */ /* 0x000fe200078e00ff */
[----:B------:R-:W-:Y:S01]  /*7870*/  LOP3.LUT R40, R40, 0xffff0000, RZ, 0xc0, !PT ;  /* 0xffff000028287812 */ /* 0x000fe200078ec0ff */
[CC--:B------:R-:W-:Y:S01]  /*7880*/  FMUL.FTZ R87, R167.reuse, R84.reuse ;  /* 0x00000054a7577220 */ /* 0x0c0fe20000410000 */
[-C--:B------:R-:W-:Y:S01]  /*7890*/  FMUL.FTZ R167, R167, R85.reuse ;  /* 0x00000055a7a77220 */ /* 0x080fe20000410000 */
[----:B------:R-:W-:Y:S02]  /*78a0*/  LOP3.LUT R82, R82, 0xffff0000, RZ, 0xc0, !PT ;  /* 0xffff000052527812 */ /* 0x000fe400078ec0ff */
[C---:B------:R-:W-:Y:S01]  /*78b0*/  FFMA.FTZ R87, R83.reuse, R85, -R87 ;  /* 0x0000005553577223 */ /* 0x040fe20000010857 */
[----:B------:R-:W-:Y:S01]  /*78c0*/  FFMA.FTZ R167, R83, R84, R167 ;  /* 0x0000005453a77223 */ /* 0x000fe200000100a7 */
[C---:B------:R-:W-:Y:S01]  /*78d0*/  FMUL.FTZ R83, R86.reuse, R41 ;  /* 0x0000002956537220 */ /* 0x040fe20000410000 */
[----:B------:R-:W-:Y:S01]  /*78e0*/  FMUL.FTZ R86, R86, R40 ;  /* 0x0000002856567220 */ /* 0x000fe20000410000 */
[----:B------:R-:W-:Y:S01]  /*78f0*/  F2FP.BF16.F32.PACK_AB R43, R43, R168 ;  /* 0x000000a82b2b723e */ /* 0x000fe200000010ff */
[----:B------:R-:W-:-:S02]  /*7900*/  IMAD.MOV.U32 R85, RZ, RZ, R52 ;  /* 0x000000ffff557224 */ /* 0x000fc400078e0034 */
[C---:B------:R-:W-:Y:S01]  /*7910*/  FFMA.FTZ R83, R82.reuse, R40, -R83 ;  /* 0x0000002852537223 */ /* 0x040fe20000010853 */
[----:B------:R-:W-:Y:S01]  /*7920*/  FFMA.FTZ R86, R82, R41, R86 ;  /* 0x0000002952567223 */ /* 0x000fe20000010056 */
[----:B------:R-:W-:Y:S01]  /*7930*/  F2FP.BF16.F32.PACK_AB R166, R80, R166 ;  /* 0x000000a650a6723e */ /* 0x000fe200000010ff */
[----:B------:R-:W-:Y:S02]  /*7940*/  IMAD.MOV.U32 R80, RZ, RZ, R43 ;  /* 0x000000ffff507224 */ /* 0x000fe400078e002b */
[----:B------:R-:W-:Y:S01]  /*7950*/  F2FP.BF16.F32.PACK_AB R83, R83, R87 ;  /* 0x000000575353723e */ /* 0x000fe200000010ff */
[----:B------:R-:W-:Y:S01]  /*7960*/  IMAD.MOV.U32 R87, RZ, RZ, R42 ;  /* 0x000000ffff577224 */ /* 0x000fe200078e002a */
[----:B------:R-:W-:Y:S01]  /*7970*/  F2FP.BF16.F32.PACK_AB R86, R86, R167 ;  /* 0x000000a75656723e */ /* 0x000fe200000010ff */
[----:B------:R-:W-:Y:S02]  /*7980*/  IMAD.MOV.U32 R84, RZ, RZ, R166 ;  /* 0x000000ffff547224 */ /* 0x000fe400078e00a6 */
[----:B------:R-:W-:-:S02]  /*7990*/  IMAD.MOV.U32 R82, RZ, RZ, R83 ;  /* 0x000000ffff527224 */ /* 0x000fc400078e0053 */
[----:B------:R-:W-:-:S07]  /*79a0*/  IMAD.MOV.U32 R83, RZ, RZ, R53 ;  /* 0x000000ffff537224 */ /* 0x000fce00078e0035 */
.L_x_5206:
[----:B------:R-:W-:Y:S05]  /*79b0*/  BSYNC B3 ;  /* 0x0000000000037941 */ /* 0x000fea0003800000 */
.L_x_5205:
        /* <DEDUP_REMOVED lines=10> */
.L_x_5204:
[----:B------:R-:W-:Y:S05]  /*7a60*/  BSYNC B2 ;  /* 0x0000000000027941 */ /* 0x000fea0003800000 */
.L_x_5203:
        /* <DEDUP_REMOVED lines=32> */
[----:B------:R-:W-:Y:S01]  /*7c70*/  LOP3.LUT R53, R53, 0xffff0000, RZ, 0xc0, !PT ;  /* 0xffff000035357812 */ /* 0x000fe200078ec0ff */
[----:B------:R-:W-:Y:S01]  /*7c80*/  IMAD.U32 R87, R83, 0x10000, RZ ;  /* 0x0001000053577824 */ /* 0x000fe200078e00ff */
[----:B------:R-:W-:Y:S01]  /*7c90*/  LOP3.LUT R41, R41, 0xffff0000, RZ, 0xc0, !PT ;  /* 0xffff000029297812 */ /* 0x000fe200078ec0ff */
[----:B------:R-:W-:Y:S01]  /*7ca0*/  IMAD.U32 R86, R84, 0x10000, RZ ;  /* 0x0001000054567824 */ /* 0x000fe200078e00ff */
[----:B------:R-:W-:Y:S01]  /*7cb0*/  SHF.R.U64 R48, R48, 0x10, R49 ;  /* 0x0000001030307819 */ /* 0x000fe20000001231 */
[C---:B------:R-:W-:Y:S01]  /*7cc0*/  FMUL.FTZ R162, R161.reuse, R87 ;  /* 0x00000057a1a27220 */ /* 0x040fe20000410000 */
[----:B------:R-:W-:Y:S01]  /*7cd0*/  SHF.R.U64 R50, R50, 0x10, R51 ;  /* 0x0000001032327819 */ /* 0x000fe20000001233 */
[-C--:B------:R-:W-:Y:S01]  /*7ce0*/  FMUL.FTZ R161, R161, R86.reuse ;  /* 0x00000056a1a17220 */ /* 0x080fe20000410000 */
[----:B------:R-:W-:Y:S01]  /*7cf0*/  PRMT R48, R179, 0x5432, R48 ;  /* 0x00005432b3307816 */ /* 0x000fe20000000030 */
[----:B------:R-:W-:Y:S01]  /*7d00*/  FFMA.FTZ R86, R85, R86, -R162 ;  /* 0x0000005655567223 */ /* 0x000fe200000108a2 */
[----:B------:R-:W-:-:S02]  /*7d10*/  IMAD.U32 R162, R55, 0x10000, RZ ;  /* 0x0001000037a27824 */ /* 0x000fc400078e00ff */
[----:B------:R-:W-:Y:S01]  /*7d20*/  FFMA.FTZ R85, R85, R87, R161 ;  /* 0x0000005755557223 */ /* 0x000fe200000100a1 */
[----:B------:R-:W-:Y:S02]  /*7d30*/  LOP3.LUT R87, R84, 0xffff0000, RZ, 0xc0, !PT ;  /* 0xffff000054577812 */ /* 0x000fe400078ec0ff */
[----:B------:R-:W-:Y:S02]  /*7d40*/  LOP3.LUT R84, R83, 0xffff0000, RZ, 0xc0, !PT ;  /* 0xffff000053547812 */ /* 0x000fe400078ec0ff */
[----:B------:R-:W-:Y:S02]  /*7d50*/  LOP3.LUT R55, R55, 0xffff0000, RZ, 0xc0, !PT ;  /* 0xffff000037377812 */ /* 0x000fe400078ec0ff */
[----:B------:R-:W-:Y:S01]  /*7d60*/  SHF.R.U64 R38, R38, 0x10, R39 ;  /* 0x0000001026267819 */ /* 0x000fe20000001227 */
        /* <DEDUP_REMOVED lines=9> */
[----:B------:R-:W-:Y:S02]  /*7e00*/  PRMT R53, R178, 0x5410, R53 ;  /* 0x00005410b2357816 */ /* 0x000fe40000000035 */
[----:B------:R-:W-:Y:S02]  /*7e10*/  PRMT R84, R180, 0x5432, R84 ;  /* 0x00005432b4547816 */ /* 0x000fe40000000054 */
[----:B------:R-:W-:Y:S01]  /*7e20*/  PRMT R38, R178, 0x5432, R38 ;  /* 0x00005432b2267816 */ /* 0x000fe20000000026 */
[C---:B------:R-:W-:Y:S01]  /*7e30*/  IMAD.U32 R161, R53.reuse, 0x10000, RZ ;  /* 0x0001000035a17824 */ /* 0x040fe200078e00ff */
[----:B------:R-:W-:Y:S01]  /*7e40*/  LOP3.LUT R53, R53, 0xffff0000, RZ, 0xc0, !PT ;  /* 0xffff000035357812 */ /* 0x000fe200078ec0ff */
[----:B------:R-:W-:Y:S01]  /*7e50*/  IMAD.U32 R163, R84, 0x10000, RZ ;  /* 0x0001000054a37824 */ /* 0x000fe200078e00ff */
[----:B------:R-:W-:Y:S01]  /*7e60*/  LOP3.LUT R42, R42, 0xffff0000, RZ, 0xc0, !PT ;  /* 0xffff00002a2a7812 */ /* 0x000fe200078ec0ff */
[C---:B------:R-:W-:Y:S01]  /*7e70*/  FMUL.FTZ R164, R162.reuse, R161 ;  /* 0x000000a1a2a47220 */ /* 0x040fe20000410000 */
[----:B------:R-:W-:Y:S01]  /*7e80*/  F2FP.BF16.F32.PACK_AB R83, R83, R86 ;  /* 0x000000565353723e */ /* 0x000fe200000010ff */
[----:B------:R-:W-:Y:S01]  /*7e90*/  FMUL.FTZ R162, R162, R163 ;  /* 0x000000a3a2a27220 */ /* 0x000fe20000410000 */
[----:B------:R-:W-:Y:S01]  /*7ea0*/  FMUL.FTZ R49, R55, R53 ;  /* 0x0000003537317220 */ /* 0x000fe20000410000 */
[----:B------:R-:W-:Y:S01]  /*7eb0*/  FFMA.FTZ R163, R87, R163, -R164 ;  /* 0x000000a357a37223 */ /* 0x000fe200000108a4 */
[----:B------:R-:W-:Y:S01]  /*7ec0*/  F2FP.BF16.F32.PACK_AB R85, R41, R85 ;  /* 0x000000552955723e */ /* 0x000fe200000010ff */
[----:B------:R-:W-:Y:S01]  /*7ed0*/  FFMA.FTZ R162, R87, R161, R162 ;  /* 0x000000a157a27223 */ /* 0x000fe200000100a2 */
[----:B------:R-:W-:Y:S01]  /*7ee0*/  SHF.R.U64 R87, R36, 0x10, R37 ;  /* 0x0000001024577819 */ /* 0x000fe20000001225 */
[----:B------:R-:W-:Y:S01]  /*7ef0*/  IMAD.MOV.U32 R41, RZ, RZ, R83 ;  /* 0x000000ffff297224 */ /* 0x000fe200078e0053 */
[----:B------:R-:W-:-:S02]  /*7f00*/  LOP3.LUT R37, R84, 0xffff0000, RZ, 0xc0, !PT ;  /* 0xffff000054257812 */ /* 0x000fc400078ec0ff */
[----:B------:R-:W-:-:S03]  /*7f10*/  LOP3.LUT R36, R43, 0xffff0000, RZ, 0xc0, !PT ;  /* 0xffff00002b247812 */ /* 0x000fc600078ec0ff */
[-C--:B------:R-:W-:Y:S02]  /*7f20*/  FMUL.FTZ R43, R55, R37.reuse ;  /* 0x00000025372b7220 */ /* 0x080fe40000410000 */
[----:B------:R-:W-:Y:S01]  /*7f30*/  FFMA.FTZ R37, R36, R37, -R49 ;  /* 0x0000002524257223 */ /* 0x000fe20000010831 */
[----:B------:R-:W-:Y:S02]  /*7f40*/  IMAD.U32 R49, R40, 0x10000, RZ ;  /* 0x0001000028317824 */ /* 0x000fe400078e00ff */
[----:B------:R-:W-:Y:S01]  /*7f50*/  FFMA.FTZ R36, R36, R53, R43 ;  /* 0x0000003524247223 */ /* 0x000fe2000001002b */
[----:B------:R-:W-:Y:S01]  /*7f60*/  PRMT R43, R177, 0x5410, R87 ;  /* 0x00005410b12b7816 */ /* 0x000fe20000000057 */
[C---:B------:R-:W-:Y:S01]  /*7f70*/  IMAD.U32 R87, R52.reuse, 0x10000, RZ ;  /* 0x0001000034577824 */ /* 0x040fe200078e00ff */
[----:B------:R-:W-:Y:S01]  /*7f80*/  LOP3.LUT R52, R52, 0xffff0000, RZ, 0xc0, !PT ;  /* 0xffff000034347812 */ /* 0x000fe200078ec0ff */
[C---:B------:R-:W-:Y:S01]  /*7f90*/  IMAD.U32 R53, R48.reuse, 0x10000, RZ ;  /* 0x0001000030357824 */ /* 0x040fe200078e00ff */
[----:B------:R-:W-:Y:S01]  /*7fa0*/  LOP3.LUT R48, R48, 0xffff0000, RZ, 0xc0, !PT ;  /* 0xffff000030307812 */ /* 0x000fe200078ec0ff */
[----:B------:R-:W-:Y:S01]  /*7fb0*/  IMAD.U32 R55, R43, 0x10000, RZ ;  /* 0x000100002b377824 */ /* 0x000fe200078e00ff */
[----:B------:R-:W-:Y:S01]  /*7fc0*/  LOP3.LUT R40, R40, 0xffff0000, RZ, 0xc0, !PT ;  /* 0xffff000028287812 */ /* 0x000fe200078ec0ff */
[----:B------:R-:W-:Y:S01]  /*7fd0*/  FMUL.FTZ R84, R87, R53 ;  /* 0x0000003557547220 */ /* 0x000fe20000410000 */
[----:B------:R-:W-:Y:S01]  /*7fe0*/  LOP3.LUT R43, R43, 0xffff0000, RZ, 0xc0, !PT ;  /* 0xffff00002b2b7812 */ /* 0x000fe200078ec0ff */
[-C--:B------:R-:W-:Y:S01]  /*7ff0*/  FMUL.FTZ R87, R87, R55.reuse ;  /* 0x0000003757577220 */ /* 0x080fe20000410000 */
[C---:B------:R-:W-:Y:S01]  /*8000*/  FMUL.FTZ R51, R52.reuse, R48 ;  /* 0x0000003034337220 */ /* 0x040fe20000410000 */
[----:B------:R-:W-:Y:S01]  /*8010*/  FFMA.FTZ R84, R49, R55, -R84 ;  /* 0x0000003731547223 */ /* 0x000fe20000010854 */
[----:B------:R-:W-:Y:S01]  /*8020*/  F2FP.BF16.F32.PACK_AB R37, R37, R163 ;  /* 0x000000a32525723e */ /* 0x000fe200000010ff */
[----:B------:R-:W-:Y:S01]  /*8030*/  FFMA.FTZ R87, R49, R53, R87 ;  /* 0x0000003531577223 */ /* 0x000fe20000010057 */
[-C--:B------:R-:W-:Y:S01]  /*8040*/  FMUL.FTZ R52, R52, R43.reuse ;  /* 0x0000002b34347220 */ /* 0x080fe20000410000 */
[----:B------:R-:W-:Y:S01]  /*8050*/  FFMA.FTZ R51, R40, R43, -R51 ;  /* 0x0000002b28337223 */ /* 0x000fe20000010833 */
[C---:B------:R-:W-:Y:S01]  /*8060*/  IMAD.U32 R49, R54.reuse, 0x10000, RZ ;  /* 0x0001000036317824 */ /* 0x040fe200078e00ff */
[----:B------:R-:W-:Y:S01]  /*8070*/  LOP3.LUT R54, R54, 0xffff0000, RZ, 0xc0, !PT ;  /* 0xffff000036367812 */ /* 0x000fe200078ec0ff */
[----:B------:R-:W-:-:S02]  /*8080*/  IMAD.U32 R43, R50, 0x10000, RZ ;  /* 0x00010000322b7824 */ /* 0x000fc400078e00ff */
[----:B------:R-:W-:Y:S01]  /*8090*/  FFMA.FTZ R52, R40, R48, R52 ;  /* 0x0000003028347223 */ /* 0x000fe20000010034 */
[----:B------:R-:W-:Y:S01]  /*80a0*/  IMAD.U32 R40, R38, 0x10000, RZ ;  /* 0x0001000026287824 */ /* 0x000fe200078e00ff */
[----:B------:R-:W-:Y:S01]  /*80b0*/  LOP3.LUT R50, R50, 0xffff0000, RZ, 0xc0, !PT ;  /* 0xffff000032327812 */ /* 0x000fe200078ec0ff */
[CC--:B------:R-:W-:Y:S01]  /*80c0*/  FMUL.FTZ R48, R49.reuse, R43.reuse ;  /* 0x0000002b31307220 */ /* 0x0c0fe20000410000 */
[----:B------:R-:W-:Y:S01]  /*80d0*/  LOP3.LUT R38, R38, 0xffff0000, RZ, 0xc0, !PT ;  /* 0xffff000026267812 */ /* 0x000fe200078ec0ff */
[----:B------:R-:W-:Y:S01]  /*80e0*/  FMUL.FTZ R49, R49, R40 ;  /* 0x0000002831317220 */ /* 0x000fe20000410000 */
[----:B------:R-:W-:Y:S01]  /*80f0*/  F2FP.BF16.F32.PACK_AB R36, R36, R162 ;  /* 0x000000a22424723e */ /* 0x000fe200000010ff */
[C---:B------:R-:W-:Y:S01]  /*8100*/  FFMA.FTZ R48, R39.reuse, R40, -R48 ;  /* 0x0000002827307223 */ /* 0x040fe20000010830 */
[C---:B------:R-:W-:Y:S01]  /*8110*/  FMUL.FTZ R40, R54.reuse, R50 ;  /* 0x0000003236287220 */ /* 0x040fe20000410000 */
[----:B------:R-:W-:Y:S01]  /*8120*/  FMUL.FTZ R54, R54, R38 ;  /* 0x0000002636367220 */ /* 0x000fe20000410000 */
[----:B------:R-:W-:Y:S01]  /*8130*/  FFMA.FTZ R49, R39, R43, R49 ;  /* 0x0000002b27317223 */ /* 0x000fe20000010031 */
[----:B------:R-:W-:Y:S01]  /*8140*/  F2FP.BF16.F32.PACK_AB R51, R51, R84 ;  /* 0x000000543333723e */ /* 0x000fe200000010ff */
[C---:B------:R-:W-:Y:S01]  /*8150*/  FFMA.FTZ R40, R42.reuse, R38, -R40 ;  /* 0x000000262a287223 */ /* 0x040fe20000010828 */
[----:B------:R-:W-:Y:S01]  /*8160*/  FFMA.FTZ R54, R42, R50, R54 ;  /* 0x000000322a367223 */ /* 0x000fe20000010036 */
[----:B------:R-:W-:Y:S01]  /*8170*/  F2FP.BF16.F32.PACK_AB R52, R52, R87 ;  /* 0x000000573434723e */ /* 0x000fe200000010ff */
[----:B------:R-:W-:-:S02]  /*8180*/  IMAD.MOV.U32 R53, RZ, RZ, R85 ;  /* 0x000000ffff357224 */ /* 0x000fc400078e0055 */
[----:B------:R-:W-:Y:S01]  /*8190*/  F2FP.BF16.F32.PACK_AB R48, R40, R48 ;  /* 0x000000302830723e */ /* 0x000fe200000010ff */
[----:B------:R-:W-:Y:S01]  /*81a0*/  IMAD.MOV.U32 R40, RZ, RZ, R51 ;  /* 0x000000ffff287224 */ /* 0x000fe200078e0033 */
[----:B------:R-:W-:Y:S01]  /*81b0*/  F2FP.BF16.F32.PACK_AB R54, R54, R49 ;  /* 0x000000313636723e */ /* 0x000fe200000010ff */
[----:B------:R-:W-:Y:S02]  /*81c0*/  IMAD.MOV.U32 R43, RZ, RZ, R37 ;  /* 0x000000ffff2b7224 */ /* 0x000fe400078e0025 */
[----:B------:R-:W-:Y:S02]  /*81d0*/  IMAD.MOV.U32 R42, RZ, RZ, R48 ;  /* 0x000000ffff2a7224 */ /* 0x000fe400078e0030 */
[----:B------:R-:W-:-:S07]  /*81e0*/  IMAD.MOV.U32 R55, RZ, RZ, R36 ;  /* 0x000000ffff377224 */ /* 0x000fce00078e0024 */
.L_x_5210:
[----:B------:R-:W-:Y:S05]  /*81f0*/  BSYNC B3 ;  /* 0x0000000000037941 */ /* 0x000fea0003800000 */
.L_x_5209:
        /* <DEDUP_REMOVED lines=10> */
.L_x_5208:
[----:B------:R-:W-:Y:S05]  /*82a0*/  BSYNC B2 ;  /* 0x0000000000027941 */ /* 0x000fea0003800000 */
.L_x_5207:
[----:B------:R-:W-:-:S13]  /*82b0*/  ISETP.NE.AND P4, PT, R26, RZ, PT ;  /* 0x000000ff1a00720c */ /* 0x000fda0003f85270 */
[----:B------:R-:W-:Y:S05]  /*82c0*/  @!P4 BRA `(.L_x_5202) ;  /* 0x0000000400fcc947 */ /* 0x000fea0003800000 */
[----:B0-----:R-:W3:Y:S01]  /*82d0*/  LDL R36, [R1] ;  /* 0x0000000001247983 */ /* 0x001ee20000100800 */
        /* <DEDUP_REMOVED lines=9> */
[----:B------:R-:W-:Y:S01]  /*8370*/  SHF.R.S32.HI R37, RZ, 0x1f, R36 ;  /* 0x0000001fff257819 */ /* 0x000fe20000011424 */
[----:B------:R-:W-:-:S03]  /*8380*/  IMAD.SHL.U32 R50, R36, 0x8, RZ ;  /* 0x0000000824327824 */ /* 0x000fc600078e00ff */
[----:B------:R-:W-:Y:S02]  /*8390*/  LEA.HI R37, R37, R36, RZ, 0x3 ;  /* 0x0000002425257211 */ /* 0x000fe400078f18ff */
[----:B------:R-:W-:Y:S02]  /*83a0*/  LOP3.LUT R36, R206, 0x38, R50, 0xf8, !PT ;  /* 0x00000038ce247812 */ /* 0x000fe400078ef832 */
[----:B------:R-:W-:Y:S02]  /*83b0*/  SHF.R.S32.HI R37, RZ, 0x3, R37 ;  /* 0x00000003ff257819 */ /* 0x000fe40000011425 */
[----:B------:R-:W-:-:S03]  /*83c0*/  LOP3.LUT R36, R36, R207, RZ, 0x3c, !PT ;  /* 0x000000cf24247212 */ /* 0x000fc600078e3cff */
[----:B------:R-:W-:-:S04]  /*83d0*/  IMAD R37, R37, 0x1800, R208 ;  /* 0x0000180025257824 */ /* 0x000fc800078e02d0 */
[----:B------:R-:W-:Y:S02]  /*83e0*/  IMAD.IADD R36, R37, 0x1, R36 ;  /* 0x0000000125247824 */ /* 0x000fe400078e0224 */
[C---:B------:R-:W-:Y:S02]  /*83f0*/  IMAD R37, R17.reuse, 0x4800, R140 ;  /* 0x0000480011257824 */ /* 0x040fe400078e028c */
[----:B------:R-:W-:Y:S02]  /*8400*/  IMAD R39, R17, 0x4800, R36 ;  /* 0x0000480011277824 */ /* 0x000fe400078e0224 */
[--C-:B------:R-:W-:Y:S02]  /*8410*/  IMAD R37, R37, 0x2, R16.reuse ;  /* 0x0000000225257824 */ /* 0x100fe400078e0210 */
[----:B--2---:R-:W-:-:S04]  /*8420*/  IMAD R40, R39, 0x2, R16 ;  /* 0x0000000227287824 */ /* 0x004fc800078e0210 */
        /* <DEDUP_REMOVED lines=11> */
[--C-:B------:R-:W-:Y:S01]  /*84e0*/  SHF.R.U64 R32, R32, 0x10, R33.reuse ;  /* 0x0000001020207819 */ /* 0x100fe20000001221 */
[----:B------:R-:W-:Y:S01]  /*84f0*/  IMAD.U32 R55, R38, 0x10000, RZ ;  /* 0x0001000026377824 */ /* 0x000fe200078e00ff */
[----:B------:R-:W-:-:S02]  /*8500*/  SHF.R.U32.HI R33, RZ, 0x10, R33 ;  /* 0x00000010ff217819 */ /* 0x000fc40000011621 */
[----:B------:R-:W-:Y:S02]  /*8510*/  PRMT R44, R174, 0x5432, R44 ;  /* 0x00005432ae2c7816 */ /* 0x000fe4000000002c */
[----:B------:R-:W-:Y:S02]  /*8520*/  SHF.R.U64 R45, R46, 0x10, R47 ;  /* 0x000000102e2d7819 */ /* 0x000fe4000000122f */
        /* <DEDUP_REMOVED lines=19> */
[----:B------:R-:W-:Y:S01]  /*8660*/  FMUL.FTZ R54, R54, R33 ;  /* 0x0000002136367220 */ /* 0x000fe20000410000 */
        /* <DEDUP_REMOVED lines=19> */
[-C--:B------:R-:W-:Y:S01]  /*87a0*/  FMUL.FTZ R32, R41, R47.reuse ;  /* 0x0000002f29207220 */ /* 0x080fe20000410000 */
[C---:B------:R-:W-:Y:S01]  /*87b0*/  IMAD.U32 R37, R36.reuse, 0x10000, RZ ;  /* 0x0001000024257824 */ /* 0x040fe200078e00ff */
[----:B------:R-:W-:Y:S01]  /*87c0*/  LOP3.LUT R35, R35, 0xffff0000, RZ, 0xc0, !PT ;  /* 0xffff000023237812 */ /* 0x000fe200078ec0ff */
[----:B------:R-:W-:Y:S01]  /*87d0*/  FMUL.FTZ R41, R41, R44 ;  /* 0x0000002c29297220 */ /* 0x000fe20000410000 */
[----:B------:R-:W-:Y:S01]  /*87e0*/  PRMT R34, R175, 0x5432, R34 ;  /* 0x00005432af227816 */ /* 0x000fe20000000022 */
[----:B------:R-:W-:Y:S01]  /*87f0*/  FFMA.FTZ R43, R39, R46, R43 ;  /* 0x0000002e272b7223 */ /* 0x000fe2000001002b */
[C---:B------:R-:W-:Y:S01]  /*8800*/  FFMA.FTZ R32, R37.reuse, R44, -R32 ;  /* 0x0000002c25207223 */ /* 0x040fe20000010820 */
[----:B------:R-:W-:Y:S01]  /*8810*/  FFMA.FTZ R41, R37, R47, R41 ;  /* 0x0000002f25297223 */ /* 0x000fe20000010029 */
[----:B------:R-:W-:Y:S01]  /*8820*/  LOP3.LUT R36, R36, 0xffff0000, RZ, 0xc0, !PT ;  /* 0xffff000024247812 */ /* 0x000fe200078ec0ff */
[----:B------:R-:W-:Y:S01]  /*8830*/  FMUL.FTZ R39, R40, R35 ;  /* 0x0000002328277220 */ /* 0x000fe20000410000 */
[C---:B------:R-:W-:Y:S01]  /*8840*/  IMAD.U32 R37, R173.reuse, 0x10000, RZ ;  /* 0x00010000ad257824 */ /* 0x040fe200078e00ff */
[----:B------:R-:W-:Y:S01]  /*8850*/  LOP3.LUT R42, R42, 0xffff0000, RZ, 0xc0, !PT ;  /* 0xffff00002a2a7812 */ /* 0x000fe200078ec0ff */
[-C--:B------:R-:W-:Y:S01]  /*8860*/  FMUL.FTZ R40, R40, R51.reuse ;  /* 0x0000003328287220 */ /* 0x080fe20000410000 */
[----:B------:R-:W-:Y:S01]  /*8870*/  IMAD.U32 R44, R34, 0x10000, RZ ;  /* 0x00010000222c7824 */ /* 0x000fe200078e00ff */
[----:B------:R-:W-:Y:S01]  /*8880*/  LOP3.LUT R173, R173, 0xffff0000, RZ, 0xc0, !PT ;  /* 0xffff0000adad7812 */ /* 0x000fe200078ec0ff */
[----:B------:R-:W-:Y:S01]  /*8890*/  FFMA.FTZ R39, R36, R51, -R39 ;  /* 0x0000003324277223 */ /* 0x000fe20000010827 */
[----:B------:R-:W-:Y:S01]  /*88a0*/  LOP3.LUT R34, R34, 0xffff0000, RZ, 0xc0, !PT ;  /* 0xffff000022227812 */ /* 0x000fe200078ec0ff */
[----:B------:R-:W-:Y:S01]  /*88b0*/  FFMA.FTZ R40, R36, R35, R40 ;  /* 0x0000002324287223 */ /* 0x000fe20000010028 */
[----:B------:R-:W-:Y:S01]  /*88c0*/  LOP3.LUT R38, R38, 0xffff0000, RZ, 0xc0, !PT ;  /* 0xffff000026267812 */ /* 0x000fe200078ec0ff */
[----:B------:R-:W-:Y:S01]  /*88d0*/  FMUL.FTZ R35, R82, R37 ;  /* 0x0000002552237220 */ /* 0x000fe20000410000 */
        /* <DEDUP_REMOVED lines=19> */
.L_x_5212:
[----:B------:R-:W-:Y:S05]  /*8a10*/  BSYNC B2 ;  /* 0x0000000000027941 */ /* 0x000fea0003800000 */
.L_x_5211:
        /* <DEDUP_REMOVED lines=10> */
.L_x_5202:
[----:B------:R-:W-:Y:S05]  /*8ac0*/  BSYNC B1 ;  /* 0x0000000000017941 */ /* 0x000fea0003800000 */
.L_x_5201:
[-C--:B--23--:R-:W-:Y:S02]  /*8ad0*/  IMAD R32, R148, R124.reuse, RZ ;  /* 0x0000007c94207224 */ /* 0x08cfe400078e02ff */
        /* <DEDUP_REMOVED lines=11> */
[----:B------:R-:W-:Y:S02]  /*8b90*/  IADD3.X R35, R4, R44, R114, P3, P4 ;  /* 0x0000002c04237210 */ /* 0x000fe40001fe8472 */
[----:B------:R-:W-:Y:S02]  /*8ba0*/  LEA.HI R32, R33, R32, RZ, 0x4 ;  /* 0x0000002021207211 */ /* 0x000fe400078f20ff */
[----:B0-----:R-:W-:-:S02]  /*8bb0*/  SHF.R.U32.HI R38, RZ, 0x3, R205 ;  /* 0x00000003ff267819 */ /* 0x001fc400000116cd */
        /* <DEDUP_REMOVED lines=36> */
[----:B------:R-:W-:Y:S01]  /*8e00*/  SHF.R.U64 R46, R66, 0x10, R67 ;  /* 0x00000010422e7819 */ /* 0x000fe20000001243 */
[----:B------:R-:W-:Y:S01]  /*8e10*/  IMAD.U32 R76, R77, 0x10000, RZ ;  /* 0x000100004d4c7824 */ /* 0x000fe200078e00ff */
[----:B------:R-:W-:Y:S01]  /*8e20*/  SHF.R.U64 R48, R78, 0x10, R79 ;  /* 0x000000104e307819 */ /* 0x000fe2000000124f */
[----:B------:R-:W-:Y:S01]  /*8e30*/  IMAD.U32 R80, R65, 0x10000, RZ ;  /* 0x0001000041507824 */ /* 0x000fe200078e00ff */
[----:B------:R-:W-:Y:S01]  /*8e40*/  SHF.R.U32.HI R66, RZ, 0x10, R67 ;  /* 0x00000010ff427819 */ /* 0x000fe20000011643 */
[C---:B------:R-:W-:Y:S01]  /*8e50*/  FMUL.FTZ R82, R51.reuse, R76 ;  /* 0x0000004c33527220 */ /* 0x040fe20000410000 */
[----:B------:R-:W-:Y:S01]  /*8e60*/  SHF.R.U32.HI R78, RZ, 0x10, R79 ;  /* 0x00000010ff4e7819 */ /* 0x000fe2000001164f */
[----:B------:R-:W-:Y:S01]  /*8e70*/  FMUL.FTZ R84, R51, R80 ;  /* 0x0000005033547220 */ /* 0x000fe20000410000 */
[----:B------:R-:W-:Y:S01]  /*8e80*/  LOP3.LUT R52, R37, 0xffff0000, RZ, 0xc0, !PT ;  /* 0xffff000025347812 */ /* 0x000fe200078ec0ff */
[----:B------:R-:W-:Y:S01]  /*8e90*/  IMAD.U32 R37, R36, 0x10000, RZ ;  /* 0x0001000024257824 */ /* 0x000fe200078e00ff */
[----:B------:R-:W-:-:S02]  /*8ea0*/  LOP3.LUT R67, R77, 0xffff0000, RZ, 0xc0, !PT ;  /* 0xffff00004d437812 */ /* 0x000fc400078ec0ff */
[----:B------:R-:W-:Y:S02]  /*8eb0*/  PRMT R66, R169, 0x5432, R66 ;  /* 0x00005432a9427816 */ /* 0x000fe40000000042 */
[----:B------:R-:W-:Y:S01]  /*8ec0*/  PRMT R78, R171, 0x5432, R78 ;  /* 0x00005432ab4e7816 */ /* 0x000fe2000000004e */
[----:B------:R-:W-:Y:S01]  /*8ed0*/  FMUL.FTZ R79, R52, R67 ;  /* 0x00000043344f7220 */ /* 0x000fe20000410000 */
[----:B------:R-:W-:Y:S01]  /*8ee0*/  LOP3.LUT R65, R65, 0xffff0000, RZ, 0xc0, !PT ;  /* 0xffff000041417812 */ /* 0x000fe200078ec0ff */
[----:B------:R-:W-:Y:S01]  /*8ef0*/  IMAD.U32 R51, R66, 0x10000, RZ ;  /* 0x0001000042337824 */ /* 0x000fe200078e00ff */
[----:B------:R-:W-:Y:S01]  /*8f00*/  LOP3.LUT R50, R33, 0xffff0000, RZ, 0xc0, !PT ;  /* 0xffff000021327812 */ /* 0x000fe200078ec0ff */
[----:B------:R-:W-:Y:S01]  /*8f10*/  IMAD.U32 R77, R78, 0x10000, RZ ;  /* 0x000100004e4d7824 */ /* 0x000fe200078e00ff */
[----:B------:R-:W-:Y:S01]  /*8f20*/  PRMT R172, R172, 0x5410, R47 ;  /* 0x00005410acac7816 */ /* 0x000fe2000000002f */
[C---:B------:R-:W-:Y:S01]  /*8f30*/  FFMA.FTZ R47, R49.reuse, R80, -R82 ;  /* 0x00000050312f7223 */ /* 0x040fe20000010852 */
[----:B------:R-:W-:Y:S01]  /*8f40*/  FFMA.FTZ R49, R49, R76, R84 ;  /* 0x0000004c31317223 */ /* 0x000fe20000010054 */
[-C--:B------:R-:W-:Y:S01]  /*8f50*/  FMUL.FTZ R81, R52, R65.reuse ;  /* 0x0000004134517220 */ /* 0x080fe20000410000 */
[----:B------:R-:W-:Y:S01]  /*8f60*/  FFMA.FTZ R52, R50, R65, -R79 ;  /* 0x0000004132347223 */ /* 0x000fe2000001084f */
[----:B------:R-:W-:Y:S01]  /*8f70*/  LOP3.LUT R76, R78, 0xffff0000, RZ, 0xc0, !PT ;  /* 0xffff00004e4c7812 */ /* 0x000fe200078ec0ff */
[C---:B------:R-:W-:Y:S01]  /*8f80*/  FMUL.FTZ R65, R64.reuse, R77 ;  /* 0x0000004d40417220 */ /* 0x040fe20000410000 */
[----:B------:R-:W-:Y:S01]  /*8f90*/  LOP3.LUT R39, R39, 0xffff0000, RZ, 0xc0, !PT ;  /* 0xffff000027277812 */ /* 0x000fe200078ec0ff */
[-C--:B------:R-:W-:Y:S01]  /*8fa0*/  FMUL.FTZ R78, R64, R51.reuse ;  /* 0x00000033404e7220 */ /* 0x080fe20000410000 */
[----:B------:R-:W-:Y:S01]  /*8fb0*/  LOP3.LUT R64, R66, 0xffff0000, RZ, 0xc0, !PT ;  /* 0xffff000042407812 */ /* 0x000fe200078ec0ff */
[----:B------:R-:W-:Y:S01]  /*8fc0*/  FFMA.FTZ R51, R54, R51, -R65 ;  /* 0x0000003336337223 */ /* 0x000fe20000010841 */
[----:B------:R-:W-:Y:S01]  /*8fd0*/  PRMT R45, R170, 0x5410, R45 ;  /* 0x00005410aa2d7816 */ /* 0x000fe2000000002d */
[----:B------:R-:W-:Y:S01]  /*8fe0*/  FFMA.FTZ R54, R54, R77, R78 ;  /* 0x0000004d36367223 */ /* 0x000fe2000001004e */
[----:B------:R-:W-:Y:S01]  /*8ff0*/  LOP3.LUT R35, R35, 0xffff0000, RZ, 0xc0, !PT ;  /* 0xffff000023237812 */ /* 0x000fe200078ec0ff */
[----:B------:R-:W-:Y:S01]  /*9000*/  FMUL.FTZ R80, R39, R76 ;  /* 0x0000004c27507220 */ /* 0x000fe20000410000 */
[----:B------:R-:W-:-:S02]  /*9010*/  IMAD.U32 R78, R172, 0x10000, RZ ;  /* 0x00010000ac4e7824 */ /* 0x000fc400078e00ff */
[-C--:B------:R-:W-:Y:S01]  /*9020*/  FMUL.FTZ R82, R39, R64.reuse ;  /* 0x0000004027527220 */ /* 0x080fe20000410000 */
[----:B------:R-:W-:Y:S01]  /*9030*/  LOP3.LUT R36, R36, 0xffff0000, RZ, 0xc0, !PT ;  /* 0xffff000024247812 */ /* 0x000fe200078ec0ff */
[----:B------:R-:W-:Y:S01]  /*9040*/  IMAD.U32 R66, R45, 0x10000, RZ ;  /* 0x000100002d427824 */ /* 0x000fe200078e00ff */
[----:B------:R-:W-:Y:S01]  /*9050*/  LOP3.LUT R39, R172, 0xffff0000, RZ, 0xc0, !PT ;  /* 0xffff0000ac277812 */ /* 0x000fe200078ec0ff */
[----:B------:R-:W-:Y:S01]  /*9060*/  FFMA.FTZ R64, R35, R64, -R80 ;  /* 0x0000004023407223 */ /* 0x000fe20000010850 */
[C---:B------:R-:W-:Y:S02]  /*9070*/  IMAD.U32 R33, R32.reuse, 0x10000, RZ ;  /* 0x0001000020217824 */ /* 0x040fe400078e00ff */
[----:B------:R-:W-:Y:S01]  /*9080*/  FMUL.FTZ R80, R37, R78 ;  /* 0x0000004e25507220 */ /* 0x000fe20000410000 */
[----:B------:R-:W-:Y:S01]  /*9090*/  LOP3.LUT R32, R32, 0xffff0000, RZ, 0xc0, !PT ;  /* 0xffff000020207812 */ /* 0x000fe200078ec0ff */
[----:B------:R-:W-:Y:S01]  /*90a0*/  FFMA.FTZ R50, R50, R67, R81 ;  /* 0x0000004332327223 */ /* 0x000fe20000010051 */
[----:B------:R-:W-:Y:S01]  /*90b0*/  LOP3.LUT R45, R45, 0xffff0000, RZ, 0xc0, !PT ;  /* 0xffff00002d2d7812 */ /* 0x000fe200078ec0ff */
[-C--:B------:R-:W-:Y:S01]  /*90c0*/  FMUL.FTZ R65, R37, R66.reuse ;  /* 0x0000004225417220 */ /* 0x080fe20000410000 */
[----:B------:R-:W-:Y:S01]  /*90d0*/  PRMT R48, R171, 0x5410, R48 ;  /* 0x00005410ab307816 */ /* 0x000fe20000000030 */
[----:B------:R-:W-:Y:S01]  /*90e0*/  FMUL.FTZ R67, R36, R39 ;  /* 0x0000002724437220 */ /* 0x000fe20000410000 */
[C---:B------:R-:W-:Y:S01]  /*90f0*/  FFMA.FTZ R37, R33.reuse, R66, -R80 ;  /* 0x0000004221257223 */ /* 0x040fe20000010850 */
[----:B------:R-:W-:Y:S01]  /*9100*/  FFMA.FTZ R33, R33, R78, R65 ;  /* 0x0000004e21217223 */ /* 0x000fe20000010041 */
[----:B------:R-:W-:Y:S01]  /*9110*/  LOP3.LUT R55, R34, 0xffff0000, RZ, 0xc0, !PT ;  /* 0xffff000022377812 */ /* 0x000fe200078ec0ff */
[-C--:B------:R-:W-:Y:S01]  /*9120*/  FMUL.FTZ R65, R36, R45.reuse ;  /* 0x0000002d24417220 */ /* 0x080fe20000410000 */
[----:B------:R-:W-:Y:S01]  /*9130*/  PRMT R46, R169, 0x5410, R46 ;  /* 0x00005410a92e7816 */ /* 0x000fe2000000002e */
[----:B------:R-:W-:Y:S01]  /*9140*/  FFMA.FTZ R66, R32, R45, -R67 ;  /* 0x0000002d20427223 */ /* 0x000fe20000010843 */
[C---:B------:R-:W-:Y:S01]  /*9150*/  IMAD.U32 R34, R38.reuse, 0x10000, RZ ;  /* 0x0001000026227824 */ /* 0x040fe200078e00ff */
[----:B------:R-:W-:Y:S01]  /*9160*/  LOP3.LUT R38, R38, 0xffff0000, RZ, 0xc0, !PT ;  /* 0xffff000026267812 */ /* 0x000fe200078ec0ff */
[C---:B------:R-:W-:Y:S01]  /*9170*/  IMAD.U32 R45, R48.reuse, 0x10000, RZ ;  /* 0x00010000302d7824 */ /* 0x040fe200078e00ff */
[----:B------:R-:W-:Y:S01]  /*9180*/  LOP3.LUT R48, R48, 0xffff0000, RZ, 0xc0, !PT ;  /* 0xffff000030307812 */ /* 0x000fe200078ec0ff */
[----:B------:R-:W-:-:S02]  /*9190*/  IMAD.U32 R36, R46, 0x10000, RZ ;  /* 0x000100002e247824 */ /* 0x000fc400078e00ff */
[----:B------:R-:W-:Y:S01]  /*91a0*/  FFMA.FTZ R35, R35, R76, R82 ;  /* 0x0000004c23237223 */ /* 0x000fe20000010052 */
[----:B------:R-:W-:Y:S01]  /*91b0*/  LOP3.LUT R46, R46, 0xffff0000, RZ, 0xc0, !PT ;  /* 0xffff00002e2e7812 */ /* 0x000fe200078ec0ff */
[----:B------:R-:W-:Y:S01]  /*91c0*/  FMUL.FTZ R76, R34, R45 ;  /* 0x0000002d224c7220 */ /* 0x000fe20000410000 */
[----:B------:R-:W-:Y:S01]  /*91d0*/  FMUL.FTZ R78, R38, R48 ;  /* 0x00000030264e7220 */ /* 0x000fe20000410000 */
        /* <DEDUP_REMOVED lines=21> */
.L_x_5216:
[----:B------:R-:W-:Y:S05]  /*9330*/  BSYNC B2 ;  /* 0x0000000000027941 */ /* 0x000fea0003800000 */
.L_x_5215:
[----:B0-----:R3:W-:Y:S04]  /*9340*/  STG.E.128 desc[UR60][R40.64], R32 ;  /* 0x0000002028007986 */ /* 0x0017e8000c101d3c */
[----:B--2---:R3:W-:Y:S02]  /*9350*/  @!P3 STG.E.128 desc[UR60][R42.64], R36 ;  /* 0x000000242a00b986 */ /* 0x0047e4000c101d3c */
.L_x_5214:
[----:B------:R-:W-:Y:S05]  /*9360*/  BSYNC B1 ;  /* 0x0000000000017941 */ /* 0x000fea0003800000 */
.L_x_5213:
[----:B------:R-:W-:Y:S01]  /*9370*/  ISETP.NE.AND P3, PT, R25, RZ, PT ;  /* 0x000000ff1900720c */ /* 0x000fe20003f65270 */
[----:B------:R-:W-:-:S12]  /*9380*/  BSSY B1, `(.L_x_5217) ;  /* 0x0000081000017945 */ /* 0x000fd80003800000 */
[----:B------:R-:W-:Y:S05]  /*9390*/  @!P3 BRA `(.L_x_5218) ;  /* 0x0000000400fcb947 */ /* 0x000fea0003800000 */
[----:B---3--:R-:W-:Y:S01]  /*93a0*/  SEL R32, R130, R146, !P1 ;  /* 0x0000009282207207 */ /* 0x008fe20004800000 */
        /* <DEDUP_REMOVED lines=35> */
[----:B------:R-:W-:Y:S01]  /*95e0*/  SHF.R.U32.HI R61, RZ, 0x10, R73 ;  /* 0x00000010ff3d7819 */ /* 0x000fe20000011649 */
[----:B0-----:R-:W-:Y:S01]  /*95f0*/  IMAD.U32 R49, R33, 0x10000, RZ ;  /* 0x0001000021317824 */ /* 0x001fe200078e00ff */
[----:B------:R-:W-:Y:S01]  /*9600*/  SHF.R.U64 R62, R62, 0x10, R63 ;  /* 0x000000103e3e7819 */ /* 0x000fe2000000123f */
[----:B------:R-:W-:Y:S01]  /*9610*/  IMAD.U32 R53, R35, 0x10000, RZ ;  /* 0x0001000023357824 */ /* 0x000fe200078e00ff */
[----:B------:R-:W-:Y:S01]  /*9620*/  PRMT R61, R160, 0x5432, R61 ;  /* 0x00005432a03d7816 */ /* 0x000fe2000000003d */
[----:B------:R-:W-:Y:S01]  /*9630*/  IMAD.U32 R45, R32, 0x10000, RZ ;  /* 0x00010000202d7824 */ /* 0x000fe200078e00ff */
[----:B------:R-:W-:-:S02]  /*9640*/  PRMT R54, R158, 0x5410, R67 ;  /* 0x000054109e367816 */ /* 0x000fc40000000043 */
[----:B------:R-:W-:Y:S02]  /*9650*/  SHF.R.U32.HI R60, RZ, 0x10, R63 ;  /* 0x00000010ff3c7819 */ /* 0x000fe4000001163f */
[----:B------:R-:W-:Y:S02]  /*9660*/  SHF.R.U64 R47, R72, 0x10, R73 ;  /* 0x00000010482f7819 */ /* 0x000fe40000001249 */
[----:B------:R-:W-:Y:S02]  /*9670*/  LOP3.LUT R52, R39, 0xffff0000, RZ, 0xc0, !PT ;  /* 0xffff000027347812 */ /* 0x000fe400078ec0ff */
[----:B------:R-:W-:Y:S02]  /*9680*/  PRMT R158, R158, 0x5432, R65 ;  /* 0x000054329e9e7816 */ /* 0x000fe40000000041 */
[--C-:B------:R-:W-:Y:S02]  /*9690*/  SHF.R.U64 R64, R74, 0x10, R75.reuse ;  /* 0x000000104a407819 */ /* 0x100fe4000000124b */
[----:B------:R-:W-:Y:S01]  /*96a0*/  PRMT R39, R157, 0x5410, R62 ;  /* 0x000054109d277816 */ /* 0x000fe2000000003e */
[----:B------:R-:W-:Y:S01]  /*96b0*/  IMAD.U32 R62, R61, 0x10000, RZ ;  /* 0x000100003d3e7824 */ /* 0x000fe200078e00ff */
[----:B------:R-:W-:-:S02]  /*96c0*/  SHF.R.U32.HI R74, RZ, 0x10, R75 ;  /* 0x00000010ff4a7819 */ /* 0x000fc4000001164b */
[----:B------:R-:W-:Y:S01]  /*96d0*/  PRMT R157, R157, 0x5432, R60 ;  /* 0x000054329d9d7816 */ /* 0x000fe2000000003c */
[----:B------:R-:W-:Y:S01]  /*96e0*/  IMAD.U32 R60, R158, 0x10000, RZ ;  /* 0x000100009e3c7824 */ /* 0x000fe200078e00ff */
[----:B------:R-:W-:Y:S02]  /*96f0*/  PRMT R160, R160, 0x5410, R47 ;  /* 0x00005410a0a07816 */ /* 0x000fe4000000002f */
[C---:B------:R-:W-:Y:S01]  /*9700*/  PRMT R47, R159.reuse, 0x5410, R64 ;  /* 0x000054109f2f7816 */ /* 0x040fe20000000040 */
[C---:B------:R-:W-:Y:S01]  /*9710*/  FMUL.FTZ R64, R48.reuse, R62 ;  /* 0x0000003e30407220 */ /* 0x040fe20000410000 */
[----:B------:R-:W-:Y:S01]  /*9720*/  PRMT R159, R159, 0x5432, R74 ;  /* 0x000054329f9f7816 */ /* 0x000fe2000000004a */
[-C--:B------:R-:W-:Y:S01]  /*9730*/  FMUL.FTZ R66, R48, R60.reuse ;  /* 0x0000003c30427220 */ /* 0x080fe20000410000 */
[----:B------:R-:W-:Y:S01]  /*9740*/  LOP3.LUT R51, R37, 0xffff0000, RZ, 0xc0, !PT ;  /* 0xffff000025337812 */ /* 0x000fe200078ec0ff */
[----:B------:R-:W-:Y:S01]  /*9750*/  FFMA.FTZ R48, R49, R60, -R64 ;  /* 0x0000003c31307223 */ /* 0x000fe20000010840 */
[----:B------:R-:W-:Y:S01]  /*9760*/  LOP3.LUT R61, R61, 0xffff0000, RZ, 0xc0, !PT ;  /* 0xffff00003d3d7812 */ /* 0x000fe200078ec0ff */
[----:B------:R-:W-:Y:S01]  /*9770*/  IMAD.U32 R64, R159, 0x10000, RZ ;  /* 0x000100009f407824 */ /* 0x000fe200078e00ff */
[----:B------:R-:W-:Y:S01]  /*9780*/  LOP3.LUT R158, R158, 0xffff0000, RZ, 0xc0, !PT ;  /* 0xffff00009e9e7812 */ /* 0x000fe200078ec0ff */
[----:B------:R-:W-:Y:S01]  /*9790*/  IMAD.U32 R60, R157, 0x10000, RZ ;  /* 0x000100009d3c7824 */ /* 0x000fe200078e00ff */
[----:B------:R-:W-:Y:S01]  /*97a0*/  LOP3.LUT R50, R33, 0xffff0000, RZ, 0xc0, !PT ;  /* 0xffff000021327812 */ /* 0x000fe200078ec0ff */
[----:B------:R-:W-:Y:S01]  /*97b0*/  FMUL.FTZ R63, R51, R61 ;  /* 0x0000003d333f7220 */ /* 0x000fe20000410000 */
[----:B------:R-:W-:Y:S01]  /*97c0*/  FFMA.FTZ R49, R49, R62, R66 ;  /* 0x0000003e31317223 */ /* 0x000fe20000010042 */
[----:B------:R-:W-:Y:S01]  /*97d0*/  FMUL.FTZ R65, R51, R158 ;  /* 0x0000009e33417220 */ /* 0x000fe20000410000 */
[----:B------:R-:W-:Y:S01]  /*97e0*/  FMUL.FTZ R62, R55, R64 ;  /* 0x00000040373e7220 */ /* 0x000fe20000410000 */
[----:B------:R-:W-:Y:S01]  /*97f0*/  FFMA.FTZ R51, R50, R158, -R63 ;  /* 0x0000009e32337223 */ /* 0x000fe2000001083f */
[----:B------:R-:W-:Y:S01]  /*9800*/  LOP3.LUT R159, R159, 0xffff0000, RZ, 0xc0, !PT ;  /* 0xffff00009f9f7812 */ /* 0x000fe200078ec0ff */
[-C--:B------:R-:W-:Y:S01]  /*9810*/  FMUL.FTZ R63, R55, R60.reuse ;  /* 0x0000003c373f7220 */ /* 0x080fe20000410000 */
[----:B------:R-:W-:Y:S01]  /*9820*/  LOP3.LUT R157, R157, 0xffff0000, RZ, 0xc0, !PT ;  /* 0xffff00009d9d7812 */ /* 0x000fe200078ec0ff */
[----:B------:R-:W-:Y:S01]  /*9830*/  FFMA.FTZ R55, R53, R60, -R62 ;  /* 0x0000003c35377223 */ /* 0x000fe2000001083e */
[----:B------:R-:W-:Y:S01]  /*9840*/  IMAD.U32 R37, R36, 0x10000, RZ ;  /* 0x0001000024257824 */ /* 0x000fe200078e00ff */
[----:B------:R-:W-:Y:S01]  /*9850*/  LOP3.LUT R46, R35, 0xffff0000, RZ, 0xc0, !PT ;  /* 0xffff0000232e7812 */ /* 0x000fe200078ec0ff */
[----:B------:R-:W-:-:S02]  /*9860*/  IMAD.U32 R62, R160, 0x10000, RZ ;  /* 0x00010000a03e7824 */ /* 0x000fc400078e00ff */
[----:B------:R-:W-:Y:S01]  /*9870*/  FFMA.FTZ R64, R53, R64, R63 ;  /* 0x0000004035407223 */ /* 0x000fe2000001003f */
[----:B------:R-:W-:Y:S02]  /*9880*/  IMAD.U32 R60, R54, 0x10000, RZ ;  /* 0x00010000363c7824 */ /* 0x000fe400078e00ff */
[C---:B------:R-:W-:Y:S01]  /*9890*/  FMUL.FTZ R53, R52.reuse, R159 ;  /* 0x0000009f34357220 */ /* 0x040fe20000410000 */
[----:B------:R-:W-:Y:S01]  /*98a0*/  FMUL.FTZ R63, R52, R157 ;  /* 0x0000009d343f7220 */ /* 0x000fe20000410000 */
[C---:B------:R-:W-:Y:S01]  /*98b0*/  FMUL.FTZ R52, R37.reuse, R62 ;  /* 0x0000003e25347220 */ /* 0x040fe20000410000 */
[-C--:B------:R-:W-:Y:S01]  /*98c0*/  FMUL.FTZ R37, R37, R60.reuse ;  /* 0x0000003c25257220 */ /* 0x080fe20000410000 */
[----:B------:R-:W-:Y:S01]  /*98d0*/  FFMA.FTZ R50, R50, R61, R65 ;  /* 0x0000003d32327223 */ /* 0x000fe20000010041 */
[----:B------:R-:W-:Y:S01]  /*98e0*/  FFMA.FTZ R66, R46, R157, -R53 ;  /* 0x0000009d2e427223 */ /* 0x000fe20000010835 */
[----:B------:R-:W-:Y:S01]  /*98f0*/  LOP3.LUT R36, R36, 0xffff0000, RZ, 0xc0, !PT ;  /* 0xffff000024247812 */ /* 0x000fe200078ec0ff */
[C---:B------:R-:W-:Y:S01]  /*9900*/  FFMA.FTZ R52, R45.reuse, R60, -R52 ;  /* 0x0000003c2d347223 */ /* 0x040fe20000010834 */
[----:B------:R-:W-:Y:S01]  /*9910*/  LOP3.LUT R61, R160, 0xffff0000, RZ, 0xc0, !PT ;  /* 0xffff0000a03d7812 */ /* 0x000fe200078ec0ff */
[----:B------:R-:W-:Y:S01]  /*9920*/  IMAD.U32 R33, R34, 0x10000, RZ ;  /* 0x0001000022217824 */ /* 0x000fe200078e00ff */
[----:B------:R-:W-:Y:S01]  /*9930*/  LOP3.LUT R53, R54, 0xffff0000, RZ, 0xc0, !PT ;  /* 0xffff000036357812 */ /* 0x000fe200078ec0ff */
[----:B------:R-:W-:Y:S01]  /*9940*/  FFMA.FTZ R45, R45, R62, R37 ;  /* 0x0000003e2d2d7223 */ /* 0x000fe20000010025 */
[----:B------:R-:W-:Y:S01]  /*9950*/  LOP3.LUT R35, R34, 0xffff0000, RZ, 0xc0, !PT ;  /* 0xffff000022237812 */ /* 0x000fe200078ec0ff */
[C---:B------:R-:W-:Y:S01]  /*9960*/  IMAD.U32 R34, R38.reuse, 0x10000, RZ ;  /* 0x0001000026227824 */ /* 0x040fe200078e00ff */
[----:B------:R-:W-:Y:S01]  /*9970*/  LOP3.LUT R38, R38, 0xffff0000, RZ, 0xc0, !PT ;  /* 0xffff000026267812 */ /* 0x000fe200078ec0ff */
[----:B------:R-:W-:-:S02]  /*9980*/  IMAD.U32 R37, R47, 0x10000, RZ ;  /* 0x000100002f257824 */ /* 0x000fc400078e00ff */
[----:B------:R-:W-:Y:S01]  /*9990*/  FFMA.FTZ R159, R46, R159, R63 ;  /* 0x0000009f2e9f7223 */ /* 0x000fe2000001003f */
[----:B------:R-:W-:Y:S01]  /*99a0*/  LOP3.LUT R47, R47, 0xffff0000, RZ, 0xc0, !PT ;  /* 0xffff00002f2f7812 */ /* 0x000fe200078ec0ff */
[C---:B------:R-:W-:Y:S01]  /*99b0*/  FMUL.FTZ R63, R36.reuse, R61 ;  /* 0x0000003d243f7220 */ /* 0x040fe20000410000 */
[----:B------:R-:W-:Y:S01]  /*99c0*/  FMUL.FTZ R65, R36, R53 ;  /* 0x0000003524417220 */ /* 0x000fe20000410000 */
[C---:B------:R-:W-:Y:S01]  /*99d0*/  IMAD.U32 R36, R39.reuse, 0x10000, RZ ;  /* 0x0001000027247824 */ /* 0x040fe200078e00ff */
[----:B------:R-:W-:Y:S01]  /*99e0*/  LOP3.LUT R39, R39, 0xffff0000, RZ, 0xc0, !PT ;  /* 0xffff000027277812 */ /* 0x000fe200078ec0ff */
[----:B------:R-:W-:Y:S01]  /*99f0*/  FMUL.FTZ R46, R34, R37 ;  /* 0x00000025222e7220 */ /* 0x000fe20000410000 */
[----:B------:R-:W-:Y:S01]  /*9a00*/  LOP3.LUT R32, R32, 0xffff0000, RZ, 0xc0, !PT ;  /* 0xffff000020207812 */ /* 0x000fe200078ec0ff */
[----:B------:R-:W-:Y:S01]  /*9a10*/  FMUL.FTZ R54, R38, R47 ;  /* 0x0000002f26367220 */ /* 0x000fe20000410000 */
[-C--:B------:R-:W-:Y:S01]  /*9a20*/  FMUL.FTZ R34, R34, R36.reuse ;  /* 0x0000002422227220 */ /* 0x080fe20000410000 */
[----:B------:R-:W-:Y:S01]  /*9a30*/  FMUL.FTZ R38, R38, R39 ;  /* 0x0000002726267220 */ /* 0x000fe20000410000 */
[----:B------:R-:W-:Y:S01]  /*9a40*/  FFMA.FTZ R46, R33, R36, -R46 ;  /* 0x00000024212e7223 */ /* 0x000fe2000001082e */
        /* <DEDUP_REMOVED lines=17> */
.L_x_5220:
[----:B------:R-:W-:Y:S05]  /*9b60*/  BSYNC B2 ;  /* 0x0000000000027941 */ /* 0x000fea0003800000 */
.L_x_5219:
[----:B0-----:R4:W-:Y:S04]  /*9b70*/  STG.E.128 desc[UR60][R40.64], R32 ;  /* 0x0000002028007986 */ /* 0x0019e8000c101d3c */
[----:B--2---:R4:W-:Y:S02]  /*9b80*/  @!P3 STG.E.128 desc[UR60][R42.64], R36 ;  /* 0x000000242a00b986 */ /* 0x0049e4000c101d3c */
.L_x_5218:
[----:B------:R-:W-:Y:S05]  /*9b90*/  BSYNC B1 ;  /* 0x0000000000017941 */ /* 0x000fea0003800000 */
.L_x_5217:
[----:B------:R-:W-:-:S13]  /*9ba0*/  ISETP.NE.AND P3, PT, R26, RZ, PT ;  /* 0x000000ff1a00720c */ /* 0x000fda0003f65270 */
[----:B------:R-:W-:Y:S05]  /*9bb0*/  @!P3 BRA `(.L_x_5171) ;  /* 0x0000000800e8b947 */ /* 0x000fea0003800000 */
[----:B---34-:R-:W2:Y:S01]  /*9bc0*/  LDL R32, [R1] ;  /* 0x0000000001207983 */ /* 0x018ea20000100800 */
[----:B------:R-:W-:Y:S01]  /*9bd0*/  SHF.R.U32.HI R35, RZ, 0x3, R205 ;  /* 0x00000003ff237819 */ /* 0x000fe200000116cd */
[----:B------:R-:W-:Y:S01]  /*9be0*/  BSSY B1, `(.L_x_5221) ;  /* 0x0000075000017945 */ /* 0x000fe20003800000 */
[----:B------:R-:W-:-:S04]  /*9bf0*/  IADD3 R34, P3, P4, R108, R126, R20 ;  /* 0x0000007e6c227210 */ /* 0x000fc80007c7e014 */
[----:B0-----:R-:W-:Y:S02]  /*9c00*/  IADD3.X R37, R4, R44, R112, P3, P4 ;  /* 0x0000002c04257210 */ /* 0x001fe40001fe8470 */
        /* <DEDUP_REMOVED lines=25> */
[--C-:B------:R-:W-:Y:S01]  /*9da0*/  SHF.R.U64 R52, R56, 0x10, R57.reuse ;  /* 0x0000001038347819 */ /* 0x100fe20000001239 */
[----:B0-----:R-:W-:Y:S01]  /*9db0*/  IMAD.U32 R45, R33, 0x10000, RZ ;  /* 0x00010000212d7824 */ /* 0x001fe200078e00ff */
[----:B------:R-:W-:Y:S01]  /*9dc0*/  SHF.R.U32.HI R56, RZ, 0x10, R57 ;  /* 0x00000010ff387819 */ /* 0x000fe20000011639 */
[----:B------:R-:W-:Y:S01]  /*9dd0*/  IMAD.U32 R51, R39, 0x10000, RZ ;  /* 0x0001000027337824 */ /* 0x000fe200078e00ff */
[----:B------:R-:W-:Y:S01]  /*9de0*/  PRMT R55, R156, 0x5432, R55 ;  /* 0x000054329c377816 */ /* 0x000fe20000000037 */
[----:B------:R-:W-:Y:S01]  /*9df0*/  IMAD.U32 R47, R35, 0x10000, RZ ;  /* 0x00010000232f7824 */ /* 0x000fe200078e00ff */
[C---:B------:R-:W-:Y:S01]  /*9e00*/  PRMT R52, R153.reuse, 0x5410, R52 ;  /* 0x0000541099347816 */ /* 0x040fe20000000034 */
[----:B------:R-:W-:Y:S01]  /*9e10*/  IMAD.U32 R42, R32, 0x10000, RZ ;  /* 0x00010000202a7824 */ /* 0x000fe200078e00ff */
[----:B------:R-:W-:Y:S01]  /*9e20*/  PRMT R153, R153, 0x5432, R56 ;  /* 0x0000543299997816 */ /* 0x000fe20000000038 */
[----:B------:R-:W-:Y:S01]  /*9e30*/  IMAD.U32 R56, R55, 0x10000, RZ ;  /* 0x0001000037387824 */ /* 0x000fe200078e00ff */
[----:B------:R-:W-:-:S02]  /*9e40*/  SHF.R.U64 R53, R58, 0x10, R59 ;  /* 0x000000103a357819 */ /* 0x000fc4000000123b */
[----:B------:R-:W-:Y:S01]  /*9e50*/  SHF.R.U64 R57, R68, 0x10, R69 ;  /* 0x0000001044397819 */ /* 0x000fe20000001245 */
[----:B------:R-:W-:Y:S01]  /*9e60*/  IMAD.U32 R54, R153, 0x10000, RZ ;  /* 0x0001000099367824 */ /* 0x000fe200078e00ff */
[--C-:B------:R-:W-:Y:S02]  /*9e70*/  SHF.R.U64 R58, R70, 0x10, R71.reuse ;  /* 0x00000010463a7819 */ /* 0x100fe40000001247 */
[----:B------:R-:W-:Y:S01]  /*9e80*/  SHF.R.U32.HI R70, RZ, 0x10, R71 ;  /* 0x00000010ff467819 */ /* 0x000fe20000011647 */
[----:B------:R-:W-:Y:S01]  /*9e90*/  FMUL.FTZ R60, R49, R54 ;  /* 0x00000036313c7220 */ /* 0x000fe20000410000 */
[----:B------:R-:W-:Y:S02]  /*9ea0*/  SHF.R.U32.HI R59, RZ, 0x10, R59 ;  /* 0x00000010ff3b7819 */ /* 0x000fe4000001163b */
[----:B------:R-:W-:Y:S01]  /*9eb0*/  PRMT R156, R156, 0x5410, R57 ;  /* 0x000054109c9c7816 */ /* 0x000fe20000000039 */
[-C--:B------:R-:W-:Y:S01]  /*9ec0*/  FFMA.FTZ R60, R45, R56.reuse, R60 ;  /* 0x000000382d3c7223 */ /* 0x080fe2000001003c */
[----:B------:R-:W-:Y:S01]  /*9ed0*/  PRMT R57, R155, 0x5410, R58 ;  /* 0x000054109b397816 */ /* 0x000fe2000000003a */
[----:B------:R-:W-:Y:S01]  /*9ee0*/  FMUL.FTZ R58, R49, R56 ;  /* 0x00000038313a7220 */ /* 0x000fe20000410000 */
[----:B------:R-:W-:-:S02]  /*9ef0*/  PRMT R53, R152, 0x5410, R53 ;  /* 0x0000541098357816 */ /* 0x000fc40000000035 */
[----:B------:R-:W-:Y:S01]  /*9f00*/  PRMT R155, R155, 0x5432, R70 ;  /* 0x000054329b9b7816 */ /* 0x000fe20000000046 */
[----:B------:R-:W-:Y:S01]  /*9f10*/  FFMA.FTZ R49, R45, R54, -R58 ;  /* 0x000000362d317223 */ /* 0x000fe2000001083a */
        /* <DEDUP_REMOVED lines=11> */
[----:B------:R-:W-:Y:S01]  /*9fd0*/  LOP3.LUT R155, R155, 0xffff0000, RZ, 0xc0, !PT ;  /* 0xffff00009b9b7812 */ /* 0x000fe200078ec0ff */
[----:B------:R-:W-:Y:S01]  /*9fe0*/  FMUL.FTZ R51, R51, R54 ;  /* 0x0000003633337220 */ /* 0x000fe20000410000 */
[----:B------:R-:W-:Y:S01]  /*9ff0*/  LOP3.LUT R152, R152, 0xffff0000, RZ, 0xc0, !PT ;  /* 0xffff000098987812 */ /* 0x000fe200078ec0ff */
[C---:B------:R-:W-:Y:S01]  /*a000*/  FFMA.FTZ R50, R46.reuse, R153, -R59 ;  /* 0x000000992e327223 */ /* 0x040fe2000001083b */
[----:B------:R-:W-:Y:S01]  /*a010*/  FFMA.FTZ R55, R46, R55, R45 ;  /* 0x000000372e377223 */ /* 0x000fe2000001002d */
[----:B------:R-:W-:-:S02]  /*a020*/  IMAD.U32 R37, R36, 0x10000, RZ ;  /* 0x0001000024257824 */ /* 0x000fc400078e00ff */
[C---:B------:R-:W-:Y:S01]  /*a030*/  FFMA.FTZ R56, R47.reuse, R54, -R56 ;  /* 0x000000362f387223 */ /* 0x040fe20000010838 */
[----:B------:R-:W-:Y:S02]  /*a040*/  IMAD.U32 R46, R156, 0x10000, RZ ;  /* 0x000100009c2e7824 */ /* 0x000fe400078e00ff */
[----:B------:R-:W-:Y:S01]  /*a050*/  FFMA.FTZ R51, R47, R58, R51 ;  /* 0x0000003a2f337223 */ /* 0x000fe20000010033 */
[----:B------:R-:W-:Y:S01]  /*a060*/  IMAD.U32 R45, R52, 0x10000, RZ ;  /* 0x00010000342d7824 */ /* 0x000fe200078e00ff */
[----:B------:R-:W-:Y:S01]  /*a070*/  LOP3.LUT R48, R35, 0xffff0000, RZ, 0xc0, !PT ;  /* 0xffff000023307812 */ /* 0x000fe200078ec0ff */
[C---:B------:R-:W-:Y:S01]  /*a080*/  FMUL.FTZ R47, R39.reuse, R155 ;  /* 0x0000009b272f7220 */ /* 0x040fe20000410000 */
        /* <DEDUP_REMOVED lines=42> */
.L_x_5222:
[----:B------:R-:W-:Y:S05]  /*a330*/  BSYNC B1 ;  /* 0x0000000000017941 */ /* 0x000fea0003800000 */
.L_x_5221:
        /* <DEDUP_REMOVED lines=10> */
.L_x_5138:
[----:B------:R-:W2:Y:S02]  /*a3e0*/  LDL R32, [R1+0x4] ;  /* 0x0000040001207983 */ /* 0x000ea40000100800 */
[----:B--2---:R-:W-:-:S13]  /*a3f0*/  R2UR UR4, R32 ;  /* 0x00000000200472ca */ /* 0x004fda00000e0000 */
[----:B------:R-:W-:-:S06]  /*a400*/  UISETP.NE.AND UP0, UPT, UR4, 0x3, UPT ;  /* 0x000000030400788c */ /* 0x000fcc000bf05270 */
[----:B------:R-:W-:-:S13]  /*a410*/  PLOP3.LUT P2, PT, PT, PT, UP0, 0x80, 0x0 ;  /* 0x000000000000781c */ /* 0x000fda0003f4f008 */
[----:B------:R-:W-:Y:S05]  /*a420*/  @!P2 BRA `(.L_x_5223) ;  /* 0x000000000004a947 */ /* 0x000fea0003800000 */
[----:B------:R-:W-:Y:S01]  /*a430*/  BPT.TRAP 0x1 ;  /* 0x000000040000795c */ /* 0x000fe20000300000 */
.L_x_5223:
[----:B------:R-:W-:Y:S01]  /*a440*/  IMAD R90, R17, 0x8, R16 ;  /* 0x00000008115a7824 */ /* 0x000fe200078e0210 */
[----:B------:R-:W-:Y:S01]  /*a450*/  SHF.L.U32 R91, R199, 0x1f, RZ ;  /* 0x0000001fc75b7819 */ /* 0x000fe200000006ff */
[----:B------:R-:W-:Y:S01]  /*a460*/  IMAD R89, R24, -0x60, R2 ;  /* 0xffffffa018597824 */ /* 0x000fe200078e0202 */
[----:B------:R-:W-:Y:S02]  /*a470*/  BSSY B1, `(.L_x_5224) ;  /* 0x0000004000017945 */ /* 0x000fe40003800000 */
[----:B------:R-:W1:Y:S02]  /*a480*/  SYNCS.PHASECHK.TRANS64.TRYWAIT P3, [R90+URZ+0x30890], R91 ;  /* 0x0308905b5a0075a7 */ /* 0x000e64000806017f */
[----:B------:R-:W-:Y:S01]  /*a490*/  VIMNMX R89, R89, 0x60, PT ;  /* 0x0000006059597848 */ /* 0x000fe20003fe0100 */
[----:B-1----:R-:W-:Y:S06]  /*a4a0*/  @!P3 BRA `(.L_x_5225) ;  /* 0x0000020400e4b947 */ /* 0x002fec0003800000 */
.L_x_5595:
[----:B------:R-:W-:Y:S05]  /*a4b0*/  BSYNC B1 ;  /* 0x0000000000017941 */ /* 0x000fea0003800000 */
.L_x_5224:
        /* <DEDUP_REMOVED lines=21> */
.L_x_5227:
[----:B------:R-:W-:Y:S05]  /*a610*/  BSYNC B1 ;  /* 0x0000000000017941 */ /* 0x000fea0003800000 */
.L_x_5226:
        /* <DEDUP_REMOVED lines=20> */
.L_x_5171:
[----:B------:R-:W-:Y:S05]  /*a760*/  BSYNC B0 ;  /* 0x0000000000007941 */ /* 0x000fea0003800000 */
.L_x_5137:
        /* <DEDUP_REMOVED lines=17> */
.L_x_5229:
[----:B------:R-:W-:Y:S05]  /*a880*/  BSYNC B0 ;  /* 0x0000000000007941 */ /* 0x000fea0003800000 */
.L_x_5228:
[----:B------:R-:W1:Y:S01]  /*a890*/  SYNCS.PHASECHK.TRANS64.TRYWAIT P2, [R90+URZ+0x308b0], R91 ;  /* 0x0308b05b5a0075a7 */ /* 0x000e62000804017f */
[----:B------:R-:W-:Y:S01]  /*a8a0*/  ULDC.64 UR44, c[0x0][0x328] ;  /* 0x0000ca00002c7ab9 */ /* 0x000fe20000000a00 */
[----:B------:R-:W-:Y:S01]  /*a8b0*/  ULDC.64 UR46, c[0x0][0x318] ;  /* 0x0000c600002e7ab9 */ /* 0x000fe20000000a00 */
[----:B------:R-:W-:Y:S04]  /*a8c0*/  BSSY B0, `(.L_x_5230) ;  /* 0x0000002000007945 */ /* 0x000fe80003800000 */
[----:B-1----:R-:W-:Y:S05]  /*a8d0*/  @!P2 BRA `(.L_x_5231) ;  /* 0x0000020000eca947 */ /* 0x002fea0003800000 */
.L_x_5596:
[----:B------:R-:W-:Y:S05]  /*a8e0*/  BSYNC B0 ;  /* 0x0000000000007941 */ /* 0x000fea0003800000 */
.L_x_5230:
[----:B------:R-:W-:Y:S01]  /*a8f0*/  ISETP.GE.AND P2, PT, R195, R89, PT ;  /* 0x00000059c300720c */ /* 0x000fe20003f46270 */
[----:B------:R-:W-:Y:S01]  /*a900*/  BSSY B0, `(.L_x_5232) ;  /* 0x000001e000007945 */ /* 0x000fe20003800000 */
[----:B------:R-:W-:-:S11]  /*a910*/  IMAD.WIDE R36, R24, 0x60, R122 ;  /* 0x0000006018247825 */ /* 0x000fd600078e027a */
[----:B------:R-:W-:Y:S05]  /*a920*/  @P2 BRA `(.L_x_5233) ;  /* 0x00000000006c2947 */ /* 0x000fea0003800000 */
[----:B------:R-:W-:Y:S01]  /*a930*/  IMAD R35, R37, UR44, RZ ;  /* 0x0000002c25237c24 */ /* 0x000fe2000f8e02ff */
[----:B------:R-:W-:Y:S01]  /*a940*/  ULDC UR4, c[0x0][0x2f4] ;  /* 0x0000bd0000047ab9 */ /* 0x000fe20000000800 */
[----:B0-----:R-:W-:Y:S02]  /*a950*/  IMAD.MOV.U32 R32, RZ, RZ, R106 ;  /* 0x000000ffff207224 */ /* 0x001fe400078e006a */
[----:B------:R-:W-:Y:S02]  /*a960*/  IMAD.MOV.U32 R33, RZ, RZ, R30 ;  /* 0x000000ffff217224 */ /* 0x000fe400078e001e */
[C---:B------:R-:W-:Y:S02]  /*a970*/  IMAD R35, R36.reuse, UR45, R35 ;  /* 0x0000002d24237c24 */ /* 0x040fe4000f8e0223 */
[----:B------:R-:W-:-:S04]  /*a980*/  IMAD.WIDE.U32 R32, R36, UR44, R32 ;  /* 0x0000002c24207c25 */ /* 0x000fc8000f8e0020 */
[----:B------:R-:W-:Y:S01]  /*a990*/  IMAD.IADD R33, R33, 0x1, R35 ;  /* 0x0000000121217824 */ /* 0x000fe200078e0223 */
[----:B------:R-:W-:-:S04]  /*a9a0*/  LEA R38, P2, R32, UR46, 0x1 ;  /* 0x0000002e20267c11 */ /* 0x000fc8000f8408ff */
[----:B------:R-:W-:Y:S02]  /*a9b0*/  LEA.HI.X R39, R32, UR47, R33, 0x1, P2 ;  /* 0x0000002f20277c11 */ /* 0x000fe400090f0c21 */
[----:B------:R-:W-:-:S13]  /*a9c0*/  ISETP.GE.AND P2, PT, R18, UR4, PT ;  /* 0x0000000412007c0c */ /* 0x000fda000bf46270 */
[----:B------:R-:W0:Y:S04]  /*a9d0*/  @!P2 LDS.128 R32, [R31] ;  /* 0x000000001f20a984 */ /* 0x000e280000000c00 */
[----:B0-----:R-:W-:Y:S01]  /*a9e0*/  @!P2 STG.E.128 desc[UR60][R38.64], R32 ;  /* 0x000000202600a986 */ /* 0x001fe2000c101d3c */
[----:B------:R-:W-:-:S13]  /*a9f0*/  ISETP.GE.AND P2, PT, R197, UR4, PT ;  /* 0x00000004c5007c0c */ /* 0x000fda000bf46270 */
[----:B------:R-:W0:Y:S04]  /*aa00*/  @!P2 LDS.128 R32, [R88] ;  /* 0x000000005820a984 */ /* 0x000e280000000c00 */
[----:B0-----:R-:W-:Y:S01]  /*aa10*/  @!P2 STG.E.128 desc[UR60][R38.64+0x40], R32 ;  /* 0x000040202600a986 */ /* 0x001fe2000c101d3c */
[----:B------:R-:W-:-:S13]  /*aa20*/  ISETP.GE.AND P2, PT, R198, UR4, PT ;  /* 0x00000004c6007c0c */ /* 0x000fda000bf46270 */
[----:B------:R-:W0:Y:S04]  /*aa30*/  @!P2 LDS.128 R32, [R31+0x3000] ;  /* 0x003000001f20a984 */ /* 0x000e280000000c00 */
        /* <DEDUP_REMOVED lines=9> */
[----:B0-----:R2:W-:Y:S02]  /*aad0*/  @!P2 STG.E.128 desc[UR60][R38.64+0x140], R32 ;  /* 0x000140202600a986 */ /* 0x0015e4000c101d3c */
.L_x_5233:
[----:B------:R-:W-:Y:S05]  /*aae0*/  BSYNC B0 ;  /* 0x0000000000007941 */ /* 0x000fea0003800000 */
.L_x_5232:
[----:B------:R-:W-:Y:S01]  /*aaf0*/  ISETP.GE.AND P2, PT, R222, R89, PT ;  /* 0x00000059de00720c */ /* 0x000fe20003f46270 */
[----:B------:R-:W-:-:S12]  /*ab00*/  BSSY B0, `(.L_x_5234) ;  /* 0x000001f000007945 */ /* 0x000fd80003800000 */
[----:B------:R-:W-:Y:S05]  /*ab10*/  @P2 BRA `(.L_x_5235) ;  /* 0x0000000000742947 */ /* 0x000fea0003800000 */
[----:B--2---:R-:W-:Y:S01]  /*ab20*/  IADD3 R35, P2, R36, 0x40, RZ ;  /* 0x0000004024237810 */ /* 0x004fe20007f5e0ff */
[----:B0-----:R-:W-:Y:S01]  /*ab30*/  IMAD.MOV.U32 R32, RZ, RZ, R106 ;  /* 0x000000ffff207224 */ /* 0x001fe200078e006a */
[----:B------:R-:W-:Y:S01]  /*ab40*/  ULDC UR4, c[0x0][0x2f4] ;  /* 0x0000bd0000047ab9 */ /* 0x000fe20000000800 */
[----:B------:R-:W-:Y:S02]  /*ab50*/  IMAD.MOV.U32 R33, RZ, RZ, R30 ;  /* 0x000000ffff217224 */ /* 0x000fe400078e001e */
[----:B------:R-:W-:Y:S02]  /*ab60*/  IMAD.X R36, RZ, RZ, R37, P2 ;  /* 0x000000ffff247224 */ /* 0x000fe400010e0625 */
[----:B------:R-:W-:-:S04]  /*ab70*/  IMAD.WIDE.U32 R32, R35, UR44, R32 ;  /* 0x0000002c23207c25 */ /* 0x000fc8000f8e0020 */
[----:B------:R-:W-:-:S04]  /*ab80*/  IMAD R36, R36, UR44, RZ ;  /* 0x0000002c24247c24 */ /* 0x000fc8000f8e02ff */
[----:B------:R-:W-:Y:S01]  /*ab90*/  IMAD R35, R35, UR45, R36 ;  /* 0x0000002d23237c24 */ /* 0x000fe2000f8e0224 */
[----:B------:R-:W-:-:S03]  /*aba0*/  LEA R36, P2, R32, UR46, 0x1 ;  /* 0x0000002e20247c11 */ /* 0x000fc6000f8408ff */
[----:B------:R-:W-:-:S05]  /*abb0*/  IMAD.IADD R33, R33, 0x1, R35 ;  /* 0x0000000121217824 */ /* 0x000fca00078e0223 */
[----:B------:R-:W-:Y:S02]  /*abc0*/  LEA.HI.X R37, R32, UR47, R33, 0x1, P2 ;  /* 0x0000002f20257c11 */ /* 0x000fe400090f0c21 */
        /* <DEDUP_REMOVED lines=18> */
.L_x_5235:
[----:B------:R-:W-:Y:S05]  /*acf0*/  BSYNC B0 ;  /* 0x0000000000007941 */ /* 0x000fea0003800000 */
.L_x_5234:
[----:B------:R-:W4:Y:S01]  /*ad00*/  LDL R31, [R1] ;  /* 0x00000000011f7983 */ /* 0x000f220000100800 */
        /* <DEDUP_REMOVED lines=8> */
[----:B-1----:R-:W1:Y:S01]  /*ad90*/  FENCE.VIEW.ASYNC.S ;  /* 0x00000000000073c6 */ /* 0x002e620000000000 */
[----:B------:R-:W-:Y:S01]  /*ada0*/  @!P3 PRMT R90, RZ, 0x654, R90 ;  /* 0x00000654ff5ab816 */ /* 0x000fe2000000005a */
[----:B-1----:R1:W-:Y:S06]  /*adb0*/  BAR.SYNC.DEFER_BLOCKING R151, 0x80 ;  /* 0x000200970000751d */ /* 0x0023ec0000010000 */
[----:B------:R1:W-:Y:S01]  /*adc0*/  @!P3 SYNCS.ARRIVE.TRANS64.RED.A1T0 RZ, [R90+URZ], RZ ;  /* 0x000000ff5affb9a7 */ /* 0x0003e2000810043f */
[----:B------:R-:W-:-:S04]  /*add0*/  ISETP.NE.AND P3, PT, R17, 0x2, PT ;  /* 0x000000021100780c */ /* 0x000fc80003f65270 */
[----:B0-23--:R-:W-:Y:S02]  /*ade0*/  SEL R32, RZ, 0x1, P3 ;  /* 0x00000001ff207807 */ /* 0x00dfe40001800000 */
[----:B------:R-:W-:Y:S02]  /*adf0*/  SEL R17, R17, RZ, P3 ;  /* 0x000000ff11117207 */ /* 0x000fe40001800000 */
[----:B------:R-:W-:Y:S02]  /*ae00*/  LOP3.LUT R199, R199, R32, RZ, 0x3c, !PT ;  /* 0x00000020c7c77212 */ /* 0x000fe400078e3cff */
[----:B----4-:R-:W-:-:S13]  /*ae10*/  LOP3.LUT P4, RZ, R31, 0x2, RZ, 0xc0, !PT ;  /* 0x000000021fff7812 */ /* 0x010fda000788c0ff */
[----:B-1----:R-:W-:Y:S05]  /*ae20*/  @P4 BRA `(.L_x_5236) ;  /* 0xffffff7c005c4947 */ /* 0x002fea000383ffff */
.L_x_5132:
[----:B------:R-:W0:Y:S01]  /*ae30*/  LDC R0, c[0x0][0x448] ;  /* 0x00011200ff007b82 */ /* 0x000e220000000800 */
[----:B------:R-:W-:Y:S01]  /*ae40*/  IADD3 R5, R196, 0x1, -R194 ;  /* 0x00000001c4057810 */ /* 0x000fe20007ffe8c2 */
[----:B------:R-:W-:Y:S06]  /*ae50*/  BSSY B0, `(.L_x_5237) ;  /* 0x000000d000007945 */ /* 0x000fec0003800000 */
[----:B------:R-:W1:Y:S01]  /*ae60*/  LDC.64 R6, c[0x0][0x9e0] ;  /* 0x00027800ff067b82 */ /* 0x000e620000000a00 */
[----:B0-----:R-:W-:Y:S01]  /*ae70*/  ISETP.NE.AND P1, PT, R0, 0x1, PT ;  /* 0x000000010000780c */ /* 0x001fe20003f25270 */
[----:B------:R-:W-:Y:S01]  /*ae80*/  VIADD R0, R209, 0x7f ;  /* 0x0000007fd1007836 */ /* 0x000fe20000000000 */
[----:B-1----:R-:W-:-:S11]  /*ae90*/  ISETP.GE.AND P3, PT, R7, 0x1, PT ;  /* 0x000000010700780c */ /* 0x002fd60003f66270 */
[----:B------:R-:W0:Y:S08]  /*aea0*/  @P1 LDC R3, c[0x0][0x44c] ;  /* 0x00011300ff031b82 */ /* 0x000e300000000800 */
[----:B------:R-:W1:Y:S01]  /*aeb0*/  @P1 LDC R2, c[0x0][0x450] ;  /* 0x00011400ff021b82 */ /* 0x000e620000000800 */
[----:B0-----:R-:W-:-:S05]  /*aec0*/  @P1 IMAD.HI.U32 R3, R0, R3, RZ ;  /* 0x0000000300031227 */ /* 0x001fca00078e00ff */
[----:B-1----:R-:W-:-:S05]  /*aed0*/  @P1 SHF.R.U32.HI R0, RZ, R2, R3 ;  /* 0x00000002ff001219 */ /* 0x002fca0000011603 */
[----:B------:R-:W-:Y:S01]  /*aee0*/  IMAD.IADD R3, R5, 0x1, R0 ;  /* 0x0000000105037824 */ /* 0x000fe200078e0200 */
[----:B------:R-:W-:Y:S06]  /*aef0*/  @P2 BRA `(.L_x_5238) ;  /* 0x0000000000082947 */ /* 0x000fec0003800000 */
[----:B------:R-:W0:Y:S02]  /*af00*/  FENCE.VIEW.ASYNC.G ;  /* 0x00000000000073c6 */ /* 0x000e240000000100 */
[----:B0-----:R-:W-:Y:S06]  /*af10*/  BAR.ARV 0xc, 0x180 ;  /* 0x0306000000007b1d */ /* 0x001fec0000002000 */
.L_x_5238:
[----:B------:R-:W-:Y:S05]  /*af20*/  BSYNC B0 ;  /* 0x0000000000007941 */ /* 0x000fea0003800000 */
.L_x_5237:
        /* <DEDUP_REMOVED lines=13> */
.L_x_5241:
[----:B------:R-:W-:-:S13]  /*b000*/  ISETP.NE.AND P0, PT, R7, 0x1, PT ;  /* 0x000000010700780c */ /* 0x000fda0003f05270 */
[----:B------:R-:W0:Y:S02]  /*b010*/  @P0 LDC.64 R4, c[0x0][0x9e8] ;  /* 0x00027a00ff040b82 */ /* 0x000e240000000a00 */
[----:B0-----:R-:W-:-:S05]  /*b020*/  @P0 IMAD.HI.U32 R4, R2, R4, RZ ;  /* 0x0000000402040227 */ /* 0x001fca00078e00ff */
[----:B------:R-:W-:-:S07]  /*b030*/  @P0 SHF.R.U32.HI R2, RZ, R5, R4 ;  /* 0x00000005ff020219 */ /* 0x000fce0000011604 */
.L_x_5242:
[----:B------:R-:W-:Y:S05]  /*b040*/  BSYNC B0 ;  /* 0x0000000000007941 */ /* 0x000fea0003800000 */
.L_x_5240:
[----:B------:R-:W-:-:S05]  /*b050*/  IMAD R3, R2, R7, R7 ;  /* 0x0000000702037224 */ /* 0x000fca00078e0207 */
[----:B------:R-:W-:-:S07]  /*b060*/  VIMNMX R0, R0, R3, PT ;  /* 0x0000000300007248 */ /* 0x000fce0003fe0100 */
.L_x_5239:
[----:B------:R-:W0:Y:S01]  /*b070*/  @P1 LDC R2, c[0x0][0x44c] ;  /* 0x00011300ff021b82 */ /* 0x000e220000000800 */
[----:B------:R-:W-:Y:S01]  /*b080*/  VIADD R0, R0, 0x5f ;  /* 0x0000005f00007836 */ /* 0x000fe20000000000 */
[----:B------:R-:W-:-:S03]  /*b090*/  ULDC UR4, c[0x0][0x9dc] ;  /* 0x0002770000047ab9 */ /* 0x000fc60000000800 */
[----:B------:R-:W-:-:S03]  /*b0a0*/  IMAD.HI R0, R0, 0x2aaaaaab, RZ ;  /* 0x2aaaaaab00007827 */ /* 0x000fc600078e02ff */
[----:B------:R-:W1:Y:S02]  /*b0b0*/  @P1 LDC R5, c[0x0][0x450] ;  /* 0x00011400ff051b82 */ /* 0x000e640000000800 */
[----:B------:R-:W-:-:S04]  /*b0c0*/  SHF.R.U32.HI R3, RZ, 0x1f, R0 ;  /* 0x0000001fff037819 */ /* 0x000fc80000011600 */
[----:B------:R-:W-:-:S04]  /*b0d0*/  LEA.HI.SX32 R3, R0, R3, 0x1c ;  /* 0x0000000300037211 */ /* 0x000fc800078fe2ff */
[----:B------:R-:W-:Y:S01]  /*b0e0*/  VIMNMX R150, R150, R3, PT ;  /* 0x0000000396967248 */ /* 0x000fe20003fe0100 */
        /* <DEDUP_REMOVED lines=16> */
.L_x_5245:
[----:B------:R-:W-:-:S13]  /*b1f0*/  ISETP.NE.AND P0, PT, R7, 0x1, PT ;  /* 0x000000010700780c */ /* 0x000fda0003f05270 */
[----:B------:R-:W0:Y:S02]  /*b200*/  @P0 LDC.64 R4, c[0x0][0x9e8] ;  /* 0x00027a00ff040b82 */ /* 0x000e240000000a00 */
[----:B0-----:R-:W-:-:S05]  /*b210*/  @P0 IMAD.HI.U32 R4, R0, R4, RZ ;  /* 0x0000000400040227 */ /* 0x001fca00078e00ff */
[----:B------:R-:W-:-:S07]  /*b220*/  @P0 SHF.R.U32.HI R0, RZ, R5, R4 ;  /* 0x00000005ff000219 */ /* 0x000fce0000011604 */
.L_x_5246:
[----:B------:R-:W-:Y:S05]  /*b230*/  BSYNC B0 ;  /* 0x0000000000007941 */ /* 0x000fea0003800000 */
.L_x_5244:
[----:B------:R-:W-:-:S05]  /*b240*/  IMAD R3, R0, R7, RZ ;  /* 0x0000000700037224 */ /* 0x000fca00078e02ff */
[----:B------:R-:W-:-:S07]  /*b250*/  VIMNMX R2, R2, R3, !PT ;  /* 0x0000000302027248 */ /* 0x000fce0007fe0100 */
.L_x_5243:
[----:B------:R-:W-:Y:S01]  /*b260*/  IMAD.HI R0, R2, 0x2aaaaaab, RZ ;  /* 0x2aaaaaab02007827 */ /* 0x000fe200078e02ff */
[----:B------:R-:W-:Y:S02]  /*b270*/  PLOP3.LUT P0, PT, PT, PT, PT, 0x80, 0x0 ;  /* 0x000000000000781c */ /* 0x000fe40003f0f070 */
[----:B------:R-:W-:Y:S02]  /*b280*/  CS2R R4, SRZ ;  /* 0x0000000000047805 */ /* 0x000fe4000001ff00 */
[----:B------:R-:W-:Y:S02]  /*b290*/  CS2R R118, SRZ ;  /* 0x0000000000767805 */ /* 0x000fe4000001ff00 */
[----:B------:R-:W-:Y:S02]  /*b2a0*/  CS2R R116, SRZ ;  /* 0x0000000000747805 */ /* 0x000fe4000001ff00 */
[----:B------:R-:W-:Y:S02]  /*b2b0*/  SHF.R.U32.HI R3, RZ, 0x1f, R0 ;  /* 0x0000001fff037819 */ /* 0x000fe40000011600 */
[----:B------:R-:W-:-:S02]  /*b2c0*/  CS2R R114, SRZ ;  /* 0x0000000000727805 */ /* 0x000fc4000001ff00 */
[----:B------:R-:W-:Y:S02]  /*b2d0*/  CS2R R112, SRZ ;  /* 0x0000000000707805 */ /* 0x000fe4000001ff00 */
[----:B------:R-:W-:Y:S02]  /*b2e0*/  CS2R R106, SRZ ;  /* 0x00000000006a7805 */ /* 0x000fe4000001ff00 */
[----:B------:R-:W-:Y:S01]  /*b2f0*/  LEA.HI.SX32 R3, R0, R3, 0x1c ;  /* 0x0000000300037211 */ /* 0x000fe200078fe2ff */
[----:B------:R-:W-:Y:S01]  /*b300*/  IMAD.MOV.U32 R110, RZ, RZ, RZ ;  /* 0x000000ffff6e7224 */ /* 0x000fe200078e00ff */
[----:B------:R-:W-:Y:S02]  /*b310*/  CS2R R108, SRZ ;  /* 0x00000000006c7805 */ /* 0x000fe4000001ff00 */
[----:B------:R-:W-:Y:S02]  /*b320*/  CS2R R62, SRZ ;  /* 0x00000000003e7805 */ /* 0x000fe4000001ff00 */
[----:B------:R-:W-:-:S02]  /*b330*/  VIMNMX R211, RZ, R3, !PT ;  /* 0x00000003ffd37248 */ /* 0x000fc40007fe0100 */
[----:B------:R-:W-:Y:S01]  /*b340*/  CS2R R104, SRZ ;  /* 0x0000000000687805 */ /* 0x000fe2000001ff00 */
[----:B------:R-:W-:Y:S01]  /*b350*/  IMAD.MOV.U32 R103, RZ, RZ, RZ ;  /* 0x000000ffff677224 */ /* 0x000fe200078e00ff */
[----:B------:R-:W-:Y:S02]  /*b360*/  CS2R R98, SRZ ;  /* 0x0000000000627805 */ /* 0x000fe4000001ff00 */
[----:B------:R-:W-:Y:S02]  /*b370*/  ISETP.GT.AND P1, PT, R150, R211, PT ;  /* 0x000000d39600720c */ /* 0x000fe40003f24270 */
        /* <DEDUP_REMOVED lines=70> */
.L_x_5248:
        /* <DEDUP_REMOVED lines=12> */
.L_x_5252:
[----:B-1----:R1:W2:Y:S02]  /*b8a0*/  SYNCS.PHASECHK.TRANS64.TRYWAIT P0, [R16+URZ+0x30800], R3 ;  /* 0x03080003100075a7 */ /* 0x0022a4000800017f */
[----:B--2---:R-:W-:Y:S05]  /*b8b0*/  @!P0 NANOSLEEP.SYNCS 0x989680 ;  /* 0x009896800000895d */ /* 0x004fea0003900000 */
[----:B------:R-:W2:Y:S02]  /*b8c0*/  @!P0 SYNCS.PHASECHK.TRANS64 P0, [R16+URZ+0x30800], R3 ;  /* 0x03080003100085a7 */ /* 0x000ea4000800007f */
[----:B--2---:R-:W-:Y:S05]  /*b8d0*/  @!P0 BRA `(.L_x_5252) ;  /* 0xfffffffc00f08947 */ /* 0x004fea000383ffff */
.L_x_5251:
[----:B------:R-:W-:Y:S05]  /*b8e0*/  BSYNC B0 ;  /* 0x0000000000007941 */ /* 0x000fea0003800000 */
.L_x_5250:
[----:B------:R-:W-:Y:S05]  /*b8f0*/  BRA `(.L_x_5253) ;  /* 0x0000007400147947 */ /* 0x000fea0003800000 */
.L_x_5249:
[----:B------:R-:W2:Y:S01]  /*b900*/  LDL R0, [R1+0x48] ;  /* 0x0000480001007983 */ /* 0x000ea20000100800 */
[----:B------:R-:W-:Y:S02]  /*b910*/  ULDC.64 UR6, c[0x0][0x408] ;  /* 0x0001020000067ab9 */ /* 0x000fe40000000a00 */
[----:B-----5:R-:W-:Y:S01]  /*b920*/  IMAD.WIDE.U32 R26, R145, UR6, RZ ;  /* 0x00000006911a7c25 */ /* 0x020fe2000f8e00ff */
[----:B--2---:R-:W-:Y:S02]  /*b930*/  R2UR UR4, R0 ;  /* 0x00000000000472ca */ /* 0x004fe400000e0000 */
[----:B------:R-:W-:-:S11]  /*b940*/  SHF.R.S32.HI R0, RZ, 0x1f, R145 ;  /* 0x0000001fff007819 */ /* 0x000fd60000011491 */
        /* <DEDUP_REMOVED lines=27> */
.L_x_5254:
[----:B------:R-:W-:Y:S01]  /*bb00*/  ULDC.U8 UR4, c[0x0][0x410] ;  /* 0x0001040000047ab9 */ /* 0x000fe20000000000 */
[----:B------:R-:W-:Y:S01]  /*bb10*/  BSSY B0, `(.L_x_5255) ;  /* 0x000071b000007945 */ /* 0x000fe20003800000 */
[----:B------:R-:W-:Y:S01]  /*bb20*/  ISETP.NE.AND P0, PT, RZ, UR4, PT ;  /* 0x00000004ff007c0c */ /* 0x000fe2000bf05270 */
[----:B------:R-:W-:-:S12]  /*bb30*/  IMAD.IADD R10, R195, 0x1, R209 ;  /* 0x00000001c30a7824 */ /* 0x000fd800078e02d1 */
[----:B------:R-:W-:Y:S05]  /*bb40*/  @!P0 BRA `(.L_x_5256) ;  /* 0x0000003800688947 */ /* 0x000fea0003800000 */
[----:B------:R-:W0:Y:S01]  /*bb50*/  LDC R21, c[0x0][0x448] ;  /* 0x00011200ff157b82 */ /* 0x000e220000000800 */
[----:B------:R-:W-:Y:S01]  /*bb60*/  IMAD R3, R223, 0x40, R10 ;  /* 0x00000040df037824 */ /* 0x000fe200078e020a */
[----:B------:R-:W-:Y:S01]  /*bb70*/  ULDC.64 UR4, c[0x0][0x3f8] ;  /* 0x0000fe0000047ab9 */ /* 0x000fe20000000a00 */
[----:B------:R-:W-:Y:S01]  /*bb80*/  ULDC.64 UR6, c[0x0][0x408] ;  /* 0x0001020000067ab9 */ /* 0x000fe20000000a00 */
[----:B------:R-:W-:Y:S02]  /*bb90*/  IMAD.MOV.U32 R8, RZ, RZ, R24 ;  /* 0x000000ffff087224 */ /* 0x000fe400078e0018 */
[----:B------:R-:W-:Y:S02]  /*bba0*/  IMAD.MOV.U32 R9, RZ, RZ, R29 ;  /* 0x000000ffff097224 */ /* 0x000fe400078e001d */
        /* <DEDUP_REMOVED lines=28> */
.L_x_5602:
        /* <DEDUP_REMOVED lines=16> */
[----:B------:R-:W-:Y:S01]  /*be70*/  ULDC UR4, c[0x0][0x3f4] ;  /* 0x0000fd0000047ab9 */ /* 0x000fe20000000800 */
[----:B------:R-:W-:Y:S02]  /*be80*/  CS2R R58, SRZ ;  /* 0x00000000003a7805 */ /* 0x000fe4000001ff00 */
[----:B------:R-:W-:Y:S02]  /*be90*/  ISETP.GE.AND P3, PT, R203, UR4, PT ;  /* 0x00000004cb007c0c */ /* 0x000fe4000bf66270 */
[----:B------:R-:W-:Y:S02]  /*bea0*/  CS2R R60, SRZ ;  /* 0x00000000003c7805 */ /* 0x000fe4000001ff00 */
[----:B------:R-:W-:Y:S02]  /*beb0*/  ISETP.GE.AND P2, PT, R201, UR4, PT ;  /* 0x00000004c9007c0c */ /* 0x000fe4000bf46270 */
[----:B------:R-:W-:Y:S02]  /*bec0*/  ISETP.GE.AND P1, PT, R202, UR4, PT ;  /* 0x00000004ca007c0c */ /* 0x000fe4000bf26270 */
[----:B------:R-:W-:-:S02]  /*bed0*/  ISETP.GE.AND P0, PT, R200, UR4, PT ;  /* 0x00000004c8007c0c */ /* 0x000fc4000bf06270 */
[----:B------:R-:W-:-:S03]  /*bee0*/  ISETP.GE.AND P4, PT, R192, UR4, PT ;  /* 0x00000004c0007c0c */ /* 0x000fc6000bf86270 */
[C---:B------:R-:W-:Y:S01]  /*bef0*/  @!P3 IMAD.SHL.U32 R27, R203.reuse, 0x2, RZ ;  /* 0x00000002cb1bb824 */ /* 0x040fe200078e00ff */
[----:B------:R-:W-:-:S03]  /*bf00*/  @!P3 SHF.L.U64.HI R20, R203, 0x1, R232 ;  /* 0x00000001cb14b819 */ /* 0x000fc600000102e8 */
[C---:B------:R-:W-:Y:S01]  /*bf10*/  @!P2 IMAD.SHL.U32 R31, R201.reuse, 0x2, RZ ;  /* 0x00000002c91fa824 */ /* 0x040fe200078e00ff */
[----:B------:R-:W-:Y:S01]  /*bf20*/  @!P2 SHF.L.U64.HI R12, R201, 0x1, R231 ;  /* 0x00000001c90ca819 */ /* 0x000fe200000102e7 */
[----:B------:R-:W-:Y:S01]  /*bf30*/  @!P1 IMAD.SHL.U32 R43, R202, 0x2, RZ ;  /* 0x00000002ca2b9824 */ /* 0x000fe200078e00ff */
[-C--:B--2---:R-:W-:Y:S01]  /*bf40*/  @!P3 IADD3 R24, P6, R0, R27.reuse, RZ ;  /* 0x0000001b0018b210 */ /* 0x084fe20007fde0ff */
[----:B------:R-:W-:Y:S01]  /*bf50*/  @!P0 IMAD.SHL.U32 R63, R200, 0x2, RZ ;  /* 0x00000002c83f8824 */ /* 0x000fe200078e00ff */
[----:B----4-:R-:W-:Y:S01]  /*bf60*/  @!P3 IADD3 R26, P5, R14, R27, RZ ;  /* 0x0000001b0e1ab210 */ /* 0x010fe20007fbe0ff */
[----:B-1----:R-:W-:Y:S01]  /*bf70*/  @!P4 IMAD.MOV.U32 R13, RZ, RZ, R3 ;  /* 0x000000ffff0dc224 */ /* 0x002fe200078e0003 */
[----:B------:R-:W-:Y:S01]  /*bf80*/  @!P0 SHF.L.U64.HI R34, R200, 0x1, R229 ;  /* 0x00000001c8228819 */ /* 0x000fe200000102e5 */
[--C-:B------:R-:W-:Y:S01]  /*bf90*/  @!P3 IMAD.X R25, R3, 0x1, R20.reuse, P6 ;  /* 0x000000010319b824 */ /* 0x100fe200030e0614 */
[-C--:B------:R-:W-:Y:S01]  /*bfa0*/  @!P2 IADD3 R28, P6, R0, R31.reuse, RZ ;  /* 0x0000001f001ca210 */ /* 0x080fe20007fde0ff */
[----:B---3--:R-:W-:Y:S01]  /*bfb0*/  @!P3 IMAD.X R27, R5, 0x1, R20, P5 ;  /* 0x00000001051bb824 */ /* 0x008fe200028e0614 */
[----:B------:R-:W-:Y:S01]  /*bfc0*/  @!P2 IADD3 R30, P5, R14, R31, RZ ;  /* 0x0000001f0e1ea210 */ /* 0x000fe20007fbe0ff */
[----:B------:R-:W-:Y:S01]  /*bfd0*/  @!P4 IMAD.MOV.U32 R15, RZ, RZ, R5 ;  /* 0x000000ffff0fc224 */ /* 0x000fe200078e0005 */
[----:B------:R-:W-:Y:S01]  /*bfe0*/  @!P1 SHF.L.U64.HI R20, R202, 0x1, R230 ;  /* 0x00000001ca149819 */ /* 0x000fe200000102e6 */
[--C-:B------:R-:W-:Y:S01]  /*bff0*/  @!P2 IMAD.X R29, R3, 0x1, R12.reuse, P6 ;  /* 0x00000001031da824 */ /* 0x100fe200030e060c */
[----:B------:R-:W-:Y:S01]  /*c000*/  @!P1 IADD3 R36, P6, R0, R43, RZ ;  /* 0x0000002b00249210 */ /* 0x000fe20007fde0ff */
[----:B------:R-:W-:Y:S01]  /*c010*/  @!P2 IMAD.X R31, R5, 0x1, R12, P5 ;  /* 0x00000001051fa824 */ /* 0x000fe200028e060c */
[----:B------:R-:W-:Y:S01]  /*c020*/  ISETP.GE.AND P5, PT, R204, UR4, PT ;  /* 0x00000004cc007c0c */ /* 0x000fe2000bfa6270 */
[----:B------:R-:W-:-:S02]  /*c030*/  @!P4 IMAD.MOV.U32 R12, RZ, RZ, R0 ;  /* 0x000000ffff0cc224 */ /* 0x000fc400078e0000 */
[----:B------:R-:W-:Y:S01]  /*c040*/  @!P1 IMAD.X R37, R3, 0x1, R20, P6 ;  /* 0x0000000103259824 */ /* 0x000fe200030e0614 */
[----:B------:R-:W-:Y:S01]  /*c050*/  @!P1 IADD3 R42, P6, R14, R43, RZ ;  /* 0x0000002b0e2a9210 */ /* 0x000fe20007fde0ff */
[----:B------:R-:W-:-:S04]  /*c060*/  @!P4 IMAD.WIDE R12, R192, 0x2, R12 ;  /* 0x00000002c00cc825 */ /* 0x000fc800078e020c */
[----:B------:R-:W-:Y:S01]  /*c070*/  @!P1 IMAD.X R43, R5, 0x1, R20, P6 ;  /* 0x00000001052b9824 */ /* 0x000fe200030e0614 */
[-C--:B------:R-:W-:Y:S01]  /*c080*/  @!P0 IADD3 R44, P6, R0, R63.reuse, RZ ;  /* 0x0000003f002c8210 */ /* 0x080fe20007fde0ff */
[----:B------:R-:W-:Y:S01]  /*c090*/  @!P4 IMAD.WIDE R20, R192, 0x2, R14 ;  /* 0x00000002c014c825 */ /* 0x000fe200078e020e */
[----:B------:R1:W5:Y:S03]  /*c0a0*/  @!P4 LD.E.64 R58, desc[UR60][R12.64] ;  /* 0x0000003c0c3ac980 */ /* 0x000366000c101b00 */
[----:B------:R-:W-:Y:S01]  /*c0b0*/  @!P0 IMAD.X R45, R3, 0x1, R34, P6 ;  /* 0x00000001032d8824 */ /* 0x000fe200030e0622 */
[----:B------:R-:W-:Y:S01]  /*c0c0*/  @!P0 IADD3 R62, P6, R14, R63, RZ ;  /* 0x0000003f0e3e8210 */ /* 0x000fe20007fde0ff */
[C---:B------:R-:W-:Y:S01]  /*c0d0*/  @!P5 IMAD.SHL.U32 R15, R204.reuse, 0x2, RZ ;  /* 0x00000002cc0fd824 */ /* 0x040fe200078e00ff */
[----:B------:R1:W5:Y:S01]  /*c0e0*/  @!P4 LD.E.64 R60, desc[UR60][R20.64] ;  /* 0x0000003c143cc980 */ /* 0x000362000c101b00 */
[----:B------:R-:W-:-:S02]  /*c0f0*/  @!P5 SHF.L.U64.HI R32, R204, 0x1, R228 ;  /* 0x00000001cc20d819 */ /* 0x000fc400000102e4 */
[----:B------:R-:W-:Y:S01]  /*c100*/  CS2R R56, SRZ ;  /* 0x0000000000387805 */ /* 0x000fe2000001ff00 */
[----:B------:R-:W-:Y:S01]  /*c110*/  @!P0 IMAD.X R63, R5, 0x1, R34, P6 ;  /* 0x00000001053f8824 */ /* 0x000fe200030e0622 */
[-C--:B------:R-:W-:Y:S02]  /*c120*/  @!P5 IADD3 R64, P4, R0, R15.reuse, RZ ;  /* 0x0000000f0040d210 */ /* 0x080fe40007f9e0ff */
[----:B------:R-:W-:Y:S02]  /*c130*/  CS2R R54, SRZ ;  /* 0x0000000000367805 */ /* 0x000fe4000001ff00 */
[----:B------:R-:W-:Y:S02]  /*c140*/  @!P5 IADD3 R14, P6, R14, R15, RZ ;  /* 0x0000000f0e0ed210 */ /* 0x000fe40007fde0ff */
[----:B------:R-:W-:Y:S02]  /*c150*/  CS2R R50, SRZ ;  /* 0x0000000000327805 */ /* 0x000fe4000001ff00 */
[----:B------:R-:W-:Y:S01]  /*c160*/  CS2R R52, SRZ ;  /* 0x0000000000347805 */ /* 0x000fe2000001ff00 */
[--C-:B------:R-:W-:Y:S01]  /*c170*/  @!P5 IMAD.X R65, R3, 0x1, R32.reuse, P4 ;  /* 0x000000010341d824 */ /* 0x100fe200020e0620 */
[----:B------:R-:W-:Y:S01]  /*c180*/  CS2R R46, SRZ ;  /* 0x00000000002e7805 */ /* 0x000fe2000001ff00 */
[----:B------:R-:W-:Y:S01]  /*c190*/  @!P5 IMAD.X R15, R5, 0x1, R32, P6 ;  /* 0x00000001050fd824 */ /* 0x000fe200030e0620 */
[----:B------:R-:W-:-:S02]  /*c1a0*/  CS2R R48, SRZ ;  /* 0x0000000000307805 */ /* 0x000fc4000001ff00 */
[----:B------:R-:W-:Y:S02]  /*c1b0*/  CS2R R40, SRZ ;  /* 0x0000000000287805 */ /* 0x000fe4000001ff00 */
[----:B------:R-:W-:Y:S02]  /*c1c0*/  CS2R R38, SRZ ;  /* 0x0000000000267805 */ /* 0x000fe4000001ff00 */
        /* <DEDUP_REMOVED lines=12> */
.L_x_5259:
[----:B------:R-:W-:Y:S05]  /*c290*/  BSYNC B1 ;  /* 0x0000000000017941 */ /* 0x000fea0003800000 */
.L_x_5258:
[----:B--2--5:R-:W-:Y:S01]  /*c2a0*/  IMAD.MOV.U32 R0, RZ, RZ, R32 ;  /* 0x000000ffff007224 */ /* 0x024fe200078e0020 */
[----:B------:R-:W-:Y:S01]  /*c2b0*/  UMOV UR4, 0xffffffff ;  /* 0xffffffff00047882 */ /* 0x000fe20000000000 */
[----:B-1----:R-:W-:Y:S01]  /*c2c0*/  IMAD.MOV.U32 R3, RZ, RZ, R33 ;  /* 0x000000ffff037224 */ /* 0x002fe200078e0021 */
        /* <DEDUP_REMOVED lines=50> */
[----:B------:R1:W1:Y:S04]  /*c5f0*/  SHFL.IDX PT, R5, R8, 0x1, 0x1c1f ;  /* 0x003c1f0008057f89 */ /* 0x00026800000e0000 */
[----:B0-----:R-:W0:Y:S02]  /*c600*/  SHFL.IDX PT, R4, R4, 0x1, 0x1c1f ;  /* 0x003c1f0004047f89 */ /* 0x001e2400000e0000 */
.L_x_5608:
[----:B-1----:R-:W-:Y:S01]  /*c610*/  VIADD R7, R10, 0x40 ;  /* 0x000000400a077836 */ /* 0x002fe20000000000 */
[----:B------:R-:W-:Y:S01]  /*c620*/  LOP3.LUT R6, R206, 0x18, R18, 0xf8, !PT ;  /* 0x00000018ce067812 */ /* 0x000fe200078ef812 */
[----:B------:R-:W-:Y:S01]  /*c630*/  BSSY B1, `(.L_x_5261) ;  /* 0x0000053000017945 */ /* 0x000fe20003800000 */
[----:B------:R-:W-:Y:S02]  /*c640*/  LOP3.LUT P0, RZ, R215, 0x4, RZ, 0xc0, !PT ;  /* 0x00000004d7ff7812 */ /* 0x000fe4000780c0ff */
[----:B------:R-:W-:Y:S02]  /*c650*/  CS2R R42, SRZ ;  /* 0x00000000002a7805 */ /* 0x000fe4000001ff00 */
[----:B------:R-:W-:Y:S02]  /*c660*/  ISETP.GE.AND P1, PT, R7, R80, PT ;  /* 0x000000500700720c */ /* 0x000fe40003f26270 */
[----:B------:R-:W-:Y:S02]  /*c670*/  CS2R R8, SRZ ;  /* 0x0000000000087805 */ /* 0x000fe4000001ff00 */
[----:B------:R-:W-:-:S02]  /*c680*/  LOP3.LUT R7, R6, R207, RZ, 0x3c, !PT ;  /* 0x000000cf06077212 */ /* 0x000fc400078e3cff */
[----:B------:R-:W-:Y:S02]  /*c690*/  CS2R R12, SRZ ;  /* 0x00000000000c7805 */ /* 0x000fe4000001ff00 */
[----:B------:R-:W-:Y:S02]  /*c6a0*/  CS2R R20, SRZ ;  /* 0x0000000000147805 */ /* 0x000fe4000001ff00 */
[----:B------:R-:W-:Y:S02]  /*c6b0*/  CS2R R28, SRZ ;  /* 0x00000000001c7805 */ /* 0x000fe4000001ff00 */
[----:B------:R-:W-:Y:S01]  /*c6c0*/  CS2R R36, SRZ ;  /* 0x0000000000247805 */ /* 0x000fe2000001ff00 */
[----:B------:R-:W-:Y:S01]  /*c6d0*/  IMAD.IADD R7, R208, 0x1, R7 ;  /* 0x00000001d0077824 */ /* 0x000fe200078e0207 */
[----:B------:R-:W-:Y:S02]  /*c6e0*/  CS2R R44, SRZ ;  /* 0x00000000002c7805 */ /* 0x000fe4000001ff00 */
[----:B------:R-:W-:-:S02]  /*c6f0*/  CS2R R30, SRZ ;  /* 0x00000000001e7805 */ /* 0x000fc4000001ff00 */
[----:B------:R-:W-:Y:S02]  /*c700*/  CS2R R24, SRZ ;  /* 0x0000000000187805 */ /* 0x000fe4000001ff00 */
[----:B----4-:R-:W-:Y:S01]  /*c710*/  CS2R R14, SRZ ;  /* 0x00000000000e7805 */ /* 0x010fe2000001ff00 */
[----:B------:R-:W-:Y:S01]  /*c720*/  IMAD R62, R7, 0x2, R16 ;  /* 0x00000002073e7824 */ /* 0x000fe200078e0210 */
        /* <DEDUP_REMOVED lines=8> */
[----:B------:R-:W-:-:S05]  /*c7b0*/  ISETP.GE.AND P1, PT, R200, UR4, PT ;  /* 0x00000004c8007c0c */ /* 0x000fca000bf26270 */
[C---:B------:R-:W-:Y:S01]  /*c7c0*/  @!P4 IMAD.SHL.U32 R9, R203.reuse, 0x2, RZ ;  /* 0x00000002cb09c824 */ /* 0x040fe200078e00ff */
[----:B------:R-:W-:-:S03]  /*c7d0*/  @!P4 SHF.L.U64.HI R6, R203, 0x1, R232 ;  /* 0x00000001cb06c819 */ /* 0x000fc600000102e8 */
[C---:B------:R-:W-:Y:S01]  /*c7e0*/  @!P3 IMAD.SHL.U32 R71, R201.reuse, 0x2, RZ ;  /* 0x00000002c947b824 */ /* 0x040fe200078e00ff */
[----:B------:R-:W-:Y:S01]  /*c7f0*/  @!P3 SHF.L.U64.HI R12, R201, 0x1, R231 ;  /* 0x00000001c90cb819 */ /* 0x000fe200000102e7 */
[----:B------:R-:W-:Y:S01]  /*c800*/  @!P2 IMAD.SHL.U32 R67, R202, 0x2, RZ ;  /* 0x00000002ca43a824 */ /* 0x000fe200078e00ff */
[-C--:B---3--:R-:W-:Y:S01]  /*c810*/  @!P4 IADD3 R10, P5, R0, R9.reuse, RZ ;  /* 0x00000009000ac210 */ /* 0x088fe20007fbe0ff */
[----:B------:R-:W-:Y:S01]  /*c820*/  @!P1 IMAD.SHL.U32 R7, R200, 0x2, RZ ;  /* 0x00000002c8079824 */ /* 0x000fe200078e00ff */
[----:B0-----:R-:W-:Y:S02]  /*c830*/  @!P4 IADD3 R8, P6, R4, R9, RZ ;  /* 0x000000090408c210 */ /* 0x001fe40007fde0ff */
[----:B------:R-:W-:Y:S01]  /*c840*/  @!P2 SHF.L.U64.HI R14, R202, 0x1, R230 ;  /* 0x00000001ca0ea819 */ /* 0x000fe200000102e6 */
[--C-:B--2---:R-:W-:Y:S01]  /*c850*/  @!P4 IMAD.X R11, R3, 0x1, R6.reuse, P5 ;  /* 0x00000001030bc824 */ /* 0x104fe200028e0606 */
[-C--:B------:R-:W-:Y:S01]  /*c860*/  @!P3 IADD3 R74, P5, R0, R71.reuse, RZ ;  /* 0x00000047004ab210 */ /* 0x080fe20007fbe0ff */
[----:B------:R-:W-:Y:S01]  /*c870*/  @!P4 IMAD.X R9, R5, 0x1, R6, P6 ;  /* 0x000000010509c824 */ /* 0x000fe200030e0606 */
[----:B------:R-:W-:-:S02]  /*c880*/  @!P3 IADD3 R70, P6, R4, R71, RZ ;  /* 0x000000470446b210 */ /* 0x000fc40007fde0ff */
[----:B------:R-:W-:Y:S01]  /*c890*/  @!P1 SHF.L.U64.HI R20, R200, 0x1, R229 ;  /* 0x00000001c8149819 */ /* 0x000fe200000102e5 */
[--C-:B------:R-:W-:Y:S01]  /*c8a0*/  @!P3 IMAD.X R75, R3, 0x1, R12.reuse, P5 ;  /* 0x00000001034bb824 */ /* 0x100fe200028e060c */
[-C--:B------:R-:W-:Y:S01]  /*c8b0*/  @!P2 IADD3 R68, P5, R0, R67.reuse, RZ ;  /* 0x000000430044a210 */ /* 0x080fe20007fbe0ff */
[----:B------:R-:W-:Y:S01]  /*c8c0*/  @!P3 IMAD.X R71, R5, 0x1, R12, P6 ;  /* 0x000000010547b824 */ /* 0x000fe200030e060c */
[----:B------:R-:W-:-:S03]  /*c8d0*/  @!P2 IADD3 R66, P6, R4, R67, RZ ;  /* 0x000000430442a210 */ /* 0x000fc60007fde0ff */
[--C-:B------:R-:W-:Y:S01]  /*c8e0*/  @!P2 IMAD.X R69, R3, 0x1, R14.reuse, P5 ;  /* 0x000000010345a824 */ /* 0x100fe200028e060e */
[----:B------:R-:W-:Y:S01]  /*c8f0*/  @!P1 IADD3 R64, P5, R0, R7, RZ ;  /* 0x0000000700409210 */ /* 0x000fe20007fbe0ff */
[----:B------:R-:W-:Y:S01]  /*c900*/  @!P2 IMAD.X R67, R5, 0x1, R14, P6 ;  /* 0x000000010543a824 */ /* 0x000fe200030e060e */
[----:B------:R-:W-:-:S03]  /*c910*/  ISETP.GE.AND P6, PT, R192, UR4, PT ;  /* 0x00000004c0007c0c */ /* 0x000fc6000bfc6270 */
[----:B------:R-:W-:Y:S01]  /*c920*/  @!P1 IMAD.X R65, R3, 0x1, R20, P5 ;  /* 0x0000000103419824 */ /* 0x000fe200028e0614 */
[----:B------:R-:W-:-:S05]  /*c930*/  @!P1 IADD3 R6, P5, R4, R7, RZ ;  /* 0x0000000704069210 */ /* 0x000fca0007fbe0ff */
[----:B------:R-:W-:Y:S01]  /*c940*/  @!P1 IMAD.X R7, R5, 0x1, R20, P5 ;  /* 0x0000000105079824 */ /* 0x000fe200028e0614 */
[----:B------:R-:W-:-:S03]  /*c950*/  ISETP.GE.AND P5, PT, R204, UR4, PT ;  /* 0x00000004cc007c0c */ /* 0x000fc6000bfa6270 */
[----:B------:R-:W-:Y:S02]  /*c960*/  @!P6 IMAD.MOV.U32 R12, RZ, RZ, R0 ;  /* 0x000000ffff0ce224 */ /* 0x000fe400078e0000 */
[----:B------:R-:W-:Y:S02]  /*c970*/  @!P6 IMAD.MOV.U32 R13, RZ, RZ, R3 ;  /* 0x000000ffff0de224 */ /* 0x000fe400078e0003 */
[----:B------:R-:W-:-:S04]  /*c980*/  @!P6 IMAD.WIDE R14, R192, 0x2, R4 ;  /* 0x00000002c00ee825 */ /* 0x000fc800078e0204 */
[----:B------:R-:W-:Y:S01]  /*c990*/  @!P6 IMAD.WIDE R12, R192, 0x2, R12 ;  /* 0x00000002c00ce825 */ /* 0x000fe200078e020c */
[----:B------:R0:W5:Y:S03]  /*c9a0*/  @!P6 LD.E.64 R44, desc[UR60][R14.64] ;  /* 0x0000003c0e2ce980 */ /* 0x000166000c101b00 */
[C---:B------:R-:W-:Y:S01]  /*c9b0*/  @!P5 IMAD.SHL.U32 R21, R204.reuse, 0x2, RZ ;  /* 0x00000002cc15d824 */ /* 0x040fe200078e00ff */
[----:B------:R1:W5:Y:S01]  /*c9c0*/  @!P6 LD.E.64 R42, desc[UR60][R12.64] ;  /* 0x0000003c0c2ae980 */ /* 0x000362000c101b00 */
[----:B------:R-:W-:-:S03]  /*c9d0*/  @!P5 SHF.L.U64.HI R20, R204, 0x1, R228 ;  /* 0x00000001cc14d819 */ /* 0x000fc600000102e4 */
[-C--:B------:R-:W-:Y:S02]  /*c9e0*/  @!P5 IADD3 R72, P6, R0, R21.reuse, RZ ;  /* 0x000000150048d210 */ /* 0x080fe40007fde0ff */
[----:B------:R-:W-:Y:S02]  /*c9f0*/  CS2R R26, SRZ ;  /* 0x00000000001a7805 */ /* 0x000fe4000001ff00 */
[----:B------:R-:W-:Y:S01]  /*ca00*/  CS2R R36, SRZ ;  /* 0x0000000000247805 */ /* 0x000fe2000001ff00 */
[----:B------:R-:W-:Y:S01]  /*ca10*/  @!P5 IMAD.X R73, R3, 0x1, R20, P6 ;  /* 0x000000010349d824 */ /* 0x000fe200030e0614 */
[----:B------:R-:W-:Y:S02]  /*ca20*/  @!P5 IADD3 R4, P6, R4, R21, RZ ;  /* 0x000000150404d210 */ /* 0x000fe40007fde0ff */
[----:B------:R2:W5:Y:S01]  /*ca30*/  @!P4 LD.E.64 R26, desc[UR60][R10.64] ;  /* 0x0000003c0a1ac980 */ /* 0x000562000c101b00 */
[----:B------:R-:W-:Y:S02]  /*ca40*/  CS2R R30, SRZ ;  /* 0x00000000001e7805 */ /* 0x000fe4000001ff00 */
[----:B------:R-:W-:-:S02]  /*ca50*/  CS2R R28, SRZ ;  /* 0x00000000001c7805 */ /* 0x000fc4000001ff00 */
[----:B------:R-:W-:Y:S01]  /*ca60*/  CS2R R24, SRZ ;  /* 0x0000000000187805 */ /* 0x000fe2000001ff00 */
[----:B------:R-:W-:Y:S01]  /*ca70*/  @!P5 IMAD.X R5, R5, 0x1, R20, P6 ;  /* 0x000000010505d824 */ /* 0x000fe200030e0614 */
[----:B------:R3:W5:Y:S01]  /*ca80*/  @!P4 LD.E.64 R36, desc[UR60][R8.64] ;  /* 0x0000003c0824c980 */ /* 0x000762000c101b00 */
[----:B------:R-:W-:Y:S02]  /*ca90*/  CS2R R20, SRZ ;  /* 0x0000000000147805 */ /* 0x000fe4000001ff00 */
[----:B0-----:R-:W-:Y:S02]  /*caa0*/  CS2R R14, SRZ ;  /* 0x00000000000e7805 */ /* 0x001fe4000001ff00 */
[----:B-1----:R-:W-:Y:S01]  /*cab0*/  CS2R R12, SRZ ;  /* 0x00000000000c7805 */ /* 0x002fe2000001ff00 */
[----:B------:R1:W5:Y:S01]  /*cac0*/  @!P3 LD.E.64 R30, desc[UR60][R74.64] ;  /* 0x0000003c4a1eb980 */ /* 0x000362000c101b00 */
[----:B--2---:R-:W-:-:S03]  /*cad0*/  CS2R R10, SRZ ;  /* 0x00000000000a7805 */ /* 0x004fc6000001ff00 */
[----:B------:R1:W5:Y:S01]  /*cae0*/  @!P3 LD.E.64 R28, desc[UR60][R70.64] ;  /* 0x0000003c461cb980 */ /* 0x000362000c101b00 */
[----:B---3--:R-:W-:-:S03]  /*caf0*/  CS2R R8, SRZ ;  /* 0x0000000000087805 */ /* 0x008fc6000001ff00 */
[----:B------:R1:W5:Y:S04]  /*cb00*/  @!P2 LD.E.64 R24, desc[UR60][R68.64] ;  /* 0x0000003c4418a980 */ /* 0x000368000c101b00 */
[----:B------:R1:W5:Y:S04]  /*cb10*/  @!P2 LD.E.64 R20, desc[UR60][R66.64] ;  /* 0x0000003c4214a980 */ /* 0x000368000c101b00 */
[----:B------:R1:W5:Y:S04]  /*cb20*/  @!P1 LD.E.64 R14, desc[UR60][R64.64] ;  /* 0x0000003c400e9980 */ /* 0x000368000c101b00 */
[----:B------:R1:W5:Y:S04]  /*cb30*/  @!P1 LD.E.64 R12, desc[UR60][R6.64] ;  /* 0x0000003c060c9980 */ /* 0x000368000c101b00 */
[----:B------:R1:W5:Y:S04]  /*cb40*/  @!P5 LD.E.64 R10, desc[UR60][R72.64] ;  /* 0x0000003c480ad980 */ /* 0x000368000c101b00 */
[----:B------:R1:W5:Y:S02]  /*cb50*/  @!P5 LD.E.64 R8, desc[UR60][R4.64] ;  /* 0x0000003c0408d980 */ /* 0x000364000c101b00 */
.L_x_5262:
[----:B------:R-:W-:Y:S05]  /*cb60*/  BSYNC B1 ;  /* 0x0000000000017941 */ /* 0x000fea0003800000 */
.L_x_5261:
[----:B01---5:R-:W-:Y:S01]  /*cb70*/  IMAD.MOV.U32 R4, RZ, RZ, R26 ;  /* 0x000000ffff047224 */ /* 0x023fe200078e001a */
[----:B--2---:R-:W-:Y:S01]  /*cb80*/  LEA.HI R3, R221, R221, RZ, 0x1 ;  /* 0x000000dddd037211 */ /* 0x004fe200078f08ff */
[----:B------:R-:W-:Y:S01]  /*cb90*/  VIADD R5, R62, 0x12400 ;  /* 0x000124003e057836 */ /* 0x000fe20000000000 */
[----:B------:R-:W-:Y:S01]  /*cba0*/  VIADDMNMX R80, R80, -R209, 0x80, PT ;  /* 0x0000008050507446 */ /* 0x000fe200038009d1 */
[----:B---3--:R-:W-:Y:S01]  /*cbb0*/  VIADD R0, R62, 0x12440 ;  /* 0x000124403e007836 */ /* 0x008fe20000000000 */
[----:B------:R-:W-:Y:S01]  /*cbc0*/  PRMT R95, R4, 0x7610, R95 ;  /* 0x00007610045f7816 */ /* 0x000fe2000000005f */
[----:B------:R-:W-:Y:S01]  /*cbd0*/  @P0 VIADD R0, R5, 0xffffffc0 ;  /* 0xffffffc005000836 */ /* 0x000fe20000000000 */
[----:B------:R-:W-:Y:S01]  /*cbe0*/  LOP3.LUT R4, R3, 0xfffffffe, RZ, 0xc0, !PT ;  /* 0xfffffffe03047812 */ /* 0x000fe200078ec0ff */
[----:B------:R-:W-:Y:S01]  /*cbf0*/  IMAD.MOV.U32 R5, RZ, RZ, R27 ;  /* 0x000000ffff057224 */ /* 0x000fe200078e001b */
[----:B------:R-:W-:Y:S01]  /*cc00*/  BSSY B1, `(.L_x_5263) ;  /* 0x0000030000017945 */ /* 0x000fe20003800000 */
[----:B------:R-:W-:Y:S01]  /*cc10*/  IMAD.MOV.U32 R6, RZ, RZ, R42 ;  /* 0x000000ffff067224 */ /* 0x000fe200078e002a */
[----:B------:R-:W-:Y:S01]  /*cc20*/  ISETP.GE.AND P1, PT, R195, R80, PT ;  /* 0x00000050c300720c */ /* 0x000fe20003f26270 */
[----:B------:R-:W-:Y:S01]  /*cc30*/  IMAD.IADD R4, R221, 0x1, -R4 ;  /* 0x00000001dd047824 */ /* 0x000fe200078e0a04 */
[----:B------:R-:W-:Y:S01]  /*cc40*/  PRMT R96, R5, 0x7610, R96 ;  /* 0x0000761005607816 */ /* 0x000fe20000000060 */
[----:B------:R-:W-:Y:S01]  /*cc50*/  IMAD.MOV.U32 R7, RZ, RZ, R43 ;  /* 0x000000ffff077224 */ /* 0x000fe200078e002b */
[----:B------:R-:W-:Y:S01]  /*cc60*/  PRMT R103, R6, 0x7610, R103 ;  /* 0x0000761006677816 */ /* 0x000fe20000000067 */
[----:B------:R-:W-:Y:S01]  /*cc70*/  IMAD.MOV.U32 R6, RZ, RZ, R9 ;  /* 0x000000ffff067224 */ /* 0x000fe200078e0009 */
[----:B------:R-:W-:Y:S01]  /*cc80*/  SHF.L.U32 R5, R4, 0x1f, RZ ;  /* 0x0000001f04057819 */ /* 0x000fe200000006ff */
[----:B------:R-:W-:Y:S01]  /*cc90*/  IMAD.MOV.U32 R4, RZ, RZ, R13 ;  /* 0x000000ffff047224 */ /* 0x000fe200078e000d */
[----:B------:R-:W-:Y:S01]  /*cca0*/  PRMT R104, R7, 0x7610, R104 ;  /* 0x0000761007687816 */ /* 0x000fe20000000068 */
[----:B------:R-:W-:Y:S01]  /*ccb0*/  IMAD.MOV.U32 R7, RZ, RZ, R12 ;  /* 0x000000ffff077224 */ /* 0x000fe200078e000c */
[----:B------:R-:W0:Y:S01]  /*ccc0*/  SYNCS.PHASECHK.TRANS64.TRYWAIT P0, [R16+URZ+0x30800], R5 ;  /* 0x03080005100075a7 */ /* 0x000e22000800017f */
        /* <DEDUP_REMOVED lines=34> */
[----:B0-----:R-:W-:Y:S06]  /*cef0*/  @!P0 BRA `(.L_x_5264) ;  /* 0x000001e0005c8947 */ /* 0x001fec0003800000 */
.L_x_5609:
[----:B------:R-:W-:Y:S05]  /*cf00*/  BSYNC B1 ;  /* 0x0000000000017941 */ /* 0x000fea0003800000 */
.L_x_5263:
[----:B------:R-:W-:Y:S01]  /*cf10*/  BSSY B1, `(.L_x_5265) ;  /* 0x000012f000017945 */ /* 0x000fe20003800000 */
        /* <DEDUP_REMOVED lines=33> */
[C---:B------:R-:W-:Y:S01]  /*d130*/  FFMA.FTZ R113, R58.reuse, R109, -R113 ;  /* 0x0000006d3a717223 */ /* 0x040fe20000010871 */
[----:B------:R-:W-:Y:S02]  /*d140*/  IMAD.U32 R7, R5, 0x10000, RZ ;  /* 0x0001000005077824 */ /* 0x000fe400078e00ff */
[----:B------:R-:W-:Y:S01]  /*d150*/  FFMA.FTZ R112, R58, R112, R59 ;  /* 0x000000703a707223 */ /* 0x000fe2000001003b */
[-C--:B------:R-:W-:Y:S01]  /*d160*/  FMUL.FTZ R109, R61, R108.reuse ;  /* 0x0000006c3d6d7220 */ /* 0x080fe20000410000 */
        /* <DEDUP_REMOVED lines=21> */
.L_x_5268:
[----:B------:R-:W-:Y:S05]  /*d2c0*/  BSYNC B2 ;  /* 0x0000000000027941 */ /* 0x000fea0003800000 */
.L_x_5267:
[----:B------:R-:W-:Y:S04]  /*d2d0*/  BSSY B2, `(.L_x_5269) ;  /* 0x0000030000027945 */ /* 0x000fe80003800000 */
[----:B------:R-:W-:Y:S05]  /*d2e0*/  @P1 BRA `(.L_x_5270) ;  /* 0x0000000000b81947 */ /* 0x000fea0003800000 */
[----:B0-----:R-:W0:Y:S01]  /*d2f0*/  LDS.128 R4, [R0] ;  /* 0x0000000000047984 */ /* 0x001e220000000c00 */
        /* <DEDUP_REMOVED lines=45> */
.L_x_5270:
[----:B------:R-:W-:Y:S05]  /*d5d0*/  BSYNC B2 ;  /* 0x0000000000027941 */ /* 0x000fea0003800000 */
.L_x_5269:
[----:B------:R-:W-:Y:S04]  /*d5e0*/  BSSY B2, `(.L_x_5271) ;  /* 0x0000030000027945 */ /* 0x000fe80003800000 */
[----:B------:R-:W-:Y:S05]  /*d5f0*/  @P2 BRA `(.L_x_5272) ;  /* 0x0000000000b82947 */ /* 0x000fea0003800000 */
[----:B01----:R-:W0:Y:S01]  /*d600*/  LDS.128 R4, [R62+0x16400] ;  /* 0x016400003e047984 */ /* 0x003e220000000c00 */
        /* <DEDUP_REMOVED lines=45> */
.L_x_5272:
[----:B------:R-:W-:Y:S05]  /*d8e0*/  BSYNC B2 ;  /* 0x0000000000027941 */ /* 0x000fea0003800000 */
.L_x_5271:
[----:B------:R-:W-:Y:S04]  /*d8f0*/  BSSY B2, `(.L_x_5273) ;  /* 0x0000030000027945 */ /* 0x000fe80003800000 */
[----:B------:R-:W-:Y:S05]  /*d900*/  @P3 BRA `(.L_x_5274) ;  /* 0x0000000000b83947 */ /* 0x000fea0003800000 */
[----:B012---:R-:W0:Y:S01]  /*d910*/  LDS.128 R4, [R0+0x4000] ;  /* 0x0040000000047984 */ /* 0x007e220000000c00 */
        /* <DEDUP_REMOVED lines=45> */
.L_x_5274:
[----:B------:R-:W-:Y:S05]  /*dbf0*/  BSYNC B2 ;  /* 0x0000000000027941 */ /* 0x000fea0003800000 */
.L_x_5273:
[----:B------:R-:W-:Y:S04]  /*dc00*/  BSSY B2, `(.L_x_5275) ;  /* 0x0000030000027945 */ /* 0x000fe80003800000 */
[----:B------:R-:W-:Y:S05]  /*dc10*/  @P4 BRA `(.L_x_5276) ;  /* 0x0000000000b84947 */ /* 0x000fea0003800000 */
[----:B0123--:R-:W0:Y:S01]  /*dc20*/  LDS.128 R4, [R62+0x1a400] ;  /* 0x01a400003e047984 */ /* 0x00fe220000000c00 */
        /* <DEDUP_REMOVED lines=45> */
.L_x_5276:
[----:B------:R-:W-:Y:S05]  /*df00*/  BSYNC B2 ;  /* 0x0000000000027941 */ /* 0x000fea0003800000 */
.L_x_5275:
[----:B------:R-:W-:Y:S05]  /*df10*/  @P5 BRA `(.L_x_5266) ;  /* 0x0000000000b85947 */ /* 0x000fea0003800000 */
[----:B01234-:R-:W0:Y:S01]  /*df20*/  LDS.128 R4, [R0+0x8000] ;  /* 0x0080000000047984 */ /* 0x01fe220000000c00 */
        /* <DEDUP_REMOVED lines=45> */
.L_x_5266:
[----:B------:R-:W-:Y:S05]  /*e200*/  BSYNC B1 ;  /* 0x0000000000017941 */ /* 0x000fea0003800000 */
.L_x_5265:
        /* <DEDUP_REMOVED lines=57> */
.L_x_5279:
[----:B------:R-:W-:Y:S05]  /*e5a0*/  BSYNC B1 ;  /* 0x0000000000017941 */ /* 0x000fea0003800000 */
.L_x_5278:
[----:B------:R-:W-:Y:S04]  /*e5b0*/  BSSY B1, `(.L_x_5280) ;  /* 0x0000030000017945 */ /* 0x000fe80003800000 */
[----:B------:R-:W-:Y:S05]  /*e5c0*/  @P1 BRA `(.L_x_5281) ;  /* 0x0000000000b81947 */ /* 0x000fea0003800000 */
[----:B0-----:R-:W0:Y:S01]  /*e5d0*/  LDS.128 R4, [R0+0x2000] ;  /* 0x0020000000047984 */ /* 0x001e220000000c00 */
        /* <DEDUP_REMOVED lines=45> */
.L_x_5281:
[----:B------:R-:W-:Y:S05]  /*e8b0*/  BSYNC B1 ;  /* 0x0000000000017941 */ /* 0x000fea0003800000 */
.L_x_5280:
[----:B------:R-:W-:Y:S04]  /*e8c0*/  BSSY B1, `(.L_x_5282) ;  /* 0x0000030000017945 */ /* 0x000fe80003800000 */
[----:B------:R-:W-:Y:S05]  /*e8d0*/  @P2 BRA `(.L_x_5283) ;  /* 0x0000000000b82947 */ /* 0x000fea0003800000 */
[----:B01----:R-:W0:Y:S01]  /*e8e0*/  LDS.128 R4, [R62+0x18400] ;  /* 0x018400003e047984 */ /* 0x003e220000000c00 */
        /* <DEDUP_REMOVED lines=45> */
.L_x_5283:
[----:B------:R-:W-:Y:S05]  /*ebc0*/  BSYNC B1 ;  /* 0x0000000000017941 */ /* 0x000fea0003800000 */
.L_x_5282:
[----:B------:R-:W-:Y:S04]  /*ebd0*/  BSSY B1, `(.L_x_5284) ;  /* 0x0000030000017945 */ /* 0x000fe80003800000 */
[----:B------:R-:W-:Y:S05]  /*ebe0*/  @P3 BRA `(.L_x_5285) ;  /* 0x0000000000b83947 */ /* 0x000fea0003800000 */
[----:B012---:R-:W0:Y:S01]  /*ebf0*/  LDS.128 R4, [R0+0x6000] ;  /* 0x0060000000047984 */ /* 0x007e220000000c00 */
        /* <DEDUP_REMOVED lines=45> */
.L_x_5285:
[----:B------:R-:W-:Y:S05]  /*eed0*/  BSYNC B1 ;  /* 0x0000000000017941 */ /* 0x000fea0003800000 */
.L_x_5284:
[----:B------:R-:W-:Y:S04]  /*eee0*/  BSSY B1, `(.L_x_5286) ;  /* 0x0000030000017945 */ /* 0x000fe80003800000 */
[----:B------:R-:W-:Y:S05]  /*eef0*/  @P4 BRA `(.L_x_5287) ;  /* 0x0000000000b84947 */ /* 0x000fea0003800000 */
[----:B0123--:R-:W0:Y:S01]  /*ef00*/  LDS.128 R4, [R62+0x1c400] ;  /* 0x01c400003e047984 */ /* 0x00fe220000000c00 */
        /* <DEDUP_REMOVED lines=45> */
.L_x_5287:
[----:B------:R-:W-:Y:S05]  /*f1e0*/  BSYNC B1 ;  /* 0x0000000000017941 */ /* 0x000fea0003800000 */
.L_x_5286:
        /* <DEDUP_REMOVED lines=18> */
[C---:B------:R-:W-:Y:S01]  /*f310*/  FMUL.FTZ R15, R9.reuse, R13 ;  /* 0x0000000d090f7220 */ /* 0x040fe20000410000 */
        /* <DEDUP_REMOVED lines=29> */
.L_x_5256:
[----:B------:R-:W0:Y:S01]  /*f4f0*/  LDC R25, c[0x0][0x448] ;  /* 0x00011200ff197b82 */ /* 0x000e220000000800 */
[----:B------:R-:W-:Y:S01]  /*f500*/  IMAD R3, R223, 0x40, R10 ;  /* 0x00000040df037824 */ /* 0x000fe200078e020a */
[----:B------:R-:W-:Y:S01]  /*f510*/  ULDC.64 UR4, c[0x0][0x3f8] ;  /* 0x0000fe0000047ab9 */ /* 0x000fe20000000a00 */
[----:B------:R-:W-:Y:S01]  /*f520*/  ULDC.64 UR6, c[0x0][0x408] ;  /* 0x0001020000067ab9 */ /* 0x000fe20000000a00 */
[----:B------:R-:W-:Y:S02]  /*f530*/  IMAD.MOV.U32 R8, RZ, RZ, R24 ;  /* 0x000000ffff087224 */ /* 0x000fe400078e0018 */
        /* <DEDUP_REMOVED lines=25> */
[----:B------:R-:W0:Y:S04]  /*f6d0*/  SHFL.IDX PT, R3, R8, RZ, 0x1c1f ;  /* 0x001c1fff08037589 */ /* 0x000e2800000e0000 */
[----:B------:R-:W1:Y:S04]  /*f6e0*/  SHFL.IDX PT, R0, R6, RZ, 0x1c1f ;  /* 0x001c1fff06007589 */ /* 0x000e6800000e0000 */
[----:B------:R2:W3:Y:S04]  /*f6f0*/  SHFL.IDX PT, R5, R7, RZ, 0x1c1f ;  /* 0x001c1fff07057589 */ /* 0x0004e800000e0000 */
[----:B------:R2:W4:Y:S01]  /*f700*/  SHFL.IDX PT, R14, R9, RZ, 0x1c1f ;  /* 0x001c1fff090e7589 */ /* 0x00052200000e0000 */
[----:B0-----:R-:W-:-:S02]  /*f710*/  IMAD.MOV.U32 R21, RZ, RZ, R3 ;  /* 0x000000ffff157224 */ /* 0x001fc400078e0003 */
[----:B-12---:R-:W-:-:S07]  /*f720*/  IMAD.MOV.U32 R20, RZ, RZ, R0 ;  /* 0x000000ffff147224 */ /* 0x006fce00078e0000 */
.L_x_5615:
[----:B------:R-:W-:Y:S01]  /*f730*/  IMAD R76, R194, R25, RZ ;  /* 0x00000019c24c7224 */ /* 0x000fe200078e02ff */
[----:B------:R-:W-:Y:S01]  /*f740*/  BSSY B1, `(.L_x_5289) ;  /* 0x000002f000017945 */ /* 0x000fe20003800000 */
[----:B----4-:R-:W-:Y:S01]  /*f750*/  IMAD.MOV.U32 R50, RZ, RZ, R14 ;  /* 0x000000ffff327224 */ /* 0x010fe200078e000e */
[----:B------:R-:W-:Y:S01]  /*f760*/  CS2R R44, SRZ ;  /* 0x00000000002c7805 */ /* 0x000fe2000001ff00 */
[----:B---3--:R-:W-:Y:S01]  /*f770*/  IMAD.MOV.U32 R51, RZ, RZ, R5 ;  /* 0x000000ffff337224 */ /* 0x008fe200078e0005 */
[----:B------:R-:W-:Y:S02]  /*f780*/  ISETP.GE.AND P0, PT, R10, R76, PT ;  /* 0x0000004c0a00720c */ /* 0x000fe40003f06270 */
        /* <DEDUP_REMOVED lines=18> */
[----:B------:R-:W-:-:S02]  /*f8b0*/  CS2R R44, SRZ ;  /* 0x00000000002c7805 */ /* 0x000fc4000001ff00 */
        /* <DEDUP_REMOVED lines=14> */
[----:B------:R-:W-:Y:S01]  /*f9a0*/  CS2R R38, SRZ ;  /* 0x0000000000267805 */ /* 0x000fe2000001ff00 */
[----:B------:R1:W5:Y:S01]  /*f9b0*/  @!P1 LD.E.128 R28, desc[UR60][R12.64] ;  /* 0x0000003c0c1c9980 */ /* 0x000362000c101d00 */
[----:B------:R-:W-:-:S03]  /*f9c0*/  @!P1 IMAD.WIDE R14, R15, 0x2, R50 ;  /* 0x000000020f0e9825 */ /* 0x000fc600078e0232 */
[----:B------:R1:W5:Y:S01]  /*f9d0*/  @!P2 LD.E.128 R24, desc[UR60][R20.64] ;  /* 0x0000003c1418a980 */ /* 0x000362000c101d00 */
[----:B------:R-:W-:-:S03]  /*f9e0*/  @!P2 IMAD.WIDE R48, R49, 0x2, R50 ;  /* 0x000000023130a825 */ /* 0x000fc600078e0232 */
[----:B------:R1:W5:Y:S01]  /*f9f0*/  @!P1 LD.E.128 R40, desc[UR60][R14.64] ;  /* 0x0000003c0e289980 */ /* 0x000362000c101d00 */
[----:B0-----:R-:W-:-:S03]  /*fa00*/  @!P0 IMAD.WIDE R4, R18, 0x2, R50 ;  /* 0x0000000212048825 */ /* 0x001fc600078e0232 */
[----:B------:R1:W5:Y:S04]  /*fa10*/  @!P2 LD.E.128 R36, desc[UR60][R48.64] ;  /* 0x0000003c3024a980 */ /* 0x000368000c101d00 */
[----:B------:R1:W5:Y:S02]  /*fa20*/  @!P0 LD.E.128 R44, desc[UR60][R4.64] ;  /* 0x0000003c042c8980 */ /* 0x000364000c101d00 */
.L_x_5290:
[----:B------:R-:W-:Y:S05]  /*fa30*/  BSYNC B1 ;  /* 0x0000000000017941 */ /* 0x000fea0003800000 */
.L_x_5289:
[----:B-1---5:R-:W-:Y:S01]  /*fa40*/  IMAD.MOV.U32 R4, RZ, RZ, R46 ;  /* 0x000000ffff047224 */ /* 0x022fe200078e002e */
[----:B------:R-:W-:Y:S01]  /*fa50*/  UMOV UR4, 0xffffffff ;  /* 0xffffffff00047882 */ /* 0x000fe20000000000 */
        /* <DEDUP_REMOVED lines=49> */
[----:B------:R-:W0:Y:S04]  /*fd70*/  SHFL.IDX PT, R3, R8, 0x1, 0x1c1f ;  /* 0x003c1f0008037f89 */ /* 0x000e2800000e0000 */
[----:B------:R-:W1:Y:S04]  /*fd80*/  SHFL.IDX PT, R0, R6, 0x1, 0x1c1f ;  /* 0x003c1f0006007f89 */ /* 0x000e6800000e0000 */
[----:B------:R-:W2:Y:S04]  /*fd90*/  SHFL.IDX PT, R7, R7, 0x1, 0x1c1f ;  /* 0x003c1f0007077f89 */ /* 0x000ea800000e0000 */
[----:B------:R3:W4:Y:S01]  /*fda0*/  SHFL.IDX PT, R14, R9, 0x1, 0x1c1f ;  /* 0x003c1f00090e7f89 */ /* 0x00072200000e0000 */
[----:B0-----:R-:W-:-:S02]  /*fdb0*/  IMAD.MOV.U32 R61, RZ, RZ, R3 ;  /* 0x000000ffff3d7224 */ /* 0x001fc400078e0003 */
[----:B-1-3--:R-:W-:-:S07]  /*fdc0*/  IMAD.MOV.U32 R60, RZ, RZ, R0 ;  /* 0x000000ffff3c7224 */ /* 0x00afce00078e0000 */
.L_x_5621:
[----:B------:R-:W-:Y:S01]  /*fdd0*/  VIADD R3, R10, 0x40 ;  /* 0x000000400a037836 */ /* 0x000fe20000000000 */
[----:B------:R-:W-:Y:S01]  /*fde0*/  BSSY B1, `(.L_x_5292) ;  /* 0x000002e000017945 */ /* 0x000fe20003800000 */
[----:B----4-:R-:W-:Y:S01]  /*fdf0*/  IMAD.MOV.U32 R62, RZ, RZ, R14 ;  /* 0x000000ffff3e7224 */ /* 0x010fe200078e000e */
[----:B------:R-:W-:Y:S01]  /*fe00*/  CS2R R8, SRZ ;  /* 0x0000000000087805 */ /* 0x000fe2000001ff00 */
[----:B--2---:R-:W-:Y:S01]  /*fe10*/  IMAD.MOV.U32 R63, RZ, RZ, R7 ;  /* 0x000000ffff3f7224 */ /* 0x004fe200078e0007 */
        /* <DEDUP_REMOVED lines=42> */
.L_x_5293:
[----:B------:R-:W-:Y:S05]  /*100c0*/  BSYNC B1 ;  /* 0x0000000000017941 */ /* 0x000fea0003800000 */
.L_x_5292:
[----:B------:R-:W-:Y:S01]  /*100d0*/  LEA.HI R0, R221, R221, RZ, 0x1 ;  /* 0x000000dddd007211 */ /* 0x000fe200078f08ff */
[----:B-----5:R-:W-:Y:S01]  /*100e0*/  IMAD.MOV.U32 R3, RZ, RZ, R4 ;  /* 0x000000ffff037224 */ /* 0x020fe200078e0004 */
[----:B------:R-:W-:Y:S01]  /*100f0*/  VIADDMNMX R76, R76, -R209, 0x80, PT ;  /* 0x000000804c4c7446 */ /* 0x000fe200038009d1 */
[----:B0-----:R-:W-:Y:S01]  /*10100*/  IMAD.MOV.U32 R20, RZ, RZ, R5 ;  /* 0x000000ffff147224 */ /* 0x001fe200078e0005 */
[----:B------:R-:W-:Y:S01]  /*10110*/  LOP3.LUT R0, R0, 0xfffffffe, RZ, 0xc0, !PT ;  /* 0xfffffffe00007812 */ /* 0x000fe200078ec0ff */
[----:B------:R-:W-:Y:S01]  /*10120*/  IMAD.MOV.U32 R21, RZ, RZ, R7 ;  /* 0x000000ffff157224 */ /* 0x000fe200078e0007 */
[----:B------:R-:W-:Y:S01]  /*10130*/  PRMT R89, R3, 0x7610, R89 ;  /* 0x0000761003597816 */ /* 0x000fe20000000059 */
[----:B------:R-:W-:Y:S01]  /*10140*/  IMAD.MOV.U32 R3, RZ, RZ, R6 ;  /* 0x000000ffff037224 */ /* 0x000fe200078e0006 */
[----:B------:R-:W-:Y:S01]  /*10150*/  PRMT R90, R20, 0x7610, R90 ;  /* 0x00007610145a7816 */ /* 0x000fe2000000005a */
        /* <DEDUP_REMOVED lines=31> */
[----:B------:R-:W-:Y:S01]  /*10350*/  BSSY B1, `(.L_x_5294) ;  /* 0x000000e000017945 */ /* 0x000fe20003800000 */
        /* <DEDUP_REMOVED lines=12> */
[----:B0-----:R-:W-:Y:S08]  /*10420*/  @!P0 BRA `(.L_x_5295) ;  /* 0x000001b000148947 */ /* 0x001ff00003800000 */
.L_x_5622:
[----:B------:R-:W-:Y:S05]  /*10430*/  BSYNC B1 ;  /* 0x0000000000017941 */ /* 0x000fea0003800000 */
.L_x_5294:
        /* <DEDUP_REMOVED lines=8> */
[----:B------:R-:W-:-:S09]  /*104c0*/  ISETP.GE.AND P2, PT, R198, R97, PT ;  /* 0x00000061c600720c */ /* 0x000fd20003f46270 */
[----:B------:R-:W-:Y:S05]  /*104d0*/  @P0 BRA `(.L_x_5299) ;  /* 0x0000000400a80947 */ /* 0x000fea0003800000 */
[----:B------:R-:W-:Y:S02]  /*104e0*/  LEA.HI R62, R97, R223, RZ, 0x1d ;  /* 0x000000df613e7211 */ /* 0x000fe400078fe8ff */
[----:B------:R-:W-:Y:S02]  /*104f0*/  LOP3.LUT R60, R206, 0x38, R18, 0xf8, !PT ;  /* 0x00000038ce3c7812 */ /* 0x000fe400078ef812 */
[----:B------:R-:W-:Y:S01]  /*10500*/  SHF.R.S32.HI R65, RZ, 0x1f, R62 ;  /* 0x0000001fff417819 */ /* 0x000fe2000001143e */
[----:B------:R-:W-:Y:S01]  /*10510*/  IMAD.SHL.U32 R63, R62, 0x8, RZ ;  /* 0x000000083e3f7824 */ /* 0x000fe200078e00ff */
[-C--:B0-----:R-:W-:Y:S02]  /*10520*/  LOP3.LUT R61, R60, R207.reuse, RZ, 0x3c, !PT ;  /* 0x000000cf3c3d7212 */ /* 0x081fe400078e3cff */
[----:B------:R-:W-:Y:S02]  /*10530*/  LEA.HI R65, R65, R62, RZ, 0x3 ;  /* 0x0000003e41417211 */ /* 0x000fe400078f18ff */
[----:B------:R-:W-:Y:S01]  /*10540*/  LOP3.LUT R60, R206, 0x38, R63, 0xf8, !PT ;  /* 0x00000038ce3c7812 */ /* 0x000fe200078ef83f */
[----:B------:R-:W-:Y:S01]  /*10550*/  IMAD.IADD R61, R208, 0x1, R61 ;  /* 0x00000001d03d7824 */ /* 0x000fe200078e023d */
[--C-:B------:R-:W-:Y:S01]  /*10560*/  SHF.R.U64 R115, R32, 0x10, R33.reuse ;  /* 0x0000001020737819 */ /* 0x100fe20000001221 */
[----:B------:R-:W-:Y:S01]  /*10570*/  IMAD.SHL.U32 R65, R65, 0x400, RZ ;  /* 0x0000040041417824 */ /* 0x000fe200078e00ff */
[----:B------:R-:W-:Y:S01]  /*10580*/  LOP3.LUT R60, R60, R207, RZ, 0x3c, !PT ;  /* 0x000000cf3c3c7212 */ /* 0x000fe200078e3cff */
[----:B------:R-:W-:Y:S01]  /*10590*/  IMAD R106, R61, 0x2, R16 ;  /* 0x000000023d6a7824 */ /* 0x000fe200078e0210 */
[----:B------:R-:W-:-:S02]  /*105a0*/  SHF.R.U32.HI R114, RZ, 0x10, R33 ;  /* 0x00000010ff727819 */ /* 0x000fc40000011621 */
[----:B------:R-:W-:Y:S02]  /*105b0*/  LOP3.LUT R65, R65, 0x7fffe000, RZ, 0xc0, !PT ;  /* 0x7fffe00041417812 */ /* 0x000fe400078ec0ff */
[--C-:B------:R-:W-:Y:S02]  /*105c0*/  SHF.R.U64 R33, R34, 0x10, R35.reuse ;  /* 0x0000001022217819 */ /* 0x100fe40000001223 */
[----:B------:R-:W-:Y:S02]  /*105d0*/  IADD3 R65, R60, R65, R208 ;  /* 0x000000413c417210 */ /* 0x000fe40007ffe0d0 */
[----:B------:R-:W0:Y:S01]  /*105e0*/  LDS.128 R60, [R106+0x12400] ;  /* 0x012400006a3c7984 */ /* 0x000e220000000c00 */
[----:B------:R-:W-:Y:S02]  /*105f0*/  SHF.R.U32.HI R32, RZ, 0x10, R35 ;  /* 0x00000010ff207819 */ /* 0x000fe40000011623 */
[----:B------:R-:W-:Y:S01]  /*10600*/  IMAD R107, R65, 0x2, R16 ;  /* 0x00000002416b7824 */ /* 0x000fe200078e0210 */
[----:B------:R-:W-:-:S02]  /*10610*/  SHF.R.U64 R35, R44, 0x10, R45 ;  /* 0x000000102c237819 */ /* 0x000fc4000000122d */
[----:B------:R-:W-:Y:S02]  /*10620*/  SHF.R.U32.HI R44, RZ, 0x10, R45 ;  /* 0x00000010ff2c7819 */ /* 0x000fe4000001162d */
[----:B------:R-:W1:Y:S01]  /*10630*/  LDS.128 R64, [R107+0x12400] ;  /* 0x012400006b407984 */ /* 0x000e620000000c00 */
[----:B------:R-:W-:Y:S02]  /*10640*/  PRMT R113, R113, 0x5410, R114 ;  /* 0x0000541071717816 */ /* 0x000fe40000000072 */
[----:B------:R-:W-:Y:S02]  /*10650*/  SHF.R.U64 R117, R46, 0x10, R47 ;  /* 0x000000102e757819 */ /* 0x000fe4000000122f */
[----:B------:R-:W-:Y:S02]  /*10660*/  PRMT R112, R112, 0x5410, R115 ;  /* 0x0000541070707816 */ /* 0x000fe40000000073 */
[----:B------:R-:W-:Y:S02]  /*10670*/  PRMT R114, R108, 0x5410, R35 ;  /* 0x000054106c727816 */ /* 0x000fe40000000023 */
[----:B------:R-:W-:-:S02]  /*10680*/  PRMT R115, R109, 0x5410, R44 ;  /* 0x000054106d737816 */ /* 0x000fc4000000002c */
[----:B------:R-:W-:Y:S01]  /*10690*/  SHF.R.U32.HI R118, RZ, 0x10, R47 ;  /* 0x00000010ff767819 */ /* 0x000fe2000001162f */
[----:B------:R-:W-:Y:S01]  /*106a0*/  IMAD.U32 R116, R114, 0x10000, RZ ;  /* 0x0001000072747824 */ /* 0x000fe200078e00ff */
[----:B------:R-:W-:Y:S01]  /*106b0*/  PRMT R117, R110, 0x5410, R117 ;  /* 0x000054106e757816 */ /* 0x000fe20000000075 */
[----:B------:R-:W-:Y:S01]  /*106c0*/  IMAD.U32 R110, R112, 0x10000, RZ ;  /* 0x00010000706e7824 */ /* 0x000fe200078e00ff */
[----:B------:R-:W-:Y:S01]  /*106d0*/  PRMT R118, R111, 0x5410, R118 ;  /* 0x000054106f767816 */ /* 0x000fe20000000076 */
[----:B------:R-:W-:Y:S01]  /*106e0*/  IMAD.U32 R111, R115, 0x10000, RZ ;  /* 0x00010000736f7824 */ /* 0x000fe200078e00ff */
[----:B------:R-:W-:Y:S02]  /*106f0*/  LOP3.LUT R114, R114, 0xffff0000, RZ, 0xc0, !PT ;  /* 0xffff000072727812 */ /* 0x000fe400078ec0ff */
[----:B------:R-:W-:Y:S02]  /*10700*/  PRMT R32, R69, 0x5432, R32 ;  /* 0x0000543245207816 */ /* 0x000fe40000000020 */
[----:B------:R-:W-:-:S02]  /*10710*/  LOP3.LUT R112, R112, 0xffff0000, RZ, 0xc0, !PT ;  /* 0xffff000070707812 */ /* 0x000fc400078ec0ff */
[----:B------:R-:W-:Y:S02]  /*10720*/  PRMT R33, R68, 0x5432, R33 ;  /* 0x0000543244217816 */ /* 0x000fe40000000021 */
[----:B------:R-:W-:Y:S01]  /*10730*/  LOP3.LUT R115, R115, 0xffff0000, RZ, 0xc0, !PT ;  /* 0xffff000073737812 */ /* 0x000fe200078ec0ff */
        /* <DEDUP_REMOVED lines=15> */
[C---:B------:R-:W-:Y:S01]  /*10830*/  FMUL.FTZ R124, R108.reuse, R111 ;  /* 0x0000006f6c7c7220 */ /* 0x040fe20000410000 */
[C---:B------:R-:W-:Y:S01]  /*10840*/  FFMA.FTZ R119, R35.reuse, R110, -R120 ;  /* 0x0000006e23777223 */ /* 0x040fe20000010878 */
[----:B------:R-:W-:Y:S01]  /*10850*/  FFMA.FTZ R122, R35, R116, R122 ;  /* 0x00000074237a7223 */ /* 0x000fe2000001007a */
[-C--:B------:R-:W-:Y:S01]  /*10860*/  FMUL.FTZ R108, R108, R61.reuse ;  /* 0x0000003d6c6c7220 */ /* 0x080fe20000410000 */
[----:B------:R-:W-:Y:S01]  /*10870*/  FMUL.FTZ R35, R63, R114 ;  /* 0x000000723f237220 */ /* 0x000fe20000410000 */
[----:B------:R-:W-:Y:S02]  /*10880*/  IMAD.U32 R109, R67, 0x10000, RZ ;  /* 0x00010000436d7824 */ /* 0x000fe400078e00ff */
[C---:B------:R-:W-:Y:S01]  /*10890*/  FFMA.FTZ R124, R45.reuse, R61, -R124 ;  /* 0x0000003d2d7c7223 */ /* 0x040fe2000001087c */
[----:B------:R-:W-:Y:S02]  /*108a0*/  IMAD.U32 R120, R118, 0x10000, RZ ;  /* 0x0001000076787824 */ /* 0x000fe400078e00ff */
[----:B------:R-:W-:Y:S01]  /*108b0*/  FFMA.FTZ R108, R45, R111, R108 ;  /* 0x0000006f2d6c7223 */ /* 0x000fe2000001006c */
[----:B------:R-:W-:-:S02]  /*108c0*/  IMAD.U32 R110, R32, 0x10000, RZ ;  /* 0x00010000206e7824 */ /* 0x000fc400078e00ff */
[-C--:B------:R-:W-:Y:S01]  /*108d0*/  FMUL.FTZ R63, R63, R112.reuse ;  /* 0x000000703f3f7220 */ /* 0x080fe20000410000 */
[----:B------:R-:W-:Y:S02]  /*108e0*/  IMAD.U32 R65, R66, 0x10000, RZ ;  /* 0x0001000042417824 */ /* 0x000fe400078e00ff */
[----:B------:R-:W-:Y:S01]  /*108f0*/  FFMA.FTZ R112, R44, R112, -R35 ;  /* 0x000000702c707223 */ /* 0x000fe20000010823 */
[----:B------:R-:W-:Y:S02]  /*10900*/  IMAD.U32 R45, R117, 0x10000, RZ ;  /* 0x00010000752d7824 */ /* 0x000fe400078e00ff */
[----:B------:R-:W-:Y:S01]  /*10910*/  FMUL.FTZ R116, R109, R120 ;  /* 0x000000786d747220 */ /* 0x000fe20000410000 */
[----:B------:R-:W-:Y:S02]  /*10920*/  IMAD.U32 R35, R33, 0x10000, RZ ;  /* 0x0001000021237824 */ /* 0x000fe400078e00ff */
[-C--:B------:R-:W-:Y:S01]  /*10930*/  FMUL.FTZ R109, R109, R110.reuse ;  /* 0x0000006e6d6d7220 */ /* 0x080fe20000410000 */
        /* <DEDUP_REMOVED lines=8> */
[----:B------:R-:W-:Y:S01]  /*109c0*/  LOP3.LUT R118, R118, 0xffff0000, RZ, 0xc0, !PT ;  /* 0xffff000076767812 */ /* 0x000fe200078ec0ff */
[C---:B------:R-:W-:Y:S01]  /*109d0*/  FMUL.FTZ R47, R64.reuse, R115 ;  /* 0x00000073402f7220 */ /* 0x040fe20000410000 */
[----:B------:R-:W-:Y:S01]  /*109e0*/  LOP3.LUT R33, R33, 0xffff0000, RZ, 0xc0, !PT ;  /* 0xffff000021217812 */ /* 0x000fe200078ec0ff */
[----:B------:R-:W-:Y:S01]  /*109f0*/  FMUL.FTZ R64, R64, R113 ;  /* 0x0000007140407220 */ /* 0x000fe20000410000 */
[----:B------:R-:W-:Y:S01]  /*10a00*/  LOP3.LUT R32, R32, 0xffff0000, RZ, 0xc0, !PT ;  /* 0xffff000020207812 */ /* 0x000fe200078ec0ff */
[C---:B------:R-:W-:Y:S01]  /*10a10*/  FFMA.FTZ R61, R46.reuse, R35, -R61 ;  /* 0x000000232e3d7223 */ /* 0x040fe2000001083d */
[----:B------:R-:W-:Y:S01]  /*10a20*/  FFMA.FTZ R46, R46, R45, R65 ;  /* 0x0000002d2e2e7223 */ /* 0x000fe20000010041 */
[C---:B------:R-:W-:Y:S01]  /*10a30*/  FMUL.FTZ R35, R66.reuse, R117 ;  /* 0x0000007542237220 */ /* 0x040fe20000410000 */
[C---:B------:R-:W-:Y:S01]  /*10a40*/  FMUL.FTZ R45, R67.reuse, R118 ;  /* 0x00000076432d7220 */ /* 0x040fe20000410000 */
[----:B------:R-:W-:Y:S01]  /*10a50*/  FMUL.FTZ R66, R66, R33 ;  /* 0x0000002142427220 */ /* 0x000fe20000410000 */
[-C--:B------:R-:W-:Y:S01]  /*10a60*/  FMUL.FTZ R67, R67, R32.reuse ;  /* 0x0000002043437220 */ /* 0x080fe20000410000 */
[C---:B------:R-:W-:Y:S01]  /*10a70*/  FFMA.FTZ R47, R60.reuse, R113, -R47 ;  /* 0x000000713c2f7223 */ /* 0x040fe2000001082f */
[----:B------:R-:W-:Y:S01]  /*10a80*/  FFMA.FTZ R115, R60, R115, R64 ;  /* 0x000000733c737223 */ /* 0x000fe20000010040 */
        /* <DEDUP_REMOVED lines=11> */
[----:B------:R1:W-:Y:S01]  /*10b40*/  STS.128 [R106+0x12400], R32 ;  /* 0x012400206a007388 */ /* 0x0003e20000000c00 */
[----:B------:R-:W-:-:S02]  /*10b50*/  F2FP.BF16.F32.PACK_AB R46, R117, R46 ;  /* 0x0000002e752e723e */ /* 0x000fc400000010ff */
[----:B------:R-:W-:-:S05]  /*10b60*/  F2FP.BF16.F32.PACK_AB R47, R62, R109 ;  /* 0x0000006d3e2f723e */ /* 0x000fca00000010ff */
[----:B------:R1:W-:Y:S02]  /*10b70*/  STS.128 [R107+0x12400], R44 ;  /* 0x0124002c6b007388 */ /* 0x0003e40000000c00 */
.L_x_5299:
[----:B------:R-:W-:Y:S05]  /*10b80*/  BSYNC B2 ;  /* 0x0000000000027941 */ /* 0x000fea0003800000 */
.L_x_5298:
[----:B------:R-:W-:Y:S04]  /*10b90*/  BSSY B2, `(.L_x_5300) ;  /* 0x0000069000027945 */ /* 0x000fe80003800000 */
[----:B------:R-:W-:Y:S05]  /*10ba0*/  @P1 BRA `(.L_x_5301) ;  /* 0x00000004009c1947 */ /* 0x000fea0003800000 */
[----:B------:R-:W2:Y:S01]  /*10bb0*/  LDL R66, [R1+0x44] ;  /* 0x0000440001427983 */ /* 0x000ea20000100800 */
[----:B-1----:R-:W-:Y:S02]  /*10bc0*/  LEA.HI R32, R97, R225, RZ, 0x1d ;  /* 0x000000e161207211 */ /* 0x002fe400078fe8ff */
[----:B------:R-:W-:Y:S02]  /*10bd0*/  SHF.R.U64 R63, R28, 0x10, R29 ;  /* 0x000000101c3f7819 */ /* 0x000fe4000000121d */
[----:B------:R-:W-:Y:S01]  /*10be0*/  SHF.R.S32.HI R35, RZ, 0x1f, R32 ;  /* 0x0000001fff237819 */ /* 0x000fe20000011420 */
[----:B------:R-:W-:Y:S01]  /*10bf0*/  IMAD.SHL.U32 R33, R32, 0x8, RZ ;  /* 0x0000000820217824 */ /* 0x000fe200078e00ff */
[----:B0-----:R-:W-:Y:S02]  /*10c00*/  SHF.R.U64 R61, R30, 0x10, R31 ;  /* 0x000000101e3d7819 */ /* 0x001fe4000000121f */
[----:B------:R-:W-:Y:S02]  /*10c10*/  LEA.HI R35, R35, R32, RZ, 0x3 ;  /* 0x0000002023237211 */ /* 0x000fe400078f18ff */
[----:B------:R-:W-:-:S02]  /*10c20*/  LOP3.LUT R32, R206, 0x38, R33, 0xf8, !PT ;  /* 0x00000038ce207812 */ /* 0x000fc400078ef821 */
[----:B------:R-:W-:Y:S01]  /*10c30*/  SHF.R.U32.HI R28, RZ, 0x10, R29 ;  /* 0x00000010ff1c7819 */ /* 0x000fe2000001161d */
[----:B------:R-:W-:Y:S01]  /*10c40*/  IMAD.SHL.U32 R35, R35, 0x400, RZ ;  /* 0x0000040023237824 */ /* 0x000fe200078e00ff */
[----:B------:R-:W-:Y:S02]  /*10c50*/  LOP3.LUT R32, R32, R207, RZ, 0x3c, !PT ;  /* 0x000000cf20207212 */ /* 0x000fe400078e3cff */
[----:B------:R-:W-:Y:S02]  /*10c60*/  SHF.R.U32.HI R30, RZ, 0x10, R31 ;  /* 0x00000010ff1e7819 */ /* 0x000fe4000001161f */
[----:B------:R-:W-:Y:S02]  /*10c70*/  LOP3.LUT R35, R35, 0x7fffe000, RZ, 0xc0, !PT ;  /* 0x7fffe00023237812 */ /* 0x000fe400078ec0ff */
[----:B------:R-:W-:Y:S02]  /*10c80*/  SHF.R.U64 R31, R40, 0x10, R41 ;  /* 0x00000010281f7819 */ /* 0x000fe40000001229 */
[----:B------:R-:W-:-:S02]  /*10c90*/  IADD3 R45, R32, R35, R208 ;  /* 0x00000023202d7210 */ /* 0x000fc40007ffe0d0 */
[----:B------:R-:W-:Y:S02]  /*10ca0*/  SHF.R.U64 R29, R42, 0x10, R43 ;  /* 0x000000102a1d7819 */ /* 0x000fe4000000122b */
[----:B------:R-:W-:Y:S01]  /*10cb0*/  SHF.R.U32.HI R40, RZ, 0x10, R41 ;  /* 0x00000010ff287819 */ /* 0x000fe20000011629 */
[----:B------:R-:W-:Y:S01]  /*10cc0*/  IMAD R60, R45, 0x2, R16 ;  /* 0x000000022d3c7824 */ /* 0x000fe200078e0210 */
[----:B------:R-:W-:Y:S02]  /*10cd0*/  PRMT R103, R103, 0x5410, R28 ;  /* 0x0000541067677816 */ /* 0x000fe4000000001c */
[----:B------:R-:W-:Y:S02]  /*10ce0*/  PRMT R98, R98, 0x5410, R31 ;  /* 0x0000541062627816 */ /* 0x000fe4000000001f */
[----:B------:R-:W0:Y:S01]  /*10cf0*/  LDS.128 R44, [R60+0x12400] ;  /* 0x012400003c2c7984 */ /* 0x000e220000000c00 */
[----:B------:R-:W-:Y:S02]  /*10d00*/  PRMT R100, R100, 0x5410, R29 ;  /* 0x0000541064647816 */ /* 0x000fe4000000001d */
[----:B------:R-:W-:-:S02]  /*10d10*/  SHF.R.U32.HI R42, RZ, 0x10, R43 ;  /* 0x00000010ff2a7819 */ /* 0x000fc4000001162b */
[----:B------:R-:W-:Y:S02]  /*10d20*/  PRMT R105, R105, 0x5410, R30 ;  /* 0x0000541069697816 */ /* 0x000fe4000000001e */
[----:B------:R-:W-:Y:S01]  /*10d30*/  PRMT R102, R102, 0x5410, R63 ;  /* 0x0000541066667816 */ /* 0x000fe2000000003f */
[----:B------:R-:W-:Y:S01]  /*10d40*/  IMAD.U32 R63, R98, 0x10000, RZ ;  /* 0x00010000623f7824 */ /* 0x000fe200078e00ff */
[----:B------:R-:W-:Y:S02]  /*10d50*/  PRMT R99, R99, 0x5410, R40 ;  /* 0x0000541063637816 */ /* 0x000fe40000000028 */
[----:B------:R-:W-:Y:S01]  /*10d60*/  PRMT R101, R101, 0x5410, R42 ;  /* 0x0000541065657816 */ /* 0x000fe2000000002a */
[----:B------:R-:W-:Y:S01]  /*10d70*/  IMAD.U32 R62, R102, 0x10000, RZ ;  /* 0x00010000663e7824 */ /* 0x000fe200078e00ff */
[----:B------:R-:W-:Y:S02]  /*10d80*/  PRMT R104, R104, 0x5410, R61 ;  /* 0x0000541068687816 */ /* 0x000fe4000000003d */
[----:B------:R-:W-:-:S02]  /*10d90*/  LOP3.LUT R98, R98, 0xffff0000, RZ, 0xc0, !PT ;  /* 0xffff000062627812 */ /* 0x000fc400078ec0ff */
[----:B------:R-:W-:Y:S02]  /*10da0*/  LOP3.LUT R102, R102, 0xffff0000, RZ, 0xc0, !PT ;  /* 0xffff000066667812 */ /* 0x000fe400078ec0ff */
[----:B0-----:R-:W-:Y:S01]  /*10db0*/  LOP3.LUT R41, R44, 0xffff0000, RZ, 0xc0, !PT ;  /* 0xffff00002c297812 */ /* 0x001fe200078ec0ff */
[----:B------:R-:W-:Y:S02]  /*10dc0*/  IMAD.U32 R42, R45, 0x10000, RZ ;  /* 0x000100002d2a7824 */ /* 0x000fe400078e00ff */
[----:B------:R-:W-:Y:S02]  /*10dd0*/  IMAD.U32 R43, R46, 0x10000, RZ ;  /* 0x000100002e2b7824 */ /* 0x000fe400078e00ff */
[----:B------:R-:W-:Y:S01]  /*10de0*/  IMAD.U32 R61, R47, 0x10000, RZ ;  /* 0x000100002f3d7824 */ /* 0x000fe200078e00ff */
[----:B--2---:R-:W0:Y:S02]  /*10df0*/  LDS.128 R32, [R66] ;  /* 0x0000000042207984 */ /* 0x004e240000000c00 */
        /* <DEDUP_REMOVED lines=9> */
[----:B------:R-:W-:-:S02]  /*10e90*/  LOP3.LUT R44, R45, 0xffff0000, RZ, 0xc0, !PT ;  /* 0xffff00002d2c7812 */ /* 0x000fc400078ec0ff */
[----:B------:R-:W-:Y:S01]  /*10ea0*/  LOP3.LUT R45, R46, 0xffff0000, RZ, 0xc0, !PT ;  /* 0xffff00002e2d7812 */ /* 0x000fe200078ec0ff */
[----:B------:R-:W-:Y:S01]  /*10eb0*/  FMUL.FTZ R65, R35, R63 ;  /* 0x0000003f23417220 */ /* 0x000fe20000410000 */
[----:B------:R-:W-:Y:S01]  /*10ec0*/  LOP3.LUT R46, R47, 0xffff0000, RZ, 0xc0, !PT ;  /* 0xffff00002f2e7812 */ /* 0x000fe200078ec0ff */
[----:B------:R-:W-:Y:S02]  /*10ed0*/  IMAD.U32 R47, R99, 0x10000, RZ ;  /* 0x00010000632f7824 */ /* 0x000fe400078e00ff */
[-C--:B------:R-:W-:Y:S01]  /*10ee0*/  FMUL.FTZ R67, R35, R62.reuse ;  /* 0x0000003e23437220 */ /* 0x080fe20000410000 */
[----:B------:R-:W-:Y:S01]  /*10ef0*/  FFMA.FTZ R65, R28, R62, -R65 ;  /* 0x0000003e1c417223 */ /* 0x000fe20000010841 */
[----:B------:R-:W-:Y:S02]  /*10f00*/  IMAD.U32 R35, R103, 0x10000, RZ ;  /* 0x0001000067237824 */ /* 0x000fe400078e00ff */
[----:B------:R-:W-:Y:S01]  /*10f10*/  FMUL.FTZ R107, R42, R47 ;  /* 0x0000002f2a6b7220 */ /* 0x000fe20000410000 */
[----:B------:R-:W-:-:S02]  /*10f20*/  IMAD.U32 R62, R101, 0x10000, RZ ;  /* 0x00010000653e7824 */ /* 0x000fc400078e00ff */
[----:B------:R-:W-:Y:S01]  /*10f30*/  FFMA.FTZ R67, R28, R63, R67 ;  /* 0x0000003f1c437223 */ /* 0x000fe20000010043 */
[----:B------:R-:W-:Y:S02]  /*10f40*/  IMAD.U32 R28, R105, 0x10000, RZ ;  /* 0x00010000691c7824 */ /* 0x000fe400078e00ff */
[-C--:B------:R-:W-:Y:S01]  /*10f50*/  FMUL.FTZ R63, R42, R35.reuse ;  /* 0x000000232a3f7220 */ /* 0x080fe20000410000 */
[C---:B------:R-:W-:Y:S01]  /*10f60*/  FFMA.FTZ R107, R30.reuse, R35, -R107 ;  /* 0x000000231e6b7223 */ /* 0x040fe2000001086b */
[C---:B------:R-:W-:Y:S01]  /*10f70*/  FMUL.FTZ R35, R61.reuse, R62 ;  /* 0x0000003e3d237220 */ /* 0x040fe20000410000 */
[-C--:B------:R-:W-:Y:S01]  /*10f80*/  FMUL.FTZ R61, R61, R28.reuse ;  /* 0x0000001c3d3d7220 */ /* 0x080fe20000410000 */
[----:B------:R-:W-:Y:S01]  /*10f90*/  FFMA.FTZ R63, R30, R47, R63 ;  /* 0x0000002f1e3f7223 */ /* 0x000fe2000001003f */
[----:B------:R-:W-:Y:S01]  /*10fa0*/  LOP3.LUT R99, R99, 0xffff0000, RZ, 0xc0, !PT ;  /* 0xffff000063637812 */ /* 0x000fe200078ec0ff */
[C---:B------:R-:W-:Y:S01]  /*10fb0*/  FFMA.FTZ R47, R40.reuse, R28, -R35 ;  /* 0x0000001c282f7223 */ /* 0x040fe20000010823 */
[----:B------:R-:W-:Y:S01]  /*10fc0*/  LOP3.LUT R103, R103, 0xffff0000, RZ, 0xc0, !PT ;  /* 0xffff000067677812 */ /* 0x000fe200078ec0ff */
[----:B------:R-:W-:Y:S01]  /*10fd0*/  FMUL.FTZ R28, R41, R98 ;  /* 0x00000062291c7220 */ /* 0x000fe20000410000 */
[----:B------:R-:W-:Y:S01]  /*10fe0*/  FFMA.FTZ R61, R40, R62, R61 ;  /* 0x0000003e283d7223 */ /* 0x000fe2000001003d */
[----:B------:R-:W-:-:S02]  /*10ff0*/  IMAD.U32 R30, R100, 0x10000, RZ ;  /* 0x00010000641e7824 */ /* 0x000fc400078e00ff */
[-C--:B------:R-:W-:Y:S01]  /*11000*/  FMUL.FTZ R40, R41, R102.reuse ;  /* 0x0000006629287220 */ /* 0x080fe20000410000 */
[C---:B------:R-:W-:Y:S01]  /*11010*/  FMUL.FTZ R35, R44.reuse, R99 ;  /* 0x000000632c237220 */ /* 0x040fe20000410000 */
[----:B------:R-:W-:Y:S01]  /*11020*/  FFMA.FTZ R102, R29, R102, -R28 ;  /* 0x000000661d667223 */ /* 0x000fe2000001081c */
[-C--:B------:R-:W-:Y:S01]  /*11030*/  FMUL.FTZ R44, R44, R103.reuse ;  /* 0x000000672c2c7220 */ /* 0x080fe20000410000 */
[----:B------:R-:W-:Y:S02]  /*11040*/  IMAD.U32 R28, R104, 0x10000, RZ ;  /* 0x00010000681c7824 */ /* 0x000fe400078e00ff */
        /* <DEDUP_REMOVED lines=9> */
[----:B------:R-:W-:Y:S01]  /*110e0*/  FMUL.FTZ R28, R45, R100 ;  /* 0x000000642d1c7220 */ /* 0x000fe20000410000 */
[----:B------:R-:W-:Y:S01]  /*110f0*/  FFMA.FTZ R40, R29, R98, R40 ;  /* 0x000000621d287223 */ /* 0x000fe20000010028 */
[----:B------:R-:W-:Y:S01]  /*11100*/  FMUL.FTZ R45, R45, R104 ;  /* 0x000000682d2d7220 */ /* 0x000fe20000410000 */
[----:B------:R-:W-:Y:S01]  /*11110*/  FFMA.FTZ R31, R31, R30, R32 ;  /* 0x0000001e1f1f7223 */ /* 0x000fe20000010020 */
[C---:B------:R-:W-:Y:S01]  /*11120*/  FMUL.FTZ R29, R46.reuse, R101 ;  /* 0x000000652e1d7220 */ /* 0x040fe20000410000 */
[-C--:B------:R-:W-:Y:S01]  /*11130*/  FMUL.FTZ R30, R46, R105.reuse ;  /* 0x000000692e1e7220 */ /* 0x080fe20000410000 */
[C---:B------:R-:W-:Y:S01]  /*11140*/  FFMA.FTZ R100, R33.reuse, R100, R45 ;  /* 0x0000006421647223 */ /* 0x040fe2000001002d */
[----:B------:R-:W-:Y:S01]  /*11150*/  FFMA.FTZ R35, R33, R104, -R28 ;  /* 0x0000006821237223 */ /* 0x000fe2000001081c */
        /* <DEDUP_REMOVED lines=12> */
.L_x_5301:
[----:B------:R-:W-:Y:S05]  /*11220*/  BSYNC B2 ;  /* 0x0000000000027941 */ /* 0x000fea0003800000 */
.L_x_5300:
[----:B------:R-:W-:Y:S05]  /*11230*/  @P2 BRA `(.L_x_5297) ;  /* 0x0000000400982947 */ /* 0x000fea0003800000 */
[----:B------:R-:W-:Y:S02]  /*11240*/  LEA.HI R97, R97, R226, RZ, 0x1d ;  /* 0x000000e261617211 */ /* 0x000fe400078fe8ff */
[----:B-1----:R-:W-:Y:S02]  /*11250*/  SHF.R.U64 R44, R24, 0x10, R25 ;  /* 0x00000010182c7819 */ /* 0x002fe40000001219 */
[----:B--2---:R-:W-:Y:S01]  /*11260*/  SHF.R.S32.HI R28, RZ, 0x1f, R97 ;  /* 0x0000001fff1c7819 */ /* 0x004fe20000011461 */
[----:B------:R-:W-:Y:S01]  /*11270*/  IMAD.SHL.U32 R29, R97, 0x8, RZ ;  /* 0x00000008611d7824 */ /* 0x000fe200078e00ff */
[----:B------:R-:W-:Y:S02]  /*11280*/  SHF.R.U64 R42, R26, 0x10, R27 ;  /* 0x000000101a2a7819 */ /* 0x000fe4000000121b */
[----:B------:R-:W-:Y:S02]  /*11290*/  LEA.HI R97, R28, R97, RZ, 0x3 ;  /* 0x000000611c617211 */ /* 0x000fe400078f18ff */
[----:B------:R-:W-:-:S02]  /*112a0*/  LOP3.LUT R28, R206, 0x38, R29, 0xf8, !PT ;  /* 0x00000038ce1c7812 */ /* 0x000fc400078ef81d */
[----:B------:R-:W-:Y:S01]  /*112b0*/  SHF.R.U32.HI R25, RZ, 0x10, R25 ;  /* 0x00000010ff197819 */ /* 0x000fe20000011619 */
[----:B------:R-:W-:Y:S01]  /*112c0*/  IMAD.SHL.U32 R97, R97, 0x400, RZ ;  /* 0x0000040061617824 */ /* 0x000fe200078e00ff */
[----:B------:R-:W-:Y:S02]  /*112d0*/  LOP3.LUT R28, R28, R207, RZ, 0x3c, !PT ;  /* 0x000000cf1c1c7212 */ /* 0x000fe400078e3cff */
[----:B------:R-:W-:Y:S02]  /*112e0*/  SHF.R.U64 R26, R36, 0x10, R37 ;  /* 0x00000010241a7819 */ /* 0x000fe40000001225 */
[----:B------:R-:W-:Y:S02]  /*112f0*/  LOP3.LUT R97, R97, 0x7fffe000, RZ, 0xc0, !PT ;  /* 0x7fffe00061617812 */ /* 0x000fe400078ec0ff */
[----:B------:R-:W-:Y:S02]  /*11300*/  SHF.R.U64 R24, R38, 0x10, R39 ;  /* 0x0000001026187819 */ /* 0x000fe40000001227 */
[----:B------:R-:W-:-:S02]  /*11310*/  IADD3 R97, R28, R97, R208 ;  /* 0x000000611c617210 */ /* 0x000fc40007ffe0d0 */
[----:B------:R-:W1:Y:S01]  /*11320*/  LDS.128 R28, [R237] ;  /* 0x00000000ed1c7984 */ /* 0x000e620000000c00 */
[----:B------:R-:W-:Y:S02]  /*11330*/  SHF.R.U32.HI R27, RZ, 0x10, R27 ;  /* 0x00000010ff1b7819 */ /* 0x000fe4000001161b */
[----:B------:R-:W-:Y:S01]  /*11340*/  IMAD R40, R97, 0x2, R16 ;  /* 0x0000000261287824 */ /* 0x000fe200078e0210 */
[----:B------:R-:W-:Y:S02]  /*11350*/  SHF.R.U32.HI R37, RZ, 0x10, R37 ;  /* 0x00000010ff257819 */ /* 0x000fe40000011625 */
[----:B------:R-:W-:Y:S02]  /*11360*/  PRMT R86, R86, 0x5410, R25 ;  /* 0x0000541056567816 */ /* 0x000fe40000000019 */
[----:B------:R-:W2:Y:S01]  /*11370*/  LDS.128 R32, [R40+0x12400] ;  /* 0x0124000028207984 */ /* 0x000ea20000000c00 */
        /* <DEDUP_REMOVED lines=8> */
[----:B------:R-:W-:Y:S02]  /*11400*/  SHF.R.U32.HI R39, RZ, 0x10, R39 ;  /* 0x00000010ff277819 */ /* 0x000fe40000011627 */
[----:B------:R-:W-:Y:S01]  /*11410*/  LOP3.LUT R81, R81, 0xffff0000, RZ, 0xc0, !PT ;  /* 0xffff000051517812 */ /* 0x000fe200078ec0ff */
[----:B------:R-:W-:Y:S01]  /*11420*/  IMAD.U32 R43, R82, 0x10000, RZ ;  /* 0x00010000522b7824 */ /* 0x000fe200078e00ff */
[----:B------:R-:W-:-:S02]  /*11430*/  PRMT R84, R84, 0x5410, R39 ;  /* 0x0000541054547816 */ /* 0x000fc40000000027 */
[----:B------:R-:W-:Y:S02]  /*11440*/  LOP3.LUT R85, R85, 0xffff0000, RZ, 0xc0, !PT ;  /* 0xffff000055557812 */ /* 0x000fe400078ec0ff */
        /* <DEDUP_REMOVED lines=16> */
[----:B0-----:R-:W-:Y:S01]  /*11550*/  FMUL.FTZ R61, R37, R43 ;  /* 0x0000002b253d7220 */ /* 0x001fe20000410000 */
        /* <DEDUP_REMOVED lines=52> */
.L_x_5297:
[----:B------:R-:W-:Y:S05]  /*118a0*/  BSYNC B1 ;  /* 0x0000000000017941 */ /* 0x000fea0003800000 */
.L_x_5296:
[----:B------:R-:W-:-:S13]  /*118b0*/  ISETP.GE.AND P0, PT, R222, R76, PT ;  /* 0x0000004cde00720c */ /* 0x000fda0003f06270 */
[----:B------:R-:W-:Y:S05]  /*118c0*/  @P0 BRA `(.L_x_5277) ;  /* 0x0000001000fc0947 */ /* 0x000fea0003800000 */
[----:B-12---:R-:W1:Y:S01]  /*118d0*/  LDC R32, c[0x0][0x3f4] ;  /* 0x0000fd00ff207b82 */ /* 0x006e620000000800 */
[----:B------:R-:W-:Y:S01]  /*118e0*/  BSSY B1, `(.L_x_5302) ;  /* 0x000006d000017945 */ /* 0x000fe20003800000 */
[----:B------:R-:W-:Y:S02]  /*118f0*/  SHF.R.U32.HI R42, RZ, 0x3, R205 ;  /* 0x00000003ff2a7819 */ /* 0x000fe400000116cd */
[-C--:B-1----:R-:W-:Y:S02]  /*11900*/  ISETP.GE.AND P0, PT, R18, R32.reuse, PT ;  /* 0x000000201200720c */ /* 0x082fe40003f06270 */
[-C--:B------:R-:W-:Y:S02]  /*11910*/  ISETP.GE.AND P1, PT, R197, R32.reuse, PT ;  /* 0x00000020c500720c */ /* 0x080fe40003f26270 */
[----:B------:R-:W-:-:S09]  /*11920*/  ISETP.GE.AND P2, PT, R198, R32, PT ;  /* 0x00000020c600720c */ /* 0x000fd20003f46270 */
[----:B------:R-:W-:Y:S05]  /*11930*/  @P0 BRA `(.L_x_5303) ;  /* 0x00000004009c0947 */ /* 0x000fea0003800000 */
[----:B------:R-:W2:Y:S01]  /*11940*/  LDL R44, [R1+0x40] ;  /* 0x00004000012c7983 */ /* 0x000ea20000100800 */
[----:B---3--:R-:W-:Y:S02]  /*11950*/  LEA.HI R24, R32, R223, RZ, 0x1d ;  /* 0x000000df20187211 */ /* 0x008fe400078fe8ff */
[--C-:B------:R-:W-:Y:S02]  /*11960*/  SHF.R.U64 R34, R4, 0x10, R5.reuse ;  /* 0x0000001004227819 */ /* 0x100fe40000001205 */
[----:B------:R-:W-:Y:S01]  /*11970*/  SHF.R.S32.HI R25, RZ, 0x1f, R24 ;  /* 0x0000001fff197819 */ /* 0x000fe20000011418 */
[----:B------:R-:W-:Y:S01]  /*11980*/  IMAD.SHL.U32 R26, R24, 0x8, RZ ;  /* 0x00000008181a7824 */ /* 0x000fe200078e00ff */
[----:B------:R-:W-:Y:S02]  /*11990*/  SHF.R.U32.HI R5, RZ, 0x10, R5 ;  /* 0x00000010ff057819 */ /* 0x000fe40000011605 */
[----:B------:R-:W-:Y:S02]  /*119a0*/  LEA.HI R25, R25, R24, RZ, 0x3 ;  /* 0x0000001819197211 */ /* 0x000fe400078f18ff */
[----:B------:R-:W-:-:S02]  /*119b0*/  LOP3.LUT R24, R205, 0x38, R26, 0xf8, !PT ;  /* 0x00000038cd187812 */ /* 0x000fc400078ef81a */
[--C-:B------:R-:W-:Y:S01]  /*119c0*/  SHF.R.U64 R4, R6, 0x10, R7.reuse ;  /* 0x0000001006047819 */ /* 0x100fe20000001207 */
[----:B------:R-:W-:Y:S01]  /*119d0*/  IMAD.SHL.U32 R26, R25, 0x400, RZ ;  /* 0x00000400191a7824 */ /* 0x000fe200078e00ff */
[----:B------:R-:W-:Y:S02]  /*119e0*/  LOP3.LUT R25, R24, R42, RZ, 0x3c, !PT ;  /* 0x0000002a18197212 */ /* 0x000fe400078e3cff */
[----:B------:R-:W-:Y:S02]  /*119f0*/  SHF.R.U32.HI R7, RZ, 0x10, R7 ;  /* 0x00000010ff077819 */ /* 0x000fe40000011607 */
[----:B------:R-:W-:Y:S02]  /*11a00*/  LOP3.LUT R26, R26, 0x7fffe000, RZ, 0xc0, !PT ;  /* 0x7fffe0001a1a7812 */ /* 0x000fe400078ec0ff */
[----:B------:R-:W-:Y:S02]  /*11a10*/  SHF.R.U64 R38, R48, 0x10, R49 ;  /* 0x0000001030267819 */ /* 0x000fe40000001231 */
[----:B------:R-:W-:-:S02]  /*11a20*/  IADD3 R29, R25, R26, R210 ;  /* 0x0000001a191d7210 */ /* 0x000fc40007ffe0d2 */
[----:B------:R-:W-:Y:S02]  /*11a30*/  PRMT R89, R89, 0x5410, R34 ;  /* 0x0000541059597816 */ /* 0x000fe40000000022 */
[----:B------:R-:W-:Y:S01]  /*11a40*/  PRMT R90, R90, 0x5410, R5 ;  /* 0x000054105a5a7816 */ /* 0x000fe20000000005 */
[----:B------:R-:W-:Y:S01]  /*11a50*/  IMAD R33, R29, 0x2, R16 ;  /* 0x000000021d217824 */ /* 0x000fe200078e0210 */
[----:B------:R-:W-:Y:S01]  /*11a60*/  PRMT R91, R91, 0x5410, R4 ;  /* 0x000054105b5b7816 */ /* 0x000fe20000000004 */
[----:B------:R-:W-:Y:S01]  /*11a70*/  IMAD.U32 R39, R89, 0x10000, RZ ;  /* 0x0001000059277824 */ /* 0x000fe200078e00ff */
[----:B------:R-:W-:Y:S01]  /*11a80*/  PRMT R92, R92, 0x5410, R7 ;  /* 0x000054105c5c7816 */ /* 0x000fe20000000007 */
[----:B------:R-:W-:Y:S01]  /*11a90*/  IMAD.U32 R40, R90, 0x10000, RZ ;  /* 0x000100005a287824 */ /* 0x000fe200078e00ff */
[----:B------:R-:W1:Y:S01]  /*11aa0*/  LDS.128 R28, [R33+0x12400] ;  /* 0x01240000211c7984 */ /* 0x000e620000000c00 */
[----:B------:R-:W-:Y:S02]  /*11ab0*/  PRMT R93, R93, 0x5410, R38 ;  /* 0x000054105d5d7816 */ /* 0x000fe40000000026 */
[----:B------:R-:W-:-:S02]  /*11ac0*/  SHF.R.U32.HI R49, RZ, 0x10, R49 ;  /* 0x00000010ff317819 */ /* 0x000fc40000011631 */
[--C-:B------:R-:W-:Y:S01]  /*11ad0*/  SHF.R.U64 R36, R50, 0x10, R51.reuse ;  /* 0x0000001032247819 */ /* 0x100fe20000001233 */
[----:B------:R-:W-:Y:S01]  /*11ae0*/  IMAD.U32 R38, R93, 0x10000, RZ ;  /* 0x000100005d267824 */ /* 0x000fe200078e00ff */
[----:B------:R-:W-:Y:S02]  /*11af0*/  SHF.R.U32.HI R51, RZ, 0x10, R51 ;  /* 0x00000010ff337819 */ /* 0x000fe40000011633 */
[----:B------:R-:W-:Y:S02]  /*11b00*/  PRMT R94, R94, 0x5410, R49 ;  /* 0x000054105e5e7816 */ /* 0x000fe40000000031 */
[----:B------:R-:W-:Y:S02]  /*11b10*/  PRMT R96, R96, 0x5410, R51 ;  /* 0x0000541060607816 */ /* 0x000fe40000000033 */
[----:B------:R-:W-:Y:S02]  /*11b20*/  LOP3.LUT R89, R89, 0xffff0000, RZ, 0xc0, !PT ;  /* 0xffff000059597812 */ /* 0x000fe400078ec0ff */
[----:B------:R-:W-:-:S02]  /*11b30*/  LOP3.LUT R93, R93, 0xffff0000, RZ, 0xc0, !PT ;  /* 0xffff00005d5d7812 */ /* 0x000fc400078ec0ff */
[----:B------:R-:W-:Y:S02]  /*11b40*/  PRMT R95, R95, 0x5410, R36 ;  /* 0x000054105f5f7816 */ /* 0x000fe40000000024 */
[----:B------:R-:W-:Y:S01]  /*11b50*/  LOP3.LUT R90, R90, 0xffff0000, RZ, 0xc0, !PT ;  /* 0xffff00005a5a7812 */ /* 0x000fe200078ec0ff */
[C---:B-1----:R-:W-:Y:S01]  /*11b60*/  IMAD.U32 R35, R29.reuse, 0x10000, RZ ;  /* 0x000100001d237824 */ /* 0x042fe200078e00ff */
[----:B------:R-:W-:Y:S01]  /*11b70*/  LOP3.LUT R29, R29, 0xffff0000, RZ, 0xc0, !PT ;  /* 0xffff00001d1d7812 */ /* 0x000fe200078ec0ff */
[C---:B------:R-:W-:Y:S01]  /*11b80*/  IMAD.U32 R37, R31.reuse, 0x10000, RZ ;  /* 0x000100001f257824 */ /* 0x040fe200078e00ff */
[----:B------:R-:W-:Y:S01]  /*11b90*/  LOP3.LUT R31, R31, 0xffff0000, RZ, 0xc0, !PT ;  /* 0xffff00001f1f7812 */ /* 0x000fe200078ec0ff */
[----:B------:R-:W-:Y:S01]  /*11ba0*/  FMUL.FTZ R45, R35, R40 ;  /* 0x00000028232d7220 */ /* 0x000fe20000410000 */
[C---:B------:R-:W-:Y:S01]  /*11bb0*/  IMAD.U32 R36, R30.reuse, 0x10000, RZ ;  /* 0x000100001e247824 */ /* 0x040fe200078e00ff */
[----:B------:R-:W-:Y:S01]  /*11bc0*/  LOP3.LUT R30, R30, 0xffff0000, RZ, 0xc0, !PT ;  /* 0xffff00001e1e7812 */ /* 0x000fe200078ec0ff */
[----:B--2---:R-:W1:Y:S02]  /*11bd0*/  LDS.128 R24, [R44] ;  /* 0x000000002c187984 */ /* 0x004e640000000c00 */
        /* <DEDUP_REMOVED lines=9> */
[----:B------:R-:W-:-:S03]  /*11c70*/  LOP3.LUT R28, R28, 0xffff0000, RZ, 0xc0, !PT ;  /* 0xffff00001c1c7812 */ /* 0x000fc600078ec0ff */
[CC--:B------:R-:W-:Y:S01]  /*11c80*/  FMUL.FTZ R41, R27.reuse, R39.reuse ;  /* 0x000000271b297220 */ /* 0x0c0fe20000410000 */
[-C--:B------:R-:W-:Y:S01]  /*11c90*/  FMUL.FTZ R43, R27, R38.reuse ;  /* 0x000000261b2b7220 */ /* 0x080fe20000410000 */
[C---:B------:R-:W-:Y:S01]  /*11ca0*/  IMAD.U32 R27, R94.reuse, 0x10000, RZ ;  /* 0x000100005e1b7824 */ /* 0x040fe200078e00ff */
[----:B------:R-:W-:Y:S01]  /*11cb0*/  LOP3.LUT R94, R94, 0xffff0000, RZ, 0xc0, !PT ;  /* 0xffff00005e5e7812 */ /* 0x000fe200078ec0ff */
[----:B------:R-:W-:Y:S01]  /*11cc0*/  FFMA.FTZ R41, R4, R38, -R41 ;  /* 0x0000002604297223 */ /* 0x000fe20000010829 */
[----:B------:R-:W-:Y:S02]  /*11cd0*/  IMAD.U32 R38, R92, 0x10000, RZ ;  /* 0x000100005c267824 */ /* 0x000fe400078e00ff */
[----:B------:R-:W-:Y:S01]  /*11ce0*/  FFMA.FTZ R43, R4, R39, R43 ;  /* 0x00000027042b7223 */ /* 0x000fe2000001002b */
[----:B------:R-:W-:Y:S02]  /*11cf0*/  IMAD.U32 R4, R96, 0x10000, RZ ;  /* 0x0001000060047824 */ /* 0x000fe400078e00ff */
[-C--:B------:R-:W-:Y:S01]  /*11d00*/  FMUL.FTZ R35, R35, R27.reuse ;  /* 0x0000001b23237220 */ /* 0x080fe20000410000 */
[C---:B------:R-:W-:Y:S01]  /*11d10*/  FFMA.FTZ R45, R6.reuse, R27, -R45 ;  /* 0x0000001b062d7223 */ /* 0x040fe2000001082d */
[C---:B------:R-:W-:Y:S01]  /*11d20*/  FMUL.FTZ R27, R37.reuse, R38 ;  /* 0x00000026251b7220 */ /* 0x040fe20000410000 */
[----:B------:R-:W-:Y:S01]  /*11d30*/  FMUL.FTZ R39, R37, R4 ;  /* 0x0000000425277220 */ /* 0x000fe20000410000 */
[----:B------:R-:W-:Y:S01]  /*11d40*/  FFMA.FTZ R35, R6, R40, R35 ;  /* 0x0000002806237223 */ /* 0x000fe20000010023 */
[----:B------:R-:W-:-:S02]  /*11d50*/  IMAD.U32 R6, R91, 0x10000, RZ ;  /* 0x000100005b067824 */ /* 0x000fc400078e00ff */
[----:B------:R-:W-:Y:S01]  /*11d60*/  FFMA.FTZ R37, R34, R4, -R27 ;  /* 0x0000000422257223 */ /* 0x000fe2000001081b */
[----:B------:R-:W-:Y:S01]  /*11d70*/  FMUL.FTZ R4, R28, R89 ;  /* 0x000000591c047220 */ /* 0x000fe20000410000 */
[----:B------:R-:W-:Y:S01]  /*11d80*/  FFMA.FTZ R39, R34, R38, R39 ;  /* 0x0000002622277223 */ /* 0x000fe20000010027 */
[-C--:B------:R-:W-:Y:S01]  /*11d90*/  FMUL.FTZ R34, R28, R93.reuse ;  /* 0x0000005d1c227220 */ /* 0x080fe20000410000 */
[----:B------:R-:W-:Y:S01]  /*11da0*/  FMUL.FTZ R38, R36, R6 ;  /* 0x0000000624267220 */ /* 0x000fe20000410000 */
[----:B------:R-:W-:Y:S01]  /*11db0*/  FFMA.FTZ R28, R5, R93, -R4 ;  /* 0x0000005d051c7223 */ /* 0x000fe20000010804 */
[----:B------:R-:W-:Y:S01]  /*11dc0*/  IMAD.U32 R4, R95, 0x10000, RZ ;  /* 0x000100005f047824 */ /* 0x000fe200078e00ff */
        /* <DEDUP_REMOVED lines=30> */
.L_x_5303:
[----:B------:R-:W-:Y:S05]  /*11fb0*/  BSYNC B1 ;  /* 0x0000000000017941 */ /* 0x000fea0003800000 */
.L_x_5302:
[----:B------:R-:W-:Y:S04]  /*11fc0*/  BSSY B1, `(.L_x_5304) ;  /* 0x0000068000017945 */ /* 0x000fe80003800000 */
[----:B------:R-:W-:Y:S05]  /*11fd0*/  @P1 BRA `(.L_x_5305) ;  /* 0x0000000400981947 */ /* 0x000fea0003800000 */
[----:B-1----:R-:W-:Y:S02]  /*11fe0*/  LEA.HI R4, R32, R225, RZ, 0x1d ;  /* 0x000000e120047211 */ /* 0x002fe400078fe8ff */
[----:B------:R-:W-:Y:S02]  /*11ff0*/  SHF.R.U64 R34, R52, 0x10, R53 ;  /* 0x0000001034227819 */ /* 0x000fe40000001235 */
[----:B------:R-:W-:Y:S01]  /*12000*/  SHF.R.S32.HI R5, RZ, 0x1f, R4 ;  /* 0x0000001fff057819 */ /* 0x000fe20000011404 */
[----:B------:R-:W-:Y:S01]  /*12010*/  IMAD.SHL.U32 R6, R4, 0x8, RZ ;  /* 0x0000000804067824 */ /* 0x000fe200078e00ff */
[----:B---3--:R-:W-:Y:S02]  /*12020*/  SHF.R.U64 R29, R8, 0x10, R9 ;  /* 0x00000010081d7819 */ /* 0x008fe40000001209 */
[----:B------:R-:W-:Y:S02]  /*12030*/  LEA.HI R5, R5, R4, RZ, 0x3 ;  /* 0x0000000405057211 */ /* 0x000fe400078f18ff */
[----:B------:R-:W-:-:S02]  /*12040*/  LOP3.LUT R4, R205, 0x38, R6, 0xf8, !PT ;  /* 0x00000038cd047812 */ /* 0x000fc400078ef806 */
[----:B------:R-:W-:Y:S01]  /*12050*/  SHF.R.U32.HI R8, RZ, 0x10, R9 ;  /* 0x00000010ff087819 */ /* 0x000fe20000011609 */
[----:B------:R-:W-:Y:S01]  /*12060*/  IMAD.SHL.U32 R6, R5, 0x400, RZ ;  /* 0x0000040005067824 */ /* 0x000fe200078e00ff */
[----:B------:R-:W-:Y:S02]  /*12070*/  LOP3.LUT R5, R4, R42, RZ, 0x3c, !PT ;  /* 0x0000002a04057212 */ /* 0x000fe400078e3cff */
[----:B------:R-:W-:Y:S02]  /*12080*/  PRMT R77, R77, 0x5410, R34 ;  /* 0x000054104d4d7816 */ /* 0x000fe40000000022 */
[----:B------:R-:W-:Y:S02]  /*12090*/  LOP3.LUT R6, R6, 0x7fffe000, RZ, 0xc0, !PT ;  /* 0x7fffe00006067812 */ /* 0x000fe400078ec0ff */
[----:B------:R-:W-:Y:S01]  /*120a0*/  PRMT R72, R72, 0x5410, R29 ;  /* 0x0000541048487816 */ /* 0x000fe2000000001d */
[----:B------:R-:W-:Y:S01]  /*120b0*/  IMAD.U32 R34, R77, 0x10000, RZ ;  /* 0x000100004d227824 */ /* 0x000fe200078e00ff */
[----:B------:R-:W-:-:S02]  /*120c0*/  IADD3 R25, R5, R6, R210 ;  /* 0x0000000605197210 */ /* 0x000fc40007ffe0d2 */
[----:B------:R-:W1:Y:S01]  /*120d0*/  LDS.128 R4, [R236] ;  /* 0x00000000ec047984 */ /* 0x000e620000000c00 */
[----:B------:R-:W-:Y:S01]  /*120e0*/  SHF.R.U32.HI R53, RZ, 0x10, R53 ;  /* 0x00000010ff357819 */ /* 0x000fe20000011635 */
[----:B------:R-:W-:Y:S01]  /*120f0*/  IMAD.U32 R35, R72, 0x10000, RZ ;  /* 0x0001000048237824 */ /* 0x000fe200078e00ff */
[----:B------:R-:W-:Y:S01]  /*12100*/  SHF.R.U64 R30, R54, 0x10, R55 ;  /* 0x00000010361e7819 */ /* 0x000fe20000001237 */
[----:B------:R-:W-:Y:S01]  /*12110*/  IMAD R28, R25, 0x2, R16 ;  /* 0x00000002191c7824 */ /* 0x000fe200078e0210 */
[----:B------:R-:W-:Y:S02]  /*12120*/  PRMT R73, R73, 0x5410, R8 ;  /* 0x0000541049497816 */ /* 0x000fe40000000008 */
[----:B------:R-:W-:Y:S02]  /*12130*/  SHF.R.U64 R9, R10, 0x10, R11 ;  /* 0x000000100a097819 */ /* 0x000fe4000000120b */
[----:B------:R-:W2:Y:S01]  /*12140*/  LDS.128 R24, [R28+0x12400] ;  /* 0x012400001c187984 */ /* 0x000ea20000000c00 */
        /* <DEDUP_REMOVED lines=29> */
[----:B------:R-:W-:Y:S02]  /*12320*/  IMAD.U32 R34, R75, 0x10000, RZ ;  /* 0x000100004b227824 */ /* 0x000fe400078e00ff */
[----:B------:R-:W-:Y:S01]  /*12330*/  FFMA.FTZ R38, R9, R29, -R38 ;  /* 0x0000001d09267223 */ /* 0x000fe20000010826 */
[----:B------:R-:W-:Y:S01]  /*12340*/  IMAD.U32 R8, R80, 0x10000, RZ ;  /* 0x0001000050087824 */ /* 0x000fe200078e00ff */
[----:B------:R-:W-:Y:S01]  /*12350*/  LOP3.LUT R29, R72, 0xffff0000, RZ, 0xc0, !PT ;  /* 0xffff0000481d7812 */ /* 0x000fe200078ec0ff */
[----:B------:R-:W-:Y:S01]  /*12360*/  FMUL.FTZ R40, R33, R34 ;  /* 0x0000002221287220 */ /* 0x000fe20000410000 */
[----:B------:R-:W-:Y:S01]  /*12370*/  FFMA.FTZ R36, R9, R36, R30 ;  /* 0x0000002409247223 */ /* 0x000fe2000001001e */
[-C--:B------:R-:W-:Y:S01]  /*12380*/  FMUL.FTZ R35, R33, R8.reuse ;  /* 0x0000000821237220 */ /* 0x080fe20000410000 */
[----:B------:R-:W-:Y:S01]  /*12390*/  LOP3.LUT R30, R73, 0xffff0000, RZ, 0xc0, !PT ;  /* 0xffff0000491e7812 */ /* 0x000fe200078ec0ff */
[----:B------:R-:W-:Y:S01]  /*123a0*/  FMUL.FTZ R9, R24, R29 ;  /* 0x0000001d18097220 */ /* 0x000fe20000410000 */
[----:B------:R-:W-:Y:S01]  /*123b0*/  LOP3.LUT R78, R78, 0xffff0000, RZ, 0xc0, !PT ;  /* 0xffff00004e4e7812 */ /* 0x000fe200078ec0ff */
[C---:B------:R-:W-:Y:S01]  /*123c0*/  FFMA.FTZ R33, R11.reuse, R8, -R40 ;  /* 0x000000080b217223 */ /* 0x040fe20000010828 */
[----:B------:R-:W-:Y:S01]  /*123d0*/  FFMA.FTZ R35, R11, R34, R35 ;  /* 0x000000220b237223 */ /* 0x000fe20000010023 */
[-C--:B------:R-:W-:Y:S01]  /*123e0*/  FMUL.FTZ R11, R24, R77.reuse ;  /* 0x0000004d180b7220 */ /* 0x080fe20000410000 */
[----:B------:R-:W-:Y:S01]  /*123f0*/  FFMA.FTZ R24, R4, R77, -R9 ;  /* 0x0000004d04187223 */ /* 0x000fe20000010809 */
[----:B------:R-:W-:Y:S01]  /*12400*/  FMUL.FTZ R40, R25, R30 ;  /* 0x0000001e19287220 */ /* 0x000fe20000410000 */
[----:B------:R-:W-:-:S02]  /*12410*/  IMAD.U32 R31, R26, 0x10000, RZ ;  /* 0x000100001a1f7824 */ /* 0x000fc400078e00ff */
[-C--:B------:R-:W-:Y:S01]  /*12420*/  FMUL.FTZ R25, R25, R78.reuse ;  /* 0x0000004e19197220 */ /* 0x080fe20000410000 */
[----:B------:R-:W-:Y:S02]  /*12430*/  IMAD.U32 R9, R74, 0x10000, RZ ;  /* 0x000100004a097824 */ /* 0x000fe400078e00ff */
[----:B------:R-:W-:Y:S01]  /*12440*/  FFMA.FTZ R34, R4, R29, R11 ;  /* 0x0000001d04227223 */ /* 0x000fe2000001000b */
[----:B------:R-:W-:Y:S02]  /*12450*/  IMAD.U32 R8, R79, 0x10000, RZ ;  /* 0x000100004f087824 */ /* 0x000fe400078e00ff */
[----:B------:R-:W-:Y:S01]  /*12460*/  FFMA.FTZ R11, R5, R78, -R40 ;  /* 0x0000004e050b7223 */ /* 0x000fe20000010828 */
[-C--:B------:R-:W-:Y:S01]  /*12470*/  FMUL.FTZ R29, R31, R9.reuse ;  /* 0x000000091f1d7220 */ /* 0x080fe20000410000 */
[----:B------:R-:W-:Y:S01]  /*12480*/  FFMA.FTZ R25, R5, R30, R25 ;  /* 0x0000001e05197223 */ /* 0x000fe20000010019 */
[----:B------:R-:W-:Y:S01]  /*12490*/  LOP3.LUT R26, R26, 0xffff0000, RZ, 0xc0, !PT ;  /* 0xffff00001a1a7812 */ /* 0x000fe200078ec0ff */
[-C--:B------:R-:W-:Y:S01]  /*124a0*/  FMUL.FTZ R31, R31, R8.reuse ;  /* 0x000000081f1f7220 */ /* 0x080fe20000410000 */
[----:B------:R-:W-:Y:S01]  /*124b0*/  LOP3.LUT R27, R27, 0xffff0000, RZ, 0xc0, !PT ;  /* 0xffff00001b1b7812 */ /* 0x000fe200078ec0ff */
[----:B------:R-:W-:Y:S01]  /*124c0*/  FFMA.FTZ R29, R10, R8, -R29 ;  /* 0x000000080a1d7223 */ /* 0x000fe2000001081d */
[----:B------:R-:W-:Y:S01]  /*124d0*/  LOP3.LUT R5, R74, 0xffff0000, RZ, 0xc0, !PT ;  /* 0xffff00004a057812 */ /* 0x000fe200078ec0ff */
[----:B------:R-:W-:Y:S01]  /*124e0*/  FFMA.FTZ R10, R10, R9, R31 ;  /* 0x000000090a0a7223 */ /* 0x000fe2000001001f */
[----:B------:R-:W-:-:S02]  /*124f0*/  LOP3.LUT R4, R75, 0xffff0000, RZ, 0xc0, !PT ;  /* 0xffff00004b047812 */ /* 0x000fc400078ec0ff */
[----:B------:R-:W-:Y:S01]  /*12500*/  LOP3.LUT R79, R79, 0xffff0000, RZ, 0xc0, !PT ;  /* 0xffff00004f4f7812 */ /* 0x000fe200078ec0ff */
[----:B------:R-:W-:Y:S01]  /*12510*/  FMUL.FTZ R9, R26, R5 ;  /* 0x000000051a097220 */ /* 0x000fe20000410000 */
[----:B------:R-:W-:Y:S01]  /*12520*/  LOP3.LUT R80, R80, 0xffff0000, RZ, 0xc0, !PT ;  /* 0xffff000050507812 */ /* 0x000fe200078ec0ff */
[C---:B------:R-:W-:Y:S02]  /*12530*/  FMUL.FTZ R30, R27.reuse, R4 ;  /* 0x000000041b1e7220 */ /* 0x040fe40000410000 */
[-C--:B------:R-:W-:Y:S01]  /*12540*/  FMUL.FTZ R8, R26, R79.reuse ;  /* 0x0000004f1a087220 */ /* 0x080fe20000410000 */
[C---:B------:R-:W-:Y:S01]  /*12550*/  FFMA.FTZ R26, R6.reuse, R79, -R9 ;  /* 0x0000004f061a7223 */ /* 0x040fe20000010809 */
        /* <DEDUP_REMOVED lines=14> */
.L_x_5305:
[----:B------:R-:W-:Y:S05]  /*12640*/  BSYNC B1 ;  /* 0x0000000000017941 */ /* 0x000fea0003800000 */
.L_x_5304:
[----:B------:R-:W-:Y:S05]  /*12650*/  @P2 BRA `(.L_x_5277) ;  /* 0x0000000400982947 */ /* 0x000fea0003800000 */
[----:B------:R-:W-:Y:S02]  /*12660*/  LEA.HI R32, R32, R226, RZ, 0x1d ;  /* 0x000000e220207211 */ /* 0x000fe400078fe8ff */
[--C-:B-1-3--:R-:W-:Y:S02]  /*12670*/  SHF.R.U64 R25, R12, 0x10, R13.reuse ;  /* 0x000000100c197819 */ /* 0x10afe4000000120d */
[----:B--2---:R-:W-:Y:S01]  /*12680*/  SHF.R.S32.HI R5, RZ, 0x1f, R32 ;  /* 0x0000001fff057819 */ /* 0x004fe20000011420 */
[----:B------:R-:W-:Y:S01]  /*12690*/  IMAD.SHL.U32 R4, R32, 0x8, RZ ;  /* 0x0000000820047824 */ /* 0x000fe200078e00ff */
[----:B------:R-:W-:Y:S02]  /*126a0*/  SHF.R.U32.HI R28, RZ, 0x10, R13 ;  /* 0x00000010ff1c7819 */ /* 0x000fe4000001160d */
[----:B------:R-:W-:Y:S02]  /*126b0*/  LEA.HI R5, R5, R32, RZ, 0x3 ;  /* 0x0000002005057211 */ /* 0x000fe400078f18ff */
[----:B------:R-:W-:-:S02]  /*126c0*/  LOP3.LUT R4, R205, 0x38, R4, 0xf8, !PT ;  /* 0x00000038cd047812 */ /* 0x000fc400078ef804 */
[----:B------:R-:W-:Y:S01]  /*126d0*/  SHF.R.U64 R13, R14, 0x10, R15 ;  /* 0x000000100e0d7819 */ /* 0x000fe2000000120f */
        /* <DEDUP_REMOVED lines=9> */
[----:B------:R-:W-:Y:S02]  /*12770*/  PRMT R26, R0, 0x5410, R25 ;  /* 0x00005410001a7816 */ /* 0x000fe40000000019 */
[----:B------:R-:W-:Y:S02]  /*12780*/  PRMT R68, R68, 0x5410, R29 ;  /* 0x0000541044447816 */ /* 0x000fe4000000001d */
[----:B------:R-:W2:Y:S01]  /*12790*/  LDS.128 R8, [R24+0x12400] ;  /* 0x0124000018087984 */ /* 0x000ea20000000c00 */
[----:B------:R-:W-:Y:S01]  /*127a0*/  PRMT R70, R70, 0x5410, R27 ;  /* 0x0000541046467816 */ /* 0x000fe2000000001b */
[----:B------:R-:W-:Y:S01]  /*127b0*/  IMAD.U32 R27, R26, 0x10000, RZ ;  /* 0x000100001a1b7824 */ /* 0x000fe200078e00ff */
[----:B------:R-:W-:Y:S01]  /*127c0*/  PRMT R31, R21, 0x5410, R14 ;  /* 0x00005410151f7816 */ /* 0x000fe2000000000e */
[----:B------:R-:W-:Y:S01]  /*127d0*/  IMAD.U32 R25, R68, 0x10000, RZ ;  /* 0x0001000044197824 */ /* 0x000fe200078e00ff */
[----:B------:R-:W-:-:S02]  /*127e0*/  SHF.R.U32.HI R56, RZ, 0x10, R57 ;  /* 0x00000010ff387819 */ /* 0x000fc40000011639 */
[----:B------:R-:W-:Y:S01]  /*127f0*/  PRMT R28, R3, 0x5410, R28 ;  /* 0x00005410031c7816 */ /* 0x000fe2000000001c */
[----:B------:R-:W-:Y:S01]  /*12800*/  IMAD.U32 R32, R31, 0x10000, RZ ;  /* 0x000100001f207824 */ /* 0x000fe200078e00ff */
[----:B------:R-:W-:Y:S02]  /*12810*/  SHF.R.U32.HI R58, RZ, 0x10, R59 ;  /* 0x00000010ff3a7819 */ /* 0x000fe4000001163b */
[----:B------:R-:W-:Y:S01]  /*12820*/  PRMT R69, R69, 0x5410, R56 ;  /* 0x0000541045457816 */ /* 0x000fe20000000038 */
[----:B------:R-:W-:Y:S01]  /*12830*/  IMAD.U32 R29, R28, 0x10000, RZ ;  /* 0x000100001c1d7824 */ /* 0x000fe200078e00ff */
[----:B------:R-:W-:Y:S02]  /*12840*/  PRMT R71, R71, 0x5410, R58 ;  /* 0x0000541047477816 */ /* 0x000fe4000000003a */
[----:B------:R-:W-:Y:S02]  /*12850*/  PRMT R30, R20, 0x5410, R13 ;  /* 0x00005410141e7816 */ /* 0x000fe4000000000d */
[----:B------:R-:W-:-:S02]  /*12860*/  LOP3.LUT R26, R26, 0xffff0000, RZ, 0xc0, !PT ;  /* 0xffff00001a1a7812 */ /* 0x000fc400078ec0ff */
        /* <DEDUP_REMOVED lines=18> */
[----:B------:R-:W-:Y:S01]  /*12990*/  FFMA.FTZ R33, R0, R25, -R33 ;  /* 0x0000001900217223 */ /* 0x000fe20000010821 */
[----:B------:R-:W-:Y:S01]  /*129a0*/  FMUL.FTZ R25, R15, R29 ;  /* 0x0000001d0f197220 */ /* 0x000fe20000410000 */
[----:B------:R-:W-:-:S02]  /*129b0*/  IMAD.U32 R21, R11, 0x10000, RZ ;  /* 0x000100000b157824 */ /* 0x000fc400078e00ff */
[----:B------:R-:W-:Y:S01]  /*129c0*/  FFMA.FTZ R35, R0, R27, R35 ;  /* 0x0000001b00237223 */ /* 0x000fe20000010023 */
[----:B------:R-:W-:Y:S02]  /*129d0*/  IMAD.U32 R0, R71, 0x10000, RZ ;  /* 0x0001000047007824 */ /* 0x000fe400078e00ff */
[-C--:B------:R-:W-:Y:S01]  /*129e0*/  FMUL.FTZ R15, R15, R14.reuse ;  /* 0x0000000e0f0f7220 */ /* 0x080fe20000410000 */
[C---:B------:R-:W-:Y:S01]  /*129f0*/  FFMA.FTZ R25, R12.reuse, R14, -R25 ;  /* 0x0000000e0c197223 */ /* 0x040fe20000010819 */
[C---:B------:R-:W-:Y:S01]  /*12a00*/  FMUL.FTZ R14, R21.reuse, R32 ;  /* 0x00000020150e7220 */ /* 0x040fe20000410000 */
[----:B------:R-:W-:Y:S01]  /*12a10*/  FMUL.FTZ R27, R21, R0 ;  /* 0x00000000151b7220 */ /* 0x000fe20000410000 */
[----:B------:R-:W-:Y:S01]  /*12a20*/  FFMA.FTZ R15, R12, R29, R15 ;  /* 0x0000001d0c0f7223 */ /* 0x000fe2000001000f */
[C---:B------:R-:W-:Y:S01]  /*12a30*/  FMUL.FTZ R12, R8.reuse, R68 ;  /* 0x00000044080c7220 */ /* 0x040fe20000410000 */
[----:B------:R-:W-:Y:S01]  /*12a40*/  FFMA.FTZ R21, R13, R0, -R14 ;  /* 0x000000000d157223 */ /* 0x000fe2000001080e */
[----:B------:R-:W-:Y:S01]  /*12a50*/  FMUL.FTZ R0, R8, R26 ;  /* 0x0000001a08007220 */ /* 0x000fe20000410000 */
[----:B------:R-:W-:-:S02]  /*12a60*/  IMAD.U32 R20, R10, 0x10000, RZ ;  /* 0x000100000a147824 */ /* 0x000fc400078e00ff */
[----:B------:R-:W-:Y:S01]  /*12a70*/  FFMA.FTZ R27, R13, R32, R27 ;  /* 0x000000200d1b7223 */ /* 0x000fe2000001001b */
[----:B------:R-:W-:Y:S02]  /*12a80*/  IMAD.U32 R8, R30, 0x10000, RZ ;  /* 0x000100001e087824 */ /* 0x000fe400078e00ff */
[----:B------:R-:W-:Y:S01]  /*12a90*/  FMUL.FTZ R13, R9, R28 ;  /* 0x0000001c090d7220 */ /* 0x000fe20000410000 */
[----:B------:R-:W-:Y:S01]  /*12aa0*/  FFMA.FTZ R68, R3, R68, -R0 ;  /* 0x0000004403447223 */ /* 0x000fe20000010800 */
[-C--:B------:R-:W-:Y:S01]  /*12ab0*/  FMUL.FTZ R9, R9, R69.reuse ;  /* 0x0000004509097220 */ /* 0x080fe20000410000 */
[----:B------:R-:W-:Y:S02]  /*12ac0*/  IMAD.U32 R0, R70, 0x10000, RZ ;  /* 0x0001000046007824 */ /* 0x000fe400078e00ff */
[----:B------:R-:W-:Y:S01]  /*12ad0*/  FFMA.FTZ R12, R3, R26, R12 ;  /* 0x0000001a030c7223 */ /* 0x000fe2000001000c */
[----:B------:R-:W-:Y:S01]  /*12ae0*/  FMUL.FTZ R26, R20, R8 ;  /* 0x00000008141a7220 */ /* 0x000fe20000410000 */
[----:B------:R-:W-:Y:S01]  /*12af0*/  FFMA.FTZ R28, R4, R28, R9 ;  /* 0x0000001c041c7223 */ /* 0x000fe20000010009 */
[----:B------:R-:W-:Y:S01]  /*12b00*/  LOP3.LUT R10, R10, 0xffff0000, RZ, 0xc0, !PT ;  /* 0xffff00000a0a7812 */ /* 0x000fe200078ec0ff */
[----:B------:R-:W-:Y:S01]  /*12b10*/  FFMA.FTZ R14, R4, R69, -R13 ;  /* 0x00000045040e7223 */ /* 0x000fe2000001080d */
        /* <DEDUP_REMOVED lines=15> */
[----:B------:R-:W-:Y:S01]  /*12c10*/  FFMA.FTZ R0, R7, R0, -R8 ;  /* 0x0000000007007223 */ /* 0x000fe20000010808 */
        /* <DEDUP_REMOVED lines=8> */
[----:B------:R-:W-:-:S05]  /*12ca0*/  F2FP.BF16.F32.PACK_AB R11, R30, R27 ;  /* 0x0000001b1e0b723e */ /* 0x000fca00000010ff */
[----:B------:R4:W-:Y:S02]  /*12cb0*/  STS.128 [R24+0x12400], R8 ;  /* 0x0124000818007388 */ /* 0x0009e40000000c00 */
.L_x_5277:
[----:B------:R-:W-:Y:S05]  /*12cc0*/  BSYNC B0 ;  /* 0x0000000000007941 */ /* 0x000fea0003800000 */
.L_x_5255:
        /* <DEDUP_REMOVED lines=8> */
.L_x_5253:
[----:B01-3--:R-:W3:Y:S02]  /*12d50*/  LDL R0, [R1+0x4] ;  /* 0x0000040001007983 */ /* 0x00bee40000100800 */
[----:B---3--:R-:W-:-:S13]  /*12d60*/  R2UR UR4, R0 ;  /* 0x00000000000472ca */ /* 0x008fda00000e0000 */
[----:B------:R-:W-:-:S05]  /*12d70*/  IMAD.U32 R0, RZ, RZ, UR4 ;  /* 0x00000004ff007e24 */ /* 0x000fca000f8e00ff */
[----:B------:R-:W-:-:S13]  /*12d80*/  ISETP.NE.AND P0, PT, R0, 0x3, PT ;  /* 0x000000030000780c */ /* 0x000fda0003f05270 */
[----:B------:R-:W-:Y:S05]  /*12d90*/  @!P0 BRA `(.L_x_5306) ;  /* 0x0000000000048947 */ /* 0x000fea0003800000 */
[----:B------:R-:W-:Y:S01]  /*12da0*/  BPT.TRAP 0x1 ;  /* 0x000000040000795c */ /* 0x000fe20000300000 */
.L_x_5306:
[----:B--2-4-:R-:W-:Y:S01]  /*12db0*/  IMAD R5, R22, 0x8, R16 ;  /* 0x0000000816057824 */ /* 0x014fe200078e0210 */
[----:B------:R-:W-:-:S04]  /*12dc0*/  SHF.L.U32 R0, R23, 0x1f, RZ ;  /* 0x0000001f17007819 */ /* 0x000fc800000006ff */
[----:B------:R0:W1:Y:S01]  /*12dd0*/  SYNCS.PHASECHK.TRANS64.TRYWAIT P2, [R5+URZ+0x30830], R0 ;  /* 0x03083000050075a7 */ /* 0x000062000804017f */
[----:B------:R-:W-:Y:S05]  /*12de0*/  @!P0 BRA `(.L_x_5307) ;  /* 0x0000000000048947 */ /* 0x000fea0003800000 */
[----:B------:R-:W-:Y:S01]  /*12df0*/  BPT.TRAP 0x1 ;  /* 0x000000040000795c */ /* 0x000fe20000300000 */
.L_x_5307:
[----:B------:R-:W2:Y:S02]  /*12e00*/  S2R R3, SR_TID.X ;  /* 0x0000000000037919 */ /* 0x000ea40000002100 */
[----:B--2---:R-:W-:-:S04]  /*12e10*/  LOP3.LUT R3, R3, 0x7f, RZ, 0xc0, !PT ;  /* 0x0000007f03037812 */ /* 0x004fc800078ec0ff */
[----:B------:R-:W-:Y:S01]  /*12e20*/  ISETP.NE.AND P1, PT, R3, RZ, PT ;  /* 0x000000ff0300720c */ /* 0x000fe20003f25270 */
[----:B-1----:R-:W-:-:S12]  /*12e30*/  @P2 BRA `(.L_x_5308) ;  /* 0x0000000000082947 */ /* 0x002fd80003800000 */
[----:B------:R-:W1:Y:S02]  /*12e40*/  SYNCS.PHASECHK.TRANS64.TRYWAIT P2, [R5+URZ+0x30830], R0 ;  /* 0x03083000050075a7 */ /* 0x000e64000804017f */
[----:B-1----:R-:W-:Y:S05]  /*12e50*/  @!P2 BRA `(.L_x_5309) ;  /* 0x00000184009ca947 */ /* 0x002fea0003800000 */
.L_x_5308:
        /* <DEDUP_REMOVED lines=9> */
[----:B------:R-:W-:Y:S01]  /*12ef0*/  UMOV UR49, 0x40000040 ;  /* 0x4000004000317882 */ /* 0x000fe20000000000 */
[----:B------:R-:W-:Y:S01]  /*12f00*/  LOP3.LUT R0, R0, 0x3fff, RZ, 0xc0, !PT ;  /* 0x00003fff00007812 */ /* 0x000fe200078ec0ff */
[----:B------:R-:W-:Y:S01]  /*12f10*/  UMOV UR9, 0x40000040 ;  /* 0x4000004000097882 */ /* 0x000fe20000000000 */
[----:B------:R-:W-:Y:S01]  /*12f20*/  R2UR UR51, R7 ;  /* 0x00000000073372ca */ /* 0x000fe200000e0000 */
[----:B------:R-:W-:Y:S01]  /*12f30*/  IMAD.MOV.U32 R7, RZ, RZ, 0x40000040 ;  /* 0x40000040ff077424 */ /* 0x000fe200078e00ff */
[----:B------:R-:W-:Y:S01]  /*12f40*/  LOP3.LUT R8, R0, 0x10000, RZ, 0xfc, !PT ;  /* 0x0001000000087812 */ /* 0x000fe200078efcff */
[----:B------:R-:W-:Y:S01]  /*12f50*/  ULOP3.LUT UR52, UR52, 0x10000, URZ, 0xfc, !UPT ;  /* 0x0001000034347892 */ /* 0x000fe2000f8efc3f */
[----:B------:R-:W-:Y:S01]  /*12f60*/  IMAD.U32 R11, RZ, RZ, UR9 ;  /* 0x00000009ff0b7e24 */ /* 0x000fe2000f8e00ff */
[----:B------:R-:W-:Y:S01]  /*12f70*/  UMOV UR57, 0x40000040 ;  /* 0x4000004000397882 */ /* 0x000fe20000000000 */
[----:B------:R-:W-:Y:S01]  /*12f80*/  R2UR UR11, R7 ;  /* 0x00000000070b72ca */ /* 0x000fe200000e0000 */
[----:B------:R-:W-:Y:S01]  /*12f90*/  IMAD R2, R22, 0x900, R8 ;  /* 0x0000090016027824 */ /* 0x000fe200078e0208 */
[----:B------:R-:W-:Y:S01]  /*12fa0*/  UIADD3 UR48, UR52, 0x2, URZ ;  /* 0x0000000234307890 */ /* 0x000fe2000fffe03f */
[----:B------:R-:W-:Y:S01]  /*12fb0*/  IMAD.MOV.U32 R7, RZ, RZ, 0x40000040 ;  /* 0x40000040ff077424 */ /* 0x000fe200078e00ff */
[----:B------:R-:W-:Y:S01]  /*12fc0*/  UIADD3 UR4, UR52, 0x4, URZ ;  /* 0x0000000434047890 */ /* 0x000fe2000fffe03f */
[C---:B------:R-:W-:Y:S01]  /*12fd0*/  VIADD R6, R2.reuse, 0x2 ;  /* 0x0000000202067836 */ /* 0x040fe20000000000 */
[----:B------:R-:W-:Y:S01]  /*12fe0*/  R2UR UR54, R2 ;  /* 0x00000000023672ca */ /* 0x000fe200000e0000 */
[----:B------:R-:W-:Y:S01]  /*12ff0*/  UMOV UR41, 0x40000040 ;  /* 0x4000004000297882 */ /* 0x000fe20000000000 */
[----:B------:R-:W-:Y:S01]  /*13000*/  UMOV UR37, 0x40000040 ;  /* 0x4000004000257882 */ /* 0x000fe20000000000 */
[----:B------:R-:W0:Y:S01]  /*13010*/  LDC R227, c[0x0][0x448] ;  /* 0x00011200ffe37b82 */ /* 0x000e220000000800 */
[----:B------:R-:W-:Y:S01]  /*13020*/  R2UR UR50, R6 ;  /* 0x00000000063272ca */ /* 0x000fe200000e0000 */
[----:B------:R-:W-:Y:S01]  /*13030*/  VIADD R6, R2, 0x4 ;  /* 0x0000000402067836 */ /* 0x000fe20000000000 */
[----:B------:R-:W-:Y:S01]  /*13040*/  UMOV UR8, UR4 ;  /* 0x0000000400087c82 */ /* 0x000fe20008000000 */
[----:B------:R-:W-:Y:S01]  /*13050*/  UIADD3 UR4, UR52, 0x6, URZ ;  /* 0x0000000634047890 */ /* 0x000fe2000fffe03f */
[----:B------:R-:W-:-:S02]  /*13060*/  IMAD.U32 R10, RZ, RZ, UR8 ;  /* 0x00000008ff0a7e24 */ /* 0x000fc4000f8e00ff */
[----:B------:R-:W-:Y:S01]  /*13070*/  R2UR UR10, R6 ;  /* 0x00000000060a72ca */ /* 0x000fe200000e0000 */
[----:B------:R-:W-:Y:S01]  /*13080*/  VIADD R6, R2, 0x6 ;  /* 0x0000000602067836 */ /* 0x000fe20000000000 */
[----:B------:R-:W1:Y:S01]  /*13090*/  LDC.64 R12, c[0x0][0x9e0] ;  /* 0x00027800ff0c7b82 */ /* 0x000e620000000a00 */
[----:B------:R-:W-:Y:S01]  /*130a0*/  HGMMA.64x96x16.F32.BF16 R24, gdesc[UR52], RZ, !UPT, gsb0 ;  /* 0x01600000341879f0 */ /* 0x000fe2000c0018ff */
[----:B------:R2:W-:Y:S02]  /*130b0*/  STL.64 [R1+0x38], R10 ;  /* 0x0000380a01007387 */ /* 0x0005e40000100a00 */
[----:B------:R-:W-:Y:S02]  /*130c0*/  WARPGROUP.DEPBAR.LE gsb0, 0x0 ;  /* 0x00008000000079c5 */ /* 0x000fe40000010000 */
[----:B------:R-:W-:-:S06]  /*130d0*/  WARPGROUP.ARRIVE ;  /* 0x00000000000079c5 */ /* 0x000fcc0000000000 */
[----:B------:R-:W-:Y:S03]  /*130e0*/  HGMMA.64x96x16.F32.BF16 R24, gdesc[UR48], R24, gsb0 ;  /* 0x01600000301879f0 */ /* 0x000fe60008001818 */
[----:B------:R-:W-:Y:S02]  /*130f0*/  WARPGROUP.DEPBAR.LE gsb0, 0x0 ;  /* 0x00008000000079c5 */ /* 0x000fe40000010000 */
[----:B------:R-:W-:-:S06]  /*13100*/  WARPGROUP.ARRIVE ;  /* 0x00000000000079c5 */ /* 0x000fcc0000000000 */
[----:B------:R-:W-:Y:S01]  /*13110*/  HGMMA.64x96x16.F32.BF16 R24, gdesc[UR8], R24, gsb0 ;  /* 0x01600000081879f0 */ /* 0x000fe20008001818 */
[----:B------:R-:W-:Y:S01]  /*13120*/  R2UR UR10, R6 ;  /* 0x00000000060a72ca */ /* 0x000fe200000e0000 */
[----:B------:R-:W-:Y:S01]  /*13130*/  UMOV UR8, UR4 ;  /* 0x0000000400087c82 */ /* 0x000fe20008000000 */
[----:B------:R-:W-:Y:S01]  /*13140*/  R2UR UR11, R7 ;  /* 0x00000000070b72ca */ /* 0x000fe200000e0000 */
[----:B------:R-:W-:Y:S01]  /*13150*/  UMOV UR9, 0x40000040 ;  /* 0x4000004000097882 */ /* 0x000fe20000000000 */
[----:B------:R-:W-:Y:S01]  /*13160*/  VIADD R6, R2, 0x300 ;  /* 0x0000030002067836 */ /* 0x000fe20000000000 */
[----:B------:R-:W-:Y:S01]  /*13170*/  UIADD3 UR4, UR52, 0x400, URZ ;  /* 0x0000040034047890 */ /* 0x000fe2000fffe03f */
[----:B------:R-:W-:Y:S02]  /*13180*/  IMAD.MOV.U32 R7, RZ, RZ, 0x40000040 ;  /* 0x40000040ff077424 */ /* 0x000fe400078e00ff */
[----:B--2---:R-:W-:Y:S02]  /*13190*/  IMAD.U32 R10, RZ, RZ, UR8 ;  /* 0x00000008ff0a7e24 */ /* 0x004fe4000f8e00ff */
[----:B------:R-:W-:-:S05]  /*131a0*/  IMAD.U32 R11, RZ, RZ, UR9 ;  /* 0x00000009ff0b7e24 */ /* 0x000fca000f8e00ff */
[----:B------:R2:W-:Y:S01]  /*131b0*/  STL.64 [R1+0x30], R10 ;  /* 0x0000300a01007387 */ /* 0x0005e20000100a00 */
        /* <DEDUP_REMOVED lines=25> */
[----:B------:R2:W-:Y:S04]  /*13350*/  STL.64 [R1+0x20], R10 ;  /* 0x0000200a01007387 */ /* 0x0005e80000100a00 */
[----:B------:R-:W3:Y:S01]  /*13360*/  LDL.LU R15, [R1] ;  /* 0x00000000010f7983 */ /* 0x000ee20000300800 */
[----:B------:R-:W-:Y:S02]  /*13370*/  WARPGROUP.DEPBAR.LE gsb0, 0x0 ;  /* 0x00008000000079c5 */ /* 0x000fe40000010000 */
[----:B------:R-:W-:-:S06]  /*13380*/  WARPGROUP.ARRIVE ;  /* 0x00000000000079c5 */ /* 0x000fcc0000000000 */
[----:B------:R-:W-:Y:S01]  /*13390*/  HGMMA.64x96x16.F32.BF16 R24, gdesc[UR8], R24, gsb0 ;  /* 0x01600000081879f0 */ /* 0x000fe20008001818 */
[----:B------:R-:W-:Y:S01]  /*133a0*/  R2UR UR10, R6 ;  /* 0x00000000060a72ca */ /* 0x000fe200000e0000 */
[----:B------:R-:W-:Y:S01]  /*133b0*/  UMOV UR8, UR4 ;  /* 0x0000000400087c82 */ /* 0x000fe20008000000 */
[----:B------:R-:W-:Y:S01]  /*133c0*/  R2UR UR11, R7 ;  /* 0x00000000070b72ca */ /* 0x000fe200000e0000 */
[----:B------:R-:W-:Y:S01]  /*133d0*/  UMOV UR9, 0x40000040 ;  /* 0x4000004000097882 */ /* 0x000fe20000000000 */
[----:B------:R-:W-:Y:S02]  /*133e0*/  VIADD R6, R2, 0x306 ;  /* 0x0000030602067836 */ /* 0x000fe40000000000 */
[----:B------:R-:W-:Y:S01]  /*133f0*/  IMAD.MOV.U32 R7, RZ, RZ, 0x40000040 ;  /* 0x40000040ff077424 */ /* 0x000fe200078e00ff */
[----:B------:R-:W-:Y:S02]  /*13400*/  WARPGROUP.DEPBAR.LE gsb0, 0x0 ;  /* 0x00008000000079c5 */ /* 0x000fe40000010000 */
[----:B------:R-:W-:Y:S01]  /*13410*/  WARPGROUP.ARRIVE ;  /* 0x00000000000079c5 */ /* 0x000fe20000000000 */
[----:B------:R-:W-:Y:S01]  /*13420*/  UIADD3 UR4, UR52, 0x406, URZ ;  /* 0x0000040634047890 */ /* 0x000fe2000fffe03f */
[----:B--2---:R-:W-:-:S02]  /*13430*/  IMAD.U32 R10, RZ, RZ, UR8 ;  /* 0x00000008ff0a7e24 */ /* 0x004fc4000f8e00ff */
[----:B------:R-:W-:Y:S02]  /*13440*/  IMAD.U32 R11, RZ, RZ, UR9 ;  /* 0x00000009ff0b7e24 */ /* 0x000fe4000f8e00ff */
[----:B------:R-:W-:Y:S01]  /*13450*/  HGMMA.64x96x16.F32.BF16 R24, gdesc[UR8], R24, gsb0 ;  /* 0x01600000081879f0 */ /* 0x000fe20008001818 */
[----:B------:R-:W-:Y:S02]  /*13460*/  R2UR UR10, R6 ;  /* 0x00000000060a72ca */ /* 0x000fe400000e0000 */
[----:B------:R-:W-:Y:S01]  /*13470*/  R2UR UR11, R7 ;  /* 0x00000000070b72ca */ /* 0x000fe200000e0000 */
[----:B------:R-:W-:Y:S01]  /*13480*/  UMOV UR8, UR4 ;  /* 0x0000000400087c82 */ /* 0x000fe20008000000 */
[----:B------:R-:W-:Y:S01]  /*13490*/  UMOV UR9, 0x40000040 ;  /* 0x4000004000097882 */ /* 0x000fe20000000000 */
[----:B------:R-:W-:Y:S02]  /*134a0*/  VIADD R6, R2, 0x600 ;  /* 0x0000060002067836 */ /* 0x000fe40000000000 */
[----:B------:R-:W-:Y:S01]  /*134b0*/  IMAD.MOV.U32 R7, RZ, RZ, 0x40000040 ;  /* 0x40000040ff077424 */ /* 0x000fe200078e00ff */
[----:B------:R-:W-:-:S02]  /*134c0*/  WARPGROUP.DEPBAR.LE gsb0, 0x0 ;  /* 0x00008000000079c5 */ /* 0x000fc40000010000 */
[----:B------:R-:W-:-:S06]  /*134d0*/  WARPGROUP.ARRIVE ;  /* 0x00000000000079c5 */ /* 0x000fcc0000000000 */
[----:B------:R-:W-:Y:S01]  /*134e0*/  HGMMA.64x96x16.F32.BF16 R24, gdesc[UR8], R24, gsb0 ;  /* 0x01600000081879f0 */ /* 0x000fe20008001818 */
[----:B------:R-:W-:Y:S02]  /*134f0*/  R2UR UR10, R6 ;  /* 0x00000000060a72ca */ /* 0x000fe400000e0000 */
[----:B------:R-:W-:Y:S01]  /*13500*/  R2UR UR11, R7 ;  /* 0x00000000070b72ca */ /* 0x000fe200000e0000 */
[----:B------:R-:W-:Y:S01]  /*13510*/  UIADD3 UR4, UR52, 0x800, URZ ;  /* 0x0000080034047890 */ /* 0x000fe2000fffe03f */
[----:B------:R2:W-:Y:S02]  /*13520*/  STL.64 [R1+0x18], R10 ;  /* 0x0000180a01007387 */ /* 0x0005e40000100a00 */
[----:B--2---:R-:W-:-:S04]  /*13530*/  IMAD.U32 R10, RZ, RZ, UR8 ;  /* 0x00000008ff0a7e24 */ /* 0x004fc8000f8e00ff */
[----:B------:R-:W-:Y:S01]  /*13540*/  UMOV UR8, UR4 ;  /* 0x0000000400087c82 */ /* 0x000fe20008000000 */
[----:B------:R-:W-:Y:S01]  /*13550*/  IMAD.U32 R11, RZ, RZ, UR9 ;  /* 0x00000009ff0b7e24 */ /* 0x000fe2000f8e00ff */
[----:B------:R-:W-:Y:S01]  /*13560*/  UMOV UR9, 0x40000040 ;  /* 0x4000004000097882 */ /* 0x000fe20000000000 */
[----:B------:R-:W-:Y:S02]  /*13570*/  WARPGROUP.DEPBAR.LE gsb0, 0x0 ;  /* 0x00008000000079c5 */ /* 0x000fe40000010000 */
[----:B------:R-:W-:Y:S01]  /*13580*/  WARPGROUP.ARRIVE ;  /* 0x00000000000079c5 */ /* 0x000fe20000000000 */
[----:B------:R-:W-:Y:S01]  /*13590*/  VIADD R6, R2, 0x602 ;  /* 0x0000060202067836 */ /* 0x000fe20000000000 */
[----:B------:R-:W-:Y:S01]  /*135a0*/  UIADD3 UR56, UR52, 0x802, URZ ;  /* 0x0000080234387890 */ /* 0x000fe2000fffe03f */
[----:B------:R-:W-:Y:S01]  /*135b0*/  IMAD.MOV.U32 R7, RZ, RZ, 0x40000040 ;  /* 0x40000040ff077424 */ /* 0x000fe200078e00ff */
[----:B------:R-:W-:Y:S02]  /*135c0*/  UIADD3 UR40, UR52, 0x804, URZ ;  /* 0x0000080434287890 */ /* 0x000fe4000fffe03f */
[----:B------:R-:W-:Y:S01]  /*135d0*/  HGMMA.64x96x16.F32.BF16 R24, gdesc[UR8], R24, gsb0 ;  /* 0x01600000081879f0 */ /* 0x000fe20008001818 */
[----:B------:R-:W-:Y:S01]  /*135e0*/  R2UR UR58, R6 ;  /* 0x00000000063a72ca */ /* 0x000fe200000e0000 */
[----:B------:R-:W-:Y:S01]  /*135f0*/  IMAD.MOV.U32 R3, RZ, RZ, 0x40000040 ;  /* 0x40000040ff037424 */ /* 0x000fe200078e00ff */
[----:B------:R-:W-:Y:S01]  /*13600*/  R2UR UR59, R7 ;  /* 0x00000000073b72ca */ /* 0x000fe200000e0000 */
[----:B------:R-:W-:Y:S01]  /*13610*/  VIADD R6, R2, 0x604 ;  /* 0x0000060402067836 */ /* 0x000fe20000000000 */
[----:B------:R-:W-:Y:S01]  /*13620*/  UIADD3 UR36, UR52, 0x806, URZ ;  /* 0x0000080634247890 */ /* 0x000fe2000fffe03f */
[----:B------:R-:W-:Y:S01]  /*13630*/  IMAD.MOV.U32 R7, RZ, RZ, 0x40000040 ;  /* 0x40000040ff077424 */ /* 0x000fe200078e00ff */
[----:B0-----:R-:W-:Y:S01]  /*13640*/  ISETP.NE.AND P2, PT, R227, 0x1, PT ;  /* 0x00000001e300780c */ /* 0x001fe20003f45270 */
[----:B------:R-:W-:Y:S01]  /*13650*/  IMAD.IADD R0, R213, 0x1, R209 ;  /* 0x00000001d5007824 */ /* 0x000fe200078e02d1 */
[----:B------:R-:W-:Y:S01]  /*13660*/  R2UR UR42, R6 ;  /* 0x00000000062a72ca */ /* 0x000fe200000e0000 */
[----:B------:R-:W-:Y:S01]  /*13670*/  ULDC UR4, c[0x0][0x9dc] ;  /* 0x0002770000047ab9 */ /* 0x000fe20000000800 */
[----:B------:R-:W-:-:S02]  /*13680*/  WARPGROUP.DEPBAR.LE gsb0, 0x0 ;  /* 0x00008000000079c5 */ /* 0x000fc40000010000 */
[----:B------:R-:W-:-:S06]  /*13690*/  WARPGROUP.ARRIVE ;  /* 0x00000000000079c5 */ /* 0x000fcc0000000000 */
[----:B------:R-:W-:Y:S01]  /*136a0*/  HGMMA.64x96x16.F32.BF16 R24, gdesc[UR56], R24, gsb0 ;  /* 0x01600000381879f0 */ /* 0x000fe20008001818 */
[----:B------:R-:W-:Y:S01]  /*136b0*/  R2UR UR43, R7 ;  /* 0x00000000072b72ca */ /* 0x000fe200000e0000 */
[----:B------:R-:W-:Y:S01]  /*136c0*/  VIADD R2, R2, 0x606 ;  /* 0x0000060602027836 */ /* 0x000fe20000000000 */
[----:B------:R-:W-:Y:S01]  /*136d0*/  R2UR UR39, R3 ;  /* 0x00000000032772ca */ /* 0x000fe200000e0000 */
[----:B------:R-:W0:Y:S03]  /*136e0*/  @P2 LDC R7, c[0x0][0x450] ;  /* 0x00011400ff072b82 */ /* 0x000e260000000800 */
[----:B------:R-:W-:-:S05]  /*136f0*/  R2UR UR38, R2 ;  /* 0x00000000022672ca */ /* 0x000fca00000e0000 */
[----:B------:R-:W2:Y:S01]  /*13700*/  @P2 LDC R3, c[0x0][0x44c] ;  /* 0x00011300ff032b82 */ /* 0x000ea20000000800 */
[----:B------:R-:W-:Y:S02]  /*13710*/  WARPGROUP.DEPBAR.LE gsb0, 0x0 ;  /* 0x00008000000079c5 */ /* 0x000fe40000010000 */
[----:B------:R-:W-:-:S06]  /*13720*/  WARPGROUP.ARRIVE ;  /* 0x00000000000079c5 */ /* 0x000fcc0000000000 */
[----:B------:R-:W-:Y:S01]  /*13730*/  HGMMA.64x96x16.F32.BF16 R24, gdesc[UR40], R24, gsb0 ;  /* 0x01600000281879f0 */ /* 0x000fe20008001818 */
[----:B--2---:R-:W-:Y:S01]  /*13740*/  @P2 IMAD.HI.U32 R2, R0, R3, RZ ;  /* 0x0000000300022227 */ /* 0x004fe200078e00ff */
[----:B---3--:R-:W-:-:S03]  /*13750*/  LOP3.LUT R15, R15, 0xffdfffff, RZ, 0xc0, !PT ;  /* 0xffdfffff0f0f7812 */ /* 0x008fc600078ec0ff */
[----:B------:R-:W-:Y:S01]  /*13760*/  IMAD.MOV.U32 R4, RZ, RZ, R0 ;  /* 0x000000ffff047224 */ /* 0x000fe200078e0000 */
[----:B------:R-:W-:Y:S02]  /*13770*/  @P2 LOP3.LUT R15, R15, 0x200000, RZ, 0xfc, !PT ;  /* 0x002000000f0f2812 */ /* 0x000fe400078efcff */
[----:B0-----:R-:W-:Y:S02]  /*13780*/  @P2 SHF.R.U32.HI R4, RZ, R7, R2 ;  /* 0x00000007ff042219 */ /* 0x001fe40000011602 */
[----:B-1----:R-:W-:Y:S01]  /*13790*/  ISETP.GE.AND P2, PT, R13, 0x1, PT ;  /* 0x000000010d00780c */ /* 0x002fe20003f46270 */
[----:B------:R0:W-:Y:S01]  /*137a0*/  STL.64 [R1+0x10], R10 ;  /* 0x0000100a01007387 */ /* 0x0001e20000100a00 */
[----:B------:R-:W-:Y:S01]  /*137b0*/  LOP3.LUT R15, R15, 0xffefffff, RZ, 0xc0, !PT ;  /* 0xffefffff0f0f7812 */ /* 0x000fe200078ec0ff */
[----:B------:R-:W-:Y:S02]  /*137c0*/  WARPGROUP.DEPBAR.LE gsb0, 0x0 ;  /* 0x00008000000079c5 */ /* 0x000fe40000010000 */
[----:B------:R-:W-:-:S06]  /*137d0*/  WARPGROUP.ARRIVE ;  /* 0x00000000000079c5 */ /* 0x000fcc0000000000 */
[----:B------:R-:W-:Y:S01]  /*137e0*/  HGMMA.64x96x16.F32.BF16 R24, gdesc[UR36], R24, gsb0 ;  /* 0x01600000241879f0 */ /* 0x000fe20008001818 */
[----:B0-----:R-:W-:Y:S02]  /*137f0*/  IMAD.U32 R10, RZ, RZ, UR8 ;  /* 0x00000008ff0a7e24 */ /* 0x001fe4000f8e00ff */
[----:B------:R-:W-:Y:S01]  /*13800*/  IMAD.U32 R11, RZ, RZ, UR9 ;  /* 0x00000009ff0b7e24 */ /* 0x000fe2000f8e00ff */
[----:B------:R-:W-:Y:S01]  /*13810*/  @P2 LOP3.LUT R15, R15, 0x100000, RZ, 0xfc, !PT ;  /* 0x001000000f0f2812 */ /* 0x000fe200078efcff */
[----:B------:R-:W-:-:S03]  /*13820*/  @!P1 VIADD R0, R5, 0x30840 ;  /* 0x0003084005009836 */ /* 0x000fc60000000000 */
[----:B------:R0:W-:Y:S01]  /*13830*/  STL.64 [R1+0x8], R10 ;  /* 0x0000080a01007387 */ /* 0x0001e20000100a00 */
[----:B------:R-:W-:-:S03]  /*13840*/  IMAD.MOV.U32 R5, RZ, RZ, -0x60 ;  /* 0xffffffa0ff057424 */ /* 0x000fc600078e00ff */
[----:B------:R-:W1:Y:S01]  /*13850*/  SHFL.IDX PT, R11, R4, RZ, 0x1c1f ;  /* 0x001c1fff040b7589 */ /* 0x000e6200000e0000 */
[----:B------:R-:W-:Y:S01]  /*13860*/  @!P1 PRMT R0, RZ, 0x654, R0 ;  /* 0x00000654ff009816 */ /* 0x000fe20000000000 */
[----:B------:R-:W-:Y:S02]  /*13870*/  IMAD R5, R150, R5, 0x61 ;  /* 0x0000006196057424 */ /* 0x000fe400078e0205 */
[----:B------:R2:W-:Y:S02]  /*13880*/  STL [R1], R15 ;  /* 0x0000000f01007387 */ /* 0x0005e40000100800 */
[----:B------:R-:W-:Y:S02]  /*13890*/  IMAD R7, R212, -0x2, R5 ;  /* 0xfffffffed4077824 */ /* 0x000fe400078e0205 */
[----:B0-----:R-:W-:-:S03]  /*138a0*/  IMAD.U32 R10, RZ, RZ, UR4 ;  /* 0x00000004ff0a7e24 */ /* 0x001fc6000f8e00ff */
[----:B------:R-:W-:-:S05]  /*138b0*/  IADD3 R9, -R194, R7, R196 ;  /* 0x00000007c2097210 */ /* 0x000fca0007ffe1c4 */
[----:B------:R-:W-:Y:S02]  /*138c0*/  IMAD.IADD R73, R9, 0x1, R12 ;  /* 0x0000000109497824 */ /* 0x000fe400078e020c */
[----:B------:R-:W-:Y:S02]  /*138d0*/  VIADD R72, R5, 0xffffffff ;  /* 0xffffffff05487836 */ /* 0x000fe40000000000 */
[----:B------:R-:W-:Y:S01]  /*138e0*/  VIADD R74, R7, 0xffffffff ;  /* 0xffffffff074a7836 */ /* 0x000fe20000000000 */
[----:B------:R-:W-:Y:S02]  /*138f0*/  WARPGROUP.DEPBAR.LE gsb0, 0x0 ;  /* 0x00008000000079c5 */ /* 0x000fe40000010000 */
[----:B------:R0:W-:Y:S02]  /*13900*/  @!P1 SYNCS.ARRIVE.TRANS64.RED.A1T0 RZ, [R0+URZ], RZ ;  /* 0x000000ff00ff99a7 */ /* 0x0001e4000810043f */
[----:B0-----:R-:W-:-:S04]  /*13910*/  IMAD R0, R150, -0x60, R196 ;  /* 0xffffffa096007824 */ /* 0x001fc800078e02c4 */
[----:B------:R-:W-:Y:S01]  /*13920*/  VIADD R3, R0, 0x60 ;  /* 0x0000006000037836 */ /* 0x000fe20000000000 */
[----:B------:R-:W-:-:S03]  /*13930*/  LOP3.LUT R0, RZ, R10, RZ, 0x33, !PT ;  /* 0x0000000aff007212 */ /* 0x000fc600078e33ff */
[----:B------:R-:W-:Y:S02]  /*13940*/  IMAD R14, R212, -0x2, R3 ;  /* 0xfffffffed40e7824 */ /* 0x000fe400078e0203 */
[----:B------:R-:W-:-:S03]  /*13950*/  IMAD.IADD R20, R9, 0x1, R0 ;  /* 0x0000000109147824 */ /* 0x000fc600078e0200 */
[----:B-1----:R-:W-:Y:S01]  /*13960*/  VIADDMNMX R0, R11, R73, R14, PT ;  /* 0x000000490b007246 */ /* 0x002fe2000380010e */
[----:B------:R-:W-:Y:S01]  /*13970*/  IMAD.IADD R2, R20, 0x1, R11 ;  /* 0x0000000114027824 */ /* 0x000fe200078e020b */
[----:B--2---:R-:W-:Y:S06]  /*13980*/  @!P2 BRA `(.L_x_5310) ;  /* 0x00000000004ca947 */ /* 0x004fec0003800000 */
        /* <DEDUP_REMOVED lines=11> */
.L_x_5312:
[----:B------:R-:W-:-:S13]  /*13a40*/  ISETP.NE.AND P2, PT, R13, 0x1, PT ;  /* 0x000000010d00780c */ /* 0x000fda0003f45270 */
[----:B------:R-:W0:Y:S02]  /*13a50*/  @P2 LDC.64 R6, c[0x0][0x9e8] ;  /* 0x00027a00ff062b82 */ /* 0x000e240000000a00 */
[----:B0-----:R-:W-:-:S05]  /*13a60*/  @P2 IMAD.HI.U32 R6, R3, R6, RZ ;  /* 0x0000000603062227 */ /* 0x001fca00078e00ff */
[----:B------:R-:W-:-:S07]  /*13a70*/  @P2 SHF.R.U32.HI R3, RZ, R7, R6 ;  /* 0x00000007ff032219 */ /* 0x000fce0000011606 */
.L_x_5313:
[----:B------:R-:W-:Y:S05]  /*13a80*/  BSYNC B0 ;  /* 0x0000000000007941 */ /* 0x000fea0003800000 */
.L_x_5311:
[----:B------:R-:W-:-:S05]  /*13a90*/  IMAD R3, R3, R13, R74 ;  /* 0x0000000d03037224 */ /* 0x000fca00078e024a */
[----:B------:R-:W-:Y:S02]  /*13aa0*/  VIMNMX R2, R2, R3, !PT ;  /* 0x0000000302027248 */ /* 0x000fe40007fe0100 */
[----:B------:R-:W-:-:S07]  /*13ab0*/  VIADDMNMX R0, R3, R13, R0, PT ;  /* 0x0000000d03007246 */ /* 0x000fce0003800100 */
.L_x_5310:
[C---:B------:R-:W-:Y:S02]  /*13ac0*/  ISETP.GE.AND P2, PT, R72.reuse, 0x2, PT ;  /* 0x000000024800780c */ /* 0x040fe40003f46270 */
[----:B------:R-:W-:Y:S02]  /*13ad0*/  ISETP.GE.AND P6, PT, R72, 0x9, PT ;  /* 0x000000094800780c */ /* 0x000fe40003fc6270 */
[----:B------:R-:W-:Y:S02]  /*13ae0*/  ISETP.GT.AND P3, PT, R2, 0x1, !P2 ;  /* 0x000000010200780c */ /* 0x000fe40005764270 */
[----:B------:R-:W-:Y:S02]  /*13af0*/  ISETP.GE.AND P4, PT, R72, 0xa, PT ;  /* 0x0000000a4800780c */ /* 0x000fe40003f86270 */
[----:B------:R-:W-:-:S04]  /*13b00*/  ISETP.LT.OR P3, PT, R0, 0x2, P3 ;  /* 0x000000020000780c */ /* 0x000fc80001f61670 */
[----:B------:R-:W-:Y:S02]  /*13b10*/  FSEL R91, R25, -INF , !P3 ;  /* 0xff800000195b7808 */ /* 0x000fe40005800000 */
[----:B------:R-:W-:Y:S01]  /*13b20*/  ISETP.GT.AND P3, PT, R2, 0x8, !P6 ;  /* 0x000000080200780c */ /* 0x000fe20007764270 */
[----:B------:R-:W0:Y:S03]  /*13b30*/  SHFL.IDX PT, R25, R4, 0x1, 0x1c1f ;  /* 0x003c1f0004197f89 */ /* 0x000e2600000e0000 */
        /* <DEDUP_REMOVED lines=9> */
[----:B------:R-:W-:Y:S01]  /*13bd0*/  ISETP.LT.OR P3, PT, R0, 0x11, P3 ;  /* 0x000000110000780c */ /* 0x000fe20001f61670 */
[----:B0-----:R-:W-:Y:S01]  /*13be0*/  IMAD.IADD R6, R20, 0x1, R25 ;  /* 0x0000000114067824 */ /* 0x001fe200078e0219 */
        /* <DEDUP_REMOVED lines=84> */
[----:B------:R-:W-:-:S04]  /*14130*/  ISETP.LT.OR P3, PT, R0, 0x52, P3 ;  /* 0x000000520000780c */ /* 0x000fc80001f61670 */
[----:B------:R-:W-:Y:S02]  /*14140*/  FSEL R65, R65, -INF , !P3 ;  /* 0xff80000041417808 */ /* 0x000fe40005800000 */
[----:B------:R-:W-:-:S04]  /*14150*/  ISETP.GE.AND P3, PT, R72, 0x59, PT ;  /* 0x000000594800780c */ /* 0x000fc80003f66270 */
[----:B------:R-:W-:-:S04]  /*14160*/  ISETP.GT.AND P4, PT, R2, 0x58, !P3 ;  /* 0x000000580200780c */ /* 0x000fc80005f84270 */
[----:B------:R-:W-:-:S04]  /*14170*/  ISETP.LT.OR P4, PT, R0, 0x59, P4 ;  /* 0x000000590000780c */ /* 0x000fc80002781670 */
[----:B------:R-:W-:Y:S02]  /*14180*/  FSEL R5, R68, -INF , !P4 ;  /* 0xff80000044057808 */ /* 0x000fe40006000000 */
[----:B------:R-:W-:-:S04]  /*14190*/  ISETP.GE.AND P4, PT, R72, 0x1, PT ;  /* 0x000000014800780c */ /* 0x000fc80003f86270 */
[----:B------:R-:W-:-:S04]  /*141a0*/  ISETP.GT.AND P5, PT, R2, RZ, !P4 ;  /* 0x000000ff0200720c */ /* 0x000fc800067a4270 */
[----:B------:R-:W-:-:S04]  /*141b0*/  ISETP.LT.OR P5, PT, R0, 0x1, P5 ;  /* 0x000000010000780c */ /* 0x000fc80002fa1670 */
[----:B------:R-:W-:Y:S02]  /*141c0*/  FSEL R101, R24, -INF , !P5 ;  /* 0xff80000018657808 */ /* 0x000fe40006800000 */
[----:B------:R-:W-:-:S04]  /*141d0*/  ISETP.GE.AND P5, PT, R72, 0x5a, PT ;  /* 0x0000005a4800780c */ /* 0x000fc80003fa6270 */
[----:B------:R-:W-:Y:S02]  /*141e0*/  P2R R68, PR, RZ, 0x20 ;  /* 0x00000020ff447803 */ /* 0x000fe40000000000 */
[----:B------:R-:W-:Y:S02]  /*141f0*/  ISETP.GT.AND P5, PT, R2, 0x59, !P5 ;  /* 0x000000590200780c */ /* 0x000fe40006fa4270 */
[----:B------:R-:W-:Y:S02]  /*14200*/  VIADDMNMX R2, R25, R73, R14, PT ;  /* 0x0000004919027246 */ /* 0x000fe4000380010e */
[----:B------:R-:W-:-:S04]  /*14210*/  ISETP.LT.OR P5, PT, R0, 0x5a, P5 ;  /* 0x0000005a0000780c */ /* 0x000fc80002fa1670 */
[----:B------:R-:W-:Y:S02]  /*14220*/  FSEL R69, R69, -INF , !P5 ;  /* 0xff80000045457808 */ /* 0x000fe40006800000 */
[----:B------:R-:W-:-:S13]  /*14230*/  ISETP.GE.AND P5, PT, R13, 0x1, PT ;  /* 0x000000010d00780c */ /* 0x000fda0003fa6270 */
[----:B------:R-:W-:Y:S05]  /*14240*/  @!P5 BRA `(.L_x_5314) ;  /* 0x00000000004cd947 */ /* 0x000fea0003800000 */
        /* <DEDUP_REMOVED lines=11> */
.L_x_5316:
[----:B------:R-:W-:-:S13]  /*14300*/  ISETP.NE.AND P5, PT, R13, 0x1, PT ;  /* 0x000000010d00780c */ /* 0x000fda0003fa5270 */
[----:B------:R-:W0:Y:S02]  /*14310*/  @P5 LDC.64 R24, c[0x0][0x9e8] ;  /* 0x00027a00ff185b82 */ /* 0x000e240000000a00 */
[----:B0-----:R-:W-:-:S05]  /*14320*/  @P5 IMAD.HI.U32 R24, R0, R24, RZ ;  /* 0x0000001800185227 */ /* 0x001fca00078e00ff */
[----:B------:R-:W-:-:S07]  /*14330*/  @P5 SHF.R.U32.HI R0, RZ, R25, R24 ;  /* 0x00000019ff005219 */ /* 0x000fce0000011618 */
.L_x_5317:
[----:B------:R-:W-:Y:S05]  /*14340*/  BSYNC B0 ;  /* 0x0000000000007941 */ /* 0x000fea0003800000 */
.L_x_5315:
[----:B------:R-:W-:-:S05]  /*14350*/  IMAD R25, R0, R13, R74 ;  /* 0x0000000d00197224 */ /* 0x000fca00078e024a */
[----:B------:R-:W-:Y:S02]  /*14360*/  VIMNMX R6, R6, R25, !PT ;  /* 0x0000001906067248 */ /* 0x000fe40007fe0100 */
[----:B------:R-:W-:-:S07]  /*14370*/  VIADDMNMX R2, R25, R13, R2, PT ;  /* 0x0000000d19027246 */ /* 0x000fce0003800102 */
.L_x_5314:
[----:B------:R-:W-:Y:S01]  /*14380*/  ISETP.GT.AND P2, PT, R6, 0x1, !P2 ;  /* 0x000000010600780c */ /* 0x000fe20005744270 */
[----:B------:R-:W-:Y:S01]  /*14390*/  ULDC UR4, c[0x0][0x988] ;  /* 0x0002620000047ab9 */ /* 0x000fe20000000800 */
[----:B------:R-:W-:Y:S02]  /*143a0*/  FMNMX.FTZ R0, R101, R91, !PT ;  /* 0x0000005b65007209 */ /* 0x000fe40007810000 */
[----:B------:R-:W-:Y:S02]  /*143b0*/  ISETP.LT.OR P2, PT, R2, 0x2, P2 ;  /* 0x000000020200780c */ /* 0x000fe40001741670 */
[----:B------:R-:W-:Y:S02]  /*143c0*/  FMNMX.FTZ R0, R99, R0, !PT ;  /* 0x0000000063007209 */ /* 0x000fe40007810000 */
[----:B------:R-:W-:Y:S02]  /*143d0*/  FSEL R27, R27, -INF , !P2 ;  /* 0xff8000001b1b7808 */ /* 0x000fe40005000000 */
[----:B------:R-:W-:-:S02]  /*143e0*/  ISETP.NE.AND P2, PT, R28, RZ, PT ;  /* 0x000000ff1c00720c */ /* 0x000fc40003f45270 */
[C---:B------:R-:W-:Y:S02]  /*143f0*/  ISETP.GT.AND P6, PT, R6.reuse, 0x8, !P6 ;  /* 0x000000080600780c */ /* 0x040fe400077c4270 */
[----:B------:R-:W-:Y:S02]  /*14400*/  ISETP.GT.AND P2, PT, R6, 0x9, !P2 ;  /* 0x000000090600780c */ /* 0x000fe40005744270 */
[----:B------:R-:W-:Y:S02]  /*14410*/  FMNMX.FTZ R0, R93, R0, !PT ;  /* 0x000000005d007209 */ /* 0x000fe40007810000 */
[C---:B------:R-:W-:Y:S02]  /*14420*/  ISETP.LT.OR P2, PT, R2.reuse, 0xa, P2 ;  /* 0x0000000a0200780c */ /* 0x040fe40001741670 */
[----:B------:R-:W-:Y:S02]  /*14430*/  ISETP.LT.OR P6, PT, R2, 0x9, P6 ;  /* 0x000000090200780c */ /* 0x000fe400037c1670 */
[----:B------:R-:W-:-:S02]  /*14440*/  FSEL R31, R31, -INF , !P2 ;  /* 0xff8000001f1f7808 */ /* 0x000fc40005000000 */
[----:B------:R-:W-:Y:S02]  /*14450*/  ISETP.NE.AND P2, PT, R75, RZ, PT ;  /* 0x000000ff4b00720c */ /* 0x000fe40003f45270 */
[----:B------:R-:W-:Y:S02]  /*14460*/  FMNMX.FTZ R0, R97, R0, !PT ;  /* 0x0000000061007209 */ /* 0x000fe40007810000 */
[----:B------:R-:W-:Y:S02]  /*14470*/  ISETP.GT.AND P2, PT, R6, 0x10, !P2 ;  /* 0x000000100600780c */ /* 0x000fe40005744270 */
[----:B------:R-:W-:Y:S02]  /*14480*/  FSEL R25, R30, -INF , !P6 ;  /* 0xff8000001e197808 */ /* 0x000fe40007000000 */
[----:B------:R-:W-:Y:S02]  /*14490*/  ISETP.LT.OR P2, PT, R2, 0x11, P2 ;  /* 0x000000110200780c */ /* 0x000fe40001741670 */
[----:B------:R-:W-:-:S02]  /*144a0*/  ISETP.NE.AND P6, PT, R36, RZ, PT ;  /* 0x000000ff2400720c */ /* 0x000fc40003fc5270 */
[----:B------:R-:W-:Y:S02]  /*144b0*/  FSEL R29, R34, -INF , !P2 ;  /* 0xff800000221d7808 */ /* 0x000fe40005000000 */
[----:B------:R-:W-:Y:S02]  /*144c0*/  ISETP.NE.AND P2, PT, R32, RZ, PT ;  /* 0x000000ff2000720c */ /* 0x000fe40003f45270 */
[----:B------:R-:W-:Y:S02]  /*144d0*/  FMNMX.FTZ R0, R95, R0, !PT ;  /* 0x000000005f007209 */ /* 0x000fe40007810000 */
[----:B------:R-:W-:Y:S02]  /*144e0*/  ISETP.GT.AND P2, PT, R6, 0x11, !P2 ;  /* 0x000000110600780c */ /* 0x000fe40005744270 */
[----:B------:R-:W-:Y:S02]  /*144f0*/  FMNMX.FTZ R0, R77, R0, !PT ;  /* 0x000000004d007209 */ /* 0x000fe40007810000 */
[----:B------:R-:W-:-:S02]  /*14500*/  ISETP.LT.OR P2, PT, R2, 0x12, P2 ;  /* 0x000000120200780c */ /* 0x000fc40001741670 */
[----:B------:R-:W-:Y:S02]  /*14510*/  ISETP.NE.AND P5, PT, R78, RZ, PT ;  /* 0x000000ff4e00720c */ /* 0x000fe40003fa5270 */
        /* <DEDUP_REMOVED lines=19> */
[----:B------:R-:W-:Y:S01]  /*14650*/  IMAD.MOV.U32 R40, RZ, RZ, R209 ;  /* 0x000000ffff287224 */ /* 0x000fe200078e00d1 */
        /* <DEDUP_REMOVED lines=23> */
[----:B------:R-:W-:Y:S01]  /*147d0*/  FMNMX.FTZ R14, R69, R0, !PT ;  /* 0x00000000450e7209 */ /* 0x000fe20007810000 */
[----:B------:R-:W-:Y:S01]  /*147e0*/  IMAD.U32 R0, RZ, RZ, UR4 ;  /* 0x00000004ff007e24 */ /* 0x000fe2000f8e00ff */
[----:B------:R-:W-:Y:S02]  /*147f0*/  ISETP.LT.OR P2, PT, R2, 0x31, P2 ;  /* 0x000000310200780c */ /* 0x000fe40001741670 */
[----:B------:R-:W-:Y:S01]  /*14800*/  ISETP.GT.AND P4, PT, R6, RZ, !P4 ;  /* 0x000000ff0600720c */ /* 0x000fe20006784270 */
[----:B------:R-:W0:Y:S01]  /*14810*/  SHFL.BFLY PT, R89, R14, 0x2, 0x1f ;  /* 0x0c401f000e597f89 */ /* 0x000e2200000e0000 */
[----:B------:R-:W-:Y:S02]  /*14820*/  FSEL R81, R50, -INF , !P2 ;  /* 0xff80000032517808 */ /* 0x000fe40005000000 */
        /* <DEDUP_REMOVED lines=8> */
[C---:B------:R-:W-:Y:S02]  /*148b0*/  ISETP.GT.AND P3, PT, R6.reuse, 0x58, !P3 ;  /* 0x000000580600780c */ /* 0x040fe40005f64270 */
[----:B------:R-:W-:Y:S02]  /*148c0*/  ISETP.GT.AND P2, PT, R6, 0x38, !P2 ;  /* 0x000000380600780c */ /* 0x000fe40005744270 */
[C---:B------:R-:W-:Y:S02]  /*148d0*/  ISETP.LT.OR P3, PT, R2.reuse, 0x59, P3 ;  /* 0x000000590200780c */ /* 0x040fe40001f61670 */
        /* <DEDUP_REMOVED lines=35> */
[C---:B------:R-:W-:Y:S01]  /*14b10*/  FMUL.FTZ R24, R4.reuse, R0 ;  /* 0x0000000004187220 */ /* 0x040fe20000410000 */
        /* <DEDUP_REMOVED lines=10> */
[-CC-:B------:R-:W-:Y:S01]  /*14bc0*/  FFMA.FTZ R182, R3, R0.reuse, -R24.reuse ;  /* 0x0000000003b67223 */ /* 0x180fe20000010818 */
[----:B------:R-:W-:Y:S01]  /*14bd0*/  ISETP.NE.AND P6, PT, R64, RZ, PT ;  /* 0x000000ff4000720c */ /* 0x000fe20003fc5270 */
[--C-:B------:R-:W-:Y:S01]  /*14be0*/  FFMA.FTZ R188, R101, R0, -R24.reuse ;  /* 0x0000000065bc7223 */ /* 0x100fe20000010818 */
[----:B------:R-:W-:Y:S01]  /*14bf0*/  FMNMX.FTZ R14, R59, R14, !PT ;  /* 0x0000000e3b0e7209 */ /* 0x000fe20007810000 */
[-CC-:B------:R-:W-:Y:S01]  /*14c00*/  FFMA.FTZ R91, R91, R0.reuse, -R24.reuse ;  /* 0x000000005b5b7223 */ /* 0x180fe20000010818 */
[----:B------:R-:W-:Y:S01]  /*14c10*/  FSEL R89, R66, -INF , !P2 ;  /* 0xff80000042597808 */ /* 0x000fe20005000000 */
[--C-:B------:R-:W-:Y:S01]  /*14c20*/  FFMA.FTZ R190, R99, R0, -R24.reuse ;  /* 0x0000000063be7223 */ /* 0x100fe20000010818 */
[----:B------:R-:W-:Y:S01]  /*14c30*/  ISETP.GT.AND P2, PT, R6, 0x51, !P6 ;  /* 0x000000510600780c */ /* 0x000fe20007744270 */
[----:B------:R-:W-:Y:S01]  /*14c40*/  MUFU.EX2 R188, R188 ;  /* 0x000000bc00bc7308 */ /* 0x000fe20000000800 */
[----:B------:R-:W-:Y:S01]  /*14c50*/  FMNMX.FTZ R14, R87, R14, !PT ;  /* 0x0000000e570e7209 */ /* 0x000fe20007810000 */
[-CC-:B------:R-:W-:Y:S01]  /*14c60*/  FFMA.FTZ R93, R93, R0.reuse, -R24.reuse ;  /* 0x000000005d5d7223 */ /* 0x180fe20000010818 */
[----:B------:R-:W-:Y:S01]  /*14c70*/  ISETP.NE.AND P5, PT, R68, RZ, PT ;  /* 0x000000ff4400720c */ /* 0x000fe20003fa5270 */
[-CC-:B------:R-:W-:Y:S01]  /*14c80*/  FFMA.FTZ R184, R97, R0.reuse, -R24.reuse ;  /* 0x0000000061b87223 */ /* 0x180fe20000010818 */
[----:B------:R-:W-:Y:S01]  /*14c90*/  ISETP.LT.OR P2, PT, R2, 0x52, P2 ;  /* 0x000000520200780c */ /* 0x000fe20001741670 */
[--C-:B------:R-:W-:Y:S01]  /*14ca0*/  FFMA.FTZ R95, R95, R0, -R24.reuse ;  /* 0x000000005f5f7223 */ /* 0x100fe20000010818 */
[----:B------:R-:W-:Y:S01]  /*14cb0*/  FMNMX.FTZ R14, R63, R14, !PT ;  /* 0x0000000e3f0e7209 */ /* 0x000fe20007810000 */
[----:B------:R-:W0:Y:S01]  /*14cc0*/  MUFU.EX2 R91, R91 ;  /* 0x0000005b005b7308 */ /* 0x000e220000000800 */
[----:B------:R-:W-:Y:S01]  /*14cd0*/  ISETP.GT.AND P4, PT, R6, 0x59, !P5 ;  /* 0x000000590600780c */ /* 0x000fe20006f84270 */
[-CC-:B------:R-:W-:Y:S01]  /*14ce0*/  FFMA.FTZ R37, R37, R0.reuse, -R24.reuse ;  /* 0x0000000025257223 */ /* 0x180fe20000010818 */
[----:B------:R-:W-:Y:S01]  /*14cf0*/  FSEL R67, R67, -INF , !P2 ;  /* 0xff80000043437808 */ /* 0x000fe20005000000 */
[--C-:B------:R-:W-:Y:S01]  /*14d00*/  FFMA.FTZ R180, R33, R0, -R24.reuse ;  /* 0x0000000021b47223 */ /* 0x100fe20000010818 */
[----:B------:R-:W-:Y:S01]  /*14d10*/  FMNMX.FTZ R14, R89, R14, !PT ;  /* 0x0000000e590e7209 */ /* 0x000fe20007810000 */
[-CC-:B------:R-:W-:Y:S01]  /*14d20*/  FFMA.FTZ R33, R41, R0.reuse, -R24.reuse ;  /* 0x0000000029217223 */ /* 0x180fe20000010818 */
[----:B------:R-:W-:Y:S01]  /*14d30*/  ISETP.LT.OR P4, PT, R2, 0x5a, P4 ;  /* 0x0000005a0200780c */ /* 0x000fe20002781670 */
[----:B------:R-:W1:Y:S01]  /*14d40*/  MUFU.EX2 R190, R190 ;  /* 0x000000be00be7308 */ /* 0x000e620000000800 */
[----:B------:R-:W-:Y:S01]  /*14d50*/  FSEL R77, R70, -INF , !P3 ;  /* 0xff800000464d7808 */ /* 0x000fe20005800000 */
[--C-:B------:R-:W-:Y:S01]  /*14d60*/  FFMA.FTZ R41, R45, R0, -R24.reuse ;  /* 0x000000002d297223 */ /* 0x100fe20000010818 */
[----:B------:R-:W-:Y:S01]  /*14d70*/  FMNMX.FTZ R14, R67, R14, !PT ;  /* 0x0000000e430e7209 */ /* 0x000fe20007810000 */
[-CC-:B------:R-:W-:Y:S01]  /*14d80*/  FFMA.FTZ R176, R15, R0.reuse, -R24.reuse ;  /* 0x000000000fb07223 */ /* 0x180fe20000010818 */
[----:B------:R-:W-:Y:S01]  /*14d90*/  FSEL R71, R71, -INF , !P4 ;  /* 0xff80000047477808 */ /* 0x000fe20006000000 */
[--C-:B------:R-:W-:Y:S01]  /*14da0*/  FFMA.FTZ R178, R7, R0, -R24.reuse ;  /* 0x0000000007b27223 */ /* 0x100fe20000010818 */
[----:B------:R-:W-:Y:S01]  /*14db0*/  FMNMX.FTZ R14, R77, R14, !PT ;  /* 0x0000000e4d0e7209 */ /* 0x000fe20007810000 */
[----:B------:R-:W2:Y:S01]  /*14dc0*/  MUFU.EX2 R93, R93 ;  /* 0x0000005d005d7308 */ /* 0x000ea20000000800 */
[----:B------:R-:W-:Y:S01]  /*14dd0*/  ISETP.NE.AND P5, PT, R227, 0x1, PT ;  /* 0x00000001e300780c */ /* 0x000fe20003fa5270 */
[--C-:B------:R-:W-:Y:S01]  /*14de0*/  FFMA.FTZ R172, R11, R0, -R24.reuse ;  /* 0x000000000bac7223 */ /* 0x100fe20000010818 */
[----:B------:R-:W-:Y:S01]  /*14df0*/  FMNMX.FTZ R14, R71, R14, !PT ;  /* 0x0000000e470e7209 */ /* 0x000fe20007810000 */
[-CC-:B------:R-:W-:Y:S01]  /*14e00*/  FFMA.FTZ R174, R21, R0.reuse, -R24.reuse ;  /* 0x0000000015ae7223 */ /* 0x180fe20000010818 */
[-CC-:B------:R-:W-:Y:S01]  /*14e10*/  FFMA.FTZ R168, R9, R0.reuse, -R24.reuse ;  /* 0x0000000009a87223 */ /* 0x180fe20000010818 */
[-CC-:B------:R-:W-:Y:S01]  /*14e20*/  FFMA.FTZ R170, R5, R0.reuse, -R24.reuse ;  /* 0x0000000005aa7223 */ /* 0x180fe20000010818 */
[-CC-:B------:R-:W-:Y:S01]  /*14e30*/  FFMA.FTZ R15, R49, R0.reuse, -R24.reuse ;  /* 0x00000000310f7223 */ /* 0x180fe20000010818 */
[----:B------:R-:W3:Y:S01]  /*14e40*/  SHFL.BFLY PT, R3, R14, 0x2, 0x1f ;  /* 0x0c401f000e037f89 */ /* 0x000ee200000e0000 */
[----:B------:R-:W4:Y:S01]  /*14e50*/  MUFU.EX2 R184, R184 ;  /* 0x000000b800b87308 */ /* 0x000f220000000800 */
[-CC-:B------:R-:W-:Y:S01]  /*14e60*/  FFMA.FTZ R7, R53, R0.reuse, -R24.reuse ;  /* 0x0000000035077223 */ /* 0x180fe20000010818 */
[-CC-:B------:R-:W-:Y:S01]  /*14e70*/  FFMA.FTZ R11, R57, R0.reuse, -R24.reuse ;  /* 0x00000000390b7223 */ /* 0x180fe20000010818 */
[-CC-:B------:R-:W-:Y:S01]  /*14e80*/  FFMA.FTZ R21, R61, R0.reuse, -R24.reuse ;  /* 0x000000003d157223 */ /* 0x180fe20000010818 */
[-CC-:B------:R-:W-:Y:S01]  /*14e90*/  FFMA.FTZ R9, R65, R0.reuse, -R24.reuse ;  /* 0x0000000041097223 */ /* 0x180fe20000010818 */
[----:B------:R-:W4:Y:S01]  /*14ea0*/  @P5 LDC R38, c[0x0][0x44c] ;  /* 0x00011300ff265b82 */ /* 0x000f220000000800 */
[----:B------:R-:W-:-:S02]  /*14eb0*/  FFMA.FTZ R5, R69, R0, -R24 ;  /* 0x0000000045057223 */ /* 0x000fc40000010818 */
[----:B------:R-:W4:Y:S05]  /*14ec0*/  MUFU.EX2 R95, R95 ;  /* 0x0000005f005f7308 */ /* 0x000f2a0000000800 */
[----:B------:R-:W4:Y:S03]  /*14ed0*/  @P5 LDC R42, c[0x0][0x450] ;  /* 0x00011400ff2a5b82 */ /* 0x000f260000000800 */
[----:B------:R-:W4:Y:S01]  /*14ee0*/  MUFU.EX2 R186, R186 ;  /* 0x000000ba00ba7308 */ /* 0x000f220000000800 */
[----:B---3--:R-:W-:-:S07]  /*14ef0*/  FMNMX.FTZ R2, R14, R3, !PT ;  /* 0x000000030e027209 */ /* 0x008fce0007810000 */
[----:B------:R-:W3:Y:S01]  /*14f00*/  MUFU.EX2 R37, R37 ;  /* 0x0000002500257308 */ /* 0x000ee20000000800 */
[----:B------:R-:W0:Y:S07]  /*14f10*/  SHFL.BFLY PT, R3, R2, 0x1, 0x1f ;  /* 0x0c201f0002037f89 */ /* 0x000e2e00000e0000 */
[----:B------:R-:W-:Y:S08]  /*14f20*/  MUFU.EX2 R180, R180 ;  /* 0x000000b400b47308 */ /* 0x000ff00000000800 */
[----:B------:R-:W-:Y:S08]  /*14f30*/  MUFU.EX2 R33, R33 ;  /* 0x0000002100217308 */ /* 0x000ff00000000800 */
[----:B------:R-:W-:Y:S01]  /*14f40*/  MUFU.EX2 R182, R182 ;  /* 0x000000b600b67308 */ /* 0x000fe20000000800 */
[----:B0-----:R-:W-:-:S04]  /*14f50*/  FMNMX.FTZ R3, R2, R3, !PT ;  /* 0x0000000302037209 */ /* 0x001fc80007810000 */
[C---:B------:R-:W-:Y:S01]  /*14f60*/  FSETP.NEU.FTZ.AND P2, PT, R3.reuse, -INF , PT ;  /* 0xff8000000300780b */ /* 0x040fe20003f5d000 */
[----:B------:R-:W-:Y:S02]  /*14f70*/  FMUL.FTZ R2, R3, R0 ;  /* 0x0000000003027220 */ /* 0x000fe40000410000 */
[----:B------:R-:W-:Y:S03]  /*14f80*/  MUFU.EX2 R41, R41 ;  /* 0x0000002900297308 */ /* 0x000fe60000000800 */
[----:B------:R-:W-:-:S05]  /*14f90*/  FSEL R6, R2, RZ, P2 ;  /* 0x000000ff02067208 */ /* 0x000fca0001000000 */
[----:B------:R-:W-:Y:S01]  /*14fa0*/  MUFU.EX2 R176, R176 ;  /* 0x000000b000b07308 */ /* 0x000fe20000000800 */
[-CC-:B------:R-:W-:Y:S01]  /*14fb0*/  FFMA.FTZ R189, R26, R0.reuse, -R6.reuse ;  /* 0x000000001abd7223 */ /* 0x180fe20000010806 */
[-CC-:B------:R-:W-:Y:S01]  /*14fc0*/  FFMA.FTZ R2, R27, R0.reuse, -R6.reuse ;  /* 0x000000001b027223 */ /* 0x180fe20000010806 */
[-CC-:B------:R-:W-:Y:S01]  /*14fd0*/  FFMA.FTZ R191, R25, R0.reuse, -R6.reuse ;  /* 0x0000000019bf7223 */ /* 0x180fe20000010806 */
[-CC-:B------:R-:W-:Y:S01]  /*14fe0*/  FFMA.FTZ R31, R31, R0.reuse, -R6.reuse ;  /* 0x000000001f1f7223 */ /* 0x180fe20000010806 */
[----:B------:R-:W-:Y:S01]  /*14ff0*/  FADD.FTZ R25, R188, R91 ;  /* 0x0000005bbc197221 */ /* 0x000fe20000010000 */
[-CC-:B------:R-:W-:Y:S01]  /*15000*/  FFMA.FTZ R29, R29, R0.reuse, -R6.reuse ;  /* 0x000000001d1d7223 */ /* 0x180fe20000010806 */
[-CC-:B------:R-:W-:Y:S01]  /*15010*/  FFMA.FTZ R35, R35, R0.reuse, -R6.reuse ;  /* 0x0000000023237223 */ /* 0x180fe20000010806 */
[----:B------:R-:W-:Y:S01]  /*15020*/  MUFU.EX2 R189, R189 ;  /* 0x000000bd00bd7308 */ /* 0x000fe20000000800 */
[----:B-1----:R-:W-:Y:S01]  /*15030*/  FADD.FTZ R32, R190, R25 ;  /* 0x00000019be207221 */ /* 0x002fe20000010000 */
[-CC-:B------:R-:W-:Y:S01]  /*15040*/  FFMA.FTZ R73, R73, R0.reuse, -R6.reuse ;  /* 0x0000000049497223 */ /* 0x180fe20000010806 */
[-CC-:B------:R-:W-:Y:S01]  /*15050*/  FFMA.FTZ R39, R39, R0.reuse, -R6.reuse ;  /* 0x0000000027277223 */ /* 0x180fe20000010806 */
[-C--:B------:R-:W-:Y:S01]  /*15060*/  FFMA.FTZ R75, R75, R0.reuse, -R6 ;  /* 0x000000004b4b7223 */ /* 0x080fe20000010806 */
[----:B--2---:R-:W-:Y:S01]  /*15070*/  FADD.FTZ R25, R93, R32 ;  /* 0x000000205d197221 */ /* 0x004fe20000010000 */
[-CC-:B------:R-:W-:Y:S01]  /*15080*/  FFMA.FTZ R43, R43, R0.reuse, -R6.reuse ;  /* 0x000000002b2b7223 */ /* 0x180fe20000010806 */
[-CC-:B------:R-:W-:Y:S01]  /*15090*/  FFMA.FTZ R79, R79, R0.reuse, -R6.reuse ;  /* 0x000000004f4f7223 */ /* 0x180fe20000010806 */
[----:B------:R-:W0:Y:S01]  /*150a0*/  MUFU.EX2 R2, R2 ;  /* 0x0000000200027308 */ /* 0x000e220000000800 */
[----:B----4-:R-:W-:Y:S01]  /*150b0*/  FADD.FTZ R34, R184, R25 ;  /* 0x00000019b8227221 */ /* 0x010fe20000010000 */
[-CC-:B------:R-:W-:Y:S01]  /*150c0*/  FFMA.FTZ R47, R47, R0.reuse, -R6.reuse ;  /* 0x000000002f2f7223 */ /* 0x180fe20000010806 */
[-CC-:B------:R-:W-:Y:S01]  /*150d0*/  FFMA.FTZ R81, R81, R0.reuse, -R6.reuse ;  /* 0x0000000051517223 */ /* 0x180fe20000010806 */
[-C--:B------:R-:W-:Y:S01]  /*150e0*/  FFMA.FTZ R51, R51, R0.reuse, -R6 ;  /* 0x0000000033337223 */ /* 0x080fe20000010806 */
[----:B------:R-:W-:Y:S01]  /*150f0*/  FADD.FTZ R27, R95, R34 ;  /* 0x000000225f1b7221 */ /* 0x000fe20000010000 */
[-CC-:B------:R-:W-:Y:S01]  /*15100*/  FFMA.FTZ R83, R83, R0.reuse, -R6.reuse ;  /* 0x0000000053537223 */ /* 0x180fe20000010806 */
[-CC-:B------:R-:W-:Y:S01]  /*15110*/  FFMA.FTZ R55, R55, R0.reuse, -R6.reuse ;  /* 0x0000000037377223 */ /* 0x180fe20000010806 */
[----:B------:R-:W1:Y:S01]  /*15120*/  MUFU.EX2 R191, R191 ;  /* 0x000000bf00bf7308 */ /* 0x000e620000000800 */
[----:B------:R-:W-:Y:S01]  /*15130*/  FADD.FTZ R36, R186, R27 ;  /* 0x0000001bba247221 */ /* 0x000fe20000010000 */
[-CC-:B------:R-:W-:Y:S01]  /*15140*/  FFMA.FTZ R85, R85, R0.reuse, -R6.reuse ;  /* 0x0000000055557223 */ /* 0x180fe20000010806 */
[-CC-:B------:R-:W-:Y:S01]  /*15150*/  FFMA.FTZ R59, R59, R0.reuse, -R6.reuse ;  /* 0x000000003b3b7223 */ /* 0x180fe20000010806 */
[-C--:B------:R-:W-:Y:S01]  /*15160*/  FFMA.FTZ R87, R87, R0.reuse, -R6 ;  /* 0x0000000057577223 */ /* 0x080fe20000010806 */
[----:B---3--:R-:W-:Y:S01]  /*15170*/  FADD.FTZ R27, R37, R36 ;  /* 0x00000024251b7221 */ /* 0x008fe20000010000 */
[-CC-:B------:R-:W-:Y:S01]  /*15180*/  FFMA.FTZ R63, R63, R0.reuse, -R6.reuse ;  /* 0x000000003f3f7223 */ /* 0x180fe20000010806 */
[-C--:B------:R-:W-:Y:S01]  /*15190*/  FFMA.FTZ R89, R89, R0.reuse, -R6 ;  /* 0x0000000059597223 */ /* 0x080fe20000010806 */
[----:B------:R2:W3:Y:S01]  /*151a0*/  MUFU.EX2 R14, R31 ;  /* 0x0000001f000e7308 */ /* 0x0004e20000000800 */
[----:B0-----:R-:W-:Y:S01]  /*151b0*/  FADD.FTZ R32, R189, R2 ;  /* 0x00000002bd207221 */ /* 0x001fe20000010000 */
[----:B------:R-:W-:Y:S01]  /*151c0*/  FADD.FTZ R36, R180, R27 ;  /* 0x0000001bb4247221 */ /* 0x000fe20000010000 */
[-CC-:B------:R-:W-:Y:S01]  /*151d0*/  FFMA.FTZ R67, R67, R0.reuse, -R6.reuse ;  /* 0x0000000043437223 */ /* 0x180fe20000010806 */
[-CC-:B------:R-:W-:Y:S01]  /*151e0*/  FFMA.FTZ R77, R77, R0.reuse, -R6.reuse ;  /* 0x000000004d4d7223 */ /* 0x180fe20000010806 */
[----:B------:R-:W-:Y:S01]  /*151f0*/  FFMA.FTZ R71, R71, R0, -R6 ;  /* 0x0000000047477223 */ /* 0x000fe20000010806 */
[----:B------:R-:W-:Y:S01]  /*15200*/  FADD.FTZ R27, R33, R36 ;  /* 0x00000024211b7221 */ /* 0x000fe20000010000 */
[----:B------:R-:W-:Y:S01]  /*15210*/  F2FP.BF16.F32.PACK_AB R189, R2, R189 ;  /* 0x000000bd02bd723e */ /* 0x000fe200000010ff */
[----:B------:R-:W0:Y:S01]  /*15220*/  MUFU.EX2 R29, R29 ;  /* 0x0000001d001d7308 */ /* 0x000e220000000800 */
[----:B-1----:R-:W-:Y:S01]  /*15230*/  FADD.FTZ R25, R191, R32 ;  /* 0x00000020bf197221 */ /* 0x002fe20000010000 */
[----:B--2---:R-:W-:-:S04]  /*15240*/  @P5 IMAD.HI.U32 R31, R209, R38, RZ ;  /* 0x00000026d11f5227 */ /* 0x004fc800078e00ff */
[----:B------:R-:W-:Y:S01]  /*15250*/  FADD.FTZ R38, R182, R27 ;  /* 0x0000001bb6267221 */ /* 0x000fe20000010000 */
[----:B------:R-:W-:Y:S02]  /*15260*/  F2FP.BF16.F32.PACK_AB R188, R91, R188 ;  /* 0x000000bc5bbc723e */ /* 0x000fe400000010ff */
[----:B------:R-:W-:Y:S01]  /*15270*/  F2FP.BF16.F32.PACK_AB R190, R93, R190 ;  /* 0x000000be5dbe723e */ /* 0x000fe200000010ff */
[----:B------:R-:W-:Y:S01]  /*15280*/  FADD.FTZ R27, R41, R38 ;  /* 0x00000026291b7221 */ /* 0x000fe20000010000 */
[----:B------:R-:W1:Y:S01]  /*15290*/  MUFU.EX2 R20, R35 ;  /* 0x0000002300147308 */ /* 0x000e620000000800 */
[----:B---3--:R-:W-:Y:S01]  /*152a0*/  FADD.FTZ R34, R14, R25 ;  /* 0x000000190e227221 */ /* 0x008fe20000010000 */
[----:B------:R-:W-:Y:S01]  /*152b0*/  @P5 SHF.R.U32.HI R40, RZ, R42, R31 ;  /* 0x0000002aff285219 */ /* 0x000fe2000001161f */
[----:B------:R-:W-:Y:S01]  /*152c0*/  FADD.FTZ R38, R176, R27 ;  /* 0x0000001bb0267221 */ /* 0x000fe20000010000 */
[----:B------:R-:W-:Y:S02]  /*152d0*/  ISETP.GE.AND P5, PT, R13, 0x1, PT ;  /* 0x000000010d00780c */ /* 0x000fe40003fa6270 */
[----:B------:R-:W-:Y:S01]  /*152e0*/  F2FP.BF16.F32.PACK_AB R184, R95, R184 ;  /* 0x000000b85fb8723e */ /* 0x000fe200000010ff */
[----:B------:R-:W-:Y:S01]  /*152f0*/  IMAD.IADD R149, R149, 0x1, R40 ;  /* 0x0000000195957824 */ /* 0x000fe200078e0228 */
[----:B------:R-:W2:Y:S01]  /*15300*/  MUFU.EX2 R73, R73 ;  /* 0x0000004900497308 */ /* 0x000ea20000000800 */
[----:B0-----:R-:W-:Y:S01]  /*15310*/  FADD.FTZ R25, R29, R34 ;  /* 0x000000221d197221 */ /* 0x001fe20000010000 */
[----:B------:R-:W-:Y:S01]  /*15320*/  F2FP.BF16.F32.PACK_AB R186, R37, R186 ;  /* 0x000000ba25ba723e */ /* 0x000fe200000010ff */
[----:B------:R-:W-:Y:S01]  /*15330*/  IMAD.IADD R12, R149, 0x1, R12 ;  /* 0x00000001950c7824 */ /* 0x000fe200078e020c */
[----:B------:R-:W-:-:S02]  /*15340*/  F2FP.BF16.F32.PACK_AB R180, R33, R180 ;  /* 0x000000b421b4723e */ /* 0x000fc400000010ff */
[----:B------:R-:W-:Y:S02]  /*15350*/  F2FP.BF16.F32.PACK_AB R182, R41, R182 ;  /* 0x000000b629b6723e */ /* 0x000fe400000010ff */
[----:B------:R-:W0:Y:S01]  /*15360*/  MUFU.EX2 R24, R39 ;  /* 0x0000002700187308 */ /* 0x000e220000000800 */
[----:B-1----:R-:W-:Y:S01]  /*15370*/  FADD.FTZ R34, R20, R25 ;  /* 0x0000001914227221 */ /* 0x002fe20000010000 */
[----:B------:R-:W-:Y:S02]  /*15380*/  F2FP.BF16.F32.PACK_AB R191, R14, R191 ;  /* 0x000000bf0ebf723e */ /* 0x000fe400000010ff */
[----:B------:R-:W-:-:S04]  /*15390*/  F2FP.BF16.F32.PACK_AB R185, R20, R29 ;  /* 0x0000001d14b9723e */ /* 0x000fc800000010ff */
        /* <DEDUP_REMOVED lines=59> */
[----:B------:R-:W-:Y:S01]  /*15750*/  F2FP.BF16.F32.PACK_AB R175, R36, R87 ;  /* 0x0000005724af723e */ /* 0x000fe200000010ff */
[----:B------:R-:W-:-:S05]  /*15760*/  VIADD R7, R150, 0xfffffffe ;  /* 0xfffffffe96077836 */ /* 0x000fca0000000000 */
        /* <DEDUP_REMOVED lines=23> */
.L_x_5320:
[----:B------:R-:W-:-:S13]  /*158e0*/  ISETP.NE.AND P2, PT, R13, 0x1, PT ;  /* 0x000000010d00780c */ /* 0x000fda0003f45270 */
[----:B------:R-:W0:Y:S02]  /*158f0*/  @P2 LDC.64 R14, c[0x0][0x9e8] ;  /* 0x00027a00ff0e2b82 */ /* 0x000e240000000a00 */
[----:B0-----:R-:W-:-:S05]  /*15900*/  @P2 IMAD.HI.U32 R14, R2, R14, RZ ;  /* 0x0000000e020e2227 */ /* 0x001fca00078e00ff */
[----:B------:R-:W-:-:S07]  /*15910*/  @P2 SHF.R.U32.HI R2, RZ, R15, R14 ;  /* 0x0000000fff022219 */ /* 0x000fce000001160e */
.L_x_5321:
[----:B------:R-:W-:Y:S05]  /*15920*/  BSYNC B0 ;  /* 0x0000000000007941 */ /* 0x000fea0003800000 */
.L_x_5319:
[----:B------:R-:W-:-:S05]  /*15930*/  IMAD R13, R2, R13, R13 ;  /* 0x0000000d020d7224 */ /* 0x000fca00078e020d */
[----:B------:R-:W-:-:S07]  /*15940*/  VIMNMX R12, R12, R13, PT ;  /* 0x0000000d0c0c7248 */ /* 0x000fce0003fe0100 */
.L_x_5318:
[----:B------:R-:W-:Y:S01]  /*15950*/  IMAD.HI R12, R12, 0x2aaaaaab, RZ ;  /* 0x2aaaaaab0c0c7827 */ /* 0x000fe200078e02ff */
[----:B------:R-:W-:Y:S01]  /*15960*/  ULDC UR59, c[0x0][0x9e4] ;  /* 0x00027900003b7ab9 */ /* 0x000fe20000000800 */
[----:B------:R-:W-:Y:S01]  /*15970*/  ULDC UR58, c[0x0][0x9e4] ;  /* 0x00027900003a7ab9 */ /* 0x000fe20000000800 */
[----:B------:R-:W-:Y:S01]  /*15980*/  BSSY B0, `(.L_x_5322) ;  /* 0x0000381000007945 */ /* 0x000fe20003800000 */
[----:B------:R-:W-:Y:S01]  /*15990*/  IMAD.MOV.U32 R2, RZ, RZ, 0x3f800000 ;  /* 0x3f800000ff027424 */ /* 0x000fe200078e00ff */
[----:B------:R-:W-:Y:S02]  /*159a0*/  SHF.R.U32.HI R9, RZ, 0x1f, R12 ;  /* 0x0000001fff097819 */ /* 0x000fe4000001160c */
[----:B------:R-:W-:Y:S02]  /*159b0*/  CS2R R118, SRZ ;  /* 0x0000000000767805 */ /* 0x000fe4000001ff00 */
[----:B------:R-:W-:Y:S02]  /*159c0*/  CS2R R116, SRZ ;  /* 0x0000000000747805 */ /* 0x000fe4000001ff00 */
[----:B------:R-:W-:-:S02]  /*159d0*/  CS2R R114, SRZ ;  /* 0x0000000000727805 */ /* 0x000fc4000001ff00 */
[----:B------:R-:W-:Y:S01]  /*159e0*/  LEA.HI.SX32 R14, R12, R9, 0x1c ;  /* 0x000000090c0e7211 */ /* 0x000fe200078fe2ff */
[----:B------:R-:W-:Y:S01]  /*159f0*/  IMAD.MOV.U32 R9, RZ, RZ, 0x3f800000 ;  /* 0x3f800000ff097424 */ /* 0x000fe200078e00ff */
[----:B------:R-:W-:Y:S02]  /*15a00*/  CS2R R112, SRZ ;  /* 0x0000000000707805 */ /* 0x000fe4000001ff00 */
[----:B------:R-:W-:Y:S02]  /*15a10*/  CS2R R110, SRZ ;  /* 0x00000000006e7805 */ /* 0x000fe4000001ff00 */
[----:B------:R-:W-:Y:S02]  /*15a20*/  VIMNMX R14, R211, R14, !PT ;  /* 0x0000000ed30e7248 */ /* 0x000fe40007fe0100 */
[----:B------:R-:W-:Y:S02]  /*15a30*/  CS2R R108, SRZ ;  /* 0x00000000006c7805 */ /* 0x000fe4000001ff00 */
[----:B------:R-:W-:-:S02]  /*15a40*/  CS2R R106, SRZ ;  /* 0x00000000006a7805 */ /* 0x000fc4000001ff00 */
[----:B------:R-:W-:Y:S02]  /*15a50*/  CS2R R104, SRZ ;  /* 0x0000000000687805 */ /* 0x000fe4000001ff00 */
[----:B------:R-:W-:Y:S02]  /*15a60*/  ISETP.GE.AND P2, PT, R7, R14, PT ;  /* 0x0000000e0700720c */ /* 0x000fe40003f46270 */
        /* <DEDUP_REMOVED lines=41> */
[----:B------:R-:W-:Y:S01]  /*15d00*/  BSSY B1, `(.L_x_5324) ;  /* 0x0000344000017945 */ /* 0x000fe20003800000 */
[----:B------:R-:W-:Y:S02]  /*15d10*/  IMAD.MOV.U32 R2, RZ, RZ, 0x3f800000 ;  /* 0x3f800000ff027424 */ /* 0x000fe400078e00ff */
[----:B------:R-:W-:-:S07]  /*15d20*/  IMAD.MOV.U32 R119, RZ, RZ, RZ ;  /* 0x000000ffff777224 */ /* 0x000fce00078e00ff */
.L_x_5343:
[----:B------:R-:W-:-:S05]  /*15d30*/  VIADD R15, R22, 0x1 ;  /* 0x00000001160f7836 */ /* 0x000fca0000000000 */
[----:B------:R-:W-:-:S04]  /*15d40*/  ISETP.NE.AND P2, PT, R15, 0x2, PT ;  /* 0x000000020f00780c */ /* 0x000fc80003f45270 */
[----:B------:R-:W-:Y:S02]  /*15d50*/  SEL R20, RZ, 0x1, P2 ;  /* 0x00000001ff147807 */ /* 0x000fe40001000000 */
[----:B------:R-:W-:Y:S02]  /*15d60*/  SEL R15, R15, RZ, P2 ;  /* 0x000000ff0f0f7207 */ /* 0x000fe40001000000 */
[----:B------:R-:W-:Y:S01]  /*15d70*/  LOP3.LUT R20, R23, R20, RZ, 0x3c, !PT ;  /* 0x0000001417147212 */ /* 0x000fe200078e3cff */
[----:B------:R-:W-:Y:S06]  /*15d80*/  @!P0 BRA `(.L_x_5325) ;  /* 0x0000000000048947 */ /* 0x000fec0003800000 */
[----:B------:R-:W-:Y:S01]  /*15d90*/  BPT.TRAP 0x1 ;  /* 0x000000040000795c */ /* 0x000fe20000300000 */
.L_x_5325:
[----:B------:R-:W-:Y:S01]  /*15da0*/  IMAD R0, R15, 0x8, R16 ;  /* 0x000000080f007824 */ /* 0x000fe200078e0210 */
[----:B------:R-:W-:-:S04]  /*15db0*/  SHF.L.U32 R11, R20, 0x1f, RZ ;  /* 0x0000001f140b7819 */ /* 0x000fc800000006ff */
[----:B------:R0:W1:Y:S01]  /*15dc0*/  SYNCS.PHASECHK.TRANS64.TRYWAIT P2, [R0+URZ+0x30830], R11 ;  /* 0x0308300b000075a7 */ /* 0x000062000804017f */
[----:B------:R-:W-:Y:S05]  /*15dd0*/  @!P0 BRA `(.L_x_5326) ;  /* 0x0000000000048947 */ /* 0x000fea0003800000 */
[----:B------:R-:W-:Y:S01]  /*15de0*/  BPT.TRAP 0x1 ;  /* 0x000000040000795c */ /* 0x000fe20000300000 */
.L_x_5326:
[----:B------:R-:W-:Y:S01]  /*15df0*/  IMAD R124, R15, 0x900, R8 ;  /* 0x000009000f7c7824 */ /* 0x000fe200078e0208 */
[----:B------:R-:W-:Y:S03]  /*15e00*/  BSSY B2, `(.L_x_5327) ;  /* 0x0000006000027945 */ /* 0x000fe60003800000 */
[C---:B------:R-:W-:Y:S02]  /*15e10*/  VIADD R12, R124.reuse, 0x2 ;  /* 0x000000027c0c7836 */ /* 0x040fe40000000000 */
[----:B------:R-:W-:Y:S01]  /*15e20*/  VIADD R21, R124, 0x4 ;  /* 0x000000047c157836 */ /* 0x000fe20000000000 */
[----:B-1----:R-:W-:Y:S06]  /*15e30*/  @P2 BRA `(.L_x_5328) ;  /* 0x0000000000082947 */ /* 0x002fec0003800000 */
[----:B------:R-:W1:Y:S02]  /*15e40*/  SYNCS.PHASECHK.TRANS64.TRYWAIT P2, [R0+URZ+0x30830], R11 ;  /* 0x0308300b000075a7 */ /* 0x000e64000804017f */
[----:B-1----:R-:W-:Y:S05]  /*15e50*/  @!P2 BRA `(.L_x_5329) ;  /* 0x0000015400b0a947 */ /* 0x002fea0003800000 */
.L_x_5328:
[----:B------:R-:W-:Y:S05]  /*15e60*/  BSYNC B2 ;  /* 0x0000000000027941 */ /* 0x000fea0003800000 */
.L_x_5327:
[----:B------:R-:W-:Y:S01]  /*15e70*/  IMAD.MOV.U32 R10, RZ, RZ, R124 ;  /* 0x000000ffff0a7224 */ /* 0x000fe200078e007c */
[----:B------:R2:W-:Y:S04]  /*15e80*/  STL.64 [R1+0x78], R16 ;  /* 0x0000781001007387 */ /* 0x0005e80000100a00 */
[----:B------:R-:W-:Y:S01]  /*15e90*/  R2UR UR54, R10 ;  /* 0x000000000a3672ca */ /* 0x000fe200000e0000 */
[----:B------:R-:W-:-:S05]  /*15ea0*/  IMAD.MOV.U32 R10, RZ, RZ, R21 ;  /* 0x000000ffff0a7224 */ /* 0x000fca00078e0015 */
[----:B------:R-:W-:Y:S01]  /*15eb0*/  R2UR UR34, R10 ;  /* 0x000000000a2272ca */ /* 0x000fe200000e0000 */
[----:B------:R-:W-:Y:S01]  /*15ec0*/  VIADD R10, R124, 0x302 ;  /* 0x000003027c0a7836 */ /* 0x000fe20000000000 */
[----:B--2---:R-:W2:Y:S01]  /*15ed0*/  LDL.64 R16, [R1+0x30] ;  /* 0x0000300001107983 */ /* 0x004ea20000100a00 */
[----:B01----:R-:W-:-:S03]  /*15ee0*/  IMAD.MOV.U32 R11, RZ, RZ, 0x40000040 ;  /* 0x40000040ff0b7424 */ /* 0x003fc600078e00ff */
[----:B------:R-:W-:Y:S01]  /*15ef0*/  R2UR UR22, R10 ;  /* 0x000000000a1672ca */ /* 0x000fe200000e0000 */
[----:B------:R-:W-:Y:S01]  /*15f00*/  VIADD R10, R124, 0x306 ;  /* 0x000003067c0a7836 */ /* 0x000fe20000000000 */
[----:B------:R0:W-:Y:S01]  /*15f10*/  STL.64 [R1+0x70], R14 ;  /* 0x0000700e01007387 */ /* 0x0001e20000100a00 */
[C---:B------:R-:W-:Y:S02]  /*15f20*/  R2UR UR55, R11.reuse ;  /* 0x000000000b3772ca */ /* 0x040fe400000e0000 */
[C---:B------:R-:W-:Y:S02]  /*15f30*/  R2UR UR35, R11.reuse ;  /* 0x000000000b2372ca */ /* 0x040fe400000e0000 */
[C---:B------:R-:W-:Y:S02]  /*15f40*/  R2UR UR23, R11.reuse ;  /* 0x000000000b1772ca */ /* 0x040fe400000e0000 */
[----:B------:R-:W-:Y:S02]  /*15f50*/  R2UR UR14, R10 ;  /* 0x000000000a0e72ca */ /* 0x000fe400000e0000 */
[----:B------:R-:W-:Y:S01]  /*15f60*/  R2UR UR15, R11 ;  /* 0x000000000b0f72ca */ /* 0x000fe200000e0000 */
[----:B0-----:R-:W3:Y:S04]  /*15f70*/  LDL.64 R14, [R1+0x28] ;  /* 0x00002800010e7983 */ /* 0x001ee80000100a00 */
[----:B------:R0:W-:Y:S04]  /*15f80*/  STL.64 [R1+0x68], R6 ;  /* 0x0000680601007387 */ /* 0x0001e80000100a00 */
[----:B0-----:R-:W4:Y:S04]  /*15f90*/  LDL.64 R6, [R1+0x20] ;  /* 0x0000200001067983 */ /* 0x001f280000100a00 */
[----:B------:R0:W-:Y:S04]  /*15fa0*/  STL.64 [R1+0x60], R4 ;  /* 0x0000600401007387 */ /* 0x0001e80000100a00 */
[----:B------:R-:W2:Y:S01]  /*15fb0*/  LDL.64 R10, [R1+0x38] ;  /* 0x00003800010a7983 */ /* 0x000ea20000100a00 */
[----:B------:R-:W-:Y:S01]  /*15fc0*/  VIADD R120, R124, 0x6 ;  /* 0x000000067c787836 */ /* 0x000fe20000000000 */
[----:B------:R-:W-:Y:S01]  /*15fd0*/  R2UR UR50, R12 ;  /* 0x000000000c3272ca */ /* 0x000fe200000e0000 */
[----:B------:R-:W-:-:S03]  /*15fe0*/  VIADD R12, R124, 0x300 ;  /* 0x000003007c0c7836 */ /* 0x000fc60000000000 */
[----:B------:R-:W-:Y:S01]  /*15ff0*/  R2UR UR30, R120 ;  /* 0x00000000781e72ca */ /* 0x000fe200000e0000 */
[----:B------:R-:W-:Y:S01]  /*16000*/  VIADD R120, R124, 0x304 ;  /* 0x000003047c787836 */ /* 0x000fe20000000000 */
[----:B------:R-:W-:Y:S01]  /*16010*/  R2UR UR26, R12 ;  /* 0x000000000c1a72ca */ /* 0x000fe200000e0000 */
[C---:B------:R-:W-:Y:S01]  /*16020*/  VIADD R12, R124.reuse, 0x600 ;  /* 0x000006007c0c7836 */ /* 0x040fe20000000000 */
[----:B0-----:R-:W4:Y:S01]  /*16030*/  LDL.64 R4, [R1+0x18] ;  /* 0x0000180001047983 */ /* 0x001f220000100a00 */
[----:B------:R-:W-:Y:S01]  /*16040*/  VIADD R122, R124, 0x604 ;  /* 0x000006047c7a7836 */ /* 0x000fe20000000000 */
[----:B------:R-:W-:Y:S01]  /*16050*/  R2UR UR18, R120 ;  /* 0x00000000781272ca */ /* 0x000fe200000e0000 */
[----:B------:R-:W-:Y:S02]  /*16060*/  VIADD R120, R124, 0x602 ;  /* 0x000006027c787836 */ /* 0x000fe40000000000 */
[----:B------:R-:W-:Y:S01]  /*16070*/  FMUL.FTZ R24, R24, R9 ;  /* 0x0000000918187220 */ /* 0x000fe20000410000 */
[----:B------:R-:W-:-:S02]  /*16080*/  IMAD.MOV.U32 R121, RZ, RZ, 0x40000040 ;  /* 0x40000040ff797424 */ /* 0x000fc400078e00ff */
[-C--:B------:R-:W-:Y:S01]  /*16090*/  FMUL.FTZ R25, R25, R9.reuse ;  /* 0x0000000919197220 */ /* 0x080fe20000410000 */
[----:B------:R-:W-:Y:S02]  /*160a0*/  VIADD R124, R124, 0x606 ;  /* 0x000006067c7c7836 */ /* 0x000fe40000000000 */
[-C--:B------:R-:W-:Y:S01]  /*160b0*/  FMUL.FTZ R28, R28, R9.reuse ;  /* 0x000000091c1c7220 */ /* 0x080fe20000410000 */
[----:B------:R-:W-:Y:S01]  /*160c0*/  IMAD.MOV.U32 R123, RZ, RZ, 0x40000040 ;  /* 0x40000040ff7b7424 */ /* 0x000fe200078e00ff */
[C---:B------:R-:W-:Y:S01]  /*160d0*/  R2UR UR31, R121.reuse ;  /* 0x00000000791f72ca */ /* 0x040fe200000e0000 */
[----:B------:R-:W-:Y:S01]  /*160e0*/  IMAD.MOV.U32 R125, RZ, RZ, 0x40000040 ;  /* 0x40000040ff7d7424 */ /* 0x000fe200078e00ff */
[----:B------:R-:W-:Y:S01]  /*160f0*/  R2UR UR19, R121 ;  /* 0x00000000791372ca */ /* 0x000fe200000e0000 */
[----:B------:R-:W-:Y:S01]  /*16100*/  IMAD.MOV.U32 R13, RZ, RZ, 0x40000040 ;  /* 0x40000040ff0d7424 */ /* 0x000fe200078e00ff */
        /* <DEDUP_REMOVED lines=12> */
[----:B-----5:R-:W-:Y:S01]  /*161d0*/  WARPGROUP.ARRIVE ;  /* 0x00000000000079c5 */ /* 0x020fe20000000000 */
[----:B------:R-:W-:Y:S01]  /*161e0*/  R2UR UR51, R13 ;  /* 0x000000000d3372ca */ /* 0x000fe200000e0000 */
[-C--:B------:R-:W-:Y:S01]  /*161f0*/  FMUL.FTZ R41, R41, R9.reuse ;  /* 0x0000000929297220 */ /* 0x080fe20000410000 */
[----:B------:R-:W-:Y:S01]  /*16200*/  R2UR UR27, R13 ;  /* 0x000000000d1b72ca */ /* 0x000fe200000e0000 */
[-C--:B------:R-:W-:Y:S01]  /*16210*/  FMUL.FTZ R44, R44, R9.reuse ;  /* 0x000000092c2c7220 */ /* 0x080fe20000410000 */
[-C--:B------:R-:W-:Y:S01]  /*16220*/  FMUL.FTZ R45, R45, R9.reuse ;  /* 0x000000092d2d7220 */ /* 0x080fe20000410000 */
[----:B------:R-:W-:Y:S01]  /*16230*/  HGMMA.64x96x16.F32.BF16 R120, gdesc[UR52], RZ, !UPT, gsb0 ;  /* 0x01600000347879f0 */ /* 0x000fe2000c0018ff */
        /* <DEDUP_REMOVED lines=88> */
[----:B------:R-:W-:Y:S01]  /*167c0*/  WARPGROUP.ARRIVE ;  /* 0x00000000000079c5 */ /* 0x000fe20000000000 */
[----:B--2---:R-:W-:Y:S02]  /*167d0*/  R2UR UR32, R10 ;  /* 0x000000000a2072ca */ /* 0x004fe400000e0000 */
[----:B------:R-:W-:Y:S02]  /*167e0*/  R2UR UR33, R11 ;  /* 0x000000000b2172ca */ /* 0x000fe400000e0000 */
[----:B------:R-:W-:Y:S01]  /*167f0*/  R2UR UR28, R16 ;  /* 0x00000000101c72ca */ /* 0x000fe200000e0000 */
[----:B------:R-:W2:Y:S10]  /*16800*/  LDL.64 R10, [R1+0x8] ;  /* 0x00000800010a7983 */ /* 0x000eb40000100a00 */
[----:B------:R-:W-:Y:S01]  /*16810*/  HGMMA.64x96x16.F32.BF16 R120, gdesc[UR32], R120, gsb0 ;  /* 0x01600000207879f0 */ /* 0x000fe20008001878 */
[----:B------:R-:W-:-:S02]  /*16820*/  R2UR UR29, R17 ;  /* 0x00000000111d72ca */ /* 0x000fc400000e0000 */
[----:B------:R-:W-:Y:S02]  /*16830*/  R2UR UR10, R12 ;  /* 0x000000000c0a72ca */ /* 0x000fe400000e0000 */
[----:B------:R-:W-:Y:S02]  /*16840*/  R2UR UR11, R13 ;  /* 0x000000000d0b72ca */ /* 0x000fe400000e0000 */
[----:B------:R-:W2:Y:S01]  /*16850*/  LDL.64 R12, [R1+0x10] ;  /* 0x00001000010c7983 */ /* 0x000ea20000100a00 */
[----:B---3--:R-:W-:Y:S02]  /*16860*/  R2UR UR24, R14 ;  /* 0x000000000e1872ca */ /* 0x008fe400000e0000 */
[----:B------:R-:W-:Y:S01]  /*16870*/  R2UR UR25, R15 ;  /* 0x000000000f1972ca */ /* 0x000fe200000e0000 */
[----:B------:R0:W5:Y:S01]  /*16880*/  LDL.LU.64 R16, [R1+0x78] ;  /* 0x0000780001107983 */ /* 0x0001620000300a00 */
[----:B----4-:R-:W-:Y:S02]  /*16890*/  R2UR UR20, R6 ;  /* 0x00000000061472ca */ /* 0x010fe400000e0000 */
[----:B------:R-:W-:Y:S01]  /*168a0*/  R2UR UR21, R7 ;  /* 0x00000000071572ca */ /* 0x000fe200000e0000 */
[----:B------:R0:W5:Y:S01]  /*168b0*/  LDL.LU.64 R14, [R1+0x70] ;  /* 0x00007000010e7983 */ /* 0x0001620000300a00 */
[----:B------:R-:W-:-:S02]  /*168c0*/  R2UR UR16, R4 ;  /* 0x00000000041072ca */ /* 0x000fc400000e0000 */
[----:B------:R-:W-:Y:S01]  /*168d0*/  R2UR UR17, R5 ;  /* 0x00000000051172ca */ /* 0x000fe200000e0000 */
[----:B------:R0:W5:Y:S01]  /*168e0*/  LDL.LU.64 R6, [R1+0x68] ;  /* 0x0000680001067983 */ /* 0x0001620000300a00 */
[----:B------:R-:W-:Y:S01]  /*168f0*/  UMOV UR4, UR56 ;  /* 0x0000003800047c82 */ /* 0x000fe20008000000 */
[----:B------:R-:W-:Y:S02]  /*16900*/  UMOV UR5, UR57 ;  /* 0x0000003900057c82 */ /* 0x000fe40008000000 */
[----:B------:R0:W5:Y:S01]  /*16910*/  LDL.LU.64 R4, [R1+0x60] ;  /* 0x0000600001047983 */ /* 0x0001620000300a00 */
        /* <DEDUP_REMOVED lines=8> */
[----:B------:R-:W-:Y:S01]  /*169a0*/  HGMMA.64x96x16.F32.BF16 R120, gdesc[UR20], R120, gsb0 ;  /* 0x01600000147879f0 */ /* 0x000fe20008001878 */
[----:B--2---:R-:W-:Y:S02]  /*169b0*/  R2UR UR12, R12 ;  /* 0x000000000c0c72ca */ /* 0x004fe400000e0000 */
[----:B------:R-:W-:Y:S01]  /*169c0*/  R2UR UR13, R13 ;  /* 0x000000000d0d72ca */ /* 0x000fe200000e0000 */
[----:B------:R-:W-:Y:S02]  /*169d0*/  WARPGROUP.DEPBAR.LE gsb0, 0x0 ;  /* 0x00008000000079c5 */ /* 0x000fe40000010000 */
[----:B------:R-:W-:-:S06]  /*169e0*/  WARPGROUP.ARRIVE ;  /* 0x00000000000079c5 */ /* 0x000fcc0000000000 */
[----:B------:R-:W-:Y:S01]  /*169f0*/  HGMMA.64x96x16.F32.BF16 R120, gdesc[UR16], R120, gsb0 ;  /* 0x01600000107879f0 */ /* 0x000fe20008001878 */
[----:B------:R-:W-:Y:S02]  /*16a00*/  R2UR UR8, R10 ;  /* 0x000000000a0872ca */ /* 0x000fe400000e0000 */
[----:B------:R-:W-:Y:S01]  /*16a10*/  R2UR UR9, R11 ;  /* 0x000000000b0972ca */ /* 0x000fe200000e0000 */
        /* <DEDUP_REMOVED lines=16> */
[----:B0-----:R-:W-:Y:S05]  /*16b20*/  @!P0 BRA `(.L_x_5330) ;  /* 0x0000000000048947 */ /* 0x001fea0003800000 */
[----:B------:R-:W-:Y:S01]  /*16b30*/  BPT.TRAP 0x1 ;  /* 0x000000040000795c */ /* 0x000fe20000300000 */
.L_x_5330:
[----:B------:R-:W-:Y:S01]  /*16b40*/  SHF.L.U32 R2, R23, 0x1f, RZ ;  /* 0x0000001f17027819 */ /* 0x000fe200000006ff */
[----:B-----5:R-:W-:-:S04]  /*16b50*/  IMAD R21, R22, 0x8, R16 ;  /* 0x0000000816157824 */ /* 0x020fc800078e0210 */
[----:B------:R0:W1:Y:S01]  /*16b60*/  SYNCS.PHASECHK.TRANS64.TRYWAIT P2, [R21+URZ+0x30850], R2 ;  /* 0x03085002150075a7 */ /* 0x000062000804017f */
[----:B------:R-:W-:Y:S05]  /*16b70*/  @!P0 BRA `(.L_x_5331) ;  /* 0x0000000000048947 */ /* 0x000fea0003800000 */
[----:B------:R-:W-:Y:S01]  /*16b80*/  BPT.TRAP 0x1 ;  /* 0x000000040000795c */ /* 0x000fe20000300000 */
.L_x_5331:
[----:B------:R-:W-:Y:S04]  /*16b90*/  BSSY B2, `(.L_x_5332) ;  /* 0x0000004000027945 */ /* 0x000fe80003800000 */
[----:B-1----:R-:W-:Y:S05]  /*16ba0*/  @P2 BRA `(.L_x_5333) ;  /* 0x0000000000082947 */ /* 0x002fea0003800000 */
[----:B------:R-:W1:Y:S02]  /*16bb0*/  SYNCS.PHASECHK.TRANS64.TRYWAIT P2, [R21+URZ+0x30850], R2 ;  /* 0x03085002150075a7 */ /* 0x000e64000804017f */
[----:B-1----:R-:W-:Y:S05]  /*16bc0*/  @!P2 BRA `(.L_x_5334) ;  /* 0x000001480068a947 */ /* 0x002fea0003800000 */
.L_x_5333:
[----:B------:R-:W-:Y:S05]  /*16bd0*/  BSYNC B2 ;  /* 0x0000000000027941 */ /* 0x000fea0003800000 */
.L_x_5332:
[----:B01----:R-:W-:Y:S01]  /*16be0*/  VIADD R2, R16, 0x400 ;  /* 0x0000040010027836 */ /* 0x003fe20000000000 */
[----:B------:R-:W2:Y:S01]  /*16bf0*/  LDL R234, [R1] ;  /* 0x0000000001ea7983 */ /* 0x000ea20000100800 */
[----:B------:R-:W-:Y:S01]  /*16c00*/  IMAD.MOV.U32 R11, RZ, RZ, 0x40000040 ;  /* 0x40000040ff0b7424 */ /* 0x000fe200078e00ff */
[----:B------:R-:W-:Y:S01]  /*16c10*/  WARPGROUP.ARRIVE ;  /* 0x00000000000079c5 */ /* 0x000fe20000000000 */
[----:B------:R-:W-:Y:S01]  /*16c20*/  IMAD.MOV.U32 R13, RZ, RZ, 0x40000040 ;  /* 0x40000040ff0d7424 */ /* 0x000fe200078e00ff */
[----:B------:R-:W-:Y:S01]  /*16c30*/  SHF.R.U32.HI R2, RZ, 0x4, R2 ;  /* 0x00000004ff027819 */ /* 0x000fe20000011602 */
[----:B------:R-:W-:Y:S01]  /*16c40*/  @!P1 VIADD R0, R0, 0x30840 ;  /* 0x0003084000009836 */ /* 0x000fe20000000000 */
[----:B------:R-:W-:Y:S01]  /*16c50*/  R2UR UR7, R11 ;  /* 0x000000000b0772ca */ /* 0x000fe200000e0000 */
[----:B------:R-:W-:Y:S01]  /*16c60*/  IMAD.MOV.U32 R11, RZ, RZ, 0x40000040 ;  /* 0x40000040ff0b7424 */ /* 0x000fe200078e00ff */
[----:B------:R-:W-:Y:S01]  /*16c70*/  LOP3.LUT R2, R2, 0x3fff, RZ, 0xc0, !PT ;  /* 0x00003fff02027812 */ /* 0x000fe200078ec0ff */
[----:B------:R-:W-:Y:S01]  /*16c80*/  ULDC UR5, c[0x0][0x9dc] ;  /* 0x0002770000057ab9 */ /* 0x000fe20000000800 */
[----:B------:R-:W-:Y:S01]  /*16c90*/  ISETP.NE.AND P3, PT, R227, 0x1, PT ;  /* 0x00000001e300780c */ /* 0x000fe20003f65270 */
[----:B------:R-:W-:Y:S01]  /*16ca0*/  ULDC UR4, c[0x0][0x9e0] ;  /* 0x0002780000047ab9 */ /* 0x000fe20000000800 */
[----:B------:R-:W-:-:S02]  /*16cb0*/  LOP3.LUT R2, R2, 0x3000000, RZ, 0xfc, !PT ;  /* 0x0300000002027812 */ /* 0x000fc400078efcff */
[----:B------:R-:W-:-:S03]  /*16cc0*/  @!P1 PRMT R0, RZ, 0x654, R0 ;  /* 0x00000654ff009816 */ /* 0x000fc60000000000 */
[----:B------:R-:W-:Y:S02]  /*16cd0*/  IMAD R10, R22, 0x900, R2 ;  /* 0x00000900160a7824 */ /* 0x000fe400078e0202 */
[----:B------:R-:W-:Y:S02]  /*16ce0*/  IMAD.IADD R2, R213, 0x1, R209 ;  /* 0x00000001d5027824 */ /* 0x000fe400078e02d1 */
[C---:B------:R-:W-:Y:S01]  /*16cf0*/  VIADD R12, R10.reuse, 0x80 ;  /* 0x000000800a0c7836 */ /* 0x040fe20000000000 */
[----:B------:R-:W-:Y:S01]  /*16d00*/  R2UR UR6, R10 ;  /* 0x000000000a0672ca */ /* 0x000fe200000e0000 */
[----:B------:R-:W0:-:S12]  /*16d10*/  @P3 LDC R9, c[0x0][0x44c] ;  /* 0x00011300ff093b82 */ /* 0x000e180000000800 */
[----:B------:R-:W-:Y:S01]  /*16d20*/  HGMMA.64x192x16.F32.BF16 R24, R188, gdesc[UR4].tnspB, R24, gsb0 ;  /* 0x42e00004bc187df0 */ /* 0x000fe20008001818 */
[----:B------:R-:W-:Y:S01]  /*16d30*/  R2UR UR6, R12 ;  /* 0x000000000c0672ca */ /* 0x000fe200000e0000 */
[----:B------:R-:W-:Y:S01]  /*16d40*/  VIADD R12, R10, 0x100 ;  /* 0x000001000a0c7836 */ /* 0x000fe20000000000 */
[----:B------:R-:W-:Y:S01]  /*16d50*/  R2UR UR7, R13 ;  /* 0x000000000d0772ca */ /* 0x000fe200000e0000 */
[----:B------:R-:W-:Y:S02]  /*16d60*/  IMAD.MOV.U32 R13, RZ, RZ, 0x40000040 ;  /* 0x40000040ff0d7424 */ /* 0x000fe400078e00ff */
[----:B0-----:R-:W-:Y:S01]  /*16d70*/  @P3 IMAD.HI.U32 R9, R2, R9, RZ ;  /* 0x0000000902093227 */ /* 0x001fe200078e00ff */
[----:B------:R-:W-:Y:S02]  /*16d80*/  WARPGROUP.DEPBAR.LE gsb0, 0x0 ;  /* 0x00008000000079c5 */ /* 0x000fe40000010000 */
[----:B------:R-:W-:-:S11]  /*16d90*/  WARPGROUP.ARRIVE ;  /* 0x00000000000079c5 */ /* 0x000fd60000000000 */
[----:B------:R-:W-:Y:S01]  /*16da0*/  HGMMA.64x192x16.F32.BF16 R24, R184, gdesc[UR4].tnspB, R24, gsb0 ;  /* 0x42e00004b8187df0 */ /* 0x000fe20008001818 */
[----:B------:R-:W-:Y:S01]  /*16db0*/  R2UR UR6, R12 ;  /* 0x000000000c0672ca */ /* 0x000fe200000e0000 */
[----:B------:R-:W-:Y:S01]  /*16dc0*/  VIADD R12, R10, 0x180 ;  /* 0x000001800a0c7836 */ /* 0x000fe20000000000 */
[----:B------:R-:W-:Y:S01]  /*16dd0*/  R2UR UR7, R13 ;  /* 0x000000000d0772ca */ /* 0x000fe200000e0000 */
[----:B------:R-:W-:Y:S01]  /*16de0*/  IMAD.MOV.U32 R13, RZ, RZ, 0x40000040 ;  /* 0x40000040ff0d7424 */ /* 0x000fe200078e00ff */
[----:B--2---:R-:W-:Y:S01]  /*16df0*/  LOP3.LUT P2, RZ, R234, 0x100000, RZ, 0xc0, !PT ;  /* 0x00100000eaff7812 */ /* 0x004fe2000784c0ff */
[----:B------:R-:W-:Y:S02]  /*16e00*/  WARPGROUP.DEPBAR.LE gsb0, 0x0 ;  /* 0x00008000000079c5 */ /* 0x000fe40000010000 */
[----:B------:R-:W-:-:S12]  /*16e10*/  WARPGROUP.ARRIVE ;  /* 0x00000000000079c5 */ /* 0x000fd80000000000 */
        /* <DEDUP_REMOVED lines=14> */
[----:B------:R-:W-:Y:S02]  /*16f00*/  R2UR UR6, R10 ;  /* 0x000000000a0672ca */ /* 0x000fe400000e0000 */
[----:B------:R-:W-:Y:S01]  /*16f10*/  R2UR UR7, R11 ;  /* 0x000000000b0772ca */ /* 0x000fe200000e0000 */
[----:B------:R-:W0:Y:S02]  /*16f20*/  @P3 LDC R10, c[0x0][0x450] ;  /* 0x00011400ff0a3b82 */ /* 0x000e240000000800 */
[----:B0-----:R-:W-:Y:S01]  /*16f30*/  @P3 SHF.R.U32.HI R2, RZ, R10, R9 ;  /* 0x0000000aff023219 */ /* 0x001fe20000011609 */
[----:B------:R-:W-:Y:S01]  /*16f40*/  IMAD.U32 R10, RZ, RZ, UR5 ;  /* 0x00000005ff0a7e24 */ /* 0x000fe2000f8e00ff */
[----:B------:R-:W-:Y:S02]  /*16f50*/  WARPGROUP.DEPBAR.LE gsb0, 0x0 ;  /* 0x00008000000079c5 */ /* 0x000fe40000010000 */
[----:B------:R-:W-:-:S10]  /*16f60*/  WARPGROUP.ARRIVE ;  /* 0x00000000000079c5 */ /* 0x000fd40000000000 */
[----:B------:R-:W-:Y:S03]  /*16f70*/  HGMMA.64x192x16.F32.BF16 R24, R168, gdesc[UR4].tnspB, R24, gsb0 ;  /* 0x42e00004a8187df0 */ /* 0x000fe60008001818 */
[----:B------:R-:W-:Y:S02]  /*16f80*/  WARPGROUP.DEPBAR.LE gsb0, 0x0 ;  /* 0x00008000000079c5 */ /* 0x000fe40000010000 */
[----:B------:R-:W0:Y:S01]  /*16f90*/  SHFL.IDX PT, R169, R2, RZ, 0x1c1f ;  /* 0x001c1fff02a97589 */ /* 0x000e2200000e0000 */
[----:B------:R-:W-:Y:S01]  /*16fa0*/  IMAD R168, R7, -0x60, RZ ;  /* 0xffffffa007a87824 */ /* 0x000fe200078e02ff */
[----:B------:R1:W-:Y:S03]  /*16fb0*/  @!P1 SYNCS.ARRIVE.TRANS64.RED.A1T0 RZ, [R0+URZ], RZ ;  /* 0x000000ff00ff99a7 */ /* 0x0003e6000810043f */
[----:B------:R-:W-:-:S04]  /*16fc0*/  VIADD R9, R168, 0x1 ;  /* 0x00000001a8097836 */ /* 0x000fc80000000000 */
[----:B-1----:R-:W-:Y:S01]  /*16fd0*/  IMAD R0, R212, -0x2, R9 ;  /* 0xfffffffed4007824 */ /* 0x002fe200078e0209 */
[----:B------:R-:W-:-:S04]  /*16fe0*/  LOP3.LUT R9, RZ, R10, RZ, 0x33, !PT ;  /* 0x0000000aff097212 */ /* 0x000fc800078e33ff */
[----:B------:R-:W-:Y:S01]  /*16ff0*/  IADD3 R22, -R194, R0, R196 ;  /* 0x00000000c2167210 */ /* 0x000fe20007ffe1c4 */
[----:B------:R-:W-:-:S04]  /*17000*/  VIADD R0, R0, 0xffffffff ;  /* 0xffffffff00007836 */ /* 0x000fc80000000000 */
[----:B------:R-:W-:Y:S02]  /*17010*/  VIADD R23, R22, UR4 ;  /* 0x0000000416177c36 */ /* 0x000fe40008000000 */
[----:B------:R-:W-:Y:S02]  /*17020*/  IMAD.IADD R22, R9, 0x1, R22 ;  /* 0x0000000109167824 */ /* 0x000fe400078e0216 */
[--C-:B0-----:R-:W-:Y:S02]  /*17030*/  IMAD.IADD R11, R23, 0x1, R169.reuse ;  /* 0x00000001170b7824 */ /* 0x101fe400078e02a9 */
[----:B------:R-:W-:Y:S01]  /*17040*/  IMAD.IADD R9, R22, 0x1, R169 ;  /* 0x0000000116097824 */ /* 0x000fe200078e02a9 */
[----:B------:R-:W-:Y:S06]  /*17050*/  @!P2 BRA `(.L_x_5335) ;  /* 0x000000000054a947 */ /* 0x000fec0003800000 */
        /* <DEDUP_REMOVED lines=12> */
.L_x_5337:
[----:B------:R-:W-:-:S05]  /*17120*/  IMAD.U32 R170, RZ, RZ, UR59 ;  /* 0x0000003bffaa7e24 */ /* 0x000fca000f8e00ff */
[----:B------:R-:W-:-:S13]  /*17130*/  ISETP.NE.AND P2, PT, R170, 0x1, PT ;  /* 0x00000001aa00780c */ /* 0x000fda0003f45270 */
[----:B------:R-:W0:Y:S02]  /*17140*/  @P2 LDC.64 R12, c[0x0][0x9e8] ;  /* 0x00027a00ff0c2b82 */ /* 0x000e240000000a00 */
[----:B0-----:R-:W-:-:S05]  /*17150*/  @P2 IMAD.HI.U32 R12, R169, R12, RZ ;  /* 0x0000000ca90c2227 */ /* 0x001fca00078e00ff */
[----:B------:R-:W-:-:S07]  /*17160*/  @P2 SHF.R.U32.HI R169, RZ, R13, R12 ;  /* 0x0000000dffa92219 */ /* 0x000fce000001160c */
.L_x_5338:
[----:B------:R-:W-:Y:S05]  /*17170*/  BSYNC B2 ;  /* 0x0000000000027941 */ /* 0x000fea0003800000 */
.L_x_5336:
[----:B------:R-:W-:-:S05]  /*17180*/  IMAD R169, R169, R170, R0 ;  /* 0x000000aaa9a97224 */ /* 0x000fca00078e0200 */
[----:B------:R-:W-:Y:S02]  /*17190*/  VIADDMNMX R11, R169, R170, R11, PT ;  /* 0x000000aaa90b7246 */ /* 0x000fe4000380010b */
[----:B------:R-:W-:-:S07]  /*171a0*/  VIMNMX R9, R9, R169, !PT ;  /* 0x000000a909097248 */ /* 0x000fce0007fe0100 */
.L_x_5335:
[C---:B------:R-:W-:Y:S01]  /*171b0*/  ISETP.GE.AND P2, PT, R168.reuse, 0x2, PT ;  /* 0x00000002a800780c */ /* 0x040fe20003f46270 */
[----:B------:R-:W0:Y:S01]  /*171c0*/  SHFL.IDX PT, R2, R2, 0x1, 0x1c1f ;  /* 0x003c1f0002027f89 */ /* 0x000e2200000e0000 */
[----:B------:R-:W-:Y:S02]  /*171d0*/  ISETP.GE.AND P5, PT, R168, 0xa, PT ;  /* 0x0000000aa800780c */ /* 0x000fe40003fa6270 */
[----:B------:R-:W-:Y:S02]  /*171e0*/  ISETP.GT.AND P3, PT, R9, 0x1, !P2 ;  /* 0x000000010900780c */ /* 0x000fe40005764270 */
[----:B------:R-:W-:Y:S02]  /*171f0*/  LOP3.LUT R234, R234, 0xfffffffb, RZ, 0xc0, !PT ;  /* 0xfffffffbeaea7812 */ /* 0x000fe400078ec0ff */
[----:B------:R-:W-:Y:S02]  /*17200*/  ISETP.LT.OR P4, PT, R11, 0x2, P3 ;  /* 0x000000020b00780c */ /* 0x000fe40001f81670 */
[----:B------:R-:W-:-:S02]  /*17210*/  ISETP.GE.AND P3, PT, R168, 0x9, PT ;  /* 0x00000009a800780c */ /* 0x000fc40003f66270 */
[----:B------:R-:W-:Y:S02]  /*17220*/  FSEL R121, R121, -INF , !P4 ;  /* 0xff80000079797808 */ /* 0x000fe40006000000 */
[----:B------:R-:W-:Y:S02]  /*17230*/  ISETP.GT.AND P4, PT, R9, 0x8, !P3 ;  /* 0x000000080900780c */ /* 0x000fe40005f84270 */
[----:B------:R-:W-:Y:S02]  /*17240*/  @P5 LOP3.LUT R234, R234, 0x4, RZ, 0xfc, !PT ;  /* 0x00000004eaea5812 */ /* 0x000fe400078efcff */
[----:B------:R-:W-:Y:S02]  /*17250*/  ISETP.LT.OR P4, PT, R11, 0x9, P4 ;  /* 0x000000090b00780c */ /* 0x000fe40002781670 */
[----:B------:R-:W-:Y:S02]  /*17260*/  LOP3.LUT R234, R234, 0xfffffff7, RZ, 0xc0, !PT ;  /* 0xfffffff7eaea7812 */ /* 0x000fe400078ec0ff */
[----:B------:R-:W-:-:S02]  /*17270*/  FSEL R124, R124, -INF , !P4 ;  /* 0xff8000007c7c7808 */ /* 0x000fc40006000000 */
[----:B------:R-:W-:Y:S01]  /*17280*/  ISETP.GT.AND P4, PT, R9, 0x9, !P5 ;  /* 0x000000090900780c */ /* 0x000fe20006f84270 */
[--C-:B0-----:R-:W-:Y:S01]  /*17290*/  IMAD.IADD R23, R23, 0x1, R2.reuse ;  /* 0x0000000117177824 */ /* 0x101fe200078e0202 */
[----:B------:R-:W-:Y:S01]  /*172a0*/  ISETP.GE.AND P5, PT, R168, 0x11, PT ;  /* 0x00000011a800780c */ /* 0x000fe20003fa6270 */
[----:B------:R-:W-:Y:S01]  /*172b0*/  IMAD.IADD R22, R22, 0x1, R2 ;  /* 0x0000000116167824 */ /* 0x000fe200078e0202 */
[----:B------:R-:W-:-:S04]  /*172c0*/  ISETP.LT.OR P4, PT, R11, 0xa, P4 ;  /* 0x0000000a0b00780c */ /* 0x000fc80002781670 */
[----:B------:R-:W-:Y:S02]  /*172d0*/  FSEL R125, R125, -INF , !P4 ;  /* 0xff8000007d7d7808 */ /* 0x000fe40006000000 */
[----:B------:R-:W-:-:S04]  /*172e0*/  ISETP.GT.AND P4, PT, R9, 0x10, !P5 ;  /* 0x000000100900780c */ /* 0x000fc80006f84270 */
[----:B------:R-:W-:Y:S02]  /*172f0*/  ISETP.LT.OR P4, PT, R11, 0x11, P4 ;  /* 0x000000110b00780c */ /* 0x000fe40002781670 */
[----:B------:R-:W-:Y:S02]  /*17300*/  @P5 LOP3.LUT R234, R234, 0x8, RZ, 0xfc, !PT ;  /* 0x00000008eaea5812 */ /* 0x000fe400078efcff */
[----:B------:R-:W-:Y:S02]  /*17310*/  ISETP.GE.AND P5, PT, R168, 0x12, PT ;  /* 0x00000012a800780c */ /* 0x000fe40003fa6270 */
[----:B------:R-:W-:Y:S02]  /*17320*/  LOP3.LUT R234, R234, 0xfff7ffff, RZ, 0xc0, !PT ;  /* 0xfff7ffffeaea7812 */ /* 0x000fe400078ec0ff */
[----:B------:R-:W-:Y:S02]  /*17330*/  FSEL R128, R128, -INF , !P4 ;  /* 0xff80000080807808 */ /* 0x000fe40006000000 */
[----:B------:R-:W-:-:S04]  /*17340*/  ISETP.GT.AND P4, PT, R9, 0x11, !P5 ;  /* 0x000000110900780c */ /* 0x000fc80006f84270 */
[----:B------:R-:W-:-:S03]  /*17350*/  ISETP.LT.OR P4, PT, R11, 0x12, P4 ;  /* 0x000000120b00780c */ /* 0x000fc60002781670 */
        /* <DEDUP_REMOVED lines=80> */
[----:B------:R-:W-:Y:S02]  /*17860*/  FSEL R156, R156, -INF , !P4 ;  /* 0xff8000009c9c7808 */ /* 0x000fe40006000000 */
[----:B------:R-:W-:Y:S02]  /*17870*/  LOP3.LUT R234, R234, 0xffffffdf, RZ, 0xc0, !PT ;  /* 0xffffffdfeaea7812 */ /* 0x000fe400078ec0ff */
[----:B------:R-:W-:-:S04]  /*17880*/  ISETP.GT.AND P4, PT, R9, 0x49, !P5 ;  /* 0x000000490900780c */ /* 0x000fc80006f84270 */
[----:B------:R-:W-:-:S03]  /*17890*/  ISETP.LT.OR P4, PT, R11, 0x4a, P4 ;  /* 0x0000004a0b00780c */ /* 0x000fc60002781670 */
[----:B------:R-:W-:Y:S02]  /*178a0*/  @P5 LOP3.LUT R234, R234, 0x20, RZ, 0xfc, !PT ;  /* 0x00000020eaea5812 */ /* 0x000fe400078efcff */
[----:B------:R-:W-:Y:S02]  /*178b0*/  ISETP.GE.AND P5, PT, R168, 0x51, PT ;  /* 0x00000051a800780c */ /* 0x000fe40003fa6270 */
[----:B------:R-:W-:Y:S02]  /*178c0*/  FSEL R157, R157, -INF , !P4 ;  /* 0xff8000009d9d7808 */ /* 0x000fe40006000000 */
[----:B------:R-:W-:Y:S02]  /*178d0*/  ISETP.GT.AND P4, PT, R9, 0x50, !P5 ;  /* 0x000000500900780c */ /* 0x000fe40006f84270 */
[----:B------:R-:W-:Y:S02]  /*178e0*/  LOP3.LUT R234, R234, 0xffffffef, RZ, 0xc0, !PT ;  /* 0xffffffefeaea7812 */ /* 0x000fe400078ec0ff */
[----:B------:R-:W-:-:S04]  /*178f0*/  ISETP.LT.OR P4, PT, R11, 0x51, P4 ;  /* 0x000000510b00780c */ /* 0x000fc80002781670 */
[----:B------:R-:W-:Y:S02]  /*17900*/  FSEL R160, R160, -INF , !P4 ;  /* 0xff800000a0a07808 */ /* 0x000fe40006000000 */
[----:B------:R-:W-:Y:S02]  /*17910*/  ISETP.GE.AND P4, PT, R168, 0x52, PT ;  /* 0x00000052a800780c */ /* 0x000fe40003f86270 */
[----:B------:R-:W-:Y:S02]  /*17920*/  @P5 LOP3.LUT R234, R234, 0x10, RZ, 0xfc, !PT ;  /* 0x00000010eaea5812 */ /* 0x000fe400078efcff */
[----:B------:R-:W-:Y:S02]  /*17930*/  ISETP.GT.AND P5, PT, R9, 0x51, !P4 ;  /* 0x000000510900780c */ /* 0x000fe400067a4270 */
[----:B------:R-:W-:Y:S02]  /*17940*/  LOP3.LUT R234, R234, 0xfffffffd, RZ, 0xc0, !PT ;  /* 0xfffffffdeaea7812 */ /* 0x000fe400078ec0ff */
[----:B------:R-:W-:-:S04]  /*17950*/  ISETP.LT.OR P5, PT, R11, 0x52, P5 ;  /* 0x000000520b00780c */ /* 0x000fc80002fa1670 */
[----:B------:R-:W-:Y:S02]  /*17960*/  FSEL R161, R161, -INF , !P5 ;  /* 0xff800000a1a17808 */ /* 0x000fe40006800000 */
[----:B------:R-:W-:-:S04]  /*17970*/  ISETP.GE.AND P5, PT, R168, 0x59, PT ;  /* 0x00000059a800780c */ /* 0x000fc80003fa6270 */
[----:B------:R-:W-:-:S04]  /*17980*/  ISETP.GT.AND P6, PT, R9, 0x58, !P5 ;  /* 0x000000580900780c */ /* 0x000fc80006fc4270 */
[----:B------:R-:W-:-:S04]  /*17990*/  ISETP.LT.OR P6, PT, R11, 0x59, P6 ;  /* 0x000000590b00780c */ /* 0x000fc800037c1670 */
[----:B------:R-:W-:Y:S02]  /*179a0*/  FSEL R164, R164, -INF , !P6 ;  /* 0xff800000a4a47808 */ /* 0x000fe40007000000 */
[----:B------:R-:W-:-:S13]  /*179b0*/  ISETP.GE.AND P6, PT, R168, 0x1, PT ;  /* 0x00000001a800780c */ /* 0x000fda0003fc6270 */
[----:B------:R-:W-:Y:S02]  /*179c0*/  @P6 LOP3.LUT R234, R234, 0x2, RZ, 0xfc, !PT ;  /* 0x00000002eaea6812 */ /* 0x000fe400078efcff */
[----:B------:R-:W-:Y:S02]  /*179d0*/  ISETP.GT.AND P6, PT, R9, RZ, !P6 ;  /* 0x000000ff0900720c */ /* 0x000fe400077c4270 */
[----:B------:R-:W-:Y:S02]  /*179e0*/  LOP3.LUT R234, R234, 0xfffffffe, RZ, 0xc0, !PT ;  /* 0xfffffffeeaea7812 */ /* 0x000fe400078ec0ff */
[----:B------:R-:W-:-:S04]  /*179f0*/  ISETP.LT.OR P6, PT, R11, 0x1, P6 ;  /* 0x000000010b00780c */ /* 0x000fc800037c1670 */
[----:B------:R-:W-:Y:S02]  /*17a00*/  FSEL R120, R120, -INF , !P6 ;  /* 0xff80000078787808 */ /* 0x000fe40007000000 */
[----:B------:R-:W-:-:S13]  /*17a10*/  ISETP.GE.AND P6, PT, R168, 0x5a, PT ;  /* 0x0000005aa800780c */ /* 0x000fda0003fc6270 */
[----:B------:R-:W-:Y:S02]  /*17a20*/  @P6 LOP3.LUT R234, R234, 0x1, RZ, 0xfc, !PT ;  /* 0x00000001eaea6812 */ /* 0x000fe400078efcff */
[----:B------:R-:W-:-:S03]  /*17a30*/  ISETP.GT.AND P6, PT, R9, 0x59, !P6 ;  /* 0x000000590900780c */ /* 0x000fc600077c4270 */
[----:B------:R0:W-:Y:S01]  /*17a40*/  STL [R1], R234 ;  /* 0x000000ea01007387 */ /* 0x0001e20000100800 */
[----:B------:R-:W-:-:S04]  /*17a50*/  ISETP.LT.OR P6, PT, R11, 0x5a, P6 ;  /* 0x0000005a0b00780c */ /* 0x000fc800037c1670 */
[----:B------:R-:W-:Y:S02]  /*17a60*/  FSEL R165, R165, -INF , !P6 ;  /* 0xff800000a5a57808 */ /* 0x000fe40007000000 */
[----:B------:R-:W-:-:S13]  /*17a70*/  LOP3.LUT P6, RZ, R234, 0x100000, RZ, 0xc0, !PT ;  /* 0x00100000eaff7812 */ /* 0x000fda00078cc0ff */
[----:B0-----:R-:W-:Y:S05]  /*17a80*/  @!P6 BRA `(.L_x_5339) ;  /* 0x000000000054e947 */ /* 0x001fea0003800000 */
        /* <DEDUP_REMOVED lines=12> */
.L_x_5341:
[----:B------:R-:W-:-:S05]  /*17b50*/  IMAD.U32 R9, RZ, RZ, UR59 ;  /* 0x0000003bff097e24 */ /* 0x000fca000f8e00ff */
[----:B------:R-:W-:-:S13]  /*17b60*/  ISETP.NE.AND P6, PT, R9, 0x1, PT ;  /* 0x000000010900780c */ /* 0x000fda0003fc5270 */
[----:B------:R-:W0:Y:S02]  /*17b70*/  @P6 LDC.64 R12, c[0x0][0x9e8] ;  /* 0x00027a00ff0c6b82 */ /* 0x000e240000000a00 */
[----:B0-----:R-:W-:-:S05]  /*17b80*/  @P6 IMAD.HI.U32 R12, R2, R12, RZ ;  /* 0x0000000c020c6227 */ /* 0x001fca00078e00ff */
[----:B------:R-:W-:-:S07]  /*17b90*/  @P6 SHF.R.U32.HI R2, RZ, R13, R12 ;  /* 0x0000000dff026219 */ /* 0x000fce000001160c */
.L_x_5342:
[----:B------:R-:W-:Y:S05]  /*17ba0*/  BSYNC B2 ;  /* 0x0000000000027941 */ /* 0x000fea0003800000 */
.L_x_5340:
[----:B------:R-:W-:-:S05]  /*17bb0*/  IMAD R0, R2, R9, R0 ;  /* 0x0000000902007224 */ /* 0x000fca00078e0200 */
[----:B------:R-:W-:Y:S02]  /*17bc0*/  VIADDMNMX R23, R0, R9, R23, PT ;  /* 0x0000000900177246 */ /* 0x000fe40003800117 */
[----:B------:R-:W-:-:S07]  /*17bd0*/  VIMNMX R22, R22, R0, !PT ;  /* 0x0000000016167248 */ /* 0x000fce0007fe0100 */
.L_x_5339:
[C---:B------:R-:W-:Y:S01]  /*17be0*/  ISETP.GT.AND P2, PT, R22.reuse, 0x1, !P2 ;  /* 0x000000011600780c */ /* 0x040fe20005744270 */
[----:B------:R-:W-:Y:S01]  /*17bf0*/  ULDC UR4, c[0x0][0x988] ;  /* 0x0002620000047ab9 */ /* 0x000fe20000000800 */
[----:B------:R-:W-:Y:S01]  /*17c00*/  ISETP.GT.AND P3, PT, R22, 0x8, !P3 ;  /* 0x000000081600780c */ /* 0x000fe20005f64270 */
[----:B------:R-:W-:Y:S01]  /*17c10*/  @!P1 VIADD R21, R21, 0x30860 ;  /* 0x0003086015159836 */ /* 0x000fe20000000000 */
[C---:B------:R-:W-:Y:S02]  /*17c20*/  ISETP.LT.OR P2, PT, R23.reuse, 0x2, P2 ;  /* 0x000000021700780c */ /* 0x040fe40001741670 */
[----:B------:R-:W-:Y:S02]  /*17c30*/  ISETP.LT.OR P3, PT, R23, 0x9, P3 ;  /* 0x000000091700780c */ /* 0x000fe40001f61670 */
[----:B------:R-:W-:Y:S02]  /*17c40*/  FSEL R123, R123, -INF , !P2 ;  /* 0xff8000007b7b7808 */ /* 0x000fe40005000000 */
[----:B------:R-:W-:-:S02]  /*17c50*/  LOP3.LUT P2, RZ, R234, 0x4, RZ, 0xc0, !PT ;  /* 0x00000004eaff7812 */ /* 0x000fc4000784c0ff */
[----:B------:R-:W-:Y:S02]  /*17c60*/  FSEL R126, R126, -INF , !P3 ;  /* 0xff8000007e7e7808 */ /* 0x000fe40005800000 */
[----:B------:R-:W-:Y:S02]  /*17c70*/  ISETP.GT.AND P2, PT, R22, 0x9, !P2 ;  /* 0x000000091600780c */ /* 0x000fe40005744270 */
[C---:B------:R-:W-:Y:S02]  /*17c80*/  LOP3.LUT P3, RZ, R234.reuse, 0x10000, RZ, 0xc0, !PT ;  /* 0x00010000eaff7812 */ /* 0x040fe4000786c0ff */
[----:B------:R-:W-:Y:S02]  /*17c90*/  ISETP.LT.OR P2, PT, R23, 0xa, P2 ;  /* 0x0000000a1700780c */ /* 0x000fe40001741670 */
[----:B------:R-:W-:Y:S02]  /*17ca0*/  LOP3.LUT P6, RZ, R234, 0x8000, RZ, 0xc0, !PT ;  /* 0x00008000eaff7812 */ /* 0x000fe400078cc0ff */
[----:B------:R-:W-:-:S02]  /*17cb0*/  FSEL R127, R127, -INF , !P2 ;  /* 0xff8000007f7f7808 */ /* 0x000fc40005000000 */
[----:B------:R-:W-:Y:S02]  /*17cc0*/  LOP3.LUT P2, RZ, R234, 0x8, RZ, 0xc0, !PT ;  /* 0x00000008eaff7812 */ /* 0x000fe4000784c0ff */
[----:B------:R-:W-:Y:S02]  /*17cd0*/  FMNMX.FTZ R0, R120, R4, !PT ;  /* 0x0000000478007209 */ /* 0x000fe40007810000 */
[----:B------:R-:W-:Y:S02]  /*17ce0*/  ISETP.GT.AND P2, PT, R22, 0x10, !P2 ;  /* 0x000000101600780c */ /* 0x000fe40005744270 */
[----:B------:R-:W-:Y:S02]  /*17cf0*/  FMNMX.FTZ R9, R121, R0, !PT ;  /* 0x0000000079097209 */ /* 0x000fe40007810000 */
[----:B------:R-:W-:Y:S02]  /*17d00*/  ISETP.LT.OR P2, PT, R23, 0x11, P2 ;  /* 0x000000111700780c */ /* 0x000fe40001741670 */
[----:B------:R-:W-:-:S02]  /*17d10*/  FMNMX.FTZ R0, R124, R9, !PT ;  /* 0x000000097c007209 */ /* 0x000fc40007810000 */
[----:B------:R-:W-:Y:S02]  /*17d20*/  FSEL R130, R130, -INF , !P2 ;  /* 0xff80000082827808 */ /* 0x000fe40005000000 */
[----:B------:R-:W-:Y:S02]  /*17d30*/  LOP3.LUT P2, RZ, R234, 0x80000, RZ, 0xc0, !PT ;  /* 0x00080000eaff7812 */ /* 0x000fe4000784c0ff */
[----:B------:R-:W-:Y:S02]  /*17d40*/  FMNMX.FTZ R9, R125, R0, !PT ;  /* 0x000000007d097209 */ /* 0x000fe40007810000 */
[----:B------:R-:W-:Y:S02]  /*17d50*/  ISETP.GT.AND P2, PT, R22, 0x11, !P2 ;  /* 0x000000111600780c */ /* 0x000fe40005744270 */
[----:B------:R-:W-:Y:S02]  /*17d60*/  FMNMX.FTZ R0, R128, R9, !PT ;  /* 0x0000000980007209 */ /* 0x000fe40007810000 */
[----:B------:R-:W-:-:S02]  /*17d70*/  ISETP.LT.OR P2, PT, R23, 0x12, P2 ;  /* 0x000000121700780c */ /* 0x000fc40001741670 */
[----:B------:R-:W-:Y:S02]  /*17d80*/  FMNMX.FTZ R9, R129, R0, !PT ;  /* 0x0000000081097209 */ /* 0x000fe40007810000 */
[----:B------:R-:W-:Y:S02]  /*17d90*/  FSEL R131, R131, -INF , !P2 ;  /* 0xff80000083837808 */ /* 0x000fe40005000000 */
[----:B------:R-:W-:Y:S02]  /*17da0*/  LOP3.LUT P2, RZ, R234, 0x40000, RZ, 0xc0, !PT ;  /* 0x00040000eaff7812 */ /* 0x000fe4000784c0ff */
[----:B------:R-:W-:Y:S02]  /*17db0*/  FMNMX.FTZ R0, R132, R9, !PT ;  /* 0x0000000984007209 */ /* 0x000fe40007810000 */
[----:B------:R-:W-:Y:S02]  /*17dc0*/  ISETP.GT.AND P2, PT, R22, 0x18, !P2 ;  /* 0x000000181600780c */ /* 0x000fe40005744270 */
[----:B------:R-:W-:-:S02]  /*17dd0*/  FMNMX.FTZ R9, R133, R0, !PT ;  /* 0x0000000085097209 */ /* 0x000fc40007810000 */
[----:B------:R-:W-:Y:S02]  /*17de0*/  ISETP.LT.OR P2, PT, R23, 0x19, P2 ;  /* 0x000000191700780c */ /* 0x000fe40001741670 */
[----:B------:R-:W-:Y:S02]  /*17df0*/  FMNMX.FTZ R0, R136, R9, !PT ;  /* 0x0000000988007209 */ /* 0x000fe40007810000 */
[----:B------:R-:W-:Y:S02]  /*17e00*/  FSEL R134, R134, -INF , !P2 ;  /* 0xff80000086867808 */ /* 0x000fe40005000000 */
[----:B------:R-:W-:Y:S02]  /*17e10*/  LOP3.LUT P2, RZ, R234, 0x20000, RZ, 0xc0, !PT ;  /* 0x00020000eaff7812 */ /* 0x000fe4000784c0ff */
        /* <DEDUP_REMOVED lines=30> */
[C---:B------:R-:W-:Y:S02]  /*18000*/  LOP3.LUT P2, RZ, R234.reuse, 0x1000, RZ, 0xc0, !PT ;  /* 0x00001000eaff7812 */ /* 0x040fe4000784c0ff */
[----:B------:R-:W-:-:S02]  /*18010*/  LOP3.LUT P3, RZ, R234, 0x20, RZ, 0xc0, !PT ;  /* 0x00000020eaff7812 */ /* 0x000fc4000786c0ff */
[----:B------:R-:W-:Y:S02]  /*18020*/  ISETP.GT.AND P2, PT, R22, 0x30, !P2 ;  /* 0x000000301600780c */ /* 0x000fe40005744270 */
[----:B------:R-:W-:Y:S02]  /*18030*/  FMNMX.FTZ R0, R164, R9, !PT ;  /* 0x00000009a4007209 */ /* 0x000fe40007810000 */
[----:B------:R-:W-:Y:S02]  /*18040*/  ISETP.LT.OR P2, PT, R23, 0x31, P2 ;  /* 0x000000311700780c */ /* 0x000fe40001741670 */
[----:B------:R-:W-:Y:S01]  /*18050*/  FMNMX.FTZ R2, R165, R0, !PT ;  /* 0x00000000a5027209 */ /* 0x000fe20007810000 */
[----:B------:R-:W-:Y:S01]  /*18060*/  IMAD.U32 R0, RZ, RZ, UR4 ;  /* 0x00000004ff007e24 */ /* 0x000fe2000f8e00ff */
[----:B------:R-:W-:Y:S02]  /*18070*/  FSEL R146, R146, -INF , !P2 ;  /* 0xff80000092927808 */ /* 0x000fe40005000000 */
[C---:B------:R-:W-:Y:S01]  /*18080*/  LOP3.LUT P2, RZ, R234.reuse, 0x800, RZ, 0xc0, !PT ;  /* 0x00000800eaff7812 */ /* 0x040fe2000784c0ff */
[----:B------:R-:W0:Y:S01]  /*18090*/  SHFL.BFLY PT, R9, R2, 0x2, 0x1f ;  /* 0x0c401f0002097f89 */ /* 0x000e2200000e0000 */
[----:B------:R-:W-:-:S02]  /*180a0*/  LOP3.LUT P6, RZ, R234, 0x10, RZ, 0xc0, !PT ;  /* 0x00000010eaff7812 */ /* 0x000fc400078cc0ff */
[C---:B------:R-:W-:Y:S02]  /*180b0*/  ISETP.GT.AND P2, PT, R22.reuse, 0x31, !P2 ;  /* 0x000000311600780c */ /* 0x040fe40005744270 */
[----:B------:R-:W-:Y:S02]  /*180c0*/  ISETP.GT.AND P4, PT, R22, 0x51, !P4 ;  /* 0x000000511600780c */ /* 0x000fe40006784270 */
[C---:B------:R-:W-:Y:S02]  /*180d0*/  ISETP.LT.OR P2, PT, R23.reuse, 0x32, P2 ;  /* 0x000000321700780c */ /* 0x040fe40001741670 */
[----:B------:R-:W-:Y:S02]  /*180e0*/  ISETP.LT.OR P4, PT, R23, 0x52, P4 ;  /* 0x000000521700780c */ /* 0x000fe40002781670 */
[----:B------:R-:W-:Y:S02]  /*180f0*/  FSEL R147, R147, -INF , !P2 ;  /* 0xff80000093937808 */ /* 0x000fe40005000000 */
[----:B------:R-:W-:-:S02]  /*18100*/  LOP3.LUT P2, RZ, R234, 0x400, RZ, 0xc0, !PT ;  /* 0x00000400eaff7812 */ /* 0x000fc4000784c0ff */
[C---:B------:R-:W-:Y:S02]  /*18110*/  ISETP.GT.AND P5, PT, R22.reuse, 0x58, !P5 ;  /* 0x000000581600780c */ /* 0x040fe40006fa4270 */
[----:B------:R-:W-:Y:S02]  /*18120*/  ISETP.GT.AND P2, PT, R22, 0x38, !P2 ;  /* 0x000000381600780c */ /* 0x000fe40005744270 */
[----:B------:R-:W-:Y:S02]  /*18130*/  FSEL R163, R163, -INF , !P4 ;  /* 0xff800000a3a37808 */ /* 0x000fe40006000000 */
[C---:B------:R-:W-:Y:S02]  /*18140*/  ISETP.LT.OR P2, PT, R23.reuse, 0x39, P2 ;  /* 0x000000391700780c */ /* 0x040fe40001741670 */
[----:B------:R-:W-:Y:S02]  /*18150*/  ISETP.LT.OR P5, PT, R23, 0x59, P5 ;  /* 0x000000591700780c */ /* 0x000fe40002fa1670 */
[----:B------:R-:W-:-:S02]  /*18160*/  FSEL R150, R150, -INF , !P2 ;  /* 0xff80000096967808 */ /* 0x000fc40005000000 */
[----:B------:R-:W-:Y:S02]  /*18170*/  LOP3.LUT P2, RZ, R234, 0x200, RZ, 0xc0, !PT ;  /* 0x00000200eaff7812 */ /* 0x000fe4000784c0ff */
[----:B0-----:R-:W-:Y:S02]  /*18180*/  FMNMX.FTZ R12, R2, R9, !PT ;  /* 0x00000009020c7209 */ /* 0x001fe40007810000 */
[----:B------:R-:W-:Y:S02]  /*18190*/  ISETP.GT.AND P2, PT, R22, 0x39, !P2 ;  /* 0x000000391600780c */ /* 0x000fe40005744270 */
[----:B------:R-:W-:Y:S01]  /*181a0*/  FSEL R166, R166, -INF , !P5 ;  /* 0xff800000a6a67808 */ /* 0x000fe20006800000 */
[----:B------:R-:W0:Y:S01]  /*181b0*/  SHFL.BFLY PT, R11, R12, 0x1, 0x1f ;  /* 0x0c201f000c0b7f89 */ /* 0x000e2200000e0000 */
[----:B------:R-:W-:Y:S02]  /*181c0*/  ISETP.LT.OR P2, PT, R23, 0x3a, P2 ;  /* 0x0000003a1700780c */ /* 0x000fe40001741670 */
[----:B------:R-:W-:-:S02]  /*181d0*/  @!P1 PRMT R21, RZ, 0x654, R21 ;  /* 0x00000654ff159816 */ /* 0x000fc40000000015 */
[----:B------:R-:W-:Y:S02]  /*181e0*/  FSEL R151, R151, -INF , !P2 ;  /* 0xff80000097977808 */ /* 0x000fe40005000000 */
[----:B------:R-:W-:Y:S01]  /*181f0*/  LOP3.LUT P2, RZ, R234, 0x100, RZ, 0xc0, !PT ;  /* 0x00000100eaff7812 */ /* 0x000fe2000784c0ff */
[----:B------:R1:W-:Y:S03]  /*18200*/  @!P1 SYNCS.ARRIVE.TRANS64.RED.A1T0 RZ, [R21+URZ], RZ ;  /* 0x000000ff15ff99a7 */ /* 0x0003e6000810043f */
[----:B------:R-:W-:-:S04]  /*18210*/  ISETP.GT.AND P2, PT, R22, 0x40, !P2 ;  /* 0x000000401600780c */ /* 0x000fc80005744270 */
[----:B------:R-:W-:-:S04]  /*18220*/  ISETP.LT.OR P2, PT, R23, 0x41, P2 ;  /* 0x000000411700780c */ /* 0x000fc80001741670 */
[----:B------:R-:W-:Y:S02]  /*18230*/  FSEL R154, R154, -INF , !P2 ;  /* 0xff8000009a9a7808 */ /* 0x000fe40005000000 */
[----:B------:R-:W-:Y:S02]  /*18240*/  LOP3.LUT P2, RZ, R234, 0x80, RZ, 0xc0, !PT ;  /* 0x00000080eaff7812 */ /* 0x000fe4000784c0ff */
[----:B0-----:R-:W-:Y:S02]  /*18250*/  FMNMX.FTZ R11, R12, R11, !PT ;  /* 0x0000000b0c0b7209 */ /* 0x001fe40007810000 */
[----:B------:R-:W-:-:S03]  /*18260*/  ISETP.GT.AND P2, PT, R22, 0x41, !P2 ;  /* 0x000000411600780c */ /* 0x000fc60005744270 */
[----:B------:R-:W-:Y:S01]  /*18270*/  FMUL.FTZ R9, R11, R0 ;  /* 0x000000000b097220 */ /* 0x000fe20000410000 */
[----:B------:R-:W-:-:S04]  /*18280*/  ISETP.LT.OR P2, PT, R23, 0x42, P2 ;  /* 0x000000421700780c */ /* 0x000fc80001741670 */
[----:B------:R-:W-:Y:S02]  /*18290*/  FSEL R155, R155, -INF , !P2 ;  /* 0xff8000009b9b7808 */ /* 0x000fe40005000000 */
[----:B------:R-:W-:-:S04]  /*182a0*/  LOP3.LUT P2, RZ, R234, 0x40, RZ, 0xc0, !PT ;  /* 0x00000040eaff7812 */ /* 0x000fc8000784c0ff */
[----:B------:R-:W-:-:S04]  /*182b0*/  ISETP.GT.AND P2, PT, R22, 0x48, !P2 ;  /* 0x000000481600780c */ /* 0x000fc80005744270 */
[----:B------:R-:W-:-:S04]  /*182c0*/  ISETP.LT.OR P2, PT, R23, 0x49, P2 ;  /* 0x000000491700780c */ /* 0x000fc80001741670 */
[----:B------:R-:W-:Y:S02]  /*182d0*/  FSEL R158, R158, -INF , !P2 ;  /* 0xff8000009e9e7808 */ /* 0x000fe40005000000 */
[----:B------:R-:W-:-:S04]  /*182e0*/  ISETP.GT.AND P2, PT, R22, 0x49, !P3 ;  /* 0x000000491600780c */ /* 0x000fc80005f44270 */
[----:B------:R-:W-:-:S04]  /*182f0*/  ISETP.LT.OR P2, PT, R23, 0x4a, P2 ;  /* 0x0000004a1700780c */ /* 0x000fc80001741670 */
[----:B------:R-:W-:Y:S02]  /*18300*/  FSEL R159, R159, -INF , !P2 ;  /* 0xff8000009f9f7808 */ /* 0x000fe40005000000 */
[----:B------:R-:W-:Y:S02]  /*18310*/  ISETP.GT.AND P2, PT, R22, 0x50, !P6 ;  /* 0x000000501600780c */ /* 0x000fe40007744270 */
[----:B------:R-:W-:Y:S02]  /*18320*/  LOP3.LUT P6, RZ, R234, 0x2, RZ, 0xc0, !PT ;  /* 0x00000002eaff7812 */ /* 0x000fe400078cc0ff */
[----:B------:R-:W-:-:S04]  /*18330*/  ISETP.LT.OR P2, PT, R23, 0x51, P2 ;  /* 0x000000511700780c */ /* 0x000fc80001741670 */
[----:B------:R-:W-:Y:S02]  /*18340*/  FSEL R162, R162, -INF , !P2 ;  /* 0xff800000a2a27808 */ /* 0x000fe40005000000 */
[----:B------:R-:W-:Y:S02]  /*18350*/  ISETP.GT.AND P2, PT, R22, RZ, !P6 ;  /* 0x000000ff1600720c */ /* 0x000fe40007744270 */
[----:B------:R-:W-:Y:S02]  /*18360*/  LOP3.LUT P6, RZ, R234, 0x1, RZ, 0xc0, !PT ;  /* 0x00000001eaff7812 */ /* 0x000fe400078cc0ff */
[----:B------:R-:W-:Y:S02]  /*18370*/  ISETP.LT.OR P2, PT, R23, 0x1, P2 ;  /* 0x000000011700780c */ /* 0x000fe40001741670 */
[----:B------:R-:W-:Y:S02]  /*18380*/  ISETP.GT.AND P3, PT, R22, 0x59, !P6 ;  /* 0x000000591600780c */ /* 0x000fe40007764270 */
[----:B------:R-:W-:-:S02]  /*18390*/  FSEL R122, R122, -INF , !P2 ;  /* 0xff8000007a7a7808 */ /* 0x000fc40005000000 */
[----:B------:R-:W-:Y:S02]  /*183a0*/  ISETP.LT.OR P3, PT, R23, 0x5a, P3 ;  /* 0x0000005a1700780c */ /* 0x000fe40001f61670 */
[----:B------:R-:W-:Y:S02]  /*183b0*/  FMNMX.FTZ R2, R122, R3, !PT ;  /* 0x000000037a027209 */ /* 0x000fe40007810000 */
[----:B------:R-:W-:Y:S02]  /*183c0*/  FSEL R167, R167, -INF , !P3 ;  /* 0xff800000a7a77808 */ /* 0x000fe40005800000 */
[----:B------:R-:W-:Y:S02]  /*183d0*/  FMNMX.FTZ R2, R123, R2, !PT ;  /* 0x000000027b027209 */ /* 0x000fe40007810000 */
[----:B------:R-:W-:Y:S02]  /*183e0*/  FSETP.NEU.FTZ.AND P2, PT, R11, -INF , PT ;  /* 0xff8000000b00780b */ /* 0x000fe40003f5d000 */
[----:B------:R-:W-:-:S02]  /*183f0*/  FMNMX.FTZ R2, R126, R2, !PT ;  /* 0x000000027e027209 */ /* 0x000fc40007810000 */
[----:B------:R-:W-:Y:S02]  /*18400*/  FSEL R9, R9, RZ, P2 ;  /* 0x000000ff09097208 */ /* 0x000fe40001000000 */
[----:B------:R-:W-:-:S03]  /*18410*/  FMNMX.FTZ R2, R127, R2, !PT ;  /* 0x000000027f027209 */ /* 0x000fc60007810000 */
[--C-:B------:R-:W-:Y:S01]  /*18420*/  FFMA.FTZ R180, R136, R0, -R9.reuse ;  /* 0x0000000088b47223 */ /* 0x100fe20000010809 */
[----:B------:R-:W-:Y:S01]  /*18430*/  FMNMX.FTZ R2, R130, R2, !PT ;  /* 0x0000000282027209 */ /* 0x000fe20007810000 */
[-CC-:B------:R-:W-:Y:S01]  /*18440*/  FFMA.FTZ R188, R120, R0.reuse, -R9.reuse ;  /* 0x0000000078bc7223 */ /* 0x180fe20000010809 */
[----:B------:R-:W-:Y:S01]  /*18450*/  FSEL R136, R11, RZ, P2 ;  /* 0x000000ff0b887208 */ /* 0x000fe20001000000 */
        /* <DEDUP_REMOVED lines=11> */
[----:B------:R-:W-:Y:S01]  /*18510*/  FADD.FTZ R137, -R136, R4 ;  /* 0x0000000488897221 */ /* 0x000fe20000010100 */
        /* <DEDUP_REMOVED lines=46> */
[----:B0-----:R-:W-:Y:S01]  /*18800*/  FMNMX.FTZ R13, R2, R13, !PT ;  /* 0x0000000d020d7209 */ /* 0x001fe20007810000 */
[----:B------:R-:W-:-:S03]  /*18810*/  FMUL.FTZ R2, R137, R0 ;  /* 0x0000000089027220 */ /* 0x000fc60000410000 */
[C---:B------:R-:W-:Y:S01]  /*18820*/  FSETP.NEU.FTZ.AND P2, PT, R13.reuse, -INF , PT ;  /* 0xff8000000d00780b */ /* 0x040fe20003f5d000 */
[----:B------:R-:W-:Y:S02]  /*18830*/  FMUL.FTZ R136, R13, R0 ;  /* 0x000000000d887220 */ /* 0x000fe40000410000 */
[----:B------:R0:W2:Y:S03]  /*18840*/  MUFU.EX2 R9, R2 ;  /* 0x0000000200097308 */ /* 0x0000a60000000800 */
[----:B------:R-:W-:-:S05]  /*18850*/  FSEL R137, R136, RZ, P2 ;  /* 0x000000ff88897208 */ /* 0x000fca0001000000 */
[----:B------:R-:W-:Y:S01]  /*18860*/  MUFU.EX2 R176, R176 ;  /* 0x000000b000b07308 */ /* 0x000fe20000000800 */
[----:B0-----:R-:W-:Y:S01]  /*18870*/  FSEL R2, R13, RZ, P2 ;  /* 0x000000ff0d027208 */ /* 0x001fe20001000000 */
[-CC-:B------:R-:W-:Y:S01]  /*18880*/  FFMA.FTZ R191, R126, R0.reuse, -R137.reuse ;  /* 0x000000007ebf7223 */ /* 0x180fe20000010889 */
[-CC-:B------:R-:W-:Y:S01]  /*18890*/  FFMA.FTZ R126, R131, R0.reuse, -R137.reuse ;  /* 0x00000000837e7223 */ /* 0x180fe20000010889 */
[-CC-:B------:R-:W-:Y:S01]  /*188a0*/  FFMA.FTZ R189, R122, R0.reuse, -R137.reuse ;  /* 0x000000007abd7223 */ /* 0x180fe20000010889 */
[-C--:B------:R-:W-:Y:S01]  /*188b0*/  FFMA.FTZ R122, R123, R0.reuse, -R137 ;  /* 0x000000007b7a7223 */ /* 0x080fe20000010889 */
[----:B------:R-:W-:Y:S01]  /*188c0*/  FADD.FTZ R131, -R2, R3 ;  /* 0x0000000302837221 */ /* 0x000fe20000010100 */
[-CC-:B------:R-:W-:Y:S01]  /*188d0*/  FFMA.FTZ R123, R127, R0.reuse, -R137.reuse ;  /* 0x000000007f7b7223 */ /* 0x180fe20000010889 */
[-CC-:B------:R-:W-:Y:S01]  /*188e0*/  FFMA.FTZ R127, R135, R0.reuse, -R137.reuse ;  /* 0x00000000877f7223 */ /* 0x180fe20000010889 */
[----:B------:R-:W-:Y:S01]  /*188f0*/  MUFU.EX2 R191, R191 ;  /* 0x000000bf00bf7308 */ /* 0x000fe20000000800 */
[----:B------:R-:W-:Y:S01]  /*18900*/  FMUL.FTZ R2, R131, R0 ;  /* 0x0000000083027220 */ /* 0x000fe20000410000 */
[----:B--2---:R-:W-:Y:S01]  /*18910*/  FFMA.FTZ R131, R9, R6, R188 ;  /* 0x0000000609837223 */ /* 0x004fe200000100bc */
[-CC-:B------:R-:W-:Y:S01]  /*18920*/  FFMA.FTZ R185, R130, R0.reuse, -R137.reuse ;  /* 0x0000000082b97223 */ /* 0x180fe20000010889 */
[-CC-:B------:R-:W-:Y:S01]  /*18930*/  FFMA.FTZ R187, R134, R0.reuse, -R137.reuse ;  /* 0x0000000086bb7223 */ /* 0x180fe20000010889 */
[-C--:B------:R-:W-:Y:S01]  /*18940*/  FFMA.FTZ R181, R138, R0.reuse, -R137 ;  /* 0x000000008ab57223 */ /* 0x080fe20000010889 */
[----:B------:R-:W-:Y:S01]  /*18950*/  FADD.FTZ R131, R12, R131 ;  /* 0x000000830c837221 */ /* 0x000fe20000010000 */
[-CC-:B------:R-:W-:Y:S01]  /*18960*/  FFMA.FTZ R130, R139, R0.reuse, -R137.reuse ;  /* 0x000000008b827223 */ /* 0x180fe20000010889 */
[----:B------:R-:W-:Y:S01]  /*18970*/  MUFU.EX2 R189, R189 ;  /* 0x000000bd00bd7308 */ /* 0x000fe20000000800 */
[-C--:B------:R-:W-:Y:S01]  /*18980*/  FFMA.FTZ R183, R142, R0.reuse, -R137 ;  /* 0x000000008eb77223 */ /* 0x080fe20000010889 */
[----:B------:R-:W-:Y:S01]  /*18990*/  FADD.FTZ R135, R190, R131 ;  /* 0x00000083be877221 */ /* 0x000fe20000010000 */
[-CC-:B------:R-:W-:Y:S01]  /*189a0*/  FFMA.FTZ R143, R143, R0.reuse, -R137.reuse ;  /* 0x000000008f8f7223 */ /* 0x180fe20000010889 */
[-CC-:B------:R-:W-:Y:S01]  /*189b0*/  FFMA.FTZ R177, R146, R0.reuse, -R137.reuse ;  /* 0x0000000092b17223 */ /* 0x180fe20000010889 */
[-C--:B------:R-:W-:Y:S01]  /*189c0*/  FFMA.FTZ R131, R147, R0.reuse, -R137 ;  /* 0x0000000093837223 */ /* 0x080fe20000010889 */
[----:B------:R-:W-:Y:S01]  /*189d0*/  FADD.FTZ R135, R120, R135 ;  /* 0x0000008778877221 */ /* 0x000fe20000010000 */
[-CC-:B------:R-:W-:Y:S01]  /*189e0*/  FFMA.FTZ R179, R150, R0.reuse, -R137.reuse ;  /* 0x0000000096b37223 */ /* 0x180fe20000010889 */
[----:B------:R-:W0:Y:S01]  /*189f0*/  MUFU.EX2 R2, R2 ;  /* 0x0000000200027308 */ /* 0x000e220000000800 */
[-C--:B------:R-:W-:Y:S01]  /*18a00*/  FFMA.FTZ R173, R154, R0.reuse, -R137 ;  /* 0x000000009aad7223 */ /* 0x080fe20000010889 */
[----:B------:R-:W-:Y:S01]  /*18a10*/  FADD.FTZ R6, R184, R135 ;  /* 0x00000087b8067221 */ /* 0x000fe20000010000 */
[-CC-:B------:R-:W-:Y:S01]  /*18a20*/  FFMA.FTZ R155, R155, R0.reuse, -R137.reuse ;  /* 0x000000009b9b7223 */ /* 0x180fe20000010889 */
[-CC-:B------:R-:W-:Y:S01]  /*18a30*/  FFMA.FTZ R175, R158, R0.reuse, -R137.reuse ;  /* 0x000000009eaf7223 */ /* 0x180fe20000010889 */
[-CC-:B------:R-:W-:Y:S01]  /*18a40*/  FFMA.FTZ R169, R162, R0.reuse, -R137.reuse ;  /* 0x00000000a2a97223 */ /* 0x180fe20000010889 */
[----:B------:R-:W-:Y:S01]  /*18a50*/  FADD.FTZ R135, R121, R6 ;  /* 0x0000000679877221 */ /* 0x000fe20000010000 */
[-CC-:B------:R-:W-:Y:S01]  /*18a60*/  FFMA.FTZ R163, R163, R0.reuse, -R137.reuse ;  /* 0x00000000a3a37223 */ /* 0x180fe20000010889 */
[----:B------:R-:W2:Y:S01]  /*18a70*/  MUFU.EX2 R122, R122 ;  /* 0x0000007a007a7308 */ /* 0x000ea20000000800 */
[----:B------:R-:W-:Y:S01]  /*18a80*/  FFMA.FTZ R166, R166, R0, -R137 ;  /* 0x00000000a6a67223 */ /* 0x000fe20000010889 */
[----:B------:R-:W-:Y:S01]  /*18a90*/  FADD.FTZ R135, R186, R135 ;  /* 0x00000087ba877221 */ /* 0x000fe20000010000 */
[----:B------:R-:W-:-:S02]  /*18aa0*/  F2FP.BF16.F32.PACK_AB R188, R12, R188 ;  /* 0x000000bc0cbc723e */ /* 0x000fc400000010ff */
[----:B------:R-:W-:Y:S01]  /*18ab0*/  F2FP.BF16.F32.PACK_AB R184, R121, R184 ;  /* 0x000000b879b8723e */ /* 0x000fe200000010ff */
[----:B------:R-:W-:Y:S01]  /*18ac0*/  FADD.FTZ R135, R124, R135 ;  /* 0x000000877c877221 */ /* 0x000fe20000010000 */
[C---:B------:R-:W-:Y:S01]  /*18ad0*/  ISETP.GT.AND P2, PT, R7.reuse, R14, PT ;  /* 0x0000000e0700720c */ /* 0x040fe20003f44270 */
[----:B------:R-:W3:Y:S01]  /*18ae0*/  MUFU.EX2 R123, R123 ;  /* 0x0000007b007b7308 */ /* 0x000ee20000000800 */
[----:B0-----:R-:W-:Y:S01]  /*18af0*/  FFMA.FTZ R5, R2, R5, R189 ;  /* 0x0000000502057223 */ /* 0x001fe200000100bd */
[----:B------:R-:W-:Y:S01]  /*18b00*/  FADD.FTZ R134, R180, R135 ;  /* 0x00000087b4867221 */ /* 0x000fe20000010000 */
[----:B------:R-:W-:Y:S01]  /*18b10*/  F2FP.BF16.F32.PACK_AB R190, R120, R190 ;  /* 0x000000be78be723e */ /* 0x000fe200000010ff */
[----:B------:R-:W-:Y:S01]  /*18b20*/  VIADD R7, R7, 0xffffffff ;  /* 0xffffffff07077836 */ /* 0x000fe20000000000 */
[----:B------:R-:W-:Y:S01]  /*18b30*/  F2FP.BF16.F32.PACK_AB R186, R124, R186 ;  /* 0x000000ba7cba723e */ /* 0x000fe200000010ff */
[----:B------:R-:W-:Y:S01]  /*18b40*/  FADD.FTZ R139, R125, R134 ;  /* 0x000000867d8b7221 */ /* 0x000fe20000010000 */
[-C--:B------:R-:W-:Y:S01]  /*18b50*/  FFMA.FTZ R134, R159, R0.reuse, -R137 ;  /* 0x000000009f867223 */ /* 0x080fe20000010889 */
[----:B------:R-:W0:Y:S01]  /*18b60*/  MUFU.EX2 R185, R185 ;  /* 0x000000b900b97308 */ /* 0x000e220000000800 */
[----:B--2---:R-:W-:Y:S01]  /*18b70*/  FADD.FTZ R6, R122, R5 ;  /* 0x000000057a067221 */ /* 0x004fe20000010000 */
[----:B------:R-:W-:Y:S01]  /*18b80*/  FADD.FTZ R139, R182, R139 ;  /* 0x0000008bb68b7221 */ /* 0x000fe20000010000 */
[----:B------:R-:W-:Y:S01]  /*18b90*/  FFMA.FTZ R5, R151, R0, -R137 ;  /* 0x0000000097057223 */ /* 0x000fe20000010889 */
[C---:B------:R-:W-:Y:S01]  /*18ba0*/  F2FP.BF16.F32.PACK_AB R182, R22.reuse, R182 ;  /* 0x000000b616b6723e */ /* 0x040fe200000010ff */
[----:B------:R-:W-:Y:S01]  /*18bb0*/  FADD.FTZ R6, R191, R6 ;  /* 0x00000006bf067221 */ /* 0x000fe20000010000 */
[----:B------:R-:W-:Y:S01]  /*18bc0*/  FADD.FTZ R139, R22, R139 ;  /* 0x0000008b168b7221 */ /* 0x000fe20000010000 */
[----:B------:R-:W-:Y:S01]  /*18bd0*/  FFMA.FTZ R137, R167, R0, -R137 ;  /* 0x00000000a7897223 */ /* 0x000fe20000010889 */
[----:B------:R-:W2:Y:S01]  /*18be0*/  MUFU.EX2 R126, R126 ;  /* 0x0000007e007e7308 */ /* 0x000ea20000000800 */
[----:B---3--:R-:W-:Y:S01]  /*18bf0*/  FADD.FTZ R6, R123, R6 ;  /* 0x000000067b067221 */ /* 0x008fe20000010000 */
[----:B------:R-:W-:Y:S01]  /*18c00*/  FADD.FTZ R136, R176, R139 ;  /* 0x0000008bb0887221 */ /* 0x000fe20000010000 */
[----:B------:R-:W-:-:S02]  /*18c10*/  F2FP.BF16.F32.PACK_AB R180, R125, R180 ;  /* 0x000000b47db4723e */ /* 0x000fc400000010ff */
[----:B------:R-:W-:Y:S02]  /*18c20*/  F2FP.BF16.F32.PACK_AB R189, R122, R189 ;  /* 0x000000bd7abd723e */ /* 0x000fe400000010ff */
[----:B------:R-:W-:Y:S01]  /*18c30*/  F2FP.BF16.F32.PACK_AB R191, R123, R191 ;  /* 0x000000bf7bbf723e */ /* 0x000fe200000010ff */
        /* <DEDUP_REMOVED lines=16> */
[C---:B0-----:R-:W-:Y:S01]  /*18d40*/  FADD.FTZ R6, R130.reuse, R135 ;  /* 0x0000008782067221 */ /* 0x041fe20000010000 */
[----:B------:R-:W-:-:S06]  /*18d50*/  F2FP.BF16.F32.PACK_AB R181, R130, R181 ;  /* 0x000000b582b5723e */ /* 0x000fcc00000010ff */
[----:B------:R-:W0:Y:S01]  /*18d60*/  MUFU.EX2 R128, R128 ;  /* 0x0000008000807308 */ /* 0x000e220000000800 */
[----:B--2---:R-:W-:-:S07]  /*18d70*/  FADD.FTZ R139, R178, R139 ;  /* 0x0000008bb28b7221 */ /* 0x004fce0000010000 */
[----:B------:R-:W2:Y:S01]  /*18d80*/  MUFU.EX2 R3, R143 ;  /* 0x0000008f00037308 */ /* 0x000ea20000000800 */
[----:B---3--:R-:W-:-:S07]  /*18d90*/  FADD.FTZ R6, R183, R6 ;  /* 0x00000006b7067221 */ /* 0x008fce0000010000 */
[----:B------:R-:W3:Y:S01]  /*18da0*/  MUFU.EX2 R172, R172 ;  /* 0x000000ac00ac7308 */ /* 0x000ee20000000800 */
[C---:B0-----:R-:W-:Y:S01]  /*18db0*/  FADD.FTZ R139, R128.reuse, R139 ;  /* 0x0000008b808b7221 */ /* 0x041fe20000010000 */
[----:B------:R-:W-:-:S06]  /*18dc0*/  F2FP.BF16.F32.PACK_AB R178, R128, R178 ;  /* 0x000000b280b2723e */ /* 0x000fcc00000010ff */
[----:B------:R-:W0:Y:S01]  /*18dd0*/  MUFU.EX2 R177, R177 ;  /* 0x000000b100b17308 */ /* 0x000e220000000800 */
[C---:B--2---:R-:W-:Y:S01]  /*18de0*/  FADD.FTZ R6, R3.reuse, R6 ;  /* 0x0000000603067221 */ /* 0x044fe20000010000 */
[----:B------:R-:W-:Y:S01]  /*18df0*/  F2FP.BF16.F32.PACK_AB R183, R3, R183 ;  /* 0x000000b703b7723e */ /* 0x000fe200000010ff */
[----:B------:R-:W-:-:S05]  /*18e00*/  IMAD.MOV.U32 R3, RZ, RZ, R13 ;  /* 0x000000ffff037224 */ /* 0x000fca00078e000d */
[----:B------:R-:W2:Y:S01]  /*18e10*/  MUFU.EX2 R129, R129 ;  /* 0x0000008100817308 */ /* 0x000ea20000000800 */
[----:B---3--:R-:W-:-:S07]  /*18e20*/  FADD.FTZ R136, R172, R139 ;  /* 0x0000008bac887221 */ /* 0x008fce0000010000 */
[----:B------:R-:W3:Y:S01]  /*18e30*/  MUFU.EX2 R131, R131 ;  /* 0x0000008300837308 */ /* 0x000ee20000000800 */
[----:B0-----:R-:W-:-:S07]  /*18e40*/  FADD.FTZ R6, R177, R6 ;  /* 0x00000006b1067221 */ /* 0x001fce0000010000 */
[----:B------:R-:W0:Y:S01]  /*18e50*/  MUFU.EX2 R174, R174 ;  /* 0x000000ae00ae7308 */ /* 0x000e220000000800 */
[C---:B--2---:R-:W-:Y:S01]  /*18e60*/  FADD.FTZ R135, R129.reuse, R136 ;  /* 0x0000008881877221 */ /* 0x044fe20000010000 */
[----:B------:R-:W-:-:S06]  /*18e70*/  F2FP.BF16.F32.PACK_AB R172, R129, R172 ;  /* 0x000000ac81ac723e */ /* 0x000fcc00000010ff */
[----:B------:R-:W2:Y:S01]  /*18e80*/  MUFU.EX2 R179, R179 ;  /* 0x000000b300b37308 */ /* 0x000ea20000000800 */
[C---:B---3--:R-:W-:Y:S01]  /*18e90*/  FADD.FTZ R6, R131.reuse, R6 ;  /* 0x0000000683067221 */ /* 0x048fe20000010000 */
[----:B------:R-:W-:-:S06]  /*18ea0*/  F2FP.BF16.F32.PACK_AB R177, R131, R177 ;  /* 0x000000b183b1723e */ /* 0x000fcc00000010ff */
[----:B------:R-:W3:Y:S01]  /*18eb0*/  MUFU.EX2 R132, R132 ;  /* 0x0000008400847308 */ /* 0x000ee20000000800 */
[----:B0-----:R-:W-:-:S07]  /*18ec0*/  FADD.FTZ R135, R174, R135 ;  /* 0x00000087ae877221 */ /* 0x001fce0000010000 */
        /* <DEDUP_REMOVED lines=10> */
[----:B-1----:R-:W1:Y:S01]  /*18f70*/  MUFU.EX2 R21, R155 ;  /* 0x0000009b00157308 */ /* 0x002e620000000800 */
[----:B---3--:R-:W-:-:S07]  /*18f80*/  FADD.FTZ R6, R173, R6 ;  /* 0x00000006ad067221 */ /* 0x008fce0000010000 */
[----:B------:R-:W2:Y:S01]  /*18f90*/  MUFU.EX2 R170, R170 ;  /* 0x000000aa00aa7308 */ /* 0x000ea20000000800 */
[C---:B0-----:R-:W-:Y:S01]  /*18fa0*/  FADD.FTZ R23, R133.reuse, R22 ;  /* 0x0000001685177221 */ /* 0x041fe20000010000 */
[----:B------:R-:W-:Y:S01]  /*18fb0*/  F2FP.BF16.F32.PACK_AB R168, R133, R168 ;  /* 0x000000a885a8723e */ /* 0x000fe200000010ff */
[----:B------:R-:W-:-:S05]  /*18fc0*/  IMAD.MOV.U32 R22, RZ, RZ, R15 ;  /* 0x000000ffff167224 */ /* 0x000fca00078e000f */
[----:B------:R-:W0:Y:S01]  /*18fd0*/  MUFU.EX2 R175, R175 ;  /* 0x000000af00af7308 */ /* 0x000e220000000800 */
[C---:B-1----:R-:W-:Y:S01]  /*18fe0*/  FADD.FTZ R6, R21.reuse, R6 ;  /* 0x0000000615067221 */ /* 0x042fe20000010000 */
[----:B------:R-:W-:-:S06]  /*18ff0*/  F2FP.BF16.F32.PACK_AB R173, R21, R173 ;  /* 0x000000ad15ad723e */ /* 0x000fcc00000010ff */
[----:B------:R-:W1:Y:S01]  /*19000*/  MUFU.EX2 R134, R134 ;  /* 0x0000008600867308 */ /* 0x000e620000000800 */
[----:B--2---:R-:W-:Y:S01]  /*19010*/  FADD.FTZ R121, R170, R23 ;  /* 0x00000017aa797221 */ /* 0x004fe20000010000 */
[----:B------:R-:W-:-:S06]  /*19020*/  F2FP.BF16.F32.PACK_AB R170, R4, R170 ;  /* 0x000000aa04aa723e */ /* 0x000fcc00000010ff */
[----:B------:R-:W2:Y:S01]  /*19030*/  MUFU.EX2 R169, R169 ;  /* 0x000000a900a97308 */ /* 0x000ea20000000800 */
[----:B0-----:R-:W-:Y:S01]  /*19040*/  FADD.FTZ R23, R175, R6 ;  /* 0x00000006af177221 */ /* 0x001fe20000010000 */
[----:B------:R-:W-:-:S06]  /*19050*/  FADD.FTZ R6, R4, R121 ;  /* 0x0000007904067221 */ /* 0x000fcc0000010000 */
[----:B------:R-:W0:Y:S01]  /*19060*/  MUFU.EX2 R12, R163 ;  /* 0x000000a3000c7308 */ /* 0x000e220000000800 */
[C---:B-1----:R-:W-:Y:S01]  /*19070*/  FADD.FTZ R4, R134.reuse, R23 ;  /* 0x0000001786047221 */ /* 0x042fe20000010000 */
[----:B------:R-:W-:-:S06]  /*19080*/  F2FP.BF16.F32.PACK_AB R175, R134, R175 ;  /* 0x000000af86af723e */ /* 0x000fcc00000010ff */
[----:B------:R-:W1:Y:S01]  /*19090*/  MUFU.EX2 R166, R166 ;  /* 0x000000a600a67308 */ /* 0x000e620000000800 */
[----:B--2---:R-:W-:Y:S01]  /*190a0*/  FADD.FTZ R23, R169, R4 ;  /* 0x00000004a9177221 */ /* 0x004fe20000010000 */
[----:B------:R-:W-:-:S06]  /*190b0*/  IMAD.MOV.U32 R4, RZ, RZ, R11 ;  /* 0x000000ffff047224 */ /* 0x000fcc00078e000b */
[----:B------:R-:W2:Y:S01]  /*190c0*/  MUFU.EX2 R137, R137 ;  /* 0x0000008900897308 */ /* 0x000ea20000000800 */
[C---:B0-----:R-:W-:Y:S01]  /*190d0*/  FADD.FTZ R23, R12.reuse, R23 ;  /* 0x000000170c177221 */ /* 0x041fe20000010000 */
[----:B------:R-:W-:-:S03]  /*190e0*/  F2FP.BF16.F32.PACK_AB R169, R12, R169 ;  /* 0x000000a90ca9723e */ /* 0x000fc600000010ff */
[----:B-1----:R-:W-:-:S04]  /*190f0*/  FADD.FTZ R23, R166, R23 ;  /* 0x00000017a6177221 */ /* 0x002fc80000010000 */
[C---:B--2---:R-:W-:Y:S01]  /*19100*/  FADD.FTZ R5, R137.reuse, R23 ;  /* 0x0000001789057221 */ /* 0x044fe20000010000 */
[----:B------:R-:W-:Y:S01]  /*19110*/  F2FP.BF16.F32.PACK_AB R171, R137, R166 ;  /* 0x000000a689ab723e */ /* 0x000fe200000010ff */
[----:B------:R-:W-:Y:S01]  /*19120*/  IMAD.MOV.U32 R23, RZ, RZ, R20 ;  /* 0x000000ffff177224 */ /* 0x000fe200078e0014 */
[----:B------:R-:W-:Y:S06]  /*19130*/  @P2 BRA `(.L_x_5343) ;  /* 0xffffffc800fc2947 */ /* 0x000fec000383ffff */
[----:B------:R-:W-:Y:S05]  /*19140*/  BSYNC B1 ;  /* 0x0000000000017941 */ /* 0x000fea0003800000 */
.L_x_5324:
[----:B------:R-:W-:Y:S02]  /*19150*/  IMAD.MOV.U32 R3, RZ, RZ, R13 ;  /* 0x000000ffff037224 */ /* 0x000fe400078e000d */
[----:B------:R-:W-:Y:S02]  /*19160*/  IMAD.MOV.U32 R4, RZ, RZ, R11 ;  /* 0x000000ffff047224 */ /* 0x000fe400078e000b */
[----:B------:R-:W-:Y:S02]  /*19170*/  IMAD.MOV.U32 R22, RZ, RZ, R15 ;  /* 0x000000ffff167224 */ /* 0x000fe400078e000f */
[----:B------:R-:W-:-:S07]  /*19180*/  IMAD.MOV.U32 R23, RZ, RZ, R20 ;  /* 0x000000ffff177224 */ /* 0x000fce00078e0014 */
.L_x_5323:
[----:B------:R-:W-:Y:S05]  /*19190*/  BSYNC B0 ;  /* 0x0000000000007941 */ /* 0x000fea0003800000 */
.L_x_5322:
[----:B------:R-:W2:Y:S01]  /*191a0*/  LDL.LU R15, [R1] ;  /* 0x00000000010f7983 */ /* 0x000ea20000300800 */
[----:B------:R-:W0:Y:S01]  /*191b0*/  LDC R234, c[0x0][0x448] ;  /* 0x00011200ffea7b82 */ /* 0x000e220000000800 */
[----:B------:R-:W-:Y:S01]  /*191c0*/  VIADD R11, R209, 0x7f ;  /* 0x0000007fd10b7836 */ /* 0x000fe20000000000 */
[----:B------:R-:W-:-:S06]  /*191d0*/  IADD3 R14, R196, 0x1, -R194 ;  /* 0x00000001c40e7810 */ /* 0x000fcc0007ffe8c2 */
[----:B------:R-:W1:Y:S01]  /*191e0*/  LDC R227, c[0x0][0x9e4] ;  /* 0x00027900ffe37b82 */ /* 0x000e620000000800 */
[----:B0-----:R-:W-:-:S13]  /*191f0*/  ISETP.NE.AND P2, PT, R234, 0x1, PT ;  /* 0x00000001ea00780c */ /* 0x001fda0003f45270 */
[----:B------:R-:W0:Y:S08]  /*19200*/  @P2 LDC R12, c[0x0][0x44c] ;  /* 0x00011300ff0c2b82 */ /* 0x000e300000000800 */
[----:B------:R-:W3:Y:S01]  /*19210*/  @P2 LDC R13, c[0x0][0x450] ;  /* 0x00011400ff0d2b82 */ /* 0x000ee20000000800 */
[----:B0-----:R-:W-:-:S05]  /*19220*/  @P2 IMAD.HI.U32 R12, R11, R12, RZ ;  /* 0x0000000c0b0c2227 */ /* 0x001fca00078e00ff */
[----:B---3--:R-:W-:-:S05]  /*19230*/  @P2 SHF.R.U32.HI R11, RZ, R13, R12 ;  /* 0x0000000dff0b2219 */ /* 0x008fca000001160c */
[----:B------:R-:W-:-:S04]  /*19240*/  IMAD.IADD R11, R14, 0x1, R11 ;  /* 0x000000010e0b7824 */ /* 0x000fc800078e020b */
[----:B------:R-:W-:Y:S01]  /*19250*/  IMAD.IADD R13, R11, 0x1, -R10 ;  /* 0x000000010b0d7824 */ /* 0x000fe200078e0a0a */
[----:B--2---:R-:W-:-:S04]  /*19260*/  LOP3.LUT R15, R15, 0xffefffff, RZ, 0xc0, !PT ;  /* 0xffefffff0f0f7812 */ /* 0x004fc800078ec0ff */
[----:B------:R-:W-:Y:S02]  /*19270*/  @P2 LOP3.LUT R15, R15, 0x100000, RZ, 0xfc, !PT ;  /* 0x001000000f0f2812 */ /* 0x000fe400078efcff */
[----:B-1----:R-:W-:Y:S02]  /*19280*/  ISETP.GE.AND P2, PT, R227, 0x1, PT ;  /* 0x00000001e300780c */ /* 0x002fe40003f46270 */
[----:B------:R-:W-:-:S11]  /*19290*/  LOP3.LUT R15, R15, 0xffdfffff, RZ, 0xc0, !PT ;  /* 0xffdfffff0f0f7812 */ /* 0x000fd600078ec0ff */
[----:B------:R-:W-:-:S05]  /*192a0*/  @P2 LOP3.LUT R15, R15, 0x200000, RZ, 0xfc, !PT ;  /* 0x002000000f0f2812 */ /* 0x000fca00078efcff */
[----:B------:R0:W-:Y:S01]  /*192b0*/  STL [R1], R15 ;  /* 0x0000000f01007387 */ /* 0x0001e20000100800 */
[----:B------:R-:W-:Y:S05]  /*192c0*/  @!P2 BRA `(.L_x_5344) ;  /* 0x000000000048a947 */ /* 0x000fea0003800000 */
[----:B------:R-:W-:Y:S01]  /*192d0*/  IMAD.MOV.U32 R12, RZ, RZ, R11 ;  /* 0x000000ffff0c7224 */ /* 0x000fe200078e000b */
[----:B------:R-:W-:Y:S04]  /*192e0*/  BSSY B0, `(.L_x_5345) ;  /* 0x000000e000007945 */ /* 0x000fe80003800000 */
[----:B------:R-:W-:-:S13]  /*192f0*/  ISETP.GT.AND P2, PT, R12, -0x1, PT ;  /* 0xffffffff0c00780c */ /* 0x000fda0003f44270 */
[----:B------:R-:W-:Y:S05]  /*19300*/  @P2 BRA `(.L_x_5346) ;  /* 0x00000000001c2947 */ /* 0x000fea0003800000 */
[----:B------:R-:W-:Y:S02]  /*19310*/  ISETP.NE.AND P2, PT, R227, 0x1, PT ;  /* 0x00000001e300780c */ /* 0x000fe40003f45270 */
[----:B0-----:R-:W-:-:S11]  /*19320*/  LOP3.LUT R15, RZ, R12, RZ, 0x33, !PT ;  /* 0x0000000cff0f7212 */ /* 0x001fd600078e33ff */
[----:B------:R-:W0:Y:S02]  /*19330*/  @P2 LDC.64 R10, c[0x0][0x9e8] ;  /* 0x00027a00ff0a2b82 */ /* 0x000e240000000a00 */
[----:B0-----:R-:W-:-:S05]  /*19340*/  @P2 IMAD.HI.U32 R10, R15, R10, RZ ;  /* 0x0000000a0f0a2227 */ /* 0x001fca00078e00ff */
[----:B------:R-:W-:-:S04]  /*19350*/  @P2 SHF.R.U32.HI R15, RZ, R11, R10 ;  /* 0x0000000bff0f2219 */ /* 0x000fc8000001160a */
[----:B------:R-:W-:Y:S01]  /*19360*/  LOP3.LUT R12, RZ, R15, RZ, 0x33, !PT ;  /* 0x0000000fff0c7212 */ /* 0x000fe200078e33ff */
[----:B------:R-:W-:Y:S06]  /*19370*/  BRA `(.L_x_5347) ;  /* 0x0000000000107947 */ /* 0x000fec0003800000 */
.L_x_5346:
[----:B------:R-:W-:-:S13]  /*19380*/  ISETP.NE.AND P2, PT, R227, 0x1, PT ;  /* 0x00000001e300780c */ /* 0x000fda0003f45270 */
[----:B------:R-:W1:Y:S02]  /*19390*/  @P2 LDC.64 R10, c[0x0][0x9e8] ;  /* 0x00027a00ff0a2b82 */ /* 0x000e640000000a00 */
[----:B-1----:R-:W-:-:S05]  /*193a0*/  @P2 IMAD.HI.U32 R10, R12, R10, RZ ;  /* 0x0000000a0c0a2227 */ /* 0x002fca00078e00ff */
[----:B------:R-:W-:-:S07]  /*193b0*/  @P2 SHF.R.U32.HI R12, RZ, R11, R10 ;  /* 0x0000000bff0c2219 */ /* 0x000fce000001160a */
.L_x_5347:
[----:B------:R-:W-:Y:S05]  /*193c0*/  BSYNC B0 ;  /* 0x0000000000007941 */ /* 0x000fea0003800000 */
.L_x_5345:
[----:B------:R-:W-:-:S05]  /*193d0*/  IMAD R12, R12, R227, RZ ;  /* 0x000000e30c0c7224 */ /* 0x000fca00078e02ff */
[----:B------:R-:W-:-:S07]  /*193e0*/  VIMNMX R13, R13, R12, !PT ;  /* 0x0000000c0d0d7248 */ /* 0x000fce0007fe0100 */
.L_x_5344:
[----:B------:R-:W-:Y:S01]  /*193f0*/  VIADD R13, R13, 0x5f ;  /* 0x0000005f0d0d7836 */ /* 0x000fe20000000000 */
[----:B------:R-:W-:Y:S03]  /*19400*/  BSSY B0, `(.L_x_5348) ;  /* 0x0000221000007945 */ /* 0x000fe60003800000 */
[----:B------:R-:W-:-:S05]  /*19410*/  IMAD.HI R13, R13, 0x2aaaaaab, RZ ;  /* 0x2aaaaaab0d0d7827 */ /* 0x000fca00078e02ff */
[----:B------:R-:W-:-:S04]  /*19420*/  SHF.R.U32.HI R10, RZ, 0x1f, R13 ;  /* 0x0000001fff0a7819 */ /* 0x000fc8000001160d */
[----:B------:R-:W-:-:S04]  /*19430*/  LEA.HI.SX32 R10, R13, R10, 0x1c ;  /* 0x0000000a0d0a7211 */ /* 0x000fc800078fe2ff */
[----:B------:R-:W-:-:S04]  /*19440*/  VIMNMX R14, R211, R10, !PT ;  /* 0x0000000ad30e7248 */ /* 0x000fc80007fe0100 */
[----:B------:R-:W-:-:S13]  /*19450*/  ISETP.GE.AND P2, PT, R7, R14, PT ;  /* 0x0000000e0700720c */ /* 0x000fda0003f46270 */
[----:B------:R-:W-:Y:S05]  /*19460*/  @!P2 BRA `(.L_x_5349) ;  /* 0x000000200068a947 */ /* 0x000fea0003800000 */
[----:B------:R-:W-:Y:S01]  /*19470*/  BSSY B1, `(.L_x_5349) ;  /* 0x0000219000017945 */ /* 0x000fe20003800000 */
[----:B------:R-:W-:Y:S02]  /*19480*/  IMAD.MOV.U32 R13, RZ, RZ, R3 ;  /* 0x000000ffff0d7224 */ /* 0x000fe400078e0003 */
[----:B------:R-:W-:Y:S02]  /*19490*/  IMAD.MOV.U32 R12, RZ, RZ, R4 ;  /* 0x000000ffff0c7224 */ /* 0x000fe400078e0004 */
[----:B------:R-:W-:Y:S02]  /*194a0*/  IMAD.MOV.U32 R11, RZ, RZ, R23 ;  /* 0x000000ffff0b7224 */ /* 0x000fe400078e0017 */
[----:B------:R-:W-:-:S07]  /*194b0*/  IMAD.MOV.U32 R10, RZ, RZ, R22 ;  /* 0x000000ffff0a7224 */ /* 0x000fce00078e0016 */
.L_x_5360:
        /* <DEDUP_REMOVED lines=8> */
.L_x_5350:
[----:B------:R-:W-:Y:S01]  /*19540*/  IMAD R0, R22, 0x8, R16 ;  /* 0x0000000816007824 */ /* 0x000fe200078e0210 */
[----:B------:R-:W-:-:S04]  /*19550*/  SHF.L.U32 R3, R23, 0x1f, RZ ;  /* 0x0000001f17037819 */ /* 0x000fc800000006ff */
[----:B------:R1:W2:Y:S01]  /*19560*/  SYNCS.PHASECHK.TRANS64.TRYWAIT P2, [R0+URZ+0x30830], R3 ;  /* 0x03083003000075a7 */ /* 0x0002a2000804017f */
[----:B------:R-:W-:Y:S05]  /*19570*/  @!P0 BRA `(.L_x_5351) ;  /* 0x0000000000048947 */ /* 0x000fea0003800000 */
[----:B------:R-:W-:Y:S01]  /*19580*/  BPT.TRAP 0x1 ;  /* 0x000000040000795c */ /* 0x000fe20000300000 */
.L_x_5351:
[----:B------:R-:W-:Y:S01]  /*19590*/  IMAD R126, R22, 0x900, R8 ;  /* 0x00000900167e7824 */ /* 0x000fe200078e0208 */
[----:B------:R-:W-:Y:S03]  /*195a0*/  BSSY B2, `(.L_x_5352) ;  /* 0x0000006000027945 */ /* 0x000fe60003800000 */
[C---:B------:R-:W-:Y:S02]  /*195b0*/  VIADD R122, R126.reuse, 0x2 ;  /* 0x000000027e7a7836 */ /* 0x040fe40000000000 */
[----:B------:R-:W-:Y:S01]  /*195c0*/  VIADD R4, R126, 0x4 ;  /* 0x000000047e047836 */ /* 0x000fe20000000000 */
[----:B--2---:R-:W-:Y:S06]  /*195d0*/  @P2 BRA `(.L_x_5353) ;  /* 0x0000000000082947 */ /* 0x004fec0003800000 */
[----:B------:R-:W2:Y:S02]  /*195e0*/  SYNCS.PHASECHK.TRANS64.TRYWAIT P2, [R0+URZ+0x30830], R3 ;  /* 0x03083003000075a7 */ /* 0x000ea4000804017f */
[----:B--2---:R-:W-:Y:S05]  /*195f0*/  @!P2 BRA `(.L_x_5354) ;  /* 0x0000011c00f0a947 */ /* 0x004fea0003800000 */
.L_x_5353:
[----:B------:R-:W-:Y:S05]  /*19600*/  BSYNC B2 ;  /* 0x0000000000027941 */ /* 0x000fea0003800000 */
.L_x_5352:
[----:B------:R3:W-:Y:S01]  /*19610*/  STL.64 [R1+0x80], R16 ;  /* 0x0000801001007387 */ /* 0x0007e20000100a00 */
        /* <DEDUP_REMOVED lines=11> */
[----:B---3--:R-:W3:Y:S01]  /*196d0*/  LDL.64 R16, [R1+0x30] ;  /* 0x0000300001107983 */ /* 0x008ee20000100a00 */
[-C--:B------:R-:W-:Y:S01]  /*196e0*/  FMUL.FTZ R47, R47, R2.reuse ;  /* 0x000000022f2f7220 */ /* 0x080fe20000410000 */
[-C--:B------:R-:W-:Y:S01]  /*196f0*/  FMUL.FTZ R50, R50, R2.reuse ;  /* 0x0000000232327220 */ /* 0x080fe20000410000 */
[-C--:B------:R-:W-:Y:S01]  /*19700*/  FMUL.FTZ R51, R51, R2.reuse ;  /* 0x0000000233337220 */ /* 0x080fe20000410000 */
[----:B------:R0:W-:Y:S01]  /*19710*/  STL [R1+0x78], R14 ;  /* 0x0000780e01007387 */ /* 0x0001e20000100800 */
        /* <DEDUP_REMOVED lines=34> */
[----:B0-----:R-:W4:Y:S01]  /*19940*/  LDL.64 R14, [R1+0x28] ;  /* 0x00002800010e7983 */ /* 0x001f220000100a00 */
[----:B------:R-:W-:-:S02]  /*19950*/  VIADD R2, R126, 0x306 ;  /* 0x000003067e027836 */ /* 0x000fc40000000000 */
[----:B-12---:R-:W-:Y:S01]  /*19960*/  IMAD.MOV.U32 R3, RZ, RZ, 0x40000040 ;  /* 0x40000040ff037424 */ /* 0x006fe200078e00ff */
[----:B------:R0:W-:Y:S02]  /*19970*/  STL.64 [R1+0x70], R12 ;  /* 0x0000700c01007387 */ /* 0x0001e40000100a00 */
[----:B------:R-:W-:Y:S02]  /*19980*/  R2UR UR14, R2 ;  /* 0x00000000020e72ca */ /* 0x000fe400000e0000 */
[----:B------:R-:W-:Y:S01]  /*19990*/  R2UR UR15, R3 ;  /* 0x00000000030f72ca */ /* 0x000fe200000e0000 */
[----:B0-----:R-:W2:Y:S04]  /*199a0*/  LDL.64 R12, [R1+0x20] ;  /* 0x00002000010c7983 */ /* 0x001ea80000100a00 */
[----:B------:R0:W-:Y:S04]  /*199b0*/  STL.64 [R1+0x68], R10 ;  /* 0x0000680a01007387 */ /* 0x0001e80000100a00 */
[----:B0-----:R-:W2:Y:S04]  /*199c0*/  LDL.64 R10, [R1+0x18] ;  /* 0x00001800010a7983 */ /* 0x001ea80000100a00 */
[----:B------:R0:W-:Y:S04]  /*199d0*/  STL.64 [R1+0x60], R6 ;  /* 0x0000600601007387 */ /* 0x0001e80000100a00 */
[----:B------:R-:W3:Y:S01]  /*199e0*/  LDL.64 R2, [R1+0x38] ;  /* 0x0000380001027983 */ /* 0x000ee20000100a00 */
[----:B------:R-:W-:-:S02]  /*199f0*/  IMAD.MOV.U32 R120, RZ, RZ, R126 ;  /* 0x000000ffff787224 */ /* 0x000fc400078e007e */
[----:B------:R-:W-:-:S03]  /*19a00*/  VIADD R124, R126, 0x6 ;  /* 0x000000067e7c7836 */ /* 0x000fc60000000000 */
[----:B------:R-:W-:Y:S01]  /*19a10*/  R2UR UR54, R120 ;  /* 0x00000000783672ca */ /* 0x000fe200000e0000 */
[----:B------:R-:W-:Y:S01]  /*19a20*/  IMAD.MOV.U32 R120, RZ, RZ, R4 ;  /* 0x000000ffff787224 */ /* 0x000fe200078e0004 */
[----:B------:R-:W-:Y:S01]  /*19a30*/  R2UR UR50, R122 ;  /* 0x000000007a3272ca */ /* 0x000fe200000e0000 */
[----:B------:R-:W-:Y:S01]  /*19a40*/  VIADD R122, R126, 0x300 ;  /* 0x000003007e7a7836 */ /* 0x000fe20000000000 */
[----:B------:R-:W-:Y:S01]  /*19a50*/  R2UR UR30, R124 ;  /* 0x000000007c1e72ca */ /* 0x000fe200000e0000 */
[----:B------:R-:W-:Y:S01]  /*19a60*/  VIADD R124, R126, 0x304 ;  /* 0x000003047e7c7836 */ /* 0x000fe20000000000 */
[----:B------:R-:W-:Y:S01]  /*19a70*/  R2UR UR34, R120 ;  /* 0x00000000782272ca */ /* 0x000fe200000e0000 */
[----:B------:R-:W-:Y:S02]  /*19a80*/  VIADD R120, R126, 0x302 ;  /* 0x000003027e787836 */ /* 0x000fe40000000000 */
[----:B------:R-:W-:Y:S01]  /*19a90*/  IMAD.MOV.U32 R121, RZ, RZ, 0x40000040 ;  /* 0x40000040ff797424 */ /* 0x000fe200078e00ff */
[----:B------:R-:W-:Y:S01]  /*19aa0*/  R2UR UR26, R122 ;  /* 0x000000007a1a72ca */ /* 0x000fe200000e0000 */
[----:B------:R-:W-:Y:S01]  /*19ab0*/  VIADD R122, R126, 0x602 ;  /* 0x000006027e7a7836 */ /* 0x000fe20000000000 */
[----:B------:R-:W-:Y:S01]  /*19ac0*/  R2UR UR22, R120 ;  /* 0x00000000781672ca */ /* 0x000fe200000e0000 */
[----:B------:R-:W-:Y:S01]  /*19ad0*/  VIADD R120, R126, 0x600 ;  /* 0x000006007e787836 */ /* 0x000fe20000000000 */
[----:B------:R-:W-:Y:S01]  /*19ae0*/  R2UR UR18, R124 ;  /* 0x000000007c1272ca */ /* 0x000fe200000e0000 */
[C---:B------:R-:W-:Y:S01]  /*19af0*/  VIADD R124, R126.reuse, 0x604 ;  /* 0x000006047e7c7836 */ /* 0x040fe20000000000 */
[C---:B------:R-:W-:Y:S01]  /*19b00*/  R2UR UR55, R121.reuse ;  /* 0x00000000793772ca */ /* 0x040fe200000e0000 */
[----:B------:R-:W-:Y:S01]  /*19b10*/  IMAD.MOV.U32 R123, RZ, RZ, 0x40000040 ;  /* 0x40000040ff7b7424 */ /* 0x000fe200078e00ff */
[----:B0-----:R-:W2:Y:S01]  /*19b20*/  LDL.64 R6, [R1+0x10] ;  /* 0x0000100001067983 */ /* 0x001ea20000100a00 */
[----:B------:R-:W-:Y:S01]  /*19b30*/  IMAD.MOV.U32 R125, RZ, RZ, 0x40000040 ;  /* 0x40000040ff7d7424 */ /* 0x000fe200078e00ff */
[----:B------:R-:W-:Y:S01]  /*19b40*/  R2UR UR35, R121 ;  /* 0x00000000792372ca */ /* 0x000fe200000e0000 */
[----:B------:R-:W-:Y:S01]  /*19b50*/  VIADD R126, R126, 0x606 ;  /* 0x000006067e7e7836 */ /* 0x000fe20000000000 */
        /* <DEDUP_REMOVED lines=27> */
[-C--:B------:R-:W-:Y:S01]  /*19d10*/  FMUL.FTZ R48, R48, R9.reuse ;  /* 0x0000000930307220 */ /* 0x080fe20000410000 */
[-C--:B------:R-:W-:Y:S01]  /*19d20*/  FMUL.FTZ R49, R49, R9.reuse ;  /* 0x0000000931317220 */ /* 0x080fe20000410000 */
[-C--:B------:R-:W-:Y:S01]  /*19d30*/  FMUL.FTZ R52, R52, R9.reuse ;  /* 0x0000000934347220 */ /* 0x080fe20000410000 */
        /* <DEDUP_REMOVED lines=39> */
[----:B---3--:R-:W-:Y:S02]  /*19fb0*/  R2UR UR32, R2 ;  /* 0x00000000022072ca */ /* 0x008fe400000e0000 */
[----:B------:R-:W-:Y:S02]  /*19fc0*/  R2UR UR33, R3 ;  /* 0x00000000032172ca */ /* 0x000fe400000e0000 */
[----:B------:R-:W-:Y:S01]  /*19fd0*/  R2UR UR28, R16 ;  /* 0x00000000101c72ca */ /* 0x000fe200000e0000 */
[----:B------:R-:W3:Y:S10]  /*19fe0*/  LDL.64 R2, [R1+0x8] ;  /* 0x0000080001027983 */ /* 0x000ef40000100a00 */
[----:B------:R-:W-:Y:S01]  /*19ff0*/  HGMMA.64x96x16.F32.BF16 R120, gdesc[UR32], R120, gsb0 ;  /* 0x01600000207879f0 */ /* 0x000fe20008001878 */
[----:B------:R-:W-:-:S02]  /*1a000*/  R2UR UR29, R17 ;  /* 0x00000000111d72ca */ /* 0x000fc400000e0000 */
[----:B----4-:R-:W-:Y:S01]  /*1a010*/  R2UR UR24, R14 ;  /* 0x000000000e1872ca */ /* 0x010fe200000e0000 */
[----:B------:R0:W5:Y:S01]  /*1a020*/  LDL.LU.64 R16, [R1+0x80] ;  /* 0x0000800001107983 */ /* 0x0001620000300a00 */
[----:B------:R-:W-:Y:S02]  /*1a030*/  R2UR UR25, R15 ;  /* 0x000000000f1972ca */ /* 0x000fe400000e0000 */
[----:B--2---:R-:W-:Y:S01]  /*1a040*/  R2UR UR20, R12 ;  /* 0x000000000c1472ca */ /* 0x004fe200000e0000 */
[----:B------:R0:W5:Y:S01]  /*1a050*/  LDL.LU R14, [R1+0x78] ;  /* 0x00007800010e7983 */ /* 0x0001620000300800 */
[----:B------:R-:W-:Y:S02]  /*1a060*/  WARPGROUP.DEPBAR.LE gsb0, 0x0 ;  /* 0x00008000000079c5 */ /* 0x000fe40000010000 */
[----:B------:R-:W-:-:S06]  /*1a070*/  WARPGROUP.ARRIVE ;  /* 0x00000000000079c5 */ /* 0x000fcc0000000000 */
[----:B------:R-:W-:Y:S01]  /*1a080*/  HGMMA.64x96x16.F32.BF16 R120, gdesc[UR28], R120, gsb0 ;  /* 0x016000001c7879f0 */ /* 0x000fe20008001878 */
[----:B------:R-:W-:Y:S02]  /*1a090*/  R2UR UR21, R13 ;  /* 0x000000000d1572ca */ /* 0x000fe400000e0000 */
[----:B------:R-:W-:Y:S01]  /*1a0a0*/  R2UR UR16, R10 ;  /* 0x000000000a1072ca */ /* 0x000fe200000e0000 */
[----:B------:R0:W5:Y:S01]  /*1a0b0*/  LDL.LU.64 R12, [R1+0x70] ;  /* 0x00007000010c7983 */ /* 0x0001620000300a00 */
        /* <DEDUP_REMOVED lines=10> */
[----:B---3--:R-:W-:Y:S01]  /*1a160*/  R2UR UR8, R2 ;  /* 0x00000000020872ca */ /* 0x008fe200000e0000 */
[----:B------:R0:W5:Y:S01]  /*1a170*/  LDL.LU.64 R6, [R1+0x60] ;  /* 0x0000600001067983 */ /* 0x0001620000300a00 */
[----:B------:R-:W-:Y:S02]  /*1a180*/  WARPGROUP.DEPBAR.LE gsb0, 0x0 ;  /* 0x00008000000079c5 */ /* 0x000fe40000010000 */
[----:B------:R-:W-:-:S06]  /*1a190*/  WARPGROUP.ARRIVE ;  /* 0x00000000000079c5 */ /* 0x000fcc0000000000 */
[----:B------:R-:W-:Y:S01]  /*1a1a0*/  HGMMA.64x96x16.F32.BF16 R120, gdesc[UR16], R120, gsb0 ;  /* 0x01600000107879f0 */ /* 0x000fe20008001878 */
[----:B------:R-:W-:Y:S02]  /*1a1b0*/  R2UR UR9, R3 ;  /* 0x00000000030972ca */ /* 0x000fe400000e0000 */
[----:B------:R-:W-:Y:S02]  /*1a1c0*/  WARPGROUP.DEPBAR.LE gsb0, 0x0 ;  /* 0x00008000000079c5 */ /* 0x000fe40000010000 */
[----:B------:R-:W-:-:S06]  /*1a1d0*/  WARPGROUP.ARRIVE ;  /* 0x00000000000079c5 */ /* 0x000fcc0000000000 */
[----:B------:R-:W-:Y:S03]  /*1a1e0*/  HGMMA.64x96x16.F32.BF16 R120, gdesc[UR12], R120, gsb0 ;  /* 0x016000000c7879f0 */ /* 0x000fe60008001878 */
[----:B------:R-:W-:Y:S02]  /*1a1f0*/  WARPGROUP.DEPBAR.LE gsb0, 0x0 ;  /* 0x00008000000079c5 */ /* 0x000fe40000010000 */
[----:B------:R-:W-:-:S06]  /*1a200*/  WARPGROUP.ARRIVE ;  /* 0x00000000000079c5 */ /* 0x000fcc0000000000 */
[----:B------:R-:W-:Y:S01]  /*1a210*/  HGMMA.64x96x16.F32.BF16 R120, gdesc[UR8], R120, gsb0 ;  /* 0x01600000087879f0 */ /* 0x000fe20008001878 */
[----:B------:R-:W-:Y:S01]  /*1a220*/  UMOV UR4, UR56 ;  /* 0x0000003800047c82 */ /* 0x000fe20008000000 */
[----:B------:R-:W-:Y:S01]  /*1a230*/  UMOV UR5, UR57 ;  /* 0x0000003900057c82 */ /* 0x000fe20008000000 */
        /* <DEDUP_REMOVED lines=12> */
.L_x_5355:
[----:B-----5:R-:W-:Y:S01]  /*1a300*/  SHF.L.U32 R0, R11, 0x1f, RZ ;  /* 0x0000001f0b007819 */ /* 0x020fe200000006ff */
[----:B------:R-:W-:-:S04]  /*1a310*/  IMAD R15, R10, 0x8, R16 ;  /* 0x000000080a0f7824 */ /* 0x000fc800078e0210 */
[----:B------:R0:W1:Y:S01]  /*1a320*/  SYNCS.PHASECHK.TRANS64.TRYWAIT P2, [R15+URZ+0x30850], R0 ;  /* 0x030850000f0075a7 */ /* 0x000062000804017f */
[----:B------:R-:W-:Y:S05]  /*1a330*/  @!P0 BRA `(.L_x_5356) ;  /* 0x0000000000048947 */ /* 0x000fea0003800000 */
[----:B------:R-:W-:Y:S01]  /*1a340*/  BPT.TRAP 0x1 ;  /* 0x000000040000795c */ /* 0x000fe20000300000 */
.L_x_5356:
[----:B------:R-:W-:Y:S04]  /*1a350*/  BSSY B2, `(.L_x_5357) ;  /* 0x0000004000027945 */ /* 0x000fe80003800000 */
[----:B-1----:R-:W-:Y:S05]  /*1a360*/  @P2 BRA `(.L_x_5358) ;  /* 0x0000000000082947 */ /* 0x002fea0003800000 */
[----:B------:R-:W1:Y:S02]  /*1a370*/  SYNCS.PHASECHK.TRANS64.TRYWAIT P2, [R15+URZ+0x30850], R0 ;  /* 0x030850000f0075a7 */ /* 0x000e64000804017f */
[----:B-1----:R-:W-:Y:S05]  /*1a380*/  @!P2 BRA `(.L_x_5359) ;  /* 0x0000011000a0a947 */ /* 0x002fea0003800000 */
.L_x_5358:
[----:B------:R-:W-:Y:S05]  /*1a390*/  BSYNC B2 ;  /* 0x0000000000027941 */ /* 0x000fea0003800000 */
.L_x_5357:
[----:B01----:R-:W-:Y:S01]  /*1a3a0*/  VIADD R0, R16, 0x400 ;  /* 0x0000040010007836 */ /* 0x003fe20000000000 */
[----:B------:R-:W-:Y:S01]  /*1a3b0*/  WARPGROUP.ARRIVE ;  /* 0x00000000000079c5 */ /* 0x000fe20000000000 */
[----:B------:R-:W-:Y:S01]  /*1a3c0*/  IMAD.MOV.U32 R11, RZ, RZ, 0x40000040 ;  /* 0x40000040ff0b7424 */ /* 0x000fe200078e00ff */
[----:B------:R-:W-:Y:S01]  /*1a3d0*/  ULDC UR4, c[0x0][0x988] ;  /* 0x0002620000047ab9 */ /* 0x000fe20000000800 */
[----:B------:R-:W-:Y:S01]  /*1a3e0*/  IMAD.MOV.U32 R3, RZ, RZ, 0x40000040 ;  /* 0x40000040ff037424 */ /* 0x000fe200078e00ff */
[----:B------:R-:W-:Y:S01]  /*1a3f0*/  SHF.R.U32.HI R0, RZ, 0x4, R0 ;  /* 0x00000004ff007819 */ /* 0x000fe20000011600 */
[----:B------:R-:W-:Y:S01]  /*1a400*/  @!P1 IMAD R20, R20, 0x8, R16 ;  /* 0x0000000814149824 */ /* 0x000fe200078e0210 */
[----:B------:R-:W-:Y:S01]  /*1a410*/  R2UR UR7, R11 ;  /* 0x000000000b0772ca */ /* 0x000fe200000e0000 */
[----:B------:R-:W-:Y:S01]  /*1a420*/  @!P1 VIADD R15, R15, 0x30860 ;  /* 0x000308600f0f9836 */ /* 0x000fe20000000000 */
[----:B------:R-:W-:Y:S01]  /*1a430*/  LOP3.LUT R0, R0, 0x3fff, RZ, 0xc0, !PT ;  /* 0x00003fff00007812 */ /* 0x000fe200078ec0ff */
[----:B------:R-:W-:Y:S01]  /*1a440*/  @!P1 VIADD R20, R20, 0x30840 ;  /* 0x0003084014149836 */ /* 0x000fe20000000000 */
[C---:B------:R-:W-:Y:S01]  /*1a450*/  ISETP.GT.AND P2, PT, R7.reuse, R14, PT ;  /* 0x0000000e0700720c */ /* 0x040fe20003f44270 */
        /* <DEDUP_REMOVED lines=40> */
[C---:B------:R-:W-:Y:S01]  /*1a6e0*/  FMUL.FTZ R11, R4.reuse, R0 ;  /* 0x00000000040b7220 */ /* 0x040fe20000410000 */
[----:B------:R-:W-:-:S03]  /*1a6f0*/  FADD.FTZ R9, -R4, R12 ;  /* 0x0000000c04097221 */ /* 0x000fc60000010100 */
[-CC-:B------:R-:W-:Y:S01]  /*1a700*/  FFMA.FTZ R21, R133, R0.reuse, -R11.reuse ;  /* 0x0000000085157223 */ /* 0x180fe2000001080b */
[-CC-:B------:R-:W-:Y:S01]  /*1a710*/  FFMA.FTZ R121, R121, R0.reuse, -R11.reuse ;  /* 0x0000000079797223 */ /* 0x180fe2000001080b */
[-CC-:B------:R-:W-:Y:S01]  /*1a720*/  FFMA.FTZ R133, R141, R0.reuse, -R11.reuse ;  /* 0x000000008d857223 */ /* 0x180fe2000001080b */
[-C--:B------:R-:W-:Y:S01]  /*1a730*/  FFMA.FTZ R12, R160, R0.reuse, -R11 ;  /* 0x00000000a00c7223 */ /* 0x080fe2000001080b */
[----:B------:R-:W-:Y:S02]  /*1a740*/  FMUL.FTZ R9, R9, R0 ;  /* 0x0000000009097220 */ /* 0x000fe40000410000 */
        /* <DEDUP_REMOVED lines=10> */
[----:B------:R-:W-:Y:S02]  /*1a7f0*/  FFMA.FTZ R120, R145, R0, -R11 ;  /* 0x0000000091787223 */ /* 0x000fe4000001080b */
[----:B------:R-:W-:Y:S01]  /*1a800*/  HGMMA.64x192x16.F32.BF16 R24, R184, gdesc[UR4].tnspB, R24, gsb0 ;  /* 0x42e00004b8187df0 */ /* 0x000fe20008001818 */
[----:B------:R-:W-:Y:S01]  /*1a810*/  R2UR UR6, R2 ;  /* 0x00000000020672ca */ /* 0x000fe200000e0000 */
[----:B------:R-:W-:Y:S01]  /*1a820*/  VIADD R2, R10, 0x180 ;  /* 0x000001800a027836 */ /* 0x000fe20000000000 */
[----:B------:R-:W-:Y:S01]  /*1a830*/  R2UR UR7, R3 ;  /* 0x00000000030772ca */ /* 0x000fe200000e0000 */
[----:B------:R-:W-:Y:S01]  /*1a840*/  IMAD.MOV.U32 R3, RZ, RZ, 0x40000040 ;  /* 0x40000040ff037424 */ /* 0x000fe200078e00ff */
[----:B------:R-:W0:Y:S08]  /*1a850*/  MUFU.EX2 R188, R188 ;  /* 0x000000bc00bc7308 */ /* 0x000e300000000800 */
[----:B------:R-:W-:Y:S08]  /*1a860*/  MUFU.EX2 R190, R190 ;  /* 0x000000be00be7308 */ /* 0x000ff00000000800 */
[----:B------:R-:W-:Y:S01]  /*1a870*/  MUFU.EX2 R124, R124 ;  /* 0x0000007c007c7308 */ /* 0x000fe20000000800 */
[----:B0-----:R-:W-:Y:S01]  /*1a880*/  FFMA.FTZ R6, R9, R6, R188 ;  /* 0x0000000609067223 */ /* 0x001fe200000100bc */
[----:B------:R-:W-:-:S06]  /*1a890*/  F2FP.BF16.F32.PACK_AB R188, R121, R188 ;  /* 0x000000bc79bc723e */ /* 0x000fcc00000010ff */
        /* <DEDUP_REMOVED lines=67> */
[----:B------:R-:W-:Y:S01]  /*1acd0*/  @!P1 PRMT R130, RZ, 0x654, R20 ;  /* 0x00000654ff829816 */ /* 0x000fe20000000014 */
[----:B------:R-:W-:Y:S01]  /*1ace0*/  FADD.FTZ R131, R121, R6 ;  /* 0x0000000679837221 */ /* 0x000fe20000010000 */
        /* <DEDUP_REMOVED lines=10> */
[----:B------:R-:W-:Y:S01]  /*1ad90*/  FFMA.FTZ R166, R166, R0, -R137 ;  /* 0x00000000a6a67223 */ /* 0x000fe20000010889 */
[----:B------:R-:W1:Y:S08]  /*1ada0*/  MUFU.EX2 R122, R122 ;  /* 0x0000007a007a7308 */ /* 0x000e700000000800 */
[----:B------:R-:W2:Y:S01]  /*1adb0*/  MUFU.EX2 R191, R191 ;  /* 0x000000bf00bf7308 */ /* 0x000ea20000000800 */
[----:B0-----:R-:W-:-:S07]  /*1adc0*/  FFMA.FTZ R5, R2, R5, R189 ;  /* 0x0000000502057223 */ /* 0x001fce00000100bd */
[----:B------:R-:W0:Y:S01]  /*1add0*/  MUFU.EX2 R123, R123 ;  /* 0x0000007b007b7308 */ /* 0x000e220000000800 */
[C---:B-1----:R-:W-:Y:S01]  /*1ade0*/  FADD.FTZ R6, R122.reuse, R5 ;  /* 0x000000057a067221 */ /* 0x042fe20000010000 */
[-C--:B------:R-:W-:Y:S01]  /*1adf0*/  FFMA.FTZ R5, R151, R0.reuse, -R137 ;  /* 0x0000000097057223 */ /* 0x080fe20000010889 */
[----:B------:R-:W-:Y:S01]  /*1ae00*/  F2FP.BF16.F32.PACK_AB R189, R122, R189 ;  /* 0x000000bd7abd723e */ /* 0x000fe200000010ff */
[----:B------:R-:W-:Y:S02]  /*1ae10*/  WARPGROUP.DEPBAR.LE gsb0, 0x0 ;  /* 0x00008000000079c5 */ /* 0x000fe40000010000 */
[----:B------:R-:W-:Y:S01]  /*1ae20*/  WARPGROUP.ARRIVE ;  /* 0x00000000000079c5 */ /* 0x000fe20000000000 */
[-CC-:B------:R-:W-:Y:S01]  /*1ae30*/  FFMA.FTZ R176, R144, R0.reuse, -R11.reuse ;  /* 0x0000000090b07223 */ /* 0x180fe2000001080b */
[-C--:B------:R-:W-:Y:S01]  /*1ae40*/  FFMA.FTZ R178, R148, R0.reuse, -R11 ;  /* 0x0000000094b27223 */ /* 0x080fe2000001080b */
[----:B------:R-:W-:Y:S01]  /*1ae50*/  MUFU.EX2 R185, R185 ;  /* 0x000000b900b97308 */ /* 0x000fe20000000800 */
[----:B--2---:R-:W-:Y:S01]  /*1ae60*/  FADD.FTZ R6, R191, R6 ;  /* 0x00000006bf067221 */ /* 0x004fe20000010000 */
[-CC-:B------:R-:W-:Y:S01]  /*1ae70*/  FFMA.FTZ R177, R146, R0.reuse, -R137.reuse ;  /* 0x0000000092b17223 */ /* 0x180fe20000010889 */
[----:B------:R-:W-:Y:S01]  /*1ae80*/  HGMMA.64x192x16.F32.BF16 R24, R172, gdesc[UR4].tnspB, R24, gsb0 ;  /* 0x42e00004ac187df0 */ /* 0x000fe20008001818 */
[----:B------:R-:W-:Y:S01]  /*1ae90*/  R2UR UR6, R10 ;  /* 0x000000000a0672ca */ /* 0x000fe200000e0000 */
[-CC-:B------:R-:W-:Y:S01]  /*1aea0*/  FFMA.FTZ R10, R139, R0.reuse, -R137.reuse ;  /* 0x000000008b0a7223 */ /* 0x180fe20000010889 */
[C---:B0-----:R-:W-:Y:S01]  /*1aeb0*/  FADD.FTZ R6, R123.reuse, R6 ;  /* 0x000000067b067221 */ /* 0x041fe20000010000 */
[----:B------:R-:W-:Y:S01]  /*1aec0*/  FFMA.FTZ R179, R150, R0, -R137 ;  /* 0x0000000096b37223 */ /* 0x000fe20000010889 */
[----:B------:R-:W-:Y:S01]  /*1aed0*/  MUFU.EX2 R126, R126 ;  /* 0x0000007e007e7308 */ /* 0x000fe20000000800 */
[----:B------:R-:W-:-:S07]  /*1aee0*/  F2FP.BF16.F32.PACK_AB R191, R123, R191 ;  /* 0x000000bf7bbf723e */ /* 0x000fce00000010ff */
        /* <DEDUP_REMOVED lines=16> */
[-CC-:B------:R-:W-:Y:S01]  /*1aff0*/  FFMA.FTZ R175, R125, R0.reuse, -R11.reuse ;  /* 0x000000007daf7223 */ /* 0x180fe2000001080b */
[-CC-:B------:R-:W-:Y:S01]  /*1b000*/  FFMA.FTZ R173, R129, R0.reuse, -R11.reuse ;  /* 0x0000000081ad7223 */ /* 0x180fe2000001080b */
[-CC-:B------:R-:W-:Y:S01]  /*1b010*/  FFMA.FTZ R125, R149, R0.reuse, -R11.reuse ;  /* 0x00000000957d7223 */ /* 0x180fe2000001080b */
[-CC-:B------:R-:W-:Y:S01]  /*1b020*/  FFMA.FTZ R172, R152, R0.reuse, -R11.reuse ;  /* 0x0000000098ac7223 */ /* 0x180fe2000001080b */
[-CC-:B------:R-:W-:Y:S01]  /*1b030*/  FFMA.FTZ R174, R156, R0.reuse, -R11.reuse ;  /* 0x000000009cae7223 */ /* 0x180fe2000001080b */
[-CC-:B------:R-:W-:Y:S01]  /*1b040*/  FFMA.FTZ R129, R157, R0.reuse, -R11.reuse ;  /* 0x000000009d817223 */ /* 0x180fe2000001080b */
[----:B------:R-:W-:Y:S01]  /*1b050*/  FFMA.FTZ R11, R165, R0, -R11 ;  /* 0x00000000a50b7223 */ /* 0x000fe2000001080b */
[----:B------:R-:W-:Y:S01]  /*1b060*/  WARPGROUP.ARRIVE ;  /* 0x00000000000079c5 */ /* 0x000fe20000000000 */
[----:B------:R-:W-:Y:S08]  /*1b070*/  MUFU.EX2 R175, R175 ;  /* 0x000000af00af7308 */ /* 0x000ff00000000800 */
[----:B------:R0:W1:Y:S08]  /*1b080*/  MUFU.EX2 R13, R11 ;  /* 0x0000000b000d7308 */ /* 0x0000700000000800 */
[----:B------:R-:W2:Y:S01]  /*1b090*/  MUFU.EX2 R173, R173 ;  /* 0x000000ad00ad7308 */ /* 0x000ea20000000800 */
[----:B0-----:R-:W-:-:S05]  /*1b0a0*/  IMAD.MOV.U32 R11, RZ, RZ, 0x40000040 ;  /* 0x40000040ff0b7424 */ /* 0x001fca00078e00ff */
[----:B------:R-:W-:Y:S01]  /*1b0b0*/  R2UR UR7, R11 ;  /* 0x000000000b0772ca */ /* 0x000fe200000e0000 */
[----:B------:R-:W-:Y:S01]  /*1b0c0*/  FFMA.FTZ R11, R143, R0, -R137 ;  /* 0x000000008f0b7223 */ /* 0x000fe20000010889 */
[----:B------:R-:W-:Y:S08]  /*1b0d0*/  MUFU.EX2 R125, R125 ;  /* 0x0000007d007d7308 */ /* 0x000ff00000000800 */
[----:B------:R-:W0:Y:S03]  /*1b0e0*/  MUFU.EX2 R11, R11 ;  /* 0x0000000b000b7308 */ /* 0x000e260000000800 */
[----:B------:R-:W-:Y:S05]  /*1b0f0*/  HGMMA.64x192x16.F32.BF16 R24, R168, gdesc[UR4].tnspB, R24, gsb0 ;  /* 0x42e00004a8187df0 */ /* 0x000fea0008001818 */
[----:B------:R-:W-:Y:S08]  /*1b100*/  MUFU.EX2 R172, R172 ;  /* 0x000000ac00ac7308 */ /* 0x000ff00000000800 */
[----:B------:R-:W-:Y:S08]  /*1b110*/  MUFU.EX2 R174, R174 ;  /* 0x000000ae00ae7308 */ /* 0x000ff00000000800 */
[----:B------:R-:W-:Y:S01]  /*1b120*/  MUFU.EX2 R129, R129 ;  /* 0x0000008100817308 */ /* 0x000fe20000000800 */
[----:B------:R-:W-:-:S02]  /*1b130*/  WARPGROUP.DEPBAR.LE gsb0, 0x0 ;  /* 0x00008000000079c5 */ /* 0x000fc40000010000 */
[----:B------:R3:W-:Y:S01]  /*1b140*/  @!P1 SYNCS.ARRIVE.TRANS64.RED.A1T0 RZ, [R130+URZ], RZ ;  /* 0x000000ff82ff99a7 */ /* 0x0007e2000810043f */
[----:B------:R-:W-:Y:S02]  /*1b150*/  F2FP.BF16.F32.PACK_AB R168, R132, R12 ;  /* 0x0000000c84a8723e */ /* 0x000fe400000010ff */
[----:B-1----:R-:W-:Y:S02]  /*1b160*/  F2FP.BF16.F32.PACK_AB R170, R13, R136 ;  /* 0x000000880daa723e */ /* 0x002fe400000010ff */
[----:B------:R-:W-:Y:S01]  /*1b170*/  F2FP.BF16.F32.PACK_AB R169, R163, R162 ;  /* 0x000000a2a3a9723e */ /* 0x000fe200000010ff */
[----:B---3--:R-:W-:Y:S01]  /*1b180*/  FADD.FTZ R130, R190, R131 ;  /* 0x00000083be827221 */ /* 0x008fe20000010000 */
[----:B------:R1:W-:Y:S01]  /*1b190*/  @!P1 SYNCS.ARRIVE.TRANS64.RED.A1T0 RZ, [R15+URZ], RZ ;  /* 0x000000ff0fff99a7 */ /* 0x0003e2000810043f */
[C---:B------:R-:W-:Y:S02]  /*1b1a0*/  F2FP.BF16.F32.PACK_AB R190, R175.reuse, R190 ;  /* 0x000000beafbe723e */ /* 0x040fe400000010ff */
[----:B------:R-:W-:-:S02]  /*1b1b0*/  FADD.FTZ R131, R175, R130 ;  /* 0x00000082af837221 */ /* 0x000fc40000010000 */
[----:B------:R-:W-:Y:S02]  /*1b1c0*/  MUFU.EX2 R175, R159 ;  /* 0x0000009f00af7308 */ /* 0x000fe40000000800 */
[----:B------:R-:W-:Y:S01]  /*1b1d0*/  FADD.FTZ R130, R184, R131 ;  /* 0x00000083b8827221 */ /* 0x000fe20000010000 */
[----:B------:R-:W-:Y:S01]  /*1b1e0*/  FADD.FTZ R131, R185, R6 ;  /* 0x00000006b9837221 */ /* 0x000fe20000010000 */
[-C--:B-1----:R-:W-:Y:S01]  /*1b1f0*/  FFMA.FTZ R15, R155, R0.reuse, -R137 ;  /* 0x000000009b0f7223 */ /* 0x082fe20000010889 */
[C---:B------:R-:W-:Y:S01]  /*1b200*/  F2FP.BF16.F32.PACK_AB R185, R126.reuse, R185 ;  /* 0x000000b97eb9723e */ /* 0x040fe200000010ff */
[----:B--2---:R-:W-:Y:S01]  /*1b210*/  FADD.FTZ R135, R173, R130 ;  /* 0x00000082ad877221 */ /* 0x004fe20000010000 */
[----:B------:R-:W-:Y:S01]  /*1b220*/  FADD.FTZ R130, R126, R131 ;  /* 0x000000837e827221 */ /* 0x000fe20000010000 */
[----:B------:R-:W-:Y:S01]  /*1b230*/  MUFU.EX2 R6, R154 ;  /* 0x0000009a00067308 */ /* 0x000fe20000000800 */
[----:B------:R-:W-:Y:S01]  /*1b240*/  FFMA.FTZ R137, R167, R0, -R137 ;  /* 0x00000000a7897223 */ /* 0x000fe20000010889 */
[----:B------:R-:W-:Y:S01]  /*1b250*/  FADD.FTZ R134, R186, R135 ;  /* 0x00000087ba867221 */ /* 0x000fe20000010000 */
[----:B------:R-:W-:Y:S01]  /*1b260*/  FADD.FTZ R130, R187, R130 ;  /* 0x00000082bb827221 */ /* 0x000fe20000010000 */
[----:B------:R-:W-:-:S02]  /*1b270*/  F2FP.BF16.F32.PACK_AB R186, R21, R186 ;  /* 0x000000ba15ba723e */ /* 0x000fc400000010ff */
[----:B------:R-:W-:Y:S01]  /*1b280*/  FADD.FTZ R131, R21, R134 ;  /* 0x0000008615837221 */ /* 0x000fe20000010000 */
[----:B------:R-:W-:Y:S01]  /*1b290*/  FADD.FTZ R130, R127, R130 ;  /* 0x000000827f827221 */ /* 0x000fe20000010000 */
[----:B------:R-:W1:Y:S01]  /*1b2a0*/  MUFU.EX2 R15, R15 ;  /* 0x0000000f000f7308 */ /* 0x000e620000000800 */
[----:B------:R-:W-:Y:S01]  /*1b2b0*/  F2FP.BF16.F32.PACK_AB R184, R173, R184 ;  /* 0x000000b8adb8723e */ /* 0x000fe200000010ff */
[----:B------:R-:W-:Y:S01]  /*1b2c0*/  FADD.FTZ R131, R180, R131 ;  /* 0x00000083b4837221 */ /* 0x000fe20000010000 */
[----:B------:R-:W-:Y:S01]  /*1b2d0*/  FADD.FTZ R135, R181, R130 ;  /* 0x00000082b5877221 */ /* 0x000fe20000010000 */
[----:B------:R-:W-:Y:S02]  /*1b2e0*/  F2FP.BF16.F32.PACK_AB R181, R10, R181 ;  /* 0x000000b50ab5723e */ /* 0x000fe400000010ff */
[----:B------:R-:W-:Y:S01]  /*1b2f0*/  FADD.FTZ R131, R124, R131 ;  /* 0x000000837c837221 */ /* 0x000fe20000010000 */
[----:B------:R-:W-:Y:S01]  /*1b300*/  FADD.FTZ R130, R10, R135 ;  /* 0x000000870a827221 */ /* 0x000fe20000010000 */
[----:B------:R-:W2:Y:S01]  /*1b310*/  MUFU.EX2 R137, R137 ;  /* 0x0000008900897308 */ /* 0x000ea20000000800 */
[----:B------:R-:W-:Y:S01]  /*1b320*/  F2FP.BF16.F32.PACK_AB R187, R127, R187 ;  /* 0x000000bb7fbb723e */ /* 0x000fe200000010ff */
        /* <DEDUP_REMOVED lines=8> */
[C---:B------:R-:W-:Y:S02]  /*1b3b0*/  F2FP.BF16.F32.PACK_AB R176, R120.reuse, R176 ;  /* 0x000000b078b0723e */ /* 0x040fe400000010ff */
[----:B------:R-:W-:Y:S01]  /*1b3c0*/  FADD.FTZ R131, R120, R131 ;  /* 0x0000008378837221 */ /* 0x000fe20000010000 */
[----:B------:R-:W-:Y:S01]  /*1b3d0*/  FADD.FTZ R122, R20, R123 ;  /* 0x0000007b147a7221 */ /* 0x000fe20000010000 */
[----:B-1----:R-:W-:-:S02]  /*1b3e0*/  F2FP.BF16.F32.PACK_AB R173, R15, R6 ;  /* 0x000000060fad723e */ /* 0x002fc400000010ff */
        /* <DEDUP_REMOVED lines=17> */
[----:B------:R-:W-:Y:S01]  /*1b500*/  F2FP.BF16.F32.PACK_AB R174, R129, R174 ;  /* 0x000000ae81ae723e */ /* 0x000fe200000010ff */
[----:B------:R-:W-:-:S02]  /*1b510*/  IMAD.MOV.U32 R10, RZ, RZ, R22 ;  /* 0x000000ffff0a7224 */ /* 0x000fc400078e0016 */
[----:B------:R-:W-:Y:S01]  /*1b520*/  FADD.FTZ R11, R12, R11 ;  /* 0x0000000b0c0b7221 */ /* 0x000fe20000010000 */
[----:B------:R-:W-:Y:S01]  /*1b530*/  FADD.FTZ R6, R162, R5 ;  /* 0x00000005a2067221 */ /* 0x000fe20000010000 */
[----:B------:R-:W-:Y:S01]  /*1b540*/  F2FP.BF16.F32.PACK_AB R175, R175, R121 ;  /* 0x00000079afaf723e */ /* 0x000fe200000010ff */
[----:B------:R-:W-:Y:S02]  /*1b550*/  IMAD.MOV.U32 R12, RZ, RZ, R4 ;  /* 0x000000ffff0c7224 */ /* 0x000fe400078e0004 */
[----:B------:R-:W-:Y:S01]  /*1b560*/  FADD.FTZ R11, R132, R11 ;  /* 0x0000000b840b7221 */ /* 0x000fe20000010000 */
[----:B------:R-:W-:Y:S01]  /*1b570*/  FADD.FTZ R5, R163, R6 ;  /* 0x00000006a3057221 */ /* 0x000fe20000010000 */
[----:B--2---:R-:W-:Y:S02]  /*1b580*/  F2FP.BF16.F32.PACK_AB R171, R137, R166 ;  /* 0x000000a689ab723e */ /* 0x004fe400000010ff */
[----:B------:R-:W-:Y:S01]  /*1b590*/  FADD.FTZ R6, R136, R11 ;  /* 0x0000000b88067221 */ /* 0x000fe20000010000 */
[----:B------:R-:W-:Y:S01]  /*1b5a0*/  FADD.FTZ R5, R166, R5 ;  /* 0x00000005a6057221 */ /* 0x000fe20000010000 */
[----:B------:R-:W-:-:S02]  /*1b5b0*/  IMAD.MOV.U32 R11, RZ, RZ, R23 ;  /* 0x000000ffff0b7224 */ /* 0x000fc400078e0017 */
[----:B------:R-:W-:Y:S01]  /*1b5c0*/  FADD.FTZ R6, R13, R6 ;  /* 0x000000060d067221 */ /* 0x000fe20000010000 */
[----:B------:R-:W-:Y:S01]  /*1b5d0*/  FADD.FTZ R5, R137, R5 ;  /* 0x0000000589057221 */ /* 0x000fe20000010000 */
[----:B------:R-:W-:Y:S01]  /*1b5e0*/  IMAD.MOV.U32 R13, RZ, RZ, R3 ;  /* 0x000000ffff0d7224 */ /* 0x000fe200078e0003 */
[----:B------:R-:W-:Y:S06]  /*1b5f0*/  @P2 BRA `(.L_x_5360) ;  /* 0xffffffdc00b02947 */ /* 0x000fec000383ffff */
[----:B------:R-:W-:Y:S05]  /*1b600*/  BSYNC B1 ;  /* 0x0000000000017941 */ /* 0x000fea0003800000 */
.L_x_5349:
[----:B------:R-:W-:Y:S05]  /*1b610*/  BSYNC B0 ;  /* 0x0000000000007941 */ /* 0x000fea0003800000 */
.L_x_5348:
[----:B------:R-:W-:Y:S01]  /*1b620*/  ISETP.GE.AND P2, PT, R7, R211, PT ;  /* 0x000000d30700720c */ /* 0x000fe20003f46270 */
[----:B------:R-:W-:-:S12]  /*1b630*/  BSSY B0, `(.L_x_5361) ;  /* 0x0000346000007945 */ /* 0x000fd80003800000 */
[----:B------:R-:W-:Y:S05]  /*1b640*/  @!P2 BRA `(.L_x_5362) ;  /* 0x000000340010a947 */ /* 0x000fea0003800000 */
[----:B------:R-:W-:Y:S02]  /*1b650*/  IMAD.MOV.U32 R12, RZ, RZ, R3 ;  /* 0x000000ffff0c7224 */ /* 0x000fe400078e0003 */
[----:B------:R-:W-:Y:S02]  /*1b660*/  IMAD.MOV.U32 R13, RZ, RZ, R4 ;  /* 0x000000ffff0d7224 */ /* 0x000fe400078e0004 */
[----:B------:R-:W-:Y:S02]  /*1b670*/  IMAD.MOV.U32 R11, RZ, RZ, R23 ;  /* 0x000000ffff0b7224 */ /* 0x000fe400078e0017 */
[----:B------:R-:W-:-:S07]  /*1b680*/  IMAD.MOV.U32 R10, RZ, RZ, R22 ;  /* 0x000000ffff0a7224 */ /* 0x000fce00078e0016 */
.L_x_5381:
        /* <DEDUP_REMOVED lines=8> */
.L_x_5363:
[----:B------:R-:W-:Y:S01]  /*1b710*/  IMAD R3, R22, 0x8, R16 ;  /* 0x0000000816037824 */ /* 0x000fe200078e0210 */
[----:B------:R-:W-:-:S04]  /*1b720*/  SHF.L.U32 R4, R23, 0x1f, RZ ;  /* 0x0000001f17047819 */ /* 0x000fc800000006ff */
[----:B------:R1:W2:Y:S01]  /*1b730*/  SYNCS.PHASECHK.TRANS64.TRYWAIT P2, [R3+URZ+0x30830], R4 ;  /* 0x03083004030075a7 */ /* 0x0002a2000804017f */
[----:B------:R-:W-:Y:S05]  /*1b740*/  @!P0 BRA `(.L_x_5364) ;  /* 0x0000000000048947 */ /* 0x000fea0003800000 */
[----:B------:R-:W-:Y:S01]  /*1b750*/  BPT.TRAP 0x1 ;  /* 0x000000040000795c */ /* 0x000fe20000300000 */
.L_x_5364:
[----:B------:R-:W-:Y:S01]  /*1b760*/  IMAD R122, R22, 0x900, R8 ;  /* 0x00000900167a7824 */ /* 0x000fe200078e0208 */
[----:B------:R-:W-:Y:S03]  /*1b770*/  BSSY B1, `(.L_x_5365) ;  /* 0x0000006000017945 */ /* 0x000fe60003800000 */
[C---:B------:R-:W-:Y:S02]  /*1b780*/  VIADD R20, R122.reuse, 0x2 ;  /* 0x000000027a147836 */ /* 0x040fe40000000000 */
[----:B------:R-:W-:Y:S01]  /*1b790*/  VIADD R121, R122, 0x4 ;  /* 0x000000047a797836 */ /* 0x000fe20000000000 */
[----:B--2---:R-:W-:Y:S06]  /*1b7a0*/  @P2 BRA `(.L_x_5366) ;  /* 0x0000000000082947 */ /* 0x004fec0003800000 */
[----:B------:R-:W2:Y:S02]  /*1b7b0*/  SYNCS.PHASECHK.TRANS64.TRYWAIT P2, [R3+URZ+0x30830], R4 ;  /* 0x03083004030075a7 */ /* 0x000ea4000804017f */
[----:B--2---:R-:W-:Y:S05]  /*1b7c0*/  @!P2 BRA `(.L_x_5367) ;  /* 0x000000fc00a4a947 */ /* 0x004fea0003800000 */
.L_x_5366:
[----:B------:R-:W-:Y:S05]  /*1b7d0*/  BSYNC B1 ;  /* 0x0000000000017941 */ /* 0x000fea0003800000 */
.L_x_5365:
        /* <DEDUP_REMOVED lines=48> */
[----:B------:R-:W-:Y:S01]  /*1bae0*/  VIADD R2, R122, 0x306 ;  /* 0x000003067a027836 */ /* 0x000fe20000000000 */
[----:B------:R3:W-:Y:S01]  /*1baf0*/  STL.64 [R1+0x70], R10 ;  /* 0x0000700a01007387 */ /* 0x0007e20000100a00 */
[----:B-12---:R-:W-:-:S03]  /*1bb00*/  IMAD.MOV.U32 R3, RZ, RZ, 0x40000040 ;  /* 0x40000040ff037424 */ /* 0x006fc600078e00ff */
[----:B------:R-:W-:Y:S02]  /*1bb10*/  R2UR UR14, R2 ;  /* 0x00000000020e72ca */ /* 0x000fe400000e0000 */
[----:B------:R-:W-:Y:S01]  /*1bb20*/  R2UR UR15, R3 ;  /* 0x00000000030f72ca */ /* 0x000fe200000e0000 */
[----:B---3--:R-:W2:Y:S04]  /*1bb30*/  LDL.64 R10, [R1+0x30] ;  /* 0x00003000010a7983 */ /* 0x008ea80000100a00 */
[----:B------:R1:W-:Y:S04]  /*1bb40*/  STL.64 [R1+0x68], R6 ;  /* 0x0000680601007387 */ /* 0x0003e80000100a00 */
[----:B-1----:R-:W3:Y:S04]  /*1bb50*/  LDL.64 R6, [R1+0x28] ;  /* 0x0000280001067983 */ /* 0x002ee80000100a00 */
[----:B------:R1:W-:Y:S04]  /*1bb60*/  STL [R1+0x60], R5 ;  /* 0x0000600501007387 */ /* 0x0003e80000100800 */
[----:B------:R-:W4:Y:S01]  /*1bb70*/  LDL.64 R2, [R1+0x38] ;  /* 0x0000380001027983 */ /* 0x000f220000100a00 */
        /* <DEDUP_REMOVED lines=10> */
[----:B0-----:R-:W-:Y:S01]  /*1bc20*/  IMAD.MOV.U32 R15, RZ, RZ, 0x40000040 ;  /* 0x40000040ff0f7424 */ /* 0x001fe200078e00ff */
[----:B------:R-:W-:Y:S01]  /*1bc30*/  R2UR UR26, R20 ;  /* 0x00000000141a72ca */ /* 0x000fe200000e0000 */
[----:B------:R-:W-:Y:S01]  /*1bc40*/  VIADD R20, R122, 0x602 ;  /* 0x000006027a147836 */ /* 0x000fe20000000000 */
[----:B------:R-:W-:Y:S01]  /*1bc50*/  R2UR UR22, R14 ;  /* 0x000000000e1672ca */ /* 0x000fe200000e0000 */
[----:B------:R-:W-:Y:S01]  /*1bc60*/  VIADD R14, R122, 0x600 ;  /* 0x000006007a0e7836 */ /* 0x000fe20000000000 */
[----:B------:R-:W-:Y:S01]  /*1bc70*/  R2UR UR18, R120 ;  /* 0x00000000781272ca */ /* 0x000fe200000e0000 */
[C---:B------:R-:W-:Y:S01]  /*1bc80*/  VIADD R120, R122.reuse, 0x604 ;  /* 0x000006047a787836 */ /* 0x040fe20000000000 */
[----:B------:R-:W-:Y:S01]  /*1bc90*/  R2UR UR55, R15 ;  /* 0x000000000f3772ca */ /* 0x000fe200000e0000 */
[----:B------:R-:W-:Y:S01]  /*1bca0*/  IMAD.MOV.U32 R121, RZ, RZ, 0x40000040 ;  /* 0x40000040ff797424 */ /* 0x000fe200078e00ff */
[----:B-1----:R-:W3:Y:S01]  /*1bcb0*/  LDL.64 R4, [R1+0x20] ;  /* 0x0000200001047983 */ /* 0x002ee20000100a00 */
[----:B------:R-:W-:-:S02]  /*1bcc0*/  VIADD R122, R122, 0x606 ;  /* 0x000006067a7a7836 */ /* 0x000fc40000000000 */
[-C--:B------:R-:W-:Y:S01]  /*1bcd0*/  FMUL.FTZ R24, R24, R9.reuse ;  /* 0x0000000918187220 */ /* 0x080fe20000410000 */
[----:B------:R-:W-:Y:S01]  /*1bce0*/  IMAD.MOV.U32 R123, RZ, RZ, 0x40000040 ;  /* 0x40000040ff7b7424 */ /* 0x000fe200078e00ff */
[C---:B------:R-:W-:Y:S01]  /*1bcf0*/  R2UR UR31, R121.reuse ;  /* 0x00000000791f72ca */ /* 0x040fe200000e0000 */
        /* <DEDUP_REMOVED lines=16> */
[----:B------:R-:W-:Y:S01]  /*1be00*/  R2UR UR27, R21 ;  /* 0x00000000151b72ca */ /* 0x000fe200000e0000 */
[----:B------:R-:W-:Y:S01]  /*1be10*/  HGMMA.64x96x16.F32.BF16 R120, gdesc[UR52], RZ, !UPT, gsb0 ;  /* 0x01600000347879f0 */ /* 0x000fe2000c0018ff */
        /* <DEDUP_REMOVED lines=43> */
[----:B------:R-:W-:Y:S01]  /*1c0d0*/  HGMMA.64x96x16.F32.BF16 R120, gdesc[UR48], R120, gsb0 ;  /* 0x01600000307879f0 */ /* 0x000fe20008001878 */
[----:B------:R-:W-:Y:S02]  /*1c0e0*/  R2UR UR6, R20 ;  /* 0x00000000140672ca */ /* 0x000fe400000e0000 */
[----:B------:R-:W-:Y:S02]  /*1c0f0*/  R2UR UR7, R21 ;  /* 0x00000000150772ca */ /* 0x000fe400000e0000 */
[----:B------:R-:W3:Y:S01]  /*1c100*/  LDL.64 R20, [R1+0x18] ;  /* 0x0000180001147983 */ /* 0x000ee20000100a00 */
[----:B------:R-:W-:Y:S02]  /*1c110*/  WARPGROUP.DEPBAR.LE gsb0, 0x0 ;  /* 0x00008000000079c5 */ /* 0x000fe40000010000 */
[----:B------:R-:W-:Y:S01]  /*1c120*/  WARPGROUP.ARRIVE ;  /* 0x00000000000079c5 */ /* 0x000fe20000000000 */
[----:B----4-:R-:W-:Y:S02]  /*1c130*/  R2UR UR32, R2 ;  /* 0x00000000022072ca */ /* 0x010fe400000e0000 */
[----:B------:R-:W-:-:S02]  /*1c140*/  R2UR UR33, R3 ;  /* 0x00000000032172ca */ /* 0x000fc400000e0000 */
[----:B--2---:R-:W-:Y:S01]  /*1c150*/  R2UR UR28, R10 ;  /* 0x000000000a1c72ca */ /* 0x004fe200000e0000 */
[----:B------:R-:W2:Y:S10]  /*1c160*/  LDL.64 R2, [R1+0x8] ;  /* 0x0000080001027983 */ /* 0x000eb40000100a00 */
[----:B------:R-:W-:Y:S01]  /*1c170*/  HGMMA.64x96x16.F32.BF16 R120, gdesc[UR32], R120, gsb0 ;  /* 0x01600000207879f0 */ /* 0x000fe20008001878 */
[----:B------:R-:W-:-:S02]  /*1c180*/  R2UR UR29, R11 ;  /* 0x000000000b1d72ca */ /* 0x000fc400000e0000 */
[----:B------:R-:W-:Y:S02]  /*1c190*/  R2UR UR10, R14 ;  /* 0x000000000e0a72ca */ /* 0x000fe400000e0000 */
[----:B------:R-:W-:Y:S02]  /*1c1a0*/  R2UR UR11, R15 ;  /* 0x000000000f0b72ca */ /* 0x000fe400000e0000 */
[----:B------:R-:W4:Y:S01]  /*1c1b0*/  LDL.64 R14, [R1+0x10] ;  /* 0x00001000010e7983 */ /* 0x000f220000100a00 */
[----:B---3--:R-:W-:Y:S02]  /*1c1c0*/  R2UR UR24, R6 ;  /* 0x00000000061872ca */ /* 0x008fe400000e0000 */
[----:B------:R-:W-:Y:S01]  /*1c1d0*/  R2UR UR25, R7 ;  /* 0x00000000071972ca */ /* 0x000fe200000e0000 */
[----:B------:R0:W5:Y:S01]  /*1c1e0*/  LDL.LU.64 R10, [R1+0x70] ;  /* 0x00007000010a7983 */ /* 0x0001620000300a00 */
[----:B------:R-:W-:Y:S02]  /*1c1f0*/  R2UR UR20, R4 ;  /* 0x00000000041472ca */ /* 0x000fe400000e0000 */
[----:B------:R-:W-:Y:S01]  /*1c200*/  R2UR UR21, R5 ;  /* 0x00000000051572ca */ /* 0x000fe200000e0000 */
[----:B------:R0:W5:Y:S01]  /*1c210*/  LDL.LU.64 R6, [R1+0x68] ;  /* 0x0000680001067983 */ /* 0x0001620000300a00 */
[----:B------:R-:W-:Y:S01]  /*1c220*/  UMOV UR4, UR56 ;  /* 0x0000003800047c82 */ /* 0x000fe20008000000 */
[----:B------:R-:W-:-:S02]  /*1c230*/  UMOV UR5, UR57 ;  /* 0x0000003900057c82 */ /* 0x000fc40008000000 */
[----:B------:R0:W5:Y:S01]  /*1c240*/  LDL.LU R5, [R1+0x60] ;  /* 0x0000600001057983 */ /* 0x0001620000300800 */
[----:B------:R-:W-:Y:S02]  /*1c250*/  WARPGROUP.DEPBAR.LE gsb0, 0x0 ;  /* 0x00008000000079c5 */ /* 0x000fe40000010000 */
[----:B------:R-:W-:-:S06]  /*1c260*/  WARPGROUP.ARRIVE ;  /* 0x00000000000079c5 */ /* 0x000fcc0000000000 */
[----:B------:R-:W-:Y:S03]  /*1c270*/  HGMMA.64x96x16.F32.BF16 R120, gdesc[UR28], R120, gsb0 ;  /* 0x016000001c7879f0 */ /* 0x000fe60008001878 */
[----:B------:R-:W-:Y:S02]  /*1c280*/  WARPGROUP.DEPBAR.LE gsb0, 0x0 ;  /* 0x00008000000079c5 */ /* 0x000fe40000010000 */
[----:B------:R-:W-:-:S06]  /*1c290*/  WARPGROUP.ARRIVE ;  /* 0x00000000000079c5 */ /* 0x000fcc0000000000 */
[----:B------:R-:W-:Y:S01]  /*1c2a0*/  HGMMA.64x96x16.F32.BF16 R120, gdesc[UR24], R120, gsb0 ;  /* 0x01600000187879f0 */ /* 0x000fe20008001878 */
[----:B------:R-:W-:Y:S02]  /*1c2b0*/  R2UR UR16, R20 ;  /* 0x00000000141072ca */ /* 0x000fe400000e0000 */
[----:B------:R-:W-:Y:S01]  /*1c2c0*/  R2UR UR17, R21 ;  /* 0x00000000151172ca */ /* 0x000fe200000e0000 */
[----:B------:R-:W-:Y:S02]  /*1c2d0*/  WARPGROUP.DEPBAR.LE gsb0, 0x0 ;  /* 0x00008000000079c5 */ /* 0x000fe40000010000 */
[----:B------:R-:W-:-:S06]  /*1c2e0*/  WARPGROUP.ARRIVE ;  /* 0x00000000000079c5 */ /* 0x000fcc0000000000 */
[----:B------:R-:W-:Y:S01]  /*1c2f0*/  HGMMA.64x96x16.F32.BF16 R120, gdesc[UR20], R120, gsb0 ;  /* 0x01600000147879f0 */ /* 0x000fe20008001878 */
[----:B----4-:R-:W-:Y:S02]  /*1c300*/  R2UR UR12, R14 ;  /* 0x000000000e0c72ca */ /* 0x010fe400000e0000 */
[----:B------:R-:W-:Y:S01]  /*1c310*/  R2UR UR13, R15 ;  /* 0x000000000f0d72ca */ /* 0x000fe200000e0000 */
[----:B------:R-:W-:Y:S02]  /*1c320*/  WARPGROUP.DEPBAR.LE gsb0, 0x0 ;  /* 0x00008000000079c5 */ /* 0x000fe40000010000 */
[----:B------:R-:W-:-:S06]  /*1c330*/  WARPGROUP.ARRIVE ;  /* 0x00000000000079c5 */ /* 0x000fcc0000000000 */
[----:B------:R-:W-:Y:S01]  /*1c340*/  HGMMA.64x96x16.F32.BF16 R120, gdesc[UR16], R120, gsb0 ;  /* 0x01600000107879f0 */ /* 0x000fe20008001878 */
[----:B--2---:R-:W-:Y:S02]  /*1c350*/  R2UR UR8, R2 ;  /* 0x00000000020872ca */ /* 0x004fe400000e0000 */
        /* <DEDUP_REMOVED lines=19> */
.L_x_5368:
[----:B-----5:R-:W-:Y:S01]  /*1c490*/  SHF.L.U32 R2, R11, 0x1f, RZ ;  /* 0x0000001f0b027819 */ /* 0x020fe200000006ff */
[----:B------:R-:W-:-:S04]  /*1c4a0*/  IMAD R14, R10, 0x8, R16 ;  /* 0x000000080a0e7824 */ /* 0x000fc800078e0210 */
[----:B------:R0:W1:Y:S01]  /*1c4b0*/  SYNCS.PHASECHK.TRANS64.TRYWAIT P2, [R14+URZ+0x30850], R2 ;  /* 0x030850020e0075a7 */ /* 0x000062000804017f */
[----:B------:R-:W-:Y:S05]  /*1c4c0*/  @!P0 BRA `(.L_x_5369) ;  /* 0x0000000000048947 */ /* 0x000fea0003800000 */
[----:B------:R-:W-:Y:S01]  /*1c4d0*/  BPT.TRAP 0x1 ;  /* 0x000000040000795c */ /* 0x000fe20000300000 */
.L_x_5369:
[----:B------:R-:W-:Y:S04]  /*1c4e0*/  BSSY B1, `(.L_x_5370) ;  /* 0x0000004000017945 */ /* 0x000fe80003800000 */
[----:B-1----:R-:W-:Y:S05]  /*1c4f0*/  @P2 BRA `(.L_x_5371) ;  /* 0x0000000000082947 */ /* 0x002fea0003800000 */
[----:B------:R-:W1:Y:S02]  /*1c500*/  SYNCS.PHASECHK.TRANS64.TRYWAIT P2, [R14+URZ+0x30850], R2 ;  /* 0x030850020e0075a7 */ /* 0x000e64000804017f */
[----:B-1----:R-:W-:Y:S05]  /*1c510*/  @!P2 BRA `(.L_x_5372) ;  /* 0x000000f00064a947 */ /* 0x002fea0003800000 */
.L_x_5371:
[----:B------:R-:W-:Y:S05]  /*1c520*/  BSYNC B1 ;  /* 0x0000000000017941 */ /* 0x000fea0003800000 */
.L_x_5370:
[----:B01----:R-:W-:Y:S01]  /*1c530*/  VIADD R2, R16, 0x400 ;  /* 0x0000040010027836 */ /* 0x003fe20000000000 */
[----:B------:R-:W-:Y:S01]  /*1c540*/  WARPGROUP.ARRIVE ;  /* 0x00000000000079c5 */ /* 0x000fe20000000000 */
[----:B------:R-:W-:Y:S01]  /*1c550*/  IMAD.MOV.U32 R3, RZ, RZ, 0x40000040 ;  /* 0x40000040ff037424 */ /* 0x000fe200078e00ff */
[----:B------:R-:W-:Y:S01]  /*1c560*/  ISETP.NE.AND P2, PT, R234, 0x1, PT ;  /* 0x00000001ea00780c */ /* 0x000fe20003f45270 */
[----:B------:R-:W-:Y:S01]  /*1c570*/  IMAD.MOV.U32 R11, RZ, RZ, 0x40000040 ;  /* 0x40000040ff0b7424 */ /* 0x000fe200078e00ff */
[----:B------:R-:W-:Y:S01]  /*1c580*/  SHF.R.U32.HI R2, RZ, 0x4, R2 ;  /* 0x00000004ff027819 */ /* 0x000fe20000011602 */
[----:B------:R-:W-:Y:S01]  /*1c590*/  IMAD.IADD R4, R213, 0x1, R209 ;  /* 0x00000001d5047824 */ /* 0x000fe200078e02d1 */
[----:B------:R-:W-:Y:S01]  /*1c5a0*/  R2UR UR7, R3 ;  /* 0x00000000030772ca */ /* 0x000fe200000e0000 */
[----:B------:R-:W-:Y:S01]  /*1c5b0*/  IMAD.MOV.U32 R3, RZ, RZ, 0x40000040 ;  /* 0x40000040ff037424 */ /* 0x000fe200078e00ff */
[----:B------:R-:W-:Y:S01]  /*1c5c0*/  LOP3.LUT R2, R2, 0x3fff, RZ, 0xc0, !PT ;  /* 0x00003fff02027812 */ /* 0x000fe200078ec0ff */
[----:B------:R-:W-:Y:S01]  /*1c5d0*/  IMAD R20, R7, -0x60, RZ ;  /* 0xffffffa007147824 */ /* 0x000fe200078e02ff */
[----:B------:R-:W-:Y:S01]  /*1c5e0*/  ULDC UR4, c[0x0][0x9dc] ;  /* 0x0002770000047ab9 */ /* 0x000fe20000000800 */
[----:B------:R-:W-:Y:S01]  /*1c5f0*/  @!P1 IMAD R0, R0, 0x8, R16 ;  /* 0x0000000800009824 */ /* 0x000fe200078e0210 */
[----:B------:R-:W-:Y:S01]  /*1c600*/  LOP3.LUT R2, R2, 0x3000000, RZ, 0xfc, !PT ;  /* 0x0300000002027812 */ /* 0x000fe200078efcff */
[----:B------:R-:W-:-:S02]  /*1c610*/  ULOP3.LUT UR4, URZ, UR4, URZ, 0x33, !UPT ;  /* 0x000000043f047292 */ /* 0x000fc4000f8e333f */
[----:B------:R-:W-:Y:S01]  /*1c620*/  @!P1 VIADD R0, R0, 0x30840 ;  /* 0x0003084000009836 */ /* 0x000fe20000000000 */
[----:B------:R-:W-:Y:S01]  /*1c630*/  ULDC UR5, c[0x0][0x9e0] ;  /* 0x0002780000057ab9 */ /* 0x000fe20000000800 */
[----:B------:R-:W-:-:S03]  /*1c640*/  IMAD R2, R10, 0x900, R2 ;  /* 0x000009000a027824 */ /* 0x000fc600078e0202 */
[----:B------:R-:W-:Y:S01]  /*1c650*/  @!P1 PRMT R0, RZ, 0x654, R0 ;  /* 0x00000654ff009816 */ /* 0x000fe20000000000 */
[C---:B------:R-:W-:Y:S01]  /*1c660*/  VIADD R10, R2.reuse, 0x80 ;  /* 0x00000080020a7836 */ /* 0x040fe20000000000 */
[----:B------:R-:W-:-:S13]  /*1c670*/  R2UR UR6, R2 ;  /* 0x00000000020672ca */ /* 0x000fda00000e0000 */
        /* <DEDUP_REMOVED lines=30> */
[----:B------:R-:W0:Y:S08]  /*1c860*/  @P2 LDC R2, c[0x0][0x450] ;  /* 0x00011400ff022b82 */ /* 0x000e300000000800 */
[----:B------:R-:W1:Y:S02]  /*1c870*/  @P2 LDC R3, c[0x0][0x44c] ;  /* 0x00011300ff032b82 */ /* 0x000e640000000800 */
[----:B-1----:R-:W-:-:S05]  /*1c880*/  @P2 IMAD.HI.U32 R3, R4, R3, RZ ;  /* 0x0000000304032227 */ /* 0x002fca00078e00ff */
[----:B0-----:R-:W-:Y:S01]  /*1c890*/  @P2 SHF.R.U32.HI R4, RZ, R2, R3 ;  /* 0x00000002ff042219 */ /* 0x001fe20000011603 */
[----:B------:R-:W-:Y:S01]  /*1c8a0*/  VIADD R3, R20, 0x1 ;  /* 0x0000000114037836 */ /* 0x000fe20000000000 */
[----:B------:R-:W-:-:S03]  /*1c8b0*/  ISETP.GE.AND P2, PT, R227, 0x1, PT ;  /* 0x00000001e300780c */ /* 0x000fc60003f46270 */
[----:B------:R-:W0:Y:S01]  /*1c8c0*/  SHFL.IDX PT, R21, R4, RZ, 0x1c1f ;  /* 0x001c1fff04157589 */ /* 0x000e2200000e0000 */
[----:B------:R-:W-:-:S05]  /*1c8d0*/  IMAD R3, R212, -0x2, R3 ;  /* 0xfffffffed4037824 */ /* 0x000fca00078e0203 */
[----:B------:R-:W-:-:S05]  /*1c8e0*/  IADD3 R11, -R194, R3, R196 ;  /* 0x00000003c20b7210 */ /* 0x000fca0007ffe1c4 */
[C---:B------:R-:W-:Y:S02]  /*1c8f0*/  VIADD R15, R11.reuse, UR5 ;  /* 0x000000050b0f7c36 */ /* 0x040fe40008000000 */
[----:B------:R-:W-:Y:S02]  /*1c900*/  VIADD R11, R11, UR4 ;  /* 0x000000040b0b7c36 */ /* 0x000fe40008000000 */
[--C-:B0-----:R-:W-:Y:S02]  /*1c910*/  IMAD.IADD R10, R15, 0x1, R21.reuse ;  /* 0x000000010f0a7824 */ /* 0x101fe400078e0215 */
[----:B------:R-:W-:Y:S01]  /*1c920*/  IMAD.IADD R9, R11, 0x1, R21 ;  /* 0x000000010b097824 */ /* 0x000fe200078e0215 */
[----:B------:R-:W-:Y:S02]  /*1c930*/  WARPGROUP.DEPBAR.LE gsb0, 0x0 ;  /* 0x00008000000079c5 */ /* 0x000fe40000010000 */
[----:B------:R-:W-:-:S06]  /*1c940*/  WARPGROUP.ARRIVE ;  /* 0x00000000000079c5 */ /* 0x000fcc0000000000 */
[----:B------:R-:W-:Y:S03]  /*1c950*/  HGMMA.64x192x16.F32.BF16 R24, R168, gdesc[UR4].tnspB, R24, gsb0 ;  /* 0x42e00004a8187df0 */ /* 0x000fe60008001818 */
[----:B------:R-:W-:Y:S02]  /*1c960*/  WARPGROUP.DEPBAR.LE gsb0, 0x0 ;  /* 0x00008000000079c5 */ /* 0x000fe40000010000 */
[----:B------:R0:W-:Y:S02]  /*1c970*/  @!P1 SYNCS.ARRIVE.TRANS64.RED.A1T0 RZ, [R0+URZ], RZ ;  /* 0x000000ff00ff99a7 */ /* 0x0001e4000810043f */
[----:B0-----:R-:W-:Y:S01]  /*1c980*/  VIADD R0, R3, 0xffffffff ;  /* 0xffffffff03007836 */ /* 0x001fe20000000000 */
        /* <DEDUP_REMOVED lines=13> */
.L_x_5375:
[----:B------:R-:W-:-:S05]  /*1ca60*/  IMAD.U32 R168, RZ, RZ, UR58 ;  /* 0x0000003affa87e24 */ /* 0x000fca000f8e00ff */
[----:B------:R-:W-:-:S13]  /*1ca70*/  ISETP.NE.AND P2, PT, R168, 0x1, PT ;  /* 0x00000001a800780c */ /* 0x000fda0003f45270 */
[----:B------:R-:W0:Y:S02]  /*1ca80*/  @P2 LDC.64 R2, c[0x0][0x9e8] ;  /* 0x00027a00ff022b82 */ /* 0x000e240000000a00 */
[----:B0-----:R-:W-:-:S05]  /*1ca90*/  @P2 IMAD.HI.U32 R2, R21, R2, RZ ;  /* 0x0000000215022227 */ /* 0x001fca00078e00ff */
[----:B------:R-:W-:-:S07]  /*1caa0*/  @P2 SHF.R.U32.HI R21, RZ, R3, R2 ;  /* 0x00000003ff152219 */ /* 0x000fce0000011602 */
.L_x_5376:
[----:B------:R-:W-:Y:S05]  /*1cab0*/  BSYNC B1 ;  /* 0x0000000000017941 */ /* 0x000fea0003800000 */
.L_x_5374:
[----:B------:R-:W-:-:S05]  /*1cac0*/  IMAD R21, R21, R168, R0 ;  /* 0x000000a815157224 */ /* 0x000fca00078e0200 */
[----:B------:R-:W-:Y:S02]  /*1cad0*/  VIADDMNMX R10, R21, R168, R10, PT ;  /* 0x000000a8150a7246 */ /* 0x000fe4000380010a */
[----:B------:R-:W-:-:S07]  /*1cae0*/  VIMNMX R9, R9, R21, !PT ;  /* 0x0000001509097248 */ /* 0x000fce0007fe0100 */
.L_x_5373:
[----:B------:R-:W2:Y:S01]  /*1caf0*/  LDL.LU R21, [R1] ;  /* 0x0000000001157983 */ /* 0x000ea20000300800 */
[C---:B------:R-:W-:Y:S02]  /*1cb00*/  ISETP.GE.AND P2, PT, R20.reuse, 0x2, PT ;  /* 0x000000021400780c */ /* 0x040fe40003f46270 */
[----:B------:R-:W-:Y:S01]  /*1cb10*/  ISETP.GE.AND P5, PT, R20, 0xa, PT ;  /* 0x0000000a1400780c */ /* 0x000fe20003fa6270 */
[----:B------:R-:W0:Y:S01]  /*1cb20*/  SHFL.IDX PT, R4, R4, 0x1, 0x1c1f ;  /* 0x003c1f0004047f89 */ /* 0x000e2200000e0000 */
[----:B------:R-:W-:-:S04]  /*1cb30*/  ISETP.GT.AND P3, PT, R9, 0x1, !P2 ;  /* 0x000000010900780c */ /* 0x000fc80005764270 */
[----:B------:R-:W-:Y:S02]  /*1cb40*/  ISETP.LT.OR P4, PT, R10, 0x2, P3 ;  /* 0x000000020a00780c */ /* 0x000fe40001f81670 */
[----:B------:R-:W-:Y:S02]  /*1cb50*/  ISETP.GE.AND P3, PT, R20, 0x9, PT ;  /* 0x000000091400780c */ /* 0x000fe40003f66270 */
[----:B------:R-:W-:Y:S02]  /*1cb60*/  FSEL R121, R121, -INF , !P4 ;  /* 0xff80000079797808 */ /* 0x000fe40006000000 */
[----:B------:R-:W-:-:S04]  /*1cb70*/  ISETP.GT.AND P4, PT, R9, 0x8, !P3 ;  /* 0x000000080900780c */ /* 0x000fc80005f84270 */
[----:B------:R-:W-:-:S04]  /*1cb80*/  ISETP.LT.OR P4, PT, R10, 0x9, P4 ;  /* 0x000000090a00780c */ /* 0x000fc80002781670 */
[----:B------:R-:W-:Y:S02]  /*1cb90*/  FSEL R124, R124, -INF , !P4 ;  /* 0xff8000007c7c7808 */ /* 0x000fe40006000000 */
[----:B------:R-:W-:Y:S01]  /*1cba0*/  ISETP.GT.AND P4, PT, R9, 0x9, !P5 ;  /* 0x000000090900780c */ /* 0x000fe20006f84270 */
[----:B0-----:R-:W-:-:S03]  /*1cbb0*/  IMAD.IADD R15, R15, 0x1, R4 ;  /* 0x000000010f0f7824 */ /* 0x001fc600078e0204 */
[----:B------:R-:W-:Y:S01]  /*1cbc0*/  ISETP.LT.OR P4, PT, R10, 0xa, P4 ;  /* 0x0000000a0a00780c */ /* 0x000fe20002781670 */
[----:B------:R-:W-:-:S03]  /*1cbd0*/  IMAD.IADD R11, R11, 0x1, R4 ;  /* 0x000000010b0b7824 */ /* 0x000fc600078e0204 */
[----:B------:R-:W-:Y:S02]  /*1cbe0*/  FSEL R125, R125, -INF , !P4 ;  /* 0xff8000007d7d7808 */ /* 0x000fe40006000000 */
[----:B--2---:R-:W-:-:S04]  /*1cbf0*/  LOP3.LUT R21, R21, 0xfffffffb, RZ, 0xc0, !PT ;  /* 0xfffffffb15157812 */ /* 0x004fc800078ec0ff */
[----:B------:R-:W-:Y:S02]  /*1cc00*/  @P5 LOP3.LUT R21, R21, 0x4, RZ, 0xfc, !PT ;  /* 0x0000000415155812 */ /* 0x000fe400078efcff */
[----:B------:R-:W-:Y:S02]  /*1cc10*/  ISETP.GE.AND P5, PT, R20, 0x11, PT ;  /* 0x000000111400780c */ /* 0x000fe40003fa6270 */
[----:B------:R-:W-:Y:S02]  /*1cc20*/  LOP3.LUT R21, R21, 0xfffffff7, RZ, 0xc0, !PT ;  /* 0xfffffff715157812 */ /* 0x000fe400078ec0ff */
[----:B------:R-:W-:-:S04]  /*1cc30*/  ISETP.GT.AND P4, PT, R9, 0x10, !P5 ;  /* 0x000000100900780c */ /* 0x000fc80006f84270 */
[----:B------:R-:W-:-:S04]  /*1cc40*/  ISETP.LT.OR P4, PT, R10, 0x11, P4 ;  /* 0x000000110a00780c */ /* 0x000fc80002781670 */
[----:B------:R-:W-:Y:S02]  /*1cc50*/  FSEL R128, R128, -INF , !P4 ;  /* 0xff80000080807808 */ /* 0x000fe40006000000 */
        /* <DEDUP_REMOVED lines=118> */
[----:B------:R-:W-:-:S13]  /*1d3c0*/  ISETP.GE.AND P6, PT, R227, 0x1, PT ;  /* 0x00000001e300780c */ /* 0x000fda0003fc6270 */
        /* <DEDUP_REMOVED lines=13> */
.L_x_5379:
[----:B------:R-:W-:-:S05]  /*1d4a0*/  IMAD.U32 R9, RZ, RZ, UR58 ;  /* 0x0000003aff097e24 */ /* 0x000fca000f8e00ff */
[----:B------:R-:W-:-:S13]  /*1d4b0*/  ISETP.NE.AND P6, PT, R9, 0x1, PT ;  /* 0x000000010900780c */ /* 0x000fda0003fc5270 */
[----:B------:R-:W0:Y:S02]  /*1d4c0*/  @P6 LDC.64 R2, c[0x0][0x9e8] ;  /* 0x00027a00ff026b82 */ /* 0x000e240000000a00 */
[----:B0-----:R-:W-:-:S05]  /*1d4d0*/  @P6 IMAD.HI.U32 R2, R4, R2, RZ ;  /* 0x0000000204026227 */ /* 0x001fca00078e00ff */
[----:B------:R-:W-:-:S07]  /*1d4e0*/  @P6 SHF.R.U32.HI R4, RZ, R3, R2 ;  /* 0x00000003ff046219 */ /* 0x000fce0000011602 */
.L_x_5380:
[----:B------:R-:W-:Y:S05]  /*1d4f0*/  BSYNC B1 ;  /* 0x0000000000017941 */ /* 0x000fea0003800000 */
.L_x_5378:
[----:B------:R-:W-:-:S05]  /*1d500*/  IMAD R0, R4, R9, R0 ;  /* 0x0000000904007224 */ /* 0x000fca00078e0200 */
[----:B------:R-:W-:Y:S02]  /*1d510*/  VIADDMNMX R15, R0, R9, R15, PT ;  /* 0x00000009000f7246 */ /* 0x000fe4000380010f */
[----:B------:R-:W-:-:S07]  /*1d520*/  VIMNMX R11, R11, R0, !PT ;  /* 0x000000000b0b7248 */ /* 0x000fce0007fe0100 */
.L_x_5377:
        /* <DEDUP_REMOVED lines=10> */
[----:B------:R-:W-:Y:S02]  /*1d5d0*/  LOP3.LUT P3, RZ, R21, 0x10000, RZ, 0xc0, !PT ;  /* 0x0001000015ff7812 */ /* 0x000fe4000786c0ff */
        /* <DEDUP_REMOVED lines=153> */
[----:B------:R-:W-:Y:S01]  /*1df70*/  FSEL R132, R4, RZ, P2 ;  /* 0x000000ff04847208 */ /* 0x000fe20001000000 */
        /* <DEDUP_REMOVED lines=29> */
[----:B------:R-:W-:-:S06]  /*1e150*/  FADD.FTZ R9, -R132, R13 ;  /* 0x0000000d84097221 */ /* 0x000fcc0000010100 */
[----:B------:R-:W-:Y:S01]  /*1e160*/  MUFU.EX2 R15, R15 ;  /* 0x0000000f000f7308 */ /* 0x000fe20000000800 */
[C---:B------:R-:W-:Y:S01]  /*1e170*/  FSETP.NEU.FTZ.AND P2, PT, R3.reuse, -INF , PT ;  /* 0xff8000000300780b */ /* 0x040fe20003f5d000 */
[-C--:B------:R-:W-:Y:S01]  /*1e180*/  FMUL.FTZ R133, R3, R0.reuse ;  /* 0x0000000003857220 */ /* 0x080fe20000410000 */
[----:B------:R-:W-:-:S04]  /*1e190*/  FMUL.FTZ R9, R9, R0 ;  /* 0x0000000009097220 */ /* 0x000fc80000410000 */
[----:B------:R-:W-:Y:S01]  /*1e1a0*/  FSEL R133, R133, RZ, P2 ;  /* 0x000000ff85857208 */ /* 0x000fe20001000000 */
[----:B------:R-:W-:Y:S04]  /*1e1b0*/  MUFU.EX2 R178, R178 ;  /* 0x000000b200b27308 */ /* 0x000fe80000000800 */
[-CC-:B------:R-:W-:Y:S01]  /*1e1c0*/  FFMA.FTZ R191, R126, R0.reuse, -R133.reuse ;  /* 0x000000007ebf7223 */ /* 0x180fe20000010885 */
[-CC-:B------:R-:W-:Y:S01]  /*1e1d0*/  FFMA.FTZ R126, R131, R0.reuse, -R133.reuse ;  /* 0x00000000837e7223 */ /* 0x180fe20000010885 */
[----:B------:R-:W-:Y:S01]  /*1e1e0*/  FSEL R131, R3, RZ, P2 ;  /* 0x000000ff03837208 */ /* 0x000fe20001000000 */
[-CC-:B------:R-:W-:Y:S01]  /*1e1f0*/  FFMA.FTZ R189, R122, R0.reuse, -R133.reuse ;  /* 0x000000007abd7223 */ /* 0x180fe20000010885 */
[----:B------:R-:W0:Y:S01]  /*1e200*/  MUFU.EX2 R9, R9 ;  /* 0x0000000900097308 */ /* 0x000e220000000800 */
[-CC-:B------:R-:W-:Y:S01]  /*1e210*/  FFMA.FTZ R122, R123, R0.reuse, -R133.reuse ;  /* 0x000000007b7a7223 */ /* 0x180fe20000010885 */
[-CC-:B------:R-:W-:Y:S01]  /*1e220*/  FFMA.FTZ R123, R127, R0.reuse, -R133.reuse ;  /* 0x000000007f7b7223 */ /* 0x180fe20000010885 */
[----:B------:R-:W-:Y:S01]  /*1e230*/  FADD.FTZ R131, -R131, R12 ;  /* 0x0000000c83837221 */ /* 0x000fe20000010100 */
[-CC-:B------:R-:W-:Y:S01]  /*1e240*/  FFMA.FTZ R127, R135, R0.reuse, -R133.reuse ;  /* 0x00000000877f7223 */ /* 0x180fe20000010885 */
[-CC-:B------:R-:W-:Y:S01]  /*1e250*/  FFMA.FTZ R185, R130, R0.reuse, -R133.reuse ;  /* 0x0000000082b97223 */ /* 0x180fe20000010885 */
[-CC-:B------:R-:W-:Y:S01]  /*1e260*/  FFMA.FTZ R187, R134, R0.reuse, -R133.reuse ;  /* 0x0000000086bb7223 */ /* 0x180fe20000010885 */
[-C--:B------:R-:W-:Y:S01]  /*1e270*/  FMUL.FTZ R2, R131, R0.reuse ;  /* 0x0000000083027220 */ /* 0x080fe20000410000 */
[----:B------:R-:W-:Y:S01]  /*1e280*/  MUFU.EX2 R189, R189 ;  /* 0x000000bd00bd7308 */ /* 0x000fe20000000800 */
[-CC-:B------:R-:W-:Y:S01]  /*1e290*/  FFMA.FTZ R181, R138, R0.reuse, -R133.reuse ;  /* 0x000000008ab57223 */ /* 0x180fe20000010885 */
[-CC-:B------:R-:W-:Y:S01]  /*1e2a0*/  FFMA.FTZ R130, R139, R0.reuse, -R133.reuse ;  /* 0x000000008b827223 */ /* 0x180fe20000010885 */
[-CC-:B------:R-:W-:Y:S01]  /*1e2b0*/  FFMA.FTZ R183, R142, R0.reuse, -R133.reuse ;  /* 0x000000008eb77223 */ /* 0x180fe20000010885 */
[-CC-:B------:R-:W-:Y:S01]  /*1e2c0*/  FFMA.FTZ R143, R143, R0.reuse, -R133.reuse ;  /* 0x000000008f8f7223 */ /* 0x180fe20000010885 */
[-CC-:B------:R-:W-:Y:S01]  /*1e2d0*/  FFMA.FTZ R177, R146, R0.reuse, -R133.reuse ;  /* 0x0000000092b17223 */ /* 0x180fe20000010885 */
[-CC-:B------:R-:W-:Y:S01]  /*1e2e0*/  FFMA.FTZ R179, R150, R0.reuse, -R133.reuse ;  /* 0x0000000096b37223 */ /* 0x180fe20000010885 */
[--C-:B------:R-:W-:Y:S01]  /*1e2f0*/  FFMA.FTZ R173, R154, R0, -R133.reuse ;  /* 0x000000009aad7223 */ /* 0x100fe20000010885 */
[----:B------:R-:W2:Y:S01]  /*1e300*/  MUFU.EX2 R2, R2 ;  /* 0x0000000200027308 */ /* 0x000ea20000000800 */
[----:B0-----:R-:W-:Y:S01]  /*1e310*/  FFMA.FTZ R131, R9, R6, R188 ;  /* 0x0000000609837223 */ /* 0x001fe200000100bc */
[-CC-:B------:R-:W-:Y:S01]  /*1e320*/  FFMA.FTZ R155, R155, R0.reuse, -R133.reuse ;  /* 0x000000009b9b7223 */ /* 0x180fe20000010885 */
[-CC-:B------:R-:W-:Y:S01]  /*1e330*/  FFMA.FTZ R175, R158, R0.reuse, -R133.reuse ;  /* 0x000000009eaf7223 */ /* 0x180fe20000010885 */
[-C--:B------:R-:W-:Y:S01]  /*1e340*/  FFMA.FTZ R169, R162, R0.reuse, -R133 ;  /* 0x00000000a2a97223 */ /* 0x080fe20000010885 */
[----:B------:R-:W-:Y:S01]  /*1e350*/  FADD.FTZ R131, R10, R131 ;  /* 0x000000830a837221 */ /* 0x000fe20000010000 */
[-CC-:B------:R-:W-:Y:S01]  /*1e360*/  FFMA.FTZ R163, R163, R0.reuse, -R133.reuse ;  /* 0x00000000a3a37223 */ /* 0x180fe20000010885 */
[-C--:B------:R-:W-:Y:S01]  /*1e370*/  FFMA.FTZ R166, R166, R0.reuse, -R133 ;  /* 0x00000000a6a67223 */ /* 0x080fe20000010885 */
[----:B------:R-:W0:Y:S01]  /*1e380*/  MUFU.EX2 R122, R122 ;  /* 0x0000007a007a7308 */ /* 0x000e220000000800 */
[----:B------:R-:W-:Y:S01]  /*1e390*/  FADD.FTZ R135, R190, R131 ;  /* 0x00000083be877221 */ /* 0x000fe20000010000 */
[----:B------:R-:W-:Y:S01]  /*1e3a0*/  FFMA.FTZ R131, R147, R0, -R133 ;  /* 0x0000000093837223 */ /* 0x000fe20000010885 */
[----:B------:R-:W-:-:S02]  /*1e3b0*/  F2FP.BF16.F32.PACK_AB R190, R20, R190 ;  /* 0x000000be14be723e */ /* 0x000fc400000010ff */
[----:B------:R-:W-:Y:S01]  /*1e3c0*/  FADD.FTZ R135, R20, R135 ;  /* 0x0000008714877221 */ /* 0x000fe20000010000 */
[----:B------:R-:W-:Y:S02]  /*1e3d0*/  F2FP.BF16.F32.PACK_AB R188, R10, R188 ;  /* 0x000000bc0abc723e */ /* 0x000fe400000010ff */
[----:B------:R-:W3:Y:S01]  /*1e3e0*/  MUFU.EX2 R191, R191 ;  /* 0x000000bf00bf7308 */ /* 0x000ee20000000800 */
[----:B------:R-:W-:Y:S01]  /*1e3f0*/  FADD.FTZ R6, R184, R135 ;  /* 0x00000087b8067221 */ /* 0x000fe20000010000 */
[----:B--2---:R-:W-:Y:S01]  /*1e400*/  FFMA.FTZ R5, R2, R5, R189 ;  /* 0x0000000502057223 */ /* 0x004fe200000100bd */
[C---:B------:R-:W-:Y:S01]  /*1e410*/  ISETP.GT.AND P2, PT, R7.reuse, R211, PT ;  /* 0x000000d30700720c */ /* 0x040fe20003f44270 */
[----:B------:R-:W-:Y:S02]  /*1e420*/  VIADD R7, R7, 0xffffffff ;  /* 0xffffffff07077836 */ /* 0x000fe40000000000 */
[C---:B------:R-:W-:Y:S01]  /*1e430*/  FADD.FTZ R135, R21.reuse, R6 ;  /* 0x0000000615877221 */ /* 0x040fe20000010000 */
[----:B------:R-:W-:Y:S01]  /*1e440*/  F2FP.BF16.F32.PACK_AB R184, R21, R184 ;  /* 0x000000b815b8723e */ /* 0x000fe200000010ff */
[----:B------:R-:W2:Y:S01]  /*1e450*/  MUFU.EX2 R123, R123 ;  /* 0x0000007b007b7308 */ /* 0x000ea20000000800 */
[----:B0-----:R-:W-:Y:S01]  /*1e460*/  FADD.FTZ R6, R122, R5 ;  /* 0x000000057a067221 */ /* 0x001fe20000010000 */
[----:B------:R-:W-:Y:S01]  /*1e470*/  FADD.FTZ R135, R186, R135 ;  /* 0x00000087ba877221 */ /* 0x000fe20000010000 */
[----:B------:R-:W-:Y:S01]  /*1e480*/  FFMA.FTZ R5, R151, R0, -R133 ;  /* 0x0000000097057223 */ /* 0x000fe20000010885 */
[----:B------:R-:W-:-:S02]  /*1e490*/  F2FP.BF16.F32.PACK_AB R186, R120, R186 ;  /* 0x000000ba78ba723e */ /* 0x000fc400000010ff */
[----:B------:R-:W-:Y:S01]  /*1e4a0*/  FADD.FTZ R135, R120, R135 ;  /* 0x0000008778877221 */ /* 0x000fe20000010000 */
[----:B------:R-:W-:Y:S01]  /*1e4b0*/  F2FP.BF16.F32.PACK_AB R189, R122, R189 ;  /* 0x000000bd7abd723e */ /* 0x000fe200000010ff */
[----:B------:R-:W0:Y:S01]  /*1e4c0*/  MUFU.EX2 R185, R185 ;  /* 0x000000b900b97308 */ /* 0x000e220000000800 */
[----:B---3--:R-:W-:Y:S01]  /*1e4d0*/  FADD.FTZ R6, R191, R6 ;  /* 0x00000006bf067221 */ /* 0x008fe20000010000 */
[----:B------:R-:W-:Y:S01]  /*1e4e0*/  FADD.FTZ R132, R180, R135 ;  /* 0x00000087b4847221 */ /* 0x000fe20000010000 */
[----:B------:R-:W-:-:S03]  /*1e4f0*/  F2FP.BF16.F32.PACK_AB R180, R121, R180 ;  /* 0x000000b479b4723e */ /* 0x000fc600000010ff */
[----:B------:R-:W-:Y:S02]  /*1e500*/  FADD.FTZ R135, R121, R132 ;  /* 0x0000008479877221 */ /* 0x000fe40000010000 */
[----:B------:R-:W3:Y:S01]  /*1e510*/  MUFU.EX2 R126, R126 ;  /* 0x0000007e007e7308 */ /* 0x000ee20000000800 */
[----:B--2---:R-:W-:Y:S01]  /*1e520*/  FADD.FTZ R6, R123, R6 ;  /* 0x000000067b067221 */ /* 0x004fe20000010000 */
[----:B------:R-:W-:Y:S01]  /*1e530*/  FADD.FTZ R132, R182, R135 ;  /* 0x00000087b6847221 */ /* 0x000fe20000010000 */
[----:B------:R-:W-:Y:S02]  /*1e540*/  F2FP.BF16.F32.PACK_AB R182, R11, R182 ;  /* 0x000000b60bb6723e */ /* 0x000fe400000010ff */
[----:B------:R-:W-:Y:S01]  /*1e550*/  F2FP.BF16.F32.PACK_AB R191, R123, R191 ;  /* 0x000000bf7bbf723e */ /* 0x000fe200000010ff */
[----:B------:R-:W-:Y:S01]  /*1e560*/  FADD.FTZ R135, R11, R132 ;  /* 0x000000840b877221 */ /* 0x000fe20000010000 */
[----:B------:R-:W-:Y:S01]  /*1e570*/  FFMA.FTZ R132, R159, R0, -R133 ;  /* 0x000000009f847223 */ /* 0x000fe20000010885 */
[----:B------:R-:W2:Y:S01]  /*1e580*/  MUFU.EX2 R187, R187 ;  /* 0x000000bb00bb7308 */ /* 0x000ea20000000800 */
[----:B0-----:R-:W-:Y:S01]  /*1e590*/  FADD.FTZ R137, R185, R6 ;  /* 0x00000006b9897221 */ /* 0x001fe20000010000 */
[----:B------:R-:W-:Y:S01]  /*1e5a0*/  FADD.FTZ R134, R176, R135 ;  /* 0x00000087b0867221 */ /* 0x000fe20000010000 */
[----:B------:R-:W-:Y:S01]  /*1e5b0*/  F2FP.BF16.F32.PACK_AB R176, R15, R176 ;  /* 0x000000b00fb0723e */ /* 0x000fe200000010ff */
[----:B------:R-:W-:-:S04]  /*1e5c0*/  FFMA.FTZ R133, R167, R0, -R133 ;  /* 0x00000000a7857223 */ /* 0x000fc80000010885 */
[----:B------:R-:W0:Y:S01]  /*1e5d0*/  MUFU.EX2 R127, R127 ;  /* 0x0000007f007f7308 */ /* 0x000e220000000800 */
[C---:B---3--:R-:W-:Y:S01]  /*1e5e0*/  FADD.FTZ R6, R126.reuse, R137 ;  /* 0x000000897e067221 */ /* 0x048fe20000010000 */
[----:B------:R-:W-:Y:S01]  /*1e5f0*/  FADD.FTZ R137, R15, R134 ;  /* 0x000000860f897221 */ /* 0x000fe20000010000 */
[----:B------:R-:W-:-:S03]  /*1e600*/  F2FP.BF16.F32.PACK_AB R185, R126, R185 ;  /* 0x000000b97eb9723e */ /* 0x000fc600000010ff */
[----:B------:R-:W-:Y:S02]  /*1e610*/  FADD.FTZ R137, R178, R137 ;  /* 0x00000089b2897221 */ /* 0x000fe40000010000 */
        /* <DEDUP_REMOVED lines=17> */
[----:B------:R-:W-:Y:S01]  /*1e730*/  F2FP.BF16.F32.PACK_AB R183, R12, R183 ;  /* 0x000000b70cb7723e */ /* 0x000fe200000010ff */
[----:B------:R-:W-:-:S05]  /*1e740*/  IMAD.MOV.U32 R12, RZ, RZ, R3 ;  /* 0x000000ffff0c7224 */ /* 0x000fca00078e0003 */
        /* <DEDUP_REMOVED lines=22> */
[----:B-1----:R-:W1:Y:S01]  /*1e8b0*/  MUFU.EX2 R14, R155 ;  /* 0x0000009b000e7308 */ /* 0x002e620000000800 */
[----:B0-----:R-:W-:-:S07]  /*1e8c0*/  FADD.FTZ R11, R173, R6 ;  /* 0x00000006ad0b7221 */ /* 0x001fce0000010000 */
[----:B------:R-:W0:Y:S01]  /*1e8d0*/  MUFU.EX2 R170, R170 ;  /* 0x000000aa00aa7308 */ /* 0x000e220000000800 */
[C---:B---3--:R-:W-:Y:S01]  /*1e8e0*/  FADD.FTZ R15, R129.reuse, R20 ;  /* 0x00000014810f7221 */ /* 0x048fe20000010000 */
[----:B------:R-:W-:-:S06]  /*1e8f0*/  F2FP.BF16.F32.PACK_AB R168, R129, R168 ;  /* 0x000000a881a8723e */ /* 0x000fcc00000010ff */
[----:B------:R-:W2:Y:S01]  /*1e900*/  MUFU.EX2 R175, R175 ;  /* 0x000000af00af7308 */ /* 0x000ea20000000800 */
[C---:B-1----:R-:W-:Y:S01]  /*1e910*/  FADD.FTZ R6, R14.reuse, R11 ;  /* 0x0000000b0e067221 */ /* 0x042fe20000010000 */
[----:B------:R-:W-:-:S06]  /*1e920*/  F2FP.BF16.F32.PACK_AB R173, R14, R173 ;  /* 0x000000ad0ead723e */ /* 0x000fcc00000010ff */
[----:B------:R-:W1:Y:S01]  /*1e930*/  MUFU.EX2 R13, R165 ;  /* 0x000000a5000d7308 */ /* 0x000e620000000800 */
[----:B0-----:R-:W-:-:S07]  /*1e940*/  FADD.FTZ R20, R170, R15 ;  /* 0x0000000faa147221 */ /* 0x001fce0000010000 */
[----:B------:R-:W0:Y:S01]  /*1e950*/  MUFU.EX2 R132, R132 ;  /* 0x0000008400847308 */ /* 0x000e220000000800 */
[----:B--2---:R-:W-:-:S07]  /*1e960*/  FADD.FTZ R11, R175, R6 ;  /* 0x00000006af0b7221 */ /* 0x004fce0000010000 */
[----:B------:R-:W2:Y:S01]  /*1e970*/  MUFU.EX2 R169, R169 ;  /* 0x000000a900a97308 */ /* 0x000ea20000000800 */
[C---:B-1----:R-:W-:Y:S01]  /*1e980*/  FADD.FTZ R6, R13.reuse, R20 ;  /* 0x000000140d067221 */ /* 0x042fe20000010000 */
[----:B------:R-:W-:Y:S01]  /*1e990*/  F2FP.BF16.F32.PACK_AB R170, R13, R170 ;  /* 0x000000aa0daa723e */ /* 0x000fe200000010ff */
[----:B------:R-:W-:-:S05]  /*1e9a0*/  IMAD.MOV.U32 R13, RZ, RZ, R4 ;  /* 0x000000ffff0d7224 */ /* 0x000fca00078e0004 */
[----:B------:R-:W1:Y:S01]  /*1e9b0*/  MUFU.EX2 R10, R163 ;  /* 0x000000a3000a7308 */ /* 0x000e620000000800 */
[C---:B0-----:R-:W-:Y:S01]  /*1e9c0*/  FADD.FTZ R20, R132.reuse, R11 ;  /* 0x0000000b84147221 */ /* 0x041fe20000010000 */
[----:B------:R-:W-:-:S06]  /*1e9d0*/  F2FP.BF16.F32.PACK_AB R175, R132, R175 ;  /* 0x000000af84af723e */ /* 0x000fcc00000010ff */
[----:B------:R-:W0:Y:S01]  /*1e9e0*/  MUFU.EX2 R166, R166 ;  /* 0x000000a600a67308 */ /* 0x000e220000000800 */
[----:B--2---:R-:W-:-:S07]  /*1e9f0*/  FADD.FTZ R11, R169, R20 ;  /* 0x00000014a90b7221 */ /* 0x004fce0000010000 */
[----:B------:R-:W2:Y:S01]  /*1ea00*/  MUFU.EX2 R133, R133 ;  /* 0x0000008500857308 */ /* 0x000ea20000000800 */
[C---:B-1----:R-:W-:Y:S01]  /*1ea10*/  FADD.FTZ R11, R10.reuse, R11 ;  /* 0x0000000b0a0b7221 */ /* 0x042fe20000010000 */
[----:B------:R-:W-:Y:S01]  /*1ea20*/  F2FP.BF16.F32.PACK_AB R169, R10, R169 ;  /* 0x000000a90aa9723e */ /* 0x000fe200000010ff */
[----:B------:R-:W-:Y:S02]  /*1ea30*/  IMAD.MOV.U32 R10, RZ, RZ, R22 ;  /* 0x000000ffff0a7224 */ /* 0x000fe400078e0016 */
[----:B0-----:R-:W-:-:S04]  /*1ea40*/  FADD.FTZ R11, R166, R11 ;  /* 0x0000000ba60b7221 */ /* 0x001fc80000010000 */
[C---:B--2---:R-:W-:Y:S01]  /*1ea50*/  FADD.FTZ R5, R133.reuse, R11 ;  /* 0x0000000b85057221 */ /* 0x044fe20000010000 */
[----:B------:R-:W-:Y:S01]  /*1ea60*/  F2FP.BF16.F32.PACK_AB R171, R133, R166 ;  /* 0x000000a685ab723e */ /* 0x000fe200000010ff */
[----:B------:R-:W-:Y:S01]  /*1ea70*/  IMAD.MOV.U32 R11, RZ, RZ, R23 ;  /* 0x000000ffff0b7224 */ /* 0x000fe200078e0017 */
[----:B------:R-:W-:Y:S06]  /*1ea80*/  @P2 BRA `(.L_x_5381) ;  /* 0xffffffcc00002947 */ /* 0x000fec000383ffff */
.L_x_5362:
[----:B------:R-:W-:Y:S05]  /*1ea90*/  BSYNC B0 ;  /* 0x0000000000007941 */ /* 0x000fea0003800000 */
.L_x_5361:
        /* <DEDUP_REMOVED lines=99> */
.L_x_5382:
[----:B------:R-:W-:Y:S01]  /*1f0d0*/  IMAD R12, R22, 0x8, R16 ;  /* 0x00000008160c7824 */ /* 0x000fe200078e0210 */
[----:B------:R-:W-:-:S04]  /*1f0e0*/  SHF.L.U32 R7, R23, 0x1f, RZ ;  /* 0x0000001f17077819 */ /* 0x000fc800000006ff */
[----:B------:R1:W2:Y:S01]  /*1f0f0*/  SYNCS.PHASECHK.TRANS64.TRYWAIT P2, [R12+URZ+0x30850], R7 ;  /* 0x030850070c0075a7 */ /* 0x0002a2000804017f */
[----:B------:R-:W-:Y:S05]  /*1f100*/  @!P0 BRA `(.L_x_5383) ;  /* 0x0000000000048947 */ /* 0x000fea0003800000 */
[----:B------:R-:W-:Y:S01]  /*1f110*/  BPT.TRAP 0x1 ;  /* 0x000000040000795c */ /* 0x000fe20000300000 */
.L_x_5383:
[----:B------:R-:W-:Y:S01]  /*1f120*/  VIADD R16, R16, 0x400 ;  /* 0x0000040010107836 */ /* 0x000fe20000000000 */
[----:B------:R-:W-:Y:S04]  /*1f130*/  BSSY B0, `(.L_x_5384) ;  /* 0x0000008000007945 */ /* 0x000fe80003800000 */
[----:B------:R-:W-:-:S04]  /*1f140*/  SHF.R.U32.HI R16, RZ, 0x4, R16 ;  /* 0x00000004ff107819 */ /* 0x000fc80000011610 */
[----:B------:R-:W-:-:S04]  /*1f150*/  LOP3.LUT R16, R16, 0x3fff, RZ, 0xc0, !PT ;  /* 0x00003fff10107812 */ /* 0x000fc800078ec0ff */
[----:B------:R-:W-:-:S05]  /*1f160*/  LOP3.LUT R9, R16, 0x3000000, RZ, 0xfc, !PT ;  /* 0x0300000010097812 */ /* 0x000fca00078efcff */
[----:B------:R-:W-:Y:S01]  /*1f170*/  IMAD R2, R22, 0x900, R9 ;  /* 0x0000090016027824 */ /* 0x000fe200078e0209 */
[----:B--2---:R-:W-:Y:S06]  /*1f180*/  @P2 BRA `(.L_x_5385) ;  /* 0x0000000000082947 */ /* 0x004fec0003800000 */
[----:B------:R-:W2:Y:S02]  /*1f190*/  SYNCS.PHASECHK.TRANS64.TRYWAIT P0, [R12+URZ+0x30850], R7 ;  /* 0x030850070c0075a7 */ /* 0x000ea4000800017f */
[----:B--2---:R-:W-:Y:S05]  /*1f1a0*/  @!P0 BRA `(.L_x_5386) ;  /* 0x000000c400548947 */ /* 0x004fea0003800000 */
.L_x_5385:
[----:B------:R-:W-:Y:S05]  /*1f1b0*/  BSYNC B0 ;  /* 0x0000000000007941 */ /* 0x000fea0003800000 */
.L_x_5384:
[----:B------:R-:W-:Y:S01]  /*1f1c0*/  IMAD.MOV.U32 R8, RZ, RZ, R2 ;  /* 0x000000ffff087224 */ /* 0x000fe200078e0002 */
[----:B------:R-:W-:Y:S01]  /*1f1d0*/  WARPGROUP.ARRIVE ;  /* 0x00000000000079c5 */ /* 0x000fe20000000000 */
[----:B------:R-:W-:Y:S01]  /*1f1e0*/  IMAD.MOV.U32 R9, RZ, RZ, 0x40000040 ;  /* 0x40000040ff097424 */ /* 0x000fe200078e00ff */
[----:B-12---:R-:W1:Y:S01]  /*1f1f0*/  SHFL.BFLY PT, R7, R6, 0x2, 0x1f ;  /* 0x0c401f0006077f89 */ /* 0x006e6200000e0000 */
[----:B------:R-:W-:Y:S01]  /*1f200*/  VIADD R22, R22, 0x1 ;  /* 0x0000000116167836 */ /* 0x000fe20000000000 */
[----:B------:R-:W-:Y:S01]  /*1f210*/  R2UR UR6, R8 ;  /* 0x00000000080672ca */ /* 0x000fe200000e0000 */
[----:B------:R-:W-:Y:S01]  /*1f220*/  VIADD R8, R2, 0x80 ;  /* 0x0000008002087836 */ /* 0x000fe20000000000 */
[----:B------:R-:W-:Y:S01]  /*1f230*/  R2UR UR7, R9 ;  /* 0x00000000090772ca */ /* 0x000fe200000e0000 */
[----:B------:R-:W-:Y:S01]  /*1f240*/  IMAD.MOV.U32 R9, RZ, RZ, 0x40000040 ;  /* 0x40000040ff097424 */ /* 0x000fe200078e00ff */
[----:B------:R-:W-:Y:S01]  /*1f250*/  ISETP.NE.AND P2, PT, R22, 0x2, PT ;  /* 0x000000021600780c */ /* 0x000fe20003f45270 */
[----:B------:R-:W-:-:S03]  /*1f260*/  VIADD R221, R221, 0x1 ;  /* 0x00000001dddd7836 */ /* 0x000fc60000000000 */
[----:B------:R-:W-:-:S07]  /*1f270*/  SEL R22, R22, RZ, P2 ;  /* 0x000000ff16167207 */ /* 0x000fce0001000000 */
[----:B------:R-:W-:Y:S01]  /*1f280*/  HGMMA.64x192x16.F32.BF16 R24, R188, gdesc[UR4].tnspB, R24, gsb0 ;  /* 0x42e00004bc187df0 */ /* 0x000fe20008001818 */
[----:B------:R-:W-:Y:S01]  /*1f290*/  R2UR UR6, R8 ;  /* 0x00000000080672ca */ /* 0x000fe200000e0000 */
[----:B------:R-:W-:Y:S01]  /*1f2a0*/  VIADD R8, R2, 0x100 ;  /* 0x0000010002087836 */ /* 0x000fe20000000000 */
[----:B------:R-:W-:Y:S01]  /*1f2b0*/  R2UR UR7, R9 ;  /* 0x00000000090772ca */ /* 0x000fe200000e0000 */
[----:B------:R-:W-:Y:S02]  /*1f2c0*/  IMAD.MOV.U32 R9, RZ, RZ, 0x40000040 ;  /* 0x40000040ff097424 */ /* 0x000fe400078e00ff */
[----:B-1----:R-:W-:Y:S01]  /*1f2d0*/  FADD.FTZ R7, R7, R6 ;  /* 0x0000000607077221 */ /* 0x002fe20000010000 */
[----:B------:R-:W-:Y:S01]  /*1f2e0*/  IMAD.MOV.U32 R6, RZ, RZ, RZ ;  /* 0x000000ffff067224 */ /* 0x000fe200078e00ff */
[----:B------:R-:W-:Y:S02]  /*1f2f0*/  WARPGROUP.DEPBAR.LE gsb0, 0x0 ;  /* 0x00008000000079c5 */ /* 0x000fe40000010000 */
[----:B------:R-:W-:-:S10]  /*1f300*/  WARPGROUP.ARRIVE ;  /* 0x00000000000079c5 */ /* 0x000fd40000000000 */
        /* <DEDUP_REMOVED lines=19> */
[----:B------:R-:W1:Y:S01]  /*1f440*/  SHFL.BFLY PT, R2, R5, 0x2, 0x1f ;  /* 0x0c401f0005027f89 */ /* 0x000e6200000e0000 */
[----:B------:R-:W-:Y:S02]  /*1f450*/  WARPGROUP.DEPBAR.LE gsb0, 0x0 ;  /* 0x00008000000079c5 */ /* 0x000fe40000010000 */
[----:B------:R-:W-:-:S12]  /*1f460*/  WARPGROUP.ARRIVE ;  /* 0x00000000000079c5 */ /* 0x000fd80000000000 */
[----:B------:R-:W-:Y:S01]  /*1f470*/  HGMMA.64x192x16.F32.BF16 R24, R172, gdesc[UR4].tnspB, R24, gsb0 ;  /* 0x42e00004ac187df0 */ /* 0x000fe20008001818 */
[----:B------:R-:W-:Y:S01]  /*1f480*/  R2UR UR6, R8 ;  /* 0x00000000080672ca */ /* 0x000fe200000e0000 */
[----:B-1----:R-:W-:Y:S01]  /*1f490*/  FADD.FTZ R8, R2, R5 ;  /* 0x0000000502087221 */ /* 0x002fe20000010000 */
[----:B------:R-:W-:Y:S01]  /*1f4a0*/  R2UR UR7, R9 ;  /* 0x00000000090772ca */ /* 0x000fe200000e0000 */
[----:B------:R-:W1:Y:S01]  /*1f4b0*/  SHFL.BFLY PT, R2, R7, 0x1, 0x1f ;  /* 0x0c201f0007027f89 */ /* 0x000e6200000e0000 */
[----:B------:R-:W-:-:S03]  /*1f4c0*/  IMAD.MOV.U32 R5, RZ, RZ, -0x800000 ;  /* 0xff800000ff057424 */ /* 0x000fc600078e00ff */
[----:B------:R-:W2:Y:S01]  /*1f4d0*/  SHFL.BFLY PT, R9, R8, 0x1, 0x1f ;  /* 0x0c201f0008097f89 */ /* 0x000ea200000e0000 */
[----:B-1----:R-:W-:Y:S01]  /*1f4e0*/  FADD.FTZ R13, R7, R2 ;  /* 0x00000002070d7221 */ /* 0x002fe20000010000 */
[----:B------:R-:W-:Y:S01]  /*1f4f0*/  SEL R2, RZ, 0x1, P2 ;  /* 0x00000001ff027807 */ /* 0x000fe20001000000 */
[----:B--2---:R-:W-:-:S03]  /*1f500*/  FADD.FTZ R14, R8, R9 ;  /* 0x00000009080e7221 */ /* 0x004fc60000010000 */
[----:B------:R-:W-:Y:S01]  /*1f510*/  FSETP.NE.FTZ.AND P0, PT, R13, RZ, PT ;  /* 0x000000ff0d00720b */ /* 0x000fe20003f15000 */
[----:B------:R-:W-:Y:S01]  /*1f520*/  @!P1 VIADD R8, R12, 0x30860 ;  /* 0x000308600c089836 */ /* 0x000fe20000000000 */
[----:B------:R-:W-:Y:S01]  /*1f530*/  LOP3.LUT R23, R23, R2, RZ, 0x3c, !PT ;  /* 0x0000000217177212 */ /* 0x000fe200078e3cff */
[----:B------:R-:W-:Y:S01]  /*1f540*/  IMAD.MOV.U32 R9, RZ, RZ, RZ ;  /* 0x000000ffff097224 */ /* 0x000fe200078e00ff */
[----:B------:R-:W-:Y:S01]  /*1f550*/  FSETP.NE.FTZ.AND P3, PT, R14, RZ, PT ;  /* 0x000000ff0e00720b */ /* 0x000fe20003f75000 */
[----:B------:R-:W-:Y:S01]  /*1f560*/  IMAD.MOV.U32 R2, RZ, RZ, -0x800000 ;  /* 0xff800000ff027424 */ /* 0x000fe200078e00ff */
[----:B------:R-:W-:-:S07]  /*1f570*/  @!P1 PRMT R8, RZ, 0x654, R8 ;  /* 0x00000654ff089816 */ /* 0x000fce0000000008 */
[----:B------:R-:W1:Y:S01]  /*1f580*/  @P0 MUFU.LG2 R10, R13 ;  /* 0x0000000d000a0308 */ /* 0x000e620000000c00 */
[----:B------:R-:W-:-:S03]  /*1f590*/  @P0 FMUL.FTZ R7, R0, 0.69314718246459960938 ;  /* 0x3f31721800070820 */ /* 0x000fc60000410000 */
[----:B0-----:R-:W-:-:S04]  /*1f5a0*/  @P3 FMUL.FTZ R15, R0, 0.69314718246459960938 ;  /* 0x3f317218000f3820 */ /* 0x001fc80000410000 */
[----:B------:R-:W0:Y:S08]  /*1f5b0*/  @P3 MUFU.LG2 R11, R14 ;  /* 0x0000000e000b3308 */ /* 0x000e300000000c00 */
[----:B------:R-:W2:Y:S01]  /*1f5c0*/  @P3 MUFU.RCP R6, R14 ;  /* 0x0000000e00063308 */ /* 0x000ea20000001000 */
[----:B-1----:R-:W-:-:S04]  /*1f5d0*/  @P0 FMUL.FTZ R10, R10, 0.69314718246459960938 ;  /* 0x3f3172180a0a0820 */ /* 0x002fc80000410000 */
[----:B------:R-:W-:-:S03]  /*1f5e0*/  @P0 FFMA.FTZ R5, R7, R4, R10 ;  /* 0x0000000407050223 */ /* 0x000fc6000001000a */
[----:B------:R-:W1:Y:S01]  /*1f5f0*/  @P0 MUFU.RCP R9, R13 ;  /* 0x0000000d00090308 */ /* 0x000e620000001000 */
[----:B0-----:R-:W-:Y:S01]  /*1f600*/  @P3 FMUL.FTZ R0, R11, 0.69314718246459960938 ;  /* 0x3f3172180b003820 */ /* 0x001fe20000410000 */
        /* <DEDUP_REMOVED lines=103> */
.L_x_5247:
        /* <DEDUP_REMOVED lines=51> */
[----:B------:R-:W-:Y:S01]  /*1ffb0*/  BAR.SYNC.DEFER_BLOCKING 0x1, 0x100 ;  /* 0x0044000000007b1d */ /* 0x000fe20000010000 */
[----:B--2---:R-:W-:-:S03]  /*1ffc0*/  IMAD.WIDE R8, R8, 0x2, R6 ;  /* 0x0000000208087825 */ /* 0x004fc600078e0206 */
        /* <DEDUP_REMOVED lines=9> */
[C---:B-----5:R-:W-:Y:S01]  /*20060*/  IADD3 R145, P0, R8.reuse, 0x4020, RZ ;  /* 0x0000402008917810 */ /* 0x060fe20007f1e0ff */
[----:B------:R-:W-:Y:S01]  /*20070*/  IMAD.X R35, RZ, RZ, R9, P5 ;  /* 0x000000ffff237224 */ /* 0x000fe200028e0609 */
[----:B------:R-:W-:-:S02]  /*20080*/  IADD3 R147, P4, R8, 0x4040, RZ ;  /* 0x0000404008937810 */ /* 0x000fc40007f9e0ff */
[C---:B------:R-:W-:Y:S01]  /*20090*/  IADD3 R149, P3, R8.reuse, 0x4060, RZ ;  /* 0x0000406008957810 */ /* 0x040fe20007f7e0ff */
[--C-:B------:R-:W-:Y:S01]  /*200a0*/  IMAD.X R39, RZ, RZ, R9.reuse, P0 ;  /* 0x000000ffff277224 */ /* 0x100fe200000e0609 */
[C---:B------:R-:W-:Y:S01]  /*200b0*/  IADD3 R151, P2, R8.reuse, 0x8000, RZ ;  /* 0x0000800008977810 */ /* 0x040fe20007f5e0ff */
[--C-:B------:R-:W-:Y:S01]  /*200c0*/  IMAD.X R43, RZ, RZ, R9.reuse, P4 ;  /* 0x000000ffff2b7224 */ /* 0x100fe200020e0609 */
[C---:B-1----:R-:W-:Y:S01]  /*200d0*/  IADD3 R24, P1, R8.reuse, 0x8020, RZ ;  /* 0x0000802008187810 */ /* 0x042fe20007f3e0ff */
        /* <DEDUP_REMOVED lines=9> */
[----:B------:R-:W-:-:S02]  /*20170*/  MOV R94, R8 ;  /* 0x00000008005e7202 */ /* 0x000fc40000000f00 */
[----:B------:R-:W-:Y:S02]  /*20180*/  F2FP.BF16.F32.PACK_AB R9, R137, R10 ;  /* 0x0000000a8909723e */ /* 0x000fe400000010ff */
[----:B------:R-:W-:Y:S02]  /*20190*/  F2FP.BF16.F32.PACK_AB R8, R3, R0 ;  /* 0x000000000308723e */ /* 0x000fe400000010ff */
[----:B------:R-:W-:Y:S02]  /*201a0*/  F2FP.BF16.F32.PACK_AB R10, R29, R28 ;  /* 0x0000001c1d0a723e */ /* 0x000fe400000010ff */
[----:B------:R-:W-:Y:S02]  /*201b0*/  LOP3.LUT R34, R143, 0x380, RZ, 0xc0, !PT ;  /* 0x000003808f227812 */ /* 0x000fe400078ec0ff */
[----:B------:R-:W-:Y:S01]  /*201c0*/  ISETP.NE.U32.AND P0, PT, RZ, UR4, PT ;  /* 0x00000004ff007c0c */ /* 0x000fe2000bf05070 */
[----:B------:R1:W-:Y:S01]  /*201d0*/  STSM.16.M88.4 [R94], R8 ;  /* 0x000000085e007844 */ /* 0x0003e20000000200 */
[----:B------:R-:W-:-:S02]  /*201e0*/  LOP3.LUT R42, R147, 0x380, RZ, 0xc0, !PT ;  /* 0x00000380932a7812 */ /* 0x000fc400078ec0ff */
[----:B------:R-:W-:Y:S02]  /*201f0*/  LOP3.LUT R20, R139, 0x380, RZ, 0xc0, !PT ;  /* 0x000003808b147812 */ /* 0x000fe400078ec0ff */
[----:B------:R-:W-:Y:S02]  /*20200*/  LOP3.LUT R50, R151, 0x380, RZ, 0xc0, !PT ;  /* 0x0000038097327812 */ /* 0x000fe400078ec0ff */
[----:B------:R-:W-:Y:S02]  /*20210*/  LOP3.LUT R3, R24, 0x380, RZ, 0xc0, !PT ;  /* 0x0000038018037812 */ /* 0x000fe400078ec0ff */
[----:B------:R-:W-:Y:S02]  /*20220*/  LOP3.LUT R30, R141, 0x380, RZ, 0xc0, !PT ;  /* 0x000003808d1e7812 */ /* 0x000fe400078ec0ff */
[----:B------:R-:W-:Y:S02]  /*20230*/  SHF.R.U64 R14, R14, 0x3, RZ ;  /* 0x000000030e0e7819 */ /* 0x000fe400000012ff */
[----:B------:R-:W-:-:S02]  /*20240*/  LOP3.LUT R0, R58, 0x380, RZ, 0xc0, !PT ;  /* 0x000003803a007812 */ /* 0x000fc400078ec0ff */
[----:B------:R-:W-:Y:S01]  /*20250*/  SHF.R.U64 R34, R34, 0x3, RZ ;  /* 0x0000000322227819 */ /* 0x000fe200000012ff */
[----:B-1----:R-:W1:Y:S01]  /*20260*/  LDC.64 R8, c[0x0][0xc00] ;  /* 0x00030000ff087b82 */ /* 0x002e620000000a00 */
[----:B------:R-:W-:Y:S01]  /*20270*/  ISETP.NE.AND.EX P0, PT, RZ, UR5, PT, P0 ;  /* 0x00000005ff007c0c */ /* 0x000fe2000bf05300 */
[----:B------:R-:W-:Y:S01]  /*20280*/  ULDC.64 UR4, c[0x0][0xc08] ;  /* 0x0003020000047ab9 */ /* 0x000fe20000000a00 */
[----:B------:R-:W-:Y:S02]  /*20290*/  LOP3.LUT R38, R145, 0x380, RZ, 0xc0, !PT ;  /* 0x0000038091267812 */ /* 0x000fe400078ec0ff */
[----:B------:R-:W-:Y:S02]  /*202a0*/  SHF.R.U64 R42, R42, 0x3, RZ ;  /* 0x000000032a2a7819 */ /* 0x000fe400000012ff */
[----:B------:R-:W-:Y:S02]  /*202b0*/  SHF.R.U64 R20, R20, 0x3, RZ ;  /* 0x0000000314147819 */ /* 0x000fe400000012ff */
[----:B------:R-:W-:-:S02]  /*202c0*/  SHF.R.U64 R50, R50, 0x3, RZ ;  /* 0x0000000332327819 */ /* 0x000fc400000012ff */
[----:B------:R-:W-:Y:S02]  /*202d0*/  SHF.R.U64 R3, R3, 0x3, RZ ;  /* 0x0000000303037819 */ /* 0x000fe400000012ff */
[----:B------:R-:W-:Y:S02]  /*202e0*/  SHF.R.U64 R30, R30, 0x3, RZ ;  /* 0x000000031e1e7819 */ /* 0x000fe400000012ff */
[----:B------:R-:W-:Y:S02]  /*202f0*/  LOP3.LUT R14, R14, R111, RZ, 0x3c, !PT ;  /* 0x0000006f0e0e7212 */ /* 0x000fe400078e3cff */
[----:B------:R-:W-:Y:S02]  /*20300*/  LOP3.LUT R46, R149, 0x380, RZ, 0xc0, !PT ;  /* 0x00000380952e7812 */ /* 0x000fe400078ec0ff */
[----:B------:R-:W-:Y:S02]  /*20310*/  SHF.R.U64 R29, R0, 0x3, RZ ;  /* 0x00000003001d7819 */ /* 0x000fe400000012ff */
[----:B------:R-:W-:-:S02]  /*20320*/  ISETP.NE.U32.AND P2, PT, RZ, UR4, PT ;  /* 0x00000004ff007c0c */ /* 0x000fc4000bf45070 */
[----:B------:R-:W-:Y:S01]  /*20330*/  LOP3.LUT R34, R34, R143, RZ, 0x3c, !PT ;  /* 0x0000008f22227212 */ /* 0x000fe200078e3cff */
[----:B-1----:R-:W-:Y:S01]  /*20340*/  IMAD.WIDE R10, R220, 0x4, R8 ;  /* 0x00000004dc0a7825 */ /* 0x002fe200078e0208 */
[----:B------:R-:W-:Y:S02]  /*20350*/  SHF.R.U64 R38, R38, 0x3, RZ ;  /* 0x0000000326267819 */ /* 0x000fe400000012ff */
[----:B------:R-:W-:Y:S02]  /*20360*/  LOP3.LUT R42, R42, R147, RZ, 0x3c, !PT ;  /* 0x000000932a2a7212 */ /* 0x000fe400078e3cff */
[----:B------:R-:W-:Y:S02]  /*20370*/  LOP3.LUT R20, R20, R139, RZ, 0x3c, !PT ;  /* 0x0000008b14147212 */ /* 0x000fe400078e3cff */
[----:B------:R-:W-:Y:S02]  /*20380*/  LOP3.LUT R50, R50, R151, RZ, 0x3c, !PT ;  /* 0x0000009732327212 */ /* 0x000fe400078e3cff */
[----:B------:R-:W-:-:S02]  /*20390*/  LOP3.LUT R54, R3, R24, RZ, 0x3c, !PT ;  /* 0x0000001803367212 */ /* 0x000fc400078e3cff */
[----:B------:R-:W-:Y:S02]  /*203a0*/  LOP3.LUT R30, R30, R141, RZ, 0x3c, !PT ;  /* 0x0000008d1e1e7212 */ /* 0x000fe400078e3cff */
[----:B------:R-:W-:Y:S02]  /*203b0*/  SHF.R.U64 R46, R46, 0x3, RZ ;  /* 0x000000032e2e7819 */ /* 0x000fe400000012ff */
[----:B------:R-:W-:Y:S02]  /*203c0*/  LOP3.LUT R111, R86, 0x380, RZ, 0xc0, !PT ;  /* 0x00000380566f7812 */ /* 0x000fe400078ec0ff */
[----:B------:R-:W-:Y:S02]  /*203d0*/  LOP3.LUT R58, R29, R58, RZ, 0x3c, !PT ;  /* 0x0000003a1d3a7212 */ /* 0x000fe400078e3cff */
[----:B------:R-:W-:Y:S02]  /*203e0*/  MOV R24, R14 ;  /* 0x0000000e00187202 */ /* 0x000fe40000000f00 */
[----:B------:R-:W-:-:S02]  /*203f0*/  ISETP.NE.AND.EX P2, PT, RZ, UR5, PT, P2 ;  /* 0x00000005ff007c0c */ /* 0x000fc4000bf45320 */
[----:B------:R-:W-:Y:S02]  /*20400*/  MOV R15, R34 ;  /* 0x00000022000f7202 */ /* 0x000fe40000000f00 */
[----:B------:R-:W-:Y:S02]  /*20410*/  LOP3.LUT R38, R38, R145, RZ, 0x3c, !PT ;  /* 0x0000009126267212 */ /* 0x000fe400078e3cff */
[----:B------:R-:W-:Y:S02]  /*20420*/  MOV R14, R42 ;  /* 0x0000002a000e7202 */ /* 0x000fe40000000f00 */
[----:B------:R-:W-:Y:S02]  /*20430*/  F2FP.BF16.F32.PACK_AB R34, R37, R36 ;  /* 0x000000242522723e */ /* 0x000fe400000010ff */
[----:B------:R-:W-:Y:S02]  /*20440*/  F2FP.BF16.F32.PACK_AB R35, R135, R124 ;  /* 0x0000007c8723723e */ /* 0x000fe400000010ff */
[----:B------:R-:W-:Y:S01]  /*20450*/  MOV R20, R20 ;  /* 0x0000001400147202 */ /* 0x000fe20000000f00 */
[----:B------:R-:W1:Y:S01]  /*20460*/  @P2 LDC.64 R8, c[0x0][0xc08] ;  /* 0x00030200ff082b82 */ /* 0x000e620000000a00 */
[----:B------:R-:W-:Y:S01]  /*20470*/  MOV R0, R50 ;  /* 0x0000003200007202 */ /* 0x000fe20000000f00 */
[----:B------:R-:W-:Y:S01]  /*20480*/  STSM.16.M88.4 [R24], R32 ;  /* 0x0000002018007844 */ /* 0x000fe20000000200 */
[----:B------:R-:W-:-:S02]  /*20490*/  F2FP.BF16.F32.PACK_AB R42, R45, R44 ;  /* 0x0000002c2d2a723e */ /* 0x000fc400000010ff */
[----:B------:R-:W-:Y:S02]  /*204a0*/  F2FP.BF16.F32.PACK_AB R43, R133, R122 ;  /* 0x0000007a852b723e */ /* 0x000fe400000010ff */
[----:B------:R-:W-:Y:S02]  /*204b0*/  LOP3.LUT R46, R46, R149, RZ, 0x3c, !PT ;  /* 0x000000952e2e7212 */ /* 0x000fe400078e3cff */
[----:B------:R-:W-:Y:S01]  /*204c0*/  SHF.R.U64 R111, R111, 0x3, RZ ;  /* 0x000000036f6f7819 */ /* 0x000fe200000012ff */
[----:B------:R2:W-:Y:S01]  /*204d0*/  STSM.16.M88.4 [R20], R40 ;  /* 0x0000002814007844 */ /* 0x0005e20000000200 */
[----:B------:R-:W-:Y:S02]  /*204e0*/  MOV R30, R30 ;  /* 0x0000001e001e7202 */ /* 0x000fe40000000f00 */
[----:B------:R-:W-:Y:S02]  /*204f0*/  MOV R3, R58 ;  /* 0x0000003a00037202 */ /* 0x000fe40000000f00 */
[----:B------:R-:W-:-:S02]  /*20500*/  F2FP.BF16.F32.PACK_AB R50, R53, R52 ;  /* 0x000000343532723e */ /* 0x000fc400000010ff */
[----:B------:R-:W-:Y:S02]  /*20510*/  F2FP.BF16.F32.PACK_AB R51, R131, R120 ;  /* 0x000000788333723e */ /* 0x000fe400000010ff */
[----:B------:R-:W-:Y:S02]  /*20520*/  F2FP.BF16.F32.PACK_AB R58, R61, R60 ;  /* 0x0000003c3d3a723e */ /* 0x000fe400000010ff */
[----:B------:R-:W-:Y:S01]  /*20530*/  F2FP.BF16.F32.PACK_AB R59, R129, R62 ;  /* 0x0000003e813b723e */ /* 0x000fe200000010ff */
[----:B------:R-:W-:Y:S01]  /*20540*/  STSM.16.M88.4 [R30], R48 ;  /* 0x000000301e007844 */ /* 0x000fe20000000200 */
[----:B------:R-:W-:Y:S02]  /*20550*/  MOV R38, R38 ;  /* 0x0000002600267202 */ /* 0x000fe40000000f00 */
[----:B------:R-:W-:Y:S01]  /*20560*/  LOP3.LUT R12, R111, R86, RZ, 0x3c, !PT ;  /* 0x000000566f0c7212 */ /* 0x000fe200078e3cff */
[----:B------:R-:W-:Y:S01]  /*20570*/  STSM.16.M88.4 [R15], R56 ;  /* 0x000000380f007844 */ /* 0x000fe20000000200 */
[----:B------:R-:W-:Y:S01]  /*20580*/  MOV R46, R46 ;  /* 0x0000002e002e7202 */ /* 0x000fe20000000f00 */
[----:B------:R-:W-:Y:S01]  /*20590*/  ULDC UR4, c[0x0][0xa88] ;  /* 0x0002a20000047ab9 */ /* 0x000fe20000000800 */
[----:B------:R-:W-:Y:S01]  /*205a0*/  MOV R54, R54 ;  /* 0x0000003600367202 */ /* 0x000fe20000000f00 */
[----:B------:R3:W-:Y:S01]  /*205b0*/  STSM.16.M88.4 [R38], R64 ;  /* 0x0000004026007844 */ /* 0x0007e20000000200 */
[----:B------:R-:W-:Y:S01]  /*205c0*/  MOV R12, R12 ;  /* 0x0000000c000c7202 */ /* 0x000fe20000000f00 */
[----:B--2---:R-:W-:-:S02]  /*205d0*/  IMAD.MOV.U32 R20, RZ, RZ, RZ ;  /* 0x000000ffff147224 */ /* 0x004fc400078e00ff */
[----:B------:R-:W-:Y:S04]  /*205e0*/  STSM.16.M88.4 [R14], R72 ;  /* 0x000000480e007844 */ /* 0x000fe80000000200 */
[----:B------:R-:W-:Y:S04]  /*205f0*/  STSM.16.M88.4 [R46], R80 ;  /* 0x000000502e007844 */ /* 0x000fe80000000200 */
[----:B------:R2:W-:Y:S04]  /*20600*/  STSM.16.M88.4 [R0], R88 ;  /* 0x0000005800007844 */ /* 0x0005e80000000200 */
[----:B------:R4:W-:Y:S04]  /*20610*/  STSM.16.M88.4 [R54], R96 ;  /* 0x0000006036007844 */ /* 0x0009e80000000200 */
[----:B------:R4:W-:Y:S04]  /*20620*/  STSM.16.M88.4 [R3], R104 ;  /* 0x0000006803007844 */ /* 0x0009e80000000200 */
[----:B------:R4:W-:Y:S01]  /*20630*/  STSM.16.M88.4 [R12], R112 ;  /* 0x000000700c007844 */ /* 0x0009e20000000200 */
[----:B------:R-:W-:Y:S01]  /*20640*/  BAR.SYNC.DEFER_BLOCKING 0x1, 0x100 ;  /* 0x0044000000007b1d */ /* 0x000fe20000010000 */
[----:B---3--:R-:W-:-:S02]  /*20650*/  IMAD.U32 R65, RZ, RZ, UR4 ;  /* 0x00000004ff417e24 */ /* 0x008fc4000f8e00ff */
[----:B-1----:R-:W-:-:S05]  /*20660*/  @P2 IMAD.WIDE R8, R220, 0x4, R8 ;  /* 0x00000004dc082825 */ /* 0x002fca00078e0208 */
[----:B--2---:R-:W1:Y:S01]  /*20670*/  LDC R0, c[0x0][0xbe8] ;  /* 0x0002fa00ff007b82 */ /* 0x004e620000000800 */
[----:B------:R4:W5:Y:S04]  /*20680*/  @P0 LDG.E R20, desc[UR60][R10.64] ;  /* 0x0000003c0a140981 */ /* 0x000968000c1e1900 */
[----:B------:R4:W5:Y:S01]  /*20690*/  @P2 LDG.E R65, desc[UR60][R8.64] ;  /* 0x0000003c08412981 */ /* 0x000962000c1e1900 */
[----:B-1----:R-:W-:-:S13]  /*206a0*/  ISETP.NE.AND P1, PT, R0, 0x1, PT ;  /* 0x000000010000780c */ /* 0x002fda0003f25270 */
[----:B------:R-:W1:Y:S08]  /*206b0*/  @P1 LDC R13, c[0x0][0xbec] ;  /* 0x0002fb00ff0d1b82 */ /* 0x000e700000000800 */
[----:B------:R-:W2:Y:S01]  /*206c0*/  @P1 LDC R14, c[0x0][0xbf0] ;  /* 0x0002fc00ff0e1b82 */ /* 0x000ea20000000800 */
[----:B----4-:R-:W-:Y:S05]  /*206d0*/  @P2 BRA `(.L_x_5389) ;  /* 0x0000000000102947 */ /* 0x010fea0003800000 */
[----:B------:R-:W-:Y:S05]  /*206e0*/  @!P0 BRA `(.L_x_5389) ;  /* 0x00000000000c8947 */ /* 0x000fea0003800000 */
[----:B------:R-:W3:Y:S04]  /*206f0*/  LDG.E R4, desc[UR60][R10.64] ;  /* 0x0000003c0a047981 */ /* 0x000ee8000c1e1900 */
[----:B-----5:R-:W3:Y:S02]  /*20700*/  LDG.E R65, desc[UR60][R10.64+0x4] ;  /* 0x0000043c0a417981 */ /* 0x020ee4000c1e1900 */
[----:B---3--:R-:W-:-:S07]  /*20710*/  IMAD.IADD R65, R65, 0x1, -R4 ;  /* 0x0000000141417824 */ /* 0x008fce00078e0a04 */
.L_x_5389:
[----:B------:R-:W3:Y:S01]  /*20720*/  LDL R30, [R1+0x54] ;  /* 0x00005400011e7983 */ /* 0x000ee20000100800 */
[----:B------:R-:W-:Y:S01]  /*20730*/  SHF.R.S32.HI R64, RZ, 0x1f, R219 ;  /* 0x0000001fff407819 */ /* 0x000fe200000114db */
[----:B------:R-:W-:Y:S01]  /*20740*/  IMAD.IADD R10, R213, 0x1, R209 ;  /* 0x00000001d50a7824 */ /* 0x000fe200078e02d1 */
[----:B------:R-:W-:Y:S01]  /*20750*/  ULDC.64 UR4, c[0x0][0xb90] ;  /* 0x0002e40000047ab9 */ /* 0x000fe20000000a00 */
[----:B-----5:R-:W-:Y:S01]  /*20760*/  SHF.R.S32.HI R21, RZ, 0x1f, R20 ;  /* 0x0000001fff157819 */ /* 0x020fe20000011414 */
[----:B------:R-:W-:Y:S01]  /*20770*/  IMAD R65, R65, R0, RZ ;  /* 0x0000000041417224 */ /* 0x000fe200078e02ff */
[----:B------:R-:W-:Y:S01]  /*20780*/  SEL R24, R220, RZ, !P0 ;  /* 0x000000ffdc187207 */ /* 0x000fe20004000000 */
[----:B------:R-:W-:Y:S01]  /*20790*/  IMAD R4, R64, UR4, RZ ;  /* 0x0000000440047c24 */ /* 0x000fe2000f8e02ff */
[----:B------:R-:W4:Y:S01]  /*207a0*/  @P1 LDC R69, c[0x0][0xbec] ;  /* 0x0002fb00ff451b82 */ /* 0x000f220000000800 */
[----:B-1----:R-:W-:-:S04]  /*207b0*/  @P1 IMAD.HI.U32 R3, R10, R13, RZ ;  /* 0x0000000d0a031227 */ /* 0x002fc800078e00ff */
[----:B------:R-:W-:Y:S01]  /*207c0*/  IMAD.MOV.U32 R11, RZ, RZ, R10 ;  /* 0x000000ffff0b7224 */ /* 0x000fe200078e000a */
[----:B--2---:R-:W-:Y:S01]  /*207d0*/  @P1 SHF.R.U32.HI R11, RZ, R14, R3 ;  /* 0x0000000eff0b1219 */ /* 0x004fe20000011603 */
[C---:B------:R-:W-:Y:S01]  /*207e0*/  IMAD R15, R219.reuse, UR5, R4 ;  /* 0x00000005db0f7c24 */ /* 0x040fe2000f8e0204 */
[----:B------:R-:W-:Y:S01]  /*207f0*/  SHF.R.S32.HI R4, RZ, 0x1f, R220 ;  /* 0x0000001fff047819 */ /* 0x000fe200000114dc */
[----:B------:R-:W-:Y:S01]  /*20800*/  IMAD.WIDE.U32 R8, R219, UR4, R20 ;  /* 0x00000004db087c25 */ /* 0x000fe2000f8e0014 */
[----:B------:R-:W-:Y:S01]  /*20810*/  ULDC.64 UR4, c[0x0][0xb98] ;  /* 0x0002e60000047ab9 */ /* 0x000fe20000000a00 */
[----:B------:R-:W1:Y:S01]  /*20820*/  @P1 LDC R71, c[0x0][0xbf0] ;  /* 0x0002fc00ff471b82 */ /* 0x000e620000000800 */
[----:B------:R-:W-:Y:S01]  /*20830*/  SEL R3, R4, RZ, !P0 ;  /* 0x000000ff04037207 */ /* 0x000fe20004000000 */
[----:B------:R-:W-:Y:S02]  /*20840*/  IMAD R13, R224, 0x40, R214 ;  /* 0x00000040e00d7824 */ /* 0x000fe400078e02d6 */
[----:B------:R-:W-:-:S02]  /*20850*/  IMAD.IADD R9, R9, 0x1, R15 ;  /* 0x0000000109097824 */ /* 0x000fc400078e020f */
[----:B------:R-:W-:Y:S02]  /*20860*/  IMAD.MOV R29, RZ, RZ, -R11 ;  /* 0x000000ffff1d7224 */ /* 0x000fe400078e0a0b */
[----:B------:R-:W-:-:S04]  /*20870*/  IMAD.WIDE R6, R13, 0x2, R6 ;  /* 0x000000020d067825 */ /* 0x000fc800078e0206 */
[----:B------:R-:W-:Y:S01]  /*20880*/  IMAD R15, R3, UR4, RZ ;  /* 0x00000004030f7c24 */ /* 0x000fe2000f8e02ff */
[----:B------:R-:W-:Y:S01]  /*20890*/  IADD3 R33, P4, R6, 0x4000, RZ ;  /* 0x0000400006217810 */ /* 0x000fe20007f9e0ff */
[----:B------:R-:W-:Y:S01]  /*208a0*/  IMAD.WIDE.U32 R8, R24, UR4, R8 ;  /* 0x0000000418087c25 */ /* 0x000fe2000f8e0008 */
[----:B------:R-:W-:Y:S02]  /*208b0*/  IADD3 R41, P3, R6, 0x6000, RZ ;  /* 0x0000600006297810 */ /* 0x000fe40007f7e0ff */
[----:B------:R-:W-:Y:S01]  /*208c0*/  LOP3.LUT R32, R33, 0x380, RZ, 0xc0, !PT ;  /* 0x0000038021207812 */ /* 0x000fe200078ec0ff */
[----:B------:R-:W-:Y:S01]  /*208d0*/  IMAD R13, R0, R29, R10 ;  /* 0x0000001d000d7224 */ /* 0x000fe200078e020a */
[----:B------:R-:W-:Y:S01]  /*208e0*/  IADD3 R10, P0, R11, R8, RZ ;  /* 0x000000080b0a7210 */ /* 0x000fe20007f1e0ff */
[----:B------:R-:W-:Y:S01]  /*208f0*/  IMAD R12, R24, UR5, R15 ;  /* 0x00000005180c7c24 */ /* 0x000fe2000f8e020f */
[----:B------:R-:W-:Y:S01]  /*20900*/  SHF.R.S32.HI R15, RZ, 0x1f, R11 ;  /* 0x0000001fff0f7819 */ /* 0x000fe2000001140b */
[----:B------:R-:W-:Y:S01]  /*20910*/  ULDC.64 UR4, c[0x0][0xb88] ;  /* 0x0002e20000047ab9 */ /* 0x000fe20000000a00 */
[----:B------:R-:W-:-:S02]  /*20920*/  SHF.R.S32.HI R4, RZ, 0x1f, R13 ;  /* 0x0000001fff047819 */ /* 0x000fc4000001140d */
[----:B------:R-:W-:Y:S02]  /*20930*/  IADD3.X R11, R15, R9, R12, P0, !PT ;  /* 0x000000090f0b7210 */ /* 0x000fe400007fe40c */
[----:B------:R-:W-:Y:S01]  /*20940*/  IADD3 R9, P6, R6, 0x2000, RZ ;  /* 0x0000200006097810 */ /* 0x000fe20007fde0ff */
[----:B------:R-:W-:Y:S01]  /*20950*/  IMAD R4, R4, UR4, RZ ;  /* 0x0000000404047c24 */ /* 0x000fe2000f8e02ff */
[----:B------:R-:W-:Y:S01]  /*20960*/  IADD3 R29, P2, R6, 0x1000, RZ ;  /* 0x00001000061d7810 */ /* 0x000fe20007f5e0ff */
[----:B------:R-:W-:Y:S01]  /*20970*/  IMAD.WIDE.U32 R10, R13, UR4, R10 ;  /* 0x000000040d0a7c25 */ /* 0x000fe2000f8e000a */
[----:B------:R-:W-:Y:S02]  /*20980*/  LOP3.LUT R12, R9, 0x380, RZ, 0xc0, !PT ;  /* 0x00000380090c7812 */ /* 0x000fe400078ec0ff */
[----:B------:R-:W-:Y:S01]  /*20990*/  LOP3.LUT R8, R29, 0x380, RZ, 0xc0, !PT ;  /* 0x000003801d087812 */ /* 0x000fe200078ec0ff */
        /* <DEDUP_REMOVED lines=11> */
[----:B------:R-:W-:Y:S01]  /*20a50*/  ULDC.64 UR4, c[0x0][0xaa0] ;  /* 0x0002a80000047ab9 */ /* 0x000fe20000000a00 */
[----:B------:R-:W-:Y:S01]  /*20a60*/  IADD3 R37, P0, R6, 0x5000, RZ ;  /* 0x0000500006257810 */ /* 0x000fe20007f1e0ff */
[----:B------:R-:W-:Y:S01]  /*20a70*/  SHFL.IDX PT, R58, R14, 0x1, 0x1c1f ;  /* 0x003c1f000e3a7f89 */ /* 0x000fe200000e0000 */
[----:B------:R-:W-:-:S02]  /*20a80*/  LOP3.LUT R44, R45, 0x380, RZ, 0xc0, !PT ;  /* 0x000003802d2c7812 */ /* 0x000fc400078ec0ff */
[----:B------:R-:W-:Y:S01]  /*20a90*/  LOP3.LUT R36, R37, 0x380, RZ, 0xc0, !PT ;  /* 0x0000038025247812 */ /* 0x000fe200078ec0ff */
[----:B------:R-:W2:Y:S01]  /*20aa0*/  SHFL.IDX PT, R55, R10, RZ, 0x1c1f ;  /* 0x001c1fff0a377589 */ /* 0x000ea200000e0000 */
[----:B------:R-:W-:Y:S02]  /*20ab0*/  SHF.R.U64 R44, R44, 0x3, RZ ;  /* 0x000000032c2c7819 */ /* 0x000fe400000012ff */
[----:B------:R-:W-:Y:S01]  /*20ac0*/  SHF.R.U64 R36, R36, 0x3, RZ ;  /* 0x0000000324247819 */ /* 0x000fe200000012ff */
[----:B------:R-:W0:Y:S01]  /*20ad0*/  SHFL.IDX PT, R59, R10, 0x1, 0x1c1f ;  /* 0x003c1f000a3b7f89 */ /* 0x000e2200000e0000 */
[----:B------:R-:W-:Y:S01]  /*20ae0*/  LOP3.LUT R44, R44, R45, RZ, 0x3c, !PT ;  /* 0x0000002d2c2c7212 */ /* 0x000fe200078e3cff */
[--C-:B------:R-:W-:Y:S01]  /*20af0*/  IMAD.X R45, RZ, RZ, R7.reuse, P2 ;  /* 0x000000ffff2d7224 */ /* 0x100fe200010e0607 */
[----:B------:R-:W-:Y:S01]  /*20b00*/  LOP3.LUT R36, R36, R37, RZ, 0x3c, !PT ;  /* 0x0000002524247212 */ /* 0x000fe200078e3cff */
[----:B------:R-:W-:Y:S01]  /*20b10*/  IMAD.X R37, RZ, RZ, R7, P0 ;  /* 0x000000ffff257224 */ /* 0x000fe200000e0607 */
[----:B------:R-:W-:-:S02]  /*20b20*/  LOP3.LUT P0, RZ, R233, 0x3, RZ, 0xc0, !PT ;  /* 0x00000003e9ff7812 */ /* 0x000fc4000780c0ff */
[----:B------:R-:W-:Y:S01]  /*20b30*/  SHF.R.U64 R8, R8, 0x3, RZ ;  /* 0x0000000308087819 */ /* 0x000fe200000012ff */
[----:B------:R-:W-:Y:S01]  /*20b40*/  IMAD R21, R21, UR4, RZ ;  /* 0x0000000415157c24 */ /* 0x000fe2000f8e02ff */
[----:B------:R-:W-:Y:S02]  /*20b50*/  LOP3.LUT R40, R41, 0x380, RZ, 0xc0, !PT ;  /* 0x0000038029287812 */ /* 0x000fe400078ec0ff */
[----:B------:R-:W-:Y:S02]  /*20b60*/  LOP3.LUT R8, R8, R29, RZ, 0x3c, !PT ;  /* 0x0000001d08087212 */ /* 0x000fe400078e3cff */
[----:B------:R-:W-:Y:S01]  /*20b70*/  IADD3 R29, P5, R6, 0x3000, RZ ;  /* 0x00003000061d7810 */ /* 0x000fe20007fbe0ff */
[----:B------:R-:W-:Y:S01]  /*20b80*/  IMAD R67, R20, UR5, R21 ;  /* 0x0000000514437c24 */ /* 0x000fe2000f8e0215 */
[----:B------:R-:W-:Y:S02]  /*20b90*/  SHF.R.U64 R32, R32, 0x3, RZ ;  /* 0x0000000320207819 */ /* 0x000fe400000012ff */
[----:B------:R-:W-:Y:S01]  /*20ba0*/  LOP3.LUT R28, R29, 0x380, RZ, 0xc0, !PT ;  /* 0x000003801d1c7812 */ /* 0x000fe200078ec0ff */
[----:B------:R-:W-:Y:S01]  /*20bb0*/  IMAD.WIDE.U32 R20, R20, UR4, RZ ;  /* 0x0000000414147c25 */ /* 0x000fe2000f8e00ff */
[----:B------:R-:W-:Y:S01]  /*20bc0*/  SHF.R.U64 R40, R40, 0x3, RZ ;  /* 0x0000000328287819 */ /* 0x000fe200000012ff */
[----:B------:R-:W-:Y:S01]  /*20bd0*/  ULDC.64 UR4, c[0x0][0xae8] ;  /* 0x0002ba0000047ab9 */ /* 0x000fe20000000a00 */
[----:B------:R-:W-:Y:S01]  /*20be0*/  SHF.R.U64 R28, R28, 0x3, RZ ;  /* 0x000000031c1c7819 */ /* 0x000fe200000012ff */
[----:B------:R-:W-:Y:S01]  /*20bf0*/  IMAD.IADD R21, R21, 0x1, R67 ;  /* 0x0000000115157824 */ /* 0x000fe200078e0243 */
[----:B------:R-:W-:Y:S01]  /*20c00*/  LOP3.LUT R32, R32, R33, RZ, 0x3c, !PT ;  /* 0x0000002120207212 */ /* 0x000fe200078e3cff */
[----:B------:R-:W-:Y:S01]  /*20c10*/  IMAD R64, R64, UR4, RZ ;  /* 0x0000000440407c24 */ /* 0x000fe2000f8e02ff */
[----:B------:R-:W-:Y:S01]  /*20c20*/  LOP3.LUT R28, R28, R29, RZ, 0x3c, !PT ;  /* 0x0000001d1c1c7212 */ /* 0x000fe200078e3cff */
[--C-:B------:R-:W-:Y:S01]  /*20c30*/  IMAD.X R29, RZ, RZ, R7.reuse, P5 ;  /* 0x000000ffff1d7224 */ /* 0x100fe200028e0607 */
[----:B------:R-:W-:Y:S01]  /*20c40*/  LOP3.LUT R40, R40, R41, RZ, 0x3c, !PT ;  /* 0x0000002928287212 */ /* 0x000fe200078e3cff */
[--C-:B------:R-:W-:Y:S01]  /*20c50*/  IMAD.X R33, RZ, RZ, R7.reuse, P4 ;  /* 0x000000ffff217224 */ /* 0x100fe200020e0607 */
[C---:B------:R-:W-:Y:S01]  /*20c60*/  IADD3 R49, P6, R6.reuse, 0x8000, RZ ;  /* 0x0000800006317810 */ /* 0x040fe20007fde0ff */
[----:B------:R-:W-:Y:S01]  /*20c70*/  IMAD.X R41, RZ, RZ, R7, P3 ;  /* 0x000000ffff297224 */ /* 0x000fe200018e0607 */
[C---:B------:R-:W-:Y:S01]  /*20c80*/  IADD3 R53, P5, R6.reuse, 0x9000, RZ ;  /* 0x0000900006357810 */ /* 0x040fe20007fbe0ff */
[C---:B------:R-:W-:Y:S01]  /*20c90*/  IMAD R67, R219.reuse, UR5, R64 ;  /* 0x00000005db437c24 */ /* 0x040fe2000f8e0240 */
[C---:B------:R-:W-:Y:S01]  /*20ca0*/  IADD3 R57, P4, R6.reuse, 0xa000, RZ ;  /* 0x0000a00006397810 */ /* 0x040fe20007f9e0ff */
[----:B------:R-:W-:Y:S01]  /*20cb0*/  IMAD.WIDE.U32 R20, R219, UR4, R20 ;  /* 0x00000004db147c25 */ /* 0x000fe2000f8e0014 */
[----:B------:R-:W-:Y:S01]  /*20cc0*/  IADD3 R11, P3, R6, 0xb000, RZ ;  /* 0x0000b000060b7810 */ /* 0x000fe20007f7e0ff */
[----:B------:R-:W-:Y:S01]  /*20cd0*/  ULDC.64 UR4, c[0x0][0xaf0] ;  /* 0x0002bc0000047ab9 */ /* 0x000fe20000000a00 */
[----:B------:R-:W-:Y:S01]  /*20ce0*/  LOP3.LUT R48, R49, 0x380, RZ, 0xc0, !PT ;  /* 0x0000038031307812 */ /* 0x000fe200078ec0ff */
[----:B------:R-:W-:Y:S01]  /*20cf0*/  IMAD.IADD R21, R21, 0x1, R67 ;  /* 0x0000000115157824 */ /* 0x000fe200078e0243 */
[----:B------:R-:W-:-:S02]  /*20d00*/  LOP3.LUT R52, R53, 0x380, RZ, 0xc0, !PT ;  /* 0x0000038035347812 */ /* 0x000fc400078ec0ff */
[----:B------:R-:W-:Y:S01]  /*20d10*/  LOP3.LUT R56, R57, 0x380, RZ, 0xc0, !PT ;  /* 0x0000038039387812 */ /* 0x000fe200078ec0ff */
[----:B------:R-:W-:Y:S01]  /*20d20*/  IMAD R3, R3, UR4, RZ ;  /* 0x0000000403037c24 */ /* 0x000fe2000f8e02ff */
[----:B------:R-:W-:Y:S01]  /*20d30*/  LOP3.LUT R15, R6, 0x380, RZ, 0xc0, !PT ;  /* 0x00000380060f7812 */ /* 0x000fe200078ec0ff */
[----:B------:R-:W-:Y:S01]  /*20d40*/  IMAD.X R61, RZ, RZ, R7, P3 ;  /* 0x000000ffff3d7224 */ /* 0x000fe200018e0607 */
[----:B------:R-:W-:Y:S02]  /*20d50*/  SHF.R.U64 R48, R48, 0x3, RZ ;  /* 0x0000000330307819 */ /* 0x000fe400000012ff */
[----:B------:R-:W-:Y:S02]  /*20d60*/  SHF.R.U64 R52, R52, 0x3, RZ ;  /* 0x0000000334347819 */ /* 0x000fe400000012ff */
[----:B------:R-:W-:Y:S02]  /*20d70*/  SHF.R.U64 R56, R56, 0x3, RZ ;  /* 0x0000000338387819 */ /* 0x000fe400000012ff */
[----:B------:R-:W-:-:S02]  /*20d80*/  SHF.R.U64 R15, R15, 0x3, RZ ;  /* 0x000000030f0f7819 */ /* 0x000fc400000012ff */
[----:B------:R-:W-:Y:S01]  /*20d90*/  LOP3.LUT R48, R48, R49, RZ, 0x3c, !PT ;  /* 0x0000003130307212 */ /* 0x000fe200078e3cff */
[--C-:B------:R-:W-:Y:S01]  /*20da0*/  IMAD.X R49, RZ, RZ, R7.reuse, P6 ;  /* 0x000000ffff317224 */ /* 0x100fe200030e0607 */
[----:B------:R-:W-:Y:S01]  /*20db0*/  LOP3.LUT R52, R52, R53, RZ, 0x3c, !PT ;  /* 0x0000003534347212 */ /* 0x000fe200078e3cff */
[--C-:B------:R-:W-:Y:S01]  /*20dc0*/  IMAD.X R53, RZ, RZ, R7.reuse, P5 ;  /* 0x000000ffff357224 */ /* 0x100fe200028e0607 */
[----:B------:R-:W-:Y:S01]  /*20dd0*/  LOP3.LUT R56, R56, R57, RZ, 0x3c, !PT ;  /* 0x0000003938387212 */ /* 0x000fe200078e3cff */
[----:B------:R-:W-:Y:S01]  /*20de0*/  IMAD.X R57, RZ, RZ, R7, P4 ;  /* 0x000000ffff397224 */ /* 0x000fe200020e0607 */
[----:B------:R-:W-:Y:S01]  /*20df0*/  LOP3.LUT R6, R15, R6, RZ, 0x3c, !PT ;  /* 0x000000060f067212 */ /* 0x000fe200078e3cff */
[----:B------:R-:W-:Y:S01]  /*20e00*/  IMAD.IADD R68, R224, 0x1, R209 ;  /* 0x00000001e0447824 */ /* 0x000fe200078e02d1 */
[----:B------:R-:W-:Y:S01]  /*20e10*/  BSSY B1, `(.L_x_5390) ;  /* 0x0000050000017945 */ /* 0x000fe20003800000 */
[----:B------:R-:W-:Y:S02]  /*20e20*/  SHF.R.S32.HI R70, RZ, 0x1f, R217 ;  /* 0x0000001fff467819 */ /* 0x000fe400000114d9 */
[----:B------:R-:W-:-:S02]  /*20e30*/  SHF.R.S32.HI R72, RZ, 0x1f, R216 ;  /* 0x0000001fff487819 */ /* 0x000fc400000114d8 */
[----:B------:R-:W-:Y:S01]  /*20e40*/  SHF.R.S32.HI R73, RZ, 0x1f, R214 ;  /* 0x0000001fff497819 */ /* 0x000fe200000114d6 */
[----:B---3--:R-:W-:-:S04]  /*20e50*/  IMAD.IADD R30, R30, 0x1, R209 ;  /* 0x000000011e1e7824 */ /* 0x008fc800078e02d1 */
[C---:B------:R-:W-:Y:S01]  /*20e60*/  VIADD R4, R30.reuse, 0x8 ;  /* 0x000000081e047836 */ /* 0x040fe20000000000 */
[----:B------:R-:W-:-:S04]  /*20e70*/  ISETP.GE.OR P2, PT, R30, R65, P0 ;  /* 0x000000411e00720c */ /* 0x000fc80000746670 */
[----:B------:R-:W-:Y:S02]  /*20e80*/  ISETP.GE.OR P0, PT, R4, R65, P0 ;  /* 0x000000410400720c */ /* 0x000fe40000706670 */
[----:B------:R-:W-:-:S04]  /*20e90*/  LOP3.LUT R4, R11, 0x380, RZ, 0xc0, !PT ;  /* 0x000003800b047812 */ /* 0x000fc800078ec0ff */
[----:B------:R-:W-:-:S03]  /*20ea0*/  SHF.R.U64 R4, R4, 0x3, RZ ;  /* 0x0000000304047819 */ /* 0x000fc600000012ff */
[----:B--2---:R2:W-:Y:S01]  /*20eb0*/  @!P2 ST.E desc[UR60][R54.64], R5 ;  /* 0x000000053600a985 */ /* 0x0045e2000c10193c */
[----:B------:R-:W-:-:S03]  /*20ec0*/  LOP3.LUT R60, R4, R11, RZ, 0x3c, !PT ;  /* 0x0000000b043c7212 */ /* 0x000fc600078e3cff */
[----:B0-----:R0:W-:Y:S04]  /*20ed0*/  @!P0 ST.E desc[UR60][R58.64], R2 ;  /* 0x000000023a008985 */ /* 0x0011e8000c10193c */
[----:B------:R-:W5:Y:S04]  /*20ee0*/  LD.E.128 R8, desc[UR60][R8.64] ;  /* 0x0000003c08087980 */ /* 0x000f68000c101d00 */
[----:B--2---:R-:W5:Y:S01]  /*20ef0*/  LD.E.128 R4, desc[UR60][R6.64] ;  /* 0x0000003c06047980 */ /* 0x004f62000c101d00 */
[----:B0-----:R-:W-:-:S03]  /*20f00*/  IMAD R2, R218, 0x20, R224 ;  /* 0x00000020da027824 */ /* 0x001fc600078e02e0 */
[----:B------:R-:W5:Y:S01]  /*20f10*/  LD.E.128 R12, desc[UR60][R12.64] ;  /* 0x0000003c0c0c7980 */ /* 0x000f62000c101d00 */
[----:B------:R-:W-:-:S03]  /*20f20*/  IMAD.IADD R66, R209, 0x1, R2 ;  /* 0x00000001d1427824 */ /* 0x000fc600078e0202 */
[----:B------:R-:W5:Y:S01]  /*20f30*/  LD.E.128 R28, desc[UR60][R28.64] ;  /* 0x0000003c1c1c7980 */ /* 0x000f62000c101d00 */
[----:B----4-:R-:W-:-:S03]  /*20f40*/  @P1 IMAD.HI.U32 R2, R66, R69, RZ ;  /* 0x0000004542021227 */ /* 0x010fc600078e00ff */
[----:B------:R-:W5:Y:S01]  /*20f50*/  LD.E.128 R32, desc[UR60][R32.64] ;  /* 0x0000003c20207980 */ /* 0x000f62000c101d00 */
[----:B------:R-:W-:Y:S01]  /*20f60*/  IMAD.MOV.U32 R67, RZ, RZ, R66 ;  /* 0x000000ffff437224 */ /* 0x000fe200078e0042 */
[----:B-1----:R-:W-:Y:S01]  /*20f70*/  @P1 SHF.R.U32.HI R67, RZ, R71, R2 ;  /* 0x00000047ff431219 */ /* 0x002fe20000011602 */
[C---:B------:R-:W-:Y:S01]  /*20f80*/  IMAD R69, R24.reuse, UR5, R3 ;  /* 0x0000000518457c24 */ /* 0x040fe2000f8e0203 */
[----:B------:R-:W5:Y:S01]  /*20f90*/  LD.E.128 R36, desc[UR60][R36.64] ;  /* 0x0000003c24247980 */ /* 0x000f62000c101d00 */
[----:B------:R-:W-:Y:S01]  /*20fa0*/  IMAD.WIDE.U32 R2, R24, UR4, R20 ;  /* 0x0000000418027c25 */ /* 0x000fe2000f8e0014 */
[--C-:B------:R-:W-:Y:S01]  /*20fb0*/  SHF.R.S32.HI R20, RZ, 0x1f, R67.reuse ;  /* 0x0000001fff147819 */ /* 0x100fe20000011443 */
[----:B------:R-:W-:Y:S01]  /*20fc0*/  ULDC.64 UR4, c[0x0][0xae0] ;  /* 0x0002b80000047ab9 */ /* 0x000fe20000000a00 */
[----:B------:R-:W5:Y:S01]  /*20fd0*/  LD.E.128 R40, desc[UR60][R40.64] ;  /* 0x0000003c28287980 */ /* 0x000f62000c101d00 */
[----:B------:R-:W-:Y:S02]  /*20fe0*/  IMAD.MOV R21, RZ, RZ, -R67 ;  /* 0x000000ffff157224 */ /* 0x000fe400078e0a43 */
[----:B------:R-:W-:Y:S01]  /*20ff0*/  IMAD.IADD R3, R3, 0x1, R69 ;  /* 0x0000000103037824 */ /* 0x000fe200078e0245 */
[----:B------:R-:W5:Y:S01]  /*21000*/  LD.E.128 R44, desc[UR60][R44.64] ;  /* 0x0000003c2c2c7980 */ /* 0x000f62000c101d00 */
[----:B------:R-:W-:-:S02]  /*21010*/  IMAD R21, R0, R21, R66 ;  /* 0x0000001500157224 */ /* 0x000fc400078e0242 */
[----:B------:R-:W-:Y:S01]  /*21020*/  IMAD R20, R20, UR4, RZ ;  /* 0x0000000414147c24 */ /* 0x000fe2000f8e02ff */
[----:B------:R-:W5:Y:S01]  /*21030*/  LD.E.128 R48, desc[UR60][R48.64] ;  /* 0x0000003c30307980 */ /* 0x000f62000c101d00 */
[C---:B------:R-:W-:Y:S01]  /*21040*/  IMAD.WIDE.U32 R2, R67.reuse, UR4, R2 ;  /* 0x0000000443027c25 */ /* 0x040fe2000f8e0002 */
[----:B------:R-:W-:Y:S02]  /*21050*/  SHF.R.S32.HI R0, RZ, 0x1f, R21 ;  /* 0x0000001fff007819 */ /* 0x000fe40000011415 */
[----:B------:R-:W5:Y:S01]  /*21060*/  LD.E.128 R52, desc[UR60][R52.64] ;  /* 0x0000003c34347980 */ /* 0x000f62000c101d00 */
[----:B------:R-:W-:Y:S01]  /*21070*/  IMAD R69, R67, UR5, R20 ;  /* 0x0000000543457c24 */ /* 0x000fe2000f8e0214 */
[----:B------:R-:W-:Y:S02]  /*21080*/  ULDC.64 UR4, c[0x0][0xad8] ;  /* 0x0002b60000047ab9 */ /* 0x000fe40000000a00 */
[----:B------:R-:W5:Y:S04]  /*21090*/  LD.E.128 R56, desc[UR60][R56.64] ;  /* 0x0000003c38387980 */ /* 0x000f68000c101d00 */
[----:B------:R-:W5:Y:S01]  /*210a0*/  LD.E.128 R60, desc[UR60][R60.64] ;  /* 0x0000003c3c3c7980 */ /* 0x000f62000c101d00 */
        /* <DEDUP_REMOVED lines=20> */
[----:B0-----:R0:W1:Y:S02]  /*211f0*/  SHFL.IDX PT, R21, R24, RZ, 0x181f ;  /* 0x00181fff18157589 */ /* 0x00106400000e0000 */
[----:B------:R0:W-:Y:S02]  /*21200*/  SYNCS.ARRIVE.TRANS64.RED.A1T0 RZ, [R0+URZ], RZ ;  /* 0x000000ff00ff79a7 */ /* 0x0001e4000810043f */
[----:B------:R0:W2:Y:S01]  /*21210*/  SHFL.IDX PT, R67, R64, RZ, 0x181f ;  /* 0x00181fff40437589 */ /* 0x0000a200000e0000 */
[----:B------:R-:W-:Y:S01]  /*21220*/  ISETP.GE.AND P0, PT, R20, R65, PT ;  /* 0x000000411400720c */ /* 0x000fe20003f06270 */
[----:B------:R-:W-:-:S12]  /*21230*/  @P2 BRA `(.L_x_5391) ;  /* 0x0000000000342947 */ /* 0x000fd80003800000 */
[----:B------:R-:W-:Y:S02]  /*21240*/  ULDC UR4, c[0x0][0xac8] ;  /* 0x0002b20000047ab9 */ /* 0x000fe40000000800 */
[----:B------:R-:W-:Y:S02]  /*21250*/  ISETP.GE.AND P4, PT, R214, UR4, PT ;  /* 0x00000004d6007c0c */ /* 0x000fe4000bf86270 */
[----:B------:R-:W-:Y:S02]  /*21260*/  ISETP.GE.AND P3, PT, R216, UR4, PT ;  /* 0x00000004d8007c0c */ /* 0x000fe4000bf66270 */
[----:B------:R-:W-:-:S09]  /*21270*/  ISETP.GE.AND P2, PT, R217, UR4, PT ;  /* 0x00000004d9007c0c */ /* 0x000fd2000bf46270 */
[-C--:B-1----:R-:W-:Y:S02]  /*21280*/  @!P4 LEA R2, P6, R214, R21.reuse, 0x1 ;  /* 0x00000015d602c211 */ /* 0x082fe400078c08ff */
[----:B------:R-:W-:Y:S02]  /*21290*/  @!P3 LEA R20, P5, R216, R21, 0x1 ;  /* 0x00000015d814b211 */ /* 0x000fe400078a08ff */
[----:B--2---:R-:W-:Y:S02]  /*212a0*/  @!P4 LEA.HI.X R3, R214, R67, R73, 0x1, P6 ;  /* 0x00000043d603c211 */ /* 0x004fe400030f0c49 */
[C---:B------:R-:W-:Y:S02]  /*212b0*/  @!P2 LEA R66, P6, R217.reuse, R21, 0x1 ;  /* 0x00000015d942a211 */ /* 0x040fe400078c08ff */
[-C--:B------:R-:W-:Y:S01]  /*212c0*/  @!P3 LEA.HI.X R21, R216, R67.reuse, R72, 0x1, P5 ;  /* 0x00000043d815b211 */ /* 0x080fe200028f0c48 */
[----:B-----5:R3:W-:Y:S01]  /*212d0*/  @!P4 ST.E.128 desc[UR60][R2.64], R4 ;  /* 0x000000040200c985 */ /* 0x0207e2000c101d3c */
[----:B------:R-:W-:-:S03]  /*212e0*/  @!P2 LEA.HI.X R67, R217, R67, R70, 0x1, P6 ;  /* 0x00000043d943a211 */ /* 0x000fc600030f0c46 */
[----:B------:R3:W-:Y:S04]  /*212f0*/  @!P3 ST.E.128 desc[UR60][R20.64], R32 ;  /* 0x000000201400b985 */ /* 0x0007e8000c101d3c */
[----:B------:R3:W-:Y:S02]  /*21300*/  @!P2 ST.E.128 desc[UR60][R66.64], R48 ;  /* 0x000000304200a985 */ /* 0x0007e4000c101d3c */
.L_x_5391:
[----:B------:R-:W-:Y:S05]  /*21310*/  BSYNC B1 ;  /* 0x0000000000017941 */ /* 0x000fea0003800000 */
.L_x_5390:
[----:B---3-5:R3:W4:Y:S01]  /*21320*/  SHFL.IDX PT, R7, R64, 0x1, 0x181f ;  /* 0x00381f0040077f89 */ /* 0x02872200000e0000 */
[----:B------:R-:W-:Y:S03]  /*21330*/  BSSY B1, `(.L_x_5392) ;  /* 0x0000010000017945 */ /* 0x000fe60003800000 */
[----:B------:R3:W0:Y:S01]  /*21340*/  SHFL.IDX PT, R3, R24, 0x1, 0x181f ;  /* 0x00381f0018037f89 */ /* 0x00062200000e0000 */
[----:B------:R-:W-:Y:S05]  /*21350*/  @P1 BRA `(.L_x_5393) ;  /* 0x0000000000341947 */ /* 0x000fea0003800000 */
[----:B------:R-:W-:Y:S02]  /*21360*/  ULDC UR4, c[0x0][0xac8] ;  /* 0x0002b20000047ab9 */ /* 0x000fe40000000800 */
[----:B------:R-:W-:Y:S02]  /*21370*/  ISETP.GE.AND P4, PT, R214, UR4, PT ;  /* 0x00000004d6007c0c */ /* 0x000fe4000bf86270 */
[----:B------:R-:W-:Y:S02]  /*21380*/  ISETP.GE.AND P5, PT, R216, UR4, PT ;  /* 0x00000004d8007c0c */ /* 0x000fe4000bfa6270 */
[----:B------:R-:W-:-:S09]  /*21390*/  ISETP.GE.AND P6, PT, R217, UR4, PT ;  /* 0x00000004d9007c0c */ /* 0x000fd2000bfc6270 */
[-C--:B0-----:R-:W-:Y:S02]  /*213a0*/  @!P4 LEA R2, P1, R214, R3.reuse, 0x1 ;  /* 0x00000003d602c211 */ /* 0x081fe400078208ff */
        /* <DEDUP_REMOVED lines=8> */
.L_x_5393:
[----:B------:R-:W-:Y:S05]  /*21430*/  BSYNC B1 ;  /* 0x0000000000017941 */ /* 0x000fea0003800000 */
.L_x_5392:
[----:B0---4-:R0:W4:Y:S01]  /*21440*/  SHFL.IDX PT, R7, R64, 0x2, 0x181f ;  /* 0x00581f0040077f89 */ /* 0x01112200000e0000 */
        /* <DEDUP_REMOVED lines=16> */
.L_x_5395:
[----:B------:R-:W-:Y:S05]  /*21550*/  BSYNC B1 ;  /* 0x0000000000017941 */ /* 0x000fea0003800000 */
.L_x_5394:
[----:B------:R-:W-:Y:S01]  /*21560*/  VIADD R0, R68, 0x60 ;  /* 0x0000006044007836 */ /* 0x000fe20000000000 */
[----:B0---4-:R4:W0:Y:S04]  /*21570*/  SHFL.IDX PT, R7, R64, 0x3, 0x181f ;  /* 0x00781f0040077f89 */ /* 0x01182800000e0000 */
[----:B------:R-:W-:Y:S01]  /*21580*/  ISETP.GE.AND P0, PT, R0, R65, PT ;  /* 0x000000410000720c */ /* 0x000fe20003f06270 */
[----:B------:R4:W0:-:S12]  /*21590*/  SHFL.IDX PT, R9, R24, 0x3, 0x181f ;  /* 0x00781f0018097f89 */ /* 0x00081800000e0000 */
[----:B----4-:R-:W-:Y:S05]  /*215a0*/  @P0 BRA `(.L_x_5396) ;  /* 0x0000000c003c0947 */ /* 0x010fea0003800000 */
[----:B------:R-:W-:Y:S02]  /*215b0*/  ULDC UR4, c[0x0][0xac8] ;  /* 0x0002b20000047ab9 */ /* 0x000fe40000000800 */
[----:B------:R-:W-:Y:S02]  /*215c0*/  ISETP.GE.AND P2, PT, R214, UR4, PT ;  /* 0x00000004d6007c0c */ /* 0x000fe4000bf46270 */
[----:B------:R-:W-:-:S11]  /*215d0*/  ISETP.GE.AND P3, PT, R216, UR4, PT ;  /* 0x00000004d8007c0c */ /* 0x000fd6000bf66270 */
[-C--:B0-----:R-:W-:Y:S02]  /*215e0*/  @!P2 LEA R2, P0, R214, R9.reuse, 0x1 ;  /* 0x00000009d602a211 */ /* 0x081fe400078008ff */
[----:B------:R-:W-:Y:S02]  /*215f0*/  @!P3 LEA R4, P1, R216, R9, 0x1 ;  /* 0x00000009d804b211 */ /* 0x000fe400078208ff */
[-C--:B------:R-:W-:Y:S02]  /*21600*/  @!P2 LEA.HI.X R3, R214, R7.reuse, R73, 0x1, P0 ;  /* 0x00000007d603a211 */ /* 0x080fe400000f0c49 */
        /* <DEDUP_REMOVED lines=9> */
.L_x_5388:
[----:B------:R-:W-:Y:S01]  /*216a0*/  ULDC.64 UR4, c[0x0][0xc00] ;  /* 0x0003000000047ab9 */ /* 0x000fe20000000a00 */
[----:B------:R-:W2:Y:S01]  /*216b0*/  LDC.64 R2, c[0x0][0xc00] ;  /* 0x00030000ff027b82 */ /* 0x000ea20000000a00 */
[----:B------:R-:W-:Y:S01]  /*216c0*/  ISETP.NE.U32.AND P0, PT, RZ, UR4, PT ;  /* 0x00000004ff007c0c */ /* 0x000fe2000bf05070 */
[----:B------:R-:W-:-:S03]  /*216d0*/  IMAD.MOV.U32 R6, RZ, RZ, RZ ;  /* 0x000000ffff067224 */ /* 0x000fc600078e00ff */
[----:B------:R-:W-:Y:S01]  /*216e0*/  ISETP.NE.AND.EX P0, PT, RZ, UR5, PT, P0 ;  /* 0x00000005ff007c0c */ /* 0x000fe2000bf05300 */
[----:B------:R-:W-:Y:S02]  /*216f0*/  ULDC.64 UR4, c[0x0][0xc08] ;  /* 0x0003020000047ab9 */ /* 0x000fe40000000a00 */
[----:B------:R-:W-:Y:S01]  /*21700*/  ISETP.NE.U32.AND P1, PT, RZ, UR4, PT ;  /* 0x00000004ff007c0c */ /* 0x000fe2000bf25070 */
[----:B------:R-:W3:Y:S03]  /*21710*/  LDC R21, c[0x0][0xbe8] ;  /* 0x0002fa00ff157b82 */ /* 0x000ee60000000800 */
[----:B------:R-:W-:Y:S01]  /*21720*/  ISETP.NE.AND.EX P1, PT, RZ, UR5, PT, P1 ;  /* 0x00000005ff007c0c */ /* 0x000fe2000bf25310 */
[----:B--2---:R-:W-:-:S12]  /*21730*/  IMAD.WIDE R2, R220, 0x4, R2 ;  /* 0x00000004dc027825 */ /* 0x004fd800078e0202 */
[----:B------:R-:W2:Y:S01]  /*21740*/  @P1 LDC.64 R4, c[0x0][0xc08] ;  /* 0x00030200ff041b82 */ /* 0x000ea20000000a00 */
[----:B------:R-:W-:Y:S02]  /*21750*/  ULDC UR4, c[0x0][0xa88] ;  /* 0x0002a20000047ab9 */ /* 0x000fe40000000800 */
[----:B------:R-:W-:Y:S01]  /*21760*/  IMAD.U32 R0, RZ, RZ, UR4 ;  /* 0x00000004ff007e24 */ /* 0x000fe2000f8e00ff */
[----:B------:R4:W5:Y:S01]  /*21770*/  @P0 LDG.E R6, desc[UR60][R2.64] ;  /* 0x0000003c02060981 */ /* 0x000962000c1e1900 */
[----:B--2---:R-:W-:-:S05]  /*21780*/  @P1 IMAD.WIDE R4, R220, 0x4, R4 ;  /* 0x00000004dc041825 */ /* 0x004fca00078e0204 */
[----:B------:R4:W5:Y:S01]  /*21790*/  @P1 LDG.E R0, desc[UR60][R4.64] ;  /* 0x0000003c04001981 */ /* 0x000962000c1e1900 */
[----:B---3--:R-:W-:Y:S01]  /*217a0*/  ISETP.NE.AND P2, PT, R21, 0x1, PT ;  /* 0x000000011500780c */ /* 0x008fe20003f45270 */
[----:B------:R-:W2:-:S12]  /*217b0*/  S2R R8, SR_TID.X ;  /* 0x0000000000087919 */ /* 0x000e980000002100 */
[----:B------:R-:W3:Y:S08]  /*217c0*/  @P2 LDC R20, c[0x0][0xbec] ;  /* 0x0002fb00ff142b82 */ /* 0x000ef00000000800 */
[----:B------:R-:W0:Y:S01]  /*217d0*/  @P2 LDC R29, c[0x0][0xbf0] ;  /* 0x0002fc00ff1d2b82 */ /* 0x000e220000000800 */
[----:B--2---:R-:W-:-:S05]  /*217e0*/  VIADD R7, R8, 0xffffff80 ;  /* 0xffffff8008077836 */ /* 0x004fca0000000000 */
[----:B------:R-:W-:Y:S02]  /*217f0*/  ISETP.GE.AND P3, PT, R7, 0x80, PT ;  /* 0x000000800700780c */ /* 0x000fe40003f66270 */
[----:B------:R-:W-:Y:S01]  /*21800*/  SHF.R.S32.HI R7, RZ, 0x1f, R220 ;  /* 0x0000001fff077819 */ /* 0x000fe200000114dc */
[----:B----4-:R-:W-:Y:S10]  /*21810*/  @P1 BRA `(.L_x_5397) ;  /* 0x0000000000101947 */ /* 0x010ff40003800000 */
[----:B------:R-:W-:Y:S05]  /*21820*/  @!P0 BRA `(.L_x_5397) ;  /* 0x00000000000c8947 */ /* 0x000fea0003800000 */
[----:B------:R-:W2:Y:S04]  /*21830*/  LDG.E R5, desc[UR60][R2.64] ;  /* 0x0000003c02057981 */ /* 0x000ea8000c1e1900 */
[----:B-----5:R-:W2:Y:S02]  /*21840*/  LDG.E R0, desc[UR60][R2.64+0x4] ;  /* 0x0000043c02007981 */ /* 0x020ea4000c1e1900 */
[----:B--2---:R-:W-:-:S07]  /*21850*/  IMAD.IADD R0, R0, 0x1, -R5 ;  /* 0x0000000100007824 */ /* 0x004fce00078e0a05 */
.L_x_5397:
[----:B------:R-:W-:Y:S01]  /*21860*/  BSSY B1, `(.L_x_5398) ;  /* 0x000002c000017945 */ /* 0x000fe20003800000 */
[----:B------:R-:W-:Y:S02]  /*21870*/  SHF.R.S32.HI R10, RZ, 0x1f, R219 ;  /* 0x0000001fff0a7819 */ /* 0x000fe400000114db */
[----:B------:R-:W-:Y:S02]  /*21880*/  SEL R13, R220, RZ, !P0 ;  /* 0x000000ffdc0d7207 */ /* 0x000fe40004000000 */
[----:B------:R-:W-:Y:S02]  /*21890*/  SEL R12, R7, RZ, !P0 ;  /* 0x000000ff070c7207 */ /* 0x000fe40004000000 */
[----:B-----5:R-:W-:Y:S01]  /*218a0*/  SHF.R.S32.HI R11, RZ, 0x1f, R6 ;  /* 0x0000001fff0b7819 */ /* 0x020fe20000011406 */
[----:B------:R-:W-:Y:S06]  /*218b0*/  @P3 BRA `(.L_x_5399) ;  /* 0x0000000000983947 */ /* 0x000fec0003800000 */
        /* <DEDUP_REMOVED lines=22> */
[----:B------:R-:W-:Y:S02]  /*21a20*/  IMAD.MOV R7, RZ, RZ, -R5 ;  /* 0x000000ffff077224 */ /* 0x000fe400078e0a05 */
[----:B------:R-:W-:Y:S01]  /*21a30*/  IMAD R8, R13, UR5, R4 ;  /* 0x000000050d087c24 */ /* 0x000fe2000f8e0204 */
[----:B------:R-:W-:Y:S01]  /*21a40*/  ULDC.64 UR4, c[0x0][0xb88] ;  /* 0x0002e20000047ab9 */ /* 0x000fe20000000a00 */
[----:B------:R-:W-:Y:S01]  /*21a50*/  IMAD R7, R14, R7, R9 ;  /* 0x000000070e077224 */ /* 0x000fe200078e0209 */
[----:B------:R-:W-:-:S04]  /*21a60*/  SHF.R.S32.HI R9, RZ, 0x1f, R5 ;  /* 0x0000001fff097819 */ /* 0x000fc80000011405 */
        /* <DEDUP_REMOVED lines=11> */
.L_x_5399:
[----:B------:R-:W-:Y:S05]  /*21b20*/  BSYNC B1 ;  /* 0x0000000000017941 */ /* 0x000fea0003800000 */
.L_x_5398:
[----:B------:R-:W-:Y:S01]  /*21b30*/  ULDC.64 UR4, c[0x0][0xaa0] ;  /* 0x0002a80000047ab9 */ /* 0x000fe20000000a00 */
[----:B--2---:R-:W-:Y:S01]  /*21b40*/  IMAD R4, R218, 0x20, R224 ;  /* 0x00000020da047824 */ /* 0x004fe200078e02e0 */
[----:B------:R-:W-:Y:S01]  /*21b50*/  BSSY B1, `(.L_x_5400) ;  /* 0x000003e000017945 */ /* 0x000fe20003800000 */
[----:B------:R-:W-:Y:S01]  /*21b60*/  IMAD R3, R11, UR4, RZ ;  /* 0x000000040b037c24 */ /* 0x000fe2000f8e02ff */
[----:B------:R-:W-:Y:S01]  /*21b70*/  SHF.R.S32.HI R14, RZ, 0x1f, R217 ;  /* 0x0000001fff0e7819 */ /* 0x000fe200000114d9 */
[----:B------:R-:W-:Y:S01]  /*21b80*/  IMAD.IADD R9, R209, 0x1, R4 ;  /* 0x00000001d1097824 */ /* 0x000fe200078e0204 */
[----:B------:R-:W-:Y:S01]  /*21b90*/  SHF.R.S32.HI R15, RZ, 0x1f, R216 ;  /* 0x0000001fff0f7819 */ /* 0x000fe200000114d8 */
[C---:B------:R-:W-:Y:S01]  /*21ba0*/  IMAD R5, R6.reuse, UR5, R3 ;  /* 0x0000000506057c24 */ /* 0x040fe2000f8e0203 */
[----:B-1----:R-:W-:Y:S01]  /*21bb0*/  SHF.R.S32.HI R24, RZ, 0x1f, R214 ;  /* 0x0000001fff187819 */ /* 0x002fe200000114d6 */
        /* <DEDUP_REMOVED lines=51> */
[----:B------:R3:W-:Y:S01]  /*21ef0*/  @!P4 ST.E.128 desc[UR60][R8.64], RZ ;  /* 0x000000ff0800c985 */ /* 0x0007e2000c101d3c */
[----:B------:R-:W-:-:S03]  /*21f00*/  @!P2 LEA.HI.X R3, R217, R3, R14, 0x1, P6 ;  /* 0x00000003d903a211 */ /* 0x000fc600030f0c0e */
[----:B------:R3:W-:Y:S04]  /*21f10*/  @!P3 ST.E.128 desc[UR60][R10.64], RZ ;  /* 0x000000ff0a00b985 */ /* 0x0007e8000c101d3c */
[----:B------:R3:W-:Y:S02]  /*21f20*/  @!P2 ST.E.128 desc[UR60][R2.64], RZ ;  /* 0x000000ff0200a985 */ /* 0x0007e4000c101d3c */
.L_x_5401:
[----:B------:R-:W-:Y:S05]  /*21f30*/  BSYNC B1 ;  /* 0x0000000000017941 */ /* 0x000fea0003800000 */
.L_x_5400:
[----:B--23--:R2:W3:Y:S01]  /*21f40*/  SHFL.IDX PT, R3, R5, 0x1, 0x181f ;  /* 0x00381f0005037f89 */ /* 0x00c4e200000e0000 */
[----:B------:R-:W-:Y:S03]  /*21f50*/  BSSY B1, `(.L_x_5402) ;  /* 0x0000010000017945 */ /* 0x000fe60003800000 */
[----:B-1----:R2:W1:Y:S01]  /*21f60*/  SHFL.IDX PT, R7, R4, 0x1, 0x181f ;  /* 0x00381f0004077f89 */ /* 0x00246200000e0000 */
[----:B------:R-:W-:Y:S05]  /*21f70*/  @P1 BRA `(.L_x_5403) ;  /* 0x0000000000341947 */ /* 0x000fea0003800000 */
[----:B------:R-:W-:Y:S02]  /*21f80*/  ULDC UR4, c[0x0][0xac8] ;  /* 0x0002b20000047ab9 */ /* 0x000fe40000000800 */
[----:B------:R-:W-:Y:S02]  /*21f90*/  ISETP.GE.AND P4, PT, R214, UR4, PT ;  /* 0x00000004d6007c0c */ /* 0x000fe4000bf86270 */
[----:B------:R-:W-:Y:S02]  /*21fa0*/  ISETP.GE.AND P5, PT, R216, UR4, PT ;  /* 0x00000004d8007c0c */ /* 0x000fe4000bfa6270 */
[----:B------:R-:W-:-:S09]  /*21fb0*/  ISETP.GE.AND P6, PT, R217, UR4, PT ;  /* 0x00000004d9007c0c */ /* 0x000fd2000bfc6270 */
[-C--:B-1----:R-:W-:Y:S02]  /*21fc0*/  @!P4 LEA R8, P1, R214, R7.reuse, 0x1 ;  /* 0x00000007d608c211 */ /* 0x082fe400078208ff */
[-C--:B------:R-:W-:Y:S02]  /*21fd0*/  @!P5 LEA R10, P2, R216, R7.reuse, 0x1 ;  /* 0x00000007d80ad211 */ /* 0x080fe400078408ff */
[C---:B------:R-:W-:Y:S02]  /*21fe0*/  @!P6 LEA R2, P3, R217.reuse, R7, 0x1 ;  /* 0x00000007d902e211 */ /* 0x040fe400078608ff */
[-C--:B---3--:R-:W-:Y:S02]  /*21ff0*/  @!P4 LEA.HI.X R9, R214, R3.reuse, R24, 0x1, P1 ;  /* 0x00000003d609c211 */ /* 0x088fe400008f0c18 */
[-C--:B------:R-:W-:Y:S02]  /*22000*/  @!P5 LEA.HI.X R11, R216, R3.reuse, R15, 0x1, P2 ;  /* 0x00000003d80bd211 */ /* 0x080fe400010f0c0f */
[----:B------:R-:W-:Y:S01]  /*22010*/  @!P6 LEA.HI.X R3, R217, R3, R14, 0x1, P3 ;  /* 0x00000003d903e211 */ /* 0x000fe200018f0c0e */
[----:B------:R4:W-:Y:S04]  /*22020*/  @!P4 ST.E.128 desc[UR60][R8.64], RZ ;  /* 0x000000ff0800c985 */ /* 0x0009e8000c101d3c */
[----:B------:R4:W-:Y:S04]  /*22030*/  @!P5 ST.E.128 desc[UR60][R10.64], RZ ;  /* 0x000000ff0a00d985 */ /* 0x0009e8000c101d3c */
[----:B------:R4:W-:Y:S02]  /*22040*/  @!P6 ST.E.128 desc[UR60][R2.64], RZ ;  /* 0x000000ff0200e985 */ /* 0x0009e4000c101d3c */
.L_x_5403:
[----:B------:R-:W-:Y:S05]  /*22050*/  BSYNC B1 ;  /* 0x0000000000017941 */ /* 0x000fea0003800000 */
.L_x_5402:
[----:B---34-:R3:W4:Y:S01]  /*22060*/  SHFL.IDX PT, R3, R5, 0x2, 0x181f ;  /* 0x00581f0005037f89 */ /* 0x01872200000e0000 */
        /* <DEDUP_REMOVED lines=10> */
[-C--:B----4-:R-:W-:Y:S02]  /*22110*/  @!P3 LEA.HI.X R9, R214, R3.reuse, R24, 0x1, P0 ;  /* 0x00000003d609b211 */ /* 0x090fe400000f0c18 */
[-C--:B------:R-:W-:Y:S02]  /*22120*/  @!P4 LEA.HI.X R11, R216, R3.reuse, R15, 0x1, P1 ;  /* 0x00000003d80bc211 */ /* 0x080fe400008f0c0f */
[----:B------:R-:W-:Y:S01]  /*22130*/  @!P5 LEA.HI.X R3, R217, R3, R14, 0x1, P2 ;  /* 0x00000003d903d211 */ /* 0x000fe200010f0c0e */
[----:B------:R1:W-:Y:S04]  /*22140*/  @!P3 ST.E.128 desc[UR60][R8.64], RZ ;  /* 0x000000ff0800b985 */ /* 0x0003e8000c101d3c */
[----:B------:R1:W-:Y:S04]  /*22150*/  @!P4 ST.E.128 desc[UR60][R10.64], RZ ;  /* 0x000000ff0a00c985 */ /* 0x0003e8000c101d3c */
[----:B------:R1:W-:Y:S02]  /*22160*/  @!P5 ST.E.128 desc[UR60][R2.64], RZ ;  /* 0x000000ff0200d985 */ /* 0x0003e4000c101d3c */
.L_x_5405:
[----:B------:R-:W-:Y:S05]  /*22170*/  BSYNC B1 ;  /* 0x0000000000017941 */ /* 0x000fea0003800000 */
.L_x_5404:
[----:B------:R-:W-:Y:S01]  /*22180*/  VIADD R0, R6, 0x60 ;  /* 0x0000006006007836 */ /* 0x000fe20000000000 */
[----:B0-23--:R-:W0:Y:S04]  /*22190*/  SHFL.IDX PT, R5, R5, 0x3, 0x181f ;  /* 0x00781f0005057f89 */ /* 0x00de2800000e0000 */
[----:B------:R-:W-:Y:S01]  /*221a0*/  ISETP.GE.AND P0, PT, R0, R21, PT ;  /* 0x000000150000720c */ /* 0x000fe20003f06270 */
[----:B-1--4-:R1:W2:-:S12]  /*221b0*/  SHFL.IDX PT, R3, R4, 0x3, 0x181f ;  /* 0x00781f0004037f89 */ /* 0x01229800000e0000 */
[----:B-1----:R-:W-:Y:S05]  /*221c0*/  @P0 BRA `(.L_x_5396) ;  /* 0x0000000000340947 */ /* 0x002fea0003800000 */
        /* <DEDUP_REMOVED lines=13> */
.L_x_5396:
[----:B------:R-:W-:Y:S05]  /*222a0*/  BSYNC B0 ;  /* 0x0000000000007941 */ /* 0x000fea0003800000 */
.L_x_5387:
[----:B------:R-:W-:Y:S02]  /*222b0*/  ULDC UR4, c[0x0][0xc3c] ;  /* 0x00030f0000047ab9 */ /* 0x000fe40000000800 */
[----:B------:R-:W-:-:S13]  /*222c0*/  ISETP.GE.AND P0, PT, R27, UR4, PT ;  /* 0x000000041b007c0c */ /* 0x000fda000bf06270 */
[----:B------:R-:W-:Y:S05]  /*222d0*/  @!P0 BRA `(.L_x_5406) ;  /* 0xfffffdf000108947 */ /* 0x000fea000383ffff */
[----:B------:R-:W-:Y:S05]  /*222e0*/  BRA `(.L_x_5120) ;  /* 0x0000008800247947 */ /* 0x000fea0003800000 */
.L_x_5118:
[----:B------:R-:W-:-:S08]  /*222f0*/  NOP ;  /* 0x0000000000007918 */ /* 0x000fd00000000000 */
[----:B0-----:R-:W0:-:S00]  /*22300*/  USETMAXREG.DEALLOC.CTAPOOL 0x18 ;  /* 0x00000018000079c8 */ /* 0x001e0000080e0500 */
[----:B0-----:R-:W2:Y:S01]  /*22310*/  LDL.LU R2, [R1] ;  /* 0x0000000001027983 */ /* 0x001ea20000300800 */
[----:B------:R-:W-:Y:S01]  /*22320*/  LOP3.LUT R0, R0, 0x3, RZ, 0xc0, !PT ;  /* 0x0000000300007812 */ /* 0x000fe200078ec0ff */
[----:B------:R-:W-:-:S05]  /*22330*/  IMAD.MOV.U32 R6, RZ, RZ, RZ ;  /* 0x000000ffff067224 */ /* 0x000fca00078e00ff */
[----:B------:R-:W0:Y:S02]  /*22340*/  SHFL.IDX PT, R0, R0, RZ, 0x1f ;  /* 0x00001fff00007589 */ /* 0x000e2400000e0000 */
[----:B0-----:R-:W-:Y:S02]  /*22350*/  ISETP.NE.AND P0, PT, R0, RZ, PT ;  /* 0x000000ff0000720c */ /* 0x001fe40003f05270 */
[----:B--2---:R-:W-:-:S11]  /*22360*/  LOP3.LUT R2, R2, 0xffffffef, RZ, 0xc0, !PT ;  /* 0xffffffef02027812 */ /* 0x004fd600078ec0ff */
[----:B------:R-:W-:-:S05]  /*22370*/  @P0 LOP3.LUT R2, R2, 0x10, RZ, 0xfc, !PT ;  /* 0x0000001002020812 */ /* 0x000fca00078efcff */
[----:B------:R0:W-:Y:S01]  /*22380*/  STL [R1], R2 ;  /* 0x0000000201007387 */ /* 0x0001e20000100800 */
        /* <DEDUP_REMOVED lines=8> */
.L_x_5407:
        /* <DEDUP_REMOVED lines=41> */
.L_x_5413:
        /* <DEDUP_REMOVED lines=12> */
.L_x_5412:
[----:B------:R-:W-:Y:S05]  /*22760*/  BSYNC B0 ;  /* 0x0000000000007941 */ /* 0x000fea0003800000 */
.L_x_5411:
        /* <DEDUP_REMOVED lines=21> */
.L_x_5409:
        /* <DEDUP_REMOVED lines=20> */
.L_x_5414:
        /* <DEDUP_REMOVED lines=56> */
.L_x_5410:
[----:B------:R-:W-:Y:S02]  /*22d80*/  IMAD.MOV.U32 R17, RZ, RZ, RZ ;  /* 0x000000ffff117224 */ /* 0x000fe400078e00ff */
[----:B------:R-:W-:Y:S02]  /*22d90*/  IMAD.U32 R16, RZ, RZ, UR6 ;  /* 0x00000006ff107e24 */ /* 0x000fe4000f8e00ff */
[----:B------:R-:W-:-:S07]  /*22da0*/  IMAD.MOV.U32 R18, RZ, RZ, RZ ;  /* 0x000000ffff127224 */ /* 0x000fce00078e00ff */
.L_x_5415:
[----:B------:R-:W-:-:S13]  /*22db0*/  ISETP.NE.AND P0, PT, R0, RZ, PT ;  /* 0x000000ff0000720c */ /* 0x000fda0003f05270 */
[----:B------:R-:W1:Y:S01]  /*22dc0*/  @!P0 S2R R3, SR_CgaCtaId ;  /* 0x0000000000038919 */ /* 0x000e620000008800 */
[----:B------:R-:W-:-:S04]  /*22dd0*/  @!P0 MOV R0, 0x400 ;  /* 0x0000040000008802 */ /* 0x000fc80000000f00 */
[----:B-1----:R-:W-:-:S05]  /*22de0*/  @!P0 LEA R0, R3, R0, 0x18 ;  /* 0x0000000003008211 */ /* 0x002fca00078ec0ff */
[----:B------:R2:W-:Y:S01]  /*22df0*/  @!P0 STS.128 [R0+0x308d0], R16 ;  /* 0x0308d01000008388 */ /* 0x0005e20000000c00 */
[----:B------:R-:W-:Y:S06]  /*22e00*/  BAR.ARV 0x5, 0x180 ;  /* 0x0146000000007b1d */ /* 0x000fec0000002000 */
.L_x_5408:
        /* <DEDUP_REMOVED lines=8> */
[----:B------:R-:W3:Y:S01]  /*22e90*/  LDL.LU R5, [R1] ;  /* 0x0000000001057983 */ /* 0x000ee20000300800 */
        /* <DEDUP_REMOVED lines=23> */
[----:B------:R-:W-:-:S07]  /*23010*/  LOP3.LUT R4, R6, 0x70, R4, 0xf8, !PT ;  /* 0x0000007006047812 */ /* 0x000fce00078ef804 */
        /* <DEDUP_REMOVED lines=9> */
[----:B0-----:R-:W-:-:S03]  /*230b0*/  IMAD.MOV.U32 R3, RZ, RZ, 0x1 ;  /* 0x00000001ff037424 */ /* 0x001fc600078e00ff */
[----:B------:R-:W-:Y:S01]  /*230c0*/  STL [R1], R5 ;  /* 0x0000000501007387 */ /* 0x000fe20000100800 */
[----:B-1----:R-:W-:-:S05]  /*230d0*/  IMAD.MOV.U32 R2, RZ, RZ, 0x1 ;  /* 0x00000001ff027424 */ /* 0x002fca00078e00ff */
[----:B------:R0:W-:Y:S04]  /*230e0*/  STL [R1+0x20], R2 ;  /* 0x0000200201007387 */ /* 0x0001e80000100800 */
[----:B------:R1:W-:Y:S04]  /*230f0*/  STL [R1+0x1c], RZ ;  /* 0x00001cff01007387 */ /* 0x0003e80000100800 */
[----:B------:R1:W-:Y:S01]  /*23100*/  STL [R1+0x8], RZ ;  /* 0x000008ff01007387 */ /* 0x0003e20000100800 */
[----:B0-----:R-:W-:-:S03]  /*23110*/  LOP3.LUT R2, R0, 0x40, RZ, 0xfc, !PT ;  /* 0x0000004000027812 */ /* 0x001fc600078efcff */
[----:B------:R1:W-:Y:S01]  /*23120*/  STL [R1+0x14], R3 ;  /* 0x0000140301007387 */ /* 0x0003e20000100800 */
[----:B------:R-:W-:-:S07]  /*23130*/  LOP3.LUT R0, R0, 0x80, RZ, 0xfc, !PT ;  /* 0x0000008000007812 */ /* 0x000fce00078efcff */
.L_x_5582:
[----:B0-----:R-:W0:Y:S01]  /*23140*/  LDC.64 R12, c[0x0][0xa00] ;  /* 0x00028000ff0c7b82 */ /* 0x001e220000000a00 */
[----:B------:R-:W-:Y:S05]  /*23150*/  YIELD ;  /* 0x0000000000007946 */ /* 0x000fea0003800000 */
[----:B------:R-:W-:Y:S01]  /*23160*/  ULDC.64 UR4, c[0x0][0xa28] ;  /* 0x00028a0000047ab9 */ /* 0x000fe20000000a00 */
[----:B------:R-:W-:Y:S02]  /*23170*/  CS2R R6, SRZ ;  /* 0x0000000000067805 */ /* 0x000fe4000001ff00 */
[----:B------:R-:W-:Y:S01]  /*23180*/  ISETP.NE.U32.AND P0, PT, RZ, UR4, PT ;  /* 0x00000004ff007c0c */ /* 0x000fe2000bf05070 */
[----:B------:R-:W-:Y:S01]  /*23190*/  ULDC.64 UR8, c[0x0][0xa18] ;  /* 0x0002860000087ab9 */ /* 0x000fe20000000a00 */
[----:B------:R-:W2:Y:S01]  /*231a0*/  LDC.64 R4, c[0x0][0xa08] ;  /* 0x00028200ff047b82 */ /* 0x000ea20000000a00 */
[----:B------:R-:W-:Y:S01]  /*231b0*/  ULDC.64 UR6, c[0x0][0xa08] ;  /* 0x0002820000067ab9 */ /* 0x000fe20000000a00 */
[----:B------:R-:W-:Y:S01]  /*231c0*/  ISETP.NE.AND.EX P0, PT, RZ, UR5, PT, P0 ;  /* 0x00000005ff007c0c */ /* 0x000fe2000bf05300 */
[----:B------:R-:W-:-:S02]  /*231d0*/  ULDC.64 UR4, c[0x0][0xa00] ;  /* 0x0002800000047ab9 */ /* 0x000fc40000000a00 */
[----:B------:R-:W-:-:S04]  /*231e0*/  ISETP.NE.U32.AND P1, PT, RZ, UR4, PT ;  /* 0x00000004ff007c0c */ /* 0x000fc8000bf25070 */
[----:B------:R-:W-:Y:S01]  /*231f0*/  ISETP.NE.AND.EX P1, PT, RZ, UR5, PT, P1 ;  /* 0x00000005ff007c0c */ /* 0x000fe2000bf25310 */
[----:B------:R-:W-:Y:S01]  /*23200*/  ULDC.64 UR4, c[0x0][0xa10] ;  /* 0x0002840000047ab9 */ /* 0x000fe20000000a00 */
[----:B0-----:R-:W-:-:S04]  /*23210*/  IMAD.WIDE R12, R19, 0x4, R12 ;  /* 0x00000004130c7825 */ /* 0x001fc800078e020c */
[----:B-1-3--:R-:W0:Y:S07]  /*23220*/  @P0 LDC.64 R2, c[0x0][0xa28] ;  /* 0x00028a00ff020b82 */ /* 0x00ae2e0000000a00 */
[----:B------:R-:W3:Y:S01]  /*23230*/  @P1 LDG.E R7, desc[UR60][R12.64] ;  /* 0x0000003c0c071981 */ /* 0x000ee2000c1e1900 */
[----:B------:R-:W-:-:S04]  /*23240*/  ISETP.NE.U32.AND P3, PT, RZ, UR8, PT ;  /* 0x00000008ff007c0c */ /* 0x000fc8000bf65070 */
[----:B------:R-:W-:Y:S01]  /*23250*/  ISETP.NE.AND.EX P3, PT, RZ, UR9, PT, P3 ;  /* 0x00000009ff007c0c */ /* 0x000fe2000bf65330 */
[----:B0-----:R-:W-:-:S12]  /*23260*/  @P0 IMAD.WIDE R2, R19, 0x4, R2 ;  /* 0x0000000413020825 */ /* 0x001fd800078e0202 */
[----:B------:R-:W0:Y:S01]  /*23270*/  @P3 LDC.64 R10, c[0x0][0xa18] ;  /* 0x00028600ff0a3b82 */ /* 0x000e220000000a00 */
[----:B-----5:R1:W5:Y:S01]  /*23280*/  @P0 LDG.E R6, desc[UR60][R2.64] ;  /* 0x0000003c02060981 */ /* 0x020362000c1e1900 */
[----:B------:R-:W-:Y:S01]  /*23290*/  ISETP.NE.U32.AND P2, PT, RZ, UR6, PT ;  /* 0x00000006ff007c0c */ /* 0x000fe2000bf45070 */
[----:B------:R-:W-:Y:S01]  /*232a0*/  IMAD.MOV.U32 R8, RZ, RZ, RZ ;  /* 0x000000ffff087224 */ /* 0x000fe200078e00ff */
[----:B------:R-:W-:Y:S01]  /*232b0*/  ISETP.NE.U32.AND P0, PT, RZ, UR4, PT ;  /* 0x00000004ff007c0c */ /* 0x000fe2000bf05070 */
[----:B------:R-:W-:Y:S02]  /*232c0*/  IMAD.MOV.U32 R0, RZ, RZ, RZ ;  /* 0x000000ffff007224 */ /* 0x000fe400078e00ff */
[----:B--2---:R-:W-:Y:S01]  /*232d0*/  IMAD.WIDE R4, R19, 0x4, R4 ;  /* 0x0000000413047825 */ /* 0x004fe200078e0204 */
[----:B-1----:R-:W1:Y:S01]  /*232e0*/  LDC.64 R2, c[0x0][0xa10] ;  /* 0x00028400ff027b82 */ /* 0x002e620000000a00 */
[----:B------:R-:W-:Y:S01]  /*232f0*/  ULDC UR4, c[0x0][0x288] ;  /* 0x0000a20000047ab9 */ /* 0x000fe20000000800 */
[----:B------:R-:W-:-:S02]  /*23300*/  ISETP.NE.AND.EX P2, PT, RZ, UR7, PT, P2 ;  /* 0x00000007ff007c0c */ /* 0x000fc4000bf45320 */
[----:B------:R-:W-:Y:S01]  /*23310*/  ISETP.NE.AND.EX P0, PT, RZ, UR5, PT, P0 ;  /* 0x00000005ff007c0c */ /* 0x000fe2000bf05300 */
[----:B0-----:R-:W-:-:S10]  /*23320*/  @P3 IMAD.WIDE R10, R19, 0x4, R10 ;  /* 0x00000004130a3825 */ /* 0x001fd400078e020a */
[----:B------:R-:W5:Y:S01]  /*23330*/  @P2 LDG.E R8, desc[UR60][R4.64] ;  /* 0x0000003c04082981 */ /* 0x000f62000c1e1900 */
[----:B-1----:R-:W-:-:S05]  /*23340*/  IMAD.WIDE R2, R19, 0x4, R2 ;  /* 0x0000000413027825 */ /* 0x002fca00078e0202 */
[----:B------:R-:W5:Y:S04]  /*23350*/  @P0 LDG.E R0, desc[UR60][R2.64] ;  /* 0x0000003c02000981 */ /* 0x000f68000c1e1900 */
[----:B---3--:R0:W-:Y:S02]  /*23360*/  STL [R1+0x40], R7 ;  /* 0x0000400701007387 */ /* 0x0081e40000100800 */
        /* <DEDUP_REMOVED lines=20> */
.L_x_5417:
[----:B-----5:R-:W-:Y:S01]  /*234b0*/  IMAD.IADD R8, R8, 0x1, R6 ;  /* 0x0000000108087824 */ /* 0x020fe200078e0206 */
[----:B------:R-:W-:Y:S02]  /*234c0*/  ULDC.64 UR4, c[0x0][0xa20] ;  /* 0x0002880000047ab9 */ /* 0x000fe40000000a00 */
[----:B------:R-:W-:Y:S02]  /*234d0*/  ISETP.NE.U32.AND P1, PT, RZ, UR4, PT ;  /* 0x00000004ff007c0c */ /* 0x000fe4000bf25070 */
[----:B------:R1:W-:Y:S02]  /*234e0*/  STL [R1+0x18], R8 ;  /* 0x0000180801007387 */ /* 0x0003e40000100800 */
[----:B------:R-:W-:-:S13]  /*234f0*/  ISETP.NE.AND.EX P1, PT, RZ, UR5, PT, P1 ;  /* 0x00000005ff007c0c */ /* 0x000fda000bf25310 */
[----:B-1----:R-:W-:Y:S05]  /*23500*/  @!P1 BRA `(.L_x_5418) ;  /* 0x0000000000109947 */ /* 0x002fea0003800000 */
[----:B------:R-:W1:Y:S02]  /*23510*/  LDC.64 R4, c[0x0][0xa20] ;  /* 0x00028800ff047b82 */ /* 0x000e640000000a00 */
[----:B-1----:R-:W-:-:S05]  /*23520*/  IMAD.WIDE R4, R19, 0x4, R4 ;  /* 0x0000000413047825 */ /* 0x002fca00078e0204 */
[----:B------:R1:W5:Y:S01]  /*23530*/  LDG.E R7, desc[UR60][R4.64] ;  /* 0x0000003c04077981 */ /* 0x000362000c1e1900 */
[----:B------:R-:W-:Y:S05]  /*23540*/  BRA `(.L_x_5419) ;  /* 0x0000000000107947 */ /* 0x000fea0003800000 */
.L_x_5418:
[----:B------:R-:W-:Y:S05]  /*23550*/  @!P2 BRA `(.L_x_5419) ;  /* 0x00000000000ca947 */ /* 0x000fea0003800000 */
[----:B------:R-:W2:Y:S04]  /*23560*/  LDG.E R7, desc[UR60][R4.64] ;  /* 0x0000003c04077981 */ /* 0x000ea8000c1e1900 */
[----:B------:R-:W2:Y:S02]  /*23570*/  LDG.E R4, desc[UR60][R4.64+0x4] ;  /* 0x0000043c04047981 */ /* 0x000ea4000c1e1900 */
[----:B--2---:R-:W-:-:S07]  /*23580*/  IMAD.IADD R7, R4, 0x1, -R7 ;  /* 0x0000000104077824 */ /* 0x004fce00078e0a07 */
.L_x_5419:
[----:B-1----:R-:W2:Y:S04]  /*23590*/  @P0 LDG.E R4, desc[UR60][R2.64] ;  /* 0x0000003c02040981 */ /* 0x002ea8000c1e1900 */
[----:B------:R1:W2:Y:S01]  /*235a0*/  @P0 LDG.E R2, desc[UR60][R2.64+0x4] ;  /* 0x0000043c02020981 */ /* 0x0002a2000c1e1900 */
[----:B------:R-:W-:Y:S02]  /*235b0*/  IMAD.SHL.U32 R12, R17, 0x80, RZ ;  /* 0x00000080110c7824 */ /* 0x000fe400078e00ff */
[----:B-----5:R-:W-:Y:S02]  /*235c0*/  IMAD.IADD R9, R7, 0x1, -R6 ;  /* 0x0000000107097824 */ /* 0x020fe400078e0a06 */
[----:B------:R-:W-:Y:S01]  /*235d0*/  VIADD R7, R12, 0x7f ;  /* 0x0000007f0c077836 */ /* 0x000fe20000000000 */
[----:B------:R3:W-:Y:S01]  /*235e0*/  STL [R1+0x34], R12 ;  /* 0x0000340c01007387 */ /* 0x0007e20000100800 */
[----:B-1----:R-:W1:Y:S02]  /*235f0*/  LDC R3, c[0x0][0x448] ;  /* 0x00011200ff037b82 */ /* 0x002e640000000800 */
[----:B-1----:R-:W-:-:S13]  /*23600*/  ISETP.NE.AND P1, PT, R3, 0x1, PT ;  /* 0x000000010300780c */ /* 0x002fda0003f25270 */
[----:B------:R-:W1:Y:S08]  /*23610*/  @P1 LDC R3, c[0x0][0x44c] ;  /* 0x00011300ff031b82 */ /* 0x000e700000000800 */
[----:B------:R-:W4:Y:S01]  /*23620*/  @P1 LDC R5, c[0x0][0x450] ;  /* 0x00011400ff051b82 */ /* 0x000f220000000800 */
[----:B--2---:R-:W-:Y:S02]  /*23630*/  @P0 IMAD.IADD R10, R2, 0x1, -R4 ;  /* 0x00000001020a0824 */ /* 0x004fe400078e0a04 */
[----:B-1----:R-:W-:-:S04]  /*23640*/  @P1 IMAD.HI.U32 R2, R7, R3, RZ ;  /* 0x0000000307021227 */ /* 0x002fc800078e00ff */
[----:B------:R-:W-:Y:S01]  /*23650*/  IMAD.IADD R6, R9, 0x1, R10 ;  /* 0x0000000109067824 */ /* 0x000fe200078e020a */
[----:B----4-:R-:W-:-:S03]  /*23660*/  @P1 SHF.R.U32.HI R7, RZ, R5, R2 ;  /* 0x00000005ff071219 */ /* 0x010fc60000011602 */
[C---:B------:R-:W-:Y:S01]  /*23670*/  VIADD R2, R6.reuse, 0x5f ;  /* 0x0000005f06027836 */ /* 0x040fe20000000000 */
[----:B------:R-:W-:-:S03]  /*23680*/  IADD3 R17, R6, 0x1, -R11 ;  /* 0x0000000106117810 */ /* 0x000fc60007ffe80b */
[----:B------:R-:W-:-:S04]  /*23690*/  IMAD.HI R2, R2, 0x2aaaaaab, RZ ;  /* 0x2aaaaaab02027827 */ /* 0x000fc800078e02ff */
[----:B------:R-:W-:Y:S01]  /*236a0*/  IMAD.IADD R7, R17, 0x1, R7 ;  /* 0x0000000111077824 */ /* 0x000fe200078e0207 */
[----:B------:R-:W-:-:S04]  /*236b0*/  SHF.R.U32.HI R21, RZ, 0x1f, R2 ;  /* 0x0000001fff157819 */ /* 0x000fc80000011602 */
[----:B------:R-:W-:Y:S02]  /*236c0*/  LEA.HI.SX32 R21, R2, R21, 0x1c ;  /* 0x0000001502157211 */ /* 0x000fe400078fe2ff */
[----:B------:R-:W1:Y:S02]  /*236d0*/  LDC.64 R2, c[0x0][0x9e0] ;  /* 0x00027800ff027b82 */ /* 0x000e640000000a00 */
[----:B-1----:R-:W-:Y:S01]  /*236e0*/  ISETP.GE.AND P2, PT, R3, 0x1, PT ;  /* 0x000000010300780c */ /* 0x002fe20003f46270 */
        /* <DEDUP_REMOVED lines=13> */
.L_x_5422:
[----:B------:R-:W-:-:S13]  /*237c0*/  ISETP.NE.AND P3, PT, R3, 0x1, PT ;  /* 0x000000010300780c */ /* 0x000fda0003f65270 */
[----:B------:R-:W1:Y:S02]  /*237d0*/  @P3 LDC.64 R4, c[0x0][0x9e8] ;  /* 0x00027a00ff043b82 */ /* 0x000e640000000a00 */
[----:B-1----:R-:W-:-:S05]  /*237e0*/  @P3 IMAD.HI.U32 R4, R2, R4, RZ ;  /* 0x0000000402043227 */ /* 0x002fca00078e00ff */
[----:B------:R-:W-:-:S07]  /*237f0*/  @P3 SHF.R.U32.HI R2, RZ, R5, R4 ;  /* 0x00000005ff023219 */ /* 0x000fce0000011604 */
.L_x_5423:
[----:B------:R-:W-:Y:S05]  /*23800*/  BSYNC B0 ;  /* 0x0000000000007941 */ /* 0x000fea0003800000 */
.L_x_5421:
[----:B------:R-:W-:-:S05]  /*23810*/  IMAD R2, R2, R3, R3 ;  /* 0x0000000302027224 */ /* 0x000fca00078e0203 */
[----:B------:R-:W-:-:S07]  /*23820*/  VIMNMX R8, R8, R2, PT ;  /* 0x0000000208087248 */ /* 0x000fce0003fe0100 */
.L_x_5420:
[----:B------:R-:W1:Y:S01]  /*23830*/  @P1 LDC R4, c[0x0][0x44c] ;  /* 0x00011300ff041b82 */ /* 0x000e620000000800 */
[----:B------:R-:W-:Y:S01]  /*23840*/  IMAD.MOV.U32 R2, RZ, RZ, R12 ;  /* 0x000000ffff027224 */ /* 0x000fe200078e000c */
[----:B------:R-:W-:Y:S01]  /*23850*/  ULDC UR4, c[0x0][0x9dc] ;  /* 0x0002770000047ab9 */ /* 0x000fe20000000800 */
[----:B------:R-:W-:-:S05]  /*23860*/  IMAD.IADD R20, R6, 0x1, -R11 ;  /* 0x0000000106147824 */ /* 0x000fca00078e0a0b */
[----:B------:R-:W2:Y:S01]  /*23870*/  @P1 LDC R5, c[0x0][0x450] ;  /* 0x00011400ff051b82 */ /* 0x000ea20000000800 */
        /* <DEDUP_REMOVED lines=15> */
.L_x_5426:
[----:B------:R-:W-:-:S13]  /*23970*/  ISETP.NE.AND P1, PT, R3, 0x1, PT ;  /* 0x000000010300780c */ /* 0x000fda0003f25270 */
[----:B------:R-:W1:Y:S02]  /*23980*/  @P1 LDC.64 R4, c[0x0][0x9e8] ;  /* 0x00027a00ff041b82 */ /* 0x000e640000000a00 */
[----:B-1----:R-:W-:-:S05]  /*23990*/  @P1 IMAD.HI.U32 R4, R2, R4, RZ ;  /* 0x0000000402041227 */ /* 0x002fca00078e00ff */
[----:B------:R-:W-:-:S07]  /*239a0*/  @P1 SHF.R.U32.HI R2, RZ, R5, R4 ;  /* 0x00000005ff021219 */ /* 0x000fce0000011604 */
.L_x_5427:
[----:B------:R-:W-:Y:S05]  /*239b0*/  BSYNC B0 ;  /* 0x0000000000007941 */ /* 0x000fea0003800000 */
.L_x_5425:
[----:B------:R-:W-:-:S05]  /*239c0*/  IMAD R2, R2, R3, RZ ;  /* 0x0000000302027224 */ /* 0x000fca00078e02ff */
[----:B------:R-:W-:-:S07]  /*239d0*/  VIMNMX R6, R6, R2, !PT ;  /* 0x0000000206067248 */ /* 0x000fce0007fe0100 */
.L_x_5424:
[----:B------:R-:W-:Y:S01]  /*239e0*/  VIADD R8, R8, 0x5f ;  /* 0x0000005f08087836 */ /* 0x000fe20000000000 */
[----:B------:R-:W-:Y:S01]  /*239f0*/  BSSY B0, `(.L_x_5428) ;  /* 0x0000167000007945 */ /* 0x000fe20003800000 */
[----:B------:R-:W-:Y:S01]  /*23a00*/  IMAD.HI R6, R6, 0x2aaaaaab, RZ ;  /* 0x2aaaaaab06067827 */ /* 0x000fe200078e02ff */
[----:B------:R-:W-:-:S03]  /*23a10*/  PLOP3.LUT P5, PT, PT, PT, PT, 0x80, 0x0 ;  /* 0x000000000000781c */ /* 0x000fc60003faf070 */
        /* <DEDUP_REMOVED lines=10> */
[----:B------:R-:W-:-:S03]  /*23ac0*/  VIMNMX R10, R9, R10, PT ;  /* 0x0000000a090a7248 */ /* 0x000fc60003fe0100 */
[----:B------:R-:W-:Y:S01]  /*23ad0*/  IMAD.WIDE.U32 R4, R2, -0x55555555, RZ ;  /* 0xaaaaaaab02047825 */ /* 0x000fe200078e00ff */
[----:B------:R-:W-:-:S04]  /*23ae0*/  ISETP.GT.AND P1, PT, R10, R2, PT ;  /* 0x000000020a00720c */ /* 0x000fc80003f24270 */
[----:B------:R-:W-:-:S05]  /*23af0*/  SHF.R.U32.HI R3, RZ, 0x6, R5 ;  /* 0x00000006ff037819 */ /* 0x000fca0000011605 */
[----:B------:R-:W-:-:S04]  /*23b00*/  IMAD.MOV.U32 R9, RZ, RZ, R3 ;  /* 0x000000ffff097224 */ /* 0x000fc800078e0003 */
[----:B------:R-:W-:-:S04]  /*23b10*/  @P1 VIADD R2, R10, 0x5f ;  /* 0x0000005f0a021836 */ /* 0x000fc80000000000 */
[----:B------:R-:W-:-:S05]  /*23b20*/  @P1 IMAD.HI R2, R2, 0x2aaaaaab, RZ ;  /* 0x2aaaaaab02021827 */ /* 0x000fca00078e02ff */
[----:B------:R-:W-:-:S04]  /*23b30*/  @P1 SHF.R.U32.HI R4, RZ, 0x1f, R2 ;  /* 0x0000001fff041819 */ /* 0x000fc80000011602 */
        /* <DEDUP_REMOVED lines=10> */
.L_x_5625:
[----:B--2---:R-:W-:Y:S02]  /*23be0*/  ISETP.NE.AND P0, PT, R14, RZ, PT ;  /* 0x000000ff0e00720c */ /* 0x004fe40003f05270 */
[----:B------:R-:W-:-:S11]  /*23bf0*/  PLOP3.LUT P2, PT, PT, PT, PT, 0x8, 0x0 ;  /* 0x000000000000781c */ /* 0x000fd60003f4e170 */
[----:B------:R-:W-:Y:S05]  /*23c00*/  @P0 BRA `(.L_x_5431) ;  /* 0x00000000000c0947 */ /* 0x000fea0003800000 */
[----:B------:R-:W-:-:S03]  /*23c10*/  UMOV UR4, 0xffffffff ;  /* 0xffffffff00047882 */ /* 0x000fc60000000000 */
[----:B------:R-:W-:Y:S05]  /*23c20*/  BRA.DIV UR4, `(.L_x_5432) ;  /* 0x0000007a04fc7947 */ /* 0x000fea000b800000 */
[----:B------:R-:W-:-:S13]  /*23c30*/  ELECT P2, URZ, PT ;  /* 0x00000000003f782f */ /* 0x000fda0003840000 */
.L_x_5431:
        /* <DEDUP_REMOVED lines=10> */
.L_x_5628:
[----:B------:R-:W-:Y:S05]  /*23ce0*/  BSYNC B1 ;  /* 0x0000000000017941 */ /* 0x000fea0003800000 */
.L_x_5433:
        /* <DEDUP_REMOVED lines=13> */
.L_x_5629:
[----:B------:R-:W-:Y:S05]  /*23dc0*/  BSYNC B2 ;  /* 0x0000000000027941 */ /* 0x000fea0003800000 */
.L_x_5437:
[----:B------:R-:W-:Y:S04]  /*23dd0*/  BSSY B2, `(.L_x_5439) ;  /* 0x0000008000027945 */ /* 0x000fe80003800000 */
[----:B------:R-:W-:Y:S05]  /*23de0*/  @P4 BRA `(.L_x_5440) ;  /* 0x0000000000184947 */ /* 0x000fea0003800000 */
[----:B------:R-:W2:Y:S02]  /*23df0*/  LDL R4, [R1] ;  /* 0x0000000001047983 */ /* 0x000ea40000100800 */
[----:B--2---:R-:W-:Y:S01]  /*23e00*/  LOP3.LUT P0, RZ, R4, 0x1, RZ, 0xc0, !PT ;  /* 0x0000000104ff7812 */ /* 0x004fe2000780c0ff */
[----:B------:R-:W-:-:S04]  /*23e10*/  IMAD.MOV.U32 R4, RZ, RZ, 0x9000 ;  /* 0x00009000ff047424 */ /* 0x000fc800078e00ff */
[----:B------:R2:W-:Y:S08]  /*23e20*/  SYNCS.ARRIVE.TRANS64 RZ, [R7+URZ+0x30890], R4 ;  /* 0x0308900407ff79a7 */ /* 0x0005f0000800003f */
[----:B------:R-:W-:Y:S05]  /*23e30*/  @!P0 BRA `(.L_x_5440) ;  /* 0x0000000000048947 */ /* 0x000fea0003800000 */
[----:B------:R-:W-:Y:S01]  /*23e40*/  BPT.TRAP 0x1 ;  /* 0x000000040000795c */ /* 0x000fe20000300000 */
.L_x_5440:
[----:B------:R-:W-:Y:S05]  /*23e50*/  BSYNC B2 ;  /* 0x0000000000027941 */ /* 0x000fea0003800000 */
.L_x_5439:
[----:B------:R-:W3:Y:S04]  /*23e60*/  LDL R6, [R1+0x4] ;  /* 0x0000040001067983 */ /* 0x000ee80000100800 */
[----:B--2---:R-:W3:Y:S01]  /*23e70*/  LDL R4, [R1+0x1c] ;  /* 0x00001c0001047983 */ /* 0x004ee20000100800 */
        /* <DEDUP_REMOVED lines=9> */
[----:B---3--:R-:W-:-:S02]  /*23f10*/  IMAD R6, R4, 0x9000, R6 ;  /* 0x0000900004067824 */ /* 0x008fc400078e0206 */
[----:B------:R-:W-:Y:S02]  /*23f20*/  VIADD R4, R7, 0x30890 ;  /* 0x0003089007047836 */ /* 0x000fe40000000000 */
[----:B------:R-:W-:-:S07]  /*23f30*/  VIADD R8, R6, 0x1e400 ;  /* 0x0001e40006087836 */ /* 0x000fce0000000000 */
.L_x_5441:
        /* <DEDUP_REMOVED lines=16> */
.L_x_5442:
        /* <DEDUP_REMOVED lines=16> */
.L_x_5443:
        /* <DEDUP_REMOVED lines=13> */
.L_x_5630:
[----:B------:R-:W-:Y:S05]  /*24210*/  BSYNC B2 ;  /* 0x0000000000027941 */ /* 0x000fea0003800000 */
.L_x_5444:
[----:B------:R-:W-:Y:S01]  /*24220*/  BSSY B2, `(.L_x_5446) ;  /* 0x000000a000027945 */ /* 0x000fe20003800000 */
[----:B-12---:R-:W-:Y:S02]  /*24230*/  IMAD.MOV.U32 R10, RZ, RZ, 0x0 ;  /* 0x00000000ff0a7424 */ /* 0x006fe400078e00ff */
[----:B0-----:R-:W-:Y:S01]  /*24240*/  IMAD.MOV.U32 R11, RZ, RZ, 0x12f00000 ;  /* 0x12f00000ff0b7424 */ /* 0x001fe200078e00ff */
[----:B------:R-:W-:Y:S06]  /*24250*/  @P4 BRA `(.L_x_5447) ;  /* 0x0000000000184947 */ /* 0x000fec0003800000 */
[----:B------:R-:W2:Y:S02]  /*24260*/  LDL R4, [R1] ;  /* 0x0000000001047983 */ /* 0x000ea40000100800 */
[----:B--2---:R-:W-:Y:S01]  /*24270*/  LOP3.LUT P0, RZ, R4, 0x1, RZ, 0xc0, !PT ;  /* 0x0000000104ff7812 */ /* 0x004fe2000780c0ff */
[----:B------:R-:W-:-:S04]  /*24280*/  IMAD.MOV.U32 R4, RZ, RZ, 0x9000 ;  /* 0x00009000ff047424 */ /* 0x000fc800078e00ff */
[----:B------:R0:W-:Y:S08]  /*24290*/  SYNCS.ARRIVE.TRANS64 RZ, [R7+URZ+0x308b0], R4 ;  /* 0x0308b00407ff79a7 */ /* 0x0001f0000800003f */
[----:B------:R-:W-:Y:S05]  /*242a0*/  @!P0 BRA `(.L_x_5447) ;  /* 0x0000000000048947 */ /* 0x000fea0003800000 */
[----:B------:R-:W-:Y:S01]  /*242b0*/  BPT.TRAP 0x1 ;  /* 0x000000040000795c */ /* 0x000fe20000300000 */
.L_x_5447:
[----:B------:R-:W-:Y:S05]  /*242c0*/  BSYNC B2 ;  /* 0x0000000000027941 */ /* 0x000fea0003800000 */
.L_x_5446:
[----:B------:R-:W-:Y:S01]  /*242d0*/  R2UR UR10, R14 ;  /* 0x000000000e0a72ca */ /* 0x000fe200000e0000 */
[----:B------:R-:W-:Y:S01]  /*242e0*/  UIADD3 UR4, UP0, UR36, 0x670, URZ ;  /* 0x0000067024047890 */ /* 0x000fe2000ff1e03f */
[----:B------:R-:W-:Y:S01]  /*242f0*/  R2UR UR6, R10 ;  /* 0x000000000a0672ca */ /* 0x000fe200000e0000 */
[----:B0-----:R-:W-:Y:S01]  /*24300*/  VIADD R7, R7, 0x308b0 ;  /* 0x000308b007077836 */ /* 0x001fe20000000000 */
[----:B------:R-:W-:Y:S01]  /*24310*/  R2UR UR7, R11 ;  /* 0x000000000b0772ca */ /* 0x000fe200000e0000 */
[----:B------:R-:W-:Y:S01]  /*24320*/  VIADD R4, R6, 0x400 ;  /* 0x0000040006047836 */ /* 0x000fe20000000000 */
[----:B------:R-:W-:Y:S01]  /*24330*/  PLOP3.LUT P0, PT, PT, PT, PT, 0x80, 0x0 ;  /* 0x000000000000781c */ /* 0x000fe20003f0f070 */
[----:B------:R-:W-:-:S12]  /*24340*/  UIADD3.X UR5, URZ, UR37, URZ, UP0, !UPT ;  /* 0x000000253f057290 */ /* 0x000fd800087fe43f */
.L_x_5448:
        /* <DEDUP_REMOVED lines=15> */
.L_x_5449:
        /* <DEDUP_REMOVED lines=15> */
.L_x_5450:
        /* <DEDUP_REMOVED lines=10> */
.L_x_5436:
[----:B------:R-:W-:Y:S05]  /*245d0*/  BSYNC B1 ;  /* 0x0000000000017941 */ /* 0x000fea0003800000 */
.L_x_5435:
[----:B-1----:R-:W2:Y:S04]  /*245e0*/  LDL.LU R4, [R1+0x1c] ;  /* 0x00001c0001047983 */ /* 0x002ea80000300800 */
[----:B------:R-:W3:Y:S01]  /*245f0*/  LDL.LU R8, [R1+0x20] ;  /* 0x0000200001087983 */ /* 0x000ee20000300800 */
[----:B------:R-:W-:Y:S01]  /*24600*/  VIADD R9, R9, 0xfffffffe ;  /* 0xfffffffe09097836 */ /* 0x000fe20000000000 */
[----:B------:R-:W-:Y:S01]  /*24610*/  PLOP3.LUT P5, PT, PT, PT, PT, 0x8, 0x0 ;  /* 0x000000000000781c */ /* 0x000fe20003fae170 */
[----:B--2---:R-:W-:-:S05]  /*24620*/  VIADD R4, R4, 0x1 ;  /* 0x0000000104047836 */ /* 0x004fca0000000000 */
[----:B------:R-:W-:-:S04]  /*24630*/  ISETP.NE.AND P0, PT, R4, 0x2, PT ;  /* 0x000000020400780c */ /* 0x000fc80003f05270 */
[----:B------:R-:W-:Y:S02]  /*24640*/  SEL R5, RZ, 0x1, P0 ;  /* 0x00000001ff057807 */ /* 0x000fe40000000000 */
[----:B------:R-:W-:Y:S02]  /*24650*/  SEL R4, R4, RZ, P0 ;  /* 0x000000ff04047207 */ /* 0x000fe40000000000 */
[----:B---3--:R-:W-:Y:S02]  /*24660*/  LOP3.LUT R8, R8, R5, RZ, 0x3c, !PT ;  /* 0x0000000508087212 */ /* 0x008fe400078e3cff */
[----:B------:R-:W-:-:S03]  /*24670*/  ISETP.GE.AND P0, PT, R9, R3, PT ;  /* 0x000000030900720c */ /* 0x000fc60003f06270 */
[----:B------:R1:W-:Y:S04]  /*24680*/  STL [R1+0x20], R8 ;  /* 0x0000200801007387 */ /* 0x0003e80000100800 */
[----:B------:R1:W-:Y:S06]  /*24690*/  STL [R1+0x1c], R4 ;  /* 0x00001c0401007387 */ /* 0x0003ec0000100800 */
[----:B------:R-:W-:Y:S05]  /*246a0*/  @!P0 BRA `(.L_x_5429) ;  /* 0x00000008006c8947 */ /* 0x000fea0003800000 */
.L_x_5467:
[----:B------:R-:W-:Y:S05]  /*246b0*/  YIELD ;  /* 0x0000000000007946 */ /* 0x000fea0003800000 */
[----:B------:R-:W-:Y:S04]  /*246c0*/  BSSY B1, `(.L_x_5451) ;  /* 0x000008d000017945 */ /* 0x000fe80003800000 */
[----:B--2---:R-:W-:Y:S05]  /*246d0*/  @!P2 BRA `(.L_x_5452) ;  /* 0x00000008002ca947 */ /* 0x004fea0003800000 */
        /* <DEDUP_REMOVED lines=11> */
.L_x_5631:
[----:B------:R-:W-:Y:S05]  /*24790*/  BSYNC B2 ;  /* 0x0000000000027941 */ /* 0x000fea0003800000 */
.L_x_5453:
        /* <DEDUP_REMOVED lines=8> */
.L_x_5456:
[----:B------:R-:W-:Y:S05]  /*24820*/  BSYNC B2 ;  /* 0x0000000000027941 */ /* 0x000fea0003800000 */
.L_x_5455:
        /* <DEDUP_REMOVED lines=13> */
.L_x_5457:
        /* <DEDUP_REMOVED lines=16> */
.L_x_5458:
        /* <DEDUP_REMOVED lines=16> */
.L_x_5459:
        /* <DEDUP_REMOVED lines=13> */
.L_x_5632:
[----:B------:R-:W-:Y:S05]  /*24bd0*/  BSYNC B2 ;  /* 0x0000000000027941 */ /* 0x000fea0003800000 */
.L_x_5460:
[----:B------:R-:W-:Y:S01]  /*24be0*/  BSSY B2, `(.L_x_5462) ;  /* 0x000000a000027945 */ /* 0x000fe20003800000 */
[----:B------:R-:W-:Y:S02]  /*24bf0*/  IMAD.MOV.U32 R10, RZ, RZ, 0x0 ;  /* 0x00000000ff0a7424 */ /* 0x000fe400078e00ff */
[----:B0-----:R-:W-:Y:S01]  /*24c00*/  IMAD.MOV.U32 R11, RZ, RZ, 0x12f00000 ;  /* 0x12f00000ff0b7424 */ /* 0x001fe200078e00ff */
[----:B------:R-:W-:Y:S06]  /*24c10*/  @P1 BRA `(.L_x_5463) ;  /* 0x0000000000181947 */ /* 0x000fec0003800000 */
[----:B------:R-:W3:Y:S02]  /*24c20*/  LDL R4, [R1] ;  /* 0x0000000001047983 */ /* 0x000ee40000100800 */
[----:B---3--:R-:W-:Y:S01]  /*24c30*/  LOP3.LUT P0, RZ, R4, 0x1, RZ, 0xc0, !PT ;  /* 0x0000000104ff7812 */ /* 0x008fe2000780c0ff */
[----:B------:R-:W-:-:S04]  /*24c40*/  IMAD.MOV.U32 R4, RZ, RZ, 0x9000 ;  /* 0x00009000ff047424 */ /* 0x000fc800078e00ff */
[----:B------:R0:W-:Y:S08]  /*24c50*/  SYNCS.ARRIVE.TRANS64 RZ, [R8+URZ+0x308b0], R4 ;  /* 0x0308b00408ff79a7 */ /* 0x0001f0000800003f */
[----:B------:R-:W-:Y:S05]  /*24c60*/  @!P0 BRA `(.L_x_5463) ;  /* 0x0000000000048947 */ /* 0x000fea0003800000 */
[----:B------:R-:W-:Y:S01]  /*24c70*/  BPT.TRAP 0x1 ;  /* 0x000000040000795c */ /* 0x000fe20000300000 */
.L_x_5463:
[----:B------:R-:W-:Y:S05]  /*24c80*/  BSYNC B2 ;  /* 0x0000000000027941 */ /* 0x000fea0003800000 */
.L_x_5462:
        /* <DEDUP_REMOVED lines=8> */
.L_x_5464:
        /* <DEDUP_REMOVED lines=15> */
.L_x_5465:
        /* <DEDUP_REMOVED lines=15> */
.L_x_5466:
        /* <DEDUP_REMOVED lines=10> */
.L_x_5452:
[----:B------:R-:W-:Y:S05]  /*24f90*/  BSYNC B1 ;  /* 0x0000000000017941 */ /* 0x000fea0003800000 */
.L_x_5451:
[----:B-1----:R-:W2:Y:S04]  /*24fa0*/  LDL.LU R4, [R1+0x1c] ;  /* 0x00001c0001047983 */ /* 0x002ea80000300800 */
        /* <DEDUP_REMOVED lines=11> */
.L_x_5429:
[----:B------:R-:W-:Y:S05]  /*25060*/  BSYNC B0 ;  /* 0x0000000000007941 */ /* 0x000fea0003800000 */
.L_x_5428:
[----:B--2---:R-:W2:Y:S01]  /*25070*/  LDL R7, [R1+0x34] ;  /* 0x0000340001077983 */ /* 0x004ea20000100800 */
[----:B------:R-:W3:Y:S01]  /*25080*/  LDC R0, c[0x0][0x448] ;  /* 0x00011200ff007b82 */ /* 0x000ee20000000800 */
[----:B------:R-:W-:Y:S07]  /*25090*/  @!P5 WARPSYNC.ALL ;  /* 0x000000000000d948 */ /* 0x000fee0003800000 */
[----:B------:R-:W-:Y:S01]  /*250a0*/  @!P5 BAR.SYNC.DEFER_BLOCKING 0xc, 0x180 ;  /* 0x030600000000db1d */ /* 0x000fe20000010000 */
[----:B---3--:R-:W-:-:S13]  /*250b0*/  ISETP.NE.AND P0, PT, R0, 0x1, PT ;  /* 0x000000010000780c */ /* 0x008fda0003f05270 */
[----:B------:R-:W3:Y:S08]  /*250c0*/  @P0 LDC R2, c[0x0][0x44c] ;  /* 0x00011300ff020b82 */ /* 0x000ef00000000800 */
[----:B------:R-:W4:Y:S01]  /*250d0*/  @P0 LDC R3, c[0x0][0x450] ;  /* 0x00011400ff030b82 */ /* 0x000f220000000800 */
[----:B--2---:R-:W-:-:S04]  /*250e0*/  VIADD R0, R7, 0x7f ;  /* 0x0000007f07007836 */ /* 0x004fc80000000000 */
[----:B---3--:R-:W-:-:S05]  /*250f0*/  @P0 IMAD.HI.U32 R2, R0, R2, RZ ;  /* 0x0000000200020227 */ /* 0x008fca00078e00ff */
[----:B----4-:R-:W-:Y:S02]  /*25100*/  @P0 SHF.R.U32.HI R0, RZ, R3, R2 ;  /* 0x00000003ff000219 */ /* 0x010fe40000011602 */
[----:B------:R-:W2:Y:S03]  /*25110*/  LDC.64 R2, c[0x0][0x9e0] ;  /* 0x00027800ff027b82 */ /* 0x000ea60000000a00 */
[----:B------:R-:W-:Y:S01]  /*25120*/  IMAD.IADD R0, R17, 0x1, R0 ;  /* 0x0000000111007824 */ /* 0x000fe200078e0200 */
[----:B--2---:R-:W-:-:S03]  /*25130*/  ISETP.GE.AND P1, PT, R3, 0x1, PT ;  /* 0x000000010300780c */ /* 0x004fc60003f26270 */
        /* <DEDUP_REMOVED lines=8> */
[----:B-1----:R-:W1:Y:S02]  /*251c0*/  @P2 LDC.64 R4, c[0x0][0x9e8] ;  /* 0x00027a00ff042b82 */ /* 0x002e640000000a00 */
[----:B-1----:R-:W-:-:S05]  /*251d0*/  @P2 IMAD.HI.U32 R4, R0, R4, RZ ;  /* 0x0000000400042227 */ /* 0x002fca00078e00ff */
[----:B------:R-:W-:-:S04]  /*251e0*/  @P2 SHF.R.U32.HI R0, RZ, R5, R4 ;  /* 0x00000005ff002219 */ /* 0x000fc80000011604 */
[----:B------:R-:W-:Y:S01]  /*251f0*/  LOP3.LUT R6, RZ, R0, RZ, 0x33, !PT ;  /* 0x00000000ff067212 */ /* 0x000fe200078e33ff */
[----:B------:R-:W-:Y:S06]  /*25200*/  BRA `(.L_x_5471) ;  /* 0x0000000000107947 */ /* 0x000fec0003800000 */
.L_x_5470:
[----:B------:R-:W-:-:S13]  /*25210*/  ISETP.NE.AND P2, PT, R3, 0x1, PT ;  /* 0x000000010300780c */ /* 0x000fda0003f45270 */
[----:B-1----:R-:W1:Y:S02]  /*25220*/  @P2 LDC.64 R4, c[0x0][0x9e8] ;  /* 0x00027a00ff042b82 */ /* 0x002e640000000a00 */
[----:B-1----:R-:W-:-:S05]  /*25230*/  @P2 IMAD.HI.U32 R4, R6, R4, RZ ;  /* 0x0000000406042227 */ /* 0x002fca00078e00ff */
[----:B------:R-:W-:-:S07]  /*25240*/  @P2 SHF.R.U32.HI R6, RZ, R5, R4 ;  /* 0x00000005ff062219 */ /* 0x000fce0000011604 */
.L_x_5471:
[----:B------:R-:W-:Y:S05]  /*25250*/  BSYNC B0 ;  /* 0x0000000000007941 */ /* 0x000fea0003800000 */
.L_x_5469:
[----:B------:R-:W-:-:S05]  /*25260*/  IMAD R6, R6, R3, R3 ;  /* 0x0000000306067224 */ /* 0x000fca00078e0203 */
[----:B------:R-:W-:-:S07]  /*25270*/  VIMNMX R2, R2, R6, PT ;  /* 0x0000000602027248 */ /* 0x000fce0003fe0100 */
.L_x_5468:
[----:B------:R-:W-:Y:S01]  /*25280*/  VIADD R0, R2, 0x5f ;  /* 0x0000005f02007836 */ /* 0x000fe20000000000 */
[----:B-1----:R-:W1:Y:S01]  /*25290*/  @P0 LDC R4, c[0x0][0x450] ;  /* 0x00011400ff040b82 */ /* 0x002e620000000800 */
[----:B------:R-:W-:Y:S02]  /*252a0*/  ULDC UR4, c[0x0][0x9dc] ;  /* 0x0002770000047ab9 */ /* 0x000fe40000000800 */
[----:B------:R-:W-:-:S05]  /*252b0*/  IMAD.HI R0, R0, 0x2aaaaaab, RZ ;  /* 0x2aaaaaab00007827 */ /* 0x000fca00078e02ff */
[----:B------:R-:W-:-:S04]  /*252c0*/  SHF.R.U32.HI R2, RZ, 0x1f, R0 ;  /* 0x0000001fff027819 */ /* 0x000fc80000011600 */
[----:B------:R-:W-:Y:S02]  /*252d0*/  LEA.HI.SX32 R2, R0, R2, 0x1c ;  /* 0x0000000200027211 */ /* 0x000fe400078fe2ff */
[----:B------:R-:W2:Y:S02]  /*252e0*/  @P0 LDC R0, c[0x0][0x44c] ;  /* 0x00011300ff000b82 */ /* 0x000ea40000000800 */
[----:B------:R-:W-:Y:S01]  /*252f0*/  VIMNMX R6, R21, R2, PT ;  /* 0x0000000215067248 */ /* 0x000fe20003fe0100 */
[----:B------:R-:W-:-:S04]  /*25300*/  IMAD.MOV.U32 R2, RZ, RZ, R7 ;  /* 0x000000ffff027224 */ /* 0x000fc800078e0007 */
[----:B------:R3:W-:Y:S01]  /*25310*/  STL [R1+0x38], R6 ;  /* 0x0000380601007387 */ /* 0x0007e20000100800 */
[----:B--2---:R-:W-:-:S05]  /*25320*/  @P0 IMAD.HI.U32 R0, R7, R0, RZ ;  /* 0x0000000007000227 */ /* 0x004fca00078e00ff */
[----:B-1----:R-:W-:-:S05]  /*25330*/  @P0 SHF.R.U32.HI R2, RZ, R4, R0 ;  /* 0x00000004ff020219 */ /* 0x002fca0000011600 */
[----:B------:R-:W-:-:S04]  /*25340*/  IMAD.IADD R0, R20, 0x1, R2 ;  /* 0x0000000114007824 */ /* 0x000fc800078e0202 */
[----:B------:R-:W-:Y:S01]  /*25350*/  VIADD R2, R0, -UR4 ;  /* 0x8000000400027c36 */ /* 0x000fe20008000000 */
[----:B---3--:R-:W-:Y:S06]  /*25360*/  @!P1 BRA `(.L_x_5472) ;  /* 0x0000000000449947 */ /* 0x008fec0003800000 */
        /* <DEDUP_REMOVED lines=10> */
.L_x_5474:
[----:B------:R-:W-:-:S13]  /*25410*/  ISETP.NE.AND P0, PT, R3, 0x1, PT ;  /* 0x000000010300780c */ /* 0x000fda0003f05270 */
[----:B------:R-:W1:Y:S02]  /*25420*/  @P0 LDC.64 R4, c[0x0][0x9e8] ;  /* 0x00027a00ff040b82 */ /* 0x000e640000000a00 */
[----:B-1----:R-:W-:-:S05]  /*25430*/  @P0 IMAD.HI.U32 R4, R0, R4, RZ ;  /* 0x0000000400040227 */ /* 0x002fca00078e00ff */
[----:B------:R-:W-:-:S07]  /*25440*/  @P0 SHF.R.U32.HI R0, RZ, R5, R4 ;  /* 0x00000005ff000219 */ /* 0x000fce0000011604 */
.L_x_5475:
[----:B------:R-:W-:Y:S05]  /*25450*/  BSYNC B0 ;  /* 0x0000000000007941 */ /* 0x000fea0003800000 */
.L_x_5473:
[----:B------:R-:W-:-:S05]  /*25460*/  IMAD R0, R0, R3, RZ ;  /* 0x0000000300007224 */ /* 0x000fca00078e02ff */
[----:B------:R-:W-:-:S07]  /*25470*/  VIMNMX R2, R2, R0, !PT ;  /* 0x0000000002027248 */ /* 0x000fce0007fe0100 */
.L_x_5472:
[----:B------:R-:W-:Y:S01]  /*25480*/  IMAD.HI R2, R2, 0x2aaaaaab, RZ ;  /* 0x2aaaaaab02027827 */ /* 0x000fe200078e02ff */
[----:B------:R-:W-:Y:S04]  /*25490*/  BSSY B7, `(.L_x_5476) ;  /* 0x000046b000077945 */ /* 0x000fe80003800000 */
[----:B------:R-:W-:-:S04]  /*254a0*/  SHF.R.U32.HI R0, RZ, 0x1f, R2 ;  /* 0x0000001fff007819 */ /* 0x000fc80000011602 */
[----:B------:R-:W-:-:S04]  /*254b0*/  LEA.HI.SX32 R0, R2, R0, 0x1c ;  /* 0x0000000002007211 */ /* 0x000fc800078fe2ff */
[----:B------:R-:W-:-:S04]  /*254c0*/  VIMNMX R3, RZ, R0, !PT ;  /* 0x00000000ff037248 */ /* 0x000fc80007fe0100 */
[----:B------:R-:W-:Y:S01]  /*254d0*/  ISETP.GT.AND P0, PT, R6, R3, PT ;  /* 0x000000030600720c */ /* 0x000fe20003f04270 */
[----:B------:R1:W-:-:S12]  /*254e0*/  STL [R1+0x30], R3 ;  /* 0x0000300301007387 */ /* 0x0003d80000100800 */
[----:B-1----:R-:W-:Y:S05]  /*254f0*/  @P0 BRA `(.L_x_5477) ;  /* 0x0000000000440947 */ /* 0x002fea0003800000 */
[----:B------:R-:W1:Y:S02]  /*25500*/  S2R R3, SR_TID.X ;  /* 0x0000000000037919 */ /* 0x000e640000002100 */
[----:B-1----:R-:W-:-:S04]  /*25510*/  LOP3.LUT R3, R3, 0x7f, RZ, 0xc0, !PT ;  /* 0x0000007f03037812 */ /* 0x002fc800078ec0ff */
[----:B------:R-:W-:-:S13]  /*25520*/  ISETP.NE.AND P1, PT, R3, RZ, PT ;  /* 0x000000ff0300720c */ /* 0x000fda0003f25270 */
[----:B------:R-:W-:Y:S05]  /*25530*/  @P1 BRA `(.L_x_5478) ;  /* 0x0000004400801947 */ /* 0x000fea0003800000 */
[----:B------:R-:W1:Y:S01]  /*25540*/  S2R R3, SR_LANEID ;  /* 0x0000000000037919 */ /* 0x000e620000000000 */
[----:B------:R-:W-:Y:S02]  /*25550*/  VOTEU.ANY UR4, UPT, PT ;  /* 0x0000000000047886 */ /* 0x000fe400038e0100 */
[----:B------:R-:W1:Y:S08]  /*25560*/  FLO.U32 R0, UR4 ;  /* 0x0000000400007d00 */ /* 0x000e7000080e0000 */
[----:B------:R-:W2:Y:S01]  /*25570*/  POPC R4, UR4 ;  /* 0x0000000400047d09 */ /* 0x000ea20008000000 */
[----:B-1----:R-:W-:-:S02]  /*25580*/  ISETP.EQ.U32.AND P0, PT, R0, R3, PT ;  /* 0x000000030000720c */ /* 0x002fc40003f02070 */
[----:B------:R-:W2:Y:S11]  /*25590*/  LDC.64 R2, c[0x0][0xc60] ;  /* 0x00031800ff027b82 */ /* 0x000eb60000000a00 */
[----:B--2---:R-:W2:Y:S01]  /*255a0*/  @P0 ATOMG.E.ADD.STRONG.GPU PT, R3, desc[UR60][R2.64], R4 ;  /* 0x00000004020309a8 */ /* 0x004ea200081ee1fc */
[----:B------:R-:W1:Y:S02]  /*255b0*/  S2R R5, SR_LTMASK ;  /* 0x0000000000057919 */ /* 0x000e640000003900 */
[----:B-1----:R-:W-:-:S06]  /*255c0*/  LOP3.LUT R5, R5, UR4, RZ, 0xc0, !PT ;  /* 0x0000000405057c12 */ /* 0x002fcc000f8ec0ff */
[----:B------:R-:W1:Y:S01]  /*255d0*/  POPC R5, R5 ;  /* 0x0000000500057309 */ /* 0x000e620000000000 */
[----:B--2---:R-:W1:Y:S02]  /*255e0*/  SHFL.IDX PT, R0, R3, R0, 0x1f ;  /* 0x00001f0003007589 */ /* 0x004e6400000e0000 */
[----:B-1----:R-:W-:Y:S01]  /*255f0*/  IADD3 R16, R0, UR39, R5 ;  /* 0x0000002700107c10 */ /* 0x002fe2000fffe005 */
[----:B------:R-:W-:Y:S06]  /*25600*/  BRA `(.L_x_5478) ;  /* 0x00000044004c7947 */ /* 0x000fec0003800000 */
.L_x_5477:
        /* <DEDUP_REMOVED lines=15> */
[----:B0-----:R-:W-:Y:S02]  /*25700*/  IMAD.U32 R11, RZ, RZ, UR5 ;  /* 0x00000005ff0b7e24 */ /* 0x001fe4000f8e00ff */
[----:B------:R-:W-:Y:S02]  /*25710*/  IMAD.MOV.U32 R8, RZ, RZ, 0x70 ;  /* 0x00000070ff087424 */ /* 0x000fe400078e00ff */
[----:B------:R-:W-:Y:S02]  /*25720*/  IMAD.MOV.U32 R12, RZ, RZ, 0x1 ;  /* 0x00000001ff0c7424 */ /* 0x000fe400078e00ff */
[----:B------:R-:W-:-:S07]  /*25730*/  IMAD.MOV.U32 R13, RZ, RZ, RZ ;  /* 0x000000ffff0d7224 */ /* 0x000fce00078e00ff */
[----:B------:R-:W-:-:S07]  /*25740*/  LEPC R20, `(.L_x_5480) ;  /* 0x000000001014794e */ /* 0x000fce0000000000 */
[----:B-1----:R-:W-:Y:S05]  /*25750*/  CALL.ABS.NOINC R2 ;  /* 0x0000000002007343 */ /* 0x002fea0003c00000 */
.L_x_5480:
[----:B------:R-:W-:Y:S05]  /*25760*/  BSYNC B6 ;  /* 0x0000000000067941 */ /* 0x000fea0003800000 */
.L_x_5479:
        /* <DEDUP_REMOVED lines=14> */
[----:B0-----:R-:W-:Y:S02]  /*25850*/  IMAD.U32 R11, RZ, RZ, UR5 ;  /* 0x00000005ff0b7e24 */ /* 0x001fe4000f8e00ff */
[----:B------:R-:W-:Y:S02]  /*25860*/  IMAD.MOV.U32 R8, RZ, RZ, 0x70 ;  /* 0x00000070ff087424 */ /* 0x000fe400078e00ff */
[----:B------:R-:W-:Y:S02]  /*25870*/  IMAD.MOV.U32 R12, RZ, RZ, 0x1 ;  /* 0x00000001ff0c7424 */ /* 0x000fe400078e00ff */
[----:B-1----:R-:W-:-:S07]  /*25880*/  IMAD.MOV.U32 R13, RZ, RZ, RZ ;  /* 0x000000ffff0d7224 */ /* 0x002fce00078e00ff */
[----:B------:R-:W-:-:S07]  /*25890*/  LEPC R20, `(.L_x_5483) ;  /* 0x000000001014794e */ /* 0x000fce0000000000 */
[----:B--2---:R-:W-:Y:S05]  /*258a0*/  CALL.ABS.NOINC R2 ;  /* 0x0000000002007343 */ /* 0x004fea0003c00000 */
.L_x_5483:
        /* <DEDUP_REMOVED lines=15> */
.L_x_5482:
[----:B------:R-:W-:Y:S05]  /*259a0*/  BSYNC B6 ;  /* 0x0000000000067941 */ /* 0x000fea0003800000 */
.L_x_5481:
[----:B------:R-:W-:Y:S01]  /*259b0*/  ULDC.64 UR4, c[0x0][0x9f8] ;  /* 0x00027e0000047ab9 */ /* 0x000fe20000000a00 */
[----:B------:R-:W2:Y:S01]  /*259c0*/  LDL R17, [R1+0x38] ;  /* 0x0000380001117983 */ /* 0x000ea20000100800 */
[----:B------:R-:W-:Y:S01]  /*259d0*/  ISETP.NE.U32.AND P0, PT, RZ, UR4, PT ;  /* 0x00000004ff007c0c */ /* 0x000fe2000bf05070 */
[----:B------:R-:W-:-:S03]  /*259e0*/  IMAD.MOV.U32 R7, RZ, RZ, R19 ;  /* 0x000000ffff077224 */ /* 0x000fc600078e0013 */
[----:B------:R-:W-:Y:S01]  /*259f0*/  ISETP.NE.AND.EX P0, PT, RZ, UR5, PT, P0 ;  /* 0x00000005ff007c0c */ /* 0x000fe2000bf05300 */
[----:B------:R-:W-:-:S12]  /*25a00*/  ULDC.64 UR4, c[0x0][0xa08] ;  /* 0x0002820000047ab9 */ /* 0x000fd80000000a00 */
[----:B------:R-:W1:Y:S02]  /*25a10*/  @P0 LDC.64 R2, c[0x0][0x9f8] ;  /* 0x00027e00ff020b82 */ /* 0x000e640000000a00 */
[----:B-1----:R-:W-:-:S05]  /*25a20*/  @P0 IMAD.WIDE R2, R19, 0x4, R2 ;  /* 0x0000000413020825 */ /* 0x002fca00078e0202 */
[----:B------:R1:W3:Y:S02]  /*25a30*/  @P0 LDG.E R7, desc[UR60][R2.64] ;  /* 0x0000003c02070981 */ /* 0x0002e4000c1e1900 */
[----:B-1----:R-:W1:Y:S02]  /*25a40*/  LDC.64 R2, c[0x0][0x418] ;  /* 0x00010600ff027b82 */ /* 0x002e640000000a00 */
[----:B-1----:R-:W-:Y:S01]  /*25a50*/  LOP3.LUT P0, RZ, R2, UR4, RZ, 0xfc, !PT ;  /* 0x0000000402ff7c12 */ /* 0x002fe2000f80fcff */
        /* <DEDUP_REMOVED lines=8> */
[----:B------:R-:W2:Y:S02]  /*25ae0*/  S2R R4, SR_TID.X ;  /* 0x0000000000047919 */ /* 0x000ea40000002100 */
[----:B--2---:R-:W-:-:S04]  /*25af0*/  SHF.R.U32.HI R4, RZ, 0x5, R4 ;  /* 0x00000005ff047819 */ /* 0x004fc80000011604 */
[----:B------:R-:W-:-:S05]  /*25b00*/  LOP3.LUT R4, R4, 0x3, RZ, 0xc0, !PT ;  /* 0x0000000304047812 */ /* 0x000fca00078ec0ff */
[----:B------:R2:W3:Y:S02]  /*25b10*/  SHFL.IDX PT, R14, R4, RZ, 0x1f ;  /* 0x00001fff040e7589 */ /* 0x0004e400000e0000 */
.L_x_5635:
[----:B--2---:R-:W2:Y:S01]  /*25b20*/  LDL.LU R4, [R1] ;  /* 0x0000000001047983 */ /* 0x004ea20000300800 */
[----:B------:R-:W-:Y:S02]  /*25b30*/  PLOP3.LUT P1, PT, PT, PT, PT, 0x8, 0x0 ;  /* 0x000000000000781c */ /* 0x000fe40003f2e170 */
[----:B---3--:R-:W-:Y:S01]  /*25b40*/  ISETP.NE.AND P0, PT, R14, RZ, PT ;  /* 0x000000ff0e00720c */ /* 0x008fe20003f05270 */
[----:B------:R3:W-:Y:S01]  /*25b50*/  STL [R1+0xc], R0 ;  /* 0x00000c0001007387 */ /* 0x0007e20000100800 */
[----:B--2---:R-:W-:-:S09]  /*25b60*/  LOP3.LUT R4, R4, 0xfffffffb, RZ, 0xc0, !PT ;  /* 0xfffffffb04047812 */ /* 0x004fd200078ec0ff */
[----:B------:R-:W-:-:S05]  /*25b70*/  @P1 LOP3.LUT R4, R4, 0x4, RZ, 0xfc, !PT ;  /* 0x0000000404041812 */ /* 0x000fca00078efcff */
[----:B------:R3:W-:Y:S01]  /*25b80*/  STL [R1], R4 ;  /* 0x0000000401007387 */ /* 0x0007e20000100800 */
[----:B------:R-:W-:Y:S05]  /*25b90*/  @P0 BRA `(.L_x_5485) ;  /* 0x0000000400400947 */ /* 0x000fea0003800000 */
[----:B------:R-:W-:-:S03]  /*25ba0*/  UMOV UR4, 0xffffffff ;  /* 0xffffffff00047882 */ /* 0x000fc60000000000 */
[----:B------:R-:W-:Y:S05]  /*25bb0*/  BRA.DIV UR4, `(.L_x_5486) ;  /* 0x0000005e04d87947 */ /* 0x000fea000b800000 */
[----:B------:R-:W-:-:S13]  /*25bc0*/  ELECT P6, URZ, PT ;  /* 0x00000000003f782f */ /* 0x000fda00038c0000 */
.L_x_5638:
[----:B------:R-:W-:Y:S05]  /*25bd0*/  @!P6 BRA `(.L_x_5485) ;  /* 0x000000040030e947 */ /* 0x000fea0003800000 */
[----:B------:R-:W-:-:S04]  /*25be0*/  ISETP.NE.U32.AND P0, PT, R2, RZ, PT ;  /* 0x000000ff0200720c */ /* 0x000fc80003f05070 */
[----:B------:R-:W-:-:S13]  /*25bf0*/  ISETP.NE.AND.EX P0, PT, R3, RZ, PT, P0 ;  /* 0x000000ff0300720c */ /* 0x000fda0003f05300 */
[----:B------:R-:W-:Y:S05]  /*25c00*/  @!P0 BRA `(.L_x_5487) ;  /* 0x0000000000508947 */ /* 0x000fea0003800000 */
[----:B------:R-:W2:Y:S01]  /*25c10*/  LDC R6, c[0x0][0x43c] ;  /* 0x00010f00ff067b82 */ /* 0x000ea20000000800 */
[----:B------:R-:W-:Y:S01]  /*25c20*/  IMAD.MOV.U32 R9, RZ, RZ, R0 ;  /* 0x000000ffff097224 */ /* 0x000fe200078e0000 */
[----:B------:R-:W-:-:S03]  /*25c30*/  ULDC.64 UR4, c[0x0][0x428] ;  /* 0x00010a0000047ab9 */ /* 0x000fc60000000a00 */
[----:B---3--:R-:W-:Y:S01]  /*25c40*/  IMAD.MOV.U32 R0, RZ, RZ, R9 ;  /* 0x000000ffff007224 */ /* 0x008fe200078e0009 */
[----:B--2---:R-:W-:-:S13]  /*25c50*/  ISETP.NE.AND P0, PT, R6, 0x1, PT ;  /* 0x000000010600780c */ /* 0x004fda0003f05270 */
[----:B------:R-:W2:Y:S02]  /*25c60*/  @P0 LDC.64 R4, c[0x0][0x440] ;  /* 0x00011000ff040b82 */ /* 0x000ea40000000a00 */
[----:B--2---:R-:W-:-:S05]  /*25c70*/  @P0 IMAD.HI.U32 R4, R9, R4, RZ ;  /* 0x0000000409040227 */ /* 0x004fca00078e00ff */
        /* <DEDUP_REMOVED lines=13> */
.L_x_5487:
[----:B-1----:R-:W4:Y:S04]  /*25d50*/  LDL R7, [R1+0x4] ;  /* 0x0000040001077983 */ /* 0x002f280000100800 */
[----:B---3--:R-:W4:Y:S04]  /*25d60*/  LDL R0, [R1+0x8] ;  /* 0x0000080001007983 */ /* 0x008f280000100800 */
[----:B--2---:R-:W2:Y:S01]  /*25d70*/  LDL R2, [R1+0x14] ;  /* 0x0000140001027983 */ /* 0x004ea20000100800 */
[----:B----4-:R-:W-:Y:S01]  /*25d80*/  IMAD R0, R0, 0x8, R7 ;  /* 0x0000000800007824 */ /* 0x010fe200078e0207 */
[----:B--2---:R-:W-:-:S04]  /*25d90*/  SHF.L.U32 R2, R2, 0x1f, RZ ;  /* 0x0000001f02027819 */ /* 0x004fc800000006ff */
[----:B------:R-:W1:Y:S02]  /*25da0*/  SYNCS.PHASECHK.TRANS64.TRYWAIT P0, [R0+URZ+0x30840], R2 ;  /* 0x03084002000075a7 */ /* 0x000e64000800017f */
[----:B-1----:R-:W-:Y:S05]  /*25db0*/  @!P0 BRA `(.L_x_5488) ;  /* 0x0000005c00788947 */ /* 0x002fea0003800000 */
.L_x_5639:
[----:B------:R2:W5:Y:S01]  /*25dc0*/  LDL R3, [R1] ;  /* 0x0000000001037983 */ /* 0x0005620000100800 */
        /* <DEDUP_REMOVED lines=9> */
.L_x_5489:
[----:B------:R-:W3:Y:S04]  /*25e60*/  LDL R6, [R1+0x4] ;  /* 0x0000040001067983 */ /* 0x000ee80000100800 */
[----:B------:R-:W3:Y:S04]  /*25e70*/  LDL R5, [R1+0x8] ;  /* 0x0000080001057983 */ /* 0x000ee80000100800 */
[----:B------:R-:W4:Y:S04]  /*25e80*/  LDL R4, [R1+0xc] ;  /* 0x00000c0001047983 */ /* 0x000f280000100800 */
[----:B-12---:R-:W2:Y:S01]  /*25e90*/  LDL R2, [R1+0x18] ;  /* 0x0000180001027983 */ /* 0x006ea20000100800 */
        /* <DEDUP_REMOVED lines=8> */
[----:B------:R-:W-:Y:S01]  /*25f20*/  LOP3.LUT R3, R3, 0xfffffffb, RZ, 0xc0, !PT ;  /* 0xfffffffb03037812 */ /* 0x000fe200078ec0ff */
[----:B------:R-:W-:-:S04]  /*25f30*/  UMOV UR17, 0x40 ;  /* 0x0000004000117882 */ /* 0x000fc80000000000 */
[----:B------:R-:W-:-:S06]  /*25f40*/  UIADD3 UR9, UR9, 0x30830, URZ ;  /* 0x0003083009097890 */ /* 0x000fcc000fffe03f */
[----:B------:R-:W-:-:S05]  /*25f50*/  @P0 LOP3.LUT R3, R3, 0x4, RZ, 0xfc, !PT ;  /* 0x0000000403030812 */ /* 0x000fca00078efcff */
[----:B------:R1:W-:Y:S01]  /*25f60*/  STL [R1], R3 ;  /* 0x0000000301007387 */ /* 0x0003e20000100800 */
[----:B---3--:R-:W-:Y:S01]  /*25f70*/  IMAD R0, R5, 0x9000, R6 ;  /* 0x0000900005007824 */ /* 0x008fe200078e0206 */
[----:B----4-:R-:W-:-:S04]  /*25f80*/  R2UR UR11, R4 ;  /* 0x00000000040b72ca */ /* 0x010fc800000e0000 */
[----:B------:R-:W-:Y:S02]  /*25f90*/  R2UR UR8, R0 ;  /* 0x00000000000872ca */ /* 0x000fe400000e0000 */
[----:B--2---:R-:W-:-:S11]  /*25fa0*/  R2UR UR5, R2 ;  /* 0x00000000020572ca */ /* 0x004fd600000e0000 */
        /* <DEDUP_REMOVED lines=14> */
[----:B-1----:R-:W-:Y:S01]  /*26090*/  NOP ;  /* 0x0000000000007918 */ /* 0x002fe20000000000 */
.L_x_5485:
[----:B---3--:R-:W2:Y:S04]  /*260a0*/  LDL R4, [R1+0x4] ;  /* 0x0000040001047983 */ /* 0x008ea80000100800 */
        /* <DEDUP_REMOVED lines=19> */
[----:B--2---:R-:W-:Y:S02]  /*261e0*/  IMAD.U32 R4, RZ, RZ, UR4 ;  /* 0x00000004ff047e24 */ /* 0x004fe4000f8e00ff */
[----:B------:R-:W2:Y:S01]  /*261f0*/  LDC.64 R2, c[0x4][R2] ;  /* 0x0100000002027b82 */ /* 0x000ea20000000a00 */
[----:B------:R-:W-:Y:S02]  /*26200*/  IMAD.U32 R5, RZ, RZ, UR5 ;  /* 0x00000005ff057e24 */ /* 0x000fe4000f8e00ff */
[----:B------:R-:W-:Y:S02]  /*26210*/  IMAD.U32 R6, RZ, RZ, UR6 ;  /* 0x00000006ff067e24 */ /* 0x000fe4000f8e00ff */
[----:B-1----:R-:W-:-:S02]  /*26220*/  IMAD.U32 R7, RZ, RZ, UR7 ;  /* 0x00000007ff077e24 */ /* 0x002fc4000f8e00ff */
[----:B------:R-:W-:Y:S02]  /*26230*/  IMAD.U32 R10, RZ, RZ, UR8 ;  /* 0x00000008ff0a7e24 */ /* 0x000fe4000f8e00ff */
[----:B0-----:R-:W-:Y:S02]  /*26240*/  IMAD.U32 R11, RZ, RZ, UR9 ;  /* 0x00000009ff0b7e24 */ /* 0x001fe4000f8e00ff */
[----:B------:R-:W-:Y:S02]  /*26250*/  IMAD.MOV.U32 R8, RZ, RZ, 0x70 ;  /* 0x00000070ff087424 */ /* 0x000fe400078e00ff */
[----:B------:R-:W-:Y:S02]  /*26260*/  IMAD.MOV.U32 R12, RZ, RZ, 0x1 ;  /* 0x00000001ff0c7424 */ /* 0x000fe400078e00ff */
[----:B------:R-:W-:-:S07]  /*26270*/  IMAD.MOV.U32 R13, RZ, RZ, RZ ;  /* 0x000000ffff0d7224 */ /* 0x000fce00078e00ff */
[----:B------:R-:W-:-:S07]  /*26280*/  LEPC R20, `(.L_x_5491) ;  /* 0x000000001014794e */ /* 0x000fce0000000000 */
[----:B--2---:R-:W-:Y:S05]  /*26290*/  CALL.ABS.NOINC R2 ;  /* 0x0000000002007343 */ /* 0x004fea0003c00000 */
.L_x_5491:
[----:B------:R-:W-:Y:S05]  /*262a0*/  BSYNC B6 ;  /* 0x0000000000067941 */ /* 0x000fea0003800000 */
.L_x_5490:
[----:B--2---:R-:W2:Y:S01]  /*262b0*/  LDL.LU R0, [R1+0x4c] ;  /* 0x00004c0001007983 */ /* 0x004ea20000300800 */
[----:B-1----:R-:W1:Y:S01]  /*262c0*/  LDC R7, c[0x0][0x448] ;  /* 0x00011200ff077b82 */ /* 0x002e620000000800 */
[----:B------:R-:W-:Y:S02]  /*262d0*/  ULDC.64 UR4, c[0x0][0x2d8] ;  /* 0x0000b60000047ab9 */ /* 0x000fe40000000a00 */
[----:B------:R-:W2:Y:S04]  /*262e0*/  LDL.LU.64 R2, [R1+0x40] ;  /* 0x0000400001027983 */ /* 0x000ea80000300a00 */
[----:B0-----:R-:W3:Y:S01]  /*262f0*/  LDL R11, [R1+0x34] ;  /* 0x00003400010b7983 */ /* 0x001ee20000100800 */
[----:B------:R-:W0:Y:S01]  /*26300*/  S2R R5, SR_TID.X ;  /* 0x0000000000057919 */ /* 0x000e220000002100 */
[----:B------:R-:W4:Y:S01]  /*26310*/  S2R R8, SR_TID.X ;  /* 0x0000000000087919 */ /* 0x000f220000002100 */
[----:B0-----:R-:W-:-:S04]  /*26320*/  LOP3.LUT R5, R5, 0x7f, RZ, 0xc0, !PT ;  /* 0x0000007f05057812 */ /* 0x001fc800078ec0ff */
[----:B------:R-:W-:Y:S01]  /*26330*/  SHF.R.U32.HI R5, RZ, 0x3, R5 ;  /* 0x00000003ff057819 */ /* 0x000fe20000011605 */
[----:B----4-:R-:W-:-:S05]  /*26340*/  IMAD.SHL.U32 R8, R8, 0x10, RZ ;  /* 0x0000001008087824 */ /* 0x010fca00078e00ff */
[----:B------:R-:W-:Y:S01]  /*26350*/  LOP3.LUT R8, R5, 0x70, R8, 0xf8, !PT ;  /* 0x0000007005087812 */ /* 0x000fe200078ef808 */
[----:B------:R-:W0:Y:S01]  /*26360*/  S2R R9, SR_TID.X ;  /* 0x0000000000097919 */ /* 0x000e220000002100 */
[----:B------:R-:W4:Y:S01]  /*26370*/  S2R R10, SR_TID.X ;  /* 0x00000000000a7919 */ /* 0x000f220000002100 */
[----:B0-----:R-:W-:-:S05]  /*26380*/  IMAD.SHL.U32 R9, R9, 0x8, RZ ;  /* 0x0000000809097824 */ /* 0x001fca00078e00ff */
[----:B------:R-:W-:-:S04]  /*26390*/  LOP3.LUT R9, R9, 0x38, RZ, 0xc0, !PT ;  /* 0x0000003809097812 */ /* 0x000fc800078ec0ff */
        /* <DEDUP_REMOVED lines=17> */
[----:B-1----:R-:W-:-:S13]  /*264b0*/  ISETP.NE.AND P0, PT, R7, 0x1, PT ;  /* 0x000000010700780c */ /* 0x002fda0003f05270 */
        /* <DEDUP_REMOVED lines=34> */
[----:B------:R-:W-:Y:S01]  /*266e0*/  ISETP.GE.AND P1, PT, R9, UR4, PT ;  /* 0x0000000409007c0c */ /* 0x000fe2000bf26270 */
[----:B------:R-:W-:-:S12]  /*266f0*/  BRA.DIV UR5, `(.L_x_5492) ;  /* 0x00000056053c7947 */ /* 0x000fd8000b800000 */
[----:B------:R-:W2:Y:S04]  /*26700*/  LDL.LU R6, [R1+0x3c] ;  /* 0x00003c0001067983 */ /* 0x000ea80000300800 */
[----:B------:R-:W3:Y:S04]  /*26710*/  LDL.LU R11, [R1+0x34] ;  /* 0x00003400010b7983 */ /* 0x000ee80000300800 */
[----:B------:R-:W4:Y:S01]  /*26720*/  LDL R9, [R1+0x2c] ;  /* 0x00002c0001097983 */ /* 0x000f220000100800 */
[----:B--2---:R-:W-:-:S03]  /*26730*/  IMAD R2, R6, R7, RZ ;  /* 0x0000000706027224 */ /* 0x004fc600078e02ff */
        /* <DEDUP_REMOVED lines=11> */
[----:B----4-:R-:W-:Y:S04]  /*267f0*/  @!P2 LDGSTS.E.BYPASS.LTC128B.128 [R9+0x12400], desc[UR60][R6.64], !P3 ;  /* 0x124000000609afae */ /* 0x010fe8000d901d7c */
        /* <DEDUP_REMOVED lines=64> */
[----:B------:R1:W2:Y:S04]  /*26c00*/  SHFL.IDX PT, R5, R3, 0x7, 0x181f ;  /* 0x00f81f0003057f89 */ /* 0x0002a800000e0000 */
[----:B------:R1:W-:Y:S04]  /*26c10*/  @!P2 LDGSTS.E.BYPASS.LTC128B.128 [R9+0x15400], desc[UR60][R6.64], !P3 ;  /* 0x154000000609afae */ /* 0x0003e8000d901d7c */
[----:B------:R1:W-:Y:S04]  /*26c20*/  @!P2 LDGSTS.E.BYPASS.LTC128B.128 [R9+0x19400], desc[UR60][R6.64+0x80], !P0 ;  /* 0x194000800609afae */ /* 0x0003e8000c101d7c */
[----:B------:R1:W-:Y:S04]  /*26c30*/  @!P2 LDGSTS.E.BYPASS.LTC128B.128 [R9+0x1d400], desc[UR60][R6.64+0x100], !P1 ;  /* 0x1d4001000609afae */ /* 0x0003e8000c901d7c */
[----:B------:R1:W3:Y:S02]  /*26c40*/  SHFL.IDX PT, R3, R4, 0x7, 0x181f ;  /* 0x00f81f0004037f89 */ /* 0x0002e400000e0000 */
.L_x_5656:
        /* <DEDUP_REMOVED lines=12> */
[----:B------:R4:W-:Y:S02]  /*26d10*/  LDGSTS.E.BYPASS.LTC128B.128 [R4+0x1dc00], desc[UR60][R2.64+0x100], !P1 ;  /* 0x1dc0010002047fae */ /* 0x0009e4000c901d7c */
.L_x_5494:
[----:B------:R-:W-:Y:S05]  /*26d20*/  BSYNC B0 ;  /* 0x0000000000007941 */ /* 0x000fea0003800000 */
.L_x_5493:
[----:B------:R0:W5:Y:S01]  /*26d30*/  LDL R8, [R1+0x4] ;  /* 0x0000040001087983 */ /* 0x0001620000100800 */
[----:B------:R-:W-:Y:S01]  /*26d40*/  PLOP3.LUT P0, PT, PT, PT, PT, 0x80, 0x0 ;  /* 0x000000000000781c */ /* 0x000fe20003f0f070 */
[----:B------:R-:W-:-:S12]  /*26d50*/  NOP ;  /* 0x0000000000007918 */ /* 0x000fd80000000000 */
.L_x_5495:
[----:B----4-:R-:W4:Y:S01]  /*26d60*/  LDL R2, [R1+0x4] ;  /* 0x0000040001027983 */ /* 0x010f220000100800 */
        /* <DEDUP_REMOVED lines=18> */
.L_x_5657:
[----:B------:R-:W-:Y:S05]  /*26e90*/  BSYNC B0 ;  /* 0x0000000000007941 */ /* 0x000fea0003800000 */
.L_x_5496:
        /* <DEDUP_REMOVED lines=14> */
[----:B--2---:R-:W2:Y:S04]  /*26f80*/  LDL R5, [R1] ;  /* 0x0000000001057983 */ /* 0x004ea80000100800 */
        /* <DEDUP_REMOVED lines=34> */
.L_x_5504:
[----:B------:R-:W2:Y:S01]  /*271b0*/  LDL R2, [R1+0x4] ;  /* 0x0000040001027983 */ /* 0x000ea20000100800 */
[----:B------:R-:W-:Y:S01]  /*271c0*/  BSSY B3, `(.L_x_5505) ;  /* 0x0000005000037945 */ /* 0x000fe20003800000 */
[----:B--2---:R-:W-:Y:S01]  /*271d0*/  IMAD R3, R7, 0x8, R2 ;  /* 0x0000000807037824 */ /* 0x004fe200078e0202 */
[----:B------:R-:W-:-:S04]  /*271e0*/  SHF.L.U32 R2, R9, 0x1f, RZ ;  /* 0x0000001f09027819 */ /* 0x000fc800000006ff */
[----:B------:R-:W1:Y:S02]  /*271f0*/  SYNCS.PHASECHK.TRANS64.TRYWAIT P0, [R3+URZ+0x30840], R2 ;  /* 0x03084002030075a7 */ /* 0x000e64000800017f */
[----:B-1----:R-:W-:Y:S05]  /*27200*/  @!P0 BRA `(.L_x_5506) ;  /* 0x00000054006c8947 */ /* 0x002fea0003800000 */
.L_x_5658:
[----:B------:R-:W-:Y:S05]  /*27210*/  BSYNC B3 ;  /* 0x0000000000037941 */ /* 0x000fea0003800000 */
.L_x_5505:
[----:B0-----:R-:W0:Y:S01]  /*27220*/  S2R R5, SR_TID.X ;  /* 0x0000000000057919 */ /* 0x001e220000002100 */
[----:B------:R-:W-:Y:S01]  /*27230*/  BSSY B3, `(.L_x_5507) ;  /* 0x000000a000037945 */ /* 0x000fe20003800000 */
[----:B0-----:R-:W-:-:S04]  /*27240*/  LOP3.LUT R5, R5, 0x7f, RZ, 0xc0, !PT ;  /* 0x0000007f05057812 */ /* 0x001fc800078ec0ff */
[----:B------:R-:W-:-:S13]  /*27250*/  ISETP.NE.AND P0, PT, R5, RZ, PT ;  /* 0x000000ff0500720c */ /* 0x000fda0003f05270 */
[----:B------:R-:W-:Y:S05]  /*27260*/  @P0 BRA `(.L_x_5508) ;  /* 0x0000000000180947 */ /* 0x000fea0003800000 */
[----:B------:R-:W2:Y:S01]  /*27270*/  LDL R5, [R1] ;  /* 0x0000000001057983 */ /* 0x000ea20000100800 */
[----:B-1----:R-:W-:-:S04]  /*27280*/  IMAD.MOV.U32 R2, RZ, RZ, 0x9000 ;  /* 0x00009000ff027424 */ /* 0x002fc800078e00ff */
[----:B------:R0:W-:Y:S01]  /*27290*/  SYNCS.ARRIVE.TRANS64 RZ, [R3+URZ+0x30830], R2 ;  /* 0x0308300203ff79a7 */ /* 0x0001e2000800003f */
[----:B--2---:R-:W-:-:S13]  /*272a0*/  LOP3.LUT P1, RZ, R5, 0x1, RZ, 0xc0, !PT ;  /* 0x0000000105ff7812 */ /* 0x004fda000782c0ff */
[----:B0-----:R-:W-:Y:S05]  /*272b0*/  @!P1 BRA `(.L_x_5508) ;  /* 0x0000000000049947 */ /* 0x001fea0003800000 */
[----:B------:R-:W-:Y:S01]  /*272c0*/  BPT.TRAP 0x1 ;  /* 0x000000040000795c */ /* 0x000fe20000300000 */
.L_x_5508:
[----:B------:R-:W-:Y:S05]  /*272d0*/  BSYNC B3 ;  /* 0x0000000000037941 */ /* 0x000fea0003800000 */
.L_x_5507:
        /* <DEDUP_REMOVED lines=13> */
.L_x_5509:
        /* <DEDUP_REMOVED lines=16> */
.L_x_5510:
        /* <DEDUP_REMOVED lines=16> */
.L_x_5511:
        /* <DEDUP_REMOVED lines=18> */
.L_x_5659:
[----:B------:R-:W-:Y:S05]  /*276d0*/  BSYNC B3 ;  /* 0x0000000000037941 */ /* 0x000fea0003800000 */
.L_x_5512:
        /* <DEDUP_REMOVED lines=10> */
.L_x_5514:
[----:B------:R-:W2:Y:S01]  /*27780*/  LDL R3, [R1] ;  /* 0x0000000001037983 */ /* 0x000ea20000100800 */
[----:B------:R-:W-:Y:S01]  /*27790*/  BSSY B3, `(.L_x_5515) ;  /* 0x0000004000037945 */ /* 0x000fe20003800000 */
[----:B--2---:R-:W-:-:S13]  /*277a0*/  LOP3.LUT P0, RZ, R3, 0x8, RZ, 0xc0, !PT ;  /* 0x0000000803ff7812 */ /* 0x004fda000780c0ff */
[----:B------:R-:W-:Y:S05]  /*277b0*/  @P0 BRA `(.L_x_5516) ;  /* 0x0000000000040947 */ /* 0x000fea0003800000 */
[----:B------:R-:W-:Y:S01]  /*277c0*/  BPT.TRAP 0x1 ;  /* 0x000000040000795c */ /* 0x000fe20000300000 */
.L_x_5516:
[----:B------:R-:W-:Y:S05]  /*277d0*/  BSYNC B3 ;  /* 0x0000000000037941 */ /* 0x000fea0003800000 */
.L_x_5515:
        /* <DEDUP_REMOVED lines=14> */
.L_x_5517:
        /* <DEDUP_REMOVED lines=15> */
.L_x_5518:
        /* <DEDUP_REMOVED lines=15> */
.L_x_5519:
        /* <DEDUP_REMOVED lines=12> */
.L_x_5503:
[----:B------:R-:W-:Y:S05]  /*27b60*/  BSYNC B1 ;  /* 0x0000000000017941 */ /* 0x000fea0003800000 */
.L_x_5502:
[----:B0-----:R-:W2:Y:S04]  /*27b70*/  LDL R0, [R1+0x38] ;  /* 0x0000380001007983 */ /* 0x001ea80000100800 */
[----:B------:R1:W-:Y:S04]  /*27b80*/  STL [R1+0x8], R7 ;  /* 0x0000080701007387 */ /* 0x0003e80000100800 */
[----:B------:R1:W-:Y:S02]  /*27b90*/  STL [R1+0x14], R9 ;  /* 0x0000140901007387 */ /* 0x0003e40000100800 */
[----:B-12---:R-:W-:-:S07]  /*27ba0*/  VIADD R0, R0, 0xfffffffd ;  /* 0xfffffffd00007836 */ /* 0x006fce0000000000 */
.L_x_5501:
[----:B------:R-:W-:Y:S05]  /*27bb0*/  BSYNC B2 ;  /* 0x0000000000027941 */ /* 0x000fea0003800000 */
.L_x_5500:
[----:B------:R-:W3:Y:S01]  /*27bc0*/  LDL.LU R2, [R1+0x38] ;  /* 0x0000380001027983 */ /* 0x000ee20000300800 */
[----:B------:R-:W-:Y:S01]  /*27bd0*/  VIADD R8, R8, 0xfffffffe ;  /* 0xfffffffe08087836 */ /* 0x000fe20000000000 */
[----:B---3--:R-:W-:-:S04]  /*27be0*/  LOP3.LUT R2, RZ, R2, RZ, 0x33, !PT ;  /* 0x00000002ff027212 */ /* 0x008fc800078e33ff */
[----:B------:R-:W-:-:S13]  /*27bf0*/  ISETP.NE.AND P0, PT, R8, R2, PT ;  /* 0x000000020800720c */ /* 0x000fda0003f05270 */
[----:B------:R-:W-:Y:S05]  /*27c00*/  @!P0 BRA `(.L_x_5499) ;  /* 0x00000018000c8947 */ /* 0x000fea0003800000 */
[----:B0-----:R-:W-:-:S07]  /*27c10*/  IMAD.MOV.U32 R9, RZ, RZ, R17 ;  /* 0x000000ffff097224 */ /* 0x001fce00078e0011 */
.L_x_5556:
[----:B------:R-:W3:Y:S04]  /*27c20*/  LDL R4, [R1] ;  /* 0x0000000001047983 */ /* 0x000ee80000100800 */
        /* <DEDUP_REMOVED lines=35> */
.L_x_5522:
[----:B------:R-:W2:Y:S01]  /*27e60*/  LDL R2, [R1+0x4] ;  /* 0x0000040001027983 */ /* 0x000ea20000100800 */
[----:B------:R-:W-:Y:S01]  /*27e70*/  BSSY B2, `(.L_x_5523) ;  /* 0x0000005000027945 */ /* 0x000fe20003800000 */
[----:B--2---:R-:W-:Y:S01]  /*27e80*/  IMAD R3, R4, 0x8, R2 ;  /* 0x0000000804037824 */ /* 0x004fe200078e0202 */
[----:B------:R-:W-:-:S04]  /*27e90*/  SHF.L.U32 R2, R5, 0x1f, RZ ;  /* 0x0000001f05027819 */ /* 0x000fc800000006ff */
[----:B------:R-:W1:Y:S02]  /*27ea0*/  SYNCS.PHASECHK.TRANS64.TRYWAIT P0, [R3+URZ+0x30840], R2 ;  /* 0x03084002030075a7 */ /* 0x000e64000800017f */
[----:B-1----:R-:W-:Y:S05]  /*27eb0*/  @!P0 BRA `(.L_x_5524) ;  /* 0x0000004800688947 */ /* 0x002fea0003800000 */
.L_x_5660:
[----:B------:R-:W-:Y:S05]  /*27ec0*/  BSYNC B2 ;  /* 0x0000000000027941 */ /* 0x000fea0003800000 */
.L_x_5523:
[----:B------:R-:W2:Y:S01]  /*27ed0*/  S2R R7, SR_TID.X ;  /* 0x0000000000077919 */ /* 0x000ea20000002100 */
[----:B------:R-:W-:Y:S01]  /*27ee0*/  BSSY B2, `(.L_x_5525) ;  /* 0x000000a000027945 */ /* 0x000fe20003800000 */
[----:B--2---:R-:W-:-:S04]  /*27ef0*/  LOP3.LUT R7, R7, 0x7f, RZ, 0xc0, !PT ;  /* 0x0000007f07077812 */ /* 0x004fc800078ec0ff */
[----:B------:R-:W-:-:S13]  /*27f00*/  ISETP.NE.AND P0, PT, R7, RZ, PT ;  /* 0x000000ff0700720c */ /* 0x000fda0003f05270 */
[----:B------:R-:W-:Y:S05]  /*27f10*/  @P0 BRA `(.L_x_5526) ;  /* 0x0000000000180947 */ /* 0x000fea0003800000 */
[----:B------:R-:W2:Y:S01]  /*27f20*/  LDL R7, [R1] ;  /* 0x0000000001077983 */ /* 0x000ea20000100800 */
[----:B-1----:R-:W-:-:S04]  /*27f30*/  IMAD.MOV.U32 R2, RZ, RZ, 0x9000 ;  /* 0x00009000ff027424 */ /* 0x002fc800078e00ff */
[----:B------:R3:W-:Y:S01]  /*27f40*/  SYNCS.ARRIVE.TRANS64 RZ, [R3+URZ+0x30830], R2 ;  /* 0x0308300203ff79a7 */ /* 0x0007e2000800003f */
[----:B--2---:R-:W-:-:S13]  /*27f50*/  LOP3.LUT P1, RZ, R7, 0x1, RZ, 0xc0, !PT ;  /* 0x0000000107ff7812 */ /* 0x004fda000782c0ff */
[----:B---3--:R-:W-:Y:S05]  /*27f60*/  @!P1 BRA `(.L_x_5526) ;  /* 0x0000000000049947 */ /* 0x008fea0003800000 */
[----:B------:R-:W-:Y:S01]  /*27f70*/  BPT.TRAP 0x1 ;  /* 0x000000040000795c */ /* 0x000fe20000300000 */
.L_x_5526:
[----:B------:R-:W-:Y:S05]  /*27f80*/  BSYNC B2 ;  /* 0x0000000000027941 */ /* 0x000fea0003800000 */
.L_x_5525:
        /* <DEDUP_REMOVED lines=13> */
.L_x_5527:
        /* <DEDUP_REMOVED lines=16> */
.L_x_5528:
        /* <DEDUP_REMOVED lines=16> */
.L_x_5529:
        /* <DEDUP_REMOVED lines=18> */
.L_x_5661:
[----:B------:R-:W-:Y:S05]  /*28380*/  BSYNC B2 ;  /* 0x0000000000027941 */ /* 0x000fea0003800000 */
.L_x_5530:
        /* <DEDUP_REMOVED lines=10> */
.L_x_5532:
[----:B------:R-:W2:Y:S01]  /*28430*/  LDL R3, [R1] ;  /* 0x0000000001037983 */ /* 0x000ea20000100800 */
[----:B------:R-:W-:Y:S01]  /*28440*/  BSSY B2, `(.L_x_5533) ;  /* 0x0000004000027945 */ /* 0x000fe20003800000 */
[----:B--2---:R-:W-:-:S13]  /*28450*/  LOP3.LUT P0, RZ, R3, 0x8, RZ, 0xc0, !PT ;  /* 0x0000000803ff7812 */ /* 0x004fda000780c0ff */
[----:B------:R-:W-:Y:S05]  /*28460*/  @P0 BRA `(.L_x_5534) ;  /* 0x0000000000040947 */ /* 0x000fea0003800000 */
[----:B------:R-:W-:Y:S01]  /*28470*/  BPT.TRAP 0x1 ;  /* 0x000000040000795c */ /* 0x000fe20000300000 */
.L_x_5534:
[----:B------:R-:W-:Y:S05]  /*28480*/  BSYNC B2 ;  /* 0x0000000000027941 */ /* 0x000fea0003800000 */
.L_x_5533:
        /* <DEDUP_REMOVED lines=14> */
.L_x_5535:
        /* <DEDUP_REMOVED lines=15> */
.L_x_5536:
        /* <DEDUP_REMOVED lines=15> */
.L_x_5537:
        /* <DEDUP_REMOVED lines=12> */
.L_x_5521:
[----:B------:R-:W-:Y:S05]  /*28810*/  BSYNC B1 ;  /* 0x0000000000017941 */ /* 0x000fea0003800000 */
.L_x_5520:
[----:B------:R-:W2:Y:S01]  /*28820*/  LDL R2, [R1] ;  /* 0x0000000001027983 */ /* 0x000ea20000100800 */
        /* <DEDUP_REMOVED lines=35> */
.L_x_5540:
[----:B------:R-:W2:Y:S01]  /*28a60*/  LDL R2, [R1+0x4] ;  /* 0x0000040001027983 */ /* 0x000ea20000100800 */
[----:B------:R-:W-:Y:S01]  /*28a70*/  BSSY B2, `(.L_x_5541) ;  /* 0x0000005000027945 */ /* 0x000fe20003800000 */
[----:B--2---:R-:W-:Y:S01]  /*28a80*/  IMAD R3, R11, 0x8, R2 ;  /* 0x000000080b037824 */ /* 0x004fe200078e0202 */
[----:B------:R-:W-:-:S04]  /*28a90*/  SHF.L.U32 R2, R10, 0x1f, RZ ;  /* 0x0000001f0a027819 */ /* 0x000fc800000006ff */
[----:B------:R-:W2:Y:S02]  /*28aa0*/  SYNCS.PHASECHK.TRANS64.TRYWAIT P0, [R3+URZ+0x30840], R2 ;  /* 0x03084002030075a7 */ /* 0x000ea4000800017f */
[----:B--2---:R-:W-:Y:S05]  /*28ab0*/  @!P0 BRA `(.L_x_5542) ;  /* 0x0000003c00908947 */ /* 0x004fea0003800000 */
.L_x_5662:
[----:B------:R-:W-:Y:S05]  /*28ac0*/  BSYNC B2 ;  /* 0x0000000000027941 */ /* 0x000fea0003800000 */
.L_x_5541:
[----:B-1----:R-:W1:Y:S01]  /*28ad0*/  S2R R8, SR_TID.X ;  /* 0x0000000000087919 */ /* 0x002e620000002100 */
[----:B------:R-:W-:Y:S01]  /*28ae0*/  BSSY B2, `(.L_x_5543) ;  /* 0x000000a000027945 */ /* 0x000fe20003800000 */
[----:B-1----:R-:W-:-:S04]  /*28af0*/  LOP3.LUT R8, R8, 0x7f, RZ, 0xc0, !PT ;  /* 0x0000007f08087812 */ /* 0x002fc800078ec0ff */
[----:B------:R-:W-:-:S13]  /*28b00*/  ISETP.NE.AND P0, PT, R8, RZ, PT ;  /* 0x000000ff0800720c */ /* 0x000fda0003f05270 */
[----:B------:R-:W-:Y:S05]  /*28b10*/  @P0 BRA `(.L_x_5544) ;  /* 0x0000000000180947 */ /* 0x000fea0003800000 */
[----:B------:R-:W3:Y:S01]  /*28b20*/  LDL R8, [R1] ;  /* 0x0000000001087983 */ /* 0x000ee20000100800 */
[----:B--2---:R-:W-:-:S04]  /*28b30*/  IMAD.MOV.U32 R2, RZ, RZ, 0x9000 ;  /* 0x00009000ff027424 */ /* 0x004fc800078e00ff */
[----:B------:R1:W-:Y:S01]  /*28b40*/  SYNCS.ARRIVE.TRANS64 RZ, [R3+URZ+0x30830], R2 ;  /* 0x0308300203ff79a7 */ /* 0x0003e2000800003f */
[----:B---3--:R-:W-:-:S13]  /*28b50*/  LOP3.LUT P1, RZ, R8, 0x1, RZ, 0xc0, !PT ;  /* 0x0000000108ff7812 */ /* 0x008fda000782c0ff */
[----:B-1----:R-:W-:Y:S05]  /*28b60*/  @!P1 BRA `(.L_x_5544) ;  /* 0x0000000000049947 */ /* 0x002fea0003800000 */
[----:B------:R-:W-:Y:S01]  /*28b70*/  BPT.TRAP 0x1 ;  /* 0x000000040000795c */ /* 0x000fe20000300000 */
.L_x_5544:
[----:B------:R-:W-:Y:S05]  /*28b80*/  BSYNC B2 ;  /* 0x0000000000027941 */ /* 0x000fea0003800000 */
.L_x_5543:
[----:B0-----:R-:W3:Y:S04]  /*28b90*/  LDL R10, [R1+0x4] ;  /* 0x00000400010a7983 */ /* 0x001ee80000100800 */
        /* <DEDUP_REMOVED lines=13> */
.L_x_5545:
        /* <DEDUP_REMOVED lines=16> */
.L_x_5546:
        /* <DEDUP_REMOVED lines=16> */
.L_x_5547:
        /* <DEDUP_REMOVED lines=16> */
.L_x_5663:
[----:B------:R-:W-:Y:S05]  /*28f70*/  BSYNC B2 ;  /* 0x0000000000027941 */ /* 0x000fea0003800000 */
.L_x_5548:
[----:B------:R-:W1:Y:S01]  /*28f80*/  S2R R3, SR_TID.X ;  /* 0x0000000000037919 */ /* 0x000e620000002100 */
[----:B------:R-:W-:-:S04]  /*28f90*/  UPRMT UR4, UR38, 0x9910, URZ ;  /* 0x0000991026047896 */ /* 0x000fc8000800003f */
[----:B------:R-:W-:Y:S01]  /*28fa0*/  UISETP.NE.AND UP0, UPT, UR4, 0x2, UPT ;  /* 0x000000020400788c */ /* 0x000fe2000bf05270 */
[----:B-1----:R-:W-:-:S04]  /*28fb0*/  LOP3.LUT R3, R3, 0x7f, RZ, 0xc0, !PT ;  /* 0x0000007f03037812 */ /* 0x002fc800078ec0ff */
[----:B------:R-:W-:-:S13]  /*28fc0*/  ISETP.NE.AND P0, PT, R3, RZ, PT ;  /* 0x000000ff0300720c */ /* 0x000fda0003f05270 */
[----:B------:R-:W-:-:S04]  /*28fd0*/  @!P0 IMAD.MOV.U32 R3, RZ, RZ, 0x9000 ;  /* 0x00009000ff038424 */ /* 0x000fc800078e00ff */
[----:B------:R1:W-:Y:S01]  /*28fe0*/  @!P0 SYNCS.ARRIVE.TRANS64 RZ, [R2+URZ+0x30850], R3 ;  /* 0x0308500302ff89a7 */ /* 0x0003e2000800003f */
[----:B------:R-:W-:-:S13]  /*28ff0*/  PLOP3.LUT P0, PT, PT, PT, UP0, 0x80, 0x0 ;  /* 0x000000000000781c */ /* 0x000fda0003f0f008 */
[----:B-1----:R-:W-:Y:S05]  /*29000*/  @P0 BRA `(.L_x_5550) ;  /* 0x0000000000040947 */ /* 0x002fea0003800000 */
[----:B------:R-:W-:Y:S01]  /*29010*/  BPT.TRAP 0x1 ;  /* 0x000000040000795c */ /* 0x000fe20000300000 */
.L_x_5550:
[----:B------:R-:W2:Y:S01]  /*29020*/  LDL R3, [R1] ;  /* 0x0000000001037983 */ /* 0x000ea20000100800 */
[----:B------:R-:W-:Y:S01]  /*29030*/  BSSY B2, `(.L_x_5551) ;  /* 0x0000004000027945 */ /* 0x000fe20003800000 */
[----:B--2---:R-:W-:-:S13]  /*29040*/  LOP3.LUT P0, RZ, R3, 0x8, RZ, 0xc0, !PT ;  /* 0x0000000803ff7812 */ /* 0x004fda000780c0ff */
[----:B------:R-:W-:Y:S05]  /*29050*/  @P0 BRA `(.L_x_5552) ;  /* 0x0000000000040947 */ /* 0x000fea0003800000 */
[----:B------:R-:W-:Y:S01]  /*29060*/  BPT.TRAP 0x1 ;  /* 0x000000040000795c */ /* 0x000fe20000300000 */
.L_x_5552:
[----:B------:R-:W-:Y:S05]  /*29070*/  BSYNC B2 ;  /* 0x0000000000027941 */ /* 0x000fea0003800000 */
.L_x_5551:
        /* <DEDUP_REMOVED lines=13> */
.L_x_5553:
        /* <DEDUP_REMOVED lines=15> */
.L_x_5554:
        /* <DEDUP_REMOVED lines=15> */
.L_x_5555:
        /* <DEDUP_REMOVED lines=12> */
.L_x_5539:
[----:B------:R-:W-:Y:S05]  /*293f0*/  BSYNC B1 ;  /* 0x0000000000017941 */ /* 0x000fea0003800000 */
.L_x_5538:
[----:B------:R-:W2:Y:S01]  /*29400*/  LDL R2, [R1+0x30] ;  /* 0x0000300001027983 */ /* 0x000ea20000100800 */
[----:B------:R-:W-:Y:S01]  /*29410*/  VIADD R0, R0, 0xfffffffe ;  /* 0xfffffffe00007836 */ /* 0x000fe20000000000 */
[----:B--2---:R-:W-:-:S13]  /*29420*/  ISETP.GT.AND P0, PT, R6, R2, PT ;  /* 0x000000020600720c */ /* 0x004fda0003f04270 */
[----:B------:R-:W-:Y:S05]  /*29430*/  @P0 BRA `(.L_x_5556) ;  /* 0xffffffe400f80947 */ /* 0x000fea000383ffff */
.L_x_5499:
[----:B------:R-:W-:Y:S05]  /*29440*/  BSYNC B0 ;  /* 0x0000000000007941 */ /* 0x000fea0003800000 */
.L_x_5498:
        /* <DEDUP_REMOVED lines=17> */
.L_x_5558:
[----:B------:R-:W-:Y:S05]  /*29560*/  BSYNC B0 ;  /* 0x0000000000007941 */ /* 0x000fea0003800000 */
.L_x_5557:
[----:B------:R-:W3:Y:S01]  /*29570*/  LDL R0, [R1] ;  /* 0x0000000001007983 */ /* 0x000ee20000100800 */
[----:B------:R-:W-:Y:S01]  /*29580*/  BSSY B0, `(.L_x_5559) ;  /* 0x0000052000007945 */ /* 0x000fe20003800000 */
[----:B---3--:R-:W-:-:S13]  /*29590*/  LOP3.LUT P0, RZ, R0, 0x4, RZ, 0xc0, !PT ;  /* 0x0000000400ff7812 */ /* 0x008fda000780c0ff */
[----:B------:R-:W-:Y:S05]  /*295a0*/  @!P0 BRA `(.L_x_5560) ;  /* 0x00000004003c8947 */ /* 0x000fea0003800000 */
[----:B------:R-:W3:Y:S04]  /*295b0*/  LDL R3, [R1+0x4] ;  /* 0x0000040001037983 */ /* 0x000ee80000100800 */
[----:B------:R-:W3:Y:S04]  /*295c0*/  LDL R0, [R1+0x8] ;  /* 0x0000080001007983 */ /* 0x000ee80000100800 */
[----:B------:R-:W4:Y:S01]  /*295d0*/  LDL R2, [R1+0x14] ;  /* 0x0000140001027983 */ /* 0x000f220000100800 */
[----:B------:R-:W-:Y:S01]  /*295e0*/  BSSY B1, `(.L_x_5561) ;  /* 0x0000005000017945 */ /* 0x000fe20003800000 */
[----:B---3--:R-:W-:Y:S01]  /*295f0*/  IMAD R0, R0, 0x8, R3 ;  /* 0x0000000800007824 */ /* 0x008fe200078e0203 */
[----:B----4-:R-:W-:-:S04]  /*29600*/  SHF.L.U32 R2, R2, 0x1f, RZ ;  /* 0x0000001f02027819 */ /* 0x010fc800000006ff */
[----:B------:R-:W3:Y:S02]  /*29610*/  SYNCS.PHASECHK.TRANS64.TRYWAIT P0, [R0+URZ+0x30860], R2 ;  /* 0x03086002000075a7 */ /* 0x000ee4000800017f */
[----:B---3--:R-:W-:Y:S05]  /*29620*/  @!P0 BRA `(.L_x_5562) ;  /* 0x0000003000dc8947 */ /* 0x008fea0003800000 */
.L_x_5664:
[----:B------:R-:W-:Y:S05]  /*29630*/  BSYNC B1 ;  /* 0x0000000000017941 */ /* 0x000fea0003800000 */
.L_x_5561:
[----:B------:R-:W4:Y:S01]  /*29640*/  S2R R3, SR_TID.X ;  /* 0x0000000000037919 */ /* 0x000f220000002100 */
[----:B------:R-:W-:-:S04]  /*29650*/  UPRMT UR4, UR38, 0x9910, URZ ;  /* 0x0000991026047896 */ /* 0x000fc8000800003f */
[----:B------:R-:W-:Y:S01]  /*29660*/  UISETP.NE.AND UP0, UPT, UR4, 0x2, UPT ;  /* 0x000000020400788c */ /* 0x000fe2000bf05270 */
[----:B----4-:R-:W-:-:S04]  /*29670*/  LOP3.LUT R3, R3, 0x7f, RZ, 0xc0, !PT ;  /* 0x0000007f03037812 */ /* 0x010fc800078ec0ff */
[----:B------:R-:W-:-:S13]  /*29680*/  ISETP.NE.AND P0, PT, R3, RZ, PT ;  /* 0x000000ff0300720c */ /* 0x000fda0003f05270 */
[----:B---3--:R-:W-:-:S04]  /*29690*/  @!P0 IMAD.MOV.U32 R2, RZ, RZ, 0x9000 ;  /* 0x00009000ff028424 */ /* 0x008fc800078e00ff */
[----:B------:R3:W-:Y:S01]  /*296a0*/  @!P0 SYNCS.ARRIVE.TRANS64 RZ, [R0+URZ+0x30850], R2 ;  /* 0x0308500200ff89a7 */ /* 0x0007e2000800003f */
[----:B------:R-:W-:-:S13]  /*296b0*/  PLOP3.LUT P0, PT, PT, PT, UP0, 0x80, 0x0 ;  /* 0x000000000000781c */ /* 0x000fda0003f0f008 */
[----:B---3--:R-:W-:Y:S05]  /*296c0*/  @P0 BRA `(.L_x_5563) ;  /* 0x0000000000040947 */ /* 0x008fea0003800000 */
[----:B------:R-:W-:Y:S01]  /*296d0*/  BPT.TRAP 0x1 ;  /* 0x000000040000795c */ /* 0x000fe20000300000 */
.L_x_5563:
[----:B------:R-:W3:Y:S01]  /*296e0*/  LDL R2, [R1] ;  /* 0x0000000001027983 */ /* 0x000ee20000100800 */
[----:B------:R-:W-:Y:S01]  /*296f0*/  BSSY B1, `(.L_x_5564) ;  /* 0x0000004000017945 */ /* 0x000fe20003800000 */
[----:B---3--:R-:W-:-:S13]  /*29700*/  LOP3.LUT P0, RZ, R2, 0x8, RZ, 0xc0, !PT ;  /* 0x0000000802ff7812 */ /* 0x008fda000780c0ff */
[----:B------:R-:W-:Y:S05]  /*29710*/  @P0 BRA `(.L_x_5565) ;  /* 0x0000000000040947 */ /* 0x000fea0003800000 */
[----:B------:R-:W-:Y:S01]  /*29720*/  BPT.TRAP 0x1 ;  /* 0x000000040000795c */ /* 0x000fe20000300000 */
.L_x_5565:
[----:B------:R-:W-:Y:S05]  /*29730*/  BSYNC B1 ;  /* 0x0000000000017941 */ /* 0x000fea0003800000 */
.L_x_5564:
[----:B--2---:R-:W2:Y:S04]  /*29740*/  LDL.LU R5, [R1+0x18] ;  /* 0x0000180001057983 */ /* 0x004ea80000300800 */
[----:B------:R-:W2:Y:S04]  /*29750*/  LDL.LU R3, [R1+0xc] ;  /* 0x00000c0001037983 */ /* 0x000ea80000300800 */
[----:B------:R-:W3:Y:S04]  /*29760*/  LDL R4, [R1+0x4] ;  /* 0x0000040001047983 */ /* 0x000ee80000100800 */
        /* <DEDUP_REMOVED lines=11> */
.L_x_5566:
        /* <DEDUP_REMOVED lines=10> */
[----:B------:R-:W-:Y:S01]  /*298c0*/  PLOP3.LUT P0, PT, PT, PT, PT, 0x80, 0x0 ;  /* 0x000000000000781c */ /* 0x000fe20003f0f070 */
[----:B------:R-:W-:Y:S01]  /*298d0*/  VIADD R4, R2, 0x3400 ;  /* 0x0000340002047836 */ /* 0x000fe20000000000 */
[----:B------:R-:W-:Y:S01]  /*298e0*/  UMOV UR6, 0x0 ;  /* 0x0000000000067882 */ /* 0x000fe20000000000 */
[----:B------:R-:W-:Y:S01]  /*298f0*/  UMOV UR7, 0x14f00000 ;  /* 0x14f0000000077882 */ /* 0x000fe20000000000 */
[----:B------:R-:W-:-:S09]  /*29900*/  UMOV UR10, 0x40 ;  /* 0x00000040000a7882 */ /* 0x000fd20000000000 */
.L_x_5567:
        /* <DEDUP_REMOVED lines=15> */
.L_x_5568:
        /* <DEDUP_REMOVED lines=10> */
.L_x_5560:
[----:B------:R-:W-:Y:S05]  /*29aa0*/  BSYNC B0 ;  /* 0x0000000000007941 */ /* 0x000fea0003800000 */
.L_x_5559:
        /* <DEDUP_REMOVED lines=9> */
.L_x_5478:
[----:B------:R-:W-:Y:S05]  /*29b40*/  BSYNC B7 ;  /* 0x0000000000077941 */ /* 0x000fea0003800000 */
.L_x_5476:
[----:B01----:R-:W3:Y:S02]  /*29b50*/  LDL R7, [R1] ;  /* 0x0000000001077983 */ /* 0x003ee40000100800 */
        /* <DEDUP_REMOVED lines=9> */
[----:B------:R0:W-:Y:S01]  /*29bf0*/  STL [R1+0x4], R0 ;  /* 0x0000040001007387 */ /* 0x0001e20000100800 */
[----:B------:R-:W-:Y:S06]  /*29c00*/  BAR.ARV 0x4, 0x180 ;  /* 0x0106000000007b1d */ /* 0x000fec0000002000 */
[----:B------:R-:W-:Y:S05]  /*29c10*/  BRA `(.L_x_5570) ;  /* 0x0000000800d87947 */ /* 0x000fea0003800000 */
.L_x_5569:
        /* <DEDUP_REMOVED lines=13> */
[----:B------:R-:W-:Y:S01]  /*29cf0*/  SHFL.IDX PT, R5, R16, 0x1, 0x1f ;  /* 0x00201f0010057f89 */ /* 0x000fe200000e0000 */
[C---:B------:R-:W-:Y:S01]  /*29d00*/  ISETP.GE.U32.AND P3, PT, R6.reuse, 0x10, PT ;  /* 0x000000100600780c */ /* 0x040fe20003f66070 */
[----:B0-----:R-:W-:Y:S02]  /*29d10*/  IMAD.MOV.U32 R3, RZ, RZ, RZ ;  /* 0x000000ffff037224 */ /* 0x001fe400078e00ff */
[----:B--2---:R-:W-:Y:S01]  /*29d20*/  @!P0 IMAD.MOV.U32 R3, RZ, RZ, R2 ;  /* 0x000000ffff038224 */ /* 0x004fe200078e0002 */
[----:B------:R-:W-:-:S04]  /*29d30*/  ISETP.GE.U32.AND P0, PT, R6, 0x2, PT ;  /* 0x000000020600780c */ /* 0x000fc80003f06070 */
[----:B------:R-:W0:Y:S02]  /*29d40*/  SHFL.UP PT, R2, R3, 0x1, RZ ;  /* 0x0420000003027989 */ /* 0x000e2400000e00ff */
[----:B0-----:R-:W-:-:S05]  /*29d50*/  SEL R0, R2, RZ, P4 ;  /* 0x000000ff02007207 */ /* 0x001fca0002000000 */
[----:B------:R-:W-:Y:S02]  /*29d60*/  IMAD.IADD R2, R3, 0x1, R0 ;  /* 0x0000000103027824 */ /* 0x000fe400078e0200 */
[----:B------:R-:W-:Y:S04]  /*29d70*/  SHFL.IDX PT, R0, R16, RZ, 0x1f ;  /* 0x00001fff10007589 */ /* 0x000fe800000e0000 */
        /* <DEDUP_REMOVED lines=13> */
.L_x_5674:
[----:B------:R-:W-:Y:S02]  /*29e50*/  ULDC UR4, c[0x0][0xc38] ;  /* 0x00030e0000047ab9 */ /* 0x000fe40000000800 */
[----:B------:R-:W-:-:S04]  /*29e60*/  IMAD.U32 R4, RZ, RZ, UR4 ;  /* 0x00000004ff047e24 */ /* 0x000fc8000f8e00ff */
[----:B-1----:R-:W-:-:S04]  /*29e70*/  IMAD R16, R16, R4, RZ ;  /* 0x0000000410107224 */ /* 0x002fc800078e02ff */
[----:B------:R-:W-:-:S05]  /*29e80*/  IMAD.IADD R5, R5, 0x1, R16 ;  /* 0x0000000105057824 */ /* 0x000fca00078e0210 */
[----:B------:R-:W-:-:S13]  /*29e90*/  ISETP.GT.AND P4, PT, R5, R0, PT ;  /* 0x000000000500720c */ /* 0x000fda0003f84270 */
[----:B------:R-:W-:Y:S05]  /*29ea0*/  @P4 BRA `(.L_x_5572) ;  /* 0x0000000000a04947 */ /* 0x000fea0003800000 */
.L_x_5577:
[----:B0-----:R-:W0:Y:S01]  /*29eb0*/  LDC R2, c[0x0][0xc3c] ;  /* 0x00030f00ff027b82 */ /* 0x001e220000000800 */
[----:B------:R-:W-:-:S05]  /*29ec0*/  VIADD R19, R19, 0x1f ;  /* 0x0000001f13137836 */ /* 0x000fca0000000000 */
[----:B0-----:R-:W-:-:S13]  /*29ed0*/  ISETP.GE.AND P4, PT, R19, R2, PT ;  /* 0x000000021300720c */ /* 0x001fda0003f86270 */
[----:B------:R-:W-:Y:S05]  /*29ee0*/  @P4 BRA `(.L_x_5573) ;  /* 0x0000000400dc4947 */ /* 0x000fea0003800000 */
[----:B------:R-:W2:Y:S01]  /*29ef0*/  LDL R3, [R1+0x28] ;  /* 0x0000280001037983 */ /* 0x000ea20000100800 */
[----:B------:R-:W-:Y:S01]  /*29f00*/  BSSY B0, `(.L_x_5574) ;  /* 0x0000008000007945 */ /* 0x000fe20003800000 */
[----:B--2---:R-:W-:Y:S02]  /*29f10*/  IMAD.IADD R4, R19, 0x1, R3 ;  /* 0x0000000113047824 */ /* 0x004fe400078e0203 */
[----:B------:R-:W-:-:S03]  /*29f20*/  IMAD.MOV.U32 R3, RZ, RZ, RZ ;  /* 0x000000ffff037224 */ /* 0x000fc600078e00ff */
[----:B------:R-:W-:-:S13]  /*29f30*/  ISETP.GE.OR P4, PT, R4, R2, !P5 ;  /* 0x000000020400720c */ /* 0x000fda0006f86670 */
[----:B------:R-:W-:Y:S05]  /*29f40*/  @P4 BRA `(.L_x_5575) ;  /* 0x00000000000c4947 */ /* 0x000fea0003800000 */
[----:B------:R-:W0:Y:S02]  /*29f50*/  LDC.64 R2, c[0x0][0xc80] ;  /* 0x00032000ff027b82 */ /* 0x000e240000000a00 */
[----:B0-----:R-:W-:-:S06]  /*29f60*/  IMAD.WIDE R2, R4, 0x4, R2 ;  /* 0x0000000404027825 */ /* 0x001fcc00078e0202 */
[----:B------:R0:W5:Y:S02]  /*29f70*/  LDG.E R3, desc[UR60][R2.64] ;  /* 0x0000003c02037981 */ /* 0x000164000c1e1900 */
.L_x_5575:
[----:B------:R-:W-:Y:S05]  /*29f80*/  BSYNC B0 ;  /* 0x0000000000007941 */ /* 0x000fea0003800000 */
.L_x_5574:
[----:B------:R-:W-:-:S03]  /*29f90*/  UMOV UR4, 0xffffffff ;  /* 0xffffffff00047882 */ /* 0x000fc60000000000 */
[----:B------:R-:W-:Y:S05]  /*29fa0*/  BRA.DIV UR4, `(.L_x_5576) ;  /* 0x0000002e04cc7947 */ /* 0x000fea000b800000 */
[----:B------:R-:W2:Y:S04]  /*29fb0*/  LDL R4, [R1] ;  /* 0x0000000001047983 */ /* 0x000ea80000100800 */
        /* <DEDUP_REMOVED lines=17> */
.L_x_5682:
[----:B------:R-:W-:Y:S02]  /*2a0d0*/  ULDC UR4, c[0x0][0xc38] ;  /* 0x00030e0000047ab9 */ /* 0x000fe40000000800 */
[----:B------:R-:W-:-:S04]  /*2a0e0*/  IMAD.U32 R4, RZ, RZ, UR4 ;  /* 0x00000004ff047e24 */ /* 0x000fc8000f8e00ff */
[----:B-1----:R-:W-:-:S04]  /*2a0f0*/  IMAD R16, R16, R4, RZ ;  /* 0x0000000410107224 */ /* 0x002fc800078e02ff */
[----:B------:R-:W-:-:S05]  /*2a100*/  IMAD.IADD R5, R16, 0x1, R5 ;  /* 0x0000000110057824 */ /* 0x000fca00078e0205 */
[----:B------:R-:W-:-:S13]  /*2a110*/  ISETP.GT.AND P4, PT, R5, R0, PT ;  /* 0x000000000500720c */ /* 0x000fda0003f84270 */
[----:B------:R-:W-:Y:S05]  /*2a120*/  @!P4 BRA `(.L_x_5577) ;  /* 0xfffffffc0060c947 */ /* 0x000fea000383ffff */
.L_x_5572:
        /* <DEDUP_REMOVED lines=8> */
.L_x_5686:
[----:B------:R-:W-:Y:S01]  /*2a1b0*/  ISETP.NE.AND P0, PT, R5, RZ, PT ;  /* 0x000000ff0500720c */ /* 0x000fe20003f05270 */
[----:B------:R-:W-:-:S12]  /*2a1c0*/  IMAD.MOV.U32 R5, RZ, RZ, RZ ;  /* 0x000000ffff057224 */ /* 0x000fd800078e00ff */
[----:B------:R-:W-:Y:S05]  /*2a1d0*/  @!P0 BRA `(.L_x_5579) ;  /* 0x0000000000148947 */ /* 0x000fea0003800000 */
[----:B------:R-:W-:Y:S01]  /*2a1e0*/  UMOV UR4, 0xffffffff ;  /* 0xffffffff00047882 */ /* 0x000fe20000000000 */
[----:B------:R-:W-:Y:S02]  /*2a1f0*/  VIADD R12, R6, 0xffffffff ;  /* 0xffffffff060c7836 */ /* 0x000fe40000000000 */
[----:B------:R-:W-:Y:S05]  /*2a200*/  BRA.DIV UR4, `(.L_x_5580) ;  /* 0x00000032045c7947 */ /* 0x000fea000b800000 */
[----:B0-----:R0:W3:Y:S02]  /*2a210*/  SHFL.IDX PT, R2, R2, R12, 0x1f ;  /* 0x00001f0c02027589 */ /* 0x0010e400000e0000 */
.L_x_5689:
[----:B---3--:R-:W-:-:S07]  /*2a220*/  IMAD.MOV.U32 R5, RZ, RZ, R2 ;  /* 0x000000ffff057224 */ /* 0x008fce00078e0002 */
.L_x_5579:
        /* <DEDUP_REMOVED lines=67> */
.L_x_5573:
[----:B------:R-:W-:Y:S01]  /*2a660*/  UMOV UR4, URZ ;  /* 0x0000003f00047c82 */ /* 0x000fe20008000000 */
[----:B------:R-:W-:Y:S01]  /*2a670*/  UMOV UR5, URZ ;  /* 0x0000003f00057c82 */ /* 0x000fe20008000000 */
[----:B------:R-:W-:Y:S01]  /*2a680*/  ULDC UR6, c[0x0][0xc3c] ;  /* 0x00030f0000067ab9 */ /* 0x000fe20000000800 */
[----:B------:R-:W-:Y:S02]  /*2a690*/  IMAD.MOV.U32 R16, RZ, RZ, R0 ;  /* 0x000000ffff107224 */ /* 0x000fe400078e0000 */
[----:B------:R-:W-:Y:S02]  /*2a6a0*/  IMAD.U32 R17, RZ, RZ, UR4 ;  /* 0x00000004ff117e24 */ /* 0x000fe4000f8e00ff */
[----:B------:R-:W-:Y:S02]  /*2a6b0*/  IMAD.U32 R18, RZ, RZ, UR5 ;  /* 0x00000005ff127e24 */ /* 0x000fe4000f8e00ff */
[----:B------:R-:W-:-:S07]  /*2a6c0*/  IMAD.U32 R19, RZ, RZ, UR6 ;  /* 0x00000006ff137e24 */ /* 0x000fce000f8e00ff */
.L_x_5581:
        /* <DEDUP_REMOVED lines=11> */
.L_x_5570:
[----:B------:R-:W-:Y:S02]  /*2a780*/  ULDC UR4, c[0x0][0xc3c] ;  /* 0x00030f0000047ab9 */ /* 0x000fe40000000800 */
[----:B-1----:R-:W-:-:S13]  /*2a790*/  ISETP.GE.AND P0, PT, R19, UR4, PT ;  /* 0x0000000413007c0c */ /* 0x002fda000bf06270 */
[----:B------:R-:W-:Y:S05]  /*2a7a0*/  @!P0 BRA `(.L_x_5582) ;  /* 0xffffff8800648947 */ /* 0x000fea000383ffff */
[----:B------:R-:W-:Y:S05]  /*2a7b0*/  BSYNC B8 ;  /* 0x0000000000087941 */ /* 0x000fea0003800000 */
.L_x_5416:
        /* <DEDUP_REMOVED lines=12> */
.L_x_5690:
[----:B------:R-:W-:Y:S05]  /*2a880*/  BSYNC B0 ;  /* 0x0000000000007941 */ /* 0x000fea0003800000 */
.L_x_5583:
[----:B------:R-:W-:-:S03]  /*2a890*/  UMOV UR4, 0xffffffff ;  /* 0xffffffff00047882 */ /* 0x000fc60000000000 */
[----:B------:R-:W-:Y:S05]  /*2a8a0*/  BRA.DIV UR4, `(.L_x_5585) ;  /* 0x0000002a04f07947 */ /* 0x000fea000b800000 */
[----:B------:R-:W1:Y:S02]  /*2a8b0*/  S2R R2, SR_TID.X ;  /* 0x0000000000027919 */ /* 0x000e640000002100 */
[----:B-1----:R-:W-:-:S04]  /*2a8c0*/  SHF.R.U32.HI R2, RZ, 0x5, R2 ;  /* 0x00000005ff027819 */ /* 0x002fc80000011602 */
[----:B------:R-:W-:-:S05]  /*2a8d0*/  LOP3.LUT R2, R2, 0x3, RZ, 0xc0, !PT ;  /* 0x0000000302027812 */ /* 0x000fca00078ec0ff */
[----:B------:R1:W2:Y:S02]  /*2a8e0*/  SHFL.IDX PT, R14, R2, RZ, 0x1f ;  /* 0x00001fff020e7589 */ /* 0x0002a400000e0000 */
.L_x_5693:
[----:B--2---:R-:W-:-:S13]  /*2a8f0*/  ISETP.NE.AND P0, PT, R14, RZ, PT ;  /* 0x000000ff0e00720c */ /* 0x004fda0003f05270 */
[----:B------:R-:W-:Y:S05]  /*2a900*/  @P0 BRA `(.L_x_5120) ;  /* 0x00000000009c0947 */ /* 0x000fea0003800000 */
[----:B------:R-:W-:-:S03]  /*2a910*/  UMOV UR4, 0xffffffff ;  /* 0xffffffff00047882 */ /* 0x000fc60000000000 */
[----:B------:R-:W-:Y:S05]  /*2a920*/  BRA.DIV UR4, `(.L_x_5586) ;  /* 0x0000002e04047947 */ /* 0x000fea000b800000 */
[----:B------:R-:W-:-:S13]  /*2a930*/  ELECT P6, URZ, PT ;  /* 0x00000000003f782f */ /* 0x000fda00038c0000 */
.L_x_5696:
        /* <DEDUP_REMOVED lines=8> */
.L_x_5587:
        /* <DEDUP_REMOVED lines=14> */
.L_x_5697:
[----:B------:R-:W1:Y:S02]  /*2aaa0*/  SYNCS.PHASECHK.TRANS64.TRYWAIT P0, [R7+URZ], R2 ;  /* 0x00000002070075a7 */ /* 0x000e64000800017f */
[----:B-1----:R-:W-:Y:S05]  /*2aab0*/  @!P0 BRA `(.L_x_5589) ;  /* 0x0000002800d48947 */ /* 0x002fea0003800000 */
.L_x_5698:
[----:B------:R-:W-:Y:S05]  /*2aac0*/  @!P2 BRA `(.L_x_5590) ;  /* 0x000000000004a947 */ /* 0x000fea0003800000 */
[----:B------:R-:W-:Y:S01]  /*2aad0*/  BPT.TRAP 0x1 ;  /* 0x000000040000795c */ /* 0x000fe20000300000 */
.L_x_5590:
[----:B------:R-:W2:Y:S01]  /*2aae0*/  LDL.LU R4, [R1+0x8] ;  /* 0x0000080001047983 */ /* 0x000ea20000300800 */
[----:B------:R-:W-:-:S04]  /*2aaf0*/  VIADD R0, R0, 0x30860 ;  /* 0x0003086000007836 */ /* 0x000fc80000000000 */
[----:B--2---:R-:W-:-:S04]  /*2ab00*/  IMAD R4, R4, 0x8, R0 ;  /* 0x0000000804047824 */ /* 0x004fc800078e0200 */
[----:B------:R-:W2:Y:S02]  /*2ab10*/  SYNCS.PHASECHK.TRANS64.TRYWAIT P0, [R4+URZ], R5 ;  /* 0x00000005040075a7 */ /* 0x000ea4000800017f */
[----:B--2---:R-:W-:Y:S05]  /*2ab20*/  @!P0 BRA `(.L_x_5591) ;  /* 0x0000002800cc8947 */ /* 0x004fea0003800000 */
.L_x_5699:
[----:B------:R-:W-:-:S07]  /*2ab30*/  IMAD R3, R3, 0x8, R0 ;  /* 0x0000000803037824 */ /* 0x000fce00078e0200 */
.L_x_5592:
[----:B---3--:R3:W4:Y:S02]  /*2ab40*/  SYNCS.PHASECHK.TRANS64.TRYWAIT P0, [R3+URZ], R2 ;  /* 0x00000002030075a7 */ /* 0x008724000800017f */
[----:B----4-:R-:W-:Y:S05]  /*2ab50*/  @!P0 NANOSLEEP.SYNCS 0x989680 ;  /* 0x009896800000895d */ /* 0x010fea0003900000 */
[----:B------:R-:W4:Y:S02]  /*2ab60*/  @!P0 SYNCS.PHASECHK.TRANS64 P0, [R3+URZ], R2 ;  /* 0x00000002030085a7 */ /* 0x000f24000800007f */
[----:B----4-:R-:W-:Y:S05]  /*2ab70*/  @!P0 BRA `(.L_x_5592) ;  /* 0xfffffffc00f08947 */ /* 0x010fea000383ffff */
.L_x_5120:
[----:B------:R-:W-:Y:S05]  /*2ab80*/  BSYNC B9 ;  /* 0x0000000000097941 */ /* 0x000fea0003800000 */
.L_x_5117:
[----:B------:R-:W-:Y:S05]  /*2ab90*/  EXIT ;  /* 0x000000000000794d */ /* 0x000fea0003800000 */
.L_x_5146:
[----:B0-----:R0:W1:Y:S02]  /*2aba0*/  SYNCS.PHASECHK.TRANS64.TRYWAIT P5, [R90+URZ+0x30890], R91 ;  /* 0x0308905b5a0075a7 */ /* 0x00106400080a017f */
[----:B-1----:R-:W-:Y:S05]  /*2abb0*/  @!P5 NANOSLEEP.SYNCS 0x989680 ;  /* 0x009896800000d95d */ /* 0x002fea0003900000 */
[----:B------:R-:W1:Y:S02]  /*2abc0*/  @!P5 SYNCS.PHASECHK.TRANS64 P5, [R90+URZ+0x30890], R91 ;  /* 0x0308905b5a00d5a7 */ /* 0x000e6400080a007f */
[----:B-1----:R-:W-:Y:S05]  /*2abd0*/  @!P5 BRA `(.L_x_5146) ;  /* 0xfffffffc00f0d947 */ /* 0x002fea000383ffff */
[----:B------:R-:W-:Y:S05]  /*2abe0*/  BRA `(.L_x_5593) ;  /* 0xfffffd90000c7947 */ /* 0x000fea000383ffff */
.L_x_5200:
[----:B-1----:R1:W3:Y:S02]  /*2abf0*/  SYNCS.PHASECHK.TRANS64.TRYWAIT P5, [R90+URZ+0x30890], R91 ;  /* 0x0308905b5a0075a7 */ /* 0x0022e400080a017f */
[----:B---3--:R-:W-:Y:S05]  /*2ac00*/  @!P5 NANOSLEEP.SYNCS 0x989680 ;  /* 0x009896800000d95d */ /* 0x008fea0003900000 */
[----:B------:R-:W3:Y:S02]  /*2ac10*/  @!P5 SYNCS.PHASECHK.TRANS64 P5, [R90+URZ+0x30890], R91 ;  /* 0x0308905b5a00d5a7 */ /* 0x000ee400080a007f */
[----:B---3--:R-:W-:Y:S05]  /*2ac20*/  @!P5 BRA `(.L_x_5200) ;  /* 0xfffffffc00f0d947 */ /* 0x008fea000383ffff */
[----:B------:R-:W-:Y:S05]  /*2ac30*/  BRA `(.L_x_5594) ;  /* 0xfffffdc400547947 */ /* 0x000fea000383ffff */
.L_x_5225:
[----:B-1----:R1:W2:Y:S02]  /*2ac40*/  SYNCS.PHASECHK.TRANS64.TRYWAIT P3, [R90+URZ+0x30890], R91 ;  /* 0x0308905b5a0075a7 */ /* 0x0022a4000806017f */
[----:B--2---:R-:W-:Y:S05]  /*2ac50*/  @!P3 NANOSLEEP.SYNCS 0x989680 ;  /* 0x009896800000b95d */ /* 0x004fea0003900000 */
[----:B------:R-:W2:Y:S02]  /*2ac60*/  @!P3 SYNCS.PHASECHK.TRANS64 P3, [R90+URZ+0x30890], R91 ;  /* 0x0308905b5a00b5a7 */ /* 0x000ea4000806007f */
[----:B--2---:R-:W-:Y:S05]  /*2ac70*/  @!P3 BRA `(.L_x_5225) ;  /* 0xfffffffc00f0b947 */ /* 0x004fea000383ffff */
[----:B------:R-:W-:Y:S05]  /*2ac80*/  BRA `(.L_x_5595) ;  /* 0xfffffdf800087947 */ /* 0x000fea000383ffff */
.L_x_5231:
[----:B-1----:R1:W2:Y:S02]  /*2ac90*/  SYNCS.PHASECHK.TRANS64.TRYWAIT P2, [R90+URZ+0x308b0], R91 ;  /* 0x0308b05b5a0075a7 */ /* 0x0022a4000804017f */
[----:B--2---:R-:W-:Y:S05]  /*2aca0*/  @!P2 NANOSLEEP.SYNCS 0x989680 ;  /* 0x009896800000a95d */ /* 0x004fea0003900000 */
[----:B------:R-:W2:Y:S02]  /*2acb0*/  @!P2 SYNCS.PHASECHK.TRANS64 P2, [R90+URZ+0x308b0], R91 ;  /* 0x0308b05b5a00a5a7 */ /* 0x000ea4000804007f */
[----:B--2---:R-:W-:Y:S05]  /*2acc0*/  @!P2 BRA `(.L_x_5231) ;  /* 0xfffffffc00f0a947 */ /* 0x004fea000383ffff */
[----:B------:R-:W-:Y:S05]  /*2acd0*/  BRA `(.L_x_5596) ;  /* 0xfffffdfc00007947 */ /* 0x000fea000383ffff */
.L_x_5257:
        /* <DEDUP_REMOVED lines=8> */
.L_x_5598:
[----:B------:R-:W-:Y:S05]  /*2ad60*/  BSYNC B1 ;  /* 0x0000000000017941 */ /* 0x000fea0003800000 */
.L_x_5597:
        /* <DEDUP_REMOVED lines=8> */
.L_x_5599:
[----:B------:R-:W-:Y:S02]  /*2adf0*/  IMAD.MOV.U32 R13, RZ, RZ, R8 ;  /* 0x000000ffff0d7224 */ /* 0x000fe400078e0008 */
[----:B------:R-:W-:-:S07]  /*2ae00*/  IMAD.MOV.U32 R0, RZ, RZ, R14 ;  /* 0x000000ffff007224 */ /* 0x000fce00078e000e */
[----:B------:R-:W-:Y:S05]  /*2ae10*/  WARPSYNC.COLLECTIVE R15, `(.L_x_5600) ;  /* 0x000000000f087348 */ /* 0x000fea0003c00000 */
[----:B------:R0:W1:Y:S02]  /*2ae20*/  SHFL.IDX P6, R14, R13, R12, R11 ;  /* 0x0000000c0d0e7389 */ /* 0x00006400000c000b */
[----:B01----:R-:W-:Y:S01]  /*2ae30*/  ENDCOLLECTIVE ;  /* 0x000000000000791b */ /* 0x003fe20003800000 */
.L_x_5600:
[----:B------:R-:W-:Y:S02]  /*2ae40*/  IMAD.MOV.U32 R13, RZ, RZ, R4 ;  /* 0x000000ffff0d7224 */ /* 0x000fe400078e0004 */
[----:B------:R-:W-:-:S07]  /*2ae50*/  IMAD.MOV.U32 R5, RZ, RZ, R14 ;  /* 0x000000ffff057224 */ /* 0x000fce00078e000e */
[----:B------:R-:W-:Y:S05]  /*2ae60*/  WARPSYNC.COLLECTIVE R15, `(.L_x_5601) ;  /* 0x000000000f087348 */ /* 0x000fea0003c00000 */
[----:B------:R0:W1:Y:S02]  /*2ae70*/  SHFL.IDX P6, R14, R13, R12, R11 ;  /* 0x0000000c0d0e7389 */ /* 0x00006400000c000b */
[----:B01----:R-:W-:Y:S01]  /*2ae80*/  ENDCOLLECTIVE ;  /* 0x000000000000791b */ /* 0x003fe20003800000 */
.L_x_5601:
[----:B------:R-:W-:Y:S05]  /*2ae90*/  BRA `(.L_x_5602) ;  /* 0xfffffe0c00b47947 */ /* 0x000fea000383ffff */
.L_x_5260:
        /* <DEDUP_REMOVED lines=8> */
.L_x_5604:
[----:B------:R-:W-:Y:S05]  /*2af20*/  BSYNC B1 ;  /* 0x0000000000017941 */ /* 0x000fea0003800000 */
.L_x_5603:
        /* <DEDUP_REMOVED lines=8> */
.L_x_5605:
[----:B------:R-:W-:Y:S02]  /*2afb0*/  IMAD.MOV.U32 R13, RZ, RZ, R8 ;  /* 0x000000ffff0d7224 */ /* 0x000fe400078e0008 */
[----:B------:R-:W-:-:S07]  /*2afc0*/  IMAD.MOV.U32 R0, RZ, RZ, R14 ;  /* 0x000000ffff007224 */ /* 0x000fce00078e000e */
[----:B------:R-:W-:Y:S05]  /*2afd0*/  WARPSYNC.COLLECTIVE R15, `(.L_x_5606) ;  /* 0x000000000f087348 */ /* 0x000fea0003c00000 */
[----:B------:R0:W1:Y:S02]  /*2afe0*/  SHFL.IDX P6, R14, R13, R12, R11 ;  /* 0x0000000c0d0e7389 */ /* 0x00006400000c000b */
[----:B01----:R-:W-:Y:S01]  /*2aff0*/  ENDCOLLECTIVE ;  /* 0x000000000000791b */ /* 0x003fe20003800000 */
.L_x_5606:
[----:B------:R-:W-:Y:S02]  /*2b000*/  IMAD.MOV.U32 R13, RZ, RZ, R4 ;  /* 0x000000ffff0d7224 */ /* 0x000fe400078e0004 */
[----:B------:R-:W-:-:S07]  /*2b010*/  IMAD.MOV.U32 R5, RZ, RZ, R14 ;  /* 0x000000ffff057224 */ /* 0x000fce00078e000e */
[----:B------:R-:W-:Y:S05]  /*2b020*/  WARPSYNC.COLLECTIVE R15, `(.L_x_5607) ;  /* 0x000000000f087348 */ /* 0x000fea0003c00000 */
[----:B------:R0:W1:Y:S02]  /*2b030*/  SHFL.IDX P6, R14, R13, R12, R11 ;  /* 0x0000000c0d0e7389 */ /* 0x00006400000c000b */
[----:B01----:R-:W-:Y:S01]  /*2b040*/  ENDCOLLECTIVE ;  /* 0x000000000000791b */ /* 0x003fe20003800000 */
.L_x_5607:
[----:B------:R-:W-:Y:S01]  /*2b050*/  IMAD.MOV.U32 R4, RZ, RZ, R14 ;  /* 0x000000ffff047224 */ /* 0x000fe200078e000e */
[----:B------:R-:W-:Y:S06]  /*2b060*/  BRA `(.L_x_5608) ;  /* 0xfffffe1400687947 */ /* 0x000fec000383ffff */
.L_x_5264:
[----:B0-----:R0:W1:Y:S02]  /*2b070*/  SYNCS.PHASECHK.TRANS64.TRYWAIT P0, [R16+URZ+0x30800], R5 ;  /* 0x03080005100075a7 */ /* 0x001064000800017f */
[----:B-1----:R-:W-:Y:S05]  /*2b080*/  @!P0 NANOSLEEP.SYNCS 0x989680 ;  /* 0x009896800000895d */ /* 0x002fea0003900000 */
[----:B------:R-:W1:Y:S02]  /*2b090*/  @!P0 SYNCS.PHASECHK.TRANS64 P0, [R16+URZ+0x30800], R5 ;  /* 0x03080005100085a7 */ /* 0x000e64000800007f */
[----:B-1----:R-:W-:Y:S05]  /*2b0a0*/  @!P0 BRA `(.L_x_5264) ;  /* 0xfffffffc00f08947 */ /* 0x002fea000383ffff */
[----:B------:R-:W-:Y:S05]  /*2b0b0*/  BRA `(.L_x_5609) ;  /* 0xfffffe1c00907947 */ /* 0x000fea000383ffff */
.L_x_5288:
        /* <DEDUP_REMOVED lines=8> */
.L_x_5611:
[----:B------:R-:W-:Y:S05]  /*2b140*/  BSYNC B1 ;  /* 0x0000000000017941 */ /* 0x000fea0003800000 */
.L_x_5610:
        /* <DEDUP_REMOVED lines=8> */
.L_x_5612:
[----:B------:R-:W-:Y:S02]  /*2b1d0*/  IMAD.MOV.U32 R21, RZ, RZ, R3 ;  /* 0x000000ffff157224 */ /* 0x000fe400078e0003 */
[----:B------:R-:W-:Y:S02]  /*2b1e0*/  IMAD.MOV.U32 R13, RZ, RZ, R7 ;  /* 0x000000ffff0d7224 */ /* 0x000fe400078e0007 */
[----:B------:R-:W-:-:S07]  /*2b1f0*/  IMAD.MOV.U32 R0, RZ, RZ, R14 ;  /* 0x000000ffff007224 */ /* 0x000fce00078e000e */
[----:B------:R-:W-:Y:S05]  /*2b200*/  WARPSYNC.COLLECTIVE R15, `(.L_x_5613) ;  /* 0x000000000f087348 */ /* 0x000fea0003c00000 */
[----:B------:R0:W1:Y:S02]  /*2b210*/  SHFL.IDX P6, R14, R13, R12, R11 ;  /* 0x0000000c0d0e7389 */ /* 0x00006400000c000b */
[----:B01----:R-:W-:Y:S01]  /*2b220*/  ENDCOLLECTIVE ;  /* 0x000000000000791b */ /* 0x003fe20003800000 */
.L_x_5613:
[----:B------:R-:W-:Y:S02]  /*2b230*/  IMAD.MOV.U32 R20, RZ, RZ, R0 ;  /* 0x000000ffff147224 */ /* 0x000fe400078e0000 */
[----:B------:R-:W-:Y:S02]  /*2b240*/  IMAD.MOV.U32 R13, RZ, RZ, R9 ;  /* 0x000000ffff0d7224 */ /* 0x000fe400078e0009 */
[----:B------:R-:W-:-:S07]  /*2b250*/  IMAD.MOV.U32 R5, RZ, RZ, R14 ;  /* 0x000000ffff057224 */ /* 0x000fce00078e000e */
[----:B------:R-:W-:Y:S05]  /*2b260*/  WARPSYNC.COLLECTIVE R15, `(.L_x_5614) ;  /* 0x000000000f087348 */ /* 0x000fea0003c00000 */
[----:B------:R0:W1:Y:S02]  /*2b270*/  SHFL.IDX P6, R14, R13, R12, R11 ;  /* 0x0000000c0d0e7389 */ /* 0x00006400000c000b */
[----:B01----:R-:W-:Y:S01]  /*2b280*/  ENDCOLLECTIVE ;  /* 0x000000000000791b */ /* 0x003fe20003800000 */
.L_x_5614:
[----:B------:R-:W-:Y:S05]  /*2b290*/  BRA `(.L_x_5615) ;  /* 0xfffffe4400247947 */ /* 0x000fea000383ffff */
.L_x_5291:
[----:B------:R-:W-:Y:S01]  /*2b2a0*/  BSSY B1, `(.L_x_5616) ;  /* 0x0000008000017945 */ /* 0x000fe20003800000 */
[----:B------:R-:W-:Y:S02]  /*2b2b0*/  IMAD.MOV.U32 R13, RZ, RZ, R8 ;  /* 0x000000ffff0d7224 */ /* 0x000fe400078e0008 */
[----:B------:R-:W-:Y:S02]  /*2b2c0*/  IMAD.MOV.U32 R12, RZ, RZ, 0x1 ;  /* 0x00000001ff0c7424 */ /* 0x000fe400078e00ff */
[----:B------:R-:W-:Y:S02]  /*2b2d0*/  IMAD.MOV.U32 R11, RZ, RZ, 0x1c1f ;  /* 0x00001c1fff0b7424 */ /* 0x000fe400078e00ff */
[----:B------:R-:W-:-:S07]  /*2b2e0*/  IMAD.MOV.U32 R15, RZ, RZ, -0x1 ;  /* 0xffffffffff0f7424 */ /* 0x000fce00078e00ff */
[----:B------:R-:W-:Y:S05]  /*2b2f0*/  WARPSYNC.COLLECTIVE R15, `(.L_x_5617) ;  /* 0x000000000f087348 */ /* 0x000fea0003c00000 */
[----:B------:R0:W1:Y:S02]  /*2b300*/  SHFL.IDX P6, R14, R13, R12, R11 ;  /* 0x0000000c0d0e7389 */ /* 0x00006400000c000b */
[----:B01----:R-:W-:Y:S01]  /*2b310*/  ENDCOLLECTIVE ;  /* 0x000000000000791b */ /* 0x003fe20003800000 */
.L_x_5617:
[----:B------:R-:W-:Y:S05]  /*2b320*/  BSYNC B1 ;  /* 0x0000000000017941 */ /* 0x000fea0003800000 */
.L_x_5616:
        /* <DEDUP_REMOVED lines=8> */
.L_x_5618:
[----:B------:R-:W-:Y:S02]  /*2b3b0*/  IMAD.MOV.U32 R61, RZ, RZ, R3 ;  /* 0x000000ffff3d7224 */ /* 0x000fe400078e0003 */
[----:B------:R-:W-:Y:S02]  /*2b3c0*/  IMAD.MOV.U32 R13, RZ, RZ, R7 ;  /* 0x000000ffff0d7224 */ /* 0x000fe400078e0007 */
[----:B------:R-:W-:-:S07]  /*2b3d0*/  IMAD.MOV.U32 R0, RZ, RZ, R14 ;  /* 0x000000ffff007224 */ /* 0x000fce00078e000e */
[----:B------:R-:W-:Y:S05]  /*2b3e0*/  WARPSYNC.COLLECTIVE R15, `(.L_x_5619) ;  /* 0x000000000f087348 */ /* 0x000fea0003c00000 */
[----:B------:R0:W1:Y:S02]  /*2b3f0*/  SHFL.IDX P6, R14, R13, R12, R11 ;  /* 0x0000000c0d0e7389 */ /* 0x00006400000c000b */
[----:B01----:R-:W-:Y:S01]  /*2b400*/  ENDCOLLECTIVE ;  /* 0x000000000000791b */ /* 0x003fe20003800000 */
.L_x_5619:
[----:B------:R-:W-:Y:S02]  /*2b410*/  IMAD.MOV.U32 R60, RZ, RZ, R0 ;  /* 0x000000ffff3c7224 */ /* 0x000fe400078e0000 */
[----:B------:R-:W-:Y:S02]  /*2b420*/  IMAD.MOV.U32 R13, RZ, RZ, R9 ;  /* 0x000000ffff0d7224 */ /* 0x000fe400078e0009 */
[----:B------:R-:W-:-:S07]  /*2b430*/  IMAD.MOV.U32 R7, RZ, RZ, R14 ;  /* 0x000000ffff077224 */ /* 0x000fce00078e000e */
[----:B------:R-:W-:Y:S05]  /*2b440*/  WARPSYNC.COLLECTIVE R15, `(.L_x_5620) ;  /* 0x000000000f087348 */ /* 0x000fea0003c00000 */
[----:B------:R0:W1:Y:S02]  /*2b450*/  SHFL.IDX P6, R14, R13, R12, R11 ;  /* 0x0000000c0d0e7389 */ /* 0x00006400000c000b */
[----:B01----:R-:W-:Y:S01]  /*2b460*/  ENDCOLLECTIVE ;  /* 0x000000000000791b */ /* 0x003fe20003800000 */
.L_x_5620:
[----:B------:R-:W-:Y:S05]  /*2b470*/  BRA `(.L_x_5621) ;  /* 0xfffffe4800547947 */ /* 0x000fea000383ffff */
.L_x_5295:
[----:B0-----:R0:W1:Y:S02]  /*2b480*/  SYNCS.PHASECHK.TRANS64.TRYWAIT P0, [R16+URZ+0x30800], R61 ;  /* 0x0308003d100075a7 */ /* 0x001064000800017f */
[----:B-1----:R-:W-:Y:S05]  /*2b490*/  @!P0 NANOSLEEP.SYNCS 0x989680 ;  /* 0x009896800000895d */ /* 0x002fea0003900000 */
[----:B------:R-:W1:Y:S02]  /*2b4a0*/  @!P0 SYNCS.PHASECHK.TRANS64 P0, [R16+URZ+0x30800], R61 ;  /* 0x0308003d100085a7 */ /* 0x000e64000800007f */
[----:B-1----:R-:W-:Y:S05]  /*2b4b0*/  @!P0 BRA `(.L_x_5295) ;  /* 0xfffffffc00f08947 */ /* 0x002fea000383ffff */
[----:B------:R-:W-:Y:S05]  /*2b4c0*/  BRA `(.L_x_5622) ;  /* 0xfffffe4c00d87947 */ /* 0x000fea000383ffff */
.L_x_5309:
[----:B-1----:R1:W2:Y:S02]  /*2b4d0*/  SYNCS.PHASECHK.TRANS64.TRYWAIT P2, [R5+URZ+0x30830], R0 ;  /* 0x03083000050075a7 */ /* 0x0022a4000804017f */
[----:B--2---:R-:W-:Y:S05]  /*2b4e0*/  @!P2 NANOSLEEP.SYNCS 0x989680 ;  /* 0x009896800000a95d */ /* 0x004fea0003900000 */
[----:B------:R-:W2:Y:S02]  /*2b4f0*/  @!P2 SYNCS.PHASECHK.TRANS64 P2, [R5+URZ+0x30830], R0 ;  /* 0x030830000500a5a7 */ /* 0x000ea4000804007f */
[----:B--2---:R-:W-:Y:S05]  /*2b500*/  @!P2 BRA `(.L_x_5309) ;  /* 0xfffffffc00f0a947 */ /* 0x004fea000383ffff */
[----:B------:R-:W-:Y:S05]  /*2b510*/  BRA `(.L_x_5308) ;  /* 0xfffffe7800507947 */ /* 0x000fea000383ffff */
.L_x_5329:
[----:B-1----:R1:W2:Y:S02]  /*2b520*/  SYNCS.PHASECHK.TRANS64.TRYWAIT P2, [R0+URZ+0x30830], R11 ;  /* 0x0308300b000075a7 */ /* 0x0022a4000804017f */
[----:B--2---:R-:W-:Y:S05]  /*2b530*/  @!P2 NANOSLEEP.SYNCS 0x989680 ;  /* 0x009896800000a95d */ /* 0x004fea0003900000 */
[----:B------:R-:W2:Y:S02]  /*2b540*/  @!P2 SYNCS.PHASECHK.TRANS64 P2, [R0+URZ+0x30830], R11 ;  /* 0x0308300b0000a5a7 */ /* 0x000ea4000804007f */
[----:B--2---:R-:W-:Y:S05]  /*2b550*/  @!P2 BRA `(.L_x_5329) ;  /* 0xfffffffc00f0a947 */ /* 0x004fea000383ffff */
[----:B------:R-:W-:Y:S05]  /*2b560*/  BRA `(.L_x_5328) ;  /* 0xfffffea8003c7947 */ /* 0x000fea000383ffff */
.L_x_5334:
[----:B-1----:R1:W2:Y:S02]  /*2b570*/  SYNCS.PHASECHK.TRANS64.TRYWAIT P2, [R21+URZ+0x30850], R2 ;  /* 0x03085002150075a7 */ /* 0x0022a4000804017f */
[----:B--2---:R-:W-:Y:S05]  /*2b580*/  @!P2 NANOSLEEP.SYNCS 0x989680 ;  /* 0x009896800000a95d */ /* 0x004fea0003900000 */
[----:B------:R-:W2:Y:S02]  /*2b590*/  @!P2 SYNCS.PHASECHK.TRANS64 P2, [R21+URZ+0x30850], R2 ;  /* 0x030850021500a5a7 */ /* 0x000ea4000804007f */
[----:B--2---:R-:W-:Y:S05]  /*2b5a0*/  @!P2 BRA `(.L_x_5334) ;  /* 0xfffffffc00f0a947 */ /* 0x004fea000383ffff */
[----:B------:R-:W-:Y:S05]  /*2b5b0*/  BRA `(.L_x_5333) ;  /* 0xfffffeb400847947 */ /* 0x000fea000383ffff */
.L_x_5354:
[----:B--2---:R2:W3:Y:S02]  /*2b5c0*/  SYNCS.PHASECHK.TRANS64.TRYWAIT P2, [R0+URZ+0x30830], R3 ;  /* 0x03083003000075a7 */ /* 0x0044e4000804017f */
[----:B---3--:R-:W-:Y:S05]  /*2b5d0*/  @!P2 NANOSLEEP.SYNCS 0x989680 ;  /* 0x009896800000a95d */ /* 0x008fea0003900000 */
[----:B------:R-:W3:Y:S02]  /*2b5e0*/  @!P2 SYNCS.PHASECHK.TRANS64 P2, [R0+URZ+0x30830], R3 ;  /* 0x030830030000a5a7 */ /* 0x000ee4000804007f */
[----:B---3--:R-:W-:Y:S05]  /*2b5f0*/  @!P2 BRA `(.L_x_5354) ;  /* 0xfffffffc00f0a947 */ /* 0x008fea000383ffff */
[----:B------:R-:W-:Y:S05]  /*2b600*/  BRA `(.L_x_5353) ;  /* 0xfffffedc00fc7947 */ /* 0x000fea000383ffff */
.L_x_5359:
[----:B-1----:R1:W2:Y:S02]  /*2b610*/  SYNCS.PHASECHK.TRANS64.TRYWAIT P2, [R15+URZ+0x30850], R0 ;  /* 0x030850000f0075a7 */ /* 0x0022a4000804017f */
[----:B--2---:R-:W-:Y:S05]  /*2b620*/  @!P2 NANOSLEEP.SYNCS 0x989680 ;  /* 0x009896800000a95d */ /* 0x004fea0003900000 */
[----:B------:R-:W2:Y:S02]  /*2b630*/  @!P2 SYNCS.PHASECHK.TRANS64 P2, [R15+URZ+0x30850], R0 ;  /* 0x030850000f00a5a7 */ /* 0x000ea4000804007f */
[----:B--2---:R-:W-:Y:S05]  /*2b640*/  @!P2 BRA `(.L_x_5359) ;  /* 0xfffffffc00f0a947 */ /* 0x004fea000383ffff */
[----:B------:R-:W-:Y:S05]  /*2b650*/  BRA `(.L_x_5358) ;  /* 0xfffffeec004c7947 */ /* 0x000fea000383ffff */
.L_x_5367:
[----:B--2---:R2:W3:Y:S02]  /*2b660*/  SYNCS.PHASECHK.TRANS64.TRYWAIT P2, [R3+URZ+0x30830], R4 ;  /* 0x03083004030075a7 */ /* 0x0044e4000804017f */
[----:B---3--:R-:W-:Y:S05]  /*2b670*/  @!P2 NANOSLEEP.SYNCS 0x989680 ;  /* 0x009896800000a95d */ /* 0x008fea0003900000 */
[----:B------:R-:W3:Y:S02]  /*2b680*/  @!P2 SYNCS.PHASECHK.TRANS64 P2, [R3+URZ+0x30830], R4 ;  /* 0x030830040300a5a7 */ /* 0x000ee4000804007f */
[----:B---3--:R-:W-:Y:S05]  /*2b690*/  @!P2 BRA `(.L_x_5367) ;  /* 0xfffffffc00f0a947 */ /* 0x008fea000383ffff */
[----:B------:R-:W-:Y:S05]  /*2b6a0*/  BRA `(.L_x_5366) ;  /* 0xffffff0000487947 */ /* 0x000fea000383ffff */
.L_x_5372:
[----:B-1----:R1:W2:Y:S02]  /*2b6b0*/  SYNCS.PHASECHK.TRANS64.TRYWAIT P2, [R14+URZ+0x30850], R2 ;  /* 0x030850020e0075a7 */ /* 0x0022a4000804017f */
[----:B--2---:R-:W-:Y:S05]  /*2b6c0*/  @!P2 NANOSLEEP.SYNCS 0x989680 ;  /* 0x009896800000a95d */ /* 0x004fea0003900000 */
[----:B------:R-:W2:Y:S02]  /*2b6d0*/  @!P2 SYNCS.PHASECHK.TRANS64 P2, [R14+URZ+0x30850], R2 ;  /* 0x030850020e00a5a7 */ /* 0x000ea4000804007f */
[----:B--2---:R-:W-:Y:S05]  /*2b6e0*/  @!P2 BRA `(.L_x_5372) ;  /* 0xfffffffc00f0a947 */ /* 0x004fea000383ffff */
[----:B------:R-:W-:Y:S05]  /*2b6f0*/  BRA `(.L_x_5371) ;  /* 0xffffff0c00887947 */ /* 0x000fea000383ffff */
.L_x_5386:
[----:B--2---:R2:W3:Y:S02]  /*2b700*/  SYNCS.PHASECHK.TRANS64.TRYWAIT P0, [R12+URZ+0x30850], R7 ;  /* 0x030850070c0075a7 */ /* 0x0044e4000800017f */
[----:B---3--:R-:W-:Y:S05]  /*2b710*/  @!P0 NANOSLEEP.SYNCS 0x989680 ;  /* 0x009896800000895d */ /* 0x008fea0003900000 */
[----:B------:R-:W3:Y:S02]  /*2b720*/  @!P0 SYNCS.PHASECHK.TRANS64 P0, [R12+URZ+0x30850], R7 ;  /* 0x030850070c0085a7 */ /* 0x000ee4000800007f */
[----:B---3--:R-:W-:Y:S05]  /*2b730*/  @!P0 BRA `(.L_x_5386) ;  /* 0xfffffffc00f08947 */ /* 0x008fea000383ffff */
[----:B------:R-:W-:Y:S05]  /*2b740*/  BRA `(.L_x_5385) ;  /* 0xffffff3800987947 */ /* 0x000fea000383ffff */
.L_x_5430:
[----:B------:R-:W1:Y:S01]  /*2b750*/  S2R R7, SR_TID.X ;  /* 0x0000000000077919 */ /* 0x000e620000002100 */
[----:B------:R-:W-:Y:S01]  /*2b760*/  BSSY B1, `(.L_x_5623) ;  /* 0x000000a000017945 */ /* 0x000fe20003800000 */
[----:B------:R-:W-:Y:S02]  /*2b770*/  IMAD.MOV.U32 R12, RZ, RZ, RZ ;  /* 0x000000ffff0c7224 */ /* 0x000fe400078e00ff */
[----:B0-----:R-:W-:Y:S02]  /*2b780*/  IMAD.MOV.U32 R11, RZ, RZ, 0x1f ;  /* 0x0000001fff0b7424 */ /* 0x001fe400078e00ff */
[----:B------:R-:W-:Y:S01]  /*2b790*/  IMAD.MOV.U32 R15, RZ, RZ, -0x1 ;  /* 0xffffffffff0f7424 */ /* 0x000fe200078e00ff */
[----:B-1----:R-:W-:-:S04]  /*2b7a0*/  SHF.R.U32.HI R7, RZ, 0x5, R7 ;  /* 0x00000005ff077819 */ /* 0x002fc80000011607 */
[----:B------:R-:W-:-:S05]  /*2b7b0*/  LOP3.LUT R7, R7, 0x3, RZ, 0xc0, !PT ;  /* 0x0000000307077812 */ /* 0x000fca00078ec0ff */
[----:B------:R-:W-:-:S07]  /*2b7c0*/  IMAD.MOV.U32 R13, RZ, RZ, R7 ;  /* 0x000000ffff0d7224 */ /* 0x000fce00078e0007 */
[----:B------:R-:W-:Y:S05]  /*2b7d0*/  WARPSYNC.COLLECTIVE R15, `(.L_x_5624) ;  /* 0x000000000f087348 */ /* 0x000fea0003c00000 */
[----:B------:R0:W1:Y:S02]  /*2b7e0*/  SHFL.IDX P6, R14, R13, R12, R11 ;  /* 0x0000000c0d0e7389 */ /* 0x00006400000c000b */
[----:B01----:R-:W-:Y:S01]  /*2b7f0*/  ENDCOLLECTIVE ;  /* 0x000000000000791b */ /* 0x003fe20003800000 */
.L_x_5624:
[----:B------:R-:W-:Y:S05]  /*2b800*/  BSYNC B1 ;  /* 0x0000000000017941 */ /* 0x000fea0003800000 */
.L_x_5623:
[----:B------:R-:W-:Y:S05]  /*2b810*/  BRA `(.L_x_5625) ;  /* 0xffffff8000f07947 */ /* 0x000fea000383ffff */
.L_x_5432:
[----:B------:R-:W-:Y:S01]  /*2b820*/  BSSY B1, `(.L_x_5626) ;  /* 0x0000006000017945 */ /* 0x000fe20003800000 */
[----:B------:R-:W-:-:S07]  /*2b830*/  IMAD.MOV.U32 R15, RZ, RZ, -0x1 ;  /* 0xffffffffff0f7424 */ /* 0x000fce00078e00ff */
[----:B01----:R-:W-:Y:S05]  /*2b840*/  WARPSYNC.COLLECTIVE R15, `(.L_x_5627) ;  /* 0x000000000f0c7348 */ /* 0x003fea0003c00000 */
[----:B------:R-:W-:Y:S02]  /*2b850*/  ELECT P6, UR62, PT ;  /* 0x00000000003e782f */ /* 0x000fe400038c0000 */
[----:B------:R-:W-:Y:S01]  /*2b860*/  MOV R14, UR62 ;  /* 0x0000003e000e7c02 */ /* 0x000fe20008000f00 */
[----:B01----:R-:W-:Y:S10]  /*2b870*/  ENDCOLLECTIVE ;  /* 0x000000000000791b */ /* 0x003ff40003800000 */
.L_x_5627:
[----:B------:R-:W-:Y:S05]  /*2b880*/  BSYNC B1 ;  /* 0x0000000000017941 */ /* 0x000fea0003800000 */
.L_x_5626:
[----:B------:R-:W-:Y:S01]  /*2b890*/  PLOP3.LUT P2, PT, P6, PT, PT, 0x80, 0x0 ;  /* 0x000000000000781c */ /* 0x000fe2000374f070 */
[----:B------:R-:W-:-:S12]  /*2b8a0*/  BRA `(.L_x_5431) ;  /* 0xffffff8000e47947 */ /* 0x000fd8000383ffff */
.L_x_5434:
[----:B-1----:R-:W2:Y:S02]  /*2b8b0*/  LDL R5, [R1+0x4] ;  /* 0x0000040001057983 */ /* 0x002ea40000100800 */
[----:B--2---:R1:W2:Y:S02]  /*2b8c0*/  SYNCS.PHASECHK.TRANS64.TRYWAIT P0, [R5+URZ+0x30820], R4 ;  /* 0x03082004050075a7 */ /* 0x0042a4000800017f */
[----:B--2---:R-:W-:Y:S05]  /*2b8d0*/  @!P0 NANOSLEEP.SYNCS 0x989680 ;  /* 0x009896800000895d */ /* 0x004fea0003900000 */
[----:B------:R-:W2:Y:S02]  /*2b8e0*/  @!P0 SYNCS.PHASECHK.TRANS64 P0, [R5+URZ+0x30820], R4 ;  /* 0x03082004050085a7 */ /* 0x000ea4000800007f */
[----:B--2---:R-:W-:Y:S05]  /*2b8f0*/  @!P0 BRA `(.L_x_5434) ;  /* 0xfffffffc00ec8947 */ /* 0x004fea000383ffff */
[----:B------:R-:W-:Y:S05]  /*2b900*/  BRA `(.L_x_5628) ;  /* 0xffffff8000f47947 */ /* 0x000fea000383ffff */
.L_x_5438:
[----:B-1----:R1:W2:Y:S02]  /*2b910*/  SYNCS.PHASECHK.TRANS64.TRYWAIT P0, [R7+URZ+0x308a0], R10 ;  /* 0x0308a00a070075a7 */ /* 0x0022a4000800017f */
[----:B--2---:R-:W-:Y:S05]  /*2b920*/  @!P0 NANOSLEEP.SYNCS 0x989680 ;  /* 0x009896800000895d */ /* 0x004fea0003900000 */
[----:B------:R-:W2:Y:S02]  /*2b930*/  @!P0 SYNCS.PHASECHK.TRANS64 P0, [R7+URZ+0x308a0], R10 ;  /* 0x0308a00a070085a7 */ /* 0x000ea4000800007f */
[----:B--2---:R-:W-:Y:S05]  /*2b940*/  @!P0 BRA `(.L_x_5438) ;  /* 0xfffffffc00f08947 */ /* 0x004fea000383ffff */
[----:B------:R-:W-:Y:S05]  /*2b950*/  BRA `(.L_x_5629) ;  /* 0xffffff8400187947 */ /* 0x000fea000383ffff */
.L_x_5445:
[----:B--2---:R2:W3:Y:S02]  /*2b960*/  SYNCS.PHASECHK.TRANS64.TRYWAIT P0, [R7+URZ+0x308c0], R10 ;  /* 0x0308c00a070075a7 */ /* 0x0044e4000800017f */
[----:B---3--:R-:W-:Y:S05]  /*2b970*/  @!P0 NANOSLEEP.SYNCS 0x989680 ;  /* 0x009896800000895d */ /* 0x008fea0003900000 */
[----:B------:R-:W3:Y:S02]  /*2b980*/  @!P0 SYNCS.PHASECHK.TRANS64 P0, [R7+URZ+0x308c0], R10 ;  /* 0x0308c00a070085a7 */ /* 0x000ee4000800007f */
[----:B---3--:R-:W-:Y:S05]  /*2b990*/  @!P0 BRA `(.L_x_5445) ;  /* 0xfffffffc00f08947 */ /* 0x008fea000383ffff */
[----:B------:R-:W-:Y:S05]  /*2b9a0*/  BRA `(.L_x_5630) ;  /* 0xffffff8800187947 */ /* 0x000fea000383ffff */
.L_x_5454:
[----:B-1----:R1:W2:Y:S02]  /*2b9b0*/  SYNCS.PHASECHK.TRANS64.TRYWAIT P0, [R8+URZ+0x308a0], R7 ;  /* 0x0308a007080075a7 */ /* 0x0022a4000800017f */
[----:B--2---:R-:W-:Y:S05]  /*2b9c0*/  @!P0 NANOSLEEP.SYNCS 0x989680 ;  /* 0x009896800000895d */ /* 0x004fea0003900000 */
[----:B------:R-:W2:Y:S02]  /*2b9d0*/  @!P0 SYNCS.PHASECHK.TRANS64 P0, [R8+URZ+0x308a0], R7 ;  /* 0x0308a007080085a7 */ /* 0x000ea4000800007f */
[----:B--2---:R-:W-:Y:S05]  /*2b9e0*/  @!P0 BRA `(.L_x_5454) ;  /* 0xfffffffc00f08947 */ /* 0x004fea000383ffff */
[----:B------:R-:W-:Y:S05]  /*2b9f0*/  BRA `(.L_x_5631) ;  /* 0xffffff8c00647947 */ /* 0x000fea000383ffff */
.L_x_5461:
[----:B--2---:R2:W3:Y:S02]  /*2ba00*/  SYNCS.PHASECHK.TRANS64.TRYWAIT P0, [R8+URZ+0x308c0], R7 ;  /* 0x0308c007080075a7 */ /* 0x0044e4000800017f */
[----:B---3--:R-:W-:Y:S05]  /*2ba10*/  @!P0 NANOSLEEP.SYNCS 0x989680 ;  /* 0x009896800000895d */ /* 0x008fea0003900000 */
[----:B------:R-:W3:Y:S02]  /*2ba20*/  @!P0 SYNCS.PHASECHK.TRANS64 P0, [R8+URZ+0x308c0], R7 ;  /* 0x0308c007080085a7 */ /* 0x000ee4000800007f */
[----:B---3--:R-:W-:Y:S05]  /*2ba30*/  @!P0 BRA `(.L_x_5461) ;  /* 0xfffffffc00f08947 */ /* 0x008fea000383ffff */
[----:B------:R-:W-:Y:S05]  /*2ba40*/  BRA `(.L_x_5632) ;  /* 0xffffff9000607947 */ /* 0x000fea000383ffff */
.L_x_5484:
[----:B------:R-:W2:Y:S01]  /*2ba50*/  S2R R4, SR_TID.X ;  /* 0x0000000000047919 */ /* 0x000ea20000002100 */
[----:B------:R-:W-:Y:S01]  /*2ba60*/  BSSY B0, `(.L_x_5633) ;  /* 0x000000a000007945 */ /* 0x000fe20003800000 */
[----:B------:R-:W-:Y:S02]  /*2ba70*/  IMAD.MOV.U32 R12, RZ, RZ, RZ ;  /* 0x000000ffff0c7224 */ /* 0x000fe400078e00ff */
[----:B0-----:R-:W-:Y:S02]  /*2ba80*/  IMAD.MOV.U32 R11, RZ, RZ, 0x1f ;  /* 0x0000001fff0b7424 */ /* 0x001fe400078e00ff */
[----:B------:R-:W-:Y:S01]  /*2ba90*/  IMAD.MOV.U32 R15, RZ, RZ, -0x1 ;  /* 0xffffffffff0f7424 */ /* 0x000fe200078e00ff */
[----:B--2---:R-:W-:-:S04]  /*2baa0*/  SHF.R.U32.HI R4, RZ, 0x5, R4 ;  /* 0x00000005ff047819 */ /* 0x004fc80000011604 */
[----:B------:R-:W-:-:S05]  /*2bab0*/  LOP3.LUT R4, R4, 0x3, RZ, 0xc0, !PT ;  /* 0x0000000304047812 */ /* 0x000fca00078ec0ff */
[----:B------:R-:W-:-:S07]  /*2bac0*/  IMAD.MOV.U32 R13, RZ, RZ, R4 ;  /* 0x000000ffff0d7224 */ /* 0x000fce00078e0004 */
[----:B-1----:R-:W-:Y:S05]  /*2bad0*/  WARPSYNC.COLLECTIVE R15, `(.L_x_5634) ;  /* 0x000000000f087348 */ /* 0x002fea0003c00000 */
[----:B------:R0:W2:Y:S02]  /*2bae0*/  SHFL.IDX P6, R14, R13, R12, R11 ;  /* 0x0000000c0d0e7389 */ /* 0x0000a400000c000b */
[----:B012---:R-:W-:Y:S01]  /*2baf0*/  ENDCOLLECTIVE ;  /* 0x000000000000791b */ /* 0x007fe20003800000 */
.L_x_5634:
[----:B------:R-:W-:Y:S05]  /*2bb00*/  BSYNC B0 ;  /* 0x0000000000007941 */ /* 0x000fea0003800000 */
.L_x_5633:
[----:B------:R-:W-:Y:S05]  /*2bb10*/  BRA `(.L_x_5635) ;  /* 0xffffffa000007947 */ /* 0x000fea000383ffff */
.L_x_5486:
[----:B------:R-:W-:Y:S01]  /*2bb20*/  BSSY B0, `(.L_x_5636) ;  /* 0x0000006000007945 */ /* 0x000fe20003800000 */
[----:B------:R-:W-:-:S07]  /*2bb30*/  IMAD.MOV.U32 R15, RZ, RZ, -0x1 ;  /* 0xffffffffff0f7424 */ /* 0x000fce00078e00ff */
[----:B01-3--:R-:W-:Y:S05]  /*2bb40*/  WARPSYNC.COLLECTIVE R15, `(.L_x_5637) ;  /* 0x000000000f0c7348 */ /* 0x00bfea0003c00000 */
[----:B------:R-:W-:Y:S02]  /*2bb50*/  ELECT P6, UR62, PT ;  /* 0x00000000003e782f */ /* 0x000fe400038c0000 */
[----:B------:R-:W-:Y:S01]  /*2bb60*/  MOV R14, UR62 ;  /* 0x0000003e000e7c02 */ /* 0x000fe20008000f00 */
[----:B01-3--:R-:W-:Y:S10]  /*2bb70*/  ENDCOLLECTIVE ;  /* 0x000000000000791b */ /* 0x00bff40003800000 */
.L_x_5637:
[----:B------:R-:W-:Y:S05]  /*2bb80*/  BSYNC B0 ;  /* 0x0000000000007941 */ /* 0x000fea0003800000 */
.L_x_5636:
[----:B------:R-:W-:Y:S05]  /*2bb90*/  BRA `(.L_x_5638) ;  /* 0xffffffa0000c7947 */ /* 0x000fea000383ffff */
.L_x_5488:
[----:B-1----:R1:W2:Y:S02]  /*2bba0*/  SYNCS.PHASECHK.TRANS64.TRYWAIT P0, [R0+URZ+0x30840], R2 ;  /* 0x03084002000075a7 */ /* 0x0022a4000800017f */
[----:B--2---:R-:W-:Y:S05]  /*2bbb0*/  @!P0 NANOSLEEP.SYNCS 0x989680 ;  /* 0x009896800000895d */ /* 0x004fea0003900000 */
[----:B------:R-:W2:Y:S02]  /*2bbc0*/  @!P0 SYNCS.PHASECHK.TRANS64 P0, [R0+URZ+0x30840], R2 ;  /* 0x03084002000085a7 */ /* 0x000ea4000800007f */
[----:B--2---:R-:W-:Y:S05]  /*2bbd0*/  @!P0 BRA `(.L_x_5488) ;  /* 0xfffffffc00f08947 */ /* 0x004fea000383ffff */
[----:B------:R-:W-:Y:S05]  /*2bbe0*/  BRA `(.L_x_5639) ;  /* 0xffffffa000747947 */ /* 0x000fea000383ffff */
.L_x_5492:
        /* <DEDUP_REMOVED lines=9> */
.L_x_5640:
[----:B------:R-:W-:Y:S02]  /*2bc80*/  IMAD.MOV.U32 R13, RZ, RZ, R4 ;  /* 0x000000ffff0d7224 */ /* 0x000fe400078e0004 */
[----:B------:R-:W-:-:S07]  /*2bc90*/  IMAD.MOV.U32 R6, RZ, RZ, R14 ;  /* 0x000000ffff067224 */ /* 0x000fce00078e000e */
[----:B------:R-:W-:Y:S05]  /*2bca0*/  WARPSYNC.COLLECTIVE R15, `(.L_x_5641) ;  /* 0x000000000f087348 */ /* 0x000fea0003c00000 */
[----:B------:R0:W1:Y:S02]  /*2bcb0*/  SHFL.IDX P6, R14, R13, R12, R11 ;  /* 0x0000000c0d0e7389 */ /* 0x00006400000c000b */
[----:B01----:R-:W-:Y:S01]  /*2bcc0*/  ENDCOLLECTIVE ;  /* 0x000000000000791b */ /* 0x003fe20003800000 */
.L_x_5641:
        /* <DEDUP_REMOVED lines=11> */
.L_x_5642:
        /* <DEDUP_REMOVED lines=17> */
.L_x_5643:
[----:B------:R-:W-:Y:S02]  /*2be90*/  IMAD.MOV.U32 R13, RZ, RZ, R3 ;  /* 0x000000ffff0d7224 */ /* 0x000fe400078e0003 */
[----:B------:R-:W-:Y:S02]  /*2bea0*/  IMAD.MOV.U32 R12, RZ, RZ, 0x2 ;  /* 0x00000002ff0c7424 */ /* 0x000fe400078e00ff */
[----:B------:R-:W-:-:S07]  /*2beb0*/  IMAD.MOV.U32 R5, RZ, RZ, R14 ;  /* 0x000000ffff057224 */ /* 0x000fce00078e000e */
[----:B------:R-:W-:Y:S05]  /*2bec0*/  WARPSYNC.COLLECTIVE R15, `(.L_x_5644) ;  /* 0x000000000f087348 */ /* 0x000fea0003c00000 */
[----:B------:R0:W1:Y:S02]  /*2bed0*/  SHFL.IDX P6, R14, R13, R12, R11 ;  /* 0x0000000c0d0e7389 */ /* 0x00006400000c000b */
[----:B01----:R-:W-:Y:S01]  /*2bee0*/  ENDCOLLECTIVE ;  /* 0x000000000000791b */ /* 0x003fe20003800000 */
.L_x_5644:
        /* <DEDUP_REMOVED lines=17> */
.L_x_5645:
[----:B------:R-:W-:Y:S02]  /*2c000*/  IMAD.MOV.U32 R13, RZ, RZ, R3 ;  /* 0x000000ffff0d7224 */ /* 0x000fe400078e0003 */
[----:B------:R-:W-:Y:S02]  /*2c010*/  IMAD.MOV.U32 R12, RZ, RZ, 0x3 ;  /* 0x00000003ff0c7424 */ /* 0x000fe400078e00ff */
[----:B------:R-:W-:-:S07]  /*2c020*/  IMAD.MOV.U32 R5, RZ, RZ, R14 ;  /* 0x000000ffff057224 */ /* 0x000fce00078e000e */
[----:B------:R-:W-:Y:S05]  /*2c030*/  WARPSYNC.COLLECTIVE R15, `(.L_x_5646) ;  /* 0x000000000f087348 */ /* 0x000fea0003c00000 */
[----:B------:R0:W1:Y:S02]  /*2c040*/  SHFL.IDX P6, R14, R13, R12, R11 ;  /* 0x0000000c0d0e7389 */ /* 0x00006400000c000b */
[----:B01----:R-:W-:Y:S01]  /*2c050*/  ENDCOLLECTIVE ;  /* 0x000000000000791b */ /* 0x003fe20003800000 */
.L_x_5646:
        /* <DEDUP_REMOVED lines=17> */
.L_x_5647:
[----:B------:R-:W-:Y:S02]  /*2c170*/  IMAD.MOV.U32 R13, RZ, RZ, R3 ;  /* 0x000000ffff0d7224 */ /* 0x000fe400078e0003 */
[----:B------:R-:W-:Y:S02]  /*2c180*/  IMAD.MOV.U32 R12, RZ, RZ, 0x4 ;  /* 0x00000004ff0c7424 */ /* 0x000fe400078e00ff */
[----:B------:R-:W-:-:S07]  /*2c190*/  IMAD.MOV.U32 R5, RZ, RZ, R14 ;  /* 0x000000ffff057224 */ /* 0x000fce00078e000e */
[----:B------:R-:W-:Y:S05]  /*2c1a0*/  WARPSYNC.COLLECTIVE R15, `(.L_x_5648) ;  /* 0x000000000f087348 */ /* 0x000fea0003c00000 */
[----:B------:R0:W1:Y:S02]  /*2c1b0*/  SHFL.IDX P6, R14, R13, R12, R11 ;  /* 0x0000000c0d0e7389 */ /* 0x00006400000c000b */
[----:B01----:R-:W-:Y:S01]  /*2c1c0*/  ENDCOLLECTIVE ;  /* 0x000000000000791b */ /* 0x003fe20003800000 */
.L_x_5648:
        /* <DEDUP_REMOVED lines=17> */
.L_x_5649:
[----:B------:R-:W-:Y:S02]  /*2c2e0*/  IMAD.MOV.U32 R13, RZ, RZ, R3 ;  /* 0x000000ffff0d7224 */ /* 0x000fe400078e0003 */
[----:B------:R-:W-:Y:S02]  /*2c2f0*/  IMAD.MOV.U32 R12, RZ, RZ, 0x5 ;  /* 0x00000005ff0c7424 */ /* 0x000fe400078e00ff */
[----:B------:R-:W-:-:S07]  /*2c300*/  IMAD.MOV.U32 R5, RZ, RZ, R14 ;  /* 0x000000ffff057224 */ /* 0x000fce00078e000e */
[----:B------:R-:W-:Y:S05]  /*2c310*/  WARPSYNC.COLLECTIVE R15, `(.L_x_5650) ;  /* 0x000000000f087348 */ /* 0x000fea0003c00000 */
[----:B------:R0:W1:Y:S02]  /*2c320*/  SHFL.IDX P6, R14, R13, R12, R11 ;  /* 0x0000000c0d0e7389 */ /* 0x00006400000c000b */
[----:B01----:R-:W-:Y:S01]  /*2c330*/  ENDCOLLECTIVE ;  /* 0x000000000000791b */ /* 0x003fe20003800000 */
.L_x_5650:
        /* <DEDUP_REMOVED lines=17> */
.L_x_5651:
[----:B------:R-:W-:Y:S02]  /*2c450*/  IMAD.MOV.U32 R13, RZ, RZ, R3 ;  /* 0x000000ffff0d7224 */ /* 0x000fe400078e0003 */
[----:B------:R-:W-:Y:S02]  /*2c460*/  IMAD.MOV.U32 R12, RZ, RZ, 0x6 ;  /* 0x00000006ff0c7424 */ /* 0x000fe400078e00ff */
[----:B------:R-:W-:-:S07]  /*2c470*/  IMAD.MOV.U32 R5, RZ, RZ, R14 ;  /* 0x000000ffff057224 */ /* 0x000fce00078e000e */
[----:B------:R-:W-:Y:S05]  /*2c480*/  WARPSYNC.COLLECTIVE R15, `(.L_x_5652) ;  /* 0x000000000f087348 */ /* 0x000fea0003c00000 */
[----:B------:R0:W1:Y:S02]  /*2c490*/  SHFL.IDX P6, R14, R13, R12, R11 ;  /* 0x0000000c0d0e7389 */ /* 0x00006400000c000b */
[----:B01----:R-:W-:Y:S01]  /*2c4a0*/  ENDCOLLECTIVE ;  /* 0x000000000000791b */ /* 0x003fe20003800000 */
.L_x_5652:
        /* <DEDUP_REMOVED lines=17> */
.L_x_5653:
[----:B------:R-:W-:Y:S02]  /*2c5c0*/  IMAD.MOV.U32 R13, RZ, RZ, R3 ;  /* 0x000000ffff0d7224 */ /* 0x000fe400078e0003 */
[----:B------:R-:W-:Y:S02]  /*2c5d0*/  IMAD.MOV.U32 R12, RZ, RZ, 0x7 ;  /* 0x00000007ff0c7424 */ /* 0x000fe400078e00ff */
[----:B------:R-:W-:-:S07]  /*2c5e0*/  IMAD.MOV.U32 R5, RZ, RZ, R14 ;  /* 0x000000ffff057224 */ /* 0x000fce00078e000e */
[----:B------:R-:W-:Y:S05]  /*2c5f0*/  WARPSYNC.COLLECTIVE R15, `(.L_x_5654) ;  /* 0x000000000f087348 */ /* 0x000fea0003c00000 */
[----:B------:R0:W1:Y:S02]  /*2c600*/  SHFL.IDX P6, R14, R13, R12, R11 ;  /* 0x0000000c0d0e7389 */ /* 0x00006400000c000b */
[----:B01----:R-:W-:Y:S01]  /*2c610*/  ENDCOLLECTIVE ;  /* 0x000000000000791b */ /* 0x003fe20003800000 */
.L_x_5654:
        /* <DEDUP_REMOVED lines=14> */
.L_x_5655:
[----:B------:R-:W-:Y:S01]  /*2c700*/  @!PT LDS RZ, [RZ] ;  /* 0x00000000fffff984 */ /* 0x000fe20000000800 */
[----:B------:R-:W-:Y:S01]  /*2c710*/  @!PT LDS RZ, [RZ] ;  /* 0x00000000fffff984 */ /* 0x000fe20000000800 */
[----:B------:R-:W-:Y:S01]  /*2c720*/  @!PT LDS RZ, [RZ] ;  /* 0x00000000fffff984 */ /* 0x000fe20000000800 */
[----:B------:R0:W-:Y:S01]  /*2c730*/  @!P2 LDGSTS.E.BYPASS.LTC128B.128 [R9+0x1d400], desc[UR60][R6.64+0x100], !P1 ;  /* 0x1d4001000609afae */ /* 0x0001e2000c901d7c */
[----:B------:R-:W-:Y:S01]  /*2c740*/  IMAD.MOV.U32 R3, RZ, RZ, R14 ;  /* 0x000000ffff037224 */ /* 0x000fe200078e000e */
[----:B------:R-:W-:Y:S06]  /*2c750*/  BRA `(.L_x_5656) ;  /* 0xffffffa4003c7947 */ /* 0x000fec000383ffff */
.L_x_5497:
[----:B-1----:R-:W3:Y:S02]  /*2c760*/  LDL R2, [R1+0x4] ;  /* 0x0000040001027983 */ /* 0x002ee40000100800 */
[----:B---3--:R1:W3:Y:S02]  /*2c770*/  SYNCS.PHASECHK.TRANS64.TRYWAIT P0, [R2+URZ+0x30820], R0 ;  /* 0x03082000020075a7 */ /* 0x0082e4000800017f */
[----:B---3--:R-:W-:Y:S05]  /*2c780*/  @!P0 NANOSLEEP.SYNCS 0x989680 ;  /* 0x009896800000895d */ /* 0x008fea0003900000 */
[----:B------:R-:W3:Y:S02]  /*2c790*/  @!P0 SYNCS.PHASECHK.TRANS64 P0, [R2+URZ+0x30820], R0 ;  /* 0x03082000020085a7 */ /* 0x000ee4000800007f */
[----:B---3--:R-:W-:Y:S05]  /*2c7a0*/  @!P0 BRA `(.L_x_5497) ;  /* 0xfffffffc00ec8947 */ /* 0x008fea000383ffff */
[----:B------:R-:W-:Y:S05]  /*2c7b0*/  BRA `(.L_x_5657) ;  /* 0xffffffa400b47947 */ /* 0x000fea000383ffff */
.L_x_5506:
[----:B-1----:R1:W2:Y:S02]  /*2c7c0*/  SYNCS.PHASECHK.TRANS64.TRYWAIT P0, [R3+URZ+0x30840], R2 ;  /* 0x03084002030075a7 */ /* 0x0022a4000800017f */
[----:B--2---:R-:W-:Y:S05]  /*2c7d0*/  @!P0 NANOSLEEP.SYNCS 0x989680 ;  /* 0x009896800000895d */ /* 0x004fea0003900000 */
[----:B------:R-:W2:Y:S02]  /*2c7e0*/  @!P0 SYNCS.PHASECHK.TRANS64 P0, [R3+URZ+0x30840], R2 ;  /* 0x03084002030085a7 */ /* 0x000ea4000800007f */
[----:B--2---:R-:W-:Y:S05]  /*2c7f0*/  @!P0 BRA `(.L_x_5506) ;  /* 0xfffffffc00f08947 */ /* 0x004fea000383ffff */
[----:B------:R-:W-:Y:S05]  /*2c800*/  BRA `(.L_x_5658) ;  /* 0xffffffa800807947 */ /* 0x000fea000383ffff */
.L_x_5513:
[----:B0-----:R0:W1:Y:S02]  /*2c810*/  SYNCS.PHASECHK.TRANS64.TRYWAIT P0, [R2+URZ+0x30860], R3 ;  /* 0x03086003020075a7 */ /* 0x001064000800017f */
[----:B-1----:R-:W-:Y:S05]  /*2c820*/  @!P0 NANOSLEEP.SYNCS 0x989680 ;  /* 0x009896800000895d */ /* 0x002fea0003900000 */
[----:B------:R-:W1:Y:S02]  /*2c830*/  @!P0 SYNCS.PHASECHK.TRANS64 P0, [R2+URZ+0x30860], R3 ;  /* 0x03086003020085a7 */ /* 0x000e64000800007f */
[----:B-1----:R-:W-:Y:S05]  /*2c840*/  @!P0 BRA `(.L_x_5513) ;  /* 0xfffffffc00f08947 */ /* 0x002fea000383ffff */
[----:B------:R-:W-:Y:S05]  /*2c850*/  BRA `(.L_x_5659) ;  /* 0xffffffac009c7947 */ /* 0x000fea000383ffff */
.L_x_5524:
[----:B-1----:R1:W2:Y:S02]  /*2c860*/  SYNCS.PHASECHK.TRANS64.TRYWAIT P0, [R3+URZ+0x30840], R2 ;  /* 0x03084002030075a7 */ /* 0x0022a4000800017f */
[----:B--2---:R-:W-:Y:S05]  /*2c870*/  @!P0 NANOSLEEP.SYNCS 0x989680 ;  /* 0x009896800000895d */ /* 0x004fea0003900000 */
[----:B------:R-:W2:Y:S02]  /*2c880*/  @!P0 SYNCS.PHASECHK.TRANS64 P0, [R3+URZ+0x30840], R2 ;  /* 0x03084002030085a7 */ /* 0x000ea4000800007f */
[----:B--2---:R-:W-:Y:S05]  /*2c890*/  @!P0 BRA `(.L_x_5524) ;  /* 0xfffffffc00f08947 */ /* 0x004fea000383ffff */
[----:B------:R-:W-:Y:S05]  /*2c8a0*/  BRA `(.L_x_5660) ;  /* 0xffffffb400847947 */ /* 0x000fea000383ffff */
.L_x_5531:
[----:B0-----:R0:W1:Y:S02]  /*2c8b0*/  SYNCS.PHASECHK.TRANS64.TRYWAIT P0, [R2+URZ+0x30860], R3 ;  /* 0x03086003020075a7 */ /* 0x001064000800017f */
[----:B-1----:R-:W-:Y:S05]  /*2c8c0*/  @!P0 NANOSLEEP.SYNCS 0x989680 ;  /* 0x009896800000895d */ /* 0x002fea0003900000 */
[----:B------:R-:W1:Y:S02]  /*2c8d0*/  @!P0 SYNCS.PHASECHK.TRANS64 P0, [R2+URZ+0x30860], R3 ;  /* 0x03086003020085a7 */ /* 0x000e64000800007f */
[----:B-1----:R-:W-:Y:S05]  /*2c8e0*/  @!P0 BRA `(.L_x_5531) ;  /* 0xfffffffc00f08947 */ /* 0x002fea000383ffff */
[----:B------:R-:W-:Y:S05]  /*2c8f0*/  BRA `(.L_x_5661) ;  /* 0xffffffb800a07947 */ /* 0x000fea000383ffff */
.L_x_5542:
[----:B--2---:R2:W3:Y:S02]  /*2c900*/  SYNCS.PHASECHK.TRANS64.TRYWAIT P0, [R3+URZ+0x30840], R2 ;  /* 0x03084002030075a7 */ /* 0x0044e4000800017f */
[----:B---3--:R-:W-:Y:S05]  /*2c910*/  @!P0 NANOSLEEP.SYNCS 0x989680 ;  /* 0x009896800000895d */ /* 0x008fea0003900000 */
[----:B------:R-:W3:Y:S02]  /*2c920*/  @!P0 SYNCS.PHASECHK.TRANS64 P0, [R3+URZ+0x30840], R2 ;  /* 0x03084002030085a7 */ /* 0x000ee4000800007f */
[----:B---3--:R-:W-:Y:S05]  /*2c930*/  @!P0 BRA `(.L_x_5542) ;  /* 0xfffffffc00f08947 */ /* 0x008fea000383ffff */
[----:B------:R-:W-:Y:S05]  /*2c940*/  BRA `(.L_x_5662) ;  /* 0xffffffc0005c7947 */ /* 0x000fea000383ffff */
.L_x_5549:
[----:B0-----:R0:W1:Y:S02]  /*2c950*/  SYNCS.PHASECHK.TRANS64.TRYWAIT P0, [R2+URZ+0x30860], R5 ;  /* 0x03086005020075a7 */ /* 0x001064000800017f */
[----:B-1----:R-:W-:Y:S05]  /*2c960*/  @!P0 NANOSLEEP.SYNCS 0x989680 ;  /* 0x009896800000895d */ /* 0x002fea0003900000 */
[----:B------:R-:W1:Y:S02]  /*2c970*/  @!P0 SYNCS.PHASECHK.TRANS64 P0, [R2+URZ+0x30860], R5 ;  /* 0x03086005020085a7 */ /* 0x000e64000800007f */
[----:B-1----:R-:W-:Y:S05]  /*2c980*/  @!P0 BRA `(.L_x_5549) ;  /* 0xfffffffc00f08947 */ /* 0x002fea000383ffff */
[----:B------:R-:W-:Y:S05]  /*2c990*/  BRA `(.L_x_5663) ;  /* 0xffffffc400747947 */ /* 0x000fea000383ffff */
.L_x_5562:
[----:B---3--:R3:W4:Y:S02]  /*2c9a0*/  SYNCS.PHASECHK.TRANS64.TRYWAIT P0, [R0+URZ+0x30860], R2 ;  /* 0x03086002000075a7 */ /* 0x008724000800017f */
[----:B----4-:R-:W-:Y:S05]  /*2c9b0*/  @!P0 NANOSLEEP.SYNCS 0x989680 ;  /* 0x009896800000895d */ /* 0x010fea0003900000 */
[----:B------:R-:W4:Y:S02]  /*2c9c0*/  @!P0 SYNCS.PHASECHK.TRANS64 P0, [R0+URZ+0x30860], R2 ;  /* 0x03086002000085a7 */ /* 0x000f24000800007f */
[----:B----4-:R-:W-:Y:S05]  /*2c9d0*/  @!P0 BRA `(.L_x_5562) ;  /* 0xfffffffc00f08947 */ /* 0x010fea000383ffff */
[----:B------:R-:W-:Y:S05]  /*2c9e0*/  BRA `(.L_x_5664) ;  /* 0xffffffcc00107947 */ /* 0x000fea000383ffff */
.L_x_5571:
        /* <DEDUP_REMOVED lines=8> */
.L_x_5666:
[----:B------:R-:W-:Y:S05]  /*2ca70*/  BSYNC B0 ;  /* 0x0000000000007941 */ /* 0x000fea0003800000 */
.L_x_5665:
        /* <DEDUP_REMOVED lines=10> */
.L_x_5667:
        /* <DEDUP_REMOVED lines=16> */
.L_x_5668:
        /* <DEDUP_REMOVED lines=9> */
.L_x_5669:
        /* <DEDUP_REMOVED lines=8> */
.L_x_5670:
        /* <DEDUP_REMOVED lines=8> */
.L_x_5671:
        /* <DEDUP_REMOVED lines=8> */
.L_x_5672:
        /* <DEDUP_REMOVED lines=9> */
.L_x_5673:
[----:B------:R-:W-:Y:S01]  /*2cec0*/  IMAD.MOV.U32 R16, RZ, RZ, R14 ;  /* 0x000000ffff107224 */ /* 0x000fe200078e000e */
[----:B------:R-:W-:Y:S06]  /*2ced0*/  BRA `(.L_x_5674) ;  /* 0xffffffcc00dc7947 */ /* 0x000fec000383ffff */
.L_x_5576:
        /* <DEDUP_REMOVED lines=8> */
.L_x_5676:
[----:B------:R-:W-:Y:S05]  /*2cf60*/  BSYNC B0 ;  /* 0x0000000000007941 */ /* 0x000fea0003800000 */
.L_x_5675:
[----:B------:R-:W2:Y:S01]  /*2cf70*/  LDL R2, [R1] ;  /* 0x0000000001027983 */ /* 0x000ea20000100800 */
        /* <DEDUP_REMOVED lines=11> */
.L_x_5677:
        /* <DEDUP_REMOVED lines=8> */
.L_x_5678:
        /* <DEDUP_REMOVED lines=8> */
.L_x_5679:
        /* <DEDUP_REMOVED lines=8> */
.L_x_5680:
        /* <DEDUP_REMOVED lines=9> */
.L_x_5681:
[----:B------:R-:W-:Y:S01]  /*2d240*/  IMAD.MOV.U32 R16, RZ, RZ, R14 ;  /* 0x000000ffff107224 */ /* 0x000fe200078e000e */
[----:B------:R-:W-:Y:S06]  /*2d250*/  BRA `(.L_x_5682) ;  /* 0xffffffcc009c7947 */ /* 0x000fec000383ffff */
.L_x_5578:
[----:B------:R-:W-:Y:S01]  /*2d260*/  BSSY B0, `(.L_x_5683) ;  /* 0x0000006000007945 */ /* 0x000fe20003800000 */
[----:B------:R-:W-:Y:S01]  /*2d270*/  PLOP3.LUT P6, PT, P6, PT, PT, 0x8, 0x0 ;  /* 0x000000000000781c */ /* 0x000fe200037ce170 */
[----:B------:R-:W-:-:S12]  /*2d280*/  IMAD.MOV.U32 R15, RZ, RZ, -0x1 ;  /* 0xffffffffff0f7424 */ /* 0x000fd800078e00ff */
[----:B0----5:R-:W-:Y:S05]  /*2d290*/  WARPSYNC.COLLECTIVE R15, `(.L_x_5684) ;  /* 0x000000000f087348 */ /* 0x021fea0003c00000 */
[----:B------:R-:W-:Y:S01]  /*2d2a0*/  VOTE.ANY R14, PT, P6 ;  /* 0x00000000000e7806 */ /* 0x000fe200030e0100 */
[----:B0----5:R-:W-:Y:S06]  /*2d2b0*/  ENDCOLLECTIVE ;  /* 0x000000000000791b */ /* 0x021fec0003800000 */
.L_x_5684:
[----:B------:R-:W-:Y:S05]  /*2d2c0*/  BSYNC B0 ;  /* 0x0000000000007941 */ /* 0x000fea0003800000 */
.L_x_5683:
        /* <DEDUP_REMOVED lines=9> */
.L_x_5685:
[----:B------:R-:W-:Y:S01]  /*2d360*/  IMAD.MOV.U32 R17, RZ, RZ, R14 ;  /* 0x000000ffff117224 */ /* 0x000fe200078e000e */
[----:B------:R-:W-:Y:S06]  /*2d370*/  BRA `(.L_x_5686) ;  /* 0xffffffcc008c7947 */ /* 0x000fec000383ffff */
.L_x_5580:
[----:B------:R-:W-:Y:S01]  /*2d380*/  BSSY B0, `(.L_x_5687) ;  /* 0x0000007000007945 */ /* 0x000fe20003800000 */
[----:B------:R-:W-:Y:S02]  /*2d390*/  IMAD.MOV.U32 R13, RZ, RZ, R2 ;  /* 0x000000ffff0d7224 */ /* 0x000fe400078e0002 */
[----:B------:R-:W-:Y:S02]  /*2d3a0*/  IMAD.MOV.U32 R11, RZ, RZ, 0x1f ;  /* 0x0000001fff0b7424 */ /* 0x000fe400078e00ff */
[----:B------:R-:W-:-:S07]  /*2d3b0*/  IMAD.MOV.U32 R15, RZ, RZ, -0x1 ;  /* 0xffffffffff0f7424 */ /* 0x000fce00078e00ff */
[----:B012--5:R-:W-:Y:S05]  /*2d3c0*/  WARPSYNC.COLLECTIVE R15, `(.L_x_5688) ;  /* 0x000000000f087348 */ /* 0x027fea0003c00000 */
[----:B------:R3:W4:Y:S02]  /*2d3d0*/  SHFL.IDX P6, R14, R13, R12, R11 ;  /* 0x0000000c0d0e7389 */ /* 0x00072400000c000b */
[----:B012345:R-:W-:Y:S01]  /*2d3e0*/  ENDCOLLECTIVE ;  /* 0x000000000000791b */ /* 0x03ffe20003800000 */
.L_x_5688:
[----:B------:R-:W-:Y:S05]  /*2d3f0*/  BSYNC B0 ;  /* 0x0000000000007941 */ /* 0x000fea0003800000 */
.L_x_5687:
[----:B------:R-:W-:Y:S01]  /*2d400*/  IMAD.MOV.U32 R2, RZ, RZ, R14 ;  /* 0x000000ffff027224 */ /* 0x000fe200078e000e */
[----:B------:R-:W-:Y:S06]  /*2d410*/  BRA `(.L_x_5689) ;  /* 0xffffffcc00807947 */ /* 0x000fec000383ffff */
.L_x_5584:
[----:B0-----:R0:W1:Y:S02]  /*2d420*/  SYNCS.PHASECHK.TRANS64.TRYWAIT P0, [R0+URZ+0x30820], R3 ;  /* 0x03082003000075a7 */ /* 0x001064000800017f */
[----:B-1----:R-:W-:Y:S05]  /*2d430*/  @!P0 NANOSLEEP.SYNCS 0x989680 ;  /* 0x009896800000895d */ /* 0x002fea0003900000 */
[----:B------:R-:W1:Y:S02]  /*2d440*/  @!P0 SYNCS.PHASECHK.TRANS64 P0, [R0+URZ+0x30820], R3 ;  /* 0x03082003000085a7 */ /* 0x000e64000800007f */
[----:B-1----:R-:W-:Y:S05]  /*2d450*/  @!P0 BRA `(.L_x_5584) ;  /* 0xfffffffc00f08947 */ /* 0x002fea000383ffff */
[----:B------:R-:W-:Y:S05]  /*2d460*/  BRA `(.L_x_5690) ;  /* 0xffffffd400047947 */ /* 0x000fea000383ffff */
.L_x_5585:
        /* <DEDUP_REMOVED lines=11> */
.L_x_5692:
[----:B------:R-:W-:Y:S05]  /*2d520*/  BSYNC B0 ;  /* 0x0000000000007941 */ /* 0x000fea0003800000 */
.L_x_5691:
[----:B------:R-:W-:Y:S05]  /*2d530*/  BRA `(.L_x_5693) ;  /* 0xffffffd000ec7947 */ /* 0x000fea000383ffff */
.L_x_5586:
[----:B------:R-:W-:Y:S01]  /*2d540*/  BSSY B0, `(.L_x_5694) ;  /* 0x0000006000007945 */ /* 0x000fe20003800000 */
[----:B------:R-:W-:-:S07]  /*2d550*/  IMAD.MOV.U32 R15, RZ, RZ, -0x1 ;  /* 0xffffffffff0f7424 */ /* 0x000fce00078e00ff */
[----:B01---5:R-:W-:Y:S05]  /*2d560*/  WARPSYNC.COLLECTIVE R15, `(.L_x_5695) ;  /* 0x000000000f0c7348 */ /* 0x023fea0003c00000 */
[----:B------:R-:W-:Y:S02]  /*2d570*/  ELECT P6, UR62, PT ;  /* 0x00000000003e782f */ /* 0x000fe400038c0000 */
[----:B------:R-:W-:Y:S01]  /*2d580*/  MOV R14, UR62 ;  /* 0x0000003e000e7c02 */ /* 0x000fe20008000f00 */
[----:B01---5:R-:W-:Y:S10]  /*2d590*/  ENDCOLLECTIVE ;  /* 0x000000000000791b */ /* 0x023ff40003800000 */
.L_x_5695:
[----:B------:R-:W-:Y:S05]  /*2d5a0*/  BSYNC B0 ;  /* 0x0000000000007941 */ /* 0x000fea0003800000 */
.L_x_5694:
[----:B------:R-:W-:Y:S05]  /*2d5b0*/  BRA `(.L_x_5696) ;  /* 0xffffffd000e07947 */ /* 0x000fea000383ffff */
.L_x_5588:
[----:B0-----:R0:W1:Y:S02]  /*2d5c0*/  SYNCS.PHASECHK.TRANS64.TRYWAIT P0, [R6+URZ], R5 ;  /* 0x00000005060075a7 */ /* 0x001064000800017f */
[----:B-1----:R-:W-:Y:S05]  /*2d5d0*/  @!P0 NANOSLEEP.SYNCS 0x989680 ;  /* 0x009896800000895d */ /* 0x002fea0003900000 */
[----:B------:R-:W1:Y:S02]  /*2d5e0*/  @!P0 SYNCS.PHASECHK.TRANS64 P0, [R6+URZ], R5 ;  /* 0x00000005060085a7 */ /* 0x000e64000800007f */
[----:B-1----:R-:W-:Y:S05]  /*2d5f0*/  @!P0 BRA `(.L_x_5588) ;  /* 0xfffffffc00f08947 */ /* 0x002fea000383ffff */
[----:B------:R-:W-:Y:S05]  /*2d600*/  BRA `(.L_x_5697) ;  /* 0xffffffd400247947 */ /* 0x000fea000383ffff */
.L_x_5589:
[----:B-1----:R1:W2:Y:S02]  /*2d610*/  SYNCS.PHASECHK.TRANS64.TRYWAIT P0, [R7+URZ], R2 ;  /* 0x00000002070075a7 */ /* 0x0022a4000800017f */
[----:B--2---:R-:W-:Y:S05]  /*2d620*/  @!P0 NANOSLEEP.SYNCS 0x989680 ;  /* 0x009896800000895d */ /* 0x004fea0003900000 */
[----:B------:R-:W2:Y:S02]  /*2d630*/  @!P0 SYNCS.PHASECHK.TRANS64 P0, [R7+URZ], R2 ;  /* 0x00000002070085a7 */ /* 0x000ea4000800007f */
[----:B--2---:R-:W-:Y:S05]  /*2d640*/  @!P0 BRA `(.L_x_5589) ;  /* 0xfffffffc00f08947 */ /* 0x004fea000383ffff */
[----:B------:R-:W-:Y:S05]  /*2d650*/  BRA `(.L_x_5698) ;  /* 0xffffffd400187947 */ /* 0x000fea000383ffff */
.L_x_5591:
[----:B--2---:R2:W3:Y:S02]  /*2d660*/  SYNCS.PHASECHK.TRANS64.TRYWAIT P0, [R4+URZ], R5 ;  /* 0x00000005040075a7 */ /* 0x0044e4000800017f */
[----:B---3--:R-:W-:Y:S05]  /*2d670*/  @!P0 NANOSLEEP.SYNCS 0x989680 ;  /* 0x009896800000895d */ /* 0x008fea0003900000 */
[----:B------:R-:W3:Y:S02]  /*2d680*/  @!P0 SYNCS.PHASECHK.TRANS64 P0, [R4+URZ], R5 ;  /* 0x00000005040085a7 */ /* 0x000ee4000800007f */
[----:B---3--:R-:W-:Y:S05]  /*2d690*/  @!P0 BRA `(.L_x_5591) ;  /* 0xfffffffc00f08947 */ /* 0x008fea000383ffff */
[----:B------:R-:W-:Y:S05]  /*2d6a0*/  BRA `(.L_x_5699) ;  /* 0xffffffd400207947 */ /* 0x000fea000383ffff */
.L_x_5700:
        /* <DEDUP_REMOVED lines=13> */
.L_x_15309:


//--------------------- .text._ZN7cutlass13device_kernelIN5flash11enable_sm90INS1_16FlashAttnFwdSm90INS1_25CollectiveMainloopFwdSm90ILi2EN4cute5tupleIJNS5_1CILi1EEES8_S8_EEENS6_IJNS7_ILi128EEENS7_ILi112EEENS7_ILi192EEEEEELi192ENS_10bfloat16_tEfNS_4arch4Sm90ELb1ELb0ELb0ELb0ELb0ELb0ELb0ELb1ELb1ELb1ELb0ELb0EEENS1_21CollectiveEpilogueFwdINS6_IJSA_SC_SB_EEES9_SE_SG_Li256ELb0ELb1ELb0ELb0EEENS1_30DynamicPersistentTileSchedulerILi256ELi128ELb0ELb1ELb1EEEEEEEEEvNT_6ParamsE --------------------------
	.section	.text._ZN7cutlass13device_kernelIN5flash11enable_sm90INS1_16FlashAttnFwdSm90INS1_25CollectiveMainloopFwdSm90ILi2EN4cute5tupleIJNS5_1CILi1EEES8_S8_EEENS6_IJNS7_ILi128EEENS7_ILi112EEENS7_ILi192EEEEEELi192ENS_10bfloat16_tEfNS_4arch4Sm90ELb1ELb0ELb0ELb0ELb0ELb0ELb0ELb1ELb1ELb1ELb0ELb0EEENS1_21CollectiveEpilogueFwdINS6_IJSA_SC_SB_EEES9_SE_SG_Li256ELb0ELb1ELb0ELb0EEENS1_30DynamicPersistentTileSchedulerILi256ELi128ELb0ELb1ELb1EEEEEEEEEvNT_6ParamsE,"ax",@progbits
	.align	128
.text._ZN7cutlass13device_kernelIN5flash11enable_sm90INS1_16FlashAttnFwdSm90INS1_25CollectiveMainloopFwdSm90ILi2EN4cute5tupleIJNS5_1CILi1EEES8_S8_EEENS6_IJNS7_ILi128EEENS7_ILi112EEENS7_ILi192EEEEEELi192ENS_10bfloat16_tEfNS_4arch4Sm90ELb1ELb0ELb0ELb0ELb0ELb0ELb0ELb1ELb1ELb1ELb0ELb0EEENS1_21CollectiveEpilogueFwdINS6_IJSA_SC_SB_EEES9_SE_SG_Li256ELb0ELb1ELb0ELb0EEENS1_30DynamicPersistentTileSchedulerILi256ELi128ELb0ELb1ELb1EEEEEEEEEvNT_6ParamsE:
        .type           _ZN7cutlass13device_kernelIN5flash11enable_sm90INS1_16FlashAttnFwdSm90INS1_25CollectiveMainloopFwdSm90ILi2EN4cute5tupleIJNS5_1CILi1EEES8_S8_EEENS6_IJNS7_ILi128EEENS7_ILi112EEENS7_ILi192EEEEEELi192ENS_10bfloat16_tEfNS_4arch4Sm90ELb1ELb0ELb0ELb0ELb0ELb0ELb0ELb1ELb1ELb1ELb0ELb0EEENS1_21CollectiveEpilogueFwdINS6_IJSA_SC_SB_EEES9_SE_SG_Li256ELb0ELb1ELb0ELb0EEENS1_30DynamicPersistentTileSchedulerILi256ELi128ELb0ELb1ELb1EEEEEEEEEvNT_6ParamsE,@function
        .size           _ZN7cutlass13device_kernelIN5flash11enable_sm90INS1_16FlashAttnFwdSm90INS1_25CollectiveMainloopFwdSm90ILi2EN4cute5tupleIJNS5_1CILi1EEES8_S8_EEENS6_IJNS7_ILi128EEENS7_ILi112EEENS7_ILi192EEEEEELi192ENS_10bfloat16_tEfNS_4arch4Sm90ELb1ELb0ELb0ELb0ELb0ELb0ELb0ELb1ELb1ELb1ELb0ELb0EEENS1_21CollectiveEpilogueFwdINS6_IJSA_SC_SB_EEES9_SE_SG_Li256ELb0ELb1ELb0ELb0EEENS1_30DynamicPersistentTileSchedulerILi256ELi128ELb0ELb1ELb1EEEEEEEEEvNT_6ParamsE,(.L_x_15310 - _ZN7cutlass13device_kernelIN5flash11enable_sm90INS1_16FlashAttnFwdSm90INS1_25CollectiveMainloopFwdSm90ILi2EN4cute5tupleIJNS5_1CILi1EEES8_S8_EEENS6_IJNS7_ILi128EEENS7_ILi112EEENS7_ILi192EEEEEELi192ENS_10bfloat16_tEfNS_4arch4Sm90ELb1ELb0ELb0ELb0ELb0ELb0ELb0ELb1ELb1ELb1ELb0ELb0EEENS1_21CollectiveEpilogueFwdINS6_IJSA_SC_SB_EEES9_SE_SG_Li256ELb0ELb1ELb0ELb0EEENS1_30DynamicPersistentTileSchedulerILi256ELi128ELb0ELb1ELb1EEEEEEEEEvNT_6ParamsE)
        .other          _ZN7cutlass13device_kernelIN5flash11enable_sm90INS1_16FlashAttnFwdSm90INS1_25CollectiveMainloopFwdSm90ILi2EN4cute5tupleIJNS5_1CILi1EEES8_S8_EEENS6_IJNS7_ILi128EEENS7_ILi112EEENS7_ILi192EEEEEELi192ENS_10bfloat16_tEfNS_4arch4Sm90ELb1ELb0ELb0ELb0ELb0ELb0ELb0ELb1ELb1ELb1ELb0ELb0EEENS1_21CollectiveEpilogueFwdINS6_IJSA_SC_SB_EEES9_SE_SG_Li256ELb0ELb1ELb0ELb0EEENS1_30DynamicPersistentTileSchedulerILi256ELi128ELb0ELb1ELb1EEEEEEEEEvNT_6ParamsE,@"STO_CUDA_ENTRY STV_DEFAULT"
_ZN7cutlass13device_kernelIN5flash11enable_sm90INS1_16FlashAttnFwdSm90INS1_25CollectiveMainloopFwdSm90ILi2EN4cute5tupleIJNS5_1CILi1EEES8_S8_EEENS6_IJNS7_ILi128EEENS7_ILi112EEENS7_ILi192EEEEEELi192ENS_10bfloat16_tEfNS_4arch4Sm90ELb1ELb0ELb0ELb0ELb0ELb0ELb0ELb1ELb1ELb1ELb0ELb0EEENS1_21CollectiveEpilogueFwdINS6_IJSA_SC_SB_EEES9_SE_SG_Li256ELb0ELb1ELb0ELb0EEENS1_30DynamicPersistentTileSchedulerILi256ELi128ELb0ELb1ELb1EEEEEEEEEvNT_6ParamsE:
        /* <DEDUP_REMOVED lines=17> */
.L_x_5702:
[----:B------:R-:W-:Y:S05]  /*0110*/  BSYNC B0 ;  /* 0x0000000000007941 */ /* 0x000fea0003800000 */
.L_x_5701:
        /* <DEDUP_REMOVED lines=40> */
.L_x_5703:
        /* <DEDUP_REMOVED lines=22> */
.L_x_5704:
        /* <DEDUP_REMOVED lines=18> */
.L_x_5705:
        /* <DEDUP_REMOVED lines=22> */
.L_x_5706:
        /* <DEDUP_REMOVED lines=22> */
.L_x_5707:
[----:B0-----:R-:W-:Y:S01]  /*08e0*/  ISETP.NE.AND P0, PT, R2, RZ, PT ;  /* 0x000000ff0200720c */ /* 0x001fe20003f05270 */
[----:B------:R-:W-:Y:S01]  /*08f0*/  IMAD.MOV.U32 R2, RZ, RZ, 0x1 ;  /* 0x00000001ff027424 */ /* 0x000fe200078e00ff */
[----:B------:R-:W-:-:S04]  /*0900*/  NOP ;  /* 0x0000000000007918 */ /* 0x000fc80000000000 */
[----:B------:R-:W-:-:S05]  /*0910*/  SEL R2, R2, 0x2, !P0 ;  /* 0x0000000202027807 */ /* 0x000fca0004000000 */
[----:B------:R0:W-:Y:S01]  /*0920*/  STL [R1+0x30], R2 ;  /* 0x0000300201007387 */ /* 0x0001e20000100800 */
[----:B-123--:R-:W-:Y:S06]  /*0930*/  BAR.SYNC.DEFER_BLOCKING 0x0 ;  /* 0x0000000000007b1d */ /* 0x00efec0000010000 */
[----:B------:R-:W-:Y:S05]  /*0940*/  @!P0 BRA `(.L_x_5708) ;  /* 0x000000fc00bc8947 */ /* 0x000fea0003800000 */
.L_x_5709:
        /* <DEDUP_REMOVED lines=10> */
[----:B------:R-:W2:Y:S01]  /*09f0*/  LDL.LU R12, [R1+0x30] ;  /* 0x00003000010c7983 */ /* 0x000ea20000300800 */
[----:B0-----:R-:W0:Y:S02]  /*0a00*/  S2R R2, SR_TID.X ;  /* 0x0000000000027919 */ /* 0x001e240000002100 */
[----:B0-----:R-:W-:-:S05]  /*0a10*/  VIADD R217, R2, 0xffffff80 ;  /* 0xffffff8002d97836 */ /* 0x001fca0000000000 */
[----:B------:R-:W-:-:S04]  /*0a20*/  SHF.R.S32.HI R0, RZ, 0x1f, R217 ;  /* 0x0000001fff007819 */ /* 0x000fc800000114d9 */
[CC--:B------:R-:W-:Y:S02]  /*0a30*/  LEA.HI R2, R0.reuse, R217.reuse, RZ, 0x7 ;  /* 0x000000d900027211 */ /* 0x0c0fe400078f38ff */
[-C--:B------:R-:W-:Y:S02]  /*0a40*/  LEA.HI R3, R0, R217.reuse, RZ, 0x4 ;  /* 0x000000d900037211 */ /* 0x080fe400078f20ff */
[----:B------:R-:W-:Y:S02]  /*0a50*/  LOP3.LUT R210, R2, 0xffffff80, RZ, 0xc0, !PT ;  /* 0xffffff8002d27812 */ /* 0x000fe400078ec0ff */
[----:B------:R-:W-:Y:S02]  /*0a60*/  LEA.HI R4, R0, R217, RZ, 0x5 ;  /* 0x000000d900047211 */ /* 0x000fe400078f28ff */
[----:B------:R-:W-:Y:S01]  /*0a70*/  SHF.R.S32.HI R6, RZ, 0x4, R3 ;  /* 0x00000004ff067819 */ /* 0x000fe20000011403 */
[----:B------:R-:W-:Y:S02]  /*0a80*/  IMAD.IADD R210, R217, 0x1, -R210 ;  /* 0x00000001d9d27824 */ /* 0x000fe400078e0ad2 */
[----:B------:R-:W-:Y:S01]  /*0a90*/  IMAD.SHL.U32 R5, R4, 0x20, RZ ;  /* 0x0000002004057824 */ /* 0x000fe200078e00ff */
[----:B------:R-:W-:-:S02]  /*0aa0*/  LOP3.LUT R4, R3, 0x3fffff0, RZ, 0xc0, !PT ;  /* 0x03fffff003047812 */ /* 0x000fc400078ec0ff */
[----:B------:R-:W-:Y:S02]  /*0ab0*/  SHF.R.S32.HI R7, RZ, 0x1f, R210 ;  /* 0x0000001fff077819 */ /* 0x000fe400000114d2 */
[----:B------:R-:W-:Y:S02]  /*0ac0*/  LEA.HI R3, R3, R6, RZ, 0x1 ;  /* 0x0000000603037211 */ /* 0x000fe400078f08ff */
[----:B------:R-:W-:Y:S02]  /*0ad0*/  LEA.HI R8, R7, R210, RZ, 0x2 ;  /* 0x000000d207087211 */ /* 0x000fe400078f10ff */
[----:B------:R-:W-:Y:S02]  /*0ae0*/  LOP3.LUT R3, R3, 0x1ffffffe, RZ, 0xc0, !PT ;  /* 0x1ffffffe03037812 */ /* 0x000fe400078ec0ff */
[----:B------:R-:W-:Y:S02]  /*0af0*/  LEA.HI R11, R0, R217, RZ, 0x2 ;  /* 0x000000d9000b7211 */ /* 0x000fe400078f10ff */
[--C-:B------:R-:W-:Y:S01]  /*0b00*/  SHF.R.S32.HI R9, RZ, 0x2, R8.reuse ;  /* 0x00000002ff097819 */ /* 0x100fe20000011408 */
[----:B------:R-:W-:Y:S01]  /*0b10*/  IMAD.IADD R3, R6, 0x1, -R3 ;  /* 0x0000000106037824 */ /* 0x000fe200078e0a03 */
[----:B------:R-:W-:-:S02]  /*0b20*/  SHF.R.S32.HI R10, RZ, 0x1f, R8 ;  /* 0x0000001fff0a7819 */ /* 0x000fc40000011408 */
[----:B------:R-:W-:Y:S02]  /*0b30*/  LOP3.LUT R6, R11, 0xfffffffc, RZ, 0xc0, !PT ;  /* 0xfffffffc0b067812 */ /* 0x000fe400078ec0ff */
[----:B------:R-:W-:Y:S02]  /*0b40*/  LEA.HI R0, R0, R217, RZ, 0x3 ;  /* 0x000000d900007211 */ /* 0x000fe400078f18ff */
[----:B------:R-:W-:Y:S02]  /*0b50*/  LEA.HI R10, R10, R9, RZ, 0x3 ;  /* 0x000000090a0a7211 */ /* 0x000fe400078f18ff */
[----:B------:R-:W-:Y:S01]  /*0b60*/  SHF.R.S32.HI R211, RZ, 0x7, R2 ;  /* 0x00000007ffd37819 */ /* 0x000fe20000011402 */
[----:B------:R-:W-:Y:S01]  /*0b70*/  IMAD.IADD R4, R217, 0x1, -R4 ;  /* 0x00000001d9047824 */ /* 0x000fe200078e0a04 */
[----:B------:R-:W-:Y:S01]  /*0b80*/  LOP3.LUT R5, R5, 0xfffffc00, RZ, 0xc0, !PT ;  /* 0xfffffc0005057812 */ /* 0x000fe200078ec0ff */
[----:B------:R-:W-:Y:S01]  /*0b90*/  IMAD.IADD R6, R217, 0x1, -R6 ;  /* 0x00000001d9067824 */ /* 0x000fe200078e0a06 */
[----:B------:R-:W-:-:S02]  /*0ba0*/  LOP3.LUT R206, R0, 0xfffffff8, RZ, 0xc0, !PT ;  /* 0xfffffff800ce7812 */ /* 0x000fc400078ec0ff */
[----:B------:R-:W-:Y:S02]  /*0bb0*/  LOP3.LUT R10, R10, 0xfffffff8, RZ, 0xc0, !PT ;  /* 0xfffffff80a0a7812 */ /* 0x000fe400078ec0ff */
[----:B------:R-:W-:Y:S02]  /*0bc0*/  LEA.HI R7, R7, R210, RZ, 0x5 ;  /* 0x000000d207077211 */ /* 0x000fe400078f28ff */
[----:B------:R-:W-:Y:S01]  /*0bd0*/  LEA.HI R2, R2, R211, RZ, 0x1 ;  /* 0x000000d302027211 */ /* 0x000fe200078f08ff */
[----:B------:R-:W-:Y:S01]  /*0be0*/  IMAD R4, R4, 0x40, R5 ;  /* 0x0000004004047824 */ /* 0x000fe200078e0205 */
[----:B------:R-:W-:Y:S01]  /*0bf0*/  SHF.R.S32.HI R7, RZ, 0x5, R7 ;  /* 0x00000005ff077819 */ /* 0x000fe20000011407 */
[----:B------:R-:W-:Y:S01]  /*0c00*/  IMAD.IADD R206, R217, 0x1, -R206 ;  /* 0x00000001d9ce7824 */ /* 0x000fe200078e0ace */
[----:B------:R-:W-:Y:S01]  /*0c10*/  LEA.HI R5, R6, R6, RZ, 0x1 ;  /* 0x0000000606057211 */ /* 0x000fe200078f08ff */
[----:B------:R-:W-:Y:S01]  /*0c20*/  IMAD.IADD R10, R9, 0x1, -R10 ;  /* 0x00000001090a7824 */ /* 0x000fe200078e0a0a */
[----:B------:R-:W-:Y:S01]  /*0c30*/  LOP3.LUT R2, R2, 0x3fffffe, RZ, 0xc0, !PT ;  /* 0x03fffffe02027812 */ /* 0x000fe200078ec0ff */
[----:B------:R-:W-:Y:S01]  /*0c40*/  IMAD.SHL.U32 R16, R206, 0x8, RZ ;  /* 0x00000008ce107824 */ /* 0x000fe200078e00ff */
[----:B------:R-:W-:Y:S01]  /*0c50*/  LOP3.LUT R5, R5, 0x1ffffffe, RZ, 0xc0, !PT ;  /* 0x1ffffffe05057812 */ /* 0x000fe200078ec0ff */
[----:B------:R-:W-:-:S02]  /*0c60*/  IMAD R7, R7, 0x10, R10 ;  /* 0x0000001007077824 */ /* 0x000fc400078e020a */
[----:B------:R-:W-:Y:S01]  /*0c70*/  IMAD.IADD R2, R211, 0x1, -R2 ;  /* 0x00000001d3027824 */ /* 0x000fe200078e0a02 */
[----:B------:R-:W-:Y:S01]  /*0c80*/  LOP3.LUT R19, R8, 0x7ffffffc, RZ, 0xc0, !PT ;  /* 0x7ffffffc08137812 */ /* 0x000fe200078ec0ff */
[C---:B------:R-:W-:Y:S02]  /*0c90*/  VIADD R23, R16.reuse, 0x40 ;  /* 0x0000004010177836 */ /* 0x040fe40000000000 */
[----:B------:R-:W-:Y:S02]  /*0ca0*/  VIADD R204, R16, 0x80 ;  /* 0x0000008010cc7836 */ /* 0x000fe40000000000 */
[----:B------:R-:W-:Y:S02]  /*0cb0*/  IMAD.IADD R5, R6, 0x1, -R5 ;  /* 0x0000000106057824 */ /* 0x000fe400078e0a05 */
[----:B------:R-:W-:Y:S01]  /*0cc0*/  IMAD R212, R2, 0x40, R7 ;  /* 0x0000004002d47824 */ /* 0x000fe200078e0207 */
[----:B------:R-:W-:Y:S01]  /*0cd0*/  SHF.R.S32.HI R208, RZ, 0x3, R0 ;  /* 0x00000003ffd07819 */ /* 0x000fe20000011400 */
[----:B------:R-:W-:Y:S01]  /*0ce0*/  IMAD R213, R3, 0x8, R4 ;  /* 0x0000000803d57824 */ /* 0x000fe200078e0204 */
[----:B------:R-:W-:Y:S01]  /*0cf0*/  SHF.R.S32.HI R216, RZ, 0x1f, R16 ;  /* 0x0000001fffd87819 */ /* 0x000fe20000011410 */
[----:B------:R-:W-:Y:S01]  /*0d00*/  IMAD.U32 R52, RZ, RZ, UR4 ;  /* 0x00000004ff347e24 */ /* 0x000fe2000f8e00ff */
[----:B------:R-:W-:Y:S01]  /*0d10*/  SHF.R.S32.HI R215, RZ, 0x1f, R23 ;  /* 0x0000001fffd77819 */ /* 0x000fe20000011417 */
[----:B------:R-:W-:Y:S01]  /*0d20*/  IMAD.MOV.U32 R209, RZ, RZ, RZ ;  /* 0x000000ffffd17224 */ /* 0x000fe200078e00ff */
[----:B------:R-:W-:Y:S01]  /*0d30*/  SHF.R.S32.HI R214, RZ, 0x1f, R204 ;  /* 0x0000001fffd67819 */ /* 0x000fe200000114cc */
[----:B------:R-:W-:-:S02]  /*0d40*/  IMAD.IADD R19, R210, 0x1, -R19 ;  /* 0x00000001d2137824 */ /* 0x000fc400078e0a13 */
[----:B------:R-:W-:Y:S01]  /*0d50*/  IMAD R22, R5, 0x8, R212 ;  /* 0x0000000805167824 */ /* 0x000fe200078e02d4 */
[----:B------:R-:W-:Y:S01]  /*0d60*/  UMOV UR38, URZ ;  /* 0x0000003f00267c82 */ /* 0x000fe20008000000 */
[----:B------:R-:W-:Y:S01]  /*0d70*/  UMOV UR36, URZ ;  /* 0x0000003f00247c82 */ /* 0x000fe20008000000 */
[----:B--2---:R-:W-:-:S07]  /*0d80*/  LOP3.LUT R18, R12, 0x1, RZ, 0xfc, !PT ;  /* 0x000000010c127812 */ /* 0x004fce00078efcff */
.L_x_5760:
[----:B0-234-:R-:W0:Y:S01]  /*0d90*/  LDC R3, c[0x0][0xc60] ;  /* 0x00031800ff037b82 */ /* 0x01de220000000800 */
[----:B------:R-:W-:Y:S01]  /*0da0*/  IMAD.MOV.U32 R0, RZ, RZ, R52 ;  /* 0x000000ffff007224 */ /* 0x000fe200078e0034 */
[----:B------:R-:W-:Y:S01]  /*0db0*/  ULDC UR4, c[0x0][0xc78] ;  /* 0x00031e0000047ab9 */ /* 0x000fe20000000800 */
[----:B0-----:R-:W-:-:S13]  /*0dc0*/  ISETP.NE.AND P0, PT, R3, 0x1, PT ;  /* 0x000000010300780c */ /* 0x001fda0003f05270 */
[----:B------:R-:W0:Y:S08]  /*0dd0*/  @P0 LDC R5, c[0x0][0xc64] ;  /* 0x00031900ff050b82 */ /* 0x000e300000000800 */
[----:B------:R-:W1:Y:S01]  /*0de0*/  @P0 LDC R7, c[0x0][0xc68] ;  /* 0x00031a00ff070b82 */ /* 0x000e620000000800 */
[----:B0-----:R-:W-:-:S05]  /*0df0*/  @P0 IMAD.HI.U32 R2, R52, R5, RZ ;  /* 0x0000000534020227 */ /* 0x001fca00078e00ff */
[----:B-1----:R-:W-:-:S04]  /*0e00*/  @P0 SHF.R.U32.HI R0, RZ, R7, R2 ;  /* 0x00000007ff000219 */ /* 0x002fc80000011602 */
[----:B------:R-:W-:Y:S01]  /*0e10*/  ISETP.GE.AND P0, PT, R0, UR4, PT ;  /* 0x0000000400007c0c */ /* 0x000fe2000bf06270 */
[----:B------:R-:W-:-:S04]  /*0e20*/  IMAD.MOV R2, RZ, RZ, -R0 ;  /* 0x000000ffff027224 */ /* 0x000fc800078e0a00 */
[----:B------:R-:W-:-:S08]  /*0e30*/  IMAD R13, R3, R2, R52 ;  /* 0x00000002030d7224 */ /* 0x000fd000078e0234 */
[----:B------:R-:W-:Y:S05]  /*0e40*/  @!P0 BRA `(.L_x_5710) ;  /* 0x0000000000208947 */ /* 0x000fea0003800000 */
[----:B------:R-:W0:Y:S01]  /*0e50*/  LDC R3, c[0x0][0xc6c] ;  /* 0x00031b00ff037b82 */ /* 0x000e220000000800 */
[----:B------:R-:W-:Y:S01]  /*0e60*/  IMAD.MOV.U32 R2, RZ, RZ, R13 ;  /* 0x000000ffff027224 */ /* 0x000fe200078e000d */
[----:B0-----:R-:W-:-:S13]  /*0e70*/  ISETP.NE.AND P0, PT, R3, 0x1, PT ;  /* 0x000000010300780c */ /* 0x001fda0003f05270 */
[----:B------:R-:W0:Y:S02]  /*0e80*/  @P0 LDC.64 R4, c[0x0][0xc70] ;  /* 0x00031c00ff040b82 */ /* 0x000e240000000a00 */
[----:B0-----:R-:W-:-:S05]  /*0e90*/  @P0 IMAD.HI.U32 R4, R13, R4, RZ ;  /* 0x000000040d040227 */ /* 0x001fca00078e00ff */
[----:B------:R-:W-:-:S05]  /*0ea0*/  @P0 SHF.R.U32.HI R2, RZ, R5, R4 ;  /* 0x00000005ff020219 */ /* 0x000fca0000011604 */
[----:B------:R-:W-:Y:S01]  /*0eb0*/  IMAD R3, R2, R3, RZ ;  /* 0x0000000302037224 */ /* 0x000fe200078e02ff */
[----:B------:R-:W-:Y:S06]  /*0ec0*/  BRA `(.L_x_5711) ;  /* 0x00000000001c7947 */ /* 0x000fec0003800000 */
.L_x_5710:
[----:B------:R-:W0:Y:S01]  /*0ed0*/  LDC R3, c[0x0][0xc54] ;  /* 0x00031500ff037b82 */ /* 0x000e220000000800 */
[----:B------:R-:W-:Y:S01]  /*0ee0*/  IMAD.MOV.U32 R2, RZ, RZ, R13 ;  /* 0x000000ffff027224 */ /* 0x000fe200078e000d */
[----:B0-----:R-:W-:-:S13]  /*0ef0*/  ISETP.NE.AND P0, PT, R3, 0x1, PT ;  /* 0x000000010300780c */ /* 0x001fda0003f05270 */
[----:B------:R-:W0:Y:S02]  /*0f00*/  @P0 LDC.64 R4, c[0x0][0xc58] ;  /* 0x00031600ff040b82 */ /* 0x000e240000000a00 */
[----:B0-----:R-:W-:-:S05]  /*0f10*/  @P0 IMAD.HI.U32 R4, R13, R4, RZ ;  /* 0x000000040d040227 */ /* 0x001fca00078e00ff */
[----:B------:R-:W-:-:S05]  /*0f20*/  @P0 SHF.R.U32.HI R2, RZ, R5, R4 ;  /* 0x00000005ff020219 */ /* 0x000fca0000011604 */
[----:B------:R-:W-:-:S07]  /*0f30*/  IMAD R3, R2, R3, RZ ;  /* 0x0000000302037224 */ /* 0x000fce00078e02ff */
.L_x_5711:
[----:B------:R-:W0:Y:S01]  /*0f40*/  LDC R4, c[0x0][0x448] ;  /* 0x00011200ff047b82 */ /* 0x000e220000000800 */
[----:B------:R-:W-:Y:S01]  /*0f50*/  LOP3.LUT R2, RZ, R2, RZ, 0x33, !PT ;  /* 0x00000002ff027212 */ /* 0x000fe200078e33ff */
[----:B------:R-:W-:Y:S01]  /*0f60*/  ULDC UR4, c[0x0][0xc3c] ;  /* 0x00030f0000047ab9 */ /* 0x000fe20000000800 */
[----:B------:R-:W-:Y:S01]  /*0f70*/  ULDC.64 UR6, c[0x0][0x418] ;  /* 0x0001060000067ab9 */ /* 0x000fe20000000a00 */
[----:B------:R-:W-:Y:S01]  /*0f80*/  ULDC UR39, c[0x0][0x424] ;  /* 0x0001090000277ab9 */ /* 0x000fe20000000800 */
[----:B------:R-:W-:Y:S01]  /*0f90*/  UISETP.NE.U32.AND UP0, UPT, UR6, URZ, UPT ;  /* 0x0000003f0600728c */ /* 0x000fe2000bf05070 */
[----:B------:R-:W-:Y:S01]  /*0fa0*/  VIADD R2, R2, UR4 ;  /* 0x0000000402027c36 */ /* 0x000fe20008000000 */
[----:B------:R-:W-:Y:S01]  /*0fb0*/  ULDC UR4, c[0x0][0x288] ;  /* 0x0000a20000047ab9 */ /* 0x000fe20000000800 */
[----:B------:R-:W1:Y:S01]  /*0fc0*/  LDC R207, c[0x0][0xc48] ;  /* 0x00031200ffcf7b82 */ /* 0x000e620000000800 */
[----:B------:R-:W-:Y:S01]  /*0fd0*/  UISETP.NE.AND.EX UP0, UPT, UR7, URZ, UPT, UP0 ;  /* 0x0000003f0700728c */ /* 0x000fe2000bf05300 */
[----:B------:R-:W-:Y:S01]  /*0fe0*/  IMAD.SHL.U32 R17, R2, 0x80, RZ ;  /* 0x0000008002117824 */ /* 0x000fe200078e00ff */
[----:B------:R-:W-:Y:S01]  /*0ff0*/  UIADD3 UR4, -UR4, 0x70, URZ ;  /* 0x0000007004047890 */ /* 0x000fe2000fffe13f */
[----:B------:R-:W-:Y:S01]  /*1000*/  IMAD.IADD R3, R13, 0x1, -R3 ;  /* 0x000000010d037824 */ /* 0x000fe200078e0a03 */
[----:B------:R-:W-:Y:S01]  /*1010*/  USEL UR39, UR39, 0x1, UP0 ;  /* 0x0000000127277887 */ /* 0x000fe20008000000 */
[----:B------:R-:W-:Y:S01]  /*1020*/  VIADD R2, R17, 0x7f ;  /* 0x0000007f11027836 */ /* 0x000fe20000000000 */
[----:B------:R-:W-:Y:S01]  /*1030*/  ULDC UR5, c[0x0][0x2f0] ;  /* 0x0000bc0000057ab9 */ /* 0x000fe20000000800 */
[----:B------:R-:W-:Y:S01]  /*1040*/  ULDC UR6, c[0x0][0xc54] ;  /* 0x0003150000067ab9 */ /* 0x000fe20000000800 */
[----:B------:R-:W-:Y:S01]  /*1050*/  UIMAD UR4, UR39, UR5, UR4 ;  /* 0x00000005270472a4 */ /* 0x000fe2000f8e0204 */
[----:B------:R-:W-:Y:S01]  /*1060*/  IMAD R6, R0, UR6, R3 ;  /* 0x0000000600067c24 */ /* 0x000fe2000f8e0203 */
[----:B------:R-:W-:Y:S01]  /*1070*/  UIMAD UR5, UR39, UR5, 0x6f ;  /* 0x0000006f270574a4 */ /* 0x000fe2000f8e0205 */
[----:B------:R-:W-:-:S02]  /*1080*/  CS2R R118, SRZ ;  /* 0x0000000000767805 */ /* 0x000fc4000001ff00 */
[----:B------:R-:W-:Y:S01]  /*1090*/  CS2R R116, SRZ ;  /* 0x0000000000747805 */ /* 0x000fe2000001ff00 */
[----:B------:R-:W-:Y:S01]  /*10a0*/  IMAD.MOV.U32 R205, RZ, RZ, R6 ;  /* 0x000000ffffcd7224 */ /* 0x000fe200078e0006 */
[----:B------:R-:W-:Y:S02]  /*10b0*/  CS2R R114, SRZ ;  /* 0x0000000000727805 */ /* 0x000fe4000001ff00 */
[----:B0-----:R-:W-:Y:S02]  /*10c0*/  ISETP.NE.AND P1, PT, R4, 0x1, PT ;  /* 0x000000010400780c */ /* 0x001fe40003f25270 */
[----:B------:R-:W-:Y:S01]  /*10d0*/  CS2R R112, SRZ ;  /* 0x0000000000707805 */ /* 0x000fe2000001ff00 */
[----:B------:R-:W-:Y:S01]  /*10e0*/  IMAD.MOV.U32 R102, RZ, RZ, RZ ;  /* 0x000000ffff667224 */ /* 0x000fe200078e00ff */
[----:B------:R-:W-:Y:S02]  /*10f0*/  CS2R R106, SRZ ;  /* 0x00000000006a7805 */ /* 0x000fe4000001ff00 */
[----:B------:R-:W-:Y:S01]  /*1100*/  CS2R R108, SRZ ;  /* 0x00000000006c7805 */ /* 0x000fe2000001ff00 */
[----:B------:R-:W-:Y:S01]  /*1110*/  IMAD.MOV.U32 R95, RZ, RZ, RZ ;  /* 0x000000ffff5f7224 */ /* 0x000fe200078e00ff */
[----:B------:R-:W-:-:S02]  /*1120*/  CS2R R104, SRZ ;  /* 0x0000000000687805 */ /* 0x000fc4000001ff00 */
[----:B------:R-:W-:Y:S02]  /*1130*/  CS2R R126, SRZ ;  /* 0x00000000007e7805 */ /* 0x000fe4000001ff00 */
[----:B-1----:R-:W-:Y:S02]  /*1140*/  ISETP.NE.AND P0, PT, R207, 0x1, PT ;  /* 0x00000001cf00780c */ /* 0x002fe40003f05270 */
[----:B------:R-:W-:Y:S02]  /*1150*/  CS2R R98, SRZ ;  /* 0x0000000000627805 */ /* 0x000fe4000001ff00 */
[----:B------:R-:W-:Y:S02]  /*1160*/  CS2R R100, SRZ ;  /* 0x0000000000647805 */ /* 0x000fe4000001ff00 */
[----:B------:R-:W-:Y:S02]  /*1170*/  CS2R R96, SRZ ;  /* 0x0000000000607805 */ /* 0x000fe4000001ff00 */
[----:B------:R-:W-:Y:S01]  /*1180*/  CS2R R128, SRZ ;  /* 0x0000000000807805 */ /* 0x000fe2000001ff00 */
[----:B------:R-:W0:Y:S01]  /*1190*/  @P1 LDC R9, c[0x0][0x44c] ;  /* 0x00011300ff091b82 */ /* 0x000e220000000800 */
[----:B------:R-:W-:-:S02]  /*11a0*/  CS2R R124, SRZ ;  /* 0x00000000007c7805 */ /* 0x000fc4000001ff00 */
[----:B------:R-:W-:Y:S02]  /*11b0*/  CS2R R92, SRZ ;  /* 0x00000000005c7805 */ /* 0x000fe4000001ff00 */
[----:B------:R-:W-:Y:S02]  /*11c0*/  CS2R R130, SRZ ;  /* 0x0000000000827805 */ /* 0x000fe4000001ff00 */
[----:B------:R-:W-:Y:S02]  /*11d0*/  CS2R R88, SRZ ;  /* 0x0000000000587805 */ /* 0x000fe4000001ff00 */
[----:B------:R-:W-:Y:S02]  /*11e0*/  CS2R R122, SRZ ;  /* 0x00000000007a7805 */ /* 0x000fe4000001ff00 */
[----:B------:R-:W-:Y:S02]  /*11f0*/  CS2R R84, SRZ ;  /* 0x0000000000547805 */ /* 0x000fe4000001ff00 */
[----:B------:R-:W-:Y:S01]  /*1200*/  CS2R R80, SRZ ;  /* 0x0000000000507805 */ /* 0x000fe2000001ff00 */
[----:B------:R-:W1:Y:S01]  /*1210*/  @P1 LDC R11, c[0x0][0x450] ;  /* 0x00011400ff0b1b82 */ /* 0x000e620000000800 */
[----:B------:R-:W-:-:S02]  /*1220*/  CS2R R138, SRZ ;  /* 0x00000000008a7805 */ /* 0x000fc4000001ff00 */
[----:B------:R-:W-:Y:S02]  /*1230*/  CS2R R132, SRZ ;  /* 0x0000000000847805 */ /* 0x000fe4000001ff00 */
[----:B------:R-:W-:Y:S02]  /*1240*/  CS2R R76, SRZ ;  /* 0x00000000004c7805 */ /* 0x000fe4000001ff00 */
[----:B------:R-:W-:Y:S02]  /*1250*/  CS2R R72, SRZ ;  /* 0x0000000000487805 */ /* 0x000fe4000001ff00 */
[----:B------:R-:W-:Y:S02]  /*1260*/  CS2R R140, SRZ ;  /* 0x00000000008c7805 */ /* 0x000fe4000001ff00 */
[----:B------:R-:W-:Y:S02]  /*1270*/  CS2R R134, SRZ ;  /* 0x0000000000867805 */ /* 0x000fe4000001ff00 */
[----:B------:R-:W-:Y:S01]  /*1280*/  CS2R R68, SRZ ;  /* 0x0000000000447805 */ /* 0x000fe2000001ff00 */
[----:B------:R-:W2:Y:S01]  /*1290*/  @P0 LDC R5, c[0x0][0xc4c] ;  /* 0x00031300ff050b82 */ /* 0x000ea20000000800 */
[----:B------:R-:W-:-:S02]  /*12a0*/  CS2R R142, SRZ ;  /* 0x00000000008e7805 */ /* 0x000fc4000001ff00 */
[----:B------:R-:W-:Y:S02]  /*12b0*/  CS2R R64, SRZ ;  /* 0x0000000000407805 */ /* 0x000fe4000001ff00 */
[----:B------:R-:W-:Y:S02]  /*12c0*/  CS2R R136, SRZ ;  /* 0x0000000000887805 */ /* 0x000fe4000001ff00 */
[----:B------:R-:W-:Y:S02]  /*12d0*/  CS2R R60, SRZ ;  /* 0x00000000003c7805 */ /* 0x000fe4000001ff00 */
[----:B------:R-:W-:Y:S02]  /*12e0*/  CS2R R56, SRZ ;  /* 0x0000000000387805 */ /* 0x000fe4000001ff00 */
[----:B------:R-:W-:Y:S01]  /*12f0*/  CS2R R144, SRZ ;  /* 0x0000000000907805 */ /* 0x000fe2000001ff00 */
[----:B------:R-:W-:Y:S01]  /*1300*/  IMAD.MOV.U32 R53, RZ, RZ, RZ ;  /* 0x000000ffff357224 */ /* 0x000fe200078e00ff */
[----:B------:R-:W3:Y:S01]  /*1310*/  @P0 LDC R7, c[0x0][0xc50] ;  /* 0x00031400ff070b82 */ /* 0x000ee20000000800 */
[----:B0-----:R-:W-:Y:S01]  /*1320*/  @P1 IMAD.HI.U32 R4, R2, R9, RZ ;  /* 0x0000000902041227 */ /* 0x001fe200078e00ff */
[----:B------:R-:W-:-:S02]  /*1330*/  CS2R R14, SRZ ;  /* 0x00000000000e7805 */ /* 0x000fc4000001ff00 */
[----:B------:R-:W-:Y:S02]  /*1340*/  CS2R R150, SRZ ;  /* 0x0000000000967805 */ /* 0x000fe4000001ff00 */
[----:B------:R-:W-:Y:S02]  /*1350*/  CS2R R146, SRZ ;  /* 0x0000000000927805 */ /* 0x000fe4000001ff00 */
[----:B------:R-:W-:Y:S02]  /*1360*/  CS2R R12, SRZ ;  /* 0x00000000000c7805 */ /* 0x000fe4000001ff00 */
[----:B------:R-:W-:Y:S02]  /*1370*/  CS2R R152, SRZ ;  /* 0x0000000000987805 */ /* 0x000fe4000001ff00 */
[----:B------:R-:W-:Y:S02]  /*1380*/  CS2R R148, SRZ ;  /* 0x0000000000947805 */ /* 0x000fe4000001ff00 */
[----:B-1----:R-:W-:-:S02]  /*1390*/  @P1 SHF.R.U32.HI R2, RZ, R11, R4 ;  /* 0x0000000bff021219 */ /* 0x002fc40000011604 */
[----:B------:R-:W-:Y:S02]  /*13a0*/  CS2R R10, SRZ ;  /* 0x00000000000a7805 */ /* 0x000fe4000001ff00 */
[----:B------:R-:W-:Y:S02]  /*13b0*/  CS2R R8, SRZ ;  /* 0x0000000000087805 */ /* 0x000fe4000001ff00 */
[----:B------:R-:W-:Y:S02]  /*13c0*/  CS2R R154, SRZ ;  /* 0x00000000009a7805 */ /* 0x000fe4000001ff00 */
[----:B------:R-:W-:Y:S01]  /*13d0*/  CS2R R120, SRZ ;  /* 0x0000000000787805 */ /* 0x000fe2000001ff00 */
[----:B------:R-:W-:Y:S01]  /*13e0*/  VIADD R3, R2, UR4 ;  /* 0x0000000402037c36 */ /* 0x000fe20008000000 */
[----:B------:R-:W-:Y:S01]  /*13f0*/  UMOV UR4, URZ ;  /* 0x0000003f00047c82 */ /* 0x000fe20008000000 */
[----:B------:R-:W-:Y:S01]  /*1400*/  IMAD.MOV.U32 R2, RZ, RZ, RZ ;  /* 0x000000ffff027224 */ /* 0x000fe200078e00ff */
[----:B------:R-:W-:Y:S01]  /*1410*/  UIMAD.WIDE UR4, UR5, -0x6db6db6d, UR4 ;  /* 0x92492493050478a5 */ /* 0x000fe2000f8e0204 */
[----:B--2---:R-:W-:Y:S01]  /*1420*/  @P0 IMAD.HI.U32 R0, R6, R5, RZ ;  /* 0x0000000506000227 */ /* 0x004fe200078e00ff */
[----:B------:R-:W-:-:S02]  /*1430*/  CS2R R4, SRZ ;  /* 0x0000000000047805 */ /* 0x000fc4000001ff00 */
[----:B------:R-:W-:Y:S01]  /*1440*/  USHF.R.U32.HI UR4, URZ, 0x1f, UR5 ;  /* 0x0000001f3f047899 */ /* 0x000fe20008011605 */
[----:B------:R-:W-:-:S03]  /*1450*/  IMAD.HI R2, R3, -0x6db6db6d, R2 ;  /* 0x9249249303027827 */ /* 0x000fc600078e0202 */
[----:B------:R-:W-:Y:S01]  /*1460*/  ULEA.HI.SX32 UR4, UR5, UR4, 0x1a ;  /* 0x0000000405047291 */ /* 0x000fe2000f8fd23f */
[----:B---3--:R-:W-:Y:S01]  /*1470*/  @P0 SHF.R.U32.HI R205, RZ, R7, R0 ;  /* 0x00000007ffcd0219 */ /* 0x008fe20000011600 */
[----:B------:R-:W-:Y:S01]  /*1480*/  IMAD.MOV.U32 R156, RZ, RZ, RZ ;  /* 0x000000ffff9c7224 */ /* 0x000fe200078e00ff */
[----:B------:R-:W-:Y:S01]  /*1490*/  SHF.R.U32.HI R3, RZ, 0x1f, R2 ;  /* 0x0000001fff037819 */ /* 0x000fe20000011602 */
[----:B------:R-:W-:Y:S01]  /*14a0*/  IMAD.MOV.U32 R33, RZ, RZ, RZ ;  /* 0x000000ffff217224 */ /* 0x000fe200078e00ff */
[----:B------:R-:W-:Y:S01]  /*14b0*/  PLOP3.LUT P0, PT, PT, PT, PT, 0x80, 0x0 ;  /* 0x000000000000781c */ /* 0x000fe20003f0f070 */
[----:B------:R-:W-:Y:S01]  /*14c0*/  IMAD.MOV R0, RZ, RZ, -R205 ;  /* 0x000000ffff007224 */ /* 0x000fe200078e0acd */
[----:B------:R-:W-:Y:S02]  /*14d0*/  LEA.HI.SX32 R82, R2, R3, 0x1a ;  /* 0x0000000302527211 */ /* 0x000fe400078fd2ff */
[----:B------:R-:W-:Y:S01]  /*14e0*/  CS2R R2, SRZ ;  /* 0x0000000000027805 */ /* 0x000fe2000001ff00 */
[----:B------:R-:W-:Y:S01]  /*14f0*/  IMAD.MOV.U32 R158, RZ, RZ, RZ ;  /* 0x000000ffff9e7224 */ /* 0x000fe200078e00ff */
[----:B------:R-:W-:Y:S01]  /*1500*/  VIMNMX R82, R82, UR4, PT ;  /* 0x0000000452527c48 */ /* 0x000fe2000bfe0100 */
[----:B------:R-:W-:Y:S01]  /*1510*/  IMAD R207, R207, R0, R6 ;  /* 0x00000000cfcf7224 */ /* 0x000fe200078e0206 */
[----:B------:R-:W-:Y:S01]  /*1520*/  CS2R R6, SRZ ;  /* 0x0000000000067805 */ /* 0x000fe2000001ff00 */
[----:B------:R-:W-:Y:S01]  /*1530*/  IMAD.MOV.U32 R0, RZ, RZ, RZ ;  /* 0x000000ffff007224 */ /* 0x000fe200078e00ff */
[----:B------:R-:W-:Y:S01]  /*1540*/  ISETP.GE.AND P1, PT, R82, 0x1, PT ;  /* 0x000000015200780c */ /* 0x000fe20003f26270 */
[----:B------:R-:W-:-:S12]  /*1550*/  IMAD.MOV.U32 R37, RZ, RZ, RZ ;  /* 0x000000ffff257224 */ /* 0x000fd800078e00ff */
[----:B------:R-:W-:Y:S05]  /*1560*/  @!P1 BRA `(.L_x_5712) ;  /* 0x000000cc00f09947 */ /* 0x000fea0003800000 */
        /* <DEDUP_REMOVED lines=31> */
.L_x_5713:
[----:B------:R-:W-:Y:S02]  /*1760*/  LEA.HI R0, R209, R209, RZ, 0x1 ;  /* 0x000000d1d1007211 */ /* 0x000fe400078f08ff */
[----:B------:R-:W-:Y:S02]  /*1770*/  ISETP.NE.AND P0, PT, R18, 0x3, PT ;  /* 0x000000031200780c */ /* 0x000fe40003f05270 */
[----:B------:R-:W-:-:S05]  /*1780*/  LOP3.LUT R0, R0, 0xfffffffe, RZ, 0xc0, !PT ;  /* 0xfffffffe00007812 */ /* 0x000fca00078ec0ff */
[----:B------:R-:W-:-:S05]  /*1790*/  IMAD.IADD R0, R209, 0x1, -R0 ;  /* 0x00000001d1007824 */ /* 0x000fca00078e0a00 */
[----:B------:R-:W-:-:S04]  /*17a0*/  SHF.L.U32 R0, R0, 0x1f, RZ ;  /* 0x0000001f00007819 */ /* 0x000fc800000006ff */
[----:B------:R-:W0:Y:S02]  /*17b0*/  SYNCS.PHASECHK.TRANS64.TRYWAIT P1, [UR37+0x36800], R0 ;  /* 0x03680000ff0075a7 */ /* 0x000e240008020165 */
[----:B0-----:R-:W-:Y:S05]  /*17c0*/  @!P1 BRA `(.L_x_5714) ;  /* 0x0000013c00989947 */ /* 0x001fea0003800000 */
.L_x_5868:
[----:B------:R-:W-:Y:S05]  /*17d0*/  @!P0 BRA `(.L_x_5715) ;  /* 0x0000000000048947 */ /* 0x000fea0003800000 */
[----:B------:R-:W-:Y:S01]  /*17e0*/  BPT.TRAP 0x1 ;  /* 0x000000040000795c */ /* 0x000fe20000300000 */
.L_x_5715:
[----:B------:R-:W-:Y:S02]  /*17f0*/  IMAD.U32 R2, RZ, RZ, UR36 ;  /* 0x00000024ff027e24 */ /* 0x000fe4000f8e00ff */
[----:B0-----:R-:W-:-:S03]  /*1800*/  IMAD.U32 R3, RZ, RZ, UR38 ;  /* 0x00000026ff037e24 */ /* 0x001fc6000f8e00ff */
[----:B------:R-:W-:Y:S02]  /*1810*/  LEA R2, R2, UR37, 0x3 ;  /* 0x0000002502027c11 */ /* 0x000fe4000f8e18ff */
[----:B------:R-:W-:-:S04]  /*1820*/  SHF.L.U32 R3, R3, 0x1f, RZ ;  /* 0x0000001f03037819 */ /* 0x000fc800000006ff */
[----:B------:R0:W1:Y:S01]  /*1830*/  SYNCS.PHASECHK.TRANS64.TRYWAIT P2, [R2+URZ+0x36830], R3 ;  /* 0x03683003020075a7 */ /* 0x000062000804017f */
[----:B------:R-:W-:Y:S05]  /*1840*/  @!P0 BRA `(.L_x_5716) ;  /* 0x0000000000048947 */ /* 0x000fea0003800000 */
[----:B------:R-:W-:Y:S01]  /*1850*/  BPT.TRAP 0x1 ;  /* 0x000000040000795c */ /* 0x000fe20000300000 */
.L_x_5716:
[----:B------:R-:W2:Y:S02]  /*1860*/  S2R R0, SR_TID.X ;  /* 0x0000000000007919 */ /* 0x000ea40000002100 */
[----:B--2---:R-:W-:Y:S01]  /*1870*/  LOP3.LUT P1, RZ, R0, 0x7f, RZ, 0xc0, !PT ;  /* 0x0000007f00ff7812 */ /* 0x004fe2000782c0ff */
[----:B-1----:R-:W-:-:S12]  /*1880*/  @P2 BRA `(.L_x_5717) ;  /* 0x0000000000082947 */ /* 0x002fd80003800000 */
[----:B------:R-:W1:Y:S02]  /*1890*/  SYNCS.PHASECHK.TRANS64.TRYWAIT P2, [R2+URZ+0x36830], R3 ;  /* 0x03683003020075a7 */ /* 0x000e64000804017f */
[----:B-1----:R-:W-:Y:S05]  /*18a0*/  @!P2 BRA `(.L_x_5718) ;  /* 0x0000013c0078a947 */ /* 0x002fea0003800000 */
.L_x_5717:
[----:B------:R-:W-:Y:S05]  /*18b0*/  WARPSYNC.ALL ;  /* 0x0000000000007948 */ /* 0x000fea0003800000 */
[----:B------:R-:W-:Y:S01]  /*18c0*/  UIADD3 UR4, UR37, 0x21400, URZ ;  /* 0x0002140025047890 */ /* 0x000fe2000fffe03f */
[----:B------:R-:W-:Y:S01]  /*18d0*/  WARPGROUP.ARRIVE ;  /* 0x00000000000079c5 */ /* 0x000fe20000000000 */
[----:B------:R-:W-:Y:S01]  /*18e0*/  ULOP3.LUT UR5, UR40, 0x10000, URZ, 0xfc, !UPT ;  /* 0x0001000028057892 */ /* 0x000fe2000f8efc3f */
[----:B------:R-:W2:Y:S01]  /*18f0*/  LDC R0, c[0x0][0x448] ;  /* 0x00011200ff007b82 */ /* 0x000ea20000000800 */
[----:B------:R-:W-:Y:S01]  /*1900*/  USHF.R.U32.HI UR4, URZ, 0x4, UR4 ;  /* 0x000000043f047899 */ /* 0x000fe20008011604 */
[----:B01----:R-:W-:Y:S01]  /*1910*/  @!P1 VIADD R2, R2, 0x36840 ;  /* 0x0003684002029836 */ /* 0x003fe20000000000 */
[----:B------:R-:W-:Y:S01]  /*1920*/  UMOV UR57, 0x40000040 ;  /* 0x4000004000397882 */ /* 0x000fe20000000000 */
[----:B------:R-:W-:Y:S01]  /*1930*/  UMOV UR59, 0x40000040 ;  /* 0x40000040003b7882 */ /* 0x000fe20000000000 */
[----:B------:R-:W-:Y:S01]  /*1940*/  ULOP3.LUT UR4, UR4, 0x3fff, URZ, 0xc0, !UPT ;  /* 0x00003fff04047892 */ /* 0x000fe2000f8ec03f */
[----:B------:R-:W-:Y:S01]  /*1950*/  UMOV UR56, UR5 ;  /* 0x0000000500387c82 */ /* 0x000fe20008000000 */
[----:B------:R-:W-:Y:S01]  /*1960*/  UIADD3 UR8, UR5, 0x2, URZ ;  /* 0x0000000205087890 */ /* 0x000fe2000fffe03f */
[----:B------:R-:W0:Y:S01]  /*1970*/  LDC R3, c[0x0][0x2f0] ;  /* 0x0000bc00ff037b82 */ /* 0x000e220000000800 */
[----:B------:R-:W-:Y:S01]  /*1980*/  ULOP3.LUT UR60, UR4, 0x10000, URZ, 0xfc, !UPT ;  /* 0x00010000043c7892 */ /* 0x000fe2000f8efc3f */
[----:B------:R-:W-:Y:S01]  /*1990*/  @!P1 PRMT R2, RZ, 0x654, R2 ;  /* 0x00000654ff029816 */ /* 0x000fe20000000002 */
[----:B------:R-:W-:Y:S01]  /*19a0*/  UMOV UR9, 0x40000040 ;  /* 0x4000004000097882 */ /* 0x000fe20000000000 */
[----:B------:R-:W-:Y:S01]  /*19b0*/  UMOV UR11, 0x40000040 ;  /* 0x40000040000b7882 */ /* 0x000fe20000000000 */
[----:B------:R-:W-:-:S02]  /*19c0*/  UIMAD UR4, UR36, 0xa80, UR60 ;  /* 0x00000a80240478a4 */ /* 0x000fc4000f8e023c */
[----:B------:R-:W-:Y:S02]  /*19d0*/  UIADD3 UR12, UR5, 0x4, URZ ;  /* 0x00000004050c7890 */ /* 0x000fe4000fffe03f */
[----:B------:R-:W-:Y:S02]  /*19e0*/  UIADD3 UR6, UR4, 0x200, URZ ;  /* 0x0000020004067890 */ /* 0x000fe4000fffe03f */
[----:B------:R-:W-:Y:S02]  /*19f0*/  UIADD3 UR7, UR4, 0x280, URZ ;  /* 0x0000028004077890 */ /* 0x000fe4000fffe03f */
[----:B------:R-:W-:Y:S01]  /*1a00*/  UMOV UR58, UR4 ;  /* 0x00000004003a7c82 */ /* 0x000fe20008000000 */
[----:B------:R-:W-:Y:S01]  /*1a10*/  UIADD3 UR10, UR4, 0x2, URZ ;  /* 0x00000002040a7890 */ /* 0x000fe2000fffe03f */
[----:B------:R-:W-:Y:S01]  /*1a20*/  HGMMA.64x16x16.F32.BF16 R72, gdesc[UR56], RZ, !UPT, gsb0 ;  /* 0x00200000384879f0 */ /* 0x000fe2000c0018ff */
[----:B------:R-:W-:Y:S01]  /*1a30*/  UIADD3 UR58, UR4, 0x80, URZ ;  /* 0x00000080043a7890 */ /* 0x000fe2000fffe03f */
[----:B--2---:R-:W-:Y:S01]  /*1a40*/  ISETP.NE.AND P2, PT, R0, 0x1, PT ;  /* 0x000000010000780c */ /* 0x004fe20003f45270 */
[----:B------:R-:W-:Y:S01]  /*1a50*/  UMOV UR59, 0x40000040 ;  /* 0x40000040003b7882 */ /* 0x000fe20000000000 */
[----:B------:R-:W-:Y:S01]  /*1a60*/  UIADD3 UR14, UR4, 0x4, URZ ;  /* 0x00000004040e7890 */ /* 0x000fe2000fffe03f */
[----:B------:R-:W-:Y:S01]  /*1a70*/  IMAD.IADD R0, R22, 0x1, R17 ;  /* 0x0000000116007824 */ /* 0x000fe200078e0211 */
[----:B------:R-:W-:Y:S01]  /*1a80*/  UMOV UR13, 0x40000040 ;  /* 0x40000040000d7882 */ /* 0x000fe20000000000 */
[----:B------:R-:W-:Y:S01]  /*1a90*/  UMOV UR15, 0x40000040 ;  /* 0x40000040000f7882 */ /* 0x000fe20000000000 */
[----:B------:R-:W-:Y:S01]  /*1aa0*/  UIADD3 UR16, UR5, 0x6, URZ ;  /* 0x0000000605107890 */ /* 0x000fe2000fffe03f */
[----:B------:R-:W-:Y:S01]  /*1ab0*/  IMAD.MOV.U32 R4, RZ, RZ, R0 ;  /* 0x000000ffff047224 */ /* 0x000fe200078e0000 */
[----:B------:R-:W-:Y:S01]  /*1ac0*/  UIADD3 UR18, UR4, 0x6, URZ ;  /* 0x0000000604127890 */ /* 0x000fe2000fffe03f */
[----:B------:R-:W-:Y:S01]  /*1ad0*/  UMOV UR17, 0x40000040 ;  /* 0x4000004000117882 */ /* 0x000fe20000000000 */
[----:B------:R-:W-:Y:S01]  /*1ae0*/  UMOV UR19, 0x40000040 ;  /* 0x4000004000137882 */ /* 0x000fe20000000000 */
[----:B------:R-:W-:-:S02]  /*1af0*/  UIADD3 UR20, UR5, 0x400, URZ ;  /* 0x0000040005147890 */ /* 0x000fc4000fffe03f */
[----:B------:R-:W1:Y:S01]  /*1b00*/  @P2 LDC R5, c[0x0][0x44c] ;  /* 0x00011300ff052b82 */ /* 0x000e620000000800 */
[----:B------:R-:W-:Y:S01]  /*1b10*/  UIADD3 UR22, UR4, 0x380, URZ ;  /* 0x0000038004167890 */ /* 0x000fe2000fffe03f */
[----:B------:R-:W-:Y:S01]  /*1b20*/  UMOV UR21, 0x40000040 ;  /* 0x4000004000157882 */ /* 0x000fe20000000000 */
[----:B------:R-:W-:Y:S01]  /*1b30*/  UMOV UR23, 0x40000040 ;  /* 0x4000004000177882 */ /* 0x000fe20000000000 */
[----:B------:R-:W-:Y:S02]  /*1b40*/  UIADD3 UR24, UR5, 0x402, URZ ;  /* 0x0000040205187890 */ /* 0x000fe4000fffe03f */
[----:B------:R-:W-:Y:S02]  /*1b50*/  UIADD3 UR26, UR4, 0x382, URZ ;  /* 0x00000382041a7890 */ /* 0x000fe4000fffe03f */
[----:B------:R-:W2:Y:S01]  /*1b60*/  @P2 LDC R6, c[0x0][0x450] ;  /* 0x00011400ff062b82 */ /* 0x000ea20000000800 */
        /* <DEDUP_REMOVED lines=10> */
[----:B------:R-:W-:Y:S01]  /*1c10*/  UIADD3 UR40, UR5, 0x800, URZ ;  /* 0x0000080005287890 */ /* 0x000fe2000fffe03f */
[----:B-1----:R-:W-:Y:S01]  /*1c20*/  @P2 IMAD.HI.U32 R5, R0, R5, RZ ;  /* 0x0000000500052227 */ /* 0x002fe200078e00ff */
[----:B------:R-:W-:Y:S01]  /*1c30*/  UIADD3 UR42, UR4, 0x700, URZ ;  /* 0x00000700042a7890 */ /* 0x000fe2000fffe03f */
[----:B------:R-:W-:Y:S01]  /*1c40*/  UMOV UR41, 0x40000040 ;  /* 0x4000004000297882 */ /* 0x000fe20000000000 */
[----:B------:R-:W-:Y:S01]  /*1c50*/  UMOV UR43, 0x40000040 ;  /* 0x40000040002b7882 */ /* 0x000fe20000000000 */
[----:B------:R-:W-:Y:S01]  /*1c60*/  UIADD3 UR44, UR5, 0x802, URZ ;  /* 0x00000802052c7890 */ /* 0x000fe2000fffe03f */
[----:B------:R-:W-:Y:S01]  /*1c70*/  IMAD R0, R82, -0x70, RZ ;  /* 0xffffff9052007824 */ /* 0x000fe200078e02ff */
[----:B------:R-:W-:Y:S01]  /*1c80*/  UIADD3 UR46, UR4, 0x702, URZ ;  /* 0x00000702042e7890 */ /* 0x000fe2000fffe03f */
[----:B--2---:R-:W-:Y:S01]  /*1c90*/  @P2 SHF.R.U32.HI R4, RZ, R6, R5 ;  /* 0x00000006ff042219 */ /* 0x004fe20000011605 */
[----:B------:R-:W-:Y:S01]  /*1ca0*/  UMOV UR45, 0x40000040 ;  /* 0x40000040002d7882 */ /* 0x000fe20000000000 */
[----:B------:R-:W-:Y:S01]  /*1cb0*/  UMOV UR47, 0x40000040 ;  /* 0x40000040002f7882 */ /* 0x000fe20000000000 */
[----:B------:R-:W-:Y:S01]  /*1cc0*/  UIADD3 UR48, UR5, 0x804, URZ ;  /* 0x0000080405307890 */ /* 0x000fe2000fffe03f */
[----:B------:R-:W1:Y:S01]  /*1cd0*/  LDC R6, c[0x0][0x288] ;  /* 0x0000a200ff067b82 */ /* 0x000e620000000800 */
[----:B------:R-:W-:-:S02]  /*1ce0*/  WARPGROUP.DEPBAR.LE gsb0, 0x0 ;  /* 0x00008000000079c5 */ /* 0x000fc40000010000 */
[----:B------:R-:W-:Y:S01]  /*1cf0*/  WARPGROUP.ARRIVE ;  /* 0x00000000000079c5 */ /* 0x000fe20000000000 */
[----:B------:R-:W-:Y:S01]  /*1d00*/  UIADD3 UR50, UR4, 0x704, URZ ;  /* 0x0000070404327890 */ /* 0x000fe2000fffe03f */
[----:B------:R-:W2:Y:S01]  /*1d10*/  SHFL.IDX PT, R5, R4, 0x1, 0x1c1f ;  /* 0x003c1f0004057f89 */ /* 0x000ea200000e0000 */
[----:B------:R-:W-:Y:S01]  /*1d20*/  UMOV UR49, 0x40000040 ;  /* 0x4000004000317882 */ /* 0x000fe20000000000 */
[----:B------:R-:W-:Y:S01]  /*1d30*/  UMOV UR51, 0x40000040 ;  /* 0x4000004000337882 */ /* 0x000fe20000000000 */
[----:B------:R-:W-:Y:S01]  /*1d40*/  UIADD3 UR52, UR5, 0x806, URZ ;  /* 0x0000080605347890 */ /* 0x000fe2000fffe03f */
[----:B------:R-:W-:Y:S01]  /*1d50*/  HGMMA.64x16x16.F32.BF16 R64, gdesc[UR56], RZ, !UPT, gsb0 ;  /* 0x00200000384079f0 */ /* 0x000fe2000c0018ff */
[----:B------:R-:W-:Y:S01]  /*1d60*/  UIADD3 UR58, UR4, 0x100, URZ ;  /* 0x00000100043a7890 */ /* 0x000fe2000fffe03f */
[----:B------:R-:W-:Y:S01]  /*1d70*/  VIADD R8, R0, 0x71 ;  /* 0x0000007100087836 */ /* 0x000fe20000000000 */
[----:B------:R-:W-:Y:S01]  /*1d80*/  UMOV UR59, 0x40000040 ;  /* 0x40000040003b7882 */ /* 0x000fe20000000000 */
[----:B------:R-:W-:Y:S01]  /*1d90*/  UIADD3 UR5, UR4, 0x904, URZ ;  /* 0x0000090404057890 */ /* 0x000fe2000fffe03f */
[----:B0-----:R-:W-:Y:S01]  /*1da0*/  IMAD R0, R3, UR39, R0 ;  /* 0x0000002703007c24 */ /* 0x001fe2000f8e0200 */
[----:B------:R-:W-:Y:S01]  /*1db0*/  UIADD3 UR54, UR4, 0x706, URZ ;  /* 0x0000070604367890 */ /* 0x000fe2000fffe03f */
[----:B------:R-:W-:Y:S01]  /*1dc0*/  IMAD R8, R19, -0x2, R8 ;  /* 0xfffffffe13087824 */ /* 0x000fe200078e0208 */
[----:B------:R-:W-:Y:S01]  /*1dd0*/  UMOV UR53, 0x40000040 ;  /* 0x4000004000357882 */ /* 0x000fe20000000000 */
[----:B------:R-:W-:Y:S01]  /*1de0*/  UMOV UR55, 0x40000040 ;  /* 0x4000004000377882 */ /* 0x000fe20000000000 */
[----:B------:R-:W-:Y:S01]  /*1df0*/  VIADD R0, R0, 0x70 ;  /* 0x0000007000007836 */ /* 0x000fe20000000000 */
[----:B------:R-:W0:Y:S01]  /*1e00*/  SHFL.IDX PT, R4, R4, RZ, 0x1c1f ;  /* 0x001c1fff04047589 */ /* 0x000e2200000e0000 */
[----:B------:R-:W-:-:S02]  /*1e10*/  IMAD R9, R3, UR39, R8 ;  /* 0x0000002703097c24 */ /* 0x000fc4000f8e0208 */
[----:B------:R-:W-:Y:S02]  /*1e20*/  IMAD R7, R19, -0x2, R0 ;  /* 0xfffffffe13077824 */ /* 0x000fe400078e0200 */
[----:B-1----:R-:W-:Y:S01]  /*1e30*/  IMAD R3, R3, UR39, -R6 ;  /* 0x0000002703037c24 */ /* 0x002fe2000f8e0a06 */
[----:B--2---:R-:W-:-:S04]  /*1e40*/  IADD3 R0, R5, -R6, R9 ;  /* 0x8000000605007210 */ /* 0x004fc80007ffe009 */
[----:B------:R-:W-:-:S04]  /*1e50*/  VIMNMX R0, R7, R0, PT ;  /* 0x0000000007007248 */ /* 0x000fc80003fe0100 */
[C---:B------:R-:W-:Y:S02]  /*1e60*/  ISETP.GT.AND P3, PT, R0.reuse, RZ, PT ;  /* 0x000000ff0000720c */ /* 0x040fe40003f64270 */
[C---:B------:R-:W-:Y:S02]  /*1e70*/  ISETP.GT.AND P4, PT, R0.reuse, 0x1, PT ;  /* 0x000000010000780c */ /* 0x040fe40003f84270 */
[----:B------:R-:W-:Y:S01]  /*1e80*/  ISETP.GT.AND P5, PT, R0, 0x8, PT ;  /* 0x000000080000780c */ /* 0x000fe20003fa4270 */
        /* <DEDUP_REMOVED lines=394> */
[----:B------:R-:W-:Y:S02]  /*3730*/  FSEL R11, R74, -INF , P3 ;  /* 0xff8000004a0b7808 */ /* 0x000fe40001800000 */
[----:B------:R-:W-:Y:S02]  /*3740*/  FSEL R75, R75, -INF , P4 ;  /* 0xff8000004b4b7808 */ /* 0x000fe40002000000 */
[----:B------:R-:W-:Y:S01]  /*3750*/  ISETP.GT.AND P3, PT, R0, 0x9, PT ;  /* 0x000000090000780c */ /* 0x000fe20003f64270 */
[----:B------:R-:W-:Y:S01]  /*3760*/  HGMMA.64x16x16.F32.BF16 R64, gdesc[UR52], R64, gsb0 ;  /* 0x00200000344079f0 */ /* 0x000fe20008001840 */
[----:B------:R-:W-:Y:S01]  /*3770*/  UIADD3 UR54, UR4, 0x806, URZ ;  /* 0x0000080604367890 */ /* 0x000fe2000fffe03f */
[----:B------:R-:W-:Y:S01]  /*3780*/  FSEL R15, R78, -INF , P5 ;  /* 0xff8000004e0f7808 */ /* 0x000fe20002800000 */
[----:B------:R-:W-:Y:S01]  /*3790*/  UMOV UR55, 0x40000040 ;  /* 0x4000004000377882 */ /* 0x000fe20000000000 */
[----:B------:R-:W-:-:S02]  /*37a0*/  FMNMX.FTZ R8, R11, R75, !PT ;  /* 0x0000004b0b087209 */ /* 0x000fc40007810000 */
[C---:B------:R-:W-:Y:S02]  /*37b0*/  ISETP.GT.AND P4, PT, R0.reuse, 0x10, PT ;  /* 0x000000100000780c */ /* 0x040fe40003f84270 */
[----:B------:R-:W-:Y:S02]  /*37c0*/  FSEL R79, R79, -INF , P3 ;  /* 0xff8000004f4f7808 */ /* 0x000fe40001800000 */
[----:B------:R-:W-:Y:S02]  /*37d0*/  FMNMX.FTZ R8, R15, R8, !PT ;  /* 0x000000080f087209 */ /* 0x000fe40007810000 */
[----:B------:R-:W-:Y:S02]  /*37e0*/  ISETP.GT.AND P3, PT, R0, 0x11, PT ;  /* 0x000000110000780c */ /* 0x000fe40003f64270 */
[----:B------:R-:W-:Y:S01]  /*37f0*/  FMNMX.FTZ R8, R79, R8, !PT ;  /* 0x000000084f087209 */ /* 0x000fe20007810000 */
[----:B------:R-:W-:Y:S02]  /*3800*/  WARPGROUP.DEPBAR.LE gsb0, 0x0 ;  /* 0x00008000000079c5 */ /* 0x000fe40000010000 */
[----:B------:R-:W-:Y:S01]  /*3810*/  WARPGROUP.ARRIVE ;  /* 0x00000000000079c5 */ /* 0x000fe20000000000 */
[----:B------:R-:W-:-:S02]  /*3820*/  FSEL R81, R66, -INF , P4 ;  /* 0xff80000042517808 */ /* 0x000fc40002000000 */
[C---:B------:R-:W-:Y:S02]  /*3830*/  ISETP.GT.AND P4, PT, R0.reuse, 0x18, PT ;  /* 0x000000180000780c */ /* 0x040fe40003f84270 */
[----:B------:R-:W-:Y:S01]  /*3840*/  FSEL R67, R67, -INF , P3 ;  /* 0xff80000043437808 */ /* 0x000fe20001800000 */
[----:B------:R-:W-:Y:S01]  /*3850*/  HGMMA.64x16x16.F32.BF16 R56, gdesc[UR52], R56, gsb0 ;  /* 0x00200000343879f0 */ /* 0x000fe20008001838 */
[----:B------:R-:W-:Y:S01]  /*3860*/  UIADD3 UR54, UR4, 0x886, URZ ;  /* 0x0000088604367890 */ /* 0x000fe2000fffe03f */
[----:B------:R-:W-:Y:S01]  /*3870*/  FMNMX.FTZ R8, R81, R8, !PT ;  /* 0x0000000851087209 */ /* 0x000fe20007810000 */
[----:B------:R-:W-:Y:S01]  /*3880*/  UMOV UR55, 0x40000040 ;  /* 0x4000004000377882 */ /* 0x000fe20000000000 */
[----:B------:R-:W-:Y:S02]  /*3890*/  ISETP.GT.AND P3, PT, R0, 0x19, PT ;  /* 0x000000190000780c */ /* 0x000fe40003f64270 */
[----:B------:R-:W-:Y:S02]  /*38a0*/  FSEL R83, R70, -INF , P4 ;  /* 0xff80000046537808 */ /* 0x000fe40002000000 */
        /* <DEDUP_REMOVED lines=32> */
[----:B------:R-:W-:Y:S01]  /*3ab0*/  UMOV UR4, UR52 ;  /* 0x0000003400047c82 */ /* 0x000fe20008000000 */
[----:B------:R-:W-:Y:S02]  /*3ac0*/  ISETP.GT.AND P3, PT, R0, 0x39, PT ;  /* 0x000000390000780c */ /* 0x000fe40003f64270 */
[----:B------:R-:W-:-:S02]  /*3ad0*/  FSEL R93, R54, -INF , P4 ;  /* 0xff800000365d7808 */ /* 0x000fc40002000000 */
[----:B------:R-:W-:Y:S02]  /*3ae0*/  FMNMX.FTZ R8, R91, R8, !PT ;  /* 0x000000085b087209 */ /* 0x000fe40007810000 */
[C---:B------:R-:W-:Y:S02]  /*3af0*/  ISETP.GT.AND P4, PT, R0.reuse, 0x40, PT ;  /* 0x000000400000780c */ /* 0x040fe40003f84270 */
[----:B------:R-:W-:Y:S02]  /*3b00*/  FSEL R95, R55, -INF , P3 ;  /* 0xff800000375f7808 */ /* 0x000fe40001800000 */
[----:B------:R-:W-:Y:S02]  /*3b10*/  FMNMX.FTZ R8, R93, R8, !PT ;  /* 0x000000085d087209 */ /* 0x000fe40007810000 */
[----:B------:R-:W-:Y:S02]  /*3b20*/  ISETP.GT.AND P3, PT, R0, 0x41, PT ;  /* 0x000000410000780c */ /* 0x000fe40003f64270 */
[----:B------:R-:W-:Y:S01]  /*3b30*/  FMNMX.FTZ R8, R95, R8, !PT ;  /* 0x000000085f087209 */ /* 0x000fe20007810000 */
[----:B------:R-:W-:-:S02]  /*3b40*/  WARPGROUP.DEPBAR.LE gsb0, 0x0 ;  /* 0x00008000000079c5 */ /* 0x000fc40000010000 */
[----:B------:R-:W-:Y:S01]  /*3b50*/  WARPGROUP.ARRIVE ;  /* 0x00000000000079c5 */ /* 0x000fe20000000000 */
[----:B------:R-:W-:Y:S02]  /*3b60*/  FSEL R97, R42, -INF , P4 ;  /* 0xff8000002a617808 */ /* 0x000fe40002000000 */
[C---:B------:R-:W-:Y:S02]  /*3b70*/  ISETP.GT.AND P4, PT, R0.reuse, 0x48, PT ;  /* 0x000000480000780c */ /* 0x040fe40003f84270 */
[----:B------:R-:W-:Y:S01]  /*3b80*/  FSEL R99, R43, -INF , P3 ;  /* 0xff8000002b637808 */ /* 0x000fe20001800000 */
[----:B------:R-:W-:Y:S01]  /*3b90*/  HGMMA.64x16x16.F32.BF16 R32, gdesc[UR52], R32, gsb0 ;  /* 0x00200000342079f0 */ /* 0x000fe20008001820 */
[----:B------:R-:W-:Y:S02]  /*3ba0*/  FMNMX.FTZ R8, R97, R8, !PT ;  /* 0x0000000861087209 */ /* 0x000fe40007810000 */
[----:B------:R-:W-:Y:S02]  /*3bb0*/  ISETP.GT.AND P3, PT, R0, 0x49, PT ;  /* 0x000000490000780c */ /* 0x000fe40003f64270 */
[----:B------:R-:W-:Y:S01]  /*3bc0*/  FSEL R101, R46, -INF , P4 ;  /* 0xff8000002e657808 */ /* 0x000fe20002000000 */
[----:B------:R-:W-:Y:S01]  /*3bd0*/  IMAD.MOV.U32 R46, RZ, RZ, R17 ;  /* 0x000000ffff2e7224 */ /* 0x000fe200078e0011 */
        /* <DEDUP_REMOVED lines=12> */
[----:B------:R-:W-:Y:S01]  /*3ca0*/  FMNMX.FTZ R8, R105, R8, !PT ;  /* 0x0000000869087209 */ /* 0x000fe20007810000 */
[----:B------:R-:W-:Y:S01]  /*3cb0*/  ULDC UR4, c[0x0][0x988] ;  /* 0x0002620000047ab9 */ /* 0x000fe20000000800 */
        /* <DEDUP_REMOVED lines=9> */
[----:B------:R-:W-:Y:S01]  /*3d50*/  FSEL R113, R26, -INF , P4 ;  /* 0xff8000001a717808 */ /* 0x000fe20002000000 */
[----:B------:R1:W-:Y:S01]  /*3d60*/  @!P1 SYNCS.ARRIVE.TRANS64.RED.A1T0 RZ, [R2+URZ], RZ ;  /* 0x000000ff02ff99a7 */ /* 0x0003e2000810043f */
[----:B------:R-:W-:-:S02]  /*3d70*/  ISETP.GT.AND P4, PT, R0, 0x68, PT ;  /* 0x000000680000780c */ /* 0x000fc40003f84270 */
[----:B------:R-:W-:Y:S02]  /*3d80*/  FSEL R115, R27, -INF , P3 ;  /* 0xff8000001b737808 */ /* 0x000fe40001800000 */
[----:B------:R-:W-:Y:S02]  /*3d90*/  FMNMX.FTZ R8, R113, R8, !PT ;  /* 0x0000000871087209 */ /* 0x000fe40007810000 */
[----:B------:R-:W-:Y:S01]  /*3da0*/  ISETP.GT.AND P3, PT, R0, 0x69, PT ;  /* 0x000000690000780c */ /* 0x000fe20003f64270 */
[----:B------:R-:W-:Y:S01]  /*3db0*/  IMAD.U32 R0, RZ, RZ, UR4 ;  /* 0x00000004ff007e24 */ /* 0x000fe2000f8e00ff */
[----:B------:R-:W-:Y:S01]  /*3dc0*/  FSEL R117, R30, -INF , P4 ;  /* 0xff8000001e757808 */ /* 0x000fe20002000000 */
[----:B-1----:R-:W-:Y:S01]  /*3dd0*/  IMAD.MOV.U32 R2, RZ, RZ, RZ ;  /* 0x000000ffff027224 */ /* 0x002fe200078e00ff */
[----:B------:R-:W-:Y:S02]  /*3de0*/  FMNMX.FTZ R8, R115, R8, !PT ;  /* 0x0000000873087209 */ /* 0x000fe40007810000 */
[----:B------:R-:W-:-:S02]  /*3df0*/  FSEL R119, R31, -INF , P3 ;  /* 0xff8000001f777808 */ /* 0x000fc40001800000 */
[----:B------:R-:W-:-:S04]  /*3e00*/  FMNMX.FTZ R8, R117, R8, !PT ;  /* 0x0000000875087209 */ /* 0x000fc80007810000 */
[----:B------:R-:W-:Y:S01]  /*3e10*/  FMNMX.FTZ R10, R119, R8, !PT ;  /* 0x00000008770a7209 */ /* 0x000fe20007810000 */
[----:B------:R-:W-:-:S04]  /*3e20*/  IMAD.IADD R8, R9, 0x1, -R6 ;  /* 0x0000000109087824 */ /* 0x000fc800078e0a06 */
[----:B------:R-:W1:Y:S01]  /*3e30*/  SHFL.BFLY PT, R5, R10, 0x2, 0x1f ;  /* 0x0c401f000a057f89 */ /* 0x000e6200000e0000 */
[----:B0-----:R-:W-:-:S04]  /*3e40*/  VIADDMNMX R7, R4, R8, R7, PT ;  /* 0x0000000804077246 */ /* 0x001fc80003800107 */
[C---:B------:R-:W-:Y:S02]  /*3e50*/  ISETP.GT.AND P4, PT, R7.reuse, 0x1, PT ;  /* 0x000000010700780c */ /* 0x040fe40003f84270 */
[----:B------:R-:W-:Y:S02]  /*3e60*/  ISETP.GT.AND P5, PT, R7, 0x8, PT ;  /* 0x000000080700780c */ /* 0x000fe40003fa4270 */
[----:B------:R-:W-:Y:S02]  /*3e70*/  FSEL R73, R73, -INF , P4 ;  /* 0xff80000049497808 */ /* 0x000fe40002000000 */
[----:B------:R-:W-:-:S04]  /*3e80*/  ISETP.GT.AND P4, PT, R7, 0x11, PT ;  /* 0x000000110700780c */ /* 0x000fc80003f84270 */
[----:B------:R-:W-:Y:S02]  /*3e90*/  FSEL R65, R65, -INF , P4 ;  /* 0xff80000041417808 */ /* 0x000fe40002000000 */
[----:B------:R-:W-:-:S04]  /*3ea0*/  ISETP.GT.AND P4, PT, R7, 0x19, PT ;  /* 0x000000190700780c */ /* 0x000fc80003f84270 */
[----:B------:R-:W-:Y:S02]  /*3eb0*/  FSEL R69, R69, -INF , P4 ;  /* 0xff80000045457808 */ /* 0x000fe40002000000 */
[----:B------:R-:W-:Y:S02]  /*3ec0*/  ISETP.GT.AND P4, PT, R7, 0x21, PT ;  /* 0x000000210700780c */ /* 0x000fe40003f84270 */
[----:B-1----:R-:W-:Y:S02]  /*3ed0*/  FMNMX.FTZ R12, R10, R5, !PT ;  /* 0x000000050a0c7209 */ /* 0x002fe40007810000 */
[----:B------:R-:W-:Y:S02]  /*3ee0*/  FSEL R57, R57, -INF , P4 ;  /* 0xff80000039397808 */ /* 0x000fe40002000000 */
[----:B------:R-:W-:Y:S01]  /*3ef0*/  ISETP.GT.AND P4, PT, R7, 0x29, PT ;  /* 0x000000290700780c */ /* 0x000fe20003f84270 */
[----:B------:R-:W0:Y:S03]  /*3f00*/  SHFL.BFLY PT, R5, R12, 0x1, 0x1f ;  /* 0x0c201f000c057f89 */ /* 0x000e2600000e0000 */
[----:B------:R-:W-:-:S02]  /*3f10*/  FSEL R61, R61, -INF , P4 ;  /* 0xff8000003d3d7808 */ /* 0x000fc40002000000 */
[----:B------:R-:W-:-:S04]  /*3f20*/  ISETP.GT.AND P4, PT, R7, 0x31, PT ;  /* 0x000000310700780c */ /* 0x000fc80003f84270 */
[----:B------:R-:W-:Y:S02]  /*3f30*/  FSEL R49, R49, -INF , P4 ;  /* 0xff80000031317808 */ /* 0x000fe40002000000 */
[----:B------:R-:W-:-:S04]  /*3f40*/  ISETP.GT.AND P4, PT, R7, 0x39, PT ;  /* 0x000000390700780c */ /* 0x000fc80003f84270 */
[----:B------:R-:W-:Y:S02]  /*3f50*/  FSEL R53, R53, -INF , P4 ;  /* 0xff80000035357808 */ /* 0x000fe40002000000 */
[----:B------:R-:W-:-:S04]  /*3f60*/  ISETP.GT.AND P4, PT, R7, 0x41, PT ;  /* 0x000000410700780c */ /* 0x000fc80003f84270 */
[----:B------:R-:W-:Y:S02]  /*3f70*/  FSEL R41, R41, -INF , P4 ;  /* 0xff80000029297808 */ /* 0x000fe40002000000 */
[----:B------:R-:W-:Y:S02]  /*3f80*/  ISETP.GT.AND P4, PT, R7, 0x49, PT ;  /* 0x000000490700780c */ /* 0x000fe40003f84270 */
[----:B0-----:R-:W-:Y:S02]  /*3f90*/  FMNMX.FTZ R5, R12, R5, !PT ;  /* 0x000000050c057209 */ /* 0x001fe40007810000 */
[----:B------:R-:W-:Y:S02]  /*3fa0*/  FSEL R45, R45, -INF , P4 ;  /* 0xff8000002d2d7808 */ /* 0x000fe40002000000 */
[C---:B------:R-:W-:Y:S01]  /*3fb0*/  FSETP.NEU.FTZ.AND P3, PT, R5.reuse, -INF , PT ;  /* 0xff8000000500780b */ /* 0x040fe20003f7d000 */
[----:B------:R-:W-:Y:S01]  /*3fc0*/  FMUL.FTZ R9, R5, R0 ;  /* 0x0000000005097220 */ /* 0x000fe20000410000 */
[----:B------:R-:W-:-:S04]  /*3fd0*/  ISETP.GT.AND P4, PT, R7, 0x51, PT ;  /* 0x000000510700780c */ /* 0x000fc80003f84270 */
[----:B------:R-:W-:Y:S02]  /*3fe0*/  FSEL R30, R9, RZ, P3 ;  /* 0x000000ff091e7208 */ /* 0x000fe40001800000 */
[----:B------:R-:W-:Y:S02]  /*3ff0*/  ISETP.GT.AND P3, PT, R7, RZ, PT ;  /* 0x000000ff0700720c */ /* 0x000fe40003f64270 */
[----:B------:R-:W-:Y:S01]  /*4000*/  FSEL R33, R33, -INF , P4 ;  /* 0xff80000021217808 */ /* 0x000fe20002000000 */
[-CC-:B------:R-:W-:Y:S01]  /*4010*/  FFMA.FTZ R201, R11, R0.reuse, -R30.reuse ;  /* 0x000000000bc97223 */ /* 0x180fe2000001081e */
[----:B------:R-:W-:Y:S01]  /*4020*/  FSEL R9, R72, -INF , P3 ;  /* 0xff80000048097808 */ /* 0x000fe20001800000 */
[-CC-:B------:R-:W-:Y:S01]  /*4030*/  FFMA.FTZ R203, R15, R0.reuse, -R30.reuse ;  /* 0x000000000fcb7223 */ /* 0x180fe2000001081e */
[----:B------:R-:W-:Y:S01]  /*4040*/  ISETP.GT.AND P3, PT, R7, 0x9, PT ;  /* 0x000000090700780c */ /* 0x000fe20003f64270 */
[-CC-:B------:R-:W-:Y:S01]  /*4050*/  FFMA.FTZ R20, R59, R0.reuse, -R30.reuse ;  /* 0x000000003b147223 */ /* 0x180fe2000001081e */
[----:B------:R-:W-:Y:S01]  /*4060*/  FSEL R11, R76, -INF , P5 ;  /* 0xff8000004c0b7808 */ /* 0x000fe20002800000 */
[-CC-:B------:R-:W-:Y:S01]  /*4070*/  FFMA.FTZ R8, R75, R0.reuse, -R30.reuse ;  /* 0x000000004b087223 */ /* 0x180fe2000001081e */
[----:B------:R-:W-:Y:S01]  /*4080*/  FMNMX.FTZ R4, R9, R73, !PT ;  /* 0x0000004909047209 */ /* 0x000fe20007810000 */
[----:B------:R-:W-:Y:S01]  /*4090*/  MUFU.EX2 R201, R201 ;  /* 0x000000c900c97308 */ /* 0x000fe20000000800 */
[----:B------:R-:W-:Y:S01]  /*40a0*/  FSEL R77, R77, -INF , P3 ;  /* 0xff8000004d4d7808 */ /* 0x000fe20001800000 */
[-CC-:B------:R-:W-:Y:S01]  /*40b0*/  FFMA.FTZ R10, R79, R0.reuse, -R30.reuse ;  /* 0x000000004f0a7223 */ /* 0x180fe2000001081e */
[----:B------:R-:W-:Y:S01]  /*40c0*/  ISETP.GT.AND P3, PT, R7, 0x10, PT ;  /* 0x000000100700780c */ /* 0x000fe20003f64270 */
[--C-:B------:R-:W-:Y:S01]  /*40d0*/  FFMA.FTZ R197, R81, R0, -R30.reuse ;  /* 0x0000000051c57223 */ /* 0x100fe2000001081e */
[----:B------:R-:W-:Y:S01]  /*40e0*/  FMNMX.FTZ R4, R11, R4, !PT ;  /* 0x000000040b047209 */ /* 0x000fe20007810000 */
[--C-:B------:R-:W-:Y:S01]  /*40f0*/  FFMA.FTZ R12, R67, R0, -R30.reuse ;  /* 0x00000000430c7223 */ /* 0x100fe2000001081e */
[----:B------:R-:W-:Y:S01]  /*4100*/  FSEL R13, R64, -INF , P3 ;  /* 0xff800000400d7808 */ /* 0x000fe20001800000 */
[----:B------:R-:W0:Y:S01]  /*4110*/  MUFU.EX2 R8, R8 ;  /* 0x0000000800087308 */ /* 0x000e220000000800 */
[----:B------:R-:W-:Y:S01]  /*4120*/  FMNMX.FTZ R4, R77, R4, !PT ;  /* 0x000000044d047209 */ /* 0x000fe20007810000 */
[-CC-:B------:R-:W-:Y:S01]  /*4130*/  FFMA.FTZ R199, R83, R0.reuse, -R30.reuse ;  /* 0x0000000053c77223 */ /* 0x180fe2000001081e */
[----:B------:R-:W-:Y:S01]  /*4140*/  ISETP.GT.AND P3, PT, R7, 0x18, PT ;  /* 0x000000180700780c */ /* 0x000fe20003f64270 */
[--C-:B------:R-:W-:Y:S01]  /*4150*/  FFMA.FTZ R14, R71, R0, -R30.reuse ;  /* 0x00000000470e7223 */ /* 0x100fe2000001081e */
[----:B------:R-:W-:Y:S01]  /*4160*/  FMNMX.FTZ R4, R13, R4, !PT ;  /* 0x000000040d047209 */ /* 0x000fe20007810000 */
[--C-:B------:R-:W-:Y:S01]  /*4170*/  FFMA.FTZ R193, R85, R0, -R30.reuse ;  /* 0x0000000055c17223 */ /* 0x100fe2000001081e */
[----:B------:R-:W-:Y:S01]  /*4180*/  FSEL R15, R68, -INF , P3 ;  /* 0xff800000440f7808 */ /* 0x000fe20001800000 */
[----:B------:R-:W-:Y:S01]  /*4190*/  MUFU.EX2 R203, R203 ;  /* 0x000000cb00cb7308 */ /* 0x000fe20000000800 */
        /* <DEDUP_REMOVED lines=25> */
[----:B------:R-:W1:Y:S01]  /*4330*/  @P2 LDC R48, c[0x0][0x44c] ;  /* 0x00011300ff302b82 */ /* 0x000e620000000800 */
        /* <DEDUP_REMOVED lines=19> */
[----:B------:R-:W-:Y:S01]  /*4470*/  FFMA.FTZ R117, R117, R0, -R30 ;  /* 0x0000000075757223 */ /* 0x000fe2000001081e */
[----:B------:R-:W-:Y:S01]  /*4480*/  FSEL R43, R44, -INF , P3 ;  /* 0xff8000002c2b7808 */ /* 0x000fe20001800000 */
[----:B0-----:R-:W-:Y:S01]  /*4490*/  FADD.FTZ R44, R201, R8 ;  /* 0x00000008c92c7221 */ /* 0x001fe20000010000 */
[----:B------:R-:W-:Y:S01]  /*44a0*/  FMNMX.FTZ R4, R41, R4, !PT ;  /* 0x0000000429047209 */ /* 0x000fe20007810000 */
[----:B------:R-:W-:Y:S01]  /*44b0*/  MUFU.EX2 R193, R193 ;  /* 0x000000c100c17308 */ /* 0x000fe20000000800 */
[----:B------:R-:W-:Y:S01]  /*44c0*/  ISETP.GT.AND P3, PT, R7, 0x50, PT ;  /* 0x000000500700780c */ /* 0x000fe20003f64270 */
[----:B-1----:R-:W-:Y:S01]  /*44d0*/  @P2 IMAD.HI.U32 R48, R17, R48, RZ ;  /* 0x0000003011302227 */ /* 0x002fe200078e00ff */
[----:B------:R-:W-:-:S03]  /*44e0*/  FMNMX.FTZ R4, R43, R4, !PT ;  /* 0x000000042b047209 */ /* 0x000fc60007810000 */
[----:B------:R-:W-:Y:S01]  /*44f0*/  FFMA.FTZ R30, R119, R0, -R30 ;  /* 0x00000000771e7223 */ /* 0x000fe2000001081e */
[----:B------:R-:W-:Y:S02]  /*4500*/  FSEL R47, R32, -INF , P3 ;  /* 0xff800000202f7808 */ /* 0x000fe40001800000 */
[----:B------:R-:W-:Y:S02]  /*4510*/  CS2R R118, SRZ ;  /* 0x0000000000767805 */ /* 0x000fe4000001ff00 */
[----:B------:R-:W-:Y:S01]  /*4520*/  FMNMX.FTZ R4, R45, R4, !PT ;  /* 0x000000042d047209 */ /* 0x000fe20007810000 */
[----:B------:R-:W-:Y:S01]  /*4530*/  MUFU.EX2 R20, R20 ;  /* 0x0000001400147308 */ /* 0x000fe20000000800 */
[----:B------:R-:W-:Y:S02]  /*4540*/  ISETP.GT.AND P3, PT, R7, 0x58, PT ;  /* 0x000000580700780c */ /* 0x000fe40003f64270 */
[----:B------:R-:W-:Y:S02]  /*4550*/  CS2R R88, SRZ ;  /* 0x0000000000587805 */ /* 0x000fe4000001ff00 */
[----:B------:R-:W-:-:S02]  /*4560*/  FMNMX.FTZ R4, R47, R4, !PT ;  /* 0x000000042f047209 */ /* 0x000fc40007810000 */
[----:B------:R-:W-:Y:S02]  /*4570*/  CS2R R86, SRZ ;  /* 0x0000000000567805 */ /* 0x000fe4000001ff00 */
[----:B------:R-:W-:Y:S02]  /*4580*/  ISETP.GT.AND P4, PT, R7, 0x59, PT ;  /* 0x000000590700780c */ /* 0x000fe40003f84270 */
[----:B------:R-:W-:Y:S02]  /*4590*/  CS2R R84, SRZ ;  /* 0x0000000000547805 */ /* 0x000fe4000001ff00 */
[----:B------:R-:W-:Y:S01]  /*45a0*/  FSEL R51, R36, -INF , P3 ;  /* 0xff80000024337808 */ /* 0x000fe20001800000 */
[----:B------:R-:W-:Y:S01]  /*45b0*/  MUFU.EX2 R195, R195 ;  /* 0x000000c300c37308 */ /* 0x000fe20000000800 */
[----:B------:R-:W-:Y:S02]  /*45c0*/  FMNMX.FTZ R4, R33, R4, !PT ;  /* 0x0000000421047209 */ /* 0x000fe40007810000 */
[----:B------:R-:W-:-:S02]  /*45d0*/  CS2R R80, SRZ ;  /* 0x0000000000507805 */ /* 0x000fc4000001ff00 */
[----:B------:R-:W-:Y:S02]  /*45e0*/  FSEL R37, R37, -INF , P4 ;  /* 0xff80000025257808 */ /* 0x000fe40002000000 */
[----:B------:R-:W-:Y:S02]  /*45f0*/  CS2R R78, SRZ ;  /* 0x00000000004e7805 */ /* 0x000fe4000001ff00 */
[----:B------:R-:W-:Y:S02]  /*4600*/  ISETP.GT.AND P3, PT, R7, 0x60, PT ;  /* 0x000000600700780c */ /* 0x000fe40003f64270 */
[----:B------:R-:W-:Y:S02]  /*4610*/  CS2R R74, SRZ ;  /* 0x00000000004a7805 */ /* 0x000fe4000001ff00 */
[----:B------:R-:W-:Y:S01]  /*4620*/  FMNMX.FTZ R4, R51, R4, !PT ;  /* 0x0000000433047209 */ /* 0x000fe20007810000 */
[----:B------:R-:W-:Y:S01]  /*4630*/  MUFU.EX2 R26, R26 ;  /* 0x0000001a001a7308 */ /* 0x000fe20000000800 */
[----:B------:R-:W-:-:S02]  /*4640*/  ISETP.GT.AND P4, PT, R7, 0x61, PT ;  /* 0x000000610700780c */ /* 0x000fc40003f84270 */
[----:B------:R-:W-:Y:S02]  /*4650*/  CS2R R70, SRZ ;  /* 0x0000000000467805 */ /* 0x000fe4000001ff00 */
[----:B------:R-:W-:Y:S02]  /*4660*/  FSEL R55, R24, -INF , P3 ;  /* 0xff80000018377808 */ /* 0x000fe40001800000 */
[----:B------:R-:W-:Y:S02]  /*4670*/  CS2R R66, SRZ ;  /* 0x0000000000427805 */ /* 0x000fe4000001ff00 */
[----:B------:R-:W-:Y:S02]  /*4680*/  FMNMX.FTZ R4, R37, R4, !PT ;  /* 0x0000000425047209 */ /* 0x000fe40007810000 */
[----:B------:R-:W-:Y:S02]  /*4690*/  CS2R R62, SRZ ;  /* 0x00000000003e7805 */ /* 0x000fe4000001ff00 */
[----:B------:R-:W-:Y:S01]  /*46a0*/  ISETP.GT.AND P3, PT, R7, 0x68, PT ;  /* 0x000000680700780c */ /* 0x000fe20003f64270 */
[----:B------:R-:W-:Y:S01]  /*46b0*/  MUFU.EX2 R189, R189 ;  /* 0x000000bd00bd7308 */ /* 0x000fe20000000800 */
[----:B------:R-:W-:-:S02]  /*46c0*/  FSEL R25, R25, -INF , P4 ;  /* 0xff80000019197808 */ /* 0x000fc40002000000 */
[----:B------:R-:W-:Y:S02]  /*46d0*/  FMNMX.FTZ R4, R55, R4, !PT ;  /* 0x0000000437047209 */ /* 0x000fe40007810000 */
[----:B------:R-:W-:Y:S02]  /*46e0*/  ISETP.GT.AND P4, PT, R7, 0x69, PT ;  /* 0x000000690700780c */ /* 0x000fe40003f84270 */
[----:B------:R-:W-:Y:S01]  /*46f0*/  FSEL R7, R28, -INF , P3 ;  /* 0xff8000001c077808 */ /* 0x000fe20001800000 */
[----:B------:R-:W-:Y:S01]  /*4700*/  MUFU.EX2 R93, R93 ;  /* 0x0000005d005d7308 */ /* 0x000fe20000000800 */
[----:B------:R-:W-:Y:S02]  /*4710*/  FMNMX.FTZ R4, R25, R4, !PT ;  /* 0x0000000419047209 */ /* 0x000fe40007810000 */
[----:B------:R-:W-:Y:S02]  /*4720*/  FSEL R29, R29, -INF , P4 ;  /* 0xff8000001d1d7808 */ /* 0x000fe40002000000 */
[----:B------:R-:W-:-:S02]  /*4730*/  FMNMX.FTZ R4, R7, R4, !PT ;  /* 0x0000000407047209 */ /* 0x000fc40007810000 */
[----:B------:R-:W-:Y:S01]  /*4740*/  F2FP.BF16.F32.PACK_AB R201, R8, R201 ;  /* 0x000000c908c9723e */ /* 0x000fe200000010ff */
[----:B------:R0:W-:Y:S01]  /*4750*/  MUFU.EX2 R28, R91 ;  /* 0x0000005b001c7308 */ /* 0x0001e20000000800 */
[----:B------:R-:W-:-:S05]  /*4760*/  FMNMX.FTZ R4, R29, R4, !PT ;  /* 0x000000041d047209 */ /* 0x000fca0007810000 */
[----:B------:R-:W1:Y:S02]  /*4770*/  SHFL.BFLY PT, R59, R4, 0x2, 0x1f ;  /* 0x0c401f00043b7f89 */ /* 0x000e6400000e0000 */
[----:B------:R2:W3:Y:S01]  /*4780*/  MUFU.EX2 R32, R95 ;  /* 0x0000005f00207308 */ /* 0x0004e20000000800 */
[----:B0-----:R-:W-:-:S07]  /*4790*/  CS2R R90, SRZ ;  /* 0x00000000005a7805 */ /* 0x001fce000001ff00 */
[----:B------:R-:W-:Y:S01]  /*47a0*/  MUFU.EX2 R97, R97 ;  /* 0x0000006100617308 */ /* 0x000fe20000000800 */
[----:B--2---:R-:W-:-:S07]  /*47b0*/  CS2R R94, SRZ ;  /* 0x00000000005e7805 */ /* 0x004fce000001ff00 */
[----:B------:R0:W2:Y:S01]  /*47c0*/  MUFU.EX2 R34, R99 ;  /* 0x0000006300227308 */ /* 0x0000a20000000800 */
[----:B---3--:R-:W-:Y:S02]  /*47d0*/  F2FP.BF16.F32.PACK_AB R191, R32, R93 ;  /* 0x0000005d20bf723e */ /* 0x008fe400000010ff */
[----:B-1----:R-:W-:-:S05]  /*47e0*/  FMNMX.FTZ R59, R4, R59, !PT ;  /* 0x0000003b043b7209 */ /* 0x002fca0007810000 */
[----:B------:R-:W-:Y:S01]  /*47f0*/  MUFU.EX2 R101, R101 ;  /* 0x0000006500657308 */ /* 0x000fe20000000800 */
[----:B0-----:R-:W-:Y:S01]  /*4800*/  CS2R R98, SRZ ;  /* 0x0000000000627805 */ /* 0x001fe2000001ff00 */
[----:B------:R-:W0:Y:S06]  /*4810*/  SHFL.BFLY PT, R4, R59, 0x1, 0x1f ;  /* 0x0c201f003b047f89 */ /* 0x000e2c00000e0000 */
[----:B------:R1:W3:Y:S01]  /*4820*/  MUFU.EX2 R36, R103 ;  /* 0x0000006700247308 */ /* 0x0002e20000000800 */
[----:B--2---:R-:W-:-:S07]  /*4830*/  F2FP.BF16.F32.PACK_AB R185, R34, R97 ;  /* 0x0000006122b9723e */ /* 0x004fce00000010ff */
[----:B------:R-:W-:Y:S01]  /*4840*/  MUFU.EX2 R105, R105 ;  /* 0x0000006900697308 */ /* 0x000fe20000000800 */
[----:B-1----:R-:W-:-:S07]  /*4850*/  CS2R R102, SRZ ;  /* 0x0000000000667805 */ /* 0x002fce000001ff00 */
[----:B------:R1:W-:Y:S01]  /*4860*/  MUFU.EX2 R38, R107 ;  /* 0x0000006b00267308 */ /* 0x0003e20000000800 */
[----:B---3--:R-:W-:Y:S02]  /*4870*/  F2FP.BF16.F32.PACK_AB R187, R36, R101 ;  /* 0x0000006524bb723e */ /* 0x008fe400000010ff */
[----:B0-----:R-:W-:Y:S02]  /*4880*/  FMNMX.FTZ R4, R59, R4, !PT ;  /* 0x000000043b047209 */ /* 0x001fe40007810000 */
[----:B------:R-:W0:Y:S02]  /*4890*/  @P2 LDC R59, c[0x0][0x450] ;  /* 0x00011400ff3b2b82 */ /* 0x000e240000000800 */
[C---:B------:R-:W-:Y:S01]  /*48a0*/  FSETP.NEU.FTZ.AND P3, PT, R4.reuse, -INF , PT ;  /* 0xff8000000400780b */ /* 0x040fe20003f7d000 */
[----:B------:R-:W-:Y:S01]  /*48b0*/  FMUL.FTZ R24, R4, R0 ;  /* 0x0000000004187220 */ /* 0x000fe20000410000 */
[----:B------:R-:W-:Y:S01]  /*48c0*/  MUFU.EX2 R109, R109 ;  /* 0x0000006d006d7308 */ /* 0x000fe20000000800 */
[----:B-1----:R-:W-:-:S03]  /*48d0*/  CS2R R106, SRZ ;  /* 0x00000000006a7805 */ /* 0x002fc6000001ff00 */
[----:B------:R-:W-:-:S04]  /*48e0*/  FSEL R24, R24, RZ, P3 ;  /* 0x000000ff18187208 */ /* 0x000fc80001800000 */
        /* <DEDUP_REMOVED lines=14> */
[-C--:B------:R-:W-:Y:S01]  /*49d0*/  FFMA.FTZ R27, R27, R0.reuse, -R24 ;  /* 0x000000001b1b7223 */ /* 0x080fe20000010818 */
[----:B0-----:R-:W-:Y:S01]  /*49e0*/  @P2 SHF.R.U32.HI R46, RZ, R59, R48 ;  /* 0x0000003bff2e2219 */ /* 0x001fe20000011630 */
[----:B------:R-:W0:Y:S01]  /*49f0*/  MUFU.EX2 R200, R73 ;  /* 0x0000004900c87308 */ /* 0x000e220000000800 */
[-CC-:B------:R-:W-:Y:S01]  /*4a00*/  FFMA.FTZ R41, R41, R0.reuse, -R24.reuse ;  /* 0x0000000029297223 */ /* 0x180fe20000010818 */
[-CC-:B------:R-:W-:Y:S01]  /*4a10*/  FFMA.FTZ R61, R61, R0.reuse, -R24.reuse ;  /* 0x000000003d3d7223 */ /* 0x180fe20000010818 */
[----:B------:R-:W-:Y:S01]  /*4a20*/  FFMA.FTZ R31, R31, R0, -R24 ;  /* 0x000000001f1f7223 */ /* 0x000fe20000010818 */
[----:B------:R-:W-:-:S02]  /*4a30*/  IMAD.IADD R3, R3, 0x1, R46 ;  /* 0x0000000103037824 */ /* 0x000fc400078e022e */
        /* <DEDUP_REMOVED lines=12> */
[----:B-1----:R-:W-:Y:S01]  /*4b00*/  FADD.FTZ R57, R203, R44 ;  /* 0x0000002ccb397221 */ /* 0x002fe20000010000 */
[----:B0-----:R-:W-:Y:S01]  /*4b10*/  FADD.FTZ R6, R9, R200 ;  /* 0x000000c809067221 */ /* 0x001fe20000010000 */
[-CC-:B------:R-:W-:Y:S01]  /*4b20*/  FFMA.FTZ R7, R7, R0.reuse, -R24.reuse ;  /* 0x0000000007077223 */ /* 0x180fe20000010818 */
[----:B------:R-:W-:Y:S01]  /*4b30*/  FFMA.FTZ R24, R29, R0, -R24 ;  /* 0x000000001d187223 */ /* 0x000fe20000010818 */
[----:B------:R-:W-:Y:S01]  /*4b40*/  FADD.FTZ R44, R10, R57 ;  /* 0x000000390a2c7221 */ /* 0x000fe20000010000 */
[----:B------:R-:W-:Y:S01]  /*4b50*/  F2FP.BF16.F32.PACK_AB R200, R200, R9 ;  /* 0x00000009c8c8723e */ /* 0x000fe200000010ff */
[----:B------:R-:W-:Y:S01]  /*4b60*/  VIADD R9, R82, 0xfffffffe ;  /* 0xfffffffe52097836 */ /* 0x000fe20000000000 */
[----:B------:R0:W1:Y:S01]  /*4b70*/  MUFU.EX2 R202, R77 ;  /* 0x0000004d00ca7308 */ /* 0x0000620000000800 */
[----:B------:R-:W-:Y:S01]  /*4b80*/  FADD.FTZ R57, R197, R44 ;  /* 0x0000002cc5397221 */ /* 0x000fe20000010000 */
[----:B------:R-:W-:-:S02]  /*4b90*/  F2FP.BF16.F32.PACK_AB R197, R12, R197 ;  /* 0x000000c50cc5723e */ /* 0x000fc400000010ff */
[----:B------:R-:W-:Y:S02]  /*4ba0*/  CS2R R110, SRZ ;  /* 0x00000000006e7805 */ /* 0x000fe4000001ff00 */
[----:B------:R-:W-:Y:S01]  /*4bb0*/  F2FP.BF16.F32.PACK_AB R181, R38, R105 ;  /* 0x0000006926b5723e */ /* 0x000fe200000010ff */
[----:B------:R-:W-:Y:S01]  /*4bc0*/  FADD.FTZ R44, R12, R57 ;  /* 0x000000390c2c7221 */ /* 0x000fe20000010000 */
[----:B------:R-:W-:Y:S02]  /*4bd0*/  F2FP.BF16.F32.PACK_AB R183, R40, R109 ;  /* 0x0000006d28b7723e */ /* 0x000fe400000010ff */
[----:B------:R-:W-:Y:S01]  /*4be0*/  CS2R R82, SRZ ;  /* 0x0000000000527805 */ /* 0x000fe2000001ff00 */
[----:B------:R-:W3:Y:S01]  /*4bf0*/  MUFU.EX2 R13, R13 ;  /* 0x0000000d000d7308 */ /* 0x000ee20000000800 */
[----:B------:R-:W-:Y:S01]  /*4c00*/  FADD.FTZ R57, R199, R44 ;  /* 0x0000002cc7397221 */ /* 0x000fe20000010000 */
[----:B------:R-:W-:Y:S02]  /*4c10*/  F2FP.BF16.F32.PACK_AB R203, R10, R203 ;  /* 0x000000cb0acb723e */ /* 0x000fe400000010ff */
[----:B0-----:R-:W-:-:S02]  /*4c20*/  CS2R R76, SRZ ;  /* 0x00000000004c7805 */ /* 0x001fc4000001ff00 */
[C---:B------:R-:W-:Y:S01]  /*4c30*/  F2FP.BF16.F32.PACK_AB R199, R14.reuse, R199 ;  /* 0x000000c70ec7723e */ /* 0x040fe200000010ff */
[----:B------:R-:W-:Y:S01]  /*4c40*/  FADD.FTZ R44, R14, R57 ;  /* 0x000000390e2c7221 */ /* 0x000fe20000010000 */
[----:B------:R-:W-:Y:S02]  /*4c50*/  CS2R R72, SRZ ;  /* 0x0000000000487805 */ /* 0x000fe4000001ff00 */
[----:B------:R-:W-:Y:S01]  /*4c60*/  CS2R R58, SRZ ;  /* 0x00000000003a7805 */ /* 0x000fe2000001ff00 */
[----:B------:R0:W4:Y:S01]  /*4c70*/  MUFU.EX2 R196, R65 ;  /* 0x0000004100c47308 */ /* 0x0001220000000800 */
[----:B------:R-:W-:-:S07]  /*4c80*/  CS2R R56, SRZ ;  /* 0x0000000000387805 */ /* 0x000fce000001ff00 */
[----:B------:R-:W5:Y:S01]  /*4c90*/  MUFU.EX2 R15, R15 ;  /* 0x0000000f000f7308 */ /* 0x000f620000000800 */
[----:B0-----:R-:W-:-:S07]  /*4ca0*/  CS2R R64, SRZ ;  /* 0x0000000000407805 */ /* 0x001fce000001ff00 */
[----:B------:R2:W-:Y:S08]  /*4cb0*/  MUFU.EX2 R188, R49 ;  /* 0x0000003100bc7308 */ /* 0x0005f00000000800 */
[----:B------:R0:W5:Y:S01]  /*4cc0*/  MUFU.EX2 R198, R69 ;  /* 0x0000004500c67308 */ /* 0x0001620000000800 */
[----:B--2---:R-:W-:-:S04]  /*4cd0*/  FADD.FTZ R49, R11, R6 ;  /* 0x000000060b317221 */ /* 0x004fc80000010000 */
[C---:B-1----:R-:W-:Y:S01]  /*4ce0*/  FADD.FTZ R6, R202.reuse, R49 ;  /* 0x00000031ca067221 */ /* 0x042fe20000010000 */
[----:B------:R-:W-:Y:S02]  /*4cf0*/  F2FP.BF16.F32.PACK_AB R202, R202, R11 ;  /* 0x0000000bcaca723e */ /* 0x000fe400000010ff */
[----:B------:R1:W-:Y:S01]  /*4d00*/  MUFU.EX2 R190, R53 ;  /* 0x0000003500be7308 */ /* 0x0003e20000000800 */
[----:B---3--:R-:W-:Y:S01]  /*4d10*/  FADD.FTZ R49, R13, R6 ;  /* 0x000000060d317221 */ /* 0x008fe20000010000 */
[----:B0-----:R-:W-:-:S03]  /*4d20*/  CS2R R68, SRZ ;  /* 0x0000000000447805 */ /* 0x001fc6000001ff00 */
[C---:B----4-:R-:W-:Y:S01]  /*4d30*/  FADD.FTZ R6, R196.reuse, R49 ;  /* 0x00000031c4067221 */ /* 0x050fe20000010000 */
[----:B------:R-:W-:Y:S02]  /*4d40*/  F2FP.BF16.F32.PACK_AB R196, R196, R13 ;  /* 0x0000000dc4c4723e */ /* 0x000fe400000010ff */
[----:B------:R-:W0:Y:S01]  /*4d50*/  MUFU.EX2 R21, R21 ;  /* 0x0000001500157308 */ /* 0x000e220000000800 */
[----:B-1----:R-:W-:Y:S01]  /*4d60*/  FADD.FTZ R53, R193, R44 ;  /* 0x0000002cc1357221 */ /* 0x002fe20000010000 */
[----:B------:R-:W-:-:S03]  /*4d70*/  F2FP.BF16.F32.PACK_AB R193, R20, R193 ;  /* 0x000000c114c1723e */ /* 0x000fc600000010ff */
[----:B------:R-:W-:Y:S01]  /*4d80*/  FADD.FTZ R44, R20, R53 ;  /* 0x00000035142c7221 */ /* 0x000fe20000010000 */
[----:B------:R-:W-:Y:S02]  /*4d90*/  CS2R R52, SRZ ;  /* 0x0000000000347805 */ /* 0x000fe4000001ff00 */
[----:B------:R-:W1:Y:S01]  /*4da0*/  MUFU.EX2 R27, R27 ;  /* 0x0000001b001b7308 */ /* 0x000e620000000800 */
[----:B------:R-:W-:Y:S01]  /*4db0*/  FADD.FTZ R49, R195, R44 ;  /* 0x0000002cc3317221 */ /* 0x000fe20000010000 */
[----:B------:R-:W-:Y:S01]  /*4dc0*/  IMAD.HI R44, R3, -0x6db6db6d, R2 ;  /* 0x92492493032c7827 */ /* 0x000fe200078e0202 */
[----:B------:R-:W-:-:S05]  /*4dd0*/  F2FP.BF16.F32.PACK_AB R195, R26, R195 ;  /* 0x000000c31ac3723e */ /* 0x000fca00000010ff */
[----:B------:R5:W-:Y:S08]  /*4de0*/  MUFU.EX2 R184, R41 ;  /* 0x0000002900b87308 */ /* 0x000bf00000000800 */
[----:B------:R2:W3:Y:S01]  /*4df0*/  MUFU.EX2 R194, R61 ;  /* 0x0000003d00c27308 */ /* 0x0004e20000000800 */
[----:B-----5:R-:W-:Y:S01]  /*4e00*/  FADD.FTZ R41, R15, R6 ;  /* 0x000000060f297221 */ /* 0x020fe20000010000 */
[----:B------:R-:W-:Y:S01]  /*4e10*/  FADD.FTZ R6, R26, R49 ;  /* 0x000000311a067221 */ /* 0x000fe20000010000 */
[----:B------:R-:W-:-:S02]  /*4e20*/  CS2R R48, SRZ ;  /* 0x0000000000307805 */ /* 0x000fc4000001ff00 */
[----:B------:R-:W-:Y:S01]  /*4e30*/  FADD.FTZ R2, R198, R41 ;  /* 0x00000029c6027221 */ /* 0x000fe20000010000 */
[----:B------:R-:W-:Y:S01]  /*4e40*/  FADD.FTZ R41, R189, R6 ;  /* 0x00000006bd297221 */ /* 0x000fe20000010000 */
[C---:B------:R-:W-:Y:S01]  /*4e50*/  F2FP.BF16.F32.PACK_AB R189, R28.reuse, R189 ;  /* 0x000000bd1cbd723e */ /* 0x040fe200000010ff */
[----:B------:R-:W4:Y:S01]  /*4e60*/  MUFU.EX2 R31, R31 ;  /* 0x0000001f001f7308 */ /* 0x000f220000000800 */
[----:B0-----:R-:W-:Y:S01]  /*4e70*/  FADD.FTZ R3, R21, R2 ;  /* 0x0000000215037221 */ /* 0x001fe20000010000 */
[----:B------:R-:W-:Y:S01]  /*4e80*/  FADD.FTZ R6, R28, R41 ;  /* 0x000000291c067221 */ /* 0x000fe20000010000 */
[----:B------:R-:W-:Y:S02]  /*4e90*/  F2FP.BF16.F32.PACK_AB R198, R198, R15 ;  /* 0x0000000fc6c6723e */ /* 0x000fe400000010ff */
[----:B--2---:R-:W-:Y:S01]  /*4ea0*/  CS2R R60, SRZ ;  /* 0x00000000003c7805 */ /* 0x004fe2000001ff00 */
[C---:B------:R-:W-:Y:S01]  /*4eb0*/  FADD.FTZ R2, R192.reuse, R3 ;  /* 0x00000003c0027221 */ /* 0x040fe20000010000 */
[----:B------:R-:W-:Y:S01]  /*4ec0*/  FADD.FTZ R41, R93, R6 ;  /* 0x000000065d297221 */ /* 0x000fe20000010000 */
[----:B------:R-:W-:Y:S01]  /*4ed0*/  F2FP.BF16.F32.PACK_AB R192, R192, R21 ;  /* 0x00000015c0c0723e */ /* 0x000fe200000010ff */
[----:B------:R-:W0:Y:S01]  /*4ee0*/  MUFU.EX2 R35, R35 ;  /* 0x0000002300237308 */ /* 0x000e220000000800 */
[----:B-1----:R-:W-:Y:S01]  /*4ef0*/  FADD.FTZ R3, R27, R2 ;  /* 0x000000021b037221 */ /* 0x002fe20000010000 */
[----:B------:R-:W-:Y:S01]  /*4f00*/  FADD.FTZ R6, R32, R41 ;  /* 0x0000002920067221 */ /* 0x000fe20000010000 */
[----:B------:R-:W-:-:S02]  /*4f10*/  CS2R R92, SRZ ;  /* 0x00000000005c7805 */ /* 0x000fc4000001ff00 */
[C---:B---3--:R-:W-:Y:S01]  /*4f20*/  FADD.FTZ R2, R194.reuse, R3 ;  /* 0x00000003c2027221 */ /* 0x048fe20000010000 */
[----:B------:R-:W-:Y:S01]  /*4f30*/  FADD.FTZ R41, R97, R6 ;  /* 0x0000000661297221 */ /* 0x000fe20000010000 */
[----:B------:R-:W-:Y:S01]  /*4f40*/  F2FP.BF16.F32.PACK_AB R194, R194, R27 ;  /* 0x0000001bc2c2723e */ /* 0x000fe200000010ff */
[----:B------:R-:W1:Y:S01]  /*4f50*/  MUFU.EX2 R39, R39 ;  /* 0x0000002700277308 */ /* 0x000e620000000800 */
[----:B----4-:R-:W-:Y:S01]  /*4f60*/  FADD.FTZ R3, R31, R2 ;  /* 0x000000021f037221 */ /* 0x010fe20000010000 */
[----:B------:R-:W-:Y:S01]  /*4f70*/  FADD.FTZ R6, R34, R41 ;  /* 0x0000002922067221 */ /* 0x000fe20000010000 */
[----:B------:R-:W-:Y:S02]  /*4f80*/  SHF.R.U32.HI R41, RZ, 0x1f, R44 ;  /* 0x0000001fff297819 */ /* 0x000fe4000001162c */
[----:B------:R-:W-:Y:S01]  /*4f90*/  CS2R R96, SRZ ;  /* 0x0000000000607805 */ /* 0x000fe2000001ff00 */
[----:B------:R-:W-:Y:S01]  /*4fa0*/  FADD.FTZ R2, R188, R3 ;  /* 0x00000003bc027221 */ /* 0x000fe20000010000 */
[----:B------:R-:W-:Y:S01]  /*4fb0*/  FADD.FTZ R29, R101, R6 ;  /* 0x00000006651d7221 */ /* 0x000fe20000010000 */
[----:B------:R-:W-:Y:S01]  /*4fc0*/  LEA.HI.SX32 R120, R44, R41, 0x1a ;  /* 0x000000292c787211 */ /* 0x000fe200078fd2ff */
[----:B------:R-:W2:Y:S01]  /*4fd0*/  MUFU.EX2 R43, R43 ;  /* 0x0000002b002b7308 */ /* 0x000ea20000000800 */
[----:B0-----:R-:W-:Y:S01]  /*4fe0*/  FADD.FTZ R3, R35, R2 ;  /* 0x0000000223037221 */ /* 0x001fe20000010000 */
[----:B------:R-:W-:Y:S01]  /*4ff0*/  FADD.FTZ R6, R36, R29 ;  /* 0x0000001d24067221 */ /* 0x000fe20000010000 */
[----:B------:R-:W-:-:S02]  /*5000*/  VIMNMX R12, RZ, R120, !PT ;  /* 0x00000078ff0c7248 */ /* 0x000fc40007fe0100 */
[----:B------:R-:W-:Y:S01]  /*5010*/  CS2R R100, SRZ ;  /* 0x0000000000647805 */ /* 0x000fe2000001ff00 */
[----:B------:R-:W-:Y:S01]  /*5020*/  FADD.FTZ R2, R190, R3 ;  /* 0x00000003be027221 */ /* 0x000fe20000010000 */
[----:B------:R-:W-:Y:S01]  /*5030*/  FADD.FTZ R29, R105, R6 ;  /* 0x00000006691d7221 */ /* 0x000fe20000010000 */
[----:B------:R-:W-:Y:S01]  /*5040*/  ISETP.GE.AND P3, PT, R9, R12, PT ;  /* 0x0000000c0900720c */ /* 0x000fe20003f66270 */
[----:B------:R0:W3:Y:S01]  /*5050*/  MUFU.EX2 R186, R45 ;  /* 0x0000002d00ba7308 */ /* 0x0000e20000000800 */
[----:B-1----:R-:W-:Y:S01]  /*5060*/  FADD.FTZ R3, R39, R2 ;  /* 0x0000000227037221 */ /* 0x002fe20000010000 */
[----:B------:R-:W-:Y:S01]  /*5070*/  FADD.FTZ R6, R38, R29 ;  /* 0x0000001d26067221 */ /* 0x000fe20000010000 */
[----:B------:R-:W-:Y:S02]  /*5080*/  F2FP.BF16.F32.PACK_AB R188, R188, R31 ;  /* 0x0000001fbcbc723e */ /* 0x000fe400000010ff */
[----:B------:R-:W-:Y:S01]  /*5090*/  CS2R R104, SRZ ;  /* 0x0000000000687805 */ /* 0x000fe2000001ff00 */
[----:B------:R-:W-:Y:S01]  /*50a0*/  FADD.FTZ R2, R184, R3 ;  /* 0x00000003b8027221 */ /* 0x000fe20000010000 */
[----:B------:R-:W-:Y:S01]  /*50b0*/  FADD.FTZ R29, R109, R6 ;  /* 0x000000066d1d7221 */ /* 0x000fe20000010000 */
[----:B------:R-:W-:Y:S01]  /*50c0*/  F2FP.BF16.F32.PACK_AB R190, R190, R35 ;  /* 0x00000023bebe723e */ /* 0x000fe200000010ff */
[----:B------:R-:W1:Y:S01]  /*50d0*/  MUFU.EX2 R113, R113 ;  /* 0x0000007100717308 */ /* 0x000e620000000800 */
[----:B--2---:R-:W-:Y:S01]  /*50e0*/  FADD.FTZ R3, R43, R2 ;  /* 0x000000022b037221 */ /* 0x004fe20000010000 */
[----:B------:R-:W-:Y:S01]  /*50f0*/  FADD.FTZ R6, R40, R29 ;  /* 0x0000001d28067221 */ /* 0x000fe20000010000 */
[----:B------:R-:W-:-:S02]  /*5100*/  F2FP.BF16.F32.PACK_AB R184, R184, R39 ;  /* 0x00000027b8b8723e */ /* 0x000fc400000010ff */
[----:B------:R-:W-:Y:S02]  /*5110*/  CS2R R108, SRZ ;  /* 0x00000000006c7805 */ /* 0x000fe4000001ff00 */
[----:B0-----:R-:W-:Y:S02]  /*5120*/  CS2R R44, SRZ ;  /* 0x00000000002c7805 */ /* 0x001fe4000001ff00 */
[----:B------:R-:W-:Y:S02]  /*5130*/  CS2R R40, SRZ ;  /* 0x0000000000287805 */ /* 0x000fe4000001ff00 */
[----:B------:R-:W-:Y:S01]  /*5140*/  CS2R R38, SRZ ;  /* 0x0000000000267805 */ /* 0x000fe2000001ff00 */
[----:B------:R-:W0:Y:S01]  /*5150*/  MUFU.EX2 R47, R47 ;  /* 0x0000002f002f7308 */ /* 0x000e220000000800 */
[C---:B---3--:R-:W-:Y:S01]  /*5160*/  FADD.FTZ R2, R186.reuse, R3 ;  /* 0x00000003ba027221 */ /* 0x048fe20000010000 */
[----:B------:R-:W-:Y:S02]  /*5170*/  F2FP.BF16.F32.PACK_AB R186, R186, R43 ;  /* 0x0000002bbaba723e */ /* 0x000fe400000010ff */
[----:B------:R-:W-:-:S02]  /*5180*/  CS2R R34, SRZ ;  /* 0x0000000000227805 */ /* 0x000fc4000001ff00 */
[----:B------:R-:W-:Y:S02]  /*5190*/  CS2R R26, SRZ ;  /* 0x00000000001a7805 */ /* 0x000fe4000001ff00 */
[----:B------:R2:W3:Y:S01]  /*51a0*/  MUFU.EX2 R42, R115 ;  /* 0x00000073002a7308 */ /* 0x0004e20000000800 */
[----:B-1----:R-:W-:-:S07]  /*51b0*/  FADD.FTZ R29, R113, R6 ;  /* 0x00000006711d7221 */ /* 0x002fce0000010000 */
[----:B------:R1:W4:Y:S01]  /*51c0*/  MUFU.EX2 R180, R33 ;  /* 0x0000002100b47308 */ /* 0x0003220000000800 */
[----:B0-----:R-:W-:Y:S01]  /*51d0*/  FADD.FTZ R3, R47, R2 ;  /* 0x000000022f037221 */ /* 0x001fe20000010000 */
[----:B--2---:R-:W-:-:S06]  /*51e0*/  CS2R R114, SRZ ;  /* 0x0000000000727805 */ /* 0x004fcc000001ff00 */
[----:B------:R-:W0:Y:S01]  /*51f0*/  MUFU.EX2 R117, R117 ;  /* 0x0000007500757308 */ /* 0x000e220000000800 */
[C---:B---3--:R-:W-:Y:S01]  /*5200*/  FADD.FTZ R6, R42.reuse, R29 ;  /* 0x0000001d2a067221 */ /* 0x048fe20000010000 */
[----:B------:R-:W-:Y:S02]  /*5210*/  F2FP.BF16.F32.PACK_AB R177, R42, R113 ;  /* 0x000000712ab1723e */ /* 0x000fe400000010ff */
[----:B------:R-:W-:Y:S02]  /*5220*/  CS2R R112, SRZ ;  /* 0x0000000000707805 */ /* 0x000fe4000001ff00 */
[----:B------:R-:W-:Y:S02]  /*5230*/  CS2R R42, SRZ ;  /* 0x00000000002a7805 */ /* 0x000fe4000001ff00 */
[----:B-1----:R-:W-:Y:S02]  /*5240*/  CS2R R32, SRZ ;  /* 0x0000000000207805 */ /* 0x002fe4000001ff00 */
[----:B------:R-:W-:Y:S01]  /*5250*/  CS2R R28, SRZ ;  /* 0x00000000001c7805 */ /* 0x000fe2000001ff00 */
[----:B------:R-:W-:Y:S01]  /*5260*/  MUFU.EX2 R51, R51 ;  /* 0x0000003300337308 */ /* 0x000fe20000000800 */
[C---:B----4-:R-:W-:Y:S01]  /*5270*/  FADD.FTZ R2, R180.reuse, R3 ;  /* 0x00000003b4027221 */ /* 0x050fe20000010000 */
[----:B------:R-:W-:-:S02]  /*5280*/  F2FP.BF16.F32.PACK_AB R180, R180, R47 ;  /* 0x0000002fb4b4723e */ /* 0x000fc400000010ff */
[----:B------:R-:W-:-:S04]  /*5290*/  CS2R R46, SRZ ;  /* 0x00000000002e7805 */ /* 0x000fc8000001ff00 */
[----:B------:R-:W1:Y:S01]  /*52a0*/  MUFU.EX2 R30, R30 ;  /* 0x0000001e001e7308 */ /* 0x000e620000000800 */
[----:B0-----:R-:W-:-:S07]  /*52b0*/  FADD.FTZ R3, R117, R6 ;  /* 0x0000000675037221 */ /* 0x001fce0000010000 */
[----:B------:R0:W2:Y:S08]  /*52c0*/  MUFU.EX2 R182, R37 ;  /* 0x0000002500b67308 */ /* 0x0000b00000000800 */
[----:B------:R-:W3:Y:S01]  /*52d0*/  MUFU.EX2 R55, R55 ;  /* 0x0000003700377308 */ /* 0x000ee20000000800 */
[C---:B-1----:R-:W-:Y:S01]  /*52e0*/  FADD.FTZ R6, R30.reuse, R3 ;  /* 0x000000031e067221 */ /* 0x042fe20000010000 */
[----:B------:R-:W-:-:S02]  /*52f0*/  F2FP.BF16.F32.PACK_AB R179, R30, R117 ;  /* 0x000000751eb3723e */ /* 0x000fc400000010ff */
[----:B------:R-:W-:Y:S02]  /*5300*/  CS2R R116, SRZ ;  /* 0x0000000000747805 */ /* 0x000fe4000001ff00 */
[----:B0-----:R-:W-:Y:S02]  /*5310*/  CS2R R36, SRZ ;  /* 0x0000000000247805 */ /* 0x001fe4000001ff00 */
[----:B------:R-:W-:Y:S01]  /*5320*/  CS2R R30, SRZ ;  /* 0x00000000001e7805 */ /* 0x000fe2000001ff00 */
[----:B------:R0:W1:Y:S08]  /*5330*/  MUFU.EX2 R176, R25 ;  /* 0x0000001900b07308 */ /* 0x0000700000000800 */
[----:B------:R3:W4:Y:S01]  /*5340*/  MUFU.EX2 R178, R7 ;  /* 0x0000000700b27308 */ /* 0x0007220000000800 */
[----:B0-----:R-:W-:-:S04]  /*5350*/  FADD.FTZ R25, R51, R2 ;  /* 0x0000000233197221 */ /* 0x001fc80000010000 */
[C---:B--2---:R-:W-:Y:S01]  /*5360*/  FADD.FTZ R2, R182.reuse, R25 ;  /* 0x00000019b6027221 */ /* 0x044fe20000010000 */
[----:B------:R-:W-:Y:S02]  /*5370*/  F2FP.BF16.F32.PACK_AB R182, R182, R51 ;  /* 0x00000033b6b6723e */ /* 0x000fe400000010ff */
[----:B------:R-:W-:Y:S01]  /*5380*/  CS2R R50, SRZ ;  /* 0x0000000000327805 */ /* 0x000fe2000001ff00 */
[----:B------:R0:W2:Y:S01]  /*5390*/  MUFU.EX2 R3, R24 ;  /* 0x0000001800037308 */ /* 0x0000a20000000800 */
[----:B---3--:R-:W-:-:S04]  /*53a0*/  FADD.FTZ R7, R55, R2 ;  /* 0x0000000237077221 */ /* 0x008fc80000010000 */
[C---:B-1----:R-:W-:Y:S01]  /*53b0*/  FADD.FTZ R7, R176.reuse, R7 ;  /* 0x00000007b0077221 */ /* 0x042fe20000010000 */
[----:B------:R-:W-:Y:S02]  /*53c0*/  F2FP.BF16.F32.PACK_AB R176, R176, R55 ;  /* 0x00000037b0b0723e */ /* 0x000fe400000010ff */
[----:B------:R-:W-:Y:S01]  /*53d0*/  CS2R R54, SRZ ;  /* 0x0000000000367805 */ /* 0x000fe2000001ff00 */
[----:B----4-:R-:W-:Y:S01]  /*53e0*/  FADD.FTZ R2, R178, R7 ;  /* 0x00000007b2027221 */ /* 0x010fe20000010000 */
[----:B0-----:R-:W-:-:S03]  /*53f0*/  CS2R R24, SRZ ;  /* 0x0000000000187805 */ /* 0x001fc6000001ff00 */
[C---:B--2---:R-:W-:Y:S01]  /*5400*/  FADD.FTZ R7, R3.reuse, R2 ;  /* 0x0000000203077221 */ /* 0x044fe20000010000 */
[----:B------:R-:W-:Y:S01]  /*5410*/  F2FP.BF16.F32.PACK_AB R178, R3, R178 ;  /* 0x000000b203b2723e */ /* 0x000fe200000010ff */
[----:B------:R-:W-:Y:S02]  /*5420*/  IMAD.MOV.U32 R3, RZ, RZ, 0x3f800000 ;  /* 0x3f800000ff037424 */ /* 0x000fe400078e00ff */
[----:B------:R-:W-:Y:S01]  /*5430*/  IMAD.MOV.U32 R2, RZ, RZ, 0x3f800000 ;  /* 0x3f800000ff027424 */ /* 0x000fe200078e00ff */
[----:B------:R-:W-:Y:S06]  /*5440*/  @!P3 BRA `(.L_x_5719) ;  /* 0x0000004000f4b947 */ /* 0x000fec0003800000 */
[----:B------:R-:W-:Y:S01]  /*5450*/  IMAD.MOV.U32 R8, RZ, RZ, R5 ;  /* 0x000000ffff087224 */ /* 0x000fe200078e0005 */
[----:B------:R-:W-:Y:S01]  /*5460*/  UMOV UR7, UR38 ;  /* 0x0000002600077c82 */ /* 0x000fe20008000000 */
[----:B------:R-:W-:Y:S01]  /*5470*/  IMAD.MOV.U32 R10, RZ, RZ, R4 ;  /* 0x000000ffff0a7224 */ /* 0x000fe200078e0004 */
[----:B------:R-:W-:Y:S01]  /*5480*/  UMOV UR5, UR36 ;  /* 0x0000002400057c82 */ /* 0x000fe20008000000 */
[----:B------:R-:W-:Y:S01]  /*5490*/  IMAD.MOV.U32 R3, RZ, RZ, 0x3f800000 ;  /* 0x3f800000ff037424 */ /* 0x000fe200078e00ff */
[----:B------:R-:W-:Y:S01]  /*54a0*/  ULDC UR61, c[0x0][0x288] ;  /* 0x0000a200003d7ab9 */ /* 0x000fe20000000800 */
[----:B------:R-:W-:-:S07]  /*54b0*/  IMAD.MOV.U32 R119, RZ, RZ, RZ ;  /* 0x000000ffff777224 */ /* 0x000fce00078e00ff */
.L_x_5728:
[----:B------:R-:W-:-:S04]  /*54c0*/  UIADD3 UR4, UR5, 0x1, URZ ;  /* 0x0000000105047890 */ /* 0x000fc8000fffe03f */
[----:B------:R-:W-:-:S04]  /*54d0*/  UISETP.NE.AND UP0, UPT, UR4, 0x2, UPT ;  /* 0x000000020400788c */ /* 0x000fc8000bf05270 */
[----:B------:R-:W-:Y:S02]  /*54e0*/  USEL UR38, URZ, 0x1, UP0 ;  /* 0x000000013f267887 */ /* 0x000fe40008000000 */
[----:B------:R-:W-:Y:S02]  /*54f0*/  USEL UR36, UR4, URZ, UP0 ;  /* 0x0000003f04247287 */ /* 0x000fe40008000000 */
[----:B------:R-:W-:Y:S01]  /*5500*/  ULOP3.LUT UR38, UR7, UR38, URZ, 0x3c, !UPT ;  /* 0x0000002607267292 */ /* 0x000fe2000f8e3c3f */
[----:B------:R-:W-:Y:S11]  /*5510*/  @!P0 BRA `(.L_x_5720) ;  /* 0x0000000000048947 */ /* 0x000ff60003800000 */
[----:B------:R-:W-:Y:S01]  /*5520*/  BPT.TRAP 0x1 ;  /* 0x000000040000795c */ /* 0x000fe20000300000 */
.L_x_5720:
[----:B------:R-:W-:Y:S01]  /*5530*/  ULEA UR6, UR36, UR37, 0x3 ;  /* 0x0000002524067291 */ /* 0x000fe2000f8e183f */
[----:B------:R-:W-:-:S05]  /*5540*/  IMAD.U32 R0, RZ, RZ, UR38 ;  /* 0x00000026ff007e24 */ /* 0x000fca000f8e00ff */
[----:B------:R-:W-:-:S04]  /*5550*/  SHF.L.U32 R0, R0, 0x1f, RZ ;  /* 0x0000001f00007819 */ /* 0x000fc800000006ff */
[----:B------:R0:W1:Y:S01]  /*5560*/  SYNCS.PHASECHK.TRANS64.TRYWAIT P3, [UR6+0x36830], R0 ;  /* 0x03683000ff0075a7 */ /* 0x0000620008060146 */
[----:B------:R-:W-:Y:S05]  /*5570*/  @!P0 BRA `(.L_x_5721) ;  /* 0x0000000000048947 */ /* 0x000fea0003800000 */
[----:B------:R-:W-:Y:S01]  /*5580*/  BPT.TRAP 0x1 ;  /* 0x000000040000795c */ /* 0x000fe20000300000 */
.L_x_5721:
[----:B-1----:R-:W-:Y:S05]  /*5590*/  @P3 BRA `(.L_x_5722) ;  /* 0x0000000000083947 */ /* 0x002fea0003800000 */
[----:B------:R-:W1:Y:S02]  /*55a0*/  SYNCS.PHASECHK.TRANS64.TRYWAIT P3, [UR6+0x36830], R0 ;  /* 0x03683000ff0075a7 */ /* 0x000e640008060146 */
[----:B-1----:R-:W-:Y:S05]  /*55b0*/  @!P3 BRA `(.L_x_5723) ;  /* 0x000001000048b947 */ /* 0x002fea0003800000 */
.L_x_5722:
[----:B------:R-:W-:Y:S01]  /*55c0*/  UIMAD UR4, UR36, 0xa80, UR60 ;  /* 0x00000a80240478a4 */ /* 0x000fe2000f8e023c */
[----:B------:R-:W-:Y:S01]  /*55d0*/  WARPGROUP.ARRIVE ;  /* 0x00000000000079c5 */ /* 0x000fe20000000000 */
        /* <DEDUP_REMOVED lines=8> */
[----:B------:R-:W-:Y:S01]  /*5660*/  HGMMA.64x16x16.F32.BF16 R168, gdesc[UR56], RZ, !UPT, gsb0 ;  /* 0x0020000038a879f0 */ /* 0x000fe2000c0018ff */
        /* <DEDUP_REMOVED lines=144> */
[----:B------:R-:W-:Y:S01]  /*5f70*/  UMOV UR11, 0x40000040 ;  /* 0x40000040000b7882 */ /* 0x000fe20000000000 */
        /* <DEDUP_REMOVED lines=435> */
.L_x_5724:
[----:B------:R-:W-:Y:S01]  /*7ab0*/  ULEA UR11, UR5, UR37, 0x3 ;  /* 0x00000025050b7291 */ /* 0x000fe2000f8e183f */
[----:B01----:R-:W-:-:S05]  /*7ac0*/  IMAD.U32 R0, RZ, RZ, UR7 ;  /* 0x00000007ff007e24 */ /* 0x003fca000f8e00ff */
[----:B------:R-:W-:-:S04]  /*7ad0*/  SHF.L.U32 R0, R0, 0x1f, RZ ;  /* 0x0000001f00007819 */ /* 0x000fc800000006ff */
[----:B------:R0:W1:Y:S01]  /*7ae0*/  SYNCS.PHASECHK.TRANS64.TRYWAIT P3, [UR11+0x36850], R0 ;  /* 0x03685000ff0075a7 */ /* 0x000062000806014b */
[----:B------:R-:W-:Y:S05]  /*7af0*/  @!P0 BRA `(.L_x_5725) ;  /* 0x0000000000048947 */ /* 0x000fea0003800000 */
[----:B------:R-:W-:Y:S01]  /*7b00*/  BPT.TRAP 0x1 ;  /* 0x000000040000795c */ /* 0x000fe20000300000 */
.L_x_5725:
[----:B-1----:R-:W-:Y:S05]  /*7b10*/  @P3 BRA `(.L_x_5726) ;  /* 0x0000000000083947 */ /* 0x002fea0003800000 */
[----:B------:R-:W1:Y:S02]  /*7b20*/  SYNCS.PHASECHK.TRANS64.TRYWAIT P3, [UR11+0x36850], R0 ;  /* 0x03685000ff0075a7 */ /* 0x000e64000806014b */
[----:B-1----:R-:W-:Y:S05]  /*7b30*/  @!P3 BRA `(.L_x_5727) ;  /* 0x000000dc0000b947 */ /* 0x002fea0003800000 */
.L_x_5726:
[----:B------:R-:W-:Y:S01]  /*7b40*/  UIADD3 UR4, UR37, 0x400, URZ ;  /* 0x0000040025047890 */ /* 0x000fe2000fffe03f */
[----:B------:R-:W-:Y:S01]  /*7b50*/  WARPGROUP.ARRIVE ;  /* 0x00000000000079c5 */ /* 0x000fe20000000000 */
[----:B------:R-:W-:Y:S01]  /*7b60*/  UMOV UR15, 0x40000040 ;  /* 0x40000040000f7882 */ /* 0x000fe20000000000 */
[----:B-1----:R-:W1:Y:S01]  /*7b70*/  @P2 LDC R3, c[0x0][0x44c] ;  /* 0x00011300ff032b82 */ /* 0x002e620000000800 */
[----:B------:R-:W-:Y:S01]  /*7b80*/  USHF.R.U32.HI UR4, URZ, 0x4, UR4 ;  /* 0x000000043f047899 */ /* 0x000fe20008011604 */
[----:B------:R-:W-:Y:S01]  /*7b90*/  IMAD.IADD R4, R22, 0x1, R17 ;  /* 0x0000000116047824 */ /* 0x000fe200078e0211 */
[----:B------:R-:W-:Y:S02]  /*7ba0*/  UMOV UR7, 0x40000040 ;  /* 0x4000004000077882 */ /* 0x000fe40000000000 */
[----:B------:R-:W-:-:S03]  /*7bb0*/  ULOP3.LUT UR4, UR4, 0x3fff, URZ, 0xc0, !UPT ;  /* 0x00003fff04047892 */ /* 0x000fc6000f8ec03f */
[----:B0-----:R-:W0:Y:S01]  /*7bc0*/  @P2 LDC R0, c[0x0][0x450] ;  /* 0x00011400ff002b82 */ /* 0x001e220000000800 */
[----:B------:R-:W-:-:S04]  /*7bd0*/  ULOP3.LUT UR4, UR4, 0x3800000, URZ, 0xfc, !UPT ;  /* 0x0380000004047892 */ /* 0x000fc8000f8efc3f */
[----:B------:R-:W-:-:S03]  /*7be0*/  UIMAD UR4, UR5, 0xa80, UR4 ;  /* 0x00000a80050478a4 */ /* 0x000fc6000f8e0204 */
[----:B------:R-:W2:Y:S01]  /*7bf0*/  LDC R5, c[0x0][0x2f0] ;  /* 0x0000bc00ff057b82 */ /* 0x000ea20000000800 */
[----:B------:R-:W-:Y:S01]  /*7c00*/  UIADD3 UR10, UR4, 0x80, URZ ;  /* 0x00000080040a7890 */ /* 0x000fe2000fffe03f */
[----:B------:R-:W-:Y:S02]  /*7c10*/  UMOV UR5, UR36 ;  /* 0x0000002400057c82 */ /* 0x000fe40008000000 */
[----:B------:R-:W-:Y:S02]  /*7c20*/  UMOV UR14, UR4 ;  /* 0x00000004000e7c82 */ /* 0x000fe40008000000 */
[----:B------:R-:W-:Y:S01]  /*7c30*/  HGMMA.64x192x16.F32.BF16 R24, R200, gdesc[UR12].tnspB, R24, gsb0 ;  /* 0x42e0000cc8187df0 */ /* 0x000fe20008001818 */
[----:B------:R-:W-:Y:S01]  /*7c40*/  UMOV UR15, 0x40000040 ;  /* 0x40000040000f7882 */ /* 0x000fe20000000000 */
[----:B------:R-:W-:Y:S01]  /*7c50*/  UMOV UR14, UR10 ;  /* 0x0000000a000e7c82 */ /* 0x000fe20008000000 */
[----:B------:R-:W-:Y:S01]  /*7c60*/  UIADD3 UR10, UR4, 0x100, URZ ;  /* 0x00000100040a7890 */ /* 0x000fe2000fffe03f */
[----:B-1----:R-:W-:-:S05]  /*7c70*/  @P2 IMAD.HI.U32 R3, R4, R3, RZ ;  /* 0x0000000304032227 */ /* 0x002fca00078e00ff */
[----:B0-----:R-:W-:Y:S01]  /*7c80*/  @P2 SHF.R.U32.HI R4, RZ, R0, R3 ;  /* 0x00000000ff042219 */ /* 0x001fe20000011603 */
[----:B------:R-:W-:-:S04]  /*7c90*/  IMAD.MOV.U32 R0, RZ, RZ, -0x70 ;  /* 0xffffff90ff007424 */ /* 0x000fc800078e00ff */
[----:B------:R-:W0:Y:S01]  /*7ca0*/  SHFL.IDX PT, R3, R4, 0x1, 0x1c1f ;  /* 0x003c1f0004037f89 */ /* 0x000e2200000e0000 */
[----:B------:R-:W-:-:S04]  /*7cb0*/  IMAD R0, R9, R0, 0x1 ;  /* 0x0000000109007424 */ /* 0x000fc800078e0200 */
[----:B------:R-:W-:-:S04]  /*7cc0*/  IMAD R0, R19, -0x2, R0 ;  /* 0xfffffffe13007824 */ /* 0x000fc800078e0200 */
[----:B--2---:R-:W-:-:S05]  /*7cd0*/  IMAD R2, R5, UR39, R0 ;  /* 0x0000002705027c24 */ /* 0x004fca000f8e0200 */
[----:B0-----:R-:W-:-:S04]  /*7ce0*/  IADD3 R0, R3, -UR61, R2 ;  /* 0x8000003d03007c10 */ /* 0x001fc8000fffe002 */
[C---:B------:R-:W-:Y:S02]  /*7cf0*/  ISETP.GT.AND P3, PT, R0.reuse, RZ, PT ;  /* 0x000000ff0000720c */ /* 0x040fe40003f64270 */
[----:B------:R-:W-:Y:S02]  /*7d00*/  ISETP.GT.AND P4, PT, R0, 0x1, PT ;  /* 0x000000010000780c */ /* 0x000fe40003f84270 */
[----:B------:R-:W-:Y:S02]  /*7d10*/  FSEL R219, R170, -INF , P3 ;  /* 0xff800000aadb7808 */ /* 0x000fe40001800000 */
[----:B------:R-:W-:Y:S02]  /*7d20*/  ISETP.GT.AND P3, PT, R0, 0x8, PT ;  /* 0x000000080000780c */ /* 0x000fe40003f64270 */
[----:B------:R-:W-:Y:S01]  /*7d30*/  FMNMX.FTZ R14, R219, R8, !PT ;  /* 0x00000008db0e7209 */ /* 0x000fe20007810000 */
[----:B------:R-:W-:Y:S02]  /*7d40*/  WARPGROUP.DEPBAR.LE gsb0, 0x0 ;  /* 0x00008000000079c5 */ /* 0x000fe40000010000 */
[----:B------:R-:W-:Y:S01]  /*7d50*/  WARPGROUP.ARRIVE ;  /* 0x00000000000079c5 */ /* 0x000fe20000000000 */
[----:B------:R-:W-:-:S02]  /*7d60*/  FSEL R201, R171, -INF , P4 ;  /* 0xff800000abc97808 */ /* 0x000fc40002000000 */
[----:B------:R-:W-:Y:S02]  /*7d70*/  ISETP.GT.AND P4, PT, R0, 0x9, PT ;  /* 0x000000090000780c */ /* 0x000fe40003f84270 */
[----:B------:R-:W-:Y:S01]  /*7d80*/  FSEL R203, R174, -INF , P3 ;  /* 0xff800000aecb7808 */ /* 0x000fe20001800000 */
[----:B------:R-:W-:Y:S01]  /*7d90*/  HGMMA.64x192x16.F32.BF16 R24, R196, gdesc[UR12].tnspB, R24, gsb0 ;  /* 0x42e0000cc4187df0 */ /* 0x000fe20008001818 */
[----:B------:R-:W-:Y:S01]  /*7da0*/  UMOV UR14, UR10 ;  /* 0x0000000a000e7c82 */ /* 0x000fe20008000000 */
[----:B------:R-:W-:Y:S01]  /*7db0*/  UMOV UR15, 0x40000040 ;  /* 0x40000040000f7882 */ /* 0x000fe20000000000 */
[----:B------:R-:W-:Y:S01]  /*7dc0*/  UIADD3 UR10, UR4, 0x180, URZ ;  /* 0x00000180040a7890 */ /* 0x000fe2000fffe03f */
[----:B------:R-:W-:Y:S02]  /*7dd0*/  FMNMX.FTZ R14, R201, R14, !PT ;  /* 0x0000000ec90e7209 */ /* 0x000fe40007810000 */
[----:B------:R-:W-:Y:S02]  /*7de0*/  ISETP.GT.AND P3, PT, R0, 0x10, PT ;  /* 0x000000100000780c */ /* 0x000fe40003f64270 */
[----:B------:R-:W-:-:S02]  /*7df0*/  FSEL R221, R175, -INF , P4 ;  /* 0xff800000afdd7808 */ /* 0x000fc40002000000 */
[----:B------:R-:W-:Y:S02]  /*7e00*/  FMNMX.FTZ R14, R203, R14, !PT ;  /* 0x0000000ecb0e7209 */ /* 0x000fe40007810000 */
[----:B------:R-:W-:Y:S02]  /*7e10*/  ISETP.GT.AND P4, PT, R0, 0x11, PT ;  /* 0x000000110000780c */ /* 0x000fe40003f84270 */
[----:B------:R-:W-:Y:S01]  /*7e20*/  FMNMX.FTZ R14, R221, R14, !PT ;  /* 0x0000000edd0e7209 */ /* 0x000fe20007810000 */
[----:B------:R-:W-:Y:S02]  /*7e30*/  WARPGROUP.DEPBAR.LE gsb0, 0x0 ;  /* 0x00008000000079c5 */ /* 0x000fe40000010000 */
[----:B------:R-:W-:Y:S01]  /*7e40*/  WARPGROUP.ARRIVE ;  /* 0x00000000000079c5 */ /* 0x000fe20000000000 */
[----:B------:R-:W-:Y:S02]  /*7e50*/  FSEL R199, R162, -INF , P3 ;  /* 0xff800000a2c77808 */ /* 0x000fe40001800000 */
[----:B------:R-:W-:-:S02]  /*7e60*/  ISETP.GT.AND P3, PT, R0, 0x18, PT ;  /* 0x000000180000780c */ /* 0x000fc40003f64270 */
[----:B------:R-:W-:Y:S01]  /*7e70*/  FSEL R197, R163, -INF , P4 ;  /* 0xff800000a3c57808 */ /* 0x000fe20002000000 */
[----:B------:R-:W-:Y:S01]  /*7e80*/  HGMMA.64x192x16.F32.BF16 R24, R192, gdesc[UR12].tnspB, R24, gsb0 ;  /* 0x42e0000cc0187df0 */ /* 0x000fe20008001818 */
[----:B------:R-:W-:Y:S01]  /*7e90*/  UMOV UR14, UR10 ;  /* 0x0000000a000e7c82 */ /* 0x000fe20008000000 */
[----:B------:R-:W-:Y:S01]  /*7ea0*/  UMOV UR15, 0x40000040 ;  /* 0x40000040000f7882 */ /* 0x000fe20000000000 */
[----:B------:R-:W-:Y:S01]  /*7eb0*/  FMNMX.FTZ R14, R199, R14, !PT ;  /* 0x0000000ec70e7209 */ /* 0x000fe20007810000 */
[----:B------:R-:W-:Y:S01]  /*7ec0*/  UIADD3 UR10, UR4, 0x200, URZ ;  /* 0x00000200040a7890 */ /* 0x000fe2000fffe03f */
[----:B------:R-:W-:Y:S02]  /*7ed0*/  ISETP.GT.AND P4, PT, R0, 0x19, PT ;  /* 0x000000190000780c */ /* 0x000fe40003f84270 */
[----:B------:R-:W-:Y:S01]  /*7ee0*/  FMNMX.FTZ R14, R197, R14, !PT ;  /* 0x0000000ec50e7209 */ /* 0x000fe20007810000 */
[----:B------:R-:W-:Y:S02]  /*7ef0*/  WARPGROUP.DEPBAR.LE gsb0, 0x0 ;  /* 0x00008000000079c5 */ /* 0x000fe40000010000 */
[----:B------:R-:W-:Y:S01]  /*7f00*/  WARPGROUP.ARRIVE ;  /* 0x00000000000079c5 */ /* 0x000fe20000000000 */
[----:B------:R-:W-:-:S02]  /*7f10*/  FSEL R195, R166, -INF , P3 ;  /* 0xff800000a6c37808 */ /* 0x000fc40001800000 */
[----:B------:R-:W-:Y:S02]  /*7f20*/  ISETP.GT.AND P3, PT, R0, 0x20, PT ;  /* 0x000000200000780c */ /* 0x000fe40003f64270 */
[----:B------:R-:W-:-:S05]  /*7f30*/  FSEL R193, R167, -INF , P4 ;  /* 0xff800000a7c17808 */ /* 0x000fca0002000000 */
[----:B------:R-:W-:Y:S01]  /*7f40*/  HGMMA.64x192x16.F32.BF16 R24, R188, gdesc[UR12].tnspB, R24, gsb0 ;  /* 0x42e0000cbc187df0 */ /* 0x000fe20008001818 */
[----:B------:R-:W-:Y:S01]  /*7f50*/  FMNMX.FTZ R14, R195, R14, !PT ;  /* 0x0000000ec30e7209 */ /* 0x000fe20007810000 */
[----:B------:R-:W-:Y:S01]  /*7f60*/  UMOV UR14, UR10 ;  /* 0x0000000a000e7c82 */ /* 0x000fe20008000000 */
[----:B------:R-:W-:Y:S01]  /*7f70*/  UMOV UR15, 0x40000040 ;  /* 0x40000040000f7882 */ /* 0x000fe20000000000 */
[----:B------:R-:W-:Y:S01]  /*7f80*/  ISETP.GT.AND P4, PT, R0, 0x21, PT ;  /* 0x000000210000780c */ /* 0x000fe20003f84270 */
[----:B------:R-:W-:Y:S01]  /*7f90*/  UIADD3 UR10, UR4, 0x280, URZ ;  /* 0x00000280040a7890 */ /* 0x000fe2000fffe03f */
[----:B------:R-:W-:Y:S01]  /*7fa0*/  FSEL R11, R154, -INF , P3 ;  /* 0xff8000009a0b7808 */ /* 0x000fe20001800000 */
[----:B------:R-:W-:Y:S01]  /*7fb0*/  UIADD3 UR4, UR4, 0x300, URZ ;  /* 0x0000030004047890 */ /* 0x000fe2000fffe03f */
        /* <DEDUP_REMOVED lines=53> */
[----:B------:R-:W-:Y:S01]  /*8310*/  FMNMX.FTZ R14, R123, R14, !PT ;  /* 0x0000000e7b0e7209 */ /* 0x000fe20007810000 */
[----:B------:R-:W0:Y:S01]  /*8320*/  LDC R0, c[0x0][0x988] ;  /* 0x00026200ff007b82 */ /* 0x000e220000000800 */
[----:B------:R-:W-:Y:S01]  /*8330*/  FSEL R127, R127, -INF , P4 ;  /* 0xff8000007f7f7808 */ /* 0x000fe20002000000 */
[----:B------:R-:W-:Y:S02]  /*8340*/  WARPGROUP.DEPBAR.LE gsb0, 0x0 ;  /* 0x00008000000079c5 */ /* 0x000fe40000010000 */
[----:B------:R-:W-:Y:S01]  /*8350*/  WARPGROUP.ARRIVE ;  /* 0x00000000000079c5 */ /* 0x000fe20000000000 */
[----:B------:R-:W-:Y:S01]  /*8360*/  FSEL R189, R126, -INF , P3 ;  /* 0xff8000007ebd7808 */ /* 0x000fe20001800000 */
[----:B------:R-:W1:Y:S03]  /*8370*/  SHFL.IDX PT, R191, R4, RZ, 0x1c1f ;  /* 0x001c1fff04bf7589 */ /* 0x000e6600000e0000 */
[----:B------:R-:W-:Y:S01]  /*8380*/  FMNMX.FTZ R14, R189, R14, !PT ;  /* 0x0000000ebd0e7209 */ /* 0x000fe20007810000 */
[----:B------:R-:W-:Y:S01]  /*8390*/  HGMMA.64x192x16.F32.BF16 R24, R184, gdesc[UR12].tnspB, R24, gsb0 ;  /* 0x42e0000cb8187df0 */ /* 0x000fe20008001818 */
[----:B------:R-:W-:Y:S01]  /*83a0*/  UMOV UR14, UR10 ;  /* 0x0000000a000e7c82 */ /* 0x000fe20008000000 */
[----:B------:R-:W-:Y:S01]  /*83b0*/  UMOV UR15, 0x40000040 ;  /* 0x40000040000f7882 */ /* 0x000fe20000000000 */
[----:B------:R-:W-:-:S05]  /*83c0*/  FMNMX.FTZ R14, R127, R14, !PT ;  /* 0x0000000e7f0e7209 */ /* 0x000fca0007810000 */
[----:B------:R-:W2:Y:S01]  /*83d0*/  SHFL.BFLY PT, R5, R14, 0x2, 0x1f ;  /* 0x0c401f000e057f89 */ /* 0x000ea200000e0000 */
[----:B-1----:R-:W-:-:S04]  /*83e0*/  IADD3 R2, R191, -UR61, R2 ;  /* 0x8000003dbf027c10 */ /* 0x002fc8000fffe002 */
[C---:B------:R-:W-:Y:S02]  /*83f0*/  ISETP.GT.AND P4, PT, R2.reuse, RZ, PT ;  /* 0x000000ff0200720c */ /* 0x040fe40003f84270 */
[----:B------:R-:W-:-:S04]  /*8400*/  ISETP.GT.AND P5, PT, R2, 0x1, PT ;  /* 0x000000010200780c */ /* 0x000fc80003fa4270 */
[----:B------:R-:W-:Y:S02]  /*8410*/  FSEL R169, R169, -INF , P5 ;  /* 0xff800000a9a97808 */ /* 0x000fe40002800000 */
[----:B--2---:R-:W-:Y:S02]  /*8420*/  FMNMX.FTZ R20, R14, R5, !PT ;  /* 0x000000050e147209 */ /* 0x004fe40007810000 */
[----:B------:R-:W-:-:S03]  /*8430*/  ISETP.GT.AND P5, PT, R2, 0x9, PT ;  /* 0x000000090200780c */ /* 0x000fc60003fa4270 */
[----:B------:R-:W1:Y:S01]  /*8440*/  SHFL.BFLY PT, R5, R20, 0x1, 0x1f ;  /* 0x0c201f0014057f89 */ /* 0x000e6200000e0000 */
[----:B------:R-:W-:Y:S02]  /*8450*/  FSEL R173, R173, -INF , P5 ;  /* 0xff800000adad7808 */ /* 0x000fe40002800000 */
[----:B------:R-:W-:-:S04]  /*8460*/  ISETP.GT.AND P5, PT, R2, 0x11, PT ;  /* 0x000000110200780c */ /* 0x000fc80003fa4270 */
        /* <DEDUP_REMOVED lines=8> */
[C---:B------:R-:W-:Y:S01]  /*84f0*/  FSETP.NEU.FTZ.AND P3, PT, R5.reuse, -INF , PT ;  /* 0xff8000000500780b */ /* 0x040fe20003f7d000 */
[----:B0-----:R-:W-:Y:S01]  /*8500*/  FMUL.FTZ R122, R5, R0 ;  /* 0x00000000057a7220 */ /* 0x001fe20000410000 */
[----:B------:R-:W-:-:S04]  /*8510*/  ISETP.GT.AND P5, PT, R2, 0x31, PT ;  /* 0x000000310200780c */ /* 0x000fc80003fa4270 */
[----:B------:R-:W-:Y:S02]  /*8520*/  FSEL R14, R122, RZ, P3 ;  /* 0x000000ff7a0e7208 */ /* 0x000fe40001800000 */
[----:B------:R-:W-:Y:S02]  /*8530*/  FSEL R145, R145, -INF , P5 ;  /* 0xff80000091917808 */ /* 0x000fe40002800000 */
[C---:B------:R-:W-:Y:S01]  /*8540*/  ISETP.GT.AND P5, PT, R2.reuse, 0x39, PT ;  /* 0x000000390200780c */ /* 0x040fe20003fa4270 */
[-CC-:B------:R-:W-:Y:S01]  /*8550*/  FFMA.FTZ R20, R219, R0.reuse, -R14.reuse ;  /* 0x00000000db147223 */ /* 0x180fe2000001080e */
[-CC-:B------:R-:W-:Y:S01]  /*8560*/  FFMA.FTZ R122, R221, R0.reuse, -R14.reuse ;  /* 0x00000000dd7a7223 */ /* 0x180fe2000001080e */
[-CC-:B------:R-:W-:Y:S01]  /*8570*/  FFMA.FTZ R130, R193, R0.reuse, -R14.reuse ;  /* 0x00000000c1827223 */ /* 0x180fe2000001080e */
[----:B------:R-:W-:Y:S01]  /*8580*/  FSEL R149, R149, -INF , P5 ;  /* 0xff80000095957808 */ /* 0x000fe20002800000 */
[-CC-:B------:R-:W-:Y:S01]  /*8590*/  FFMA.FTZ R193, R11, R0.reuse, -R14.reuse ;  /* 0x000000000bc17223 */ /* 0x180fe2000001080e */
        /* <DEDUP_REMOVED lines=13> */
[----:B------:R-:W-:Y:S01]  /*8670*/  MUFU.EX2 R20, R20 ;  /* 0x0000001400147308 */ /* 0x000fe20000000800 */
[-CC-:B------:R-:W-:Y:S01]  /*8680*/  FFMA.FTZ R203, R203, R0.reuse, -R14.reuse ;  /* 0x00000000cbcb7223 */ /* 0x180fe2000001080e */
[-CC-:B------:R-:W-:Y:S01]  /*8690*/  FFMA.FTZ R197, R197, R0.reuse, -R14.reuse ;  /* 0x00000000c5c57223 */ /* 0x180fe2000001080e */
[----:B------:R-:W-:Y:S01]  /*86a0*/  FSEL R129, R129, -INF , P5 ;  /* 0xff80000081817808 */ /* 0x000fe20002800000 */
[-CC-:B------:R-:W-:Y:S01]  /*86b0*/  FFMA.FTZ R142, R123, R0.reuse, -R14.reuse ;  /* 0x000000007b8e7223 */ /* 0x180fe2000001080e */
[C---:B------:R-:W-:Y:S01]  /*86c0*/  ISETP.GT.AND P5, PT, R2.reuse, 0x59, PT ;  /* 0x000000590200780c */ /* 0x040fe20003fa4270 */
[-CC-:B------:R-:W-:Y:S01]  /*86d0*/  FFMA.FTZ R13, R13, R0.reuse, -R14.reuse ;  /* 0x000000000d0d7223 */ /* 0x180fe2000001080e */
[-CC-:B------:R-:W-:Y:S01]  /*86e0*/  FFMA.FTZ R21, R21, R0.reuse, -R14.reuse ;  /* 0x0000000015157223 */ /* 0x180fe2000001080e */
[----:B------:R-:W-:Y:S01]  /*86f0*/  MUFU.EX2 R201, R201 ;  /* 0x000000c900c97308 */ /* 0x000fe20000000800 */
[----:B------:R-:W-:Y:S01]  /*8700*/  FSEL R133, R133, -INF , P5 ;  /* 0xff80000085857808 */ /* 0x000fe20002800000 */
[----:B------:R-:W-:Y:S01]  /*8710*/  FFMA.FTZ R123, R189, R0, -R14 ;  /* 0x00000000bd7b7223 */ /* 0x000fe2000001080e */
[----:B------:R-:W-:-:S04]  /*8720*/  ISETP.GT.AND P5, PT, R2, 0x61, PT ;  /* 0x000000610200780c */ /* 0x000fc80003fa4270 */
[----:B------:R-:W-:Y:S01]  /*8730*/  FSEL R233, R121, -INF , P5 ;  /* 0xff80000079e97808 */ /* 0x000fe20002800000 */
[-CC-:B------:R-:W-:Y:S01]  /*8740*/  FFMA.FTZ R121, R15, R0.reuse, -R14.reuse ;  /* 0x000000000f797223 */ /* 0x180fe2000001080e */
[----:B------:R-:W-:Y:S01]  /*8750*/  ISETP.GT.AND P5, PT, R2, 0x69, PT ;  /* 0x000000690200780c */ /* 0x000fe20003fa4270 */
[-CC-:B------:R-:W-:Y:S01]  /*8760*/  FFMA.FTZ R15, R139, R0.reuse, -R14.reuse ;  /* 0x000000008b0f7223 */ /* 0x180fe2000001080e */
[----:B------:R-:W-:Y:S02]  /*8770*/  MUFU.EX2 R203, R203 ;  /* 0x000000cb00cb7308 */ /* 0x000fe40000000800 */
[----:B------:R-:W-:Y:S01]  /*8780*/  FSEL R237, R125, -INF , P5 ;  /* 0xff8000007ded7808 */ /* 0x000fe20002800000 */
[----:B------:R-:W-:-:S05]  /*8790*/  FFMA.FTZ R125, R151, R0, -R14 ;  /* 0x00000000977d7223 */ /* 0x000fca000001080e */
        /* <DEDUP_REMOVED lines=12> */
[----:B------:R-:W-:Y:S01]  /*8860*/  FSEL R185, R168, -INF , P4 ;  /* 0xff800000a8b97808 */ /* 0x000fe20002000000 */
[----:B------:R-:W-:Y:S01]  /*8870*/  WARPGROUP.ARRIVE ;  /* 0x00000000000079c5 */ /* 0x000fe20000000000 */
[----:B------:R-:W-:-:S03]  /*8880*/  ISETP.GT.AND P4, PT, R2, 0x8, PT ;  /* 0x000000080200780c */ /* 0x000fc60003f84270 */
[----:B------:R-:W-:Y:S01]  /*8890*/  MUFU.EX2 R21, R21 ;  /* 0x0000001500157308 */ /* 0x000fe20000000800 */
[----:B------:R-:W-:Y:S02]  /*88a0*/  FMNMX.FTZ R4, R185, R10, !PT ;  /* 0x0000000ab9047209 */ /* 0x000fe40007810000 */
[----:B------:R-:W-:Y:S01]  /*88b0*/  FSEL R187, R172, -INF , P4 ;  /* 0xff800000acbb7808 */ /* 0x000fe20002000000 */
[----:B------:R-:W-:Y:S01]  /*88c0*/  HGMMA.64x192x16.F32.BF16 R24, R180, gdesc[UR12].tnspB, R24, gsb0 ;  /* 0x42e0000cb4187df0 */ /* 0x000fe20008001818 */
[----:B------:R-:W-:Y:S02]  /*88d0*/  FMNMX.FTZ R4, R169, R4, !PT ;  /* 0x00000004a9047209 */ /* 0x000fe40007810000 */
[----:B------:R-:W-:Y:S01]  /*88e0*/  ISETP.GT.AND P4, PT, R2, 0x10, PT ;  /* 0x000000100200780c */ /* 0x000fe20003f84270 */
[----:B------:R-:W-:Y:S01]  /*88f0*/  MUFU.EX2 R138, R138 ;  /* 0x0000008a008a7308 */ /* 0x000fe20000000800 */
[----:B------:R-:W-:Y:S02]  /*8900*/  FMNMX.FTZ R4, R187, R4, !PT ;  /* 0x00000004bb047209 */ /* 0x000fe40007810000 */
[----:B------:R-:W-:-:S02]  /*8910*/  FSEL R191, R160, -INF , P4 ;  /* 0xff800000a0bf7808 */ /* 0x000fc40002000000 */
[----:B------:R-:W-:Y:S02]  /*8920*/  FMNMX.FTZ R4, R173, R4, !PT ;  /* 0x00000004ad047209 */ /* 0x000fe40007810000 */
[----:B------:R-:W-:Y:S01]  /*8930*/  ISETP.GT.AND P4, PT, R2, 0x18, PT ;  /* 0x000000180200780c */ /* 0x000fe20003f84270 */
[----:B------:R-:W-:Y:S01]  /*8940*/  MUFU.EX2 R131, R131 ;  /* 0x0000008300837308 */ /* 0x000fe20000000800 */
[----:B------:R-:W-:Y:S02]  /*8950*/  FMNMX.FTZ R4, R191, R4, !PT ;  /* 0x00000004bf047209 */ /* 0x000fe40007810000 */
[----:B------:R-:W-:Y:S02]  /*8960*/  FSEL R219, R164, -INF , P4 ;  /* 0xff800000a4db7808 */ /* 0x000fe40002000000 */
[----:B------:R-:W-:Y:S02]  /*8970*/  FMNMX.FTZ R4, R161, R4, !PT ;  /* 0x00000004a1047209 */ /* 0x000fe40007810000 */
[----:B------:R-:W-:Y:S01]  /*8980*/  ISETP.GT.AND P4, PT, R2, 0x20, PT ;  /* 0x000000200200780c */ /* 0x000fe20003f84270 */
[----:B------:R-:W-:Y:S01]  /*8990*/  MUFU.EX2 R142, R142 ;  /* 0x0000008e008e7308 */ /* 0x000fe20000000800 */
[----:B------:R-:W-:-:S02]  /*89a0*/  FMNMX.FTZ R4, R219, R4, !PT ;  /* 0x00000004db047209 */ /* 0x000fc40007810000 */
[----:B------:R-:W-:Y:S02]  /*89b0*/  FSEL R221, R152, -INF , P4 ;  /* 0xff80000098dd7808 */ /* 0x000fe40002000000 */
[----:B------:R-:W-:Y:S02]  /*89c0*/  FMNMX.FTZ R4, R165, R4, !PT ;  /* 0x00000004a5047209 */ /* 0x000fe40007810000 */
[----:B------:R-:W-:Y:S01]  /*89d0*/  ISETP.GT.AND P4, PT, R2, 0x28, PT ;  /* 0x000000280200780c */ /* 0x000fe20003f84270 */
[----:B------:R-:W-:Y:S01]  /*89e0*/  MUFU.EX2 R123, R123 ;  /* 0x0000007b007b7308 */ /* 0x000fe20000000800 */
[----:B------:R-:W-:Y:S02]  /*89f0*/  FMNMX.FTZ R4, R221, R4, !PT ;  /* 0x00000004dd047209 */ /* 0x000fe40007810000 */
[----:B------:R-:W-:Y:S02]  /*8a00*/  FSEL R223, R156, -INF , P4 ;  /* 0xff8000009cdf7808 */ /* 0x000fe40002000000 */
[----:B------:R-:W-:-:S02]  /*8a10*/  FMNMX.FTZ R4, R153, R4, !PT ;  /* 0x0000000499047209 */ /* 0x000fc40007810000 */
[----:B------:R-:W-:Y:S02]  /*8a20*/  ISETP.GT.AND P4, PT, R2, 0x30, PT ;  /* 0x000000300200780c */ /* 0x000fe40003f84270 */
        /* <DEDUP_REMOVED lines=9> */
[----:B------:R-:W-:Y:S01]  /*8ac0*/  FSEL R229, R136, -INF , P4 ;  /* 0xff80000088e57808 */ /* 0x000fe20002000000 */
[----:B------:R-:W-:Y:S01]  /*8ad0*/  FFMA.FTZ R136, R147, R0, -R14 ;  /* 0x0000000093887223 */ /* 0x000fe2000001080e */
[----:B------:R-:W-:-:S02]  /*8ae0*/  FMNMX.FTZ R4, R149, R4, !PT ;  /* 0x0000000495047209 */ /* 0x000fc40007810000 */
[----:B------:R-:W-:Y:S02]  /*8af0*/  ISETP.GT.AND P4, PT, R2, 0x48, PT ;  /* 0x000000480200780c */ /* 0x000fe40003f84270 */
[----:B------:R-:W-:Y:S01]  /*8b00*/  FMNMX.FTZ R4, R229, R4, !PT ;  /* 0x00000004e5047209 */ /* 0x000fe20007810000 */
[----:B------:R-:W-:Y:S01]  /*8b10*/  MUFU.EX2 R136, R136 ;  /* 0x0000008800887308 */ /* 0x000fe20000000800 */
[----:B------:R-:W-:Y:S01]  /*8b20*/  FSEL R11, R140, -INF , P4 ;  /* 0xff8000008c0b7808 */ /* 0x000fe20002000000 */
[----:B------:R-:W-:Y:S01]  /*8b30*/  FFMA.FTZ R140, R175, R0, -R14 ;  /* 0x00000000af8c7223 */ /* 0x000fe2000001080e */
[----:B------:R-:W-:Y:S02]  /*8b40*/  FMNMX.FTZ R4, R137, R4, !PT ;  /* 0x0000000489047209 */ /* 0x000fe40007810000 */
[----:B------:R-:W-:Y:S02]  /*8b50*/  ISETP.GT.AND P4, PT, R2, 0x50, PT ;  /* 0x000000500200780c */ /* 0x000fe40003f84270 */
[----:B------:R-:W-:Y:S01]  /*8b60*/  FMNMX.FTZ R4, R11, R4, !PT ;  /* 0x000000040b047209 */ /* 0x000fe20007810000 */
[----:B------:R-:W-:Y:S01]  /*8b70*/  MUFU.EX2 R140, R140 ;  /* 0x0000008c008c7308 */ /* 0x000fe20000000800 */
[----:B------:R-:W-:-:S02]  /*8b80*/  FSEL R155, R128, -INF , P4 ;  /* 0xff800000809b7808 */ /* 0x000fc40002000000 */
[----:B------:R-:W-:Y:S02]  /*8b90*/  FMNMX.FTZ R4, R141, R4, !PT ;  /* 0x000000048d047209 */ /* 0x000fe40007810000 */
[----:B------:R-:W-:Y:S02]  /*8ba0*/  ISETP.GT.AND P4, PT, R2, 0x58, PT ;  /* 0x000000580200780c */ /* 0x000fe40003f84270 */
[----:B------:R-:W-:Y:S01]  /*8bb0*/  FMNMX.FTZ R4, R155, R4, !PT ;  /* 0x000000049b047209 */ /* 0x000fe20007810000 */
[----:B------:R0:W-:Y:S01]  /*8bc0*/  MUFU.EX2 R128, R134 ;  /* 0x0000008600807308 */ /* 0x0001e20000000800 */
[----:B------:R-:W-:Y:S01]  /*8bd0*/  FSEL R231, R132, -INF , P4 ;  /* 0xff80000084e77808 */ /* 0x000fe20002000000 */
[----:B------:R-:W-:Y:S01]  /*8be0*/  FFMA.FTZ R132, R167, R0, -R14 ;  /* 0x00000000a7847223 */ /* 0x000fe2000001080e */
[----:B------:R-:W-:Y:S02]  /*8bf0*/  FMNMX.FTZ R4, R129, R4, !PT ;  /* 0x0000000481047209 */ /* 0x000fe40007810000 */
[----:B------:R-:W-:-:S02]  /*8c00*/  ISETP.GT.AND P4, PT, R2, 0x60, PT ;  /* 0x000000600200780c */ /* 0x000fc40003f84270 */
[----:B------:R-:W-:Y:S01]  /*8c10*/  FMNMX.FTZ R4, R231, R4, !PT ;  /* 0x00000004e7047209 */ /* 0x000fe20007810000 */
[----:B------:R-:W1:Y:S01]  /*8c20*/  MUFU.EX2 R132, R132 ;  /* 0x0000008400847308 */ /* 0x000e620000000800 */
[----:B------:R-:W-:Y:S01]  /*8c30*/  FSEL R159, R120, -INF , P4 ;  /* 0xff800000789f7808 */ /* 0x000fe20002000000 */
[--C-:B0-----:R-:W-:Y:S01]  /*8c40*/  FFMA.FTZ R134, R143, R0, -R14.reuse ;  /* 0x000000008f867223 */ /* 0x101fe2000001080e */
[----:B------:R-:W-:Y:S02]  /*8c50*/  FMNMX.FTZ R4, R133, R4, !PT ;  /* 0x0000000485047209 */ /* 0x000fe40007810000 */
[----:B------:R-:W-:Y:S02]  /*8c60*/  ISETP.GT.AND P4, PT, R2, 0x68, PT ;  /* 0x000000680200780c */ /* 0x000fe40003f84270 */
[----:B------:R-:W-:Y:S01]  /*8c70*/  FMNMX.FTZ R4, R159, R4, !PT ;  /* 0x000000049f047209 */ /* 0x000fe20007810000 */
[----:B------:R0:W-:Y:S01]  /*8c80*/  MUFU.EX2 R120, R3 ;  /* 0x0000000300787308 */ /* 0x0001e20000000800 */
[----:B------:R-:W-:Y:S01]  /*8c90*/  FSEL R235, R124, -INF , P4 ;  /* 0xff8000007ceb7808 */ /* 0x000fe20002000000 */
[----:B------:R-:W-:Y:S01]  /*8ca0*/  FFMA.FTZ R124, R163, R0, -R14 ;  /* 0x00000000a37c7223 */ /* 0x000fe2000001080e */
[----:B------:R-:W-:-:S04]  /*8cb0*/  FMNMX.FTZ R4, R233, R4, !PT ;  /* 0x00000004e9047209 */ /* 0x000fc80007810000 */
[----:B------:R-:W-:Y:S01]  /*8cc0*/  FMNMX.FTZ R4, R235, R4, !PT ;  /* 0x00000004eb047209 */ /* 0x000fe20007810000 */
[----:B------:R-:W-:Y:S01]  /*8cd0*/  MUFU.EX2 R124, R124 ;  /* 0x0000007c007c7308 */ /* 0x000fe20000000800 */
[----:B-1----:R-:W-:Y:S02]  /*8ce0*/  F2FP.BF16.F32.PACK_AB R189, R132, R13 ;  /* 0x0000000d84bd723e */ /* 0x002fe400000010ff */
[----:B------:R-:W-:-:S05]  /*8cf0*/  FMNMX.FTZ R4, R237, R4, !PT ;  /* 0x00000004ed047209 */ /* 0x000fca0007810000 */
[----:B0-----:R-:W0:Y:S01]  /*8d00*/  SHFL.BFLY PT, R3, R4, 0x2, 0x1f ;  /* 0x0c401f0004037f89 */ /* 0x001e2200000e0000 */
[----:B------:R-:W-:Y:S01]  /*8d10*/  MUFU.EX2 R134, R134 ;  /* 0x0000008600867308 */ /* 0x000fe20000000800 */
[----:B0-----:R-:W-:-:S05]  /*8d20*/  FMNMX.FTZ R3, R4, R3, !PT ;  /* 0x0000000304037209 */ /* 0x001fca0007810000 */
[----:B------:R-:W0:Y:S02]  /*8d30*/  SHFL.BFLY PT, R4, R3, 0x1, 0x1f ;  /* 0x0c201f0003047f89 */ /* 0x000e2400000e0000 */
[----:B0-----:R-:W-:Y:S02]  /*8d40*/  FMNMX.FTZ R4, R3, R4, !PT ;  /* 0x0000000403047209 */ /* 0x001fe40007810000 */
[----:B------:R-:W-:Y:S02]  /*8d50*/  FSEL R3, R5, RZ, P3 ;  /* 0x000000ff05037208 */ /* 0x000fe40001800000 */
[C---:B------:R-:W-:Y:S01]  /*8d60*/  FSETP.NEU.FTZ.AND P4, PT, R4.reuse, -INF , PT ;  /* 0xff8000000400780b */ /* 0x040fe20003f9d000 */
[----:B------:R-:W-:Y:S01]  /*8d70*/  FMUL.FTZ R144, R4, R0 ;  /* 0x0000000004907220 */ /* 0x000fe20000410000 */
[C---:B------:R-:W-:Y:S01]  /*8d80*/  ISETP.GT.AND P3, PT, R9.reuse, R12, PT ;  /* 0x0000000c0900720c */ /* 0x040fe20003f64270 */
[----:B------:R-:W-:-:S03]  /*8d90*/  VIADD R9, R9, 0xffffffff ;  /* 0xffffffff09097836 */ /* 0x000fc60000000000 */
[----:B------:R-:W-:-:S05]  /*8da0*/  FSEL R144, R144, RZ, P4 ;  /* 0x000000ff90907208 */ /* 0x000fca0002000000 */
[-CC-:B------:R-:W-:Y:S01]  /*8db0*/  FFMA.FTZ R151, R153, R0.reuse, -R144.reuse ;  /* 0x0000000099977223 */ /* 0x180fe20000010890 */
[-C--:B------:R-:W-:Y:S01]  /*8dc0*/  FFMA.FTZ R153, R157, R0.reuse, -R144 ;  /* 0x000000009d997223 */ /* 0x080fe20000010890 */
[----:B------:R-:W-:Y:S01]  /*8dd0*/  FADD.FTZ R157, -R3, R8 ;  /* 0x00000008039d7221 */ /* 0x000fe20000010100 */
[----:B------:R-:W-:Y:S01]  /*8de0*/  IMAD.U32 R8, RZ, RZ, UR6 ;  /* 0x00000006ff087e24 */ /* 0x000fe2000f8e00ff */
[----:B------:R-:W-:Y:S01]  /*8df0*/  UMOV UR6, UR4 ;  /* 0x0000000400067c82 */ /* 0x000fe20008000000 */
[----:B------:R-:W-:Y:S01]  /*8e00*/  FSEL R3, R4, RZ, P4 ;  /* 0x000000ff04037208 */ /* 0x000fe20002000000 */
[-C--:B------:R-:W-:Y:S01]  /*8e10*/  FMUL.FTZ R146, R157, R0.reuse ;  /* 0x000000009d927220 */ /* 0x080fe20000410000 */
[-CC-:B------:R-:W-:Y:S01]  /*8e20*/  FFMA.FTZ R135, R185, R0.reuse, -R144.reuse ;  /* 0x00000000b9877223 */ /* 0x180fe20000010890 */
[-CC-:B------:R-:W-:Y:S01]  /*8e30*/  FFMA.FTZ R200, R169, R0.reuse, -R144.reuse ;  /* 0x00000000a9c87223 */ /* 0x180fe20000010890 */
[-C--:B------:R-:W-:Y:S01]  /*8e40*/  FFMA.FTZ R202, R187, R0.reuse, -R144 ;  /* 0x00000000bbca7223 */ /* 0x080fe20000010890 */
[----:B------:R-:W-:Y:S01]  /*8e50*/  FADD.FTZ R157, -R3, R10 ;  /* 0x0000000a039d7221 */ /* 0x000fe20000010100 */
[----:B------:R-:W-:Y:S01]  /*8e60*/  @!P1 VIADD R8, R8, 0x36840 ;  /* 0x0003684008089836 */ /* 0x000fe20000000000 */
[----:B------:R-:W0:Y:S01]  /*8e70*/  MUFU.EX2 R3, R146 ;  /* 0x0000009200037308 */ /* 0x000e220000000800 */
[-CC-:B------:R-:W-:Y:S01]  /*8e80*/  FFMA.FTZ R139, R173, R0.reuse, -R144.reuse ;  /* 0x00000000ad8b7223 */ /* 0x180fe20000010890 */
[-C--:B------:R-:W-:Y:S01]  /*8e90*/  FMUL.FTZ R157, R157, R0.reuse ;  /* 0x000000009d9d7220 */ /* 0x080fe20000410000 */
[----:B------:R-:W-:Y:S01]  /*8ea0*/  FFMA.FTZ R196, R191, R0, -R144 ;  /* 0x00000000bfc47223 */ /* 0x000fe20000010890 */
[----:B------:R-:W-:Y:S01]  /*8eb0*/  @!P1 PRMT R8, RZ, 0x654, R8 ;  /* 0x00000654ff089816 */ /* 0x000fe20000000008 */
[----:B------:R-:W-:-:S02]  /*8ec0*/  IMAD.U32 R10, RZ, RZ, UR11 ;  /* 0x0000000bff0a7e24 */ /* 0x000fc4000f8e00ff */
        /* <DEDUP_REMOVED lines=9> */
[----:B------:R-:W-:Y:S01]  /*8f60*/  FFMA.FTZ R190, R227, R0, -R144 ;  /* 0x00000000e3be7223 */ /* 0x000fe20000010890 */
[----:B------:R-:W-:-:S02]  /*8f70*/  WARPGROUP.DEPBAR.LE gsb0, 0x0 ;  /* 0x00008000000079c5 */ /* 0x000fc40000010000 */
[----:B------:R-:W-:Y:S01]  /*8f80*/  WARPGROUP.ARRIVE ;  /* 0x00000000000079c5 */ /* 0x000fe20000000000 */
[----:B------:R-:W1:Y:S01]  /*8f90*/  MUFU.EX2 R2, R157 ;  /* 0x0000009d00027308 */ /* 0x000e620000000800 */
[----:B0-----:R-:W-:Y:S01]  /*8fa0*/  FFMA.FTZ R6, R3, R6, R20 ;  /* 0x0000000603067223 */ /* 0x001fe20000010014 */
[-CC-:B------:R-:W-:Y:S01]  /*8fb0*/  FFMA.FTZ R183, R171, R0.reuse, -R14.reuse ;  /* 0x00000000abb77223 */ /* 0x180fe2000001080e */
[-C--:B------:R-:W-:Y:S01]  /*8fc0*/  FFMA.FTZ R14, R127, R0.reuse, -R14 ;  /* 0x000000007f0e7223 */ /* 0x080fe2000001080e */
[-C--:B------:R-:W-:Y:S01]  /*8fd0*/  FFMA.FTZ R149, R149, R0.reuse, -R144 ;  /* 0x0000000095957223 */ /* 0x080fe20000010890 */
[----:B------:R-:W-:Y:S01]  /*8fe0*/  HGMMA.64x192x16.F32.BF16 R24, R176, gdesc[UR4].tnspB, R24, gsb0 ;  /* 0x42e00004b0187df0 */ /* 0x000fe20008001818 */
        /* <DEDUP_REMOVED lines=8> */
[-CC-:B------:R-:W-:Y:S01]  /*9070*/  FFMA.FTZ R159, R159, R0.reuse, -R144.reuse ;  /* 0x000000009f9f7223 */ /* 0x180fe20000010890 */
[-CC-:B------:R-:W-:Y:S01]  /*9080*/  FFMA.FTZ R233, R233, R0.reuse, -R144.reuse ;  /* 0x00000000e9e97223 */ /* 0x180fe20000010890 */
[----:B------:R-:W-:Y:S01]  /*9090*/  MUFU.EX2 R202, R202 ;  /* 0x000000ca00ca7308 */ /* 0x000fe20000000800 */
[----:B-1----:R-:W-:Y:S01]  /*90a0*/  FFMA.FTZ R157, R2, R7, R135 ;  /* 0x00000007029d7223 */ /* 0x002fe20000010087 */
[-CC-:B------:R-:W-:Y:S01]  /*90b0*/  FFMA.FTZ R7, R137, R0.reuse, -R144.reuse ;  /* 0x0000000089077223 */ /* 0x180fe20000010890 */
[----:B------:R-:W-:Y:S01]  /*90c0*/  FADD.FTZ R137, R122, R11 ;  /* 0x0000000b7a897221 */ /* 0x000fe20000010000 */
[-CC-:B------:R-:W-:Y:S01]  /*90d0*/  FFMA.FTZ R11, R141, R0.reuse, -R144.reuse ;  /* 0x000000008d0b7223 */ /* 0x180fe20000010890 */
[-CC-:B------:R-:W-:Y:S01]  /*90e0*/  FFMA.FTZ R235, R235, R0.reuse, -R144.reuse ;  /* 0x00000000ebeb7223 */ /* 0x180fe20000010890 */
[----:B------:R-:W-:Y:S01]  /*90f0*/  FFMA.FTZ R144, R237, R0, -R144 ;  /* 0x00000000ed907223 */ /* 0x000fe20000010890 */
[----:B------:R-:W-:Y:S01]  /*9100*/  UMOV UR7, UR38 ;  /* 0x0000002600077c82 */ /* 0x000fe20008000000 */
[----:B------:R-:W-:Y:S01]  /*9110*/  MUFU.EX2 R139, R139 ;  /* 0x0000008b008b7308 */ /* 0x000fe20000000800 */
[----:B0-----:R-:W-:Y:S01]  /*9120*/  FADD.FTZ R157, R200, R157 ;  /* 0x0000009dc89d7221 */ /* 0x001fe20000010000 */
[----:B------:R-:W-:-:S02]  /*9130*/  F2FP.BF16.F32.PACK_AB R201, R201, R20 ;  /* 0x00000014c9c9723e */ /* 0x000fc400000010ff */
[----:B------:R-:W-:Y:S02]  /*9140*/  F2FP.BF16.F32.PACK_AB R203, R122, R203 ;  /* 0x000000cb7acb723e */ /* 0x000fe400000010ff */
[----:B------:R-:W-:Y:S02]  /*9150*/  F2FP.BF16.F32.PACK_AB R200, R200, R135 ;  /* 0x00000087c8c8723e */ /* 0x000fe400000010ff */
[----:B------:R-:W-:Y:S01]  /*9160*/  MUFU.EX2 R196, R196 ;  /* 0x000000c400c47308 */ /* 0x000fe20000000800 */
[----:B------:R-:W-:Y:S02]  /*9170*/  F2FP.BF16.F32.PACK_AB R191, R125, R124 ;  /* 0x0000007c7dbf723e */ /* 0x000fe400000010ff */
[----:B------:R-:W-:Y:S02]  /*9180*/  F2FP.BF16.F32.PACK_AB R185, R136, R121 ;  /* 0x0000007988b9723e */ /* 0x000fe400000010ff */
[----:B------:R-:W-:Y:S02]  /*9190*/  F2FP.BF16.F32.PACK_AB R187, R134, R15 ;  /* 0x0000000f86bb723e */ /* 0x000fe400000010ff */
[----:B------:R-:W-:Y:S01]  /*91a0*/  F2FP.BF16.F32.PACK_AB R181, R138, R21 ;  /* 0x000000158ab5723e */ /* 0x000fe200000010ff */
        /* <DEDUP_REMOVED lines=23> */
[----:B------:R1:W-:Y:S01]  /*9320*/  @!P1 SYNCS.ARRIVE.TRANS64.RED.A1T0 RZ, [R8+URZ], RZ ;  /* 0x000000ff08ff99a7 */ /* 0x0003e2000810043f */
[----:B------:R-:W-:-:S04]  /*9330*/  F2FP.BF16.F32.PACK_AB R177, R142, R131 ;  /* 0x000000838eb1723e */ /* 0x000fc800000010ff */
[----:B------:R-:W-:Y:S01]  /*9340*/  MUFU.EX2 R176, R159 ;  /* 0x0000009f00b07308 */ /* 0x000fe20000000800 */
[----:B-1----:R-:W-:-:S07]  /*9350*/  @!P1 VIADD R8, R10, 0x36860 ;  /* 0x000368600a089836 */ /* 0x002fce0000000000 */
[----:B------:R1:W2:Y:S01]  /*9360*/  MUFU.EX2 R10, R129 ;  /* 0x00000081000a7308 */ /* 0x0002a20000000800 */
[----:B0-----:R-:W-:Y:S02]  /*9370*/  F2FP.BF16.F32.PACK_AB R179, R14, R123 ;  /* 0x0000007b0eb3723e */ /* 0x001fe400000010ff */
[----:B------:R-:W-:-:S04]  /*9380*/  @!P1 PRMT R8, RZ, 0x654, R8 ;  /* 0x00000654ff089816 */ /* 0x000fc80000000008 */
[----:B------:R0:W-:Y:S01]  /*9390*/  @!P1 SYNCS.ARRIVE.TRANS64.RED.A1T0 RZ, [R8+URZ], RZ ;  /* 0x000000ff08ff99a7 */ /* 0x0001e2000810043f */
[----:B------:R-:W3:Y:S01]  /*93a0*/  MUFU.EX2 R178, R235 ;  /* 0x000000eb00b27308 */ /* 0x000ee20000000800 */
[----:B0-----:R-:W-:Y:S01]  /*93b0*/  FADD.FTZ R8, R202, R157 ;  /* 0x0000009dca087221 */ /* 0x001fe20000010000 */
[----:B------:R-:W-:-:S03]  /*93c0*/  F2FP.BF16.F32.PACK_AB R202, R139, R202 ;  /* 0x000000ca8bca723e */ /* 0x000fc600000010ff */
[----:B------:R-:W-:Y:S01]  /*93d0*/  FADD.FTZ R127, R139, R8 ;  /* 0x000000088b7f7221 */ /* 0x000fe20000010000 */
[----:B------:R-:W-:-:S03]  /*93e0*/  FADD.FTZ R8, R126, R137 ;  /* 0x000000897e087221 */ /* 0x000fc60000010000 */
[----:B------:R-:W-:Y:S01]  /*93f0*/  FADD.FTZ R6, R196, R127 ;  /* 0x0000007fc4067221 */ /* 0x000fe20000010000 */
[C---:B------:R-:W-:Y:S01]  /*9400*/  FADD.FTZ R8, R197.reuse, R8 ;  /* 0x00000008c5087221 */ /* 0x040fe20000010000 */
[----:B------:R-:W-:Y:S02]  /*9410*/  F2FP.BF16.F32.PACK_AB R197, R197, R126 ;  /* 0x0000007ec5c5723e */ /* 0x000fe400000010ff */
[C---:B------:R-:W-:Y:S01]  /*9420*/  FADD.FTZ R127, R143.reuse, R6 ;  /* 0x000000068f7f7221 */ /* 0x040fe20000010000 */
[----:B------:R-:W-:-:S03]  /*9430*/  F2FP.BF16.F32.PACK_AB R196, R143, R196 ;  /* 0x000000c48fc4723e */ /* 0x000fc600000010ff */
        /* <DEDUP_REMOVED lines=20> */
[C---:B------:R-:W-:Y:S02]  /*9580*/  F2FP.BF16.F32.PACK_AB R188, R145.reuse, R188 ;  /* 0x000000bc91bc723e */ /* 0x040fe400000010ff */
[----:B-1----:R-:W-:Y:S01]  /*9590*/  FADD.FTZ R129, R145, R8 ;  /* 0x0000000891817221 */ /* 0x002fe20000010000 */
[----:B------:R-:W-:-:S03]  /*95a0*/  FADD.FTZ R127, R132, R127 ;  /* 0x0000007f847f7221 */ /* 0x000fc60000010000 */
[----:B------:R-:W-:Y:S01]  /*95b0*/  FADD.FTZ R6, R190, R129 ;  /* 0x00000081be067221 */ /* 0x000fe20000010000 */
[----:B------:R-:W-:Y:S01]  /*95c0*/  FADD.FTZ R8, R124, R127 ;  /* 0x0000007f7c087221 */ /* 0x000fe20000010000 */
[C---:B------:R-:W-:Y:S02]  /*95d0*/  F2FP.BF16.F32.PACK_AB R190, R149.reuse, R190 ;  /* 0x000000be95be723e */ /* 0x040fe400000010ff */
[----:B------:R-:W-:Y:S01]  /*95e0*/  FADD.FTZ R127, R149, R6 ;  /* 0x00000006957f7221 */ /* 0x000fe20000010000 */
        /* <DEDUP_REMOVED lines=10> */
[----:B------:R-:W-:Y:S01]  /*9690*/  FADD.FTZ R6, R134, R13 ;  /* 0x0000000d86067221 */ /* 0x000fe20000010000 */
[----:B------:R-:W-:Y:S02]  /*96a0*/  IMAD.MOV.U32 R8, RZ, RZ, R5 ;  /* 0x000000ffff087224 */ /* 0x000fe400078e0005 */
[----:B------:R-:W-:Y:S01]  /*96b0*/  FADD.FTZ R127, R180, R127 ;  /* 0x0000007fb47f7221 */ /* 0x000fe20000010000 */
[----:B------:R-:W-:Y:S01]  /*96c0*/  FADD.FTZ R7, R21, R6 ;  /* 0x0000000615077221 */ /* 0x000fe20000010000 */
[----:B--2---:R-:W-:-:S02]  /*96d0*/  F2FP.BF16.F32.PACK_AB R180, R10, R180 ;  /* 0x000000b40ab4723e */ /* 0x004fc400000010ff */
[----:B------:R-:W-:Y:S01]  /*96e0*/  FADD.FTZ R127, R10, R127 ;  /* 0x0000007f0a7f7221 */ /* 0x000fe20000010000 */
[----:B------:R-:W-:Y:S01]  /*96f0*/  FADD.FTZ R6, R138, R7 ;  /* 0x000000078a067221 */ /* 0x000fe20000010000 */
[----:B------:R-:W-:Y:S02]  /*9700*/  IMAD.MOV.U32 R10, RZ, RZ, R4 ;  /* 0x000000ffff0a7224 */ /* 0x000fe400078e0004 */
        /* <DEDUP_REMOVED lines=9> */
[----:B------:R-:W-:Y:S01]  /*97a0*/  FADD.FTZ R127, R233, R127 ;  /* 0x0000007fe97f7221 */ /* 0x000fe20000010000 */
[----:B------:R-:W-:-:S03]  /*97b0*/  FADD.FTZ R6, R142, R7 ;  /* 0x000000078e067221 */ /* 0x000fc60000010000 */
[----:B---3--:R-:W-:Y:S01]  /*97c0*/  FADD.FTZ R127, R178, R127 ;  /* 0x0000007fb27f7221 */ /* 0x008fe20000010000 */
[----:B------:R-:W-:Y:S01]  /*97d0*/  FADD.FTZ R6, R123, R6 ;  /* 0x000000067b067221 */ /* 0x000fe20000010000 */
[C---:B------:R-:W-:Y:S02]  /*97e0*/  F2FP.BF16.F32.PACK_AB R178, R144.reuse, R178 ;  /* 0x000000b290b2723e */ /* 0x040fe400000010ff */
[----:B------:R-:W-:Y:S01]  /*97f0*/  FADD.FTZ R7, R144, R127 ;  /* 0x0000007f90077221 */ /* 0x000fe20000010000 */
[----:B------:R-:W-:Y:S01]  /*9800*/  FADD.FTZ R6, R14, R6 ;  /* 0x000000060e067221 */ /* 0x000fe20000010000 */
[----:B------:R-:W-:Y:S06]  /*9810*/  @P3 BRA `(.L_x_5728) ;  /* 0xffffffbc00283947 */ /* 0x000fec000383ffff */
.L_x_5719:
[----:B------:R-:W-:-:S13]  /*9820*/  ISETP.GE.AND P2, PT, R9, RZ, PT ;  /* 0x000000ff0900720c */ /* 0x000fda0003f46270 */
[----:B------:R-:W-:Y:S05]  /*9830*/  @!P2 BRA `(.L_x_5729) ;  /* 0x0000003800e0a947 */ /* 0x000fea0003800000 */
[----:B------:R-:W-:Y:S01]  /*9840*/  IMAD.MOV.U32 R8, RZ, RZ, R5 ;  /* 0x000000ffff087224 */ /* 0x000fe200078e0005 */
[----:B------:R-:W-:Y:S01]  /*9850*/  UMOV UR6, UR38 ;  /* 0x0000002600067c82 */ /* 0x000fe20008000000 */
[----:B------:R-:W-:Y:S01]  /*9860*/  IMAD.MOV.U32 R11, RZ, RZ, R4 ;  /* 0x000000ffff0b7224 */ /* 0x000fe200078e0004 */
[----:B------:R-:W-:-:S06]  /*9870*/  UMOV UR5, UR36 ;  /* 0x0000002400057c82 */ /* 0x000fcc0008000000 */
.L_x_5738:
        /* <DEDUP_REMOVED lines=8> */
.L_x_5730:
[----:B------:R-:W-:Y:S01]  /*9900*/  ULEA UR4, UR36, UR37, 0x3 ;  /* 0x0000002524047291 */ /* 0x000fe2000f8e183f */
[----:B------:R-:W-:-:S05]  /*9910*/  IMAD.U32 R0, RZ, RZ, UR38 ;  /* 0x00000026ff007e24 */ /* 0x000fca000f8e00ff */
[----:B------:R-:W-:-:S04]  /*9920*/  SHF.L.U32 R0, R0, 0x1f, RZ ;  /* 0x0000001f00007819 */ /* 0x000fc800000006ff */
[----:B------:R0:W1:Y:S01]  /*9930*/  SYNCS.PHASECHK.TRANS64.TRYWAIT P2, [UR4+0x36830], R0 ;  /* 0x03683000ff0075a7 */ /* 0x0000620008040144 */
[----:B------:R-:W-:Y:S05]  /*9940*/  @!P0 BRA `(.L_x_5731) ;  /* 0x0000000000048947 */ /* 0x000fea0003800000 */
[----:B------:R-:W-:Y:S01]  /*9950*/  BPT.TRAP 0x1 ;  /* 0x000000040000795c */ /* 0x000fe20000300000 */
.L_x_5731:
[----:B-1----:R-:W-:Y:S05]  /*9960*/  @P2 BRA `(.L_x_5732) ;  /* 0x0000000000082947 */ /* 0x002fea0003800000 */
[----:B------:R-:W1:Y:S02]  /*9970*/  SYNCS.PHASECHK.TRANS64.TRYWAIT P2, [UR4+0x36830], R0 ;  /* 0x03683000ff0075a7 */ /* 0x000e640008040144 */
[----:B-1----:R-:W-:Y:S05]  /*9980*/  @!P2 BRA `(.L_x_5733) ;  /* 0x000000bc0084a947 */ /* 0x002fea0003800000 */
.L_x_5732:
        /* <DEDUP_REMOVED lines=591> */
.L_x_5734:
[----:B------:R-:W-:Y:S01]  /*be80*/  ULEA UR10, UR5, UR37, 0x3 ;  /* 0x00000025050a7291 */ /* 0x000fe2000f8e183f */
[----:B01----:R-:W-:-:S05]  /*be90*/  IMAD.U32 R0, RZ, RZ, UR6 ;  /* 0x00000006ff007e24 */ /* 0x003fca000f8e00ff */
[----:B------:R-:W-:-:S04]  /*bea0*/  SHF.L.U32 R0, R0, 0x1f, RZ ;  /* 0x0000001f00007819 */ /* 0x000fc800000006ff */
[----:B------:R0:W1:Y:S01]  /*beb0*/  SYNCS.PHASECHK.TRANS64.TRYWAIT P2, [UR10+0x36850], R0 ;  /* 0x03685000ff0075a7 */ /* 0x000062000804014a */
[----:B------:R-:W-:Y:S05]  /*bec0*/  @!P0 BRA `(.L_x_5735) ;  /* 0x0000000000048947 */ /* 0x000fea0003800000 */
[----:B------:R-:W-:Y:S01]  /*bed0*/  BPT.TRAP 0x1 ;  /* 0x000000040000795c */ /* 0x000fe20000300000 */
.L_x_5735:
[----:B-1----:R-:W-:Y:S05]  /*bee0*/  @P2 BRA `(.L_x_5736) ;  /* 0x0000000000082947 */ /* 0x002fea0003800000 */
[----:B------:R-:W1:Y:S02]  /*bef0*/  SYNCS.PHASECHK.TRANS64.TRYWAIT P2, [UR10+0x36850], R0 ;  /* 0x03685000ff0075a7 */ /* 0x000e64000804014a */
[----:B-1----:R-:W-:Y:S05]  /*bf00*/  @!P2 BRA `(.L_x_5737) ;  /* 0x00000098003ca947 */ /* 0x002fea0003800000 */
.L_x_5736:
[----:B------:R-:W-:Y:S01]  /*bf10*/  UIADD3 UR4, UR37, 0x400, URZ ;  /* 0x0000040025047890 */ /* 0x000fe2000fffe03f */
[----:B------:R-:W-:Y:S01]  /*bf20*/  WARPGROUP.ARRIVE ;  /* 0x00000000000079c5 */ /* 0x000fe20000000000 */
[----:B------:R-:W-:Y:S01]  /*bf30*/  UMOV UR15, 0x40000040 ;  /* 0x40000040000f7882 */ /* 0x000fe20000000000 */
[----:B01----:R-:W-:Y:S01]  /*bf40*/  FMNMX.FTZ R0, R168, R11, !PT ;  /* 0x0000000ba8007209 */ /* 0x003fe20007810000 */
[----:B------:R-:W-:Y:S01]  /*bf50*/  USHF.R.U32.HI UR4, URZ, 0x4, UR4 ;  /* 0x000000043f047899 */ /* 0x000fe20008011604 */
[C---:B------:R-:W-:Y:S01]  /*bf60*/  ISETP.GT.AND P2, PT, R9.reuse, RZ, PT ;  /* 0x000000ff0900720c */ /* 0x040fe20003f44270 */
[----:B------:R-:W-:Y:S01]  /*bf70*/  VIADD R9, R9, 0xffffffff ;  /* 0xffffffff09097836 */ /* 0x000fe20000000000 */
[----:B------:R-:W-:Y:S01]  /*bf80*/  FMNMX.FTZ R3, R169, R0, !PT ;  /* 0x00000000a9037209 */ /* 0x000fe20007810000 */
[----:B------:R-:W-:-:S03]  /*bf90*/  ULOP3.LUT UR4, UR4, 0x3fff, URZ, 0xc0, !UPT ;  /* 0x00003fff04047892 */ /* 0x000fc6000f8ec03f */
[----:B------:R-:W-:Y:S01]  /*bfa0*/  FMNMX.FTZ R0, R172, R3, !PT ;  /* 0x00000003ac007209 */ /* 0x000fe20007810000 */
[----:B------:R-:W-:-:S03]  /*bfb0*/  ULOP3.LUT UR4, UR4, 0x3800000, URZ, 0xfc, !UPT ;  /* 0x0380000004047892 */ /* 0x000fc6000f8efc3f */
[----:B------:R-:W-:Y:S01]  /*bfc0*/  FMNMX.FTZ R3, R173, R0, !PT ;  /* 0x00000000ad037209 */ /* 0x000fe20007810000 */
[----:B------:R-:W-:-:S03]  /*bfd0*/  UIMAD UR4, UR5, 0xa80, UR4 ;  /* 0x00000a80050478a4 */ /* 0x000fc6000f8e0204 */
[----:B------:R-:W-:Y:S01]  /*bfe0*/  FMNMX.FTZ R0, R160, R3, !PT ;  /* 0x00000003a0007209 */ /* 0x000fe20007810000 */
[----:B------:R-:W-:Y:S01]  /*bff0*/  UIADD3 UR6, UR4, 0x80, URZ ;  /* 0x0000008004067890 */ /* 0x000fe2000fffe03f */
[----:B------:R-:W-:Y:S02]  /*c000*/  UMOV UR5, UR36 ;  /* 0x0000002400057c82 */ /* 0x000fe40008000000 */
[----:B------:R-:W-:Y:S01]  /*c010*/  UMOV UR14, UR4 ;  /* 0x00000004000e7c82 */ /* 0x000fe20008000000 */
[----:B------:R-:W-:Y:S01]  /*c020*/  FMNMX.FTZ R3, R161, R0, !PT ;  /* 0x00000000a1037209 */ /* 0x000fe20007810000 */
[----:B------:R-:W-:Y:S01]  /*c030*/  HGMMA.64x192x16.F32.BF16 R24, R200, gdesc[UR12].tnspB, R24, gsb0 ;  /* 0x42e0000cc8187df0 */ /* 0x000fe20008001818 */
[----:B------:R-:W-:Y:S01]  /*c040*/  UMOV UR15, 0x40000040 ;  /* 0x40000040000f7882 */ /* 0x000fe20000000000 */
[----:B------:R-:W-:Y:S01]  /*c050*/  UMOV UR14, UR6 ;  /* 0x00000006000e7c82 */ /* 0x000fe20008000000 */
[----:B------:R-:W-:Y:S01]  /*c060*/  UIADD3 UR6, UR4, 0x100, URZ ;  /* 0x0000010004067890 */ /* 0x000fe2000fffe03f */
        /* <DEDUP_REMOVED lines=23> */
[----:B0-----:R-:W-:Y:S02]  /*c1e0*/  FMNMX.FTZ R10, R5, R0, !PT ;  /* 0x00000000050a7209 */ /* 0x001fe40007810000 */
[----:B------:R-:W0:Y:S03]  /*c1f0*/  LDC R0, c[0x0][0x988] ;  /* 0x00026200ff007b82 */ /* 0x000e260000000800 */
[----:B------:R-:W1:Y:S02]  /*c200*/  SHFL.BFLY PT, R3, R10, 0x1, 0x1f ;  /* 0x0c201f000a037f89 */ /* 0x000e6400000e0000 */
[----:B-1----:R-:W-:Y:S02]  /*c210*/  FMNMX.FTZ R4, R10, R3, !PT ;  /* 0x000000030a047209 */ /* 0x002fe40007810000 */
[----:B------:R-:W-:-:S03]  /*c220*/  FMNMX.FTZ R10, R170, R8, !PT ;  /* 0x00000008aa0a7209 */ /* 0x000fc60007810000 */
[----:B------:R-:W-:Y:S01]  /*c230*/  FADD.FTZ R3, -R4, R11 ;  /* 0x0000000b04037221 */ /* 0x000fe20000010100 */
[----:B------:R-:W-:-:S03]  /*c240*/  FMNMX.FTZ R5, R171, R10, !PT ;  /* 0x0000000aab057209 */ /* 0x000fc60007810000 */
[-C--:B0-----:R-:W-:Y:S01]  /*c250*/  FMUL.FTZ R2, R3, R0.reuse ;  /* 0x0000000003027220 */ /* 0x081fe20000410000 */
[----:B------:R-:W-:Y:S01]  /*c260*/  FMNMX.FTZ R10, R174, R5, !PT ;  /* 0x00000005ae0a7209 */ /* 0x000fe20007810000 */
[----:B------:R-:W-:-:S03]  /*c270*/  FMUL.FTZ R3, R4, R0 ;  /* 0x0000000004037220 */ /* 0x000fc60000410000 */
[----:B------:R-:W-:Y:S01]  /*c280*/  FMNMX.FTZ R5, R175, R10, !PT ;  /* 0x0000000aaf057209 */ /* 0x000fe20007810000 */
[-CC-:B------:R-:W-:Y:S01]  /*c290*/  FFMA.FTZ R21, R145, R0.reuse, -R3.reuse ;  /* 0x0000000091157223 */ /* 0x180fe20000010803 */
[-CC-:B------:R-:W-:Y:S01]  /*c2a0*/  FFMA.FTZ R145, R149, R0.reuse, -R3.reuse ;  /* 0x0000000095917223 */ /* 0x180fe20000010803 */
[-CC-:B------:R-:W-:Y:S01]  /*c2b0*/  FFMA.FTZ R149, R129, R0.reuse, -R3.reuse ;  /* 0x0000000081957223 */ /* 0x180fe20000010803 */
[----:B------:R-:W-:Y:S01]  /*c2c0*/  FMNMX.FTZ R10, R162, R5, !PT ;  /* 0x00000005a20a7209 */ /* 0x000fe20007810000 */
[-CC-:B------:R-:W-:Y:S01]  /*c2d0*/  FFMA.FTZ R11, R168, R0.reuse, -R3.reuse ;  /* 0x00000000a80b7223 */ /* 0x180fe20000010803 */
[-CC-:B------:R-:W-:Y:S01]  /*c2e0*/  FFMA.FTZ R161, R161, R0.reuse, -R3.reuse ;  /* 0x00000000a1a17223 */ /* 0x180fe20000010803 */
[--C-:B------:R-:W-:Y:S01]  /*c2f0*/  FFMA.FTZ R13, R165, R0, -R3.reuse ;  /* 0x00000000a50d7223 */ /* 0x100fe20000010803 */
        /* <DEDUP_REMOVED lines=12> */
[----:B------:R-:W-:-:S04]  /*c3c0*/  FMNMX.FTZ R10, R154, R5, !PT ;  /* 0x000000059a0a7209 */ /* 0x000fc80007810000 */
[----:B------:R-:W-:-:S03]  /*c3d0*/  FMNMX.FTZ R5, R155, R10, !PT ;  /* 0x0000000a9b057209 */ /* 0x000fc60007810000 */
[----:B------:R-:W0:Y:S01]  /*c3e0*/  MUFU.EX2 R11, R11 ;  /* 0x0000000b000b7308 */ /* 0x000e220000000800 */
[----:B------:R-:W-:-:S04]  /*c3f0*/  FMNMX.FTZ R10, R158, R5, !PT ;  /* 0x000000059e0a7209 */ /* 0x000fc80007810000 */
[----:B------:R-:W-:-:S03]  /*c400*/  FMNMX.FTZ R5, R159, R10, !PT ;  /* 0x0000000a9f057209 */ /* 0x000fc60007810000 */
[----:B------:R-:W-:Y:S01]  /*c410*/  MUFU.EX2 R161, R161 ;  /* 0x000000a100a17308 */ /* 0x000fe20000000800 */
[----:B------:R-:W-:-:S04]  /*c420*/  FMNMX.FTZ R10, R146, R5, !PT ;  /* 0x00000005920a7209 */ /* 0x000fc80007810000 */
[----:B------:R-:W-:-:S03]  /*c430*/  FMNMX.FTZ R5, R147, R10, !PT ;  /* 0x0000000a93057209 */ /* 0x000fc60007810000 */
[----:B------:R-:W-:Y:S01]  /*c440*/  MUFU.EX2 R13, R13 ;  /* 0x0000000d000d7308 */ /* 0x000fe20000000800 */
[----:B------:R-:W-:Y:S01]  /*c450*/  FMNMX.FTZ R10, R150, R5, !PT ;  /* 0x00000005960a7209 */ /* 0x000fe20007810000 */
[----:B0-----:R-:W-:Y:S01]  /*c460*/  FFMA.FTZ R7, R2, R7, R11 ;  /* 0x0000000702077223 */ /* 0x001fe2000001000b */
[----:B------:R-:W-:Y:S02]  /*c470*/  WARPGROUP.DEPBAR.LE gsb0, 0x0 ;  /* 0x00008000000079c5 */ /* 0x000fe40000010000 */
[----:B------:R-:W-:Y:S01]  /*c480*/  WARPGROUP.ARRIVE ;  /* 0x00000000000079c5 */ /* 0x000fe20000000000 */
[----:B------:R-:W-:Y:S01]  /*c490*/  FMNMX.FTZ R5, R151, R10, !PT ;  /* 0x0000000a97057209 */ /* 0x000fe20007810000 */
[-CC-:B------:R-:W-:Y:S01]  /*c4a0*/  FFMA.FTZ R200, R169, R0.reuse, -R3.reuse ;  /* 0x00000000a9c87223 */ /* 0x180fe20000010803 */
[-CC-:B------:R-:W-:Y:S01]  /*c4b0*/  FFMA.FTZ R202, R172, R0.reuse, -R3.reuse ;  /* 0x00000000acca7223 */ /* 0x180fe20000010803 */
[----:B------:R-:W-:Y:S01]  /*c4c0*/  FFMA.FTZ R169, R173, R0, -R3 ;  /* 0x00000000ada97223 */ /* 0x000fe20000010803 */
[----:B------:R-:W-:Y:S01]  /*c4d0*/  FMNMX.FTZ R10, R138, R5, !PT ;  /* 0x000000058a0a7209 */ /* 0x000fe20007810000 */
[----:B------:R-:W-:Y:S01]  /*c4e0*/  HGMMA.64x192x16.F32.BF16 R24, R196, gdesc[UR12].tnspB, R24, gsb0 ;  /* 0x42e0000cc4187df0 */ /* 0x000fe20008001818 */
[----:B------:R-:W-:Y:S01]  /*c4f0*/  UMOV UR14, UR6 ;  /* 0x00000006000e7c82 */ /* 0x000fe20008000000 */
[----:B------:R-:W-:Y:S01]  /*c500*/  UMOV UR15, 0x40000040 ;  /* 0x40000040000f7882 */ /* 0x000fe20000000000 */
[----:B------:R-:W-:Y:S01]  /*c510*/  UIADD3 UR6, UR4, 0x180, URZ ;  /* 0x0000018004067890 */ /* 0x000fe2000fffe03f */
[----:B------:R-:W-:Y:S01]  /*c520*/  FMNMX.FTZ R5, R139, R10, !PT ;  /* 0x0000000a8b057209 */ /* 0x000fe20007810000 */
[----:B------:R-:W0:Y:S03]  /*c530*/  MUFU.EX2 R200, R200 ;  /* 0x000000c800c87308 */ /* 0x000e260000000800 */
[----:B------:R-:W-:-:S04]  /*c540*/  FMNMX.FTZ R10, R142, R5, !PT ;  /* 0x000000058e0a7209 */ /* 0x000fc80007810000 */
[----:B------:R-:W-:Y:S01]  /*c550*/  FMNMX.FTZ R5, R143, R10, !PT ;  /* 0x0000000a8f057209 */ /* 0x000fe20007810000 */
[----:B------:R-:W-:Y:S03]  /*c560*/  MUFU.EX2 R202, R202 ;  /* 0x000000ca00ca7308 */ /* 0x000fe60000000800 */
[----:B------:R-:W-:-:S04]  /*c570*/  FMNMX.FTZ R10, R130, R5, !PT ;  /* 0x00000005820a7209 */ /* 0x000fc80007810000 */
[----:B------:R-:W-:Y:S01]  /*c580*/  FMNMX.FTZ R5, R131, R10, !PT ;  /* 0x0000000a83057209 */ /* 0x000fe20007810000 */
[----:B------:R-:W-:Y:S01]  /*c590*/  MUFU.EX2 R169, R169 ;  /* 0x000000a900a97308 */ /* 0x000fe20000000800 */
[C---:B0-----:R-:W-:Y:S01]  /*c5a0*/  FADD.FTZ R7, R200.reuse, R7 ;  /* 0x00000007c8077221 */ /* 0x041fe20000010000 */
[----:B------:R-:W-:Y:S02]  /*c5b0*/  F2FP.BF16.F32.PACK_AB R200, R200, R11 ;  /* 0x0000000bc8c8723e */ /* 0x000fe400000010ff */
[----:B------:R-:W-:-:S04]  /*c5c0*/  FMNMX.FTZ R10, R134, R5, !PT ;  /* 0x00000005860a7209 */ /* 0x000fc80007810000 */
[----:B------:R-:W-:Y:S01]  /*c5d0*/  FMNMX.FTZ R5, R135, R10, !PT ;  /* 0x0000000a87057209 */ /* 0x000fe20007810000 */
[----:B------:R-:W-:Y:S03]  /*c5e0*/  MUFU.EX2 R153, R153 ;  /* 0x0000009900997308 */ /* 0x000fe60000000800 */
[----:B------:R-:W-:-:S04]  /*c5f0*/  FMNMX.FTZ R10, R122, R5, !PT ;  /* 0x000000057a0a7209 */ /* 0x000fc80007810000 */
[----:B------:R-:W-:Y:S01]  /*c600*/  FMNMX.FTZ R5, R123, R10, !PT ;  /* 0x0000000a7b057209 */ /* 0x000fe20007810000 */
[----:B------:R-:W-:Y:S03]  /*c610*/  MUFU.EX2 R15, R15 ;  /* 0x0000000f000f7308 */ /* 0x000fe60000000800 */
[----:B------:R-:W-:-:S04]  /*c620*/  FMNMX.FTZ R10, R126, R5, !PT ;  /* 0x000000057e0a7209 */ /* 0x000fc80007810000 */
[----:B------:R-:W-:Y:S01]  /*c630*/  FMNMX.FTZ R10, R127, R10, !PT ;  /* 0x0000000a7f0a7209 */ /* 0x000fe20007810000 */
[----:B------:R-:W-:Y:S04]  /*c640*/  MUFU.EX2 R21, R21 ;  /* 0x0000001500157308 */ /* 0x000fe80000000800 */
[----:B------:R-:W0:Y:S04]  /*c650*/  SHFL.BFLY PT, R5, R10, 0x2, 0x1f ;  /* 0x0c401f000a057f89 */ /* 0x000e2800000e0000 */
[----:B------:R-:W-:Y:S08]  /*c660*/  MUFU.EX2 R145, R145 ;  /* 0x0000009100917308 */ /* 0x000ff00000000800 */
[----:B------:R-:W-:Y:S08]  /*c670*/  MUFU.EX2 R137, R137 ;  /* 0x0000008900897308 */ /* 0x000ff00000000800 */
[----:B------:R-:W-:Y:S01]  /*c680*/  MUFU.EX2 R141, R141 ;  /* 0x0000008d008d7308 */ /* 0x000fe20000000800 */
[----:B0-----:R-:W-:Y:S01]  /*c690*/  FMNMX.FTZ R12, R10, R5, !PT ;  /* 0x000000050a0c7209 */ /* 0x001fe20007810000 */
[----:B------:R-:W-:-:S06]  /*c6a0*/  FFMA.FTZ R10, R120, R0, -R3 ;  /* 0x00000000780a7223 */ /* 0x000fcc0000010803 */
[----:B------:R-:W-:Y:S01]  /*c6b0*/  MUFU.EX2 R149, R149 ;  /* 0x0000009500957308 */ /* 0x000fe20000000800 */
[----:B------:R-:W0:Y:S07]  /*c6c0*/  SHFL.BFLY PT, R5, R12, 0x1, 0x1f ;  /* 0x0c201f000c057f89 */ /* 0x000e2e00000e0000 */
[----:B------:R-:W-:Y:S08]  /*c6d0*/  MUFU.EX2 R129, R129 ;  /* 0x0000008100817308 */ /* 0x000ff00000000800 */
[----:B------:R-:W-:Y:S08]  /*c6e0*/  MUFU.EX2 R10, R10 ;  /* 0x0000000a000a7308 */ /* 0x000ff00000000800 */
[----:B------:R-:W-:Y:S01]  /*c6f0*/  MUFU.EX2 R121, R121 ;  /* 0x0000007900797308 */ /* 0x000fe20000000800 */
[----:B0-----:R-:W-:-:S05]  /*c700*/  FMNMX.FTZ R5, R12, R5, !PT ;  /* 0x000000050c057209 */ /* 0x001fca0007810000 */
[-C--:B------:R-:W-:Y:S02]  /*c710*/  FMUL.FTZ R133, R5, R0.reuse ;  /* 0x0000000005857220 */ /* 0x080fe40000410000 */
[----:B------:R0:W-:Y:S02]  /*c720*/  MUFU.EX2 R12, R124 ;  /* 0x0000007c000c7308 */ /* 0x0001e40000000800 */
[-CC-:B------:R-:W-:Y:S01]  /*c730*/  FFMA.FTZ R201, R171, R0.reuse, -R133.reuse ;  /* 0x00000000abc97223 */ /* 0x180fe20000010885 */
[-CC-:B------:R-:W-:Y:S01]  /*c740*/  FFMA.FTZ R203, R174, R0.reuse, -R133.reuse ;  /* 0x00000000aecb7223 */ /* 0x180fe20000010885 */
[-CC-:B------:R-:W-:Y:S01]  /*c750*/  FFMA.FTZ R14, R175, R0.reuse, -R133.reuse ;  /* 0x00000000af0e7223 */ /* 0x180fe20000010885 */
[-CC-:B------:R-:W-:Y:S01]  /*c760*/  FFMA.FTZ R20, R163, R0.reuse, -R133.reuse ;  /* 0x00000000a3147223 */ /* 0x180fe20000010885 */
[-CC-:B------:R-:W-:Y:S01]  /*c770*/  FFMA.FTZ R120, R167, R0.reuse, -R133.reuse ;  /* 0x00000000a7787223 */ /* 0x180fe20000010885 */
[-CC-:B------:R-:W-:Y:S01]  /*c780*/  FFMA.FTZ R151, R151, R0.reuse, -R133.reuse ;  /* 0x0000000097977223 */ /* 0x180fe20000010885 */
[----:B------:R-:W-:Y:S01]  /*c790*/  MUFU.EX2 R201, R201 ;  /* 0x000000c900c97308 */ /* 0x000fe20000000800 */
[-CC-:B0-----:R-:W-:Y:S01]  /*c7a0*/  FFMA.FTZ R124, R155, R0.reuse, -R133.reuse ;  /* 0x000000009b7c7223 */ /* 0x181fe20000010885 */
[-CC-:B------:R-:W-:Y:S01]  /*c7b0*/  FFMA.FTZ R143, R143, R0.reuse, -R133.reuse ;  /* 0x000000008f8f7223 */ /* 0x180fe20000010885 */
[-CC-:B------:R-:W-:Y:S01]  /*c7c0*/  FFMA.FTZ R131, R131, R0.reuse, -R133.reuse ;  /* 0x0000000083837223 */ /* 0x180fe20000010885 */
[-CC-:B------:R-:W-:Y:S01]  /*c7d0*/  FFMA.FTZ R134, R134, R0.reuse, -R133.reuse ;  /* 0x0000000086867223 */ /* 0x180fe20000010885 */
[-CC-:B------:R-:W-:Y:S01]  /*c7e0*/  FFMA.FTZ R135, R135, R0.reuse, -R133.reuse ;  /* 0x0000000087877223 */ /* 0x180fe20000010885 */
[-CC-:B------:R-:W-:Y:S01]  /*c7f0*/  FFMA.FTZ R123, R123, R0.reuse, -R133.reuse ;  /* 0x000000007b7b7223 */ /* 0x180fe20000010885 */
[-CC-:B------:R-:W-:Y:S01]  /*c800*/  FFMA.FTZ R126, R126, R0.reuse, -R133.reuse ;  /* 0x000000007e7e7223 */ /* 0x180fe20000010885 */
[----:B------:R-:W-:Y:S01]  /*c810*/  MUFU.EX2 R203, R203 ;  /* 0x000000cb00cb7308 */ /* 0x000fe20000000800 */
[----:B------:R-:W-:-:S07]  /*c820*/  FFMA.FTZ R127, R127, R0, -R133 ;  /* 0x000000007f7f7223 */ /* 0x000fce0000010885 */
        /* <DEDUP_REMOVED lines=16> */
[----:B------:R-:W-:Y:S01]  /*c930*/  UMOV UR14, UR6 ;  /* 0x00000006000e7c82 */ /* 0x000fe20008000000 */
[----:B------:R-:W-:Y:S01]  /*c940*/  UMOV UR15, 0x40000040 ;  /* 0x40000040000f7882 */ /* 0x000fe20000000000 */
[----:B------:R-:W-:Y:S01]  /*c950*/  UIADD3 UR6, UR4, 0x200, URZ ;  /* 0x0000020004067890 */ /* 0x000fe2000fffe03f */
        /* <DEDUP_REMOVED lines=14> */
[----:B------:R-:W-:Y:S01]  /*ca40*/  MUFU.EX2 R192, R192 ;  /* 0x000000c000c07308 */ /* 0x000fe20000000800 */
[----:B------:R-:W-:-:S07]  /*ca50*/  UIADD3 UR4, UR4, 0x300, URZ ;  /* 0x0000030004047890 */ /* 0x000fce000fffe03f */
[----:B------:R-:W-:Y:S08]  /*ca60*/  MUFU.EX2 R193, R193 ;  /* 0x000000c100c17308 */ /* 0x000ff00000000800 */
[----:B------:R-:W-:Y:S08]  /*ca70*/  MUFU.EX2 R194, R194 ;  /* 0x000000c200c27308 */ /* 0x000ff00000000800 */
[----:B------:R-:W-:Y:S01]  /*ca80*/  MUFU.EX2 R195, R195 ;  /* 0x000000c300c37308 */ /* 0x000fe20000000800 */
[----:B------:R-:W-:-:S02]  /*ca90*/  WARPGROUP.DEPBAR.LE gsb0, 0x0 ;  /* 0x00008000000079c5 */ /* 0x000fc40000010000 */
[----:B------:R-:W-:Y:S01]  /*caa0*/  WARPGROUP.ARRIVE ;  /* 0x00000000000079c5 */ /* 0x000fe20000000000 */
[-CC-:B------:R-:W-:Y:S01]  /*cab0*/  FFMA.FTZ R188, R144, R0.reuse, -R3.reuse ;  /* 0x0000000090bc7223 */ /* 0x180fe20000010803 */
[-C--:B------:R-:W-:Y:S01]  /*cac0*/  FFMA.FTZ R190, R148, R0.reuse, -R3 ;  /* 0x0000000094be7223 */ /* 0x080fe20000010803 */
[----:B------:R-:W-:Y:S02]  /*cad0*/  IMAD.U32 R144, RZ, RZ, UR10 ;  /* 0x0000000aff907e24 */ /* 0x000fe4000f8e00ff */
[-CC-:B------:R-:W-:Y:S01]  /*cae0*/  FFMA.FTZ R189, R146, R0.reuse, -R133.reuse ;  /* 0x0000000092bd7223 */ /* 0x180fe20000010885 */
[----:B------:R-:W-:Y:S01]  /*caf0*/  FFMA.FTZ R191, R150, R0, -R133 ;  /* 0x0000000096bf7223 */ /* 0x000fe20000010885 */
[----:B------:R-:W-:Y:S01]  /*cb00*/  HGMMA.64x192x16.F32.BF16 R24, R184, gdesc[UR12].tnspB, R24, gsb0 ;  /* 0x42e0000cb8187df0 */ /* 0x000fe20008001818 */
[----:B------:R-:W-:Y:S01]  /*cb10*/  UMOV UR14, UR6 ;  /* 0x00000006000e7c82 */ /* 0x000fe20008000000 */
[----:B------:R-:W-:Y:S01]  /*cb20*/  UMOV UR15, 0x40000040 ;  /* 0x40000040000f7882 */ /* 0x000fe20000000000 */
[----:B------:R-:W-:Y:S01]  /*cb30*/  UMOV UR6, UR4 ;  /* 0x0000000400067c82 */ /* 0x000fe20008000000 */
[----:B------:R-:W-:Y:S08]  /*cb40*/  MUFU.EX2 R188, R188 ;  /* 0x000000bc00bc7308 */ /* 0x000ff00000000800 */
[----:B------:R-:W-:Y:S08]  /*cb50*/  MUFU.EX2 R189, R189 ;  /* 0x000000bd00bd7308 */ /* 0x000ff00000000800 */
[----:B------:R-:W-:Y:S08]  /*cb60*/  MUFU.EX2 R190, R190 ;  /* 0x000000be00be7308 */ /* 0x000ff00000000800 */
[----:B------:R-:W-:Y:S01]  /*cb70*/  MUFU.EX2 R191, R191 ;  /* 0x000000bf00bf7308 */ /* 0x000fe20000000800 */
[----:B------:R-:W-:-:S02]  /*cb80*/  WARPGROUP.DEPBAR.LE gsb0, 0x0 ;  /* 0x00008000000079c5 */ /* 0x000fc40000010000 */
[----:B------:R-:W-:Y:S01]  /*cb90*/  WARPGROUP.ARRIVE ;  /* 0x00000000000079c5 */ /* 0x000fe20000000000 */
[-CC-:B------:R-:W-:Y:S01]  /*cba0*/  FFMA.FTZ R184, R136, R0.reuse, -R3.reuse ;  /* 0x0000000088b87223 */ /* 0x180fe20000010803 */
[----:B------:R-:W-:Y:S01]  /*cbb0*/  IMAD.U32 R136, RZ, RZ, UR7 ;  /* 0x00000007ff887e24 */ /* 0x000fe2000f8e00ff */
[----:B------:R-:W-:Y:S01]  /*cbc0*/  UMOV UR7, 0x40000040 ;  /* 0x4000004000077882 */ /* 0x000fe20000000000 */
[-C--:B------:R-:W-:Y:S01]  /*cbd0*/  FFMA.FTZ R186, R140, R0.reuse, -R3 ;  /* 0x000000008cba7223 */ /* 0x080fe20000010803 */
[-CC-:B------:R-:W-:Y:S01]  /*cbe0*/  FFMA.FTZ R185, R138, R0.reuse, -R133.reuse ;  /* 0x000000008ab97223 */ /* 0x180fe20000010885 */
[----:B------:R-:W-:Y:S01]  /*cbf0*/  HGMMA.64x192x16.F32.BF16 R24, R180, gdesc[UR12].tnspB, R24, gsb0 ;  /* 0x42e0000cb4187df0 */ /* 0x000fe20008001818 */
[----:B------:R-:W-:Y:S01]  /*cc00*/  @!P1 LEA R136, R136, UR37, 0x3 ;  /* 0x0000002588889c11 */ /* 0x000fe2000f8e18ff */
[----:B------:R-:W-:Y:S01]  /*cc10*/  FFMA.FTZ R187, R142, R0, -R133 ;  /* 0x000000008ebb7223 */ /* 0x000fe20000010885 */
[----:B------:R-:W-:Y:S03]  /*cc20*/  MUFU.EX2 R184, R184 ;  /* 0x000000b800b87308 */ /* 0x000fe60000000800 */
[----:B------:R-:W-:-:S05]  /*cc30*/  @!P1 VIADD R136, R136, 0x36840 ;  /* 0x0003684088889836 */ /* 0x000fca0000000000 */
[----:B------:R-:W-:Y:S01]  /*cc40*/  @!P1 PRMT R140, RZ, 0x654, R136 ;  /* 0x00000654ff8c9816 */ /* 0x000fe20000000088 */
        /* <DEDUP_REMOVED lines=8> */
[----:B------:R-:W-:Y:S01]  /*ccd0*/  FADD.FTZ R3, -R5, R8 ;  /* 0x0000000805037221 */ /* 0x000fe20000010100 */
[-CC-:B------:R-:W-:Y:S01]  /*cce0*/  FFMA.FTZ R8, R170, R0.reuse, -R133.reuse ;  /* 0x00000000aa087223 */ /* 0x180fe20000010885 */
[-CC-:B------:R-:W-:Y:S01]  /*ccf0*/  FFMA.FTZ R181, R130, R0.reuse, -R133.reuse ;  /* 0x0000000082b57223 */ /* 0x180fe20000010885 */
[----:B------:R-:W-:Y:S01]  /*cd00*/  HGMMA.64x192x16.F32.BF16 R24, R176, gdesc[UR4].tnspB, R24, gsb0 ;  /* 0x42e00004b0187df0 */ /* 0x000fe20008001818 */
[-C--:B------:R-:W-:Y:S01]  /*cd10*/  FMUL.FTZ R3, R3, R0.reuse ;  /* 0x0000000003037220 */ /* 0x080fe20000410000 */
[-CC-:B------:R-:W-:Y:S01]  /*cd20*/  FFMA.FTZ R128, R159, R0.reuse, -R133.reuse ;  /* 0x000000009f807223 */ /* 0x180fe20000010885 */
[----:B------:R-:W-:Y:S01]  /*cd30*/  FFMA.FTZ R132, R147, R0, -R133 ;  /* 0x0000000093847223 */ /* 0x000fe20000010885 */
[----:B------:R-:W-:Y:S01]  /*cd40*/  MUFU.EX2 R8, R8 ;  /* 0x0000000800087308 */ /* 0x000fe20000000800 */
[----:B------:R-:W-:-:S07]  /*cd50*/  UMOV UR6, UR38 ;  /* 0x0000002600067c82 */ /* 0x000fce0008000000 */
[----:B------:R-:W0:Y:S08]  /*cd60*/  MUFU.EX2 R3, R3 ;  /* 0x0000000300037308 */ /* 0x000e300000000800 */
[----:B------:R-:W1:Y:S08]  /*cd70*/  MUFU.EX2 R128, R128 ;  /* 0x0000008000807308 */ /* 0x000e700000000800 */
[----:B------:R-:W2:Y:S01]  /*cd80*/  MUFU.EX2 R132, R132 ;  /* 0x0000008400847308 */ /* 0x000ea20000000800 */
[----:B0-----:R-:W-:-:S04]  /*cd90*/  FFMA.FTZ R6, R3, R6, R8 ;  /* 0x0000000603067223 */ /* 0x001fc80000010008 */
[----:B------:R-:W-:Y:S01]  /*cda0*/  FADD.FTZ R138, R201, R6 ;  /* 0x00000006c98a7221 */ /* 0x000fe20000010000 */
[----:B------:R-:W-:Y:S01]  /*cdb0*/  FFMA.FTZ R6, R139, R0, -R133 ;  /* 0x000000008b067223 */ /* 0x000fe20000010885 */
[----:B------:R-:W-:Y:S01]  /*cdc0*/  F2FP.BF16.F32.PACK_AB R201, R201, R8 ;  /* 0x00000008c9c9723e */ /* 0x000fe200000010ff */
[----:B------:R-:W-:Y:S08]  /*cdd0*/  MUFU.EX2 R180, R180 ;  /* 0x000000b400b47308 */ /* 0x000ff00000000800 */
[----:B------:R-:W0:Y:S08]  /*cde0*/  MUFU.EX2 R6, R6 ;  /* 0x0000000600067308 */ /* 0x000e300000000800 */
        /* <DEDUP_REMOVED lines=8> */
[----:B---3--:R-:W-:-:S05]  /*ce70*/  @!P1 VIADD R140, R144, 0x36860 ;  /* 0x00036860908c9836 */ /* 0x008fca0000000000 */
[----:B------:R-:W-:-:S04]  /*ce80*/  @!P1 PRMT R140, RZ, 0x654, R140 ;  /* 0x00000654ff8c9816 */ /* 0x000fc8000000008c */
[----:B------:R3:W-:Y:S02]  /*ce90*/  @!P1 SYNCS.ARRIVE.TRANS64.RED.A1T0 RZ, [R140+URZ], RZ ;  /* 0x000000ff8cff99a7 */ /* 0x0007e4000810043f */
[----:B---3--:R-:W-:Y:S01]  /*cea0*/  FADD.FTZ R140, R202, R7 ;  /* 0x00000007ca8c7221 */ /* 0x008fe20000010000 */
[----:B------:R-:W-:Y:S01]  /*ceb0*/  FADD.FTZ R7, R203, R138 ;  /* 0x0000008acb077221 */ /* 0x000fe20000010000 */
[C---:B------:R-:W-:Y:S02]  /*cec0*/  F2FP.BF16.F32.PACK_AB R203, R14.reuse, R203 ;  /* 0x000000cb0ecb723e */ /* 0x040fe400000010ff */
[C---:B------:R-:W-:Y:S01]  /*ced0*/  FADD.FTZ R139, R169.reuse, R140 ;  /* 0x0000008ca98b7221 */ /* 0x040fe20000010000 */
[----:B------:R-:W-:Y:S01]  /*cee0*/  FADD.FTZ R138, R14, R7 ;  /* 0x000000070e8a7221 */ /* 0x000fe20000010000 */
[----:B------:R-:W-:Y:S02]  /*cef0*/  F2FP.BF16.F32.PACK_AB R202, R169, R202 ;  /* 0x000000caa9ca723e */ /* 0x000fe400000010ff */
[----:B------:R-:W-:Y:S01]  /*cf00*/  FADD.FTZ R140, R196, R139 ;  /* 0x0000008bc48c7221 */ /* 0x000fe20000010000 */
[----:B------:R-:W-:Y:S01]  /*cf10*/  FADD.FTZ R7, R197, R138 ;  /* 0x0000008ac5077221 */ /* 0x000fe20000010000 */
[----:B------:R-:W-:-:S02]  /*cf20*/  F2FP.BF16.F32.PACK_AB R196, R161, R196 ;  /* 0x000000c4a1c4723e */ /* 0x000fc400000010ff */
[----:B------:R-:W-:Y:S01]  /*cf30*/  FADD.FTZ R139, R161, R140 ;  /* 0x0000008ca18b7221 */ /* 0x000fe20000010000 */
[----:B------:R-:W-:Y:S01]  /*cf40*/  FADD.FTZ R130, R20, R7 ;  /* 0x0000000714827221 */ /* 0x000fe20000010000 */
[----:B------:R-:W-:Y:S01]  /*cf50*/  FFMA.FTZ R7, R122, R0, -R133 ;  /* 0x000000007a077223 */ /* 0x000fe20000010885 */
[----:B------:R-:W-:Y:S01]  /*cf60*/  F2FP.BF16.F32.PACK_AB R197, R20, R197 ;  /* 0x000000c514c5723e */ /* 0x000fe200000010ff */
[----:B------:R-:W-:Y:S01]  /*cf70*/  FADD.FTZ R138, R198, R139 ;  /* 0x0000008bc68a7221 */ /* 0x000fe20000010000 */
[----:B------:R-:W-:Y:S01]  /*cf80*/  FADD.FTZ R139, R199, R130 ;  /* 0x00000082c78b7221 */ /* 0x000fe20000010000 */
[C---:B------:R-:W-:Y:S01]  /*cf90*/  F2FP.BF16.F32.PACK_AB R198, R13.reuse, R198 ;  /* 0x000000c60dc6723e */ /* 0x040fe200000010ff */
[----:B------:R-:W3:Y:S01]  /*cfa0*/  MUFU.EX2 R122, R143 ;  /* 0x0000008f007a7308 */ /* 0x000ee20000000800 */
[----:B------:R-:W-:Y:S01]  /*cfb0*/  FADD.FTZ R147, R13, R138 ;  /* 0x0000008a0d937221 */ /* 0x000fe20000010000 */
[C---:B------:R-:W-:Y:S01]  /*cfc0*/  FADD.FTZ R130, R120.reuse, R139 ;  /* 0x0000008b78827221 */ /* 0x040fe20000010000 */
[----:B------:R-:W-:-:S02]  /*cfd0*/  F2FP.BF16.F32.PACK_AB R199, R120, R199 ;  /* 0x000000c778c7723e */ /* 0x000fc400000010ff */
[----:B------:R-:W-:Y:S01]  /*cfe0*/  FADD.FTZ R138, R192, R147 ;  /* 0x00000093c08a7221 */ /* 0x000fe20000010000 */
[----:B------:R-:W-:Y:S01]  /*cff0*/  FADD.FTZ R139, R193, R130 ;  /* 0x00000082c18b7221 */ /* 0x000fe20000010000 */
[C---:B------:R-:W-:Y:S01]  /*d000*/  F2FP.BF16.F32.PACK_AB R192, R153.reuse, R192 ;  /* 0x000000c099c0723e */ /* 0x040fe200000010ff */
[----:B------:R4:W5:Y:S01]  /*d010*/  MUFU.EX2 R177, R7 ;  /* 0x0000000700b17308 */ /* 0x0009620000000800 */
[----:B------:R-:W-:Y:S01]  /*d020*/  FADD.FTZ R133, R153, R138 ;  /* 0x0000008a99857221 */ /* 0x000fe20000010000 */
[C---:B------:R-:W-:Y:S01]  /*d030*/  FADD.FTZ R130, R124.reuse, R139 ;  /* 0x0000008b7c827221 */ /* 0x040fe20000010000 */
[----:B------:R-:W-:Y:S02]  /*d040*/  F2FP.BF16.F32.PACK_AB R193, R124, R193 ;  /* 0x000000c17cc1723e */ /* 0x000fe400000010ff */
[----:B------:R-:W-:Y:S01]  /*d050*/  FADD.FTZ R138, R194, R133 ;  /* 0x00000085c28a7221 */ /* 0x000fe20000010000 */
[----:B------:R-:W-:Y:S01]  /*d060*/  FADD.FTZ R11, R195, R130 ;  /* 0x00000082c30b7221 */ /* 0x000fe20000010000 */
[----:B------:R-:W-:-:S02]  /*d070*/  F2FP.BF16.F32.PACK_AB R194, R15, R194 ;  /* 0x000000c20fc2723e */ /* 0x000fc400000010ff */
[----:B------:R-:W-:Y:S01]  /*d080*/  FADD.FTZ R133, R15, R138 ;  /* 0x0000008a0f857221 */ /* 0x000fe20000010000 */
[C---:B-1----:R-:W-:Y:S01]  /*d090*/  FADD.FTZ R130, R128.reuse, R11 ;  /* 0x0000000b80827221 */ /* 0x042fe20000010000 */
[----:B------:R-:W-:Y:S02]  /*d0a0*/  F2FP.BF16.F32.PACK_AB R195, R128, R195 ;  /* 0x000000c380c3723e */ /* 0x000fe400000010ff */
[----:B------:R-:W-:Y:S01]  /*d0b0*/  FADD.FTZ R8, R188, R133 ;  /* 0x00000085bc087221 */ /* 0x000fe20000010000 */
[----:B------:R-:W-:Y:S01]  /*d0c0*/  FADD.FTZ R11, R189, R130 ;  /* 0x00000082bd0b7221 */ /* 0x000fe20000010000 */
[C---:B------:R-:W-:Y:S02]  /*d0d0*/  F2FP.BF16.F32.PACK_AB R188, R21.reuse, R188 ;  /* 0x000000bc15bc723e */ /* 0x040fe400000010ff */
[----:B------:R-:W-:Y:S01]  /*d0e0*/  FADD.FTZ R133, R21, R8 ;  /* 0x0000000815857221 */ /* 0x000fe20000010000 */
[C---:B--2---:R-:W-:Y:S01]  /*d0f0*/  FADD.FTZ R8, R132.reuse, R11 ;  /* 0x0000000b84087221 */ /* 0x044fe20000010000 */
        /* <DEDUP_REMOVED lines=9> */
[----:B0-----:R-:W-:-:S02]  /*d190*/  F2FP.BF16.F32.PACK_AB R185, R6, R185 ;  /* 0x000000b906b9723e */ /* 0x001fc400000010ff */
[C---:B------:R-:W-:Y:S01]  /*d1a0*/  FADD.FTZ R13, R137.reuse, R14 ;  /* 0x0000000e890d7221 */ /* 0x040fe20000010000 */
[----:B------:R-:W-:Y:S01]  /*d1b0*/  FADD.FTZ R8, R6, R11 ;  /* 0x0000000b06087221 */ /* 0x000fe20000010000 */
[----:B------:R-:W-:Y:S02]  /*d1c0*/  F2FP.BF16.F32.PACK_AB R184, R137, R184 ;  /* 0x000000b889b8723e */ /* 0x000fe400000010ff */
[----:B------:R-:W-:Y:S01]  /*d1d0*/  FADD.FTZ R14, R186, R13 ;  /* 0x0000000dba0e7221 */ /* 0x000fe20000010000 */
[----:B------:R-:W-:Y:S01]  /*d1e0*/  FADD.FTZ R11, R187, R8 ;  /* 0x00000008bb0b7221 */ /* 0x000fe20000010000 */
[C---:B------:R-:W-:Y:S02]  /*d1f0*/  F2FP.BF16.F32.PACK_AB R186, R141.reuse, R186 ;  /* 0x000000ba8dba723e */ /* 0x040fe400000010ff */
[----:B------:R-:W-:Y:S01]  /*d200*/  FADD.FTZ R13, R141, R14 ;  /* 0x0000000e8d0d7221 */ /* 0x000fe20000010000 */
[C---:B---3--:R-:W-:Y:S01]  /*d210*/  FADD.FTZ R8, R122.reuse, R11 ;  /* 0x0000000b7a087221 */ /* 0x048fe20000010000 */
[----:B------:R-:W-:Y:S01]  /*d220*/  F2FP.BF16.F32.PACK_AB R187, R122, R187 ;  /* 0x000000bb7abb723e */ /* 0x000fe200000010ff */
[----:B------:R-:W-:-:S02]  /*d230*/  IMAD.MOV.U32 R11, RZ, RZ, R4 ;  /* 0x000000ffff0b7224 */ /* 0x000fc400078e0004 */
[----:B------:R-:W-:Y:S01]  /*d240*/  FADD.FTZ R14, R180, R13 ;  /* 0x0000000db40e7221 */ /* 0x000fe20000010000 */
[----:B------:R-:W-:Y:S01]  /*d250*/  FADD.FTZ R8, R181, R8 ;  /* 0x00000008b5087221 */ /* 0x000fe20000010000 */
[C---:B------:R-:W-:Y:S02]  /*d260*/  F2FP.BF16.F32.PACK_AB R180, R149.reuse, R180 ;  /* 0x000000b495b4723e */ /* 0x040fe400000010ff */
[----:B----4-:R-:W-:Y:S01]  /*d270*/  FADD.FTZ R7, R149, R14 ;  /* 0x0000000e95077221 */ /* 0x010fe20000010000 */
        /* <DEDUP_REMOVED lines=9> */
[----:B-----5:R-:W-:Y:S01]  /*d310*/  FADD.FTZ R8, R177, R8 ;  /* 0x00000008b1087221 */ /* 0x020fe20000010000 */
[----:B------:R-:W-:Y:S02]  /*d320*/  F2FP.BF16.F32.PACK_AB R177, R123, R177 ;  /* 0x000000b17bb1723e */ /* 0x000fe400000010ff */
[----:B------:R-:W-:Y:S01]  /*d330*/  FADD.FTZ R7, R121, R6 ;  /* 0x0000000679077221 */ /* 0x000fe20000010000 */
[----:B------:R-:W-:-:S03]  /*d340*/  FADD.FTZ R8, R123, R8 ;  /* 0x000000087b087221 */ /* 0x000fc60000010000 */
[----:B------:R-:W-:Y:S01]  /*d350*/  FADD.FTZ R6, R12, R7 ;  /* 0x000000070c067221 */ /* 0x000fe20000010000 */
[----:B------:R-:W-:Y:S01]  /*d360*/  FADD.FTZ R8, R179, R8 ;  /* 0x00000008b3087221 */ /* 0x000fe20000010000 */
[----:B------:R-:W-:Y:S02]  /*d370*/  F2FP.BF16.F32.PACK_AB R179, R127, R179 ;  /* 0x000000b37fb3723e */ /* 0x000fe400000010ff */
[----:B------:R-:W-:Y:S01]  /*d380*/  FADD.FTZ R7, R125, R6 ;  /* 0x000000067d077221 */ /* 0x000fe20000010000 */
[----:B------:R-:W-:Y:S01]  /*d390*/  FADD.FTZ R6, R127, R8 ;  /* 0x000000087f067221 */ /* 0x000fe20000010000 */
[----:B------:R-:W-:Y:S01]  /*d3a0*/  IMAD.MOV.U32 R8, RZ, RZ, R5 ;  /* 0x000000ffff087224 */ /* 0x000fe200078e0005 */
[----:B------:R-:W-:Y:S06]  /*d3b0*/  @P2 BRA `(.L_x_5738) ;  /* 0xffffffc400302947 */ /* 0x000fec000383ffff */
.L_x_5729:
        /* <DEDUP_REMOVED lines=99> */
.L_x_5739:
[----:B------:R-:W-:Y:S01]  /*d9f0*/  ULEA UR5, UR36, UR37, 0x3 ;  /* 0x0000002524057291 */ /* 0x000fe2000f8e183f */
[----:B------:R-:W-:-:S05]  /*da00*/  IMAD.U32 R2, RZ, RZ, UR38 ;  /* 0x00000026ff027e24 */ /* 0x000fca000f8e00ff */
[----:B------:R-:W-:-:S04]  /*da10*/  SHF.L.U32 R2, R2, 0x1f, RZ ;  /* 0x0000001f02027819 */ /* 0x000fc800000006ff */
[----:B------:R0:W1:Y:S01]  /*da20*/  SYNCS.PHASECHK.TRANS64.TRYWAIT P2, [UR5+0x36850], R2 ;  /* 0x03685002ff0075a7 */ /* 0x0000620008040145 */
[----:B------:R-:W-:Y:S05]  /*da30*/  @!P0 BRA `(.L_x_5740) ;  /* 0x0000000000048947 */ /* 0x000fea0003800000 */
[----:B------:R-:W-:Y:S01]  /*da40*/  BPT.TRAP 0x1 ;  /* 0x000000040000795c */ /* 0x000fe20000300000 */
.L_x_5740:
[----:B-1----:R-:W-:Y:S05]  /*da50*/  @P2 BRA `(.L_x_5741) ;  /* 0x0000000000082947 */ /* 0x002fea0003800000 */
[----:B------:R-:W1:Y:S02]  /*da60*/  SYNCS.PHASECHK.TRANS64.TRYWAIT P0, [UR5+0x36850], R2 ;  /* 0x03685002ff0075a7 */ /* 0x000e640008000145 */
[----:B-1----:R-:W-:Y:S05]  /*da70*/  @!P0 BRA `(.L_x_5742) ;  /* 0x0000007c00788947 */ /* 0x002fea0003800000 */
.L_x_5741:
[----:B------:R-:W-:Y:S01]  /*da80*/  UIADD3 UR37, UR37, 0x400, URZ ;  /* 0x0000040025257890 */ /* 0x000fe2000fffe03f */
[----:B------:R-:W-:Y:S01]  /*da90*/  WARPGROUP.ARRIVE ;  /* 0x00000000000079c5 */ /* 0x000fe20000000000 */
[----:B------:R-:W-:Y:S01]  /*daa0*/  UMOV UR7, 0x40000040 ;  /* 0x4000004000077882 */ /* 0x000fe20000000000 */
[----:B01----:R-:W0:Y:S01]  /*dab0*/  SHFL.BFLY PT, R2, R7, 0x2, 0x1f ;  /* 0x0c401f0007027f89 */ /* 0x003e2200000e0000 */
[----:B------:R-:W-:Y:S01]  /*dac0*/  USHF.R.U32.HI UR37, URZ, 0x4, UR37 ;  /* 0x000000043f257899 */ /* 0x000fe20008011625 */
[----:B------:R-:W-:Y:S01]  /*dad0*/  CS2R R20, SRZ ;  /* 0x0000000000147805 */ /* 0x000fe2000001ff00 */
[----:B------:R-:W-:Y:S01]  /*dae0*/  VIADD R209, R209, 0x1 ;  /* 0x00000001d1d17836 */ /* 0x000fe20000000000 */
[----:B------:R-:W1:Y:S01]  /*daf0*/  SHFL.BFLY PT, R3, R6, 0x2, 0x1f ;  /* 0x0c401f0006037f89 */ /* 0x000e6200000e0000 */
[----:B------:R-:W-:-:S04]  /*db00*/  ULOP3.LUT UR37, UR37, 0x3fff, URZ, 0xc0, !UPT ;  /* 0x00003fff25257892 */ /* 0x000fc8000f8ec03f */
[----:B------:R-:W-:-:S04]  /*db10*/  ULOP3.LUT UR4, UR37, 0x3800000, URZ, 0xfc, !UPT ;  /* 0x0380000025047892 */ /* 0x000fc8000f8efc3f */
[----:B------:R-:W-:Y:S02]  /*db20*/  UIMAD UR4, UR36, 0xa80, UR4 ;  /* 0x00000a80240478a4 */ /* 0x000fe4000f8e0204 */
[----:B------:R-:W-:-:S04]  /*db30*/  UIADD3 UR36, UR36, 0x1, URZ ;  /* 0x0000000124247890 */ /* 0x000fc8000fffe03f */
[----:B------:R-:W-:Y:S01]  /*db40*/  UISETP.NE.AND UP0, UPT, UR36, 0x2, UPT ;  /* 0x000000022400788c */ /* 0x000fe2000bf05270 */
[----:B------:R-:W-:Y:S02]  /*db50*/  UMOV UR6, UR4 ;  /* 0x0000000400067c82 */ /* 0x000fe40008000000 */
[----:B------:R-:W-:Y:S01]  /*db60*/  HGMMA.64x192x16.F32.BF16 R24, R200, gdesc[UR4].tnspB, R24, gsb0 ;  /* 0x42e00004c8187df0 */ /* 0x000fe20008001818 */
[----:B------:R-:W-:Y:S01]  /*db70*/  UIADD3 UR6, UR4, 0x80, URZ ;  /* 0x0000008004067890 */ /* 0x000fe2000fffe03f */
[----:B0-----:R-:W-:Y:S01]  /*db80*/  FADD.FTZ R2, R2, R7 ;  /* 0x0000000702027221 */ /* 0x001fe20000010000 */
[----:B------:R-:W-:Y:S01]  /*db90*/  UMOV UR7, 0x40000040 ;  /* 0x4000004000077882 */ /* 0x000fe20000000000 */
[----:B------:R-:W-:Y:S01]  /*dba0*/  USEL UR36, UR36, URZ, UP0 ;  /* 0x0000003f24247287 */ /* 0x000fe20008000000 */
[----:B-1----:R-:W-:Y:S01]  /*dbb0*/  FADD.FTZ R8, R3, R6 ;  /* 0x0000000603087221 */ /* 0x002fe20000010000 */
[----:B------:R-:W-:Y:S01]  /*dbc0*/  IMAD.U32 R6, RZ, RZ, UR5 ;  /* 0x00000005ff067e24 */ /* 0x000fe2000f8e00ff */
[----:B------:R-:W0:Y:S03]  /*dbd0*/  SHFL.BFLY PT, R3, R2, 0x1, 0x1f ;  /* 0x0c201f0002037f89 */ /* 0x000e2600000e0000 */
[----:B------:R-:W-:Y:S01]  /*dbe0*/  @!P1 VIADD R6, R6, 0x36860 ;  /* 0x0003686006069836 */ /* 0x000fe20000000000 */
[----:B------:R-:W1:Y:S04]  /*dbf0*/  SHFL.BFLY PT, R9, R8, 0x1, 0x1f ;  /* 0x0c201f0008097f89 */ /* 0x000e6800000e0000 */
[----:B------:R-:W-:Y:S01]  /*dc00*/  @!P1 PRMT R122, RZ, 0x654, R6 ;  /* 0x00000654ff7a9816 */ /* 0x000fe20000000006 */
[----:B0-----:R-:W-:Y:S01]  /*dc10*/  FADD.FTZ R11, R2, R3 ;  /* 0x00000003020b7221 */ /* 0x001fe20000010000 */
[----:B------:R-:W-:-:S02]  /*dc20*/  IMAD.MOV.U32 R3, RZ, RZ, -0x800000 ;  /* 0xff800000ff037424 */ /* 0x000fc400078e00ff */
[----:B------:R-:W-:Y:S02]  /*dc30*/  IMAD.MOV.U32 R2, RZ, RZ, -0x800000 ;  /* 0xff800000ff027424 */ /* 0x000fe400078e00ff */
[----:B-1----:R-:W-:Y:S01]  /*dc40*/  FADD.FTZ R12, R8, R9 ;  /* 0x00000009080c7221 */ /* 0x002fe20000010000 */
[----:B------:R-:W-:-:S04]  /*dc50*/  FSETP.NE.FTZ.AND P0, PT, R11, RZ, PT ;  /* 0x000000ff0b00720b */ /* 0x000fc80003f15000 */
        /* <DEDUP_REMOVED lines=44> */
[-C--:B--2---:R-:W-:Y:S01]  /*df20*/  FMUL.FTZ R128, R95, R21.reuse ;  /* 0x000000155f807220 */ /* 0x084fe20000410000 */
[-C--:B------:R-:W-:Y:S01]  /*df30*/  FMUL.FTZ R127, R99, R21.reuse ;  /* 0x00000015637f7220 */ /* 0x080fe20000410000 */
[-C--:B0-----:R-:W-:Y:S01]  /*df40*/  FMUL.FTZ R120, R33, R20.reuse ;  /* 0x0000001421787220 */ /* 0x081fe20000410000 */
        /* <DEDUP_REMOVED lines=94> */
.L_x_5712:
[----:B------:R-:W0:Y:S01]  /*e530*/  S2R R21, SR_CgaCtaId ;  /* 0x0000000000157919 */ /* 0x000e220000008800 */
[----:B------:R-:W-:Y:S01]  /*e540*/  MOV R90, 0x400 ;  /* 0x00000400005a7802 */ /* 0x000fe20000000f00 */
[----:B------:R-:W-:Y:S01]  /*e550*/  BSSY B0, `(.L_x_5743) ;  /* 0x000022a000007945 */ /* 0x000fe20003800000 */
[----:B------:R-:W-:Y:S02]  /*e560*/  BAR.SYNC.DEFER_BLOCKING 0x5, 0x180 ;  /* 0x0146000000007b1d */ /* 0x000fe40000010000 */
[----:B0-----:R-:W-:-:S05]  /*e570*/  LEA R90, R21, R90, 0x18 ;  /* 0x0000005a155a7211 */ /* 0x001fca00078ec0ff */
[----:B------:R0:W1:Y:S01]  /*e580*/  LDS R52, [R90+0x368d0] ;  /* 0x0368d0005a347984 */ /* 0x0000620000000800 */
[----:B------:R-:W-:Y:S06]  /*e590*/  BAR.ARV 0x4, 0x180 ;  /* 0x0106000000007b1d */ /* 0x000fec0000002000 */
[----:B------:R-:W-:Y:S05]  /*e5a0*/  @P0 BRA `(.L_x_5744) ;  /* 0x0000001400fc0947 */ /* 0x000fea0003800000 */
[----:B------:R-:W2:Y:S01]  /*e5b0*/  S2R R21, SR_SWINHI ;  /* 0x0000000000157919 */ /* 0x000ea20000002f00 */
[----:B------:R-:W-:Y:S01]  /*e5c0*/  SHF.R.S32.HI R91, RZ, 0x1f, R207 ;  /* 0x0000001fff5b7819 */ /* 0x000fe200000114cf */
[----:B------:R-:W-:Y:S01]  /*e5d0*/  ULDC.64 UR4, c[0x0][0xb90] ;  /* 0x0002e40000047ab9 */ /* 0x000fe20000000a00 */
[----:B------:R-:W3:Y:S01]  /*e5e0*/  LDC R94, c[0x0][0xbe8] ;  /* 0x0002fa00ff5e7b82 */ /* 0x000ee20000000800 */
[----:B------:R-:W-:Y:S01]  /*e5f0*/  IMAD.WIDE.U32 R24, R207, UR4, RZ ;  /* 0x00000004cf187c25 */ /* 0x000fe2000f8e00ff */
[----:B------:R-:W-:Y:S01]  /*e600*/  F2FP.BF16.F32.PACK_AB R6, R7, R6 ;  /* 0x000000060706723e */ /* 0x000fe200000010ff */
[----:B------:R-:W-:Y:S01]  /*e610*/  ULDC UR6, c[0x0][0xa88] ;  /* 0x0002a20000067ab9 */ /* 0x000fe20000000800 */
[----:B------:R-:W-:Y:S01]  /*e620*/  F2FP.BF16.F32.PACK_AB R7, R156, R33 ;  /* 0x000000219c07723e */ /* 0x000fe200000010ff */
[----:B------:R-:W-:Y:S01]  /*e630*/  IMAD R20, R91, UR4, RZ ;  /* 0x000000045b147c24 */ /* 0x000fe2000f8e02ff */
[----:B------:R-:W-:Y:S01]  /*e640*/  F2FP.BF16.F32.PACK_AB R4, R5, R4 ;  /* 0x000000040504723e */ /* 0x000fe200000010ff */
[----:B------:R-:W-:Y:S01]  /*e650*/  ULDC.64 UR8, c[0x0][0x208] ;  /* 0x0000820000087ab9 */ /* 0x000fe20000000a00 */
[----:B------:R-:W-:Y:S01]  /*e660*/  F2FP.BF16.F32.PACK_AB R5, R158, R37 ;  /* 0x000000259e05723e */ /* 0x000fe200000010ff */
[----:B------:R-:W-:Y:S01]  /*e670*/  IMAD R29, R207, UR5, R20 ;  /* 0x00000005cf1d7c24 */ /* 0x000fe2000f8e0214 */
[----:B------:R-:W-:Y:S01]  /*e680*/  F2FP.BF16.F32.PACK_AB R14, R53, R14 ;  /* 0x0000000e350e723e */ /* 0x000fe200000010ff */
[----:B------:R-:W-:Y:S01]  /*e690*/  ULDC.64 UR4, c[0x0][0xb98] ;  /* 0x0002e60000047ab9 */ /* 0x000fe20000000a00 */
[----:B------:R-:W-:Y:S01]  /*e6a0*/  F2FP.BF16.F32.PACK_AB R10, R11, R10 ;  /* 0x0000000a0b0a723e */ /* 0x000fe200000010ff */
[----:B------:R-:W-:Y:S01]  /*e6b0*/  IMAD.IADD R25, R25, 0x1, R29 ;  /* 0x0000000119197824 */ /* 0x000fe200078e021d */
        /* <DEDUP_REMOVED lines=9> */
[----:B--2---:R-:W-:Y:S01]  /*e750*/  MOV R49, R21 ;  /* 0x0000001500317202 */ /* 0x004fe20000000f00 */
[----:B------:R-:W-:Y:S01]  /*e760*/  IMAD R21, R208, 0x40, R16 ;  /* 0x00000040d0157824 */ /* 0x000fe200078e0210 */
[----:B------:R-:W-:Y:S02]  /*e770*/  F2FP.BF16.F32.PACK_AB R98, R101, R100 ;  /* 0x000000646562723e */ /* 0x000fe400000010ff */
[----:B------:R-:W-:Y:S01]  /*e780*/  F2FP.BF16.F32.PACK_AB R99, R126, R99 ;  /* 0x000000637e63723e */ /* 0x000fe200000010ff */
[----:B------:R-:W-:Y:S01]  /*e790*/  IMAD.WIDE R46, R213, 0x2, R48 ;  /* 0x00000002d52e7825 */ /* 0x000fe200078e0230 */
[----:B------:R-:W-:-:S02]  /*e7a0*/  F2FP.BF16.F32.PACK_AB R105, R95, R106 ;  /* 0x0000006a5f69723e */ /* 0x000fc400000010ff */
[----:B------:R-:W-:Y:S01]  /*e7b0*/  F2FP.BF16.F32.PACK_AB R112, R113, R112 ;  /* 0x000000707170723e */ /* 0x000fe200000010ff */
[----:B------:R-:W-:Y:S01]  /*e7c0*/  IMAD.WIDE R48, R21, 0x2, R48 ;  /* 0x0000000215307825 */ /* 0x000fe200078e0230 */
[C---:B------:R-:W-:Y:S02]  /*e7d0*/  IADD3 R27, P5, R46.reuse, 0x8060, RZ ;  /* 0x000080602e1b7810 */ /* 0x040fe40007fbe0ff */
[C---:B------:R-:W-:Y:S02]  /*e7e0*/  LOP3.LUT R21, R46.reuse, 0x380, RZ, 0xc0, !PT ;  /* 0x000003802e157812 */ /* 0x040fe400078ec0ff */
[----:B------:R-:W-:Y:S02]  /*e7f0*/  LOP3.LUT R26, R27, 0x380, RZ, 0xc0, !PT ;  /* 0x000003801b1a7812 */ /* 0x000fe400078ec0ff */
[----:B------:R-:W-:Y:S02]  /*e800*/  IADD3 R103, P6, R46, 0x8040, RZ ;  /* 0x000080402e677810 */ /* 0x000fe40007fde0ff */
[----:B------:R-:W-:-:S02]  /*e810*/  SHF.R.U64 R26, R26, 0x3, RZ ;  /* 0x000000031a1a7819 */ /* 0x000fc400000012ff */
[C---:B------:R-:W-:Y:S01]  /*e820*/  IADD3 R45, P0, R46.reuse, 0x8020, RZ ;  /* 0x000080202e2d7810 */ /* 0x040fe20007f1e0ff */
[--C-:B------:R-:W-:Y:S01]  /*e830*/  IMAD.X R51, RZ, RZ, R47.reuse, P6 ;  /* 0x000000ffff337224 */ /* 0x100fe200030e062f */
[C---:B------:R-:W-:Y:S02]  /*e840*/  IADD3 R30, P1, R46.reuse, 0x8000, RZ ;  /* 0x000080002e1e7810 */ /* 0x040fe40007f3e0ff */
[----:B------:R-:W-:Y:S01]  /*e850*/  IADD3 R43, P2, R46, 0x4060, RZ ;  /* 0x000040602e2b7810 */ /* 0x000fe20007f5e0ff */
[--C-:B------:R-:W-:Y:S01]  /*e860*/  IMAD.X R55, RZ, RZ, R47.reuse, P0 ;  /* 0x000000ffff377224 */ /* 0x100fe200000e062f */
[----:B------:R-:W-:Y:S01]  /*e870*/  SHF.R.U64 R21, R21, 0x3, RZ ;  /* 0x0000000315157819 */ /* 0x000fe200000012ff */
[--C-:B------:R-:W-:Y:S01]  /*e880*/  IMAD.X R59, RZ, RZ, R47.reuse, P1 ;  /* 0x000000ffff3b7224 */ /* 0x100fe200008e062f */
[----:B------:R-:W-:Y:S01]  /*e890*/  LOP3.LUT R26, R26, R27, RZ, 0x3c, !PT ;  /* 0x0000001b1a1a7212 */ /* 0x000fe200078e3cff */
[--C-:B------:R-:W-:Y:S01]  /*e8a0*/  IMAD.X R27, RZ, RZ, R47.reuse, P5 ;  /* 0x000000ffff1b7224 */ /* 0x100fe200028e062f */
[----:B------:R-:W-:Y:S01]  /*e8b0*/  LOP3.LUT R32, R45, 0x380, RZ, 0xc0, !PT ;  /* 0x000003802d207812 */ /* 0x000fe200078ec0ff */
        /* <DEDUP_REMOVED lines=16> */
[----:B------:R-:W-:-:S02]  /*e9c0*/  SHF.R.U64 R32, R32, 0x3, RZ ;  /* 0x0000000320207819 */ /* 0x000fc400000012ff */
[----:B------:R-:W-:Y:S02]  /*e9d0*/  SHF.R.U64 R20, R20, 0x3, RZ ;  /* 0x0000000314147819 */ /* 0x000fe400000012ff */
[----:B------:R-:W-:Y:S02]  /*e9e0*/  SHF.R.U64 R21, R21, 0x3, RZ ;  /* 0x0000000315157819 */ /* 0x000fe400000012ff */
[----:B------:R-:W-:Y:S02]  /*e9f0*/  LOP3.LUT R54, R32, R45, RZ, 0x3c, !PT ;  /* 0x0000002d20367212 */ /* 0x000fe400078e3cff */
[----:B------:R-:W-:Y:S02]  /*ea00*/  LOP3.LUT R62, R20, R43, RZ, 0x3c, !PT ;  /* 0x0000002b143e7212 */ /* 0x000fe400078e3cff */
[----:B------:R-:W-:Y:S02]  /*ea10*/  LOP3.LUT R20, R29, 0x380, RZ, 0xc0, !PT ;  /* 0x000003801d147812 */ /* 0x000fe400078ec0ff */
[----:B------:R-:W-:-:S02]  /*ea20*/  LOP3.LUT R32, R41, 0x380, RZ, 0xc0, !PT ;  /* 0x0000038029207812 */ /* 0x000fc400078ec0ff */
[----:B------:R-:W-:Y:S02]  /*ea30*/  LOP3.LUT R58, R21, R30, RZ, 0x3c, !PT ;  /* 0x0000001e153a7212 */ /* 0x000fe400078e3cff */
[----:B------:R-:W-:Y:S02]  /*ea40*/  LOP3.LUT R21, R28, 0x380, RZ, 0xc0, !PT ;  /* 0x000003801c157812 */ /* 0x000fe400078ec0ff */
[----:B------:R-:W-:Y:S02]  /*ea50*/  SHF.R.U64 R20, R20, 0x3, RZ ;  /* 0x0000000314147819 */ /* 0x000fe400000012ff */
[----:B------:R-:W-:Y:S02]  /*ea60*/  SHF.R.U64 R32, R32, 0x3, RZ ;  /* 0x0000000320207819 */ /* 0x000fe400000012ff */
[----:B------:R-:W-:Y:S02]  /*ea70*/  SHF.R.U64 R21, R21, 0x3, RZ ;  /* 0x0000000315157819 */ /* 0x000fe400000012ff */
[----:B------:R-:W-:-:S02]  /*ea80*/  LOP3.LUT R66, R20, R29, RZ, 0x3c, !PT ;  /* 0x0000001d14427212 */ /* 0x000fc400078e3cff */
[----:B------:R-:W-:Y:S02]  /*ea90*/  LOP3.LUT R70, R32, R41, RZ, 0x3c, !PT ;  /* 0x0000002920467212 */ /* 0x000fe400078e3cff */
[----:B------:R-:W-:Y:S02]  /*eaa0*/  IADD3 R29, P5, R48, 0x2000, RZ ;  /* 0x00002000301d7810 */ /* 0x000fe40007fbe0ff */
[----:B------:R-:W-:Y:S02]  /*eab0*/  LOP3.LUT R32, R35, 0x380, RZ, 0xc0, !PT ;  /* 0x0000038023207812 */ /* 0x000fe400078ec0ff */
[----:B------:R-:W-:Y:S02]  /*eac0*/  LOP3.LUT R78, R21, R28, RZ, 0x3c, !PT ;  /* 0x0000001c154e7212 */ /* 0x000fe400078e3cff */
[----:B------:R-:W-:Y:S02]  /*ead0*/  LOP3.LUT R34, R103, 0x380, RZ, 0xc0, !PT ;  /* 0x0000038067227812 */ /* 0x000fe400078ec0ff */
[----:B------:R-:W-:-:S02]  /*eae0*/  LOP3.LUT R28, R29, 0x380, RZ, 0xc0, !PT ;  /* 0x000003801d1c7812 */ /* 0x000fc400078ec0ff */
[----:B------:R-:W-:Y:S02]  /*eaf0*/  SHF.R.U64 R32, R32, 0x3, RZ ;  /* 0x0000000320207819 */ /* 0x000fe400000012ff */
[----:B------:R-:W-:Y:S02]  /*eb00*/  SHF.R.U64 R34, R34, 0x3, RZ ;  /* 0x0000000322227819 */ /* 0x000fe400000012ff */
[----:B------:R-:W-:Y:S02]  /*eb10*/  SHF.R.U64 R28, R28, 0x3, RZ ;  /* 0x000000031c1c7819 */ /* 0x000fe400000012ff */
[----:B------:R-:W-:Y:S02]  /*eb20*/  LOP3.LUT R82, R32, R35, RZ, 0x3c, !PT ;  /* 0x0000002320527212 */ /* 0x000fe400078e3cff */
[----:B------:R-:W-:Y:S02]  /*eb30*/  IADD3 R35, P0, R48, 0x5000, RZ ;  /* 0x0000500030237810 */ /* 0x000fe40007f1e0ff */
[----:B------:R-:W-:-:S02]  /*eb40*/  LOP3.LUT R50, R34, R103, RZ, 0x3c, !PT ;  /* 0x0000006722327212 */ /* 0x000fc400078e3cff */
[----:B------:R-:W-:Y:S02]  /*eb50*/  LOP3.LUT R28, R28, R29, RZ, 0x3c, !PT ;  /* 0x0000001d1c1c7212 */ /* 0x000fe400078e3cff */
[----:B------:R-:W-:Y:S02]  /*eb60*/  IADD3 R29, P1, R48, 0x4000, RZ ;  /* 0x00004000301d7810 */ /* 0x000fe40007f3e0ff */
[----:B------:R-:W-:Y:S02]  /*eb70*/  LOP3.LUT R34, R35, 0x380, RZ, 0xc0, !PT ;  /* 0x0000038023227812 */ /* 0x000fe400078ec0ff */
[----:B------:R-:W-:Y:S01]  /*eb80*/  MOV R111, R46 ;  /* 0x0000002e006f7202 */ /* 0x000fe20000000f00 */
[----:B------:R-:W-:Y:S01]  /*eb90*/  IMAD.X R33, RZ, RZ, R49, P1 ;  /* 0x000000ffff217224 */ /* 0x000fe200008e0631 */
[----:B------:R-:W-:Y:S01]  /*eba0*/  SHF.R.U64 R34, R34, 0x3, RZ ;  /* 0x0000000322227819 */ /* 0x000fe200000012ff */
[----:B------:R-:W-:Y:S01]  /*ebb0*/  BAR.SYNC.DEFER_BLOCKING 0x1, 0x100 ;  /* 0x0044000000007b1d */ /* 0x000fe20000010000 */
[----:B---3--:R-:W-:-:S02]  /*ebc0*/  ISETP.NE.AND P1, PT, R94, 0x1, PT ;  /* 0x000000015e00780c */ /* 0x008fc40003f25270 */
[----:B------:R-:W-:Y:S01]  /*ebd0*/  LOP3.LUT R34, R34, R35, RZ, 0x3c, !PT ;  /* 0x0000002322227212 */ /* 0x000fe200078e3cff */
[--C-:B------:R-:W-:Y:S01]  /*ebe0*/  IMAD.X R35, RZ, RZ, R49.reuse, P0 ;  /* 0x000000ffff237224 */ /* 0x100fe200000e0631 */
[----:B------:R-:W-:Y:S02]  /*ebf0*/  IADD3 R103, P0, R48, 0xb000, RZ ;  /* 0x0000b00030677810 */ /* 0x000fe40007f1e0ff */
[----:B------:R-:W-:Y:S02]  /*ec00*/  LOP3.LUT R30, R39, 0x380, RZ, 0xc0, !PT ;  /* 0x00000380271e7812 */ /* 0x000fe400078ec0ff */
[----:B------:R-:W-:Y:S01]  /*ec10*/  LOP3.LUT R46, R103, 0x380, RZ, 0xc0, !PT ;  /* 0x00000380672e7812 */ /* 0x000fe200078ec0ff */
[----:B------:R-:W-:Y:S01]  /*ec20*/  IMAD.X R47, RZ, RZ, R49, P0 ;  /* 0x000000ffff2f7224 */ /* 0x000fe200000e0631 */
[----:B------:R-:W-:Y:S01]  /*ec30*/  MOV R110, R50 ;  /* 0x00000032006e7202 */ /* 0x000fe20000000f00 */
[----:B------:R-:W-:Y:S01]  /*ec40*/  IMAD.IADD R51, R22, 0x1, R17 ;  /* 0x0000000116337824 */ /* 0x000fe200078e0211 */
[----:B------:R-:W-:Y:S01]  /*ec50*/  SHF.R.U64 R46, R46, 0x3, RZ ;  /* 0x000000032e2e7819 */ /* 0x000fe200000012ff */
[----:B------:R-:W2:Y:S01]  /*ec60*/  @P1 LDC R156, c[0x0][0xbec] ;  /* 0x0002fb00ff9c1b82 */ /* 0x000ea20000000800 */
[----:B------:R-:W-:-:S02]  /*ec70*/  SHF.R.U64 R30, R30, 0x3, RZ ;  /* 0x000000031e1e7819 */ /* 0x000fc400000012ff */
[----:B------:R-:W-:Y:S02]  /*ec80*/  LOP3.LUT R46, R46, R103, RZ, 0x3c, !PT ;  /* 0x000000672e2e7212 */ /* 0x000fe400078e3cff */
[----:B------:R-:W-:Y:S02]  /*ec90*/  MOV R103, R26 ;  /* 0x0000001a00677202 */ /* 0x000fe40000000f00 */
[----:B------:R-:W-:Y:S01]  /*eca0*/  LOP3.LUT R74, R30, R39, RZ, 0x3c, !PT ;  /* 0x000000271e4a7212 */ /* 0x000fe200078e3cff */
[----:B------:R-:W3:Y:S01]  /*ecb0*/  @P1 LDC R27, c[0x0][0xbf0] ;  /* 0x0002fc00ff1b1b82 */ /* 0x000ee20000000800 */
[----:B------:R-:W-:Y:S01]  /*ecc0*/  LOP3.LUT R30, R31, 0x380, RZ, 0xc0, !PT ;  /* 0x000003801f1e7812 */ /* 0x000fe200078ec0ff */
[----:B------:R2:W-:Y:S01]  /*ecd0*/  STSM.16.M88.4 [R111], R4 ;  /* 0x000000046f007844 */ /* 0x0005e20000000200 */
[----:B------:R-:W-:Y:S01]  /*ece0*/  MOV R54, R54 ;  /* 0x0000003600367202 */ /* 0x000fe20000000f00 */
[----:B------:R-:W-:Y:S01]  /*ecf0*/  IMAD.MOV.U32 R55, RZ, RZ, R51 ;  /* 0x000000ffff377224 */ /* 0x000fe200078e0033 */
[----:B------:R-:W-:-:S02]  /*ed00*/  SHF.R.U64 R30, R30, 0x3, RZ ;  /* 0x000000031e1e7819 */ /* 0x000fc400000012ff */
[----:B------:R-:W-:Y:S02]  /*ed10*/  MOV R66, R66 ;  /* 0x0000004200427202 */ /* 0x000fe40000000f00 */
[----:B------:R-:W-:Y:S02]  /*ed20*/  LOP3.LUT R86, R30, R31, RZ, 0x3c, !PT ;  /* 0x0000001f1e567212 */ /* 0x000fe400078e3cff */
[----:B------:R-:W-:Y:S02]  /*ed30*/  MOV R82, R82 ;  /* 0x0000005200527202 */ /* 0x000fe40000000f00 */
[----:B------:R-:W-:Y:S02]  /*ed40*/  MOV R86, R86 ;  /* 0x0000005600567202 */ /* 0x000fe40000000f00 */
[----:B------:R-:W-:Y:S02]  /*ed50*/  IADD3 R21, P4, R48, 0x1000, RZ ;  /* 0x0000100030157810 */ /* 0x000fe40007f9e0ff */
[----:B------:R-:W-:Y:S01]  /*ed60*/  MOV R58, R58 ;  /* 0x0000003a003a7202 */ /* 0x000fe20000000f00 */
[----:B--2---:R-:W-:Y:S01]  /*ed70*/  @P1 IMAD.HI.U32 R4, R51, R156, RZ ;  /* 0x0000009c33041227 */ /* 0x004fe200078e00ff */
[----:B------:R-:W-:-:S02]  /*ed80*/  F2FP.BF16.F32.PACK_AB R6, R121, R0 ;  /* 0x000000007906723e */ /* 0x000fc400000010ff */
[----:B------:R-:W-:Y:S02]  /*ed90*/  SHF.R.S32.HI R0, RZ, 0x1f, R205 ;  /* 0x0000001fff007819 */ /* 0x000fe400000114cd */
[----:B------:R-:W-:Y:S02]  /*eda0*/  F2FP.BF16.F32.PACK_AB R5, R155, R150 ;  /* 0x000000969b05723e */ /* 0x000fe400000010ff */
[----:B---3--:R-:W-:Y:S01]  /*edb0*/  @P1 SHF.R.U32.HI R55, RZ, R27, R4 ;  /* 0x0000001bff371219 */ /* 0x008fe20000011604 */
[----:B------:R-:W-:Y:S01]  /*edc0*/  IMAD R26, R0, UR4, RZ ;  /* 0x00000004001a7c24 */ /* 0x000fe2000f8e02ff */
[----:B------:R-:W-:Y:S02]  /*edd0*/  F2FP.BF16.F32.PACK_AB R4, R120, R9 ;  /* 0x000000097804723e */ /* 0x000fe400000010ff */
[----:B------:R-:W-:Y:S01]  /*ede0*/  F2FP.BF16.F32.PACK_AB R7, R154, R149 ;  /* 0x000000959a07723e */ /* 0x000fe200000010ff */
[----:B------:R-:W-:Y:S01]  /*edf0*/  IMAD.MOV R53, RZ, RZ, -R55 ;  /* 0x000000ffff357224 */ /* 0x000fe200078e0a37 */
[----:B------:R-:W-:Y:S01]  /*ee00*/  F2FP.BF16.F32.PACK_AB R9, R153, R148 ;  /* 0x000000949909723e */ /* 0x000fe200000010ff */
[C---:B------:R-:W-:Y:S01]  /*ee10*/  IMAD R59, R205.reuse, UR5, R26 ;  /* 0x00000005cd3b7c24 */ /* 0x040fe2000f8e021a */
[----:B------:R-:W-:Y:S01]  /*ee20*/  IADD3 R39, P3, R48, 0x7000, RZ ;  /* 0x0000700030277810 */ /* 0x000fe20007f7e0ff */
[----:B------:R-:W-:Y:S01]  /*ee30*/  IMAD R53, R94, R53, R51 ;  /* 0x000000355e357224 */ /* 0x000fe200078e0233 */
[----:B------:R-:W-:Y:S01]  /*ee40*/  STSM.16.M88.4 [R66], R4 ;  /* 0x0000000442007844 */ /* 0x000fe20000000200 */
[----:B------:R-:W-:Y:S01]  /*ee50*/  IMAD.WIDE.U32 R50, R205, UR4, R24 ;  /* 0x00000004cd327c25 */ /* 0x000fe2000f8e0018 */
[----:B------:R-:W-:Y:S01]  /*ee60*/  LOP3.LUT R20, R21, 0x380, RZ, 0xc0, !PT ;  /* 0x0000038015147812 */ /* 0x000fe200078ec0ff */
[----:B------:R-:W-:Y:S01]  /*ee70*/  ULDC.64 UR4, c[0x0][0xb88] ;  /* 0x0002e20000047ab9 */ /* 0x000fe20000000a00 */
[----:B------:R2:W-:Y:S01]  /*ee80*/  STSM.16.M88.4 [R86], R8 ;  /* 0x0000000856007844 */ /* 0x0005e20000000200 */
[----:B------:R-:W-:-:S02]  /*ee90*/  LOP3.LUT R38, R39, 0x380, RZ, 0xc0, !PT ;  /* 0x0000038027267812 */ /* 0x000fc400078ec0ff */
[----:B------:R-:W-:Y:S01]  /*eea0*/  SHF.R.U64 R20, R20, 0x3, RZ ;  /* 0x0000000314147819 */ /* 0x000fe200000012ff */
[----:B------:R3:W-:Y:S01]  /*eeb0*/  STSM.16.M88.4 [R82], R12 ;  /* 0x0000000c52007844 */ /* 0x0007e20000000200 */
[----:B------:R-:W-:Y:S02]  /*eec0*/  MOV R78, R78 ;  /* 0x0000004e004e7202 */ /* 0x000fe40000000f00 */
[----:B------:R-:W-:Y:S02]  /*eed0*/  F2FP.BF16.F32.PACK_AB R24, R57, R56 ;  /* 0x000000383918723e */ /* 0x000fe400000010ff */
[----:B------:R-:W-:Y:S02]  /*eee0*/  F2FP.BF16.F32.PACK_AB R25, R140, R137 ;  /* 0x000000898c19723e */ /* 0x000fe400000010ff */
[----:B------:R-:W-:Y:S02]  /*eef0*/  F2FP.BF16.F32.PACK_AB R26, R61, R60 ;  /* 0x0000003c3d1a723e */ /* 0x000fe400000010ff */
[----:B------:R-:W-:-:S02]  /*ef00*/  F2FP.BF16.F32.PACK_AB R27, R143, R136 ;  /* 0x000000888f1b723e */ /* 0x000fc400000010ff */
[----:B------:R-:W-:Y:S02]  /*ef10*/  MOV R74, R74 ;  /* 0x0000004a004a7202 */ /* 0x000fe40000000f00 */
[----:B--2---:R-:W-:Y:S01]  /*ef20*/  SHF.R.S32.HI R9, RZ, 0x1f, R55 ;  /* 0x0000001fff097819 */ /* 0x004fe20000011437 */
[----:B------:R2:W-:Y:S01]  /*ef30*/  STSM.16.M88.4 [R78], R24 ;  /* 0x000000184e007844 */ /* 0x0005e20000000200 */
[----:B------:R-:W-:Y:S01]  /*ef40*/  SHF.R.S32.HI R8, RZ, 0x1f, R53 ;  /* 0x0000001fff087819 */ /* 0x000fe20000011435 */
[----:B---3--:R-:W-:Y:S01]  /*ef50*/  IMAD.IADD R14, R212, 0x1, R17 ;  /* 0x00000001d40e7824 */ /* 0x008fe200078e0211 */
[----:B------:R-:W-:Y:S02]  /*ef60*/  IADD3 R12, P0, R55, R50, RZ ;  /* 0x00000032370c7210 */ /* 0x000fe40007f1e0ff */
[----:B------:R-:W-:Y:S01]  /*ef70*/  F2FP.BF16.F32.PACK_AB R4, R65, R64 ;  /* 0x000000404104723e */ /* 0x000fe200000010ff */
[----:B------:R-:W-:Y:S01]  /*ef80*/  IMAD R8, R8, UR4, RZ ;  /* 0x0000000408087c24 */ /* 0x000fe2000f8e02ff */
[----:B------:R-:W-:Y:S01]  /*ef90*/  IADD3.X R13, R9, R51, R59, P0, !PT ;  /* 0x00000033090d7210 */ /* 0x000fe200007fe43b */
[----:B------:R-:W3:Y:S01]  /*efa0*/  @P1 LDC R55, c[0x0][0xbec] ;  /* 0x0002fb00ff371b82 */ /* 0x000ee20000000800 */
[----:B------:R-:W-:Y:S01]  /*efb0*/  F2FP.BF16.F32.PACK_AB R5, R142, R135 ;  /* 0x000000878e05723e */ /* 0x000fe200000010ff */
[----:B------:R-:W-:Y:S01]  /*efc0*/  IMAD R15, R53, UR5, R8 ;  /* 0x00000005350f7c24 */ /* 0x000fe2000f8e0208 */
[----:B------:R-:W-:Y:S01]  /*efd0*/  F2FP.BF16.F32.PACK_AB R6, R69, R68 ;  /* 0x000000444506723e */ /* 0x000fe200000010ff */
[----:B------:R-:W-:Y:S01]  /*efe0*/  IMAD.WIDE.U32 R12, R53, UR4, R12 ;  /* 0x00000004350c7c25 */ /* 0x000fe2000f8e000c */
[----:B------:R-:W-:Y:S01]  /*eff0*/  F2FP.BF16.F32.PACK_AB R7, R141, R134 ;  /* 0x000000868d07723e */ /* 0x000fe200000010ff */
[----:B------:R-:W-:Y:S01]  /*f000*/  ULDC.64 UR4, c[0x0][0xb50] ;  /* 0x0002d40000047ab9 */ /* 0x000fe20000000a00 */
[----:B------:R-:W-:Y:S01]  /*f010*/  SHF.R.U64 R38, R38, 0x3, RZ ;  /* 0x0000000326267819 */ /* 0x000fe200000012ff */
[----:B------:R-:W-:Y:S01]  /*f020*/  IMAD R53, R94, UR6, RZ ;  /* 0x000000065e357c24 */ /* 0x000fe2000f8e02ff */
[----:B------:R-:W-:Y:S01]  /*f030*/  LOP3.LUT R20, R20, R21, RZ, 0x3c, !PT ;  /* 0x0000001514147212 */ /* 0x000fe200078e3cff */
[----:B------:R4:W-:Y:S01]  /*f040*/  STSM.16.M88.4 [R74], R4 ;  /* 0x000000044a007844 */ /* 0x0009e20000000200 */
[----:B------:R-:W-:-:S02]  /*f050*/  IADD3 R21, P2, R48, 0x6000, RZ ;  /* 0x0000600030157810 */ /* 0x000fc40007f5e0ff */
[----:B------:R-:W-:Y:S01]  /*f060*/  LOP3.LUT R38, R38, R39, RZ, 0x3c, !PT ;  /* 0x0000002726267212 */ /* 0x000fe200078e3cff */
[--C-:B------:R-:W-:Y:S01]  /*f070*/  IMAD.X R39, RZ, RZ, R49.reuse, P3 ;  /* 0x000000ffff277224 */ /* 0x100fe200018e0631 */
[----:B------:R-:W-:Y:S01]  /*f080*/  LOP3.LUT P0, RZ, R210, 0x3, RZ, 0xc0, !PT ;  /* 0x00000003d2ff7812 */ /* 0x000fe2000780c0ff */
[----:B------:R-:W-:Y:S01]  /*f090*/  IMAD.X R37, RZ, RZ, R49, P2 ;  /* 0x000000ffff257224 */ /* 0x000fe200010e0631 */
[----:B--2---:R-:W-:Y:S02]  /*f0a0*/  LEA R24, P3, R12, UR4, 0x2 ;  /* 0x000000040c187c11 */ /* 0x004fe4000f8610ff */
[----:B------:R-:W-:Y:S02]  /*f0b0*/  ISETP.GE.OR P2, PT, R14, R53, P0 ;  /* 0x000000350e00720c */ /* 0x000fe40000746670 */
[----:B------:R-:W-:Y:S01]  /*f0c0*/  MOV R70, R70 ;  /* 0x0000004600467202 */ /* 0x000fe20000000f00 */
[----:B------:R-:W-:Y:S01]  /*f0d0*/  SHFL.IDX PT, R64, R24, RZ, 0x1c1f ;  /* 0x001c1fff18407589 */ /* 0x000fe200000e0000 */
[----:B------:R-:W-:-:S02]  /*f0e0*/  F2FP.BF16.F32.PACK_AB R8, R73, R72 ;  /* 0x000000484908723e */ /* 0x000fc400000010ff */
[----:B------:R-:W-:Y:S01]  /*f0f0*/  F2FP.BF16.F32.PACK_AB R9, R138, R133 ;  /* 0x000000858a09723e */ /* 0x000fe200000010ff */
[----:B----4-:R-:W-:Y:S01]  /*f100*/  VIADD R4, R14, 0x8 ;  /* 0x000000080e047836 */ /* 0x010fe20000000000 */
[----:B------:R-:W-:Y:S01]  /*f110*/  F2FP.BF16.F32.PACK_AB R10, R77, R76 ;  /* 0x0000004c4d0a723e */ /* 0x000fe200000010ff */
[----:B------:R-:W-:Y:S01]  /*f120*/  IMAD.IADD R5, R13, 0x1, R15 ;  /* 0x000000010d057824 */ /* 0x000fe200078e020f */
[----:B------:R-:W-:Y:S01]  /*f130*/  F2FP.BF16.F32.PACK_AB R11, R139, R132 ;  /* 0x000000848b0b723e */ /* 0x000fe200000010ff */
[----:B------:R-:W-:Y:S01]  /*f140*/  SHFL.IDX PT, R66, R24, 0x1, 0x1c1f ;  /* 0x003c1f0018427f89 */ /* 0x000fe200000e0000 */
[----:B------:R-:W-:Y:S02]  /*f150*/  ISETP.GE.OR P0, PT, R4, R53, P0 ;  /* 0x000000350400720c */ /* 0x000fe40000706670 */
[----:B------:R-:W-:Y:S01]  /*f160*/  LEA.HI.X R25, R12, UR5, R5, 0x2, P3 ;  /* 0x000000050c197c11 */ /* 0x000fe200098f1405 */
[----:B------:R-:W-:Y:S01]  /*f170*/  STSM.16.M88.4 [R70], R8 ;  /* 0x0000000846007844 */ /* 0x000fe20000000200 */
[----:B------:R-:W-:Y:S01]  /*f180*/  MOV R62, R62 ;  /* 0x0000003e003e7202 */ /* 0x000fe20000000f00 */
[----:B------:R-:W-:Y:S01]  /*f190*/  ULDC.64 UR4, c[0x0][0xae8] ;  /* 0x0002ba0000047ab9 */ /* 0x000fe20000000a00 */
[----:B------:R-:W-:Y:S01]  /*f1a0*/  F2FP.BF16.F32.PACK_AB R4, R81, R80 ;  /* 0x000000505104723e */ /* 0x000fe200000010ff */
[----:B------:R-:W2:Y:S01]  /*f1b0*/  SHFL.IDX PT, R65, R25, RZ, 0x1c1f ;  /* 0x001c1fff19417589 */ /* 0x000ea200000e0000 */
[----:B------:R-:W-:-:S02]  /*f1c0*/  F2FP.BF16.F32.PACK_AB R5, R129, R122 ;  /* 0x0000007a8105723e */ /* 0x000fc400000010ff */
[----:B------:R-:W-:Y:S01]  /*f1d0*/  F2FP.BF16.F32.PACK_AB R6, R85, R84 ;  /* 0x000000545506723e */ /* 0x000fe200000010ff */
[----:B------:R-:W4:Y:S01]  /*f1e0*/  SHFL.IDX PT, R67, R25, 0x1, 0x1c1f ;  /* 0x003c1f0019437f89 */ /* 0x000f2200000e0000 */
        /* <DEDUP_REMOVED lines=10> */
[----:B------:R-:W-:Y:S01]  /*f290*/  F2FP.BF16.F32.PACK_AB R114, R117, R116 ;  /* 0x000000747572723e */ /* 0x000fe200000010ff */
[----:B------:R-:W-:Y:S01]  /*f2a0*/  STSM.16.M88.4 [R54], R96 ;  /* 0x0000006036007844 */ /* 0x000fe20000000200 */
[----:B------:R-:W-:Y:S02]  /*f2b0*/  F2FP.BF16.F32.PACK_AB R115, R119, R118 ;  /* 0x000000767773723e */ /* 0x000fe400000010ff */
[----:B------:R-:W-:Y:S01]  /*f2c0*/  LOP3.LUT R32, R29, 0x380, RZ, 0xc0, !PT ;  /* 0x000003801d207812 */ /* 0x000fe200078ec0ff */
[----:B------:R-:W-:Y:S01]  /*f2d0*/  STSM.16.M88.4 [R110], R104 ;  /* 0x000000686e007844 */ /* 0x000fe20000000200 */
[----:B------:R-:W-:-:S02]  /*f2e0*/  LOP3.LUT R36, R21, 0x380, RZ, 0xc0, !PT ;  /* 0x0000038015247812 */ /* 0x000fc400078ec0ff */
[----:B------:R-:W-:Y:S01]  /*f2f0*/  SHF.R.U64 R32, R32, 0x3, RZ ;  /* 0x0000000320207819 */ /* 0x000fe200000012ff */
[----:B------:R-:W-:Y:S01]  /*f300*/  STSM.16.M88.4 [R103], R112 ;  /* 0x0000007067007844 */ /* 0x000fe20000000200 */
[----:B------:R-:W-:Y:S02]  /*f310*/  SHF.R.U64 R36, R36, 0x3, RZ ;  /* 0x0000000324247819 */ /* 0x000fe400000012ff */
[----:B------:R-:W-:Y:S01]  /*f320*/  LOP3.LUT R32, R32, R29, RZ, 0x3c, !PT ;  /* 0x0000001d20207212 */ /* 0x000fe200078e3cff */
[----:B------:R-:W-:Y:S01]  /*f330*/  BAR.SYNC.DEFER_BLOCKING 0x1, 0x100 ;  /* 0x0044000000007b1d */ /* 0x000fe20000010000 */
[--C-:B------:R-:W-:Y:S01]  /*f340*/  IMAD.X R29, RZ, RZ, R49.reuse, P5 ;  /* 0x000000ffff1d7224 */ /* 0x100fe200028e0631 */
[----:B------:R-:W-:Y:S02]  /*f350*/  IADD3 R31, P6, R48, 0x3000, RZ ;  /* 0x00003000301f7810 */ /* 0x000fe40007fde0ff */
[----:B------:R-:W-:Y:S01]  /*f360*/  LOP3.LUT R36, R36, R21, RZ, 0x3c, !PT ;  /* 0x0000001524247212 */ /* 0x000fe200078e3cff */
[----:B------:R-:W-:Y:S01]  /*f370*/  IMAD.X R21, RZ, RZ, R49, P4 ;  /* 0x000000ffff157224 */ /* 0x000fe200020e0631 */
[----:B------:R-:W-:-:S02]  /*f380*/  LOP3.LUT R30, R31, 0x380, RZ, 0xc0, !PT ;  /* 0x000003801f1e7812 */ /* 0x000fc400078ec0ff */
[----:B------:R-:W-:Y:S02]  /*f390*/  IADD3 R43, P5, R48, 0x9000, RZ ;  /* 0x00009000302b7810 */ /* 0x000fe40007fbe0ff */
[----:B------:R-:W-:Y:S02]  /*f3a0*/  SHF.R.U64 R30, R30, 0x3, RZ ;  /* 0x000000031e1e7819 */ /* 0x000fe400000012ff */
[----:B------:R-:W-:Y:S02]  /*f3b0*/  LOP3.LUT R42, R43, 0x380, RZ, 0xc0, !PT ;  /* 0x000003802b2a7812 */ /* 0x000fe400078ec0ff */
[----:B------:R-:W-:Y:S01]  /*f3c0*/  LOP3.LUT R30, R30, R31, RZ, 0x3c, !PT ;  /* 0x0000001f1e1e7212 */ /* 0x000fe200078e3cff */
[----:B------:R-:W-:Y:S01]  /*f3d0*/  IMAD.X R31, RZ, RZ, R49, P6 ;  /* 0x000000ffff1f7224 */ /* 0x000fe200030e0631 */
[----:B------:R-:W-:Y:S02]  /*f3e0*/  SHF.R.U64 R42, R42, 0x3, RZ ;  /* 0x000000032a2a7819 */ /* 0x000fe400000012ff */
[----:B------:R-:W-:-:S02]  /*f3f0*/  IADD3 R41, P4, R48, 0x8000, RZ ;  /* 0x0000800030297810 */ /* 0x000fc40007f9e0ff */
[----:B------:R-:W-:Y:S02]  /*f400*/  IADD3 R45, P6, R48, 0xa000, RZ ;  /* 0x0000a000302d7810 */ /* 0x000fe40007fde0ff */
[----:B------:R-:W-:Y:S01]  /*f410*/  LOP3.LUT R42, R42, R43, RZ, 0x3c, !PT ;  /* 0x0000002b2a2a7212 */ /* 0x000fe200078e3cff */
[----:B--2---:R-:W-:Y:S01]  /*f420*/  @!P2 ST.E desc[UR8][R64.64], R3 ;  /* 0x000000034000a985 */ /* 0x004fe2000c101908 */
[----:B------:R-:W-:Y:S02]  /*f430*/  LOP3.LUT R40, R41, 0x380, RZ, 0xc0, !PT ;  /* 0x0000038029287812 */ /* 0x000fe400078ec0ff */
[----:B------:R-:W-:Y:S01]  /*f440*/  LOP3.LUT R44, R45, 0x380, RZ, 0xc0, !PT ;  /* 0x000003802d2c7812 */ /* 0x000fe200078ec0ff */
[----:B----4-:R2:W-:Y:S01]  /*f450*/  @!P0 ST.E desc[UR8][R66.64], R2 ;  /* 0x0000000242008985 */ /* 0x0105e2000c101908 */
[----:B------:R-:W-:Y:S02]  /*f460*/  LOP3.LUT R43, R48, 0x380, RZ, 0xc0, !PT ;  /* 0x00000380302b7812 */ /* 0x000fe400078ec0ff */
[----:B------:R-:W-:Y:S01]  /*f470*/  SHF.R.U64 R40, R40, 0x3, RZ ;  /* 0x0000000328287819 */ /* 0x000fe200000012ff */
[----:B------:R4:W5:Y:S01]  /*f480*/  LD.E.128 R24, desc[UR8][R28.64] ;  /* 0x000000081c187980 */ /* 0x000962000c101d00 */
[----:B------:R-:W-:-:S02]  /*f490*/  SHF.R.U64 R44, R44, 0x3, RZ ;  /* 0x000000032c2c7819 */ /* 0x000fc400000012ff */
[----:B------:R-:W-:Y:S01]  /*f4a0*/  SHF.R.U64 R43, R43, 0x3, RZ ;  /* 0x000000032b2b7819 */ /* 0x000fe200000012ff */
[----:B------:R0:W5:Y:S01]  /*f4b0*/  LD.E.128 R8, desc[UR8][R20.64] ;  /* 0x0000000814087980 */ /* 0x000162000c101d00 */
[----:B------:R-:W-:Y:S01]  /*f4c0*/  LOP3.LUT R40, R40, R41, RZ, 0x3c, !PT ;  /* 0x0000002928287212 */ /* 0x000fe200078e3cff */
[--C-:B------:R-:W-:Y:S01]  /*f4d0*/  IMAD.X R41, RZ, RZ, R49.reuse, P4 ;  /* 0x000000ffff297224 */ /* 0x100fe200020e0631 */
[----:B------:R-:W-:Y:S01]  /*f4e0*/  LOP3.LUT R44, R44, R45, RZ, 0x3c, !PT ;  /* 0x0000002d2c2c7212 */ /* 0x000fe200078e3cff */
[----:B--2---:R-:W-:Y:S01]  /*f4f0*/  IMAD R2, R91, UR4, RZ ;  /* 0x000000045b027c24 */ /* 0x004fe2000f8e02ff */
[----:B------:R2:W5:Y:S01]  /*f500*/  LD.E.128 R4, desc[UR8][R30.64] ;  /* 0x000000081e047980 */ /* 0x000562000c101d00 */
[----:B----4-:R-:W4:Y:S01]  /*f510*/  @P1 LDC R29, c[0x0][0xbf0] ;  /* 0x0002fc00ff1d1b82 */ /* 0x010f220000000800 */
[----:B------:R-:W-:Y:S01]  /*f520*/  LOP3.LUT R48, R43, R48, RZ, 0x3c, !PT ;  /* 0x000000302b307212 */ /* 0x000fe200078e3cff */
[----:B------:R-:W-:Y:S01]  /*f530*/  IMAD.X R43, RZ, RZ, R49, P5 ;  /* 0x000000ffff2b7224 */ /* 0x000fe200028e0631 */
[----:B------:R1:W5:Y:S01]  /*f540*/  LD.E.128 R68, desc[UR8][R32.64] ;  /* 0x0000000820447980 */ /* 0x000362000c101d00 */
[----:B0-----:R-:W-:-:S02]  /*f550*/  IMAD R20, R206, 0x20, R208 ;  /* 0x00000020ce147824 */ /* 0x001fc400078e02d0 */
[----:B------:R-:W-:Y:S01]  /*f560*/  IMAD R21, R207, UR5, R2 ;  /* 0x00000005cf157c24 */ /* 0x000fe2000f8e0202 */
[----:B------:R0:W5:Y:S01]  /*f570*/  LD.E.128 R60, desc[UR8][R34.64] ;  /* 0x00000008223c7980 */ /* 0x000162000c101d00 */
[----:B------:R-:W-:Y:S02]  /*f580*/  IMAD.IADD R28, R17, 0x1, R20 ;  /* 0x00000001111c7824 */ /* 0x000fe400078e0214 */
[----:B------:R-:W-:Y:S01]  /*f590*/  IMAD.WIDE.U32 R2, R207, UR4, RZ ;  /* 0x00000004cf027c25 */ /* 0x000fe2000f8e00ff */
[----:B------:R-:W-:Y:S01]  /*f5a0*/  ULDC.64 UR4, c[0x0][0xaf0] ;  /* 0x0002bc0000047ab9 */ /* 0x000fe20000000a00 */
[----:B------:R0:W5:Y:S02]  /*f5b0*/  LD.E.128 R12, desc[UR8][R36.64] ;  /* 0x00000008240c7980 */ /* 0x000164000c101d00 */
[----:B---3--:R-:W-:Y:S02]  /*f5c0*/  @P1 IMAD.HI.U32 R20, R28, R55, RZ ;  /* 0x000000371c141227 */ /* 0x008fe400078e00ff */
[----:B------:R0:W5:Y:S02]  /*f5d0*/  LD.E.128 R56, desc[UR8][R38.64] ;  /* 0x0000000826387980 */ /* 0x000164000c101d00 */
[----:B------:R-:W-:-:S02]  /*f5e0*/  IMAD.IADD R3, R3, 0x1, R21 ;  /* 0x0000000103037824 */ /* 0x000fc400078e0215 */
[----:B------:R-:W-:Y:S01]  /*f5f0*/  IMAD.MOV.U32 R21, RZ, RZ, R28 ;  /* 0x000000ffff157224 */ /* 0x000fe200078e001c */
[----:B------:R0:W5:Y:S01]  /*f600*/  LD.E.128 R80, desc[UR8][R40.64] ;  /* 0x0000000828507980 */ /* 0x000162000c101d00 */
[----:B------:R-:W-:Y:S01]  /*f610*/  IMAD R0, R0, UR4, RZ ;  /* 0x0000000400007c24 */ /* 0x000fe2000f8e02ff */
[----:B----4-:R-:W-:Y:S01]  /*f620*/  @P1 SHF.R.U32.HI R21, RZ, R29, R20 ;  /* 0x0000001dff151219 */ /* 0x010fe20000011614 */
[C---:B------:R-:W-:Y:S01]  /*f630*/  IMAD.WIDE.U32 R2, R205.reuse, UR4, R2 ;  /* 0x00000004cd027c25 */ /* 0x040fe2000f8e0002 */
[----:B------:R0:W5:Y:S03]  /*f640*/  LD.E.128 R76, desc[UR8][R42.64] ;  /* 0x000000082a4c7980 */ /* 0x000166000c101d00 */
[----:B------:R-:W-:Y:S01]  /*f650*/  IMAD R29, R205, UR5, R0 ;  /* 0x00000005cd1d7c24 */ /* 0x000fe2000f8e0200 */
[--C-:B------:R-:W-:Y:S01]  /*f660*/  SHF.R.S32.HI R0, RZ, 0x1f, R21.reuse ;  /* 0x0000001fff007819 */ /* 0x100fe20000011415 */
[----:B--2---:R-:W-:Y:S01]  /*f670*/  IMAD.MOV R31, RZ, RZ, -R21 ;  /* 0x000000ffff1f7224 */ /* 0x004fe200078e0a15 */
[----:B------:R-:W-:Y:S01]  /*f680*/  ULDC.64 UR4, c[0x0][0xae0] ;  /* 0x0002b80000047ab9 */ /* 0x000fe20000000a00 */
[----:B------:R-:W-:Y:S01]  /*f690*/  IMAD.X R45, RZ, RZ, R49, P6 ;  /* 0x000000ffff2d7224 */ /* 0x000fe200030e0631 */
[----:B------:R0:W5:Y:S01]  /*f6a0*/  LD.E.128 R64, desc[UR8][R46.64] ;  /* 0x000000082e407980 */ /* 0x000162000c101d00 */
[----:B------:R-:W-:-:S02]  /*f6b0*/  IMAD.IADD R3, R3, 0x1, R29 ;  /* 0x0000000103037824 */ /* 0x000fc400078e021d */
[----:B------:R-:W-:Y:S01]  /*f6c0*/  IMAD R0, R0, UR4, RZ ;  /* 0x0000000400007c24 */ /* 0x000fe2000f8e02ff */
[----:B------:R-:W5:Y:S01]  /*f6d0*/  LD.E.128 R48, desc[UR8][R48.64] ;  /* 0x0000000830307980 */ /* 0x000f62000c101d00 */
[----:B------:R-:W-:Y:S02]  /*f6e0*/  IMAD R29, R94, R31, R28 ;  /* 0x0000001f5e1d7224 */ /* 0x000fe400078e021c */
[C---:B------:R-:W-:Y:S01]  /*f6f0*/  IMAD R31, R21.reuse, UR5, R0 ;  /* 0x00000005151f7c24 */ /* 0x040fe2000f8e0200 */
[----:B------:R0:W5:Y:S01]  /*f700*/  LD.E.128 R72, desc[UR8][R44.64] ;  /* 0x000000082c487980 */ /* 0x000162000c101d00 */
[----:B------:R-:W-:Y:S01]  /*f710*/  IMAD.WIDE.U32 R2, R21, UR4, R2 ;  /* 0x0000000415027c25 */ /* 0x000fe2000f8e0002 */
[----:B------:R-:W-:Y:S01]  /*f720*/  SHF.R.S32.HI R0, RZ, 0x1f, R29 ;  /* 0x0000001fff007819 */ /* 0x000fe2000001141d */
[----:B------:R-:W-:Y:S01]  /*f730*/  ULDC.64 UR4, c[0x0][0xad8] ;  /* 0x0002b60000047ab9 */ /* 0x000fe20000000a00 */
[----:B------:R-:W-:Y:S01]  /*f740*/  @!PT LDS RZ, [RZ] ;  /* 0x00000000fffff984 */ /* 0x000fe20000000800 */
[----:B------:R-:W-:Y:S01]  /*f750*/  @!PT LDS RZ, [RZ] ;  /* 0x00000000fffff984 */ /* 0x000fe20000000800 */
[----:B------:R-:W-:Y:S01]  /*f760*/  @!PT LDS RZ, [RZ] ;  /* 0x00000000fffff984 */ /* 0x000fe20000000800 */
[----:B------:R-:W-:Y:S01]  /*f770*/  @!PT LDS RZ, [RZ] ;  /* 0x00000000fffff984 */ /* 0x000fe20000000800 */
[----:B------:R2:W-:Y:S06]  /*f780*/  MEMBAR.ALL.CTA ;  /* 0x0000000000007992 */ /* 0x0005ec0000008000 */
[----:B--2---:R-:W2:Y:S01]  /*f790*/  FENCE.VIEW.ASYNC.S ;  /* 0x00000000000073c6 */ /* 0x004ea20000000000 */
[----:B------:R-:W-:-:S02]  /*f7a0*/  IMAD.IADD R3, R3, 0x1, R31 ;  /* 0x0000000103037824 */ /* 0x000fc400078e021f */
[----:B------:R-:W-:Y:S02]  /*f7b0*/  IMAD R20, R0, UR4, RZ ;  /* 0x0000000400147c24 */ /* 0x000fe4000f8e02ff */
[----:B-1----:R-:W-:Y:S02]  /*f7c0*/  IMAD.IADD R32, R208, 0x1, R17 ;  /* 0x00000001d0207824 */ /* 0x002fe400078e0211 */
        /* <DEDUP_REMOVED lines=8> */
[----:B------:R-:W-:Y:S02]  /*f850*/  LEA.HI.X R30, R2, UR5, R3, 0x1, P3 ;  /* 0x00000005021e7c11 */ /* 0x000fe400098f0c03 */
[----:B------:R-:W-:Y:S02]  /*f860*/  PRMT R90, RZ, 0x654, R90 ;  /* 0x00000654ff5a7816 */ /* 0x000fe4000000005a */
[-C--:B------:R-:W-:Y:S01]  /*f870*/  ISETP.GE.AND P1, PT, R0, R53.reuse, PT ;  /* 0x000000350000720c */ /* 0x080fe20003f26270 */
[----:B------:R-:W-:Y:S01]  /*f880*/  VIADD R0, R32, 0x40 ;  /* 0x0000004020007836 */ /* 0x000fe20000000000 */
[----:B--2---:R0:W-:Y:S01]  /*f890*/  SYNCS.ARRIVE.TRANS64.RED.A1T0 RZ, [R90+URZ], RZ ;  /* 0x000000ff5aff79a7 */ /* 0x0041e2000810043f */
[----:B------:R0:W1:Y:S01]  /*f8a0*/  SHFL.IDX PT, R21, R17, RZ, 0x181f ;  /* 0x00181fff11157589 */ /* 0x00006200000e0000 */
[----:B------:R-:W-:Y:S03]  /*f8b0*/  BSSY B1, `(.L_x_5745) ;  /* 0x0000012000017945 */ /* 0x000fe60003800000 */
[----:B------:R0:W2:Y:S01]  /*f8c0*/  SHFL.IDX PT, R29, R30, RZ, 0x181f ;  /* 0x00181fff1e1d7589 */ /* 0x0000a200000e0000 */
[----:B------:R-:W-:Y:S01]  /*f8d0*/  ISETP.GE.AND P0, PT, R0, R53, PT ;  /* 0x000000350000720c */ /* 0x000fe20003f06270 */
[----:B------:R-:W-:-:S12]  /*f8e0*/  @P2 BRA `(.L_x_5746) ;  /* 0x0000000000382947 */ /* 0x000fd80003800000 */
        /* <DEDUP_REMOVED lines=10> */
[----:B-----5:R3:W-:Y:S01]  /*f990*/  @!P4 ST.E.128 desc[UR6][R2.64], R48 ;  /* 0x000000300200c985 */ /* 0x0207e2000c101d06 */
[----:B------:R-:W-:-:S03]  /*f9a0*/  @!P2 LEA.HI.X R29, R204, R29, R214, 0x1, P6 ;  /* 0x0000001dcc1da211 */ /* 0x000fc600030f0cd6 */
[----:B------:R3:W-:Y:S04]  /*f9b0*/  @!P3 ST.E.128 desc[UR6][R20.64], R68 ;  /* 0x000000441400b985 */ /* 0x0007e8000c101d06 */
[----:B------:R3:W-:Y:S02]  /*f9c0*/  @!P2 ST.E.128 desc[UR6][R28.64], R80 ;  /* 0x000000501c00a985 */ /* 0x0007e4000c101d06 */
.L_x_5746:
[----:B------:R-:W-:Y:S05]  /*f9d0*/  BSYNC B1 ;  /* 0x0000000000017941 */ /* 0x000fea0003800000 */
.L_x_5745:
[----:B--23--:R2:W3:Y:S01]  /*f9e0*/  SHFL.IDX PT, R29, R30, 0x1, 0x181f ;  /* 0x00381f001e1d7f89 */ /* 0x00c4e200000e0000 */
[----:B------:R-:W-:Y:S03]  /*f9f0*/  BSSY B1, `(.L_x_5747) ;  /* 0x0000011000017945 */ /* 0x000fe60003800000 */
[----:B------:R2:W4:Y:S01]  /*fa00*/  SHFL.IDX PT, R3, R17, 0x1, 0x181f ;  /* 0x00381f0011037f89 */ /* 0x00052200000e0000 */
[----:B------:R-:W-:Y:S05]  /*fa10*/  @P1 BRA `(.L_x_5748) ;  /* 0x0000000000381947 */ /* 0x000fea0003800000 */
[----:B------:R-:W-:Y:S01]  /*fa20*/  ULDC UR4, c[0x0][0xac8] ;  /* 0x0002b20000047ab9 */ /* 0x000fe20000000800 */
[----:B------:R-:W-:Y:S01]  /*fa30*/  ULDC.64 UR6, c[0x0][0x208] ;  /* 0x0000820000067ab9 */ /* 0x000fe20000000a00 */
[----:B------:R-:W-:Y:S02]  /*fa40*/  ISETP.GE.AND P4, PT, R16, UR4, PT ;  /* 0x0000000410007c0c */ /* 0x000fe4000bf86270 */
[----:B------:R-:W-:Y:S02]  /*fa50*/  ISETP.GE.AND P5, PT, R23, UR4, PT ;  /* 0x0000000417007c0c */ /* 0x000fe4000bfa6270 */
[----:B------:R-:W-:-:S09]  /*fa60*/  ISETP.GE.AND P6, PT, R204, UR4, PT ;  /* 0x00000004cc007c0c */ /* 0x000fd2000bfc6270 */
[-C--:B----4-:R-:W-:Y:S02]  /*fa70*/  @!P4 LEA R2, P1, R16, R3.reuse, 0x1 ;  /* 0x000000031002c211 */ /* 0x090fe400078208ff */
[CC--:B------:R-:W-:Y:S02]  /*fa80*/  @!P5 LEA R20, P2, R23.reuse, R3.reuse, 0x1 ;  /* 0x000000031714d211 */ /* 0x0c0fe400078408ff */
[----:B------:R-:W-:Y:S02]  /*fa90*/  @!P6 LEA R28, P3, R204, R3, 0x1 ;  /* 0x00000003cc1ce211 */ /* 0x000fe400078608ff */
[-C--:B---3--:R-:W-:Y:S02]  /*faa0*/  @!P4 LEA.HI.X R3, R16, R29.reuse, R216, 0x1, P1 ;  /* 0x0000001d1003c211 */ /* 0x088fe400008f0cd8 */
[-C--:B-1----:R-:W-:Y:S02]  /*fab0*/  @!P5 LEA.HI.X R21, R23, R29.reuse, R215, 0x1, P2 ;  /* 0x0000001d1715d211 */ /* 0x082fe400010f0cd7 */
[----:B------:R-:W-:Y:S01]  /*fac0*/  @!P6 LEA.HI.X R29, R204, R29, R214, 0x1, P3 ;  /* 0x0000001dcc1de211 */ /* 0x000fe200018f0cd6 */
[----:B-----5:R1:W-:Y:S04]  /*fad0*/  @!P4 ST.E.128 desc[UR6][R2.64], R8 ;  /* 0x000000080200c985 */ /* 0x0203e8000c101d06 */
[----:B------:R1:W-:Y:S04]  /*fae0*/  @!P5 ST.E.128 desc[UR6][R20.64], R60 ;  /* 0x0000003c1400d985 */ /* 0x0003e8000c101d06 */
[----:B------:R1:W-:Y:S02]  /*faf0*/  @!P6 ST.E.128 desc[UR6][R28.64], R76 ;  /* 0x0000004c1c00e985 */ /* 0x0003e4000c101d06 */
.L_x_5748:
[----:B------:R-:W-:Y:S05]  /*fb00*/  BSYNC B1 ;  /* 0x0000000000017941 */ /* 0x000fea0003800000 */
.L_x_5747:
[----:B-1---5:R1:W0:Y:S01]  /*fb10*/  SHFL.IDX PT, R11, R30, 0x2, 0x181f ;  /* 0x00581f001e0b7f89 */ /* 0x02222200000e0000 */
[----:B------:R-:W-:Y:S03]  /*fb20*/  BSSY B1, `(.L_x_5749) ;  /* 0x0000011000017945 */ /* 0x000fe60003800000 */
[----:B----4-:R1:W4:Y:S01]  /*fb30*/  SHFL.IDX PT, R3, R17, 0x2, 0x181f ;  /* 0x00581f0011037f89 */ /* 0x01032200000e0000 */
        /* <DEDUP_REMOVED lines=15> */
.L_x_5750:
[----:B------:R-:W-:Y:S05]  /*fc30*/  BSYNC B1 ;  /* 0x0000000000017941 */ /* 0x000fea0003800000 */
.L_x_5749:
[----:B------:R-:W-:Y:S01]  /*fc40*/  VIADD R0, R32, 0x60 ;  /* 0x0000006020007836 */ /* 0x000fe20000000000 */
[----:B0-----:R0:W0:Y:S04]  /*fc50*/  SHFL.IDX PT, R11, R30, 0x3, 0x181f ;  /* 0x00781f001e0b7f89 */ /* 0x00102800000e0000 */
[----:B------:R-:W-:Y:S01]  /*fc60*/  ISETP.GE.AND P0, PT, R0, R53, PT ;  /* 0x000000350000720c */ /* 0x000fe20003f06270 */
[----:B-12---:R-:W1:-:S12]  /*fc70*/  SHFL.IDX PT, R17, R17, 0x3, 0x181f ;  /* 0x00781f0011117f89 */ /* 0x006e5800000e0000 */
[----:B------:R-:W-:Y:S05]  /*fc80*/  @P0 BRA `(.L_x_5751) ;  /* 0x0000000800d80947 */ /* 0x000fea0003800000 */
[----:B------:R-:W-:Y:S01]  /*fc90*/  ULDC UR4, c[0x0][0xac8] ;  /* 0x0002b20000047ab9 */ /* 0x000fe20000000800 */
[----:B------:R-:W-:Y:S01]  /*fca0*/  ULDC.64 UR6, c[0x0][0x208] ;  /* 0x0000820000067ab9 */ /* 0x000fe20000000a00 */
[----:B------:R-:W-:Y:S02]  /*fcb0*/  ISETP.GE.AND P2, PT, R16, UR4, PT ;  /* 0x0000000410007c0c */ /* 0x000fe4000bf46270 */
[----:B------:R-:W-:-:S11]  /*fcc0*/  ISETP.GE.AND P3, PT, R23, UR4, PT ;  /* 0x0000000417007c0c */ /* 0x000fd6000bf66270 */
[CC--:B-1----:R-:W-:Y:S02]  /*fcd0*/  @!P2 LEA R2, P0, R16.reuse, R17.reuse, 0x1 ;  /* 0x000000111002a211 */ /* 0x0c2fe400078008ff */
[C---:B------:R-:W-:Y:S02]  /*fce0*/  @!P3 LEA R8, P1, R23.reuse, R17, 0x1 ;  /* 0x000000111708b211 */ /* 0x040fe400078208ff */
[-C--:B0---4-:R-:W-:Y:S02]  /*fcf0*/  @!P2 LEA.HI.X R3, R16, R11.reuse, R216, 0x1, P0 ;  /* 0x0000000b1003a211 */ /* 0x091fe400000f0cd8 */
        /* <DEDUP_REMOVED lines=10> */
.L_x_5744:
[----:B------:R-:W2:Y:S01]  /*fda0*/  LDC R12, c[0x0][0xbe8] ;  /* 0x0002fa00ff0c7b82 */ /* 0x000ea20000000800 */
[----:B------:R-:W-:Y:S01]  /*fdb0*/  ISETP.GE.AND P0, PT, R217, 0x80, PT ;  /* 0x00000080d900780c */ /* 0x000fe20003f06270 */
[----:B------:R-:W-:Y:S01]  /*fdc0*/  IMAD R0, R206, 0x20, R208 ;  /* 0x00000020ce007824 */ /* 0x000fe200078e02d0 */
[----:B------:R-:W-:Y:S01]  /*fdd0*/  BSSY B1, `(.L_x_5752) ;  /* 0x000002f000017945 */ /* 0x000fe20003800000 */
[----:B------:R-:W-:Y:S02]  /*fde0*/  SHF.R.S32.HI R8, RZ, 0x1f, R207 ;  /* 0x0000001fff087819 */ /* 0x000fe400000114cf */
[----:B------:R-:W-:Y:S01]  /*fdf0*/  IMAD.IADD R13, R17, 0x1, R0 ;  /* 0x00000001110d7824 */ /* 0x000fe200078e0200 */
[----:B------:R-:W-:Y:S02]  /*fe00*/  SHF.R.S32.HI R10, RZ, 0x1f, R205 ;  /* 0x0000001fff0a7819 */ /* 0x000fe400000114cd */
[----:B--2---:R-:W-:-:S13]  /*fe10*/  ISETP.NE.AND P1, PT, R12, 0x1, PT ;  /* 0x000000010c00780c */ /* 0x004fda0003f25270 */
[----:B------:R-:W2:Y:S08]  /*fe20*/  @P1 LDC R14, c[0x0][0xbec] ;  /* 0x0002fb00ff0e1b82 */ /* 0x000eb00000000800 */
[----:B------:R-:W3:Y:S01]  /*fe30*/  @P1 LDC R15, c[0x0][0xbf0] ;  /* 0x0002fc00ff0f1b82 */ /* 0x000ee20000000800 */
[----:B------:R-:W-:Y:S05]  /*fe40*/  @P0 BRA `(.L_x_5753) ;  /* 0x00000000009c0947 */ /* 0x000fea0003800000 */
[----:B------:R-:W4:Y:S01]  /*fe50*/  S2R R2, SR_TID.X ;  /* 0x0000000000027919 */ /* 0x000f220000002100 */
[----:B------:R-:W5:Y:S01]  /*fe60*/  LDC R9, c[0x0][0xbe8] ;  /* 0x0002fa00ff097b82 */ /* 0x000f620000000800 */
[----:B------:R-:W-:Y:S02]  /*fe70*/  ULDC UR4, c[0x0][0xa88] ;  /* 0x0002a20000047ab9 */ /* 0x000fe40000000800 */
[----:B-----5:R-:W-:Y:S01]  /*fe80*/  IMAD R3, R9, UR4, RZ ;  /* 0x0000000409037c24 */ /* 0x020fe2000f8e02ff */
[----:B----4-:R-:W-:-:S04]  /*fe90*/  IADD3 R6, R17, -0x80, R2 ;  /* 0xffffff8011067810 */ /* 0x010fc80007ffe002 */
[----:B------:R-:W-:-:S13]  /*fea0*/  ISETP.GE.AND P0, PT, R6, R3, PT ;  /* 0x000000030600720c */ /* 0x000fda0003f06270 */
[----:B------:R-:W-:Y:S05]  /*feb0*/  @P0 BRA `(.L_x_5753) ;  /* 0x0000000000800947 */ /* 0x000fea0003800000 */
[----:B------:R-:W-:Y:S01]  /*fec0*/  ISETP.NE.AND P0, PT, R9, 0x1, PT ;  /* 0x000000010900780c */ /* 0x000fe20003f05270 */
[----:B------:R-:W-:Y:S01]  /*fed0*/  ULDC.64 UR4, c[0x0][0xb90] ;  /* 0x0002e40000047ab9 */ /* 0x000fe20000000a00 */
[----:B------:R-:W-:Y:S01]  /*fee0*/  IMAD.MOV.U32 R5, RZ, RZ, R6 ;  /* 0x000000ffff057224 */ /* 0x000fe200078e0006 */
[----:B------:R-:W-:Y:S01]  /*fef0*/  ULDC.64 UR6, c[0x0][0x208] ;  /* 0x0000820000067ab9 */ /* 0x000fe20000000a00 */
[----:B------:R-:W-:-:S04]  /*ff00*/  IMAD R4, R8, UR4, RZ ;  /* 0x0000000408047c24 */ /* 0x000fc8000f8e02ff */
[----:B------:R-:W-:-:S05]  /*ff10*/  IMAD R7, R207, UR5, R4 ;  /* 0x00000005cf077c24 */ /* 0x000fca000f8e0204 */
[----:B------:R-:W4:Y:S08]  /*ff20*/  @P0 LDC R3, c[0x0][0xbec] ;  /* 0x0002fb00ff030b82 */ /* 0x000f300000000800 */
[----:B------:R-:W5:Y:S01]  /*ff30*/  @P0 LDC R11, c[0x0][0xbf0] ;  /* 0x0002fc00ff0b0b82 */ /* 0x000f620000000800 */
[----:B----4-:R-:W-:-:S04]  /*ff40*/  @P0 IMAD.HI.U32 R0, R6, R3, RZ ;  /* 0x0000000306000227 */ /* 0x010fc800078e00ff */
[----:B------:R-:W-:Y:S01]  /*ff50*/  IMAD.WIDE.U32 R2, R207, UR4, RZ ;  /* 0x00000004cf027c25 */ /* 0x000fe2000f8e00ff */
        /* <DEDUP_REMOVED lines=22> */
.L_x_5753:
[----:B------:R-:W-:Y:S05]  /*100c0*/  BSYNC B1 ;  /* 0x0000000000017941 */ /* 0x000fea0003800000 */
.L_x_5752:
[----:B------:R-:W-:Y:S01]  /*100d0*/  ULDC.64 UR4, c[0x0][0xae8] ;  /* 0x0002ba0000047ab9 */ /* 0x000fe20000000a00 */
[----:B--2---:R-:W-:Y:S01]  /*100e0*/  @P1 IMAD.HI.U32 R0, R13, R14, RZ ;  /* 0x0000000e0d001227 */ /* 0x004fe200078e00ff */
[----:B------:R-:W-:Y:S01]  /*100f0*/  ULDC UR6, c[0x0][0xa88] ;  /* 0x0002a20000067ab9 */ /* 0x000fe20000000800 */
[----:B------:R-:W-:Y:S02]  /*10100*/  BSSY B1, `(.L_x_5754) ;  /* 0x0000035000017945 */ /* 0x000fe40003800000 */
[----:B------:R-:W-:Y:S02]  /*10110*/  IMAD R2, R8, UR4, RZ ;  /* 0x0000000408027c24 */ /* 0x000fe4000f8e02ff */
[----:B----4-:R-:W-:Y:S01]  /*10120*/  IMAD.MOV.U32 R5, RZ, RZ, R13 ;  /* 0x000000ffff057224 */ /* 0x010fe200078e000d */
[----:B---3--:R-:W-:Y:S01]  /*10130*/  @P1 SHF.R.U32.HI R5, RZ, R15, R0 ;  /* 0x0000000fff051219 */ /* 0x008fe20000011600 */
[C---:B------:R-:W-:Y:S02]  /*10140*/  IMAD R7, R207.reuse, UR5, R2 ;  /* 0x00000005cf077c24 */ /* 0x040fe4000f8e0202 */
[----:B------:R-:W-:Y:S01]  /*10150*/  IMAD.WIDE.U32 R2, R207, UR4, RZ ;  /* 0x00000004cf027c25 */ /* 0x000fe2000f8e00ff */
[----:B------:R-:W-:Y:S01]  /*10160*/  ULDC.64 UR4, c[0x0][0xaf0] ;  /* 0x0002bc0000047ab9 */ /* 0x000fe20000000a00 */
[----:B------:R-:W-:-:S02]  /*10170*/  SHF.R.S32.HI R0, RZ, 0x1f, R5 ;  /* 0x0000001fff007819 */ /* 0x000fc40000011405 */
[----:B------:R-:W-:Y:S02]  /*10180*/  IMAD R4, R10, UR4, RZ ;  /* 0x000000040a047c24 */ /* 0x000fe4000f8e02ff */
[----:B------:R-:W-:Y:S02]  /*10190*/  IMAD.IADD R3, R3, 0x1, R7 ;  /* 0x0000000103037824 */ /* 0x000fe400078e0207 */
        /* <DEDUP_REMOVED lines=14> */
[----:B------:R-:W-:Y:S02]  /*10280*/  IMAD R9, R12, UR6, RZ ;  /* 0x000000060c097c24 */ /* 0x000fe4000f8e02ff */
        /* <DEDUP_REMOVED lines=8> */
[----:B------:R2:W3:Y:S01]  /*10310*/  SHFL.IDX PT, R7, R4, RZ, 0x181f ;  /* 0x00181fff04077589 */ /* 0x0004e200000e0000 */
[-C--:B------:R-:W-:Y:S01]  /*10320*/  ISETP.GE.AND P1, PT, R0, R9.reuse, PT ;  /* 0x000000090000720c */ /* 0x080fe20003f26270 */
[----:B------:R-:W-:Y:S02]  /*10330*/  VIADD R0, R6, 0x40 ;  /* 0x0000004006007836 */ /* 0x000fe40000000000 */
[----:B------:R2:W4:Y:S03]  /*10340*/  SHFL.IDX PT, R3, R5, RZ, 0x181f ;  /* 0x00181fff05037589 */ /* 0x00052600000e0000 */
[----:B------:R-:W-:Y:S01]  /*10350*/  ISETP.GE.AND P0, PT, R0, R9, PT ;  /* 0x000000090000720c */ /* 0x000fe20003f06270 */
[----:B------:R-:W-:-:S12]  /*10360*/  @P2 BRA `(.L_x_5755) ;  /* 0x0000000000382947 */ /* 0x000fd80003800000 */
[----:B------:R-:W-:Y:S01]  /*10370*/  ULDC UR4, c[0x0][0xac8] ;  /* 0x0002b20000047ab9 */ /* 0x000fe20000000800 */
[----:B------:R-:W-:Y:S01]  /*10380*/  ULDC.64 UR6, c[0x0][0x208] ;  /* 0x0000820000067ab9 */ /* 0x000fe20000000a00 */
[----:B------:R-:W-:Y:S02]  /*10390*/  ISETP.GE.AND P4, PT, R16, UR4, PT ;  /* 0x0000000410007c0c */ /* 0x000fe4000bf86270 */
[----:B------:R-:W-:Y:S02]  /*103a0*/  ISETP.GE.AND P3, PT, R23, UR4, PT ;  /* 0x0000000417007c0c */ /* 0x000fe4000bf66270 */
[----:B------:R-:W-:-:S09]  /*103b0*/  ISETP.GE.AND P2, PT, R204, UR4, PT ;  /* 0x00000004cc007c0c */ /* 0x000fd2000bf46270 */
[CC--:B---3--:R-:W-:Y:S02]  /*103c0*/  @!P4 LEA R10, P6, R16.reuse, R7.reuse, 0x1 ;  /* 0x00000007100ac211 */ /* 0x0c8fe400078c08ff */
[C---:B------:R-:W-:Y:S02]  /*103d0*/  @!P3 LEA R12, P5, R23.reuse, R7, 0x1 ;  /* 0x00000007170cb211 */ /* 0x040fe400078a08ff */
[----:B----4-:R-:W-:Y:S02]  /*103e0*/  @!P4 LEA.HI.X R11, R16, R3, R216, 0x1, P6 ;  /* 0x00000003100bc211 */ /* 0x010fe400030f0cd8 */
[C---:B------:R-:W-:Y:S02]  /*103f0*/  @!P2 LEA R2, P6, R204.reuse, R7, 0x1 ;  /* 0x00000007cc02a211 */ /* 0x040fe400078c08ff */
[-C--:B------:R-:W-:Y:S01]  /*10400*/  @!P3 LEA.HI.X R13, R23, R3.reuse, R215, 0x1, P5 ;  /* 0x00000003170db211 */ /* 0x080fe200028f0cd7 */
[----:B------:R3:W-:Y:S01]  /*10410*/  @!P4 ST.E.128 desc[UR6][R10.64], RZ ;  /* 0x000000ff0a00c985 */ /* 0x0007e2000c101d06 */
[----:B------:R-:W-:-:S03]  /*10420*/  @!P2 LEA.HI.X R3, R204, R3, R214, 0x1, P6 ;  /* 0x00000003cc03a211 */ /* 0x000fc600030f0cd6 */
[----:B------:R3:W-:Y:S04]  /*10430*/  @!P3 ST.E.128 desc[UR6][R12.64], RZ ;  /* 0x000000ff0c00b985 */ /* 0x0007e8000c101d06 */
[----:B------:R3:W-:Y:S02]  /*10440*/  @!P2 ST.E.128 desc[UR6][R2.64], RZ ;  /* 0x000000ff0200a985 */ /* 0x0007e4000c101d06 */
.L_x_5755:
[----:B------:R-:W-:Y:S05]  /*10450*/  BSYNC B1 ;  /* 0x0000000000017941 */ /* 0x000fea0003800000 */
.L_x_5754:
        /* <DEDUP_REMOVED lines=8> */
[----:B------:R-:W-:-:S09]  /*104e0*/  ISETP.GE.AND P6, PT, R204, UR4, PT ;  /* 0x00000004cc007c0c */ /* 0x000fd2000bfc6270 */
[-C--:B0-----:R-:W-:Y:S02]  /*104f0*/  @!P4 LEA R10, P1, R16, R7.reuse, 0x1 ;  /* 0x00000007100ac211 */ /* 0x081fe400078208ff */
        /* <DEDUP_REMOVED lines=8> */
.L_x_5757:
[----:B------:R-:W-:Y:S05]  /*10580*/  BSYNC B1 ;  /* 0x0000000000017941 */ /* 0x000fea0003800000 */
.L_x_5756:
        /* <DEDUP_REMOVED lines=18> */
.L_x_5759:
[----:B------:R-:W-:Y:S05]  /*106b0*/  BSYNC B1 ;  /* 0x0000000000017941 */ /* 0x000fea0003800000 */
.L_x_5758:
[----:B------:R-:W-:Y:S01]  /*106c0*/  VIADD R0, R6, 0x60 ;  /* 0x0000006006007836 */ /* 0x000fe20000000000 */
[----:B0-23--:R-:W0:Y:S04]  /*106d0*/  SHFL.IDX PT, R5, R5, 0x3, 0x181f ;  /* 0x00781f0005057f89 */ /* 0x00de2800000e0000 */
[----:B------:R-:W-:Y:S01]  /*106e0*/  ISETP.GE.AND P0, PT, R0, R9, PT ;  /* 0x000000090000720c */ /* 0x000fe20003f06270 */
[----:B----4-:R2:W3:-:S12]  /*106f0*/  SHFL.IDX PT, R3, R4, 0x3, 0x181f ;  /* 0x00781f0004037f89 */ /* 0x0104d800000e0000 */
[----:B--2---:R-:W-:Y:S05]  /*10700*/  @P0 BRA `(.L_x_5751) ;  /* 0x0000000000380947 */ /* 0x004fea0003800000 */
        /* <DEDUP_REMOVED lines=14> */
.L_x_5751:
[----:B------:R-:W-:Y:S05]  /*107f0*/  BSYNC B0 ;  /* 0x0000000000007941 */ /* 0x000fea0003800000 */
.L_x_5743:
[----:B------:R-:W-:Y:S02]  /*10800*/  ULDC UR4, c[0x0][0xc38] ;  /* 0x00030e0000047ab9 */ /* 0x000fe40000000800 */
[----:B-1----:R-:W-:-:S13]  /*10810*/  ISETP.GE.AND P0, PT, R52, UR4, PT ;  /* 0x0000000434007c0c */ /* 0x002fda000bf06270 */
[----:B------:R-:W-:Y:S05]  /*10820*/  @!P0 BRA `(.L_x_5760) ;  /* 0xffffff0400588947 */ /* 0x000fea000383ffff */
[----:B------:R-:W-:Y:S05]  /*10830*/  EXIT ;  /* 0x000000000000794d */ /* 0x000fea0003800000 */
.L_x_5708:
        /* <DEDUP_REMOVED lines=39> */
[----:B------:R0:W-:Y:S04]  /*10ab0*/  STL [R1+0x4], R2 ;  /* 0x0000040201007387 */ /* 0x0001e80000100800 */
[----:B------:R1:W-:Y:S01]  /*10ac0*/  STL [R1+0x28], RZ ;  /* 0x000028ff01007387 */ /* 0x0003e20000100800 */
[----:B0-----:R-:W-:-:S02]  /*10ad0*/  LOP3.LUT R2, R0, 0x40, RZ, 0xfc, !PT ;  /* 0x0000004000027812 */ /* 0x001fc400078efcff */
[----:B-1----:R-:W-:-:S07]  /*10ae0*/  LOP3.LUT R0, R0, 0x80, RZ, 0xfc, !PT ;  /* 0x0000008000007812 */ /* 0x002fce00078efcff */
.L_x_5855:
[----:B--2---:R-:W2:Y:S01]  /*10af0*/  LDL R5, [R1+0x18] ;  /* 0x0000180001057983 */ /* 0x004ea20000100800 */
[----:B0-----:R-:W0:Y:S01]  /*10b00*/  LDC R0, c[0x0][0xc60] ;  /* 0x00031800ff007b82 */ /* 0x001e220000000800 */
[----:B------:R-:W-:Y:S01]  /*10b10*/  ULDC UR4, c[0x0][0xc78] ;  /* 0x00031e0000047ab9 */ /* 0x000fe20000000800 */
[----:B0-----:R-:W-:-:S13]  /*10b20*/  ISETP.NE.AND P0, PT, R0, 0x1, PT ;  /* 0x000000010000780c */ /* 0x001fda0003f05270 */
[----:B---3--:R-:W2:Y:S08]  /*10b30*/  @P0 LDC R2, c[0x0][0xc64] ;  /* 0x00031900ff020b82 */ /* 0x008eb00000000800 */
[----:B-1----:R-:W0:Y:S01]  /*10b40*/  @P0 LDC R3, c[0x0][0xc68] ;  /* 0x00031a00ff030b82 */ /* 0x002e220000000800 */
[----:B--2---:R-:W-:-:S04]  /*10b50*/  @P0 IMAD.HI.U32 R2, R5, R2, RZ ;  /* 0x0000000205020227 */ /* 0x004fc800078e00ff */
[----:B------:R-:W-:Y:S01]  /*10b60*/  IMAD.MOV.U32 R4, RZ, RZ, R5 ;  /* 0x000000ffff047224 */ /* 0x000fe200078e0005 */
[----:B0-----:R-:W-:-:S04]  /*10b70*/  @P0 SHF.R.U32.HI R4, RZ, R3, R2 ;  /* 0x00000003ff040219 */ /* 0x001fc80000011602 */
[----:B------:R-:W-:Y:S01]  /*10b80*/  ISETP.GE.AND P0, PT, R4, UR4, PT ;  /* 0x0000000404007c0c */ /* 0x000fe2000bf06270 */
[----:B------:R-:W-:-:S04]  /*10b90*/  IMAD.MOV R3, RZ, RZ, -R4 ;  /* 0x000000ffff037224 */ /* 0x000fc800078e0a04 */
[----:B------:R-:W-:-:S08]  /*10ba0*/  IMAD R0, R0, R3, R5 ;  /* 0x0000000300007224 */ /* 0x000fd000078e0205 */
[----:B------:R-:W-:Y:S05]  /*10bb0*/  @!P0 BRA `(.L_x_5762) ;  /* 0x0000000000208947 */ /* 0x000fea0003800000 */
[----:B------:R-:W0:Y:S02]  /*10bc0*/  LDC R5, c[0x0][0xc6c] ;  /* 0x00031b00ff057b82 */ /* 0x000e240000000800 */
[----:B0-----:R-:W-:-:S13]  /*10bd0*/  ISETP.NE.AND P0, PT, R5, 0x1, PT ;  /* 0x000000010500780c */ /* 0x001fda0003f05270 */
[----:B------:R-:W0:Y:S02]  /*10be0*/  @P0 LDC.64 R2, c[0x0][0xc70] ;  /* 0x00031c00ff020b82 */ /* 0x000e240000000a00 */
[----:B0-----:R-:W-:-:S04]  /*10bf0*/  @P0 IMAD.HI.U32 R6, R0, R2, RZ ;  /* 0x0000000200060227 */ /* 0x001fc800078e00ff */
[----:B------:R-:W-:Y:S01]  /*10c00*/  IMAD.MOV.U32 R2, RZ, RZ, R0 ;  /* 0x000000ffff027224 */ /* 0x000fe200078e0000 */
[----:B------:R-:W-:-:S05]  /*10c10*/  @P0 SHF.R.U32.HI R2, RZ, R3, R6 ;  /* 0x00000003ff020219 */ /* 0x000fca0000011606 */
[----:B------:R-:W-:Y:S01]  /*10c20*/  IMAD R5, R2, R5, RZ ;  /* 0x0000000502057224 */ /* 0x000fe200078e02ff */
[----:B------:R-:W-:Y:S06]  /*10c30*/  BRA `(.L_x_5763) ;  /* 0x00000000001c7947 */ /* 0x000fec0003800000 */
.L_x_5762:
[----:B------:R-:W0:Y:S02]  /*10c40*/  LDC R5, c[0x0][0xc54] ;  /* 0x00031500ff057b82 */ /* 0x000e240000000800 */
[----:B0-----:R-:W-:-:S13]  /*10c50*/  ISETP.NE.AND P0, PT, R5, 0x1, PT ;  /* 0x000000010500780c */ /* 0x001fda0003f05270 */
[----:B------:R-:W0:Y:S02]  /*10c60*/  @P0 LDC.64 R2, c[0x0][0xc58] ;  /* 0x00031600ff020b82 */ /* 0x000e240000000a00 */
[----:B0-----:R-:W-:-:S04]  /*10c70*/  @P0 IMAD.HI.U32 R6, R0, R2, RZ ;  /* 0x0000000200060227 */ /* 0x001fc800078e00ff */
[----:B------:R-:W-:Y:S01]  /*10c80*/  IMAD.MOV.U32 R2, RZ, RZ, R0 ;  /* 0x000000ffff027224 */ /* 0x000fe200078e0000 */
[----:B------:R-:W-:-:S05]  /*10c90*/  @P0 SHF.R.U32.HI R2, RZ, R3, R6 ;  /* 0x00000003ff020219 */ /* 0x000fca0000011606 */
[----:B------:R-:W-:-:S07]  /*10ca0*/  IMAD R5, R2, R5, RZ ;  /* 0x0000000502057224 */ /* 0x000fce00078e02ff */
.L_x_5763:
[----:B------:R-:W0:Y:S01]  /*10cb0*/  LDC R3, c[0x0][0xc48] ;  /* 0x00031200ff037b82 */ /* 0x000e220000000800 */
[----:B------:R-:W-:Y:S01]  /*10cc0*/  IMAD.IADD R5, R0, 0x1, -R5 ;  /* 0x0000000100057824 */ /* 0x000fe200078e0a05 */
[----:B------:R-:W-:Y:S01]  /*10cd0*/  LOP3.LUT R2, RZ, R2, RZ, 0x33, !PT ;  /* 0x00000002ff027212 */ /* 0x000fe200078e33ff */
[----:B------:R-:W-:Y:S01]  /*10ce0*/  ULDC UR4, c[0x0][0xc3c] ;  /* 0x00030f0000047ab9 */ /* 0x000fe20000000800 */
[----:B------:R-:W-:Y:S03]  /*10cf0*/  BSSY B7, `(.L_x_5764) ;  /* 0x000043b000077945 */ /* 0x000fe60003800000 */
[----:B------:R-:W-:Y:S01]  /*10d00*/  VIADD R7, R2, UR4 ;  /* 0x0000000402077c36 */ /* 0x000fe20008000000 */
[----:B------:R-:W1:Y:S01]  /*10d10*/  LDC R0, c[0x0][0xc54] ;  /* 0x00031500ff007b82 */ /* 0x000e620000000800 */
[----:B------:R-:W-:Y:S02]  /*10d20*/  ULDC.64 UR4, c[0x0][0x418] ;  /* 0x0001060000047ab9 */ /* 0x000fe40000000a00 */
[----:B------:R-:W-:Y:S01]  /*10d30*/  IMAD.SHL.U32 R2, R7, 0x80, RZ ;  /* 0x0000008007027824 */ /* 0x000fe200078e00ff */
[----:B------:R-:W-:-:S03]  /*10d40*/  UISETP.NE.U32.AND UP0, UPT, UR4, URZ, UPT ;  /* 0x0000003f0400728c */ /* 0x000fc6000bf05070 */
[----:B------:R-:W-:Y:S01]  /*10d50*/  VIADD R2, R2, 0x7f ;  /* 0x0000007f02027836 */ /* 0x000fe20000000000 */
[----:B------:R-:W-:Y:S01]  /*10d60*/  UISETP.NE.AND.EX UP0, UPT, UR5, URZ, UPT, UP0 ;  /* 0x0000003f0500728c */ /* 0x000fe2000bf05300 */
[----:B------:R-:W-:Y:S02]  /*10d70*/  ULDC UR4, c[0x0][0x424] ;  /* 0x0001090000047ab9 */ /* 0x000fe40000000800 */
[----:B------:R-:W-:Y:S01]  /*10d80*/  ULDC UR5, c[0x0][0x288] ;  /* 0x0000a20000057ab9 */ /* 0x000fe20000000800 */
[----:B------:R-:W-:Y:S02]  /*10d90*/  USEL UR4, UR4, 0x1, UP0 ;  /* 0x0000000104047887 */ /* 0x000fe40008000000 */
[----:B------:R-:W-:Y:S01]  /*10da0*/  UIADD3 UR6, -UR5, 0x70, URZ ;  /* 0x0000007005067890 */ /* 0x000fe2000fffe13f */
[C---:B0-----:R-:W-:Y:S02]  /*10db0*/  ISETP.NE.AND P0, PT, R3.reuse, 0x1, PT ;  /* 0x000000010300780c */ /* 0x041fe40003f05270 */
[----:B------:R-:W-:Y:S01]  /*10dc0*/  ULDC UR5, c[0x0][0x2f0] ;  /* 0x0000bc0000057ab9 */ /* 0x000fe20000000800 */
[----:B------:R-:W-:Y:S01]  /*10dd0*/  R2UR UR36, R3 ;  /* 0x00000000032472ca */ /* 0x000fe200000e0000 */
[----:B------:R-:W-:-:S02]  /*10de0*/  UIMAD UR6, UR4, UR5, UR6 ;  /* 0x00000005040672a4 */ /* 0x000fc4000f8e0206 */
[----:B------:R-:W-:Y:S01]  /*10df0*/  UIMAD UR5, UR4, UR5, 0x6f ;  /* 0x0000006f040574a4 */ /* 0x000fe2000f8e0205 */
[----:B-1----:R-:W-:Y:S02]  /*10e00*/  IMAD R0, R4, R0, R5 ;  /* 0x0000000004007224 */ /* 0x002fe400078e0205 */
[----:B------:R-:W-:Y:S02]  /*10e10*/  UMOV UR4, URZ ;  /* 0x0000003f00047c82 */ /* 0x000fe40008000000 */
[----:B------:R-:W-:Y:S01]  /*10e20*/  UIMAD.WIDE UR4, UR5, -0x6db6db6d, UR4 ;  /* 0x92492493050478a5 */ /* 0x000fe2000f8e0204 */
[----:B------:R-:W-:Y:S01]  /*10e30*/  IMAD.MOV.U32 R6, RZ, RZ, R0 ;  /* 0x000000ffff067224 */ /* 0x000fe200078e0000 */
[----:B------:R-:W0:Y:S01]  /*10e40*/  @P0 LDC R5, c[0x0][0xc4c] ;  /* 0x00031300ff050b82 */ /* 0x000e220000000800 */
[----:B------:R-:W-:Y:S01]  /*10e50*/  R2UR UR7, R0 ;  /* 0x00000000000772ca */ /* 0x000fe200000e0000 */
[----:B------:R-:W-:-:S04]  /*10e60*/  USHF.R.U32.HI UR4, URZ, 0x1f, UR5 ;  /* 0x0000001f3f047899 */ /* 0x000fc80008011605 */
[----:B------:R-:W-:Y:S02]  /*10e70*/  ULEA.HI.SX32 UR4, UR5, UR4, 0x1a ;  /* 0x0000000405047291 */ /* 0x000fe4000f8fd23f */
[----:B------:R-:W1:Y:S01]  /*10e80*/  @P0 LDC R3, c[0x0][0xc50] ;  /* 0x00031400ff030b82 */ /* 0x000e620000000800 */
[----:B0-----:R-:W-:-:S07]  /*10e90*/  @P0 IMAD.HI.U32 R4, R0, R5, RZ ;  /* 0x0000000500040227 */ /* 0x001fce00078e00ff */
[----:B------:R-:W0:Y:S01]  /*10ea0*/  LDC R0, c[0x0][0x448] ;  /* 0x00011200ff007b82 */ /* 0x000e220000000800 */
[----:B-1----:R-:W-:-:S05]  /*10eb0*/  @P0 SHF.R.U32.HI R6, RZ, R3, R4 ;  /* 0x00000003ff060219 */ /* 0x002fca0000011604 */
[----:B------:R1:W-:Y:S04]  /*10ec0*/  STL [R1+0x1c], R6 ;  /* 0x00001c0601007387 */ /* 0x0003e80000100800 */
[----:B------:R1:W-:Y:S01]  /*10ed0*/  STL [R1+0x24], R7 ;  /* 0x0000240701007387 */ /* 0x0003e20000100800 */
[----:B0-----:R-:W-:-:S13]  /*10ee0*/  ISETP.NE.AND P0, PT, R0, 0x1, PT ;  /* 0x000000010000780c */ /* 0x001fda0003f05270 */
[----:B------:R-:W0:Y:S08]  /*10ef0*/  @P0 LDC R3, c[0x0][0x44c] ;  /* 0x00011300ff030b82 */ /* 0x000e300000000800 */
[----:B------:R-:W2:Y:S01]  /*10f00*/  @P0 LDC R0, c[0x0][0x450] ;  /* 0x00011400ff000b82 */ /* 0x000ea20000000800 */
[----:B0-----:R-:W-:-:S05]  /*10f10*/  @P0 IMAD.HI.U32 R3, R2, R3, RZ ;  /* 0x0000000302030227 */ /* 0x001fca00078e00ff */
[----:B--2---:R-:W-:Y:S01]  /*10f20*/  @P0 SHF.R.U32.HI R2, RZ, R0, R3 ;  /* 0x00000000ff020219 */ /* 0x004fe20000011603 */
[----:B------:R-:W-:-:S04]  /*10f30*/  IMAD.MOV R0, RZ, RZ, -R6 ;  /* 0x000000ffff007224 */ /* 0x000fc800078e0a06 */
[----:B------:R-:W-:Y:S01]  /*10f40*/  VIADD R3, R2, UR6 ;  /* 0x0000000602037c36 */ /* 0x000fe20008000000 */
[----:B------:R-:W-:Y:S01]  /*10f50*/  R2UR UR6, R0 ;  /* 0x00000000000672ca */ /* 0x000fe200000e0000 */
[----:B------:R-:W-:-:S04]  /*10f60*/  IMAD.MOV.U32 R2, RZ, RZ, RZ ;  /* 0x000000ffff027224 */ /* 0x000fc800078e00ff */
[----:B------:R-:W-:-:S05]  /*10f70*/  IMAD.HI R2, R3, -0x6db6db6d, R2 ;  /* 0x9249249303027827 */ /* 0x000fca00078e0202 */
[----:B------:R-:W-:-:S03]  /*10f80*/  SHF.R.U32.HI R3, RZ, 0x1f, R2 ;  /* 0x0000001fff037819 */ /* 0x000fc60000011602 */
[----:B------:R-:W-:Y:S01]  /*10f90*/  UIMAD UR36, UR36, UR6, UR7 ;  /* 0x00000006242472a4 */ /* 0x000fe2000f8e0207 */
[----:B------:R-:W-:-:S04]  /*10fa0*/  LEA.HI.SX32 R3, R2, R3, 0x1a ;  /* 0x0000000302037211 */ /* 0x000fc800078fd2ff */
[----:B------:R-:W-:-:S04]  /*10fb0*/  VIMNMX R19, R3, UR4, PT ;  /* 0x0000000403137c48 */ /* 0x000fc8000bfe0100 */
[----:B------:R-:W-:Y:S01]  /*10fc0*/  ISETP.GT.AND P0, PT, R19, RZ, PT ;  /* 0x000000ff1300720c */ /* 0x000fe20003f04270 */
[----:B------:R1:W-:-:S12]  /*10fd0*/  STL [R1+0x20], R19 ;  /* 0x0000201301007387 */ /* 0x0003d80000100800 */
[----:B-1----:R-:W-:Y:S05]  /*10fe0*/  @P0 BRA `(.L_x_5765) ;  /* 0x00000000004c0947 */ /* 0x002fea0003800000 */
        /* <DEDUP_REMOVED lines=19> */
.L_x_5765:
        /* <DEDUP_REMOVED lines=20> */
.L_x_5768:
[----:B------:R-:W-:Y:S05]  /*11260*/  BSYNC B6 ;  /* 0x0000000000067941 */ /* 0x000fea0003800000 */
.L_x_5767:
        /* <DEDUP_REMOVED lines=20> */
.L_x_5771:
        /* <DEDUP_REMOVED lines=15> */
.L_x_5770:
[----:B------:R-:W-:Y:S05]  /*114a0*/  BSYNC B6 ;  /* 0x0000000000067941 */ /* 0x000fea0003800000 */
.L_x_5769:
[----:B------:R-:W2:Y:S01]  /*114b0*/  LDL R16, [R1+0x1c] ;  /* 0x00001c0001107983 */ /* 0x000ea20000100800 */
[----:B------:R-:W0:Y:S01]  /*114c0*/  LDC.64 R2, c[0x0][0x9f8] ;  /* 0x00027e00ff027b82 */ /* 0x000e220000000a00 */
[----:B------:R-:W-:Y:S01]  /*114d0*/  ULDC.64 UR4, c[0x0][0x208] ;  /* 0x0000820000047ab9 */ /* 0x000fe20000000a00 */
[----:B0-----:R-:W-:-:S04]  /*114e0*/  ISETP.NE.U32.AND P0, PT, R2, RZ, PT ;  /* 0x000000ff0200720c */ /* 0x001fc80003f05070 */
[----:B------:R-:W-:-:S13]  /*114f0*/  ISETP.NE.AND.EX P0, PT, R3, RZ, PT, P0 ;  /* 0x000000ff0300720c */ /* 0x000fda0003f05300 */
[----:B------:R-:W0:Y:S01]  /*11500*/  @P0 LDC.64 R2, c[0x0][0x9f8] ;  /* 0x00027e00ff020b82 */ /* 0x000e220000000a00 */
[----:B--2---:R-:W-:Y:S02]  /*11510*/  IMAD.MOV.U32 R7, RZ, RZ, R16 ;  /* 0x000000ffff077224 */ /* 0x004fe400078e0010 */
[----:B0-----:R-:W-:-:S05]  /*11520*/  @P0 IMAD.WIDE R2, R16, 0x4, R2 ;  /* 0x0000000410020825 */ /* 0x001fca00078e0202 */
[----:B------:R0:W2:Y:S01]  /*11530*/  @P0 LDG.E R7, desc[UR4][R2.64] ;  /* 0x0000000402070981 */ /* 0x0000a2000c1e1900 */
[----:B------:R-:W-:Y:S01]  /*11540*/  UMOV UR4, 0xffffffff ;  /* 0xffffffff00047882 */ /* 0x000fe20000000000 */
[----:B------:R-:W-:Y:S01]  /*11550*/  VIADD R19, R19, 0xffffffff ;  /* 0xffffffff13137836 */ /* 0x000fe20000000000 */
[----:B------:R-:W1:Y:S01]  /*11560*/  S2R R0, SR_TID.X ;  /* 0x0000000000007919 */ /* 0x000e620000002100 */
[----:B0-----:R-:W0:Y:S02]  /*11570*/  LDC.64 R2, c[0x0][0x418] ;  /* 0x00010600ff027b82 */ /* 0x001e240000000a00 */
[----:B0-----:R-:W-:Y:S02]  /*11580*/  ISETP.NE.U32.AND P0, PT, R2, RZ, PT ;  /* 0x000000ff0200720c */ /* 0x001fe40003f05070 */
[----:B-1----:R-:W-:Y:S02]  /*11590*/  SHF.R.U32.HI R0, RZ, 0x5, R0 ;  /* 0x00000005ff007819 */ /* 0x002fe40000011600 */
[----:B------:R-:W-:-:S02]  /*115a0*/  ISETP.NE.AND.EX P1, PT, R3, RZ, PT, P0 ;  /* 0x000000ff0300720c */ /* 0x000fc40003f25300 */
        /* <DEDUP_REMOVED lines=9> */
.L_x_5870:
        /* <DEDUP_REMOVED lines=8> */
.L_x_5873:
        /* <DEDUP_REMOVED lines=21> */
.L_x_5775:
[----:B-1----:R-:W3:Y:S01]  /*11810*/  LDL R0, [R1+0x4] ;  /* 0x0000040001007983 */ /* 0x002ee20000100800 */
[----:B--2---:R-:W-:Y:S01]  /*11820*/  IMAD R2, R18, 0x8, R17 ;  /* 0x0000000812027824 */ /* 0x004fe200078e0211 */
[----:B---3--:R-:W-:-:S04]  /*11830*/  SHF.L.U32 R0, R0, 0x1f, RZ ;  /* 0x0000001f00007819 */ /* 0x008fc800000006ff */
[----:B------:R-:W1:Y:S02]  /*11840*/  SYNCS.PHASECHK.TRANS64.TRYWAIT P0, [R2+URZ+0x36840], R0 ;  /* 0x03684000020075a7 */ /* 0x000e64000800017f */
[----:B-1----:R-:W-:Y:S05]  /*11850*/  @!P0 BRA `(.L_x_5776) ;  /* 0x0000004000588947 */ /* 0x002fea0003800000 */
.L_x_5874:
        /* <DEDUP_REMOVED lines=11> */
.L_x_5777:
[----:B-1----:R-:W-:Y:S01]  /*11910*/  IMAD R0, R18, 0xa800, R17 ;  /* 0x0000a80012007824 */ /* 0x002fe200078e0211 */
[----:B------:R-:W-:Y:S01]  /*11920*/  R2UR UR33, R2 ;  /* 0x00000000022172ca */ /* 0x000fe200000e0000 */
[----:B------:R-:W-:Y:S01]  /*11930*/  UIADD3 UR4, UP0, UR38, 0x370, URZ ;  /* 0x0000037026047890 */ /* 0x000fe2000ff1e03f */
[----:B------:R-:W-:Y:S01]  /*11940*/  R2UR UR35, R19 ;  /* 0x00000000132372ca */ /* 0x000fe200000e0000 */
[----:B------:R-:W-:Y:S01]  /*11950*/  UMOV UR6, 0x0 ;  /* 0x0000000000067882 */ /* 0x000fe20000000000 */
[----:B------:R-:W-:Y:S01]  /*11960*/  R2UR UR8, R0 ;  /* 0x00000000000872ca */ /* 0x000fe200000e0000 */
[----:B------:R-:W-:Y:S01]  /*11970*/  UIADD3.X UR5, URZ, UR39, URZ, UP0, !UPT ;  /* 0x000000273f057290 */ /* 0x000fe200087fe43f */
[----:B-----5:R-:W-:Y:S01]  /*11980*/  R2UR UR37, R16 ;  /* 0x00000000102572ca */ /* 0x020fe200000e0000 */
[----:B------:R-:W-:Y:S01]  /*11990*/  UMOV UR7, 0x14f00000 ;  /* 0x14f0000000077882 */ /* 0x000fe20000000000 */
[----:B------:R-:W-:Y:S01]  /*119a0*/  PLOP3.LUT P0, PT, PT, PT, PT, 0x80, 0x0 ;  /* 0x000000000000781c */ /* 0x000fe20003f0f070 */
[----:B------:R-:W-:Y:S01]  /*119b0*/  UMOV UR34, URZ ;  /* 0x0000003f00227c82 */ /* 0x000fe20008000000 */
[----:B------:R-:W-:Y:S01]  /*119c0*/  UMOV UR18, 0x40 ;  /* 0x0000004000127882 */ /* 0x000fe20000000000 */
[----:B------:R-:W-:Y:S01]  /*119d0*/  UMOV UR20, UR36 ;  /* 0x0000002400147c82 */ /* 0x000fe20008000000 */
[----:B------:R-:W-:Y:S01]  /*119e0*/  P2R R0, PR, RZ, 0x1 ;  /* 0x00000001ff007803 */ /* 0x000fe20000000000 */
[----:B------:R-:W-:-:S02]  /*119f0*/  UIADD3 UR33, UR33, 0x36830, URZ ;  /* 0x0003683021217890 */ /* 0x000fc4000fffe03f */
[----:B------:R-:W-:Y:S02]  /*11a00*/  UIMAD UR35, UR35, 0x70, URZ ;  /* 0x00000070232378a4 */ /* 0x000fe4000f8e023f */
[----:B------:R-:W-:Y:S01]  /*11a10*/  UIADD3 UR32, UR8, 0x21400, URZ ;  /* 0x0002140008207890 */ /* 0x000fe2000fffe03f */
[----:B------:R2:W-:Y:S01]  /*11a20*/  STL [R1+0xc], R0 ;  /* 0x00000c0001007387 */ /* 0x0005e20000100800 */
[----:B------:R-:W-:Y:S02]  /*11a30*/  UIADD3 UR16, UR8, 0x24c00, URZ ;  /* 0x00024c0008107890 */ /* 0x000fe4000fffe03f */
[----:B------:R-:W-:Y:S01]  /*11a40*/  UIADD3 UR8, UR8, 0x28400, URZ ;  /* 0x0002840008087890 */ /* 0x000fe2000fffe03f */
[----:B------:R-:W-:Y:S01]  /*11a50*/  UMOV UR21, UR37 ;  /* 0x0000002500157c82 */ /* 0x000fe20008000000 */
[----:B------:R-:W-:Y:S01]  /*11a60*/  UMOV UR17, UR33 ;  /* 0x0000002100117c82 */ /* 0x000fe20008000000 */
[----:B------:R-:W-:Y:S01]  /*11a70*/  UMOV UR19, UR35 ;  /* 0x0000002300137c82 */ /* 0x000fe20008000000 */
[----:B------:R-:W-:Y:S01]  /*11a80*/  UMOV UR10, 0x80 ;  /* 0x00000080000a7882 */ /* 0x000fe20000000000 */
[----:B------:R-:W-:Y:S01]  /*11a90*/  UMOV UR12, UR36 ;  /* 0x00000024000c7c82 */ /* 0x000fe20008000000 */
[----:B------:R-:W-:Y:S01]  /*11aa0*/  UMOV UR13, UR37 ;  /* 0x00000025000d7c82 */ /* 0x000fe20008000000 */
[----:B------:R-:W-:Y:S01]  /*11ab0*/  UMOV UR9, UR33 ;  /* 0x0000002100097c82 */ /* 0x000fe20008000000 */
[----:B------:R-:W-:Y:S01]  /*11ac0*/  UMOV UR11, UR35 ;  /* 0x00000023000b7c82 */ /* 0x000fe20008000000 */
[----:B------:R2:W-:Y:S01]  /*11ad0*/  UTMALDG.4D [UR32], [UR4], desc[UR6] ;  /* 0x00000620040075b4 */ /* 0x0005e20008019000 */
[----:B------:R2:W-:Y:S01]  /*11ae0*/  UTMALDG.4D [UR16], [UR4], desc[UR6] ;  /* 0x00000610040075b4 */ /* 0x0005e20008019000 */
[----:B------:R2:W-:Y:S02]  /*11af0*/  UTMALDG.4D [UR8], [UR4], desc[UR6] ;  /* 0x00000608040075b4 */ /* 0x0005e40008019000 */
[----:B--2---:R-:W-:Y:S01]  /*11b00*/  NOP ;  /* 0x0000000000007918 */ /* 0x004fe20000000000 */
.L_x_5773:
        /* <DEDUP_REMOVED lines=22> */
.L_x_5779:
[----:B------:R-:W-:Y:S05]  /*11c70*/  BSYNC B6 ;  /* 0x0000000000067941 */ /* 0x000fea0003800000 */
.L_x_5778:
[----:B------:R-:W2:Y:S01]  /*11c80*/  LDL.LU R6, [R1+0x1c] ;  /* 0x00001c0001067983 */ /* 0x000ea20000300800 */
[----:B0-----:R-:W0:Y:S08]  /*11c90*/  LDC R7, c[0x0][0x448] ;  /* 0x00011200ff077b82 */ /* 0x001e300000000800 */
[----:B------:R-:W1:Y:S01]  /*11ca0*/  LDC.64 R2, c[0x0][0x2e0] ;  /* 0x0000b800ff027b82 */ /* 0x000e620000000a00 */
[----:B------:R-:W3:Y:S01]  /*11cb0*/  LDL R8, [R1+0x24] ;  /* 0x0000240001087983 */ /* 0x000ee20000100800 */
[----:B------:R-:W-:Y:S01]  /*11cc0*/  USHF.R.S32.HI UR4, URZ, 0x1f, UR36 ;  /* 0x0000001f3f047899 */ /* 0x000fe20008011424 */
[----:B------:R-:W-:Y:S01]  /*11cd0*/  ULDC.64 UR8, c[0x0][0x2d8] ;  /* 0x0000b60000087ab9 */ /* 0x000fe20000000a00 */
[----:B------:R-:W4:Y:S02]  /*11ce0*/  S2R R4, SR_TID.X ;  /* 0x0000000000047919 */ /* 0x000f240000002100 */
[----:B------:R-:W-:-:S02]  /*11cf0*/  UIMAD UR6, UR4, UR8, URZ ;  /* 0x00000008040672a4 */ /* 0x000fc4000f8e023f */
[----:B------:R-:W-:Y:S01]  /*11d00*/  UIMAD.WIDE.U32 UR4, UR36, UR8, URZ ;  /* 0x00000008240472a5 */ /* 0x000fe2000f8e003f */
[----:B------:R-:W4:Y:S01]  /*11d10*/  S2R R9, SR_TID.X ;  /* 0x0000000000097919 */ /* 0x000f220000002100 */
[----:B------:R-:W-:-:S04]  /*11d20*/  UIMAD UR6, UR36, UR9, UR6 ;  /* 0x00000009240672a4 */ /* 0x000fc8000f8e0206 */
[----:B------:R-:W-:Y:S01]  /*11d30*/  UIADD3 UR5, UR5, UR6, URZ ;  /* 0x0000000605057290 */ /* 0x000fe2000fffe03f */
[----:B0-----:R-:W-:Y:S02]  /*11d40*/  ISETP.NE.AND P0, PT, R7, 0x1, PT ;  /* 0x000000010700780c */ /* 0x001fe40003f05270 */
[----:B------:R-:W-:Y:S01]  /*11d50*/  ULDC.64 UR6, c[0x0][0x280] ;  /* 0x0000a00000067ab9 */ /* 0x000fe20000000a00 */
[C---:B----4-:R-:W-:Y:S01]  /*11d60*/  LOP3.LUT R5, R4.reuse, 0x7f, RZ, 0xc0, !PT ;  /* 0x0000007f04057812 */ /* 0x050fe200078ec0ff */
[----:B------:R-:W-:-:S03]  /*11d70*/  IMAD.SHL.U32 R4, R4, 0x10, RZ ;  /* 0x0000001004047824 */ /* 0x000fc600078e00ff */
[----:B------:R-:W-:Y:S01]  /*11d80*/  SHF.R.U32.HI R5, RZ, 0x3, R5 ;  /* 0x00000003ff057819 */ /* 0x000fe20000011605 */
[----:B------:R-:W-:-:S03]  /*11d90*/  IMAD.SHL.U32 R9, R9, 0x8, RZ ;  /* 0x0000000809097824 */ /* 0x000fc600078e00ff */
[----:B------:R-:W-:Y:S02]  /*11da0*/  LOP3.LUT R4, R5, 0x70, R4, 0xf8, !PT ;  /* 0x0000007005047812 */ /* 0x000fe400078ef804 */
[----:B------:R-:W0:Y:S01]  /*11db0*/  @P0 LDC R5, c[0x0][0x44c] ;  /* 0x00011300ff050b82 */ /* 0x000e220000000800 */
[----:B------:R-:W-:-:S04]  /*11dc0*/  LOP3.LUT R9, R9, 0x38, RZ, 0xc0, !PT ;  /* 0x0000003809097812 */ /* 0x000fc800078ec0ff */
[C---:B------:R-:W-:Y:S02]  /*11dd0*/  LOP3.LUT R11, R9.reuse, 0x40, RZ, 0xfc, !PT ;  /* 0x00000040090b7812 */ /* 0x040fe400078efcff */
[----:B------:R-:W-:Y:S02]  /*11de0*/  LOP3.LUT R9, R9, 0x80, RZ, 0xfc, !PT ;  /* 0x0000008009097812 */ /* 0x000fe400078efcff */
[----:B--2---:R-:W-:-:S05]  /*11df0*/  SHF.R.S32.HI R0, RZ, 0x1f, R6 ;  /* 0x0000001fff007819 */ /* 0x004fca0000011406 */
[----:B-1----:R-:W-:-:S04]  /*11e00*/  IMAD R0, R0, R2, RZ ;  /* 0x0000000200007224 */ /* 0x002fc800078e02ff */
[C---:B------:R-:W-:Y:S02]  /*11e10*/  IMAD R0, R6.reuse, R3, R0 ;  /* 0x0000000306007224 */ /* 0x040fe400078e0200 */
[----:B------:R-:W-:Y:S01]  /*11e20*/  IMAD.WIDE.U32 R2, R6, R2, UR4 ;  /* 0x0000000406027e25 */ /* 0x000fe2000f8e0002 */
[----:B------:R-:W-:Y:S01]  /*11e30*/  ULDC.64 UR4, c[0x0][0x2d0] ;  /* 0x0000b40000047ab9 */ /* 0x000fe20000000a00 */
[----:B------:R-:W1:Y:S02]  /*11e40*/  @P0 LDC R6, c[0x0][0x450] ;  /* 0x00011400ff060b82 */ /* 0x000e640000000800 */
[----:B------:R-:W-:Y:S02]  /*11e50*/  IMAD.IADD R3, R3, 0x1, R0 ;  /* 0x0000000103037824 */ /* 0x000fe400078e0200 */
[----:B---3--:R-:W-:-:S04]  /*11e60*/  IMAD R0, R8, 0x80, R4 ;  /* 0x0000008008007824 */ /* 0x008fc800078e0204 */
[----:B0-----:R-:W-:-:S04]  /*11e70*/  @P0 IMAD.HI.U32 R5, R0, R5, RZ ;  /* 0x0000000500050227 */ /* 0x001fc800078e00ff */
[----:B------:R-:W-:Y:S01]  /*11e80*/  IMAD.MOV.U32 R4, RZ, RZ, R0 ;  /* 0x000000ffff047224 */ /* 0x000fe200078e0000 */
[----:B-1----:R-:W-:Y:S02]  /*11e90*/  @P0 SHF.R.U32.HI R4, RZ, R6, R5 ;  /* 0x00000006ff040219 */ /* 0x002fe40000011605 */
[----:B------:R-:W0:Y:S03]  /*11ea0*/  S2R R6, SR_TID.X ;  /* 0x0000000000067919 */ /* 0x000e260000002100 */
[----:B------:R-:W-:Y:S02]  /*11eb0*/  IMAD.MOV R5, RZ, RZ, -R4 ;  /* 0x000000ffff057224 */ /* 0x000fe400078e0a04 */
[----:B------:R-:W-:-:S04]  /*11ec0*/  IMAD.WIDE.U32 R2, R4, UR4, R2 ;  /* 0x0000000404027c25 */ /* 0x000fc8000f8e0002 */
[----:B------:R-:W-:Y:S01]  /*11ed0*/  IMAD R0, R7, R5, R0 ;  /* 0x0000000507007224 */ /* 0x000fe200078e0200 */
[----:B------:R-:W-:-:S05]  /*11ee0*/  SHF.R.S32.HI R5, RZ, 0x1f, R4 ;  /* 0x0000001fff057819 */ /* 0x000fca0000011404 */
[----:B------:R-:W-:-:S04]  /*11ef0*/  IMAD R5, R5, UR4, RZ ;  /* 0x0000000405057c24 */ /* 0x000fc8000f8e02ff */
[----:B------:R-:W-:Y:S01]  /*11f00*/  IMAD R5, R4, UR5, R5 ;  /* 0x0000000504057c24 */ /* 0x000fe2000f8e0205 */
[----:B------:R-:W-:Y:S01]  /*11f10*/  SHF.R.S32.HI R4, RZ, 0x1f, R0 ;  /* 0x0000001fff047819 */ /* 0x000fe20000011400 */
[----:B------:R-:W-:Y:S02]  /*11f20*/  ULDC.64 UR4, c[0x0][0x2c8] ;  /* 0x0000b20000047ab9 */ /* 0x000fe40000000a00 */
[----:B------:R-:W-:Y:S02]  /*11f30*/  IMAD.IADD R3, R3, 0x1, R5 ;  /* 0x0000000103037824 */ /* 0x000fe400078e0205 */
[----:B------:R-:W-:Y:S02]  /*11f40*/  IMAD R4, R4, UR4, RZ ;  /* 0x0000000404047c24 */ /* 0x000fe4000f8e02ff */
[C---:B------:R-:W-:Y:S01]  /*11f50*/  IMAD.WIDE.U32 R2, R0.reuse, UR4, R2 ;  /* 0x0000000400027c25 */ /* 0x040fe2000f8e0002 */
[----:B------:R-:W-:Y:S02]  /*11f60*/  ULDC UR4, c[0x0][0x2b8] ;  /* 0x0000ae0000047ab9 */ /* 0x000fe40000000800 */
[----:B------:R-:W-:Y:S01]  /*11f70*/  ISETP.GE.AND P2, PT, R9, UR4, PT ;  /* 0x0000000409007c0c */ /* 0x000fe2000bf46270 */
[----:B------:R-:W-:Y:S01]  /*11f80*/  IMAD R4, R0, UR5, R4 ;  /* 0x0000000500047c24 */ /* 0x000fe2000f8e0204 */
[----:B------:R1:W5:Y:S01]  /*11f90*/  LDL R9, [R1+0x14] ;  /* 0x0000140001097983 */ /* 0x0003620000100800 */
[----:B0-----:R-:W-:Y:S01]  /*11fa0*/  IMAD.SHL.U32 R10, R6, 0x8, RZ ;  /* 0x00000008060a7824 */ /* 0x001fe200078e00ff */
[----:B------:R-:W-:Y:S01]  /*11fb0*/  LEA R0, P3, R2, UR6, 0x1 ;  /* 0x0000000602007c11 */ /* 0x000fe2000f8608ff */
[----:B------:R-:W-:Y:S01]  /*11fc0*/  IMAD.IADD R4, R3, 0x1, R4 ;  /* 0x0000000103047824 */ /* 0x000fe200078e0204 */
[----:B------:R-:W-:-:S02]  /*11fd0*/  ISETP.GE.AND P1, PT, R11, UR4, PT ;  /* 0x000000040b007c0c */ /* 0x000fc4000bf26270 */
[----:B------:R-:W-:-:S04]  /*11fe0*/  LOP3.LUT R10, R10, 0x38, RZ, 0xc0, !PT ;  /* 0x000000380a0a7812 */ /* 0x000fc800078ec0ff */
[----:B------:R-:W-:Y:S01]  /*11ff0*/  ISETP.GE.AND P0, PT, R10, UR4, PT ;  /* 0x000000040a007c0c */ /* 0x000fe2000bf06270 */
[----:B------:R-:W-:Y:S01]  /*12000*/  UMOV UR4, 0xffffffff ;  /* 0xffffffff00047882 */ /* 0x000fe20000000000 */
[----:B------:R-:W-:Y:S02]  /*12010*/  LEA.HI.X R4, R2, UR7, R4, 0x1, P3 ;  /* 0x0000000702047c11 */ /* 0x000fe400098f0c04 */
[----:B-1----:R-:W-:Y:S09]  /*12020*/  BRA.DIV UR4, `(.L_x_5780) ;  /* 0x0000003a04787947 */ /* 0x002ff2000b800000 */
[----:B------:R-:W2:Y:S01]  /*12030*/  LDL.LU R8, [R1+0x24] ;  /* 0x0000240001087983 */ /* 0x000ea20000300800 */
[----:B------:R-:W-:Y:S01]  /*12040*/  ULDC UR4, c[0x0][0x288] ;  /* 0x0000a20000047ab9 */ /* 0x000fe20000000800 */
[----:B------:R-:W0:Y:S02]  /*12050*/  S2R R5, SR_TID.X ;  /* 0x0000000000057919 */ /* 0x000e240000002100 */
[----:B------:R-:W1:Y:S01]  /*12060*/  SHFL.IDX PT, R6, R0, RZ, 0x181f ;  /* 0x00181fff00067589 */ /* 0x000e6200000e0000 */
[----:B------:R-:W-:Y:S01]  /*12070*/  IMAD R3, R7, UR4, RZ ;  /* 0x0000000407037c24 */ /* 0x000fe2000f8e02ff */
[----:B0-----:R-:W-:-:S04]  /*12080*/  LOP3.LUT R5, R5, 0x7f, RZ, 0xc0, !PT ;  /* 0x0000007f05057812 */ /* 0x001fc800078ec0ff */
[----:B------:R-:W-:Y:S02]  /*12090*/  SHF.R.U32.HI R11, RZ, 0x3, R5 ;  /* 0x00000003ff0b7819 */ /* 0x000fe40000011605 */
[----:B------:R-:W0:Y:S01]  /*120a0*/  SHFL.IDX PT, R5, R4, RZ, 0x181f ;  /* 0x00181fff04057589 */ /* 0x000e2200000e0000 */
[----:B------:R-:W-:Y:S02]  /*120b0*/  ULDC.64 UR6, c[0x0][0x208] ;  /* 0x0000820000067ab9 */ /* 0x000fe40000000a00 */
[----:B--2---:R-:W-:-:S05]  /*120c0*/  IMAD R2, R8, 0x80, R11 ;  /* 0x0000008008027824 */ /* 0x004fca00078e020b */
[----:B------:R-:W-:-:S13]  /*120d0*/  ISETP.GE.AND P4, PT, R2, R3, PT ;  /* 0x000000030200720c */ /* 0x000fda0003f86270 */
[----:B-1----:R-:W-:-:S05]  /*120e0*/  @!P4 LEA R6, P3, R10, R6, 0x1 ;  /* 0x000000060a06c211 */ /* 0x002fca00078608ff */
[----:B0-----:R-:W-:-:S04]  /*120f0*/  @!P4 IMAD.X R5, RZ, RZ, R5, P3 ;  /* 0x000000ffff05c224 */ /* 0x001fc800018e0605 */
[----:B------:R-:W-:Y:S02]  /*12100*/  @!P4 IMAD.MOV.U32 R7, RZ, RZ, R5 ;  /* 0x000000ffff07c224 */ /* 0x000fe400078e0005 */
[----:B------:R-:W-:-:S03]  /*12110*/  VIADD R5, R2, 0x10 ;  /* 0x0000001002057836 */ /* 0x000fc60000000000 */
[----:B------:R-:W-:Y:S01]  /*12120*/  @!PT LDS RZ, [RZ] ;  /* 0x00000000fffff984 */ /* 0x000fe20000000800 */
[----:B-----5:R-:W-:Y:S04]  /*12130*/  @!P4 LDGSTS.E.BYPASS.LTC128B.128 [R9+0x15400], desc[UR6][R6.64], !P0 ;  /* 0x154000000609cfae */ /* 0x020fe8000c101d46 */
        /* <DEDUP_REMOVED lines=54> */
[----:B0-----:R-:W0:Y:S04]  /*124a0*/  SHFL.IDX PT, R6, R0, 0x6, 0x181f ;  /* 0x00d81f0000067f89 */ /* 0x001e2800000e0000 */
[----:B------:R-:W1:Y:S04]  /*124b0*/  SHFL.IDX PT, R4, R4, 0x7, 0x181f ;  /* 0x00f81f0004047f89 */ /* 0x000e6800000e0000 */
[----:B------:R-:W2:Y:S01]  /*124c0*/  SHFL.IDX PT, R0, R0, 0x7, 0x181f ;  /* 0x00f81f0000007f89 */ /* 0x000ea200000e0000 */
[----:B0-----:R-:W-:-:S05]  /*124d0*/  @!P4 LEA R6, P3, R10, R6, 0x1 ;  /* 0x000000060a06c211 */ /* 0x001fca00078608ff */
[----:B------:R-:W-:-:S04]  /*124e0*/  @!P4 IMAD.X R5, RZ, RZ, R5, P3 ;  /* 0x000000ffff05c224 */ /* 0x000fc800018e0605 */
[----:B------:R-:W-:-:S05]  /*124f0*/  @!P4 IMAD.MOV.U32 R7, RZ, RZ, R5 ;  /* 0x000000ffff07c224 */ /* 0x000fca00078e0005 */
[----:B------:R0:W-:Y:S04]  /*12500*/  @!P4 LDGSTS.E.BYPASS.LTC128B.128 [R9+0x18400], desc[UR6][R6.64], !P0 ;  /* 0x184000000609cfae */ /* 0x0001e8000c101d46 */
[----:B------:R0:W-:Y:S04]  /*12510*/  @!P4 LDGSTS.E.BYPASS.LTC128B.128 [R9+0x1c400], desc[UR6][R6.64+0x80], !P1 ;  /* 0x1c4000800609cfae */ /* 0x0001e8000c901d46 */
[----:B-12---:R0:W-:Y:S02]  /*12520*/  @!P4 LDGSTS.E.BYPASS.LTC128B.128 [R9+0x20400], desc[UR6][R6.64+0x100], !P2 ;  /* 0x204001000609cfae */ /* 0x0061e4000d101d46 */
.L_x_5891:
        /* <DEDUP_REMOVED lines=13> */
.L_x_5782:
[----:B------:R-:W-:Y:S05]  /*12600*/  BSYNC B0 ;  /* 0x0000000000007941 */ /* 0x000fea0003800000 */
.L_x_5781:
[----:B------:R-:W-:Y:S01]  /*12610*/  NOP ;  /* 0x0000000000007918 */ /* 0x000fe20000000000 */
[----:B------:R-:W-:Y:S01]  /*12620*/  PLOP3.LUT P0, PT, PT, PT, PT, 0x80, 0x0 ;  /* 0x000000000000781c */ /* 0x000fe20003f0f070 */
[----:B0-----:R-:W-:-:S12]  /*12630*/  VIADD R6, R17, 0x36800 ;  /* 0x0003680011067836 */ /* 0x001fd80000000000 */
.L_x_5783:
[----:B------:R-:W-:Y:S02]  /*12640*/  PLOP3.LUT P1, PT, P1, P0, PT, 0xa2, 0x0 ;  /* 0x000000000000781c */ /* 0x000fe40000f21472 */
[----:B------:R-:W-:-:S08]  /*12650*/  @P0 R2UR P1, UR4, R17 ;  /* 0x00000000110402ca */ /* 0x000fd00000020000 */
[----:B------:R-:W-:-:S05]  /*12660*/  @P0 PLOP3.LUT P0, PT, P1, PT, PT, 0x80, 0x0 ;  /* 0x000000000000081c */ /* 0x000fca0000f0f070 */
[----:B------:R-:W-:Y:S01]  /*12670*/  @!P1 SYNCS.ARRIVE.TRANS64.RED.A0T1 RZ, [UR4+0x36800], RZ ;  /* 0x036800ffffff99a7 */ /* 0x000fe20008200404 */
[----:B------:R-:W-:Y:S07]  /*12680*/  @!P1 ARRIVES.LDGSTSBAR.64.TRANSCNT [UR4+0x36800] ;  /* 0x03680000ff0099b0 */ /* 0x000fee0008000a84 */
[----:B------:R-:W-:Y:S05]  /*12690*/  @P0 BRA.U.ANY `(.L_x_5783) ;  /* 0xfffffffd00e80947 */ /* 0x000fea000393ffff */
[----:B-1----:R-:W2:Y:S02]  /*126a0*/  LDL.LU R2, [R1+0x28] ;  /* 0x0000280001027983 */ /* 0x002ea40000300800 */
        /* <DEDUP_REMOVED lines=11> */
.L_x_5892:
[----:B------:R-:W-:Y:S05]  /*12760*/  BSYNC B0 ;  /* 0x0000000000007941 */ /* 0x000fea0003800000 */
.L_x_5784:
[----:B------:R-:W2:Y:S02]  /*12770*/  LDL R2, [R1+0x20] ;  /* 0x0000200001027983 */ /* 0x000ea40000100800 */
[----:B--2---:R-:W-:-:S13]  /*12780*/  ISETP.GE.AND P0, PT, R2, 0x2, PT ;  /* 0x000000020200780c */ /* 0x004fda0003f06270 */
[----:B------:R-:W-:Y:S05]  /*12790*/  @!P0 BRA `(.L_x_5786) ;  /* 0x0000002000b08947 */ /* 0x000fea0003800000 */
[C---:B0-----:R-:W-:Y:S01]  /*127a0*/  LOP3.LUT R0, R2.reuse, 0x1, RZ, 0xc0, !PT ;  /* 0x0000000102007812 */ /* 0x041fe200078ec0ff */
[----:B------:R-:W-:-:S03]  /*127b0*/  VIADD R7, R2, 0xfffffffe ;  /* 0xfffffffe02077836 */ /* 0x000fc60000000000 */
[----:B------:R-:W-:Y:S01]  /*127c0*/  ISETP.NE.U32.AND P0, PT, R0, 0x1, PT ;  /* 0x000000010000780c */ /* 0x000fe20003f05070 */
[----:B------:R-:W-:-:S12]  /*127d0*/  IMAD.MOV.U32 R0, RZ, RZ, R7 ;  /* 0x000000ffff007224 */ /* 0x000fd800078e0007 */
[----:B------:R-:W-:Y:S05]  /*127e0*/  @!P0 BRA `(.L_x_5787) ;  /* 0x0000000800e08947 */ /* 0x000fea0003800000 */
[----:B------:R-:W2:Y:S04]  /*127f0*/  LDL R3, [R1+0xc] ;  /* 0x00000c0001037983 */ /* 0x000ea80000100800 */
        /* <DEDUP_REMOVED lines=35> */
.L_x_5790:
[----:B0-----:R-:W-:Y:S01]  /*12a30*/  IMAD R2, R8, 0x8, R17 ;  /* 0x0000000808027824 */ /* 0x001fe200078e0211 */
[----:B------:R-:W-:Y:S01]  /*12a40*/  SHF.L.U32 R3, R9, 0x1f, RZ ;  /* 0x0000001f09037819 */ /* 0x000fe200000006ff */
[----:B------:R-:W-:Y:S03]  /*12a50*/  BSSY B1, `(.L_x_5791) ;  /* 0x0000003000017945 */ /* 0x000fe60003800000 */
[----:B------:R-:W0:Y:S02]  /*12a60*/  SYNCS.PHASECHK.TRANS64.TRYWAIT P0, [R2+URZ+0x36840], R3 ;  /* 0x03684003020075a7 */ /* 0x000e24000800017f */
[----:B0-----:R-:W-:Y:S05]  /*12a70*/  @!P0 BRA `(.L_x_5792) ;  /* 0x0000003800c48947 */ /* 0x001fea0003800000 */
.L_x_5893:
[----:B------:R-:W-:Y:S05]  /*12a80*/  BSYNC B1 ;  /* 0x0000000000017941 */ /* 0x000fea0003800000 */
.L_x_5791:
        /* <DEDUP_REMOVED lines=12> */
.L_x_5794:
[----:B------:R-:W-:Y:S05]  /*12b50*/  BSYNC B1 ;  /* 0x0000000000017941 */ /* 0x000fea0003800000 */
.L_x_5793:
        /* <DEDUP_REMOVED lines=12> */
.L_x_5795:
        /* <DEDUP_REMOVED lines=15> */
.L_x_5796:
        /* <DEDUP_REMOVED lines=15> */
.L_x_5797:
        /* <DEDUP_REMOVED lines=15> */
.L_x_5894:
[----:B------:R-:W-:Y:S05]  /*12ef0*/  BSYNC B1 ;  /* 0x0000000000017941 */ /* 0x000fea0003800000 */
.L_x_5798:
        /* <DEDUP_REMOVED lines=12> */
.L_x_5801:
[----:B------:R-:W-:Y:S05]  /*12fc0*/  BSYNC B1 ;  /* 0x0000000000017941 */ /* 0x000fea0003800000 */
.L_x_5800:
        /* <DEDUP_REMOVED lines=11> */
.L_x_5802:
        /* <DEDUP_REMOVED lines=15> */
.L_x_5803:
        /* <DEDUP_REMOVED lines=15> */
.L_x_5804:
        /* <DEDUP_REMOVED lines=12> */
.L_x_5789:
[----:B------:R-:W-:Y:S05]  /*13320*/  BSYNC B0 ;  /* 0x0000000000007941 */ /* 0x000fea0003800000 */
.L_x_5788:
[----:B------:R-:W2:Y:S01]  /*13330*/  LDL.LU R0, [R1+0x20] ;  /* 0x0000200001007983 */ /* 0x000ea20000300800 */
[----:B------:R-:W-:-:S03]  /*13340*/  IMAD.MOV.U32 R18, RZ, RZ, R8 ;  /* 0x000000ffff127224 */ /* 0x000fc600078e0008 */
[----:B------:R0:W-:Y:S02]  /*13350*/  STL [R1+0x4], R9 ;  /* 0x0000040901007387 */ /* 0x0001e40000100800 */
[----:B0-2---:R-:W-:-:S07]  /*13360*/  VIADD R0, R0, 0xfffffffd ;  /* 0xfffffffd00007836 */ /* 0x005fce0000000000 */
.L_x_5787:
[----:B------:R-:W-:Y:S01]  /*13370*/  ISETP.NE.AND P0, PT, R7, RZ, PT ;  /* 0x000000ff0700720c */ /* 0x000fe20003f05270 */
[----:B------:R-:W-:-:S12]  /*13380*/  BSSY B0, `(.L_x_5786) ;  /* 0x000016d000007945 */ /* 0x000fd80003800000 */
[----:B------:R-:W-:Y:S05]  /*13390*/  @!P0 BRA `(.L_x_5805) ;  /* 0x0000001400ac8947 */ /* 0x000fea0003800000 */
[----:B------:R-:W-:-:S07]  /*133a0*/  IMAD.MOV.U32 R8, RZ, RZ, R16 ;  /* 0x000000ffff087224 */ /* 0x000fce00078e0010 */
.L_x_5840:
        /* <DEDUP_REMOVED lines=36> */
.L_x_5808:
[----:B------:R-:W-:Y:S01]  /*135f0*/  IMAD R3, R4, 0x8, R17 ;  /* 0x0000000804037824 */ /* 0x000fe200078e0211 */
[----:B------:R-:W-:Y:S01]  /*13600*/  SHF.L.U32 R2, R5, 0x1f, RZ ;  /* 0x0000001f05027819 */ /* 0x000fe200000006ff */
[----:B------:R-:W-:Y:S03]  /*13610*/  BSSY B2, `(.L_x_5809) ;  /* 0x0000003000027945 */ /* 0x000fe60003800000 */
[----:B------:R-:W1:Y:S02]  /*13620*/  SYNCS.PHASECHK.TRANS64.TRYWAIT P0, [R3+URZ+0x36840], R2 ;  /* 0x03684002030075a7 */ /* 0x000e64000800017f */
[----:B-1----:R-:W-:Y:S05]  /*13630*/  @!P0 BRA `(.L_x_5810) ;  /* 0x0000002c00fc8947 */ /* 0x002fea0003800000 */
.L_x_5895:
[----:B------:R-:W-:Y:S05]  /*13640*/  BSYNC B2 ;  /* 0x0000000000027941 */ /* 0x000fea0003800000 */
.L_x_5809:
        /* <DEDUP_REMOVED lines=12> */
.L_x_5812:
[----:B------:R-:W-:Y:S05]  /*13710*/  BSYNC B2 ;  /* 0x0000000000027941 */ /* 0x000fea0003800000 */
.L_x_5811:
        /* <DEDUP_REMOVED lines=11> */
.L_x_5813:
        /* <DEDUP_REMOVED lines=16> */
.L_x_5814:
        /* <DEDUP_REMOVED lines=16> */
.L_x_5815:
        /* <DEDUP_REMOVED lines=16> */
.L_x_5896:
[----:B------:R-:W-:Y:S05]  /*13ad0*/  BSYNC B2 ;  /* 0x0000000000027941 */ /* 0x000fea0003800000 */
.L_x_5816:
        /* <DEDUP_REMOVED lines=11> */
.L_x_5819:
[----:B------:R-:W-:Y:S05]  /*13b90*/  BSYNC B2 ;  /* 0x0000000000027941 */ /* 0x000fea0003800000 */
.L_x_5818:
        /* <DEDUP_REMOVED lines=10> */
.L_x_5820:
        /* <DEDUP_REMOVED lines=15> */
.L_x_5821:
        /* <DEDUP_REMOVED lines=15> */
.L_x_5822:
        /* <DEDUP_REMOVED lines=12> */
.L_x_5807:
[----:B------:R-:W-:Y:S05]  /*13ee0*/  BSYNC B1 ;  /* 0x0000000000017941 */ /* 0x000fea0003800000 */
.L_x_5806:
        /* <DEDUP_REMOVED lines=15> */
[----:B------:R-:W1:Y:S01]  /*13fe0*/  LDC R9, c[0x0][0x43c] ;  /* 0x00010f00ff097b82 */ /* 0x000e620000000800 */
[----:B------:R-:W-:Y:S02]  /*13ff0*/  ULDC.64 UR4, c[0x0][0x428] ;  /* 0x00010a0000047ab9 */ /* 0x000fe40000000a00 */
[----:B------:R-:W3:Y:S01]  /*14000*/  LDL R11, [R1] ;  /* 0x00000000010b7983 */ /* 0x000ee20000100800 */
        /* <DEDUP_REMOVED lines=17> */
.L_x_5825:
[----:B------:R-:W-:Y:S01]  /*14120*/  IMAD R2, R18, 0x8, R17 ;  /* 0x0000000812027824 */ /* 0x000fe200078e0211 */
[----:B------:R-:W-:Y:S01]  /*14130*/  SHF.L.U32 R3, R10, 0x1f, RZ ;  /* 0x0000001f0a037819 */ /* 0x000fe200000006ff */
[----:B------:R-:W-:Y:S03]  /*14140*/  BSSY B2, `(.L_x_5826) ;  /* 0x0000003000027945 */ /* 0x000fe60003800000 */
[----:B------:R-:W2:Y:S02]  /*14150*/  SYNCS.PHASECHK.TRANS64.TRYWAIT P0, [R2+URZ+0x36840], R3 ;  /* 0x03684003020075a7 */ /* 0x000ea4000800017f */
[----:B--2---:R-:W-:Y:S05]  /*14160*/  @!P0 BRA `(.L_x_5827) ;  /* 0x0000002400588947 */ /* 0x004fea0003800000 */
.L_x_5897:
[----:B------:R-:W-:Y:S05]  /*14170*/  BSYNC B2 ;  /* 0x0000000000027941 */ /* 0x000fea0003800000 */
.L_x_5826:
        /* <DEDUP_REMOVED lines=12> */
.L_x_5829:
[----:B------:R-:W-:Y:S05]  /*14240*/  BSYNC B2 ;  /* 0x0000000000027941 */ /* 0x000fea0003800000 */
.L_x_5828:
        /* <DEDUP_REMOVED lines=10> */
[----:B0-----:R-:W-:Y:S01]  /*142f0*/  VIADD R10, R9, 0x21400 ;  /* 0x00021400090a7836 */ /* 0x001fe20000000000 */
[----:B------:R-:W-:-:S09]  /*14300*/  UMOV UR7, 0x14f00000 ;  /* 0x14f0000000077882 */ /* 0x000fd20000000000 */
.L_x_5830:
        /* <DEDUP_REMOVED lines=16> */
.L_x_5831:
        /* <DEDUP_REMOVED lines=16> */
.L_x_5832:
        /* <DEDUP_REMOVED lines=15> */
.L_x_5898:
[----:B------:R-:W-:Y:S05]  /*14600*/  BSYNC B2 ;  /* 0x0000000000027941 */ /* 0x000fea0003800000 */
.L_x_5833:
        /* <DEDUP_REMOVED lines=11> */
.L_x_5836:
[----:B------:R-:W-:Y:S05]  /*146c0*/  BSYNC B2 ;  /* 0x0000000000027941 */ /* 0x000fea0003800000 */
.L_x_5835:
        /* <DEDUP_REMOVED lines=10> */
.L_x_5837:
        /* <DEDUP_REMOVED lines=15> */
.L_x_5838:
        /* <DEDUP_REMOVED lines=15> */
.L_x_5839:
        /* <DEDUP_REMOVED lines=12> */
.L_x_5824:
[----:B------:R-:W-:Y:S05]  /*14a10*/  BSYNC B1 ;  /* 0x0000000000017941 */ /* 0x000fea0003800000 */
.L_x_5823:
[C---:B------:R-:W-:Y:S01]  /*14a20*/  ISETP.GT.AND P0, PT, R0.reuse, 0x1, PT ;  /* 0x000000010000780c */ /* 0x040fe20003f04270 */
[----:B------:R-:W-:-:S12]  /*14a30*/  VIADD R0, R0, 0xfffffffe ;  /* 0xfffffffe00007836 */ /* 0x000fd80000000000 */
[----:B------:R-:W-:Y:S05]  /*14a40*/  @P0 BRA `(.L_x_5840) ;  /* 0xffffffe800580947 */ /* 0x000fea000383ffff */
.L_x_5805:
[----:B------:R-:W-:Y:S05]  /*14a50*/  BSYNC B0 ;  /* 0x0000000000007941 */ /* 0x000fea0003800000 */
.L_x_5786:
[----:B0-----:R-:W0:Y:S01]  /*14a60*/  S2R R0, SR_TID.X ;  /* 0x0000000000007919 */ /* 0x001e220000002100 */
[----:B------:R-:W-:Y:S01]  /*14a70*/  BSSY B0, `(.L_x_5841) ;  /* 0x0000012000007945 */ /* 0x000fe20003800000 */
[----:B0-----:R-:W-:-:S04]  /*14a80*/  LOP3.LUT R6, R0, 0x7f, RZ, 0xc0, !PT ;  /* 0x0000007f00067812 */ /* 0x001fc800078ec0ff */
[----:B------:R-:W-:-:S13]  /*14a90*/  ISETP.NE.AND P1, PT, R6, RZ, PT ;  /* 0x000000ff0600720c */ /* 0x000fda0003f25270 */
[----:B------:R-:W-:Y:S05]  /*14aa0*/  @P1 BRA `(.L_x_5842) ;  /* 0x0000000000381947 */ /* 0x000fea0003800000 */
[----:B------:R-:W0:Y:S01]  /*14ab0*/  S2R R3, SR_LANEID ;  /* 0x0000000000037919 */ /* 0x000e220000000000 */
        /* <DEDUP_REMOVED lines=13> */
.L_x_5842:
[----:B------:R-:W-:Y:S05]  /*14b90*/  BSYNC B0 ;  /* 0x0000000000007941 */ /* 0x000fea0003800000 */
.L_x_5841:
[----:B0-----:R-:W2:Y:S01]  /*14ba0*/  LDL.LU R0, [R1+0xc] ;  /* 0x00000c0001007983 */ /* 0x001ea20000300800 */
[----:B------:R-:W-:Y:S01]  /*14bb0*/  BSSY B0, `(.L_x_5843) ;  /* 0x0000047000007945 */ /* 0x000fe20003800000 */
[----:B--2---:R-:W-:-:S13]  /*14bc0*/  ISETP.NE.AND P0, PT, R0, RZ, PT ;  /* 0x000000ff0000720c */ /* 0x004fda0003f05270 */
        /* <DEDUP_REMOVED lines=8> */
.L_x_5899:
[----:B------:R-:W-:Y:S05]  /*14c50*/  BSYNC B1 ;  /* 0x0000000000017941 */ /* 0x000fea0003800000 */
.L_x_5845:
        /* <DEDUP_REMOVED lines=9> */
.L_x_5848:
[----:B------:R-:W-:Y:S05]  /*14cf0*/  BSYNC B1 ;  /* 0x0000000000017941 */ /* 0x000fea0003800000 */
.L_x_5847:
        /* <DEDUP_REMOVED lines=10> */
.L_x_5849:
        /* <DEDUP_REMOVED lines=15> */
.L_x_5850:
        /* <DEDUP_REMOVED lines=15> */
.L_x_5851:
        /* <DEDUP_REMOVED lines=10> */
.L_x_5844:
[----:B------:R-:W-:Y:S05]  /*15020*/  BSYNC B0 ;  /* 0x0000000000007941 */ /* 0x000fea0003800000 */
.L_x_5843:
[----:B------:R-:W2:Y:S01]  /*15030*/  LDL.LU R3, [R1+0x4] ;  /* 0x0000040001037983 */ /* 0x000ea20000300800 */
[----:B------:R-:W-:-:S05]  /*15040*/  VIADD R18, R18, 0x1 ;  /* 0x0000000112127836 */ /* 0x000fca0000000000 */
[----:B------:R-:W-:-:S04]  /*15050*/  ISETP.NE.AND P0, PT, R18, 0x2, PT ;  /* 0x000000021200780c */ /* 0x000fc80003f05270 */
[----:B------:R-:W-:Y:S02]  /*15060*/  SEL R0, RZ, 0x1, P0 ;  /* 0x00000001ff007807 */ /* 0x000fe40000000000 */
[----:B------:R-:W-:Y:S02]  /*15070*/  SEL R18, R18, RZ, P0 ;  /* 0x000000ff12127207 */ /* 0x000fe40000000000 */
[----:B--2---:R-:W-:-:S05]  /*15080*/  LOP3.LUT R3, R3, R0, RZ, 0x3c, !PT ;  /* 0x0000000003037212 */ /* 0x004fca00078e3cff */
[----:B------:R1:W-:Y:S02]  /*15090*/  STL [R1+0x4], R3 ;  /* 0x0000040301007387 */ /* 0x0003e40000100800 */
.L_x_5766:
[----:B------:R-:W-:Y:S05]  /*150a0*/  BSYNC B7 ;  /* 0x0000000000077941 */ /* 0x000fea0003800000 */
.L_x_5764:
[----:B0-----:R-:W2:Y:S04]  /*150b0*/  LDL R0, [R1+0x2c] ;  /* 0x00002c0001007983 */ /* 0x001ea80000100800 */
[----:B------:R0:W5:Y:S01]  /*150c0*/  LDL R2, [R1+0x18] ;  /* 0x0000180001027983 */ /* 0x0001620000100800 */
[----:B--2---:R-:W-:-:S13]  /*150d0*/  ISETP.NE.AND P0, PT, R0, RZ, PT ;  /* 0x000000ff0000720c */ /* 0x004fda0003f05270 */
        /* <DEDUP_REMOVED lines=11> */
.L_x_5852:
[----:B------:R-:W-:-:S03]  /*15190*/  UMOV UR4, 0xffffffff ;  /* 0xffffffff00047882 */ /* 0x000fc60000000000 */
[----:B------:R-:W-:Y:S05]  /*151a0*/  BRA.DIV UR4, `(.L_x_5854) ;  /* 0x0000001604847947 */ /* 0x000fea000b800000 */
[----:B-----5:R0:W2:Y:S02]  /*151b0*/  SHFL.IDX PT, R14, R2, RZ, 0x1f ;  /* 0x00001fff020e7589 */ /* 0x0200a400000e0000 */
.L_x_5902:
[----:B-1----:R-:W1:Y:S01]  /*151c0*/  @!P1 S2R R3, SR_CgaCtaId ;  /* 0x0000000000039919 */ /* 0x002e620000008800 */
[----:B------:R-:W-:Y:S05]  /*151d0*/  WARPSYNC.ALL ;  /* 0x0000000000007948 */ /* 0x000fea0003800000 */
[----:B------:R-:W-:Y:S01]  /*151e0*/  BAR.SYNC.DEFER_BLOCKING 0x4, 0x180 ;  /* 0x0106000000007b1d */ /* 0x000fe20000010000 */
[----:B------:R-:W-:-:S05]  /*151f0*/  @!P1 MOV R0, 0x400 ;  /* 0x0000040000009802 */ /* 0x000fca0000000f00 */
[----:B--2---:R2:W-:Y:S01]  /*15200*/  STL [R1+0x18], R14 ;  /* 0x0000180e01007387 */ /* 0x0045e20000100800 */
[----:B-1----:R-:W-:-:S05]  /*15210*/  @!P1 LEA R17, R3, R0, 0x18 ;  /* 0x0000000003119211 */ /* 0x002fca00078ec0ff */
[----:B------:R2:W-:Y:S01]  /*15220*/  @!P1 STS [R17+0x368d0], R2 ;  /* 0x0368d00211009388 */ /* 0x0005e20000000800 */
[----:B------:R-:W-:Y:S06]  /*15230*/  BAR.ARV 0x5, 0x180 ;  /* 0x0146000000007b1d */ /* 0x000fec0000002000 */
.L_x_5853:
[----:B------:R-:W4:Y:S01]  /*15240*/  LDL R0, [R1+0x18] ;  /* 0x0000180001007983 */ /* 0x000f220000100800 */
[----:B------:R-:W-:Y:S02]  /*15250*/  ULDC UR4, c[0x0][0xc38] ;  /* 0x00030e0000047ab9 */ /* 0x000fe40000000800 */
[----:B----4-:R-:W-:-:S13]  /*15260*/  ISETP.GE.AND P0, PT, R0, UR4, PT ;  /* 0x0000000400007c0c */ /* 0x010fda000bf06270 */
[----:B------:R-:W-:Y:S05]  /*15270*/  @!P0 BRA `(.L_x_5855) ;  /* 0xffffffb8001c8947 */ /* 0x000fea000383ffff */
.L_x_5761:
[----:B-1----:R-:W4:Y:S01]  /*15280*/  LDL.LU R0, [R1+0x28] ;  /* 0x0000280001007983 */ /* 0x002f220000300800 */
[----:B------:R-:W-:Y:S01]  /*15290*/  BSSY B0, `(.L_x_5856) ;  /* 0x000000b000007945 */ /* 0x000fe20003800000 */
[----:B------:R-:W1:Y:S01]  /*152a0*/  S2R R5, SR_CgaCtaId ;  /* 0x0000000000057919 */ /* 0x000e620000008800 */
[----:B----4-:R-:W-:-:S05]  /*152b0*/  VIADD R0, R0, 0x1 ;  /* 0x0000000100007836 */ /* 0x010fca0000000000 */
[----:B0-23--:R-:W-:-:S04]  /*152c0*/  LEA.HI R2, R0, R0, RZ, 0x1 ;  /* 0x0000000000027211 */ /* 0x00dfc800078f08ff */
[----:B------:R-:W-:-:S05]  /*152d0*/  LOP3.LUT R3, R2, 0xfffffffe, RZ, 0xc0, !PT ;  /* 0xfffffffe02037812 */ /* 0x000fca00078ec0ff */
[----:B------:R-:W-:Y:S01]  /*152e0*/  IMAD.IADD R3, R0, 0x1, -R3 ;  /* 0x0000000100037824 */ /* 0x000fe200078e0a03 */
[----:B------:R-:W-:-:S04]  /*152f0*/  MOV R0, 0x400 ;  /* 0x0000040000007802 */ /* 0x000fc80000000f00 */
[----:B-1----:R-:W-:Y:S02]  /*15300*/  LEA R0, R5, R0, 0x18 ;  /* 0x0000000005007211 */ /* 0x002fe400078ec0ff */
[----:B------:R-:W-:-:S04]  /*15310*/  SHF.L.U32 R3, R3, 0x1f, RZ ;  /* 0x0000001f03037819 */ /* 0x000fc800000006ff */
[----:B------:R-:W0:Y:S02]  /*15320*/  SYNCS.PHASECHK.TRANS64.TRYWAIT P0, [R0+URZ+0x36820], R3 ;  /* 0x03682003000075a7 */ /* 0x000e24000800017f */
[----:B0-----:R-:W-:Y:S05]  /*15330*/  @!P0 BRA `(.L_x_5857) ;  /* 0x0000001400488947 */ /* 0x001fea0003800000 */
.L_x_5903:
[----:B------:R-:W-:Y:S05]  /*15340*/  BSYNC B0 ;  /* 0x0000000000007941 */ /* 0x000fea0003800000 */
.L_x_5856:
[----:B------:R-:W-:-:S03]  /*15350*/  UMOV UR4, 0xffffffff ;  /* 0xffffffff00047882 */ /* 0x000fc60000000000 */
[----:B------:R-:W-:Y:S05]  /*15360*/  BRA.DIV UR4, `(.L_x_5858) ;  /* 0x0000001604507947 */ /* 0x000fea000b800000 */
[----:B------:R-:W1:Y:S02]  /*15370*/  S2R R2, SR_TID.X ;  /* 0x0000000000027919 */ /* 0x000e640000002100 */
[----:B-1----:R-:W-:-:S04]  /*15380*/  SHF.R.U32.HI R2, RZ, 0x5, R2 ;  /* 0x00000005ff027819 */ /* 0x002fc80000011602 */
[----:B------:R-:W-:-:S05]  /*15390*/  LOP3.LUT R2, R2, 0x3, RZ, 0xc0, !PT ;  /* 0x0000000302027812 */ /* 0x000fca00078ec0ff */
[----:B------:R1:W2:Y:S02]  /*153a0*/  SHFL.IDX PT, R14, R2, RZ, 0x1f ;  /* 0x00001fff020e7589 */ /* 0x0002a400000e0000 */
.L_x_5906:
[----:B--2---:R-:W-:Y:S01]  /*153b0*/  ISETP.NE.AND P0, PT, R14, RZ, PT ;  /* 0x000000ff0e00720c */ /* 0x004fe20003f05270 */
[----:B------:R-:W-:-:S12]  /*153c0*/  BSSY B0, `(.L_x_5859) ;  /* 0x0000025000007945 */ /* 0x000fd80003800000 */
[----:B------:R-:W-:Y:S05]  /*153d0*/  @P0 BRA `(.L_x_5860) ;  /* 0x00000000008c0947 */ /* 0x000fea0003800000 */
[----:B------:R-:W-:-:S03]  /*153e0*/  UMOV UR4, 0xffffffff ;  /* 0xffffffff00047882 */ /* 0x000fc60000000000 */
[----:B------:R-:W-:Y:S05]  /*153f0*/  BRA.DIV UR4, `(.L_x_5861) ;  /* 0x0000001604607947 */ /* 0x000fea000b800000 */
[----:B------:R-:W-:-:S13]  /*15400*/  ELECT P6, URZ, PT ;  /* 0x00000000003f782f */ /* 0x000fda00038c0000 */
.L_x_5909:
[----:B------:R-:W-:Y:S05]  /*15410*/  @!P6 BRA `(.L_x_5860) ;  /* 0x00000000007ce947 */ /* 0x000fea0003800000 */
[----:B-1----:R-:W2:Y:S02]  /*15420*/  LDL.LU R2, [R1+0x30] ;  /* 0x0000300001027983 */ /* 0x002ea40000300800 */
[----:B--2---:R-:W-:-:S04]  /*15430*/  LOP3.LUT R2, R2, 0x2, RZ, 0xfc, !PT ;  /* 0x0000000202027812 */ /* 0x004fc800078efcff */
[----:B------:R-:W-:-:S13]  /*15440*/  ISETP.NE.AND P2, PT, R2, 0x3, PT ;  /* 0x000000030200780c */ /* 0x000fda0003f45270 */
[----:B------:R-:W-:Y:S05]  /*15450*/  @!P2 BRA `(.L_x_5862) ;  /* 0x000000000004a947 */ /* 0x000fea0003800000 */
[----:B------:R-:W-:Y:S01]  /*15460*/  BPT.TRAP 0x1 ;  /* 0x000000040000795c */ /* 0x000fe20000300000 */
.L_x_5862:
        /* <DEDUP_REMOVED lines=13> */
.L_x_5910:
[----:B------:R-:W1:Y:S02]  /*15540*/  SYNCS.PHASECHK.TRANS64.TRYWAIT P0, [R3+URZ], R2 ;  /* 0x00000002030075a7 */ /* 0x000e64000800017f */
[----:B-1----:R-:W-:Y:S05]  /*15550*/  @!P0 BRA `(.L_x_5864) ;  /* 0x00000014003c8947 */ /* 0x002fea0003800000 */
.L_x_5911:
[----:B------:R-:W-:Y:S05]  /*15560*/  @!P2 BRA `(.L_x_5865) ;  /* 0x000000000004a947 */ /* 0x000fea0003800000 */
[----:B------:R-:W-:Y:S01]  /*15570*/  BPT.TRAP 0x1 ;  /* 0x000000040000795c */ /* 0x000fe20000300000 */
.L_x_5865:
[----:B-1----:R-:W-:-:S04]  /*15580*/  VIADD R3, R0, 0x36860 ;  /* 0x0003686000037836 */ /* 0x002fc80000000000 */
[----:B------:R-:W-:-:S04]  /*15590*/  IMAD R18, R18, 0x8, R3 ;  /* 0x0000000812127824 */ /* 0x000fc800078e0203 */
[----:B------:R-:W1:Y:S02]  /*155a0*/  SYNCS.PHASECHK.TRANS64.TRYWAIT P0, [R18+URZ], R5 ;  /* 0x00000005120075a7 */ /* 0x000e64000800017f */
[----:B-1----:R-:W-:Y:S05]  /*155b0*/  @!P0 BRA `(.L_x_5866) ;  /* 0x0000001400388947 */ /* 0x002fea0003800000 */
.L_x_5912:
[----:B------:R-:W-:-:S07]  /*155c0*/  IMAD R3, R4, 0x8, R3 ;  /* 0x0000000804037824 */ /* 0x000fce00078e0203 */
.L_x_5867:
[----:B--2---:R2:W3:Y:S02]  /*155d0*/  SYNCS.PHASECHK.TRANS64.TRYWAIT P0, [R3+URZ], R2 ;  /* 0x00000002030075a7 */ /* 0x0044e4000800017f */
[----:B---3--:R-:W-:Y:S05]  /*155e0*/  @!P0 NANOSLEEP.SYNCS 0x989680 ;  /* 0x009896800000895d */ /* 0x008fea0003900000 */
[----:B------:R-:W3:Y:S02]  /*155f0*/  @!P0 SYNCS.PHASECHK.TRANS64 P0, [R3+URZ], R2 ;  /* 0x00000002030085a7 */ /* 0x000ee4000800007f */
[----:B---3--:R-:W-:Y:S05]  /*15600*/  @!P0 BRA `(.L_x_5867) ;  /* 0xfffffffc00f08947 */ /* 0x008fea000383ffff */
.L_x_5860:
[----:B------:R-:W-:Y:S05]  /*15610*/  BSYNC B0 ;  /* 0x0000000000007941 */ /* 0x000fea0003800000 */
.L_x_5859:
[----:B------:R-:W-:Y:S05]  /*15620*/  EXIT ;  /* 0x000000000000794d */ /* 0x000fea0003800000 */
.L_x_5714:
[----:B0-----:R-:W-:-:S04]  /*15630*/  IMAD.U32 R3, RZ, RZ, UR37 ;  /* 0x00000025ff037e24 */ /* 0x001fc8000f8e00ff */
[----:B------:R0:W1:Y:S03]  /*15640*/  SYNCS.PHASECHK.TRANS64.TRYWAIT P1, [R3+URZ+0x36800], R0 ;  /* 0x03680000030075a7 */ /* 0x000066000802017f */
[----:B-1----:R-:W-:Y:S05]  /*15650*/  @!P1 NANOSLEEP.SYNCS 0x989680 ;  /* 0x009896800000995d */ /* 0x002fea0003900000 */
[----:B------:R-:W1:Y:S02]  /*15660*/  @!P1 SYNCS.PHASECHK.TRANS64 P1, [R3+URZ+0x36800], R0 ;  /* 0x03680000030095a7 */ /* 0x000e64000802007f */
[----:B-1----:R-:W-:Y:S05]  /*15670*/  @!P1 BRA `(.L_x_5714) ;  /* 0xfffffffc00ec9947 */ /* 0x002fea000383ffff */
[----:B------:R-:W-:Y:S05]  /*15680*/  BRA `(.L_x_5868) ;  /* 0xfffffec000507947 */ /* 0x000fea000383ffff */
.L_x_5718:
[----:B-1----:R1:W2:Y:S02]  /*15690*/  SYNCS.PHASECHK.TRANS64.TRYWAIT P2, [R2+URZ+0x36830], R3 ;  /* 0x03683003020075a7 */ /* 0x0022a4000804017f */
[----:B--2---:R-:W-:Y:S05]  /*156a0*/  @!P2 NANOSLEEP.SYNCS 0x989680 ;  /* 0x009896800000a95d */ /* 0x004fea0003900000 */
[----:B------:R-:W2:Y:S02]  /*156b0*/  @!P2 SYNCS.PHASECHK.TRANS64 P2, [R2+URZ+0x36830], R3 ;  /* 0x036830030200a5a7 */ /* 0x000ea4000804007f */
[----:B--2---:R-:W-:Y:S05]  /*156c0*/  @!P2 BRA `(.L_x_5718) ;  /* 0xfffffffc00f0a947 */ /* 0x004fea000383ffff */
[----:B------:R-:W-:Y:S05]  /*156d0*/  BRA `(.L_x_5717) ;  /* 0xfffffec000747947 */ /* 0x000fea000383ffff */
.L_x_5723:
[----:B-1----:R-:W-:-:S04]  /*156e0*/  IMAD.U32 R5, RZ, RZ, UR6 ;  /* 0x00000006ff057e24 */ /* 0x002fc8000f8e00ff */
[----:B------:R1:W2:Y:S03]  /*156f0*/  SYNCS.PHASECHK.TRANS64.TRYWAIT P3, [R5+URZ+0x36830], R0 ;  /* 0x03683000050075a7 */ /* 0x0002a6000806017f */
[----:B--2---:R-:W-:Y:S05]  /*15700*/  @!P3 NANOSLEEP.SYNCS 0x989680 ;  /* 0x009896800000b95d */ /* 0x004fea0003900000 */
[----:B------:R-:W2:Y:S02]  /*15710*/  @!P3 SYNCS.PHASECHK.TRANS64 P3, [R5+URZ+0x36830], R0 ;  /* 0x036830000500b5a7 */ /* 0x000ea4000806007f */
[----:B--2---:R-:W-:Y:S05]  /*15720*/  @!P3 BRA `(.L_x_5723) ;  /* 0xfffffffc00ecb947 */ /* 0x004fea000383ffff */
[----:B------:R-:W-:Y:S05]  /*15730*/  BRA `(.L_x_5722) ;  /* 0xfffffefc00a07947 */ /* 0x000fea000383ffff */
.L_x_5727:
[----:B-1----:R-:W-:-:S04]  /*15740*/  IMAD.U32 R3, RZ, RZ, UR11 ;  /* 0x0000000bff037e24 */ /* 0x002fc8000f8e00ff */
[----:B------:R1:W2:Y:S03]  /*15750*/  SYNCS.PHASECHK.TRANS64.TRYWAIT P3, [R3+URZ+0x36850], R0 ;  /* 0x03685000030075a7 */ /* 0x0002a6000806017f */
[----:B--2---:R-:W-:Y:S05]  /*15760*/  @!P3 NANOSLEEP.SYNCS 0x989680 ;  /* 0x009896800000b95d */ /* 0x004fea0003900000 */
[----:B------:R-:W2:Y:S02]  /*15770*/  @!P3 SYNCS.PHASECHK.TRANS64 P3, [R3+URZ+0x36850], R0 ;  /* 0x036850000300b5a7 */ /* 0x000ea4000806007f */
[----:B--2---:R-:W-:Y:S05]  /*15780*/  @!P3 BRA `(.L_x_5727) ;  /* 0xfffffffc00ecb947 */ /* 0x004fea000383ffff */
[----:B------:R-:W-:Y:S05]  /*15790*/  BRA `(.L_x_5726) ;  /* 0xffffff2000e87947 */ /* 0x000fea000383ffff */
.L_x_5733:
[----:B-1----:R-:W-:-:S04]  /*157a0*/  IMAD.U32 R5, RZ, RZ, UR4 ;  /* 0x00000004ff057e24 */ /* 0x002fc8000f8e00ff */
[----:B------:R1:W2:Y:S03]  /*157b0*/  SYNCS.PHASECHK.TRANS64.TRYWAIT P2, [R5+URZ+0x36830], R0 ;  /* 0x03683000050075a7 */ /* 0x0002a6000804017f */
[----:B--2---:R-:W-:Y:S05]  /*157c0*/  @!P2 NANOSLEEP.SYNCS 0x989680 ;  /* 0x009896800000a95d */ /* 0x004fea0003900000 */
[----:B------:R-:W2:Y:S02]  /*157d0*/  @!P2 SYNCS.PHASECHK.TRANS64 P2, [R5+URZ+0x36830], R0 ;  /* 0x036830000500a5a7 */ /* 0x000ea4000804007f */
[----:B--2---:R-:W-:Y:S05]  /*157e0*/  @!P2 BRA `(.L_x_5733) ;  /* 0xfffffffc00eca947 */ /* 0x004fea000383ffff */
[----:B------:R-:W-:Y:S05]  /*157f0*/  BRA `(.L_x_5732) ;  /* 0xffffff4000647947 */ /* 0x000fea000383ffff */
.L_x_5737:
[----:B-1----:R-:W-:-:S04]  /*15800*/  IMAD.U32 R3, RZ, RZ, UR10 ;  /* 0x0000000aff037e24 */ /* 0x002fc8000f8e00ff */
[----:B------:R1:W2:Y:S03]  /*15810*/  SYNCS.PHASECHK.TRANS64.TRYWAIT P2, [R3+URZ+0x36850], R0 ;  /* 0x03685000030075a7 */ /* 0x0002a6000804017f */
[----:B--2---:R-:W-:Y:S05]  /*15820*/  @!P2 NANOSLEEP.SYNCS 0x989680 ;  /* 0x009896800000a95d */ /* 0x004fea0003900000 */
[----:B------:R-:W2:Y:S02]  /*15830*/  @!P2 SYNCS.PHASECHK.TRANS64 P2, [R3+URZ+0x36850], R0 ;  /* 0x036850000300a5a7 */ /* 0x000ea4000804007f */
[----:B--2---:R-:W-:Y:S05]  /*15840*/  @!P2 BRA `(.L_x_5737) ;  /* 0xfffffffc00eca947 */ /* 0x004fea000383ffff */
[----:B------:R-:W-:Y:S05]  /*15850*/  BRA `(.L_x_5736) ;  /* 0xffffff6400ac7947 */ /* 0x000fea000383ffff */
.L_x_5742:
[----:B-1----:R-:W-:-:S04]  /*15860*/  IMAD.U32 R3, RZ, RZ, UR5 ;  /* 0x00000005ff037e24 */ /* 0x002fc8000f8e00ff */
[----:B------:R1:W2:Y:S03]  /*15870*/  SYNCS.PHASECHK.TRANS64.TRYWAIT P0, [R3+URZ+0x36850], R2 ;  /* 0x03685002030075a7 */ /* 0x0002a6000800017f */
[----:B--2---:R-:W-:Y:S05]  /*15880*/  @!P0 NANOSLEEP.SYNCS 0x989680 ;  /* 0x009896800000895d */ /* 0x004fea0003900000 */
[----:B------:R-:W2:Y:S02]  /*15890*/  @!P0 SYNCS.PHASECHK.TRANS64 P0, [R3+URZ+0x36850], R2 ;  /* 0x03685002030085a7 */ /* 0x000ea4000800007f */
[----:B--2---:R-:W-:Y:S05]  /*158a0*/  @!P0 BRA `(.L_x_5742) ;  /* 0xfffffffc00ec8947 */ /* 0x004fea000383ffff */
[----:B------:R-:W-:Y:S05]  /*158b0*/  BRA `(.L_x_5741) ;  /* 0xffffff8000707947 */ /* 0x000fea000383ffff */
.L_x_5772:
[----:B------:R-:W-:Y:S02]  /*158c0*/  IMAD.MOV.U32 R13, RZ, RZ, R0 ;  /* 0x000000ffff0d7224 */ /* 0x000fe400078e0000 */
[----:B------:R-:W-:Y:S02]  /*158d0*/  IMAD.MOV.U32 R12, RZ, RZ, RZ ;  /* 0x000000ffff0c7224 */ /* 0x000fe400078e00ff */
[----:B------:R-:W-:Y:S02]  /*158e0*/  IMAD.MOV.U32 R11, RZ, RZ, 0x1f ;  /* 0x0000001fff0b7424 */ /* 0x000fe400078e00ff */
[----:B------:R-:W-:-:S07]  /*158f0*/  IMAD.MOV.U32 R15, RZ, RZ, -0x1 ;  /* 0xffffffffff0f7424 */ /* 0x000fce00078e00ff */
[----:B0-----:R-:W-:Y:S05]  /*15900*/  WARPSYNC.COLLECTIVE R15, `(.L_x_5869) ;  /* 0x000000000f087348 */ /* 0x001fea0003c00000 */
[----:B------:R1:W2:Y:S02]  /*15910*/  SHFL.IDX P6, R14, R13, R12, R11 ;  /* 0x0000000c0d0e7389 */ /* 0x0002a400000c000b */
[----:B012---:R-:W-:Y:S01]  /*15920*/  ENDCOLLECTIVE ;  /* 0x000000000000791b */ /* 0x007fe20003800000 */
.L_x_5869:
[----:B------:R-:W-:Y:S05]  /*15930*/  BRA `(.L_x_5870) ;  /* 0xffffffbc00407947 */ /* 0x000fea000383ffff */
.L_x_5774:
[----:B------:R-:W-:Y:S01]  /*15940*/  BSSY B0, `(.L_x_5871) ;  /* 0x0000006000007945 */ /* 0x000fe20003800000 */
[----:B------:R-:W-:-:S07]  /*15950*/  IMAD.MOV.U32 R15, RZ, RZ, -0x1 ;  /* 0xffffffffff0f7424 */ /* 0x000fce00078e00ff */
[----:B01----:R-:W-:Y:S05]  /*15960*/  WARPSYNC.COLLECTIVE R15, `(.L_x_5872) ;  /* 0x000000000f0c7348 */ /* 0x003fea0003c00000 */
[----:B------:R-:W-:Y:S02]  /*15970*/  ELECT P6, UR62, PT ;  /* 0x00000000003e782f */ /* 0x000fe400038c0000 */
[----:B------:R-:W-:Y:S01]  /*15980*/  MOV R14, UR62 ;  /* 0x0000003e000e7c02 */ /* 0x000fe20008000f00 */
[----:B01----:R-:W-:Y:S10]  /*15990*/  ENDCOLLECTIVE ;  /* 0x000000000000791b */ /* 0x003ff40003800000 */
.L_x_5872:
[----:B------:R-:W-:Y:S05]  /*159a0*/  BSYNC B0 ;  /* 0x0000000000007941 */ /* 0x000fea0003800000 */
.L_x_5871:
[----:B------:R-:W-:Y:S05]  /*159b0*/  BRA `(.L_x_5873) ;  /* 0xffffffbc00407947 */ /* 0x000fea000383ffff */
.L_x_5776:
[----:B-1----:R1:W2:Y:S02]  /*159c0*/  SYNCS.PHASECHK.TRANS64.TRYWAIT P0, [R2+URZ+0x36840], R0 ;  /* 0x03684000020075a7 */ /* 0x0022a4000800017f */
[----:B--2---:R-:W-:Y:S05]  /*159d0*/  @!P0 NANOSLEEP.SYNCS 0x989680 ;  /* 0x009896800000895d */ /* 0x004fea0003900000 */
[----:B------:R-:W2:Y:S02]  /*159e0*/  @!P0 SYNCS.PHASECHK.TRANS64 P0, [R2+URZ+0x36840], R0 ;  /* 0x03684000020085a7 */ /* 0x000ea4000800007f */
[----:B--2---:R-:W-:Y:S05]  /*159f0*/  @!P0 BRA `(.L_x_5776) ;  /* 0xfffffffc00f08947 */ /* 0x004fea000383ffff */
[----:B------:R-:W-:Y:S05]  /*15a00*/  BRA `(.L_x_5874) ;  /* 0xffffffbc00947947 */ /* 0x000fea000383ffff */
.L_x_5780:
[----:B------:R-:W-:Y:S01]  /*15a10*/  IMAD.MOV.U32 R13, RZ, RZ, R4 ;  /* 0x000000ffff0d7224 */ /* 0x000fe200078e0004 */
[----:B------:R-:W-:Y:S01]  /*15a20*/  LOP3.LUT R6, R6, 0x7f, RZ, 0xc0, !PT ;  /* 0x0000007f06067812 */ /* 0x000fe200078ec0ff */
[----:B------:R-:W-:Y:S02]  /*15a30*/  IMAD.MOV.U32 R12, RZ, RZ, RZ ;  /* 0x000000ffff0c7224 */ /* 0x000fe400078e00ff */
[----:B------:R-:W-:Y:S01]  /*15a40*/  IMAD.MOV.U32 R11, RZ, RZ, 0x181f ;  /* 0x0000181fff0b7424 */ /* 0x000fe200078e00ff */
[----:B------:R-:W-:Y:S01]  /*15a50*/  SHF.R.U32.HI R2, RZ, 0x3, R6 ;  /* 0x00000003ff027819 */ /* 0x000fe20000011606 */
[----:B------:R-:W-:-:S04]  /*15a60*/  IMAD.MOV.U32 R15, RZ, RZ, -0x1 ;  /* 0xffffffffff0f7424 */ /* 0x000fc800078e00ff */
[----:B------:R-:W-:-:S07]  /*15a70*/  IMAD R2, R8, 0x80, R2 ;  /* 0x0000008008027824 */ /* 0x000fce00078e0202 */
[----:B-----5:R-:W-:Y:S05]  /*15a80*/  WARPSYNC.COLLECTIVE R15, `(.L_x_5875) ;  /* 0x000000000f087348 */ /* 0x020fea0003c00000 */
[----:B------:R0:W1:Y:S02]  /*15a90*/  SHFL.IDX P6, R14, R13, R12, R11 ;  /* 0x0000000c0d0e7389 */ /* 0x00006400000c000b */
[----:B01---5:R-:W-:Y:S01]  /*15aa0*/  ENDCOLLECTIVE ;  /* 0x000000000000791b */ /* 0x023fe20003800000 */
.L_x_5875:
[----:B------:R-:W-:Y:S02]  /*15ab0*/  VIADD R8, R2, 0x10 ;  /* 0x0000001002087836 */ /* 0x000fe40000000000 */
[----:B------:R-:W-:Y:S02]  /*15ac0*/  IMAD.MOV.U32 R13, RZ, RZ, R0 ;  /* 0x000000ffff0d7224 */ /* 0x000fe400078e0000 */
[----:B------:R-:W-:-:S07]  /*15ad0*/  IMAD.MOV.U32 R5, RZ, RZ, R14 ;  /* 0x000000ffff057224 */ /* 0x000fce00078e000e */
[----:B------:R-:W-:Y:S05]  /*15ae0*/  WARPSYNC.COLLECTIVE R15, `(.L_x_5876) ;  /* 0x000000000f087348 */ /* 0x000fea0003c00000 */
[----:B------:R0:W1:Y:S02]  /*15af0*/  SHFL.IDX P6, R14, R13, R12, R11 ;  /* 0x0000000c0d0e7389 */ /* 0x00006400000c000b */
[----:B01----:R-:W-:Y:S01]  /*15b00*/  ENDCOLLECTIVE ;  /* 0x000000000000791b */ /* 0x003fe20003800000 */
.L_x_5876:
        /* <DEDUP_REMOVED lines=20> */
.L_x_5877:
[----:B------:R-:W-:Y:S02]  /*15c50*/  IMAD.MOV.U32 R13, RZ, RZ, R0 ;  /* 0x000000ffff0d7224 */ /* 0x000fe400078e0000 */
[----:B------:R-:W-:-:S07]  /*15c60*/  IMAD.MOV.U32 R5, RZ, RZ, R14 ;  /* 0x000000ffff057224 */ /* 0x000fce00078e000e */
[----:B------:R-:W-:Y:S05]  /*15c70*/  WARPSYNC.COLLECTIVE R15, `(.L_x_5878) ;  /* 0x000000000f087348 */ /* 0x000fea0003c00000 */
[----:B------:R0:W1:Y:S02]  /*15c80*/  SHFL.IDX P6, R14, R13, R12, R11 ;  /* 0x0000000c0d0e7389 */ /* 0x00006400000c000b */
[----:B01----:R-:W-:Y:S01]  /*15c90*/  ENDCOLLECTIVE ;  /* 0x000000000000791b */ /* 0x003fe20003800000 */
.L_x_5878:
        /* <DEDUP_REMOVED lines=18> */
.L_x_5879:
[----:B------:R-:W-:Y:S02]  /*15dc0*/  IMAD.MOV.U32 R13, RZ, RZ, R0 ;  /* 0x000000ffff0d7224 */ /* 0x000fe400078e0000 */
[----:B------:R-:W-:-:S07]  /*15dd0*/  IMAD.MOV.U32 R5, RZ, RZ, R14 ;  /* 0x000000ffff057224 */ /* 0x000fce00078e000e */
[----:B------:R-:W-:Y:S05]  /*15de0*/  WARPSYNC.COLLECTIVE R15, `(.L_x_5880) ;  /* 0x000000000f087348 */ /* 0x000fea0003c00000 */
[----:B------:R0:W1:Y:S02]  /*15df0*/  SHFL.IDX P6, R14, R13, R12, R11 ;  /* 0x0000000c0d0e7389 */ /* 0x00006400000c000b */
[----:B01----:R-:W-:Y:S01]  /*15e00*/  ENDCOLLECTIVE ;  /* 0x000000000000791b */ /* 0x003fe20003800000 */
.L_x_5880:
        /* <DEDUP_REMOVED lines=18> */
.L_x_5881:
[----:B------:R-:W-:Y:S02]  /*15f30*/  IMAD.MOV.U32 R13, RZ, RZ, R0 ;  /* 0x000000ffff0d7224 */ /* 0x000fe400078e0000 */
[----:B------:R-:W-:-:S07]  /*15f40*/  IMAD.MOV.U32 R5, RZ, RZ, R14 ;  /* 0x000000ffff057224 */ /* 0x000fce00078e000e */
[----:B------:R-:W-:Y:S05]  /*15f50*/  WARPSYNC.COLLECTIVE R15, `(.L_x_5882) ;  /* 0x000000000f087348 */ /* 0x000fea0003c00000 */
[----:B------:R0:W1:Y:S02]  /*15f60*/  SHFL.IDX P6, R14, R13, R12, R11 ;  /* 0x0000000c0d0e7389 */ /* 0x00006400000c000b */
[----:B01----:R-:W-:Y:S01]  /*15f70*/  ENDCOLLECTIVE ;  /* 0x000000000000791b */ /* 0x003fe20003800000 */
.L_x_5882:
        /* <DEDUP_REMOVED lines=18> */
.L_x_5883:
[----:B------:R-:W-:Y:S02]  /*160a0*/  IMAD.MOV.U32 R13, RZ, RZ, R0 ;  /* 0x000000ffff0d7224 */ /* 0x000fe400078e0000 */
[----:B------:R-:W-:-:S07]  /*160b0*/  IMAD.MOV.U32 R5, RZ, RZ, R14 ;  /* 0x000000ffff057224 */ /* 0x000fce00078e000e */
[----:B------:R-:W-:Y:S05]  /*160c0*/  WARPSYNC.COLLECTIVE R15, `(.L_x_5884) ;  /* 0x000000000f087348 */ /* 0x000fea0003c00000 */
[----:B------:R0:W1:Y:S02]  /*160d0*/  SHFL.IDX P6, R14, R13, R12, R11 ;  /* 0x0000000c0d0e7389 */ /* 0x00006400000c000b */
[----:B01----:R-:W-:Y:S01]  /*160e0*/  ENDCOLLECTIVE ;  /* 0x000000000000791b */ /* 0x003fe20003800000 */
.L_x_5884:
        /* <DEDUP_REMOVED lines=18> */
.L_x_5885:
[----:B------:R-:W-:Y:S02]  /*16210*/  IMAD.MOV.U32 R13, RZ, RZ, R0 ;  /* 0x000000ffff0d7224 */ /* 0x000fe400078e0000 */
[----:B------:R-:W-:-:S07]  /*16220*/  IMAD.MOV.U32 R5, RZ, RZ, R14 ;  /* 0x000000ffff057224 */ /* 0x000fce00078e000e */
[----:B------:R-:W-:Y:S05]  /*16230*/  WARPSYNC.COLLECTIVE R15, `(.L_x_5886) ;  /* 0x000000000f087348 */ /* 0x000fea0003c00000 */
[----:B------:R0:W1:Y:S02]  /*16240*/  SHFL.IDX P6, R14, R13, R12, R11 ;  /* 0x0000000c0d0e7389 */ /* 0x00006400000c000b */
[----:B01----:R-:W-:Y:S01]  /*16250*/  ENDCOLLECTIVE ;  /* 0x000000000000791b */ /* 0x003fe20003800000 */
.L_x_5886:
        /* <DEDUP_REMOVED lines=18> */
.L_x_5887:
[----:B------:R-:W-:Y:S02]  /*16380*/  IMAD.MOV.U32 R13, RZ, RZ, R0 ;  /* 0x000000ffff0d7224 */ /* 0x000fe400078e0000 */
[----:B------:R-:W-:-:S07]  /*16390*/  IMAD.MOV.U32 R5, RZ, RZ, R14 ;  /* 0x000000ffff057224 */ /* 0x000fce00078e000e */
[----:B------:R-:W-:Y:S05]  /*163a0*/  WARPSYNC.COLLECTIVE R15, `(.L_x_5888) ;  /* 0x000000000f087348 */ /* 0x000fea0003c00000 */
[----:B------:R0:W1:Y:S02]  /*163b0*/  SHFL.IDX P6, R14, R13, R12, R11 ;  /* 0x0000000c0d0e7389 */ /* 0x00006400000c000b */
[----:B01----:R-:W-:Y:S01]  /*163c0*/  ENDCOLLECTIVE ;  /* 0x000000000000791b */ /* 0x003fe20003800000 */
.L_x_5888:
        /* <DEDUP_REMOVED lines=16> */
.L_x_5889:
[----:B------:R-:W-:Y:S02]  /*164d0*/  IMAD.MOV.U32 R13, RZ, RZ, R0 ;  /* 0x000000ffff0d7224 */ /* 0x000fe400078e0000 */
[----:B------:R-:W-:-:S07]  /*164e0*/  IMAD.MOV.U32 R4, RZ, RZ, R14 ;  /* 0x000000ffff047224 */ /* 0x000fce00078e000e */
[----:B------:R-:W-:Y:S05]  /*164f0*/  WARPSYNC.COLLECTIVE R15, `(.L_x_5890) ;  /* 0x000000000f087348 */ /* 0x000fea0003c00000 */
[----:B------:R0:W1:Y:S02]  /*16500*/  SHFL.IDX P6, R14, R13, R12, R11 ;  /* 0x0000000c0d0e7389 */ /* 0x00006400000c000b */
[----:B01----:R-:W-:Y:S01]  /*16510*/  ENDCOLLECTIVE ;  /* 0x000000000000791b */ /* 0x003fe20003800000 */
.L_x_5890:
[----:B------:R-:W-:Y:S01]  /*16520*/  IMAD.MOV.U32 R0, RZ, RZ, R14 ;  /* 0x000000ffff007224 */ /* 0x000fe200078e000e */
[----:B------:R-:W-:Y:S06]  /*16530*/  BRA `(.L_x_5891) ;  /* 0xffffffbc00fc7947 */ /* 0x000fec000383ffff */
.L_x_5785:
[----:B0-----:R0:W1:Y:S02]  /*16540*/  SYNCS.PHASECHK.TRANS64.TRYWAIT P0, [R17+URZ+0x36820], R0 ;  /* 0x03682000110075a7 */ /* 0x001064000800017f */
[----:B-1----:R-:W-:Y:S05]  /*16550*/  @!P0 NANOSLEEP.SYNCS 0x989680 ;  /* 0x009896800000895d */ /* 0x002fea0003900000 */
[----:B------:R-:W1:Y:S02]  /*16560*/  @!P0 SYNCS.PHASECHK.TRANS64 P0, [R17+URZ+0x36820], R0 ;  /* 0x03682000110085a7 */ /* 0x000e64000800007f */
[----:B-1----:R-:W-:Y:S05]  /*16570*/  @!P0 BRA `(.L_x_5785) ;  /* 0xfffffffc00f08947 */ /* 0x002fea000383ffff */
[----:B------:R-:W-:Y:S05]  /*16580*/  BRA `(.L_x_5892) ;  /* 0xffffffc000747947 */ /* 0x000fea000383ffff */
.L_x_5792:
[----:B0-----:R0:W1:Y:S02]  /*16590*/  SYNCS.PHASECHK.TRANS64.TRYWAIT P0, [R2+URZ+0x36840], R3 ;  /* 0x03684003020075a7 */ /* 0x001064000800017f */
[----:B-1----:R-:W-:Y:S05]  /*165a0*/  @!P0 NANOSLEEP.SYNCS 0x989680 ;  /* 0x009896800000895d */ /* 0x002fea0003900000 */
[----:B------:R-:W1:Y:S02]  /*165b0*/  @!P0 SYNCS.PHASECHK.TRANS64 P0, [R2+URZ+0x36840], R3 ;  /* 0x03684003020085a7 */ /* 0x000e64000800007f */
[----:B-1----:R-:W-:Y:S05]  /*165c0*/  @!P0 BRA `(.L_x_5792) ;  /* 0xfffffffc00f08947 */ /* 0x002fea000383ffff */
[----:B------:R-:W-:Y:S05]  /*165d0*/  BRA `(.L_x_5893) ;  /* 0xffffffc400287947 */ /* 0x000fea000383ffff */
.L_x_5799:
[----:B0-----:R0:W1:Y:S02]  /*165e0*/  SYNCS.PHASECHK.TRANS64.TRYWAIT P0, [R3+URZ+0x60], R2 ;  /* 0x00006002030075a7 */ /* 0x001064000800017f */
[----:B-1----:R-:W-:Y:S05]  /*165f0*/  @!P0 NANOSLEEP.SYNCS 0x989680 ;  /* 0x009896800000895d */ /* 0x002fea0003900000 */
[----:B------:R-:W1:Y:S02]  /*16600*/  @!P0 SYNCS.PHASECHK.TRANS64 P0, [R3+URZ+0x60], R2 ;  /* 0x00006002030085a7 */ /* 0x000e64000800007f */
[----:B-1----:R-:W-:Y:S05]  /*16610*/  @!P0 BRA `(.L_x_5799) ;  /* 0xfffffffc00f08947 */ /* 0x002fea000383ffff */
[----:B------:R-:W-:Y:S05]  /*16620*/  BRA `(.L_x_5894) ;  /* 0xffffffc800307947 */ /* 0x000fea000383ffff */
.L_x_5810:
[----:B-1----:R1:W2:Y:S02]  /*16630*/  SYNCS.PHASECHK.TRANS64.TRYWAIT P0, [R3+URZ+0x36840], R2 ;  /* 0x03684002030075a7 */ /* 0x0022a4000800017f */
[----:B--2---:R-:W-:Y:S05]  /*16640*/  @!P0 NANOSLEEP.SYNCS 0x989680 ;  /* 0x009896800000895d */ /* 0x004fea0003900000 */
[----:B------:R-:W2:Y:S02]  /*16650*/  @!P0 SYNCS.PHASECHK.TRANS64 P0, [R3+URZ+0x36840], R2 ;  /* 0x03684002030085a7 */ /* 0x000ea4000800007f */
[----:B--2---:R-:W-:Y:S05]  /*16660*/  @!P0 BRA `(.L_x_5810) ;  /* 0xfffffffc00f08947 */ /* 0x004fea000383ffff */
[----:B------:R-:W-:Y:S05]  /*16670*/  BRA `(.L_x_5895) ;  /* 0xffffffcc00f07947 */ /* 0x000fea000383ffff */
.L_x_5817:
[----:B0-----:R0:W1:Y:S02]  /*16680*/  SYNCS.PHASECHK.TRANS64.TRYWAIT P0, [R2+URZ+0x60], R3 ;  /* 0x00006003020075a7 */ /* 0x001064000800017f */
[----:B-1----:R-:W-:Y:S05]  /*16690*/  @!P0 NANOSLEEP.SYNCS 0x989680 ;  /* 0x009896800000895d */ /* 0x002fea0003900000 */
[----:B------:R-:W1:Y:S02]  /*166a0*/  @!P0 SYNCS.PHASECHK.TRANS64 P0, [R2+URZ+0x60], R3 ;  /* 0x00006003020085a7 */ /* 0x000e64000800007f */
[----:B-1----:R-:W-:Y:S05]  /*166b0*/  @!P0 BRA `(.L_x_5817) ;  /* 0xfffffffc00f08947 */ /* 0x002fea000383ffff */
[----:B------:R-:W-:Y:S05]  /*166c0*/  BRA `(.L_x_5896) ;  /* 0xffffffd400007947 */ /* 0x000fea000383ffff */
.L_x_5827:
[----:B--2---:R2:W3:Y:S02]  /*166d0*/  SYNCS.PHASECHK.TRANS64.TRYWAIT P0, [R2+URZ+0x36840], R3 ;  /* 0x03684003020075a7 */ /* 0x0044e4000800017f */
[----:B---3--:R-:W-:Y:S05]  /*166e0*/  @!P0 NANOSLEEP.SYNCS 0x989680 ;  /* 0x009896800000895d */ /* 0x008fea0003900000 */
[----:B------:R-:W3:Y:S02]  /*166f0*/  @!P0 SYNCS.PHASECHK.TRANS64 P0, [R2+URZ+0x36840], R3 ;  /* 0x03684003020085a7 */ /* 0x000ee4000800007f */
[----:B---3--:R-:W-:Y:S05]  /*16700*/  @!P0 BRA `(.L_x_5827) ;  /* 0xfffffffc00f08947 */ /* 0x008fea000383ffff */
[----:B------:R-:W-:Y:S05]  /*16710*/  BRA `(.L_x_5897) ;  /* 0xffffffd800947947 */ /* 0x000fea000383ffff */
.L_x_5834:
[----:B0-----:R0:W1:Y:S02]  /*16720*/  SYNCS.PHASECHK.TRANS64.TRYWAIT P0, [R2+URZ+0x60], R5 ;  /* 0x00006005020075a7 */ /* 0x001064000800017f */
[----:B-1----:R-:W-:Y:S05]  /*16730*/  @!P0 NANOSLEEP.SYNCS 0x989680 ;  /* 0x009896800000895d */ /* 0x002fea0003900000 */
[----:B------:R-:W1:Y:S02]  /*16740*/  @!P0 SYNCS.PHASECHK.TRANS64 P0, [R2+URZ+0x60], R5 ;  /* 0x00006005020085a7 */ /* 0x000e64000800007f */
[----:B-1----:R-:W-:Y:S05]  /*16750*/  @!P0 BRA `(.L_x_5834) ;  /* 0xfffffffc00f08947 */ /* 0x002fea000383ffff */
[----:B------:R-:W-:Y:S05]  /*16760*/  BRA `(.L_x_5898) ;  /* 0xffffffdc00a47947 */ /* 0x000fea000383ffff */
.L_x_5846:
[----:B0-----:R0:W1:Y:S02]  /*16770*/  SYNCS.PHASECHK.TRANS64.TRYWAIT P0, [R2+URZ+0x36860], R3 ;  /* 0x03686003020075a7 */ /* 0x001064000800017f */
[----:B-1----:R-:W-:Y:S05]  /*16780*/  @!P0 NANOSLEEP.SYNCS 0x989680 ;  /* 0x009896800000895d */ /* 0x002fea0003900000 */
[----:B------:R-:W1:Y:S02]  /*16790*/  @!P0 SYNCS.PHASECHK.TRANS64 P0, [R2+URZ+0x36860], R3 ;  /* 0x03686003020085a7 */ /* 0x000e64000800007f */
[----:B-1----:R-:W-:Y:S05]  /*167a0*/  @!P0 BRA `(.L_x_5846) ;  /* 0xfffffffc00f08947 */ /* 0x002fea000383ffff */
[----:B------:R-:W-:Y:S05]  /*167b0*/  BRA `(.L_x_5899) ;  /* 0xffffffe400247947 */ /* 0x000fea000383ffff */
.L_x_5854:
[----:B------:R-:W-:Y:S01]  /*167c0*/  BSSY B0, `(.L_x_5900) ;  /* 0x0000008000007945 */ /* 0x000fe20003800000 */
[----:B-----5:R-:W-:Y:S02]  /*167d0*/  IMAD.MOV.U32 R13, RZ, RZ, R2 ;  /* 0x000000ffff0d7224 */ /* 0x020fe400078e0002 */
[----:B------:R-:W-:Y:S02]  /*167e0*/  IMAD.MOV.U32 R12, RZ, RZ, RZ ;  /* 0x000000ffff0c7224 */ /* 0x000fe400078e00ff */
[----:B------:R-:W-:Y:S02]  /*167f0*/  IMAD.MOV.U32 R11, RZ, RZ, 0x1f ;  /* 0x0000001fff0b7424 */ /* 0x000fe400078e00ff */
[----:B------:R-:W-:-:S07]  /*16800*/  IMAD.MOV.U32 R15, RZ, RZ, -0x1 ;  /* 0xffffffffff0f7424 */ /* 0x000fce00078e00ff */
[----:B-1----:R-:W-:Y:S05]  /*16810*/  WARPSYNC.COLLECTIVE R15, `(.L_x_5901) ;  /* 0x000000000f087348 */ /* 0x002fea0003c00000 */
[----:B------:R0:W2:Y:S02]  /*16820*/  SHFL.IDX P6, R14, R13, R12, R11 ;  /* 0x0000000c0d0e7389 */ /* 0x0000a400000c000b */
[----:B012---:R-:W-:Y:S01]  /*16830*/  ENDCOLLECTIVE ;  /* 0x000000000000791b */ /* 0x007fe20003800000 */
.L_x_5901:
[----:B------:R-:W-:Y:S05]  /*16840*/  BSYNC B0 ;  /* 0x0000000000007941 */ /* 0x000fea0003800000 */
.L_x_5900:
[----:B------:R-:W-:Y:S05]  /*16850*/  BRA `(.L_x_5902) ;  /* 0xffffffe800587947 */ /* 0x000fea000383ffff */
.L_x_5857:
[----:B0-----:R0:W1:Y:S02]  /*16860*/  SYNCS.PHASECHK.TRANS64.TRYWAIT P0, [R0+URZ+0x36820], R3 ;  /* 0x03682003000075a7 */ /* 0x001064000800017f */
[----:B-1----:R-:W-:Y:S05]  /*16870*/  @!P0 NANOSLEEP.SYNCS 0x989680 ;  /* 0x009896800000895d */ /* 0x002fea0003900000 */
[----:B------:R-:W1:Y:S02]  /*16880*/  @!P0 SYNCS.PHASECHK.TRANS64 P0, [R0+URZ+0x36820], R3 ;  /* 0x03682003000085a7 */ /* 0x000e64000800007f */
[----:B-1----:R-:W-:Y:S05]  /*16890*/  @!P0 BRA `(.L_x_5857) ;  /* 0xfffffffc00f08947 */ /* 0x002fea000383ffff */
[----:B------:R-:W-:Y:S05]  /*168a0*/  BRA `(.L_x_5903) ;  /* 0xffffffe800a47947 */ /* 0x000fea000383ffff */
.L_x_5858:
        /* <DEDUP_REMOVED lines=11> */
.L_x_5905:
[----:B------:R-:W-:Y:S05]  /*16960*/  BSYNC B0 ;  /* 0x0000000000007941 */ /* 0x000fea0003800000 */
.L_x_5904:
[----:B------:R-:W-:Y:S05]  /*16970*/  BRA `(.L_x_5906) ;  /* 0xffffffe8008c7947 */ /* 0x000fea000383ffff */
.L_x_5861:
[----:B------:R-:W-:Y:S01]  /*16980*/  BSSY B1, `(.L_x_5907) ;  /* 0x0000006000017945 */ /* 0x000fe20003800000 */
[----:B------:R-:W-:-:S07]  /*16990*/  IMAD.MOV.U32 R15, RZ, RZ, -0x1 ;  /* 0xffffffffff0f7424 */ /* 0x000fce00078e00ff */
[----:B01----:R-:W-:Y:S05]  /*169a0*/  WARPSYNC.COLLECTIVE R15, `(.L_x_5908) ;  /* 0x000000000f0c7348 */ /* 0x003fea0003c00000 */
[----:B------:R-:W-:Y:S02]  /*169b0*/  ELECT P6, UR62, PT ;  /* 0x00000000003e782f */ /* 0x000fe400038c0000 */
[----:B------:R-:W-:Y:S01]  /*169c0*/  MOV R14, UR62 ;  /* 0x0000003e000e7c02 */ /* 0x000fe20008000f00 */
[----:B01----:R-:W-:Y:S10]  /*169d0*/  ENDCOLLECTIVE ;  /* 0x000000000000791b */ /* 0x003ff40003800000 */
.L_x_5908:
[----:B------:R-:W-:Y:S05]  /*169e0*/  BSYNC B1 ;  /* 0x0000000000017941 */ /* 0x000fea0003800000 */
.L_x_5907:
[----:B------:R-:W-:Y:S05]  /*169f0*/  BRA `(.L_x_5909) ;  /* 0xffffffe800847947 */ /* 0x000fea000383ffff */
.L_x_5863:
[----:B0-----:R0:W1:Y:S02]  /*16a00*/  SYNCS.PHASECHK.TRANS64.TRYWAIT P0, [R6+URZ], R5 ;  /* 0x00000005060075a7 */ /* 0x001064000800017f */
[----:B-1----:R-:W-:Y:S05]  /*16a10*/  @!P0 NANOSLEEP.SYNCS 0x989680 ;  /* 0x009896800000895d */ /* 0x002fea0003900000 */
[----:B------:R-:W1:Y:S02]  /*16a20*/  @!P0 SYNCS.PHASECHK.TRANS64 P0, [R6+URZ], R5 ;  /* 0x00000005060085a7 */ /* 0x000e64000800007f */
[----:B-1----:R-:W-:Y:S05]  /*16a30*/  @!P0 BRA `(.L_x_5863) ;  /* 0xfffffffc00f08947 */ /* 0x002fea000383ffff */
[----:B------:R-:W-:Y:S05]  /*16a40*/  BRA `(.L_x_5910) ;  /* 0xffffffe800bc7947 */ /* 0x000fea000383ffff */
.L_x_5864:
[----:B-1----:R1:W2:Y:S02]  /*16a50*/  SYNCS.PHASECHK.TRANS64.TRYWAIT P0, [R3+URZ], R2 ;  /* 0x00000002030075a7 */ /* 0x0022a4000800017f */
[----:B--2---:R-:W-:Y:S05]  /*16a60*/  @!P0 NANOSLEEP.SYNCS 0x989680 ;  /* 0x009896800000895d */ /* 0x004fea0003900000 */
[----:B------:R-:W2:Y:S02]  /*16a70*/  @!P0 SYNCS.PHASECHK.TRANS64 P0, [R3+URZ], R2 ;  /* 0x00000002030085a7 */ /* 0x000ea4000800007f */
[----:B--2---:R-:W-:Y:S05]  /*16a80*/  @!P0 BRA `(.L_x_5864) ;  /* 0xfffffffc00f08947 */ /* 0x004fea000383ffff */
[----:B------:R-:W-:Y:S05]  /*16a90*/  BRA `(.L_x_5911) ;  /* 0xffffffe800b07947 */ /* 0x000fea000383ffff */
.L_x_5866:
[----:B-1----:R1:W2:Y:S02]  /*16aa0*/  SYNCS.PHASECHK.TRANS64.TRYWAIT P0, [R18+URZ], R5 ;  /* 0x00000005120075a7 */ /* 0x0022a4000800017f */
[----:B--2---:R-:W-:Y:S05]  /*16ab0*/  @!P0 NANOSLEEP.SYNCS 0x989680 ;  /* 0x009896800000895d */ /* 0x004fea0003900000 */
[----:B------:R-:W2:Y:S02]  /*16ac0*/  @!P0 SYNCS.PHASECHK.TRANS64 P0, [R18+URZ], R5 ;  /* 0x00000005120085a7 */ /* 0x000ea4000800007f */
[----:B--2---:R-:W-:Y:S05]  /*16ad0*/  @!P0 BRA `(.L_x_5866) ;  /* 0xfffffffc00f08947 */ /* 0x004fea000383ffff */
[----:B------:R-:W-:Y:S05]  /*16ae0*/  BRA `(.L_x_5912) ;  /* 0xffffffe800b47947 */ /* 0x000fea000383ffff */
.L_x_5913:
        /* <DEDUP_REMOVED lines=9> */
.L_x_15310:


//--------------------- .text._ZN7cutlass13device_kernelIN5flash11enable_sm90INS1_16FlashAttnFwdSm90INS1_25CollectiveMainloopFwdSm90ILi2EN4cute5tupleIJNS5_1CILi1EEES8_S8_EEENS6_IJNS7_ILi128EEENS7_ILi112EEENS7_ILi192EEEEEELi192ENS_10bfloat16_tEfNS_4arch4Sm90ELb1ELb0ELb0ELb1ELb0ELb0ELb0ELb1ELb1ELb1ELb0ELb0EEENS1_21CollectiveEpilogueFwdINS6_IJSA_SC_SB_EEES9_SE_SG_Li256ELb1ELb1ELb0ELb0EEENS1_36VarlenDynamicPersistentTileSchedulerILi128ELi112ELi256ELi128ELb0ELb1ELb1ELb1ELb1ELb1EEEEEEEEEvNT_6ParamsE --------------------------
	.section	.text._ZN7cutlass13device_kernelIN5flash11enable_sm90INS1_16FlashAttnFwdSm90INS1_25CollectiveMainloopFwdSm90ILi2EN4cute5tupleIJNS5_1CILi1EEES8_S8_EEENS6_IJNS7_ILi128EEENS7_ILi112EEENS7_ILi192EEEEEELi192ENS_10bfloat16_tEfNS_4arch4Sm90ELb1ELb0ELb0ELb1ELb0ELb0ELb0ELb1ELb1ELb1ELb0ELb0EEENS1_21CollectiveEpilogueFwdINS6_IJSA_SC_SB_EEES9_SE_SG_Li256ELb1ELb1ELb0ELb0EEENS1_36VarlenDynamicPersistentTileSchedulerILi128ELi112ELi256ELi128ELb0ELb1ELb1ELb1ELb1ELb1EEEEEEEEEvNT_6ParamsE,"ax",@progbits
	.align	128
.text._ZN7cutlass13device_kernelIN5flash11enable_sm90INS1_16FlashAttnFwdSm90INS1_25CollectiveMainloopFwdSm90ILi2EN4cute5tupleIJNS5_1CILi1EEES8_S8_EEENS6_IJNS7_ILi128EEENS7_ILi112EEENS7_ILi192EEEEEELi192ENS_10bfloat16_tEfNS_4arch4Sm90ELb1ELb0ELb0ELb1ELb0ELb0ELb0ELb1ELb1ELb1ELb0ELb0EEENS1_21CollectiveEpilogueFwdINS6_IJSA_SC_SB_EEES9_SE_SG_Li256ELb1ELb1ELb0ELb0EEENS1_36VarlenDynamicPersistentTileSchedulerILi128ELi112ELi256ELi128ELb0ELb1ELb1ELb1ELb1ELb1EEEEEEEEEvNT_6ParamsE:
        .type           _ZN7cutlass13device_kernelIN5flash11enable_sm90INS1_16FlashAttnFwdSm90INS1_25CollectiveMainloopFwdSm90ILi2EN4cute5tupleIJNS5_1CILi1EEES8_S8_EEENS6_IJNS7_ILi128EEENS7_ILi112EEENS7_ILi192EEEEEELi192ENS_10bfloat16_tEfNS_4arch4Sm90ELb1ELb0ELb0ELb1ELb0ELb0ELb0ELb1ELb1ELb1ELb0ELb0EEENS1_21CollectiveEpilogueFwdINS6_IJSA_SC_SB_EEES9_SE_SG_Li256ELb1ELb1ELb0ELb0EEENS1_36VarlenDynamicPersistentTileSchedulerILi128ELi112ELi256ELi128ELb0ELb1ELb1ELb1ELb1ELb1EEEEEEEEEvNT_6ParamsE,@function
        .size           _ZN7cutlass13device_kernelIN5flash11enable_sm90INS1_16FlashAttnFwdSm90INS1_25CollectiveMainloopFwdSm90ILi2EN4cute5tupleIJNS5_1CILi1EEES8_S8_EEENS6_IJNS7_ILi128EEENS7_ILi112EEENS7_ILi192EEEEEELi192ENS_10bfloat16_tEfNS_4arch4Sm90ELb1ELb0ELb0ELb1ELb0ELb0ELb0ELb1ELb1ELb1ELb0ELb0EEENS1_21CollectiveEpilogueFwdINS6_IJSA_SC_SB_EEES9_SE_SG_Li256ELb1ELb1ELb0ELb0EEENS1_36VarlenDynamicPersistentTileSchedulerILi128ELi112ELi256ELi128ELb0ELb1ELb1ELb1ELb1ELb1EEEEEEEEEvNT_6ParamsE,(.L_x_15311 - _ZN7cutlass13device_kernelIN5flash11enable_sm90INS1_16FlashAttnFwdSm90INS1_25CollectiveMainloopFwdSm90ILi2EN4cute5tupleIJNS5_1CILi1EEES8_S8_EEENS6_IJNS7_ILi128EEENS7_ILi112EEENS7_ILi192EEEEEELi192ENS_10bfloat16_tEfNS_4arch4Sm90ELb1ELb0ELb0ELb1ELb0ELb0ELb0ELb1ELb1ELb1ELb0ELb0EEENS1_21CollectiveEpilogueFwdINS6_IJSA_SC_SB_EEES9_SE_SG_Li256ELb1ELb1ELb0ELb0EEENS1_36VarlenDynamicPersistentTileSchedulerILi128ELi112ELi256ELi128ELb0ELb1ELb1ELb1ELb1ELb1EEEEEEEEEvNT_6ParamsE)
        .other          _ZN7cutlass13device_kernelIN5flash11enable_sm90INS1_16FlashAttnFwdSm90INS1_25CollectiveMainloopFwdSm90ILi2EN4cute5tupleIJNS5_1CILi1EEES8_S8_EEENS6_IJNS7_ILi128EEENS7_ILi112EEENS7_ILi192EEEEEELi192ENS_10bfloat16_tEfNS_4arch4Sm90ELb1ELb0ELb0ELb1ELb0ELb0ELb0ELb1ELb1ELb1ELb0ELb0EEENS1_21CollectiveEpilogueFwdINS6_IJSA_SC_SB_EEES9_SE_SG_Li256ELb1ELb1ELb0ELb0EEENS1_36VarlenDynamicPersistentTileSchedulerILi128ELi112ELi256ELi128ELb0ELb1ELb1ELb1ELb1ELb1EEEEEEEEEvNT_6ParamsE,@"STO_CUDA_ENTRY STV_DEFAULT"
_ZN7cutlass13device_kernelIN5flash11enable_sm90INS1_16FlashAttnFwdSm90INS1_25CollectiveMainloopFwdSm90ILi2EN4cute5tupleIJNS5_1CILi1EEES8_S8_EEENS6_IJNS7_ILi128EEENS7_ILi112EEENS7_ILi192EEEEEELi192ENS_10bfloat16_tEfNS_4arch4Sm90ELb1ELb0ELb0ELb1ELb0ELb0ELb0ELb1ELb1ELb1ELb0ELb0EEENS1_21CollectiveEpilogueFwdINS6_IJSA_SC_SB_EEES9_SE_SG_Li256ELb1ELb1ELb0ELb0EEENS1_36VarlenDynamicPersistentTileSchedulerILi128ELi112ELi256ELi128ELb0ELb1ELb1ELb1ELb1ELb1EEEEEEEEEvNT_6ParamsE:
        /* <DEDUP_REMOVED lines=18> */
.L_x_5915:
[----:B------:R-:W-:Y:S05]  /*0120*/  BSYNC B0 ;  /* 0x0000000000007941 */ /* 0x000fea0003800000 */
.L_x_5914:
        /* <DEDUP_REMOVED lines=41> */
.L_x_5916:
        /* <DEDUP_REMOVED lines=22> */
.L_x_5917:
        /* <DEDUP_REMOVED lines=18> */
.L_x_5918:
        /* <DEDUP_REMOVED lines=22> */
.L_x_5919:
        /* <DEDUP_REMOVED lines=22> */
.L_x_5920:
        /* <DEDUP_REMOVED lines=8> */
.L_x_5922:
        /* <DEDUP_REMOVED lines=50> */
[----:B------:R-:W-:Y:S01]  /*0ca0*/  SHF.R.S32.HI R210, RZ, 0x3, R3 ;  /* 0x00000003ffd27819 */ /* 0x000fe20000011403 */
[----:B------:R-:W-:Y:S01]  /*0cb0*/  IMAD.IADD R5, R220, 0x1, -R5 ;  /* 0x00000001dc057824 */ /* 0x000fe200078e0a05 */
[----:B------:R-:W-:Y:S01]  /*0cc0*/  LOP3.LUT R2, R2, 0x1ffffffe, RZ, 0xc0, !PT ;  /* 0x1ffffffe02027812 */ /* 0x000fe200078ec0ff */
[----:B------:R-:W-:Y:S02]  /*0cd0*/  ULOP3.LUT UR7, UR4, 0x1, URZ, 0xfc, !UPT ;  /* 0x0000000104077892 */ /* 0x000fe4000f8efc3f */
[----:B------:R-:W-:Y:S01]  /*0ce0*/  IMAD R5, R5, 0x40, R4 ;  /* 0x0000004005057824 */ /* 0x000fe200078e0204 */
[----:B------:R-:W-:Y:S01]  /*0cf0*/  UMOV UR4, URZ ;  /* 0x0000003f00047c82 */ /* 0x000fe20008000000 */
[----:B------:R-:W-:Y:S01]  /*0d00*/  IMAD.IADD R2, R7, 0x1, -R2 ;  /* 0x0000000107027824 */ /* 0x000fe200078e0a02 */
[----:B------:R-:W-:Y:S01]  /*0d10*/  LOP3.LUT R7, R10, 0xfffffffc, RZ, 0xc0, !PT ;  /* 0xfffffffc0a077812 */ /* 0x000fe200078ec0ff */
[----:B------:R-:W-:Y:S02]  /*0d20*/  IMAD.U32 R216, RZ, RZ, UR7 ;  /* 0x00000007ffd87e24 */ /* 0x000fe4000f8e00ff */
[----:B------:R-:W-:-:S02]  /*0d30*/  IMAD R215, R2, 0x8, R5 ;  /* 0x0000000802d77824 */ /* 0x000fc400078e0205 */
[----:B------:R-:W-:Y:S01]  /*0d40*/  IMAD.IADD R4, R220, 0x1, -R7 ;  /* 0x00000001dc047824 */ /* 0x000fe200078e0a07 */
[----:B------:R-:W-:Y:S01]  /*0d50*/  LOP3.LUT R7, R3, 0xfffffff8, RZ, 0xc0, !PT ;  /* 0xfffffff803077812 */ /* 0x000fe200078ec0ff */
[----:B------:R-:W-:Y:S01]  /*0d60*/  IMAD.U32 R211, RZ, RZ, UR4 ;  /* 0x00000004ffd37e24 */ /* 0x000fe2000f8e00ff */
[----:B------:R-:W-:Y:S02]  /*0d70*/  LOP3.LUT R3, R6, 0x7ffffffc, RZ, 0xc0, !PT ;  /* 0x7ffffffc06037812 */ /* 0x000fe400078ec0ff */
[----:B------:R-:W-:Y:S01]  /*0d80*/  LEA.HI R10, R4, R4, RZ, 0x1 ;  /* 0x00000004040a7211 */ /* 0x000fe200078f08ff */
[----:B------:R-:W-:Y:S02]  /*0d90*/  IMAD.IADD R206, R220, 0x1, -R7 ;  /* 0x00000001dcce7824 */ /* 0x000fe400078e0a07 */
[----:B------:R-:W-:Y:S01]  /*0da0*/  IMAD.IADD R22, R212, 0x1, -R3 ;  /* 0x00000001d4167824 */ /* 0x000fe200078e0a03 */
[----:B------:R-:W-:Y:S01]  /*0db0*/  LOP3.LUT R11, R10, 0x1ffffffe, RZ, 0xc0, !PT ;  /* 0x1ffffffe0a0b7812 */ /* 0x000fe200078ec0ff */
[----:B------:R-:W-:-:S04]  /*0dc0*/  IMAD.SHL.U32 R16, R206, 0x8, RZ ;  /* 0x00000008ce107824 */ /* 0x000fc800078e00ff */
[C---:B------:R-:W-:Y:S01]  /*0dd0*/  VIADD R204, R16.reuse, 0x40 ;  /* 0x0000004010cc7836 */ /* 0x040fe20000000000 */
[----:B------:R-:W-:Y:S01]  /*0de0*/  SHF.R.S32.HI R219, RZ, 0x1f, R16 ;  /* 0x0000001fffdb7819 */ /* 0x000fe20000011410 */
[----:B------:R-:W-:Y:S02]  /*0df0*/  VIADD R205, R16, 0x80 ;  /* 0x0000008010cd7836 */ /* 0x000fe40000000000 */
[----:B------:R-:W-:Y:S01]  /*0e00*/  IMAD.IADD R11, R4, 0x1, -R11 ;  /* 0x00000001040b7824 */ /* 0x000fe200078e0a0b */
[----:B------:R-:W-:Y:S02]  /*0e10*/  SHF.R.S32.HI R218, RZ, 0x1f, R204 ;  /* 0x0000001fffda7819 */ /* 0x000fe400000114cc */
[----:B------:R-:W-:Y:S01]  /*0e20*/  SHF.R.S32.HI R217, RZ, 0x1f, R205 ;  /* 0x0000001fffd97819 */ /* 0x000fe200000114cd */
[----:B------:R-:W-:-:S07]  /*0e30*/  IMAD R23, R11, 0x8, R214 ;  /* 0x000000080b177824 */ /* 0x000fce00078e02d6 */
.L_x_5976:
[----:B0-2---:R-:W0:Y:S01]  /*0e40*/  LDC.64 R2, c[0x0][0xc88] ;  /* 0x00032200ff027b82 */ /* 0x005e220000000a00 */
        /* <DEDUP_REMOVED lines=41> */
[----:B-1--4-:R-:W-:Y:S06]  /*10e0*/  @P2 BRA `(.L_x_5923) ;  /* 0x0000000000402947 */ /* 0x012fec0003800000 */
        /* <DEDUP_REMOVED lines=16> */
.L_x_5923:
        /* <DEDUP_REMOVED lines=11> */
.L_x_5924:
        /* <DEDUP_REMOVED lines=15> */
.L_x_5925:
        /* <DEDUP_REMOVED lines=10> */
[----:B------:R-:W-:-:S02]  /*1430*/  CS2R R118, SRZ ;  /* 0x0000000000767805 */ /* 0x000fc4000001ff00 */
[----:B------:R-:W-:Y:S02]  /*1440*/  CS2R R116, SRZ ;  /* 0x0000000000747805 */ /* 0x000fe4000001ff00 */
[----:B------:R-:W-:Y:S02]  /*1450*/  CS2R R114, SRZ ;  /* 0x0000000000727805 */ /* 0x000fe4000001ff00 */
[----:B------:R-:W-:Y:S01]  /*1460*/  CS2R R112, SRZ ;  /* 0x0000000000707805 */ /* 0x000fe2000001ff00 */
[----:B------:R-:W-:Y:S01]  /*1470*/  UIADD3 UR7, UR9, 0x70, -UR7 ;  /* 0x0000007009077890 */ /* 0x000fe2000fffe807 */
[----:B------:R-:W-:Y:S02]  /*1480*/  CS2R R110, SRZ ;  /* 0x00000000006e7805 */ /* 0x000fe4000001ff00 */
[----:B------:R-:W-:Y:S01]  /*1490*/  CS2R R108, SRZ ;  /* 0x00000000006c7805 */ /* 0x000fe2000001ff00 */
[----:B------:R-:W-:Y:S01]  /*14a0*/  @UP0 ULDC UR4, c[0x0][0x44c] ;  /* 0x0001130000040ab9 */ /* 0x000fe20000000800 */
[----:B------:R-:W-:Y:S01]  /*14b0*/  @UP0 ULDC UR8, c[0x0][0x450] ;  /* 0x0001140000080ab9 */ /* 0x000fe20000000800 */
[----:B------:R-:W-:Y:S01]  /*14c0*/  UIMAD.WIDE.U32 UR4, UR6, UR4, URZ ;  /* 0x00000004060472a5 */ /* 0x000fe2000f8e003f */
[----:B------:R-:W-:-:S02]  /*14d0*/  CS2R R106, SRZ ;  /* 0x00000000006a7805 */ /* 0x000fc4000001ff00 */
[----:B------:R-:W-:Y:S02]  /*14e0*/  CS2R R104, SRZ ;  /* 0x0000000000687805 */ /* 0x000fe4000001ff00 */
[----:B------:R-:W-:Y:S01]  /*14f0*/  CS2R R42, SRZ ;  /* 0x00000000002a7805 */ /* 0x000fe2000001ff00 */
[----:B------:R-:W-:Y:S01]  /*1500*/  @UP0 USHF.R.U32.HI UR6, URZ, UR8, UR5 ;  /* 0x000000083f060299 */ /* 0x000fe20008011605 */
[----:B------:R-:W-:Y:S01]  /*1510*/  CS2R R98, SRZ ;  /* 0x0000000000627805 */ /* 0x000fe2000001ff00 */
[----:B------:R-:W-:Y:S01]  /*1520*/  UIADD3 UR5, UR9, 0x6f, URZ ;  /* 0x0000006f09057890 */ /* 0x000fe2000fffe03f */
[----:B------:R-:W-:Y:S01]  /*1530*/  CS2R R100, SRZ ;  /* 0x0000000000647805 */ /* 0x000fe2000001ff00 */
[----:B------:R-:W-:Y:S01]  /*1540*/  UIADD3 UR7, UR7, UR6, URZ ;  /* 0x0000000607077290 */ /* 0x000fe2000fffe03f */
[----:B------:R-:W-:Y:S01]  /*1550*/  CS2R R96, SRZ ;  /* 0x0000000000607805 */ /* 0x000fe2000001ff00 */
[----:B------:R-:W-:Y:S01]  /*1560*/  UMOV UR4, URZ ;  /* 0x0000003f00047c82 */ /* 0x000fe20008000000 */
[----:B------:R-:W-:Y:S01]  /*1570*/  UMOV UR6, URZ ;  /* 0x0000003f00067c82 */ /* 0x000fe20008000000 */
[----:B------:R-:W-:Y:S01]  /*1580*/  UIMAD.WIDE UR4, UR5, -0x6db6db6d, UR4 ;  /* 0x92492493050478a5 */ /* 0x000fe2000f8e0204 */
[----:B------:R-:W-:Y:S01]  /*1590*/  CS2R R94, SRZ ;  /* 0x00000000005e7805 */ /* 0x000fe2000001ff00 */
[----:B------:R-:W-:Y:S01]  /*15a0*/  UIMAD.WIDE UR6, UR7, -0x6db6db6d, UR6 ;  /* 0x92492493070678a5 */ /* 0x000fe2000f8e0206 */
[----:B------:R-:W-:Y:S01]  /*15b0*/  CS2R R92, SRZ ;  /* 0x00000000005c7805 */ /* 0x000fe2000001ff00 */
[----:B------:R-:W-:Y:S01]  /*15c0*/  USHF.R.U32.HI UR4, URZ, 0x1f, UR5 ;  /* 0x0000001f3f047899 */ /* 0x000fe20008011605 */
[----:B------:R-:W-:Y:S01]  /*15d0*/  CS2R R90, SRZ ;  /* 0x00000000005a7805 */ /* 0x000fe2000001ff00 */
[----:B------:R-:W-:Y:S01]  /*15e0*/  USHF.R.U32.HI UR6, URZ, 0x1f, UR7 ;  /* 0x0000001f3f067899 */ /* 0x000fe20008011607 */
[----:B------:R-:W-:Y:S01]  /*15f0*/  CS2R R88, SRZ ;  /* 0x0000000000587805 */ /* 0x000fe2000001ff00 */
[----:B------:R-:W-:Y:S01]  /*1600*/  ULEA.HI.SX32 UR4, UR5, UR4, 0x1a ;  /* 0x0000000405047291 */ /* 0x000fe2000f8fd23f */
        /* <DEDUP_REMOVED lines=9> */
[----:B------:R-:W-:Y:S01]  /*16a0*/  USEL UR38, UR4, UR6, UP0 ;  /* 0x0000000604267287 */ /* 0x000fe20008000000 */
[----:B------:R-:W-:-:S02]  /*16b0*/  CS2R R72, SRZ ;  /* 0x0000000000487805 */ /* 0x000fc4000001ff00 */
[----:B------:R-:W-:Y:S02]  /*16c0*/  CS2R R70, SRZ ;  /* 0x0000000000467805 */ /* 0x000fe4000001ff00 */
[----:B------:R-:W-:Y:S01]  /*16d0*/  CS2R R68, SRZ ;  /* 0x0000000000447805 */ /* 0x000fe2000001ff00 */
[----:B------:R-:W-:Y:S01]  /*16e0*/  UISETP.GE.AND UP0, UPT, UR38, 0x1, UPT ;  /* 0x000000012600788c */ /* 0x000fe2000bf06270 */
[----:B------:R-:W-:Y:S02]  /*16f0*/  CS2R R66, SRZ ;  /* 0x0000000000427805 */ /* 0x000fe4000001ff00 */
[----:B------:R-:W-:Y:S02]  /*1700*/  CS2R R64, SRZ ;  /* 0x0000000000407805 */ /* 0x000fe4000001ff00 */
[----:B------:R-:W-:Y:S02]  /*1710*/  CS2R R62, SRZ ;  /* 0x00000000003e7805 */ /* 0x000fe4000001ff00 */
[----:B------:R-:W-:-:S02]  /*1720*/  CS2R R60, SRZ ;  /* 0x00000000003c7805 */ /* 0x000fc4000001ff00 */
[----:B------:R-:W-:Y:S02]  /*1730*/  CS2R R58, SRZ ;  /* 0x00000000003a7805 */ /* 0x000fe4000001ff00 */
[----:B------:R-:W-:Y:S02]  /*1740*/  PLOP3.LUT P1, PT, PT, PT, UP0, 0x80, 0x0 ;  /* 0x000000000000781c */ /* 0x000fe40003f2f008 */
        /* <DEDUP_REMOVED lines=51> */
.L_x_5927:
        /* <DEDUP_REMOVED lines=11> */
.L_x_6105:
[----:B------:R-:W-:Y:S05]  /*1b30*/  @!P0 BRA `(.L_x_5929) ;  /* 0x0000000000048947 */ /* 0x000fea0003800000 */
[----:B------:R-:W-:Y:S01]  /*1b40*/  BPT.TRAP 0x1 ;  /* 0x000000040000795c */ /* 0x000fe20000300000 */
.L_x_5929:
[----:B------:R-:W-:Y:S02]  /*1b50*/  IMAD.U32 R2, RZ, RZ, UR36 ;  /* 0x00000024ff027e24 */ /* 0x000fe4000f8e00ff */
[----:B0-----:R-:W-:-:S03]  /*1b60*/  IMAD.U32 R3, RZ, RZ, UR61 ;  /* 0x0000003dff037e24 */ /* 0x001fc6000f8e00ff */
[----:B------:R-:W-:Y:S02]  /*1b70*/  LEA R2, R2, UR60, 0x3 ;  /* 0x0000003c02027c11 */ /* 0x000fe4000f8e18ff */
[----:B------:R-:W-:-:S04]  /*1b80*/  SHF.L.U32 R3, R3, 0x1f, RZ ;  /* 0x0000001f03037819 */ /* 0x000fc800000006ff */
[----:B------:R0:W1:Y:S01]  /*1b90*/  SYNCS.PHASECHK.TRANS64.TRYWAIT P2, [R2+URZ+0x36830], R3 ;  /* 0x03683003020075a7 */ /* 0x000062000804017f */
[----:B------:R-:W-:Y:S05]  /*1ba0*/  @!P0 BRA `(.L_x_5930) ;  /* 0x0000000000048947 */ /* 0x000fea0003800000 */
[----:B------:R-:W-:Y:S01]  /*1bb0*/  BPT.TRAP 0x1 ;  /* 0x000000040000795c */ /* 0x000fe20000300000 */
.L_x_5930:
[----:B------:R-:W2:Y:S02]  /*1bc0*/  S2R R0, SR_TID.X ;  /* 0x0000000000007919 */ /* 0x000ea40000002100 */
[----:B--2---:R-:W-:Y:S01]  /*1bd0*/  LOP3.LUT P1, RZ, R0, 0x7f, RZ, 0xc0, !PT ;  /* 0x0000007f00ff7812 */ /* 0x004fe2000782c0ff */
[----:B-1----:R-:W-:-:S12]  /*1be0*/  @P2 BRA `(.L_x_5931) ;  /* 0x0000000000082947 */ /* 0x002fd80003800000 */
[----:B------:R-:W1:Y:S02]  /*1bf0*/  SYNCS.PHASECHK.TRANS64.TRYWAIT P2, [R2+URZ+0x36830], R3 ;  /* 0x03683003020075a7 */ /* 0x000e64000804017f */
[----:B-1----:R-:W-:Y:S05]  /*1c00*/  @!P2 BRA `(.L_x_5932) ;  /* 0x00000164003ca947 */ /* 0x002fea0003800000 */
.L_x_5931:
[----:B------:R-:W-:Y:S05]  /*1c10*/  WARPSYNC.ALL ;  /* 0x0000000000007948 */ /* 0x000fea0003800000 */
[----:B------:R-:W-:Y:S01]  /*1c20*/  UIADD3 UR4, UR60, 0x21400, URZ ;  /* 0x000214003c047890 */ /* 0x000fe2000fffe03f */
[----:B------:R-:W-:Y:S01]  /*1c30*/  WARPGROUP.ARRIVE ;  /* 0x00000000000079c5 */ /* 0x000fe20000000000 */
[----:B------:R-:W-:Y:S01]  /*1c40*/  UMOV UR7, 0x40000040 ;  /* 0x4000004000077882 */ /* 0x000fe20000000000 */
[----:B------:R-:W-:Y:S01]  /*1c50*/  UMOV UR11, 0x40000040 ;  /* 0x40000040000b7882 */ /* 0x000fe20000000000 */
[----:B------:R-:W-:Y:S01]  /*1c60*/  USHF.R.U32.HI UR4, URZ, 0x4, UR4 ;  /* 0x000000043f047899 */ /* 0x000fe20008011604 */
[----:B------:R-:W-:Y:S01]  /*1c70*/  R2UR UR39, R17 ;  /* 0x00000000112772ca */ /* 0x000fe200000e0000 */
[----:B------:R-:W-:Y:S01]  /*1c80*/  UMOV UR15, 0x40000040 ;  /* 0x40000040000f7882 */ /* 0x000fe20000000000 */
[----:B------:R-:W-:Y:S01]  /*1c90*/  UMOV UR19, 0x40000040 ;  /* 0x4000004000137882 */ /* 0x000fe20000000000 */
[----:B------:R-:W-:Y:S01]  /*1ca0*/  ULOP3.LUT UR4, UR4, 0x3fff, URZ, 0xc0, !UPT ;  /* 0x00003fff04047892 */ /* 0x000fe2000f8ec03f */
[----:B01----:R-:W-:Y:S01]  /*1cb0*/  @!P1 VIADD R2, R2, 0x36840 ;  /* 0x0003684002029836 */ /* 0x003fe20000000000 */
[----:B------:R-:W-:Y:S01]  /*1cc0*/  UMOV UR23, 0x40000040 ;  /* 0x4000004000177882 */ /* 0x000fe20000000000 */
[----:B------:R-:W-:Y:S01]  /*1cd0*/  UMOV UR27, 0x40000040 ;  /* 0x40000040001b7882 */ /* 0x000fe20000000000 */
[----:B------:R-:W-:Y:S01]  /*1ce0*/  ULOP3.LUT UR5, UR4, 0x10000, URZ, 0xfc, !UPT ;  /* 0x0001000004057892 */ /* 0x000fe2000f8efc3f */
[----:B------:R-:W-:Y:S01]  /*1cf0*/  CS2R R118, SRZ ;  /* 0x0000000000767805 */ /* 0x000fe2000001ff00 */
[----:B------:R-:W-:Y:S01]  /*1d00*/  ULOP3.LUT UR4, UR37, 0x10000, URZ, 0xfc, !UPT ;  /* 0x0001000025047892 */ /* 0x000fe2000f8efc3f */
[----:B------:R-:W-:Y:S01]  /*1d10*/  R2UR UR37, R18 ;  /* 0x00000000122572ca */ /* 0x000fe200000e0000 */
[----:B------:R-:W-:Y:S01]  /*1d20*/  UIMAD UR6, UR36, 0xa80, UR5 ;  /* 0x00000a80240678a4 */ /* 0x000fe2000f8e0205 */
[----:B------:R-:W-:Y:S01]  /*1d30*/  @!P1 PRMT R2, RZ, 0x654, R2 ;  /* 0x00000654ff029816 */ /* 0x000fe20000000002 */
[----:B------:R-:W-:Y:S01]  /*1d40*/  IMAD.U32 R8, RZ, RZ, UR5 ;  /* 0x00000005ff087e24 */ /* 0x000fe2000f8e00ff */
[----:B------:R-:W-:Y:S01]  /*1d50*/  UMOV UR5, 0x40000040 ;  /* 0x4000004000057882 */ /* 0x000fe20000000000 */
[----:B------:R-:W-:Y:S01]  /*1d60*/  UIADD3 UR10, UR6, 0x80, URZ ;  /* 0x00000080060a7890 */ /* 0x000fe2000fffe03f */
[----:B------:R-:W-:Y:S01]  /*1d70*/  CS2R R116, SRZ ;  /* 0x0000000000747805 */ /* 0x000fe2000001ff00 */
[----:B------:R-:W-:Y:S01]  /*1d80*/  UMOV UR8, UR4 ;  /* 0x0000000400087c82 */ /* 0x000fe20008000000 */
[----:B------:R-:W-:Y:S01]  /*1d90*/  UMOV UR9, UR5 ;  /* 0x0000000500097c82 */ /* 0x000fe20008000000 */
[----:B------:R-:W-:-:S02]  /*1da0*/  UIADD3 UR14, UR6, 0x200, URZ ;  /* 0x00000200060e7890 */ /* 0x000fc4000fffe03f */
[----:B------:R-:W-:Y:S01]  /*1db0*/  HGMMA.64x16x16.F32.BF16 R72, gdesc[UR4], RZ, !UPT, gsb0 ;  /* 0x00200000044879f0 */ /* 0x000fe2000c0018ff */
[----:B------:R-:W-:Y:S01]  /*1dc0*/  UMOV UR12, UR4 ;  /* 0x00000004000c7c82 */ /* 0x000fe20008000000 */
[----:B------:R-:W-:Y:S01]  /*1dd0*/  UMOV UR13, UR5 ;  /* 0x00000005000d7c82 */ /* 0x000fe20008000000 */
[----:B------:R-:W-:Y:S01]  /*1de0*/  UIADD3 UR18, UR6, 0x280, URZ ;  /* 0x0000028006127890 */ /* 0x000fe2000fffe03f */
[----:B------:R-:W-:Y:S01]  /*1df0*/  UMOV UR16, UR4 ;  /* 0x0000000400107c82 */ /* 0x000fe20008000000 */
[----:B------:R-:W-:Y:S01]  /*1e00*/  UMOV UR17, UR5 ;  /* 0x0000000500117c82 */ /* 0x000fe20008000000 */
[----:B------:R-:W-:Y:S02]  /*1e10*/  UIADD3 UR7, UR4, 0x2, URZ ;  /* 0x0000000204077890 */ /* 0x000fe4000fffe03f */
[----:B------:R-:W-:Y:S02]  /*1e20*/  UIADD3 UR22, UR6, 0x284, URZ ;  /* 0x0000028406167890 */ /* 0x000fe4000fffe03f */
        /* <DEDUP_REMOVED lines=99> */
[----:B------:R-:W-:Y:S01]  /*2460*/  ULDC UR10, c[0x0][0x448] ;  /* 0x00011200000a7ab9 */ /* 0x000fe20000000800 */
[----:B------:R-:W-:Y:S01]  /*2470*/  R2UR UR11, R19 ;  /* 0x00000000130b72ca */ /* 0x000fe200000e0000 */
[----:B------:R-:W-:-:S03]  /*2480*/  UISETP.NE.AND UP0, UPT, UR10, 0x1, UPT ;  /* 0x000000010a00788c */ /* 0x000fc6000bf05270 */
[----:B------:R-:W-:Y:S02]  /*2490*/  UMOV UR10, 0xffffff90 ;  /* 0xffffff90000a7882 */ /* 0x000fe40000000000 */
[----:B------:R-:W-:Y:S01]  /*24a0*/  UIMAD UR10, UR38, UR10, 0x71 ;  /* 0x00000071260a74a4 */ /* 0x000fe2000f8e020a */
[----:B------:R-:W-:-:S05]  /*24b0*/  PLOP3.LUT P2, PT, PT, PT, UP0, 0x80, 0x0 ;  /* 0x000000000000781c */ /* 0x000fca0003f4f008 */
[----:B------:R-:W-:Y:S01]  /*24c0*/  IMAD.U32 R7, RZ, RZ, UR10 ;  /* 0x0000000aff077e24 */ /* 0x000fe2000f8e00ff */
[----:B------:R-:W-:Y:S01]  /*24d0*/  UMOV UR10, UR11 ;  /* 0x0000000b000a7c82 */ /* 0x000fe20008000000 */
[----:B------:R-:W-:Y:S02]  /*24e0*/  VIADD R0, R23, UR11 ;  /* 0x0000000b17007c36 */ /* 0x000fe40008000000 */
[----:B------:R-:W-:Y:S02]  /*24f0*/  IMAD R4, R22, -0x2, R7 ;  /* 0xfffffffe16047824 */ /* 0x000fe400078e0207 */
[----:B------:R-:W-:-:S05]  /*2500*/  IMAD.U32 R7, RZ, RZ, UR39 ;  /* 0x00000027ff077e24 */ /* 0x000fca000f8e00ff */
[----:B------:R-:W-:Y:S01]  /*2510*/  IADD3 R4, -R7, UR37, R4 ;  /* 0x0000002507047c10 */ /* 0x000fe2000fffe104 */
        /* <DEDUP_REMOVED lines=347> */
[----:B------:R-:W-:Y:S02]  /*3ad0*/  @UP0 ULDC UR7, c[0x0][0x44c] ;  /* 0x0001130000070ab9 */ /* 0x000fe40000000800 */
[----:B------:R-:W-:Y:S01]  /*3ae0*/  @P2 IMAD.HI.U32 R3, R0, UR7, RZ ;  /* 0x0000000700032c27 */ /* 0x000fe2000f8e00ff */
[----:B------:R-:W-:-:S04]  /*3af0*/  @UP0 ULDC UR7, c[0x0][0x450] ;  /* 0x0001140000070ab9 */ /* 0x000fc80000000800 */
[----:B------:R-:W-:Y:S01]  /*3b00*/  @P2 SHF.R.U32.HI R0, RZ, UR7, R3 ;  /* 0x00000007ff002c19 */ /* 0x000fe20008011603 */
[----:B------:R-:W-:Y:S02]  /*3b10*/  UIMAD UR7, UR38, -0x70, UR37 ;  /* 0xffffff90260778a4 */ /* 0x000fe4000f8e0225 */
[----:B------:R-:W-:Y:S02]  /*3b20*/  UIADD3 UR38, UR38, -0x2, URZ ;  /* 0xfffffffe26267890 */ /* 0x000fe4000fffe03f */
[----:B------:R-:W0:Y:S01]  /*3b30*/  SHFL.IDX PT, R5, R0, 0x1, 0x1c1f ;  /* 0x003c1f0000057f89 */ /* 0x000e2200000e0000 */
[----:B------:R-:W-:-:S06]  /*3b40*/  UIADD3 UR7, UR7, 0x70, URZ ;  /* 0x0000007007077890 */ /* 0x000fcc000fffe03f */
[----:B------:R-:W-:-:S04]  /*3b50*/  IMAD.U32 R3, RZ, RZ, UR7 ;  /* 0x00000007ff037e24 */ /* 0x000fc8000f8e00ff */
[----:B------:R-:W-:-:S05]  /*3b60*/  IMAD R3, R22, -0x2, R3 ;  /* 0xfffffffe16037824 */ /* 0x000fca00078e0203 */
[----:B0-----:R-:W-:-:S04]  /*3b70*/  VIADDMNMX R5, R5, R4, R3, PT ;  /* 0x0000000405057246 */ /* 0x001fc80003800103 */
        /* <DEDUP_REMOVED lines=24> */
[----:B------:R-:W-:Y:S02]  /*3d00*/  ISETP.GT.AND P4, PT, R5, 0x10, PT ;  /* 0x000000100500780c */ /* 0x000fe40003f84270 */
[----:B------:R-:W-:Y:S02]  /*3d10*/  FSEL R79, R79, -INF , P3 ;  /* 0xff8000004f4f7808 */ /* 0x000fe40001800000 */
[----:B------:R-:W-:Y:S02]  /*3d20*/  FMNMX.FTZ R6, R13, R6, !PT ;  /* 0x000000060d067209 */ /* 0x000fe40007810000 */
[----:B------:R-:W-:Y:S02]  /*3d30*/  ISETP.GT.AND P3, PT, R5, 0x11, PT ;  /* 0x000000110500780c */ /* 0x000fe40003f64270 */
[----:B------:R-:W-:Y:S01]  /*3d40*/  FMNMX.FTZ R6, R79, R6, !PT ;  /* 0x000000064f067209 */ /* 0x000fe20007810000 */
[----:B------:R-:W-:Y:S02]  /*3d50*/  WARPGROUP.DEPBAR.LE gsb0, 0x0 ;  /* 0x00008000000079c5 */ /* 0x000fe40000010000 */
[----:B------:R-:W-:Y:S01]  /*3d60*/  WARPGROUP.ARRIVE ;  /* 0x00000000000079c5 */ /* 0x000fe20000000000 */
[----:B------:R-:W-:-:S02]  /*3d70*/  FSEL R21, R66, -INF , P4 ;  /* 0xff80000042157808 */ /* 0x000fc40002000000 */
[----:B------:R-:W-:Y:S02]  /*3d80*/  ISETP.GT.AND P4, PT, R5, 0x18, PT ;  /* 0x000000180500780c */ /* 0x000fe40003f84270 */
        /* <DEDUP_REMOVED lines=56> */
[----:B------:R-:W-:Y:S01]  /*4110*/  ISETP.GT.AND P3, PT, R5, 0x49, PT ;  /* 0x000000490500780c */ /* 0x000fe20003f64270 */
[----:B------:R-:W-:Y:S01]  /*4120*/  ULDC UR6, c[0x0][0x988] ;  /* 0x0002620000067ab9 */ /* 0x000fe20000000800 */
        /* <DEDUP_REMOVED lines=28> */
[----:B------:R-:W-:Y:S02]  /*42f0*/  ISETP.GT.AND P3, PT, R5, 0x69, PT ;  /* 0x000000690500780c */ /* 0x000fe40003f64270 */
[----:B------:R-:W-:Y:S02]  /*4300*/  FSEL R113, R30, -INF , P4 ;  /* 0xff8000001e717808 */ /* 0x000fe40002000000 */
[----:B------:R-:W-:Y:S02]  /*4310*/  FMNMX.FTZ R6, R111, R6, !PT ;  /* 0x000000066f067209 */ /* 0x000fe40007810000 */
[----:B------:R-:W-:-:S02]  /*4320*/  FSEL R115, R31, -INF , P3 ;  /* 0xff8000001f737808 */ /* 0x000fc40001800000 */
[----:B------:R-:W-:-:S04]  /*4330*/  FMNMX.FTZ R6, R113, R6, !PT ;  /* 0x0000000671067209 */ /* 0x000fc80007810000 */
[----:B------:R-:W-:-:S05]  /*4340*/  FMNMX.FTZ R9, R115, R6, !PT ;  /* 0x0000000673097209 */ /* 0x000fca0007810000 */
[----:B------:R-:W1:Y:S02]  /*4350*/  SHFL.BFLY PT, R6, R9, 0x2, 0x1f ;  /* 0x0c401f0009067f89 */ /* 0x000e6400000e0000 */
[----:B-1----:R-:W-:Y:S02]  /*4360*/  FMNMX.FTZ R10, R9, R6, !PT ;  /* 0x00000006090a7209 */ /* 0x002fe40007810000 */
[----:B------:R1:W2:Y:S04]  /*4370*/  SHFL.IDX PT, R6, R0, RZ, 0x1c1f ;  /* 0x001c1fff00067589 */ /* 0x0002a800000e0000 */
[----:B------:R-:W3:Y:S01]  /*4380*/  SHFL.BFLY PT, R5, R10, 0x1, 0x1f ;  /* 0x0c201f000a057f89 */ /* 0x000ee200000e0000 */
[----:B-1----:R-:W-:Y:S01]  /*4390*/  IMAD.U32 R0, RZ, RZ, UR6 ;  /* 0x00000006ff007e24 */ /* 0x002fe2000f8e00ff */
[----:B------:R-:W-:-:S02]  /*43a0*/  @UP0 ULDC UR6, c[0x0][0x44c] ;  /* 0x0001130000060ab9 */ /* 0x000fc40000000800 */
[----:B------:R-:W-:-:S03]  /*43b0*/  UIMAD.WIDE.U32 UR6, UR11, UR6, URZ ;  /* 0x000000060b0672a5 */ /* 0x000fc6000f8e003f */
[----:B------:R-:W-:Y:S02]  /*43c0*/  @UP0 ULDC UR11, c[0x0][0x450] ;  /* 0x00011400000b0ab9 */ /* 0x000fe40000000800 */
[----:B------:R-:W-:Y:S02]  /*43d0*/  @UP0 USHF.R.U32.HI UR10, URZ, UR11, UR7 ;  /* 0x0000000b3f0a0299 */ /* 0x000fe40008011607 */
[----:B------:R-:W-:Y:S02]  /*43e0*/  UMOV UR6, URZ ;  /* 0x0000003f00067c82 */ /* 0x000fe40008000000 */
[----:B------:R-:W-:Y:S01]  /*43f0*/  UIADD3 UR7, UR10, UR37, -UR39 ;  /* 0x000000250a077290 */ /* 0x000fe2000fffe827 */
[----:B--2---:R-:W-:-:S03]  /*4400*/  VIADDMNMX R3, R6, R4, R3, PT ;  /* 0x0000000406037246 */ /* 0x004fc60003800103 */
[----:B------:R-:W-:Y:S01]  /*4410*/  UIMAD.WIDE UR6, UR7, -0x6db6db6d, UR6 ;  /* 0x92492493070678a5 */ /* 0x000fe2000f8e0206 */
[----:B---3--:R-:W-:-:S03]  /*4420*/  FMNMX.FTZ R5, R10, R5, !PT ;  /* 0x000000050a057209 */ /* 0x008fc60007810000 */
[----:B------:R-:W-:Y:S01]  /*4430*/  USHF.R.U32.HI UR6, URZ, 0x1f, UR7 ;  /* 0x0000001f3f067899 */ /* 0x000fe20008011607 */
[----:B------:R-:W-:Y:S02]  /*4440*/  ISETP.GT.AND P4, PT, R3, 0x1, PT ;  /* 0x000000010300780c */ /* 0x000fe40003f84270 */
[C---:B------:R-:W-:Y:S01]  /*4450*/  FSETP.NEU.FTZ.AND P3, PT, R5.reuse, -INF , PT ;  /* 0xff8000000500780b */ /* 0x040fe20003f7d000 */
[----:B------:R-:W-:Y:S01]  /*4460*/  FMUL.FTZ R11, R5, R0 ;  /* 0x00000000050b7220 */ /* 0x000fe20000410000 */
[----:B------:R-:W-:Y:S01]  /*4470*/  ISETP.GT.AND P5, PT, R3, 0x8, PT ;  /* 0x000000080300780c */ /* 0x000fe20003fa4270 */
[----:B------:R-:W-:Y:S01]  /*4480*/  ULEA.HI.SX32 UR6, UR7, UR6, 0x1a ;  /* 0x0000000607067291 */ /* 0x000fe2000f8fd23f */
[----:B------:R-:W-:Y:S02]  /*4490*/  FSEL R73, R73, -INF , P4 ;  /* 0xff80000049497808 */ /* 0x000fe40002000000 */
[----:B------:R-:W-:Y:S01]  /*44a0*/  FSEL R26, R11, RZ, P3 ;  /* 0x000000ff0b1a7208 */ /* 0x000fe20001800000 */
[----:B------:R-:W-:Y:S01]  /*44b0*/  UISETP.LT.AND UP1, UPT, URZ, UR6, UPT ;  /* 0x000000063f00728c */ /* 0x000fe2000bf21270 */
[----:B------:R-:W-:-:S02]  /*44c0*/  ISETP.GT.AND P3, PT, R3, RZ, PT ;  /* 0x000000ff0300720c */ /* 0x000fc40003f64270 */
[----:B------:R-:W-:Y:S01]  /*44d0*/  FSEL R9, R76, -INF , P5 ;  /* 0xff8000004c097808 */ /* 0x000fe20002800000 */
[-CC-:B------:R-:W-:Y:S01]  /*44e0*/  FFMA.FTZ R201, R7, R0.reuse, -R26.reuse ;  /* 0x0000000007c97223 */ /* 0x180fe2000001081a */
[----:B------:R-:W-:Y:S01]  /*44f0*/  FSEL R7, R72, -INF , P3 ;  /* 0xff80000048077808 */ /* 0x000fe20001800000 */
[-CC-:B------:R-:W-:Y:S01]  /*4500*/  FFMA.FTZ R203, R13, R0.reuse, -R26.reuse ;  /* 0x000000000dcb7223 */ /* 0x180fe2000001081a */
[----:B------:R-:W-:Y:S01]  /*4510*/  ISETP.GT.AND P3, PT, R3, 0x9, PT ;  /* 0x000000090300780c */ /* 0x000fe20003f64270 */
[-CC-:B------:R-:W-:Y:S01]  /*4520*/  FFMA.FTZ R197, R21, R0.reuse, -R26.reuse ;  /* 0x0000000015c57223 */ /* 0x180fe2000001081a */
[----:B------:R-:W-:Y:S01]  /*4530*/  FMNMX.FTZ R4, R7, R73, !PT ;  /* 0x0000004907047209 */ /* 0x000fe20007810000 */
[-CC-:B------:R-:W-:Y:S01]  /*4540*/  FFMA.FTZ R6, R75, R0.reuse, -R26.reuse ;  /* 0x000000004b067223 */ /* 0x180fe2000001081a */
[----:B------:R-:W-:Y:S01]  /*4550*/  FSEL R77, R77, -INF , P3 ;  /* 0xff8000004d4d7808 */ /* 0x000fe20001800000 */
[----:B------:R-:W-:Y:S01]  /*4560*/  MUFU.EX2 R201, R201 ;  /* 0x000000c900c97308 */ /* 0x000fe20000000800 */
[----:B------:R-:W-:Y:S01]  /*4570*/  ISETP.GT.AND P3, PT, R3, 0x10, PT ;  /* 0x000000100300780c */ /* 0x000fe20003f64270 */
[--C-:B------:R-:W-:Y:S01]  /*4580*/  FFMA.FTZ R10, R79, R0, -R26.reuse ;  /* 0x000000004f0a7223 */ /* 0x100fe2000001081a */
[----:B------:R-:W-:Y:S01]  /*4590*/  FMNMX.FTZ R4, R9, R4, !PT ;  /* 0x0000000409047209 */ /* 0x000fe20007810000 */
[-CC-:B------:R-:W-:Y:S01]  /*45a0*/  FFMA.FTZ R12, R67, R0.reuse, -R26.reuse ;  /* 0x00000000430c7223 */ /* 0x180fe2000001081a */
[----:B------:R-:W-:Y:S01]  /*45b0*/  ISETP.GT.AND P4, PT, R3, 0x11, PT ;  /* 0x000000110300780c */ /* 0x000fe20003f84270 */
[--C-:B------:R-:W-:Y:S01]  /*45c0*/  FFMA.FTZ R199, R81, R0, -R26.reuse ;  /* 0x0000000051c77223 */ /* 0x100fe2000001081a */
[----:B------:R-:W-:Y:S01]  /*45d0*/  FSEL R11, R64, -INF , P3 ;  /* 0xff800000400b7808 */ /* 0x000fe20001800000 */
[----:B------:R-:W1:Y:S01]  /*45e0*/  MUFU.EX2 R6, R6 ;  /* 0x0000000600067308 */ /* 0x000e620000000800 */
[----:B------:R-:W-:Y:S01]  /*45f0*/  FMNMX.FTZ R4, R77, R4, !PT ;  /* 0x000000044d047209 */ /* 0x000fe20007810000 */
[-CC-:B------:R-:W-:Y:S01]  /*4600*/  FFMA.FTZ R14, R71, R0.reuse, -R26.reuse ;  /* 0x00000000470e7223 */ /* 0x180fe2000001081a */
[----:B------:R-:W-:Y:S01]  /*4610*/  ISETP.GT.AND P3, PT, R3, 0x18, PT ;  /* 0x000000180300780c */ /* 0x000fe20003f64270 */
[-CC-:B------:R-:W-:Y:S01]  /*4620*/  FFMA.FTZ R193, R83, R0.reuse, -R26.reuse ;  /* 0x0000000053c17223 */ /* 0x180fe2000001081a */
[----:B------:R-:W-:Y:S01]  /*4630*/  FSEL R65, R65, -INF , P4 ;  /* 0xff80000041417808 */ /* 0x000fe20002000000 */
[--C-:B------:R-:W-:Y:S01]  /*4640*/  FFMA.FTZ R20, R59, R0, -R26.reuse ;  /* 0x000000003b147223 */ /* 0x100fe2000001081a */
[----:B------:R-:W-:Y:S01]  /*4650*/  FMNMX.FTZ R4, R11, R4, !PT ;  /* 0x000000040b047209 */ /* 0x000fe20007810000 */
[----:B------:R-:W-:Y:S01]  /*4660*/  MUFU.EX2 R203, R203 ;  /* 0x000000cb00cb7308 */ /* 0x000fe20000000800 */
[----:B------:R-:W-:Y:S01]  /*4670*/  ISETP.GT.AND P4, PT, R3, 0x19, PT ;  /* 0x000000190300780c */ /* 0x000fe20003f84270 */
[-CC-:B------:R-:W-:Y:S01]  /*4680*/  FFMA.FTZ R195, R85, R0.reuse, -R26.reuse ;  /* 0x0000000055c37223 */ /* 0x180fe2000001081a */
[----:B------:R-:W-:Y:S01]  /*4690*/  FSEL R13, R68, -INF , P3 ;  /* 0xff800000440d7808 */ /* 0x000fe20001800000 */
[--C-:B------:R-:W-:Y:S01]  /*46a0*/  FFMA.FTZ R63, R63, R0, -R26.reuse ;  /* 0x000000003f3f7223 */ /* 0x100fe2000001081a */
        /* <DEDUP_REMOVED lines=11> */
[----:B------:R-:W-:Y:S01]  /*4760*/  MUFU.EX2 R197, R197 ;  /* 0x000000c500c57308 */ /* 0x000fe20000000800 */
        /* <DEDUP_REMOVED lines=25> */
[----:B------:R-:W-:Y:S01]  /*4900*/  FFMA.FTZ R113, R113, R0, -R26 ;  /* 0x0000000071717223 */ /* 0x000fe2000001081a */
[----:B------:R-:W-:Y:S01]  /*4910*/  ISETP.GT.AND P3, PT, R3, 0x38, PT ;  /* 0x000000380300780c */ /* 0x000fe20003f64270 */
[----:B------:R-:W-:Y:S01]  /*4920*/  USEL UR11, URZ, UR6, !UP1 ;  /* 0x000000063f0b7287 */ /* 0x000fe2000c800000 */
[----:B------:R-:W-:-:S02]  /*4930*/  FSEL R49, R49, -INF , P4 ;  /* 0xff80000031317808 */ /* 0x000fc40002000000 */
[----:B------:R-:W-:Y:S02]  /*4940*/  CS2R R84, SRZ ;  /* 0x0000000000547805 */ /* 0x000fe4000001ff00 */
[----:B------:R-:W-:Y:S01]  /*4950*/  FMNMX.FTZ R4, R27, R4, !PT ;  /* 0x000000041b047209 */ /* 0x000fe20007810000 */
[----:B------:R-:W-:Y:S01]  /*4960*/  MUFU.EX2 R193, R193 ;  /* 0x000000c100c17308 */ /* 0x000fe20000000800 */
[----:B------:R-:W-:Y:S01]  /*4970*/  ISETP.GT.AND P4, PT, R3, 0x39, PT ;  /* 0x000000390300780c */ /* 0x000fe20003f84270 */
[----:B------:R-:W-:Y:S01]  /*4980*/  UISETP.GE.AND UP1, UPT, UR38, UR11, UPT ;  /* 0x0000000b2600728c */ /* 0x000fe2000bf26270 */
[----:B------:R-:W-:Y:S02]  /*4990*/  FSEL R31, R52, -INF , P3 ;  /* 0xff800000341f7808 */ /* 0x000fe40001800000 */
[----:B------:R-:W-:Y:S02]  /*49a0*/  CS2R R82, SRZ ;  /* 0x0000000000527805 */ /* 0x000fe4000001ff00 */
[----:B------:R-:W-:-:S02]  /*49b0*/  FMNMX.FTZ R4, R49, R4, !PT ;  /* 0x0000000431047209 */ /* 0x000fc40007810000 */
[----:B------:R-:W-:Y:S02]  /*49c0*/  CS2R R80, SRZ ;  /* 0x0000000000507805 */ /* 0x000fe4000001ff00 */
[----:B------:R-:W-:Y:S01]  /*49d0*/  FSEL R53, R53, -INF , P4 ;  /* 0xff80000035357808 */ /* 0x000fe20002000000 */
[----:B------:R-:W-:Y:S01]  /*49e0*/  MUFU.EX2 R20, R20 ;  /* 0x0000001400147308 */ /* 0x000fe20000000800 */
[----:B------:R-:W-:Y:S02]  /*49f0*/  ISETP.GT.AND P3, PT, R3, 0x40, PT ;  /* 0x000000400300780c */ /* 0x000fe40003f64270 */
[----:B------:R-:W-:Y:S02]  /*4a00*/  CS2R R78, SRZ ;  /* 0x00000000004e7805 */ /* 0x000fe4000001ff00 */
[----:B------:R-:W-:Y:S02]  /*4a10*/  FMNMX.FTZ R4, R31, R4, !PT ;  /* 0x000000041f047209 */ /* 0x000fe40007810000 */
[----:B------:R-:W-:-:S02]  /*4a20*/  CS2R R74, SRZ ;  /* 0x00000000004a7805 */ /* 0x000fc4000001ff00 */
[----:B------:R-:W-:Y:S02]  /*4a30*/  ISETP.GT.AND P4, PT, R3, 0x41, PT ;  /* 0x000000410300780c */ /* 0x000fe40003f84270 */
[----:B------:R-:W-:Y:S02]  /*4a40*/  CS2R R70, SRZ ;  /* 0x0000000000467805 */ /* 0x000fe4000001ff00 */
[----:B------:R-:W-:Y:S01]  /*4a50*/  FSEL R35, R40, -INF , P3 ;  /* 0xff80000028237808 */ /* 0x000fe20001800000 */
[----:B------:R-:W-:Y:S01]  /*4a60*/  MUFU.EX2 R195, R195 ;  /* 0x000000c300c37308 */ /* 0x000fe20000000800 */
[----:B------:R-:W-:Y:S02]  /*4a70*/  FMNMX.FTZ R4, R53, R4, !PT ;  /* 0x0000000435047209 */ /* 0x000fe40007810000 */
[----:B------:R-:W-:Y:S02]  /*4a80*/  CS2R R66, SRZ ;  /* 0x0000000000427805 */ /* 0x000fe4000001ff00 */
[----:B------:R-:W-:-:S02]  /*4a90*/  ISETP.GT.AND P3, PT, R3, 0x48, PT ;  /* 0x000000480300780c */ /* 0x000fc40003f64270 */
[----:B------:R-:W-:Y:S02]  /*4aa0*/  CS2R R58, SRZ ;  /* 0x00000000003a7805 */ /* 0x000fe4000001ff00 */
[----:B------:R-:W-:Y:S02]  /*4ab0*/  FSEL R41, R41, -INF , P4 ;  /* 0xff80000029297808 */ /* 0x000fe40002000000 */
[----:B------:R-:W-:Y:S01]  /*4ac0*/  FMNMX.FTZ R4, R35, R4, !PT ;  /* 0x0000000423047209 */ /* 0x000fe20007810000 */
[----:B------:R2:W-:Y:S01]  /*4ad0*/  MUFU.EX2 R30, R63 ;  /* 0x0000003f001e7308 */ /* 0x0005e20000000800 */
[----:B------:R-:W-:Y:S02]  /*4ae0*/  ISETP.GT.AND P4, PT, R3, 0x49, PT ;  /* 0x000000490300780c */ /* 0x000fe40003f84270 */
[----:B------:R-:W-:Y:S01]  /*4af0*/  FSEL R39, R44, -INF , P3 ;  /* 0xff8000002c277808 */ /* 0x000fe20001800000 */
[----:B-1----:R-:W-:Y:S01]  /*4b00*/  FADD.FTZ R44, R201, R6 ;  /* 0x00000006c92c7221 */ /* 0x002fe20000010000 */
[----:B------:R-:W-:-:S02]  /*4b10*/  FMNMX.FTZ R4, R41, R4, !PT ;  /* 0x0000000429047209 */ /* 0x000fc40007810000 */
[----:B------:R-:W-:Y:S01]  /*4b20*/  FSEL R45, R45, -INF , P4 ;  /* 0xff8000002d2d7808 */ /* 0x000fe20002000000 */
[----:B------:R-:W-:Y:S01]  /*4b30*/  MUFU.EX2 R87, R87 ;  /* 0x0000005700577308 */ /* 0x000fe20000000800 */
[----:B------:R-:W-:Y:S02]  /*4b40*/  ISETP.GT.AND P3, PT, R3, 0x50, PT ;  /* 0x000000500300780c */ /* 0x000fe40003f64270 */
[----:B--2---:R-:W-:Y:S02]  /*4b50*/  CS2R R62, SRZ ;  /* 0x00000000003e7805 */ /* 0x004fe4000001ff00 */
[----:B------:R-:W-:Y:S02]  /*4b60*/  FMNMX.FTZ R4, R39, R4, !PT ;  /* 0x0000000427047209 */ /* 0x000fe40007810000 */
[----:B------:R-:W-:Y:S02]  /*4b70*/  ISETP.GT.AND P4, PT, R3, 0x51, PT ;  /* 0x000000510300780c */ /* 0x000fe40003f84270 */
[----:B------:R-:W-:Y:S01]  /*4b80*/  FSEL R43, R32, -INF , P3 ;  /* 0xff800000202b7808 */ /* 0x000fe20001800000 */
[----:B------:R-:W-:Y:S01]  /*4b90*/  MUFU.EX2 R91, R91 ;  /* 0x0000005b005b7308 */ /* 0x000fe20000000800 */
[----:B------:R-:W-:-:S02]  /*4ba0*/  FMNMX.FTZ R4, R45, R4, !PT ;  /* 0x000000042d047209 */ /* 0x000fc40007810000 */
[----:B------:R-:W-:Y:S02]  /*4bb0*/  ISETP.GT.AND P3, PT, R3, 0x58, PT ;  /* 0x000000580300780c */ /* 0x000fe40003f64270 */
[----:B------:R-:W-:Y:S02]  /*4bc0*/  FSEL R33, R33, -INF , P4 ;  /* 0xff80000021217808 */ /* 0x000fe40002000000 */
[----:B------:R-:W-:Y:S01]  /*4bd0*/  FMNMX.FTZ R4, R43, R4, !PT ;  /* 0x000000042b047209 */ /* 0x000fe20007810000 */
[----:B------:R-:W-:Y:S01]  /*4be0*/  MUFU.EX2 R93, R93 ;  /* 0x0000005d005d7308 */ /* 0x000fe20000000800 */
[----:B------:R-:W-:Y:S02]  /*4bf0*/  ISETP.GT.AND P4, PT, R3, 0x59, PT ;  /* 0x000000590300780c */ /* 0x000fe40003f84270 */
[----:B------:R-:W-:Y:S02]  /*4c00*/  FSEL R47, R36, -INF , P3 ;  /* 0xff800000242f7808 */ /* 0x000fe40001800000 */
[----:B------:R-:W-:-:S02]  /*4c10*/  FMNMX.FTZ R4, R33, R4, !PT ;  /* 0x0000000421047209 */ /* 0x000fc40007810000 */
[----:B------:R-:W-:Y:S01]  /*4c20*/  FSEL R37, R37, -INF , P4 ;  /* 0xff80000025257808 */ /* 0x000fe20002000000 */
[----:B------:R1:W2:Y:S01]  /*4c30*/  MUFU.EX2 R34, R95 ;  /* 0x0000005f00227308 */ /* 0x0002a20000000800 */
[----:B------:R-:W-:Y:S02]  /*4c40*/  ISETP.GT.AND P3, PT, R3, 0x60, PT ;  /* 0x000000600300780c */ /* 0x000fe40003f64270 */
[----:B------:R-:W-:Y:S02]  /*4c50*/  FMNMX.FTZ R4, R47, R4, !PT ;  /* 0x000000042f047209 */ /* 0x000fe40007810000 */
[----:B------:R-:W-:Y:S02]  /*4c60*/  ISETP.GT.AND P4, PT, R3, 0x61, PT ;  /* 0x000000610300780c */ /* 0x000fe40003f84270 */
[----:B------:R-:W-:Y:S01]  /*4c70*/  FSEL R51, R24, -INF , P3 ;  /* 0xff80000018337808 */ /* 0x000fe20001800000 */
[--C-:B------:R-:W-:Y:S01]  /*4c80*/  FFMA.FTZ R24, R55, R0, -R26.reuse ;  /* 0x0000000037187223 */ /* 0x100fe2000001081a */
[----:B------:R-:W-:Y:S01]  /*4c90*/  FMNMX.FTZ R4, R37, R4, !PT ;  /* 0x0000000425047209 */ /* 0x000fe20007810000 */
[----:B------:R-:W-:Y:S01]  /*4ca0*/  MUFU.EX2 R97, R97 ;  /* 0x0000006100617308 */ /* 0x000fe20000000800 */
[----:B------:R-:W-:Y:S01]  /*4cb0*/  ISETP.GT.AND P3, PT, R3, 0x68, PT ;  /* 0x000000680300780c */ /* 0x000fe20003f64270 */
[----:B------:R-:W-:Y:S01]  /*4cc0*/  FFMA.FTZ R26, R115, R0, -R26 ;  /* 0x00000000731a7223 */ /* 0x000fe2000001081a */
[----:B------:R-:W-:-:S02]  /*4cd0*/  FSEL R25, R25, -INF , P4 ;  /* 0xff80000019197808 */ /* 0x000fc40002000000 */
[----:B------:R-:W-:Y:S02]  /*4ce0*/  CS2R R114, SRZ ;  /* 0x0000000000727805 */ /* 0x000fe4000001ff00 */
[----:B------:R-:W-:Y:S02]  /*4cf0*/  FMNMX.FTZ R4, R51, R4, !PT ;  /* 0x0000000433047209 */ /* 0x000fe40007810000 */
[----:B-1----:R-:W-:Y:S02]  /*4d00*/  CS2R R94, SRZ ;  /* 0x00000000005e7805 */ /* 0x002fe4000001ff00 */
[----:B------:R-:W-:Y:S01]  /*4d10*/  ISETP.GT.AND P4, PT, R3, 0x69, PT ;  /* 0x000000690300780c */ /* 0x000fe20003f84270 */
[----:B------:R-:W1:Y:S01]  /*4d20*/  MUFU.EX2 R32, R24 ;  /* 0x0000001800207308 */ /* 0x000e620000000800 */
[----:B------:R-:W-:Y:S02]  /*4d30*/  FSEL R3, R28, -INF , P3 ;  /* 0xff8000001c037808 */ /* 0x000fe40001800000 */
[----:B------:R-:W-:-:S02]  /*4d40*/  FMNMX.FTZ R4, R25, R4, !PT ;  /* 0x0000000419047209 */ /* 0x000fc40007810000 */
[----:B------:R-:W-:Y:S02]  /*4d50*/  FSEL R29, R29, -INF , P4 ;  /* 0xff8000001d1d7808 */ /* 0x000fe40002000000 */
[----:B------:R-:W-:Y:S01]  /*4d60*/  FMNMX.FTZ R4, R3, R4, !PT ;  /* 0x0000000403047209 */ /* 0x000fe20007810000 */
[----:B------:R3:W4:Y:S01]  /*4d70*/  MUFU.EX2 R28, R89 ;  /* 0x00000059001c7308 */ /* 0x0007220000000800 */
[----:B------:R-:W-:Y:S02]  /*4d80*/  F2FP.BF16.F32.PACK_AB R201, R6, R201 ;  /* 0x000000c906c9723e */ /* 0x000fe400000010ff */
[----:B------:R-:W-:Y:S02]  /*4d90*/  FMNMX.FTZ R4, R29, R4, !PT ;  /* 0x000000041d047209 */ /* 0x000fe40007810000 */
[----:B--2---:R-:W-:-:S03]  /*4da0*/  F2FP.BF16.F32.PACK_AB R185, R34, R93 ;  /* 0x0000005d22b9723e */ /* 0x004fc600000010ff */
[----:B------:R-:W2:Y:S01]  /*4db0*/  SHFL.BFLY PT, R55, R4, 0x2, 0x1f ;  /* 0x0c401f0004377f89 */ /* 0x000ea200000e0000 */
[----:B------:R5:W0:Y:S01]  /*4dc0*/  MUFU.EX2 R36, R99 ;  /* 0x0000006300247308 */ /* 0x000a220000000800 */
[----:B-1----:R-:W-:Y:S02]  /*4dd0*/  F2FP.BF16.F32.PACK_AB R191, R32, R91 ;  /* 0x0000005b20bf723e */ /* 0x002fe400000010ff */
[----:B---3--:R-:W-:-:S05]  /*4de0*/  CS2R R88, SRZ ;  /* 0x0000000000587805 */ /* 0x008fca000001ff00 */
[----:B------:R-:W-:Y:S01]  /*4df0*/  MUFU.EX2 R101, R101 ;  /* 0x0000006500657308 */ /* 0x000fe20000000800 */
[----:B----4-:R-:W-:Y:S02]  /*4e00*/  F2FP.BF16.F32.PACK_AB R189, R28, R87 ;  /* 0x000000571cbd723e */ /* 0x010fe400000010ff */
[----:B-----5:R-:W-:-:S05]  /*4e10*/  CS2R R98, SRZ ;  /* 0x0000000000627805 */ /* 0x020fca000001ff00 */
[----:B------:R1:W3:Y:S01]  /*4e20*/  MUFU.EX2 R38, R103 ;  /* 0x0000006700267308 */ /* 0x0002e20000000800 */
[----:B0-----:R-:W-:Y:S02]  /*4e30*/  F2FP.BF16.F32.PACK_AB R187, R36, R97 ;  /* 0x0000006124bb723e */ /* 0x001fe400000010ff */
[----:B--2---:R-:W-:-:S05]  /*4e40*/  FMNMX.FTZ R55, R4, R55, !PT ;  /* 0x0000003704377209 */ /* 0x004fca0007810000 */
[----:B------:R-:W-:Y:S01]  /*4e50*/  MUFU.EX2 R105, R105 ;  /* 0x0000006900697308 */ /* 0x000fe20000000800 */
[----:B-1----:R-:W-:Y:S01]  /*4e60*/  CS2R R102, SRZ ;  /* 0x0000000000667805 */ /* 0x002fe2000001ff00 */
[----:B------:R-:W0:Y:S06]  /*4e70*/  SHFL.BFLY PT, R4, R55, 0x1, 0x1f ;  /* 0x0c201f0037047f89 */ /* 0x000e2c00000e0000 */
[----:B------:R1:W2:Y:S01]  /*4e80*/  MUFU.EX2 R40, R107 ;  /* 0x0000006b00287308 */ /* 0x0002a20000000800 */
[----:B---3--:R-:W-:-:S07]  /*4e90*/  F2FP.BF16.F32.PACK_AB R181, R38, R101 ;  /* 0x0000006526b5723e */ /* 0x008fce00000010ff */
[----:B------:R-:W-:Y:S01]  /*4ea0*/  MUFU.EX2 R109, R109 ;  /* 0x0000006d006d7308 */ /* 0x000fe20000000800 */
[----:B-1----:R-:W-:-:S07]  /*4eb0*/  CS2R R106, SRZ ;  /* 0x00000000006a7805 */ /* 0x002fce000001ff00 */
[----:B------:R1:W-:Y:S01]  /*4ec0*/  MUFU.EX2 R42, R111 ;  /* 0x0000006f002a7308 */ /* 0x0003e20000000800 */
[----:B--2---:R-:W-:Y:S02]  /*4ed0*/  F2FP.BF16.F32.PACK_AB R183, R40, R105 ;  /* 0x0000006928b7723e */ /* 0x004fe400000010ff */
[----:B0-----:R-:W-:Y:S01]  /*4ee0*/  FMNMX.FTZ R4, R55, R4, !PT ;  /* 0x0000000437047209 */ /* 0x001fe20007810000 */
[----:B------:R-:W-:Y:S01]  /*4ef0*/  FADD.FTZ R55, R203, R44 ;  /* 0x0000002ccb377221 */ /* 0x000fe20000010000 */
[----:B------:R-:W-:Y:S02]  /*4f00*/  F2FP.BF16.F32.PACK_AB R203, R10, R203 ;  /* 0x000000cb0acb723e */ /* 0x000fe400000010ff */
[C---:B------:R-:W-:Y:S01]  /*4f10*/  FSETP.NEU.FTZ.AND P3, PT, R4.reuse, -INF , PT ;  /* 0xff8000000400780b */ /* 0x040fe20003f7d000 */
[----:B------:R-:W-:Y:S01]  /*4f20*/  FMUL.FTZ R24, R4, R0 ;  /* 0x0000000004187220 */ /* 0x000fe20000410000 */
[----:B------:R-:W-:Y:S01]  /*4f30*/  FADD.FTZ R44, R10, R55 ;  /* 0x000000370a2c7221 */ /* 0x000fe20000010000 */
[----:B------:R-:W-:Y:S01]  /*4f40*/  MUFU.EX2 R113, R113 ;  /* 0x0000007100717308 */ /* 0x000fe20000000800 */
[----:B-1----:R-:W-:-:S02]  /*4f50*/  CS2R R110, SRZ ;  /* 0x00000000006e7805 */ /* 0x002fc4000001ff00 */
[----:B------:R-:W-:Y:S01]  /*4f60*/  FSEL R24, R24, RZ, P3 ;  /* 0x000000ff18187208 */ /* 0x000fe20001800000 */
[----:B------:R-:W-:Y:S01]  /*4f70*/  FADD.FTZ R55, R197, R44 ;  /* 0x0000002cc5377221 */ /* 0x000fe20000010000 */
[----:B------:R-:W-:Y:S02]  /*4f80*/  PLOP3.LUT P3, PT, PT, PT, UP1, 0x80, 0x0 ;  /* 0x000000000000781c */ /* 0x000fe40003f6f018 */
[C---:B------:R-:W-:Y:S01]  /*4f90*/  F2FP.BF16.F32.PACK_AB R197, R12.reuse, R197 ;  /* 0x000000c50cc5723e */ /* 0x040fe200000010ff */
        /* <DEDUP_REMOVED lines=13> */
[----:B------:R-:W0:Y:S01]  /*5070*/  MUFU.EX2 R7, R7 ;  /* 0x0000000700077308 */ /* 0x000e220000000800 */
[----:B------:R-:W-:Y:S01]  /*5080*/  FADD.FTZ R46, R12, R55 ;  /* 0x000000370c2e7221 */ /* 0x000fe20000010000 */
        /* <DEDUP_REMOVED lines=10> */
[-CC-:B------:R-:W-:Y:S01]  /*5130*/  FFMA.FTZ R45, R45, R0.reuse, -R24.reuse ;  /* 0x000000002d2d7223 */ /* 0x180fe20000010818 */
[-CC-:B------:R-:W-:Y:S01]  /*5140*/  FFMA.FTZ R43, R43, R0.reuse, -R24.reuse ;  /* 0x000000002b2b7223 */ /* 0x180fe20000010818 */
[-CC-:B------:R-:W-:Y:S01]  /*5150*/  FFMA.FTZ R33, R33, R0.reuse, -R24.reuse ;  /* 0x0000000021217223 */ /* 0x180fe20000010818 */
[-C--:B------:R-:W-:Y:S01]  /*5160*/  FFMA.FTZ R47, R47, R0.reuse, -R24 ;  /* 0x000000002f2f7223 */ /* 0x080fe20000010818 */
[----:B------:R2:W3:Y:S01]  /*5170*/  MUFU.EX2 R202, R77 ;  /* 0x0000004d00ca7308 */ /* 0x0004e20000000800 */
[----:B0-----:R-:W-:Y:S01]  /*5180*/  FADD.FTZ R44, R7, R200 ;  /* 0x000000c8072c7221 */ /* 0x001fe20000010000 */
[-CC-:B------:R-:W-:Y:S01]  /*5190*/  FFMA.FTZ R37, R37, R0.reuse, -R24.reuse ;  /* 0x0000000025257223 */ /* 0x180fe20000010818 */
[-CC-:B------:R-:W-:Y:S01]  /*51a0*/  FFMA.FTZ R51, R51, R0.reuse, -R24.reuse ;  /* 0x0000000033337223 */ /* 0x180fe20000010818 */
[-CC-:B------:R-:W-:Y:S01]  /*51b0*/  FFMA.FTZ R25, R25, R0.reuse, -R24.reuse ;  /* 0x0000000019197223 */ /* 0x180fe20000010818 */
[-CC-:B------:R-:W-:Y:S01]  /*51c0*/  FFMA.FTZ R3, R3, R0.reuse, -R24.reuse ;  /* 0x0000000003037223 */ /* 0x180fe20000010818 */
[----:B------:R-:W-:Y:S01]  /*51d0*/  FFMA.FTZ R24, R29, R0, -R24 ;  /* 0x000000001d187223 */ /* 0x000fe20000010818 */
[----:B------:R-:W-:Y:S01]  /*51e0*/  F2FP.BF16.F32.PACK_AB R200, R200, R7 ;  /* 0x00000007c8c8723e */ /* 0x000fe200000010ff */
[----:B------:R-:W0:Y:S01]  /*51f0*/  MUFU.EX2 R11, R11 ;  /* 0x0000000b000b7308 */ /* 0x000e220000000800 */
[----:B------:R-:W-:Y:S01]  /*5200*/  IMAD.U32 R12, RZ, RZ, UR11 ;  /* 0x0000000bff0c7e24 */ /* 0x000fe2000f8e00ff */
[----:B------:R-:W-:-:S02]  /*5210*/  F2FP.BF16.F32.PACK_AB R177, R42, R109 ;  /* 0x0000006d2ab1723e */ /* 0x000fc400000010ff */
[----:B--2---:R-:W-:Y:S02]  /*5220*/  CS2R R76, SRZ ;  /* 0x00000000004c7805 */ /* 0x004fe4000001ff00 */
[----:B------:R-:W-:Y:S02]  /*5230*/  F2FP.BF16.F32.PACK_AB R199, R14, R199 ;  /* 0x000000c70ec7723e */ /* 0x000fe400000010ff */
[----:B------:R-:W-:Y:S02]  /*5240*/  CS2R R72, SRZ ;  /* 0x0000000000487805 */ /* 0x000fe4000001ff00 */
[----:B------:R-:W-:Y:S01]  /*5250*/  CS2R R54, SRZ ;  /* 0x0000000000367805 */ /* 0x000fe2000001ff00 */
[----:B------:R2:W4:Y:S08]  /*5260*/  MUFU.EX2 R196, R65 ;  /* 0x0000004100c47308 */ /* 0x0005300000000800 */
[----:B------:R-:W5:Y:S01]  /*5270*/  MUFU.EX2 R13, R13 ;  /* 0x0000000d000d7308 */ /* 0x000f620000000800 */
[----:B--2---:R-:W-:-:S07]  /*5280*/  CS2R R64, SRZ ;  /* 0x0000000000407805 */ /* 0x004fce000001ff00 */
[----:B------:R1:W-:Y:S08]  /*5290*/  MUFU.EX2 R188, R49 ;  /* 0x0000003100bc7308 */ /* 0x0003f00000000800 */
[----:B------:R2:W5:Y:S01]  /*52a0*/  MUFU.EX2 R198, R69 ;  /* 0x0000004500c67308 */ /* 0x0005620000000800 */
[----:B-1----:R-:W-:-:S04]  /*52b0*/  FADD.FTZ R49, R9, R44 ;  /* 0x0000002c09317221 */ /* 0x002fc80000010000 */
[C---:B---3--:R-:W-:Y:S01]  /*52c0*/  FADD.FTZ R44, R202.reuse, R49 ;  /* 0x00000031ca2c7221 */ /* 0x048fe20000010000 */
[----:B------:R-:W-:Y:S02]  /*52d0*/  F2FP.BF16.F32.PACK_AB R202, R202, R9 ;  /* 0x00000009caca723e */ /* 0x000fe400000010ff */
[----:B------:R-:W1:Y:S01]  /*52e0*/  MUFU.EX2 R15, R15 ;  /* 0x0000000f000f7308 */ /* 0x000e620000000800 */
[----:B0-----:R-:W-:Y:S01]  /*52f0*/  FADD.FTZ R49, R11, R44 ;  /* 0x0000002c0b317221 */ /* 0x001fe20000010000 */
[----:B--2---:R-:W-:-:S03]  /*5300*/  CS2R R68, SRZ ;  /* 0x0000000000447805 */ /* 0x004fc6000001ff00 */
[C---:B----4-:R-:W-:Y:S01]  /*5310*/  FADD.FTZ R44, R196.reuse, R49 ;  /* 0x00000031c42c7221 */ /* 0x050fe20000010000 */
[----:B------:R-:W-:Y:S02]  /*5320*/  F2FP.BF16.F32.PACK_AB R196, R196, R11 ;  /* 0x0000000bc4c4723e */ /* 0x000fe400000010ff */
[----:B------:R0:W2:Y:S01]  /*5330*/  MUFU.EX2 R192, R57 ;  /* 0x0000003900c07308 */ /* 0x0000a20000000800 */
[----:B-----5:R-:W-:-:S04]  /*5340*/  FADD.FTZ R49, R13, R44 ;  /* 0x0000002c0d317221 */ /* 0x020fc80000010000 */
[C---:B------:R-:W-:Y:S01]  /*5350*/  FADD.FTZ R44, R198.reuse, R49 ;  /* 0x00000031c62c7221 */ /* 0x040fe20000010000 */
[----:B------:R-:W-:Y:S02]  /*5360*/  F2FP.BF16.F32.PACK_AB R198, R198, R13 ;  /* 0x0000000dc6c6723e */ /* 0x000fe400000010ff */
[----:B------:R-:W3:Y:S01]  /*5370*/  MUFU.EX2 R21, R21 ;  /* 0x0000001500157308 */ /* 0x000ee20000000800 */
[----:B0-----:R-:W-:-:S07]  /*5380*/  CS2R R56, SRZ ;  /* 0x0000000000387805 */ /* 0x001fce000001ff00 */
[----:B------:R0:W4:Y:S08]  /*5390*/  MUFU.EX2 R194, R61 ;  /* 0x0000003d00c27308 */ /* 0x0001300000000800 */
[----:B------:R-:W5:Y:S01]  /*53a0*/  MUFU.EX2 R27, R27 ;  /* 0x0000001b001b7308 */ /* 0x000f620000000800 */
[----:B0-----:R-:W-:-:S07]  /*53b0*/  CS2R R60, SRZ ;  /* 0x00000000003c7805 */ /* 0x001fce000001ff00 */
[----:B------:R0:W-:Y:S08]  /*53c0*/  MUFU.EX2 R190, R53 ;  /* 0x0000003500be7308 */ /* 0x0001f00000000800 */
[----:B------:R1:W-:Y:S01]  /*53d0*/  MUFU.EX2 R184, R41 ;  /* 0x0000002900b87308 */ /* 0x0003e20000000800 */
[----:B0-----:R-:W-:Y:S01]  /*53e0*/  FADD.FTZ R53, R193, R46 ;  /* 0x0000002ec1357221 */ /* 0x001fe20000010000 */
[----:B------:R-:W-:-:S03]  /*53f0*/  F2FP.BF16.F32.PACK_AB R193, R20, R193 ;  /* 0x000000c114c1723e */ /* 0x000fc600000010ff */
[----:B------:R-:W-:-:S03]  /*5400*/  FADD.FTZ R46, R20, R53 ;  /* 0x00000035142e7221 */ /* 0x000fc60000010000 */
[----:B------:R-:W0:Y:S01]  /*5410*/  MUFU.EX2 R31, R31 ;  /* 0x0000001f001f7308 */ /* 0x000e220000000800 */
[----:B-1----:R-:W-:Y:S01]  /*5420*/  FADD.FTZ R41, R15, R44 ;  /* 0x0000002c0f297221 */ /* 0x002fe20000010000 */
[----:B------:R-:W-:Y:S01]  /*5430*/  FADD.FTZ R53, R195, R46 ;  /* 0x0000002ec3357221 */ /* 0x000fe20000010000 */
[----:B------:R-:W-:Y:S02]  /*5440*/  F2FP.BF16.F32.PACK_AB R195, R30, R195 ;  /* 0x000000c31ec3723e */ /* 0x000fe400000010ff */
[----:B--2---:R-:W-:Y:S01]  /*5450*/  FADD.FTZ R2, R192, R41 ;  /* 0x00000029c0027221 */ /* 0x004fe20000010000 */
[----:B------:R-:W-:Y:S01]  /*5460*/  FADD.FTZ R46, R30, R53 ;  /* 0x000000351e2e7221 */ /* 0x000fe20000010000 */
[----:B------:R-:W-:Y:S01]  /*5470*/  F2FP.BF16.F32.PACK_AB R192, R192, R15 ;  /* 0x0000000fc0c0723e */ /* 0x000fe200000010ff */
[----:B------:R-:W1:Y:S01]  /*5480*/  MUFU.EX2 R35, R35 ;  /* 0x0000002300237308 */ /* 0x000e620000000800 */
[----:B---3--:R-:W-:Y:S01]  /*5490*/  FADD.FTZ R41, R21, R2 ;  /* 0x0000000215297221 */ /* 0x008fe20000010000 */
[----:B------:R-:W-:Y:S01]  /*54a0*/  FADD.FTZ R49, R87, R46 ;  /* 0x0000002e57317221 */ /* 0x000fe20000010000 */
[----:B------:R-:W-:-:S02]  /*54b0*/  CS2R R86, SRZ ;  /* 0x0000000000567805 */ /* 0x000fc4000001ff00 */
[----:B------:R-:W-:Y:S01]  /*54c0*/  CS2R R52, SRZ ;  /* 0x0000000000347805 */ /* 0x000fe2000001ff00 */
[----:B----4-:R-:W-:Y:S01]  /*54d0*/  FADD.FTZ R2, R194, R41 ;  /* 0x00000029c2027221 */ /* 0x010fe20000010000 */
[----:B------:R-:W-:Y:S01]  /*54e0*/  FADD.FTZ R44, R28, R49 ;  /* 0x000000311c2c7221 */ /* 0x000fe20000010000 */
[----:B------:R-:W-:Y:S01]  /*54f0*/  F2FP.BF16.F32.PACK_AB R194, R194, R21 ;  /* 0x00000015c2c2723e */ /* 0x000fe200000010ff */
[----:B------:R-:W2:Y:S01]  /*5500*/  MUFU.EX2 R39, R39 ;  /* 0x0000002700277308 */ /* 0x000ea20000000800 */
[----:B-----5:R-:W-:Y:S01]  /*5510*/  FADD.FTZ R41, R27, R2 ;  /* 0x000000021b297221 */ /* 0x020fe20000010000 */
[----:B------:R-:W-:Y:S01]  /*5520*/  FADD.FTZ R49, R91, R44 ;  /* 0x0000002c5b317221 */ /* 0x000fe20000010000 */
[----:B------:R-:W-:Y:S02]  /*5530*/  CS2R R90, SRZ ;  /* 0x00000000005a7805 */ /* 0x000fe4000001ff00 */
[----:B------:R-:W-:Y:S01]  /*5540*/  FADD.FTZ R2, R188, R41 ;  /* 0x00000029bc027221 */ /* 0x000fe20000010000 */
[----:B------:R-:W-:Y:S01]  /*5550*/  FADD.FTZ R44, R32, R49 ;  /* 0x00000031202c7221 */ /* 0x000fe20000010000 */
[----:B------:R-:W-:Y:S01]  /*5560*/  F2FP.BF16.F32.PACK_AB R188, R188, R27 ;  /* 0x0000001bbcbc723e */ /* 0x000fe200000010ff */
[----:B------:R3:W4:Y:S01]  /*5570*/  MUFU.EX2 R186, R45 ;  /* 0x0000002d00ba7308 */ /* 0x0007220000000800 */
[----:B0-----:R-:W-:Y:S01]  /*5580*/  FADD.FTZ R29, R31, R2 ;  /* 0x000000021f1d7221 */ /* 0x001fe20000010000 */
[----:B------:R-:W-:-:S03]  /*5590*/  CS2R R48, SRZ ;  /* 0x0000000000307805 */ /* 0x000fc6000001ff00 */
[C---:B------:R-:W-:Y:S01]  /*55a0*/  FADD.FTZ R2, R190.reuse, R29 ;  /* 0x0000001dbe027221 */ /* 0x040fe20000010000 */
[----:B------:R-:W-:Y:S02]  /*55b0*/  F2FP.BF16.F32.PACK_AB R190, R190, R31 ;  /* 0x0000001fbebe723e */ /* 0x000fe400000010ff */
[----:B------:R-:W-:Y:S01]  /*55c0*/  CS2R R30, SRZ ;  /* 0x00000000001e7805 */ /* 0x000fe2000001ff00 */
[----:B------:R-:W0:Y:S01]  /*55d0*/  MUFU.EX2 R43, R43 ;  /* 0x0000002b002b7308 */ /* 0x000e220000000800 */
[----:B---3--:R-:W-:Y:S01]  /*55e0*/  FADD.FTZ R45, R93, R44 ;  /* 0x0000002c5d2d7221 */ /* 0x008fe20000010000 */
[----:B-1----:R-:W-:Y:S01]  /*55f0*/  FADD.FTZ R29, R35, R2 ;  /* 0x00000002231d7221 */ /* 0x002fe20000010000 */
[----:B------:R-:W-:Y:S02]  /*5600*/  CS2R R92, SRZ ;  /* 0x00000000005c7805 */ /* 0x000fe4000001ff00 */
[----:B------:R-:W-:Y:S01]  /*5610*/  FADD.FTZ R44, R34, R45 ;  /* 0x0000002d222c7221 */ /* 0x000fe20000010000 */
[C---:B------:R-:W-:Y:S01]  /*5620*/  FADD.FTZ R2, R184.reuse, R29 ;  /* 0x0000001db8027221 */ /* 0x040fe20000010000 */
[----:B------:R-:W-:Y:S01]  /*5630*/  F2FP.BF16.F32.PACK_AB R184, R184, R35 ;  /* 0x00000023b8b8723e */ /* 0x000fe200000010ff */
[----:B------:R1:W3:Y:S01]  /*5640*/  MUFU.EX2 R180, R33 ;  /* 0x0000002100b47308 */ /* 0x0002e20000000800 */
[----:B------:R-:W-:Y:S01]  /*5650*/  FADD.FTZ R41, R97, R44 ;  /* 0x0000002c61297221 */ /* 0x000fe20000010000 */
[----:B--2---:R-:W-:Y:S01]  /*5660*/  FADD.FTZ R29, R39, R2 ;  /* 0x00000002271d7221 */ /* 0x004fe20000010000 */
[----:B------:R-:W-:-:S02]  /*5670*/  CS2R R96, SRZ ;  /* 0x0000000000607805 */ /* 0x000fc4000001ff00 */
[----:B------:R-:W-:Y:S01]  /*5680*/  CS2R R44, SRZ ;  /* 0x00000000002c7805 */ /* 0x000fe2000001ff00 */
[----:B------:R-:W-:Y:S01]  /*5690*/  FADD.FTZ R6, R36, R41 ;  /* 0x0000002924067221 */ /* 0x000fe20000010000 */
[C---:B----4-:R-:W-:Y:S01]  /*56a0*/  FADD.FTZ R2, R186.reuse, R29 ;  /* 0x0000001dba027221 */ /* 0x050fe20000010000 */
[----:B------:R-:W-:Y:S01]  /*56b0*/  F2FP.BF16.F32.PACK_AB R186, R186, R39 ;  /* 0x00000027baba723e */ /* 0x000fe200000010ff */
[----:B------:R-:W2:Y:S01]  /*56c0*/  MUFU.EX2 R47, R47 ;  /* 0x0000002f002f7308 */ /* 0x000ea20000000800 */
[----:B-1----:R-:W-:Y:S01]  /*56d0*/  FADD.FTZ R33, R101, R6 ;  /* 0x0000000665217221 */ /* 0x002fe20000010000 */
[----:B0-----:R-:W-:Y:S01]  /*56e0*/  FADD.FTZ R29, R43, R2 ;  /* 0x000000022b1d7221 */ /* 0x001fe20000010000 */
[----:B------:R-:W-:Y:S02]  /*56f0*/  CS2R R100, SRZ ;  /* 0x0000000000647805 */ /* 0x000fe4000001ff00 */
[----:B------:R-:W-:Y:S01]  /*5700*/  CS2R R34, SRZ ;  /* 0x0000000000227805 */ /* 0x000fe2000001ff00 */
[----:B------:R-:W-:Y:S01]  /*5710*/  FADD.FTZ R6, R38, R33 ;  /* 0x0000002126067221 */ /* 0x000fe20000010000 */
[----:B------:R-:W-:Y:S01]  /*5720*/  CS2R R38, SRZ ;  /* 0x0000000000267805 */ /* 0x000fe2000001ff00 */
[----:B------:R0:W1:Y:S01]  /*5730*/  MUFU.EX2 R182, R37 ;  /* 0x0000002500b67308 */ /* 0x0000620000000800 */
[C---:B---3--:R-:W-:Y:S01]  /*5740*/  FADD.FTZ R2, R180.reuse, R29 ;  /* 0x0000001db4027221 */ /* 0x048fe20000010000 */
[----:B------:R-:W-:Y:S01]  /*5750*/  FADD.FTZ R33, R105, R6 ;  /* 0x0000000669217221 */ /* 0x000fe20000010000 */
[----:B------:R-:W-:-:S02]  /*5760*/  F2FP.BF16.F32.PACK_AB R180, R180, R43 ;  /* 0x0000002bb4b4723e */ /* 0x000fc400000010ff */
[----:B------:R-:W-:Y:S01]  /*5770*/  CS2R R104, SRZ ;  /* 0x0000000000687805 */ /* 0x000fe2000001ff00 */
[----:B------:R-:W-:Y:S01]  /*5780*/  FADD.FTZ R6, R40, R33 ;  /* 0x0000002128067221 */ /* 0x000fe20000010000 */
[----:B------:R-:W-:Y:S01]  /*5790*/  CS2R R40, SRZ ;  /* 0x0000000000287805 */ /* 0x000fe2000001ff00 */
[----:B------:R-:W3:Y:S01]  /*57a0*/  MUFU.EX2 R51, R51 ;  /* 0x0000003300337308 */ /* 0x000ee20000000800 */
[----:B0-----:R-:W-:Y:S01]  /*57b0*/  CS2R R36, SRZ ;  /* 0x0000000000247805 */ /* 0x001fe2000001ff00 */
[----:B------:R-:W-:Y:S01]  /*57c0*/  FADD.FTZ R33, R109, R6 ;  /* 0x000000066d217221 */ /* 0x000fe20000010000 */
[----:B------:R-:W-:-:S03]  /*57d0*/  CS2R R108, SRZ ;  /* 0x00000000006c7805 */ /* 0x000fc6000001ff00 */
[----:B------:R-:W-:Y:S01]  /*57e0*/  FADD.FTZ R6, R42, R33 ;  /* 0x000000212a067221 */ /* 0x000fe20000010000 */
[----:B------:R-:W-:Y:S01]  /*57f0*/  CS2R R42, SRZ ;  /* 0x00000000002a7805 */ /* 0x000fe2000001ff00 */
[----:B------:R2:W0:Y:S01]  /*5800*/  MUFU.EX2 R176, R25 ;  /* 0x0000001900b07308 */ /* 0x0004220000000800 */
[----:B------:R-:W-:Y:S01]  /*5810*/  CS2R R32, SRZ ;  /* 0x0000000000207805 */ /* 0x000fe2000001ff00 */
[----:B------:R-:W-:-:S06]  /*5820*/  FADD.FTZ R29, R113, R6 ;  /* 0x00000006711d7221 */ /* 0x000fcc0000010000 */
[----:B------:R-:W4:Y:S01]  /*5830*/  MUFU.EX2 R3, R3 ;  /* 0x0000000300037308 */ /* 0x000f220000000800 */
[----:B--2---:R-:W-:-:S04]  /*5840*/  FADD.FTZ R25, R47, R2 ;  /* 0x000000022f197221 */ /* 0x004fc80000010000 */
[C---:B-1----:R-:W-:Y:S01]  /*5850*/  FADD.FTZ R2, R182.reuse, R25 ;  /* 0x00000019b6027221 */ /* 0x042fe20000010000 */
[----:B------:R-:W-:Y:S02]  /*5860*/  F2FP.BF16.F32.PACK_AB R182, R182, R47 ;  /* 0x0000002fb6b6723e */ /* 0x000fe400000010ff */
[----:B------:R-:W-:Y:S01]  /*5870*/  CS2R R46, SRZ ;  /* 0x00000000002e7805 */ /* 0x000fe2000001ff00 */
[----:B------:R-:W1:Y:S01]  /*5880*/  MUFU.EX2 R26, R26 ;  /* 0x0000001a001a7308 */ /* 0x000e620000000800 */
[----:B---3--:R-:W-:-:S04]  /*5890*/  FADD.FTZ R7, R51, R2 ;  /* 0x0000000233077221 */ /* 0x008fc80000010000 */
[C---:B0-----:R-:W-:Y:S01]  /*58a0*/  FADD.FTZ R2, R176.reuse, R7 ;  /* 0x00000007b0027221 */ /* 0x041fe20000010000 */
[----:B------:R-:W-:Y:S02]  /*58b0*/  F2FP.BF16.F32.PACK_AB R176, R176, R51 ;  /* 0x00000033b0b0723e */ /* 0x000fe400000010ff */
[----:B------:R-:W-:Y:S01]  /*58c0*/  CS2R R50, SRZ ;  /* 0x0000000000327805 */ /* 0x000fe2000001ff00 */
[----:B------:R-:W0:Y:S01]  /*58d0*/  MUFU.EX2 R24, R24 ;  /* 0x0000001800187308 */ /* 0x000e220000000800 */
[----:B----4-:R-:W-:Y:S01]  /*58e0*/  FADD.FTZ R7, R3, R2 ;  /* 0x0000000203077221 */ /* 0x010fe20000010000 */
[----:B------:R-:W-:Y:S02]  /*58f0*/  IMAD.MOV.U32 R2, RZ, RZ, 0x3f800000 ;  /* 0x3f800000ff027424 */ /* 0x000fe400078e00ff */
[C---:B-1----:R-:W-:Y:S01]  /*5900*/  FADD.FTZ R6, R26.reuse, R29 ;  /* 0x0000001d1a067221 */ /* 0x042fe20000010000 */
[----:B------:R-:W-:Y:S02]  /*5910*/  F2FP.BF16.F32.PACK_AB R179, R26, R113 ;  /* 0x000000711ab3723e */ /* 0x000fe400000010ff */
[----:B------:R-:W-:-:S02]  /*5920*/  CS2R R112, SRZ ;  /* 0x0000000000707805 */ /* 0x000fc4000001ff00 */
[----:B------:R-:W-:Y:S02]  /*5930*/  CS2R R28, SRZ ;  /* 0x00000000001c7805 */ /* 0x000fe4000001ff00 */
[----:B------:R-:W-:Y:S01]  /*5940*/  CS2R R26, SRZ ;  /* 0x00000000001a7805 */ /* 0x000fe2000001ff00 */
[C---:B0-----:R-:W-:Y:S01]  /*5950*/  FADD.FTZ R7, R24.reuse, R7 ;  /* 0x0000000718077221 */ /* 0x041fe20000010000 */
[----:B------:R-:W-:Y:S01]  /*5960*/  F2FP.BF16.F32.PACK_AB R178, R24, R3 ;  /* 0x0000000318b2723e */ /* 0x000fe200000010ff */
[----:B------:R-:W-:Y:S01]  /*5970*/  IMAD.MOV.U32 R3, RZ, RZ, 0x3f800000 ;  /* 0x3f800000ff037424 */ /* 0x000fe200078e00ff */
[----:B------:R-:W-:Y:S01]  /*5980*/  CS2R R24, SRZ ;  /* 0x0000000000187805 */ /* 0x000fe2000001ff00 */
[----:B------:R-:W-:Y:S06]  /*5990*/  @!P3 BRA `(.L_x_5933) ;  /* 0x000000440024b947 */ /* 0x000fec0003800000 */
[----:B------:R-:W-:Y:S01]  /*59a0*/  IMAD.MOV.U32 R9, RZ, RZ, R5 ;  /* 0x000000ffff097224 */ /* 0x000fe200078e0005 */
[----:B------:R-:W-:Y:S01]  /*59b0*/  UMOV UR37, UR36 ;  /* 0x0000002400257c82 */ /* 0x000fe20008000000 */
[----:B------:R-:W-:Y:S02]  /*59c0*/  IMAD.MOV.U32 R10, RZ, RZ, R4 ;  /* 0x000000ffff0a7224 */ /* 0x000fe400078e0004 */
[----:B------:R-:W-:Y:S02]  /*59d0*/  IMAD.MOV.U32 R3, RZ, RZ, 0x3f800000 ;  /* 0x3f800000ff037424 */ /* 0x000fe400078e00ff */
[----:B------:R-:W-:Y:S02]  /*59e0*/  IMAD.MOV.U32 R119, RZ, RZ, RZ ;  /* 0x000000ffff777224 */ /* 0x000fe400078e00ff */
[----:B------:R-:W-:-:S07]  /*59f0*/  IMAD.U32 R11, RZ, RZ, UR61 ;  /* 0x0000003dff0b7e24 */ /* 0x000fce000f8e00ff */
.L_x_5942:
[----:B------:R-:W-:Y:S01]  /*5a00*/  R2UR UR7, R11 ;  /* 0x000000000b0772ca */ /* 0x000fe200000e0000 */
[----:B------:R-:W-:-:S04]  /*5a10*/  UIADD3 UR6, UR37, 0x1, URZ ;  /* 0x0000000125067890 */ /* 0x000fc8000fffe03f */
[----:B------:R-:W-:-:S04]  /*5a20*/  UISETP.NE.AND UP1, UPT, UR6, 0x2, UPT ;  /* 0x000000020600788c */ /* 0x000fc8000bf25270 */
[----:B------:R-:W-:Y:S02]  /*5a30*/  USEL UR61, URZ, 0x1, UP1 ;  /* 0x000000013f3d7887 */ /* 0x000fe40008800000 */
[----:B------:R-:W-:Y:S02]  /*5a40*/  USEL UR36, UR6, URZ, UP1 ;  /* 0x0000003f06247287 */ /* 0x000fe40008800000 */
[----:B------:R-:W-:Y:S01]  /*5a50*/  ULOP3.LUT UR61, UR7, UR61, URZ, 0x3c, !UPT ;  /* 0x0000003d073d7292 */ /* 0x000fe2000f8e3c3f */
[----:B------:R-:W-:Y:S11]  /*5a60*/  @!P0 BRA `(.L_x_5934) ;  /* 0x0000000000048947 */ /* 0x000ff60003800000 */
[----:B------:R-:W-:Y:S01]  /*5a70*/  BPT.TRAP 0x1 ;  /* 0x000000040000795c */ /* 0x000fe20000300000 */
.L_x_5934:
[----:B------:R-:W-:Y:S01]  /*5a80*/  ULEA UR39, UR36, UR60, 0x3 ;  /* 0x0000003c24277291 */ /* 0x000fe2000f8e183f */
[----:B------:R-:W-:-:S05]  /*5a90*/  IMAD.U32 R0, RZ, RZ, UR61 ;  /* 0x0000003dff007e24 */ /* 0x000fca000f8e00ff */
[----:B------:R-:W-:-:S04]  /*5aa0*/  SHF.L.U32 R0, R0, 0x1f, RZ ;  /* 0x0000001f00007819 */ /* 0x000fc800000006ff */
[----:B------:R0:W1:Y:S01]  /*5ab0*/  SYNCS.PHASECHK.TRANS64.TRYWAIT P3, [UR39+0x36830], R0 ;  /* 0x03683000ff0075a7 */ /* 0x0000620008060167 */
[----:B------:R-:W-:Y:S05]  /*5ac0*/  @!P0 BRA `(.L_x_5935) ;  /* 0x0000000000048947 */ /* 0x000fea0003800000 */
[----:B------:R-:W-:Y:S01]  /*5ad0*/  BPT.TRAP 0x1 ;  /* 0x000000040000795c */ /* 0x000fe20000300000 */
.L_x_5935:
[----:B-1----:R-:W-:Y:S05]  /*5ae0*/  @P3 BRA `(.L_x_5936) ;  /* 0x0000000000083947 */ /* 0x002fea0003800000 */
[----:B------:R-:W1:Y:S02]  /*5af0*/  SYNCS.PHASECHK.TRANS64.TRYWAIT P3, [UR39+0x36830], R0 ;  /* 0x03683000ff0075a7 */ /* 0x000e640008060167 */
[----:B-1----:R-:W-:Y:S05]  /*5b00*/  @!P3 BRA `(.L_x_5937) ;  /* 0x000001240090b947 */ /* 0x002fea0003800000 */
.L_x_5936:
        /* <DEDUP_REMOVED lines=602> */
.L_x_5938:
[----:B------:R-:W-:Y:S01]  /*80b0*/  R2UR UR6, R11 ;  /* 0x000000000b0672ca */ /* 0x000fe200000e0000 */
[----:B------:R-:W-:-:S12]  /*80c0*/  ULEA UR10, UR37, UR60, 0x3 ;  /* 0x0000003c250a7291 */ /* 0x000fd8000f8e183f */
[----:B01----:R-:W-:-:S05]  /*80d0*/  IMAD.U32 R0, RZ, RZ, UR6 ;  /* 0x00000006ff007e24 */ /* 0x003fca000f8e00ff */
[----:B------:R-:W-:-:S04]  /*80e0*/  SHF.L.U32 R0, R0, 0x1f, RZ ;  /* 0x0000001f00007819 */ /* 0x000fc800000006ff */
[----:B------:R0:W1:Y:S01]  /*80f0*/  SYNCS.PHASECHK.TRANS64.TRYWAIT P3, [UR10+0x36850], R0 ;  /* 0x03685000ff0075a7 */ /* 0x000062000806014a */
[----:B------:R-:W-:Y:S05]  /*8100*/  @!P0 BRA `(.L_x_5939) ;  /* 0x0000000000048947 */ /* 0x000fea0003800000 */
[----:B------:R-:W-:Y:S01]  /*8110*/  BPT.TRAP 0x1 ;  /* 0x000000040000795c */ /* 0x000fe20000300000 */
.L_x_5939:
[----:B-1----:R-:W-:Y:S05]  /*8120*/  @P3 BRA `(.L_x_5940) ;  /* 0x0000000000083947 */ /* 0x002fea0003800000 */
[----:B------:R-:W1:Y:S02]  /*8130*/  SYNCS.PHASECHK.TRANS64.TRYWAIT P3, [UR10+0x36850], R0 ;  /* 0x03685000ff0075a7 */ /* 0x000e64000806014a */
[----:B-1----:R-:W-:Y:S05]  /*8140*/  @!P3 BRA `(.L_x_5941) ;  /* 0x000001000018b947 */ /* 0x002fea0003800000 */
.L_x_5940:
[----:B------:R-:W-:Y:S01]  /*8150*/  UIADD3 UR6, UR60, 0x400, URZ ;  /* 0x000004003c067890 */ /* 0x000fe2000fffe03f */
[----:B------:R-:W-:Y:S01]  /*8160*/  WARPGROUP.ARRIVE ;  /* 0x00000000000079c5 */ /* 0x000fe20000000000 */
[----:B------:R-:W-:Y:S01]  /*8170*/  UMOV UR7, 0x40000040 ;  /* 0x4000004000077882 */ /* 0x000fe20000000000 */
[----:B------:R-:W-:Y:S01]  /*8180*/  R2UR UR18, R19 ;  /* 0x00000000131272ca */ /* 0x000fe200000e0000 */
[----:B------:R-:W-:Y:S01]  /*8190*/  USHF.R.U32.HI UR6, URZ, 0x4, UR6 ;  /* 0x000000043f067899 */ /* 0x000fe20008011606 */
[----:B------:R-:W-:Y:S02]  /*81a0*/  R2UR UR15, R17 ;  /* 0x00000000110f72ca */ /* 0x000fe400000e0000 */
[----:B------:R-:W-:Y:S01]  /*81b0*/  R2UR UR14, R18 ;  /* 0x00000000120e72ca */ /* 0x000fe200000e0000 */
[----:B------:R-:W-:-:S04]  /*81c0*/  ULOP3.LUT UR6, UR6, 0x3fff, URZ, 0xc0, !UPT ;  /* 0x00003fff06067892 */ /* 0x000fc8000f8ec03f */
[----:B------:R-:W-:-:S04]  /*81d0*/  ULOP3.LUT UR6, UR6, 0x3800000, URZ, 0xfc, !UPT ;  /* 0x0380000006067892 */ /* 0x000fc8000f8efc3f */
[----:B------:R-:W-:Y:S01]  /*81e0*/  UIMAD UR11, UR37, 0xa80, UR6 ;  /* 0x00000a80250b78a4 */ /* 0x000fe2000f8e0206 */
[----:B------:R-:W-:Y:S02]  /*81f0*/  VIADD R4, R23, UR18 ;  /* 0x0000001217047c36 */ /* 0x000fe40008000000 */
[----:B------:R-:W-:-:S04]  /*8200*/  UMOV UR37, UR36 ;  /* 0x0000002400257c82 */ /* 0x000fc80008000000 */
        /* <DEDUP_REMOVED lines=12> */
[----:B------:R-:W-:Y:S01]  /*82d0*/  @UP0 ULDC UR6, c[0x0][0x44c] ;  /* 0x0001130000060ab9 */ /* 0x000fe20000000800 */
[----:B------:R-:W-:Y:S01]  /*82e0*/  UMOV UR7, 0x40000040 ;  /* 0x4000004000077882 */ /* 0x000fe20000000000 */
[----:B01----:R-:W-:Y:S01]  /*82f0*/  @P2 IMAD.HI.U32 R0, R4, UR6, RZ ;  /* 0x0000000604002c27 */ /* 0x003fe2000f8e00ff */
[----:B------:R-:W-:-:S04]  /*8300*/  @UP0 ULDC UR6, c[0x0][0x450] ;  /* 0x0001140000060ab9 */ /* 0x000fc80000000800 */
[----:B------:R-:W-:Y:S01]  /*8310*/  @P2 SHF.R.U32.HI R4, RZ, UR6, R0 ;  /* 0x00000006ff042c19 */ /* 0x000fe20008011600 */
[----:B------:R-:W-:Y:S02]  /*8320*/  UMOV UR6, 0x1 ;  /* 0x0000000100067882 */ /* 0x000fe40000000000 */
[----:B------:R-:W-:Y:S02]  /*8330*/  UIMAD UR6, UR38, -0x70, UR6 ;  /* 0xffffff90260678a4 */ /* 0x000fe4000f8e0206 */
[----:B------:R-:W0:Y:S04]  /*8340*/  SHFL.IDX PT, R3, R4, 0x1, 0x1c1f ;  /* 0x003c1f0004037f89 */ /* 0x000e2800000e0000 */
[----:B------:R-:W-:Y:S01]  /*8350*/  IMAD.U32 R5, RZ, RZ, UR6 ;  /* 0x00000006ff057e24 */ /* 0x000fe2000f8e00ff */
[----:B------:R-:W-:Y:S01]  /*8360*/  UIADD3 UR6, UR11, 0x180, URZ ;  /* 0x000001800b067890 */ /* 0x000fe2000fffe03f */
[----:B------:R-:W1:Y:S02]  /*8370*/  SHFL.IDX PT, R203, R4, RZ, 0x1c1f ;  /* 0x001c1fff04cb7589 */ /* 0x000e6400000e0000 */
[----:B------:R-:W-:-:S02]  /*8380*/  IMAD R2, R22, -0x2, R5 ;  /* 0xfffffffe16027824 */ /* 0x000fc400078e0205 */
[----:B------:R-:W-:-:S05]  /*8390*/  IMAD.U32 R5, RZ, RZ, UR15 ;  /* 0x0000000fff057e24 */ /* 0x000fca000f8e00ff */
[----:B------:R-:W-:Y:S02]  /*83a0*/  IADD3 R2, -R5, UR14, R2 ;  /* 0x0000000e05027c10 */ /* 0x000fe4000fffe102 */
[----:B------:R-:W-:-:S03]  /*83b0*/  R2UR UR14, R12 ;  /* 0x000000000c0e72ca */ /* 0x000fc600000e0000 */
[----:B0-----:R-:W-:-:S05]  /*83c0*/  IMAD.IADD R0, R2, 0x1, R3 ;  /* 0x0000000102007824 */ /* 0x001fca00078e0203 */
[----:B------:R-:W-:Y:S01]  /*83d0*/  ISETP.GT.AND P3, PT, R0, RZ, PT ;  /* 0x000000ff0000720c */ /* 0x000fe20003f64270 */
[----:B-1----:R-:W-:Y:S01]  /*83e0*/  IMAD.IADD R2, R2, 0x1, R203 ;  /* 0x0000000102027824 */ /* 0x002fe200078e02cb */
[----:B------:R-:W-:-:S03]  /*83f0*/  ISETP.GT.AND P4, PT, R0, 0x1, PT ;  /* 0x000000010000780c */ /* 0x000fc60003f84270 */
[----:B------:R-:W-:Y:S01]  /*8400*/  UISETP.GT.AND UP1, UPT, UR38, UR14, UPT ;  /* 0x0000000e2600728c */ /* 0x000fe2000bf24270 */
[----:B------:R-:W-:Y:S01]  /*8410*/  FSEL R201, R170, -INF , P3 ;  /* 0xff800000aac97808 */ /* 0x000fe20001800000 */
[----:B------:R-:W-:Y:S01]  /*8420*/  UIADD3 UR38, UR38, -0x1, URZ ;  /* 0xffffffff26267890 */ /* 0x000fe2000fffe03f */
[C---:B------:R-:W-:Y:S02]  /*8430*/  ISETP.GT.AND P3, PT, R0.reuse, 0x8, PT ;  /* 0x000000080000780c */ /* 0x040fe40003f64270 */
[----:B------:R-:W-:Y:S02]  /*8440*/  FSEL R197, R171, -INF , P4 ;  /* 0xff800000abc57808 */ /* 0x000fe40002000000 */
[----:B------:R-:W-:Y:S02]  /*8450*/  FMNMX.FTZ R14, R201, R9, !PT ;  /* 0x00000009c90e7209 */ /* 0x000fe40007810000 */
[----:B------:R-:W-:Y:S02]  /*8460*/  ISETP.GT.AND P4, PT, R0, 0x9, PT ;  /* 0x000000090000780c */ /* 0x000fe40003f84270 */
[----:B------:R-:W-:-:S02]  /*8470*/  FSEL R199, R174, -INF , P3 ;  /* 0xff800000aec77808 */ /* 0x000fc40001800000 */
[----:B------:R-:W-:Y:S02]  /*8480*/  FMNMX.FTZ R14, R197, R14, !PT ;  /* 0x0000000ec50e7209 */ /* 0x000fe40007810000 */
        /* <DEDUP_REMOVED lines=52> */
[----:B------:R-:W-:-:S02]  /*87d0*/  FMNMX.FTZ R14, R143, R14, !PT ;  /* 0x0000000e8f0e7209 */ /* 0x000fc40007810000 */
[----:B------:R-:W-:Y:S02]  /*87e0*/  FSEL R131, R131, -INF , P4 ;  /* 0xff80000083837808 */ /* 0x000fe40002000000 */
[----:B------:R-:W-:Y:S02]  /*87f0*/  ISETP.GT.AND P4, PT, R0, 0x59, PT ;  /* 0x000000590000780c */ /* 0x000fe40003f84270 */
[----:B------:R-:W-:-:S04]  /*8800*/  ISETP.GT.AND P5, PT, R2, 0x1, PT ;  /* 0x000000010200780c */ /* 0x000fc80003fa4270 */
[----:B------:R-:W-:Y:S02]  /*8810*/  FSEL R169, R169, -INF , P5 ;  /* 0xff800000a9a97808 */ /* 0x000fe40002800000 */
        /* <DEDUP_REMOVED lines=9> */
[----:B------:R-:W-:Y:S01]  /*88b0*/  FSEL R225, R157, -INF , P5 ;  /* 0xff8000009de17808 */ /* 0x000fe20002800000 */
[----:B------:R-:W-:Y:S02]  /*88c0*/  WARPGROUP.DEPBAR.LE gsb0, 0x0 ;  /* 0x00008000000079c5 */ /* 0x000fe40000010000 */
[----:B------:R-:W-:Y:S01]  /*88d0*/  WARPGROUP.ARRIVE ;  /* 0x00000000000079c5 */ /* 0x000fe20000000000 */
[----:B------:R-:W-:Y:S02]  /*88e0*/  FSEL R193, R135, -INF , P4 ;  /* 0xff80000087c17808 */ /* 0x000fe40002000000 */
[----:B------:R-:W-:Y:S02]  /*88f0*/  ISETP.GT.AND P4, PT, R0, 0x61, PT ;  /* 0x000000610000780c */ /* 0x000fe40003f84270 */
[----:B------:R-:W-:Y:S01]  /*8900*/  ISETP.GT.AND P5, PT, R2, 0x31, PT ;  /* 0x000000310200780c */ /* 0x000fe20003fa4270 */
[----:B------:R-:W-:Y:S01]  /*8910*/  HGMMA.64x192x16.F32.BF16 R24, R188, gdesc[UR4].tnspB, R24, gsb0 ;  /* 0x42e00004bc187df0 */ /* 0x000fe20008001818 */
[----:B------:R-:W-:Y:S01]  /*8920*/  UIADD3 UR6, UR11, 0x200, URZ ;  /* 0x000002000b067890 */ /* 0x000fe2000fffe03f */
[----:B------:R-:W-:Y:S01]  /*8930*/  FSEL R123, R123, -INF , P4 ;  /* 0xff8000007b7b7808 */ /* 0x000fe20002000000 */
[----:B------:R-:W-:Y:S01]  /*8940*/  UMOV UR7, 0x40000040 ;  /* 0x4000004000077882 */ /* 0x000fe20000000000 */
[----:B------:R-:W-:-:S02]  /*8950*/  ISETP.GT.AND P4, PT, R0, 0x69, PT ;  /* 0x000000690000780c */ /* 0x000fc40003f84270 */
[----:B------:R-:W-:Y:S02]  /*8960*/  FSEL R227, R145, -INF , P5 ;  /* 0xff80000091e37808 */ /* 0x000fe40002800000 */
[----:B------:R-:W-:Y:S02]  /*8970*/  FSEL R127, R127, -INF , P4 ;  /* 0xff8000007f7f7808 */ /* 0x000fe40002000000 */
[C---:B------:R-:W-:Y:S02]  /*8980*/  ISETP.GT.AND P4, PT, R2.reuse, RZ, PT ;  /* 0x000000ff0200720c */ /* 0x040fe40003f84270 */
        /* <DEDUP_REMOVED lines=12> */
[----:B------:R-:W-:Y:S01]  /*8a50*/  ISETP.GT.AND P5, PT, R2, 0x69, PT ;  /* 0x000000690200780c */ /* 0x000fe20003fa4270 */
[----:B------:R-:W-:Y:S02]  /*8a60*/  WARPGROUP.DEPBAR.LE gsb0, 0x0 ;  /* 0x00008000000079c5 */ /* 0x000fe40000010000 */
[----:B------:R-:W-:Y:S01]  /*8a70*/  WARPGROUP.ARRIVE ;  /* 0x00000000000079c5 */ /* 0x000fe20000000000 */
[----:B------:R-:W-:Y:S02]  /*8a80*/  FSEL R189, R130, -INF , P3 ;  /* 0xff80000082bd7808 */ /* 0x000fe40001800000 */
[----:B------:R-:W-:Y:S02]  /*8a90*/  ISETP.GT.AND P3, PT, R0, 0x58, PT ;  /* 0x000000580000780c */ /* 0x000fe40003f64270 */
[----:B------:R-:W-:Y:S01]  /*8aa0*/  FMNMX.FTZ R14, R189, R14, !PT ;  /* 0x0000000ebd0e7209 */ /* 0x000fe20007810000 */
[----:B------:R-:W-:Y:S01]  /*8ab0*/  HGMMA.64x192x16.F32.BF16 R24, R184, gdesc[UR4].tnspB, R24, gsb0 ;  /* 0x42e00004b8187df0 */ /* 0x000fe20008001818 */
[----:B------:R-:W-:Y:S01]  /*8ac0*/  FSEL R191, R134, -INF , P3 ;  /* 0xff80000086bf7808 */ /* 0x000fe20001800000 */
[----:B------:R-:W-:Y:S01]  /*8ad0*/  UIADD3 UR6, UR11, 0x280, URZ ;  /* 0x000002800b067890 */ /* 0x000fe2000fffe03f */
[----:B------:R-:W-:Y:S01]  /*8ae0*/  FMNMX.FTZ R14, R131, R14, !PT ;  /* 0x0000000e830e7209 */ /* 0x000fe20007810000 */
[----:B------:R-:W-:Y:S01]  /*8af0*/  UMOV UR7, 0x40000040 ;  /* 0x4000004000077882 */ /* 0x000fe20000000000 */
[----:B------:R-:W-:-:S02]  /*8b00*/  ISETP.GT.AND P3, PT, R0, 0x60, PT ;  /* 0x000000600000780c */ /* 0x000fc40003f64270 */
[----:B------:R-:W-:Y:S02]  /*8b10*/  FMNMX.FTZ R14, R191, R14, !PT ;  /* 0x0000000ebf0e7209 */ /* 0x000fe40007810000 */
[----:B------:R-:W-:Y:S02]  /*8b20*/  FSEL R135, R122, -INF , P3 ;  /* 0xff8000007a877808 */ /* 0x000fe40001800000 */
[----:B------:R-:W-:Y:S02]  /*8b30*/  FMNMX.FTZ R14, R193, R14, !PT ;  /* 0x0000000ec10e7209 */ /* 0x000fe40007810000 */
[----:B------:R-:W-:Y:S02]  /*8b40*/  ISETP.GT.AND P3, PT, R0, 0x68, PT ;  /* 0x000000680000780c */ /* 0x000fe40003f64270 */
[----:B------:R-:W-:Y:S01]  /*8b50*/  FMNMX.FTZ R14, R135, R14, !PT ;  /* 0x0000000e870e7209 */ /* 0x000fe20007810000 */
[----:B------:R-:W0:Y:S01]  /*8b60*/  LDC R0, c[0x0][0x988] ;  /* 0x00026200ff007b82 */ /* 0x000e220000000800 */
[----:B------:R-:W-:-:S02]  /*8b70*/  FSEL R195, R126, -INF , P3 ;  /* 0xff8000007ec37808 */ /* 0x000fc40001800000 */
[----:B------:R-:W-:-:S04]  /*8b80*/  FMNMX.FTZ R14, R123, R14, !PT ;  /* 0x0000000e7b0e7209 */ /* 0x000fc80007810000 */
[----:B------:R-:W-:-:S04]  /*8b90*/  FMNMX.FTZ R14, R195, R14, !PT ;  /* 0x0000000ec30e7209 */ /* 0x000fc80007810000 */
[----:B------:R-:W-:-:S05]  /*8ba0*/  FMNMX.FTZ R14, R127, R14, !PT ;  /* 0x0000000e7f0e7209 */ /* 0x000fca0007810000 */
[----:B------:R-:W1:Y:S02]  /*8bb0*/  SHFL.BFLY PT, R5, R14, 0x2, 0x1f ;  /* 0x0c401f000e057f89 */ /* 0x000e6400000e0000 */
[----:B-1----:R-:W-:-:S05]  /*8bc0*/  FMNMX.FTZ R20, R14, R5, !PT ;  /* 0x000000050e147209 */ /* 0x002fca0007810000 */
[----:B------:R-:W1:Y:S02]  /*8bd0*/  SHFL.BFLY PT, R5, R20, 0x1, 0x1f ;  /* 0x0c201f0014057f89 */ /* 0x000e6400000e0000 */
[----:B-1----:R-:W-:-:S04]  /*8be0*/  FMNMX.FTZ R5, R20, R5, !PT ;  /* 0x0000000514057209 */ /* 0x002fc80007810000 */
[C---:B------:R-:W-:Y:S01]  /*8bf0*/  FSETP.NEU.FTZ.AND P3, PT, R5.reuse, -INF , PT ;  /* 0xff8000000500780b */ /* 0x040fe20003f7d000 */
[----:B0-----:R-:W-:-:S05]  /*8c00*/  FMUL.FTZ R122, R5, R0 ;  /* 0x00000000057a7220 */ /* 0x001fca0000410000 */
[----:B------:R-:W-:-:S05]  /*8c10*/  FSEL R14, R122, RZ, P3 ;  /* 0x000000ff7a0e7208 */ /* 0x000fca0001800000 */
        /* <DEDUP_REMOVED lines=31> */
[----:B------:R-:W-:-:S04]  /*8e10*/  FSEL R185, R168, -INF , P4 ;  /* 0xff800000a8b97808 */ /* 0x000fc80002000000 */
[----:B------:R-:W-:Y:S01]  /*8e20*/  MUFU.EX2 R131, R131 ;  /* 0x0000008300837308 */ /* 0x000fe20000000800 */
[----:B------:R-:W-:Y:S02]  /*8e30*/  ISETP.GT.AND P4, PT, R2, 0x8, PT ;  /* 0x000000080200780c */ /* 0x000fe40003f84270 */
[----:B------:R-:W-:Y:S01]  /*8e40*/  FMNMX.FTZ R4, R185, R10, !PT ;  /* 0x0000000ab9047209 */ /* 0x000fe20007810000 */
[----:B------:R-:W-:Y:S01]  /*8e50*/  HGMMA.64x192x16.F32.BF16 R24, R180, gdesc[UR4].tnspB, R24, gsb0 ;  /* 0x42e00004b4187df0 */ /* 0x000fe20008001818 */
[----:B------:R-:W-:Y:S01]  /*8e60*/  FSEL R187, R172, -INF , P4 ;  /* 0xff800000acbb7808 */ /* 0x000fe20002000000 */
[----:B------:R-:W-:Y:S01]  /*8e70*/  UIADD3 UR6, UR11, 0x300, URZ ;  /* 0x000003000b067890 */ /* 0x000fe2000fffe03f */
[----:B------:R-:W-:Y:S01]  /*8e80*/  FMNMX.FTZ R4, R169, R4, !PT ;  /* 0x00000004a9047209 */ /* 0x000fe20007810000 */
[----:B------:R-:W-:Y:S01]  /*8e90*/  UMOV UR7, 0x40000040 ;  /* 0x4000004000077882 */ /* 0x000fe20000000000 */
        /* <DEDUP_REMOVED lines=28> */
[----:B------:R-:W-:Y:S01]  /*9060*/  FSEL R167, R136, -INF , P4 ;  /* 0xff80000088a77808 */ /* 0x000fe20002000000 */
[--C-:B------:R-:W-:Y:S01]  /*9070*/  FFMA.FTZ R136, R147, R0, -R14.reuse ;  /* 0x0000000093887223 */ /* 0x100fe2000001080e */
[----:B------:R-:W-:Y:S02]  /*9080*/  FMNMX.FTZ R4, R149, R4, !PT ;  /* 0x0000000495047209 */ /* 0x000fe40007810000 */
[----:B------:R-:W-:Y:S02]  /*9090*/  ISETP.GT.AND P4, PT, R2, 0x48, PT ;  /* 0x000000480200780c */ /* 0x000fe40003f84270 */
[----:B------:R-:W-:Y:S01]  /*90a0*/  FMNMX.FTZ R4, R167, R4, !PT ;  /* 0x00000004a7047209 */ /* 0x000fe20007810000 */
[----:B------:R-:W-:Y:S01]  /*90b0*/  MUFU.EX2 R136, R136 ;  /* 0x0000008800887308 */ /* 0x000fe20000000800 */
[----:B------:R-:W-:Y:S01]  /*90c0*/  FSEL R229, R140, -INF , P4 ;  /* 0xff8000008ce57808 */ /* 0x000fe20002000000 */
[----:B------:R-:W-:Y:S01]  /*90d0*/  FFMA.FTZ R140, R193, R0, -R14 ;  /* 0x00000000c18c7223 */ /* 0x000fe2000001080e */
[----:B------:R-:W-:-:S02]  /*90e0*/  FMNMX.FTZ R4, R137, R4, !PT ;  /* 0x0000000489047209 */ /* 0x000fc40007810000 */
[----:B------:R-:W-:Y:S02]  /*90f0*/  ISETP.GT.AND P4, PT, R2, 0x50, PT ;  /* 0x000000500200780c */ /* 0x000fe40003f84270 */
[----:B------:R-:W-:Y:S01]  /*9100*/  FMNMX.FTZ R4, R229, R4, !PT ;  /* 0x00000004e5047209 */ /* 0x000fe20007810000 */
[----:B------:R-:W-:Y:S01]  /*9110*/  MUFU.EX2 R140, R140 ;  /* 0x0000008c008c7308 */ /* 0x000fe20000000800 */
[----:B------:R-:W-:Y:S02]  /*9120*/  FSEL R155, R128, -INF , P4 ;  /* 0xff800000809b7808 */ /* 0x000fe40002000000 */
[----:B------:R-:W-:Y:S02]  /*9130*/  FMNMX.FTZ R4, R141, R4, !PT ;  /* 0x000000048d047209 */ /* 0x000fe40007810000 */
[----:B------:R-:W-:Y:S02]  /*9140*/  ISETP.GT.AND P4, PT, R2, 0x58, PT ;  /* 0x000000580200780c */ /* 0x000fe40003f84270 */
[----:B------:R-:W-:Y:S01]  /*9150*/  FMNMX.FTZ R4, R155, R4, !PT ;  /* 0x000000049b047209 */ /* 0x000fe20007810000 */
[----:B------:R0:W1:Y:S01]  /*9160*/  MUFU.EX2 R128, R134 ;  /* 0x0000008600807308 */ /* 0x0000620000000800 */
[----:B------:R-:W-:Y:S01]  /*9170*/  FSEL R233, R132, -INF , P4 ;  /* 0xff80000084e97808 */ /* 0x000fe20002000000 */
[----:B------:R-:W-:Y:S01]  /*9180*/  FFMA.FTZ R132, R143, R0, -R14 ;  /* 0x000000008f847223 */ /* 0x000fe2000001080e */
[----:B------:R-:W-:-:S02]  /*9190*/  FMNMX.FTZ R4, R231, R4, !PT ;  /* 0x00000004e7047209 */ /* 0x000fc40007810000 */
[----:B------:R-:W-:Y:S02]  /*91a0*/  ISETP.GT.AND P4, PT, R2, 0x60, PT ;  /* 0x000000600200780c */ /* 0x000fe40003f84270 */
[----:B------:R-:W-:Y:S01]  /*91b0*/  FMNMX.FTZ R4, R233, R4, !PT ;  /* 0x00000004e9047209 */ /* 0x000fe20007810000 */
[----:B------:R-:W-:Y:S01]  /*91c0*/  MUFU.EX2 R132, R132 ;  /* 0x0000008400847308 */ /* 0x000fe20000000800 */
[----:B------:R-:W-:Y:S01]  /*91d0*/  FSEL R159, R120, -INF , P4 ;  /* 0xff800000789f7808 */ /* 0x000fe20002000000 */
[--C-:B0-----:R-:W-:Y:S01]  /*91e0*/  FFMA.FTZ R134, R139, R0, -R14.reuse ;  /* 0x000000008b867223 */ /* 0x101fe2000001080e */
[----:B------:R-:W-:Y:S02]  /*91f0*/  FMNMX.FTZ R4, R133, R4, !PT ;  /* 0x0000000485047209 */ /* 0x000fe40007810000 */
[----:B------:R-:W-:Y:S02]  /*9200*/  ISETP.GT.AND P4, PT, R2, 0x68, PT ;  /* 0x000000680200780c */ /* 0x000fe40003f84270 */
[----:B------:R-:W-:Y:S01]  /*9210*/  FMNMX.FTZ R4, R159, R4, !PT ;  /* 0x000000049f047209 */ /* 0x000fe20007810000 */
[----:B------:R0:W2:Y:S01]  /*9220*/  MUFU.EX2 R120, R129 ;  /* 0x0000008100787308 */ /* 0x0000a20000000800 */
[----:B------:R-:W-:Y:S01]  /*9230*/  FSEL R237, R124, -INF , P4 ;  /* 0xff8000007ced7808 */ /* 0x000fe20002000000 */
[--C-:B------:R-:W-:Y:S01]  /*9240*/  FFMA.FTZ R124, R21, R0, -R14.reuse ;  /* 0x00000000157c7223 */ /* 0x100fe2000001080e */
[----:B------:R-:W-:Y:S01]  /*9250*/  FMNMX.FTZ R4, R235, R4, !PT ;  /* 0x00000004eb047209 */ /* 0x000fe20007810000 */
[-CC-:B------:R-:W-:Y:S01]  /*9260*/  FFMA.FTZ R21, R175, R0.reuse, -R14.reuse ;  /* 0x00000000af157223 */ /* 0x180fe2000001080e */
[----:B------:R-:W-:Y:S01]  /*9270*/  FSEL R144, R125, -INF , P5 ;  /* 0xff8000007d907808 */ /* 0x000fe20002800000 */
[----:B------:R-:W-:Y:S01]  /*9280*/  FFMA.FTZ R125, R151, R0, -R14 ;  /* 0x00000000977d7223 */ /* 0x000fe2000001080e */
[----:B------:R-:W-:Y:S01]  /*9290*/  FMNMX.FTZ R121, R237, R4, !PT ;  /* 0x00000004ed797209 */ /* 0x000fe20007810000 */
[----:B------:R-:W-:Y:S01]  /*92a0*/  MUFU.EX2 R124, R124 ;  /* 0x0000007c007c7308 */ /* 0x000fe20000000800 */
[----:B-1----:R-:W-:-:S02]  /*92b0*/  F2FP.BF16.F32.PACK_AB R193, R128, R11 ;  /* 0x0000000b80c1723e */ /* 0x002fc400000010ff */
[----:B------:R-:W-:Y:S01]  /*92c0*/  FMNMX.FTZ R2, R144, R121, !PT ;  /* 0x0000007990027209 */ /* 0x000fe20007810000 */
[----:B------:R-:W-:-:S04]  /*92d0*/  FFMA.FTZ R121, R171, R0, -R14 ;  /* 0x00000000ab797223 */ /* 0x000fc8000001080e */
[----:B0-----:R-:W0:Y:S01]  /*92e0*/  SHFL.BFLY PT, R129, R2, 0x2, 0x1f ;  /* 0x0c401f0002817f89 */ /* 0x001e2200000e0000 */
[----:B------:R-:W-:Y:S01]  /*92f0*/  MUFU.EX2 R125, R125 ;  /* 0x0000007d007d7308 */ /* 0x000fe20000000800 */
[----:B--2---:R-:W-:-:S07]  /*9300*/  F2FP.BF16.F32.PACK_AB R195, R120, R13 ;  /* 0x0000000d78c3723e */ /* 0x004fce00000010ff */
[----:B------:R-:W-:Y:S08]  /*9310*/  MUFU.EX2 R121, R121 ;  /* 0x0000007900797308 */ /* 0x000ff00000000800 */
[----:B------:R-:W-:Y:S01]  /*9320*/  MUFU.EX2 R134, R134 ;  /* 0x0000008600867308 */ /* 0x000fe20000000800 */
[----:B0-----:R-:W-:Y:S01]  /*9330*/  FMNMX.FTZ R4, R2, R129, !PT ;  /* 0x0000008102047209 */ /* 0x001fe20007810000 */
[----:B------:R-:W-:Y:S01]  /*9340*/  FFMA.FTZ R129, R189, R0, -R14 ;  /* 0x00000000bd817223 */ /* 0x000fe2000001080e */
[----:B------:R-:W-:-:S05]  /*9350*/  FSEL R2, R5, RZ, P3 ;  /* 0x000000ff05027208 */ /* 0x000fca0001800000 */
[----:B------:R-:W-:Y:S01]  /*9360*/  MUFU.EX2 R21, R21 ;  /* 0x0000001500157308 */ /* 0x000fe20000000800 */
[----:B------:R-:W-:Y:S01]  /*9370*/  PLOP3.LUT P3, PT, PT, PT, UP1, 0x80, 0x0 ;  /* 0x000000000000781c */ /* 0x000fe20003f6f018 */
[----:B------:R-:W0:Y:S01]  /*9380*/  SHFL.BFLY PT, R139, R4, 0x1, 0x1f ;  /* 0x0c201f00048b7f89 */ /* 0x000e2200000e0000 */
[----:B------:R-:W-:Y:S01]  /*9390*/  F2FP.BF16.F32.PACK_AB R189, R136, R15 ;  /* 0x0000000f88bd723e */ /* 0x000fe200000010ff */
[----:B------:R-:W-:-:S04]  /*93a0*/  FADD.FTZ R9, -R2, R9 ;  /* 0x0000000902097221 */ /* 0x000fc80000010100 */
[----:B------:R-:W-:Y:S01]  /*93b0*/  FMUL.FTZ R148, R9, R0 ;  /* 0x0000000009947220 */ /* 0x000fe20000410000 */
[----:B------:R-:W-:Y:S01]  /*93c0*/  MUFU.EX2 R129, R129 ;  /* 0x0000008100817308 */ /* 0x000fe20000000800 */
[----:B0-----:R-:W-:-:S04]  /*93d0*/  FMNMX.FTZ R4, R4, R139, !PT ;  /* 0x0000008b04047209 */ /* 0x001fc80007810000 */
[C---:B------:R-:W-:Y:S01]  /*93e0*/  FSETP.NEU.FTZ.AND P4, PT, R4.reuse, -INF , PT ;  /* 0xff8000000400780b */ /* 0x040fe20003f9d000 */
[----:B------:R-:W-:-:S05]  /*93f0*/  FMUL.FTZ R146, R4, R0 ;  /* 0x0000000004927220 */ /* 0x000fca0000410000 */
[----:B------:R-:W-:-:S05]  /*9400*/  FSEL R146, R146, RZ, P4 ;  /* 0x000000ff92927208 */ /* 0x000fca0002000000 */
[-CC-:B------:R-:W-:Y:S01]  /*9410*/  FFMA.FTZ R190, R3, R0.reuse, -R146.reuse ;  /* 0x0000000003be7223 */ /* 0x180fe20000010892 */
[----:B------:R-:W-:Y:S01]  /*9420*/  FSEL R3, R4, RZ, P4 ;  /* 0x000000ff04037208 */ /* 0x000fe20002000000 */
[-CC-:B------:R-:W-:Y:S01]  /*9430*/  FFMA.FTZ R135, R185, R0.reuse, -R146.reuse ;  /* 0x00000000b9877223 */ /* 0x180fe20000010892 */
[-CC-:B------:R-:W-:Y:S01]  /*9440*/  FFMA.FTZ R200, R169, R0.reuse, -R146.reuse ;  /* 0x00000000a9c87223 */ /* 0x180fe20000010892 */
[-CC-:B------:R-:W-:Y:S01]  /*9450*/  FFMA.FTZ R202, R187, R0.reuse, -R146.reuse ;  /* 0x00000000bbca7223 */ /* 0x180fe20000010892 */
[-C--:B------:R-:W-:Y:S01]  /*9460*/  FFMA.FTZ R139, R173, R0.reuse, -R146 ;  /* 0x00000000ad8b7223 */ /* 0x080fe20000010892 */
[----:B------:R-:W-:Y:S01]  /*9470*/  FADD.FTZ R9, -R3, R10 ;  /* 0x0000000a03097221 */ /* 0x000fe20000010100 */
[-CC-:B------:R-:W-:Y:S01]  /*9480*/  FFMA.FTZ R196, R197, R0.reuse, -R146.reuse ;  /* 0x00000000c5c47223 */ /* 0x180fe20000010892 */
[----:B------:R-:W-:Y:S01]  /*9490*/  MUFU.EX2 R135, R135 ;  /* 0x0000008700877308 */ /* 0x000fe20000000800 */
[----:B------:R-:W-:Y:S02]  /*94a0*/  IMAD.U32 R10, RZ, RZ, UR39 ;  /* 0x00000027ff0a7e24 */ /* 0x000fe4000f8e00ff */
[-C--:B------:R-:W-:Y:S01]  /*94b0*/  FMUL.FTZ R2, R9, R0.reuse ;  /* 0x0000000009027220 */ /* 0x080fe20000410000 */
[----:B------:R-:W-:Y:S01]  /*94c0*/  FFMA.FTZ R9, R149, R0, -R146 ;  /* 0x0000000095097223 */ /* 0x000fe20000010892 */
[----:B------:R-:W-:-:S02]  /*94d0*/  IMAD.U32 R149, RZ, RZ, UR10 ;  /* 0x0000000aff957e24 */ /* 0x000fc4000f8e00ff */
[-CC-:B------:R-:W-:Y:S01]  /*94e0*/  FFMA.FTZ R143, R161, R0.reuse, -R146.reuse ;  /* 0x00000000a18f7223 */ /* 0x180fe20000010892 */
[----:B------:R-:W-:Y:S02]  /*94f0*/  @!P1 VIADD R10, R10, 0x36840 ;  /* 0x000368400a0a9836 */ /* 0x000fe40000000000 */
[-CC-:B------:R-:W-:Y:S01]  /*9500*/  FFMA.FTZ R198, R199, R0.reuse, -R146.reuse ;  /* 0x00000000c7c67223 */ /* 0x180fe20000010892 */
[----:B------:R-:W0:Y:S01]  /*9510*/  MUFU.EX2 R2, R2 ;  /* 0x0000000200027308 */ /* 0x000e220000000800 */
[-CC-:B------:R-:W-:Y:S01]  /*9520*/  FFMA.FTZ R147, R165, R0.reuse, -R146.reuse ;  /* 0x00000000a5937223 */ /* 0x180fe20000010892 */
[-C--:B------:R-:W-:Y:S01]  /*9530*/  FFMA.FTZ R192, R223, R0.reuse, -R146 ;  /* 0x00000000dfc07223 */ /* 0x080fe20000010892 */
[----:B------:R-:W-:Y:S01]  /*9540*/  @!P1 PRMT R10, RZ, 0x654, R10 ;  /* 0x00000654ff0a9816 */ /* 0x000fe2000000000a */
[-CC-:B------:R-:W-:Y:S01]  /*9550*/  FFMA.FTZ R151, R153, R0.reuse, -R146.reuse ;  /* 0x0000000099977223 */ /* 0x180fe20000010892 */
[-CC-:B------:R-:W-:Y:S01]  /*9560*/  FFMA.FTZ R194, R221, R0.reuse, -R146.reuse ;  /* 0x00000000ddc27223 */ /* 0x180fe20000010892 */
[-CC-:B------:R-:W-:Y:S01]  /*9570*/  FFMA.FTZ R153, R225, R0.reuse, -R146.reuse ;  /* 0x00000000e1997223 */ /* 0x180fe20000010892 */
[-CC-:B------:R-:W-:Y:S01]  /*9580*/  FFMA.FTZ R188, R163, R0.reuse, -R146.reuse ;  /* 0x00000000a3bc7223 */ /* 0x180fe20000010892 */
[----:B------:R1:W2:Y:S01]  /*9590*/  MUFU.EX2 R3, R148 ;  /* 0x0000009400037308 */ /* 0x0002a20000000800 */
[----:B------:R-:W-:Y:S01]  /*95a0*/  FFMA.FTZ R161, R227, R0, -R146 ;  /* 0x00000000e3a17223 */ /* 0x000fe20000010892 */
[----:B------:R-:W-:-:S02]  /*95b0*/  WARPGROUP.DEPBAR.LE gsb0, 0x0 ;  /* 0x00008000000079c5 */ /* 0x000fc40000010000 */
[----:B------:R-:W-:Y:S01]  /*95c0*/  WARPGROUP.ARRIVE ;  /* 0x00000000000079c5 */ /* 0x000fe20000000000 */
[-CC-:B------:R-:W-:Y:S01]  /*95d0*/  FFMA.FTZ R183, R191, R0.reuse, -R14.reuse ;  /* 0x00000000bfb77223 */ /* 0x180fe2000001080e */
[-C--:B------:R-:W-:Y:S01]  /*95e0*/  FFMA.FTZ R14, R127, R0.reuse, -R14 ;  /* 0x000000007f0e7223 */ /* 0x080fe2000001080e */
[-CC-:B------:R-:W-:Y:S01]  /*95f0*/  FFMA.FTZ R127, R141, R0.reuse, -R146.reuse ;  /* 0x000000008d7f7223 */ /* 0x180fe20000010892 */
[----:B------:R-:W3:Y:S01]  /*9600*/  MUFU.EX2 R200, R200 ;  /* 0x000000c800c87308 */ /* 0x000ee20000000800 */
[----:B-1----:R-:W-:Y:S01]  /*9610*/  @!P1 VIADD R148, R149, 0x36860 ;  /* 0x0003686095949836 */ /* 0x002fe20000000000 */
[----:B------:R-:W-:Y:S01]  /*9620*/  HGMMA.64x192x16.F32.BF16 R24, R176, gdesc[UR4].tnspB, R24, gsb0 ;  /* 0x42e00004b0187df0 */ /* 0x000fe20008001818 */
[----:B0-----:R-:W-:Y:S01]  /*9630*/  FFMA.FTZ R149, R2, R7, R135 ;  /* 0x0000000702957223 */ /* 0x001fe20000010087 */
[-CC-:B------:R-:W-:Y:S01]  /*9640*/  FFMA.FTZ R7, R137, R0.reuse, -R146.reuse ;  /* 0x0000000089077223 */ /* 0x180fe20000010892 */
[-CC-:B------:R-:W-:Y:S01]  /*9650*/  FFMA.FTZ R184, R167, R0.reuse, -R146.reuse ;  /* 0x00000000a7b87223 */ /* 0x180fe20000010892 */
[-CC-:B------:R-:W-:Y:S01]  /*9660*/  FFMA.FTZ R186, R229, R0.reuse, -R146.reuse ;  /* 0x00000000e5ba7223 */ /* 0x180fe20000010892 */
[----:B------:R-:W-:Y:S01]  /*9670*/  FFMA.FTZ R180, R155, R0, -R146 ;  /* 0x000000009bb47223 */ /* 0x000fe20000010892 */
[----:B------:R-:W0:Y:S01]  /*9680*/  MUFU.EX2 R202, R202 ;  /* 0x000000ca00ca7308 */ /* 0x000e220000000800 */
[----:B--2---:R-:W-:Y:S01]  /*9690*/  FFMA.FTZ R6, R3, R6, R20 ;  /* 0x0000000603067223 */ /* 0x004fe20000010014 */
[-CC-:B------:R-:W-:Y:S01]  /*96a0*/  FFMA.FTZ R231, R231, R0.reuse, -R146.reuse ;  /* 0x00000000e7e77223 */ /* 0x180fe20000010892 */
[-CC-:B------:R-:W-:Y:S01]  /*96b0*/  FFMA.FTZ R233, R233, R0.reuse, -R146.reuse ;  /* 0x00000000e9e97223 */ /* 0x180fe20000010892 */
[-C--:B------:R-:W-:Y:S01]  /*96c0*/  FFMA.FTZ R133, R133, R0.reuse, -R146 ;  /* 0x0000000085857223 */ /* 0x080fe20000010892 */
[----:B------:R-:W-:Y:S01]  /*96d0*/  FADD.FTZ R6, R201, R6 ;  /* 0x00000006c9067221 */ /* 0x000fe20000010000 */
[-CC-:B------:R-:W-:Y:S01]  /*96e0*/  FFMA.FTZ R159, R159, R0.reuse, -R146.reuse ;  /* 0x000000009f9f7223 */ /* 0x180fe20000010892 */
[-C--:B------:R-:W-:Y:S01]  /*96f0*/  FFMA.FTZ R235, R235, R0.reuse, -R146 ;  /* 0x00000000ebeb7223 */ /* 0x080fe20000010892 */
[----:B------:R-:W1:Y:S01]  /*9700*/  MUFU.EX2 R139, R139 ;  /* 0x0000008b008b7308 */ /* 0x000e620000000800 */
[C---:B---3--:R-:W-:Y:S01]  /*9710*/  FADD.FTZ R149, R200.reuse, R149 ;  /* 0x00000095c8957221 */ /* 0x048fe20000010000 */
[----:B------:R-:W-:Y:S01]  /*9720*/  FADD.FTZ R137, R203, R6 ;  /* 0x00000006cb897221 */ /* 0x000fe20000010000 */
[----:B------:R-:W-:Y:S01]  /*9730*/  F2FP.BF16.F32.PACK_AB R200, R200, R135 ;  /* 0x00000087c8c8723e */ /* 0x000fe200000010ff */
[-CC-:B------:R-:W-:Y:S01]  /*9740*/  FFMA.FTZ R237, R237, R0.reuse, -R146.reuse ;  /* 0x00000000eded7223 */ /* 0x180fe20000010892 */
[----:B------:R-:W-:Y:S01]  /*9750*/  FFMA.FTZ R144, R144, R0, -R146 ;  /* 0x0000000090907223 */ /* 0x000fe20000010892 */
[----:B------:R-:W-:Y:S01]  /*9760*/  FADD.FTZ R137, R122, R137 ;  /* 0x000000897a897221 */ /* 0x000fe20000010000 */
[----:B------:R-:W-:Y:S01]  /*9770*/  @!P1 PRMT R148, RZ, 0x654, R148 ;  /* 0x00000654ff949816 */ /* 0x000fe20000000094 */
[----:B------:R-:W2:Y:S01]  /*9780*/  MUFU.EX2 R196, R196 ;  /* 0x000000c400c47308 */ /* 0x000ea20000000800 */
[----:B------:R-:W-:-:S02]  /*9790*/  F2FP.BF16.F32.PACK_AB R201, R201, R20 ;  /* 0x00000014c9c9723e */ /* 0x000fc400000010ff */
[----:B------:R-:W-:Y:S02]  /*97a0*/  F2FP.BF16.F32.PACK_AB R203, R122, R203 ;  /* 0x000000cb7acb723e */ /* 0x000fe400000010ff */
[----:B------:R-:W-:Y:S02]  /*97b0*/  F2FP.BF16.F32.PACK_AB R197, R157, R126 ;  /* 0x0000007e9dc5723e */ /* 0x000fe400000010ff */
[----:B------:R-:W-:Y:S01]  /*97c0*/  F2FP.BF16.F32.PACK_AB R199, R145, R130 ;  /* 0x0000008291c7723e */ /* 0x000fe200000010ff */
[----:B------:R-:W3:Y:S01]  /*97d0*/  MUFU.EX2 R143, R143 ;  /* 0x0000008f008f7308 */ /* 0x000ee20000000800 */
[----:B------:R-:W-:Y:S02]  /*97e0*/  F2FP.BF16.F32.PACK_AB R191, R125, R124 ;  /* 0x0000007c7dbf723e */ /* 0x000fe400000010ff */
[----:B------:R-:W-:Y:S02]  /*97f0*/  F2FP.BF16.F32.PACK_AB R185, R134, R121 ;  /* 0x0000007986b9723e */ /* 0x000fe400000010ff */
[----:B------:R-:W-:-:S02]  /*9800*/  F2FP.BF16.F32.PACK_AB R187, R132, R21 ;  /* 0x0000001584bb723e */ /* 0x000fc400000010ff */
[----:B------:R-:W-:Y:S01]  /*9810*/  F2FP.BF16.F32.PACK_AB R181, R138, R129 ;  /* 0x000000818ab5723e */ /* 0x000fe200000010ff */
[----:B------:R-:W4:Y:S08]  /*9820*/  MUFU.EX2 R198, R198 ;  /* 0x000000c600c67308 */ /* 0x000f300000000800 */
        /* <DEDUP_REMOVED lines=23> */
[----:B------:R-:W-:Y:S01]  /*99a0*/  F2FP.BF16.F32.PACK_AB R177, R142, R131 ;  /* 0x000000838eb1723e */ /* 0x000fe200000010ff */
[----:B0-----:R-:W-:-:S06]  /*99b0*/  FADD.FTZ R10, R202, R149 ;  /* 0x00000095ca0a7221 */ /* 0x001fcc0000010000 */
[----:B------:R-:W-:Y:S01]  /*99c0*/  MUFU.EX2 R178, R237 ;  /* 0x000000ed00b27308 */ /* 0x000fe20000000800 */
[----:B------:R0:W-:Y:S01]  /*99d0*/  @!P1 SYNCS.ARRIVE.TRANS64.RED.A1T0 RZ, [R148+URZ], RZ ;  /* 0x000000ff94ff99a7 */ /* 0x0001e2000810043f */
[C---:B-1----:R-:W-:Y:S01]  /*99e0*/  F2FP.BF16.F32.PACK_AB R202, R139.reuse, R202 ;  /* 0x000000ca8bca723e */ /* 0x042fe200000010ff */
[----:B------:R-:W-:Y:S01]  /*99f0*/  FADD.FTZ R149, R139, R10 ;  /* 0x0000000a8b957221 */ /* 0x000fe20000010000 */
[----:B------:R-:W-:-:S03]  /*9a00*/  FADD.FTZ R10, R126, R137 ;  /* 0x000000897e0a7221 */ /* 0x000fc60000010000 */
[----:B--2---:R-:W-:Y:S01]  /*9a10*/  FADD.FTZ R6, R196, R149 ;  /* 0x00000095c4067221 */ /* 0x004fe20000010000 */
[----:B------:R-:W-:Y:S01]  /*9a20*/  FADD.FTZ R141, R157, R10 ;  /* 0x0000000a9d8d7221 */ /* 0x000fe20000010000 */
[----:B------:R-:W1:Y:S01]  /*9a30*/  MUFU.EX2 R14, R14 ;  /* 0x0000000e000e7308 */ /* 0x000e620000000800 */
[C---:B---3--:R-:W-:Y:S01]  /*9a40*/  F2FP.BF16.F32.PACK_AB R196, R143.reuse, R196 ;  /* 0x000000c48fc4723e */ /* 0x048fe200000010ff */
[----:B------:R-:W-:Y:S01]  /*9a50*/  FADD.FTZ R137, R143, R6 ;  /* 0x000000068f897221 */ /* 0x000fe20000010000 */
[----:B------:R-:W-:-:S03]  /*9a60*/  FADD.FTZ R10, R130, R141 ;  /* 0x0000008d820a7221 */ /* 0x000fc60000010000 */
[----:B----4-:R-:W-:Y:S01]  /*9a70*/  FADD.FTZ R6, R198, R137 ;  /* 0x00000089c6067221 */ /* 0x010fe20000010000 */
[----:B------:R-:W-:Y:S01]  /*9a80*/  FADD.FTZ R10, R145, R10 ;  /* 0x0000000a910a7221 */ /* 0x000fe20000010000 */
[C---:B-----5:R-:W-:Y:S02]  /*9a90*/  F2FP.BF16.F32.PACK_AB R198, R147.reuse, R198 ;  /* 0x000000c693c6723e */ /* 0x060fe400000010ff */
[----:B------:R-:W-:-:S04]  /*9aa0*/  FADD.FTZ R137, R147, R6 ;  /* 0x0000000693897221 */ /* 0x000fc80000010000 */
[----:B------:R-:W-:Y:S01]  /*9ab0*/  FADD.FTZ R6, R192, R137 ;  /* 0x00000089c0067221 */ /* 0x000fe20000010000 */
[----:B------:R-:W-:Y:S01]  /*9ac0*/  FADD.FTZ R137, R11, R10 ;  /* 0x0000000a0b897221 */ /* 0x000fe20000010000 */
[C---:B------:R-:W-:Y:S02]  /*9ad0*/  F2FP.BF16.F32.PACK_AB R192, R151.reuse, R192 ;  /* 0x000000c097c0723e */ /* 0x040fe400000010ff */
[----:B------:R-:W-:Y:S01]  /*9ae0*/  FADD.FTZ R141, R151, R6 ;  /* 0x00000006978d7221 */ /* 0x000fe20000010000 */
[----:B------:R-:W-:Y:S01]  /*9af0*/  FADD.FTZ R6, R128, R137 ;  /* 0x0000008980067221 */ /* 0x000fe20000010000 */
[----:B-1----:R-:W-:Y:S02]  /*9b00*/  F2FP.BF16.F32.PACK_AB R179, R14, R123 ;  /* 0x0000007b0eb3723e */ /* 0x002fe400000010ff */
[----:B------:R-:W-:Y:S01]  /*9b10*/  FADD.FTZ R10, R194, R141 ;  /* 0x0000008dc20a7221 */ /* 0x000fe20000010000 */
[----:B------:R-:W-:Y:S01]  /*9b20*/  FADD.FTZ R137, R13, R6 ;  /* 0x000000060d897221 */ /* 0x000fe20000010000 */
[----:B------:R-:W-:-:S02]  /*9b30*/  F2FP.BF16.F32.PACK_AB R194, R153, R194 ;  /* 0x000000c299c2723e */ /* 0x000fc400000010ff */
        /* <DEDUP_REMOVED lines=25> */
[----:B------:R-:W-:Y:S01]  /*9cd0*/  F2FP.BF16.F32.PACK_AB R180, R231, R180 ;  /* 0x000000b4e7b4723e */ /* 0x000fe200000010ff */
[----:B------:R-:W-:-:S02]  /*9ce0*/  IMAD.MOV.U32 R10, RZ, RZ, R4 ;  /* 0x000000ffff0a7224 */ /* 0x000fc400078e0004 */
[----:B------:R-:W-:Y:S01]  /*9cf0*/  FADD.FTZ R11, R231, R11 ;  /* 0x0000000be70b7221 */ /* 0x000fe20000010000 */
[----:B------:R-:W-:-:S03]  /*9d00*/  FADD.FTZ R6, R138, R7 ;  /* 0x000000078a067221 */ /* 0x000fc60000010000 */
        /* <DEDUP_REMOVED lines=15> */
[----:B------:R-:W-:Y:S01]  /*9e00*/  FADD.FTZ R6, R14, R6 ;  /* 0x000000060e067221 */ /* 0x000fe20000010000 */
[----:B------:R-:W-:Y:S01]  /*9e10*/  IMAD.U32 R11, RZ, RZ, UR61 ;  /* 0x0000003dff0b7e24 */ /* 0x000fe2000f8e00ff */
[----:B0-----:R-:W-:Y:S06]  /*9e20*/  @P3 BRA `(.L_x_5942) ;  /* 0xffffffb800f43947 */ /* 0x001fec000383ffff */
.L_x_5933:
[----:B------:R-:W-:-:S13]  /*9e30*/  ISETP.LE.AND P2, PT, RZ, UR38, PT ;  /* 0x00000026ff007c0c */ /* 0x000fda000bf43270 */
[----:B------:R-:W-:Y:S05]  /*9e40*/  @!P2 BRA `(.L_x_5943) ;  /* 0x0000003800f4a947 */ /* 0x000fea0003800000 */
[----:B------:R-:W-:Y:S01]  /*9e50*/  IMAD.MOV.U32 R9, RZ, RZ, R5 ;  /* 0x000000ffff097224 */ /* 0x000fe200078e0005 */
[----:B------:R-:W-:Y:S01]  /*9e60*/  UMOV UR39, UR61 ;  /* 0x0000003d00277c82 */ /* 0x000fe20008000000 */
[----:B------:R-:W-:Y:S01]  /*9e70*/  IMAD.MOV.U32 R11, RZ, RZ, R4 ;  /* 0x000000ffff0b7224 */ /* 0x000fe200078e0004 */
[----:B------:R-:W-:-:S06]  /*9e80*/  UMOV UR37, UR36 ;  /* 0x0000002400257c82 */ /* 0x000fcc0008000000 */
.L_x_5952:
[----:B------:R-:W-:-:S04]  /*9e90*/  UIADD3 UR36, UR37, 0x1, URZ ;  /* 0x0000000125247890 */ /* 0x000fc8000fffe03f */
[----:B------:R-:W-:-:S04]  /*9ea0*/  UISETP.NE.AND UP0, UPT, UR36, 0x2, UPT ;  /* 0x000000022400788c */ /* 0x000fc8000bf05270 */
[----:B------:R-:W-:Y:S02]  /*9eb0*/  USEL UR61, URZ, 0x1, UP0 ;  /* 0x000000013f3d7887 */ /* 0x000fe40008000000 */
[----:B------:R-:W-:Y:S02]  /*9ec0*/  USEL UR36, UR36, URZ, UP0 ;  /* 0x0000003f24247287 */ /* 0x000fe40008000000 */
[----:B------:R-:W-:Y:S01]  /*9ed0*/  ULOP3.LUT UR61, UR39, UR61, URZ, 0x3c, !UPT ;  /* 0x0000003d273d7292 */ /* 0x000fe2000f8e3c3f */
[----:B------:R-:W-:Y:S11]  /*9ee0*/  @!P0 BRA `(.L_x_5944) ;  /* 0x0000000000048947 */ /* 0x000ff60003800000 */
[----:B------:R-:W-:Y:S01]  /*9ef0*/  BPT.TRAP 0x1 ;  /* 0x000000040000795c */ /* 0x000fe20000300000 */
.L_x_5944:
[----:B------:R-:W-:Y:S01]  /*9f00*/  ULEA UR6, UR36, UR60, 0x3 ;  /* 0x0000003c24067291 */ /* 0x000fe2000f8e183f */
[----:B------:R-:W-:-:S05]  /*9f10*/  IMAD.U32 R0, RZ, RZ, UR61 ;  /* 0x0000003dff007e24 */ /* 0x000fca000f8e00ff */
[----:B------:R-:W-:-:S04]  /*9f20*/  SHF.L.U32 R0, R0, 0x1f, RZ ;  /* 0x0000001f00007819 */ /* 0x000fc800000006ff */
[----:B------:R0:W1:Y:S01]  /*9f30*/  SYNCS.PHASECHK.TRANS64.TRYWAIT P2, [UR6+0x36830], R0 ;  /* 0x03683000ff0075a7 */ /* 0x0000620008040146 */
[----:B------:R-:W-:Y:S05]  /*9f40*/  @!P0 BRA `(.L_x_5945) ;  /* 0x0000000000048947 */ /* 0x000fea0003800000 */
[----:B------:R-:W-:Y:S01]  /*9f50*/  BPT.TRAP 0x1 ;  /* 0x000000040000795c */ /* 0x000fe20000300000 */
.L_x_5945:
[----:B-1----:R-:W-:Y:S05]  /*9f60*/  @P2 BRA `(.L_x_5946) ;  /* 0x0000000000082947 */ /* 0x002fea0003800000 */
[----:B------:R-:W1:Y:S02]  /*9f70*/  SYNCS.PHASECHK.TRANS64.TRYWAIT P2, [UR6+0x36830], R0 ;  /* 0x03683000ff0075a7 */ /* 0x000e640008040146 */
[----:B-1----:R-:W-:Y:S05]  /*9f80*/  @!P2 BRA `(.L_x_5947) ;  /* 0x000000e000a0a947 */ /* 0x002fea0003800000 */
.L_x_5946:
        /* <DEDUP_REMOVED lines=602> */
.L_x_5948:
[----:B------:R-:W-:Y:S01]  /*c530*/  ULEA UR11, UR37, UR60, 0x3 ;  /* 0x0000003c250b7291 */ /* 0x000fe2000f8e183f */
[----:B01----:R-:W-:-:S05]  /*c540*/  IMAD.U32 R0, RZ, RZ, UR39 ;  /* 0x00000027ff007e24 */ /* 0x003fca000f8e00ff */
[----:B------:R-:W-:-:S04]  /*c550*/  SHF.L.U32 R0, R0, 0x1f, RZ ;  /* 0x0000001f00007819 */ /* 0x000fc800000006ff */
[----:B------:R0:W1:Y:S01]  /*c560*/  SYNCS.PHASECHK.TRANS64.TRYWAIT P2, [UR11+0x36850], R0 ;  /* 0x03685000ff0075a7 */ /* 0x000062000804014b */
[----:B------:R-:W-:Y:S05]  /*c570*/  @!P0 BRA `(.L_x_5949) ;  /* 0x0000000000048947 */ /* 0x000fea0003800000 */
[----:B------:R-:W-:Y:S01]  /*c580*/  BPT.TRAP 0x1 ;  /* 0x000000040000795c */ /* 0x000fe20000300000 */
.L_x_5949:
[----:B-1----:R-:W-:Y:S05]  /*c590*/  @P2 BRA `(.L_x_5950) ;  /* 0x0000000000082947 */ /* 0x002fea0003800000 */
[----:B------:R-:W1:Y:S02]  /*c5a0*/  SYNCS.PHASECHK.TRANS64.TRYWAIT P2, [UR11+0x36850], R0 ;  /* 0x03685000ff0075a7 */ /* 0x000e64000804014b */
[----:B-1----:R-:W-:Y:S05]  /*c5b0*/  @!P2 BRA `(.L_x_5951) ;  /* 0x000000bc002ca947 */ /* 0x002fea0003800000 */
.L_x_5950:
[----:B------:R-:W-:Y:S01]  /*c5c0*/  UIADD3 UR6, UR60, 0x400, URZ ;  /* 0x000004003c067890 */ /* 0x000fe2000fffe03f */
[----:B------:R-:W-:Y:S01]  /*c5d0*/  WARPGROUP.ARRIVE ;  /* 0x00000000000079c5 */ /* 0x000fe20000000000 */
[----:B------:R-:W-:Y:S01]  /*c5e0*/  UMOV UR7, 0x40000040 ;  /* 0x4000004000077882 */ /* 0x000fe20000000000 */
[----:B01----:R-:W-:Y:S01]  /*c5f0*/  FMNMX.FTZ R0, R168, R11, !PT ;  /* 0x0000000ba8007209 */ /* 0x003fe20007810000 */
[----:B------:R-:W-:Y:S01]  /*c600*/  USHF.R.U32.HI UR6, URZ, 0x4, UR6 ;  /* 0x000000043f067899 */ /* 0x000fe20008011606 */
[----:B------:R-:W-:Y:S01]  /*c610*/  ISETP.LT.AND P2, PT, RZ, UR38, PT ;  /* 0x00000026ff007c0c */ /* 0x000fe2000bf41270 */
[----:B------:R-:W-:Y:S01]  /*c620*/  UMOV UR39, UR61 ;  /* 0x0000003d00277c82 */ /* 0x000fe20008000000 */
[----:B------:R-:W-:Y:S01]  /*c630*/  FMNMX.FTZ R3, R169, R0, !PT ;  /* 0x00000000a9037209 */ /* 0x000fe20007810000 */
[----:B------:R-:W-:-:S03]  /*c640*/  ULOP3.LUT UR6, UR6, 0x3fff, URZ, 0xc0, !UPT ;  /* 0x00003fff06067892 */ /* 0x000fc6000f8ec03f */
        /* <DEDUP_REMOVED lines=63> */
[----:B------:R-:W-:Y:S01]  /*ca40*/  IMAD.U32 R133, RZ, RZ, UR36 ;  /* 0x00000024ff857e24 */ /* 0x000fe2000f8e00ff */
[----:B------:R-:W-:Y:S01]  /*ca50*/  FMNMX.FTZ R10, R154, R5, !PT ;  /* 0x000000059a0a7209 */ /* 0x000fe20007810000 */
[----:B------:R-:W-:Y:S03]  /*ca60*/  MUFU.EX2 R2, R2 ;  /* 0x0000000200027308 */ /* 0x000fe60000000800 */
[----:B------:R-:W-:-:S02]  /*ca70*/  FMNMX.FTZ R5, R155, R10, !PT ;  /* 0x0000000a9b057209 */ /* 0x000fc40007810000 */
[----:B------:R-:W-:Y:S02]  /*ca80*/  @!P1 LEA R133, R133, UR60, 0x3 ;  /* 0x0000003c85859c11 */ /* 0x000fe4000f8e18ff */
[----:B------:R-:W-:Y:S01]  /*ca90*/  FMNMX.FTZ R10, R158, R5, !PT ;  /* 0x000000059e0a7209 */ /* 0x000fe20007810000 */
[----:B------:R-:W0:Y:S02]  /*caa0*/  MUFU.EX2 R11, R11 ;  /* 0x0000000b000b7308 */ /* 0x000e240000000800 */
[----:B------:R-:W-:Y:S01]  /*cab0*/  @!P1 VIADD R133, R133, 0x36840 ;  /* 0x0003684085859836 */ /* 0x000fe20000000000 */
[----:B------:R-:W-:-:S04]  /*cac0*/  FMNMX.FTZ R5, R159, R10, !PT ;  /* 0x0000000a9f057209 */ /* 0x000fc80007810000 */
[----:B------:R-:W-:Y:S01]  /*cad0*/  FMNMX.FTZ R10, R146, R5, !PT ;  /* 0x00000005920a7209 */ /* 0x000fe20007810000 */
[----:B------:R-:W-:Y:S01]  /*cae0*/  MUFU.EX2 R161, R161 ;  /* 0x000000a100a17308 */ /* 0x000fe20000000800 */
[----:B------:R-:W-:Y:S02]  /*caf0*/  @!P1 PRMT R133, RZ, 0x654, R133 ;  /* 0x00000654ff859816 */ /* 0x000fe40000000085 */
[----:B------:R-:W-:-:S04]  /*cb00*/  FMNMX.FTZ R5, R147, R10, !PT ;  /* 0x0000000a93057209 */ /* 0x000fc80007810000 */
[----:B------:R-:W-:Y:S01]  /*cb10*/  FMNMX.FTZ R10, R150, R5, !PT ;  /* 0x00000005960a7209 */ /* 0x000fe20007810000 */
[----:B------:R-:W-:Y:S01]  /*cb20*/  MUFU.EX2 R13, R13 ;  /* 0x0000000d000d7308 */ /* 0x000fe20000000800 */
        /* <DEDUP_REMOVED lines=8> */
[----:B------:R-:W-:Y:S01]  /*cbb0*/  UIADD3 UR6, UR10, 0x100, URZ ;  /* 0x000001000a067890 */ /* 0x000fe2000fffe03f */
[----:B------:R-:W1:Y:S01]  /*cbc0*/  MUFU.EX2 R200, R200 ;  /* 0x000000c800c87308 */ /* 0x000e620000000800 */
[----:B------:R-:W-:Y:S01]  /*cbd0*/  UMOV UR7, 0x40000040 ;  /* 0x4000004000077882 */ /* 0x000fe20000000000 */
[----:B------:R-:W-:Y:S01]  /*cbe0*/  FMNMX.FTZ R5, R139, R10, !PT ;  /* 0x0000000a8b057209 */ /* 0x000fe20007810000 */
[----:B0-----:R-:W-:-:S03]  /*cbf0*/  FFMA.FTZ R7, R2, R7, R11 ;  /* 0x0000000702077223 */ /* 0x001fc6000001000b */
[----:B------:R-:W-:Y:S02]  /*cc00*/  FMNMX.FTZ R10, R142, R5, !PT ;  /* 0x000000058e0a7209 */ /* 0x000fe40007810000 */
[----:B------:R-:W-:Y:S02]  /*cc10*/  MUFU.EX2 R202, R202 ;  /* 0x000000ca00ca7308 */ /* 0x000fe40000000800 */
[----:B------:R-:W-:-:S04]  /*cc20*/  FMNMX.FTZ R5, R143, R10, !PT ;  /* 0x0000000a8f057209 */ /* 0x000fc80007810000 */
[----:B------:R-:W-:Y:S02]  /*cc30*/  FMNMX.FTZ R10, R130, R5, !PT ;  /* 0x00000005820a7209 */ /* 0x000fe40007810000 */
[----:B------:R-:W-:Y:S01]  /*cc40*/  MUFU.EX2 R169, R169 ;  /* 0x000000a900a97308 */ /* 0x000fe20000000800 */
[C---:B-1----:R-:W-:Y:S01]  /*cc50*/  FADD.FTZ R7, R200.reuse, R7 ;  /* 0x00000007c8077221 */ /* 0x042fe20000010000 */
[----:B------:R-:W-:Y:S02]  /*cc60*/  FMNMX.FTZ R5, R131, R10, !PT ;  /* 0x0000000a83057209 */ /* 0x000fe40007810000 */
[----:B------:R-:W-:Y:S02]  /*cc70*/  F2FP.BF16.F32.PACK_AB R200, R200, R11 ;  /* 0x0000000bc8c8723e */ /* 0x000fe400000010ff */
        /* <DEDUP_REMOVED lines=90> */
[-CC-:B------:R-:W-:Y:S01]  /*d220*/  FFMA.FTZ R136, R151, R0.reuse, -R125.reuse ;  /* 0x0000000097887223 */ /* 0x180fe2000001087d */
[----:B------:R-:W-:Y:S01]  /*d230*/  HGMMA.64x192x16.F32.BF16 R24, R180, gdesc[UR4].tnspB, R24, gsb0 ;  /* 0x42e00004b4187df0 */ /* 0x000fe20008001818 */
[----:B------:R-:W-:Y:S01]  /*d240*/  UIADD3 UR6, UR10, 0x300, URZ ;  /* 0x000003000a067890 */ /* 0x000fe2000fffe03f */
[----:B------:R-:W-:Y:S01]  /*d250*/  FFMA.FTZ R187, R142, R0, -R125 ;  /* 0x000000008ebb7223 */ /* 0x000fe2000001087d */
[----:B------:R-:W-:Y:S01]  /*d260*/  UMOV UR7, 0x40000040 ;  /* 0x4000004000077882 */ /* 0x000fe20000000000 */
        /* <DEDUP_REMOVED lines=11> */
[----:B------:R-:W-:Y:S01]  /*d320*/  MUFU.EX2 R9, R18 ;  /* 0x0000001200097308 */ /* 0x000fe20000000800 */
[----:B------:R-:W-:Y:S01]  /*d330*/  HGMMA.64x192x16.F32.BF16 R24, R176, gdesc[UR4].tnspB, R24, gsb0 ;  /* 0x42e00004b0187df0 */ /* 0x000fe20008001818 */
[-C--:B------:R-:W-:Y:S01]  /*d340*/  FMUL.FTZ R3, R3, R0.reuse ;  /* 0x0000000003037220 */ /* 0x080fe20000410000 */
[-CC-:B------:R-:W-:Y:S01]  /*d350*/  FFMA.FTZ R128, R159, R0.reuse, -R125.reuse ;  /* 0x000000009f807223 */ /* 0x180fe2000001087d */
[----:B------:R-:W-:Y:S01]  /*d360*/  FFMA.FTZ R132, R147, R0, -R125 ;  /* 0x0000000093847223 */ /* 0x000fe2000001087d */
[----:B------:R-:W-:-:S03]  /*d370*/  UIADD3 UR6, UR38, -0x1, URZ ;  /* 0xffffffff26067890 */ /* 0x000fc6000fffe03f */
[----:B------:R-:W0:Y:S04]  /*d380*/  MUFU.EX2 R3, R3 ;  /* 0x0000000300037308 */ /* 0x000e280000000800 */
[----:B------:R-:W-:-:S04]  /*d390*/  UMOV UR38, UR6 ;  /* 0x0000000600267c82 */ /* 0x000fc80008000000 */
[----:B------:R-:W1:Y:S08]  /*d3a0*/  MUFU.EX2 R18, R175 ;  /* 0x000000af00127308 */ /* 0x000e700000000800 */
[----:B------:R-:W2:Y:S01]  /*d3b0*/  MUFU.EX2 R128, R128 ;  /* 0x0000008000807308 */ /* 0x000ea20000000800 */
[----:B0-----:R-:W-:-:S04]  /*d3c0*/  FFMA.FTZ R6, R3, R6, R14 ;  /* 0x0000000603067223 */ /* 0x001fc8000001000e */
[----:B------:R-:W-:Y:S01]  /*d3d0*/  FADD.FTZ R138, R201, R6 ;  /* 0x00000006c98a7221 */ /* 0x000fe20000010000 */
[----:B------:R-:W-:Y:S01]  /*d3e0*/  FFMA.FTZ R6, R139, R0, -R125 ;  /* 0x000000008b067223 */ /* 0x000fe2000001087d */
[----:B------:R-:W-:Y:S01]  /*d3f0*/  F2FP.BF16.F32.PACK_AB R201, R201, R14 ;  /* 0x0000000ec9c9723e */ /* 0x000fe200000010ff */
[----:B------:R-:W0:Y:S08]  /*d400*/  MUFU.EX2 R132, R132 ;  /* 0x0000008400847308 */ /* 0x000e300000000800 */
[----:B------:R-:W3:Y:S08]  /*d410*/  MUFU.EX2 R6, R6 ;  /* 0x0000000600067308 */ /* 0x000ef00000000800 */
        /* <DEDUP_REMOVED lines=9> */
[----:B----4-:R-:W-:Y:S02]  /*d4b0*/  @!P1 VIADD R133, R140, 0x36860 ;  /* 0x000368608c859836 */ /* 0x010fe40000000000 */
[----:B------:R-:W-:Y:S01]  /*d4c0*/  FADD.FTZ R140, R202, R7 ;  /* 0x00000007ca8c7221 */ /* 0x000fe20000010000 */
[----:B------:R-:W-:Y:S01]  /*d4d0*/  FADD.FTZ R7, R203, R138 ;  /* 0x0000008acb077221 */ /* 0x000fe20000010000 */
[----:B-1----:R-:W-:-:S02]  /*d4e0*/  F2FP.BF16.F32.PACK_AB R203, R18, R203 ;  /* 0x000000cb12cb723e */ /* 0x002fc400000010ff */
[----:B------:R-:W-:Y:S01]  /*d4f0*/  @!P1 PRMT R133, RZ, 0x654, R133 ;  /* 0x00000654ff859816 */ /* 0x000fe20000000085 */
[----:B------:R-:W-:Y:S01]  /*d500*/  FADD.FTZ R138, R18, R7 ;  /* 0x00000007128a7221 */ /* 0x000fe20000010000 */
[----:B------:R-:W-:Y:S02]  /*d510*/  F2FP.BF16.F32.PACK_AB R202, R169, R202 ;  /* 0x000000caa9ca723e */ /* 0x000fe400000010ff */
[----:B------:R1:W-:Y:S01]  /*d520*/  @!P1 SYNCS.ARRIVE.TRANS64.RED.A1T0 RZ, [R133+URZ], RZ ;  /* 0x000000ff85ff99a7 */ /* 0x0003e2000810043f */
[----:B------:R-:W-:Y:S01]  /*d530*/  FADD.FTZ R7, R197, R138 ;  /* 0x0000008ac5077221 */ /* 0x000fe20000010000 */
[----:B------:R-:W-:-:S03]  /*d540*/  F2FP.BF16.F32.PACK_AB R197, R20, R197 ;  /* 0x000000c514c5723e */ /* 0x000fc600000010ff */
[----:B------:R-:W-:Y:S01]  /*d550*/  FADD.FTZ R130, R20, R7 ;  /* 0x0000000714827221 */ /* 0x000fe20000010000 */
[-CC-:B------:R-:W-:Y:S01]  /*d560*/  FFMA.FTZ R7, R122, R0.reuse, -R125.reuse ;  /* 0x000000007a077223 */ /* 0x180fe2000001087d */
[----:B------:R-:W-:Y:S01]  /*d570*/  FFMA.FTZ R125, R127, R0, -R125 ;  /* 0x000000007f7d7223 */ /* 0x000fe2000001087d */
[----:B-1----:R-:W-:Y:S01]  /*d580*/  FADD.FTZ R133, R169, R140 ;  /* 0x0000008ca9857221 */ /* 0x002fe20000010000 */
[----:B------:R-:W1:Y:S03]  /*d590*/  MUFU.EX2 R122, R143 ;  /* 0x0000008f007a7308 */ /* 0x000e660000000800 */
[----:B------:R-:W-:Y:S01]  /*d5a0*/  FADD.FTZ R140, R196, R133 ;  /* 0x00000085c48c7221 */ /* 0x000fe20000010000 */
[----:B------:R-:W-:-:S03]  /*d5b0*/  F2FP.BF16.F32.PACK_AB R196, R161, R196 ;  /* 0x000000c4a1c4723e */ /* 0x000fc600000010ff */
[----:B------:R-:W-:Y:S01]  /*d5c0*/  FADD.FTZ R133, R161, R140 ;  /* 0x0000008ca1857221 */ /* 0x000fe20000010000 */
[----:B------:R4:W5:Y:S03]  /*d5d0*/  MUFU.EX2 R177, R7 ;  /* 0x0000000700b17308 */ /* 0x0009660000000800 */
[----:B------:R-:W-:Y:S01]  /*d5e0*/  FADD.FTZ R138, R198, R133 ;  /* 0x00000085c68a7221 */ /* 0x000fe20000010000 */
[----:B------:R-:W-:Y:S01]  /*d5f0*/  FADD.FTZ R133, R199, R130 ;  /* 0x00000082c7857221 */ /* 0x000fe20000010000 */
[C---:B------:R-:W-:Y:S02]  /*d600*/  F2FP.BF16.F32.PACK_AB R198, R13.reuse, R198 ;  /* 0x000000c60dc6723e */ /* 0x040fe400000010ff */
[----:B------:R-:W-:Y:S01]  /*d610*/  FADD.FTZ R139, R13, R138 ;  /* 0x0000008a0d8b7221 */ /* 0x000fe20000010000 */
[C---:B------:R-:W-:Y:S01]  /*d620*/  FADD.FTZ R130, R120.reuse, R133 ;  /* 0x0000008578827221 */ /* 0x040fe20000010000 */
[----:B------:R-:W5:Y:S01]  /*d630*/  MUFU.EX2 R125, R125 ;  /* 0x0000007d007d7308 */ /* 0x000f620000000800 */
[----:B------:R-:W-:Y:S01]  /*d640*/  F2FP.BF16.F32.PACK_AB R199, R120, R199 ;  /* 0x000000c778c7723e */ /* 0x000fe200000010ff */
        /* <DEDUP_REMOVED lines=16> */
[C---:B0-----:R-:W-:Y:S01]  /*d750*/  FADD.FTZ R14, R132.reuse, R11 ;  /* 0x0000000b840e7221 */ /* 0x041fe20000010000 */
        /* <DEDUP_REMOVED lines=9> */
[C---:B---3--:R-:W-:Y:S02]  /*d7f0*/  F2FP.BF16.F32.PACK_AB R185, R6.reuse, R185 ;  /* 0x000000b906b9723e */ /* 0x048fe400000010ff */
[C---:B------:R-:W-:Y:S01]  /*d800*/  FADD.FTZ R13, R21.reuse, R18 ;  /* 0x00000012150d7221 */ /* 0x040fe20000010000 */
[----:B------:R-:W-:Y:S01]  /*d810*/  FADD.FTZ R14, R6, R11 ;  /* 0x0000000b060e7221 */ /* 0x000fe20000010000 */
[----:B------:R-:W-:-:S02]  /*d820*/  F2FP.BF16.F32.PACK_AB R184, R21, R184 ;  /* 0x000000b815b8723e */ /* 0x000fc400000010ff */
[----:B------:R-:W-:Y:S01]  /*d830*/  FADD.FTZ R18, R186, R13 ;  /* 0x0000000dba127221 */ /* 0x000fe20000010000 */
[----:B------:R-:W-:Y:S01]  /*d840*/  FADD.FTZ R11, R187, R14 ;  /* 0x0000000ebb0b7221 */ /* 0x000fe20000010000 */
[C---:B------:R-:W-:Y:S02]  /*d850*/  F2FP.BF16.F32.PACK_AB R186, R137.reuse, R186 ;  /* 0x000000ba89ba723e */ /* 0x040fe400000010ff */
[----:B------:R-:W-:Y:S01]  /*d860*/  FADD.FTZ R13, R137, R18 ;  /* 0x00000012890d7221 */ /* 0x000fe20000010000 */
[C---:B-1----:R-:W-:Y:S01]  /*d870*/  FADD.FTZ R14, R122.reuse, R11 ;  /* 0x0000000b7a0e7221 */ /* 0x042fe20000010000 */
[----:B------:R-:W-:Y:S01]  /*d880*/  F2FP.BF16.F32.PACK_AB R187, R122, R187 ;  /* 0x000000bb7abb723e */ /* 0x000fe200000010ff */
[----:B------:R-:W-:Y:S02]  /*d890*/  IMAD.MOV.U32 R11, RZ, RZ, R4 ;  /* 0x000000ffff0b7224 */ /* 0x000fe400078e0004 */
[----:B------:R-:W-:Y:S01]  /*d8a0*/  FADD.FTZ R18, R180, R13 ;  /* 0x0000000db4127221 */ /* 0x000fe20000010000 */
[----:B------:R-:W-:Y:S01]  /*d8b0*/  FADD.FTZ R14, R181, R14 ;  /* 0x0000000eb50e7221 */ /* 0x000fe20000010000 */
[----:B------:R-:W-:-:S02]  /*d8c0*/  F2FP.BF16.F32.PACK_AB R180, R141, R180 ;  /* 0x000000b48db4723e */ /* 0x000fc400000010ff */
[----:B----4-:R-:W-:Y:S01]  /*d8d0*/  FADD.FTZ R7, R141, R18 ;  /* 0x000000128d077221 */ /* 0x010fe20000010000 */
        /* <DEDUP_REMOVED lines=20> */
.L_x_5943:
        /* <DEDUP_REMOVED lines=99> */
.L_x_5953:
[----:B------:R-:W-:Y:S01]  /*e050*/  ULEA UR5, UR36, UR60, 0x3 ;  /* 0x0000003c24057291 */ /* 0x000fe2000f8e183f */
[----:B------:R-:W-:-:S05]  /*e060*/  IMAD.U32 R2, RZ, RZ, UR61 ;  /* 0x0000003dff027e24 */ /* 0x000fca000f8e00ff */
[----:B------:R-:W-:-:S04]  /*e070*/  SHF.L.U32 R2, R2, 0x1f, RZ ;  /* 0x0000001f02027819 */ /* 0x000fc800000006ff */
[----:B------:R0:W1:Y:S01]  /*e080*/  SYNCS.PHASECHK.TRANS64.TRYWAIT P2, [UR5+0x36850], R2 ;  /* 0x03685002ff0075a7 */ /* 0x0000620008040145 */
[----:B------:R-:W-:Y:S05]  /*e090*/  @!P0 BRA `(.L_x_5954) ;  /* 0x0000000000048947 */ /* 0x000fea0003800000 */
[----:B------:R-:W-:Y:S01]  /*e0a0*/  BPT.TRAP 0x1 ;  /* 0x000000040000795c */ /* 0x000fe20000300000 */
.L_x_5954:
[----:B-1----:R-:W-:Y:S05]  /*e0b0*/  @P2 BRA `(.L_x_5955) ;  /* 0x0000000000082947 */ /* 0x002fea0003800000 */
[----:B------:R-:W1:Y:S02]  /*e0c0*/  SYNCS.PHASECHK.TRANS64.TRYWAIT P0, [UR5+0x36850], R2 ;  /* 0x03685002ff0075a7 */ /* 0x000e640008000145 */
[----:B-1----:R-:W-:Y:S05]  /*e0d0*/  @!P0 BRA `(.L_x_5956) ;  /* 0x000000a0007c8947 */ /* 0x002fea0003800000 */
.L_x_5955:
        /* <DEDUP_REMOVED lines=8> */
[----:B------:R-:W-:-:S04]  /*e160*/  ULOP3.LUT UR60, UR60, 0x3fff, URZ, 0xc0, !UPT ;  /* 0x00003fff3c3c7892 */ /* 0x000fc8000f8ec03f */
        /* <DEDUP_REMOVED lines=12> */
[----:B------:R-:W-:Y:S01]  /*e230*/  IMAD.U32 R6, RZ, RZ, UR5 ;  /* 0x00000005ff067e24 */ /* 0x000fe2000f8e00ff */
[----:B------:R-:W0:Y:S01]  /*e240*/  SHFL.BFLY PT, R3, R2, 0x1, 0x1f ;  /* 0x0c201f0002037f89 */ /* 0x000e2200000e0000 */
[----:B------:R-:W-:-:S03]  /*e250*/  USEL UR36, UR36, URZ, UP0 ;  /* 0x0000003f24247287 */ /* 0x000fc60008000000 */
[----:B------:R-:W1:Y:S01]  /*e260*/  SHFL.BFLY PT, R9, R8, 0x1, 0x1f ;  /* 0x0c201f0008097f89 */ /* 0x000e6200000e0000 */
[----:B0-----:R-:W-:Y:S01]  /*e270*/  FADD.FTZ R13, R2, R3 ;  /* 0x00000003020d7221 */ /* 0x001fe20000010000 */
[----:B------:R-:W-:Y:S02]  /*e280*/  IMAD.MOV.U32 R2, RZ, RZ, -0x800000 ;  /* 0xff800000ff027424 */ /* 0x000fe400078e00ff */
[----:B------:R-:W-:Y:S02]  /*e290*/  IMAD.MOV.U32 R3, RZ, RZ, -0x800000 ;  /* 0xff800000ff037424 */ /* 0x000fe400078e00ff */
[----:B-1----:R-:W-:Y:S01]  /*e2a0*/  FADD.FTZ R14, R8, R9 ;  /* 0x00000009080e7221 */ /* 0x002fe20000010000 */
[----:B------:R-:W-:Y:S01]  /*e2b0*/  FSETP.NE.FTZ.AND P0, PT, R13, RZ, PT ;  /* 0x000000ff0d00720b */ /* 0x000fe20003f15000 */
[----:B------:R-:W-:-:S03]  /*e2c0*/  IMAD.MOV.U32 R9, RZ, RZ, RZ ;  /* 0x000000ffff097224 */ /* 0x000fc600078e00ff */
        /* <DEDUP_REMOVED lines=49> */
[----:B------:R-:W-:Y:S01]  /*e5e0*/  FMUL.FTZ R43, R99, R11 ;  /* 0x0000000b632b7220 */ /* 0x000fe20000410000 */
        /* <DEDUP_REMOVED lines=93> */
.L_x_5926:
        /* <DEDUP_REMOVED lines=30> */
[----:B------:R-:W-:Y:S02]  /*eda0*/  R2UR UR4, R207 ;  /* 0x00000000cf0472ca */ /* 0x000fe400000e0000 */
[----:B------:R-:W-:Y:S02]  /*edb0*/  R2UR UR7, R209 ;  /* 0x00000000d10772ca */ /* 0x000fe400000e0000 */
[----:B------:R-:W-:Y:S02]  /*edc0*/  MOV R20, R17 ;  /* 0x0000001100147202 */ /* 0x000fe40000000f00 */
[----:B0-----:R-:W-:-:S03]  /*edd0*/  MOV R21, R4 ;  /* 0x0000000400157202 */ /* 0x001fc60000000f00 */
[----:B------:R-:W-:-:S04]  /*ede0*/  IMAD.WIDE R4, R215, 0x2, R20 ;  /* 0x00000002d7047825 */ /* 0x000fc800078e0214 */
[----:B------:R-:W-:Y:S01]  /*edf0*/  UIMAD.WIDE UR8, UR4, 0x4, UR8 ;  /* 0x00000004040878a5 */ /* 0x000fe2000f8e0208 */
[C---:B------:R-:W-:Y:S02]  /*ee00*/  IADD3 R143, P0, R4.reuse, 0x4020, RZ ;  /* 0x00004020048f7810 */ /* 0x040fe40007f1e0ff */
[C---:B------:R-:W-:Y:S02]  /*ee10*/  LOP3.LUT R25, R4.reuse, 0x380, RZ, 0xc0, !PT ;  /* 0x0000038004197812 */ /* 0x040fe400078ec0ff */
[C---:B------:R-:W-:Y:S01]  /*ee20*/  IADD3 R103, P2, R4.reuse, 0x20, RZ ;  /* 0x0000002004677810 */ /* 0x040fe20007f5e0ff */
[--C-:B------:R-:W-:Y:S01]  /*ee30*/  IMAD.X R27, RZ, RZ, R5.reuse, P0 ;  /* 0x000000ffff1b7224 */ /* 0x100fe200000e0605 */
[C---:B------:R-:W-:Y:S02]  /*ee40*/  IADD3 R137, P1, R4.reuse, 0x40, RZ ;  /* 0x0000004004897810 */ /* 0x040fe40007f3e0ff */
[C---:B------:R-:W-:Y:S01]  /*ee50*/  IADD3 R139, P6, R4.reuse, 0x60, RZ ;  /* 0x00000060048b7810 */ /* 0x040fe20007fde0ff */
[--C-:B------:R-:W-:Y:S01]  /*ee60*/  IMAD.X R9, RZ, RZ, R5.reuse, P2 ;  /* 0x000000ffff097224 */ /* 0x100fe200010e0605 */
        /* <DEDUP_REMOVED lines=20> */
[----:B------:R-:W-:-:S02]  /*efb0*/  LOP3.LUT R26, R18, R143, RZ, 0x3c, !PT ;  /* 0x0000008f121a7212 */ /* 0x000fc400078e3cff */
[----:B------:R-:W-:Y:S02]  /*efc0*/  LOP3.LUT R8, R103, 0x380, RZ, 0xc0, !PT ;  /* 0x0000038067087812 */ /* 0x000fe400078ec0ff */
[----:B------:R-:W-:Y:S02]  /*efd0*/  LOP3.LUT R10, R137, 0x380, RZ, 0xc0, !PT ;  /* 0x00000380890a7812 */ /* 0x000fe400078ec0ff */
[----:B------:R-:W-:Y:S02]  /*efe0*/  MOV R18, R4 ;  /* 0x0000000400127202 */ /* 0x000fe40000000f00 */
[----:B------:R-:W-:Y:S02]  /*eff0*/  LOP3.LUT R12, R139, 0x380, RZ, 0xc0, !PT ;  /* 0x000003808b0c7812 */ /* 0x000fe400078ec0ff */
[----:B------:R-:W-:Y:S02]  /*f000*/  LOP3.LUT R14, R141, 0x380, RZ, 0xc0, !PT ;  /* 0x000003808d0e7812 */ /* 0x000fe400078ec0ff */
[----:B------:R-:W-:-:S02]  /*f010*/  F2FP.BF16.F32.PACK_AB R4, R125, R24 ;  /* 0x000000187d04723e */ /* 0x000fc400000010ff */
[----:B------:R-:W-:Y:S02]  /*f020*/  LOP3.LUT R24, R151, 0x380, RZ, 0xc0, !PT ;  /* 0x0000038097187812 */ /* 0x000fe400078ec0ff */
[----:B------:R-:W-:Y:S02]  /*f030*/  LOP3.LUT R38, R155, 0x380, RZ, 0xc0, !PT ;  /* 0x000003809b267812 */ /* 0x000fe400078ec0ff */
[----:B------:R-:W-:Y:S02]  /*f040*/  SHF.R.U64 R8, R8, 0x3, RZ ;  /* 0x0000000308087819 */ /* 0x000fe400000012ff */
[----:B------:R-:W-:Y:S02]  /*f050*/  SHF.R.U64 R10, R10, 0x3, RZ ;  /* 0x000000030a0a7819 */ /* 0x000fe400000012ff */
[----:B------:R-:W-:Y:S02]  /*f060*/  LOP3.LUT R28, R145, 0x380, RZ, 0xc0, !PT ;  /* 0x00000380911c7812 */ /* 0x000fe400078ec0ff */
[----:B------:R-:W-:-:S02]  /*f070*/  LOP3.LUT R30, R147, 0x380, RZ, 0xc0, !PT ;  /* 0x00000380931e7812 */ /* 0x000fc400078ec0ff */
[----:B------:R-:W-:Y:S02]  /*f080*/  SHF.R.U64 R12, R12, 0x3, RZ ;  /* 0x000000030c0c7819 */ /* 0x000fe400000012ff */
[----:B------:R-:W-:Y:S02]  /*f090*/  SHF.R.U64 R14, R14, 0x3, RZ ;  /* 0x000000030e0e7819 */ /* 0x000fe400000012ff */
[----:B------:R-:W-:Y:S01]  /*f0a0*/  F2FP.BF16.F32.PACK_AB R5, R135, R130 ;  /* 0x000000828705723e */ /* 0x000fe200000010ff */
[----:B------:R-:W-:Y:S01]  /*f0b0*/  BAR.SYNC.DEFER_BLOCKING 0x1, 0x100 ;  /* 0x0044000000007b1d */ /* 0x000fe20000010000 */
[----:B------:R-:W-:Y:S02]  /*f0c0*/  SHF.R.U64 R24, R24, 0x3, RZ ;  /* 0x0000000318187819 */ /* 0x000fe400000012ff */
[----:B------:R-:W-:Y:S02]  /*f0d0*/  SHF.R.U64 R38, R38, 0x3, RZ ;  /* 0x0000000326267819 */ /* 0x000fe400000012ff */
[----:B------:R-:W-:-:S02]  /*f0e0*/  LOP3.LUT R8, R8, R103, RZ, 0x3c, !PT ;  /* 0x0000006708087212 */ /* 0x000fc400078e3cff */
[----:B------:R-:W-:Y:S02]  /*f0f0*/  LOP3.LUT R10, R10, R137, RZ, 0x3c, !PT ;  /* 0x000000890a0a7212 */ /* 0x000fe400078e3cff */
[----:B------:R-:W-:Y:S02]  /*f100*/  LOP3.LUT R32, R149, 0x380, RZ, 0xc0, !PT ;  /* 0x0000038095207812 */ /* 0x000fe400078ec0ff */
[----:B------:R-:W-:Y:S02]  /*f110*/  SHF.R.U64 R28, R28, 0x3, RZ ;  /* 0x000000031c1c7819 */ /* 0x000fe400000012ff */
[----:B------:R-:W-:Y:S02]  /*f120*/  SHF.R.U64 R30, R30, 0x3, RZ ;  /* 0x000000031e1e7819 */ /* 0x000fe400000012ff */
[----:B------:R-:W-:Y:S02]  /*f130*/  LOP3.LUT R12, R12, R139, RZ, 0x3c, !PT ;  /* 0x0000008b0c0c7212 */ /* 0x000fe400078e3cff */
[----:B------:R-:W-:-:S02]  /*f140*/  LOP3.LUT R14, R14, R141, RZ, 0x3c, !PT ;  /* 0x0000008d0e0e7212 */ /* 0x000fc400078e3cff */
[----:B------:R-:W-:Y:S02]  /*f150*/  LOP3.LUT R36, R153, 0x380, RZ, 0xc0, !PT ;  /* 0x0000038099247812 */ /* 0x000fe400078ec0ff */
[----:B------:R-:W-:Y:S02]  /*f160*/  LOP3.LUT R34, R24, R151, RZ, 0x3c, !PT ;  /* 0x0000009718227212 */ /* 0x000fe400078e3cff */
[----:B------:R-:W-:Y:S01]  /*f170*/  LOP3.LUT R24, R38, R155, RZ, 0x3c, !PT ;  /* 0x0000009b26187212 */ /* 0x000fe200078e3cff */
[----:B------:R0:W-:Y:S01]  /*f180*/  STSM.16.M88.4 [R18], R4 ;  /* 0x0000000412007844 */ /* 0x0001e20000000200 */
[----:B------:R-:W-:Y:S02]  /*f190*/  SHF.R.U64 R32, R32, 0x3, RZ ;  /* 0x0000000320207819 */ /* 0x000fe400000012ff */
[----:B------:R-:W-:Y:S02]  /*f1a0*/  LOP3.LUT R28, R28, R145, RZ, 0x3c, !PT ;  /* 0x000000911c1c7212 */ /* 0x000fe400078e3cff */
[----:B------:R-:W-:-:S02]  /*f1b0*/  LOP3.LUT R30, R30, R147, RZ, 0x3c, !PT ;  /* 0x000000931e1e7212 */ /* 0x000fc400078e3cff */
[----:B------:R-:W-:Y:S02]  /*f1c0*/  MOV R132, R8 ;  /* 0x0000000800847202 */ /* 0x000fe40000000f00 */
[----:B------:R-:W-:Y:S02]  /*f1d0*/  MOV R130, R10 ;  /* 0x0000000a00827202 */ /* 0x000fe40000000f00 */
[----:B------:R-:W-:Y:S02]  /*f1e0*/  MOV R128, R12 ;  /* 0x0000000c00807202 */ /* 0x000fe40000000f00 */
[----:B------:R-:W-:Y:S02]  /*f1f0*/  MOV R125, R14 ;  /* 0x0000000e007d7202 */ /* 0x000fe40000000f00 */
        /* <DEDUP_REMOVED lines=8> */
[----:B------:R-:W-:-:S02]  /*f280*/  F2FP.BF16.F32.PACK_AB R11, R47, R46 ;  /* 0x0000002e2f0b723e */ /* 0x000fc400000010ff */
[----:B------:R-:W-:Y:S02]  /*f290*/  SHF.R.U64 R36, R36, 0x3, RZ ;  /* 0x0000000324247819 */ /* 0x000fe400000012ff */
[----:B------:R-:W-:Y:S01]  /*f2a0*/  F2FP.BF16.F32.PACK_AB R12, R49, R48 ;  /* 0x00000030310c723e */ /* 0x000fe200000010ff */
[----:B------:R1:W-:Y:S01]  /*f2b0*/  STSM.16.M88.4 [R130], R8 ;  /* 0x0000000882007844 */ /* 0x0003e20000000200 */
[----:B------:R-:W-:Y:S02]  /*f2c0*/  F2FP.BF16.F32.PACK_AB R13, R51, R50 ;  /* 0x00000032330d723e */ /* 0x000fe400000010ff */
[----:B------:R-:W-:Y:S02]  /*f2d0*/  F2FP.BF16.F32.PACK_AB R14, R53, R52 ;  /* 0x00000034350e723e */ /* 0x000fe400000010ff */
[----:B------:R-:W-:Y:S02]  /*f2e0*/  F2FP.BF16.F32.PACK_AB R15, R55, R54 ;  /* 0x00000036370f723e */ /* 0x000fe400000010ff */
[----:B------:R-:W-:-:S02]  /*f2f0*/  MOV R103, R26 ;  /* 0x0000001a00677202 */ /* 0x000fc40000000f00 */
[----:B------:R-:W-:Y:S01]  /*f300*/  MOV R18, R24 ;  /* 0x0000001800127202 */ /* 0x000fe20000000f00 */
[----:B------:R2:W-:Y:S01]  /*f310*/  STSM.16.M88.4 [R128], R12 ;  /* 0x0000000c80007844 */ /* 0x0005e20000000200 */
[----:B------:R-:W-:Y:S02]  /*f320*/  LOP3.LUT R32, R32, R149, RZ, 0x3c, !PT ;  /* 0x0000009520207212 */ /* 0x000fe400078e3cff */
[----:B------:R-:W-:Y:S02]  /*f330*/  MOV R102, R28 ;  /* 0x0000001c00667202 */ /* 0x000fe40000000f00 */
[----:B------:R-:W-:Y:S02]  /*f340*/  MOV R38, R30 ;  /* 0x0000001e00267202 */ /* 0x000fe40000000f00 */
[----:B------:R-:W-:Y:S02]  /*f350*/  F2FP.BF16.F32.PACK_AB R24, R57, R56 ;  /* 0x000000383918723e */ /* 0x000fe400000010ff */
[----:B------:R-:W-:-:S02]  /*f360*/  F2FP.BF16.F32.PACK_AB R25, R59, R58 ;  /* 0x0000003a3b19723e */ /* 0x000fc400000010ff */
[----:B------:R-:W-:Y:S02]  /*f370*/  F2FP.BF16.F32.PACK_AB R26, R61, R60 ;  /* 0x0000003c3d1a723e */ /* 0x000fe400000010ff */
[----:B------:R-:W-:Y:S02]  /*f380*/  F2FP.BF16.F32.PACK_AB R27, R63, R62 ;  /* 0x0000003e3f1b723e */ /* 0x000fe400000010ff */
[----:B------:R-:W-:Y:S02]  /*f390*/  F2FP.BF16.F32.PACK_AB R28, R65, R64 ;  /* 0x00000040411c723e */ /* 0x000fe400000010ff */
[----:B------:R-:W-:Y:S01]  /*f3a0*/  F2FP.BF16.F32.PACK_AB R29, R67, R66 ;  /* 0x00000042431d723e */ /* 0x000fe200000010ff */
[----:B------:R-:W-:Y:S01]  /*f3b0*/  STSM.16.M88.4 [R125], R24 ;  /* 0x000000187d007844 */ /* 0x000fe20000000200 */
[----:B------:R-:W-:Y:S01]  /*f3c0*/  F2FP.BF16.F32.PACK_AB R30, R69, R68 ;  /* 0x00000044451e723e */ /* 0x000fe200000010ff */
[----:B------:R-:W3:Y:S01]  /*f3d0*/  LDC R65, c[0x0][0xbe8] ;  /* 0x0002fa00ff417b82 */ /* 0x000ee20000000800 */
[----:B------:R-:W-:-:S02]  /*f3e0*/  F2FP.BF16.F32.PACK_AB R31, R71, R70 ;  /* 0x00000046471f723e */ /* 0x000fc400000010ff */
[----:B------:R-:W-:Y:S02]  /*f3f0*/  LOP3.LUT R36, R36, R153, RZ, 0x3c, !PT ;  /* 0x0000009924247212 */ /* 0x000fe400078e3cff */
[----:B0-----:R-:W-:Y:S01]  /*f400*/  F2FP.BF16.F32.PACK_AB R4, R73, R72 ;  /* 0x000000484904723e */ /* 0x001fe200000010ff */
[----:B------:R-:W-:Y:S01]  /*f410*/  STSM.16.M88.4 [R103], R28 ;  /* 0x0000001c67007844 */ /* 0x000fe20000000200 */
[----:B------:R-:W-:Y:S02]  /*f420*/  F2FP.BF16.F32.PACK_AB R5, R75, R74 ;  /* 0x0000004a4b05723e */ /* 0x000fe400000010ff */
[----:B------:R-:W-:Y:S02]  /*f430*/  F2FP.BF16.F32.PACK_AB R6, R77, R76 ;  /* 0x0000004c4d06723e */ /* 0x000fe400000010ff */
[----:B------:R-:W-:Y:S02]  /*f440*/  F2FP.BF16.F32.PACK_AB R7, R79, R78 ;  /* 0x0000004e4f07723e */ /* 0x000fe400000010ff */
[----:B-1----:R-:W-:-:S02]  /*f450*/  F2FP.BF16.F32.PACK_AB R8, R81, R80 ;  /* 0x000000505108723e */ /* 0x002fc400000010ff */
[----:B------:R-:W-:Y:S01]  /*f460*/  F2FP.BF16.F32.PACK_AB R9, R83, R82 ;  /* 0x000000525309723e */ /* 0x000fe200000010ff */
[----:B------:R0:W-:Y:S01]  /*f470*/  STSM.16.M88.4 [R102], R4 ;  /* 0x0000000466007844 */ /* 0x0001e20000000200 */
[----:B------:R-:W-:Y:S02]  /*f480*/  F2FP.BF16.F32.PACK_AB R10, R85, R84 ;  /* 0x00000054550a723e */ /* 0x000fe400000010ff */
[----:B------:R-:W-:Y:S02]  /*f490*/  F2FP.BF16.F32.PACK_AB R11, R87, R86 ;  /* 0x00000056570b723e */ /* 0x000fe400000010ff */
[----:B------:R-:W-:Y:S02]  /*f4a0*/  MOV R32, R32 ;  /* 0x0000002000207202 */ /* 0x000fe40000000f00 */
[----:B--2---:R-:W-:Y:S01]  /*f4b0*/  F2FP.BF16.F32.PACK_AB R12, R89, R88 ;  /* 0x00000058590c723e */ /* 0x004fe200000010ff */
[----:B------:R1:W-:Y:S01]  /*f4c0*/  STSM.16.M88.4 [R38], R8 ;  /* 0x0000000826007844 */ /* 0x0003e20000000200 */
[----:B------:R-:W-:-:S02]  /*f4d0*/  F2FP.BF16.F32.PACK_AB R13, R91, R90 ;  /* 0x0000005a5b0d723e */ /* 0x000fc400000010ff */
[----:B------:R-:W-:Y:S02]  /*f4e0*/  F2FP.BF16.F32.PACK_AB R14, R93, R92 ;  /* 0x0000005c5d0e723e */ /* 0x000fe400000010ff */
[----:B------:R-:W-:Y:S02]  /*f4f0*/  F2FP.BF16.F32.PACK_AB R15, R95, R94 ;  /* 0x0000005e5f0f723e */ /* 0x000fe400000010ff */
[----:B------:R-:W-:Y:S01]  /*f500*/  MOV R34, R34 ;  /* 0x0000002200227202 */ /* 0x000fe20000000f00 */
[----:B0-----:R-:W-:Y:S01]  /*f510*/  IMAD.U32 R4, RZ, RZ, UR8 ;  /* 0x00000008ff047e24 */ /* 0x001fe2000f8e00ff */
[----:B------:R-:W-:Y:S01]  /*f520*/  MOV R36, R36 ;  /* 0x0000002400247202 */ /* 0x000fe20000000f00 */
[----:B------:R0:W-:Y:S01]  /*f530*/  STSM.16.M88.4 [R32], R12 ;  /* 0x0000000c20007844 */ /* 0x0001e20000000200 */
[----:B------:R-:W-:Y:S01]  /*f540*/  PLOP3.LUT P0, PT, PT, PT, UP0, 0x80, 0x0 ;  /* 0x000000000000781c */ /* 0x000fe20003f0f008 */
[----:B------:R-:W-:Y:S01]  /*f550*/  IMAD.U32 R5, RZ, RZ, UR9 ;  /* 0x00000009ff057e24 */ /* 0x000fe2000f8e00ff */
[----:B------:R-:W-:Y:S01]  /*f560*/  ULDC.64 UR8, c[0x0][0xc08] ;  /* 0x0003020000087ab9 */ /* 0x000fe20000000a00 */
[----:B------:R0:W-:Y:S04]  /*f570*/  STSM.16.M88.4 [R34], R96 ;  /* 0x0000006022007844 */ /* 0x0001e80000000200 */
[----:B------:R0:W-:Y:S04]  /*f580*/  STSM.16.M88.4 [R36], R104 ;  /* 0x0000006824007844 */ /* 0x0001e80000000200 */
[----:B------:R0:W-:Y:S01]  /*f590*/  STSM.16.M88.4 [R18], R112 ;  /* 0x0000007012007844 */ /* 0x0001e20000000200 */
[----:B------:R-:W-:Y:S06]  /*f5a0*/  BAR.SYNC.DEFER_BLOCKING 0x1, 0x100 ;  /* 0x0044000000007b1d */ /* 0x000fec0000010000 */
[----:B------:R-:W2:Y:S01]  /*f5b0*/  @P0 LDG.E R0, desc[UR10][R4.64] ;  /* 0x0000000a04000981 */ /* 0x000ea2000c1e1900 */
[----:B---3--:R-:W-:Y:S01]  /*f5c0*/  ISETP.NE.AND P1, PT, R65, 0x1, PT ;  /* 0x000000014100780c */ /* 0x008fe20003f25270 */
[----:B------:R-:W-:-:S04]  /*f5d0*/  UISETP.NE.U32.AND UP1, UPT, UR8, URZ, UPT ;  /* 0x0000003f0800728c */ /* 0x000fc8000bf25070 */
[----:B------:R-:W-:-:S06]  /*f5e0*/  UISETP.NE.AND.EX UP1, UPT, UR9, URZ, UPT, UP1 ;  /* 0x0000003f0900728c */ /* 0x000fcc000bf25310 */
[----:B------:R-:W-:Y:S02]  /*f5f0*/  PLOP3.LUT P2, PT, PT, PT, UP1, 0x80, 0x0 ;  /* 0x000000000000781c */ /* 0x000fe40003f4f018 */
[----:B------:R-:W3:Y:S03]  /*f600*/  @P1 LDC R6, c[0x0][0xbec] ;  /* 0x0002fb00ff061b82 */ /* 0x000ee60000000800 */
[----:B------:R-:W-:-:S04]  /*f610*/  @UP1 ULEA UR8, UP2, UR4, UR8, 0x2 ;  /* 0x0000000804081291 */ /* 0x000fc8000f84103f */
[----:B------:R-:W-:Y:S01]  /*f620*/  @UP1 ULEA.HI.X UR9, UR4, UR9, UR7, 0x2, UP2 ;  /* 0x0000000904091291 */ /* 0x000fe200090f1407 */
[----:B-1----:R-:W1:Y:S01]  /*f630*/  @P1 LDC R8, c[0x0][0xbf0] ;  /* 0x0002fc00ff081b82 */ /* 0x002e620000000800 */
[----:B------:R-:W-:Y:S01]  /*f640*/  IMAD.U32 R10, RZ, RZ, UR8 ;  /* 0x00000008ff0a7e24 */ /* 0x000fe2000f8e00ff */
[----:B------:R-:W-:Y:S01]  /*f650*/  ULDC UR7, c[0x0][0xa88] ;  /* 0x0002a20000077ab9 */ /* 0x000fe20000000800 */
[----:B------:R-:W-:Y:S02]  /*f660*/  UMOV UR4, URZ ;  /* 0x0000003f00047c82 */ /* 0x000fe40008000000 */
[----:B------:R-:W-:Y:S01]  /*f670*/  IMAD.U32 R11, RZ, RZ, UR9 ;  /* 0x00000009ff0b7e24 */ /* 0x000fe2000f8e00ff */
[----:B--2---:R-:W-:Y:S01]  /*f680*/  @P0 R2UR UR4, R0 ;  /* 0x00000000000402ca */ /* 0x004fe200000e0000 */
[----:B------:R-:W-:-:S06]  /*f690*/  IMAD.U32 R0, RZ, RZ, UR7 ;  /* 0x00000007ff007e24 */ /* 0x000fcc000f8e00ff */
[----:B------:R0:W5:Y:S01]  /*f6a0*/  @P2 LDG.E R0, desc[UR10][R10.64] ;  /* 0x0000000a0a002981 */ /* 0x000162000c1e1900 */
[----:B-1-3--:R-:W-:Y:S07]  /*f6b0*/  @P2 BRA `(.L_x_5959) ;  /* 0x0000000000142947 */ /* 0x00afee0003800000 */
[----:B------:R-:W-:Y:S05]  /*f6c0*/  @!P0 BRA `(.L_x_5959) ;  /* 0x0000000000108947 */ /* 0x000fea0003800000 */
[----:B------:R-:W-:Y:S02]  /*f6d0*/  ULDC.64 UR8, c[0x0][0x208] ;  /* 0x0000820000087ab9 */ /* 0x000fe40000000a00 */
[----:B------:R-:W2:Y:S04]  /*f6e0*/  LDG.E R7, desc[UR8][R4.64] ;  /* 0x0000000804077981 */ /* 0x000ea8000c1e1900 */
[----:B-----5:R-:W2:Y:S02]  /*f6f0*/  LDG.E R0, desc[UR8][R4.64+0x4] ;  /* 0x0000040804007981 */ /* 0x020ea4000c1e1900 */
[----:B--2---:R-:W-:-:S07]  /*f700*/  IMAD.IADD R0, R0, 0x1, -R7 ;  /* 0x0000000100007824 */ /* 0x004fce00078e0a07 */
.L_x_5959:
[----:B------:R-:W-:Y:S01]  /*f710*/  R2UR UR18, R208 ;  /* 0x00000000d01272ca */ /* 0x000fe200000e0000 */
[----:B------:R-:W-:Y:S01]  /*f720*/  ULDC.64 UR12, c[0x0][0xb90] ;  /* 0x0002e400000c7ab9 */ /* 0x000fe20000000a00 */
[----:B------:R-:W-:Y:S01]  /*f730*/  R2UR UR17, R19 ;  /* 0x00000000131172ca */ /* 0x000fe200000e0000 */
[----:B------:R-:W-:Y:S01]  /*f740*/  USHF.R.S32.HI UR11, URZ, 0x1f, UR4 ;  /* 0x0000001f3f0b7899 */ /* 0x000fe20008011404 */
[----:B------:R-:W-:Y:S01]  /*f750*/  R2UR UR16, R209 ;  /* 0x00000000d11072ca */ /* 0x000fe200000e0000 */
[----:B------:R-:W-:Y:S01]  /*f760*/  UMOV UR10, UR4 ;  /* 0x00000004000a7c82 */ /* 0x000fe20008000000 */
[----:B------:R-:W-:Y:S01]  /*f770*/  R2UR UR15, R207 ;  /* 0x00000000cf0f72ca */ /* 0x000fe200000e0000 */
[----:B-----5:R-:W-:Y:S01]  /*f780*/  IMAD R67, R0, R65, RZ ;  /* 0x0000004100437224 */ /* 0x020fe200078e02ff */
[----:B------:R-:W-:-:S05]  /*f790*/  ULDC.64 UR20, c[0x0][0x208] ;  /* 0x0000820000147ab9 */ /* 0x000fca0000000a00 */
[----:B------:R-:W-:Y:S02]  /*f7a0*/  USHF.R.S32.HI UR14, URZ, 0x1f, UR18 ;  /* 0x0000001f3f0e7899 */ /* 0x000fe40008011412 */
[----:B------:R-:W-:Y:S01]  /*f7b0*/  VIADD R7, R23, UR17 ;  /* 0x0000001117077c36 */ /* 0x000fe20008000000 */
[----:B------:R-:W-:Y:S01]  /*f7c0*/  UIMAD.WIDE.U32 UR8, UR18, UR12, UR10 ;  /* 0x0000000c120872a5 */ /* 0x000fe2000f8e000a */
[----:B------:R-:W-:Y:S01]  /*f7d0*/  VIADD R26, R214, UR17 ;  /* 0x00000011d61a7c36 */ /* 0x000fe20008000000 */
[----:B------:R-:W-:Y:S01]  /*f7e0*/  UIMAD UR7, UR14, UR12, URZ ;  /* 0x0000000c0e0772a4 */ /* 0x000fe2000f8e023f */
[----:B------:R-:W-:Y:S01]  /*f7f0*/  @P1 IMAD.HI.U32 R5, R7, R6, RZ ;  /* 0x0000000607051227 */ /* 0x000fe200078e00ff */
[----:B------:R-:W-:Y:S02]  /*f800*/  USEL UR16, UR16, URZ, !UP0 ;  /* 0x0000003f10107287 */ /* 0x000fe4000c000000 */
[----:B------:R-:W-:Y:S01]  /*f810*/  UIMAD UR7, UR18, UR13, UR7 ;  /* 0x0000000d120772a4 */ /* 0x000fe2000f8e0207 */
[----:B------:R-:W-:Y:S01]  /*f820*/  IMAD.MOV.U32 R4, RZ, RZ, R7 ;  /* 0x000000ffff047224 */ /* 0x000fe200078e0007 */
[----:B------:R-:W-:Y:S01]  /*f830*/  @P1 SHF.R.U32.HI R4, RZ, R8, R5 ;  /* 0x00000008ff041219 */ /* 0x000fe20000011605 */
[----:B------:R-:W-:Y:S01]  /*f840*/  ULDC.64 UR12, c[0x0][0xb98] ;  /* 0x0002e600000c7ab9 */ /* 0x000fe20000000a00 */
[----:B------:R-:W-:Y:S01]  /*f850*/  UIADD3 UR9, UR9, UR7, URZ ;  /* 0x0000000709097290 */ /* 0x000fe2000fffe03f */
[----:B------:R-:W-:Y:S01]  /*f860*/  IMAD R5, R210, 0x40, R16 ;  /* 0x00000040d2057824 */ /* 0x000fe200078e0210 */
[----:B------:R-:W-:Y:S01]  /*f870*/  USEL UR15, UR15, URZ, !UP0 ;  /* 0x0000003f0f0f7287 */ /* 0x000fe2000c000000 */
[----:B------:R-:W-:Y:S01]  /*f880*/  IMAD.MOV R6, RZ, RZ, -R4 ;  /* 0x000000ffff067224 */ /* 0x000fe200078e0a04 */
[----:B------:R-:W-:Y:S01]  /*f890*/  UIMAD UR7, UR16, UR12, URZ ;  /* 0x0000000c100772a4 */ /* 0x000fe2000f8e023f */
[----:B------:R-:W-:Y:S01]  /*f8a0*/  IMAD.WIDE R20, R5, 0x2, R20 ;  /* 0x0000000205147825 */ /* 0x000fe200078e0214 */
[----:B------:R-:W-:Y:S01]  /*f8b0*/  UIMAD.WIDE.U32 UR8, UR15, UR12, UR8 ;  /* 0x0000000c0f0872a5 */ /* 0x000fe2000f8e0008 */
[----:B------:R-:W-:Y:S01]  /*f8c0*/  SHF.R.S32.HI R5, RZ, 0x1f, R4 ;  /* 0x0000001fff057819 */ /* 0x000fe20000011404 */
[----:B------:R-:W-:Y:S01]  /*f8d0*/  UIMAD UR7, UR15, UR13, UR7 ;  /* 0x0000000d0f0772a4 */ /* 0x000fe2000f8e0207 */
[----:B------:R-:W-:Y:S01]  /*f8e0*/  IMAD R7, R65, R6, R7 ;  /* 0x0000000641077224 */ /* 0x000fe200078e0207 */
[----:B0-----:R-:W-:Y:S01]  /*f8f0*/  IADD3 R13, P2, R20, 0x1000, RZ ;  /* 0x00001000140d7810 */ /* 0x001fe20007f5e0ff */
[----:B------:R-:W-:Y:S01]  /*f900*/  ULDC.64 UR12, c[0x0][0xaa0] ;  /* 0x0002a800000c7ab9 */ /* 0x000fe20000000a00 */
[----:B------:R-:W-:-:S02]  /*f910*/  IADD3 R4, P0, R4, UR8, RZ ;  /* 0x0000000804047c10 */ /* 0x000fc4000ff1e0ff */
[----:B------:R-:W-:Y:S01]  /*f920*/  IMAD.U32 R8, RZ, RZ, UR7 ;  /* 0x00000007ff087e24 */ /* 0x000fe2000f8e00ff */
[----:B------:R-:W-:Y:S02]  /*f930*/  SHF.R.S32.HI R6, RZ, 0x1f, R7 ;  /* 0x0000001fff067819 */ /* 0x000fe40000011407 */
[----:B------:R-:W-:Y:S02]  /*f940*/  LOP3.LUT R12, R13, 0x380, RZ, 0xc0, !PT ;  /* 0x000003800d0c7812 */ /* 0x000fe400078ec0ff */
[----:B------:R-:W-:Y:S01]  /*f950*/  IADD3.X R5, R5, UR9, R8, P0, !PT ;  /* 0x0000000905057c10 */ /* 0x000fe200087fe408 */
[----:B------:R-:W-:Y:S01]  /*f960*/  ULDC.64 UR8, c[0x0][0xb88] ;  /* 0x0002e20000087ab9 */ /* 0x000fe20000000a00 */
[----:B------:R-:W-:Y:S01]  /*f970*/  SHF.R.U64 R12, R12, 0x3, RZ ;  /* 0x000000030c0c7819 */ /* 0x000fe200000012ff */
[----:B------:R-:W-:Y:S01]  /*f980*/  IMAD R6, R6, UR8, RZ ;  /* 0x0000000806067c24 */ /* 0x000fe2000f8e02ff */
[----:B------:R-:W-:Y:S01]  /*f990*/  IADD3 R9, P6, R20, 0x2000, RZ ;  /* 0x0000200014097810 */ /* 0x000fe20007fde0ff */
[----:B------:R-:W-:Y:S01]  /*f9a0*/  IMAD.WIDE.U32 R4, R7, UR8, R4 ;  /* 0x0000000807047c25 */ /* 0x000fe2000f8e0004 */
[----:B------:R-:W-:-:S02]  /*f9b0*/  LOP3.LUT R12, R12, R13, RZ, 0x3c, !PT ;  /* 0x0000000d0c0c7212 */ /* 0x000fc400078e3cff */
        /* <DEDUP_REMOVED lines=8> */
[----:B------:R-:W-:Y:S01]  /*fa40*/  LOP3.LUT R8, R9, 0x380, RZ, 0xc0, !PT ;  /* 0x0000038009087812 */ /* 0x000fe200078ec0ff */
[----:B------:R-:W-:Y:S01]  /*fa50*/  SHFL.IDX PT, R18, R10, RZ, 0x1c1f ;  /* 0x001c1fff0a127589 */ /* 0x000fe200000e0000 */
[----:B------:R-:W-:-:S02]  /*fa60*/  LEA.HI.X R14, R4, UR9, R5, 0x2, P0 ;  /* 0x00000009040e7c11 */ /* 0x000fc400080f1405 */
[C---:B------:R-:W-:Y:S01]  /*fa70*/  IADD3 R45, P0, R20.reuse, 0x5000, RZ ;  /* 0x00005000142d7810 */ /* 0x040fe20007f1e0ff */
[----:B------:R-:W-:Y:S01]  /*fa80*/  SHFL.IDX PT, R36, R10, 0x1, 0x1c1f ;  /* 0x003c1f000a247f89 */ /* 0x000fe200000e0000 */
[----:B------:R-:W-:Y:S02]  /*fa90*/  LOP3.LUT R24, R25, 0x380, RZ, 0xc0, !PT ;  /* 0x0000038019187812 */ /* 0x000fe400078ec0ff */
[----:B------:R-:W-:Y:S01]  /*faa0*/  LOP3.LUT R44, R45, 0x380, RZ, 0xc0, !PT ;  /* 0x000003802d2c7812 */ /* 0x000fe200078ec0ff */
[----:B------:R-:W0:Y:S01]  /*fab0*/  SHFL.IDX PT, R19, R14, RZ, 0x1c1f ;  /* 0x001c1fff0e137589 */ /* 0x000e2200000e0000 */
[----:B------:R-:W-:Y:S02]  /*fac0*/  IADD3 R5, P5, R20, 0x3000, RZ ;  /* 0x0000300014057810 */ /* 0x000fe40007fbe0ff */
[----:B------:R-:W-:Y:S01]  /*fad0*/  SHF.R.U64 R44, R44, 0x3, RZ ;  /* 0x000000032c2c7819 */ /* 0x000fe200000012ff */
[----:B------:R-:W1:Y:S01]  /*fae0*/  SHFL.IDX PT, R37, R14, 0x1, 0x1c1f ;  /* 0x003c1f000e257f89 */ /* 0x000e6200000e0000 */
[----:B------:R-:W-:-:S02]  /*faf0*/  SHF.R.U64 R24, R24, 0x3, RZ ;  /* 0x0000000318187819 */ /* 0x000fc400000012ff */
[----:B------:R-:W-:Y:S01]  /*fb00*/  LOP3.LUT R44, R44, R45, RZ, 0x3c, !PT ;  /* 0x0000002d2c2c7212 */ /* 0x000fe200078e3cff */
[--C-:B------:R-:W-:Y:S01]  /*fb10*/  IMAD.X R45, RZ, RZ, R21.reuse, P0 ;  /* 0x000000ffff2d7224 */ /* 0x100fe200000e0615 */
[----:B------:R-:W-:Y:S02]  /*fb20*/  LOP3.LUT R4, R5, 0x380, RZ, 0xc0, !PT ;  /* 0x0000038005047812 */ /* 0x000fe400078ec0ff */
[----:B------:R-:W-:Y:S02]  /*fb30*/  LOP3.LUT R48, R49, 0x380, RZ, 0xc0, !PT ;  /* 0x0000038031307812 */ /* 0x000fe400078ec0ff */
[----:B------:R-:W-:Y:S02]  /*fb40*/  LOP3.LUT P0, RZ, R212, 0x3, RZ, 0xc0, !PT ;  /* 0x00000003d4ff7812 */ /* 0x000fe4000780c0ff */
[----:B------:R-:W-:Y:S01]  /*fb50*/  LOP3.LUT R24, R24, R25, RZ, 0x3c, !PT ;  /* 0x0000001918187212 */ /* 0x000fe200078e3cff */
[----:B------:R-:W-:Y:S01]  /*fb60*/  IMAD.X R25, RZ, RZ, R21, P2 ;  /* 0x000000ffff197224 */ /* 0x000fe200010e0615 */
[----:B------:R-:W-:-:S02]  /*fb70*/  IADD3 R33, P3, R20, 0x6000, RZ ;  /* 0x0000600014217810 */ /* 0x000fc40007f7e0ff */
[----:B------:R-:W-:Y:S02]  /*fb80*/  SHF.R.U64 R8, R8, 0x3, RZ ;  /* 0x0000000308087819 */ /* 0x000fe400000012ff */
[----:B------:R-:W-:Y:S02]  /*fb90*/  SHF.R.U64 R4, R4, 0x3, RZ ;  /* 0x0000000304047819 */ /* 0x000fe400000012ff */
[----:B------:R-:W-:Y:S02]  /*fba0*/  SHF.R.U64 R48, R48, 0x3, RZ ;  /* 0x0000000330307819 */ /* 0x000fe400000012ff */
[-C--:B------:R-:W-:Y:S02]  /*fbb0*/  ISETP.GE.OR P2, PT, R26, R67.reuse, P0 ;  /* 0x000000431a00720c */ /* 0x080fe40000746670 */
[----:B------:R-:W-:Y:S02]  /*fbc0*/  ISETP.GE.OR P0, PT, R6, R67, P0 ;  /* 0x000000430600720c */ /* 0x000fe40000706670 */
[----:B------:R-:W-:-:S02]  /*fbd0*/  LOP3.LUT R32, R33, 0x380, RZ, 0xc0, !PT ;  /* 0x0000038021207812 */ /* 0x000fc400078ec0ff */
[----:B------:R-:W-:Y:S01]  /*fbe0*/  LOP3.LUT R8, R8, R9, RZ, 0x3c, !PT ;  /* 0x0000000908087212 */ /* 0x000fe200078e3cff */
[--C-:B------:R-:W-:Y:S01]  /*fbf0*/  IMAD.X R9, RZ, RZ, R21.reuse, P6 ;  /* 0x000000ffff097224 */ /* 0x100fe200030e0615 */
[----:B------:R-:W-:Y:S01]  /*fc00*/  LOP3.LUT R4, R4, R5, RZ, 0x3c, !PT ;  /* 0x0000000504047212 */ /* 0x000fe200078e3cff */
[--C-:B------:R-:W-:Y:S01]  /*fc10*/  IMAD.X R5, RZ, RZ, R21.reuse, P5 ;  /* 0x000000ffff057224 */ /* 0x100fe200028e0615 */
[----:B------:R-:W-:Y:S01]  /*fc20*/  LOP3.LUT R48, R48, R49, RZ, 0x3c, !PT ;  /* 0x0000003130307212 */ /* 0x000fe200078e3cff */
[----:B------:R-:W-:Y:S01]  /*fc30*/  IMAD.X R49, RZ, RZ, R21, P4 ;  /* 0x000000ffff317224 */ /* 0x000fe200020e0615 */
[C---:B------:R-:W-:Y:S01]  /*fc40*/  IADD3 R61, P6, R20.reuse, 0x8000, RZ ;  /* 0x00008000143d7810 */ /* 0x040fe20007fde0ff */
[----:B0-----:R-:W-:Y:S01]  /*fc50*/  @!P2 ST.E desc[UR20][R18.64], R2 ;  /* 0x000000021200a985 */ /* 0x001fe2000c101914 */
[C---:B------:R-:W-:Y:S02]  /*fc60*/  IADD3 R57, P5, R20.reuse, 0x9000, RZ ;  /* 0x0000900014397810 */ /* 0x040fe40007fbe0ff */
[C---:B------:R-:W-:Y:S01]  /*fc70*/  IADD3 R53, P4, R20.reuse, 0xa000, RZ ;  /* 0x0000a00014357810 */ /* 0x040fe20007f9e0ff */
[----:B-1----:R0:W-:Y:S01]  /*fc80*/  @!P0 ST.E desc[UR20][R36.64], R3 ;  /* 0x0000000324008985 */ /* 0x0021e2000c101914 */
[----:B------:R-:W-:-:S02]  /*fc90*/  LOP3.LUT R11, R20, 0x380, RZ, 0xc0, !PT ;  /* 0x00000380140b7812 */ /* 0x000fc400078ec0ff */
[----:B------:R-:W-:Y:S01]  /*fca0*/  SHF.R.U64 R32, R32, 0x3, RZ ;  /* 0x0000000320207819 */ /* 0x000fe200000012ff */
[----:B------:R-:W-:Y:S01]  /*fcb0*/  UIMAD UR7, UR11, UR12, URZ ;  /* 0x0000000c0b0772a4 */ /* 0x000fe2000f8e023f */
[----:B------:R-:W-:Y:S01]  /*fcc0*/  LOP3.LUT R60, R61, 0x380, RZ, 0xc0, !PT ;  /* 0x000003803d3c7812 */ /* 0x000fe200078ec0ff */
[----:B------:R-:W-:Y:S01]  /*fcd0*/  UIMAD.WIDE.U32 UR8, UR4, UR12, URZ ;  /* 0x0000000c040872a5 */ /* 0x000fe2000f8e003f */
[----:B------:R-:W-:Y:S01]  /*fce0*/  LOP3.LUT R56, R57, 0x380, RZ, 0xc0, !PT ;  /* 0x0000038039387812 */ /* 0x000fe200078ec0ff */
[----:B------:R-:W-:Y:S01]  /*fcf0*/  ULDC.64 UR10, c[0x0][0xae8] ;  /* 0x0002ba00000a7ab9 */ /* 0x000fe20000000a00 */
[----:B------:R-:W-:Y:S01]  /*fd00*/  LOP3.LUT R52, R53, 0x380, RZ, 0xc0, !PT ;  /* 0x0000038035347812 */ /* 0x000fe200078ec0ff */
[----:B------:R-:W5:Y:S01]  /*fd10*/  LD.E.128 R12, desc[UR20][R12.64] ;  /* 0x000000140c0c7980 */ /* 0x000f62000c101d00 */
[----:B------:R-:W-:Y:S01]  /*fd20*/  SHF.R.U64 R11, R11, 0x3, RZ ;  /* 0x000000030b0b7819 */ /* 0x000fe200000012ff */
[----:B0-----:R-:W0:Y:S01]  /*fd30*/  @P1 LDC R3, c[0x0][0xbec] ;  /* 0x0002fb00ff031b82 */ /* 0x001e220000000800 */
[----:B------:R-:W-:Y:S01]  /*fd40*/  LOP3.LUT R32, R32, R33, RZ, 0x3c, !PT ;  /* 0x0000002120207212 */ /* 0x000fe200078e3cff */
[----:B------:R-:W-:Y:S01]  /*fd50*/  IMAD.X R33, RZ, RZ, R21, P3 ;  /* 0x000000ffff217224 */ /* 0x000fe200018e0615 */
[----:B------:R-:W-:Y:S01]  /*fd60*/  IADD3 R7, P3, R20, 0xb000, RZ ;  /* 0x0000b00014077810 */ /* 0x000fe20007f7e0ff */
[----:B------:R-:W5:Y:S01]  /*fd70*/  LD.E.128 R48, desc[UR20][R48.64] ;  /* 0x0000001430307980 */ /* 0x000f62000c101d00 */
[----:B------:R-:W-:-:S02]  /*fd80*/  SHF.R.U64 R60, R60, 0x3, RZ ;  /* 0x000000033c3c7819 */ /* 0x000fc400000012ff */
[----:B------:R-:W-:Y:S01]  /*fd90*/  SHF.R.U64 R56, R56, 0x3, RZ ;  /* 0x0000000338387819 */ /* 0x000fe200000012ff */
[--C-:B------:R-:W-:Y:S01]  /*fda0*/  IMAD.X R41, RZ, RZ, R21.reuse, P3 ;  /* 0x000000ffff297224 */ /* 0x100fe200018e0615 */
[----:B------:R-:W-:Y:S01]  /*fdb0*/  SHF.R.U64 R52, R52, 0x3, RZ ;  /* 0x0000000334347819 */ /* 0x000fe200000012ff */
[----:B------:R-:W-:Y:S01]  /*fdc0*/  UIMAD UR7, UR4, UR13, UR7 ;  /* 0x0000000d040772a4 */ /* 0x000fe2000f8e0207 */
[----:B------:R-:W-:Y:S01]  /*fdd0*/  LOP3.LUT R20, R11, R20, RZ, 0x3c, !PT ;  /* 0x000000140b147212 */ /* 0x000fe200078e3cff */
[----:B------:R-:W5:Y:S01]  /*fde0*/  LD.E.128 R44, desc[UR20][R44.64] ;  /* 0x000000142c2c7980 */ /* 0x000f62000c101d00 */
[----:B------:R-:W-:Y:S01]  /*fdf0*/  LOP3.LUT R60, R60, R61, RZ, 0x3c, !PT ;  /* 0x0000003d3c3c7212 */ /* 0x000fe200078e3cff */
[--C-:B------:R-:W-:Y:S01]  /*fe00*/  IMAD.X R61, RZ, RZ, R21.reuse, P6 ;  /* 0x000000ffff3d7224 */ /* 0x100fe200030e0615 */
[----:B------:R-:W-:Y:S01]  /*fe10*/  LOP3.LUT R56, R56, R57, RZ, 0x3c, !PT ;  /* 0x0000003938387212 */ /* 0x000fe200078e3cff */
[--C-:B------:R-:W-:Y:S01]  /*fe20*/  IMAD.X R57, RZ, RZ, R21.reuse, P5 ;  /* 0x000000ffff397224 */ /* 0x100fe200028e0615 */
[----:B------:R-:W-:Y:S01]  /*fe30*/  LOP3.LUT R52, R52, R53, RZ, 0x3c, !PT ;  /* 0x0000003534347212 */ /* 0x000fe200078e3cff */
[----:B------:R-:W-:Y:S01]  /*fe40*/  IMAD.X R53, RZ, RZ, R21, P4 ;  /* 0x000000ffff357224 */ /* 0x000fe200020e0615 */
[----:B------:R1:W5:Y:S01]  /*fe50*/  LD.E.128 R28, desc[UR20][R20.64] ;  /* 0x00000014141c7980 */ /* 0x000362000c101d00 */
[----:B------:R-:W-:Y:S01]  /*fe60*/  LOP3.LUT R0, R7, 0x380, RZ, 0xc0, !PT ;  /* 0x0000038007007812 */ /* 0x000fe200078ec0ff */
[----:B------:R-:W-:-:S02]  /*fe70*/  UIADD3 UR9, UR9, UR7, URZ ;  /* 0x0000000709097290 */ /* 0x000fc4000fffe03f */
[----:B------:R-:W-:Y:S01]  /*fe80*/  UIMAD UR4, UR14, UR10, URZ ;  /* 0x0000000a0e0472a4 */ /* 0x000fe2000f8e023f */
[----:B------:R-:W-:Y:S01]  /*fe90*/  SHF.R.U64 R0, R0, 0x3, RZ ;  /* 0x0000000300007819 */ /* 0x000fe200000012ff */
[----:B------:R-:W5:Y:S03]  /*fea0*/  LD.E.128 R8, desc[UR20][R8.64] ;  /* 0x0000001408087980 */ /* 0x000f66000c101d00 */
[----:B------:R-:W-:Y:S01]  /*feb0*/  LOP3.LUT R40, R0, R7, RZ, 0x3c, !PT ;  /* 0x0000000700287212 */ /* 0x000fe200078e3cff */
[----:B-1----:R-:W1:Y:S01]  /*fec0*/  @P1 LDC R21, c[0x0][0xbf0] ;  /* 0x0002fc00ff151b82 */ /* 0x002e620000000800 */
[----:B------:R-:W-:Y:S01]  /*fed0*/  IMAD R0, R206, 0x20, R210 ;  /* 0x00000020ce007824 */ /* 0x000fe200078e02d2 */
[----:B------:R-:W-:Y:S01]  /*fee0*/  UIMAD UR4, UR18, UR11, UR4 ;  /* 0x0000000b120472a4 */ /* 0x000fe2000f8e0204 */
[----:B------:R-:W5:Y:S01]  /*fef0*/  LD.E.128 R4, desc[UR20][R4.64] ;  /* 0x0000001404047980 */ /* 0x000f62000c101d00 */
[----:B------:R-:W-:Y:S01]  /*ff00*/  UIMAD.WIDE.U32 UR8, UR18, UR10, UR8 ;  /* 0x0000000a120872a5 */ /* 0x000fe2000f8e0008 */
[----:B------:R-:W-:-:S02]  /*ff10*/  VIADD R20, R0, UR17 ;  /* 0x0000001100147c36 */ /* 0x000fc40008000000 */
[----:B------:R-:W-:Y:S01]  /*ff20*/  ULDC.64 UR10, c[0x0][0xaf0] ;  /* 0x0002bc00000a7ab9 */ /* 0x000fe20000000a00 */
[----:B------:R-:W-:Y:S01]  /*ff30*/  UIADD3 UR9, UR9, UR4, URZ ;  /* 0x0000000409097290 */ /* 0x000fe2000fffe03f */
[----:B0-----:R-:W-:Y:S01]  /*ff40*/  @P1 IMAD.HI.U32 R0, R20, R3, RZ ;  /* 0x0000000314001227 */ /* 0x001fe200078e00ff */
[----:B------:R-:W-:Y:S01]  /*ff50*/  UIMAD UR4, UR16, UR10, URZ ;  /* 0x0000000a100472a4 */ /* 0x000fe2000f8e023f */
[----:B------:R-:W5:Y:S02]  /*ff60*/  LD.E.128 R32, desc[UR20][R32.64] ;  /* 0x0000001420207980 */ /* 0x000f64000c101d00 */
[----:B------:R-:W-:Y:S01]  /*ff70*/  IMAD.MOV.U32 R19, RZ, RZ, R20 ;  /* 0x000000ffff137224 */ /* 0x000fe200078e0014 */
[----:B------:R-:W-:Y:S01]  /*ff80*/  UIMAD UR4, UR15, UR11, UR4 ;  /* 0x0000000b0f0472a4 */ /* 0x000fe2000f8e0204 */
[----:B------:R-:W5:Y:S01]  /*ff90*/  LD.E.128 R24, desc[UR20][R24.64] ;  /* 0x0000001418187980 */ /* 0x000f62000c101d00 */
[----:B------:R-:W-:-:S03]  /*ffa0*/  UIMAD.WIDE.U32 UR8, UR15, UR10, UR8 ;  /* 0x0000000a0f0872a5 */ /* 0x000fc6000f8e0008 */
[----:B------:R-:W-:Y:S01]  /*ffb0*/  ULDC.64 UR10, c[0x0][0xae0] ;  /* 0x0002b800000a7ab9 */ /* 0x000fe20000000a00 */
[----:B------:R-:W5:Y:S01]  /*ffc0*/  LD.E.128 R60, desc[UR20][R60.64] ;  /* 0x000000143c3c7980 */ /* 0x000f62000c101d00 */
[----:B-1----:R-:W-:Y:S01]  /*ffd0*/  @P1 SHF.R.U32.HI R19, RZ, R21, R0 ;  /* 0x00000015ff131219 */ /* 0x002fe20000011600 */
[----:B------:R-:W-:Y:S02]  /*ffe0*/  UIADD3 UR4, UR9, UR4, URZ ;  /* 0x0000000409047290 */ /* 0x000fe4000fffe03f */
[----:B------:R-:W5:Y:S01]  /*fff0*/  LD.E.128 R56, desc[UR20][R56.64] ;  /* 0x0000001438387980 */ /* 0x000f62000c101d00 */
[--C-:B------:R-:W-:Y:S01]  /*10000*/  SHF.R.S32.HI R0, RZ, 0x1f, R19.reuse ;  /* 0x0000001fff007819 */ /* 0x100fe20000011413 */
[----:B------:R-:W-:Y:S02]  /*10010*/  IMAD.MOV R18, RZ, RZ, -R19 ;  /* 0x000000ffff127224 */ /* 0x000fe400078e0a13 */
[----:B------:R-:W5:Y:S01]  /*10020*/  LD.E.128 R52, desc[UR20][R52.64] ;  /* 0x0000001434347980 */ /* 0x000f62000c101d00 */
[----:B------:R-:W-:-:S02]  /*10030*/  IMAD.U32 R3, RZ, RZ, UR9 ;  /* 0x00000009ff037e24 */ /* 0x000fc4000f8e00ff */
[----:B------:R-:W-:Y:S01]  /*10040*/  IMAD R0, R0, UR10, RZ ;  /* 0x0000000a00007c24 */ /* 0x000fe2000f8e02ff */
[----:B------:R-:W5:Y:S01]  /*10050*/  LD.E.128 R40, desc[UR20][R40.64] ;  /* 0x0000001428287980 */ /* 0x000f62000c101d00 */
[----:B------:R-:W-:Y:S02]  /*10060*/  IMAD R21, R65, R18, R20 ;  /* 0x0000001241157224 */ /* 0x000fe400078e0214 */
[----:B------:R-:W-:Y:S01]  /*10070*/  IMAD.U32 R2, RZ, RZ, UR8 ;  /* 0x00000008ff027e24 */ /* 0x000fe2000f8e00ff */
[----:B------:R-:W-:Y:S01]  /*10080*/  @!PT LDS RZ, [RZ] ;  /* 0x00000000fffff984 */ /* 0x000fe20000000800 */
[----:B------:R-:W-:Y:S01]  /*10090*/  @!PT LDS RZ, [RZ] ;  /* 0x00000000fffff984 */ /* 0x000fe20000000800 */
[----:B------:R-:W-:Y:S01]  /*100a0*/  @!PT LDS RZ, [RZ] ;  /* 0x00000000fffff984 */ /* 0x000fe20000000800 */
[----:B------:R-:W-:Y:S01]  /*100b0*/  @!PT LDS RZ, [RZ] ;  /* 0x00000000fffff984 */ /* 0x000fe20000000800 */
[----:B------:R0:W-:Y:S06]  /*100c0*/  MEMBAR.ALL.CTA ;  /* 0x0000000000007992 */ /* 0x0001ec0000008000 */
[----:B0-----:R-:W0:Y:S01]  /*100d0*/  FENCE.VIEW.ASYNC.S ;  /* 0x00000000000073c6 */ /* 0x001e220000000000 */
[----:B------:R-:W-:Y:S01]  /*100e0*/  IMAD.U32 R3, RZ, RZ, UR4 ;  /* 0x00000004ff037e24 */ /* 0x000fe2000f8e00ff */
[----:B------:R-:W-:Y:S01]  /*100f0*/  ULDC.64 UR8, c[0x0][0xad8] ;  /* 0x0002b60000087ab9 */ /* 0x000fe20000000a00 */
[C---:B------:R-:W-:Y:S01]  /*10100*/  IMAD R37, R19.reuse, UR11, R0 ;  /* 0x0000000b13257c24 */ /* 0x040fe2000f8e0200 */
[----:B------:R-:W-:Y:S01]  /*10110*/  SHF.R.S32.HI R0, RZ, 0x1f, R21 ;  /* 0x0000001fff007819 */ /* 0x000fe20000011415 */
[----:B------:R-:W-:-:S04]  /*10120*/  IMAD.WIDE.U32 R2, R19, UR10, R2 ;  /* 0x0000000a13027c25 */ /* 0x000fc8000f8e0002 */
[----:B------:R-:W-:Y:S02]  /*10130*/  IMAD.IADD R3, R3, 0x1, R37 ;  /* 0x0000000103037824 */ /* 0x000fe400078e0225 */
[----:B------:R-:W-:Y:S02]  /*10140*/  IMAD R18, R0, UR8, RZ ;  /* 0x0000000800127c24 */ /* 0x000fe4000f8e02ff */
[----:B------:R-:W-:Y:S02]  /*10150*/  VIADD R38, R210, UR17 ;  /* 0x00000011d2267c36 */ /* 0x000fe40008000000 */
[C---:B------:R-:W-:Y:S02]  /*10160*/  IMAD R19, R21.reuse, UR9, R18 ;  /* 0x0000000915137c24 */ /* 0x040fe4000f8e0212 */
[----:B------:R-:W-:Y:S01]  /*10170*/  IMAD.WIDE.U32 R2, R21, UR8, R2 ;  /* 0x0000000815027c25 */ /* 0x000fe2000f8e0002 */
[----:B------:R-:W-:Y:S01]  /*10180*/  ISETP.GE.AND P2, PT, R38, R67, PT ;  /* 0x000000432600720c */ /* 0x000fe20003f46270 */
[----:B------:R-:W-:-:S02]  /*10190*/  ULDC.64 UR8, c[0x0][0xa80] ;  /* 0x0002a00000087ab9 */ /* 0x000fc40000000a00 */
[----:B------:R-:W-:Y:S01]  /*101a0*/  VIADD R0, R38, 0x20 ;  /* 0x0000002026007836 */ /* 0x000fe20000000000 */
[----:B------:R-:W-:Y:S01]  /*101b0*/  LEA R36, P3, R2, UR8, 0x1 ;  /* 0x0000000802247c11 */ /* 0x000fe2000f8608ff */
[----:B------:R-:W-:Y:S02]  /*101c0*/  IMAD.IADD R3, R3, 0x1, R19 ;  /* 0x0000000103037824 */ /* 0x000fe400078e0213 */
        /* <DEDUP_REMOVED lines=16> */
[-C--:B-1----:R-:W-:Y:S02]  /*102d0*/  @!P4 LEA R2, P6, R16, R21.reuse, 0x1 ;  /* 0x000000151002c211 */ /* 0x082fe400078c08ff */
[-C--:B------:R-:W-:Y:S02]  /*102e0*/  @!P3 LEA R18, P5, R204, R21.reuse, 0x1 ;  /* 0x00000015cc12b211 */ /* 0x080fe400078a08ff */
[-C--:B--2---:R-:W-:Y:S02]  /*102f0*/  @!P4 LEA.HI.X R3, R16, R0.reuse, R219, 0x1, P6 ;  /* 0x000000001003c211 */ /* 0x084fe400030f0cdb */
[C---:B------:R-:W-:Y:S02]  /*10300*/  @!P2 LEA R20, P6, R205.reuse, R21, 0x1 ;  /* 0x00000015cd14a211 */ /* 0x040fe400078c08ff */
[-C--:B------:R-:W-:Y:S01]  /*10310*/  @!P3 LEA.HI.X R19, R204, R0.reuse, R218, 0x1, P5 ;  /* 0x00000000cc13b211 */ /* 0x080fe200028f0cda */
[----:B-----5:R3:W-:Y:S01]  /*10320*/  @!P4 ST.E.128 desc[UR8][R2.64], R28 ;  /* 0x0000001c0200c985 */ /* 0x0207e2000c101d08 */
[----:B------:R-:W-:-:S03]  /*10330*/  @!P2 LEA.HI.X R21, R205, R0, R217, 0x1, P6 ;  /* 0x00000000cd15a211 */ /* 0x000fc600030f0cd9 */
[----:B------:R3:W-:Y:S04]  /*10340*/  @!P3 ST.E.128 desc[UR8][R18.64], R48 ;  /* 0x000000301200b985 */ /* 0x0007e8000c101d08 */
[----:B------:R3:W-:Y:S02]  /*10350*/  @!P2 ST.E.128 desc[UR8][R20.64], R60 ;  /* 0x0000003c1400a985 */ /* 0x0007e4000c101d08 */
.L_x_5961:
[----:B------:R-:W-:Y:S05]  /*10360*/  BSYNC B1 ;  /* 0x0000000000017941 */ /* 0x000fea0003800000 */
.L_x_5960:
        /* <DEDUP_REMOVED lines=15> */
[----:B-----5:R3:W-:Y:S04]  /*10460*/  @!P4 ST.E.128 desc[UR8][R2.64], R12 ;  /* 0x0000000c0200c985 */ /* 0x0207e8000c101d08 */
[----:B------:R3:W-:Y:S04]  /*10470*/  @!P5 ST.E.128 desc[UR8][R18.64], R44 ;  /* 0x0000002c1200d985 */ /* 0x0007e8000c101d08 */
[----:B------:R3:W-:Y:S02]  /*10480*/  @!P6 ST.E.128 desc[UR8][R20.64], R56 ;  /* 0x000000381400e985 */ /* 0x0007e4000c101d08 */
.L_x_5963:
[----:B------:R-:W-:Y:S05]  /*10490*/  BSYNC B1 ;  /* 0x0000000000017941 */ /* 0x000fea0003800000 */
.L_x_5962:
        /* <DEDUP_REMOVED lines=18> */
.L_x_5965:
[----:B------:R-:W-:Y:S05]  /*105c0*/  BSYNC B1 ;  /* 0x0000000000017941 */ /* 0x000fea0003800000 */
.L_x_5964:
        /* <DEDUP_REMOVED lines=9> */
[-C--:B----4-:R-:W-:Y:S02]  /*10660*/  @!P2 LEA R2, P0, R16, R11.reuse, 0x1 ;  /* 0x0000000b1002a211 */ /* 0x090fe400078008ff */
[----:B------:R-:W-:Y:S02]  /*10670*/  @!P3 LEA R8, P1, R204, R11, 0x1 ;  /* 0x0000000bcc08b211 */ /* 0x000fe400078208ff */
        /* <DEDUP_REMOVED lines=11> */
.L_x_5958:
        /* <DEDUP_REMOVED lines=40> */
.L_x_5967:
        /* <DEDUP_REMOVED lines=50> */
.L_x_5969:
[----:B------:R-:W-:Y:S05]  /*10cd0*/  BSYNC B1 ;  /* 0x0000000000017941 */ /* 0x000fea0003800000 */
.L_x_5968:
        /* <DEDUP_REMOVED lines=64> */
[----:B------:R3:W-:Y:S01]  /*110e0*/  @!P4 ST.E.128 desc[UR8][R8.64], RZ ;  /* 0x000000ff0800c985 */ /* 0x0007e2000c101d08 */
[----:B------:R-:W-:-:S03]  /*110f0*/  @!P2 LEA.HI.X R3, R205, R0, R217, 0x1, P6 ;  /* 0x00000000cd03a211 */ /* 0x000fc600030f0cd9 */
[----:B------:R3:W-:Y:S04]  /*11100*/  @!P3 ST.E.128 desc[UR8][R12.64], RZ ;  /* 0x000000ff0c00b985 */ /* 0x0007e8000c101d08 */
[----:B------:R3:W-:Y:S02]  /*11110*/  @!P2 ST.E.128 desc[UR8][R2.64], RZ ;  /* 0x000000ff0200a985 */ /* 0x0007e4000c101d08 */
.L_x_5971:
[----:B------:R-:W-:Y:S05]  /*11120*/  BSYNC B1 ;  /* 0x0000000000017941 */ /* 0x000fea0003800000 */
.L_x_5970:
        /* <DEDUP_REMOVED lines=18> */
.L_x_5973:
[----:B------:R-:W-:Y:S05]  /*11250*/  BSYNC B1 ;  /* 0x0000000000017941 */ /* 0x000fea0003800000 */
.L_x_5972:
        /* <DEDUP_REMOVED lines=18> */
.L_x_5975:
[----:B------:R-:W-:Y:S05]  /*11380*/  BSYNC B1 ;  /* 0x0000000000017941 */ /* 0x000fea0003800000 */
.L_x_5974:
        /* <DEDUP_REMOVED lines=19> */
.L_x_5966:
[----:B------:R-:W-:Y:S05]  /*114c0*/  BSYNC B0 ;  /* 0x0000000000007941 */ /* 0x000fea0003800000 */
.L_x_5957:
[----:B------:R-:W-:Y:S02]  /*114d0*/  ULDC UR4, c[0x0][0xc3c] ;  /* 0x00030f0000047ab9 */ /* 0x000fe40000000800 */
[----:B------:R-:W-:-:S13]  /*114e0*/  ISETP.GE.AND P0, PT, R39, UR4, PT ;  /* 0x0000000427007c0c */ /* 0x000fda000bf06270 */
[----:B------:R-:W-:Y:S05]  /*114f0*/  @!P0 BRA `(.L_x_5976) ;  /* 0xfffffef800508947 */ /* 0x000fea000383ffff */
[----:B------:R-:W-:Y:S05]  /*11500*/  EXIT ;  /* 0x000000000000794d */ /* 0x000fea0003800000 */
.L_x_5921:
        /* <DEDUP_REMOVED lines=16> */
.L_x_5977:
        /* <DEDUP_REMOVED lines=43> */
.L_x_5983:
        /* <DEDUP_REMOVED lines=13> */
.L_x_5982:
[----:B------:R-:W-:Y:S05]  /*11990*/  BSYNC B0 ;  /* 0x0000000000007941 */ /* 0x000fea0003800000 */
.L_x_5981:
        /* <DEDUP_REMOVED lines=21> */
.L_x_5979:
        /* <DEDUP_REMOVED lines=21> */
.L_x_5984:
        /* <DEDUP_REMOVED lines=57> */
.L_x_5980:
[----:B------:R-:W-:Y:S02]  /*11fd0*/  IMAD.MOV.U32 R17, RZ, RZ, RZ ;  /* 0x000000ffff117224 */ /* 0x000fe400078e00ff */
[----:B------:R-:W-:Y:S02]  /*11fe0*/  IMAD.U32 R16, RZ, RZ, UR6 ;  /* 0x00000006ff107e24 */ /* 0x000fe4000f8e00ff */
[----:B------:R-:W-:-:S07]  /*11ff0*/  IMAD.MOV.U32 R18, RZ, RZ, RZ ;  /* 0x000000ffff127224 */ /* 0x000fce00078e00ff */
.L_x_5985:
[----:B------:R-:W-:-:S13]  /*12000*/  ISETP.NE.AND P0, PT, R0, RZ, PT ;  /* 0x000000ff0000720c */ /* 0x000fda0003f05270 */
[----:B------:R-:W1:Y:S01]  /*12010*/  @!P0 S2R R3, SR_CgaCtaId ;  /* 0x0000000000038919 */ /* 0x000e620000008800 */
[----:B------:R-:W-:-:S04]  /*12020*/  @!P0 MOV R0, 0x400 ;  /* 0x0000040000008802 */ /* 0x000fc80000000f00 */
[----:B-1----:R-:W-:-:S05]  /*12030*/  @!P0 LEA R0, R3, R0, 0x18 ;  /* 0x0000000003008211 */ /* 0x002fca00078ec0ff */
[----:B------:R1:W-:Y:S01]  /*12040*/  @!P0 STS.128 [R0+0x368d0], R16 ;  /* 0x0368d01000008388 */ /* 0x0003e20000000c00 */
[----:B------:R-:W-:Y:S06]  /*12050*/  BAR.ARV 0x5, 0x180 ;  /* 0x0146000000007b1d */ /* 0x000fec0000002000 */
.L_x_5978:
[----:B01----:R-:W-:Y:S01]  /*12060*/  IMAD.MOV.U32 R0, RZ, RZ, 0x1 ;  /* 0x00000001ff007424 */ /* 0x003fe200078e00ff */
[----:B------:R0:W-:Y:S01]  /*12070*/  STL [R1+0x48], RZ ;  /* 0x000048ff01007387 */ /* 0x0001e20000100800 */
[----:B------:R-:W-:Y:S02]  /*12080*/  ULDC UR4, c[0x0][0xc3c] ;  /* 0x00030f0000047ab9 */ /* 0x000fe40000000800 */
[----:B--2---:R-:W-:Y:S01]  /*12090*/  ISETP.GE.AND P0, PT, R19, UR4, PT ;  /* 0x0000000413007c0c */ /* 0x004fe2000bf06270 */
        /* <DEDUP_REMOVED lines=24> */
[----:B------:R-:W-:Y:S04]  /*12220*/  STL [R1+0x24], R3 ;  /* 0x0000240301007387 */ /* 0x000fe80000100800 */
[----:B------:R-:W-:Y:S04]  /*12230*/  STL [R1+0x8], RZ ;  /* 0x000008ff01007387 */ /* 0x000fe80000100800 */
[----:B------:R0:W-:Y:S04]  /*12240*/  STL [R1+0x14], R2 ;  /* 0x0000140201007387 */ /* 0x0001e80000100800 */
[----:B------:R1:W-:Y:S01]  /*12250*/  STL [R1+0x48], RZ ;  /* 0x000048ff01007387 */ /* 0x0003e20000100800 */
[----:B0-----:R-:W-:-:S02]  /*12260*/  LOP3.LUT R2, R0, 0x40, RZ, 0xfc, !PT ;  /* 0x0000004000027812 */ /* 0x001fc400078efcff */
[----:B-1----:R-:W-:-:S07]  /*12270*/  LOP3.LUT R0, R0, 0x80, RZ, 0xfc, !PT ;  /* 0x0000008000007812 */ /* 0x002fce00078efcff */
.L_x_6092:
[----:B0--3--:R-:W0:Y:S01]  /*12280*/  LDC.64 R2, c[0x0][0xc88] ;  /* 0x00032200ff027b82 */ /* 0x009e220000000a00 */
[----:B------:R-:W-:Y:S01]  /*12290*/  ULDC.64 UR4, c[0x0][0x208] ;  /* 0x0000820000047ab9 */ /* 0x000fe20000000a00 */
[----:B0-----:R-:W-:-:S05]  /*122a0*/  IMAD.WIDE R2, R19, 0x4, R2 ;  /* 0x0000000413027825 */ /* 0x001fca00078e0202 */
[----:B------:R-:W2:Y:S01]  /*122b0*/  LDG.E R12, desc[UR4][R2.64] ;  /* 0x00000004020c7981 */ /* 0x000ea2000c1e1900 */
[----:B------:R-:W-:Y:S05]  /*122c0*/  YIELD ;  /* 0x0000000000007946 */ /* 0x000fea0003800000 */
[----:B------:R-:W-:Y:S01]  /*122d0*/  ULDC.64 UR4, c[0x0][0xa28] ;  /* 0x00028a0000047ab9 */ /* 0x000fe20000000a00 */
[----:B------:R-:W-:Y:S01]  /*122e0*/  IMAD.MOV.U32 R0, RZ, RZ, RZ ;  /* 0x000000ffff007224 */ /* 0x000fe200078e00ff */
        /* <DEDUP_REMOVED lines=52> */
.L_x_5987:
[----:B------:R-:W-:Y:S01]  /*12630*/  IMAD.MOV.U32 R2, RZ, RZ, R12 ;  /* 0x000000ffff027224 */ /* 0x000fe200078e000c */
        /* <DEDUP_REMOVED lines=12> */
.L_x_5988:
[----:B------:R-:W-:Y:S05]  /*12700*/  @!P0 BRA `(.L_x_5989) ;  /* 0x0000000000108947 */ /* 0x000fea0003800000 */
[----:B------:R-:W-:Y:S02]  /*12710*/  ULDC.64 UR4, c[0x0][0x208] ;  /* 0x0000820000047ab9 */ /* 0x000fe40000000a00 */
[----:B------:R-:W2:Y:S04]  /*12720*/  LDG.E R6, desc[UR4][R4.64] ;  /* 0x0000000404067981 */ /* 0x000ea8000c1e1900 */
[----:B------:R-:W2:Y:S02]  /*12730*/  LDG.E R4, desc[UR4][R4.64+0x4] ;  /* 0x0000040404047981 */ /* 0x000ea4000c1e1900 */
[----:B--2---:R-:W-:-:S07]  /*12740*/  IMAD.IADD R6, R4, 0x1, -R6 ;  /* 0x0000000104067824 */ /* 0x004fce00078e0a06 */
.L_x_5989:
[----:B-----5:R-:W-:Y:S01]  /*12750*/  IMAD.IADD R6, R6, 0x1, -R0 ;  /* 0x0000000106067824 */ /* 0x020fe200078e0a00 */
[----:B------:R-:W-:Y:S01]  /*12760*/  BSSY B7, `(.L_x_5990) ;  /* 0x000048a000077945 */ /* 0x000fe20003800000 */
[----:B------:R-:W3:Y:S01]  /*12770*/  LDC R0, c[0x0][0x448] ;  /* 0x00011200ff007b82 */ /* 0x000ee20000000800 */
[----:B------:R-:W-:Y:S02]  /*12780*/  IMAD.SHL.U32 R2, R17, 0x80, RZ ;  /* 0x0000008011027824 */ /* 0x000fe400078e00ff */
[----:B------:R-:W-:Y:S02]  /*12790*/  VIADD R5, R6, 0x6f ;  /* 0x0000006f06057836 */ /* 0x000fe40000000000 */
[----:B------:R-:W-:Y:S02]  /*127a0*/  VIADD R2, R2, 0x7f ;  /* 0x0000007f02027836 */ /* 0x000fe40000000000 */
[----:B------:R-:W-:-:S04]  /*127b0*/  IMAD.MOV.U32 R4, RZ, RZ, RZ ;  /* 0x000000ffff047224 */ /* 0x000fc800078e00ff */
[----:B------:R-:W-:Y:S01]  /*127c0*/  IMAD.HI R4, R5, -0x6db6db6d, R4 ;  /* 0x9249249305047827 */ /* 0x000fe200078e0204 */
[----:B---3--:R-:W-:-:S13]  /*127d0*/  ISETP.NE.AND P0, PT, R0, 0x1, PT ;  /* 0x000000010000780c */ /* 0x008fda0003f05270 */
[----:B------:R-:W3:Y:S08]  /*127e0*/  @P0 LDC R0, c[0x0][0x44c] ;  /* 0x00011300ff000b82 */ /* 0x000ef00000000800 */
[----:B------:R-:W4:Y:S01]  /*127f0*/  @P0 LDC R3, c[0x0][0x450] ;  /* 0x00011400ff030b82 */ /* 0x000f220000000800 */
[----:B---3--:R-:W-:-:S05]  /*12800*/  @P0 IMAD.HI.U32 R0, R2, R0, RZ ;  /* 0x0000000002000227 */ /* 0x008fca00078e00ff */
[----:B----4-:R-:W-:Y:S02]  /*12810*/  @P0 SHF.R.U32.HI R2, RZ, R3, R0 ;  /* 0x00000003ff020219 */ /* 0x010fe40000011600 */
[----:B------:R-:W-:Y:S02]  /*12820*/  IADD3 R3, R6, 0x70, -R9 ;  /* 0x0000007006037810 */ /* 0x000fe40007ffe809 */
[----:B------:R-:W-:-:S03]  /*12830*/  SHF.R.U32.HI R0, RZ, 0x1f, R4 ;  /* 0x0000001fff007819 */ /* 0x000fc60000011604 */
[----:B------:R-:W-:Y:S01]  /*12840*/  IMAD.IADD R3, R3, 0x1, R2 ;  /* 0x0000000103037824 */ /* 0x000fe200078e0202 */
[----:B------:R-:W-:Y:S01]  /*12850*/  LEA.HI.SX32 R0, R4, R0, 0x1a ;  /* 0x0000000004007211 */ /* 0x000fe200078fd2ff */
[----:B------:R-:W-:-:S04]  /*12860*/  IMAD.MOV.U32 R2, RZ, RZ, RZ ;  /* 0x000000ffff027224 */ /* 0x000fc800078e00ff */
[----:B------:R-:W-:-:S05]  /*12870*/  IMAD.HI R2, R3, -0x6db6db6d, R2 ;  /* 0x9249249303027827 */ /* 0x000fca00078e0202 */
[----:B------:R-:W-:-:S04]  /*12880*/  SHF.R.U32.HI R3, RZ, 0x1f, R2 ;  /* 0x0000001fff037819 */ /* 0x000fc80000011602 */
[----:B------:R-:W-:-:S04]  /*12890*/  LEA.HI.SX32 R3, R2, R3, 0x1a ;  /* 0x0000000302037211 */ /* 0x000fc800078fd2ff */
[----:B--2---:R-:W-:-:S04]  /*128a0*/  VIMNMX R7, R0, R3, PT ;  /* 0x0000000300077248 */ /* 0x004fc80003fe0100 */
[----:B------:R-:W-:Y:S01]  /*128b0*/  ISETP.GT.AND P0, PT, R7, RZ, PT ;  /* 0x000000ff0700720c */ /* 0x000fe20003f04270 */
[----:B------:R2:W-:-:S12]  /*128c0*/  STL [R1+0x2c], R7 ;  /* 0x00002c0701007387 */ /* 0x0005d80000100800 */
[----:B--2---:R-:W-:Y:S05]  /*128d0*/  @P0 BRA `(.L_x_5991) ;  /* 0x0000000000480947 */ /* 0x004fea0003800000 */
[----:B------:R-:W2:Y:S02]  /*128e0*/  S2R R7, SR_TID.X ;  /* 0x0000000000077919 */ /* 0x000ea40000002100 */
[----:B--2---:R-:W-:-:S04]  /*128f0*/  LOP3.LUT R7, R7, 0x7f, RZ, 0xc0, !PT ;  /* 0x0000007f07077812 */ /* 0x004fc800078ec0ff */
[----:B------:R-:W-:-:S13]  /*12900*/  ISETP.NE.AND P0, PT, R7, RZ, PT ;  /* 0x000000ff0700720c */ /* 0x000fda0003f05270 */
[----:B------:R-:W-:Y:S05]  /*12910*/  @P0 BRA `(.L_x_5992) ;  /* 0x0000004400b80947 */ /* 0x000fea0003800000 */
[----:B------:R-:W2:Y:S01]  /*12920*/  S2R R5, SR_LANEID ;  /* 0x0000000000057919 */ /* 0x000ea20000000000 */
[----:B------:R-:W-:Y:S01]  /*12930*/  VOTEU.ANY UR4, UPT, PT ;  /* 0x0000000000047886 */ /* 0x000fe200038e0100 */
[----:B------:R-:W3:Y:S01]  /*12940*/  LDC.64 R2, c[0x0][0xc60] ;  /* 0x00031800ff027b82 */ /* 0x000ee20000000a00 */
[----:B------:R-:W2:Y:S01]  /*12950*/  FLO.U32 R0, UR4 ;  /* 0x0000000400007d00 */ /* 0x000ea200080e0000 */
[----:B------:R-:W-:Y:S01]  /*12960*/  ULDC.64 UR6, c[0x0][0x208] ;  /* 0x0000820000067ab9 */ /* 0x000fe20000000a00 */
[----:B--2---:R-:W-:-:S06]  /*12970*/  ISETP.EQ.U32.AND P0, PT, R0, R5, PT ;  /* 0x000000050000720c */ /* 0x004fcc0003f02070 */
[----:B------:R-:W3:Y:S07]  /*12980*/  POPC R5, UR4 ;  /* 0x0000000400057d09 */ /* 0x000eee0008000000 */
[----:B---3--:R-:W2:Y:S01]  /*12990*/  @P0 ATOMG.E.ADD.STRONG.GPU PT, R3, desc[UR6][R2.64], R5 ;  /* 0x00000005020309a8 */ /* 0x008ea200081ee1c6 */
[----:B------:R-:W3:Y:S02]  /*129a0*/  S2R R4, SR_LTMASK ;  /* 0x0000000000047919 */ /* 0x000ee40000003900 */
[----:B---3--:R-:W-:-:S04]  /*129b0*/  LOP3.LUT R4, R4, UR4, RZ, 0xc0, !PT ;  /* 0x0000000404047c12 */ /* 0x008fc8000f8ec0ff */
[----:B------:R-:W3:Y:S01]  /*129c0*/  POPC R7, R4 ;  /* 0x0000000400077309 */ /* 0x000ee20000000000 */
[----:B--2---:R-:W3:Y:S02]  /*129d0*/  SHFL.IDX PT, R0, R3, R0, 0x1f ;  /* 0x00001f0003007589 */ /* 0x004ee400000e0000 */
[----:B---3--:R-:W-:Y:S01]  /*129e0*/  IADD3 R16, R0, UR38, R7 ;  /* 0x0000002600107c10 */ /* 0x008fe2000fffe007 */
[----:B------:R-:W-:Y:S06]  /*129f0*/  BRA `(.L_x_5992) ;  /* 0x0000004400807947 */ /* 0x000fec0003800000 */
.L_x_5991:
        /* <DEDUP_REMOVED lines=21> */
.L_x_5994:
[----:B------:R-:W-:Y:S05]  /*12b50*/  BSYNC B6 ;  /* 0x0000000000067941 */ /* 0x000fea0003800000 */
.L_x_5993:
        /* <DEDUP_REMOVED lines=18> */
[----:B--2---:R-:W-:-:S07]  /*12c80*/  IMAD.MOV.U32 R13, RZ, RZ, RZ ;  /* 0x000000ffff0d7224 */ /* 0x004fce00078e00ff */
[----:B------:R-:W-:-:S07]  /*12c90*/  LEPC R20, `(.L_x_5997) ;  /* 0x000000001014794e */ /* 0x000fce0000000000 */
[----:B01-3--:R-:W-:Y:S05]  /*12ca0*/  CALL.ABS.NOINC R2 ;  /* 0x0000000002007343 */ /* 0x00bfea0003c00000 */
.L_x_5997:
        /* <DEDUP_REMOVED lines=16> */
.L_x_5996:
[----:B------:R-:W-:Y:S05]  /*12db0*/  BSYNC B6 ;  /* 0x0000000000067941 */ /* 0x000fea0003800000 */
.L_x_5995:
        /* <DEDUP_REMOVED lines=11> */
[----:B----4-:R2:W3:Y:S02]  /*12e70*/  @P0 LDG.E R7, desc[UR6][R2.64] ;  /* 0x0000000602070981 */ /* 0x0104e4000c1e1900 */
[----:B--2---:R-:W2:Y:S01]  /*12e80*/  LDC.64 R2, c[0x0][0x418] ;  /* 0x00010600ff027b82 */ /* 0x004ea20000000a00 */
[----:B-----5:R-:W-:Y:S01]  /*12e90*/  VIADD R4, R0, 0xffffffff ;  /* 0xffffffff00047836 */ /* 0x020fe20000000000 */
[----:B---3--:R-:W-:Y:S01]  /*12ea0*/  SHF.R.S32.HI R8, RZ, 0x1f, R7 ;  /* 0x0000001fff087819 */ /* 0x008fe20000011407 */
[----:B------:R3:W-:Y:S04]  /*12eb0*/  @P0 STL [R1+0x10], R7 ;  /* 0x0000100701000387 */ /* 0x0007e80000100800 */
        /* <DEDUP_REMOVED lines=10> */
.L_x_6108:
[----:B------:R-:W-:Y:S01]  /*12f60*/  PLOP3.LUT P1, PT, PT, PT, PT, 0x8, 0x0 ;  /* 0x000000000000781c */ /* 0x000fe20003f2e170 */
[----:B------:R4:W-:Y:S01]  /*12f70*/  STL [R1], R0 ;  /* 0x0000000001007387 */ /* 0x0009e20000100800 */
[----:B---3--:R-:W-:-:S03]  /*12f80*/  ISETP.NE.AND P0, PT, R14, RZ, PT ;  /* 0x000000ff0e00720c */ /* 0x008fc60003f05270 */
[----:B------:R3:W-:Y:S01]  /*12f90*/  STL [R1+0xc], R4 ;  /* 0x00000c0401007387 */ /* 0x0007e20000100800 */
[----:B----4-:R-:W-:-:S05]  /*12fa0*/  P2R R0, PR, RZ, 0x2 ;  /* 0x00000002ff007803 */ /* 0x010fca0000000000 */
[----:B------:R3:W-:Y:S04]  /*12fb0*/  STL [R1+0x20], R0 ;  /* 0x0000200001007387 */ /* 0x0007e80000100800 */
[----:B------:R-:W-:Y:S05]  /*12fc0*/  @P0 BRA `(.L_x_5999) ;  /* 0x00000004004c0947 */ /* 0x000fea0003800000 */
[----:B------:R-:W-:-:S03]  /*12fd0*/  UMOV UR4, 0xffffffff ;  /* 0xffffffff00047882 */ /* 0x000fc60000000000 */
[----:B------:R-:W-:Y:S05]  /*12fe0*/  BRA.DIV UR4, `(.L_x_6000) ;  /* 0x0000005604047947 */ /* 0x000fea000b800000 */
[----:B------:R-:W-:-:S13]  /*12ff0*/  ELECT P6, URZ, PT ;  /* 0x00000000003f782f */ /* 0x000fda00038c0000 */
.L_x_6111:
[----:B------:R-:W-:Y:S05]  /*13000*/  @!P6 BRA `(.L_x_5999) ;  /* 0x00000004003ce947 */ /* 0x000fea0003800000 */
[----:B------:R-:W-:-:S04]  /*13010*/  ISETP.NE.U32.AND P0, PT, R2, RZ, PT ;  /* 0x000000ff0200720c */ /* 0x000fc80003f05070 */
[----:B------:R-:W-:-:S13]  /*13020*/  ISETP.NE.AND.EX P0, PT, R3, RZ, PT, P0 ;  /* 0x000000ff0300720c */ /* 0x000fda0003f05300 */
[----:B------:R-:W-:Y:S05]  /*13030*/  @!P0 BRA `(.L_x_6001) ;  /* 0x0000000000588947 */ /* 0x000fea0003800000 */
[----:B------:R-:W4:Y:S01]  /*13040*/  LDC R6, c[0x0][0x43c] ;  /* 0x00010f00ff067b82 */ /* 0x000f220000000800 */
[----:B01----:R-:W-:Y:S01]  /*13050*/  IMAD.MOV.U32 R9, RZ, RZ, R4 ;  /* 0x000000ffff097224 */ /* 0x003fe200078e0004 */
[----:B------:R-:W-:Y:S01]  /*13060*/  ULDC.64 UR4, c[0x0][0x428] ;  /* 0x00010a0000047ab9 */ /* 0x000fe20000000a00 */
[----:B------:R-:W-:Y:S02]  /*13070*/  ULDC.64 UR6, c[0x0][0x208] ;  /* 0x0000820000067ab9 */ /* 0x000fe40000000a00 */
[----:B---3--:R-:W-:Y:S01]  /*13080*/  IMAD.MOV.U32 R0, RZ, RZ, R9 ;  /* 0x000000ffff007224 */ /* 0x008fe200078e0009 */
[----:B----4-:R-:W-:-:S13]  /*13090*/  ISETP.NE.AND P0, PT, R6, 0x1, PT ;  /* 0x000000010600780c */ /* 0x010fda0003f05270 */
[----:B--2---:R-:W0:Y:S02]  /*130a0*/  @P0 LDC.64 R4, c[0x0][0x440] ;  /* 0x00011000ff040b82 */ /* 0x004e240000000a00 */
        /* <DEDUP_REMOVED lines=15> */
.L_x_6001:
[----:B------:R-:W5:Y:S04]  /*131a0*/  LDL R7, [R1+0x4] ;  /* 0x0000040001077983 */ /* 0x000f680000100800 */
[----:B---34-:R-:W5:Y:S04]  /*131b0*/  LDL R0, [R1+0x8] ;  /* 0x0000080001007983 */ /* 0x018f680000100800 */
[----:B------:R-:W3:Y:S01]  /*131c0*/  LDL R2, [R1+0x14] ;  /* 0x0000140001027983 */ /* 0x000ee20000100800 */
[----:B-----5:R-:W-:Y:S01]  /*131d0*/  IMAD R0, R0, 0x8, R7 ;  /* 0x0000000800007824 */ /* 0x020fe200078e0207 */
[----:B---3--:R-:W-:-:S04]  /*131e0*/  SHF.L.U32 R2, R2, 0x1f, RZ ;  /* 0x0000001f02027819 */ /* 0x008fc800000006ff */
[----:B------:R-:W3:Y:S02]  /*131f0*/  SYNCS.PHASECHK.TRANS64.TRYWAIT P0, [R0+URZ+0x36840], R2 ;  /* 0x03684002000075a7 */ /* 0x000ee4000800017f */
[----:B---3--:R-:W-:Y:S05]  /*13200*/  @!P0 BRA `(.L_x_6002) ;  /* 0x00000050009c8947 */ /* 0x008fea0003800000 */
.L_x_6112:
        /* <DEDUP_REMOVED lines=11> */
.L_x_6003:
[----:B------:R-:W4:Y:S04]  /*132c0*/  LDL R6, [R1+0x4] ;  /* 0x0000040001067983 */ /* 0x000f280000100800 */
[----:B--2---:R-:W4:Y:S04]  /*132d0*/  LDL R5, [R1+0x8] ;  /* 0x0000080001057983 */ /* 0x004f280000100800 */
[----:B------:R-:W2:Y:S04]  /*132e0*/  LDL R4, [R1+0xc] ;  /* 0x00000c0001047983 */ /* 0x000ea80000100800 */
[----:B------:R-:W5:Y:S04]  /*132f0*/  LDL R3, [R1+0x18] ;  /* 0x0000180001037983 */ /* 0x000f680000100800 */
[----:B---3--:R-:W3:Y:S01]  /*13300*/  LDL R2, [R1] ;  /* 0x0000000001027983 */ /* 0x008ee20000100800 */
        /* <DEDUP_REMOVED lines=30> */
[----:B----4-:R-:W-:Y:S01]  /*134f0*/  NOP ;  /* 0x0000000000007918 */ /* 0x010fe20000000000 */
.L_x_5999:
[----:B------:R-:W4:Y:S04]  /*13500*/  LDL R2, [R1+0x4] ;  /* 0x0000040001027983 */ /* 0x000f280000100800 */
[----:B------:R-:W5:Y:S04]  /*13510*/  LDL.LU R3, [R1+0x30] ;  /* 0x0000300001037983 */ /* 0x000f680000300800 */
[----:B--2---:R-:W2:Y:S04]  /*13520*/  LDL.LU R5, [R1+0x28] ;  /* 0x0000280001057983 */ /* 0x004ea80000300800 */
[----:B---3--:R-:W3:Y:S01]  /*13530*/  LDL.LU R4, [R1+0x38] ;  /* 0x0000380001047983 */ /* 0x008ee20000300800 */
        /* <DEDUP_REMOVED lines=8> */
[----:B-----5:R-:W-:-:S04]  /*135c0*/  SHF.R.S32.HI R0, RZ, 0x1f, R3 ;  /* 0x0000001fff007819 */ /* 0x020fc80000011403 */
[----:B------:R-:W-:Y:S02]  /*135d0*/  LOP3.LUT P1, RZ, R2, 0x3ff, RZ, 0xc0, !PT ;  /* 0x000003ff02ff7812 */ /* 0x000fe4000782c0ff */
[----:B--2---:R-:W-:Y:S01]  /*135e0*/  SEL R5, R5, RZ, !P0 ;  /* 0x000000ff05057207 */ /* 0x004fe20004000000 */
[----:B------:R-:W-:Y:S01]  /*135f0*/  IMAD R0, R0, UR4, RZ ;  /* 0x0000000400007c24 */ /* 0x000fe2000f8e02ff */
[----:B---3--:R-:W-:-:S03]  /*13600*/  SEL R4, R4, RZ, !P0 ;  /* 0x000000ff04047207 */ /* 0x008fc60004000000 */
        /* <DEDUP_REMOVED lines=26> */
.L_x_6005:
[----:B------:R-:W-:Y:S05]  /*137b0*/  BSYNC B6 ;  /* 0x0000000000067941 */ /* 0x000fea0003800000 */
.L_x_6004:
[----:B---3--:R-:W2:Y:S01]  /*137c0*/  LDL.LU R5, [R1+0x30] ;  /* 0x0000300001057983 */ /* 0x008ea20000300800 */
[----:B------:R-:W-:Y:S01]  /*137d0*/  ULDC.64 UR4, c[0x0][0x2d8] ;  /* 0x0000b60000047ab9 */ /* 0x000fe20000000a00 */
[----:B------:R-:W3:Y:S01]  /*137e0*/  LDC R7, c[0x0][0x448] ;  /* 0x00011200ff077b82 */ /* 0x000ee20000000800 */
[----:B------:R-:W-:Y:S01]  /*137f0*/  ULDC.64 UR6, c[0x0][0x280] ;  /* 0x0000a00000067ab9 */ /* 0x000fe20000000a00 */
[----:B------:R-:W2:Y:S04]  /*13800*/  LDL.LU.64 R2, [R1+0x40] ;  /* 0x0000400001027983 */ /* 0x000ea80000300a00 */
[----:B------:R-:W4:Y:S04]  /*13810*/  LDL.LU R0, [R1+0x38] ;  /* 0x0000380001007983 */ /* 0x000f280000300800 */
[----:B------:R-:W4:Y:S04]  /*13820*/  LDL.LU R6, [R1+0x4c] ;  /* 0x00004c0001067983 */ /* 0x000f280000300800 */
[----:B------:R-:W4:Y:S01]  /*13830*/  LDL.LU R4, [R1+0x28] ;  /* 0x0000280001047983 */ /* 0x000f220000300800 */
[----:B01----:R-:W0:Y:S01]  /*13840*/  S2R R9, SR_TID.X ;  /* 0x0000000000097919 */ /* 0x003e220000002100 */
[----:B------:R-:W1:Y:S01]  /*13850*/  S2R R8, SR_TID.X ;  /* 0x0000000000087919 */ /* 0x000e620000002100 */
[----:B---3--:R-:W-:Y:S01]  /*13860*/  ISETP.NE.AND P0, PT, R7, 0x1, PT ;  /* 0x000000010700780c */ /* 0x008fe20003f05270 */
[----:B0-----:R-:W-:-:S02]  /*13870*/  IMAD.SHL.U32 R9, R9, 0x8, RZ ;  /* 0x0000000809097824 */ /* 0x001fc400078e00ff */
[----:B-1----:R-:W-:-:S03]  /*13880*/  IMAD.SHL.U32 R10, R8, 0x8, RZ ;  /* 0x00000008080a7824 */ /* 0x002fc600078e00ff */
[----:B------:R-:W-:-:S04]  /*13890*/  LOP3.LUT R9, R9, 0x38, RZ, 0xc0, !PT ;  /* 0x0000003809097812 */ /* 0x000fc800078ec0ff */
[C---:B------:R-:W-:Y:S02]  /*138a0*/  LOP3.LUT R11, R9.reuse, 0x40, RZ, 0xfc, !PT ;  /* 0x00000040090b7812 */ /* 0x040fe400078efcff */
[----:B------:R-:W-:Y:S02]  /*138b0*/  LOP3.LUT R9, R9, 0x80, RZ, 0xfc, !PT ;  /* 0x0000008009097812 */ /* 0x000fe400078efcff */
[----:B------:R-:W-:Y:S01]  /*138c0*/  LOP3.LUT R10, R10, 0x38, RZ, 0xc0, !PT ;  /* 0x000000380a0a7812 */ /* 0x000fe200078ec0ff */
[----:B--2---:R-:W-:Y:S02]  /*138d0*/  IMAD.MOV.U32 R3, RZ, RZ, R5 ;  /* 0x000000ffff037224 */ /* 0x004fe400078e0005 */
[----:B------:R-:W0:Y:S01]  /*138e0*/  S2R R5, SR_TID.X ;  /* 0x0000000000057919 */ /* 0x000e220000002100 */
[----:B----4-:R-:W-:Y:S02]  /*138f0*/  IMAD R0, R0, UR4, RZ ;  /* 0x0000000400007c24 */ /* 0x010fe4000f8e02ff */
        /* <DEDUP_REMOVED lines=30> */
[C---:B------:R-:W-:Y:S01]  /*13ae0*/  IMAD.WIDE.U32 R4, R0.reuse, UR4, R2 ;  /* 0x0000000400047c25 */ /* 0x040fe2000f8e0002 */
[----:B------:R-:W-:Y:S02]  /*13af0*/  ULDC UR4, c[0x0][0x2b8] ;  /* 0x0000ae0000047ab9 */ /* 0x000fe40000000800 */
[----:B------:R-:W-:Y:S01]  /*13b00*/  ISETP.GE.AND P0, PT, R9, UR4, PT ;  /* 0x0000000409007c0c */ /* 0x000fe2000bf06270 */
[----:B------:R-:W-:Y:S01]  /*13b10*/  IMAD R0, R0, UR5, R6 ;  /* 0x0000000500007c24 */ /* 0x000fe2000f8e0206 */
[----:B------:R0:W5:Y:S01]  /*13b20*/  LDL R9, [R1+0x24] ;  /* 0x0000240001097983 */ /* 0x0001620000100800 */
[----:B------:R-:W-:Y:S02]  /*13b30*/  LEA R3, P3, R4, UR6, 0x1 ;  /* 0x0000000604037c11 */ /* 0x000fe4000f8608ff */
[----:B------:R-:W-:Y:S01]  /*13b40*/  IMAD.IADD R0, R5, 0x1, R0 ;  /* 0x0000000105007824 */ /* 0x000fe200078e0200 */
[----:B------:R-:W-:-:S02]  /*13b50*/  ISETP.GE.AND P2, PT, R10, UR4, PT ;  /* 0x000000040a007c0c */ /* 0x000fc4000bf46270 */
[----:B------:R-:W-:Y:S01]  /*13b60*/  ISETP.GE.AND P1, PT, R11, UR4, PT ;  /* 0x000000040b007c0c */ /* 0x000fe2000bf26270 */
[----:B------:R-:W-:Y:S01]  /*13b70*/  UMOV UR4, 0xffffffff ;  /* 0xffffffff00047882 */ /* 0x000fe20000000000 */
[----:B------:R-:W-:Y:S02]  /*13b80*/  LEA.HI.X R0, R4, UR7, R0, 0x1, P3 ;  /* 0x0000000704007c11 */ /* 0x000fe400098f0c00 */
[----:B0-----:R-:W-:Y:S09]  /*13b90*/  BRA.DIV UR4, `(.L_x_6006) ;  /* 0x0000004a044c7947 */ /* 0x001ff2000b800000 */
[----:B------:R-:W0:Y:S02]  /*13ba0*/  S2R R4, SR_TID.X ;  /* 0x0000000000047919 */ /* 0x000e240000002100 */
[----:B0-----:R-:W-:-:S04]  /*13bb0*/  LOP3.LUT R4, R4, 0x7f, RZ, 0xc0, !PT ;  /* 0x0000007f04047812 */ /* 0x001fc800078ec0ff */
[----:B------:R-:W-:Y:S02]  /*13bc0*/  SHF.R.U32.HI R5, RZ, 0x3, R4 ;  /* 0x00000003ff057819 */ /* 0x000fe40000011604 */
[----:B------:R-:W2:Y:S01]  /*13bd0*/  LDL.LU R4, [R1+0x34] ;  /* 0x0000340001047983 */ /* 0x000ea20000300800 */
[----:B------:R-:W-:Y:S02]  /*13be0*/  ULDC.64 UR4, c[0x0][0x208] ;  /* 0x0000820000047ab9 */ /* 0x000fe40000000a00 */
[----:B------:R-:W-:Y:S01]  /*13bf0*/  IMAD R17, R17, 0x80, R5 ;  /* 0x0000008011117824 */ /* 0x000fe200078e0205 */
[----:B------:R-:W-:Y:S04]  /*13c00*/  SHFL.IDX PT, R6, R3, 0x1, 0x181f ;  /* 0x00381f0003067f89 */ /* 0x000fe800000e0000 */
[----:B------:R-:W0:Y:S04]  /*13c10*/  SHFL.IDX PT, R5, R3, RZ, 0x181f ;  /* 0x00181fff03057589 */ /* 0x000e2800000e0000 */
[----:B------:R-:W-:Y:S01]  /*13c20*/  SHFL.IDX PT, R8, R0, 0x1, 0x181f ;  /* 0x00381f0000087f89 */ /* 0x000fe200000e0000 */
[----:B--2---:R-:W-:-:S02]  /*13c30*/  IMAD R2, R4, R7, RZ ;  /* 0x0000000704027224 */ /* 0x004fc400078e02ff */
[----:B------:R-:W-:-:S03]  /*13c40*/  VIADD R4, R17, 0x10 ;  /* 0x0000001011047836 */ /* 0x000fc60000000000 */
[-C--:B------:R-:W-:Y:S02]  /*13c50*/  ISETP.GE.AND P4, PT, R17, R2.reuse, PT ;  /* 0x000000021100720c */ /* 0x080fe40003f86270 */
[----:B------:R-:W-:Y:S02]  /*13c60*/  ISETP.GE.AND P3, PT, R4, R2, PT ;  /* 0x000000020400720c */ /* 0x000fe40003f66270 */
[----:B------:R-:W1:Y:S09]  /*13c70*/  SHFL.IDX PT, R4, R0, RZ, 0x181f ;  /* 0x00181fff00047589 */ /* 0x000e7200000e0000 */
[----:B0-----:R-:W-:-:S05]  /*13c80*/  @!P4 LEA R5, P5, R10, R5, 0x1 ;  /* 0x000000050a05c211 */ /* 0x001fca00078a08ff */
[----:B-1----:R-:W-:Y:S01]  /*13c90*/  @!P4 IMAD.X R4, RZ, RZ, R4, P5 ;  /* 0x000000ffff04c224 */ /* 0x002fe200028e0604 */
[----:B------:R-:W-:-:S04]  /*13ca0*/  @!P3 LEA R7, P5, R10, R6, 0x1 ;  /* 0x000000060a07b211 */ /* 0x000fc800078a08ff */
        /* <DEDUP_REMOVED lines=9> */
[----:B------:R-:W0:Y:S04]  /*13d40*/  SHFL.IDX PT, R7, R3, 0x2, 0x181f ;  /* 0x00581f0003077f89 */ /* 0x000e2800000e0000 */
[----:B------:R-:W-:Y:S04]  /*13d50*/  @!P3 LDGSTS.E.BYPASS.LTC128B.128 [R9+0x15c00], desc[UR4][R4.64], !P2 ;  /* 0x15c000000409bfae */ /* 0x000fe8000d101d44 */
[----:B------:R-:W-:Y:S04]  /*13d60*/  @!P3 LDGSTS.E.BYPASS.LTC128B.128 [R9+0x19c00], desc[UR4][R4.64+0x80], !P1 ;  /* 0x19c000800409bfae */ /* 0x000fe8000c901d44 */
[----:B------:R1:W-:Y:S04]  /*13d70*/  @!P3 LDGSTS.E.BYPASS.LTC128B.128 [R9+0x1dc00], desc[UR4][R4.64+0x100], !P0 ;  /* 0x1dc001000409bfae */ /* 0x0003e8000c101d44 */
[----:B------:R-:W2:Y:S01]  /*13d80*/  SHFL.IDX PT, R6, R0, 0x2, 0x181f ;  /* 0x00581f0000067f89 */ /* 0x000ea200000e0000 */
[----:B-1----:R-:W-:-:S05]  /*13d90*/  VIADD R4, R17, 0x20 ;  /* 0x0000002011047836 */ /* 0x002fca0000000000 */
[----:B------:R-:W-:-:S13]  /*13da0*/  ISETP.GE.AND P3, PT, R4, R2, PT ;  /* 0x000000020400720c */ /* 0x000fda0003f66270 */
[----:B0-----:R-:W-:-:S05]  /*13db0*/  @!P3 LEA R7, P4, R10, R7, 0x1 ;  /* 0x000000070a07b211 */ /* 0x001fca00078808ff */
[----:B--2---:R-:W-:-:S04]  /*13dc0*/  @!P3 IMAD.X R4, RZ, RZ, R6, P4 ;  /* 0x000000ffff04b224 */ /* 0x004fc800020e0606 */
[----:B------:R-:W-:Y:S02]  /*13dd0*/  @!P3 IMAD.MOV.U32 R5, RZ, RZ, R4 ;  /* 0x000000ffff05b224 */ /* 0x000fe400078e0004 */
[----:B------:R-:W-:-:S05]  /*13de0*/  @!P3 IMAD.MOV.U32 R4, RZ, RZ, R7 ;  /* 0x000000ffff04b224 */ /* 0x000fca00078e0007 */
        /* <DEDUP_REMOVED lines=53> */
.L_x_6129:
        /* <DEDUP_REMOVED lines=13> */
.L_x_6008:
[----:B------:R-:W-:Y:S05]  /*14210*/  BSYNC B0 ;  /* 0x0000000000007941 */ /* 0x000fea0003800000 */
.L_x_6007:
[----:B01----:R-:W2:Y:S01]  /*14220*/  LDL R9, [R1+0x4] ;  /* 0x0000040001097983 */ /* 0x003ea20000100800 */
[----:B------:R-:W-:Y:S01]  /*14230*/  PLOP3.LUT P0, PT, PT, PT, PT, 0x80, 0x0 ;  /* 0x000000000000781c */ /* 0x000fe20003f0f070 */
[----:B------:R-:W-:Y:S01]  /*14240*/  NOP ;  /* 0x0000000000007918 */ /* 0x000fe20000000000 */
[----:B--2---:R-:W-:-:S11]  /*14250*/  VIADD R6, R9, 0x36800 ;  /* 0x0003680009067836 */ /* 0x004fd60000000000 */
.L_x_6009:
        /* <DEDUP_REMOVED lines=19> */
.L_x_6130:
[----:B------:R-:W-:Y:S05]  /*14390*/  BSYNC B0 ;  /* 0x0000000000007941 */ /* 0x000fea0003800000 */
.L_x_6010:
        /* <DEDUP_REMOVED lines=48> */
.L_x_6018:
[----:B------:R-:W2:Y:S01]  /*146a0*/  LDL R0, [R1+0x4] ;  /* 0x0000040001007983 */ /* 0x000ea20000100800 */
[----:B------:R-:W-:Y:S01]  /*146b0*/  BSSY B3, `(.L_x_6019) ;  /* 0x0000005000037945 */ /* 0x000fe20003800000 */
[----:B--2---:R-:W-:Y:S01]  /*146c0*/  IMAD R2, R9, 0x8, R0 ;  /* 0x0000000809027824 */ /* 0x004fe200078e0200 */
[----:B------:R-:W-:-:S04]  /*146d0*/  SHF.L.U32 R0, R12, 0x1f, RZ ;  /* 0x0000001f0c007819 */ /* 0x000fc800000006ff */
[----:B------:R-:W1:Y:S02]  /*146e0*/  SYNCS.PHASECHK.TRANS64.TRYWAIT P0, [R2+URZ+0x36840], R0 ;  /* 0x03684000020075a7 */ /* 0x000e64000800017f */
[----:B-1----:R-:W-:Y:S05]  /*146f0*/  @!P0 BRA `(.L_x_6020) ;  /* 0x0000004800888947 */ /* 0x002fea0003800000 */
.L_x_6131:
[----:B------:R-:W-:Y:S05]  /*14700*/  BSYNC B3 ;  /* 0x0000000000037941 */ /* 0x000fea0003800000 */
.L_x_6019:
        /* <DEDUP_REMOVED lines=12> */
.L_x_6022:
[----:B------:R-:W-:Y:S05]  /*147d0*/  BSYNC B3 ;  /* 0x0000000000037941 */ /* 0x000fea0003800000 */
.L_x_6021:
        /* <DEDUP_REMOVED lines=13> */
.L_x_6023:
        /* <DEDUP_REMOVED lines=16> */
.L_x_6024:
        /* <DEDUP_REMOVED lines=16> */
.L_x_6025:
        /* <DEDUP_REMOVED lines=17> */
.L_x_6132:
[----:B------:R-:W-:Y:S05]  /*14bc0*/  BSYNC B3 ;  /* 0x0000000000037941 */ /* 0x000fea0003800000 */
.L_x_6026:
        /* <DEDUP_REMOVED lines=14> */
.L_x_6029:
[----:B------:R-:W-:Y:S05]  /*14cb0*/  BSYNC B3 ;  /* 0x0000000000037941 */ /* 0x000fea0003800000 */
.L_x_6028:
        /* <DEDUP_REMOVED lines=14> */
.L_x_6030:
        /* <DEDUP_REMOVED lines=16> */
.L_x_6031:
        /* <DEDUP_REMOVED lines=16> */
.L_x_6032:
        /* <DEDUP_REMOVED lines=13> */
.L_x_6017:
[----:B------:R-:W-:Y:S05]  /*15070*/  BSYNC B1 ;  /* 0x0000000000017941 */ /* 0x000fea0003800000 */
.L_x_6016:
[----:B------:R-:W2:Y:S04]  /*15080*/  LDL.LU R0, [R1+0x2c] ;  /* 0x00002c0001007983 */ /* 0x000ea80000300800 */
[----:B------:R3:W-:Y:S04]  /*15090*/  STL [R1+0x8], R9 ;  /* 0x0000080901007387 */ /* 0x0007e80000100800 */
[----:B------:R3:W-:Y:S02]  /*150a0*/  STL [R1+0x14], R12 ;  /* 0x0000140c01007387 */ /* 0x0007e40000100800 */
[----:B--23--:R-:W-:-:S07]  /*150b0*/  VIADD R0, R0, 0xfffffffd ;  /* 0xfffffffd00007836 */ /* 0x00cfce0000000000 */
.L_x_6015:
[----:B------:R-:W-:Y:S05]  /*150c0*/  BSYNC B2 ;  /* 0x0000000000027941 */ /* 0x000fea0003800000 */
.L_x_6014:
[----:B------:R-:W-:-:S13]  /*150d0*/  ISETP.NE.AND P0, PT, R4, RZ, PT ;  /* 0x000000ff0400720c */ /* 0x000fda0003f05270 */
[----:B------:R-:W-:Y:S05]  /*150e0*/  @!P0 BRA `(.L_x_6013) ;  /* 0x0000001800088947 */ /* 0x000fea0003800000 */
[----:B0-----:R0:W5:Y:S02]  /*150f0*/  LDL R8, [R1] ;  /* 0x0000000001087983 */ /* 0x0011640000100800 */
.L_x_6067:
[----:B--2---:R-:W2:Y:S04]  /*15100*/  LDL R4, [R1+0x20] ;  /* 0x0000200001047983 */ /* 0x004ea80000100800 */
[----:B---3--:R-:W3:Y:S04]  /*15110*/  LDL R3, [R1+0x8] ;  /* 0x0000080001037983 */ /* 0x008ee80000100800 */
[----:B----4-:R-:W4:Y:S01]  /*15120*/  LDL R2, [R1+0x14] ;  /* 0x0000140001027983 */ /* 0x010f220000100800 */
        /* <DEDUP_REMOVED lines=18> */
[----:B------:R-:W-:Y:S01]  /*15250*/  ULDC.64 UR8, c[0x0][0x208] ;  /* 0x0000820000087ab9 */ /* 0x000fe20000000a00 */
        /* <DEDUP_REMOVED lines=15> */
.L_x_6035:
[----:B------:R-:W3:Y:S01]  /*15350*/  LDL R2, [R1+0x4] ;  /* 0x0000040001027983 */ /* 0x000ee20000100800 */
[----:B------:R-:W-:Y:S01]  /*15360*/  BSSY B2, `(.L_x_6036) ;  /* 0x0000005000027945 */ /* 0x000fe20003800000 */
[----:B---3--:R-:W-:Y:S01]  /*15370*/  IMAD R3, R4, 0x8, R2 ;  /* 0x0000000804037824 */ /* 0x008fe200078e0202 */
[----:B------:R-:W-:-:S04]  /*15380*/  SHF.L.U32 R2, R5, 0x1f, RZ ;  /* 0x0000001f05027819 */ /* 0x000fc800000006ff */
[----:B------:R-:W3:Y:S02]  /*15390*/  SYNCS.PHASECHK.TRANS64.TRYWAIT P0, [R3+URZ+0x36840], R2 ;  /* 0x03684002030075a7 */ /* 0x000ee4000800017f */
[----:B---3--:R-:W-:Y:S05]  /*153a0*/  @!P0 BRA `(.L_x_6037) ;  /* 0x0000003c00848947 */ /* 0x008fea0003800000 */
.L_x_6133:
[----:B------:R-:W-:Y:S05]  /*153b0*/  BSYNC B2 ;  /* 0x0000000000027941 */ /* 0x000fea0003800000 */
.L_x_6036:
        /* <DEDUP_REMOVED lines=12> */
.L_x_6039:
[----:B------:R-:W-:Y:S05]  /*15480*/  BSYNC B2 ;  /* 0x0000000000027941 */ /* 0x000fea0003800000 */
.L_x_6038:
        /* <DEDUP_REMOVED lines=13> */
.L_x_6040:
        /* <DEDUP_REMOVED lines=16> */
.L_x_6041:
        /* <DEDUP_REMOVED lines=16> */
.L_x_6042:
        /* <DEDUP_REMOVED lines=17> */
.L_x_6134:
[----:B------:R-:W-:Y:S05]  /*15870*/  BSYNC B2 ;  /* 0x0000000000027941 */ /* 0x000fea0003800000 */
.L_x_6043:
        /* <DEDUP_REMOVED lines=11> */
.L_x_6046:
[----:B------:R-:W-:Y:S05]  /*15930*/  BSYNC B2 ;  /* 0x0000000000027941 */ /* 0x000fea0003800000 */
.L_x_6045:
        /* <DEDUP_REMOVED lines=14> */
.L_x_6047:
        /* <DEDUP_REMOVED lines=16> */
.L_x_6048:
        /* <DEDUP_REMOVED lines=16> */
.L_x_6049:
        /* <DEDUP_REMOVED lines=13> */
.L_x_6034:
[----:B------:R-:W-:Y:S05]  /*15cf0*/  BSYNC B1 ;  /* 0x0000000000017941 */ /* 0x000fea0003800000 */
.L_x_6033:
[----:B------:R-:W3:Y:S01]  /*15d00*/  LDL R2, [R1+0x20] ;  /* 0x0000200001027983 */ /* 0x000ee20000100800 */
[----:B------:R-:W-:Y:S01]  /*15d10*/  VIADD R3, R4, 0x1 ;  /* 0x0000000104037836 */ /* 0x000fe20000000000 */
[----:B------:R-:W-:Y:S04]  /*15d20*/  BSSY B1, `(.L_x_6050) ;  /* 0x00000bb000017945 */ /* 0x000fe80003800000 */
[----:B------:R-:W-:-:S04]  /*15d30*/  ISETP.NE.AND P0, PT, R3, 0x2, PT ;  /* 0x000000020300780c */ /* 0x000fc80003f05270 */
[----:B------:R-:W-:Y:S02]  /*15d40*/  SEL R11, R3, RZ, P0 ;  /* 0x000000ff030b7207 */ /* 0x000fe40000000000 */
[----:B---3--:R-:W-:Y:S02]  /*15d50*/  ISETP.NE.AND P1, PT, R2, RZ, PT ;  /* 0x000000ff0200720c */ /* 0x008fe40003f25270 */
        /* <DEDUP_REMOVED lines=14> */
[----:B------:R-:W-:Y:S01]  /*15e40*/  ULDC.64 UR8, c[0x0][0x208] ;  /* 0x0000820000087ab9 */ /* 0x000fe20000000a00 */
        /* <DEDUP_REMOVED lines=15> */
.L_x_6052:
[----:B------:R-:W4:Y:S01]  /*15f40*/  LDL R2, [R1+0x4] ;  /* 0x0000040001027983 */ /* 0x000f220000100800 */
[----:B------:R-:W-:Y:S01]  /*15f50*/  SHF.L.U32 R3, R10, 0x1f, RZ ;  /* 0x0000001f0a037819 */ /* 0x000fe200000006ff */
[----:B------:R-:W-:Y:S01]  /*15f60*/  BSSY B2, `(.L_x_6053) ;  /* 0x0000004000027945 */ /* 0x000fe20003800000 */
[----:B----4-:R-:W-:-:S04]  /*15f70*/  IMAD R2, R11, 0x8, R2 ;  /* 0x000000080b027824 */ /* 0x010fc800078e0202 */
[----:B------:R-:W4:Y:S02]  /*15f80*/  SYNCS.PHASECHK.TRANS64.TRYWAIT P0, [R2+URZ+0x36840], R3 ;  /* 0x03684003020075a7 */ /* 0x000f24000800017f */
[----:B----4-:R-:W-:Y:S05]  /*15f90*/  @!P0 BRA `(.L_x_6054) ;  /* 0x0000003000b08947 */ /* 0x010fea0003800000 */
.L_x_6135:
[----:B------:R-:W-:Y:S05]  /*15fa0*/  BSYNC B2 ;  /* 0x0000000000027941 */ /* 0x000fea0003800000 */
.L_x_6053:
        /* <DEDUP_REMOVED lines=12> */
.L_x_6056:
[----:B------:R-:W-:Y:S05]  /*16070*/  BSYNC B2 ;  /* 0x0000000000027941 */ /* 0x000fea0003800000 */
.L_x_6055:
        /* <DEDUP_REMOVED lines=15> */
.L_x_6057:
        /* <DEDUP_REMOVED lines=16> */
.L_x_6058:
        /* <DEDUP_REMOVED lines=16> */
.L_x_6059:
        /* <DEDUP_REMOVED lines=15> */
.L_x_6136:
[----:B------:R-:W-:Y:S05]  /*16460*/  BSYNC B2 ;  /* 0x0000000000027941 */ /* 0x000fea0003800000 */
.L_x_6060:
        /* <DEDUP_REMOVED lines=11> */
.L_x_6063:
[----:B------:R-:W-:Y:S05]  /*16520*/  BSYNC B2 ;  /* 0x0000000000027941 */ /* 0x000fea0003800000 */
.L_x_6062:
        /* <DEDUP_REMOVED lines=13> */
.L_x_6064:
        /* <DEDUP_REMOVED lines=16> */
.L_x_6065:
        /* <DEDUP_REMOVED lines=16> */
.L_x_6066:
        /* <DEDUP_REMOVED lines=13> */
.L_x_6051:
[----:B------:R-:W-:Y:S05]  /*168d0*/  BSYNC B1 ;  /* 0x0000000000017941 */ /* 0x000fea0003800000 */
.L_x_6050:
[C---:B------:R-:W-:Y:S01]  /*168e0*/  ISETP.GT.AND P0, PT, R0.reuse, 0x1, PT ;  /* 0x000000010000780c */ /* 0x040fe20003f04270 */
[----:B------:R-:W-:-:S12]  /*168f0*/  VIADD R0, R0, 0xfffffffe ;  /* 0xfffffffe00007836 */ /* 0x000fd80000000000 */
[----:B------:R-:W-:Y:S05]  /*16900*/  @P0 BRA `(.L_x_6067) ;  /* 0xffffffe400fc0947 */ /* 0x000fea000383ffff */
.L_x_6013:
[----:B------:R-:W-:Y:S05]  /*16910*/  BSYNC B0 ;  /* 0x0000000000007941 */ /* 0x000fea0003800000 */
.L_x_6012:
        /* <DEDUP_REMOVED lines=18> */
.L_x_6069:
[----:B------:R-:W-:Y:S05]  /*16a40*/  BSYNC B0 ;  /* 0x0000000000007941 */ /* 0x000fea0003800000 */
.L_x_6068:
[----:B------:R-:W2:Y:S01]  /*16a50*/  LDL.LU R0, [R1+0x20] ;  /* 0x0000200001007983 */ /* 0x000ea20000300800 */
[----:B------:R-:W-:Y:S01]  /*16a60*/  BSSY B0, `(.L_x_6070) ;  /* 0x0000050000007945 */ /* 0x000fe20003800000 */
[----:B--2---:R-:W-:-:S13]  /*16a70*/  ISETP.NE.AND P0, PT, R0, RZ, PT ;  /* 0x000000ff0000720c */ /* 0x004fda0003f05270 */
        /* <DEDUP_REMOVED lines=10> */
.L_x_6137:
[----:B------:R-:W-:Y:S05]  /*16b20*/  BSYNC B1 ;  /* 0x0000000000017941 */ /* 0x000fea0003800000 */
.L_x_6072:
        /* <DEDUP_REMOVED lines=9> */
.L_x_6075:
[----:B------:R-:W-:Y:S05]  /*16bc0*/  BSYNC B1 ;  /* 0x0000000000017941 */ /* 0x000fea0003800000 */
.L_x_6074:
[----:B------:R-:W2:Y:S04]  /*16bd0*/  LDL.LU R5, [R1+0x18] ;  /* 0x0000180001057983 */ /* 0x000ea80000300800 */
[----:B------:R-:W2:Y:S04]  /*16be0*/  LDL.LU R3, [R1+0xc] ;  /* 0x00000c0001037983 */ /* 0x000ea80000300800 */
[----:B------:R-:W3:Y:S04]  /*16bf0*/  LDL R4, [R1+0x4] ;  /* 0x0000040001047983 */ /* 0x000ee80000100800 */
[----:B0-----:R-:W3:Y:S01]  /*16c00*/  LDL R2, [R1+0x8] ;  /* 0x0000080001027983 */ /* 0x001ee20000100800 */
        /* <DEDUP_REMOVED lines=10> */
.L_x_6076:
        /* <DEDUP_REMOVED lines=16> */
.L_x_6077:
        /* <DEDUP_REMOVED lines=16> */
.L_x_6078:
        /* <DEDUP_REMOVED lines=11> */
.L_x_6071:
[----:B------:R-:W-:Y:S05]  /*16f60*/  BSYNC B0 ;  /* 0x0000000000007941 */ /* 0x000fea0003800000 */
.L_x_6070:
        /* <DEDUP_REMOVED lines=9> */
.L_x_5992:
[----:B------:R-:W-:Y:S05]  /*17000*/  BSYNC B7 ;  /* 0x0000000000077941 */ /* 0x000fea0003800000 */
.L_x_5990:
[----:B0-----:R-:W2:Y:S02]  /*17010*/  LDL R0, [R1+0x50] ;  /* 0x0000500001007983 */ /* 0x001ea40000100800 */
[----:B--2---:R-:W-:-:S13]  /*17020*/  ISETP.NE.AND P0, PT, R0, RZ, PT ;  /* 0x000000ff0000720c */ /* 0x004fda0003f05270 */
        /* <DEDUP_REMOVED lines=11> */
.L_x_6079:
        /* <DEDUP_REMOVED lines=11> */
[----:B------:R0:W2:Y:S01]  /*17190*/  @!P1 LDG.E R3, desc[UR6][R2.64] ;  /* 0x0000000602039981 */ /* 0x0000a2000c1e1900 */
[C---:B------:R-:W-:Y:S02]  /*171a0*/  ISETP.GE.U32.AND P2, PT, R6.reuse, 0x2, PT ;  /* 0x000000020600780c */ /* 0x040fe40003f46070 */
[C---:B------:R-:W-:Y:S01]  /*171b0*/  ISETP.GE.U32.AND P3, PT, R6.reuse, 0x4, PT ;  /* 0x000000040600780c */ /* 0x040fe20003f66070 */
[----:B------:R-:W-:Y:S01]  /*171c0*/  SHFL.IDX PT, R0, R16, RZ, 0x1f ;  /* 0x00001fff10007589 */ /* 0x000fe200000e0000 */
[C---:B------:R-:W-:Y:S02]  /*171d0*/  ISETP.GE.U32.AND P4, PT, R6.reuse, 0x8, PT ;  /* 0x000000080600780c */ /* 0x040fe40003f86070 */
[C---:B------:R-:W-:Y:S01]  /*171e0*/  ISETP.GE.U32.AND P5, PT, R6.reuse, 0x10, PT ;  /* 0x000000100600780c */ /* 0x040fe20003fa6070 */
[----:B0-----:R-:W-:Y:S02]  /*171f0*/  IMAD.MOV.U32 R2, RZ, RZ, RZ ;  /* 0x000000ffff027224 */ /* 0x001fe400078e00ff */
[----:B--2---:R-:W-:Y:S01]  /*17200*/  @!P1 IMAD.MOV.U32 R2, RZ, RZ, R3 ;  /* 0x000000ffff029224 */ /* 0x004fe200078e0003 */
        /* <DEDUP_REMOVED lines=17> */
[----:B------:R0:W2:Y:S02]  /*17320*/  SHFL.IDX PT, R16, R3, 0x1f, 0x1f ;  /* 0x03e01f0003107f89 */ /* 0x0000a400000e0000 */
.L_x_6147:
[----:B------:R-:W-:Y:S02]  /*17330*/  ULDC UR4, c[0x0][0xc38] ;  /* 0x00030e0000047ab9 */ /* 0x000fe40000000800 */
[----:B------:R-:W-:-:S04]  /*17340*/  IMAD.U32 R4, RZ, RZ, UR4 ;  /* 0x00000004ff047e24 */ /* 0x000fc8000f8e00ff */
[----:B--2---:R-:W-:-:S04]  /*17350*/  IMAD R16, R16, R4, RZ ;  /* 0x0000000410107224 */ /* 0x004fc800078e02ff */
[----:B------:R-:W-:-:S05]  /*17360*/  IMAD.IADD R5, R5, 0x1, R16 ;  /* 0x0000000105057824 */ /* 0x000fca00078e0210 */
[----:B------:R-:W-:-:S13]  /*17370*/  ISETP.GT.AND P6, PT, R5, R0, PT ;  /* 0x000000000500720c */ /* 0x000fda0003fc4270 */
[----:B------:R-:W-:Y:S05]  /*17380*/  @P6 BRA `(.L_x_6082) ;  /* 0x0000000000a06947 */ /* 0x000fea0003800000 */
.L_x_6087:
[----:B------:R-:W2:Y:S01]  /*17390*/  LDC R2, c[0x0][0xc3c] ;  /* 0x00030f00ff027b82 */ /* 0x000ea20000000800 */
[----:B------:R-:W-:-:S05]  /*173a0*/  VIADD R19, R19, 0x1f ;  /* 0x0000001f13137836 */ /* 0x000fca0000000000 */
[----:B--2---:R-:W-:-:S13]  /*173b0*/  ISETP.GE.AND P6, PT, R19, R2, PT ;  /* 0x000000021300720c */ /* 0x004fda0003fc6270 */
[----:B------:R-:W-:Y:S05]  /*173c0*/  @P6 BRA `(.L_x_6083) ;  /* 0x0000000400dc6947 */ /* 0x000fea0003800000 */
[----:B0-----:R-:W0:Y:S01]  /*173d0*/  S2R R3, SR_TID.X ;  /* 0x0000000000037919 */ /* 0x001e220000002100 */
[----:B------:R-:W-:Y:S01]  /*173e0*/  BSSY B0, `(.L_x_6084) ;  /* 0x000000a000007945 */ /* 0x000fe20003800000 */
[----:B0-----:R-:W-:-:S05]  /*173f0*/  LOP3.LUT R3, R3, 0x1f, RZ, 0xc0, !PT ;  /* 0x0000001f03037812 */ /* 0x001fca00078ec0ff */
[----:B------:R-:W-:-:S05]  /*17400*/  IMAD.IADD R4, R19, 0x1, R3 ;  /* 0x0000000113047824 */ /* 0x000fca00078e0203 */
[----:B------:R-:W-:Y:S01]  /*17410*/  ISETP.GE.OR P6, PT, R4, R2, !P0 ;  /* 0x000000020400720c */ /* 0x000fe200047c6670 */
[----:B------:R-:W-:-:S12]  /*17420*/  IMAD.MOV.U32 R2, RZ, RZ, RZ ;  /* 0x000000ffff027224 */ /* 0x000fd800078e00ff */
[----:B------:R-:W-:Y:S05]  /*17430*/  @P6 BRA `(.L_x_6085) ;  /* 0x0000000000106947 */ /* 0x000fea0003800000 */
[----:B------:R-:W0:Y:S01]  /*17440*/  LDC.64 R2, c[0x0][0xc80] ;  /* 0x00032000ff027b82 */ /* 0x000e220000000a00 */
[----:B------:R-:W-:Y:S01]  /*17450*/  ULDC.64 UR4, c[0x0][0x208] ;  /* 0x0000820000047ab9 */ /* 0x000fe20000000a00 */
[----:B0-----:R-:W-:-:S06]  /*17460*/  IMAD.WIDE R2, R4, 0x4, R2 ;  /* 0x0000000404027825 */ /* 0x001fcc00078e0202 */
[----:B------:R0:W5:Y:S02]  /*17470*/  LDG.E R2, desc[UR4][R2.64] ;  /* 0x0000000402027981 */ /* 0x000164000c1e1900 */
.L_x_6085:
[----:B------:R-:W-:Y:S05]  /*17480*/  BSYNC B0 ;  /* 0x0000000000007941 */ /* 0x000fea0003800000 */
.L_x_6084:
        /* <DEDUP_REMOVED lines=18> */
.L_x_6155:
[----:B------:R-:W-:Y:S02]  /*175b0*/  ULDC UR4, c[0x0][0xc38] ;  /* 0x00030e0000047ab9 */ /* 0x000fe40000000800 */
[----:B------:R-:W-:-:S04]  /*175c0*/  IMAD.U32 R4, RZ, RZ, UR4 ;  /* 0x00000004ff047e24 */ /* 0x000fc8000f8e00ff */
[----:B--2---:R-:W-:-:S04]  /*175d0*/  IMAD R16, R16, R4, RZ ;  /* 0x0000000410107224 */ /* 0x004fc800078e02ff */
[----:B------:R-:W-:-:S05]  /*175e0*/  IMAD.IADD R5, R16, 0x1, R5 ;  /* 0x0000000110057824 */ /* 0x000fca00078e0205 */
[----:B------:R-:W-:-:S13]  /*175f0*/  ISETP.GT.AND P6, PT, R5, R0, PT ;  /* 0x000000000500720c */ /* 0x000fda0003fc4270 */
[----:B------:R-:W-:Y:S05]  /*17600*/  @!P6 BRA `(.L_x_6087) ;  /* 0xfffffffc0060e947 */ /* 0x000fea000383ffff */
.L_x_6082:
        /* <DEDUP_REMOVED lines=8> */
.L_x_6159:
[----:B------:R-:W-:Y:S01]  /*17690*/  ISETP.NE.AND P0, PT, R5, RZ, PT ;  /* 0x000000ff0500720c */ /* 0x000fe20003f05270 */
[----:B------:R-:W-:-:S12]  /*176a0*/  IMAD.MOV.U32 R5, RZ, RZ, RZ ;  /* 0x000000ffff057224 */ /* 0x000fd800078e00ff */
[----:B------:R-:W-:Y:S05]  /*176b0*/  @!P0 BRA `(.L_x_6089) ;  /* 0x0000000000148947 */ /* 0x000fea0003800000 */
[----:B------:R-:W-:Y:S01]  /*176c0*/  UMOV UR4, 0xffffffff ;  /* 0xffffffff00047882 */ /* 0x000fe20000000000 */
[----:B------:R-:W-:Y:S02]  /*176d0*/  VIADD R12, R6, 0xffffffff ;  /* 0xffffffff060c7836 */ /* 0x000fe40000000000 */
[----:B------:R-:W-:Y:S05]  /*176e0*/  BRA.DIV UR4, `(.L_x_6090) ;  /* 0x0000002604607947 */ /* 0x000fea000b800000 */
[----:B0-----:R0:W0:Y:S02]  /*176f0*/  SHFL.IDX PT, R3, R3, R12, 0x1f ;  /* 0x00001f0c03037589 */ /* 0x00102400000e0000 */
.L_x_6162:
[----:B0-----:R-:W-:-:S07]  /*17700*/  IMAD.MOV.U32 R5, RZ, RZ, R3 ;  /* 0x000000ffff057224 */ /* 0x001fce00078e0003 */
.L_x_6089:
[----:B0-2---:R-:W0:Y:S01]  /*17710*/  LDC.64 R2, c[0x0][0xc90] ;  /* 0x00032400ff027b82 */ /* 0x005e220000000a00 */
[----:B------:R-:W-:Y:S01]  /*17720*/  IMAD.IADD R19, R6, 0x1, R19 ;  /* 0x0000000106137824 */ /* 0x000fe200078e0213 */
[----:B------:R-:W-:-:S03]  /*17730*/  ULDC.64 UR4, c[0x0][0x208] ;  /* 0x0000820000047ab9 */ /* 0x000fc60000000a00 */
[----:B0-----:R-:W-:-:S05]  /*17740*/  IMAD.WIDE R2, R19, 0x4, R2 ;  /* 0x0000000413027825 */ /* 0x001fca00078e0202 */
[----:B----4-:R-:W3:Y:S01]  /*17750*/  LDG.E R7, desc[UR4][R2.64] ;  /* 0x0000000402077981 */ /* 0x010ee2000c1e1900 */
        /* <DEDUP_REMOVED lines=62> */
.L_x_6083:
[----:B------:R-:W-:Y:S01]  /*17b40*/  UMOV UR4, URZ ;  /* 0x0000003f00047c82 */ /* 0x000fe20008000000 */
[----:B------:R-:W-:Y:S01]  /*17b50*/  UMOV UR5, URZ ;  /* 0x0000003f00057c82 */ /* 0x000fe20008000000 */
[----:B------:R-:W-:Y:S01]  /*17b60*/  ULDC UR6, c[0x0][0xc3c] ;  /* 0x00030f0000067ab9 */ /* 0x000fe20000000800 */
[----:B------:R-:W-:Y:S02]  /*17b70*/  IMAD.MOV.U32 R16, RZ, RZ, R0 ;  /* 0x000000ffff107224 */ /* 0x000fe400078e0000 */
[----:B------:R-:W-:Y:S02]  /*17b80*/  IMAD.U32 R17, RZ, RZ, UR4 ;  /* 0x00000004ff117e24 */ /* 0x000fe4000f8e00ff */
[----:B------:R-:W-:Y:S02]  /*17b90*/  IMAD.U32 R18, RZ, RZ, UR5 ;  /* 0x00000005ff127e24 */ /* 0x000fe4000f8e00ff */
[----:B------:R-:W-:-:S07]  /*17ba0*/  IMAD.U32 R19, RZ, RZ, UR6 ;  /* 0x00000006ff137e24 */ /* 0x000fce000f8e00ff */
.L_x_6091:
        /* <DEDUP_REMOVED lines=12> */
.L_x_6080:
[----:B------:R-:W-:Y:S02]  /*17c70*/  ULDC UR4, c[0x0][0xc3c] ;  /* 0x00030f0000047ab9 */ /* 0x000fe40000000800 */
[----:B--2---:R-:W-:-:S13]  /*17c80*/  ISETP.GE.AND P0, PT, R19, UR4, PT ;  /* 0x0000000413007c0c */ /* 0x004fda000bf06270 */
[----:B------:R-:W-:Y:S05]  /*17c90*/  @!P0 BRA `(.L_x_6092) ;  /* 0xffffffa400788947 */ /* 0x000fea000383ffff */
[----:B------:R-:W-:Y:S05]  /*17ca0*/  BSYNC B8 ;  /* 0x0000000000087941 */ /* 0x000fea0003800000 */
.L_x_5986:
[----:B0-----:R-:W2:Y:S01]  /*17cb0*/  LDL.LU R0, [R1+0x48] ;  /* 0x0000480001007983 */ /* 0x001ea20000300800 */
[----:B------:R-:W-:Y:S01]  /*17cc0*/  BSSY B0, `(.L_x_6093) ;  /* 0x000000b000007945 */ /* 0x000fe20003800000 */
[----:B------:R-:W0:Y:S01]  /*17cd0*/  S2R R5, SR_CgaCtaId ;  /* 0x0000000000057919 */ /* 0x000e220000008800 */
[----:B--2---:R-:W-:-:S05]  /*17ce0*/  VIADD R0, R0, 0x1 ;  /* 0x0000000100007836 */ /* 0x004fca0000000000 */
[----:B---3--:R-:W-:-:S04]  /*17cf0*/  LEA.HI R2, R0, R0, RZ, 0x1 ;  /* 0x0000000000027211 */ /* 0x008fc800078f08ff */
[----:B------:R-:W-:-:S05]  /*17d00*/  LOP3.LUT R3, R2, 0xfffffffe, RZ, 0xc0, !PT ;  /* 0xfffffffe02037812 */ /* 0x000fca00078ec0ff */
[----:B------:R-:W-:Y:S01]  /*17d10*/  IMAD.IADD R3, R0, 0x1, -R3 ;  /* 0x0000000100037824 */ /* 0x000fe200078e0a03 */
[----:B------:R-:W-:-:S04]  /*17d20*/  MOV R0, 0x400 ;  /* 0x0000040000007802 */ /* 0x000fc80000000f00 */
[----:B0-----:R-:W-:Y:S02]  /*17d30*/  LEA R0, R5, R0, 0x18 ;  /* 0x0000000005007211 */ /* 0x001fe400078ec0ff */
[----:B------:R-:W-:-:S04]  /*17d40*/  SHF.L.U32 R3, R3, 0x1f, RZ ;  /* 0x0000001f03037819 */ /* 0x000fc800000006ff */
[----:B------:R-:W0:Y:S02]  /*17d50*/  SYNCS.PHASECHK.TRANS64.TRYWAIT P0, [R0+URZ+0x36820], R3 ;  /* 0x03682003000075a7 */ /* 0x000e24000800017f */
[----:B0-----:R-:W-:Y:S05]  /*17d60*/  @!P0 BRA `(.L_x_6094) ;  /* 0x0000001c00e88947 */ /* 0x001fea0003800000 */
.L_x_6163:
[----:B------:R-:W-:Y:S05]  /*17d70*/  BSYNC B0 ;  /* 0x0000000000007941 */ /* 0x000fea0003800000 */
.L_x_6093:
[----:B------:R-:W-:-:S03]  /*17d80*/  UMOV UR4, 0xffffffff ;  /* 0xffffffff00047882 */ /* 0x000fc60000000000 */
[----:B------:R-:W-:Y:S05]  /*17d90*/  BRA.DIV UR4, `(.L_x_6095) ;  /* 0x0000001e04f07947 */ /* 0x000fea000b800000 */
[----:B------:R-:W2:Y:S02]  /*17da0*/  S2R R2, SR_TID.X ;  /* 0x0000000000027919 */ /* 0x000ea40000002100 */
[----:B--2---:R-:W-:-:S04]  /*17db0*/  SHF.R.U32.HI R2, RZ, 0x5, R2 ;  /* 0x00000005ff027819 */ /* 0x004fc80000011602 */
[----:B------:R-:W-:-:S05]  /*17dc0*/  LOP3.LUT R2, R2, 0x3, RZ, 0xc0, !PT ;  /* 0x0000000302027812 */ /* 0x000fca00078ec0ff */
[----:B------:R2:W3:Y:S02]  /*17dd0*/  SHFL.IDX PT, R14, R2, RZ, 0x1f ;  /* 0x00001fff020e7589 */ /* 0x0004e400000e0000 */
.L_x_6166:
[----:B---3--:R-:W-:Y:S01]  /*17de0*/  ISETP.NE.AND P0, PT, R14, RZ, PT ;  /* 0x000000ff0e00720c */ /* 0x008fe20003f05270 */
[----:B------:R-:W-:-:S12]  /*17df0*/  BSSY B0, `(.L_x_6096) ;  /* 0x0000029000007945 */ /* 0x000fd80003800000 */
[----:B------:R-:W-:Y:S05]  /*17e00*/  @P0 BRA `(.L_x_6097) ;  /* 0x00000000009c0947 */ /* 0x000fea0003800000 */
[----:B------:R-:W-:-:S03]  /*17e10*/  UMOV UR4, 0xffffffff ;  /* 0xffffffff00047882 */ /* 0x000fc60000000000 */
[----:B------:R-:W-:Y:S05]  /*17e20*/  BRA.DIV UR4, `(.L_x_6098) ;  /* 0x0000002204007947 */ /* 0x000fea000b800000 */
[----:B------:R-:W-:-:S13]  /*17e30*/  ELECT P6, URZ, PT ;  /* 0x00000000003f782f */ /* 0x000fda00038c0000 */
.L_x_6169:
        /* <DEDUP_REMOVED lines=8> */
.L_x_6099:
[----:B0-----:R-:W2:Y:S04]  /*17ec0*/  LDL R3, [R1+0x8] ;  /* 0x0000080001037983 */ /* 0x001ea80000100800 */
[----:B----4-:R-:W3:Y:S01]  /*17ed0*/  LDL.LU R7, [R1+0x14] ;  /* 0x0000140001077983 */ /* 0x010ee20000300800 */
        /* <DEDUP_REMOVED lines=12> */
.L_x_6170:
[----:B------:R-:W2:Y:S02]  /*17fa0*/  SYNCS.PHASECHK.TRANS64.TRYWAIT P0, [R7+URZ], R2 ;  /* 0x00000002070075a7 */ /* 0x000ea4000800017f */
[----:B--2---:R-:W-:Y:S05]  /*17fb0*/  @!P0 BRA `(.L_x_6101) ;  /* 0x0000001c00d08947 */ /* 0x004fea0003800000 */
.L_x_6171:
[----:B------:R-:W-:Y:S05]  /*17fc0*/  @!P2 BRA `(.L_x_6102) ;  /* 0x000000000004a947 */ /* 0x000fea0003800000 */
[----:B------:R-:W-:Y:S01]  /*17fd0*/  BPT.TRAP 0x1 ;  /* 0x000000040000795c */ /* 0x000fe20000300000 */
.L_x_6102:
[----:B------:R-:W3:Y:S01]  /*17fe0*/  LDL.LU R4, [R1+0x8] ;  /* 0x0000080001047983 */ /* 0x000ee20000300800 */
[----:B------:R-:W-:-:S04]  /*17ff0*/  VIADD R0, R0, 0x36860 ;  /* 0x0003686000007836 */ /* 0x000fc80000000000 */
[----:B---3--:R-:W-:-:S04]  /*18000*/  IMAD R4, R4, 0x8, R0 ;  /* 0x0000000804047824 */ /* 0x008fc800078e0200 */
[----:B------:R-:W3:Y:S02]  /*18010*/  SYNCS.PHASECHK.TRANS64.TRYWAIT P0, [R4+URZ], R5 ;  /* 0x00000005040075a7 */ /* 0x000ee4000800017f */
[----:B---3--:R-:W-:Y:S05]  /*18020*/  @!P0 BRA `(.L_x_6103) ;  /* 0x0000001c00c88947 */ /* 0x008fea0003800000 */
.L_x_6172:
[----:B------:R-:W-:-:S07]  /*18030*/  IMAD R3, R3, 0x8, R0 ;  /* 0x0000000803037824 */ /* 0x000fce00078e0200 */
.L_x_6104:
[----:B----4-:R4:W0:Y:S02]  /*18040*/  SYNCS.PHASECHK.TRANS64.TRYWAIT P0, [R3+URZ], R2 ;  /* 0x00000002030075a7 */ /* 0x010824000800017f */
[----:B0-----:R-:W-:Y:S05]  /*18050*/  @!P0 NANOSLEEP.SYNCS 0x989680 ;  /* 0x009896800000895d */ /* 0x001fea0003900000 */
[----:B------:R-:W0:Y:S02]  /*18060*/  @!P0 SYNCS.PHASECHK.TRANS64 P0, [R3+URZ], R2 ;  /* 0x00000002030085a7 */ /* 0x000e24000800007f */
[----:B0-----:R-:W-:Y:S05]  /*18070*/  @!P0 BRA `(.L_x_6104) ;  /* 0xfffffffc00f08947 */ /* 0x001fea000383ffff */
.L_x_6097:
[----:B------:R-:W-:Y:S05]  /*18080*/  BSYNC B0 ;  /* 0x0000000000007941 */ /* 0x000fea0003800000 */
.L_x_6096:
[----:B------:R-:W-:Y:S05]  /*18090*/  EXIT ;  /* 0x000000000000794d */ /* 0x000fea0003800000 */
.L_x_5928:
[----:B0-----:R-:W-:-:S04]  /*180a0*/  IMAD.U32 R3, RZ, RZ, UR60 ;  /* 0x0000003cff037e24 */ /* 0x001fc8000f8e00ff */
[----:B------:R0:W1:Y:S03]  /*180b0*/  SYNCS.PHASECHK.TRANS64.TRYWAIT P1, [R3+URZ+0x36800], R0 ;  /* 0x03680000030075a7 */ /* 0x000066000802017f */
[----:B-1----:R-:W-:Y:S05]  /*180c0*/  @!P1 NANOSLEEP.SYNCS 0x989680 ;  /* 0x009896800000995d */ /* 0x002fea0003900000 */
[----:B------:R-:W1:Y:S02]  /*180d0*/  @!P1 SYNCS.PHASECHK.TRANS64 P1, [R3+URZ+0x36800], R0 ;  /* 0x03680000030095a7 */ /* 0x000e64000802007f */
[----:B-1----:R-:W-:Y:S05]  /*180e0*/  @!P1 BRA `(.L_x_5928) ;  /* 0xfffffffc00ec9947 */ /* 0x002fea000383ffff */
[----:B------:R-:W-:Y:S05]  /*180f0*/  BRA `(.L_x_6105) ;  /* 0xfffffe98008c7947 */ /* 0x000fea000383ffff */
.L_x_5932:
[----:B-1----:R1:W2:Y:S02]  /*18100*/  SYNCS.PHASECHK.TRANS64.TRYWAIT P2, [R2+URZ+0x36830], R3 ;  /* 0x03683003020075a7 */ /* 0x0022a4000804017f */
[----:B--2---:R-:W-:Y:S05]  /*18110*/  @!P2 NANOSLEEP.SYNCS 0x989680 ;  /* 0x009896800000a95d */ /* 0x004fea0003900000 */
[----:B------:R-:W2:Y:S02]  /*18120*/  @!P2 SYNCS.PHASECHK.TRANS64 P2, [R2+URZ+0x36830], R3 ;  /* 0x036830030200a5a7 */ /* 0x000ea4000804007f */
[----:B--2---:R-:W-:Y:S05]  /*18130*/  @!P2 BRA `(.L_x_5932) ;  /* 0xfffffffc00f0a947 */ /* 0x004fea000383ffff */
[----:B------:R-:W-:Y:S05]  /*18140*/  BRA `(.L_x_5931) ;  /* 0xfffffe9800b07947 */ /* 0x000fea000383ffff */
.L_x_5937:
[----:B-1----:R-:W-:-:S04]  /*18150*/  IMAD.U32 R5, RZ, RZ, UR39 ;  /* 0x00000027ff057e24 */ /* 0x002fc8000f8e00ff */
[----:B------:R1:W2:Y:S03]  /*18160*/  SYNCS.PHASECHK.TRANS64.TRYWAIT P3, [R5+URZ+0x36830], R0 ;  /* 0x03683000050075a7 */ /* 0x0002a6000806017f */
[----:B--2---:R-:W-:Y:S05]  /*18170*/  @!P3 NANOSLEEP.SYNCS 0x989680 ;  /* 0x009896800000b95d */ /* 0x004fea0003900000 */
[----:B------:R-:W2:Y:S02]  /*18180*/  @!P3 SYNCS.PHASECHK.TRANS64 P3, [R5+URZ+0x36830], R0 ;  /* 0x036830000500b5a7 */ /* 0x000ea4000806007f */
[----:B--2---:R-:W-:Y:S05]  /*18190*/  @!P3 BRA `(.L_x_5937) ;  /* 0xfffffffc00ecb947 */ /* 0x004fea000383ffff */
[----:B------:R-:W-:Y:S05]  /*181a0*/  BRA `(.L_x_5936) ;  /* 0xfffffed800587947 */ /* 0x000fea000383ffff */
.L_x_5941:
[----:B-1----:R-:W-:-:S04]  /*181b0*/  IMAD.U32 R3, RZ, RZ, UR10 ;  /* 0x0000000aff037e24 */ /* 0x002fc8000f8e00ff */
[----:B------:R1:W2:Y:S03]  /*181c0*/  SYNCS.PHASECHK.TRANS64.TRYWAIT P3, [R3+URZ+0x36850], R0 ;  /* 0x03685000030075a7 */ /* 0x0002a6000806017f */
[----:B--2---:R-:W-:Y:S05]  /*181d0*/  @!P3 NANOSLEEP.SYNCS 0x989680 ;  /* 0x009896800000b95d */ /* 0x004fea0003900000 */
[----:B------:R-:W2:Y:S02]  /*181e0*/  @!P3 SYNCS.PHASECHK.TRANS64 P3, [R3+URZ+0x36850], R0 ;  /* 0x036850000300b5a7 */ /* 0x000ea4000806007f */
[----:B--2---:R-:W-:Y:S05]  /*181f0*/  @!P3 BRA `(.L_x_5941) ;  /* 0xfffffffc00ecb947 */ /* 0x004fea000383ffff */
[----:B------:R-:W-:Y:S05]  /*18200*/  BRA `(.L_x_5940) ;  /* 0xfffffefc00d07947 */ /* 0x000fea000383ffff */
.L_x_5947:
[----:B-1----:R-:W-:-:S04]  /*18210*/  IMAD.U32 R5, RZ, RZ, UR6 ;  /* 0x00000006ff057e24 */ /* 0x002fc8000f8e00ff */
[----:B------:R1:W2:Y:S03]  /*18220*/  SYNCS.PHASECHK.TRANS64.TRYWAIT P2, [R5+URZ+0x36830], R0 ;  /* 0x03683000050075a7 */ /* 0x0002a6000804017f */
[----:B--2---:R-:W-:Y:S05]  /*18230*/  @!P2 NANOSLEEP.SYNCS 0x989680 ;  /* 0x009896800000a95d */ /* 0x004fea0003900000 */
[----:B------:R-:W2:Y:S02]  /*18240*/  @!P2 SYNCS.PHASECHK.TRANS64 P2, [R5+URZ+0x36830], R0 ;  /* 0x036830000500a5a7 */ /* 0x000ea4000804007f */
[----:B--2---:R-:W-:Y:S05]  /*18250*/  @!P2 BRA `(.L_x_5947) ;  /* 0xfffffffc00eca947 */ /* 0x004fea000383ffff */
[----:B------:R-:W-:Y:S05]  /*18260*/  BRA `(.L_x_5946) ;  /* 0xffffff1c00487947 */ /* 0x000fea000383ffff */
.L_x_5951:
[----:B-1----:R-:W-:-:S04]  /*18270*/  IMAD.U32 R3, RZ, RZ, UR11 ;  /* 0x0000000bff037e24 */ /* 0x002fc8000f8e00ff */
[----:B------:R1:W2:Y:S03]  /*18280*/  SYNCS.PHASECHK.TRANS64.TRYWAIT P2, [R3+URZ+0x36850], R0 ;  /* 0x03685000030075a7 */ /* 0x0002a6000804017f */
[----:B--2---:R-:W-:Y:S05]  /*18290*/  @!P2 NANOSLEEP.SYNCS 0x989680 ;  /* 0x009896800000a95d */ /* 0x004fea0003900000 */
[----:B------:R-:W2:Y:S02]  /*182a0*/  @!P2 SYNCS.PHASECHK.TRANS64 P2, [R3+URZ+0x36850], R0 ;  /* 0x036850000300a5a7 */ /* 0x000ea4000804007f */
[----:B--2---:R-:W-:Y:S05]  /*182b0*/  @!P2 BRA `(.L_x_5951) ;  /* 0xfffffffc00eca947 */ /* 0x004fea000383ffff */
[----:B------:R-:W-:Y:S05]  /*182c0*/  BRA `(.L_x_5950) ;  /* 0xffffff4000bc7947 */ /* 0x000fea000383ffff */
.L_x_5956:
[----:B-1----:R-:W-:-:S04]  /*182d0*/  IMAD.U32 R3, RZ, RZ, UR5 ;  /* 0x00000005ff037e24 */ /* 0x002fc8000f8e00ff */
[----:B------:R1:W2:Y:S03]  /*182e0*/  SYNCS.PHASECHK.TRANS64.TRYWAIT P0, [R3+URZ+0x36850], R2 ;  /* 0x03685002030075a7 */ /* 0x0002a6000800017f */
[----:B--2---:R-:W-:Y:S05]  /*182f0*/  @!P0 NANOSLEEP.SYNCS 0x989680 ;  /* 0x009896800000895d */ /* 0x004fea0003900000 */
[----:B------:R-:W2:Y:S02]  /*18300*/  @!P0 SYNCS.PHASECHK.TRANS64 P0, [R3+URZ+0x36850], R2 ;  /* 0x03685002030085a7 */ /* 0x000ea4000800007f */
[----:B--2---:R-:W-:Y:S05]  /*18310*/  @!P0 BRA `(.L_x_5956) ;  /* 0xfffffffc00ec8947 */ /* 0x004fea000383ffff */
[----:B------:R-:W-:Y:S05]  /*18320*/  BRA `(.L_x_5955) ;  /* 0xffffff5c006c7947 */ /* 0x000fea000383ffff */
.L_x_5998:
        /* <DEDUP_REMOVED lines=8> */
[----:B01----:R-:W-:Y:S05]  /*183b0*/  WARPSYNC.COLLECTIVE R15, `(.L_x_6107) ;  /* 0x000000000f087348 */ /* 0x003fea0003c00000 */
[----:B------:R2:W3:Y:S02]  /*183c0*/  SHFL.IDX P6, R14, R13, R12, R11 ;  /* 0x0000000c0d0e7389 */ /* 0x0004e400000c000b */
[----:B0123--:R-:W-:Y:S01]  /*183d0*/  ENDCOLLECTIVE ;  /* 0x000000000000791b */ /* 0x00ffe20003800000 */
.L_x_6107:
[----:B------:R-:W-:Y:S05]  /*183e0*/  BSYNC B0 ;  /* 0x0000000000007941 */ /* 0x000fea0003800000 */
.L_x_6106:
[----:B------:R-:W-:Y:S05]  /*183f0*/  BRA `(.L_x_6108) ;  /* 0xffffffa800d87947 */ /* 0x000fea000383ffff */
.L_x_6000:
[----:B------:R-:W-:Y:S01]  /*18400*/  BSSY B0, `(.L_x_6109) ;  /* 0x0000006000007945 */ /* 0x000fe20003800000 */
[----:B------:R-:W-:-:S07]  /*18410*/  IMAD.MOV.U32 R15, RZ, RZ, -0x1 ;  /* 0xffffffffff0f7424 */ /* 0x000fce00078e00ff */
[----:B0123--:R-:W-:Y:S05]  /*18420*/  WARPSYNC.COLLECTIVE R15, `(.L_x_6110) ;  /* 0x000000000f0c7348 */ /* 0x00ffea0003c00000 */
[----:B------:R-:W-:Y:S02]  /*18430*/  ELECT P6, UR62, PT ;  /* 0x00000000003e782f */ /* 0x000fe400038c0000 */
[----:B------:R-:W-:Y:S01]  /*18440*/  MOV R14, UR62 ;  /* 0x0000003e000e7c02 */ /* 0x000fe20008000f00 */
[----:B0123--:R-:W-:Y:S10]  /*18450*/  ENDCOLLECTIVE ;  /* 0x000000000000791b */ /* 0x00fff40003800000 */
.L_x_6110:
[----:B------:R-:W-:Y:S05]  /*18460*/  BSYNC B0 ;  /* 0x0000000000007941 */ /* 0x000fea0003800000 */
.L_x_6109:
[----:B------:R-:W-:Y:S05]  /*18470*/  BRA `(.L_x_6111) ;  /* 0xffffffa800e07947 */ /* 0x000fea000383ffff */
.L_x_6002:
[----:B---3--:R3:W4:Y:S02]  /*18480*/  SYNCS.PHASECHK.TRANS64.TRYWAIT P0, [R0+URZ+0x36840], R2 ;  /* 0x03684002000075a7 */ /* 0x008724000800017f */
[----:B----4-:R-:W-:Y:S05]  /*18490*/  @!P0 NANOSLEEP.SYNCS 0x989680 ;  /* 0x009896800000895d */ /* 0x010fea0003900000 */
[----:B------:R-:W4:Y:S02]  /*184a0*/  @!P0 SYNCS.PHASECHK.TRANS64 P0, [R0+URZ+0x36840], R2 ;  /* 0x03684002000085a7 */ /* 0x000f24000800007f */
[----:B----4-:R-:W-:Y:S05]  /*184b0*/  @!P0 BRA `(.L_x_6002) ;  /* 0xfffffffc00f08947 */ /* 0x010fea000383ffff */
[----:B------:R-:W-:Y:S05]  /*184c0*/  BRA `(.L_x_6112) ;  /* 0xffffffac00507947 */ /* 0x000fea000383ffff */
.L_x_6006:
[----:B------:R-:W2:Y:S01]  /*184d0*/  LDL.LU R11, [R1+0x34] ;  /* 0x00003400010b7983 */ /* 0x000ea20000300800 */
[----:B------:R-:W-:Y:S01]  /*184e0*/  IMAD.MOV.U32 R13, RZ, RZ, R0 ;  /* 0x000000ffff0d7224 */ /* 0x000fe200078e0000 */
[----:B------:R-:W-:Y:S01]  /*184f0*/  LOP3.LUT R8, R8, 0x7f, RZ, 0xc0, !PT ;  /* 0x0000007f08087812 */ /* 0x000fe200078ec0ff */
[----:B------:R-:W-:Y:S02]  /*18500*/  IMAD.MOV.U32 R12, RZ, RZ, RZ ;  /* 0x000000ffff0c7224 */ /* 0x000fe400078e00ff */
[----:B------:R-:W-:Y:S01]  /*18510*/  IMAD.MOV.U32 R15, RZ, RZ, -0x1 ;  /* 0xffffffffff0f7424 */ /* 0x000fe200078e00ff */
[----:B------:R-:W-:-:S05]  /*18520*/  SHF.R.U32.HI R6, RZ, 0x3, R8 ;  /* 0x00000003ff067819 */ /* 0x000fca0000011608 */
[----:B------:R-:W-:Y:S02]  /*18530*/  IMAD R17, R17, 0x80, R6 ;  /* 0x0000008011117824 */ /* 0x000fe400078e0206 */
[----:B--2---:R-:W-:Y:S02]  /*18540*/  IMAD R2, R11, R7, RZ ;  /* 0x000000070b027224 */ /* 0x004fe400078e02ff */
[----:B------:R-:W-:-:S03]  /*18550*/  IMAD.MOV.U32 R11, RZ, RZ, 0x181f ;  /* 0x0000181fff0b7424 */ /* 0x000fc600078e00ff */
[----:B------:R-:W-:-:S13]  /*18560*/  ISETP.GE.AND P3, PT, R17, R2, PT ;  /* 0x000000021100720c */ /* 0x000fda0003f66270 */
[----:B-----5:R-:W-:Y:S05]  /*18570*/  WARPSYNC.COLLECTIVE R15, `(.L_x_6113) ;  /* 0x000000000f087348 */ /* 0x020fea0003c00000 */
[----:B------:R0:W1:Y:S02]  /*18580*/  SHFL.IDX P6, R14, R13, R12, R11 ;  /* 0x0000000c0d0e7389 */ /* 0x00006400000c000b */
[----:B01---5:R-:W-:Y:S01]  /*18590*/  ENDCOLLECTIVE ;  /* 0x000000000000791b */ /* 0x023fe20003800000 */
.L_x_6113:
[----:B------:R-:W-:Y:S02]  /*185a0*/  IMAD.MOV.U32 R13, RZ, RZ, R3 ;  /* 0x000000ffff0d7224 */ /* 0x000fe400078e0003 */
[----:B------:R-:W-:-:S07]  /*185b0*/  IMAD.MOV.U32 R4, RZ, RZ, R14 ;  /* 0x000000ffff047224 */ /* 0x000fce00078e000e */
[----:B------:R-:W-:Y:S05]  /*185c0*/  WARPSYNC.COLLECTIVE R15, `(.L_x_6114) ;  /* 0x000000000f087348 */ /* 0x000fea0003c00000 */
[----:B------:R0:W1:Y:S02]  /*185d0*/  SHFL.IDX P6, R14, R13, R12, R11 ;  /* 0x0000000c0d0e7389 */ /* 0x00006400000c000b */
[----:B01----:R-:W-:Y:S01]  /*185e0*/  ENDCOLLECTIVE ;  /* 0x000000000000791b */ /* 0x003fe20003800000 */
.L_x_6114:
        /* <DEDUP_REMOVED lines=18> */
.L_x_6115:
[----:B------:R-:W-:-:S05]  /*18710*/  VIADD R4, R17, 0x10 ;  /* 0x0000001011047836 */ /* 0x000fca0000000000 */
[----:B------:R-:W-:Y:S01]  /*18720*/  ISETP.GE.AND P3, PT, R4, R2, PT ;  /* 0x000000020400720c */ /* 0x000fe20003f66270 */
[----:B------:R-:W-:Y:S02]  /*18730*/  IMAD.MOV.U32 R13, RZ, RZ, R3 ;  /* 0x000000ffff0d7224 */ /* 0x000fe400078e0003 */
[----:B------:R-:W-:-:S10]  /*18740*/  IMAD.MOV.U32 R8, RZ, RZ, R14 ;  /* 0x000000ffff087224 */ /* 0x000fd400078e000e */
[----:B------:R-:W-:Y:S05]  /*18750*/  WARPSYNC.COLLECTIVE R15, `(.L_x_6116) ;  /* 0x000000000f087348 */ /* 0x000fea0003c00000 */
[----:B------:R0:W1:Y:S02]  /*18760*/  SHFL.IDX P6, R14, R13, R12, R11 ;  /* 0x0000000c0d0e7389 */ /* 0x00006400000c000b */
[----:B01----:R-:W-:Y:S01]  /*18770*/  ENDCOLLECTIVE ;  /* 0x000000000000791b */ /* 0x003fe20003800000 */
.L_x_6116:
[----:B------:R-:W-:Y:S01]  /*18780*/  ULDC.64 UR4, c[0x0][0x208] ;  /* 0x0000820000047ab9 */ /* 0x000fe20000000a00 */
[----:B------:R-:W-:Y:S02]  /*18790*/  IMAD.MOV.U32 R13, RZ, RZ, R0 ;  /* 0x000000ffff0d7224 */ /* 0x000fe400078e0000 */
[----:B------:R-:W-:Y:S02]  /*187a0*/  IMAD.MOV.U32 R12, RZ, RZ, 0x2 ;  /* 0x00000002ff0c7424 */ /* 0x000fe400078e00ff */
[----:B------:R-:W-:-:S05]  /*187b0*/  IMAD.MOV.U32 R6, RZ, RZ, R14 ;  /* 0x000000ffff067224 */ /* 0x000fca00078e000e */
[----:B------:R-:W-:-:S05]  /*187c0*/  @!P3 LEA R7, P5, R10, R6, 0x1 ;  /* 0x000000060a07b211 */ /* 0x000fca00078a08ff */
[----:B------:R-:W-:Y:S02]  /*187d0*/  @!P3 IMAD.X R6, RZ, RZ, R8, P5 ;  /* 0x000000ffff06b224 */ /* 0x000fe400028e0608 */
        /* <DEDUP_REMOVED lines=11> */
.L_x_6117:
[----:B------:R-:W-:-:S05]  /*18890*/  VIADD R4, R17, 0x20 ;  /* 0x0000002011047836 */ /* 0x000fca0000000000 */
[----:B------:R-:W-:Y:S01]  /*188a0*/  ISETP.GE.AND P3, PT, R4, R2, PT ;  /* 0x000000020400720c */ /* 0x000fe20003f66270 */
[----:B------:R-:W-:Y:S02]  /*188b0*/  IMAD.MOV.U32 R13, RZ, RZ, R3 ;  /* 0x000000ffff0d7224 */ /* 0x000fe400078e0003 */
[----:B------:R-:W-:-:S10]  /*188c0*/  IMAD.MOV.U32 R6, RZ, RZ, R14 ;  /* 0x000000ffff067224 */ /* 0x000fd400078e000e */
[----:B------:R-:W-:Y:S05]  /*188d0*/  WARPSYNC.COLLECTIVE R15, `(.L_x_6118) ;  /* 0x000000000f087348 */ /* 0x000fea0003c00000 */
[----:B------:R0:W1:Y:S02]  /*188e0*/  SHFL.IDX P6, R14, R13, R12, R11 ;  /* 0x0000000c0d0e7389 */ /* 0x00006400000c000b */
[----:B01----:R-:W-:Y:S01]  /*188f0*/  ENDCOLLECTIVE ;  /* 0x000000000000791b */ /* 0x003fe20003800000 */
.L_x_6118:
        /* <DEDUP_REMOVED lines=18> */
.L_x_6119:
[----:B------:R-:W-:-:S05]  /*18a20*/  VIADD R4, R17, 0x30 ;  /* 0x0000003011047836 */ /* 0x000fca0000000000 */
[----:B------:R-:W-:Y:S01]  /*18a30*/  ISETP.GE.AND P3, PT, R4, R2, PT ;  /* 0x000000020400720c */ /* 0x000fe20003f66270 */
[----:B------:R-:W-:Y:S02]  /*18a40*/  IMAD.MOV.U32 R13, RZ, RZ, R3 ;  /* 0x000000ffff0d7224 */ /* 0x000fe400078e0003 */
[----:B------:R-:W-:-:S10]  /*18a50*/  IMAD.MOV.U32 R4, RZ, RZ, R14 ;  /* 0x000000ffff047224 */ /* 0x000fd400078e000e */
[----:B------:R-:W-:Y:S05]  /*18a60*/  WARPSYNC.COLLECTIVE R15, `(.L_x_6120) ;  /* 0x000000000f087348 */ /* 0x000fea0003c00000 */
[----:B------:R0:W1:Y:S02]  /*18a70*/  SHFL.IDX P6, R14, R13, R12, R11 ;  /* 0x0000000c0d0e7389 */ /* 0x00006400000c000b */
[----:B01----:R-:W-:Y:S01]  /*18a80*/  ENDCOLLECTIVE ;  /* 0x000000000000791b */ /* 0x003fe20003800000 */
.L_x_6120:
        /* <DEDUP_REMOVED lines=18> */
.L_x_6121:
[----:B------:R-:W-:-:S05]  /*18bb0*/  VIADD R4, R17, 0x40 ;  /* 0x0000004011047836 */ /* 0x000fca0000000000 */
[----:B------:R-:W-:Y:S01]  /*18bc0*/  ISETP.GE.AND P3, PT, R4, R2, PT ;  /* 0x000000020400720c */ /* 0x000fe20003f66270 */
[----:B------:R-:W-:Y:S02]  /*18bd0*/  IMAD.MOV.U32 R13, RZ, RZ, R3 ;  /* 0x000000ffff0d7224 */ /* 0x000fe400078e0003 */
[----:B------:R-:W-:-:S10]  /*18be0*/  IMAD.MOV.U32 R4, RZ, RZ, R14 ;  /* 0x000000ffff047224 */ /* 0x000fd400078e000e */
[----:B------:R-:W-:Y:S05]  /*18bf0*/  WARPSYNC.COLLECTIVE R15, `(.L_x_6122) ;  /* 0x000000000f087348 */ /* 0x000fea0003c00000 */
[----:B------:R0:W1:Y:S02]  /*18c00*/  SHFL.IDX P6, R14, R13, R12, R11 ;  /* 0x0000000c0d0e7389 */ /* 0x00006400000c000b */
[----:B01----:R-:W-:Y:S01]  /*18c10*/  ENDCOLLECTIVE ;  /* 0x000000000000791b */ /* 0x003fe20003800000 */
.L_x_6122:
        /* <DEDUP_REMOVED lines=18> */
.L_x_6123:
[----:B------:R-:W-:-:S05]  /*18d40*/  VIADD R4, R17, 0x50 ;  /* 0x0000005011047836 */ /* 0x000fca0000000000 */
[----:B------:R-:W-:Y:S01]  /*18d50*/  ISETP.GE.AND P3, PT, R4, R2, PT ;  /* 0x000000020400720c */ /* 0x000fe20003f66270 */
[----:B------:R-:W-:Y:S02]  /*18d60*/  IMAD.MOV.U32 R13, RZ, RZ, R3 ;  /* 0x000000ffff0d7224 */ /* 0x000fe400078e0003 */
[----:B------:R-:W-:-:S10]  /*18d70*/  IMAD.MOV.U32 R4, RZ, RZ, R14 ;  /* 0x000000ffff047224 */ /* 0x000fd400078e000e */
[----:B------:R-:W-:Y:S05]  /*18d80*/  WARPSYNC.COLLECTIVE R15, `(.L_x_6124) ;  /* 0x000000000f087348 */ /* 0x000fea0003c00000 */
[----:B------:R0:W1:Y:S02]  /*18d90*/  SHFL.IDX P6, R14, R13, R12, R11 ;  /* 0x0000000c0d0e7389 */ /* 0x00006400000c000b */
[----:B01----:R-:W-:Y:S01]  /*18da0*/  ENDCOLLECTIVE ;  /* 0x000000000000791b */ /* 0x003fe20003800000 */
.L_x_6124:
[----:B------:R-:W-:Y:S01]  /*18db0*/  ULDC.64 UR4, c[0x0][0x208] ;  /* 0x0000820000047ab9 */ /* 0x000fe20000000a00 */
[----:B------:R-:W-:Y:S02]  /*18dc0*/  IMAD.MOV.U32 R13, RZ, RZ, R0 ;  /* 0x000000ffff0d7224 */ /* 0x000fe400078e0000 */
[----:B------:R-:W-:Y:S02]  /*18dd0*/  IMAD.MOV.U32 R12, RZ, RZ, 0x6 ;  /* 0x00000006ff0c7424 */ /* 0x000fe400078e00ff */
[----:B------:R-:W-:-:S05]  /*18de0*/  IMAD.MOV.U32 R5, RZ, RZ, R14 ;  /* 0x000000ffff057224 */ /* 0x000fca00078e000e */
[----:B------:R-:W-:-:S05]  /*18df0*/  @!P3 LEA R5, P4, R10, R5, 0x1 ;  /* 0x000000050a05b211 */ /* 0x000fca00078808ff */
[----:B------:R-:W-:Y:S01]  /*18e00*/  @!P3 IMAD.X R4, RZ, RZ, R4, P4 ;  /* 0x000000ffff04b224 */ /* 0x000fe200020e0604 */
[----:B------:R-:W-:-:S04]  /*18e10*/  ISETP.GE.AND P4, PT, R7, R2, PT ;  /* 0x000000020700720c */ /* 0x000fc80003f86270 */
        /* <DEDUP_REMOVED lines=12> */
.L_x_6125:
[----:B------:R-:W-:Y:S02]  /*18ee0*/  IMAD.MOV.U32 R13, RZ, RZ, R3 ;  /* 0x000000ffff0d7224 */ /* 0x000fe400078e0003 */
[----:B------:R-:W-:-:S07]  /*18ef0*/  IMAD.MOV.U32 R4, RZ, RZ, R14 ;  /* 0x000000ffff047224 */ /* 0x000fce00078e000e */
[----:B------:R-:W-:Y:S05]  /*18f00*/  WARPSYNC.COLLECTIVE R15, `(.L_x_6126) ;  /* 0x000000000f087348 */ /* 0x000fea0003c00000 */
[----:B------:R0:W1:Y:S02]  /*18f10*/  SHFL.IDX P6, R14, R13, R12, R11 ;  /* 0x0000000c0d0e7389 */ /* 0x00006400000c000b */
[----:B01----:R-:W-:Y:S01]  /*18f20*/  ENDCOLLECTIVE ;  /* 0x000000000000791b */ /* 0x003fe20003800000 */
.L_x_6126:
        /* <DEDUP_REMOVED lines=18> */
.L_x_6127:
[----:B------:R-:W-:Y:S02]  /*19050*/  IMAD.MOV.U32 R13, RZ, RZ, R3 ;  /* 0x000000ffff0d7224 */ /* 0x000fe400078e0003 */
[----:B------:R-:W-:-:S07]  /*19060*/  IMAD.MOV.U32 R0, RZ, RZ, R14 ;  /* 0x000000ffff007224 */ /* 0x000fce00078e000e */
[----:B------:R-:W-:Y:S05]  /*19070*/  WARPSYNC.COLLECTIVE R15, `(.L_x_6128) ;  /* 0x000000000f087348 */ /* 0x000fea0003c00000 */
[----:B------:R0:W1:Y:S02]  /*19080*/  SHFL.IDX P6, R14, R13, R12, R11 ;  /* 0x0000000c0d0e7389 */ /* 0x00006400000c000b */
[----:B01----:R-:W-:Y:S01]  /*19090*/  ENDCOLLECTIVE ;  /* 0x000000000000791b */ /* 0x003fe20003800000 */
.L_x_6128:
[----:B------:R-:W-:Y:S01]  /*190a0*/  IMAD.MOV.U32 R3, RZ, RZ, R14 ;  /* 0x000000ffff037224 */ /* 0x000fe200078e000e */
[----:B------:R-:W-:Y:S06]  /*190b0*/  BRA `(.L_x_6129) ;  /* 0xffffffb000207947 */ /* 0x000fec000383ffff */
.L_x_6011:
[----:B0-----:R-:W2:Y:S02]  /*190c0*/  LDL R2, [R1+0x4] ;  /* 0x0000040001027983 */ /* 0x001ea40000100800 */
[----:B--2---:R0:W1:Y:S02]  /*190d0*/  SYNCS.PHASECHK.TRANS64.TRYWAIT P0, [R2+URZ+0x36820], R0 ;  /* 0x03682000020075a7 */ /* 0x004064000800017f */
[----:B-1----:R-:W-:Y:S05]  /*190e0*/  @!P0 NANOSLEEP.SYNCS 0x989680 ;  /* 0x009896800000895d */ /* 0x002fea0003900000 */
[----:B------:R-:W1:Y:S02]  /*190f0*/  @!P0 SYNCS.PHASECHK.TRANS64 P0, [R2+URZ+0x36820], R0 ;  /* 0x03682000020085a7 */ /* 0x000e64000800007f */
[----:B-1----:R-:W-:Y:S05]  /*19100*/  @!P0 BRA `(.L_x_6011) ;  /* 0xfffffffc00ec8947 */ /* 0x002fea000383ffff */
[----:B------:R-:W-:Y:S05]  /*19110*/  BRA `(.L_x_6130) ;  /* 0xffffffb0009c7947 */ /* 0x000fea000383ffff */
.L_x_6020:
[----:B-1----:R1:W2:Y:S02]  /*19120*/  SYNCS.PHASECHK.TRANS64.TRYWAIT P0, [R2+URZ+0x36840], R0 ;  /* 0x03684000020075a7 */ /* 0x0022a4000800017f */
[----:B--2---:R-:W-:Y:S05]  /*19130*/  @!P0 NANOSLEEP.SYNCS 0x989680 ;  /* 0x009896800000895d */ /* 0x004fea0003900000 */
[----:B------:R-:W2:Y:S02]  /*19140*/  @!P0 SYNCS.PHASECHK.TRANS64 P0, [R2+URZ+0x36840], R0 ;  /* 0x03684000020085a7 */ /* 0x000ea4000800007f */
[----:B--2---:R-:W-:Y:S05]  /*19150*/  @!P0 BRA `(.L_x_6020) ;  /* 0xfffffffc00f08947 */ /* 0x004fea000383ffff */
[----:B------:R-:W-:Y:S05]  /*19160*/  BRA `(.L_x_6131) ;  /* 0xffffffb400647947 */ /* 0x000fea000383ffff */
.L_x_6027:
[----:B0-----:R0:W1:Y:S02]  /*19170*/  SYNCS.PHASECHK.TRANS64.TRYWAIT P0, [R2+URZ+0x60], R0 ;  /* 0x00006000020075a7 */ /* 0x001064000800017f */
[----:B-1----:R-:W-:Y:S05]  /*19180*/  @!P0 NANOSLEEP.SYNCS 0x989680 ;  /* 0x009896800000895d */ /* 0x002fea0003900000 */
[----:B------:R-:W1:Y:S02]  /*19190*/  @!P0 SYNCS.PHASECHK.TRANS64 P0, [R2+URZ+0x60], R0 ;  /* 0x00006000020085a7 */ /* 0x000e64000800007f */
[----:B-1----:R-:W-:Y:S05]  /*191a0*/  @!P0 BRA `(.L_x_6027) ;  /* 0xfffffffc00f08947 */ /* 0x002fea000383ffff */
[----:B------:R-:W-:Y:S05]  /*191b0*/  BRA `(.L_x_6132) ;  /* 0xffffffb800807947 */ /* 0x000fea000383ffff */
.L_x_6037:
[----:B---3--:R3:W4:Y:S02]  /*191c0*/  SYNCS.PHASECHK.TRANS64.TRYWAIT P0, [R3+URZ+0x36840], R2 ;  /* 0x03684002030075a7 */ /* 0x008724000800017f */
[----:B----4-:R-:W-:Y:S05]  /*191d0*/  @!P0 NANOSLEEP.SYNCS 0x989680 ;  /* 0x009896800000895d */ /* 0x010fea0003900000 */
[----:B------:R-:W4:Y:S02]  /*191e0*/  @!P0 SYNCS.PHASECHK.TRANS64 P0, [R3+URZ+0x36840], R2 ;  /* 0x03684002030085a7 */ /* 0x000f24000800007f */
[----:B----4-:R-:W-:Y:S05]  /*191f0*/  @!P0 BRA `(.L_x_6037) ;  /* 0xfffffffc00f08947 */ /* 0x010fea000383ffff */
[----:B------:R-:W-:Y:S05]  /*19200*/  BRA `(.L_x_6133) ;  /* 0xffffffc000687947 */ /* 0x000fea000383ffff */
.L_x_6044:
[----:B--2---:R2:W3:Y:S02]  /*19210*/  SYNCS.PHASECHK.TRANS64.TRYWAIT P0, [R2+URZ+0x60], R3 ;  /* 0x00006003020075a7 */ /* 0x0044e4000800017f */
[----:B---3--:R-:W-:Y:S05]  /*19220*/  @!P0 NANOSLEEP.SYNCS 0x989680 ;  /* 0x009896800000895d */ /* 0x008fea0003900000 */
[----:B------:R-:W3:Y:S02]  /*19230*/  @!P0 SYNCS.PHASECHK.TRANS64 P0, [R2+URZ+0x60], R3 ;  /* 0x00006003020085a7 */ /* 0x000ee4000800007f */
[----:B---3--:R-:W-:Y:S05]  /*19240*/  @!P0 BRA `(.L_x_6044) ;  /* 0xfffffffc00f08947 */ /* 0x008fea000383ffff */
[----:B------:R-:W-:Y:S05]  /*19250*/  BRA `(.L_x_6134) ;  /* 0xffffffc400847947 */ /* 0x000fea000383ffff */
.L_x_6054:
[----:B----4-:R4:W0:Y:S02]  /*19260*/  SYNCS.PHASECHK.TRANS64.TRYWAIT P0, [R2+URZ+0x36840], R3 ;  /* 0x03684003020075a7 */ /* 0x010824000800017f */
[----:B0-----:R-:W-:Y:S05]  /*19270*/  @!P0 NANOSLEEP.SYNCS 0x989680 ;  /* 0x009896800000895d */ /* 0x001fea0003900000 */
[----:B------:R-:W0:Y:S02]  /*19280*/  @!P0 SYNCS.PHASECHK.TRANS64 P0, [R2+URZ+0x36840], R3 ;  /* 0x03684003020085a7 */ /* 0x000e24000800007f */
[----:B0-----:R-:W-:Y:S05]  /*19290*/  @!P0 BRA `(.L_x_6054) ;  /* 0xfffffffc00f08947 */ /* 0x001fea000383ffff */
[----:B------:R-:W-:Y:S05]  /*192a0*/  BRA `(.L_x_6135) ;  /* 0xffffffcc003c7947 */ /* 0x000fea000383ffff */
.L_x_6061:
[----:B--2---:R2:W3:Y:S02]  /*192b0*/  SYNCS.PHASECHK.TRANS64.TRYWAIT P0, [R2+URZ+0x60], R5 ;  /* 0x00006005020075a7 */ /* 0x0044e4000800017f */
[----:B---3--:R-:W-:Y:S05]  /*192c0*/  @!P0 NANOSLEEP.SYNCS 0x989680 ;  /* 0x009896800000895d */ /* 0x008fea0003900000 */
[----:B------:R-:W3:Y:S02]  /*192d0*/  @!P0 SYNCS.PHASECHK.TRANS64 P0, [R2+URZ+0x60], R5 ;  /* 0x00006005020085a7 */ /* 0x000ee4000800007f */
[----:B---3--:R-:W-:Y:S05]  /*192e0*/  @!P0 BRA `(.L_x_6061) ;  /* 0xfffffffc00f08947 */ /* 0x008fea000383ffff */
[----:B------:R-:W-:Y:S05]  /*192f0*/  BRA `(.L_x_6136) ;  /* 0xffffffd000587947 */ /* 0x000fea000383ffff */
.L_x_6073:
[----:B0-----:R0:W2:Y:S02]  /*19300*/  SYNCS.PHASECHK.TRANS64.TRYWAIT P0, [R0+URZ+0x36860], R2 ;  /* 0x03686002000075a7 */ /* 0x0010a4000800017f */
[----:B--2---:R-:W-:Y:S05]  /*19310*/  @!P0 NANOSLEEP.SYNCS 0x989680 ;  /* 0x009896800000895d */ /* 0x004fea0003900000 */
[----:B------:R-:W2:Y:S02]  /*19320*/  @!P0 SYNCS.PHASECHK.TRANS64 P0, [R0+URZ+0x36860], R2 ;  /* 0x03686002000085a7 */ /* 0x000ea4000800007f */
[----:B--2---:R-:W-:Y:S05]  /*19330*/  @!P0 BRA `(.L_x_6073) ;  /* 0xfffffffc00f08947 */ /* 0x004fea000383ffff */
[----:B------:R-:W-:Y:S05]  /*19340*/  BRA `(.L_x_6137) ;  /* 0xffffffd400f47947 */ /* 0x000fea000383ffff */
.L_x_6081:
[----:B------:R-:W-:Y:S01]  /*19350*/  BSSY B0, `(.L_x_6138) ;  /* 0x0000008000007945 */ /* 0x000fe20003800000 */
[----:B------:R-:W-:Y:S02]  /*19360*/  IMAD.MOV.U32 R13, RZ, RZ, R16 ;  /* 0x000000ffff0d7224 */ /* 0x000fe400078e0010 */
[----:B------:R-:W-:Y:S02]  /*19370*/  IMAD.MOV.U32 R12, RZ, RZ, RZ ;  /* 0x000000ffff0c7224 */ /* 0x000fe400078e00ff */
[----:B------:R-:W-:Y:S02]  /*19380*/  IMAD.MOV.U32 R11, RZ, RZ, 0x1f ;  /* 0x0000001fff0b7424 */ /* 0x000fe400078e00ff */
[----:B------:R-:W-:-:S07]  /*19390*/  IMAD.MOV.U32 R15, RZ, RZ, -0x1 ;  /* 0xffffffffff0f7424 */ /* 0x000fce00078e00ff */
[----:B-1--45:R-:W-:Y:S05]  /*193a0*/  WARPSYNC.COLLECTIVE R15, `(.L_x_6139) ;  /* 0x000000000f087348 */ /* 0x032fea0003c00000 */
[----:B------:R0:W2:Y:S02]  /*193b0*/  SHFL.IDX P6, R14, R13, R12, R11 ;  /* 0x0000000c0d0e7389 */ /* 0x0000a400000c000b */
[----:B012-45:R-:W-:Y:S01]  /*193c0*/  ENDCOLLECTIVE ;  /* 0x000000000000791b */ /* 0x037fe20003800000 */
.L_x_6139:
[----:B------:R-:W-:Y:S05]  /*193d0*/  BSYNC B0 ;  /* 0x0000000000007941 */ /* 0x000fea0003800000 */
.L_x_6138:
        /* <DEDUP_REMOVED lines=9> */
.L_x_6140:
        /* <DEDUP_REMOVED lines=19> */
.L_x_6141:
[----:B------:R-:W-:Y:S01]  /*195a0*/  IMAD.MOV.U32 R12, RZ, RZ, 0x2 ;  /* 0x00000002ff0c7424 */ /* 0x000fe200078e00ff */
[----:B------:R-:W-:-:S05]  /*195b0*/  SEL R7, R14, RZ, P1 ;  /* 0x000000ff0e077207 */ /* 0x000fca0000800000 */
[----:B------:R-:W-:-:S04]  /*195c0*/  IMAD.IADD R3, R2, 0x1, R7 ;  /* 0x0000000102037824 */ /* 0x000fc800078e0207 */
[----:B------:R-:W-:-:S07]  /*195d0*/  IMAD.MOV.U32 R13, RZ, RZ, R3 ;  /* 0x000000ffff0d7224 */ /* 0x000fce00078e0003 */
[----:B------:R-:W-:Y:S05]  /*195e0*/  WARPSYNC.COLLECTIVE R15, `(.L_x_6142) ;  /* 0x000000000f087348 */ /* 0x000fea0003c00000 */
[----:B------:R0:W1:Y:S02]  /*195f0*/  SHFL.UP P6, R14, R13, R12, R11 ;  /* 0x0400000c0d0e7389 */ /* 0x00006400000c000b */
[----:B01----:R-:W-:Y:S01]  /*19600*/  ENDCOLLECTIVE ;  /* 0x000000000000791b */ /* 0x003fe20003800000 */
.L_x_6142:
        /* <DEDUP_REMOVED lines=8> */
.L_x_6143:
        /* <DEDUP_REMOVED lines=8> */
.L_x_6144:
        /* <DEDUP_REMOVED lines=8> */
.L_x_6145:
        /* <DEDUP_REMOVED lines=9> */
.L_x_6146:
[----:B------:R-:W-:Y:S01]  /*19820*/  IMAD.MOV.U32 R16, RZ, RZ, R14 ;  /* 0x000000ffff107224 */ /* 0x000fe200078e000e */
[----:B------:R-:W-:Y:S06]  /*19830*/  BRA `(.L_x_6147) ;  /* 0xffffffd800bc7947 */ /* 0x000fec000383ffff */
.L_x_6086:
        /* <DEDUP_REMOVED lines=8> */
.L_x_6149:
[----:B------:R-:W-:Y:S05]  /*198c0*/  BSYNC B0 ;  /* 0x0000000000007941 */ /* 0x000fea0003800000 */
.L_x_6148:
        /* <DEDUP_REMOVED lines=9> */
.L_x_6150:
[----:B------:R-:W-:Y:S01]  /*19960*/  IMAD.MOV.U32 R12, RZ, RZ, 0x4 ;  /* 0x00000004ff0c7424 */ /* 0x000fe200078e00ff */
[----:B------:R-:W-:-:S05]  /*19970*/  SEL R14, R14, RZ, P2 ;  /* 0x000000ff0e0e7207 */ /* 0x000fca0001000000 */
[----:B------:R-:W-:-:S04]  /*19980*/  IMAD.IADD R3, R3, 0x1, R14 ;  /* 0x0000000103037824 */ /* 0x000fc800078e020e */
[----:B------:R-:W-:-:S07]  /*19990*/  IMAD.MOV.U32 R13, RZ, RZ, R3 ;  /* 0x000000ffff0d7224 */ /* 0x000fce00078e0003 */
[----:B------:R-:W-:Y:S05]  /*199a0*/  WARPSYNC.COLLECTIVE R15, `(.L_x_6151) ;  /* 0x000000000f087348 */ /* 0x000fea0003c00000 */
[----:B------:R0:W1:Y:S02]  /*199b0*/  SHFL.UP P6, R14, R13, R12, R11 ;  /* 0x0400000c0d0e7389 */ /* 0x00006400000c000b */
[----:B01----:R-:W-:Y:S01]  /*199c0*/  ENDCOLLECTIVE ;  /* 0x000000000000791b */ /* 0x003fe20003800000 */
.L_x_6151:
[----:B------:R-:W-:Y:S01]  /*199d0*/  IMAD.MOV.U32 R12, RZ, RZ, 0x8 ;  /* 0x00000008ff0c7424 */ /* 0x000fe200078e00ff */
[----:B------:R-:W-:-:S05]  /*199e0*/  SEL R14, R14, RZ, P3 ;  /* 0x000000ff0e0e7207 */ /* 0x000fca0001800000 */
[----:B------:R-:W-:-:S04]  /*199f0*/  IMAD.IADD R3, R3, 0x1, R14 ;  /* 0x0000000103037824 */ /* 0x000fc800078e020e */
[----:B------:R-:W-:-:S07]  /*19a00*/  IMAD.MOV.U32 R13, RZ, RZ, R3 ;  /* 0x000000ffff0d7224 */ /* 0x000fce00078e0003 */
[----:B------:R-:W-:Y:S05]  /*19a10*/  WARPSYNC.COLLECTIVE R15, `(.L_x_6152) ;  /* 0x000000000f087348 */ /* 0x000fea0003c00000 */
[----:B------:R0:W1:Y:S02]  /*19a20*/  SHFL.UP P6, R14, R13, R12, R11 ;  /* 0x0400000c0d0e7389 */ /* 0x00006400000c000b */
[----:B01----:R-:W-:Y:S01]  /*19a30*/  ENDCOLLECTIVE ;  /* 0x000000000000791b */ /* 0x003fe20003800000 */
.L_x_6152:
[----:B------:R-:W-:Y:S01]  /*19a40*/  IMAD.MOV.U32 R12, RZ, RZ, 0x10 ;  /* 0x00000010ff0c7424 */ /* 0x000fe200078e00ff */
[----:B------:R-:W-:-:S05]  /*19a50*/  SEL R14, R14, RZ, P4 ;  /* 0x000000ff0e0e7207 */ /* 0x000fca0002000000 */
[----:B------:R-:W-:-:S04]  /*19a60*/  IMAD.IADD R3, R3, 0x1, R14 ;  /* 0x0000000103037824 */ /* 0x000fc800078e020e */
[----:B------:R-:W-:-:S07]  /*19a70*/  IMAD.MOV.U32 R13, RZ, RZ, R3 ;  /* 0x000000ffff0d7224 */ /* 0x000fce00078e0003 */
[----:B------:R-:W-:Y:S05]  /*19a80*/  WARPSYNC.COLLECTIVE R15, `(.L_x_6153) ;  /* 0x000000000f087348 */ /* 0x000fea0003c00000 */
[----:B------:R0:W1:Y:S02]  /*19a90*/  SHFL.UP P6, R14, R13, R12, R11 ;  /* 0x0400000c0d0e7389 */ /* 0x00006400000c000b */
[----:B01----:R-:W-:Y:S01]  /*19aa0*/  ENDCOLLECTIVE ;  /* 0x000000000000791b */ /* 0x003fe20003800000 */
.L_x_6153:
        /* <DEDUP_REMOVED lines=8> */
.L_x_6154:
[----:B------:R-:W-:Y:S01]  /*19b30*/  IMAD.MOV.U32 R16, RZ, RZ, R14 ;  /* 0x000000ffff107224 */ /* 0x000fe200078e000e */
[----:B------:R-:W-:Y:S06]  /*19b40*/  BRA `(.L_x_6155) ;  /* 0xffffffd800987947 */ /* 0x000fec000383ffff */
.L_x_6088:
[----:B------:R-:W-:Y:S01]  /*19b50*/  BSSY B0, `(.L_x_6156) ;  /* 0x0000006000007945 */ /* 0x000fe20003800000 */
[----:B------:R-:W-:Y:S01]  /*19b60*/  PLOP3.LUT P6, PT, P6, PT, PT, 0x8, 0x0 ;  /* 0x000000000000781c */ /* 0x000fe200037ce170 */
[----:B------:R-:W-:-:S12]  /*19b70*/  IMAD.MOV.U32 R15, RZ, RZ, -0x1 ;  /* 0xffffffffff0f7424 */ /* 0x000fd800078e00ff */
[----:B01--45:R-:W-:Y:S05]  /*19b80*/  WARPSYNC.COLLECTIVE R15, `(.L_x_6157) ;  /* 0x000000000f087348 */ /* 0x033fea0003c00000 */
[----:B------:R-:W-:Y:S01]  /*19b90*/  VOTE.ANY R14, PT, P6 ;  /* 0x00000000000e7806 */ /* 0x000fe200030e0100 */
[----:B01--45:R-:W-:Y:S06]  /*19ba0*/  ENDCOLLECTIVE ;  /* 0x000000000000791b */ /* 0x033fec0003800000 */
.L_x_6157:
[----:B------:R-:W-:Y:S05]  /*19bb0*/  BSYNC B0 ;  /* 0x0000000000007941 */ /* 0x000fea0003800000 */
.L_x_6156:
        /* <DEDUP_REMOVED lines=9> */
.L_x_6158:
[----:B------:R-:W-:Y:S01]  /*19c50*/  IMAD.MOV.U32 R17, RZ, RZ, R14 ;  /* 0x000000ffff117224 */ /* 0x000fe200078e000e */
[----:B------:R-:W-:Y:S06]  /*19c60*/  BRA `(.L_x_6159) ;  /* 0xffffffd800887947 */ /* 0x000fec000383ffff */
.L_x_6090:
[----:B------:R-:W-:Y:S01]  /*19c70*/  BSSY B0, `(.L_x_6160) ;  /* 0x0000007000007945 */ /* 0x000fe20003800000 */
[----:B------:R-:W-:Y:S02]  /*19c80*/  IMAD.MOV.U32 R13, RZ, RZ, R3 ;  /* 0x000000ffff0d7224 */ /* 0x000fe400078e0003 */
[----:B------:R-:W-:Y:S02]  /*19c90*/  IMAD.MOV.U32 R11, RZ, RZ, 0x1f ;  /* 0x0000001fff0b7424 */ /* 0x000fe400078e00ff */
[----:B------:R-:W-:-:S07]  /*19ca0*/  IMAD.MOV.U32 R15, RZ, RZ, -0x1 ;  /* 0xffffffffff0f7424 */ /* 0x000fce00078e00ff */
[----:B012345:R-:W-:Y:S05]  /*19cb0*/  WARPSYNC.COLLECTIVE R15, `(.L_x_6161) ;  /* 0x000000000f087348 */ /* 0x03ffea0003c00000 */
[----:B------:R0:W0:Y:S02]  /*19cc0*/  SHFL.IDX P6, R14, R13, R12, R11 ;  /* 0x0000000c0d0e7389 */ /* 0x00002400000c000b */
[----:B012345:R-:W-:Y:S01]  /*19cd0*/  ENDCOLLECTIVE ;  /* 0x000000000000791b */ /* 0x03ffe20003800000 */
.L_x_6161:
[----:B------:R-:W-:Y:S05]  /*19ce0*/  BSYNC B0 ;  /* 0x0000000000007941 */ /* 0x000fea0003800000 */
.L_x_6160:
[----:B------:R-:W-:Y:S01]  /*19cf0*/  IMAD.MOV.U32 R3, RZ, RZ, R14 ;  /* 0x000000ffff037224 */ /* 0x000fe200078e000e */
[----:B------:R-:W-:Y:S06]  /*19d00*/  BRA `(.L_x_6162) ;  /* 0xffffffd8007c7947 */ /* 0x000fec000383ffff */
.L_x_6094:
[----:B0-----:R0:W2:Y:S02]  /*19d10*/  SYNCS.PHASECHK.TRANS64.TRYWAIT P0, [R0+URZ+0x36820], R3 ;  /* 0x03682003000075a7 */ /* 0x0010a4000800017f */
[----:B--2---:R-:W-:Y:S05]  /*19d20*/  @!P0 NANOSLEEP.SYNCS 0x989680 ;  /* 0x009896800000895d */ /* 0x004fea0003900000 */
[----:B------:R-:W2:Y:S02]  /*19d30*/  @!P0 SYNCS.PHASECHK.TRANS64 P0, [R0+URZ+0x36820], R3 ;  /* 0x03682003000085a7 */ /* 0x000ea4000800007f */
[----:B--2---:R-:W-:Y:S05]  /*19d40*/  @!P0 BRA `(.L_x_6094) ;  /* 0xfffffffc00f08947 */ /* 0x004fea000383ffff */
[----:B------:R-:W-:Y:S05]  /*19d50*/  BRA `(.L_x_6163) ;  /* 0xffffffe000047947 */ /* 0x000fea000383ffff */
.L_x_6095:
        /* <DEDUP_REMOVED lines=11> */
.L_x_6165:
[----:B------:R-:W-:Y:S05]  /*19e10*/  BSYNC B0 ;  /* 0x0000000000007941 */ /* 0x000fea0003800000 */
.L_x_6164:
[----:B------:R-:W-:Y:S05]  /*19e20*/  BRA `(.L_x_6166) ;  /* 0xffffffdc00ec7947 */ /* 0x000fea000383ffff */
.L_x_6098:
[----:B------:R-:W-:Y:S01]  /*19e30*/  BSSY B1, `(.L_x_6167) ;  /* 0x0000006000017945 */ /* 0x000fe20003800000 */
[----:B------:R-:W-:-:S07]  /*19e40*/  IMAD.MOV.U32 R15, RZ, RZ, -0x1 ;  /* 0xffffffffff0f7424 */ /* 0x000fce00078e00ff */
[----:B012-45:R-:W-:Y:S05]  /*19e50*/  WARPSYNC.COLLECTIVE R15, `(.L_x_6168) ;  /* 0x000000000f0c7348 */ /* 0x037fea0003c00000 */
[----:B------:R-:W-:Y:S02]  /*19e60*/  ELECT P6, UR62, PT ;  /* 0x00000000003e782f */ /* 0x000fe400038c0000 */
[----:B------:R-:W-:Y:S01]  /*19e70*/  MOV R14, UR62 ;  /* 0x0000003e000e7c02 */ /* 0x000fe20008000f00 */
[----:B012-45:R-:W-:Y:S10]  /*19e80*/  ENDCOLLECTIVE ;  /* 0x000000000000791b */ /* 0x037ff40003800000 */
.L_x_6168:
[----:B------:R-:W-:Y:S05]  /*19e90*/  BSYNC B1 ;  /* 0x0000000000017941 */ /* 0x000fea0003800000 */
.L_x_6167:
[----:B------:R-:W-:Y:S05]  /*19ea0*/  BRA `(.L_x_6169) ;  /* 0xffffffdc00e47947 */ /* 0x000fea000383ffff */
.L_x_6100:
[----:B0-----:R0:W2:Y:S02]  /*19eb0*/  SYNCS.PHASECHK.TRANS64.TRYWAIT P0, [R6+URZ], R5 ;  /* 0x00000005060075a7 */ /* 0x0010a4000800017f */
[----:B--2---:R-:W-:Y:S05]  /*19ec0*/  @!P0 NANOSLEEP.SYNCS 0x989680 ;  /* 0x009896800000895d */ /* 0x004fea0003900000 */
[----:B------:R-:W2:Y:S02]  /*19ed0*/  @!P0 SYNCS.PHASECHK.TRANS64 P0, [R6+URZ], R5 ;  /* 0x00000005060085a7 */ /* 0x000ea4000800007f */
[----:B--2---:R-:W-:Y:S05]  /*19ee0*/  @!P0 BRA `(.L_x_6100) ;  /* 0xfffffffc00f08947 */ /* 0x004fea000383ffff */
[----:B------:R-:W-:Y:S05]  /*19ef0*/  BRA `(.L_x_6170) ;  /* 0xffffffe000287947 */ /* 0x000fea000383ffff */
.L_x_6101:
[----:B--2---:R2:W3:Y:S02]  /*19f00*/  SYNCS.PHASECHK.TRANS64.TRYWAIT P0, [R7+URZ], R2 ;  /* 0x00000002070075a7 */ /* 0x0044e4000800017f */
[----:B---3--:R-:W-:Y:S05]  /*19f10*/  @!P0 NANOSLEEP.SYNCS 0x989680 ;  /* 0x009896800000895d */ /* 0x008fea0003900000 */
[----:B------:R-:W3:Y:S02]  /*19f20*/  @!P0 SYNCS.PHASECHK.TRANS64 P0, [R7+URZ], R2 ;  /* 0x00000002070085a7 */ /* 0x000ee4000800007f */
[----:B---3--:R-:W-:Y:S05]  /*19f30*/  @!P0 BRA `(.L_x_6101) ;  /* 0xfffffffc00f08947 */ /* 0x008fea000383ffff */
[----:B------:R-:W-:Y:S05]  /*19f40*/  BRA `(.L_x_6171) ;  /* 0xffffffe0001c7947 */ /* 0x000fea000383ffff */
.L_x_6103:
[----:B---3--:R3:W4:Y:S02]  /*19f50*/  SYNCS.PHASECHK.TRANS64.TRYWAIT P0, [R4+URZ], R5 ;  /* 0x00000005040075a7 */ /* 0x008724000800017f */
[----:B----4-:R-:W-:Y:S05]  /*19f60*/  @!P0 NANOSLEEP.SYNCS 0x989680 ;  /* 0x009896800000895d */ /* 0x010fea0003900000 */
[----:B------:R-:W4:Y:S02]  /*19f70*/  @!P0 SYNCS.PHASECHK.TRANS64 P0, [R4+URZ], R5 ;  /* 0x00000005040085a7 */ /* 0x000f24000800007f */
[----:B----4-:R-:W-:Y:S05]  /*19f80*/  @!P0 BRA `(.L_x_6103) ;  /* 0xfffffffc00f08947 */ /* 0x010fea000383ffff */
[----:B------:R-:W-:Y:S05]  /*19f90*/  BRA `(.L_x_6172) ;  /* 0xffffffe000247947 */ /* 0x000fea000383ffff */
.L_x_6173:
        /* <DEDUP_REMOVED lines=14> */
.L_x_15311:


//--------------------- .text._ZN7cutlass13device_kernelIN5flash11enable_sm90INS1_16FlashAttnFwdSm90INS1_25CollectiveMainloopFwdSm90ILi2EN4cute5tupleIJNS5_1CILi1EEES8_S8_EEENS6_IJNS7_ILi128EEENS7_ILi112EEENS7_ILi192EEEEEELi192ENS_10bfloat16_tEfNS_4arch4Sm90ELb1ELb0ELb0ELb1ELb0ELb1ELb0ELb1ELb1ELb1ELb0ELb0EEENS1_21CollectiveEpilogueFwdINS6_IJSA_SC_SB_EEES9_SE_SG_Li256ELb1ELb1ELb0ELb0EEENS1_36VarlenDynamicPersistentTileSchedulerILi128ELi112ELi256ELi128ELb0ELb1ELb1ELb1ELb1ELb1EEEEEEEEEvNT_6ParamsE --------------------------
	.section	.text._ZN7cutlass13device_kernelIN5flash11enable_sm90INS1_16FlashAttnFwdSm90INS1_25CollectiveMainloopFwdSm90ILi2EN4cute5tupleIJNS5_1CILi1EEES8_S8_EEENS6_IJNS7_ILi128EEENS7_ILi112EEENS7_ILi192EEEEEELi192ENS_10bfloat16_tEfNS_4arch4Sm90ELb1ELb0ELb0ELb1ELb0ELb1ELb0ELb1ELb1ELb1ELb0ELb0EEENS1_21CollectiveEpilogueFwdINS6_IJSA_SC_SB_EEES9_SE_SG_Li256ELb1ELb1ELb0ELb0EEENS1_36VarlenDynamicPersistentTileSchedulerILi128ELi112ELi256ELi128ELb0ELb1ELb1ELb1ELb1ELb1EEEEEEEEEvNT_6ParamsE,"ax",@progbits
	.align	128
.text._ZN7cutlass13device_kernelIN5flash11enable_sm90INS1_16FlashAttnFwdSm90INS1_25CollectiveMainloopFwdSm90ILi2EN4cute5tupleIJNS5_1CILi1EEES8_S8_EEENS6_IJNS7_ILi128EEENS7_ILi112EEENS7_ILi192EEEEEELi192ENS_10bfloat16_tEfNS_4arch4Sm90ELb1ELb0ELb0ELb1ELb0ELb1ELb0ELb1ELb1ELb1ELb0ELb0EEENS1_21CollectiveEpilogueFwdINS6_IJSA_SC_SB_EEES9_SE_SG_Li256ELb1ELb1ELb0ELb0EEENS1_36VarlenDynamicPersistentTileSchedulerILi128ELi112ELi256ELi128ELb0ELb1ELb1ELb1ELb1ELb1EEEEEEEEEvNT_6ParamsE:
        .type           _ZN7cutlass13device_kernelIN5flash11enable_sm90INS1_16FlashAttnFwdSm90INS1_25CollectiveMainloopFwdSm90ILi2EN4cute5tupleIJNS5_1CILi1EEES8_S8_EEENS6_IJNS7_ILi128EEENS7_ILi112EEENS7_ILi192EEEEEELi192ENS_10bfloat16_tEfNS_4arch4Sm90ELb1ELb0ELb0ELb1ELb0ELb1ELb0ELb1ELb1ELb1ELb0ELb0EEENS1_21CollectiveEpilogueFwdINS6_IJSA_SC_SB_EEES9_SE_SG_Li256ELb1ELb1ELb0ELb0EEENS1_36VarlenDynamicPersistentTileSchedulerILi128ELi112ELi256ELi128ELb0ELb1ELb1ELb1ELb1ELb1EEEEEEEEEvNT_6ParamsE,@function
        .size           _ZN7cutlass13device_kernelIN5flash11enable_sm90INS1_16FlashAttnFwdSm90INS1_25CollectiveMainloopFwdSm90ILi2EN4cute5tupleIJNS5_1CILi1EEES8_S8_EEENS6_IJNS7_ILi128EEENS7_ILi112EEENS7_ILi192EEEEEELi192ENS_10bfloat16_tEfNS_4arch4Sm90ELb1ELb0ELb0ELb1ELb0ELb1ELb0ELb1ELb1ELb1ELb0ELb0EEENS1_21CollectiveEpilogueFwdINS6_IJSA_SC_SB_EEES9_SE_SG_Li256ELb1ELb1ELb0ELb0EEENS1_36VarlenDynamicPersistentTileSchedulerILi128ELi112ELi256ELi128ELb0ELb1ELb1ELb1ELb1ELb1EEEEEEEEEvNT_6ParamsE,(.L_x_15312 - _ZN7cutlass13device_kernelIN5flash11enable_sm90INS1_16FlashAttnFwdSm90INS1_25CollectiveMainloopFwdSm90ILi2EN4cute5tupleIJNS5_1CILi1EEES8_S8_EEENS6_IJNS7_ILi128EEENS7_ILi112EEENS7_ILi192EEEEEELi192ENS_10bfloat16_tEfNS_4arch4Sm90ELb1ELb0ELb0ELb1ELb0ELb1ELb0ELb1ELb1ELb1ELb0ELb0EEENS1_21CollectiveEpilogueFwdINS6_IJSA_SC_SB_EEES9_SE_SG_Li256ELb1ELb1ELb0ELb0EEENS1_36VarlenDynamicPersistentTileSchedulerILi128ELi112ELi256ELi128ELb0ELb1ELb1ELb1ELb1ELb1EEEEEEEEEvNT_6ParamsE)
        .other          _ZN7cutlass13device_kernelIN5flash11enable_sm90INS1_16FlashAttnFwdSm90INS1_25CollectiveMainloopFwdSm90ILi2EN4cute5tupleIJNS5_1CILi1EEES8_S8_EEENS6_IJNS7_ILi128EEENS7_ILi112EEENS7_ILi192EEEEEELi192ENS_10bfloat16_tEfNS_4arch4Sm90ELb1ELb0ELb0ELb1ELb0ELb1ELb0ELb1ELb1ELb1ELb0ELb0EEENS1_21CollectiveEpilogueFwdINS6_IJSA_SC_SB_EEES9_SE_SG_Li256ELb1ELb1ELb0ELb0EEENS1_36VarlenDynamicPersistentTileSchedulerILi128ELi112ELi256ELi128ELb0ELb1ELb1ELb1ELb1ELb1EEEEEEEEEvNT_6ParamsE,@"STO_CUDA_ENTRY STV_DEFAULT"
_ZN7cutlass13device_kernelIN5flash11enable_sm90INS1_16FlashAttnFwdSm90INS1_25CollectiveMainloopFwdSm90ILi2EN4cute5tupleIJNS5_1CILi1EEES8_S8_EEENS6_IJNS7_ILi128EEENS7_ILi112EEENS7_ILi192EEEEEELi192ENS_10bfloat16_tEfNS_4arch4Sm90ELb1ELb0ELb0ELb1ELb0ELb1ELb0ELb1ELb1ELb1ELb0ELb0EEENS1_21CollectiveEpilogueFwdINS6_IJSA_SC_SB_EEES9_SE_SG_Li256ELb1ELb1ELb0ELb0EEENS1_36VarlenDynamicPersistentTileSchedulerILi128ELi112ELi256ELi128ELb0ELb1ELb1ELb1ELb1ELb1EEEEEEEEEvNT_6ParamsE:
        /* <DEDUP_REMOVED lines=24> */
.L_x_6175:
[----:B------:R-:W-:Y:S05]  /*0180*/  BSYNC B0 ;  /* 0x0000000000007941 */ /* 0x000fea0003800000 */
.L_x_6174:
        /* <DEDUP_REMOVED lines=41> */
.L_x_6176:
        /* <DEDUP_REMOVED lines=22> */
.L_x_6177:
        /* <DEDUP_REMOVED lines=18> */
.L_x_6178:
        /* <DEDUP_REMOVED lines=22> */
.L_x_6179:
        /* <DEDUP_REMOVED lines=22> */
.L_x_6180:
        /* <DEDUP_REMOVED lines=10> */
.L_x_6183:
        /* <DEDUP_REMOVED lines=20> */
[----:B------:R-:W-:Y:S02]  /*0b40*/  IMAD.MOV.U32 R17, RZ, RZ, RZ ;  /* 0x000000ffff117224 */ /* 0x000fe400078e00ff */
[----:B------:R-:W-:-:S08]  /*0b50*/  IMAD.MOV.U32 R205, RZ, RZ, RZ ;  /* 0x000000ffffcd7224 */ /* 0x000fd000078e00ff */
[----:B------:R-:W-:Y:S01]  /*0b60*/  UIADD3 UR4, UR4, 0x15400, URZ ;  /* 0x0001540004047890 */ /* 0x000fe2000fffe03f */
[----:B--2---:R-:W-:Y:S02]  /*0b70*/  R2UR UR5, R0 ;  /* 0x00000000000572ca */ /* 0x004fe400000e0000 */
[----:B------:R-:W-:-:S04]  /*0b80*/  SHF.R.S32.HI R0, RZ, 0x1f, R18 ;  /* 0x0000001fff007819 */ /* 0x000fc80000011412 */
[----:B0-----:R-:W-:-:S04]  /*0b90*/  LEA.HI R2, R0, R18, RZ, 0x7 ;  /* 0x0000001200027211 */ /* 0x001fc800078f38ff */
[----:B------:R-:W-:Y:S02]  /*0ba0*/  LOP3.LUT R3, R2, 0xffffff80, RZ, 0xc0, !PT ;  /* 0xffffff8002037812 */ /* 0x000fe400078ec0ff */
[----:B------:R-:W-:Y:S01]  /*0bb0*/  SHF.R.S32.HI R11, RZ, 0x7, R2 ;  /* 0x00000007ff0b7819 */ /* 0x000fe20000011402 */
[----:B------:R-:W-:Y:S02]  /*0bc0*/  ULOP3.LUT UR5, UR5, 0x1, URZ, 0xfc, !UPT ;  /* 0x0000000105057892 */ /* 0x000fe4000f8efc3f */
[----:B------:R-:W-:Y:S01]  /*0bd0*/  IMAD.IADD R15, R18, 0x1, -R3 ;  /* 0x00000001120f7824 */ /* 0x000fe200078e0a03 */
[----:B------:R-:W-:Y:S02]  /*0be0*/  LEA.HI R3, R0, R18, RZ, 0x4 ;  /* 0x0000001200037211 */ /* 0x000fe400078f20ff */
[----:B------:R-:W-:Y:S02]  /*0bf0*/  LEA.HI R2, R2, R11, RZ, 0x1 ;  /* 0x0000000b02027211 */ /* 0x000fe400078f08ff */
[----:B------:R-:W-:-:S02]  /*0c00*/  SHF.R.S32.HI R7, RZ, 0x1f, R15 ;  /* 0x0000001fff077819 */ /* 0x000fc4000001140f */
[----:B------:R-:W-:Y:S02]  /*0c10*/  SHF.R.S32.HI R6, RZ, 0x4, R3 ;  /* 0x00000004ff067819 */ /* 0x000fe40000011403 */
[----:B------:R-:W-:Y:S02]  /*0c20*/  LEA.HI R8, R7, R15, RZ, 0x2 ;  /* 0x0000000f07087211 */ /* 0x000fe400078f10ff */
[----:B------:R-:W-:Y:S02]  /*0c30*/  LEA.HI R4, R3, R6, RZ, 0x1 ;  /* 0x0000000603047211 */ /* 0x000fe400078f08ff */
[--C-:B------:R-:W-:Y:S02]  /*0c40*/  SHF.R.S32.HI R9, RZ, 0x2, R8.reuse ;  /* 0x00000002ff097819 */ /* 0x100fe40000011408 */
[----:B------:R-:W-:Y:S02]  /*0c50*/  SHF.R.S32.HI R10, RZ, 0x1f, R8 ;  /* 0x0000001fff0a7819 */ /* 0x000fe40000011408 */
[----:B------:R-:W-:-:S02]  /*0c60*/  LOP3.LUT R5, R4, 0x1ffffffe, RZ, 0xc0, !PT ;  /* 0x1ffffffe04057812 */ /* 0x000fc400078ec0ff */
[----:B------:R-:W-:Y:S02]  /*0c70*/  LEA.HI R10, R10, R9, RZ, 0x3 ;  /* 0x000000090a0a7211 */ /* 0x000fe400078f18ff */
[----:B------:R-:W-:Y:S01]  /*0c80*/  LEA.HI R7, R7, R15, RZ, 0x5 ;  /* 0x0000000f07077211 */ /* 0x000fe200078f28ff */
[----:B------:R-:W-:Y:S01]  /*0c90*/  IMAD.IADD R5, R6, 0x1, -R5 ;  /* 0x0000000106057824 */ /* 0x000fe200078e0a05 */
[----:B------:R-:W-:Y:S02]  /*0ca0*/  LOP3.LUT R10, R10, 0xfffffff8, RZ, 0xc0, !PT ;  /* 0xfffffff80a0a7812 */ /* 0x000fe400078ec0ff */
[----:B------:R-:W-:Y:S02]  /*0cb0*/  LEA.HI R4, R0, R18, RZ, 0x5 ;  /* 0x0000001200047211 */ /* 0x000fe400078f28ff */
[----:B------:R-:W-:Y:S01]  /*0cc0*/  LOP3.LUT R3, R3, 0x3fffff0, RZ, 0xc0, !PT ;  /* 0x03fffff003037812 */ /* 0x000fe200078ec0ff */
[----:B------:R-:W-:Y:S01]  /*0cd0*/  IMAD.IADD R10, R9, 0x1, -R10 ;  /* 0x00000001090a7824 */ /* 0x000fe200078e0a0a */
[----:B------:R-:W-:-:S02]  /*0ce0*/  SHF.R.S32.HI R7, RZ, 0x5, R7 ;  /* 0x00000005ff077819 */ /* 0x000fc40000011407 */
[----:B------:R-:W-:Y:S01]  /*0cf0*/  SHF.R.S32.HI R4, RZ, 0x5, R4 ;  /* 0x00000005ff047819 */ /* 0x000fe20000011404 */
[----:B------:R-:W-:Y:S01]  /*0d00*/  IMAD.IADD R3, R18, 0x1, -R3 ;  /* 0x0000000112037824 */ /* 0x000fe200078e0a03 */
[----:B------:R-:W-:Y:S01]  /*0d10*/  LEA.HI R6, R0, R18, RZ, 0x2 ;  /* 0x0000001200067211 */ /* 0x000fe200078f10ff */
[----:B------:R-:W-:Y:S01]  /*0d20*/  IMAD R7, R7, 0x10, R10 ;  /* 0x0000001007077824 */ /* 0x000fe200078e020a */
[----:B------:R-:W-:Y:S01]  /*0d30*/  LOP3.LUT R2, R2, 0x3fffffe, RZ, 0xc0, !PT ;  /* 0x03fffffe02027812 */ /* 0x000fe200078ec0ff */
[C---:B------:R-:W-:Y:S01]  /*0d40*/  IMAD R10, R4.reuse, 0x10, R3 ;  /* 0x00000010040a7824 */ /* 0x040fe200078e0203 */
[--C-:B------:R-:W-:Y:S01]  /*0d50*/  SHF.R.S32.HI R204, RZ, 0x2, R6.reuse ;  /* 0x00000002ffcc7819 */ /* 0x100fe20000011406 */
[----:B------:R-:W-:Y:S01]  /*0d60*/  IMAD.SHL.U32 R218, R4, 0x200, RZ ;  /* 0x0000020004da7824 */ /* 0x000fe200078e00ff */
[----:B------:R-:W-:Y:S01]  /*0d70*/  SHF.R.S32.HI R3, RZ, 0x1f, R6 ;  /* 0x0000001fff037819 */ /* 0x000fe20000011406 */
[----:B------:R-:W-:Y:S01]  /*0d80*/  IMAD.IADD R2, R11, 0x1, -R2 ;  /* 0x000000010b027824 */ /* 0x000fe200078e0a02 */
[----:B------:R-:W-:Y:S01]  /*0d90*/  LOP3.LUT R6, R6, 0xfffffffc, RZ, 0xc0, !PT ;  /* 0xfffffffc06067812 */ /* 0x000fe200078ec0ff */
[----:B------:R-:W-:Y:S01]  /*0da0*/  VIADD R237, R204, 0x40 ;  /* 0x00000040cced7836 */ /* 0x000fe20000000000 */
[----:B------:R-:W-:Y:S01]  /*0db0*/  LEA.HI R3, R3, R204, RZ, 0x3 ;  /* 0x000000cc03037211 */ /* 0x000fe200078f18ff */
[----:B------:R-:W-:Y:S01]  /*0dc0*/  IMAD R13, R2, 0x40, R7 ;  /* 0x00000040020d7824 */ /* 0x000fe200078e0207 */
[----:B------:R-:W-:Y:S01]  /*0dd0*/  LEA.HI R0, R0, R18, RZ, 0x3 ;  /* 0x0000001200007211 */ /* 0x000fe200078f18ff */
[----:B------:R-:W-:Y:S01]  /*0de0*/  IMAD.IADD R20, R18, 0x1, -R6 ;  /* 0x0000000112147824 */ /* 0x000fe200078e0a06 */
[----:B------:R-:W-:Y:S01]  /*0df0*/  SHF.R.S32.HI R2, RZ, 0x1f, R237 ;  /* 0x0000001fff027819 */ /* 0x000fe200000114ed */
[----:B------:R-:W-:Y:S01]  /*0e00*/  IMAD.SHL.U32 R215, R237, 0x40, RZ ;  /* 0x00000040edd77824 */ /* 0x000fe200078e00ff */
[----:B------:R-:W-:Y:S01]  /*0e10*/  LOP3.LUT R3, R3, 0xfffffff8, RZ, 0xc0, !PT ;  /* 0xfffffff803037812 */ /* 0x000fe200078ec0ff */
[----:B------:R-:W-:Y:S01]  /*0e20*/  IMAD.SHL.U32 R22, R20, 0x4, RZ ;  /* 0x0000000414167824 */ /* 0x000fe200078e00ff */
[----:B------:R-:W-:Y:S01]  /*0e30*/  LEA.HI R2, R2, R237, RZ, 0x3 ;  /* 0x000000ed02027211 */ /* 0x000fe200078f18ff */
[----:B------:R-:W-:Y:S01]  /*0e40*/  IMAD R12, R10, 0x8, R5 ;  /* 0x000000080a0c7824 */ /* 0x000fe200078e0205 */
[----:B------:R-:W-:Y:S01]  /*0e50*/  LOP3.LUT R215, R215, 0x1c0, RZ, 0xc0, !PT ;  /* 0x000001c0d7d77812 */ /* 0x000fe200078ec0ff */
[----:B------:R-:W-:Y:S01]  /*0e60*/  VIADD R211, R22, 0x20 ;  /* 0x0000002016d37836 */ /* 0x000fe20000000000 */
[----:B------:R-:W-:Y:S01]  /*0e70*/  LOP3.LUT R231, R0, 0xfffffff8, RZ, 0xc0, !PT ;  /* 0xfffffff800e77812 */ /* 0x000fe200078ec0ff */
[C---:B------:R-:W-:Y:S01]  /*0e80*/  VIADD R210, R22.reuse, 0x40 ;  /* 0x0000004016d27836 */ /* 0x040fe20000000000 */
[----:B------:R-:W-:Y:S01]  /*0e90*/  SHF.R.U32.HI R14, RZ, 0x3, R215 ;  /* 0x00000003ff0e7819 */ /* 0x000fe200000116d7 */
[----:B------:R-:W-:Y:S01]  /*0ea0*/  IMAD.IADD R206, R22, 0x1, R211 ;  /* 0x0000000116ce7824 */ /* 0x000fe200078e02d3 */
[----:B------:R-:W-:Y:S01]  /*0eb0*/  STL [R1+0x8c], R13 ;  /* 0x00008c0d01007387 */ /* 0x000fe20000100800 */
[----:B------:R-:W-:Y:S01]  /*0ec0*/  IMAD.IADD R226, R204, 0x1, -R3 ;  /* 0x00000001cce27824 */ /* 0x000fe200078e0a03 */
[----:B------:R-:W-:Y:S01]  /*0ed0*/  LOP3.LUT R227, R8, 0x7ffffffc, RZ, 0xc0, !PT ;  /* 0x7ffffffc08e37812 */ /* 0x000fe200078ec0ff */
[----:B------:R-:W-:Y:S01]  /*0ee0*/  IMAD.SHL.U32 R2, R2, 0x40, RZ ;  /* 0x0000004002027824 */ /* 0x000fe200078e00ff */
[----:B------:R-:W-:Y:S01]  /*0ef0*/  SHF.R.S32.HI R3, RZ, 0x1f, R206 ;  /* 0x0000001fff037819 */ /* 0x000fe200000114ce */
[----:B------:R-:W-:-:S02]  /*0f00*/  IMAD.IADD R207, R22, 0x1, R210 ;  /* 0x0000000116cf7824 */ /* 0x000fc400078e02d2 */
[----:B------:R-:W-:Y:S01]  /*0f10*/  IMAD.SHL.U32 R216, R226, 0x40, RZ ;  /* 0x00000040e2d87824 */ /* 0x000fe200078e00ff */
[----:B------:R-:W-:Y:S01]  /*0f20*/  LOP3.LUT R220, R2, 0xfffffe00, RZ, 0xc0, !PT ;  /* 0xfffffe0002dc7812 */ /* 0x000fe200078ec0ff */
[----:B------:R-:W-:Y:S01]  /*0f30*/  IMAD.IADD R231, R18, 0x1, -R231 ;  /* 0x0000000112e77824 */ /* 0x000fe200078e0ae7 */
[----:B------:R-:W-:Y:S01]  /*0f40*/  SHF.R.S32.HI R2, RZ, 0x1f, R207 ;  /* 0x0000001fff027819 */ /* 0x000fe200000114cf */
[----:B------:R-:W-:Y:S01]  /*0f50*/  VIADD R213, R22, 0x10 ;  /* 0x0000001016d57836 */ /* 0x000fe20000000000 */
[-C--:B------:R-:W-:Y:S01]  /*0f60*/  LEA.HI R5, R3, R206.reuse, RZ, 0x6 ;  /* 0x000000ce03057211 */ /* 0x080fe200078f30ff */
[----:B------:R-:W-:Y:S01]  /*0f70*/  IMAD.SHL.U32 R223, R231, 0x8, RZ ;  /* 0x00000008e7df7824 */ /* 0x000fe200078e00ff */
[----:B------:R-:W-:Y:S01]  /*0f80*/  LOP3.LUT R216, R216, 0x1c0, RZ, 0xc0, !PT ;  /* 0x000001c0d8d87812 */ /* 0x000fe200078ec0ff */
[----:B------:R-:W-:Y:S01]  /*0f90*/  VIADD R212, R22, 0x30 ;  /* 0x0000003016d47836 */ /* 0x000fe20000000000 */
[----:B------:R-:W-:Y:S01]  /*0fa0*/  LEA.HI R4, R3, R206, RZ, 0x3 ;  /* 0x000000ce03047211 */ /* 0x000fe200078f18ff */
[----:B------:R-:W-:Y:S01]  /*0fb0*/  IMAD.SHL.U32 R5, R5, 0x80, RZ ;  /* 0x0000008005057824 */ /* 0x000fe200078e00ff */
[CC--:B------:R-:W-:Y:S01]  /*0fc0*/  LEA.HI R6, R2.reuse, R207.reuse, RZ, 0x6 ;  /* 0x000000cf02067211 */ /* 0x0c0fe200078f30ff */
[C---:B------:R-:W-:Y:S01]  /*0fd0*/  VIADD R229, R223.reuse, 0x40 ;  /* 0x00000040dfe57836 */ /* 0x040fe20000000000 */
[----:B------:R-:W-:Y:S01]  /*0fe0*/  LEA.HI R3, R2, R207, RZ, 0x3 ;  /* 0x000000cf02037211 */ /* 0x000fe200078f18ff */
[----:B------:R-:W-:Y:S01]  /*0ff0*/  VIADD R230, R223, 0x80 ;  /* 0x00000080dfe67836 */ /* 0x000fe20000000000 */
[----:B------:R-:W-:Y:S01]  /*1000*/  SHF.R.U32.HI R217, RZ, 0x3, R216 ;  /* 0x00000003ffd97819 */ /* 0x000fe200000116d8 */
[----:B------:R-:W-:Y:S01]  /*1010*/  IMAD.SHL.U32 R7, R6, 0x80, RZ ;  /* 0x0000008006077824 */ /* 0x000fe200078e00ff */
[--C-:B------:R-:W-:Y:S01]  /*1020*/  LOP3.LUT R2, R216, 0x38, R4.reuse, 0xf8, !PT ;  /* 0x00000038d8027812 */ /* 0x100fe200078ef804 */
[----:B------:R-:W-:Y:S01]  /*1030*/  VIADD R214, R22, 0x50 ;  /* 0x0000005016d67836 */ /* 0x000fe20000000000 */
[----:B------:R-:W-:Y:S01]  /*1040*/  LOP3.LUT R9, R215, 0x38, R4, 0xf8, !PT ;  /* 0x00000038d7097812 */ /* 0x000fe200078ef804 */
[----:B------:R-:W-:Y:S01]  /*1050*/  IMAD.SHL.U32 R18, R20, 0x8, RZ ;  /* 0x0000000814127824 */ /* 0x000fe200078e00ff */
[----:B------:R-:W-:Y:S01]  /*1060*/  LOP3.LUT R6, R216, 0x38, R3, 0xf8, !PT ;  /* 0x00000038d8067812 */ /* 0x000fe200078ef803 */
[----:B------:R-:W-:Y:S01]  /*1070*/  IMAD.IADD R227, R15, 0x1, -R227 ;  /* 0x000000010fe37824 */ /* 0x000fe200078e0ae3 */
[----:B------:R-:W-:-:S02]  /*1080*/  LOP3.LUT R5, R5, 0xffffe000, RZ, 0xc0, !PT ;  /* 0xffffe00005057812 */ /* 0x000fc400078ec0ff */
[-C--:B------:R-:W-:Y:S02]  /*1090*/  LOP3.LUT R2, R2, R217.reuse, RZ, 0x3c, !PT ;  /* 0x000000d902027212 */ /* 0x080fe400078e3cff */
[----:B------:R-:W-:Y:S02]  /*10a0*/  LOP3.LUT R10, R9, R14, RZ, 0x3c, !PT ;  /* 0x0000000e090a7212 */ /* 0x000fe400078e3cff */
[----:B------:R-:W-:Y:S02]  /*10b0*/  LOP3.LUT R9, R6, R217, RZ, 0x3c, !PT ;  /* 0x000000d906097212 */ /* 0x000fe400078e3cff */
[-C--:B------:R-:W-:Y:S01]  /*10c0*/  IADD3 R6, R2, R5.reuse, R218 ;  /* 0x0000000502067210 */ /* 0x080fe20007ffe0da */
[----:B------:R-:W-:Y:S01]  /*10d0*/  IMAD.U32 R2, RZ, RZ, UR5 ;  /* 0x00000005ff027e24 */ /* 0x000fe2000f8e00ff */
[----:B------:R-:W-:Y:S02]  /*10e0*/  IADD3 R10, R10, R5, R220 ;  /* 0x000000050a0a7210 */ /* 0x000fe40007ffe0dc */
[----:B------:R-:W-:-:S02]  /*10f0*/  LOP3.LUT R11, R215, 0x38, R3, 0xf8, !PT ;  /* 0x00000038d70b7812 */ /* 0x000fc400078ef803 */
[----:B------:R-:W-:Y:S01]  /*1100*/  SHF.R.S32.HI R5, RZ, 0x3, R0 ;  /* 0x00000003ff057819 */ /* 0x000fe20000011400 */
[----:B------:R-:W-:Y:S01]  /*1110*/  IMAD.U32 R0, RZ, RZ, UR4 ;  /* 0x00000004ff007e24 */ /* 0x000fe2000f8e00ff */
[----:B------:R-:W-:Y:S01]  /*1120*/  LOP3.LUT R7, R7, 0xffffe000, RZ, 0xc0, !PT ;  /* 0xffffe00007077812 */ /* 0x000fe200078ec0ff */
[----:B------:R-:W-:Y:S01]  /*1130*/  STL [R1+0x4c], R2 ;  /* 0x00004c0201007387 */ /* 0x000fe20000100800 */
[----:B------:R-:W-:Y:S02]  /*1140*/  LOP3.LUT R11, R11, R14, RZ, 0x3c, !PT ;  /* 0x0000000e0b0b7212 */ /* 0x000fe400078e3cff */
[-C--:B------:R-:W-:Y:S01]  /*1150*/  IADD3 R9, R9, R7.reuse, R218 ;  /* 0x0000000709097210 */ /* 0x080fe20007ffe0da */
[----:B------:R0:W-:Y:S01]  /*1160*/  STL [R1+0x88], R0 ;  /* 0x0000880001007387 */ /* 0x0001e20000100800 */
[----:B------:R-:W-:Y:S02]  /*1170*/  IADD3 R11, R11, R7, R220 ;  /* 0x000000070b0b7210 */ /* 0x000fe40007ffe0dc */
[----:B------:R-:W-:-:S02]  /*1180*/  SHF.R.S32.HI R7, RZ, 0x1f, R211 ;  /* 0x0000001fff077819 */ /* 0x000fc400000114d3 */
[----:B------:R-:W-:Y:S02]  /*1190*/  SHF.R.S32.HI R8, RZ, 0x1f, R229 ;  /* 0x0000001fff087819 */ /* 0x000fe400000114e5 */
[----:B------:R-:W-:Y:S02]  /*11a0*/  SHF.R.S32.HI R8, RZ, 0x1f, R212 ;  /* 0x0000001fff087819 */ /* 0x000fe400000114d4 */
[----:B------:R-:W-:Y:S02]  /*11b0*/  LOP3.LUT R5, R215, 0x38, R18, 0xf8, !PT ;  /* 0x00000038d7057812 */ /* 0x000fe400078ef812 */
[----:B0-----:R-:W-:Y:S02]  /*11c0*/  SHF.R.S32.HI R0, RZ, 0x1f, R223 ;  /* 0x0000001fff007819 */ /* 0x001fe400000114df */
[----:B------:R-:W-:Y:S02]  /*11d0*/  SHF.R.S32.HI R0, RZ, 0x1f, R213 ;  /* 0x0000001fff007819 */ /* 0x000fe400000114d5 */
[----:B------:R-:W-:-:S02]  /*11e0*/  LOP3.LUT R5, R220, R5, R14, 0xf6, !PT ;  /* 0x00000005dc057212 */ /* 0x000fc400078ef60e */
[----:B------:R-:W-:Y:S01]  /*11f0*/  LEA.HI R2, R20, R20, RZ, 0x1 ;  /* 0x0000001414027211 */ /* 0x000fe200078f08ff */
[----:B------:R0:W-:Y:S03]  /*1200*/  STL [R1+0x70], R0 ;  /* 0x0000700001007387 */ /* 0x0001e60000100800 */
[----:B------:R-:W-:Y:S01]  /*1210*/  LOP3.LUT R2, R2, 0x1ffffffe, RZ, 0xc0, !PT ;  /* 0x1ffffffe02027812 */ /* 0x000fe200078ec0ff */
[----:B------:R1:W-:Y:S04]  /*1220*/  STL [R1+0x6c], R7 ;  /* 0x00006c0701007387 */ /* 0x0003e80000100800 */
[----:B------:R-:W-:Y:S01]  /*1230*/  STL [R1+0x68], R8 ;  /* 0x0000680801007387 */ /* 0x000fe20000100800 */
[----:B------:R-:W-:Y:S01]  /*1240*/  IMAD.IADD R2, R20, 0x1, -R2 ;  /* 0x0000000114027824 */ /* 0x000fe200078e0a02 */
[----:B0-----:R-:W-:-:S02]  /*1250*/  SHF.R.S32.HI R0, RZ, 0x1f, R230 ;  /* 0x0000001fff007819 */ /* 0x001fc400000114e6 */
[----:B------:R-:W-:Y:S01]  /*1260*/  SHF.R.S32.HI R0, RZ, 0x1f, R214 ;  /* 0x0000001fff007819 */ /* 0x000fe200000114d6 */
[----:B------:R-:W-:Y:S01]  /*1270*/  IMAD R228, R2, 0x8, R13 ;  /* 0x0000000802e47824 */ /* 0x000fe200078e020d */
[----:B-1----:R-:W-:-:S05]  /*1280*/  SHF.R.S32.HI R7, RZ, 0x1f, R210 ;  /* 0x0000001fff077819 */ /* 0x002fca00000114d2 */
[----:B------:R0:W-:Y:S04]  /*1290*/  STL [R1+0x64], R7 ;  /* 0x0000640701007387 */ /* 0x0001e80000100800 */
[----:B------:R1:W-:Y:S01]  /*12a0*/  STL [R1+0x60], R0 ;  /* 0x0000600001007387 */ /* 0x0003e20000100800 */
[----:B0-----:R-:W-:Y:S01]  /*12b0*/  IMAD.SHL.U32 R7, R12, 0x8, RZ ;  /* 0x000000080c077824 */ /* 0x001fe200078e00ff */
[----:B-1----:R-:W-:-:S04]  /*12c0*/  SHF.R.S32.HI R0, RZ, 0x3, R4 ;  /* 0x00000003ff007819 */ /* 0x002fc80000011404 */
[----:B------:R-:W-:Y:S01]  /*12d0*/  STL [R1+0x90], R7 ;  /* 0x0000900701007387 */ /* 0x000fe20000100800 */
[----:B------:R-:W-:Y:S02]  /*12e0*/  SHF.R.S32.HI R4, RZ, 0x3, R3 ;  /* 0x00000003ff047819 */ /* 0x000fe40000011403 */
[----:B------:R-:W-:Y:S01]  /*12f0*/  LEA R3, R5, UR4, 0x1 ;  /* 0x0000000405037c11 */ /* 0x000fe2000f8e08ff */
[----:B------:R0:W-:Y:S04]  /*1300*/  STL [R1+0x58], R0 ;  /* 0x0000580001007387 */ /* 0x0001e80000100800 */
[----:B------:R1:W-:Y:S04]  /*1310*/  STL [R1+0x5c], R4 ;  /* 0x00005c0401007387 */ /* 0x0003e80000100800 */
[----:B------:R2:W-:Y:S01]  /*1320*/  STL [R1+0x80], R3 ;  /* 0x0000800301007387 */ /* 0x0005e20000100800 */
[----:B0-----:R-:W-:-:S02]  /*1330*/  LEA R0, R6, UR4, 0x1 ;  /* 0x0000000406007c11 */ /* 0x001fc4000f8e08ff */
[----:B-1----:R-:W-:-:S03]  /*1340*/  LEA R4, R10, UR4, 0x1 ;  /* 0x000000040a047c11 */ /* 0x002fc6000f8e08ff */
[----:B------:R0:W-:Y:S01]  /*1350*/  STL [R1+0x84], R0 ;  /* 0x0000840001007387 */ /* 0x0001e20000100800 */
[----:B--2---:R-:W-:-:S03]  /*1360*/  LEA R3, R9, UR4, 0x1 ;  /* 0x0000000409037c11 */ /* 0x004fc6000f8e08ff */
[----:B------:R1:W-:Y:S04]  /*1370*/  STL [R1+0x78], R4 ;  /* 0x0000780401007387 */ /* 0x0003e80000100800 */
[----:B------:R1:W-:Y:S01]  /*1380*/  STL [R1+0x7c], R3 ;  /* 0x00007c0301007387 */ /* 0x0003e20000100800 */
[----:B0-----:R-:W-:-:S05]  /*1390*/  LEA R0, R11, UR4, 0x1 ;  /* 0x000000040b007c11 */ /* 0x001fca000f8e08ff */
[----:B------:R1:W-:Y:S02]  /*13a0*/  STL [R1+0x74], R0 ;  /* 0x0000740001007387 */ /* 0x0003e40000100800 */
.L_x_6408:
        /* <DEDUP_REMOVED lines=8> */
[----:B------:R-:W-:Y:S02]  /*1430*/  ISETP.NE.U32.AND P1, PT, RZ, UR8, PT ;  /* 0x00000008ff007c0c */ /* 0x000fe4000bf25070 */
[----:B------:R-:W-:Y:S02]  /*1440*/  ISETP.NE.AND.EX P2, PT, RZ, UR5, PT, P2 ;  /* 0x00000005ff007c0c */ /* 0x000fe4000bf45320 */
[----:B------:R-:W-:Y:S02]  /*1450*/  ISETP.NE.AND.EX P1, PT, RZ, UR9, PT, P1 ;  /* 0x00000009ff007c0c */ /* 0x000fe4000bf25310 */
[----:B------:R-:W-:-:S04]  /*1460*/  ISETP.NE.U32.AND P0, PT, RZ, UR6, PT ;  /* 0x00000006ff007c0c */ /* 0x000fc8000bf05070 */
[----:B------:R-:W-:Y:S02]  /*1470*/  ISETP.NE.AND.EX P0, PT, RZ, UR7, PT, P0 ;  /* 0x00000007ff007c0c */ /* 0x000fe4000bf05300 */
[----:B--2---:R-:W-:Y:S01]  /*1480*/  SHF.R.S32.HI R0, RZ, 0x1f, R235 ;  /* 0x0000001fff007819 */ /* 0x004fe200000114eb */
[C---:B------:R-:W-:Y:S02]  /*1490*/  IMAD.SHL.U32 R233, R235.reuse, 0x4, RZ ;  /* 0x00000004ebe97824 */ /* 0x040fe400078e00ff */
[C---:B------:R-:W-:Y:S02]  /*14a0*/  @P2 LEA R2, P3, R235.reuse, UR4, 0x2 ;  /* 0x00000004eb022c11 */ /* 0x040fe4000f8610ff */
[C-C-:B------:R-:W-:Y:S01]  /*14b0*/  SHF.L.U64.HI R234, R235.reuse, 0x2, R0.reuse ;  /* 0x00000002ebea7819 */ /* 0x140fe20000010200 */
[----:B------:R0:W-:Y:S01]  /*14c0*/  STL [R1+0x54], R0 ;  /* 0x0000540001007387 */ /* 0x0001e20000100800 */
[----:B------:R-:W-:Y:S01]  /*14d0*/  @P2 LEA.HI.X R3, R235, UR5, R0, 0x2, P3 ;  /* 0x00000005eb032c11 */ /* 0x000fe200098f1400 */
[----:B------:R-:W-:Y:S01]  /*14e0*/  ULDC UR4, c[0x0][0x288] ;  /* 0x0000a20000047ab9 */ /* 0x000fe20000000800 */
[----:B---3--:R-:W-:Y:S01]  /*14f0*/  IADD3 R6, P4, R233, UR6, RZ ;  /* 0x00000006e9067c10 */ /* 0x008fe2000ff9e0ff */
[----:B0-----:R-:W-:-:S03]  /*1500*/  IMAD.MOV.U32 R0, RZ, RZ, RZ ;  /* 0x000000ffff007224 */ /* 0x001fc600078e00ff */
[----:B------:R-:W-:Y:S01]  /*1510*/  IADD3.X R7, R234, UR7, RZ, P4, !PT ;  /* 0x00000007ea077c10 */ /* 0x000fe2000a7fe4ff */
[----:B------:R-:W-:Y:S01]  /*1520*/  IMAD.U32 R224, RZ, RZ, UR4 ;  /* 0x00000004ffe07e24 */ /* 0x000fe2000f8e00ff */
[----:B------:R-:W-:Y:S01]  /*1530*/  ULDC.64 UR4, c[0x0][0x418] ;  /* 0x0001060000047ab9 */ /* 0x000fe20000000a00 */
[----:B------:R0:W5:Y:S01]  /*1540*/  @P2 LDG.E R0, desc[UR60][R2.64] ;  /* 0x0000003c02002981 */ /* 0x000162000c1e1900 */
[----:B------:R-:W-:-:S03]  /*1550*/  @P1 IADD3 R4, P2, R233, UR8, RZ ;  /* 0x00000008e9041c10 */ /* 0x000fc6000ff5e0ff */
[----:B------:R0:W5:Y:S01]  /*1560*/  @P0 LDG.E R28, desc[UR60][R6.64] ;  /* 0x0000003c061c0981 */ /* 0x000162000c1e1900 */
[----:B------:R-:W-:Y:S01]  /*1570*/  @P1 IADD3.X R5, R234, UR9, RZ, P2, !PT ;  /* 0x00000009ea051c10 */ /* 0x000fe200097fe4ff */
[----:B------:R-:W-:Y:S01]  /*1580*/  UISETP.NE.U32.AND UP0, UPT, UR4, URZ, UPT ;  /* 0x0000003f0400728c */ /* 0x000fe2000bf05070 */
[----:B------:R-:W-:Y:S02]  /*1590*/  ULDC.64 UR8, c[0x0][0xa20] ;  /* 0x0002880000087ab9 */ /* 0x000fe40000000a00 */
[----:B------:R-:W-:Y:S01]  /*15a0*/  ULDC UR4, c[0x0][0x424] ;  /* 0x0001090000047ab9 */ /* 0x000fe20000000800 */
[----:B------:R0:W5:Y:S01]  /*15b0*/  @P1 LDG.E R224, desc[UR60][R4.64] ;  /* 0x0000003c04e01981 */ /* 0x000162000c1e1900 */
[----:B------:R-:W-:Y:S01]  /*15c0*/  UISETP.NE.AND.EX UP0, UPT, UR5, URZ, UPT, UP0 ;  /* 0x0000003f0500728c */ /* 0x000fe2000bf05300 */
[----:B------:R-:W-:Y:S01]  /*15d0*/  ISETP.NE.U32.AND P2, PT, RZ, UR8, PT ;  /* 0x00000008ff007c0c */ /* 0x000fe2000bf45070 */
[----:B------:R-:W-:Y:S01]  /*15e0*/  IMAD.MOV.U32 R232, RZ, RZ, R26 ;  /* 0x000000ffffe87224 */ /* 0x000fe200078e001a */
[----:B------:R-:W-:Y:S01]  /*15f0*/  ULDC UR5, c[0x0][0x2f0] ;  /* 0x0000bc0000057ab9 */ /* 0x000fe20000000800 */
[----:B------:R-:W-:Y:S01]  /*1600*/  USEL UR4, UR4, 0x1, UP0 ;  /* 0x0000000104047887 */ /* 0x000fe20008000000 */
[----:B------:R-:W-:Y:S01]  /*1610*/  ISETP.NE.AND.EX P2, PT, RZ, UR9, PT, P2 ;  /* 0x00000009ff007c0c */ /* 0x000fe2000bf45320 */
[----:B------:R-:W-:-:S02]  /*1620*/  IMAD.MOV.U32 R29, RZ, RZ, R235 ;  /* 0x000000ffff1d7224 */ /* 0x000fc400078e00eb */
[----:B------:R-:W-:-:S03]  /*1630*/  UIMAD UR4, UR4, UR5, URZ ;  /* 0x00000005040472a4 */ /* 0x000fc6000f8e023f */
[----:B------:R-:W-:Y:S01]  /*1640*/  ULDC UR5, c[0x0][0x348] ;  /* 0x0000d20000057ab9 */ /* 0x000fe20000000800 */
[----:B0-----:R-:W-:Y:S08]  /*1650*/  @P1 BRA `(.L_x_6185) ;  /* 0x0000000000241947 */ /* 0x001ff00003800000 */
        /* <DEDUP_REMOVED lines=9> */
.L_x_6185:
[----:B------:R-:W-:Y:S02]  /*16f0*/  IMAD.U32 R2, RZ, RZ, UR5 ;  /* 0x00000005ff027e24 */ /* 0x000fe4000f8e00ff */
[----:B------:R-:W-:Y:S01]  /*1700*/  IMAD.U32 R27, RZ, RZ, UR4 ;  /* 0x00000004ff1b7e24 */ /* 0x000fe2000f8e00ff */
[----:B------:R-:W-:Y:S06]  /*1710*/  @!P2 BRA `(.L_x_6186) ;  /* 0x000000000010a947 */ /* 0x000fec0003800000 */
[----:B------:R-:W-:-:S04]  /*1720*/  IADD3 R4, P0, R233, UR8, RZ ;  /* 0x00000008e9047c10 */ /* 0x000fc8000ff1e0ff */
[----:B------:R-:W-:-:S05]  /*1730*/  IADD3.X R5, R234, UR9, RZ, P0, !PT ;  /* 0x00000009ea057c10 */ /* 0x000fca00087fe4ff */
[----:B------:R0:W5:Y:S01]  /*1740*/  LDG.E R27, desc[UR60][R4.64] ;  /* 0x0000003c041b7981 */ /* 0x000162000c1e1900 */
[----:B------:R-:W-:Y:S05]  /*1750*/  BRA `(.L_x_6187) ;  /* 0x0000000000107947 */ /* 0x000fea0003800000 */
.L_x_6186:
[----:B------:R-:W-:Y:S05]  /*1760*/  @!P0 BRA `(.L_x_6187) ;  /* 0x00000000000c8947 */ /* 0x000fea0003800000 */
[----:B------:R-:W2:Y:S04]  /*1770*/  LDG.E R4, desc[UR60][R6.64] ;  /* 0x0000003c06047981 */ /* 0x000ea8000c1e1900 */
[----:B------:R-:W2:Y:S02]  /*1780*/  LDG.E R27, desc[UR60][R6.64+0x4] ;  /* 0x0000043c061b7981 */ /* 0x000ea4000c1e1900 */
[----:B--2---:R-:W-:-:S07]  /*1790*/  IMAD.IADD R27, R27, 0x1, -R4 ;  /* 0x000000011b1b7824 */ /* 0x004fce00078e0a04 */
.L_x_6187:
[----:B------:R-:W-:Y:S01]  /*17a0*/  ULDC.64 UR4, c[0x0][0xa10] ;  /* 0x0002840000047ab9 */ /* 0x000fe20000000a00 */
[----:B------:R-:W1:Y:S01]  /*17b0*/  LDC R9, c[0x0][0x448] ;  /* 0x00011200ff097b82 */ /* 0x000e620000000800 */
[----:B------:R-:W-:-:S04]  /*17c0*/  ISETP.NE.U32.AND P0, PT, RZ, UR4, PT ;  /* 0x00000004ff007c0c */ /* 0x000fc8000bf05070 */
        /* <DEDUP_REMOVED lines=14> */
[----:B------:R-:W-:-:S03]  /*18b0*/  PLOP3.LUT P2, PT, PT, PT, PT, 0x80, 0x0 ;  /* 0x000000000000781c */ /* 0x000fc60003f4f070 */
[----:B0-----:R-:W-:Y:S02]  /*18c0*/  VIADD R4, R222, 0x7f ;  /* 0x0000007fde047836 */ /* 0x001fe40000000000 */
[----:B---3--:R-:W-:-:S06]  /*18d0*/  IMAD.MOV.U32 R6, RZ, RZ, RZ ;  /* 0x000000ffff067224 */ /* 0x008fcc00078e00ff */
[----:B------:R-:W0:Y:S08]  /*18e0*/  @P1 LDC R9, c[0x0][0x44c] ;  /* 0x00011300ff091b82 */ /* 0x000e300000000800 */
[----:B------:R-:W1:Y:S01]  /*18f0*/  @P1 LDC R5, c[0x0][0x450] ;  /* 0x00011400ff051b82 */ /* 0x000e620000000800 */
[----:B--2---:R-:W-:Y:S02]  /*1900*/  @P0 IMAD.IADD R2, R8, 0x1, -R3 ;  /* 0x0000000108020824 */ /* 0x004fe400078e0a03 */
[----:B------:R-:W-:-:S02]  /*1910*/  IMAD.IADD R8, R27, 0x1, -R0 ;  /* 0x000000011b087824 */ /* 0x000fc400078e0a00 */
[----:B0-----:R-:W-:-:S04]  /*1920*/  @P1 IMAD.HI.U32 R0, R4, R9, RZ ;  /* 0x0000000904001227 */ /* 0x001fc800078e00ff */
[----:B------:R-:W-:Y:S01]  /*1930*/  IMAD.IADD R225, R8, 0x1, R2 ;  /* 0x0000000108e17824 */ /* 0x000fe200078e0202 */
[----:B-1----:R-:W-:Y:S01]  /*1940*/  @P1 SHF.R.U32.HI R4, RZ, R5, R0 ;  /* 0x00000005ff041219 */ /* 0x002fe20000011600 */
[----:B------:R-:W-:Y:S02]  /*1950*/  IMAD.MOV R0, RZ, RZ, -R8 ;  /* 0x000000ffff007224 */ /* 0x000fe400078e0a08 */
[C---:B------:R-:W-:Y:S01]  /*1960*/  VIADD R5, R225.reuse, 0x6f ;  /* 0x0000006fe1057836 */ /* 0x040fe20000000000 */
[----:B------:R-:W-:Y:S02]  /*1970*/  IADD3 R149, R225, 0x70, -R224 ;  /* 0x00000070e1957810 */ /* 0x000fe40007ffe8e0 */
[----:B------:R-:W-:-:S03]  /*1980*/  VIMNMX R0, RZ, R0, !PT ;  /* 0x00000000ff007248 */ /* 0x000fc60007fe0100 */
[----:B------:R-:W-:Y:S01]  /*1990*/  IMAD.IADD R7, R149, 0x1, R4 ;  /* 0x0000000195077824 */ /* 0x000fe200078e0204 */
[----:B------:R-:W-:Y:S01]  /*19a0*/  SHF.R.U32.HI R124, RZ, 0x4, R0 ;  /* 0x00000004ff7c7819 */ /* 0x000fe20000011600 */
[----:B------:R-:W-:Y:S02]  /*19b0*/  IMAD.MOV.U32 R4, RZ, RZ, RZ ;  /* 0x000000ffff047224 */ /* 0x000fe400078e00ff */
[----:B------:R-:W-:-:S04]  /*19c0*/  IMAD.HI R6, R7, -0x6db6db6d, R6 ;  /* 0x9249249307067827 */ /* 0x000fc800078e0206 */
[----:B------:R-:W-:Y:S01]  /*19d0*/  IMAD.HI R4, R5, -0x6db6db6d, R4 ;  /* 0x9249249305047827 */ /* 0x000fe200078e0204 */
[----:B------:R-:W-:-:S03]  /*19e0*/  SHF.R.U32.HI R5, RZ, 0x1f, R6 ;  /* 0x0000001fff057819 */ /* 0x000fc60000011606 */
[----:B------:R-:W-:Y:S01]  /*19f0*/  IMAD.WIDE.U32 R124, R124, 0x24924925, RZ ;  /* 0x249249257c7c7825 */ /* 0x000fe200078e00ff */
[----:B------:R-:W-:Y:S02]  /*1a00*/  SHF.R.U32.HI R3, RZ, 0x1f, R4 ;  /* 0x0000001fff037819 */ /* 0x000fe40000011604 */
[----:B------:R-:W-:Y:S01]  /*1a10*/  LEA.HI.SX32 R5, R6, R5, 0x1a ;  /* 0x0000000506057211 */ /* 0x000fe200078fd2ff */
[----:B------:R-:W-:Y:S01]  /*1a20*/  IMAD.MOV.U32 R24, RZ, RZ, R125 ;  /* 0x000000ffff187224 */ /* 0x000fe200078e007d */
[----:B------:R-:W-:-:S04]  /*1a30*/  LEA.HI.SX32 R150, R4, R3, 0x1a ;  /* 0x0000000304967211 */ /* 0x000fc800078fd2ff */
[----:B------:R-:W-:-:S05]  /*1a40*/  VIMNMX R5, R150, R5, PT ;  /* 0x0000000596057248 */ /* 0x000fca0003fe0100 */
[----:B------:R-:W-:-:S05]  /*1a50*/  IMAD R5, R5, 0x70, -R8 ;  /* 0x0000007005057824 */ /* 0x000fca00078e0a08 */
[----:B------:R-:W-:-:S04]  /*1a60*/  VIMNMX R5, R5, R2, PT ;  /* 0x0000000205057248 */ /* 0x000fc80003fe0100 */
[----:B------:R-:W-:-:S13]  /*1a70*/  ISETP.GT.AND P0, PT, R5, R0, PT ;  /* 0x000000000500720c */ /* 0x000fda0003f04270 */
[----:B------:R-:W-:Y:S02]  /*1a80*/  @P0 VIADD R5, R5, 0x6f ;  /* 0x0000006f05050836 */ /* 0x000fe40000000000 */
        /* <DEDUP_REMOVED lines=26> */
.L_x_6190:
[----:B------:R-:W-:Y:S05]  /*1c30*/  BSYNC B6 ;  /* 0x0000000000067941 */ /* 0x000fea0003800000 */
.L_x_6189:
        /* <DEDUP_REMOVED lines=20> */
.L_x_6192:
[----:B------:R-:W-:Y:S05]  /*1d80*/  BSYNC B6 ;  /* 0x0000000000067941 */ /* 0x000fea0003800000 */
.L_x_6191:
[----:B------:R-:W-:Y:S01]  /*1d90*/  ULDC.64 UR4, c[0x0][0x9f8] ;  /* 0x00027e0000047ab9 */ /* 0x000fe20000000a00 */
[----:B------:R-:W2:Y:S01]  /*1da0*/  LDL.LU R30, [R1+0x8] ;  /* 0x00000800011e7983 */ /* 0x000ea20000300800 */
        /* <DEDUP_REMOVED lines=9> */
[----:B------:R-:W-:-:S07]  /*1e40*/  SHF.R.S32.HI R147, RZ, 0x1f, R204 ;  /* 0x0000001fff937819 */ /* 0x000fce00000114cc */
[----:B------:R-:W3:Y:S03]  /*1e50*/  LDC.64 R98, c[0x0][0x3f8] ;  /* 0x0000fe00ff627b82 */ /* 0x000ee60000000a00 */
[----:B------:R-:W-:-:S04]  /*1e60*/  @P0 IADD3 R4, P1, R233, UR4, RZ ;  /* 0x00000004e9040c10 */ /* 0x000fc8000ff3e0ff */
[----:B------:R-:W-:Y:S01]  /*1e70*/  @P0 IADD3.X R5, R234, UR5, RZ, P1, !PT ;  /* 0x00000005ea050c10 */ /* 0x000fe20008ffe4ff */
[----:B------:R-:W-:Y:S01]  /*1e80*/  ULDC.64 UR4, c[0x0][0x330] ;  /* 0x0000cc0000047ab9 */ /* 0x000fe20000000a00 */
[----:B------:R-:W4:Y:S03]  /*1e90*/  LDC R33, c[0x0][0x3f4] ;  /* 0x0000fd00ff217b82 */ /* 0x000f260000000800 */
[----:B------:R0:W2:Y:S01]  /*1ea0*/  @P0 LDG.E R29, desc[UR60][R4.64] ;  /* 0x0000003c041d0981 */ /* 0x0000a2000c1e1900 */
[----:B------:R-:W-:Y:S01]  /*1eb0*/  ISETP.GE.AND P1, PT, R206, UR6, PT ;  /* 0x00000006ce007c0c */ /* 0x000fe2000bf26270 */
[----:B------:R-:W-:Y:S01]  /*1ec0*/  IMAD R3, R9, UR4, RZ ;  /* 0x0000000409037c24 */ /* 0x000fe2000f8e02ff */
[----:B------:R-:W-:Y:S01]  /*1ed0*/  ISETP.GE.AND P0, PT, R18, UR6, PT ;  /* 0x0000000612007c0c */ /* 0x000fe2000bf06270 */
[C---:B------:R-:W-:Y:S01]  /*1ee0*/  IMAD.WIDE.U32 R112, R26.reuse, UR4, R18 ;  /* 0x000000041a707c25 */ /* 0x040fe2000f8e0012 */
[----:B------:R-:W-:Y:S01]  /*1ef0*/  SEL R0, RZ, 0xffffffff, P1 ;  /* 0xffffffffff007807 */ /* 0x000fe20000800000 */
[----:B------:R-:W3:Y:S01]  /*1f00*/  S2R R151, SR_TID.X ;  /* 0x0000000000977919 */ /* 0x000ee20000002100 */
[----:B------:R-:W-:Y:S01]  /*1f10*/  SHF.R.S32.HI R12, RZ, 0x1f, R121 ;  /* 0x0000001fff0c7819 */ /* 0x000fe20000011479 */
[----:B------:R-:W-:Y:S01]  /*1f20*/  IMAD R3, R26, UR5, R3 ;  /* 0x000000051a037c24 */ /* 0x000fe2000f8e0203 */
[----:B------:R-:W-:Y:S01]  /*1f30*/  ULDC.64 UR4, c[0x0][0x308] ;  /* 0x0000c20000047ab9 */ /* 0x000fe20000000a00 */
[----:B0-----:R-:W-:Y:S01]  /*1f40*/  IMAD.SHL.U32 R5, R0, 0x2, RZ ;  /* 0x0000000200057824 */ /* 0x001fe200078e00ff */
[----:B------:R-:W-:Y:S01]  /*1f50*/  SEL R4, RZ, 0x1, P0 ;  /* 0x00000001ff047807 */ /* 0x000fe20000000000 */
[C---:B------:R-:W-:Y:S01]  /*1f60*/  VIADD R0, R18.reuse, 0x60 ;  /* 0x0000006012007836 */ /* 0x040fe20000000000 */
[----:B------:R-:W-:Y:S01]  /*1f70*/  ISETP.GE.AND P0, PT, R207, UR6, PT ;  /* 0x00000006cf007c0c */ /* 0x000fe2000bf06270 */
[----:B------:R-:W-:Y:S01]  /*1f80*/  IMAD.IADD R113, R113, 0x1, R3 ;  /* 0x0000000171717824 */ /* 0x000fe200078e0203 */
[----:B------:R-:W-:Y:S01]  /*1f90*/  LOP3.LUT R6, R5, 0x2, R4, 0xe2, !PT ;  /* 0x0000000205067812 */ /* 0x000fe200078ee204 */
[----:B------:R-:W-:Y:S01]  /*1fa0*/  VIADD R3, R18, 0x80 ;  /* 0x0000008012037836 */ /* 0x000fe20000000000 */
[----:B------:R-:W-:Y:S01]  /*1fb0*/  ISETP.GE.AND P1, PT, R0, UR6, PT ;  /* 0x0000000600007c0c */ /* 0x000fe2000bf26270 */
[-C--:B------:R-:W-:Y:S01]  /*1fc0*/  IMAD R10, R12, R110.reuse, RZ ;  /* 0x0000006e0c0a7224 */ /* 0x080fe200078e02ff */
        /* <DEDUP_REMOVED lines=17> */
[-C--:B----4-:R-:W-:Y:S01]  /*20e0*/  ISETP.GE.AND P1, PT, R206, R33.reuse, PT ;  /* 0x00000021ce00720c */ /* 0x090fe20003f26270 */
[----:B-1----:R-:W-:Y:S01]  /*20f0*/  IMAD.WIDE.U32 R106, R204, R104, R18 ;  /* 0x00000068cc6a7225 */ /* 0x002fe200078e0012 */
[----:B------:R-:W-:-:S02]  /*2100*/  ISETP.GE.AND P3, PT, R207, R33, PT ;  /* 0x00000021cf00720c */ /* 0x000fc40003f66270 */
[----:B------:R-:W-:Y:S01]  /*2110*/  SHF.R.U32.HI R25, RZ, 0x3, R215 ;  /* 0x00000003ff197819 */ /* 0x000fe200000116d7 */
[----:B------:R-:W-:Y:S01]  /*2120*/  IMAD.WIDE.U32 R108, R204, R104, R22 ;  /* 0x00000068cc6c7225 */ /* 0x000fe200078e0016 */
[----:B------:R-:W-:Y:S02]  /*2130*/  LOP3.LUT P2, RZ, R226, 0x4, RZ, 0xc0, !PT ;  /* 0x00000004e2ff7812 */ /* 0x000fe4000784c0ff */
[----:B------:R-:W-:Y:S01]  /*2140*/  SHF.L.U64.HI R135, R110, 0x6, R111 ;  /* 0x000000066e877819 */ /* 0x000fe2000001026f */
[CC--:B---3--:R-:W-:Y:S01]  /*2150*/  IMAD.WIDE.U32 R102, R204.reuse, R98.reuse, R22 ;  /* 0x00000062cc667225 */ /* 0x0c8fe200078e0016 */
[----:B------:R-:W-:Y:S02]  /*2160*/  SHF.R.S32.HI R148, RZ, 0x1f, R237 ;  /* 0x0000001fff947819 */ /* 0x000fe400000114ed */
[----:B------:R-:W-:Y:S01]  /*2170*/  LEA.HI R151, R151, 0x8, RZ, 0x19 ;  /* 0x0000000897977811 */ /* 0x000fe200078fc8ff */
[----:B------:R-:W-:-:S04]  /*2180*/  IMAD.WIDE.U32 R100, R204, R98, R18 ;  /* 0x00000062cc647225 */ /* 0x000fc800078e0012 */
[----:B------:R-:W-:Y:S02]  /*2190*/  IMAD.SHL.U32 R136, R110, 0x40, RZ ;  /* 0x000000406e887824 */ /* 0x000fe400078e00ff */
[----:B------:R-:W-:Y:S02]  /*21a0*/  IMAD R15, R105, 0x70, RZ ;  /* 0x00000070690f7824 */ /* 0x000fe400078e02ff */
[----:B------:R-:W-:Y:S02]  /*21b0*/  IMAD R133, R99, 0x70, RZ ;  /* 0x0000007063857824 */ /* 0x000fe400078e02ff */
[----:B------:R-:W-:Y:S01]  /*21c0*/  IMAD.SHL.U32 R124, R33, 0x2, RZ ;  /* 0x00000002217c7824 */ /* 0x000fe200078e00ff */
        /* <DEDUP_REMOVED lines=11> */
[C---:B------:R-:W-:Y:S02]  /*2280*/  IMAD R9, R204.reuse, R105, R6 ;  /* 0x00000069cc097224 */ /* 0x040fe400078e0206 */
        /* <DEDUP_REMOVED lines=34> */
[CC--:B------:R-:W-:Y:S01]  /*24b0*/  IMAD.WIDE.U32 R102, R144.reuse, R98.reuse, R102 ;  /* 0x0000006290667225 */ /* 0x0c0fe200078e0066 */
[----:B------:R-:W-:Y:S02]  /*24c0*/  SHF.R.S32.HI R7, RZ, 0x6, R7 ;  /* 0x00000006ff077819 */ /* 0x000fe40000011407 */
[----:B------:R-:W-:Y:S01]  /*24d0*/  SHF.R.S32.HI R9, RZ, 0x6, R8 ;  /* 0x00000006ff097819 */ /* 0x000fe20000011408 */
[----:B------:R-:W-:Y:S01]  /*24e0*/  IMAD.WIDE.U32 R100, R144, R98, R100 ;  /* 0x0000006290647225 */ /* 0x000fe200078e0064 */
[----:B------:R-:W-:-:S02]  /*24f0*/  LOP3.LUT R10, R216, 0x38, R21, 0xf8, !PT ;  /* 0x00000038d80a7812 */ /* 0x000fc400078ef815 */
[-C--:B------:R-:W-:Y:S01]  /*2500*/  LEA.HI R29, R26, R13.reuse, RZ, 0x3 ;  /* 0x0000000d1a1d7211 */ /* 0x080fe200078f18ff */
[C---:B------:R-:W-:Y:S01]  /*2510*/  IMAD R143, R7.reuse, 0x1c00, R218 ;  /* 0x00001c00078f7824 */ /* 0x040fe200078e02da */
[----:B------:R-:W-:Y:S01]  /*2520*/  LOP3.LUT R8, R216, 0x38, R20, 0xf8, !PT ;  /* 0x00000038d8087812 */ /* 0x000fe200078ef814 */
[----:B------:R-:W-:Y:S01]  /*2530*/  IMAD R141, R7, 0x1c00, R220 ;  /* 0x00001c00078d7824 */ /* 0x000fe200078e02dc */
[----:B------:R-:W-:Y:S01]  /*2540*/  LOP3.LUT R11, R215, 0x38, R20, 0xf8, !PT ;  /* 0x00000038d70b7812 */ /* 0x000fe200078ef814 */
[C---:B------:R-:W-:Y:S01]  /*2550*/  IMAD R142, R9.reuse, 0x1c00, R218 ;  /* 0x00001c00098e7824 */ /* 0x040fe200078e02da */
[----:B------:R-:W-:Y:S01]  /*2560*/  LEA.HI R13, R26, R13, RZ, 0x6 ;  /* 0x0000000d1a0d7211 */ /* 0x000fe200078f30ff */
[----:B------:R-:W-:Y:S01]  /*2570*/  IMAD R139, R9, 0x1c00, R220 ;  /* 0x00001c00098b7824 */ /* 0x000fe200078e02dc */
[-C--:B------:R-:W-:Y:S01]  /*2580*/  LOP3.LUT R7, R10, R217.reuse, RZ, 0x3c, !PT ;  /* 0x000000d90a077212 */ /* 0x080fe200078e3cff */
[----:B------:R-:W-:Y:S01]  /*2590*/  IMAD.X R121, R12, 0x1, R147, P3 ;  /* 0x000000010c797824 */ /* 0x000fe200018e0693 */
[----:B------:R-:W-:Y:S01]  /*25a0*/  LOP3.LUT R8, R8, R217, RZ, 0x3c, !PT ;  /* 0x000000d908087212 */ /* 0x000fe200078e3cff */
[----:B------:R-:W-:Y:S01]  /*25b0*/  IMAD.IADD R36, R113, 0x1, R37 ;  /* 0x0000000171247824 */ /* 0x000fe200078e0225 */
[-C--:B------:R-:W-:Y:S01]  /*25c0*/  LOP3.LUT R14, R11, R25.reuse, RZ, 0x3c, !PT ;  /* 0x000000190b0e7212 */ /* 0x080fe200078e3cff */
[----:B------:R-:W-:Y:S01]  /*25d0*/  IMAD.IADD R142, R142, 0x1, R7 ;  /* 0x000000018e8e7824 */ /* 0x000fe200078e0207 */
[----:B------:R-:W-:Y:S01]  /*25e0*/  SHF.R.S32.HI R13, RZ, 0x6, R13 ;  /* 0x00000006ff0d7819 */ /* 0x000fe2000001140d */
[----:B------:R-:W-:Y:S01]  /*25f0*/  IMAD.IADD R143, R143, 0x1, R8 ;  /* 0x000000018f8f7824 */ /* 0x000fe200078e0208 */
[----:B------:R-:W-:Y:S01]  /*2600*/  LOP3.LUT R11, R215, 0x38, R29, 0xf8, !PT ;  /* 0x00000038d70b7812 */ /* 0x000fe200078ef81d */
[----:B------:R-:W-:Y:S01]  /*2610*/  IMAD.IADD R141, R141, 0x1, R14 ;  /* 0x000000018d8d7824 */ /* 0x000fe200078e020e */
[----:B------:R-:W-:Y:S01]  /*2620*/  LOP3.LUT R7, R215, 0x38, R21, 0xf8, !PT ;  /* 0x00000038d7077812 */ /* 0x000fe200078ef815 */
[----:B------:R-:W-:Y:S01]  /*2630*/  IMAD R138, R13, 0x1c00, R220 ;  /* 0x00001c000d8a7824 */ /* 0x000fe200078e02dc */
[-C--:B------:R-:W-:Y:S01]  /*2640*/  LOP3.LUT R11, R11, R25.reuse, RZ, 0x3c, !PT ;  /* 0x000000190b0b7212 */ /* 0x080fe200078e3cff */
[----:B------:R-:W-:Y:S01]  /*2650*/  IMAD R140, R13, 0x1c00, R218 ;  /* 0x00001c000d8c7824 */ /* 0x000fe200078e02da */
[----:B------:R-:W-:Y:S01]  /*2660*/  LOP3.LUT R8, R216, 0x38, R29, 0xf8, !PT ;  /* 0x00000038d8087812 */ /* 0x000fe200078ef81d */
[----:B------:R-:W-:Y:S01]  /*2670*/  IMAD R13, R111, 0x70, RZ ;  /* 0x000000706f0d7824 */ /* 0x000fe200078e02ff */
[----:B------:R-:W-:Y:S01]  /*2680*/  LOP3.LUT R10, R7, R25, RZ, 0x3c, !PT ;  /* 0x00000019070a7212 */ /* 0x000fe200078e3cff */
[----:B------:R-:W-:Y:S01]  /*2690*/  IMAD.IADD R138, R138, 0x1, R11 ;  /* 0x000000018a8a7824 */ /* 0x000fe200078e020b */
[-C--:B------:R-:W-:Y:S01]  /*26a0*/  LOP3.LUT R7, R8, R217.reuse, RZ, 0x3c, !PT ;  /* 0x000000d908077212 */ /* 0x080fe200078e3cff */
[----:B------:R-:W-:Y:S01]  /*26b0*/  VIADD R11, R18, 0xa0 ;  /* 0x000000a0120b7836 */ /* 0x000fe20000000000 */
[----:B------:R-:W-:Y:S01]  /*26c0*/  SHF.R.S32.HI R9, RZ, 0x1f, R144 ;  /* 0x0000001fff097819 */ /* 0x000fe20000011490 */
[----:B------:R-:W-:Y:S01]  /*26d0*/  IMAD.SHL.U32 R8, R104, 0x40, RZ ;  /* 0x0000004068087824 */ /* 0x000fe200078e00ff */
[----:B------:R-:W-:Y:S01]  /*26e0*/  LOP3.LUT R14, R216, 0x18, R18, 0xf8, !PT ;  /* 0x00000018d80e7812 */ /* 0x000fe200078ef812 */
[----:B------:R-:W-:Y:S01]  /*26f0*/  IMAD.IADD R140, R140, 0x1, R7 ;  /* 0x000000018c8c7824 */ /* 0x000fe200078e0207 */
[----:B------:R-:W-:Y:S01]  /*2700*/  ISETP.GE.AND P2, PT, R11, UR6, PT ;  /* 0x000000060b007c0c */ /* 0x000fe2000bf46270 */
[C---:B------:R-:W-:Y:S01]  /*2710*/  IMAD R7, R9.reuse, R104, RZ ;  /* 0x0000006809077224 */ /* 0x040fe200078e02ff */
[----:B------:R-:W-:Y:S01]  /*2720*/  LOP3.LUT R137, R14, R217, RZ, 0x3c, !PT ;  /* 0x000000d90e897212 */ /* 0x000fe200078e3cff */
[----:B------:R-:W-:Y:S01]  /*2730*/  IMAD R9, R9, R98, RZ ;  /* 0x0000006209097224 */ /* 0x000fe200078e02ff */
[----:B------:R-:W-:Y:S01]  /*2740*/  SEL R28, RZ, 0x20, P2 ;  /* 0x00000020ff1c7807 */ /* 0x000fe20001000000 */
[----:B------:R-:W-:Y:S01]  /*2750*/  IMAD R31, R144, R105, R7 ;  /* 0x00000069901f7224 */ /* 0x000fe200078e0207 */
[----:B------:R-:W-:Y:S01]  /*2760*/  SHF.L.U64.HI R7, R104, 0x6, R105 ;  /* 0x0000000668077819 */ /* 0x000fe20000010269 */
[----:B------:R-:W-:Y:S01]  /*2770*/  IMAD.WIDE.U32 R110, R110, 0x70, RZ ;  /* 0x000000706e6e7825 */ /* 0x000fe200078e00ff */
[----:B------:R-:W-:-:S02]  /*2780*/  SHF.R.S32.HI R117, RZ, 0x3, R20 ;  /* 0x00000003ff757819 */ /* 0x000fc40000011414 */
[----:B------:R-:W-:Y:S01]  /*2790*/  SHF.R.S32.HI R116, RZ, 0x3, R21 ;  /* 0x00000003ff747819 */ /* 0x000fe20000011415 */
[----:B------:R-:W-:Y:S01]  /*27a0*/  IMAD.WIDE.U32 R104, R104, 0x70, RZ ;  /* 0x0000007068687825 */ /* 0x000fe200078e00ff */
[----:B------:R-:W-:Y:S02]  /*27b0*/  LOP3.LUT R35, R27, R28, RZ, 0xfc, !PT ;  /* 0x0000001c1b237212 */ /* 0x000fe400078efcff */
[----:B------:R-:W-:Y:S01]  /*27c0*/  LOP3.LUT R20, R20, 0xfffffff8, RZ, 0xc0, !PT ;  /* 0xfffffff814147812 */ /* 0x000fe200078ec0ff */
[----:B------:R-:W-:Y:S01]  /*27d0*/  IMAD.IADD R139, R139, 0x1, R10 ;  /* 0x000000018b8b7824 */ /* 0x000fe200078e020a */
[----:B------:R-:W-:Y:S01]  /*27e0*/  LOP3.LUT R21, R21, 0xfffffff8, RZ, 0xc0, !PT ;  /* 0xfffffff815157812 */ /* 0x000fe200078ec0ff */
[----:B------:R-:W-:Y:S01]  /*27f0*/  IMAD R25, R144, R99, R9 ;  /* 0x0000006390197224 */ /* 0x000fe200078e0209 */
[C---:B------:R-:W-:Y:S01]  /*2800*/  SHF.L.U64.HI R9, R98.reuse, 0x6, R99 ;  /* 0x0000000662097819 */ /* 0x040fe20000010263 */
[C---:B------:R-:W-:Y:S01]  /*2810*/  IMAD.SHL.U32 R10, R98.reuse, 0x40, RZ ;  /* 0x00000040620a7824 */ /* 0x040fe200078e00ff */
[----:B------:R-:W-:Y:S01]  /*2820*/  LOP3.LUT R26, R29, 0xfffffff8, RZ, 0xc0, !PT ;  /* 0xfffffff81d1a7812 */ /* 0x000fe200078ec0ff */
[----:B------:R-:W-:Y:S01]  /*2830*/  IMAD.WIDE.U32 R98, R98, 0x70, RZ ;  /* 0x0000007062627825 */ /* 0x000fe200078e00ff */
[----:B------:R-:W-:-:S02]  /*2840*/  LOP3.LUT R32, R35, 0x4, RZ, 0xc0, !PT ;  /* 0x0000000423207812 */ /* 0x000fc400078ec0ff */
        /* <DEDUP_REMOVED lines=8> */
[----:B------:R-:W-:Y:S01]  /*28d0*/  LOP3.LUT R31, R35, 0x2, RZ, 0xc0, !PT ;  /* 0x00000002231f7812 */ /* 0x000fe200078ec0ff */
[----:B------:R-:W-:Y:S01]  /*28e0*/  IMAD.IADD R14, R103, 0x1, R25 ;  /* 0x00000001670e7824 */ /* 0x000fe200078e0219 */
[----:B0-----:R-:W-:Y:S01]  /*28f0*/  SHF.R.S32.HI R30, RZ, 0x1f, R26 ;  /* 0x0000001fff1e7819 */ /* 0x001fe2000001141a */
[----:B------:R-:W-:Y:S01]  /*2900*/  IMAD.IADD R15, R25, 0x1, R101 ;  /* 0x00000001190f7824 */ /* 0x000fe200078e0265 */
[----:B------:R-:W-:Y:S01]  /*2910*/  SHF.R.S32.HI R25, RZ, 0x3, R29 ;  /* 0x00000003ff197819 */ /* 0x000fe2000001141d */
[----:B------:R-:W-:Y:S01]  /*2920*/  IMAD.IADD R137, R218, 0x1, R137 ;  /* 0x00000001da897824 */ /* 0x000fe200078e0289 */
[----:B------:R-:W-:Y:S01]  /*2930*/  SHF.R.S32.HI R29, RZ, 0x1f, R21 ;  /* 0x0000001fff1d7819 */ /* 0x000fe20000011415 */
[----:B------:R-:W-:Y:S01]  /*2940*/  IMAD.IADD R133, R99, 0x1, R133 ;  /* 0x0000000163857824 */ /* 0x000fe200078e0285 */
[----:B------:R-:W-:-:S07]  /*2950*/  LOP3.LUT R35, R35, 0x20, RZ, 0xc0, !PT ;  /* 0x0000002023237812 */ /* 0x000fce00078ec0ff */
.L_x_6292:
[----:B-12---:R-:W2:Y:S01]  /*2960*/  LDL.LU R41, [R1+0x8] ;  /* 0x0000080001297983 */ /* 0x006ea20000300800 */
[----:B-----5:R-:W-:Y:S01]  /*2970*/  VIADD R49, R24, 0xffffffff ;  /* 0xffffffff18317836 */ /* 0x020fe20000000000 */
        /* <DEDUP_REMOVED lines=28> */
[----:B------:R0:W-:Y:S01]  /*2b40*/  STL [R1+0x8], R41 ;  /* 0x0000082901007387 */ /* 0x0001e20000100800 */
[----:B------:R-:W-:Y:S05]  /*2b50*/  @!P2 BRA `(.L_x_6194) ;  /* 0x000000740070a947 */ /* 0x000fea0003800000 */
[----:B------:R-:W-:Y:S01]  /*2b60*/  ULDC.U8 UR4, c[0x0][0x410] ;  /* 0x0001040000047ab9 */ /* 0x000fe20000000000 */
[-C--:B------:R-:W-:Y:S01]  /*2b70*/  IMAD R39, R133, R49.reuse, RZ ;  /* 0x0000003185277224 */ /* 0x080fe200078e02ff */
[----:B------:R-:W-:Y:S01]  /*2b80*/  ISETP.NE.AND P2, PT, RZ, UR4, PT ;  /* 0x00000004ff007c0c */ /* 0x000fe2000bf45270 */
[-C--:B------:R-:W-:Y:S02]  /*2b90*/  IMAD R43, R134, R49.reuse, RZ ;  /* 0x00000031862b7224 */ /* 0x080fe400078e02ff */
[----:B0-----:R-:W-:Y:S02]  /*2ba0*/  IMAD R41, R42, R98, R39 ;  /* 0x000000622a297224 */ /* 0x001fe400078e0227 */
        /* <DEDUP_REMOVED lines=64> */
.L_x_6197:
[----:B------:R-:W-:Y:S05]  /*2fb0*/  BSYNC B1 ;  /* 0x0000000000017941 */ /* 0x000fea0003800000 */
.L_x_6196:
        /* <DEDUP_REMOVED lines=56> */
.L_x_6199:
[----:B------:R-:W-:Y:S05]  /*3340*/  BSYNC B1 ;  /* 0x0000000000017941 */ /* 0x000fea0003800000 */
.L_x_6198:
[----:B01----:R-:W2:Y:S01]  /*3350*/  LDL R40, [R1+0x4c] ;  /* 0x00004c0001287983 */ /* 0x003ea20000100800 */
        /* <DEDUP_REMOVED lines=79> */
[----:B------:R-:W-:Y:S01]  /*3850*/  IMAD.MOV.U32 R40, RZ, RZ, R70 ;  /* 0x000000ffff287224 */ /* 0x000fe200078e0046 */
[----:B------:R-:W-:Y:S01]  /*3860*/  PRMT R156, R43, 0x7610, R156 ;  /* 0x000076102b9c7816 */ /* 0x000fe2000000009c */
[----:B------:R-:W-:Y:S01]  /*3870*/  IMAD.MOV.U32 R41, RZ, RZ, R71 ;  /* 0x000000ffff297224 */ /* 0x000fe200078e0047 */
[----:B------:R-:W-:-:S04]  /*3880*/  PRMT R157, R157, 0x5410, R42 ;  /* 0x000054109d9d7816 */ /* 0x000fc8000000002a */
[----:B------:R-:W-:Y:S01]  /*3890*/  PRMT R160, R40, 0x5410, R41 ;  /* 0x0000541028a07816 */ /* 0x000fe20000000029 */
[----:B------:R-:W-:Y:S06]  /*38a0*/  @!P2 BRA `(.L_x_6200) ;  /* 0x000000000004a947 */ /* 0x000fec0003800000 */
[----:B------:R-:W-:Y:S01]  /*38b0*/  BPT.TRAP 0x1 ;  /* 0x000000040000795c */ /* 0x000fe20000300000 */
.L_x_6200:
[----:B------:R-:W-:Y:S01]  /*38c0*/  IMAD R96, R17, 0x8, R16 ;  /* 0x0000000811607824 */ /* 0x000fe200078e0210 */
[----:B------:R-:W-:Y:S01]  /*38d0*/  SHF.L.U32 R97, R209, 0x1f, RZ ;  /* 0x0000001fd1617819 */ /* 0x000fe200000006ff */
[----:B------:R-:W-:Y:S03]  /*38e0*/  BSSY B1, `(.L_x_6201) ;  /* 0x0000003000017945 */ /* 0x000fe60003800000 */
[----:B------:R-:W0:Y:S02]  /*38f0*/  SYNCS.PHASECHK.TRANS64.TRYWAIT P5, [R96+URZ+0x36890], R97 ;  /* 0x03689061600075a7 */ /* 0x000e2400080a017f */
[----:B0-----:R-:W-:Y:S05]  /*3900*/  @!P5 BRA `(.L_x_6202) ;  /* 0x000002a000d4d947 */ /* 0x001fea0003800000 */
.L_x_6579:
[----:B------:R-:W-:Y:S05]  /*3910*/  BSYNC B1 ;  /* 0x0000000000017941 */ /* 0x000fea0003800000 */
.L_x_6201:
        /* <DEDUP_REMOVED lines=56> */
.L_x_6208:
[----:B------:R-:W-:Y:S05]  /*3ca0*/  BSYNC B3 ;  /* 0x0000000000037941 */ /* 0x000fea0003800000 */
.L_x_6207:
[----:B--2---:R1:W-:Y:S02]  /*3cb0*/  STG.E.128 desc[UR60][R46.64], R40 ;  /* 0x000000282e007986 */ /* 0x0043e4000c101d3c */
.L_x_6206:
[----:B------:R-:W-:Y:S05]  /*3cc0*/  BSYNC B2 ;  /* 0x0000000000027941 */ /* 0x000fea0003800000 */
.L_x_6205:
        /* <DEDUP_REMOVED lines=12> */
[----:B------:R-:W-:Y:S02]  /*3d90*/  LOP3.LUT R92, R41, 0xffff0000, RZ, 0xc0, !PT ;  /* 0xffff0000295c7812 */ /* 0x000fe400078ec0ff */
        /* <DEDUP_REMOVED lines=22> */
[----:B------:R-:W-:Y:S01]  /*3f00*/  LOP3.LUT R40, R40, 0xffff0000, RZ, 0xc0, !PT ;  /* 0xffff000028287812 */ /* 0x000fe200078ec0ff */
[----:B------:R-:W-:-:S02]  /*3f10*/  IMAD.U32 R43, R43, 0x10000, RZ ;  /* 0x000100002b2b7824 */ /* 0x000fc400078e00ff */
        /* <DEDUP_REMOVED lines=14> */
[----:B------:R-:W-:Y:S02]  /*4000*/  IMAD.MOV.U32 R42, RZ, RZ, R41 ;  /* 0x000000ffff2a7224 */ /* 0x000fe400078e0029 */
[----:B------:R-:W-:Y:S02]  /*4010*/  IMAD.MOV.U32 R43, RZ, RZ, R122 ;  /* 0x000000ffff2b7224 */ /* 0x000fe400078e007a */
[----:B------:R-:W-:-:S07]  /*4020*/  IMAD.MOV.U32 R41, RZ, RZ, R93 ;  /* 0x000000ffff297224 */ /* 0x000fce00078e005d */
.L_x_6212:
[----:B------:R-:W-:Y:S05]  /*4030*/  BSYNC B3 ;  /* 0x0000000000037941 */ /* 0x000fea0003800000 */
.L_x_6211:
[----:B--2---:R2:W-:Y:S02]  /*4040*/  STG.E.128 desc[UR60][R46.64+0x40], R40 ;  /* 0x000040282e007986 */ /* 0x0045e4000c101d3c */
.L_x_6210:
[----:B------:R-:W-:Y:S05]  /*4050*/  BSYNC B2 ;  /* 0x0000000000027941 */ /* 0x000fea0003800000 */
.L_x_6209:
        /* <DEDUP_REMOVED lines=53> */
.L_x_6216:
[----:B------:R-:W-:Y:S05]  /*43b0*/  BSYNC B3 ;  /* 0x0000000000037941 */ /* 0x000fea0003800000 */
.L_x_6215:
[----:B--2---:R3:W-:Y:S02]  /*43c0*/  STG.E.128 desc[UR60][R46.64+0x80], R40 ;  /* 0x000080282e007986 */ /* 0x0047e4000c101d3c */
.L_x_6214:
[----:B------:R-:W-:Y:S05]  /*43d0*/  BSYNC B2 ;  /* 0x0000000000027941 */ /* 0x000fea0003800000 */
.L_x_6213:
        /* <DEDUP_REMOVED lines=53> */
.L_x_6220:
[----:B------:R-:W-:Y:S05]  /*4730*/  BSYNC B3 ;  /* 0x0000000000037941 */ /* 0x000fea0003800000 */
.L_x_6219:
[----:B--2---:R4:W-:Y:S02]  /*4740*/  STG.E.128 desc[UR60][R46.64+0xc0], R40 ;  /* 0x0000c0282e007986 */ /* 0x0049e4000c101d3c */
.L_x_6218:
[----:B------:R-:W-:Y:S05]  /*4750*/  BSYNC B2 ;  /* 0x0000000000027941 */ /* 0x000fea0003800000 */
.L_x_6217:
        /* <DEDUP_REMOVED lines=53> */
.L_x_6224:
[----:B------:R-:W-:Y:S05]  /*4ab0*/  BSYNC B3 ;  /* 0x0000000000037941 */ /* 0x000fea0003800000 */
.L_x_6223:
[----:B--2---:R1:W-:Y:S02]  /*4ac0*/  STG.E.128 desc[UR60][R46.64+0x100], R40 ;  /* 0x000100282e007986 */ /* 0x0043e4000c101d3c */
.L_x_6222:
[----:B------:R-:W-:Y:S05]  /*4ad0*/  BSYNC B2 ;  /* 0x0000000000027941 */ /* 0x000fea0003800000 */
.L_x_6221:
[----:B------:R-:W-:-:S13]  /*4ae0*/  ISETP.NE.AND P3, PT, R35, RZ, PT ;  /* 0x000000ff2300720c */ /* 0x000fda0003f65270 */
        /* <DEDUP_REMOVED lines=26> */
[C---:B------:R-:W-:Y:S01]  /*4c90*/  FFMA.FTZ R77, R78.reuse, R77, -R83 ;  /* 0x0000004d4e4d7223 */ /* 0x040fe20000010853 */
[----:B------:R-:W-:Y:S01]  /*4ca0*/  FMUL.FTZ R85, R73, R76 ;  /* 0x0000004c49557220 */ /* 0x000fe20000410000 */
[----:B------:R-:W-:Y:S01]  /*4cb0*/  LOP3.LUT R159, R159, 0xffff0000, RZ, 0xc0, !PT ;  /* 0xffff00009f9f7812 */ /* 0x000fe200078ec0ff */
        /* <DEDUP_REMOVED lines=8> */
[----:B------:R-:W-:Y:S01]  /*4d40*/  FMUL.FTZ R80, R42, R158 ;  /* 0x0000009e2a507220 */ /* 0x000fe20000410000 */
[C---:B------:R-:W-:Y:S01]  /*4d50*/  FMUL.FTZ R42, R40.reuse, R75 ;  /* 0x0000004b282a7220 */ /* 0x040fe20000410000 */
[----:B------:R-:W-:Y:S02]  /*4d60*/  IMAD.U32 R43, R43, 0x10000, RZ ;  /* 0x000100002b2b7824 */ /* 0x000fe400078e00ff */
[-C--:B------:R-:W-:Y:S01]  /*4d70*/  FMUL.FTZ R40, R40, R74.reuse ;  /* 0x0000004a28287220 */ /* 0x080fe20000410000 */
[----:B------:R-:W-:Y:S01]  /*4d80*/  F2FP.BF16.F32.PACK_AB R77, R78, R77 ;  /* 0x0000004d4e4d723e */ /* 0x000fe200000010ff */
[----:B------:R-:W-:Y:S01]  /*4d90*/  FFMA.FTZ R42, R41, R74, -R42 ;  /* 0x0000004a292a7223 */ /* 0x000fe2000001082a */
[----:B------:R-:W-:Y:S01]  /*4da0*/  FFMA.FTZ R76, R43, R158, -R76 ;  /* 0x0000009e2b4c7223 */ /* 0x000fe2000001084c */
[----:B------:R-:W-:Y:S01]  /*4db0*/  FFMA.FTZ R41, R41, R75, R40 ;  /* 0x0000004b29297223 */ /* 0x000fe20000010028 */
[----:B------:R-:W-:Y:S01]  /*4dc0*/  FFMA.FTZ R43, R43, R159, R80 ;  /* 0x0000009f2b2b7223 */ /* 0x000fe20000010050 */
[----:B------:R-:W-:-:S03]  /*4dd0*/  F2FP.BF16.F32.PACK_AB R72, R72, R73 ;  /* 0x000000494848723e */ /* 0x000fc600000010ff */
[----:B------:R-:W-:Y:S01]  /*4de0*/  F2FP.BF16.F32.PACK_AB R40, R41, R42 ;  /* 0x0000002a2928723e */ /* 0x000fe200000010ff */
[----:B------:R-:W-:Y:S01]  /*4df0*/  IMAD.MOV.U32 R41, RZ, RZ, R77 ;  /* 0x000000ffff297224 */ /* 0x000fe200078e004d */
[----:B------:R-:W-:Y:S01]  /*4e00*/  F2FP.BF16.F32.PACK_AB R43, R43, R76 ;  /* 0x0000004c2b2b723e */ /* 0x000fe200000010ff */
[----:B------:R-:W-:-:S07]  /*4e10*/  IMAD.MOV.U32 R42, RZ, RZ, R72 ;  /* 0x000000ffff2a7224 */ /* 0x000fce00078e0048 */
.L_x_6226:
[----:B------:R-:W-:Y:S05]  /*4e20*/  BSYNC B2 ;  /* 0x0000000000027941 */ /* 0x000fea0003800000 */
.L_x_6225:
[----:B--2---:R1:W-:Y:S02]  /*4e30*/  STG.E.128 desc[UR60][R46.64+0x140], R40 ;  /* 0x000140282e007986 */ /* 0x0043e4000c101d3c */
.L_x_6204:
[----:B------:R-:W-:Y:S05]  /*4e40*/  BSYNC B1 ;  /* 0x0000000000017941 */ /* 0x000fea0003800000 */
.L_x_6203:
        /* <DEDUP_REMOVED lines=11> */
[--C-:B------:R-:W-:Y:S01]  /*4f00*/  SHF.R.U64 R69, R70, 0x10, R71.reuse ;  /* 0x0000001046457819 */ /* 0x100fe20000001247 */
[----:B------:R-:W-:Y:S01]  /*4f10*/  IMAD.U32 R70, R41, 0x10000, RZ ;  /* 0x0001000029467824 */ /* 0x000fe200078e00ff */
[----:B------:R-:W-:Y:S02]  /*4f20*/  SHF.R.U32.HI R71, RZ, 0x10, R71 ;  /* 0x00000010ff477819 */ /* 0x000fe40000011647 */
[----:B------:R-:W-:Y:S02]  /*4f30*/  PRMT R74, R160, 0x5410, R69 ;  /* 0x00005410a04a7816 */ /* 0x000fe40000000045 */
[----:B------:R-:W-:-:S02]  /*4f40*/  PRMT R47, R156, 0x5432, R47 ;  /* 0x000054329c2f7816 */ /* 0x000fc4000000002f */
[----:B------:R-:W-:Y:S01]  /*4f50*/  LOP3.LUT R69, R41, 0xffff0000, RZ, 0xc0, !PT ;  /* 0xffff000029457812 */ /* 0x000fe200078ec0ff */
[----:B------:R-:W-:Y:S01]  /*4f60*/  IMAD.U32 R41, R40, 0x10000, RZ ;  /* 0x0001000028297824 */ /* 0x000fe200078e00ff */
[C---:B------:R-:W-:Y:S01]  /*4f70*/  LOP3.LUT R75, R74.reuse, 0xffff0000, RZ, 0xc0, !PT ;  /* 0xffff00004a4b7812 */ /* 0x040fe200078ec0ff */
[----:B------:R-:W-:Y:S01]  /*4f80*/  IMAD.U32 R74, R74, 0x10000, RZ ;  /* 0x000100004a4a7824 */ /* 0x000fe200078e00ff */
[----:B------:R-:W-:Y:S02]  /*4f90*/  PRMT R72, R157, 0x5410, R72 ;  /* 0x000054109d487816 */ /* 0x000fe40000000048 */
[----:B------:R-:W-:Y:S01]  /*4fa0*/  PRMT R160, R160, 0x5432, R71 ;  /* 0x00005432a0a07816 */ /* 0x000fe20000000047 */
[----:B------:R-:W-:Y:S01]  /*4fb0*/  FMUL.FTZ R79, R69, R75 ;  /* 0x0000004b454f7220 */ /* 0x000fe20000410000 */
[----:B------:R-:W-:Y:S01]  /*4fc0*/  LOP3.LUT R71, R47, 0xffff0000, RZ, 0xc0, !PT ;  /* 0xffff00002f477812 */ /* 0x000fe200078ec0ff */
[----:B------:R-:W-:Y:S01]  /*4fd0*/  IMAD.U32 R73, R72, 0x10000, RZ ;  /* 0x0001000048497824 */ /* 0x000fe200078e00ff */
[----:B------:R-:W-:Y:S01]  /*4fe0*/  LOP3.LUT R68, R42, 0xffff0000, RZ, 0xc0, !PT ;  /* 0xffff00002a447812 */ /* 0x000fe200078ec0ff */
[----:B------:R-:W-:Y:S01]  /*4ff0*/  IMAD.U32 R77, R160, 0x10000, RZ ;  /* 0x00010000a04d7824 */ /* 0x000fe200078e00ff */
[----:B------:R-:W-:Y:S01]  /*5000*/  LOP3.LUT R42, R43, 0xffff0000, RZ, 0xc0, !PT ;  /* 0xffff00002b2a7812 */ /* 0x000fe200078ec0ff */
[-C--:B------:R-:W-:Y:S01]  /*5010*/  FMUL.FTZ R76, R69, R71.reuse ;  /* 0x00000047454c7220 */ /* 0x080fe20000410000 */
[----:B------:R-:W-:Y:S01]  /*5020*/  LOP3.LUT R69, R40, 0xffff0000, RZ, 0xc0, !PT ;  /* 0xffff000028457812 */ /* 0x000fe200078ec0ff */
[----:B------:R-:W-:Y:S01]  /*5030*/  FFMA.FTZ R40, R70, R71, -R79 ;  /* 0x0000004746287223 */ /* 0x000fe2000001084f */
[----:B------:R-:W-:Y:S01]  /*5040*/  LOP3.LUT R160, R160, 0xffff0000, RZ, 0xc0, !PT ;  /* 0xffff0000a0a07812 */ /* 0x000fe200078ec0ff */
[----:B------:R-:W-:Y:S01]  /*5050*/  FMUL.FTZ R81, R68, R77 ;  /* 0x0000004d44517220 */ /* 0x000fe20000410000 */
[----:B------:R-:W-:Y:S01]  /*5060*/  LOP3.LUT R72, R72, 0xffff0000, RZ, 0xc0, !PT ;  /* 0xffff000048487812 */ /* 0x000fe200078ec0ff */
[----:B------:R-:W-:Y:S01]  /*5070*/  FMUL.FTZ R71, R68, R73 ;  /* 0x0000004944477220 */ /* 0x000fe20000410000 */
[----:B------:R-:W-:-:S02]  /*5080*/  IMAD.U32 R68, R47, 0x10000, RZ ;  /* 0x000100002f447824 */ /* 0x000fc400078e00ff */
[----:B------:R-:W-:Y:S01]  /*5090*/  FFMA.FTZ R75, R70, R75, R76 ;  /* 0x0000004b464b7223 */ /* 0x000fe2000001004c */
[C---:B------:R-:W-:Y:S01]  /*50a0*/  FMUL.FTZ R70, R42.reuse, R160 ;  /* 0x000000a02a467220 */ /* 0x040fe20000410000 */
[----:B------:R-:W-:Y:S01]  /*50b0*/  FMUL.FTZ R47, R42, R72 ;  /* 0x000000482a2f7220 */ /* 0x000fe20000410000 */
[C---:B------:R-:W-:Y:S01]  /*50c0*/  FFMA.FTZ R81, R46.reuse, R73, -R81 ;  /* 0x000000492e517223 */ /* 0x040fe20000010851 */
[C---:B------:R-:W-:Y:S01]  /*50d0*/  FMUL.FTZ R42, R69.reuse, R74 ;  /* 0x0000004a452a7220 */ /* 0x040fe20000410000 */
[----:B------:R-:W-:Y:S01]  /*50e0*/  FFMA.FTZ R46, R46, R77, R71 ;  /* 0x0000004d2e2e7223 */ /* 0x000fe20000010047 */
[-C--:B------:R-:W-:Y:S01]  /*50f0*/  FMUL.FTZ R69, R69, R68.reuse ;  /* 0x0000004445457220 */ /* 0x080fe20000410000 */
[----:B------:R-:W-:Y:S02]  /*5100*/  IMAD.U32 R43, R43, 0x10000, RZ ;  /* 0x000100002b2b7824 */ /* 0x000fe400078e00ff */
        /* <DEDUP_REMOVED lines=9> */
.L_x_6231:
[----:B------:R-:W-:Y:S05]  /*51a0*/  BSYNC B2 ;  /* 0x0000000000027941 */ /* 0x000fea0003800000 */
.L_x_6230:
[----:B--2---:R1:W-:Y:S02]  /*51b0*/  STG.E.128 desc[UR60][R44.64], R40 ;  /* 0x000000282c007986 */ /* 0x0043e4000c101d3c */
.L_x_6229:
[----:B------:R-:W-:Y:S05]  /*51c0*/  BSYNC B1 ;  /* 0x0000000000017941 */ /* 0x000fea0003800000 */
.L_x_6228:
        /* <DEDUP_REMOVED lines=9> */
[----:B------:R-:W-:Y:S02]  /*5260*/  SHF.R.U32.HI R68, RZ, 0x10, R67 ;  /* 0x00000010ff447819 */ /* 0x000fe40000011643 */
[----:B------:R-:W-:Y:S02]  /*5270*/  SHF.R.U32.HI R70, RZ, 0x10, R65 ;  /* 0x00000010ff467819 */ /* 0x000fe40000011641 */
[----:B------:R-:W-:Y:S02]  /*5280*/  SHF.R.U64 R47, R66, 0x10, R67 ;  /* 0x00000010422f7819 */ /* 0x000fe40000001243 */
[----:B------:R-:W-:Y:S02]  /*5290*/  PRMT R66, R155, 0x5410, R72 ;  /* 0x000054109b427816 */ /* 0x000fe40000000048 */
[----:B------:R-:W-:-:S02]  /*52a0*/  PRMT R157, R157, 0x5432, R68 ;  /* 0x000054329d9d7816 */ /* 0x000fc40000000044 */
[----:B------:R-:W-:Y:S02]  /*52b0*/  PRMT R155, R155, 0x5432, R70 ;  /* 0x000054329b9b7816 */ /* 0x000fe40000000046 */
[----:B------:R-:W-:Y:S01]  /*52c0*/  PRMT R156, R156, 0x5410, R47 ;  /* 0x000054109c9c7816 */ /* 0x000fe2000000002f */
[----:B------:R-:W-:Y:S01]  /*52d0*/  IMAD.U32 R69, R157, 0x10000, RZ ;  /* 0x000100009d457824 */ /* 0x000fe200078e00ff */
[----:B------:R-:W-:Y:S01]  /*52e0*/  LOP3.LUT R65, R42, 0xffff0000, RZ, 0xc0, !PT ;  /* 0xffff00002a417812 */ /* 0x000fe200078ec0ff */
[----:B------:R-:W-:Y:S01]  /*52f0*/  IMAD.U32 R67, R155, 0x10000, RZ ;  /* 0x000100009b437824 */ /* 0x000fe200078e00ff */
[----:B------:R-:W-:Y:S01]  /*5300*/  LOP3.LUT R47, R41, 0xffff0000, RZ, 0xc0, !PT ;  /* 0xffff0000292f7812 */ /* 0x000fe200078ec0ff */
[----:B------:R-:W-:Y:S01]  /*5310*/  IMAD.U32 R42, R43, 0x10000, RZ ;  /* 0x000100002b2a7824 */ /* 0x000fe200078e00ff */
[----:B------:R-:W-:Y:S01]  /*5320*/  LOP3.LUT R70, R156, 0xffff0000, RZ, 0xc0, !PT ;  /* 0xffff00009c467812 */ /* 0x000fe200078ec0ff */
[----:B------:R-:W-:Y:S01]  /*5330*/  FMUL.FTZ R71, R65, R69 ;  /* 0x0000004541477220 */ /* 0x000fe20000410000 */
[----:B------:R-:W-:Y:S01]  /*5340*/  LOP3.LUT R46, R43, 0xffff0000, RZ, 0xc0, !PT ;  /* 0xffff00002b2e7812 */ /* 0x000fe200078ec0ff */
[----:B------:R-:W-:Y:S01]  /*5350*/  IMAD.U32 R43, R41, 0x10000, RZ ;  /* 0x00010000292b7824 */ /* 0x000fe200078e00ff */
[----:B------:R-:W-:Y:S01]  /*5360*/  LOP3.LUT R68, R66, 0xffff0000, RZ, 0xc0, !PT ;  /* 0xffff000042447812 */ /* 0x000fe200078ec0ff */
[----:B------:R-:W-:Y:S01]  /*5370*/  FMUL.FTZ R72, R47, R70 ;  /* 0x000000462f487220 */ /* 0x000fe20000410000 */
[-C--:B------:R-:W-:Y:S01]  /*5380*/  FMUL.FTZ R65, R65, R67.reuse ;  /* 0x0000004341417220 */ /* 0x080fe20000410000 */
[----:B------:R-:W-:Y:S01]  /*5390*/  LOP3.LUT R157, R157, 0xffff0000, RZ, 0xc0, !PT ;  /* 0xffff00009d9d7812 */ /* 0x000fe200078ec0ff */
[----:B------:R-:W-:Y:S01]  /*53a0*/  IMAD.U32 R41, R40, 0x10000, RZ ;  /* 0x0001000028297824 */ /* 0x000fe200078e00ff */
[----:B------:R-:W-:Y:S01]  /*53b0*/  LOP3.LUT R155, R155, 0xffff0000, RZ, 0xc0, !PT ;  /* 0xffff00009b9b7812 */ /* 0x000fe200078ec0ff */
[----:B------:R-:W-:Y:S01]  /*53c0*/  FFMA.FTZ R71, R64, R67, -R71 ;  /* 0x0000004340477223 */ /* 0x000fe20000010847 */
[-C--:B------:R-:W-:Y:S01]  /*53d0*/  FMUL.FTZ R47, R47, R68.reuse ;  /* 0x000000442f2f7220 */ /* 0x080fe20000410000 */
[----:B------:R-:W-:Y:S01]  /*53e0*/  LOP3.LUT R40, R40, 0xffff0000, RZ, 0xc0, !PT ;  /* 0xffff000028287812 */ /* 0x000fe200078ec0ff */
[----:B------:R-:W-:Y:S01]  /*53f0*/  FFMA.FTZ R72, R43, R68, -R72 ;  /* 0x000000442b487223 */ /* 0x000fe20000010848 */
[----:B------:R-:W-:Y:S01]  /*5400*/  FFMA.FTZ R64, R64, R69, R65 ;  /* 0x0000004540407223 */ /* 0x000fe20000010041 */
[----:B------:R-:W-:-:S02]  /*5410*/  IMAD.U32 R156, R156, 0x10000, RZ ;  /* 0x000100009c9c7824 */ /* 0x000fc400078e00ff */
[----:B------:R-:W-:Y:S01]  /*5420*/  FMUL.FTZ R65, R46, R157 ;  /* 0x0000009d2e417220 */ /* 0x000fe20000410000 */
        /* <DEDUP_REMOVED lines=13> */
[----:B------:R-:W-:-:S07]  /*5500*/  IMAD.MOV.U32 R43, RZ, RZ, R65 ;  /* 0x000000ffff2b7224 */ /* 0x000fce00078e0041 */
.L_x_6235:
[----:B------:R-:W-:Y:S05]  /*5510*/  BSYNC B2 ;  /* 0x0000000000027941 */ /* 0x000fea0003800000 */
.L_x_6234:
[----:B--2---:R1:W-:Y:S02]  /*5520*/  STG.E.128 desc[UR60][R44.64+0x40], R40 ;  /* 0x000040282c007986 */ /* 0x0043e4000c101d3c */
.L_x_6233:
[----:B------:R-:W-:Y:S05]  /*5530*/  BSYNC B1 ;  /* 0x0000000000017941 */ /* 0x000fea0003800000 */
.L_x_6232:
        /* <DEDUP_REMOVED lines=53> */
.L_x_6239:
[----:B------:R-:W-:Y:S05]  /*5890*/  BSYNC B2 ;  /* 0x0000000000027941 */ /* 0x000fea0003800000 */
.L_x_6238:
[----:B--2---:R1:W-:Y:S02]  /*58a0*/  STG.E.128 desc[UR60][R44.64+0x80], R40 ;  /* 0x000080282c007986 */ /* 0x0043e4000c101d3c */
.L_x_6237:
[----:B------:R-:W-:Y:S05]  /*58b0*/  BSYNC B1 ;  /* 0x0000000000017941 */ /* 0x000fea0003800000 */
.L_x_6236:
        /* <DEDUP_REMOVED lines=53> */
.L_x_6243:
[----:B------:R-:W-:Y:S05]  /*5c10*/  BSYNC B2 ;  /* 0x0000000000027941 */ /* 0x000fea0003800000 */
.L_x_6242:
[----:B--2---:R1:W-:Y:S02]  /*5c20*/  STG.E.128 desc[UR60][R44.64+0xc0], R40 ;  /* 0x0000c0282c007986 */ /* 0x0043e4000c101d3c */
.L_x_6241:
[----:B------:R-:W-:Y:S05]  /*5c30*/  BSYNC B1 ;  /* 0x0000000000017941 */ /* 0x000fea0003800000 */
.L_x_6240:
        /* <DEDUP_REMOVED lines=53> */
.L_x_6247:
[----:B------:R-:W-:Y:S05]  /*5f90*/  BSYNC B2 ;  /* 0x0000000000027941 */ /* 0x000fea0003800000 */
.L_x_6246:
[----:B--2---:R1:W-:Y:S02]  /*5fa0*/  STG.E.128 desc[UR60][R44.64+0x100], R40 ;  /* 0x000100282c007986 */ /* 0x0043e4000c101d3c */
.L_x_6245:
[----:B------:R-:W-:Y:S05]  /*5fb0*/  BSYNC B1 ;  /* 0x0000000000017941 */ /* 0x000fea0003800000 */
.L_x_6244:
        /* <DEDUP_REMOVED lines=52> */
.L_x_6249:
[----:B------:R-:W-:Y:S05]  /*6300*/  BSYNC B1 ;  /* 0x0000000000017941 */ /* 0x000fea0003800000 */
.L_x_6248:
[----:B--2---:R1:W-:Y:S01]  /*6310*/  STG.E.128 desc[UR60][R44.64+0x140], R40 ;  /* 0x000140282c007986 */ /* 0x0043e2000c101d3c */
[----:B------:R-:W-:Y:S05]  /*6320*/  BRA `(.L_x_6227) ;  /* 0x00000040005c7947 */ /* 0x000fea0003800000 */
.L_x_6195:
        /* <DEDUP_REMOVED lines=47> */
.L_x_6251:
[----:B------:R-:W-:Y:S05]  /*6620*/  BSYNC B1 ;  /* 0x0000000000017941 */ /* 0x000fea0003800000 */
.L_x_6250:
        /* <DEDUP_REMOVED lines=47> */
.L_x_6253:
[----:B------:R-:W-:Y:S05]  /*6920*/  BSYNC B1 ;  /* 0x0000000000017941 */ /* 0x000fea0003800000 */
.L_x_6252:
[----:B0-----:R-:W2:Y:S01]  /*6930*/  LDL R88, [R1+0x4c] ;  /* 0x00004c0001587983 */ /* 0x001ea20000100800 */
[----:B------:R-:W-:Y:S01]  /*6940*/  IMAD.MOV.U32 R89, RZ, RZ, R41 ;  /* 0x000000ffff597224 */ /* 0x000fe200078e0029 */
        /* <DEDUP_REMOVED lines=14> */
[----:B--2---:R-:W-:Y:S01]  /*6a30*/  R2UR UR4, R88 ;  /* 0x00000000580472ca */ /* 0x004fe200000e0000 */
[----:B------:R-:W-:-:S05]  /*6a40*/  IMAD.MOV.U32 R88, RZ, RZ, R40 ;  /* 0x000000ffff587224 */ /* 0x000fca00078e0028 */
[----:B------:R-:W-:Y:S01]  /*6a50*/  PRMT R172, R88, 0x5410, R89 ;  /* 0x0000541058ac7816 */ /* 0x000fe20000000059 */
[----:B------:R-:W-:Y:S02]  /*6a60*/  IMAD.MOV.U32 R88, RZ, RZ, R46 ;  /* 0x000000ffff587224 */ /* 0x000fe400078e002e */
[----:B------:R-:W-:-:S03]  /*6a70*/  IMAD.MOV.U32 R89, RZ, RZ, R47 ;  /* 0x000000ffff597224 */ /* 0x000fc600078e002f */
[----:B------:R-:W-:Y:S01]  /*6a80*/  PRMT R175, R175, 0x5410, R88 ;  /* 0x00005410afaf7816 */ /* 0x000fe20000000058 */
[----:B------:R-:W-:Y:S01]  /*6a90*/  IMAD.MOV.U32 R88, RZ, RZ, R50 ;  /* 0x000000ffff587224 */ /* 0x000fe200078e0032 */
[----:B------:R-:W-:Y:S01]  /*6aa0*/  PRMT R176, R176, 0x5410, R89 ;  /* 0x00005410b0b07816 */ /* 0x000fe20000000059 */
[----:B------:R-:W-:Y:S01]  /*6ab0*/  IMAD.MOV.U32 R89, RZ, RZ, R51 ;  /* 0x000000ffff597224 */ /* 0x000fe200078e0033 */
[----:B------:R-:W-:Y:S02]  /*6ac0*/  UISETP.NE.AND UP0, UPT, UR4, 0x3, UPT ;  /* 0x000000030400788c */ /* 0x000fe4000bf05270 */
[----:B------:R-:W-:Y:S01]  /*6ad0*/  PRMT R176, R91, 0x7610, R176 ;  /* 0x000076105bb07816 */ /* 0x000fe200000000b0 */
[----:B------:R-:W-:Y:S01]  /*6ae0*/  IMAD.MOV.U32 R91, RZ, RZ, R61 ;  /* 0x000000ffff5b7224 */ /* 0x000fe200078e003d */
[----:B------:R-:W-:Y:S01]  /*6af0*/  PRMT R164, R89, 0x5410, R88 ;  /* 0x0000541059a47816 */ /* 0x000fe20000000058 */
[----:B------:R-:W-:Y:S01]  /*6b00*/  IMAD.MOV.U32 R88, RZ, RZ, R54 ;  /* 0x000000ffff587224 */ /* 0x000fe200078e0036 */
[----:B------:R-:W-:Y:S01]  /*6b10*/  PLOP3.LUT P2, PT, PT, PT, UP0, 0x80, 0x0 ;  /* 0x000000000000781c */ /* 0x000fe20003f4f008 */
        /* <DEDUP_REMOVED lines=51> */
.L_x_6254:
        /* <DEDUP_REMOVED lines=8> */
.L_x_6580:
[----:B------:R-:W-:Y:S05]  /*6ed0*/  BSYNC B1 ;  /* 0x0000000000017941 */ /* 0x000fea0003800000 */
.L_x_6255:
        /* <DEDUP_REMOVED lines=33> */
[--C-:B------:R-:W-:Y:S02]  /*70f0*/  SHF.R.U64 R49, R60, 0x10, R61.reuse ;  /* 0x000000103c317819 */ /* 0x100fe4000000123d */
[----:B------:R-:W-:Y:S02]  /*7100*/  SHF.R.U32.HI R60, RZ, 0x10, R61 ;  /* 0x00000010ff3c7819 */ /* 0x000fe4000001163d */
[--C-:B------:R-:W-:Y:S02]  /*7110*/  SHF.R.U64 R50, R50, 0x10, R51.reuse ;  /* 0x0000001032327819 */ /* 0x100fe40000001233 */
[----:B------:R-:W-:-:S02]  /*7120*/  SHF.R.U32.HI R163, RZ, 0x10, R51 ;  /* 0x00000010ffa37819 */ /* 0x000fc40000011633 */
[--C-:B------:R-:W-:Y:S02]  /*7130*/  SHF.R.U64 R61, R62, 0x10, R63.reuse ;  /* 0x000000103e3d7819 */ /* 0x100fe4000000123f */
[----:B------:R-:W-:Y:S02]  /*7140*/  SHF.R.U32.HI R51, RZ, 0x10, R63 ;  /* 0x00000010ff337819 */ /* 0x000fe4000001163f */
[----:B------:R-:W-:Y:S02]  /*7150*/  PRMT R60, R167, 0x5432, R60 ;  /* 0x00005432a73c7816 */ /* 0x000fe4000000003c */
[C---:B------:R-:W-:Y:S02]  /*7160*/  PRMT R63, R166.reuse, 0x5432, R48 ;  /* 0x00005432a63f7816 */ /* 0x040fe40000000030 */
[----:B------:R-:W-:Y:S01]  /*7170*/  PRMT R165, R166, 0x5410, R165 ;  /* 0x00005410a6a57816 */ /* 0x000fe200000000a5 */
[----:B0-----:R-:W-:Y:S01]  /*7180*/  IMAD.U32 R166, R93, 0x10000, RZ ;  /* 0x000100005da67824 */ /* 0x001fe200078e00ff */
[----:B------:R-:W-:Y:S01]  /*7190*/  PRMT R62, R164, 0x5432, R50 ;  /* 0x00005432a43e7816 */ /* 0x000fe20000000032 */
[----:B------:R-:W-:Y:S01]  /*71a0*/  IMAD.U32 R50, R60, 0x10000, RZ ;  /* 0x000100003c327824 */ /* 0x000fe200078e00ff */
[----:B------:R-:W-:Y:S01]  /*71b0*/  PRMT R48, R164, 0x5410, R163 ;  /* 0x00005410a4307816 */ /* 0x000fe200000000a3 */
[----:B------:R-:W-:Y:S01]  /*71c0*/  IMAD.U32 R164, R63, 0x10000, RZ ;  /* 0x000100003fa47824 */ /* 0x000fe200078e00ff */
[----:B------:R-:W-:Y:S01]  /*71d0*/  PRMT R49, R167, 0x5410, R49 ;  /* 0x00005410a7317816 */ /* 0x000fe20000000031 */
[----:B--2---:R-:W-:-:S02]  /*71e0*/  IMAD.U32 R163, R89, 0x10000, RZ ;  /* 0x0001000059a37824 */ /* 0x004fc400078e00ff */
[C---:B------:R-:W-:Y:S01]  /*71f0*/  FMUL.FTZ R167, R166.reuse, R50 ;  /* 0x00000032a6a77220 */ /* 0x040fe20000410000 */
[-C--:B------:R-:W-:Y:S01]  /*7200*/  FMUL.FTZ R166, R166, R164.reuse ;  /* 0x000000a4a6a67220 */ /* 0x080fe20000410000 */
[----:B------:R-:W-:Y:S02]  /*7210*/  LOP3.LUT R93, R93, 0xffff0000, RZ, 0xc0, !PT ;  /* 0xffff00005d5d7812 */ /* 0x000fe400078ec0ff */
[C---:B------:R-:W-:Y:S01]  /*7220*/  FFMA.FTZ R164, R163.reuse, R164, -R167 ;  /* 0x000000a4a3a47223 */ /* 0x040fe200000108a7 */
[----:B------:R-:W-:Y:S01]  /*7230*/  FFMA.FTZ R163, R163, R50, R166 ;  /* 0x00000032a3a37223 */ /* 0x000fe200000100a6 */
[----:B------:R-:W-:Y:S01]  /*7240*/  LOP3.LUT R166, R63, 0xffff0000, RZ, 0xc0, !PT ;  /* 0xffff00003fa67812 */ /* 0x000fe200078ec0ff */
[----:B------:R-:W-:Y:S01]  /*7250*/  IMAD.U32 R167, R95, 0x10000, RZ ;  /* 0x000100005fa77824 */ /* 0x000fe200078e00ff */
[----:B------:R-:W-:Y:S02]  /*7260*/  LOP3.LUT R63, R60, 0xffff0000, RZ, 0xc0, !PT ;  /* 0xffff00003c3f7812 */ /* 0x000fe400078ec0ff */
[----:B------:R-:W-:Y:S01]  /*7270*/  LOP3.LUT R50, R89, 0xffff0000, RZ, 0xc0, !PT ;  /* 0xffff000059327812 */ /* 0x000fe200078ec0ff */
[----:B------:R-:W-:Y:S01]  /*7280*/  FMUL.FTZ R89, R93, R166 ;  /* 0x000000a65d597220 */ /* 0x000fe20000410000 */
[----:B------:R-:W-:Y:S01]  /*7290*/  PRMT R51, R181, 0x5410, R51 ;  /* 0x00005410b5337816 */ /* 0x000fe20000000033 */
[----:B------:R-:W-:Y:S01]  /*72a0*/  FMUL.FTZ R60, R93, R63 ;  /* 0x0000003f5d3c7220 */ /* 0x000fe20000410000 */
[----:B------:R-:W-:Y:S01]  /*72b0*/  IMAD.U32 R93, R91, 0x10000, RZ ;  /* 0x000100005b5d7824 */ /* 0x000fe200078e00ff */
[----:B------:R-:W-:-:S02]  /*72c0*/  LOP3.LUT R95, R95, 0xffff0000, RZ, 0xc0, !PT ;  /* 0xffff00005f5f7812 */ /* 0x000fc400078ec0ff */
[C---:B------:R-:W-:Y:S01]  /*72d0*/  FFMA.FTZ R60, R50.reuse, R166, -R60 ;  /* 0x000000a6323c7223 */ /* 0x040fe2000001083c */
[----:B------:R-:W-:Y:S02]  /*72e0*/  IMAD.U32 R166, R51, 0x10000, RZ ;  /* 0x0001000033a67824 */ /* 0x000fe400078e00ff */
[----:B------:R-:W-:Y:S01]  /*72f0*/  FFMA.FTZ R50, R50, R63, R89 ;  /* 0x0000003f32327223 */ /* 0x000fe20000010059 */
[C---:B------:R-:W-:Y:S01]  /*7300*/  IMAD.U32 R63, R48.reuse, 0x10000, RZ ;  /* 0x00010000303f7824 */ /* 0x040fe200078e00ff */
[----:B------:R-:W-:Y:S01]  /*7310*/  LOP3.LUT R48, R48, 0xffff0000, RZ, 0xc0, !PT ;  /* 0xffff000030307812 */ /* 0x000fe200078ec0ff */
[----:B------:R-:W-:Y:S01]  /*7320*/  FMUL.FTZ R89, R167, R166 ;  /* 0x000000a6a7597220 */ /* 0x000fe20000410000 */
[----:B------:R-:W-:Y:S02]  /*7330*/  LOP3.LUT R91, R91, 0xffff0000, RZ, 0xc0, !PT ;  /* 0xffff00005b5b7812 */ /* 0x000fe400078ec0ff */
[----:B------:R-:W-:Y:S01]  /*7340*/  PRMT R61, R180, 0x5410, R61 ;  /* 0x00005410b43d7816 */ /* 0x000fe2000000003d */
[-C--:B------:R-:W-:Y:S01]  /*7350*/  FFMA.FTZ R89, R93, R63.reuse, -R89 ;  /* 0x0000003f5d597223 */ /* 0x080fe20000010859 */
[----:B------:R-:W-:Y:S01]  /*7360*/  FMUL.FTZ R63, R167, R63 ;  /* 0x0000003fa73f7220 */ /* 0x000fe20000410000 */
[----:B------:R-:W-:-:S02]  /*7370*/  F2FP.BF16.F32.PACK_AB R60, R60, R164 ;  /* 0x000000a43c3c723e */ /* 0x000fc400000010ff */
[----:B------:R-:W-:Y:S01]  /*7380*/  F2FP.BF16.F32.PACK_AB R50, R50, R163 ;  /* 0x000000a33232723e */ /* 0x000fe200000010ff */
[----:B------:R-:W-:Y:S01]  /*7390*/  FFMA.FTZ R63, R93, R166, R63 ;  /* 0x000000a65d3f7223 */ /* 0x000fe2000001003f */
[----:B------:R-:W-:Y:S01]  /*73a0*/  LOP3.LUT R93, R51, 0xffff0000, RZ, 0xc0, !PT ;  /* 0xffff0000335d7812 */ /* 0x000fe200078ec0ff */
[----:B------:R-:W-:-:S04]  /*73b0*/  IMAD.U32 R166, R165, 0x10000, RZ ;  /* 0x00010000a5a67824 */ /* 0x000fc800078e00ff */
[----:B------:R-:W-:-:S04]  /*73c0*/  FMUL.FTZ R51, R95, R93 ;  /* 0x0000005d5f337220 */ /* 0x000fc80000410000 */
[-C--:B------:R-:W-:Y:S01]  /*73d0*/  FFMA.FTZ R51, R91, R48.reuse, -R51 ;  /* 0x000000305b337223 */ /* 0x080fe20000010833 */
[----:B------:R-:W-:Y:S01]  /*73e0*/  FMUL.FTZ R48, R95, R48 ;  /* 0x000000305f307220 */ /* 0x000fe20000410000 */
[C---:B------:R-:W-:Y:S01]  /*73f0*/  IMAD.U32 R95, R92.reuse, 0x10000, RZ ;  /* 0x000100005c5f7824 */ /* 0x040fe200078e00ff */
[----:B------:R-:W-:Y:S02]  /*7400*/  LOP3.LUT R92, R92, 0xffff0000, RZ, 0xc0, !PT ;  /* 0xffff00005c5c7812 */ /* 0x000fe400078ec0ff */
[----:B------:R-:W-:Y:S01]  /*7410*/  FFMA.FTZ R48, R91, R93, R48 ;  /* 0x0000005d5b307223 */ /* 0x000fe20000010030 */
        /* <DEDUP_REMOVED lines=10> */
[----:B------:R-:W-:Y:S02]  /*74c0*/  LOP3.LUT R91, R49, 0xffff0000, RZ, 0xc0, !PT ;  /* 0xffff0000315b7812 */ /* 0x000fe400078ec0ff */
[----:B------:R-:W-:Y:S01]  /*74d0*/  LOP3.LUT R49, R165, 0xffff0000, RZ, 0xc0, !PT ;  /* 0xffff0000a5317812 */ /* 0x000fe200078ec0ff */
[C---:B------:R-:W-:Y:S01]  /*74e0*/  IMAD.U32 R165, R62.reuse, 0x10000, RZ ;  /* 0x000100003ea57824 */ /* 0x040fe200078e00ff */
        /* <DEDUP_REMOVED lines=8> */
[C---:B------:R-:W-:Y:S01]  /*7570*/  IMAD.U32 R91, R90.reuse, 0x10000, RZ ;  /* 0x000100005a5b7824 */ /* 0x040fe200078e00ff */
        /* <DEDUP_REMOVED lines=8> */
[----:B------:R-:W-:-:S02]  /*7600*/  F2FP.BF16.F32.PACK_AB R95, R88, R95 ;  /* 0x0000005f585f723e */ /* 0x000fc400000010ff */
        /* <DEDUP_REMOVED lines=9> */
[----:B------:R-:W-:Y:S02]  /*76a0*/  IMAD.MOV.U32 R93, RZ, RZ, R50 ;  /* 0x000000ffff5d7224 */ /* 0x000fe400078e0032 */
[----:B------:R-:W-:-:S07]  /*76b0*/  IMAD.MOV.U32 R91, RZ, RZ, R51 ;  /* 0x000000ffff5b7224 */ /* 0x000fce00078e0033 */
.L_x_6262:
[----:B------:R-:W-:Y:S05]  /*76c0*/  BSYNC B3 ;  /* 0x0000000000037941 */ /* 0x000fea0003800000 */
.L_x_6261:
        /* <DEDUP_REMOVED lines=12> */
.L_x_6260:
[----:B------:R-:W-:Y:S05]  /*7790*/  BSYNC B2 ;  /* 0x0000000000027941 */ /* 0x000fea0003800000 */
.L_x_6259:
        /* <DEDUP_REMOVED lines=37> */
[-C--:B------:R-:W-:Y:S01]  /*79f0*/  FMUL.FTZ R163, R161, R95.reuse ;  /* 0x0000005fa1a37220 */ /* 0x080fe20000410000 */
[----:B------:R-:W-:Y:S01]  /*7a00*/  LOP3.LUT R56, R63, 0xffff0000, RZ, 0xc0, !PT ;  /* 0xffff00003f387812 */ /* 0x000fe200078ec0ff */
[-C--:B------:R-:W-:Y:S01]  /*7a10*/  FMUL.FTZ R161, R161, R94.reuse ;  /* 0x0000005ea1a17220 */ /* 0x080fe20000410000 */
[----:B------:R-:W-:Y:S01]  /*7a20*/  SHF.R.U64 R45, R44, 0x10, R45 ;  /* 0x000000102c2d7819 */ /* 0x000fe2000000122d */
[----:B------:R-:W-:Y:S01]  /*7a30*/  FFMA.FTZ R94, R93, R94, -R163 ;  /* 0x0000005e5d5e7223 */ /* 0x000fe200000108a3 */
[----:B------:R-:W-:Y:S01]  /*7a40*/  LOP3.LUT R44, R51, 0xffff0000, RZ, 0xc0, !PT ;  /* 0xffff0000332c7812 */ /* 0x000fe200078ec0ff */
[----:B------:R-:W-:Y:S01]  /*7a50*/  FFMA.FTZ R93, R93, R95, R161 ;  /* 0x0000005f5d5d7223 */ /* 0x000fe200000100a1 */
[----:B------:R-:W-:Y:S01]  /*7a60*/  LOP3.LUT R95, R92, 0xffff0000, RZ, 0xc0, !PT ;  /* 0xffff00005c5f7812 */ /* 0x000fe200078ec0ff */
[----:B------:R-:W-:Y:S01]  /*7a70*/  IMAD.U32 R163, R63, 0x10000, RZ ;  /* 0x000100003fa37824 */ /* 0x000fe200078e00ff */
[----:B------:R-:W-:-:S02]  /*7a80*/  LOP3.LUT R92, R91, 0xffff0000, RZ, 0xc0, !PT ;  /* 0xffff00005b5c7812 */ /* 0x000fc400078ec0ff */
[----:B------:R-:W-:Y:S02]  /*7a90*/  SHF.R.U64 R46, R46, 0x10, R47 ;  /* 0x000000102e2e7819 */ /* 0x000fe4000000122f */
[----:B------:R-:W-:Y:S01]  /*7aa0*/  SHF.R.U64 R58, R58, 0x10, R59 ;  /* 0x000000103a3a7819 */ /* 0x000fe2000000123b */
[CC--:B------:R-:W-:Y:S01]  /*7ab0*/  FMUL.FTZ R91, R61.reuse, R92.reuse ;  /* 0x0000005c3d5b7220 */ /* 0x0c0fe20000410000 */
[-C--:B------:R-:W-:Y:S01]  /*7ac0*/  FMUL.FTZ R61, R61, R95.reuse ;  /* 0x0000005f3d3d7220 */ /* 0x080fe20000410000 */
[----:B------:R-:W-:Y:S02]  /*7ad0*/  PRMT R46, R175, 0x5432, R46 ;  /* 0x00005432af2e7816 */ /* 0x000fe4000000002e */
[C---:B------:R-:W-:Y:S01]  /*7ae0*/  FFMA.FTZ R91, R49.reuse, R95, -R91 ;  /* 0x0000005f315b7223 */ /* 0x040fe2000001085b */
[----:B------:R-:W-:Y:S01]  /*7af0*/  FFMA.FTZ R49, R49, R92, R61 ;  /* 0x0000005c31317223 */ /* 0x000fe2000001003d */
[----:B------:R-:W-:Y:S01]  /*7b00*/  SHF.R.U32.HI R61, RZ, 0x10, R59 ;  /* 0x00000010ff3d7819 */ /* 0x000fe2000001163b */
[----:B------:R-:W-:Y:S01]  /*7b10*/  IMAD.U32 R95, R51, 0x10000, RZ ;  /* 0x00010000335f7824 */ /* 0x000fe200078e00ff */
[----:B------:R-:W-:-:S02]  /*7b20*/  SHF.R.U32.HI R92, RZ, 0x10, R47 ;  /* 0x00000010ff5c7819 */ /* 0x000fc4000001162f */
[----:B------:R-:W-:Y:S02]  /*7b30*/  PRMT R61, R178, 0x5410, R61 ;  /* 0x00005410b23d7816 */ /* 0x000fe4000000003d */
[----:B------:R-:W-:Y:S02]  /*7b40*/  PRMT R92, R176, 0x5432, R92 ;  /* 0x00005432b05c7816 */ /* 0x000fe4000000005c */
[----:B------:R-:W-:Y:S01]  /*7b50*/  PRMT R58, R175, 0x5410, R58 ;  /* 0x00005410af3a7816 */ /* 0x000fe2000000003a */
[C---:B------:R-:W-:Y:S01]  /*7b60*/  IMAD.U32 R161, R61.reuse, 0x10000, RZ ;  /* 0x000100003da17824 */ /* 0x040fe200078e00ff */
[----:B------:R-:W-:Y:S01]  /*7b70*/  LOP3.LUT R61, R61, 0xffff0000, RZ, 0xc0, !PT ;  /* 0xffff00003d3d7812 */ /* 0x000fe200078ec0ff */
[C---:B------:R-:W-:Y:S01]  /*7b80*/  IMAD.U32 R164, R92.reuse, 0x10000, RZ ;  /* 0x000100005ca47824 */ /* 0x040fe200078e00ff */
[----:B------:R-:W-:Y:S01]  /*7b90*/  LOP3.LUT R92, R92, 0xffff0000, RZ, 0xc0, !PT ;  /* 0xffff00005c5c7812 */ /* 0x000fe200078ec0ff */
[----:B------:R-:W-:Y:S01]  /*7ba0*/  FMUL.FTZ R165, R163, R161 ;  /* 0x000000a1a3a57220 */ /* 0x000fe20000410000 */
[----:B------:R-:W-:Y:S01]  /*7bb0*/  F2FP.BF16.F32.PACK_AB R91, R91, R94 ;  /* 0x0000005e5b5b723e */ /* 0x000fe200000010ff */
[C---:B------:R-:W-:Y:S01]  /*7bc0*/  FMUL.FTZ R51, R56.reuse, R61 ;  /* 0x0000003d38337220 */ /* 0x040fe20000410000 */
[----:B------:R-:W-:Y:S01]  /*7bd0*/  FMUL.FTZ R163, R163, R164 ;  /* 0x000000a4a3a37220 */ /* 0x000fe20000410000 */
[----:B------:R-:W-:Y:S01]  /*7be0*/  FMUL.FTZ R56, R56, R92 ;  /* 0x0000005c38387220 */ /* 0x000fe20000410000 */
[C---:B------:R-:W-:Y:S01]  /*7bf0*/  FFMA.FTZ R164, R95.reuse, R164, -R165 ;  /* 0x000000a45fa47223 */ /* 0x040fe200000108a5 */
[C---:B------:R-:W-:Y:S01]  /*7c00*/  FFMA.FTZ R51, R44.reuse, R92, -R51 ;  /* 0x0000005c2c337223 */ /* 0x040fe20000010833 */
[----:B------:R-:W-:Y:S01]  /*7c10*/  FFMA.FTZ R163, R95, R161, R163 ;  /* 0x000000a15fa37223 */ /* 0x000fe200000100a3 */
[----:B------:R-:W-:Y:S01]  /*7c20*/  FFMA.FTZ R44, R44, R61, R56 ;  /* 0x0000003d2c2c7223 */ /* 0x000fe20000010038 */
[----:B------:R-:W-:Y:S01]  /*7c30*/  PRMT R56, R177, 0x5410, R45 ;  /* 0x00005410b1387816 */ /* 0x000fe2000000002d */
[----:B------:R-:W-:Y:S01]  /*7c40*/  IMAD.U32 R95, R60, 0x10000, RZ ;  /* 0x000100003c5f7824 */ /* 0x000fe200078e00ff */
[----:B------:R-:W-:Y:S01]  /*7c50*/  PRMT R45, R176, 0x5410, R57 ;  /* 0x00005410b02d7816 */ /* 0x000fe20000000039 */
[----:B------:R-:W-:Y:S01]  /*7c60*/  IMAD.U32 R57, R48, 0x10000, RZ ;  /* 0x0001000030397824 */ /* 0x000fe200078e00ff */
[----:B------:R-:W-:Y:S01]  /*7c70*/  LOP3.LUT R60, R60, 0xffff0000, RZ, 0xc0, !PT ;  /* 0xffff00003c3c7812 */ /* 0x000fe200078ec0ff */
[C---:B------:R-:W-:Y:S01]  /*7c80*/  IMAD.U32 R63, R56.reuse, 0x10000, RZ ;  /* 0x00010000383f7824 */ /* 0x040fe200078e00ff */
        /* <DEDUP_REMOVED lines=21> */
[----:B------:R-:W-:Y:S01]  /*7de0*/  LOP3.LUT R50, R50, 0xffff0000, RZ, 0xc0, !PT ;  /* 0xffff000032327812 */ /* 0x000fe200078ec0ff */
[C---:B------:R-:W-:Y:S02]  /*7df0*/  FFMA.FTZ R59, R48.reuse, R57, -R59 ;  /* 0x00000039303b7223 */ /* 0x040fe4000001083b */
[----:B------:R-:W-:Y:S01]  /*7e00*/  FFMA.FTZ R60, R48, R56, R60 ;  /* 0x00000038303c7223 */ /* 0x000fe2000001003c */
[C---:B------:R-:W-:Y:S01]  /*7e10*/  FMUL.FTZ R48, R62.reuse, R58 ;  /* 0x0000003a3e307220 */ /* 0x040fe20000410000 */
[-C--:B------:R-:W-:Y:S01]  /*7e20*/  FMUL.FTZ R62, R62, R46.reuse ;  /* 0x0000002e3e3e7220 */ /* 0x080fe20000410000 */
[----:B------:R-:W-:Y:S01]  /*7e30*/  F2FP.BF16.F32.PACK_AB R93, R49, R93 ;  /* 0x0000005d315d723e */ /* 0x000fe200000010ff */
[----:B------:R-:W-:Y:S02]  /*7e40*/  IMAD.MOV.U32 R49, RZ, RZ, R91 ;  /* 0x000000ffff317224 */ /* 0x000fe400078e005b */
[C---:B------:R-:W-:Y:S01]  /*7e50*/  FFMA.FTZ R48, R50.reuse, R46, -R48 ;  /* 0x0000002e32307223 */ /* 0x040fe20000010830 */
[----:B------:R-:W-:Y:S01]  /*7e60*/  FFMA.FTZ R62, R50, R58, R62 ;  /* 0x0000003a323e7223 */ /* 0x000fe2000001003e */
[----:B------:R-:W-:Y:S01]  /*7e70*/  F2FP.BF16.F32.PACK_AB R44, R44, R163 ;  /* 0x000000a32c2c723e */ /* 0x000fe200000010ff */
[----:B------:R-:W-:Y:S01]  /*7e80*/  IMAD.MOV.U32 R61, RZ, RZ, R93 ;  /* 0x000000ffff3d7224 */ /* 0x000fe200078e005d */
        /* <DEDUP_REMOVED lines=9> */
.L_x_6266:
[----:B------:R-:W-:Y:S05]  /*7f20*/  BSYNC B3 ;  /* 0x0000000000037941 */ /* 0x000fea0003800000 */
.L_x_6265:
        /* <DEDUP_REMOVED lines=10> */
.L_x_6264:
[----:B------:R-:W-:Y:S05]  /*7fd0*/  BSYNC B2 ;  /* 0x0000000000027941 */ /* 0x000fea0003800000 */
.L_x_6263:
[----:B------:R-:W-:-:S13]  /*7fe0*/  ISETP.NE.AND P4, PT, R32, RZ, PT ;  /* 0x000000ff2000720c */ /* 0x000fda0003f85270 */
[----:B------:R-:W-:Y:S05]  /*7ff0*/  @!P4 BRA `(.L_x_6258) ;  /* 0x000000080004c947 */ /* 0x000fea0003800000 */
[----:B0-----:R-:W3:Y:S01]  /*8000*/  LDL R44, [R1+0x8] ;  /* 0x00000800012c7983 */ /* 0x001ee20000100800 */
        /* <DEDUP_REMOVED lines=38> */
[C---:B------:R-:W-:Y:S01]  /*8270*/  IMAD.U32 R91, R52.reuse, 0x10000, RZ ;  /* 0x00010000345b7824 */ /* 0x040fe200078e00ff */
[----:B------:R-:W-:Y:S01]  /*8280*/  SHF.R.U32.HI R54, RZ, 0x10, R55 ;  /* 0x00000010ff367819 */ /* 0x000fe20000011637 */
        /* <DEDUP_REMOVED lines=14> */
[----:B------:R-:W-:Y:S01]  /*8370*/  FMUL.FTZ R62, R62, R41 ;  /* 0x000000293e3e7220 */ /* 0x000fe20000410000 */
        /* <DEDUP_REMOVED lines=62> */
.L_x_6268:
[----:B------:R-:W-:Y:S05]  /*8760*/  BSYNC B2 ;  /* 0x0000000000027941 */ /* 0x000fea0003800000 */
.L_x_6267:
        /* <DEDUP_REMOVED lines=10> */
.L_x_6258:
[----:B------:R-:W-:Y:S05]  /*8810*/  BSYNC B1 ;  /* 0x0000000000017941 */ /* 0x000fea0003800000 */
.L_x_6257:
        /* <DEDUP_REMOVED lines=52> */
[----:B------:R-:W-:Y:S01]  /*8b60*/  SHF.R.U64 R56, R86, 0x10, R87 ;  /* 0x0000001056387819 */ /* 0x000fe20000001257 */
[----:B------:R-:W-:Y:S01]  /*8b70*/  IMAD.U32 R90, R72, 0x10000, RZ ;  /* 0x00010000485a7824 */ /* 0x000fe200078e00ff */
[----:B------:R-:W-:Y:S01]  /*8b80*/  SHF.R.U64 R54, R74, 0x10, R75 ;  /* 0x000000104a367819 */ /* 0x000fe2000000124b */
[----:B------:R-:W-:Y:S01]  /*8b90*/  IMAD.U32 R88, R84, 0x10000, RZ ;  /* 0x0001000054587824 */ /* 0x000fe200078e00ff */
[----:B------:R-:W-:-:S02]  /*8ba0*/  SHF.R.U32.HI R86, RZ, 0x10, R87 ;  /* 0x00000010ff567819 */ /* 0x000fc40000011657 */
[----:B------:R-:W-:Y:S01]  /*8bb0*/  SHF.R.U32.HI R74, RZ, 0x10, R75 ;  /* 0x00000010ff4a7819 */ /* 0x000fe2000001164b */
[----:B------:R-:W-:Y:S01]  /*8bc0*/  FMUL.FTZ R92, R59, R88 ;  /* 0x000000583b5c7220 */ /* 0x000fe20000410000 */
[----:B------:R-:W-:Y:S02]  /*8bd0*/  PRMT R170, R170, 0x5410, R55 ;  /* 0x00005410aaaa7816 */ /* 0x000fe40000000037 */
[----:B------:R-:W-:Y:S01]  /*8be0*/  LOP3.LUT R60, R45, 0xffff0000, RZ, 0xc0, !PT ;  /* 0xffff00002d3c7812 */ /* 0x000fe200078ec0ff */
[-C--:B------:R-:W-:Y:S01]  /*8bf0*/  FFMA.FTZ R92, R57, R90.reuse, -R92 ;  /* 0x0000005a395c7223 */ /* 0x080fe2000001085c */
[----:B------:R-:W-:Y:S01]  /*8c00*/  LOP3.LUT R55, R84, 0xffff0000, RZ, 0xc0, !PT ;  /* 0xffff000054377812 */ /* 0x000fe200078ec0ff */
[----:B------:R-:W-:Y:S01]  /*8c10*/  FMUL.FTZ R84, R59, R90 ;  /* 0x0000005a3b547220 */ /* 0x000fe20000410000 */
[----:B------:R-:W-:Y:S01]  /*8c20*/  PRMT R86, R169, 0x5432, R86 ;  /* 0x00005432a9567816 */ /* 0x000fe20000000056 */
[----:B------:R-:W-:Y:S01]  /*8c30*/  IMAD.U32 R45, R44, 0x10000, RZ ;  /* 0x000100002c2d7824 */ /* 0x000fe200078e00ff */
[----:B------:R-:W-:Y:S01]  /*8c40*/  PRMT R74, R162, 0x5432, R74 ;  /* 0x00005432a24a7816 */ /* 0x000fe2000000004a */
[----:B------:R-:W-:Y:S01]  /*8c50*/  FMUL.FTZ R85, R60, R55 ;  /* 0x000000373c557220 */ /* 0x000fe20000410000 */
[----:B------:R-:W-:Y:S01]  /*8c60*/  LOP3.LUT R58, R41, 0xffff0000, RZ, 0xc0, !PT ;  /* 0xffff0000293a7812 */ /* 0x000fe200078ec0ff */
[----:B------:R-:W-:Y:S01]  /*8c70*/  IMAD.U32 R59, R86, 0x10000, RZ ;  /* 0x00010000563b7824 */ /* 0x000fe200078e00ff */
[----:B------:R-:W-:Y:S01]  /*8c80*/  LOP3.LUT R75, R72, 0xffff0000, RZ, 0xc0, !PT ;  /* 0xffff0000484b7812 */ /* 0x000fe200078ec0ff */
[----:B------:R-:W-:-:S02]  /*8c90*/  IMAD.U32 R72, R74, 0x10000, RZ ;  /* 0x000100004a487824 */ /* 0x000fc400078e00ff */
[----:B------:R-:W-:Y:S01]  /*8ca0*/  FFMA.FTZ R84, R57, R88, R84 ;  /* 0x0000005839547223 */ /* 0x000fe20000010054 */
[----:B------:R-:W-:Y:S01]  /*8cb0*/  LOP3.LUT R47, R47, 0xffff0000, RZ, 0xc0, !PT ;  /* 0xffff00002f2f7812 */ /* 0x000fe200078ec0ff */
[----:B------:R-:W-:Y:S02]  /*8cc0*/  IMAD.U32 R41, R40, 0x10000, RZ ;  /* 0x0001000028297824 */ /* 0x000fe400078e00ff */
[-C--:B------:R-:W-:Y:S01]  /*8cd0*/  FMUL.FTZ R87, R60, R75.reuse ;  /* 0x0000004b3c577220 */ /* 0x080fe20000410000 */
[----:B------:R-:W-:Y:S01]  /*8ce0*/  FFMA.FTZ R57, R58, R75, -R85 ;  /* 0x0000004b3a397223 */ /* 0x000fe20000010855 */
[C---:B------:R-:W-:Y:S01]  /*8cf0*/  FMUL.FTZ R75, R63.reuse, R59 ;  /* 0x0000003b3f4b7220 */ /* 0x040fe20000410000 */
[----:B------:R-:W-:Y:S01]  /*8d00*/  LOP3.LUT R86, R86, 0xffff0000, RZ, 0xc0, !PT ;  /* 0xffff000056567812 */ /* 0x000fe200078ec0ff */
[-C--:B------:R-:W-:Y:S01]  /*8d10*/  FMUL.FTZ R60, R63, R72.reuse ;  /* 0x000000483f3c7220 */ /* 0x080fe20000410000 */
[----:B------:R-:W-:Y:S01]  /*8d20*/  PRMT R53, R168, 0x5410, R53 ;  /* 0x00005410a8357816 */ /* 0x000fe20000000035 */
[----:B------:R-:W-:Y:S01]  /*8d30*/  FFMA.FTZ R55, R58, R55, R87 ;  /* 0x000000373a377223 */ /* 0x000fe20000010057 */
[----:B------:R-:W-:Y:S01]  /*8d40*/  LOP3.LUT R74, R74, 0xffff0000, RZ, 0xc0, !PT ;  /* 0xffff00004a4a7812 */ /* 0x000fe200078ec0ff */
[C---:B------:R-:W-:Y:S01]  /*8d50*/  FFMA.FTZ R58, R62.reuse, R72, -R75 ;  /* 0x000000483e3a7223 */ /* 0x040fe2000001084b */
[----:B------:R-:W-:Y:S01]  /*8d60*/  LOP3.LUT R43, R43, 0xffff0000, RZ, 0xc0, !PT ;  /* 0xffff00002b2b7812 */ /* 0x000fe200078ec0ff */
[----:B------:R-:W-:Y:S01]  /*8d70*/  FFMA.FTZ R59, R62, R59, R60 ;  /* 0x0000003b3e3b7223 */ /* 0x000fe2000001003c */
[----:B------:R-:W-:Y:S01]  /*8d80*/  FMUL.FTZ R72, R47, R86 ;  /* 0x000000562f487220 */ /* 0x000fe20000410000 */
[----:B------:R-:W-:Y:S01]  /*8d90*/  IMAD.U32 R60, R170, 0x10000, RZ ;  /* 0x00010000aa3c7824 */ /* 0x000fe200078e00ff */
[----:B------:R-:W-:Y:S01]  /*8da0*/  LOP3.LUT R44, R44, 0xffff0000, RZ, 0xc0, !PT ;  /* 0xffff00002c2c7812 */ /* 0x000fe200078ec0ff */
[----:B------:R-:W-:-:S02]  /*8db0*/  IMAD.U32 R62, R53, 0x10000, RZ ;  /* 0x00010000353e7824 */ /* 0x000fc400078e00ff */
[-C--:B------:R-:W-:Y:S01]  /*8dc0*/  FMUL.FTZ R88, R47, R74.reuse ;  /* 0x0000004a2f587220 */ /* 0x080fe20000410000 */
[----:B------:R-:W-:Y:S01]  /*8dd0*/  LOP3.LUT R63, R170, 0xffff0000, RZ, 0xc0, !PT ;  /* 0xffff0000aa3f7812 */ /* 0x000fe200078ec0ff */
[----:B------:R-:W-:Y:S01]  /*8de0*/  FFMA.FTZ R47, R43, R74, -R72 ;  /* 0x0000004a2b2f7223 */ /* 0x000fe20000010848 */
[C---:B------:R-:W-:Y:S01]  /*8df0*/  FMUL.FTZ R72, R45.reuse, R60 ;  /* 0x0000003c2d487220 */ /* 0x040fe20000410000 */
[----:B------:R-:W-:Y:S01]  /*8e00*/  LOP3.LUT R40, R40, 0xffff0000, RZ, 0xc0, !PT ;  /* 0xffff000028287812 */ /* 0x000fe200078ec0ff */
[----:B------:R-:W-:Y:S01]  /*8e10*/  FMUL.FTZ R45, R45, R62 ;  /* 0x0000003e2d2d7220 */ /* 0x000fe20000410000 */
[----:B------:R-:W-:Y:S01]  /*8e20*/  LOP3.LUT R53, R53, 0xffff0000, RZ, 0xc0, !PT ;  /* 0xffff000035357812 */ /* 0x000fe200078ec0ff */
[----:B------:R-:W-:Y:S01]  /*8e30*/  FFMA.FTZ R86, R43, R86, R88 ;  /* 0x000000562b567223 */ /* 0x000fe20000010058 */
[----:B------:R-:W-:Y:S01]  /*8e40*/  PRMT R56, R169, 0x5410, R56 ;  /* 0x00005410a9387816 */ /* 0x000fe20000000038 */
[----:B------:R-:W-:Y:S01]  /*8e50*/  FMUL.FTZ R43, R44, R63 ;  /* 0x0000003f2c2b7220 */ /* 0x000fe20000410000 */
[----:B------:R-:W-:Y:S01]  /*8e60*/  PRMT R54, R162, 0x5410, R54 ;  /* 0x00005410a2367816 */ /* 0x000fe20000000036 */
[C---:B------:R-:W-:Y:S01]  /*8e70*/  FFMA.FTZ R62, R41.reuse, R62, -R72 ;  /* 0x0000003e293e7223 */ /* 0x040fe20000010848 */
[----:B------:R-:W-:Y:S01]  /*8e80*/  FFMA.FTZ R41, R41, R60, R45 ;  /* 0x0000003c29297223 */ /* 0x000fe2000001002d */
[----:B------:R-:W-:Y:S01]  /*8e90*/  LOP3.LUT R46, R46, 0xffff0000, RZ, 0xc0, !PT ;  /* 0xffff00002e2e7812 */ /* 0x000fe200078ec0ff */
[-C--:B------:R-:W-:Y:S01]  /*8ea0*/  FMUL.FTZ R75, R44, R53.reuse ;  /* 0x000000352c4b7220 */ /* 0x080fe20000410000 */
[----:B------:R-:W-:Y:S01]  /*8eb0*/  FFMA.FTZ R43, R40, R53, -R43 ;  /* 0x00000035282b7223 */ /* 0x000fe2000001082b */
[C---:B------:R-:W-:Y:S01]  /*8ec0*/  LOP3.LUT R45, R56.reuse, 0xffff0000, RZ, 0xc0, !PT ;  /* 0xffff0000382d7812 */ /* 0x040fe200078ec0ff */
[----:B------:R-:W-:Y:S01]  /*8ed0*/  IMAD.U32 R60, R56, 0x10000, RZ ;  /* 0x00010000383c7824 */ /* 0x000fe200078e00ff */
[C---:B------:R-:W-:Y:S01]  /*8ee0*/  LOP3.LUT R53, R54.reuse, 0xffff0000, RZ, 0xc0, !PT ;  /* 0xffff000036357812 */ /* 0x040fe200078ec0ff */
[----:B------:R-:W-:-:S02]  /*8ef0*/  IMAD.U32 R44, R54, 0x10000, RZ ;  /* 0x00010000362c7824 */ /* 0x000fc400078e00ff */
[----:B------:R-:W-:Y:S01]  /*8f00*/  FFMA.FTZ R40, R40, R63, R75 ;  /* 0x0000003f28287223 */ /* 0x000fe2000001004b */
[----:B------:R-:W-:Y:S01]  /*8f10*/  LOP3.LUT R42, R42, 0xffff0000, RZ, 0xc0, !PT ;  /* 0xffff00002a2a7812 */ /* 0x000fe200078ec0ff */
[C---:B------:R-:W-:Y:S01]  /*8f20*/  FMUL.FTZ R54, R73.reuse, R60 ;  /* 0x0000003c49367220 */ /* 0x040fe20000410000 */
[C---:B------:R-:W-:Y:S01]  /*8f30*/  FMUL.FTZ R63, R46.reuse, R45 ;  /* 0x0000002d2e3f7220 */ /* 0x040fe20000410000 */
[----:B------:R-:W-:Y:S01]  /*8f40*/  FMUL.FTZ R73, R73, R44 ;  /* 0x0000002c49497220 */ /* 0x000fe20000410000 */
[-C--:B------:R-:W-:Y:S01]  /*8f50*/  FMUL.FTZ R46, R46, R53.reuse ;  /* 0x000000352e2e7220 */ /* 0x080fe20000410000 */
[----:B------:R-:W-:Y:S01]  /*8f60*/  F2FP.BF16.F32.PACK_AB R47, R47, R58 ;  /* 0x0000003a2f2f723e */ /* 0x000fe200000010ff */
        /* <DEDUP_REMOVED lines=15> */
.L_x_6272:
[----:B------:R-:W-:Y:S05]  /*9060*/  BSYNC B2 ;  /* 0x0000000000027941 */ /* 0x000fea0003800000 */
.L_x_6271:
[----:B0-----:R3:W-:Y:S04]  /*9070*/  STG.E.128 desc[UR60][R48.64], R40 ;  /* 0x0000002830007986 */ /* 0x0017e8000c101d3c */
[----:B--2---:R3:W-:Y:S02]  /*9080*/  @!P3 STG.E.128 desc[UR60][R50.64], R44 ;  /* 0x0000002c3200b986 */ /* 0x0047e4000c101d3c */
.L_x_6270:
[----:B------:R-:W-:Y:S05]  /*9090*/  BSYNC B1 ;  /* 0x0000000000017941 */ /* 0x000fea0003800000 */
.L_x_6269:
        /* <DEDUP_REMOVED lines=39> */
[--C-:B------:R-:W-:Y:S01]  /*9310*/  SHF.R.U32.HI R69, RZ, 0x10, R81.reuse ;  /* 0x00000010ff457819 */ /* 0x100fe20000011651 */
[----:B------:R-:W-:Y:S01]  /*9320*/  IMAD.U32 R63, R47, 0x10000, RZ ;  /* 0x000100002f3f7824 */ /* 0x000fe200078e00ff */
[----:B------:R-:W-:Y:S01]  /*9330*/  PRMT R54, R157, 0x5432, R54 ;  /* 0x000054329d367816 */ /* 0x000fe20000000036 */
[----:B------:R-:W-:Y:S01]  /*9340*/  IMAD.U32 R60, R43, 0x10000, RZ ;  /* 0x000100002b3c7824 */ /* 0x000fe200078e00ff */
[----:B------:R-:W-:Y:S01]  /*9350*/  SHF.R.U64 R57, R80, 0x10, R81 ;  /* 0x0000001050397819 */ /* 0x000fe20000001251 */
[----:B------:R-:W-:Y:S01]  /*9360*/  IMAD.U32 R55, R42, 0x10000, RZ ;  /* 0x000100002a377824 */ /* 0x000fe200078e00ff */
[----:B------:R-:W-:-:S02]  /*9370*/  PRMT R157, R157, 0x5410, R72 ;  /* 0x000054109d9d7816 */ /* 0x000fc40000000048 */
[----:B------:R-:W-:Y:S02]  /*9380*/  PRMT R69, R160, 0x5432, R69 ;  /* 0x00005432a0457816 */ /* 0x000fe40000000045 */
[--C-:B------:R-:W-:Y:S02]  /*9390*/  SHF.R.U64 R59, R70, 0x10, R71.reuse ;  /* 0x00000010463b7819 */ /* 0x100fe40000001247 */
[----:B------:R-:W-:Y:S01]  /*93a0*/  SHF.R.U32.HI R71, RZ, 0x10, R71 ;  /* 0x00000010ff477819 */ /* 0x000fe20000011647 */
[----:B------:R-:W-:Y:S01]  /*93b0*/  IMAD.U32 R73, R69, 0x10000, RZ ;  /* 0x0001000045497824 */ /* 0x000fe200078e00ff */
[----:B------:R-:W-:Y:S01]  /*93c0*/  PRMT R160, R160, 0x5410, R57 ;  /* 0x00005410a0a07816 */ /* 0x000fe20000000039 */
[----:B------:R-:W-:Y:S01]  /*93d0*/  IMAD.U32 R57, R157, 0x10000, RZ ;  /* 0x000100009d397824 */ /* 0x000fe200078e00ff */
[--C-:B------:R-:W-:Y:S02]  /*93e0*/  SHF.R.U64 R62, R82, 0x10, R83.reuse ;  /* 0x00000010523e7819 */ /* 0x100fe40000001253 */
[----:B------:R-:W-:-:S02]  /*93f0*/  SHF.R.U32.HI R82, RZ, 0x10, R83 ;  /* 0x00000010ff527819 */ /* 0x000fc40000011653 */
[C---:B------:R-:W-:Y:S02]  /*9400*/  PRMT R59, R158.reuse, 0x5432, R59 ;  /* 0x000054329e3b7816 */ /* 0x040fe4000000003b */
[----:B------:R-:W-:Y:S01]  /*9410*/  PRMT R158, R158, 0x5410, R71 ;  /* 0x000054109e9e7816 */ /* 0x000fe20000000047 */
[C---:B------:R-:W-:Y:S01]  /*9420*/  FMUL.FTZ R71, R68.reuse, R73 ;  /* 0x0000004944477220 */ /* 0x040fe20000410000 */
[----:B------:R-:W-:Y:S01]  /*9430*/  LOP3.LUT R70, R69, 0xffff0000, RZ, 0xc0, !PT ;  /* 0xffff000045467812 */ /* 0x000fe200078ec0ff */
[-C--:B------:R-:W-:Y:S01]  /*9440*/  FMUL.FTZ R69, R68, R57.reuse ;  /* 0x0000003944457220 */ /* 0x080fe20000410000 */
[----:B------:R-:W-:Y:S01]  /*9450*/  LOP3.LUT R61, R45, 0xffff0000, RZ, 0xc0, !PT ;  /* 0xffff00002d3d7812 */ /* 0x000fe200078ec0ff */
        /* <DEDUP_REMOVED lines=8> */
[----:B------:R-:W-:Y:S01]  /*94e0*/  FMUL.FTZ R74, R61, R68 ;  /* 0x000000443d4a7220 */ /* 0x000fe20000410000 */
        /* <DEDUP_REMOVED lines=8> */
[----:B------:R-:W-:Y:S01]  /*9570*/  IMAD.U32 R45, R44, 0x10000, RZ ;  /* 0x000100002c2d7824 */ /* 0x000fe200078e00ff */
[----:B------:R-:W-:Y:S01]  /*9580*/  LOP3.LUT R43, R43, 0xffff0000, RZ, 0xc0, !PT ;  /* 0xffff00002b2b7812 */ /* 0x000fe200078ec0ff */
[----:B------:R-:W-:Y:S01]  /*9590*/  FFMA.FTZ R60, R60, R71, R72 ;  /* 0x000000473c3c7223 */ /* 0x000fe20000010048 */
[----:B------:R-:W-:Y:S01]  /*95a0*/  IMAD.U32 R74, R160, 0x10000, RZ ;  /* 0x00010000a04a7824 */ /* 0x000fe200078e00ff */
[----:B------:R-:W-:Y:S01]  /*95b0*/  LOP3.LUT R44, R44, 0xffff0000, RZ, 0xc0, !PT ;  /* 0xffff00002c2c7812 */ /* 0x000fe200078ec0ff */
[----:B------:R-:W-:Y:S01]  /*95c0*/  FMUL.FTZ R80, R47, R82 ;  /* 0x000000522f507220 */ /* 0x000fe20000410000 */
[----:B------:R-:W-:-:S02]  /*95d0*/  IMAD.U32 R72, R54, 0x10000, RZ ;  /* 0x0001000036487824 */ /* 0x000fc400078e00ff */
[----:B------:R-:W-:Y:S01]  /*95e0*/  FMUL.FTZ R84, R47, R70 ;  /* 0x000000462f547220 */ /* 0x000fe20000410000 */
[----:B------:R-:W-:Y:S01]  /*95f0*/  LOP3.LUT R63, R160, 0xffff0000, RZ, 0xc0, !PT ;  /* 0xffff0000a03f7812 */ /* 0x000fe200078ec0ff */
[----:B------:R-:W-:Y:S01]  /*9600*/  IMAD.U32 R41, R40, 0x10000, RZ ;  /* 0x0001000028297824 */ /* 0x000fe200078e00ff */
[----:B------:R-:W-:Y:S01]  /*9610*/  LOP3.LUT R47, R54, 0xffff0000, RZ, 0xc0, !PT ;  /* 0xffff0000362f7812 */ /* 0x000fe200078ec0ff */
[----:B------:R-:W-:Y:S01]  /*9620*/  FMUL.FTZ R54, R45, R74 ;  /* 0x0000004a2d367220 */ /* 0x000fe20000410000 */
[----:B------:R-:W-:Y:S01]  /*9630*/  LOP3.LUT R40, R40, 0xffff0000, RZ, 0xc0, !PT ;  /* 0xffff000028287812 */ /* 0x000fe200078ec0ff */
[----:B------:R-:W-:Y:S01]  /*9640*/  FFMA.FTZ R70, R43, R70, -R80 ;  /* 0x000000462b467223 */ /* 0x000fe20000010850 */
[----:B------:R-:W-:Y:S01]  /*9650*/  FMUL.FTZ R45, R45, R72 ;  /* 0x000000482d2d7220 */ /* 0x000fe20000410000 */
[----:B------:R-:W-:Y:S01]  /*9660*/  FFMA.FTZ R71, R43, R82, R84 ;  /* 0x000000522b477223 */ /* 0x000fe20000010054 */
[----:B------:R-:W-:Y:S01]  /*9670*/  PRMT R62, R159, 0x5410, R62 ;  /* 0x000054109f3e7816 */ /* 0x000fe2000000003e */
[----:B------:R-:W-:Y:S01]  /*9680*/  FMUL.FTZ R43, R44, R63 ;  /* 0x0000003f2c2b7220 */ /* 0x000fe20000410000 */
[----:B------:R-:W-:Y:S01]  /*9690*/  LOP3.LUT R56, R42, 0xffff0000, RZ, 0xc0, !PT ;  /* 0xffff00002a387812 */ /* 0x000fe200078ec0ff */
[----:B------:R-:W-:-:S02]  /*96a0*/  IMAD.U32 R42, R46, 0x10000, RZ ;  /* 0x000100002e2a7824 */ /* 0x000fc400078e00ff */
[C---:B------:R-:W-:Y:S01]  /*96b0*/  FFMA.FTZ R54, R41.reuse, R72, -R54 ;  /* 0x0000004829367223 */ /* 0x040fe20000010836 */
[----:B------:R-:W-:Y:S01]  /*96c0*/  FFMA.FTZ R74, R41, R74, R45 ;  /* 0x0000004a294a7223 */ /* 0x000fe2000001002d */
[-C--:B------:R-:W-:Y:S01]  /*96d0*/  FMUL.FTZ R69, R44, R47.reuse ;  /* 0x0000002f2c457220 */ /* 0x080fe20000410000 */
[----:B------:R-:W-:Y:S01]  /*96e0*/  LOP3.LUT R46, R46, 0xffff0000, RZ, 0xc0, !PT ;  /* 0xffff00002e2e7812 */ /* 0x000fe200078ec0ff */
[----:B------:R-:W-:Y:S01]  /*96f0*/  FFMA.FTZ R47, R40, R47, -R43 ;  /* 0x0000002f282f7223 */ /* 0x000fe2000001082b */
[C---:B------:R-:W-:Y:S01]  /*9700*/  IMAD.U32 R41, R59.reuse, 0x10000, RZ ;  /* 0x000100003b297824 */ /* 0x040fe200078e00ff */
[C---:B------:R-:W-:Y:S01]  /*9710*/  LOP3.LUT R45, R62.reuse, 0xffff0000, RZ, 0xc0, !PT ;  /* 0xffff00003e2d7812 */ /* 0x040fe200078ec0ff */
[----:B------:R-:W-:Y:S01]  /*9720*/  IMAD.U32 R43, R62, 0x10000, RZ ;  /* 0x000100003e2b7824 */ /* 0x000fe200078e00ff */
[----:B------:R-:W-:Y:S01]  /*9730*/  LOP3.LUT R59, R59, 0xffff0000, RZ, 0xc0, !PT ;  /* 0xffff00003b3b7812 */ /* 0x000fe200078ec0ff */
[----:B------:R-:W-:Y:S01]  /*9740*/  FFMA.FTZ R69, R40, R63, R69 ;  /* 0x0000003f28457223 */ /* 0x000fe20000010045 */
[----:B------:R-:W-:Y:S01]  /*9750*/  F2FP.BF16.F32.PACK_AB R53, R53, R58 ;  /* 0x0000003a3535723e */ /* 0x000fe200000010ff */
        /* <DEDUP_REMOVED lines=20> */
.L_x_6276:
[----:B------:R-:W-:Y:S05]  /*98a0*/  BSYNC B2 ;  /* 0x0000000000027941 */ /* 0x000fea0003800000 */
.L_x_6275:
[----:B0-----:R4:W-:Y:S04]  /*98b0*/  STG.E.128 desc[UR60][R48.64], R40 ;  /* 0x0000002830007986 */ /* 0x0019e8000c101d3c */
[----:B--2---:R4:W-:Y:S02]  /*98c0*/  @!P3 STG.E.128 desc[UR60][R50.64], R44 ;  /* 0x0000002c3200b986 */ /* 0x0049e4000c101d3c */
.L_x_6274:
[----:B------:R-:W-:Y:S05]  /*98d0*/  BSYNC B1 ;  /* 0x0000000000017941 */ /* 0x000fea0003800000 */
.L_x_6273:
[----:B------:R-:W-:-:S13]  /*98e0*/  ISETP.NE.AND P3, PT, R32, RZ, PT ;  /* 0x000000ff2000720c */ /* 0x000fda0003f65270 */
[----:B------:R-:W-:Y:S05]  /*98f0*/  @!P3 BRA `(.L_x_6227) ;  /* 0x0000000800e8b947 */ /* 0x000fea0003800000 */
[----:B---34-:R-:W2:Y:S01]  /*9900*/  LDL R40, [R1+0x8] ;  /* 0x0000080001287983 */ /* 0x018ea20000100800 */
        /* <DEDUP_REMOVED lines=39> */
[----:B------:R-:W-:-:S02]  /*9b80*/  SHF.R.U32.HI R66, RZ, 0x10, R67 ;  /* 0x00000010ff427819 */ /* 0x000fc40000011643 */
[----:B------:R-:W-:Y:S02]  /*9b90*/  PRMT R47, R156, 0x5410, R65 ;  /* 0x000054109c2f7816 */ /* 0x000fe40000000041 */
[----:B------:R-:W-:Y:S02]  /*9ba0*/  SHF.R.U64 R67, R78, 0x10, R79 ;  /* 0x000000104e437819 */ /* 0x000fe4000000124f */
[----:B------:R-:W-:Y:S02]  /*9bb0*/  PRMT R156, R156, 0x5432, R77 ;  /* 0x000054329c9c7816 */ /* 0x000fe4000000004d */
[----:B------:R-:W-:Y:S02]  /*9bc0*/  SHF.R.U32.HI R78, RZ, 0x10, R79 ;  /* 0x00000010ff4e7819 */ /* 0x000fe4000001164f */
[----:B------:R-:W-:Y:S01]  /*9bd0*/  PRMT R63, R154, 0x5432, R63 ;  /* 0x000054329a3f7816 */ /* 0x000fe2000000003f */
[----:B------:R-:W-:Y:S01]  /*9be0*/  IMAD.U32 R65, R156, 0x10000, RZ ;  /* 0x000100009c417824 */ /* 0x000fe200078e00ff */
[----:B------:R-:W-:-:S02]  /*9bf0*/  PRMT R64, R153, 0x5410, R64 ;  /* 0x0000541099407816 */ /* 0x000fc40000000040 */
[----:B------:R-:W-:Y:S01]  /*9c00*/  LOP3.LUT R59, R45, 0xffff0000, RZ, 0xc0, !PT ;  /* 0xffff00002d3b7812 */ /* 0x000fe200078ec0ff */
[----:B------:R-:W-:Y:S01]  /*9c10*/  IMAD.U32 R45, R63, 0x10000, RZ ;  /* 0x000100003f2d7824 */ /* 0x000fe200078e00ff */
[----:B------:R-:W-:Y:S02]  /*9c20*/  PRMT R62, R155, 0x5410, R62 ;  /* 0x000054109b3e7816 */ /* 0x000fe4000000003e */
[----:B------:R-:W-:Y:S01]  /*9c30*/  PRMT R153, R153, 0x5432, R78 ;  /* 0x0000543299997816 */ /* 0x000fe2000000004e */
[----:B------:R-:W-:Y:S01]  /*9c40*/  FMUL.FTZ R69, R58, R45 ;  /* 0x0000002d3a457220 */ /* 0x000fe20000410000 */
[----:B------:R-:W-:Y:S02]  /*9c50*/  PRMT R155, R155, 0x5432, R66 ;  /* 0x000054329b9b7816 */ /* 0x000fe40000000042 */
[----:B------:R-:W-:Y:S01]  /*9c60*/  PRMT R154, R154, 0x5410, R67 ;  /* 0x000054109a9a7816 */ /* 0x000fe20000000043 */
[----:B------:R-:W-:Y:S01]  /*9c70*/  FMUL.FTZ R67, R58, R65 ;  /* 0x000000413a437220 */ /* 0x000fe20000410000 */
[----:B------:R-:W-:Y:S01]  /*9c80*/  IMAD.U32 R66, R153, 0x10000, RZ ;  /* 0x0001000099427824 */ /* 0x000fe200078e00ff */
[----:B------:R-:W-:Y:S01]  /*9c90*/  LOP3.LUT R156, R156, 0xffff0000, RZ, 0xc0, !PT ;  /* 0xffff00009c9c7812 */ /* 0x000fe200078ec0ff */
[----:B------:R-:W-:Y:S01]  /*9ca0*/  IMAD.U32 R58, R155, 0x10000, RZ ;  /* 0x000100009b3a7824 */ /* 0x000fe200078e00ff */
[----:B------:R-:W-:Y:S01]  /*9cb0*/  LOP3.LUT R63, R63, 0xffff0000, RZ, 0xc0, !PT ;  /* 0xffff00003f3f7812 */ /* 0x000fe200078ec0ff */
[C---:B------:R-:W-:Y:S01]  /*9cc0*/  FFMA.FTZ R45, R54.reuse, R45, -R67 ;  /* 0x0000002d362d7223 */ /* 0x040fe20000010843 */
[----:B------:R-:W-:Y:S01]  /*9cd0*/  FFMA.FTZ R54, R54, R65, R69 ;  /* 0x0000004136367223 */ /* 0x000fe20000010045 */
[C---:B------:R-:W-:Y:S01]  /*9ce0*/  FMUL.FTZ R72, R60.reuse, R66 ;  /* 0x000000423c487220 */ /* 0x040fe20000410000 */
[----:B------:R-:W-:Y:S01]  /*9cf0*/  LOP3.LUT R56, R41, 0xffff0000, RZ, 0xc0, !PT ;  /* 0xffff000029387812 */ /* 0x000fe200078ec0ff */
[----:B------:R-:W-:Y:S01]  /*9d00*/  FMUL.FTZ R65, R60, R58 ;  /* 0x0000003a3c417220 */ /* 0x000fe20000410000 */
[----:B------:R-:W-:Y:S01]  /*9d10*/  LOP3.LUT R68, R153, 0xffff0000, RZ, 0xc0, !PT ;  /* 0xffff000099447812 */ /* 0x000fe200078ec0ff */
[C---:B------:R-:W-:Y:S01]  /*9d20*/  FMUL.FTZ R67, R59.reuse, R156 ;  /* 0x0000009c3b437220 */ /* 0x040fe20000410000 */
[-C--:B------:R-:W-:Y:S01]  /*9d30*/  FMUL.FTZ R59, R59, R63.reuse ;  /* 0x0000003f3b3b7220 */ /* 0x080fe20000410000 */
[----:B------:R-:W-:Y:S01]  /*9d40*/  FFMA.FTZ R72, R57, R58, -R72 ;  /* 0x0000003a39487223 */ /* 0x000fe20000010848 */
[----:B------:R-:W-:Y:S01]  /*9d50*/  LOP3.LUT R55, R43, 0xffff0000, RZ, 0xc0, !PT ;  /* 0xffff00002b377812 */ /* 0x000fe200078ec0ff */
[----:B------:R-:W-:Y:S01]  /*9d60*/  FFMA.FTZ R65, R57, R66, R65 ;  /* 0x0000004239417223 */ /* 0x000fe20000010041 */
[----:B------:R-:W-:Y:S01]  /*9d70*/  LOP3.LUT R58, R155, 0xffff0000, RZ, 0xc0, !PT ;  /* 0xffff00009b3a7812 */ /* 0x000fe200078ec0ff */
[C---:B------:R-:W-:Y:S01]  /*9d80*/  FFMA.FTZ R70, R56.reuse, R63, -R67 ;  /* 0x0000003f38467223 */ /* 0x040fe20000010843 */
[----:B------:R-:W-:Y:S01]  /*9d90*/  FMUL.FTZ R66, R61, R68 ;  /* 0x000000443d427220 */ /* 0x000fe20000410000 */
[----:B------:R-:W-:Y:S01]  /*9da0*/  FFMA.FTZ R63, R56, R156, R59 ;  /* 0x0000009c383f7223 */ /* 0x000fe2000001003b */
[----:B------:R-:W-:-:S02]  /*9db0*/  IMAD.U32 R60, R64, 0x10000, RZ ;  /* 0x00010000403c7824 */ /* 0x000fc400078e00ff */
[-C--:B------:R-:W-:Y:S01]  /*9dc0*/  FMUL.FTZ R74, R61, R58.reuse ;  /* 0x0000003a3d4a7220 */ /* 0x080fe20000410000 */
[----:B------:R-:W-:Y:S02]  /*9dd0*/  IMAD.U32 R56, R62, 0x10000, RZ ;  /* 0x000100003e387824 */ /* 0x000fe400078e00ff */
[----:B------:R-:W-:Y:S01]  /*9de0*/  FFMA.FTZ R67, R55, R58, -R66 ;  /* 0x0000003a37437223 */ /* 0x000fe20000010842 */
[C---:B------:R-:W-:Y:S01]  /*9df0*/  FMUL.FTZ R58, R53.reuse, R60 ;  /* 0x0000003c353a7220 */ /* 0x040fe20000410000 */
[----:B------:R-:W-:Y:S01]  /*9e00*/  LOP3.LUT R44, R44, 0xffff0000, RZ, 0xc0, !PT ;  /* 0xffff00002c2c7812 */ /* 0x000fe200078ec0ff */
[-C--:B------:R-:W-:Y:S01]  /*9e10*/  FMUL.FTZ R53, R53, R56.reuse ;  /* 0x0000003835357220 */ /* 0x080fe20000410000 */
[----:B------:R-:W-:Y:S01]  /*9e20*/  LOP3.LUT R59, R64, 0xffff0000, RZ, 0xc0, !PT ;  /* 0xffff0000403b7812 */ /* 0x000fe200078ec0ff */
[----:B------:R-:W-:Y:S01]  /*9e30*/  IMAD.U32 R41, R42, 0x10000, RZ ;  /* 0x000100002a297824 */ /* 0x000fe200078e00ff */
[----:B------:R-:W-:Y:S01]  /*9e40*/  LOP3.LUT R57, R62, 0xffff0000, RZ, 0xc0, !PT ;  /* 0xffff00003e397812 */ /* 0x000fe200078ec0ff */
[C---:B------:R-:W-:Y:S01]  /*9e50*/  FFMA.FTZ R58, R51.reuse, R56, -R58 ;  /* 0x00000038333a7223 */ /* 0x040fe2000001083a */
[----:B------:R-:W-:Y:S01]  /*9e60*/  LOP3.LUT R43, R42, 0xffff0000, RZ, 0xc0, !PT ;  /* 0xffff00002a2b7812 */ /* 0x000fe200078ec0ff */
[----:B------:R-:W-:Y:S01]  /*9e70*/  FFMA.FTZ R53, R51, R60, R53 ;  /* 0x0000003c33357223 */ /* 0x000fe20000010035 */
[C---:B------:R-:W-:Y:S01]  /*9e80*/  IMAD.U32 R42, R46.reuse, 0x10000, RZ ;  /* 0x000100002e2a7824 */ /* 0x040fe200078e00ff */
[----:B------:R-:W-:Y:S01]  /*9e90*/  LOP3.LUT R46, R46, 0xffff0000, RZ, 0xc0, !PT ;  /* 0xffff00002e2e7812 */ /* 0x000fe200078ec0ff */
[----:B------:R-:W-:-:S02]  /*9ea0*/  IMAD.U32 R51, R154, 0x10000, RZ ;  /* 0x000100009a337824 */ /* 0x000fc400078e00ff */
[----:B------:R-:W-:Y:S01]  /*9eb0*/  FFMA.FTZ R74, R55, R68, R74 ;  /* 0x00000044374a7223 */ /* 0x000fe2000001004a */
[----:B------:R-:W-:Y:S01]  /*9ec0*/  LOP3.LUT R154, R154, 0xffff0000, RZ, 0xc0, !PT ;  /* 0xffff00009a9a7812 */ /* 0x000fe200078ec0ff */
[C---:B------:R-:W-:Y:S01]  /*9ed0*/  FMUL.FTZ R55, R44.reuse, R59 ;  /* 0x0000003b2c377220 */ /* 0x040fe20000410000 */
[----:B------:R-:W-:Y:S01]  /*9ee0*/  FMUL.FTZ R61, R44, R57 ;  /* 0x000000392c3d7220 */ /* 0x000fe20000410000 */
[----:B------:R-:W-:Y:S01]  /*9ef0*/  LOP3.LUT R40, R40, 0xffff0000, RZ, 0xc0, !PT ;  /* 0xffff000028287812 */ /* 0x000fe200078ec0ff */
[C---:B------:R-:W-:Y:S01]  /*9f00*/  IMAD.U32 R44, R47.reuse, 0x10000, RZ ;  /* 0x000100002f2c7824 */ /* 0x040fe200078e00ff */
[----:B------:R-:W-:Y:S01]  /*9f10*/  LOP3.LUT R47, R47, 0xffff0000, RZ, 0xc0, !PT ;  /* 0xffff00002f2f7812 */ /* 0x000fe200078ec0ff */
        /* <DEDUP_REMOVED lines=14> */
[----:B------:R-:W-:Y:S02]  /*a000*/  F2FP.BF16.F32.PACK_AB R41, R70, R45 ;  /* 0x0000002d4629723e */ /* 0x000fe400000010ff */
[----:B------:R-:W-:Y:S01]  /*a010*/  F2FP.BF16.F32.PACK_AB R44, R40, R53 ;  /* 0x00000035282c723e */ /* 0x000fe200000010ff */
[----:B------:R-:W-:Y:S01]  /*a020*/  IMAD.MOV.U32 R40, RZ, RZ, R58 ;  /* 0x000000ffff287224 */ /* 0x000fe200078e003a */
[----:B------:R-:W-:Y:S01]  /*a030*/  F2FP.BF16.F32.PACK_AB R46, R57, R42 ;  /* 0x0000002a392e723e */ /* 0x000fe200000010ff */
[----:B------:R-:W-:Y:S01]  /*a040*/  IMAD.MOV.U32 R42, RZ, RZ, R56 ;  /* 0x000000ffff2a7224 */ /* 0x000fe200078e0038 */
[----:B------:R-:W-:-:S02]  /*a050*/  F2FP.BF16.F32.PACK_AB R43, R67, R72 ;  /* 0x00000048432b723e */ /* 0x000fc400000010ff */
[----:B------:R-:W-:-:S07]  /*a060*/  F2FP.BF16.F32.PACK_AB R45, R63, R54 ;  /* 0x000000363f2d723e */ /* 0x000fce00000010ff */
.L_x_6278:
[----:B------:R-:W-:Y:S05]  /*a070*/  BSYNC B1 ;  /* 0x0000000000017941 */ /* 0x000fea0003800000 */
.L_x_6277:
        /* <DEDUP_REMOVED lines=10> */
.L_x_6194:
[----:B------:R-:W2:Y:S02]  /*a120*/  LDL R40, [R1+0x4c] ;  /* 0x00004c0001287983 */ /* 0x000ea40000100800 */
[----:B--2---:R-:W-:-:S13]  /*a130*/  R2UR UR4, R40 ;  /* 0x00000000280472ca */ /* 0x004fda00000e0000 */
[----:B------:R-:W-:-:S06]  /*a140*/  UISETP.NE.AND UP0, UPT, UR4, 0x3, UPT ;  /* 0x000000030400788c */ /* 0x000fcc000bf05270 */
[----:B------:R-:W-:-:S13]  /*a150*/  PLOP3.LUT P2, PT, PT, PT, UP0, 0x80, 0x0 ;  /* 0x000000000000781c */ /* 0x000fda0003f4f008 */
[----:B------:R-:W-:Y:S05]  /*a160*/  @!P2 BRA `(.L_x_6279) ;  /* 0x000000000004a947 */ /* 0x000fea0003800000 */
[----:B------:R-:W-:Y:S01]  /*a170*/  BPT.TRAP 0x1 ;  /* 0x000000040000795c */ /* 0x000fe20000300000 */
.L_x_6279:
[----:B------:R-:W-:Y:S01]  /*a180*/  IMAD R96, R17, 0x8, R16 ;  /* 0x0000000811607824 */ /* 0x000fe200078e0210 */
[----:B------:R-:W-:Y:S01]  /*a190*/  SHF.L.U32 R97, R209, 0x1f, RZ ;  /* 0x0000001fd1617819 */ /* 0x000fe200000006ff */
[----:B------:R-:W-:Y:S01]  /*a1a0*/  IMAD R39, R24, -0x70, R2 ;  /* 0xffffff9018277824 */ /* 0x000fe200078e0202 */
[----:B------:R-:W-:Y:S02]  /*a1b0*/  BSSY B1, `(.L_x_6280) ;  /* 0x0000004000017945 */ /* 0x000fe40003800000 */
[----:B------:R-:W1:Y:S02]  /*a1c0*/  SYNCS.PHASECHK.TRANS64.TRYWAIT P3, [R96+URZ+0x36890], R97 ;  /* 0x03689061600075a7 */ /* 0x000e64000806017f */
[----:B------:R-:W-:Y:S01]  /*a1d0*/  VIMNMX R39, R39, 0x70, PT ;  /* 0x0000007027277848 */ /* 0x000fe20003fe0100 */
[----:B-1----:R-:W-:Y:S06]  /*a1e0*/  @!P3 BRA `(.L_x_6281) ;  /* 0x0000023800c4b947 */ /* 0x002fec0003800000 */
.L_x_6581:
[----:B------:R-:W-:Y:S05]  /*a1f0*/  BSYNC B1 ;  /* 0x0000000000017941 */ /* 0x000fea0003800000 */
.L_x_6280:
        /* <DEDUP_REMOVED lines=21> */
.L_x_6283:
[----:B------:R-:W-:Y:S05]  /*a350*/  BSYNC B1 ;  /* 0x0000000000017941 */ /* 0x000fea0003800000 */
.L_x_6282:
        /* <DEDUP_REMOVED lines=20> */
.L_x_6227:
[----:B------:R-:W-:Y:S05]  /*a4a0*/  BSYNC B0 ;  /* 0x0000000000007941 */ /* 0x000fea0003800000 */
.L_x_6193:
        /* <DEDUP_REMOVED lines=17> */
.L_x_6285:
[----:B------:R-:W-:Y:S05]  /*a5c0*/  BSYNC B0 ;  /* 0x0000000000007941 */ /* 0x000fea0003800000 */
.L_x_6284:
        /* <DEDUP_REMOVED lines=13> */
.L_x_6582:
[----:B------:R-:W-:Y:S05]  /*a6a0*/  BSYNC B0 ;  /* 0x0000000000007941 */ /* 0x000fea0003800000 */
.L_x_6286:
        /* <DEDUP_REMOVED lines=39> */
.L_x_6289:
[----:B------:R-:W-:Y:S05]  /*a920*/  BSYNC B0 ;  /* 0x0000000000007941 */ /* 0x000fea0003800000 */
.L_x_6288:
        /* <DEDUP_REMOVED lines=36> */
.L_x_6291:
[----:B------:R-:W-:Y:S05]  /*ab70*/  BSYNC B0 ;  /* 0x0000000000007941 */ /* 0x000fea0003800000 */
.L_x_6290:
        /* <DEDUP_REMOVED lines=14> */
[----:B------:R-:W-:Y:S02]  /*ac60*/  SEL R38, RZ, 0x1, P3 ;  /* 0x00000001ff267807 */ /* 0x000fe40001800000 */
[----:B------:R-:W-:Y:S02]  /*ac70*/  SEL R17, R17, RZ, P3 ;  /* 0x000000ff11117207 */ /* 0x000fe40001800000 */
[----:B------:R-:W-:Y:S02]  /*ac80*/  LOP3.LUT R209, R209, R38, RZ, 0x3c, !PT ;  /* 0x00000026d1d17212 */ /* 0x000fe400078e3cff */
[----:B---3--:R-:W-:-:S13]  /*ac90*/  LOP3.LUT P4, RZ, R37, 0x2, RZ, 0xc0, !PT ;  /* 0x0000000225ff7812 */ /* 0x008fda000788c0ff */
[----:B0-----:R-:W-:Y:S05]  /*aca0*/  @P4 BRA `(.L_x_6292) ;  /* 0xffffff7c002c4947 */ /* 0x001fea000383ffff */
.L_x_6188:
        /* <DEDUP_REMOVED lines=17> */
[----:B------:R-:W-:Y:S01]  /*adc0*/  CS2R R96, SRZ ;  /* 0x0000000000607805 */ /* 0x000fe2000001ff00 */
[----:B------:R-:W-:Y:S01]  /*add0*/  IMAD.MOV.U32 R95, RZ, RZ, RZ ;  /* 0x000000ffff5f7224 */ /* 0x000fe200078e00ff */
[----:B------:R-:W-:Y:S02]  /*ade0*/  CS2R R90, SRZ ;  /* 0x00000000005a7805 */ /* 0x000fe4000001ff00 */
[----:B------:R-:W-:Y:S02]  /*adf0*/  CS2R R92, SRZ ;  /* 0x00000000005c7805 */ /* 0x000fe4000001ff00 */
[----:B------:R-:W-:Y:S01]  /*ae00*/  CS2R R88, SRZ ;  /* 0x0000000000587805 */ /* 0x000fe2000001ff00 */
[----:B------:R-:W-:Y:S01]  /*ae10*/  IMAD.MOV.U32 R87, RZ, RZ, RZ ;  /* 0x000000ffff577224 */ /* 0x000fe200078e00ff */
[----:B------:R-:W-:Y:S02]  /*ae20*/  CS2R R82, SRZ ;  /* 0x0000000000527805 */ /* 0x000fe4000001ff00 */
[----:B0-----:R-:W-:-:S02]  /*ae30*/  ISETP.NE.AND P0, PT, R0, 0x1, PT ;  /* 0x000000010000780c */ /* 0x001fc40003f05270 */
        /* <DEDUP_REMOVED lines=18> */
[----:B-----5:R-:W-:Y:S02]  /*af60*/  CS2R R48, SRZ ;  /* 0x0000000000307805 */ /* 0x020fe4000001ff00 */
[----:B------:R-:W-:Y:S01]  /*af70*/  CS2R R122, SRZ ;  /* 0x00000000007a7805 */ /* 0x000fe2000001ff00 */
[----:B------:R-:W3:Y:S01]  /*af80*/  @P0 LDC R0, c[0x0][0x450] ;  /* 0x00011400ff000b82 */ /* 0x000ee20000000800 */
[----:B--2---:R-:W-:-:S02]  /*af90*/  CS2R R44, SRZ ;  /* 0x00000000002c7805 */ /* 0x004fc4000001ff00 */
[----:B------:R-:W-:Y:S02]  /*afa0*/  CS2R R134, SRZ ;  /* 0x0000000000867805 */ /* 0x000fe4000001ff00 */
[----:B-1----:R-:W-:Y:S02]  /*afb0*/  CS2R R40, SRZ ;  /* 0x0000000000287805 */ /* 0x002fe4000001ff00 */
[----:B------:R-:W-:Y:S02]  /*afc0*/  CS2R R124, SRZ ;  /* 0x00000000007c7805 */ /* 0x000fe4000001ff00 */
[----:B------:R-:W-:Y:S02]  /*afd0*/  CS2R R36, SRZ ;  /* 0x0000000000247805 */ /* 0x000fe4000001ff00 */
[----:B------:R-:W-:Y:S02]  /*afe0*/  CS2R R136, SRZ ;  /* 0x0000000000887805 */ /* 0x000fe4000001ff00 */
[----:B------:R-:W-:-:S02]  /*aff0*/  CS2R R32, SRZ ;  /* 0x0000000000207805 */ /* 0x000fc4000001ff00 */
[----:B------:R-:W-:Y:S02]  /*b000*/  CS2R R10, SRZ ;  /* 0x00000000000a7805 */ /* 0x000fe4000001ff00 */
[----:B------:R-:W-:Y:S01]  /*b010*/  CS2R R28, SRZ ;  /* 0x00000000001c7805 */ /* 0x000fe2000001ff00 */
[----:B------:R-:W-:Y:S02]  /*b020*/  IMAD.MOV.U32 R138, RZ, RZ, RZ ;  /* 0x000000ffff8a7224 */ /* 0x000fe400078e00ff */
[----:B0-----:R-:W-:-:S05]  /*b030*/  @P0 IMAD.HI.U32 R3, R2, R3, RZ ;  /* 0x0000000302030227 */ /* 0x001fca00078e00ff */
[----:B---3--:R-:W-:Y:S02]  /*b040*/  @P0 SHF.R.U32.HI R2, RZ, R0, R3 ;  /* 0x00000000ff020219 */ /* 0x008fe40000011603 */
[----:B------:R-:W-:-:S03]  /*b050*/  PLOP3.LUT P0, PT, PT, PT, PT, 0x80, 0x0 ;  /* 0x000000000000781c */ /* 0x000fc60003f0f070 */
[----:B------:R-:W-:Y:S02]  /*b060*/  IMAD.IADD R3, R149, 0x1, R2 ;  /* 0x0000000195037824 */ /* 0x000fe400078e0202 */
[----:B------:R-:W-:-:S04]  /*b070*/  IMAD.MOV.U32 R2, RZ, RZ, RZ ;  /* 0x000000ffff027224 */ /* 0x000fc800078e00ff */
[----:B------:R-:W-:-:S05]  /*b080*/  IMAD.HI R2, R3, -0x6db6db6d, R2 ;  /* 0x9249249303027827 */ /* 0x000fca00078e0202 */
[----:B------:R-:W-:-:S04]  /*b090*/  SHF.R.U32.HI R3, RZ, 0x1f, R2 ;  /* 0x0000001fff037819 */ /* 0x000fc80000011602 */
[----:B------:R-:W-:Y:S01]  /*b0a0*/  LEA.HI.SX32 R5, R2, R3, 0x1a ;  /* 0x0000000302057211 */ /* 0x000fe200078fd2ff */
[----:B------:R-:W-:-:S03]  /*b0b0*/  IMAD.MOV.U32 R3, RZ, RZ, RZ ;  /* 0x000000ffff037224 */ /* 0x000fc600078e00ff */
[----:B------:R-:W-:-:S04]  /*b0c0*/  VIMNMX R2, R150, R5, PT ;  /* 0x0000000596027248 */ /* 0x000fc80003fe0100 */
[----:B------:R-:W-:Y:S01]  /*b0d0*/  ISETP.GE.AND P1, PT, R2, 0x1, PT ;  /* 0x000000010200780c */ /* 0x000fe20003f26270 */
[----:B------:R-:W-:-:S12]  /*b0e0*/  @P2 BRA `(.L_x_6294) ;  /* 0x0000000000082947 */ /* 0x000fd80003800000 */
[----:B------:R-:W0:Y:S02]  /*b0f0*/  FENCE.VIEW.ASYNC.G ;  /* 0x00000000000073c6 */ /* 0x000e240000000100 */
[----:B0-----:R-:W-:Y:S06]  /*b100*/  BAR.ARV 0xc, 0x180 ;  /* 0x0306000000007b1d */ /* 0x001fec0000002000 */
.L_x_6294:
[----:B------:R-:W-:Y:S05]  /*b110*/  BSYNC B0 ;  /* 0x0000000000007941 */ /* 0x000fea0003800000 */
.L_x_6293:
[----:B------:R-:W-:Y:S02]  /*b120*/  IMAD.MOV.U32 R4, RZ, RZ, RZ ;  /* 0x000000ffff047224 */ /* 0x000fe400078e00ff */
[----:B------:R-:W-:Y:S01]  /*b130*/  IMAD.MOV.U32 R0, RZ, RZ, RZ ;  /* 0x000000ffff007224 */ /* 0x000fe200078e00ff */
        /* <DEDUP_REMOVED lines=34> */
.L_x_6296:
        /* <DEDUP_REMOVED lines=12> */
.L_x_6300:
[----:B-1----:R1:W2:Y:S02]  /*b420*/  SYNCS.PHASECHK.TRANS64.TRYWAIT P0, [R16+URZ+0x36800], R3 ;  /* 0x03680003100075a7 */ /* 0x0022a4000800017f */
[----:B--2---:R-:W-:Y:S05]  /*b430*/  @!P0 NANOSLEEP.SYNCS 0x989680 ;  /* 0x009896800000895d */ /* 0x004fea0003900000 */
[----:B------:R-:W2:Y:S02]  /*b440*/  @!P0 SYNCS.PHASECHK.TRANS64 P0, [R16+URZ+0x36800], R3 ;  /* 0x03680003100085a7 */ /* 0x000ea4000800007f */
[----:B--2---:R-:W-:Y:S05]  /*b450*/  @!P0 BRA `(.L_x_6300) ;  /* 0xfffffffc00f08947 */ /* 0x004fea000383ffff */
.L_x_6299:
[----:B------:R-:W-:Y:S05]  /*b460*/  BSYNC B0 ;  /* 0x0000000000007941 */ /* 0x000fea0003800000 */
.L_x_6298:
[----:B------:R-:W-:Y:S05]  /*b470*/  BRA `(.L_x_6301) ;  /* 0x0000007400c87947 */ /* 0x000fea0003800000 */
.L_x_6297:
[----:B------:R-:W2:Y:S01]  /*b480*/  LDL R0, [R1+0x88] ;  /* 0x0000880001007983 */ /* 0x000ea20000100800 */
[----:B------:R-:W-:Y:S01]  /*b490*/  ULDC.64 UR6, c[0x0][0x408] ;  /* 0x0001020000067ab9 */ /* 0x000fe20000000a00 */
[----:B--2---:R-:W-:Y:S02]  /*b4a0*/  R2UR UR4, R0 ;  /* 0x00000000000472ca */ /* 0x004fe400000e0000 */
[----:B------:R-:W-:-:S05]  /*b4b0*/  SHF.R.S32.HI R0, RZ, 0x1f, R144 ;  /* 0x0000001fff007819 */ /* 0x000fca0000011490 */
[----:B------:R-:W-:-:S04]  /*b4c0*/  IMAD R5, R0, UR6, RZ ;  /* 0x0000000600057c24 */ /* 0x000fc8000f8e02ff */
[----:B------:R-:W-:Y:S02]  /*b4d0*/  IMAD R5, R144, UR7, R5 ;  /* 0x0000000790057c24 */ /* 0x000fe4000f8e0205 */
[----:B------:R-:W-:-:S03]  /*b4e0*/  ULOP3.LUT UP0, URZ, UR4, 0x3ff, URZ, 0xc0, !UPT ;  /* 0x000003ff043f7892 */ /* 0x000fc6000f80c03f */
[----:B------:R-:W-:Y:S02]  /*b4f0*/  ULDC.64 UR4, c[0x0][0x3f8] ;  /* 0x0000fe0000047ab9 */ /* 0x000fe40000000a00 */
[----:B------:R-:W-:Y:S01]  /*b500*/  IMAD R3, R0, UR4, RZ ;  /* 0x0000000400037c24 */ /* 0x000fe2000f8e02ff */
[----:B------:R-:W-:Y:S01]  /*b510*/  PLOP3.LUT P0, PT, PT, PT, UP0, 0x80, 0x0 ;  /* 0x000000000000781c */ /* 0x000fe20003f0f008 */
[----:B------:R-:W-:-:S04]  /*b520*/  IMAD.WIDE.U32 R24, R144, UR4, RZ ;  /* 0x0000000490187c25 */ /* 0x000fc8000f8e00ff */
        /* <DEDUP_REMOVED lines=21> */
.L_x_6302:
[----:B------:R-:W-:Y:S01]  /*b680*/  ULDC.U8 UR4, c[0x0][0x410] ;  /* 0x0001040000047ab9 */ /* 0x000fe20000000000 */
[----:B------:R-:W-:Y:S01]  /*b690*/  BSSY B0, `(.L_x_6303) ;  /* 0x0000748000007945 */ /* 0x000fe20003800000 */
[----:B------:R-:W-:Y:S01]  /*b6a0*/  ISETP.NE.AND P0, PT, RZ, UR4, PT ;  /* 0x00000004ff007c0c */ /* 0x000fe2000bf05270 */
[----:B------:R-:W-:-:S12]  /*b6b0*/  IMAD.IADD R10, R204, 0x1, R222 ;  /* 0x00000001cc0a7824 */ /* 0x000fd800078e02de */
[----:B------:R-:W-:Y:S05]  /*b6c0*/  @!P0 BRA `(.L_x_6304) ;  /* 0x0000003800b08947 */ /* 0x000fea0003800000 */
[----:B------:R-:W0:Y:S01]  /*b6d0*/  LDC R63, c[0x0][0x448] ;  /* 0x00011200ff3f7b82 */ /* 0x000e220000000800 */
[----:B------:R-:W1:Y:S01]  /*b6e0*/  S2R R21, SR_TID.X ;  /* 0x0000000000157919 */ /* 0x000e620000002100 */
[----:B------:R-:W-:Y:S01]  /*b6f0*/  ULDC.64 UR4, c[0x0][0x3f8] ;  /* 0x0000fe0000047ab9 */ /* 0x000fe20000000a00 */
[----:B------:R-:W-:Y:S01]  /*b700*/  ULDC.64 UR6, c[0x0][0x408] ;  /* 0x0001020000067ab9 */ /* 0x000fe20000000a00 */
[----:B------:R-:W-:Y:S02]  /*b710*/  IMAD.MOV.U32 R8, RZ, RZ, R24 ;  /* 0x000000ffff087224 */ /* 0x000fe400078e0018 */
[----:B------:R-:W-:Y:S02]  /*b720*/  IMAD.MOV.U32 R9, RZ, RZ, R27 ;  /* 0x000000ffff097224 */ /* 0x000fe400078e001b */
[----:B------:R-:W-:Y:S02]  /*b730*/  IMAD.MOV.U32 R12, RZ, RZ, R144 ;  /* 0x000000ffff0c7224 */ /* 0x000fe400078e0090 */
[----:B------:R-:W-:Y:S01]  /*b740*/  IMAD.MOV.U32 R13, RZ, RZ, R29 ;  /* 0x000000ffff0d7224 */ /* 0x000fe200078e001d */
[----:B0-----:R-:W-:Y:S01]  /*b750*/  ISETP.NE.AND P0, PT, R63, 0x1, PT ;  /* 0x000000013f00780c */ /* 0x001fe20003f05270 */
[----:B-1----:R-:W-:-:S12]  /*b760*/  VIADD R21, R21, 0xffffff80 ;  /* 0xffffff8015157836 */ /* 0x002fd80000000000 */
[----:B------:R-:W0:Y:S01]  /*b770*/  @P0 LDC R0, c[0x0][0x44c] ;  /* 0x00011300ff000b82 */ /* 0x000e220000000800 */
[----:B------:R-:W-:-:S04]  /*b780*/  SHF.R.S32.HI R20, RZ, 0x1f, R21 ;  /* 0x0000001fff147819 */ /* 0x000fc80000011415 */
[----:B------:R-:W-:-:S03]  /*b790*/  LEA.HI R20, R20, R21, RZ, 0x2 ;  /* 0x0000001514147211 */ /* 0x000fc600078f10ff */
[----:B------:R-:W1:Y:S01]  /*b7a0*/  @P0 LDC R5, c[0x0][0x450] ;  /* 0x00011400ff050b82 */ /* 0x000e620000000800 */
[----:B------:R-:W-:-:S05]  /*b7b0*/  LOP3.LUT R20, R20, 0xfffffffc, RZ, 0xc0, !PT ;  /* 0xfffffffc14147812 */ /* 0x000fca00078ec0ff */
[----:B------:R-:W-:-:S04]  /*b7c0*/  IMAD.IADD R20, R21, 0x1, -R20 ;  /* 0x0000000115147824 */ /* 0x000fc800078e0a14 */
[----:B------:R-:W-:-:S04]  /*b7d0*/  IMAD R3, R20, 0x40, R10 ;  /* 0x0000004014037824 */ /* 0x000fc800078e020a */
        /* <DEDUP_REMOVED lines=23> */
.L_x_6588:
        /* <DEDUP_REMOVED lines=16> */
[----:B------:R-:W3:Y:S01]  /*ba50*/  LDL R15, [R1+0x70] ;  /* 0x00007000010f7983 */ /* 0x000ee20000100800 */
[----:B------:R-:W-:-:S03]  /*ba60*/  ULDC UR4, c[0x0][0x3f4] ;  /* 0x0000fd0000047ab9 */ /* 0x000fc60000000800 */
[----:B------:R-:W3:Y:S04]  /*ba70*/  LDL R12, [R1+0x6c] ;  /* 0x00006c00010c7983 */ /* 0x000ee80000100800 */
[----:B------:R-:W3:Y:S04]  /*ba80*/  LDL R13, [R1+0x68] ;  /* 0x00006800010d7983 */ /* 0x000ee80000100800 */
[----:B------:R-:W3:Y:S04]  /*ba90*/  LDL R11, [R1+0x64] ;  /* 0x00006400010b7983 */ /* 0x000ee80000100800 */
[----:B------:R-:W3:Y:S01]  /*baa0*/  LDL R9, [R1+0x60] ;  /* 0x0000600001097983 */ /* 0x000ee20000100800 */
[----:B------:R-:W-:-:S02]  /*bab0*/  ISETP.GE.AND P3, PT, R213, UR4, PT ;  /* 0x00000004d5007c0c */ /* 0x000fc4000bf66270 */
[----:B------:R-:W-:Y:S02]  /*bac0*/  CS2R R58, SRZ ;  /* 0x00000000003a7805 */ /* 0x000fe4000001ff00 */
[----:B------:R-:W-:Y:S02]  /*bad0*/  ISETP.GE.AND P2, PT, R211, UR4, PT ;  /* 0x00000004d3007c0c */ /* 0x000fe4000bf46270 */
[----:B------:R-:W-:Y:S02]  /*bae0*/  CS2R R60, SRZ ;  /* 0x00000000003c7805 */ /* 0x000fe4000001ff00 */
[----:B------:R-:W-:Y:S02]  /*baf0*/  ISETP.GE.AND P1, PT, R212, UR4, PT ;  /* 0x00000004d4007c0c */ /* 0x000fe4000bf26270 */
[----:B------:R-:W-:Y:S02]  /*bb00*/  ISETP.GE.AND P0, PT, R210, UR4, PT ;  /* 0x00000004d2007c0c */ /* 0x000fe4000bf06270 */
[----:B------:R-:W-:Y:S01]  /*bb10*/  ISETP.GE.AND P4, PT, R22, UR4, PT ;  /* 0x0000000416007c0c */ /* 0x000fe2000bf86270 */
[----:B------:R-:W-:-:S04]  /*bb20*/  @!P3 IMAD.SHL.U32 R27, R213, 0x2, RZ ;  /* 0x00000002d51bb824 */ /* 0x000fc800078e00ff */
[----:B------:R-:W-:-:S04]  /*bb30*/  @!P2 IMAD.SHL.U32 R31, R211, 0x2, RZ ;  /* 0x00000002d31fa824 */ /* 0x000fc800078e00ff */
[----:B------:R-:W-:Y:S01]  /*bb40*/  @!P1 IMAD.SHL.U32 R39, R212, 0x2, RZ ;  /* 0x00000002d4279824 */ /* 0x000fe200078e00ff */
[-C--:B--2---:R-:W-:Y:S01]  /*bb50*/  @!P3 IADD3 R24, P6, R0, R27.reuse, RZ ;  /* 0x0000001b0018b210 */ /* 0x084fe20007fde0ff */
[----:B------:R-:W-:Y:S01]  /*bb60*/  @!P0 IMAD.SHL.U32 R65, R210, 0x2, RZ ;  /* 0x00000002d2418824 */ /* 0x000fe200078e00ff */
[----:B----4-:R-:W-:Y:S02]  /*bb70*/  @!P3 IADD3 R26, P5, R14, R27, RZ ;  /* 0x0000001b0e1ab210 */ /* 0x010fe40007fbe0ff */
        /* <DEDUP_REMOVED lines=8> */
[----:B---3--:R-:W-:Y:S01]  /*bc00*/  @!P3 SHF.L.U64.HI R20, R213, 0x1, R15 ;  /* 0x00000001d514b819 */ /* 0x008fe2000001020f */
[----:B------:R-:W-:Y:S01]  /*bc10*/  @!P4 IMAD.MOV.U32 R15, RZ, RZ, R5 ;  /* 0x000000ffff0fc224 */ /* 0x000fe200078e0005 */
[----:B------:R-:W-:-:S03]  /*bc20*/  @!P2 SHF.L.U64.HI R12, R211, 0x1, R12 ;  /* 0x00000001d30ca819 */ /* 0x000fc6000001020c */
[--C-:B-1----:R-:W-:Y:S01]  /*bc30*/  @!P3 IMAD.X R25, R3, 0x1, R20.reuse, P6 ;  /* 0x000000010319b824 */ /* 0x102fe200030e0614 */
[-C--:B------:R-:W-:Y:S01]  /*bc40*/  @!P2 IADD3 R28, P6, R0, R31.reuse, RZ ;  /* 0x0000001f001ca210 */ /* 0x080fe20007fde0ff */
[----:B------:R-:W-:Y:S01]  /*bc50*/  @!P3 IMAD.X R27, R5, 0x1, R20, P5 ;  /* 0x00000001051bb824 */ /* 0x000fe200028e0614 */
[----:B------:R-:W-:Y:S02]  /*bc60*/  @!P2 IADD3 R30, P5, R14, R31, RZ ;  /* 0x0000001f0e1ea210 */ /* 0x000fe40007fbe0ff */
[----:B------:R-:W-:Y:S01]  /*bc70*/  @!P1 SHF.L.U64.HI R20, R212, 0x1, R13 ;  /* 0x00000001d4149819 */ /* 0x000fe2000001020d */
[--C-:B------:R-:W-:Y:S01]  /*bc80*/  @!P2 IMAD.X R29, R3, 0x1, R12.reuse, P6 ;  /* 0x00000001031da824 */ /* 0x100fe200030e060c */
[-C--:B------:R-:W-:Y:S01]  /*bc90*/  @!P1 IADD3 R32, P6, R0, R39.reuse, RZ ;  /* 0x0000002700209210 */ /* 0x080fe20007fde0ff */
[----:B------:R-:W-:Y:S01]  /*bca0*/  @!P2 IMAD.X R31, R5, 0x1, R12, P5 ;  /* 0x00000001051fa824 */ /* 0x000fe200028e060c */
[----:B------:R-:W-:Y:S01]  /*bcb0*/  ISETP.GE.AND P5, PT, R214, UR4, PT ;  /* 0x00000004d6007c0c */ /* 0x000fe2000bfa6270 */
[----:B------:R-:W-:Y:S01]  /*bcc0*/  @!P4 IMAD.MOV.U32 R12, RZ, RZ, R0 ;  /* 0x000000ffff0cc224 */ /* 0x000fe200078e0000 */
[----:B------:R-:W-:Y:S01]  /*bcd0*/  @!P0 SHF.L.U64.HI R36, R210, 0x1, R11 ;  /* 0x00000001d2248819 */ /* 0x000fe2000001020b */
[--C-:B------:R-:W-:Y:S01]  /*bce0*/  @!P1 IMAD.X R33, R3, 0x1, R20.reuse, P6 ;  /* 0x0000000103219824 */ /* 0x100fe200030e0614 */
[----:B------:R-:W-:Y:S01]  /*bcf0*/  @!P1 IADD3 R38, P6, R14, R39, RZ ;  /* 0x000000270e269210 */ /* 0x000fe20007fde0ff */
[----:B------:R-:W-:Y:S01]  /*bd00*/  @!P4 IMAD.MOV.U32 R13, RZ, RZ, R3 ;  /* 0x000000ffff0dc224 */ /* 0x000fe200078e0003 */
[----:B------:R1:W5:Y:S03]  /*bd10*/  @!P3 LD.E.64 R56, desc[UR60][R24.64] ;  /* 0x0000003c1838b980 */ /* 0x000366000c101b00 */
[----:B------:R-:W-:Y:S01]  /*bd20*/  @!P1 IMAD.X R39, R5, 0x1, R20, P6 ;  /* 0x0000000105279824 */ /* 0x000fe200030e0614 */
[-C--:B------:R-:W-:Y:S01]  /*bd30*/  @!P0 IADD3 R40, P6, R0, R65.reuse, RZ ;  /* 0x0000004100288210 */ /* 0x080fe20007fde0ff */
[----:B------:R-:W-:Y:S01]  /*bd40*/  @!P4 IMAD.WIDE R12, R22, 0x2, R12 ;  /* 0x00000002160cc825 */ /* 0x000fe200078e020c */
[----:B------:R1:W5:Y:S03]  /*bd50*/  @!P3 LD.E.64 R54, desc[UR60][R26.64] ;  /* 0x0000003c1a36b980 */ /* 0x000366000c101b00 */
[----:B------:R-:W-:Y:S01]  /*bd60*/  @!P0 IMAD.X R41, R3, 0x1, R36, P6 ;  /* 0x0000000103298824 */ /* 0x000fe200030e0624 */
[----:B------:R-:W-:Y:S01]  /*bd70*/  @!P0 IADD3 R64, P6, R14, R65, RZ ;  /* 0x000000410e408210 */ /* 0x000fe20007fde0ff */
[----:B------:R-:W-:Y:S01]  /*bd80*/  @!P4 IMAD.WIDE R20, R22, 0x2, R14 ;  /* 0x000000021614c825 */ /* 0x000fe200078e020e */
[----:B------:R1:W5:Y:S03]  /*bd90*/  @!P4 LD.E.64 R58, desc[UR60][R12.64] ;  /* 0x0000003c0c3ac980 */ /* 0x000366000c101b00 */
[C---:B------:R-:W-:Y:S01]  /*bda0*/  @!P5 IMAD.SHL.U32 R15, R214.reuse, 0x2, RZ ;  /* 0x00000002d60fd824 */ /* 0x040fe200078e00ff */
[----:B------:R1:W5:Y:S01]  /*bdb0*/  @!P4 LD.E.64 R60, desc[UR60][R20.64] ;  /* 0x0000003c143cc980 */ /* 0x000362000c101b00 */
[----:B------:R-:W-:Y:S01]  /*bdc0*/  @!P0 IMAD.X R65, R5, 0x1, R36, P6 ;  /* 0x0000000105418824 */ /* 0x000fe200030e0624 */
[----:B------:R-:W-:-:S02]  /*bdd0*/  @!P5 SHF.L.U64.HI R34, R214, 0x1, R9 ;  /* 0x00000001d622d819 */ /* 0x000fc40000010209 */
[-C--:B------:R-:W-:Y:S01]  /*bde0*/  @!P5 IADD3 R66, P4, R0, R15.reuse, RZ ;  /* 0x0000000f0042d210 */ /* 0x080fe20007f9e0ff */
[----:B------:R1:W5:Y:S01]  /*bdf0*/  @!P2 LD.E.64 R52, desc[UR60][R28.64] ;  /* 0x0000003c1c34a980 */ /* 0x000362000c101b00 */
[----:B------:R-:W-:Y:S02]  /*be00*/  @!P5 IADD3 R14, P6, R14, R15, RZ ;  /* 0x0000000f0e0ed210 */ /* 0x000fe40007fde0ff */
[----:B------:R-:W-:Y:S01]  /*be10*/  CS2R R36, SRZ ;  /* 0x0000000000247805 */ /* 0x000fe2000001ff00 */
[--C-:B------:R-:W-:Y:S01]  /*be20*/  @!P5 IMAD.X R67, R3, 0x1, R34.reuse, P4 ;  /* 0x000000010343d824 */ /* 0x100fe200020e0622 */
[----:B------:R1:W5:Y:S01]  /*be30*/  @!P2 LD.E.64 R50, desc[UR60][R30.64] ;  /* 0x0000003c1e32a980 */ /* 0x000362000c101b00 */
[----:B------:R-:W-:Y:S01]  /*be40*/  @!P5 IMAD.X R15, R5, 0x1, R34, P6 ;  /* 0x00000001050fd824 */ /* 0x000fe200030e0622 */
[----:B------:R-:W-:Y:S02]  /*be50*/  CS2R R34, SRZ ;  /* 0x0000000000227805 */ /* 0x000fe4000001ff00 */
[----:B------:R1:W5:Y:S04]  /*be60*/  @!P1 LD.E.64 R46, desc[UR60][R32.64] ;  /* 0x0000003c202e9980 */ /* 0x000368000c101b00 */
[----:B------:R1:W5:Y:S04]  /*be70*/  @!P1 LD.E.64 R48, desc[UR60][R38.64] ;  /* 0x0000003c26309980 */ /* 0x000368000c101b00 */
[----:B------:R1:W5:Y:S04]  /*be80*/  @!P0 LD.E.64 R42, desc[UR60][R40.64] ;  /* 0x0000003c282a8980 */ /* 0x000368000c101b00 */
[----:B------:R1:W5:Y:S04]  /*be90*/  @!P0 LD.E.64 R44, desc[UR60][R64.64] ;  /* 0x0000003c402c8980 */ /* 0x000368000c101b00 */
[----:B------:R1:W5:Y:S04]  /*bea0*/  @!P5 LD.E.64 R36, desc[UR60][R66.64] ;  /* 0x0000003c4224d980 */ /* 0x000368000c101b00 */
[----:B------:R1:W5:Y:S02]  /*beb0*/  @!P5 LD.E.64 R34, desc[UR60][R14.64] ;  /* 0x0000003c0e22d980 */ /* 0x000364000c101b00 */
.L_x_6307:
[----:B------:R-:W-:Y:S05]  /*bec0*/  BSYNC B1 ;  /* 0x0000000000017941 */ /* 0x000fea0003800000 */
.L_x_6306:
        /* <DEDUP_REMOVED lines=55> */
.L_x_6594:
[----:B------:R-:W-:Y:S01]  /*c240*/  VIADD R10, R10, 0x40 ;  /* 0x000000400a0a7836 */ /* 0x000fe20000000000 */
[----:B-1----:R-:W-:Y:S01]  /*c250*/  LOP3.LUT R6, R216, 0x18, R18, 0xf8, !PT ;  /* 0x00000018d8067812 */ /* 0x002fe200078ef812 */
        /* <DEDUP_REMOVED lines=18> */
[----:B------:R-:W4:Y:S01]  /*c380*/  LDL R70, [R1+0x70] ;  /* 0x0000700001467983 */ /* 0x000f220000100800 */
[----:B------:R-:W-:-:S03]  /*c390*/  ULDC UR4, c[0x0][0x3f4] ;  /* 0x0000fd0000047ab9 */ /* 0x000fc60000000800 */
[----:B------:R-:W2:Y:S04]  /*c3a0*/  LDL R67, [R1+0x6c] ;  /* 0x00006c0001437983 */ /* 0x000ea80000100800 */
[----:B------:R-:W2:Y:S04]  /*c3b0*/  LDL R65, [R1+0x68] ;  /* 0x0000680001417983 */ /* 0x000ea80000100800 */
[----:B------:R-:W2:Y:S04]  /*c3c0*/  LDL R64, [R1+0x64] ;  /* 0x0000640001407983 */ /* 0x000ea80000100800 */
[----:B------:R-:W2:Y:S01]  /*c3d0*/  LDL R66, [R1+0x60] ;  /* 0x0000600001427983 */ /* 0x000ea20000100800 */
[----:B------:R-:W-:-:S02]  /*c3e0*/  ISETP.GE.AND P4, PT, R213, UR4, PT ;  /* 0x00000004d5007c0c */ /* 0x000fc4000bf86270 */
[----:B------:R-:W-:Y:S02]  /*c3f0*/  ISETP.GE.AND P3, PT, R211, UR4, PT ;  /* 0x00000004d3007c0c */ /* 0x000fe4000bf66270 */
[----:B------:R-:W-:Y:S02]  /*c400*/  ISETP.GE.AND P2, PT, R212, UR4, PT ;  /* 0x00000004d4007c0c */ /* 0x000fe4000bf46270 */
[----:B------:R-:W-:-:S07]  /*c410*/  ISETP.GE.AND P1, PT, R210, UR4, PT ;  /* 0x00000004d2007c0c */ /* 0x000fce000bf26270 */
[----:B------:R-:W-:Y:S02]  /*c420*/  @!P4 IMAD.SHL.U32 R9, R213, 0x2, RZ ;  /* 0x00000002d509c824 */ /* 0x000fe400078e00ff */
[----:B------:R-:W-:-:S03]  /*c430*/  @!P3 IMAD.SHL.U32 R73, R211, 0x2, RZ ;  /* 0x00000002d349b824 */ /* 0x000fc600078e00ff */
[-C--:B---3--:R-:W-:Y:S02]  /*c440*/  @!P4 IADD3 R10, P5, R0, R9.reuse, RZ ;  /* 0x00000009000ac210 */ /* 0x088fe40007fbe0ff */
[----:B0-----:R-:W-:Y:S01]  /*c450*/  @!P4 IADD3 R8, P6, R4, R9, RZ ;  /* 0x000000090408c210 */ /* 0x001fe20007fde0ff */
[----:B------:R-:W-:Y:S01]  /*c460*/  @!P1 IMAD.SHL.U32 R7, R210, 0x2, RZ ;  /* 0x00000002d2079824 */ /* 0x000fe200078e00ff */
[----:B------:R-:W-:Y:S02]  /*c470*/  CS2R R38, SRZ ;  /* 0x0000000000267805 */ /* 0x000fe4000001ff00 */
[----:B------:R-:W-:Y:S02]  /*c480*/  CS2R R40, SRZ ;  /* 0x0000000000287805 */ /* 0x000fe4000001ff00 */
[----:B------:R-:W-:Y:S02]  /*c490*/  CS2R R26, SRZ ;  /* 0x00000000001a7805 */ /* 0x000fe4000001ff00 */
[----:B------:R-:W-:-:S02]  /*c4a0*/  CS2R R32, SRZ ;  /* 0x0000000000207805 */ /* 0x000fc4000001ff00 */
[----:B------:R-:W-:Y:S02]  /*c4b0*/  CS2R R30, SRZ ;  /* 0x00000000001e7805 */ /* 0x000fe4000001ff00 */
[----:B------:R-:W-:Y:S02]  /*c4c0*/  CS2R R28, SRZ ;  /* 0x00000000001c7805 */ /* 0x000fe4000001ff00 */
[----:B------:R-:W-:Y:S02]  /*c4d0*/  CS2R R24, SRZ ;  /* 0x0000000000187805 */ /* 0x000fe4000001ff00 */
[----:B----4-:R-:W-:Y:S02]  /*c4e0*/  @!P4 SHF.L.U64.HI R6, R213, 0x1, R70 ;  /* 0x00000001d506c819 */ /* 0x010fe40000010246 */
[----:B--2---:R-:W-:-:S03]  /*c4f0*/  @!P3 SHF.L.U64.HI R12, R211, 0x1, R67 ;  /* 0x00000001d30cb819 */ /* 0x004fc60000010243 */
[--C-:B------:R-:W-:Y:S01]  /*c500*/  @!P4 IMAD.X R11, R3, 0x1, R6.reuse, P5 ;  /* 0x00000001030bc824 */ /* 0x100fe200028e0606 */
[----:B------:R-:W-:Y:S01]  /*c510*/  @!P3 IADD3 R76, P5, R0, R73, RZ ;  /* 0x00000049004cb210 */ /* 0x000fe20007fbe0ff */
[C---:B------:R-:W-:Y:S01]  /*c520*/  @!P2 IMAD.SHL.U32 R67, R212.reuse, 0x2, RZ ;  /* 0x00000002d443a824 */ /* 0x040fe200078e00ff */
[----:B------:R-:W-:Y:S01]  /*c530*/  @!P2 SHF.L.U64.HI R14, R212, 0x1, R65 ;  /* 0x00000001d40ea819 */ /* 0x000fe20000010241 */
[----:B------:R-:W-:Y:S01]  /*c540*/  @!P4 IMAD.X R9, R5, 0x1, R6, P6 ;  /* 0x000000010509c824 */ /* 0x000fe200030e0606 */
[----:B------:R0:W5:Y:S01]  /*c550*/  @!P4 LD.E.64 R26, desc[UR60][R10.64] ;  /* 0x0000003c0a1ac980 */ /* 0x000162000c101b00 */
[C---:B------:R-:W-:Y:S01]  /*c560*/  @!P3 IMAD.X R77, R3.reuse, 0x1, R12, P5 ;  /* 0x00000001034db824 */ /* 0x040fe200028e060c */
[----:B------:R-:W-:Y:S02]  /*c570*/  @!P2 IADD3 R70, P5, R0, R67, RZ ;  /* 0x000000430046a210 */ /* 0x000fe40007fbe0ff */
[----:B------:R-:W-:Y:S01]  /*c580*/  @!P3 IADD3 R72, P6, R4, R73, RZ ;  /* 0x000000490448b210 */ /* 0x000fe20007fde0ff */
[----:B------:R1:W5:Y:S01]  /*c590*/  @!P4 LD.E.64 R32, desc[UR60][R8.64] ;  /* 0x0000003c0820c980 */ /* 0x000362000c101b00 */
[----:B------:R-:W-:Y:S01]  /*c5a0*/  @!P1 SHF.L.U64.HI R20, R210, 0x1, R64 ;  /* 0x00000001d2149819 */ /* 0x000fe20000010240 */
[----:B------:R-:W-:Y:S01]  /*c5b0*/  @!P2 IMAD.X R71, R3, 0x1, R14, P5 ;  /* 0x000000010347a824 */ /* 0x000fe200028e060e */
[----:B------:R-:W-:Y:S01]  /*c5c0*/  @!P1 IADD3 R64, P5, R0, R7, RZ ;  /* 0x0000000700409210 */ /* 0x000fe20007fbe0ff */
[----:B------:R-:W-:Y:S01]  /*c5d0*/  IMAD.MOV.U32 R74, RZ, RZ, R66 ;  /* 0x000000ffff4a7224 */ /* 0x000fe200078e0042 */
[----:B0-----:R-:W-:Y:S01]  /*c5e0*/  CS2R R10, SRZ ;  /* 0x00000000000a7805 */ /* 0x001fe2000001ff00 */
[----:B------:R-:W-:Y:S01]  /*c5f0*/  @!P3 IMAD.X R73, R5, 0x1, R12, P6 ;  /* 0x000000010549b824 */ /* 0x000fe200030e060c */
[C---:B------:R-:W-:Y:S01]  /*c600*/  @!P2 IADD3 R66, P6, R4.reuse, R67, RZ ;  /* 0x000000430442a210 */ /* 0x040fe20007fde0ff */
[----:B------:R-:W-:Y:S01]  /*c610*/  @!P1 IMAD.X R65, R3, 0x1, R20, P5 ;  /* 0x0000000103419824 */ /* 0x000fe200028e0614 */
[----:B------:R-:W-:-:S02]  /*c620*/  @!P1 IADD3 R6, P5, R4, R7, RZ ;  /* 0x0000000704069210 */ /* 0x000fc40007fbe0ff */
[----:B-1----:R-:W-:Y:S01]  /*c630*/  CS2R R8, SRZ ;  /* 0x0000000000087805 */ /* 0x002fe2000001ff00 */
[----:B------:R-:W5:Y:S01]  /*c640*/  @!P3 LD.E.64 R30, desc[UR60][R76.64] ;  /* 0x0000003c4c1eb980 */ /* 0x000f62000c101b00 */
[C---:B------:R-:W-:Y:S01]  /*c650*/  @!P2 IMAD.X R67, R5.reuse, 0x1, R14, P6 ;  /* 0x000000010543a824 */ /* 0x040fe200030e060e */
[----:B------:R-:W-:Y:S01]  /*c660*/  ISETP.GE.AND P6, PT, R22, UR4, PT ;  /* 0x0000000416007c0c */ /* 0x000fe2000bfc6270 */
[----:B------:R-:W-:Y:S01]  /*c670*/  @!P1 IMAD.X R7, R5, 0x1, R20, P5 ;  /* 0x0000000105079824 */ /* 0x000fe200028e0614 */
[----:B------:R-:W-:Y:S01]  /*c680*/  ISETP.GE.AND P5, PT, R214, UR4, PT ;  /* 0x00000004d6007c0c */ /* 0x000fe2000bfa6270 */
[----:B------:R-:W5:Y:S04]  /*c690*/  @!P3 LD.E.64 R28, desc[UR60][R72.64] ;  /* 0x0000003c481cb980 */ /* 0x000f68000c101b00 */
[----:B------:R-:W5:Y:S06]  /*c6a0*/  @!P2 LD.E.64 R24, desc[UR60][R70.64] ;  /* 0x0000003c4618a980 */ /* 0x000f6c000c101b00 */
[----:B------:R-:W-:-:S02]  /*c6b0*/  @!P6 IMAD.MOV.U32 R12, RZ, RZ, R0 ;  /* 0x000000ffff0ce224 */ /* 0x000fc400078e0000 */
[----:B------:R-:W-:Y:S02]  /*c6c0*/  @!P6 IMAD.MOV.U32 R13, RZ, RZ, R3 ;  /* 0x000000ffff0de224 */ /* 0x000fe400078e0003 */
[----:B------:R-:W-:-:S04]  /*c6d0*/  @!P6 IMAD.WIDE R14, R22, 0x2, R4 ;  /* 0x00000002160ee825 */ /* 0x000fc800078e0204 */
[----:B------:R-:W-:Y:S01]  /*c6e0*/  @!P6 IMAD.WIDE R12, R22, 0x2, R12 ;  /* 0x00000002160ce825 */ /* 0x000fe200078e020c */
[----:B------:R0:W5:Y:S03]  /*c6f0*/  @!P6 LD.E.64 R40, desc[UR60][R14.64] ;  /* 0x0000003c0e28e980 */ /* 0x000166000c101b00 */
[C---:B------:R-:W-:Y:S01]  /*c700*/  @!P5 IMAD.SHL.U32 R21, R214.reuse, 0x2, RZ ;  /* 0x00000002d615d824 */ /* 0x040fe200078e00ff */
[----:B------:R1:W5:Y:S01]  /*c710*/  @!P6 LD.E.64 R38, desc[UR60][R12.64] ;  /* 0x0000003c0c26e980 */ /* 0x000362000c101b00 */
[----:B------:R-:W-:-:S03]  /*c720*/  @!P5 SHF.L.U64.HI R20, R214, 0x1, R74 ;  /* 0x00000001d614d819 */ /* 0x000fc6000001024a */
[----:B------:R-:W-:-:S05]  /*c730*/  @!P5 IADD3 R74, P6, R0, R21, RZ ;  /* 0x00000015004ad210 */ /* 0x000fca0007fde0ff */
[--C-:B------:R-:W-:Y:S01]  /*c740*/  @!P5 IMAD.X R75, R3, 0x1, R20.reuse, P6 ;  /* 0x00000001034bd824 */ /* 0x100fe200030e0614 */
[----:B------:R-:W-:Y:S02]  /*c750*/  @!P5 IADD3 R4, P6, R4, R21, RZ ;  /* 0x000000150404d210 */ /* 0x000fe40007fde0ff */
[----:B0-----:R-:W-:Y:S02]  /*c760*/  CS2R R14, SRZ ;  /* 0x00000000000e7805 */ /* 0x001fe4000001ff00 */
[----:B-1----:R-:W-:Y:S01]  /*c770*/  CS2R R12, SRZ ;  /* 0x00000000000c7805 */ /* 0x002fe2000001ff00 */
[----:B------:R1:W5:Y:S01]  /*c780*/  @!P5 LD.E.64 R10, desc[UR60][R74.64] ;  /* 0x0000003c4a0ad980 */ /* 0x000362000c101b00 */
[----:B------:R-:W-:Y:S01]  /*c790*/  @!P5 IMAD.X R5, R5, 0x1, R20, P6 ;  /* 0x000000010505d824 */ /* 0x000fe200030e0614 */
[----:B------:R-:W-:Y:S02]  /*c7a0*/  CS2R R20, SRZ ;  /* 0x0000000000147805 */ /* 0x000fe4000001ff00 */
[----:B------:R1:W5:Y:S04]  /*c7b0*/  @!P1 LD.E.64 R14, desc[UR60][R64.64] ;  /* 0x0000003c400e9980 */ /* 0x000368000c101b00 */
[----:B------:R1:W5:Y:S04]  /*c7c0*/  @!P2 LD.E.64 R20, desc[UR60][R66.64] ;  /* 0x0000003c4214a980 */ /* 0x000368000c101b00 */
[----:B------:R1:W5:Y:S04]  /*c7d0*/  @!P1 LD.E.64 R12, desc[UR60][R6.64] ;  /* 0x0000003c060c9980 */ /* 0x000368000c101b00 */
[----:B------:R1:W5:Y:S02]  /*c7e0*/  @!P5 LD.E.64 R8, desc[UR60][R4.64] ;  /* 0x0000003c0408d980 */ /* 0x000364000c101b00 */
.L_x_6310:
[----:B------:R-:W-:Y:S05]  /*c7f0*/  BSYNC B1 ;  /* 0x0000000000017941 */ /* 0x000fea0003800000 */
.L_x_6309:
[----:B--2---:R-:W-:Y:S01]  /*c800*/  LEA.HI R3, R236, R236, RZ, 0x1 ;  /* 0x000000ecec037211 */ /* 0x004fe200078f08ff */
[C---:B-1----:R-:W-:Y:S01]  /*c810*/  VIADD R5, R62.reuse, 0x15400 ;  /* 0x000154003e057836 */ /* 0x042fe20000000000 */
[----:B------:R-:W-:Y:S01]  /*c820*/  VIADDMNMX R63, R63, -R222, 0x80, PT ;  /* 0x000000803f3f7446 */ /* 0x000fe200038009de */
[----:B---3--:R-:W-:Y:S01]  /*c830*/  VIADD R0, R62, 0x15440 ;  /* 0x000154403e007836 */ /* 0x008fe20000000000 */
[----:B------:R-:W-:Y:S01]  /*c840*/  LOP3.LUT R3, R3, 0xfffffffe, RZ, 0xc0, !PT ;  /* 0xfffffffe03037812 */ /* 0x000fe200078ec0ff */
[----:B------:R-:W-:Y:S01]  /*c850*/  @P0 VIADD R0, R5, 0xffffffc0 ;  /* 0xffffffc005000836 */ /* 0x000fe20000000000 */
[----:B------:R-:W-:Y:S01]  /*c860*/  BSSY B1, `(.L_x_6311) ;  /* 0x0000034000017945 */ /* 0x000fe20003800000 */
[----:B-----5:R-:W-:Y:S01]  /*c870*/  IMAD.MOV.U32 R5, RZ, RZ, R38 ;  /* 0x000000ffff057224 */ /* 0x020fe200078e0026 */
[----:B------:R-:W-:Y:S01]  /*c880*/  ISETP.GE.AND P1, PT, R204, R63, PT ;  /* 0x0000003fcc00720c */ /* 0x000fe20003f26270 */
[----:B------:R-:W-:Y:S02]  /*c890*/  IMAD.IADD R3, R236, 0x1, -R3 ;  /* 0x00000001ec037824 */ /* 0x000fe400078e0a03 */
[----:B0-----:R-:W-:Y:S01]  /*c8a0*/  IMAD.MOV.U32 R4, RZ, RZ, R26 ;  /* 0x000000ffff047224 */ /* 0x001fe200078e001a */
        /* <DEDUP_REMOVED lines=46> */
[----:B0-----:R-:W-:Y:S06]  /*cb90*/  @!P0 BRA `(.L_x_6312) ;  /* 0x0000021400648947 */ /* 0x001fec0003800000 */
.L_x_6595:
[----:B------:R-:W-:Y:S05]  /*cba0*/  BSYNC B1 ;  /* 0x0000000000017941 */ /* 0x000fea0003800000 */
.L_x_6311:
        /* <DEDUP_REMOVED lines=14> */
[--C-:B------:R-:W-:Y:S02]  /*cc90*/  SHF.R.U64 R113, R58, 0x10, R59.reuse ;  /* 0x000000103a717819 */ /* 0x100fe4000000123b */
[----:B------:R-:W-:Y:S02]  /*cca0*/  SHF.R.U32.HI R58, RZ, 0x10, R59 ;  /* 0x00000010ff3a7819 */ /* 0x000fe4000001163b */
[--C-:B------:R-:W-:Y:S02]  /*ccb0*/  SHF.R.U64 R59, R60, 0x10, R61.reuse ;  /* 0x000000103c3b7819 */ /* 0x100fe4000000123d */
[----:B------:R-:W-:Y:S02]  /*ccc0*/  SHF.R.U32.HI R60, RZ, 0x10, R61 ;  /* 0x00000010ff3c7819 */ /* 0x000fe4000001163d */
[----:B------:R-:W-:Y:S02]  /*ccd0*/  PRMT R109, R109, 0x5410, R58 ;  /* 0x000054106d6d7816 */ /* 0x000fe4000000003a */
[----:B------:R-:W-:-:S02]  /*cce0*/  PRMT R111, R111, 0x5410, R60 ;  /* 0x000054106f6f7816 */ /* 0x000fc4000000003c */
[----:B------:R-:W-:Y:S02]  /*ccf0*/  PRMT R108, R108, 0x5410, R113 ;  /* 0x000054106c6c7816 */ /* 0x000fe40000000071 */
[----:B------:R-:W-:Y:S01]  /*cd00*/  PRMT R112, R110, 0x5410, R59 ;  /* 0x000054106e707816 */ /* 0x000fe2000000003b */
[C---:B------:R-:W-:Y:S01]  /*cd10*/  IMAD.U32 R113, R111.reuse, 0x10000, RZ ;  /* 0x000100006f717824 */ /* 0x040fe200078e00ff */
[----:B------:R-:W-:Y:S01]  /*cd20*/  LOP3.LUT R111, R111, 0xffff0000, RZ, 0xc0, !PT ;  /* 0xffff00006f6f7812 */ /* 0x000fe200078ec0ff */
[C---:B------:R-:W-:Y:S01]  /*cd30*/  IMAD.U32 R110, R109.reuse, 0x10000, RZ ;  /* 0x000100006d6e7824 */ /* 0x040fe200078e00ff */
        /* <DEDUP_REMOVED lines=34> */
.L_x_6316:
[----:B------:R-:W-:Y:S05]  /*cf60*/  BSYNC B2 ;  /* 0x0000000000027941 */ /* 0x000fea0003800000 */
.L_x_6315:
        /* <DEDUP_REMOVED lines=48> */
.L_x_6318:
[----:B------:R-:W-:Y:S05]  /*d270*/  BSYNC B2 ;  /* 0x0000000000027941 */ /* 0x000fea0003800000 */
.L_x_6317:
        /* <DEDUP_REMOVED lines=48> */
.L_x_6320:
[----:B------:R-:W-:Y:S05]  /*d580*/  BSYNC B2 ;  /* 0x0000000000027941 */ /* 0x000fea0003800000 */
.L_x_6319:
        /* <DEDUP_REMOVED lines=48> */
.L_x_6322:
[----:B------:R-:W-:Y:S05]  /*d890*/  BSYNC B2 ;  /* 0x0000000000027941 */ /* 0x000fea0003800000 */
.L_x_6321:
        /* <DEDUP_REMOVED lines=48> */
.L_x_6324:
[----:B------:R-:W-:Y:S05]  /*dba0*/  BSYNC B2 ;  /* 0x0000000000027941 */ /* 0x000fea0003800000 */
.L_x_6323:
        /* <DEDUP_REMOVED lines=47> */
.L_x_6314:
[----:B------:R-:W-:Y:S05]  /*dea0*/  BSYNC B1 ;  /* 0x0000000000017941 */ /* 0x000fea0003800000 */
.L_x_6313:
        /* <DEDUP_REMOVED lines=57> */
.L_x_6327:
[----:B------:R-:W-:Y:S05]  /*e240*/  BSYNC B1 ;  /* 0x0000000000017941 */ /* 0x000fea0003800000 */
.L_x_6326:
[----:B------:R-:W-:Y:S04]  /*e250*/  BSSY B1, `(.L_x_6328) ;  /* 0x0000030000017945 */ /* 0x000fe80003800000 */
[----:B------:R-:W-:Y:S05]  /*e260*/  @P1 BRA `(.L_x_6329) ;  /* 0x0000000000b81947 */ /* 0x000fea0003800000 */
[----:B0-----:R-:W0:Y:S01]  /*e270*/  LDS.128 R4, [R0+0x2000] ;  /* 0x0020000000047984 */ /* 0x001e220000000c00 */
        /* <DEDUP_REMOVED lines=45> */
.L_x_6329:
[----:B------:R-:W-:Y:S05]  /*e550*/  BSYNC B1 ;  /* 0x0000000000017941 */ /* 0x000fea0003800000 */
.L_x_6328:
        /* <DEDUP_REMOVED lines=48> */
.L_x_6331:
[----:B------:R-:W-:Y:S05]  /*e860*/  BSYNC B1 ;  /* 0x0000000000017941 */ /* 0x000fea0003800000 */
.L_x_6330:
        /* <DEDUP_REMOVED lines=48> */
.L_x_6333:
[----:B------:R-:W-:Y:S05]  /*eb70*/  BSYNC B1 ;  /* 0x0000000000017941 */ /* 0x000fea0003800000 */
.L_x_6332:
        /* <DEDUP_REMOVED lines=48> */
.L_x_6335:
[----:B------:R-:W-:Y:S05]  /*ee80*/  BSYNC B1 ;  /* 0x0000000000017941 */ /* 0x000fea0003800000 */
.L_x_6334:
        /* <DEDUP_REMOVED lines=48> */
.L_x_6304:
[----:B------:R-:W0:Y:S01]  /*f190*/  S2R R0, SR_TID.X ;  /* 0x0000000000007919 */ /* 0x000e220000002100 */
[----:B------:R-:W1:Y:S01]  /*f1a0*/  LDC R71, c[0x0][0x448] ;  /* 0x00011200ff477b82 */ /* 0x000e620000000800 */
[----:B------:R-:W-:Y:S01]  /*f1b0*/  ULDC.64 UR4, c[0x0][0x3f8] ;  /* 0x0000fe0000047ab9 */ /* 0x000fe20000000a00 */
[----:B------:R-:W-:Y:S01]  /*f1c0*/  ULDC.64 UR6, c[0x0][0x408] ;  /* 0x0001020000067ab9 */ /* 0x000fe20000000a00 */
[----:B------:R-:W-:Y:S02]  /*f1d0*/  IMAD.MOV.U32 R8, RZ, RZ, R24 ;  /* 0x000000ffff087224 */ /* 0x000fe400078e0018 */
[----:B------:R-:W-:Y:S02]  /*f1e0*/  IMAD.MOV.U32 R9, RZ, RZ, R27 ;  /* 0x000000ffff097224 */ /* 0x000fe400078e001b */
[----:B------:R-:W-:Y:S01]  /*f1f0*/  IMAD.MOV.U32 R4, RZ, RZ, R144 ;  /* 0x000000ffff047224 */ /* 0x000fe200078e0090 */
[----:B-1----:R-:W-:Y:S01]  /*f200*/  ISETP.NE.AND P0, PT, R71, 0x1, PT ;  /* 0x000000014700780c */ /* 0x002fe20003f05270 */
[----:B0-----:R-:W-:-:S05]  /*f210*/  VIADD R0, R0, 0xffffff80 ;  /* 0xffffff8000007836 */ /* 0x001fca0000000000 */
[----:B------:R-:W-:-:S07]  /*f220*/  SHF.R.S32.HI R3, RZ, 0x1f, R0 ;  /* 0x0000001fff037819 */ /* 0x000fce0000011400 */
[----:B------:R-:W0:Y:S01]  /*f230*/  @P0 LDC R5, c[0x0][0x450] ;  /* 0x00011400ff050b82 */ /* 0x000e220000000800 */
[----:B------:R-:W-:-:S04]  /*f240*/  LEA.HI R3, R3, R0, RZ, 0x2 ;  /* 0x0000000003037211 */ /* 0x000fc800078f10ff */
[----:B------:R-:W-:-:S05]  /*f250*/  LOP3.LUT R3, R3, 0xfffffffc, RZ, 0xc0, !PT ;  /* 0xfffffffc03037812 */ /* 0x000fca00078ec0ff */
[----:B------:R-:W-:Y:S02]  /*f260*/  IMAD.IADD R3, R0, 0x1, -R3 ;  /* 0x0000000100037824 */ /* 0x000fe400078e0a03 */
[----:B------:R-:W1:Y:S02]  /*f270*/  @P0 LDC R0, c[0x0][0x44c] ;  /* 0x00011300ff000b82 */ /* 0x000e640000000800 */
[----:B------:R-:W-:-:S04]  /*f280*/  IMAD R3, R3, 0x40, R10 ;  /* 0x0000004003037824 */ /* 0x000fc800078e020a */
[----:B-1----:R-:W-:-:S05]  /*f290*/  @P0 IMAD.HI.U32 R0, R3, R0, RZ ;  /* 0x0000000003000227 */ /* 0x002fca00078e00ff */
[----:B0-----:R-:W-:Y:S01]  /*f2a0*/  @P0 SHF.R.U32.HI R3, RZ, R5, R0 ;  /* 0x00000005ff030219 */ /* 0x001fe20000011600 */
        /* <DEDUP_REMOVED lines=24> */
.L_x_6601:
        /* <DEDUP_REMOVED lines=18> */
[----:B------:R-:W2:Y:S01]  /*f550*/  LDL R3, [R1+0x58] ;  /* 0x0000580001037983 */ /* 0x000ea20000100800 */
[----:B------:R-:W-:-:S03]  /*f560*/  ULDC UR4, c[0x0][0x3f4] ;  /* 0x0000fd0000047ab9 */ /* 0x000fc60000000800 */
[----:B------:R-:W3:Y:S01]  /*f570*/  LDL R0, [R1+0x5c] ;  /* 0x00005c0001007983 */ /* 0x000ee20000100800 */
[----:B------:R-:W-:Y:S02]  /*f580*/  ISETP.GE.AND P0, PT, R18, UR4, PT ;  /* 0x0000000412007c0c */ /* 0x000fe4000bf06270 */
[----:B------:R-:W-:Y:S02]  /*f590*/  CS2R R32, SRZ ;  /* 0x0000000000207805 */ /* 0x000fe4000001ff00 */
[----:B------:R-:W-:Y:S02]  /*f5a0*/  ISETP.GE.AND P1, PT, R206, UR4, PT ;  /* 0x00000004ce007c0c */ /* 0x000fe4000bf26270 */
[----:B------:R-:W-:Y:S02]  /*f5b0*/  CS2R R34, SRZ ;  /* 0x0000000000227805 */ /* 0x000fe4000001ff00 */
[----:B------:R-:W-:Y:S02]  /*f5c0*/  ISETP.GE.AND P2, PT, R207, UR4, PT ;  /* 0x00000004cf007c0c */ /* 0x000fe4000bf46270 */
[----:B------:R-:W-:-:S02]  /*f5d0*/  CS2R R44, SRZ ;  /* 0x00000000002c7805 */ /* 0x000fc4000001ff00 */
[----:B------:R-:W-:Y:S02]  /*f5e0*/  CS2R R46, SRZ ;  /* 0x00000000002e7805 */ /* 0x000fe4000001ff00 */
[----:B------:R-:W-:Y:S02]  /*f5f0*/  CS2R R28, SRZ ;  /* 0x00000000001c7805 */ /* 0x000fe4000001ff00 */
[----:B------:R-:W-:Y:S01]  /*f600*/  CS2R R30, SRZ ;  /* 0x00000000001e7805 */ /* 0x000fe2000001ff00 */
[----:B------:R-:W-:Y:S01]  /*f610*/  @!P0 IMAD.WIDE R4, R18, 0x2, R20 ;  /* 0x0000000212048825 */ /* 0x000fe200078e0214 */
[----:B------:R-:W-:Y:S02]  /*f620*/  CS2R R40, SRZ ;  /* 0x0000000000287805 */ /* 0x000fe4000001ff00 */
[----:B------:R-:W-:Y:S02]  /*f630*/  CS2R R42, SRZ ;  /* 0x00000000002a7805 */ /* 0x000fe4000001ff00 */
[----:B------:R-:W-:-:S02]  /*f640*/  CS2R R24, SRZ ;  /* 0x0000000000187805 */ /* 0x000fc4000001ff00 */
[----:B------:R-:W-:Y:S01]  /*f650*/  CS2R R26, SRZ ;  /* 0x00000000001a7805 */ /* 0x000fe2000001ff00 */
[----:B------:R0:W5:Y:S01]  /*f660*/  @!P0 LD.E.128 R32, desc[UR60][R4.64] ;  /* 0x0000003c04208980 */ /* 0x000162000c101d00 */
[----:B------:R-:W-:Y:S02]  /*f670*/  CS2R R36, SRZ ;  /* 0x0000000000247805 */ /* 0x000fe4000001ff00 */
[----:B------:R-:W-:Y:S01]  /*f680*/  CS2R R38, SRZ ;  /* 0x0000000000267805 */ /* 0x000fe2000001ff00 */
[----:B0-----:R-:W-:-:S05]  /*f690*/  @!P0 IMAD.WIDE R4, R18, 0x2, R50 ;  /* 0x0000000212048825 */ /* 0x001fca00078e0232 */
[----:B------:R0:W5:Y:S01]  /*f6a0*/  @!P0 LD.E.128 R44, desc[UR60][R4.64] ;  /* 0x0000003c042c8980 */ /* 0x000162000c101d00 */
[----:B--2---:R-:W-:Y:S02]  /*f6b0*/  @!P1 IMAD.SHL.U32 R15, R3, 0x8, RZ ;  /* 0x00000008030f9824 */ /* 0x004fe400078e00ff */
[----:B---3--:R-:W-:Y:S02]  /*f6c0*/  @!P2 IMAD.SHL.U32 R49, R0, 0x8, RZ ;  /* 0x000000080031a824 */ /* 0x008fe400078e00ff */
[----:B------:R-:W-:-:S04]  /*f6d0*/  @!P1 IMAD.WIDE R12, R15, 0x2, R20 ;  /* 0x000000020f0c9825 */ /* 0x000fc800078e0214 */
[----:B------:R-:W-:Y:S01]  /*f6e0*/  @!P2 IMAD.WIDE R20, R49, 0x2, R20 ;  /* 0x000000023114a825 */ /* 0x000fe200078e0214 */
[----:B------:R0:W5:Y:S03]  /*f6f0*/  @!P1 LD.E.128 R28, desc[UR60][R12.64] ;  /* 0x0000003c0c1c9980 */ /* 0x000166000c101d00 */
[--C-:B------:R-:W-:Y:S01]  /*f700*/  @!P1 IMAD.WIDE R14, R15, 0x2, R50.reuse ;  /* 0x000000020f0e9825 */ /* 0x100fe200078e0232 */
[----:B------:R0:W5:Y:S03]  /*f710*/  @!P2 LD.E.128 R24, desc[UR60][R20.64] ;  /* 0x0000003c1418a980 */ /* 0x000166000c101d00 */
[----:B------:R-:W-:Y:S01]  /*f720*/  @!P2 IMAD.WIDE R48, R49, 0x2, R50 ;  /* 0x000000023130a825 */ /* 0x000fe200078e0232 */
[----:B------:R0:W5:Y:S04]  /*f730*/  @!P1 LD.E.128 R40, desc[UR60][R14.64] ;  /* 0x0000003c0e289980 */ /* 0x000168000c101d00 */
[----:B------:R0:W5:Y:S02]  /*f740*/  @!P2 LD.E.128 R36, desc[UR60][R48.64] ;  /* 0x0000003c3024a980 */ /* 0x000164000c101d00 */
.L_x_6338:
[----:B------:R-:W-:Y:S05]  /*f750*/  BSYNC B1 ;  /* 0x0000000000017941 */ /* 0x000fea0003800000 */
.L_x_6337:
[----:B0----5:R-:W-:Y:S01]  /*f760*/  IMAD.MOV.U32 R4, RZ, RZ, R46 ;  /* 0x000000ffff047224 */ /* 0x021fe200078e002e */
        /* <DEDUP_REMOVED lines=56> */
.L_x_6607:
        /* <DEDUP_REMOVED lines=27> */
[----:B------:R-:W-:Y:S01]  /*fca0*/  CS2R R52, SRZ ;  /* 0x0000000000347805 */ /* 0x000fe2000001ff00 */
[----:B------:R-:W-:Y:S01]  /*fcb0*/  @!P0 IMAD.WIDE R12, R18, 0x2, R20 ;  /* 0x00000002120c8825 */ /* 0x000fe200078e0214 */
[----:B------:R-:W-:Y:S02]  /*fcc0*/  CS2R R54, SRZ ;  /* 0x0000000000367805 */ /* 0x000fe4000001ff00 */
[----:B------:R-:W-:Y:S02]  /*fcd0*/  CS2R R8, SRZ ;  /* 0x0000000000087805 */ /* 0x000fe4000001ff00 */
[----:B------:R-:W-:Y:S02]  /*fce0*/  CS2R R10, SRZ ;  /* 0x00000000000a7805 */ /* 0x000fe4000001ff00 */
[----:B------:R-:W-:Y:S01]  /*fcf0*/  CS2R R56, SRZ ;  /* 0x0000000000387805 */ /* 0x000fe2000001ff00 */
[----:B------:R0:W5:Y:S01]  /*fd00*/  @!P0 LD.E.128 R48, desc[UR60][R12.64] ;  /* 0x0000003c0c308980 */ /* 0x000162000c101d00 */
[----:B------:R-:W-:-:S02]  /*fd10*/  CS2R R58, SRZ ;  /* 0x00000000003a7805 */ /* 0x000fc4000001ff00 */
[----:B------:R-:W-:Y:S02]  /*fd20*/  CS2R R14, SRZ ;  /* 0x00000000000e7805 */ /* 0x000fe4000001ff00 */
[----:B0-----:R-:W-:Y:S01]  /*fd30*/  CS2R R12, SRZ ;  /* 0x00000000000c7805 */ /* 0x001fe2000001ff00 */
[----:B--2---:R-:W-:Y:S02]  /*fd40*/  @!P1 IMAD.SHL.U32 R65, R3, 0x8, RZ ;  /* 0x0000000803419824 */ /* 0x004fe400078e00ff */
[----:B---3--:R-:W-:Y:S02]  /*fd50*/  @!P2 IMAD.SHL.U32 R67, R0, 0x8, RZ ;  /* 0x000000080043a824 */ /* 0x008fe400078e00ff */
[----:B------:R-:W-:-:S04]  /*fd60*/  @!P1 IMAD.WIDE R62, R65, 0x2, R20 ;  /* 0x00000002413e9825 */ /* 0x000fc800078e0214 */
[----:B------:R-:W-:Y:S01]  /*fd70*/  @!P2 IMAD.WIDE R20, R67, 0x2, R20 ;  /* 0x000000024314a825 */ /* 0x000fe200078e0214 */
[----:B------:R0:W5:Y:S03]  /*fd80*/  @!P1 LD.E.128 R52, desc[UR60][R62.64] ;  /* 0x0000003c3e349980 */ /* 0x000166000c101d00 */
[--C-:B------:R-:W-:Y:S01]  /*fd90*/  @!P1 IMAD.WIDE R64, R65, 0x2, R60.reuse ;  /* 0x0000000241409825 */ /* 0x100fe200078e023c */
[----:B------:R0:W5:Y:S03]  /*fda0*/  @!P2 LD.E.128 R56, desc[UR60][R20.64] ;  /* 0x0000003c1438a980 */ /* 0x000166000c101d00 */
[--C-:B------:R-:W-:Y:S01]  /*fdb0*/  @!P2 IMAD.WIDE R66, R67, 0x2, R60.reuse ;  /* 0x000000024342a825 */ /* 0x100fe200078e023c */
[----:B------:R0:W5:Y:S03]  /*fdc0*/  @!P1 LD.E.128 R8, desc[UR60][R64.64] ;  /* 0x0000003c40089980 */ /* 0x000166000c101d00 */
[----:B------:R-:W-:Y:S01]  /*fdd0*/  @!P0 IMAD.WIDE R60, R18, 0x2, R60 ;  /* 0x00000002123c8825 */ /* 0x000fe200078e023c */
[----:B------:R0:W5:Y:S04]  /*fde0*/  @!P2 LD.E.128 R12, desc[UR60][R66.64] ;  /* 0x0000003c420ca980 */ /* 0x000168000c101d00 */
[----:B------:R0:W5:Y:S02]  /*fdf0*/  @!P0 LD.E.128 R4, desc[UR60][R60.64] ;  /* 0x0000003c3c048980 */ /* 0x000164000c101d00 */
.L_x_6341:
[----:B------:R-:W-:Y:S05]  /*fe00*/  BSYNC B1 ;  /* 0x0000000000017941 */ /* 0x000fea0003800000 */
.L_x_6340:
[----:B-----5:R-:W-:Y:S01]  /*fe10*/  IMAD.MOV.U32 R3, RZ, RZ, R4 ;  /* 0x000000ffff037224 */ /* 0x020fe200078e0004 */
[----:B------:R-:W-:Y:S01]  /*fe20*/  LEA.HI R0, R236, R236, RZ, 0x1 ;  /* 0x000000ecec007211 */ /* 0x000fe200078f08ff */
[----:B0-----:R-:W-:Y:S01]  /*fe30*/  IMAD.MOV.U32 R60, RZ, RZ, R7 ;  /* 0x000000ffff3c7224 */ /* 0x001fe200078e0007 */
[----:B------:R-:W-:Y:S01]  /*fe40*/  BSSY B1, `(.L_x_6342) ;  /* 0x0000031000017945 */ /* 0x000fe20003800000 */
[----:B------:R-:W-:Y:S01]  /*fe50*/  IMAD.MOV.U32 R62, RZ, RZ, R49 ;  /* 0x000000ffff3e7224 */ /* 0x000fe200078e0031 */
[----:B------:R-:W-:Y:S01]  /*fe60*/  PRMT R91, R3, 0x7610, R91 ;  /* 0x00007610035b7816 */ /* 0x000fe2000000005b */
[----:B------:R-:W-:Y:S01]  /*fe70*/  IMAD.MOV.U32 R63, RZ, RZ, R50 ;  /* 0x000000ffff3f7224 */ /* 0x000fe200078e0032 */
        /* <DEDUP_REMOVED lines=42> */
[----:B------:R-:W-:-:S02]  /*10120*/  PRMT R70, R63, 0x7610, R70 ;  /* 0x000076103f467816 */ /* 0x000fc40000000046 */
[----:B------:R-:W-:Y:S01]  /*10130*/  PRMT R71, R64, 0x7610, R71 ;  /* 0x0000761040477816 */ /* 0x000fe20000000047 */
[----:B0-----:R-:W-:Y:S08]  /*10140*/  @!P0 BRA `(.L_x_6343) ;  /* 0x000001e000fc8947 */ /* 0x001ff00003800000 */
.L_x_6608:
[----:B------:R-:W-:Y:S05]  /*10150*/  BSYNC B1 ;  /* 0x0000000000017941 */ /* 0x000fea0003800000 */
.L_x_6342:
        /* <DEDUP_REMOVED lines=10> */
[----:B------:R-:W1:Y:S01]  /*10200*/  S2R R64, SR_TID.X ;  /* 0x0000000000407919 */ /* 0x000e620000002100 */
[----:B------:R-:W-:Y:S02]  /*10210*/  LOP3.LUT R60, R216, 0x38, R18, 0xf8, !PT ;  /* 0x00000038d83c7812 */ /* 0x000fe400078ef812 */
[----:B------:R-:W-:Y:S02]  /*10220*/  SHF.R.U64 R44, R44, 0x10, R45 ;  /* 0x000000102c2c7819 */ /* 0x000fe4000000122d */
[----:B0-----:R-:W-:Y:S02]  /*10230*/  LOP3.LUT R61, R60, R217, RZ, 0x3c, !PT ;  /* 0x000000d93c3d7212 */ /* 0x001fe400078e3cff */
[--C-:B------:R-:W-:Y:S02]  /*10240*/  SHF.R.U64 R114, R32, 0x10, R33.reuse ;  /* 0x0000001020727819 */ /* 0x100fe40000001221 */
[----:B------:R-:W-:Y:S01]  /*10250*/  SHF.R.U32.HI R113, RZ, 0x10, R33 ;  /* 0x00000010ff717819 */ /* 0x000fe20000011621 */
[----:B------:R-:W-:Y:S01]  /*10260*/  IMAD.IADD R61, R218, 0x1, R61 ;  /* 0x00000001da3d7824 */ /* 0x000fe200078e023d */
[----:B------:R-:W-:-:S02]  /*10270*/  SHF.R.U32.HI R119, RZ, 0x10, R45 ;  /* 0x00000010ff777819 */ /* 0x000fc4000001162d */
[----:B------:R-:W-:Y:S01]  /*10280*/  PRMT R117, R109, 0x5410, R44 ;  /* 0x000054106d757816 */ /* 0x000fe2000000002c */
[----:B------:R-:W-:Y:S01]  /*10290*/  IMAD R107, R61, 0x2, R16 ;  /* 0x000000023d6b7824 */ /* 0x000fe200078e0210 */
[--C-:B------:R-:W-:Y:S02]  /*102a0*/  SHF.R.U64 R33, R34, 0x10, R35.reuse ;  /* 0x0000001022217819 */ /* 0x100fe40000001223 */
[----:B------:R-:W-:Y:S01]  /*102b0*/  SHF.R.U32.HI R32, RZ, 0x10, R35 ;  /* 0x00000010ff207819 */ /* 0x000fe20000011623 */
[----:B------:R-:W-:Y:S01]  /*102c0*/  IMAD.U32 R120, R117, 0x10000, RZ ;  /* 0x0001000075787824 */ /* 0x000fe200078e00ff */
[----:B------:R-:W-:Y:S02]  /*102d0*/  PRMT R115, R111, 0x5410, R114 ;  /* 0x000054106f737816 */ /* 0x000fe40000000072 */
[--C-:B------:R-:W-:Y:S02]  /*102e0*/  SHF.R.U32.HI R35, RZ, 0x10, R47.reuse ;  /* 0x00000010ff237819 */ /* 0x100fe4000001162f */
[----:B------:R-:W-:-:S02]  /*102f0*/  SHF.R.U64 R34, R46, 0x10, R47 ;  /* 0x000000102e227819 */ /* 0x000fc4000000122f */
[----:B------:R-:W-:Y:S02]  /*10300*/  PRMT R119, R110, 0x5410, R119 ;  /* 0x000054106e777816 */ /* 0x000fe40000000077 */
[----:B------:R-:W-:Y:S02]  /*10310*/  PRMT R35, R70, 0x5432, R35 ;  /* 0x0000543246237816 */ /* 0x000fe40000000023 */
[----:B------:R-:W-:Y:S01]  /*10320*/  PRMT R45, R69, 0x5432, R34 ;  /* 0x00005432452d7816 */ /* 0x000fe20000000022 */
[----:B------:R-:W-:Y:S01]  /*10330*/  IMAD.U32 R122, R119, 0x10000, RZ ;  /* 0x00010000777a7824 */ /* 0x000fe200078e00ff */
[----:B------:R-:W-:Y:S01]  /*10340*/  PRMT R116, R112, 0x5410, R113 ;  /* 0x0000541070747816 */ /* 0x000fe20000000071 */
[----:B-1----:R-:W-:Y:S01]  /*10350*/  VIADD R64, R64, 0xffffff80 ;  /* 0xffffff8040407836 */ /* 0x002fe20000000000 */
[----:B------:R-:W-:Y:S01]  /*10360*/  PRMT R32, R73, 0x5432, R32 ;  /* 0x0000543249207816 */ /* 0x000fe20000000020 */
[----:B------:R-:W-:Y:S01]  /*10370*/  IMAD.U32 R121, R35, 0x10000, RZ ;  /* 0x0001000023797824 */ /* 0x000fe200078e00ff */
[----:B------:R-:W-:-:S02]  /*10380*/  LOP3.LUT R117, R117, 0xffff0000, RZ, 0xc0, !PT ;  /* 0xffff000075757812 */ /* 0x000fc400078ec0ff */
[----:B------:R-:W-:Y:S02]  /*10390*/  SHF.R.S32.HI R63, RZ, 0x1f, R64 ;  /* 0x0000001fff3f7819 */ /* 0x000fe40000011440 */
[----:B------:R-:W-:Y:S02]  /*103a0*/  LOP3.LUT R119, R119, 0xffff0000, RZ, 0xc0, !PT ;  /* 0xffff000077777812 */ /* 0x000fe400078ec0ff */
[----:B------:R-:W-:Y:S02]  /*103b0*/  LEA.HI R63, R63, R64, RZ, 0x2 ;  /* 0x000000403f3f7211 */ /* 0x000fe400078f10ff */
[----:B------:R-:W-:Y:S02]  /*103c0*/  PRMT R33, R72, 0x5432, R33 ;  /* 0x0000543248217816 */ /* 0x000fe40000000021 */
[----:B------:R-:W-:-:S05]  /*103d0*/  LOP3.LUT R63, R63, 0xfffffffc, RZ, 0xc0, !PT ;  /* 0xfffffffc3f3f7812 */ /* 0x000fca00078ec0ff */
[----:B------:R-:W-:-:S05]  /*103e0*/  IMAD.IADD R63, R64, 0x1, -R63 ;  /* 0x00000001403f7824 */ /* 0x000fca00078e0a3f */
[----:B------:R-:W-:-:S04]  /*103f0*/  LEA.HI R62, R75, R63, RZ, 0x1d ;  /* 0x0000003f4b3e7211 */ /* 0x000fc800078fe8ff */
        /* <DEDUP_REMOVED lines=8> */
[----:B------:R-:W0:Y:S03]  /*10480*/  LDS.128 R60, [R107+0x15400] ;  /* 0x015400006b3c7984 */ /* 0x000e260000000c00 */
[----:B------:R-:W-:-:S05]  /*10490*/  IMAD R108, R65, 0x2, R16 ;  /* 0x00000002416c7824 */ /* 0x000fca00078e0210 */
[----:B------:R-:W1:Y:S01]  /*104a0*/  LDS.128 R64, [R108+0x15400] ;  /* 0x015400006c407984 */ /* 0x000e620000000c00 */
[C---:B0-----:R-:W-:Y:S01]  /*104b0*/  IMAD.U32 R109, R60.reuse, 0x10000, RZ ;  /* 0x000100003c6d7824 */ /* 0x041fe200078e00ff */
[----:B------:R-:W-:Y:S01]  /*104c0*/  LOP3.LUT R110, R60, 0xffff0000, RZ, 0xc0, !PT ;  /* 0xffff00003c6e7812 */ /* 0x000fe200078ec0ff */
[----:B------:R-:W-:Y:S01]  /*104d0*/  IMAD.U32 R60, R115, 0x10000, RZ ;  /* 0x00010000733c7824 */ /* 0x000fe200078e00ff */
[C---:B------:R-:W-:Y:S01]  /*104e0*/  LOP3.LUT R34, R62.reuse, 0xffff0000, RZ, 0xc0, !PT ;  /* 0xffff00003e227812 */ /* 0x040fe200078ec0ff */
[----:B------:R-:W-:Y:S01]  /*104f0*/  IMAD.U32 R44, R62, 0x10000, RZ ;  /* 0x000100003e2c7824 */ /* 0x000fe200078e00ff */
[C---:B------:R-:W-:Y:S01]  /*10500*/  LOP3.LUT R62, R63.reuse, 0xffff0000, RZ, 0xc0, !PT ;  /* 0xffff00003f3e7812 */ /* 0x040fe200078ec0ff */
[----:B------:R-:W-:Y:S01]  /*10510*/  IMAD.U32 R112, R63, 0x10000, RZ ;  /* 0x000100003f707824 */ /* 0x000fe200078e00ff */
[----:B------:R-:W-:Y:S01]  /*10520*/  LOP3.LUT R115, R115, 0xffff0000, RZ, 0xc0, !PT ;  /* 0xffff000073737812 */ /* 0x000fe200078ec0ff */
[C---:B-1----:R-:W-:Y:S01]  /*10530*/  IMAD.U32 R47, R64.reuse, 0x10000, RZ ;  /* 0x00010000402f7824 */ /* 0x042fe200078e00ff */
[----:B------:R-:W-:Y:S01]  /*10540*/  LOP3.LUT R63, R64, 0xffff0000, RZ, 0xc0, !PT ;  /* 0xffff0000403f7812 */ /* 0x000fe200078ec0ff */
[C---:B------:R-:W-:Y:S01]  /*10550*/  IMAD.U32 R113, R65.reuse, 0x10000, RZ ;  /* 0x0001000041717824 */ /* 0x040fe200078e00ff */
[----:B------:R-:W-:Y:S01]  /*10560*/  LOP3.LUT R64, R65, 0xffff0000, RZ, 0xc0, !PT ;  /* 0xffff000041407812 */ /* 0x000fe200078ec0ff */
[C---:B------:R-:W-:Y:S01]  /*10570*/  FMUL.FTZ R118, R47.reuse, R120 ;  /* 0x000000782f767220 */ /* 0x040fe20000410000 */
[----:B------:R-:W-:Y:S01]  /*10580*/  FMUL.FTZ R124, R47, R60 ;  /* 0x0000003c2f7c7220 */ /* 0x000fe20000410000 */
[----:B------:R-:W-:Y:S01]  /*10590*/  IMAD.U32 R114, R67, 0x10000, RZ ;  /* 0x0001000043727824 */ /* 0x000fe200078e00ff */
[C---:B------:R-:W-:Y:S01]  /*105a0*/  LOP3.LUT R46, R66.reuse, 0xffff0000, RZ, 0xc0, !PT ;  /* 0xffff0000422e7812 */ /* 0x040fe200078ec0ff */
[----:B------:R-:W-:-:S02]  /*105b0*/  IMAD.U32 R65, R66, 0x10000, RZ ;  /* 0x0001000042417824 */ /* 0x000fc400078e00ff */
[----:B------:R-:W-:Y:S01]  /*105c0*/  FFMA.FTZ R47, R109, R60, -R118 ;  /* 0x0000003c6d2f7223 */ /* 0x000fe20000010876 */
[----:B------:R-:W-:Y:S01]  /*105d0*/  IMAD.U32 R111, R61, 0x10000, RZ ;  /* 0x000100003d6f7824 */ /* 0x000fe200078e00ff */
[----:B------:R-:W-:Y:S01]  /*105e0*/  LOP3.LUT R66, R67, 0xffff0000, RZ, 0xc0, !PT ;  /* 0xffff000043427812 */ /* 0x000fe200078ec0ff */
[----:B------:R-:W-:Y:S02]  /*105f0*/  IMAD.U32 R118, R116, 0x10000, RZ ;  /* 0x0001000074767824 */ /* 0x000fe400078e00ff */
[----:B------:R-:W-:Y:S01]  /*10600*/  FMUL.FTZ R126, R113, R122 ;  /* 0x0000007a717e7220 */ /* 0x000fe20000410000 */
[----:B------:R-:W-:Y:S01]  /*10610*/  FFMA.FTZ R60, R109, R120, R124 ;  /* 0x000000786d3c7223 */ /* 0x000fe2000001007c */
[----:B------:R-:W-:Y:S02]  /*10620*/  IMAD.U32 R67, R32, 0x10000, RZ ;  /* 0x0001000020437824 */ /* 0x000fe400078e00ff */
[C---:B------:R-:W-:Y:S01]  /*10630*/  FMUL.FTZ R109, R114.reuse, R121 ;  /* 0x00000079726d7220 */ /* 0x040fe20000410000 */
[-C--:B------:R-:W-:Y:S01]  /*10640*/  FMUL.FTZ R120, R113, R118.reuse ;  /* 0x0000007671787220 */ /* 0x080fe20000410000 */
[----:B------:R-:W-:Y:S01]  /*10650*/  FFMA.FTZ R126, R111, R118, -R126 ;  /* 0x000000766f7e7223 */ /* 0x000fe2000001087e */
[-C--:B------:R-:W-:Y:S01]  /*10660*/  FMUL.FTZ R114, R114, R67.reuse ;  /* 0x0000004372727220 */ /* 0x080fe20000410000 */
[----:B------:R-:W-:Y:S01]  /*10670*/  FFMA.FTZ R118, R112, R67, -R109 ;  /* 0x0000004370767223 */ /* 0x000fe2000001086d */
[----:B------:R-:W-:Y:S01]  /*10680*/  FMUL.FTZ R67, R63, R117 ;  /* 0x000000753f437220 */ /* 0x000fe20000410000 */
[----:B------:R-:W-:Y:S01]  /*10690*/  LOP3.LUT R116, R116, 0xffff0000, RZ, 0xc0, !PT ;  /* 0xffff000074747812 */ /* 0x000fe200078ec0ff */
[----:B------:R-:W-:Y:S01]  /*106a0*/  FFMA.FTZ R121, R112, R121, R114 ;  /* 0x0000007970797223 */ /* 0x000fe20000010072 */
[----:B------:R-:W-:Y:S01]  /*106b0*/  LOP3.LUT R61, R61, 0xffff0000, RZ, 0xc0, !PT ;  /* 0xffff00003d3d7812 */ /* 0x000fe200078ec0ff */
[----:B------:R-:W-:Y:S01]  /*106c0*/  FFMA.FTZ R112, R110, R115, -R67 ;  /* 0x000000736e707223 */ /* 0x000fe20000010843 */
[----:B------:R-:W-:Y:S01]  /*106d0*/  FMUL.FTZ R114, R64, R119 ;  /* 0x0000007740727220 */ /* 0x000fe20000410000 */
[----:B------:R-:W-:Y:S01]  /*106e0*/  FMUL.FTZ R109, R63, R115 ;  /* 0x000000733f6d7220 */ /* 0x000fe20000410000 */
[----:B------:R-:W-:-:S02]  /*106f0*/  IMAD.U32 R67, R45, 0x10000, RZ ;  /* 0x000100002d437824 */ /* 0x000fc400078e00ff */
[----:B------:R-:W-:Y:S01]  /*10700*/  FMUL.FTZ R64, R64, R116 ;  /* 0x0000007440407220 */ /* 0x000fe20000410000 */
[----:B------:R-:W-:Y:S02]  /*10710*/  IMAD.U32 R63, R33, 0x10000, RZ ;  /* 0x00010000213f7824 */ /* 0x000fe400078e00ff */
[----:B------:R-:W-:Y:S01]  /*10720*/  FFMA.FTZ R120, R111, R122, R120 ;  /* 0x0000007a6f787223 */ /* 0x000fe20000010078 */
[----:B------:R-:W-:Y:S01]  /*10730*/  FMUL.FTZ R113, R65, R67 ;  /* 0x0000004341717220 */ /* 0x000fe20000410000 */
[C---:B------:R-:W-:Y:S01]  /*10740*/  FFMA.FTZ R111, R61.reuse, R116, -R114 ;  /* 0x000000743d6f7223 */ /* 0x040fe20000010872 */
[----:B------:R-:W-:Y:S01]  /*10750*/  FFMA.FTZ R119, R61, R119, R64 ;  /* 0x000000773d777223 */ /* 0x000fe20000010040 */
        /* <DEDUP_REMOVED lines=9> */
[----:B------:R-:W-:Y:S01]  /*107f0*/  FFMA.FTZ R109, R110, R117, R109 ;  /* 0x000000756e6d7223 */ /* 0x000fe2000001006d */
        /* <DEDUP_REMOVED lines=16> */
.L_x_6347:
[----:B------:R-:W-:Y:S05]  /*10900*/  BSYNC B2 ;  /* 0x0000000000027941 */ /* 0x000fea0003800000 */
.L_x_6346:
[----:B------:R-:W-:Y:S04]  /*10910*/  BSSY B2, `(.L_x_6348) ;  /* 0x000006a000027945 */ /* 0x000fe80003800000 */
        /* <DEDUP_REMOVED lines=13> */
[----:B------:R-:W-:Y:S01]  /*109f0*/  SHF.R.U32.HI R43, RZ, 0x10, R43 ;  /* 0x00000010ff2b7819 */ /* 0x000fe2000001162b */
[----:B------:R-:W-:Y:S01]  /*10a00*/  IMAD.U32 R63, R99, 0x10000, RZ ;  /* 0x00010000633f7824 */ /* 0x000fe200078e00ff */
[----:B------:R-:W-:Y:S02]  /*10a10*/  PRMT R106, R106, 0x5410, R31 ;  /* 0x000054106a6a7816 */ /* 0x000fe4000000001f */
[----:B------:R-:W-:Y:S02]  /*10a20*/  PRMT R103, R103, 0x5410, R64 ;  /* 0x0000541067677816 */ /* 0x000fe40000000040 */
[----:B------:R-:W-:Y:S02]  /*10a30*/  PRMT R100, R100, 0x5410, R41 ;  /* 0x0000541064647816 */ /* 0x000fe40000000029 */
[----:B------:R-:W-:Y:S02]  /*10a40*/  PRMT R102, R102, 0x5410, R43 ;  /* 0x0000541066667816 */ /* 0x000fe4000000002b */
[----:B------:R-:W-:Y:S01]  /*10a50*/  PRMT R105, R105, 0x5410, R62 ;  /* 0x0000541069697816 */ /* 0x000fe2000000003e */
[----:B------:R-:W-:Y:S01]  /*10a60*/  IMAD.U32 R62, R103, 0x10000, RZ ;  /* 0x00010000673e7824 */ /* 0x000fe200078e00ff */
        /* <DEDUP_REMOVED lines=24> */
[C---:B------:R-:W-:Y:S01]  /*10bf0*/  IMAD.U32 R43, R46.reuse, 0x10000, RZ ;  /* 0x000100002e2b7824 */ /* 0x040fe200078e00ff */
[----:B------:R-:W-:Y:S01]  /*10c00*/  LOP3.LUT R45, R46, 0xffff0000, RZ, 0xc0, !PT ;  /* 0xffff00002e2d7812 */ /* 0x000fe200078ec0ff */
[C---:B0-----:R-:W-:Y:S01]  /*10c10*/  IMAD.U32 R61, R47.reuse, 0x10000, RZ ;  /* 0x000100002f3d7824 */ /* 0x041fe200078e00ff */
[----:B------:R-:W-:Y:S01]  /*10c20*/  LOP3.LUT R46, R47, 0xffff0000, RZ, 0xc0, !PT ;  /* 0xffff00002f2e7812 */ /* 0x000fe200078ec0ff */
[----:B------:R-:W-:Y:S01]  /*10c30*/  FMUL.FTZ R65, R35, R63 ;  /* 0x0000003f23417220 */ /* 0x000fe20000410000 */
[----:B------:R-:W-:-:S02]  /*10c40*/  IMAD.U32 R47, R100, 0x10000, RZ ;  /* 0x00010000642f7824 */ /* 0x000fc400078e00ff */
[-C--:B------:R-:W-:Y:S01]  /*10c50*/  FMUL.FTZ R67, R35, R62.reuse ;  /* 0x0000003e23437220 */ /* 0x080fe20000410000 */
[----:B------:R-:W-:Y:S02]  /*10c60*/  IMAD.U32 R35, R104, 0x10000, RZ ;  /* 0x0001000068237824 */ /* 0x000fe400078e00ff */
[----:B------:R-:W-:Y:S01]  /*10c70*/  FFMA.FTZ R65, R28, R62, -R65 ;  /* 0x0000003e1c417223 */ /* 0x000fe20000010841 */
[----:B------:R-:W-:Y:S01]  /*10c80*/  FMUL.FTZ R107, R42, R47 ;  /* 0x0000002f2a6b7220 */ /* 0x000fe20000410000 */
[----:B------:R-:W-:Y:S02]  /*10c90*/  IMAD.U32 R62, R102, 0x10000, RZ ;  /* 0x00010000663e7824 */ /* 0x000fe400078e00ff */
[----:B------:R-:W-:Y:S01]  /*10ca0*/  FFMA.FTZ R67, R28, R63, R67 ;  /* 0x0000003f1c437223 */ /* 0x000fe20000010043 */
[----:B------:R-:W-:Y:S02]  /*10cb0*/  IMAD.U32 R28, R106, 0x10000, RZ ;  /* 0x000100006a1c7824 */ /* 0x000fe400078e00ff */
[-C--:B------:R-:W-:Y:S01]  /*10cc0*/  FMUL.FTZ R63, R42, R35.reuse ;  /* 0x000000232a3f7220 */ /* 0x080fe20000410000 */
[C---:B------:R-:W-:Y:S01]  /*10cd0*/  FFMA.FTZ R107, R30.reuse, R35, -R107 ;  /* 0x000000231e6b7223 */ /* 0x040fe2000001086b */
[----:B------:R-:W-:Y:S01]  /*10ce0*/  FMUL.FTZ R35, R61, R62 ;  /* 0x0000003e3d237220 */ /* 0x000fe20000410000 */
[----:B------:R-:W-:Y:S01]  /*10cf0*/  LOP3.LUT R42, R99, 0xffff0000, RZ, 0xc0, !PT ;  /* 0xffff0000632a7812 */ /* 0x000fe200078ec0ff */
[-C--:B------:R-:W-:Y:S01]  /*10d00*/  FMUL.FTZ R99, R61, R28.reuse ;  /* 0x0000001c3d637220 */ /* 0x080fe20000410000 */
[----:B------:R-:W-:Y:S01]  /*10d10*/  FFMA.FTZ R63, R30, R47, R63 ;  /* 0x0000002f1e3f7223 */ /* 0x000fe2000001003f */
[----:B------:R-:W-:Y:S01]  /*10d20*/  FFMA.FTZ R61, R40, R28, -R35 ;  /* 0x0000001c283d7223 */ /* 0x000fe20000010823 */
[----:B------:R-:W-:Y:S01]  /*10d30*/  LOP3.LUT R28, R103, 0xffff0000, RZ, 0xc0, !PT ;  /* 0xffff0000671c7812 */ /* 0x000fe200078ec0ff */
[----:B------:R-:W-:Y:S01]  /*10d40*/  FMUL.FTZ R30, R41, R42 ;  /* 0x0000002a291e7220 */ /* 0x000fe20000410000 */
[----:B------:R-:W-:Y:S01]  /*10d50*/  LOP3.LUT R47, R100, 0xffff0000, RZ, 0xc0, !PT ;  /* 0xffff0000642f7812 */ /* 0x000fe200078ec0ff */
[----:B------:R-:W-:Y:S01]  /*10d60*/  FFMA.FTZ R99, R40, R62, R99 ;  /* 0x0000003e28637223 */ /* 0x000fe20000010063 */
[----:B------:R-:W-:Y:S01]  /*10d70*/  LOP3.LUT R35, R104, 0xffff0000, RZ, 0xc0, !PT ;  /* 0xffff000068237812 */ /* 0x000fe200078ec0ff */
[-C--:B------:R-:W-:Y:S01]  /*10d80*/  FFMA.FTZ R40, R29, R28.reuse, -R30 ;  /* 0x0000001c1d287223 */ /* 0x080fe2000001081e */
[----:B------:R-:W-:Y:S01]  /*10d90*/  FMUL.FTZ R62, R41, R28 ;  /* 0x0000001c293e7220 */ /* 0x000fe20000410000 */
[----:B------:R-:W-:-:S02]  /*10da0*/  IMAD.U32 R30, R101, 0x10000, RZ ;  /* 0x00010000651e7824 */ /* 0x000fc400078e00ff */
[C---:B------:R-:W-:Y:S01]  /*10db0*/  FMUL.FTZ R41, R44.reuse, R47 ;  /* 0x0000002f2c297220 */ /* 0x040fe20000410000 */
[-C--:B------:R-:W-:Y:S01]  /*10dc0*/  FMUL.FTZ R44, R44, R35.reuse ;  /* 0x000000232c2c7220 */ /* 0x080fe20000410000 */
[----:B------:R-:W-:Y:S02]  /*10dd0*/  IMAD.U32 R28, R105, 0x10000, RZ ;  /* 0x00010000691c7824 */ /* 0x000fe400078e00ff */
[----:B------:R-:W-:Y:S01]  /*10de0*/  FMUL.FTZ R64, R43, R30 ;  /* 0x0000001e2b407220 */ /* 0x000fe20000410000 */
[----:B------:R-:W-:Y:S01]  /*10df0*/  FFMA.FTZ R62, R29, R42, R62 ;  /* 0x0000002a1d3e7223 */ /* 0x000fe2000001003e */
        /* <DEDUP_REMOVED lines=10> */
[----:B------:R-:W-:-:S02]  /*10ea0*/  FMUL.FTZ R41, R46, R35 ;  /* 0x000000232e297220 */ /* 0x000fc40000410000 */
[-C--:B------:R-:W-:Y:S01]  /*10eb0*/  FMUL.FTZ R45, R45, R28.reuse ;  /* 0x0000001c2d2d7220 */ /* 0x080fe20000410000 */
[C---:B------:R-:W-:Y:S01]  /*10ec0*/  FFMA.FTZ R31, R33.reuse, R28, -R30 ;  /* 0x0000001c211f7223 */ /* 0x040fe2000001081e */
[-C--:B------:R-:W-:Y:S01]  /*10ed0*/  FMUL.FTZ R100, R46, R29.reuse ;  /* 0x0000001d2e647220 */ /* 0x080fe20000410000 */
[----:B------:R-:W-:Y:S01]  /*10ee0*/  FFMA.FTZ R46, R34, R29, -R41 ;  /* 0x0000001d222e7223 */ /* 0x000fe20000010829 */
[----:B------:R-:W-:Y:S01]  /*10ef0*/  FFMA.FTZ R45, R33, R32, R45 ;  /* 0x00000020212d7223 */ /* 0x000fe2000001002d */
[----:B------:R-:W-:Y:S01]  /*10f00*/  F2FP.BF16.F32.PACK_AB R28, R40, R65 ;  /* 0x00000041281c723e */ /* 0x000fe200000010ff */
[----:B------:R-:W-:Y:S01]  /*10f10*/  FFMA.FTZ R100, R34, R35, R100 ;  /* 0x0000002322647223 */ /* 0x000fe20000010064 */
        /* <DEDUP_REMOVED lines=9> */
.L_x_6349:
[----:B------:R-:W-:Y:S05]  /*10fb0*/  BSYNC B2 ;  /* 0x0000000000027941 */ /* 0x000fea0003800000 */
.L_x_6348:
        /* <DEDUP_REMOVED lines=105> */
.L_x_6345:
[----:B------:R-:W-:Y:S05]  /*11650*/  BSYNC B1 ;  /* 0x0000000000017941 */ /* 0x000fea0003800000 */
.L_x_6344:
        /* <DEDUP_REMOVED lines=10> */
[----:B---3--:R-:W1:Y:S02]  /*11700*/  S2R R25, SR_TID.X ;  /* 0x0000000000197919 */ /* 0x008e640000002100 */
[----:B-1----:R-:W-:-:S05]  /*11710*/  VIADD R25, R25, 0xffffff80 ;  /* 0xffffff8019197836 */ /* 0x002fca0000000000 */
[----:B------:R-:W-:-:S04]  /*11720*/  SHF.R.S32.HI R24, RZ, 0x1f, R25 ;  /* 0x0000001fff187819 */ /* 0x000fc80000011419 */
[----:B------:R-:W-:-:S04]  /*11730*/  LEA.HI R24, R24, R25, RZ, 0x2 ;  /* 0x0000001918187211 */ /* 0x000fc800078f10ff */
        /* <DEDUP_REMOVED lines=10> */
[----:B------:R-:W-:-:S05]  /*117e0*/  IADD3 R29, R25, R24, R220 ;  /* 0x00000018191d7210 */ /* 0x000fca0007ffe0dc */
[----:B------:R-:W-:-:S05]  /*117f0*/  IMAD R0, R29, 0x2, R16 ;  /* 0x000000021d007824 */ /* 0x000fca00078e0210 */
[----:B------:R-:W1:Y:S01]  /*11800*/  LDS.128 R28, [R0+0x15400] ;  /* 0x01540000001c7984 */ /* 0x000e620000000c00 */
[--C-:B------:R-:W-:Y:S02]  /*11810*/  SHF.R.U64 R32, R4, 0x10, R5.reuse ;  /* 0x0000001004207819 */ /* 0x100fe40000001205 */
[----:B------:R-:W-:Y:S02]  /*11820*/  SHF.R.U32.HI R5, RZ, 0x10, R5 ;  /* 0x00000010ff057819 */ /* 0x000fe40000011605 */
[----:B------:R-:W-:Y:S02]  /*11830*/  SHF.R.U64 R4, R6, 0x10, R7 ;  /* 0x0000001006047819 */ /* 0x000fe40000001207 */
[----:B------:R-:W-:Y:S02]  /*11840*/  SHF.R.U64 R36, R48, 0x10, R49 ;  /* 0x0000001030247819 */ /* 0x000fe40000001231 */
[----:B------:R-:W-:Y:S02]  /*11850*/  SHF.R.U32.HI R7, RZ, 0x10, R7 ;  /* 0x00000010ff077819 */ /* 0x000fe40000011607 */
[----:B------:R-:W-:-:S02]  /*11860*/  PRMT R91, R91, 0x5410, R32 ;  /* 0x000054105b5b7816 */ /* 0x000fc40000000020 */
[----:B------:R-:W-:Y:S02]  /*11870*/  PRMT R92, R92, 0x5410, R5 ;  /* 0x000054105c5c7816 */ /* 0x000fe40000000005 */
[----:B------:R-:W-:Y:S02]  /*11880*/  PRMT R93, R93, 0x5410, R4 ;  /* 0x000054105d5d7816 */ /* 0x000fe40000000004 */
[----:B------:R-:W-:Y:S02]  /*11890*/  PRMT R95, R95, 0x5410, R36 ;  /* 0x000054105f5f7816 */ /* 0x000fe40000000024 */
[----:B------:R-:W-:Y:S02]  /*118a0*/  PRMT R94, R94, 0x5410, R7 ;  /* 0x000054105e5e7816 */ /* 0x000fe40000000007 */
[----:B------:R-:W-:Y:S01]  /*118b0*/  SHF.R.U32.HI R49, RZ, 0x10, R49 ;  /* 0x00000010ff317819 */ /* 0x000fe20000011631 */
[----:B------:R-:W-:Y:S01]  /*118c0*/  IMAD.U32 R38, R91, 0x10000, RZ ;  /* 0x000100005b267824 */ /* 0x000fe200078e00ff */
[--C-:B------:R-:W-:Y:S01]  /*118d0*/  SHF.R.U64 R34, R50, 0x10, R51.reuse ;  /* 0x0000001032227819 */ /* 0x100fe20000001233 */
[----:B------:R-:W-:Y:S01]  /*118e0*/  IMAD.U32 R37, R95, 0x10000, RZ ;  /* 0x000100005f257824 */ /* 0x000fe200078e00ff */
[----:B------:R-:W-:-:S02]  /*118f0*/  SHF.R.U32.HI R51, RZ, 0x10, R51 ;  /* 0x00000010ff337819 */ /* 0x000fc40000011633 */
[----:B------:R-:W-:Y:S01]  /*11900*/  PRMT R96, R96, 0x5410, R49 ;  /* 0x0000541060607816 */ /* 0x000fe20000000031 */
[----:B------:R-:W-:Y:S01]  /*11910*/  IMAD.U32 R39, R92, 0x10000, RZ ;  /* 0x000100005c277824 */ /* 0x000fe200078e00ff */
[----:B------:R-:W-:Y:S02]  /*11920*/  PRMT R97, R97, 0x5410, R34 ;  /* 0x0000541061617816 */ /* 0x000fe40000000022 */
[----:B------:R-:W-:Y:S02]  /*11930*/  PRMT R98, R98, 0x5410, R51 ;  /* 0x0000541062627816 */ /* 0x000fe40000000033 */
[----:B------:R-:W-:Y:S01]  /*11940*/  LOP3.LUT R91, R91, 0xffff0000, RZ, 0xc0, !PT ;  /* 0xffff00005b5b7812 */ /* 0x000fe200078ec0ff */
[----:B-1----:R-:W-:Y:S02]  /*11950*/  IMAD.U32 R34, R29, 0x10000, RZ ;  /* 0x000100001d227824 */ /* 0x002fe400078e00ff */
[----:B------:R-:W-:Y:S02]  /*11960*/  IMAD.U32 R36, R31, 0x10000, RZ ;  /* 0x000100001f247824 */ /* 0x000fe400078e00ff */
[----:B------:R-:W-:Y:S01]  /*11970*/  FMUL.FTZ R45, R34, R39 ;  /* 0x00000027222d7220 */ /* 0x000fe20000410000 */
[----:B------:R-:W-:-:S02]  /*11980*/  LOP3.LUT R29, R29, 0xffff0000, RZ, 0xc0, !PT ;  /* 0xffff00001d1d7812 */ /* 0x000fc400078ec0ff */
[----:B------:R-:W-:Y:S02]  /*11990*/  LOP3.LUT R95, R95, 0xffff0000, RZ, 0xc0, !PT ;  /* 0xffff00005f5f7812 */ /* 0x000fe400078ec0ff */
[----:B------:R-:W-:Y:S01]  /*119a0*/  LOP3.LUT R92, R92, 0xffff0000, RZ, 0xc0, !PT ;  /* 0xffff00005c5c7812 */ /* 0x000fe200078ec0ff */
[C---:B------:R-:W-:Y:S01]  /*119b0*/  IMAD.U32 R35, R30.reuse, 0x10000, RZ ;  /* 0x000100001e237824 */ /* 0x040fe200078e00ff */
[----:B------:R-:W-:Y:S02]  /*119c0*/  LOP3.LUT R30, R30, 0xffff0000, RZ, 0xc0, !PT ;  /* 0xffff00001e1e7812 */ /* 0x000fe400078ec0ff */
        /* <DEDUP_REMOVED lines=10> */
[----:B------:R-:W-:-:S04]  /*11a70*/  IMAD.U32 R27, R28, 0x10000, RZ ;  /* 0x000100001c1b7824 */ /* 0x000fc800078e00ff */
[CC--:B------:R-:W-:Y:S01]  /*11a80*/  FMUL.FTZ R41, R27.reuse, R38.reuse ;  /* 0x000000261b297220 */ /* 0x0c0fe20000410000 */
[-C--:B------:R-:W-:Y:S01]  /*11a90*/  FMUL.FTZ R43, R27, R37.reuse ;  /* 0x000000251b2b7220 */ /* 0x080fe20000410000 */
[----:B------:R-:W-:Y:S02]  /*11aa0*/  IMAD.U32 R27, R96, 0x10000, RZ ;  /* 0x00010000601b7824 */ /* 0x000fe400078e00ff */
[----:B------:R-:W-:Y:S01]  /*11ab0*/  FFMA.FTZ R40, R4, R37, -R41 ;  /* 0x0000002504287223 */ /* 0x000fe20000010829 */
[----:B------:R-:W-:Y:S01]  /*11ac0*/  IMAD.U32 R41, R94, 0x10000, RZ ;  /* 0x000100005e297824 */ /* 0x000fe200078e00ff */
[----:B------:R-:W-:Y:S01]  /*11ad0*/  LOP3.LUT R28, R28, 0xffff0000, RZ, 0xc0, !PT ;  /* 0xffff00001c1c7812 */ /* 0x000fe200078ec0ff */
[----:B------:R-:W-:Y:S02]  /*11ae0*/  IMAD.U32 R37, R98, 0x10000, RZ ;  /* 0x0001000062257824 */ /* 0x000fe400078e00ff */
[-C--:B------:R-:W-:Y:S01]  /*11af0*/  FMUL.FTZ R47, R34, R27.reuse ;  /* 0x0000001b222f7220 */ /* 0x080fe20000410000 */
[----:B------:R-:W-:Y:S01]  /*11b00*/  FFMA.FTZ R45, R6, R27, -R45 ;  /* 0x0000001b062d7223 */ /* 0x000fe2000001082d */
[----:B------:R-:W-:Y:S01]  /*11b10*/  FMUL.FTZ R27, R36, R41 ;  /* 0x00000029241b7220 */ /* 0x000fe20000410000 */
[----:B------:R-:W-:Y:S01]  /*11b20*/  FFMA.FTZ R43, R4, R38, R43 ;  /* 0x00000026042b7223 */ /* 0x000fe2000001002b */
[----:B------:R-:W-:Y:S01]  /*11b30*/  LOP3.LUT R96, R96, 0xffff0000, RZ, 0xc0, !PT ;  /* 0xffff000060607812 */ /* 0x000fe200078ec0ff */
[----:B------:R-:W-:Y:S01]  /*11b40*/  FMUL.FTZ R36, R36, R37 ;  /* 0x0000002524247220 */ /* 0x000fe20000410000 */
[----:B------:R-:W-:Y:S01]  /*11b50*/  FFMA.FTZ R47, R6, R39, R47 ;  /* 0x00000027062f7223 */ /* 0x000fe2000001002f */
[----:B------:R-:W-:Y:S01]  /*11b60*/  FMUL.FTZ R4, R28, R91 ;  /* 0x0000005b1c047220 */ /* 0x000fe20000410000 */
[----:B------:R-:W-:-:S02]  /*11b70*/  IMAD.U32 R6, R93, 0x10000, RZ ;  /* 0x000100005d067824 */ /* 0x000fc400078e00ff */
[----:B------:R-:W-:Y:S01]  /*11b80*/  FFMA.FTZ R37, R32, R37, -R27 ;  /* 0x0000002520257223 */ /* 0x000fe2000001081b */
[----:B------:R-:W-:Y:S01]  /*11b90*/  FMUL.FTZ R28, R28, R95 ;  /* 0x0000005f1c1c7220 */ /* 0x000fe20000410000 */
[----:B------:R-:W-:Y:S01]  /*11ba0*/  FMUL.FTZ R27, R29, R92 ;  /* 0x0000005c1d1b7220 */ /* 0x000fe20000410000 */
[----:B------:R-:W-:Y:S01]  /*11bb0*/  FFMA.FTZ R36, R32, R41, R36 ;  /* 0x0000002920247223 */ /* 0x000fe20000010024 */
[----:B------:R-:W-:Y:S01]  /*11bc0*/  FFMA.FTZ R95, R5, R95, -R4 ;  /* 0x0000005f055f7223 */ /* 0x000fe20000010804 */
[----:B------:R-:W-:Y:S01]  /*11bd0*/  FMUL.FTZ R29, R29, R96 ;  /* 0x000000601d1d7220 */ /* 0x000fe20000410000 */
[----:B------:R-:W-:Y:S02]  /*11be0*/  IMAD.U32 R4, R97, 0x10000, RZ ;  /* 0x0001000061047824 */ /* 0x000fe400078e00ff */
[----:B------:R-:W-:Y:S01]  /*11bf0*/  FMUL.FTZ R32, R35, R6 ;  /* 0x0000000623207220 */ /* 0x000fe20000410000 */
[----:B------:R-:W-:Y:S02]  /*11c00*/  LOP3.LUT R93, R93, 0xffff0000, RZ, 0xc0, !PT ;  /* 0xffff00005d5d7812 */ /* 0x000fe400078ec0ff */
[----:B------:R-:W-:Y:S01]  /*11c10*/  LOP3.LUT R97, R97, 0xffff0000, RZ, 0xc0, !PT ;  /* 0xffff000061617812 */ /* 0x000fe200078ec0ff */
[----:B------:R-:W-:Y:S01]  /*11c20*/  FFMA.FTZ R96, R24, R96, -R27 ;  /* 0x0000006018607223 */ /* 0x000fe2000001081b */
[----:B------:R-:W-:Y:S01]  /*11c30*/  LOP3.LUT R94, R94, 0xffff0000, RZ, 0xc0, !PT ;  /* 0xffff00005e5e7812 */ /* 0x000fe200078ec0ff */
[----:B------:R-:W-:Y:S01]  /*11c40*/  FFMA.FTZ R92, R24, R92, R29 ;  /* 0x0000005c185c7223 */ /* 0x000fe2000001001d */
[----:B------:R-:W-:Y:S01]  /*11c50*/  LOP3.LUT R98, R98, 0xffff0000, RZ, 0xc0, !PT ;  /* 0xffff000062627812 */ /* 0x000fe200078ec0ff */
[-C--:B------:R-:W-:Y:S01]  /*11c60*/  FMUL.FTZ R24, R35, R4.reuse ;  /* 0x0000000423187220 */ /* 0x080fe20000410000 */
[----:B------:R-:W-:Y:S01]  /*11c70*/  FFMA.FTZ R32, R7, R4, -R32 ;  /* 0x0000000407207223 */ /* 0x000fe20000010820 */
[C---:B------:R-:W-:Y:S01]  /*11c80*/  FMUL.FTZ R4, R30.reuse, R93 ;  /* 0x0000005d1e047220 */ /* 0x040fe20000410000 */
[----:B------:R-:W-:Y:S01]  /*11c90*/  FFMA.FTZ R28, R5, R91, R28 ;  /* 0x0000005b051c7223 */ /* 0x000fe2000001001c */
[----:B------:R-:W-:Y:S01]  /*11ca0*/  FMUL.FTZ R30, R30, R97 ;  /* 0x000000611e1e7220 */ /* 0x000fe20000410000 */
[C---:B------:R-:W-:Y:S01]  /*11cb0*/  FMUL.FTZ R5, R31.reuse, R94 ;  /* 0x0000005e1f057220 */ /* 0x040fe20000410000 */
[----:B------:R-:W-:Y:S01]  /*11cc0*/  FMUL.FTZ R31, R31, R98 ;  /* 0x000000621f1f7220 */ /* 0x000fe20000410000 */
[----:B------:R-:W-:Y:S01]  /*11cd0*/  FFMA.FTZ R7, R7, R6, R24 ;  /* 0x0000000607077223 */ /* 0x000fe20000010018 */
        /* <DEDUP_REMOVED lines=12> */
[----:B------:R1:W-:Y:S04]  /*11da0*/  STS.128 [R44], R4 ;  /* 0x000000042c007388 */ /* 0x0003e80000000c00 */
[----:B------:R1:W-:Y:S02]  /*11db0*/  STS.128 [R0+0x15400], R24 ;  /* 0x0154001800007388 */ /* 0x0003e40000000c00 */
.L_x_6351:
[----:B------:R-:W-:Y:S05]  /*11dc0*/  BSYNC B1 ;  /* 0x0000000000017941 */ /* 0x000fea0003800000 */
.L_x_6350:
[----:B------:R-:W-:Y:S04]  /*11dd0*/  BSSY B1, `(.L_x_6352) ;  /* 0x000006a000017945 */ /* 0x000fe80003800000 */
[----:B------:R-:W-:Y:S05]  /*11de0*/  @P1 BRA `(.L_x_6353) ;  /* 0x0000000400a01947 */ /* 0x000fea0003800000 */
[----:B-1----:R-:W2:Y:S04]  /*11df0*/  LDL R0, [R1+0x58] ;  /* 0x0000580001007983 */ /* 0x002ea80000100800 */
[----:B---3--:R-:W3:Y:S01]  /*11e00*/  LDL R40, [R1+0x78] ;  /* 0x0000780001287983 */ /* 0x008ee20000100800 */
[----:B------:R-:W-:Y:S02]  /*11e10*/  SHF.R.U64 R30, R52, 0x10, R53 ;  /* 0x00000010341e7819 */ /* 0x000fe40000001235 */
[--C-:B------:R-:W-:Y:S02]  /*11e20*/  SHF.R.U64 R29, R8, 0x10, R9.reuse ;  /* 0x00000010081d7819 */ /* 0x100fe40000001209 */
[----:B------:R-:W-:Y:S02]  /*11e30*/  SHF.R.U32.HI R9, RZ, 0x10, R9 ;  /* 0x00000010ff097819 */ /* 0x000fe40000011609 */
[----:B------:R-:W-:-:S02]  /*11e40*/  SHF.R.U64 R28, R54, 0x10, R55 ;  /* 0x00000010361c7819 */ /* 0x000fc40000001237 */
[----:B------:R-:W-:Y:S02]  /*11e50*/  PRMT R79, R79, 0x5410, R30 ;  /* 0x000054104f4f7816 */ /* 0x000fe4000000001e */
[----:B------:R-:W-:Y:S02]  /*11e60*/  PRMT R74, R74, 0x5410, R29 ;  /* 0x000054104a4a7816 */ /* 0x000fe4000000001d */
[----:B------:R-:W-:Y:S01]  /*11e70*/  SHF.R.U32.HI R53, RZ, 0x10, R53 ;  /* 0x00000010ff357819 */ /* 0x000fe20000011635 */
[----:B------:R-:W-:Y:S01]  /*11e80*/  IMAD.U32 R35, R79, 0x10000, RZ ;  /* 0x000100004f237824 */ /* 0x000fe200078e00ff */
[----:B------:R-:W-:Y:S01]  /*11e90*/  SHF.R.U64 R8, R10, 0x10, R11 ;  /* 0x000000100a087819 */ /* 0x000fe2000000120b */
[----:B------:R-:W-:Y:S01]  /*11ea0*/  IMAD.U32 R37, R74, 0x10000, RZ ;  /* 0x000100004a257824 */ /* 0x000fe200078e00ff */
[----:B------:R-:W-:Y:S02]  /*11eb0*/  PRMT R76, R76, 0x5410, R9 ;  /* 0x000054104c4c7816 */ /* 0x000fe40000000009 */
[----:B------:R-:W-:-:S02]  /*11ec0*/  SHF.R.U32.HI R11, RZ, 0x10, R11 ;  /* 0x00000010ff0b7819 */ /* 0x000fc4000001160b */
[----:B------:R-:W-:Y:S01]  /*11ed0*/  PRMT R81, R81, 0x5410, R28 ;  /* 0x0000541051517816 */ /* 0x000fe2000000001c */
[----:B------:R-:W-:Y:S01]  /*11ee0*/  IMAD.U32 R32, R76, 0x10000, RZ ;  /* 0x000100004c207824 */ /* 0x000fe200078e00ff */
[----:B------:R-:W-:Y:S02]  /*11ef0*/  SHF.R.U32.HI R55, RZ, 0x10, R55 ;  /* 0x00000010ff377819 */ /* 0x000fe40000011637 */
[----:B------:R-:W-:Y:S02]  /*11f00*/  PRMT R80, R80, 0x5410, R53 ;  /* 0x0000541050507816 */ /* 0x000fe40000000035 */
[----:B------:R-:W-:Y:S02]  /*11f10*/  PRMT R77, R77, 0x5410, R8 ;  /* 0x000054104d4d7816 */ /* 0x000fe40000000008 */
[----:B------:R-:W-:Y:S02]  /*11f20*/  PRMT R78, R78, 0x5410, R11 ;  /* 0x000054104e4e7816 */ /* 0x000fe4000000000b */
[----:B------:R-:W-:-:S02]  /*11f30*/  PRMT R82, R82, 0x5410, R55 ;  /* 0x0000541052527816 */ /* 0x000fc40000000037 */
[----:B------:R-:W-:Y:S01]  /*11f40*/  LOP3.LUT R79, R79, 0xffff0000, RZ, 0xc0, !PT ;  /* 0xffff00004f4f7812 */ /* 0x000fe200078ec0ff */
[----:B------:R-:W-:Y:S01]  /*11f50*/  IMAD.U32 R34, R78, 0x10000, RZ ;  /* 0x000100004e227824 */ /* 0x000fe200078e00ff */
        /* <DEDUP_REMOVED lines=30> */
[----:B------:R-:W-:Y:S02]  /*12140*/  IMAD.U32 R31, R27, 0x10000, RZ ;  /* 0x000100001b1f7824 */ /* 0x000fe400078e00ff */
[C---:B------:R-:W-:Y:S01]  /*12150*/  FFMA.FTZ R39, R8.reuse, R35, -R39 ;  /* 0x0000002308277223 */ /* 0x040fe20000010827 */
[----:B------:R-:W-:Y:S01]  /*12160*/  FFMA.FTZ R41, R8, R37, R41 ;  /* 0x0000002508297223 */ /* 0x000fe20000010029 */
[----:B------:R-:W-:Y:S02]  /*12170*/  IMAD.U32 R8, R82, 0x10000, RZ ;  /* 0x0001000052087824 */ /* 0x000fe400078e00ff */
[-C--:B------:R-:W-:Y:S01]  /*12180*/  FMUL.FTZ R38, R29, R28.reuse ;  /* 0x0000001c1d267220 */ /* 0x080fe20000410000 */
[----:B------:R-:W-:Y:S01]  /*12190*/  LOP3.LUT R29, R74, 0xffff0000, RZ, 0xc0, !PT ;  /* 0xffff00004a1d7812 */ /* 0x000fe200078ec0ff */
[----:B------:R-:W-:Y:S01]  /*121a0*/  FFMA.FTZ R36, R9, R28, -R36 ;  /* 0x0000001c09247223 */ /* 0x000fe20000010824 */
[C---:B------:R-:W-:Y:S01]  /*121b0*/  FMUL.FTZ R28, R31.reuse, R34 ;  /* 0x000000221f1c7220 */ /* 0x040fe20000410000 */
[----:B------:R-:W-:Y:S01]  /*121c0*/  FMUL.FTZ R31, R31, R8 ;  /* 0x000000081f1f7220 */ /* 0x000fe20000410000 */
[----:B------:R-:W-:Y:S01]  /*121d0*/  FFMA.FTZ R38, R9, R32, R38 ;  /* 0x0000002009267223 */ /* 0x000fe20000010026 */
[----:B------:R-:W-:Y:S01]  /*121e0*/  LOP3.LUT R80, R80, 0xffff0000, RZ, 0xc0, !PT ;  /* 0xffff000050507812 */ /* 0x000fe200078ec0ff */
[C---:B------:R-:W-:Y:S01]  /*121f0*/  FMUL.FTZ R9, R24.reuse, R29 ;  /* 0x0000001d18097220 */ /* 0x040fe20000410000 */
[C---:B------:R-:W-:Y:S01]  /*12200*/  FFMA.FTZ R34, R11.reuse, R34, R31 ;  /* 0x000000220b227223 */ /* 0x040fe2000001001f */
[----:B------:R-:W-:Y:S01]  /*12210*/  FFMA.FTZ R32, R11, R8, -R28 ;  /* 0x000000080b207223 */ /* 0x000fe2000001081c */
[----:B------:R-:W-:Y:S01]  /*12220*/  FMUL.FTZ R31, R24, R79 ;  /* 0x0000004f181f7220 */ /* 0x000fe20000410000 */
[----:B------:R-:W-:-:S02]  /*12230*/  IMAD.U32 R30, R26, 0x10000, RZ ;  /* 0x000100001a1e7824 */ /* 0x000fc400078e00ff */
[C---:B------:R-:W-:Y:S01]  /*12240*/  FFMA.FTZ R8, R4.reuse, R79, -R9 ;  /* 0x0000004f04087223 */ /* 0x040fe20000010809 */
[----:B------:R-:W-:Y:S02]  /*12250*/  IMAD.U32 R11, R77, 0x10000, RZ ;  /* 0x000100004d0b7824 */ /* 0x000fe400078e00ff */
[C---:B------:R-:W-:Y:S01]  /*12260*/  FMUL.FTZ R28, R25.reuse, R76 ;  /* 0x0000004c191c7220 */ /* 0x040fe20000410000 */
[-C--:B------:R-:W-:Y:S01]  /*12270*/  FMUL.FTZ R35, R25, R80.reuse ;  /* 0x0000005019237220 */ /* 0x080fe20000410000 */
[----:B------:R-:W-:Y:S02]  /*12280*/  IMAD.U32 R9, R81, 0x10000, RZ ;  /* 0x0001000051097824 */ /* 0x000fe400078e00ff */
[----:B------:R-:W-:Y:S01]  /*12290*/  FFMA.FTZ R24, R4, R29, R31 ;  /* 0x0000001d04187223 */ /* 0x000fe2000001001f */
[----:B------:R-:W-:Y:S01]  /*122a0*/  FMUL.FTZ R29, R30, R11 ;  /* 0x0000000b1e1d7220 */ /* 0x000fe20000410000 */
[C---:B------:R-:W-:Y:S01]  /*122b0*/  FFMA.FTZ R25, R5.reuse, R80, -R28 ;  /* 0x0000005005197223 */ /* 0x040fe2000001081c */
[----:B------:R-:W-:Y:S01]  /*122c0*/  FFMA.FTZ R35, R5, R76, R35 ;  /* 0x0000004c05237223 */ /* 0x000fe20000010023 */
        /* <DEDUP_REMOVED lines=10> */
[----:B------:R-:W-:Y:S01]  /*12370*/  F2FP.BF16.F32.PACK_AB R9, R35, R38 ;  /* 0x000000262309723e */ /* 0x000fe200000010ff */
[----:B------:R-:W-:-:S02]  /*12380*/  FMUL.FTZ R4, R26, R81 ;  /* 0x000000511a047220 */ /* 0x000fc40000410000 */
[-C--:B------:R-:W-:Y:S01]  /*12390*/  FMUL.FTZ R27, R27, R82.reuse ;  /* 0x000000521b1b7220 */ /* 0x080fe20000410000 */
[C---:B------:R-:W-:Y:S01]  /*123a0*/  FFMA.FTZ R26, R6.reuse, R81, -R5 ;  /* 0x00000051061a7223 */ /* 0x040fe20000010805 */
[C---:B------:R-:W-:Y:S01]  /*123b0*/  FFMA.FTZ R11, R7.reuse, R82, -R28 ;  /* 0x00000052070b7223 */ /* 0x040fe2000001081c */
        /* <DEDUP_REMOVED lines=9> */
[----:B------:R-:W-:-:S05]  /*12450*/  F2FP.BF16.F32.PACK_AB R11, R27, R34 ;  /* 0x000000221b0b723e */ /* 0x000fca00000010ff */
[----:B------:R2:W-:Y:S02]  /*12460*/  STS.128 [R0+0x15400], R8 ;  /* 0x0154000800007388 */ /* 0x0005e40000000c00 */
.L_x_6353:
[----:B------:R-:W-:Y:S05]  /*12470*/  BSYNC B1 ;  /* 0x0000000000017941 */ /* 0x000fea0003800000 */
.L_x_6352:
[----:B------:R-:W-:Y:S05]  /*12480*/  @P2 BRA `(.L_x_6325) ;  /* 0x0000000400a02947 */ /* 0x000fea0003800000 */
[----:B-12---:R-:W2:Y:S04]  /*12490*/  LDL R0, [R1+0x5c] ;  /* 0x00005c0001007983 */ /* 0x006ea80000100800 */
[----:B------:R-:W4:Y:S01]  /*124a0*/  LDL R36, [R1+0x74] ;  /* 0x0000740001247983 */ /* 0x000f220000100800 */
[----:B---3--:R-:W-:Y:S02]  /*124b0*/  SHF.R.U64 R25, R58, 0x10, R59 ;  /* 0x000000103a197819 */ /* 0x008fe4000000123b */
[----:B------:R-:W-:Y:S02]  /*124c0*/  SHF.R.U64 R29, R56, 0x10, R57 ;  /* 0x00000010381d7819 */ /* 0x000fe40000001239 */
[--C-:B------:R-:W-:Y:S02]  /*124d0*/  SHF.R.U64 R12, R12, 0x10, R13.reuse ;  /* 0x000000100c0c7819 */ /* 0x100fe4000000120d */
[----:B------:R-:W-:-:S02]  /*124e0*/  SHF.R.U32.HI R27, RZ, 0x10, R13 ;  /* 0x00000010ff1b7819 */ /* 0x000fc4000001160d */
[----:B------:R-:W-:Y:S02]  /*124f0*/  PRMT R72, R72, 0x5410, R25 ;  /* 0x0000541048487816 */ /* 0x000fe40000000019 */
[----:B------:R-:W-:Y:S02]  /*12500*/  PRMT R70, R70, 0x5410, R29 ;  /* 0x0000541046467816 */ /* 0x000fe4000000001d */
[----:B------:R-:W-:Y:S02]  /*12510*/  PRMT R25, R3, 0x5410, R12 ;  /* 0x0000541003197816 */ /* 0x000fe4000000000c */
[----:B------:R-:W-:Y:S01]  /*12520*/  SHF.R.U32.HI R56, RZ, 0x10, R57 ;  /* 0x00000010ff387819 */ /* 0x000fe20000011639 */
[----:B------:R-:W-:Y:S01]  /*12530*/  IMAD.U32 R26, R70, 0x10000, RZ ;  /* 0x00010000461a7824 */ /* 0x000fe200078e00ff */
[----:B------:R-:W-:Y:S01]  /*12540*/  SHF.R.U64 R30, R14, 0x10, R15 ;  /* 0x000000100e1e7819 */ /* 0x000fe2000000120f */
[----:B------:R-:W-:Y:S01]  /*12550*/  IMAD.U32 R28, R25, 0x10000, RZ ;  /* 0x00010000191c7824 */ /* 0x000fe200078e00ff */
[----:B------:R-:W-:-:S02]  /*12560*/  PRMT R27, R20, 0x5410, R27 ;  /* 0x00005410141b7816 */ /* 0x000fc4000000001b */
[----:B------:R-:W-:Y:S02]  /*12570*/  SHF.R.U32.HI R14, RZ, 0x10, R15 ;  /* 0x00000010ff0e7819 */ /* 0x000fe4000001160f */
[----:B------:R-:W-:Y:S01]  /*12580*/  SHF.R.U32.HI R58, RZ, 0x10, R59 ;  /* 0x00000010ff3a7819 */ /* 0x000fe2000001163b */
[----:B------:R-:W-:Y:S01]  /*12590*/  IMAD.U32 R29, R27, 0x10000, RZ ;  /* 0x000100001b1d7824 */ /* 0x000fe200078e00ff */
[----:B------:R-:W-:Y:S02]  /*125a0*/  PRMT R71, R71, 0x5410, R56 ;  /* 0x0000541047477816 */ /* 0x000fe40000000038 */
[----:B------:R-:W-:Y:S02]  /*125b0*/  PRMT R69, R69, 0x5410, R14 ;  /* 0x0000541045457816 */ /* 0x000fe4000000000e */
[----:B------:R-:W-:Y:S02]  /*125c0*/  PRMT R73, R73, 0x5410, R58 ;  /* 0x0000541049497816 */ /* 0x000fe4000000003a */
[----:B------:R-:W-:Y:S01]  /*125d0*/  LOP3.LUT R25, R25, 0xffff0000, RZ, 0xc0, !PT ;  /* 0xffff000019197812 */ /* 0x000fe200078ec0ff */
[----:B------:R-:W-:Y:S01]  /*125e0*/  IMAD.U32 R31, R69, 0x10000, RZ ;  /* 0x00010000451f7824 */ /* 0x000fe200078e00ff */
[----:B------:R-:W-:-:S02]  /*125f0*/  PRMT R30, R21, 0x5410, R30 ;  /* 0x00005410151e7816 */ /* 0x000fc4000000001e */
        /* <DEDUP_REMOVED lines=9> */
[----:B----4-:R-:W1:Y:S03]  /*12690*/  LDS.128 R4, [R36] ;  /* 0x0000000024047984 */ /* 0x010e660000000c00 */
        /* <DEDUP_REMOVED lines=17> */
[C---:B------:R-:W-:Y:S01]  /*127b0*/  FMUL.FTZ R33, R20.reuse, R29 ;  /* 0x0000001d14217220 */ /* 0x040fe20000410000 */
[----:B------:R-:W-:Y:S02]  /*127c0*/  IMAD.U32 R24, R11, 0x10000, RZ ;  /* 0x000100000b187824 */ /* 0x000fe400078e00ff */
[C---:B------:R-:W-:Y:S01]  /*127d0*/  FFMA.FTZ R32, R3.reuse, R26, -R32 ;  /* 0x0000001a03207223 */ /* 0x040fe20000010820 */
[----:B------:R-:W-:Y:S01]  /*127e0*/  FFMA.FTZ R34, R3, R28, R34 ;  /* 0x0000001c03227223 */ /* 0x000fe20000010022 */
[----:B------:R-:W-:Y:S02]  /*127f0*/  IMAD.U32 R3, R73, 0x10000, RZ ;  /* 0x0001000049037824 */ /* 0x000fe400078e00ff */
[-C--:B------:R-:W-:Y:S01]  /*12800*/  FMUL.FTZ R35, R20, R15.reuse ;  /* 0x0000000f14237220 */ /* 0x080fe20000410000 */
[----:B------:R-:W-:Y:S01]  /*12810*/  FFMA.FTZ R33, R12, R15, -R33 ;  /* 0x0000000f0c217223 */ /* 0x000fe20000010821 */
[C---:B------:R-:W-:Y:S01]  /*12820*/  FMUL.FTZ R15, R24.reuse, R31 ;  /* 0x0000001f180f7220 */ /* 0x040fe20000410000 */
[----:B------:R-:W-:Y:S01]  /*12830*/  FMUL.FTZ R24, R24, R3 ;  /* 0x0000000318187220 */ /* 0x000fe20000410000 */
[----:B------:R-:W-:Y:S01]  /*12840*/  FFMA.FTZ R35, R12, R29, R35 ;  /* 0x0000001d0c237223 */ /* 0x000fe20000010023 */
[----:B------:R-:W-:Y:S01]  /*12850*/  LOP3.LUT R12, R71, 0xffff0000, RZ, 0xc0, !PT ;  /* 0xffff0000470c7812 */ /* 0x000fe200078ec0ff */
[----:B------:R-:W-:Y:S01]  /*12860*/  FFMA.FTZ R28, R14, R3, -R15 ;  /* 0x000000030e1c7223 */ /* 0x000fe2000001080f */
[----:B------:R-:W-:Y:S01]  /*12870*/  LOP3.LUT R3, R70, 0xffff0000, RZ, 0xc0, !PT ;  /* 0xffff000046037812 */ /* 0x000fe200078ec0ff */
[----:B------:R-:W-:Y:S01]  /*12880*/  FFMA.FTZ R31, R14, R31, R24 ;  /* 0x0000001f0e1f7223 */ /* 0x000fe20000010018 */
[----:B------:R-:W-:Y:S01]  /*12890*/  LOP3.LUT R14, R27, 0xffff0000, RZ, 0xc0, !PT ;  /* 0xffff00001b0e7812 */ /* 0x000fe200078ec0ff */
[----:B------:R-:W-:Y:S01]  /*128a0*/  FMUL.FTZ R15, R8, R25 ;  /* 0x00000019080f7220 */ /* 0x000fe20000410000 */
[----:B------:R-:W-:-:S02]  /*128b0*/  IMAD.U32 R21, R10, 0x10000, RZ ;  /* 0x000100000a157824 */ /* 0x000fc400078e00ff */
[-C--:B------:R-:W-:Y:S01]  /*128c0*/  FMUL.FTZ R27, R8, R3.reuse ;  /* 0x00000003081b7220 */ /* 0x080fe20000410000 */
[----:B------:R-:W-:Y:S02]  /*128d0*/  IMAD.U32 R20, R30, 0x10000, RZ ;  /* 0x000100001e147824 */ /* 0x000fe400078e00ff */
[C---:B------:R-:W-:Y:S01]  /*128e0*/  FMUL.FTZ R24, R9.reuse, R14 ;  /* 0x0000000e09187220 */ /* 0x040fe20000410000 */
[C---:B------:R-:W-:Y:S01]  /*128f0*/  FFMA.FTZ R15, R4.reuse, R3, -R15 ;  /* 0x00000003040f7223 */ /* 0x040fe2000001080f */
[----:B------:R-:W-:Y:S01]  /*12900*/  FMUL.FTZ R9, R9, R12 ;  /* 0x0000000c09097220 */ /* 0x000fe20000410000 */
[----:B------:R-:W-:Y:S01]  /*12910*/  FFMA.FTZ R27, R4, R25, R27 ;  /* 0x00000019041b7223 */ /* 0x000fe2000001001b */
[----:B------:R-:W-:Y:S02]  /*12920*/  IMAD.U32 R8, R72, 0x10000, RZ ;  /* 0x0001000048087824 */ /* 0x000fe400078e00ff */
[----:B------:R-:W-:Y:S01]  /*12930*/  FMUL.FTZ R4, R21, R20 ;  /* 0x0000001415047220 */ /* 0x000fe20000410000 */
[C---:B------:R-:W-:Y:S01]  /*12940*/  FFMA.FTZ R24, R5.reuse, R12, -R24 ;  /* 0x0000000c05187223 */ /* 0x040fe20000010818 */
[----:B------:R-:W-:Y:S01]  /*12950*/  FFMA.FTZ R14, R5, R14, R9 ;  /* 0x0000000e050e7223 */ /* 0x000fe20000010009 */
[----:B------:R-:W-:Y:S01]  /*12960*/  LOP3.LUT R10, R10, 0xffff0000, RZ, 0xc0, !PT ;  /* 0xffff00000a0a7812 */ /* 0x000fe200078ec0ff */
[-C--:B------:R-:W-:Y:S01]  /*12970*/  FMUL.FTZ R26, R21, R8.reuse ;  /* 0x00000008151a7220 */ /* 0x080fe20000410000 */
[----:B------:R-:W-:Y:S01]  /*12980*/  FFMA.FTZ R12, R13, R8, -R4 ;  /* 0x000000080d0c7223 */ /* 0x000fe20000010804 */
[----:B------:R-:W-:-:S02]  /*12990*/  LOP3.LUT R5, R30, 0xffff0000, RZ, 0xc0, !PT ;  /* 0xffff00001e057812 */ /* 0x000fc400078ec0ff */
[----:B------:R-:W-:Y:S01]  /*129a0*/  LOP3.LUT R11, R11, 0xffff0000, RZ, 0xc0, !PT ;  /* 0xffff00000b0b7812 */ /* 0x000fe200078ec0ff */
[----:B------:R-:W-:Y:S01]  /*129b0*/  FFMA.FTZ R26, R13, R20, R26 ;  /* 0x000000140d1a7223 */ /* 0x000fe2000001001a */
[----:B------:R-:W-:Y:S01]  /*129c0*/  LOP3.LUT R3, R72, 0xffff0000, RZ, 0xc0, !PT ;  /* 0xffff000048037812 */ /* 0x000fe200078ec0ff */
[C---:B------:R-:W-:Y:S01]  /*129d0*/  FMUL.FTZ R9, R10.reuse, R5 ;  /* 0x000000050a097220 */ /* 0x040fe20000410000 */
[----:B------:R-:W-:Y:S02]  /*129e0*/  LOP3.LUT R8, R69, 0xffff0000, RZ, 0xc0, !PT ;  /* 0xffff000045087812 */ /* 0x000fe400078ec0ff */
        /* <DEDUP_REMOVED lines=18> */
.L_x_6325:
[----:B------:R-:W-:Y:S05]  /*12b10*/  BSYNC B0 ;  /* 0x0000000000007941 */ /* 0x000fea0003800000 */
.L_x_6303:
        /* <DEDUP_REMOVED lines=8> */
.L_x_6301:
[----:B01234-:R-:W2:Y:S02]  /*12ba0*/  LDL R0, [R1+0x4c] ;  /* 0x00004c0001007983 */ /* 0x01fea40000100800 */
[----:B--2---:R-:W-:-:S13]  /*12bb0*/  R2UR UR4, R0 ;  /* 0x00000000000472ca */ /* 0x004fda00000e0000 */
[----:B------:R-:W-:-:S05]  /*12bc0*/  IMAD.U32 R0, RZ, RZ, UR4 ;  /* 0x00000004ff007e24 */ /* 0x000fca000f8e00ff */
[----:B------:R-:W-:-:S13]  /*12bd0*/  ISETP.NE.AND P0, PT, R0, 0x3, PT ;  /* 0x000000030000780c */ /* 0x000fda0003f05270 */
[----:B------:R-:W-:Y:S05]  /*12be0*/  @!P0 BRA `(.L_x_6354) ;  /* 0x0000000000048947 */ /* 0x000fea0003800000 */
[----:B------:R-:W-:Y:S01]  /*12bf0*/  BPT.TRAP 0x1 ;  /* 0x000000040000795c */ /* 0x000fe20000300000 */
.L_x_6354:
[----:B------:R-:W-:Y:S01]  /*12c00*/  IMAD R3, R205, 0x8, R16 ;  /* 0x00000008cd037824 */ /* 0x000fe200078e0210 */
[----:B------:R-:W-:-:S04]  /*12c10*/  SHF.L.U32 R0, R208, 0x1f, RZ ;  /* 0x0000001fd0007819 */ /* 0x000fc800000006ff */
[----:B------:R0:W1:Y:S01]  /*12c20*/  SYNCS.PHASECHK.TRANS64.TRYWAIT P2, [R3+URZ+0x36830], R0 ;  /* 0x03683000030075a7 */ /* 0x000062000804017f */
[----:B------:R-:W-:Y:S05]  /*12c30*/  @!P0 BRA `(.L_x_6355) ;  /* 0x0000000000048947 */ /* 0x000fea0003800000 */
[----:B------:R-:W-:Y:S01]  /*12c40*/  BPT.TRAP 0x1 ;  /* 0x000000040000795c */ /* 0x000fe20000300000 */
.L_x_6355:
[----:B------:R-:W2:Y:S02]  /*12c50*/  S2R R4, SR_TID.X ;  /* 0x0000000000047919 */ /* 0x000ea40000002100 */
[----:B--2---:R-:W-:-:S04]  /*12c60*/  LOP3.LUT R4, R4, 0x7f, RZ, 0xc0, !PT ;  /* 0x0000007f04047812 */ /* 0x004fc800078ec0ff */
[----:B------:R-:W-:Y:S01]  /*12c70*/  ISETP.NE.AND P1, PT, R4, RZ, PT ;  /* 0x000000ff0400720c */ /* 0x000fe20003f25270 */
[----:B-1----:R-:W-:-:S12]  /*12c80*/  @P2 BRA `(.L_x_6356) ;  /* 0x0000000000082947 */ /* 0x002fd80003800000 */
[----:B------:R-:W1:Y:S02]  /*12c90*/  SYNCS.PHASECHK.TRANS64.TRYWAIT P2, [R3+URZ+0x36830], R0 ;  /* 0x03683000030075a7 */ /* 0x000e64000804017f */
[----:B-1----:R-:W-:Y:S05]  /*12ca0*/  @!P2 BRA `(.L_x_6357) ;  /* 0x000001b80038a947 */ /* 0x002fea0003800000 */
.L_x_6356:
        /* <DEDUP_REMOVED lines=11> */
[----:B------:R-:W-:Y:S01]  /*12d60*/  UMOV UR5, UR17 ;  /* 0x0000001100057c82 */ /* 0x000fe20008000000 */
[----:B------:R-:W-:Y:S01]  /*12d70*/  R2UR UR7, R7 ;  /* 0x00000000070772ca */ /* 0x000fe200000e0000 */
[----:B------:R-:W-:Y:S01]  /*12d80*/  IMAD.MOV.U32 R7, RZ, RZ, 0x40000040 ;  /* 0x40000040ff077424 */ /* 0x000fe200078e00ff */
[----:B------:R-:W-:Y:S01]  /*12d90*/  LOP3.LUT R219, R0, 0x10000, RZ, 0xfc, !PT ;  /* 0x0001000000db7812 */ /* 0x000fe200078efcff */
[----:B------:R-:W-:Y:S01]  /*12da0*/  ULOP3.LUT UR20, UR20, 0x10000, URZ, 0xfc, !UPT ;  /* 0x0001000014147892 */ /* 0x000fe2000f8efc3f */
[----:B------:R-:W-:Y:S01]  /*12db0*/  IMAD.U32 R15, RZ, RZ, UR9 ;  /* 0x00000009ff0f7e24 */ /* 0x000fe2000f8e00ff */
[----:B------:R-:W-:Y:S01]  /*12dc0*/  UMOV UR13, UR17 ;  /* 0x00000011000d7c82 */ /* 0x000fe20008000000 */
[----:B------:R-:W-:Y:S01]  /*12dd0*/  IMAD.MOV.U32 R9, RZ, RZ, 0x40000040 ;  /* 0x40000040ff097424 */ /* 0x000fe200078e00ff */
[----:B------:R-:W-:Y:S01]  /*12de0*/  UMOV UR25, 0x40000040 ;  /* 0x4000004000197882 */ /* 0x000fe20000000000 */
[----:B------:R-:W-:Y:S01]  /*12df0*/  IMAD R4, R205, 0xa80, R219 ;  /* 0x00000a80cd047824 */ /* 0x000fe200078e02db */
[----:B------:R-:W-:Y:S01]  /*12e00*/  UMOV UR23, UR25 ;  /* 0x0000001900177c82 */ /* 0x000fe20008000000 */
[----:B------:R-:W-:Y:S01]  /*12e10*/  UMOV UR8, UR20 ;  /* 0x0000001400087c82 */ /* 0x000fe20008000000 */
[----:B------:R-:W-:Y:S01]  /*12e20*/  R2UR UR15, R9 ;  /* 0x00000000090f72ca */ /* 0x000fe200000e0000 */
[C---:B------:R-:W-:Y:S01]  /*12e30*/  VIADD R6, R4.reuse, 0x80 ;  /* 0x0000008004067836 */ /* 0x040fe20000000000 */
[----:B------:R-:W-:Y:S01]  /*12e40*/  R2UR UR10, R4 ;  /* 0x00000000040a72ca */ /* 0x000fe200000e0000 */
[----:B------:R-:W-:Y:S01]  /*12e50*/  UMOV UR16, UR8 ;  /* 0x0000000800107c82 */ /* 0x000fe20008000000 */
[----:B------:R-:W-:Y:S01]  /*12e60*/  IMAD.U32 R14, RZ, RZ, UR8 ;  /* 0x00000008ff0e7e24 */ /* 0x000fe2000f8e00ff */
[----:B------:R-:W-:Y:S01]  /*12e70*/  UMOV UR4, UR16 ;  /* 0x0000001000047c82 */ /* 0x000fe20008000000 */
[----:B------:R-:W-:Y:S01]  /*12e80*/  R2UR UR6, R6 ;  /* 0x00000000060672ca */ /* 0x000fe200000e0000 */
[C---:B------:R-:W-:Y:S01]  /*12e90*/  VIADD R6, R4.reuse, 0x100 ;  /* 0x0000010004067836 */ /* 0x040fe20000000000 */
[----:B------:R-:W-:Y:S01]  /*12ea0*/  UMOV UR12, UR16 ;  /* 0x00000010000c7c82 */ /* 0x000fe20008000000 */
[C---:B------:R-:W-:Y:S01]  /*12eb0*/  VIADD R8, R4.reuse, 0x200 ;  /* 0x0000020004087836 */ /* 0x040fe20000000000 */
[----:B------:R0:W-:Y:S01]  /*12ec0*/  STL.64 [R1+0x38], R14 ;  /* 0x0000380e01007387 */ /* 0x0001e20000100a00 */
[----:B------:R-:W-:Y:S01]  /*12ed0*/  IMAD.MOV.U32 R9, RZ, RZ, 0x40000040 ;  /* 0x40000040ff097424 */ /* 0x000fe200078e00ff */
[----:B------:R-:W-:Y:S01]  /*12ee0*/  UIADD3 UR52, UR20, 0x406, URZ ;  /* 0x0000040614347890 */ /* 0x000fe2000fffe03f */
[----:B------:R-:W-:Y:S01]  /*12ef0*/  VIADD R10, R4, 0xa04 ;  /* 0x00000a04040a7836 */ /* 0x000fe20000000000 */
[----:B------:R-:W-:Y:S01]  /*12f00*/  R2UR UR14, R8 ;  /* 0x00000000080e72ca */ /* 0x000fe200000e0000 */
[----:B------:R-:W-:Y:S01]  /*12f10*/  HGMMA.64x16x16.F32.BF16 R72, gdesc[UR8], RZ, !UPT, gsb0 ;  /* 0x00200000084879f0 */ /* 0x000fe2000c0018ff */
[----:B------:R-:W-:Y:S01]  /*12f20*/  UMOV UR8, UR16 ;  /* 0x0000001000087c82 */ /* 0x000fe20008000000 */
[----:B------:R-:W-:Y:S01]  /*12f30*/  UMOV UR9, UR17 ;  /* 0x0000001100097c82 */ /* 0x000fe20008000000 */
[----:B------:R-:W-:Y:S01]  /*12f40*/  VIADD R8, R4, 0x300 ;  /* 0x0000030004087836 */ /* 0x000fe20000000000 */
[----:B------:R-:W-:Y:S01]  /*12f50*/  R2UR UR19, R9 ;  /* 0x00000000091372ca */ /* 0x000fe200000e0000 */
[----:B------:R-:W-:Y:S01]  /*12f60*/  IMAD.MOV.U32 R9, RZ, RZ, 0x40000040 ;  /* 0x40000040ff097424 */ /* 0x000fe200078e00ff */
[----:B------:R-:W-:Y:S01]  /*12f70*/  UMOV UR53, 0x40000040 ;  /* 0x4000004000357882 */ /* 0x000fe20000000000 */
[----:B0-----:R-:W-:Y:S01]  /*12f80*/  IMAD.U32 R15, RZ, RZ, UR25 ;  /* 0x00000019ff0f7e24 */ /* 0x001fe2000f8e00ff */
[----:B------:R-:W-:Y:S01]  /*12f90*/  R2UR UR18, R8 ;  /* 0x00000000081272ca */ /* 0x000fe200000e0000 */
[C---:B------:R-:W-:Y:S01]  /*12fa0*/  VIADD R8, R4.reuse, 0x202 ;  /* 0x0000020204087836 */ /* 0x040fe20000000000 */
[----:B------:R-:W-:Y:S01]  /*12fb0*/  UIADD3 UR48, UR20, 0x800, URZ ;  /* 0x0000080014307890 */ /* 0x000fe2000fffe03f */
[----:B------:R-:W-:Y:S01]  /*12fc0*/  IMAD.MOV.U32 R11, RZ, RZ, 0x40000040 ;  /* 0x40000040ff0b7424 */ /* 0x000fe200078e00ff */
[----:B------:R-:W-:Y:S01]  /*12fd0*/  UMOV UR49, 0x40000040 ;  /* 0x4000004000317882 */ /* 0x000fe20000000000 */
[----:B------:R-:W-:Y:S01]  /*12fe0*/  UIADD3 UR44, UR20, 0x802, URZ ;  /* 0x00000802142c7890 */ /* 0x000fe2000fffe03f */
[----:B------:R-:W0:Y:S01]  /*12ff0*/  LDC R0, c[0x0][0x448] ;  /* 0x00011200ff007b82 */ /* 0x000e220000000800 */
[----:B------:R-:W-:Y:S01]  /*13000*/  UMOV UR45, 0x40000040 ;  /* 0x40000040002d7882 */ /* 0x000fe20000000000 */
[----:B------:R-:W-:Y:S01]  /*13010*/  UIADD3 UR40, UR20, 0x804, URZ ;  /* 0x0000080414287890 */ /* 0x000fe2000fffe03f */
[----:B------:R-:W-:Y:S01]  /*13020*/  VIADD R12, R4, 0x986 ;  /* 0x00000986040c7836 */ /* 0x000fe20000000000 */
[----:B------:R-:W-:Y:S01]  /*13030*/  UMOV UR41, 0x40000040 ;  /* 0x4000004000297882 */ /* 0x000fe20000000000 */
[----:B------:R-:W-:Y:S01]  /*13040*/  UIADD3 UR36, UR20, 0x806, URZ ;  /* 0x0000080614247890 */ /* 0x000fe2000fffe03f */
[----:B------:R-:W-:Y:S01]  /*13050*/  IMAD.MOV.U32 R13, RZ, RZ, 0x40000040 ;  /* 0x40000040ff0d7424 */ /* 0x000fe200078e00ff */
[----:B------:R-:W-:Y:S01]  /*13060*/  UMOV UR37, 0x40000040 ;  /* 0x4000004000257882 */ /* 0x000fe20000000000 */
[----:B------:R-:W-:Y:S01]  /*13070*/  @!P1 VIADD R3, R3, 0x36840 ;  /* 0x0003684003039836 */ /* 0x000fe20000000000 */
[----:B------:R-:W-:Y:S01]  /*13080*/  BSSY B0, `(.L_x_6358) ;  /* 0x0000a05000007945 */ /* 0x000fe20003800000 */
        /* <DEDUP_REMOVED lines=11> */
[----:B0-----:R-:W-:Y:S01]  /*13140*/  ISETP.NE.AND P2, PT, R0, 0x1, PT ;  /* 0x000000010000780c */ /* 0x001fe20003f45270 */
[----:B------:R-:W-:-:S12]  /*13150*/  IMAD.IADD R0, R228, 0x1, R222 ;  /* 0x00000001e4007824 */ /* 0x000fd800078e02de */
[----:B------:R-:W0:Y:S01]  /*13160*/  @P2 LDC R5, c[0x0][0x44c] ;  /* 0x00011300ff052b82 */ /* 0x000e220000000800 */
        /* <DEDUP_REMOVED lines=12> */
[----:B------:R-:W-:Y:S02]  /*13230*/  IMAD.MOV.U32 R7, RZ, RZ, 0x40000040 ;  /* 0x40000040ff077424 */ /* 0x000fe400078e00ff */
[----:B0-----:R-:W-:Y:S01]  /*13240*/  @P2 IMAD.HI.U32 R5, R0, R5, RZ ;  /* 0x0000000500052227 */ /* 0x001fe200078e00ff */
        /* <DEDUP_REMOVED lines=16> */
[----:B------:R-:W-:Y:S02]  /*13350*/  UMOV UR9, UR23 ;  /* 0x0000001700097c82 */ /* 0x000fe40008000000 */
[----:B------:R-:W-:Y:S02]  /*13360*/  WARPGROUP.DEPBAR.LE gsb0, 0x0 ;  /* 0x00008000000079c5 */ /* 0x000fe40000010000 */
[----:B------:R-:W-:-:S06]  /*13370*/  WARPGROUP.ARRIVE ;  /* 0x00000000000079c5 */ /* 0x000fcc0000000000 */
[----:B------:R-:W-:Y:S01]  /*13380*/  HGMMA.64x16x16.F32.BF16 R40, gdesc[UR12], RZ, !UPT, gsb0 ;  /* 0x002000000c2879f0 */ /* 0x000fe2000c0018ff */
[----:B------:R-:W-:Y:S02]  /*13390*/  UMOV UR13, UR23 ;  /* 0x00000017000d7c82 */ /* 0x000fe40008000000 */
[----:B------:R-:W-:Y:S02]  /*133a0*/  WARPGROUP.DEPBAR.LE gsb0, 0x0 ;  /* 0x00008000000079c5 */ /* 0x000fe40000010000 */
[----:B------:R-:W-:-:S06]  /*133b0*/  WARPGROUP.ARRIVE ;  /* 0x00000000000079c5 */ /* 0x000fcc0000000000 */
[----:B------:R-:W-:Y:S01]  /*133c0*/  HGMMA.64x16x16.F32.BF16 R32, gdesc[UR4], RZ, !UPT, gsb0 ;  /* 0x00200000042079f0 */ /* 0x000fe2000c0018ff */
        /* <DEDUP_REMOVED lines=8> */
[----:B------:R-:W-:Y:S01]  /*13450*/  R2UR UR10, R6 ;  /* 0x00000000060a72ca */ /* 0x000fe200000e0000 */
[----:B------:R-:W-:Y:S01]  /*13460*/  UMOV UR4, UR22 ;  /* 0x0000001600047c82 */ /* 0x000fe20008000000 */
[----:B------:R-:W-:Y:S01]  /*13470*/  R2UR UR11, R7 ;  /* 0x00000000070b72ca */ /* 0x000fe200000e0000 */
[----:B------:R-:W-:Y:S01]  /*13480*/  UMOV UR8, UR22 ;  /* 0x0000001600087c82 */ /* 0x000fe20008000000 */
[----:B------:R-:W-:Y:S01]  /*13490*/  VIADD R6, R4, 0x182 ;  /* 0x0000018204067836 */ /* 0x000fe20000000000 */
[----:B------:R-:W-:Y:S01]  /*134a0*/  UMOV UR12, UR22 ;  /* 0x00000016000c7c82 */ /* 0x000fe20008000000 */
[----:B------:R-:W-:-:S02]  /*134b0*/  IMAD.MOV.U32 R7, RZ, RZ, 0x40000040 ;  /* 0x40000040ff077424 */ /* 0x000fc400078e00ff */
[----:B------:R-:W-:Y:S01]  /*134c0*/  IMAD.U32 R14, RZ, RZ, UR24 ;  /* 0x00000018ff0e7e24 */ /* 0x000fe2000f8e00ff */
[----:B------:R-:W-:Y:S01]  /*134d0*/  R2UR UR14, R6 ;  /* 0x00000000060e72ca */ /* 0x000fe200000e0000 */
[----:B------:R-:W-:Y:S01]  /*134e0*/  VIADD R6, R4, 0x282 ;  /* 0x0000028204067836 */ /* 0x000fe20000000000 */
[----:B------:R-:W-:Y:S01]  /*134f0*/  R2UR UR15, R7 ;  /* 0x00000000070f72ca */ /* 0x000fe200000e0000 */
[----:B------:R-:W-:Y:S01]  /*13500*/  IMAD.MOV.U32 R7, RZ, RZ, 0x40000040 ;  /* 0x40000040ff077424 */ /* 0x000fe200078e00ff */
        /* <DEDUP_REMOVED lines=106> */
[----:B------:R-:W-:Y:S03]  /*13bb0*/  HGMMA.64x16x16.F32.BF16 R48, gdesc[UR16], R48, gsb0 ;  /* 0x00200000103079f0 */ /* 0x000fe60008001830 */
        /* <DEDUP_REMOVED lines=25> */
[----:B------:R-:W-:Y:S01]  /*13d50*/  UMOV UR12, UR24 ;  /* 0x00000018000c7c82 */ /* 0x000fe20008000000 */
[----:B------:R-:W-:Y:S01]  /*13d60*/  UMOV UR13, UR25 ;  /* 0x00000019000d7c82 */ /* 0x000fe20008000000 */
[----:B------:R-:W-:Y:S01]  /*13d70*/  UMOV UR4, UR12 ;  /* 0x0000000c00047c82 */ /* 0x000fe20008000000 */
[----:B------:R-:W-:Y:S01]  /*13d80*/  UMOV UR5, UR13 ;  /* 0x0000000d00057c82 */ /* 0x000fe20008000000 */
[----:B------:R-:W-:Y:S01]  /*13d90*/  UMOV UR8, UR12 ;  /* 0x0000000c00087c82 */ /* 0x000fe20008000000 */
[----:B------:R-:W-:Y:S01]  /*13da0*/  UMOV UR9, UR13 ;  /* 0x0000000d00097c82 */ /* 0x000fe20008000000 */
        /* <DEDUP_REMOVED lines=180> */
[----:B------:R-:W-:Y:S01]  /*148f0*/  STL.64 [R1], R14 ;  /* 0x0000000e01007387 */ /* 0x000fe20000100a00 */
        /* <DEDUP_REMOVED lines=282> */
[----:B------:R-:W-:Y:S02]  /*15aa0*/  R2UR UR38, R6 ;  /* 0x00000000062672ca */ /* 0x000fe400000e0000 */
[----:B------:R-:W-:Y:S01]  /*15ab0*/  R2UR UR39, R7 ;  /* 0x00000000072772ca */ /* 0x000fe200000e0000 */
[----:B------:R-:W0:Y:S01]  /*15ac0*/  @P2 LDC R6, c[0x0][0x450] ;  /* 0x00011400ff062b82 */ /* 0x000e220000000800 */
[----:B------:R-:W-:Y:S01]  /*15ad0*/  IMAD.MOV.U32 R7, RZ, RZ, -0x70 ;  /* 0xffffff90ff077424 */ /* 0x000fe200078e00ff */
[----:B0-----:R-:W-:Y:S01]  /*15ae0*/  @P2 SHF.R.U32.HI R0, RZ, R6, R5 ;  /* 0x00000006ff002219 */ /* 0x001fe20000011605 */
[----:B------:R-:W-:Y:S01]  /*15af0*/  VIADD R6, R4, 0x886 ;  /* 0x0000088604067836 */ /* 0x000fe20000000000 */
[----:B------:R-:W-:Y:S02]  /*15b00*/  WARPGROUP.DEPBAR.LE gsb0, 0x0 ;  /* 0x00008000000079c5 */ /* 0x000fe40000010000 */
[----:B------:R-:W-:Y:S01]  /*15b10*/  WARPGROUP.ARRIVE ;  /* 0x00000000000079c5 */ /* 0x000fe20000000000 */
[----:B------:R-:W-:-:S05]  /*15b20*/  IMAD R5, R2, -0x70, R225 ;  /* 0xffffff9002057824 */ /* 0x000fca00078e02e1 */
        /* <DEDUP_REMOVED lines=40> */
[----:B------:R-:W-:Y:S01]  /*15db0*/  IMAD R8, R2, R7, 0x71 ;  /* 0x0000007102087424 */ /* 0x000fe200078e0207 */
[----:B------:R-:W0:Y:S01]  /*15dc0*/  SHFL.IDX PT, R9, R0, 0x1, 0x1c1f ;  /* 0x003c1f0000097f89 */ /* 0x000e2200000e0000 */
[----:B------:R-:W-:Y:S02]  /*15dd0*/  IMAD.MOV.U32 R7, RZ, RZ, 0x40000040 ;  /* 0x40000040ff077424 */ /* 0x000fe400078e00ff */
[----:B------:R-:W-:-:S05]  /*15de0*/  IMAD R8, R227, -0x2, R8 ;  /* 0xfffffffee3087824 */ /* 0x000fca00078e0208 */
[----:B------:R-:W-:Y:S01]  /*15df0*/  IADD3 R81, -R224, R8, R225 ;  /* 0x00000008e0517210 */ /* 0x000fe20007ffe1e1 */
        /* <DEDUP_REMOVED lines=8> */
[----:B------:R-:W-:Y:S02]  /*15e80*/  IMAD.MOV.U32 R5, RZ, RZ, 0x40000040 ;  /* 0x40000040ff057424 */ /* 0x000fe400078e00ff */
[----:B------:R-:W-:-:S05]  /*15e90*/  IMAD R6, R227, -0x2, R6 ;  /* 0xfffffffee3067824 */ /* 0x000fca00078e0206 */
[----:B0-----:R-:W-:-:S04]  /*15ea0*/  VIADDMNMX R8, R9, R81, R6, PT ;  /* 0x0000005109087246 */ /* 0x001fc80003800106 */
        /* <DEDUP_REMOVED lines=16> */
[----:B------:R-:W-:Y:S01]  /*15fb0*/  FMNMX.FTZ R10, R93, R10, !PT ;  /* 0x0000000a5d0a7209 */ /* 0x000fe20007810000 */
[----:B------:R-:W-:Y:S02]  /*15fc0*/  WARPGROUP.DEPBAR.LE gsb0, 0x0 ;  /* 0x00008000000079c5 */ /* 0x000fe40000010000 */
[----:B------:R-:W-:Y:S01]  /*15fd0*/  WARPGROUP.ARRIVE ;  /* 0x00000000000079c5 */ /* 0x000fe20000000000 */
[----:B------:R-:W-:-:S02]  /*15fe0*/  ISETP.GT.AND P3, PT, R8, 0x19, PT ;  /* 0x000000190800780c */ /* 0x000fc40003f64270 */
[----:B------:R-:W-:Y:S02]  /*15ff0*/  FSEL R87, R70, -INF , P4 ;  /* 0xff80000046577808 */ /* 0x000fe40002000000 */
[----:B------:R-:W-:Y:S01]  /*16000*/  FMNMX.FTZ R10, R95, R10, !PT ;  /* 0x0000000a5f0a7209 */ /* 0x000fe20007810000 */
[----:B------:R-:W-:Y:S01]  /*16010*/  HGMMA.64x16x16.F32.BF16 R48, gdesc[UR4], R48, gsb0 ;  /* 0x00200000043079f0 */ /* 0x000fe20008001830 */
[----:B------:R-:W-:Y:S01]  /*16020*/  R2UR UR6, R12 ;  /* 0x000000000c0672ca */ /* 0x000fe200000e0000 */
[----:B------:R-:W-:Y:S01]  /*16030*/  UMOV UR4, UR36 ;  /* 0x0000002400047c82 */ /* 0x000fe20008000000 */
[----:B------:R-:W-:Y:S01]  /*16040*/  R2UR UR7, R13 ;  /* 0x000000000d0772ca */ /* 0x000fe200000e0000 */
[----:B------:R-:W-:Y:S01]  /*16050*/  UMOV UR5, UR37 ;  /* 0x0000002500057c82 */ /* 0x000fe20008000000 */
[----:B------:R-:W-:Y:S02]  /*16060*/  ISETP.GT.AND P4, PT, R8, 0x20, PT ;  /* 0x000000200800780c */ /* 0x000fe40003f84270 */
[----:B------:R-:W-:-:S02]  /*16070*/  FSEL R79, R71, -INF , P3 ;  /* 0xff800000474f7808 */ /* 0x000fc40001800000 */
        /* <DEDUP_REMOVED lines=20> */
[----:B------:R-:W-:Y:S01]  /*161c0*/  HGMMA.64x16x16.F32.BF16 R40, gdesc[UR8], R40, gsb0 ;  /* 0x00200000082879f0 */ /* 0x000fe20008001828 */
[----:B------:R-:W-:Y:S02]  /*161d0*/  FMNMX.FTZ R10, R7, R10, !PT ;  /* 0x0000000a070a7209 */ /* 0x000fe40007810000 */
[C---:B------:R-:W-:Y:S02]  /*161e0*/  ISETP.GT.AND P3, PT, R8.reuse, 0x39, PT ;  /* 0x000000390800780c */ /* 0x040fe40003f64270 */
[----:B------:R-:W-:Y:S02]  /*161f0*/  FMNMX.FTZ R10, R51, R10, !PT ;  /* 0x0000000a330a7209 */ /* 0x000fe40007810000 */
[----:B------:R-:W-:Y:S02]  /*16200*/  FSEL R55, R55, -INF , P3 ;  /* 0xff80000037377808 */ /* 0x000fe40001800000 */
[----:B------:R-:W-:Y:S01]  /*16210*/  ISETP.GT.AND P3, PT, R8, 0x41, PT ;  /* 0x000000410800780c */ /* 0x000fe20003f64270 */
[----:B------:R-:W-:-:S02]  /*16220*/  WARPGROUP.DEPBAR.LE gsb0, 0x0 ;  /* 0x00008000000079c5 */ /* 0x000fc40000010000 */
[----:B------:R-:W-:Y:S01]  /*16230*/  WARPGROUP.ARRIVE ;  /* 0x00000000000079c5 */ /* 0x000fe20000000000 */
[----:B------:R-:W-:Y:S02]  /*16240*/  FSEL R43, R43, -INF , P3 ;  /* 0xff8000002b2b7808 */ /* 0x000fe40001800000 */
[----:B------:R-:W-:-:S03]  /*16250*/  ISETP.GT.AND P3, PT, R8, 0x49, PT ;  /* 0x000000490800780c */ /* 0x000fc60003f64270 */
[----:B------:R-:W-:Y:S01]  /*16260*/  HGMMA.64x16x16.F32.BF16 R32, gdesc[UR4], R32, gsb0 ;  /* 0x00200000042079f0 */ /* 0x000fe20008001820 */
[----:B------:R-:W-:Y:S01]  /*16270*/  R2UR UR6, R4 ;  /* 0x00000000040672ca */ /* 0x000fe200000e0000 */
[----:B------:R-:W-:Y:S01]  /*16280*/  UMOV UR4, UR36 ;  /* 0x0000002400047c82 */ /* 0x000fe20008000000 */
[----:B------:R-:W-:Y:S01]  /*16290*/  R2UR UR7, R5 ;  /* 0x00000000050772ca */ /* 0x000fe200000e0000 */
[----:B------:R-:W-:Y:S01]  /*162a0*/  UMOV UR5, UR37 ;  /* 0x0000002500057c82 */ /* 0x000fe20008000000 */
[----:B------:R-:W-:Y:S02]  /*162b0*/  FSEL R5, R54, -INF , P4 ;  /* 0xff80000036057808 */ /* 0x000fe40002000000 */
[----:B------:R-:W-:Y:S02]  /*162c0*/  ISETP.GT.AND P4, PT, R8, 0x40, PT ;  /* 0x000000400800780c */ /* 0x000fe40003f84270 */
[----:B------:R-:W-:Y:S02]  /*162d0*/  FMNMX.FTZ R10, R5, R10, !PT ;  /* 0x0000000a050a7209 */ /* 0x000fe40007810000 */
[----:B------:R-:W-:-:S02]  /*162e0*/  FSEL R9, R42, -INF , P4 ;  /* 0xff8000002a097808 */ /* 0x000fc40002000000 */
[----:B------:R-:W-:Y:S02]  /*162f0*/  FMNMX.FTZ R10, R55, R10, !PT ;  /* 0x0000000a370a7209 */ /* 0x000fe40007810000 */
[----:B------:R-:W-:Y:S02]  /*16300*/  ISETP.GT.AND P4, PT, R8, 0x48, PT ;  /* 0x000000480800780c */ /* 0x000fe40003f84270 */
[----:B------:R-:W-:Y:S02]  /*16310*/  FMNMX.FTZ R10, R9, R10, !PT ;  /* 0x0000000a090a7209 */ /* 0x000fe40007810000 */
[----:B------:R-:W-:Y:S02]  /*16320*/  FSEL R11, R46, -INF , P4 ;  /* 0xff8000002e0b7808 */ /* 0x000fe40002000000 */
[----:B------:R-:W-:Y:S02]  /*16330*/  FMNMX.FTZ R10, R43, R10, !PT ;  /* 0x0000000a2b0a7209 */ /* 0x000fe40007810000 */
[----:B------:R-:W-:-:S02]  /*16340*/  ISETP.GT.AND P4, PT, R8, 0x50, PT ;  /* 0x000000500800780c */ /* 0x000fc40003f84270 */
        /* <DEDUP_REMOVED lines=21> */
[----:B------:R-:W-:-:S02]  /*164a0*/  FSEL R21, R26, -INF , P4 ;  /* 0xff8000001a157808 */ /* 0x000fc40002000000 */
[C---:B------:R-:W-:Y:S02]  /*164b0*/  ISETP.GT.AND P4, PT, R8.reuse, 0x68, PT ;  /* 0x000000680800780c */ /* 0x040fe40003f84270 */
[----:B------:R-:W-:Y:S02]  /*164c0*/  FSEL R27, R27, -INF , P3 ;  /* 0xff8000001b1b7808 */ /* 0x000fe40001800000 */
[----:B------:R-:W-:Y:S02]  /*164d0*/  FMNMX.FTZ R10, R21, R10, !PT ;  /* 0x0000000a150a7209 */ /* 0x000fe40007810000 */
[----:B------:R-:W-:Y:S02]  /*164e0*/  ISETP.GT.AND P3, PT, R8, 0x69, PT ;  /* 0x000000690800780c */ /* 0x000fe40003f64270 */
[----:B------:R-:W-:Y:S01]  /*164f0*/  FSEL R67, R30, -INF , P4 ;  /* 0xff8000001e437808 */ /* 0x000fe20002000000 */
[----:B------:R0:W1:Y:S01]  /*16500*/  SHFL.IDX PT, R8, R0, RZ, 0x1c1f ;  /* 0x001c1fff00087589 */ /* 0x00006200000e0000 */
[----:B------:R-:W-:-:S02]  /*16510*/  FMNMX.FTZ R10, R27, R10, !PT ;  /* 0x0000000a1b0a7209 */ /* 0x000fc40007810000 */
[----:B------:R-:W-:Y:S02]  /*16520*/  FSEL R31, R31, -INF , P3 ;  /* 0xff8000001f1f7808 */ /* 0x000fe40001800000 */
[----:B------:R-:W-:Y:S01]  /*16530*/  FMNMX.FTZ R10, R67, R10, !PT ;  /* 0x0000000a430a7209 */ /* 0x000fe20007810000 */
[----:B0-----:R-:W-:-:S03]  /*16540*/  IMAD.U32 R0, RZ, RZ, UR4 ;  /* 0x00000004ff007e24 */ /* 0x001fc6000f8e00ff */
[----:B------:R-:W-:-:S05]  /*16550*/  FMNMX.FTZ R10, R31, R10, !PT ;  /* 0x0000000a1f0a7209 */ /* 0x000fca0007810000 */
[----:B------:R-:W0:Y:S01]  /*16560*/  SHFL.BFLY PT, R97, R10, 0x2, 0x1f ;  /* 0x0c401f000a617f89 */ /* 0x000e2200000e0000 */
[----:B-1----:R-:W-:-:S04]  /*16570*/  VIADDMNMX R34, R8, R81, R6, PT ;  /* 0x0000005108227246 */ /* 0x002fc80003800106 */
[C---:B------:R-:W-:Y:S02]  /*16580*/  ISETP.GT.AND P4, PT, R34.reuse, 0x1, PT ;  /* 0x000000012200780c */ /* 0x040fe40003f84270 */
[----:B------:R-:W-:Y:S02]  /*16590*/  ISETP.GT.AND P5, PT, R34, 0x8, PT ;  /* 0x000000082200780c */ /* 0x000fe40003fa4270 */
[----:B------:R-:W-:Y:S02]  /*165a0*/  FSEL R6, R73, -INF , P4 ;  /* 0xff80000049067808 */ /* 0x000fe40002000000 */
[----:B------:R-:W-:Y:S02]  /*165b0*/  FSEL R73, R76, -INF , P5 ;  /* 0xff8000004c497808 */ /* 0x000fe40002800000 */
[----:B------:R-:W-:Y:S02]  /*165c0*/  ISETP.GT.AND P4, PT, R34, 0x11, PT ;  /* 0x000000112200780c */ /* 0x000fe40003f84270 */
[----:B0-----:R-:W-:-:S02]  /*165d0*/  FMNMX.FTZ R97, R10, R97, !PT ;  /* 0x000000610a617209 */ /* 0x001fc40007810000 */
[----:B------:R-:W-:Y:S02]  /*165e0*/  FSEL R65, R65, -INF , P4 ;  /* 0xff80000041417808 */ /* 0x000fe40002000000 */
[C---:B------:R-:W-:Y:S01]  /*165f0*/  ISETP.GT.AND P4, PT, R34.reuse, 0x19, PT ;  /* 0x000000192200780c */ /* 0x040fe20003f84270 */
[----:B------:R-:W0:Y:S03]  /*16600*/  SHFL.BFLY PT, R4, R97, 0x1, 0x1f ;  /* 0x0c201f0061047f89 */ /* 0x000e2600000e0000 */
        /* <DEDUP_REMOVED lines=9> */
[----:B------:R-:W-:Y:S02]  /*166a0*/  CS2R R96, SRZ ;  /* 0x0000000000607805 */ /* 0x000fe4000001ff00 */
[----:B------:R-:W-:Y:S02]  /*166b0*/  FSEL R53, R53, -INF , P4 ;  /* 0xff80000035357808 */ /* 0x000fe40002000000 */
[C---:B------:R-:W-:Y:S01]  /*166c0*/  FSETP.NEU.FTZ.AND P3, PT, R4.reuse, -INF , PT ;  /* 0xff8000000400780b */ /* 0x040fe20003f7d000 */
[----:B------:R-:W-:Y:S01]  /*166d0*/  FMUL.FTZ R30, R4, R0 ;  /* 0x00000000041e7220 */ /* 0x000fe20000410000 */
[----:B------:R-:W-:-:S04]  /*166e0*/  ISETP.GT.AND P4, PT, R34, 0x41, PT ;  /* 0x000000412200780c */ /* 0x000fc80003f84270 */
[----:B------:R-:W-:Y:S02]  /*166f0*/  FSEL R30, R30, RZ, P3 ;  /* 0x000000ff1e1e7208 */ /* 0x000fe40001800000 */
[----:B------:R-:W-:-:S03]  /*16700*/  ISETP.GT.AND P3, PT, R34, RZ, PT ;  /* 0x000000ff2200720c */ /* 0x000fc60003f64270 */
[-CC-:B------:R-:W-:Y:S01]  /*16710*/  FFMA.FTZ R201, R83, R0.reuse, -R30.reuse ;  /* 0x0000000053c97223 */ /* 0x180fe2000001081e */
[----:B------:R-:W-:Y:S01]  /*16720*/  FSEL R81, R72, -INF , P3 ;  /* 0xff80000048517808 */ /* 0x000fe20001800000 */
[-CC-:B------:R-:W-:Y:S01]  /*16730*/  FFMA.FTZ R8, R85, R0.reuse, -R30.reuse ;  /* 0x0000000055087223 */ /* 0x180fe2000001081e */
[C---:B------:R-:W-:Y:S01]  /*16740*/  ISETP.GT.AND P3, PT, R34.reuse, 0x9, PT ;  /* 0x000000092200780c */ /* 0x040fe20003f64270 */
[--C-:B------:R-:W-:Y:S01]  /*16750*/  FFMA.FTZ R203, R89, R0, -R30.reuse ;  /* 0x0000000059cb7223 */ /* 0x100fe2000001081e */
[----:B------:R-:W-:Y:S01]  /*16760*/  FMNMX.FTZ R10, R81, R6, !PT ;  /* 0x00000006510a7209 */ /* 0x000fe20007810000 */
[-CC-:B------:R-:W-:Y:S01]  /*16770*/  FFMA.FTZ R91, R91, R0.reuse, -R30.reuse ;  /* 0x000000005b5b7223 */ /* 0x180fe2000001081e */
[----:B------:R-:W-:Y:S01]  /*16780*/  FSEL R77, R77, -INF , P3 ;  /* 0xff8000004d4d7808 */ /* 0x000fe20001800000 */
[-CC-:B------:R-:W-:Y:S01]  /*16790*/  FFMA.FTZ R197, R93, R0.reuse, -R30.reuse ;  /* 0x000000005dc57223 */ /* 0x180fe2000001081e */
[----:B------:R-:W-:Y:S01]  /*167a0*/  ISETP.GT.AND P3, PT, R34, 0x10, PT ;  /* 0x000000102200780c */ /* 0x000fe20003f64270 */
[--C-:B------:R-:W-:Y:S01]  /*167b0*/  FFMA.FTZ R199, R87, R0, -R30.reuse ;  /* 0x0000000057c77223 */ /* 0x100fe2000001081e */
[----:B------:R-:W-:Y:S01]  /*167c0*/  FMNMX.FTZ R10, R73, R10, !PT ;  /* 0x0000000a490a7209 */ /* 0x000fe20007810000 */
[-CC-:B------:R-:W-:Y:S01]  /*167d0*/  FFMA.FTZ R26, R79, R0.reuse, -R30.reuse ;  /* 0x000000004f1a7223 */ /* 0x180fe2000001081e */
[----:B------:R-:W-:Y:S01]  /*167e0*/  FSEL R83, R64, -INF , P3 ;  /* 0xff80000040537808 */ /* 0x000fe20001800000 */
[--C-:B------:R-:W-:Y:S01]  /*167f0*/  FFMA.FTZ R193, R75, R0, -R30.reuse ;  /* 0x000000004bc17223 */ /* 0x100fe2000001081e */
[----:B------:R-:W-:Y:S01]  /*16800*/  FMNMX.FTZ R10, R77, R10, !PT ;  /* 0x0000000a4d0a7209 */ /* 0x000fe20007810000 */
        /* <DEDUP_REMOVED lines=8> */
[--C-:B------:R-:W-:Y:S01]  /*16890*/  FFMA.FTZ R189, R7, R0, -R30.reuse ;  /* 0x0000000007bd7223 */ /* 0x100fe2000001081e */
[----:B------:R-:W-:Y:S01]  /*168a0*/  ISETP.GT.AND P3, PT, R34, 0x20, PT ;  /* 0x000000202200780c */ /* 0x000fe20003f64270 */
[----:B------:R0:W-:Y:S01]  /*168b0*/  MUFU.EX2 R10, R91 ;  /* 0x0000005b000a7308 */ /* 0x0001e20000000800 */
[----:B------:R-:W-:Y:S01]  /*168c0*/  FMNMX.FTZ R12, R85, R12, !PT ;  /* 0x0000000c550c7209 */ /* 0x000fe20007810000 */
[-CC-:B------:R-:W-:Y:S01]  /*168d0*/  FFMA.FTZ R185, R9, R0.reuse, -R30.reuse ;  /* 0x0000000009b97223 */ /* 0x180fe2000001081e */
[----:B------:R-:W-:Y:S01]  /*168e0*/  FSEL R89, R56, -INF , P3 ;  /* 0xff80000038597808 */ /* 0x000fe20001800000 */
[--C-:B------:R-:W-:Y:S01]  /*168f0*/  FFMA.FTZ R187, R11, R0, -R30.reuse ;  /* 0x000000000bbb7223 */ /* 0x100fe2000001081e */
[----:B------:R-:W-:Y:S01]  /*16900*/  FMNMX.FTZ R12, R69, R12, !PT ;  /* 0x0000000c450c7209 */ /* 0x000fe20007810000 */
[--C-:B------:R-:W-:Y:S01]  /*16910*/  FFMA.FTZ R181, R13, R0, -R30.reuse ;  /* 0x000000000db57223 */ /* 0x100fe2000001081e */
[----:B------:R-:W-:Y:S01]  /*16920*/  ISETP.GT.AND P3, PT, R34, 0x28, PT ;  /* 0x000000282200780c */ /* 0x000fe20003f64270 */
[----:B------:R-:W-:Y:S01]  /*16930*/  MUFU.EX2 R201, R201 ;  /* 0x000000c900c97308 */ /* 0x000fe20000000800 */
[----:B------:R-:W-:Y:S01]  /*16940*/  FMNMX.FTZ R12, R89, R12, !PT ;  /* 0x0000000c590c7209 */ /* 0x000fe20007810000 */
[-CC-:B------:R-:W-:Y:S01]  /*16950*/  FFMA.FTZ R183, R15, R0.reuse, -R30.reuse ;  /* 0x000000000fb77223 */ /* 0x180fe2000001081e */
[----:B0-----:R-:W-:Y:S01]  /*16960*/  FSEL R91, R60, -INF , P3 ;  /* 0xff8000003c5b7808 */ /* 0x001fe20001800000 */
[--C-:B------:R-:W-:Y:S01]  /*16970*/  FFMA.FTZ R177, R21, R0, -R30.reuse ;  /* 0x0000000015b17223 */ /* 0x100fe2000001081e */
[----:B------:R-:W-:Y:S01]  /*16980*/  FMNMX.FTZ R14, R57, R12, !PT ;  /* 0x0000000c390e7209 */ /* 0x000fe20007810000 */
[--C-:B------:R-:W-:Y:S01]  /*16990*/  FFMA.FTZ R27, R27, R0, -R30.reuse ;  /* 0x000000001b1b7223 */ /* 0x100fe2000001081e */
[----:B------:R-:W-:Y:S01]  /*169a0*/  ISETP.GT.AND P3, PT, R34, 0x30, PT ;  /* 0x000000302200780c */ /* 0x000fe20003f64270 */
[----:B------:R-:W-:Y:S01]  /*169b0*/  MUFU.EX2 R12, R95 ;  /* 0x0000005f000c7308 */ /* 0x000fe20000000800 */
[----:B------:R-:W-:Y:S01]  /*169c0*/  FMNMX.FTZ R14, R91, R14, !PT ;  /* 0x0000000e5b0e7209 */ /* 0x000fe20007810000 */
[----:B------:R-:W-:Y:S01]  /*169d0*/  FFMA.FTZ R179, R67, R0, -R30 ;  /* 0x0000000043b37223 */ /* 0x000fe2000001081e */
[----:B------:R-:W-:-:S02]  /*169e0*/  FSEL R93, R48, -INF , P3 ;  /* 0xff800000305d7808 */ /* 0x000fc40001800000 */
[----:B------:R-:W-:Y:S02]  /*169f0*/  CS2R R66, SRZ ;  /* 0x0000000000427805 */ /* 0x000fe4000001ff00 */
[----:B------:R-:W-:Y:S02]  /*16a00*/  FMNMX.FTZ R14, R61, R14, !PT ;  /* 0x0000000e3d0e7209 */ /* 0x000fe40007810000 */
[----:B------:R-:W-:Y:S01]  /*16a10*/  ISETP.GT.AND P3, PT, R34, 0x38, PT ;  /* 0x000000382200780c */ /* 0x000fe20003f64270 */
[----:B------:R-:W0:Y:S01]  /*16a20*/  MUFU.EX2 R8, R8 ;  /* 0x0000000800087308 */ /* 0x000e220000000800 */
[----:B------:R-:W-:Y:S02]  /*16a30*/  FMNMX.FTZ R14, R93, R14, !PT ;  /* 0x0000000e5d0e7209 */ /* 0x000fe40007810000 */
[----:B------:R-:W-:Y:S02]  /*16a40*/  FSEL R87, R52, -INF , P3 ;  /* 0xff80000034577808 */ /* 0x000fe40001800000 */
[----:B------:R-:W-:-:S02]  /*16a50*/  FMNMX.FTZ R20, R49, R14, !PT ;  /* 0x0000000e31147209 */ /* 0x000fc40007810000 */
[----:B------:R-:W-:Y:S01]  /*16a60*/  ISETP.GT.AND P3, PT, R34, 0x40, PT ;  /* 0x000000402200780c */ /* 0x000fe20003f64270 */
[----:B------:R1:W-:Y:S01]  /*16a70*/  MUFU.EX2 R14, R26 ;  /* 0x0000001a000e7308 */ /* 0x0003e20000000800 */
[----:B------:R-:W-:Y:S02]  /*16a80*/  FMNMX.FTZ R20, R87, R20, !PT ;  /* 0x0000001457147209 */ /* 0x000fe40007810000 */
[----:B------:R-:W-:Y:S02]  /*16a90*/  FSEL R79, R40, -INF , P3 ;  /* 0xff800000284f7808 */ /* 0x000fe40001800000 */
[----:B------:R-:W-:Y:S02]  /*16aa0*/  FMNMX.FTZ R20, R53, R20, !PT ;  /* 0x0000001435147209 */ /* 0x000fe40007810000 */
[----:B------:R-:W-:Y:S01]  /*16ab0*/  ISETP.GT.AND P3, PT, R34, 0x48, PT ;  /* 0x000000482200780c */ /* 0x000fe20003f64270 */
[----:B------:R-:W2:Y:S01]  /*16ac0*/  MUFU.EX2 R203, R203 ;  /* 0x000000cb00cb7308 */ /* 0x000ea20000000800 */
[----:B------:R-:W-:-:S02]  /*16ad0*/  FSEL R75, R41, -INF , P4 ;  /* 0xff800000294b7808 */ /* 0x000fc40002000000 */
[----:B------:R-:W-:Y:S02]  /*16ae0*/  FMNMX.FTZ R20, R79, R20, !PT ;  /* 0x000000144f147209 */ /* 0x000fe40007810000 */
[----:B------:R-:W-:Y:S02]  /*16af0*/  ISETP.GT.AND P4, PT, R34, 0x49, PT ;  /* 0x000000492200780c */ /* 0x000fe40003f84270 */
[----:B------:R-:W-:Y:S01]  /*16b00*/  FSEL R41, R44, -INF , P3 ;  /* 0xff8000002c297808 */ /* 0x000fe20001800000 */
[----:B------:R-:W3:Y:S01]  /*16b10*/  MUFU.EX2 R197, R197 ;  /* 0x000000c500c57308 */ /* 0x000ee20000000800 */
[----:B-1----:R-:W-:Y:S01]  /*16b20*/  FMNMX.FTZ R26, R75, R20, !PT ;  /* 0x000000144b1a7209 */ /* 0x002fe20007810000 */
[----:B------:R-:W1:Y:S01]  /*16b30*/  @P2 LDC R44, c[0x0][0x450] ;  /* 0x00011400ff2c2b82 */ /* 0x000e620000000800 */
[----:B------:R-:W-:Y:S02]  /*16b40*/  FSEL R45, R45, -INF , P4 ;  /* 0xff8000002d2d7808 */ /* 0x000fe40002000000 */
[----:B------:R-:W-:-:S02]  /*16b50*/  ISETP.GT.AND P3, PT, R34, 0x50, PT ;  /* 0x000000502200780c */ /* 0x000fc40003f64270 */
[----:B------:R-:W-:Y:S01]  /*16b60*/  FMNMX.FTZ R26, R41, R26, !PT ;  /* 0x0000001a291a7209 */ /* 0x000fe20007810000 */
[----:B------:R4:W-:Y:S01]  /*16b70*/  MUFU.EX2 R20, R38 ;  /* 0x0000002600147308 */ /* 0x0009e20000000800 */
[----:B------:R-:W-:Y:S02]  /*16b80*/  ISETP.GT.AND P4, PT, R34, 0x51, PT ;  /* 0x000000512200780c */ /* 0x000fe40003f84270 */
[----:B------:R-:W-:Y:S02]  /*16b90*/  FSEL R71, R32, -INF , P3 ;  /* 0xff80000020477808 */ /* 0x000fe40001800000 */
[----:B------:R-:W-:Y:S02]  /*16ba0*/  FMNMX.FTZ R26, R45, R26, !PT ;  /* 0x0000001a2d1a7209 */ /* 0x000fe40007810000 */
[C---:B------:R-:W-:Y:S01]  /*16bb0*/  ISETP.GT.AND P3, PT, R34.reuse, 0x58, PT ;  /* 0x000000582200780c */ /* 0x040fe20003f64270 */
[----:B------:R-:W5:Y:S01]  /*16bc0*/  MUFU.EX2 R199, R199 ;  /* 0x000000c700c77308 */ /* 0x000f620000000800 */
[----:B------:R-:W-:Y:S01]  /*16bd0*/  FSEL R33, R33, -INF , P4 ;  /* 0xff80000021217808 */ /* 0x000fe20002000000 */
[----:B----4-:R-:W-:Y:S01]  /*16be0*/  FFMA.FTZ R38, R39, R0, -R30 ;  /* 0x0000000027267223 */ /* 0x010fe2000001081e */
[----:B------:R-:W-:Y:S01]  /*16bf0*/  FMNMX.FTZ R26, R71, R26, !PT ;  /* 0x0000001a471a7209 */ /* 0x000fe20007810000 */
[----:B------:R-:W4:Y:S01]  /*16c00*/  @P2 LDC R39, c[0x0][0x44c] ;  /* 0x00011300ff272b82 */ /* 0x000f220000000800 */
[----:B------:R-:W-:-:S02]  /*16c10*/  ISETP.GT.AND P4, PT, R34, 0x59, PT ;  /* 0x000000592200780c */ /* 0x000fc40003f84270 */
[----:B------:R-:W-:Y:S01]  /*16c20*/  FSEL R59, R36, -INF , P3 ;  /* 0xff800000243b7808 */ /* 0x000fe20001800000 */
[--C-:B------:R-:W-:Y:S01]  /*16c30*/  FFMA.FTZ R36, R63, R0, -R30.reuse ;  /* 0x000000003f247223 */ /* 0x100fe2000001081e */
[----:B------:R-:W-:Y:S01]  /*16c40*/  FMNMX.FTZ R32, R33, R26, !PT ;  /* 0x0000001a21207209 */ /* 0x000fe20007810000 */
[----:B------:R-:W-:Y:S01]  /*16c50*/  MUFU.EX2 R193, R193 ;  /* 0x000000c100c17308 */ /* 0x000fe20000000800 */
[----:B------:R-:W-:Y:S02]  /*16c60*/  FSEL R37, R37, -INF , P4 ;  /* 0xff80000025257808 */ /* 0x000fe40002000000 */
[C---:B------:R-:W-:Y:S02]  /*16c70*/  ISETP.GT.AND P3, PT, R34.reuse, 0x60, PT ;  /* 0x000000602200780c */ /* 0x040fe40003f64270 */
[----:B------:R-:W-:Y:S02]  /*16c80*/  FMNMX.FTZ R32, R59, R32, !PT ;  /* 0x000000203b207209 */ /* 0x000fe40007810000 */
[----:B------:R-:W-:Y:S01]  /*16c90*/  ISETP.GT.AND P4, PT, R34, 0x61, PT ;  /* 0x000000612200780c */ /* 0x000fe20003f84270 */
[----:B------:R0:W-:Y:S01]  /*16ca0*/  MUFU.EX2 R26, R36 ;  /* 0x00000024001a7308 */ /* 0x0001e20000000800 */
[----:B------:R-:W-:Y:S01]  /*16cb0*/  FSEL R63, R24, -INF , P3 ;  /* 0xff800000183f7808 */ /* 0x000fe20001800000 */
[----:B------:R-:W-:Y:S01]  /*16cc0*/  FFMA.FTZ R24, R51, R0, -R30 ;  /* 0x0000000033187223 */ /* 0x000fe2000001081e */
[----:B------:R-:W-:-:S02]  /*16cd0*/  FMNMX.FTZ R32, R37, R32, !PT ;  /* 0x0000002025207209 */ /* 0x000fc40007810000 */
[----:B------:R-:W-:Y:S02]  /*16ce0*/  CS2R R50, SRZ ;  /* 0x0000000000327805 */ /* 0x000fe4000001ff00 */
[----:B------:R-:W-:Y:S02]  /*16cf0*/  ISETP.GT.AND P3, PT, R34, 0x68, PT ;  /* 0x000000682200780c */ /* 0x000fe40003f64270 */
[----:B------:R-:W-:Y:S01]  /*16d00*/  FSEL R25, R25, -INF , P4 ;  /* 0xff80000019197808 */ /* 0x000fe20002000000 */
[----:B------:R-:W-:Y:S01]  /*16d10*/  MUFU.EX2 R195, R195 ;  /* 0x000000c300c37308 */ /* 0x000fe20000000800 */
[----:B------:R-:W-:Y:S01]  /*16d20*/  FMNMX.FTZ R32, R63, R32, !PT ;  /* 0x000000203f207209 */ /* 0x000fe20007810000 */
[----:B----4-:R-:W-:Y:S01]  /*16d30*/  @P2 IMAD.HI.U32 R39, R222, R39, RZ ;  /* 0x00000027de272227 */ /* 0x010fe200078e00ff */
[----:B------:R-:W-:-:S03]  /*16d40*/  ISETP.GT.AND P4, PT, R34, 0x69, PT ;  /* 0x000000692200780c */ /* 0x000fc60003f84270 */
[----:B------:R-:W-:Y:S01]  /*16d50*/  FFMA.FTZ R34, R47, R0, -R30 ;  /* 0x000000002f227223 */ /* 0x000fe2000001081e */
[----:B------:R-:W-:Y:S01]  /*16d60*/  FSEL R95, R28, -INF , P3 ;  /* 0xff8000001c5f7808 */ /* 0x000fe20001800000 */
[----:B------:R-:W-:Y:S01]  /*16d70*/  IMAD.MOV.U32 R47, RZ, RZ, R222 ;  /* 0x000000ffff2f7224 */ /* 0x000fe200078e00de */
[----:B------:R-:W-:Y:S01]  /*16d80*/  FMNMX.FTZ R32, R25, R32, !PT ;  /* 0x0000002019207209 */ /* 0x000fe20007810000 */
[----:B------:R-:W-:Y:S01]  /*16d90*/  MUFU.EX2 R189, R189 ;  /* 0x000000bd00bd7308 */ /* 0x000fe20000000800 */
[----:B------:R-:W-:Y:S01]  /*16da0*/  FSEL R29, R29, -INF , P4 ;  /* 0xff8000001d1d7808 */ /* 0x000fe20002000000 */
[----:B------:R-:W-:Y:S01]  /*16db0*/  FFMA.FTZ R28, R55, R0, -R30 ;  /* 0x00000000371c7223 */ /* 0x000fe2000001081e */
[----:B------:R-:W-:Y:S02]  /*16dc0*/  FMNMX.FTZ R32, R95, R32, !PT ;  /* 0x000000205f207209 */ /* 0x000fe40007810000 */
[----:B------:R-:W-:Y:S02]  /*16dd0*/  CS2R R54, SRZ ;  /* 0x0000000000367805 */ /* 0x000fe4000001ff00 */
[----:B-1----:R-:W-:-:S02]  /*16de0*/  @P2 SHF.R.U32.HI R47, RZ, R44, R39 ;  /* 0x0000002cff2f2219 */ /* 0x002fc40000011627 */
[----:B------:R-:W-:Y:S01]  /*16df0*/  FMNMX.FTZ R5, R29, R32, !PT ;  /* 0x000000201d057209 */ /* 0x000fe20007810000 */
[--C-:B------:R-:W-:Y:S01]  /*16e00*/  FFMA.FTZ R32, R43, R0, -R30.reuse ;  /* 0x000000002b207223 */ /* 0x100fe2000001081e */
[----:B------:R-:W-:Y:S03]  /*16e10*/  MUFU.EX2 R24, R24 ;  /* 0x0000001800187308 */ /* 0x000fe60000000800 */
[----:B0-----:R-:W0:Y:S05]  /*16e20*/  SHFL.BFLY PT, R36, R5, 0x2, 0x1f ;  /* 0x0c401f0005247f89 */ /* 0x001e2a00000e0000 */
[----:B------:R-:W-:Y:S08]  /*16e30*/  MUFU.EX2 R191, R191 ;  /* 0x000000bf00bf7308 */ /* 0x000ff00000000800 */
[----:B------:R-:W-:Y:S08]  /*16e40*/  MUFU.EX2 R28, R28 ;  /* 0x0000001c001c7308 */ /* 0x000ff00000000800 */
[----:B------:R-:W-:Y:S01]  /*16e50*/  MUFU.EX2 R185, R185 ;  /* 0x000000b900b97308 */ /* 0x000fe20000000800 */
[----:B0-----:R-:W-:Y:S01]  /*16e60*/  FMNMX.FTZ R7, R5, R36, !PT ;  /* 0x0000002405077209 */ /* 0x001fe20007810000 */
[-CC-:B------:R-:W-:Y:S01]  /*16e70*/  FFMA.FTZ R36, R35, R0.reuse, -R30.reuse ;  /* 0x0000000023247223 */ /* 0x180fe2000001081e */
[----:B------:R-:W-:-:S03]  /*16e80*/  FFMA.FTZ R30, R31, R0, -R30 ;  /* 0x000000001f1e7223 */ /* 0x000fc6000001081e */
[----:B------:R-:W0:Y:S02]  /*16e90*/  SHFL.BFLY PT, R40, R7, 0x1, 0x1f ;  /* 0x0c201f0007287f89 */ /* 0x000e2400000e0000 */
[----:B------:R-:W-:Y:S08]  /*16ea0*/  MUFU.EX2 R32, R32 ;  /* 0x0000002000207308 */ /* 0x000ff00000000800 */
[----:B------:R-:W-:Y:S08]  /*16eb0*/  MUFU.EX2 R187, R187 ;  /* 0x000000bb00bb7308 */ /* 0x000ff00000000800 */
[----:B------:R-:W-:Y:S01]  /*16ec0*/  MUFU.EX2 R34, R34 ;  /* 0x0000002200227308 */ /* 0x000fe20000000800 */
[----:B0-----:R-:W-:-:S07]  /*16ed0*/  FMNMX.FTZ R5, R7, R40, !PT ;  /* 0x0000002807057209 */ /* 0x001fce0007810000 */
[----:B------:R-:W-:Y:S01]  /*16ee0*/  MUFU.EX2 R181, R181 ;  /* 0x000000b500b57308 */ /* 0x000fe20000000800 */
[C---:B------:R-:W-:Y:S01]  /*16ef0*/  FSETP.NEU.FTZ.AND P3, PT, R5.reuse, -INF , PT ;  /* 0xff8000000500780b */ /* 0x040fe20003f7d000 */
[----:B------:R-:W-:-:S06]  /*16f00*/  FMUL.FTZ R7, R5, R0 ;  /* 0x0000000005077220 */ /* 0x000fcc0000410000 */
[----:B------:R0:W-:Y:S01]  /*16f10*/  MUFU.EX2 R40, R27 ;  /* 0x0000001b00287308 */ /* 0x0001e20000000800 */
[----:B------:R-:W-:-:S05]  /*16f20*/  FSEL R42, R7, RZ, P3 ;  /* 0x000000ff072a7208 */ /* 0x000fca0001800000 */
[-CC-:B------:R-:W-:Y:S01]  /*16f30*/  FFMA.FTZ R200, R81, R0.reuse, -R42.reuse ;  /* 0x0000000051c87223 */ /* 0x180fe2000001082a */
[-CC-:B------:R-:W-:Y:S01]  /*16f40*/  FFMA.FTZ R9, R6, R0.reuse, -R42.reuse ;  /* 0x0000000006097223 */ /* 0x180fe2000001082a */
[-C--:B------:R-:W-:Y:S01]  /*16f50*/  FFMA.FTZ R202, R73, R0.reuse, -R42 ;  /* 0x0000000049ca7223 */ /* 0x080fe2000001082a */
[----:B------:R-:W-:Y:S01]  /*16f60*/  FADD.FTZ R6, R201, R8 ;  /* 0x00000008c9067221 */ /* 0x000fe20000010000 */
[-CC-:B------:R-:W-:Y:S01]  /*16f70*/  FFMA.FTZ R11, R77, R0.reuse, -R42.reuse ;  /* 0x000000004d0b7223 */ /* 0x180fe2000001082a */
[-C--:B------:R-:W-:Y:S01]  /*16f80*/  FFMA.FTZ R196, R83, R0.reuse, -R42 ;  /* 0x0000000053c47223 */ /* 0x080fe2000001082a */
[----:B------:R-:W-:Y:S01]  /*16f90*/  MUFU.EX2 R200, R200 ;  /* 0x000000c800c87308 */ /* 0x000fe20000000800 */
[----:B--2---:R-:W-:Y:S01]  /*16fa0*/  FADD.FTZ R7, R203, R6 ;  /* 0x00000006cb077221 */ /* 0x004fe20000010000 */
[-CC-:B------:R-:W-:Y:S01]  /*16fb0*/  FFMA.FTZ R13, R65, R0.reuse, -R42.reuse ;  /* 0x00000000410d7223 */ /* 0x180fe2000001082a */
[-CC-:B------:R-:W-:Y:S01]  /*16fc0*/  FFMA.FTZ R198, R85, R0.reuse, -R42.reuse ;  /* 0x0000000055c67223 */ /* 0x180fe2000001082a */
[-CC-:B------:R-:W-:Y:S01]  /*16fd0*/  FFMA.FTZ R15, R69, R0.reuse, -R42.reuse ;  /* 0x00000000450f7223 */ /* 0x180fe2000001082a */
[----:B------:R-:W-:Y:S01]  /*16fe0*/  FADD.FTZ R6, R10, R7 ;  /* 0x000000070a067221 */ /* 0x000fe20000010000 */
[-CC-:B------:R-:W-:Y:S01]  /*16ff0*/  FFMA.FTZ R192, R89, R0.reuse, -R42.reuse ;  /* 0x0000000059c07223 */ /* 0x180fe2000001082a */
[-C--:B------:R-:W-:Y:S01]  /*17000*/  FFMA.FTZ R21, R57, R0.reuse, -R42 ;  /* 0x0000000039157223 */ /* 0x080fe2000001082a */
[----:B------:R-:W1:Y:S01]  /*17010*/  MUFU.EX2 R9, R9 ;  /* 0x0000000900097308 */ /* 0x000e620000000800 */
[----:B---3--:R-:W-:Y:S01]  /*17020*/  FADD.FTZ R7, R197, R6 ;  /* 0x00000006c5077221 */ /* 0x008fe20000010000 */
[-CC-:B------:R-:W-:Y:S01]  /*17030*/  FFMA.FTZ R194, R91, R0.reuse, -R42.reuse ;  /* 0x000000005bc27223 */ /* 0x180fe2000001082a */
[-CC-:B0-----:R-:W-:Y:S01]  /*17040*/  FFMA.FTZ R27, R61, R0.reuse, -R42.reuse ;  /* 0x000000003d1b7223 */ /* 0x181fe2000001082a */
[-CC-:B------:R-:W-:Y:S01]  /*17050*/  FFMA.FTZ R188, R93, R0.reuse, -R42.reuse ;  /* 0x000000005dbc7223 */ /* 0x180fe2000001082a */
[----:B------:R-:W-:Y:S01]  /*17060*/  FADD.FTZ R6, R12, R7 ;  /* 0x000000070c067221 */ /* 0x000fe20000010000 */
[-CC-:B------:R-:W-:Y:S01]  /*17070*/  FFMA.FTZ R31, R49, R0.reuse, -R42.reuse ;  /* 0x00000000311f7223 */ /* 0x180fe2000001082a */
[-C--:B------:R-:W-:Y:S01]  /*17080*/  FFMA.FTZ R190, R87, R0.reuse, -R42 ;  /* 0x0000000057be7223 */ /* 0x080fe2000001082a */
[----:B------:R-:W0:Y:S01]  /*17090*/  MUFU.EX2 R202, R202 ;  /* 0x000000ca00ca7308 */ /* 0x000e220000000800 */
[----:B-----5:R-:W-:Y:S01]  /*170a0*/  FADD.FTZ R39, R199, R6 ;  /* 0x00000006c7277221 */ /* 0x020fe20000010000 */
[----:B------:R-:W-:Y:S01]  /*170b0*/  @!P1 PRMT R6, RZ, 0x654, R3 ;  /* 0x00000654ff069816 */ /* 0x000fe20000000003 */
[-CC-:B------:R-:W-:Y:S01]  /*170c0*/  FFMA.FTZ R35, R53, R0.reuse, -R42.reuse ;  /* 0x0000000035237223 */ /* 0x180fe2000001082a */
[-CC-:B------:R-:W-:Y:S01]  /*170d0*/  FFMA.FTZ R184, R79, R0.reuse, -R42.reuse ;  /* 0x000000004fb87223 */ /* 0x180fe2000001082a */
[----:B------:R-:W-:Y:S01]  /*170e0*/  FADD.FTZ R46, R14, R39 ;  /* 0x000000270e2e7221 */ /* 0x000fe20000010000 */
[----:B------:R2:W-:Y:S01]  /*170f0*/  @!P1 SYNCS.ARRIVE.TRANS64.RED.A1T0 RZ, [R6+URZ], RZ ;  /* 0x000000ff06ff99a7 */ /* 0x0005e2000810043f */
[-C--:B------:R-:W-:Y:S01]  /*17100*/  FFMA.FTZ R75, R75, R0.reuse, -R42 ;  /* 0x000000004b4b7223 */ /* 0x080fe2000001082a */
[----:B------:R-:W3:Y:S01]  /*17110*/  MUFU.EX2 R11, R11 ;  /* 0x0000000b000b7308 */ /* 0x000ee20000000800 */
[----:B-1----:R-:W-:Y:S01]  /*17120*/  FADD.FTZ R7, R200, R9 ;  /* 0x00000009c8077221 */ /* 0x002fe20000010000 */
[----:B------:R-:W-:Y:S01]  /*17130*/  FADD.FTZ R43, R193, R46 ;  /* 0x0000002ec12b7221 */ /* 0x000fe20000010000 */
[-CC-:B------:R-:W-:Y:S01]  /*17140*/  FFMA.FTZ R41, R41, R0.reuse, -R42.reuse ;  /* 0x0000000029297223 */ /* 0x180fe2000001082a */
[-CC-:B------:R-:W-:Y:S01]  /*17150*/  FFMA.FTZ R45, R45, R0.reuse, -R42.reuse ;  /* 0x000000002d2d7223 */ /* 0x180fe2000001082a */
[-C--:B------:R-:W-:Y:S01]  /*17160*/  FFMA.FTZ R71, R71, R0.reuse, -R42 ;  /* 0x0000000047477223 */ /* 0x080fe2000001082a */
[----:B------:R-:W-:Y:S01]  /*17170*/  FADD.FTZ R46, R20, R43 ;  /* 0x0000002b142e7221 */ /* 0x000fe20000010000 */
[----:B--2---:R-:W-:Y:S01]  /*17180*/  IMAD.MOV.U32 R6, RZ, RZ, RZ ;  /* 0x000000ffff067224 */ /* 0x004fe200078e00ff */
[----:B------:R-:W1:Y:S01]  /*17190*/  MUFU.EX2 R196, R196 ;  /* 0x000000c400c47308 */ /* 0x000e620000000800 */
[----:B0-----:R-:W-:Y:S01]  /*171a0*/  FADD.FTZ R44, R202, R7 ;  /* 0x00000007ca2c7221 */ /* 0x001fe20000010000 */
[----:B------:R-:W-:Y:S01]  /*171b0*/  IADD3 R7, R47, R225, -R224 ;  /* 0x000000e12f077210 */ /* 0x000fe20007ffe8e0 */
[----:B------:R-:W-:Y:S01]  /*171c0*/  FADD.FTZ R43, R195, R46 ;  /* 0x0000002ec32b7221 */ /* 0x000fe20000010000 */
[-CC-:B------:R-:W-:Y:S01]  /*171d0*/  FFMA.FTZ R33, R33, R0.reuse, -R42.reuse ;  /* 0x0000000021217223 */ /* 0x180fe2000001082a */
[-CC-:B------:R-:W-:Y:S01]  /*171e0*/  FFMA.FTZ R59, R59, R0.reuse, -R42.reuse ;  /* 0x000000003b3b7223 */ /* 0x180fe2000001082a */
[-C--:B------:R-:W-:Y:S01]  /*171f0*/  FFMA.FTZ R37, R37, R0.reuse, -R42 ;  /* 0x0000000025257223 */ /* 0x080fe2000001082a */
[----:B------:R-:W-:Y:S01]  /*17200*/  IMAD.HI R221, R7, -0x6db6db6d, R6 ;  /* 0x9249249307dd7827 */ /* 0x000fe200078e0206 */
[----:B------:R-:W0:Y:S03]  /*17210*/  MUFU.EX2 R13, R13 ;  /* 0x0000000d000d7308 */ /* 0x000e260000000800 */
[----:B---3--:R-:W-:Y:S01]  /*17220*/  FADD.FTZ R39, R11, R44 ;  /* 0x0000002c0b277221 */ /* 0x008fe20000010000 */
[----:B------:R-:W-:Y:S01]  /*17230*/  FADD.FTZ R46, R26, R43 ;  /* 0x0000002b1a2e7221 */ /* 0x000fe20000010000 */
[-CC-:B------:R-:W-:Y:S01]  /*17240*/  FFMA.FTZ R63, R63, R0.reuse, -R42.reuse ;  /* 0x000000003f3f7223 */ /* 0x180fe2000001082a */
[-CC-:B------:R-:W-:Y:S01]  /*17250*/  FFMA.FTZ R25, R25, R0.reuse, -R42.reuse ;  /* 0x0000000019197223 */ /* 0x180fe2000001082a */
[-CC-:B------:R-:W-:Y:S01]  /*17260*/  FFMA.FTZ R95, R95, R0.reuse, -R42.reuse ;  /* 0x000000005f5f7223 */ /* 0x180fe2000001082a */
[----:B------:R-:W-:Y:S01]  /*17270*/  FFMA.FTZ R29, R29, R0, -R42 ;  /* 0x000000001d1d7223 */ /* 0x000fe2000001082a */
[----:B------:R-:W-:Y:S01]  /*17280*/  F2FP.BF16.F32.PACK_AB R201, R8, R201 ;  /* 0x000000c908c9723e */ /* 0x000fe200000010ff */
[----:B------:R-:W2:Y:S01]  /*17290*/  MUFU.EX2 R198, R198 ;  /* 0x000000c600c67308 */ /* 0x000ea20000000800 */
[----:B-1----:R-:W-:Y:S01]  /*172a0*/  FADD.FTZ R44, R196, R39 ;  /* 0x00000027c42c7221 */ /* 0x002fe20000010000 */
[----:B------:R-:W-:Y:S01]  /*172b0*/  F2FP.BF16.F32.PACK_AB R203, R10, R203 ;  /* 0x000000cb0acb723e */ /* 0x000fe200000010ff */
[----:B------:R-:W-:Y:S01]  /*172c0*/  VIADD R10, R2, 0xfffffffe ;  /* 0xfffffffe020a7836 */ /* 0x000fe20000000000 */
[----:B------:R-:W-:Y:S01]  /*172d0*/  F2FP.BF16.F32.PACK_AB R195, R26, R195 ;  /* 0x000000c31ac3723e */ /* 0x000fe200000010ff */
[----:B------:R-:W-:Y:S01]  /*172e0*/  IMAD.MOV.U32 R2, RZ, RZ, 0x3f800000 ;  /* 0x3f800000ff027424 */ /* 0x000fe200078e00ff */
[----:B------:R-:W-:-:S02]  /*172f0*/  F2FP.BF16.F32.PACK_AB R197, R12, R197 ;  /* 0x000000c50cc5723e */ /* 0x000fc400000010ff */
[----:B------:R-:W-:Y:S01]  /*17300*/  CS2R R92, SRZ ;  /* 0x00000000005c7805 */ /* 0x000fe2000001ff00 */
[----:B------:R-:W1:Y:S01]  /*17310*/  MUFU.EX2 R15, R15 ;  /* 0x0000000f000f7308 */ /* 0x000e620000000800 */
[----:B0-----:R-:W-:Y:S01]  /*17320*/  FADD.FTZ R39, R13, R44 ;  /* 0x0000002c0d277221 */ /* 0x001fe20000010000 */
[----:B------:R-:W-:Y:S02]  /*17330*/  F2FP.BF16.F32.PACK_AB R199, R14, R199 ;  /* 0x000000c70ec7723e */ /* 0x000fe400000010ff */
[----:B------:R-:W-:Y:S02]  /*17340*/  CS2R R90, SRZ ;  /* 0x00000000005a7805 */ /* 0x000fe4000001ff00 */
[----:B------:R-:W-:Y:S02]  /*17350*/  F2FP.BF16.F32.PACK_AB R193, R20, R193 ;  /* 0x000000c114c1723e */ /* 0x000fe400000010ff */
[----:B------:R-:W-:Y:S02]  /*17360*/  CS2R R88, SRZ ;  /* 0x0000000000587805 */ /* 0x000fe4000001ff00 */
[----:B------:R-:W-:-:S02]  /*17370*/  F2FP.BF16.F32.PACK_AB R200, R9, R200 ;  /* 0x000000c809c8723e */ /* 0x000fc400000010ff */
[----:B------:R-:W-:Y:S01]  /*17380*/  CS2R R86, SRZ ;  /* 0x0000000000567805 */ /* 0x000fe2000001ff00 */
[----:B------:R-:W0:Y:S01]  /*17390*/  MUFU.EX2 R192, R192 ;  /* 0x000000c000c07308 */ /* 0x000e220000000800 */
[----:B--2---:R-:W-:Y:S01]  /*173a0*/  FADD.FTZ R44, R198, R39 ;  /* 0x00000027c62c7221 */ /* 0x004fe20000010000 */
[----:B------:R-:W-:Y:S01]  /*173b0*/  FADD.FTZ R39, R189, R46 ;  /* 0x0000002ebd277221 */ /* 0x000fe20000010000 */
[----:B------:R-:W-:Y:S02]  /*173c0*/  F2FP.BF16.F32.PACK_AB R189, R24, R189 ;  /* 0x000000bd18bd723e */ /* 0x000fe400000010ff */
[----:B------:R-:W-:Y:S02]  /*173d0*/  CS2R R84, SRZ ;  /* 0x0000000000547805 */ /* 0x000fe4000001ff00 */
[----:B------:R-:W-:Y:S02]  /*173e0*/  F2FP.BF16.F32.PACK_AB R202, R11, R202 ;  /* 0x000000ca0bca723e */ /* 0x000fe400000010ff */
[----:B------:R-:W-:-:S02]  /*173f0*/  CS2R R82, SRZ ;  /* 0x0000000000527805 */ /* 0x000fc4000001ff00 */
[----:B------:R-:W-:Y:S01]  /*17400*/  F2FP.BF16.F32.PACK_AB R196, R13, R196 ;  /* 0x000000c40dc4723e */ /* 0x000fe200000010ff */
[----:B------:R-:W2:Y:S01]  /*17410*/  MUFU.EX2 R21, R21 ;  /* 0x0000001500157308 */ /* 0x000ea20000000800 */
[C---:B-1----:R-:W-:Y:S01]  /*17420*/  FADD.FTZ R7, R15.reuse, R44 ;  /* 0x0000002c0f077221 */ /* 0x042fe20000010000 */
[----:B------:R-:W-:Y:S01]  /*17430*/  FADD.FTZ R44, R24, R39 ;  /* 0x00000027182c7221 */ /* 0x000fe20000010000 */
[----:B------:R-:W-:Y:S02]  /*17440*/  F2FP.BF16.F32.PACK_AB R198, R15, R198 ;  /* 0x000000c60fc6723e */ /* 0x000fe400000010ff */
[----:B------:R-:W-:Y:S02]  /*17450*/  CS2R R80, SRZ ;  /* 0x0000000000507805 */ /* 0x000fe4000001ff00 */
[----:B------:R-:W-:Y:S01]  /*17460*/  CS2R R78, SRZ ;  /* 0x00000000004e7805 */ /* 0x000fe2000001ff00 */
[----:B------:R-:W-:Y:S01]  /*17470*/  FADD.FTZ R39, R191, R44 ;  /* 0x0000002cbf277221 */ /* 0x000fe20000010000 */
[----:B------:R-:W-:Y:S01]  /*17480*/  F2FP.BF16.F32.PACK_AB R191, R28, R191 ;  /* 0x000000bf1cbf723e */ /* 0x000fe200000010ff */
[----:B------:R-:W1:Y:S01]  /*17490*/  MUFU.EX2 R194, R194 ;  /* 0x000000c200c27308 */ /* 0x000e620000000800 */
[----:B0-----:R-:W-:Y:S01]  /*174a0*/  FADD.FTZ R6, R192, R7 ;  /* 0x00000007c0067221 */ /* 0x001fe20000010000 */
[----:B------:R-:W-:Y:S01]  /*174b0*/  FADD.FTZ R44, R28, R39 ;  /* 0x000000271c2c7221 */ /* 0x000fe20000010000 */
[----:B------:R-:W-:-:S02]  /*174c0*/  CS2R R76, SRZ ;  /* 0x00000000004c7805 */ /* 0x000fc4000001ff00 */
[----:B------:R-:W-:Y:S02]  /*174d0*/  CS2R R72, SRZ ;  /* 0x0000000000487805 */ /* 0x000fe4000001ff00 */
[----:B------:R-:W-:Y:S01]  /*174e0*/  CS2R R68, SRZ ;  /* 0x0000000000447805 */ /* 0x000fe2000001ff00 */
[----:B------:R-:W-:Y:S01]  /*174f0*/  FADD.FTZ R39, R185, R44 ;  /* 0x0000002cb9277221 */ /* 0x000fe20000010000 */
[----:B------:R-:W-:Y:S01]  /*17500*/  SHF.R.U32.HI R44, RZ, 0x1f, R221 ;  /* 0x0000001fff2c7819 */ /* 0x000fe200000116dd */
[----:B------:R-:W0:Y:S01]  /*17510*/  MUFU.EX2 R27, R27 ;  /* 0x0000001b001b7308 */ /* 0x000e220000000800 */
[----:B--2---:R-:W-:Y:S01]  /*17520*/  FADD.FTZ R7, R21, R6 ;  /* 0x0000000615077221 */ /* 0x004fe20000010000 */
[----:B------:R-:W-:Y:S01]  /*17530*/  FADD.FTZ R42, R32, R39 ;  /* 0x00000027202a7221 */ /* 0x000fe20000010000 */
[----:B------:R-:W-:Y:S02]  /*17540*/  LEA.HI.SX32 R221, R221, R44, 0x1a ;  /* 0x0000002cdddd7211 */ /* 0x000fe400078fd2ff */
[----:B------:R-:W-:-:S02]  /*17550*/  CS2R R64, SRZ ;  /* 0x0000000000407805 */ /* 0x000fc4000001ff00 */
[----:B------:R-:W-:Y:S01]  /*17560*/  F2FP.BF16.F32.PACK_AB R185, R32, R185 ;  /* 0x000000b920b9723e */ /* 0x000fe200000010ff */
[----:B------:R-:W-:Y:S01]  /*17570*/  FADD.FTZ R39, R187, R42 ;  /* 0x0000002abb277221 */ /* 0x000fe20000010000 */
[----:B------:R-:W-:Y:S01]  /*17580*/  VIMNMX R221, RZ, R221, !PT ;  /* 0x000000ddffdd7248 */ /* 0x000fe20007fe0100 */
[----:B------:R-:W2:Y:S01]  /*17590*/  MUFU.EX2 R188, R188 ;  /* 0x000000bc00bc7308 */ /* 0x000ea20000000800 */
[----:B-1----:R-:W-:Y:S01]  /*175a0*/  FADD.FTZ R6, R194, R7 ;  /* 0x00000007c2067221 */ /* 0x002fe20000010000 */
[----:B------:R-:W-:Y:S01]  /*175b0*/  FADD.FTZ R8, R34, R39 ;  /* 0x0000002722087221 */ /* 0x000fe20000010000 */
[----:B------:R-:W-:Y:S02]  /*175c0*/  ISETP.GE.AND P3, PT, R10, R221, PT ;  /* 0x000000dd0a00720c */ /* 0x000fe40003f66270 */
[----:B------:R-:W-:Y:S02]  /*175d0*/  CS2R R60, SRZ ;  /* 0x00000000003c7805 */ /* 0x000fe4000001ff00 */
[----:B------:R-:W-:-:S02]  /*175e0*/  F2FP.BF16.F32.PACK_AB R187, R34, R187 ;  /* 0x000000bb22bb723e */ /* 0x000fc400000010ff */
[----:B------:R-:W-:Y:S02]  /*175f0*/  CS2R R56, SRZ ;  /* 0x0000000000387805 */ /* 0x000fe4000001ff00 */
[----:B------:R-:W-:Y:S01]  /*17600*/  F2FP.BF16.F32.PACK_AB R192, R21, R192 ;  /* 0x000000c015c0723e */ /* 0x000fe200000010ff */
[----:B------:R-:W1:Y:S01]  /*17610*/  MUFU.EX2 R31, R31 ;  /* 0x0000001f001f7308 */ /* 0x000e620000000800 */
[C---:B0-----:R-:W-:Y:S01]  /*17620*/  FADD.FTZ R7, R27.reuse, R6 ;  /* 0x000000061b077221 */ /* 0x041fe20000010000 */
[----:B------:R-:W-:Y:S02]  /*17630*/  F2FP.BF16.F32.PACK_AB R194, R27, R194 ;  /* 0x000000c21bc2723e */ /* 0x000fe400000010ff */
[----:B------:R-:W-:Y:S02]  /*17640*/  CS2R R52, SRZ ;  /* 0x0000000000347805 */ /* 0x000fe4000001ff00 */
[----:B------:R-:W-:Y:S02]  /*17650*/  CS2R R48, SRZ ;  /* 0x0000000000307805 */ /* 0x000fe4000001ff00 */
[----:B------:R-:W-:-:S02]  /*17660*/  CS2R R46, SRZ ;  /* 0x00000000002e7805 */ /* 0x000fc4000001ff00 */
[----:B------:R-:W-:Y:S02]  /*17670*/  CS2R R42, SRZ ;  /* 0x00000000002a7805 */ /* 0x000fe4000001ff00 */
[----:B------:R-:W-:Y:S01]  /*17680*/  CS2R R26, SRZ ;  /* 0x00000000001a7805 */ /* 0x000fe2000001ff00 */
[----:B------:R-:W0:Y:S01]  /*17690*/  MUFU.EX2 R190, R190 ;  /* 0x000000be00be7308 */ /* 0x000e220000000800 */
[----:B--2---:R-:W-:-:S07]  /*176a0*/  FADD.FTZ R6, R188, R7 ;  /* 0x00000007bc067221 */ /* 0x004fce0000010000 */
[----:B------:R-:W2:Y:S01]  /*176b0*/  MUFU.EX2 R35, R35 ;  /* 0x0000002300237308 */ /* 0x000ea20000000800 */
[C---:B-1----:R-:W-:Y:S01]  /*176c0*/  FADD.FTZ R7, R31.reuse, R6 ;  /* 0x000000061f077221 */ /* 0x042fe20000010000 */
[----:B------:R-:W-:-:S06]  /*176d0*/  F2FP.BF16.F32.PACK_AB R188, R31, R188 ;  /* 0x000000bc1fbc723e */ /* 0x000fcc00000010ff */
[----:B------:R-:W1:Y:S01]  /*176e0*/  MUFU.EX2 R184, R184 ;  /* 0x000000b800b87308 */ /* 0x000e620000000800 */
[----:B0-----:R-:W-:-:S07]  /*176f0*/  FADD.FTZ R6, R190, R7 ;  /* 0x00000007be067221 */ /* 0x001fce0000010000 */
[----:B------:R0:W3:Y:S01]  /*17700*/  MUFU.EX2 R3, R75 ;  /* 0x0000004b00037308 */ /* 0x0000e20000000800 */
[C---:B--2---:R-:W-:Y:S01]  /*17710*/  FADD.FTZ R7, R35.reuse, R6 ;  /* 0x0000000623077221 */ /* 0x044fe20000010000 */
[----:B------:R-:W-:Y:S02]  /*17720*/  F2FP.BF16.F32.PACK_AB R190, R35, R190 ;  /* 0x000000be23be723e */ /* 0x000fe400000010ff */
[----:B------:R-:W-:-:S04]  /*17730*/  CS2R R34, SRZ ;  /* 0x0000000000227805 */ /* 0x000fc8000001ff00 */
[----:B------:R-:W-:Y:S01]  /*17740*/  MUFU.EX2 R36, R36 ;  /* 0x0000002400247308 */ /* 0x000fe20000000800 */
[----:B-1----:R-:W-:Y:S01]  /*17750*/  FADD.FTZ R6, R184, R7 ;  /* 0x00000007b8067221 */ /* 0x002fe20000010000 */
[----:B0-----:R-:W-:-:S06]  /*17760*/  CS2R R74, SRZ ;  /* 0x00000000004a7805 */ /* 0x001fcc000001ff00 */
[----:B------:R-:W0:Y:S01]  /*17770*/  MUFU.EX2 R41, R41 ;  /* 0x0000002900297308 */ /* 0x000e220000000800 */
[C---:B---3--:R-:W-:Y:S01]  /*17780*/  FADD.FTZ R6, R3.reuse, R6 ;  /* 0x0000000603067221 */ /* 0x048fe20000010000 */
[----:B------:R-:W-:Y:S01]  /*17790*/  F2FP.BF16.F32.PACK_AB R184, R3, R184 ;  /* 0x000000b803b8723e */ /* 0x000fe200000010ff */
[----:B------:R-:W-:-:S05]  /*177a0*/  IMAD.MOV.U32 R3, RZ, RZ, 0x3f800000 ;  /* 0x3f800000ff037424 */ /* 0x000fca00078e00ff */
[----:B------:R-:W-:Y:S08]  /*177b0*/  MUFU.EX2 R183, R183 ;  /* 0x000000b700b77308 */ /* 0x000ff00000000800 */
[----:B------:R1:W2:Y:S01]  /*177c0*/  MUFU.EX2 R186, R45 ;  /* 0x0000002d00ba7308 */ /* 0x0002a20000000800 */
[----:B0-----:R-:W-:-:S07]  /*177d0*/  FADD.FTZ R7, R41, R6 ;  /* 0x0000000629077221 */ /* 0x001fce0000010000 */
[----:B------:R-:W-:Y:S01]  /*177e0*/  MUFU.EX2 R38, R38 ;  /* 0x0000002600267308 */ /* 0x000fe20000000800 */
[----:B-1----:R-:W-:-:S07]  /*177f0*/  CS2R R44, SRZ ;  /* 0x00000000002c7805 */ /* 0x002fce000001ff00 */
[----:B------:R-:W0:Y:S01]  /*17800*/  MUFU.EX2 R71, R71 ;  /* 0x0000004700477308 */ /* 0x000e220000000800 */
[C---:B--2---:R-:W-:Y:S01]  /*17810*/  FADD.FTZ R6, R186.reuse, R7 ;  /* 0x00000007ba067221 */ /* 0x044fe20000010000 */
[----:B------:R-:W-:-:S06]  /*17820*/  F2FP.BF16.F32.PACK_AB R186, R186, R41 ;  /* 0x00000029baba723e */ /* 0x000fcc00000010ff */
[----:B------:R-:W-:Y:S08]  /*17830*/  MUFU.EX2 R177, R177 ;  /* 0x000000b100b17308 */ /* 0x000ff00000000800 */
[----:B------:R1:W2:Y:S01]  /*17840*/  MUFU.EX2 R180, R33 ;  /* 0x0000002100b47308 */ /* 0x0002a20000000800 */
[----:B0-----:R-:W-:-:S07]  /*17850*/  FADD.FTZ R7, R71, R6 ;  /* 0x0000000647077221 */ /* 0x001fce0000010000 */
[----:B------:R-:W0:Y:S01]  /*17860*/  MUFU.EX2 R59, R59 ;  /* 0x0000003b003b7308 */ /* 0x000e220000000800 */
[----:B-1----:R-:W-:Y:S01]  /*17870*/  FADD.FTZ R33, R181, R8 ;  /* 0x00000008b5217221 */ /* 0x002fe20000010000 */
[----:B------:R-:W-:-:S03]  /*17880*/  F2FP.BF16.F32.PACK_AB R181, R36, R181 ;  /* 0x000000b524b5723e */ /* 0x000fc600000010ff */
[----:B------:R-:W-:-:S03]  /*17890*/  FADD.FTZ R8, R36, R33 ;  /* 0x0000002124087221 */ /* 0x000fc60000010000 */
[----:B------:R-:W1:Y:S01]  /*178a0*/  MUFU.EX2 R179, R179 ;  /* 0x000000b300b37308 */ /* 0x000e620000000800 */
[----:B------:R-:W-:Y:S01]  /*178b0*/  FADD.FTZ R33, R183, R8 ;  /* 0x00000008b7217221 */ /* 0x000fe20000010000 */
[----:B--2---:R-:W-:Y:S01]  /*178c0*/  FADD.FTZ R6, R180, R7 ;  /* 0x00000007b4067221 */ /* 0x004fe20000010000 */
[C---:B------:R-:W-:Y:S02]  /*178d0*/  F2FP.BF16.F32.PACK_AB R183, R38.reuse, R183 ;  /* 0x000000b726b7723e */ /* 0x040fe400000010ff */
[----:B------:R-:W-:Y:S01]  /*178e0*/  FADD.FTZ R8, R38, R33 ;  /* 0x0000002126087221 */ /* 0x000fe20000010000 */
[----:B------:R-:W-:Y:S02]  /*178f0*/  F2FP.BF16.F32.PACK_AB R180, R180, R71 ;  /* 0x00000047b4b4723e */ /* 0x000fe400000010ff */
[----:B------:R-:W-:Y:S01]  /*17900*/  CS2R R70, SRZ ;  /* 0x0000000000467805 */ /* 0x000fe2000001ff00 */
[----:B------:R2:W3:Y:S01]  /*17910*/  MUFU.EX2 R182, R37 ;  /* 0x0000002500b67308 */ /* 0x0004e20000000800 */
[----:B------:R-:W-:Y:S01]  /*17920*/  FADD.FTZ R33, R177, R8 ;  /* 0x00000008b1217221 */ /* 0x000fe20000010000 */
[----:B0-----:R-:W-:Y:S01]  /*17930*/  FADD.FTZ R7, R59, R6 ;  /* 0x000000063b077221 */ /* 0x001fe20000010000 */
[----:B------:R-:W-:-:S02]  /*17940*/  F2FP.BF16.F32.PACK_AB R177, R40, R177 ;  /* 0x000000b128b1723e */ /* 0x000fc400000010ff */
[----:B------:R-:W-:Y:S01]  /*17950*/  CS2R R38, SRZ ;  /* 0x0000000000267805 */ /* 0x000fe2000001ff00 */
[----:B------:R-:W-:Y:S01]  /*17960*/  FADD.FTZ R8, R40, R33 ;  /* 0x0000002128087221 */ /* 0x000fe20000010000 */
[----:B------:R-:W-:Y:S01]  /*17970*/  CS2R R40, SRZ ;  /* 0x0000000000287805 */ /* 0x000fe2000001ff00 */
[----:B------:R-:W0:Y:S02]  /*17980*/  MUFU.EX2 R63, R63 ;  /* 0x0000003f003f7308 */ /* 0x000e240000000800 */
[----:B-1----:R-:W-:Y:S01]  /*17990*/  FADD.FTZ R33, R179, R8 ;  /* 0x00000008b3217221 */ /* 0x002fe20000010000 */
[----:B--2---:R-:W-:-:S05]  /*179a0*/  CS2R R36, SRZ ;  /* 0x0000000000247805 */ /* 0x004fca000001ff00 */
[----:B------:R1:W2:Y:S01]  /*179b0*/  MUFU.EX2 R176, R25 ;  /* 0x0000001900b07308 */ /* 0x0002a20000000800 */
[C---:B---3--:R-:W-:Y:S01]  /*179c0*/  FADD.FTZ R8, R182.reuse, R7 ;  /* 0x00000007b6087221 */ /* 0x048fe20000010000 */
[----:B------:R-:W-:Y:S02]  /*179d0*/  F2FP.BF16.F32.PACK_AB R182, R182, R59 ;  /* 0x0000003bb6b6723e */ /* 0x000fe400000010ff */
[----:B------:R-:W-:-:S04]  /*179e0*/  CS2R R58, SRZ ;  /* 0x00000000003a7805 */ /* 0x000fc8000001ff00 */
[----:B------:R-:W3:Y:S01]  /*179f0*/  MUFU.EX2 R95, R95 ;  /* 0x0000005f005f7308 */ /* 0x000ee20000000800 */
[----:B0-----:R-:W-:Y:S01]  /*17a00*/  FADD.FTZ R7, R63, R8 ;  /* 0x000000083f077221 */ /* 0x001fe20000010000 */
[----:B-1----:R-:W-:-:S06]  /*17a10*/  CS2R R24, SRZ ;  /* 0x0000000000187805 */ /* 0x002fcc000001ff00 */
[----:B------:R0:W1:Y:S01]  /*17a20*/  MUFU.EX2 R178, R29 ;  /* 0x0000001d00b27308 */ /* 0x0000620000000800 */
[C---:B--2---:R-:W-:Y:S01]  /*17a30*/  FADD.FTZ R8, R176.reuse, R7 ;  /* 0x00000007b0087221 */ /* 0x044fe20000010000 */
[----:B------:R-:W-:Y:S02]  /*17a40*/  F2FP.BF16.F32.PACK_AB R176, R176, R63 ;  /* 0x0000003fb0b0723e */ /* 0x000fe400000010ff */
[----:B------:R-:W-:-:S04]  /*17a50*/  CS2R R62, SRZ ;  /* 0x00000000003e7805 */ /* 0x000fc8000001ff00 */
[----:B------:R-:W2:Y:S01]  /*17a60*/  MUFU.EX2 R30, R30 ;  /* 0x0000001e001e7308 */ /* 0x000ea20000000800 */
[----:B---3--:R-:W-:Y:S01]  /*17a70*/  FADD.FTZ R7, R95, R8 ;  /* 0x000000085f077221 */ /* 0x008fe20000010000 */
[----:B0-----:R-:W-:-:S03]  /*17a80*/  CS2R R28, SRZ ;  /* 0x00000000001c7805 */ /* 0x001fc6000001ff00 */
[C---:B-1----:R-:W-:Y:S01]  /*17a90*/  FADD.FTZ R7, R178.reuse, R7 ;  /* 0x00000007b2077221 */ /* 0x042fe20000010000 */
[----:B------:R-:W-:Y:S02]  /*17aa0*/  F2FP.BF16.F32.PACK_AB R178, R178, R95 ;  /* 0x0000005fb2b2723e */ /* 0x000fe400000010ff */
[----:B------:R-:W-:Y:S01]  /*17ab0*/  CS2R R94, SRZ ;  /* 0x00000000005e7805 */ /* 0x000fe2000001ff00 */
[C---:B--2---:R-:W-:Y:S01]  /*17ac0*/  FADD.FTZ R6, R30.reuse, R33 ;  /* 0x000000211e067221 */ /* 0x044fe20000010000 */
[----:B------:R-:W-:Y:S02]  /*17ad0*/  F2FP.BF16.F32.PACK_AB R179, R30, R179 ;  /* 0x000000b31eb3723e */ /* 0x000fe400000010ff */
[----:B------:R-:W-:Y:S02]  /*17ae0*/  CS2R R32, SRZ ;  /* 0x0000000000207805 */ /* 0x000fe4000001ff00 */
        /* <DEDUP_REMOVED lines=9> */
.L_x_6370:
[----:B------:R-:W-:-:S05]  /*17b80*/  VIADD R0, R12, 0x1 ;  /* 0x000000010c007836 */ /* 0x000fca0000000000 */
[----:B------:R-:W-:-:S04]  /*17b90*/  ISETP.NE.AND P3, PT, R0, 0x2, PT ;  /* 0x000000020000780c */ /* 0x000fc80003f65270 */
[----:B------:R-:W-:Y:S02]  /*17ba0*/  SEL R208, RZ, 0x1, P3 ;  /* 0x00000001ffd07807 */ /* 0x000fe40001800000 */
[----:B------:R-:W-:Y:S02]  /*17bb0*/  SEL R205, R0, RZ, P3 ;  /* 0x000000ff00cd7207 */ /* 0x000fe40001800000 */
[----:B------:R-:W-:Y:S01]  /*17bc0*/  LOP3.LUT R208, R11, R208, RZ, 0x3c, !PT ;  /* 0x000000d00bd07212 */ /* 0x000fe200078e3cff */
[----:B------:R-:W-:Y:S06]  /*17bd0*/  @!P0 BRA `(.L_x_6360) ;  /* 0x0000000000048947 */ /* 0x000fec0003800000 */
[----:B------:R-:W-:Y:S01]  /*17be0*/  BPT.TRAP 0x1 ;  /* 0x000000040000795c */ /* 0x000fe20000300000 */
.L_x_6360:
[----:B------:R-:W-:Y:S01]  /*17bf0*/  IMAD R13, R205, 0x8, R16 ;  /* 0x00000008cd0d7824 */ /* 0x000fe200078e0210 */
[----:B------:R-:W-:-:S04]  /*17c00*/  SHF.L.U32 R4, R208, 0x1f, RZ ;  /* 0x0000001fd0047819 */ /* 0x000fc800000006ff */
[----:B------:R0:W1:Y:S01]  /*17c10*/  SYNCS.PHASECHK.TRANS64.TRYWAIT P3, [R13+URZ+0x36830], R4 ;  /* 0x036830040d0075a7 */ /* 0x000062000806017f */
[----:B------:R-:W-:Y:S05]  /*17c20*/  @!P0 BRA `(.L_x_6361) ;  /* 0x0000000000048947 */ /* 0x000fea0003800000 */
[----:B------:R-:W-:Y:S01]  /*17c30*/  BPT.TRAP 0x1 ;  /* 0x000000040000795c */ /* 0x000fe20000300000 */
.L_x_6361:
[----:B------:R-:W-:Y:S01]  /*17c40*/  IMAD R0, R205, 0xa80, R219 ;  /* 0x00000a80cd007824 */ /* 0x000fe200078e02db */
[----:B------:R-:W-:Y:S03]  /*17c50*/  BSSY B2, `(.L_x_6362) ;  /* 0x0000006000027945 */ /* 0x000fe60003800000 */
[C---:B------:R-:W-:Y:S02]  /*17c60*/  VIADD R20, R0.reuse, 0x80 ;  /* 0x0000008000147836 */ /* 0x040fe40000000000 */
[----:B------:R-:W-:Y:S01]  /*17c70*/  VIADD R120, R0, 0x100 ;  /* 0x0000010000787836 */ /* 0x000fe20000000000 */
[----:B-1----:R-:W-:Y:S06]  /*17c80*/  @P3 BRA `(.L_x_6363) ;  /* 0x0000000000083947 */ /* 0x002fec0003800000 */
[----:B------:R-:W1:Y:S02]  /*17c90*/  SYNCS.PHASECHK.TRANS64.TRYWAIT P3, [R13+URZ+0x36830], R4 ;  /* 0x036830040d0075a7 */ /* 0x000e64000806017f */
[----:B-1----:R-:W-:Y:S05]  /*17ca0*/  @!P3 BRA `(.L_x_6364) ;  /* 0x00000168004cb947 */ /* 0x002fea0003800000 */
.L_x_6363:
[----:B------:R-:W-:Y:S05]  /*17cb0*/  BSYNC B2 ;  /* 0x0000000000027941 */ /* 0x000fea0003800000 */
.L_x_6362:
[----:B------:R-:W2:Y:S04]  /*17cc0*/  LDL.64 R14, [R1+0x30] ;  /* 0x00003000010e7983 */ /* 0x000ea80000100a00 */
[----:B------:R-:W3:Y:S01]  /*17cd0*/  LDL.64 R122, [R1+0x38] ;  /* 0x00003800017a7983 */ /* 0x000ee20000100a00 */
        /* <DEDUP_REMOVED lines=864> */
.L_x_6365:
[----:B------:R-:W-:Y:S01]  /*1b2e0*/  SHF.L.U32 R0, R11, 0x1f, RZ ;  /* 0x0000001f0b007819 */ /* 0x000fe200000006ff */
[----:B------:R-:W-:-:S04]  /*1b2f0*/  IMAD R11, R12, 0x8, R16 ;  /* 0x000000080c0b7824 */ /* 0x000fc800078e0210 */
[----:B------:R0:W1:Y:S01]  /*1b300*/  SYNCS.PHASECHK.TRANS64.TRYWAIT P3, [R11+URZ+0x36850], R0 ;  /* 0x036850000b0075a7 */ /* 0x000062000806017f */
[----:B------:R-:W-:Y:S05]  /*1b310*/  @!P0 BRA `(.L_x_6366) ;  /* 0x0000000000048947 */ /* 0x000fea0003800000 */
[----:B------:R-:W-:Y:S01]  /*1b320*/  BPT.TRAP 0x1 ;  /* 0x000000040000795c */ /* 0x000fe20000300000 */
.L_x_6366:
[----:B------:R-:W-:Y:S04]  /*1b330*/  BSSY B2, `(.L_x_6367) ;  /* 0x0000004000027945 */ /* 0x000fe80003800000 */
[----:B-1----:R-:W-:Y:S05]  /*1b340*/  @P3 BRA `(.L_x_6368) ;  /* 0x0000000000083947 */ /* 0x002fea0003800000 */
[----:B------:R-:W1:Y:S02]  /*1b350*/  SYNCS.PHASECHK.TRANS64.TRYWAIT P3, [R11+URZ+0x36850], R0 ;  /* 0x036850000b0075a7 */ /* 0x000e64000806017f */
[----:B-1----:R-:W-:Y:S05]  /*1b360*/  @!P3 BRA `(.L_x_6369) ;  /* 0x0000013000b0b947 */ /* 0x002fea0003800000 */
.L_x_6368:
[----:B------:R-:W-:Y:S05]  /*1b370*/  BSYNC B2 ;  /* 0x0000000000027941 */ /* 0x000fea0003800000 */
.L_x_6367:
        /* <DEDUP_REMOVED lines=34> */
[----:B------:R-:W-:Y:S01]  /*1b5a0*/  IMAD.IADD R4, R228, 0x1, R222 ;  /* 0x00000001e4047824 */ /* 0x000fe200078e02de */
[----:B------:R-:W-:-:S03]  /*1b5b0*/  R2UR UR7, R5 ;  /* 0x00000000050772ca */ /* 0x000fc600000e0000 */
[----:B-1----:R-:W-:-:S04]  /*1b5c0*/  @P2 IMAD.HI.U32 R5, R4, R0, RZ ;  /* 0x0000000004052227 */ /* 0x002fc800078e00ff */
[----:B------:R-:W-:Y:S01]  /*1b5d0*/  IMAD.MOV.U32 R0, RZ, RZ, R4 ;  /* 0x000000ffff007224 */ /* 0x000fe200078e0004 */
[----:B0-----:R-:W-:Y:S01]  /*1b5e0*/  @P2 SHF.R.U32.HI R0, RZ, R3, R5 ;  /* 0x00000003ff002219 */ /* 0x001fe20000011605 */
[----:B------:R-:W-:Y:S02]  /*1b5f0*/  VIADD R4, R2, 0x200 ;  /* 0x0000020002047836 */ /* 0x000fe40000000000 */
[----:B------:R-:W-:Y:S02]  /*1b600*/  IMAD.MOV.U32 R3, RZ, RZ, -0x70 ;  /* 0xffffff90ff037424 */ /* 0x000fe400078e00ff */
[----:B------:R-:W-:Y:S02]  /*1b610*/  IMAD.MOV.U32 R5, RZ, RZ, 0x40000040 ;  /* 0x40000040ff057424 */ /* 0x000fe400078e00ff */
[----:B------:R-:W-:-:S04]  /*1b620*/  IMAD R3, R10, R3, 0x1 ;  /* 0x000000010a037424 */ /* 0x000fc800078e0203 */
[----:B------:R-:W-:-:S05]  /*1b630*/  IMAD R3, R227, -0x2, R3 ;  /* 0xfffffffee3037824 */ /* 0x000fca00078e0203 */
[----:B------:R-:W-:Y:S01]  /*1b640*/  IADD3 R3, -R224, R3, R225 ;  /* 0x00000003e0037210 */ /* 0x000fe20007ffe1e1 */
[----:B------:R-:W-:Y:S02]  /*1b650*/  WARPGROUP.DEPBAR.LE gsb0, 0x0 ;  /* 0x00008000000079c5 */ /* 0x000fe40000010000 */
[----:B------:R-:W-:-:S06]  /*1b660*/  WARPGROUP.ARRIVE ;  /* 0x00000000000079c5 */ /* 0x000fcc0000000000 */
[----:B------:R-:W-:Y:S01]  /*1b670*/  HGMMA.64x192x16.F32.BF16 R24, R188, gdesc[UR4].tnspB, R24, gsb0 ;  /* 0x42e00004bc187df0 */ /* 0x000fe20008001818 */
[----:B------:R-:W-:Y:S02]  /*1b680*/  R2UR UR6, R4 ;  /* 0x00000000040672ca */ /* 0x000fe400000e0000 */
[----:B------:R-:W0:Y:S01]  /*1b690*/  SHFL.IDX PT, R4, R0, RZ, 0x1c1f ;  /* 0x001c1fff00047589 */ /* 0x000e2200000e0000 */
[----:B------:R-:W-:Y:S01]  /*1b6a0*/  R2UR UR7, R5 ;  /* 0x00000000050772ca */ /* 0x000fe200000e0000 */
[----:B0-----:R-:W-:-:S05]  /*1b6b0*/  IMAD.IADD R4, R3, 0x1, R4 ;  /* 0x0000000103047824 */ /* 0x001fca00078e0204 */
        /* <DEDUP_REMOVED lines=78> */
[----:B------:R-:W-:Y:S02]  /*1bba0*/  FSEL R124, R124, -INF , P6 ;  /* 0xff8000007c7c7808 */ /* 0x000fe40003000000 */
[----:B------:R-:W-:Y:S02]  /*1bbb0*/  FMNMX.FTZ R5, R121, R5, !PT ;  /* 0x0000000579057209 */ /* 0x000fe40007810000 */
[----:B------:R-:W-:Y:S01]  /*1bbc0*/  ISETP.GT.AND P5, PT, R4, 0x69, PT ;  /* 0x000000690400780c */ /* 0x000fe20003fa4270 */
[----:B------:R-:W-:Y:S01]  /*1bbd0*/  VIADD R4, R2, 0x280 ;  /* 0x0000028002047836 */ /* 0x000fe20000000000 */
[----:B------:R-:W-:Y:S02]  /*1bbe0*/  FMNMX.FTZ R5, R124, R5, !PT ;  /* 0x000000057c057209 */ /* 0x000fe40007810000 */
[----:B------:R-:W-:-:S04]  /*1bbf0*/  FSEL R125, R125, -INF , P5 ;  /* 0xff8000007d7d7808 */ /* 0x000fc80002800000 */
[----:B------:R-:W-:Y:S02]  /*1bc00*/  FMNMX.FTZ R12, R125, R5, !PT ;  /* 0x000000057d0c7209 */ /* 0x000fe40007810000 */
[----:B------:R-:W0:Y:S01]  /*1bc10*/  SHFL.IDX PT, R5, R0, 0x1, 0x1c1f ;  /* 0x003c1f0000057f89 */ /* 0x000e2200000e0000 */
[----:B------:R-:W-:Y:S02]  /*1bc20*/  WARPGROUP.DEPBAR.LE gsb0, 0x0 ;  /* 0x00008000000079c5 */ /* 0x000fe40000010000 */
[----:B------:R-:W-:Y:S01]  /*1bc30*/  WARPGROUP.ARRIVE ;  /* 0x00000000000079c5 */ /* 0x000fe20000000000 */
[----:B------:R-:W1:Y:S05]  /*1bc40*/  SHFL.BFLY PT, R0, R12, 0x2, 0x1f ;  /* 0x0c401f000c007f89 */ /* 0x000e6a00000e0000 */
[----:B------:R-:W-:Y:S01]  /*1bc50*/  HGMMA.64x192x16.F32.BF16 R24, R184, gdesc[UR4].tnspB, R24, gsb0 ;  /* 0x42e00004b8187df0 */ /* 0x000fe20008001818 */
[----:B------:R-:W-:Y:S01]  /*1bc60*/  R2UR UR6, R4 ;  /* 0x00000000040672ca */ /* 0x000fe200000e0000 */
[----:B0-----:R-:W-:-:S02]  /*1bc70*/  IMAD.IADD R3, R3, 0x1, R5 ;  /* 0x0000000103037824 */ /* 0x001fc400078e0205 */
[----:B------:R-:W-:-:S03]  /*1bc80*/  IMAD.MOV.U32 R5, RZ, RZ, 0x40000040 ;  /* 0x40000040ff057424 */ /* 0x000fc600078e00ff */
[C---:B------:R-:W-:Y:S02]  /*1bc90*/  ISETP.GT.AND P6, PT, R3.reuse, 0x9, PT ;  /* 0x000000090300780c */ /* 0x040fe40003fc4270 */
[----:B------:R-:W-:Y:S02]  /*1bca0*/  ISETP.GT.AND P4, PT, R3, 0x1, PT ;  /* 0x000000010300780c */ /* 0x000fe40003f84270 */
[----:B------:R-:W-:Y:S02]  /*1bcb0*/  FSEL R175, R175, -INF , P6 ;  /* 0xff800000afaf7808 */ /* 0x000fe40003000000 */
[C---:B------:R-:W-:Y:S02]  /*1bcc0*/  ISETP.GT.AND P6, PT, R3.reuse, 0x19, PT ;  /* 0x000000190300780c */ /* 0x040fe40003fc4270 */
[----:B------:R-:W-:Y:S02]  /*1bcd0*/  ISETP.GT.AND P5, PT, R3, 0x8, PT ;  /* 0x000000080300780c */ /* 0x000fe40003fa4270 */
[----:B------:R-:W-:-:S02]  /*1bce0*/  FSEL R167, R167, -INF , P6 ;  /* 0xff800000a7a77808 */ /* 0x000fc40003000000 */
[----:B------:R-:W-:Y:S02]  /*1bcf0*/  ISETP.GT.AND P6, PT, R3, 0x29, PT ;  /* 0x000000290300780c */ /* 0x000fe40003fc4270 */
[----:B------:R-:W-:Y:S02]  /*1bd00*/  FSEL R171, R171, -INF , P4 ;  /* 0xff800000abab7808 */ /* 0x000fe40002000000 */
[----:B------:R-:W-:Y:S02]  /*1bd10*/  FSEL R174, R174, -INF , P5 ;  /* 0xff800000aeae7808 */ /* 0x000fe40002800000 */
[----:B------:R-:W-:Y:S02]  /*1bd20*/  FSEL R159, R159, -INF , P6 ;  /* 0xff8000009f9f7808 */ /* 0x000fe40003000000 */
[C---:B------:R-:W-:Y:S02]  /*1bd30*/  ISETP.GT.AND P4, PT, R3.reuse, 0x11, PT ;  /* 0x000000110300780c */ /* 0x040fe40003f84270 */
[----:B------:R-:W-:-:S02]  /*1bd40*/  ISETP.GT.AND P5, PT, R3, 0x18, PT ;  /* 0x000000180300780c */ /* 0x000fc40003fa4270 */
[----:B------:R-:W-:Y:S02]  /*1bd50*/  ISETP.GT.AND P6, PT, R3, 0x39, PT ;  /* 0x000000390300780c */ /* 0x000fe40003fc4270 */
[----:B------:R-:W-:Y:S02]  /*1bd60*/  FSEL R163, R163, -INF , P4 ;  /* 0xff800000a3a37808 */ /* 0x000fe40002000000 */
[----:B------:R-:W-:Y:S02]  /*1bd70*/  FSEL R166, R166, -INF , P5 ;  /* 0xff800000a6a67808 */ /* 0x000fe40002800000 */
[----:B------:R-:W-:Y:S02]  /*1bd80*/  FSEL R151, R151, -INF , P6 ;  /* 0xff80000097977808 */ /* 0x000fe40003000000 */
[C---:B------:R-:W-:Y:S02]  /*1bd90*/  ISETP.GT.AND P3, PT, R3.reuse, RZ, PT ;  /* 0x000000ff0300720c */ /* 0x040fe40003f64270 */
[----:B------:R-:W-:-:S02]  /*1bda0*/  ISETP.GT.AND P4, PT, R3, 0x21, PT ;  /* 0x000000210300780c */ /* 0x000fc40003f84270 */
[C---:B------:R-:W-:Y:S02]  /*1bdb0*/  ISETP.GT.AND P5, PT, R3.reuse, 0x28, PT ;  /* 0x000000280300780c */ /* 0x040fe40003fa4270 */
[----:B------:R-:W-:Y:S02]  /*1bdc0*/  ISETP.GT.AND P6, PT, R3, 0x49, PT ;  /* 0x000000490300780c */ /* 0x000fe40003fc4270 */
[----:B------:R-:W-:Y:S02]  /*1bdd0*/  FSEL R170, R170, -INF , P3 ;  /* 0xff800000aaaa7808 */ /* 0x000fe40001800000 */
[----:B------:R-:W-:Y:S02]  /*1bde0*/  FSEL R155, R155, -INF , P4 ;  /* 0xff8000009b9b7808 */ /* 0x000fe40002000000 */
[----:B------:R-:W-:Y:S02]  /*1bdf0*/  FSEL R158, R158, -INF , P5 ;  /* 0xff8000009e9e7808 */ /* 0x000fe40002800000 */
[----:B------:R-:W-:-:S02]  /*1be00*/  FSEL R143, R143, -INF , P6 ;  /* 0xff8000008f8f7808 */ /* 0x000fc40003000000 */
[C---:B------:R-:W-:Y:S02]  /*1be10*/  ISETP.GT.AND P3, PT, R3.reuse, 0x10, PT ;  /* 0x000000100300780c */ /* 0x040fe40003f64270 */
[C---:B------:R-:W-:Y:S02]  /*1be20*/  ISETP.GT.AND P4, PT, R3.reuse, 0x31, PT ;  /* 0x000000310300780c */ /* 0x040fe40003f84270 */
[C---:B------:R-:W-:Y:S02]  /*1be30*/  ISETP.GT.AND P5, PT, R3.reuse, 0x38, PT ;  /* 0x000000380300780c */ /* 0x040fe40003fa4270 */
[----:B------:R-:W-:Y:S02]  /*1be40*/  ISETP.GT.AND P6, PT, R3, 0x50, PT ;  /* 0x000000500300780c */ /* 0x000fe40003fc4270 */
[----:B------:R-:W-:Y:S02]  /*1be50*/  FSEL R162, R162, -INF , P3 ;  /* 0xff800000a2a27808 */ /* 0x000fe40001800000 */
[----:B------:R-:W-:-:S02]  /*1be60*/  FSEL R147, R147, -INF , P4 ;  /* 0xff80000093937808 */ /* 0x000fc40002000000 */
[----:B------:R-:W-:Y:S02]  /*1be70*/  FSEL R150, R150, -INF , P5 ;  /* 0xff80000096967808 */ /* 0x000fe40002800000 */
[----:B------:R-:W-:Y:S02]  /*1be80*/  FSEL R130, R130, -INF , P6 ;  /* 0xff80000082827808 */ /* 0x000fe40003000000 */
[C---:B------:R-:W-:Y:S02]  /*1be90*/  ISETP.GT.AND P3, PT, R3.reuse, 0x20, PT ;  /* 0x000000200300780c */ /* 0x040fe40003f64270 */
[C---:B------:R-:W-:Y:S02]  /*1bea0*/  ISETP.GT.AND P4, PT, R3.reuse, 0x41, PT ;  /* 0x000000410300780c */ /* 0x040fe40003f84270 */
[C---:B------:R-:W-:Y:S02]  /*1beb0*/  ISETP.GT.AND P5, PT, R3.reuse, 0x48, PT ;  /* 0x000000480300780c */ /* 0x040fe40003fa4270 */
[----:B------:R-:W-:-:S02]  /*1bec0*/  ISETP.GT.AND P6, PT, R3, 0x59, PT ;  /* 0x000000590300780c */ /* 0x000fc40003fc4270 */
[----:B------:R-:W-:Y:S02]  /*1bed0*/  FSEL R154, R154, -INF , P3 ;  /* 0xff8000009a9a7808 */ /* 0x000fe40001800000 */
[----:B------:R-:W-:Y:S02]  /*1bee0*/  FSEL R139, R139, -INF , P4 ;  /* 0xff8000008b8b7808 */ /* 0x000fe40002000000 */
[----:B------:R-:W-:Y:S02]  /*1bef0*/  FSEL R142, R142, -INF , P5 ;  /* 0xff8000008e8e7808 */ /* 0x000fe40002800000 */
[----:B------:R-:W-:Y:S02]  /*1bf00*/  FSEL R135, R135, -INF , P6 ;  /* 0xff80000087877808 */ /* 0x000fe40003000000 */
[C---:B------:R-:W-:Y:S02]  /*1bf10*/  ISETP.GT.AND P3, PT, R3.reuse, 0x30, PT ;  /* 0x000000300300780c */ /* 0x040fe40003f64270 */
        /* <DEDUP_REMOVED lines=11> */
[----:B------:R-:W-:Y:S02]  /*1bfd0*/  FMNMX.FTZ R3, R170, R8, !PT ;  /* 0x00000008aa037209 */ /* 0x000fe40007810000 */
[----:B------:R-:W-:-:S02]  /*1bfe0*/  R2UR UR7, R5 ;  /* 0x00000000050772ca */ /* 0x000fc400000e0000 */
[----:B------:R-:W-:Y:S02]  /*1bff0*/  FMNMX.FTZ R3, R171, R3, !PT ;  /* 0x00000003ab037209 */ /* 0x000fe40007810000 */
[----:B-1----:R-:W-:Y:S02]  /*1c000*/  FMNMX.FTZ R5, R12, R0, !PT ;  /* 0x000000000c057209 */ /* 0x002fe40007810000 */
[----:B------:R-:W-:Y:S02]  /*1c010*/  FMNMX.FTZ R3, R174, R3, !PT ;  /* 0x00000003ae037209 */ /* 0x000fe40007810000 */
[----:B------:R-:W-:Y:S01]  /*1c020*/  FSEL R138, R138, -INF , P3 ;  /* 0xff8000008a8a7808 */ /* 0x000fe20001800000 */
[----:B------:R-:W0:Y:S01]  /*1c030*/  SHFL.BFLY PT, R0, R5, 0x1, 0x1f ;  /* 0x0c201f0005007f89 */ /* 0x000e2200000e0000 */
[----:B------:R-:W-:-:S04]  /*1c040*/  FMNMX.FTZ R3, R175, R3, !PT ;  /* 0x00000003af037209 */ /* 0x000fc80007810000 */
[----:B------:R-:W-:-:S04]  /*1c050*/  FMNMX.FTZ R3, R162, R3, !PT ;  /* 0x00000003a2037209 */ /* 0x000fc80007810000 */
[----:B------:R-:W-:-:S04]  /*1c060*/  FMNMX.FTZ R3, R163, R3, !PT ;  /* 0x00000003a3037209 */ /* 0x000fc80007810000 */
[----:B------:R-:W-:-:S04]  /*1c070*/  FMNMX.FTZ R3, R166, R3, !PT ;  /* 0x00000003a6037209 */ /* 0x000fc80007810000 */
[----:B------:R-:W-:-:S04]  /*1c080*/  FMNMX.FTZ R3, R167, R3, !PT ;  /* 0x00000003a7037209 */ /* 0x000fc80007810000 */
[----:B------:R-:W-:Y:S02]  /*1c090*/  FMNMX.FTZ R3, R154, R3, !PT ;  /* 0x000000039a037209 */ /* 0x000fe40007810000 */
[----:B0-----:R-:W-:Y:S01]  /*1c0a0*/  FMNMX.FTZ R5, R5, R0, !PT ;  /* 0x0000000005057209 */ /* 0x001fe20007810000 */
[----:B------:R-:W-:Y:S01]  /*1c0b0*/  IMAD.U32 R0, RZ, RZ, UR4 ;  /* 0x00000004ff007e24 */ /* 0x000fe2000f8e00ff */
[----:B------:R-:W-:Y:S02]  /*1c0c0*/  FMNMX.FTZ R3, R155, R3, !PT ;  /* 0x000000039b037209 */ /* 0x000fe40007810000 */
[C---:B------:R-:W-:Y:S01]  /*1c0d0*/  FSETP.NEU.FTZ.AND P3, PT, R5.reuse, -INF , PT ;  /* 0xff8000000500780b */ /* 0x040fe20003f7d000 */
[----:B------:R-:W-:Y:S01]  /*1c0e0*/  FMUL.FTZ R15, R5, R0 ;  /* 0x00000000050f7220 */ /* 0x000fe20000410000 */
[----:B------:R-:W-:-:S04]  /*1c0f0*/  FMNMX.FTZ R3, R158, R3, !PT ;  /* 0x000000039e037209 */ /* 0x000fc80007810000 */
        /* <DEDUP_REMOVED lines=34> */
[----:B------:R-:W-:Y:S01]  /*1c320*/  FFMA.FTZ R124, R124, R0, -R15 ;  /* 0x000000007c7c7223 */ /* 0x000fe2000001080f */
[----:B------:R-:W-:Y:S01]  /*1c330*/  MUFU.EX2 R200, R200 ;  /* 0x000000c800c87308 */ /* 0x000fe20000000800 */
[----:B------:R-:W-:-:S02]  /*1c340*/  WARPGROUP.DEPBAR.LE gsb0, 0x0 ;  /* 0x00008000000079c5 */ /* 0x000fc40000010000 */
[----:B------:R-:W-:Y:S01]  /*1c350*/  WARPGROUP.ARRIVE ;  /* 0x00000000000079c5 */ /* 0x000fe20000000000 */
[----:B------:R-:W-:Y:S01]  /*1c360*/  FMNMX.FTZ R3, R131, R3, !PT ;  /* 0x0000000383037209 */ /* 0x000fe20007810000 */
[-CC-:B------:R-:W-:Y:S01]  /*1c370*/  FFMA.FTZ R184, R136, R0.reuse, -R15.reuse ;  /* 0x0000000088b87223 */ /* 0x180fe2000001080f */
[----:B------:R-:W-:Y:S02]  /*1c380*/  FFMA.FTZ R186, R140, R0, -R15 ;  /* 0x000000008cba7223 */ /* 0x000fe4000001080f */
[----:B------:R-:W-:Y:S01]  /*1c390*/  FMNMX.FTZ R3, R134, R3, !PT ;  /* 0x0000000386037209 */ /* 0x000fe20007810000 */
[----:B------:R-:W-:Y:S01]  /*1c3a0*/  HGMMA.64x192x16.F32.BF16 R24, R180, gdesc[UR4].tnspB, R24, gsb0 ;  /* 0x42e00004b4187df0 */ /* 0x000fe20008001818 */
        /* <DEDUP_REMOVED lines=20> */
[----:B------:R-:W-:Y:S02]  /*1c4f0*/  FMUL.FTZ R3, R4, R0 ;  /* 0x0000000004037220 */ /* 0x000fe40000410000 */
        /* <DEDUP_REMOVED lines=14> */
[----:B------:R-:W-:Y:S01]  /*1c5e0*/  FFMA.FTZ R133, R121, R0, -R15 ;  /* 0x0000000079857223 */ /* 0x000fe2000001080f */
[----:B------:R-:W-:Y:S02]  /*1c5f0*/  FSEL R121, R4, RZ, P4 ;  /* 0x000000ff04797208 */ /* 0x000fe40002000000 */
[----:B------:R0:W-:Y:S01]  /*1c600*/  MUFU.EX2 R180, R128 ;  /* 0x0000008000b47308 */ /* 0x0001e20000000800 */
[----:B------:R-:W-:Y:S02]  /*1c610*/  WARPGROUP.ARRIVE ;  /* 0x00000000000079c5 */ /* 0x000fe40000000000 */
[----:B------:R-:W-:Y:S01]  /*1c620*/  FADD.FTZ R8, -R121, R8 ;  /* 0x0000000879087221 */ /* 0x000fe20000010100 */
[----:B------:R-:W-:-:S03]  /*1c630*/  IMAD.MOV.U32 R121, RZ, RZ, 0x40000040 ;  /* 0x40000040ff797424 */ /* 0x000fc600078e00ff */
[-C--:B------:R-:W-:Y:S01]  /*1c640*/  FMUL.FTZ R8, R8, R0.reuse ;  /* 0x0000000008087220 */ /* 0x080fe20000410000 */
[-CC-:B0-----:R-:W-:Y:S01]  /*1c650*/  FFMA.FTZ R128, R120, R0.reuse, -R15.reuse ;  /* 0x0000000078807223 */ /* 0x181fe2000001080f */
[----:B------:R-:W-:Y:S01]  /*1c660*/  VIADD R120, R2, 0x300 ;  /* 0x0000030002787836 */ /* 0x000fe20000000000 */
[----:B------:R-:W-:Y:S01]  /*1c670*/  R2UR UR7, R121 ;  /* 0x00000000790772ca */ /* 0x000fe200000e0000 */
[-C--:B------:R-:W-:Y:S01]  /*1c680*/  FFMA.FTZ R15, R125, R0.reuse, -R15 ;  /* 0x000000007d0f7223 */ /* 0x080fe2000001080f */
[----:B------:R-:W-:Y:S01]  /*1c690*/  FSEL R125, R3, RZ, P4 ;  /* 0x000000ff037d7208 */ /* 0x000fe20002000000 */
[----:B------:R-:W-:Y:S01]  /*1c6a0*/  MUFU.EX2 R182, R182 ;  /* 0x000000b600b67308 */ /* 0x000fe20000000800 */
[----:B------:R-:W-:Y:S02]  /*1c6b0*/  R2UR UR6, R120 ;  /* 0x00000000780672ca */ /* 0x000fe400000e0000 */
        /* <DEDUP_REMOVED lines=8> */
[-CC-:B------:R-:W-:Y:S01]  /*1c740*/  FFMA.FTZ R148, R163, R0.reuse, -R125.reuse ;  /* 0x00000000a3947223 */ /* 0x180fe2000001087d */
[-C--:B------:R-:W-:Y:S01]  /*1c750*/  FMUL.FTZ R3, R3, R0.reuse ;  /* 0x0000000003037220 */ /* 0x080fe20000410000 */
[-CC-:B------:R-:W-:Y:S01]  /*1c760*/  FFMA.FTZ R199, R166, R0.reuse, -R125.reuse ;  /* 0x00000000a6c77223 */ /* 0x180fe2000001087d */
[----:B------:R-:W-:Y:S01]  /*1c770*/  HGMMA.64x192x16.F32.BF16 R24, R176, gdesc[UR4].tnspB, R24, gsb0 ;  /* 0x42e00004b0187df0 */ /* 0x000fe20008001818 */
        /* <DEDUP_REMOVED lines=11> */
[----:B------:R1:W2:Y:S01]  /*1c830*/  MUFU.EX2 R3, R8 ;  /* 0x0000000800037308 */ /* 0x0002a20000000800 */
[-CC-:B------:R-:W-:Y:S01]  /*1c840*/  FFMA.FTZ R187, R142, R0.reuse, -R125.reuse ;  /* 0x000000008ebb7223 */ /* 0x180fe2000001087d */
[-CC-:B------:R-:W-:Y:S01]  /*1c850*/  FFMA.FTZ R181, R130, R0.reuse, -R125.reuse ;  /* 0x0000000082b57223 */ /* 0x180fe2000001087d */
[-CC-:B------:R-:W-:Y:S01]  /*1c860*/  FFMA.FTZ R183, R134, R0.reuse, -R125.reuse ;  /* 0x0000000086b77223 */ /* 0x180fe2000001087d */
[-CC-:B------:R-:W-:Y:S01]  /*1c870*/  FFMA.FTZ R135, R135, R0.reuse, -R125.reuse ;  /* 0x0000000087877223 */ /* 0x180fe2000001087d */
[-CC-:B------:R-:W-:Y:S01]  /*1c880*/  FFMA.FTZ R122, R122, R0.reuse, -R125.reuse ;  /* 0x000000007a7a7223 */ /* 0x180fe2000001087d */
[-CC-:B------:R-:W-:Y:S01]  /*1c890*/  FFMA.FTZ R153, R153, R0.reuse, -R125.reuse ;  /* 0x0000000099997223 */ /* 0x180fe2000001087d */
[-CC-:B------:R-:W-:Y:S01]  /*1c8a0*/  FFMA.FTZ R145, R145, R0.reuse, -R125.reuse ;  /* 0x0000000091917223 */ /* 0x180fe2000001087d */
[----:B------:R-:W3:Y:S01]  /*1c8b0*/  MUFU.EX2 R136, R136 ;  /* 0x0000008800887308 */ /* 0x000ee20000000800 */
[----:B0-----:R-:W-:Y:S01]  /*1c8c0*/  FFMA.FTZ R7, R2, R7, R200 ;  /* 0x0000000702077223 */ /* 0x001fe200000100c8 */
[----:B-1----:R-:W-:Y:S01]  /*1c8d0*/  FFMA.FTZ R8, R151, R0, -R125 ;  /* 0x0000000097087223 */ /* 0x002fe2000001087d */
[----:B------:R-:W-:-:S02]  /*1c8e0*/  F2FP.BF16.F32.PACK_AB R200, R14, R200 ;  /* 0x000000c80ec8723e */ /* 0x000fc400000010ff */
[----:B------:R-:W-:Y:S01]  /*1c8f0*/  FADD.FTZ R7, R14, R7 ;  /* 0x000000070e077221 */ /* 0x000fe20000010000 */
[C---:B------:R-:W-:Y:S01]  /*1c900*/  ISETP.GT.AND P3, PT, R10.reuse, R221, PT ;  /* 0x000000dd0a00720c */ /* 0x040fe20003f64270 */
[----:B------:R-:W-:Y:S01]  /*1c910*/  VIADD R10, R10, 0xffffffff ;  /* 0xffffffff0a0a7836 */ /* 0x000fe20000000000 */
[----:B------:R-:W0:Y:S01]  /*1c920*/  MUFU.EX2 R203, R203 ;  /* 0x000000cb00cb7308 */ /* 0x000e220000000800 */
[----:B--2---:R-:W-:Y:S01]  /*1c930*/  FFMA.FTZ R6, R3, R6, R201 ;  /* 0x0000000603067223 */ /* 0x004fe200000100c9 */
[----:B------:R-:W-:Y:S01]  /*1c940*/  FADD.FTZ R7, R202, R7 ;  /* 0x00000007ca077221 */ /* 0x000fe20000010000 */
[----:B------:R-:W-:-:S03]  /*1c950*/  F2FP.BF16.F32.PACK_AB R202, R168, R202 ;  /* 0x000000caa8ca723e */ /* 0x000fc600000010ff */
[----:B------:R-:W-:Y:S02]  /*1c960*/  FADD.FTZ R7, R168, R7 ;  /* 0x00000007a8077221 */ /* 0x000fe40000010000 */
[----:B------:R-:W1:Y:S01]  /*1c970*/  MUFU.EX2 R137, R137 ;  /* 0x0000008900897308 */ /* 0x000e620000000800 */
[C---:B---3--:R-:W-:Y:S01]  /*1c980*/  FADD.FTZ R6, R136.reuse, R6 ;  /* 0x0000000688067221 */ /* 0x048fe20000010000 */
        /* <DEDUP_REMOVED lines=21> */
[----:B------:R-:W2:Y:S01]  /*1cae0*/  MUFU.EX2 R133, R133 ;  /* 0x0000008500857308 */ /* 0x000ea20000000800 */
[----:B------:R-:W-:-:S02]  /*1caf0*/  WARPGROUP.DEPBAR.LE gsb0, 0x0 ;  /* 0x00008000000079c5 */ /* 0x000fc40000010000 */
[----:B------:R0:W-:Y:S05]  /*1cb00*/  @!P1 SYNCS.ARRIVE.TRANS64.RED.A1T0 RZ, [R13+URZ], RZ ;  /* 0x000000ff0dff99a7 */ /* 0x0001ea000810043f */
[----:B------:R-:W-:Y:S01]  /*1cb10*/  MUFU.EX2 R153, R153 ;  /* 0x0000009900997308 */ /* 0x000fe20000000800 */
[----:B0-----:R-:W-:Y:S01]  /*1cb20*/  FADD.FTZ R13, R203, R6 ;  /* 0x00000006cb0d7221 */ /* 0x001fe20000010000 */
[----:B------:R0:W-:Y:S01]  /*1cb30*/  @!P1 SYNCS.ARRIVE.TRANS64.RED.A1T0 RZ, [R11+URZ], RZ ;  /* 0x000000ff0bff99a7 */ /* 0x0001e2000810043f */
[C---:B-1----:R-:W-:Y:S02]  /*1cb40*/  F2FP.BF16.F32.PACK_AB R203, R137.reuse, R203 ;  /* 0x000000cb89cb723e */ /* 0x042fe400000010ff */
[----:B------:R-:W-:-:S03]  /*1cb50*/  FADD.FTZ R13, R137, R13 ;  /* 0x0000000d890d7221 */ /* 0x000fc60000010000 */
[----:B------:R-:W1:Y:S01]  /*1cb60*/  MUFU.EX2 R6, R139 ;  /* 0x0000008b00067308 */ /* 0x000e620000000800 */
[----:B--2---:R-:W-:Y:S01]  /*1cb70*/  F2FP.BF16.F32.PACK_AB R176, R133, R128 ;  /* 0x0000008085b0723e */ /* 0x004fe200000010ff */
[----:B------:R-:W-:Y:S01]  /*1cb80*/  FADD.FTZ R13, R197, R13 ;  /* 0x0000000dc50d7221 */ /* 0x000fe20000010000 */
[----:B0-----:R-:W-:Y:S01]  /*1cb90*/  FADD.FTZ R11, R196, R7 ;  /* 0x00000007c40b7221 */ /* 0x001fe20000010000 */
[----:B------:R-:W-:Y:S01]  /*1cba0*/  FFMA.FTZ R7, R143, R0, -R125 ;  /* 0x000000008f077223 */ /* 0x000fe2000001087d */
[----:B------:R-:W-:Y:S01]  /*1cbb0*/  F2FP.BF16.F32.PACK_AB R196, R20, R196 ;  /* 0x000000c414c4723e */ /* 0x000fe200000010ff */
[----:B------:R-:W-:Y:S01]  /*1cbc0*/  FADD.FTZ R13, R148, R13 ;  /* 0x0000000d940d7221 */ /* 0x000fe20000010000 */
[----:B------:R-:W-:Y:S01]  /*1cbd0*/  FADD.FTZ R11, R20, R11 ;  /* 0x0000000b140b7221 */ /* 0x000fe20000010000 */
[----:B------:R-:W-:Y:S01]  /*1cbe0*/  MUFU.EX2 R145, R145 ;  /* 0x0000009100917308 */ /* 0x000fe20000000800 */
[----:B------:R-:W-:Y:S01]  /*1cbf0*/  F2FP.BF16.F32.PACK_AB R197, R148, R197 ;  /* 0x000000c594c5723e */ /* 0x000fe200000010ff */
[----:B------:R-:W-:Y:S01]  /*1cc00*/  FADD.FTZ R13, R199, R13 ;  /* 0x0000000dc70d7221 */ /* 0x000fe20000010000 */
[----:B------:R-:W-:Y:S01]  /*1cc10*/  FADD.FTZ R120, R198, R11 ;  /* 0x0000000bc6787221 */ /* 0x000fe20000010000 */
[----:B------:R-:W-:Y:S01]  /*1cc20*/  FFMA.FTZ R11, R131, R0, -R125 ;  /* 0x00000000830b7223 */ /* 0x000fe2000001087d */
[----:B------:R-:W-:Y:S01]  /*1cc30*/  F2FP.BF16.F32.PACK_AB R198, R12, R198 ;  /* 0x000000c60cc6723e */ /* 0x000fe200000010ff */
[----:B------:R-:W-:Y:S01]  /*1cc40*/  FADD.FTZ R13, R140, R13 ;  /* 0x0000000d8c0d7221 */ /* 0x000fe20000010000 */
[----:B------:R-:W-:Y:S01]  /*1cc50*/  FADD.FTZ R120, R12, R120 ;  /* 0x000000780c787221 */ /* 0x000fe20000010000 */
[----:B------:R-:W0:Y:S01]  /*1cc60*/  MUFU.EX2 R7, R7 ;  /* 0x0000000700077308 */ /* 0x000e220000000800 */
[----:B------:R-:W-:Y:S01]  /*1cc70*/  FFMA.FTZ R125, R156, R0, -R125 ;  /* 0x000000009c7d7223 */ /* 0x000fe2000001087d */
[----:B------:R-:W-:Y:S01]  /*1cc80*/  FADD.FTZ R13, R193, R13 ;  /* 0x0000000dc10d7221 */ /* 0x000fe20000010000 */
[----:B------:R-:W-:Y:S01]  /*1cc90*/  FADD.FTZ R120, R192, R120 ;  /* 0x00000078c0787221 */ /* 0x000fe20000010000 */
[----:B------:R-:W-:-:S02]  /*1cca0*/  F2FP.BF16.F32.PACK_AB R199, R140, R199 ;  /* 0x000000c78cc7723e */ /* 0x000fc400000010ff */
[----:B------:R-:W-:Y:S01]  /*1ccb0*/  FADD.FTZ R13, R141, R13 ;  /* 0x0000000d8d0d7221 */ /* 0x000fe20000010000 */
[C---:B------:R-:W-:Y:S01]  /*1ccc0*/  FADD.FTZ R120, R152.reuse, R120 ;  /* 0x0000007898787221 */ /* 0x040fe20000010000 */
[----:B------:R-:W2:Y:S01]  /*1ccd0*/  MUFU.EX2 R11, R11 ;  /* 0x0000000b000b7308 */ /* 0x000ea20000000800 */
[----:B------:R-:W-:Y:S01]  /*1cce0*/  F2FP.BF16.F32.PACK_AB R192, R152, R192 ;  /* 0x000000c098c0723e */ /* 0x000fe200000010ff */
[----:B------:R-:W-:Y:S01]  /*1ccf0*/  FADD.FTZ R13, R195, R13 ;  /* 0x0000000dc30d7221 */ /* 0x000fe20000010000 */
[----:B------:R-:W-:Y:S01]  /*1cd00*/  FADD.FTZ R120, R194, R120 ;  /* 0x00000078c2787221 */ /* 0x000fe20000010000 */
[----:B------:R-:W-:Y:S02]  /*1cd10*/  F2FP.BF16.F32.PACK_AB R193, R141, R193 ;  /* 0x000000c18dc1723e */ /* 0x000fe400000010ff */
[----:B------:R-:W-:Y:S01]  /*1cd20*/  FADD.FTZ R13, R149, R13 ;  /* 0x0000000d950d7221 */ /* 0x000fe20000010000 */
[C---:B------:R-:W-:Y:S01]  /*1cd30*/  FADD.FTZ R120, R21.reuse, R120 ;  /* 0x0000007815787221 */ /* 0x040fe20000010000 */
[----:B------:R-:W-:Y:S01]  /*1cd40*/  MUFU.EX2 R15, R15 ;  /* 0x0000000f000f7308 */ /* 0x000fe20000000800 */
        /* <DEDUP_REMOVED lines=12> */
[----:B------:R-:W3:Y:S01]  /*1ce10*/  MUFU.EX2 R8, R125 ;  /* 0x0000007d00087308 */ /* 0x000ee20000000800 */
[----:B------:R-:W-:Y:S01]  /*1ce20*/  F2FP.BF16.F32.PACK_AB R188, R123, R188 ;  /* 0x000000bc7bbc723e */ /* 0x000fe200000010ff */
        /* <DEDUP_REMOVED lines=8> */
[C---:B0-----:R-:W-:Y:S02]  /*1ceb0*/  F2FP.BF16.F32.PACK_AB R187, R7.reuse, R187 ;  /* 0x000000bb07bb723e */ /* 0x041fe400000010ff */
[----:B------:R-:W-:Y:S01]  /*1cec0*/  FADD.FTZ R12, R7, R12 ;  /* 0x0000000c070c7221 */ /* 0x000fe20000010000 */
[----:B------:R-:W-:Y:S01]  /*1ced0*/  FADD.FTZ R13, R126, R120 ;  /* 0x000000787e0d7221 */ /* 0x000fe20000010000 */
[----:B------:R-:W-:-:S02]  /*1cee0*/  F2FP.BF16.F32.PACK_AB R184, R127, R184 ;  /* 0x000000b87fb8723e */ /* 0x000fc400000010ff */
[----:B------:R-:W-:Y:S01]  /*1cef0*/  FADD.FTZ R12, R181, R12 ;  /* 0x0000000cb50c7221 */ /* 0x000fe20000010000 */
[----:B------:R-:W-:Y:S01]  /*1cf00*/  FADD.FTZ R14, R180, R13 ;  /* 0x0000000db40e7221 */ /* 0x000fe20000010000 */
[C---:B--2---:R-:W-:Y:S02]  /*1cf10*/  F2FP.BF16.F32.PACK_AB R181, R11.reuse, R181 ;  /* 0x000000b50bb5723e */ /* 0x044fe400000010ff */
[----:B------:R-:W-:Y:S01]  /*1cf20*/  FADD.FTZ R12, R11, R12 ;  /* 0x0000000c0b0c7221 */ /* 0x000fe20000010000 */
[----:B------:R-:W-:Y:S01]  /*1cf30*/  FADD.FTZ R9, R129, R14 ;  /* 0x0000000e81097221 */ /* 0x000fe20000010000 */
[----:B---3--:R-:W-:Y:S01]  /*1cf40*/  F2FP.BF16.F32.PACK_AB R179, R8, R145 ;  /* 0x0000009108b3723e */ /* 0x008fe200000010ff */
[----:B------:R-:W-:Y:S02]  /*1cf50*/  IMAD.MOV.U32 R11, RZ, RZ, R208 ;  /* 0x000000ffff0b7224 */ /* 0x000fe400078e00d0 */
        /* <DEDUP_REMOVED lines=14> */
[----:B------:R-:W-:Y:S01]  /*1d040*/  F2FP.BF16.F32.PACK_AB R177, R153, R122 ;  /* 0x0000007a99b1723e */ /* 0x000fe200000010ff */
[----:B------:R-:W-:Y:S01]  /*1d050*/  IMAD.MOV.U32 R12, RZ, RZ, R205 ;  /* 0x000000ffff0c7224 */ /* 0x000fe200078e00cd */
[C---:B------:R-:W-:Y:S01]  /*1d060*/  F2FP.BF16.F32.PACK_AB R178, R15.reuse, R124 ;  /* 0x0000007c0fb2723e */ /* 0x040fe200000010ff */
[----:B------:R-:W-:Y:S01]  /*1d070*/  FADD.FTZ R7, R15, R6 ;  /* 0x000000060f077221 */ /* 0x000fe20000010000 */
[----:B------:R-:W-:Y:S01]  /*1d080*/  FADD.FTZ R6, R8, R9 ;  /* 0x0000000908067221 */ /* 0x000fe20000010000 */
[----:B------:R-:W-:Y:S02]  /*1d090*/  IMAD.MOV.U32 R8, RZ, RZ, R4 ;  /* 0x000000ffff087224 */ /* 0x000fe400078e0004 */
[----:B------:R-:W-:Y:S01]  /*1d0a0*/  IMAD.MOV.U32 R9, RZ, RZ, R5 ;  /* 0x000000ffff097224 */ /* 0x000fe200078e0005 */
[----:B------:R-:W-:Y:S06]  /*1d0b0*/  @P3 BRA `(.L_x_6370) ;  /* 0xffffffa800b03947 */ /* 0x000fec000383ffff */
[----:B------:R-:W-:Y:S05]  /*1d0c0*/  BSYNC B1 ;  /* 0x0000000000017941 */ /* 0x000fea0003800000 */
.L_x_6359:
[----:B------:R-:W-:Y:S05]  /*1d0d0*/  BSYNC B0 ;  /* 0x0000000000007941 */ /* 0x000fea0003800000 */
.L_x_6358:
[----:B------:R-:W-:Y:S01]  /*1d0e0*/  ISETP.GE.AND P2, PT, R10, RZ, PT ;  /* 0x000000ff0a00720c */ /* 0x000fe20003f46270 */
[----:B------:R-:W-:-:S12]  /*1d0f0*/  BSSY B0, `(.L_x_6371) ;  /* 0x00004d8000007945 */ /* 0x000fd80003800000 */
[----:B------:R-:W-:Y:S05]  /*1d100*/  @!P2 BRA `(.L_x_6372) ;  /* 0x0000004c0058a947 */ /* 0x000fea0003800000 */
[----:B------:R-:W-:Y:S02]  /*1d110*/  IMAD.MOV.U32 R8, RZ, RZ, R4 ;  /* 0x000000ffff087224 */ /* 0x000fe400078e0004 */
[----:B------:R-:W-:Y:S02]  /*1d120*/  IMAD.MOV.U32 R9, RZ, RZ, R5 ;  /* 0x000000ffff097224 */ /* 0x000fe400078e0005 */
[----:B------:R-:W-:Y:S02]  /*1d130*/  IMAD.MOV.U32 R11, RZ, RZ, R208 ;  /* 0x000000ffff0b7224 */ /* 0x000fe400078e00d0 */
[----:B------:R-:W-:-:S07]  /*1d140*/  IMAD.MOV.U32 R12, RZ, RZ, R205 ;  /* 0x000000ffff0c7224 */ /* 0x000fce00078e00cd */
.L_x_6383:
        /* <DEDUP_REMOVED lines=8> */
.L_x_6373:
[----:B------:R-:W-:Y:S01]  /*1d1d0*/  IMAD R4, R205, 0x8, R16 ;  /* 0x00000008cd047824 */ /* 0x000fe200078e0210 */
[----:B------:R-:W-:-:S04]  /*1d1e0*/  SHF.L.U32 R5, R208, 0x1f, RZ ;  /* 0x0000001fd0057819 */ /* 0x000fc800000006ff */
[----:B------:R0:W1:Y:S01]  /*1d1f0*/  SYNCS.PHASECHK.TRANS64.TRYWAIT P2, [R4+URZ+0x36830], R5 ;  /* 0x03683005040075a7 */ /* 0x000062000804017f */
[----:B------:R-:W-:Y:S05]  /*1d200*/  @!P0 BRA `(.L_x_6374) ;  /* 0x0000000000048947 */ /* 0x000fea0003800000 */
[----:B------:R-:W-:Y:S01]  /*1d210*/  BPT.TRAP 0x1 ;  /* 0x000000040000795c */ /* 0x000fe20000300000 */
.L_x_6374:
[----:B------:R-:W-:Y:S01]  /*1d220*/  IMAD R0, R205, 0xa80, R219 ;  /* 0x00000a80cd007824 */ /* 0x000fe200078e02db */
[----:B------:R-:W-:Y:S03]  /*1d230*/  BSSY B1, `(.L_x_6375) ;  /* 0x0000006000017945 */ /* 0x000fe60003800000 */
[C---:B------:R-:W-:Y:S02]  /*1d240*/  VIADD R20, R0.reuse, 0x80 ;  /* 0x0000008000147836 */ /* 0x040fe40000000000 */
[----:B------:R-:W-:Y:S01]  /*1d250*/  VIADD R120, R0, 0x100 ;  /* 0x0000010000787836 */ /* 0x000fe20000000000 */
[----:B-1----:R-:W-:Y:S06]  /*1d260*/  @P2 BRA `(.L_x_6376) ;  /* 0x0000000000082947 */ /* 0x002fec0003800000 */
[----:B------:R-:W1:Y:S02]  /*1d270*/  SYNCS.PHASECHK.TRANS64.TRYWAIT P2, [R4+URZ+0x36830], R5 ;  /* 0x03683005040075a7 */ /* 0x000e64000804017f */
[----:B-1----:R-:W-:Y:S05]  /*1d280*/  @!P2 BRA `(.L_x_6377) ;  /* 0x0000011000fca947 */ /* 0x002fea0003800000 */
.L_x_6376:
[----:B------:R-:W-:Y:S05]  /*1d290*/  BSYNC B1 ;  /* 0x0000000000017941 */ /* 0x000fea0003800000 */
.L_x_6375:
[----:B------:R-:W2:Y:S04]  /*1d2a0*/  LDL.64 R14, [R1+0x30] ;  /* 0x00003000010e7983 */ /* 0x000ea80000100a00 */
[----:B------:R-:W3:Y:S01]  /*1d2b0*/  LDL.64 R122, [R1+0x38] ;  /* 0x00003800017a7983 */ /* 0x000ee20000100a00 */
[----:B------:R-:W-:Y:S01]  /*1d2c0*/  WARPGROUP.ARRIVE ;  /* 0x00000000000079c5 */ /* 0x000fe20000000000 */
[----:B------:R-:W-:Y:S01]  /*1d2d0*/  IMAD.MOV.U32 R21, RZ, RZ, 0x40000040 ;  /* 0x40000040ff157424 */ /* 0x000fe200078e00ff */
[----:B------:R-:W-:Y:S01]  /*1d2e0*/  R2UR UR6, R20 ;  /* 0x00000000140672ca */ /* 0x000fe200000e0000 */
[----:B------:R-:W-:Y:S01]  /*1d2f0*/  IMAD.MOV.U32 R121, RZ, RZ, 0x40000040 ;  /* 0x40000040ff797424 */ /* 0x000fe200078e00ff */
[----:B01----:R-:W-:Y:S01]  /*1d300*/  MOV R5, UR45 ;  /* 0x0000002d00057c02 */ /* 0x003fe20008000f00 */
[----:B------:R-:W4:Y:S01]  /*1d310*/  LDL.64 R224, [R1+0x18] ;  /* 0x0000180001e07983 */ /* 0x000f220000100a00 */
        /* <DEDUP_REMOVED lines=118> */
[----:B------:R-:W-:Y:S01]  /*1da80*/  UMOV UR45, UR43 ;  /* 0x0000002b002d7c82 */ /* 0x000fe20008000000 */
        /* <DEDUP_REMOVED lines=137> */
[----:B----4-:R-:W-:Y:S02]  /*1e320*/  R2UR UR38, R224 ;  /* 0x00000000e02672ca */ /* 0x010fe400000e0000 */
        /* <DEDUP_REMOVED lines=601> */
.L_x_6378:
[----:B------:R-:W-:Y:S01]  /*208c0*/  SHF.L.U32 R0, R11, 0x1f, RZ ;  /* 0x0000001f0b007819 */ /* 0x000fe200000006ff */
[----:B------:R-:W-:-:S04]  /*208d0*/  IMAD R11, R12, 0x8, R16 ;  /* 0x000000080c0b7824 */ /* 0x000fc800078e0210 */
[----:B------:R0:W1:Y:S01]  /*208e0*/  SYNCS.PHASECHK.TRANS64.TRYWAIT P2, [R11+URZ+0x36850], R0 ;  /* 0x036850000b0075a7 */ /* 0x000062000804017f */
[----:B------:R-:W-:Y:S05]  /*208f0*/  @!P0 BRA `(.L_x_6379) ;  /* 0x0000000000048947 */ /* 0x000fea0003800000 */
[----:B------:R-:W-:Y:S01]  /*20900*/  BPT.TRAP 0x1 ;  /* 0x000000040000795c */ /* 0x000fe20000300000 */
.L_x_6379:
[----:B------:R-:W-:Y:S04]  /*20910*/  BSSY B1, `(.L_x_6380) ;  /* 0x0000004000017945 */ /* 0x000fe80003800000 */
[----:B-1----:R-:W-:Y:S05]  /*20920*/  @P2 BRA `(.L_x_6381) ;  /* 0x0000000000082947 */ /* 0x002fea0003800000 */
[----:B------:R-:W1:Y:S02]  /*20930*/  SYNCS.PHASECHK.TRANS64.TRYWAIT P2, [R11+URZ+0x36850], R0 ;  /* 0x036850000b0075a7 */ /* 0x000e64000804017f */
[----:B-1----:R-:W-:Y:S05]  /*20940*/  @!P2 BRA `(.L_x_6382) ;  /* 0x000000dc0060a947 */ /* 0x002fea0003800000 */
.L_x_6381:
[----:B------:R-:W-:Y:S05]  /*20950*/  BSYNC B1 ;  /* 0x0000000000017941 */ /* 0x000fea0003800000 */
.L_x_6380:
        /* <DEDUP_REMOVED lines=56> */
[----:B------:R-:W-:-:S04]  /*20ce0*/  FADD.FTZ R4, -R5, R9 ;  /* 0x0000000905047221 */ /* 0x000fc80000010100 */
[----:B------:R-:W-:Y:S01]  /*20cf0*/  FMUL.FTZ R4, R4, R0 ;  /* 0x0000000004047220 */ /* 0x000fe20000410000 */
[----:B------:R-:W-:Y:S02]  /*20d00*/  WARPGROUP.DEPBAR.LE gsb0, 0x0 ;  /* 0x00008000000079c5 */ /* 0x000fe40000010000 */
[----:B------:R-:W-:-:S06]  /*20d10*/  WARPGROUP.ARRIVE ;  /* 0x00000000000079c5 */ /* 0x000fcc0000000000 */
        /* <DEDUP_REMOVED lines=23> */
[----:B------:R0:W-:Y:S01]  /*20e90*/  MUFU.EX2 R2, R4 ;  /* 0x0000000400027308 */ /* 0x0001e20000000800 */
[----:B------:R-:W-:Y:S01]  /*20ea0*/  R2UR UR7, R3 ;  /* 0x00000000030772ca */ /* 0x000fe200000e0000 */
[----:B------:R-:W-:-:S04]  /*20eb0*/  FMUL.FTZ R3, R5, R0 ;  /* 0x0000000005037220 */ /* 0x000fc80000410000 */
[-CC-:B------:R-:W-:Y:S01]  /*20ec0*/  FFMA.FTZ R12, R145, R0.reuse, -R3.reuse ;  /* 0x00000000910c7223 */ /* 0x180fe20000010803 */
[-CC-:B------:R-:W-:Y:S01]  /*20ed0*/  FFMA.FTZ R200, R168, R0.reuse, -R3.reuse ;  /* 0x00000000a8c87223 */ /* 0x180fe20000010803 */
[--C-:B------:R-:W-:Y:S01]  /*20ee0*/  FFMA.FTZ R192, R152, R0, -R3.reuse ;  /* 0x0000000098c07223 */ /* 0x100fe20000010803 */
[----:B0-----:R-:W-:Y:S01]  /*20ef0*/  FMNMX.FTZ R4, R170, R8, !PT ;  /* 0x00000008aa047209 */ /* 0x001fe20007810000 */
        /* <DEDUP_REMOVED lines=21> */
[----:B------:R-:W0:Y:S02]  /*21050*/  MUFU.EX2 R200, R200 ;  /* 0x000000c800c87308 */ /* 0x000e240000000800 */
[----:B------:R-:W-:-:S04]  /*21060*/  FMNMX.FTZ R4, R166, R4, !PT ;  /* 0x00000004a6047209 */ /* 0x000fc80007810000 */
[----:B------:R-:W-:Y:S02]  /*21070*/  FMNMX.FTZ R4, R167, R4, !PT ;  /* 0x00000004a7047209 */ /* 0x000fe40007810000 */
[----:B------:R-:W1:Y:S02]  /*21080*/  MUFU.EX2 R15, R15 ;  /* 0x0000000f000f7308 */ /* 0x000e640000000800 */
[----:B------:R-:W-:-:S04]  /*21090*/  FMNMX.FTZ R4, R154, R4, !PT ;  /* 0x000000049a047209 */ /* 0x000fc80007810000 */
[----:B------:R-:W-:Y:S02]  /*210a0*/  FMNMX.FTZ R4, R155, R4, !PT ;  /* 0x000000049b047209 */ /* 0x000fe40007810000 */
[----:B------:R-:W2:Y:S01]  /*210b0*/  MUFU.EX2 R202, R202 ;  /* 0x000000ca00ca7308 */ /* 0x000ea20000000800 */
[----:B0-----:R-:W-:Y:S01]  /*210c0*/  FFMA.FTZ R7, R2, R7, R200 ;  /* 0x0000000702077223 */ /* 0x001fe200000100c8 */
[----:B------:R-:W-:-:S04]  /*210d0*/  FMNMX.FTZ R4, R158, R4, !PT ;  /* 0x000000049e047209 */ /* 0x000fc80007810000 */
[----:B------:R-:W-:Y:S02]  /*210e0*/  FMNMX.FTZ R4, R159, R4, !PT ;  /* 0x000000049f047209 */ /* 0x000fe40007810000 */
[----:B------:R-:W0:Y:S01]  /*210f0*/  MUFU.EX2 R168, R168 ;  /* 0x000000a800a87308 */ /* 0x000e220000000800 */
[C---:B-1----:R-:W-:Y:S01]  /*21100*/  FADD.FTZ R7, R15.reuse, R7 ;  /* 0x000000070f077221 */ /* 0x042fe20000010000 */
[----:B------:R-:W-:Y:S02]  /*21110*/  FMNMX.FTZ R4, R146, R4, !PT ;  /* 0x0000000492047209 */ /* 0x000fe40007810000 */
[----:B------:R-:W-:Y:S02]  /*21120*/  F2FP.BF16.F32.PACK_AB R200, R15, R200 ;  /* 0x000000c80fc8723e */ /* 0x000fe400000010ff */
[----:B------:R-:W-:Y:S02]  /*21130*/  FMNMX.FTZ R4, R147, R4, !PT ;  /* 0x0000000493047209 */ /* 0x000fe40007810000 */
[----:B------:R-:W-:Y:S01]  /*21140*/  MUFU.EX2 R196, R196 ;  /* 0x000000c400c47308 */ /* 0x000fe20000000800 */
[----:B--2---:R-:W-:Y:S01]  /*21150*/  FADD.FTZ R7, R202, R7 ;  /* 0x00000007ca077221 */ /* 0x004fe20000010000 */
[----:B------:R-:W-:-:S04]  /*21160*/  FMNMX.FTZ R4, R150, R4, !PT ;  /* 0x0000000496047209 */ /* 0x000fc80007810000 */
[----:B------:R-:W-:Y:S02]  /*21170*/  FMNMX.FTZ R4, R151, R4, !PT ;  /* 0x0000000497047209 */ /* 0x000fe40007810000 */
[----:B------:R-:W-:Y:S01]  /*21180*/  MUFU.EX2 R20, R20 ;  /* 0x0000001400147308 */ /* 0x000fe20000000800 */
[----:B0-----:R-:W-:Y:S01]  /*21190*/  FADD.FTZ R7, R168, R7 ;  /* 0x00000007a8077221 */ /* 0x001fe20000010000 */
        /* <DEDUP_REMOVED lines=23> */
[----:B0-----:R-:W-:-:S07]  /*21310*/  FMNMX.FTZ R4, R4, R145, !PT ;  /* 0x0000009104047209 */ /* 0x001fce0007810000 */
        /* <DEDUP_REMOVED lines=8> */
[----:B------:R-:W0:Y:S01]  /*213a0*/  SHFL.BFLY PT, R140, R4, 0x1, 0x1f ;  /* 0x0c201f00048c7f89 */ /* 0x000e2200000e0000 */
[----:B------:R-:W-:Y:S02]  /*213b0*/  FFMA.FTZ R136, R141, R0, -R3 ;  /* 0x000000008d887223 */ /* 0x000fe40000010803 */
[----:B------:R-:W-:Y:S01]  /*213c0*/  HGMMA.64x192x16.F32.BF16 R24, R180, gdesc[UR4].tnspB, R24, gsb0 ;  /* 0x42e00004b4187df0 */ /* 0x000fe20008001818 */
[----:B------:R-:W-:Y:S08]  /*213d0*/  MUFU.EX2 R186, R186 ;  /* 0x000000ba00ba7308 */ /* 0x000ff00000000800 */
[----:B------:R-:W-:Y:S08]  /*213e0*/  MUFU.EX2 R184, R184 ;  /* 0x000000b800b87308 */ /* 0x000ff00000000800 */
[----:B------:R-:W-:Y:S01]  /*213f0*/  MUFU.EX2 R136, R136 ;  /* 0x0000008800887308 */ /* 0x000fe20000000800 */
[----:B0-----:R-:W-:Y:S01]  /*21400*/  FMNMX.FTZ R4, R4, R140, !PT ;  /* 0x0000008c04047209 */ /* 0x001fe20007810000 */
[----:B------:R-:W-:-:S02]  /*21410*/  WARPGROUP.DEPBAR.LE gsb0, 0x0 ;  /* 0x00008000000079c5 */ /* 0x000fc40000010000 */
[-CC-:B------:R-:W-:Y:S01]  /*21420*/  FFMA.FTZ R182, R132, R0.reuse, -R3.reuse ;  /* 0x0000000084b67223 */ /* 0x180fe20000010803 */
[-CC-:B------:R-:W-:Y:S01]  /*21430*/  FFMA.FTZ R180, R128, R0.reuse, -R3.reuse ;  /* 0x0000000080b47223 */ /* 0x180fe20000010803 */
[-CC-:B------:R-:W-:Y:S01]  /*21440*/  FFMA.FTZ R132, R124, R0.reuse, -R3.reuse ;  /* 0x000000007c847223 */ /* 0x180fe20000010803 */
[-CC-:B------:R-:W-:Y:S01]  /*21450*/  FFMA.FTZ R128, R129, R0.reuse, -R3.reuse ;  /* 0x0000000081807223 */ /* 0x180fe20000010803 */
[----:B------:R-:W-:Y:S01]  /*21460*/  FADD.FTZ R124, -R4, R8 ;  /* 0x00000008047c7221 */ /* 0x000fe20000010100 */
[-CC-:B------:R-:W-:Y:S01]  /*21470*/  FFMA.FTZ R129, R133, R0.reuse, -R3.reuse ;  /* 0x0000000085817223 */ /* 0x180fe20000010803 */
[-C--:B------:R-:W-:Y:S01]  /*21480*/  FFMA.FTZ R3, R125, R0.reuse, -R3 ;  /* 0x000000007d037223 */ /* 0x080fe20000010803 */
[----:B------:R-:W-:Y:S02]  /*21490*/  IMAD.MOV.U32 R125, RZ, RZ, 0x40000040 ;  /* 0x40000040ff7d7424 */ /* 0x000fe400078e00ff */
[-C--:B------:R-:W-:Y:S01]  /*214a0*/  FMUL.FTZ R124, R124, R0.reuse ;  /* 0x000000007c7c7220 */ /* 0x080fe20000410000 */
[----:B------:R-:W-:Y:S01]  /*214b0*/  WARPGROUP.ARRIVE ;  /* 0x00000000000079c5 */ /* 0x000fe20000000000 */
[----:B------:R-:W-:Y:S01]  /*214c0*/  MUFU.EX2 R8, R3 ;  /* 0x0000000300087308 */ /* 0x000fe20000000800 */
[----:B------:R-:W-:Y:S01]  /*214d0*/  FMUL.FTZ R133, R4, R0 ;  /* 0x0000000004857220 */ /* 0x000fe20000410000 */
[----:B------:R-:W-:-:S03]  /*214e0*/  R2UR UR7, R125 ;  /* 0x000000007d0772ca */ /* 0x000fc600000e0000 */
        /* <DEDUP_REMOVED lines=12> */
[----:B0-----:R-:W-:-:S02]  /*215b0*/  VIADD R124, R14, 0x300 ;  /* 0x000003000e7c7836 */ /* 0x001fc40000000000 */
[-CC-:B------:R-:W-:Y:S01]  /*215c0*/  FFMA.FTZ R195, R158, R0.reuse, -R133.reuse ;  /* 0x000000009ec37223 */ /* 0x180fe20000010885 */
[-CC-:B------:R-:W-:Y:S01]  /*215d0*/  FFMA.FTZ R153, R159, R0.reuse, -R133.reuse ;  /* 0x000000009f997223 */ /* 0x180fe20000010885 */
[-CC-:B------:R-:W-:Y:S01]  /*215e0*/  FFMA.FTZ R189, R146, R0.reuse, -R133.reuse ;  /* 0x0000000092bd7223 */ /* 0x180fe20000010885 */
[-CC-:B------:R-:W-:Y:S01]  /*215f0*/  FFMA.FTZ R14, R147, R0.reuse, -R133.reuse ;  /* 0x00000000930e7223 */ /* 0x180fe20000010885 */
[----:B------:R-:W-:Y:S01]  /*21600*/  R2UR UR6, R124 ;  /* 0x000000007c0672ca */ /* 0x000fe200000e0000 */
[-C--:B------:R-:W-:Y:S01]  /*21610*/  FFMA.FTZ R191, R150, R0.reuse, -R133 ;  /* 0x0000000096bf7223 */ /* 0x080fe20000010885 */
[----:B------:R-:W0:Y:S01]  /*21620*/  MUFU.EX2 R140, R140 ;  /* 0x0000008c008c7308 */ /* 0x000e220000000800 */
[----:B------:R-:W-:Y:S01]  /*21630*/  @!P1 PRMT R124, RZ, 0x654, R13 ;  /* 0x00000654ff7c9816 */ /* 0x000fe2000000000d */
[-CC-:B------:R-:W-:Y:S01]  /*21640*/  FFMA.FTZ R151, R151, R0.reuse, -R133.reuse ;  /* 0x0000000097977223 */ /* 0x180fe20000010885 */
[-CC-:B------:R-:W-:Y:S01]  /*21650*/  FFMA.FTZ R185, R138, R0.reuse, -R133.reuse ;  /* 0x000000008ab97223 */ /* 0x180fe20000010885 */
[-CC-:B------:R-:W-:Y:S01]  /*21660*/  FFMA.FTZ R139, R139, R0.reuse, -R133.reuse ;  /* 0x000000008b8b7223 */ /* 0x180fe20000010885 */
[-CC-:B------:R-:W-:Y:S01]  /*21670*/  FFMA.FTZ R187, R142, R0.reuse, -R133.reuse ;  /* 0x000000008ebb7223 */ /* 0x180fe20000010885 */
[-CC-:B------:R-:W-:Y:S01]  /*21680*/  FFMA.FTZ R181, R130, R0.reuse, -R133.reuse ;  /* 0x0000000082b57223 */ /* 0x180fe20000010885 */
[----:B------:R-:W-:Y:S01]  /*21690*/  FFMA.FTZ R183, R134, R0, -R133 ;  /* 0x0000000086b77223 */ /* 0x000fe20000010885 */
[----:B------:R-:W-:Y:S01]  /*216a0*/  MUFU.EX2 R203, R203 ;  /* 0x000000cb00cb7308 */ /* 0x000fe20000000800 */
[----:B-1----:R-:W-:Y:S01]  /*216b0*/  FFMA.FTZ R6, R3, R6, R201 ;  /* 0x0000000603067223 */ /* 0x002fe200000100c9 */
[-CC-:B------:R-:W-:Y:S01]  /*216c0*/  FFMA.FTZ R135, R135, R0.reuse, -R133.reuse ;  /* 0x0000000087877223 */ /* 0x180fe20000010885 */
[----:B------:R-:W-:Y:S01]  /*216d0*/  HGMMA.64x192x16.F32.BF16 R24, R176, gdesc[UR4].tnspB, R24, gsb0 ;  /* 0x42e00004b0187df0 */ /* 0x000fe20008001818 */
[-CC-:B------:R-:W-:Y:S01]  /*216e0*/  FFMA.FTZ R122, R122, R0.reuse, -R133.reuse ;  /* 0x000000007a7a7223 */ /* 0x180fe20000010885 */
[-CC-:B------:R-:W-:Y:S01]  /*216f0*/  FFMA.FTZ R123, R123, R0.reuse, -R133.reuse ;  /* 0x000000007b7b7223 */ /* 0x180fe20000010885 */
[-CC-:B------:R-:W-:Y:S01]  /*21700*/  FFMA.FTZ R126, R126, R0.reuse, -R133.reuse ;  /* 0x000000007e7e7223 */ /* 0x180fe20000010885 */
[----:B------:R-:W-:Y:S01]  /*21710*/  FFMA.FTZ R127, R127, R0, -R133 ;  /* 0x000000007f7f7223 */ /* 0x000fe20000010885 */
        /* <DEDUP_REMOVED lines=26> */
[----:B------:R-:W1:Y:S08]  /*218c0*/  MUFU.EX2 R132, R132 ;  /* 0x0000008400847308 */ /* 0x000e700000000800 */
[----:B------:R-:W-:Y:S01]  /*218d0*/  MUFU.EX2 R126, R126 ;  /* 0x0000007e007e7308 */ /* 0x000fe20000000800 */
[----:B------:R-:W-:-:S02]  /*218e0*/  WARPGROUP.DEPBAR.LE gsb0, 0x0 ;  /* 0x00008000000079c5 */ /* 0x000fc40000010000 */
[----:B------:R2:W-:Y:S01]  /*218f0*/  @!P1 SYNCS.ARRIVE.TRANS64.RED.A1T0 RZ, [R124+URZ], RZ ;  /* 0x000000ff7cff99a7 */ /* 0x0005e2000810043f */
[----:B------:R-:W-:Y:S02]  /*21900*/  F2FP.BF16.F32.PACK_AB R176, R121, R120 ;  /* 0x0000007879b0723e */ /* 0x000fe400000010ff */
[----:B0-----:R-:W-:Y:S02]  /*21910*/  F2FP.BF16.F32.PACK_AB R177, R123, R122 ;  /* 0x0000007a7bb1723e */ /* 0x001fe400000010ff */
[----:B------:R-:W-:Y:S01]  /*21920*/  MUFU.EX2 R127, R127 ;  /* 0x0000007f007f7308 */ /* 0x000fe20000000800 */
[----:B-1----:R-:W-:Y:S01]  /*21930*/  F2FP.BF16.F32.PACK_AB R178, R8, R132 ;  /* 0x0000008408b2723e */ /* 0x002fe200000010ff */
[----:B--2---:R-:W-:Y:S01]  /*21940*/  FADD.FTZ R124, R203, R6 ;  /* 0x00000006cb7c7221 */ /* 0x004fe20000010000 */
[----:B------:R0:W-:Y:S01]  /*21950*/  @!P1 SYNCS.ARRIVE.TRANS64.RED.A1T0 RZ, [R11+URZ], RZ ;  /* 0x000000ff0bff99a7 */ /* 0x0001e2000810043f */
[C---:B------:R-:W-:Y:S02]  /*21960*/  F2FP.BF16.F32.PACK_AB R203, R141.reuse, R203 ;  /* 0x000000cb8dcb723e */ /* 0x040fe400000010ff */
[----:B------:R-:W-:-:S02]  /*21970*/  FADD.FTZ R124, R141, R124 ;  /* 0x0000007c8d7c7221 */ /* 0x000fc40000010000 */
[----:B------:R-:W1:Y:S02]  /*21980*/  MUFU.EX2 R6, R139 ;  /* 0x0000008b00067308 */ /* 0x000e640000000800 */
[----:B------:R-:W-:Y:S01]  /*21990*/  FADD.FTZ R124, R197, R124 ;  /* 0x0000007cc57c7221 */ /* 0x000fe20000010000 */
[----:B0-----:R-:W-:Y:S01]  /*219a0*/  FADD.FTZ R11, R196, R7 ;  /* 0x00000007c40b7221 */ /* 0x001fe20000010000 */
[----:B------:R-:W-:Y:S01]  /*219b0*/  FFMA.FTZ R7, R143, R0, -R133 ;  /* 0x000000008f077223 */ /* 0x000fe20000010885 */
[C---:B------:R-:W-:Y:S01]  /*219c0*/  F2FP.BF16.F32.PACK_AB R196, R20.reuse, R196 ;  /* 0x000000c414c4723e */ /* 0x040fe200000010ff */
[C---:B------:R-:W-:Y:S01]  /*219d0*/  FADD.FTZ R124, R149.reuse, R124 ;  /* 0x0000007c957c7221 */ /* 0x040fe20000010000 */
[----:B------:R-:W-:Y:S01]  /*219e0*/  FADD.FTZ R11, R20, R11 ;  /* 0x0000000b140b7221 */ /* 0x000fe20000010000 */
[----:B------:R-:W-:Y:S02]  /*219f0*/  F2FP.BF16.F32.PACK_AB R197, R149, R197 ;  /* 0x000000c595c5723e */ /* 0x000fe400000010ff */
[----:B------:R-:W-:Y:S01]  /*21a00*/  FADD.FTZ R124, R199, R124 ;  /* 0x0000007cc77c7221 */ /* 0x000fe20000010000 */
[----:B------:R-:W-:Y:S01]  /*21a10*/  FADD.FTZ R125, R198, R11 ;  /* 0x0000000bc67d7221 */ /* 0x000fe20000010000 */
[----:B------:R-:W0:Y:S01]  /*21a20*/  MUFU.EX2 R7, R7 ;  /* 0x0000000700077308 */ /* 0x000e220000000800 */
[----:B------:R-:W-:Y:S01]  /*21a30*/  FFMA.FTZ R11, R131, R0, -R133 ;  /* 0x00000000830b7223 */ /* 0x000fe20000010885 */
[----:B------:R-:W-:Y:S01]  /*21a40*/  FADD.FTZ R124, R145, R124 ;  /* 0x0000007c917c7221 */ /* 0x000fe20000010000 */
[C---:B------:R-:W-:Y:S01]  /*21a50*/  FADD.FTZ R125, R9.reuse, R125 ;  /* 0x0000007d097d7221 */ /* 0x040fe20000010000 */
[----:B------:R-:W-:-:S02]  /*21a60*/  F2FP.BF16.F32.PACK_AB R198, R9, R198 ;  /* 0x000000c609c6723e */ /* 0x000fc400000010ff */
[----:B------:R-:W-:Y:S01]  /*21a70*/  FADD.FTZ R124, R193, R124 ;  /* 0x0000007cc17c7221 */ /* 0x000fe20000010000 */
[----:B------:R-:W-:Y:S01]  /*21a80*/  FADD.FTZ R125, R192, R125 ;  /* 0x0000007dc07d7221 */ /* 0x000fe20000010000 */
[----:B------:R-:W2:Y:S01]  /*21a90*/  MUFU.EX2 R11, R11 ;  /* 0x0000000b000b7308 */ /* 0x000ea20000000800 */
[----:B------:R-:W-:Y:S01]  /*21aa0*/  F2FP.BF16.F32.PACK_AB R199, R145, R199 ;  /* 0x000000c791c7723e */ /* 0x000fe200000010ff */
        /* <DEDUP_REMOVED lines=19> */
[C---:B------:R-:W-:Y:S01]  /*21be0*/  FADD.FTZ R125, R144.reuse, R125 ;  /* 0x0000007d907d7221 */ /* 0x040fe20000010000 */
[----:B------:R-:W-:Y:S02]  /*21bf0*/  F2FP.BF16.F32.PACK_AB R190, R144, R190 ;  /* 0x000000be90be723e */ /* 0x000fe400000010ff */
        /* <DEDUP_REMOVED lines=34> */
[----:B------:R-:W-:Y:S02]  /*21e20*/  IMAD.MOV.U32 R9, RZ, RZ, R5 ;  /* 0x000000ffff097224 */ /* 0x000fe400078e0005 */
[----:B------:R-:W-:Y:S01]  /*21e30*/  FADD.FTZ R6, R127, R6 ;  /* 0x000000067f067221 */ /* 0x000fe20000010000 */
[----:B------:R-:W-:Y:S01]  /*21e40*/  FADD.FTZ R7, R8, R7 ;  /* 0x0000000708077221 */ /* 0x000fe20000010000 */
[----:B------:R-:W-:Y:S01]  /*21e50*/  IMAD.MOV.U32 R8, RZ, RZ, R4 ;  /* 0x000000ffff087224 */ /* 0x000fe200078e0004 */
[----:B------:R-:W-:Y:S06]  /*21e60*/  @P2 BRA `(.L_x_6383) ;  /* 0xffffffb000b82947 */ /* 0x000fec000383ffff */
.L_x_6372:
[----:B------:R-:W-:Y:S05]  /*21e70*/  BSYNC B0 ;  /* 0x0000000000007941 */ /* 0x000fea0003800000 */
.L_x_6371:
        /* <DEDUP_REMOVED lines=99> */
.L_x_6384:
[----:B------:R-:W-:Y:S01]  /*224b0*/  IMAD R8, R205, 0x8, R16 ;  /* 0x00000008cd087824 */ /* 0x000fe200078e0210 */
[----:B------:R-:W-:-:S04]  /*224c0*/  SHF.L.U32 R3, R208, 0x1f, RZ ;  /* 0x0000001fd0037819 */ /* 0x000fc800000006ff */
[----:B------:R0:W1:Y:S01]  /*224d0*/  SYNCS.PHASECHK.TRANS64.TRYWAIT P2, [R8+URZ+0x36850], R3 ;  /* 0x03685003080075a7 */ /* 0x000062000804017f */
[----:B------:R-:W-:Y:S05]  /*224e0*/  @!P0 BRA `(.L_x_6385) ;  /* 0x0000000000048947 */ /* 0x000fea0003800000 */
[----:B------:R-:W-:Y:S01]  /*224f0*/  BPT.TRAP 0x1 ;  /* 0x000000040000795c */ /* 0x000fe20000300000 */
.L_x_6385:
        /* <DEDUP_REMOVED lines=9> */
.L_x_6387:
[----:B------:R-:W-:Y:S05]  /*22590*/  BSYNC B0 ;  /* 0x0000000000007941 */ /* 0x000fea0003800000 */
.L_x_6386:
        /* <DEDUP_REMOVED lines=9> */
[----:B------:R-:W-:-:S02]  /*22630*/  VIADD R205, R205, 0x1 ;  /* 0x00000001cdcd7836 */ /* 0x000fc40000000000 */
[----:B------:R-:W-:-:S03]  /*22640*/  VIADD R236, R236, 0x1 ;  /* 0x00000001ecec7836 */ /* 0x000fc60000000000 */
[----:B------:R-:W-:-:S04]  /*22650*/  ISETP.NE.AND P2, PT, R205, 0x2, PT ;  /* 0x00000002cd00780c */ /* 0x000fc80003f45270 */
[----:B------:R-:W-:Y:S01]  /*22660*/  SEL R205, R205, RZ, P2 ;  /* 0x000000ffcdcd7207 */ /* 0x000fe20001000000 */
        /* <DEDUP_REMOVED lines=41> */
[----:B------:R-:W-:-:S02]  /*22900*/  IMAD.MOV.U32 R7, RZ, RZ, RZ ;  /* 0x000000ffff077224 */ /* 0x000fc400078e00ff */
[----:B-1----:R-:W-:Y:S01]  /*22910*/  FADD.FTZ R9, R3, R6 ;  /* 0x0000000603097221 */ /* 0x002fe20000010000 */
[----:B------:R-:W-:Y:S01]  /*22920*/  IMAD.MOV.U32 R6, RZ, RZ, -0x800000 ;  /* 0xff800000ff067424 */ /* 0x000fe200078e00ff */
[----:B------:R-:W0:Y:S04]  /*22930*/  SHFL.BFLY PT, R3, R2, 0x1, 0x1f ;  /* 0x0c201f0002037f89 */ /* 0x000e2800000e0000 */
[----:B------:R-:W1:Y:S01]  /*22940*/  SHFL.BFLY PT, R10, R9, 0x1, 0x1f ;  /* 0x0c201f00090a7f89 */ /* 0x000e6200000e0000 */
[----:B0-----:R-:W-:Y:S01]  /*22950*/  FADD.FTZ R13, R2, R3 ;  /* 0x00000003020d7221 */ /* 0x001fe20000010000 */
[----:B------:R-:W-:Y:S01]  /*22960*/  IMAD.MOV.U32 R2, RZ, RZ, RZ ;  /* 0x000000ffff027224 */ /* 0x000fe200078e00ff */
[----:B------:R-:W-:Y:S01]  /*22970*/  SEL R3, RZ, 0x1, P2 ;  /* 0x00000001ff037807 */ /* 0x000fe20001000000 */
[----:B-1----:R-:W-:-:S02]  /*22980*/  FADD.FTZ R14, R9, R10 ;  /* 0x0000000a090e7221 */ /* 0x002fc40000010000 */
[----:B------:R-:W-:Y:S02]  /*22990*/  FSETP.NE.FTZ.AND P0, PT, R13, RZ, PT ;  /* 0x000000ff0d00720b */ /* 0x000fe40003f15000 */
        /* <DEDUP_REMOVED lines=115> */
.L_x_6295:
        /* <DEDUP_REMOVED lines=53> */
[C---:B------:R-:W-:Y:S02]  /*23420*/  IADD3 R139, P2, R8.reuse, 0x20, RZ ;  /* 0x00000020088b7810 */ /* 0x040fe40007f5e0ff */
[C---:B------:R-:W-:Y:S02]  /*23430*/  IADD3 R141, P1, R8.reuse, 0x40, RZ ;  /* 0x00000040088d7810 */ /* 0x040fe40007f3e0ff */
[----:B------:R-:W-:Y:S01]  /*23440*/  LOP3.LUT R14, R139, 0x380, RZ, 0xc0, !PT ;  /* 0x000003808b0e7812 */ /* 0x000fe200078ec0ff */
[--C-:B------:R-:W-:Y:S01]  /*23450*/  IMAD.X R15, RZ, RZ, R9.reuse, P2 ;  /* 0x000000ffff0f7224 */ /* 0x100fe200010e0609 */
[----:B------:R-:W-:Y:S01]  /*23460*/  IADD3 R145, P5, R8, 0x4000, RZ ;  /* 0x0000400008917810 */ /* 0x000fe20007fbe0ff */
[--C-:B------:R-:W-:Y:S01]  /*23470*/  IMAD.X R21, RZ, RZ, R9.reuse, P1 ;  /* 0x000000ffff157224 */ /* 0x100fe200008e0609 */
[----:B------:R-:W-:Y:S02]  /*23480*/  SHF.R.U64 R14, R14, 0x3, RZ ;  /* 0x000000030e0e7819 */ /* 0x000fe400000012ff */
[C---:B------:R-:W-:Y:S01]  /*23490*/  IADD3 R38, P0, R8.reuse, 0x4020, RZ ;  /* 0x0000402008267810 */ /* 0x040fe20007f1e0ff */
[----:B------:R-:W-:Y:S01]  /*234a0*/  IMAD.X R35, RZ, RZ, R9, P5 ;  /* 0x000000ffff237224 */ /* 0x000fe200028e0609 */
[----:B------:R-:W-:-:S02]  /*234b0*/  LOP3.LUT R5, R8, 0x380, RZ, 0xc0, !PT ;  /* 0x0000038008057812 */ /* 0x000fc400078ec0ff */
[----:B------:R-:W-:Y:S01]  /*234c0*/  IADD3 R143, P6, R8, 0x60, RZ ;  /* 0x00000060088f7810 */ /* 0x000fe20007fde0ff */
[--C-:B------:R-:W-:Y:S01]  /*234d0*/  IMAD.X R39, RZ, RZ, R9.reuse, P0 ;  /* 0x000000ffff277224 */ /* 0x100fe200000e0609 */
[----:B------:R-:W-:Y:S02]  /*234e0*/  LOP3.LUT R20, R141, 0x380, RZ, 0xc0, !PT ;  /* 0x000003808d147812 */ /* 0x000fe400078ec0ff */
[----:B------:R-:W-:Y:S01]  /*234f0*/  LOP3.LUT R14, R14, R139, RZ, 0x3c, !PT ;  /* 0x0000008b0e0e7212 */ /* 0x000fe200078e3cff */
[----:B------:R-:W-:Y:S01]  /*23500*/  IMAD.X R31, RZ, RZ, R9, P6 ;  /* 0x000000ffff1f7224 */ /* 0x000fe200030e0609 */
[----:B------:R-:W-:Y:S02]  /*23510*/  LOP3.LUT R34, R145, 0x380, RZ, 0xc0, !PT ;  /* 0x0000038091227812 */ /* 0x000fe400078ec0ff */
[----:B------:R-:W-:Y:S02]  /*23520*/  LOP3.LUT R139, R38, 0x380, RZ, 0xc0, !PT ;  /* 0x00000380268b7812 */ /* 0x000fe400078ec0ff */
[----:B------:R-:W-:-:S02]  /*23530*/  SHF.R.U64 R5, R5, 0x3, RZ ;  /* 0x0000000305057819 */ /* 0x000fc400000012ff */
[----:B------:R-:W-:Y:S02]  /*23540*/  SHF.R.U64 R20, R20, 0x3, RZ ;  /* 0x0000000314147819 */ /* 0x000fe400000012ff */
[----:B------:R-:W-:Y:S02]  /*23550*/  IADD3 R42, P4, R8, 0x4040, RZ ;  /* 0x00004040082a7810 */ /* 0x000fe40007f9e0ff */
[----:B------:R-:W-:Y:S02]  /*23560*/  SHF.R.U64 R34, R34, 0x3, RZ ;  /* 0x0000000322227819 */ /* 0x000fe400000012ff */
[----:B------:R-:W-:Y:S01]  /*23570*/  SHF.R.U64 R139, R139, 0x3, RZ ;  /* 0x000000038b8b7819 */ /* 0x000fe200000012ff */
[----:B------:R-:W-:Y:S01]  /*23580*/  IMAD.X R43, RZ, RZ, R9, P4 ;  /* 0x000000ffff2b7224 */ /* 0x000fe200020e0609 */
[C---:B------:R-:W-:Y:S02]  /*23590*/  IADD3 R46, P3, R8.reuse, 0x4060, RZ ;  /* 0x00004060082e7810 */ /* 0x040fe40007f7e0ff */
[----:B------:R-:W-:-:S02]  /*235a0*/  IADD3 R50, P2, R8, 0x8000, RZ ;  /* 0x0000800008327810 */ /* 0x000fc40007f5e0ff */
[C---:B------:R-:W-:Y:S01]  /*235b0*/  IADD3 R2, P1, R8.reuse, 0x8020, RZ ;  /* 0x0000802008027810 */ /* 0x040fe20007f3e0ff */
[--C-:B------:R-:W-:Y:S01]  /*235c0*/  IMAD.X R47, RZ, RZ, R9.reuse, P3 ;  /* 0x000000ffff2f7224 */ /* 0x100fe200018e0609 */
[C---:B-1----:R-:W-:Y:S01]  /*235d0*/  IADD3 R24, P6, R8.reuse, 0x8040, RZ ;  /* 0x0000804008187810 */ /* 0x042fe20007fde0ff */
[--C-:B------:R-:W-:Y:S01]  /*235e0*/  IMAD.X R51, RZ, RZ, R9.reuse, P2 ;  /* 0x000000ffff337224 */ /* 0x100fe200010e0609 */
[----:B------:R-:W-:Y:S01]  /*235f0*/  IADD3 R86, P5, R8, 0x8060, RZ ;  /* 0x0000806008567810 */ /* 0x000fe20007fbe0ff */
[--C-:B------:R-:W-:Y:S01]  /*23600*/  IMAD.X R55, RZ, RZ, R9.reuse, P1 ;  /* 0x000000ffff377224 */ /* 0x100fe200008e0609 */
[----:B------:R-:W-:Y:S01]  /*23610*/  LOP3.LUT R30, R143, 0x380, RZ, 0xc0, !PT ;  /* 0x000003808f1e7812 */ /* 0x000fe200078ec0ff */
[--C-:B------:R-:W-:Y:S01]  /*23620*/  IMAD.X R59, RZ, RZ, R9.reuse, P6 ;  /* 0x000000ffff3b7224 */ /* 0x100fe200030e0609 */
[----:B------:R-:W-:Y:S01]  /*23630*/  LOP3.LUT R8, R5, R8, RZ, 0x3c, !PT ;  /* 0x0000000805087212 */ /* 0x000fe200078e3cff */
[----:B------:R-:W-:Y:S01]  /*23640*/  IMAD.X R5, RZ, RZ, R9, P5 ;  /* 0x000000ffff057224 */ /* 0x000fe200028e0609 */
[----:B------:R-:W-:-:S02]  /*23650*/  LOP3.LUT R20, R20, R141, RZ, 0x3c, !PT ;  /* 0x0000008d14147212 */ /* 0x000fc400078e3cff */
[----:B------:R-:W-:Y:S02]  /*23660*/  LOP3.LUT R34, R34, R145, RZ, 0x3c, !PT ;  /* 0x0000009122227212 */ /* 0x000fe400078e3cff */
[----:B------:R-:W-:Y:S02]  /*23670*/  LOP3.LUT R141, R42, 0x380, RZ, 0xc0, !PT ;  /* 0x000003802a8d7812 */ /* 0x000fe400078ec0ff */
[----:B------:R-:W-:Y:S02]  /*23680*/  LOP3.LUT R38, R139, R38, RZ, 0x3c, !PT ;  /* 0x000000268b267212 */ /* 0x000fe400078e3cff */
[----:B------:R-:W-:Y:S02]  /*23690*/  SHF.R.U64 R30, R30, 0x3, RZ ;  /* 0x000000031e1e7819 */ /* 0x000fe400000012ff */
[----:B------:R-:W-:Y:S02]  /*236a0*/  LOP3.LUT R145, R50, 0x380, RZ, 0xc0, !PT ;  /* 0x0000038032917812 */ /* 0x000fe400078ec0ff */
[----:B------:R-:W-:-:S02]  /*236b0*/  LOP3.LUT R139, R24, 0x380, RZ, 0xc0, !PT ;  /* 0x00000380188b7812 */ /* 0x000fc400078ec0ff */
[----:B------:R-:W-:Y:S02]  /*236c0*/  MOV R94, R8 ;  /* 0x00000008005e7202 */ /* 0x000fe40000000f00 */
[----:B------:R-:W-:Y:S02]  /*236d0*/  F2FP.BF16.F32.PACK_AB R8, R4, R0 ;  /* 0x000000000408723e */ /* 0x000fe400000010ff */
[----:B------:R-:W-:Y:S02]  /*236e0*/  SHF.R.U64 R141, R141, 0x3, RZ ;  /* 0x000000038d8d7819 */ /* 0x000fe400000012ff */
[----:B------:R-:W-:Y:S02]  /*236f0*/  LOP3.LUT R0, R2, 0x380, RZ, 0xc0, !PT ;  /* 0x0000038002007812 */ /* 0x000fe400078ec0ff */
[----:B------:R-:W-:Y:S02]  /*23700*/  LOP3.LUT R30, R30, R143, RZ, 0x3c, !PT ;  /* 0x0000008f1e1e7212 */ /* 0x000fe400078e3cff */
[----:B------:R-:W-:-:S02]  /*23710*/  SHF.R.U64 R145, R145, 0x3, RZ ;  /* 0x0000000391917819 */ /* 0x000fc400000012ff */
[----:B------:R-:W-:Y:S02]  /*23720*/  SHF.R.U64 R139, R139, 0x3, RZ ;  /* 0x000000038b8b7819 */ /* 0x000fe400000012ff */
[----:B------:R-:W-:Y:S02]  /*23730*/  LOP3.LUT R143, R46, 0x380, RZ, 0xc0, !PT ;  /* 0x000003802e8f7812 */ /* 0x000fe400078ec0ff */
[----:B------:R-:W-:Y:S02]  /*23740*/  F2FP.BF16.F32.PACK_AB R9, R138, R10 ;  /* 0x0000000a8a09723e */ /* 0x000fe400000010ff */
[----:B------:R-:W-:Y:S02]  /*23750*/  F2FP.BF16.F32.PACK_AB R10, R29, R28 ;  /* 0x0000001c1d0a723e */ /* 0x000fe400000010ff */
[----:B------:R-:W-:Y:S02]  /*23760*/  LOP3.LUT R42, R141, R42, RZ, 0x3c, !PT ;  /* 0x0000002a8d2a7212 */ /* 0x000fe400078e3cff */
[----:B------:R-:W-:Y:S01]  /*23770*/  SHF.R.U64 R29, R0, 0x3, RZ ;  /* 0x00000003001d7819 */ /* 0x000fe200000012ff */
[----:B------:R-:W-:Y:S01]  /*23780*/  STSM.16.M88.4 [R94], R8 ;  /* 0x000000085e007844 */ /* 0x000fe20000000200 */
[----:B------:R-:W-:-:S02]  /*23790*/  LOP3.LUT R50, R145, R50, RZ, 0x3c, !PT ;  /* 0x0000003291327212 */ /* 0x000fc400078e3cff */
[----:B------:R-:W-:Y:S02]  /*237a0*/  LOP3.LUT R58, R139, R24, RZ, 0x3c, !PT ;  /* 0x000000188b3a7212 */ /* 0x000fe400078e3cff */
[----:B------:R-:W-:Y:S02]  /*237b0*/  SHF.R.U64 R143, R143, 0x3, RZ ;  /* 0x000000038f8f7819 */ /* 0x000fe400000012ff */
[----:B------:R-:W-:Y:S02]  /*237c0*/  LOP3.LUT R141, R86, 0x380, RZ, 0xc0, !PT ;  /* 0x00000380568d7812 */ /* 0x000fe400078ec0ff */
[----:B------:R-:W-:Y:S02]  /*237d0*/  MOV R24, R14 ;  /* 0x0000000e00187202 */ /* 0x000fe40000000f00 */
[----:B------:R-:W-:Y:S02]  /*237e0*/  MOV R15, R34 ;  /* 0x00000022000f7202 */ /* 0x000fe40000000f00 */
[----:B------:R-:W-:-:S02]  /*237f0*/  LOP3.LUT R54, R29, R2, RZ, 0x3c, !PT ;  /* 0x000000021d367212 */ /* 0x000fc400078e3cff */
[----:B------:R-:W-:Y:S02]  /*23800*/  MOV R14, R42 ;  /* 0x0000002a000e7202 */ /* 0x000fe40000000f00 */
[----:B------:R-:W-:Y:S02]  /*23810*/  F2FP.BF16.F32.PACK_AB R34, R37, R36 ;  /* 0x000000242522723e */ /* 0x000fe400000010ff */
[----:B------:R-:W-:Y:S02]  /*23820*/  F2FP.BF16.F32.PACK_AB R35, R135, R124 ;  /* 0x0000007c8723723e */ /* 0x000fe400000010ff */
[----:B------:R-:W-:Y:S02]  /*23830*/  MOV R20, R20 ;  /* 0x0000001400147202 */ /* 0x000fe40000000f00 */
        /* <DEDUP_REMOVED lines=18> */
[----:B-1----:R-:W-:Y:S01]  /*23960*/  IMAD.MOV.U32 R20, RZ, RZ, RZ ;  /* 0x000000ffff147224 */ /* 0x002fe200078e00ff */
[----:B------:R-:W-:Y:S01]  /*23970*/  ISETP.NE.U32.AND P0, PT, RZ, UR4, PT ;  /* 0x00000004ff007c0c */ /* 0x000fe2000bf05070 */
[----:B------:R-:W-:Y:S01]  /*23980*/  STSM.16.M88.4 [R38], R64 ;  /* 0x0000004026007844 */ /* 0x000fe20000000200 */
[----:B------:R-:W-:-:S02]  /*23990*/  IADD3 R8, P1, R233, UR4, RZ ;  /* 0x00000004e9087c10 */ /* 0x000fc4000ff3e0ff */
[----:B------:R-:W-:Y:S01]  /*239a0*/  MOV R54, R54 ;  /* 0x0000003600367202 */ /* 0x000fe20000000f00 */
[----:B------:R-:W-:Y:S01]  /*239b0*/  STSM.16.M88.4 [R14], R72 ;  /* 0x000000480e007844 */ /* 0x000fe20000000200 */
[----:B------:R-:W-:Y:S02]  /*239c0*/  MOV R10, R4 ;  /* 0x00000004000a7202 */ /* 0x000fe40000000f00 */
[----:B------:R-:W-:Y:S01]  /*239d0*/  ISETP.NE.AND.EX P0, PT, RZ, UR5, PT, P0 ;  /* 0x00000005ff007c0c */ /* 0x000fe2000bf05300 */
[----:B------:R-:W-:Y:S01]  /*239e0*/  STSM.16.M88.4 [R46], R80 ;  /* 0x000000502e007844 */ /* 0x000fe20000000200 */
[----:B------:R-:W-:Y:S01]  /*239f0*/  IADD3.X R9, R234, UR5, RZ, P1, !PT ;  /* 0x00000005ea097c10 */ /* 0x000fe20008ffe4ff */
[----:B------:R-:W-:Y:S02]  /*23a00*/  ULDC.64 UR4, c[0x0][0xc08] ;  /* 0x0003020000047ab9 */ /* 0x000fe40000000a00 */
[----:B------:R1:W-:Y:S01]  /*23a10*/  STSM.16.M88.4 [R2], R88 ;  /* 0x0000005802007844 */ /* 0x0003e20000000200 */
[----:B------:R-:W-:-:S03]  /*23a20*/  ISETP.NE.U32.AND P2, PT, RZ, UR4, PT ;  /* 0x00000004ff007c0c */ /* 0x000fc6000bf45070 */
[----:B------:R2:W-:Y:S04]  /*23a30*/  STSM.16.M88.4 [R54], R96 ;  /* 0x0000006036007844 */ /* 0x0005e80000000200 */
[----:B------:R2:W-:Y:S01]  /*23a40*/  STSM.16.M88.4 [R0], R104 ;  /* 0x0000006800007844 */ /* 0x0005e20000000200 */
[----:B------:R-:W-:-:S03]  /*23a50*/  ISETP.NE.AND.EX P2, PT, RZ, UR5, PT, P2 ;  /* 0x00000005ff007c0c */ /* 0x000fc6000bf45320 */
[----:B------:R2:W-:Y:S01]  /*23a60*/  STSM.16.M88.4 [R10], R112 ;  /* 0x000000700a007844 */ /* 0x0005e20000000200 */
[----:B------:R-:W-:Y:S09]  /*23a70*/  BAR.SYNC.DEFER_BLOCKING 0x1, 0x100 ;  /* 0x0044000000007b1d */ /* 0x000ff20000010000 */
[----:B------:R-:W-:Y:S01]  /*23a80*/  @P2 IADD3 R4, P3, R233, UR4, RZ ;  /* 0x00000004e9042c10 */ /* 0x000fe2000ff7e0ff */
[----:B------:R-:W-:Y:S01]  /*23a90*/  ULDC UR4, c[0x0][0xa88] ;  /* 0x0002a20000047ab9 */ /* 0x000fe20000000800 */
[----:B-1----:R-:W1:Y:S01]  /*23aa0*/  LDC R2, c[0x0][0xbe8] ;  /* 0x0002fa00ff027b82 */ /* 0x002e620000000800 */
[----:B------:R-:W-:Y:S01]  /*23ab0*/  IMAD.U32 R7, RZ, RZ, UR4 ;  /* 0x00000004ff077e24 */ /* 0x000fe2000f8e00ff */
[----:B------:R-:W-:Y:S01]  /*23ac0*/  @P2 IADD3.X R5, R234, UR5, RZ, P3, !PT ;  /* 0x00000005ea052c10 */ /* 0x000fe20009ffe4ff */
[----:B------:R2:W5:Y:S04]  /*23ad0*/  @P0 LDG.E R20, desc[UR60][R8.64] ;  /* 0x0000003c08140981 */ /* 0x000568000c1e1900 */
[----:B------:R2:W5:Y:S01]  /*23ae0*/  @P2 LDG.E R7, desc[UR60][R4.64] ;  /* 0x0000003c04072981 */ /* 0x000562000c1e1900 */
[----:B-1----:R-:W-:-:S13]  /*23af0*/  ISETP.NE.AND P1, PT, R2, 0x1, PT ;  /* 0x000000010200780c */ /* 0x002fda0003f25270 */
[----:B------:R-:W1:Y:S08]  /*23b00*/  @P1 LDC R11, c[0x0][0xbec] ;  /* 0x0002fb00ff0b1b82 */ /* 0x000e700000000800 */
[----:B------:R-:W3:Y:S01]  /*23b10*/  @P1 LDC R29, c[0x0][0xbf0] ;  /* 0x0002fc00ff1d1b82 */ /* 0x000ee20000000800 */
[----:B--2---:R-:W-:Y:S05]  /*23b20*/  @P2 BRA `(.L_x_6391) ;  /* 0x0000000000102947 */ /* 0x004fea0003800000 */
[----:B------:R-:W-:Y:S05]  /*23b30*/  @!P0 BRA `(.L_x_6391) ;  /* 0x00000000000c8947 */ /* 0x000fea0003800000 */
[----:B------:R-:W2:Y:S04]  /*23b40*/  LDG.E R0, desc[UR60][R8.64] ;  /* 0x0000003c08007981 */ /* 0x000ea8000c1e1900 */
[----:B-----5:R-:W2:Y:S02]  /*23b50*/  LDG.E R7, desc[UR60][R8.64+0x4] ;  /* 0x0000043c08077981 */ /* 0x020ea4000c1e1900 */
[----:B--2---:R-:W-:-:S07]  /*23b60*/  IMAD.IADD R7, R7, 0x1, -R0 ;  /* 0x0000000107077824 */ /* 0x004fce00078e0a00 */
.L_x_6391:
[----:B------:R-:W2:Y:S01]  /*23b70*/  LDL.LU R8, [R1+0x54] ;  /* 0x0000540001087983 */ /* 0x000ea20000300800 */
[----:B------:R-:W-:Y:S01]  /*23b80*/  SHF.R.S32.HI R24, RZ, 0x1f, R232 ;  /* 0x0000001fff187819 */ /* 0x000fe200000114e8 */
[----:B------:R-:W-:Y:S01]  /*23b90*/  IMAD.IADD R10, R228, 0x1, R222 ;  /* 0x00000001e40a7824 */ /* 0x000fe200078e02de */
[----:B------:R-:W-:Y:S01]  /*23ba0*/  ULDC.64 UR4, c[0x0][0xb90] ;  /* 0x0002e40000047ab9 */ /* 0x000fe20000000a00 */
[----:B------:R-:W4:Y:S01]  /*23bb0*/  LDL R31, [R1+0x8c] ;  /* 0x00008c00011f7983 */ /* 0x000f220000100800 */
[----:B-----5:R-:W-:Y:S01]  /*23bc0*/  SHF.R.S32.HI R21, RZ, 0x1f, R20 ;  /* 0x0000001fff157819 */ /* 0x020fe20000011414 */
[----:B------:R-:W-:Y:S01]  /*23bd0*/  IMAD R5, R24, UR4, RZ ;  /* 0x0000000418057c24 */ /* 0x000fe2000f8e02ff */
[----:B------:R-:W0:Y:S01]  /*23be0*/  S2R R35, SR_TID.X ;  /* 0x0000000000237919 */ /* 0x000e220000002100 */
[----:B-1----:R-:W-:Y:S01]  /*23bf0*/  @P1 IMAD.HI.U32 R0, R10, R11, RZ ;  /* 0x0000000b0a001227 */ /* 0x002fe200078e00ff */
[----:B------:R-:W-:Y:S01]  /*23c00*/  SEL R235, R235, RZ, !P0 ;  /* 0x000000ffebeb7207 */ /* 0x000fe20004000000 */
[----:B------:R-:W1:Y:S02]  /*23c10*/  @P1 LDC R67, c[0x0][0xbec] ;  /* 0x0002fb00ff431b82 */ /* 0x000e640000000800 */
[----:B------:R-:W-:Y:S01]  /*23c20*/  IMAD.MOV.U32 R9, RZ, RZ, R10 ;  /* 0x000000ffff097224 */ /* 0x000fe200078e000a */
[----:B---3--:R-:W-:Y:S01]  /*23c30*/  @P1 SHF.R.U32.HI R9, RZ, R29, R0 ;  /* 0x0000001dff091219 */ /* 0x008fe20000011600 */
[----:B------:R-:W-:-:S02]  /*23c40*/  IMAD R15, R232, UR5, R5 ;  /* 0x00000005e80f7c24 */ /* 0x000fc4000f8e0205 */
[----:B------:R-:W-:Y:S01]  /*23c50*/  IMAD.WIDE.U32 R4, R232, UR4, R20 ;  /* 0x00000004e8047c25 */ /* 0x000fe2000f8e0014 */
[----:B------:R-:W-:Y:S01]  /*23c60*/  ULDC.64 UR4, c[0x0][0xb98] ;  /* 0x0002e60000047ab9 */ /* 0x000fe20000000a00 */
[----:B------:R-:W3:Y:S02]  /*23c70*/  @P1 LDC R69, c[0x0][0xbf0] ;  /* 0x0002fc00ff451b82 */ /* 0x000ee40000000800 */
[----:B------:R-:W-:Y:S02]  /*23c80*/  IMAD.IADD R5, R5, 0x1, R15 ;  /* 0x0000000105057824 */ /* 0x000fe400078e020f */
[----:B0-----:R-:W-:-:S05]  /*23c90*/  VIADD R35, R35, 0xffffff80 ;  /* 0xffffff8023237836 */ /* 0x001fca0000000000 */
[----:B------:R-:W-:-:S04]  /*23ca0*/  SHF.R.S32.HI R68, RZ, 0x1f, R35 ;  /* 0x0000001fff447819 */ /* 0x000fc80000011423 */
[----:B------:R-:W-:-:S04]  /*23cb0*/  LEA.HI R68, R68, R35, RZ, 0x3 ;  /* 0x0000002344447211 */ /* 0x000fc800078f18ff */
[----:B------:R-:W-:Y:S01]  /*23cc0*/  SHF.R.S32.HI R68, RZ, 0x3, R68 ;  /* 0x00000003ff447819 */ /* 0x000fe20000011444 */
[----:B------:R-:W-:-:S04]  /*23cd0*/  IMAD.MOV R15, RZ, RZ, -R9 ;  /* 0x000000ffff0f7224 */ /* 0x000fc800078e0a09 */
[----:B------:R-:W-:Y:S02]  /*23ce0*/  IMAD R11, R68, 0x40, R223 ;  /* 0x00000040440b7824 */ /* 0x000fe400078e02df */
[----:B------:R-:W-:-:S04]  /*23cf0*/  IMAD.WIDE.U32 R4, R235, UR4, R4 ;  /* 0x00000004eb047c25 */ /* 0x000fc8000f8e0004 */
[----:B------:R-:W-:-:S04]  /*23d00*/  IMAD.WIDE R12, R11, 0x2, R12 ;  /* 0x000000020b0c7825 */ /* 0x000fc800078e020c */
[----:B------:R-:W-:Y:S01]  /*23d10*/  IMAD R11, R2, R15, R10 ;  /* 0x0000000f020b7224 */ /* 0x000fe200078e020a */
[----:B------:R-:W-:Y:S02]  /*23d20*/  SHF.R.S32.HI R15, RZ, 0x1f, R9 ;  /* 0x0000001fff0f7819 */ /* 0x000fe40000011409 */
[----:B------:R-:W-:-:S04]  /*23d30*/  SHF.R.S32.HI R34, RZ, 0x1f, R35 ;  /* 0x0000001fff227819 */ /* 0x000fc80000011423 */
[----:B------:R-:W-:-:S04]  /*23d40*/  LEA.HI R34, R34, R35, RZ, 0x7 ;  /* 0x0000002322227211 */ /* 0x000fc800078f38ff */
[----:B------:R-:W-:Y:S01]  /*23d50*/  LOP3.LUT R34, R34, 0xffffff80, RZ, 0xc0, !PT ;  /* 0xffffff8022227812 */ /* 0x000fe200078ec0ff */
[----:B------:R-:W-:-:S04]  /*23d60*/  IMAD R64, R7, R2, RZ ;  /* 0x0000000207407224 */ /* 0x000fc800078e02ff */
[----:B------:R-:W-:Y:S01]  /*23d70*/  IMAD.IADD R34, R35, 0x1, -R34 ;  /* 0x0000000123227824 */ /* 0x000fe200078e0a22 */
        /* <DEDUP_REMOVED lines=14> */
[----:B------:R-:W-:Y:S01]  /*23e60*/  IMAD.X R57, RZ, RZ, R13, P4 ;  /* 0x000000ffff397224 */ /* 0x000fe200020e060d */
[----:B------:R-:W-:Y:S01]  /*23e70*/  BSSY B1, `(.L_x_6392) ;  /* 0x0000099000017945 */ /* 0x000fe20003800000 */
[----:B------:R-:W-:Y:S02]  /*23e80*/  SHF.R.S32.HI R70, RZ, 0x1f, R229 ;  /* 0x0000001fff467819 */ /* 0x000fe400000114e5 */
[----:B------:R-:W-:Y:S02]  /*23e90*/  SHF.R.S32.HI R71, RZ, 0x1f, R223 ;  /* 0x0000001fff477819 */ /* 0x000fe400000114df */
[----:B--2---:R-:W-:-:S05]  /*23ea0*/  SEL R0, R8, RZ, !P0 ;  /* 0x000000ff08007207 */ /* 0x004fca0004000000 */
[----:B------:R-:W-:Y:S01]  /*23eb0*/  IMAD R8, R0, UR4, RZ ;  /* 0x0000000400087c24 */ /* 0x000fe2000f8e02ff */
[----:B------:R-:W-:-:S03]  /*23ec0*/  IADD3 R4, P0, R9, R4, RZ ;  /* 0x0000000409047210 */ /* 0x000fc60007f1e0ff */
[----:B------:R-:W-:Y:S01]  /*23ed0*/  IMAD R10, R235, UR5, R8 ;  /* 0x00000005eb0a7c24 */ /* 0x000fe2000f8e0208 */
[----:B------:R-:W-:Y:S01]  /*23ee0*/  SHF.R.S32.HI R8, RZ, 0x1f, R11 ;  /* 0x0000001fff087819 */ /* 0x000fe2000001140b */
[----:B------:R-:W-:-:S03]  /*23ef0*/  ULDC.64 UR4, c[0x0][0xb88] ;  /* 0x0002e20000047ab9 */ /* 0x000fc60000000a00 */
[----:B------:R-:W-:Y:S01]  /*23f00*/  IADD3.X R5, R15, R5, R10, P0, !PT ;  /* 0x000000050f057210 */ /* 0x000fe200007fe40a */
[----:B------:R-:W-:Y:S01]  /*23f10*/  IMAD R10, R8, UR4, RZ ;  /* 0x00000004080a7c24 */ /* 0x000fe2000f8e02ff */
[----:B------:R-:W-:-:S03]  /*23f20*/  IADD3 R9, P2, R12, 0x1000, RZ ;  /* 0x000010000c097810 */ /* 0x000fc60007f5e0ff */
[C---:B------:R-:W-:Y:S02]  /*23f30*/  IMAD R29, R11.reuse, UR5, R10 ;  /* 0x000000050b1d7c24 */ /* 0x040fe4000f8e020a */
[----:B------:R-:W-:Y:S01]  /*23f40*/  IMAD.WIDE.U32 R4, R11, UR4, R4 ;  /* 0x000000040b047c25 */ /* 0x000fe2000f8e0004 */
        /* <DEDUP_REMOVED lines=8> */
[----:B----4-:R-:W-:Y:S01]  /*23fd0*/  IMAD.IADD R31, R31, 0x1, R222 ;  /* 0x000000011f1f7824 */ /* 0x010fe200078e02de */
[----:B------:R-:W-:Y:S01]  /*23fe0*/  LOP3.LUT R8, R8, R9, RZ, 0x3c, !PT ;  /* 0x0000000908087212 */ /* 0x000fe200078e3cff */
[----:B------:R-:W-:Y:S01]  /*23ff0*/  IMAD.X R9, RZ, RZ, R13, P2 ;  /* 0x000000ffff097224 */ /* 0x000fe200010e060d */
[----:B------:R-:W-:Y:S01]  /*24000*/  LOP3.LUT R36, R37, 0x380, RZ, 0xc0, !PT ;  /* 0x0000038025247812 */ /* 0x000fe200078ec0ff */
[----:B------:R-:W-:Y:S01]  /*24010*/  SHFL.IDX PT, R58, R30, 0x1, 0x1c1f ;  /* 0x003c1f001e3a7f89 */ /* 0x000fe200000e0000 */
[----:B------:R-:W-:Y:S01]  /*24020*/  IADD3 R45, P2, R12, 0x7000, RZ ;  /* 0x000070000c2d7810 */ /* 0x000fe20007f5e0ff */
[----:B------:R-:W-:Y:S01]  /*24030*/  ULDC.64 UR4, c[0x0][0xaa0] ;  /* 0x0002a80000047ab9 */ /* 0x000fe20000000a00 */
[----:B------:R-:W-:Y:S01]  /*24040*/  SHF.R.U64 R36, R36, 0x3, RZ ;  /* 0x0000000324247819 */ /* 0x000fe200000012ff */
[----:B------:R-:W0:Y:S01]  /*24050*/  SHFL.IDX PT, R55, R4, RZ, 0x1c1f ;  /* 0x001c1fff04377589 */ /* 0x000e2200000e0000 */
[----:B------:R-:W-:-:S03]  /*24060*/  LOP3.LUT R44, R45, 0x380, RZ, 0xc0, !PT ;  /* 0x000003802d2c7812 */ /* 0x000fc600078ec0ff */
[----:B------:R-:W2:Y:S01]  /*24070*/  SHFL.IDX PT, R59, R4, 0x1, 0x1c1f ;  /* 0x003c1f00043b7f89 */ /* 0x000ea200000e0000 */
[----:B------:R-:W-:Y:S01]  /*24080*/  LOP3.LUT R36, R36, R37, RZ, 0x3c, !PT ;  /* 0x0000002524247212 */ /* 0x000fe200078e3cff */
[--C-:B------:R-:W-:Y:S01]  /*24090*/  IMAD.X R37, RZ, RZ, R13.reuse, P0 ;  /* 0x000000ffff257224 */ /* 0x100fe200000e060d */
[----:B------:R-:W-:Y:S01]  /*240a0*/  SHF.R.U64 R44, R44, 0x3, RZ ;  /* 0x000000032c2c7819 */ /* 0x000fe200000012ff */
[C---:B------:R-:W-:Y:S01]  /*240b0*/  VIADD R5, R31.reuse, 0x8 ;  /* 0x000000081f057836 */ /* 0x040fe20000000000 */
[----:B------:R-:W-:Y:S02]  /*240c0*/  LOP3.LUT P0, RZ, R34, 0x3, RZ, 0xc0, !PT ;  /* 0x0000000322ff7812 */ /* 0x000fe4000780c0ff */
[----:B------:R-:W-:Y:S01]  /*240d0*/  LOP3.LUT R44, R44, R45, RZ, 0x3c, !PT ;  /* 0x0000002d2c2c7212 */ /* 0x000fe200078e3cff */
[----:B------:R-:W-:Y:S01]  /*240e0*/  IMAD.X R45, RZ, RZ, R13, P2 ;  /* 0x000000ffff2d7224 */ /* 0x000fe200010e060d */
[-C--:B------:R-:W-:Y:S02]  /*240f0*/  ISETP.GE.OR P2, PT, R31, R64.reuse, P0 ;  /* 0x000000401f00720c */ /* 0x080fe40000746670 */
[----:B------:R-:W-:-:S02]  /*24100*/  ISETP.GE.OR P0, PT, R5, R64, P0 ;  /* 0x000000400500720c */ /* 0x000fc40000706670 */
[C---:B------:R-:W-:Y:S02]  /*24110*/  IADD3 R15, P6, R12.reuse, 0x2000, RZ ;  /* 0x000020000c0f7810 */ /* 0x040fe40007fde0ff */
[----:B------:R-:W-:-:S07]  /*24120*/  IADD3 R29, P5, R12, 0x3000, RZ ;  /* 0x000030000c1d7810 */ /* 0x000fce0007fbe0ff */
[----:B0-----:R-:W-:Y:S04]  /*24130*/  @!P2 ST.E desc[UR60][R54.64], R6 ;  /* 0x000000063600a985 */ /* 0x001fe8000c10193c */
[----:B--2---:R0:W-:Y:S01]  /*24140*/  @!P0 ST.E desc[UR60][R58.64], R3 ;  /* 0x000000033a008985 */ /* 0x0041e2000c10193c */
[----:B------:R-:W-:Y:S02]  /*24150*/  LOP3.LUT R14, R15, 0x380, RZ, 0xc0, !PT ;  /* 0x000003800f0e7812 */ /* 0x000fe400078ec0ff */
[----:B------:R-:W-:Y:S02]  /*24160*/  LOP3.LUT R28, R29, 0x380, RZ, 0xc0, !PT ;  /* 0x000003801d1c7812 */ /* 0x000fe400078ec0ff */
[C---:B------:R-:W-:Y:S02]  /*24170*/  IADD3 R10, P3, R12.reuse, 0xb000, RZ ;  /* 0x0000b0000c0a7810 */ /* 0x040fe40007f7e0ff */
[----:B------:R-:W-:Y:S01]  /*24180*/  LOP3.LUT R11, R12, 0x380, RZ, 0xc0, !PT ;  /* 0x000003800c0b7812 */ /* 0x000fe200078ec0ff */
[----:B------:R-:W-:-:S02]  /*24190*/  IMAD.MOV.U32 R5, RZ, RZ, R13 ;  /* 0x000000ffff057224 */ /* 0x000fc400078e000d */
[----:B0-----:R-:W-:Y:S01]  /*241a0*/  IMAD R3, R21, UR4, RZ ;  /* 0x0000000415037c24 */ /* 0x001fe2000f8e02ff */
[----:B------:R-:W5:Y:S03]  /*241b0*/  LD.E.128 R32, desc[UR60][R32.64] ;  /* 0x0000003c20207980 */ /* 0x000f66000c101d00 */
[C---:B------:R-:W-:Y:S01]  /*241c0*/  IMAD R3, R20.reuse, UR5, R3 ;  /* 0x0000000514037c24 */ /* 0x040fe2000f8e0203 */
[----:B------:R-:W5:Y:S01]  /*241d0*/  LD.E.128 R36, desc[UR60][R36.64] ;  /* 0x0000003c24247980 */ /* 0x000f62000c101d00 */
[----:B------:R-:W-:Y:S01]  /*241e0*/  IMAD.WIDE.U32 R20, R20, UR4, RZ ;  /* 0x0000000414147c25 */ /* 0x000fe2000f8e00ff */
[----:B------:R-:W-:Y:S01]  /*241f0*/  SHF.R.U64 R14, R14, 0x3, RZ ;  /* 0x000000030e0e7819 */ /* 0x000fe200000012ff */
[----:B------:R-:W-:Y:S01]  /*24200*/  ULDC.64 UR4, c[0x0][0xae8] ;  /* 0x0002ba0000047ab9 */ /* 0x000fe20000000a00 */
[----:B------:R-:W-:Y:S01]  /*24210*/  SHF.R.U64 R28, R28, 0x3, RZ ;  /* 0x000000031c1c7819 */ /* 0x000fe200000012ff */
[----:B------:R-:W-:Y:S01]  /*24220*/  IMAD.IADD R21, R21, 0x1, R3 ;  /* 0x0000000115157824 */ /* 0x000fe200078e0203 */
[----:B------:R-:W5:Y:S01]  /*24230*/  LD.E.128 R40, desc[UR60][R40.64] ;  /* 0x0000003c28287980 */ /* 0x000f62000c101d00 */
[----:B------:R-:W-:Y:S01]  /*24240*/  IMAD R3, R231, 0x20, R68 ;  /* 0x00000020e7037824 */ /* 0x000fe200078e0244 */
[----:B------:R-:W-:Y:S01]  /*24250*/  LOP3.LUT R14, R14, R15, RZ, 0x3c, !PT ;  /* 0x0000000f0e0e7212 */ /* 0x000fe200078e3cff */
[--C-:B------:R-:W-:Y:S01]  /*24260*/  IMAD.X R15, RZ, RZ, R13.reuse, P6 ;  /* 0x000000ffff0f7224 */ /* 0x100fe200030e060d */
[----:B------:R-:W-:Y:S01]  /*24270*/  LOP3.LUT R28, R28, R29, RZ, 0x3c, !PT ;  /* 0x0000001d1c1c7212 */ /* 0x000fe200078e3cff */
[----:B------:R-:W-:Y:S01]  /*24280*/  IMAD.X R29, RZ, RZ, R13, P5 ;  /* 0x000000ffff1d7224 */ /* 0x000fe200028e060d */
[----:B------:R-:W-:Y:S01]  /*24290*/  IADD3 R49, P6, R12, 0x8000, RZ ;  /* 0x000080000c317810 */ /* 0x000fe20007fde0ff */
[----:B------:R-:W-:Y:S01]  /*242a0*/  IMAD.IADD R66, R222, 0x1, R3 ;  /* 0x00000001de427824 */ /* 0x000fe200078e0203 */
[----:B------:R-:W-:Y:S01]  /*242b0*/  IADD3 R53, P5, R12, 0x9000, RZ ;  /* 0x000090000c357810 */ /* 0x000fe20007fbe0ff */
[----:B------:R-:W-:Y:S01]  /*242c0*/  IMAD R65, R24, UR4, RZ ;  /* 0x0000000418417c24 */ /* 0x000fe2000f8e02ff */
[----:B------:R-:W-:Y:S01]  /*242d0*/  LOP3.LUT R48, R49, 0x380, RZ, 0xc0, !PT ;  /* 0x0000038031307812 */ /* 0x000fe200078ec0ff */
[----:B-1----:R-:W-:Y:S01]  /*242e0*/  @P1 IMAD.HI.U32 R24, R66, R67, RZ ;  /* 0x0000004342181227 */ /* 0x002fe200078e00ff */
[----:B------:R-:W-:Y:S01]  /*242f0*/  LOP3.LUT R52, R53, 0x380, RZ, 0xc0, !PT ;  /* 0x0000038035347812 */ /* 0x000fe200078ec0ff */
[----:B------:R-:W5:Y:S01]  /*24300*/  LD.E.128 R28, desc[UR60][R28.64] ;  /* 0x0000003c1c1c7980 */ /* 0x000f62000c101d00 */
[----:B------:R-:W-:Y:S01]  /*24310*/  LOP3.LUT R7, R10, 0x380, RZ, 0xc0, !PT ;  /* 0x000003800a077812 */ /* 0x000fe200078ec0ff */
[----:B------:R-:W-:-:S02]  /*24320*/  IMAD R65, R232, UR5, R65 ;  /* 0x00000005e8417c24 */ /* 0x000fc4000f8e0241 */
[----:B------:R-:W-:Y:S01]  /*24330*/  IMAD.WIDE.U32 R20, R232, UR4, R20 ;  /* 0x00000004e8147c25 */ /* 0x000fe2000f8e0014 */
[----:B------:R-:W-:Y:S01]  /*24340*/  ULDC.64 UR4, c[0x0][0xaf0] ;  /* 0x0002bc0000047ab9 */ /* 0x000fe20000000a00 */
[----:B------:R-:W-:Y:S01]  /*24350*/  SHF.R.U64 R48, R48, 0x3, RZ ;  /* 0x0000000330307819 */ /* 0x000fe200000012ff */
[----:B------:R-:W5:Y:S01]  /*24360*/  LD.E.128 R44, desc[UR60][R44.64] ;  /* 0x0000003c2c2c7980 */ /* 0x000f62000c101d00 */
[----:B------:R-:W-:Y:S01]  /*24370*/  IMAD.MOV.U32 R3, RZ, RZ, R66 ;  /* 0x000000ffff037224 */ /* 0x000fe200078e0042 */
[----:B------:R-:W-:Y:S01]  /*24380*/  SHF.R.U64 R52, R52, 0x3, RZ ;  /* 0x0000000334347819 */ /* 0x000fe200000012ff */
[----:B------:R-:W-:Y:S01]  /*24390*/  IMAD R0, R0, UR4, RZ ;  /* 0x0000000400007c24 */ /* 0x000fe2000f8e02ff */
[----:B---3--:R-:W-:Y:S01]  /*243a0*/  @P1 SHF.R.U32.HI R3, RZ, R69, R24 ;  /* 0x00000045ff031219 */ /* 0x008fe20000011618 */
[----:B------:R-:W-:Y:S01]  /*243b0*/  IMAD.IADD R21, R21, 0x1, R65 ;  /* 0x0000000115157824 */ /* 0x000fe200078e0241 */
        /* <DEDUP_REMOVED lines=8> */
[----:B------:R-:W-:Y:S01]  /*24440*/  SHF.R.S32.HI R0, RZ, 0x1f, R3 ;  /* 0x0000001fff007819 */ /* 0x000fe20000011403 */
[--C-:B------:R-:W-:Y:S01]  /*24450*/  IMAD.X R49, RZ, RZ, R13.reuse, P6 ;  /* 0x000000ffff317224 */ /* 0x100fe200030e060d */
[----:B------:R-:W-:Y:S01]  /*24460*/  LOP3.LUT R4, R11, R12, RZ, 0x3c, !PT ;  /* 0x0000000c0b047212 */ /* 0x000fe200078e3cff */
[--C-:B------:R-:W-:Y:S01]  /*24470*/  IMAD.X R53, RZ, RZ, R13.reuse, P5 ;  /* 0x000000ffff357224 */ /* 0x100fe200028e060d */
[----:B------:R-:W-:Y:S01]  /*24480*/  LOP3.LUT R60, R7, R10, RZ, 0x3c, !PT ;  /* 0x0000000a073c7212 */ /* 0x000fe200078e3cff */
[----:B------:R-:W-:Y:S01]  /*24490*/  IMAD.X R61, RZ, RZ, R13, P3 ;  /* 0x000000ffff3d7224 */ /* 0x000fe200018e060d */
[----:B------:R-:W5:Y:S01]  /*244a0*/  LD.E.128 R8, desc[UR60][R8.64] ;  /* 0x0000003c08087980 */ /* 0x000f62000c101d00 */
[----:B------:R-:W-:-:S02]  /*244b0*/  IMAD.MOV R67, RZ, RZ, -R3 ;  /* 0x000000ffff437224 */ /* 0x000fc400078e0a03 */
        /* <DEDUP_REMOVED lines=8> */
[----:B------:R-:W5:Y:S04]  /*24540*/  LD.E.128 R52, desc[UR60][R52.64] ;  /* 0x0000003c34347980 */ /* 0x000f68000c101d00 */
[----:B------:R-:W5:Y:S01]  /*24550*/  LD.E.128 R60, desc[UR60][R60.64] ;  /* 0x0000003c3c3c7980 */ /* 0x000f62000c101d00 */
[----:B------:R-:W-:Y:S01]  /*24560*/  IMAD.WIDE.U32 R2, R3, UR4, R20 ;  /* 0x0000000403027c25 */ /* 0x000fe2000f8e0014 */
[----:B------:R-:W-:Y:S01]  /*24570*/  ULDC.64 UR4, c[0x0][0xad8] ;  /* 0x0002b60000047ab9 */ /* 0x000fe20000000a00 */
        /* <DEDUP_REMOVED lines=8> */
[----:B------:R-:W-:Y:S02]  /*24600*/  IMAD.IADD R69, R68, 0x1, R222 ;  /* 0x0000000144457824 */ /* 0x000fe400078e02de */
        /* <DEDUP_REMOVED lines=14> */
[----:B------:R-:W-:Y:S02]  /*246f0*/  SHF.R.S32.HI R68, RZ, 0x1f, R230 ;  /* 0x0000001fff447819 */ /* 0x000fe400000114e6 */
        /* <DEDUP_REMOVED lines=16> */
.L_x_6393:
[----:B------:R-:W-:Y:S05]  /*24800*/  BSYNC B1 ;  /* 0x0000000000017941 */ /* 0x000fea0003800000 */
.L_x_6392:
        /* <DEDUP_REMOVED lines=17> */
.L_x_6395:
[----:B------:R-:W-:Y:S05]  /*24920*/  BSYNC B1 ;  /* 0x0000000000017941 */ /* 0x000fea0003800000 */
.L_x_6394:
        /* <DEDUP_REMOVED lines=17> */
.L_x_6397:
[----:B------:R-:W-:Y:S05]  /*24a40*/  BSYNC B1 ;  /* 0x0000000000017941 */ /* 0x000fea0003800000 */
.L_x_6396:
[----:B0-----:R-:W-:Y:S01]  /*24a50*/  VIADD R3, R69, 0x60 ;  /* 0x0000006045037836 */ /* 0x001fe20000000000 */
[----:B------:R0:W0:Y:S04]  /*24a60*/  SHFL.IDX PT, R0, R65, 0x3, 0x181f ;  /* 0x00781f0041007f89 */ /* 0x00002800000e0000 */
[----:B------:R-:W-:Y:S01]  /*24a70*/  ISETP.GE.AND P0, PT, R3, R64, PT ;  /* 0x000000400300720c */ /* 0x000fe20003f06270 */
[----:B-1--4-:R-:W1:-:S12]  /*24a80*/  SHFL.IDX PT, R24, R24, 0x3, 0x181f ;  /* 0x00781f0018187f89 */ /* 0x012e5800000e0000 */
        /* <DEDUP_REMOVED lines=16> */
.L_x_6390:
        /* <DEDUP_REMOVED lines=27> */
.L_x_6399:
[----:B------:R-:W2:Y:S01]  /*24d40*/  LDL.LU R2, [R1+0x54] ;  /* 0x0000540001027983 */ /* 0x000ea20000300800 */
[----:B------:R-:W-:Y:S01]  /*24d50*/  BSSY B1, `(.L_x_6400) ;  /* 0x000002d000017945 */ /* 0x000fe20003800000 */
[----:B------:R-:W-:Y:S02]  /*24d60*/  SHF.R.S32.HI R10, RZ, 0x1f, R232 ;  /* 0x0000001fff0a7819 */ /* 0x000fe400000114e8 */
[----:B------:R-:W-:Y:S02]  /*24d70*/  SEL R235, R235, RZ, !P0 ;  /* 0x000000ffebeb7207 */ /* 0x000fe40004000000 */
[----:B-----5:R-:W-:Y:S02]  /*24d80*/  SHF.R.S32.HI R11, RZ, 0x1f, R6 ;  /* 0x0000001fff0b7819 */ /* 0x020fe40000011406 */
[----:B--2---:R-:W-:Y:S01]  /*24d90*/  SEL R12, R2, RZ, !P0 ;  /* 0x000000ff020c7207 */ /* 0x004fe20004000000 */
[----:B------:R-:W-:Y:S06]  /*24da0*/  @P3 BRA `(.L_x_6401) ;  /* 0x00000000009c3947 */ /* 0x000fec0003800000 */
[----:B------:R-:W2:Y:S01]  /*24db0*/  S2R R3, SR_TID.X ;  /* 0x0000000000037919 */ /* 0x000ea20000002100 */
[----:B------:R-:W3:Y:S02]  /*24dc0*/  LDC R9, c[0x0][0xbe8] ;  /* 0x0002fa00ff097b82 */ /* 0x000ee40000000800 */
[----:B---3--:R-:W-:Y:S01]  /*24dd0*/  IMAD R2, R0, R9, RZ ;  /* 0x0000000900027224 */ /* 0x008fe200078e02ff */
[----:B--2---:R-:W-:-:S04]  /*24de0*/  IADD3 R8, R222, -0x80, R3 ;  /* 0xffffff80de087810 */ /* 0x004fc80007ffe003 */
        /* <DEDUP_REMOVED lines=35> */
.L_x_6401:
[----:B------:R-:W-:Y:S05]  /*25020*/  BSYNC B1 ;  /* 0x0000000000017941 */ /* 0x000fea0003800000 */
.L_x_6400:
[----:B------:R-:W-:Y:S01]  /*25030*/  SHF.R.S32.HI R8, RZ, 0x1f, R20 ;  /* 0x0000001fff087819 */ /* 0x000fe20000011414 */
[----:B------:R-:W-:Y:S01]  /*25040*/  ULDC.64 UR4, c[0x0][0xaa0] ;  /* 0x0002a80000047ab9 */ /* 0x000fe20000000a00 */
[----:B------:R-:W-:Y:S01]  /*25050*/  BSSY B1, `(.L_x_6402) ;  /* 0x0000041000017945 */ /* 0x000fe20003800000 */
[----:B--2---:R-:W-:Y:S01]  /*25060*/  IMAD R3, R11, UR4, RZ ;  /* 0x000000040b037c24 */ /* 0x004fe2000f8e02ff */
[----:B------:R-:W-:Y:S02]  /*25070*/  LEA.HI R8, R8, R20, RZ, 0x3 ;  /* 0x0000001408087211 */ /* 0x000fe400078f18ff */
[----:B------:R-:W-:Y:S01]  /*25080*/  SHF.R.S32.HI R13, RZ, 0x1f, R230 ;  /* 0x0000001fff0d7819 */ /* 0x000fe200000114e6 */
[C---:B------:R-:W-:Y:S01]  /*25090*/  IMAD R5, R6.reuse, UR5, R3 ;  /* 0x0000000506057c24 */ /* 0x040fe2000f8e0203 */
[----:B------:R-:W-:Y:S01]  /*250a0*/  SHF.R.S32.HI R8, RZ, 0x3, R8 ;  /* 0x00000003ff087819 */ /* 0x000fe20000011408 */
[----:B------:R-:W-:Y:S01]  /*250b0*/  IMAD.WIDE.U32 R2, R6, UR4, RZ ;  /* 0x0000000406027c25 */ /* 0x000fe2000f8e00ff */
[----:B------:R-:W-:Y:S01]  /*250c0*/  ULDC.64 UR4, c[0x0][0xae8] ;  /* 0x0002ba0000047ab9 */ /* 0x000fe20000000a00 */
[----:B------:R-:W-:-:S02]  /*250d0*/  SHF.R.S32.HI R15, RZ, 0x1f, R229 ;  /* 0x0000001fff0f7819 */ /* 0x000fc400000114e5 */
[----:B------:R-:W-:Y:S01]  /*250e0*/  IMAD R7, R231, 0x20, R8 ;  /* 0x00000020e7077824 */ /* 0x000fe200078e0208 */
[----:B------:R-:W-:Y:S01]  /*250f0*/  SHF.R.S32.HI R20, RZ, 0x1f, R223 ;  /* 0x0000001fff147819 */ /* 0x000fe200000114df */
[----:B------:R-:W-:Y:S02]  /*25100*/  IMAD.IADD R3, R3, 0x1, R5 ;  /* 0x0000000103037824 */ /* 0x000fe400078e0205 */
        /* <DEDUP_REMOVED lines=53> */
.L_x_6403:
[----:B------:R-:W-:Y:S05]  /*25460*/  BSYNC B1 ;  /* 0x0000000000017941 */ /* 0x000fea0003800000 */
.L_x_6402:
        /* <DEDUP_REMOVED lines=17> */
.L_x_6405:
[----:B------:R-:W-:Y:S05]  /*25580*/  BSYNC B1 ;  /* 0x0000000000017941 */ /* 0x000fea0003800000 */
.L_x_6404:
        /* <DEDUP_REMOVED lines=17> */
.L_x_6407:
[----:B------:R-:W-:Y:S05]  /*256a0*/  BSYNC B1 ;  /* 0x0000000000017941 */ /* 0x000fea0003800000 */
.L_x_6406:
        /* <DEDUP_REMOVED lines=18> */
.L_x_6398:
[----:B------:R-:W-:Y:S05]  /*257d0*/  BSYNC B0 ;  /* 0x0000000000007941 */ /* 0x000fea0003800000 */
.L_x_6389:
[----:B------:R-:W-:Y:S02]  /*257e0*/  ULDC UR4, c[0x0][0xc3c] ;  /* 0x00030f0000047ab9 */ /* 0x000fe40000000800 */
[----:B-1----:R-:W-:-:S13]  /*257f0*/  ISETP.GE.AND P0, PT, R27, UR4, PT ;  /* 0x000000041b007c0c */ /* 0x002fda000bf06270 */
[----:B------:R-:W-:Y:S05]  /*25800*/  @!P0 BRA `(.L_x_6408) ;  /* 0xfffffdb800e88947 */ /* 0x000fea000383ffff */
[----:B------:R-:W-:Y:S05]  /*25810*/  BRA `(.L_x_6184) ;  /* 0x0000008400087947 */ /* 0x000fea0003800000 */
.L_x_6182:
        /* <DEDUP_REMOVED lines=18> */
.L_x_6409:
        /* <DEDUP_REMOVED lines=41> */
.L_x_6415:
        /* <DEDUP_REMOVED lines=12> */
.L_x_6414:
[----:B------:R-:W-:Y:S05]  /*25c90*/  BSYNC B0 ;  /* 0x0000000000007941 */ /* 0x000fea0003800000 */
.L_x_6413:
        /* <DEDUP_REMOVED lines=21> */
.L_x_6411:
        /* <DEDUP_REMOVED lines=20> */
.L_x_6416:
        /* <DEDUP_REMOVED lines=56> */
.L_x_6412:
[----:B------:R-:W-:Y:S02]  /*262b0*/  IMAD.MOV.U32 R17, RZ, RZ, RZ ;  /* 0x000000ffff117224 */ /* 0x000fe400078e00ff */
[----:B------:R-:W-:Y:S02]  /*262c0*/  IMAD.U32 R16, RZ, RZ, UR6 ;  /* 0x00000006ff107e24 */ /* 0x000fe4000f8e00ff */
[----:B------:R-:W-:-:S07]  /*262d0*/  IMAD.MOV.U32 R18, RZ, RZ, RZ ;  /* 0x000000ffff127224 */ /* 0x000fce00078e00ff */
.L_x_6417:
[----:B------:R-:W-:-:S13]  /*262e0*/  ISETP.NE.AND P0, PT, R0, RZ, PT ;  /* 0x000000ff0000720c */ /* 0x000fda0003f05270 */
[----:B------:R-:W1:Y:S01]  /*262f0*/  @!P0 S2R R3, SR_CgaCtaId ;  /* 0x0000000000038919 */ /* 0x000e620000008800 */
[----:B------:R-:W-:-:S04]  /*26300*/  @!P0 MOV R0, 0x400 ;  /* 0x0000040000008802 */ /* 0x000fc80000000f00 */
[----:B-1----:R-:W-:-:S05]  /*26310*/  @!P0 LEA R0, R3, R0, 0x18 ;  /* 0x0000000003008211 */ /* 0x002fca00078ec0ff */
[----:B------:R1:W-:Y:S01]  /*26320*/  @!P0 STS.128 [R0+0x368d0], R16 ;  /* 0x0368d01000008388 */ /* 0x0003e20000000c00 */
[----:B------:R-:W-:Y:S06]  /*26330*/  BAR.ARV 0x5, 0x180 ;  /* 0x0146000000007b1d */ /* 0x000fec0000002000 */
.L_x_6410:
        /* <DEDUP_REMOVED lines=51> */
.L_x_6568:
        /* <DEDUP_REMOVED lines=17> */
[----:B------:R0:W-:Y:S01]  /*26780*/  STL [R1+0x34], R4 ;  /* 0x0000340401007387 */ /* 0x0001e20000100800 */
[C-C-:B------:R-:W-:Y:S02]  /*26790*/  SHF.L.U64.HI R14, R4.reuse, 0x2, R5.reuse ;  /* 0x00000002040e7819 */ /* 0x140fe40000010205 */
[----:B------:R-:W-:Y:S01]  /*267a0*/  @P0 LEA.HI.X R3, R4, UR5, R5, 0x2, P1 ;  /* 0x0000000504030c11 */ /* 0x000fe200088f1405 */
[----:B------:R-:W-:Y:S01]  /*267b0*/  ULDC.64 UR4, c[0x0][0xa00] ;  /* 0x0002800000047ab9 */ /* 0x000fe20000000a00 */
[C---:B---3-5:R-:W-:Y:S01]  /*267c0*/  @P3 IADD3 R8, P1, R15.reuse, UR10, RZ ;  /* 0x0000000a0f083c10 */ /* 0x068fe2000ff3e0ff */
        /* <DEDUP_REMOVED lines=39> */
[----:B------:R-:W2:Y:S04]  /*26a40*/  LDG.E R12, desc[UR60][R2.64] ;  /* 0x0000003c020c7981 */ /* 0x000ea8000c1e1900 */
[----:B------:R-:W2:Y:S02]  /*26a50*/  LDG.E R2, desc[UR60][R2.64+0x4] ;  /* 0x0000043c02027981 */ /* 0x000ea4000c1e1900 */
[----:B--2--5:R-:W-:-:S05]  /*26a60*/  IMAD.IADD R13, R2, 0x1, -R12 ;  /* 0x00000001020d7824 */ /* 0x024fca00078e0a0c */
[----:B------:R0:W-:Y:S02]  /*26a70*/  STL [R1+0x40], R13 ;  /* 0x0000400d01007387 */ /* 0x0001e40000100800 */
.L_x_6419:
        /* <DEDUP_REMOVED lines=8> */
[----:B-1----:R-:W-:-:S04]  /*26b00*/  IADD3 R2, P1, R15, UR4, RZ ;  /* 0x000000040f027c10 */ /* 0x002fc8000ff3e0ff */
[----:B------:R-:W-:-:S05]  /*26b10*/  IADD3.X R3, R14, UR5, RZ, P1, !PT ;  /* 0x000000050e037c10 */ /* 0x000fca0008ffe4ff */
[----:B------:R1:W5:Y:S01]  /*26b20*/  LDG.E R9, desc[UR60][R2.64] ;  /* 0x0000003c02097981 */ /* 0x000362000c1e1900 */
[----:B------:R-:W-:Y:S05]  /*26b30*/  BRA `(.L_x_6421) ;  /* 0x0000000000107947 */ /* 0x000fea0003800000 */
.L_x_6420:
[----:B------:R-:W-:Y:S05]  /*26b40*/  @!P2 BRA `(.L_x_6421) ;  /* 0x00000000000ca947 */ /* 0x000fea0003800000 */
[----:B------:R-:W2:Y:S04]  /*26b50*/  LDG.E R9, desc[UR60][R6.64] ;  /* 0x0000003c06097981 */ /* 0x000ea8000c1e1900 */
[----:B------:R-:W2:Y:S02]  /*26b60*/  LDG.E R6, desc[UR60][R6.64+0x4] ;  /* 0x0000043c06067981 */ /* 0x000ea4000c1e1900 */
[----:B--2---:R-:W-:-:S07]  /*26b70*/  IMAD.IADD R9, R6, 0x1, -R9 ;  /* 0x0000000106097824 */ /* 0x004fce00078e0a09 */
.L_x_6421:
[----:B-1----:R-:W2:Y:S01]  /*26b80*/  @P0 LDG.E R2, desc[UR60][R4.64] ;  /* 0x0000003c04020981 */ /* 0x002ea2000c1e1900 */
[----:B------:R-:W1:Y:S03]  /*26b90*/  LDC R3, c[0x0][0x448] ;  /* 0x00011200ff037b82 */ /* 0x000e660000000800 */
[----:B------:R-:W2:Y:S01]  /*26ba0*/  @P0 LDG.E R4, desc[UR60][R4.64+0x4] ;  /* 0x0000043c04040981 */ /* 0x000ea2000c1e1900 */
[----:B-----5:R-:W-:Y:S01]  /*26bb0*/  IMAD.IADD R0, R9, 0x1, -R0 ;  /* 0x0000000109007824 */ /* 0x020fe200078e0a00 */
[----:B------:R-:W-:Y:S01]  /*26bc0*/  BSSY B0, `(.L_x_6422) ;  /* 0x0000176000007945 */ /* 0x000fe20003800000 */
[----:B------:R-:W-:Y:S02]  /*26bd0*/  PLOP3.LUT P5, PT, PT, PT, PT, 0x80, 0x0 ;  /* 0x000000000000781c */ /* 0x000fe40003faf070 */
[----:B-1----:R-:W-:-:S13]  /*26be0*/  ISETP.NE.AND P1, PT, R3, 0x1, PT ;  /* 0x000000010300780c */ /* 0x002fda0003f25270 */
[----:B------:R-:W1:Y:S01]  /*26bf0*/  @P1 LDC R3, c[0x0][0x44c] ;  /* 0x00011300ff031b82 */ /* 0x000e620000000800 */
[----:B--2---:R-:W-:-:S07]  /*26c00*/  @P0 IMAD.IADD R8, R4, 0x1, -R2 ;  /* 0x0000000104080824 */ /* 0x004fce00078e0a02 */
[----:B------:R-:W2:Y:S01]  /*26c10*/  @P1 LDC R4, c[0x0][0x450] ;  /* 0x00011400ff041b82 */ /* 0x000ea20000000800 */
[----:B------:R-:W-:-:S04]  /*26c20*/  IMAD.SHL.U32 R2, R17, 0x80, RZ ;  /* 0x0000008011027824 */ /* 0x000fc800078e00ff */
[----:B------:R-:W-:-:S04]  /*26c30*/  VIADD R2, R2, 0x7f ;  /* 0x0000007f02027836 */ /* 0x000fc80000000000 */
[----:B-1----:R-:W-:-:S04]  /*26c40*/  @P1 IMAD.HI.U32 R3, R2, R3, RZ ;  /* 0x0000000302031227 */ /* 0x002fc800078e00ff */
[----:B------:R-:W-:Y:S02]  /*26c50*/  IMAD.MOV.U32 R5, RZ, RZ, R2 ;  /* 0x000000ffff057224 */ /* 0x000fe400078e0002 */
[----:B------:R-:W-:Y:S01]  /*26c60*/  IMAD.MOV.U32 R2, RZ, RZ, RZ ;  /* 0x000000ffff027224 */ /* 0x000fe200078e00ff */
[----:B--2---:R-:W-:Y:S01]  /*26c70*/  @P1 SHF.R.U32.HI R5, RZ, R4, R3 ;  /* 0x00000004ff051219 */ /* 0x004fe20000011603 */
[----:B------:R-:W-:-:S04]  /*26c80*/  IMAD.IADD R4, R0, 0x1, R8 ;  /* 0x0000000100047824 */ /* 0x000fc800078e0208 */
[C---:B------:R-:W-:Y:S01]  /*26c90*/  VIADD R3, R4.reuse, 0x6f ;  /* 0x0000006f04037836 */ /* 0x040fe20000000000 */
[----:B------:R-:W-:-:S03]  /*26ca0*/  IADD3 R21, R4, 0x70, -R13 ;  /* 0x0000007004157810 */ /* 0x000fc60007ffe80d */
[----:B------:R-:W-:-:S04]  /*26cb0*/  IMAD.HI R6, R3, -0x6db6db6d, R2 ;  /* 0x9249249303067827 */ /* 0x000fc800078e0202 */
[----:B------:R-:W-:Y:S01]  /*26cc0*/  IMAD.IADD R3, R21, 0x1, R5 ;  /* 0x0000000115037824 */ /* 0x000fe200078e0205 */
[----:B------:R-:W-:-:S03]  /*26cd0*/  SHF.R.U32.HI R20, RZ, 0x1f, R6 ;  /* 0x0000001fff147819 */ /* 0x000fc60000011606 */
[----:B------:R-:W-:Y:S01]  /*26ce0*/  IMAD.HI R2, R3, -0x6db6db6d, R2 ;  /* 0x9249249303027827 */ /* 0x000fe200078e0202 */
        /* <DEDUP_REMOVED lines=8> */
[----:B------:R-:W-:Y:S02]  /*26d70*/  ISETP.GT.AND P1, PT, R2, R0, PT ;  /* 0x000000000200720c */ /* 0x000fe40003f24270 */
[----:B------:R-:W-:-:S05]  /*26d80*/  SHF.R.U32.HI R4, RZ, 0x4, R0 ;  /* 0x00000004ff047819 */ /* 0x000fca0000011600 */
[----:B------:R-:W-:-:S04]  /*26d90*/  IMAD.WIDE.U32 R4, R4, 0x24924925, RZ ;  /* 0x2492492504047825 */ /* 0x000fc800078e00ff */
[----:B------:R-:W-:Y:S02]  /*26da0*/  IMAD.MOV.U32 R9, RZ, RZ, R5 ;  /* 0x000000ffff097224 */ /* 0x000fe400078e0005 */
[----:B------:R-:W-:Y:S02]  /*26db0*/  @P1 VIADD R3, R2, 0x6f ;  /* 0x0000006f02031836 */ /* 0x000fe40000000000 */
[----:B------:R-:W-:Y:S02]  /*26dc0*/  @P1 IMAD.MOV.U32 R2, RZ, RZ, RZ ;  /* 0x000000ffff021224 */ /* 0x000fe400078e00ff */
[----:B------:R-:W-:Y:S02]  /*26dd0*/  IMAD.MOV.U32 R7, RZ, RZ, R9 ;  /* 0x000000ffff077224 */ /* 0x000fe400078e0009 */
[----:B------:R-:W-:-:S05]  /*26de0*/  @P1 IMAD.HI R2, R3, -0x6db6db6d, R2 ;  /* 0x9249249303021827 */ /* 0x000fca00078e0202 */
        /* <DEDUP_REMOVED lines=11> */
.L_x_6611:
[----:B--2---:R-:W-:Y:S02]  /*26ea0*/  ISETP.NE.AND P0, PT, R14, RZ, PT ;  /* 0x000000ff0e00720c */ /* 0x004fe40003f05270 */
[----:B------:R-:W-:-:S11]  /*26eb0*/  PLOP3.LUT P2, PT, PT, PT, PT, 0x8, 0x0 ;  /* 0x000000000000781c */ /* 0x000fd60003f4e170 */
[----:B------:R-:W-:Y:S05]  /*26ec0*/  @P0 BRA `(.L_x_6425) ;  /* 0x00000000000c0947 */ /* 0x000fea0003800000 */
[----:B------:R-:W-:-:S03]  /*26ed0*/  UMOV UR4, 0xffffffff ;  /* 0xffffffff00047882 */ /* 0x000fc60000000000 */
[----:B------:R-:W-:Y:S05]  /*26ee0*/  BRA.DIV UR4, `(.L_x_6426) ;  /* 0x0000007a04547947 */ /* 0x000fea000b800000 */
[----:B------:R-:W-:-:S13]  /*26ef0*/  ELECT P2, URZ, PT ;  /* 0x00000000003f782f */ /* 0x000fda0003840000 */
.L_x_6425:
        /* <DEDUP_REMOVED lines=10> */
.L_x_6614:
[----:B------:R-:W-:Y:S05]  /*26fa0*/  BSYNC B1 ;  /* 0x0000000000017941 */ /* 0x000fea0003800000 */
.L_x_6427:
        /* <DEDUP_REMOVED lines=13> */
.L_x_6615:
[----:B------:R-:W-:Y:S05]  /*27080*/  BSYNC B2 ;  /* 0x0000000000027941 */ /* 0x000fea0003800000 */
.L_x_6431:
        /* <DEDUP_REMOVED lines=8> */
.L_x_6434:
[----:B------:R-:W-:Y:S05]  /*27110*/  BSYNC B2 ;  /* 0x0000000000027941 */ /* 0x000fea0003800000 */
.L_x_6433:
        /* <DEDUP_REMOVED lines=14> */
.L_x_6435:
        /* <DEDUP_REMOVED lines=16> */
.L_x_6436:
        /* <DEDUP_REMOVED lines=16> */
.L_x_6437:
        /* <DEDUP_REMOVED lines=13> */
.L_x_6616:
[----:B------:R-:W-:Y:S05]  /*274d0*/  BSYNC B2 ;  /* 0x0000000000027941 */ /* 0x000fea0003800000 */
.L_x_6438:
        /* <DEDUP_REMOVED lines=10> */
.L_x_6441:
[----:B------:R-:W-:Y:S05]  /*27580*/  BSYNC B2 ;  /* 0x0000000000027941 */ /* 0x000fea0003800000 */
.L_x_6440:
        /* <DEDUP_REMOVED lines=8> */
.L_x_6442:
        /* <DEDUP_REMOVED lines=15> */
.L_x_6443:
        /* <DEDUP_REMOVED lines=15> */
.L_x_6444:
        /* <DEDUP_REMOVED lines=10> */
.L_x_6430:
[----:B------:R-:W-:Y:S05]  /*27890*/  BSYNC B1 ;  /* 0x0000000000017941 */ /* 0x000fea0003800000 */
.L_x_6429:
        /* <DEDUP_REMOVED lines=13> */
.L_x_6461:
        /* <DEDUP_REMOVED lines=14> */
.L_x_6617:
[----:B------:R-:W-:Y:S05]  /*27a50*/  BSYNC B2 ;  /* 0x0000000000027941 */ /* 0x000fea0003800000 */
.L_x_6447:
        /* <DEDUP_REMOVED lines=8> */
.L_x_6450:
[----:B------:R-:W-:Y:S05]  /*27ae0*/  BSYNC B2 ;  /* 0x0000000000027941 */ /* 0x000fea0003800000 */
.L_x_6449:
        /* <DEDUP_REMOVED lines=13> */
.L_x_6451:
        /* <DEDUP_REMOVED lines=16> */
.L_x_6452:
        /* <DEDUP_REMOVED lines=16> */
.L_x_6453:
        /* <DEDUP_REMOVED lines=13> */
.L_x_6618:
[----:B------:R-:W-:Y:S05]  /*27e90*/  BSYNC B2 ;  /* 0x0000000000027941 */ /* 0x000fea0003800000 */
.L_x_6454:
        /* <DEDUP_REMOVED lines=10> */
.L_x_6457:
[----:B------:R-:W-:Y:S05]  /*27f40*/  BSYNC B2 ;  /* 0x0000000000027941 */ /* 0x000fea0003800000 */
.L_x_6456:
        /* <DEDUP_REMOVED lines=8> */
.L_x_6458:
        /* <DEDUP_REMOVED lines=15> */
.L_x_6459:
        /* <DEDUP_REMOVED lines=15> */
.L_x_6460:
        /* <DEDUP_REMOVED lines=10> */
.L_x_6446:
[----:B------:R-:W-:Y:S05]  /*28250*/  BSYNC B1 ;  /* 0x0000000000017941 */ /* 0x000fea0003800000 */
.L_x_6445:
        /* <DEDUP_REMOVED lines=12> */
.L_x_6423:
[----:B------:R-:W-:Y:S05]  /*28320*/  BSYNC B0 ;  /* 0x0000000000007941 */ /* 0x000fea0003800000 */
.L_x_6422:
        /* <DEDUP_REMOVED lines=9> */
[----:B-1----:R-:W-:Y:S01]  /*283c0*/  @P0 SHF.R.U32.HI R0, RZ, R3, R2 ;  /* 0x00000003ff000219 */ /* 0x002fe20000011602 */
[----:B------:R-:W-:-:S04]  /*283d0*/  IMAD.MOV.U32 R2, RZ, RZ, RZ ;  /* 0x000000ffff027224 */ /* 0x000fc800078e00ff */
[----:B------:R-:W-:-:S04]  /*283e0*/  IMAD.IADD R3, R21, 0x1, R0 ;  /* 0x0000000115037824 */ /* 0x000fc800078e0200 */
[----:B------:R-:W-:-:S05]  /*283f0*/  IMAD.HI R2, R3, -0x6db6db6d, R2 ;  /* 0x9249249303027827 */ /* 0x000fca00078e0202 */
        /* <DEDUP_REMOVED lines=23> */
.L_x_6463:
        /* <DEDUP_REMOVED lines=21> */
.L_x_6466:
[----:B------:R-:W-:Y:S05]  /*286c0*/  BSYNC B6 ;  /* 0x0000000000067941 */ /* 0x000fea0003800000 */
.L_x_6465:
        /* <DEDUP_REMOVED lines=21> */
.L_x_6469:
        /* <DEDUP_REMOVED lines=16> */
.L_x_6468:
[----:B------:R-:W-:Y:S05]  /*28920*/  BSYNC B6 ;  /* 0x0000000000067941 */ /* 0x000fea0003800000 */
.L_x_6467:
[----:B------:R-:W2:Y:S01]  /*28930*/  LDL.LU R2, [R1] ;  /* 0x0000000001027983 */ /* 0x000ea20000300800 */
[----:B------:R-:W-:-:S03]  /*28940*/  ULDC.64 UR4, c[0x0][0x9f8] ;  /* 0x00027e0000047ab9 */ /* 0x000fc60000000a00 */
[----:B------:R-:W3:Y:S04]  /*28950*/  LDL.LU R4, [R1+0x10] ;  /* 0x0000100001047983 */ /* 0x000ee80000300800 */
[----:B------:R-:W4:Y:S01]  /*28960*/  LDL R7, [R1+0x14] ;  /* 0x0000140001077983 */ /* 0x000f220000100800 */
[----:B------:R-:W-:-:S03]  /*28970*/  ISETP.NE.U32.AND P0, PT, RZ, UR4, PT ;  /* 0x00000004ff007c0c */ /* 0x000fc6000bf05070 */
        /* <DEDUP_REMOVED lines=20> */
.L_x_6621:
        /* <DEDUP_REMOVED lines=12> */
.L_x_6624:
        /* <DEDUP_REMOVED lines=25> */
.L_x_6473:
[----:B------:R-:W3:Y:S04]  /*28d10*/  LDL R7, [R1+0x4] ;  /* 0x0000040001077983 */ /* 0x000ee80000100800 */
[----:B-12---:R-:W3:Y:S04]  /*28d20*/  LDL R0, [R1+0xc] ;  /* 0x00000c0001007983 */ /* 0x006ee80000100800 */
[----:B------:R-:W2:Y:S01]  /*28d30*/  LDL R2, [R1+0x18] ;  /* 0x0000180001027983 */ /* 0x000ea20000100800 */
[----:B---3--:R-:W-:Y:S01]  /*28d40*/  IMAD R0, R0, 0x8, R7 ;  /* 0x0000000800007824 */ /* 0x008fe200078e0207 */
[----:B--2---:R-:W-:-:S04]  /*28d50*/  SHF.L.U32 R2, R2, 0x1f, RZ ;  /* 0x0000001f02027819 */ /* 0x004fc800000006ff */
[----:B------:R-:W1:Y:S02]  /*28d60*/  SYNCS.PHASECHK.TRANS64.TRYWAIT P0, [R0+URZ+0x36840], R2 ;  /* 0x03684002000075a7 */ /* 0x000e64000800017f */
[----:B-1----:R-:W-:Y:S05]  /*28d70*/  @!P0 BRA `(.L_x_6474) ;  /* 0x0000005c00908947 */ /* 0x002fea0003800000 */
.L_x_6625:
        /* <DEDUP_REMOVED lines=10> */
.L_x_6475:
        /* <DEDUP_REMOVED lines=37> */
.L_x_6471:
        /* <DEDUP_REMOVED lines=43> */
.L_x_6477:
[----:B------:R-:W-:Y:S05]  /*29320*/  BSYNC B6 ;  /* 0x0000000000067941 */ /* 0x000fea0003800000 */
.L_x_6476:
        /* <DEDUP_REMOVED lines=16> */
[----:B------:R-:W-:Y:S02]  /*29430*/  LOP3.LUT R8, R8, 0x38, RZ, 0xc0, !PT ;  /* 0x0000003808087812 */ /* 0x000fe400078ec0ff */
[----:B------:R-:W-:Y:S02]  /*29440*/  LOP3.LUT R9, R9, 0x80, RZ, 0xfc, !PT ;  /* 0x0000008009097812 */ /* 0x000fe400078efcff */
[----:B------:R-:W-:Y:S01]  /*29450*/  SHF.R.U32.HI R10, RZ, 0x3, R10 ;  /* 0x00000003ff0a7819 */ /* 0x000fe2000001160a */
[----:B---3--:R-:W-:-:S02]  /*29460*/  IMAD.MOV.U32 R3, RZ, RZ, R6 ;  /* 0x000000ffff037224 */ /* 0x008fc400078e0006 */
        /* <DEDUP_REMOVED lines=46> */
[----:B------:R-:W-:-:S03]  /*29750*/  IMAD R17, R17, 0x80, R10 ;  /* 0x0000008011117824 */ /* 0x000fc600078e020a */
[----:B------:R-:W-:Y:S04]  /*29760*/  SHFL.IDX PT, R4, R2, RZ, 0x181f ;  /* 0x00181fff02047589 */ /* 0x000fe800000e0000 */
[----:B------:R-:W-:Y:S01]  /*29770*/  SHFL.IDX PT, R6, R2, 0x1, 0x181f ;  /* 0x00381f0002067f89 */ /* 0x000fe200000e0000 */
[----:B--2---:R-:W-:-:S03]  /*29780*/  IMAD R0, R5, R7, RZ ;  /* 0x0000000705007224 */ /* 0x004fc600078e02ff */
[----:B------:R-:W0:Y:S02]  /*29790*/  SHFL.IDX PT, R5, R3, RZ, 0x181f ;  /* 0x00181fff03057589 */ /* 0x000e2400000e0000 */
[----:B------:R-:W-:-:S13]  /*297a0*/  ISETP.GE.AND P2, PT, R17, R0, PT ;  /* 0x000000001100720c */ /* 0x000fda0003f46270 */
[----:B0-----:R-:W-:-:S05]  /*297b0*/  @!P2 LEA R5, P4, R8, R5, 0x1 ;  /* 0x000000050805a211 */ /* 0x001fca00078808ff */
[----:B------:R-:W-:-:S05]  /*297c0*/  @!P2 IMAD.X R4, RZ, RZ, R4, P4 ;  /* 0x000000ffff04a224 */ /* 0x000fca00020e0604 */
[----:B------:R-:W-:-:S04]  /*297d0*/  @!P2 LOP3.LUT R5, R5, R4, RZ, 0x3c, !PT ;  /* 0x000000040505a212 */ /* 0x000fc800078e3cff */
[----:B------:R-:W-:-:S04]  /*297e0*/  @!P2 LOP3.LUT R4, R5, R4, RZ, 0x3c, !PT ;  /* 0x000000040504a212 */ /* 0x000fc800078e3cff */
[----:B------:R-:W-:-:S05]  /*297f0*/  @!P2 LOP3.LUT R5, R5, R4, RZ, 0x3c, !PT ;  /* 0x000000040505a212 */ /* 0x000fca00078e3cff */
[----:B---3--:R-:W-:Y:S04]  /*29800*/  @!P2 LDGSTS.E.BYPASS.LTC128B.128 [R9+0x15400], desc[UR60][R4.64], !P3 ;  /* 0x154000000409afae */ /* 0x008fe8000d901d7c */
[----:B------:R-:W-:Y:S04]  /*29810*/  @!P2 LDGSTS.E.BYPASS.LTC128B.128 [R9+0x19400], desc[UR60][R4.64+0x80], !P0 ;  /* 0x194000800409afae */ /* 0x000fe8000c101d7c */
[----:B------:R0:W-:Y:S02]  /*29820*/  @!P2 LDGSTS.E.BYPASS.LTC128B.128 [R9+0x1d400], desc[UR60][R4.64+0x100], !P1 ;  /* 0x1d4001000409afae */ /* 0x0001e4000c901d7c */
[----:B0-----:R-:W-:-:S05]  /*29830*/  VIADD R4, R17, 0x10 ;  /* 0x0000001011047836 */ /* 0x001fca0000000000 */
[----:B------:R-:W-:Y:S02]  /*29840*/  ISETP.GE.AND P2, PT, R4, R0, PT ;  /* 0x000000000400720c */ /* 0x000fe40003f46270 */
[----:B------:R-:W0:Y:S11]  /*29850*/  SHFL.IDX PT, R4, R3, 0x1, 0x181f ;  /* 0x00381f0003047f89 */ /* 0x000e3600000e0000 */
        /* <DEDUP_REMOVED lines=59> */
[----:B------:R-:W0:Y:S04]  /*29c10*/  SHFL.IDX PT, R4, R3, 0x6, 0x181f ;  /* 0x00d81f0003047f89 */ /* 0x000e2800000e0000 */
[----:B------:R-:W1:Y:S07]  /*29c20*/  SHFL.IDX PT, R3, R3, 0x7, 0x181f ;  /* 0x00f81f0003037f89 */ /* 0x000e6e00000e0000 */
[----:B0-----:R-:W-:-:S05]  /*29c30*/  @!P2 LEA R5, P4, R8, R4, 0x1 ;  /* 0x000000040805a211 */ /* 0x001fca00078808ff */
[----:B------:R-:W-:-:S05]  /*29c40*/  @!P2 IMAD.X R4, RZ, RZ, R6, P4 ;  /* 0x000000ffff04a224 */ /* 0x000fca00020e0606 */
[----:B------:R-:W-:-:S04]  /*29c50*/  @!P2 LOP3.LUT R5, R5, R4, RZ, 0x3c, !PT ;  /* 0x000000040505a212 */ /* 0x000fc800078e3cff */
[----:B------:R-:W-:-:S04]  /*29c60*/  @!P2 LOP3.LUT R4, R5, R4, RZ, 0x3c, !PT ;  /* 0x000000040504a212 */ /* 0x000fc800078e3cff */
[----:B------:R-:W-:-:S05]  /*29c70*/  @!P2 LOP3.LUT R5, R5, R4, RZ, 0x3c, !PT ;  /* 0x000000040505a212 */ /* 0x000fca00078e3cff */
[----:B------:R-:W-:Y:S04]  /*29c80*/  @!P2 LDGSTS.E.BYPASS.LTC128B.128 [R9+0x18400], desc[UR60][R4.64], !P3 ;  /* 0x184000000409afae */ /* 0x000fe8000d901d7c */
[----:B------:R-:W-:Y:S04]  /*29c90*/  @!P2 LDGSTS.E.BYPASS.LTC128B.128 [R9+0x1c400], desc[UR60][R4.64+0x80], !P0 ;  /* 0x1c4000800409afae */ /* 0x000fe8000c101d7c */
[----:B------:R0:W-:Y:S04]  /*29ca0*/  @!P2 LDGSTS.E.BYPASS.LTC128B.128 [R9+0x20400], desc[UR60][R4.64+0x100], !P1 ;  /* 0x204001000409afae */ /* 0x0001e8000c901d7c */
[----:B01----:R0:W2:Y:S02]  /*29cb0*/  SHFL.IDX PT, R4, R2, 0x7, 0x181f ;  /* 0x00f81f0002047f89 */ /* 0x0030a400000e0000 */
.L_x_6642:
[----:B------:R-:W-:Y:S01]  /*29cc0*/  VIADD R17, R17, 0x70 ;  /* 0x0000007011117836 */ /* 0x000fe20000000000 */
[----:B------:R-:W-:Y:S04]  /*29cd0*/  BSSY B0, `(.L_x_6479) ;  /* 0x000000c000007945 */ /* 0x000fe80003800000 */
[----:B------:R-:W-:-:S13]  /*29ce0*/  ISETP.GE.AND P2, PT, R17, R0, PT ;  /* 0x000000001100720c */ /* 0x000fda0003f46270 */
[----:B------:R-:W-:Y:S05]  /*29cf0*/  @P2 BRA `(.L_x_6480) ;  /* 0x0000000000242947 */ /* 0x000fea0003800000 */
[----:B------:R-:W3:Y:S01]  /*29d00*/  LDL R5, [R1+0x30] ;  /* 0x0000300001057983 */ /* 0x000ee20000100800 */
[----:B0-----:R-:W-:-:S05]  /*29d10*/  LEA R2, P2, R8, R3, 0x1 ;  /* 0x0000000308027211 */ /* 0x001fca00078408ff */
[----:B--2---:R-:W-:-:S05]  /*29d20*/  IMAD.X R3, RZ, RZ, R4, P2 ;  /* 0x000000ffff037224 */ /* 0x004fca00010e0604 */
[----:B------:R-:W-:Y:S01]  /*29d30*/  @!PT LDS RZ, [RZ] ;  /* 0x00000000fffff984 */ /* 0x000fe20000000800 */
[----:B------:R-:W-:Y:S01]  /*29d40*/  @!PT LDS RZ, [RZ] ;  /* 0x00000000fffff984 */ /* 0x000fe20000000800 */
[----:B------:R-:W-:Y:S01]  /*29d50*/  @!PT LDS RZ, [RZ] ;  /* 0x00000000fffff984 */ /* 0x000fe20000000800 */
[----:B---3--:R1:W-:Y:S04]  /*29d60*/  LDGSTS.E.BYPASS.LTC128B.128 [R5+0x18c00], desc[UR60][R2.64], !P3 ;  /* 0x18c0000002057fae */ /* 0x0083e8000d901d7c */
[----:B------:R1:W-:Y:S04]  /*29d70*/  LDGSTS.E.BYPASS.LTC128B.128 [R5+0x1cc00], desc[UR60][R2.64+0x80], !P0 ;  /* 0x1cc0008002057fae */ /* 0x0003e8000c101d7c */
[----:B------:R1:W-:Y:S02]  /*29d80*/  LDGSTS.E.BYPASS.LTC128B.128 [R5+0x20c00], desc[UR60][R2.64+0x100], !P1 ;  /* 0x20c0010002057fae */ /* 0x0003e4000c901d7c */
.L_x_6480:
[----:B------:R-:W-:Y:S05]  /*29d90*/  BSYNC B0 ;  /* 0x0000000000007941 */ /* 0x000fea0003800000 */
.L_x_6479:
[----:B------:R3:W5:Y:S01]  /*29da0*/  LDL R8, [R1+0x4] ;  /* 0x0000040001087983 */ /* 0x0007620000100800 */
[----:B------:R-:W-:Y:S01]  /*29db0*/  PLOP3.LUT P0, PT, PT, PT, PT, 0x80, 0x0 ;  /* 0x000000000000781c */ /* 0x000fe20003f0f070 */
[----:B------:R-:W-:-:S12]  /*29dc0*/  NOP ;  /* 0x0000000000007918 */ /* 0x000fd80000000000 */
.L_x_6481:
[----:B01----:R-:W4:Y:S01]  /*29dd0*/  LDL R2, [R1+0x4] ;  /* 0x0000040001027983 */ /* 0x003f220000100800 */
[----:B------:R-:W-:Y:S02]  /*29de0*/  PLOP3.LUT P1, PT, P1, P0, PT, 0xa2, 0x0 ;  /* 0x000000000000781c */ /* 0x000fe40000f21472 */
[----:B----4-:R-:W-:-:S08]  /*29df0*/  @P0 R2UR P1, UR4, R2 ;  /* 0x00000000020402ca */ /* 0x010fd00000020000 */
[----:B------:R-:W-:-:S05]  /*29e00*/  @P0 PLOP3.LUT P0, PT, P1, PT, PT, 0x80, 0x0 ;  /* 0x000000000000081c */ /* 0x000fca0000f0f070 */
[----:B------:R-:W-:Y:S01]  /*29e10*/  @!P1 SYNCS.ARRIVE.TRANS64.RED.A0T1 RZ, [UR4+0x36800], RZ ;  /* 0x036800ffffff99a7 */ /* 0x000fe20008200404 */
[----:B------:R-:W-:Y:S07]  /*29e20*/  @!P1 ARRIVES.LDGSTSBAR.64.TRANSCNT [UR4+0x36800] ;  /* 0x03680000ff0099b0 */ /* 0x000fee0008000a84 */
[----:B------:R-:W-:Y:S05]  /*29e30*/  @P0 BRA.U.ANY `(.L_x_6481) ;  /* 0xfffffffd00e40947 */ /* 0x000fea000393ffff */
[----:B------:R-:W4:Y:S02]  /*29e40*/  LDL.LU R3, [R1+0x50] ;  /* 0x0000500001037983 */ /* 0x000f240000300800 */
[----:B----4-:R-:W-:-:S05]  /*29e50*/  VIADD R3, R3, 0x1 ;  /* 0x0000000103037836 */ /* 0x010fca0000000000 */
        /* <DEDUP_REMOVED lines=10> */
.L_x_6643:
[----:B------:R-:W-:Y:S05]  /*29f00*/  BSYNC B0 ;  /* 0x0000000000007941 */ /* 0x000fea0003800000 */
.L_x_6482:
[----:B0-----:R-:W4:Y:S01]  /*29f10*/  LDL R2, [R1+0x38] ;  /* 0x0000380001027983 */ /* 0x001f220000100800 */
[----:B------:R-:W-:Y:S01]  /*29f20*/  BSSY B0, `(.L_x_6484) ;  /* 0x000025b000007945 */ /* 0x000fe20003800000 */
[----:B----4-:R-:W-:-:S13]  /*29f30*/  ISETP.GE.AND P0, PT, R2, 0x2, PT ;  /* 0x000000020200780c */ /* 0x010fda0003f06270 */
[----:B------:R-:W-:Y:S05]  /*29f40*/  @!P0 BRA `(.L_x_6485) ;  /* 0x0000002400608947 */ /* 0x000fea0003800000 */
[C---:B------:R-:W-:Y:S01]  /*29f50*/  LOP3.LUT R0, R2.reuse, 0x1, RZ, 0xc0, !PT ;  /* 0x0000000102007812 */ /* 0x040fe200078ec0ff */
[----:B------:R-:W-:Y:S01]  /*29f60*/  VIADD R2, R2, 0xfffffffe ;  /* 0xfffffffe02027836 */ /* 0x000fe20000000000 */
[----:B------:R-:W-:Y:S02]  /*29f70*/  BSSY B2, `(.L_x_6486) ;  /* 0x00000cc000027945 */ /* 0x000fe40003800000 */
[----:B------:R-:W-:Y:S01]  /*29f80*/  ISETP.NE.U32.AND P0, PT, R0, 0x1, PT ;  /* 0x000000010000780c */ /* 0x000fe20003f05070 */
[----:B------:R-:W-:-:S12]  /*29f90*/  IMAD.MOV.U32 R0, RZ, RZ, R2 ;  /* 0x000000ffff007224 */ /* 0x000fd800078e0002 */
[----:B------:R-:W-:Y:S05]  /*29fa0*/  @!P0 BRA `(.L_x_6487) ;  /* 0x0000000c00208947 */ /* 0x000fea0003800000 */
[----:B------:R-:W4:Y:S04]  /*29fb0*/  LDL R5, [R1+0x8] ;  /* 0x0000080001057983 */ /* 0x000f280000100800 */
[----:B--2---:R-:W2:Y:S04]  /*29fc0*/  LDL R4, [R1+0xc] ;  /* 0x00000c0001047983 */ /* 0x004ea80000100800 */
[----:B------:R-:W3:Y:S01]  /*29fd0*/  LDL R3, [R1+0x18] ;  /* 0x0000180001037983 */ /* 0x000ee20000100800 */
[----:B------:R-:W-:Y:S01]  /*29fe0*/  BSSY B1, `(.L_x_6488) ;  /* 0x00000c0000017945 */ /* 0x000fe20003800000 */
[----:B----4-:R-:W-:Y:S01]  /*29ff0*/  LOP3.LUT P1, RZ, R5, 0x4, RZ, 0xc0, !PT ;  /* 0x0000000405ff7812 */ /* 0x010fe2000782c0ff */
[----:B--2--5:R-:W-:-:S05]  /*2a000*/  VIADD R8, R4, 0x1 ;  /* 0x0000000104087836 */ /* 0x024fca0000000000 */
[----:B------:R-:W-:-:S04]  /*2a010*/  ISETP.NE.AND P0, PT, R8, 0x2, PT ;  /* 0x000000020800780c */ /* 0x000fc80003f05270 */
[----:B------:R-:W-:Y:S02]  /*2a020*/  SEL R9, RZ, 0x1, P0 ;  /* 0x00000001ff097807 */ /* 0x000fe40000000000 */
[----:B------:R-:W-:Y:S02]  /*2a030*/  SEL R8, R8, RZ, P0 ;  /* 0x000000ff08087207 */ /* 0x000fe40000000000 */
[----:B---3--:R-:W-:Y:S01]  /*2a040*/  LOP3.LUT R9, R3, R9, RZ, 0x3c, !PT ;  /* 0x0000000903097212 */ /* 0x008fe200078e3cff */
        /* <DEDUP_REMOVED lines=27> */
.L_x_6490:
[----:B------:R-:W2:Y:S01]  /*2a200*/  LDL R0, [R1+0x4] ;  /* 0x0000040001007983 */ /* 0x000ea20000100800 */
[----:B------:R-:W-:Y:S01]  /*2a210*/  BSSY B3, `(.L_x_6491) ;  /* 0x0000005000037945 */ /* 0x000fe20003800000 */
[----:B--2---:R-:W-:Y:S01]  /*2a220*/  IMAD R3, R8, 0x8, R0 ;  /* 0x0000000808037824 */ /* 0x004fe200078e0200 */
[----:B------:R-:W-:-:S04]  /*2a230*/  SHF.L.U32 R0, R9, 0x1f, RZ ;  /* 0x0000001f09007819 */ /* 0x000fc800000006ff */
[----:B------:R-:W1:Y:S02]  /*2a240*/  SYNCS.PHASECHK.TRANS64.TRYWAIT P0, [R3+URZ+0x36840], R0 ;  /* 0x03684000030075a7 */ /* 0x000e64000800017f */
[----:B-1----:R-:W-:Y:S05]  /*2a250*/  @!P0 BRA `(.L_x_6492) ;  /* 0x0000005400688947 */ /* 0x002fea0003800000 */
.L_x_6644:
[----:B------:R-:W-:Y:S05]  /*2a260*/  BSYNC B3 ;  /* 0x0000000000037941 */ /* 0x000fea0003800000 */
.L_x_6491:
        /* <DEDUP_REMOVED lines=11> */
.L_x_6494:
[----:B------:R-:W-:Y:S05]  /*2a320*/  BSYNC B3 ;  /* 0x0000000000037941 */ /* 0x000fea0003800000 */
.L_x_6493:
        /* <DEDUP_REMOVED lines=13> */
.L_x_6495:
        /* <DEDUP_REMOVED lines=16> */
.L_x_6496:
        /* <DEDUP_REMOVED lines=16> */
.L_x_6497:
        /* <DEDUP_REMOVED lines=18> */
.L_x_6645:
[----:B------:R-:W-:Y:S05]  /*2a720*/  BSYNC B3 ;  /* 0x0000000000037941 */ /* 0x000fea0003800000 */
.L_x_6498:
        /* <DEDUP_REMOVED lines=10> */
.L_x_6500:
[----:B------:R-:W2:Y:S01]  /*2a7d0*/  LDL R3, [R1+0x8] ;  /* 0x0000080001037983 */ /* 0x000ea20000100800 */
[----:B------:R-:W-:Y:S01]  /*2a7e0*/  BSSY B3, `(.L_x_6501) ;  /* 0x0000004000037945 */ /* 0x000fe20003800000 */
[----:B--2---:R-:W-:-:S13]  /*2a7f0*/  LOP3.LUT P0, RZ, R3, 0x8, RZ, 0xc0, !PT ;  /* 0x0000000803ff7812 */ /* 0x004fda000780c0ff */
[----:B------:R-:W-:Y:S05]  /*2a800*/  @P0 BRA `(.L_x_6502) ;  /* 0x0000000000040947 */ /* 0x000fea0003800000 */
[----:B------:R-:W-:Y:S01]  /*2a810*/  BPT.TRAP 0x1 ;  /* 0x000000040000795c */ /* 0x000fe20000300000 */
.L_x_6502:
[----:B------:R-:W-:Y:S05]  /*2a820*/  BSYNC B3 ;  /* 0x0000000000037941 */ /* 0x000fea0003800000 */
.L_x_6501:
        /* <DEDUP_REMOVED lines=14> */
.L_x_6503:
        /* <DEDUP_REMOVED lines=16> */
.L_x_6504:
        /* <DEDUP_REMOVED lines=16> */
.L_x_6505:
        /* <DEDUP_REMOVED lines=13> */
.L_x_6489:
[----:B------:R-:W-:Y:S05]  /*2abe0*/  BSYNC B1 ;  /* 0x0000000000017941 */ /* 0x000fea0003800000 */
.L_x_6488:
[----:B------:R-:W2:Y:S04]  /*2abf0*/  LDL.LU R0, [R1+0x38] ;  /* 0x0000380001007983 */ /* 0x000ea80000300800 */
[----:B------:R1:W-:Y:S04]  /*2ac00*/  STL [R1+0x18], R9 ;  /* 0x0000180901007387 */ /* 0x0003e80000100800 */
[----:B------:R1:W-:Y:S02]  /*2ac10*/  STL [R1+0xc], R8 ;  /* 0x00000c0801007387 */ /* 0x0003e40000100800 */
[----:B-12---:R-:W-:-:S07]  /*2ac20*/  VIADD R0, R0, 0xfffffffd ;  /* 0xfffffffd00007836 */ /* 0x006fce0000000000 */
.L_x_6487:
[----:B------:R-:W-:Y:S05]  /*2ac30*/  BSYNC B2 ;  /* 0x0000000000027941 */ /* 0x000fea0003800000 */
.L_x_6486:
[----:B------:R-:W-:-:S13]  /*2ac40*/  ISETP.NE.AND P0, PT, R2, RZ, PT ;  /* 0x000000ff0200720c */ /* 0x000fda0003f05270 */
[----:B------:R-:W-:Y:S05]  /*2ac50*/  @!P0 BRA `(.L_x_6485) ;  /* 0x00000018001c8947 */ /* 0x000fea0003800000 */
[----:B-----5:R1:W5:Y:S02]  /*2ac60*/  LDL R8, [R1] ;  /* 0x0000000001087983 */ /* 0x0203640000100800 */
.L_x_6542:
[----:B0-2---:R-:W2:Y:S04]  /*2ac70*/  LDL R4, [R1+0x8] ;  /* 0x0000080001047983 */ /* 0x005ea80000100800 */
[----:B------:R-:W4:Y:S04]  /*2ac80*/  LDL R3, [R1+0xc] ;  /* 0x00000c0001037983 */ /* 0x000f280000100800 */
[----:B---3--:R-:W3:Y:S01]  /*2ac90*/  LDL R2, [R1+0x18] ;  /* 0x0000180001027983 */ /* 0x008ee20000100800 */
[----:B------:R-:W-:Y:S05]  /*2aca0*/  YIELD ;  /* 0x0000000000007946 */ /* 0x000fea0003800000 */
[----:B------:R-:W-:Y:S01]  /*2acb0*/  BSSY B1, `(.L_x_6506) ;  /* 0x00000be000017945 */ /* 0x000fe20003800000 */
[----:B--2---:R-:W-:Y:S01]  /*2acc0*/  LOP3.LUT P1, RZ, R4, 0x4, RZ, 0xc0, !PT ;  /* 0x0000000404ff7812 */ /* 0x004fe2000782c0ff */
[----:B----4-:R-:W-:-:S05]  /*2acd0*/  VIADD R4, R3, 0x1 ;  /* 0x0000000103047836 */ /* 0x010fca0000000000 */
        /* <DEDUP_REMOVED lines=29> */
.L_x_6508:
[----:B------:R-:W2:Y:S01]  /*2aeb0*/  LDL R2, [R1+0x4] ;  /* 0x0000040001027983 */ /* 0x000ea20000100800 */
[----:B------:R-:W-:Y:S01]  /*2aec0*/  BSSY B2, `(.L_x_6509) ;  /* 0x0000005000027945 */ /* 0x000fe20003800000 */
[----:B--2---:R-:W-:Y:S01]  /*2aed0*/  IMAD R3, R4, 0x8, R2 ;  /* 0x0000000804037824 */ /* 0x004fe200078e0202 */
[----:B------:R-:W-:-:S04]  /*2aee0*/  SHF.L.U32 R2, R5, 0x1f, RZ ;  /* 0x0000001f05027819 */ /* 0x000fc800000006ff */
[----:B------:R-:W2:Y:S02]  /*2aef0*/  SYNCS.PHASECHK.TRANS64.TRYWAIT P0, [R3+URZ+0x36840], R2 ;  /* 0x03684002030075a7 */ /* 0x000ea4000800017f */
[----:B--2---:R-:W-:Y:S05]  /*2af00*/  @!P0 BRA `(.L_x_6510) ;  /* 0x0000004800648947 */ /* 0x004fea0003800000 */
.L_x_6646:
[----:B------:R-:W-:Y:S05]  /*2af10*/  BSYNC B2 ;  /* 0x0000000000027941 */ /* 0x000fea0003800000 */
.L_x_6509:
        /* <DEDUP_REMOVED lines=11> */
.L_x_6512:
[----:B------:R-:W-:Y:S05]  /*2afd0*/  BSYNC B2 ;  /* 0x0000000000027941 */ /* 0x000fea0003800000 */
.L_x_6511:
        /* <DEDUP_REMOVED lines=13> */
.L_x_6513:
        /* <DEDUP_REMOVED lines=16> */
.L_x_6514:
        /* <DEDUP_REMOVED lines=16> */
.L_x_6515:
        /* <DEDUP_REMOVED lines=18> */
.L_x_6647:
[----:B------:R-:W-:Y:S05]  /*2b3d0*/  BSYNC B2 ;  /* 0x0000000000027941 */ /* 0x000fea0003800000 */
.L_x_6516:
        /* <DEDUP_REMOVED lines=10> */
.L_x_6518:
[----:B------:R-:W2:Y:S01]  /*2b480*/  LDL R3, [R1+0x8] ;  /* 0x0000080001037983 */ /* 0x000ea20000100800 */
[----:B------:R-:W-:Y:S01]  /*2b490*/  BSSY B2, `(.L_x_6519) ;  /* 0x0000004000027945 */ /* 0x000fe20003800000 */
[----:B--2---:R-:W-:-:S13]  /*2b4a0*/  LOP3.LUT P0, RZ, R3, 0x8, RZ, 0xc0, !PT ;  /* 0x0000000803ff7812 */ /* 0x004fda000780c0ff */
[----:B------:R-:W-:Y:S05]  /*2b4b0*/  @P0 BRA `(.L_x_6520) ;  /* 0x0000000000040947 */ /* 0x000fea0003800000 */
[----:B------:R-:W-:Y:S01]  /*2b4c0*/  BPT.TRAP 0x1 ;  /* 0x000000040000795c */ /* 0x000fe20000300000 */
.L_x_6520:
[----:B------:R-:W-:Y:S05]  /*2b4d0*/  BSYNC B2 ;  /* 0x0000000000027941 */ /* 0x000fea0003800000 */
.L_x_6519:
        /* <DEDUP_REMOVED lines=14> */
.L_x_6521:
        /* <DEDUP_REMOVED lines=16> */
.L_x_6522:
        /* <DEDUP_REMOVED lines=16> */
.L_x_6523:
        /* <DEDUP_REMOVED lines=13> */
.L_x_6507:
[----:B------:R-:W-:Y:S05]  /*2b890*/  BSYNC B1 ;  /* 0x0000000000017941 */ /* 0x000fea0003800000 */
.L_x_6506:
        /* <DEDUP_REMOVED lines=35> */
.L_x_6526:
[----:B------:R-:W3:Y:S01]  /*2bad0*/  LDL R2, [R1+0x4] ;  /* 0x0000040001027983 */ /* 0x000ee20000100800 */
[----:B------:R-:W-:Y:S01]  /*2bae0*/  BSSY B2, `(.L_x_6527) ;  /* 0x0000005000027945 */ /* 0x000fe20003800000 */
[----:B---3--:R-:W-:Y:S01]  /*2baf0*/  IMAD R3, R11, 0x8, R2 ;  /* 0x000000080b037824 */ /* 0x008fe200078e0202 */
[----:B------:R-:W-:-:S04]  /*2bb00*/  SHF.L.U32 R2, R10, 0x1f, RZ ;  /* 0x0000001f0a027819 */ /* 0x000fc800000006ff */
[----:B------:R-:W3:Y:S02]  /*2bb10*/  SYNCS.PHASECHK.TRANS64.TRYWAIT P0, [R3+URZ+0x36840], R2 ;  /* 0x03684002030075a7 */ /* 0x000ee4000800017f */
[----:B---3--:R-:W-:Y:S05]  /*2bb20*/  @!P0 BRA `(.L_x_6528) ;  /* 0x0000003c00848947 */ /* 0x008fea0003800000 */
.L_x_6648:
[----:B------:R-:W-:Y:S05]  /*2bb30*/  BSYNC B2 ;  /* 0x0000000000027941 */ /* 0x000fea0003800000 */
.L_x_6527:
        /* <DEDUP_REMOVED lines=11> */
.L_x_6530:
[----:B------:R-:W-:Y:S05]  /*2bbf0*/  BSYNC B2 ;  /* 0x0000000000027941 */ /* 0x000fea0003800000 */
.L_x_6529:
        /* <DEDUP_REMOVED lines=14> */
.L_x_6531:
        /* <DEDUP_REMOVED lines=16> */
.L_x_6532:
        /* <DEDUP_REMOVED lines=16> */
.L_x_6533:
        /* <DEDUP_REMOVED lines=16> */
.L_x_6649:
[----:B------:R-:W-:Y:S05]  /*2bfe0*/  BSYNC B2 ;  /* 0x0000000000027941 */ /* 0x000fea0003800000 */
.L_x_6534:
        /* <DEDUP_REMOVED lines=10> */
.L_x_6536:
[----:B------:R-:W2:Y:S01]  /*2c090*/  LDL R3, [R1+0x8] ;  /* 0x0000080001037983 */ /* 0x000ea20000100800 */
[----:B------:R-:W-:Y:S01]  /*2c0a0*/  BSSY B2, `(.L_x_6537) ;  /* 0x0000004000027945 */ /* 0x000fe20003800000 */
[----:B--2---:R-:W-:-:S13]  /*2c0b0*/  LOP3.LUT P0, RZ, R3, 0x8, RZ, 0xc0, !PT ;  /* 0x0000000803ff7812 */ /* 0x004fda000780c0ff */
[----:B------:R-:W-:Y:S05]  /*2c0c0*/  @P0 BRA `(.L_x_6538) ;  /* 0x0000000000040947 */ /* 0x000fea0003800000 */
[----:B------:R-:W-:Y:S01]  /*2c0d0*/  BPT.TRAP 0x1 ;  /* 0x000000040000795c */ /* 0x000fe20000300000 */
.L_x_6538:
[----:B------:R-:W-:Y:S05]  /*2c0e0*/  BSYNC B2 ;  /* 0x0000000000027941 */ /* 0x000fea0003800000 */
.L_x_6537:
        /* <DEDUP_REMOVED lines=13> */
.L_x_6539:
        /* <DEDUP_REMOVED lines=16> */
.L_x_6540:
        /* <DEDUP_REMOVED lines=16> */
.L_x_6541:
        /* <DEDUP_REMOVED lines=13> */
.L_x_6525:
[----:B------:R-:W-:Y:S05]  /*2c490*/  BSYNC B1 ;  /* 0x0000000000017941 */ /* 0x000fea0003800000 */
.L_x_6524:
[C---:B------:R-:W-:Y:S01]  /*2c4a0*/  ISETP.GT.AND P0, PT, R0.reuse, 0x1, PT ;  /* 0x000000010000780c */ /* 0x040fe20003f04270 */
[----:B------:R-:W-:-:S12]  /*2c4b0*/  VIADD R0, R0, 0xfffffffe ;  /* 0xfffffffe00007836 */ /* 0x000fd80000000000 */
[----:B------:R-:W-:Y:S05]  /*2c4c0*/  @P0 BRA `(.L_x_6542) ;  /* 0xffffffe400e80947 */ /* 0x000fea000383ffff */
.L_x_6485:
[----:B------:R-:W-:Y:S05]  /*2c4d0*/  BSYNC B0 ;  /* 0x0000000000007941 */ /* 0x000fea0003800000 */
.L_x_6484:
[----:B------:R-:W4:Y:S01]  /*2c4e0*/  S2R R2, SR_TID.X ;  /* 0x0000000000027919 */ /* 0x000f220000002100 */
[----:B------:R-:W-:Y:S01]  /*2c4f0*/  BSSY B0, `(.L_x_6543) ;  /* 0x0000010000007945 */ /* 0x000fe20003800000 */
[----:B----4-:R-:W-:-:S04]  /*2c500*/  LOP3.LUT R2, R2, 0x7f, RZ, 0xc0, !PT ;  /* 0x0000007f02027812 */ /* 0x010fc800078ec0ff */
[----:B------:R-:W-:-:S13]  /*2c510*/  ISETP.NE.AND P0, PT, R2, RZ, PT ;  /* 0x000000ff0200720c */ /* 0x000fda0003f05270 */
[----:B------:R-:W-:Y:S05]  /*2c520*/  @P0 BRA `(.L_x_6544) ;  /* 0x0000000000300947 */ /* 0x000fea0003800000 */
[----:B------:R-:W4:Y:S01]  /*2c530*/  S2R R2, SR_LANEID ;  /* 0x0000000000027919 */ /* 0x000f220000000000 */
[----:B------:R-:W-:Y:S01]  /*2c540*/  VOTEU.ANY UR4, UPT, PT ;  /* 0x0000000000047886 */ /* 0x000fe200038e0100 */
[----:B0-2---:R-:W0:Y:S01]  /*2c550*/  LDC.64 R4, c[0x0][0xc60] ;  /* 0x00031800ff047b82 */ /* 0x005e220000000a00 */
[----:B------:R-:W4:Y:S02]  /*2c560*/  FLO.U32 R0, UR4 ;  /* 0x0000000400007d00 */ /* 0x000f2400080e0000 */
[----:B----4-:R-:W-:-:S06]  /*2c570*/  ISETP.EQ.U32.AND P0, PT, R0, R2, PT ;  /* 0x000000020000720c */ /* 0x010fcc0003f02070 */
[----:B------:R-:W0:Y:S07]  /*2c580*/  POPC R2, UR4 ;  /* 0x0000000400027d09 */ /* 0x000e2e0008000000 */
[----:B0-----:R-:W2:Y:S04]  /*2c590*/  @P0 ATOMG.E.ADD.STRONG.GPU PT, R2, desc[UR60][R4.64], R2 ;  /* 0x00000002040209a8 */ /* 0x001ea800081ee1fc */
[----:B--2---:R0:W2:Y:S02]  /*2c5a0*/  SHFL.IDX PT, R2, R2, R0, 0x1f ;  /* 0x00001f0002027589 */ /* 0x0040a400000e0000 */
[----:B0-----:R-:W0:Y:S02]  /*2c5b0*/  S2R R0, SR_LTMASK ;  /* 0x0000000000007919 */ /* 0x001e240000003900 */
[----:B0-----:R-:W-:-:S06]  /*2c5c0*/  LOP3.LUT R0, R0, UR4, RZ, 0xc0, !PT ;  /* 0x0000000400007c12 */ /* 0x001fcc000f8ec0ff */
[----:B------:R-:W2:Y:S02]  /*2c5d0*/  POPC R0, R0 ;  /* 0x0000000000007309 */ /* 0x000ea40000000000 */
[----:B--2---:R-:W-:-:S07]  /*2c5e0*/  IADD3 R16, R2, UR39, R0 ;  /* 0x0000002702107c10 */ /* 0x004fce000fffe000 */
.L_x_6544:
[----:B------:R-:W-:Y:S05]  /*2c5f0*/  BSYNC B0 ;  /* 0x0000000000007941 */ /* 0x000fea0003800000 */
.L_x_6543:
        /* <DEDUP_REMOVED lines=12> */
.L_x_6650:
[----:B------:R-:W-:Y:S05]  /*2c6c0*/  BSYNC B1 ;  /* 0x0000000000017941 */ /* 0x000fea0003800000 */
.L_x_6547:
        /* <DEDUP_REMOVED lines=10> */
.L_x_6549:
[----:B------:R-:W2:Y:S01]  /*2c770*/  LDL R2, [R1+0x8] ;  /* 0x0000080001027983 */ /* 0x000ea20000100800 */
[----:B------:R-:W-:Y:S01]  /*2c780*/  BSSY B1, `(.L_x_6550) ;  /* 0x0000004000017945 */ /* 0x000fe20003800000 */
[----:B--2---:R-:W-:-:S13]  /*2c790*/  LOP3.LUT P0, RZ, R2, 0x8, RZ, 0xc0, !PT ;  /* 0x0000000802ff7812 */ /* 0x004fda000780c0ff */
[----:B------:R-:W-:Y:S05]  /*2c7a0*/  @P0 BRA `(.L_x_6551) ;  /* 0x0000000000040947 */ /* 0x000fea0003800000 */
[----:B------:R-:W-:Y:S01]  /*2c7b0*/  BPT.TRAP 0x1 ;  /* 0x000000040000795c */ /* 0x000fe20000300000 */
.L_x_6551:
[----:B------:R-:W-:Y:S05]  /*2c7c0*/  BSYNC B1 ;  /* 0x0000000000017941 */ /* 0x000fea0003800000 */
.L_x_6550:
        /* <DEDUP_REMOVED lines=14> */
.L_x_6552:
        /* <DEDUP_REMOVED lines=16> */
.L_x_6553:
        /* <DEDUP_REMOVED lines=16> */
.L_x_6554:
        /* <DEDUP_REMOVED lines=11> */
.L_x_6546:
[----:B------:R-:W-:Y:S05]  /*2cb60*/  BSYNC B0 ;  /* 0x0000000000007941 */ /* 0x000fea0003800000 */
.L_x_6545:
[----:B------:R-:W4:Y:S04]  /*2cb70*/  LDL.LU R5, [R1+0xc] ;  /* 0x00000c0001057983 */ /* 0x000f280000300800 */
[----:B0-2---:R-:W2:Y:S01]  /*2cb80*/  LDL.LU R4, [R1+0x18] ;  /* 0x0000180001047983 */ /* 0x005ea20000300800 */
[----:B----4-:R-:W-:-:S05]  /*2cb90*/  VIADD R0, R5, 0x1 ;  /* 0x0000000105007836 */ /* 0x010fca0000000000 */
[----:B------:R-:W-:-:S04]  /*2cba0*/  ISETP.NE.AND P0, PT, R0, 0x2, PT ;  /* 0x000000020000780c */ /* 0x000fc80003f05270 */
[----:B------:R-:W-:Y:S02]  /*2cbb0*/  SEL R2, RZ, 0x1, P0 ;  /* 0x00000001ff027807 */ /* 0x000fe40000000000 */
[----:B------:R-:W-:Y:S02]  /*2cbc0*/  SEL R0, R0, RZ, P0 ;  /* 0x000000ff00007207 */ /* 0x000fe40000000000 */
[----:B--2---:R-:W-:-:S03]  /*2cbd0*/  LOP3.LUT R4, R4, R2, RZ, 0x3c, !PT ;  /* 0x0000000204047212 */ /* 0x004fc600078e3cff */
[----:B------:R0:W-:Y:S04]  /*2cbe0*/  STL [R1+0xc], R0 ;  /* 0x00000c0001007387 */ /* 0x0001e80000100800 */
[----:B------:R0:W-:Y:S02]  /*2cbf0*/  STL [R1+0x18], R4 ;  /* 0x0000180401007387 */ /* 0x0001e40000100800 */
.L_x_6464:
[----:B------:R-:W-:Y:S05]  /*2cc00*/  BSYNC B7 ;  /* 0x0000000000077941 */ /* 0x000fea0003800000 */
.L_x_6462:
[----:B------:R-:W2:Y:S02]  /*2cc10*/  LDL R7, [R1+0x8] ;  /* 0x0000080001077983 */ /* 0x000ea40000100800 */
[----:B--2---:R-:W-:-:S13]  /*2cc20*/  LOP3.LUT P0, RZ, R7, 0x10, RZ, 0xc0, !PT ;  /* 0x0000001007ff7812 */ /* 0x004fda000780c0ff */
[----:B------:R-:W-:Y:S05]  /*2cc30*/  @!P0 BRA `(.L_x_6555) ;  /* 0x0000000000288947 */ /* 0x000fea0003800000 */
[----:B------:R-:W-:Y:S05]  /*2cc40*/  WARPSYNC.ALL ;  /* 0x0000000000007948 */ /* 0x000fea0003800000 */
[----:B------:R-:W2:Y:S08]  /*2cc50*/  S2UR UR5, SR_CgaCtaId ;  /* 0x00000000000579c3 */ /* 0x000eb00000008800 */
[----:B------:R-:W-:Y:S06]  /*2cc60*/  BAR.SYNC.DEFER_BLOCKING 0x5, 0x180 ;  /* 0x0146000000007b1d */ /* 0x000fec0000010000 */
[----:B------:R-:W-:-:S02]  /*2cc70*/  UMOV UR4, 0x400 ;  /* 0x0000040000047882 */ /* 0x000fc40000000000 */
[----:B--2---:R-:W-:-:S06]  /*2cc80*/  ULEA UR4, UR5, UR4, 0x18 ;  /* 0x0000000405047291 */ /* 0x004fcc000f8ec03f */
[----:B0-----:R-:W-:-:S05]  /*2cc90*/  IMAD.U32 R0, RZ, RZ, UR4 ;  /* 0x00000004ff007e24 */ /* 0x001fca000f8e00ff */
[----:B------:R2:W4:Y:S04]  /*2cca0*/  LDS.128 R16, [R0+0x368d0] ;  /* 0x0368d00000107984 */ /* 0x0005280000000c00 */
[----:B------:R2:W-:Y:S01]  /*2ccb0*/  STL [R1+0x4], R0 ;  /* 0x0000040001007387 */ /* 0x0005e20000100800 */
[----:B------:R-:W-:Y:S06]  /*2ccc0*/  BAR.ARV 0x4, 0x180 ;  /* 0x0106000000007b1d */ /* 0x000fec0000002000 */
[----:B------:R-:W-:Y:S05]  /*2ccd0*/  BRA `(.L_x_6556) ;  /* 0x0000000800d87947 */ /* 0x000fea0003800000 */
.L_x_6555:
[----:B---3--:R-:W2:Y:S01]  /*2cce0*/  LDL R6, [R1+0x2c] ;  /* 0x00002c0001067983 */ /* 0x008ea20000100800 */
[----:B------:R-:W-:Y:S01]  /*2ccf0*/  UMOV UR4, 0xffffffff ;  /* 0xffffffff00047882 */ /* 0x000fe20000000000 */
[----:B--2---:R-:W-:Y:S02]  /*2cd00*/  ISETP.NE.AND P5, PT, R6, 0x1f, PT ;  /* 0x0000001f0600780c */ /* 0x004fe40003fa5270 */
[----:B------:R-:W-:Y:S11]  /*2cd10*/  BRA.DIV UR4, `(.L_x_6557) ;  /* 0x0000002e04447947 */ /* 0x000ff6000b800000 */
[----:B0-----:R-:W-:Y:S01]  /*2cd20*/  IMAD.IADD R0, R19, 0x1, R6 ;  /* 0x0000000113007824 */ /* 0x001fe200078e0206 */
        /* <DEDUP_REMOVED lines=30> */
.L_x_6660:
[----:B------:R-:W-:Y:S02]  /*2cf10*/  ULDC UR4, c[0x0][0xc38] ;  /* 0x00030e0000047ab9 */ /* 0x000fe40000000800 */
[----:B------:R-:W-:-:S04]  /*2cf20*/  IMAD.U32 R4, RZ, RZ, UR4 ;  /* 0x00000004ff047e24 */ /* 0x000fc8000f8e00ff */
[----:B--2---:R-:W-:-:S04]  /*2cf30*/  IMAD R16, R16, R4, RZ ;  /* 0x0000000410107224 */ /* 0x004fc800078e02ff */
[----:B------:R-:W-:-:S05]  /*2cf40*/  IMAD.IADD R5, R5, 0x1, R16 ;  /* 0x0000000105057824 */ /* 0x000fca00078e0210 */
[----:B------:R-:W-:-:S13]  /*2cf50*/  ISETP.GT.AND P4, PT, R5, R0, PT ;  /* 0x000000000500720c */ /* 0x000fda0003f84270 */
[----:B------:R-:W-:Y:S05]  /*2cf60*/  @P4 BRA `(.L_x_6558) ;  /* 0x0000000000a04947 */ /* 0x000fea0003800000 */
.L_x_6563:
        /* <DEDUP_REMOVED lines=13> */
.L_x_6561:
[----:B------:R-:W-:Y:S05]  /*2d040*/  BSYNC B0 ;  /* 0x0000000000007941 */ /* 0x000fea0003800000 */
.L_x_6560:
        /* <DEDUP_REMOVED lines=20> */
.L_x_6668:
[----:B------:R-:W-:Y:S02]  /*2d190*/  ULDC UR4, c[0x0][0xc38] ;  /* 0x00030e0000047ab9 */ /* 0x000fe40000000800 */
[----:B------:R-:W-:-:S04]  /*2d1a0*/  IMAD.U32 R4, RZ, RZ, UR4 ;  /* 0x00000004ff047e24 */ /* 0x000fc8000f8e00ff */
[----:B--2---:R-:W-:-:S04]  /*2d1b0*/  IMAD R16, R16, R4, RZ ;  /* 0x0000000410107224 */ /* 0x004fc800078e02ff */
[----:B------:R-:W-:-:S05]  /*2d1c0*/  IMAD.IADD R5, R16, 0x1, R5 ;  /* 0x0000000110057824 */ /* 0x000fca00078e0205 */
[----:B------:R-:W-:-:S13]  /*2d1d0*/  ISETP.GT.AND P4, PT, R5, R0, PT ;  /* 0x000000000500720c */ /* 0x000fda0003f84270 */
[----:B------:R-:W-:Y:S05]  /*2d1e0*/  @!P4 BRA `(.L_x_6563) ;  /* 0xfffffffc0060c947 */ /* 0x000fea000383ffff */
.L_x_6558:
        /* <DEDUP_REMOVED lines=8> */
.L_x_6672:
[----:B------:R-:W-:Y:S01]  /*2d270*/  ISETP.NE.AND P0, PT, R5, RZ, PT ;  /* 0x000000ff0500720c */ /* 0x000fe20003f05270 */
[----:B------:R-:W-:-:S12]  /*2d280*/  IMAD.MOV.U32 R5, RZ, RZ, RZ ;  /* 0x000000ffff057224 */ /* 0x000fd800078e00ff */
[----:B------:R-:W-:Y:S05]  /*2d290*/  @!P0 BRA `(.L_x_6565) ;  /* 0x0000000000148947 */ /* 0x000fea0003800000 */
[----:B------:R-:W-:Y:S01]  /*2d2a0*/  UMOV UR4, 0xffffffff ;  /* 0xffffffff00047882 */ /* 0x000fe20000000000 */
[----:B------:R-:W-:Y:S02]  /*2d2b0*/  VIADD R12, R6, 0xffffffff ;  /* 0xffffffff060c7836 */ /* 0x000fe40000000000 */
[----:B------:R-:W-:Y:S05]  /*2d2c0*/  BRA.DIV UR4, `(.L_x_6566) ;  /* 0x00000032043c7947 */ /* 0x000fea000b800000 */
[----:B0-----:R0:W4:Y:S02]  /*2d2d0*/  SHFL.IDX PT, R2, R2, R12, 0x1f ;  /* 0x00001f0c02027589 */ /* 0x00112400000e0000 */
.L_x_6675:
[----:B----4-:R-:W-:-:S07]  /*2d2e0*/  IMAD.MOV.U32 R5, RZ, RZ, R2 ;  /* 0x000000ffff057224 */ /* 0x010fce00078e0002 */
.L_x_6565:
[----:B0-2---:R-:W0:Y:S01]  /*2d2f0*/  LDC.64 R2, c[0x0][0xc90] ;  /* 0x00032400ff027b82 */ /* 0x005e220000000a00 */
[----:B------:R-:W-:-:S04]  /*2d300*/  IMAD.IADD R19, R6, 0x1, R19 ;  /* 0x0000000106137824 */ /* 0x000fc800078e0213 */
[----:B0-----:R-:W-:-:S05]  /*2d310*/  IMAD.WIDE R2, R19, 0x4, R2 ;  /* 0x0000000413027825 */ /* 0x001fca00078e0202 */
[----:B------:R-:W3:Y:S01]  /*2d320*/  LDG.E R7, desc[UR60][R2.64] ;  /* 0x0000003c02077981 */ /* 0x000ee2000c1e1900 */
        /* <DEDUP_REMOVED lines=63> */
.L_x_6559:
[----:B------:R-:W-:Y:S01]  /*2d720*/  UMOV UR4, URZ ;  /* 0x0000003f00047c82 */ /* 0x000fe20008000000 */
[----:B------:R-:W-:Y:S01]  /*2d730*/  UMOV UR5, URZ ;  /* 0x0000003f00057c82 */ /* 0x000fe20008000000 */
[----:B------:R-:W-:Y:S01]  /*2d740*/  ULDC UR6, c[0x0][0xc3c] ;  /* 0x00030f0000067ab9 */ /* 0x000fe20000000800 */
[----:B------:R-:W-:Y:S02]  /*2d750*/  IMAD.MOV.U32 R16, RZ, RZ, R0 ;  /* 0x000000ffff107224 */ /* 0x000fe400078e0000 */
[----:B------:R-:W-:Y:S02]  /*2d760*/  IMAD.U32 R17, RZ, RZ, UR4 ;  /* 0x00000004ff117e24 */ /* 0x000fe4000f8e00ff */
[----:B------:R-:W-:Y:S02]  /*2d770*/  IMAD.U32 R18, RZ, RZ, UR5 ;  /* 0x00000005ff127e24 */ /* 0x000fe4000f8e00ff */
[----:B------:R-:W-:-:S07]  /*2d780*/  IMAD.U32 R19, RZ, RZ, UR6 ;  /* 0x00000006ff137e24 */ /* 0x000fce000f8e00ff */
.L_x_6567:
        /* <DEDUP_REMOVED lines=11> */
.L_x_6556:
[----:B------:R-:W-:Y:S02]  /*2d840*/  ULDC UR4, c[0x0][0xc3c] ;  /* 0x00030f0000047ab9 */ /* 0x000fe40000000800 */
[----:B----4-:R-:W-:-:S13]  /*2d850*/  ISETP.GE.AND P0, PT, R19, UR4, PT ;  /* 0x0000000413007c0c */ /* 0x010fda000bf06270 */
[----:B------:R-:W-:Y:S05]  /*2d860*/  @!P0 BRA `(.L_x_6568) ;  /* 0xffffff8c00808947 */ /* 0x000fea000383ffff */
[----:B------:R-:W-:Y:S05]  /*2d870*/  BSYNC B8 ;  /* 0x0000000000087941 */ /* 0x000fea0003800000 */
.L_x_6418:
[----:B--2---:R-:W2:Y:S01]  /*2d880*/  LDL.LU R0, [R1+0x50] ;  /* 0x0000500001007983 */ /* 0x004ea20000300800 */
[----:B------:R-:W-:Y:S01]  /*2d890*/  BSSY B0, `(.L_x_6569) ;  /* 0x000000b000007945 */ /* 0x000fe20003800000 */
[----:B------:R-:W4:Y:S01]  /*2d8a0*/  S2R R5, SR_CgaCtaId ;  /* 0x0000000000057919 */ /* 0x000f220000008800 */
[----:B--2---:R-:W-:-:S05]  /*2d8b0*/  VIADD R0, R0, 0x1 ;  /* 0x0000000100007836 */ /* 0x004fca0000000000 */
        /* <DEDUP_REMOVED lines=8> */
.L_x_6676:
[----:B------:R-:W-:Y:S05]  /*2d940*/  BSYNC B0 ;  /* 0x0000000000007941 */ /* 0x000fea0003800000 */
.L_x_6569:
[----:B------:R-:W-:-:S03]  /*2d950*/  UMOV UR4, 0xffffffff ;  /* 0xffffffff00047882 */ /* 0x000fc60000000000 */
[----:B------:R-:W-:Y:S05]  /*2d960*/  BRA.DIV UR4, `(.L_x_6571) ;  /* 0x0000002a04d07947 */ /* 0x000fea000b800000 */
[----:B------:R-:W2:Y:S02]  /*2d970*/  S2R R2, SR_TID.X ;  /* 0x0000000000027919 */ /* 0x000ea40000002100 */
[----:B--2---:R-:W-:-:S04]  /*2d980*/  SHF.R.U32.HI R2, RZ, 0x5, R2 ;  /* 0x00000005ff027819 */ /* 0x004fc80000011602 */
[----:B------:R-:W-:-:S05]  /*2d990*/  LOP3.LUT R2, R2, 0x3, RZ, 0xc0, !PT ;  /* 0x0000000302027812 */ /* 0x000fca00078ec0ff */
[----:B------:R2:W4:Y:S02]  /*2d9a0*/  SHFL.IDX PT, R14, R2, RZ, 0x1f ;  /* 0x00001fff020e7589 */ /* 0x00052400000e0000 */
.L_x_6679:
[----:B----4-:R-:W-:-:S13]  /*2d9b0*/  ISETP.NE.AND P0, PT, R14, RZ, PT ;  /* 0x000000ff0e00720c */ /* 0x010fda0003f05270 */
[----:B------:R-:W-:Y:S05]  /*2d9c0*/  @P0 BRA `(.L_x_6184) ;  /* 0x00000000009c0947 */ /* 0x000fea0003800000 */
[----:B------:R-:W-:-:S03]  /*2d9d0*/  UMOV UR4, 0xffffffff ;  /* 0xffffffff00047882 */ /* 0x000fc60000000000 */
[----:B------:R-:W-:Y:S05]  /*2d9e0*/  BRA.DIV UR4, `(.L_x_6572) ;  /* 0x0000002a04e47947 */ /* 0x000fea000b800000 */
[----:B------:R-:W-:-:S13]  /*2d9f0*/  ELECT P6, URZ, PT ;  /* 0x00000000003f782f */ /* 0x000fda00038c0000 */
.L_x_6682:
        /* <DEDUP_REMOVED lines=8> */
.L_x_6573:
[----:B0-----:R-:W3:Y:S04]  /*2da80*/  LDL R3, [R1+0xc] ;  /* 0x00000c0001037983 */ /* 0x001ee80000100800 */
[----:B------:R-:W2:Y:S01]  /*2da90*/  LDL.LU R7, [R1+0x18] ;  /* 0x0000180001077983 */ /* 0x000ea20000300800 */
        /* <DEDUP_REMOVED lines=12> */
.L_x_6683:
[----:B------:R-:W2:Y:S02]  /*2db60*/  SYNCS.PHASECHK.TRANS64.TRYWAIT P0, [R7+URZ], R2 ;  /* 0x00000002070075a7 */ /* 0x000ea4000800017f */
[----:B--2---:R-:W-:Y:S05]  /*2db70*/  @!P0 BRA `(.L_x_6575) ;  /* 0x0000002800b48947 */ /* 0x004fea0003800000 */
.L_x_6684:
[----:B------:R-:W-:Y:S05]  /*2db80*/  @!P2 BRA `(.L_x_6576) ;  /* 0x000000000004a947 */ /* 0x000fea0003800000 */
[----:B------:R-:W-:Y:S01]  /*2db90*/  BPT.TRAP 0x1 ;  /* 0x000000040000795c */ /* 0x000fe20000300000 */
.L_x_6576:
[----:B------:R-:W3:Y:S01]  /*2dba0*/  LDL.LU R4, [R1+0xc] ;  /* 0x00000c0001047983 */ /* 0x000ee20000300800 */
[----:B------:R-:W-:-:S04]  /*2dbb0*/  VIADD R0, R0, 0x36860 ;  /* 0x0003686000007836 */ /* 0x000fc80000000000 */
[----:B---3--:R-:W-:-:S04]  /*2dbc0*/  IMAD R4, R4, 0x8, R0 ;  /* 0x0000000804047824 */ /* 0x008fc800078e0200 */
[----:B------:R-:W3:Y:S02]  /*2dbd0*/  SYNCS.PHASECHK.TRANS64.TRYWAIT P0, [R4+URZ], R5 ;  /* 0x00000005040075a7 */ /* 0x000ee4000800017f */
[----:B---3--:R-:W-:Y:S05]  /*2dbe0*/  @!P0 BRA `(.L_x_6577) ;  /* 0x0000002800ac8947 */ /* 0x008fea0003800000 */
.L_x_6685:
[----:B------:R-:W-:-:S07]  /*2dbf0*/  IMAD R3, R3, 0x8, R0 ;  /* 0x0000000803037824 */ /* 0x000fce00078e0200 */
.L_x_6578:
[----:B----4-:R4:W0:Y:S02]  /*2dc00*/  SYNCS.PHASECHK.TRANS64.TRYWAIT P0, [R3+URZ], R2 ;  /* 0x00000002030075a7 */ /* 0x010824000800017f */
[----:B0-----:R-:W-:Y:S05]  /*2dc10*/  @!P0 NANOSLEEP.SYNCS 0x989680 ;  /* 0x009896800000895d */ /* 0x001fea0003900000 */
[----:B------:R-:W0:Y:S02]  /*2dc20*/  @!P0 SYNCS.PHASECHK.TRANS64 P0, [R3+URZ], R2 ;  /* 0x00000002030085a7 */ /* 0x000e24000800007f */
[----:B0-----:R-:W-:Y:S05]  /*2dc30*/  @!P0 BRA `(.L_x_6578) ;  /* 0xfffffffc00f08947 */ /* 0x001fea000383ffff */
.L_x_6184:
[----:B------:R-:W-:Y:S05]  /*2dc40*/  BSYNC B9 ;  /* 0x0000000000097941 */ /* 0x000fea0003800000 */
.L_x_6181:
[----:B------:R-:W-:Y:S05]  /*2dc50*/  EXIT ;  /* 0x000000000000794d */ /* 0x000fea0003800000 */
.L_x_6202:
[----:B0-----:R0:W1:Y:S02]  /*2dc60*/  SYNCS.PHASECHK.TRANS64.TRYWAIT P5, [R96+URZ+0x36890], R97 ;  /* 0x03689061600075a7 */ /* 0x00106400080a017f */
[----:B-1----:R-:W-:Y:S05]  /*2dc70*/  @!P5 NANOSLEEP.SYNCS 0x989680 ;  /* 0x009896800000d95d */ /* 0x002fea0003900000 */
[----:B------:R-:W1:Y:S02]  /*2dc80*/  @!P5 SYNCS.PHASECHK.TRANS64 P5, [R96+URZ+0x36890], R97 ;  /* 0x036890616000d5a7 */ /* 0x000e6400080a007f */
[----:B-1----:R-:W-:Y:S05]  /*2dc90*/  @!P5 BRA `(.L_x_6202) ;  /* 0xfffffffc00f0d947 */ /* 0x002fea000383ffff */
[----:B------:R-:W-:Y:S05]  /*2dca0*/  BRA `(.L_x_6579) ;  /* 0xfffffd5c00187947 */ /* 0x000fea000383ffff */
.L_x_6256:
[----:B-1----:R1:W3:Y:S02]  /*2dcb0*/  SYNCS.PHASECHK.TRANS64.TRYWAIT P5, [R96+URZ+0x36890], R97 ;  /* 0x03689061600075a7 */ /* 0x0022e400080a017f */
[----:B---3--:R-:W-:Y:S05]  /*2dcc0*/  @!P5 NANOSLEEP.SYNCS 0x989680 ;  /* 0x009896800000d95d */ /* 0x008fea0003900000 */
[----:B------:R-:W3:Y:S02]  /*2dcd0*/  @!P5 SYNCS.PHASECHK.TRANS64 P5, [R96+URZ+0x36890], R97 ;  /* 0x036890616000d5a7 */ /* 0x000ee400080a007f */
[----:B---3--:R-:W-:Y:S05]  /*2dce0*/  @!P5 BRA `(.L_x_6256) ;  /* 0xfffffffc00f0d947 */ /* 0x008fea000383ffff */
[----:B------:R-:W-:Y:S05]  /*2dcf0*/  BRA `(.L_x_6580) ;  /* 0xfffffd9000747947 */ /* 0x000fea000383ffff */
.L_x_6281:
[----:B-1----:R1:W2:Y:S02]  /*2dd00*/  SYNCS.PHASECHK.TRANS64.TRYWAIT P3, [R96+URZ+0x36890], R97 ;  /* 0x03689061600075a7 */ /* 0x0022a4000806017f */
[----:B--2---:R-:W-:Y:S05]  /*2dd10*/  @!P3 NANOSLEEP.SYNCS 0x989680 ;  /* 0x009896800000b95d */ /* 0x004fea0003900000 */
[----:B------:R-:W2:Y:S02]  /*2dd20*/  @!P3 SYNCS.PHASECHK.TRANS64 P3, [R96+URZ+0x36890], R97 ;  /* 0x036890616000b5a7 */ /* 0x000ea4000806007f */
[----:B--2---:R-:W-:Y:S05]  /*2dd30*/  @!P3 BRA `(.L_x_6281) ;  /* 0xfffffffc00f0b947 */ /* 0x004fea000383ffff */
[----:B------:R-:W-:Y:S05]  /*2dd40*/  BRA `(.L_x_6581) ;  /* 0xfffffdc400287947 */ /* 0x000fea000383ffff */
.L_x_6287:
[----:B0-----:R0:W1:Y:S02]  /*2dd50*/  SYNCS.PHASECHK.TRANS64.TRYWAIT P2, [R96+URZ+0x368b0], R97 ;  /* 0x0368b061600075a7 */ /* 0x001064000804017f */
[----:B-1----:R-:W-:Y:S05]  /*2dd60*/  @!P2 NANOSLEEP.SYNCS 0x989680 ;  /* 0x009896800000a95d */ /* 0x002fea0003900000 */
[----:B------:R-:W1:Y:S02]  /*2dd70*/  @!P2 SYNCS.PHASECHK.TRANS64 P2, [R96+URZ+0x368b0], R97 ;  /* 0x0368b0616000a5a7 */ /* 0x000e64000804007f */
[----:B-1----:R-:W-:Y:S05]  /*2dd80*/  @!P2 BRA `(.L_x_6287) ;  /* 0xfffffffc00f0a947 */ /* 0x002fea000383ffff */
[----:B------:R-:W-:Y:S05]  /*2dd90*/  BRA `(.L_x_6582) ;  /* 0xfffffdc800407947 */ /* 0x000fea000383ffff */
.L_x_6305:
        /* <DEDUP_REMOVED lines=8> */
.L_x_6584:
[----:B------:R-:W-:Y:S05]  /*2de20*/  BSYNC B1 ;  /* 0x0000000000017941 */ /* 0x000fea0003800000 */
.L_x_6583:
        /* <DEDUP_REMOVED lines=8> */
.L_x_6585:
[----:B------:R-:W-:Y:S02]  /*2deb0*/  IMAD.MOV.U32 R13, RZ, RZ, R8 ;  /* 0x000000ffff0d7224 */ /* 0x000fe400078e0008 */
[----:B------:R-:W-:-:S07]  /*2dec0*/  IMAD.MOV.U32 R0, RZ, RZ, R14 ;  /* 0x000000ffff007224 */ /* 0x000fce00078e000e */
[----:B------:R-:W-:Y:S05]  /*2ded0*/  WARPSYNC.COLLECTIVE R15, `(.L_x_6586) ;  /* 0x000000000f087348 */ /* 0x000fea0003c00000 */
[----:B------:R0:W1:Y:S02]  /*2dee0*/  SHFL.IDX P6, R14, R13, R12, R11 ;  /* 0x0000000c0d0e7389 */ /* 0x00006400000c000b */
[----:B01----:R-:W-:Y:S01]  /*2def0*/  ENDCOLLECTIVE ;  /* 0x000000000000791b */ /* 0x003fe20003800000 */
.L_x_6586:
[----:B------:R-:W-:Y:S02]  /*2df00*/  IMAD.MOV.U32 R13, RZ, RZ, R4 ;  /* 0x000000ffff0d7224 */ /* 0x000fe400078e0004 */
[----:B------:R-:W-:-:S07]  /*2df10*/  IMAD.MOV.U32 R5, RZ, RZ, R14 ;  /* 0x000000ffff057224 */ /* 0x000fce00078e000e */
[----:B------:R-:W-:Y:S05]  /*2df20*/  WARPSYNC.COLLECTIVE R15, `(.L_x_6587) ;  /* 0x000000000f087348 */ /* 0x000fea0003c00000 */
[----:B------:R0:W1:Y:S02]  /*2df30*/  SHFL.IDX P6, R14, R13, R12, R11 ;  /* 0x0000000c0d0e7389 */ /* 0x00006400000c000b */
[----:B01----:R-:W-:Y:S01]  /*2df40*/  ENDCOLLECTIVE ;  /* 0x000000000000791b */ /* 0x003fe20003800000 */
.L_x_6587:
[----:B------:R-:W-:Y:S05]  /*2df50*/  BRA `(.L_x_6588) ;  /* 0xfffffdd8007c7947 */ /* 0x000fea000383ffff */
.L_x_6308:
        /* <DEDUP_REMOVED lines=8> */
.L_x_6590:
[----:B------:R-:W-:Y:S05]  /*2dfe0*/  BSYNC B1 ;  /* 0x0000000000017941 */ /* 0x000fea0003800000 */
.L_x_6589:
        /* <DEDUP_REMOVED lines=8> */
.L_x_6591:
[----:B------:R-:W-:Y:S02]  /*2e070*/  IMAD.MOV.U32 R13, RZ, RZ, R8 ;  /* 0x000000ffff0d7224 */ /* 0x000fe400078e0008 */
[----:B------:R-:W-:-:S07]  /*2e080*/  IMAD.MOV.U32 R0, RZ, RZ, R14 ;  /* 0x000000ffff007224 */ /* 0x000fce00078e000e */
[----:B------:R-:W-:Y:S05]  /*2e090*/  WARPSYNC.COLLECTIVE R15, `(.L_x_6592) ;  /* 0x000000000f087348 */ /* 0x000fea0003c00000 */
[----:B------:R0:W1:Y:S02]  /*2e0a0*/  SHFL.IDX P6, R14, R13, R12, R11 ;  /* 0x0000000c0d0e7389 */ /* 0x00006400000c000b */
[----:B01----:R-:W-:Y:S01]  /*2e0b0*/  ENDCOLLECTIVE ;  /* 0x000000000000791b */ /* 0x003fe20003800000 */
.L_x_6592:
[----:B------:R-:W-:Y:S02]  /*2e0c0*/  IMAD.MOV.U32 R13, RZ, RZ, R4 ;  /* 0x000000ffff0d7224 */ /* 0x000fe400078e0004 */
[----:B------:R-:W-:-:S07]  /*2e0d0*/  IMAD.MOV.U32 R5, RZ, RZ, R14 ;  /* 0x000000ffff057224 */ /* 0x000fce00078e000e */
[----:B------:R-:W-:Y:S05]  /*2e0e0*/  WARPSYNC.COLLECTIVE R15, `(.L_x_6593) ;  /* 0x000000000f087348 */ /* 0x000fea0003c00000 */
[----:B------:R0:W1:Y:S02]  /*2e0f0*/  SHFL.IDX P6, R14, R13, R12, R11 ;  /* 0x0000000c0d0e7389 */ /* 0x00006400000c000b */
[----:B01----:R-:W-:Y:S01]  /*2e100*/  ENDCOLLECTIVE ;  /* 0x000000000000791b */ /* 0x003fe20003800000 */
.L_x_6593:
[----:B------:R-:W-:Y:S01]  /*2e110*/  IMAD.MOV.U32 R4, RZ, RZ, R14 ;  /* 0x000000ffff047224 */ /* 0x000fe200078e000e */
[----:B------:R-:W-:Y:S06]  /*2e120*/  BRA `(.L_x_6594) ;  /* 0xfffffde000447947 */ /* 0x000fec000383ffff */
.L_x_6312:
[----:B0-----:R0:W1:Y:S02]  /*2e130*/  SYNCS.PHASECHK.TRANS64.TRYWAIT P0, [R16+URZ+0x36800], R5 ;  /* 0x03680005100075a7 */ /* 0x001064000800017f */
[----:B-1----:R-:W-:Y:S05]  /*2e140*/  @!P0 NANOSLEEP.SYNCS 0x989680 ;  /* 0x009896800000895d */ /* 0x002fea0003900000 */
[----:B------:R-:W1:Y:S02]  /*2e150*/  @!P0 SYNCS.PHASECHK.TRANS64 P0, [R16+URZ+0x36800], R5 ;  /* 0x03680005100085a7 */ /* 0x000e64000800007f */
[----:B-1----:R-:W-:Y:S05]  /*2e160*/  @!P0 BRA `(.L_x_6312) ;  /* 0xfffffffc00f08947 */ /* 0x002fea000383ffff */
[----:B------:R-:W-:Y:S05]  /*2e170*/  BRA `(.L_x_6595) ;  /* 0xfffffde800887947 */ /* 0x000fea000383ffff */
.L_x_6336:
        /* <DEDUP_REMOVED lines=8> */
.L_x_6597:
[----:B------:R-:W-:Y:S05]  /*2e200*/  BSYNC B1 ;  /* 0x0000000000017941 */ /* 0x000fea0003800000 */
.L_x_6596:
        /* <DEDUP_REMOVED lines=8> */
.L_x_6598:
[----:B------:R-:W-:Y:S02]  /*2e290*/  IMAD.MOV.U32 R21, RZ, RZ, R3 ;  /* 0x000000ffff157224 */ /* 0x000fe400078e0003 */
[----:B------:R-:W-:Y:S02]  /*2e2a0*/  IMAD.MOV.U32 R13, RZ, RZ, R7 ;  /* 0x000000ffff0d7224 */ /* 0x000fe400078e0007 */
[----:B------:R-:W-:-:S07]  /*2e2b0*/  IMAD.MOV.U32 R0, RZ, RZ, R14 ;  /* 0x000000ffff007224 */ /* 0x000fce00078e000e */
[----:B------:R-:W-:Y:S05]  /*2e2c0*/  WARPSYNC.COLLECTIVE R15, `(.L_x_6599) ;  /* 0x000000000f087348 */ /* 0x000fea0003c00000 */
[----:B------:R0:W1:Y:S02]  /*2e2d0*/  SHFL.IDX P6, R14, R13, R12, R11 ;  /* 0x0000000c0d0e7389 */ /* 0x00006400000c000b */
[----:B01----:R-:W-:Y:S01]  /*2e2e0*/  ENDCOLLECTIVE ;  /* 0x000000000000791b */ /* 0x003fe20003800000 */
.L_x_6599:
[----:B------:R-:W-:Y:S02]  /*2e2f0*/  IMAD.MOV.U32 R20, RZ, RZ, R0 ;  /* 0x000000ffff147224 */ /* 0x000fe400078e0000 */
[----:B------:R-:W-:Y:S02]  /*2e300*/  IMAD.MOV.U32 R13, RZ, RZ, R9 ;  /* 0x000000ffff0d7224 */ /* 0x000fe400078e0009 */
[----:B------:R-:W-:-:S07]  /*2e310*/  IMAD.MOV.U32 R5, RZ, RZ, R14 ;  /* 0x000000ffff057224 */ /* 0x000fce00078e000e */
[----:B------:R-:W-:Y:S05]  /*2e320*/  WARPSYNC.COLLECTIVE R15, `(.L_x_6600) ;  /* 0x000000000f087348 */ /* 0x000fea0003c00000 */
[----:B------:R0:W1:Y:S02]  /*2e330*/  SHFL.IDX P6, R14, R13, R12, R11 ;  /* 0x0000000c0d0e7389 */ /* 0x00006400000c000b */
[----:B01----:R-:W-:Y:S01]  /*2e340*/  ENDCOLLECTIVE ;  /* 0x000000000000791b */ /* 0x003fe20003800000 */
.L_x_6600:
[----:B------:R-:W-:Y:S05]  /*2e350*/  BRA `(.L_x_6601) ;  /* 0xfffffe1000347947 */ /* 0x000fea000383ffff */
.L_x_6339:
        /* <DEDUP_REMOVED lines=8> */
.L_x_6603:
[----:B------:R-:W-:Y:S05]  /*2e3e0*/  BSYNC B1 ;  /* 0x0000000000017941 */ /* 0x000fea0003800000 */
.L_x_6602:
        /* <DEDUP_REMOVED lines=8> */
.L_x_6604:
[----:B------:R-:W-:Y:S02]  /*2e470*/  IMAD.MOV.U32 R21, RZ, RZ, R3 ;  /* 0x000000ffff157224 */ /* 0x000fe400078e0003 */
[----:B------:R-:W-:Y:S02]  /*2e480*/  IMAD.MOV.U32 R13, RZ, RZ, R7 ;  /* 0x000000ffff0d7224 */ /* 0x000fe400078e0007 */
[----:B------:R-:W-:-:S07]  /*2e490*/  IMAD.MOV.U32 R0, RZ, RZ, R14 ;  /* 0x000000ffff007224 */ /* 0x000fce00078e000e */
[----:B------:R-:W-:Y:S05]  /*2e4a0*/  WARPSYNC.COLLECTIVE R15, `(.L_x_6605) ;  /* 0x000000000f087348 */ /* 0x000fea0003c00000 */
[----:B------:R0:W1:Y:S02]  /*2e4b0*/  SHFL.IDX P6, R14, R13, R12, R11 ;  /* 0x0000000c0d0e7389 */ /* 0x00006400000c000b */
[----:B01----:R-:W-:Y:S01]  /*2e4c0*/  ENDCOLLECTIVE ;  /* 0x000000000000791b */ /* 0x003fe20003800000 */
.L_x_6605:
[----:B------:R-:W-:Y:S02]  /*2e4d0*/  IMAD.MOV.U32 R20, RZ, RZ, R0 ;  /* 0x000000ffff147224 */ /* 0x000fe400078e0000 */
[----:B------:R-:W-:Y:S02]  /*2e4e0*/  IMAD.MOV.U32 R13, RZ, RZ, R9 ;  /* 0x000000ffff0d7224 */ /* 0x000fe400078e0009 */
[----:B------:R-:W-:-:S07]  /*2e4f0*/  IMAD.MOV.U32 R7, RZ, RZ, R14 ;  /* 0x000000ffff077224 */ /* 0x000fce00078e000e */
[----:B------:R-:W-:Y:S05]  /*2e500*/  WARPSYNC.COLLECTIVE R15, `(.L_x_6606) ;  /* 0x000000000f087348 */ /* 0x000fea0003c00000 */
[----:B------:R0:W1:Y:S02]  /*2e510*/  SHFL.IDX P6, R14, R13, R12, R11 ;  /* 0x0000000c0d0e7389 */ /* 0x00006400000c000b */
[----:B01----:R-:W-:Y:S01]  /*2e520*/  ENDCOLLECTIVE ;  /* 0x000000000000791b */ /* 0x003fe20003800000 */
.L_x_6606:
[----:B------:R-:W-:Y:S05]  /*2e530*/  BRA `(.L_x_6607) ;  /* 0xfffffe14006c7947 */ /* 0x000fea000383ffff */
.L_x_6343:
[----:B0-----:R0:W1:Y:S02]  /*2e540*/  SYNCS.PHASECHK.TRANS64.TRYWAIT P0, [R16+URZ+0x36800], R61 ;  /* 0x0368003d100075a7 */ /* 0x001064000800017f */
[----:B-1----:R-:W-:Y:S05]  /*2e550*/  @!P0 NANOSLEEP.SYNCS 0x989680 ;  /* 0x009896800000895d */ /* 0x002fea0003900000 */
[----:B------:R-:W1:Y:S02]  /*2e560*/  @!P0 SYNCS.PHASECHK.TRANS64 P0, [R16+URZ+0x36800], R61 ;  /* 0x0368003d100085a7 */ /* 0x000e64000800007f */
[----:B-1----:R-:W-:Y:S05]  /*2e570*/  @!P0 BRA `(.L_x_6343) ;  /* 0xfffffffc00f08947 */ /* 0x002fea000383ffff */
[----:B------:R-:W-:Y:S05]  /*2e580*/  BRA `(.L_x_6608) ;  /* 0xfffffe1800f07947 */ /* 0x000fea000383ffff */
.L_x_6357:
[----:B-1----:R1:W2:Y:S02]  /*2e590*/  SYNCS.PHASECHK.TRANS64.TRYWAIT P2, [R3+URZ+0x36830], R0 ;  /* 0x03683000030075a7 */ /* 0x0022a4000804017f */
[----:B--2---:R-:W-:Y:S05]  /*2e5a0*/  @!P2 NANOSLEEP.SYNCS 0x989680 ;  /* 0x009896800000a95d */ /* 0x004fea0003900000 */
[----:B------:R-:W2:Y:S02]  /*2e5b0*/  @!P2 SYNCS.PHASECHK.TRANS64 P2, [R3+URZ+0x36830], R0 ;  /* 0x036830000300a5a7 */ /* 0x000ea4000804007f */
[----:B--2---:R-:W-:Y:S05]  /*2e5c0*/  @!P2 BRA `(.L_x_6357) ;  /* 0xfffffffc00f0a947 */ /* 0x004fea000383ffff */
[----:B------:R-:W-:Y:S05]  /*2e5d0*/  BRA `(.L_x_6356) ;  /* 0xfffffe4400b47947 */ /* 0x000fea000383ffff */
.L_x_6364:
[----:B-1----:R1:W2:Y:S02]  /*2e5e0*/  SYNCS.PHASECHK.TRANS64.TRYWAIT P3, [R13+URZ+0x36830], R4 ;  /* 0x036830040d0075a7 */ /* 0x0022a4000806017f */
[----:B--2---:R-:W-:Y:S05]  /*2e5f0*/  @!P3 NANOSLEEP.SYNCS 0x989680 ;  /* 0x009896800000b95d */ /* 0x004fea0003900000 */
[----:B------:R-:W2:Y:S02]  /*2e600*/  @!P3 SYNCS.PHASECHK.TRANS64 P3, [R13+URZ+0x36830], R4 ;  /* 0x036830040d00b5a7 */ /* 0x000ea4000806007f */
[----:B--2---:R-:W-:Y:S05]  /*2e610*/  @!P3 BRA `(.L_x_6364) ;  /* 0xfffffffc00f0b947 */ /* 0x004fea000383ffff */
[----:B------:R-:W-:Y:S05]  /*2e620*/  BRA `(.L_x_6363) ;  /* 0xfffffe9400a07947 */ /* 0x000fea000383ffff */
.L_x_6369:
[----:B-1----:R1:W2:Y:S02]  /*2e630*/  SYNCS.PHASECHK.TRANS64.TRYWAIT P3, [R11+URZ+0x36850], R0 ;  /* 0x036850000b0075a7 */ /* 0x0022a4000806017f */
[----:B--2---:R-:W-:Y:S05]  /*2e640*/  @!P3 NANOSLEEP.SYNCS 0x989680 ;  /* 0x009896800000b95d */ /* 0x004fea0003900000 */
[----:B------:R-:W2:Y:S02]  /*2e650*/  @!P3 SYNCS.PHASECHK.TRANS64 P3, [R11+URZ+0x36850], R0 ;  /* 0x036850000b00b5a7 */ /* 0x000ea4000806007f */
[----:B--2---:R-:W-:Y:S05]  /*2e660*/  @!P3 BRA `(.L_x_6369) ;  /* 0xfffffffc00f0b947 */ /* 0x004fea000383ffff */
[----:B------:R-:W-:Y:S05]  /*2e670*/  BRA `(.L_x_6368) ;  /* 0xfffffecc003c7947 */ /* 0x000fea000383ffff */
.L_x_6377:
[----:B-1----:R1:W2:Y:S02]  /*2e680*/  SYNCS.PHASECHK.TRANS64.TRYWAIT P2, [R4+URZ+0x36830], R5 ;  /* 0x03683005040075a7 */ /* 0x0022a4000804017f */
[----:B--2---:R-:W-:Y:S05]  /*2e690*/  @!P2 NANOSLEEP.SYNCS 0x989680 ;  /* 0x009896800000a95d */ /* 0x004fea0003900000 */
[----:B------:R-:W2:Y:S02]  /*2e6a0*/  @!P2 SYNCS.PHASECHK.TRANS64 P2, [R4+URZ+0x36830], R5 ;  /* 0x036830050400a5a7 */ /* 0x000ea4000804007f */
[----:B--2---:R-:W-:Y:S05]  /*2e6b0*/  @!P2 BRA `(.L_x_6377) ;  /* 0xfffffffc00f0a947 */ /* 0x004fea000383ffff */
[----:B------:R-:W-:Y:S05]  /*2e6c0*/  BRA `(.L_x_6376) ;  /* 0xfffffee800f07947 */ /* 0x000fea000383ffff */
.L_x_6382:
[----:B-1----:R1:W2:Y:S02]  /*2e6d0*/  SYNCS.PHASECHK.TRANS64.TRYWAIT P2, [R11+URZ+0x36850], R0 ;  /* 0x036850000b0075a7 */ /* 0x0022a4000804017f */
[----:B--2---:R-:W-:Y:S05]  /*2e6e0*/  @!P2 NANOSLEEP.SYNCS 0x989680 ;  /* 0x009896800000a95d */ /* 0x004fea0003900000 */
[----:B------:R-:W2:Y:S02]  /*2e6f0*/  @!P2 SYNCS.PHASECHK.TRANS64 P2, [R11+URZ+0x36850], R0 ;  /* 0x036850000b00a5a7 */ /* 0x000ea4000804007f */
[----:B--2---:R-:W-:Y:S05]  /*2e700*/  @!P2 BRA `(.L_x_6382) ;  /* 0xfffffffc00f0a947 */ /* 0x004fea000383ffff */
[----:B------:R-:W-:Y:S05]  /*2e710*/  BRA `(.L_x_6381) ;  /* 0xffffff20008c7947 */ /* 0x000fea000383ffff */
.L_x_6388:
[----:B-1----:R1:W2:Y:S02]  /*2e720*/  SYNCS.PHASECHK.TRANS64.TRYWAIT P0, [R8+URZ+0x36850], R3 ;  /* 0x03685003080075a7 */ /* 0x0022a4000800017f */
[----:B--2---:R-:W-:Y:S05]  /*2e730*/  @!P0 NANOSLEEP.SYNCS 0x989680 ;  /* 0x009896800000895d */ /* 0x004fea0003900000 */
[----:B------:R-:W2:Y:S02]  /*2e740*/  @!P0 SYNCS.PHASECHK.TRANS64 P0, [R8+URZ+0x36850], R3 ;  /* 0x03685003080085a7 */ /* 0x000ea4000800007f */
[----:B--2---:R-:W-:Y:S05]  /*2e750*/  @!P0 BRA `(.L_x_6388) ;  /* 0xfffffffc00f08947 */ /* 0x004fea000383ffff */
[----:B------:R-:W-:Y:S05]  /*2e760*/  BRA `(.L_x_6387) ;  /* 0xffffff3c00887947 */ /* 0x000fea000383ffff */
.L_x_6424:
[----:B------:R-:W1:Y:S01]  /*2e770*/  S2R R11, SR_TID.X ;  /* 0x00000000000b7919 */ /* 0x000e620000002100 */
[----:B------:R-:W-:Y:S01]  /*2e780*/  BSSY B1, `(.L_x_6609) ;  /* 0x000000a000017945 */ /* 0x000fe20003800000 */
[----:B------:R-:W-:Y:S02]  /*2e790*/  IMAD.MOV.U32 R12, RZ, RZ, RZ ;  /* 0x000000ffff0c7224 */ /* 0x000fe400078e00ff */
[----:B------:R-:W-:Y:S01]  /*2e7a0*/  IMAD.MOV.U32 R15, RZ, RZ, -0x1 ;  /* 0xffffffffff0f7424 */ /* 0x000fe200078e00ff */
[----:B-1----:R-:W-:-:S04]  /*2e7b0*/  SHF.R.U32.HI R11, RZ, 0x5, R11 ;  /* 0x00000005ff0b7819 */ /* 0x002fc8000001160b */
[----:B------:R-:W-:-:S05]  /*2e7c0*/  LOP3.LUT R11, R11, 0x3, RZ, 0xc0, !PT ;  /* 0x000000030b0b7812 */ /* 0x000fca00078ec0ff */
[----:B0-----:R-:W-:Y:S02]  /*2e7d0*/  IMAD.MOV.U32 R13, RZ, RZ, R11 ;  /* 0x000000ffff0d7224 */ /* 0x001fe400078e000b */
[----:B------:R-:W-:-:S07]  /*2e7e0*/  IMAD.MOV.U32 R11, RZ, RZ, 0x1f ;  /* 0x0000001fff0b7424 */ /* 0x000fce00078e00ff */
[----:B------:R-:W-:Y:S05]  /*2e7f0*/  WARPSYNC.COLLECTIVE R15, `(.L_x_6610) ;  /* 0x000000000f087348 */ /* 0x000fea0003c00000 */
[----:B------:R0:W1:Y:S02]  /*2e800*/  SHFL.IDX P6, R14, R13, R12, R11 ;  /* 0x0000000c0d0e7389 */ /* 0x00006400000c000b */
[----:B01----:R-:W-:Y:S01]  /*2e810*/  ENDCOLLECTIVE ;  /* 0x000000000000791b */ /* 0x003fe20003800000 */
.L_x_6610:
[----:B------:R-:W-:Y:S05]  /*2e820*/  BSYNC B1 ;  /* 0x0000000000017941 */ /* 0x000fea0003800000 */
.L_x_6609:
[----:B------:R-:W-:Y:S05]  /*2e830*/  BRA `(.L_x_6611) ;  /* 0xffffff8400987947 */ /* 0x000fea000383ffff */
.L_x_6426:
[----:B------:R-:W-:Y:S01]  /*2e840*/  BSSY B1, `(.L_x_6612) ;  /* 0x0000006000017945 */ /* 0x000fe20003800000 */
[----:B------:R-:W-:-:S07]  /*2e850*/  IMAD.MOV.U32 R15, RZ, RZ, -0x1 ;  /* 0xffffffffff0f7424 */ /* 0x000fce00078e00ff */
[----:B01----:R-:W-:Y:S05]  /*2e860*/  WARPSYNC.COLLECTIVE R15, `(.L_x_6613) ;  /* 0x000000000f0c7348 */ /* 0x003fea0003c00000 */
[----:B------:R-:W-:Y:S02]  /*2e870*/  ELECT P6, UR62, PT ;  /* 0x00000000003e782f */ /* 0x000fe400038c0000 */
[----:B------:R-:W-:Y:S01]  /*2e880*/  MOV R14, UR62 ;  /* 0x0000003e000e7c02 */ /* 0x000fe20008000f00 */
[----:B01----:R-:W-:Y:S10]  /*2e890*/  ENDCOLLECTIVE ;  /* 0x000000000000791b */ /* 0x003ff40003800000 */
.L_x_6613:
[----:B------:R-:W-:Y:S05]  /*2e8a0*/  BSYNC B1 ;  /* 0x0000000000017941 */ /* 0x000fea0003800000 */
.L_x_6612:
[----:B------:R-:W-:Y:S01]  /*2e8b0*/  PLOP3.LUT P2, PT, P6, PT, PT, 0x80, 0x0 ;  /* 0x000000000000781c */ /* 0x000fe2000374f070 */
[----:B------:R-:W-:-:S12]  /*2e8c0*/  BRA `(.L_x_6425) ;  /* 0xffffff84008c7947 */ /* 0x000fd8000383ffff */
.L_x_6428:
[----:B-1----:R-:W2:Y:S02]  /*2e8d0*/  LDL R3, [R1+0x4] ;  /* 0x0000040001037983 */ /* 0x002ea40000100800 */
[----:B--2---:R1:W2:Y:S02]  /*2e8e0*/  SYNCS.PHASECHK.TRANS64.TRYWAIT P0, [R3+URZ+0x36820], R2 ;  /* 0x03682002030075a7 */ /* 0x0042a4000800017f */
[----:B--2---:R-:W-:Y:S05]  /*2e8f0*/  @!P0 NANOSLEEP.SYNCS 0x989680 ;  /* 0x009896800000895d */ /* 0x004fea0003900000 */
[----:B------:R-:W2:Y:S02]  /*2e900*/  @!P0 SYNCS.PHASECHK.TRANS64 P0, [R3+URZ+0x36820], R2 ;  /* 0x03682002030085a7 */ /* 0x000ea4000800007f */
[----:B--2---:R-:W-:Y:S05]  /*2e910*/  @!P0 BRA `(.L_x_6428) ;  /* 0xfffffffc00ec8947 */ /* 0x004fea000383ffff */
[----:B------:R-:W-:Y:S05]  /*2e920*/  BRA `(.L_x_6614) ;  /* 0xffffff84009c7947 */ /* 0x000fea000383ffff */
.L_x_6432:
[----:B-1----:R1:W2:Y:S02]  /*2e930*/  SYNCS.PHASECHK.TRANS64.TRYWAIT P0, [R4+URZ+0x368a0], R8 ;  /* 0x0368a008040075a7 */ /* 0x0022a4000800017f */
[----:B--2---:R-:W-:Y:S05]  /*2e940*/  @!P0 NANOSLEEP.SYNCS 0x989680 ;  /* 0x009896800000895d */ /* 0x004fea0003900000 */
[----:B------:R-:W2:Y:S02]  /*2e950*/  @!P0 SYNCS.PHASECHK.TRANS64 P0, [R4+URZ+0x368a0], R8 ;  /* 0x0368a008040085a7 */ /* 0x000ea4000800007f */
[----:B--2---:R-:W-:Y:S05]  /*2e960*/  @!P0 BRA `(.L_x_6432) ;  /* 0xfffffffc00f08947 */ /* 0x004fea000383ffff */
[----:B------:R-:W-:Y:S05]  /*2e970*/  BRA `(.L_x_6615) ;  /* 0xffffff8400c07947 */ /* 0x000fea000383ffff */
.L_x_6439:
[----:B--2---:R2:W3:Y:S02]  /*2e980*/  SYNCS.PHASECHK.TRANS64.TRYWAIT P0, [R4+URZ+0x368c0], R8 ;  /* 0x0368c008040075a7 */ /* 0x0044e4000800017f */
[----:B---3--:R-:W-:Y:S05]  /*2e990*/  @!P0 NANOSLEEP.SYNCS 0x989680 ;  /* 0x009896800000895d */ /* 0x008fea0003900000 */
[----:B------:R-:W3:Y:S02]  /*2e9a0*/  @!P0 SYNCS.PHASECHK.TRANS64 P0, [R4+URZ+0x368c0], R8 ;  /* 0x0368c008040085a7 */ /* 0x000ee4000800007f */
[----:B---3--:R-:W-:Y:S05]  /*2e9b0*/  @!P0 BRA `(.L_x_6439) ;  /* 0xfffffffc00f08947 */ /* 0x008fea000383ffff */
[----:B------:R-:W-:Y:S05]  /*2e9c0*/  BRA `(.L_x_6616) ;  /* 0xffffff8800c07947 */ /* 0x000fea000383ffff */
.L_x_6448:
[----:B-1----:R1:W2:Y:S02]  /*2e9d0*/  SYNCS.PHASECHK.TRANS64.TRYWAIT P0, [R6+URZ+0x368a0], R5 ;  /* 0x0368a005060075a7 */ /* 0x0022a4000800017f */
[----:B--2---:R-:W-:Y:S05]  /*2e9e0*/  @!P0 NANOSLEEP.SYNCS 0x989680 ;  /* 0x009896800000895d */ /* 0x004fea0003900000 */
[----:B------:R-:W2:Y:S02]  /*2e9f0*/  @!P0 SYNCS.PHASECHK.TRANS64 P0, [R6+URZ+0x368a0], R5 ;  /* 0x0368a005060085a7 */ /* 0x000ea4000800007f */
[----:B--2---:R-:W-:Y:S05]  /*2ea00*/  @!P0 BRA `(.L_x_6448) ;  /* 0xfffffffc00f08947 */ /* 0x004fea000383ffff */
[----:B------:R-:W-:Y:S05]  /*2ea10*/  BRA `(.L_x_6617) ;  /* 0xffffff90000c7947 */ /* 0x000fea000383ffff */
.L_x_6455:
[----:B--2---:R2:W3:Y:S02]  /*2ea20*/  SYNCS.PHASECHK.TRANS64.TRYWAIT P0, [R6+URZ+0x368c0], R5 ;  /* 0x0368c005060075a7 */ /* 0x0044e4000800017f */
[----:B---3--:R-:W-:Y:S05]  /*2ea30*/  @!P0 NANOSLEEP.SYNCS 0x989680 ;  /* 0x009896800000895d */ /* 0x008fea0003900000 */
[----:B------:R-:W3:Y:S02]  /*2ea40*/  @!P0 SYNCS.PHASECHK.TRANS64 P0, [R6+URZ+0x368c0], R5 ;  /* 0x0368c005060085a7 */ /* 0x000ee4000800007f */
[----:B---3--:R-:W-:Y:S05]  /*2ea50*/  @!P0 BRA `(.L_x_6455) ;  /* 0xfffffffc00f08947 */ /* 0x008fea000383ffff */
[----:B------:R-:W-:Y:S05]  /*2ea60*/  BRA `(.L_x_6618) ;  /* 0xffffff9400087947 */ /* 0x000fea000383ffff */
.L_x_6470:
        /* <DEDUP_REMOVED lines=11> */
.L_x_6620:
[----:B------:R-:W-:Y:S05]  /*2eb20*/  BSYNC B0 ;  /* 0x0000000000007941 */ /* 0x000fea0003800000 */
.L_x_6619:
[----:B------:R-:W-:Y:S05]  /*2eb30*/  BRA `(.L_x_6621) ;  /* 0xffffff9c00e07947 */ /* 0x000fea000383ffff */
.L_x_6472:
[----:B------:R-:W-:Y:S01]  /*2eb40*/  BSSY B0, `(.L_x_6622) ;  /* 0x0000006000007945 */ /* 0x000fe20003800000 */
[----:B------:R-:W-:-:S07]  /*2eb50*/  IMAD.MOV.U32 R15, RZ, RZ, -0x1 ;  /* 0xffffffffff0f7424 */ /* 0x000fce00078e00ff */
[----:B01----:R-:W-:Y:S05]  /*2eb60*/  WARPSYNC.COLLECTIVE R15, `(.L_x_6623) ;  /* 0x000000000f0c7348 */ /* 0x003fea0003c00000 */
[----:B------:R-:W-:Y:S02]  /*2eb70*/  ELECT P6, UR62, PT ;  /* 0x00000000003e782f */ /* 0x000fe400038c0000 */
[----:B------:R-:W-:Y:S01]  /*2eb80*/  MOV R14, UR62 ;  /* 0x0000003e000e7c02 */ /* 0x000fe20008000f00 */
[----:B01----:R-:W-:Y:S10]  /*2eb90*/  ENDCOLLECTIVE ;  /* 0x000000000000791b */ /* 0x003ff40003800000 */
.L_x_6623:
[----:B------:R-:W-:Y:S05]  /*2eba0*/  BSYNC B0 ;  /* 0x0000000000007941 */ /* 0x000fea0003800000 */
.L_x_6622:
[----:B------:R-:W-:Y:S05]  /*2ebb0*/  BRA `(.L_x_6624) ;  /* 0xffffff9c00f07947 */ /* 0x000fea000383ffff */
.L_x_6474:
[----:B-1----:R1:W2:Y:S02]  /*2ebc0*/  SYNCS.PHASECHK.TRANS64.TRYWAIT P0, [R0+URZ+0x36840], R2 ;  /* 0x03684002000075a7 */ /* 0x0022a4000800017f */
[----:B--2---:R-:W-:Y:S05]  /*2ebd0*/  @!P0 NANOSLEEP.SYNCS 0x989680 ;  /* 0x009896800000895d */ /* 0x004fea0003900000 */
[----:B------:R-:W2:Y:S02]  /*2ebe0*/  @!P0 SYNCS.PHASECHK.TRANS64 P0, [R0+URZ+0x36840], R2 ;  /* 0x03684002000085a7 */ /* 0x000ea4000800007f */
[----:B--2---:R-:W-:Y:S05]  /*2ebf0*/  @!P0 BRA `(.L_x_6474) ;  /* 0xfffffffc00f08947 */ /* 0x004fea000383ffff */
[----:B------:R-:W-:Y:S05]  /*2ec00*/  BRA `(.L_x_6625) ;  /* 0xffffffa0005c7947 */ /* 0x000fea000383ffff */
.L_x_6478:
        /* <DEDUP_REMOVED lines=8> */
.L_x_6626:
[----:B------:R-:W-:Y:S02]  /*2ec90*/  IMAD.MOV.U32 R13, RZ, RZ, R3 ;  /* 0x000000ffff0d7224 */ /* 0x000fe400078e0003 */
[----:B------:R-:W-:-:S07]  /*2eca0*/  IMAD.MOV.U32 R4, RZ, RZ, R14 ;  /* 0x000000ffff047224 */ /* 0x000fce00078e000e */
[----:B------:R-:W-:Y:S05]  /*2ecb0*/  WARPSYNC.COLLECTIVE R15, `(.L_x_6627) ;  /* 0x000000000f087348 */ /* 0x000fea0003c00000 */
[----:B------:R0:W1:Y:S02]  /*2ecc0*/  SHFL.IDX P6, R14, R13, R12, R11 ;  /* 0x0000000c0d0e7389 */ /* 0x00006400000c000b */
[----:B01----:R-:W-:Y:S01]  /*2ecd0*/  ENDCOLLECTIVE ;  /* 0x000000000000791b */ /* 0x003fe20003800000 */
.L_x_6627:
[----:B------:R-:W-:Y:S02]  /*2ece0*/  IMAD R17, R17, 0x80, R10 ;  /* 0x0000008011117824 */ /* 0x000fe400078e020a */
[----:B------:R-:W-:Y:S02]  /*2ecf0*/  IMAD R0, R9, R7, RZ ;  /* 0x0000000709007224 */ /* 0x000fe400078e02ff */
[----:B------:R0:W5:Y:S01]  /*2ed00*/  LDL R9, [R1+0x30] ;  /* 0x0000300001097983 */ /* 0x0001620000100800 */
[----:B------:R-:W-:Y:S02]  /*2ed10*/  IMAD.MOV.U32 R13, RZ, RZ, R2 ;  /* 0x000000ffff0d7224 */ /* 0x000fe400078e0002 */
[----:B------:R-:W-:Y:S01]  /*2ed20*/  IMAD.MOV.U32 R12, RZ, RZ, 0x1 ;  /* 0x00000001ff0c7424 */ /* 0x000fe200078e00ff */
[C---:B------:R-:W-:Y:S01]  /*2ed30*/  ISETP.GE.AND P2, PT, R17.reuse, R0, PT ;  /* 0x000000001100720c */ /* 0x040fe20003f46270 */
[----:B------:R-:W-:Y:S02]  /*2ed40*/  IMAD.MOV.U32 R5, RZ, RZ, R14 ;  /* 0x000000ffff057224 */ /* 0x000fe400078e000e */
[----:B------:R-:W-:-:S10]  /*2ed50*/  VIADD R7, R17, 0x10 ;  /* 0x0000001011077836 */ /* 0x000fd40000000000 */
[----:B0----5:R-:W-:Y:S05]  /*2ed60*/  WARPSYNC.COLLECTIVE R15, `(.L_x_6628) ;  /* 0x000000000f087348 */ /* 0x021fea0003c00000 */
[----:B------:R1:W2:Y:S02]  /*2ed70*/  SHFL.IDX P6, R14, R13, R12, R11 ;  /* 0x0000000c0d0e7389 */ /* 0x0002a400000c000b */
[----:B012--5:R-:W-:Y:S01]  /*2ed80*/  ENDCOLLECTIVE ;  /* 0x000000000000791b */ /* 0x027fe20003800000 */
.L_x_6628:
[----:B------:R-:W-:Y:S01]  /*2ed90*/  @!P2 LEA R5, P4, R8, R5, 0x1 ;  /* 0x000000050805a211 */ /* 0x000fe200078808ff */
[----:B------:R-:W-:-:S04]  /*2eda0*/  IMAD.MOV.U32 R13, RZ, RZ, R3 ;  /* 0x000000ffff0d7224 */ /* 0x000fc800078e0003 */
[----:B------:R-:W-:-:S05]  /*2edb0*/  @!P2 IMAD.X R4, RZ, RZ, R4, P4 ;  /* 0x000000ffff04a224 */ /* 0x000fca00020e0604 */
[----:B------:R-:W-:Y:S01]  /*2edc0*/  @!P2 LOP3.LUT R5, R5, R4, RZ, 0x3c, !PT ;  /* 0x000000040505a212 */ /* 0x000fe200078e3cff */
[----:B------:R-:W-:-:S03]  /*2edd0*/  IMAD.MOV.U32 R6, RZ, RZ, R14 ;  /* 0x000000ffff067224 */ /* 0x000fc600078e000e */
[----:B------:R-:W-:-:S07]  /*2ede0*/  @!P2 LOP3.LUT R4, R5, R4, RZ, 0x3c, !PT ;  /* 0x000000040504a212 */ /* 0x000fce00078e3cff */
[----:B------:R-:W-:Y:S05]  /*2edf0*/  WARPSYNC.COLLECTIVE R15, `(.L_x_6629) ;  /* 0x000000000f087348 */ /* 0x000fea0003c00000 */
[----:B------:R0:W1:Y:S02]  /*2ee00*/  SHFL.IDX P6, R14, R13, R12, R11 ;  /* 0x0000000c0d0e7389 */ /* 0x00006400000c000b */
[----:B01----:R-:W-:Y:S01]  /*2ee10*/  ENDCOLLECTIVE ;  /* 0x000000000000791b */ /* 0x003fe20003800000 */
.L_x_6629:
[----:B------:R-:W-:Y:S01]  /*2ee20*/  @!P2 LOP3.LUT R5, R5, R4, RZ, 0x3c, !PT ;  /* 0x000000040505a212 */ /* 0x000fe200078e3cff */
[----:B------:R-:W-:Y:S02]  /*2ee30*/  IMAD.MOV.U32 R13, RZ, RZ, R2 ;  /* 0x000000ffff0d7224 */ /* 0x000fe400078e0002 */
[----:B------:R-:W-:Y:S02]  /*2ee40*/  IMAD.MOV.U32 R12, RZ, RZ, 0x2 ;  /* 0x00000002ff0c7424 */ /* 0x000fe400078e00ff */
        /* <DEDUP_REMOVED lines=11> */
.L_x_6630:
[----:B------:R-:W-:-:S05]  /*2ef00*/  @!P2 LEA R5, P4, R8, R4, 0x1 ;  /* 0x000000040805a211 */ /* 0x000fca00078808ff */
[----:B------:R-:W-:-:S05]  /*2ef10*/  @!P2 IMAD.X R4, RZ, RZ, R6, P4 ;  /* 0x000000ffff04a224 */ /* 0x000fca00020e0606 */
[----:B------:R-:W-:Y:S01]  /*2ef20*/  @!P2 LOP3.LUT R5, R5, R4, RZ, 0x3c, !PT ;  /* 0x000000040505a212 */ /* 0x000fe200078e3cff */
[----:B------:R-:W-:-:S03]  /*2ef30*/  IMAD.MOV.U32 R13, RZ, RZ, R3 ;  /* 0x000000ffff0d7224 */ /* 0x000fc600078e0003 */
[----:B------:R-:W-:-:S04]  /*2ef40*/  @!P2 LOP3.LUT R4, R5, R4, RZ, 0x3c, !PT ;  /* 0x000000040504a212 */ /* 0x000fc800078e3cff */
[----:B------:R-:W-:Y:S01]  /*2ef50*/  @!P2 LOP3.LUT R5, R5, R4, RZ, 0x3c, !PT ;  /* 0x000000040505a212 */ /* 0x000fe200078e3cff */
[----:B------:R-:W-:-:S07]  /*2ef60*/  IMAD.MOV.U32 R6, RZ, RZ, R14 ;  /* 0x000000ffff067224 */ /* 0x000fce00078e000e */
[----:B------:R-:W-:Y:S05]  /*2ef70*/  WARPSYNC.COLLECTIVE R15, `(.L_x_6631) ;  /* 0x000000000f087348 */ /* 0x000fea0003c00000 */
[----:B------:R0:W1:Y:S02]  /*2ef80*/  SHFL.IDX P6, R14, R13, R12, R11 ;  /* 0x0000000c0d0e7389 */ /* 0x00006400000c000b */
[----:B01----:R-:W-:Y:S01]  /*2ef90*/  ENDCOLLECTIVE ;  /* 0x000000000000791b */ /* 0x003fe20003800000 */
.L_x_6631:
[----:B------:R-:W-:Y:S01]  /*2efa0*/  @!PT LDS RZ, [RZ] ;  /* 0x00000000fffff984 */ /* 0x000fe20000000800 */
[----:B------:R-:W-:Y:S01]  /*2efb0*/  @!PT LDS RZ, [RZ] ;  /* 0x00000000fffff984 */ /* 0x000fe20000000800 */
[----:B------:R-:W-:Y:S01]  /*2efc0*/  @!PT LDS RZ, [RZ] ;  /* 0x00000000fffff984 */ /* 0x000fe20000000800 */
[----:B------:R-:W-:Y:S04]  /*2efd0*/  @!P2 LDGSTS.E.BYPASS.LTC128B.128 [R9+0x15c00], desc[UR60][R4.64], !P3 ;  /* 0x15c000000409afae */ /* 0x000fe8000d901d7c */
[----:B------:R-:W-:Y:S04]  /*2efe0*/  @!P2 LDGSTS.E.BYPASS.LTC128B.128 [R9+0x19c00], desc[UR60][R4.64+0x80], !P0 ;  /* 0x19c000800409afae */ /* 0x000fe8000c101d7c */
[----:B------:R0:W-:Y:S01]  /*2eff0*/  @!P2 LDGSTS.E.BYPASS.LTC128B.128 [R9+0x1dc00], desc[UR60][R4.64+0x100], !P1 ;  /* 0x1dc001000409afae */ /* 0x0001e2000c901d7c */
[----:B------:R-:W-:Y:S02]  /*2f000*/  IMAD.MOV.U32 R13, RZ, RZ, R2 ;  /* 0x000000ffff0d7224 */ /* 0x000fe400078e0002 */
[----:B------:R-:W-:-:S02]  /*2f010*/  IMAD.MOV.U32 R12, RZ, RZ, 0x3 ;  /* 0x00000003ff0c7424 */ /* 0x000fc400078e00ff */
[----:B0-----:R-:W-:-:S05]  /*2f020*/  VIADD R4, R17, 0x20 ;  /* 0x0000002011047836 */ /* 0x001fca0000000000 */
[----:B------:R-:W-:Y:S01]  /*2f030*/  ISETP.GE.AND P2, PT, R4, R0, PT ;  /* 0x000000000400720c */ /* 0x000fe20003f46270 */
[----:B------:R-:W-:-:S12]  /*2f040*/  IMAD.MOV.U32 R4, RZ, RZ, R14 ;  /* 0x000000ffff047224 */ /* 0x000fd800078e000e */
[----:B------:R-:W-:Y:S05]  /*2f050*/  WARPSYNC.COLLECTIVE R15, `(.L_x_6632) ;  /* 0x000000000f087348 */ /* 0x000fea0003c00000 */
[----:B------:R0:W1:Y:S02]  /*2f060*/  SHFL.IDX P6, R14, R13, R12, R11 ;  /* 0x0000000c0d0e7389 */ /* 0x00006400000c000b */
[----:B01----:R-:W-:Y:S01]  /*2f070*/  ENDCOLLECTIVE ;  /* 0x000000000000791b */ /* 0x003fe20003800000 */
.L_x_6632:
        /* <DEDUP_REMOVED lines=9> */
.L_x_6633:
[----:B------:R-:W-:-:S05]  /*2f110*/  @!P2 LOP3.LUT R5, R5, R4, RZ, 0x3c, !PT ;  /* 0x000000040505a212 */ /* 0x000fca00078e3cff */
[----:B------:R-:W-:Y:S01]  /*2f120*/  @!PT LDS RZ, [RZ] ;  /* 0x00000000fffff984 */ /* 0x000fe20000000800 */
[----:B------:R-:W-:Y:S01]  /*2f130*/  @!PT LDS RZ, [RZ] ;  /* 0x00000000fffff984 */ /* 0x000fe20000000800 */
[----:B------:R-:W-:Y:S01]  /*2f140*/  @!PT LDS RZ, [RZ] ;  /* 0x00000000fffff984 */ /* 0x000fe20000000800 */
[----:B------:R-:W-:Y:S04]  /*2f150*/  @!P2 LDGSTS.E.BYPASS.LTC128B.128 [R9+0x16400], desc[UR60][R4.64], !P3 ;  /* 0x164000000409afae */ /* 0x000fe8000d901d7c */
[----:B------:R-:W-:Y:S01]  /*2f160*/  @!P2 LDGSTS.E.BYPASS.LTC128B.128 [R9+0x1a400], desc[UR60][R4.64+0x80], !P0 ;  /* 0x1a4000800409afae */ /* 0x000fe2000c101d7c */
[----:B------:R-:W-:-:S03]  /*2f170*/  IMAD.MOV.U32 R13, RZ, RZ, R2 ;  /* 0x000000ffff0d7224 */ /* 0x000fc600078e0002 */
[----:B------:R0:W-:Y:S01]  /*2f180*/  @!P2 LDGSTS.E.BYPASS.LTC128B.128 [R9+0x1e400], desc[UR60][R4.64+0x100], !P1 ;  /* 0x1e4001000409afae */ /* 0x0001e2000c901d7c */
[----:B------:R-:W-:Y:S02]  /*2f190*/  IMAD.MOV.U32 R12, RZ, RZ, 0x4 ;  /* 0x00000004ff0c7424 */ /* 0x000fe400078e00ff */
[----:B0-----:R-:W-:-:S05]  /*2f1a0*/  VIADD R4, R17, 0x30 ;  /* 0x0000003011047836 */ /* 0x001fca0000000000 */
[----:B------:R-:W-:Y:S01]  /*2f1b0*/  ISETP.GE.AND P2, PT, R4, R0, PT ;  /* 0x000000000400720c */ /* 0x000fe20003f46270 */
[----:B------:R-:W-:-:S12]  /*2f1c0*/  IMAD.MOV.U32 R4, RZ, RZ, R14 ;  /* 0x000000ffff047224 */ /* 0x000fd800078e000e */
[----:B------:R-:W-:Y:S05]  /*2f1d0*/  WARPSYNC.COLLECTIVE R15, `(.L_x_6634) ;  /* 0x000000000f087348 */ /* 0x000fea0003c00000 */
[----:B------:R0:W1:Y:S02]  /*2f1e0*/  SHFL.IDX P6, R14, R13, R12, R11 ;  /* 0x0000000c0d0e7389 */ /* 0x00006400000c000b */
[----:B01----:R-:W-:Y:S01]  /*2f1f0*/  ENDCOLLECTIVE ;  /* 0x000000000000791b */ /* 0x003fe20003800000 */
.L_x_6634:
        /* <DEDUP_REMOVED lines=9> */
.L_x_6635:
        /* <DEDUP_REMOVED lines=15> */
.L_x_6636:
        /* <DEDUP_REMOVED lines=9> */
.L_x_6637:
        /* <DEDUP_REMOVED lines=15> */
.L_x_6638:
        /* <DEDUP_REMOVED lines=9> */
.L_x_6639:
        /* <DEDUP_REMOVED lines=15> */
.L_x_6640:
[----:B------:R-:W-:Y:S01]  /*2f680*/  @!P2 LEA R5, P4, R8, R4, 0x1 ;  /* 0x000000040805a211 */ /* 0x000fe200078808ff */
[----:B------:R-:W-:-:S04]  /*2f690*/  IMAD.MOV.U32 R13, RZ, RZ, R3 ;  /* 0x000000ffff0d7224 */ /* 0x000fc800078e0003 */
[----:B------:R-:W-:-:S05]  /*2f6a0*/  @!P2 IMAD.X R4, RZ, RZ, R6, P4 ;  /* 0x000000ffff04a224 */ /* 0x000fca00020e0606 */
        /* <DEDUP_REMOVED lines=13> */
.L_x_6641:
[----:B------:R-:W-:Y:S01]  /*2f780*/  IMAD.MOV.U32 R3, RZ, RZ, R14 ;  /* 0x000000ffff037224 */ /* 0x000fe200078e000e */
[----:B------:R-:W-:Y:S06]  /*2f790*/  BRA `(.L_x_6642) ;  /* 0xffffffa400487947 */ /* 0x000fec000383ffff */
.L_x_6483:
[----:B0-----:R-:W4:Y:S02]  /*2f7a0*/  LDL R2, [R1+0x4] ;  /* 0x0000040001027983 */ /* 0x001f240000100800 */
[----:B----4-:R0:W1:Y:S02]  /*2f7b0*/  SYNCS.PHASECHK.TRANS64.TRYWAIT P0, [R2+URZ+0x36820], R0 ;  /* 0x03682000020075a7 */ /* 0x010064000800017f */
[----:B-1----:R-:W-:Y:S05]  /*2f7c0*/  @!P0 NANOSLEEP.SYNCS 0x989680 ;  /* 0x009896800000895d */ /* 0x002fea0003900000 */
[----:B------:R-:W1:Y:S02]  /*2f7d0*/  @!P0 SYNCS.PHASECHK.TRANS64 P0, [R2+URZ+0x36820], R0 ;  /* 0x03682000020085a7 */ /* 0x000e64000800007f */
[----:B-1----:R-:W-:Y:S05]  /*2f7e0*/  @!P0 BRA `(.L_x_6483) ;  /* 0xfffffffc00ec8947 */ /* 0x002fea000383ffff */
[----:B------:R-:W-:Y:S05]  /*2f7f0*/  BRA `(.L_x_6643) ;  /* 0xffffffa400c07947 */ /* 0x000fea000383ffff */
.L_x_6492:
[----:B-1----:R1:W2:Y:S02]  /*2f800*/  SYNCS.PHASECHK.TRANS64.TRYWAIT P0, [R3+URZ+0x36840], R0 ;  /* 0x03684000030075a7 */ /* 0x0022a4000800017f */
[----:B--2---:R-:W-:Y:S05]  /*2f810*/  @!P0 NANOSLEEP.SYNCS 0x989680 ;  /* 0x009896800000895d */ /* 0x004fea0003900000 */
[----:B------:R-:W2:Y:S02]  /*2f820*/  @!P0 SYNCS.PHASECHK.TRANS64 P0, [R3+URZ+0x36840], R0 ;  /* 0x03684000030085a7 */ /* 0x000ea4000800007f */
[----:B--2---:R-:W-:Y:S05]  /*2f830*/  @!P0 BRA `(.L_x_6492) ;  /* 0xfffffffc00f08947 */ /* 0x004fea000383ffff */
[----:B------:R-:W-:Y:S05]  /*2f840*/  BRA `(.L_x_6644) ;  /* 0xffffffa800847947 */ /* 0x000fea000383ffff */
.L_x_6499:
[----:B0-----:R0:W1:Y:S02]  /*2f850*/  SYNCS.PHASECHK.TRANS64.TRYWAIT P0, [R0+URZ+0x36860], R3 ;  /* 0x03686003000075a7 */ /* 0x001064000800017f */
[----:B-1----:R-:W-:Y:S05]  /*2f860*/  @!P0 NANOSLEEP.SYNCS 0x989680 ;  /* 0x009896800000895d */ /* 0x002fea0003900000 */
[----:B------:R-:W1:Y:S02]  /*2f870*/  @!P0 SYNCS.PHASECHK.TRANS64 P0, [R0+URZ+0x36860], R3 ;  /* 0x03686003000085a7 */ /* 0x000e64000800007f */
[----:B-1----:R-:W-:Y:S05]  /*2f880*/  @!P0 BRA `(.L_x_6499) ;  /* 0xfffffffc00f08947 */ /* 0x002fea000383ffff */
[----:B------:R-:W-:Y:S05]  /*2f890*/  BRA `(.L_x_6645) ;  /* 0xffffffac00a07947 */ /* 0x000fea000383ffff */
.L_x_6510:
[----:B--2---:R2:W3:Y:S02]  /*2f8a0*/  SYNCS.PHASECHK.TRANS64.TRYWAIT P0, [R3+URZ+0x36840], R2 ;  /* 0x03684002030075a7 */ /* 0x0044e4000800017f */
[----:B---3--:R-:W-:Y:S05]  /*2f8b0*/  @!P0 NANOSLEEP.SYNCS 0x989680 ;  /* 0x009896800000895d */ /* 0x008fea0003900000 */
[----:B------:R-:W3:Y:S02]  /*2f8c0*/  @!P0 SYNCS.PHASECHK.TRANS64 P0, [R3+URZ+0x36840], R2 ;  /* 0x03684002030085a7 */ /* 0x000ee4000800007f */
[----:B---3--:R-:W-:Y:S05]  /*2f8d0*/  @!P0 BRA `(.L_x_6510) ;  /* 0xfffffffc00f08947 */ /* 0x008fea000383ffff */
[----:B------:R-:W-:Y:S05]  /*2f8e0*/  BRA `(.L_x_6646) ;  /* 0xffffffb400887947 */ /* 0x000fea000383ffff */
.L_x_6517:
[----:B0-----:R0:W2:Y:S02]  /*2f8f0*/  SYNCS.PHASECHK.TRANS64.TRYWAIT P0, [R2+URZ+0x36860], R3 ;  /* 0x03686003020075a7 */ /* 0x0010a4000800017f */
[----:B--2---:R-:W-:Y:S05]  /*2f900*/  @!P0 NANOSLEEP.SYNCS 0x989680 ;  /* 0x009896800000895d */ /* 0x004fea0003900000 */
[----:B------:R-:W2:Y:S02]  /*2f910*/  @!P0 SYNCS.PHASECHK.TRANS64 P0, [R2+URZ+0x36860], R3 ;  /* 0x03686003020085a7 */ /* 0x000ea4000800007f */
[----:B--2---:R-:W-:Y:S05]  /*2f920*/  @!P0 BRA `(.L_x_6517) ;  /* 0xfffffffc00f08947 */ /* 0x004fea000383ffff */
[----:B------:R-:W-:Y:S05]  /*2f930*/  BRA `(.L_x_6647) ;  /* 0xffffffb800a47947 */ /* 0x000fea000383ffff */
.L_x_6528:
[----:B---3--:R3:W4:Y:S02]  /*2f940*/  SYNCS.PHASECHK.TRANS64.TRYWAIT P0, [R3+URZ+0x36840], R2 ;  /* 0x03684002030075a7 */ /* 0x008724000800017f */
[----:B----4-:R-:W-:Y:S05]  /*2f950*/  @!P0 NANOSLEEP.SYNCS 0x989680 ;  /* 0x009896800000895d */ /* 0x010fea0003900000 */
[----:B------:R-:W4:Y:S02]  /*2f960*/  @!P0 SYNCS.PHASECHK.TRANS64 P0, [R3+URZ+0x36840], R2 ;  /* 0x03684002030085a7 */ /* 0x000f24000800007f */
[----:B----4-:R-:W-:Y:S05]  /*2f970*/  @!P0 BRA `(.L_x_6528) ;  /* 0xfffffffc00f08947 */ /* 0x010fea000383ffff */
[----:B------:R-:W-:Y:S05]  /*2f980*/  BRA `(.L_x_6648) ;  /* 0xffffffc000687947 */ /* 0x000fea000383ffff */
.L_x_6535:
[----:B0-----:R0:W2:Y:S02]  /*2f990*/  SYNCS.PHASECHK.TRANS64.TRYWAIT P0, [R2+URZ+0x36860], R5 ;  /* 0x03686005020075a7 */ /* 0x0010a4000800017f */
[----:B--2---:R-:W-:Y:S05]  /*2f9a0*/  @!P0 NANOSLEEP.SYNCS 0x989680 ;  /* 0x009896800000895d */ /* 0x004fea0003900000 */
[----:B------:R-:W2:Y:S02]  /*2f9b0*/  @!P0 SYNCS.PHASECHK.TRANS64 P0, [R2+URZ+0x36860], R5 ;  /* 0x03686005020085a7 */ /* 0x000ea4000800007f */
[----:B--2---:R-:W-:Y:S05]  /*2f9c0*/  @!P0 BRA `(.L_x_6535) ;  /* 0xfffffffc00f08947 */ /* 0x004fea000383ffff */
[----:B------:R-:W-:Y:S05]  /*2f9d0*/  BRA `(.L_x_6649) ;  /* 0xffffffc400807947 */ /* 0x000fea000383ffff */
.L_x_6548:
[----:B--2---:R2:W4:Y:S02]  /*2f9e0*/  SYNCS.PHASECHK.TRANS64.TRYWAIT P0, [R0+URZ+0x36860], R2 ;  /* 0x03686002000075a7 */ /* 0x004524000800017f */
[----:B----4-:R-:W-:Y:S05]  /*2f9f0*/  @!P0 NANOSLEEP.SYNCS 0x989680 ;  /* 0x009896800000895d */ /* 0x010fea0003900000 */
[----:B------:R-:W4:Y:S02]  /*2fa00*/  @!P0 SYNCS.PHASECHK.TRANS64 P0, [R0+URZ+0x36860], R2 ;  /* 0x03686002000085a7 */ /* 0x000f24000800007f */
[----:B----4-:R-:W-:Y:S05]  /*2fa10*/  @!P0 BRA `(.L_x_6548) ;  /* 0xfffffffc00f08947 */ /* 0x010fea000383ffff */
[----:B------:R-:W-:Y:S05]  /*2fa20*/  BRA `(.L_x_6650) ;  /* 0xffffffcc00247947 */ /* 0x000fea000383ffff */
.L_x_6557:
[----:B------:R-:W-:Y:S01]  /*2fa30*/  BSSY B0, `(.L_x_6651) ;  /* 0x0000008000007945 */ /* 0x000fe20003800000 */
[----:B0-----:R-:W-:Y:S02]  /*2fa40*/  IMAD.MOV.U32 R13, RZ, RZ, R16 ;  /* 0x000000ffff0d7224 */ /* 0x001fe400078e0010 */
[----:B------:R-:W-:Y:S02]  /*2fa50*/  IMAD.MOV.U32 R12, RZ, RZ, RZ ;  /* 0x000000ffff0c7224 */ /* 0x000fe400078e00ff */
[----:B------:R-:W-:Y:S02]  /*2fa60*/  IMAD.MOV.U32 R11, RZ, RZ, 0x1f ;  /* 0x0000001fff0b7424 */ /* 0x000fe400078e00ff */
[----:B------:R-:W-:-:S07]  /*2fa70*/  IMAD.MOV.U32 R15, RZ, RZ, -0x1 ;  /* 0xffffffffff0f7424 */ /* 0x000fce00078e00ff */
[----:B-1---5:R-:W-:Y:S05]  /*2fa80*/  WARPSYNC.COLLECTIVE R15, `(.L_x_6652) ;  /* 0x000000000f087348 */ /* 0x022fea0003c00000 */
[----:B------:R0:W2:Y:S02]  /*2fa90*/  SHFL.IDX P6, R14, R13, R12, R11 ;  /* 0x0000000c0d0e7389 */ /* 0x0000a400000c000b */
[----:B012--5:R-:W-:Y:S01]  /*2faa0*/  ENDCOLLECTIVE ;  /* 0x000000000000791b */ /* 0x027fe20003800000 */
.L_x_6652:
[----:B------:R-:W-:Y:S05]  /*2fab0*/  BSYNC B0 ;  /* 0x0000000000007941 */ /* 0x000fea0003800000 */
.L_x_6651:
        /* <DEDUP_REMOVED lines=10> */
.L_x_6653:
        /* <DEDUP_REMOVED lines=16> */
.L_x_6654:
        /* <DEDUP_REMOVED lines=9> */
.L_x_6655:
        /* <DEDUP_REMOVED lines=8> */
.L_x_6656:
        /* <DEDUP_REMOVED lines=8> */
.L_x_6657:
        /* <DEDUP_REMOVED lines=8> */
.L_x_6658:
        /* <DEDUP_REMOVED lines=9> */
.L_x_6659:
[----:B------:R-:W-:Y:S01]  /*2ff00*/  IMAD.MOV.U32 R16, RZ, RZ, R14 ;  /* 0x000000ffff107224 */ /* 0x000fe200078e000e */
[----:B------:R-:W-:Y:S06]  /*2ff10*/  BRA `(.L_x_6660) ;  /* 0xffffffcc00fc7947 */ /* 0x000fec000383ffff */
.L_x_6562:
        /* <DEDUP_REMOVED lines=8> */
.L_x_6662:
[----:B------:R-:W-:Y:S05]  /*2ffa0*/  BSYNC B0 ;  /* 0x0000000000007941 */ /* 0x000fea0003800000 */
.L_x_6661:
        /* <DEDUP_REMOVED lines=12> */
.L_x_6663:
        /* <DEDUP_REMOVED lines=8> */
.L_x_6664:
        /* <DEDUP_REMOVED lines=8> */
.L_x_6665:
        /* <DEDUP_REMOVED lines=8> */
.L_x_6666:
        /* <DEDUP_REMOVED lines=9> */
.L_x_6667:
[----:B------:R-:W-:Y:S01]  /*30280*/  IMAD.MOV.U32 R16, RZ, RZ, R14 ;  /* 0x000000ffff107224 */ /* 0x000fe200078e000e */
[----:B------:R-:W-:Y:S06]  /*30290*/  BRA `(.L_x_6668) ;  /* 0xffffffcc00bc7947 */ /* 0x000fec000383ffff */
.L_x_6564:
[----:B------:R-:W-:Y:S01]  /*302a0*/  BSSY B0, `(.L_x_6669) ;  /* 0x0000006000007945 */ /* 0x000fe20003800000 */
[----:B------:R-:W-:Y:S01]  /*302b0*/  PLOP3.LUT P6, PT, P6, PT, PT, 0x8, 0x0 ;  /* 0x000000000000781c */ /* 0x000fe200037ce170 */
[----:B------:R-:W-:-:S12]  /*302c0*/  IMAD.MOV.U32 R15, RZ, RZ, -0x1 ;  /* 0xffffffffff0f7424 */ /* 0x000fd800078e00ff */
[----:B01---5:R-:W-:Y:S05]  /*302d0*/  WARPSYNC.COLLECTIVE R15, `(.L_x_6670) ;  /* 0x000000000f087348 */ /* 0x023fea0003c00000 */
[----:B------:R-:W-:Y:S01]  /*302e0*/  VOTE.ANY R14, PT, P6 ;  /* 0x00000000000e7806 */ /* 0x000fe200030e0100 */
[----:B01---5:R-:W-:Y:S06]  /*302f0*/  ENDCOLLECTIVE ;  /* 0x000000000000791b */ /* 0x023fec0003800000 */
.L_x_6670:
[----:B------:R-:W-:Y:S05]  /*30300*/  BSYNC B0 ;  /* 0x0000000000007941 */ /* 0x000fea0003800000 */
.L_x_6669:
        /* <DEDUP_REMOVED lines=9> */
.L_x_6671:
[----:B------:R-:W-:Y:S01]  /*303a0*/  IMAD.MOV.U32 R17, RZ, RZ, R14 ;  /* 0x000000ffff117224 */ /* 0x000fe200078e000e */
[----:B------:R-:W-:Y:S06]  /*303b0*/  BRA `(.L_x_6672) ;  /* 0xffffffcc00ac7947 */ /* 0x000fec000383ffff */
.L_x_6566:
[----:B------:R-:W-:Y:S01]  /*303c0*/  BSSY B0, `(.L_x_6673) ;  /* 0x0000007000007945 */ /* 0x000fe20003800000 */
[----:B------:R-:W-:Y:S02]  /*303d0*/  IMAD.MOV.U32 R13, RZ, RZ, R2 ;  /* 0x000000ffff0d7224 */ /* 0x000fe400078e0002 */
[----:B------:R-:W-:Y:S02]  /*303e0*/  IMAD.MOV.U32 R11, RZ, RZ, 0x1f ;  /* 0x0000001fff0b7424 */ /* 0x000fe400078e00ff */
[----:B------:R-:W-:-:S07]  /*303f0*/  IMAD.MOV.U32 R15, RZ, RZ, -0x1 ;  /* 0xffffffffff0f7424 */ /* 0x000fce00078e00ff */
[----:B0123-5:R-:W-:Y:S05]  /*30400*/  WARPSYNC.COLLECTIVE R15, `(.L_x_6674) ;  /* 0x000000000f087348 */ /* 0x02ffea0003c00000 */
[----:B------:R4:W0:Y:S02]  /*30410*/  SHFL.IDX P6, R14, R13, R12, R11 ;  /* 0x0000000c0d0e7389 */ /* 0x00082400000c000b */
[----:B012345:R-:W-:Y:S01]  /*30420*/  ENDCOLLECTIVE ;  /* 0x000000000000791b */ /* 0x03ffe20003800000 */
.L_x_6674:
[----:B------:R-:W-:Y:S05]  /*30430*/  BSYNC B0 ;  /* 0x0000000000007941 */ /* 0x000fea0003800000 */
.L_x_6673:
[----:B------:R-:W-:Y:S01]  /*30440*/  IMAD.MOV.U32 R2, RZ, RZ, R14 ;  /* 0x000000ffff027224 */ /* 0x000fe200078e000e */
[----:B------:R-:W-:Y:S06]  /*30450*/  BRA `(.L_x_6675) ;  /* 0xffffffcc00a07947 */ /* 0x000fec000383ffff */
.L_x_6570:
[----:B0-----:R0:W2:Y:S02]  /*30460*/  SYNCS.PHASECHK.TRANS64.TRYWAIT P0, [R0+URZ+0x36820], R3 ;  /* 0x03682003000075a7 */ /* 0x0010a4000800017f */
[----:B--2---:R-:W-:Y:S05]  /*30470*/  @!P0 NANOSLEEP.SYNCS 0x989680 ;  /* 0x009896800000895d */ /* 0x004fea0003900000 */
[----:B------:R-:W2:Y:S02]  /*30480*/  @!P0 SYNCS.PHASECHK.TRANS64 P0, [R0+URZ+0x36820], R3 ;  /* 0x03682003000085a7 */ /* 0x000ea4000800007f */
[----:B--2---:R-:W-:Y:S05]  /*30490*/  @!P0 BRA `(.L_x_6570) ;  /* 0xfffffffc00f08947 */ /* 0x004fea000383ffff */
[----:B------:R-:W-:Y:S05]  /*304a0*/  BRA `(.L_x_6676) ;  /* 0xffffffd400247947 */ /* 0x000fea000383ffff */
.L_x_6571:
        /* <DEDUP_REMOVED lines=8> */
[----:B01-3-5:R-:W-:Y:S05]  /*30530*/  WARPSYNC.COLLECTIVE R15, `(.L_x_6678) ;  /* 0x000000000f087348 */ /* 0x02bfea0003c00000 */
[----:B------:R2:W4:Y:S02]  /*30540*/  SHFL.IDX P6, R14, R13, R12, R11 ;  /* 0x0000000c0d0e7389 */ /* 0x00052400000c000b */
[----:B012345:R-:W-:Y:S01]  /*30550*/  ENDCOLLECTIVE ;  /* 0x000000000000791b */ /* 0x03ffe20003800000 */
.L_x_6678:
[----:B------:R-:W-:Y:S05]  /*30560*/  BSYNC B0 ;  /* 0x0000000000007941 */ /* 0x000fea0003800000 */
.L_x_6677:
[----:B------:R-:W-:Y:S05]  /*30570*/  BRA `(.L_x_6679) ;  /* 0xffffffd4000c7947 */ /* 0x000fea000383ffff */
.L_x_6572:
[----:B------:R-:W-:Y:S01]  /*30580*/  BSSY B0, `(.L_x_6680) ;  /* 0x0000006000007945 */ /* 0x000fe20003800000 */
[----:B------:R-:W-:-:S07]  /*30590*/  IMAD.MOV.U32 R15, RZ, RZ, -0x1 ;  /* 0xffffffffff0f7424 */ /* 0x000fce00078e00ff */
[----:B0123-5:R-:W-:Y:S05]  /*305a0*/  WARPSYNC.COLLECTIVE R15, `(.L_x_6681) ;  /* 0x000000000f0c7348 */ /* 0x02ffea0003c00000 */
[----:B------:R-:W-:Y:S02]  /*305b0*/  ELECT P6, UR62, PT ;  /* 0x00000000003e782f */ /* 0x000fe400038c0000 */
[----:B------:R-:W-:Y:S01]  /*305c0*/  MOV R14, UR62 ;  /* 0x0000003e000e7c02 */ /* 0x000fe20008000f00 */
[----:B0123-5:R-:W-:Y:S10]  /*305d0*/  ENDCOLLECTIVE ;  /* 0x000000000000791b */ /* 0x02fff40003800000 */
.L_x_6681:
[----:B------:R-:W-:Y:S05]  /*305e0*/  BSYNC B0 ;  /* 0x0000000000007941 */ /* 0x000fea0003800000 */
.L_x_6680:
[----:B------:R-:W-:Y:S05]  /*305f0*/  BRA `(.L_x_6682) ;  /* 0xffffffd400007947 */ /* 0x000fea000383ffff */
.L_x_6574:
[----:B0-----:R0:W2:Y:S02]  /*30600*/  SYNCS.PHASECHK.TRANS64.TRYWAIT P0, [R6+URZ], R5 ;  /* 0x00000005060075a7 */ /* 0x0010a4000800017f */
[----:B--2---:R-:W-:Y:S05]  /*30610*/  @!P0 NANOSLEEP.SYNCS 0x989680 ;  /* 0x009896800000895d */ /* 0x004fea0003900000 */
[----:B------:R-:W2:Y:S02]  /*30620*/  @!P0 SYNCS.PHASECHK.TRANS64 P0, [R6+URZ], R5 ;  /* 0x00000005060085a7 */ /* 0x000ea4000800007f */
[----:B--2---:R-:W-:Y:S05]  /*30630*/  @!P0 BRA `(.L_x_6574) ;  /* 0xfffffffc00f08947 */ /* 0x004fea000383ffff */
[----:B------:R-:W-:Y:S05]  /*30640*/  BRA `(.L_x_6683) ;  /* 0xffffffd400447947 */ /* 0x000fea000383ffff */
.L_x_6575:
[----:B--2---:R2:W3:Y:S02]  /*30650*/  SYNCS.PHASECHK.TRANS64.TRYWAIT P0, [R7+URZ], R2 ;  /* 0x00000002070075a7 */ /* 0x0044e4000800017f */
[----:B---3--:R-:W-:Y:S05]  /*30660*/  @!P0 NANOSLEEP.SYNCS 0x989680 ;  /* 0x009896800000895d */ /* 0x008fea0003900000 */
[----:B------:R-:W3:Y:S02]  /*30670*/  @!P0 SYNCS.PHASECHK.TRANS64 P0, [R7+URZ], R2 ;  /* 0x00000002070085a7 */ /* 0x000ee4000800007f */
[----:B---3--:R-:W-:Y:S05]  /*30680*/  @!P0 BRA `(.L_x_6575) ;  /* 0xfffffffc00f08947 */ /* 0x008fea000383ffff */
[----:B------:R-:W-:Y:S05]  /*30690*/  BRA `(.L_x_6684) ;  /* 0xffffffd400387947 */ /* 0x000fea000383ffff */
.L_x_6577:
[----:B---3--:R3:W4:Y:S02]  /*306a0*/  SYNCS.PHASECHK.TRANS64.TRYWAIT P0, [R4+URZ], R5 ;  /* 0x00000005040075a7 */ /* 0x008724000800017f */
[----:B----4-:R-:W-:Y:S05]  /*306b0*/  @!P0 NANOSLEEP.SYNCS 0x989680 ;  /* 0x009896800000895d */ /* 0x010fea0003900000 */
[----:B------:R-:W4:Y:S02]  /*306c0*/  @!P0 SYNCS.PHASECHK.TRANS64 P0, [R4+URZ], R5 ;  /* 0x00000005040085a7 */ /* 0x000f24000800007f */
[----:B----4-:R-:W-:Y:S05]  /*306d0*/  @!P0 BRA `(.L_x_6577) ;  /* 0xfffffffc00f08947 */ /* 0x010fea000383ffff */
[----:B------:R-:W-:Y:S05]  /*306e0*/  BRA `(.L_x_6685) ;  /* 0xffffffd400407947 */ /* 0x000fea000383ffff */
.L_x_6686:
        /* <DEDUP_REMOVED lines=9> */
.L_x_15312:


//--------------------- .text._ZN7cutlass13device_kernelIN5flash11enable_sm90INS1_16FlashAttnFwdSm90INS1_25CollectiveMainloopFwdSm90ILi2EN4cute5tupleIJNS5_1CILi1EEES8_S8_EEENS6_IJNS7_ILi128EEENS7_ILi176EEESA_EEELi128ENS_10bfloat16_tEfNS_4arch4Sm90ELb0ELb0ELb0ELb0ELb0ELb0ELb0ELb1ELb1ELb1ELb0ELb0EEENS1_21CollectiveEpilogueFwdINS6_IJSA_SA_SB_EEES9_SD_SF_Li256ELb0ELb1ELb0ELb0EEENS1_29StaticPersistentTileSchedulerILb0EEEEEEEEEvNT_6ParamsE --------------------------
	.section	.text._ZN7cutlass13device_kernelIN5flash11enable_sm90INS1_16FlashAttnFwdSm90INS1_25CollectiveMainloopFwdSm90ILi2EN4cute5tupleIJNS5_1CILi1EEES8_S8_EEENS6_IJNS7_ILi128EEENS7_ILi176EEESA_EEELi128ENS_10bfloat16_tEfNS_4arch4Sm90ELb0ELb0ELb0ELb0ELb0ELb0ELb0ELb1ELb1ELb1ELb0ELb0EEENS1_21CollectiveEpilogueFwdINS6_IJSA_SA_SB_EEES9_SD_SF_Li256ELb0ELb1ELb0ELb0EEENS1_29StaticPersistentTileSchedulerILb0EEEEEEEEEvNT_6ParamsE,"ax",@progbits
	.align	128
.text._ZN7cutlass13device_kernelIN5flash11enable_sm90INS1_16FlashAttnFwdSm90INS1_25CollectiveMainloopFwdSm90ILi2EN4cute5tupleIJNS5_1CILi1EEES8_S8_EEENS6_IJNS7_ILi128EEENS7_ILi176EEESA_EEELi128ENS_10bfloat16_tEfNS_4arch4Sm90ELb0ELb0ELb0ELb0ELb0ELb0ELb0ELb1ELb1ELb1ELb0ELb0EEENS1_21CollectiveEpilogueFwdINS6_IJSA_SA_SB_EEES9_SD_SF_Li256ELb0ELb1ELb0ELb0EEENS1_29StaticPersistentTileSchedulerILb0EEEEEEEEEvNT_6ParamsE:
        .type           _ZN7cutlass13device_kernelIN5flash11enable_sm90INS1_16FlashAttnFwdSm90INS1_25CollectiveMainloopFwdSm90ILi2EN4cute5tupleIJNS5_1CILi1EEES8_S8_EEENS6_IJNS7_ILi128EEENS7_ILi176EEESA_EEELi128ENS_10bfloat16_tEfNS_4arch4Sm90ELb0ELb0ELb0ELb0ELb0ELb0ELb0ELb1ELb1ELb1ELb0ELb0EEENS1_21CollectiveEpilogueFwdINS6_IJSA_SA_SB_EEES9_SD_SF_Li256ELb0ELb1ELb0ELb0EEENS1_29StaticPersistentTileSchedulerILb0EEEEEEEEEvNT_6ParamsE,@function
        .size           _ZN7cutlass13device_kernelIN5flash11enable_sm90INS1_16FlashAttnFwdSm90INS1_25CollectiveMainloopFwdSm90ILi2EN4cute5tupleIJNS5_1CILi1EEES8_S8_EEENS6_IJNS7_ILi128EEENS7_ILi176EEESA_EEELi128ENS_10bfloat16_tEfNS_4arch4Sm90ELb0ELb0ELb0ELb0ELb0ELb0ELb0ELb1ELb1ELb1ELb0ELb0EEENS1_21CollectiveEpilogueFwdINS6_IJSA_SA_SB_EEES9_SD_SF_Li256ELb0ELb1ELb0ELb0EEENS1_29StaticPersistentTileSchedulerILb0EEEEEEEEEvNT_6ParamsE,(.L_x_15313 - _ZN7cutlass13device_kernelIN5flash11enable_sm90INS1_16FlashAttnFwdSm90INS1_25CollectiveMainloopFwdSm90ILi2EN4cute5tupleIJNS5_1CILi1EEES8_S8_EEENS6_IJNS7_ILi128EEENS7_ILi176EEESA_EEELi128ENS_10bfloat16_tEfNS_4arch4Sm90ELb0ELb0ELb0ELb0ELb0ELb0ELb0ELb1ELb1ELb1ELb0ELb0EEENS1_21CollectiveEpilogueFwdINS6_IJSA_SA_SB_EEES9_SD_SF_Li256ELb0ELb1ELb0ELb0EEENS1_29StaticPersistentTileSchedulerILb0EEEEEEEEEvNT_6ParamsE)
        .other          _ZN7cutlass13device_kernelIN5flash11enable_sm90INS1_16FlashAttnFwdSm90INS1_25CollectiveMainloopFwdSm90ILi2EN4cute5tupleIJNS5_1CILi1EEES8_S8_EEENS6_IJNS7_ILi128EEENS7_ILi176EEESA_EEELi128ENS_10bfloat16_tEfNS_4arch4Sm90ELb0ELb0ELb0ELb0ELb0ELb0ELb0ELb1ELb1ELb1ELb0ELb0EEENS1_21CollectiveEpilogueFwdINS6_IJSA_SA_SB_EEES9_SD_SF_Li256ELb0ELb1ELb0ELb0EEENS1_29StaticPersistentTileSchedulerILb0EEEEEEEEEvNT_6ParamsE,@"STO_CUDA_ENTRY STV_DEFAULT"
_ZN7cutlass13device_kernelIN5flash11enable_sm90INS1_16FlashAttnFwdSm90INS1_25CollectiveMainloopFwdSm90ILi2EN4cute5tupleIJNS5_1CILi1EEES8_S8_EEENS6_IJNS7_ILi128EEENS7_ILi176EEESA_EEELi128ENS_10bfloat16_tEfNS_4arch4Sm90ELb0ELb0ELb0ELb0ELb0ELb0ELb0ELb1ELb1ELb1ELb0ELb0EEENS1_21CollectiveEpilogueFwdINS6_IJSA_SA_SB_EEES9_SD_SF_Li256ELb0ELb1ELb0ELb0EEENS1_29StaticPersistentTileSchedulerILb0EEEEEEEEEvNT_6ParamsE:
        /* <DEDUP_REMOVED lines=17> */
.L_x_6688:
[----:B------:R-:W-:Y:S05]  /*0110*/  BSYNC B0 ;  /* 0x0000000000007941 */ /* 0x000fea0003800000 */
.L_x_6687:
        /* <DEDUP_REMOVED lines=11> */
[----:B0-----:R-:W-:Y:S02]  /*01d0*/  ISETP.NE.AND P1, PT, R3, RZ, PT ;  /* 0x000000ff0300720c */ /* 0x001fe40003f25270 */
[----:B------:R0:W2:Y:S01]  /*01e0*/  SHFL.IDX PT, R3, R4, RZ, 0x1f ;  /* 0x00001fff04037589 */ /* 0x0000a200000e0000 */
[----:B-1----:R-:W-:Y:S02]  /*01f0*/  @UP0 ULEA UR8, UR8, UR6, 0x18 ;  /* 0x0000000608080291 */ /* 0x002fe4000f8ec03f */
[----:B------:R-:W-:-:S04]  /*0200*/  @UP0 UIADD3 UR6, -UR7, 0x100000, URZ ;  /* 0x0010000007060890 */ /* 0x000fc8000fffe13f */
[----:B------:R-:W-:Y:S02]  /*0210*/  @UP0 USHF.L.U32 UR7, UR6, 0xb, URZ ;  /* 0x0000000b06070899 */ /* 0x000fe4000800063f */
[----:B------:R-:W-:Y:S01]  /*0220*/  @UP0 USHF.L.U32 UR6, UR6, 0x1, URZ ;  /* 0x0000000106060899 */ /* 0x000fe2000800063f */
[----:B------:R-:W-:Y:S01]  /*0230*/  VOTEU.ANY UP0, P0 ;  /* 0x00000000003f7886 */ /* 0x000fe20000000100 */
[----:B------:R-:W1:Y:S04]  /*0240*/  FENCE.VIEW.ASYNC.S ;  /* 0x00000000000073c6 */ /* 0x000e680000000000 */
[----:B-1----:R0:W1:Y:S06]  /*0250*/  @UP0 SYNCS.EXCH.64 URZ, [UR8+0x34800], UR4 ;  /* 0x03480004083f05b2 */ /* 0x00206c0008000100 */
[----:B------:R0:W3:Y:S02]  /*0260*/  @UP1 SYNCS.EXCH.64 URZ, [UR8+0x34820], UR6 ;  /* 0x03482006083f15b2 */ /* 0x0000e40008000100 */
[----:B0-----:R-:W-:Y:S05]  /*0270*/  @P1 BRA `(.L_x_6689) ;  /* 0x0000000000481947 */ /* 0x001fea0003800000 */
        /* <DEDUP_REMOVED lines=16> */
[----:B------:R0:W0:Y:S01]  /*0380*/  SYNCS.EXCH.64 URZ, [UR8+0x34848], UR6 ;  /* 0x03484806083f75b2 */ /* 0x0000220008000100 */
[----:B------:R-:W-:Y:S01]  /*0390*/  NOP ;  /* 0x0000000000007918 */ /* 0x000fe20000000000 */
.L_x_6689:
[----:B------:R-:W5:Y:S01]  /*03a0*/  SHFL.IDX PT, R4, R2, RZ, 0x1f ;  /* 0x00001fff02047589 */ /* 0x000f6200000e0000 */
[----:B------:R-:W-:Y:S01]  /*03b0*/  NOP ;  /* 0x0000000000007918 */ /* 0x000fe20000000000 */
[----:B-----5:R-:W-:-:S13]  /*03c0*/  ISETP.NE.AND P0, PT, R4, RZ, PT ;  /* 0x000000ff0400720c */ /* 0x020fda0003f05270 */
        /* <DEDUP_REMOVED lines=19> */
.L_x_6690:
[----:B------:R-:W5:Y:S01]  /*0500*/  SHFL.IDX PT, R4, R2, RZ, 0x1f ;  /* 0x00001fff02047589 */ /* 0x000f6200000e0000 */
[----:B------:R-:W-:Y:S01]  /*0510*/  NOP ;  /* 0x0000000000007918 */ /* 0x000fe20000000000 */
[----:B-----5:R-:W-:-:S13]  /*0520*/  ISETP.NE.AND P0, PT, R4, RZ, PT ;  /* 0x000000ff0400720c */ /* 0x020fda0003f05270 */
        /* <DEDUP_REMOVED lines=13> */
[----:B------:R0:W0:Y:S01]  /*0600*/  SYNCS.EXCH.64 URZ, [UR6+0x34888], UR4 ;  /* 0x03488804063f75b2 */ /* 0x0000220008000100 */
[----:B------:R-:W-:Y:S01]  /*0610*/  NOP ;  /* 0x0000000000007918 */ /* 0x000fe20000000000 */
.L_x_6691:
        /* <DEDUP_REMOVED lines=22> */
.L_x_6692:
        /* <DEDUP_REMOVED lines=22> */
.L_x_6693:
[----:B--2---:R-:W-:Y:S01]  /*08e0*/  ISETP.NE.AND P0, PT, R3, RZ, PT ;  /* 0x000000ff0300720c */ /* 0x004fe20003f05270 */
[----:B------:R-:W-:Y:S01]  /*08f0*/  IMAD.MOV.U32 R3, RZ, RZ, 0x1 ;  /* 0x00000001ff037424 */ /* 0x000fe200078e00ff */
[----:B------:R-:W-:-:S04]  /*0900*/  NOP ;  /* 0x0000000000007918 */ /* 0x000fc80000000000 */
[----:B------:R-:W-:-:S05]  /*0910*/  SEL R3, R3, 0x2, !P0 ;  /* 0x0000000203037807 */ /* 0x000fca0004000000 */
[----:B------:R2:W-:Y:S01]  /*0920*/  STL [R1+0x30], R3 ;  /* 0x0000300301007387 */ /* 0x0005e20000100800 */
[----:B01-34-:R-:W-:Y:S06]  /*0930*/  BAR.SYNC.DEFER_BLOCKING 0x0 ;  /* 0x0000000000007b1d */ /* 0x01bfec0000010000 */
[----:B------:R-:W-:Y:S05]  /*0940*/  @!P0 BRA `(.L_x_6694) ;  /* 0x000000c000dc8947 */ /* 0x000fea0003800000 */
.L_x_6695:
[----:B------:R-:W-:-:S08]  /*0950*/  NOP ;  /* 0x0000000000007918 */ /* 0x000fd00000000000 */
[----:B------:R-:W0:Y:S02]  /*0960*/  USETMAXREG.TRY_ALLOC.CTAPOOL UP0, 0xf0 ;  /* 0x000000f0000079c8 */ /* 0x000e240008000600 */
[----:B0-----:R-:W-:-:S13]  /*0970*/  PLOP3.LUT P0, PT, PT, PT, UP0, 0x80, 0x0 ;  /* 0x000000000000781c */ /* 0x001fda0003f0f008 */
[----:B------:R-:W-:Y:S05]  /*0980*/  @!P0 BRA `(.L_x_6695) ;  /* 0xfffffffc00f08947 */ /* 0x000fea000383ffff */
[----:B------:R-:W-:Y:S01]  /*0990*/  LOP3.LUT R2, R0, 0xffffff80, RZ, 0xc0, !PT ;  /* 0xffffff8000027812 */ /* 0x000fe200078ec0ff */
[----:B------:R-:W0:Y:S08]  /*09a0*/  S2UR UR4, SR_CTAID.X ;  /* 0x00000000000479c3 */ /* 0x000e300000002500 */
[----:B------:R-:W-:Y:S06]  /*09b0*/  BAR.ARV 0x8, 0x180 ;  /* 0x0206000000007b1d */ /* 0x000fec0000002000 */
[----:B------:R-:W-:-:S02]  /*09c0*/  ISETP.NE.AND P0, PT, R2, 0x80, PT ;  /* 0x000000800200780c */ /* 0x000fc40003f05270 */
[----:B------:R-:W0:Y:S11]  /*09d0*/  LDC R2, c[0x0][0xc34] ;  /* 0x00030d00ff027b82 */ /* 0x000e360000000800 */
[----:B------:R-:W-:Y:S06]  /*09e0*/  @!P0 BAR.ARV 0x9, 0x100 ;  /* 0x0244000000008b1d */ /* 0x000fec0000002000 */
[----:B0-----:R-:W-:-:S13]  /*09f0*/  ISETP.LE.AND P0, PT, R2, UR4, PT ;  /* 0x0000000402007c0c */ /* 0x001fda000bf03270 */
[----:B------:R-:W-:Y:S05]  /*0a00*/  @P0 EXIT ;  /* 0x000000000000094d */ /* 0x000fea0003800000 */
[----:B------:R-:W3:Y:S01]  /*0a10*/  LDL.LU R10, [R1+0x30] ;  /* 0x00003000010a7983 */ /* 0x000ee20000300800 */
[----:B------:R-:W-:Y:S01]  /*0a20*/  VIADD R0, R0, 0xffffff80 ;  /* 0xffffff8000007836 */ /* 0x000fe20000000000 */
[----:B------:R-:W-:Y:S01]  /*0a30*/  UMOV UR60, URZ ;  /* 0x0000003f003c7c82 */ /* 0x000fe20008000000 */
[----:B------:R-:W-:Y:S02]  /*0a40*/  IMAD.MOV.U32 R230, RZ, RZ, -0x2 ;  /* 0xfffffffeffe67424 */ /* 0x000fe400078e00ff */
[----:B------:R-:W-:Y:S01]  /*0a50*/  IMAD.U32 R23, RZ, RZ, UR4 ;  /* 0x00000004ff177e24 */ /* 0x000fe2000f8e00ff */
[----:B--2---:R-:W-:Y:S01]  /*0a60*/  SHF.R.S32.HI R3, RZ, 0x1f, R0 ;  /* 0x0000001fff037819 */ /* 0x004fe20000011400 */
[----:B------:R-:W-:Y:S01]  /*0a70*/  UMOV UR4, URZ ;  /* 0x0000003f00047c82 */ /* 0x000fe20008000000 */
[----:B------:R-:W-:Y:S02]  /*0a80*/  IMAD.MOV.U32 R220, RZ, RZ, RZ ;  /* 0x000000ffffdc7224 */ /* 0x000fe400078e00ff */
[----:B------:R-:W-:-:S02]  /*0a90*/  LEA.HI R5, R3, R0, RZ, 0x7 ;  /* 0x0000000003057211 */ /* 0x000fc400078f38ff */
[-C--:B------:R-:W-:Y:S02]  /*0aa0*/  LEA.HI R2, R3, R0.reuse, RZ, 0x5 ;  /* 0x0000000003027211 */ /* 0x080fe400078f28ff */
[----:B------:R-:W-:Y:S02]  /*0ab0*/  LOP3.LUT R7, R5, 0xffffff80, RZ, 0xc0, !PT ;  /* 0xffffff8005077812 */ /* 0x000fe400078ec0ff */
[CC--:B------:R-:W-:Y:S01]  /*0ac0*/  LEA.HI R4, R3.reuse, R0.reuse, RZ, 0x4 ;  /* 0x0000000003047211 */ /* 0x0c0fe200078f20ff */
[----:B------:R-:W-:Y:S01]  /*0ad0*/  IMAD.SHL.U32 R2, R2, 0x20, RZ ;  /* 0x0000002002027824 */ /* 0x000fe200078e00ff */
[----:B------:R-:W-:Y:S01]  /*0ae0*/  LEA.HI R8, R3, R0, RZ, 0x2 ;  /* 0x0000000003087211 */ /* 0x000fe200078f10ff */
[----:B------:R-:W-:Y:S01]  /*0af0*/  IMAD.IADD R222, R0, 0x1, -R7 ;  /* 0x0000000100de7824 */ /* 0x000fe200078e0a07 */
[----:B------:R-:W-:Y:S02]  /*0b00*/  LOP3.LUT R9, R4, 0x3fffff0, RZ, 0xc0, !PT ;  /* 0x03fffff004097812 */ /* 0x000fe400078ec0ff */
[----:B------:R-:W-:-:S02]  /*0b10*/  LOP3.LUT R6, R2, 0xfffffc00, RZ, 0xc0, !PT ;  /* 0xfffffc0002067812 */ /* 0x000fc400078ec0ff */
[----:B------:R-:W-:Y:S01]  /*0b20*/  SHF.R.S32.HI R7, RZ, 0x1f, R222 ;  /* 0x0000001fff077819 */ /* 0x000fe200000114de */
[----:B------:R-:W-:Y:S01]  /*0b30*/  IMAD.IADD R9, R0, 0x1, -R9 ;  /* 0x0000000100097824 */ /* 0x000fe200078e0a09 */
[----:B------:R-:W-:Y:S02]  /*0b40*/  SHF.R.S32.HI R11, RZ, 0x4, R4 ;  /* 0x00000004ff0b7819 */ /* 0x000fe40000011404 */
[----:B------:R-:W-:Y:S01]  /*0b50*/  LEA.HI R2, R7, R222, RZ, 0x2 ;  /* 0x000000de07027211 */ /* 0x000fe200078f10ff */
[----:B------:R-:W-:Y:S01]  /*0b60*/  IMAD R9, R9, 0x40, R6 ;  /* 0x0000004009097824 */ /* 0x000fe200078e0206 */
[----:B------:R-:W-:Y:S02]  /*0b70*/  LEA.HI R221, R3, R0, RZ, 0x3 ;  /* 0x0000000003dd7211 */ /* 0x000fe400078f18ff */
[--C-:B------:R-:W-:Y:S02]  /*0b80*/  SHF.R.S32.HI R6, RZ, 0x2, R2.reuse ;  /* 0x00000002ff067819 */ /* 0x100fe40000011402 */
[----:B------:R-:W-:-:S02]  /*0b90*/  SHF.R.S32.HI R13, RZ, 0x1f, R2 ;  /* 0x0000001fff0d7819 */ /* 0x000fc40000011402 */
[----:B------:R-:W-:Y:S02]  /*0ba0*/  LEA.HI R4, R4, R11, RZ, 0x1 ;  /* 0x0000000b04047211 */ /* 0x000fe400078f08ff */
[----:B------:R-:W-:Y:S02]  /*0bb0*/  LOP3.LUT R3, R8, 0xfffffffc, RZ, 0xc0, !PT ;  /* 0xfffffffc08037812 */ /* 0x000fe400078ec0ff */
[----:B------:R-:W-:Y:S02]  /*0bc0*/  LEA.HI R13, R13, R6, RZ, 0x3 ;  /* 0x000000060d0d7211 */ /* 0x000fe400078f18ff */
[----:B------:R-:W-:Y:S01]  /*0bd0*/  SHF.R.S32.HI R226, RZ, 0x7, R5 ;  /* 0x00000007ffe27819 */ /* 0x000fe20000011405 */
[----:B------:R-:W-:Y:S01]  /*0be0*/  IMAD.IADD R8, R0, 0x1, -R3 ;  /* 0x0000000100087824 */ /* 0x000fe200078e0a03 */
[----:B------:R-:W-:Y:S02]  /*0bf0*/  LOP3.LUT R4, R4, 0x1ffffffe, RZ, 0xc0, !PT ;  /* 0x1ffffffe04047812 */ /* 0x000fe400078ec0ff */
[----:B------:R-:W-:-:S02]  /*0c00*/  LOP3.LUT R15, R221, 0xfffffff8, RZ, 0xc0, !PT ;  /* 0xfffffff8dd0f7812 */ /* 0x000fc400078ec0ff */
[----:B------:R-:W-:Y:S01]  /*0c10*/  LOP3.LUT R13, R13, 0xfffffff8, RZ, 0xc0, !PT ;  /* 0xfffffff80d0d7812 */ /* 0x000fe200078ec0ff */
[----:B------:R-:W-:Y:S01]  /*0c20*/  IMAD.IADD R4, R11, 0x1, -R4 ;  /* 0x000000010b047824 */ /* 0x000fe200078e0a04 */
[----:B------:R-:W-:Y:S01]  /*0c30*/  LEA.HI R7, R7, R222, RZ, 0x5 ;  /* 0x000000de07077211 */ /* 0x000fe200078f28ff */
[----:B------:R-:W-:Y:S01]  /*0c40*/  IMAD.IADD R22, R0, 0x1, -R15 ;  /* 0x0000000100167824 */ /* 0x000fe200078e0a0f */
[----:B------:R-:W-:Y:S01]  /*0c50*/  LEA.HI R5, R5, R226, RZ, 0x1 ;  /* 0x000000e205057211 */ /* 0x000fe200078f08ff */
[----:B------:R-:W-:Y:S01]  /*0c60*/  IMAD.IADD R6, R6, 0x1, -R13 ;  /* 0x0000000106067824 */ /* 0x000fe200078e0a0d */
[----:B------:R-:W-:Y:S01]  /*0c70*/  LEA.HI R0, R8, R8, RZ, 0x1 ;  /* 0x0000000808007211 */ /* 0x000fe200078f08ff */
[----:B------:R-:W-:Y:S01]  /*0c80*/  IMAD R229, R4, 0x8, R9 ;  /* 0x0000000804e57824 */ /* 0x000fe200078e0209 */
[----:B------:R-:W-:Y:S01]  /*0c90*/  SHF.R.S32.HI R7, RZ, 0x5, R7 ;  /* 0x00000005ff077819 */ /* 0x000fe20000011407 */
[----:B------:R-:W-:Y:S01]  /*0ca0*/  IMAD.SHL.U32 R18, R22, 0x8, RZ ;  /* 0x0000000816127824 */ /* 0x000fe200078e00ff */
[----:B------:R-:W-:-:S02]  /*0cb0*/  LOP3.LUT R5, R5, 0x3fffffe, RZ, 0xc0, !PT ;  /* 0x03fffffe05057812 */ /* 0x000fc400078ec0ff */
[----:B------:R-:W-:Y:S01]  /*0cc0*/  LOP3.LUT R3, R2, 0x7ffffffc, RZ, 0xc0, !PT ;  /* 0x7ffffffc02037812 */ /* 0x000fe200078ec0ff */
[----:B------:R-:W-:Y:S01]  /*0cd0*/  IMAD R6, R7, 0x10, R6 ;  /* 0x0000001007067824 */ /* 0x000fe200078e0206 */
[----:B------:R-:W-:Y:S01]  /*0ce0*/  LOP3.LUT R9, R0, 0x1ffffffe, RZ, 0xc0, !PT ;  /* 0x1ffffffe00097812 */ /* 0x000fe200078ec0ff */
[----:B------:R-:W-:Y:S01]  /*0cf0*/  IMAD.IADD R5, R226, 0x1, -R5 ;  /* 0x00000001e2057824 */ /* 0x000fe200078e0a05 */
[----:B------:R-:W-:Y:S01]  /*0d00*/  SHF.R.S32.HI R221, RZ, 0x3, R221 ;  /* 0x00000003ffdd7819 */ /* 0x000fe200000114dd */
[----:B------:R-:W-:Y:S02]  /*0d10*/  VIADD R19, R18, 0x40 ;  /* 0x0000004012137836 */ /* 0x000fe40000000000 */
[----:B------:R-:W-:Y:S02]  /*0d20*/  IMAD.IADD R3, R222, 0x1, -R3 ;  /* 0x00000001de037824 */ /* 0x000fe400078e0a03 */
[----:B------:R-:W-:Y:S01]  /*0d30*/  IMAD.IADD R228, R8, 0x1, -R9 ;  /* 0x0000000108e47824 */ /* 0x000fe200078e0a09 */
[----:B------:R-:W-:Y:S01]  /*0d40*/  SHF.R.S32.HI R231, RZ, 0x1f, R19 ;  /* 0x0000001fffe77819 */ /* 0x000fe20000011413 */
[----:B------:R-:W-:-:S02]  /*0d50*/  IMAD R227, R5, 0x40, R6 ;  /* 0x0000004005e37824 */ /* 0x000fc400078e0206 */
[----:B------:R-:W-:Y:S02]  /*0d60*/  IMAD R230, R3, R230, 0xb0 ;  /* 0x000000b003e67424 */ /* 0x000fe400078e02e6 */
[----:B------:R-:W-:Y:S02]  /*0d70*/  IMAD R228, R228, 0x8, R227 ;  /* 0x00000008e4e47824 */ /* 0x000fe400078e02e3 */
[----:B------:R-:W-:Y:S01]  /*0d80*/  IMAD.U32 R2, RZ, RZ, UR4 ;  /* 0x00000004ff027e24 */ /* 0x000fe2000f8e00ff */
[----:B---3--:R-:W-:-:S07]  /*0d90*/  LOP3.LUT R17, R10, 0x1, RZ, 0xfc, !PT ;  /* 0x000000010a117812 */ /* 0x008fce00078efcff */
.L_x_6724:
[----:B0-----:R-:W0:Y:S01]  /*0da0*/  SHFL.IDX PT, R0, R226, RZ, 0x1f ;  /* 0x00001fffe2007589 */ /* 0x001e2200000e0000 */
[----:B-1----:R-:W1:Y:S01]  /*0db0*/  S2UR UR4, SR_CgaCtaId ;  /* 0x00000000000479c3 */ /* 0x002e620000008800 */
[----:B------:R-:W-:Y:S01]  /*0dc0*/  ULDC UR5, c[0x0][0xc38] ;  /* 0x00030e0000057ab9 */ /* 0x000fe20000000800 */
[----:B------:R-:W-:Y:S01]  /*0dd0*/  R2UR UR12, R23 ;  /* 0x00000000170c72ca */ /* 0x000fe200000e0000 */
[----:B------:R-:W-:Y:S01]  /*0de0*/  UISETP.NE.AND UP1, UPT, UR5, 0x1, UPT ;  /* 0x000000010500788c */ /* 0x000fe2000bf25270 */
[----:B------:R-:W-:Y:S01]  /*0df0*/  ULDC.64 UR6, c[0x0][0x418] ;  /* 0x0001060000067ab9 */ /* 0x000fe20000000a00 */
[----:B------:R-:W-:Y:S01]  /*0e00*/  UMOV UR61, 0x400 ;  /* 0x00000400003d7882 */ /* 0x000fe20000000000 */
[----:B------:R-:W-:Y:S02]  /*0e10*/  UISETP.NE.U32.AND UP0, UPT, UR6, URZ, UPT ;  /* 0x0000003f0600728c */ /* 0x000fe4000bf05070 */
        /* <DEDUP_REMOVED lines=20> */
[----:B------:R-:W-:Y:S01]  /*0f60*/  UIMAD.WIDE.U32 UR4, UR13, UR8, URZ ;  /* 0x000000080d0472a5 */ /* 0x000fe2000f8e003f */
[----:B------:R-:W-:Y:S01]  /*0f70*/  IMAD.U32 R16, RZ, RZ, UR14 ;  /* 0x0000000eff107e24 */ /* 0x000fe2000f8e00ff */
[----:B------:R-:W-:Y:S01]  /*0f80*/  ULOP3.LUT UR7, UR7, 0x1e, URZ, 0xc0, !UPT ;  /* 0x0000001e07077892 */ /* 0x000fe2000f8ec03f */
[----:B------:R-:W-:Y:S01]  /*0f90*/  IMAD.HI R0, R0, 0x2e8ba2e9, RZ ;  /* 0x2e8ba2e900007827 */ /* 0x000fe200078e02ff */
[----:B------:R-:W-:Y:S01]  /*0fa0*/  UMOV UR6, UR13 ;  /* 0x0000000d00067c82 */ /* 0x000fe20008000000 */
[----:B------:R-:W-:-:S02]  /*0fb0*/  @UP2 USHF.R.U32.HI UR6, URZ, UR9, UR5 ;  /* 0x000000093f062299 */ /* 0x000fc40008011605 */
[----:B------:R-:W-:Y:S01]  /*0fc0*/  UIADD3 UR7, UR14, -UR7, URZ ;  /* 0x800000070e077290 */ /* 0x000fe2000fffe03f */
[----:B------:R-:W-:Y:S01]  /*0fd0*/  SHF.R.U32.HI R3, RZ, 0x1f, R0 ;  /* 0x0000001fff037819 */ /* 0x000fe20000011600 */
[----:B------:R-:W-:Y:S01]  /*0fe0*/  UMOV UR4, UR12 ;  /* 0x0000000c00047c82 */ /* 0x000fe20008000000 */
[----:B------:R-:W-:Y:S01]  /*0ff0*/  IMAD.U32 R225, RZ, RZ, UR13 ;  /* 0x0000000dffe17e24 */ /* 0x000fe2000f8e00ff */
        /* <DEDUP_REMOVED lines=23> */
.L_x_6696:
[----:B------:R-:W-:Y:S02]  /*1170*/  LOP3.LUT R0, R220, 0x1, RZ, 0xc0, !PT ;  /* 0x00000001dc007812 */ /* 0x000fe400078ec0ff */
[----:B------:R-:W-:Y:S02]  /*1180*/  ISETP.NE.AND P0, PT, R17, 0x3, PT ;  /* 0x000000031100780c */ /* 0x000fe40003f05270 */
[----:B------:R-:W-:-:S04]  /*1190*/  SHF.L.U32 R0, R0, 0x1f, RZ ;  /* 0x0000001f00007819 */ /* 0x000fc800000006ff */
[----:B------:R-:W0:Y:S02]  /*11a0*/  SYNCS.PHASECHK.TRANS64.TRYWAIT P1, [UR61+0x34800], R0 ;  /* 0x03480000ff0075a7 */ /* 0x000e24000802017d */
[----:B0-----:R-:W-:Y:S05]  /*11b0*/  @!P1 BRA `(.L_x_6697) ;  /* 0x000000f800749947 */ /* 0x001fea0003800000 */
.L_x_6811:
[----:B------:R-:W-:Y:S05]  /*11c0*/  @!P0 BRA `(.L_x_6698) ;  /* 0x0000000000048947 */ /* 0x000fea0003800000 */
[----:B------:R-:W-:Y:S01]  /*11d0*/  BPT.TRAP 0x1 ;  /* 0x000000040000795c */ /* 0x000fe20000300000 */
.L_x_6698:
[----:B------:R-:W-:Y:S01]  /*11e0*/  R2UR UR4, R2 ;  /* 0x00000000020472ca */ /* 0x000fe200000e0000 */
[----:B------:R-:W-:-:S05]  /*11f0*/  IMAD.U32 R11, RZ, RZ, UR60 ;  /* 0x0000003cff0b7e24 */ /* 0x000fca000f8e00ff */
[----:B------:R-:W-:-:S07]  /*1200*/  LEA R11, R11, UR61, 0x3 ;  /* 0x0000003d0b0b7c11 */ /* 0x000fce000f8e18ff */
[----:B0-----:R-:W-:-:S05]  /*1210*/  IMAD.U32 R0, RZ, RZ, UR4 ;  /* 0x00000004ff007e24 */ /* 0x001fca000f8e00ff */
[----:B------:R-:W-:-:S04]  /*1220*/  SHF.L.U32 R0, R0, 0x1f, RZ ;  /* 0x0000001f00007819 */ /* 0x000fc800000006ff */
[----:B------:R0:W1:Y:S01]  /*1230*/  SYNCS.PHASECHK.TRANS64.TRYWAIT P2, [R11+URZ+0x34830], R0 ;  /* 0x034830000b0075a7 */ /* 0x000062000804017f */
[----:B------:R-:W-:Y:S05]  /*1240*/  @!P0 BRA `(.L_x_6699) ;  /* 0x0000000000048947 */ /* 0x000fea0003800000 */
[----:B------:R-:W-:Y:S01]  /*1250*/  BPT.TRAP 0x1 ;  /* 0x000000040000795c */ /* 0x000fe20000300000 */
.L_x_6699:
[----:B------:R-:W2:Y:S01]  /*1260*/  S2R R3, SR_TID.X ;  /* 0x0000000000037919 */ /* 0x000ea20000002100 */
[----:B------:R-:W-:Y:S01]  /*1270*/  IMAD.MOV.U32 R87, RZ, RZ, RZ ;  /* 0x000000ffff577224 */ /* 0x000fe200078e00ff */
[----:B--2---:R-:W-:-:S04]  /*1280*/  LOP3.LUT R3, R3, 0x7f, RZ, 0xc0, !PT ;  /* 0x0000007f03037812 */ /* 0x004fc800078ec0ff */
[----:B------:R-:W-:Y:S01]  /*1290*/  ISETP.NE.AND P1, PT, R3, RZ, PT ;  /* 0x000000ff0300720c */ /* 0x000fe20003f25270 */
[----:B-1----:R-:W-:-:S12]  /*12a0*/  @P2 BRA `(.L_x_6700) ;  /* 0x0000000000082947 */ /* 0x002fd80003800000 */
[----:B------:R-:W1:Y:S02]  /*12b0*/  SYNCS.PHASECHK.TRANS64.TRYWAIT P2, [R11+URZ+0x34830], R0 ;  /* 0x034830000b0075a7 */ /* 0x000e64000804017f */
[----:B-1----:R-:W-:Y:S05]  /*12c0*/  @!P2 BRA `(.L_x_6701) ;  /* 0x000000f80048a947 */ /* 0x002fea0003800000 */
.L_x_6700:
[----:B------:R-:W-:Y:S05]  /*12d0*/  WARPSYNC.ALL ;  /* 0x0000000000007948 */ /* 0x000fea0003800000 */
[----:B------:R-:W-:Y:S01]  /*12e0*/  UIADD3 UR4, UR61, 0x1e400, URZ ;  /* 0x0001e4003d047890 */ /* 0x000fe2000fffe03f */
[----:B------:R-:W-:Y:S01]  /*12f0*/  WARPGROUP.ARRIVE ;  /* 0x00000000000079c5 */ /* 0x000fe20000000000 */
[----:B------:R-:W-:Y:S01]  /*1300*/  ULOP3.LUT UR25, UR36, 0x10000, URZ, 0xfc, !UPT ;  /* 0x0001000024197892 */ /* 0x000fe2000f8efc3f */
[----:B------:R-:W-:Y:S01]  /*1310*/  IMAD.IADD R13, R230, 0x1, R81 ;  /* 0x00000001e60d7824 */ /* 0x000fe200078e0251 */
[----:B------:R-:W-:Y:S01]  /*1320*/  USHF.R.U32.HI UR4, URZ, 0x4, UR4 ;  /* 0x000000043f047899 */ /* 0x000fe20008011604 */
[----:B------:R-:W-:Y:S01]  /*1330*/  P2R R21, PR, RZ, 0x2 ;  /* 0x00000002ff157803 */ /* 0x000fe20000000000 */
[----:B------:R-:W-:Y:S01]  /*1340*/  UMOV UR7, 0x40000040 ;  /* 0x4000004000077882 */ /* 0x000fe20000000000 */
[----:B------:R-:W-:Y:S01]  /*1350*/  UMOV UR15, 0x40000040 ;  /* 0x40000040000f7882 */ /* 0x000fe20000000000 */
[----:B------:R-:W-:Y:S01]  /*1360*/  ULOP3.LUT UR4, UR4, 0x3fff, URZ, 0xc0, !UPT ;  /* 0x00003fff04047892 */ /* 0x000fe2000f8ec03f */
[----:B------:R-:W-:Y:S01]  /*1370*/  IMAD R13, R120, -0xb0, R13 ;  /* 0xffffff50780d7824 */ /* 0x000fe200078e020d */
[----:B------:R-:W-:Y:S01]  /*1380*/  UMOV UR11, 0x40000040 ;  /* 0x40000040000b7882 */ /* 0x000fe20000000000 */
[----:B------:R-:W-:Y:S01]  /*1390*/  UMOV UR19, 0x40000040 ;  /* 0x4000004000137882 */ /* 0x000fe20000000000 */
[----:B------:R-:W-:Y:S01]  /*13a0*/  ULOP3.LUT UR5, UR4, 0x10000, URZ, 0xfc, !UPT ;  /* 0x0001000004057892 */ /* 0x000fe2000f8efc3f */
[----:B------:R-:W-:Y:S01]  /*13b0*/  P2R R15, PR, RZ, 0x1 ;  /* 0x00000001ff0f7803 */ /* 0x000fe20000000000 */
[----:B------:R-:W-:Y:S01]  /*13c0*/  UMOV UR23, 0x40000040 ;  /* 0x4000004000177882 */ /* 0x000fe20000000000 */
[----:B------:R-:W-:Y:S01]  /*13d0*/  UMOV UR4, UR25 ;  /* 0x0000001900047c82 */ /* 0x000fe20008000000 */
[----:B------:R-:W-:Y:S01]  /*13e0*/  UIMAD UR24, UR60, 0xb00, UR5 ;  /* 0x00000b003c1878a4 */ /* 0x000fe2000f8e0205 */
[----:B------:R-:W-:Y:S01]  /*13f0*/  IMAD.U32 R8, RZ, RZ, UR4 ;  /* 0x00000004ff087e24 */ /* 0x000fe2000f8e00ff */
[----:B------:R-:W-:Y:S01]  /*1400*/  UMOV UR40, UR4 ;  /* 0x0000000400287c82 */ /* 0x000fe20008000000 */
[----:B01----:R-:W-:Y:S01]  /*1410*/  IMAD.U32 R0, RZ, RZ, UR5 ;  /* 0x00000005ff007e24 */ /* 0x003fe2000f8e00ff */
[----:B------:R-:W-:Y:S01]  /*1420*/  UMOV UR5, 0x40000040 ;  /* 0x4000004000057882 */ /* 0x000fe20000000000 */
[----:B------:R-:W-:Y:S01]  /*1430*/  UIADD3 UR14, UR24, 0x80, URZ ;  /* 0x00000080180e7890 */ /* 0x000fe2000fffe03f */
[----:B------:R-:W-:Y:S01]  /*1440*/  IMAD.U32 R9, RZ, RZ, UR5 ;  /* 0x00000005ff097e24 */ /* 0x000fe2000f8e00ff */
[----:B------:R-:W-:Y:S01]  /*1450*/  UMOV UR6, UR24 ;  /* 0x0000001800067c82 */ /* 0x000fe20008000000 */
[----:B------:R-:W-:Y:S01]  /*1460*/  UMOV UR41, UR5 ;  /* 0x0000000500297c82 */ /* 0x000fe20008000000 */
[----:B------:R-:W-:Y:S01]  /*1470*/  HGMMA.64x16x16.F32.BF16 R112, gdesc[UR4], RZ, !UPT, gsb0 ;  /* 0x00200000047079f0 */ /* 0x000fe2000c0018ff */
[----:B------:R-:W-:Y:S01]  /*1480*/  UMOV UR12, UR40 ;  /* 0x00000028000c7c82 */ /* 0x000fe20008000000 */
[----:B------:R-:W-:Y:S01]  /*1490*/  UMOV UR13, UR41 ;  /* 0x00000029000d7c82 */ /* 0x000fe20008000000 */
[----:B------:R-:W-:Y:S01]  /*14a0*/  UIADD3 UR6, UR24, 0x100, URZ ;  /* 0x0000010018067890 */ /* 0x000fe2000fffe03f */
[C---:B------:R-:W-:Y:S01]  /*14b0*/  ISETP.GT.AND P2, PT, R13.reuse, RZ, PT ;  /* 0x000000ff0d00720c */ /* 0x040fe20003f44270 */
[----:B------:R-:W-:Y:S01]  /*14c0*/  UMOV UR4, UR40 ;  /* 0x0000002800047c82 */ /* 0x000fe20008000000 */
[----:B------:R-:W-:Y:S01]  /*14d0*/  UMOV UR5, UR41 ;  /* 0x0000002900057c82 */ /* 0x000fe20008000000 */
[----:B------:R-:W-:Y:S01]  /*14e0*/  UMOV UR7, 0x40000040 ;  /* 0x4000004000077882 */ /* 0x000fe20000000000 */
[----:B------:R-:W-:Y:S01]  /*14f0*/  UIADD3 UR10, UR24, 0x180, URZ ;  /* 0x00000180180a7890 */ /* 0x000fe2000fffe03f */
[C---:B------:R-:W-:Y:S01]  /*1500*/  ISETP.GT.AND P3, PT, R13.reuse, 0x1, PT ;  /* 0x000000010d00780c */ /* 0x040fe20003f64270 */
[----:B------:R-:W-:Y:S01]  /*1510*/  UMOV UR8, UR40 ;  /* 0x0000002800087c82 */ /* 0x000fe20008000000 */
[----:B------:R-:W-:Y:S01]  /*1520*/  UMOV UR9, UR41 ;  /* 0x0000002900097c82 */ /* 0x000fe20008000000 */
        /* <DEDUP_REMOVED lines=19> */
[----:B------:R-:W-:Y:S01]  /*1660*/  ISETP.GT.AND P0, PT, R13, 0x90, PT ;  /* 0x000000900d00780c */ /* 0x000fe20003f04270 */
[----:B------:R-:W-:Y:S01]  /*1670*/  UMOV UR36, UR40 ;  /* 0x0000002800247c82 */ /* 0x000fe20008000000 */
[----:B------:R-:W-:Y:S01]  /*1680*/  UMOV UR37, UR41 ;  /* 0x0000002900257c82 */ /* 0x000fe20008000000 */
[----:B------:R-:W-:Y:S01]  /*1690*/  UMOV UR39, 0x40000040 ;  /* 0x4000004000277882 */ /* 0x000fe20000000000 */
[----:B------:R-:W-:Y:S01]  /*16a0*/  UIADD3 UR26, UR25, 0x2, URZ ;  /* 0x00000002191a7890 */ /* 0x000fe2000fffe03f */
[--C-:B------:R-:W-:Y:S01]  /*16b0*/  IMAD.MOV.U32 R85, RZ, RZ, R87.reuse ;  /* 0x000000ffff557224 */ /* 0x100fe200078e0057 */
[----:B------:R-:W-:Y:S01]  /*16c0*/  UIADD3 UR42, UR24, 0xa00, URZ ;  /* 0x00000a00182a7890 */ /* 0x000fe2000fffe03f */
[----:B------:R-:W-:Y:S01]  /*16d0*/  IMAD.MOV.U32 R83, RZ, RZ, R87 ;  /* 0x000000ffff537224 */ /* 0x000fe200078e0057 */
        /* <DEDUP_REMOVED lines=34> */
[----:B------:R-:W-:Y:S01]  /*1900*/  IMAD.U32 R6, RZ, RZ, UR12 ;  /* 0x0000000cff067e24 */ /* 0x000fe2000f8e00ff */
[----:B------:R-:W-:Y:S01]  /*1910*/  UMOV UR8, UR40 ;  /* 0x0000002800087c82 */ /* 0x000fe20008000000 */
        /* <DEDUP_REMOVED lines=476> */
[----:B------:R-:W-:Y:S01]  /*36e0*/  FSEL R116, R116, -INF , P4 ;  /* 0xff80000074747808 */ /* 0x000fe20002000000 */
[----:B------:R-:W-:Y:S01]  /*36f0*/  HGMMA.64x16x16.F32.BF16 R104, gdesc[UR20], R104, gsb0 ;  /* 0x00200000146879f0 */ /* 0x000fe20008001868 */
[----:B------:R-:W-:Y:S01]  /*3700*/  UIADD3 UR22, UR24, 0x686, URZ ;  /* 0x0000068618167890 */ /* 0x000fe2000fffe03f */
[----:B------:R-:W-:Y:S01]  /*3710*/  FMNMX.FTZ R3, R112, R113, !PT ;  /* 0x0000007170037209 */ /* 0x000fe20007810000 */
[----:B------:R-:W-:Y:S01]  /*3720*/  UMOV UR23, 0x40000040 ;  /* 0x4000004000177882 */ /* 0x000fe20000000000 */
[----:B------:R-:W-:-:S02]  /*3730*/  FSEL R114, R114, -INF , P2 ;  /* 0xff80000072727808 */ /* 0x000fc40001000000 */
[----:B------:R-:W-:Y:S02]  /*3740*/  FSEL R122, R117, -INF , P5 ;  /* 0xff800000757a7808 */ /* 0x000fe40002800000 */
[----:B------:R-:W-:Y:S02]  /*3750*/  ISETP.GT.AND P2, PT, R13, 0x10, PT ;  /* 0x000000100d00780c */ /* 0x000fe40003f44270 */
[----:B------:R-:W-:Y:S02]  /*3760*/  FMNMX.FTZ R3, R116, R3, !PT ;  /* 0x0000000374037209 */ /* 0x000fe40007810000 */
[----:B------:R-:W-:Y:S02]  /*3770*/  FSEL R115, R115, -INF , P3 ;  /* 0xff80000073737808 */ /* 0x000fe40001800000 */
[----:B------:R-:W-:Y:S02]  /*3780*/  ISETP.GT.AND P3, PT, R13, 0x11, PT ;  /* 0x000000110d00780c */ /* 0x000fe40003f64270 */
[----:B------:R-:W-:-:S02]  /*3790*/  FMNMX.FTZ R3, R122, R3, !PT ;  /* 0x000000037a037209 */ /* 0x000fc40007810000 */
[----:B------:R-:W-:Y:S02]  /*37a0*/  FSEL R118, R118, -INF , P4 ;  /* 0xff80000076767808 */ /* 0x000fe40002000000 */
[----:B------:R-:W-:Y:S02]  /*37b0*/  ISETP.GT.AND P4, PT, R13, 0x18, PT ;  /* 0x000000180d00780c */ /* 0x000fe40003f84270 */
        /* <DEDUP_REMOVED lines=8> */
[----:B------:R-:W-:Y:S01]  /*3840*/  UIADD3 UR22, UR24, 0x706, URZ ;  /* 0x0000070618167890 */ /* 0x000fe2000fffe03f */
[----:B------:R-:W-:Y:S01]  /*3850*/  FSEL R108, R108, -INF , P4 ;  /* 0xff8000006c6c7808 */ /* 0x000fe20002000000 */
[----:B------:R-:W-:Y:S01]  /*3860*/  UMOV UR23, 0x40000040 ;  /* 0x4000004000177882 */ /* 0x000fe20000000000 */
[----:B------:R-:W-:Y:S02]  /*3870*/  FMNMX.FTZ R3, R124, R3, !PT ;  /* 0x000000037c037209 */ /* 0x000fe40007810000 */
[----:B------:R-:W-:Y:S02]  /*3880*/  FSEL R106, R106, -INF , P2 ;  /* 0xff8000006a6a7808 */ /* 0x000fe40001000000 */
[----:B------:R-:W-:-:S02]  /*3890*/  FSEL R126, R109, -INF , P5 ;  /* 0xff8000006d7e7808 */ /* 0x000fc40002800000 */
[----:B------:R-:W-:Y:S02]  /*38a0*/  ISETP.GT.AND P2, PT, R13, 0x20, PT ;  /* 0x000000200d00780c */ /* 0x000fe40003f44270 */
[----:B------:R-:W-:Y:S02]  /*38b0*/  FMNMX.FTZ R3, R108, R3, !PT ;  /* 0x000000036c037209 */ /* 0x000fe40007810000 */
[----:B------:R-:W-:Y:S02]  /*38c0*/  FSEL R14, R107, -INF , P3 ;  /* 0xff8000006b0e7808 */ /* 0x000fe40001800000 */
        /* <DEDUP_REMOVED lines=15> */
[----:B------:R-:W-:Y:S02]  /*39c0*/  FMNMX.FTZ R3, R130, R3, !PT ;  /* 0x0000000382037209 */ /* 0x000fe40007810000 */
[----:B------:R-:W-:Y:S02]  /*39d0*/  FSEL R98, R98, -INF , P2 ;  /* 0xff80000062627808 */ /* 0x000fe40001000000 */
[----:B------:R-:W-:Y:S02]  /*39e0*/  FSEL R96, R101, -INF , P5 ;  /* 0xff80000065607808 */ /* 0x000fe40002800000 */
[----:B------:R-:W-:-:S02]  /*39f0*/  ISETP.GT.AND P2, PT, R13, 0x30, PT ;  /* 0x000000300d00780c */ /* 0x000fc40003f44270 */
[----:B------:R-:W-:Y:S02]  /*3a00*/  FMNMX.FTZ R3, R100, R3, !PT ;  /* 0x0000000364037209 */ /* 0x000fe40007810000 */
[----:B------:R-:W-:Y:S02]  /*3a10*/  FSEL R80, R99, -INF , P3 ;  /* 0xff80000063507808 */ /* 0x000fe40001800000 */
[C---:B------:R-:W-:Y:S02]  /*3a20*/  ISETP.GT.AND P3, PT, R13.reuse, 0x31, PT ;  /* 0x000000310d00780c */ /* 0x040fe40003f64270 */
[----:B------:R-:W-:Y:S02]  /*3a30*/  FMNMX.FTZ R3, R96, R3, !PT ;  /* 0x0000000360037209 */ /* 0x000fe40007810000 */
        /* <DEDUP_REMOVED lines=13> */
[----:B------:R-:W-:-:S02]  /*3b10*/  FMNMX.FTZ R3, R136, R3, !PT ;  /* 0x0000000388037209 */ /* 0x000fc40007810000 */
[----:B------:R-:W-:Y:S02]  /*3b20*/  FSEL R90, R90, -INF , P2 ;  /* 0xff8000005a5a7808 */ /* 0x000fe40001000000 */
[----:B------:R-:W-:Y:S02]  /*3b30*/  FSEL R92, R93, -INF , P5 ;  /* 0xff8000005d5c7808 */ /* 0x000fe40002800000 */
[----:B------:R-:W-:Y:S02]  /*3b40*/  ISETP.GT.AND P2, PT, R13, 0x40, PT ;  /* 0x000000400d00780c */ /* 0x000fe40003f44270 */
[----:B------:R-:W-:Y:S02]  /*3b50*/  FMNMX.FTZ R3, R134, R3, !PT ;  /* 0x0000000386037209 */ /* 0x000fe40007810000 */
[----:B------:R-:W-:Y:S02]  /*3b60*/  FSEL R84, R91, -INF , P3 ;  /* 0xff8000005b547808 */ /* 0x000fe40001800000 */
[----:B------:R-:W-:-:S02]  /*3b70*/  ISETP.GT.AND P3, PT, R13, 0x41, PT ;  /* 0x000000410d00780c */ /* 0x000fc40003f64270 */
[----:B------:R-:W-:Y:S02]  /*3b80*/  FMNMX.FTZ R3, R92, R3, !PT ;  /* 0x000000035c037209 */ /* 0x000fe40007810000 */
[----:B------:R-:W-:Y:S02]  /*3b90*/  FSEL R94, R94, -INF , P4 ;  /* 0xff8000005e5e7808 */ /* 0x000fe40002000000 */
[----:B------:R-:W-:Y:S02]  /*3ba0*/  ISETP.GT.AND P4, PT, R13, 0x48, PT ;  /* 0x000000480d00780c */ /* 0x000fe40003f84270 */
[----:B------:R-:W-:Y:S02]  /*3bb0*/  FSEL R86, R95, -INF , P5 ;  /* 0xff8000005f567808 */ /* 0x000fe40002800000 */
[----:B------:R-:W-:Y:S01]  /*3bc0*/  ISETP.GT.AND P5, PT, R13, 0x49, PT ;  /* 0x000000490d00780c */ /* 0x000fe20003fa4270 */
[----:B------:R-:W-:Y:S02]  /*3bd0*/  WARPGROUP.DEPBAR.LE gsb0, 0x0 ;  /* 0x00008000000079c5 */ /* 0x000fe40000010000 */
[----:B------:R-:W-:Y:S01]  /*3be0*/  WARPGROUP.ARRIVE ;  /* 0x00000000000079c5 */ /* 0x000fe20000000000 */
[----:B------:R-:W-:-:S02]  /*3bf0*/  FSEL R158, R72, -INF , P2 ;  /* 0xff800000489e7808 */ /* 0x000fc40001000000 */
[----:B------:R-:W-:Y:S01]  /*3c00*/  FSEL R150, R73, -INF , P3 ;  /* 0xff80000049967808 */ /* 0x000fe20001800000 */
[--C-:B------:R-:W-:Y:S01]  /*3c10*/  IMAD.MOV.U32 R73, RZ, RZ, R87.reuse ;  /* 0x000000ffff497224 */ /* 0x100fe200078e0057 */
[----:B------:R-:W-:Y:S01]  /*3c20*/  FMNMX.FTZ R3, R158, R3, !PT ;  /* 0x000000039e037209 */ /* 0x000fe20007810000 */
[----:B------:R-:W-:Y:S01]  /*3c30*/  HGMMA.64x16x16.F32.BF16 R64, gdesc[UR20], R64, gsb0 ;  /* 0x00200000144079f0 */ /* 0x000fe20008001840 */
[----:B------:R-:W-:Y:S01]  /*3c40*/  UIADD3 UR22, UR24, 0x886, URZ ;  /* 0x0000088618167890 */ /* 0x000fe2000fffe03f */
[----:B------:R-:W-:Y:S01]  /*3c50*/  FSEL R156, R76, -INF , P4 ;  /* 0xff8000004c9c7808 */ /* 0x000fe20002000000 */
[----:B------:R-:W-:Y:S01]  /*3c60*/  UMOV UR23, 0x40000040 ;  /* 0x4000004000177882 */ /* 0x000fe20000000000 */
[----:B------:R-:W-:Y:S02]  /*3c70*/  FMNMX.FTZ R3, R150, R3, !PT ;  /* 0x0000000396037209 */ /* 0x000fe40007810000 */
[----:B------:R-:W-:Y:S02]  /*3c80*/  FSEL R74, R74, -INF , P2 ;  /* 0xff8000004a4a7808 */ /* 0x000fe40001000000 */
[----:B------:R-:W-:Y:S01]  /*3c90*/  FSEL R144, R77, -INF , P5 ;  /* 0xff8000004d907808 */ /* 0x000fe20002800000 */
[----:B------:R-:W-:Y:S01]  /*3ca0*/  IMAD.MOV.U32 R77, RZ, RZ, R87 ;  /* 0x000000ffff4d7224 */ /* 0x000fe200078e0057 */
[----:B------:R-:W-:-:S02]  /*3cb0*/  ISETP.GT.AND P2, PT, R13, 0x50, PT ;  /* 0x000000500d00780c */ /* 0x000fc40003f44270 */
[----:B------:R-:W-:Y:S02]  /*3cc0*/  FMNMX.FTZ R3, R156, R3, !PT ;  /* 0x000000039c037209 */ /* 0x000fe40007810000 */
[----:B------:R-:W-:Y:S01]  /*3cd0*/  FSEL R72, R75, -INF , P3 ;  /* 0xff8000004b487808 */ /* 0x000fe20001800000 */
[----:B------:R-:W-:Y:S01]  /*3ce0*/  IMAD.MOV.U32 R75, RZ, RZ, R87 ;  /* 0x000000ffff4b7224 */ /* 0x000fe200078e0057 */
[C---:B------:R-:W-:Y:S02]  /*3cf0*/  ISETP.GT.AND P3, PT, R13.reuse, 0x51, PT ;  /* 0x000000510d00780c */ /* 0x040fe40003f64270 */
[----:B------:R-:W-:Y:S02]  /*3d00*/  FMNMX.FTZ R3, R144, R3, !PT ;  /* 0x0000000390037209 */ /* 0x000fe40007810000 */
[----:B------:R-:W-:Y:S02]  /*3d10*/  FSEL R78, R78, -INF , P4 ;  /* 0xff8000004e4e7808 */ /* 0x000fe40002000000 */
[----:B------:R-:W-:-:S02]  /*3d20*/  ISETP.GT.AND P4, PT, R13, 0x58, PT ;  /* 0x000000580d00780c */ /* 0x000fc40003f84270 */
[----:B------:R-:W-:Y:S01]  /*3d30*/  FSEL R76, R79, -INF , P5 ;  /* 0xff8000004f4c7808 */ /* 0x000fe20002800000 */
[----:B------:R-:W-:Y:S01]  /*3d40*/  IMAD.MOV.U32 R79, RZ, RZ, R87 ;  /* 0x000000ffff4f7224 */ /* 0x000fe200078e0057 */
        /* <DEDUP_REMOVED lines=12> */
[----:B------:R-:W-:Y:S01]  /*3e10*/  FSEL R160, R69, -INF , P5 ;  /* 0xff80000045a07808 */ /* 0x000fe20002800000 */
[--C-:B------:R-:W-:Y:S01]  /*3e20*/  IMAD.MOV.U32 R69, RZ, RZ, R87.reuse ;  /* 0x000000ffff457224 */ /* 0x100fe200078e0057 */
[----:B------:R-:W-:Y:S02]  /*3e30*/  ISETP.GT.AND P2, PT, R13, 0x60, PT ;  /* 0x000000600d00780c */ /* 0x000fe40003f44270 */
[----:B------:R-:W-:Y:S02]  /*3e40*/  FMNMX.FTZ R3, R164, R3, !PT ;  /* 0x00000003a4037209 */ /* 0x000fe40007810000 */
[----:B------:R-:W-:Y:S01]  /*3e50*/  FSEL R68, R71, -INF , P5 ;  /* 0xff80000047447808 */ /* 0x000fe20002800000 */
[----:B------:R-:W-:Y:S01]  /*3e60*/  IMAD.MOV.U32 R71, RZ, RZ, R87 ;  /* 0x000000ffff477224 */ /* 0x000fe200078e0057 */
[----:B------:R-:W-:-:S02]  /*3e70*/  FMNMX.FTZ R3, R160, R3, !PT ;  /* 0x00000003a0037209 */ /* 0x000fc40007810000 */
[C---:B------:R-:W-:Y:S02]  /*3e80*/  ISETP.GT.AND P5, PT, R13.reuse, 0x68, PT ;  /* 0x000000680d00780c */ /* 0x040fe40003fa4270 */
        /* <DEDUP_REMOVED lines=15> */
[----:B------:R-:W-:-:S02]  /*3f80*/  FMNMX.FTZ R3, R148, R3, !PT ;  /* 0x0000000394037209 */ /* 0x000fc40007810000 */
[----:B------:R-:W-:Y:S02]  /*3f90*/  FSEL R58, R58, -INF , P2 ;  /* 0xff8000003a3a7808 */ /* 0x000fe40001000000 */
[C---:B------:R-:W-:Y:S02]  /*3fa0*/  ISETP.GT.AND P2, PT, R13.reuse, 0x71, PT ;  /* 0x000000710d00780c */ /* 0x040fe40003f44270 */
[----:B------:R-:W-:Y:S02]  /*3fb0*/  FMNMX.FTZ R3, R142, R3, !PT ;  /* 0x000000038e037209 */ /* 0x000fe40007810000 */
[----:B------:R-:W-:Y:S02]  /*3fc0*/  FSEL R62, R62, -INF , P5 ;  /* 0xff8000003e3e7808 */ /* 0x000fe40002800000 */
[----:B------:R-:W-:Y:S01]  /*3fd0*/  ISETP.GT.AND P5, PT, R13, 0x79, PT ;  /* 0x000000790d00780c */ /* 0x000fe20003fa4270 */
[----:B------:R-:W-:Y:S02]  /*3fe0*/  WARPGROUP.DEPBAR.LE gsb0, 0x0 ;  /* 0x00008000000079c5 */ /* 0x000fe40000010000 */
[----:B------:R-:W-:Y:S01]  /*3ff0*/  WARPGROUP.ARRIVE ;  /* 0x00000000000079c5 */ /* 0x000fe20000000000 */
[----:B------:R-:W-:-:S02]  /*4000*/  FSEL R88, R48, -INF , P3 ;  /* 0xff80000030587808 */ /* 0x000fc40001800000 */
[----:B------:R-:W-:Y:S02]  /*4010*/  FSEL R48, R59, -INF , P6 ;  /* 0xff8000003b307808 */ /* 0x000fe40003000000 */
[----:B------:R-:W-:Y:S01]  /*4020*/  ISETP.GT.AND P6, PT, R13, 0x78, PT ;  /* 0x000000780d00780c */ /* 0x000fe20003fc4270 */
[----:B------:R-:W-:Y:S01]  /*4030*/  HGMMA.64x16x16.F32.BF16 R40, gdesc[UR20], R40, gsb0 ;  /* 0x00200000142879f0 */ /* 0x000fe20008001828 */
[----:B------:R-:W-:Y:S01]  /*4040*/  UMOV UR22, UR6 ;  /* 0x0000000600167c82 */ /* 0x000fe20008000000 */
[----:B------:R-:W-:Y:S01]  /*4050*/  UMOV UR23, 0x40000040 ;  /* 0x4000004000177882 */ /* 0x000fe20000000000 */
[----:B------:R-:W-:Y:S01]  /*4060*/  FSEL R56, R49, -INF , P2 ;  /* 0xff80000031387808 */ /* 0x000fe20001000000 */
[----:B------:R-:W-:Y:S01]  /*4070*/  ULDC UR6, c[0x0][0x988] ;  /* 0x0002620000067ab9 */ /* 0x000fe20000000800 */
[----:B------:R-:W-:Y:S02]  /*4080*/  FMNMX.FTZ R3, R88, R3, !PT ;  /* 0x0000000358037209 */ /* 0x000fe40007810000 */
[----:B------:R-:W-:-:S02]  /*4090*/  FSEL R60, R52, -INF , P6 ;  /* 0xff800000343c7808 */ /* 0x000fc40003000000 */
[----:B------:R-:W-:Y:S02]  /*40a0*/  FMNMX.FTZ R3, R56, R3, !PT ;  /* 0x0000000338037209 */ /* 0x000fe40007810000 */
[----:B------:R-:W-:Y:S02]  /*40b0*/  FSEL R52, R63, -INF , P4 ;  /* 0xff8000003f347808 */ /* 0x000fe40002000000 */
[----:B------:R-:W-:Y:S02]  /*40c0*/  ISETP.GT.AND P4, PT, R13, 0x80, PT ;  /* 0x000000800d00780c */ /* 0x000fe40003f84270 */
[----:B------:R-:W-:Y:S02]  /*40d0*/  FSEL R132, R53, -INF , P5 ;  /* 0xff80000035847808 */ /* 0x000fe40002800000 */
[----:B------:R-:W-:Y:S02]  /*40e0*/  FMNMX.FTZ R3, R60, R3, !PT ;  /* 0x000000033c037209 */ /* 0x000fe40007810000 */
[----:B------:R-:W-:-:S02]  /*40f0*/  FSEL R50, R50, -INF , P3 ;  /* 0xff80000032327808 */ /* 0x000fc40001800000 */
        /* <DEDUP_REMOVED lines=17> */
[----:B------:R-:W-:Y:S02]  /*4210*/  FMNMX.FTZ R3, R152, R3, !PT ;  /* 0x0000000398037209 */ /* 0x000fe40007810000 */
[C---:B------:R-:W-:Y:S02]  /*4220*/  ISETP.GT.AND P1, PT, R13.reuse, 0x91, PT ;  /* 0x000000910d00780c */ /* 0x040fe40003f24270 */
[----:B------:R-:W-:Y:S02]  /*4230*/  FMNMX.FTZ R3, R168, R3, !PT ;  /* 0x00000003a8037209 */ /* 0x000fe40007810000 */
[----:B------:R-:W-:Y:S02]  /*4240*/  FSEL R46, R46, -INF , P2 ;  /* 0xff8000002e2e7808 */ /* 0x000fe40001000000 */
[----:B------:R-:W-:-:S02]  /*4250*/  ISETP.GT.AND P2, PT, R13, 0x99, PT ;  /* 0x000000990d00780c */ /* 0x000fc40003f44270 */
[----:B------:R-:W-:Y:S02]  /*4260*/  FSEL R42, R42, -INF , P4 ;  /* 0xff8000002a2a7808 */ /* 0x000fe40002000000 */
[----:B------:R-:W-:Y:S02]  /*4270*/  ISETP.GT.AND P4, PT, R13, 0xa1, PT ;  /* 0x000000a10d00780c */ /* 0x000fe40003f84270 */
[----:B------:R-:W-:Y:S02]  /*4280*/  FSEL R44, R55, -INF , P5 ;  /* 0xff800000372c7808 */ /* 0x000fe40002800000 */
[----:B------:R-:W-:Y:S01]  /*4290*/  ISETP.GT.AND P5, PT, R13, 0xa8, PT ;  /* 0x000000a80d00780c */ /* 0x000fe20003fa4270 */
[----:B------:R-:W-:Y:S02]  /*42a0*/  WARPGROUP.DEPBAR.LE gsb0, 0x0 ;  /* 0x00008000000079c5 */ /* 0x000fe40000010000 */
[----:B------:R-:W-:Y:S01]  /*42b0*/  WARPGROUP.ARRIVE ;  /* 0x00000000000079c5 */ /* 0x000fe20000000000 */
[----:B------:R-:W-:-:S02]  /*42c0*/  FSEL R172, R32, -INF , P0 ;  /* 0xff80000020ac7808 */ /* 0x000fc40000000000 */
[----:B------:R-:W-:Y:S02]  /*42d0*/  ISETP.GT.AND P0, PT, R13, 0x98, PT ;  /* 0x000000980d00780c */ /* 0x000fe40003f04270 */
[----:B------:R-:W-:Y:S01]  /*42e0*/  FSEL R174, R33, -INF , P1 ;  /* 0xff80000021ae7808 */ /* 0x000fe20000800000 */
[----:B------:R-:W-:Y:S01]  /*42f0*/  HGMMA.64x16x16.F32.BF16 R24, gdesc[UR20], R24, gsb0 ;  /* 0x00200000141879f0 */ /* 0x000fe20008001818 */
[----:B------:R-:W-:Y:S02]  /*4300*/  FMNMX.FTZ R3, R172, R3, !PT ;  /* 0x00000003ac037209 */ /* 0x000fe40007810000 */
[----:B------:R-:W-:Y:S02]  /*4310*/  FSEL R36, R36, -INF , P0 ;  /* 0xff80000024247808 */ /* 0x000fe40000000000 */
[----:B------:R-:W-:Y:S02]  /*4320*/  FMNMX.FTZ R3, R174, R3, !PT ;  /* 0x00000003ae037209 */ /* 0x000fe40007810000 */
[----:B------:R-:W-:-:S02]  /*4330*/  FSEL R32, R43, -INF , P3 ;  /* 0xff8000002b207808 */ /* 0x000fc40001800000 */
[----:B------:R-:W-:Y:S02]  /*4340*/  FSEL R190, R37, -INF , P2 ;  /* 0xff80000025be7808 */ /* 0x000fe40001000000 */
[----:B------:R-:W-:Y:S02]  /*4350*/  FMNMX.FTZ R3, R36, R3, !PT ;  /* 0x0000000324037209 */ /* 0x000fe40007810000 */
[----:B------:R-:W-:Y:S02]  /*4360*/  ISETP.GT.AND P3, PT, R13, 0xa0, PT ;  /* 0x000000a00d00780c */ /* 0x000fe40003f64270 */
[----:B------:R-:W-:Y:S02]  /*4370*/  FMNMX.FTZ R3, R190, R3, !PT ;  /* 0x00000003be037209 */ /* 0x000fe40007810000 */
[----:B------:R-:W-:Y:S02]  /*4380*/  P2R R33, PR, RZ, 0x4 ;  /* 0x00000004ff217803 */ /* 0x000fe40000000000 */
[----:B------:R-:W-:-:S02]  /*4390*/  P2R R43, PR, RZ, 0x2 ;  /* 0x00000002ff2b7803 */ /* 0x000fc40000000000 */
[----:B------:R-:W-:Y:S02]  /*43a0*/  ISETP.GT.AND P1, PT, R13, 0x90, PT ;  /* 0x000000900d00780c */ /* 0x000fe40003f24270 */
[----:B------:R-:W-:Y:S02]  /*43b0*/  P2R R41, PR, RZ, 0x1 ;  /* 0x00000001ff297803 */ /* 0x000fe40000000000 */
[----:B------:R-:W-:Y:S02]  /*43c0*/  FSEL R34, R34, -INF , P1 ;  /* 0xff80000022227808 */ /* 0x000fe40000800000 */
[----:B------:R-:W-:Y:S02]  /*43d0*/  ISETP.NE.AND P1, PT, R43, RZ, PT ;  /* 0x000000ff2b00720c */ /* 0x000fe40003f25270 */
[----:B------:R-:W-:Y:S01]  /*43e0*/  ISETP.GT.AND P0, PT, R13, 0x89, PT ;  /* 0x000000890d00780c */ /* 0x000fe20003f04270 */
[----:B------:R-:W-:Y:S02]  /*43f0*/  WARPGROUP.DEPBAR.LE gsb0, 0x0 ;  /* 0x00008000000079c5 */ /* 0x000fe40000010000 */
[----:B------:R-:W-:-:S02]  /*4400*/  FSEL R192, R24, -INF , P3 ;  /* 0xff80000018c07808 */ /* 0x000fc40001800000 */
[----:B------:R-:W-:Y:S02]  /*4410*/  FSEL R196, R25, -INF , P4 ;  /* 0xff80000019c47808 */ /* 0x000fe40002000000 */
[----:B------:R-:W-:Y:S02]  /*4420*/  FMNMX.FTZ R3, R192, R3, !PT ;  /* 0x00000003c0037209 */ /* 0x000fe40007810000 */
[----:B------:R-:W-:Y:S02]  /*4430*/  FSEL R194, R28, -INF , P5 ;  /* 0xff8000001cc27808 */ /* 0x000fe40002800000 */
[----:B------:R-:W-:Y:S02]  /*4440*/  FMNMX.FTZ R3, R196, R3, !PT ;  /* 0x00000003c4037209 */ /* 0x000fe40007810000 */
[----:B------:R-:W-:Y:S02]  /*4450*/  FSEL R198, R29, -INF , P6 ;  /* 0xff8000001dc67808 */ /* 0x000fe40003000000 */
[----:B------:R-:W-:-:S02]  /*4460*/  FMNMX.FTZ R3, R194, R3, !PT ;  /* 0x00000003c2037209 */ /* 0x000fc40007810000 */
[----:B------:R-:W-:Y:S02]  /*4470*/  FSEL R28, R35, -INF , P1 ;  /* 0xff800000231c7808 */ /* 0x000fe40000800000 */
[----:B------:R-:W-:Y:S01]  /*4480*/  FMNMX.FTZ R25, R198, R3, !PT ;  /* 0x00000003c6197209 */ /* 0x000fe20007810000 */
[----:B------:R-:W-:Y:S01]  /*4490*/  IMAD.U32 R3, RZ, RZ, UR6 ;  /* 0x00000006ff037e24 */ /* 0x000fe2000f8e00ff */
[----:B------:R-:W-:Y:S02]  /*44a0*/  FSEL R24, R47, -INF , P0 ;  /* 0xff8000002f187808 */ /* 0x000fe40000000000 */
[----:B------:R-:W-:Y:S01]  /*44b0*/  ISETP.NE.AND P0, PT, R41, RZ, PT ;  /* 0x000000ff2900720c */ /* 0x000fe20003f05270 */
[----:B------:R-:W0:Y:S01]  /*44c0*/  SHFL.BFLY PT, R10, R25, 0x2, 0x1f ;  /* 0x0c401f00190a7f89 */ /* 0x000e2200000e0000 */
[----:B------:R-:W-:Y:S02]  /*44d0*/  FSEL R26, R26, -INF , P3 ;  /* 0xff8000001a1a7808 */ /* 0x000fe40001800000 */
[----:B------:R-:W-:-:S02]  /*44e0*/  FSEL R38, R38, -INF , P0 ;  /* 0xff80000026267808 */ /* 0x000fc40000000000 */
[----:B------:R-:W-:Y:S02]  /*44f0*/  FSEL R30, R30, -INF , P5 ;  /* 0xff8000001e1e7808 */ /* 0x000fe40002800000 */
[----:B------:R-:W-:Y:S02]  /*4500*/  ISETP.NE.AND P0, PT, R15, RZ, PT ;  /* 0x000000ff0f00720c */ /* 0x000fe40003f05270 */
[----:B------:R-:W-:-:S13]  /*4510*/  ISETP.NE.AND P1, PT, R21, RZ, PT ;  /* 0x000000ff1500720c */ /* 0x000fda0003f25270 */
[----:B------:R-:W-:Y:S01]  /*4520*/  @!P1 VIADD R11, R11, 0x34840 ;  /* 0x000348400b0b9836 */ /* 0x000fe20000000000 */
[----:B0-----:R-:W-:-:S04]  /*4530*/  FMNMX.FTZ R29, R25, R10, !PT ;  /* 0x0000000a191d7209 */ /* 0x001fc80007810000 */
[----:B------:R-:W-:Y:S01]  /*4540*/  @!P1 PRMT R11, RZ, 0x654, R11 ;  /* 0x00000654ff0b9816 */ /* 0x000fe2000000000b */
[----:B------:R-:W0:Y:S03]  /*4550*/  SHFL.BFLY PT, R10, R29, 0x1, 0x1f ;  /* 0x0c201f001d0a7f89 */ /* 0x000e2600000e0000 */
[----:B------:R1:W-:Y:S01]  /*4560*/  @!P1 SYNCS.ARRIVE.TRANS64.RED.A1T0 RZ, [R11+URZ], RZ ;  /* 0x000000ff0bff99a7 */ /* 0x0003e2000810043f */
[----:B0-----:R-:W-:-:S04]  /*4570*/  FMNMX.FTZ R10, R29, R10, !PT ;  /* 0x0000000a1d0a7209 */ /* 0x001fc80007810000 */
[C---:B------:R-:W-:Y:S01]  /*4580*/  FSETP.NEU.FTZ.AND P2, PT, R10.reuse, -INF , PT ;  /* 0xff8000000a00780b */ /* 0x040fe20003f5d000 */
[----:B------:R-:W-:-:S05]  /*4590*/  FMUL.FTZ R37, R10, R3 ;  /* 0x000000030a257220 */ /* 0x000fca0000410000 */
[----:B------:R-:W-:Y:S02]  /*45a0*/  FSEL R37, R37, RZ, P2 ;  /* 0x000000ff25257208 */ /* 0x000fe40001000000 */
[----:B------:R-:W-:Y:S02]  /*45b0*/  ISETP.NE.AND P2, PT, R33, RZ, PT ;  /* 0x000000ff2100720c */ /* 0x000fe40003f45270 */
        /* <DEDUP_REMOVED lines=36> */
[----:B------:R-:W-:Y:S01]  /*4800*/  FMNMX.FTZ R41, R102, R41, !PT ;  /* 0x0000002966297209 */ /* 0x000fe20007810000 */
[----:B0-----:R-:W-:Y:S01]  /*4810*/  FADD.FTZ R65, R176, R13 ;  /* 0x0000000db0417221 */ /* 0x001fe20000010000 */
        /* <DEDUP_REMOVED lines=25> */
[----:B------:R-:W-:Y:S01]  /*49b0*/  F2FP.BF16.F32.PACK_AB R176, R13, R176 ;  /* 0x000000b00db0723e */ /* 0x000fe200000010ff */
[--C-:B------:R-:W-:Y:S01]  /*49c0*/  FFMA.FTZ R59, R190, R3, -R37.reuse ;  /* 0x00000003be3b7223 */ /* 0x100fe20000010825 */
[----:B------:R-:W-:Y:S01]  /*49d0*/  FMNMX.FTZ R45, R72, R45, !PT ;  /* 0x0000002d482d7209 */ /* 0x000fe20007810000 */
[-CC-:B------:R-:W-:Y:S01]  /*49e0*/  FFMA.FTZ R216, R192, R3.reuse, -R37.reuse ;  /* 0x00000003c0d87223 */ /* 0x180fe20000010825 */
[----:B------:R-:W-:Y:S01]  /*49f0*/  MUFU.EX2 R25, R25 ;  /* 0x0000001900197308 */ /* 0x000fe20000000800 */
[--C-:B------:R-:W-:Y:S01]  /*4a00*/  FFMA.FTZ R196, R196, R3, -R37.reuse ;  /* 0x00000003c4c47223 */ /* 0x100fe20000010825 */
[----:B------:R-:W-:Y:S01]  /*4a10*/  FMNMX.FTZ R45, R78, R45, !PT ;  /* 0x0000002d4e2d7209 */ /* 0x000fe20007810000 */
[----:B------:R-:W-:-:S03]  /*4a20*/  FFMA.FTZ R218, R194, R3, -R37 ;  /* 0x00000003c2da7223 */ /* 0x000fc60000010825 */
        /* <DEDUP_REMOVED lines=10> */
[----:B------:R0:W-:Y:S02]  /*4ad0*/  MUFU.EX2 R33, R96 ;  /* 0x0000006000217308 */ /* 0x0001e40000000800 */
[----:B------:R-:W-:-:S04]  /*4ae0*/  FMNMX.FTZ R49, R62, R49, !PT ;  /* 0x000000313e317209 */ /* 0x000fc80007810000 */
[----:B------:R-:W-:Y:S02]  /*4af0*/  FMNMX.FTZ R51, R52, R49, !PT ;  /* 0x0000003134337209 */ /* 0x000fe40007810000 */
[----:B------:R-:W-:Y:S01]  /*4b00*/  MUFU.EX2 R188, R188 ;  /* 0x000000bc00bc7308 */ /* 0x000fe20000000800 */
[----:B0-----:R-:W-:Y:S01]  /*4b10*/  FFMA.FTZ R96, R150, R3, -R37 ;  /* 0x0000000396607223 */ /* 0x001fe20000010825 */
        /* <DEDUP_REMOVED lines=8> */
[----:B------:R-:W0:Y:S02]  /*4ba0*/  MUFU.EX2 R92, R92 ;  /* 0x0000005c005c7308 */ /* 0x000e240000000800 */
[----:B------:R-:W-:-:S04]  /*4bb0*/  FMNMX.FTZ R53, R46, R53, !PT ;  /* 0x000000352e357209 */ /* 0x000fc80007810000 */
[----:B------:R-:W-:Y:S02]  /*4bc0*/  FMNMX.FTZ R53, R24, R53, !PT ;  /* 0x0000003518357209 */ /* 0x000fe40007810000 */
[----:B------:R-:W-:Y:S02]  /*4bd0*/  MUFU.EX2 R43, R158 ;  /* 0x0000009e002b7308 */ /* 0x000fe40000000800 */
[----:B------:R-:W-:-:S04]  /*4be0*/  FMNMX.FTZ R53, R34, R53, !PT ;  /* 0x0000003522357209 */ /* 0x000fc80007810000 */
[----:B------:R-:W-:Y:S02]  /*4bf0*/  FMNMX.FTZ R53, R28, R53, !PT ;  /* 0x000000351c357209 */ /* 0x000fe40007810000 */
[----:B------:R-:W2:Y:S01]  /*4c00*/  MUFU.EX2 R96, R96 ;  /* 0x0000006000607308 */ /* 0x000ea20000000800 */
[----:B0-----:R-:W-:Y:S02]  /*4c10*/  F2FP.BF16.F32.PACK_AB R190, R92, R41 ;  /* 0x000000295cbe723e */ /* 0x001fe400000010ff */
[----:B------:R-:W-:-:S04]  /*4c20*/  FMNMX.FTZ R53, R38, R53, !PT ;  /* 0x0000003526357209 */ /* 0x000fc80007810000 */
[----:B------:R-:W-:Y:S01]  /*4c30*/  FMNMX.FTZ R53, R112, R53, !PT ;  /* 0x0000003570357209 */ /* 0x000fe20007810000 */
[----:B------:R-:W-:Y:S03]  /*4c40*/  MUFU.EX2 R45, R156 ;  /* 0x0000009c002d7308 */ /* 0x000fe60000000800 */
[----:B------:R-:W-:-:S04]  /*4c50*/  FMNMX.FTZ R53, R26, R53, !PT ;  /* 0x000000351a357209 */ /* 0x000fc80007810000 */
[----:B------:R-:W-:Y:S01]  /*4c60*/  FMNMX.FTZ R53, R116, R53, !PT ;  /* 0x0000003574357209 */ /* 0x000fe20007810000 */
[----:B------:R-:W0:Y:S01]  /*4c70*/  MUFU.EX2 R100, R100 ;  /* 0x0000006400647308 */ /* 0x000e220000000800 */
[----:B--2---:R-:W-:Y:S02]  /*4c80*/  F2FP.BF16.F32.PACK_AB R192, R96, R43 ;  /* 0x0000002b60c0723e */ /* 0x004fe400000010ff */
[----:B------:R-:W-:-:S04]  /*4c90*/  FMNMX.FTZ R53, R30, R53, !PT ;  /* 0x000000351e357209 */ /* 0x000fc80007810000 */
[----:B------:R-:W-:Y:S01]  /*4ca0*/  FMNMX.FTZ R57, R56, R53, !PT ;  /* 0x0000003538397209 */ /* 0x000fe20007810000 */
[----:B------:R-:W-:Y:S01]  /*4cb0*/  MUFU.EX2 R47, R170 ;  /* 0x000000aa002f7308 */ /* 0x000fe20000000800 */
[----:B------:R-:W-:-:S03]  /*4cc0*/  FFMA.FTZ R53, R146, R3, -R37 ;  /* 0x0000000392357223 */ /* 0x000fc60000010825 */
[----:B------:R-:W2:Y:S04]  /*4cd0*/  SHFL.BFLY PT, R60, R57, 0x2, 0x1f ;  /* 0x0c401f00393c7f89 */ /* 0x000ea800000e0000 */
[----:B------:R-:W-:Y:S01]  /*4ce0*/  MUFU.EX2 R104, R104 ;  /* 0x0000006800687308 */ /* 0x000fe20000000800 */
[----:B0-----:R-:W-:-:S07]  /*4cf0*/  F2FP.BF16.F32.PACK_AB R194, R100, R45 ;  /* 0x0000002d64c2723e */ /* 0x001fce00000010ff */
[----:B------:R-:W-:Y:S08]  /*4d00*/  MUFU.EX2 R49, R164 ;  /* 0x000000a400317308 */ /* 0x000ff00000000800 */
[----:B------:R-:W0:Y:S01]  /*4d10*/  MUFU.EX2 R108, R108 ;  /* 0x0000006c006c7308 */ /* 0x000e220000000800 */
[----:B--2---:R-:W-:Y:S01]  /*4d20*/  FMNMX.FTZ R60, R57, R60, !PT ;  /* 0x0000003c393c7209 */ /* 0x004fe20007810000 */
[-CC-:B------:R-:W-:Y:S01]  /*4d30*/  FFMA.FTZ R57, R174, R3.reuse, -R37.reuse ;  /* 0x00000003ae397223 */ /* 0x180fe20000010825 */
[----:B------:R-:W-:-:S05]  /*4d40*/  FFMA.FTZ R37, R198, R3, -R37 ;  /* 0x00000003c6257223 */ /* 0x000fca0000010825 */
[----:B------:R-:W-:Y:S01]  /*4d50*/  MUFU.EX2 R200, R200 ;  /* 0x000000c800c87308 */ /* 0x000fe20000000800 */
[----:B------:R-:W2:Y:S07]  /*4d60*/  SHFL.BFLY PT, R61, R60, 0x1, 0x1f ;  /* 0x0c201f003c3d7f89 */ /* 0x000eae00000e0000 */
[----:B------:R-:W-:Y:S01]  /*4d70*/  MUFU.EX2 R51, R154 ;  /* 0x0000009a00337308 */ /* 0x000fe20000000800 */
[----:B0-----:R-:W-:-:S07]  /*4d80*/  F2FP.BF16.F32.PACK_AB R198, R108, R49 ;  /* 0x000000316cc6723e */ /* 0x001fce00000010ff */
[----:B------:R-:W-:Y:S08]  /*4d90*/  MUFU.EX2 R202, R202 ;  /* 0x000000ca00ca7308 */ /* 0x000ff00000000800 */
[----:B------:R-:W-:Y:S01]  /*4da0*/  MUFU.EX2 R39, R142 ;  /* 0x0000008e00277308 */ /* 0x000fe20000000800 */
[----:B--2---:R-:W-:-:S04]  /*4db0*/  FMNMX.FTZ R88, R60, R61, !PT ;  /* 0x0000003d3c587209 */ /* 0x004fc80007810000 */
[C---:B------:R-:W-:Y:S01]  /*4dc0*/  FSETP.NEU.FTZ.AND P2, PT, R88.reuse, -INF , PT ;  /* 0xff8000005800780b */ /* 0x040fe20003f5d000 */
[-C--:B------:R-:W-:Y:S02]  /*4dd0*/  FMUL.FTZ R63, R88, R3.reuse ;  /* 0x00000003583f7220 */ /* 0x080fe40000410000 */
[----:B------:R-:W-:Y:S03]  /*4de0*/  MUFU.EX2 R204, R204 ;  /* 0x000000cc00cc7308 */ /* 0x000fe60000000800 */
[----:B------:R-:W-:Y:S02]  /*4df0*/  FSEL R63, R63, RZ, P2 ;  /* 0x000000ff3f3f7208 */ /* 0x000fe40001000000 */
[----:B------:R-:W-:Y:S01]  /*4e00*/  ISETP.GE.AND P2, PT, R81, 0xb1, PT ;  /* 0x000000b15100780c */ /* 0x000fe20003f46270 */
[----:B------:R-:W-:Y:S02]  /*4e10*/  IMAD.MOV.U32 R81, RZ, RZ, R87 ;  /* 0x000000ffff517224 */ /* 0x000fe400078e0057 */
[-C--:B------:R-:W-:Y:S01]  /*4e20*/  FFMA.FTZ R60, R12, R3.reuse, -R63 ;  /* 0x000000030c3c7223 */ /* 0x080fe2000001083f */
[----:B------:R-:W-:Y:S01]  /*4e30*/  FADD.FTZ R12, R178, R65 ;  /* 0x00000041b20c7221 */ /* 0x000fe20000010000 */
[-CC-:B------:R-:W-:Y:S01]  /*4e40*/  FFMA.FTZ R177, R114, R3.reuse, -R63.reuse ;  /* 0x0000000372b17223 */ /* 0x180fe2000001083f */
[-CC-:B------:R-:W-:Y:S01]  /*4e50*/  FFMA.FTZ R36, R115, R3.reuse, -R63.reuse ;  /* 0x0000000373247223 */ /* 0x180fe2000001083f */
[-CC-:B------:R-:W-:Y:S01]  /*4e60*/  FFMA.FTZ R179, R118, R3.reuse, -R63.reuse ;  /* 0x0000000376b37223 */ /* 0x180fe2000001083f */
[----:B------:R-:W-:Y:S01]  /*4e70*/  FADD.FTZ R65, R15, R12 ;  /* 0x0000000c0f417221 */ /* 0x000fe20000010000 */
[-CC-:B------:R-:W-:Y:S01]  /*4e80*/  FFMA.FTZ R181, R106, R3.reuse, -R63.reuse ;  /* 0x000000036ab57223 */ /* 0x180fe2000001083f */
[----:B------:R-:W-:Y:S01]  /*4e90*/  MUFU.EX2 R60, R60 ;  /* 0x0000003c003c7308 */ /* 0x000fe20000000800 */
        /* <DEDUP_REMOVED lines=24> */
[-C--:B------:R-:W-:Y:S01]  /*5020*/  FFMA.FTZ R195, R78, R3.reuse, -R63 ;  /* 0x000000034ec37223 */ /* 0x080fe2000001083f */
[----:B------:R-:W-:Y:S01]  /*5030*/  FADD.FTZ R58, R186, R67 ;  /* 0x00000043ba3a7221 */ /* 0x000fe20000010000 */
[-CC-:B------:R-:W-:Y:S01]  /*5040*/  FFMA.FTZ R74, R76, R3.reuse, -R63.reuse ;  /* 0x000000034c4a7223 */ /* 0x180fe2000001083f */
[-CC-:B------:R-:W-:Y:S01]  /*5050*/  FFMA.FTZ R197, R66, R3.reuse, -R63.reuse ;  /* 0x0000000342c57223 */ /* 0x180fe2000001083f */
[-CC-:B------:R-:W-:Y:S01]  /*5060*/  FFMA.FTZ R64, R64, R3.reuse, -R63.reuse ;  /* 0x0000000340407223 */ /* 0x180fe2000001083f */
[----:B------:R-:W-:Y:S01]  /*5070*/  FADD.FTZ R67, R33, R58 ;  /* 0x0000003a21437221 */ /* 0x000fe20000010000 */
[-C--:B------:R-:W-:Y:S01]  /*5080*/  FFMA.FTZ R199, R70, R3.reuse, -R63 ;  /* 0x0000000346c77223 */ /* 0x080fe2000001083f */
[----:B------:R-:W3:Y:S01]  /*5090*/  MUFU.EX2 R181, R181 ;  /* 0x000000b500b57308 */ /* 0x000ee20000000800 */
[----:B0-----:R-:W-:Y:S01]  /*50a0*/  FADD.FTZ R12, R177, R36 ;  /* 0x00000024b10c7221 */ /* 0x001fe20000010000 */
[----:B------:R-:W-:Y:S01]  /*50b0*/  FADD.FTZ R58, R188, R67 ;  /* 0x00000043bc3a7221 */ /* 0x000fe20000010000 */
[-CC-:B------:R-:W-:Y:S01]  /*50c0*/  FFMA.FTZ R66, R68, R3.reuse, -R63.reuse ;  /* 0x0000000344427223 */ /* 0x180fe2000001083f */
[-CC-:B------:R-:W-:Y:S01]  /*50d0*/  FFMA.FTZ R48, R48, R3.reuse, -R63.reuse ;  /* 0x0000000330307223 */ /* 0x180fe2000001083f */
[-CC-:B------:R-:W-:Y:S01]  /*50e0*/  FFMA.FTZ R203, R62, R3.reuse, -R63.reuse ;  /* 0x000000033ecb7223 */ /* 0x180fe2000001083f */
[----:B------:R-:W-:Y:S01]  /*50f0*/  FADD.FTZ R58, R35, R58 ;  /* 0x0000003a233a7221 */ /* 0x000fe20000010000 */
[-CC-:B------:R-:W-:Y:S01]  /*5100*/  FFMA.FTZ R52, R52, R3.reuse, -R63.reuse ;  /* 0x0000000334347223 */ /* 0x180fe2000001083f */
[----:B------:R-:W0:Y:S01]  /*5110*/  MUFU.EX2 R14, R14 ;  /* 0x0000000e000e7308 */ /* 0x000e220000000800 */
[----:B--2---:R-:W-:Y:S01]  /*5120*/  FADD.FTZ R65, R179, R12 ;  /* 0x0000000cb3417221 */ /* 0x004fe20000010000 */
[----:B------:R-:W-:Y:S01]  /*5130*/  FADD.FTZ R67, R41, R58 ;  /* 0x0000003a29437221 */ /* 0x000fe20000010000 */
[-CC-:B------:R-:W-:Y:S01]  /*5140*/  FFMA.FTZ R40, R40, R3.reuse, -R63.reuse ;  /* 0x0000000328287223 */ /* 0x180fe2000001083f */
[-C--:B------:R-:W-:Y:S01]  /*5150*/  FFMA.FTZ R207, R54, R3.reuse, -R63 ;  /* 0x0000000336cf7223 */ /* 0x080fe2000001083f */
[----:B------:R-:W-:Y:S01]  /*5160*/  FADD.FTZ R12, R60, R65 ;  /* 0x000000413c0c7221 */ /* 0x000fe20000010000 */
[----:B------:R-:W-:Y:S01]  /*5170*/  FADD.FTZ R58, R92, R67 ;  /* 0x000000435c3a7221 */ /* 0x000fe20000010000 */
[-CC-:B------:R-:W-:Y:S01]  /*5180*/  FFMA.FTZ R44, R44, R3.reuse, -R63.reuse ;  /* 0x000000032c2c7223 */ /* 0x180fe2000001083f */
[----:B------:R-:W2:Y:S01]  /*5190*/  MUFU.EX2 R183, R183 ;  /* 0x000000b700b77308 */ /* 0x000ea20000000800 */
[----:B---3--:R-:W-:Y:S01]  /*51a0*/  FADD.FTZ R65, R181, R12 ;  /* 0x0000000cb5417221 */ /* 0x008fe20000010000 */
[----:B------:R-:W-:Y:S01]  /*51b0*/  FADD.FTZ R67, R43, R58 ;  /* 0x0000003a2b437221 */ /* 0x000fe20000010000 */
[-CC-:B------:R-:W-:Y:S01]  /*51c0*/  FFMA.FTZ R42, R42, R3.reuse, -R63.reuse ;  /* 0x000000032a2a7223 */ /* 0x180fe2000001083f */
[-CC-:B------:R-:W-:Y:S01]  /*51d0*/  FFMA.FTZ R32, R32, R3.reuse, -R63.reuse ;  /* 0x0000000320207223 */ /* 0x180fe2000001083f */
[-C--:B------:R-:W-:Y:S01]  /*51e0*/  FFMA.FTZ R46, R46, R3.reuse, -R63 ;  /* 0x000000032e2e7223 */ /* 0x080fe2000001083f */
[----:B------:R-:W-:Y:S01]  /*51f0*/  FADD.FTZ R50, R96, R67 ;  /* 0x0000004360327221 */ /* 0x000fe20000010000 */
[-C--:B------:R-:W-:Y:S01]  /*5200*/  FFMA.FTZ R24, R24, R3.reuse, -R63 ;  /* 0x0000000318187223 */ /* 0x080fe2000001083f */
[----:B------:R-:W3:Y:S01]  /*5210*/  MUFU.EX2 R20, R20 ;  /* 0x0000001400147308 */ /* 0x000ee20000000800 */
[----:B0-----:R-:W-:Y:S01]  /*5220*/  FADD.FTZ R12, R14, R65 ;  /* 0x000000410e0c7221 */ /* 0x001fe20000010000 */
[----:B------:R-:W-:Y:S01]  /*5230*/  FADD.FTZ R67, R45, R50 ;  /* 0x000000322d437221 */ /* 0x000fe20000010000 */
[-CC-:B------:R-:W-:Y:S01]  /*5240*/  FFMA.FTZ R34, R34, R3.reuse, -R63.reuse ;  /* 0x0000000322227223 */ /* 0x180fe2000001083f */
[-CC-:B------:R-:W-:Y:S01]  /*5250*/  FFMA.FTZ R28, R28, R3.reuse, -R63.reuse ;  /* 0x000000031c1c7223 */ /* 0x180fe2000001083f */
[-C--:B------:R-:W-:Y:S01]  /*5260*/  FFMA.FTZ R38, R38, R3.reuse, -R63 ;  /* 0x0000000326267223 */ /* 0x080fe2000001083f */
[----:B------:R-:W-:Y:S01]  /*5270*/  FADD.FTZ R50, R100, R67 ;  /* 0x0000004364327221 */ /* 0x000fe20000010000 */
[-CC-:B------:R-:W-:Y:S01]  /*5280*/  FFMA.FTZ R112, R112, R3.reuse, -R63.reuse ;  /* 0x0000000370707223 */ /* 0x180fe2000001083f */
[----:B------:R-:W0:Y:S01]  /*5290*/  MUFU.EX2 R185, R185 ;  /* 0x000000b900b97308 */ /* 0x000e220000000800 */
[----:B--2---:R-:W-:Y:S01]  /*52a0*/  FADD.FTZ R65, R183, R12 ;  /* 0x0000000cb7417221 */ /* 0x004fe20000010000 */
[-CC-:B------:R-:W-:Y:S01]  /*52b0*/  FFMA.FTZ R26, R26, R3.reuse, -R63.reuse ;  /* 0x000000031a1a7223 */ /* 0x180fe2000001083f */
[-CC-:B------:R-:W-:Y:S01]  /*52c0*/  FFMA.FTZ R116, R116, R3.reuse, -R63.reuse ;  /* 0x0000000374747223 */ /* 0x180fe2000001083f */
[-CC-:B------:R-:W-:Y:S01]  /*52d0*/  FFMA.FTZ R30, R30, R3.reuse, -R63.reuse ;  /* 0x000000031e1e7223 */ /* 0x180fe2000001083f */
[----:B------:R-:W-:Y:S01]  /*52e0*/  FFMA.FTZ R56, R56, R3, -R63 ;  /* 0x0000000338387223 */ /* 0x000fe2000001083f */
[----:B------:R-:W-:Y:S01]  /*52f0*/  F2FP.BF16.F32.PACK_AB R181, R14, R181 ;  /* 0x000000b50eb5723e */ /* 0x000fe200000010ff */
[----:B------:R-:W-:Y:S01]  /*5300*/  IMAD.MOV.U32 R78, RZ, RZ, R87 ;  /* 0x000000ffff4e7224 */ /* 0x000fe200078e0057 */
[----:B------:R-:W2:Y:S01]  /*5310*/  MUFU.EX2 R80, R80 ;  /* 0x0000005000507308 */ /* 0x000ea20000000800 */
[----:B---3--:R-:W-:Y:S01]  /*5320*/  FADD.FTZ R12, R20, R65 ;  /* 0x00000041140c7221 */ /* 0x008fe20000010000 */
[----:B------:R-:W-:Y:S01]  /*5330*/  F2FP.BF16.F32.PACK_AB R182, R25, R182 ;  /* 0x000000b619b6723e */ /* 0x000fe200000010ff */
[--C-:B------:R-:W-:Y:S01]  /*5340*/  IMAD.MOV.U32 R76, RZ, RZ, R87.reuse ;  /* 0x000000ffff4c7224 */ /* 0x100fe200078e0057 */
[----:B------:R-:W-:Y:S01]  /*5350*/  F2FP.BF16.F32.PACK_AB R184, R29, R184 ;  /* 0x000000b81db8723e */ /* 0x000fe200000010ff */
[--C-:B------:R-:W-:Y:S01]  /*5360*/  IMAD.MOV.U32 R70, RZ, RZ, R87.reuse ;  /* 0x000000ffff467224 */ /* 0x100fe200078e0057 */
[----:B------:R-:W-:Y:S01]  /*5370*/  F2FP.BF16.F32.PACK_AB R186, R33, R186 ;  /* 0x000000ba21ba723e */ /* 0x000fe200000010ff */
[--C-:B------:R-:W-:Y:S01]  /*5380*/  IMAD.MOV.U32 R68, RZ, RZ, R87.reuse ;  /* 0x000000ffff447224 */ /* 0x100fe200078e0057 */
[----:B------:R-:W3:Y:S01]  /*5390*/  MUFU.EX2 R187, R187 ;  /* 0x000000bb00bb7308 */ /* 0x000ee20000000800 */
[----:B0-----:R-:W-:Y:S01]  /*53a0*/  FADD.FTZ R65, R185, R12 ;  /* 0x0000000cb9417221 */ /* 0x001fe20000010000 */
[----:B------:R-:W-:Y:S01]  /*53b0*/  F2FP.BF16.F32.PACK_AB R188, R35, R188 ;  /* 0x000000bc23bc723e */ /* 0x000fe200000010ff */
[--C-:B------:R-:W-:Y:S01]  /*53c0*/  IMAD.MOV.U32 R67, RZ, RZ, R87.reuse ;  /* 0x000000ffff437224 */ /* 0x100fe200078e0057 */
[----:B------:R-:W-:Y:S01]  /*53d0*/  F2FP.BF16.F32.PACK_AB R177, R36, R177 ;  /* 0x000000b124b1723e */ /* 0x000fe200000010ff */
[--C-:B------:R-:W-:Y:S01]  /*53e0*/  IMAD.MOV.U32 R62, RZ, RZ, R87.reuse ;  /* 0x000000ffff3e7224 */ /* 0x100fe200078e0057 */
[----:B------:R-:W-:Y:S01]  /*53f0*/  F2FP.BF16.F32.PACK_AB R179, R60, R179 ;  /* 0x000000b33cb3723e */ /* 0x000fe200000010ff */
[----:B------:R-:W-:Y:S01]  /*5400*/  IMAD.MOV.U32 R60, RZ, RZ, R87 ;  /* 0x000000ffff3c7224 */ /* 0x000fe200078e0057 */
[----:B------:R-:W0:Y:S01]  /*5410*/  MUFU.EX2 R82, R82 ;  /* 0x0000005200527308 */ /* 0x000e220000000800 */
[C---:B--2---:R-:W-:Y:S01]  /*5420*/  FADD.FTZ R12, R80.reuse, R65 ;  /* 0x00000041500c7221 */ /* 0x044fe20000010000 */
[----:B------:R-:W-:Y:S01]  /*5430*/  F2FP.BF16.F32.PACK_AB R185, R80, R185 ;  /* 0x000000b950b9723e */ /* 0x000fe200000010ff */
[--C-:B------:R-:W-:Y:S01]  /*5440*/  IMAD.MOV.U32 R80, RZ, RZ, R87.reuse ;  /* 0x000000ffff507224 */ /* 0x100fe200078e0057 */
[----:B------:R-:W-:Y:S01]  /*5450*/  F2FP.BF16.F32.PACK_AB R178, R15, R178 ;  /* 0x000000b20fb2723e */ /* 0x000fe200000010ff */
[--C-:B------:R-:W-:Y:S01]  /*5460*/  IMAD.MOV.U32 R58, RZ, RZ, R87.reuse ;  /* 0x000000ffff3a7224 */ /* 0x100fe200078e0057 */
[----:B------:R-:W-:Y:S01]  /*5470*/  F2FP.BF16.F32.PACK_AB R180, R21, R180 ;  /* 0x000000b415b4723e */ /* 0x000fe200000010ff */
[--C-:B------:R-:W-:Y:S01]  /*5480*/  IMAD.MOV.U32 R54, RZ, RZ, R87.reuse ;  /* 0x000000ffff367224 */ /* 0x100fe200078e0057 */
[----:B------:R-:W1:Y:S01]  /*5490*/  MUFU.EX2 R189, R189 ;  /* 0x000000bd00bd7308 */ /* 0x000e620000000800 */
[----:B---3--:R-:W-:Y:S01]  /*54a0*/  FADD.FTZ R65, R187, R12 ;  /* 0x0000000cbb417221 */ /* 0x008fe20000010000 */
[----:B------:R-:W-:Y:S01]  /*54b0*/  F2FP.BF16.F32.PACK_AB R183, R20, R183 ;  /* 0x000000b714b7723e */ /* 0x000fe200000010ff */
[----:B------:R-:W-:-:S02]  /*54c0*/  IMAD.MOV.U32 R45, RZ, RZ, R87 ;  /* 0x000000ffff2d7224 */ /* 0x000fc400078e0057 */
[--C-:B------:R-:W-:Y:S02]  /*54d0*/  IMAD.MOV.U32 R43, RZ, RZ, R87.reuse ;  /* 0x000000ffff2b7224 */ /* 0x100fe400078e0057 */
[----:B------:R-:W-:Y:S01]  /*54e0*/  IMAD.MOV.U32 R41, RZ, RZ, R87 ;  /* 0x000000ffff297224 */ /* 0x000fe200078e0057 */
[----:B------:R-:W2:Y:S01]  /*54f0*/  MUFU.EX2 R84, R84 ;  /* 0x0000005400547308 */ /* 0x000ea20000000800 */
[C---:B0-----:R-:W-:Y:S01]  /*5500*/  FADD.FTZ R12, R82.reuse, R65 ;  /* 0x00000041520c7221 */ /* 0x041fe20000010000 */
[----:B------:R-:W-:Y:S01]  /*5510*/  FADD.FTZ R65, R47, R50 ;  /* 0x000000322f417221 */ /* 0x000fe20000010000 */
[----:B------:R-:W-:Y:S01]  /*5520*/  F2FP.BF16.F32.PACK_AB R187, R82, R187 ;  /* 0x000000bb52bb723e */ /* 0x000fe200000010ff */
[----:B------:R-:W-:Y:S02]  /*5530*/  IMAD.MOV.U32 R82, RZ, RZ, R87 ;  /* 0x000000ffff527224 */ /* 0x000fe400078e0057 */
[----:B------:R-:W-:Y:S01]  /*5540*/  FADD.FTZ R50, R104, R65 ;  /* 0x0000004168327221 */ /* 0x000fe20000010000 */
[--C-:B------:R-:W-:Y:S01]  /*5550*/  IMAD.MOV.U32 R36, RZ, RZ, R87.reuse ;  /* 0x000000ffff247224 */ /* 0x100fe200078e0057 */
[----:B------:R-:W0:Y:S01]  /*5560*/  MUFU.EX2 R191, R191 ;  /* 0x000000bf00bf7308 */ /* 0x000e220000000800 */
[----:B-1----:R-:W-:Y:S01]  /*5570*/  FADD.FTZ R11, R189, R12 ;  /* 0x0000000cbd0b7221 */ /* 0x002fe20000010000 */
[----:B------:R-:W-:Y:S01]  /*5580*/  FADD.FTZ R65, R49, R50 ;  /* 0x0000003231417221 */ /* 0x000fe20000010000 */
[----:B------:R-:W-:-:S02]  /*5590*/  IMAD.MOV.U32 R49, RZ, RZ, R87 ;  /* 0x000000ffff317224 */ /* 0x000fc400078e0057 */
[----:B------:R-:W-:Y:S02]  /*55a0*/  IMAD.MOV.U32 R35, RZ, RZ, R87 ;  /* 0x000000ffff237224 */ /* 0x000fe400078e0057 */
[----:B------:R-:W-:Y:S01]  /*55b0*/  FADD.FTZ R65, R108, R65 ;  /* 0x000000416c417221 */ /* 0x000fe20000010000 */
[----:B------:R-:W-:Y:S01]  /*55c0*/  IMAD.MOV.U32 R33, RZ, RZ, R87 ;  /* 0x000000ffff217224 */ /* 0x000fe200078e0057 */
[----:B------:R-:W1:Y:S01]  /*55d0*/  MUFU.EX2 R86, R86 ;  /* 0x0000005600567308 */ /* 0x000e620000000800 */
[----:B--2---:R-:W-:Y:S01]  /*55e0*/  FADD.FTZ R12, R84, R11 ;  /* 0x0000000b540c7221 */ /* 0x004fe20000010000 */
[----:B------:R-:W-:Y:S01]  /*55f0*/  FADD.FTZ R50, R200, R65 ;  /* 0x00000041c8327221 */ /* 0x000fe20000010000 */
[C---:B------:R-:W-:Y:S01]  /*5600*/  F2FP.BF16.F32.PACK_AB R200, R51.reuse, R200 ;  /* 0x000000c833c8723e */ /* 0x040fe200000010ff */
[--C-:B------:R-:W-:Y:S01]  /*5610*/  IMAD.MOV.U32 R29, RZ, RZ, R87.reuse ;  /* 0x000000ffff1d7224 */ /* 0x100fe200078e0057 */
[----:B------:R-:W-:Y:S01]  /*5620*/  F2FP.BF16.F32.PACK_AB R189, R84, R189 ;  /* 0x000000bd54bd723e */ /* 0x000fe200000010ff */
[----:B------:R-:W-:Y:S01]  /*5630*/  FADD.FTZ R65, R51, R50 ;  /* 0x0000003233417221 */ /* 0x000fe20000010000 */
[----:B------:R-:W-:Y:S01]  /*5640*/  IMAD.MOV.U32 R84, RZ, RZ, R87 ;  /* 0x000000ffff547224 */ /* 0x000fe200078e0057 */
[----:B------:R-:W2:Y:S01]  /*5650*/  MUFU.EX2 R193, R193 ;  /* 0x000000c100c17308 */ /* 0x000ea20000000800 */
[----:B0-----:R-:W-:Y:S01]  /*5660*/  FADD.FTZ R11, R191, R12 ;  /* 0x0000000cbf0b7221 */ /* 0x001fe20000010000 */
[----:B------:R-:W-:Y:S01]  /*5670*/  FADD.FTZ R50, R202, R65 ;  /* 0x00000041ca327221 */ /* 0x000fe20000010000 */
[----:B------:R-:W-:Y:S01]  /*5680*/  F2FP.BF16.F32.PACK_AB R202, R39, R202 ;  /* 0x000000ca27ca723e */ /* 0x000fe200000010ff */
[----:B------:R-:W-:-:S02]  /*5690*/  IMAD.MOV.U32 R51, RZ, RZ, R87 ;  /* 0x000000ffff337224 */ /* 0x000fc400078e0057 */
[----:B------:R-:W-:Y:S01]  /*56a0*/  FADD.FTZ R65, R39, R50 ;  /* 0x0000003227417221 */ /* 0x000fe20000010000 */
[----:B------:R-:W-:Y:S01]  /*56b0*/  IMAD.MOV.U32 R39, RZ, RZ, R87 ;  /* 0x000000ffff277224 */ /* 0x000fe200078e0057 */
[----:B------:R-:W0:Y:S01]  /*56c0*/  MUFU.EX2 R72, R72 ;  /* 0x0000004800487308 */ /* 0x000e220000000800 */
[----:B-1----:R-:W-:Y:S01]  /*56d0*/  FADD.FTZ R12, R86, R11 ;  /* 0x0000000b560c7221 */ /* 0x002fe20000010000 */
[----:B------:R-:W-:Y:S01]  /*56e0*/  FADD.FTZ R50, R204, R65 ;  /* 0x00000041cc327221 */ /* 0x000fe20000010000 */
[----:B------:R-:W-:Y:S01]  /*56f0*/  F2FP.BF16.F32.PACK_AB R191, R86, R191 ;  /* 0x000000bf56bf723e */ /* 0x000fe200000010ff */
[--C-:B------:R-:W-:Y:S02]  /*5700*/  IMAD.MOV.U32 R86, RZ, RZ, R87.reuse ;  /* 0x000000ffff567224 */ /* 0x100fe400078e0057 */
[--C-:B------:R-:W-:Y:S02]  /*5710*/  IMAD.MOV.U32 R65, RZ, RZ, R87.reuse ;  /* 0x000000ffff417224 */ /* 0x100fe400078e0057 */
[----:B------:R-:W1:Y:S01]  /*5720*/  MUFU.EX2 R195, R195 ;  /* 0x000000c300c37308 */ /* 0x000e620000000800 */
[----:B--2---:R-:W-:Y:S01]  /*5730*/  FADD.FTZ R11, R193, R12 ;  /* 0x0000000cc10b7221 */ /* 0x004fe20000010000 */
[----:B------:R-:W-:-:S06]  /*5740*/  IMAD.MOV.U32 R25, RZ, RZ, R87 ;  /* 0x000000ffff197224 */ /* 0x000fcc00078e0057 */
        /* <DEDUP_REMOVED lines=12> */
[----:B------:R-:W0:Y:S01]  /*5810*/  MUFU.EX2 R199, R199 ;  /* 0x000000c700c77308 */ /* 0x000e220000000800 */
[C---:B-1----:R-:W-:Y:S01]  /*5820*/  FADD.FTZ R12, R64.reuse, R11 ;  /* 0x0000000b400c7221 */ /* 0x042fe20000010000 */
[----:B------:R-:W-:Y:S01]  /*5830*/  F2FP.BF16.F32.PACK_AB R197, R64, R197 ;  /* 0x000000c540c5723e */ /* 0x000fe200000010ff */
[----:B------:R-:W-:-:S05]  /*5840*/  IMAD.MOV.U32 R64, RZ, RZ, R87 ;  /* 0x000000ffff407224 */ /* 0x000fca00078e0057 */
[----:B------:R-:W-:Y:S01]  /*5850*/  MUFU.EX2 R206, R206 ;  /* 0x000000ce00ce7308 */ /* 0x000fe20000000800 */
[C---:B--2---:R-:W-:Y:S01]  /*5860*/  FADD.FTZ R63, R27.reuse, R50 ;  /* 0x000000321b3f7221 */ /* 0x044fe20000010000 */
[----:B------:R-:W-:Y:S01]  /*5870*/  F2FP.BF16.F32.PACK_AB R204, R27, R204 ;  /* 0x000000cc1bcc723e */ /* 0x000fe200000010ff */
[--C-:B------:R-:W-:Y:S02]  /*5880*/  IMAD.MOV.U32 R50, RZ, RZ, R87.reuse ;  /* 0x000000ffff327224 */ /* 0x100fe400078e0057 */
[----:B------:R-:W-:-:S03]  /*5890*/  IMAD.MOV.U32 R27, RZ, RZ, R87 ;  /* 0x000000ffff1b7224 */ /* 0x000fc600078e0057 */
[----:B------:R-:W1:Y:S01]  /*58a0*/  MUFU.EX2 R66, R66 ;  /* 0x0000004200427308 */ /* 0x000e620000000800 */
[----:B0-----:R-:W-:-:S07]  /*58b0*/  FADD.FTZ R11, R199, R12 ;  /* 0x0000000cc70b7221 */ /* 0x001fce0000010000 */
[----:B------:R-:W-:Y:S08]  /*58c0*/  MUFU.EX2 R31, R31 ;  /* 0x0000001f001f7308 */ /* 0x000ff00000000800 */
[----:B------:R-:W0:Y:S01]  /*58d0*/  MUFU.EX2 R201, R201 ;  /* 0x000000c900c97308 */ /* 0x000e220000000800 */
[C---:B-1----:R-:W-:Y:S01]  /*58e0*/  FADD.FTZ R12, R66.reuse, R11 ;  /* 0x0000000b420c7221 */ /* 0x042fe20000010000 */
[----:B------:R-:W-:Y:S01]  /*58f0*/  F2FP.BF16.F32.PACK_AB R199, R66, R199 ;  /* 0x000000c742c7723e */ /* 0x000fe200000010ff */
[----:B------:R-:W-:-:S05]  /*5900*/  IMAD.MOV.U32 R66, RZ, RZ, R87 ;  /* 0x000000ffff427224 */ /* 0x000fca00078e0057 */
[----:B------:R-:W-:Y:S08]  /*5910*/  MUFU.EX2 R208, R208 ;  /* 0x000000d000d07308 */ /* 0x000ff00000000800 */
        /* <DEDUP_REMOVED lines=8> */
[----:B------:R1:W-:Y:S01]  /*59a0*/  MUFU.EX2 R209, R32 ;  /* 0x0000002000d17308 */ /* 0x0003e20000000800 */
[----:B0-----:R-:W-:-:S07]  /*59b0*/  FADD.FTZ R11, R203, R12 ;  /* 0x0000000ccb0b7221 */ /* 0x001fce0000010000 */
[----:B------:R-:W0:Y:S01]  /*59c0*/  MUFU.EX2 R52, R52 ;  /* 0x0000003400347308 */ /* 0x000e220000000800 */
[----:B-1----:R-:W-:Y:S01]  /*59d0*/  FADD.FTZ R32, R206, R63 ;  /* 0x0000003fce207221 */ /* 0x002fe20000010000 */
[C---:B------:R-:W-:Y:S01]  /*59e0*/  F2FP.BF16.F32.PACK_AB R206, R31.reuse, R206 ;  /* 0x000000ce1fce723e */ /* 0x040fe200000010ff */
[--C-:B------:R-:W-:Y:S02]  /*59f0*/  IMAD.MOV.U32 R63, RZ, RZ, R87.reuse ;  /* 0x000000ffff3f7224 */ /* 0x100fe400078e0057 */
[----:B------:R-:W-:Y:S01]  /*5a00*/  FADD.FTZ R13, R31, R32 ;  /* 0x000000201f0d7221 */ /* 0x000fe20000010000 */
[----:B------:R-:W-:Y:S02]  /*5a10*/  IMAD.MOV.U32 R31, RZ, RZ, R87 ;  /* 0x000000ffff1f7224 */ /* 0x000fe400078e0057 */
[----:B------:R-:W-:Y:S01]  /*5a20*/  MUFU.EX2 R55, R55 ;  /* 0x0000003700377308 */ /* 0x000fe20000000800 */
[----:B------:R-:W-:Y:S01]  /*5a30*/  FADD.FTZ R32, R208, R13 ;  /* 0x0000000dd0207221 */ /* 0x000fe20000010000 */
[----:B------:R-:W-:-:S03]  /*5a40*/  F2FP.BF16.F32.PACK_AB R208, R53, R208 ;  /* 0x000000d035d0723e */ /* 0x000fc600000010ff */
[----:B------:R-:W-:Y:S01]  /*5a50*/  FADD.FTZ R13, R53, R32 ;  /* 0x00000020350d7221 */ /* 0x000fe20000010000 */
[----:B------:R-:W-:Y:S02]  /*5a60*/  IMAD.MOV.U32 R53, RZ, RZ, R87 ;  /* 0x000000ffff357224 */ /* 0x000fe400078e0057 */
[----:B------:R-:W1:Y:S01]  /*5a70*/  MUFU.EX2 R205, R205 ;  /* 0x000000cd00cd7308 */ /* 0x000e620000000800 */
[C---:B0-----:R-:W-:Y:S01]  /*5a80*/  FADD.FTZ R12, R52.reuse, R11 ;  /* 0x0000000b340c7221 */ /* 0x041fe20000010000 */
[----:B------:R-:W-:Y:S01]  /*5a90*/  F2FP.BF16.F32.PACK_AB R203, R52, R203 ;  /* 0x000000cb34cb723e */ /* 0x000fe200000010ff */
[--C-:B------:R-:W-:Y:S02]  /*5aa0*/  IMAD.MOV.U32 R52, RZ, RZ, R87.reuse ;  /* 0x000000ffff347224 */ /* 0x100fe400078e0057 */
[----:B------:R-:W-:-:S03]  /*5ab0*/  IMAD.MOV.U32 R32, RZ, RZ, R87 ;  /* 0x000000ffff207224 */ /* 0x000fc600078e0057 */
[----:B------:R-:W-:Y:S08]  /*5ac0*/  MUFU.EX2 R212, R212 ;  /* 0x000000d400d47308 */ /* 0x000ff00000000800 */
[----:B------:R-:W0:Y:S01]  /*5ad0*/  MUFU.EX2 R40, R40 ;  /* 0x0000002800287308 */ /* 0x000e220000000800 */
[----:B-1----:R-:W-:-:S07]  /*5ae0*/  FADD.FTZ R11, R205, R12 ;  /* 0x0000000ccd0b7221 */ /* 0x002fce0000010000 */
[----:B------:R-:W-:Y:S08]  /*5af0*/  MUFU.EX2 R57, R57 ;  /* 0x0000003900397308 */ /* 0x000ff00000000800 */
[----:B------:R-:W1:Y:S01]  /*5b00*/  MUFU.EX2 R207, R207 ;  /* 0x000000cf00cf7308 */ /* 0x000e620000000800 */
[C---:B0-----:R-:W-:Y:S01]  /*5b10*/  FADD.FTZ R12, R40.reuse, R11 ;  /* 0x0000000b280c7221 */ /* 0x041fe20000010000 */
[----:B------:R-:W-:Y:S01]  /*5b20*/  F2FP.BF16.F32.PACK_AB R205, R40, R205 ;  /* 0x000000cd28cd723e */ /* 0x000fe200000010ff */
[----:B------:R-:W-:-:S05]  /*5b30*/  IMAD.MOV.U32 R40, RZ, RZ, R87 ;  /* 0x000000ffff287224 */ /* 0x000fca00078e0057 */
[----:B------:R-:W0:Y:S08]  /*5b40*/  MUFU.EX2 R214, R214 ;  /* 0x000000d600d67308 */ /* 0x000e300000000800 */
[----:B------:R2:W-:Y:S01]  /*5b50*/  MUFU.EX2 R211, R24 ;  /* 0x0000001800d37308 */ /* 0x0005e20000000800 */
[----:B-1----:R-:W-:-:S07]  /*5b60*/  FADD.FTZ R11, R207, R12 ;  /* 0x0000000ccf0b7221 */ /* 0x002fce0000010000 */
[----:B------:R-:W1:Y:S01]  /*5b70*/  MUFU.EX2 R44, R44 ;  /* 0x0000002c002c7308 */ /* 0x000e620000000800 */
[----:B--2---:R-:W-:Y:S01]  /*5b80*/  FADD.FTZ R24, R210, R13 ;  /* 0x0000000dd2187221 */ /* 0x004fe20000010000 */
[----:B------:R-:W-:-:S03]  /*5b90*/  F2FP.BF16.F32.PACK_AB R210, R55, R210 ;  /* 0x000000d237d2723e */ /* 0x000fc600000010ff */
[----:B------:R-:W-:Y:S01]  /*5ba0*/  FADD.FTZ R13, R55, R24 ;  /* 0x00000018370d7221 */ /* 0x000fe20000010000 */
[----:B------:R-:W-:Y:S02]  /*5bb0*/  IMAD.MOV.U32 R55, RZ, RZ, R87 ;  /* 0x000000ffff377224 */ /* 0x000fe400078e0057 */
[----:B------:R-:W2:Y:S01]  /*5bc0*/  MUFU.EX2 R59, R59 ;  /* 0x0000003b003b7308 */ /* 0x000ea20000000800 */
[----:B------:R-:W-:Y:S01]  /*5bd0*/  FADD.FTZ R24, R212, R13 ;  /* 0x0000000dd4187221 */ /* 0x000fe20000010000 */
[----:B------:R-:W-:-:S03]  /*5be0*/  F2FP.BF16.F32.PACK_AB R212, R57, R212 ;  /* 0x000000d439d4723e */ /* 0x000fc600000010ff */
[----:B------:R-:W-:Y:S01]  /*5bf0*/  FADD.FTZ R13, R57, R24 ;  /* 0x00000018390d7221 */ /* 0x000fe20000010000 */
[----:B------:R-:W-:Y:S02]  /*5c00*/  IMAD.MOV.U32 R57, RZ, RZ, R87 ;  /* 0x000000ffff397224 */ /* 0x000fe400078e0057 */
[----:B------:R-:W3:Y:S01]  /*5c10*/  MUFU.EX2 R42, R42 ;  /* 0x0000002a002a7308 */ /* 0x000ee20000000800 */
[----:B0-----:R-:W-:Y:S01]  /*5c20*/  FADD.FTZ R12, R214, R13 ;  /* 0x0000000dd60c7221 */ /* 0x001fe20000010000 */
[C---:B-1----:R-:W-:Y:S01]  /*5c30*/  FADD.FTZ R11, R44.reuse, R11 ;  /* 0x0000000b2c0b7221 */ /* 0x042fe20000010000 */
[----:B------:R-:W-:Y:S01]  /*5c40*/  F2FP.BF16.F32.PACK_AB R207, R44, R207 ;  /* 0x000000cf2ccf723e */ /* 0x000fe200000010ff */
[----:B------:R-:W-:-:S04]  /*5c50*/  IMAD.MOV.U32 R44, RZ, RZ, R87 ;  /* 0x000000ffff2c7224 */ /* 0x000fc800078e0057 */
[----:B------:R-:W0:Y:S01]  /*5c60*/  MUFU.EX2 R216, R216 ;  /* 0x000000d800d87308 */ /* 0x000e220000000800 */
[C---:B--2---:R-:W-:Y:S01]  /*5c70*/  FADD.FTZ R13, R59.reuse, R12 ;  /* 0x0000000c3b0d7221 */ /* 0x044fe20000010000 */
[----:B------:R-:W-:Y:S01]  /*5c80*/  F2FP.BF16.F32.PACK_AB R214, R59, R214 ;  /* 0x000000d63bd6723e */ /* 0x000fe200000010ff */
[----:B------:R-:W-:-:S05]  /*5c90*/  IMAD.MOV.U32 R59, RZ, RZ, R87 ;  /* 0x000000ffff3b7224 */ /* 0x000fca00078e0057 */
[----:B------:R1:W2:Y:S01]  /*5ca0*/  MUFU.EX2 R61, R196 ;  /* 0x000000c4003d7308 */ /* 0x0002a20000000800 */
[----:B---3--:R-:W-:-:S04]  /*5cb0*/  FADD.FTZ R12, R42, R11 ;  /* 0x0000000b2a0c7221 */ /* 0x008fc80000010000 */
[C---:B------:R-:W-:Y:S01]  /*5cc0*/  FADD.FTZ R11, R209.reuse, R12 ;  /* 0x0000000cd10b7221 */ /* 0x040fe20000010000 */
[----:B------:R-:W-:Y:S01]  /*5cd0*/  F2FP.BF16.F32.PACK_AB R209, R209, R42 ;  /* 0x0000002ad1d1723e */ /* 0x000fe200000010ff */
[----:B------:R-:W-:Y:S01]  /*5ce0*/  IMAD.MOV.U32 R42, RZ, RZ, R87 ;  /* 0x000000ffff2a7224 */ /* 0x000fe200078e0057 */
[----:B------:R-:W3:Y:S01]  /*5cf0*/  MUFU.EX2 R46, R46 ;  /* 0x0000002e002e7308 */ /* 0x000ee20000000800 */
[----:B0-----:R-:W-:Y:S01]  /*5d00*/  FADD.FTZ R24, R216, R13 ;  /* 0x0000000dd8187221 */ /* 0x001fe20000010000 */
[----:B-1----:R-:W-:Y:S01]  /*5d10*/  F2FP.BF16.F32.PACK_AB R196, R104, R47 ;  /* 0x0000002f68c4723e */ /* 0x002fe200000010ff */
[----:B------:R-:W-:-:S05]  /*5d20*/  IMAD.MOV.U32 R47, RZ, RZ, R87 ;  /* 0x000000ffff2f7224 */ /* 0x000fca00078e0057 */
[----:B------:R-:W0:Y:S01]  /*5d30*/  MUFU.EX2 R218, R218 ;  /* 0x000000da00da7308 */ /* 0x000e220000000800 */
[C---:B--2---:R-:W-:Y:S01]  /*5d40*/  FADD.FTZ R13, R61.reuse, R24 ;  /* 0x000000183d0d7221 */ /* 0x044fe20000010000 */
[----:B------:R-:W-:Y:S01]  /*5d50*/  F2FP.BF16.F32.PACK_AB R216, R61, R216 ;  /* 0x000000d83dd8723e */ /* 0x000fe200000010ff */
[----:B------:R-:W-:-:S05]  /*5d60*/  IMAD.MOV.U32 R61, RZ, RZ, R87 ;  /* 0x000000ffff3d7224 */ /* 0x000fca00078e0057 */
[----:B------:R-:W1:Y:S01]  /*5d70*/  MUFU.EX2 R37, R37 ;  /* 0x0000002500257308 */ /* 0x000e620000000800 */
[----:B---3--:R-:W-:-:S04]  /*5d80*/  FADD.FTZ R12, R46, R11 ;  /* 0x0000000b2e0c7221 */ /* 0x008fc80000010000 */
[C---:B------:R-:W-:Y:S01]  /*5d90*/  FADD.FTZ R11, R211.reuse, R12 ;  /* 0x0000000cd30b7221 */ /* 0x040fe20000010000 */
[----:B------:R-:W-:Y:S01]  /*5da0*/  F2FP.BF16.F32.PACK_AB R211, R211, R46 ;  /* 0x0000002ed3d3723e */ /* 0x000fe200000010ff */
[----:B------:R-:W-:Y:S01]  /*5db0*/  IMAD.MOV.U32 R46, RZ, RZ, R87 ;  /* 0x000000ffff2e7224 */ /* 0x000fe200078e0057 */
[----:B------:R-:W2:Y:S01]  /*5dc0*/  MUFU.EX2 R34, R34 ;  /* 0x0000002200227308 */ /* 0x000ea20000000800 */
[----:B0-----:R-:W-:-:S07]  /*5dd0*/  FADD.FTZ R24, R218, R13 ;  /* 0x0000000dda187221 */ /* 0x001fce0000010000 */
[----:B------:R0:W3:Y:S01]  /*5de0*/  MUFU.EX2 R213, R28 ;  /* 0x0000001c00d57308 */ /* 0x0000e20000000800 */
[C---:B-1----:R-:W-:Y:S01]  /*5df0*/  FADD.FTZ R12, R37.reuse, R24 ;  /* 0x00000018250c7221 */ /* 0x042fe20000010000 */
[----:B------:R-:W-:Y:S01]  /*5e00*/  F2FP.BF16.F32.PACK_AB R218, R37, R218 ;  /* 0x000000da25da723e */ /* 0x000fe200000010ff */
[----:B------:R-:W-:-:S05]  /*5e10*/  IMAD.MOV.U32 R37, RZ, RZ, R87 ;  /* 0x000000ffff257224 */ /* 0x000fca00078e0057 */
[----:B------:R-:W1:Y:S01]  /*5e20*/  MUFU.EX2 R38, R38 ;  /* 0x0000002600267308 */ /* 0x000e620000000800 */
[----:B--2---:R-:W-:Y:S01]  /*5e30*/  FADD.FTZ R24, R34, R11 ;  /* 0x0000000b22187221 */ /* 0x004fe20000010000 */
[----:B0-----:R-:W-:-:S06]  /*5e40*/  IMAD.MOV.U32 R28, RZ, RZ, R87 ;  /* 0x000000ffff1c7224 */ /* 0x001fcc00078e0057 */
[----:B------:R-:W0:Y:S01]  /*5e50*/  MUFU.EX2 R215, R112 ;  /* 0x0000007000d77308 */ /* 0x000e220000000800 */
[C---:B---3--:R-:W-:Y:S01]  /*5e60*/  FADD.FTZ R11, R213.reuse, R24 ;  /* 0x00000018d50b7221 */ /* 0x048fe20000010000 */
[----:B------:R-:W-:Y:S01]  /*5e70*/  F2FP.BF16.F32.PACK_AB R213, R213, R34 ;  /* 0x00000022d5d5723e */ /* 0x000fe200000010ff */
[--C-:B------:R-:W-:Y:S02]  /*5e80*/  IMAD.MOV.U32 R34, RZ, RZ, R87.reuse ;  /* 0x000000ffff227224 */ /* 0x100fe400078e0057 */
[----:B------:R-:W-:-:S03]  /*5e90*/  IMAD.MOV.U32 R24, RZ, RZ, R87 ;  /* 0x000000ffff187224 */ /* 0x000fc600078e0057 */
        /* <DEDUP_REMOVED lines=8> */
[----:B------:R2:W3:Y:S01]  /*5f20*/  MUFU.EX2 R219, R56 ;  /* 0x0000003800db7308 */ /* 0x0004e20000000800 */
[C---:B-1----:R-:W-:Y:S01]  /*5f30*/  FADD.FTZ R11, R217.reuse, R14 ;  /* 0x0000000ed90b7221 */ /* 0x042fe20000010000 */
[----:B------:R-:W-:Y:S01]  /*5f40*/  F2FP.BF16.F32.PACK_AB R217, R217, R26 ;  /* 0x0000001ad9d9723e */ /* 0x000fe200000010ff */
[----:B------:R-:W-:Y:S02]  /*5f50*/  IMAD.MOV.U32 R26, RZ, RZ, R87 ;  /* 0x000000ffff1a7224 */ /* 0x000fe400078e0057 */
[----:B0-----:R-:W-:Y:S01]  /*5f60*/  FADD.FTZ R14, R30, R11 ;  /* 0x0000000b1e0e7221 */ /* 0x001fe20000010000 */
[----:B--2---:R-:W-:-:S03]  /*5f70*/  IMAD.MOV.U32 R56, RZ, RZ, R87 ;  /* 0x000000ffff387224 */ /* 0x004fc600078e0057 */
[C---:B---3--:R-:W-:Y:S01]  /*5f80*/  FADD.FTZ R11, R219.reuse, R14 ;  /* 0x0000000edb0b7221 */ /* 0x048fe20000010000 */
[----:B------:R-:W-:Y:S01]  /*5f90*/  F2FP.BF16.F32.PACK_AB R219, R219, R30 ;  /* 0x0000001edbdb723e */ /* 0x000fe200000010ff */
        /* <DEDUP_REMOVED lines=38> */
[----:B------:R-:W-:Y:S01]  /*6200*/  IMAD.U32 R20, RZ, RZ, UR6 ;  /* 0x00000006ff147e24 */ /* 0x000fe2000f8e00ff */
[----:B------:R-:W-:-:S06]  /*6210*/  UMOV UR7, UR60 ;  /* 0x0000003c00077c82 */ /* 0x000fcc0008000000 */
.L_x_6711:
[----:B------:R-:W-:Y:S01]  /*6220*/  R2UR UR11, R16 ;  /* 0x00000000100b72ca */ /* 0x000fe200000e0000 */
[----:B------:R-:W-:Y:S01]  /*6230*/  UIADD3 UR60, UR7, 0x1, URZ ;  /* 0x00000001073c7890 */ /* 0x000fe2000fffe03f */
[----:B------:R-:W-:-:S03]  /*6240*/  R2UR UR10, R20 ;  /* 0x00000000140a72ca */ /* 0x000fc600000e0000 */
[----:B------:R-:W-:-:S04]  /*6250*/  UISETP.NE.AND UP0, UPT, UR60, 0x2, UPT ;  /* 0x000000023c00788c */ /* 0x000fc8000bf05270 */
[----:B------:R-:W-:Y:S02]  /*6260*/  USEL UR6, URZ, 0x1, UP0 ;  /* 0x000000013f067887 */ /* 0x000fe40008000000 */
[----:B------:R-:W-:Y:S02]  /*6270*/  USEL UR60, UR60, URZ, UP0 ;  /* 0x0000003f3c3c7287 */ /* 0x000fe40008000000 */
[----:B------:R-:W-:Y:S02]  /*6280*/  ISETP.NE.AND P3, PT, RZ, UR11, PT ;  /* 0x0000000bff007c0c */ /* 0x000fe4000bf65270 */
[----:B------:R-:W-:-:S06]  /*6290*/  ULOP3.LUT UR6, UR10, UR6, URZ, 0x3c, !UPT ;  /* 0x000000060a067292 */ /* 0x000fcc000f8e3c3f */
[----:B------:R-:W-:-:S05]  /*62a0*/  IMAD.U32 R2, RZ, RZ, UR6 ;  /* 0x00000006ff027e24 */ /* 0x000fca000f8e00ff */
[----:B------:R-:W-:Y:S05]  /*62b0*/  @P3 BRA `(.L_x_6703) ;  /* 0x0000000000303947 */ /* 0x000fea0003800000 */
[----:B------:R-:W-:Y:S05]  /*62c0*/  @!P0 BRA `(.L_x_6704) ;  /* 0x0000000000048947 */ /* 0x000fea0003800000 */
[----:B------:R-:W-:Y:S01]  /*62d0*/  BPT.TRAP 0x1 ;  /* 0x000000040000795c */ /* 0x000fe20000300000 */
.L_x_6704:
[----:B------:R-:W-:Y:S01]  /*62e0*/  R2UR UR10, R2 ;  /* 0x00000000020a72ca */ /* 0x000fe200000e0000 */
[----:B------:R-:W-:-:S12]  /*62f0*/  ULEA UR6, UR60, UR61, 0x3 ;  /* 0x0000003d3c067291 */ /* 0x000fd8000f8e183f */
[----:B------:R-:W-:-:S05]  /*6300*/  IMAD.U32 R3, RZ, RZ, UR10 ;  /* 0x0000000aff037e24 */ /* 0x000fca000f8e00ff */
[----:B------:R-:W-:-:S04]  /*6310*/  SHF.L.U32 R3, R3, 0x1f, RZ ;  /* 0x0000001f03037819 */ /* 0x000fc800000006ff */
[----:B------:R0:W1:Y:S01]  /*6320*/  SYNCS.PHASECHK.TRANS64.TRYWAIT P2, [UR6+0x34830], R3 ;  /* 0x03483003ff0075a7 */ /* 0x0000620008040146 */
[----:B------:R-:W-:Y:S05]  /*6330*/  @!P0 BRA `(.L_x_6705) ;  /* 0x0000000000048947 */ /* 0x000fea0003800000 */
[----:B------:R-:W-:Y:S01]  /*6340*/  BPT.TRAP 0x1 ;  /* 0x000000040000795c */ /* 0x000fe20000300000 */
.L_x_6705:
[----:B-1----:R-:W-:Y:S05]  /*6350*/  @P2 BRA `(.L_x_6703) ;  /* 0x0000000000082947 */ /* 0x002fea0003800000 */
[----:B------:R-:W1:Y:S02]  /*6360*/  SYNCS.PHASECHK.TRANS64.TRYWAIT P2, [UR6+0x34830], R3 ;  /* 0x03483003ff0075a7 */ /* 0x000e640008040146 */
[----:B-1----:R-:W-:Y:S05]  /*6370*/  @!P2 BRA `(.L_x_6706) ;  /* 0x000000a80030a947 */ /* 0x002fea0003800000 */
.L_x_6703:
[----:B-1----:R-:W1:Y:S01]  /*6380*/  S2R R10, SR_TID.X ;  /* 0x00000000000a7919 */ /* 0x002e620000002100 */
[----:B------:R-:W-:Y:S01]  /*6390*/  R2UR UR6, R0 ;  /* 0x00000000000672ca */ /* 0x000fe200000e0000 */
[----:B------:R-:W-:Y:S01]  /*63a0*/  UMOV UR59, 0x40000040 ;  /* 0x40000040003b7882 */ /* 0x000fe20000000000 */
        /* <DEDUP_REMOVED lines=10> */
[----:B------:R-:W-:Y:S01]  /*6450*/  R2UR UR18, R6 ;  /* 0x00000000061272ca */ /* 0x000fe200000e0000 */
[----:B------:R-:W-:Y:S01]  /*6460*/  UIMAD UR6, UR60, 0xb00, UR6 ;  /* 0x00000b003c0678a4 */ /* 0x000fe2000f8e0206 */
[----:B------:R-:W-:Y:S01]  /*6470*/  R2UR UR19, R7 ;  /* 0x00000000071372ca */ /* 0x000fe200000e0000 */
[----:B------:R-:W-:Y:S01]  /*6480*/  UMOV UR56, UR14 ;  /* 0x0000000e00387c82 */ /* 0x000fe20008000000 */
[----:B------:R-:W-:Y:S01]  /*6490*/  UMOV UR24, UR14 ;  /* 0x0000000e00187c82 */ /* 0x000fe20008000000 */
[----:B------:R-:W-:Y:S01]  /*64a0*/  UMOV UR57, UR15 ;  /* 0x0000000f00397c82 */ /* 0x000fe20008000000 */
[----:B------:R-:W-:-:S02]  /*64b0*/  UIADD3 UR26, UR6, 0x80, URZ ;  /* 0x00000080061a7890 */ /* 0x000fc4000fffe03f */
[----:B------:R-:W-:Y:S01]  /*64c0*/  UMOV UR58, UR6 ;  /* 0x00000006003a7c82 */ /* 0x000fe20008000000 */
[----:B------:R-:W-:Y:S01]  /*64d0*/  UMOV UR25, UR15 ;  /* 0x0000000f00197c82 */ /* 0x000fe20008000000 */
[----:B------:R-:W-:Y:S01]  /*64e0*/  UIADD3 UR30, UR6, 0x100, URZ ;  /* 0x00000100061e7890 */ /* 0x000fe2000fffe03f */
[----:B------:R-:W-:Y:S01]  /*64f0*/  UMOV UR28, UR14 ;  /* 0x0000000e001c7c82 */ /* 0x000fe20008000000 */
[----:B------:R-:W-:Y:S01]  /*6500*/  UMOV UR29, UR15 ;  /* 0x0000000f001d7c82 */ /* 0x000fe20008000000 */
[----:B------:R-:W-:Y:S01]  /*6510*/  UIADD3 UR34, UR6, 0x180, URZ ;  /* 0x0000018006227890 */ /* 0x000fe2000fffe03f */
[----:B------:R-:W-:Y:S01]  /*6520*/  UMOV UR32, UR14 ;  /* 0x0000000e00207c82 */ /* 0x000fe20008000000 */
[----:B------:R-:W-:Y:S01]  /*6530*/  UMOV UR33, UR15 ;  /* 0x0000000f00217c82 */ /* 0x000fe20008000000 */
[----:B------:R-:W-:Y:S01]  /*6540*/  UIADD3 UR38, UR6, 0x200, URZ ;  /* 0x0000020006267890 */ /* 0x000fe2000fffe03f */
[----:B-1----:R-:W-:Y:S01]  /*6550*/  SHF.R.U32.HI R10, RZ, 0x7, R10 ;  /* 0x00000007ff0a7819 */ /* 0x002fe2000001160a */
[----:B------:R-:W-:Y:S01]  /*6560*/  UMOV UR36, UR14 ;  /* 0x0000000e00247c82 */ /* 0x000fe20008000000 */
[----:B------:R-:W-:Y:S01]  /*6570*/  UMOV UR37, UR15 ;  /* 0x0000000f00257c82 */ /* 0x000fe20008000000 */
[----:B------:R-:W-:-:S02]  /*6580*/  UIADD3 UR42, UR6, 0x280, URZ ;  /* 0x00000280062a7890 */ /* 0x000fc4000fffe03f */
[----:B0-----:R-:W-:Y:S01]  /*6590*/  VIADD R3, R10, 0x8 ;  /* 0x000000080a037836 */ /* 0x001fe20000000000 */
[----:B------:R-:W-:Y:S01]  /*65a0*/  UMOV UR40, UR14 ;  /* 0x0000000e00287c82 */ /* 0x000fe20008000000 */
[----:B------:R-:W-:Y:S01]  /*65b0*/  UMOV UR41, UR15 ;  /* 0x0000000f00297c82 */ /* 0x000fe20008000000 */
[----:B------:R-:W-:Y:S02]  /*65c0*/  UIADD3 UR46, UR6, 0x300, URZ ;  /* 0x00000300062e7890 */ /* 0x000fe4000fffe03f */
[----:B------:R0:W-:Y:S01]  /*65d0*/  BAR.SYNC.DEFER_BLOCKING R3, 0x100 ;  /* 0x000400030000751d */ /* 0x0001e20000010000 */
        /* <DEDUP_REMOVED lines=9> */
[----:B------:R-:W-:Y:S01]  /*6670*/  UMOV UR11, 0x40000040 ;  /* 0x40000040000b7882 */ /* 0x000fe20000000000 */
[----:B------:R-:W-:Y:S01]  /*6680*/  UIADD3 UR22, UR6, 0x586, URZ ;  /* 0x0000058606167890 */ /* 0x000fe2000fffe03f */
[----:B------:R-:W-:Y:S01]  /*6690*/  UMOV UR23, 0x40000040 ;  /* 0x4000004000177882 */ /* 0x000fe20000000000 */
        /* <DEDUP_REMOVED lines=70> */
[----:B------:R-:W-:Y:S02]  /*6b00*/  R2UR UR14, R4 ;  /* 0x00000000040e72ca */ /* 0x000fe400000e0000 */
[----:B------:R-:W-:Y:S01]  /*6b10*/  R2UR UR15, R5 ;  /* 0x00000000050f72ca */ /* 0x000fe200000e0000 */
        /* <DEDUP_REMOVED lines=490> */
[----:B0-----:R-:W-:Y:S05]  /*89c0*/  @P3 BRA `(.L_x_6707) ;  /* 0x0000000000303947 */ /* 0x001fea0003800000 */
[----:B------:R-:W-:Y:S05]  /*89d0*/  @!P0 BRA `(.L_x_6708) ;  /* 0x0000000000048947 */ /* 0x000fea0003800000 */
[----:B------:R-:W-:Y:S01]  /*89e0*/  BPT.TRAP 0x1 ;  /* 0x000000040000795c */ /* 0x000fe20000300000 */
.L_x_6708:
[----:B------:R-:W-:Y:S01]  /*89f0*/  R2UR UR10, R20 ;  /* 0x00000000140a72ca */ /* 0x000fe200000e0000 */
[----:B------:R-:W-:-:S12]  /*8a00*/  ULEA UR6, UR7, UR61, 0x3 ;  /* 0x0000003d07067291 */ /* 0x000fd8000f8e183f */
[----:B------:R-:W-:-:S05]  /*8a10*/  IMAD.U32 R3, RZ, RZ, UR10 ;  /* 0x0000000aff037e24 */ /* 0x000fca000f8e00ff */
[----:B------:R-:W-:-:S04]  /*8a20*/  SHF.L.U32 R3, R3, 0x1f, RZ ;  /* 0x0000001f03037819 */ /* 0x000fc800000006ff */
[----:B------:R0:W1:Y:S01]  /*8a30*/  SYNCS.PHASECHK.TRANS64.TRYWAIT P2, [UR6+0x34850], R3 ;  /* 0x03485003ff0075a7 */ /* 0x0000620008040146 */
[----:B------:R-:W-:Y:S05]  /*8a40*/  @!P0 BRA `(.L_x_6709) ;  /* 0x0000000000048947 */ /* 0x000fea0003800000 */
[----:B------:R-:W-:Y:S01]  /*8a50*/  BPT.TRAP 0x1 ;  /* 0x000000040000795c */ /* 0x000fe20000300000 */
.L_x_6709:
[----:B-1----:R-:W-:Y:S05]  /*8a60*/  @P2 BRA `(.L_x_6707) ;  /* 0x0000000000082947 */ /* 0x002fea0003800000 */
[----:B------:R-:W1:Y:S02]  /*8a70*/  SYNCS.PHASECHK.TRANS64.TRYWAIT P2, [UR6+0x34850], R3 ;  /* 0x03485003ff0075a7 */ /* 0x000e640008040146 */
[----:B-1----:R-:W-:Y:S05]  /*8a80*/  @!P2 BRA `(.L_x_6710) ;  /* 0x000000800084a947 */ /* 0x002fea0003800000 */
.L_x_6707:
[----:B------:R-:W-:Y:S01]  /*8a90*/  UIADD3 UR6, UR61, 0x400, URZ ;  /* 0x000004003d067890 */ /* 0x000fe2000fffe03f */
[----:B------:R-:W-:Y:S01]  /*8aa0*/  WARPGROUP.ARRIVE ;  /* 0x00000000000079c5 */ /* 0x000fe20000000000 */
[----:B------:R-:W-:Y:S01]  /*8ab0*/  UMOV UR11, 0x40000040 ;  /* 0x40000040000b7882 */ /* 0x000fe20000000000 */
[----:B-1----:R-:W-:Y:S01]  /*8ac0*/  FMNMX.FTZ R10, R168, R15, !PT ;  /* 0x0000000fa80a7209 */ /* 0x002fe20007810000 */
[----:B------:R-:W-:-:S03]  /*8ad0*/  USHF.R.U32.HI UR6, URZ, 0x4, UR6 ;  /* 0x000000043f067899 */ /* 0x000fc60008011606 */
[----:B------:R-:W1:Y:S01]  /*8ae0*/  S2R R232, SR_TID.X ;  /* 0x0000000000e87919 */ /* 0x000e620000002100 */
[C---:B------:R-:W-:Y:S01]  /*8af0*/  ISETP.GT.AND P2, PT, R14.reuse, RZ, PT ;  /* 0x000000ff0e00720c */ /* 0x040fe20003f44270 */
[----:B------:R-:W-:Y:S01]  /*8b00*/  VIADD R14, R14, 0xffffffff ;  /* 0xffffffff0e0e7836 */ /* 0x000fe20000000000 */
[----:B------:R-:W-:Y:S01]  /*8b10*/  ULOP3.LUT UR6, UR6, 0x3fff, URZ, 0xc0, !UPT ;  /* 0x00003fff06067892 */ /* 0x000fe2000f8ec03f */
[----:B0-----:R-:W-:-:S03]  /*8b20*/  FMNMX.FTZ R3, R169, R10, !PT ;  /* 0x0000000aa9037209 */ /* 0x001fc60007810000 */
[----:B------:R-:W-:Y:S01]  /*8b30*/  ULOP3.LUT UR6, UR6, 0x5800000, URZ, 0xfc, !UPT ;  /* 0x0580000006067892 */ /* 0x000fe2000f8efc3f */
[----:B------:R-:W-:-:S03]  /*8b40*/  FMNMX.FTZ R10, R172, R3, !PT ;  /* 0x00000003ac0a7209 */ /* 0x000fc60007810000 */
[----:B------:R-:W-:Y:S01]  /*8b50*/  UIMAD UR6, UR7, 0xb00, UR6 ;  /* 0x00000b00070678a4 */ /* 0x000fe2000f8e0206 */
[----:B------:R-:W-:-:S04]  /*8b60*/  FMNMX.FTZ R3, R173, R10, !PT ;  /* 0x0000000aad037209 */ /* 0x000fc80007810000 */
[----:B------:R-:W-:Y:S02]  /*8b70*/  FMNMX.FTZ R10, R160, R3, !PT ;  /* 0x00000003a00a7209 */ /* 0x000fe40007810000 */
[----:B------:R-:W-:Y:S02]  /*8b80*/  UMOV UR10, UR6 ;  /* 0x00000006000a7c82 */ /* 0x000fe40008000000 */
[----:B------:R-:W-:Y:S01]  /*8b90*/  HGMMA.64x128x16.F32.BF16 R24, R176, gdesc[UR8].tnspB, R24, gsb0 ;  /* 0x41e00008b0187df0 */ /* 0x000fe20008001818 */
[----:B------:R-:W-:Y:S01]  /*8ba0*/  UIADD3 UR10, UR6, 0x80, URZ ;  /* 0x00000080060a7890 */ /* 0x000fe2000fffe03f */
[----:B------:R-:W-:Y:S01]  /*8bb0*/  FMNMX.FTZ R3, R161, R10, !PT ;  /* 0x0000000aa1037209 */ /* 0x000fe20007810000 */
[----:B------:R-:W-:-:S03]  /*8bc0*/  UMOV UR11, 0x40000040 ;  /* 0x40000040000b7882 */ /* 0x000fc60000000000 */
[----:B------:R-:W-:-:S04]  /*8bd0*/  FMNMX.FTZ R10, R164, R3, !PT ;  /* 0x00000003a40a7209 */ /* 0x000fc80007810000 */
[----:B------:R-:W-:Y:S02]  /*8be0*/  FMNMX.FTZ R3, R165, R10, !PT ;  /* 0x0000000aa5037209 */ /* 0x000fe40007810000 */
[----:B-1----:R-:W-:Y:S02]  /*8bf0*/  SHF.R.U32.HI R232, RZ, 0x7, R232 ;  /* 0x00000007ffe87819 */ /* 0x002fe400000116e8 */
        /* <DEDUP_REMOVED lines=36> */
[----:B------:R-:W-:Y:S01]  /*8e40*/  HGMMA.64x128x16.F32.BF16 R24, R180, gdesc[UR8].tnspB, R24, gsb0 ;  /* 0x41e00008b4187df0 */ /* 0x000fe20008001818 */
[----:B------:R-:W-:Y:S01]  /*8e50*/  UIADD3 UR10, UR6, 0x100, URZ ;  /* 0x00000100060a7890 */ /* 0x000fe2000fffe03f */
[----:B------:R-:W-:Y:S01]  /*8e60*/  UMOV UR11, 0x40000040 ;  /* 0x40000040000b7882 */ /* 0x000fe20000000000 */
[----:B------:R-:W-:Y:S02]  /*8e70*/  FMNMX.FTZ R10, R92, R3, !PT ;  /* 0x000000035c0a7209 */ /* 0x000fe40007810000 */
[----:B------:R-:W0:Y:S02]  /*8e80*/  LDC R3, c[0x0][0x988] ;  /* 0x00026200ff037b82 */ /* 0x000e240000000800 */
[----:B------:R-:W-:-:S05]  /*8e90*/  FMNMX.FTZ R21, R93, R10, !PT ;  /* 0x0000000a5d157209 */ /* 0x000fca0007810000 */
[----:B------:R-:W1:Y:S02]  /*8ea0*/  SHFL.BFLY PT, R10, R21, 0x2, 0x1f ;  /* 0x0c401f00150a7f89 */ /* 0x000e6400000e0000 */
[----:B-1----:R-:W-:-:S05]  /*8eb0*/  FMNMX.FTZ R177, R21, R10, !PT ;  /* 0x0000000a15b17209 */ /* 0x002fca0007810000 */
[----:B------:R-:W1:Y:S02]  /*8ec0*/  SHFL.BFLY PT, R10, R177, 0x1, 0x1f ;  /* 0x0c201f00b10a7f89 */ /* 0x000e6400000e0000 */
[----:B-1----:R-:W-:-:S05]  /*8ed0*/  FMNMX.FTZ R10, R177, R10, !PT ;  /* 0x0000000ab10a7209 */ /* 0x002fca0007810000 */
[----:B------:R-:W-:-:S04]  /*8ee0*/  FADD.FTZ R20, -R10, R15 ;  /* 0x0000000f0a147221 */ /* 0x000fc80000010100 */
[-C--:B0-----:R-:W-:Y:S01]  /*8ef0*/  FMUL.FTZ R15, R20, R3.reuse ;  /* 0x00000003140f7220 */ /* 0x081fe20000410000 */
[----:B------:R-:W-:-:S04]  /*8f00*/  FMUL.FTZ R20, R10, R3 ;  /* 0x000000030a147220 */ /* 0x000fc80000410000 */
        /* <DEDUP_REMOVED lines=25> */
[----:B------:R-:W0:Y:S08]  /*90a0*/  MUFU.EX2 R176, R176 ;  /* 0x000000b000b07308 */ /* 0x000e300000000800 */
[----:B------:R-:W1:Y:S08]  /*90b0*/  MUFU.EX2 R21, R21 ;  /* 0x0000001500157308 */ /* 0x000e700000000800 */
[----:B------:R-:W-:Y:S01]  /*90c0*/  MUFU.EX2 R178, R178 ;  /* 0x000000b200b27308 */ /* 0x000fe20000000800 */
[----:B0-----:R-:W-:-:S07]  /*90d0*/  FFMA.FTZ R12, R15, R12, R176 ;  /* 0x0000000c0f0c7223 */ /* 0x001fce00000100b0 */
[----:B------:R-:W-:Y:S01]  /*90e0*/  MUFU.EX2 R169, R169 ;  /* 0x000000a900a97308 */ /* 0x000fe20000000800 */
[----:B-1----:R-:W-:Y:S01]  /*90f0*/  F2FP.BF16.F32.PACK_AB R176, R21, R176 ;  /* 0x000000b015b0723e */ /* 0x002fe200000010ff */
[----:B------:R-:W-:Y:S02]  /*9100*/  WARPGROUP.DEPBAR.LE gsb0, 0x0 ;  /* 0x00008000000079c5 */ /* 0x000fe40000010000 */
[----:B------:R-:W-:Y:S01]  /*9110*/  WARPGROUP.ARRIVE ;  /* 0x00000000000079c5 */ /* 0x000fe20000000000 */
[-CC-:B------:R-:W-:Y:S01]  /*9120*/  FFMA.FTZ R180, R160, R3.reuse, -R20.reuse ;  /* 0x00000003a0b47223 */ /* 0x180fe20000010814 */
[----:B------:R-:W-:Y:S02]  /*9130*/  FFMA.FTZ R182, R164, R3, -R20 ;  /* 0x00000003a4b67223 */ /* 0x000fe40000010814 */
[----:B------:R-:W-:Y:S02]  /*9140*/  MUFU.EX2 R173, R173 ;  /* 0x000000ad00ad7308 */ /* 0x000fe40000000800 */
[----:B------:R-:W-:Y:S01]  /*9150*/  HGMMA.64x128x16.F32.BF16 R24, R184, gdesc[UR8].tnspB, R24, gsb0 ;  /* 0x41e00008b8187df0 */ /* 0x000fe20008001818 */
[----:B------:R-:W-:Y:S01]  /*9160*/  UIADD3 UR10, UR6, 0x180, URZ ;  /* 0x00000180060a7890 */ /* 0x000fe2000fffe03f */
[----:B------:R-:W-:-:S04]  /*9170*/  UMOV UR11, 0x40000040 ;  /* 0x40000040000b7882 */ /* 0x000fc80000000000 */
        /* <DEDUP_REMOVED lines=20> */
[--C-:B------:R-:W-:Y:S01]  /*92c0*/  FFMA.FTZ R184, R152, R3, -R20.reuse ;  /* 0x0000000398b87223 */ /* 0x100fe20000010814 */
[----:B------:R-:W-:Y:S01]  /*92d0*/  FMNMX.FTZ R152, R170, R13, !PT ;  /* 0x0000000daa987209 */ /* 0x000fe20007810000 */
[----:B------:R-:W-:Y:S02]  /*92e0*/  FFMA.FTZ R186, R156, R3, -R20 ;  /* 0x000000039cba7223 */ /* 0x000fe40000010814 */
[----:B------:R-:W-:Y:S01]  /*92f0*/  MUFU.EX2 R89, R89 ;  /* 0x0000005900597308 */ /* 0x000fe20000000800 */
[----:B------:R-:W-:Y:S01]  /*9300*/  HGMMA.64x128x16.F32.BF16 R24, R188, gdesc[UR8].tnspB, R24, gsb0 ;  /* 0x41e00008bc187df0 */ /* 0x000fe20008001818 */
[----:B------:R-:W-:Y:S01]  /*9310*/  UIADD3 UR10, UR6, 0x200, URZ ;  /* 0x00000200060a7890 */ /* 0x000fe2000fffe03f */
[----:B------:R-:W-:Y:S01]  /*9320*/  FMNMX.FTZ R153, R171, R152, !PT ;  /* 0x00000098ab997209 */ /* 0x000fe20007810000 */
[----:B------:R-:W-:-:S03]  /*9330*/  UMOV UR11, 0x40000040 ;  /* 0x40000040000b7882 */ /* 0x000fc60000000000 */
[----:B------:R-:W-:Y:S01]  /*9340*/  FMNMX.FTZ R152, R174, R153, !PT ;  /* 0x00000099ae987209 */ /* 0x000fe20007810000 */
[----:B------:R-:W-:Y:S01]  /*9350*/  FFMA.FTZ R153, R157, R3, -R20 ;  /* 0x000000039d997223 */ /* 0x000fe20000010814 */
[----:B------:R-:W-:Y:S02]  /*9360*/  MUFU.EX2 R184, R184 ;  /* 0x000000b800b87308 */ /* 0x000fe40000000800 */
[----:B------:R-:W-:-:S04]  /*9370*/  FMNMX.FTZ R157, R175, R152, !PT ;  /* 0x00000098af9d7209 */ /* 0x000fc80007810000 */
[----:B------:R-:W-:Y:S02]  /*9380*/  FMNMX.FTZ R152, R162, R157, !PT ;  /* 0x0000009da2987209 */ /* 0x000fe40007810000 */
[----:B------:R-:W-:Y:S02]  /*9390*/  MUFU.EX2 R186, R186 ;  /* 0x000000ba00ba7308 */ /* 0x000fe40000000800 */
[----:B------:R-:W-:-:S06]  /*93a0*/  FMNMX.FTZ R157, R163, R152, !PT ;  /* 0x00000098a39d7209 */ /* 0x000fcc0007810000 */
[----:B------:R-:W-:Y:S08]  /*93b0*/  MUFU.EX2 R153, R153 ;  /* 0x0000009900997308 */ /* 0x000ff00000000800 */
[----:B------:R-:W-:Y:S01]  /*93c0*/  MUFU.EX2 R92, R92 ;  /* 0x0000005c005c7308 */ /* 0x000fe20000000800 */
[----:B------:R-:W-:Y:S02]  /*93d0*/  WARPGROUP.DEPBAR.LE gsb0, 0x0 ;  /* 0x00008000000079c5 */ /* 0x000fe40000010000 */
[----:B------:R-:W-:Y:S01]  /*93e0*/  WARPGROUP.ARRIVE ;  /* 0x00000000000079c5 */ /* 0x000fe20000000000 */
[--C-:B------:R-:W-:Y:S01]  /*93f0*/  FFMA.FTZ R188, R144, R3, -R20.reuse ;  /* 0x0000000390bc7223 */ /* 0x100fe20000010814 */
[----:B------:R-:W-:Y:S01]  /*9400*/  FMNMX.FTZ R144, R166, R157, !PT ;  /* 0x0000009da6907209 */ /* 0x000fe20007810000 */
[----:B------:R-:W-:-:S03]  /*9410*/  FFMA.FTZ R190, R148, R3, -R20 ;  /* 0x0000000394be7223 */ /* 0x000fc60000010814 */
[----:B------:R-:W-:Y:S01]  /*9420*/  HGMMA.64x128x16.F32.BF16 R24, R192, gdesc[UR8].tnspB, R24, gsb0 ;  /* 0x41e00008c0187df0 */ /* 0x000fe20008001818 */
[----:B------:R-:W-:Y:S01]  /*9430*/  UIADD3 UR10, UR6, 0x280, URZ ;  /* 0x00000280060a7890 */ /* 0x000fe2000fffe03f */
[----:B------:R-:W-:Y:S01]  /*9440*/  FMNMX.FTZ R157, R167, R144, !PT ;  /* 0x00000090a79d7209 */ /* 0x000fe20007810000 */
[----:B------:R-:W-:Y:S01]  /*9450*/  UMOV UR11, 0x40000040 ;  /* 0x40000040000b7882 */ /* 0x000fe20000000000 */
[----:B------:R-:W-:Y:S02]  /*9460*/  MUFU.EX2 R188, R188 ;  /* 0x000000bc00bc7308 */ /* 0x000fe40000000800 */
[----:B------:R-:W-:-:S04]  /*9470*/  FMNMX.FTZ R144, R154, R157, !PT ;  /* 0x0000009d9a907209 */ /* 0x000fc80007810000 */
[----:B------:R-:W-:Y:S02]  /*9480*/  FMNMX.FTZ R157, R155, R144, !PT ;  /* 0x000000909b9d7209 */ /* 0x000fe40007810000 */
[----:B------:R-:W-:Y:S02]  /*9490*/  MUFU.EX2 R190, R190 ;  /* 0x000000be00be7308 */ /* 0x000fe40000000800 */
[----:B------:R-:W-:-:S04]  /*94a0*/  FMNMX.FTZ R144, R158, R157, !PT ;  /* 0x0000009d9e907209 */ /* 0x000fc80007810000 */
[----:B------:R-:W-:-:S04]  /*94b0*/  FMNMX.FTZ R157, R159, R144, !PT ;  /* 0x000000909f9d7209 */ /* 0x000fc80007810000 */
[----:B------:R-:W-:-:S04]  /*94c0*/  FMNMX.FTZ R144, R146, R157, !PT ;  /* 0x0000009d92907209 */ /* 0x000fc80007810000 */
[----:B------:R-:W-:Y:S01]  /*94d0*/  FMNMX.FTZ R157, R147, R144, !PT ;  /* 0x00000090939d7209 */ /* 0x000fe20007810000 */
        /* <DEDUP_REMOVED lines=21> */
[-CC-:B------:R-:W-:Y:S01]  /*9630*/  FFMA.FTZ R157, R129, R3.reuse, -R20.reuse ;  /* 0x00000003819d7223 */ /* 0x180fe20000010814 */
[----:B------:R-:W-:Y:S02]  /*9640*/  FFMA.FTZ R198, R132, R3, -R20 ;  /* 0x0000000384c67223 */ /* 0x000fe40000010814 */
        /* <DEDUP_REMOVED lines=8> */
[----:B------:R-:W-:Y:S01]  /*96d0*/  FMNMX.FTZ R128, R126, R129, !PT ;  /* 0x000000817e807209 */ /* 0x000fe20007810000 */
[----:B------:R-:W-:-:S03]  /*96e0*/  FFMA.FTZ R129, R133, R3, -R20 ;  /* 0x0000000385817223 */ /* 0x000fc60000010814 */
[----:B------:R-:W-:Y:S02]  /*96f0*/  FMNMX.FTZ R133, R127, R128, !PT ;  /* 0x000000807f857209 */ /* 0x000fe40007810000 */
[----:B------:R-:W-:Y:S02]  /*9700*/  MUFU.EX2 R198, R198 ;  /* 0x000000c600c67308 */ /* 0x000fe40000000800 */
[----:B------:R-:W-:-:S04]  /*9710*/  FMNMX.FTZ R128, R114, R133, !PT ;  /* 0x0000008572807209 */ /* 0x000fc80007810000 */
[----:B------:R-:W-:Y:S02]  /*9720*/  FMNMX.FTZ R133, R115, R128, !PT ;  /* 0x0000008073857209 */ /* 0x000fe40007810000 */
        /* <DEDUP_REMOVED lines=27> */
[----:B------:R-:W-:Y:S01]  /*98e0*/  UIADD3 UR6, UR6, 0x500, URZ ;  /* 0x0000050006067890 */ /* 0x000fe2000fffe03f */
[----:B------:R-:W-:Y:S01]  /*98f0*/  MUFU.EX2 R204, R204 ;  /* 0x000000cc00cc7308 */ /* 0x000fe20000000800 */
[----:B------:R-:W-:-:S04]  /*9900*/  FMNMX.FTZ R112, R90, R133, !PT ;  /* 0x000000855a707209 */ /* 0x000fc80007810000 */
[----:B------:R-:W-:-:S03]  /*9910*/  FMNMX.FTZ R133, R91, R112, !PT ;  /* 0x000000705b857209 */ /* 0x000fc60007810000 */
[----:B------:R-:W-:Y:S01]  /*9920*/  MUFU.EX2 R206, R206 ;  /* 0x000000ce00ce7308 */ /* 0x000fe20000000800 */
[----:B------:R-:W-:-:S04]  /*9930*/  FMNMX.FTZ R112, R94, R133, !PT ;  /* 0x000000855e707209 */ /* 0x000fc80007810000 */
[----:B------:R-:W-:-:S05]  /*9940*/  FMNMX.FTZ R112, R95, R112, !PT ;  /* 0x000000705f707209 */ /* 0x000fca0007810000 */
[----:B------:R-:W0:Y:S02]  /*9950*/  SHFL.BFLY PT, R133, R112, 0x2, 0x1f ;  /* 0x0c401f0070857f89 */ /* 0x000e2400000e0000 */
[----:B0-----:R-:W-:Y:S01]  /*9960*/  FMNMX.FTZ R133, R112, R133, !PT ;  /* 0x0000008570857209 */ /* 0x001fe20007810000 */
[----:B------:R-:W-:Y:S02]  /*9970*/  WARPGROUP.DEPBAR.LE gsb0, 0x0 ;  /* 0x00008000000079c5 */ /* 0x000fe40000010000 */
[----:B------:R-:W-:Y:S01]  /*9980*/  WARPGROUP.ARRIVE ;  /* 0x00000000000079c5 */ /* 0x000fe20000000000 */
[-CC-:B------:R-:W-:Y:S01]  /*9990*/  FFMA.FTZ R210, R108, R3.reuse, -R20.reuse ;  /* 0x000000036cd27223 */ /* 0x180fe20000010814 */
[-CC-:B------:R-:W-:Y:S01]  /*99a0*/  FFMA.FTZ R208, R104, R3.reuse, -R20.reuse ;  /* 0x0000000368d07223 */ /* 0x180fe20000010814 */
[----:B------:R-:W0:Y:S01]  /*99b0*/  SHFL.BFLY PT, R108, R133, 0x1, 0x1f ;  /* 0x0c201f00856c7f89 */ /* 0x000e2200000e0000 */
[----:B------:R-:W-:Y:S02]  /*99c0*/  FFMA.FTZ R104, R88, R3, -R20 ;  /* 0x0000000358687223 */ /* 0x000fe40000010814 */
[----:B------:R-:W-:Y:S01]  /*99d0*/  HGMMA.64x128x16.F32.BF16 R24, R212, gdesc[UR8].tnspB, R24, gsb0 ;  /* 0x41e00008d4187df0 */ /* 0x000fe20008001818 */
[----:B------:R-:W-:Y:S01]  /*99e0*/  UMOV UR10, UR6 ;  /* 0x00000006000a7c82 */ /* 0x000fe20008000000 */
[----:B------:R-:W-:Y:S01]  /*99f0*/  UMOV UR11, 0x40000040 ;  /* 0x40000040000b7882 */ /* 0x000fe20000000000 */
[----:B------:R-:W-:Y:S01]  /*9a00*/  MUFU.EX2 R208, R208 ;  /* 0x000000d000d07308 */ /* 0x000fe20000000800 */
[----:B------:R-:W-:-:S07]  /*9a10*/  R2UR UR6, R2 ;  /* 0x00000000020672ca */ /* 0x000fce00000e0000 */
[----:B------:R-:W-:Y:S08]  /*9a20*/  MUFU.EX2 R210, R210 ;  /* 0x000000d200d27308 */ /* 0x000ff00000000800 */
[----:B------:R-:W-:Y:S01]  /*9a30*/  MUFU.EX2 R104, R104 ;  /* 0x0000006800687308 */ /* 0x000fe20000000800 */
[----:B0-----:R-:W-:Y:S01]  /*9a40*/  FMNMX.FTZ R88, R133, R108, !PT ;  /* 0x0000006c85587209 */ /* 0x001fe20007810000 */
[----:B------:R-:W-:Y:S01]  /*9a50*/  IMAD.U32 R133, RZ, RZ, UR7 ;  /* 0x00000007ff857e24 */ /* 0x000fe2000f8e00ff */
[----:B------:R-:W-:-:S03]  /*9a60*/  UMOV UR7, UR60 ;  /* 0x0000003c00077c82 */ /* 0x000fc60008000000 */
[C---:B------:R-:W-:Y:S01]  /*9a70*/  FADD.FTZ R20, -R88.reuse, R13 ;  /* 0x0000000d58147221 */ /* 0x040fe20000010100 */
[-C--:B------:R-:W-:Y:S01]  /*9a80*/  FMUL.FTZ R112, R88, R3.reuse ;  /* 0x0000000358707220 */ /* 0x080fe20000410000 */
[----:B------:R0:W-:Y:S01]  /*9a90*/  MUFU.EX2 R13, R93 ;  /* 0x0000005d000d7308 */ /* 0x0001e20000000800 */
[----:B------:R-:W-:Y:S01]  /*9aa0*/  @!P1 LEA R133, R133, UR61, 0x3 ;  /* 0x0000003d85859c11 */ /* 0x000fe2000f8e18ff */
[-C--:B------:R-:W-:Y:S01]  /*9ab0*/  FMUL.FTZ R20, R20, R3.reuse ;  /* 0x0000000314147220 */ /* 0x080fe20000410000 */
[-CC-:B------:R-:W-:Y:S01]  /*9ac0*/  FFMA.FTZ R177, R170, R3.reuse, -R112.reuse ;  /* 0x00000003aab17223 */ /* 0x180fe20000010870 */
[-CC-:B------:R-:W-:Y:S01]  /*9ad0*/  FFMA.FTZ R108, R171, R3.reuse, -R112.reuse ;  /* 0x00000003ab6c7223 */ /* 0x180fe20000010870 */
[-CC-:B------:R-:W-:Y:S01]  /*9ae0*/  FFMA.FTZ R197, R130, R3.reuse, -R112.reuse ;  /* 0x0000000382c57223 */ /* 0x180fe20000010870 */
[----:B------:R-:W-:Y:S02]  /*9af0*/  IMAD.U32 R130, RZ, RZ, UR60 ;  /* 0x0000003cff827e24 */ /* 0x000fe4000f8e00ff */
[-CC-:B------:R-:W-:Y:S01]  /*9b00*/  FFMA.FTZ R179, R174, R3.reuse, -R112.reuse ;  /* 0x00000003aeb37223 */ /* 0x180fe20000010870 */
[----:B------:R-:W-:Y:S01]  /*9b10*/  MUFU.EX2 R20, R20 ;  /* 0x0000001400147308 */ /* 0x000fe20000000800 */
[-CC-:B------:R-:W-:Y:S01]  /*9b20*/  FFMA.FTZ R148, R175, R3.reuse, -R112.reuse ;  /* 0x00000003af947223 */ /* 0x180fe20000010870 */
[-CC-:B------:R-:W-:Y:S01]  /*9b30*/  FFMA.FTZ R181, R162, R3.reuse, -R112.reuse ;  /* 0x00000003a2b57223 */ /* 0x180fe20000010870 */
[----:B------:R-:W-:Y:S01]  /*9b40*/  @!P1 LEA R130, R130, UR61, 0x3 ;  /* 0x0000003d82829c11 */ /* 0x000fe2000f8e18ff */
[-CC-:B------:R-:W-:Y:S01]  /*9b50*/  FFMA.FTZ R144, R163, R3.reuse, -R112.reuse ;  /* 0x00000003a3907223 */ /* 0x180fe20000010870 */
[----:B0-----:R-:W-:Y:S01]  /*9b60*/  IADD3 R93, -R232, 0xb, RZ ;  /* 0x0000000be85d7810 */ /* 0x001fe20007ffe1ff */
[-CC-:B------:R-:W-:Y:S01]  /*9b70*/  FFMA.FTZ R128, R131, R3.reuse, -R112.reuse ;  /* 0x0000000383807223 */ /* 0x180fe20000010870 */
[----:B------:R-:W-:Y:S01]  /*9b80*/  FFMA.FTZ R183, R166, R3, -R112 ;  /* 0x00000003a6b77223 */ /* 0x000fe20000010870 */
[----:B------:R-:W0:Y:S01]  /*9b90*/  MUFU.EX2 R177, R177 ;  /* 0x000000b100b17308 */ /* 0x000e220000000800 */
[----:B------:R-:W-:-:S02]  /*9ba0*/  @!P1 VIADD R130, R130, 0x34840 ;  /* 0x0003484082829836 */ /* 0x000fc40000000000 */
[-CC-:B------:R-:W-:Y:S01]  /*9bb0*/  FFMA.FTZ R201, R122, R3.reuse, -R112.reuse ;  /* 0x000000037ac97223 */ /* 0x180fe20000010870 */
[-CC-:B------:R-:W-:Y:S01]  /*9bc0*/  FFMA.FTZ R152, R167, R3.reuse, -R112.reuse ;  /* 0x00000003a7987223 */ /* 0x180fe20000010870 */
[-CC-:B------:R-:W-:Y:S01]  /*9bd0*/  FFMA.FTZ R199, R134, R3.reuse, -R112.reuse ;  /* 0x0000000386c77223 */ /* 0x180fe20000010870 */
[-C--:B------:R-:W-:Y:S01]  /*9be0*/  FFMA.FTZ R185, R154, R3.reuse, -R112 ;  /* 0x000000039ab97223 */ /* 0x080fe20000010870 */
        /* <DEDUP_REMOVED lines=14> */
[-CC-:B------:R-:W-:Y:S01]  /*9cd0*/  FFMA.FTZ R211, R110, R3.reuse, -R112.reuse ;  /* 0x000000036ed37223 */ /* 0x180fe20000010870 */
[-CC-:B------:R-:W-:Y:S01]  /*9ce0*/  FFMA.FTZ R193, R138, R3.reuse, -R112.reuse ;  /* 0x000000038ac17223 */ /* 0x180fe20000010870 */
[-CC-:B------:R-:W-:Y:S01]  /*9cf0*/  FFMA.FTZ R124, R139, R3.reuse, -R112.reuse ;  /* 0x000000038b7c7223 */ /* 0x180fe20000010870 */
[-CC-:B------:R-:W-:Y:S01]  /*9d00*/  FFMA.FTZ R195, R142, R3.reuse, -R112.reuse ;  /* 0x000000038ec37223 */ /* 0x180fe20000010870 */
[----:B------:R-:W0:Y:S01]  /*9d10*/  MUFU.EX2 R148, R148 ;  /* 0x0000009400947308 */ /* 0x000e220000000800 */
[----:B-1----:R-:W-:Y:S01]  /*9d20*/  FADD.FTZ R122, R108, R11 ;  /* 0x0000000b6c7a7221 */ /* 0x002fe20000010000 */
        /* <DEDUP_REMOVED lines=11> */
[-CC-:B------:R-:W-:Y:S01]  /*9de0*/  FFMA.FTZ R102, R102, R3.reuse, -R112.reuse ;  /* 0x0000000366667223 */ /* 0x180fe20000010870 */
[-CC-:B------:R-:W-:Y:S01]  /*9df0*/  FFMA.FTZ R103, R103, R3.reuse, -R112.reuse ;  /* 0x0000000367677223 */ /* 0x180fe20000010870 */
[-CC-:B------:R-:W-:Y:S01]  /*9e00*/  FFMA.FTZ R90, R90, R3.reuse, -R112.reuse ;  /* 0x000000035a5a7223 */ /* 0x180fe20000010870 */
[----:B------:R-:W2:Y:S01]  /*9e10*/  MUFU.EX2 R144, R144 ;  /* 0x0000009000907308 */ /* 0x000ea20000000800 */
[----:B0-----:R-:W-:Y:S01]  /*9e20*/  FADD.FTZ R122, R148, R11 ;  /* 0x0000000b947a7221 */ /* 0x001fe20000010000 */
[-CC-:B------:R-:W-:Y:S01]  /*9e30*/  FFMA.FTZ R91, R91, R3.reuse, -R112.reuse ;  /* 0x000000035b5b7223 */ /* 0x180fe20000010870 */
[-CC-:B------:R-:W-:Y:S01]  /*9e40*/  FFMA.FTZ R94, R94, R3.reuse, -R112.reuse ;  /* 0x000000035e5e7223 */ /* 0x180fe20000010870 */
[----:B------:R-:W-:Y:S01]  /*9e50*/  FFMA.FTZ R95, R95, R3, -R112 ;  /* 0x000000035f5f7223 */ /* 0x000fe20000010870 */
[----:B------:R-:W-:-:S02]  /*9e60*/  F2FP.BF16.F32.PACK_AB R177, R108, R177 ;  /* 0x000000b16cb1723e */ /* 0x000fc400000010ff */
        /* <DEDUP_REMOVED lines=14> */
[----:B0-----:R-:W-:Y:S01]  /*9f50*/  FADD.FTZ R106, R140, R11 ;  /* 0x0000000b8c6a7221 */ /* 0x001fe20000010000 */
[----:B------:R-:W-:Y:S01]  /*9f60*/  FFMA.FTZ R11, R98, R3, -R112 ;  /* 0x00000003620b7223 */ /* 0x000fe20000010870 */
[----:B------:R-:W-:-:S05]  /*9f70*/  F2FP.BF16.F32.PACK_AB R185, R140, R185 ;  /* 0x000000b98cb9723e */ /* 0x000fca00000010ff */
[----:B------:R-:W0:Y:S01]  /*9f80*/  MUFU.EX2 R189, R189 ;  /* 0x000000bd00bd7308 */ /* 0x000e220000000800 */
[----:B------:R-:W-:Y:S02]  /*9f90*/  WARPGROUP.DEPBAR.LE gsb0, 0x0 ;  /* 0x00008000000079c5 */ /* 0x000fe40000010000 */
[----:B------:R-:W-:Y:S01]  /*9fa0*/  WARPGROUP.ARRIVE ;  /* 0x00000000000079c5 */ /* 0x000fe20000000000 */
[----:B------:R-:W-:Y:S02]  /*9fb0*/  F2FP.BF16.F32.PACK_AB R212, R97, R96 ;  /* 0x0000006061d4723e */ /* 0x000fe400000010ff */
[----:B------:R-:W-:Y:S02]  /*9fc0*/  F2FP.BF16.F32.PACK_AB R214, R101, R100 ;  /* 0x0000006465d6723e */ /* 0x000fe400000010ff */
[----:B------:R-:W3:Y:S01]  /*9fd0*/  MUFU.EX2 R136, R136 ;  /* 0x0000008800887308 */ /* 0x000ee20000000800 */
[----:B------:R-:W-:Y:S07]  /*9fe0*/  HGMMA.64x128x16.F32.BF16 R24, R216, gdesc[UR8].tnspB, R24, gsb0 ;  /* 0x41e00008d8187df0 */ /* 0x000fee0008001818 */
[----:B------:R-:W4:Y:S08]  /*9ff0*/  MUFU.EX2 R191, R191 ;  /* 0x000000bf00bf7308 */ /* 0x000f300000000800 */
[----:B------:R-:W5:Y:S08]  /*a000*/  MUFU.EX2 R120, R120 ;  /* 0x0000007800787308 */ /* 0x000f700000000800 */
[----:B------:R-:W5:Y:S08]  /*a010*/  MUFU.EX2 R193, R193 ;  /* 0x000000c100c17308 */ /* 0x000f700000000800 */
[----:B------:R-:W5:Y:S08]  /*a020*/  MUFU.EX2 R124, R124 ;  /* 0x0000007c007c7308 */ /* 0x000f700000000800 */
[----:B------:R-:W5:Y:S08]  /*a030*/  MUFU.EX2 R195, R195 ;  /* 0x000000c300c37308 */ /* 0x000f700000000800 */
[----:B------:R5:W-:Y:S08]  /*a040*/  MUFU.EX2 R98, R115 ;  /* 0x0000007300627308 */ /* 0x000bf00000000800 */
        /* <DEDUP_REMOVED lines=10> */
[----:B------:R-:W-:Y:S01]  /*a0f0*/  MUFU.EX2 R118, R11 ;  /* 0x0000000b00767308 */ /* 0x000fe20000000800 */
[----:B------:R-:W-:-:S02]  /*a100*/  WARPGROUP.DEPBAR.LE gsb0, 0x0 ;  /* 0x00008000000079c5 */ /* 0x000fc40000010000 */
[----:B------:R1:W-:Y:S06]  /*a110*/  BAR.ARV R93, 0x100 ;  /* 0x0004005d0000751d */ /* 0x0003ec0000002000 */
[----:B------:R2:W-:Y:S01]  /*a120*/  @!P1 SYNCS.ARRIVE.TRANS64.RED.A1T0 RZ, [R131+URZ], RZ ;  /* 0x000000ff83ff99a7 */ /* 0x0005e2000810043f */
[----:B------:R-:W-:Y:S01]  /*a130*/  MUFU.EX2 R108, R107 ;  /* 0x0000006b006c7308 */ /* 0x000fe20000000800 */
[----:B-1----:R-:W-:Y:S02]  /*a140*/  @!P1 VIADD R93, R133, 0x34860 ;  /* 0x00034860855d9836 */ /* 0x002fe40000000000 */
[-C--:B------:R-:W-:Y:S01]  /*a150*/  FMUL.FTZ R26, R26, R20.reuse ;  /* 0x000000141a1a7220 */ /* 0x080fe20000410000 */
[-C--:B------:R-:W-:Y:S01]  /*a160*/  FMUL.FTZ R27, R27, R20.reuse ;  /* 0x000000141b1b7220 */ /* 0x080fe20000410000 */
[-C--:B------:R-:W-:Y:S01]  /*a170*/  FMUL.FTZ R30, R30, R20.reuse ;  /* 0x000000141e1e7220 */ /* 0x080fe20000410000 */
[-C--:B------:R-:W-:Y:S01]  /*a180*/  FMUL.FTZ R31, R31, R20.reuse ;  /* 0x000000141f1f7220 */ /* 0x080fe20000410000 */
[-C--:B------:R-:W-:Y:S01]  /*a190*/  FMUL.FTZ R34, R34, R20.reuse ;  /* 0x0000001422227220 */ /* 0x080fe20000410000 */
[----:B--2---:R-:W-:Y:S01]  /*a1a0*/  FADD.FTZ R131, R21, R12 ;  /* 0x0000000c15837221 */ /* 0x004fe20000010000 */
[----:B------:R-:W-:Y:S01]  /*a1b0*/  FFMA.FTZ R12, R123, R3, -R112 ;  /* 0x000000037b0c7223 */ /* 0x000fe20000010870 */
[----:B------:R-:W-:Y:S01]  /*a1c0*/  @!P1 PRMT R123, RZ, 0x654, R93 ;  /* 0x00000654ff7b9816 */ /* 0x000fe2000000005d */
[----:B------:R-:W-:Y:S01]  /*a1d0*/  MUFU.EX2 R211, R211 ;  /* 0x000000d300d37308 */ /* 0x000fe20000000800 */
[----:B------:R-:W-:Y:S01]  /*a1e0*/  FADD.FTZ R134, R178, R131 ;  /* 0x00000083b2867221 */ /* 0x000fe20000010000 */
[-C--:B------:R-:W-:Y:S01]  /*a1f0*/  FMUL.FTZ R35, R35, R20.reuse ;  /* 0x0000001423237220 */ /* 0x080fe20000410000 */
[----:B------:R1:W-:Y:S01]  /*a200*/  @!P1 SYNCS.ARRIVE.TRANS64.RED.A1T0 RZ, [R123+URZ], RZ ;  /* 0x000000ff7bff99a7 */ /* 0x0003e2000810043f */
[-C--:B------:R-:W-:Y:S01]  /*a210*/  FMUL.FTZ R38, R38, R20.reuse ;  /* 0x0000001426267220 */ /* 0x080fe20000410000 */
[----:B------:R-:W-:Y:S01]  /*a220*/  FADD.FTZ R93, R169, R134 ;  /* 0x00000086a95d7221 */ /* 0x000fe20000010000 */
[-C--:B------:R-:W-:Y:S01]  /*a230*/  FMUL.FTZ R39, R39, R20.reuse ;  /* 0x0000001427277220 */ /* 0x080fe20000410000 */
[-C--:B------:R-:W-:Y:S01]  /*a240*/  FMUL.FTZ R42, R42, R20.reuse ;  /* 0x000000142a2a7220 */ /* 0x080fe20000410000 */
[----:B------:R-:W2:Y:S01]  /*a250*/  MUFU.EX2 R12, R12 ;  /* 0x0000000c000c7308 */ /* 0x000ea20000000800 */
[----:B------:R-:W-:Y:S01]  /*a260*/  FADD.FTZ R134, R180, R93 ;  /* 0x0000005db4867221 */ /* 0x000fe20000010000 */
[-C--:B------:R-:W-:Y:S01]  /*a270*/  FMUL.FTZ R43, R43, R20.reuse ;  /* 0x000000142b2b7220 */ /* 0x080fe20000410000 */
[-C--:B------:R-:W-:Y:S01]  /*a280*/  FMUL.FTZ R46, R46, R20.reuse ;  /* 0x000000142e2e7220 */ /* 0x080fe20000410000 */
[-C--:B------:R-:W-:Y:S01]  /*a290*/  FMUL.FTZ R47, R47, R20.reuse ;  /* 0x000000142f2f7220 */ /* 0x080fe20000410000 */
[----:B------:R-:W-:Y:S01]  /*a2a0*/  FADD.FTZ R93, R173, R134 ;  /* 0x00000086ad5d7221 */ /* 0x000fe20000010000 */
[-C--:B------:R-:W-:Y:S01]  /*a2b0*/  FMUL.FTZ R50, R50, R20.reuse ;  /* 0x0000001432327220 */ /* 0x080fe20000410000 */
[-C--:B------:R-:W-:Y:S01]  /*a2c0*/  FMUL.FTZ R51, R51, R20.reuse ;  /* 0x0000001433337220 */ /* 0x080fe20000410000 */
[----:B------:R-:W-:Y:S01]  /*a2d0*/  MUFU.EX2 R99, R99 ;  /* 0x0000006300637308 */ /* 0x000fe20000000800 */
[----:B------:R-:W-:Y:S01]  /*a2e0*/  FADD.FTZ R114, R182, R93 ;  /* 0x0000005db6727221 */ /* 0x000fe20000010000 */
[-C--:B------:R-:W-:Y:S01]  /*a2f0*/  FMUL.FTZ R54, R54, R20.reuse ;  /* 0x0000001436367220 */ /* 0x080fe20000410000 */
[-C--:B------:R-:W-:Y:S01]  /*a300*/  FMUL.FTZ R55, R55, R20.reuse ;  /* 0x0000001437377220 */ /* 0x080fe20000410000 */
        /* <DEDUP_REMOVED lines=14> */
[----:B------:R-:W-:Y:S01]  /*a3f0*/  FADD.FTZ R93, R187, R106 ;  /* 0x0000006abb5d7221 */ /* 0x000fe20000010000 */
[----:B------:R-:W-:Y:S01]  /*a400*/  F2FP.BF16.F32.PACK_AB R187, R116, R187 ;  /* 0x000000bb74bb723e */ /* 0x000fe200000010ff */
[-C--:B------:R-:W-:Y:S01]  /*a410*/  FMUL.FTZ R74, R74, R20.reuse ;  /* 0x000000144a4a7220 */ /* 0x080fe20000410000 */
[----:B-1----:R-:W-:Y:S01]  /*a420*/  FADD.FTZ R123, R153, R110 ;  /* 0x0000006e997b7221 */ /* 0x002fe20000010000 */
[----:B------:R-:W-:Y:S01]  /*a430*/  FADD.FTZ R106, R116, R93 ;  /* 0x0000005d746a7221 */ /* 0x000fe20000010000 */
[-C--:B------:R-:W-:Y:S01]  /*a440*/  FMUL.FTZ R75, R75, R20.reuse ;  /* 0x000000144b4b7220 */ /* 0x080fe20000410000 */
[----:B------:R-:W-:Y:S01]  /*a450*/  MUFU.EX2 R90, R90 ;  /* 0x0000005a005a7308 */ /* 0x000fe20000000800 */
[----:B------:R-:W-:Y:S01]  /*a460*/  FADD.FTZ R110, R188, R123 ;  /* 0x0000007bbc6e7221 */ /* 0x000fe20000010000 */
[----:B0-----:R-:W-:Y:S01]  /*a470*/  FADD.FTZ R93, R189, R106 ;  /* 0x0000006abd5d7221 */ /* 0x001fe20000010000 */
[-C--:B------:R-:W-:Y:S01]  /*a480*/  FMUL.FTZ R78, R78, R20.reuse ;  /* 0x000000144e4e7220 */ /* 0x080fe20000410000 */
[-C--:B------:R-:W-:Y:S01]  /*a490*/  FMUL.FTZ R79, R79, R20.reuse ;  /* 0x000000144f4f7220 */ /* 0x080fe20000410000 */
[----:B------:R-:W-:Y:S01]  /*a4a0*/  FADD.FTZ R123, R145, R110 ;  /* 0x0000006e917b7221 */ /* 0x000fe20000010000 */
[----:B---3--:R-:W-:Y:S01]  /*a4b0*/  FADD.FTZ R106, R136, R93 ;  /* 0x0000005d886a7221 */ /* 0x008fe20000010000 */
[-C--:B------:R-:W-:Y:S01]  /*a4c0*/  FMUL.FTZ R82, R82, R20.reuse ;  /* 0x0000001452527220 */ /* 0x080fe20000410000 */
[----:B------:R-:W-:Y:S01]  /*a4d0*/  MUFU.EX2 R91, R91 ;  /* 0x0000005b005b7308 */ /* 0x000fe20000000800 */
[----:B------:R-:W-:Y:S01]  /*a4e0*/  FADD.FTZ R110, R190, R123 ;  /* 0x0000007bbe6e7221 */ /* 0x000fe20000010000 */
[----:B----4-:R-:W-:Y:S01]  /*a4f0*/  FADD.FTZ R93, R191, R106 ;  /* 0x0000006abf5d7221 */ /* 0x010fe20000010000 */
[C---:B-----5:R-:W-:Y:S01]  /*a500*/  F2FP.BF16.F32.PACK_AB R191, R120.reuse, R191 ;  /* 0x000000bf78bf723e */ /* 0x060fe200000010ff */
[-C--:B------:R-:W-:Y:S01]  /*a510*/  FMUL.FTZ R83, R83, R20.reuse ;  /* 0x0000001453537220 */ /* 0x080fe20000410000 */
[----:B------:R-:W-:Y:S01]  /*a520*/  FADD.FTZ R115, R149, R110 ;  /* 0x0000006e95737221 */ /* 0x000fe20000010000 */
[----:B------:R-:W-:Y:S01]  /*a530*/  FADD.FTZ R110, R120, R93 ;  /* 0x0000005d786e7221 */ /* 0x000fe20000010000 */
[-C--:B------:R-:W-:Y:S01]  /*a540*/  FMUL.FTZ R86, R86, R20.reuse ;  /* 0x0000001456567220 */ /* 0x080fe20000410000 */
[----:B------:R-:W0:Y:S01]  /*a550*/  MUFU.EX2 R106, R119 ;  /* 0x00000077006a7308 */ /* 0x000e220000000800 */
[----:B------:R-:W-:Y:S01]  /*a560*/  FADD.FTZ R112, R192, R115 ;  /* 0x00000073c0707221 */ /* 0x000fe20000010000 */
[----:B------:R-:W-:Y:S01]  /*a570*/  FADD.FTZ R21, R193, R110 ;  /* 0x0000006ec1157221 */ /* 0x000fe20000010000 */
[----:B------:R-:W-:Y:S01]  /*a580*/  FMUL.FTZ R87, R87, R20 ;  /* 0x0000001457577220 */ /* 0x000fe20000410000 */
[----:B------:R-:W-:-:S02]  /*a590*/  IMAD.U32 R20, RZ, RZ, UR6 ;  /* 0x00000006ff147e24 */ /* 0x000fc4000f8e00ff */
[----:B------:R-:W-:Y:S01]  /*a5a0*/  FADD.FTZ R93, R137, R112 ;  /* 0x00000070895d7221 */ /* 0x000fe20000010000 */
[----:B------:R-:W-:Y:S01]  /*a5b0*/  FADD.FTZ R110, R124, R21 ;  /* 0x000000157c6e7221 */ /* 0x000fe20000010000 */
[----:B------:R-:W-:Y:S01]  /*a5c0*/  F2FP.BF16.F32.PACK_AB R218, R13, R92 ;  /* 0x0000005c0dda723e */ /* 0x000fe200000010ff */
[----:B------:R1:W-:Y:S01]  /*a5d0*/  MUFU.EX2 R120, R102 ;  /* 0x0000006600787308 */ /* 0x0003e20000000800 */
[----:B------:R-:W-:Y:S01]  /*a5e0*/  FADD.FTZ R112, R194, R93 ;  /* 0x0000005dc2707221 */ /* 0x000fe20000010000 */
[----:B------:R-:W-:Y:S01]  /*a5f0*/  FADD.FTZ R21, R195, R110 ;  /* 0x0000006ec3157221 */ /* 0x000fe20000010000 */
[-C--:B------:R-:W-:Y:S01]  /*a600*/  FMUL.FTZ R24, R24, R15.reuse ;  /* 0x0000000f18187220 */ /* 0x080fe20000410000 */
[-C--:B------:R-:W-:Y:S01]  /*a610*/  FMUL.FTZ R25, R25, R15.reuse ;  /* 0x0000000f19197220 */ /* 0x080fe20000410000 */
[----:B------:R-:W-:Y:S01]  /*a620*/  FADD.FTZ R93, R141, R112 ;  /* 0x000000708d5d7221 */ /* 0x000fe20000010000 */
[----:B------:R-:W-:Y:S01]  /*a630*/  FADD.FTZ R110, R132, R21 ;  /* 0x00000015846e7221 */ /* 0x000fe20000010000 */
[-C--:B------:R-:W-:Y:S01]  /*a640*/  FMUL.FTZ R28, R28, R15.reuse ;  /* 0x0000000f1c1c7220 */ /* 0x080fe20000410000 */
[----:B------:R-:W-:Y:S01]  /*a650*/  MUFU.EX2 R94, R94 ;  /* 0x0000005e005e7308 */ /* 0x000fe20000000800 */
        /* <DEDUP_REMOVED lines=14> */
[----:B------:R-:W-:Y:S01]  /*a740*/  FMUL.FTZ R40, R40, R15 ;  /* 0x0000000f28287220 */ /* 0x000fe20000410000 */
[----:B------:R-:W3:Y:S01]  /*a750*/  MUFU.EX2 R110, R111 ;  /* 0x0000006f006e7308 */ /* 0x000ee20000000800 */
[----:B------:R-:W-:Y:S01]  /*a760*/  FADD.FTZ R116, R200, R93 ;  /* 0x0000005dc8747221 */ /* 0x000fe20000010000 */
[----:B------:R-:W-:Y:S01]  /*a770*/  FADD.FTZ R21, R201, R112 ;  /* 0x00000070c9157221 */ /* 0x000fe20000010000 */
[C---:B--2---:R-:W-:Y:S01]  /*a780*/  F2FP.BF16.F32.PACK_AB R201, R12.reuse, R201 ;  /* 0x000000c90cc9723e */ /* 0x044fe200000010ff */
[-C--:B------:R-:W-:Y:S01]  /*a790*/  FMUL.FTZ R41, R41, R15.reuse ;  /* 0x0000000f29297220 */ /* 0x080fe20000410000 */
[----:B------:R-:W-:Y:S01]  /*a7a0*/  FADD.FTZ R93, R121, R116 ;  /* 0x00000074795d7221 */ /* 0x000fe20000010000 */
[----:B------:R-:W-:Y:S01]  /*a7b0*/  FADD.FTZ R112, R12, R21 ;  /* 0x000000150c707221 */ /* 0x000fe20000010000 */
[-C--:B------:R-:W-:Y:S01]  /*a7c0*/  FMUL.FTZ R44, R44, R15.reuse ;  /* 0x0000000f2c2c7220 */ /* 0x080fe20000410000 */
        /* <DEDUP_REMOVED lines=22> */
[----:B0-----:R-:W-:Y:S01]  /*a930*/  FADD.FTZ R112, R106, R11 ;  /* 0x0000000b6a707221 */ /* 0x001fe20000010000 */
[-C--:B------:R-:W-:Y:S01]  /*a940*/  FMUL.FTZ R68, R68, R15.reuse ;  /* 0x0000000f44447220 */ /* 0x080fe20000410000 */
[-C--:B------:R-:W-:Y:S01]  /*a950*/  FMUL.FTZ R69, R69, R15.reuse ;  /* 0x0000000f45457220 */ /* 0x080fe20000410000 */
[----:B-1----:R-:W-:Y:S01]  /*a960*/  FADD.FTZ R102, R208, R21 ;  /* 0x00000015d0667221 */ /* 0x002fe20000010000 */
        /* <DEDUP_REMOVED lines=12> */
[----:B---3--:R-:W-:Y:S01]  /*aa30*/  FADD.FTZ R11, R110, R11 ;  /* 0x0000000b6e0b7221 */ /* 0x008fe20000010000 */
[-C--:B------:R-:W-:Y:S01]  /*aa40*/  FMUL.FTZ R84, R84, R15.reuse ;  /* 0x0000000f54547220 */ /* 0x080fe20000410000 */
[----:B------:R-:W-:Y:S01]  /*aa50*/  FMUL.FTZ R85, R85, R15 ;  /* 0x0000000f55557220 */ /* 0x000fe20000410000 */
[----:B------:R-:W-:Y:S01]  /*aa60*/  FADD.FTZ R12, R96, R21 ;  /* 0x00000015600c7221 */ /* 0x000fe20000010000 */
[----:B------:R-:W-:Y:S01]  /*aa70*/  FADD.FTZ R11, R118, R11 ;  /* 0x0000000b760b7221 */ /* 0x000fe20000010000 */
[----:B------:R-:W-:Y:S01]  /*aa80*/  F2FP.BF16.F32.PACK_AB R178, R169, R178 ;  /* 0x000000b2a9b2723e */ /* 0x000fe200000010ff */
[----:B------:R-:W-:-:S02]  /*aa90*/  IMAD.MOV.U32 R15, RZ, RZ, R10 ;  /* 0x000000ffff0f7224 */ /* 0x000fc400078e000a */
        /* <DEDUP_REMOVED lines=19> */
[----:B------:R-:W-:Y:S01]  /*abd0*/  F2FP.BF16.F32.PACK_AB R190, R149, R190 ;  /* 0x000000be95be723e */ /* 0x000fe200000010ff */
[----:B------:R-:W-:Y:S01]  /*abe0*/  FADD.FTZ R11, R95, R11 ;  /* 0x0000000b5f0b7221 */ /* 0x000fe20000010000 */
[----:B------:R-:W-:Y:S01]  /*abf0*/  F2FP.BF16.F32.PACK_AB R192, R137, R192 ;  /* 0x000000c089c0723e */ /* 0x000fe200000010ff */
[----:B------:R-:W-:Y:S01]  /*ac00*/  IMAD.MOV.U32 R13, RZ, RZ, R88 ;  /* 0x000000ffff0d7224 */ /* 0x000fe200078e0058 */
        /* <DEDUP_REMOVED lines=23> */
[----:B------:R-:W-:Y:S06]  /*ad80*/  @P2 BRA `(.L_x_6711) ;  /* 0xffffffb400242947 */ /* 0x000fec000383ffff */
.L_x_6702:
[----:B------:R-:W-:Y:S06]  /*ad90*/  BAR.ARV 0x8, 0x180 ;  /* 0x0206000000007b1d */ /* 0x000fec0000002000 */
[----:B------:R-:W-:Y:S05]  /*ada0*/  @!P0 BRA `(.L_x_6712) ;  /* 0x0000000000048947 */ /* 0x000fea0003800000 */
[----:B------:R-:W-:Y:S01]  /*adb0*/  BPT.TRAP 0x1 ;  /* 0x000000040000795c */ /* 0x000fe20000300000 */
.L_x_6712:
[----:B------:R-:W-:Y:S01]  /*adc0*/  R2UR UR4, R2 ;  /* 0x00000000020472ca */ /* 0x000fe200000e0000 */
[----:B------:R-:W-:-:S12]  /*add0*/  ULEA UR8, UR60, UR61, 0x3 ;  /* 0x0000003d3c087291 */ /* 0x000fd8000f8e183f */
[----:B------:R-:W-:-:S05]  /*ade0*/  IMAD.U32 R0, RZ, RZ, UR4 ;  /* 0x00000004ff007e24 */ /* 0x000fca000f8e00ff */
[----:B------:R-:W-:-:S04]  /*adf0*/  SHF.L.U32 R0, R0, 0x1f, RZ ;  /* 0x0000001f00007819 */ /* 0x000fc800000006ff */
[----:B------:R0:W1:Y:S01]  /*ae00*/  SYNCS.PHASECHK.TRANS64.TRYWAIT P2, [UR8+0x34850], R0 ;  /* 0x03485000ff0075a7 */ /* 0x0000620008040148 */
[----:B------:R-:W-:Y:S05]  /*ae10*/  @!P0 BRA `(.L_x_6713) ;  /* 0x0000000000048947 */ /* 0x000fea0003800000 */
[----:B------:R-:W-:Y:S01]  /*ae20*/  BPT.TRAP 0x1 ;  /* 0x000000040000795c */ /* 0x000fe20000300000 */
.L_x_6713:
[----:B-1----:R-:W-:Y:S05]  /*ae30*/  @P2 BRA `(.L_x_6714) ;  /* 0x0000000000082947 */ /* 0x002fea0003800000 */
[----:B------:R-:W1:Y:S02]  /*ae40*/  SYNCS.PHASECHK.TRANS64.TRYWAIT P0, [UR8+0x34850], R0 ;  /* 0x03485000ff0075a7 */ /* 0x000e640008000148 */
[----:B-1----:R-:W-:Y:S05]  /*ae50*/  @!P0 BRA `(.L_x_6715) ;  /* 0x0000005c00a88947 */ /* 0x002fea0003800000 */
.L_x_6714:
[----:B------:R-:W-:Y:S01]  /*ae60*/  UIADD3 UR4, UR61, 0x400, URZ ;  /* 0x000004003d047890 */ /* 0x000fe2000fffe03f */
[----:B------:R-:W-:Y:S01]  /*ae70*/  WARPGROUP.ARRIVE ;  /* 0x00000000000079c5 */ /* 0x000fe20000000000 */
[----:B------:R-:W-:Y:S01]  /*ae80*/  UMOV UR7, 0x40000040 ;  /* 0x4000004000077882 */ /* 0x000fe20000000000 */
[----:B------:R-:W-:Y:S01]  /*ae90*/  UMOV UR11, 0x40000040 ;  /* 0x40000040000b7882 */ /* 0x000fe20000000000 */
[----:B------:R-:W-:Y:S01]  /*aea0*/  USHF.R.U32.HI UR4, URZ, 0x4, UR4 ;  /* 0x000000043f047899 */ /* 0x000fe20008011604 */
[----:B01----:R-:W0:Y:S01]  /*aeb0*/  SHFL.BFLY PT, R0, R11, 0x2, 0x1f ;  /* 0x0c401f000b007f89 */ /* 0x003e2200000e0000 */
[----:B------:R-:W-:Y:S01]  /*aec0*/  IMAD.MOV.U32 R94, RZ, RZ, -0x800000 ;  /* 0xff800000ff5e7424 */ /* 0x000fe200078e00ff */
[----:B------:R-:W-:Y:S01]  /*aed0*/  CS2R R98, SRZ ;  /* 0x0000000000627805 */ /* 0x000fe2000001ff00 */
[----:B------:R-:W-:Y:S01]  /*aee0*/  ULOP3.LUT UR4, UR4, 0x3fff, URZ, 0xc0, !UPT ;  /* 0x00003fff04047892 */ /* 0x000fe2000f8ec03f */
[----:B------:R-:W1:Y:S01]  /*aef0*/  SHFL.BFLY PT, R5, R12, 0x2, 0x1f ;  /* 0x0c401f000c057f89 */ /* 0x000e6200000e0000 */
[----:B------:R-:W-:Y:S01]  /*af00*/  IMAD.MOV.U32 R95, RZ, RZ, -0x800000 ;  /* 0xff800000ff5f7424 */ /* 0x000fe200078e00ff */
[----:B------:R-:W2:Y:S01]  /*af10*/  LDC R115, c[0x0][0xc38] ;  /* 0x00030e00ff737b82 */ /* 0x000ea20000000800 */
[----:B------:R-:W-:Y:S01]  /*af20*/  ULOP3.LUT UR4, UR4, 0x5800000, URZ, 0xfc, !UPT ;  /* 0x0580000004047892 */ /* 0x000fe2000f8efc3f */
[----:B------:R-:W-:Y:S01]  /*af30*/  R2UR UR12, R224 ;  /* 0x00000000e00c72ca */ /* 0x000fe200000e0000 */
[----:B------:R-:W-:Y:S01]  /*af40*/  ULDC.64 UR14, c[0x0][0x208] ;  /* 0x00008200000e7ab9 */ /* 0x000fe20000000a00 */
[----:B------:R-:W-:Y:S01]  /*af50*/  R2UR UR13, R225 ;  /* 0x00000000e10d72ca */ /* 0x000fe200000e0000 */
[----:B------:R-:W-:Y:S01]  /*af60*/  UIMAD UR6, UR60, 0xb00, UR4 ;  /* 0x00000b003c0678a4 */ /* 0x000fe2000f8e0204 */
[----:B------:R-:W-:-:S03]  /*af70*/  R2UR UR9, R223 ;  /* 0x00000000df0972ca */ /* 0x000fc600000e0000 */
[----:B------:R-:W-:-:S09]  /*af80*/  UIADD3 UR4, UR6, 0x80, URZ ;  /* 0x0000008006047890 */ /* 0x000fd2000fffe03f */
[----:B------:R-:W-:Y:S03]  /*af90*/  HGMMA.64x128x16.F32.BF16 R24, R176, gdesc[UR4].tnspB, R24, gsb0 ;  /* 0x41e00004b0187df0 */ /* 0x000fe60008001818 */
[----:B------:R-:W3:Y:S01]  /*afa0*/  S2UR UR7, SR_SWINHI ;  /* 0x00000000000779c3 */ /* 0x000ee20000002f00 */
[----:B------:R-:W-:Y:S01]  /*afb0*/  UMOV UR10, UR4 ;  /* 0x00000004000a7c82 */ /* 0x000fe20008000000 */
[----:B------:R-:W-:Y:S01]  /*afc0*/  UIADD3 UR4, UR6, 0x100, URZ ;  /* 0x0000010006047890 */ /* 0x000fe2000fffe03f */
[----:B0-----:R-:W-:Y:S01]  /*afd0*/  FADD.FTZ R4, R0, R11 ;  /* 0x0000000b00047221 */ /* 0x001fe20000010000 */
[----:B------:R-:W-:Y:S02]  /*afe0*/  IMAD R16, RZ, RZ, -UR13 ;  /* 0x8000000dff107e24 */ /* 0x000fe4000f8e02ff */
[----:B-1----:R-:W-:Y:S02]  /*aff0*/  FADD.FTZ R5, R5, R12 ;  /* 0x0000000c05057221 */ /* 0x002fe40000010000 */
[----:B------:R-:W0:Y:S01]  /*b000*/  SHFL.BFLY PT, R7, R4, 0x1, 0x1f ;  /* 0x0c201f0004077f89 */ /* 0x000e2200000e0000 */
[----:B--2---:R-:W-:-:S03]  /*b010*/  IMAD R16, R115, R16, UR9 ;  /* 0x0000000973107e24 */ /* 0x004fc6000f8e0210 */
[----:B------:R-:W1:Y:S01]  /*b020*/  SHFL.BFLY PT, R0, R5, 0x1, 0x1f ;  /* 0x0c201f0005007f89 */ /* 0x000e6200000e0000 */
[----:B0-----:R-:W-:Y:S01]  /*b030*/  FADD.FTZ R12, R4, R7 ;  /* 0x00000007040c7221 */ /* 0x001fe20000010000 */
[----:B------:R-:W-:Y:S02]  /*b040*/  IMAD R7, R221, 0x40, R18 ;  /* 0x00000040dd077824 */ /* 0x000fe400078e0212 */
[----:B-1----:R-:W-:Y:S02]  /*b050*/  FADD.FTZ R8, R5, R0 ;  /* 0x0000000005087221 */ /* 0x002fe40000010000 */
[----:B------:R-:W-:-:S03]  /*b060*/  FSETP.NE.FTZ.AND P2, PT, R12, RZ, PT ;  /* 0x000000ff0c00720b */ /* 0x000fc60003f55000 */
[----:B------:R-:W-:-:S10]  /*b070*/  FSETP.NE.FTZ.AND P0, PT, R8, RZ, PT ;  /* 0x000000ff0800720b */ /* 0x000fd40003f15000 */
[----:B------:R-:W-:Y:S01]  /*b080*/  @P2 MUFU.LG2 R6, R12 ;  /* 0x0000000c00062308 */ /* 0x000fe20000000c00 */
[----:B------:R-:W-:-:S07]  /*b090*/  @P2 FMUL.FTZ R14, R3, 0.69314718246459960938 ;  /* 0x3f317218030e2820 */ /* 0x000fce0000410000 */
[----:B------:R-:W0:Y:S08]  /*b0a0*/  @P0 MUFU.LG2 R0, R8 ;  /* 0x0000000800000308 */ /* 0x000e300000000c00 */
[----:B------:R1:W2:Y:S08]  /*b0b0*/  @P0 MUFU.RCP R99, R8 ;  /* 0x0000000800630308 */ /* 0x0002b00000001000 */
[----:B------:R4:W2:Y:S01]  /*b0c0*/  @P2 MUFU.RCP R98, R12 ;  /* 0x0000000c00622308 */ /* 0x0008a20000001000 */
[----:B0-----:R-:W-:Y:S01]  /*b0d0*/  @P0 FMUL.FTZ R0, R0, 0.69314718246459960938 ;  /* 0x3f31721800000820 */ /* 0x001fe20000410000 */
[----:B------:R-:W-:-:S02]  /*b0e0*/  WARPGROUP.DEPBAR.LE gsb0, 0x0 ;  /* 0x00008000000079c5 */ /* 0x000fc40000010000 */
[----:B------:R-:W-:-:S06]  /*b0f0*/  WARPGROUP.ARRIVE ;  /* 0x00000000000079c5 */ /* 0x000fcc0000000000 */
[----:B------:R-:W-:Y:S01]  /*b100*/  HGMMA.64x128x16.F32.BF16 R24, R180, gdesc[UR8].tnspB, R24, gsb0 ;  /* 0x41e00008b4187df0 */ /* 0x000fe20008001818 */
[----:B------:R-:W-:Y:S01]  /*b110*/  UMOV UR10, UR4 ;  /* 0x00000004000a7c82 */ /* 0x000fe20008000000 */
[----:B------:R-:W-:Y:S01]  /*b120*/  UMOV UR11, 0x40000040 ;  /* 0x40000040000b7882 */ /* 0x000fe20000000000 */
[----:B------:R-:W-:Y:S01]  /*b130*/  UIADD3 UR4, UR6, 0x180, URZ ;  /* 0x0000018006047890 */ /* 0x000fe2000fffe03f */
[----:B------:R-:W-:Y:S02]  /*b140*/  WARPGROUP.DEPBAR.LE gsb0, 0x0 ;  /* 0x00008000000079c5 */ /* 0x000fe40000010000 */
        /* <DEDUP_REMOVED lines=34> */
[----:B------:R-:W-:Y:S02]  /*b370*/  UIADD3 UR4, UR6, 0x480, URZ ;  /* 0x0000048006047890 */ /* 0x000fe4000fffe03f */
[----:B------:R-:W-:Y:S01]  /*b380*/  UIADD3 UR6, UR6, 0x500, URZ ;  /* 0x0000050006067890 */ /* 0x000fe2000fffe03f */
[----:B------:R-:W-:Y:S02]  /*b390*/  WARPGROUP.DEPBAR.LE gsb0, 0x0 ;  /* 0x00008000000079c5 */ /* 0x000fe40000010000 */
[----:B------:R-:W-:-:S06]  /*b3a0*/  WARPGROUP.ARRIVE ;  /* 0x00000000000079c5 */ /* 0x000fcc0000000000 */
[----:B------:R-:W-:Y:S01]  /*b3b0*/  HGMMA.64x128x16.F32.BF16 R24, R208, gdesc[UR8].tnspB, R24, gsb0 ;  /* 0x41e00008d0187df0 */ /* 0x000fe20008001818 */
[----:B------:R-:W-:Y:S01]  /*b3c0*/  UMOV UR10, UR4 ;  /* 0x00000004000a7c82 */ /* 0x000fe20008000000 */
[----:B------:R-:W-:Y:S01]  /*b3d0*/  UMOV UR11, 0x40000040 ;  /* 0x40000040000b7882 */ /* 0x000fe20000000000 */
[----:B------:R-:W-:Y:S01]  /*b3e0*/  UMOV UR4, UR61 ;  /* 0x0000003d00047c82 */ /* 0x000fe20008000000 */
[----:B---3--:R-:W-:Y:S01]  /*b3f0*/  UMOV UR5, UR7 ;  /* 0x0000000700057c82 */ /* 0x008fe20008000000 */
[----:B------:R-:W-:Y:S01]  /*b400*/  UMOV UR7, 0x40000040 ;  /* 0x4000004000077882 */ /* 0x000fe20000000000 */
[----:B------:R-:W-:Y:S01]  /*b410*/  IMAD.U32 R96, RZ, RZ, UR4 ;  /* 0x00000004ff607e24 */ /* 0x000fe2000f8e00ff */
[----:B------:R-:W-:Y:S01]  /*b420*/  UIADD3 UR4, -UR12, URZ, URZ ;  /* 0x0000003f0c047290 */ /* 0x000fe2000fffe13f */
[----:B------:R-:W-:Y:S02]  /*b430*/  IMAD.U32 R97, RZ, RZ, UR5 ;  /* 0x00000005ff617e24 */ /* 0x000fe4000f8e00ff */
[----:B------:R-:W-:-:S04]  /*b440*/  IMAD.WIDE R4, R229, 0x2, R96 ;  /* 0x00000002e5047825 */ /* 0x000fc800078e0260 */
[----:B------:R-:W-:-:S04]  /*b450*/  IMAD.WIDE R96, R7, 0x2, R96 ;  /* 0x0000000207607825 */ /* 0x000fc800078e0260 */
[----:B------:R-:W-:Y:S01]  /*b460*/  @P0 FMUL.FTZ R7, R3, 0.69314718246459960938 ;  /* 0x3f31721803070820 */ /* 0x000fe20000410000 */
[----:B------:R-:W-:Y:S01]  /*b470*/  @P2 FMUL.FTZ R3, R6, 0.69314718246459960938 ;  /* 0x3f31721806032820 */ /* 0x000fe20000410000 */
[----:B------:R-:W-:Y:S02]  /*b480*/  IADD3 R109, P6, R4, 0x4060, RZ ;  /* 0x00004060046d7810 */ /* 0x000fe40007fde0ff */
[----:B------:R-:W-:Y:S01]  /*b490*/  @P0 FFMA.FTZ R95, R7, R10, R0 ;  /* 0x0000000a075f0223 */ /* 0x000fe20000010000 */
[----:B------:R-:W-:Y:S01]  /*b4a0*/  @P2 FFMA.FTZ R94, R14, R88, R3 ;  /* 0x000000580e5e2223 */ /* 0x000fe20000010003 */
[C---:B------:R-:W-:Y:S02]  /*b4b0*/  IADD3 R3, P5, R4.reuse, 0x4040, RZ ;  /* 0x0000404004037810 */ /* 0x040fe40007fbe0ff */
[----:B------:R-:W-:Y:S02]  /*b4c0*/  LOP3.LUT R108, R109, 0x380, RZ, 0xc0, !PT ;  /* 0x000003806d6c7812 */ /* 0x000fe400078ec0ff */
[----:B------:R-:W-:Y:S01]  /*b4d0*/  LOP3.LUT R0, R3, 0x380, RZ, 0xc0, !PT ;  /* 0x0000038003007812 */ /* 0x000fe200078ec0ff */
[----:B------:R-:W-:Y:S01]  /*b4e0*/  IMAD.X R111, RZ, RZ, R5, P5 ;  /* 0x000000ffff6f7224 */ /* 0x000fe200028e0605 */
[----:B------:R-:W-:-:S02]  /*b4f0*/  LOP3.LUT R113, R4, 0x380, RZ, 0xc0, !PT ;  /* 0x0000038004717812 */ /* 0x000fc400078ec0ff */
[----:B------:R-:W-:Y:S02]  /*b500*/  SHF.R.U64 R0, R0, 0x3, RZ ;  /* 0x0000000300007819 */ /* 0x000fe400000012ff */
[----:B------:R-:W-:Y:S02]  /*b510*/  SHF.R.U64 R108, R108, 0x3, RZ ;  /* 0x000000036c6c7819 */ /* 0x000fe400000012ff */
[----:B------:R-:W-:Y:S02]  /*b520*/  LOP3.LUT R110, R0, R3, RZ, 0x3c, !PT ;  /* 0x00000003006e7212 */ /* 0x000fe400078e3cff */
[----:B------:R-:W0:Y:S01]  /*b530*/  LDC R0, c[0x0][0xbe8] ;  /* 0x0002fa00ff007b82 */ /* 0x000e220000000800 */
[----:B------:R-:W-:Y:S02]  /*b540*/  SHF.R.U64 R113, R113, 0x3, RZ ;  /* 0x0000000371717819 */ /* 0x000fe400000012ff */
[----:B------:R-:W-:Y:S01]  /*b550*/  LOP3.LUT R108, R108, R109, RZ, 0x3c, !PT ;  /* 0x0000006d6c6c7212 */ /* 0x000fe200078e3cff */
[----:B------:R-:W-:Y:S01]  /*b560*/  IMAD.X R109, RZ, RZ, R5, P6 ;  /* 0x000000ffff6d7224 */ /* 0x000fe200030e0605 */
[----:B------:R-:W-:-:S02]  /*b570*/  IADD3 R9, P3, R4, 0x4000, RZ ;  /* 0x0000400004097810 */ /* 0x000fc40007f7e0ff */
[C---:B-1----:R-:W-:Y:S02]  /*b580*/  IADD3 R8, P6, R4.reuse, 0x40, RZ ;  /* 0x0000004004087810 */ /* 0x042fe40007fde0ff */
        /* <DEDUP_REMOVED lines=13> */
[----:B------:R-:W-:Y:S02]  /*b660*/  IADD3 R21, P6, R96, 0x1000, RZ ;  /* 0x0000100060157810 */ /* 0x000fe40007fde0ff */
[----:B0-----:R-:W-:Y:S02]  /*b670*/  ISETP.NE.AND P2, PT, R0, 0x1, PT ;  /* 0x000000010000780c */ /* 0x001fe40003f45270 */
[----:B------:R-:W-:Y:S02]  /*b680*/  SHF.R.U64 R3, R3, 0x3, RZ ;  /* 0x0000000303037819 */ /* 0x000fe400000012ff */
[----:B------:R-:W-:Y:S02]  /*b690*/  LOP3.LUT R106, R4, R9, RZ, 0x3c, !PT ;  /* 0x00000009046a7212 */ /* 0x000fe400078e3cff */
[----:B------:R-:W-:Y:S02]  /*b6a0*/  LOP3.LUT R20, R21, 0x380, RZ, 0xc0, !PT ;  /* 0x0000038015147812 */ /* 0x000fe400078ec0ff */
[----:B------:R-:W-:-:S02]  /*b6b0*/  LOP3.LUT R4, R7, 0x380, RZ, 0xc0, !PT ;  /* 0x0000038007047812 */ /* 0x000fc400078ec0ff */
[----:B------:R-:W-:Y:S02]  /*b6c0*/  IADD3 R15, P0, R96, 0x2000, RZ ;  /* 0x00002000600f7810 */ /* 0x000fe40007f1e0ff */
[----:B------:R-:W-:Y:S01]  /*b6d0*/  LOP3.LUT R102, R3, R6, RZ, 0x3c, !PT ;  /* 0x0000000603667212 */ /* 0x000fe200078e3cff */
[----:B------:R-:W0:Y:S01]  /*b6e0*/  @P2 LDC R114, c[0x0][0xbec] ;  /* 0x0002fb00ff722b82 */ /* 0x000e220000000800 */
[----:B------:R-:W-:Y:S02]  /*b6f0*/  SHF.R.U64 R20, R20, 0x3, RZ ;  /* 0x0000000314147819 */ /* 0x000fe400000012ff */
[----:B------:R-:W-:Y:S02]  /*b700*/  LOP3.LUT R5, R10, 0x380, RZ, 0xc0, !PT ;  /* 0x000003800a057812 */ /* 0x000fe400078ec0ff */
[----:B------:R-:W-:Y:S02]  /*b710*/  LOP3.LUT R3, R8, 0x380, RZ, 0xc0, !PT ;  /* 0x0000038008037812 */ /* 0x000fe400078ec0ff */
[----:B------:R-:W-:-:S02]  /*b720*/  SHF.R.U64 R4, R4, 0x3, RZ ;  /* 0x0000000304047819 */ /* 0x000fc400000012ff */
[----:B------:R-:W-:Y:S02]  /*b730*/  LOP3.LUT R14, R15, 0x380, RZ, 0xc0, !PT ;  /* 0x000003800f0e7812 */ /* 0x000fe400078ec0ff */
[----:B------:R-:W-:Y:S01]  /*b740*/  LOP3.LUT R20, R20, R21, RZ, 0x3c, !PT ;  /* 0x0000001514147212 */ /* 0x000fe200078e3cff */
[----:B------:R-:W-:Y:S01]  /*b750*/  IMAD.X R21, RZ, RZ, R97, P6 ;  /* 0x000000ffff157224 */ /* 0x000fe200030e0661 */
[----:B------:R-:W-:Y:S02]  /*b760*/  SHF.R.U64 R5, R5, 0x3, RZ ;  /* 0x0000000305057819 */ /* 0x000fe400000012ff */
[----:B------:R-:W-:Y:S02]  /*b770*/  SHF.R.U64 R3, R3, 0x3, RZ ;  /* 0x0000000303037819 */ /* 0x000fe400000012ff */
[----:B------:R-:W-:Y:S02]  /*b780*/  LOP3.LUT R100, R4, R7, RZ, 0x3c, !PT ;  /* 0x0000000704647212 */ /* 0x000fe400078e3cff */
[----:B------:R-:W-:-:S02]  /*b790*/  IADD3 R13, P3, R96, 0x3000, RZ ;  /* 0x00003000600d7810 */ /* 0x000fc40007f7e0ff */
[C---:B------:R-:W-:Y:S02]  /*b7a0*/  IADD3 R11, P4, R96.reuse, 0x4000, RZ ;  /* 0x00004000600b7810 */ /* 0x040fe40007f9e0ff */
[C---:B------:R-:W-:Y:S02]  /*b7b0*/  IADD3 R9, P5, R96.reuse, 0x5000, RZ ;  /* 0x0000500060097810 */ /* 0x040fe40007fbe0ff */
[----:B------:R-:W-:Y:S02]  /*b7c0*/  IADD3 R7, P6, R96, 0x6000, RZ ;  /* 0x0000600060077810 */ /* 0x000fe40007fde0ff */
[----:B------:R-:W-:Y:S02]  /*b7d0*/  SHF.R.U64 R14, R14, 0x3, RZ ;  /* 0x000000030e0e7819 */ /* 0x000fe400000012ff */
[----:B------:R-:W-:Y:S02]  /*b7e0*/  LOP3.LUT R104, R5, R10, RZ, 0x3c, !PT ;  /* 0x0000000a05687212 */ /* 0x000fe400078e3cff */
[----:B------:R-:W-:-:S02]  /*b7f0*/  LOP3.LUT R92, R3, R8, RZ, 0x3c, !PT ;  /* 0x00000008035c7212 */ /* 0x000fc400078e3cff */
[----:B----4-:R-:W-:Y:S02]  /*b800*/  LOP3.LUT R12, R13, 0x380, RZ, 0xc0, !PT ;  /* 0x000003800d0c7812 */ /* 0x010fe400078ec0ff */
[----:B------:R-:W-:Y:S02]  /*b810*/  LOP3.LUT R10, R11, 0x380, RZ, 0xc0, !PT ;  /* 0x000003800b0a7812 */ /* 0x000fe400078ec0ff */
[----:B------:R-:W-:Y:S02]  /*b820*/  LOP3.LUT R8, R9, 0x380, RZ, 0xc0, !PT ;  /* 0x0000038009087812 */ /* 0x000fe400078ec0ff */
[----:B------:R-:W-:Y:S02]  /*b830*/  LOP3.LUT R6, R7, 0x380, RZ, 0xc0, !PT ;  /* 0x0000038007067812 */ /* 0x000fe400078ec0ff */
[----:B------:R-:W-:Y:S02]  /*b840*/  LOP3.LUT R89, R96, 0x380, RZ, 0xc0, !PT ;  /* 0x0000038060597812 */ /* 0x000fe400078ec0ff */
[----:B------:R-:W-:Y:S01]  /*b850*/  LOP3.LUT R14, R14, R15, RZ, 0x3c, !PT ;  /* 0x0000000f0e0e7212 */ /* 0x000fe200078e3cff */
[----:B------:R-:W-:Y:S01]  /*b860*/  IMAD.X R15, RZ, RZ, R97, P0 ;  /* 0x000000ffff0f7224 */ /* 0x000fe200000e0661 */
[----:B------:R-:W-:-:S02]  /*b870*/  MOV R112, R112 ;  /* 0x0000007000707202 */ /* 0x000fc40000000f00 */
[----:B------:R-:W-:Y:S01]  /*b880*/  IADD3 R4, P0, R96, 0x7000, RZ ;  /* 0x0000700060047810 */ /* 0x000fe20007f1e0ff */
[----:B------:R-:W1:Y:S01]  /*b890*/  @P2 LDC R113, c[0x0][0xbf0] ;  /* 0x0002fc00ff712b82 */ /* 0x000e620000000800 */
[----:B------:R-:W-:Y:S02]  /*b8a0*/  SHF.R.U64 R12, R12, 0x3, RZ ;  /* 0x000000030c0c7819 */ /* 0x000fe400000012ff */
[----:B------:R-:W-:Y:S01]  /*b8b0*/  SHF.R.U64 R10, R10, 0x3, RZ ;  /* 0x000000030a0a7819 */ /* 0x000fe200000012ff */
[----:B------:R-:W-:Y:S01]  /*b8c0*/  IMAD.X R5, RZ, RZ, R97, P0 ;  /* 0x000000ffff057224 */ /* 0x000fe200000e0661 */
[----:B------:R-:W-:Y:S02]  /*b8d0*/  SHF.R.U64 R8, R8, 0x3, RZ ;  /* 0x0000000308087819 */ /* 0x000fe400000012ff */
[----:B------:R-:W-:Y:S02]  /*b8e0*/  SHF.R.U64 R6, R6, 0x3, RZ ;  /* 0x0000000306067819 */ /* 0x000fe400000012ff */
[----:B------:R-:W-:-:S02]  /*b8f0*/  SHF.R.U64 R89, R89, 0x3, RZ ;  /* 0x0000000359597819 */ /* 0x000fc400000012ff */
[----:B------:R-:W-:Y:S02]  /*b900*/  LOP3.LUT R3, R4, 0x380, RZ, 0xc0, !PT ;  /* 0x0000038004037812 */ /* 0x000fe400078ec0ff */
[----:B------:R-:W-:Y:S01]  /*b910*/  LOP3.LUT R12, R12, R13, RZ, 0x3c, !PT ;  /* 0x0000000d0c0c7212 */ /* 0x000fe200078e3cff */
[--C-:B------:R-:W-:Y:S01]  /*b920*/  IMAD.X R13, RZ, RZ, R97.reuse, P3 ;  /* 0x000000ffff0d7224 */ /* 0x100fe200018e0661 */
[----:B------:R-:W-:Y:S01]  /*b930*/  LOP3.LUT R10, R10, R11, RZ, 0x3c, !PT ;  /* 0x0000000b0a0a7212 */ /* 0x000fe200078e3cff */
[--C-:B------:R-:W-:Y:S01]  /*b940*/  IMAD.X R11, RZ, RZ, R97.reuse, P4 ;  /* 0x000000ffff0b7224 */ /* 0x100fe200020e0661 */
[----:B------:R-:W-:Y:S01]  /*b950*/  LOP3.LUT R8, R8, R9, RZ, 0x3c, !PT ;  /* 0x0000000908087212 */ /* 0x000fe200078e3cff */
[--C-:B------:R-:W-:Y:S01]  /*b960*/  IMAD.X R9, RZ, RZ, R97.reuse, P5 ;  /* 0x000000ffff097224 */ /* 0x100fe200028e0661 */
[----:B------:R-:W-:Y:S01]  /*b970*/  LOP3.LUT R6, R6, R7, RZ, 0x3c, !PT ;  /* 0x0000000706067212 */ /* 0x000fe200078e3cff */
[----:B------:R-:W-:Y:S02]  /*b980*/  WARPGROUP.DEPBAR.LE gsb0, 0x0 ;  /* 0x00008000000079c5 */ /* 0x000fe40000010000 */
[----:B------:R-:W-:Y:S01]  /*b990*/  WARPGROUP.ARRIVE ;  /* 0x00000000000079c5 */ /* 0x000fe20000000000 */
[----:B------:R-:W-:Y:S01]  /*b9a0*/  LOP3.LUT R88, R89, R96, RZ, 0x3c, !PT ;  /* 0x0000006059587212 */ /* 0x000fe200078e3cff */
[--C-:B------:R-:W-:Y:S01]  /*b9b0*/  IMAD.X R7, RZ, RZ, R97.reuse, P6 ;  /* 0x000000ffff077224 */ /* 0x100fe200030e0661 */
[----:B------:R-:W-:Y:S01]  /*b9c0*/  SHF.R.U64 R3, R3, 0x3, RZ ;  /* 0x0000000303037819 */ /* 0x000fe200000012ff */
[----:B------:R-:W-:Y:S01]  /*b9d0*/  IMAD.MOV.U32 R89, RZ, RZ, R97 ;  /* 0x000000ffff597224 */ /* 0x000fe200078e0061 */
[----:B------:R-:W-:Y:S01]  /*b9e0*/  MOV R97, R104 ;  /* 0x0000006800617202 */ /* 0x000fe20000000f00 */
[----:B------:R-:W-:Y:S01]  /*b9f0*/  HGMMA.64x128x16.F32.BF16 R24, R212, gdesc[UR8].tnspB, R24, gsb0 ;  /* 0x41e00008d4187df0 */ /* 0x000fe20008001818 */
[----:B------:R-:W-:Y:S01]  /*ba00*/  ULDC UR10, c[0x0][0xc44] ;  /* 0x00031100000a7ab9 */ /* 0x000fe20000000800 */
[----:B------:R-:W-:Y:S01]  /*ba10*/  MOV R105, R102 ;  /* 0x0000006600697202 */ /* 0x000fe20000000f00 */
[----:B------:R-:W-:Y:S01]  /*ba20*/  UIMAD UR10, UR10, UR4, UR13 ;  /* 0x000000040a0a72a4 */ /* 0x000fe2000f8e020d */
[----:B------:R-:W-:-:S02]  /*ba30*/  MOV R103, R92 ;  /* 0x0000005c00677202 */ /* 0x000fc40000000f00 */
[----:B------:R-:W3:Y:S01]  /*ba40*/  LDC.64 R92, c[0x0][0xb98] ;  /* 0x0002e600ff5c7b82 */ /* 0x000ee20000000a00 */
[----:B------:R-:W-:Y:S01]  /*ba50*/  USHF.R.S32.HI UR11, URZ, 0x1f, UR10 ;  /* 0x0000001f3f0b7899 */ /* 0x000fe2000801140a */
[----:B------:R-:W-:Y:S02]  /*ba60*/  LOP3.LUT R4, R3, R4, RZ, 0x3c, !PT ;  /* 0x0000000403047212 */ /* 0x000fe400078e3cff */
[----:B------:R-:W-:Y:S01]  /*ba70*/  MOV R3, R108 ;  /* 0x0000006c00037202 */ /* 0x000fe20000000f00 */
[----:B------:R-:W-:Y:S01]  /*ba80*/  IMAD.U32 R108, RZ, RZ, UR8 ;  /* 0x00000008ff6c7e24 */ /* 0x000fe2000f8e00ff */
[----:B------:R-:W-:Y:S01]  /*ba90*/  MOV R106, R106 ;  /* 0x0000006a006a7202 */ /* 0x000fe20000000f00 */
[----:B------:R-:W-:Y:S01]  /*baa0*/  IMAD R107, R16, 0x80, R228 ;  /* 0x00000080106b7824 */ /* 0x000fe200078e02e4 */
[----:B------:R-:W-:Y:S01]  /*bab0*/  MOV R100, R100 ;  /* 0x0000006400647202 */ /* 0x000fe20000000f00 */
[----:B------:R-:W-:Y:S01]  /*bac0*/  @!P1 VIADD R104, R108, 0x34860 ;  /* 0x000348606c689836 */ /* 0x000fe20000000000 */
[----:B------:R-:W-:Y:S01]  /*bad0*/  MOV R96, R110 ;  /* 0x0000006e00607202 */ /* 0x000fe20000000f00 */
[----:B0-----:R-:W-:Y:S01]  /*bae0*/  @P2 IMAD.HI.U32 R102, R107, R114, RZ ;  /* 0x000000726b662227 */ /* 0x001fe200078e00ff */
[----:B------:R-:W-:-:S02]  /*baf0*/  ULDC.64 UR8, c[0x0][0xae8] ;  /* 0x0002ba0000087ab9 */ /* 0x000fc40000000a00 */
[----:B------:R-:W-:Y:S01]  /*bb00*/  @!P1 PRMT R104, RZ, 0x654, R104 ;  /* 0x00000654ff689816 */ /* 0x000fe20000000068 */
[----:B------:R-:W-:Y:S01]  /*bb10*/  IMAD.MOV.U32 R101, RZ, RZ, R107 ;  /* 0x000000ffff657224 */ /* 0x000fe200078e006b */
[----:B-1----:R-:W-:Y:S01]  /*bb20*/  @P2 SHF.R.U32.HI R101, RZ, R113, R102 ;  /* 0x00000071ff652219 */ /* 0x002fe20000011666 */
[----:B------:R-:W-:Y:S02]  /*bb30*/  WARPGROUP.DEPBAR.LE gsb0, 0x0 ;  /* 0x00008000000079c5 */ /* 0x000fe40000010000 */
[----:B------:R-:W-:-:S06]  /*bb40*/  WARPGROUP.ARRIVE ;  /* 0x00000000000079c5 */ /* 0x000fcc0000000000 */
[----:B------:R-:W-:Y:S01]  /*bb50*/  HGMMA.64x128x16.F32.BF16 R24, R216, gdesc[UR4].tnspB, R24, gsb0 ;  /* 0x41e00004d8187df0 */ /* 0x000fe20008001818 */
[----:B------:R-:W-:Y:S02]  /*bb60*/  ULDC.64 UR6, c[0x0][0xb90] ;  /* 0x0002e40000067ab9 */ /* 0x000fe40000000a00 */
[----:B------:R-:W-:Y:S02]  /*bb70*/  UIMAD.WIDE.U32 UR4, UR10, UR6, URZ ;  /* 0x000000060a0472a5 */ /* 0x000fe4000f8e003f */
[----:B------:R-:W-:-:S04]  /*bb80*/  UIMAD UR6, UR11, UR6, URZ ;  /* 0x000000060b0672a4 */ /* 0x000fc8000f8e023f */
[----:B------:R-:W-:Y:S01]  /*bb90*/  UIMAD UR6, UR10, UR7, UR6 ;  /* 0x000000070a0672a4 */ /* 0x000fe2000f8e0206 */
[----:B------:R-:W-:Y:S01]  /*bba0*/  IMAD.U32 R90, RZ, RZ, UR4 ;  /* 0x00000004ff5a7e24 */ /* 0x000fe2000f8e00ff */
[----:B------:R-:W-:Y:S01]  /*bbb0*/  USHF.R.S32.HI UR7, URZ, 0x1f, UR12 ;  /* 0x0000001f3f077899 */ /* 0x000fe2000801140c */
[----:B------:R-:W-:Y:S01]  /*bbc0*/  IMAD.U32 R91, RZ, RZ, UR5 ;  /* 0x00000005ff5b7e24 */ /* 0x000fe2000f8e00ff */
[----:B------:R-:W-:-:S06]  /*bbd0*/  UIADD3 UR4, UR5, UR6, URZ ;  /* 0x0000000605047290 */ /* 0x000fcc000fffe03f */
[----:B------:R-:W-:Y:S01]  /*bbe0*/  IMAD.U32 R91, RZ, RZ, UR4 ;  /* 0x00000004ff5b7e24 */ /* 0x000fe2000f8e00ff */
[----:B------:R-:W-:Y:S01]  /*bbf0*/  ULDC.64 UR4, c[0x0][0xb88] ;  /* 0x0002e20000047ab9 */ /* 0x000fe20000000a00 */
[----:B---3--:R-:W-:Y:S01]  /*bc00*/  IMAD.WIDE.U32 R90, R92, UR12, R90 ;  /* 0x0000000c5c5a7c25 */ /* 0x008fe2000f8e005a */
[----:B------:R-:W-:-:S04]  /*bc10*/  UIMAD UR6, UR11, UR8, URZ ;  /* 0x000000080b0672a4 */ /* 0x000fc8000f8e023f */
[----:B------:R-:W-:Y:S02]  /*bc20*/  UIMAD UR6, UR10, UR9, UR6 ;  /* 0x000000090a0672a4 */ /* 0x000fe4000f8e0206 */
[----:B------:R-:W-:Y:S02]  /*bc30*/  UIADD3 UR60, UR60, 0x1, URZ ;  /* 0x000000013c3c7890 */ /* 0x000fe4000fffe03f */
[----:B------:R-:W-:Y:S02]  /*bc40*/  UIADD3 UR61, UR61, 0x34820, URZ ;  /* 0x000348203d3d7890 */ /* 0x000fe4000fffe03f */
[----:B------:R-:W-:Y:S01]  /*bc50*/  UISETP.NE.AND UP0, UPT, UR60, 0x2, UPT ;  /* 0x000000023c00788c */ /* 0x000fe2000bf05270 */
        /* <DEDUP_REMOVED lines=34> */
[----:B------:R-:W-:-:S02]  /*be80*/  IMAD.MOV R99, RZ, RZ, -R101 ;  /* 0x000000ffff637224 */ /* 0x000fc400078e0a65 */
[-C--:B------:R-:W-:Y:S01]  /*be90*/  FMUL.FTZ R27, R27, R98.reuse ;  /* 0x000000621b1b7220 */ /* 0x080fe20000410000 */
[----:B------:R-:W-:Y:S01]  /*bea0*/  FMUL.FTZ R26, R26, R98 ;  /* 0x000000621a1a7220 */ /* 0x000fe20000410000 */
[----:B------:R-:W-:Y:S01]  /*beb0*/  IMAD R36, R92, UR7, RZ ;  /* 0x000000075c247c24 */ /* 0x000fe2000f8e02ff */
[----:B------:R-:W-:Y:S01]  /*bec0*/  F2FP.BF16.F32.PACK_AB R24, R25, R24 ;  /* 0x000000181918723e */ /* 0x000fe200000010ff */
[----:B------:R-:W-:Y:S02]  /*bed0*/  IMAD R99, R0, R99, R107 ;  /* 0x0000006300637224 */ /* 0x000fe400078e026b */
[----:B------:R-:W-:Y:S01]  /*bee0*/  FMUL.FTZ R31, R31, R98 ;  /* 0x000000621f1f7220 */ /* 0x000fe20000410000 */
[----:B------:R-:W-:Y:S01]  /*bef0*/  F2FP.BF16.F32.PACK_AB R25, R27, R26 ;  /* 0x0000001a1b19723e */ /* 0x000fe200000010ff */
[----:B------:R-:W-:Y:S01]  /*bf00*/  FMUL.FTZ R30, R30, R98 ;  /* 0x000000621e1e7220 */ /* 0x000fe20000410000 */
[----:B------:R-:W-:Y:S01]  /*bf10*/  F2FP.BF16.F32.PACK_AB R26, R29, R28 ;  /* 0x0000001c1d1a723e */ /* 0x000fe200000010ff */
[----:B------:R-:W-:Y:S01]  /*bf20*/  IMAD R93, R93, UR12, R36 ;  /* 0x0000000c5d5d7c24 */ /* 0x000fe2000f8e0224 */
[----:B------:R-:W-:Y:S01]  /*bf30*/  F2FP.BF16.F32.PACK_AB R28, R33, R32 ;  /* 0x00000020211c723e */ /* 0x000fe200000010ff */
[-C--:B------:R-:W-:Y:S01]  /*bf40*/  FMUL.FTZ R39, R39, R98.reuse ;  /* 0x0000006227277220 */ /* 0x080fe20000410000 */
[----:B------:R-:W-:Y:S01]  /*bf50*/  SHF.R.S32.HI R32, RZ, 0x1f, R99 ;  /* 0x0000001fff207819 */ /* 0x000fe20000011463 */
[-C--:B------:R-:W-:Y:S01]  /*bf60*/  FMUL.FTZ R38, R38, R98.reuse ;  /* 0x0000006226267220 */ /* 0x080fe20000410000 */
[----:B------:R-:W-:Y:S01]  /*bf70*/  SHF.R.S32.HI R33, RZ, 0x1f, R101 ;  /* 0x0000001fff217819 */ /* 0x000fe20000011465 */
[----:B------:R-:W-:Y:S01]  /*bf80*/  FMUL.FTZ R35, R35, R98 ;  /* 0x0000006223237220 */ /* 0x000fe20000410000 */
[----:B------:R-:W-:Y:S01]  /*bf90*/  IADD3 R36, P0, R101, R90, RZ ;  /* 0x0000005a65247210 */ /* 0x000fe20007f1e0ff */
[----:B------:R-:W-:Y:S01]  /*bfa0*/  IMAD R32, R32, UR4, RZ ;  /* 0x0000000420207c24 */ /* 0x000fe2000f8e02ff */
[----:B------:R-:W-:Y:S01]  /*bfb0*/  F2FP.BF16.F32.PACK_AB R27, R31, R30 ;  /* 0x0000001e1f1b723e */ /* 0x000fe200000010ff */
[----:B------:R-:W-:Y:S01]  /*bfc0*/  BAR.SYNC.DEFER_BLOCKING 0x1, 0x100 ;  /* 0x0044000000007b1d */ /* 0x000fe20000010000 */
[----:B------:R-:W-:Y:S01]  /*bfd0*/  F2FP.BF16.F32.PACK_AB R30, R37, R102 ;  /* 0x00000066251e723e */ /* 0x000fe200000010ff */
[-C--:B------:R-:W-:Y:S01]  /*bfe0*/  FMUL.FTZ R34, R34, R98.reuse ;  /* 0x0000006222227220 */ /* 0x080fe20000410000 */
[----:B------:R-:W-:Y:S01]  /*bff0*/  IADD3.X R37, R33, R91, R93, P0, !PT ;  /* 0x0000005b21257210 */ /* 0x000fe200007fe45d */
[----:B------:R-:W-:Y:S01]  /*c000*/  FMUL.FTZ R43, R43, R98 ;  /* 0x000000622b2b7220 */ /* 0x000fe20000410000 */
[----:B------:R-:W-:Y:S01]  /*c010*/  F2FP.BF16.F32.PACK_AB R31, R39, R38 ;  /* 0x00000026271f723e */ /* 0x000fe200000010ff */
[----:B------:R-:W-:Y:S01]  /*c020*/  IMAD R39, R99, UR5, R32 ;  /* 0x0000000563277c24 */ /* 0x000fe2000f8e0220 */
[----:B------:R-:W-:Y:S01]  /*c030*/  F2FP.BF16.F32.PACK_AB R32, R41, R40 ;  /* 0x000000282920723e */ /* 0x000fe200000010ff */
[----:B------:R-:W-:Y:S01]  /*c040*/  IMAD.WIDE.U32 R36, R99, UR4, R36 ;  /* 0x0000000463247c25 */ /* 0x000fe2000f8e0024 */
[----:B------:R-:W-:-:S03]  /*c050*/  ULDC UR4, c[0x0][0xa88] ;  /* 0x0002a20000047ab9 */ /* 0x000fc60000000800 */
[-C--:B------:R-:W-:Y:S01]  /*c060*/  FMUL.FTZ R42, R42, R98.reuse ;  /* 0x000000622a2a7220 */ /* 0x080fe20000410000 */
[-C--:B------:R-:W-:Y:S01]  /*c070*/  FMUL.FTZ R47, R47, R98.reuse ;  /* 0x000000622f2f7220 */ /* 0x080fe20000410000 */
[----:B------:R-:W-:Y:S02]  /*c080*/  IMAD R41, R16, 0x80, R227 ;  /* 0x0000008010297824 */ /* 0x000fe400078e02e3 */
[-C--:B------:R-:W-:Y:S01]  /*c090*/  FMUL.FTZ R46, R46, R98.reuse ;  /* 0x000000622e2e7220 */ /* 0x080fe20000410000 */
[----:B------:R-:W-:Y:S01]  /*c0a0*/  IMAD R92, R0, UR4, RZ ;  /* 0x00000004005c7c24 */ /* 0x000fe2000f8e02ff */
[----:B------:R-:W-:Y:S01]  /*c0b0*/  ULDC.64 UR4, c[0x0][0xb50] ;  /* 0x0002d40000047ab9 */ /* 0x000fe20000000a00 */
[----:B------:R-:W-:Y:S01]  /*c0c0*/  LOP3.LUT P0, RZ, R222, 0x3, RZ, 0xc0, !PT ;  /* 0x00000003deff7812 */ /* 0x000fe2000780c0ff */
[-C--:B------:R-:W-:Y:S01]  /*c0d0*/  FMUL.FTZ R51, R51, R98.reuse ;  /* 0x0000006233337220 */ /* 0x080fe20000410000 */
[-C--:B------:R-:W-:Y:S01]  /*c0e0*/  FMUL.FTZ R50, R50, R98.reuse ;  /* 0x0000006232327220 */ /* 0x080fe20000410000 */
[-C--:B------:R-:W-:Y:S01]  /*c0f0*/  FMUL.FTZ R55, R55, R98.reuse ;  /* 0x0000006237377220 */ /* 0x080fe20000410000 */
[----:B------:R-:W-:Y:S01]  /*c100*/  FMUL.FTZ R54, R54, R98 ;  /* 0x0000006236367220 */ /* 0x000fe20000410000 */
[----:B------:R-:W-:Y:S01]  /*c110*/  F2FP.BF16.F32.PACK_AB R29, R35, R34 ;  /* 0x00000022231d723e */ /* 0x000fe200000010ff */
[-C--:B------:R-:W-:Y:S01]  /*c120*/  FMUL.FTZ R59, R59, R98.reuse ;  /* 0x000000623b3b7220 */ /* 0x080fe20000410000 */
[-C--:B------:R-:W-:Y:S01]  /*c130*/  FMUL.FTZ R58, R58, R98.reuse ;  /* 0x000000623a3a7220 */ /* 0x080fe20000410000 */
[----:B------:R1:W-:Y:S01]  /*c140*/  STSM.16.M88.4 [R112], R24 ;  /* 0x0000001870007844 */ /* 0x0003e20000000200 */
[-C--:B------:R-:W-:Y:S01]  /*c150*/  FMUL.FTZ R63, R63, R98.reuse ;  /* 0x000000623f3f7220 */ /* 0x080fe20000410000 */
[----:B------:R-:W-:Y:S01]  /*c160*/  FMUL.FTZ R62, R62, R98 ;  /* 0x000000623e3e7220 */ /* 0x000fe20000410000 */
[----:B------:R-:W-:Y:S01]  /*c170*/  F2FP.BF16.F32.PACK_AB R33, R43, R42 ;  /* 0x0000002a2b21723e */ /* 0x000fe200000010ff */
[----:B------:R-:W-:Y:S01]  /*c180*/  FMUL.FTZ R67, R67, R98 ;  /* 0x0000006243437220 */ /* 0x000fe20000410000 */
[----:B------:R-:W-:Y:S01]  /*c190*/  F2FP.BF16.F32.PACK_AB R34, R45, R44 ;  /* 0x0000002c2d22723e */ /* 0x000fe200000010ff */
[----:B------:R-:W-:Y:S01]  /*c1a0*/  FMUL.FTZ R66, R66, R98 ;  /* 0x0000006242427220 */ /* 0x000fe20000410000 */
[----:B------:R-:W-:Y:S01]  /*c1b0*/  F2FP.BF16.F32.PACK_AB R35, R47, R46 ;  /* 0x0000002e2f23723e */ /* 0x000fe200000010ff */
        /* <DEDUP_REMOVED lines=8> */
[C---:B-1----:R-:W-:Y:S01]  /*c240*/  VIADD R25, R41.reuse, 0x8 ;  /* 0x0000000829197836 */ /* 0x042fe20000000000 */
[----:B------:R-:W-:Y:S01]  /*c250*/  ISETP.GE.OR P1, PT, R41, R92, P0 ;  /* 0x0000005c2900720c */ /* 0x000fe20000726670 */
[----:B------:R-:W-:Y:S01]  /*c260*/  IMAD.IADD R27, R37, 0x1, R39 ;  /* 0x00000001251b7824 */ /* 0x000fe200078e0227 */
[----:B------:R-:W-:Y:S01]  /*c270*/  LEA R37, P3, R36, UR4, 0x2 ;  /* 0x0000000424257c11 */ /* 0x000fe2000f8610ff */
[-C--:B------:R-:W-:Y:S01]  /*c280*/  FMUL.FTZ R87, R87, R98.reuse ;  /* 0x0000006257577220 */ /* 0x080fe20000410000 */
[----:B------:R-:W-:Y:S01]  /*c290*/  FMUL.FTZ R86, R86, R98 ;  /* 0x0000006256567220 */ /* 0x000fe20000410000 */
[----:B------:R-:W-:Y:S01]  /*c2a0*/  ISETP.GE.OR P0, PT, R25, R92, P0 ;  /* 0x0000005c1900720c */ /* 0x000fe20000706670 */
[----:B------:R1:W-:Y:S01]  /*c2b0*/  STSM.16.M88.4 [R105], R28 ;  /* 0x0000001c69007844 */ /* 0x0003e20000000200 */
[----:B------:R-:W-:-:S02]  /*c2c0*/  LEA.HI.X R36, R36, UR5, R27, 0x2, P3 ;  /* 0x0000000524247c11 */ /* 0x000fc400098f141b */
[----:B------:R-:W-:Y:S01]  /*c2d0*/  F2FP.BF16.F32.PACK_AB R24, R49, R48 ;  /* 0x000000303118723e */ /* 0x000fe200000010ff */
[----:B------:R2:W-:Y:S01]  /*c2e0*/  STSM.16.M88.4 [R103], R32 ;  /* 0x0000002067007844 */ /* 0x0005e20000000200 */
[----:B------:R-:W-:Y:S02]  /*c2f0*/  F2FP.BF16.F32.PACK_AB R25, R51, R50 ;  /* 0x000000323319723e */ /* 0x000fe400000010ff */
[----:B------:R-:W-:Y:S02]  /*c300*/  F2FP.BF16.F32.PACK_AB R26, R53, R52 ;  /* 0x00000034351a723e */ /* 0x000fe400000010ff */
[----:B------:R-:W-:Y:S01]  /*c310*/  F2FP.BF16.F32.PACK_AB R27, R55, R54 ;  /* 0x00000036371b723e */ /* 0x000fe200000010ff */
[----:B------:R-:W-:Y:S01]  /*c320*/  SHFL.IDX PT, R52, R37, RZ, 0x1c1f ;  /* 0x001c1fff25347589 */ /* 0x000fe200000e0000 */
[----:B------:R-:W-:Y:S02]  /*c330*/  F2FP.BF16.F32.PACK_AB R72, R73, R72 ;  /* 0x000000484948723e */ /* 0x000fe400000010ff */
[----:B------:R-:W-:Y:S01]  /*c340*/  F2FP.BF16.F32.PACK_AB R73, R75, R74 ;  /* 0x0000004a4b49723e */ /* 0x000fe200000010ff */
[----:B------:R-:W-:Y:S01]  /*c350*/  STSM.16.M88.4 [R100], R24 ;  /* 0x0000001864007844 */ /* 0x000fe20000000200 */
[----:B------:R-:W-:-:S02]  /*c360*/  F2FP.BF16.F32.PACK_AB R80, R81, R80 ;  /* 0x000000505150723e */ /* 0x000fc400000010ff */
[----:B-1----:R-:W-:Y:S01]  /*c370*/  F2FP.BF16.F32.PACK_AB R28, R57, R56 ;  /* 0x00000038391c723e */ /* 0x002fe200000010ff */
[----:B------:R-:W1:Y:S01]  /*c380*/  SHFL.IDX PT, R53, R36, RZ, 0x1c1f ;  /* 0x001c1fff24357589 */ /* 0x000e6200000e0000 */
[----:B------:R-:W-:Y:S01]  /*c390*/  F2FP.BF16.F32.PACK_AB R29, R59, R58 ;  /* 0x0000003a3b1d723e */ /* 0x000fe200000010ff */
[----:B------:R-:W3:Y:S01]  /*c3a0*/  @P2 LDC R57, c[0x0][0xbec] ;  /* 0x0002fb00ff392b82 */ /* 0x000ee20000000800 */
[----:B------:R-:W-:Y:S01]  /*c3b0*/  F2FP.BF16.F32.PACK_AB R30, R61, R60 ;  /* 0x0000003c3d1e723e */ /* 0x000fe200000010ff */
[----:B------:R-:W-:Y:S01]  /*c3c0*/  SHFL.IDX PT, R54, R37, 0x1, 0x1c1f ;  /* 0x003c1f0025367f89 */ /* 0x000fe200000e0000 */
[----:B------:R-:W-:Y:S02]  /*c3d0*/  F2FP.BF16.F32.PACK_AB R31, R63, R62 ;  /* 0x0000003e3f1f723e */ /* 0x000fe400000010ff */
[----:B--2---:R-:W-:Y:S01]  /*c3e0*/  F2FP.BF16.F32.PACK_AB R32, R65, R64 ;  /* 0x000000404120723e */ /* 0x004fe200000010ff */
[----:B------:R-:W2:Y:S01]  /*c3f0*/  SHFL.IDX PT, R55, R36, 0x1, 0x1c1f ;  /* 0x003c1f0024377f89 */ /* 0x000ea200000e0000 */
[----:B------:R-:W-:Y:S01]  /*c400*/  F2FP.BF16.F32.PACK_AB R33, R67, R66 ;  /* 0x000000424321723e */ /* 0x000fe200000010ff */
[----:B------:R-:W4:Y:S01]  /*c410*/  @P2 LDC R59, c[0x0][0xbf0] ;  /* 0x0002fc00ff3b2b82 */ /* 0x000f220000000800 */
[----:B------:R-:W-:Y:S01]  /*c420*/  F2FP.BF16.F32.PACK_AB R34, R69, R68 ;  /* 0x000000444522723e */ /* 0x000fe200000010ff */
[----:B------:R-:W-:Y:S01]  /*c430*/  STSM.16.M88.4 [R106], R28 ;  /* 0x0000001c6a007844 */ /* 0x000fe20000000200 */
[----:B------:R-:W-:-:S02]  /*c440*/  F2FP.BF16.F32.PACK_AB R35, R71, R70 ;  /* 0x000000464723723e */ /* 0x000fc400000010ff */
[----:B------:R-:W-:Y:S02]  /*c450*/  F2FP.BF16.F32.PACK_AB R74, R77, R76 ;  /* 0x0000004c4d4a723e */ /* 0x000fe400000010ff */
[----:B------:R-:W-:Y:S01]  /*c460*/  F2FP.BF16.F32.PACK_AB R75, R79, R78 ;  /* 0x0000004e4f4b723e */ /* 0x000fe200000010ff */
[----:B------:R-:W-:Y:S01]  /*c470*/  STSM.16.M88.4 [R97], R32 ;  /* 0x0000002061007844 */ /* 0x000fe20000000200 */
[----:B------:R-:W-:Y:S02]  /*c480*/  F2FP.BF16.F32.PACK_AB R81, R83, R82 ;  /* 0x000000525351723e */ /* 0x000fe400000010ff */
[----:B------:R-:W-:Y:S01]  /*c490*/  F2FP.BF16.F32.PACK_AB R82, R85, R84 ;  /* 0x000000545552723e */ /* 0x000fe200000010ff */
[----:B------:R-:W-:Y:S01]  /*c4a0*/  STSM.16.M88.4 [R96], R72 ;  /* 0x0000004860007844 */ /* 0x000fe20000000200 */
[----:B------:R-:W-:-:S05]  /*c4b0*/  F2FP.BF16.F32.PACK_AB R83, R87, R86 ;  /* 0x000000565753723e */ /* 0x000fca00000010ff */
[----:B------:R0:W-:Y:S01]  /*c4c0*/  STSM.16.M88.4 [R3], R80 ;  /* 0x0000005003007844 */ /* 0x0001e20000000200 */
[----:B------:R-:W-:Y:S01]  /*c4d0*/  BAR.SYNC.DEFER_BLOCKING 0x1, 0x100 ;  /* 0x0044000000007b1d */ /* 0x000fe20000010000 */
[----:B------:R-:W-:Y:S01]  /*c4e0*/  UIMAD.WIDE.U32 UR4, UR10, UR8, URZ ;  /* 0x000000080a0472a5 */ /* 0x000fe2000f8e003f */
[----:B0-----:R-:W-:-:S04]  /*c4f0*/  IMAD R3, R22, 0x20, R221 ;  /* 0x0000002016037824 */ /* 0x001fc800078e02dd */
[----:B------:R-:W-:Y:S01]  /*c500*/  ULDC.64 UR8, c[0x0][0xaf0] ;  /* 0x0002bc0000087ab9 */ /* 0x000fe20000000a00 */
[----:B-1----:R0:W-:Y:S04]  /*c510*/  @!P1 ST.E desc[UR14][R52.64], R95 ;  /* 0x0000005f34009985 */ /* 0x0021e8000c10190e */
[----:B--2---:R1:W-:Y:S04]  /*c520*/  @!P0 ST.E desc[UR14][R54.64], R94 ;  /* 0x0000005e36008985 */ /* 0x0043e8000c10190e */
[----:B------:R2:W5:Y:S01]  /*c530*/  LD.E.128 R24, desc[UR14][R12.64] ;  /* 0x0000000e0c187980 */ /* 0x000562000c101d00 */
[----:B0-----:R-:W0:Y:S03]  /*c540*/  LDC.64 R52, c[0x0][0xae0] ;  /* 0x0002b800ff347b82 */ /* 0x001e260000000a00 */
[----:B------:R3:W5:Y:S01]  /*c550*/  LD.E.128 R28, desc[UR14][R4.64] ;  /* 0x0000000e041c7980 */ /* 0x000762000c101d00 */
[----:B------:R-:W-:-:S03]  /*c560*/  UIADD3 UR5, UR5, UR6, URZ ;  /* 0x0000000605057290 */ /* 0x000fc6000fffe03f */
[----:B------:R1:W5:Y:S01]  /*c570*/  LD.E.128 R32, desc[UR14][R6.64] ;  /* 0x0000000e06207980 */ /* 0x000362000c101d00 */
[----:B--2---:R-:W-:-:S03]  /*c580*/  IMAD R12, R16, 0x80, R3 ;  /* 0x00000080100c7824 */ /* 0x004fc600078e0203 */
[----:B------:R-:W5:Y:S01]  /*c590*/  LD.E.128 R88, desc[UR14][R88.64] ;  /* 0x0000000e58587980 */ /* 0x000f62000c101d00 */
[----:B---3--:R-:W-:Y:S01]  /*c5a0*/  @P2 IMAD.HI.U32 R4, R12, R57, RZ ;  /* 0x000000390c042227 */ /* 0x008fe200078e00ff */
[----:B------:R-:W-:Y:S02]  /*c5b0*/  UIMAD UR6, UR7, UR8, URZ ;  /* 0x00000008070672a4 */ /* 0x000fe4000f8e023f */
[----:B------:R-:W5:Y:S01]  /*c5c0*/  LD.E.128 R40, desc[UR14][R20.64] ;  /* 0x0000000e14287980 */ /* 0x000f62000c101d00 */
[----:B------:R-:W-:Y:S01]  /*c5d0*/  IMAD.MOV.U32 R3, RZ, RZ, R12 ;  /* 0x000000ffff037224 */ /* 0x000fe200078e000c */
[----:B----4-:R-:W-:Y:S01]  /*c5e0*/  @P2 SHF.R.U32.HI R3, RZ, R59, R4 ;  /* 0x0000003bff032219 */ /* 0x010fe20000011604 */
[----:B------:R-:W-:Y:S01]  /*c5f0*/  UIMAD UR6, UR12, UR9, UR6 ;  /* 0x000000090c0672a4 */ /* 0x000fe2000f8e0206 */
[----:B------:R-:W5:Y:S02]  /*c600*/  LD.E.128 R36, desc[UR14][R14.64] ;  /* 0x0000000e0e247980 */ /* 0x000f64000c101d00 */
[--C-:B------:R-:W-:Y:S01]  /*c610*/  SHF.R.S32.HI R5, RZ, 0x1f, R3.reuse ;  /* 0x0000001fff057819 */ /* 0x100fe20000011403 */
[----:B------:R-:W-:Y:S01]  /*c620*/  UIMAD.WIDE.U32 UR4, UR12, UR8, UR4 ;  /* 0x000000080c0472a5 */ /* 0x000fe2000f8e0004 */
[----:B-1----:R-:W-:Y:S01]  /*c630*/  IMAD.MOV R7, RZ, RZ, -R3 ;  /* 0x000000ffff077224 */ /* 0x002fe200078e0a03 */
[----:B------:R-:W-:Y:S01]  /*c640*/  R2UR UR9, R2 ;  /* 0x00000000020972ca */ /* 0x000fe200000e0000 */
[----:B------:R1:W5:Y:S01]  /*c650*/  LD.E.128 R48, desc[UR14][R10.64] ;  /* 0x0000000e0a307980 */ /* 0x000362000c101d00 */
[-C--:B0-----:R-:W-:Y:S01]  /*c660*/  IMAD R2, R5, R52.reuse, RZ ;  /* 0x0000003405027224 */ /* 0x081fe200078e02ff */
[----:B------:R-:W-:Y:S01]  /*c670*/  UIADD3 UR5, UR5, UR6, URZ ;  /* 0x0000000605057290 */ /* 0x000fe2000fffe03f */
[----:B------:R-:W-:Y:S01]  /*c680*/  IMAD R5, R0, R7, R12 ;  /* 0x0000000700057224 */ /* 0x000fe200078e020c */
[----:B------:R0:W5:Y:S01]  /*c690*/  LD.E.128 R44, desc[UR14][R8.64] ;  /* 0x0000000e082c7980 */ /* 0x000162000c101d00 */
[----:B------:R-:W-:Y:S01]  /*c6a0*/  IMAD R7, R3, R53, R2 ;  /* 0x0000003503077224 */ /* 0x000fe200078e0202 */
[----:B------:R-:W-:Y:S01]  /*c6b0*/  R2UR UR10, R23 ;  /* 0x00000000170a72ca */ /* 0x000fe200000e0000 */
[----:B------:R-:W-:Y:S01]  /*c6c0*/  ULDC.64 UR6, c[0x0][0xa80] ;  /* 0x0002a00000067ab9 */ /* 0x000fe20000000a00 */
[----:B------:R-:W-:Y:S01]  /*c6d0*/  @!PT LDS RZ, [RZ] ;  /* 0x00000000fffff984 */ /* 0x000fe20000000800 */
[----:B------:R-:W-:Y:S01]  /*c6e0*/  @!PT LDS RZ, [RZ] ;  /* 0x00000000fffff984 */ /* 0x000fe20000000800 */
[----:B------:R-:W-:Y:S01]  /*c6f0*/  @!PT LDS RZ, [RZ] ;  /* 0x00000000fffff984 */ /* 0x000fe20000000800 */
[----:B------:R-:W-:Y:S01]  /*c700*/  @!PT LDS RZ, [RZ] ;  /* 0x00000000fffff984 */ /* 0x000fe20000000800 */
[----:B------:R2:W-:Y:S06]  /*c710*/  MEMBAR.ALL.CTA ;  /* 0x0000000000007992 */ /* 0x0005ec0000008000 */
[----:B--2---:R-:W0:Y:S01]  /*c720*/  FENCE.VIEW.ASYNC.S ;  /* 0x00000000000073c6 */ /* 0x004e220000000000 */
[----:B------:R-:W-:Y:S01]  /*c730*/  SHF.R.S32.HI R0, RZ, 0x1f, R5 ;  /* 0x0000001fff007819 */ /* 0x000fe20000011405 */
[----:B------:R-:W-:Y:S01]  /*c740*/  IMAD.WIDE.U32 R2, R3, R52, UR4 ;  /* 0x0000000403027e25 */ /* 0x000fe2000f8e0034 */
[----:B------:R-:W-:-:S03]  /*c750*/  ULDC.64 UR4, c[0x0][0xad8] ;  /* 0x0002b60000047ab9 */ /* 0x000fc60000000a00 */
[----:B------:R-:W-:Y:S02]  /*c760*/  IMAD.IADD R3, R3, 0x1, R7 ;  /* 0x0000000103037824 */ /* 0x000fe400078e0207 */
[----:B------:R-:W-:Y:S02]  /*c770*/  IMAD R0, R0, UR4, RZ ;  /* 0x0000000400007c24 */ /* 0x000fe4000f8e02ff */
[----:B-1----:R-:W-:Y:S02]  /*c780*/  IMAD R11, R16, 0x80, R221 ;  /* 0x00000080100b7824 */ /* 0x002fe400078e02dd */
[C---:B------:R-:W-:Y:S02]  /*c790*/  IMAD R7, R5.reuse, UR5, R0 ;  /* 0x0000000505077c24 */ /* 0x040fe4000f8e0200 */
[----:B------:R-:W-:Y:S01]  /*c7a0*/  IMAD.WIDE.U32 R2, R5, UR4, R2 ;  /* 0x0000000405027c25 */ /* 0x000fe2000f8e0002 */
[----:B------:R-:W-:Y:S01]  /*c7b0*/  ISETP.GE.AND P1, PT, R11, R92, PT ;  /* 0x0000005c0b00720c */ /* 0x000fe20003f26270 */
[----:B------:R-:W-:-:S02]  /*c7c0*/  USEL UR5, URZ, 0x1, UP0 ;  /* 0x000000013f057887 */ /* 0x000fc40008000000 */
[----:B------:R-:W-:Y:S01]  /*c7d0*/  IMAD.IADD R3, R3, 0x1, R7 ;  /* 0x0000000103037824 */ /* 0x000fe200078e0207 */
[----:B------:R-:W-:Y:S01]  /*c7e0*/  UPRMT UR61, URZ, 0x654, UR61 ;  /* 0x000006543f3d7896 */ /* 0x000fe2000800003d */
[C---:B------:R-:W-:Y:S01]  /*c7f0*/  LEA R0, P2, R2.reuse, UR6, 0x1 ;  /* 0x0000000602007c11 */ /* 0x040fe2000f8408ff */
[----:B------:R-:W-:Y:S01]  /*c800*/  VIADD R5, R11, 0x20 ;  /* 0x000000200b057836 */ /* 0x000fe20000000000 */
[----:B------:R-:W-:Y:S01]  /*c810*/  ULDC UR4, c[0x0][0xc] ;  /* 0x0000030000047ab9 */ /* 0x000fe20000000800 */
[----:B------:R-:W-:Y:S01]  /*c820*/  ULOP3.LUT UR9, UR9, UR5, URZ, 0x3c, !UPT ;  /* 0x0000000509097292 */ /* 0x000fe2000f8e3c3f */
[----:B------:R-:W-:Y:S01]  /*c830*/  LEA.HI.X R10, R2, UR7, R3, 0x1, P2 ;  /* 0x00000007020a7c11 */ /* 0x000fe200090f0c03 */
[----:B------:R-:W-:Y:S01]  /*c840*/  UIADD3 UR10, UR4, UR10, URZ ;  /* 0x0000000a040a7290 */ /* 0x000fe2000fffe03f */
[-C--:B------:R-:W-:Y:S01]  /*c850*/  ISETP.GE.AND P3, PT, R5, R92.reuse, PT ;  /* 0x0000005c0500720c */ /* 0x080fe20003f66270 */
[----:B------:R-:W-:Y:S01]  /*c860*/  VIADD R5, R11, 0x40 ;  /* 0x000000400b057836 */ /* 0x000fe20000000000 */
[----:B------:R-:W-:Y:S01]  /*c870*/  USEL UR60, UR60, URZ, UP0 ;  /* 0x0000003f3c3c7287 */ /* 0x000fe20008000000 */
[----:B0-----:R0:W1:Y:S01]  /*c880*/  SHFL.IDX PT, R8, R0, RZ, 0x181f ;  /* 0x00181fff00087589 */ /* 0x00106200000e0000 */
[----:B------:R-:W-:Y:S01]  /*c890*/  IMAD.U32 R2, RZ, RZ, UR9 ;  /* 0x00000009ff027e24 */ /* 0x000fe2000f8e00ff */
[----:B------:R-:W-:Y:S01]  /*c8a0*/  SYNCS.ARRIVE.TRANS64.RED.A1T0 RZ, [UR61], RZ ;  /* 0x000000ffffff79a7 */ /* 0x000fe2000810043d */
[----:B------:R-:W-:Y:S01]  /*c8b0*/  IMAD.U32 R23, RZ, RZ, UR10 ;  /* 0x0000000aff177e24 */ /* 0x000fe2000f8e00ff */
[----:B------:R0:W2:Y:S01]  /*c8c0*/  SHFL.IDX PT, R9, R10, RZ, 0x181f ;  /* 0x00181fff0a097589 */ /* 0x0000a200000e0000 */
[----:B------:R-:W-:Y:S01]  /*c8d0*/  BSSY B0, `(.L_x_6716) ;  /* 0x000000c000007945 */ /* 0x000fe20003800000 */
[----:B------:R-:W-:-:S03]  /*c8e0*/  ISETP.GE.AND P0, PT, R5, R92, PT ;  /* 0x0000005c0500720c */ /* 0x000fc60003f06270 */
[----:B------:R-:W-:Y:S10]  /*c8f0*/  @P1 BRA `(.L_x_6717) ;  /* 0x0000000000241947 */ /* 0x000ff40003800000 */
[----:B------:R-:W-:Y:S01]  /*c900*/  ULDC UR4, c[0x0][0xac8] ;  /* 0x0002b20000047ab9 */ /* 0x000fe20000000800 */
[----:B------:R-:W-:Y:S01]  /*c910*/  ULDC.64 UR6, c[0x0][0x208] ;  /* 0x0000820000067ab9 */ /* 0x000fe20000000a00 */
[----:B------:R-:W-:Y:S02]  /*c920*/  ISETP.GE.AND P2, PT, R19, UR4, PT ;  /* 0x0000000413007c0c */ /* 0x000fe4000bf46270 */
[----:B------:R-:W-:-:S11]  /*c930*/  ISETP.GE.AND P1, PT, R18, UR4, PT ;  /* 0x0000000412007c0c */ /* 0x000fd6000bf26270 */
[C---:B-1----:R-:W-:Y:S02]  /*c940*/  @!P2 LEA R6, P4, R19.reuse, R8, 0x1 ;  /* 0x000000081306a211 */ /* 0x042fe400078808ff */
[----:B--2---:R-:W-:Y:S02]  /*c950*/  @!P1 IMAD.WIDE R4, R18, 0x2, R8 ;  /* 0x0000000212049825 */ /* 0x004fe400078e0208 */
[----:B------:R-:W-:-:S03]  /*c960*/  @!P2 LEA.HI.X R7, R19, R9, R231, 0x1, P4 ;  /* 0x000000091307a211 */ /* 0x000fc600020f0ce7 */
[----:B-----5:R3:W-:Y:S04]  /*c970*/  @!P1 ST.E.128 desc[UR6][R4.64], R88 ;  /* 0x0000005804009985 */ /* 0x0207e8000c101d06 */
[----:B------:R3:W-:Y:S02]  /*c980*/  @!P2 ST.E.128 desc[UR6][R6.64], R48 ;  /* 0x000000300600a985 */ /* 0x0007e4000c101d06 */
.L_x_6717:
[----:B------:R-:W-:Y:S05]  /*c990*/  BSYNC B0 ;  /* 0x0000000000007941 */ /* 0x000fea0003800000 */
.L_x_6716:
[----:B--2---:R2:W4:Y:S01]  /*c9a0*/  SHFL.IDX PT, R9, R10, 0x1, 0x181f ;  /* 0x00381f000a097f89 */ /* 0x00452200000e0000 */
[----:B------:R-:W-:Y:S03]  /*c9b0*/  BSSY B0, `(.L_x_6718) ;  /* 0x000000c000007945 */ /* 0x000fe60003800000 */
[----:B-1----:R2:W1:Y:S01]  /*c9c0*/  SHFL.IDX PT, R8, R0, 0x1, 0x181f ;  /* 0x00381f0000087f89 */ /* 0x00246200000e0000 */
[----:B------:R-:W-:Y:S05]  /*c9d0*/  @P3 BRA `(.L_x_6719) ;  /* 0x0000000000243947 */ /* 0x000fea0003800000 */
[----:B------:R-:W-:Y:S01]  /*c9e0*/  ULDC UR4, c[0x0][0xac8] ;  /* 0x0002b20000047ab9 */ /* 0x000fe20000000800 */
[----:B------:R-:W-:Y:S01]  /*c9f0*/  ULDC.64 UR6, c[0x0][0x208] ;  /* 0x0000820000067ab9 */ /* 0x000fe20000000a00 */
[----:B------:R-:W-:Y:S02]  /*ca00*/  ISETP.GE.AND P3, PT, R19, UR4, PT ;  /* 0x0000000413007c0c */ /* 0x000fe4000bf66270 */
[----:B------:R-:W-:-:S11]  /*ca10*/  ISETP.GE.AND P2, PT, R18, UR4, PT ;  /* 0x0000000412007c0c */ /* 0x000fd6000bf46270 */
[C---:B-1-3--:R-:W-:Y:S02]  /*ca20*/  @!P3 LEA R6, P1, R19.reuse, R8, 0x1 ;  /* 0x000000081306b211 */ /* 0x04afe400078208ff */
[----:B----4-:R-:W-:Y:S02]  /*ca30*/  @!P2 IMAD.WIDE R4, R18, 0x2, R8 ;  /* 0x000000021204a825 */ /* 0x010fe400078e0208 */
[----:B------:R-:W-:-:S03]  /*ca40*/  @!P3 LEA.HI.X R7, R19, R9, R231, 0x1, P1 ;  /* 0x000000091307b211 */ /* 0x000fc600008f0ce7 */
[----:B-----5:R1:W-:Y:S04]  /*ca50*/  @!P2 ST.E.128 desc[UR6][R4.64], R40 ;  /* 0x000000280400a985 */ /* 0x0203e8000c101d06 */
[----:B------:R1:W-:Y:S02]  /*ca60*/  @!P3 ST.E.128 desc[UR6][R6.64], R44 ;  /* 0x0000002c0600b985 */ /* 0x0003e4000c101d06 */
.L_x_6719:
[----:B------:R-:W-:Y:S05]  /*ca70*/  BSYNC B0 ;  /* 0x0000000000007941 */ /* 0x000fea0003800000 */
.L_x_6718:
[----:B----4-:R4:W0:Y:S01]  /*ca80*/  SHFL.IDX PT, R9, R10, 0x2, 0x181f ;  /* 0x00581f000a097f89 */ /* 0x01082200000e0000 */
        /* <DEDUP_REMOVED lines=8> */
[----:B0-----:R-:W-:Y:S02]  /*cb10*/  @!P1 IMAD.WIDE R4, R18, 0x2, R8 ;  /* 0x0000000212049825 */ /* 0x001fe400078e0208 */
[----:B------:R-:W-:-:S03]  /*cb20*/  @!P2 LEA.HI.X R7, R19, R9, R231, 0x1, P0 ;  /* 0x000000091307a211 */ /* 0x000fc600000f0ce7 */
[----:B-----5:R0:W-:Y:S04]  /*cb30*/  @!P1 ST.E.128 desc[UR6][R4.64], R36 ;  /* 0x0000002404009985 */ /* 0x0201e8000c101d06 */
[----:B------:R0:W-:Y:S02]  /*cb40*/  @!P2 ST.E.128 desc[UR6][R6.64], R32 ;  /* 0x000000200600a985 */ /* 0x0001e4000c101d06 */
.L_x_6721:
[----:B------:R-:W-:Y:S05]  /*cb50*/  BSYNC B0 ;  /* 0x0000000000007941 */ /* 0x000fea0003800000 */
.L_x_6720:
[----:B------:R-:W-:Y:S01]  /*cb60*/  VIADD R3, R11, 0x60 ;  /* 0x000000600b037836 */ /* 0x000fe20000000000 */
[----:B0-----:R0:W0:Y:S01]  /*cb70*/  SHFL.IDX PT, R9, R10, 0x3, 0x181f ;  /* 0x00781f000a097f89 */ /* 0x00102200000e0000 */
[----:B------:R-:W-:Y:S01]  /*cb80*/  BSSY B0, `(.L_x_6722) ;  /* 0x000000e000007945 */ /* 0x000fe20003800000 */
[----:B------:R-:W-:Y:S02]  /*cb90*/  VIADD R220, R220, 0x1 ;  /* 0x00000001dcdc7836 */ /* 0x000fe40000000000 */
[----:B------:R-:W-:Y:S01]  /*cba0*/  ISETP.GE.AND P0, PT, R3, R92, PT ;  /* 0x0000005c0300720c */ /* 0x000fe20003f06270 */
[----:B-1----:R1:W0:-:S12]  /*cbb0*/  SHFL.IDX PT, R8, R0, 0x3, 0x181f ;  /* 0x00781f0000087f89 */ /* 0x00221800000e0000 */
[----:B-1----:R-:W-:Y:S05]  /*cbc0*/  @P0 BRA `(.L_x_6723) ;  /* 0x0000000000240947 */ /* 0x002fea0003800000 */
[----:B------:R-:W-:Y:S01]  /*cbd0*/  ULDC UR4, c[0x0][0xac8] ;  /* 0x0002b20000047ab9 */ /* 0x000fe20000000800 */
[----:B------:R-:W-:Y:S01]  /*cbe0*/  ULDC.64 UR6, c[0x0][0x208] ;  /* 0x0000820000067ab9 */ /* 0x000fe20000000a00 */
[----:B------:R-:W-:Y:S02]  /*cbf0*/  ISETP.GE.AND P2, PT, R19, UR4, PT ;  /* 0x0000000413007c0c */ /* 0x000fe4000bf46270 */
[----:B------:R-:W-:-:S11]  /*cc00*/  ISETP.GE.AND P1, PT, R18, UR4, PT ;  /* 0x0000000412007c0c */ /* 0x000fd6000bf26270 */
[C---:B0--3--:R-:W-:Y:S02]  /*cc10*/  @!P2 LEA R6, P0, R19.reuse, R8, 0x1 ;  /* 0x000000081306a211 */ /* 0x049fe400078008ff */
[----:B------:R-:W-:Y:S02]  /*cc20*/  @!P1 IMAD.WIDE R4, R18, 0x2, R8 ;  /* 0x0000000212049825 */ /* 0x000fe400078e0208 */
[----:B------:R-:W-:-:S03]  /*cc30*/  @!P2 LEA.HI.X R7, R19, R9, R231, 0x1, P0 ;  /* 0x000000091307a211 */ /* 0x000fc600000f0ce7 */
[----:B-----5:R1:W-:Y:S04]  /*cc40*/  @!P1 ST.E.128 desc[UR6][R4.64], R24 ;  /* 0x0000001804009985 */ /* 0x0203e8000c101d06 */
[----:B------:R1:W-:Y:S02]  /*cc50*/  @!P2 ST.E.128 desc[UR6][R6.64], R28 ;  /* 0x0000001c0600a985 */ /* 0x0003e4000c101d06 */
.L_x_6723:
[----:B------:R-:W-:Y:S05]  /*cc60*/  BSYNC B0 ;  /* 0x0000000000007941 */ /* 0x000fea0003800000 */
.L_x_6722:
[----:B--2-4-:R-:W2:Y:S01]  /*cc70*/  LDC R0, c[0x0][0xc34] ;  /* 0x00030d00ff007b82 */ /* 0x014ea20000000800 */
[----:B------:R-:W-:-:S13]  /*cc80*/  R2UR UR4, R23 ;  /* 0x00000000170472ca */ /* 0x000fda00000e0000 */
[----:B--2---:R-:W-:-:S13]  /*cc90*/  ISETP.LE.AND P0, PT, R0, UR4, PT ;  /* 0x0000000400007c0c */ /* 0x004fda000bf03270 */
[----:B------:R-:W-:Y:S05]  /*cca0*/  @!P0 BRA `(.L_x_6724) ;  /* 0xffffff40003c8947 */ /* 0x000fea000383ffff */
[----:B------:R-:W-:Y:S05]  /*ccb0*/  EXIT ;  /* 0x000000000000794d */ /* 0x000fea0003800000 */
.L_x_6694:
[----:B------:R-:W-:-:S08]  /*ccc0*/  NOP ;  /* 0x0000000000007918 */ /* 0x000fd00000000000 */
[----:B--2---:R-:W0:-:S00]  /*ccd0*/  USETMAXREG.DEALLOC.CTAPOOL 0x18 ;  /* 0x00000018000079c8 */ /* 0x004e0000080e0500 */
        /* <DEDUP_REMOVED lines=28> */
[----:B------:R-:W-:Y:S04]  /*cea0*/  STL [R1+0x24], R3 ;  /* 0x0000240301007387 */ /* 0x000fe80000100800 */
[----:B------:R0:W-:Y:S04]  /*ceb0*/  STL [R1+0x4], R0 ;  /* 0x0000040001007387 */ /* 0x0001e80000100800 */
[----:B------:R1:W-:Y:S01]  /*cec0*/  STL [R1+0x2c], RZ ;  /* 0x00002cff01007387 */ /* 0x0003e20000100800 */
[----:B0-----:R-:W-:-:S07]  /*ced0*/  LOP3.LUT R0, R2, 0x40, RZ, 0xfc, !PT ;  /* 0x0000004002007812 */ /* 0x001fce00078efcff */
.L_x_6798:
[----:B------:R-:W2:Y:S01]  /*cee0*/  LDL R2, [R1+0x24] ;  /* 0x0000240001027983 */ /* 0x000ea20000100800 */
[----:B0-----:R-:W0:Y:S01]  /*cef0*/  LDC R0, c[0x0][0xc38] ;  /* 0x00030e00ff007b82 */ /* 0x001e220000000800 */
[----:B------:R-:W-:Y:S05]  /*cf00*/  YIELD ;  /* 0x0000000000007946 */ /* 0x000fea0003800000 */
[----:B------:R-:W-:Y:S02]  /*cf10*/  ULDC.64 UR4, c[0x0][0x418] ;  /* 0x0001060000047ab9 */ /* 0x000fe40000000a00 */
[----:B------:R-:W3:Y:S01]  /*cf20*/  LDC R16, c[0x0][0xc44] ;  /* 0x00031100ff107b82 */ /* 0x000ee20000000800 */
[----:B------:R-:W-:-:S03]  /*cf30*/  UISETP.NE.U32.AND UP0, UPT, UR4, URZ, UPT ;  /* 0x0000003f0400728c */ /* 0x000fc6000bf05070 */
[----:B------:R-:W-:Y:S01]  /*cf40*/  ULDC UR4, c[0x0][0x424] ;  /* 0x0001090000047ab9 */ /* 0x000fe20000000800 */
[----:B------:R-:W-:-:S04]  /*cf50*/  UISETP.NE.AND.EX UP0, UPT, UR5, URZ, UPT, UP0 ;  /* 0x0000003f0500728c */ /* 0x000fc8000bf05300 */
[----:B------:R-:W-:Y:S01]  /*cf60*/  USEL UR4, UR4, 0x1, UP0 ;  /* 0x0000000104047887 */ /* 0x000fe20008000000 */
[----:B0-----:R-:W-:Y:S02]  /*cf70*/  ISETP.NE.AND P0, PT, R0, 0x1, PT ;  /* 0x000000010000780c */ /* 0x001fe40003f05270 */
[----:B---3--:R-:W-:-:S11]  /*cf80*/  ISETP.NE.AND P1, PT, R16, 0x1, PT ;  /* 0x000000011000780c */ /* 0x008fd60003f25270 */
        /* <DEDUP_REMOVED lines=11> */
[----:B---3--:R-:W-:Y:S01]  /*d040*/  IMAD R2, R0, UR4, RZ ;  /* 0x0000000400027c24 */ /* 0x008fe2000f8e02ff */
[----:B------:R-:W-:-:S03]  /*d050*/  UIADD3 UR4, UR36, 0x1e400, URZ ;  /* 0x0001e40024047890 */ /* 0x000fc6000fffe03f */
[----:B------:R-:W-:Y:S01]  /*d060*/  IMAD.MOV R3, RZ, RZ, -R5 ;  /* 0x000000ffff037224 */ /* 0x000fe200078e0a05 */
[----:B------:R2:W-:Y:S01]  /*d070*/  STL [R1+0x14], R5 ;  /* 0x0000140501007387 */ /* 0x0005e20000100800 */
[----:B------:R-:W-:Y:S01]  /*d080*/  VIADD R0, R2, 0xaf ;  /* 0x000000af02007836 */ /* 0x000fe20000000000 */
[----:B------:R-:W-:Y:S01]  /*d090*/  ULOP3.LUT UP0, URZ, UR4, 0x3ff, URZ, 0xc0, !UPT ;  /* 0x000003ff043f7892 */ /* 0x000fe2000f80c03f */
[----:B------:R-:W-:Y:S01]  /*d0a0*/  IMAD R16, R16, R3, R4 ;  /* 0x0000000310107224 */ /* 0x000fe200078e0204 */
[----:B------:R2:W-:Y:S01]  /*d0b0*/  STL [R1+0x28], R2 ;  /* 0x0000280201007387 */ /* 0x0005e20000100800 */
[----:B------:R-:W-:-:S03]  /*d0c0*/  IMAD.HI R0, R0, 0x2e8ba2e9, RZ ;  /* 0x2e8ba2e900007827 */ /* 0x000fc600078e02ff */
[----:B------:R-:W-:Y:S02]  /*d0d0*/  PLOP3.LUT P0, PT, PT, PT, UP0, 0x80, 0x0 ;  /* 0x000000000000781c */ /* 0x000fe40003f0f008 */
[----:B------:R-:W-:-:S04]  /*d0e0*/  SHF.R.U32.HI R3, RZ, 0x1f, R0 ;  /* 0x0000001fff037819 */ /* 0x000fc80000011600 */
[----:B------:R-:W-:-:S05]  /*d0f0*/  LEA.HI.SX32 R0, R0, R3, 0x1b ;  /* 0x0000000300007211 */ /* 0x000fca00078fdaff */
[----:B------:R2:W-:Y:S02]  /*d100*/  STL [R1+0x20], R0 ;  /* 0x0000200001007387 */ /* 0x0005e40000100800 */
[----:B-1----:R-:W-:Y:S05]  /*d110*/  @!P0 BRA `(.L_x_6726) ;  /* 0x0000000000408947 */ /* 0x002fea0003800000 */
        /* <DEDUP_REMOVED lines=16> */
.L_x_6726:
        /* <DEDUP_REMOVED lines=8> */
[----:B--2---:R0:W2:Y:S01]  /*d2a0*/  LDC.64 R2, c[0x4][R17] ;  /* 0x0100000011027b82 */ /* 0x0040a20000000a00 */
        /* <DEDUP_REMOVED lines=10> */
[----:B-12---:R-:W-:Y:S05]  /*d350*/  CALL.ABS.NOINC R2 ;  /* 0x0000000002007343 */ /* 0x006fea0003c00000 */
.L_x_6728:
        /* <DEDUP_REMOVED lines=15> */
.L_x_6727:
[----:B--2---:R-:W2:Y:S01]  /*d450*/  LDL R2, [R1+0x20] ;  /* 0x0000200001027983 */ /* 0x004ea20000100800 */
[----:B------:R-:W-:-:S03]  /*d460*/  ULDC.64 UR4, c[0x0][0x9f8] ;  /* 0x00027e0000047ab9 */ /* 0x000fc60000000a00 */
[----:B------:R-:W3:Y:S01]  /*d470*/  LDL R0, [R1+0x14] ;  /* 0x0000140001007983 */ /* 0x000ee20000100800 */
[----:B------:R-:W-:Y:S01]  /*d480*/  ISETP.NE.U32.AND P0, PT, RZ, UR4, PT ;  /* 0x00000004ff007c0c */ /* 0x000fe2000bf05070 */
[----:B------:R-:W-:-:S03]  /*d490*/  ULDC.64 UR6, c[0x0][0x208] ;  /* 0x0000820000067ab9 */ /* 0x000fc60000000a00 */
[----:B------:R-:W-:Y:S01]  /*d4a0*/  ISETP.NE.AND.EX P0, PT, RZ, UR5, PT, P0 ;  /* 0x00000005ff007c0c */ /* 0x000fe2000bf05300 */
[----:B--2---:R-:W-:-:S12]  /*d4b0*/  IMAD.MOV.U32 R17, RZ, RZ, R2 ;  /* 0x000000ffff117224 */ /* 0x004fd800078e0002 */
[----:B------:R-:W0:Y:S01]  /*d4c0*/  @P0 LDC.64 R2, c[0x0][0x9f8] ;  /* 0x00027e00ff020b82 */ /* 0x000e220000000a00 */
[----:B---3--:R-:W-:Y:S02]  /*d4d0*/  IMAD.MOV.U32 R7, RZ, RZ, R0 ;  /* 0x000000ffff077224 */ /* 0x008fe400078e0000 */
[----:B0-----:R-:W-:-:S05]  /*d4e0*/  @P0 IMAD.WIDE R2, R0, 0x4, R2 ;  /* 0x0000000400020825 */ /* 0x001fca00078e0202 */
[----:B------:R0:W2:Y:S01]  /*d4f0*/  @P0 LDG.E R7, desc[UR6][R2.64] ;  /* 0x0000000602070981 */ /* 0x0000a2000c1e1900 */
[----:B------:R-:W-:Y:S01]  /*d500*/  VIADD R9, R17, 0xffffffff ;  /* 0xffffffff11097836 */ /* 0x000fe20000000000 */
[----:B------:R-:W-:Y:S01]  /*d510*/  UMOV UR4, 0xffffffff ;  /* 0xffffffff00047882 */ /* 0x000fe20000000000 */
[----:B------:R-:W-:Y:S01]  /*d520*/  LOP3.LUT R19, R19, 0xfffffffe, RZ, 0xc0, !PT ;  /* 0xfffffffe13137812 */ /* 0x000fe200078ec0ff */
[----:B0-----:R-:W0:Y:S02]  /*d530*/  LDC.64 R2, c[0x0][0x418] ;  /* 0x00010600ff027b82 */ /* 0x001e240000000a00 */
[----:B0-----:R-:W-:-:S04]  /*d540*/  ISETP.NE.U32.AND P0, PT, R2, RZ, PT ;  /* 0x000000ff0200720c */ /* 0x001fc80003f05070 */
[----:B------:R-:W-:-:S13]  /*d550*/  ISETP.NE.AND.EX P1, PT, R3, RZ, PT, P0 ;  /* 0x000000ff0300720c */ /* 0x000fda0003f25300 */
[----:B------:R-:W-:Y:S02]  /*d560*/  @P1 LOP3.LUT R19, R19, 0x1, RZ, 0xfc, !PT ;  /* 0x0000000113131812 */ /* 0x000fe400078efcff */
[----:B--2---:R-:W-:Y:S01]  /*d570*/  SHF.R.S32.HI R8, RZ, 0x1f, R7 ;  /* 0x0000001fff087819 */ /* 0x004fe20000011407 */
[----:B------:R0:W-:Y:S01]  /*d580*/  STL [R1], R7 ;  /* 0x0000000701007387 */ /* 0x0001e20000100800 */
[----:B------:R-:W-:-:S03]  /*d590*/  SEL R17, R7, RZ, !P1 ;  /* 0x000000ff07117207 */ /* 0x000fc60004800000 */
[----:B------:R0:W-:Y:S04]  /*d5a0*/  STL [R1+0x18], R9 ;  /* 0x0000180901007387 */ /* 0x0001e80000100800 */
[----:B------:R0:W-:Y:S01]  /*d5b0*/  STL [R1+0xc], R8 ;  /* 0x00000c0801007387 */ /* 0x0001e20000100800 */
[----:B------:R-:W-:Y:S05]  /*d5c0*/  BRA.DIV UR4, `(.L_x_6729) ;  /* 0x0000003604e47947 */ /* 0x000fea000b800000 */
[----:B------:R-:W2:Y:S02]  /*d5d0*/  S2R R0, SR_TID.X ;  /* 0x0000000000007919 */ /* 0x000ea40000002100 */
[----:B--2---:R-:W-:-:S04]  /*d5e0*/  SHF.R.U32.HI R0, RZ, 0x5, R0 ;  /* 0x00000005ff007819 */ /* 0x004fc80000011600 */
[----:B------:R-:W-:-:S05]  /*d5f0*/  LOP3.LUT R0, R0, 0x3, RZ, 0xc0, !PT ;  /* 0x0000000300007812 */ /* 0x000fca00078ec0ff */
[----:B------:R2:W3:Y:S02]  /*d600*/  SHFL.IDX PT, R14, R0, RZ, 0x1f ;  /* 0x00001fff000e7589 */ /* 0x0004e400000e0000 */
.L_x_6814:
        /* <DEDUP_REMOVED lines=8> */
.L_x_6817:
[----:B------:R-:W-:Y:S05]  /*d690*/  @!P6 BRA `(.L_x_6730) ;  /* 0x000000040000e947 */ /* 0x000fea0003800000 */
[----:B------:R3:W-:Y:S01]  /*d6a0*/  STL [R1+0x8], R9 ;  /* 0x0000080901007387 */ /* 0x0007e20000100800 */
[----:B------:R-:W-:Y:S01]  /*d6b0*/  IMAD.MOV.U32 R17, RZ, RZ, R7 ;  /* 0x000000ffff117224 */ /* 0x000fe200078e0007 */
[----:B------:R-:W-:Y:S06]  /*d6c0*/  @!P1 BRA `(.L_x_6732) ;  /* 0x0000000000509947 */ /* 0x000fec0003800000 */
[----:B------:R-:W4:Y:S01]  /*d6d0*/  LDC R6, c[0x0][0x43c] ;  /* 0x00010f00ff067b82 */ /* 0x000f220000000800 */
[----:B--2---:R-:W-:Y:S01]  /*d6e0*/  IMAD.MOV.U32 R0, RZ, RZ, R9 ;  /* 0x000000ffff007224 */ /* 0x004fe200078e0009 */
[----:B------:R-:W-:Y:S01]  /*d6f0*/  ULDC.64 UR4, c[0x0][0x428] ;  /* 0x00010a0000047ab9 */ /* 0x000fe20000000a00 */
[----:B------:R-:W-:Y:S01]  /*d700*/  ULDC.64 UR6, c[0x0][0x208] ;  /* 0x0000820000067ab9 */ /* 0x000fe20000000a00 */
[----:B----4-:R-:W-:-:S13]  /*d710*/  ISETP.NE.AND P0, PT, R6, 0x1, PT ;  /* 0x000000010600780c */ /* 0x010fda0003f05270 */
[----:B------:R-:W2:Y:S02]  /*d720*/  @P0 LDC.64 R4, c[0x0][0x440] ;  /* 0x00011000ff040b82 */ /* 0x000ea40000000a00 */
        /* <DEDUP_REMOVED lines=13> */
[----:B------:R4:W5:Y:S02]  /*d800*/  LDG.E R17, desc[UR6][R2.64] ;  /* 0x0000000602117981 */ /* 0x000964000c1e1900 */
.L_x_6732:
[----:B----4-:R-:W4:Y:S01]  /*d810*/  LDL R2, [R1+0x4] ;  /* 0x0000040001027983 */ /* 0x010f220000100800 */
[----:B--2---:R-:W-:Y:S02]  /*d820*/  LEA R0, R18, UR36, 0x3 ;  /* 0x0000002412007c11 */ /* 0x004fe4000f8e18ff */
[----:B----4-:R-:W-:-:S04]  /*d830*/  SHF.L.U32 R2, R2, 0x1f, RZ ;  /* 0x0000001f02027819 */ /* 0x010fc800000006ff */
[----:B------:R-:W2:Y:S02]  /*d840*/  SYNCS.PHASECHK.TRANS64.TRYWAIT P0, [R0+URZ+0x34840], R2 ;  /* 0x03484002000075a7 */ /* 0x000ea4000800017f */
[----:B--2---:R-:W-:Y:S05]  /*d850*/  @!P0 BRA `(.L_x_6733) ;  /* 0x0000003400948947 */ /* 0x004fea0003800000 */
.L_x_6818:
[----:B------:R-:W4:Y:S02]  /*d860*/  S2R R3, SR_TID.X ;  /* 0x0000000000037919 */ /* 0x000f240000002100 */
[----:B----4-:R-:W-:-:S04]  /*d870*/  LOP3.LUT R3, R3, 0x7f, RZ, 0xc0, !PT ;  /* 0x0000007f03037812 */ /* 0x010fc800078ec0ff */
[----:B------:R-:W-:-:S13]  /*d880*/  ISETP.NE.AND P0, PT, R3, RZ, PT ;  /* 0x000000ff0300720c */ /* 0x000fda0003f05270 */
        /* <DEDUP_REMOVED lines=8> */
.L_x_6734:
[----:B--2---:R-:W2:Y:S01]  /*d910*/  LDL R2, [R1+0x8] ;  /* 0x0000080001027983 */ /* 0x004ea20000100800 */
        /* <DEDUP_REMOVED lines=9> */
[----:B------:R-:W-:-:S02]  /*d9b0*/  PLOP3.LUT P0, PT, PT, PT, PT, 0x80, 0x0 ;  /* 0x000000000000781c */ /* 0x000fc40003f0f070 */
[----:B------:R-:W-:Y:S02]  /*d9c0*/  LOP3.LUT R19, R19, 0xfffffffd, RZ, 0xc0, !PT ;  /* 0xfffffffd13137812 */ /* 0x000fe400078ec0ff */
[----:B------:R-:W-:Y:S02]  /*d9d0*/  UIMAD UR6, UR6, 0xb000, UR36 ;  /* 0x0000b000060678a4 */ /* 0x000fe4000f8e0224 */
[----:B------:R-:W-:Y:S02]  /*d9e0*/  UIADD3 UR9, UR9, 0x34830, URZ ;  /* 0x0003483009097890 */ /* 0x000fe4000fffe03f */
[----:B------:R-:W-:Y:S02]  /*d9f0*/  UIADD3 UR8, UR6, 0x1e400, URZ ;  /* 0x0001e40006087890 */ /* 0x000fe4000fffe03f */
[----:B------:R-:W-:-:S03]  /*da00*/  UIADD3 UR14, UR6, 0x23c00, URZ ;  /* 0x00023c00060e7890 */ /* 0x000fc6000fffe03f */
[----:B------:R-:W-:Y:S01]  /*da10*/  UMOV UR6, 0x0 ;  /* 0x0000000000067882 */ /* 0x000fe20000000000 */
[----:B------:R-:W-:Y:S02]  /*da20*/  @P0 LOP3.LUT R19, R19, 0x2, RZ, 0xfc, !PT ;  /* 0x0000000213130812 */ /* 0x000fe400078efcff */
[----:B--2---:R-:W-:-:S13]  /*da30*/  R2UR UR11, R2 ;  /* 0x00000000020b72ca */ /* 0x004fda00000e0000 */
[----:B------:R-:W-:-:S09]  /*da40*/  UIMAD UR11, UR11, 0xb0, URZ ;  /* 0x000000b00b0b78a4 */ /* 0x000fd2000f8e023f */
[----:B------:R2:W-:Y:S02]  /*da50*/  UTMALDG.4D [UR8], [UR4], desc[UR6] ;  /* 0x00000608040075b4 */ /* 0x0005e40008019000 */
[----:B--2---:R-:W-:Y:S01]  /*da60*/  UMOV UR8, UR14 ;  /* 0x0000000e00087c82 */ /* 0x004fe20008000000 */
[----:B------:R-:W-:Y:S02]  /*da70*/  UMOV UR10, UR15 ;  /* 0x0000000f000a7c82 */ /* 0x000fe40008000000 */
[----:B------:R4:W-:Y:S02]  /*da80*/  UTMALDG.4D [UR8], [UR4], desc[UR6] ;  /* 0x00000608040075b4 */ /* 0x0009e40008019000 */
[----:B----4-:R-:W-:Y:S01]  /*da90*/  NOP ;  /* 0x0000000000007918 */ /* 0x010fe20000000000 */
.L_x_6730:
        /* <DEDUP_REMOVED lines=22> */
.L_x_6735:
[----:B------:R-:W4:Y:S01]  /*dc00*/  LDL.LU R5, [R1+0x14] ;  /* 0x0000140001057983 */ /* 0x000f220000300800 */
[----:B--2---:R-:W-:Y:S01]  /*dc10*/  SHF.R.S32.HI R0, RZ, 0x1f, R16 ;  /* 0x0000001fff007819 */ /* 0x004fe20000011410 */
        /* <DEDUP_REMOVED lines=48> */
[----:B------:R-:W-:Y:S01]  /*df20*/  IMAD R5, R5, UR4, RZ ;  /* 0x0000000405057c24 */ /* 0x000fe2000f8e02ff */
[----:B------:R-:W-:Y:S01]  /*df30*/  LOP3.LUT R9, R9, 0x40, RZ, 0xfc, !PT ;  /* 0x0000004009097812 */ /* 0x000fe200078efcff */
[----:B------:R-:W-:Y:S01]  /*df40*/  IMAD.WIDE.U32 R2, R0, UR4, R2 ;  /* 0x0000000400027c25 */ /* 0x000fe2000f8e0002 */
[----:B------:R-:W-:-:S02]  /*df50*/  ULDC UR4, c[0x0][0x2b8] ;  /* 0x0000ae0000047ab9 */ /* 0x000fc40000000800 */
[----:B------:R-:W-:Y:S01]  /*df60*/  ISETP.GE.AND P1, PT, R9, UR4, PT ;  /* 0x0000000409007c0c */ /* 0x000fe2000bf26270 */
[----:B------:R-:W-:Y:S01]  /*df70*/  IMAD R5, R0, UR5, R5 ;  /* 0x0000000500057c24 */ /* 0x000fe2000f8e0205 */
[----:B------:R0:W5:Y:S01]  /*df80*/  LDL R9, [R1+0x10] ;  /* 0x0000100001097983 */ /* 0x0001620000100800 */
[----:B------:R-:W-:Y:S02]  /*df90*/  LEA R0, P2, R2, UR6, 0x1 ;  /* 0x0000000602007c11 */ /* 0x000fe4000f8408ff */
[----:B------:R-:W-:Y:S01]  /*dfa0*/  IMAD.IADD R5, R3, 0x1, R5 ;  /* 0x0000000103057824 */ /* 0x000fe200078e0205 */
[----:B------:R-:W-:Y:S01]  /*dfb0*/  ISETP.GE.AND P0, PT, R10, UR4, PT ;  /* 0x000000040a007c0c */ /* 0x000fe2000bf06270 */
[----:B------:R-:W-:-:S03]  /*dfc0*/  UMOV UR4, 0xffffffff ;  /* 0xffffffff00047882 */ /* 0x000fc60000000000 */
[----:B------:R-:W-:Y:S01]  /*dfd0*/  LEA.HI.X R2, R2, UR7, R5, 0x1, P2 ;  /* 0x0000000702027c11 */ /* 0x000fe200090f0c05 */
[----:B0-----:R-:W-:Y:S08]  /*dfe0*/  BRA.DIV UR4, `(.L_x_6736) ;  /* 0x0000002e04c47947 */ /* 0x001ff0000b800000 */
[----:B------:R-:W0:Y:S01]  /*dff0*/  S2R R6, SR_TID.X ;  /* 0x0000000000067919 */ /* 0x000e220000002100 */
[----:B------:R-:W-:Y:S01]  /*e000*/  ULDC UR4, c[0x0][0x288] ;  /* 0x0000a20000047ab9 */ /* 0x000fe20000000800 */
[----:B------:R-:W-:Y:S01]  /*e010*/  ULDC.64 UR6, c[0x0][0x208] ;  /* 0x0000820000067ab9 */ /* 0x000fe20000000a00 */
[----:B------:R-:W-:Y:S01]  /*e020*/  IMAD R3, R8, UR4, RZ ;  /* 0x0000000408037c24 */ /* 0x000fe2000f8e02ff */
[----:B------:R-:W-:Y:S04]  /*e030*/  SHFL.IDX PT, R7, R2, RZ, 0x181f ;  /* 0x00181fff02077589 */ /* 0x000fe800000e0000 */
[----:B------:R-:W-:Y:S01]  /*e040*/  SHFL.IDX PT, R8, R2, 0x1, 0x181f ;  /* 0x00381f0002087f89 */ /* 0x000fe200000e0000 */
[----:B0-----:R-:W-:-:S04]  /*e050*/  LOP3.LUT R6, R6, 0x7f, RZ, 0xc0, !PT ;  /* 0x0000007f06067812 */ /* 0x001fc800078ec0ff */
[----:B------:R-:W-:-:S05]  /*e060*/  SHF.R.U32.HI R6, RZ, 0x3, R6 ;  /* 0x00000003ff067819 */ /* 0x000fca0000011606 */
[----:B------:R-:W-:Y:S02]  /*e070*/  IMAD.IADD R4, R6, 0x1, R4 ;  /* 0x0000000106047824 */ /* 0x000fe400078e0204 */
[----:B------:R-:W0:Y:S02]  /*e080*/  SHFL.IDX PT, R6, R0, RZ, 0x181f ;  /* 0x00181fff00067589 */ /* 0x000e2400000e0000 */
[C---:B------:R-:W-:Y:S01]  /*e090*/  VIADD R5, R4.reuse, 0x10 ;  /* 0x0000001004057836 */ /* 0x040fe20000000000 */
[----:B------:R-:W-:-:S04]  /*e0a0*/  ISETP.GE.AND P4, PT, R4, R3, PT ;  /* 0x000000030400720c */ /* 0x000fc80003f86270 */
[----:B------:R-:W-:Y:S02]  /*e0b0*/  ISETP.GE.AND P2, PT, R5, R3, PT ;  /* 0x000000030500720c */ /* 0x000fe40003f46270 */
[----:B------:R-:W1:Y:S07]  /*e0c0*/  SHFL.IDX PT, R5, R0, 0x1, 0x181f ;  /* 0x00381f0000057f89 */ /* 0x000e6e00000e0000 */
[----:B0-----:R-:W-:-:S05]  /*e0d0*/  @!P4 LEA R6, P3, R10, R6, 0x1 ;  /* 0x000000060a06c211 */ /* 0x001fca00078608ff */
[----:B------:R-:W-:Y:S01]  /*e0e0*/  @!P4 IMAD.X R7, RZ, RZ, R7, P3 ;  /* 0x000000ffff07c224 */ /* 0x000fe200018e0607 */
[----:B-1----:R-:W-:-:S04]  /*e0f0*/  @!P2 LEA R5, P3, R10, R5, 0x1 ;  /* 0x000000050a05a211 */ /* 0x002fc800078608ff */
[----:B-----5:R-:W-:Y:S04]  /*e100*/  @!P4 LDGSTS.E.BYPASS.LTC128B.128 [R9+0x16400], desc[UR6][R6.64], !P0 ;  /* 0x164000000609cfae */ /* 0x020fe8000c101d46 */
[----:B------:R0:W-:Y:S02]  /*e110*/  @!P4 LDGSTS.E.BYPASS.LTC128B.128 [R9+0x1a400], desc[UR6][R6.64+0x80], !P1 ;  /* 0x1a4000800609cfae */ /* 0x0001e4000c901d46 */
[----:B0-----:R-:W-:-:S04]  /*e120*/  @!P2 IMAD.X R6, RZ, RZ, R8, P3 ;  /* 0x000000ffff06a224 */ /* 0x001fc800018e0608 */
[----:B------:R-:W-:Y:S02]  /*e130*/  @!P2 IMAD.MOV.U32 R7, RZ, RZ, R6 ;  /* 0x000000ffff07a224 */ /* 0x000fe400078e0006 */
[----:B------:R-:W-:Y:S02]  /*e140*/  @!P2 IMAD.MOV.U32 R6, RZ, RZ, R5 ;  /* 0x000000ffff06a224 */ /* 0x000fe400078e0005 */
[----:B------:R-:W-:-:S03]  /*e150*/  VIADD R5, R4, 0x20 ;  /* 0x0000002004057836 */ /* 0x000fc60000000000 */
        /* <DEDUP_REMOVED lines=40> */
[----:B0-----:R-:W0:Y:S04]  /*e3e0*/  SHFL.IDX PT, R6, R0, 0x6, 0x181f ;  /* 0x00d81f0000067f89 */ /* 0x001e2800000e0000 */
[----:B------:R-:W1:Y:S02]  /*e3f0*/  SHFL.IDX PT, R0, R0, 0x7, 0x181f ;  /* 0x00f81f0000007f89 */ /* 0x000e6400000e0000 */
[----:B0-----:R-:W-:-:S05]  /*e400*/  @!P2 LEA R6, P3, R10, R6, 0x1 ;  /* 0x000000060a06a211 */ /* 0x001fca00078608ff */
[----:B------:R-:W-:-:S04]  /*e410*/  @!P2 IMAD.X R5, RZ, RZ, R5, P3 ;  /* 0x000000ffff05a224 */ /* 0x000fc800018e0605 */
[----:B------:R-:W-:Y:S02]  /*e420*/  @!P2 IMAD.MOV.U32 R7, RZ, RZ, R5 ;  /* 0x000000ffff07a224 */ /* 0x000fe400078e0005 */
[----:B------:R0:W2:Y:S04]  /*e430*/  SHFL.IDX PT, R5, R2, 0x7, 0x181f ;  /* 0x00f81f0002057f89 */ /* 0x0000a800000e0000 */
[----:B------:R0:W-:Y:S04]  /*e440*/  @!P2 LDGSTS.E.BYPASS.LTC128B.128 [R9+0x19400], desc[UR6][R6.64], !P0 ;  /* 0x194000000609afae */ /* 0x0001e8000c101d46 */
[----:B-1----:R0:W-:Y:S02]  /*e450*/  @!P2 LDGSTS.E.BYPASS.LTC128B.128 [R9+0x1d400], desc[UR6][R6.64+0x80], !P1 ;  /* 0x1d4000800609afae */ /* 0x0021e4000c901d46 */
.L_x_6835:
[----:B------:R-:W-:Y:S01]  /*e460*/  VIADD R4, R4, 0x70 ;  /* 0x0000007004047836 */ /* 0x000fe20000000000 */
[----:B------:R-:W-:Y:S04]  /*e470*/  BSSY B0, `(.L_x_6737) ;  /* 0x000000b000007945 */ /* 0x000fe80003800000 */
[----:B------:R-:W-:-:S13]  /*e480*/  ISETP.GE.AND P2, PT, R4, R3, PT ;  /* 0x000000030400720c */ /* 0x000fda0003f46270 */
[----:B------:R-:W-:Y:S05]  /*e490*/  @P2 BRA `(.L_x_6738) ;  /* 0x0000000000202947 */ /* 0x000fea0003800000 */
[----:B0-----:R-:W-:Y:S01]  /*e4a0*/  LEA R2, P2, R10, R0, 0x1 ;  /* 0x000000000a027211 */ /* 0x001fe200078408ff */
[----:B------:R-:W-:-:S04]  /*e4b0*/  ULDC.64 UR4, c[0x0][0x208] ;  /* 0x0000820000047ab9 */ /* 0x000fc80000000a00 */
[----:B--2---:R-:W-:-:S05]  /*e4c0*/  IMAD.X R3, RZ, RZ, R5, P2 ;  /* 0x000000ffff037224 */ /* 0x004fca00010e0605 */
[----:B------:R-:W-:Y:S01]  /*e4d0*/  @!PT LDS RZ, [RZ] ;  /* 0x00000000fffff984 */ /* 0x000fe20000000800 */
[----:B------:R-:W-:Y:S01]  /*e4e0*/  @!PT LDS RZ, [RZ] ;  /* 0x00000000fffff984 */ /* 0x000fe20000000800 */
[----:B------:R-:W-:Y:S01]  /*e4f0*/  @!PT LDS RZ, [RZ] ;  /* 0x00000000fffff984 */ /* 0x000fe20000000800 */
[----:B------:R1:W-:Y:S04]  /*e500*/  LDGSTS.E.BYPASS.LTC128B.128 [R9+0x19c00], desc[UR4][R2.64], !P0 ;  /* 0x19c0000002097fae */ /* 0x0003e8000c101d44 */
[----:B------:R1:W-:Y:S02]  /*e510*/  LDGSTS.E.BYPASS.LTC128B.128 [R9+0x1dc00], desc[UR4][R2.64+0x80], !P1 ;  /* 0x1dc0008002097fae */ /* 0x0003e4000c901d44 */
.L_x_6738:
[----:B------:R-:W-:Y:S05]  /*e520*/  BSYNC B0 ;  /* 0x0000000000007941 */ /* 0x000fea0003800000 */
.L_x_6737:
[----:B01----:R-:W3:Y:S01]  /*e530*/  LDL R2, [R1+0x2c] ;  /* 0x00002c0001027983 */ /* 0x003ee20000100800 */
        /* <DEDUP_REMOVED lines=10> */
[----:B------:R-:W0:Y:S01]  /*e5e0*/  SYNCS.PHASECHK.TRANS64.TRYWAIT P0, [UR36+0x34820], R0 ;  /* 0x03482000ff0075a7 */ /* 0x000e220008000164 */
[----:B---3--:R-:W-:Y:S01]  /*e5f0*/  ISETP.GE.AND P1, PT, R2, 0xb1, PT ;  /* 0x000000b10200780c */ /* 0x008fe20003f26270 */
[----:B0-----:R-:W-:-:S12]  /*e600*/  @!P0 BRA `(.L_x_6740) ;  /* 0x0000003000f08947 */ /* 0x001fd80003800000 */
.L_x_6836:
[----:B------:R-:W-:Y:S05]  /*e610*/  BSYNC B0 ;  /* 0x0000000000007941 */ /* 0x000fea0003800000 */
.L_x_6739:
[----:B------:R-:W-:Y:S01]  /*e620*/  VIADD R9, R11, 0x34800 ;  /* 0x000348000b097836 */ /* 0x000fe20000000000 */
[----:B------:R-:W-:Y:S06]  /*e630*/  @!P1 BRA `(.L_x_6741) ;  /* 0x0000001c00489947 */ /* 0x000fec0003800000 */
[----:B------:R-:W3:Y:S01]  /*e640*/  LDL R2, [R1+0x20] ;  /* 0x0000200001027983 */ /* 0x000ee20000100800 */
[----:B0-----:R-:W-:Y:S02]  /*e650*/  IMAD.MOV.U32 R0, RZ, RZ, 0x1 ;  /* 0x00000001ff007424 */ /* 0x001fe400078e00ff */
[----:B---3--:R-:W-:-:S05]  /*e660*/  IMAD.MOV R10, RZ, RZ, -R2 ;  /* 0x000000ffff0a7224 */ /* 0x008fca00078e0a02 */
[----:B------:R-:W-:-:S05]  /*e670*/  VIADDMNMX R10, R10, R0, 0xffffffff, !PT ;  /* 0xffffffff0a0a7446 */ /* 0x000fca0007800100 */
[----:B------:R-:W-:-:S05]  /*e680*/  IMAD.IADD R0, R2, 0x1, R10 ;  /* 0x0000000102007824 */ /* 0x000fca00078e020a */
[----:B------:R-:W-:-:S04]  /*e690*/  LOP3.LUT R0, R0, 0x1, RZ, 0xc0, !PT ;  /* 0x0000000100007812 */ /* 0x000fc800078ec0ff */
[----:B------:R-:W-:Y:S01]  /*e6a0*/  ISETP.NE.U32.AND P0, PT, R0, 0x1, PT ;  /* 0x000000010000780c */ /* 0x000fe20003f05070 */
[----:B------:R-:W-:-:S12]  /*e6b0*/  VIADD R0, R2, 0xfffffffe ;  /* 0xfffffffe02007836 */ /* 0x000fd80000000000 */
[----:B------:R-:W-:Y:S05]  /*e6c0*/  @P0 BRA `(.L_x_6742) ;  /* 0x0000000800640947 */ /* 0x000fea0003800000 */
[----:B------:R-:W3:Y:S01]  /*e6d0*/  LDL R2, [R1+0x4] ;  /* 0x0000040001027983 */ /* 0x000ee20000100800 */
[----:B------:R-:W-:Y:S01]  /*e6e0*/  LOP3.LUT P2, RZ, R19, 0x2, RZ, 0xc0, !PT ;  /* 0x0000000213ff7812 */ /* 0x000fe2000784c0ff */
[----:B------:R-:W-:Y:S01]  /*e6f0*/  VIADD R4, R18, 0x1 ;  /* 0x0000000112047836 */ /* 0x000fe20000000000 */
        /* <DEDUP_REMOVED lines=12> */
[----:B------:R-:W4:Y:S01]  /*e7c0*/  LDL R7, [R1] ;  /* 0x0000000001077983 */ /* 0x000f220000100800 */
[----:B------:R-:W-:Y:S01]  /*e7d0*/  ULDC.64 UR6, c[0x0][0x208] ;  /* 0x0000820000067ab9 */ /* 0x000fe20000000a00 */
[----:B0-----:R-:W-:-:S13]  /*e7e0*/  ISETP.NE.AND P0, PT, R6, 0x1, PT ;  /* 0x000000010600780c */ /* 0x001fda0003f05270 */
[----:B------:R-:W2:Y:S02]  /*e7f0*/  @P0 LDC.64 R2, c[0x0][0x440] ;  /* 0x00011000ff020b82 */ /* 0x000ea40000000a00 */
[----:B--2---:R-:W-:-:S04]  /*e800*/  @P0 IMAD.HI.U32 R5, R0, R2, RZ ;  /* 0x0000000200050227 */ /* 0x004fc800078e00ff */
        /* <DEDUP_REMOVED lines=13> */
.L_x_6745:
[----:B------:R-:W-:Y:S01]  /*e8e0*/  LEA R3, R4, UR36, 0x3 ;  /* 0x0000002404037c11 */ /* 0x000fe2000f8e18ff */
[----:B------:R-:W-:Y:S01]  /*e8f0*/  BSSY B1, `(.L_x_6746) ;  /* 0x0000004000017945 */ /* 0x000fe20003800000 */
[----:B------:R-:W-:-:S04]  /*e900*/  SHF.L.U32 R2, R8, 0x1f, RZ ;  /* 0x0000001f08027819 */ /* 0x000fc800000006ff */
[----:B------:R-:W1:Y:S02]  /*e910*/  SYNCS.PHASECHK.TRANS64.TRYWAIT P0, [R3+URZ+0x34840], R2 ;  /* 0x03484002030075a7 */ /* 0x000e64000800017f */
[----:B-1----:R-:W-:Y:S05]  /*e920*/  @!P0 BRA `(.L_x_6747) ;  /* 0x00000030003c8947 */ /* 0x002fea0003800000 */
.L_x_6837:
[----:B------:R-:W-:Y:S05]  /*e930*/  BSYNC B1 ;  /* 0x0000000000017941 */ /* 0x000fea0003800000 */
.L_x_6746:
[----:B--2---:R-:W2:Y:S01]  /*e940*/  S2R R5, SR_TID.X ;  /* 0x0000000000057919 */ /* 0x004ea20000002100 */
        /* <DEDUP_REMOVED lines=11> */
.L_x_6749:
[----:B------:R-:W-:Y:S05]  /*ea00*/  BSYNC B1 ;  /* 0x0000000000017941 */ /* 0x000fea0003800000 */
.L_x_6748:
[----:B------:R-:W-:Y:S01]  /*ea10*/  IMAD.MOV.U32 R14, RZ, RZ, RZ ;  /* 0x000000ffff0e7224 */ /* 0x000fe200078e00ff */
[----:B------:R-:W-:Y:S01]  /*ea20*/  UIADD3 UR4, UP0, UR38, 0x370, URZ ;  /* 0x0000037026047890 */ /* 0x000fe2000ff1e03f */
[----:B-1----:R-:W-:Y:S01]  /*ea30*/  IMAD R2, R4, 0xb000, R11 ;  /* 0x0000b00004027824 */ /* 0x002fe200078e020b */
[----:B------:R-:W-:Y:S01]  /*ea40*/  PLOP3.LUT P0, PT, PT, PT, PT, 0x80, 0x0 ;  /* 0x000000000000781c */ /* 0x000fe20003f0f070 */
[----:B------:R-:W-:Y:S01]  /*ea50*/  VIADD R3, R3, 0x34830 ;  /* 0x0003483003037836 */ /* 0x000fe20000000000 */
[----:B------:R-:W-:Y:S01]  /*ea60*/  R2UR UR10, R14 ;  /* 0x000000000e0a72ca */ /* 0x000fe200000e0000 */
[----:B------:R-:W-:Y:S01]  /*ea70*/  IMAD R5, R0, 0xb0, RZ ;  /* 0x000000b000057824 */ /* 0x000fe200078e02ff */
[----:B------:R-:W-:Y:S01]  /*ea80*/  UIADD3.X UR5, URZ, UR39, URZ, UP0, !UPT ;  /* 0x000000273f057290 */ /* 0x000fe200087fe43f */
[----:B0-----:R-:W-:Y:S01]  /*ea90*/  VIADD R7, R2, 0x1e400 ;  /* 0x0001e40002077836 */ /* 0x001fe20000000000 */
[----:B------:R-:W-:Y:S01]  /*eaa0*/  UMOV UR6, 0x0 ;  /* 0x0000000000067882 */ /* 0x000fe20000000000 */
[----:B------:R-:W-:-:S10]  /*eab0*/  UMOV UR7, 0x14f00000 ;  /* 0x14f0000000077882 */ /* 0x000fd40000000000 */
.L_x_6750:
        /* <DEDUP_REMOVED lines=16> */
.L_x_6751:
        /* <DEDUP_REMOVED lines=16> */
.L_x_6838:
[----:B------:R-:W-:Y:S05]  /*ecc0*/  BSYNC B1 ;  /* 0x0000000000017941 */ /* 0x000fea0003800000 */
.L_x_6752:
        /* <DEDUP_REMOVED lines=12> */
.L_x_6755:
[----:B------:R-:W-:Y:S05]  /*ed90*/  BSYNC B1 ;  /* 0x0000000000017941 */ /* 0x000fea0003800000 */
.L_x_6754:
        /* <DEDUP_REMOVED lines=12> */
.L_x_6756:
        /* <DEDUP_REMOVED lines=15> */
.L_x_6757:
        /* <DEDUP_REMOVED lines=12> */
.L_x_6744:
[----:B------:R-:W-:Y:S05]  /*f010*/  BSYNC B0 ;  /* 0x0000000000007941 */ /* 0x000fea0003800000 */
.L_x_6743:
[----:B0-----:R-:W3:Y:S01]  /*f020*/  LDL.LU R0, [R1+0x20] ;  /* 0x0000200001007983 */ /* 0x001ee20000300800 */
[----:B------:R-:W-:-:S03]  /*f030*/  IMAD.MOV.U32 R18, RZ, RZ, R4 ;  /* 0x000000ffff127224 */ /* 0x000fc600078e0004 */
[----:B------:R0:W-:Y:S02]  /*f040*/  STL [R1+0x4], R8 ;  /* 0x0000040801007387 */ /* 0x0001e40000100800 */
[----:B0--3--:R-:W-:-:S07]  /*f050*/  VIADD R0, R0, 0xfffffffd ;  /* 0xfffffffd00007836 */ /* 0x009fce0000000000 */
.L_x_6742:
[----:B------:R-:W3:Y:S01]  /*f060*/  LDL.LU R2, [R1+0x18] ;  /* 0x0000180001027983 */ /* 0x000ee20000300800 */
[----:B------:R-:W-:Y:S01]  /*f070*/  IMAD.MOV R10, RZ, RZ, -R10 ;  /* 0x000000ffff0a7224 */ /* 0x000fe200078e0a0a */
[----:B------:R-:W-:Y:S04]  /*f080*/  BSSY B0, `(.L_x_6741) ;  /* 0x000012d000007945 */ /* 0x000fe80003800000 */
[----:B---3--:R-:W-:-:S13]  /*f090*/  ISETP.NE.AND P0, PT, R2, R10, PT ;  /* 0x0000000a0200720c */ /* 0x008fda0003f05270 */
[----:B------:R-:W-:Y:S05]  /*f0a0*/  @!P0 BRA `(.L_x_6758) ;  /* 0x0000001000a88947 */ /* 0x000fea0003800000 */
[----:B------:R-:W-:-:S07]  /*f0b0*/  IMAD.MOV.U32 R6, RZ, RZ, R17 ;  /* 0x000000ffff067224 */ /* 0x000fce00078e0011 */
.L_x_6789:
[----:B------:R-:W3:Y:S01]  /*f0c0*/  LDL R2, [R1+0x4] ;  /* 0x0000040001027983 */ /* 0x000ee20000100800 */
[----:B------:R-:W-:Y:S01]  /*f0d0*/  LOP3.LUT P1, RZ, R19, 0x2, RZ, 0xc0, !PT ;  /* 0x0000000213ff7812 */ /* 0x000fe2000782c0ff */
[----:B------:R-:W-:Y:S01]  /*f0e0*/  VIADD R4, R18, 0x1 ;  /* 0x0000000112047836 */ /* 0x000fe20000000000 */
[----:B------:R-:W-:Y:S04]  /*f0f0*/  BSSY B1, `(.L_x_6759) ;  /* 0x000008f000017945 */ /* 0x000fe80003800000 */
[----:B------:R-:W-:-:S04]  /*f100*/  ISETP.NE.AND P0, PT, R4, 0x2, PT ;  /* 0x000000020400780c */ /* 0x000fc80003f05270 */
[----:B--2---:R-:W-:Y:S02]  /*f110*/  SEL R5, RZ, 0x1, P0 ;  /* 0x00000001ff057807 */ /* 0x004fe40000000000 */
[----:B------:R-:W-:Y:S02]  /*f120*/  SEL R4, R4, RZ, P0 ;  /* 0x000000ff04047207 */ /* 0x000fe40000000000 */
[----:B---3--:R-:W-:Y:S01]  /*f130*/  LOP3.LUT R5, R2, R5, RZ, 0x3c, !PT ;  /* 0x0000000502057212 */ /* 0x008fe200078e3cff */
        /* <DEDUP_REMOVED lines=25> */
.L_x_6761:
[----:B------:R-:W-:Y:S01]  /*f2d0*/  LEA R3, R4, UR36, 0x3 ;  /* 0x0000002404037c11 */ /* 0x000fe2000f8e18ff */
[----:B------:R-:W-:Y:S01]  /*f2e0*/  BSSY B2, `(.L_x_6762) ;  /* 0x0000004000027945 */ /* 0x000fe20003800000 */
[----:B------:R-:W-:-:S04]  /*f2f0*/  SHF.L.U32 R2, R5, 0x1f, RZ ;  /* 0x0000001f05027819 */ /* 0x000fc800000006ff */
[----:B------:R-:W1:Y:S02]  /*f300*/  SYNCS.PHASECHK.TRANS64.TRYWAIT P0, [R3+URZ+0x34840], R2 ;  /* 0x03484002030075a7 */ /* 0x000e64000800017f */
[----:B-1----:R-:W-:Y:S05]  /*f310*/  @!P0 BRA `(.L_x_6763) ;  /* 0x0000002400e88947 */ /* 0x002fea0003800000 */
.L_x_6839:
[----:B------:R-:W-:Y:S05]  /*f320*/  BSYNC B2 ;  /* 0x0000000000027941 */ /* 0x000fea0003800000 */
.L_x_6762:
        /* <DEDUP_REMOVED lines=12> */
.L_x_6765:
[----:B------:R-:W-:Y:S05]  /*f3f0*/  BSYNC B2 ;  /* 0x0000000000027941 */ /* 0x000fea0003800000 */
.L_x_6764:
        /* <DEDUP_REMOVED lines=8> */
[----:B------:R-:W-:Y:S01]  /*f480*/  VIADD R10, R2, 0x1e400 ;  /* 0x0001e400020a7836 */ /* 0x000fe20000000000 */
[----:B------:R-:W-:Y:S01]  /*f490*/  UMOV UR6, 0x0 ;  /* 0x0000000000067882 */ /* 0x000fe20000000000 */
[----:B------:R-:W-:-:S10]  /*f4a0*/  UMOV UR7, 0x14f00000 ;  /* 0x14f0000000077882 */ /* 0x000fd40000000000 */
.L_x_6766:
        /* <DEDUP_REMOVED lines=16> */
.L_x_6767:
        /* <DEDUP_REMOVED lines=16> */
.L_x_6840:
[----:B------:R-:W-:Y:S05]  /*f6b0*/  BSYNC B2 ;  /* 0x0000000000027941 */ /* 0x000fea0003800000 */
.L_x_6768:
        /* <DEDUP_REMOVED lines=11> */
.L_x_6771:
[----:B------:R-:W-:Y:S05]  /*f770*/  BSYNC B2 ;  /* 0x0000000000027941 */ /* 0x000fea0003800000 */
.L_x_6770:
        /* <DEDUP_REMOVED lines=11> */
.L_x_6772:
        /* <DEDUP_REMOVED lines=15> */
.L_x_6773:
        /* <DEDUP_REMOVED lines=12> */
.L_x_6760:
[----:B------:R-:W-:Y:S05]  /*f9e0*/  BSYNC B1 ;  /* 0x0000000000017941 */ /* 0x000fea0003800000 */
.L_x_6759:
        /* <DEDUP_REMOVED lines=33> */
.L_x_6776:
[----:B------:R-:W-:Y:S01]  /*fc00*/  LEA R2, R18, UR36, 0x3 ;  /* 0x0000002412027c11 */ /* 0x000fe2000f8e18ff */
[----:B------:R-:W-:Y:S01]  /*fc10*/  BSSY B2, `(.L_x_6777) ;  /* 0x0000004000027945 */ /* 0x000fe20003800000 */
[----:B------:R-:W-:-:S04]  /*fc20*/  SHF.L.U32 R3, R10, 0x1f, RZ ;  /* 0x0000001f0a037819 */ /* 0x000fc800000006ff */
[----:B------:R-:W2:Y:S02]  /*fc30*/  SYNCS.PHASECHK.TRANS64.TRYWAIT P0, [R2+URZ+0x34840], R3 ;  /* 0x03484003020075a7 */ /* 0x000ea4000800017f */
[----:B--2---:R-:W-:Y:S05]  /*fc40*/  @!P0 BRA `(.L_x_6778) ;  /* 0x0000001c00c48947 */ /* 0x004fea0003800000 */
.L_x_6841:
[----:B------:R-:W-:Y:S05]  /*fc50*/  BSYNC B2 ;  /* 0x0000000000027941 */ /* 0x000fea0003800000 */
.L_x_6777:
        /* <DEDUP_REMOVED lines=12> */
.L_x_6780:
[----:B------:R-:W-:Y:S05]  /*fd20*/  BSYNC B2 ;  /* 0x0000000000027941 */ /* 0x000fea0003800000 */
.L_x_6779:
        /* <DEDUP_REMOVED lines=12> */
.L_x_6781:
        /* <DEDUP_REMOVED lines=16> */
.L_x_6782:
        /* <DEDUP_REMOVED lines=15> */
.L_x_6842:
[----:B------:R-:W-:Y:S05]  /*ffe0*/  BSYNC B2 ;  /* 0x0000000000027941 */ /* 0x000fea0003800000 */
.L_x_6783:
        /* <DEDUP_REMOVED lines=11> */
.L_x_6786:
[----:B------:R-:W-:Y:S05]  /*100a0*/  BSYNC B2 ;  /* 0x0000000000027941 */ /* 0x000fea0003800000 */
.L_x_6785:
        /* <DEDUP_REMOVED lines=11> */
.L_x_6787:
        /* <DEDUP_REMOVED lines=15> */
.L_x_6788:
        /* <DEDUP_REMOVED lines=12> */
.L_x_6775:
[----:B------:R-:W-:Y:S05]  /*10310*/  BSYNC B1 ;  /* 0x0000000000017941 */ /* 0x000fea0003800000 */
.L_x_6774:
[C---:B------:R-:W-:Y:S01]  /*10320*/  ISETP.GT.AND P0, PT, R0.reuse, 0x1, PT ;  /* 0x000000010000780c */ /* 0x040fe20003f04270 */
[----:B------:R-:W-:-:S12]  /*10330*/  VIADD R0, R0, 0xfffffffe ;  /* 0xfffffffe00007836 */ /* 0x000fd80000000000 */
[----:B------:R-:W-:Y:S05]  /*10340*/  @P0 BRA `(.L_x_6789) ;  /* 0xffffffec005c0947 */ /* 0x000fea000383ffff */
.L_x_6758:
[----:B------:R-:W-:Y:S05]  /*10350*/  BSYNC B0 ;  /* 0x0000000000007941 */ /* 0x000fea0003800000 */
.L_x_6741:
[----:B------:R-:W-:Y:S01]  /*10360*/  LOP3.LUT P0, RZ, R19, 0x2, RZ, 0xc0, !PT ;  /* 0x0000000213ff7812 */ /* 0x000fe2000780c0ff */
[----:B------:R-:W-:-:S12]  /*10370*/  BSSY B0, `(.L_x_6790) ;  /* 0x000003a000007945 */ /* 0x000fd80003800000 */
[----:B------:R-:W-:Y:S05]  /*10380*/  @!P0 BRA `(.L_x_6791) ;  /* 0x0000000000e08947 */ /* 0x000fea0003800000 */
[----:B------:R-:W3:Y:S01]  /*10390*/  LDL R3, [R1+0x4] ;  /* 0x0000040001037983 */ /* 0x000ee20000100800 */
[----:B0-----:R-:W-:Y:S01]  /*103a0*/  LEA R0, R18, UR36, 0x3 ;  /* 0x0000002412007c11 */ /* 0x001fe2000f8e18ff */
[----:B------:R-:W-:Y:S01]  /*103b0*/  BSSY B1, `(.L_x_6792) ;  /* 0x0000007000017945 */ /* 0x000fe20003800000 */
[----:B------:R-:W0:Y:S02]  /*103c0*/  S2R R2, SR_TID.X ;  /* 0x0000000000027919 */ /* 0x000e240000002100 */
[----:B0-----:R-:W-:-:S04]  /*103d0*/  LOP3.LUT R2, R2, 0x7f, RZ, 0xc0, !PT ;  /* 0x0000007f02027812 */ /* 0x001fc800078ec0ff */
[----:B------:R-:W-:Y:S02]  /*103e0*/  ISETP.NE.AND P1, PT, R2, RZ, PT ;  /* 0x000000ff0200720c */ /* 0x000fe40003f25270 */
[----:B---3--:R-:W-:-:S04]  /*103f0*/  SHF.L.U32 R3, R3, 0x1f, RZ ;  /* 0x0000001f03037819 */ /* 0x008fc800000006ff */
[----:B------:R-:W0:Y:S02]  /*10400*/  SYNCS.PHASECHK.TRANS64.TRYWAIT P0, [R0+URZ+0x34860], R3 ;  /* 0x03486003000075a7 */ /* 0x000e24000800017f */
[----:B0-----:R-:W-:Y:S05]  /*10410*/  @!P0 BRA `(.L_x_6793) ;  /* 0x0000001400f88947 */ /* 0x001fea0003800000 */
.L_x_6843:
[----:B------:R-:W-:Y:S05]  /*10420*/  BSYNC B1 ;  /* 0x0000000000017941 */ /* 0x000fea0003800000 */
.L_x_6792:
        /* <DEDUP_REMOVED lines=9> */
.L_x_6795:
[----:B------:R-:W-:Y:S05]  /*104c0*/  BSYNC B1 ;  /* 0x0000000000017941 */ /* 0x000fea0003800000 */
.L_x_6794:
[----:B------:R-:W3:Y:S01]  /*104d0*/  LDL R2, [R1+0x8] ;  /* 0x0000080001027983 */ /* 0x000ee20000100800 */
        /* <DEDUP_REMOVED lines=9> */
[----:B---3--:R-:W-:-:S09]  /*10570*/  IMAD R2, R2, 0xb0, RZ ;  /* 0x000000b002027824 */ /* 0x008fd200078e02ff */
.L_x_6796:
        /* <DEDUP_REMOVED lines=15> */
.L_x_6797:
        /* <DEDUP_REMOVED lines=10> */
.L_x_6791:
[----:B------:R-:W-:Y:S05]  /*10710*/  BSYNC B0 ;  /* 0x0000000000007941 */ /* 0x000fea0003800000 */
.L_x_6790:
[----:B--2---:R-:W2:Y:S01]  /*10720*/  LDL.LU R5, [R1+0x24] ;  /* 0x0000240001057983 */ /* 0x004ea20000300800 */
[----:B------:R-:W-:Y:S01]  /*10730*/  VIADD R18, R18, 0x1 ;  /* 0x0000000112127836 */ /* 0x000fe20000000000 */
[----:B------:R-:W-:Y:S02]  /*10740*/  ULDC UR4, c[0x0][0xc34] ;  /* 0x00030d0000047ab9 */ /* 0x000fe40000000800 */
[----:B------:R-:W3:Y:S04]  /*10750*/  LDL.LU R4, [R1+0x4] ;  /* 0x0000040001047983 */ /* 0x000ee80000300800 */
[----:B------:R-:W4:Y:S01]  /*10760*/  LDL.LU R3, [R1+0x2c] ;  /* 0x00002c0001037983 */ /* 0x000f220000300800 */
[----:B------:R-:W-:-:S04]  /*10770*/  ISETP.NE.AND P0, PT, R18, 0x2, PT ;  /* 0x000000021200780c */ /* 0x000fc80003f05270 */
[----:B0-----:R-:W-:Y:S02]  /*10780*/  SEL R0, RZ, 0x1, P0 ;  /* 0x00000001ff007807 */ /* 0x001fe40000000000 */
[----:B------:R-:W-:Y:S01]  /*10790*/  SEL R18, R18, RZ, P0 ;  /* 0x000000ff12127207 */ /* 0x000fe20000000000 */
[----:B--2---:R-:W-:Y:S01]  /*107a0*/  VIADD R5, R5, UR37 ;  /* 0x0000002505057c36 */ /* 0x004fe20008000000 */
[----:B---3--:R-:W-:-:S04]  /*107b0*/  LOP3.LUT R4, R4, R0, RZ, 0x3c, !PT ;  /* 0x0000000004047212 */ /* 0x008fc800078e3cff */
[----:B------:R0:W-:Y:S01]  /*107c0*/  STL [R1+0x24], R5 ;  /* 0x0000240501007387 */ /* 0x0001e20000100800 */
[----:B------:R-:W-:Y:S01]  /*107d0*/  ISETP.GE.AND P1, PT, R5, UR4, PT ;  /* 0x0000000405007c0c */ /* 0x000fe2000bf26270 */
[----:B----4-:R-:W-:-:S05]  /*107e0*/  VIADD R3, R3, 0x1 ;  /* 0x0000000103037836 */ /* 0x010fca0000000000 */
[----:B------:R0:W-:Y:S04]  /*107f0*/  STL [R1+0x2c], R3 ;  /* 0x00002c0301007387 */ /* 0x0001e80000100800 */
[----:B------:R0:W-:Y:S03]  /*10800*/  STL [R1+0x4], R4 ;  /* 0x0000040401007387 */ /* 0x0001e60000100800 */
[----:B------:R-:W-:Y:S05]  /*10810*/  @!P1 BRA `(.L_x_6798) ;  /* 0xffffffc400b09947 */ /* 0x000fea000383ffff */
[----:B------:R-:W-:-:S07]  /*10820*/  LOP3.LUT R2, R3, 0x1, RZ, 0xc, !PT ;  /* 0x0000000103027812 */ /* 0x000fce00078e0cff */
.L_x_6725:
[----:B0-----:R-:W0:Y:S01]  /*10830*/  S2R R3, SR_CgaCtaId ;  /* 0x0000000000037919 */ /* 0x001e220000008800 */
[----:B------:R-:W-:Y:S01]  /*10840*/  MOV R0, 0x400 ;  /* 0x0000040000007802 */ /* 0x000fe20000000f00 */
[----:B------:R-:W-:Y:S03]  /*10850*/  BSSY B0, `(.L_x_6799) ;  /* 0x0000005000007945 */ /* 0x000fe60003800000 */
[----:B0-----:R-:W-:Y:S02]  /*10860*/  LEA R0, R3, R0, 0x18 ;  /* 0x0000000003007211 */ /* 0x001fe400078ec0ff */
[----:B------:R-:W-:-:S04]  /*10870*/  SHF.L.U32 R3, R2, 0x1f, RZ ;  /* 0x0000001f02037819 */ /* 0x000fc800000006ff */
[----:B------:R-:W0:Y:S02]  /*10880*/  SYNCS.PHASECHK.TRANS64.TRYWAIT P0, [R0+URZ+0x34820], R3 ;  /* 0x03482003000075a7 */ /* 0x000e24000800017f */
[----:B0-----:R-:W-:Y:S05]  /*10890*/  @!P0 BRA `(.L_x_6800) ;  /* 0x0000001000ec8947 */ /* 0x001fea0003800000 */
.L_x_6844:
[----:B------:R-:W-:Y:S05]  /*108a0*/  BSYNC B0 ;  /* 0x0000000000007941 */ /* 0x000fea0003800000 */
.L_x_6799:
[----:B------:R-:W-:-:S03]  /*108b0*/  UMOV UR4, 0xffffffff ;  /* 0xffffffff00047882 */ /* 0x000fc60000000000 */
[----:B------:R-:W-:Y:S05]  /*108c0*/  BRA.DIV UR4, `(.L_x_6801) ;  /* 0x0000001204f47947 */ /* 0x000fea000b800000 */
[----:B------:R-:W2:Y:S02]  /*108d0*/  S2R R2, SR_TID.X ;  /* 0x0000000000027919 */ /* 0x000ea40000002100 */
[----:B--2---:R-:W-:-:S04]  /*108e0*/  SHF.R.U32.HI R2, RZ, 0x5, R2 ;  /* 0x00000005ff027819 */ /* 0x004fc80000011602 */
[----:B------:R-:W-:-:S05]  /*108f0*/  LOP3.LUT R2, R2, 0x3, RZ, 0xc0, !PT ;  /* 0x0000000302027812 */ /* 0x000fca00078ec0ff */
[----:B------:R2:W3:Y:S02]  /*10900*/  SHFL.IDX PT, R14, R2, RZ, 0x1f ;  /* 0x00001fff020e7589 */ /* 0x0004e400000e0000 */
.L_x_6847:
[----:B---3--:R-:W-:Y:S01]  /*10910*/  ISETP.NE.AND P0, PT, R14, RZ, PT ;  /* 0x000000ff0e00720c */ /* 0x008fe20003f05270 */
[----:B------:R-:W-:-:S12]  /*10920*/  BSSY B0, `(.L_x_6802) ;  /* 0x0000025000007945 */ /* 0x000fd80003800000 */
[----:B------:R-:W-:Y:S05]  /*10930*/  @P0 BRA `(.L_x_6803) ;  /* 0x00000000008c0947 */ /* 0x000fea0003800000 */
[----:B------:R-:W-:-:S03]  /*10940*/  UMOV UR4, 0xffffffff ;  /* 0xffffffff00047882 */ /* 0x000fc60000000000 */
[----:B------:R-:W-:Y:S05]  /*10950*/  BRA.DIV UR4, `(.L_x_6804) ;  /* 0x0000001604047947 */ /* 0x000fea000b800000 */
[----:B------:R-:W-:-:S13]  /*10960*/  ELECT P6, URZ, PT ;  /* 0x00000000003f782f */ /* 0x000fda00038c0000 */
.L_x_6850:
[----:B------:R-:W-:Y:S05]  /*10970*/  @!P6 BRA `(.L_x_6803) ;  /* 0x00000000007ce947 */ /* 0x000fea0003800000 */
[----:B--2---:R-:W2:Y:S02]  /*10980*/  LDL.LU R2, [R1+0x30] ;  /* 0x0000300001027983 */ /* 0x004ea40000300800 */
[----:B--2---:R-:W-:-:S04]  /*10990*/  LOP3.LUT R2, R2, 0x2, RZ, 0xfc, !PT ;  /* 0x0000000202027812 */ /* 0x004fc800078efcff */
[----:B------:R-:W-:-:S13]  /*109a0*/  ISETP.NE.AND P2, PT, R2, 0x3, PT ;  /* 0x000000030200780c */ /* 0x000fda0003f45270 */
[----:B------:R-:W-:Y:S05]  /*109b0*/  @!P2 BRA `(.L_x_6805) ;  /* 0x000000000004a947 */ /* 0x000fea0003800000 */
[----:B------:R-:W-:Y:S01]  /*109c0*/  BPT.TRAP 0x1 ;  /* 0x000000040000795c */ /* 0x000fe20000300000 */
.L_x_6805:
        /* <DEDUP_REMOVED lines=13> */
.L_x_6851:
[----:B------:R-:W2:Y:S02]  /*10aa0*/  SYNCS.PHASECHK.TRANS64.TRYWAIT P0, [R3+URZ], R2 ;  /* 0x00000002030075a7 */ /* 0x000ea4000800017f */
[----:B--2---:R-:W-:Y:S05]  /*10ab0*/  @!P0 BRA `(.L_x_6807) ;  /* 0x0000001000e08947 */ /* 0x004fea0003800000 */
.L_x_6852:
[----:B------:R-:W-:Y:S05]  /*10ac0*/  @!P2 BRA `(.L_x_6808) ;  /* 0x000000000004a947 */ /* 0x000fea0003800000 */
[----:B------:R-:W-:Y:S01]  /*10ad0*/  BPT.TRAP 0x1 ;  /* 0x000000040000795c */ /* 0x000fe20000300000 */
.L_x_6808:
[----:B--2---:R-:W-:-:S04]  /*10ae0*/  VIADD R3, R0, 0x34860 ;  /* 0x0003486000037836 */ /* 0x004fc80000000000 */
[----:B------:R-:W-:-:S04]  /*10af0*/  IMAD R18, R18, 0x8, R3 ;  /* 0x0000000812127824 */ /* 0x000fc800078e0203 */
[----:B------:R-:W2:Y:S02]  /*10b00*/  SYNCS.PHASECHK.TRANS64.TRYWAIT P0, [R18+URZ], R5 ;  /* 0x00000005120075a7 */ /* 0x000ea4000800017f */
[----:B--2---:R-:W-:Y:S05]  /*10b10*/  @!P0 BRA `(.L_x_6809) ;  /* 0x0000001000dc8947 */ /* 0x004fea0003800000 */
.L_x_6853:
[----:B------:R-:W-:-:S07]  /*10b20*/  IMAD R3, R4, 0x8, R3 ;  /* 0x0000000804037824 */ /* 0x000fce00078e0203 */
.L_x_6810:
[----:B---3--:R3:W4:Y:S02]  /*10b30*/  SYNCS.PHASECHK.TRANS64.TRYWAIT P0, [R3+URZ], R2 ;  /* 0x00000002030075a7 */ /* 0x008724000800017f */
[----:B----4-:R-:W-:Y:S05]  /*10b40*/  @!P0 NANOSLEEP.SYNCS 0x989680 ;  /* 0x009896800000895d */ /* 0x010fea0003900000 */
[----:B------:R-:W4:Y:S02]  /*10b50*/  @!P0 SYNCS.PHASECHK.TRANS64 P0, [R3+URZ], R2 ;  /* 0x00000002030085a7 */ /* 0x000f24000800007f */
[----:B----4-:R-:W-:Y:S05]  /*10b60*/  @!P0 BRA `(.L_x_6810) ;  /* 0xfffffffc00f08947 */ /* 0x010fea000383ffff */
.L_x_6803:
[----:B------:R-:W-:Y:S05]  /*10b70*/  BSYNC B0 ;  /* 0x0000000000007941 */ /* 0x000fea0003800000 */
.L_x_6802:
[----:B------:R-:W-:Y:S05]  /*10b80*/  EXIT ;  /* 0x000000000000794d */ /* 0x000fea0003800000 */
.L_x_6697:
[----:B0-----:R-:W-:-:S04]  /*10b90*/  IMAD.U32 R3, RZ, RZ, UR61 ;  /* 0x0000003dff037e24 */ /* 0x001fc8000f8e00ff */
[----:B------:R0:W1:Y:S03]  /*10ba0*/  SYNCS.PHASECHK.TRANS64.TRYWAIT P1, [R3+URZ+0x34800], R0 ;  /* 0x03480000030075a7 */ /* 0x000066000802017f */
[----:B-1----:R-:W-:Y:S05]  /*10bb0*/  @!P1 NANOSLEEP.SYNCS 0x989680 ;  /* 0x009896800000995d */ /* 0x002fea0003900000 */
[----:B------:R-:W1:Y:S02]  /*10bc0*/  @!P1 SYNCS.PHASECHK.TRANS64 P1, [R3+URZ+0x34800], R0 ;  /* 0x03480000030095a7 */ /* 0x000e64000802007f */
[----:B-1----:R-:W-:Y:S05]  /*10bd0*/  @!P1 BRA `(.L_x_6697) ;  /* 0xfffffffc00ec9947 */ /* 0x002fea000383ffff */
[----:B------:R-:W-:Y:S05]  /*10be0*/  BRA `(.L_x_6811) ;  /* 0xffffff0400747947 */ /* 0x000fea000383ffff */
.L_x_6701:
[----:B-1----:R1:W2:Y:S02]  /*10bf0*/  SYNCS.PHASECHK.TRANS64.TRYWAIT P2, [R11+URZ+0x34830], R0 ;  /* 0x034830000b0075a7 */ /* 0x0022a4000804017f */
[----:B--2---:R-:W-:Y:S05]  /*10c00*/  @!P2 NANOSLEEP.SYNCS 0x989680 ;  /* 0x009896800000a95d */ /* 0x004fea0003900000 */
[----:B------:R-:W2:Y:S02]  /*10c10*/  @!P2 SYNCS.PHASECHK.TRANS64 P2, [R11+URZ+0x34830], R0 ;  /* 0x034830000b00a5a7 */ /* 0x000ea4000804007f */
[----:B--2---:R-:W-:Y:S05]  /*10c20*/  @!P2 BRA `(.L_x_6701) ;  /* 0xfffffffc00f0a947 */ /* 0x004fea000383ffff */
[----:B------:R-:W-:Y:S05]  /*10c30*/  BRA `(.L_x_6700) ;  /* 0xffffff0400a47947 */ /* 0x000fea000383ffff */
.L_x_6706:
[----:B-1----:R-:W-:-:S04]  /*10c40*/  IMAD.U32 R10, RZ, RZ, UR6 ;  /* 0x00000006ff0a7e24 */ /* 0x002fc8000f8e00ff */
[----:B------:R1:W2:Y:S03]  /*10c50*/  SYNCS.PHASECHK.TRANS64.TRYWAIT P2, [R10+URZ+0x34830], R3 ;  /* 0x034830030a0075a7 */ /* 0x0002a6000804017f */
[----:B--2---:R-:W-:Y:S05]  /*10c60*/  @!P2 NANOSLEEP.SYNCS 0x989680 ;  /* 0x009896800000a95d */ /* 0x004fea0003900000 */
[----:B------:R-:W2:Y:S02]  /*10c70*/  @!P2 SYNCS.PHASECHK.TRANS64 P2, [R10+URZ+0x34830], R3 ;  /* 0x034830030a00a5a7 */ /* 0x000ea4000804007f */
[----:B--2---:R-:W-:Y:S05]  /*10c80*/  @!P2 BRA `(.L_x_6706) ;  /* 0xfffffffc00eca947 */ /* 0x004fea000383ffff */
[----:B------:R-:W-:Y:S05]  /*10c90*/  BRA `(.L_x_6703) ;  /* 0xffffff5400b87947 */ /* 0x000fea000383ffff */
.L_x_6710:
[----:B-1----:R-:W-:-:S04]  /*10ca0*/  IMAD.U32 R10, RZ, RZ, UR6 ;  /* 0x00000006ff0a7e24 */ /* 0x002fc8000f8e00ff */
[----:B------:R1:W2:Y:S03]  /*10cb0*/  SYNCS.PHASECHK.TRANS64.TRYWAIT P2, [R10+URZ+0x34850], R3 ;  /* 0x034850030a0075a7 */ /* 0x0002a6000804017f */
[----:B--2---:R-:W-:Y:S05]  /*10cc0*/  @!P2 NANOSLEEP.SYNCS 0x989680 ;  /* 0x009896800000a95d */ /* 0x004fea0003900000 */
[----:B------:R-:W2:Y:S02]  /*10cd0*/  @!P2 SYNCS.PHASECHK.TRANS64 P2, [R10+URZ+0x34850], R3 ;  /* 0x034850030a00a5a7 */ /* 0x000ea4000804007f */
[----:B--2---:R-:W-:Y:S05]  /*10ce0*/  @!P2 BRA `(.L_x_6710) ;  /* 0xfffffffc00eca947 */ /* 0x004fea000383ffff */
[----:B------:R-:W-:Y:S05]  /*10cf0*/  BRA `(.L_x_6707) ;  /* 0xffffff7c00647947 */ /* 0x000fea000383ffff */
.L_x_6715:
[----:B-1----:R-:W-:-:S04]  /*10d00*/  IMAD.U32 R5, RZ, RZ, UR8 ;  /* 0x00000008ff057e24 */ /* 0x002fc8000f8e00ff */
[----:B------:R1:W2:Y:S03]  /*10d10*/  SYNCS.PHASECHK.TRANS64.TRYWAIT P0, [R5+URZ+0x34850], R0 ;  /* 0x03485000050075a7 */ /* 0x0002a6000800017f */
[----:B--2---:R-:W-:Y:S05]  /*10d20*/  @!P0 NANOSLEEP.SYNCS 0x989680 ;  /* 0x009896800000895d */ /* 0x004fea0003900000 */
[----:B------:R-:W2:Y:S02]  /*10d30*/  @!P0 SYNCS.PHASECHK.TRANS64 P0, [R5+URZ+0x34850], R0 ;  /* 0x03485000050085a7 */ /* 0x000ea4000800007f */
[----:B--2---:R-:W-:Y:S05]  /*10d40*/  @!P0 BRA `(.L_x_6715) ;  /* 0xfffffffc00ec8947 */ /* 0x004fea000383ffff */
[----:B------:R-:W-:Y:S05]  /*10d50*/  BRA `(.L_x_6714) ;  /* 0xffffffa000407947 */ /* 0x000fea000383ffff */
.L_x_6729:
        /* <DEDUP_REMOVED lines=11> */
.L_x_6813:
[----:B------:R-:W-:Y:S05]  /*10e10*/  BSYNC B0 ;  /* 0x0000000000007941 */ /* 0x000fea0003800000 */
.L_x_6812:
[----:B------:R-:W-:Y:S05]  /*10e20*/  BRA `(.L_x_6814) ;  /* 0xffffffc400f87947 */ /* 0x000fea000383ffff */
.L_x_6731:
[----:B------:R-:W-:Y:S01]  /*10e30*/  BSSY B0, `(.L_x_6815) ;  /* 0x0000006000007945 */ /* 0x000fe20003800000 */
[----:B------:R-:W-:-:S07]  /*10e40*/  IMAD.MOV.U32 R15, RZ, RZ, -0x1 ;  /* 0xffffffffff0f7424 */ /* 0x000fce00078e00ff */
[----:B012---:R-:W-:Y:S05]  /*10e50*/  WARPSYNC.COLLECTIVE R15, `(.L_x_6816) ;  /* 0x000000000f0c7348 */ /* 0x007fea0003c00000 */
[----:B------:R-:W-:Y:S02]  /*10e60*/  ELECT P6, UR62, PT ;  /* 0x00000000003e782f */ /* 0x000fe400038c0000 */
[----:B------:R-:W-:Y:S01]  /*10e70*/  MOV R14, UR62 ;  /* 0x0000003e000e7c02 */ /* 0x000fe20008000f00 */
[----:B012---:R-:W-:Y:S10]  /*10e80*/  ENDCOLLECTIVE ;  /* 0x000000000000791b */ /* 0x007ff40003800000 */
.L_x_6816:
[----:B------:R-:W-:Y:S05]  /*10e90*/  BSYNC B0 ;  /* 0x0000000000007941 */ /* 0x000fea0003800000 */
.L_x_6815:
[----:B------:R-:W-:Y:S05]  /*10ea0*/  BRA `(.L_x_6817) ;  /* 0xffffffc400f87947 */ /* 0x000fea000383ffff */
.L_x_6733:
[----:B--2---:R2:W4:Y:S02]  /*10eb0*/  SYNCS.PHASECHK.TRANS64.TRYWAIT P0, [R0+URZ+0x34840], R2 ;  /* 0x03484002000075a7 */ /* 0x004524000800017f */
[----:B----4-:R-:W-:Y:S05]  /*10ec0*/  @!P0 NANOSLEEP.SYNCS 0x989680 ;  /* 0x009896800000895d */ /* 0x010fea0003900000 */
[----:B------:R-:W4:Y:S02]  /*10ed0*/  @!P0 SYNCS.PHASECHK.TRANS64 P0, [R0+URZ+0x34840], R2 ;  /* 0x03484002000085a7 */ /* 0x000f24000800007f */
[----:B----4-:R-:W-:Y:S05]  /*10ee0*/  @!P0 BRA `(.L_x_6733) ;  /* 0xfffffffc00f08947 */ /* 0x010fea000383ffff */
[----:B------:R-:W-:Y:S05]  /*10ef0*/  BRA `(.L_x_6818) ;  /* 0xffffffc800587947 */ /* 0x000fea000383ffff */
.L_x_6736:
        /* <DEDUP_REMOVED lines=8> */
.L_x_6819:
[----:B------:R-:W-:Y:S01]  /*10f80*/  IMAD.MOV.U32 R13, RZ, RZ, R0 ;  /* 0x000000ffff0d7224 */ /* 0x000fe200078e0000 */
[----:B------:R-:W-:Y:S01]  /*10f90*/  LOP3.LUT R6, R6, 0x7f, RZ, 0xc0, !PT ;  /* 0x0000007f06067812 */ /* 0x000fe200078ec0ff */
[----:B------:R-:W-:-:S07]  /*10fa0*/  IMAD.MOV.U32 R7, RZ, RZ, R14 ;  /* 0x000000ffff077224 */ /* 0x000fce00078e000e */
[----:B------:R-:W-:Y:S05]  /*10fb0*/  WARPSYNC.COLLECTIVE R15, `(.L_x_6820) ;  /* 0x000000000f087348 */ /* 0x000fea0003c00000 */
[----:B------:R0:W1:Y:S02]  /*10fc0*/  SHFL.IDX P6, R14, R13, R12, R11 ;  /* 0x0000000c0d0e7389 */ /* 0x00006400000c000b */
[----:B01----:R-:W-:Y:S01]  /*10fd0*/  ENDCOLLECTIVE ;  /* 0x000000000000791b */ /* 0x003fe20003800000 */
.L_x_6820:
        /* <DEDUP_REMOVED lines=16> */
[----:B------:R0:W-:Y:S01]  /*110e0*/  @!P2 LDGSTS.E.BYPASS.LTC128B.128 [R9+0x1a400], desc[UR6][R6.64+0x80], !P1 ;  /* 0x1a4000800609afae */ /* 0x0001e2000c901d46 */
[----:B------:R-:W-:-:S13]  /*110f0*/  ISETP.GE.AND P2, PT, R5, R3, PT ;  /* 0x000000030500720c */ /* 0x000fda0003f46270 */
[----:B0-----:R-:W-:Y:S05]  /*11100*/  WARPSYNC.COLLECTIVE R15, `(.L_x_6821) ;  /* 0x000000000f087348 */ /* 0x001fea0003c00000 */
[----:B------:R1:W2:Y:S02]  /*11110*/  SHFL.IDX P6, R14, R13, R12, R11 ;  /* 0x0000000c0d0e7389 */ /* 0x0002a400000c000b */
[----:B012---:R-:W-:Y:S01]  /*11120*/  ENDCOLLECTIVE ;  /* 0x000000000000791b */ /* 0x007fe20003800000 */
.L_x_6821:
[----:B------:R-:W-:Y:S02]  /*11130*/  IMAD.MOV.U32 R13, RZ, RZ, R0 ;  /* 0x000000ffff0d7224 */ /* 0x000fe400078e0000 */
[----:B------:R-:W-:-:S07]  /*11140*/  IMAD.MOV.U32 R8, RZ, RZ, R14 ;  /* 0x000000ffff087224 */ /* 0x000fce00078e000e */
[----:B------:R-:W-:Y:S05]  /*11150*/  WARPSYNC.COLLECTIVE R15, `(.L_x_6822) ;  /* 0x000000000f087348 */ /* 0x000fea0003c00000 */
[----:B------:R0:W1:Y:S02]  /*11160*/  SHFL.IDX P6, R14, R13, R12, R11 ;  /* 0x0000000c0d0e7389 */ /* 0x00006400000c000b */
[----:B01----:R-:W-:Y:S01]  /*11170*/  ENDCOLLECTIVE ;  /* 0x000000000000791b */ /* 0x003fe20003800000 */
.L_x_6822:
[----:B------:R-:W-:Y:S01]  /*11180*/  ULDC.64 UR4, c[0x0][0x208] ;  /* 0x0000820000047ab9 */ /* 0x000fe20000000a00 */
[----:B------:R-:W-:Y:S02]  /*11190*/  IMAD.MOV.U32 R13, RZ, RZ, R2 ;  /* 0x000000ffff0d7224 */ /* 0x000fe400078e0002 */
[----:B------:R-:W-:Y:S02]  /*111a0*/  IMAD.MOV.U32 R12, RZ, RZ, 0x2 ;  /* 0x00000002ff0c7424 */ /* 0x000fe400078e00ff */
[----:B------:R-:W-:-:S05]  /*111b0*/  IMAD.MOV.U32 R5, RZ, RZ, R14 ;  /* 0x000000ffff057224 */ /* 0x000fca00078e000e */
[----:B------:R-:W-:-:S05]  /*111c0*/  @!P2 LEA R5, P3, R10, R5, 0x1 ;  /* 0x000000050a05a211 */ /* 0x000fca00078608ff */
[----:B------:R-:W-:Y:S02]  /*111d0*/  @!P2 IMAD.X R6, RZ, RZ, R8, P3 ;  /* 0x000000ffff06a224 */ /* 0x000fe400018e0608 */
[C---:B------:R-:W-:Y:S02]  /*111e0*/  VIADD R8, R4.reuse, 0x60 ;  /* 0x0000006004087836 */ /* 0x040fe40000000000 */
[----:B------:R-:W-:Y:S02]  /*111f0*/  @!P2 IMAD.MOV.U32 R7, RZ, RZ, R6 ;  /* 0x000000ffff07a224 */ /* 0x000fe400078e0006 */
[----:B------:R-:W-:Y:S02]  /*11200*/  @!P2 IMAD.MOV.U32 R6, RZ, RZ, R5 ;  /* 0x000000ffff06a224 */ /* 0x000fe400078e0005 */
[----:B------:R-:W-:-:S03]  /*11210*/  VIADD R5, R4, 0x20 ;  /* 0x0000002004057836 */ /* 0x000fc60000000000 */
        /* <DEDUP_REMOVED lines=9> */
.L_x_6823:
[----:B------:R-:W-:Y:S02]  /*112b0*/  IMAD.MOV.U32 R13, RZ, RZ, R0 ;  /* 0x000000ffff0d7224 */ /* 0x000fe400078e0000 */
[----:B------:R-:W-:-:S07]  /*112c0*/  IMAD.MOV.U32 R5, RZ, RZ, R14 ;  /* 0x000000ffff057224 */ /* 0x000fce00078e000e */
[----:B------:R-:W-:Y:S05]  /*112d0*/  WARPSYNC.COLLECTIVE R15, `(.L_x_6824) ;  /* 0x000000000f087348 */ /* 0x000fea0003c00000 */
[----:B------:R0:W1:Y:S02]  /*112e0*/  SHFL.IDX P6, R14, R13, R12, R11 ;  /* 0x0000000c0d0e7389 */ /* 0x00006400000c000b */
[----:B01----:R-:W-:Y:S01]  /*112f0*/  ENDCOLLECTIVE ;  /* 0x000000000000791b */ /* 0x003fe20003800000 */
.L_x_6824:
        /* <DEDUP_REMOVED lines=17> */
.L_x_6825:
[----:B------:R-:W-:Y:S02]  /*11410*/  IMAD.MOV.U32 R13, RZ, RZ, R0 ;  /* 0x000000ffff0d7224 */ /* 0x000fe400078e0000 */
[----:B------:R-:W-:-:S07]  /*11420*/  IMAD.MOV.U32 R5, RZ, RZ, R14 ;  /* 0x000000ffff057224 */ /* 0x000fce00078e000e */
[----:B------:R-:W-:Y:S05]  /*11430*/  WARPSYNC.COLLECTIVE R15, `(.L_x_6826) ;  /* 0x000000000f087348 */ /* 0x000fea0003c00000 */
[----:B------:R0:W1:Y:S02]  /*11440*/  SHFL.IDX P6, R14, R13, R12, R11 ;  /* 0x0000000c0d0e7389 */ /* 0x00006400000c000b */
[----:B01----:R-:W-:Y:S01]  /*11450*/  ENDCOLLECTIVE ;  /* 0x000000000000791b */ /* 0x003fe20003800000 */
.L_x_6826:
        /* <DEDUP_REMOVED lines=17> */
.L_x_6827:
[----:B------:R-:W-:Y:S02]  /*11570*/  IMAD.MOV.U32 R13, RZ, RZ, R0 ;  /* 0x000000ffff0d7224 */ /* 0x000fe400078e0000 */
[----:B------:R-:W-:-:S07]  /*11580*/  IMAD.MOV.U32 R5, RZ, RZ, R14 ;  /* 0x000000ffff057224 */ /* 0x000fce00078e000e */
[----:B------:R-:W-:Y:S05]  /*11590*/  WARPSYNC.COLLECTIVE R15, `(.L_x_6828) ;  /* 0x000000000f087348 */ /* 0x000fea0003c00000 */
[----:B------:R0:W1:Y:S02]  /*115a0*/  SHFL.IDX P6, R14, R13, R12, R11 ;  /* 0x0000000c0d0e7389 */ /* 0x00006400000c000b */
[----:B01----:R-:W-:Y:S01]  /*115b0*/  ENDCOLLECTIVE ;  /* 0x000000000000791b */ /* 0x003fe20003800000 */
.L_x_6828:
        /* <DEDUP_REMOVED lines=17> */
.L_x_6829:
[----:B------:R-:W-:Y:S02]  /*116d0*/  IMAD.MOV.U32 R13, RZ, RZ, R0 ;  /* 0x000000ffff0d7224 */ /* 0x000fe400078e0000 */
[----:B------:R-:W-:-:S07]  /*116e0*/  IMAD.MOV.U32 R5, RZ, RZ, R14 ;  /* 0x000000ffff057224 */ /* 0x000fce00078e000e */
[----:B------:R-:W-:Y:S05]  /*116f0*/  WARPSYNC.COLLECTIVE R15, `(.L_x_6830) ;  /* 0x000000000f087348 */ /* 0x000fea0003c00000 */
[----:B------:R0:W1:Y:S02]  /*11700*/  SHFL.IDX P6, R14, R13, R12, R11 ;  /* 0x0000000c0d0e7389 */ /* 0x00006400000c000b */
[----:B01----:R-:W-:Y:S01]  /*11710*/  ENDCOLLECTIVE ;  /* 0x000000000000791b */ /* 0x003fe20003800000 */
.L_x_6830:
        /* <DEDUP_REMOVED lines=16> */
.L_x_6831:
[----:B------:R-:W-:Y:S02]  /*11820*/  IMAD.MOV.U32 R13, RZ, RZ, R0 ;  /* 0x000000ffff0d7224 */ /* 0x000fe400078e0000 */
[----:B------:R-:W-:-:S07]  /*11830*/  IMAD.MOV.U32 R5, RZ, RZ, R14 ;  /* 0x000000ffff057224 */ /* 0x000fce00078e000e */
[----:B------:R-:W-:Y:S05]  /*11840*/  WARPSYNC.COLLECTIVE R15, `(.L_x_6832) ;  /* 0x000000000f087348 */ /* 0x000fea0003c00000 */
[----:B------:R0:W1:Y:S02]  /*11850*/  SHFL.IDX P6, R14, R13, R12, R11 ;  /* 0x0000000c0d0e7389 */ /* 0x00006400000c000b */
[----:B01----:R-:W-:Y:S01]  /*11860*/  ENDCOLLECTIVE ;  /* 0x000000000000791b */ /* 0x003fe20003800000 */
.L_x_6832:
        /* <DEDUP_REMOVED lines=11> */
[----:B------:R0:W-:Y:S02]  /*11920*/  @!P2 LDGSTS.E.BYPASS.LTC128B.128 [R9+0x1d400], desc[UR4][R6.64+0x80], !P1 ;  /* 0x1d4000800609afae */ /* 0x0001e4000c901d44 */
[----:B0-----:R-:W-:Y:S05]  /*11930*/  WARPSYNC.COLLECTIVE R15, `(.L_x_6833) ;  /* 0x000000000f087348 */ /* 0x001fea0003c00000 */
[----:B------:R1:W2:Y:S02]  /*11940*/  SHFL.IDX P6, R14, R13, R12, R11 ;  /* 0x0000000c0d0e7389 */ /* 0x0002a400000c000b */
[----:B012---:R-:W-:Y:S01]  /*11950*/  ENDCOLLECTIVE ;  /* 0x000000000000791b */ /* 0x007fe20003800000 */
.L_x_6833:
[----:B------:R-:W-:Y:S02]  /*11960*/  IMAD.MOV.U32 R13, RZ, RZ, R0 ;  /* 0x000000ffff0d7224 */ /* 0x000fe400078e0000 */
[----:B------:R-:W-:-:S07]  /*11970*/  IMAD.MOV.U32 R5, RZ, RZ, R14 ;  /* 0x000000ffff057224 */ /* 0x000fce00078e000e */
[----:B------:R-:W-:Y:S05]  /*11980*/  WARPSYNC.COLLECTIVE R15, `(.L_x_6834) ;  /* 0x000000000f087348 */ /* 0x000fea0003c00000 */
[----:B------:R0:W1:Y:S02]  /*11990*/  SHFL.IDX P6, R14, R13, R12, R11 ;  /* 0x0000000c0d0e7389 */ /* 0x00006400000c000b */
[----:B01----:R-:W-:Y:S01]  /*119a0*/  ENDCOLLECTIVE ;  /* 0x000000000000791b */ /* 0x003fe20003800000 */
.L_x_6834:
[----:B------:R-:W-:Y:S01]  /*119b0*/  IMAD.MOV.U32 R0, RZ, RZ, R14 ;  /* 0x000000ffff007224 */ /* 0x000fe200078e000e */
[----:B------:R-:W-:Y:S06]  /*119c0*/  BRA `(.L_x_6835) ;  /* 0xffffffc800a47947 */ /* 0x000fec000383ffff */
.L_x_6740:
[----:B0-----:R0:W1:Y:S02]  /*119d0*/  SYNCS.PHASECHK.TRANS64.TRYWAIT P0, [R11+URZ+0x34820], R0 ;  /* 0x034820000b0075a7 */ /* 0x001064000800017f */
[----:B-1----:R-:W-:Y:S05]  /*119e0*/  @!P0 NANOSLEEP.SYNCS 0x989680 ;  /* 0x009896800000895d */ /* 0x002fea0003900000 */
[----:B------:R-:W1:Y:S02]  /*119f0*/  @!P0 SYNCS.PHASECHK.TRANS64 P0, [R11+URZ+0x34820], R0 ;  /* 0x034820000b0085a7 */ /* 0x000e64000800007f */
[----:B-1----:R-:W-:Y:S05]  /*11a00*/  @!P0 BRA `(.L_x_6740) ;  /* 0xfffffffc00f08947 */ /* 0x002fea000383ffff */
[----:B------:R-:W-:Y:S05]  /*11a10*/  BRA `(.L_x_6836) ;  /* 0xffffffc800fc7947 */ /* 0x000fea000383ffff */
.L_x_6747:
[----:B-1----:R1:W3:Y:S02]  /*11a20*/  SYNCS.PHASECHK.TRANS64.TRYWAIT P0, [R3+URZ+0x34840], R2 ;  /* 0x03484002030075a7 */ /* 0x0022e4000800017f */
[----:B---3--:R-:W-:Y:S05]  /*11a30*/  @!P0 NANOSLEEP.SYNCS 0x989680 ;  /* 0x009896800000895d */ /* 0x008fea0003900000 */
[----:B------:R-:W3:Y:S02]  /*11a40*/  @!P0 SYNCS.PHASECHK.TRANS64 P0, [R3+URZ+0x34840], R2 ;  /* 0x03484002030085a7 */ /* 0x000ee4000800007f */
[----:B---3--:R-:W-:Y:S05]  /*11a50*/  @!P0 BRA `(.L_x_6747) ;  /* 0xfffffffc00f08947 */ /* 0x008fea000383ffff */
[----:B------:R-:W-:Y:S05]  /*11a60*/  BRA `(.L_x_6837) ;  /* 0xffffffcc00b07947 */ /* 0x000fea000383ffff */
.L_x_6753:
[----:B0-----:R0:W1:Y:S02]  /*11a70*/  SYNCS.PHASECHK.TRANS64.TRYWAIT P0, [R3+URZ+0x60], R2 ;  /* 0x00006002030075a7 */ /* 0x001064000800017f */
[----:B-1----:R-:W-:Y:S05]  /*11a80*/  @!P0 NANOSLEEP.SYNCS 0x989680 ;  /* 0x009896800000895d */ /* 0x002fea0003900000 */
[----:B------:R-:W1:Y:S02]  /*11a90*/  @!P0 SYNCS.PHASECHK.TRANS64 P0, [R3+URZ+0x60], R2 ;  /* 0x00006002030085a7 */ /* 0x000e64000800007f */
[----:B-1----:R-:W-:Y:S05]  /*11aa0*/  @!P0 BRA `(.L_x_6753) ;  /* 0xfffffffc00f08947 */ /* 0x002fea000383ffff */
[----:B------:R-:W-:Y:S05]  /*11ab0*/  BRA `(.L_x_6838) ;  /* 0xffffffd000807947 */ /* 0x000fea000383ffff */
.L_x_6763:
[----:B-1----:R1:W2:Y:S02]  /*11ac0*/  SYNCS.PHASECHK.TRANS64.TRYWAIT P0, [R3+URZ+0x34840], R2 ;  /* 0x03484002030075a7 */ /* 0x0022a4000800017f */
[----:B--2---:R-:W-:Y:S05]  /*11ad0*/  @!P0 NANOSLEEP.SYNCS 0x989680 ;  /* 0x009896800000895d */ /* 0x004fea0003900000 */
[----:B------:R-:W2:Y:S02]  /*11ae0*/  @!P0 SYNCS.PHASECHK.TRANS64 P0, [R3+URZ+0x34840], R2 ;  /* 0x03484002030085a7 */ /* 0x000ea4000800007f */
[----:B--2---:R-:W-:Y:S05]  /*11af0*/  @!P0 BRA `(.L_x_6763) ;  /* 0xfffffffc00f08947 */ /* 0x004fea000383ffff */
[----:B------:R-:W-:Y:S05]  /*11b00*/  BRA `(.L_x_6839) ;  /* 0xffffffd800047947 */ /* 0x000fea000383ffff */
.L_x_6769:
[----:B0-----:R0:W1:Y:S02]  /*11b10*/  SYNCS.PHASECHK.TRANS64.TRYWAIT P0, [R2+URZ+0x60], R3 ;  /* 0x00006003020075a7 */ /* 0x001064000800017f */
[----:B-1----:R-:W-:Y:S05]  /*11b20*/  @!P0 NANOSLEEP.SYNCS 0x989680 ;  /* 0x009896800000895d */ /* 0x002fea0003900000 */
[----:B------:R-:W1:Y:S02]  /*11b30*/  @!P0 SYNCS.PHASECHK.TRANS64 P0, [R2+URZ+0x60], R3 ;  /* 0x00006003020085a7 */ /* 0x000e64000800007f */
[----:B-1----:R-:W-:Y:S05]  /*11b40*/  @!P0 BRA `(.L_x_6769) ;  /* 0xfffffffc00f08947 */ /* 0x002fea000383ffff */
[----:B------:R-:W-:Y:S05]  /*11b50*/  BRA `(.L_x_6840) ;  /* 0xffffffd800d47947 */ /* 0x000fea000383ffff */
.L_x_6778:
[----:B--2---:R2:W3:Y:S02]  /*11b60*/  SYNCS.PHASECHK.TRANS64.TRYWAIT P0, [R2+URZ+0x34840], R3 ;  /* 0x03484003020075a7 */ /* 0x0044e4000800017f */
[----:B---3--:R-:W-:Y:S05]  /*11b70*/  @!P0 NANOSLEEP.SYNCS 0x989680 ;  /* 0x009896800000895d */ /* 0x008fea0003900000 */
[----:B------:R-:W3:Y:S02]  /*11b80*/  @!P0 SYNCS.PHASECHK.TRANS64 P0, [R2+URZ+0x34840], R3 ;  /* 0x03484003020085a7 */ /* 0x000ee4000800007f */
[----:B---3--:R-:W-:Y:S05]  /*11b90*/  @!P0 BRA `(.L_x_6778) ;  /* 0xfffffffc00f08947 */ /* 0x008fea000383ffff */
[----:B------:R-:W-:Y:S05]  /*11ba0*/  BRA `(.L_x_6841) ;  /* 0xffffffe000287947 */ /* 0x000fea000383ffff */
.L_x_6784:
[----:B0-----:R0:W1:Y:S02]  /*11bb0*/  SYNCS.PHASECHK.TRANS64.TRYWAIT P0, [R2+URZ+0x60], R5 ;  /* 0x00006005020075a7 */ /* 0x001064000800017f */
[----:B-1----:R-:W-:Y:S05]  /*11bc0*/  @!P0 NANOSLEEP.SYNCS 0x989680 ;  /* 0x009896800000895d */ /* 0x002fea0003900000 */
[----:B------:R-:W1:Y:S02]  /*11bd0*/  @!P0 SYNCS.PHASECHK.TRANS64 P0, [R2+URZ+0x60], R5 ;  /* 0x00006005020085a7 */ /* 0x000e64000800007f */
[----:B-1----:R-:W-:Y:S05]  /*11be0*/  @!P0 BRA `(.L_x_6784) ;  /* 0xfffffffc00f08947 */ /* 0x002fea000383ffff */
[----:B------:R-:W-:Y:S05]  /*11bf0*/  BRA `(.L_x_6842) ;  /* 0xffffffe000f87947 */ /* 0x000fea000383ffff */
.L_x_6793:
[----:B0-----:R0:W3:Y:S02]  /*11c00*/  SYNCS.PHASECHK.TRANS64.TRYWAIT P0, [R0+URZ+0x34860], R3 ;  /* 0x03486003000075a7 */ /* 0x0010e4000800017f */
[----:B---3--:R-:W-:Y:S05]  /*11c10*/  @!P0 NANOSLEEP.SYNCS 0x989680 ;  /* 0x009896800000895d */ /* 0x008fea0003900000 */
[----:B------:R-:W3:Y:S02]  /*11c20*/  @!P0 SYNCS.PHASECHK.TRANS64 P0, [R0+URZ+0x34860], R3 ;  /* 0x03486003000085a7 */ /* 0x000ee4000800007f */
[----:B---3--:R-:W-:Y:S05]  /*11c30*/  @!P0 BRA `(.L_x_6793) ;  /* 0xfffffffc00f08947 */ /* 0x008fea000383ffff */
[----:B------:R-:W-:Y:S05]  /*11c40*/  BRA `(.L_x_6843) ;  /* 0xffffffe400f47947 */ /* 0x000fea000383ffff */
.L_x_6800:
[----:B0-----:R0:W2:Y:S02]  /*11c50*/  SYNCS.PHASECHK.TRANS64.TRYWAIT P0, [R0+URZ+0x34820], R3 ;  /* 0x03482003000075a7 */ /* 0x0010a4000800017f */
[----:B--2---:R-:W-:Y:S05]  /*11c60*/  @!P0 NANOSLEEP.SYNCS 0x989680 ;  /* 0x009896800000895d */ /* 0x004fea0003900000 */
[----:B------:R-:W2:Y:S02]  /*11c70*/  @!P0 SYNCS.PHASECHK.TRANS64 P0, [R0+URZ+0x34820], R3 ;  /* 0x03482003000085a7 */ /* 0x000ea4000800007f */
[----:B--2---:R-:W-:Y:S05]  /*11c80*/  @!P0 BRA `(.L_x_6800) ;  /* 0xfffffffc00f08947 */ /* 0x004fea000383ffff */
[----:B------:R-:W-:Y:S05]  /*11c90*/  BRA `(.L_x_6844) ;  /* 0xffffffec00007947 */ /* 0x000fea000383ffff */
.L_x_6801:
        /* <DEDUP_REMOVED lines=11> */
.L_x_6846:
[----:B------:R-:W-:Y:S05]  /*11d50*/  BSYNC B0 ;  /* 0x0000000000007941 */ /* 0x000fea0003800000 */
.L_x_6845:
[----:B------:R-:W-:Y:S05]  /*11d60*/  BRA `(.L_x_6847) ;  /* 0xffffffe800e87947 */ /* 0x000fea000383ffff */
.L_x_6804:
[----:B------:R-:W-:Y:S01]  /*11d70*/  BSSY B1, `(.L_x_6848) ;  /* 0x0000006000017945 */ /* 0x000fe20003800000 */
[----:B------:R-:W-:-:S07]  /*11d80*/  IMAD.MOV.U32 R15, RZ, RZ, -0x1 ;  /* 0xffffffffff0f7424 */ /* 0x000fce00078e00ff */
[----:B012---:R-:W-:Y:S05]  /*11d90*/  WARPSYNC.COLLECTIVE R15, `(.L_x_6849) ;  /* 0x000000000f0c7348 */ /* 0x007fea0003c00000 */
[----:B------:R-:W-:Y:S02]  /*11da0*/  ELECT P6, UR62, PT ;  /* 0x00000000003e782f */ /* 0x000fe400038c0000 */
[----:B------:R-:W-:Y:S01]  /*11db0*/  MOV R14, UR62 ;  /* 0x0000003e000e7c02 */ /* 0x000fe20008000f00 */
[----:B012---:R-:W-:Y:S10]  /*11dc0*/  ENDCOLLECTIVE ;  /* 0x000000000000791b */ /* 0x007ff40003800000 */
.L_x_6849:
[----:B------:R-:W-:Y:S05]  /*11dd0*/  BSYNC B1 ;  /* 0x0000000000017941 */ /* 0x000fea0003800000 */
.L_x_6848:
[----:B------:R-:W-:Y:S05]  /*11de0*/  BRA `(.L_x_6850) ;  /* 0xffffffe800e07947 */ /* 0x000fea000383ffff */
.L_x_6806:
[----:B0-----:R0:W2:Y:S02]  /*11df0*/  SYNCS.PHASECHK.TRANS64.TRYWAIT P0, [R6+URZ], R5 ;  /* 0x00000005060075a7 */ /* 0x0010a4000800017f */
[----:B--2---:R-:W-:Y:S05]  /*11e00*/  @!P0 NANOSLEEP.SYNCS 0x989680 ;  /* 0x009896800000895d */ /* 0x004fea0003900000 */
[----:B------:R-:W2:Y:S02]  /*11e10*/  @!P0 SYNCS.PHASECHK.TRANS64 P0, [R6+URZ], R5 ;  /* 0x00000005060085a7 */ /* 0x000ea4000800007f */
[----:B--2---:R-:W-:Y:S05]  /*11e20*/  @!P0 BRA `(.L_x_6806) ;  /* 0xfffffffc00f08947 */ /* 0x004fea000383ffff */
[----:B------:R-:W-:Y:S05]  /*11e30*/  BRA `(.L_x_6851) ;  /* 0xffffffec00187947 */ /* 0x000fea000383ffff */
.L_x_6807:
[----:B--2---:R2:W3:Y:S02]  /*11e40*/  SYNCS.PHASECHK.TRANS64.TRYWAIT P0, [R3+URZ], R2 ;  /* 0x00000002030075a7 */ /* 0x0044e4000800017f */
[----:B---3--:R-:W-:Y:S05]  /*11e50*/  @!P0 NANOSLEEP.SYNCS 0x989680 ;  /* 0x009896800000895d */ /* 0x008fea0003900000 */
[----:B------:R-:W3:Y:S02]  /*11e60*/  @!P0 SYNCS.PHASECHK.TRANS64 P0, [R3+URZ], R2 ;  /* 0x00000002030085a7 */ /* 0x000ee4000800007f */
[----:B---3--:R-:W-:Y:S05]  /*11e70*/  @!P0 BRA `(.L_x_6807) ;  /* 0xfffffffc00f08947 */ /* 0x008fea000383ffff */
[----:B------:R-:W-:Y:S05]  /*11e80*/  BRA `(.L_x_6852) ;  /* 0xffffffec000c7947 */ /* 0x000fea000383ffff */
.L_x_6809:
[----:B--2---:R2:W3:Y:S02]  /*11e90*/  SYNCS.PHASECHK.TRANS64.TRYWAIT P0, [R18+URZ], R5 ;  /* 0x00000005120075a7 */ /* 0x0044e4000800017f */
[----:B---3--:R-:W-:Y:S05]  /*11ea0*/  @!P0 NANOSLEEP.SYNCS 0x989680 ;  /* 0x009896800000895d */ /* 0x008fea0003900000 */
[----:B------:R-:W3:Y:S02]  /*11eb0*/  @!P0 SYNCS.PHASECHK.TRANS64 P0, [R18+URZ], R5 ;  /* 0x00000005120085a7 */ /* 0x000ee4000800007f */
[----:B---3--:R-:W-:Y:S05]  /*11ec0*/  @!P0 BRA `(.L_x_6809) ;  /* 0xfffffffc00f08947 */ /* 0x008fea000383ffff */
[----:B------:R-:W-:Y:S05]  /*11ed0*/  BRA `(.L_x_6853) ;  /* 0xffffffec00107947 */ /* 0x000fea000383ffff */
.L_x_6854:
        /* <DEDUP_REMOVED lines=10> */
.L_x_15313:


//--------------------- .text._ZN7cutlass13device_kernelIN5flash11enable_sm90INS1_16FlashAttnFwdSm90INS1_25CollectiveMainloopFwdSm90ILi2EN4cute5tupleIJNS5_1CILi2EEENS7_ILi1EEES9_EEENS6_IJNS7_ILi128EEENS7_ILi176EEESB_EEELi128ENS_10bfloat16_tEfNS_4arch4Sm90ELb0ELb0ELb0ELb0ELb0ELb0ELb0ELb1ELb1ELb1ELb0ELb0EEENS1_21CollectiveEpilogueFwdINS6_IJSB_SB_SC_EEESA_SE_SG_Li256ELb0ELb1ELb0ELb0EEENS1_29StaticPersistentTileSchedulerILb0EEEEEEEEEvNT_6ParamsE --------------------------
	.section	.text._ZN7cutlass13device_kernelIN5flash11enable_sm90INS1_16FlashAttnFwdSm90INS1_25CollectiveMainloopFwdSm90ILi2EN4cute5tupleIJNS5_1CILi2EEENS7_ILi1EEES9_EEENS6_IJNS7_ILi128EEENS7_ILi176EEESB_EEELi128ENS_10bfloat16_tEfNS_4arch4Sm90ELb0ELb0ELb0ELb0ELb0ELb0ELb0ELb1ELb1ELb1ELb0ELb0EEENS1_21CollectiveEpilogueFwdINS6_IJSB_SB_SC_EEESA_SE_SG_Li256ELb0ELb1ELb0ELb0EEENS1_29StaticPersistentTileSchedulerILb0EEEEEEEEEvNT_6ParamsE,"ax",@progbits
	.align	128
.text._ZN7cutlass13device_kernelIN5flash11enable_sm90INS1_16FlashAttnFwdSm90INS1_25CollectiveMainloopFwdSm90ILi2EN4cute5tupleIJNS5_1CILi2EEENS7_ILi1EEES9_EEENS6_IJNS7_ILi128EEENS7_ILi176EEESB_EEELi128ENS_10bfloat16_tEfNS_4arch4Sm90ELb0ELb0ELb0ELb0ELb0ELb0ELb0ELb1ELb1ELb1ELb0ELb0EEENS1_21CollectiveEpilogueFwdINS6_IJSB_SB_SC_EEESA_SE_SG_Li256ELb0ELb1ELb0ELb0EEENS1_29StaticPersistentTileSchedulerILb0EEEEEEEEEvNT_6ParamsE:
        .type           _ZN7cutlass13device_kernelIN5flash11enable_sm90INS1_16FlashAttnFwdSm90INS1_25CollectiveMainloopFwdSm90ILi2EN4cute5tupleIJNS5_1CILi2EEENS7_ILi1EEES9_EEENS6_IJNS7_ILi128EEENS7_ILi176EEESB_EEELi128ENS_10bfloat16_tEfNS_4arch4Sm90ELb0ELb0ELb0ELb0ELb0ELb0ELb0ELb1ELb1ELb1ELb0ELb0EEENS1_21CollectiveEpilogueFwdINS6_IJSB_SB_SC_EEESA_SE_SG_Li256ELb0ELb1ELb0ELb0EEENS1_29StaticPersistentTileSchedulerILb0EEEEEEEEEvNT_6ParamsE,@function
        .size           _ZN7cutlass13device_kernelIN5flash11enable_sm90INS1_16FlashAttnFwdSm90INS1_25CollectiveMainloopFwdSm90ILi2EN4cute5tupleIJNS5_1CILi2EEENS7_ILi1EEES9_EEENS6_IJNS7_ILi128EEENS7_ILi176EEESB_EEELi128ENS_10bfloat16_tEfNS_4arch4Sm90ELb0ELb0ELb0ELb0ELb0ELb0ELb0ELb1ELb1ELb1ELb0ELb0EEENS1_21CollectiveEpilogueFwdINS6_IJSB_SB_SC_EEESA_SE_SG_Li256ELb0ELb1ELb0ELb0EEENS1_29StaticPersistentTileSchedulerILb0EEEEEEEEEvNT_6ParamsE,(.L_x_15314 - _ZN7cutlass13device_kernelIN5flash11enable_sm90INS1_16FlashAttnFwdSm90INS1_25CollectiveMainloopFwdSm90ILi2EN4cute5tupleIJNS5_1CILi2EEENS7_ILi1EEES9_EEENS6_IJNS7_ILi128EEENS7_ILi176EEESB_EEELi128ENS_10bfloat16_tEfNS_4arch4Sm90ELb0ELb0ELb0ELb0ELb0ELb0ELb0ELb1ELb1ELb1ELb0ELb0EEENS1_21CollectiveEpilogueFwdINS6_IJSB_SB_SC_EEESA_SE_SG_Li256ELb0ELb1ELb0ELb0EEENS1_29StaticPersistentTileSchedulerILb0EEEEEEEEEvNT_6ParamsE)
        .other          _ZN7cutlass13device_kernelIN5flash11enable_sm90INS1_16FlashAttnFwdSm90INS1_25CollectiveMainloopFwdSm90ILi2EN4cute5tupleIJNS5_1CILi2EEENS7_ILi1EEES9_EEENS6_IJNS7_ILi128EEENS7_ILi176EEESB_EEELi128ENS_10bfloat16_tEfNS_4arch4Sm90ELb0ELb0ELb0ELb0ELb0ELb0ELb0ELb1ELb1ELb1ELb0ELb0EEENS1_21CollectiveEpilogueFwdINS6_IJSB_SB_SC_EEESA_SE_SG_Li256ELb0ELb1ELb0ELb0EEENS1_29StaticPersistentTileSchedulerILb0EEEEEEEEEvNT_6ParamsE,@"STO_CUDA_ENTRY STV_DEFAULT"
_ZN7cutlass13device_kernelIN5flash11enable_sm90INS1_16FlashAttnFwdSm90INS1_25CollectiveMainloopFwdSm90ILi2EN4cute5tupleIJNS5_1CILi2EEENS7_ILi1EEES9_EEENS6_IJNS7_ILi128EEENS7_ILi176EEESB_EEELi128ENS_10bfloat16_tEfNS_4arch4Sm90ELb0ELb0ELb0ELb0ELb0ELb0ELb0ELb1ELb1ELb1ELb0ELb0EEENS1_21CollectiveEpilogueFwdINS6_IJSB_SB_SC_EEESA_SE_SG_Li256ELb0ELb1ELb0ELb0EEENS1_29StaticPersistentTileSchedulerILb0EEEEEEEEEvNT_6ParamsE:
        /* <DEDUP_REMOVED lines=17> */
.L_x_6856:
[----:B------:R-:W-:Y:S05]  /*0110*/  BSYNC B0 ;  /* 0x0000000000007941 */ /* 0x000fea0003800000 */
.L_x_6855:
        /* <DEDUP_REMOVED lines=11> */
[----:B------:R2:W3:Y:S01]  /*01d0*/  SHFL.IDX PT, R13, R4, RZ, 0x1f ;  /* 0x00001fff040d7589 */ /* 0x0004e200000e0000 */
[----:B0-----:R-:W-:Y:S01]  /*01e0*/  ISETP.NE.AND P1, PT, R3, RZ, PT ;  /* 0x000000ff0300720c */ /* 0x001fe20003f25270 */
[----:B-1----:R-:W-:Y:S02]  /*01f0*/  @UP0 ULEA UR8, UR8, UR6, 0x18 ;  /* 0x0000000608080291 */ /* 0x002fe4000f8ec03f */
[----:B------:R-:W-:-:S04]  /*0200*/  @UP0 UIADD3 UR6, -UR7, 0x100000, URZ ;  /* 0x0010000007060890 */ /* 0x000fc8000fffe13f */
[----:B------:R-:W-:Y:S02]  /*0210*/  @UP0 USHF.L.U32 UR7, UR6, 0xb, URZ ;  /* 0x0000000b06070899 */ /* 0x000fe4000800063f */
[----:B------:R-:W-:Y:S01]  /*0220*/  @UP0 USHF.L.U32 UR6, UR6, 0x1, URZ ;  /* 0x0000000106060899 */ /* 0x000fe2000800063f */
[----:B------:R-:W-:Y:S01]  /*0230*/  VOTEU.ANY UP0, P0 ;  /* 0x00000000003f7886 */ /* 0x000fe20000000100 */
[----:B------:R-:W0:Y:S04]  /*0240*/  FENCE.VIEW.ASYNC.S ;  /* 0x00000000000073c6 */ /* 0x000e280000000000 */
[----:B0-----:R2:W0:Y:S06]  /*0250*/  @UP0 SYNCS.EXCH.64 URZ, [UR8+0x34800], UR4 ;  /* 0x03480004083f05b2 */ /* 0x00142c0008000100 */
[----:B------:R2:W1:Y:S02]  /*0260*/  @UP1 SYNCS.EXCH.64 URZ, [UR8+0x34820], UR6 ;  /* 0x03482006083f15b2 */ /* 0x0004640008000100 */
[----:B--23--:R-:W-:Y:S05]  /*0270*/  @P1 BRA `(.L_x_6857) ;  /* 0x0000000000481947 */ /* 0x00cfea0003800000 */
[----:B------:R-:W2:Y:S01]  /*0280*/  S2UR UR5, SR_CgaCtaId ;  /* 0x00000000000579c3 */ /* 0x000ea20000008800 */
[----:B------:R-:W-:Y:S01]  /*0290*/  UMOV UR4, 0x400 ;  /* 0x0000040000047882 */ /* 0x000fe20000000000 */
[----:B------:R-:W-:Y:S01]  /*02a0*/  UMOV UR6, 0x1 ;  /* 0x0000000100067882 */ /* 0x000fe20000000000 */
[----:B------:R-:W-:Y:S01]  /*02b0*/  UMOV UR7, 0x4 ;  /* 0x0000000400077882 */ /* 0x000fe20000000000 */
[----:B------:R-:W-:Y:S01]  /*02c0*/  ELECT P0, URZ, PT ;  /* 0x00000000003f782f */ /* 0x000fe20003800000 */
[----:B--2---:R-:W-:Y:S02]  /*02d0*/  ULEA UR8, UR5, UR4, 0x18 ;  /* 0x0000000405087291 */ /* 0x004fe4000f8ec03f */
[----:B------:R-:W-:-:S04]  /*02e0*/  UIADD3 UR4, -UR6, 0x100000, URZ ;  /* 0x0010000006047890 */ /* 0x000fc8000fffe13f */
[----:B------:R-:W-:Y:S02]  /*02f0*/  USHF.L.U32 UR5, UR4, 0xb, URZ ;  /* 0x0000000b04057899 */ /* 0x000fe4000800063f */
[----:B------:R-:W-:Y:S02]  /*0300*/  USHF.L.U32 UR4, UR4, 0x1, URZ ;  /* 0x0000000104047899 */ /* 0x000fe4000800063f */
[----:B------:R-:W-:-:S04]  /*0310*/  UIADD3 UR6, -UR7, 0x100000, URZ ;  /* 0x0010000007067890 */ /* 0x000fc8000fffe13f */
[----:B------:R-:W-:Y:S02]  /*0320*/  USHF.L.U32 UR7, UR6, 0xb, URZ ;  /* 0x0000000b06077899 */ /* 0x000fe4000800063f */
[----:B------:R-:W-:Y:S01]  /*0330*/  USHF.L.U32 UR6, UR6, 0x1, URZ ;  /* 0x0000000106067899 */ /* 0x000fe2000800063f */
[----:B------:R-:W2:Y:S03]  /*0340*/  FENCE.VIEW.ASYNC.S ;  /* 0x00000000000073c6 */ /* 0x000ea60000000000 */
[----:B--2---:R2:W3:Y:S08]  /*0350*/  SYNCS.EXCH.64 URZ, [UR8+0x34830], UR4 ;  /* 0x03483004083f75b2 */ /* 0x0044f00008000100 */
[----:B------:R2:W4:Y:S01]  /*0360*/  SYNCS.EXCH.64 URZ, [UR8+0x34840], UR6 ;  /* 0x03484006083f75b2 */ /* 0x0005220008000100 */
[----:B------:R2:W0:Y:S01]  /*0370*/  SYNCS.EXCH.64 URZ, [UR8+0x34838], UR4 ;  /* 0x03483804083f75b2 */ /* 0x0004220008000100 */
[----:B------:R2:W0:Y:S01]  /*0380*/  SYNCS.EXCH.64 URZ, [UR8+0x34848], UR6 ;  /* 0x03484806083f75b2 */ /* 0x0004220008000100 */
[----:B------:R-:W-:Y:S01]  /*0390*/  NOP ;  /* 0x0000000000007918 */ /* 0x000fe20000000000 */
.L_x_6857:
[----:B--2---:R-:W2:Y:S01]  /*03a0*/  S2UR UR4, SR_CTAID.Y ;  /* 0x00000000000479c3 */ /* 0x004ea20000002600 */
[----:B------:R-:W5:Y:S01]  /*03b0*/  SHFL.IDX PT, R8, R2, RZ, 0x1f ;  /* 0x00001fff02087589 */ /* 0x000f6200000e0000 */
[----:B------:R-:W-:Y:S01]  /*03c0*/  ULDC UR5, c[0x0][0x154] ;  /* 0x0000550000057ab9 */ /* 0x000fe20000000800 */
[----:B------:R-:W-:Y:S01]  /*03d0*/  SHF.R.S32.HI R5, RZ, 0x1f, R0 ;  /* 0x0000001fff057819 */ /* 0x000fe20000011400 */
[----:B------:R-:W-:-:S03]  /*03e0*/  NOP ;  /* 0x0000000000007918 */ /* 0x000fc60000000000 */
[----:B------:R-:W-:Y:S01]  /*03f0*/  LEA.HI R5, R5, R0, RZ, 0x7 ;  /* 0x0000000005057211 */ /* 0x000fe200078f38ff */
[----:B------:R-:W3:Y:S08]  /*0400*/  S2UR UR6, SR_CTAID.X ;  /* 0x00000000000679c3 */ /* 0x000ef00000002500 */
[----:B------:R-:W1:Y:S01]  /*0410*/  LDC R7, c[0x0][0x148] ;  /* 0x00005200ff077b82 */ /* 0x000e620000000800 */
[----:B--2---:R-:W-:-:S02]  /*0420*/  I2FP.F32.U32 R4, UR4 ;  /* 0x0000000400047c45 */ /* 0x004fc40008201000 */
[----:B-----5:R-:W-:-:S03]  /*0430*/  ISETP.NE.AND P0, PT, R8, RZ, PT ;  /* 0x000000ff0800720c */ /* 0x020fc60003f05270 */
[----:B------:R-:W-:Y:S01]  /*0440*/  FMUL R6, R4, UR5 ;  /* 0x0000000504067c20 */ /* 0x000fe20008400000 */
[----:B---3--:R-:W-:-:S05]  /*0450*/  I2FP.F32.U32 R4, UR6 ;  /* 0x0000000600047c45 */ /* 0x008fca0008201000 */
[----:B------:R-:W2:Y:S02]  /*0460*/  F2I.U32.TRUNC.NTZ R6, R6 ;  /* 0x0000000600067305 */ /* 0x000ea4000020f000 */
[----:B--2---:R-:W-:-:S04]  /*0470*/  IMAD.MOV R12, RZ, RZ, -R6 ;  /* 0x000000ffff0c7224 */ /* 0x004fc800078e0a06 */
[----:B-1----:R-:W-:Y:S01]  /*0480*/  IMAD R12, R7, R12, UR4 ;  /* 0x00000004070c7e24 */ /* 0x002fe2000f8e020c */
[----:B------:R-:W-:Y:S02]  /*0490*/  ULDC UR4, c[0x0][0x150] ;  /* 0x0000540000047ab9 */ /* 0x000fe40000000800 */
[----:B------:R-:W-:Y:S01]  /*04a0*/  FMUL R10, R4, UR4 ;  /* 0x00000004040a7c20 */ /* 0x000fe20008400000 */
[----:B------:R-:W-:Y:S06]  /*04b0*/  @P0 BRA `(.L_x_6858) ;  /* 0x0000000000480947 */ /* 0x000fec0003800000 */
[----:B------:R-:W1:Y:S01]  /*04c0*/  S2UR UR5, SR_CgaCtaId ;  /* 0x00000000000579c3 */ /* 0x000e620000008800 */
        /* <DEDUP_REMOVED lines=12> */
[----:B-1----:R1:W2:Y:S08]  /*0590*/  SYNCS.EXCH.64 URZ, [UR8+0x34850], UR4 ;  /* 0x03485004083f75b2 */ /* 0x0022b00008000100 */
[----:B------:R1:W3:Y:S01]  /*05a0*/  SYNCS.EXCH.64 URZ, [UR8+0x34860], UR6 ;  /* 0x03486006083f75b2 */ /* 0x0002e20008000100 */
[----:B------:R1:W0:Y:S01]  /*05b0*/  SYNCS.EXCH.64 URZ, [UR8+0x34858], UR4 ;  /* 0x03485804083f75b2 */ /* 0x0002220008000100 */
[----:B------:R1:W0:Y:S01]  /*05c0*/  SYNCS.EXCH.64 URZ, [UR8+0x34868], UR6 ;  /* 0x03486806083f75b2 */ /* 0x0002220008000100 */
[----:B------:R-:W-:Y:S01]  /*05d0*/  NOP ;  /* 0x0000000000007918 */ /* 0x000fe20000000000 */
.L_x_6858:
[----:B------:R-:W5:Y:S01]  /*05e0*/  SHFL.IDX PT, R9, R2, RZ, 0x1f ;  /* 0x00001fff02097589 */ /* 0x000f6200000e0000 */
[----:B------:R-:W-:Y:S01]  /*05f0*/  LOP3.LUT R5, R5, 0xffffff80, RZ, 0xc0, !PT ;  /* 0xffffff8005057812 */ /* 0x000fe200078ec0ff */
[----:B------:R-:W0:Y:S01]  /*0600*/  LDC R11, c[0x0][0x144] ;  /* 0x00005100ff0b7b82 */ /* 0x000e220000000800 */
[----:B------:R-:W0:Y:S01]  /*0610*/  F2I.U32.TRUNC.NTZ R10, R10 ;  /* 0x0000000a000a7305 */ /* 0x000e22000020f000 */
[----:B------:R-:W-:Y:S02]  /*0620*/  NOP ;  /* 0x0000000000007918 */ /* 0x000fe40000000000 */
[----:B------:R-:W-:-:S05]  /*0630*/  IMAD.IADD R5, R0, 0x1, -R5 ;  /* 0x0000000100057824 */ /* 0x000fca00078e0a05 */
[----:B------:R-:W-:-:S04]  /*0640*/  SHF.R.S32.HI R4, RZ, 0x1f, R5 ;  /* 0x0000001fff047819 */ /* 0x000fc80000011405 */
[----:B------:R-:W-:-:S04]  /*0650*/  LEA.HI R4, R4, R5, RZ, 0x3 ;  /* 0x0000000504047211 */ /* 0x000fc800078f18ff */
[--C-:B------:R-:W-:Y:S02]  /*0660*/  SHF.R.S32.HI R6, RZ, 0x3, R4.reuse ;  /* 0x00000003ff067819 */ /* 0x100fe40000011404 */
[----:B------:R-:W-:Y:S02]  /*0670*/  SHF.R.S32.HI R7, RZ, 0x1f, R4 ;  /* 0x0000001fff077819 */ /* 0x000fe40000011404 */
[----:B------:R-:W-:Y:S02]  /*0680*/  SHF.R.S32.HI R4, RZ, 0x1f, R3 ;  /* 0x0000001fff047819 */ /* 0x000fe40000011403 */
[----:B-----5:R-:W-:Y:S02]  /*0690*/  ISETP.NE.AND P0, PT, R9, RZ, PT ;  /* 0x000000ff0900720c */ /* 0x020fe40003f05270 */
[----:B------:R-:W-:Y:S02]  /*06a0*/  LEA.HI R7, R7, R6, RZ, 0x2 ;  /* 0x0000000607077211 */ /* 0x000fe400078f10ff */
[----:B------:R-:W-:-:S02]  /*06b0*/  LEA.HI R4, R4, R3, RZ, 0x2 ;  /* 0x0000000304047211 */ /* 0x000fc400078f10ff */
[----:B------:R-:W-:Y:S02]  /*06c0*/  LOP3.LUT R7, R7, 0xfffffffc, RZ, 0xc0, !PT ;  /* 0xfffffffc07077812 */ /* 0x000fe400078ec0ff */
[----:B------:R-:W-:-:S05]  /*06d0*/  SHF.R.S32.HI R9, RZ, 0x1f, R8 ;  /* 0x0000001fff097819 */ /* 0x000fca0000011408 */
[----:B------:R-:W-:Y:S05]  /*06e0*/  @P0 BRA `(.L_x_6859) ;  /* 0x0000000000480947 */ /* 0x000fea0003800000 */
[----:B-1----:R-:W1:Y:S01]  /*06f0*/  S2UR UR5, SR_CgaCtaId ;  /* 0x00000000000579c3 */ /* 0x002e620000008800 */
[----:B------:R-:W-:Y:S01]  /*0700*/  UMOV UR4, 0x400 ;  /* 0x0000040000047882 */ /* 0x000fe20000000000 */
[----:B------:R-:W-:Y:S01]  /*0710*/  UMOV UR6, 0x1 ;  /* 0x0000000100067882 */ /* 0x000fe20000000000 */
[----:B------:R-:W-:Y:S01]  /*0720*/  UMOV UR9, 0x2 ;  /* 0x0000000200097882 */ /* 0x000fe20000000000 */
[----:B------:R-:W-:-:S04]  /*0730*/  UIADD3 UR6, -UR6, 0x100000, URZ ;  /* 0x0010000006067890 */ /* 0x000fc8000fffe13f */
[----:B------:R-:W-:Y:S02]  /*0740*/  USHF.L.U32 UR7, UR6, 0xb, URZ ;  /* 0x0000000b06077899 */ /* 0x000fe4000800063f */
[----:B------:R-:W-:Y:S01]  /*0750*/  USHF.L.U32 UR6, UR6, 0x1, URZ ;  /* 0x0000000106067899 */ /* 0x000fe2000800063f */
[----:B------:R-:W-:Y:S01]  /*0760*/  ELECT P0, URZ, PT ;  /* 0x00000000003f782f */ /* 0x000fe20003800000 */
[----:B-1----:R-:W-:Y:S02]  /*0770*/  ULEA UR8, UR5, UR4, 0x18 ;  /* 0x0000000405087291 */ /* 0x002fe4000f8ec03f */
[----:B------:R-:W-:-:S04]  /*0780*/  UIADD3 UR4, -UR9, 0x100000, URZ ;  /* 0x0010000009047890 */ /* 0x000fc8000fffe13f */
[----:B------:R-:W-:Y:S02]  /*0790*/  USHF.L.U32 UR5, UR4, 0xb, URZ ;  /* 0x0000000b04057899 */ /* 0x000fe4000800063f */
[----:B------:R-:W-:Y:S01]  /*07a0*/  USHF.L.U32 UR4, UR4, 0x1, URZ ;  /* 0x0000000104047899 */ /* 0x000fe2000800063f */
[----:B------:R-:W1:Y:S03]  /*07b0*/  FENCE.VIEW.ASYNC.S ;  /* 0x00000000000073c6 */ /* 0x000e660000000000 */
[----:B-1----:R1:W0:Y:S08]  /*07c0*/  SYNCS.EXCH.64 URZ, [UR8+0x34870], UR6 ;  /* 0x03487006083f75b2 */ /* 0x0022300008000100 */
[----:B------:R1:W0:Y:S01]  /*07d0*/  SYNCS.EXCH.64 URZ, [UR8+0x34880], UR4 ;  /* 0x03488004083f75b2 */ /* 0x0002220008000100 */
[----:B------:R1:W0:Y:S01]  /*07e0*/  SYNCS.EXCH.64 URZ, [UR8+0x34878], UR6 ;  /* 0x03487806083f75b2 */ /* 0x0002220008000100 */
[----:B------:R1:W0:Y:S01]  /*07f0*/  SYNCS.EXCH.64 URZ, [UR8+0x34888], UR4 ;  /* 0x03488804083f75b2 */ /* 0x0002220008000100 */
[----:B------:R-:W-:Y:S01]  /*0800*/  NOP ;  /* 0x0000000000007918 */ /* 0x000fe20000000000 */
.L_x_6859:
[----:B------:R-:W5:Y:S01]  /*0810*/  SHFL.IDX PT, R14, R2, RZ, 0x1f ;  /* 0x00001fff020e7589 */ /* 0x000f6200000e0000 */
[----:B-1----:R-:W1:Y:S01]  /*0820*/  S2UR UR4, SR_CTAID.X ;  /* 0x00000000000479c3 */ /* 0x002e620000002500 */
[----:B------:R-:W-:Y:S01]  /*0830*/  LOP3.LUT R4, R4, 0x3ffffffc, RZ, 0xc0, !PT ;  /* 0x3ffffffc04047812 */ /* 0x000fe200078ec0ff */
[----:B------:R-:W-:Y:S01]  /*0840*/  IMAD.IADD R7, R6, 0x1, -R7 ;  /* 0x0000000106077824 */ /* 0x000fe200078e0a07 */
[----:B------:R-:W-:Y:S01]  /*0850*/  LEA.HI R9, R9, R8, RZ, 0x2 ;  /* 0x0000000809097211 */ /* 0x000fe200078f10ff */
[----:B0-----:R-:W-:Y:S01]  /*0860*/  IMAD.MOV R10, RZ, RZ, -R10 ;  /* 0x000000ffff0a7224 */ /* 0x001fe200078e0a0a */
[----:B------:R-:W-:Y:S01]  /*0870*/  NOP ;  /* 0x0000000000007918 */ /* 0x000fe20000000000 */
[----:B------:R-:W-:Y:S01]  /*0880*/  IMAD.IADD R4, R3, 0x1, -R4 ;  /* 0x0000000103047824 */ /* 0x000fe200078e0a04 */
[----:B------:R-:W-:-:S03]  /*0890*/  LOP3.LUT R9, R9, 0x3ffffffc, RZ, 0xc0, !PT ;  /* 0x3ffffffc09097812 */ /* 0x000fc600078ec0ff */
[----:B------:R-:W-:Y:S02]  /*08a0*/  IMAD R4, R4, 0x4, R7 ;  /* 0x0000000404047824 */ /* 0x000fe400078e0207 */
[----:B------:R-:W-:Y:S02]  /*08b0*/  IMAD.IADD R8, R8, 0x1, -R9 ;  /* 0x0000000108087824 */ /* 0x000fe400078e0a09 */
[----:B------:R-:W0:Y:S01]  /*08c0*/  LDC R9, c[0x0][0x140] ;  /* 0x00005000ff097b82 */ /* 0x000e220000000800 */
[----:B------:R-:W-:Y:S01]  /*08d0*/  LEA.HI R3, R4, R4, RZ, 0x1 ;  /* 0x0000000404037211 */ /* 0x000fe200078f08ff */
[----:B------:R-:W-:-:S03]  /*08e0*/  IMAD R8, R8, 0x4, R7 ;  /* 0x0000000408087824 */ /* 0x000fc600078e0207 */
[----:B------:R-:W-:Y:S02]  /*08f0*/  LOP3.LUT R3, R3, 0xfffffffe, RZ, 0xc0, !PT ;  /* 0xfffffffe03037812 */ /* 0x000fe400078ec0ff */
[----:B------:R-:W-:Y:S02]  /*0900*/  LEA.HI R6, R8, R8, RZ, 0x1 ;  /* 0x0000000808067211 */ /* 0x000fe400078f08ff */
[----:B-----5:R-:W-:Y:S01]  /*0910*/  ISETP.NE.AND P0, PT, R14, RZ, PT ;  /* 0x000000ff0e00720c */ /* 0x020fe20003f05270 */
[----:B-1----:R-:W-:Y:S02]  /*0920*/  IMAD R10, R11, R10, UR4 ;  /* 0x000000040b0a7e24 */ /* 0x002fe4000f8e020a */
[----:B------:R-:W-:-:S05]  /*0930*/  IMAD.IADD R3, R4, 0x1, -R3 ;  /* 0x0000000104037824 */ /* 0x000fca00078e0a03 */
[----:B------:R-:W-:Y:S02]  /*0940*/  ISETP.NE.AND P4, PT, R3, R10, PT ;  /* 0x0000000a0300720c */ /* 0x000fe40003f85270 */
[----:B------:R-:W-:-:S05]  /*0950*/  LOP3.LUT R3, R6, 0xfffffffe, RZ, 0xc0, !PT ;  /* 0xfffffffe06037812 */ /* 0x000fca00078ec0ff */
[----:B------:R-:W-:Y:S01]  /*0960*/  IMAD.IADD R3, R8, 0x1, -R3 ;  /* 0x0000000108037824 */ /* 0x000fe200078e0a03 */
        /* <DEDUP_REMOVED lines=19> */
.L_x_6860:
        /* <DEDUP_REMOVED lines=18> */
[----:B------:R-:W-:Y:S02]  /*0bc0*/  @P3 ISETP.NE.AND P4, PT, R4, R12, PT ;  /* 0x0000000c0400320c */ /* 0x000fe40003f85270 */
[----:B------:R-:W-:Y:S02]  /*0bd0*/  SEL R4, RZ, 0x1, !P6 ;  /* 0x00000001ff047807 */ /* 0x000fe40007000000 */
[----:B------:R-:W-:Y:S02]  /*0be0*/  ISETP.LT.U32.AND P0, PT, R22, 0x2, !P0 ;  /* 0x000000021600780c */ /* 0x000fe40004701070 */
[----:B0-----:R-:W-:Y:S02]  /*0bf0*/  ISETP.EQ.U32.AND P1, PT, R9, 0x1, PT ;  /* 0x000000010900780c */ /* 0x001fe40003f22070 */
[----:B------:R-:W-:-:S02]  /*0c00*/  ISETP.NE.AND P2, PT, R13, RZ, PT ;  /* 0x000000ff0d00720c */ /* 0x000fc40003f45270 */
[----:B------:R-:W-:Y:S02]  /*0c10*/  LOP3.LUT R19, R19, R4, RZ, 0xc0, !PT ;  /* 0x0000000413137212 */ /* 0x000fe400078ec0ff */
[----:B------:R-:W-:Y:S02]  /*0c20*/  SEL R3, RZ, 0x1, !P0 ;  /* 0x00000001ff037807 */ /* 0x000fe40004000000 */
[----:B------:R-:W-:Y:S01]  /*0c30*/  @P3 SEL R18, RZ, 0x1, P4 ;  /* 0x00000001ff123807 */ /* 0x000fe20002000000 */
[----:B------:R-:W-:Y:S06]  /*0c40*/  @P5 BRA `(.L_x_6861) ;  /* 0x0000000000485947 */ /* 0x000fec0003800000 */
[----:B-1----:R-:W0:Y:S01]  /*0c50*/  S2UR UR5, SR_CgaCtaId ;  /* 0x00000000000579c3 */ /* 0x002e220000008800 */
        /* <DEDUP_REMOVED lines=13> */
[----:B------:R0:W0:Y:S01]  /*0d30*/  SYNCS.EXCH.64 URZ, [UR8+0x348c0], UR6 ;  /* 0x0348c006083f75b2 */ /* 0x0000220008000100 */
[----:B------:R0:W0:Y:S01]  /*0d40*/  SYNCS.EXCH.64 URZ, [UR8+0x348b8], UR4 ;  /* 0x0348b804083f75b2 */ /* 0x0000220008000100 */
[----:B------:R0:W0:Y:S01]  /*0d50*/  SYNCS.EXCH.64 URZ, [UR8+0x348c8], UR6 ;  /* 0x0348c806083f75b2 */ /* 0x0000220008000100 */
[----:B------:R-:W-:Y:S01]  /*0d60*/  NOP ;  /* 0x0000000000007918 */ /* 0x000fe20000000000 */
.L_x_6861:
[----:B------:R-:W-:Y:S01]  /*0d70*/  LOP3.LUT R18, R18, R3, RZ, 0xc0, !PT ;  /* 0x0000000312127212 */ /* 0x000fe200078ec0ff */
[----:B------:R-:W-:Y:S01]  /*0d80*/  NOP ;  /* 0x0000000000007918 */ /* 0x000fe20000000000 */
[----:B------:R-:W-:Y:S05]  /*0d90*/  @!P1 BRA `(.L_x_6862) ;  /* 0x0000000000089947 */ /* 0x000fea0003800000 */
[----:B01234-:R-:W-:Y:S01]  /*0da0*/  UCGABAR_ARV ;  /* 0x00000000000079c7 */ /* 0x01ffe20008000000 */
[----:B------:R-:W-:Y:S05]  /*0db0*/  BRA `(.L_x_6863) ;  /* 0x0000000000047947 */ /* 0x000fea0003800000 */
.L_x_6862:
[----:B01234-:R-:W-:Y:S01]  /*0dc0*/  NOP ;  /* 0x0000000000007918 */ /* 0x01ffe20000000000 */
.L_x_6863:
[----:B------:R-:W-:Y:S05]  /*0dd0*/  @!P1 BRA `(.L_x_6864) ;  /* 0x00000000000c9947 */ /* 0x000fea0003800000 */
[----:B------:R-:W-:Y:S01]  /*0de0*/  UCGABAR_WAIT ;  /* 0x0000000000007dc7 */ /* 0x000fe20008000000 */
[----:B------:R-:W-:Y:S01]  /*0df0*/  CCTL.IVALL ;  /* 0x00000000ff00798f */ /* 0x000fe20002000000 */
[----:B------:R-:W-:Y:S05]  /*0e00*/  BRA `(.L_x_6865) ;  /* 0x0000000000047947 */ /* 0x000fea0003800000 */
.L_x_6864:
[----:B------:R-:W-:Y:S06]  /*0e10*/  BAR.SYNC.DEFER_BLOCKING 0x0 ;  /* 0x0000000000007b1d */ /* 0x000fec0000010000 */
.L_x_6865:
[----:B------:R-:W-:-:S05]  /*0e20*/  IMAD.MOV.U32 R3, RZ, RZ, 0x1 ;  /* 0x00000001ff037424 */ /* 0x000fca00078e00ff */
[----:B------:R-:W-:-:S05]  /*0e30*/  SEL R3, R3, 0x2, !P2 ;  /* 0x0000000203037807 */ /* 0x000fca0005000000 */
[----:B------:R0:W-:Y:S01]  /*0e40*/  STL [R1+0x2c], R3 ;  /* 0x00002c0301007387 */ /* 0x0001e20000100800 */
[----:B------:R-:W-:Y:S05]  /*0e50*/  @!P2 BRA `(.L_x_6866) ;  /* 0x000000c00060a947 */ /* 0x000fea0003800000 */
.L_x_6867:
[----:B------:R-:W-:-:S08]  /*0e60*/  NOP ;  /* 0x0000000000007918 */ /* 0x000fd00000000000 */
[----:B------:R-:W1:Y:S02]  /*0e70*/  USETMAXREG.TRY_ALLOC.CTAPOOL UP0, 0xf0 ;  /* 0x000000f0000079c8 */ /* 0x000e640008000600 */
[----:B-1----:R-:W-:-:S13]  /*0e80*/  PLOP3.LUT P0, PT, PT, PT, UP0, 0x80, 0x0 ;  /* 0x000000000000781c */ /* 0x002fda0003f0f008 */
[----:B------:R-:W-:Y:S05]  /*0e90*/  @!P0 BRA `(.L_x_6867) ;  /* 0xfffffffc00f08947 */ /* 0x000fea000383ffff */
[----:B------:R-:W-:Y:S01]  /*0ea0*/  LOP3.LUT R2, R0, 0xffffff80, RZ, 0xc0, !PT ;  /* 0xffffff8000027812 */ /* 0x000fe200078ec0ff */
[----:B------:R-:W1:Y:S08]  /*0eb0*/  S2UR UR4, SR_CTAID.X ;  /* 0x00000000000479c3 */ /* 0x000e700000002500 */
[----:B------:R-:W-:Y:S06]  /*0ec0*/  BAR.ARV 0x8, 0x180 ;  /* 0x0206000000007b1d */ /* 0x000fec0000002000 */
[----:B------:R-:W-:-:S02]  /*0ed0*/  ISETP.NE.AND P0, PT, R2, 0x80, PT ;  /* 0x000000800200780c */ /* 0x000fc40003f05270 */
[----:B------:R-:W1:Y:S11]  /*0ee0*/  LDC R2, c[0x0][0xc34] ;  /* 0x00030d00ff027b82 */ /* 0x000e760000000800 */
[----:B------:R-:W-:Y:S06]  /*0ef0*/  @!P0 BAR.ARV 0x9, 0x100 ;  /* 0x0244000000008b1d */ /* 0x000fec0000002000 */
[----:B-1----:R-:W-:-:S13]  /*0f00*/  ISETP.LE.AND P0, PT, R2, UR4, PT ;  /* 0x0000000402007c0c */ /* 0x002fda000bf03270 */
[----:B------:R-:W-:Y:S05]  /*0f10*/  @P0 EXIT ;  /* 0x000000000000094d */ /* 0x000fea0003800000 */
[----:B------:R-:W2:Y:S01]  /*0f20*/  LDL.LU R10, [R1+0x2c] ;  /* 0x00002c00010a7983 */ /* 0x000ea20000300800 */
[----:B------:R-:W-:Y:S01]  /*0f30*/  VIADD R0, R0, 0xffffff80 ;  /* 0xffffff8000007836 */ /* 0x000fe20000000000 */
[----:B------:R-:W-:Y:S01]  /*0f40*/  UMOV UR60, URZ ;  /* 0x0000003f003c7c82 */ /* 0x000fe20008000000 */
[----:B------:R-:W-:Y:S02]  /*0f50*/  IMAD.MOV.U32 R234, RZ, RZ, -0x2 ;  /* 0xfffffffeffea7424 */ /* 0x000fe400078e00ff */
[----:B------:R-:W-:Y:S01]  /*0f60*/  IMAD.U32 R223, RZ, RZ, UR4 ;  /* 0x00000004ffdf7e24 */ /* 0x000fe2000f8e00ff */
[----:B0-----:R-:W-:Y:S01]  /*0f70*/  SHF.R.S32.HI R3, RZ, 0x1f, R0 ;  /* 0x0000001fff037819 */ /* 0x001fe20000011400 */
        /* <DEDUP_REMOVED lines=50> */
[----:B--2---:R-:W-:-:S07]  /*12a0*/  LOP3.LUT R16, R10, 0x1, RZ, 0xfc, !PT ;  /* 0x000000010a107812 */ /* 0x004fce00078efcff */
.L_x_6900:
[----:B------:R-:W0:Y:S01]  /*12b0*/  SHFL.IDX PT, R0, R230, RZ, 0x1f ;  /* 0x00001fffe6007589 */ /* 0x000e2200000e0000 */
        /* <DEDUP_REMOVED lines=60> */
.L_x_6868:
[----:B------:R-:W-:Y:S02]  /*1680*/  LOP3.LUT R0, R224, 0x1, RZ, 0xc0, !PT ;  /* 0x00000001e0007812 */ /* 0x000fe400078ec0ff */
[----:B------:R-:W-:Y:S02]  /*1690*/  ISETP.NE.AND P0, PT, R16, 0x3, PT ;  /* 0x000000031000780c */ /* 0x000fe40003f05270 */
[----:B------:R-:W-:-:S04]  /*16a0*/  SHF.L.U32 R0, R0, 0x1f, RZ ;  /* 0x0000001f00007819 */ /* 0x000fc800000006ff */
[----:B------:R-:W0:Y:S02]  /*16b0*/  SYNCS.PHASECHK.TRANS64.TRYWAIT P1, [UR61+0x34800], R0 ;  /* 0x03480000ff0075a7 */ /* 0x000e24000802017d */
[----:B0-----:R-:W-:Y:S05]  /*16c0*/  @!P1 BRA `(.L_x_6869) ;  /* 0x000000fc00749947 */ /* 0x001fea0003800000 */
.L_x_6995:
[----:B------:R-:W-:Y:S05]  /*16d0*/  @!P0 BRA `(.L_x_6870) ;  /* 0x0000000000048947 */ /* 0x000fea0003800000 */
[----:B------:R-:W-:Y:S01]  /*16e0*/  BPT.TRAP 0x1 ;  /* 0x000000040000795c */ /* 0x000fe20000300000 */
.L_x_6870:
        /* <DEDUP_REMOVED lines=8> */
.L_x_6871:
[----:B-1----:R-:W-:Y:S05]  /*1770*/  @P1 BRA `(.L_x_6872) ;  /* 0x0000000000081947 */ /* 0x002fea0003800000 */
[----:B------:R-:W1:Y:S02]  /*1780*/  SYNCS.PHASECHK.TRANS64.TRYWAIT P1, [R12+URZ+0x34830], R3 ;  /* 0x034830030c0075a7 */ /* 0x000e64000802017f */
[----:B-1----:R-:W-:Y:S05]  /*1790*/  @!P1 BRA `(.L_x_6873) ;  /* 0x000000fc00589947 */ /* 0x002fea0003800000 */
.L_x_6872:
        /* <DEDUP_REMOVED lines=14> */
[----:B------:R-:W-:Y:S01]  /*1880*/  UMOV UR8, UR36 ;  /* 0x0000002400087c82 */ /* 0x000fe20008000000 */
[----:B------:R-:W-:Y:S02]  /*1890*/  UIMAD UR44, UR60, 0xb00, UR7 ;  /* 0x00000b003c2c78a4 */ /* 0x000fe4000f8e0207 */
[----:B------:R-:W-:Y:S01]  /*18a0*/  IMAD.U32 R0, RZ, RZ, UR7 ;  /* 0x00000007ff007e24 */ /* 0x000fe2000f8e00ff */
[----:B------:R-:W-:Y:S01]  /*18b0*/  UMOV UR7, 0x40000040 ;  /* 0x4000004000077882 */ /* 0x000fe20000000000 */
[----:B------:R-:W-:-:S02]  /*18c0*/  UIADD3 UR6, UR44, 0x80, URZ ;  /* 0x000000802c067890 */ /* 0x000fc4000fffe03f */
[----:B------:R-:W-:Y:S02]  /*18d0*/  UIADD3 UR10, UR44, 0x100, URZ ;  /* 0x000001002c0a7890 */ /* 0x000fe4000fffe03f */
[----:B------:R-:W-:Y:S01]  /*18e0*/  UMOV UR38, UR44 ;  /* 0x0000002c00267c82 */ /* 0x000fe20008000000 */
[----:B------:R-:W-:Y:S01]  /*18f0*/  UMOV UR9, UR37 ;  /* 0x0000002500097c82 */ /* 0x000fe20008000000 */
[----:B------:R-:W-:Y:S01]  /*1900*/  HGMMA.64x16x16.F32.BF16 R104, gdesc[UR36], RZ, !UPT, gsb0 ;  /* 0x00200000246879f0 */ /* 0x000fe2000c0018ff */
[----:B------:R-:W-:Y:S01]  /*1910*/  UMOV UR11, 0x40000040 ;  /* 0x40000040000b7882 */ /* 0x000fe20000000000 */
[----:B------:R-:W-:Y:S01]  /*1920*/  UIADD3 UR14, UR44, 0x180, URZ ;  /* 0x000001802c0e7890 */ /* 0x000fe2000fffe03f */
[----:B------:R-:W-:Y:S01]  /*1930*/  UMOV UR12, UR36 ;  /* 0x00000024000c7c82 */ /* 0x000fe20008000000 */
[----:B------:R-:W-:Y:S01]  /*1940*/  UMOV UR13, UR37 ;  /* 0x00000025000d7c82 */ /* 0x000fe20008000000 */
        /* <DEDUP_REMOVED lines=78> */
[----:B------:R-:W-:Y:S02]  /*1e30*/  UMOV UR37, 0x40000040 ;  /* 0x4000004000257882 */ /* 0x000fe40000000000 */
[----:B------:R-:W-:Y:S01]  /*1e40*/  UMOV UR9, UR37 ;  /* 0x0000002500097c82 */ /* 0x000fe20008000000 */
[----:B------:R-:W-:Y:S01]  /*1e50*/  UMOV UR13, UR37 ;  /* 0x00000025000d7c82 */ /* 0x000fe20008000000 */
[----:B------:R-:W-:Y:S01]  /*1e60*/  UMOV UR17, UR37 ;  /* 0x0000002500117c82 */ /* 0x000fe20008000000 */
[----:B------:R-:W-:Y:S01]  /*1e70*/  UMOV UR21, UR37 ;  /* 0x0000002500157c82 */ /* 0x000fe20008000000 */
[----:B------:R-:W-:Y:S01]  /*1e80*/  UMOV UR25, UR37 ;  /* 0x0000002500197c82 */ /* 0x000fe20008000000 */
[----:B------:R-:W-:Y:S01]  /*1e90*/  UMOV UR29, UR37 ;  /* 0x00000025001d7c82 */ /* 0x000fe20008000000 */
[----:B------:R-:W-:Y:S01]  /*1ea0*/  UMOV UR33, UR37 ;  /* 0x0000002500217c82 */ /* 0x000fe20008000000 */
[----:B------:R-:W-:Y:S01]  /*1eb0*/  IMAD.U32 R7, RZ, RZ, UR37 ;  /* 0x00000025ff077e24 */ /* 0x000fe2000f8e00ff */
[----:B------:R-:W-:-:S02]  /*1ec0*/  WARPGROUP.DEPBAR.LE gsb0, 0x0 ;  /* 0x00008000000079c5 */ /* 0x000fc40000010000 */
[----:B------:R-:W-:-:S06]  /*1ed0*/  WARPGROUP.ARRIVE ;  /* 0x00000000000079c5 */ /* 0x000fcc0000000000 */
[----:B------:R-:W-:Y:S01]  /*1ee0*/  HGMMA.64x16x16.F32.BF16 R24, gdesc[UR4], RZ, !UPT, gsb0 ;  /* 0x00200000041879f0 */ /* 0x000fe2000c0018ff */
[----:B------:R-:W-:Y:S02]  /*1ef0*/  UIADD3 UR4, UR45, 0x2, URZ ;  /* 0x000000022d047890 */ /* 0x000fe4000fffe03f */
[----:B------:R-:W-:Y:S01]  /*1f00*/  UIADD3 UR6, UR44, 0x2, URZ ;  /* 0x000000022c067890 */ /* 0x000fe2000fffe03f */
[----:B------:R-:W-:Y:S01]  /*1f10*/  UMOV UR5, UR37 ;  /* 0x0000002500057c82 */ /* 0x000fe20008000000 */
[----:B------:R-:W-:-:S03]  /*1f20*/  UMOV UR7, 0x40000040 ;  /* 0x4000004000077882 */ /* 0x000fc60000000000 */
[----:B------:R-:W-:Y:S02]  /*1f30*/  UMOV UR36, UR4 ;  /* 0x0000000400247c82 */ /* 0x000fe40008000000 */
        /* <DEDUP_REMOVED lines=15> */
[----:B------:R-:W-:Y:S01]  /*2030*/  HGMMA.64x16x16.F32.BF16 R104, gdesc[UR36], R104, gsb0 ;  /* 0x00200000246879f0 */ /* 0x000fe20008001868 */
[----:B------:R-:W-:Y:S02]  /*2040*/  UMOV UR39, 0x40000040 ;  /* 0x4000004000277882 */ /* 0x000fe40000000000 */
[----:B------:R-:W-:Y:S02]  /*2050*/  WARPGROUP.DEPBAR.LE gsb0, 0x0 ;  /* 0x00008000000079c5 */ /* 0x000fe40000010000 */
[----:B------:R-:W-:-:S06]  /*2060*/  WARPGROUP.ARRIVE ;  /* 0x00000000000079c5 */ /* 0x000fcc0000000000 */
[----:B------:R-:W-:Y:S01]  /*2070*/  HGMMA.64x16x16.F32.BF16 R96, gdesc[UR4], R96, gsb0 ;  /* 0x00200000046079f0 */ /* 0x000fe20008001860 */
[----:B------:R-:W-:Y:S02]  /*2080*/  UIADD3 UR4, UR44, 0x202, URZ ;  /* 0x000002022c047890 */ /* 0x000fe4000fffe03f */
[----:B------:R-:W-:Y:S01]  /*2090*/  UIADD3 UR6, UR44, 0x482, URZ ;  /* 0x000004822c067890 */ /* 0x000fe2000fffe03f */
[----:B------:R-:W-:Y:S01]  /*20a0*/  UMOV UR5, UR37 ;  /* 0x0000002500057c82 */ /* 0x000fe20008000000 */
[----:B------:R-:W-:-:S03]  /*20b0*/  UMOV UR7, 0x40000040 ;  /* 0x4000004000077882 */ /* 0x000fc60000000000 */
[----:B------:R-:W-:Y:S01]  /*20c0*/  UMOV UR18, UR4 ;  /* 0x0000000400127c82 */ /* 0x000fe20008000000 */
[----:B------:R-:W-:Y:S01]  /*20d0*/  UMOV UR4, UR36 ;  /* 0x0000002400047c82 */ /* 0x000fe20008000000 */
        /* <DEDUP_REMOVED lines=156> */
[----:B------:R-:W-:Y:S01]  /*2aa0*/  UMOV UR10, UR14 ;  /* 0x0000000e000a7c82 */ /* 0x000fe20008000000 */
[----:B------:R-:W-:Y:S01]  /*2ab0*/  UMOV UR14, UR18 ;  /* 0x00000012000e7c82 */ /* 0x000fe20008000000 */
[----:B------:R-:W-:Y:S02]  /*2ac0*/  WARPGROUP.DEPBAR.LE gsb0, 0x0 ;  /* 0x00008000000079c5 */ /* 0x000fe40000010000 */
[----:B------:R-:W-:-:S06]  /*2ad0*/  WARPGROUP.ARRIVE ;  /* 0x00000000000079c5 */ /* 0x000fcc0000000000 */
[----:B------:R-:W-:Y:S01]  /*2ae0*/  HGMMA.64x16x16.F32.BF16 R96, gdesc[UR4], R96, gsb0 ;  /* 0x00200000046079f0 */ /* 0x000fe20008001860 */
[----:B------:R-:W-:Y:S01]  /*2af0*/  UIADD3 UR6, UR44, 0x206, URZ ;  /* 0x000002062c067890 */ /* 0x000fe2000fffe03f */
[----:B------:R-:W-:-:S06]  /*2b00*/  UMOV UR7, 0x40000040 ;  /* 0x4000004000077882 */ /* 0x000fcc0000000000 */
        /* <DEDUP_REMOVED lines=9> */
[----:B------:R-:W-:Y:S01]  /*2ba0*/  UMOV UR37, UR9 ;  /* 0x0000000900257c82 */ /* 0x000fe20008000000 */
[----:B------:R-:W-:Y:S02]  /*2bb0*/  WARPGROUP.DEPBAR.LE gsb0, 0x0 ;  /* 0x00008000000079c5 */ /* 0x000fe40000010000 */
[----:B------:R-:W-:-:S06]  /*2bc0*/  WARPGROUP.ARRIVE ;  /* 0x00000000000079c5 */ /* 0x000fcc0000000000 */
[----:B------:R-:W-:Y:S01]  /*2bd0*/  HGMMA.64x16x16.F32.BF16 R80, gdesc[UR12], R80, gsb0 ;  /* 0x002000000c5079f0 */ /* 0x000fe20008001850 */
[----:B------:R-:W-:Y:S01]  /*2be0*/  UIADD3 UR14, UR44, 0x680, URZ ;  /* 0x000006802c0e7890 */ /* 0x000fe2000fffe03f */
[----:B------:R-:W-:Y:S01]  /*2bf0*/  UMOV UR13, UR9 ;  /* 0x00000009000d7c82 */ /* 0x000fe20008000000 */
[----:B------:R-:W-:Y:S01]  /*2c00*/  UMOV UR15, 0x40000040 ;  /* 0x40000040000f7882 */ /* 0x000fe20000000000 */
        /* <DEDUP_REMOVED lines=302> */
.L_x_6874:
[----:B01----:R-:W-:Y:S01]  /*3ef0*/  IMAD.IADD R3, R234, 0x1, R113 ;  /* 0x00000001ea037824 */ /* 0x003fe200078e0271 */
        /* <DEDUP_REMOVED lines=34> */
[C---:B------:R-:W-:Y:S02]  /*4120*/  ISETP.GT.AND P6, PT, R20.reuse, 0x28, PT ;  /* 0x000000281400780c */ /* 0x040fe40003fc4270 */
        /* <DEDUP_REMOVED lines=117> */
[----:B------:R-:W-:-:S02]  /*4880*/  FSEL R181, R37, -INF , P2 ;  /* 0xff80000025b57808 */ /* 0x000fc40001000000 */
[----:B------:R-:W-:Y:S02]  /*4890*/  FMNMX.FTZ R10, R179, R10, !PT ;  /* 0x0000000ab30a7209 */ /* 0x000fe40007810000 */
[----:B------:R-:W-:Y:S02]  /*48a0*/  ISETP.GT.AND P3, PT, R20, 0xa0, PT ;  /* 0x000000a01400780c */ /* 0x000fe40003f64270 */
[----:B------:R-:W-:Y:S02]  /*48b0*/  FSEL R41, R54, -INF , P4 ;  /* 0xff80000036297808 */ /* 0x000fe40002000000 */
[----:B------:R-:W-:Y:S02]  /*48c0*/  FSEL R183, R24, -INF , P3 ;  /* 0xff80000018b77808 */ /* 0x000fe40001800000 */
[----:B------:R-:W-:Y:S02]  /*48d0*/  FMNMX.FTZ R10, R181, R10, !PT ;  /* 0x0000000ab50a7209 */ /* 0x000fe40007810000 */
[----:B------:R-:W-:-:S02]  /*48e0*/  ISETP.GT.AND P4, PT, R20, 0xa1, PT ;  /* 0x000000a11400780c */ /* 0x000fc40003f84270 */
[----:B------:R-:W-:Y:S02]  /*48f0*/  FMNMX.FTZ R10, R183, R10, !PT ;  /* 0x0000000ab70a7209 */ /* 0x000fe40007810000 */
[----:B------:R-:W-:Y:S02]  /*4900*/  FSEL R187, R25, -INF , P4 ;  /* 0xff80000019bb7808 */ /* 0x000fe40002000000 */
[----:B------:R-:W-:Y:S02]  /*4910*/  ISETP.GT.AND P5, PT, R20, 0xa8, PT ;  /* 0x000000a81400780c */ /* 0x000fe40003fa4270 */
[----:B------:R-:W-:Y:S02]  /*4920*/  FMNMX.FTZ R10, R187, R10, !PT ;  /* 0x0000000abb0a7209 */ /* 0x000fe40007810000 */
[----:B------:R-:W-:Y:S02]  /*4930*/  FSEL R185, R28, -INF , P5 ;  /* 0xff8000001cb97808 */ /* 0x000fe40002800000 */
[----:B------:R-:W-:-:S02]  /*4940*/  ISETP.GT.AND P6, PT, R20, 0xa9, PT ;  /* 0x000000a91400780c */ /* 0x000fc40003fc4270 */
[----:B------:R-:W-:Y:S02]  /*4950*/  FMNMX.FTZ R10, R185, R10, !PT ;  /* 0x0000000ab90a7209 */ /* 0x000fe40007810000 */
[----:B------:R-:W-:Y:S02]  /*4960*/  FSEL R189, R29, -INF , P6 ;  /* 0xff8000001dbd7808 */ /* 0x000fe40003000000 */
[----:B------:R-:W-:Y:S02]  /*4970*/  P2R R32, PR, RZ, 0x8 ;  /* 0x00000008ff207803 */ /* 0x000fe40000000000 */
[----:B------:R-:W-:Y:S01]  /*4980*/  FMNMX.FTZ R24, R189, R10, !PT ;  /* 0x0000000abd187209 */ /* 0x000fe20007810000 */
[----:B------:R-:W-:Y:S01]  /*4990*/  IMAD.U32 R10, RZ, RZ, UR6 ;  /* 0x00000006ff0a7e24 */ /* 0x000fe2000f8e00ff */
[----:B------:R-:W-:Y:S02]  /*49a0*/  P2R R40, PR, RZ, 0x1 ;  /* 0x00000001ff287803 */ /* 0x000fe40000000000 */
[----:B------:R-:W-:Y:S01]  /*49b0*/  P2R R36, PR, RZ, 0x2 ;  /* 0x00000002ff247803 */ /* 0x000fe20000000000 */
[----:B------:R-:W0:Y:S01]  /*49c0*/  SHFL.BFLY PT, R3, R24, 0x2, 0x1f ;  /* 0x0c401f0018037f89 */ /* 0x000e2200000e0000 */
[----:B------:R-:W-:-:S02]  /*49d0*/  P2R R33, PR, RZ, 0x4 ;  /* 0x00000004ff217803 */ /* 0x000fc40000000000 */
[C---:B------:R-:W-:Y:S02]  /*49e0*/  ISETP.GT.AND P2, PT, R20.reuse, 0x88, PT ;  /* 0x000000881400780c */ /* 0x040fe40003f44270 */
[C---:B------:R-:W-:Y:S02]  /*49f0*/  ISETP.GT.AND P1, PT, R20.reuse, 0x89, PT ;  /* 0x000000891400780c */ /* 0x040fe40003f24270 */
[----:B------:R-:W-:Y:S02]  /*4a00*/  ISETP.GT.AND P0, PT, R20, 0x90, PT ;  /* 0x000000901400780c */ /* 0x000fe40003f04270 */
[----:B------:R-:W-:Y:S02]  /*4a10*/  FSEL R47, R47, -INF , P1 ;  /* 0xff8000002f2f7808 */ /* 0x000fe40000800000 */
[----:B------:R-:W-:Y:S02]  /*4a20*/  FSEL R29, R34, -INF , P0 ;  /* 0xff800000221d7808 */ /* 0x000fe40000000000 */
[----:B------:R-:W-:-:S02]  /*4a30*/  ISETP.NE.AND P0, PT, R40, RZ, PT ;  /* 0x000000ff2800720c */ /* 0x000fc40003f05270 */
[----:B------:R-:W-:Y:S02]  /*4a40*/  ISETP.NE.AND P1, PT, R36, RZ, PT ;  /* 0x000000ff2400720c */ /* 0x000fe40003f25270 */
[----:B------:R-:W-:Y:S02]  /*4a50*/  FSEL R35, R35, -INF , P0 ;  /* 0xff80000023237808 */ /* 0x000fe40000000000 */
[----:B------:R-:W-:Y:S02]  /*4a60*/  ISETP.NE.AND P0, PT, R114, RZ, PT ;  /* 0x000000ff7200720c */ /* 0x000fe40003f05270 */
[----:B0-----:R-:W-:-:S05]  /*4a70*/  FMNMX.FTZ R28, R24, R3, !PT ;  /* 0x00000003181c7209 */ /* 0x001fca0007810000 */
[----:B------:R-:W0:Y:S02]  /*4a80*/  SHFL.BFLY PT, R3, R28, 0x1, 0x1f ;  /* 0x0c201f001c037f89 */ /* 0x000e2400000e0000 */
[----:B0-----:R-:W-:-:S04]  /*4a90*/  FMNMX.FTZ R3, R28, R3, !PT ;  /* 0x000000031c037209 */ /* 0x001fc80007810000 */
[C---:B------:R-:W-:Y:S01]  /*4aa0*/  FSETP.NEU.FTZ.AND P3, PT, R3.reuse, -INF , PT ;  /* 0xff8000000300780b */ /* 0x040fe20003f7d000 */
[----:B------:R-:W-:-:S05]  /*4ab0*/  FMUL.FTZ R25, R3, R10 ;  /* 0x0000000a03197220 */ /* 0x000fca0000410000 */
[----:B------:R-:W-:Y:S02]  /*4ac0*/  FSEL R20, R25, RZ, P3 ;  /* 0x000000ff19147208 */ /* 0x000fe40001800000 */
[----:B------:R-:W-:Y:S02]  /*4ad0*/  FSEL R25, R46, -INF , P2 ;  /* 0xff8000002e197808 */ /* 0x000fe40001000000 */
[----:B------:R-:W-:Y:S01]  /*4ae0*/  ISETP.NE.AND P2, PT, R33, RZ, PT ;  /* 0x000000ff2100720c */ /* 0x000fe20003f45270 */
[-CC-:B------:R-:W-:Y:S01]  /*4af0*/  FFMA.FTZ R33, R14, R10.reuse, -R20.reuse ;  /* 0x0000000a0e217223 */ /* 0x180fe20000010814 */
[----:B------:R-:W-:Y:S01]  /*4b00*/  FMNMX.FTZ R14, R13, R107, !PT ;  /* 0x0000006b0d0e7209 */ /* 0x000fe20007810000 */
[-CC-:B------:R-:W-:Y:S01]  /*4b10*/  FFMA.FTZ R37, R109, R10.reuse, -R20.reuse ;  /* 0x0000000a6d257223 */ /* 0x180fe20000010814 */
[-CC-:B------:R-:W-:Y:S01]  /*4b20*/  FFMA.FTZ R109, R133, R10.reuse, -R20.reuse ;  /* 0x0000000a856d7223 */ /* 0x180fe20000010814 */
[--C-:B------:R-:W-:Y:S01]  /*4b30*/  FFMA.FTZ R133, R135, R10, -R20.reuse ;  /* 0x0000000a87857223 */ /* 0x100fe20000010814 */
[----:B------:R-:W-:Y:S01]  /*4b40*/  FMNMX.FTZ R14, R15, R14, !PT ;  /* 0x0000000e0f0e7209 */ /* 0x000fe20007810000 */
[-CC-:B------:R-:W-:Y:S01]  /*4b50*/  FFMA.FTZ R135, R139, R10.reuse, -R20.reuse ;  /* 0x0000000a8b877223 */ /* 0x180fe20000010814 */
[----:B------:R-:W-:Y:S01]  /*4b60*/  FSEL R139, R38, -INF , P1 ;  /* 0xff800000268b7808 */ /* 0x000fe20000800000 */
[--C-:B------:R-:W-:Y:S01]  /*4b70*/  FFMA.FTZ R176, R11, R10, -R20.reuse ;  /* 0x0000000a0bb07223 */ /* 0x100fe20000010814 */
[----:B------:R-:W-:Y:S01]  /*4b80*/  FMNMX.FTZ R14, R111, R14, !PT ;  /* 0x0000000e6f0e7209 */ /* 0x000fe20007810000 */
[-CC-:B------:R-:W-:Y:S01]  /*4b90*/  FFMA.FTZ R11, R127, R10.reuse, -R20.reuse ;  /* 0x0000000a7f0b7223 */ /* 0x180fe20000010814 */
        /* <DEDUP_REMOVED lines=19> */
[----:B------:R0:W-:Y:S01]  /*4cd0*/  MUFU.EX2 R39, R11 ;  /* 0x0000000b00277308 */ /* 0x0001e20000000800 */
[----:B------:R-:W-:Y:S01]  /*4ce0*/  FSEL R147, R31, -INF , P6 ;  /* 0xff8000001f937808 */ /* 0x000fe20003000000 */
        /* <DEDUP_REMOVED lines=38> */
[----:B------:R-:W4:Y:S01]  /*4f50*/  MUFU.EX2 R180, R180 ;  /* 0x000000b400b47308 */ /* 0x000f220000000800 */
[-CC-:B------:R-:W-:Y:S01]  /*4f60*/  FFMA.FTZ R216, R183, R10.reuse, -R20.reuse ;  /* 0x0000000ab7d87223 */ /* 0x180fe20000010814 */
[--C-:B------:R-:W-:Y:S01]  /*4f70*/  FFMA.FTZ R149, R187, R10, -R20.reuse ;  /* 0x0000000abb957223 */ /* 0x100fe20000010814 */
[----:B------:R-:W-:Y:S01]  /*4f80*/  FMNMX.FTZ R14, R79, R14, !PT ;  /* 0x0000000e4f0e7209 */ /* 0x000fe20007810000 */
[-CC-:B------:R-:W-:Y:S01]  /*4f90*/  FFMA.FTZ R218, R185, R10.reuse, -R20.reuse ;  /* 0x0000000ab9da7223 */ /* 0x180fe20000010814 */
[----:B------:R-:W-:Y:S01]  /*4fa0*/  FFMA.FTZ R151, R189, R10, -R20 ;  /* 0x0000000abd977223 */ /* 0x000fe20000010814 */
[----:B------:R-:W-:-:S02]  /*4fb0*/  ISETP.GE.AND P2, PT, R113, 0xb1, PT ;  /* 0x000000b17100780c */ /* 0x000fc40003f46270 */
[----:B------:R-:W-:Y:S01]  /*4fc0*/  FMNMX.FTZ R14, R69, R14, !PT ;  /* 0x0000000e450e7209 */ /* 0x000fe20007810000 */
[----:B------:R-:W5:Y:S03]  /*4fd0*/  MUFU.EX2 R97, R97 ;  /* 0x0000006100617308 */ /* 0x000f660000000800 */
[----:B------:R-:W-:-:S04]  /*4fe0*/  FMNMX.FTZ R14, R67, R14, !PT ;  /* 0x0000000e430e7209 */ /* 0x000fc80007810000 */
        /* <DEDUP_REMOVED lines=32> */
[----:B------:R-:W-:-:S05]  /*51f0*/  FMNMX.FTZ R14, R147, R14, !PT ;  /* 0x0000000e930e7209 */ /* 0x000fca0007810000 */
[----:B0-----:R-:W0:Y:S01]  /*5200*/  SHFL.BFLY PT, R11, R14, 0x2, 0x1f ;  /* 0x0c401f000e0b7f89 */ /* 0x001e2200000e0000 */
        /* <DEDUP_REMOVED lines=13> */
[----:B------:R-:W-:Y:S02]  /*52e0*/  FSEL R40, R40, RZ, P1 ;  /* 0x000000ff28287208 */ /* 0x000fe40000800000 */
[----:B------:R-:W-:-:S03]  /*52f0*/  ISETP.NE.AND P1, PT, R19, RZ, PT ;  /* 0x000000ff1300720c */ /* 0x000fc60003f25270 */
[----:B------:R-:W-:Y:S01]  /*5300*/  MUFU.EX2 R137, R137 ;  /* 0x0000008900897308 */ /* 0x000fe20000000800 */
[-CC-:B------:R-:W-:Y:S01]  /*5310*/  FFMA.FTZ R177, R13, R10.reuse, -R40.reuse ;  /* 0x0000000a0db17223 */ /* 0x180fe20000010828 */
[----:B-1----:R-:W-:Y:S01]  /*5320*/  FADD.FTZ R13, R176, R33 ;  /* 0x00000021b00d7221 */ /* 0x002fe20000010000 */
[-CC-:B------:R-:W-:Y:S01]  /*5330*/  FFMA.FTZ R14, R107, R10.reuse, -R40.reuse ;  /* 0x0000000a6b0e7223 */ /* 0x180fe20000010828 */
[-CC-:B------:R-:W-:Y:S01]  /*5340*/  FFMA.FTZ R179, R15, R10.reuse, -R40.reuse ;  /* 0x0000000a0fb37223 */ /* 0x180fe20000010828 */
[-CC-:B------:R-:W-:Y:S01]  /*5350*/  FFMA.FTZ R20, R111, R10.reuse, -R40.reuse ;  /* 0x0000000a6f147223 */ /* 0x180fe20000010828 */
[----:B--2---:R-:W-:Y:S01]  /*5360*/  FADD.FTZ R44, R178, R13 ;  /* 0x0000000db22c7221 */ /* 0x004fe20000010000 */
[-CC-:B------:R-:W-:Y:S01]  /*5370*/  FFMA.FTZ R181, R21, R10.reuse, -R40.reuse ;  /* 0x0000000a15b57223 */ /* 0x180fe20000010828 */
[----:B------:R-:W-:Y:S01]  /*5380*/  MUFU.EX2 R177, R177 ;  /* 0x000000b100b17308 */ /* 0x000fe20000000800 */
[-C--:B------:R-:W-:Y:S01]  /*5390*/  FFMA.FTZ R24, R99, R10.reuse, -R40 ;  /* 0x0000000a63187223 */ /* 0x080fe20000010828 */
[----:B---3--:R-:W-:Y:S01]  /*53a0*/  FADD.FTZ R13, R37, R44 ;  /* 0x0000002c250d7221 */ /* 0x008fe20000010000 */
[-CC-:B------:R-:W-:Y:S01]  /*53b0*/  FFMA.FTZ R183, R89, R10.reuse, -R40.reuse ;  /* 0x0000000a59b77223 */ /* 0x180fe20000010828 */
[-CC-:B------:R-:W-:Y:S01]  /*53c0*/  FFMA.FTZ R26, R103, R10.reuse, -R40.reuse ;  /* 0x0000000a671a7223 */ /* 0x180fe20000010828 */
[-CC-:B------:R-:W-:Y:S01]  /*53d0*/  FFMA.FTZ R185, R93, R10.reuse, -R40.reuse ;  /* 0x0000000a5db97223 */ /* 0x180fe20000010828 */
[----:B----4-:R-:W-:Y:S01]  /*53e0*/  FADD.FTZ R44, R180, R13 ;  /* 0x0000000db42c7221 */ /* 0x010fe20000010000 */
[-CC-:B------:R-:W-:Y:S01]  /*53f0*/  FFMA.FTZ R28, R91, R10.reuse, -R40.reuse ;  /* 0x0000000a5b1c7223 */ /* 0x180fe20000010828 */
[----:B------:R-:W0:Y:S01]  /*5400*/  MUFU.EX2 R14, R14 ;  /* 0x0000000e000e7308 */ /* 0x000e220000000800 */
[-C--:B------:R-:W-:Y:S01]  /*5410*/  FFMA.FTZ R187, R81, R10.reuse, -R40 ;  /* 0x0000000a51bb7223 */ /* 0x080fe20000010828 */
[----:B-----5:R-:W-:Y:S01]  /*5420*/  FADD.FTZ R13, R97, R44 ;  /* 0x0000002c610d7221 */ /* 0x020fe20000010000 */
[-CC-:B------:R-:W-:Y:S01]  /*5430*/  FFMA.FTZ R30, R95, R10.reuse, -R40.reuse ;  /* 0x0000000a5f1e7223 */ /* 0x180fe20000010828 */
[-CC-:B------:R-:W-:Y:S01]  /*5440*/  FFMA.FTZ R189, R85, R10.reuse, -R40.reuse ;  /* 0x0000000a55bd7223 */ /* 0x180fe20000010828 */
[-CC-:B------:R-:W-:Y:S01]  /*5450*/  FFMA.FTZ R32, R83, R10.reuse, -R40.reuse ;  /* 0x0000000a53207223 */ /* 0x180fe20000010828 */
[----:B------:R-:W-:Y:S01]  /*5460*/  FADD.FTZ R46, R182, R13 ;  /* 0x0000000db62e7221 */ /* 0x000fe20000010000 */
[-CC-:B------:R-:W-:Y:S01]  /*5470*/  FFMA.FTZ R191, R73, R10.reuse, -R40.reuse ;  /* 0x0000000a49bf7223 */ /* 0x180fe20000010828 */
[----:B------:R-:W1:Y:S01]  /*5480*/  MUFU.EX2 R179, R179 ;  /* 0x000000b300b37308 */ /* 0x000e620000000800 */
[----:B------:R-:W-:Y:S01]  /*5490*/  FFMA.FTZ R34, R87, R10, -R40 ;  /* 0x0000000a57227223 */ /* 0x000fe20000010828 */
[----:B------:R-:W-:Y:S01]  /*54a0*/  FADD.FTZ R13, R101, R46 ;  /* 0x0000002e650d7221 */ /* 0x000fe20000010000 */
[----:B------:R-:W-:-:S02]  /*54b0*/  @P1 VIADD R12, R12, 0x34840 ;  /* 0x000348400c0c1836 */ /* 0x000fc40000000000 */
[-CC-:B------:R-:W-:Y:S01]  /*54c0*/  FFMA.FTZ R193, R77, R10.reuse, -R40.reuse ;  /* 0x0000000a4dc17223 */ /* 0x180fe20000010828 */
[-CC-:B------:R-:W-:Y:S01]  /*54d0*/  FFMA.FTZ R36, R75, R10.reuse, -R40.reuse ;  /* 0x0000000a4b247223 */ /* 0x180fe20000010828 */
[----:B------:R-:W-:Y:S01]  /*54e0*/  FADD.FTZ R46, R184, R13 ;  /* 0x0000000db82e7221 */ /* 0x000fe20000010000 */
[-C--:B------:R-:W-:Y:S01]  /*54f0*/  FFMA.FTZ R195, R65, R10.reuse, -R40 ;  /* 0x0000000a41c37223 */ /* 0x080fe20000010828 */
[----:B------:R-:W2:Y:S01]  /*5500*/  MUFU.EX2 R20, R20 ;  /* 0x0000001400147308 */ /* 0x000ea20000000800 */
[----:B0-----:R-:W-:Y:S01]  /*5510*/  FADD.FTZ R48, R177, R14 ;  /* 0x0000000eb1307221 */ /* 0x001fe20000010000 */
[----:B------:R-:W-:Y:S01]  /*5520*/  FADD.FTZ R15, R105, R46 ;  /* 0x0000002e690f7221 */ /* 0x000fe20000010000 */
[-CC-:B------:R-:W-:Y:S01]  /*5530*/  FFMA.FTZ R38, R79, R10.reuse, -R40.reuse ;  /* 0x0000000a4f267223 */ /* 0x180fe20000010828 */
[-CC-:B------:R-:W-:Y:S01]  /*5540*/  FFMA.FTZ R197, R69, R10.reuse, -R40.reuse ;  /* 0x0000000a45c57223 */ /* 0x180fe20000010828 */
[-CC-:B------:R-:W-:Y:S01]  /*5550*/  FFMA.FTZ R42, R67, R10.reuse, -R40.reuse ;  /* 0x0000000a432a7223 */ /* 0x180fe20000010828 */
[----:B------:R-:W-:Y:S01]  /*5560*/  FADD.FTZ R50, R186, R15 ;  /* 0x0000000fba327221 */ /* 0x000fe20000010000 */
[-C--:B------:R-:W-:Y:S01]  /*5570*/  FFMA.FTZ R199, R57, R10.reuse, -R40 ;  /* 0x0000000a39c77223 */ /* 0x080fe20000010828 */
[----:B------:R-:W0:Y:S01]  /*5580*/  MUFU.EX2 R181, R181 ;  /* 0x000000b500b57308 */ /* 0x000e220000000800 */
[----:B-1----:R-:W-:Y:S01]  /*5590*/  FADD.FTZ R13, R179, R48 ;  /* 0x00000030b30d7221 */ /* 0x002fe20000010000 */
[----:B------:R-:W-:Y:S01]  /*55a0*/  FADD.FTZ R15, R109, R50 ;  /* 0x000000326d0f7221 */ /* 0x000fe20000010000 */
[-CC-:B------:R-:W-:Y:S01]  /*55b0*/  FFMA.FTZ R44, R71, R10.reuse, -R40.reuse ;  /* 0x0000000a472c7223 */ /* 0x180fe20000010828 */
[-CC-:B------:R-:W-:Y:S01]  /*55c0*/  FFMA.FTZ R201, R61, R10.reuse, -R40.reuse ;  /* 0x0000000a3dc97223 */ /* 0x180fe20000010828 */
[-CC-:B------:R-:W-:Y:S01]  /*55d0*/  FFMA.FTZ R46, R59, R10.reuse, -R40.reuse ;  /* 0x0000000a3b2e7223 */ /* 0x180fe20000010828 */
[-CC-:B------:R-:W-:Y:S01]  /*55e0*/  FFMA.FTZ R203, R49, R10.reuse, -R40.reuse ;  /* 0x0000000a31cb7223 */ /* 0x180fe20000010828 */
[-CC-:B------:R-:W-:Y:S01]  /*55f0*/  FFMA.FTZ R205, R53, R10.reuse, -R40.reuse ;  /* 0x0000000a35cd7223 */ /* 0x180fe20000010828 */
[----:B------:R-:W1:Y:S01]  /*5600*/  MUFU.EX2 R24, R24 ;  /* 0x0000001800187308 */ /* 0x000e620000000800 */
[----:B--2---:R-:W-:Y:S01]  /*5610*/  FADD.FTZ R48, R20, R13 ;  /* 0x0000000d14307221 */ /* 0x004fe20000010000 */
[-CC-:B------:R-:W-:Y:S01]  /*5620*/  FFMA.FTZ R51, R51, R10.reuse, -R40.reuse ;  /* 0x0000000a33337223 */ /* 0x180fe20000010828 */
[-CC-:B------:R-:W-:Y:S01]  /*5630*/  FFMA.FTZ R207, R41, R10.reuse, -R40.reuse ;  /* 0x0000000a29cf7223 */ /* 0x180fe20000010828 */
[-CC-:B------:R-:W-:Y:S01]  /*5640*/  FFMA.FTZ R55, R55, R10.reuse, -R40.reuse ;  /* 0x0000000a37377223 */ /* 0x180fe20000010828 */
[-CC-:B------:R-:W-:Y:S01]  /*5650*/  FFMA.FTZ R45, R45, R10.reuse, -R40.reuse ;  /* 0x0000000a2d2d7223 */ /* 0x180fe20000010828 */
[-CC-:B------:R-:W-:Y:S01]  /*5660*/  FFMA.FTZ R43, R43, R10.reuse, -R40.reuse ;  /* 0x0000000a2b2b7223 */ /* 0x180fe20000010828 */
[-C--:B------:R-:W-:Y:S01]  /*5670*/  FFMA.FTZ R25, R25, R10.reuse, -R40 ;  /* 0x0000000a19197223 */ /* 0x080fe20000010828 */
[----:B------:R-:W2:Y:S01]  /*5680*/  MUFU.EX2 R183, R183 ;  /* 0x000000b700b77308 */ /* 0x000ea20000000800 */
        /* <DEDUP_REMOVED lines=8> */
[----:B-1----:R-:W-:Y:S01]  /*5710*/  FADD.FTZ R50, R24, R13 ;  /* 0x0000000d18327221 */ /* 0x002fe20000010000 */
[----:B------:R-:W-:Y:S01]  /*5720*/  FADD.FTZ R52, R190, R15 ;  /* 0x0000000fbe347221 */ /* 0x000fe20000010000 */
[-CC-:B------:R-:W-:Y:S01]  /*5730*/  FFMA.FTZ R139, R139, R10.reuse, -R40.reuse ;  /* 0x0000000a8b8b7223 */ /* 0x180fe20000010828 */
[-CC-:B------:R-:W-:Y:S01]  /*5740*/  FFMA.FTZ R127, R127, R10.reuse, -R40.reuse ;  /* 0x0000000a7f7f7223 */ /* 0x180fe20000010828 */
[-C--:B------:R-:W-:Y:S01]  /*5750*/  FFMA.FTZ R141, R141, R10.reuse, -R40 ;  /* 0x0000000a8d8d7223 */ /* 0x080fe20000010828 */
[----:B------:R-:W-:Y:S01]  /*5760*/  FADD.FTZ R15, R117, R52 ;  /* 0x00000034750f7221 */ /* 0x000fe20000010000 */
[-C--:B------:R-:W-:Y:S01]  /*5770*/  FFMA.FTZ R121, R121, R10.reuse, -R40 ;  /* 0x0000000a79797223 */ /* 0x080fe20000010828 */
[----:B------:R-:W1:Y:S01]  /*5780*/  MUFU.EX2 R185, R185 ;  /* 0x000000b900b97308 */ /* 0x000e620000000800 */
[----:B--2---:R-:W-:Y:S01]  /*5790*/  FADD.FTZ R13, R183, R50 ;  /* 0x00000032b70d7221 */ /* 0x004fe20000010000 */
[----:B------:R-:W-:Y:S01]  /*57a0*/  FADD.FTZ R52, R192, R15 ;  /* 0x0000000fc0347221 */ /* 0x000fe20000010000 */
[-CC-:B------:R-:W-:Y:S01]  /*57b0*/  FFMA.FTZ R143, R143, R10.reuse, -R40.reuse ;  /* 0x0000000a8f8f7223 */ /* 0x180fe20000010828 */
[----:B------:R-:W-:Y:S01]  /*57c0*/  FFMA.FTZ R147, R147, R10, -R40 ;  /* 0x0000000a93937223 */ /* 0x000fe20000010828 */
[----:B------:R-:W-:-:S02]  /*57d0*/  F2FP.BF16.F32.PACK_AB R177, R14, R177 ;  /* 0x000000b10eb1723e */ /* 0x000fc400000010ff */
[----:B------:R-:W-:Y:S02]  /*57e0*/  CS2R R86, SRZ ;  /* 0x0000000000567805 */ /* 0x000fe4000001ff00 */
[----:B------:R-:W-:Y:S01]  /*57f0*/  F2FP.BF16.F32.PACK_AB R179, R20, R179 ;  /* 0x000000b314b3723e */ /* 0x000fe200000010ff */
[----:B------:R-:W2:Y:S01]  /*5800*/  MUFU.EX2 R28, R28 ;  /* 0x0000001c001c7308 */ /* 0x000ea20000000800 */
[----:B0-----:R-:W-:Y:S01]  /*5810*/  FADD.FTZ R50, R26, R13 ;  /* 0x0000000d1a327221 */ /* 0x001fe20000010000 */
[----:B------:R-:W-:Y:S02]  /*5820*/  F2FP.BF16.F32.PACK_AB R176, R33, R176 ;  /* 0x000000b021b0723e */ /* 0x000fe400000010ff */
[----:B------:R-:W-:Y:S02]  /*5830*/  CS2R R84, SRZ ;  /* 0x0000000000547805 */ /* 0x000fe4000001ff00 */
[----:B------:R-:W-:Y:S02]  /*5840*/  F2FP.BF16.F32.PACK_AB R178, R37, R178 ;  /* 0x000000b225b2723e */ /* 0x000fe400000010ff */
[----:B------:R-:W-:-:S02]  /*5850*/  CS2R R82, SRZ ;  /* 0x0000000000527805 */ /* 0x000fc4000001ff00 */
[----:B------:R-:W-:Y:S02]  /*5860*/  F2FP.BF16.F32.PACK_AB R181, R24, R181 ;  /* 0x000000b518b5723e */ /* 0x000fe400000010ff */
[----:B------:R-:W-:Y:S01]  /*5870*/  CS2R R80, SRZ ;  /* 0x0000000000507805 */ /* 0x000fe2000001ff00 */
[----:B------:R-:W0:Y:S01]  /*5880*/  MUFU.EX2 R187, R187 ;  /* 0x000000bb00bb7308 */ /* 0x000e220000000800 */
[----:B-1----:R-:W-:Y:S01]  /*5890*/  FADD.FTZ R13, R185, R50 ;  /* 0x00000032b90d7221 */ /* 0x002fe20000010000 */
[----:B------:R-:W-:Y:S02]  /*58a0*/  F2FP.BF16.F32.PACK_AB R183, R26, R183 ;  /* 0x000000b71ab7723e */ /* 0x000fe400000010ff */
[----:B------:R-:W-:Y:S02]  /*58b0*/  CS2R R78, SRZ ;  /* 0x00000000004e7805 */ /* 0x000fe4000001ff00 */
[----:B------:R-:W-:Y:S02]  /*58c0*/  F2FP.BF16.F32.PACK_AB R180, R97, R180 ;  /* 0x000000b461b4723e */ /* 0x000fe400000010ff */
[----:B------:R-:W-:-:S02]  /*58d0*/  CS2R R76, SRZ ;  /* 0x00000000004c7805 */ /* 0x000fc4000001ff00 */
[----:B------:R-:W-:Y:S02]  /*58e0*/  F2FP.BF16.F32.PACK_AB R182, R101, R182 ;  /* 0x000000b665b6723e */ /* 0x000fe400000010ff */
[----:B------:R-:W-:Y:S01]  /*58f0*/  CS2R R74, SRZ ;  /* 0x00000000004a7805 */ /* 0x000fe2000001ff00 */
[----:B------:R-:W1:Y:S01]  /*5900*/  MUFU.EX2 R30, R30 ;  /* 0x0000001e001e7308 */ /* 0x000e620000000800 */
[C---:B--2---:R-:W-:Y:S01]  /*5910*/  FADD.FTZ R50, R28.reuse, R13 ;  /* 0x0000000d1c327221 */ /* 0x044fe20000010000 */
[----:B------:R-:W-:Y:S01]  /*5920*/  FADD.FTZ R13, R125, R52 ;  /* 0x000000347d0d7221 */ /* 0x000fe20000010000 */
[----:B------:R-:W-:Y:S02]  /*5930*/  F2FP.BF16.F32.PACK_AB R185, R28, R185 ;  /* 0x000000b91cb9723e */ /* 0x000fe400000010ff */
[----:B------:R-:W-:Y:S02]  /*5940*/  CS2R R72, SRZ ;  /* 0x0000000000487805 */ /* 0x000fe4000001ff00 */
[----:B------:R-:W-:Y:S01]  /*5950*/  F2FP.BF16.F32.PACK_AB R184, R105, R184 ;  /* 0x000000b869b8723e */ /* 0x000fe200000010ff */
[----:B------:R-:W-:Y:S01]  /*5960*/  FADD.FTZ R52, R194, R13 ;  /* 0x0000000dc2347221 */ /* 0x000fe20000010000 */
[----:B------:R-:W-:Y:S01]  /*5970*/  @P1 PRMT R13, R23, 0x654, R12 ;  /* 0x00000654170d1816 */ /* 0x000fe2000000000c */
[----:B------:R-:W2:Y:S01]  /*5980*/  MUFU.EX2 R189, R189 ;  /* 0x000000bd00bd7308 */ /* 0x000ea20000000800 */
[----:B0-----:R-:W-:Y:S01]  /*5990*/  FADD.FTZ R15, R187, R50 ;  /* 0x00000032bb0f7221 */ /* 0x001fe20000010000 */
[----:B------:R-:W-:Y:S01]  /*59a0*/  F2FP.BF16.F32.PACK_AB R186, R109, R186 ;  /* 0x000000ba6dba723e */ /* 0x000fe200000010ff */
[----:B------:R2:W-:Y:S01]  /*59b0*/  @P1 SYNCS.ARRIVE.TRANS64.RED.A1T0 RZ, [R13+URZ], RZ ;  /* 0x000000ff0dff19a7 */ /* 0x0005e2000810043f */
[----:B------:R-:W-:-:S02]  /*59c0*/  F2FP.BF16.F32.PACK_AB R188, R115, R188 ;  /* 0x000000bc73bc723e */ /* 0x000fc400000010ff */
[----:B------:R-:W-:Y:S02]  /*59d0*/  CS2R R70, SRZ ;  /* 0x0000000000467805 */ /* 0x000fe4000001ff00 */
[----:B------:R-:W-:Y:S02]  /*59e0*/  F2FP.BF16.F32.PACK_AB R190, R117, R190 ;  /* 0x000000be75be723e */ /* 0x000fe400000010ff */
[----:B------:R-:W-:Y:S01]  /*59f0*/  CS2R R68, SRZ ;  /* 0x0000000000447805 */ /* 0x000fe2000001ff00 */
[----:B------:R-:W0:Y:S01]  /*5a00*/  MUFU.EX2 R32, R32 ;  /* 0x0000002000207308 */ /* 0x000e220000000800 */
[C---:B-1----:R-:W-:Y:S01]  /*5a10*/  FADD.FTZ R50, R30.reuse, R15 ;  /* 0x0000000f1e327221 */ /* 0x042fe20000010000 */
[----:B------:R-:W-:Y:S01]  /*5a20*/  FADD.FTZ R15, R131, R52 ;  /* 0x00000034830f7221 */ /* 0x000fe20000010000 */
[----:B------:R-:W-:Y:S02]  /*5a30*/  F2FP.BF16.F32.PACK_AB R187, R30, R187 ;  /* 0x000000bb1ebb723e */ /* 0x000fe400000010ff */
[----:B------:R-:W-:-:S02]  /*5a40*/  CS2R R66, SRZ ;  /* 0x0000000000427805 */ /* 0x000fc4000001ff00 */
[----:B------:R-:W-:Y:S01]  /*5a50*/  F2FP.BF16.F32.PACK_AB R192, R125, R192 ;  /* 0x000000c07dc0723e */ /* 0x000fe200000010ff */
[----:B------:R-:W-:Y:S01]  /*5a60*/  FADD.FTZ R52, R196, R15 ;  /* 0x0000000fc4347221 */ /* 0x000fe20000010000 */
[----:B------:R-:W-:Y:S01]  /*5a70*/  F2FP.BF16.F32.PACK_AB R194, R131, R194 ;  /* 0x000000c283c2723e */ /* 0x000fe200000010ff */
[----:B------:R-:W1:Y:S01]  /*5a80*/  MUFU.EX2 R191, R191 ;  /* 0x000000bf00bf7308 */ /* 0x000e620000000800 */
[----:B--2---:R-:W-:Y:S01]  /*5a90*/  FADD.FTZ R13, R189, R50 ;  /* 0x00000032bd0d7221 */ /* 0x004fe20000010000 */
[C---:B------:R-:W-:Y:S01]  /*5aa0*/  FADD.FTZ R15, R133.reuse, R52 ;  /* 0x00000034850f7221 */ /* 0x040fe20000010000 */
[----:B------:R-:W-:Y:S02]  /*5ab0*/  F2FP.BF16.F32.PACK_AB R196, R133, R196 ;  /* 0x000000c485c4723e */ /* 0x000fe400000010ff */
[----:B------:R-:W-:Y:S01]  /*5ac0*/  CS2R R64, SRZ ;  /* 0x0000000000407805 */ /* 0x000fe2000001ff00 */
[----:B------:R-:W-:Y:S01]  /*5ad0*/  FADD.FTZ R54, R198, R15 ;  /* 0x0000000fc6367221 */ /* 0x000fe20000010000 */
[C---:B------:R-:W-:Y:S01]  /*5ae0*/  F2FP.BF16.F32.PACK_AB R198, R135.reuse, R198 ;  /* 0x000000c687c6723e */ /* 0x040fe200000010ff */
[----:B------:R-:W2:Y:S01]  /*5af0*/  MUFU.EX2 R34, R34 ;  /* 0x0000002200227308 */ /* 0x000ea20000000800 */
[C---:B0-----:R-:W-:Y:S01]  /*5b00*/  FADD.FTZ R50, R32.reuse, R13 ;  /* 0x0000000d20327221 */ /* 0x041fe20000010000 */
[----:B------:R-:W-:Y:S01]  /*5b10*/  FADD.FTZ R15, R135, R54 ;  /* 0x00000036870f7221 */ /* 0x000fe20000010000 */
[----:B------:R-:W-:-:S02]  /*5b20*/  F2FP.BF16.F32.PACK_AB R189, R32, R189 ;  /* 0x000000bd20bd723e */ /* 0x000fc400000010ff */
[----:B------:R-:W-:Y:S01]  /*5b30*/  CS2R R32, SRZ ;  /* 0x0000000000207805 */ /* 0x000fe2000001ff00 */
[----:B------:R-:W-:Y:S01]  /*5b40*/  FADD.FTZ R54, R200, R15 ;  /* 0x0000000fc8367221 */ /* 0x000fe20000010000 */
[----:B------:R-:W-:Y:S01]  /*5b50*/  F2FP.BF16.F32.PACK_AB R200, R137, R200 ;  /* 0x000000c889c8723e */ /* 0x000fe200000010ff */
[----:B------:R-:W0:Y:S01]  /*5b60*/  MUFU.EX2 R193, R193 ;  /* 0x000000c100c17308 */ /* 0x000e220000000800 */
[----:B-1----:R-:W-:Y:S01]  /*5b70*/  FADD.FTZ R13, R191, R50 ;  /* 0x00000032bf0d7221 */ /* 0x002fe20000010000 */
[----:B------:R-:W-:-:S06]  /*5b80*/  FADD.FTZ R15, R137, R54 ;  /* 0x00000036890f7221 */ /* 0x000fcc0000010000 */
[----:B------:R-:W1:Y:S01]  /*5b90*/  MUFU.EX2 R36, R36 ;  /* 0x0000002400247308 */ /* 0x000e620000000800 */
[C---:B--2---:R-:W-:Y:S01]  /*5ba0*/  FADD.FTZ R52, R34.reuse, R13 ;  /* 0x0000000d22347221 */ /* 0x044fe20000010000 */
[----:B------:R-:W-:-:S06]  /*5bb0*/  F2FP.BF16.F32.PACK_AB R191, R34, R191 ;  /* 0x000000bf22bf723e */ /* 0x000fcc00000010ff */
        /* <DEDUP_REMOVED lines=14> */
[----:B------:R-:W-:Y:S01]  /*5ca0*/  FADD.FTZ R15, R39, R56 ;  /* 0x00000038270f7221 */ /* 0x000fe20000010000 */
[----:B------:R-:W-:Y:S02]  /*5cb0*/  CS2R R38, SRZ ;  /* 0x0000000000267805 */ /* 0x000fe4000001ff00 */
        /* <DEDUP_REMOVED lines=22> */
[----:B------:R-:W-:Y:S02]  /*5e20*/  F2FP.BF16.F32.PACK_AB R206, R31, R206 ;  /* 0x000000ce1fce723e */ /* 0x000fe400000010ff */
[----:B------:R-:W-:-:S04]  /*5e30*/  CS2R R30, SRZ ;  /* 0x00000000001e7805 */ /* 0x000fc8000001ff00 */
        /* <DEDUP_REMOVED lines=33> */
[----:B------:R-:W-:Y:S02]  /*6050*/  F2FP.BF16.F32.PACK_AB R207, R50, R207 ;  /* 0x000000cf32cf723e */ /* 0x000fe400000010ff */
        /* <DEDUP_REMOVED lines=8> */
[----:B0-----:R-:W-:-:S04]  /*60e0*/  CS2R R42, SRZ ;  /* 0x00000000002a7805 */ /* 0x001fc8000001ff00 */
[----:B------:R-:W0:Y:S01]  /*60f0*/  MUFU.EX2 R25, R25 ;  /* 0x0000001900197308 */ /* 0x000e220000000800 */
[C---:B---3--:R-:W-:Y:S01]  /*6100*/  FADD.FTZ R58, R52.reuse, R13 ;  /* 0x0000000d343a7221 */ /* 0x048fe20000010000 */
[----:B------:R-:W-:Y:S02]  /*6110*/  F2FP.BF16.F32.PACK_AB R209, R52, R45 ;  /* 0x0000002d34d1723e */ /* 0x000fe400000010ff */
[----:B------:R-:W-:Y:S02]  /*6120*/  CS2R R52, SRZ ;  /* 0x0000000000347805 */ /* 0x000fe4000001ff00 */
[----:B------:R-:W-:Y:S02]  /*6130*/  CS2R R44, SRZ ;  /* 0x00000000002c7805 */ /* 0x000fe4000001ff00 */
[----:B------:R-:W2:Y:S01]  /*6140*/  MUFU.EX2 R149, R149 ;  /* 0x0000009500957308 */ /* 0x000ea20000000800 */
[----:B-1----:R-:W-:-:S07]  /*6150*/  FADD.FTZ R60, R216, R15 ;  /* 0x0000000fd83c7221 */ /* 0x002fce0000010000 */
[----:B------:R1:W3:Y:S01]  /*6160*/  MUFU.EX2 R40, R47 ;  /* 0x0000002f00287308 */ /* 0x0002e20000000800 */
[----:B0-----:R-:W-:-:S07]  /*6170*/  FADD.FTZ R13, R25, R58 ;  /* 0x0000003a190d7221 */ /* 0x001fce0000010000 */
[----:B------:R-:W0:Y:S01]  /*6180*/  MUFU.EX2 R218, R218 ;  /* 0x000000da00da7308 */ /* 0x000e220000000800 */
[C---:B--2---:R-:W-:Y:S01]  /*6190*/  FADD.FTZ R15, R149.reuse, R60 ;  /* 0x0000003c950f7221 */ /* 0x044fe20000010000 */
[----:B------:R-:W-:Y:S02]  /*61a0*/  F2FP.BF16.F32.PACK_AB R216, R149, R216 ;  /* 0x000000d895d8723e */ /* 0x000fe400000010ff */
[----:B-1----:R-:W-:-:S04]  /*61b0*/  CS2R R46, SRZ ;  /* 0x00000000002e7805 */ /* 0x002fc8000001ff00 */
[----:B------:R-:W1:Y:S01]  /*61c0*/  MUFU.EX2 R29, R29 ;  /* 0x0000001d001d7308 */ /* 0x000e620000000800 */
[C---:B---3--:R-:W-:Y:S01]  /*61d0*/  FADD.FTZ R60, R40.reuse, R13 ;  /* 0x0000000d283c7221 */ /* 0x048fe20000010000 */
[----:B------:R-:W-:Y:S02]  /*61e0*/  F2FP.BF16.F32.PACK_AB R211, R40, R25 ;  /* 0x0000001928d3723e */ /* 0x000fe400000010ff */
[----:B------:R-:W-:Y:S02]  /*61f0*/  CS2R R40, SRZ ;  /* 0x0000000000287805 */ /* 0x000fe4000001ff00 */
[----:B------:R-:W-:Y:S02]  /*6200*/  CS2R R24, SRZ ;  /* 0x0000000000187805 */ /* 0x000fe4000001ff00 */
[----:B------:R2:W3:Y:S01]  /*6210*/  MUFU.EX2 R54, R35 ;  /* 0x0000002300367308 */ /* 0x0004e20000000800 */
[----:B0-----:R-:W-:-:S07]  /*6220*/  FADD.FTZ R62, R218, R15 ;  /* 0x0000000fda3e7221 */ /* 0x001fce0000010000 */
[----:B------:R-:W0:Y:S01]  /*6230*/  MUFU.EX2 R139, R139 ;  /* 0x0000008b008b7308 */ /* 0x000e220000000800 */
[----:B-1----:R-:W-:Y:S01]  /*6240*/  FADD.FTZ R15, R29, R60 ;  /* 0x0000003c1d0f7221 */ /* 0x002fe20000010000 */
[----:B------:R-:W-:Y:S02]  /*6250*/  CS2R R60, SRZ ;  /* 0x00000000003c7805 */ /* 0x000fe4000001ff00 */
[----:B--2---:R-:W-:-:S04]  /*6260*/  CS2R R34, SRZ ;  /* 0x0000000000227805 */ /* 0x004fc8000001ff00 */
[----:B------:R-:W1:Y:S01]  /*6270*/  MUFU.EX2 R56, R127 ;  /* 0x0000007f00387308 */ /* 0x000e620000000800 */
[C---:B---3--:R-:W-:Y:S01]  /*6280*/  FADD.FTZ R14, R54.reuse, R15 ;  /* 0x0000000f360e7221 */ /* 0x048fe20000010000 */
[----:B------:R-:W-:Y:S02]  /*6290*/  F2FP.BF16.F32.PACK_AB R213, R54, R29 ;  /* 0x0000001d36d5723e */ /* 0x000fe400000010ff */
[----:B------:R-:W-:Y:S02]  /*62a0*/  CS2R R54, SRZ ;  /* 0x0000000000367805 */ /* 0x000fe4000001ff00 */
[----:B------:R-:W-:Y:S02]  /*62b0*/  CS2R R28, SRZ ;  /* 0x00000000001c7805 */ /* 0x000fe4000001ff00 */
        /* <DEDUP_REMOVED lines=13> */
[----:B-1----:R-:W-:Y:S01]  /*6390*/  FADD.FTZ R15, R143, R12 ;  /* 0x0000000c8f0f7221 */ /* 0x002fe20000010000 */
[C---:B--2---:R-:W-:Y:S01]  /*63a0*/  FADD.FTZ R13, R151.reuse, R62 ;  /* 0x0000003e970d7221 */ /* 0x044fe20000010000 */
[----:B------:R-:W-:Y:S02]  /*63b0*/  F2FP.BF16.F32.PACK_AB R218, R151, R218 ;  /* 0x000000da97da723e */ /* 0x000fe400000010ff */
[----:B------:R-:W-:Y:S01]  /*63c0*/  CS2R R62, SRZ ;  /* 0x00000000003e7805 */ /* 0x000fe2000001ff00 */
[C---:B0-----:R-:W-:Y:S01]  /*63d0*/  FADD.FTZ R12, R14.reuse, R15 ;  /* 0x0000000f0e0c7221 */ /* 0x041fe20000010000 */
[----:B------:R-:W-:Y:S01]  /*63e0*/  F2FP.BF16.F32.PACK_AB R219, R14, R143 ;  /* 0x0000008f0edb723e */ /* 0x000fe200000010ff */
[----:B------:R-:W-:Y:S06]  /*63f0*/  @!P2 BRA `(.L_x_6875) ;  /* 0x0000004c0010a947 */ /* 0x000fec0003800000 */
[----:B------:R-:W-:Y:S01]  /*6400*/  R2UR UR6, R2 ;  /* 0x00000000020672ca */ /* 0x000fe200000e0000 */
[----:B------:R-:W-:Y:S01]  /*6410*/  VIADD R20, R112, 0xfffffffe ;  /* 0xfffffffe70147836 */ /* 0x000fe20000000000 */
[----:B------:R-:W-:Y:S01]  /*6420*/  UMOV UR7, UR60 ;  /* 0x0000003c00077c82 */ /* 0x000fe20008000000 */
[----:B------:R-:W-:Y:S02]  /*6430*/  IMAD.MOV.U32 R15, RZ, RZ, R11 ;  /* 0x000000ffff0f7224 */ /* 0x000fe400078e000b */
[----:B------:R-:W-:Y:S02]  /*6440*/  IMAD.MOV.U32 R14, RZ, RZ, R3 ;  /* 0x000000ffff0e7224 */ /* 0x000fe400078e0003 */
[----:B------:R-:W-:-:S06]  /*6450*/  IMAD.MOV.U32 R87, RZ, RZ, RZ ;  /* 0x000000ffff577224 */ /* 0x000fcc00078e00ff */
[----:B------:R-:W-:-:S07]  /*6460*/  IMAD.U32 R21, RZ, RZ, UR6 ;  /* 0x00000006ff157e24 */ /* 0x000fce000f8e00ff */
.L_x_6886:
        /* <DEDUP_REMOVED lines=12> */
.L_x_6877:
[----:B------:R-:W-:Y:S01]  /*6530*/  R2UR UR10, R2 ;  /* 0x00000000020a72ca */ /* 0x000fe200000e0000 */
[----:B------:R-:W-:-:S12]  /*6540*/  ULEA UR6, UR60, UR61, 0x3 ;  /* 0x0000003d3c067291 */ /* 0x000fd8000f8e183f */
[----:B------:R-:W-:-:S05]  /*6550*/  IMAD.U32 R3, RZ, RZ, UR10 ;  /* 0x0000000aff037e24 */ /* 0x000fca000f8e00ff */
[----:B------:R-:W-:-:S04]  /*6560*/  SHF.L.U32 R3, R3, 0x1f, RZ ;  /* 0x0000001f03037819 */ /* 0x000fc800000006ff */
[----:B------:R0:W1:Y:S01]  /*6570*/  SYNCS.PHASECHK.TRANS64.TRYWAIT P1, [UR6+0x34830], R3 ;  /* 0x03483003ff0075a7 */ /* 0x0000620008020146 */
[----:B------:R-:W-:Y:S05]  /*6580*/  @!P0 BRA `(.L_x_6878) ;  /* 0x0000000000048947 */ /* 0x000fea0003800000 */
[----:B------:R-:W-:Y:S01]  /*6590*/  BPT.TRAP 0x1 ;  /* 0x000000040000795c */ /* 0x000fe20000300000 */
.L_x_6878:
[----:B-1----:R-:W-:Y:S05]  /*65a0*/  @P1 BRA `(.L_x_6876) ;  /* 0x0000000000081947 */ /* 0x002fea0003800000 */
[----:B------:R-:W1:Y:S02]  /*65b0*/  SYNCS.PHASECHK.TRANS64.TRYWAIT P1, [UR6+0x34830], R3 ;  /* 0x03483003ff0075a7 */ /* 0x000e640008020146 */
[----:B-1----:R-:W-:Y:S05]  /*65c0*/  @!P1 BRA `(.L_x_6879) ;  /* 0x000000ac00e09947 */ /* 0x002fea0003800000 */
.L_x_6876:
        /* <DEDUP_REMOVED lines=615> */
.L_x_6881:
[----:B------:R-:W-:Y:S01]  /*8c40*/  R2UR UR10, R21 ;  /* 0x00000000150a72ca */ /* 0x000fe200000e0000 */
[----:B------:R-:W-:-:S12]  /*8c50*/  ULEA UR6, UR7, UR61, 0x3 ;  /* 0x0000003d07067291 */ /* 0x000fd8000f8e183f */
[----:B------:R-:W-:-:S05]  /*8c60*/  IMAD.U32 R3, RZ, RZ, UR10 ;  /* 0x0000000aff037e24 */ /* 0x000fca000f8e00ff */
[----:B------:R-:W-:-:S04]  /*8c70*/  SHF.L.U32 R3, R3, 0x1f, RZ ;  /* 0x0000001f03037819 */ /* 0x000fc800000006ff */
[----:B------:R0:W1:Y:S01]  /*8c80*/  SYNCS.PHASECHK.TRANS64.TRYWAIT P1, [UR6+0x34850], R3 ;  /* 0x03485003ff0075a7 */ /* 0x0000620008020146 */
[----:B------:R-:W-:Y:S05]  /*8c90*/  @!P0 BRA `(.L_x_6882) ;  /* 0x0000000000048947 */ /* 0x000fea0003800000 */
[----:B------:R-:W-:Y:S01]  /*8ca0*/  BPT.TRAP 0x1 ;  /* 0x000000040000795c */ /* 0x000fe20000300000 */
.L_x_6882:
[----:B-1----:R-:W-:Y:S05]  /*8cb0*/  @P1 BRA `(.L_x_6880) ;  /* 0x0000000000081947 */ /* 0x002fea0003800000 */
[----:B------:R-:W1:Y:S02]  /*8cc0*/  SYNCS.PHASECHK.TRANS64.TRYWAIT P1, [UR6+0x34850], R3 ;  /* 0x03485003ff0075a7 */ /* 0x000e640008020146 */
[----:B-1----:R-:W-:Y:S05]  /*8cd0*/  @!P1 BRA `(.L_x_6883) ;  /* 0x0000008800349947 */ /* 0x002fea0003800000 */
.L_x_6880:
[----:B------:R-:W-:Y:S01]  /*8ce0*/  UIADD3 UR6, UR61, 0x400, URZ ;  /* 0x000004003d067890 */ /* 0x000fe2000fffe03f */
[----:B------:R-:W-:Y:S01]  /*8cf0*/  WARPGROUP.ARRIVE ;  /* 0x00000000000079c5 */ /* 0x000fe20000000000 */
[----:B------:R-:W-:-:S05]  /*8d00*/  UMOV UR11, 0x40000040 ;  /* 0x40000040000b7882 */ /* 0x000fca0000000000 */
[----:B-1----:R-:W1:Y:S01]  /*8d10*/  S2R R10, SR_TID.X ;  /* 0x00000000000a7919 */ /* 0x002e620000002100 */
[----:B------:R-:W-:-:S04]  /*8d20*/  USHF.R.U32.HI UR6, URZ, 0x4, UR6 ;  /* 0x000000043f067899 */ /* 0x000fc80008011606 */
[----:B------:R-:W-:-:S04]  /*8d30*/  ULOP3.LUT UR6, UR6, 0x3fff, URZ, 0xc0, !UPT ;  /* 0x00003fff06067892 */ /* 0x000fc8000f8ec03f */
[----:B------:R-:W-:-:S04]  /*8d40*/  ULOP3.LUT UR6, UR6, 0x5800000, URZ, 0xfc, !UPT ;  /* 0x0580000006067892 */ /* 0x000fc8000f8efc3f */
[----:B------:R-:W-:-:S07]  /*8d50*/  UIMAD UR6, UR7, 0xb00, UR6 ;  /* 0x00000b00070678a4 */ /* 0x000fce000f8e0206 */
[----:B------:R-:W-:Y:S02]  /*8d60*/  UMOV UR10, UR6 ;  /* 0x00000006000a7c82 */ /* 0x000fe40008000000 */
[----:B------:R-:W-:Y:S01]  /*8d70*/  HGMMA.64x128x16.F32.BF16 R24, R176, gdesc[UR8].tnspB, R24, gsb0 ;  /* 0x41e00008b0187df0 */ /* 0x000fe20008001818 */
[----:B------:R-:W-:Y:S01]  /*8d80*/  UIADD3 UR10, UR6, 0x80, URZ ;  /* 0x00000080060a7890 */ /* 0x000fe2000fffe03f */
[----:B------:R-:W-:Y:S01]  /*8d90*/  UMOV UR11, 0x40000040 ;  /* 0x40000040000b7882 */ /* 0x000fe20000000000 */
[----:B-1----:R-:W-:-:S04]  /*8da0*/  SHF.R.U32.HI R10, RZ, 0x7, R10 ;  /* 0x00000007ff0a7819 */ /* 0x002fc8000001160a */
[----:B0-----:R-:W-:Y:S01]  /*8db0*/  IADD3 R3, -R10, 0xb, RZ ;  /* 0x0000000b0a037810 */ /* 0x001fe20007ffe1ff */
[----:B------:R-:W-:Y:S02]  /*8dc0*/  WARPGROUP.DEPBAR.LE gsb0, 0x0 ;  /* 0x00008000000079c5 */ /* 0x000fe40000010000 */
[----:B------:R-:W-:-:S06]  /*8dd0*/  WARPGROUP.ARRIVE ;  /* 0x00000000000079c5 */ /* 0x000fcc0000000000 */
[----:B------:R-:W-:Y:S01]  /*8de0*/  HGMMA.64x128x16.F32.BF16 R24, R180, gdesc[UR8].tnspB, R24, gsb0 ;  /* 0x41e00008b4187df0 */ /* 0x000fe20008001818 */
[----:B------:R-:W-:Y:S01]  /*8df0*/  UIADD3 UR10, UR6, 0x100, URZ ;  /* 0x00000100060a7890 */ /* 0x000fe2000fffe03f */
[----:B------:R-:W-:Y:S01]  /*8e00*/  UMOV UR11, 0x40000040 ;  /* 0x40000040000b7882 */ /* 0x000fe20000000000 */
[----:B------:R-:W-:Y:S02]  /*8e10*/  WARPGROUP.DEPBAR.LE gsb0, 0x0 ;  /* 0x00008000000079c5 */ /* 0x000fe40000010000 */
[----:B------:R-:W-:-:S07]  /*8e20*/  WARPGROUP.ARRIVE ;  /* 0x00000000000079c5 */ /* 0x000fce0000000000 */
        /* <DEDUP_REMOVED lines=33> */
[----:B------:R-:W-:Y:S01]  /*9040*/  UIADD3 UR6, UR6, 0x500, URZ ;  /* 0x0000050006067890 */ /* 0x000fe2000fffe03f */
[----:B------:R-:W-:Y:S02]  /*9050*/  WARPGROUP.DEPBAR.LE gsb0, 0x0 ;  /* 0x00008000000079c5 */ /* 0x000fe40000010000 */
[----:B------:R-:W-:-:S06]  /*9060*/  WARPGROUP.ARRIVE ;  /* 0x00000000000079c5 */ /* 0x000fcc0000000000 */
[----:B------:R-:W-:Y:S01]  /*9070*/  HGMMA.64x128x16.F32.BF16 R24, R212, gdesc[UR8].tnspB, R24, gsb0 ;  /* 0x41e00008d4187df0 */ /* 0x000fe20008001818 */
[----:B------:R-:W-:Y:S01]  /*9080*/  UMOV UR10, UR6 ;  /* 0x00000006000a7c82 */ /* 0x000fe20008000000 */
[----:B------:R-:W-:Y:S01]  /*9090*/  UMOV UR11, 0x40000040 ;  /* 0x40000040000b7882 */ /* 0x000fe20000000000 */
[----:B------:R-:W-:Y:S02]  /*90a0*/  WARPGROUP.DEPBAR.LE gsb0, 0x0 ;  /* 0x00008000000079c5 */ /* 0x000fe40000010000 */
[----:B------:R-:W-:-:S07]  /*90b0*/  WARPGROUP.ARRIVE ;  /* 0x00000000000079c5 */ /* 0x000fce0000000000 */
[----:B------:R-:W-:Y:S03]  /*90c0*/  HGMMA.64x128x16.F32.BF16 R24, R216, gdesc[UR8].tnspB, R24, gsb0 ;  /* 0x41e00008d8187df0 */ /* 0x000fe60008001818 */
[----:B------:R-:W-:Y:S02]  /*90d0*/  WARPGROUP.DEPBAR.LE gsb0, 0x0 ;  /* 0x00008000000079c5 */ /* 0x000fe40000010000 */
[----:B------:R0:W-:Y:S06]  /*90e0*/  BAR.ARV R3, 0x100 ;  /* 0x000400030000751d */ /* 0x0001ec0000002000 */
[----:B------:R-:W-:Y:S05]  /*90f0*/  @!P0 BRA `(.L_x_6884) ;  /* 0x0000000000048947 */ /* 0x000fea0003800000 */
[----:B------:R-:W-:Y:S01]  /*9100*/  BPT.TRAP 0x1 ;  /* 0x000000040000795c */ /* 0x000fe20000300000 */
.L_x_6884:
[----:B------:R-:W-:Y:S02]  /*9110*/  FMNMX.FTZ R10, R168, R14, !PT ;  /* 0x0000000ea80a7209 */ /* 0x000fe40007810000 */
[----:B------:R-:W-:Y:S02]  /*9120*/  FMNMX.FTZ R176, R170, R15, !PT ;  /* 0x0000000faab07209 */ /* 0x000fe40007810000 */
[----:B0-----:R-:W-:Y:S02]  /*9130*/  FMNMX.FTZ R3, R169, R10, !PT ;  /* 0x0000000aa9037209 */ /* 0x001fe40007810000 */
        /* <DEDUP_REMOVED lines=85> */
[----:B------:R-:W-:Y:S01]  /*9690*/  ISETP.NE.AND P1, PT, R19, RZ, PT ;  /* 0x000000ff1300720c */ /* 0x000fe20003f25270 */
[----:B------:R-:W0:Y:S04]  /*96a0*/  SHFL.BFLY PT, R10, R21, 0x2, 0x1f ;  /* 0x0c401f00150a7f89 */ /* 0x000e2800000e0000 */
[----:B------:R-:W1:Y:S01]  /*96b0*/  SHFL.BFLY PT, R3, R176, 0x2, 0x1f ;  /* 0x0c401f00b0037f89 */ /* 0x000e6200000e0000 */
[----:B0-----:R-:W-:-:S02]  /*96c0*/  FMNMX.FTZ R178, R21, R10, !PT ;  /* 0x0000000a15b27209 */ /* 0x001fc40007810000 */
[----:B------:R-:W0:Y:S01]  /*96d0*/  LDC R10, c[0x0][0x988] ;  /* 0x00026200ff0a7b82 */ /* 0x000e220000000800 */
[----:B-1----:R-:W-:Y:S02]  /*96e0*/  FMNMX.FTZ R179, R176, R3, !PT ;  /* 0x00000003b0b37209 */ /* 0x002fe40007810000 */
[----:B------:R-:W1:Y:S04]  /*96f0*/  SHFL.BFLY PT, R3, R178, 0x1, 0x1f ;  /* 0x0c201f00b2037f89 */ /* 0x000e6800000e0000 */
[----:B------:R-:W2:Y:S01]  /*9700*/  SHFL.BFLY PT, R180, R179, 0x1, 0x1f ;  /* 0x0c201f00b3b47f89 */ /* 0x000ea200000e0000 */
[----:B-1----:R-:W-:Y:S02]  /*9710*/  FMNMX.FTZ R3, R178, R3, !PT ;  /* 0x00000003b2037209 */ /* 0x002fe40007810000 */
[----:B--2---:R-:W-:-:S03]  /*9720*/  FMNMX.FTZ R11, R179, R180, !PT ;  /* 0x000000b4b30b7209 */ /* 0x004fc60007810000 */
[----:B------:R-:W-:-:S04]  /*9730*/  FADD.FTZ R177, -R3, R14 ;  /* 0x0000000e03b17221 */ /* 0x000fc80000010100 */
[-C--:B0-----:R-:W-:Y:S01]  /*9740*/  FMUL.FTZ R14, R177, R10.reuse ;  /* 0x0000000ab10e7220 */ /* 0x081fe20000410000 */
[----:B------:R-:W-:Y:S01]  /*9750*/  FMUL.FTZ R177, R3, R10 ;  /* 0x0000000a03b17220 */ /* 0x000fe20000410000 */
[----:B------:R-:W-:-:S03]  /*9760*/  FADD.FTZ R15, -R11, R15 ;  /* 0x0000000f0b0f7221 */ /* 0x000fc60000010100 */
        /* <DEDUP_REMOVED lines=12> */
[-C--:B------:R-:W-:Y:S01]  /*9830*/  FMUL.FTZ R93, R11, R10.reuse ;  /* 0x0000000a0b5d7220 */ /* 0x080fe20000410000 */
[-CC-:B------:R-:W-:Y:S01]  /*9840*/  FFMA.FTZ R21, R168, R10.reuse, -R177.reuse ;  /* 0x0000000aa8157223 */ /* 0x180fe200000108b1 */
[-C--:B------:R-:W-:Y:S01]  /*9850*/  FFMA.FTZ R216, R88, R10.reuse, -R177 ;  /* 0x0000000a58d87223 */ /* 0x080fe200000108b1 */
[-C--:B------:R-:W-:Y:S01]  /*9860*/  FMUL.FTZ R15, R15, R10.reuse ;  /* 0x0000000a0f0f7220 */ /* 0x080fe20000410000 */
[-C--:B------:R-:W-:Y:S01]  /*9870*/  FFMA.FTZ R88, R170, R10.reuse, -R93 ;  /* 0x0000000aaa587223 */ /* 0x080fe2000001085d */
        /* <DEDUP_REMOVED lines=69> */
[----:B------:R-:W-:-:S02]  /*9cd0*/  FFMA.FTZ R219, R94, R10, -R93 ;  /* 0x0000000a5edb7223 */ /* 0x000fc4000001085d */
        /* <DEDUP_REMOVED lines=20> */
[----:B------:R-:W-:-:S06]  /*9e20*/  FFMA.FTZ R126, R127, R10, -R93 ;  /* 0x0000000a7f7e7223 */ /* 0x000fcc000001085d */
        /* <DEDUP_REMOVED lines=16> */
[----:B------:R-:W-:-:S06]  /*9f30*/  FFMA.FTZ R114, R115, R10, -R93 ;  /* 0x0000000a73727223 */ /* 0x000fcc000001085d */
        /* <DEDUP_REMOVED lines=15> */
[----:B0-----:R-:W-:Y:S01]  /*a030*/  FADD.FTZ R115, R153, R118 ;  /* 0x0000007699737221 */ /* 0x001fe20000010000 */
[----:B------:R-:W-:-:S06]  /*a040*/  FFMA.FTZ R118, R119, R10, -R93 ;  /* 0x0000000a77767223 */ /* 0x000fcc000001085d */
        /* <DEDUP_REMOVED lines=88> */
[----:B0-----:R-:W-:Y:S01]  /*a5d0*/  FADD.FTZ R132, R210, R99 ;  /* 0x00000063d2847221 */ /* 0x001fe20000010000 */
[----:B------:R-:W-:-:S05]  /*a5e0*/  IMAD.U32 R99, RZ, RZ, UR60 ;  /* 0x0000003cff637e24 */ /* 0x000fca000f8e00ff */
[----:B------:R-:W-:Y:S01]  /*a5f0*/  @P1 LEA R99, R99, UR61, 0x3 ;  /* 0x0000003d63631c11 */ /* 0x000fe2000f8e18ff */
        /* <DEDUP_REMOVED lines=13> */
[----:B0-----:R-:W-:Y:S01]  /*a6d0*/  FADD.FTZ R91, R105, R94 ;  /* 0x0000005e695b7221 */ /* 0x001fe20000010000 */
[----:B------:R-:W-:Y:S01]  /*a6e0*/  FFMA.FTZ R94, R95, R10, -R93 ;  /* 0x0000000a5f5e7223 */ /* 0x000fe2000001085d */
        /* <DEDUP_REMOVED lines=27> */
.L_x_6885:
[----:B------:R-:W-:Y:S01]  /*a8a0*/  ISETP.NE.AND P1, PT, R18, RZ, PT ;  /* 0x000000ff1200720c */ /* 0x000fe20003f25270 */
[----:B------:R-:W-:Y:S01]  /*a8b0*/  IMAD.U32 R91, RZ, RZ, UR7 ;  /* 0x00000007ff5b7e24 */ /* 0x000fe2000f8e00ff */
[----:B------:R-:W-:Y:S01]  /*a8c0*/  R2UR UR6, R2 ;  /* 0x00000000020672ca */ /* 0x000fe200000e0000 */
[----:B------:R-:W-:Y:S01]  /*a8d0*/  UMOV UR7, UR60 ;  /* 0x0000003c00077c82 */ /* 0x000fe20008000000 */
        /* <DEDUP_REMOVED lines=9> */
[----:B------:R-:W-:Y:S01]  /*a970*/  @P1 LEA R91, R91, UR61, 0x3 ;  /* 0x0000003d5b5b1c11 */ /* 0x000fe2000f8e18ff */
[----:B------:R-:W-:Y:S01]  /*a980*/  FMUL.FTZ R40, R40, R14 ;  /* 0x0000000e28287220 */ /* 0x000fe20000410000 */
[----:B------:R-:W-:-:S02]  /*a990*/  IMAD.U32 R21, RZ, RZ, UR6 ;  /* 0x00000006ff157e24 */ /* 0x000fc4000f8e00ff */
[-C--:B------:R-:W-:Y:S01]  /*a9a0*/  FMUL.FTZ R41, R41, R14.reuse ;  /* 0x0000000e29297220 */ /* 0x080fe20000410000 */
[-C--:B------:R-:W-:Y:S01]  /*a9b0*/  FMUL.FTZ R44, R44, R14.reuse ;  /* 0x0000000e2c2c7220 */ /* 0x080fe20000410000 */
[----:B------:R-:W-:Y:S02]  /*a9c0*/  @P1 VIADD R91, R91, 0x34860 ;  /* 0x000348605b5b1836 */ /* 0x000fe40000000000 */
[-C--:B------:R-:W-:Y:S01]  /*a9d0*/  FMUL.FTZ R45, R45, R14.reuse ;  /* 0x0000000e2d2d7220 */ /* 0x080fe20000410000 */
[-C--:B------:R-:W-:Y:S01]  /*a9e0*/  FMUL.FTZ R48, R48, R14.reuse ;  /* 0x0000000e30307220 */ /* 0x080fe20000410000 */
[-C--:B------:R-:W-:Y:S01]  /*a9f0*/  FMUL.FTZ R49, R49, R14.reuse ;  /* 0x0000000e31317220 */ /* 0x080fe20000410000 */
[-C--:B------:R-:W-:Y:S01]  /*aa00*/  FMUL.FTZ R52, R52, R14.reuse ;  /* 0x0000000e34347220 */ /* 0x080fe20000410000 */
[----:B------:R-:W-:Y:S01]  /*aa10*/  @P1 PRMT R91, R22, 0x654, R91 ;  /* 0x00000654165b1816 */ /* 0x000fe2000000005b */
[-C--:B------:R-:W-:Y:S01]  /*aa20*/  FMUL.FTZ R53, R53, R14.reuse ;  /* 0x0000000e35357220 */ /* 0x080fe20000410000 */
[-C--:B------:R-:W-:Y:S01]  /*aa30*/  FMUL.FTZ R56, R56, R14.reuse ;  /* 0x0000000e38387220 */ /* 0x080fe20000410000 */
[-C--:B------:R-:W-:Y:S01]  /*aa40*/  FMUL.FTZ R57, R57, R14.reuse ;  /* 0x0000000e39397220 */ /* 0x080fe20000410000 */
[----:B------:R0:W-:Y:S01]  /*aa50*/  @P1 SYNCS.ARRIVE.TRANS64.RED.A1T0 RZ, [R91+URZ], RZ ;  /* 0x000000ff5bff19a7 */ /* 0x0001e2000810043f */
[----:B------:R-:W-:Y:S01]  /*aa60*/  ISETP.GT.AND P1, PT, R20, RZ, PT ;  /* 0x000000ff1400720c */ /* 0x000fe20003f24270 */
        /* <DEDUP_REMOVED lines=47> */
[----:B------:R-:W-:Y:S01]  /*ad60*/  VIADD R20, R20, 0xffffffff ;  /* 0xffffffff14147836 */ /* 0x000fe20000000000 */
[----:B------:R-:W-:Y:S01]  /*ad70*/  F2FP.BF16.F32.PACK_AB R178, R173, R178 ;  /* 0x000000b2adb2723e */ /* 0x000fe200000010ff */
[----:B------:R-:W-:Y:S01]  /*ad80*/  IMAD.MOV.U32 R15, RZ, RZ, R11 ;  /* 0x000000ffff0f7224 */ /* 0x000fe200078e000b */
[----:B------:R-:W-:Y:S01]  /*ad90*/  F2FP.BF16.F32.PACK_AB R179, R92, R179 ;  /* 0x000000b35cb3723e */ /* 0x000fe200000010ff */
[----:B------:R-:W-:Y:S01]  /*ada0*/  IMAD.MOV.U32 R14, RZ, RZ, R3 ;  /* 0x000000ffff0e7224 */ /* 0x000fe200078e0003 */
        /* <DEDUP_REMOVED lines=40> */
[----:B0-----:R-:W-:Y:S06]  /*b030*/  @P1 BRA `(.L_x_6886) ;  /* 0xffffffb4000c1947 */ /* 0x001fec000383ffff */
.L_x_6875:
[----:B------:R-:W-:Y:S06]  /*b040*/  BAR.ARV 0x8, 0x180 ;  /* 0x0206000000007b1d */ /* 0x000fec0000002000 */
[----:B------:R-:W-:Y:S05]  /*b050*/  @!P0 BRA `(.L_x_6887) ;  /* 0x0000000000048947 */ /* 0x000fea0003800000 */
[----:B------:R-:W-:Y:S01]  /*b060*/  BPT.TRAP 0x1 ;  /* 0x000000040000795c */ /* 0x000fe20000300000 */
.L_x_6887:
[----:B------:R-:W-:Y:S01]  /*b070*/  R2UR UR4, R2 ;  /* 0x00000000020472ca */ /* 0x000fe200000e0000 */
[----:B------:R-:W-:-:S12]  /*b080*/  ULEA UR7, UR60, UR61, 0x3 ;  /* 0x0000003d3c077291 */ /* 0x000fd8000f8e183f */
[----:B------:R-:W-:-:S05]  /*b090*/  IMAD.U32 R0, RZ, RZ, UR4 ;  /* 0x00000004ff007e24 */ /* 0x000fca000f8e00ff */
[----:B------:R-:W-:-:S04]  /*b0a0*/  SHF.L.U32 R0, R0, 0x1f, RZ ;  /* 0x0000001f00007819 */ /* 0x000fc800000006ff */
[----:B------:R0:W1:Y:S01]  /*b0b0*/  SYNCS.PHASECHK.TRANS64.TRYWAIT P1, [UR7+0x34850], R0 ;  /* 0x03485000ff0075a7 */ /* 0x0000620008020147 */
[----:B------:R-:W-:Y:S05]  /*b0c0*/  @!P0 BRA `(.L_x_6888) ;  /* 0x0000000000048947 */ /* 0x000fea0003800000 */
[----:B------:R-:W-:Y:S01]  /*b0d0*/  BPT.TRAP 0x1 ;  /* 0x000000040000795c */ /* 0x000fe20000300000 */
.L_x_6888:
[----:B-1----:R-:W-:Y:S05]  /*b0e0*/  @P1 BRA `(.L_x_6889) ;  /* 0x0000000000081947 */ /* 0x002fea0003800000 */
[----:B------:R-:W1:Y:S02]  /*b0f0*/  SYNCS.PHASECHK.TRANS64.TRYWAIT P1, [UR7+0x34850], R0 ;  /* 0x03485000ff0075a7 */ /* 0x000e640008020147 */
[----:B-1----:R-:W-:Y:S05]  /*b100*/  @!P1 BRA `(.L_x_6890) ;  /* 0x0000006400409947 */ /* 0x002fea0003800000 */
.L_x_6889:
[----:B------:R-:W-:Y:S01]  /*b110*/  UIADD3 UR4, UR61, 0x400, URZ ;  /* 0x000004003d047890 */ /* 0x000fe2000fffe03f */
[----:B------:R-:W-:Y:S01]  /*b120*/  WARPGROUP.ARRIVE ;  /* 0x00000000000079c5 */ /* 0x000fe20000000000 */
[----:B------:R-:W-:Y:S01]  /*b130*/  UMOV UR11, 0x40000040 ;  /* 0x40000040000b7882 */ /* 0x000fe20000000000 */
[----:B01----:R-:W0:Y:S01]  /*b140*/  SHFL.BFLY PT, R0, R13, 0x2, 0x1f ;  /* 0x0c401f000d007f89 */ /* 0x003e2200000e0000 */
[----:B------:R-:W-:Y:S01]  /*b150*/  USHF.R.U32.HI UR4, URZ, 0x4, UR4 ;  /* 0x000000043f047899 */ /* 0x000fe20008011604 */
[----:B------:R-:W-:Y:S02]  /*b160*/  IMAD.MOV.U32 R8, RZ, RZ, RZ ;  /* 0x000000ffff087224 */ /* 0x000fe400078e00ff */
[----:B------:R-:W1:Y:S01]  /*b170*/  SHFL.BFLY PT, R5, R12, 0x2, 0x1f ;  /* 0x0c401f000c057f89 */ /* 0x000e6200000e0000 */
[----:B------:R-:W-:Y:S01]  /*b180*/  ULOP3.LUT UR4, UR4, 0x3fff, URZ, 0xc0, !UPT ;  /* 0x00003fff04047892 */ /* 0x000fe2000f8ec03f */
[----:B------:R-:W-:-:S03]  /*b190*/  IMAD.MOV.U32 R17, RZ, RZ, -0x800000 ;  /* 0xff800000ff117424 */ /* 0x000fc600078e00ff */
[----:B------:R-:W-:-:S04]  /*b1a0*/  ULOP3.LUT UR4, UR4, 0x5800000, URZ, 0xfc, !UPT ;  /* 0x0580000004047892 */ /* 0x000fc8000f8efc3f */
[----:B------:R-:W-:-:S04]  /*b1b0*/  UIMAD UR4, UR60, 0xb00, UR4 ;  /* 0x00000b003c0478a4 */ /* 0x000fc8000f8e0204 */
[----:B------:R-:W-:-:S03]  /*b1c0*/  UIADD3 UR6, UR4, 0x80, URZ ;  /* 0x0000008004067890 */ /* 0x000fc6000fffe03f */
[----:B------:R-:W-:Y:S02]  /*b1d0*/  UMOV UR10, UR4 ;  /* 0x00000004000a7c82 */ /* 0x000fe40008000000 */
[----:B------:R-:W-:Y:S01]  /*b1e0*/  HGMMA.64x128x16.F32.BF16 R24, R176, gdesc[UR8].tnspB, R24, gsb0 ;  /* 0x41e00008b0187df0 */ /* 0x000fe20008001818 */
[----:B------:R-:W-:Y:S01]  /*b1f0*/  UMOV UR11, 0x40000040 ;  /* 0x40000040000b7882 */ /* 0x000fe20000000000 */
[----:B------:R-:W-:Y:S01]  /*b200*/  UMOV UR10, UR6 ;  /* 0x00000006000a7c82 */ /* 0x000fe20008000000 */
[----:B------:R-:W-:Y:S01]  /*b210*/  UIADD3 UR6, UR4, 0x100, URZ ;  /* 0x0000010004067890 */ /* 0x000fe2000fffe03f */
[----:B0-----:R-:W-:Y:S01]  /*b220*/  FADD.FTZ R0, R0, R13 ;  /* 0x0000000d00007221 */ /* 0x001fe20000010000 */
[----:B-1----:R-:W-:-:S04]  /*b230*/  FADD.FTZ R4, R5, R12 ;  /* 0x0000000c05047221 */ /* 0x002fc80000010000 */
[----:B------:R-:W0:Y:S04]  /*b240*/  SHFL.BFLY PT, R5, R0, 0x1, 0x1f ;  /* 0x0c201f0000057f89 */ /* 0x000e2800000e0000 */
[----:B------:R-:W1:Y:S01]  /*b250*/  SHFL.BFLY PT, R7, R4, 0x1, 0x1f ;  /* 0x0c201f0004077f89 */ /* 0x000e6200000e0000 */
[----:B0-----:R-:W-:Y:S01]  /*b260*/  FADD.FTZ R14, R0, R5 ;  /* 0x00000005000e7221 */ /* 0x001fe20000010000 */
[----:B------:R-:W-:Y:S02]  /*b270*/  IMAD.MOV.U32 R5, RZ, RZ, RZ ;  /* 0x000000ffff057224 */ /* 0x000fe400078e00ff */
        /* <DEDUP_REMOVED lines=64> */
[----:B------:R-:W-:Y:S01]  /*b680*/  HGMMA.64x128x16.F32.BF16 R24, R212, gdesc[UR8].tnspB, R24, gsb0 ;  /* 0x41e00008d4187df0 */ /* 0x000fe20008001818 */
[----:B------:R-:W-:Y:S01]  /*b690*/  UMOV UR10, UR4 ;  /* 0x00000004000a7c82 */ /* 0x000fe20008000000 */
[----:B------:R-:W-:Y:S01]  /*b6a0*/  UMOV UR11, 0x40000040 ;  /* 0x40000040000b7882 */ /* 0x000fe20000000000 */
[----:B------:R-:W-:Y:S02]  /*b6b0*/  WARPGROUP.DEPBAR.LE gsb0, 0x0 ;  /* 0x00008000000079c5 */ /* 0x000fe40000010000 */
[----:B------:R-:W-:-:S07]  /*b6c0*/  WARPGROUP.ARRIVE ;  /* 0x00000000000079c5 */ /* 0x000fce0000000000 */
[----:B------:R-:W-:Y:S03]  /*b6d0*/  HGMMA.64x128x16.F32.BF16 R24, R216, gdesc[UR8].tnspB, R24, gsb0 ;  /* 0x41e00008d8187df0 */ /* 0x000fe60008001818 */
[----:B------:R-:W-:Y:S02]  /*b6e0*/  WARPGROUP.DEPBAR.LE gsb0, 0x0 ;  /* 0x00008000000079c5 */ /* 0x000fe40000010000 */
[----:B0-23--:R-:W-:Y:S05]  /*b6f0*/  @!P0 BRA `(.L_x_6891) ;  /* 0x0000000000048947 */ /* 0x00dfea0003800000 */
[----:B------:R-:W-:Y:S01]  /*b700*/  BPT.TRAP 0x1 ;  /* 0x000000040000795c */ /* 0x000fe20000300000 */
.L_x_6891:
        /* <DEDUP_REMOVED lines=40> */
[----:B------:R-:W-:Y:S01]  /*b990*/  IMAD.WIDE R4, R233, 0x2, R36 ;  /* 0x00000002e9047825 */ /* 0x000fe200078e0224 */
[----:B------:R-:W-:-:S03]  /*b9a0*/  @P1 PRMT R3, R22, 0x654, R3 ;  /* 0x0000065416031816 */ /* 0x000fc60000000003 */
[-C--:B------:R-:W-:Y:S01]  /*b9b0*/  FMUL.FTZ R27, R27, R8.reuse ;  /* 0x000000081b1b7220 */ /* 0x080fe20000410000 */
[-C--:B------:R-:W-:Y:S01]  /*b9c0*/  FMUL.FTZ R100, R26, R8.reuse ;  /* 0x000000081a647220 */ /* 0x080fe20000410000 */
[----:B------:R-:W-:Y:S01]  /*b9d0*/  IMAD R9, R225, 0x40, R220 ;  /* 0x00000040e1097824 */ /* 0x000fe200078e02dc */
[----:B------:R0:W-:Y:S01]  /*b9e0*/  @P1 SYNCS.ARRIVE.TRANS64.RED.A1T0 RZ, [R3+URZ], RZ ;  /* 0x000000ff03ff19a7 */ /* 0x0001e2000810043f */
[----:B------:R-:W-:Y:S01]  /*b9f0*/  IADD3 R10, P1, R4, 0x4040, RZ ;  /* 0x00004040040a7810 */ /* 0x000fe20007f3e0ff */
[----:B------:R-:W-:Y:S01]  /*ba00*/  FMUL.FTZ R31, R31, R8 ;  /* 0x000000081f1f7220 */ /* 0x000fe20000410000 */
[----:B------:R-:W-:-:S04]  /*ba10*/  IMAD.WIDE R36, R9, 0x2, R36 ;  /* 0x0000000209247825 */ /* 0x000fc800078e0224 */
[-C--:B------:R-:W-:Y:S01]  /*ba20*/  FMUL.FTZ R104, R30, R8.reuse ;  /* 0x000000081e687220 */ /* 0x080fe20000410000 */
[----:B------:R-:W-:Y:S01]  /*ba30*/  LOP3.LUT R9, R10, 0x380, RZ, 0xc0, !PT ;  /* 0x000003800a097812 */ /* 0x000fe200078ec0ff */
[-C--:B------:R-:W-:Y:S01]  /*ba40*/  FMUL.FTZ R103, R35, R8.reuse ;  /* 0x0000000823677220 */ /* 0x080fe20000410000 */
[-C--:B------:R-:W-:Y:S01]  /*ba50*/  FMUL.FTZ R106, R34, R8.reuse ;  /* 0x00000008226a7220 */ /* 0x080fe20000410000 */
[----:B0-----:R-:W-:Y:S01]  /*ba60*/  LOP3.LUT R3, R4, 0x380, RZ, 0xc0, !PT ;  /* 0x0000038004037812 */ /* 0x001fe200078ec0ff */
[-C--:B------:R-:W-:Y:S01]  /*ba70*/  FMUL.FTZ R99, R39, R8.reuse ;  /* 0x0000000827637220 */ /* 0x080fe20000410000 */
[-C--:B------:R-:W-:Y:S01]  /*ba80*/  FMUL.FTZ R102, R38, R8.reuse ;  /* 0x0000000826667220 */ /* 0x080fe20000410000 */
[-C--:B------:R-:W-:Y:S01]  /*ba90*/  FMUL.FTZ R96, R43, R8.reuse ;  /* 0x000000082b607220 */ /* 0x080fe20000410000 */
[----:B------:R-:W-:Y:S01]  /*baa0*/  SHF.R.U64 R3, R3, 0x3, RZ ;  /* 0x0000000303037819 */ /* 0x000fe200000012ff */
        /* <DEDUP_REMOVED lines=23> */
[C---:B------:R-:W-:Y:S01]  /*bc20*/  IADD3 R45, P0, R4.reuse, 0x4060, RZ ;  /* 0x00004060042d7810 */ /* 0x040fe20007f1e0ff */
[--C-:B------:R-:W-:Y:S01]  /*bc30*/  IMAD.X R43, RZ, RZ, R5.reuse, P1 ;  /* 0x000000ffff2b7224 */ /* 0x100fe200008e0605 */
[C---:B------:R-:W-:Y:S01]  /*bc40*/  IADD3 R29, P2, R4.reuse, 0x4020, RZ ;  /* 0x00004020041d7810 */ /* 0x040fe20007f5e0ff */
[----:B------:R-:W0:Y:S01]  /*bc50*/  LDC R101, c[0x0][0xc38] ;  /* 0x00030e00ff657b82 */ /* 0x000e220000000800 */
[C---:B------:R-:W-:Y:S01]  /*bc60*/  IADD3 R21, P3, R4.reuse, 0x4000, RZ ;  /* 0x0000400004157810 */ /* 0x040fe20007f7e0ff */
[----:B------:R-:W-:Y:S01]  /*bc70*/  ULDC UR7, c[0x0][0xc44] ;  /* 0x0003110000077ab9 */ /* 0x000fe20000000800 */
        /* <DEDUP_REMOVED lines=10> */
[----:B------:R-:W-:Y:S01]  /*bd20*/  LOP3.LUT R14, R29, 0x380, RZ, 0xc0, !PT ;  /* 0x000003801d0e7812 */ /* 0x000fe200078ec0ff */
[----:B------:R-:W-:Y:S01]  /*bd30*/  ULDC.64 UR8, c[0x0][0xb90] ;  /* 0x0002e40000087ab9 */ /* 0x000fe20000000a00 */
[----:B------:R-:W-:-:S02]  /*bd40*/  LOP3.LUT R42, R3, R10, RZ, 0x3c, !PT ;  /* 0x0000000a032a7212 */ /* 0x000fc400078e3cff */
[----:B------:R-:W-:Y:S02]  /*bd50*/  LOP3.LUT R3, R8, 0x380, RZ, 0xc0, !PT ;  /* 0x0000038008037812 */ /* 0x000fe400078ec0ff */
[----:B------:R-:W-:Y:S02]  /*bd60*/  SHF.R.U64 R14, R14, 0x3, RZ ;  /* 0x000000030e0e7819 */ /* 0x000fe400000012ff */
[----:B------:R-:W-:Y:S02]  /*bd70*/  SHF.R.U64 R3, R3, 0x3, RZ ;  /* 0x0000000303037819 */ /* 0x000fe400000012ff */
[----:B------:R-:W-:Y:S02]  /*bd80*/  LOP3.LUT R40, R14, R29, RZ, 0x3c, !PT ;  /* 0x0000001d0e287212 */ /* 0x000fe400078e3cff */
[----:B------:R-:W-:Y:S02]  /*bd90*/  LOP3.LUT R10, R21, 0x380, RZ, 0xc0, !PT ;  /* 0x00000380150a7812 */ /* 0x000fe400078ec0ff */
[----:B------:R-:W-:-:S02]  /*bda0*/  LOP3.LUT R14, R3, R8, RZ, 0x3c, !PT ;  /* 0x00000008030e7212 */ /* 0x000fc400078e3cff */
[----:B------:R-:W-:Y:S02]  /*bdb0*/  LOP3.LUT R8, R13, 0x380, RZ, 0xc0, !PT ;  /* 0x000003800d087812 */ /* 0x000fe400078ec0ff */
[----:B------:R-:W-:Y:S02]  /*bdc0*/  LOP3.LUT R3, R12, 0x380, RZ, 0xc0, !PT ;  /* 0x000003800c037812 */ /* 0x000fe400078ec0ff */
[----:B------:R-:W-:Y:S02]  /*bdd0*/  SHF.R.U64 R10, R10, 0x3, RZ ;  /* 0x000000030a0a7819 */ /* 0x000fe400000012ff */
[----:B------:R-:W-:Y:S02]  /*bde0*/  SHF.R.U64 R8, R8, 0x3, RZ ;  /* 0x0000000308087819 */ /* 0x000fe400000012ff */
[----:B------:R-:W-:Y:S02]  /*bdf0*/  SHF.R.U64 R3, R3, 0x3, RZ ;  /* 0x0000000303037819 */ /* 0x000fe400000012ff */
[----:B------:R-:W-:-:S02]  /*be00*/  LOP3.LUT R38, R10, R21, RZ, 0x3c, !PT ;  /* 0x000000150a267212 */ /* 0x000fc400078e3cff */
[----:B------:R-:W-:Y:S02]  /*be10*/  LOP3.LUT R10, R8, R13, RZ, 0x3c, !PT ;  /* 0x0000000d080a7212 */ /* 0x000fe400078e3cff */
[----:B------:R-:W-:Y:S02]  /*be20*/  LOP3.LUT R8, R3, R12, RZ, 0x3c, !PT ;  /* 0x0000000c03087212 */ /* 0x000fe400078e3cff */
[----:B------:R-:W1:Y:S01]  /*be30*/  LDC R3, c[0x0][0xbe8] ;  /* 0x0002fa00ff037b82 */ /* 0x000e620000000800 */
[----:B------:R-:W-:Y:S02]  /*be40*/  R2UR UR13, R228 ;  /* 0x00000000e40d72ca */ /* 0x000fe400000e0000 */
[----:B------:R-:W-:Y:S02]  /*be50*/  R2UR UR12, R229 ;  /* 0x00000000e50c72ca */ /* 0x000fe400000e0000 */
[----:B------:R-:W-:Y:S02]  /*be60*/  R2UR UR11, R227 ;  /* 0x00000000e30b72ca */ /* 0x000fe400000e0000 */
[----:B------:R-:W-:-:S02]  /*be70*/  LOP3.LUT R44, R45, 0x380, RZ, 0xc0, !PT ;  /* 0x000003802d2c7812 */ /* 0x000fc400078ec0ff */
[----:B------:R-:W-:Y:S02]  /*be80*/  MOV R109, R4 ;  /* 0x00000004006d7202 */ /* 0x000fe40000000f00 */
[----:B------:R-:W-:Y:S02]  /*be90*/  SHF.R.U64 R44, R44, 0x3, RZ ;  /* 0x000000032c2c7819 */ /* 0x000fe400000012ff */
[----:B------:R-:W-:Y:S01]  /*bea0*/  F2FP.BF16.F32.PACK_AB R6, R6, R7 ;  /* 0x000000070606723e */ /* 0x000fe200000010ff */
[----:B------:R-:W-:Y:S01]  /*beb0*/  UIADD3 UR4, -UR13, URZ, URZ ;  /* 0x0000003f0d047290 */ /* 0x000fe2000fffe13f */
[----:B------:R-:W-:Y:S01]  /*bec0*/  LOP3.LUT R44, R44, R45, RZ, 0x3c, !PT ;  /* 0x0000002d2c2c7212 */ /* 0x000fe200078e3cff */
[----:B------:R-:W-:Y:S01]  /*bed0*/  IMAD R98, RZ, RZ, -UR12 ;  /* 0x8000000cff627e24 */ /* 0x000fe2000f8e02ff */
[----:B------:R-:W-:Y:S01]  /*bee0*/  F2FP.BF16.F32.PACK_AB R7, R31, R104 ;  /* 0x000000681f07723e */ /* 0x000fe200000010ff */
[----:B------:R-:W-:Y:S01]  /*bef0*/  IMAD.X R45, RZ, RZ, R5, P0 ;  /* 0x000000ffff2d7224 */ /* 0x000fe200000e0605 */
[----:B------:R-:W-:Y:S01]  /*bf00*/  UIMAD UR7, UR7, UR4, UR12 ;  /* 0x00000004070772a4 */ /* 0x000fe2000f8e020c */
[----:B0-----:R-:W-:Y:S01]  /*bf10*/  IMAD R98, R101, R98, UR11 ;  /* 0x0000000b65627e24 */ /* 0x001fe2000f8e0262 */
[----:B------:R-:W-:Y:S01]  /*bf20*/  F2FP.BF16.F32.PACK_AB R5, R27, R100 ;  /* 0x000000641b05723e */ /* 0x000fe200000010ff */
[----:B------:R-:W-:Y:S01]  /*bf30*/  USHF.R.S32.HI UR11, URZ, 0x1f, UR13 ;  /* 0x0000001f3f0b7899 */ /* 0x000fe2000801140d */
[----:B------:R-:W0:Y:S01]  /*bf40*/  LDC.64 R100, c[0x0][0xb98] ;  /* 0x0002e600ff647b82 */ /* 0x000e220000000a00 */
[----:B-1----:R-:W-:Y:S01]  /*bf50*/  ISETP.NE.AND P1, PT, R3, 0x1, PT ;  /* 0x000000010300780c */ /* 0x002fe20003f25270 */
[----:B------:R-:W-:Y:S01]  /*bf60*/  USHF.R.S32.HI UR10, URZ, 0x1f, UR7 ;  /* 0x0000001f3f0a7899 */ /* 0x000fe20008011407 */
[----:B------:R-:W-:Y:S01]  /*bf70*/  IMAD R110, R98, 0x80, R232 ;  /* 0x00000080626e7824 */ /* 0x000fe200078e02e8 */
[----:B------:R-:W-:Y:S01]  /*bf80*/  MOV R104, R44 ;  /* 0x0000002c00687202 */ /* 0x000fe20000000f00 */
[----:B------:R-:W-:Y:S01]  /*bf90*/  UIMAD.WIDE.U32 UR4, UR7, UR8, URZ ;  /* 0x00000008070472a5 */ /* 0x000fe2000f8e003f */
[----:B------:R-:W-:Y:S01]  /*bfa0*/  IADD3 R21, P6, R36, 0x1000, RZ ;  /* 0x0000100024157810 */ /* 0x000fe20007fde0ff */
[----:B------:R-:W-:Y:S01]  /*bfb0*/  UIMAD UR6, UR10, UR8, URZ ;  /* 0x000000080a0672a4 */ /* 0x000fe2000f8e023f */
[----:B------:R-:W-:Y:S01]  /*bfc0*/  IMAD.MOV.U32 R45, RZ, RZ, R110 ;  /* 0x000000ffff2d7224 */ /* 0x000fe200078e006e */
[----:B------:R-:W-:Y:S01]  /*bfd0*/  F2FP.BF16.F32.PACK_AB R4, R25, R20 ;  /* 0x000000141904723e */ /* 0x000fe200000010ff */
[----:B------:R-:W-:Y:S01]  /*bfe0*/  BAR.SYNC.DEFER_BLOCKING 0x1, 0x100 ;  /* 0x0044000000007b1d */ /* 0x000fe20000010000 */
[----:B------:R-:W-:Y:S01]  /*bff0*/  UIMAD UR6, UR7, UR9, UR6 ;  /* 0x00000009070672a4 */ /* 0x000fe2000f8e0206 */
[----:B------:R-:W-:Y:S01]  /*c000*/  LOP3.LUT R34, R21, 0x380, RZ, 0xc0, !PT ;  /* 0x0000038015227812 */ /* 0x000fe200078ec0ff */
[----:B------:R-:W-:Y:S01]  /*c010*/  IMAD.U32 R13, RZ, RZ, UR5 ;  /* 0x00000005ff0d7e24 */ /* 0x000fe2000f8e00ff */
[----:B------:R-:W-:Y:S01]  /*c020*/  MOV R108, R38 ;  /* 0x00000026006c7202 */ /* 0x000fe20000000f00 */
[----:B------:R-:W-:-:S03]  /*c030*/  UIADD3 UR6, UR5, UR6, URZ ;  /* 0x0000000605067290 */ /* 0x000fc6000fffe03f */
[----:B------:R-:W1:Y:S01]  /*c040*/  @P1 LDC R107, c[0x0][0xbec] ;  /* 0x0002fb00ff6b1b82 */ /* 0x000e620000000800 */
[----:B------:R-:W-:Y:S01]  /*c050*/  SHF.R.U64 R34, R34, 0x3, RZ ;  /* 0x0000000322227819 */ /* 0x000fe200000012ff */
[----:B------:R-:W-:Y:S01]  /*c060*/  IMAD.U32 R12, RZ, RZ, UR4 ;  /* 0x00000004ff0c7e24 */ /* 0x000fe2000f8e00ff */
[----:B------:R-:W-:Y:S01]  /*c070*/  IADD3 R35, P4, R36, 0x3000, RZ ;  /* 0x0000300024237810 */ /* 0x000fe20007f9e0ff */
[----:B------:R-:W-:Y:S01]  /*c080*/  ULDC.64 UR4, c[0x0][0xb88] ;  /* 0x0002e20000047ab9 */ /* 0x000fe20000000a00 */
[----:B------:R-:W-:Y:S01]  /*c090*/  IMAD.U32 R13, RZ, RZ, UR6 ;  /* 0x00000006ff0d7e24 */ /* 0x000fe2000f8e00ff */
[----:B------:R-:W-:Y:S01]  /*c0a0*/  LOP3.LUT R34, R34, R21, RZ, 0x3c, !PT ;  /* 0x0000001522227212 */ /* 0x000fe200078e3cff */
[----:B------:R-:W-:Y:S01]  /*c0b0*/  ULDC UR6, c[0x0][0xa88] ;  /* 0x0002a20000067ab9 */ /* 0x000fe20000000800 */
[----:B------:R-:W2:Y:S01]  /*c0c0*/  @P1 LDC R111, c[0x0][0xbf0] ;  /* 0x0002fc00ff6f1b82 */ /* 0x000ea20000000800 */
[----:B------:R-:W-:Y:S01]  /*c0d0*/  IADD3 R21, P0, R36, 0x6000, RZ ;  /* 0x0000600024157810 */ /* 0x000fe20007f1e0ff */
[----:B0-----:R-:W-:Y:S01]  /*c0e0*/  IMAD.WIDE.U32 R12, R100, UR13, R12 ;  /* 0x0000000d640c7c25 */ /* 0x001fe2000f8e000c */
[C---:B------:R-:W-:Y:S01]  /*c0f0*/  IADD3 R33, P5, R36.reuse, 0x2000, RZ ;  /* 0x0000200024217810 */ /* 0x040fe20007fbe0ff */
[----:B------:R-:W-:Y:S01]  /*c100*/  ULDC.64 UR8, c[0x0][0x208] ;  /* 0x0000820000087ab9 */ /* 0x000fe20000000a00 */
[----:B------:R-:W-:Y:S01]  /*c110*/  LOP3.LUT R30, R35, 0x380, RZ, 0xc0, !PT ;  /* 0x00000380231e7812 */ /* 0x000fe200078ec0ff */
[--C-:B------:R-:W-:Y:S01]  /*c120*/  IMAD.X R25, RZ, RZ, R37.reuse, P0 ;  /* 0x000000ffff197224 */ /* 0x100fe200000e0625 */
[----:B------:R-:W-:Y:S01]  /*c130*/  LOP3.LUT R32, R33, 0x380, RZ, 0xc0, !PT ;  /* 0x0000038021207812 */ /* 0x000fe200078ec0ff */
[----:B------:R-:W-:Y:S01]  /*c140*/  IMAD.X R31, RZ, RZ, R37, P4 ;  /* 0x000000ffff1f7224 */ /* 0x000fe200020e0625 */
[----:B------:R-:W-:Y:S01]  /*c150*/  IADD3 R29, P2, R36, 0x5000, RZ ;  /* 0x00005000241d7810 */ /* 0x000fe20007f5e0ff */
[----:B------:R0:W-:Y:S01]  /*c160*/  STSM.16.M88.4 [R109], R4 ;  /* 0x000000046d007844 */ /* 0x0001e20000000200 */
[----:B------:R-:W-:-:S02]  /*c170*/  SHF.R.U64 R30, R30, 0x3, RZ ;  /* 0x000000031e1e7819 */ /* 0x000fc400000012ff */
[----:B------:R-:W-:Y:S01]  /*c180*/  SHF.R.U64 R32, R32, 0x3, RZ ;  /* 0x0000000320207819 */ /* 0x000fe200000012ff */
[--C-:B------:R-:W-:Y:S01]  /*c190*/  IMAD.X R27, RZ, RZ, R37.reuse, P2 ;  /* 0x000000ffff1b7224 */ /* 0x100fe200010e0625 */
[----:B------:R-:W-:Y:S01]  /*c1a0*/  LOP3.LUT R26, R29, 0x380, RZ, 0xc0, !PT ;  /* 0x000003801d1a7812 */ /* 0x000fe200078ec0ff */
[----:B-1----:R-:W-:Y:S01]  /*c1b0*/  @P1 IMAD.HI.U32 R44, R110, R107, RZ ;  /* 0x0000006b6e2c1227 */ /* 0x002fe200078e00ff */
[----:B------:R-:W-:Y:S02]  /*c1c0*/  LOP3.LUT R30, R30, R35, RZ, 0x3c, !PT ;  /* 0x000000231e1e7212 */ /* 0x000fe400078e3cff */
[----:B------:R-:W-:Y:S01]  /*c1d0*/  LOP3.LUT R32, R32, R33, RZ, 0x3c, !PT ;  /* 0x0000002120207212 */ /* 0x000fe200078e3cff */
[----:B------:R-:W-:Y:S01]  /*c1e0*/  IMAD.X R35, RZ, RZ, R37, P6 ;  /* 0x000000ffff237224 */ /* 0x000fe200030e0625 */
[----:B------:R-:W-:Y:S02]  /*c1f0*/  MOV R15, R14 ;  /* 0x0000000e000f7202 */ /* 0x000fe40000000f00 */
[----:B------:R-:W-:-:S02]  /*c200*/  IADD3 R33, P3, R36, 0x4000, RZ ;  /* 0x0000400024217810 */ /* 0x000fc40007f7e0ff */
[----:B--2---:R-:W-:Y:S01]  /*c210*/  @P1 SHF.R.U32.HI R45, RZ, R111, R44 ;  /* 0x0000006fff2d1219 */ /* 0x004fe2000001162c */
[----:B0-----:R-:W-:Y:S01]  /*c220*/  IMAD R4, R100, UR11, RZ ;  /* 0x0000000b64047c24 */ /* 0x001fe2000f8e02ff */
[----:B------:R-:W-:Y:S02]  /*c230*/  MOV R109, R10 ;  /* 0x0000000a006d7202 */ /* 0x000fe40000000f00 */
[--C-:B------:R-:W-:Y:S01]  /*c240*/  SHF.R.S32.HI R39, RZ, 0x1f, R45.reuse ;  /* 0x0000001fff277819 */ /* 0x100fe2000001142d */
[----:B------:R-:W-:Y:S01]  /*c250*/  IMAD.MOV R38, RZ, RZ, -R45 ;  /* 0x000000ffff267224 */ /* 0x000fe200078e0a2d */
[----:B------:R-:W-:Y:S01]  /*c260*/  IADD3 R12, P0, R45, R12, RZ ;  /* 0x0000000c2d0c7210 */ /* 0x000fe20007f1e0ff */
[----:B------:R-:W-:Y:S01]  /*c270*/  IMAD R101, R101, UR13, R4 ;  /* 0x0000000d65657c24 */ /* 0x000fe2000f8e0204 */
[----:B------:R-:W-:Y:S01]  /*c280*/  F2FP.BF16.F32.PACK_AB R4, R94, R95 ;  /* 0x0000005f5e04723e */ /* 0x000fe200000010ff */
[----:B------:R-:W-:Y:S01]  /*c290*/  IMAD R11, R3, R38, R110 ;  /* 0x00000026030b7224 */ /* 0x000fe200078e026e */
[----:B------:R-:W-:-:S02]  /*c2a0*/  F2FP.BF16.F32.PACK_AB R5, R103, R106 ;  /* 0x0000006a6705723e */ /* 0x000fc400000010ff */
[----:B------:R-:W-:Y:S02]  /*c2b0*/  IADD3.X R13, R39, R13, R101, P0, !PT ;  /* 0x0000000d270d7210 */ /* 0x000fe400007fe465 */
[----:B------:R-:W-:Y:S02]  /*c2c0*/  SHF.R.S32.HI R10, RZ, 0x1f, R11 ;  /* 0x0000001fff0a7819 */ /* 0x000fe4000001140b */
[----:B------:R-:W-:Y:S01]  /*c2d0*/  F2FP.BF16.F32.PACK_AB R6, R92, R93 ;  /* 0x0000005d5c06723e */ /* 0x000fe200000010ff */
[----:B------:R-:W-:Y:S01]  /*c2e0*/  IMAD.WIDE.U32 R12, R11, UR4, R12 ;  /* 0x000000040b0c7c25 */ /* 0x000fe2000f8e000c */
[----:B------:R-:W-:Y:S02]  /*c2f0*/  F2FP.BF16.F32.PACK_AB R7, R99, R102 ;  /* 0x000000666307723e */ /* 0x000fe400000010ff */
[----:B------:R-:W-:Y:S01]  /*c300*/  SHF.R.U64 R26, R26, 0x3, RZ ;  /* 0x000000031a1a7819 */ /* 0x000fe200000012ff */
[----:B------:R-:W-:Y:S01]  /*c310*/  IMAD R10, R10, UR4, RZ ;  /* 0x000000040a0a7c24 */ /* 0x000fe2000f8e02ff */
[----:B------:R-:W-:Y:S01]  /*c320*/  IADD3 R105, P6, R36, 0x7000, RZ ;  /* 0x0000700024697810 */ /* 0x000fe20007fde0ff */
[----:B------:R0:W-:Y:S01]  /*c330*/  STSM.16.M88.4 [R15], R4 ;  /* 0x000000040f007844 */ /* 0x0001e20000000200 */
[----:B------:R-:W-:Y:S01]  /*c340*/  MOV R107, R40 ;  /* 0x00000028006b7202 */ /* 0x000fe20000000f00 */
[----:B------:R-:W-:Y:S01]  /*c350*/  IMAD R39, R11, UR5, R10 ;  /* 0x000000050b277c24 */ /* 0x000fe2000f8e020a */
[----:B------:R-:W-:Y:S01]  /*c360*/  LOP3.LUT R26, R26, R29, RZ, 0x3c, !PT ;  /* 0x0000001d1a1a7212 */ /* 0x000fe200078e3cff */
[----:B------:R-:W-:Y:S01]  /*c370*/  IMAD R41, R98, 0x80, R231 ;  /* 0x0000008062297824 */ /* 0x000fe200078e02e7 */
[----:B------:R-:W-:Y:S01]  /*c380*/  LOP3.LUT R20, R105, 0x380, RZ, 0xc0, !PT ;  /* 0x0000038069147812 */ /* 0x000fe200078ec0ff */
[----:B------:R-:W-:Y:S01]  /*c390*/  ULDC.64 UR4, c[0x0][0xb50] ;  /* 0x0002d40000047ab9 */ /* 0x000fe20000000a00 */
[----:B------:R-:W-:Y:S01]  /*c3a0*/  IMAD R92, R3, UR6, RZ ;  /* 0x00000006035c7c24 */ /* 0x000fe2000f8e02ff */
[----:B------:R-:W-:Y:S01]  /*c3b0*/  MOV R14, R8 ;  /* 0x00000008000e7202 */ /* 0x000fe20000000f00 */
[----:B------:R-:W-:Y:S01]  /*c3c0*/  IMAD.X R29, RZ, RZ, R37, P3 ;  /* 0x000000ffff1d7224 */ /* 0x000fe200018e0625 */
[----:B------:R-:W-:-:S02]  /*c3d0*/  LOP3.LUT P0, RZ, R226, 0x3, RZ, 0xc0, !PT ;  /* 0x00000003e2ff7812 */ /* 0x000fc4000780c0ff */
[----:B------:R-:W-:Y:S02]  /*c3e0*/  F2FP.BF16.F32.PACK_AB R8, R88, R91 ;  /* 0x0000005b5808723e */ /* 0x000fe400000010ff */
[----:B------:R-:W-:Y:S01]  /*c3f0*/  F2FP.BF16.F32.PACK_AB R9, R96, R97 ;  /* 0x000000616009723e */ /* 0x000fe200000010ff */
[----:B0-----:R-:W-:Y:S01]  /*c400*/  VIADD R5, R41, 0x8 ;  /* 0x0000000829057836 */ /* 0x001fe20000000000 */
[----:B------:R-:W-:Y:S01]  /*c410*/  F2FP.BF16.F32.PACK_AB R10, R89, R90 ;  /* 0x0000005a590a723e */ /* 0x000fe200000010ff */
[----:B------:R-:W-:Y:S01]  /*c420*/  IMAD.IADD R7, R13, 0x1, R39 ;  /* 0x000000010d077824 */ /* 0x000fe200078e0227 */
[----:B------:R-:W-:Y:S02]  /*c430*/  F2FP.BF16.F32.PACK_AB R11, R47, R46 ;  /* 0x0000002e2f0b723e */ /* 0x000fe400000010ff */
[----:B------:R-:W-:Y:S02]  /*c440*/  LEA R38, P3, R12, UR4, 0x2 ;  /* 0x000000040c267c11 */ /* 0x000fe4000f8610ff */
[----:B------:R-:W-:Y:S01]  /*c450*/  SHF.R.U64 R20, R20, 0x3, RZ ;  /* 0x0000000314147819 */ /* 0x000fe200000012ff */
[----:B------:R0:W-:Y:S01]  /*c460*/  STSM.16.M88.4 [R14], R8 ;  /* 0x000000080e007844 */ /* 0x0001e20000000200 */
[----:B------:R-:W-:-:S02]  /*c470*/  ISETP.GE.OR P2, PT, R41, R92, P0 ;  /* 0x0000005c2900720c */ /* 0x000fc40000746670 */
[----:B------:R-:W-:Y:S01]  /*c480*/  ISETP.GE.OR P0, PT, R5, R92, P0 ;  /* 0x0000005c0500720c */ /* 0x000fe20000706670 */
[----:B------:R-:W-:Y:S01]  /*c490*/  SHFL.IDX PT, R88, R38, RZ, 0x1c1f ;  /* 0x001c1fff26587589 */ /* 0x000fe200000e0000 */
[----:B------:R-:W-:Y:S02]  /*c4a0*/  LEA.HI.X R39, R12, UR5, R7, 0x2, P3 ;  /* 0x000000050c277c11 */ /* 0x000fe400098f1407 */
[----:B------:R-:W-:Y:S01]  /*c4b0*/  F2FP.BF16.F32.PACK_AB R4, R49, R48 ;  /* 0x000000303104723e */ /* 0x000fe200000010ff */
[----:B------:R-:W-:Y:S01]  /*c4c0*/  SHFL.IDX PT, R90, R38, 0x1, 0x1c1f ;  /* 0x003c1f00265a7f89 */ /* 0x000fe200000e0000 */
[----:B------:R-:W-:Y:S02]  /*c4d0*/  F2FP.BF16.F32.PACK_AB R5, R51, R50 ;  /* 0x000000323305723e */ /* 0x000fe400000010ff */
[----:B------:R-:W-:Y:S01]  /*c4e0*/  F2FP.BF16.F32.PACK_AB R6, R53, R52 ;  /* 0x000000343506723e */ /* 0x000fe200000010ff */
[----:B------:R-:W1:Y:S01]  /*c4f0*/  SHFL.IDX PT, R89, R39, RZ, 0x1c1f ;  /* 0x001c1fff27597589 */ /* 0x000e6200000e0000 */
[----:B------:R-:W-:-:S02]  /*c500*/  F2FP.BF16.F32.PACK_AB R7, R55, R54 ;  /* 0x000000363707723e */ /* 0x000fc400000010ff */
[----:B------:R-:W-:Y:S01]  /*c510*/  LOP3.LUT R20, R20, R105, RZ, 0x3c, !PT ;  /* 0x0000006914147212 */ /* 0x000fe200078e3cff */
[----:B------:R-:W2:Y:S01]  /*c520*/  SHFL.IDX PT, R91, R39, 0x1, 0x1c1f ;  /* 0x003c1f00275b7f89 */ /* 0x000ea200000e0000 */
[----:B------:R-:W-:Y:S02]  /*c530*/  F2FP.BF16.F32.PACK_AB R12, R57, R56 ;  /* 0x00000038390c723e */ /* 0x000fe400000010ff */
[----:B------:R-:W-:Y:S01]  /*c540*/  F2FP.BF16.F32.PACK_AB R13, R59, R58 ;  /* 0x0000003a3b0d723e */ /* 0x000fe200000010ff */
[----:B------:R-:W-:Y:S01]  /*c550*/  STSM.16.M88.4 [R109], R4 ;  /* 0x000000046d007844 */ /* 0x000fe20000000200 */
[----:B0-----:R-:W-:Y:S02]  /*c560*/  F2FP.BF16.F32.PACK_AB R14, R61, R60 ;  /* 0x0000003c3d0e723e */ /* 0x001fe400000010ff */
[----:B------:R-:W-:Y:S02]  /*c570*/  F2FP.BF16.F32.PACK_AB R15, R63, R62 ;  /* 0x0000003e3f0f723e */ /* 0x000fe400000010ff */
[----:B------:R-:W-:-:S02]  /*c580*/  MOV R105, R42 ;  /* 0x0000002a00697202 */ /* 0x000fc40000000f00 */
[----:B------:R-:W-:Y:S01]  /*c590*/  F2FP.BF16.F32.PACK_AB R8, R65, R64 ;  /* 0x000000404108723e */ /* 0x000fe200000010ff */
[----:B------:R-:W-:Y:S01]  /*c5a0*/  STSM.16.M88.4 [R108], R12 ;  /* 0x0000000c6c007844 */ /* 0x000fe20000000200 */
        /* <DEDUP_REMOVED lines=9> */
[----:B------:R-:W-:Y:S02]  /*c640*/  F2FP.BF16.F32.PACK_AB R81, R83, R82 ;  /* 0x000000525351723e */ /* 0x000fe400000010ff */
[----:B------:R-:W-:Y:S01]  /*c650*/  F2FP.BF16.F32.PACK_AB R82, R85, R84 ;  /* 0x000000545552723e */ /* 0x000fe200000010ff */
[----:B------:R0:W-:Y:S01]  /*c660*/  STSM.16.M88.4 [R105], R40 ;  /* 0x0000002869007844 */ /* 0x0001e20000000200 */
[----:B------:R-:W-:Y:S02]  /*c670*/  F2FP.BF16.F32.PACK_AB R83, R87, R86 ;  /* 0x000000565753723e */ /* 0x000fe400000010ff */
[----:B------:R-:W-:-:S02]  /*c680*/  LOP3.LUT R24, R21, 0x380, RZ, 0xc0, !PT ;  /* 0x0000038015187812 */ /* 0x000fc400078ec0ff */
[----:B------:R-:W-:Y:S01]  /*c690*/  LOP3.LUT R28, R33, 0x380, RZ, 0xc0, !PT ;  /* 0x00000380211c7812 */ /* 0x000fe200078ec0ff */
[----:B------:R-:W-:Y:S01]  /*c6a0*/  STSM.16.M88.4 [R104], R80 ;  /* 0x0000005068007844 */ /* 0x000fe20000000200 */
[----:B------:R-:W-:Y:S02]  /*c6b0*/  SHF.R.U64 R24, R24, 0x3, RZ ;  /* 0x0000000318187819 */ /* 0x000fe400000012ff */
[----:B------:R-:W-:Y:S01]  /*c6c0*/  SHF.R.U64 R28, R28, 0x3, RZ ;  /* 0x000000031c1c7819 */ /* 0x000fe200000012ff */
[----:B------:R-:W-:Y:S01]  /*c6d0*/  BAR.SYNC.DEFER_BLOCKING 0x1, 0x100 ;  /* 0x0044000000007b1d */ /* 0x000fe20000010000 */
[----:B------:R-:W-:Y:S02]  /*c6e0*/  LOP3.LUT R24, R24, R21, RZ, 0x3c, !PT ;  /* 0x0000001518187212 */ /* 0x000fe400078e3cff */
[----:B------:R-:W-:Y:S02]  /*c6f0*/  LOP3.LUT R21, R36, 0x380, RZ, 0xc0, !PT ;  /* 0x0000038024157812 */ /* 0x000fe400078ec0ff */
[----:B------:R-:W-:-:S03]  /*c700*/  LOP3.LUT R28, R28, R33, RZ, 0x3c, !PT ;  /* 0x000000211c1c7212 */ /* 0x000fc600078e3cff */
[----:B0-----:R-:W0:Y:S01]  /*c710*/  @P1 LDC R41, c[0x0][0xbec] ;  /* 0x0002fb00ff291b82 */ /* 0x001e220000000800 */
[----:B------:R-:W-:Y:S01]  /*c720*/  SHF.R.U64 R21, R21, 0x3, RZ ;  /* 0x0000000315157819 */ /* 0x000fe200000012ff */
[----:B------:R-:W-:-:S03]  /*c730*/  IMAD.X R33, RZ, RZ, R37, P5 ;  /* 0x000000ffff217224 */ /* 0x000fc600028e0625 */
[----:B------:R-:W-:Y:S01]  /*c740*/  LOP3.LUT R36, R21, R36, RZ, 0x3c, !PT ;  /* 0x0000002415247212 */ /* 0x000fe200078e3cff */
[----:B------:R-:W-:Y:S02]  /*c750*/  IMAD.X R21, RZ, RZ, R37, P6 ;  /* 0x000000ffff157224 */ /* 0x000fe400030e0625 */
[----:B------:R-:W3:Y:S01]  /*c760*/  @P1 LDC R40, c[0x0][0xbf0] ;  /* 0x0002fc00ff281b82 */ /* 0x000ee20000000800 */
[----:B-1----:R-:W-:Y:S04]  /*c770*/  @!P2 ST.E desc[UR8][R88.64], R0 ;  /* 0x000000005800a985 */ /* 0x002fe8000c101908 */
[----:B--2---:R1:W-:Y:S04]  /*c780*/  @!P0 ST.E desc[UR8][R90.64], R17 ;  /* 0x000000115a008985 */ /* 0x0043e8000c101908 */
[----:B------:R2:W5:Y:S04]  /*c790*/  LD.E.128 R48, desc[UR8][R34.64] ;  /* 0x0000000822307980 */ /* 0x000568000c101d00 */
[----:B------:R-:W5:Y:S04]  /*c7a0*/  LD.E.128 R36, desc[UR8][R36.64] ;  /* 0x0000000824247980 */ /* 0x000f68000c101d00 */
[----:B------:R-:W5:Y:S01]  /*c7b0*/  LD.E.128 R44, desc[UR8][R32.64] ;  /* 0x00000008202c7980 */ /* 0x000f62000c101d00 */
[----:B--2---:R-:W2:Y:S01]  /*c7c0*/  LDC.64 R34, c[0x0][0xae0] ;  /* 0x0002b800ff227b82 */ /* 0x004ea20000000a00 */
[----:B-1----:R-:W-:-:S02]  /*c7d0*/  IMAD R17, R222, 0x20, R225 ;  /* 0x00000020de117824 */ /* 0x002fc400078e02e1 */
[----:B------:R-:W5:Y:S04]  /*c7e0*/  LD.E.128 R4, desc[UR8][R30.64] ;  /* 0x000000081e047980 */ /* 0x000f68000c101d00 */
[----:B------:R1:W5:Y:S04]  /*c7f0*/  LD.E.128 R56, desc[UR8][R28.64] ;  /* 0x000000081c387980 */ /* 0x000368000c101d00 */
[----:B------:R-:W5:Y:S04]  /*c800*/  LD.E.128 R52, desc[UR8][R26.64] ;  /* 0x000000081a347980 */ /* 0x000f68000c101d00 */
[----:B------:R-:W5:Y:S04]  /*c810*/  LD.E.128 R12, desc[UR8][R24.64] ;  /* 0x00000008180c7980 */ /* 0x000f68000c101d00 */
[----:B------:R4:W5:Y:S01]  /*c820*/  LD.E.128 R8, desc[UR8][R20.64] ;  /* 0x0000000814087980 */ /* 0x000962000c101d00 */
[----:B------:R-:W-:Y:S01]  /*c830*/  ULDC.64 UR8, c[0x0][0xae8] ;  /* 0x0002ba0000087ab9 */ /* 0x000fe20000000a00 */
[----:B-1----:R-:W-:Y:S01]  /*c840*/  IMAD R28, R98, 0x80, R17 ;  /* 0x00000080621c7824 */ /* 0x002fe200078e0211 */
[----:B------:R-:W-:Y:S01]  /*c850*/  UIMAD UR6, UR10, UR8, URZ ;  /* 0x000000080a0672a4 */ /* 0x000fe2000f8e023f */
[----:B------:R-:W-:Y:S01]  /*c860*/  R2UR UR12, R223 ;  /* 0x00000000df0c72ca */ /* 0x000fe200000e0000 */
[----:B------:R-:W-:Y:S01]  /*c870*/  UIMAD.WIDE.U32 UR4, UR7, UR8, URZ ;  /* 0x00000008070472a5 */ /* 0x000fe2000f8e003f */
[----:B0-----:R-:W-:Y:S01]  /*c880*/  @P1 IMAD.HI.U32 R17, R28, R41, RZ ;  /* 0x000000291c111227 */ /* 0x001fe200078e00ff */
[----:B------:R-:W-:Y:S01]  /*c890*/  UIMAD UR6, UR7, UR9, UR6 ;  /* 0x00000009070672a4 */ /* 0x000fe2000f8e0206 */
[----:B------:R-:W-:Y:S01]  /*c8a0*/  @!PT LDS RZ, [RZ] ;  /* 0x00000000fffff984 */ /* 0x000fe20000000800 */
[----:B------:R-:W-:Y:S01]  /*c8b0*/  @!PT LDS RZ, [RZ] ;  /* 0x00000000fffff984 */ /* 0x000fe20000000800 */
[----:B------:R-:W-:Y:S01]  /*c8c0*/  @!PT LDS RZ, [RZ] ;  /* 0x00000000fffff984 */ /* 0x000fe20000000800 */
[----:B------:R-:W-:Y:S01]  /*c8d0*/  @!PT LDS RZ, [RZ] ;  /* 0x00000000fffff984 */ /* 0x000fe20000000800 */
[----:B------:R0:W-:Y:S06]  /*c8e0*/  MEMBAR.ALL.CTA ;  /* 0x0000000000007992 */ /* 0x0001ec0000008000 */
[----:B0-----:R-:W0:Y:S01]  /*c8f0*/  FENCE.VIEW.ASYNC.S ;  /* 0x00000000000073c6 */ /* 0x001e220000000000 */
[----:B------:R-:W-:Y:S01]  /*c900*/  ULDC.64 UR8, c[0x0][0xaf0] ;  /* 0x0002bc0000087ab9 */ /* 0x000fe20000000a00 */
[----:B------:R-:W-:Y:S01]  /*c910*/  UIADD3 UR5, UR5, UR6, URZ ;  /* 0x0000000605057290 */ /* 0x000fe2000fffe03f */
[----:B------:R-:W-:Y:S01]  /*c920*/  IMAD.MOV.U32 R0, RZ, RZ, R28 ;  /* 0x000000ffff007224 */ /* 0x000fe200078e001c */
[----:B------:R-:W-:Y:S01]  /*c930*/  UIMAD UR6, UR11, UR8, URZ ;  /* 0x000000080b0672a4 */ /* 0x000fe2000f8e023f */
[----:B---3--:R-:W-:Y:S01]  /*c940*/  @P1 SHF.R.U32.HI R0, RZ, R40, R17 ;  /* 0x00000028ff001219 */ /* 0x008fe20000011611 */
[----:B------:R-:W-:Y:S01]  /*c950*/  UIMAD.WIDE.U32 UR4, UR13, UR8, UR4 ;  /* 0x000000080d0472a5 */ /* 0x000fe2000f8e0004 */
[----:B------:R-:W-:Y:S01]  /*c960*/  R2UR UR10, R2 ;  /* 0x00000000020a72ca */ /* 0x000fe200000e0000 */
[----:B------:R-:W-:Y:S01]  /*c970*/  UIMAD UR6, UR13, UR9, UR6 ;  /* 0x000000090d0672a4 */ /* 0x000fe2000f8e0206 */
[--C-:B------:R-:W-:Y:S01]  /*c980*/  SHF.R.S32.HI R17, RZ, 0x1f, R0.reuse ;  /* 0x0000001fff117819 */ /* 0x100fe20000011400 */
[----:B------:R-:W-:Y:S01]  /*c990*/  IMAD.MOV R2, RZ, RZ, -R0 ;  /* 0x000000ffff027224 */ /* 0x000fe200078e0a00 */
[----:B------:R-:W-:-:S02]  /*c9a0*/  UIADD3 UR60, UR60, 0x1, URZ ;  /* 0x000000013c3c7890 */ /* 0x000fc4000fffe03f */
[----:B------:R-:W-:Y:S01]  /*c9b0*/  UIADD3 UR5, UR5, UR6, URZ ;  /* 0x0000000605057290 */ /* 0x000fe2000fffe03f */
[----:B--2---:R-:W-:Y:S01]  /*c9c0*/  IMAD R17, R17, R34, RZ ;  /* 0x0000002211117224 */ /* 0x004fe200078e02ff */
[----:B------:R-:W-:Y:S01]  /*c9d0*/  UIADD3 UR61, UR61, 0x34820, URZ ;  /* 0x000348203d3d7890 */ /* 0x000fe2000fffe03f */
[----:B------:R-:W-:Y:S01]  /*c9e0*/  IMAD R3, R3, R2, R28 ;  /* 0x0000000203037224 */ /* 0x000fe200078e021c */
[----:B------:R-:W-:Y:S01]  /*c9f0*/  ULDC.64 UR6, c[0x0][0xad8] ;  /* 0x0002b60000067ab9 */ /* 0x000fe20000000a00 */
[C---:B------:R-:W-:Y:S01]  /*ca00*/  IMAD R17, R0.reuse, R35, R17 ;  /* 0x0000002300117224 */ /* 0x040fe200078e0211 */
[----:B------:R-:W-:Y:S01]  /*ca10*/  ULDC.64 UR8, c[0x0][0xa80] ;  /* 0x0002a00000087ab9 */ /* 0x000fe20000000a00 */
[----:B----4-:R-:W-:Y:S01]  /*ca20*/  IMAD.WIDE.U32 R20, R0, R34, UR4 ;  /* 0x0000000400147e25 */ /* 0x010fe2000f8e0022 */
        /* <DEDUP_REMOVED lines=10> */
[C---:B------:R-:W-:Y:S01]  /*cad0*/  ISETP.GE.AND P1, PT, R29.reuse, R92, PT ;  /* 0x0000005c1d00720c */ /* 0x040fe20003f26270 */
[----:B------:R-:W-:Y:S01]  /*cae0*/  UPRMT UR4, URZ, 0x654, UR61 ;  /* 0x000006543f047896 */ /* 0x000fe2000800003d */
[----:B------:R-:W-:Y:S01]  /*caf0*/  VIADD R17, R29, 0x20 ;  /* 0x000000201d117836 */ /* 0x000fe20000000000 */
[----:B------:R-:W-:Y:S01]  /*cb00*/  UPRMT UR61, UR5, 0x654, UR61 ;  /* 0x00000654053d7896 */ /* 0x000fe2000800003d */
[----:B------:R-:W-:Y:S01]  /*cb10*/  IMAD.IADD R21, R3, 0x1, R25 ;  /* 0x0000000103157824 */ /* 0x000fe200078e0219 */
[----:B------:R-:W-:Y:S01]  /*cb20*/  USEL UR5, URZ, 0x1, UP0 ;  /* 0x000000013f057887 */ /* 0x000fe20008000000 */
[----:B------:R-:W-:-:S02]  /*cb30*/  LEA R0, P0, R2, UR8, 0x1 ;  /* 0x0000000802007c11 */ /* 0x000fc4000f8008ff */
[-C--:B------:R-:W-:Y:S01]  /*cb40*/  ISETP.GE.AND P3, PT, R17, R92.reuse, PT ;  /* 0x0000005c1100720c */ /* 0x080fe20003f66270 */
[----:B------:R-:W-:Y:S01]  /*cb50*/  ULOP3.LUT UR10, UR10, UR5, URZ, 0x3c, !UPT ;  /* 0x000000050a0a7292 */ /* 0x000fe2000f8e3c3f */
[----:B------:R-:W-:Y:S01]  /*cb60*/  LEA.HI.X R17, R2, UR9, R21, 0x1, P0 ;  /* 0x0000000902117c11 */ /* 0x000fe200080f0c15 */
[----:B------:R-:W-:Y:S01]  /*cb70*/  VIADD R3, R29, 0x40 ;  /* 0x000000401d037836 */ /* 0x000fe20000000000 */
[----:B0-----:R-:W-:Y:S01]  /*cb80*/  SYNCS.ARRIVE.TRANS64.RED.A1T0 RZ, [UR4], RZ ;  /* 0x000000ffffff79a7 */ /* 0x001fe20008100404 */
        /* <DEDUP_REMOVED lines=18> */
.L_x_6893:
[----:B------:R-:W-:Y:S05]  /*ccb0*/  BSYNC B0 ;  /* 0x0000000000007941 */ /* 0x000fea0003800000 */
.L_x_6892:
        /* <DEDUP_REMOVED lines=13> */
.L_x_6895:
[----:B------:R-:W-:Y:S05]  /*cd90*/  BSYNC B0 ;  /* 0x0000000000007941 */ /* 0x000fea0003800000 */
.L_x_6894:
        /* <DEDUP_REMOVED lines=13> */
.L_x_6897:
[----:B------:R-:W-:Y:S05]  /*ce70*/  BSYNC B0 ;  /* 0x0000000000007941 */ /* 0x000fea0003800000 */
.L_x_6896:
[----:B------:R-:W-:Y:S01]  /*ce80*/  VIADD R3, R29, 0x60 ;  /* 0x000000601d037836 */ /* 0x000fe20000000000 */
[----:B0--3--:R0:W3:Y:S01]  /*ce90*/  SHFL.IDX PT, R21, R17, 0x3, 0x181f ;  /* 0x00781f0011157f89 */ /* 0x0090e200000e0000 */
        /* <DEDUP_REMOVED lines=8> */
[----:B------:R-:W-:-:S11]  /*cf20*/  ISETP.GE.AND P1, PT, R220, UR4, PT ;  /* 0x00000004dc007c0c */ /* 0x000fd6000bf26270 */
[C---:B0----5:R-:W-:Y:S02]  /*cf30*/  @!P2 LEA R14, P0, R221.reuse, R20, 0x1 ;  /* 0x00000014dd0ea211 */ /* 0x061fe400078008ff */
[----:B---3--:R-:W-:Y:S02]  /*cf40*/  @!P1 IMAD.WIDE R12, R220, 0x2, R20 ;  /* 0x00000002dc0c9825 */ /* 0x008fe400078e0214 */
[----:B------:R-:W-:-:S03]  /*cf50*/  @!P2 LEA.HI.X R15, R221, R21, R235, 0x1, P0 ;  /* 0x00000015dd0fa211 */ /* 0x000fc600000f0ceb */
[----:B------:R0:W-:Y:S04]  /*cf60*/  @!P1 ST.E.128 desc[UR6][R12.64], R4 ;  /* 0x000000040c009985 */ /* 0x0001e8000c101d06 */
[----:B------:R0:W-:Y:S02]  /*cf70*/  @!P2 ST.E.128 desc[UR6][R14.64], R8 ;  /* 0x000000080e00a985 */ /* 0x0001e4000c101d06 */
.L_x_6899:
[----:B------:R-:W-:Y:S05]  /*cf80*/  BSYNC B0 ;  /* 0x0000000000007941 */ /* 0x000fea0003800000 */
.L_x_6898:
[----:B0-2-4-:R-:W0:Y:S01]  /*cf90*/  LDC R0, c[0x0][0xc34] ;  /* 0x00030d00ff007b82 */ /* 0x015e220000000800 */
[----:B------:R-:W-:-:S13]  /*cfa0*/  R2UR UR4, R223 ;  /* 0x00000000df0472ca */ /* 0x000fda00000e0000 */
[----:B0-----:R-:W-:-:S13]  /*cfb0*/  ISETP.LE.AND P0, PT, R0, UR4, PT ;  /* 0x0000000400007c0c */ /* 0x001fda000bf03270 */
[----:B------:R-:W-:Y:S05]  /*cfc0*/  @!P0 BRA `(.L_x_6900) ;  /* 0xffffff4000b88947 */ /* 0x000fea000383ffff */
[----:B------:R-:W-:Y:S05]  /*cfd0*/  EXIT ;  /* 0x000000000000794d */ /* 0x000fea0003800000 */
.L_x_6866:
        /* <DEDUP_REMOVED lines=41> */
[----:B------:R-:W-:Y:S04]  /*d270*/  STL [R1+0x18], R3 ;  /* 0x0000180301007387 */ /* 0x000fe80000100800 */
[----:B------:R-:W-:Y:S04]  /*d280*/  STL [R1+0x34], RZ ;  /* 0x000034ff01007387 */ /* 0x000fe80000100800 */
[----:B------:R0:W-:Y:S02]  /*d290*/  STL [R1], R0 ;  /* 0x0000000001007387 */ /* 0x0001e40000100800 */
[----:B0-----:R-:W-:-:S07]  /*d2a0*/  LOP3.LUT R0, R2, 0x40, RZ, 0xfc, !PT ;  /* 0x0000004002007812 */ /* 0x001fce00078efcff */
.L_x_6982:
        /* <DEDUP_REMOVED lines=52> */
.L_x_6902:
        /* <DEDUP_REMOVED lines=20> */
.L_x_6904:
        /* <DEDUP_REMOVED lines=15> */
.L_x_6903:
        /* <DEDUP_REMOVED lines=27> */
.L_x_6998:
        /* <DEDUP_REMOVED lines=8> */
.L_x_7001:
        /* <DEDUP_REMOVED lines=22> */
.L_x_6908:
[----:B---3--:R-:W3:Y:S01]  /*dbb0*/  LDL R3, [R1] ;  /* 0x0000000001037983 */ /* 0x008ee20000100800 */
[----:B------:R-:W-:Y:S02]  /*dbc0*/  LEA R2, R19, UR36, 0x3 ;  /* 0x0000002413027c11 */ /* 0x000fe4000f8e18ff */
[----:B---3--:R-:W-:-:S04]  /*dbd0*/  SHF.L.U32 R3, R3, 0x1f, RZ ;  /* 0x0000001f03037819 */ /* 0x008fc800000006ff */
[----:B------:R-:W3:Y:S02]  /*dbe0*/  SYNCS.PHASECHK.TRANS64.TRYWAIT P0, [R2+URZ+0x34840], R3 ;  /* 0x03484003020075a7 */ /* 0x000ee4000800017f */
[----:B---3--:R-:W-:Y:S05]  /*dbf0*/  @!P0 BRA `(.L_x_6909) ;  /* 0x0000003800f08947 */ /* 0x008fea0003800000 */
.L_x_7002:
        /* <DEDUP_REMOVED lines=10> */
.L_x_6910:
[----:B------:R-:W-:-:S13]  /*dca0*/  LOP3.LUT P0, RZ, R18, 0x2, RZ, 0xc0, !PT ;  /* 0x0000000212ff7812 */ /* 0x000fda000780c0ff */
[----:B------:R-:W-:Y:S05]  /*dcb0*/  @P0 BRA `(.L_x_6911) ;  /* 0x0000000000040947 */ /* 0x000fea0003800000 */
[----:B------:R-:W-:Y:S01]  /*dcc0*/  BPT.TRAP 0x1 ;  /* 0x000000040000795c */ /* 0x000fe20000300000 */
.L_x_6911:
        /* <DEDUP_REMOVED lines=10> */
[----:B------:R-:W-:Y:S01]  /*dd70*/  PLOP3.LUT P0, PT, PT, PT, PT, 0x80, 0x0 ;  /* 0x000000000000781c */ /* 0x000fe20003f0f070 */
[----:B------:R-:W-:Y:S01]  /*dd80*/  IMAD.MOV.U32 R17, RZ, RZ, R0 ;  /* 0x000000ffff117224 */ /* 0x000fe200078e0000 */
[----:B------:R-:W-:-:S02]  /*dd90*/  LOP3.LUT R18, R18, 0xfffffff7, RZ, 0xc0, !PT ;  /* 0xfffffff712127812 */ /* 0x000fc400078ec0ff */
[----:B------:R-:W-:-:S09]  /*dda0*/  UIADD3 UR9, UR9, 0x34830, URZ ;  /* 0x0003483009097890 */ /* 0x000fd2000fffe03f */
        /* <DEDUP_REMOVED lines=11> */
[----:B------:R-:W-:-:S03]  /*de60*/  UIADD3 UR14, UR6, 0x23c00, URZ ;  /* 0x00023c00060e7890 */ /* 0x000fc6000fffe03f */
[----:B------:R-:W-:Y:S01]  /*de70*/  UMOV UR6, 0x0 ;  /* 0x0000000000067882 */ /* 0x000fe20000000000 */
[----:B---3--:R-:W-:-:S13]  /*de80*/  R2UR UR11, R4 ;  /* 0x00000000040b72ca */ /* 0x008fda00000e0000 */
[----:B------:R-:W-:-:S03]  /*de90*/  UIMAD UR11, UR11, 0xb0, UR7 ;  /* 0x000000b00b0b78a4 */ /* 0x000fc6000f8e0207 */
[----:B------:R-:W-:-:S06]  /*dea0*/  UMOV UR7, 0x14f00000 ;  /* 0x14f0000000077882 */ /* 0x000fcc0000000000 */
[----:B------:R0:W-:Y:S02]  /*deb0*/  UTMALDG.4D.MULTICAST [UR8], [UR4], UR16, desc[UR6] ;  /* 0x00000608040073b4 */ /* 0x0001e40008019810 */
[----:B0-----:R-:W-:Y:S01]  /*dec0*/  UMOV UR8, UR14 ;  /* 0x0000000e00087c82 */ /* 0x001fe20008000000 */
[----:B------:R-:W-:Y:S02]  /*ded0*/  UMOV UR10, UR15 ;  /* 0x0000000f000a7c82 */ /* 0x000fe40008000000 */
[----:B------:R3:W-:Y:S02]  /*dee0*/  UTMALDG.4D.MULTICAST [UR8], [UR4], UR16, desc[UR6] ;  /* 0x00000608040073b4 */ /* 0x0007e40008019810 */
[----:B---3--:R-:W-:Y:S01]  /*def0*/  NOP ;  /* 0x0000000000007918 */ /* 0x008fe20000000000 */
.L_x_6906:
        /* <DEDUP_REMOVED lines=22> */
.L_x_6912:
[----:B0-----:R-:W3:Y:S01]  /*e060*/  LDL.LU R4, [R1+0x14] ;  /* 0x0000140001047983 */ /* 0x001ee20000300800 */
[----:B-1----:R-:W-:Y:S01]  /*e070*/  SHF.R.S32.HI R0, RZ, 0x1f, R16 ;  /* 0x0000001fff007819 */ /* 0x002fe20000011410 */
[----:B------:R-:W-:Y:S01]  /*e080*/  ULDC.64 UR4, c[0x0][0x2d8] ;  /* 0x0000b60000047ab9 */ /* 0x000fe20000000a00 */
[----:B------:R-:W0:Y:S01]  /*e090*/  LDC R8, c[0x0][0x448] ;  /* 0x00011200ff087b82 */ /* 0x000e220000000800 */
[----:B------:R-:W4:Y:S01]  /*e0a0*/  LDL.LU R7, [R1+0x1c] ;  /* 0x00001c0001077983 */ /* 0x000f220000300800 */
[----:B------:R-:W-:-:S03]  /*e0b0*/  ULDC.64 UR6, c[0x0][0x280] ;  /* 0x0000a00000067ab9 */ /* 0x000fc60000000a00 */
        /* <DEDUP_REMOVED lines=44> */
[----:B------:R-:W-:Y:S01]  /*e380*/  LOP3.LUT R9, R9, 0x40, RZ, 0xfc, !PT ;  /* 0x0000004009097812 */ /* 0x000fe200078efcff */
        /* <DEDUP_REMOVED lines=91> */
[----:B------:R0:W-:Y:S02]  /*e940*/  @!P2 LDGSTS.E.BYPASS.LTC128B.128 [R9+0x1d400], desc[UR6][R6.64+0x80], !P1 ;  /* 0x1d4000800609afae */ /* 0x0001e4000c901d46 */
.L_x_7019:
        /* <DEDUP_REMOVED lines=11> */
[----:B------:R2:W-:Y:S02]  /*ea00*/  LDGSTS.E.BYPASS.LTC128B.128 [R9+0x1dc00], desc[UR4][R2.64+0x80], !P1 ;  /* 0x1dc0008002097fae */ /* 0x0005e4000c901d44 */
.L_x_6915:
[----:B------:R-:W-:Y:S05]  /*ea10*/  BSYNC B0 ;  /* 0x0000000000007941 */ /* 0x000fea0003800000 */
.L_x_6914:
        /* <DEDUP_REMOVED lines=13> */
.L_x_7020:
[----:B------:R-:W-:Y:S05]  /*eaf0*/  BSYNC B0 ;  /* 0x0000000000007941 */ /* 0x000fea0003800000 */
.L_x_6916:
[----:B------:R-:W-:Y:S05]  /*eb00*/  @!P1 BRA `(.L_x_6918) ;  /* 0x00000020002c9947 */ /* 0x000fea0003800000 */
[----:B------:R-:W2:Y:S01]  /*eb10*/  LDL R2, [R1+0x24] ;  /* 0x0000240001027983 */ /* 0x000ea20000100800 */
[----:B0-----:R-:W-:Y:S02]  /*eb20*/  IMAD.MOV.U32 R0, RZ, RZ, 0x1 ;  /* 0x00000001ff007424 */ /* 0x001fe400078e00ff */
        /* <DEDUP_REMOVED lines=40> */
.L_x_6922:
[----:B------:R-:W-:Y:S01]  /*edb0*/  LEA R3, R6, UR36, 0x3 ;  /* 0x0000002406037c11 */ /* 0x000fe2000f8e18ff */
[----:B------:R-:W-:Y:S01]  /*edc0*/  BSSY B1, `(.L_x_6923) ;  /* 0x0000004000017945 */ /* 0x000fe20003800000 */
[----:B------:R-:W-:-:S04]  /*edd0*/  SHF.L.U32 R2, R8, 0x1f, RZ ;  /* 0x0000001f08027819 */ /* 0x000fc800000006ff */
[----:B------:R-:W2:Y:S02]  /*ede0*/  SYNCS.PHASECHK.TRANS64.TRYWAIT P0, [R3+URZ+0x34840], R2 ;  /* 0x03484002030075a7 */ /* 0x000ea4000800017f */
[----:B--2---:R-:W-:Y:S05]  /*edf0*/  @!P0 BRA `(.L_x_6924) ;  /* 0x0000003400708947 */ /* 0x004fea0003800000 */
.L_x_7021:
[----:B------:R-:W-:Y:S05]  /*ee00*/  BSYNC B1 ;  /* 0x0000000000017941 */ /* 0x000fea0003800000 */
.L_x_6923:
        /* <DEDUP_REMOVED lines=10> */
.L_x_6925:
[----:B------:R-:W-:Y:S01]  /*eeb0*/  LOP3.LUT P0, RZ, R18, 0x2, RZ, 0xc0, !PT ;  /* 0x0000000212ff7812 */ /* 0x000fe2000780c0ff */
[----:B------:R-:W-:-:S12]  /*eec0*/  BSSY B1, `(.L_x_6926) ;  /* 0x0000003000017945 */ /* 0x000fd80003800000 */
[----:B------:R-:W-:Y:S05]  /*eed0*/  @P0 BRA `(.L_x_6927) ;  /* 0x0000000000040947 */ /* 0x000fea0003800000 */
[----:B------:R-:W-:Y:S01]  /*eee0*/  BPT.TRAP 0x1 ;  /* 0x000000040000795c */ /* 0x000fe20000300000 */
.L_x_6927:
[----:B------:R-:W-:Y:S05]  /*eef0*/  BSYNC B1 ;  /* 0x0000000000017941 */ /* 0x000fea0003800000 */
.L_x_6926:
        /* <DEDUP_REMOVED lines=19> */
.L_x_6928:
        /* <DEDUP_REMOVED lines=17> */
.L_x_6929:
        /* <DEDUP_REMOVED lines=16> */
.L_x_7022:
[----:B------:R-:W-:Y:S05]  /*f240*/  BSYNC B1 ;  /* 0x0000000000017941 */ /* 0x000fea0003800000 */
.L_x_6930:
[----:B------:R-:W1:Y:S02]  /*f250*/  S2R R5, SR_TID.X ;  /* 0x0000000000057919 */ /* 0x000e640000002100 */
[----:B-1----:R-:W-:-:S04]  /*f260*/  LOP3.LUT R5, R5, 0x7f, RZ, 0xc0, !PT ;  /* 0x0000007f05057812 */ /* 0x002fc800078ec0ff */
[----:B------:R-:W-:-:S13]  /*f270*/  ISETP.NE.AND P0, PT, R5, RZ, PT ;  /* 0x000000ff0500720c */ /* 0x000fda0003f05270 */
[----:B0-----:R-:W-:-:S04]  /*f280*/  @!P0 IMAD.MOV.U32 R3, RZ, RZ, 0xb000 ;  /* 0x0000b000ff038424 */ /* 0x001fc800078e00ff */
[----:B------:R0:W-:Y:S01]  /*f290*/  @!P0 SYNCS.ARRIVE.TRANS64 RZ, [R2+URZ+0x34850], R3 ;  /* 0x0348500302ff89a7 */ /* 0x0001e2000800003f */
[----:B------:R-:W-:Y:S05]  /*f2a0*/  @P1 BRA `(.L_x_6932) ;  /* 0x0000000000041947 */ /* 0x000fea0003800000 */
[----:B------:R-:W-:Y:S01]  /*f2b0*/  BPT.TRAP 0x1 ;  /* 0x000000040000795c */ /* 0x000fe20000300000 */
.L_x_6932:
[----:B------:R-:W-:Y:S01]  /*f2c0*/  LOP3.LUT P0, RZ, R18, 0x2, RZ, 0xc0, !PT ;  /* 0x0000000212ff7812 */ /* 0x000fe2000780c0ff */
[----:B------:R-:W-:-:S12]  /*f2d0*/  BSSY B1, `(.L_x_6933) ;  /* 0x0000003000017945 */ /* 0x000fd80003800000 */
[----:B------:R-:W-:Y:S05]  /*f2e0*/  @P0 BRA `(.L_x_6934) ;  /* 0x0000000000040947 */ /* 0x000fea0003800000 */
[----:B------:R-:W-:Y:S01]  /*f2f0*/  BPT.TRAP 0x1 ;  /* 0x000000040000795c */ /* 0x000fe20000300000 */
.L_x_6934:
[----:B------:R-:W-:Y:S05]  /*f300*/  BSYNC B1 ;  /* 0x0000000000017941 */ /* 0x000fea0003800000 */
.L_x_6933:
        /* <DEDUP_REMOVED lines=19> */
.L_x_6935:
        /* <DEDUP_REMOVED lines=16> */
.L_x_6936:
        /* <DEDUP_REMOVED lines=12> */
.L_x_6921:
[----:B------:R-:W-:Y:S05]  /*f600*/  BSYNC B0 ;  /* 0x0000000000007941 */ /* 0x000fea0003800000 */
.L_x_6920:
[----:B0-----:R-:W2:Y:S01]  /*f610*/  LDL.LU R0, [R1+0x24] ;  /* 0x0000240001007983 */ /* 0x001ea20000300800 */
[----:B------:R-:W-:-:S03]  /*f620*/  IMAD.MOV.U32 R19, RZ, RZ, R6 ;  /* 0x000000ffff137224 */ /* 0x000fc600078e0006 */
[----:B------:R0:W-:Y:S02]  /*f630*/  STL [R1], R8 ;  /* 0x0000000801007387 */ /* 0x0001e40000100800 */
[----:B0-2---:R-:W-:-:S07]  /*f640*/  VIADD R0, R0, 0xfffffffd ;  /* 0xfffffffd00007836 */ /* 0x005fce0000000000 */
.L_x_6919:
[----:B------:R-:W2:Y:S01]  /*f650*/  LDL.LU R2, [R1+0x20] ;  /* 0x0000200001027983 */ /* 0x000ea20000300800 */
[----:B------:R-:W-:Y:S01]  /*f660*/  IMAD.MOV R9, RZ, RZ, -R9 ;  /* 0x000000ffff097224 */ /* 0x000fe200078e0a09 */
[----:B------:R-:W-:Y:S04]  /*f670*/  BSSY B0, `(.L_x_6918) ;  /* 0x0000154000007945 */ /* 0x000fe80003800000 */
[----:B--2---:R-:W-:-:S13]  /*f680*/  ISETP.NE.AND P0, PT, R2, R9, PT ;  /* 0x000000090200720c */ /* 0x004fda0003f05270 */
[----:B------:R-:W-:Y:S05]  /*f690*/  @!P0 BRA `(.L_x_6937) ;  /* 0x0000001400448947 */ /* 0x000fea0003800000 */
[----:B------:R-:W-:-:S07]  /*f6a0*/  IMAD.MOV.U32 R6, RZ, RZ, R17 ;  /* 0x000000ffff067224 */ /* 0x000fce00078e0011 */
.L_x_6972:
        /* <DEDUP_REMOVED lines=33> */
.L_x_6940:
[----:B------:R-:W-:Y:S01]  /*f8c0*/  LEA R3, R4, UR36, 0x3 ;  /* 0x0000002404037c11 */ /* 0x000fe2000f8e18ff */
[----:B------:R-:W-:Y:S01]  /*f8d0*/  BSSY B2, `(.L_x_6941) ;  /* 0x0000004000027945 */ /* 0x000fe20003800000 */
[----:B------:R-:W-:-:S04]  /*f8e0*/  SHF.L.U32 R2, R5, 0x1f, RZ ;  /* 0x0000001f05027819 */ /* 0x000fc800000006ff */
[----:B------:R-:W1:Y:S02]  /*f8f0*/  SYNCS.PHASECHK.TRANS64.TRYWAIT P0, [R3+URZ+0x34840], R2 ;  /* 0x03484002030075a7 */ /* 0x000e64000800017f */
[----:B-1----:R-:W-:Y:S05]  /*f900*/  @!P0 BRA `(.L_x_6942) ;  /* 0x0000002800d48947 */ /* 0x002fea0003800000 */
.L_x_7023:
[----:B------:R-:W-:Y:S05]  /*f910*/  BSYNC B2 ;  /* 0x0000000000027941 */ /* 0x000fea0003800000 */
.L_x_6941:
        /* <DEDUP_REMOVED lines=10> */
.L_x_6943:
[----:B------:R-:W-:Y:S01]  /*f9c0*/  LOP3.LUT P0, RZ, R18, 0x2, RZ, 0xc0, !PT ;  /* 0x0000000212ff7812 */ /* 0x000fe2000780c0ff */
[----:B------:R-:W-:-:S12]  /*f9d0*/  BSSY B2, `(.L_x_6944) ;  /* 0x0000003000027945 */ /* 0x000fd80003800000 */
[----:B------:R-:W-:Y:S05]  /*f9e0*/  @P0 BRA `(.L_x_6945) ;  /* 0x0000000000040947 */ /* 0x000fea0003800000 */
[----:B------:R-:W-:Y:S01]  /*f9f0*/  BPT.TRAP 0x1 ;  /* 0x000000040000795c */ /* 0x000fe20000300000 */
.L_x_6945:
[----:B------:R-:W-:Y:S05]  /*fa00*/  BSYNC B2 ;  /* 0x0000000000027941 */ /* 0x000fea0003800000 */
.L_x_6944:
[----:B------:R-:W0:Y:S01]  /*fa10*/  S2R R2, SR_CgaCtaId ;  /* 0x0000000000027919 */ /* 0x000e220000008800 */
[----:B------:R-:W-:Y:S01]  /*fa20*/  IMAD.MOV.U32 R10, RZ, RZ, RZ ;  /* 0x000000ffff0a7224 */ /* 0x000fe200078e00ff */
[----:B------:R-:W-:Y:S01]  /*fa30*/  UIADD3 UR4, UP0, UR38, 0x370, URZ ;  /* 0x0000037026047890 */ /* 0x000fe2000ff1e03f */
[----:B------:R-:W-:Y:S01]  /*fa40*/  PLOP3.LUT P0, PT, PT, PT, PT, 0x80, 0x0 ;  /* 0x000000000000781c */ /* 0x000fe20003f0f070 */
[----:B------:R-:W1:Y:S01]  /*fa50*/  S2R R7, SR_CgaCtaId ;  /* 0x0000000000077919 */ /* 0x000e620000008800 */
[----:B------:R-:W-:Y:S01]  /*fa60*/  VIADD R3, R3, 0x34830 ;  /* 0x0003483003037836 */ /* 0x000fe20000000000 */
[----:B------:R-:W-:Y:S01]  /*fa70*/  R2UR UR10, R10 ;  /* 0x000000000a0a72ca */ /* 0x000fe200000e0000 */
[----:B------:R-:W-:Y:S01]  /*fa80*/  UIADD3.X UR5, URZ, UR39, URZ, UP0, !UPT ;  /* 0x000000273f057290 */ /* 0x000fe200087fe43f */
[----:B------:R-:W-:Y:S01]  /*fa90*/  UMOV UR6, 0x30000 ;  /* 0x0003000000067882 */ /* 0x000fe20000000000 */
[----:B------:R-:W-:Y:S01]  /*faa0*/  UMOV UR14, 0x0 ;  /* 0x00000000000e7882 */ /* 0x000fe20000000000 */
[----:B------:R-:W-:Y:S01]  /*fab0*/  UMOV UR15, 0x14f00000 ;  /* 0x14f00000000f7882 */ /* 0x000fe20000000000 */
[----:B0-----:R-:W-:-:S02]  /*fac0*/  LOP3.LUT R2, R2, 0x1, RZ, 0xc0, !PT ;  /* 0x0000000102027812 */ /* 0x001fc400078ec0ff */
[----:B-1----:R-:W-:-:S03]  /*fad0*/  LOP3.LUT R7, R7, 0x1, RZ, 0xc0, !PT ;  /* 0x0000000107077812 */ /* 0x002fc600078ec0ff */
[----:B------:R-:W-:-:S04]  /*fae0*/  IMAD R2, R2, 0x1600, RZ ;  /* 0x0000160002027824 */ /* 0x000fc800078e02ff */
[----:B------:R-:W-:Y:S02]  /*faf0*/  IMAD R2, R4, 0x5800, R2 ;  /* 0x0000580004027824 */ /* 0x000fe400078e0202 */
[----:B------:R-:W-:-:S03]  /*fb00*/  IMAD R7, R7, 0x58, RZ ;  /* 0x0000005807077824 */ /* 0x000fc600078e02ff */
[----:B------:R-:W-:Y:S01]  /*fb10*/  LEA R2, R2, UR36, 0x1 ;  /* 0x0000002402027c11 */ /* 0x000fe2000f8e08ff */
[----:B------:R-:W-:-:S04]  /*fb20*/  IMAD R7, R8, 0xb0, R7 ;  /* 0x000000b008077824 */ /* 0x000fc800078e0207 */
[----:B------:R-:W-:-:S07]  /*fb30*/  VIADD R9, R2, 0x1e400 ;  /* 0x0001e40002097836 */ /* 0x000fce0000000000 */
.L_x_6946:
        /* <DEDUP_REMOVED lines=17> */
.L_x_6947:
        /* <DEDUP_REMOVED lines=16> */
.L_x_7024:
[----:B------:R-:W-:Y:S05]  /*fd50*/  BSYNC B2 ;  /* 0x0000000000027941 */ /* 0x000fea0003800000 */
.L_x_6948:
[----:B------:R-:W1:Y:S02]  /*fd60*/  S2R R7, SR_TID.X ;  /* 0x0000000000077919 */ /* 0x000e640000002100 */
[----:B-1----:R-:W-:-:S04]  /*fd70*/  LOP3.LUT R7, R7, 0x7f, RZ, 0xc0, !PT ;  /* 0x0000007f07077812 */ /* 0x002fc800078ec0ff */
[----:B------:R-:W-:-:S13]  /*fd80*/  ISETP.NE.AND P0, PT, R7, RZ, PT ;  /* 0x000000ff0700720c */ /* 0x000fda0003f05270 */
[----:B0-----:R-:W-:-:S04]  /*fd90*/  @!P0 IMAD.MOV.U32 R3, RZ, RZ, 0xb000 ;  /* 0x0000b000ff038424 */ /* 0x001fc800078e00ff */
[----:B------:R0:W-:Y:S01]  /*fda0*/  @!P0 SYNCS.ARRIVE.TRANS64 RZ, [R2+URZ+0x34850], R3 ;  /* 0x0348500302ff89a7 */ /* 0x0001e2000800003f */
[----:B------:R-:W-:Y:S05]  /*fdb0*/  @P1 BRA `(.L_x_6950) ;  /* 0x0000000000041947 */ /* 0x000fea0003800000 */
[----:B------:R-:W-:Y:S01]  /*fdc0*/  BPT.TRAP 0x1 ;  /* 0x000000040000795c */ /* 0x000fe20000300000 */
.L_x_6950:
[----:B------:R-:W-:Y:S01]  /*fdd0*/  LOP3.LUT P0, RZ, R18, 0x2, RZ, 0xc0, !PT ;  /* 0x0000000212ff7812 */ /* 0x000fe2000780c0ff */
[----:B------:R-:W-:-:S12]  /*fde0*/  BSSY B2, `(.L_x_6951) ;  /* 0x0000003000027945 */ /* 0x000fd80003800000 */
[----:B------:R-:W-:Y:S05]  /*fdf0*/  @P0 BRA `(.L_x_6952) ;  /* 0x0000000000040947 */ /* 0x000fea0003800000 */
[----:B------:R-:W-:Y:S01]  /*fe00*/  BPT.TRAP 0x1 ;  /* 0x000000040000795c */ /* 0x000fe20000300000 */
.L_x_6952:
[----:B------:R-:W-:Y:S05]  /*fe10*/  BSYNC B2 ;  /* 0x0000000000027941 */ /* 0x000fea0003800000 */
.L_x_6951:
        /* <DEDUP_REMOVED lines=19> */
.L_x_6953:
        /* <DEDUP_REMOVED lines=16> */
.L_x_6954:
        /* <DEDUP_REMOVED lines=12> */
.L_x_6939:
[----:B------:R-:W-:Y:S05]  /*10110*/  BSYNC B1 ;  /* 0x0000000000017941 */ /* 0x000fea0003800000 */
.L_x_6938:
        /* <DEDUP_REMOVED lines=33> */
.L_x_6957:
[----:B------:R-:W-:Y:S01]  /*10330*/  LEA R3, R19, UR36, 0x3 ;  /* 0x0000002413037c11 */ /* 0x000fe2000f8e18ff */
[----:B------:R-:W-:Y:S01]  /*10340*/  BSSY B2, `(.L_x_6958) ;  /* 0x0000004000027945 */ /* 0x000fe20003800000 */
[----:B------:R-:W-:-:S04]  /*10350*/  SHF.L.U32 R2, R9, 0x1f, RZ ;  /* 0x0000001f09027819 */ /* 0x000fc800000006ff */
[----:B------:R-:W2:Y:S02]  /*10360*/  SYNCS.PHASECHK.TRANS64.TRYWAIT P0, [R3+URZ+0x34840], R2 ;  /* 0x03484002030075a7 */ /* 0x000ea4000800017f */
[----:B--2---:R-:W-:Y:S05]  /*10370*/  @!P0 BRA `(.L_x_6959) ;  /* 0x0000002000608947 */ /* 0x004fea0003800000 */
.L_x_7025:
[----:B------:R-:W-:Y:S05]  /*10380*/  BSYNC B2 ;  /* 0x0000000000027941 */ /* 0x000fea0003800000 */
.L_x_6958:
        /* <DEDUP_REMOVED lines=10> */
.L_x_6960:
[----:B------:R-:W-:Y:S01]  /*10430*/  LOP3.LUT P0, RZ, R18, 0x2, RZ, 0xc0, !PT ;  /* 0x0000000212ff7812 */ /* 0x000fe2000780c0ff */
[----:B------:R-:W-:-:S12]  /*10440*/  BSSY B2, `(.L_x_6961) ;  /* 0x0000003000027945 */ /* 0x000fd80003800000 */
[----:B------:R-:W-:Y:S05]  /*10450*/  @P0 BRA `(.L_x_6962) ;  /* 0x0000000000040947 */ /* 0x000fea0003800000 */
[----:B------:R-:W-:Y:S01]  /*10460*/  BPT.TRAP 0x1 ;  /* 0x000000040000795c */ /* 0x000fe20000300000 */
.L_x_6962:
[----:B------:R-:W-:Y:S05]  /*10470*/  BSYNC B2 ;  /* 0x0000000000027941 */ /* 0x000fea0003800000 */
.L_x_6961:
        /* <DEDUP_REMOVED lines=19> */
.L_x_6963:
        /* <DEDUP_REMOVED lines=17> */
.L_x_6964:
        /* <DEDUP_REMOVED lines=15> */
.L_x_7026:
[----:B------:R-:W-:Y:S05]  /*107b0*/  BSYNC B2 ;  /* 0x0000000000027941 */ /* 0x000fea0003800000 */
.L_x_6965:
[----:B------:R-:W1:Y:S02]  /*107c0*/  S2R R3, SR_TID.X ;  /* 0x0000000000037919 */ /* 0x000e640000002100 */
[----:B-1----:R-:W-:-:S04]  /*107d0*/  LOP3.LUT R3, R3, 0x7f, RZ, 0xc0, !PT ;  /* 0x0000007f03037812 */ /* 0x002fc800078ec0ff */
[----:B------:R-:W-:-:S13]  /*107e0*/  ISETP.NE.AND P0, PT, R3, RZ, PT ;  /* 0x000000ff0300720c */ /* 0x000fda0003f05270 */
[----:B------:R-:W-:-:S04]  /*107f0*/  @!P0 IMAD.MOV.U32 R3, RZ, RZ, 0xb000 ;  /* 0x0000b000ff038424 */ /* 0x000fc800078e00ff */
[----:B------:R1:W-:Y:S01]  /*10800*/  @!P0 SYNCS.ARRIVE.TRANS64 RZ, [R2+URZ+0x34850], R3 ;  /* 0x0348500302ff89a7 */ /* 0x0003e2000800003f */
[----:B------:R-:W-:Y:S05]  /*10810*/  @P1 BRA `(.L_x_6967) ;  /* 0x0000000000041947 */ /* 0x000fea0003800000 */
[----:B------:R-:W-:Y:S01]  /*10820*/  BPT.TRAP 0x1 ;  /* 0x000000040000795c */ /* 0x000fe20000300000 */
.L_x_6967:
[----:B------:R-:W-:Y:S01]  /*10830*/  LOP3.LUT P0, RZ, R18, 0x2, RZ, 0xc0, !PT ;  /* 0x0000000212ff7812 */ /* 0x000fe2000780c0ff */
[----:B------:R-:W-:-:S12]  /*10840*/  BSSY B2, `(.L_x_6968) ;  /* 0x0000003000027945 */ /* 0x000fd80003800000 */
[----:B------:R-:W-:Y:S05]  /*10850*/  @P0 BRA `(.L_x_6969) ;  /* 0x0000000000040947 */ /* 0x000fea0003800000 */
[----:B------:R-:W-:Y:S01]  /*10860*/  BPT.TRAP 0x1 ;  /* 0x000000040000795c */ /* 0x000fe20000300000 */
.L_x_6969:
[----:B------:R-:W-:Y:S05]  /*10870*/  BSYNC B2 ;  /* 0x0000000000027941 */ /* 0x000fea0003800000 */
.L_x_6968:
        /* <DEDUP_REMOVED lines=19> */
.L_x_6970:
        /* <DEDUP_REMOVED lines=16> */
.L_x_6971:
        /* <DEDUP_REMOVED lines=12> */
.L_x_6956:
[----:B------:R-:W-:Y:S05]  /*10b70*/  BSYNC B1 ;  /* 0x0000000000017941 */ /* 0x000fea0003800000 */
.L_x_6955:
[C---:B------:R-:W-:Y:S01]  /*10b80*/  ISETP.GT.AND P0, PT, R0.reuse, 0x1, PT ;  /* 0x000000010000780c */ /* 0x040fe20003f04270 */
[----:B------:R-:W-:-:S12]  /*10b90*/  VIADD R0, R0, 0xfffffffe ;  /* 0xfffffffe00007836 */ /* 0x000fd80000000000 */
[----:B------:R-:W-:Y:S05]  /*10ba0*/  @P0 BRA `(.L_x_6972) ;  /* 0xffffffe800c00947 */ /* 0x000fea000383ffff */
.L_x_6937:
[----:B------:R-:W-:Y:S05]  /*10bb0*/  BSYNC B0 ;  /* 0x0000000000007941 */ /* 0x000fea0003800000 */
.L_x_6918:
[----:B------:R-:W-:Y:S01]  /*10bc0*/  LOP3.LUT P0, RZ, R18, 0x8, RZ, 0xc0, !PT ;  /* 0x0000000812ff7812 */ /* 0x000fe2000780c0ff */
[----:B------:R-:W-:-:S12]  /*10bd0*/  BSSY B0, `(.L_x_6973) ;  /* 0x0000045000007945 */ /* 0x000fd80003800000 */
[----:B------:R-:W-:Y:S05]  /*10be0*/  @!P0 BRA `(.L_x_6974) ;  /* 0x00000004000c8947 */ /* 0x000fea0003800000 */
[----:B------:R-:W3:Y:S01]  /*10bf0*/  LDL R2, [R1] ;  /* 0x0000000001027983 */ /* 0x000ee20000100800 */
[----:B0-----:R-:W-:Y:S01]  /*10c00*/  LEA R0, R19, UR36, 0x3 ;  /* 0x0000002413007c11 */ /* 0x001fe2000f8e18ff */
[----:B------:R-:W-:Y:S01]  /*10c10*/  BSSY B1, `(.L_x_6975) ;  /* 0x0000004000017945 */ /* 0x000fe20003800000 */
[----:B---3--:R-:W-:-:S04]  /*10c20*/  SHF.L.U32 R3, R2, 0x1f, RZ ;  /* 0x0000001f02037819 */ /* 0x008fc800000006ff */
[----:B------:R-:W0:Y:S02]  /*10c30*/  SYNCS.PHASECHK.TRANS64.TRYWAIT P0, [R0+URZ+0x34860], R3 ;  /* 0x03486003000075a7 */ /* 0x000e24000800017f */
[----:B0-----:R-:W-:Y:S05]  /*10c40*/  @!P0 BRA `(.L_x_6976) ;  /* 0x0000001800548947 */ /* 0x001fea0003800000 */
.L_x_7027:
[----:B------:R-:W-:Y:S05]  /*10c50*/  BSYNC B1 ;  /* 0x0000000000017941 */ /* 0x000fea0003800000 */
.L_x_6975:
[----:B------:R-:W3:Y:S01]  /*10c60*/  LDL R2, [R1+0x18] ;  /* 0x0000180001027983 */ /* 0x000ee20000100800 */
[----:B------:R-:W4:Y:S02]  /*10c70*/  S2R R4, SR_TID.X ;  /* 0x0000000000047919 */ /* 0x000f240000002100 */
[----:B----4-:R-:W-:-:S04]  /*10c80*/  LOP3.LUT R4, R4, 0x7f, RZ, 0xc0, !PT ;  /* 0x0000007f04047812 */ /* 0x010fc800078ec0ff */
[----:B------:R-:W-:-:S13]  /*10c90*/  ISETP.NE.AND P0, PT, R4, RZ, PT ;  /* 0x000000ff0400720c */ /* 0x000fda0003f05270 */
[----:B0-----:R-:W-:-:S04]  /*10ca0*/  @!P0 IMAD.MOV.U32 R3, RZ, RZ, 0xb000 ;  /* 0x0000b000ff038424 */ /* 0x001fc800078e00ff */
[----:B------:R0:W-:Y:S01]  /*10cb0*/  @!P0 SYNCS.ARRIVE.TRANS64 RZ, [R0+URZ+0x34850], R3 ;  /* 0x0348500300ff89a7 */ /* 0x0001e2000800003f */
[----:B---3--:R-:W-:-:S04]  /*10cc0*/  PRMT R2, R2, 0x9910, RZ ;  /* 0x0000991002027816 */ /* 0x008fc800000000ff */
[----:B------:R-:W-:-:S13]  /*10cd0*/  ISETP.NE.AND P0, PT, R2, 0x2, PT ;  /* 0x000000020200780c */ /* 0x000fda0003f05270 */
[----:B0-----:R-:W-:Y:S05]  /*10ce0*/  @P0 BRA `(.L_x_6977) ;  /* 0x0000000000040947 */ /* 0x001fea0003800000 */
[----:B------:R-:W-:Y:S01]  /*10cf0*/  BPT.TRAP 0x1 ;  /* 0x000000040000795c */ /* 0x000fe20000300000 */
.L_x_6977:
[----:B------:R-:W-:Y:S01]  /*10d00*/  LOP3.LUT P0, RZ, R18, 0x2, RZ, 0xc0, !PT ;  /* 0x0000000212ff7812 */ /* 0x000fe2000780c0ff */
[----:B------:R-:W-:-:S12]  /*10d10*/  BSSY B1, `(.L_x_6978) ;  /* 0x0000003000017945 */ /* 0x000fd80003800000 */
[----:B------:R-:W-:Y:S05]  /*10d20*/  @P0 BRA `(.L_x_6979) ;  /* 0x0000000000040947 */ /* 0x000fea0003800000 */
[----:B------:R-:W-:Y:S01]  /*10d30*/  BPT.TRAP 0x1 ;  /* 0x000000040000795c */ /* 0x000fe20000300000 */
.L_x_6979:
[----:B------:R-:W-:Y:S05]  /*10d40*/  BSYNC B1 ;  /* 0x0000000000017941 */ /* 0x000fea0003800000 */
.L_x_6978:
        /* <DEDUP_REMOVED lines=19> */
.L_x_6980:
        /* <DEDUP_REMOVED lines=16> */
.L_x_6981:
        /* <DEDUP_REMOVED lines=10> */
.L_x_6974:
[----:B------:R-:W-:Y:S05]  /*11020*/  BSYNC B0 ;  /* 0x0000000000007941 */ /* 0x000fea0003800000 */
.L_x_6973:
        /* <DEDUP_REMOVED lines=17> */
.L_x_6901:
[----:B0-----:R-:W0:Y:S01]  /*11140*/  S2R R3, SR_CgaCtaId ;  /* 0x0000000000037919 */ /* 0x001e220000008800 */
[----:B------:R-:W-:Y:S01]  /*11150*/  MOV R0, 0x400 ;  /* 0x0000040000007802 */ /* 0x000fe20000000f00 */
[----:B------:R-:W-:Y:S03]  /*11160*/  BSSY B0, `(.L_x_6983) ;  /* 0x0000005000007945 */ /* 0x000fe60003800000 */
[----:B0-----:R-:W-:Y:S02]  /*11170*/  LEA R0, R3, R0, 0x18 ;  /* 0x0000000003007211 */ /* 0x001fe400078ec0ff */
[----:B------:R-:W-:-:S04]  /*11180*/  SHF.L.U32 R3, R2, 0x1f, RZ ;  /* 0x0000001f02037819 */ /* 0x000fc800000006ff */
[----:B------:R-:W0:Y:S02]  /*11190*/  SYNCS.PHASECHK.TRANS64.TRYWAIT P0, [R0+URZ+0x34820], R3 ;  /* 0x03482003000075a7 */ /* 0x000e24000800017f */
[----:B0-----:R-:W-:Y:S05]  /*111a0*/  @!P0 BRA `(.L_x_6984) ;  /* 0x0000001400108947 */ /* 0x001fea0003800000 */
.L_x_7028:
[----:B------:R-:W-:Y:S05]  /*111b0*/  BSYNC B0 ;  /* 0x0000000000007941 */ /* 0x000fea0003800000 */
.L_x_6983:
[----:B------:R-:W-:-:S03]  /*111c0*/  UMOV UR4, 0xffffffff ;  /* 0xffffffff00047882 */ /* 0x000fc60000000000 */
[----:B------:R-:W-:Y:S05]  /*111d0*/  BRA.DIV UR4, `(.L_x_6985) ;  /* 0x0000001604187947 */ /* 0x000fea000b800000 */
[----:B------:R-:W1:Y:S02]  /*111e0*/  S2R R2, SR_TID.X ;  /* 0x0000000000027919 */ /* 0x000e640000002100 */
[----:B-1----:R-:W-:-:S04]  /*111f0*/  SHF.R.U32.HI R2, RZ, 0x5, R2 ;  /* 0x00000005ff027819 */ /* 0x002fc80000011602 */
[----:B------:R-:W-:-:S05]  /*11200*/  LOP3.LUT R2, R2, 0x3, RZ, 0xc0, !PT ;  /* 0x0000000302027812 */ /* 0x000fca00078ec0ff */
[----:B------:R1:W3:Y:S02]  /*11210*/  SHFL.IDX PT, R14, R2, RZ, 0x1f ;  /* 0x00001fff020e7589 */ /* 0x0002e400000e0000 */
.L_x_7031:
[----:B---3--:R-:W-:Y:S01]  /*11220*/  ISETP.NE.AND P0, PT, R14, RZ, PT ;  /* 0x000000ff0e00720c */ /* 0x008fe20003f05270 */
[----:B------:R-:W-:-:S12]  /*11230*/  BSSY B0, `(.L_x_6986) ;  /* 0x0000025000007945 */ /* 0x000fd80003800000 */
[----:B------:R-:W-:Y:S05]  /*11240*/  @P0 BRA `(.L_x_6987) ;  /* 0x00000000008c0947 */ /* 0x000fea0003800000 */
[----:B------:R-:W-:-:S03]  /*11250*/  UMOV UR4, 0xffffffff ;  /* 0xffffffff00047882 */ /* 0x000fc60000000000 */
[----:B------:R-:W-:Y:S05]  /*11260*/  BRA.DIV UR4, `(.L_x_6988) ;  /* 0x0000001604287947 */ /* 0x000fea000b800000 */
[----:B------:R-:W-:-:S13]  /*11270*/  ELECT P6, URZ, PT ;  /* 0x00000000003f782f */ /* 0x000fda00038c0000 */
.L_x_7034:
[----:B------:R-:W-:Y:S05]  /*11280*/  @!P6 BRA `(.L_x_6987) ;  /* 0x00000000007ce947 */ /* 0x000fea0003800000 */
[----:B-1----:R-:W3:Y:S02]  /*11290*/  LDL.LU R2, [R1+0x2c] ;  /* 0x00002c0001027983 */ /* 0x002ee40000300800 */
[----:B---3--:R-:W-:-:S04]  /*112a0*/  LOP3.LUT R2, R2, 0x2, RZ, 0xfc, !PT ;  /* 0x0000000202027812 */ /* 0x008fc800078efcff */
[----:B------:R-:W-:-:S13]  /*112b0*/  ISETP.NE.AND P2, PT, R2, 0x3, PT ;  /* 0x000000030200780c */ /* 0x000fda0003f45270 */
[----:B------:R-:W-:Y:S05]  /*112c0*/  @!P2 BRA `(.L_x_6989) ;  /* 0x000000000004a947 */ /* 0x000fea0003800000 */
[----:B------:R-:W-:Y:S01]  /*112d0*/  BPT.TRAP 0x1 ;  /* 0x000000040000795c */ /* 0x000fe20000300000 */
.L_x_6989:
        /* <DEDUP_REMOVED lines=13> */
.L_x_7035:
[----:B------:R-:W1:Y:S02]  /*113b0*/  SYNCS.PHASECHK.TRANS64.TRYWAIT P0, [R7+URZ], R2 ;  /* 0x00000002070075a7 */ /* 0x000e64000800017f */
[----:B-1----:R-:W-:Y:S05]  /*113c0*/  @!P0 BRA `(.L_x_6991) ;  /* 0x0000001400048947 */ /* 0x002fea0003800000 */
.L_x_7036:
[----:B------:R-:W-:Y:S05]  /*113d0*/  @!P2 BRA `(.L_x_6992) ;  /* 0x000000000004a947 */ /* 0x000fea0003800000 */
[----:B------:R-:W-:Y:S01]  /*113e0*/  BPT.TRAP 0x1 ;  /* 0x000000040000795c */ /* 0x000fe20000300000 */
.L_x_6992:
[----:B------:R-:W-:-:S04]  /*113f0*/  VIADD R0, R0, 0x34860 ;  /* 0x0003486000007836 */ /* 0x000fc80000000000 */
[----:B------:R-:W-:-:S04]  /*11400*/  IMAD R4, R19, 0x8, R0 ;  /* 0x0000000813047824 */ /* 0x000fc800078e0200 */
[----:B------:R-:W3:Y:S02]  /*11410*/  SYNCS.PHASECHK.TRANS64.TRYWAIT P0, [R4+URZ], R5 ;  /* 0x00000005040075a7 */ /* 0x000ee4000800017f */
[----:B---3--:R-:W-:Y:S05]  /*11420*/  @!P0 BRA `(.L_x_6993) ;  /* 0x0000001400008947 */ /* 0x008fea0003800000 */
.L_x_7037:
[----:B------:R-:W-:-:S07]  /*11430*/  IMAD R3, R3, 0x8, R0 ;  /* 0x0000000803037824 */ /* 0x000fce00078e0200 */
.L_x_6994:
[----:B----4-:R4:W0:Y:S02]  /*11440*/  SYNCS.PHASECHK.TRANS64.TRYWAIT P0, [R3+URZ], R2 ;  /* 0x00000002030075a7 */ /* 0x010824000800017f */
[----:B0-----:R-:W-:Y:S05]  /*11450*/  @!P0 NANOSLEEP.SYNCS 0x989680 ;  /* 0x009896800000895d */ /* 0x001fea0003900000 */
[----:B------:R-:W0:Y:S02]  /*11460*/  @!P0 SYNCS.PHASECHK.TRANS64 P0, [R3+URZ], R2 ;  /* 0x00000002030085a7 */ /* 0x000e24000800007f */
[----:B0-----:R-:W-:Y:S05]  /*11470*/  @!P0 BRA `(.L_x_6994) ;  /* 0xfffffffc00f08947 */ /* 0x001fea000383ffff */
.L_x_6987:
[----:B------:R-:W-:Y:S05]  /*11480*/  BSYNC B0 ;  /* 0x0000000000007941 */ /* 0x000fea0003800000 */
.L_x_6986:
[----:B------:R-:W-:Y:S05]  /*11490*/  EXIT ;  /* 0x000000000000794d */ /* 0x000fea0003800000 */
.L_x_6869:
[----:B0-----:R-:W-:-:S04]  /*114a0*/  IMAD.U32 R3, RZ, RZ, UR61 ;  /* 0x0000003dff037e24 */ /* 0x001fc8000f8e00ff */
[----:B------:R0:W1:Y:S03]  /*114b0*/  SYNCS.PHASECHK.TRANS64.TRYWAIT P1, [R3+URZ+0x34800], R0 ;  /* 0x03480000030075a7 */ /* 0x000066000802017f */
[----:B-1----:R-:W-:Y:S05]  /*114c0*/  @!P1 NANOSLEEP.SYNCS 0x989680 ;  /* 0x009896800000995d */ /* 0x002fea0003900000 */
[----:B------:R-:W1:Y:S02]  /*114d0*/  @!P1 SYNCS.PHASECHK.TRANS64 P1, [R3+URZ+0x34800], R0 ;  /* 0x03480000030095a7 */ /* 0x000e64000802007f */
[----:B-1----:R-:W-:Y:S05]  /*114e0*/  @!P1 BRA `(.L_x_6869) ;  /* 0xfffffffc00ec9947 */ /* 0x002fea000383ffff */
[----:B------:R-:W-:Y:S05]  /*114f0*/  BRA `(.L_x_6995) ;  /* 0xffffff0000747947 */ /* 0x000fea000383ffff */
.L_x_6873:
[----:B-1----:R1:W2:Y:S02]  /*11500*/  SYNCS.PHASECHK.TRANS64.TRYWAIT P1, [R12+URZ+0x34830], R3 ;  /* 0x034830030c0075a7 */ /* 0x0022a4000802017f */
[----:B--2---:R-:W-:Y:S05]  /*11510*/  @!P1 NANOSLEEP.SYNCS 0x989680 ;  /* 0x009896800000995d */ /* 0x004fea0003900000 */
[----:B------:R-:W2:Y:S02]  /*11520*/  @!P1 SYNCS.PHASECHK.TRANS64 P1, [R12+URZ+0x34830], R3 ;  /* 0x034830030c0095a7 */ /* 0x000ea4000802007f */
[----:B--2---:R-:W-:Y:S05]  /*11530*/  @!P1 BRA `(.L_x_6873) ;  /* 0xfffffffc00f09947 */ /* 0x004fea000383ffff */
[----:B------:R-:W-:Y:S05]  /*11540*/  BRA `(.L_x_6872) ;  /* 0xffffff0000947947 */ /* 0x000fea000383ffff */
.L_x_6879:
[----:B-1----:R-:W-:-:S04]  /*11550*/  IMAD.U32 R10, RZ, RZ, UR6 ;  /* 0x00000006ff0a7e24 */ /* 0x002fc8000f8e00ff */
[----:B------:R1:W2:Y:S03]  /*11560*/  SYNCS.PHASECHK.TRANS64.TRYWAIT P1, [R10+URZ+0x34830], R3 ;  /* 0x034830030a0075a7 */ /* 0x0002a6000802017f */
[----:B--2---:R-:W-:Y:S05]  /*11570*/  @!P1 NANOSLEEP.SYNCS 0x989680 ;  /* 0x009896800000995d */ /* 0x004fea0003900000 */
[----:B------:R-:W2:Y:S02]  /*11580*/  @!P1 SYNCS.PHASECHK.TRANS64 P1, [R10+URZ+0x34830], R3 ;  /* 0x034830030a0095a7 */ /* 0x000ea4000802007f */
[----:B--2---:R-:W-:Y:S05]  /*11590*/  @!P1 BRA `(.L_x_6879) ;  /* 0xfffffffc00ec9947 */ /* 0x004fea000383ffff */
[----:B------:R-:W-:Y:S05]  /*115a0*/  BRA `(.L_x_6876) ;  /* 0xffffff5000087947 */ /* 0x000fea000383ffff */
.L_x_6883:
[----:B-1----:R-:W-:-:S04]  /*115b0*/  IMAD.U32 R10, RZ, RZ, UR6 ;  /* 0x00000006ff0a7e24 */ /* 0x002fc8000f8e00ff */
[----:B------:R1:W2:Y:S03]  /*115c0*/  SYNCS.PHASECHK.TRANS64.TRYWAIT P1, [R10+URZ+0x34850], R3 ;  /* 0x034850030a0075a7 */ /* 0x0002a6000802017f */
[----:B--2---:R-:W-:Y:S05]  /*115d0*/  @!P1 NANOSLEEP.SYNCS 0x989680 ;  /* 0x009896800000995d */ /* 0x004fea0003900000 */
[----:B------:R-:W2:Y:S02]  /*115e0*/  @!P1 SYNCS.PHASECHK.TRANS64 P1, [R10+URZ+0x34850], R3 ;  /* 0x034850030a0095a7 */ /* 0x000ea4000802007f */
[----:B--2---:R-:W-:Y:S05]  /*115f0*/  @!P1 BRA `(.L_x_6883) ;  /* 0xfffffffc00ec9947 */ /* 0x004fea000383ffff */
[----:B------:R-:W-:Y:S05]  /*11600*/  BRA `(.L_x_6880) ;  /* 0xffffff7400b47947 */ /* 0x000fea000383ffff */
.L_x_6890:
[----:B-1----:R-:W-:-:S04]  /*11610*/  IMAD.U32 R5, RZ, RZ, UR7 ;  /* 0x00000007ff057e24 */ /* 0x002fc8000f8e00ff */
[----:B------:R1:W2:Y:S03]  /*11620*/  SYNCS.PHASECHK.TRANS64.TRYWAIT P1, [R5+URZ+0x34850], R0 ;  /* 0x03485000050075a7 */ /* 0x0002a6000802017f */
[----:B--2---:R-:W-:Y:S05]  /*11630*/  @!P1 NANOSLEEP.SYNCS 0x989680 ;  /* 0x009896800000995d */ /* 0x004fea0003900000 */
[----:B------:R-:W2:Y:S02]  /*11640*/  @!P1 SYNCS.PHASECHK.TRANS64 P1, [R5+URZ+0x34850], R0 ;  /* 0x03485000050095a7 */ /* 0x000ea4000802007f */
[----:B--2---:R-:W-:Y:S05]  /*11650*/  @!P1 BRA `(.L_x_6890) ;  /* 0xfffffffc00ec9947 */ /* 0x004fea000383ffff */
[----:B------:R-:W-:Y:S05]  /*11660*/  BRA `(.L_x_6889) ;  /* 0xffffff9800a87947 */ /* 0x000fea000383ffff */
.L_x_6905:
        /* <DEDUP_REMOVED lines=11> */
.L_x_6997:
[----:B------:R-:W-:Y:S05]  /*11720*/  BSYNC B0 ;  /* 0x0000000000007941 */ /* 0x000fea0003800000 */
.L_x_6996:
[----:B------:R-:W-:Y:S05]  /*11730*/  BRA `(.L_x_6998) ;  /* 0xffffffc000a47947 */ /* 0x000fea000383ffff */
.L_x_6907:
[----:B------:R-:W-:Y:S01]  /*11740*/  BSSY B0, `(.L_x_6999) ;  /* 0x0000006000007945 */ /* 0x000fe20003800000 */
[----:B------:R-:W-:-:S07]  /*11750*/  IMAD.MOV.U32 R15, RZ, RZ, -0x1 ;  /* 0xffffffffff0f7424 */ /* 0x000fce00078e00ff */
[----:B01----:R-:W-:Y:S05]  /*11760*/  WARPSYNC.COLLECTIVE R15, `(.L_x_7000) ;  /* 0x000000000f0c7348 */ /* 0x003fea0003c00000 */
[----:B------:R-:W-:Y:S02]  /*11770*/  ELECT P6, UR62, PT ;  /* 0x00000000003e782f */ /* 0x000fe400038c0000 */
[----:B------:R-:W-:Y:S01]  /*11780*/  MOV R14, UR62 ;  /* 0x0000003e000e7c02 */ /* 0x000fe20008000f00 */
[----:B01----:R-:W-:Y:S10]  /*11790*/  ENDCOLLECTIVE ;  /* 0x000000000000791b */ /* 0x003ff40003800000 */
.L_x_7000:
[----:B------:R-:W-:Y:S05]  /*117a0*/  BSYNC B0 ;  /* 0x0000000000007941 */ /* 0x000fea0003800000 */
.L_x_6999:
[----:B------:R-:W-:Y:S05]  /*117b0*/  BRA `(.L_x_7001) ;  /* 0xffffffc000a47947 */ /* 0x000fea000383ffff */
.L_x_6909:
[----:B---3--:R3:W4:Y:S02]  /*117c0*/  SYNCS.PHASECHK.TRANS64.TRYWAIT P0, [R2+URZ+0x34840], R3 ;  /* 0x03484003020075a7 */ /* 0x008724000800017f */
[----:B----4-:R-:W-:Y:S05]  /*117d0*/  @!P0 NANOSLEEP.SYNCS 0x989680 ;  /* 0x009896800000895d */ /* 0x010fea0003900000 */
[----:B------:R-:W4:Y:S02]  /*117e0*/  @!P0 SYNCS.PHASECHK.TRANS64 P0, [R2+URZ+0x34840], R3 ;  /* 0x03484003020085a7 */ /* 0x000f24000800007f */
[----:B----4-:R-:W-:Y:S05]  /*117f0*/  @!P0 BRA `(.L_x_6909) ;  /* 0xfffffffc00f08947 */ /* 0x010fea000383ffff */
[----:B------:R-:W-:Y:S05]  /*11800*/  BRA `(.L_x_7002) ;  /* 0xffffffc000fc7947 */ /* 0x000fea000383ffff */
.L_x_6913:
        /* <DEDUP_REMOVED lines=8> */
.L_x_7003:
[----:B------:R-:W-:Y:S01]  /*11890*/  IMAD.MOV.U32 R13, RZ, RZ, R0 ;  /* 0x000000ffff0d7224 */ /* 0x000fe200078e0000 */
[----:B------:R-:W-:Y:S01]  /*118a0*/  LOP3.LUT R7, R7, 0x7f, RZ, 0xc0, !PT ;  /* 0x0000007f07077812 */ /* 0x000fe200078ec0ff */
[----:B------:R-:W-:-:S07]  /*118b0*/  IMAD.MOV.U32 R6, RZ, RZ, R14 ;  /* 0x000000ffff067224 */ /* 0x000fce00078e000e */
[----:B------:R-:W-:Y:S05]  /*118c0*/  WARPSYNC.COLLECTIVE R15, `(.L_x_7004) ;  /* 0x000000000f087348 */ /* 0x000fea0003c00000 */
[----:B------:R0:W1:Y:S02]  /*118d0*/  SHFL.IDX P6, R14, R13, R12, R11 ;  /* 0x0000000c0d0e7389 */ /* 0x00006400000c000b */
[----:B01----:R-:W-:Y:S01]  /*118e0*/  ENDCOLLECTIVE ;  /* 0x000000000000791b */ /* 0x003fe20003800000 */
.L_x_7004:
        /* <DEDUP_REMOVED lines=24> */
.L_x_7005:
[----:B------:R-:W-:Y:S02]  /*11a70*/  IMAD.MOV.U32 R13, RZ, RZ, R0 ;  /* 0x000000ffff0d7224 */ /* 0x000fe400078e0000 */
[----:B------:R-:W-:-:S07]  /*11a80*/  IMAD.MOV.U32 R6, RZ, RZ, R14 ;  /* 0x000000ffff067224 */ /* 0x000fce00078e000e */
[----:B------:R-:W-:Y:S05]  /*11a90*/  WARPSYNC.COLLECTIVE R15, `(.L_x_7006) ;  /* 0x000000000f087348 */ /* 0x000fea0003c00000 */
[----:B------:R0:W1:Y:S02]  /*11aa0*/  SHFL.IDX P6, R14, R13, R12, R11 ;  /* 0x0000000c0d0e7389 */ /* 0x00006400000c000b */
[----:B01----:R-:W-:Y:S01]  /*11ab0*/  ENDCOLLECTIVE ;  /* 0x000000000000791b */ /* 0x003fe20003800000 */
.L_x_7006:
        /* <DEDUP_REMOVED lines=18> */
.L_x_7007:
[----:B------:R-:W-:Y:S02]  /*11be0*/  IMAD.MOV.U32 R13, RZ, RZ, R0 ;  /* 0x000000ffff0d7224 */ /* 0x000fe400078e0000 */
[----:B------:R-:W-:-:S07]  /*11bf0*/  IMAD.MOV.U32 R6, RZ, RZ, R14 ;  /* 0x000000ffff067224 */ /* 0x000fce00078e000e */
[----:B------:R-:W-:Y:S05]  /*11c00*/  WARPSYNC.COLLECTIVE R15, `(.L_x_7008) ;  /* 0x000000000f087348 */ /* 0x000fea0003c00000 */
[----:B------:R0:W1:Y:S02]  /*11c10*/  SHFL.IDX P6, R14, R13, R12, R11 ;  /* 0x0000000c0d0e7389 */ /* 0x00006400000c000b */
[----:B01----:R-:W-:Y:S01]  /*11c20*/  ENDCOLLECTIVE ;  /* 0x000000000000791b */ /* 0x003fe20003800000 */
.L_x_7008:
        /* <DEDUP_REMOVED lines=18> */
.L_x_7009:
[----:B------:R-:W-:Y:S02]  /*11d50*/  IMAD.MOV.U32 R13, RZ, RZ, R0 ;  /* 0x000000ffff0d7224 */ /* 0x000fe400078e0000 */
[----:B------:R-:W-:-:S07]  /*11d60*/  IMAD.MOV.U32 R6, RZ, RZ, R14 ;  /* 0x000000ffff067224 */ /* 0x000fce00078e000e */
[----:B------:R-:W-:Y:S05]  /*11d70*/  WARPSYNC.COLLECTIVE R15, `(.L_x_7010) ;  /* 0x000000000f087348 */ /* 0x000fea0003c00000 */
[----:B------:R0:W1:Y:S02]  /*11d80*/  SHFL.IDX P6, R14, R13, R12, R11 ;  /* 0x0000000c0d0e7389 */ /* 0x00006400000c000b */
[----:B01----:R-:W-:Y:S01]  /*11d90*/  ENDCOLLECTIVE ;  /* 0x000000000000791b */ /* 0x003fe20003800000 */
.L_x_7010:
        /* <DEDUP_REMOVED lines=18> */
.L_x_7011:
[----:B------:R-:W-:Y:S02]  /*11ec0*/  IMAD.MOV.U32 R13, RZ, RZ, R0 ;  /* 0x000000ffff0d7224 */ /* 0x000fe400078e0000 */
[----:B------:R-:W-:-:S07]  /*11ed0*/  IMAD.MOV.U32 R6, RZ, RZ, R14 ;  /* 0x000000ffff067224 */ /* 0x000fce00078e000e */
[----:B------:R-:W-:Y:S05]  /*11ee0*/  WARPSYNC.COLLECTIVE R15, `(.L_x_7012) ;  /* 0x000000000f087348 */ /* 0x000fea0003c00000 */
[----:B------:R0:W1:Y:S02]  /*11ef0*/  SHFL.IDX P6, R14, R13, R12, R11 ;  /* 0x0000000c0d0e7389 */ /* 0x00006400000c000b */
[----:B01----:R-:W-:Y:S01]  /*11f00*/  ENDCOLLECTIVE ;  /* 0x000000000000791b */ /* 0x003fe20003800000 */
.L_x_7012:
        /* <DEDUP_REMOVED lines=18> */
.L_x_7013:
[----:B------:R-:W-:Y:S02]  /*12030*/  IMAD.MOV.U32 R13, RZ, RZ, R0 ;  /* 0x000000ffff0d7224 */ /* 0x000fe400078e0000 */
[----:B------:R-:W-:-:S07]  /*12040*/  IMAD.MOV.U32 R6, RZ, RZ, R14 ;  /* 0x000000ffff067224 */ /* 0x000fce00078e000e */
[----:B------:R-:W-:Y:S05]  /*12050*/  WARPSYNC.COLLECTIVE R15, `(.L_x_7014) ;  /* 0x000000000f087348 */ /* 0x000fea0003c00000 */
[----:B------:R0:W1:Y:S02]  /*12060*/  SHFL.IDX P6, R14, R13, R12, R11 ;  /* 0x0000000c0d0e7389 */ /* 0x00006400000c000b */
[----:B01----:R-:W-:Y:S01]  /*12070*/  ENDCOLLECTIVE ;  /* 0x000000000000791b */ /* 0x003fe20003800000 */
.L_x_7014:
        /* <DEDUP_REMOVED lines=18> */
.L_x_7015:
[----:B------:R-:W-:Y:S02]  /*121a0*/  IMAD.MOV.U32 R13, RZ, RZ, R0 ;  /* 0x000000ffff0d7224 */ /* 0x000fe400078e0000 */
[----:B------:R-:W-:-:S07]  /*121b0*/  IMAD.MOV.U32 R6, RZ, RZ, R14 ;  /* 0x000000ffff067224 */ /* 0x000fce00078e000e */
[----:B------:R-:W-:Y:S05]  /*121c0*/  WARPSYNC.COLLECTIVE R15, `(.L_x_7016) ;  /* 0x000000000f087348 */ /* 0x000fea0003c00000 */
[----:B------:R0:W1:Y:S02]  /*121d0*/  SHFL.IDX P6, R14, R13, R12, R11 ;  /* 0x0000000c0d0e7389 */ /* 0x00006400000c000b */
[----:B01----:R-:W-:Y:S01]  /*121e0*/  ENDCOLLECTIVE ;  /* 0x000000000000791b */ /* 0x003fe20003800000 */
.L_x_7016:
        /* <DEDUP_REMOVED lines=16> */
.L_x_7017:
[----:B------:R-:W-:Y:S02]  /*122f0*/  IMAD.MOV.U32 R13, RZ, RZ, R0 ;  /* 0x000000ffff0d7224 */ /* 0x000fe400078e0000 */
[----:B------:R-:W-:-:S07]  /*12300*/  IMAD.MOV.U32 R5, RZ, RZ, R14 ;  /* 0x000000ffff057224 */ /* 0x000fce00078e000e */
[----:B------:R-:W-:Y:S05]  /*12310*/  WARPSYNC.COLLECTIVE R15, `(.L_x_7018) ;  /* 0x000000000f087348 */ /* 0x000fea0003c00000 */
[----:B------:R0:W1:Y:S02]  /*12320*/  SHFL.IDX P6, R14, R13, R12, R11 ;  /* 0x0000000c0d0e7389 */ /* 0x00006400000c000b */
[----:B01----:R-:W-:Y:S01]  /*12330*/  ENDCOLLECTIVE ;  /* 0x000000000000791b */ /* 0x003fe20003800000 */
.L_x_7018:
[----:B------:R-:W-:Y:S01]  /*12340*/  IMAD.MOV.U32 R0, RZ, RZ, R14 ;  /* 0x000000ffff007224 */ /* 0x000fe200078e000e */
[----:B------:R-:W-:Y:S06]  /*12350*/  BRA `(.L_x_7019) ;  /* 0xffffffc4007c7947 */ /* 0x000fec000383ffff */
.L_x_6917:
[----:B0-----:R-:W-:-:S04]  /*12360*/  IMAD.U32 R3, RZ, RZ, UR36 ;  /* 0x00000024ff037e24 */ /* 0x001fc8000f8e00ff */
[----:B------:R0:W2:Y:S03]  /*12370*/  SYNCS.PHASECHK.TRANS64.TRYWAIT P0, [R3+URZ+0x34820], R0 ;  /* 0x03482000030075a7 */ /* 0x0000a6000800017f */
[----:B--2---:R-:W-:Y:S05]  /*12380*/  @!P0 NANOSLEEP.SYNCS 0x989680 ;  /* 0x009896800000895d */ /* 0x004fea0003900000 */
[----:B------:R-:W2:Y:S02]  /*12390*/  @!P0 SYNCS.PHASECHK.TRANS64 P0, [R3+URZ+0x34820], R0 ;  /* 0x03482000030085a7 */ /* 0x000ea4000800007f */
[----:B--2---:R-:W-:Y:S05]  /*123a0*/  @!P0 BRA `(.L_x_6917) ;  /* 0xfffffffc00ec8947 */ /* 0x004fea000383ffff */
[----:B------:R-:W-:Y:S05]  /*123b0*/  BRA `(.L_x_7020) ;  /* 0xffffffc400cc7947 */ /* 0x000fea000383ffff */
.L_x_6924:
[----:B--2---:R2:W3:Y:S02]  /*123c0*/  SYNCS.PHASECHK.TRANS64.TRYWAIT P0, [R3+URZ+0x34840], R2 ;  /* 0x03484002030075a7 */ /* 0x0044e4000800017f */
[----:B---3--:R-:W-:Y:S05]  /*123d0*/  @!P0 NANOSLEEP.SYNCS 0x989680 ;  /* 0x009896800000895d */ /* 0x008fea0003900000 */
[----:B------:R-:W3:Y:S02]  /*123e0*/  @!P0 SYNCS.PHASECHK.TRANS64 P0, [R3+URZ+0x34840], R2 ;  /* 0x03484002030085a7 */ /* 0x000ee4000800007f */
[----:B---3--:R-:W-:Y:S05]  /*123f0*/  @!P0 BRA `(.L_x_6924) ;  /* 0xfffffffc00f08947 */ /* 0x008fea000383ffff */
[----:B------:R-:W-:Y:S05]  /*12400*/  BRA `(.L_x_7021) ;  /* 0xffffffc8007c7947 */ /* 0x000fea000383ffff */
.L_x_6931:
[----:B0-----:R0:W1:Y:S02]  /*12410*/  SYNCS.PHASECHK.TRANS64.TRYWAIT P0, [R2+URZ+0x34860], R3 ;  /* 0x03486003020075a7 */ /* 0x001064000800017f */
[----:B-1----:R-:W-:Y:S05]  /*12420*/  @!P0 NANOSLEEP.SYNCS 0x989680 ;  /* 0x009896800000895d */ /* 0x002fea0003900000 */
[----:B------:R-:W1:Y:S02]  /*12430*/  @!P0 SYNCS.PHASECHK.TRANS64 P0, [R2+URZ+0x34860], R3 ;  /* 0x03486003020085a7 */ /* 0x000e64000800007f */
[----:B-1----:R-:W-:Y:S05]  /*12440*/  @!P0 BRA `(.L_x_6931) ;  /* 0xfffffffc00f08947 */ /* 0x002fea000383ffff */
[----:B------:R-:W-:Y:S05]  /*12450*/  BRA `(.L_x_7022) ;  /* 0xffffffcc00787947 */ /* 0x000fea000383ffff */
.L_x_6942:
[----:B-1----:R1:W2:Y:S02]  /*12460*/  SYNCS.PHASECHK.TRANS64.TRYWAIT P0, [R3+URZ+0x34840], R2 ;  /* 0x03484002030075a7 */ /* 0x0022a4000800017f */
[----:B--2---:R-:W-:Y:S05]  /*12470*/  @!P0 NANOSLEEP.SYNCS 0x989680 ;  /* 0x009896800000895d */ /* 0x004fea0003900000 */
[----:B------:R-:W2:Y:S02]  /*12480*/  @!P0 SYNCS.PHASECHK.TRANS64 P0, [R3+URZ+0x34840], R2 ;  /* 0x03484002030085a7 */ /* 0x000ea4000800007f */
[----:B--2---:R-:W-:Y:S05]  /*12490*/  @!P0 BRA `(.L_x_6942) ;  /* 0xfffffffc00f08947 */ /* 0x004fea000383ffff */
[----:B------:R-:W-:Y:S05]  /*124a0*/  BRA `(.L_x_7023) ;  /* 0xffffffd400187947 */ /* 0x000fea000383ffff */
.L_x_6949:
[----:B0-----:R0:W1:Y:S02]  /*124b0*/  SYNCS.PHASECHK.TRANS64.TRYWAIT P0, [R2+URZ+0x34860], R3 ;  /* 0x03486003020075a7 */ /* 0x001064000800017f */
[----:B-1----:R-:W-:Y:S05]  /*124c0*/  @!P0 NANOSLEEP.SYNCS 0x989680 ;  /* 0x009896800000895d */ /* 0x002fea0003900000 */
[----:B------:R-:W1:Y:S02]  /*124d0*/  @!P0 SYNCS.PHASECHK.TRANS64 P0, [R2+URZ+0x34860], R3 ;  /* 0x03486003020085a7 */ /* 0x000e64000800007f */
[----:B-1----:R-:W-:Y:S05]  /*124e0*/  @!P0 BRA `(.L_x_6949) ;  /* 0xfffffffc00f08947 */ /* 0x002fea000383ffff */
[----:B------:R-:W-:Y:S05]  /*124f0*/  BRA `(.L_x_7024) ;  /* 0xffffffd800147947 */ /* 0x000fea000383ffff */
.L_x_6959:
[----:B--2---:R2:W3:Y:S02]  /*12500*/  SYNCS.PHASECHK.TRANS64.TRYWAIT P0, [R3+URZ+0x34840], R2 ;  /* 0x03484002030075a7 */ /* 0x0044e4000800017f */
[----:B---3--:R-:W-:Y:S05]  /*12510*/  @!P0 NANOSLEEP.SYNCS 0x989680 ;  /* 0x009896800000895d */ /* 0x008fea0003900000 */
[----:B------:R-:W3:Y:S02]  /*12520*/  @!P0 SYNCS.PHASECHK.TRANS64 P0, [R3+URZ+0x34840], R2 ;  /* 0x03484002030085a7 */ /* 0x000ee4000800007f */
[----:B---3--:R-:W-:Y:S05]  /*12530*/  @!P0 BRA `(.L_x_6959) ;  /* 0xfffffffc00f08947 */ /* 0x008fea000383ffff */
[----:B------:R-:W-:Y:S05]  /*12540*/  BRA `(.L_x_7025) ;  /* 0xffffffdc008c7947 */ /* 0x000fea000383ffff */
.L_x_6966:
[----:B0-----:R0:W1:Y:S02]  /*12550*/  SYNCS.PHASECHK.TRANS64.TRYWAIT P0, [R2+URZ+0x34860], R5 ;  /* 0x03486005020075a7 */ /* 0x001064000800017f */
[----:B-1----:R-:W-:Y:S05]  /*12560*/  @!P0 NANOSLEEP.SYNCS 0x989680 ;  /* 0x009896800000895d */ /* 0x002fea0003900000 */
[----:B------:R-:W1:Y:S02]  /*12570*/  @!P0 SYNCS.PHASECHK.TRANS64 P0, [R2+URZ+0x34860], R5 ;  /* 0x03486005020085a7 */ /* 0x000e64000800007f */
[----:B-1----:R-:W-:Y:S05]  /*12580*/  @!P0 BRA `(.L_x_6966) ;  /* 0xfffffffc00f08947 */ /* 0x002fea000383ffff */
[----:B------:R-:W-:Y:S05]  /*12590*/  BRA `(.L_x_7026) ;  /* 0xffffffe000847947 */ /* 0x000fea000383ffff */
.L_x_6976:
[----:B0-----:R0:W3:Y:S02]  /*125a0*/  SYNCS.PHASECHK.TRANS64.TRYWAIT P0, [R0+URZ+0x34860], R3 ;  /* 0x03486003000075a7 */ /* 0x0010e4000800017f */
[----:B---3--:R-:W-:Y:S05]  /*125b0*/  @!P0 NANOSLEEP.SYNCS 0x989680 ;  /* 0x009896800000895d */ /* 0x008fea0003900000 */
[----:B------:R-:W3:Y:S02]  /*125c0*/  @!P0 SYNCS.PHASECHK.TRANS64 P0, [R0+URZ+0x34860], R3 ;  /* 0x03486003000085a7 */ /* 0x000ee4000800007f */
[----:B---3--:R-:W-:Y:S05]  /*125d0*/  @!P0 BRA `(.L_x_6976) ;  /* 0xfffffffc00f08947 */ /* 0x008fea000383ffff */
[----:B------:R-:W-:Y:S05]  /*125e0*/  BRA `(.L_x_7027) ;  /* 0xffffffe400987947 */ /* 0x000fea000383ffff */
.L_x_6984:
[----:B0-----:R0:W1:Y:S02]  /*125f0*/  SYNCS.PHASECHK.TRANS64.TRYWAIT P0, [R0+URZ+0x34820], R3 ;  /* 0x03482003000075a7 */ /* 0x001064000800017f */
[----:B-1----:R-:W-:Y:S05]  /*12600*/  @!P0 NANOSLEEP.SYNCS 0x989680 ;  /* 0x009896800000895d */ /* 0x002fea0003900000 */
[----:B------:R-:W1:Y:S02]  /*12610*/  @!P0 SYNCS.PHASECHK.TRANS64 P0, [R0+URZ+0x34820], R3 ;  /* 0x03482003000085a7 */ /* 0x000e64000800007f */
[----:B-1----:R-:W-:Y:S05]  /*12620*/  @!P0 BRA `(.L_x_6984) ;  /* 0xfffffffc00f08947 */ /* 0x002fea000383ffff */
[----:B------:R-:W-:Y:S05]  /*12630*/  BRA `(.L_x_7028) ;  /* 0xffffffe800dc7947 */ /* 0x000fea000383ffff */
.L_x_6985:
        /* <DEDUP_REMOVED lines=11> */
.L_x_7030:
[----:B------:R-:W-:Y:S05]  /*126f0*/  BSYNC B0 ;  /* 0x0000000000007941 */ /* 0x000fea0003800000 */
.L_x_7029:
[----:B------:R-:W-:Y:S05]  /*12700*/  BRA `(.L_x_7031) ;  /* 0xffffffe800c47947 */ /* 0x000fea000383ffff */
.L_x_6988:
[----:B------:R-:W-:Y:S01]  /*12710*/  BSSY B1, `(.L_x_7032) ;  /* 0x0000006000017945 */ /* 0x000fe20003800000 */
[----:B------:R-:W-:-:S07]  /*12720*/  IMAD.MOV.U32 R15, RZ, RZ, -0x1 ;  /* 0xffffffffff0f7424 */ /* 0x000fce00078e00ff */
[----:B012---:R-:W-:Y:S05]  /*12730*/  WARPSYNC.COLLECTIVE R15, `(.L_x_7033) ;  /* 0x000000000f0c7348 */ /* 0x007fea0003c00000 */
[----:B------:R-:W-:Y:S02]  /*12740*/  ELECT P6, UR62, PT ;  /* 0x00000000003e782f */ /* 0x000fe400038c0000 */
[----:B------:R-:W-:Y:S01]  /*12750*/  MOV R14, UR62 ;  /* 0x0000003e000e7c02 */ /* 0x000fe20008000f00 */
[----:B012---:R-:W-:Y:S10]  /*12760*/  ENDCOLLECTIVE ;  /* 0x000000000000791b */ /* 0x007ff40003800000 */
.L_x_7033:
[----:B------:R-:W-:Y:S05]  /*12770*/  BSYNC B1 ;  /* 0x0000000000017941 */ /* 0x000fea0003800000 */
.L_x_7032:
[----:B------:R-:W-:Y:S05]  /*12780*/  BRA `(.L_x_7034) ;  /* 0xffffffe800bc7947 */ /* 0x000fea000383ffff */
.L_x_6990:
[----:B0-----:R0:W1:Y:S02]  /*12790*/  SYNCS.PHASECHK.TRANS64.TRYWAIT P0, [R6+URZ], R5 ;  /* 0x00000005060075a7 */ /* 0x001064000800017f */
[----:B-1----:R-:W-:Y:S05]  /*127a0*/  @!P0 NANOSLEEP.SYNCS 0x989680 ;  /* 0x009896800000895d */ /* 0x002fea0003900000 */
[----:B------:R-:W1:Y:S02]  /*127b0*/  @!P0 SYNCS.PHASECHK.TRANS64 P0, [R6+URZ], R5 ;  /* 0x00000005060085a7 */ /* 0x000e64000800007f */
[----:B-1----:R-:W-:Y:S05]  /*127c0*/  @!P0 BRA `(.L_x_6990) ;  /* 0xfffffffc00f08947 */ /* 0x002fea000383ffff */
[----:B------:R-:W-:Y:S05]  /*127d0*/  BRA `(.L_x_7035) ;  /* 0xffffffe800f47947 */ /* 0x000fea000383ffff */
.L_x_6991:
[----:B-1----:R1:W3:Y:S02]  /*127e0*/  SYNCS.PHASECHK.TRANS64.TRYWAIT P0, [R7+URZ], R2 ;  /* 0x00000002070075a7 */ /* 0x0022e4000800017f */
[----:B---3--:R-:W-:Y:S05]  /*127f0*/  @!P0 NANOSLEEP.SYNCS 0x989680 ;  /* 0x009896800000895d */ /* 0x008fea0003900000 */
[----:B------:R-:W3:Y:S02]  /*12800*/  @!P0 SYNCS.PHASECHK.TRANS64 P0, [R7+URZ], R2 ;  /* 0x00000002070085a7 */ /* 0x000ee4000800007f */
[----:B---3--:R-:W-:Y:S05]  /*12810*/  @!P0 BRA `(.L_x_6991) ;  /* 0xfffffffc00f08947 */ /* 0x008fea000383ffff */
[----:B------:R-:W-:Y:S05]  /*12820*/  BRA `(.L_x_7036) ;  /* 0xffffffe800e87947 */ /* 0x000fea000383ffff */
.L_x_6993:
[----:B---3--:R3:W4:Y:S02]  /*12830*/  SYNCS.PHASECHK.TRANS64.TRYWAIT P0, [R4+URZ], R5 ;  /* 0x00000005040075a7 */ /* 0x008724000800017f */
[----:B----4-:R-:W-:Y:S05]  /*12840*/  @!P0 NANOSLEEP.SYNCS 0x989680 ;  /* 0x009896800000895d */ /* 0x010fea0003900000 */
[----:B------:R-:W4:Y:S02]  /*12850*/  @!P0 SYNCS.PHASECHK.TRANS64 P0, [R4+URZ], R5 ;  /* 0x00000005040085a7 */ /* 0x000f24000800007f */
[----:B----4-:R-:W-:Y:S05]  /*12860*/  @!P0 BRA `(.L_x_6993) ;  /* 0xfffffffc00f08947 */ /* 0x010fea000383ffff */
[----:B------:R-:W-:Y:S05]  /*12870*/  BRA `(.L_x_7037) ;  /* 0xffffffe800ec7947 */ /* 0x000fea000383ffff */
.L_x_7038:
        /* <DEDUP_REMOVED lines=16> */
.L_x_15314:


//--------------------- .text._ZN7cutlass13device_kernelIN5flash11enable_sm90INS1_16FlashAttnFwdSm90INS1_25CollectiveMainloopFwdSm90ILi2EN4cute5tupleIJNS5_1CILi1EEES8_S8_EEENS6_IJNS7_ILi128EEENS7_ILi176EEESA_EEELi128ENS_10bfloat16_tEfNS_4arch4Sm90ELb0ELb0ELb0ELb1ELb0ELb0ELb0ELb1ELb1ELb1ELb0ELb0EEENS1_21CollectiveEpilogueFwdINS6_IJSA_SA_SB_EEES9_SD_SF_Li256ELb1ELb1ELb0ELb0EEENS1_36VarlenDynamicPersistentTileSchedulerILi128ELi176ELi256ELi128ELb0ELb1ELb1ELb0ELb1ELb1EEEEEEEEEvNT_6ParamsE --------------------------
	.section	.text._ZN7cutlass13device_kernelIN5flash11enable_sm90INS1_16FlashAttnFwdSm90INS1_25CollectiveMainloopFwdSm90ILi2EN4cute5tupleIJNS5_1CILi1EEES8_S8_EEENS6_IJNS7_ILi128EEENS7_ILi176EEESA_EEELi128ENS_10bfloat16_tEfNS_4arch4Sm90ELb0ELb0ELb0ELb1ELb0ELb0ELb0ELb1ELb1ELb1ELb0ELb0EEENS1_21CollectiveEpilogueFwdINS6_IJSA_SA_SB_EEES9_SD_SF_Li256ELb1ELb1ELb0ELb0EEENS1_36VarlenDynamicPersistentTileSchedulerILi128ELi176ELi256ELi128ELb0ELb1ELb1ELb0ELb1ELb1EEEEEEEEEvNT_6ParamsE,"ax",@progbits
	.align	128
.text._ZN7cutlass13device_kernelIN5flash11enable_sm90INS1_16FlashAttnFwdSm90INS1_25CollectiveMainloopFwdSm90ILi2EN4cute5tupleIJNS5_1CILi1EEES8_S8_EEENS6_IJNS7_ILi128EEENS7_ILi176EEESA_EEELi128ENS_10bfloat16_tEfNS_4arch4Sm90ELb0ELb0ELb0ELb1ELb0ELb0ELb0ELb1ELb1ELb1ELb0ELb0EEENS1_21CollectiveEpilogueFwdINS6_IJSA_SA_SB_EEES9_SD_SF_Li256ELb1ELb1ELb0ELb0EEENS1_36VarlenDynamicPersistentTileSchedulerILi128ELi176ELi256ELi128ELb0ELb1ELb1ELb0ELb1ELb1EEEEEEEEEvNT_6ParamsE:
        .type           _ZN7cutlass13device_kernelIN5flash11enable_sm90INS1_16FlashAttnFwdSm90INS1_25CollectiveMainloopFwdSm90ILi2EN4cute5tupleIJNS5_1CILi1EEES8_S8_EEENS6_IJNS7_ILi128EEENS7_ILi176EEESA_EEELi128ENS_10bfloat16_tEfNS_4arch4Sm90ELb0ELb0ELb0ELb1ELb0ELb0ELb0ELb1ELb1ELb1ELb0ELb0EEENS1_21CollectiveEpilogueFwdINS6_IJSA_SA_SB_EEES9_SD_SF_Li256ELb1ELb1ELb0ELb0EEENS1_36VarlenDynamicPersistentTileSchedulerILi128ELi176ELi256ELi128ELb0ELb1ELb1ELb0ELb1ELb1EEEEEEEEEvNT_6ParamsE,@function
        .size           _ZN7cutlass13device_kernelIN5flash11enable_sm90INS1_16FlashAttnFwdSm90INS1_25CollectiveMainloopFwdSm90ILi2EN4cute5tupleIJNS5_1CILi1EEES8_S8_EEENS6_IJNS7_ILi128EEENS7_ILi176EEESA_EEELi128ENS_10bfloat16_tEfNS_4arch4Sm90ELb0ELb0ELb0ELb1ELb0ELb0ELb0ELb1ELb1ELb1ELb0ELb0EEENS1_21CollectiveEpilogueFwdINS6_IJSA_SA_SB_EEES9_SD_SF_Li256ELb1ELb1ELb0ELb0EEENS1_36VarlenDynamicPersistentTileSchedulerILi128ELi176ELi256ELi128ELb0ELb1ELb1ELb0ELb1ELb1EEEEEEEEEvNT_6ParamsE,(.L_x_15315 - _ZN7cutlass13device_kernelIN5flash11enable_sm90INS1_16FlashAttnFwdSm90INS1_25CollectiveMainloopFwdSm90ILi2EN4cute5tupleIJNS5_1CILi1EEES8_S8_EEENS6_IJNS7_ILi128EEENS7_ILi176EEESA_EEELi128ENS_10bfloat16_tEfNS_4arch4Sm90ELb0ELb0ELb0ELb1ELb0ELb0ELb0ELb1ELb1ELb1ELb0ELb0EEENS1_21CollectiveEpilogueFwdINS6_IJSA_SA_SB_EEES9_SD_SF_Li256ELb1ELb1ELb0ELb0EEENS1_36VarlenDynamicPersistentTileSchedulerILi128ELi176ELi256ELi128ELb0ELb1ELb1ELb0ELb1ELb1EEEEEEEEEvNT_6ParamsE)
        .other          _ZN7cutlass13device_kernelIN5flash11enable_sm90INS1_16FlashAttnFwdSm90INS1_25CollectiveMainloopFwdSm90ILi2EN4cute5tupleIJNS5_1CILi1EEES8_S8_EEENS6_IJNS7_ILi128EEENS7_ILi176EEESA_EEELi128ENS_10bfloat16_tEfNS_4arch4Sm90ELb0ELb0ELb0ELb1ELb0ELb0ELb0ELb1ELb1ELb1ELb0ELb0EEENS1_21CollectiveEpilogueFwdINS6_IJSA_SA_SB_EEES9_SD_SF_Li256ELb1ELb1ELb0ELb0EEENS1_36VarlenDynamicPersistentTileSchedulerILi128ELi176ELi256ELi128ELb0ELb1ELb1ELb0ELb1ELb1EEEEEEEEEvNT_6ParamsE,@"STO_CUDA_ENTRY STV_DEFAULT"
_ZN7cutlass13device_kernelIN5flash11enable_sm90INS1_16FlashAttnFwdSm90INS1_25CollectiveMainloopFwdSm90ILi2EN4cute5tupleIJNS5_1CILi1EEES8_S8_EEENS6_IJNS7_ILi128EEENS7_ILi176EEESA_EEELi128ENS_10bfloat16_tEfNS_4arch4Sm90ELb0ELb0ELb0ELb1ELb0ELb0ELb0ELb1ELb1ELb1ELb0ELb0EEENS1_21CollectiveEpilogueFwdINS6_IJSA_SA_SB_EEES9_SD_SF_Li256ELb1ELb1ELb0ELb0EEENS1_36VarlenDynamicPersistentTileSchedulerILi128ELi176ELi256ELi128ELb0ELb1ELb1ELb0ELb1ELb1EEEEEEEEEvNT_6ParamsE:
        /* <DEDUP_REMOVED lines=17> */
.L_x_7040:
[----:B------:R-:W-:Y:S05]  /*0110*/  BSYNC B0 ;  /* 0x0000000000007941 */ /* 0x000fea0003800000 */
.L_x_7039:
        /* <DEDUP_REMOVED lines=40> */
.L_x_7041:
        /* <DEDUP_REMOVED lines=22> */
.L_x_7042:
        /* <DEDUP_REMOVED lines=18> */
.L_x_7043:
        /* <DEDUP_REMOVED lines=22> */
.L_x_7044:
        /* <DEDUP_REMOVED lines=22> */
.L_x_7045:
[----:B--2---:R-:W-:Y:S01]  /*08e0*/  ISETP.NE.AND P0, PT, R2, RZ, PT ;  /* 0x000000ff0200720c */ /* 0x004fe20003f05270 */
[----:B------:R-:W-:Y:S01]  /*08f0*/  IMAD.MOV.U32 R2, RZ, RZ, 0x1 ;  /* 0x00000001ff027424 */ /* 0x000fe200078e00ff */
[----:B------:R-:W-:Y:S01]  /*0900*/  NOP ;  /* 0x0000000000007918 */ /* 0x000fe20000000000 */
[----:B------:R-:W-:-:S03]  /*0910*/  ULDC.64 UR60, c[0x0][0x208] ;  /* 0x00008200003c7ab9 */ /* 0x000fc60000000a00 */
[----:B------:R-:W-:-:S05]  /*0920*/  SEL R2, R2, 0x2, !P0 ;  /* 0x0000000202027807 */ /* 0x000fca0004000000 */
[----:B------:R2:W-:Y:S01]  /*0930*/  STL [R1+0x58], R2 ;  /* 0x0000580201007387 */ /* 0x0005e20000100800 */
[----:B01-34-:R-:W-:Y:S06]  /*0940*/  BAR.SYNC.DEFER_BLOCKING 0x0 ;  /* 0x0000000000007b1d */ /* 0x01bfec0000010000 */
[----:B------:R-:W-:Y:S05]  /*0950*/  @!P0 BRA `(.L_x_7046) ;  /* 0x000000d000fc8947 */ /* 0x000fea0003800000 */
.L_x_7047:
[----:B------:R-:W-:-:S08]  /*0960*/  NOP ;  /* 0x0000000000007918 */ /* 0x000fd00000000000 */
[----:B------:R-:W0:Y:S02]  /*0970*/  USETMAXREG.TRY_ALLOC.CTAPOOL UP0, 0xf0 ;  /* 0x000000f0000079c8 */ /* 0x000e240008000600 */
[----:B0-----:R-:W-:-:S13]  /*0980*/  PLOP3.LUT P0, PT, PT, PT, UP0, 0x80, 0x0 ;  /* 0x000000000000781c */ /* 0x001fda0003f0f008 */
[----:B------:R-:W-:Y:S05]  /*0990*/  @!P0 BRA `(.L_x_7047) ;  /* 0xfffffffc00f08947 */ /* 0x000fea000383ffff */
[----:B--2---:R-:W0:Y:S01]  /*09a0*/  S2R R2, SR_TID.X ;  /* 0x0000000000027919 */ /* 0x004e220000002100 */
[----:B------:R-:W1:Y:S01]  /*09b0*/  S2UR UR5, SR_CgaCtaId ;  /* 0x00000000000579c3 */ /* 0x000e620000008800 */
[----:B------:R-:W-:-:S07]  /*09c0*/  UMOV UR4, 0x400 ;  /* 0x0000040000047882 */ /* 0x000fce0000000000 */
[----:B------:R-:W-:Y:S06]  /*09d0*/  BAR.ARV 0x8, 0x180 ;  /* 0x0206000000007b1d */ /* 0x000fec0000002000 */
[----:B-1----:R-:W-:Y:S01]  /*09e0*/  ULEA UR4, UR5, UR4, 0x18 ;  /* 0x0000000405047291 */ /* 0x002fe2000f8ec03f */
[----:B0-----:R-:W-:-:S04]  /*09f0*/  LOP3.LUT R0, R2, 0xffffff80, RZ, 0xc0, !PT ;  /* 0xffffff8002007812 */ /* 0x001fc800078ec0ff */
[----:B------:R-:W-:-:S13]  /*0a00*/  ISETP.NE.AND P0, PT, R0, 0x80, PT ;  /* 0x000000800000780c */ /* 0x000fda0003f05270 */
[----:B------:R-:W-:Y:S08]  /*0a10*/  @!P0 BAR.ARV 0x9, 0x100 ;  /* 0x0244000000008b1d */ /* 0x000ff00000002000 */
[----:B------:R-:W-:Y:S06]  /*0a20*/  BAR.SYNC.DEFER_BLOCKING 0x5, 0x180 ;  /* 0x0146000000007b1d */ /* 0x000fec0000010000 */
[----:B------:R-:W0:Y:S01]  /*0a30*/  LDS.128 R44, [UR4+0x348d0] ;  /* 0x0348d004ff2c7984 */ /* 0x000e220008000c00 */
[----:B------:R-:W-:Y:S01]  /*0a40*/  ULDC UR4, c[0x0][0xc3c] ;  /* 0x00030f0000047ab9 */ /* 0x000fe20000000800 */
[----:B------:R-:W-:Y:S06]  /*0a50*/  BAR.ARV 0x4, 0x180 ;  /* 0x0106000000007b1d */ /* 0x000fec0000002000 */
[----:B0-----:R-:W-:-:S13]  /*0a60*/  ISETP.GE.AND P0, PT, R47, UR4, PT ;  /* 0x000000042f007c0c */ /* 0x001fda000bf06270 */
[----:B------:R-:W-:Y:S05]  /*0a70*/  @P0 EXIT ;  /* 0x000000000000094d */ /* 0x000fea0003800000 */
[----:B------:R-:W2:Y:S01]  /*0a80*/  LDL.LU R10, [R1+0x58] ;  /* 0x00005800010a7983 */ /* 0x000ea20000300800 */
[----:B------:R-:W-:-:S05]  /*0a90*/  VIADD R234, R2, 0xffffff80 ;  /* 0xffffff8002ea7836 */ /* 0x000fca0000000000 */
[----:B------:R-:W-:-:S04]  /*0aa0*/  SHF.R.S32.HI R3, RZ, 0x1f, R234 ;  /* 0x0000001fff037819 */ /* 0x000fc800000114ea */
[CC--:B------:R-:W-:Y:S02]  /*0ab0*/  LEA.HI R0, R3.reuse, R234.reuse, RZ, 0x7 ;  /* 0x000000ea03007211 */ /* 0x0c0fe400078f38ff */
[CC--:B------:R-:W-:Y:S02]  /*0ac0*/  LEA.HI R2, R3.reuse, R234.reuse, RZ, 0x4 ;  /* 0x000000ea03027211 */ /* 0x0c0fe400078f20ff */
[----:B------:R-:W-:Y:S02]  /*0ad0*/  LOP3.LUT R5, R0, 0xffffff80, RZ, 0xc0, !PT ;  /* 0xffffff8000057812 */ /* 0x000fe400078ec0ff */
[----:B------:R-:W-:Y:S02]  /*0ae0*/  LEA.HI R4, R3, R234, RZ, 0x5 ;  /* 0x000000ea03047211 */ /* 0x000fe400078f28ff */
[----:B------:R-:W-:Y:S01]  /*0af0*/  SHF.R.S32.HI R7, RZ, 0x4, R2 ;  /* 0x00000004ff077819 */ /* 0x000fe20000011402 */
[----:B------:R-:W-:Y:S01]  /*0b00*/  IMAD.IADD R226, R234, 0x1, -R5 ;  /* 0x00000001eae27824 */ /* 0x000fe200078e0a05 */
[----:B------:R-:W-:Y:S01]  /*0b10*/  LOP3.LUT R5, R2, 0x3fffff0, RZ, 0xc0, !PT ;  /* 0x03fffff002057812 */ /* 0x000fe200078ec0ff */
[----:B------:R-:W-:Y:S01]  /*0b20*/  IMAD.SHL.U32 R4, R4, 0x20, RZ ;  /* 0x0000002004047824 */ /* 0x000fe200078e00ff */
[----:B------:R-:W-:-:S02]  /*0b30*/  LEA.HI R2, R2, R7, RZ, 0x1 ;  /* 0x0000000702027211 */ /* 0x000fc400078f08ff */
[----:B------:R-:W-:Y:S01]  /*0b40*/  SHF.R.S32.HI R9, RZ, 0x1f, R226 ;  /* 0x0000001fff097819 */ /* 0x000fe200000114e2 */
[----:B------:R-:W-:Y:S01]  /*0b50*/  IMAD.IADD R5, R234, 0x1, -R5 ;  /* 0x00000001ea057824 */ /* 0x000fe200078e0a05 */
[----:B------:R-:W-:Y:S02]  /*0b60*/  LOP3.LUT R4, R4, 0xfffffc00, RZ, 0xc0, !PT ;  /* 0xfffffc0004047812 */ /* 0x000fe400078ec0ff */
[----:B------:R-:W-:Y:S02]  /*0b70*/  LOP3.LUT R2, R2, 0x1ffffffe, RZ, 0xc0, !PT ;  /* 0x1ffffffe02027812 */ /* 0x000fe400078ec0ff */
[----:B------:R-:W-:Y:S01]  /*0b80*/  LEA.HI R6, R9, R226, RZ, 0x2 ;  /* 0x000000e209067211 */ /* 0x000fe200078f10ff */
[----:B------:R-:W-:Y:S02]  /*0b90*/  IMAD R5, R5, 0x40, R4 ;  /* 0x0000004005057824 */ /* 0x000fe400078e0204 */
[----:B------:R-:W-:Y:S01]  /*0ba0*/  IMAD.IADD R2, R7, 0x1, -R2 ;  /* 0x0000000107027824 */ /* 0x000fe200078e0a02 */
[----:B------:R-:W-:-:S02]  /*0bb0*/  LEA.HI R4, R3, R234, RZ, 0x2 ;  /* 0x000000ea03047211 */ /* 0x000fc400078f10ff */
[--C-:B------:R-:W-:Y:S01]  /*0bc0*/  SHF.R.S32.HI R8, RZ, 0x2, R6.reuse ;  /* 0x00000002ff087819 */ /* 0x100fe20000011406 */
[----:B------:R-:W-:Y:S01]  /*0bd0*/  IMAD R231, R2, 0x8, R5 ;  /* 0x0000000802e77824 */ /* 0x000fe200078e0205 */
[----:B------:R-:W-:Y:S02]  /*0be0*/  SHF.R.S32.HI R11, RZ, 0x1f, R6 ;  /* 0x0000001fff0b7819 */ /* 0x000fe40000011406 */
[----:B------:R-:W-:Y:S02]  /*0bf0*/  LOP3.LUT R5, R6, 0x7ffffffc, RZ, 0xc0, !PT ;  /* 0x7ffffffc06057812 */ /* 0x000fe400078ec0ff */
[----:B------:R-:W-:Y:S02]  /*0c00*/  LOP3.LUT R7, R4, 0xfffffffc, RZ, 0xc0, !PT ;  /* 0xfffffffc04077812 */ /* 0x000fe400078ec0ff */
[----:B------:R-:W-:Y:S02]  /*0c10*/  LEA.HI R3, R3, R234, RZ, 0x3 ;  /* 0x000000ea03037211 */ /* 0x000fe400078f18ff */
[----:B------:R-:W-:-:S02]  /*0c20*/  LEA.HI R11, R11, R8, RZ, 0x3 ;  /* 0x000000080b0b7211 */ /* 0x000fc400078f18ff */
[----:B------:R-:W-:Y:S01]  /*0c30*/  SHF.R.S32.HI R227, RZ, 0x7, R0 ;  /* 0x00000007ffe37819 */ /* 0x000fe20000011400 */
[----:B------:R-:W-:Y:S01]  /*0c40*/  IMAD.IADD R229, R226, 0x1, -R5 ;  /* 0x00000001e2e57824 */ /* 0x000fe200078e0a05 */
[----:B------:R-:W-:Y:S01]  /*0c50*/  LOP3.LUT R5, R3, 0xfffffff8, RZ, 0xc0, !PT ;  /* 0xfffffff803057812 */ /* 0x000fe200078ec0ff */
[----:B------:R-:W-:Y:S01]  /*0c60*/  IMAD.IADD R7, R234, 0x1, -R7 ;  /* 0x00000001ea077824 */ /* 0x000fe200078e0a07 */
[----:B------:R-:W-:Y:S02]  /*0c70*/  LOP3.LUT R11, R11, 0xfffffff8, RZ, 0xc0, !PT ;  /* 0xfffffff80b0b7812 */ /* 0x000fe400078ec0ff */
[----:B------:R-:W-:Y:S02]  /*0c80*/  LEA.HI R9, R9, R226, RZ, 0x5 ;  /* 0x000000e209097211 */ /* 0x000fe400078f28ff */
[----:B------:R-:W-:Y:S01]  /*0c90*/  LEA.HI R0, R0, R227, RZ, 0x1 ;  /* 0x000000e300007211 */ /* 0x000fe200078f08ff */
[----:B------:R-:W-:Y:S01]  /*0ca0*/  IMAD.IADD R220, R234, 0x1, -R5 ;  /* 0x00000001eadc7824 */ /* 0x000fe200078e0a05 */
[----:B------:R-:W-:Y:S01]  /*0cb0*/  LEA.HI R2, R7, R7, RZ, 0x1 ;  /* 0x0000000707027211 */ /* 0x000fe200078f08ff */
[----:B------:R-:W-:Y:S01]  /*0cc0*/  IMAD.IADD R8, R8, 0x1, -R11 ;  /* 0x0000000108087824 */ /* 0x000fe200078e0a0b */
[----:B------:R-:W-:-:S02]  /*0cd0*/  SHF.R.S32.HI R9, RZ, 0x5, R9 ;  /* 0x00000005ff097819 */ /* 0x000fc40000011409 */
[----:B------:R-:W-:Y:S01]  /*0ce0*/  LOP3.LUT R0, R0, 0x3fffffe, RZ, 0xc0, !PT ;  /* 0x03fffffe00007812 */ /* 0x000fe200078ec0ff */
[----:B------:R-:W-:Y:S01]  /*0cf0*/  IMAD.SHL.U32 R17, R220, 0x8, RZ ;  /* 0x00000008dc117824 */ /* 0x000fe200078e00ff */
[----:B------:R-:W-:Y:S01]  /*0d00*/  LOP3.LUT R2, R2, 0x1ffffffe, RZ, 0xc0, !PT ;  /* 0x1ffffffe02027812 */ /* 0x000fe200078ec0ff */
[----:B------:R-:W-:Y:S02]  /*0d10*/  IMAD R9, R9, 0x10, R8 ;  /* 0x0000001009097824 */ /* 0x000fe400078e0208 */
[----:B------:R-:W-:Y:S02]  /*0d20*/  IMAD.IADD R0, R227, 0x1, -R0 ;  /* 0x00000001e3007824 */ /* 0x000fe400078e0a00 */
[----:B------:R-:W-:Y:S02]  /*0d30*/  VIADD R22, R17, 0x40 ;  /* 0x0000004011167836 */ /* 0x000fe40000000000 */
[----:B------:R-:W-:Y:S02]  /*0d40*/  IMAD.MOV.U32 R4, RZ, RZ, -0x2 ;  /* 0xfffffffeff047424 */ /* 0x000fe400078e00ff */
[----:B------:R-:W-:-:S02]  /*0d50*/  IMAD.IADD R7, R7, 0x1, -R2 ;  /* 0x0000000107077824 */ /* 0x000fc400078e0a02 */
[----:B------:R-:W-:Y:S01]  /*0d60*/  IMAD R228, R0, 0x40, R9 ;  /* 0x0000004000e47824 */ /* 0x000fe200078e0209 */
[----:B------:R-:W-:Y:S01]  /*0d70*/  SHF.R.S32.HI R224, RZ, 0x3, R3 ;  /* 0x00000003ffe07819 */ /* 0x000fe20000011403 */
[----:B------:R-:W-:Y:S01]  /*0d80*/  IMAD R229, R229, R4, 0xb0 ;  /* 0x000000b0e5e57424 */ /* 0x000fe200078e0204 */
[----:B------:R-:W-:Y:S01]  /*0d90*/  SHF.R.S32.HI R233, RZ, 0x1f, R17 ;  /* 0x0000001fffe97819 */ /* 0x000fe20000011411 */
[----:B------:R-:W-:Y:S01]  /*0da0*/  IMAD.MOV.U32 R225, RZ, RZ, RZ ;  /* 0x000000ffffe17224 */ /* 0x000fe200078e00ff */
[----:B------:R-:W-:Y:S01]  /*0db0*/  SHF.R.S32.HI R232, RZ, 0x1f, R22 ;  /* 0x0000001fffe87819 */ /* 0x000fe20000011416 */
[----:B------:R-:W-:Y:S02]  /*0dc0*/  IMAD.MOV.U32 R16, RZ, RZ, RZ ;  /* 0x000000ffff107224 */ /* 0x000fe400078e00ff */
[----:B------:R-:W-:Y:S02]  /*0dd0*/  IMAD.MOV.U32 R2, RZ, RZ, RZ ;  /* 0x000000ffff027224 */ /* 0x000fe400078e00ff */
[----:B------:R-:W-:Y:S01]  /*0de0*/  IMAD R230, R7, 0x8, R228 ;  /* 0x0000000807e67824 */ /* 0x000fe200078e02e4 */
[----:B--2---:R-:W-:-:S07]  /*0df0*/  LOP3.LUT R19, R10, 0x1, RZ, 0xfc, !PT ;  /* 0x000000010a137812 */ /* 0x004fce00078efcff */
.L_x_7090:
        /* <DEDUP_REMOVED lines=35> */
.L_x_7048:
[----:B-----5:R-:W-:Y:S01]  /*1030*/  IMAD.IADD R80, R80, 0x1, -R3 ;  /* 0x0000000150507824 */ /* 0x020fe200078e0a03 */
[----:B------:R-:W-:Y:S01]  /*1040*/  PLOP3.LUT P0, PT, PT, PT, PT, 0x80, 0x0 ;  /* 0x000000000000781c */ /* 0x000fe20003f0f070 */
[----:B------:R-:W-:Y:S01]  /*1050*/  IMAD.MOV.U32 R222, RZ, RZ, R45 ;  /* 0x000000ffffde7224 */ /* 0x000fe200078e002d */
[----:B------:R-:W-:Y:S01]  /*1060*/  CS2R R34, SRZ ;  /* 0x0000000000227805 */ /* 0x000fe2000001ff00 */
[C---:B------:R-:W-:Y:S01]  /*1070*/  VIADD R0, R80.reuse, 0xaf ;  /* 0x000000af50007836 */ /* 0x040fe20000000000 */
[----:B------:R-:W-:Y:S01]  /*1080*/  ISETP.GE.AND P1, PT, R80, 0x1, PT ;  /* 0x000000015000780c */ /* 0x000fe20003f26270 */
[----:B------:R-:W-:Y:S01]  /*1090*/  IMAD.MOV.U32 R221, RZ, RZ, R46 ;  /* 0x000000ffffdd7224 */ /* 0x000fe200078e002e */
[----:B------:R-:W-:Y:S01]  /*10a0*/  CS2R R36, SRZ ;  /* 0x0000000000247805 */ /* 0x000fe2000001ff00 */
[----:B------:R-:W-:Y:S01]  /*10b0*/  IMAD.HI R0, R0, 0x2e8ba2e9, RZ ;  /* 0x2e8ba2e900007827 */ /* 0x000fe200078e02ff */
[----:B------:R-:W-:Y:S02]  /*10c0*/  CS2R R38, SRZ ;  /* 0x0000000000267805 */ /* 0x000fe4000001ff00 */
[----:B------:R-:W-:-:S02]  /*10d0*/  CS2R R40, SRZ ;  /* 0x0000000000287805 */ /* 0x000fc4000001ff00 */
[----:B------:R-:W-:Y:S01]  /*10e0*/  CS2R R42, SRZ ;  /* 0x00000000002a7805 */ /* 0x000fe2000001ff00 */
[----:B------:R-:W-:Y:S01]  /*10f0*/  IMAD.MOV.U32 R87, RZ, RZ, RZ ;  /* 0x000000ffff577224 */ /* 0x000fe200078e00ff */
[----:B------:R-:W-:Y:S02]  /*1100*/  SHF.R.U32.HI R3, RZ, 0x1f, R0 ;  /* 0x0000001fff037819 */ /* 0x000fe40000011600 */
[----:B------:R-:W-:Y:S02]  /*1110*/  CS2R R48, SRZ ;  /* 0x0000000000307805 */ /* 0x000fe4000001ff00 */
[----:B------:R-:W-:Y:S02]  /*1120*/  CS2R R50, SRZ ;  /* 0x0000000000327805 */ /* 0x000fe4000001ff00 */
[----:B------:R-:W-:Y:S02]  /*1130*/  CS2R R52, SRZ ;  /* 0x0000000000347805 */ /* 0x000fe4000001ff00 */
[----:B------:R-:W-:Y:S01]  /*1140*/  LEA.HI.SX32 R120, R0, R3, 0x1b ;  /* 0x0000000300787211 */ /* 0x000fe200078fdaff */
[----:B------:R-:W-:Y:S01]  /*1150*/  IMAD.MOV.U32 R3, RZ, RZ, RZ ;  /* 0x000000ffff037224 */ /* 0x000fe200078e00ff */
        /* <DEDUP_REMOVED lines=21> */
[----:B------:R-:W-:-:S02]  /*12b0*/  CS2R R104, SRZ ;  /* 0x0000000000687805 */ /* 0x000fc4000001ff00 */
[----:B0-----:R-:W-:Y:S01]  /*12c0*/  CS2R R6, SRZ ;  /* 0x0000000000067805 */ /* 0x001fe2000001ff00 */
[----:B------:R-:W-:Y:S02]  /*12d0*/  IMAD.MOV.U32 R8, RZ, RZ, RZ ;  /* 0x000000ffff087224 */ /* 0x000fe400078e00ff */
[----:B------:R-:W-:Y:S02]  /*12e0*/  IMAD.MOV.U32 R10, RZ, RZ, RZ ;  /* 0x000000ffff0a7224 */ /* 0x000fe400078e00ff */
        /* <DEDUP_REMOVED lines=11> */
[----:B------:R-:W-:Y:S01]  /*13a0*/  IMAD.U32 R18, RZ, RZ, UR7 ;  /* 0x00000007ff127e24 */ /* 0x000fe2000f8e00ff */
[----:B------:R-:W-:Y:S01]  /*13b0*/  PLOP3.LUT P0, PT, PT, PT, UP0, 0x80, 0x0 ;  /* 0x000000000000781c */ /* 0x000fe20003f0f008 */
        /* <DEDUP_REMOVED lines=22> */
.L_x_7050:
        /* <DEDUP_REMOVED lines=12> */
.L_x_7212:
[----:B------:R-:W-:Y:S05]  /*15e0*/  BSYNC B0 ;  /* 0x0000000000007941 */ /* 0x000fea0003800000 */
.L_x_7051:
[----:B------:R-:W-:Y:S05]  /*15f0*/  @!P0 BRA `(.L_x_7053) ;  /* 0x0000000000048947 */ /* 0x000fea0003800000 */
[----:B------:R-:W-:Y:S01]  /*1600*/  BPT.TRAP 0x1 ;  /* 0x000000040000795c */ /* 0x000fe20000300000 */
.L_x_7053:
[----:B------:R-:W-:Y:S01]  /*1610*/  IMAD R12, R2, 0x8, R0 ;  /* 0x00000008020c7824 */ /* 0x000fe200078e0200 */
[----:B0-----:R-:W-:-:S04]  /*1620*/  SHF.L.U32 R3, R16, 0x1f, RZ ;  /* 0x0000001f10037819 */ /* 0x001fc800000006ff */
[----:B------:R0:W1:Y:S01]  /*1630*/  SYNCS.PHASECHK.TRANS64.TRYWAIT P2, [R12+URZ+0x34830], R3 ;  /* 0x034830030c0075a7 */ /* 0x000062000804017f */
[----:B------:R-:W-:Y:S05]  /*1640*/  @!P0 BRA `(.L_x_7054) ;  /* 0x0000000000048947 */ /* 0x000fea0003800000 */
[----:B------:R-:W-:Y:S01]  /*1650*/  BPT.TRAP 0x1 ;  /* 0x000000040000795c */ /* 0x000fe20000300000 */
.L_x_7054:
[----:B------:R-:W2:Y:S01]  /*1660*/  S2R R4, SR_TID.X ;  /* 0x0000000000047919 */ /* 0x000ea20000002100 */
[----:B------:R-:W-:Y:S01]  /*1670*/  IMAD.MOV.U32 R87, RZ, RZ, RZ ;  /* 0x000000ffff577224 */ /* 0x000fe200078e00ff */
[----:B--2---:R-:W-:Y:S01]  /*1680*/  LOP3.LUT P1, RZ, R4, 0x7f, RZ, 0xc0, !PT ;  /* 0x0000007f04ff7812 */ /* 0x004fe2000782c0ff */
[----:B-1----:R-:W-:-:S12]  /*1690*/  @P2 BRA `(.L_x_7055) ;  /* 0x0000000000082947 */ /* 0x002fd80003800000 */
[----:B------:R-:W1:Y:S02]  /*16a0*/  SYNCS.PHASECHK.TRANS64.TRYWAIT P2, [R12+URZ+0x34830], R3 ;  /* 0x034830030c0075a7 */ /* 0x000e64000804017f */
[----:B-1----:R-:W-:Y:S05]  /*16b0*/  @!P2 BRA `(.L_x_7056) ;  /* 0x000001240000a947 */ /* 0x002fea0003800000 */
.L_x_7055:
[----:B------:R-:W-:Y:S05]  /*16c0*/  WARPSYNC.ALL ;  /* 0x0000000000007948 */ /* 0x000fea0003800000 */
[----:B01----:R-:W-:Y:S01]  /*16d0*/  VIADD R3, R0, 0x1e400 ;  /* 0x0001e40000037836 */ /* 0x003fe20000000000 */
        /* <DEDUP_REMOVED lines=11> */
[----:B------:R-:W-:Y:S01]  /*1790*/  UMOV UR12, UR40 ;  /* 0x00000028000c7c82 */ /* 0x000fe20008000000 */
[----:B------:R-:W-:Y:S01]  /*17a0*/  LOP3.LUT R3, R3, 0x10000, RZ, 0xfc, !PT ;  /* 0x0001000003037812 */ /* 0x000fe200078efcff */
[----:B------:R-:W-:Y:S01]  /*17b0*/  IMAD.U32 R8, RZ, RZ, UR4 ;  /* 0x00000004ff087e24 */ /* 0x000fe2000f8e00ff */
[----:B------:R-:W-:Y:S01]  /*17c0*/  UMOV UR8, UR40 ;  /* 0x0000002800087c82 */ /* 0x000fe20008000000 */
[----:B------:R-:W-:Y:S01]  /*17d0*/  IMAD.U32 R9, RZ, RZ, UR5 ;  /* 0x00000005ff097e24 */ /* 0x000fe2000f8e00ff */
[----:B------:R-:W-:Y:S01]  /*17e0*/  UMOV UR9, UR41 ;  /* 0x0000002900097c82 */ /* 0x000fe20008000000 */
[----:B------:R-:W-:Y:S01]  /*17f0*/  IMAD R4, R2, 0xb00, R3 ;  /* 0x00000b0002047824 */ /* 0x000fe200078e0203 */
[----:B------:R-:W-:Y:S01]  /*1800*/  UMOV UR11, 0x40000040 ;  /* 0x40000040000b7882 */ /* 0x000fe20000000000 */
[----:B------:R-:W-:Y:S01]  /*1810*/  UMOV UR36, UR40 ;  /* 0x0000002800247c82 */ /* 0x000fe20008000000 */
[----:B------:R-:W-:Y:S01]  /*1820*/  UMOV UR37, UR41 ;  /* 0x0000002900257c82 */ /* 0x000fe20008000000 */
[----:B------:R-:W-:Y:S01]  /*1830*/  UMOV UR39, 0x40000040 ;  /* 0x4000004000277882 */ /* 0x000fe20000000000 */
[----:B------:R-:W-:Y:S01]  /*1840*/  R2UR UR24, R4 ;  /* 0x00000000041872ca */ /* 0x000fe200000e0000 */
[----:B------:R-:W-:Y:S01]  /*1850*/  UMOV UR32, UR40 ;  /* 0x0000002800207c82 */ /* 0x000fe20008000000 */
[----:B------:R-:W-:Y:S01]  /*1860*/  UMOV UR33, UR41 ;  /* 0x0000002900217c82 */ /* 0x000fe20008000000 */
[----:B------:R-:W-:Y:S01]  /*1870*/  UMOV UR35, 0x40000040 ;  /* 0x4000004000237882 */ /* 0x000fe20000000000 */
        /* <DEDUP_REMOVED lines=10> */
[----:B------:R-:W-:Y:S01]  /*1920*/  UIADD3 UR14, UR24, 0x80, URZ ;  /* 0x00000080180e7890 */ /* 0x000fe2000fffe03f */
[----:B------:R-:W-:Y:S01]  /*1930*/  HGMMA.64x16x16.F32.BF16 R112, gdesc[UR4], RZ, !UPT, gsb0 ;  /* 0x00200000047079f0 */ /* 0x000fe2000c0018ff */
[----:B------:R-:W-:Y:S01]  /*1940*/  UIADD3 UR6, UR24, 0x100, URZ ;  /* 0x0000010018067890 */ /* 0x000fe2000fffe03f */
[----:B------:R-:W-:Y:S01]  /*1950*/  IMAD.IADD R13, R229, 0x1, R80 ;  /* 0x00000001e50d7824 */ /* 0x000fe200078e0250 */
[----:B------:R-:W-:Y:S01]  /*1960*/  UMOV UR4, UR40 ;  /* 0x0000002800047c82 */ /* 0x000fe20008000000 */
[----:B------:R-:W-:Y:S01]  /*1970*/  UMOV UR5, UR41 ;  /* 0x0000002900057c82 */ /* 0x000fe20008000000 */
[----:B------:R-:W-:Y:S01]  /*1980*/  UMOV UR7, 0x40000040 ;  /* 0x4000004000077882 */ /* 0x000fe20000000000 */
[----:B------:R-:W-:Y:S01]  /*1990*/  UIADD3 UR10, UR24, 0x180, URZ ;  /* 0x00000180180a7890 */ /* 0x000fe2000fffe03f */
[----:B------:R-:W-:Y:S01]  /*19a0*/  IMAD R13, R120, -0xb0, R13 ;  /* 0xffffff50780d7824 */ /* 0x000fe200078e020d */
[----:B------:R-:W-:Y:S01]  /*19b0*/  UIADD3 UR38, UR24, 0x200, URZ ;  /* 0x0000020018267890 */ /* 0x000fe2000fffe03f */
[----:B------:R-:W-:Y:S01]  /*19c0*/  P2R R21, PR, RZ, 0x2 ;  /* 0x00000002ff157803 */ /* 0x000fe20000000000 */
[----:B------:R-:W-:Y:S01]  /*19d0*/  UIADD3 UR34, UR24, 0x280, URZ ;  /* 0x0000028018227890 */ /* 0x000fe2000fffe03f */
[----:B------:R-:W-:Y:S01]  /*19e0*/  P2R R15, PR, RZ, 0x1 ;  /* 0x00000001ff0f7803 */ /* 0x000fe20000000000 */
        /* <DEDUP_REMOVED lines=10> */
[----:B------:R-:W-:Y:S01]  /*1a90*/  UMOV UR43, 0x40000040 ;  /* 0x40000040002b7882 */ /* 0x000fe20000000000 */
[----:B------:R-:W-:Y:S01]  /*1aa0*/  UIADD3 UR46, UR24, 0xa02, URZ ;  /* 0x00000a02182e7890 */ /* 0x000fe2000fffe03f */
[C---:B------:R-:W-:Y:S01]  /*1ab0*/  ISETP.GT.AND P1, PT, R13.reuse, 0x89, PT ;  /* 0x000000890d00780c */ /* 0x040fe20003f24270 */
[----:B------:R-:W-:Y:S01]  /*1ac0*/  UMOV UR47, 0x40000040 ;  /* 0x40000040002f7882 */ /* 0x000fe20000000000 */
[----:B------:R-:W-:Y:S01]  /*1ad0*/  UIADD3 UR50, UR24, 0x684, URZ ;  /* 0x0000068418327890 */ /* 0x000fe2000fffe03f */
[----:B------:R-:W-:Y:S01]  /*1ae0*/  ISETP.GT.AND P0, PT, R13, 0x90, PT ;  /* 0x000000900d00780c */ /* 0x000fe20003f04270 */
[----:B------:R-:W-:Y:S01]  /*1af0*/  UMOV UR51, 0x40000040 ;  /* 0x4000004000337882 */ /* 0x000fe20000000000 */
        /* <DEDUP_REMOVED lines=699> */
[----:B------:R-:W-:Y:S02]  /*46b0*/  ISETP.GT.AND P5, PT, R13, 0xa8, PT ;  /* 0x000000a80d00780c */ /* 0x000fe40003fa4270 */
[----:B------:R-:W-:Y:S01]  /*46c0*/  P2R R45, PR, RZ, 0x2 ;  /* 0x00000002ff2d7803 */ /* 0x000fe20000000000 */
        /* <DEDUP_REMOVED lines=12> */
[C---:B------:R-:W-:Y:S02]  /*4790*/  ISETP.GT.AND P3, PT, R13.reuse, 0xa0, PT ;  /* 0x000000a00d00780c */ /* 0x040fe40003f64270 */
[----:B------:R-:W-:Y:S02]  /*47a0*/  FMNMX.FTZ R11, R194, R11, !PT ;  /* 0x0000000bc20b7209 */ /* 0x000fe40007810000 */
[----:B------:R-:W-:Y:S02]  /*47b0*/  P2R R33, PR, RZ, 0x4 ;  /* 0x00000004ff217803 */ /* 0x000fe40000000000 */
[----:B------:R-:W-:-:S02]  /*47c0*/  ISETP.GT.AND P1, PT, R13, 0x90, PT ;  /* 0x000000900d00780c */ /* 0x000fc40003f24270 */
[----:B------:R-:W-:Y:S02]  /*47d0*/  P2R R43, PR, RZ, 0x1 ;  /* 0x00000001ff2b7803 */ /* 0x000fe40000000000 */
[----:B------:R-:W-:Y:S02]  /*47e0*/  FSEL R34, R34, -INF , P1 ;  /* 0xff80000022227808 */ /* 0x000fe40000800000 */
[----:B------:R-:W-:Y:S02]  /*47f0*/  ISETP.NE.AND P1, PT, R45, RZ, PT ;  /* 0x000000ff2d00720c */ /* 0x000fe40003f25270 */
[----:B------:R-:W-:Y:S01]  /*4800*/  ISETP.GT.AND P0, PT, R13, 0x89, PT ;  /* 0x000000890d00780c */ /* 0x000fe20003f04270 */
[----:B------:R-:W-:Y:S02]  /*4810*/  WARPGROUP.DEPBAR.LE gsb0, 0x0 ;  /* 0x00008000000079c5 */ /* 0x000fe40000010000 */
[----:B------:R-:W-:Y:S02]  /*4820*/  FSEL R196, R24, -INF , P3 ;  /* 0xff80000018c47808 */ /* 0x000fe40001800000 */
[----:B------:R-:W-:-:S02]  /*4830*/  FSEL R200, R25, -INF , P4 ;  /* 0xff80000019c87808 */ /* 0x000fc40002000000 */
[----:B------:R-:W-:Y:S02]  /*4840*/  FMNMX.FTZ R11, R196, R11, !PT ;  /* 0x0000000bc40b7209 */ /* 0x000fe40007810000 */
[----:B------:R-:W-:Y:S02]  /*4850*/  FSEL R198, R28, -INF , P5 ;  /* 0xff8000001cc67808 */ /* 0x000fe40002800000 */
[----:B------:R-:W-:Y:S02]  /*4860*/  FMNMX.FTZ R11, R200, R11, !PT ;  /* 0x0000000bc80b7209 */ /* 0x000fe40007810000 */
[----:B------:R-:W-:Y:S02]  /*4870*/  FSEL R202, R29, -INF , P6 ;  /* 0xff8000001dca7808 */ /* 0x000fe40003000000 */
[----:B------:R-:W-:Y:S02]  /*4880*/  FMNMX.FTZ R11, R198, R11, !PT ;  /* 0x0000000bc60b7209 */ /* 0x000fe40007810000 */
[----:B------:R-:W-:-:S02]  /*4890*/  FSEL R28, R35, -INF , P1 ;  /* 0xff800000231c7808 */ /* 0x000fc40000800000 */
[----:B------:R-:W-:Y:S01]  /*48a0*/  FMNMX.FTZ R25, R202, R11, !PT ;  /* 0x0000000bca197209 */ /* 0x000fe20007810000 */
[----:B------:R-:W-:Y:S01]  /*48b0*/  IMAD.U32 R11, RZ, RZ, UR6 ;  /* 0x00000006ff0b7e24 */ /* 0x000fe2000f8e00ff */
[----:B------:R-:W-:Y:S02]  /*48c0*/  FSEL R24, R47, -INF , P0 ;  /* 0xff8000002f187808 */ /* 0x000fe40000000000 */
[----:B------:R-:W-:Y:S01]  /*48d0*/  ISETP.NE.AND P0, PT, R43, RZ, PT ;  /* 0x000000ff2b00720c */ /* 0x000fe20003f05270 */
[----:B------:R-:W0:Y:S01]  /*48e0*/  SHFL.BFLY PT, R10, R25, 0x2, 0x1f ;  /* 0x0c401f00190a7f89 */ /* 0x000e2200000e0000 */
[----:B------:R-:W-:Y:S02]  /*48f0*/  FSEL R26, R26, -INF , P3 ;  /* 0xff8000001a1a7808 */ /* 0x000fe40001800000 */
[----:B------:R-:W-:Y:S02]  /*4900*/  FSEL R38, R38, -INF , P0 ;  /* 0xff80000026267808 */ /* 0x000fe40000000000 */
[----:B------:R-:W-:-:S02]  /*4910*/  FSEL R30, R30, -INF , P5 ;  /* 0xff8000001e1e7808 */ /* 0x000fc40002800000 */
[----:B------:R-:W-:Y:S02]  /*4920*/  ISETP.NE.AND P0, PT, R15, RZ, PT ;  /* 0x000000ff0f00720c */ /* 0x000fe40003f05270 */
[----:B------:R-:W-:-:S13]  /*4930*/  ISETP.NE.AND P1, PT, R21, RZ, PT ;  /* 0x000000ff1500720c */ /* 0x000fda0003f25270 */
[----:B------:R-:W-:Y:S01]  /*4940*/  @!P1 VIADD R12, R12, 0x34840 ;  /* 0x000348400c0c9836 */ /* 0x000fe20000000000 */
[----:B0-----:R-:W-:-:S05]  /*4950*/  FMNMX.FTZ R29, R25, R10, !PT ;  /* 0x0000000a191d7209 */ /* 0x001fca0007810000 */
[----:B------:R-:W0:Y:S02]  /*4960*/  SHFL.BFLY PT, R10, R29, 0x1, 0x1f ;  /* 0x0c201f001d0a7f89 */ /* 0x000e2400000e0000 */
        /* <DEDUP_REMOVED lines=28> */
[----:B------:R0:W-:Y:S01]  /*4b30*/  MUFU.EX2 R33, R100 ;  /* 0x0000006400217308 */ /* 0x0001e20000000800 */
        /* <DEDUP_REMOVED lines=9> */
[-CC-:B0-----:R-:W-:Y:S01]  /*4bd0*/  FFMA.FTZ R100, R92, R11.reuse, -R41.reuse ;  /* 0x0000000b5c647223 */ /* 0x181fe20000010829 */
        /* <DEDUP_REMOVED lines=15> */
[----:B-1----:R-:W-:Y:S01]  /*4cd0*/  FADD.FTZ R65, R176, R13 ;  /* 0x0000000db0417221 */ /* 0x002fe20000010000 */
        /* <DEDUP_REMOVED lines=11> */
[--C-:B------:R-:W-:Y:S01]  /*4d90*/  FFMA.FTZ R210, R170, R11, -R41.reuse ;  /* 0x0000000baad27223 */ /* 0x100fe20000010829 */
[----:B------:R-:W-:Y:S01]  /*4da0*/  F2FP.BF16.F32.PACK_AB R176, R13, R176 ;  /* 0x000000b00db0723e */ /* 0x000fe200000010ff */
        /* <DEDUP_REMOVED lines=39> */
[----:B------:R-:W-:Y:S02]  /*5020*/  FMNMX.FTZ R55, R126, R55, !PT ;  /* 0x000000377e377209 */ /* 0x000fe40007810000 */
[----:B0-----:R-:W-:Y:S02]  /*5030*/  F2FP.BF16.F32.PACK_AB R190, R100, R37 ;  /* 0x0000002564be723e */ /* 0x001fe400000010ff */
[----:B------:R-:W-:-:S03]  /*5040*/  FMNMX.FTZ R55, R26, R55, !PT ;  /* 0x000000371a377209 */ /* 0x000fc60007810000 */
[----:B------:R-:W-:Y:S01]  /*5050*/  MUFU.EX2 R45, R156 ;  /* 0x0000009c002d7308 */ /* 0x000fe20000000800 */
[----:B------:R-:W-:-:S04]  /*5060*/  FMNMX.FTZ R55, R60, R55, !PT ;  /* 0x000000373c377209 */ /* 0x000fc80007810000 */
[----:B------:R-:W-:-:S03]  /*5070*/  FMNMX.FTZ R55, R30, R55, !PT ;  /* 0x000000371e377209 */ /* 0x000fc60007810000 */
[----:B------:R-:W0:Y:S01]  /*5080*/  MUFU.EX2 R108, R108 ;  /* 0x0000006c006c7308 */ /* 0x000e220000000800 */
[----:B------:R-:W-:Y:S01]  /*5090*/  FMNMX.FTZ R57, R56, R55, !PT ;  /* 0x0000003738397209 */ /* 0x000fe20007810000 */
[----:B------:R-:W-:-:S04]  /*50a0*/  FFMA.FTZ R55, R174, R11, -R41 ;  /* 0x0000000bae377223 */ /* 0x000fc80000010829 */
[----:B------:R-:W1:Y:S02]  /*50b0*/  SHFL.BFLY PT, R92, R57, 0x2, 0x1f ;  /* 0x0c401f00395c7f89 */ /* 0x000e6400000e0000 */
[----:B------:R-:W-:Y:S08]  /*50c0*/  MUFU.EX2 R47, R172 ;  /* 0x000000ac002f7308 */ /* 0x000ff00000000800 */
[----:B------:R-:W2:Y:S01]  /*50d0*/  MUFU.EX2 R112, R112 ;  /* 0x0000007000707308 */ /* 0x000ea20000000800 */
[----:B0-----:R-:W-:-:S07]  /*50e0*/  F2FP.BF16.F32.PACK_AB R194, R108, R45 ;  /* 0x0000002d6cc2723e */ /* 0x001fce00000010ff */
[----:B------:R-:W-:Y:S01]  /*50f0*/  MUFU.EX2 R49, R166 ;  /* 0x000000a600317308 */ /* 0x000fe20000000800 */
[----:B-1----:R-:W-:Y:S01]  /*5100*/  FMNMX.FTZ R61, R57, R92, !PT ;  /* 0x0000005c393d7209 */ /* 0x002fe20007810000 */
[----:B------:R-:W-:-:S06]  /*5110*/  FFMA.FTZ R57, R192, R11, -R41 ;  /* 0x0000000bc0397223 */ /* 0x000fcc0000010829 */
[----:B------:R-:W0:Y:S01]  /*5120*/  MUFU.EX2 R116, R116 ;  /* 0x0000007400747308 */ /* 0x000e220000000800 */
[----:B------:R-:W-:Y:S01]  /*5130*/  FFMA.FTZ R41, R202, R11, -R41 ;  /* 0x0000000bca297223 */ /* 0x000fe20000010829 */
[----:B------:R-:W-:Y:S01]  /*5140*/  F2FP.BF16.F32.PACK_AB R192, R104, R43 ;  /* 0x0000002b68c0723e */ /* 0x000fe200000010ff */
[----:B------:R-:W1:Y:S01]  /*5150*/  SHFL.BFLY PT, R92, R61, 0x1, 0x1f ;  /* 0x0c201f003d5c7f89 */ /* 0x000e6200000e0000 */
[----:B--2---:R-:W-:-:S04]  /*5160*/  F2FP.BF16.F32.PACK_AB R196, R112, R47 ;  /* 0x0000002f70c4723e */ /* 0x004fc800000010ff */
[----:B------:R-:W-:Y:S08]  /*5170*/  MUFU.EX2 R51, R164 ;  /* 0x000000a400337308 */ /* 0x000ff00000000800 */
[----:B------:R-:W-:Y:S01]  /*5180*/  MUFU.EX2 R122, R122 ;  /* 0x0000007a007a7308 */ /* 0x000fe20000000800 */
[----:B0-----:R-:W-:-:S07]  /*5190*/  F2FP.BF16.F32.PACK_AB R198, R116, R49 ;  /* 0x0000003174c6723e */ /* 0x001fce00000010ff */
[----:B------:R-:W-:Y:S01]  /*51a0*/  MUFU.EX2 R53, R148 ;  /* 0x0000009400357308 */ /* 0x000fe20000000800 */
[----:B-1----:R-:W-:-:S04]  /*51b0*/  FMNMX.FTZ R92, R61, R92, !PT ;  /* 0x0000005c3d5c7209 */ /* 0x002fc80007810000 */
[C---:B------:R-:W-:Y:S01]  /*51c0*/  FSETP.NEU.FTZ.AND P2, PT, R92.reuse, -INF , PT ;  /* 0xff8000005c00780b */ /* 0x040fe20003f5d000 */
[-C--:B------:R-:W-:Y:S02]  /*51d0*/  FMUL.FTZ R63, R92, R11.reuse ;  /* 0x0000000b5c3f7220 */ /* 0x080fe40000410000 */
[----:B------:R-:W-:Y:S03]  /*51e0*/  MUFU.EX2 R124, R124 ;  /* 0x0000007c007c7308 */ /* 0x000fe60000000800 */
[----:B------:R-:W-:Y:S02]  /*51f0*/  FSEL R63, R63, RZ, P2 ;  /* 0x000000ff3f3f7208 */ /* 0x000fe40001000000 */
[----:B------:R-:W-:Y:S01]  /*5200*/  ISETP.GE.AND P2, PT, R80, 0xb1, PT ;  /* 0x000000b15000780c */ /* 0x000fe20003f46270 */
[----:B------:R-:W-:Y:S02]  /*5210*/  IMAD.MOV.U32 R80, RZ, RZ, R87 ;  /* 0x000000ffff507224 */ /* 0x000fe400078e0057 */
        /* <DEDUP_REMOVED lines=8> */
[-C--:B------:R-:W-:Y:S01]  /*52a0*/  FFMA.FTZ R181, R106, R11.reuse, -R63 ;  /* 0x0000000b6ab57223 */ /* 0x080fe2000001083f */
        /* <DEDUP_REMOVED lines=19> */
[-CC-:B------:R-:W-:Y:S01]  /*53e0*/  FFMA.FTZ R88, R88, R11.reuse, -R63.reuse ;  /* 0x0000000b58587223 */ /* 0x180fe2000001083f */
[-CC-:B------:R-:W-:Y:S01]  /*53f0*/  FFMA.FTZ R191, R94, R11.reuse, -R63.reuse ;  /* 0x0000000b5ebf7223 */ /* 0x180fe2000001083f */
[----:B------:R-:W-:Y:S01]  /*5400*/  FADD.FTZ R67, R29, R68 ;  /* 0x000000441d437221 */ /* 0x000fe20000010000 */
        /* <DEDUP_REMOVED lines=9> */
[----:B------:R-:W-:Y:S01]  /*54a0*/  @!P1 PRMT R40, RZ, 0x654, R12 ;  /* 0x00000654ff289816 */ /* 0x000fe2000000000c */
[----:B------:R-:W0:Y:S01]  /*54b0*/  MUFU.EX2 R181, R181 ;  /* 0x000000b500b57308 */ /* 0x000e220000000800 */
[----:B-1----:R-:W-:Y:S01]  /*54c0*/  FADD.FTZ R65, R179, R58 ;  /* 0x0000003ab3417221 */ /* 0x002fe20000010000 */
[----:B------:R-:W-:Y:S01]  /*54d0*/  FADD.FTZ R62, R188, R67 ;  /* 0x00000043bc3e7221 */ /* 0x000fe20000010000 */
[-CC-:B------:R-:W-:Y:S01]  /*54e0*/  FFMA.FTZ R195, R78, R11.reuse, -R63.reuse ;  /* 0x0000000b4ec37223 */ /* 0x180fe2000001083f */
[----:B------:R1:W-:Y:S01]  /*54f0*/  @!P1 SYNCS.ARRIVE.TRANS64.RED.A1T0 RZ, [R40+URZ], RZ ;  /* 0x000000ff28ff99a7 */ /* 0x0003e2000810043f */
[-CC-:B------:R-:W-:Y:S01]  /*5500*/  FFMA.FTZ R74, R76, R11.reuse, -R63.reuse ;  /* 0x0000000b4c4a7223 */ /* 0x180fe2000001083f */
[----:B------:R-:W-:Y:S01]  /*5510*/  FADD.FTZ R62, R35, R62 ;  /* 0x0000003e233e7221 */ /* 0x000fe20000010000 */
[-C--:B------:R-:W-:Y:S01]  /*5520*/  FFMA.FTZ R207, R54, R11.reuse, -R63 ;  /* 0x0000000b36cf7223 */ /* 0x080fe2000001083f */
[----:B------:R-:W3:Y:S01]  /*5530*/  MUFU.EX2 R20, R20 ;  /* 0x0000001400147308 */ /* 0x000ee20000000800 */
[----:B--2---:R-:W-:Y:S01]  /*5540*/  FADD.FTZ R58, R14, R65 ;  /* 0x000000410e3a7221 */ /* 0x004fe20000010000 */
[----:B------:R-:W-:Y:S01]  /*5550*/  FADD.FTZ R67, R37, R62 ;  /* 0x0000003e25437221 */ /* 0x000fe20000010000 */
[-CC-:B------:R-:W-:Y:S01]  /*5560*/  FFMA.FTZ R64, R64, R11.reuse, -R63.reuse ;  /* 0x0000000b40407223 */ /* 0x180fe2000001083f */
[-CC-:B------:R-:W-:Y:S01]  /*5570*/  FFMA.FTZ R199, R70, R11.reuse, -R63.reuse ;  /* 0x0000000b46c77223 */ /* 0x180fe2000001083f */
[-C--:B------:R-:W-:Y:S01]  /*5580*/  FFMA.FTZ R48, R48, R11.reuse, -R63 ;  /* 0x0000000b30307223 */ /* 0x080fe2000001083f */
[----:B------:R-:W-:Y:S01]  /*5590*/  FADD.FTZ R62, R100, R67 ;  /* 0x00000043643e7221 */ /* 0x000fe20000010000 */
[-CC-:B------:R-:W-:Y:S01]  /*55a0*/  FFMA.FTZ R52, R52, R11.reuse, -R63.reuse ;  /* 0x0000000b34347223 */ /* 0x180fe2000001083f */
[----:B------:R-:W2:Y:S01]  /*55b0*/  MUFU.EX2 R183, R183 ;  /* 0x000000b700b77308 */ /* 0x000ea20000000800 */
[----:B0-----:R-:W-:Y:S01]  /*55c0*/  FADD.FTZ R65, R181, R58 ;  /* 0x0000003ab5417221 */ /* 0x001fe20000010000 */
[----:B------:R-:W-:Y:S01]  /*55d0*/  FADD.FTZ R67, R43, R62 ;  /* 0x0000003e2b437221 */ /* 0x000fe20000010000 */
[-CC-:B------:R-:W-:Y:S01]  /*55e0*/  FFMA.FTZ R44, R44, R11.reuse, -R63.reuse ;  /* 0x0000000b2c2c7223 */ /* 0x180fe2000001083f */
[-CC-:B------:R-:W-:Y:S01]  /*55f0*/  FFMA.FTZ R42, R42, R11.reuse, -R63.reuse ;  /* 0x0000000b2a2a7223 */ /* 0x180fe2000001083f */
[-C--:B------:R-:W-:Y:S01]  /*5600*/  FFMA.FTZ R32, R32, R11.reuse, -R63 ;  /* 0x0000000b20207223 */ /* 0x080fe2000001083f */
[----:B------:R-:W-:Y:S01]  /*5610*/  FADD.FTZ R62, R104, R67 ;  /* 0x00000043683e7221 */ /* 0x000fe20000010000 */
[-C--:B------:R-:W-:Y:S01]  /*5620*/  FFMA.FTZ R46, R46, R11.reuse, -R63 ;  /* 0x0000000b2e2e7223 */ /* 0x080fe2000001083f */
[----:B------:R-:W0:Y:S01]  /*5630*/  MUFU.EX2 R82, R82 ;  /* 0x0000005200527308 */ /* 0x000e220000000800 */
[----:B---3--:R-:W-:Y:S01]  /*5640*/  FADD.FTZ R58, R20, R65 ;  /* 0x00000041143a7221 */ /* 0x008fe20000010000 */
[----:B------:R-:W-:Y:S01]  /*5650*/  FADD.FTZ R67, R45, R62 ;  /* 0x0000003e2d437221 */ /* 0x000fe20000010000 */
[-CC-:B------:R-:W-:Y:S01]  /*5660*/  FFMA.FTZ R24, R24, R11.reuse, -R63.reuse ;  /* 0x0000000b18187223 */ /* 0x180fe2000001083f */
[-CC-:B------:R-:W-:Y:S01]  /*5670*/  FFMA.FTZ R34, R34, R11.reuse, -R63.reuse ;  /* 0x0000000b22227223 */ /* 0x180fe2000001083f */
[-C--:B------:R-:W-:Y:S01]  /*5680*/  FFMA.FTZ R28, R28, R11.reuse, -R63 ;  /* 0x0000000b1c1c7223 */ /* 0x080fe2000001083f */
[----:B------:R-:W-:Y:S01]  /*5690*/  FADD.FTZ R62, R108, R67 ;  /* 0x000000436c3e7221 */ /* 0x000fe20000010000 */
[-CC-:B------:R-:W-:Y:S01]  /*56a0*/  FFMA.FTZ R38, R38, R11.reuse, -R63.reuse ;  /* 0x0000000b26267223 */ /* 0x180fe2000001083f */
[----:B------:R-:W3:Y:S01]  /*56b0*/  MUFU.EX2 R185, R185 ;  /* 0x000000b900b97308 */ /* 0x000ee20000000800 */
[----:B--2---:R-:W-:Y:S01]  /*56c0*/  FADD.FTZ R65, R183, R58 ;  /* 0x0000003ab7417221 */ /* 0x004fe20000010000 */
[----:B------:R-:W-:Y:S01]  /*56d0*/  FADD.FTZ R67, R47, R62 ;  /* 0x0000003e2f437221 */ /* 0x000fe20000010000 */
[-CC-:B------:R-:W-:Y:S01]  /*56e0*/  FFMA.FTZ R126, R126, R11.reuse, -R63.reuse ;  /* 0x0000000b7e7e7223 */ /* 0x180fe2000001083f */
[-CC-:B------:R-:W-:Y:S01]  /*56f0*/  FFMA.FTZ R26, R26, R11.reuse, -R63.reuse ;  /* 0x0000000b1a1a7223 */ /* 0x180fe2000001083f */
[-C--:B------:R-:W-:Y:S01]  /*5700*/  FFMA.FTZ R60, R60, R11.reuse, -R63 ;  /* 0x0000000b3c3c7223 */ /* 0x080fe2000001083f */
[----:B------:R-:W-:Y:S01]  /*5710*/  FADD.FTZ R54, R112, R67 ;  /* 0x0000004370367221 */ /* 0x000fe20000010000 */
[-C--:B------:R-:W-:Y:S01]  /*5720*/  FFMA.FTZ R30, R30, R11.reuse, -R63 ;  /* 0x0000000b1e1e7223 */ /* 0x080fe2000001083f */
[----:B------:R-:W2:Y:S01]  /*5730*/  MUFU.EX2 R84, R84 ;  /* 0x0000005400547308 */ /* 0x000ea20000000800 */
[----:B0-----:R-:W-:Y:S01]  /*5740*/  FADD.FTZ R58, R82, R65 ;  /* 0x00000041523a7221 */ /* 0x001fe20000010000 */
[----:B------:R-:W-:Y:S01]  /*5750*/  FADD.FTZ R67, R49, R54 ;  /* 0x0000003631437221 */ /* 0x000fe20000010000 */
[----:B------:R-:W-:Y:S01]  /*5760*/  FFMA.FTZ R56, R56, R11, -R63 ;  /* 0x0000000b38387223 */ /* 0x000fe2000001083f */
[----:B------:R-:W-:Y:S01]  /*5770*/  F2FP.BF16.F32.PACK_AB R178, R15, R178 ;  /* 0x000000b20fb2723e */ /* 0x000fe200000010ff */
[--C-:B------:R-:W-:Y:S01]  /*5780*/  IMAD.MOV.U32 R78, RZ, RZ, R87.reuse ;  /* 0x000000ffff4e7224 */ /* 0x100fe200078e0057 */
[----:B------:R-:W-:Y:S01]  /*5790*/  F2FP.BF16.F32.PACK_AB R179, R14, R179 ;  /* 0x000000b30eb3723e */ /* 0x000fe200000010ff */
[--C-:B------:R-:W-:Y:S01]  /*57a0*/  IMAD.MOV.U32 R76, RZ, RZ, R87.reuse ;  /* 0x000000ffff4c7224 */ /* 0x100fe200078e0057 */
[----:B------:R-:W0:Y:S01]  /*57b0*/  MUFU.EX2 R187, R187 ;  /* 0x000000bb00bb7308 */ /* 0x000e220000000800 */
[----:B---3--:R-:W-:Y:S01]  /*57c0*/  FADD.FTZ R65, R185, R58 ;  /* 0x0000003ab9417221 */ /* 0x008fe20000010000 */
[----:B------:R-:W-:Y:S01]  /*57d0*/  F2FP.BF16.F32.PACK_AB R182, R25, R182 ;  /* 0x000000b619b6723e */ /* 0x000fe200000010ff */
[--C-:B------:R-:W-:Y:S01]  /*57e0*/  IMAD.MOV.U32 R70, RZ, RZ, R87.reuse ;  /* 0x000000ffff467224 */ /* 0x100fe200078e0057 */
[----:B------:R-:W-:Y:S01]  /*57f0*/  F2FP.BF16.F32.PACK_AB R184, R29, R184 ;  /* 0x000000b81db8723e */ /* 0x000fe200000010ff */
[--C-:B------:R-:W-:Y:S01]  /*5800*/  IMAD.MOV.U32 R68, RZ, RZ, R87.reuse ;  /* 0x000000ffff447224 */ /* 0x100fe200078e0057 */
[----:B------:R-:W-:Y:S01]  /*5810*/  F2FP.BF16.F32.PACK_AB R186, R33, R186 ;  /* 0x000000ba21ba723e */ /* 0x000fe200000010ff */
[----:B------:R-:W-:Y:S01]  /*5820*/  IMAD.MOV.U32 R62, RZ, RZ, R87 ;  /* 0x000000ffff3e7224 */ /* 0x000fe200078e0057 */
[----:B------:R-:W3:Y:S01]  /*5830*/  MUFU.EX2 R86, R86 ;  /* 0x0000005600567308 */ /* 0x000ee20000000800 */
[----:B--2---:R-:W-:Y:S01]  /*5840*/  FADD.FTZ R58, R84, R65 ;  /* 0x00000041543a7221 */ /* 0x004fe20000010000 */
[----:B------:R-:W-:Y:S01]  /*5850*/  F2FP.BF16.F32.PACK_AB R188, R35, R188 ;  /* 0x000000bc23bc723e */ /* 0x000fe200000010ff */
[--C-:B------:R-:W-:Y:S01]  /*5860*/  IMAD.MOV.U32 R54, RZ, RZ, R87.reuse ;  /* 0x000000ffff367224 */ /* 0x100fe200078e0057 */
[----:B------:R-:W-:Y:S01]  /*5870*/  F2FP.BF16.F32.PACK_AB R202, R124, R53 ;  /* 0x000000357cca723e */ /* 0x000fe200000010ff */
[--C-:B------:R-:W-:Y:S01]  /*5880*/  IMAD.MOV.U32 R49, RZ, RZ, R87.reuse ;  /* 0x000000ffff317224 */ /* 0x100fe200078e0057 */
[----:B------:R-:W-:Y:S01]  /*5890*/  F2FP.BF16.F32.PACK_AB R177, R36, R177 ;  /* 0x000000b124b1723e */ /* 0x000fe200000010ff */
[--C-:B------:R-:W-:Y:S01]  /*58a0*/  IMAD.MOV.U32 R47, RZ, RZ, R87.reuse ;  /* 0x000000ffff2f7224 */ /* 0x100fe200078e0057 */
[----:B------:R-:W2:Y:S01]  /*58b0*/  MUFU.EX2 R189, R189 ;  /* 0x000000bd00bd7308 */ /* 0x000ea20000000800 */
[----:B0-----:R-:W-:Y:S01]  /*58c0*/  FADD.FTZ R65, R187, R58 ;  /* 0x0000003abb417221 */ /* 0x001fe20000010000 */
[----:B------:R-:W-:Y:S01]  /*58d0*/  F2FP.BF16.F32.PACK_AB R183, R82, R183 ;  /* 0x000000b752b7723e */ /* 0x000fe200000010ff */
[--C-:B------:R-:W-:Y:S01]  /*58e0*/  IMAD.MOV.U32 R82, RZ, RZ, R87.reuse ;  /* 0x000000ffff527224 */ /* 0x100fe200078e0057 */
[----:B------:R-:W-:Y:S01]  /*58f0*/  F2FP.BF16.F32.PACK_AB R185, R84, R185 ;  /* 0x000000b954b9723e */ /* 0x000fe200000010ff */
[--C-:B------:R-:W-:Y:S01]  /*5900*/  IMAD.MOV.U32 R84, RZ, RZ, R87.reuse ;  /* 0x000000ffff547224 */ /* 0x100fe200078e0057 */
[----:B------:R-:W-:Y:S01]  /*5910*/  F2FP.BF16.F32.PACK_AB R180, R21, R180 ;  /* 0x000000b415b4723e */ /* 0x000fe200000010ff */
[----:B------:R-:W-:Y:S01]  /*5920*/  IMAD.MOV.U32 R45, RZ, RZ, R87 ;  /* 0x000000ffff2d7224 */ /* 0x000fe200078e0057 */
[----:B------:R-:W1:Y:S01]  /*5930*/  MUFU.EX2 R88, R88 ;  /* 0x0000005800587308 */ /* 0x000e620000000800 */
[C---:B---3--:R-:W-:Y:S01]  /*5940*/  FADD.FTZ R58, R86.reuse, R65 ;  /* 0x00000041563a7221 */ /* 0x048fe20000010000 */
[----:B------:R-:W-:Y:S01]  /*5950*/  F2FP.BF16.F32.PACK_AB R187, R86, R187 ;  /* 0x000000bb56bb723e */ /* 0x000fe200000010ff */
[--C-:B------:R-:W-:Y:S01]  /*5960*/  IMAD.MOV.U32 R86, RZ, RZ, R87.reuse ;  /* 0x000000ffff567224 */ /* 0x100fe200078e0057 */
[----:B------:R-:W-:Y:S01]  /*5970*/  F2FP.BF16.F32.PACK_AB R181, R20, R181 ;  /* 0x000000b514b5723e */ /* 0x000fe200000010ff */
[----:B------:R-:W-:-:S02]  /*5980*/  IMAD.MOV.U32 R43, RZ, RZ, R87 ;  /* 0x000000ffff2b7224 */ /* 0x000fc400078e0057 */
[--C-:B------:R-:W-:Y:S01]  /*5990*/  IMAD.MOV.U32 R37, RZ, RZ, R87.reuse ;  /* 0x000000ffff257224 */ /* 0x100fe200078e0057 */
[----:B------:R-:W0:Y:S01]  /*59a0*/  MUFU.EX2 R191, R191 ;  /* 0x000000bf00bf7308 */ /* 0x000e220000000800 */
[----:B--2---:R-:W-:Y:S01]  /*59b0*/  FADD.FTZ R65, R189, R58 ;  /* 0x0000003abd417221 */ /* 0x004fe20000010000 */
[--C-:B------:R-:W-:Y:S02]  /*59c0*/  IMAD.MOV.U32 R58, RZ, RZ, R87.reuse ;  /* 0x000000ffff3a7224 */ /* 0x100fe400078e0057 */
[--C-:B------:R-:W-:Y:S02]  /*59d0*/  IMAD.MOV.U32 R36, RZ, RZ, R87.reuse ;  /* 0x000000ffff247224 */ /* 0x100fe400078e0057 */
[----:B------:R-:W-:Y:S02]  /*59e0*/  IMAD.MOV.U32 R35, RZ, RZ, R87 ;  /* 0x000000ffff237224 */ /* 0x000fe400078e0057 */
[----:B------:R-:W2:Y:S01]  /*59f0*/  MUFU.EX2 R90, R90 ;  /* 0x0000005a005a7308 */ /* 0x000ea20000000800 */
[C---:B-1----:R-:W-:Y:S01]  /*5a00*/  FADD.FTZ R40, R88.reuse, R65 ;  /* 0x0000004158287221 */ /* 0x042fe20000010000 */
[----:B------:R-:W-:Y:S01]  /*5a10*/  F2FP.BF16.F32.PACK_AB R189, R88, R189 ;  /* 0x000000bd58bd723e */ /* 0x000fe200000010ff */
[----:B------:R-:W-:-:S02]  /*5a20*/  IMAD.MOV.U32 R33, RZ, RZ, R87 ;  /* 0x000000ffff217224 */ /* 0x000fc400078e0057 */
[--C-:B------:R-:W-:Y:S02]  /*5a30*/  IMAD.MOV.U32 R29, RZ, RZ, R87.reuse ;  /* 0x000000ffff1d7224 */ /* 0x100fe400078e0057 */
[----:B------:R-:W-:Y:S01]  /*5a40*/  IMAD.MOV.U32 R25, RZ, RZ, R87 ;  /* 0x000000ffff197224 */ /* 0x000fe200078e0057 */
        /* <DEDUP_REMOVED lines=11> */
[----:B------:R0:W-:Y:S01]  /*5b00*/  MUFU.EX2 R12, R50 ;  /* 0x00000032000c7308 */ /* 0x0001e20000000800 */
[----:B--2---:R-:W-:-:S07]  /*5b10*/  FADD.FTZ R65, R195, R40 ;  /* 0x00000028c3417221 */ /* 0x004fce0000010000 */
[----:B------:R-:W2:Y:S01]  /*5b20*/  MUFU.EX2 R197, R197 ;  /* 0x000000c500c57308 */ /* 0x000ea20000000800 */
[----:B0-----:R-:W-:Y:S01]  /*5b30*/  FADD.FTZ R50, R116, R67 ;  /* 0x0000004374327221 */ /* 0x001fe20000010000 */
[C---:B-1----:R-:W-:Y:S01]  /*5b40*/  FADD.FTZ R40, R74.reuse, R65 ;  /* 0x000000414a287221 */ /* 0x042fe20000010000 */
[----:B------:R-:W-:Y:S01]  /*5b50*/  F2FP.BF16.F32.PACK_AB R195, R74, R195 ;  /* 0x000000c34ac3723e */ /* 0x000fe200000010ff */
[----:B------:R-:W-:Y:S02]  /*5b60*/  IMAD.MOV.U32 R74, RZ, RZ, R87 ;  /* 0x000000ffff4a7224 */ /* 0x000fe400078e0057 */
[----:B------:R-:W-:Y:S02]  /*5b70*/  FADD.FTZ R67, R51, R50 ;  /* 0x0000003233437221 */ /* 0x000fe40000010000 */
[----:B------:R-:W0:Y:S02]  /*5b80*/  MUFU.EX2 R64, R64 ;  /* 0x0000004000407308 */ /* 0x000e240000000800 */
[----:B------:R-:W-:-:S04]  /*5b90*/  FADD.FTZ R50, R122, R67 ;  /* 0x000000437a327221 */ /* 0x000fc80000010000 */
[----:B------:R-:W-:Y:S01]  /*5ba0*/  FADD.FTZ R67, R53, R50 ;  /* 0x0000003235437221 */ /* 0x000fe20000010000 */
[----:B------:R-:W-:Y:S01]  /*5bb0*/  IMAD.MOV.U32 R53, RZ, RZ, R87 ;  /* 0x000000ffff357224 */ /* 0x000fe200078e0057 */
[----:B------:R-:W1:Y:S02]  /*5bc0*/  MUFU.EX2 R27, R27 ;  /* 0x0000001b001b7308 */ /* 0x000e640000000800 */
[----:B------:R-:W-:Y:S01]  /*5bd0*/  FADD.FTZ R67, R124, R67 ;  /* 0x000000437c437221 */ /* 0x000fe20000010000 */
[----:B--2---:R-:W-:-:S03]  /*5be0*/  FADD.FTZ R65, R197, R40 ;  /* 0x00000028c5417221 */ /* 0x004fc60000010000 */
[----:B------:R-:W-:Y:S01]  /*5bf0*/  FADD.FTZ R50, R204, R67 ;  /* 0x00000043cc327221 */ /* 0x000fe20000010000 */
[----:B------:R-:W-:Y:S01]  /*5c00*/  IMAD.MOV.U32 R67, RZ, RZ, R87 ;  /* 0x000000ffff437224 */ /* 0x000fe200078e0057 */
        /* <DEDUP_REMOVED lines=14> */
[----:B------:R-:W-:-:S06]  /*5cf0*/  IMAD.MOV.U32 R63, RZ, RZ, R87 ;  /* 0x000000ffff3f7224 */ /* 0x000fcc00078e0057 */
[----:B------:R-:W-:Y:S01]  /*5d00*/  MUFU.EX2 R201, R201 ;  /* 0x000000c900c97308 */ /* 0x000fe20000000800 */
[----:B-1----:R-:W-:-:S07]  /*5d10*/  F2FP.BF16.F32.PACK_AB R199, R66, R199 ;  /* 0x000000c742c7723e */ /* 0x002fce00000010ff */
[----:B------:R-:W0:Y:S01]  /*5d20*/  MUFU.EX2 R208, R208 ;  /* 0x000000d000d07308 */ /* 0x000e220000000800 */
[C---:B--2---:R-:W-:Y:S01]  /*5d30*/  FADD.FTZ R15, R31.reuse, R40 ;  /* 0x000000281f0f7221 */ /* 0x044fe20000010000 */
[----:B------:R-:W-:Y:S01]  /*5d40*/  F2FP.BF16.F32.PACK_AB R206, R31, R206 ;  /* 0x000000ce1fce723e */ /* 0x000fe200000010ff */
[----:B------:R-:W-:-:S05]  /*5d50*/  IMAD.MOV.U32 R31, RZ, RZ, R87 ;  /* 0x000000ffff1f7224 */ /* 0x000fca00078e0057 */
[----:B------:R-:W-:Y:S08]  /*5d60*/  MUFU.EX2 R48, R48 ;  /* 0x0000003000307308 */ /* 0x000ff00000000800 */
[----:B------:R-:W1:Y:S01]  /*5d70*/  MUFU.EX2 R39, R39 ;  /* 0x0000002700277308 */ /* 0x000e620000000800 */
[----:B0-----:R-:W-:-:S07]  /*5d80*/  FADD.FTZ R40, R208, R15 ;  /* 0x0000000fd0287221 */ /* 0x001fce0000010000 */
[----:B------:R-:W0:Y:S08]  /*5d90*/  MUFU.EX2 R203, R203 ;  /* 0x000000cb00cb7308 */ /* 0x000e300000000800 */
[----:B------:R-:W2:Y:S01]  /*5da0*/  MUFU.EX2 R210, R210 ;  /* 0x000000d200d27308 */ /* 0x000ea20000000800 */
[C---:B-1----:R-:W-:Y:S01]  /*5db0*/  FADD.FTZ R15, R39.reuse, R40 ;  /* 0x00000028270f7221 */ /* 0x042fe20000010000 */
[----:B------:R-:W-:Y:S01]  /*5dc0*/  F2FP.BF16.F32.PACK_AB R208, R39, R208 ;  /* 0x000000d027d0723e */ /* 0x000fe200000010ff */
[----:B------:R-:W-:-:S02]  /*5dd0*/  IMAD.MOV.U32 R40, RZ, RZ, R87 ;  /* 0x000000ffff287224 */ /* 0x000fc400078e0057 */
[----:B------:R-:W-:-:S03]  /*5de0*/  IMAD.MOV.U32 R39, RZ, RZ, R87 ;  /* 0x000000ffff277224 */ /* 0x000fc600078e0057 */
[----:B------:R-:W1:Y:S08]  /*5df0*/  MUFU.EX2 R52, R52 ;  /* 0x0000003400347308 */ /* 0x000e700000000800 */
[----:B------:R3:W-:Y:S08]  /*5e00*/  MUFU.EX2 R209, R32 ;  /* 0x0000002000d17308 */ /* 0x0007f00000000800 */
[----:B------:R-:W4:Y:S01]  /*5e10*/  MUFU.EX2 R55, R55 ;  /* 0x0000003700377308 */ /* 0x000f220000000800 */
[----:B---3--:R-:W-:Y:S01]  /*5e20*/  FADD.FTZ R32, R66, R13 ;  /* 0x0000000d42207221 */ /* 0x008fe20000010000 */
[----:B------:R-:W-:-:S03]  /*5e30*/  IMAD.MOV.U32 R66, RZ, RZ, R87 ;  /* 0x000000ffff427224 */ /* 0x000fc600078e0057 */
[----:B------:R-:W-:Y:S01]  /*5e40*/  FADD.FTZ R13, R201, R32 ;  /* 0x00000020c90d7221 */ /* 0x000fe20000010000 */
[C---:B------:R-:W-:Y:S02]  /*5e50*/  F2FP.BF16.F32.PACK_AB R201, R48.reuse, R201 ;  /* 0x000000c930c9723e */ /* 0x040fe400000010ff */
[----:B------:R-:W-:Y:S01]  /*5e60*/  MUFU.EX2 R205, R205 ;  /* 0x000000cd00cd7308 */ /* 0x000fe20000000800 */
[----:B------:R-:W-:Y:S01]  /*5e70*/  FADD.FTZ R32, R48, R13 ;  /* 0x0000000d30207221 */ /* 0x000fe20000010000 */
[----:B------:R-:W-:-:S03]  /*5e80*/  IMAD.MOV.U32 R48, RZ, RZ, R87 ;  /* 0x000000ffff307224 */ /* 0x000fc600078e0057 */
[----:B0-----:R-:W-:Y:S01]  /*5e90*/  FADD.FTZ R13, R203, R32 ;  /* 0x00000020cb0d7221 */ /* 0x001fe20000010000 */
[----:B--2---:R-:W-:Y:S01]  /*5ea0*/  FADD.FTZ R32, R210, R15 ;  /* 0x0000000fd2207221 */ /* 0x004fe20000010000 */
[----:B-1----:R-:W-:Y:S01]  /*5eb0*/  F2FP.BF16.F32.PACK_AB R203, R52, R203 ;  /* 0x000000cb34cb723e */ /* 0x002fe200000010ff */
[----:B------:R-:W0:Y:S01]  /*5ec0*/  MUFU.EX2 R212, R212 ;  /* 0x000000d400d47308 */ /* 0x000e220000000800 */
[C---:B----4-:R-:W-:Y:S01]  /*5ed0*/  F2FP.BF16.F32.PACK_AB R210, R55.reuse, R210 ;  /* 0x000000d237d2723e */ /* 0x050fe200000010ff */
[----:B------:R-:W-:Y:S01]  /*5ee0*/  FADD.FTZ R15, R55, R32 ;  /* 0x00000020370f7221 */ /* 0x000fe20000010000 */
[----:B------:R-:W-:-:S05]  /*5ef0*/  IMAD.MOV.U32 R55, RZ, RZ, R87 ;  /* 0x000000ffff377224 */ /* 0x000fca00078e0057 */
[----:B------:R-:W1:Y:S08]  /*5f00*/  MUFU.EX2 R57, R57 ;  /* 0x0000003900397308 */ /* 0x000e700000000800 */
[----:B------:R-:W2:Y:S01]  /*5f10*/  MUFU.EX2 R207, R207 ;  /* 0x000000cf00cf7308 */ /* 0x000ea20000000800 */
[----:B0-----:R-:W-:-:S07]  /*5f20*/  FADD.FTZ R32, R212, R15 ;  /* 0x0000000fd4207221 */ /* 0x001fce0000010000 */
[----:B------:R-:W0:Y:S01]  /*5f30*/  MUFU.EX2 R214, R214 ;  /* 0x000000d600d67308 */ /* 0x000e220000000800 */
[C---:B-1----:R-:W-:Y:S01]  /*5f40*/  FADD.FTZ R15, R57.reuse, R32 ;  /* 0x00000020390f7221 */ /* 0x042fe20000010000 */
[----:B------:R-:W-:Y:S01]  /*5f50*/  F2FP.BF16.F32.PACK_AB R212, R57, R212 ;  /* 0x000000d439d4723e */ /* 0x000fe200000010ff */
[--C-:B------:R-:W-:Y:S02]  /*5f60*/  IMAD.MOV.U32 R57, RZ, RZ, R87.reuse ;  /* 0x000000ffff397224 */ /* 0x100fe400078e0057 */
        /* <DEDUP_REMOVED lines=8> */
[----:B------:R-:W3:Y:S01]  /*5ff0*/  MUFU.EX2 R42, R42 ;  /* 0x0000002a002a7308 */ /* 0x000ee20000000800 */
[----:B------:R-:W-:-:S04]  /*6000*/  FADD.FTZ R24, R12, R13 ;  /* 0x0000000d0c187221 */ /* 0x000fc80000010000 */
[----:B--2---:R-:W-:Y:S01]  /*6010*/  FADD.FTZ R13, R207, R24 ;  /* 0x00000018cf0d7221 */ /* 0x004fe20000010000 */
[----:B0-----:R-:W-:Y:S01]  /*6020*/  FADD.FTZ R24, R214, R15 ;  /* 0x0000000fd6187221 */ /* 0x001fe20000010000 */
[C---:B-1----:R-:W-:Y:S01]  /*6030*/  F2FP.BF16.F32.PACK_AB R207, R44.reuse, R207 ;  /* 0x000000cf2ccf723e */ /* 0x042fe200000010ff */
[----:B------:R-:W-:Y:S01]  /*6040*/  MUFU.EX2 R216, R216 ;  /* 0x000000d800d87308 */ /* 0x000fe20000000800 */
[----:B------:R-:W-:Y:S01]  /*6050*/  FADD.FTZ R13, R44, R13 ;  /* 0x0000000d2c0d7221 */ /* 0x000fe20000010000 */
[C---:B----4-:R-:W-:Y:S01]  /*6060*/  FADD.FTZ R15, R59.reuse, R24 ;  /* 0x000000183b0f7221 */ /* 0x050fe20000010000 */
[----:B------:R-:W-:Y:S01]  /*6070*/  F2FP.BF16.F32.PACK_AB R214, R59, R214 ;  /* 0x000000d63bd6723e */ /* 0x000fe200000010ff */
[--C-:B------:R-:W-:Y:S02]  /*6080*/  IMAD.MOV.U32 R59, RZ, RZ, R87.reuse ;  /* 0x000000ffff3b7224 */ /* 0x100fe400078e0057 */
[----:B------:R-:W-:Y:S02]  /*6090*/  IMAD.MOV.U32 R44, RZ, RZ, R87 ;  /* 0x000000ffff2c7224 */ /* 0x000fe400078e0057 */
[----:B------:R0:W-:Y:S01]  /*60a0*/  MUFU.EX2 R61, R200 ;  /* 0x000000c8003d7308 */ /* 0x0001e20000000800 */
[----:B---3--:R-:W-:-:S04]  /*60b0*/  FADD.FTZ R24, R42, R13 ;  /* 0x0000000d2a187221 */ /* 0x008fc80000010000 */
[C---:B------:R-:W-:Y:S01]  /*60c0*/  FADD.FTZ R13, R209.reuse, R24 ;  /* 0x00000018d10d7221 */ /* 0x040fe20000010000 */
[----:B------:R-:W-:Y:S01]  /*60d0*/  F2FP.BF16.F32.PACK_AB R209, R209, R42 ;  /* 0x0000002ad1d1723e */ /* 0x000fe200000010ff */
[--C-:B------:R-:W-:Y:S01]  /*60e0*/  IMAD.MOV.U32 R42, RZ, RZ, R87.reuse ;  /* 0x000000ffff2a7224 */ /* 0x100fe200078e0057 */
[----:B------:R-:W1:Y:S01]  /*60f0*/  MUFU.EX2 R46, R46 ;  /* 0x0000002e002e7308 */ /* 0x000e620000000800 */
[----:B0-----:R-:W-:Y:S01]  /*6100*/  F2FP.BF16.F32.PACK_AB R200, R122, R51 ;  /* 0x000000337ac8723e */ /* 0x001fe200000010ff */
[----:B------:R-:W-:-:S06]  /*6110*/  IMAD.MOV.U32 R51, RZ, RZ, R87 ;  /* 0x000000ffff337224 */ /* 0x000fcc00078e0057 */
[----:B------:R-:W0:Y:S08]  /*6120*/  MUFU.EX2 R218, R218 ;  /* 0x000000da00da7308 */ /* 0x000e300000000800 */
[----:B------:R-:W2:Y:S01]  /*6130*/  MUFU.EX2 R34, R34 ;  /* 0x0000002200227308 */ /* 0x000ea20000000800 */
[----:B-1----:R-:W-:-:S07]  /*6140*/  FADD.FTZ R24, R46, R13 ;  /* 0x0000000d2e187221 */ /* 0x002fce0000010000 */
[----:B------:R1:W3:Y:S08]  /*6150*/  MUFU.EX2 R213, R28 ;  /* 0x0000001c00d57308 */ /* 0x0002f00000000800 */
[----:B------:R-:W4:Y:S01]  /*6160*/  MUFU.EX2 R38, R38 ;  /* 0x0000002600267308 */ /* 0x000f220000000800 */
[----:B-1----:R-:W-:Y:S01]  /*6170*/  FADD.FTZ R28, R216, R15 ;  /* 0x0000000fd81c7221 */ /* 0x002fe20000010000 */
[----:B------:R-:W-:-:S03]  /*6180*/  F2FP.BF16.F32.PACK_AB R216, R61, R216 ;  /* 0x000000d83dd8723e */ /* 0x000fc600000010ff */
[----:B------:R-:W-:Y:S01]  /*6190*/  FADD.FTZ R15, R61, R28 ;  /* 0x0000001c3d0f7221 */ /* 0x000fe20000010000 */
[----:B------:R-:W-:Y:S02]  /*61a0*/  IMAD.MOV.U32 R61, RZ, RZ, R87 ;  /* 0x000000ffff3d7224 */ /* 0x000fe400078e0057 */
[----:B------:R-:W1:Y:S01]  /*61b0*/  MUFU.EX2 R215, R126 ;  /* 0x0000007e00d77308 */ /* 0x000e620000000800 */
[----:B0-----:R-:W-:Y:S01]  /*61c0*/  FADD.FTZ R28, R218, R15 ;  /* 0x0000000fda1c7221 */ /* 0x001fe20000010000 */
[C---:B------:R-:W-:Y:S01]  /*61d0*/  FADD.FTZ R15, R211.reuse, R24 ;  /* 0x00000018d30f7221 */ /* 0x040fe20000010000 */
[----:B------:R-:W-:Y:S01]  /*61e0*/  F2FP.BF16.F32.PACK_AB R211, R211, R46 ;  /* 0x0000002ed3d3723e */ /* 0x000fe200000010ff */
[----:B------:R-:W-:Y:S02]  /*61f0*/  IMAD.MOV.U32 R46, RZ, RZ, R87 ;  /* 0x000000ffff2e7224 */ /* 0x000fe400078e0057 */
[----:B--2---:R-:W-:Y:S01]  /*6200*/  FADD.FTZ R14, R34, R15 ;  /* 0x0000000f220e7221 */ /* 0x004fe20000010000 */
[--C-:B------:R-:W-:Y:S01]  /*6210*/  IMAD.MOV.U32 R24, RZ, RZ, R87.reuse ;  /* 0x000000ffff187224 */ /* 0x100fe200078e0057 */
[----:B------:R-:W0:Y:S02]  /*6220*/  MUFU.EX2 R26, R26 ;  /* 0x0000001a001a7308 */ /* 0x000e240000000800 */
[C---:B---3--:R-:W-:Y:S01]  /*6230*/  FADD.FTZ R15, R213.reuse, R14 ;  /* 0x0000000ed50f7221 */ /* 0x048fe20000010000 */
[----:B------:R-:W-:Y:S01]  /*6240*/  F2FP.BF16.F32.PACK_AB R213, R213, R34 ;  /* 0x00000022d5d5723e */ /* 0x000fe200000010ff */
[----:B------:R-:W-:-:S02]  /*6250*/  IMAD.MOV.U32 R34, RZ, RZ, R87 ;  /* 0x000000ffff227224 */ /* 0x000fc400078e0057 */
[----:B----4-:R-:W-:Y:S02]  /*6260*/  FADD.FTZ R14, R38, R15 ;  /* 0x0000000f260e7221 */ /* 0x010fe40000010000 */
[----:B------:R2:W3:Y:S02]  /*6270*/  MUFU.EX2 R217, R60 ;  /* 0x0000003c00d97308 */ /* 0x0004e40000000800 */
[C---:B-1----:R-:W-:Y:S01]  /*6280*/  FADD.FTZ R15, R215.reuse, R14 ;  /* 0x0000000ed70f7221 */ /* 0x042fe20000010000 */
[----:B------:R-:W-:Y:S01]  /*6290*/  F2FP.BF16.F32.PACK_AB R215, R215, R38 ;  /* 0x00000026d7d7723e */ /* 0x000fe200000010ff */
[----:B------:R-:W-:-:S04]  /*62a0*/  IMAD.MOV.U32 R38, RZ, RZ, R87 ;  /* 0x000000ffff267224 */ /* 0x000fc800078e0057 */
[----:B------:R-:W1:Y:S01]  /*62b0*/  MUFU.EX2 R30, R30 ;  /* 0x0000001e001e7308 */ /* 0x000e620000000800 */
[----:B0-----:R-:W-:Y:S01]  /*62c0*/  FADD.FTZ R14, R26, R15 ;  /* 0x0000000f1a0e7221 */ /* 0x001fe20000010000 */
[----:B--2---:R-:W-:-:S06]  /*62d0*/  IMAD.MOV.U32 R60, RZ, RZ, R87 ;  /* 0x000000ffff3c7224 */ /* 0x004fcc00078e0057 */
[----:B------:R0:W2:Y:S01]  /*62e0*/  MUFU.EX2 R219, R56 ;  /* 0x0000003800db7308 */ /* 0x0000a20000000800 */
[C---:B---3--:R-:W-:Y:S01]  /*62f0*/  FADD.FTZ R15, R217.reuse, R14 ;  /* 0x0000000ed90f7221 */ /* 0x048fe20000010000 */
[----:B------:R-:W-:Y:S01]  /*6300*/  F2FP.BF16.F32.PACK_AB R217, R217, R26 ;  /* 0x0000001ad9d9723e */ /* 0x000fe200000010ff */
[----:B------:R-:W-:-:S05]  /*6310*/  IMAD.MOV.U32 R26, RZ, RZ, R87 ;  /* 0x000000ffff1a7224 */ /* 0x000fca00078e0057 */
[----:B------:R-:W3:Y:S01]  /*6320*/  MUFU.EX2 R41, R41 ;  /* 0x0000002900297308 */ /* 0x000ee20000000800 */
[----:B-1----:R-:W-:Y:S01]  /*6330*/  FADD.FTZ R12, R30, R15 ;  /* 0x0000000f1e0c7221 */ /* 0x002fe20000010000 */
[----:B0-----:R-:W-:-:S03]  /*6340*/  IMAD.MOV.U32 R56, RZ, RZ, R87 ;  /* 0x000000ffff387224 */ /* 0x001fc600078e0057 */
[C---:B--2---:R-:W-:Y:S01]  /*6350*/  FADD.FTZ R12, R219.reuse, R12 ;  /* 0x0000000cdb0c7221 */ /* 0x044fe20000010000 */
[----:B------:R-:W-:Y:S01]  /*6360*/  F2FP.BF16.F32.PACK_AB R219, R219, R30 ;  /* 0x0000001edbdb723e */ /* 0x000fe200000010ff */
[--C-:B------:R-:W-:Y:S02]  /*6370*/  IMAD.MOV.U32 R30, RZ, RZ, R87.reuse ;  /* 0x000000ffff1e7224 */ /* 0x100fe400078e0057 */
[C---:B---3--:R-:W-:Y:S01]  /*6380*/  FADD.FTZ R13, R41.reuse, R28 ;  /* 0x0000001c290d7221 */ /* 0x048fe20000010000 */
[----:B------:R-:W-:Y:S01]  /*6390*/  F2FP.BF16.F32.PACK_AB R218, R41, R218 ;  /* 0x000000da29da723e */ /* 0x000fe200000010ff */
[--C-:B------:R-:W-:Y:S02]  /*63a0*/  IMAD.MOV.U32 R41, RZ, RZ, R87.reuse ;  /* 0x000000ffff297224 */ /* 0x100fe400078e0057 */
        /* <DEDUP_REMOVED lines=38> */
[----:B------:R-:W-:-:S07]  /*6610*/  CS2R R24, SRZ ;  /* 0x0000000000187805 */ /* 0x000fce000001ff00 */
.L_x_7066:
[----:B------:R-:W-:Y:S01]  /*6620*/  R2UR UR11, R18 ;  /* 0x00000000120b72ca */ /* 0x000fe200000e0000 */
[----:B------:R-:W-:-:S04]  /*6630*/  UIADD3 UR6, UR7, 0x1, URZ ;  /* 0x0000000107067890 */ /* 0x000fc8000fffe03f */
[----:B------:R-:W-:-:S04]  /*6640*/  UISETP.NE.AND UP0, UPT, UR6, 0x2, UPT ;  /* 0x000000020600788c */ /* 0x000fc8000bf05270 */
[----:B------:R-:W-:Y:S02]  /*6650*/  USEL UR10, URZ, 0x1, UP0 ;  /* 0x000000013f0a7887 */ /* 0x000fe40008000000 */
[----:B------:R-:W-:Y:S02]  /*6660*/  USEL UR6, UR6, URZ, UP0 ;  /* 0x0000003f06067287 */ /* 0x000fe40008000000 */
[----:B------:R-:W-:Y:S02]  /*6670*/  ISETP.NE.AND P3, PT, RZ, UR11, PT ;  /* 0x0000000bff007c0c */ /* 0x000fe4000bf65270 */
[----:B------:R-:W-:Y:S02]  /*6680*/  LOP3.LUT R16, R20, UR10, RZ, 0x3c, !PT ;  /* 0x0000000a14107c12 */ /* 0x000fe4000f8e3cff */
[----:B------:R-:W-:-:S09]  /*6690*/  IMAD.U32 R2, RZ, RZ, UR6 ;  /* 0x00000006ff027e24 */ /* 0x000fd2000f8e00ff */
[----:B------:R-:W-:Y:S05]  /*66a0*/  @P3 BRA `(.L_x_7058) ;  /* 0x0000000000343947 */ /* 0x000fea0003800000 */
[----:B------:R-:W-:Y:S05]  /*66b0*/  @!P0 BRA `(.L_x_7059) ;  /* 0x0000000000048947 */ /* 0x000fea0003800000 */
[----:B------:R-:W-:Y:S01]  /*66c0*/  BPT.TRAP 0x1 ;  /* 0x000000040000795c */ /* 0x000fe20000300000 */
.L_x_7059:
[----:B------:R-:W0:Y:S01]  /*66d0*/  S2UR UR10, SR_CgaCtaId ;  /* 0x00000000000a79c3 */ /* 0x000e220000008800 */
[----:B------:R-:W-:Y:S01]  /*66e0*/  UMOV UR6, 0x400 ;  /* 0x0000040000067882 */ /* 0x000fe20000000000 */
[----:B------:R-:W-:Y:S01]  /*66f0*/  SHF.L.U32 R11, R16, 0x1f, RZ ;  /* 0x0000001f100b7819 */ /* 0x000fe200000006ff */
[----:B0-----:R-:W-:-:S06]  /*6700*/  ULEA UR6, UR10, UR6, 0x18 ;  /* 0x000000060a067291 */ /* 0x001fcc000f8ec03f */
[----:B------:R-:W-:-:S04]  /*6710*/  LEA R0, R2, UR6, 0x3 ;  /* 0x0000000602007c11 */ /* 0x000fc8000f8e18ff */
[----:B------:R0:W1:Y:S01]  /*6720*/  SYNCS.PHASECHK.TRANS64.TRYWAIT P2, [R0+URZ+0x34830], R11 ;  /* 0x0348300b000075a7 */ /* 0x000062000804017f */
[----:B------:R-:W-:Y:S05]  /*6730*/  @!P0 BRA `(.L_x_7060) ;  /* 0x0000000000048947 */ /* 0x000fea0003800000 */
[----:B------:R-:W-:Y:S01]  /*6740*/  BPT.TRAP 0x1 ;  /* 0x000000040000795c */ /* 0x000fe20000300000 */
.L_x_7060:
[----:B-1----:R-:W-:Y:S05]  /*6750*/  @P2 BRA `(.L_x_7058) ;  /* 0x0000000000082947 */ /* 0x002fea0003800000 */
[----:B------:R-:W1:Y:S02]  /*6760*/  SYNCS.PHASECHK.TRANS64.TRYWAIT P2, [R0+URZ+0x34830], R11 ;  /* 0x0348300b000075a7 */ /* 0x000e64000804017f */
[----:B-1----:R-:W-:Y:S05]  /*6770*/  @!P2 BRA `(.L_x_7061) ;  /* 0x000000d000e4a947 */ /* 0x002fea0003800000 */
.L_x_7058:
[----:B------:R-:W2:Y:S01]  /*6780*/  S2R R10, SR_TID.X ;  /* 0x00000000000a7919 */ /* 0x000ea20000002100 */
[----:B01----:R-:W-:Y:S01]  /*6790*/  IMAD R0, R2, 0xb00, R3 ;  /* 0x00000b0002007824 */ /* 0x003fe200078e0203 */
        /* <DEDUP_REMOVED lines=8> */
[----:B------:R-:W-:Y:S01]  /*6820*/  R2UR UR18, R6 ;  /* 0x00000000061272ca */ /* 0x000fe200000e0000 */
[----:B------:R-:W-:Y:S01]  /*6830*/  UMOV UR59, 0x40000040 ;  /* 0x40000040003b7882 */ /* 0x000fe20000000000 */
[----:B------:R-:W-:Y:S01]  /*6840*/  R2UR UR19, R7 ;  /* 0x00000000071372ca */ /* 0x000fe200000e0000 */
        /* <DEDUP_REMOVED lines=8> */
[----:B------:R-:W-:Y:S01]  /*68d0*/  R2UR UR14, R4 ;  /* 0x00000000040e72ca */ /* 0x000fe200000e0000 */
[----:B------:R-:W-:Y:S01]  /*68e0*/  UIADD3 UR26, UR6, 0x100, URZ ;  /* 0x00000100061a7890 */ /* 0x000fe2000fffe03f */
[----:B------:R-:W-:Y:S01]  /*68f0*/  R2UR UR15, R5 ;  /* 0x00000000050f72ca */ /* 0x000fe200000e0000 */
[----:B------:R-:W-:Y:S01]  /*6900*/  UMOV UR24, UR10 ;  /* 0x0000000a00187c82 */ /* 0x000fe20008000000 */
[----:B------:R-:W-:Y:S01]  /*6910*/  UMOV UR25, UR11 ;  /* 0x0000000b00197c82 */ /* 0x000fe20008000000 */
[----:B------:R-:W-:Y:S01]  /*6920*/  UIADD3 UR30, UR6, 0x180, URZ ;  /* 0x00000180061e7890 */ /* 0x000fe2000fffe03f */
[----:B------:R-:W-:Y:S01]  /*6930*/  UMOV UR28, UR10 ;  /* 0x0000000a001c7c82 */ /* 0x000fe20008000000 */
[----:B------:R-:W-:Y:S01]  /*6940*/  UMOV UR29, UR11 ;  /* 0x0000000b001d7c82 */ /* 0x000fe20008000000 */
[----:B------:R-:W-:Y:S01]  /*6950*/  UIADD3 UR34, UR6, 0x200, URZ ;  /* 0x0000020006227890 */ /* 0x000fe2000fffe03f */
[----:B--2---:R-:W-:Y:S01]  /*6960*/  SHF.R.U32.HI R10, RZ, 0x7, R10 ;  /* 0x00000007ff0a7819 */ /* 0x004fe2000001160a */
[----:B------:R-:W-:Y:S01]  /*6970*/  UMOV UR32, UR10 ;  /* 0x0000000a00207c82 */ /* 0x000fe20008000000 */
[----:B------:R-:W-:Y:S01]  /*6980*/  UMOV UR33, UR11 ;  /* 0x0000000b00217c82 */ /* 0x000fe20008000000 */
[----:B------:R-:W-:-:S02]  /*6990*/  UIADD3 UR58, UR6, 0x2, URZ ;  /* 0x00000002063a7890 */ /* 0x000fc4000fffe03f */
[----:B------:R-:W-:Y:S01]  /*69a0*/  VIADD R0, R10, 0x8 ;  /* 0x000000080a007836 */ /* 0x000fe20000000000 */
        /* <DEDUP_REMOVED lines=579> */
.L_x_7063:
[----:B------:R-:W0:Y:S01]  /*8de0*/  S2UR UR10, SR_CgaCtaId ;  /* 0x00000000000a79c3 */ /* 0x000e220000008800 */
[----:B------:R-:W-:Y:S01]  /*8df0*/  UMOV UR6, 0x400 ;  /* 0x0000040000067882 */ /* 0x000fe20000000000 */
[----:B------:R-:W-:Y:S01]  /*8e00*/  SHF.L.U32 R0, R20, 0x1f, RZ ;  /* 0x0000001f14007819 */ /* 0x000fe200000006ff */
[----:B0-----:R-:W-:-:S04]  /*8e10*/  ULEA UR6, UR10, UR6, 0x18 ;  /* 0x000000060a067291 */ /* 0x001fc8000f8ec03f */
[----:B------:R-:W-:-:S09]  /*8e20*/  ULEA UR6, UR7, UR6, 0x3 ;  /* 0x0000000607067291 */ /* 0x000fd2000f8e183f */
[----:B------:R0:W1:Y:S01]  /*8e30*/  SYNCS.PHASECHK.TRANS64.TRYWAIT P2, [UR6+0x34850], R0 ;  /* 0x03485000ff0075a7 */ /* 0x0000620008040146 */
[----:B------:R-:W-:Y:S05]  /*8e40*/  @!P0 BRA `(.L_x_7064) ;  /* 0x0000000000048947 */ /* 0x000fea0003800000 */
[----:B------:R-:W-:Y:S01]  /*8e50*/  BPT.TRAP 0x1 ;  /* 0x000000040000795c */ /* 0x000fe20000300000 */
.L_x_7064:
[----:B-1----:R-:W-:Y:S05]  /*8e60*/  @P2 BRA `(.L_x_7062) ;  /* 0x0000000000082947 */ /* 0x002fea0003800000 */
[----:B------:R-:W1:Y:S02]  /*8e70*/  SYNCS.PHASECHK.TRANS64.TRYWAIT P2, [UR6+0x34850], R0 ;  /* 0x03485000ff0075a7 */ /* 0x000e640008040146 */
[----:B-1----:R-:W-:Y:S05]  /*8e80*/  @!P2 BRA `(.L_x_7065) ;  /* 0x000000ac0034a947 */ /* 0x002fea0003800000 */
.L_x_7062:
[----:B------:R-:W2:Y:S01]  /*8e90*/  S2UR UR10, SR_CgaCtaId ;  /* 0x00000000000a79c3 */ /* 0x000ea20000008800 */
[----:B------:R-:W-:Y:S01]  /*8ea0*/  UMOV UR6, 0x400 ;  /* 0x0000040000067882 */ /* 0x000fe20000000000 */
[----:B------:R-:W-:Y:S01]  /*8eb0*/  WARPGROUP.ARRIVE ;  /* 0x00000000000079c5 */ /* 0x000fe20000000000 */
[----:B------:R-:W-:Y:S01]  /*8ec0*/  UMOV UR11, 0x40000040 ;  /* 0x40000040000b7882 */ /* 0x000fe20000000000 */
[----:B------:R-:W-:-:S04]  /*8ed0*/  FMNMX.FTZ R10, R168, R21, !PT ;  /* 0x00000015a80a7209 */ /* 0x000fc80007810000 */
[----:B------:R-:W3:Y:S01]  /*8ee0*/  S2R R235, SR_TID.X ;  /* 0x0000000000eb7919 */ /* 0x000ee20000002100 */
[C---:B------:R-:W-:Y:S01]  /*8ef0*/  ISETP.GT.AND P2, PT, R14.reuse, RZ, PT ;  /* 0x000000ff0e00720c */ /* 0x040fe20003f44270 */
[----:B------:R-:W-:Y:S01]  /*8f00*/  VIADD R14, R14, 0xffffffff ;  /* 0xffffffff0e0e7836 */ /* 0x000fe20000000000 */
[----:B-1----:R-:W-:-:S04]  /*8f10*/  FMNMX.FTZ R11, R169, R10, !PT ;  /* 0x0000000aa90b7209 */ /* 0x002fc80007810000 */
[----:B------:R-:W-:-:S04]  /*8f20*/  FMNMX.FTZ R10, R172, R11, !PT ;  /* 0x0000000bac0a7209 */ /* 0x000fc80007810000 */
[----:B------:R-:W-:-:S04]  /*8f30*/  FMNMX.FTZ R11, R173, R10, !PT ;  /* 0x0000000aad0b7209 */ /* 0x000fc80007810000 */
[----:B------:R-:W-:Y:S01]  /*8f40*/  FMNMX.FTZ R10, R160, R11, !PT ;  /* 0x0000000ba00a7209 */ /* 0x000fe20007810000 */
[----:B--2---:R-:W-:-:S03]  /*8f50*/  ULEA UR6, UR10, UR6, 0x18 ;  /* 0x000000060a067291 */ /* 0x004fc6000f8ec03f */
[----:B------:R-:W-:-:S04]  /*8f60*/  FMNMX.FTZ R11, R161, R10, !PT ;  /* 0x0000000aa10b7209 */ /* 0x000fc80007810000 */
[----:B------:R-:W-:Y:S01]  /*8f70*/  FMNMX.FTZ R10, R164, R11, !PT ;  /* 0x0000000ba40a7209 */ /* 0x000fe20007810000 */
[----:B0-----:R-:W-:-:S03]  /*8f80*/  IMAD.U32 R0, RZ, RZ, UR6 ;  /* 0x00000006ff007e24 */ /* 0x001fc6000f8e00ff */
[----:B------:R-:W-:Y:S02]  /*8f90*/  FMNMX.FTZ R11, R165, R10, !PT ;  /* 0x0000000aa50b7209 */ /* 0x000fe40007810000 */
[----:B------:R-:W-:Y:S02]  /*8fa0*/  R2UR UR6, R0 ;  /* 0x00000000000672ca */ /* 0x000fe400000e0000 */
[----:B------:R-:W-:Y:S02]  /*8fb0*/  FMNMX.FTZ R10, R152, R11, !PT ;  /* 0x0000000b980a7209 */ /* 0x000fe40007810000 */
[----:B---3--:R-:W-:Y:S02]  /*8fc0*/  SHF.R.U32.HI R235, RZ, 0x7, R235 ;  /* 0x00000007ffeb7819 */ /* 0x008fe400000116eb */
[----:B------:R-:W-:-:S04]  /*8fd0*/  FMNMX.FTZ R11, R153, R10, !PT ;  /* 0x0000000a990b7209 */ /* 0x000fc80007810000 */
[----:B------:R-:W-:-:S03]  /*8fe0*/  FMNMX.FTZ R10, R156, R11, !PT ;  /* 0x0000000b9c0a7209 */ /* 0x000fc60007810000 */
[----:B------:R-:W-:Y:S01]  /*8ff0*/  UIADD3 UR6, UR6, 0x400, URZ ;  /* 0x0000040006067890 */ /* 0x000fe2000fffe03f */
[----:B------:R-:W-:-:S03]  /*9000*/  FMNMX.FTZ R11, R157, R10, !PT ;  /* 0x0000000a9d0b7209 */ /* 0x000fc60007810000 */
[----:B------:R-:W-:Y:S01]  /*9010*/  USHF.R.U32.HI UR6, URZ, 0x4, UR6 ;  /* 0x000000043f067899 */ /* 0x000fe20008011606 */
[----:B------:R-:W-:-:S03]  /*9020*/  FMNMX.FTZ R10, R144, R11, !PT ;  /* 0x0000000b900a7209 */ /* 0x000fc60007810000 */
[----:B------:R-:W-:Y:S01]  /*9030*/  ULOP3.LUT UR6, UR6, 0x3fff, URZ, 0xc0, !UPT ;  /* 0x00003fff06067892 */ /* 0x000fe2000f8ec03f */
[----:B------:R-:W-:-:S03]  /*9040*/  FMNMX.FTZ R11, R145, R10, !PT ;  /* 0x0000000a910b7209 */ /* 0x000fc60007810000 */
        /* <DEDUP_REMOVED lines=35> */
[----:B------:R-:W0:Y:S01]  /*9280*/  LDC R11, c[0x0][0x988] ;  /* 0x00026200ff0b7b82 */ /* 0x000e220000000800 */
[----:B------:R-:W-:Y:S02]  /*9290*/  WARPGROUP.DEPBAR.LE gsb0, 0x0 ;  /* 0x00008000000079c5 */ /* 0x000fe40000010000 */
[----:B------:R-:W-:Y:S01]  /*92a0*/  WARPGROUP.ARRIVE ;  /* 0x00000000000079c5 */ /* 0x000fe20000000000 */
[----:B------:R-:W-:-:S05]  /*92b0*/  FMNMX.FTZ R177, R93, R10, !PT ;  /* 0x0000000a5db17209 */ /* 0x000fca0007810000 */
[----:B------:R-:W-:Y:S01]  /*92c0*/  HGMMA.64x128x16.F32.BF16 R24, R180, gdesc[UR8].tnspB, R24, gsb0 ;  /* 0x41e00008b4187df0 */ /* 0x000fe20008001818 */
[----:B------:R-:W-:Y:S01]  /*92d0*/  UIADD3 UR10, UR6, 0x100, URZ ;  /* 0x00000100060a7890 */ /* 0x000fe2000fffe03f */
[----:B------:R-:W1:Y:S01]  /*92e0*/  SHFL.BFLY PT, R10, R177, 0x2, 0x1f ;  /* 0x0c401f00b10a7f89 */ /* 0x000e6200000e0000 */
[----:B------:R-:W-:Y:S01]  /*92f0*/  UMOV UR11, 0x40000040 ;  /* 0x40000040000b7882 */ /* 0x000fe20000000000 */
[----:B-1----:R-:W-:-:S05]  /*9300*/  FMNMX.FTZ R178, R177, R10, !PT ;  /* 0x0000000ab1b27209 */ /* 0x002fca0007810000 */
[----:B------:R-:W1:Y:S02]  /*9310*/  SHFL.BFLY PT, R179, R178, 0x1, 0x1f ;  /* 0x0c201f00b2b37f89 */ /* 0x000e6400000e0000 */
[----:B-1----:R-:W-:-:S05]  /*9320*/  FMNMX.FTZ R10, R178, R179, !PT ;  /* 0x000000b3b20a7209 */ /* 0x002fca0007810000 */
[C---:B0-----:R-:W-:Y:S01]  /*9330*/  FMUL.FTZ R176, R10.reuse, R11 ;  /* 0x0000000b0ab07220 */ /* 0x041fe20000410000 */
        /* <DEDUP_REMOVED lines=24> */
[----:B------:R-:W-:Y:S01]  /*94c0*/  FMUL.FTZ R20, R20, R11 ;  /* 0x0000000b14147220 */ /* 0x000fe20000410000 */
[----:B------:R-:W-:Y:S08]  /*94d0*/  MUFU.EX2 R21, R21 ;  /* 0x0000001500157308 */ /* 0x000ff00000000800 */
[----:B------:R-:W0:Y:S08]  /*94e0*/  MUFU.EX2 R20, R20 ;  /* 0x0000001400147308 */ /* 0x000e300000000800 */
[----:B------:R-:W1:Y:S08]  /*94f0*/  MUFU.EX2 R168, R168 ;  /* 0x000000a800a87308 */ /* 0x000e700000000800 */
[----:B------:R-:W2:Y:S01]  /*9500*/  MUFU.EX2 R178, R178 ;  /* 0x000000b200b27308 */ /* 0x000ea20000000800 */
[----:B0-----:R-:W-:-:S07]  /*9510*/  FFMA.FTZ R13, R20, R13, R21 ;  /* 0x0000000d140d7223 */ /* 0x001fce0000010015 */
[----:B------:R-:W-:Y:S01]  /*9520*/  MUFU.EX2 R169, R169 ;  /* 0x000000a900a97308 */ /* 0x000fe20000000800 */
[----:B-1----:R-:W-:-:S07]  /*9530*/  FADD.FTZ R13, R168, R13 ;  /* 0x0000000da80d7221 */ /* 0x002fce0000010000 */
[----:B------:R-:W-:Y:S08]  /*9540*/  MUFU.EX2 R173, R173 ;  /* 0x000000ad00ad7308 */ /* 0x000ff00000000800 */
[----:B------:R-:W-:Y:S01]  /*9550*/  MUFU.EX2 R161, R161 ;  /* 0x000000a100a17308 */ /* 0x000fe20000000800 */
[----:B------:R-:W-:Y:S02]  /*9560*/  WARPGROUP.DEPBAR.LE gsb0, 0x0 ;  /* 0x00008000000079c5 */ /* 0x000fe40000010000 */
[----:B------:R-:W-:Y:S01]  /*9570*/  WARPGROUP.ARRIVE ;  /* 0x00000000000079c5 */ /* 0x000fe20000000000 */
[-CC-:B------:R-:W-:Y:S01]  /*9580*/  FFMA.FTZ R180, R160, R11.reuse, -R176.reuse ;  /* 0x0000000ba0b47223 */ /* 0x180fe200000108b0 */
[----:B------:R-:W-:-:S03]  /*9590*/  FFMA.FTZ R182, R164, R11, -R176 ;  /* 0x0000000ba4b67223 */ /* 0x000fc600000108b0 */
[----:B------:R-:W-:Y:S01]  /*95a0*/  MUFU.EX2 R165, R165 ;  /* 0x000000a500a57308 */ /* 0x000fe20000000800 */
[----:B------:R-:W-:Y:S01]  /*95b0*/  HGMMA.64x128x16.F32.BF16 R24, R184, gdesc[UR8].tnspB, R24, gsb0 ;  /* 0x41e00008b8187df0 */ /* 0x000fe20008001818 */
[----:B------:R-:W-:Y:S01]  /*95c0*/  UIADD3 UR10, UR6, 0x180, URZ ;  /* 0x00000180060a7890 */ /* 0x000fe2000fffe03f */
[----:B------:R-:W-:-:S05]  /*95d0*/  UMOV UR11, 0x40000040 ;  /* 0x40000040000b7882 */ /* 0x000fca0000000000 */
        /* <DEDUP_REMOVED lines=114> */
[----:B------:R-:W-:Y:S01]  /*9d00*/  FMNMX.FTZ R133, R103, R112, !PT ;  /* 0x0000007067857209 */ /* 0x000fe20007810000 */
[----:B------:R-:W-:Y:S01]  /*9d10*/  UIADD3 UR10, UR6, 0x480, URZ ;  /* 0x00000480060a7890 */ /* 0x000fe2000fffe03f */
[----:B------:R-:W-:Y:S01]  /*9d20*/  MUFU.EX2 R204, R204 ;  /* 0x000000cc00cc7308 */ /* 0x000fe20000000800 */
[----:B------:R-:W-:Y:S01]  /*9d30*/  UMOV UR11, 0x40000040 ;  /* 0x40000040000b7882 */ /* 0x000fe20000000000 */
[----:B------:R-:W-:Y:S01]  /*9d40*/  FMNMX.FTZ R112, R90, R133, !PT ;  /* 0x000000855a707209 */ /* 0x000fe20007810000 */
[----:B------:R-:W-:-:S03]  /*9d50*/  UIADD3 UR6, UR6, 0x500, URZ ;  /* 0x0000050006067890 */ /* 0x000fc6000fffe03f */
[----:B------:R-:W-:Y:S02]  /*9d60*/  FMNMX.FTZ R133, R91, R112, !PT ;  /* 0x000000705b857209 */ /* 0x000fe40007810000 */
[----:B------:R-:W-:Y:S02]  /*9d70*/  MUFU.EX2 R206, R206 ;  /* 0x000000ce00ce7308 */ /* 0x000fe40000000800 */
        /* <DEDUP_REMOVED lines=13> */
[----:B------:R-:W-:Y:S08]  /*9e50*/  MUFU.EX2 R208, R208 ;  /* 0x000000d000d07308 */ /* 0x000ff00000000800 */
[----:B------:R-:W-:Y:S01]  /*9e60*/  MUFU.EX2 R210, R210 ;  /* 0x000000d200d27308 */ /* 0x000fe20000000800 */
[----:B0-----:R-:W-:Y:S01]  /*9e70*/  FMNMX.FTZ R92, R133, R104, !PT ;  /* 0x00000068855c7209 */ /* 0x001fe20007810000 */
[----:B------:R-:W-:-:S06]  /*9e80*/  @!P1 IMAD R133, R2, 0x8, R0 ;  /* 0x0000000802859824 */ /* 0x000fcc00078e0200 */
[----:B------:R0:W-:Y:S01]  /*9e90*/  MUFU.EX2 R104, R116 ;  /* 0x0000007400687308 */ /* 0x0001e20000000800 */
[C---:B------:R-:W-:Y:S01]  /*9ea0*/  FADD.FTZ R108, -R92.reuse, R15 ;  /* 0x0000000f5c6c7221 */ /* 0x040fe20000010100 */
[-C--:B------:R-:W-:Y:S01]  /*9eb0*/  FMUL.FTZ R112, R92, R11.reuse ;  /* 0x0000000b5c707220 */ /* 0x080fe20000410000 */
[----:B------:R-:W-:Y:S02]  /*9ec0*/  @!P1 VIADD R133, R133, 0x34840 ;  /* 0x0003484085859836 */ /* 0x000fe40000000000 */
[-C--:B------:R-:W-:Y:S01]  /*9ed0*/  FMUL.FTZ R93, R108, R11.reuse ;  /* 0x0000000b6c5d7220 */ /* 0x080fe20000410000 */
[-CC-:B------:R-:W-:Y:S01]  /*9ee0*/  FFMA.FTZ R108, R170, R11.reuse, -R112.reuse ;  /* 0x0000000baa6c7223 */ /* 0x180fe20000010870 */
[-CC-:B------:R-:W-:Y:S01]  /*9ef0*/  FFMA.FTZ R177, R171, R11.reuse, -R112.reuse ;  /* 0x0000000babb17223 */ /* 0x180fe20000010870 */
[-CC-:B------:R-:W-:Y:S01]  /*9f00*/  FFMA.FTZ R179, R174, R11.reuse, -R112.reuse ;  /* 0x0000000baeb37223 */ /* 0x180fe20000010870 */
[-CC-:B0-----:R-:W-:Y:S01]  /*9f10*/  FFMA.FTZ R116, R175, R11.reuse, -R112.reuse ;  /* 0x0000000baf747223 */ /* 0x181fe20000010870 */
[-CC-:B------:R-:W-:Y:S01]  /*9f20*/  FFMA.FTZ R181, R162, R11.reuse, -R112.reuse ;  /* 0x0000000ba2b57223 */ /* 0x180fe20000010870 */
[----:B------:R-:W-:Y:S01]  /*9f30*/  MUFU.EX2 R93, R93 ;  /* 0x0000005d005d7308 */ /* 0x000fe20000000800 */
[-CC-:B------:R-:W-:Y:S01]  /*9f40*/  FFMA.FTZ R120, R163, R11.reuse, -R112.reuse ;  /* 0x0000000ba3787223 */ /* 0x180fe20000010870 */
[-CC-:B------:R-:W-:Y:S01]  /*9f50*/  FFMA.FTZ R183, R166, R11.reuse, -R112.reuse ;  /* 0x0000000ba6b77223 */ /* 0x180fe20000010870 */
[-CC-:B------:R-:W-:Y:S01]  /*9f60*/  FFMA.FTZ R201, R122, R11.reuse, -R112.reuse ;  /* 0x0000000b7ac97223 */ /* 0x180fe20000010870 */
[-CC-:B------:R-:W-:Y:S01]  /*9f70*/  FFMA.FTZ R144, R167, R11.reuse, -R112.reuse ;  /* 0x0000000ba7907223 */ /* 0x180fe20000010870 */
[-CC-:B------:R-:W-:Y:S01]  /*9f80*/  FFMA.FTZ R195, R142, R11.reuse, -R112.reuse ;  /* 0x0000000b8ec37223 */ /* 0x180fe20000010870 */
[----:B--2---:R-:W-:Y:S01]  /*9f90*/  FADD.FTZ R142, R178, R13 ;  /* 0x0000000db28e7221 */ /* 0x004fe20000010000 */
        /* <DEDUP_REMOVED lines=23> */
[-CC-:B------:R-:W-:Y:S01]  /*a110*/  FFMA.FTZ R199, R135, R11.reuse, -R112.reuse ;  /* 0x0000000b87c77223 */ /* 0x180fe20000010870 */
[-C--:B------:R-:W-:Y:S01]  /*a120*/  FFMA.FTZ R203, R126, R11.reuse, -R112 ;  /* 0x0000000b7ecb7223 */ /* 0x080fe20000010870 */
[----:B------:R-:W0:Y:S01]  /*a130*/  MUFU.EX2 R116, R116 ;  /* 0x0000007400747308 */ /* 0x000e220000000800 */
[----:B-1----:R-:W-:Y:S01]  /*a140*/  FADD.FTZ R122, R177, R12 ;  /* 0x0000000cb17a7221 */ /* 0x002fe20000010000 */
[-C--:B------:R-:W-:Y:S01]  /*a150*/  FFMA.FTZ R12, R123, R11.reuse, -R112 ;  /* 0x0000000b7b0c7223 */ /* 0x080fe20000010870 */
[----:B------:R-:W-:Y:S01]  /*a160*/  FADD.FTZ R123, R169, R142 ;  /* 0x0000008ea97b7221 */ /* 0x000fe20000010000 */
[-CC-:B------:R-:W-:Y:S01]  /*a170*/  FFMA.FTZ R119, R119, R11.reuse, -R112.reuse ;  /* 0x0000000b77777223 */ /* 0x180fe20000010870 */
[-CC-:B------:R-:W-:Y:S01]  /*a180*/  FFMA.FTZ R107, R107, R11.reuse, -R112.reuse ;  /* 0x0000000b6b6b7223 */ /* 0x180fe20000010870 */
[-C--:B------:R-:W-:Y:S01]  /*a190*/  FFMA.FTZ R110, R110, R11.reuse, -R112 ;  /* 0x0000000b6e6e7223 */ /* 0x080fe20000010870 */
[----:B------:R-:W-:Y:S01]  /*a1a0*/  FADD.FTZ R142, R180, R123 ;  /* 0x0000007bb48e7221 */ /* 0x000fe20000010000 */
[----:B------:R-:W1:Y:S01]  /*a1b0*/  MUFU.EX2 R181, R181 ;  /* 0x000000b500b57308 */ /* 0x000e620000000800 */
[----:B--2---:R-:W-:Y:S01]  /*a1c0*/  FADD.FTZ R13, R179, R122 ;  /* 0x0000007ab30d7221 */ /* 0x004fe20000010000 */
[-C--:B------:R-:W-:Y:S01]  /*a1d0*/  FFMA.FTZ R111, R111, R11.reuse, -R112 ;  /* 0x0000000b6f6f7223 */ /* 0x080fe20000010870 */
[----:B------:R-:W-:Y:S01]  /*a1e0*/  FADD.FTZ R123, R173, R142 ;  /* 0x0000008ead7b7221 */ /* 0x000fe20000010000 */
[-CC-:B------:R-:W-:Y:S01]  /*a1f0*/  FFMA.FTZ R99, R99, R11.reuse, -R112.reuse ;  /* 0x0000000b63637223 */ /* 0x180fe20000010870 */
[-CC-:B------:R-:W-:Y:S01]  /*a200*/  FFMA.FTZ R102, R102, R11.reuse, -R112.reuse ;  /* 0x0000000b66667223 */ /* 0x180fe20000010870 */
[-CC-:B------:R-:W-:Y:S01]  /*a210*/  FFMA.FTZ R103, R103, R11.reuse, -R112.reuse ;  /* 0x0000000b67677223 */ /* 0x180fe20000010870 */
[----:B------:R-:W-:Y:S01]  /*a220*/  FADD.FTZ R114, R182, R123 ;  /* 0x0000007bb6727221 */ /* 0x000fe20000010000 */
[----:B------:R-:W2:Y:S01]  /*a230*/  MUFU.EX2 R120, R120 ;  /* 0x0000007800787308 */ /* 0x000ea20000000800 */
[----:B0-----:R-:W-:Y:S01]  /*a240*/  FADD.FTZ R122, R116, R13 ;  /* 0x0000000d747a7221 */ /* 0x001fe20000010000 */
[-C--:B------:R-:W-:Y:S01]  /*a250*/  FFMA.FTZ R90, R90, R11.reuse, -R112 ;  /* 0x0000000b5a5a7223 */ /* 0x080fe20000010870 */
[----:B------:R-:W-:Y:S01]  /*a260*/  FADD.FTZ R123, R161, R114 ;  /* 0x00000072a17b7221 */ /* 0x000fe20000010000 */
[-CC-:B------:R-:W-:Y:S01]  /*a270*/  FFMA.FTZ R91, R91, R11.reuse, -R112.reuse ;  /* 0x0000000b5b5b7223 */ /* 0x180fe20000010870 */
[-CC-:B------:R-:W-:Y:S01]  /*a280*/  FFMA.FTZ R94, R94, R11.reuse, -R112.reuse ;  /* 0x0000000b5e5e7223 */ /* 0x180fe20000010870 */
[----:B------:R-:W-:Y:S01]  /*a290*/  FFMA.FTZ R95, R95, R11, -R112 ;  /* 0x0000000b5f5f7223 */ /* 0x000fe20000010870 */
[----:B------:R-:W-:Y:S01]  /*a2a0*/  F2FP.BF16.F32.PACK_AB R179, R116, R179 ;  /* 0x000000b374b3723e */ /* 0x000fe200000010ff */
[----:B------:R-:W0:Y:S01]  /*a2b0*/  MUFU.EX2 R183, R183 ;  /* 0x000000b700b77308 */ /* 0x000e220000000800 */
[----:B-1----:R-:W-:Y:S01]  /*a2c0*/  FADD.FTZ R13, R181, R122 ;  /* 0x0000007ab50d7221 */ /* 0x002fe20000010000 */
[----:B------:R-:W-:-:S02]  /*a2d0*/  F2FP.BF16.F32.PACK_AB R177, R177, R108 ;  /* 0x0000006cb1b1723e */ /* 0x000fc400000010ff */
[----:B------:R-:W-:Y:S02]  /*a2e0*/  IADD3 R131, -R235, 0xb, RZ ;  /* 0x0000000beb837810 */ /* 0x000fe40007ffe1ff */
[----:B------:R-:W-:Y:S02]  /*a2f0*/  @!P1 PRMT R133, RZ, 0x654, R133 ;  /* 0x00000654ff859816 */ /* 0x000fe40000000085 */
[----:B------:R-:W1:Y:S01]  /*a300*/  MUFU.EX2 R144, R144 ;  /* 0x0000009000907308 */ /* 0x000e620000000800 */
[C---:B--2---:R-:W-:Y:S01]  /*a310*/  FADD.FTZ R122, R120.reuse, R13 ;  /* 0x0000000d787a7221 */ /* 0x044fe20000010000 */
[----:B------:R-:W-:Y:S02]  /*a320*/  F2FP.BF16.F32.PACK_AB R178, R169, R178 ;  /* 0x000000b2a9b2723e */ /* 0x000fe400000010ff */
[----:B------:R-:W-:Y:S02]  /*a330*/  F2FP.BF16.F32.PACK_AB R180, R173, R180 ;  /* 0x000000b4adb4723e */ /* 0x000fe400000010ff */
[----:B------:R-:W-:-:S02]  /*a340*/  F2FP.BF16.F32.PACK_AB R181, R120, R181 ;  /* 0x000000b578b5723e */ /* 0x000fc400000010ff */
[----:B------:R-:W2:Y:S01]  /*a350*/  MUFU.EX2 R185, R185 ;  /* 0x000000b900b97308 */ /* 0x000ea20000000800 */
[----:B0-----:R-:W-:Y:S01]  /*a360*/  FADD.FTZ R13, R183, R122 ;  /* 0x0000007ab70d7221 */ /* 0x001fe20000010000 */
[----:B------:R-:W-:Y:S01]  /*a370*/  FADD.FTZ R122, R184, R123 ;  /* 0x0000007bb87a7221 */ /* 0x000fe20000010000 */
[----:B------:R-:W-:Y:S02]  /*a380*/  F2FP.BF16.F32.PACK_AB R182, R161, R182 ;  /* 0x000000b6a1b6723e */ /* 0x000fe400000010ff */
[C---:B------:R-:W-:Y:S01]  /*a390*/  F2FP.BF16.F32.PACK_AB R184, R165.reuse, R184 ;  /* 0x000000b8a5b8723e */ /* 0x040fe200000010ff */
[----:B------:R-:W-:Y:S02]  /*a3a0*/  FADD.FTZ R123, R165, R122 ;  /* 0x0000007aa57b7221 */ /* 0x000fe40000010000 */
[----:B------:R-:W0:Y:S01]  /*a3b0*/  MUFU.EX2 R124, R124 ;  /* 0x0000007c007c7308 */ /* 0x000e220000000800 */
[C---:B-1----:R-:W-:Y:S01]  /*a3c0*/  FADD.FTZ R118, R144.reuse, R13 ;  /* 0x0000000d90767221 */ /* 0x042fe20000010000 */
[----:B------:R-:W-:-:S06]  /*a3d0*/  F2FP.BF16.F32.PACK_AB R183, R144, R183 ;  /* 0x000000b790b7723e */ /* 0x000fcc00000010ff */
[----:B------:R-:W1:Y:S01]  /*a3e0*/  MUFU.EX2 R187, R187 ;  /* 0x000000bb00bb7308 */ /* 0x000e620000000800 */
[----:B--2---:R-:W-:Y:S01]  /*a3f0*/  FADD.FTZ R13, R185, R118 ;  /* 0x00000076b90d7221 */ /* 0x004fe20000010000 */
[----:B------:R-:W-:Y:S01]  /*a400*/  FADD.FTZ R118, R186, R123 ;  /* 0x0000007bba767221 */ /* 0x000fe20000010000 */
[----:B------:R-:W-:-:S05]  /*a410*/  F2FP.BF16.F32.PACK_AB R186, R153, R186 ;  /* 0x000000ba99ba723e */ /* 0x000fca00000010ff */
[----:B------:R-:W2:Y:S01]  /*a420*/  MUFU.EX2 R128, R128 ;  /* 0x0000008000807308 */ /* 0x000ea20000000800 */
[----:B0-----:R-:W-:Y:S01]  /*a430*/  FADD.FTZ R106, R124, R13 ;  /* 0x0000000d7c6a7221 */ /* 0x001fe20000010000 */
[----:B------:R-:W-:Y:S01]  /*a440*/  FFMA.FTZ R13, R98, R11, -R112 ;  /* 0x0000000b620d7223 */ /* 0x000fe20000010870 */
[----:B------:R-:W-:-:S05]  /*a450*/  F2FP.BF16.F32.PACK_AB R185, R124, R185 ;  /* 0x000000b97cb9723e */ /* 0x000fca00000010ff */
[----:B------:R-:W0:Y:S01]  /*a460*/  MUFU.EX2 R189, R189 ;  /* 0x000000bd00bd7308 */ /* 0x000e220000000800 */
[----:B-1----:R-:W-:Y:S01]  /*a470*/  FADD.FTZ R123, R187, R106 ;  /* 0x0000006abb7b7221 */ /* 0x002fe20000010000 */
[----:B------:R-:W-:Y:S02]  /*a480*/  WARPGROUP.DEPBAR.LE gsb0, 0x0 ;  /* 0x00008000000079c5 */ /* 0x000fe40000010000 */
[----:B------:R-:W-:Y:S01]  /*a490*/  WARPGROUP.ARRIVE ;  /* 0x00000000000079c5 */ /* 0x000fe20000000000 */
[----:B------:R-:W-:Y:S02]  /*a4a0*/  F2FP.BF16.F32.PACK_AB R212, R97, R96 ;  /* 0x0000006061d4723e */ /* 0x000fe400000010ff */
[----:B------:R-:W-:Y:S01]  /*a4b0*/  F2FP.BF16.F32.PACK_AB R214, R101, R100 ;  /* 0x0000006465d6723e */ /* 0x000fe200000010ff */
[----:B------:R-:W1:Y:S01]  /*a4c0*/  MUFU.EX2 R140, R140 ;  /* 0x0000008c008c7308 */ /* 0x000e620000000800 */
[C---:B--2---:R-:W-:Y:S01]  /*a4d0*/  FADD.FTZ R106, R128.reuse, R123 ;  /* 0x0000007b806a7221 */ /* 0x044fe20000010000 */
[----:B------:R-:W-:Y:S01]  /*a4e0*/  HGMMA.64x128x16.F32.BF16 R24, R216, gdesc[UR8].tnspB, R24, gsb0 ;  /* 0x41e00008d8187df0 */ /* 0x000fe20008001818 */
[----:B------:R-:W-:-:S05]  /*a4f0*/  F2FP.BF16.F32.PACK_AB R187, R128, R187 ;  /* 0x000000bb80bb723e */ /* 0x000fca00000010ff */
[----:B------:R-:W2:Y:S01]  /*a500*/  MUFU.EX2 R191, R191 ;  /* 0x000000bf00bf7308 */ /* 0x000ea20000000800 */
[----:B0-----:R-:W-:-:S07]  /*a510*/  FADD.FTZ R123, R189, R106 ;  /* 0x0000006abd7b7221 */ /* 0x001fce0000010000 */
[----:B------:R0:W-:Y:S01]  /*a520*/  MUFU.EX2 R114, R127 ;  /* 0x0000007f00727308 */ /* 0x0001e20000000800 */
[C---:B-1----:R-:W-:Y:S01]  /*a530*/  FADD.FTZ R106, R140.reuse, R123 ;  /* 0x0000007b8c6a7221 */ /* 0x042fe20000010000 */
[----:B------:R-:W-:-:S06]  /*a540*/  F2FP.BF16.F32.PACK_AB R189, R140, R189 ;  /* 0x000000bd8cbd723e */ /* 0x000fcc00000010ff */
[----:B------:R-:W1:Y:S01]  /*a550*/  MUFU.EX2 R132, R132 ;  /* 0x0000008400847308 */ /* 0x000e620000000800 */
[----:B0-----:R-:W-:-:S04]  /*a560*/  FADD.FTZ R127, R153, R118 ;  /* 0x00000076997f7221 */ /* 0x001fc80000010000 */
[----:B------:R-:W-:Y:S01]  /*a570*/  FADD.FTZ R118, R188, R127 ;  /* 0x0000007fbc767221 */ /* 0x000fe20000010000 */
[C---:B------:R-:W-:Y:S02]  /*a580*/  F2FP.BF16.F32.PACK_AB R188, R145.reuse, R188 ;  /* 0x000000bc91bc723e */ /* 0x040fe400000010ff */
[----:B------:R-:W0:Y:S01]  /*a590*/  MUFU.EX2 R193, R193 ;  /* 0x000000c100c17308 */ /* 0x000e220000000800 */
[----:B------:R-:W-:-:S04]  /*a5a0*/  FADD.FTZ R127, R145, R118 ;  /* 0x00000076917f7221 */ /* 0x000fc80000010000 */
[----:B------:R-:W-:Y:S01]  /*a5b0*/  FADD.FTZ R118, R190, R127 ;  /* 0x0000007fbe767221 */ /* 0x000fe20000010000 */
[C---:B------:R-:W-:Y:S02]  /*a5c0*/  F2FP.BF16.F32.PACK_AB R190, R149.reuse, R190 ;  /* 0x000000be95be723e */ /* 0x040fe400000010ff */
[----:B------:R-:W3:Y:S01]  /*a5d0*/  MUFU.EX2 R136, R136 ;  /* 0x0000008800887308 */ /* 0x000ee20000000800 */
[----:B------:R-:W-:-:S04]  /*a5e0*/  FADD.FTZ R123, R149, R118 ;  /* 0x00000076957b7221 */ /* 0x000fc80000010000 */
[----:B------:R-:W-:Y:S01]  /*a5f0*/  FADD.FTZ R112, R192, R123 ;  /* 0x0000007bc0707221 */ /* 0x000fe20000010000 */
[----:B------:R-:W-:Y:S02]  /*a600*/  F2FP.BF16.F32.PACK_AB R192, R137, R192 ;  /* 0x000000c089c0723e */ /* 0x000fe400000010ff */
[----:B------:R-:W4:Y:S08]  /*a610*/  MUFU.EX2 R195, R195 ;  /* 0x000000c300c37308 */ /* 0x000f300000000800 */
[----:B------:R2:W-:Y:S08]  /*a620*/  MUFU.EX2 R98, R115 ;  /* 0x0000007300627308 */ /* 0x0005f00000000800 */
[----:B------:R-:W5:Y:S01]  /*a630*/  MUFU.EX2 R138, R138 ;  /* 0x0000008a008a7308 */ /* 0x000f620000000800 */
[----:B--2---:R-:W-:Y:S01]  /*a640*/  FADD.FTZ R115, R191, R106 ;  /* 0x0000006abf737221 */ /* 0x004fe20000010000 */
[----:B-1----:R-:W-:-:S03]  /*a650*/  F2FP.BF16.F32.PACK_AB R191, R132, R191 ;  /* 0x000000bf84bf723e */ /* 0x002fc600000010ff */
[----:B------:R-:W-:Y:S01]  /*a660*/  FADD.FTZ R118, R132, R115 ;  /* 0x0000007384767221 */ /* 0x000fe20000010000 */
[----:B------:R-:W-:Y:S02]  /*a670*/  FADD.FTZ R115, R137, R112 ;  /* 0x0000007089737221 */ /* 0x000fe40000010000 */
[----:B------:R1:W-:Y:S08]  /*a680*/  MUFU.EX2 R15, R176 ;  /* 0x000000b0000f7308 */ /* 0x0003f00000000800 */
[----:B------:R-:W2:Y:S01]  /*a690*/  MUFU.EX2 R197, R197 ;  /* 0x000000c500c57308 */ /* 0x000ea20000000800 */
[----:B-1----:R-:W-:Y:S01]  /*a6a0*/  F2FP.BF16.F32.PACK_AB R176, R168, R21 ;  /* 0x00000015a8b0723e */ /* 0x002fe200000010ff */
[----:B0-----:R-:W-:Y:S01]  /*a6b0*/  FADD.FTZ R21, R193, R118 ;  /* 0x00000076c1157221 */ /* 0x001fe20000010000 */
[----:B------:R-:W-:Y:S01]  /*a6c0*/  FADD.FTZ R118, R194, R115 ;  /* 0x00000073c2767221 */ /* 0x000fe20000010000 */
[----:B---3--:R-:W-:-:S02]  /*a6d0*/  F2FP.BF16.F32.PACK_AB R193, R136, R193 ;  /* 0x000000c188c1723e */ /* 0x008fc400000010ff */
[----:B------:R-:W-:Y:S01]  /*a6e0*/  FADD.FTZ R112, R136, R21 ;  /* 0x0000001588707221 */ /* 0x000fe20000010000 */
[C---:B------:R-:W-:Y:S01]  /*a6f0*/  FADD.FTZ R115, R141.reuse, R118 ;  /* 0x000000768d737221 */ /* 0x040fe20000010000 */
[----:B------:R-:W0:Y:S01]  /*a700*/  MUFU.EX2 R130, R130 ;  /* 0x0000008200827308 */ /* 0x000e220000000800 */
[----:B------:R-:W-:Y:S01]  /*a710*/  F2FP.BF16.F32.PACK_AB R194, R141, R194 ;  /* 0x000000c28dc2723e */ /* 0x000fe200000010ff */
[----:B----4-:R-:W-:Y:S01]  /*a720*/  FADD.FTZ R21, R195, R112 ;  /* 0x00000070c3157221 */ /* 0x010fe20000010000 */
[----:B------:R-:W-:Y:S01]  /*a730*/  FADD.FTZ R116, R196, R115 ;  /* 0x00000073c4747221 */ /* 0x000fe20000010000 */
[C---:B-----5:R-:W-:Y:S02]  /*a740*/  F2FP.BF16.F32.PACK_AB R195, R138.reuse, R195 ;  /* 0x000000c38ac3723e */ /* 0x060fe400000010ff */
[----:B------:R-:W-:Y:S01]  /*a750*/  FADD.FTZ R112, R138, R21 ;  /* 0x000000158a707221 */ /* 0x000fe20000010000 */
[C---:B------:R-:W-:Y:S01]  /*a760*/  FADD.FTZ R115, R157.reuse, R116 ;  /* 0x000000749d737221 */ /* 0x040fe20000010000 */
[----:B------:R-:W1:Y:S01]  /*a770*/  MUFU.EX2 R134, R134 ;  /* 0x0000008600867308 */ /* 0x000e620000000800 */
[----:B------:R-:W-:Y:S01]  /*a780*/  F2FP.BF16.F32.PACK_AB R196, R157, R196 ;  /* 0x000000c49dc4723e */ /* 0x000fe200000010ff */
[----:B--2---:R-:W-:Y:S01]  /*a790*/  FADD.FTZ R21, R197, R112 ;  /* 0x00000070c5157221 */ /* 0x004fe20000010000 */
[----:B------:R-:W-:Y:S01]  /*a7a0*/  FADD.FTZ R112, R198, R115 ;  /* 0x00000073c6707221 */ /* 0x000fe20000010000 */
[----:B------:R-:W-:-:S04]  /*a7b0*/  F2FP.BF16.F32.PACK_AB R198, R129, R198 ;  /* 0x000000c681c6723e */ /* 0x000fc800000010ff */
[----:B------:R-:W2:Y:S01]  /*a7c0*/  MUFU.EX2 R199, R199 ;  /* 0x000000c700c77308 */ /* 0x000ea20000000800 */
[C---:B0-----:R-:W-:Y:S01]  /*a7d0*/  FADD.FTZ R21, R130.reuse, R21 ;  /* 0x0000001582157221 */ /* 0x041fe20000010000 */
[----:B------:R-:W-:-:S06]  /*a7e0*/  F2FP.BF16.F32.PACK_AB R197, R130, R197 ;  /* 0x000000c582c5723e */ /* 0x000fcc00000010ff */
[----:B------:R-:W0:Y:S01]  /*a7f0*/  MUFU.EX2 R201, R201 ;  /* 0x000000c900c97308 */ /* 0x000e220000000800 */
[----:B-1----:R-:W-:Y:S01]  /*a800*/  FADD.FTZ R116, R134, R21 ;  /* 0x0000001586747221 */ /* 0x002fe20000010000 */
[----:B------:R-:W-:-:S04]  /*a810*/  FADD.FTZ R21, R129, R112 ;  /* 0x0000007081157221 */ /* 0x000fc80000010000 */
[----:B------:R-:W-:Y:S01]  /*a820*/  FADD.FTZ R112, R200, R21 ;  /* 0x00000015c8707221 */ /* 0x000fe20000010000 */
[----:B------:R-:W-:Y:S01]  /*a830*/  F2FP.BF16.F32.PACK_AB R200, R121, R200 ;  /* 0x000000c879c8723e */ /* 0x000fe200000010ff */
[----:B------:R-:W1:Y:S01]  /*a840*/  MUFU.EX2 R12, R12 ;  /* 0x0000000c000c7308 */ /* 0x000e620000000800 */
[C---:B--2---:R-:W-:Y:S01]  /*a850*/  FADD.FTZ R116, R199.reuse, R116 ;  /* 0x00000074c7747221 */ /* 0x044fe20000010000 */
[----:B------:R-:W-:-:S06]  /*a860*/  F2FP.BF16.F32.PACK_AB R199, R199, R134 ;  /* 0x00000086c7c7723e */ /* 0x000fcc00000010ff */
[----:B------:R-:W2:Y:S01]  /*a870*/  MUFU.EX2 R203, R203 ;  /* 0x000000cb00cb7308 */ /* 0x000ea20000000800 */
[----:B0-----:R-:W-:-:S07]  /*a880*/  FADD.FTZ R21, R201, R116 ;  /* 0x00000074c9157221 */ /* 0x001fce0000010000 */
[----:B------:R-:W0:Y:S01]  /*a890*/  MUFU.EX2 R205, R205 ;  /* 0x000000cd00cd7308 */ /* 0x000e220000000800 */
[----:B-1----:R-:W-:-:S07]  /*a8a0*/  F2FP.BF16.F32.PACK_AB R201, R12, R201 ;  /* 0x000000c90cc9723e */ /* 0x002fce00000010ff */
[----:B------:R1:W-:Y:S01]  /*a8b0*/  MUFU.EX2 R108, R107 ;  /* 0x0000006b006c7308 */ /* 0x0003e20000000800 */
[----:B------:R-:W-:Y:S02]  /*a8c0*/  WARPGROUP.DEPBAR.LE gsb0, 0x0 ;  /* 0x00008000000079c5 */ /* 0x000fe40000010000 */
[----:B------:R3:W-:Y:S06]  /*a8d0*/  BAR.ARV R131, 0x100 ;  /* 0x000400830000751d */ /* 0x0007ec0000002000 */
[----:B-1----:R-:W-:Y:S01]  /*a8e0*/  FADD.FTZ R107, R121, R112 ;  /* 0x00000070796b7221 */ /* 0x002fe20000010000 */
[----:B------:R-:W-:Y:S01]  /*a8f0*/  FADD.FTZ R112, R12, R21 ;  /* 0x000000150c707221 */ /* 0x000fe20000010000 */
[----:B------:R-:W1:Y:S01]  /*a900*/  MUFU.EX2 R207, R207 ;  /* 0x000000cf00cf7308 */ /* 0x000e620000000800 */
[----:B------:R4:W-:Y:S01]  /*a910*/  @!P1 SYNCS.ARRIVE.TRANS64.RED.A1T0 RZ, [R133+URZ], RZ ;  /* 0x000000ff85ff99a7 */ /* 0x0009e2000810043f */
[----:B------:R-:W-:Y:S01]  /*a920*/  FADD.FTZ R116, R202, R107 ;  /* 0x0000006bca747221 */ /* 0x000fe20000010000 */
[----:B--2---:R-:W-:Y:S01]  /*a930*/  FADD.FTZ R21, R203, R112 ;  /* 0x00000070cb157221 */ /* 0x004fe20000010000 */
[----:B------:R-:W-:Y:S01]  /*a940*/  F2FP.BF16.F32.PACK_AB R218, R15, R104 ;  /* 0x000000680fda723e */ /* 0x000fe200000010ff */
[----:B------:R-:W-:Y:S01]  /*a950*/  FMUL.FTZ R24, R24, R20 ;  /* 0x0000001418187220 */ /* 0x000fe20000410000 */
[----:B------:R-:W-:Y:S01]  /*a960*/  FADD.FTZ R107, R125, R116 ;  /* 0x000000747d6b7221 */ /* 0x000fe20000010000 */
[----:B------:R-:W-:Y:S01]  /*a970*/  FADD.FTZ R112, R114, R21 ;  /* 0x0000001572707221 */ /* 0x000fe20000010000 */
[----:B------:R-:W2:Y:S01]  /*a980*/  MUFU.EX2 R106, R119 ;  /* 0x00000077006a7308 */ /* 0x000ea20000000800 */
[----:B----4-:R-:W-:-:S02]  /*a990*/  IMAD.U32 R133, RZ, RZ, UR7 ;  /* 0x00000007ff857e24 */ /* 0x010fc4000f8e00ff */
[----:B------:R-:W-:Y:S01]  /*a9a0*/  FADD.FTZ R116, R204, R107 ;  /* 0x0000006bcc747221 */ /* 0x000fe20000010000 */
[----:B0-----:R-:W-:Y:S01]  /*a9b0*/  FADD.FTZ R21, R205, R112 ;  /* 0x00000070cd157221 */ /* 0x001fe20000010000 */
[----:B------:R-:W-:Y:S01]  /*a9c0*/  R2UR UR7, R2 ;  /* 0x00000000020772ca */ /* 0x000fe200000e0000 */
[----:B------:R-:W-:Y:S02]  /*a9d0*/  @!P1 IMAD R133, R133, 0x8, R0 ;  /* 0x0000000885859824 */ /* 0x000fe400078e0200 */
[----:B------:R-:W-:Y:S01]  /*a9e0*/  FADD.FTZ R107, R113, R116 ;  /* 0x00000074716b7221 */ /* 0x000fe20000010000 */
[----:B------:R-:W-:Y:S01]  /*a9f0*/  FADD.FTZ R112, R98, R21 ;  /* 0x0000001562707221 */ /* 0x000fe20000010000 */
[----:B------:R-:W0:Y:S01]  /*aa00*/  MUFU.EX2 R209, R209 ;  /* 0x000000d100d17308 */ /* 0x000e220000000800 */
[----:B---3--:R-:W-:Y:S02]  /*aa10*/  @!P1 VIADD R131, R133, 0x34860 ;  /* 0x0003486085839836 */ /* 0x008fe40000000000 */
[----:B------:R-:W-:Y:S01]  /*aa20*/  FADD.FTZ R116, R206, R107 ;  /* 0x0000006bce747221 */ /* 0x000fe20000010000 */
[----:B-1----:R-:W-:Y:S01]  /*aa30*/  FADD.FTZ R21, R207, R112 ;  /* 0x00000070cf157221 */ /* 0x002fe20000010000 */
[-C--:B------:R-:W-:Y:S01]  /*aa40*/  FMUL.FTZ R25, R25, R20.reuse ;  /* 0x0000001419197220 */ /* 0x080fe20000410000 */
[-C--:B------:R-:W-:Y:S01]  /*aa50*/  FMUL.FTZ R28, R28, R20.reuse ;  /* 0x000000141c1c7220 */ /* 0x080fe20000410000 */
[----:B------:R-:W-:Y:S01]  /*aa60*/  @!P1 PRMT R131, RZ, 0x654, R131 ;  /* 0x00000654ff839816 */ /* 0x000fe20000000083 */
[-C--:B------:R-:W-:Y:S01]  /*aa70*/  FMUL.FTZ R29, R29, R20.reuse ;  /* 0x000000141d1d7220 */ /* 0x080fe20000410000 */
[----:B------:R-:W1:Y:S01]  /*aa80*/  MUFU.EX2 R110, R110 ;  /* 0x0000006e006e7308 */ /* 0x000e620000000800 */
[----:B--2---:R-:W-:Y:S01]  /*aa90*/  FADD.FTZ R112, R106, R21 ;  /* 0x000000156a707221 */ /* 0x004fe20000010000 */
[----:B------:R2:W-:Y:S01]  /*aaa0*/  @!P1 SYNCS.ARRIVE.TRANS64.RED.A1T0 RZ, [R131+URZ], RZ ;  /* 0x000000ff83ff99a7 */ /* 0x0005e2000810043f */
[-C--:B------:R-:W-:Y:S01]  /*aab0*/  FMUL.FTZ R32, R32, R20.reuse ;  /* 0x0000001420207220 */ /* 0x080fe20000410000 */
[-C--:B------:R-:W-:Y:S01]  /*aac0*/  FMUL.FTZ R33, R33, R20.reuse ;  /* 0x0000001421217220 */ /* 0x080fe20000410000 */
[-C--:B------:R-:W-:Y:S01]  /*aad0*/  FMUL.FTZ R36, R36, R20.reuse ;  /* 0x0000001424247220 */ /* 0x080fe20000410000 */
[-C--:B------:R-:W-:Y:S01]  /*aae0*/  FMUL.FTZ R37, R37, R20.reuse ;  /* 0x0000001425257220 */ /* 0x080fe20000410000 */
[-C--:B------:R-:W-:Y:S01]  /*aaf0*/  FMUL.FTZ R40, R40, R20.reuse ;  /* 0x0000001428287220 */ /* 0x080fe20000410000 */
[----:B------:R3:W-:Y:S01]  /*ab00*/  MUFU.EX2 R213, R99 ;  /* 0x0000006300d57308 */ /* 0x0007e20000000800 */
[----:B0-----:R-:W-:Y:S01]  /*ab10*/  FADD.FTZ R21, R209, R112 ;  /* 0x00000070d1157221 */ /* 0x001fe20000010000 */
[-C--:B------:R-:W-:Y:S01]  /*ab20*/  FMUL.FTZ R41, R41, R20.reuse ;  /* 0x0000001429297220 */ /* 0x080fe20000410000 */
[-C--:B------:R-:W-:Y:S01]  /*ab30*/  FMUL.FTZ R44, R44, R20.reuse ;  /* 0x000000142c2c7220 */ /* 0x080fe20000410000 */
[-C--:B------:R-:W-:Y:S01]  /*ab40*/  FMUL.FTZ R45, R45, R20.reuse ;  /* 0x000000142d2d7220 */ /* 0x080fe20000410000 */
[----:B------:R-:W-:Y:S01]  /*ab50*/  FADD.FTZ R21, R108, R21 ;  /* 0x000000156c157221 */ /* 0x000fe20000010000 */
[-C--:B------:R-:W-:Y:S01]  /*ab60*/  FMUL.FTZ R48, R48, R20.reuse ;  /* 0x0000001430307220 */ /* 0x080fe20000410000 */
[-C--:B------:R-:W-:Y:S01]  /*ab70*/  FMUL.FTZ R49, R49, R20.reuse ;  /* 0x0000001431317220 */ /* 0x080fe20000410000 */
[----:B------:R-:W0:Y:S01]  /*ab80*/  MUFU.EX2 R111, R111 ;  /* 0x0000006f006f7308 */ /* 0x000e220000000800 */
[----:B---3--:R-:W-:Y:S01]  /*ab90*/  FADD.FTZ R99, R117, R116 ;  /* 0x0000007475637221 */ /* 0x008fe20000010000 */
[-C--:B------:R-:W-:Y:S01]  /*aba0*/  FMUL.FTZ R52, R52, R20.reuse ;  /* 0x0000001434347220 */ /* 0x080fe20000410000 */
[-C--:B------:R-:W-:Y:S01]  /*abb0*/  FMUL.FTZ R53, R53, R20.reuse ;  /* 0x0000001435357220 */ /* 0x080fe20000410000 */
[-C--:B------:R-:W-:Y:S01]  /*abc0*/  FMUL.FTZ R56, R56, R20.reuse ;  /* 0x0000001438387220 */ /* 0x080fe20000410000 */
[-C--:B------:R-:W-:Y:S01]  /*abd0*/  FMUL.FTZ R57, R57, R20.reuse ;  /* 0x0000001439397220 */ /* 0x080fe20000410000 */
[-C--:B------:R-:W-:Y:S01]  /*abe0*/  FMUL.FTZ R60, R60, R20.reuse ;  /* 0x000000143c3c7220 */ /* 0x080fe20000410000 */
[-C--:B------:R-:W-:Y:S01]  /*abf0*/  FMUL.FTZ R61, R61, R20.reuse ;  /* 0x000000143d3d7220 */ /* 0x080fe20000410000 */
[----:B------:R3:W-:Y:S01]  /*ac00*/  MUFU.EX2 R215, R102 ;  /* 0x0000006600d77308 */ /* 0x0007e20000000800 */
[-C--:B------:R-:W-:Y:S01]  /*ac10*/  FMUL.FTZ R64, R64, R20.reuse ;  /* 0x0000001440407220 */ /* 0x080fe20000410000 */
[-C--:B------:R-:W-:Y:S01]  /*ac20*/  FMUL.FTZ R65, R65, R20.reuse ;  /* 0x0000001441417220 */ /* 0x080fe20000410000 */
[-C--:B------:R-:W-:Y:S01]  /*ac30*/  FMUL.FTZ R68, R68, R20.reuse ;  /* 0x0000001444447220 */ /* 0x080fe20000410000 */
[-C--:B------:R-:W-:Y:S01]  /*ac40*/  FMUL.FTZ R69, R69, R20.reuse ;  /* 0x0000001445457220 */ /* 0x080fe20000410000 */
[-C--:B------:R-:W-:Y:S01]  /*ac50*/  FMUL.FTZ R72, R72, R20.reuse ;  /* 0x0000001448487220 */ /* 0x080fe20000410000 */
[-C--:B------:R-:W-:Y:S01]  /*ac60*/  FMUL.FTZ R73, R73, R20.reuse ;  /* 0x0000001449497220 */ /* 0x080fe20000410000 */
[-C--:B------:R-:W-:Y:S01]  /*ac70*/  FMUL.FTZ R76, R76, R20.reuse ;  /* 0x000000144c4c7220 */ /* 0x080fe20000410000 */
[----:B------:R-:W4:Y:S01]  /*ac80*/  MUFU.EX2 R13, R13 ;  /* 0x0000000d000d7308 */ /* 0x000f220000000800 */
[----:B---3--:R-:W-:Y:S01]  /*ac90*/  FADD.FTZ R102, R208, R99 ;  /* 0x00000063d0667221 */ /* 0x008fe20000010000 */
[-C--:B------:R-:W-:Y:S01]  /*aca0*/  FMUL.FTZ R77, R77, R20.reuse ;  /* 0x000000144d4d7220 */ /* 0x080fe20000410000 */
[-C--:B------:R-:W-:Y:S01]  /*acb0*/  FMUL.FTZ R80, R80, R20.reuse ;  /* 0x0000001450507220 */ /* 0x080fe20000410000 */
[-C--:B------:R-:W-:Y:S01]  /*acc0*/  FMUL.FTZ R81, R81, R20.reuse ;  /* 0x0000001451517220 */ /* 0x080fe20000410000 */
[----:B------:R-:W-:Y:S01]  /*acd0*/  FADD.FTZ R99, R105, R102 ;  /* 0x0000006669637221 */ /* 0x000fe20000010000 */
[----:B-1----:R-:W-:Y:S01]  /*ace0*/  FADD.FTZ R102, R110, R21 ;  /* 0x000000156e667221 */ /* 0x002fe20000010000 */
[-C--:B------:R-:W-:Y:S01]  /*acf0*/  FMUL.FTZ R84, R84, R20.reuse ;  /* 0x0000001454547220 */ /* 0x080fe20000410000 */
[----:B------:R-:W1:Y:S01]  /*ad00*/  MUFU.EX2 R103, R103 ;  /* 0x0000006700677308 */ /* 0x000e620000000800 */
[----:B------:R-:W-:Y:S01]  /*ad10*/  FADD.FTZ R12, R210, R99 ;  /* 0x00000063d20c7221 */ /* 0x000fe20000010000 */
[----:B0-----:R-:W-:Y:S01]  /*ad20*/  FADD.FTZ R102, R111, R102 ;  /* 0x000000666f667221 */ /* 0x001fe20000010000 */
[----:B------:R-:W-:Y:S01]  /*ad30*/  FMUL.FTZ R85, R85, R20 ;  /* 0x0000001455557220 */ /* 0x000fe20000410000 */
[----:B------:R-:W-:Y:S01]  /*ad40*/  F2FP.BF16.F32.PACK_AB R202, R125, R202 ;  /* 0x000000ca7dca723e */ /* 0x000fe200000010ff */
[----:B------:R-:W-:Y:S01]  /*ad50*/  FADD.FTZ R21, R109, R12 ;  /* 0x0000000c6d157221 */ /* 0x000fe20000010000 */
[----:B------:R-:W-:Y:S01]  /*ad60*/  F2FP.BF16.F32.PACK_AB R203, R114, R203 ;  /* 0x000000cb72cb723e */ /* 0x000fe200000010ff */
[-C--:B------:R-:W-:Y:S01]  /*ad70*/  FMUL.FTZ R26, R26, R93.reuse ;  /* 0x0000005d1a1a7220 */ /* 0x080fe20000410000 */
[----:B------:R-:W0:Y:S01]  /*ad80*/  MUFU.EX2 R217, R90 ;  /* 0x0000005a00d97308 */ /* 0x000e220000000800 */
[----:B------:R-:W-:Y:S01]  /*ad90*/  FADD.FTZ R12, R96, R21 ;  /* 0x00000015600c7221 */ /* 0x000fe20000010000 */
[----:B----4-:R-:W-:Y:S01]  /*ada0*/  FADD.FTZ R102, R13, R102 ;  /* 0x000000660d667221 */ /* 0x010fe20000010000 */
[----:B------:R-:W-:Y:S01]  /*adb0*/  F2FP.BF16.F32.PACK_AB R204, R113, R204 ;  /* 0x000000cc71cc723e */ /* 0x000fe200000010ff */
[----:B------:R-:W-:Y:S01]  /*adc0*/  FMUL.FTZ R27, R27, R93 ;  /* 0x0000005d1b1b7220 */ /* 0x000fe20000410000 */
[----:B------:R-:W-:Y:S01]  /*add0*/  FADD.FTZ R21, R97, R12 ;  /* 0x0000000c61157221 */ /* 0x000fe20000010000 */
[C---:B------:R-:W-:Y:S01]  /*ade0*/  FADD.FTZ R102, R213.reuse, R102 ;  /* 0x00000066d5667221 */ /* 0x040fe20000010000 */
[----:B------:R-:W-:Y:S01]  /*adf0*/  F2FP.BF16.F32.PACK_AB R213, R213, R13 ;  /* 0x0000000dd5d5723e */ /* 0x000fe200000010ff */
[----:B------:R-:W3:Y:S01]  /*ae00*/  MUFU.EX2 R91, R91 ;  /* 0x0000005b005b7308 */ /* 0x000ee20000000800 */
[----:B------:R-:W-:Y:S01]  /*ae10*/  FADD.FTZ R12, R100, R21 ;  /* 0x00000015640c7221 */ /* 0x000fe20000010000 */
[----:B------:R-:W-:Y:S01]  /*ae20*/  FADD.FTZ R102, R215, R102 ;  /* 0x00000066d7667221 */ /* 0x000fe20000010000 */
[----:B------:R-:W-:Y:S01]  /*ae30*/  F2FP.BF16.F32.PACK_AB R205, R98, R205 ;  /* 0x000000cd62cd723e */ /* 0x000fe200000010ff */
[----:B------:R-:W-:Y:S01]  /*ae40*/  FMUL.FTZ R30, R30, R93 ;  /* 0x0000005d1e1e7220 */ /* 0x000fe20000410000 */
[----:B------:R-:W-:Y:S01]  /*ae50*/  FADD.FTZ R21, R101, R12 ;  /* 0x0000000c65157221 */ /* 0x000fe20000010000 */
[----:B-1----:R-:W-:Y:S01]  /*ae60*/  FADD.FTZ R102, R103, R102 ;  /* 0x0000006667667221 */ /* 0x002fe20000010000 */
[----:B------:R-:W-:Y:S01]  /*ae70*/  F2FP.BF16.F32.PACK_AB R206, R117, R206 ;  /* 0x000000ce75ce723e */ /* 0x000fe200000010ff */
[----:B------:R-:W1:Y:S01]  /*ae80*/  MUFU.EX2 R219, R94 ;  /* 0x0000005e00db7308 */ /* 0x000e620000000800 */
[----:B------:R-:W-:Y:S01]  /*ae90*/  FADD.FTZ R12, R88, R21 ;  /* 0x00000015580c7221 */ /* 0x000fe20000010000 */
[----:B0-----:R-:W-:Y:S01]  /*aea0*/  FADD.FTZ R102, R217, R102 ;  /* 0x00000066d9667221 */ /* 0x001fe20000010000 */
[----:B------:R-:W-:Y:S01]  /*aeb0*/  F2FP.BF16.F32.PACK_AB R207, R106, R207 ;  /* 0x000000cf6acf723e */ /* 0x000fe200000010ff */
[-C--:B------:R-:W-:Y:S01]  /*aec0*/  FMUL.FTZ R31, R31, R93.reuse ;  /* 0x0000005d1f1f7220 */ /* 0x080fe20000410000 */
[----:B------:R-:W-:Y:S01]  /*aed0*/  FADD.FTZ R13, R89, R12 ;  /* 0x0000000c590d7221 */ /* 0x000fe20000010000 */
[----:B------:R-:W-:Y:S01]  /*aee0*/  F2FP.BF16.F32.PACK_AB R208, R105, R208 ;  /* 0x000000d069d0723e */ /* 0x000fe200000010ff */
[----:B------:R-:W-:Y:S01]  /*aef0*/  FMUL.FTZ R34, R34, R93 ;  /* 0x0000005d22227220 */ /* 0x000fe20000410000 */
[----:B------:R-:W0:Y:S01]  /*af00*/  MUFU.EX2 R95, R95 ;  /* 0x0000005f005f7308 */ /* 0x000e220000000800 */
[----:B---3--:R-:W-:Y:S01]  /*af10*/  FADD.FTZ R102, R91, R102 ;  /* 0x000000665b667221 */ /* 0x008fe20000010000 */
[----:B------:R-:W-:Y:S01]  /*af20*/  FADD.FTZ R12, R104, R13 ;  /* 0x0000000d680c7221 */ /* 0x000fe20000010000 */
[----:B------:R-:W-:Y:S01]  /*af30*/  F2FP.BF16.F32.PACK_AB R209, R108, R209 ;  /* 0x000000d16cd1723e */ /* 0x000fe200000010ff */
[-C--:B------:R-:W-:Y:S01]  /*af40*/  FMUL.FTZ R35, R35, R93.reuse ;  /* 0x0000005d23237220 */ /* 0x080fe20000410000 */
[----:B------:R-:W-:Y:S01]  /*af50*/  F2FP.BF16.F32.PACK_AB R210, R109, R210 ;  /* 0x000000d26dd2723e */ /* 0x000fe200000010ff */
[----:B------:R-:W-:Y:S01]  /*af60*/  FADD.FTZ R13, R15, R12 ;  /* 0x0000000c0f0d7221 */ /* 0x000fe20000010000 */
[----:B------:R-:W-:Y:S01]  /*af70*/  F2FP.BF16.F32.PACK_AB R211, R111, R110 ;  /* 0x0000006e6fd3723e */ /* 0x000fe200000010ff */
[----:B------:R-:W-:Y:S01]  /*af80*/  FMUL.FTZ R38, R38, R93 ;  /* 0x0000005d26267220 */ /* 0x000fe20000410000 */
[----:B-1----:R-:W-:Y:S01]  /*af90*/  FADD.FTZ R102, R219, R102 ;  /* 0x00000066db667221 */ /* 0x002fe20000010000 */
[----:B------:R-:W-:Y:S01]  /*afa0*/  F2FP.BF16.F32.PACK_AB R215, R103, R215 ;  /* 0x000000d767d7723e */ /* 0x000fe200000010ff */
[-C--:B------:R-:W-:Y:S01]  /*afb0*/  FMUL.FTZ R39, R39, R93.reuse ;  /* 0x0000005d27277220 */ /* 0x080fe20000410000 */
[----:B------:R-:W-:Y:S01]  /*afc0*/  F2FP.BF16.F32.PACK_AB R216, R89, R88 ;  /* 0x0000005859d8723e */ /* 0x000fe200000010ff */
[----:B------:R-:W-:Y:S01]  /*afd0*/  FMUL.FTZ R42, R42, R93 ;  /* 0x0000005d2a2a7220 */ /* 0x000fe20000410000 */
[----:B------:R-:W-:Y:S01]  /*afe0*/  F2FP.BF16.F32.PACK_AB R217, R91, R217 ;  /* 0x000000d95bd9723e */ /* 0x000fe200000010ff */
[-C--:B------:R-:W-:Y:S01]  /*aff0*/  FMUL.FTZ R43, R43, R93.reuse ;  /* 0x0000005d2b2b7220 */ /* 0x080fe20000410000 */
[----:B------:R-:W-:Y:S01]  /*b000*/  FMUL.FTZ R46, R46, R93 ;  /* 0x0000005d2e2e7220 */ /* 0x000fe20000410000 */
[C---:B0-----:R-:W-:Y:S01]  /*b010*/  FADD.FTZ R12, R95.reuse, R102 ;  /* 0x000000665f0c7221 */ /* 0x041fe20000010000 */
        /* <DEDUP_REMOVED lines=23> */
[----:B------:R-:W-:Y:S02]  /*b190*/  IMAD.MOV.U32 R15, RZ, RZ, R92 ;  /* 0x000000ffff0f7224 */ /* 0x000fe400078e005c */
[----:B------:R-:W-:Y:S01]  /*b1a0*/  IMAD.MOV.U32 R21, RZ, RZ, R10 ;  /* 0x000000ffff157224 */ /* 0x000fe200078e000a */
[----:B--2---:R-:W-:Y:S06]  /*b1b0*/  @P2 BRA `(.L_x_7066) ;  /* 0xffffffb400182947 */ /* 0x004fec000383ffff */
.L_x_7057:
[----:B------:R-:W-:Y:S06]  /*b1c0*/  BAR.ARV 0x8, 0x180 ;  /* 0x0206000000007b1d */ /* 0x000fec0000002000 */
[----:B------:R-:W-:Y:S05]  /*b1d0*/  @!P0 BRA `(.L_x_7067) ;  /* 0x0000000000048947 */ /* 0x000fea0003800000 */
[----:B------:R-:W-:Y:S01]  /*b1e0*/  BPT.TRAP 0x1 ;  /* 0x000000040000795c */ /* 0x000fe20000300000 */
.L_x_7067:
[----:B------:R-:W-:Y:S01]  /*b1f0*/  IMAD R8, R2, 0x8, R0 ;  /* 0x0000000802087824 */ /* 0x000fe200078e0200 */
[----:B------:R-:W-:-:S04]  /*b200*/  SHF.L.U32 R3, R16, 0x1f, RZ ;  /* 0x0000001f10037819 */ /* 0x000fc800000006ff */
[----:B------:R0:W1:Y:S01]  /*b210*/  SYNCS.PHASECHK.TRANS64.TRYWAIT P2, [R8+URZ+0x34850], R3 ;  /* 0x03485003080075a7 */ /* 0x000062000804017f */
[----:B------:R-:W-:Y:S05]  /*b220*/  @!P0 BRA `(.L_x_7068) ;  /* 0x0000000000048947 */ /* 0x000fea0003800000 */
[----:B------:R-:W-:Y:S01]  /*b230*/  BPT.TRAP 0x1 ;  /* 0x000000040000795c */ /* 0x000fe20000300000 */
.L_x_7068:
[----:B-1----:R-:W-:Y:S05]  /*b240*/  @P2 BRA `(.L_x_7069) ;  /* 0x0000000000082947 */ /* 0x002fea0003800000 */
[----:B------:R-:W1:Y:S02]  /*b250*/  SYNCS.PHASECHK.TRANS64.TRYWAIT P0, [R8+URZ+0x34850], R3 ;  /* 0x03485003080075a7 */ /* 0x000e64000800017f */
[----:B-1----:R-:W-:Y:S05]  /*b260*/  @!P0 BRA `(.L_x_7070) ;  /* 0x0000008800548947 */ /* 0x002fea0003800000 */
.L_x_7069:
[----:B------:R-:W-:Y:S05]  /*b270*/  WARPSYNC.ALL ;  /* 0x0000000000007948 */ /* 0x000fea0003800000 */
[----:B------:R-:W-:Y:S01]  /*b280*/  VIADD R0, R0, 0x400 ;  /* 0x0000040000007836 */ /* 0x000fe20000000000 */
[----:B------:R-:W-:Y:S01]  /*b290*/  WARPGROUP.ARRIVE ;  /* 0x00000000000079c5 */ /* 0x000fe20000000000 */
[----:B------:R-:W-:Y:S01]  /*b2a0*/  IMAD.MOV.U32 R7, RZ, RZ, 0x40000040 ;  /* 0x40000040ff077424 */ /* 0x000fe200078e00ff */
[----:B01----:R-:W-:Y:S01]  /*b2b0*/  SHFL.BFLY PT, R3, R12, 0x2, 0x1f ;  /* 0x0c401f000c037f89 */ /* 0x003fe200000e0000 */
[----:B------:R-:W-:Y:S01]  /*b2c0*/  VIADD R9, R2, 0x1 ;  /* 0x0000000102097836 */ /* 0x000fe20000000000 */
[----:B------:R-:W-:Y:S01]  /*b2d0*/  SHF.R.U32.HI R0, RZ, 0x4, R0 ;  /* 0x00000004ff007819 */ /* 0x000fe20000011600 */
[----:B------:R-:W-:-:S02]  /*b2e0*/  @!P1 VIADD R8, R8, 0x34860 ;  /* 0x0003486008089836 */ /* 0x000fc40000000000 */
[----:B------:R-:W-:Y:S01]  /*b2f0*/  VIADD R225, R225, 0x1 ;  /* 0x00000001e1e17836 */ /* 0x000fe20000000000 */
[----:B------:R-:W-:Y:S02]  /*b300*/  LOP3.LUT R0, R0, 0x3fff, RZ, 0xc0, !PT ;  /* 0x00003fff00007812 */ /* 0x000fe400078ec0ff */
[----:B------:R-:W-:Y:S02]  /*b310*/  ISETP.NE.AND P2, PT, R9, 0x2, PT ;  /* 0x000000020900780c */ /* 0x000fe40003f45270 */
[----:B------:R-:W-:Y:S02]  /*b320*/  LOP3.LUT R5, R0, 0x5800000, RZ, 0xfc, !PT ;  /* 0x0580000000057812 */ /* 0x000fe400078efcff */
[----:B------:R-:W0:Y:S01]  /*b330*/  SHFL.BFLY PT, R0, R13, 0x2, 0x1f ;  /* 0x0c401f000d007f89 */ /* 0x000e2200000e0000 */
[----:B------:R-:W-:Y:S02]  /*b340*/  @!P1 PRMT R8, RZ, 0x654, R8 ;  /* 0x00000654ff089816 */ /* 0x000fe40000000008 */
[----:B------:R-:W-:-:S02]  /*b350*/  IMAD R4, R2, 0xb00, R5 ;  /* 0x00000b0002047824 */ /* 0x000fc400078e0205 */
[----:B------:R-:W-:Y:S02]  /*b360*/  IMAD.MOV.U32 R5, RZ, RZ, 0x40000040 ;  /* 0x40000040ff057424 */ /* 0x000fe400078e00ff */
[C---:B------:R-:W-:Y:S01]  /*b370*/  VIADD R6, R4.reuse, 0x80 ;  /* 0x0000008004067836 */ /* 0x040fe20000000000 */
[----:B------:R-:W-:Y:S01]  /*b380*/  R2UR UR6, R4 ;  /* 0x00000000040672ca */ /* 0x000fe200000e0000 */
[----:B------:R-:W-:Y:S01]  /*b390*/  IMAD.MOV.U32 R2, RZ, RZ, RZ ;  /* 0x000000ffff027224 */ /* 0x000fe200078e00ff */
[----:B------:R-:W-:Y:S01]  /*b3a0*/  R2UR UR7, R5 ;  /* 0x00000000050772ca */ /* 0x000fe200000e0000 */
[----:B------:R-:W-:-:S12]  /*b3b0*/  IMAD.MOV.U32 R5, RZ, RZ, 0x40000040 ;  /* 0x40000040ff057424 */ /* 0x000fd800078e00ff */
[----:B------:R-:W-:Y:S01]  /*b3c0*/  HGMMA.64x128x16.F32.BF16 R24, R176, gdesc[UR4].tnspB, R24, gsb0 ;  /* 0x41e00004b0187df0 */ /* 0x000fe20008001818 */
[----:B------:R-:W-:Y:S01]  /*b3d0*/  R2UR UR6, R6 ;  /* 0x00000000060672ca */ /* 0x000fe200000e0000 */
[----:B------:R-:W-:Y:S01]  /*b3e0*/  VIADD R6, R4, 0x100 ;  /* 0x0000010004067836 */ /* 0x000fe20000000000 */
[----:B------:R-:W-:Y:S01]  /*b3f0*/  R2UR UR7, R7 ;  /* 0x00000000070772ca */ /* 0x000fe200000e0000 */
[----:B------:R-:W-:Y:S02]  /*b400*/  IMAD.MOV.U32 R7, RZ, RZ, 0x40000040 ;  /* 0x40000040ff077424 */ /* 0x000fe400078e00ff */
[----:B0-----:R-:W-:Y:S01]  /*b410*/  FADD.FTZ R0, R0, R13 ;  /* 0x0000000d00007221 */ /* 0x001fe20000010000 */
[----:B------:R-:W-:Y:S02]  /*b420*/  WARPGROUP.DEPBAR.LE gsb0, 0x0 ;  /* 0x00008000000079c5 */ /* 0x000fe40000010000 */
[----:B------:R-:W-:-:S07]  /*b430*/  WARPGROUP.ARRIVE ;  /* 0x00000000000079c5 */ /* 0x000fce0000000000 */
[----:B------:R-:W-:Y:S01]  /*b440*/  HGMMA.64x128x16.F32.BF16 R24, R180, gdesc[UR4].tnspB, R24, gsb0 ;  /* 0x41e00004b4187df0 */ /* 0x000fe20008001818 */
[----:B------:R-:W-:Y:S01]  /*b450*/  R2UR UR6, R6 ;  /* 0x00000000060672ca */ /* 0x000fe200000e0000 */
[----:B------:R-:W-:Y:S01]  /*b460*/  VIADD R6, R4, 0x180 ;  /* 0x0000018004067836 */ /* 0x000fe20000000000 */
[----:B------:R-:W-:Y:S01]  /*b470*/  R2UR UR7, R7 ;  /* 0x00000000070772ca */ /* 0x000fe200000e0000 */
[----:B------:R-:W-:Y:S01]  /*b480*/  IMAD.MOV.U32 R7, RZ, RZ, 0x40000040 ;  /* 0x40000040ff077424 */ /* 0x000fe200078e00ff */
[----:B------:R-:W-:Y:S02]  /*b490*/  WARPGROUP.DEPBAR.LE gsb0, 0x0 ;  /* 0x00008000000079c5 */ /* 0x000fe40000010000 */
[----:B------:R-:W-:-:S09]  /*b4a0*/  WARPGROUP.ARRIVE ;  /* 0x00000000000079c5 */ /* 0x000fd20000000000 */
        /* <DEDUP_REMOVED lines=37> */
[C---:B------:R-:W-:Y:S01]  /*b700*/  VIADD R6, R4.reuse, 0x480 ;  /* 0x0000048004067836 */ /* 0x040fe20000000000 */
[----:B------:R-:W-:Y:S01]  /*b710*/  R2UR UR7, R7 ;  /* 0x00000000070772ca */ /* 0x000fe200000e0000 */
[----:B------:R-:W-:Y:S02]  /*b720*/  IMAD.MOV.U32 R7, RZ, RZ, 0x40000040 ;  /* 0x40000040ff077424 */ /* 0x000fe400078e00ff */
[----:B------:R-:W-:Y:S01]  /*b730*/  VIADD R4, R4, 0x500 ;  /* 0x0000050004047836 */ /* 0x000fe20000000000 */
[----:B------:R-:W-:Y:S02]  /*b740*/  WARPGROUP.DEPBAR.LE gsb0, 0x0 ;  /* 0x00008000000079c5 */ /* 0x000fe40000010000 */
[----:B------:R-:W-:-:S07]  /*b750*/  WARPGROUP.ARRIVE ;  /* 0x00000000000079c5 */ /* 0x000fce0000000000 */
[----:B------:R-:W-:Y:S01]  /*b760*/  HGMMA.64x128x16.F32.BF16 R24, R208, gdesc[UR4].tnspB, R24, gsb0 ;  /* 0x41e00004d0187df0 */ /* 0x000fe20008001818 */
[----:B------:R-:W-:Y:S02]  /*b770*/  R2UR UR6, R6 ;  /* 0x00000000060672ca */ /* 0x000fe400000e0000 */
[----:B------:R-:W-:Y:S01]  /*b780*/  R2UR UR7, R7 ;  /* 0x00000000070772ca */ /* 0x000fe200000e0000 */
[----:B------:R-:W-:Y:S02]  /*b790*/  WARPGROUP.DEPBAR.LE gsb0, 0x0 ;  /* 0x00008000000079c5 */ /* 0x000fe40000010000 */
[----:B------:R-:W-:-:S10]  /*b7a0*/  WARPGROUP.ARRIVE ;  /* 0x00000000000079c5 */ /* 0x000fd40000000000 */
[----:B------:R-:W-:Y:S01]  /*b7b0*/  HGMMA.64x128x16.F32.BF16 R24, R212, gdesc[UR4].tnspB, R24, gsb0 ;  /* 0x41e00004d4187df0 */ /* 0x000fe20008001818 */
[----:B------:R-:W-:Y:S01]  /*b7c0*/  R2UR UR6, R4 ;  /* 0x00000000040672ca */ /* 0x000fe200000e0000 */
[----:B------:R-:W-:Y:S01]  /*b7d0*/  FADD.FTZ R4, R3, R12 ;  /* 0x0000000c03047221 */ /* 0x000fe20000010000 */
[----:B------:R-:W-:Y:S01]  /*b7e0*/  R2UR UR7, R5 ;  /* 0x00000000050772ca */ /* 0x000fe200000e0000 */
[----:B------:R-:W0:Y:S04]  /*b7f0*/  SHFL.BFLY PT, R3, R0, 0x1, 0x1f ;  /* 0x0c201f0000037f89 */ /* 0x000e2800000e0000 */
[----:B------:R-:W1:Y:S01]  /*b800*/  SHFL.BFLY PT, R5, R4, 0x1, 0x1f ;  /* 0x0c201f0004057f89 */ /* 0x000e6200000e0000 */
[----:B0-----:R-:W-:Y:S01]  /*b810*/  FADD.FTZ R14, R0, R3 ;  /* 0x00000003000e7221 */ /* 0x001fe20000010000 */
[----:B------:R-:W-:Y:S01]  /*b820*/  SEL R3, RZ, 0x1, P2 ;  /* 0x00000001ff037807 */ /* 0x000fe20001000000 */
[----:B------:R-:W-:-:S02]  /*b830*/  IMAD.MOV.U32 R0, RZ, RZ, -0x800000 ;  /* 0xff800000ff007424 */ /* 0x000fc400078e00ff */
        /* <DEDUP_REMOVED lines=19> */
[----:B------:R-:W-:Y:S03]  /*b970*/  HGMMA.64x128x16.F32.BF16 R24, R216, gdesc[UR4].tnspB, R24, gsb0 ;  /* 0x41e00004d8187df0 */ /* 0x000fe60008001818 */
[----:B------:R-:W-:Y:S02]  /*b980*/  WARPGROUP.DEPBAR.LE gsb0, 0x0 ;  /* 0x00008000000079c5 */ /* 0x000fe40000010000 */
        /* <DEDUP_REMOVED lines=65> */
[----:B------:R-:W-:-:S07]  /*bda0*/  SEL R2, R9, RZ, P2 ;  /* 0x000000ff09027207 */ /* 0x000fce0001000000 */
.L_x_7049:
        /* <DEDUP_REMOVED lines=13> */
[----:B------:R-:W-:Y:S02]  /*be80*/  F2FP.BF16.F32.PACK_AB R52, R52, R53 ;  /* 0x000000353434723e */ /* 0x000fe400000010ff */
[----:B------:R-:W-:Y:S02]  /*be90*/  F2FP.BF16.F32.PACK_AB R53, R43, R50 ;  /* 0x000000322b35723e */ /* 0x000fe400000010ff */
[----:B------:R-:W-:Y:S01]  /*bea0*/  F2FP.BF16.F32.PACK_AB R54, R48, R49 ;  /* 0x000000313036723e */ /* 0x000fe200000010ff */
[----:B------:R-:W-:Y:S01]  /*beb0*/  IMAD.MOV.U32 R48, RZ, RZ, RZ ;  /* 0x000000ffff307224 */ /* 0x000fe200078e00ff */
[----:B------:R-:W-:-:S02]  /*bec0*/  F2FP.BF16.F32.PACK_AB R40, R40, R41 ;  /* 0x000000292828723e */ /* 0x000fc400000010ff */
[----:B------:R-:W-:Y:S02]  /*bed0*/  F2FP.BF16.F32.PACK_AB R41, R35, R38 ;  /* 0x000000262329723e */ /* 0x000fe400000010ff */
[----:B------:R-:W-:Y:S02]  /*bee0*/  F2FP.BF16.F32.PACK_AB R43, R87, R34 ;  /* 0x00000022572b723e */ /* 0x000fe400000010ff */
[----:B------:R-:W-:Y:S02]  /*bef0*/  MOV R20, R18 ;  /* 0x0000001200147202 */ /* 0x000fe40000000f00 */
[----:B--2---:R-:W-:-:S03]  /*bf00*/  MOV R21, R5 ;  /* 0x0000000500157202 */ /* 0x004fc60000000f00 */
[----:B------:R-:W-:-:S03]  /*bf10*/  IMAD.WIDE R4, R231, 0x2, R20 ;  /* 0x00000002e7047825 */ /* 0x000fc600078e0214 */
[C---:B------:R-:W-:Y:S02]  /*bf20*/  IADD3 R63, P6, R4.reuse, 0x20, RZ ;  /* 0x00000020043f7810 */ /* 0x040fe40007fde0ff */
[C---:B------:R-:W-:Y:S02]  /*bf30*/  IADD3 R67, P5, R4.reuse, 0x40, RZ ;  /* 0x0000004004437810 */ /* 0x040fe40007fbe0ff */
[----:B------:R-:W-:Y:S01]  /*bf40*/  IADD3 R71, P4, R4, 0x60, RZ ;  /* 0x0000006004477810 */ /* 0x000fe20007f9e0ff */
[--C-:B------:R-:W-:Y:S01]  /*bf50*/  IMAD.X R29, RZ, RZ, R5.reuse, P6 ;  /* 0x000000ffff1d7224 */ /* 0x100fe200030e0605 */
[----:B------:R-:W-:Y:S01]  /*bf60*/  LOP3.LUT R14, R63, 0x380, RZ, 0xc0, !PT ;  /* 0x000003803f0e7812 */ /* 0x000fe200078ec0ff */
[--C-:B------:R-:W-:Y:S01]  /*bf70*/  IMAD.X R27, RZ, RZ, R5.reuse, P5 ;  /* 0x000000ffff1b7224 */ /* 0x100fe200028e0605 */
[----:B------:R-:W-:Y:S01]  /*bf80*/  LOP3.LUT R24, R67, 0x380, RZ, 0xc0, !PT ;  /* 0x0000038043187812 */ /* 0x000fe200078ec0ff */
[----:B------:R-:W-:Y:S01]  /*bf90*/  IMAD.X R25, RZ, RZ, R5, P4 ;  /* 0x000000ffff197224 */ /* 0x000fe200020e0605 */
[----:B-1----:R-:W-:-:S02]  /*bfa0*/  LOP3.LUT R44, R71, 0x380, RZ, 0xc0, !PT ;  /* 0x00000380472c7812 */ /* 0x002fc400078ec0ff */
[----:B------:R-:W-:Y:S02]  /*bfb0*/  SHF.R.U64 R14, R14, 0x3, RZ ;  /* 0x000000030e0e7819 */ /* 0x000fe400000012ff */
[----:B------:R-:W-:Y:S02]  /*bfc0*/  SHF.R.U64 R24, R24, 0x3, RZ ;  /* 0x0000000318187819 */ /* 0x000fe400000012ff */
[----:B------:R-:W-:Y:S02]  /*bfd0*/  SHF.R.U64 R44, R44, 0x3, RZ ;  /* 0x000000032c2c7819 */ /* 0x000fe400000012ff */
[----:B------:R-:W-:Y:S02]  /*bfe0*/  LOP3.LUT R28, R14, R63, RZ, 0x3c, !PT ;  /* 0x0000003f0e1c7212 */ /* 0x000fe400078e3cff */
[----:B------:R-:W-:Y:S02]  /*bff0*/  LOP3.LUT R26, R24, R67, RZ, 0x3c, !PT ;  /* 0x00000043181a7212 */ /* 0x000fe400078e3cff */
[----:B------:R-:W-:-:S02]  /*c000*/  LOP3.LUT R9, R4, 0x380, RZ, 0xc0, !PT ;  /* 0x0000038004097812 */ /* 0x000fc400078ec0ff */
[----:B------:R-:W-:Y:S02]  /*c010*/  LOP3.LUT R24, R44, R71, RZ, 0x3c, !PT ;  /* 0x000000472c187212 */ /* 0x000fe400078e3cff */
[----:B------:R-:W-:Y:S02]  /*c020*/  MOV R71, R28 ;  /* 0x0000001c00477202 */ /* 0x000fe40000000f00 */
[----:B------:R-:W-:Y:S01]  /*c030*/  IADD3 R75, P3, R4, 0x4000, RZ ;  /* 0x00004000044b7810 */ /* 0x000fe20007f7e0ff */
[----:B------:R-:W1:Y:S01]  /*c040*/  LDC.64 R28, c[0x0][0xc00] ;  /* 0x00030000ff1c7b82 */ /* 0x000e620000000a00 */
[----:B------:R-:W-:Y:S02]  /*c050*/  SHF.R.U64 R9, R9, 0x3, RZ ;  /* 0x0000000309097819 */ /* 0x000fe400000012ff */
[----:B------:R-:W-:Y:S01]  /*c060*/  LOP3.LUT R62, R75, 0x380, RZ, 0xc0, !PT ;  /* 0x000003804b3e7812 */ /* 0x000fe200078ec0ff */
[----:B------:R-:W-:-:S04]  /*c070*/  IMAD.X R15, RZ, RZ, R5, P3 ;  /* 0x000000ffff0f7224 */ /* 0x000fc800018e0605 */
[----:B------:R-:W-:Y:S01]  /*c080*/  BAR.SYNC.DEFER_BLOCKING 0x1, 0x100 ;  /* 0x0044000000007b1d */ /* 0x000fe20000010000 */
[C---:B------:R-:W-:Y:S02]  /*c090*/  IADD3 R79, P2, R4.reuse, 0x4020, RZ ;  /* 0x00004020044f7810 */ /* 0x040fe40007f5e0ff */
[C---:B------:R-:W-:Y:S02]  /*c0a0*/  IADD3 R83, P1, R4.reuse, 0x4040, RZ ;  /* 0x0000404004537810 */ /* 0x040fe40007f3e0ff */
[----:B------:R-:W-:Y:S01]  /*c0b0*/  IADD3 R109, P0, R4, 0x4060, RZ ;  /* 0x00004060046d7810 */ /* 0x000fe20007f1e0ff */
[--C-:B------:R-:W-:Y:S01]  /*c0c0*/  IMAD.X R13, RZ, RZ, R5.reuse, P2 ;  /* 0x000000ffff0d7224 */ /* 0x100fe200010e0605 */
[----:B------:R-:W-:Y:S01]  /*c0d0*/  LOP3.LUT R4, R9, R4, RZ, 0x3c, !PT ;  /* 0x0000000409047212 */ /* 0x000fe200078e3cff */
[--C-:B------:R-:W-:Y:S01]  /*c0e0*/  IMAD.X R11, RZ, RZ, R5.reuse, P1 ;  /* 0x000000ffff0b7224 */ /* 0x100fe200008e0605 */
[----:B------:R-:W-:Y:S01]  /*c0f0*/  SHF.R.U64 R62, R62, 0x3, RZ ;  /* 0x000000033e3e7819 */ /* 0x000fe200000012ff */
[----:B------:R-:W-:Y:S01]  /*c100*/  IMAD.X R9, RZ, RZ, R5, P0 ;  /* 0x000000ffff097224 */ /* 0x000fe200000e0605 */
[----:B------:R-:W-:-:S02]  /*c110*/  MOV R74, R4 ;  /* 0x00000004004a7202 */ /* 0x000fc40000000f00 */
[----:B------:R-:W-:Y:S02]  /*c120*/  F2FP.BF16.F32.PACK_AB R5, R10, R85 ;  /* 0x000000550a05723e */ /* 0x000fe400000010ff */
[----:B------:R-:W-:Y:S02]  /*c130*/  LOP3.LUT R14, R62, R75, RZ, 0x3c, !PT ;  /* 0x0000004b3e0e7212 */ /* 0x000fe400078e3cff */
[----:B------:R-:W-:Y:S02]  /*c140*/  LOP3.LUT R10, R79, 0x380, RZ, 0xc0, !PT ;  /* 0x000003804f0a7812 */ /* 0x000fe400078ec0ff */
[----:B------:R-:W-:Y:S02]  /*c150*/  LOP3.LUT R44, R83, 0x380, RZ, 0xc0, !PT ;  /* 0x00000380532c7812 */ /* 0x000fe400078ec0ff */
[----:B------:R-:W-:Y:S02]  /*c160*/  LOP3.LUT R62, R109, 0x380, RZ, 0xc0, !PT ;  /* 0x000003806d3e7812 */ /* 0x000fe400078ec0ff */
[----:B------:R-:W-:-:S02]  /*c170*/  SHF.R.U64 R10, R10, 0x3, RZ ;  /* 0x000000030a0a7819 */ /* 0x000fc400000012ff */
[----:B------:R-:W-:Y:S02]  /*c180*/  SHF.R.U64 R44, R44, 0x3, RZ ;  /* 0x000000032c2c7819 */ /* 0x000fe400000012ff */
[----:B------:R-:W-:Y:S02]  /*c190*/  SHF.R.U64 R62, R62, 0x3, RZ ;  /* 0x000000033e3e7819 */ /* 0x000fe400000012ff */
[----:B------:R-:W-:Y:S02]  /*c1a0*/  F2FP.BF16.F32.PACK_AB R4, R12, R107 ;  /* 0x0000006b0c04723e */ /* 0x000fe400000010ff */
[----:B------:R-:W-:Y:S02]  /*c1b0*/  LOP3.LUT R12, R10, R79, RZ, 0x3c, !PT ;  /* 0x0000004f0a0c7212 */ /* 0x000fe400078e3cff */
[----:B------:R-:W-:Y:S01]  /*c1c0*/  LOP3.LUT R10, R44, R83, RZ, 0x3c, !PT ;  /* 0x000000532c0a7212 */ /* 0x000fe200078e3cff */
[----:B------:R2:W-:Y:S01]  /*c1d0*/  STSM.16.M88.4 [R74], R4 ;  /* 0x000000044a007844 */ /* 0x0005e20000000200 */
[----:B------:R-:W-:-:S02]  /*c1e0*/  LOP3.LUT R8, R62, R109, RZ, 0x3c, !PT ;  /* 0x0000006d3e087212 */ /* 0x000fc400078e3cff */
[----:B-1----:R-:W-:Y:S02]  /*c1f0*/  ISETP.NE.U32.AND P0, PT, R28, RZ, PT ;  /* 0x000000ff1c00720c */ /* 0x002fe40003f05070 */
[----:B------:R-:W-:Y:S02]  /*c200*/  MOV R62, R10 ;  /* 0x0000000a003e7202 */ /* 0x000fe40000000f00 */
[----:B------:R-:W-:Y:S02]  /*c210*/  MOV R44, R8 ;  /* 0x00000008002c7202 */ /* 0x000fe40000000f00 */
[----:B------:R-:W-:Y:S02]  /*c220*/  F2FP.BF16.F32.PACK_AB R8, R103, R104 ;  /* 0x000000686708723e */ /* 0x000fe400000010ff */
[----:B------:R-:W-:Y:S02]  /*c230*/  F2FP.BF16.F32.PACK_AB R9, R81, R102 ;  /* 0x000000665109723e */ /* 0x000fe400000010ff */
[----:B------:R-:W-:-:S02]  /*c240*/  F2FP.BF16.F32.PACK_AB R10, R100, R101 ;  /* 0x00000065640a723e */ /* 0x000fc400000010ff */
[----:B------:R-:W-:Y:S02]  /*c250*/  F2FP.BF16.F32.PACK_AB R11, R77, R84 ;  /* 0x000000544d0b723e */ /* 0x000fe400000010ff */
[----:B------:R-:W-:Y:S02]  /*c260*/  MOV R70, R26 ;  /* 0x0000001a00467202 */ /* 0x000fe40000000f00 */
[----:B------:R-:W-:Y:S01]  /*c270*/  MOV R66, R14 ;  /* 0x0000000e00427202 */ /* 0x000fe20000000f00 */
[----:B------:R-:W-:Y:S01]  /*c280*/  STSM.16.M88.4 [R71], R8 ;  /* 0x0000000847007844 */ /* 0x000fe20000000200 */
[----:B------:R-:W-:Y:S02]  /*c290*/  MOV R63, R12 ;  /* 0x0000000c003f7202 */ /* 0x000fe40000000f00 */
[----:B--2---:R-:W-:Y:S02]  /*c2a0*/  F2FP.BF16.F32.PACK_AB R4, R98, R99 ;  /* 0x000000636204723e */ /* 0x004fe400000010ff */
        /* <DEDUP_REMOVED lines=9> */
[----:B------:R-:W-:Y:S01]  /*c340*/  ISETP.NE.AND.EX P0, PT, R29, RZ, PT, P0 ;  /* 0x000000ff1d00720c */ /* 0x000fe20003f05300 */
[----:B------:R-:W2:Y:S01]  /*c350*/  LDC.64 R32, c[0x0][0xc00] ;  /* 0x00030000ff207b82 */ /* 0x000ea20000000a00 */
[----:B------:R-:W-:Y:S01]  /*c360*/  F2FP.BF16.F32.PACK_AB R24, R90, R91 ;  /* 0x0000005b5a18723e */ /* 0x000fe200000010ff */
[----:B------:R3:W-:Y:S01]  /*c370*/  STSM.16.M88.4 [R67], R12 ;  /* 0x0000000c43007844 */ /* 0x0007e20000000200 */
[----:B------:R-:W-:Y:S02]  /*c380*/  F2FP.BF16.F32.PACK_AB R25, R59, R64 ;  /* 0x000000403b19723e */ /* 0x000fe400000010ff */
[----:B------:R-:W-:Y:S02]  /*c390*/  F2FP.BF16.F32.PACK_AB R26, R88, R89 ;  /* 0x00000059581a723e */ /* 0x000fe400000010ff */
[----:B------:R-:W-:-:S02]  /*c3a0*/  F2FP.BF16.F32.PACK_AB R27, R55, R58 ;  /* 0x0000003a371b723e */ /* 0x000fc400000010ff */
[----:B------:R-:W-:Y:S02]  /*c3b0*/  F2FP.BF16.F32.PACK_AB R29, R30, R51 ;  /* 0x000000331e1d723e */ /* 0x000fe400000010ff */
[----:B------:R-:W-:Y:S01]  /*c3c0*/  F2FP.BF16.F32.PACK_AB R28, R60, R61 ;  /* 0x0000003d3c1c723e */ /* 0x000fe200000010ff */
[----:B------:R3:W-:Y:S01]  /*c3d0*/  STSM.16.M88.4 [R66], R24 ;  /* 0x0000001842007844 */ /* 0x0007e20000000200 */
[----:B------:R-:W-:Y:S02]  /*c3e0*/  F2FP.BF16.F32.PACK_AB R30, R56, R57 ;  /* 0x00000039381e723e */ /* 0x000fe400000010ff */
[----:B------:R-:W-:Y:S01]  /*c3f0*/  F2FP.BF16.F32.PACK_AB R55, R39, R42 ;  /* 0x0000002a2737723e */ /* 0x000fe200000010ff */
[----:B------:R-:W4:Y:S01]  /*c400*/  LDC R56, c[0x0][0xbe8] ;  /* 0x0002fa00ff387b82 */ /* 0x000f220000000800 */
[----:B------:R-:W-:Y:S01]  /*c410*/  F2FP.BF16.F32.PACK_AB R42, R36, R37 ;  /* 0x00000025242a723e */ /* 0x000fe200000010ff */
[----:B------:R3:W-:Y:S01]  /*c420*/  STSM.16.M88.4 [R63], R28 ;  /* 0x0000001c3f007844 */ /* 0x0007e20000000200 */
[----:B------:R-:W-:-:S03]  /*c430*/  ISETP.NE.U32.AND P2, PT, RZ, UR4, PT ;  /* 0x00000004ff007c0c */ /* 0x000fc6000bf45070 */
[----:B------:R3:W-:Y:S01]  /*c440*/  STSM.16.M88.4 [R62], R52 ;  /* 0x000000343e007844 */ /* 0x0007e20000000200 */
[----:B------:R-:W-:Y:S01]  /*c450*/  ISETP.NE.AND.EX P2, PT, RZ, UR5, PT, P2 ;  /* 0x00000005ff007c0c */ /* 0x000fe2000bf45320 */
[C---:B--2---:R-:W-:Y:S02]  /*c460*/  IMAD.WIDE R32, R23.reuse, 0x4, R32 ;  /* 0x0000000417207825 */ /* 0x044fe400078e0220 */
[----:B------:R3:W-:Y:S01]  /*c470*/  STSM.16.M88.4 [R44], R40 ;  /* 0x000000282c007844 */ /* 0x0007e20000000200 */
[----:B------:R-:W-:Y:S09]  /*c480*/  BAR.SYNC.DEFER_BLOCKING 0x1, 0x100 ;  /* 0x0044000000007b1d */ /* 0x000ff20000010000 */
[----:B-1----:R-:W-:Y:S01]  /*c490*/  @P2 LEA R4, P3, R23, UR4, 0x2 ;  /* 0x0000000417042c11 */ /* 0x002fe2000f8610ff */
[----:B------:R-:W-:-:S02]  /*c4a0*/  ULDC UR4, c[0x0][0xa88] ;  /* 0x0002a20000047ab9 */ /* 0x000fc40000000800 */
[----:B------:R-:W-:Y:S01]  /*c4b0*/  IMAD.U32 R7, RZ, RZ, UR4 ;  /* 0x00000004ff077e24 */ /* 0x000fe2000f8e00ff */
[----:B------:R-:W-:Y:S01]  /*c4c0*/  @P2 LEA.HI.X R5, R23, UR5, R223, 0x2, P3 ;  /* 0x0000000517052c11 */ /* 0x000fe200098f14df */
[----:B------:R3:W5:Y:S01]  /*c4d0*/  @P0 LDG.E R48, desc[UR60][R32.64] ;  /* 0x0000003c20300981 */ /* 0x000762000c1e1900 */
[----:B----4-:R-:W-:-:S03]  /*c4e0*/  ISETP.NE.AND P1, PT, R56, 0x1, PT ;  /* 0x000000013800780c */ /* 0x010fc60003f25270 */
[----:B------:R3:W5:Y:S10]  /*c4f0*/  @P2 LDG.E R7, desc[UR60][R4.64] ;  /* 0x0000003c04072981 */ /* 0x000774000c1e1900 */
[----:B------:R-:W1:Y:S08]  /*c500*/  @P1 LDC R6, c[0x0][0xbec] ;  /* 0x0002fb00ff061b82 */ /* 0x000e700000000800 */
[----:B------:R-:W2:Y:S01]  /*c510*/  @P1 LDC R11, c[0x0][0xbf0] ;  /* 0x0002fc00ff0b1b82 */ /* 0x000ea20000000800 */
[----:B---3--:R-:W-:Y:S05]  /*c520*/  @P2 BRA `(.L_x_7073) ;  /* 0x0000000000102947 */ /* 0x008fea0003800000 */
[----:B------:R-:W-:Y:S05]  /*c530*/  @!P0 BRA `(.L_x_7073) ;  /* 0x00000000000c8947 */ /* 0x000fea0003800000 */
[----:B------:R-:W3:Y:S04]  /*c540*/  LDG.E R4, desc[UR60][R32.64] ;  /* 0x0000003c20047981 */ /* 0x000ee8000c1e1900 */
[----:B-----5:R-:W3:Y:S02]  /*c550*/  LDG.E R7, desc[UR60][R32.64+0x4] ;  /* 0x0000043c20077981 */ /* 0x020ee4000c1e1900 */
[----:B---3--:R-:W-:-:S07]  /*c560*/  IMAD.IADD R7, R7, 0x1, -R4 ;  /* 0x0000000107077824 */ /* 0x008fce00078e0a04 */
.L_x_7073:
        /* <DEDUP_REMOVED lines=8> */
[----:B-1----:R-:W-:Y:S01]  /*c5f0*/  @P1 IMAD.HI.U32 R6, R15, R6, RZ ;  /* 0x000000060f061227 */ /* 0x002fe200078e00ff */
[----:B------:R-:W1:Y:S03]  /*c600*/  @P1 LDC R23, c[0x0][0xbec] ;  /* 0x0002fb00ff171b82 */ /* 0x000e660000000800 */
[----:B------:R-:W-:Y:S01]  /*c610*/  IMAD.MOV.U32 R9, RZ, RZ, R15 ;  /* 0x000000ffff097224 */ /* 0x000fe200078e000f */
[----:B--2---:R-:W-:Y:S01]  /*c620*/  @P1 SHF.R.U32.HI R9, RZ, R11, R6 ;  /* 0x0000000bff091219 */ /* 0x004fe20000011606 */
[----:B------:R-:W-:-:S02]  /*c630*/  IMAD R13, R221, UR5, R4 ;  /* 0x00000005dd0d7c24 */ /* 0x000fc4000f8e0204 */
[----:B------:R-:W-:Y:S01]  /*c640*/  IMAD.WIDE.U32 R4, R221, UR4, R48 ;  /* 0x00000004dd047c25 */ /* 0x000fe2000f8e0030 */
[----:B------:R-:W-:-:S03]  /*c650*/  ULDC.64 UR4, c[0x0][0xb98] ;  /* 0x0002e60000047ab9 */ /* 0x000fc60000000a00 */
[----:B------:R-:W-:Y:S02]  /*c660*/  IMAD R11, R224, 0x40, R17 ;  /* 0x00000040e00b7824 */ /* 0x000fe400078e0211 */
[----:B------:R-:W-:Y:S02]  /*c670*/  IMAD.IADD R5, R5, 0x1, R13 ;  /* 0x0000000105057824 */ /* 0x000fe400078e020d */
[----:B------:R-:W-:Y:S02]  /*c680*/  IMAD.MOV R13, RZ, RZ, -R9 ;  /* 0x000000ffff0d7224 */ /* 0x000fe400078e0a09 */
[----:B------:R-:W-:-:S04]  /*c690*/  IMAD.WIDE R20, R11, 0x2, R20 ;  /* 0x000000020b147825 */ /* 0x000fc800078e0214 */
[----:B------:R-:W-:Y:S01]  /*c6a0*/  IMAD R6, R223, UR4, RZ ;  /* 0x00000004df067c24 */ /* 0x000fe2000f8e02ff */
[C---:B------:R-:W-:Y:S01]  /*c6b0*/  IADD3 R41, P6, R20.reuse, 0x4000, RZ ;  /* 0x0000400014297810 */ /* 0x040fe20007fde0ff */
[----:B------:R-:W-:Y:S01]  /*c6c0*/  IMAD.WIDE.U32 R4, R55, UR4, R4 ;  /* 0x0000000437047c25 */ /* 0x000fe2000f8e0004 */
[----:B------:R-:W-:Y:S02]  /*c6d0*/  IADD3 R37, P5, R20, 0x5000, RZ ;  /* 0x0000500014257810 */ /* 0x000fe40007fbe0ff */
[----:B------:R-:W-:Y:S01]  /*c6e0*/  LOP3.LUT R40, R41, 0x380, RZ, 0xc0, !PT ;  /* 0x0000038029287812 */ /* 0x000fe200078ec0ff */
[----:B------:R-:W-:Y:S01]  /*c6f0*/  IMAD R11, R56, R13, R15 ;  /* 0x0000000d380b7224 */ /* 0x000fe200078e020f */
[----:B------:R-:W-:Y:S01]  /*c700*/  SHF.R.S32.HI R13, RZ, 0x1f, R9 ;  /* 0x0000001fff0d7819 */ /* 0x000fe20000011409 */
[----:B------:R-:W-:Y:S01]  /*c710*/  IMAD R8, R55, UR5, R6 ;  /* 0x0000000537087c24 */ /* 0x000fe2000f8e0206 */
[----:B------:R-:W-:Y:S01]  /*c720*/  IADD3 R4, P2, R9, R4, RZ ;  /* 0x0000000409047210 */ /* 0x000fe20007f5e0ff */
[----:B------:R-:W-:Y:S01]  /*c730*/  ULDC.64 UR4, c[0x0][0xb88] ;  /* 0x0002e20000047ab9 */ /* 0x000fe20000000a00 */
[----:B------:R-:W-:Y:S01]  /*c740*/  SHF.R.S32.HI R6, RZ, 0x1f, R11 ;  /* 0x0000001fff067819 */ /* 0x000fe2000001140b */
[----:B------:R-:W-:Y:S01]  /*c750*/  IMAD R57, R7, R56, RZ ;  /* 0x0000003807397224 */ /* 0x000fe200078e02ff */
[----:B------:R-:W-:-:S02]  /*c760*/  IADD3.X R5, R13, R5, R8, P2, !PT ;  /* 0x000000050d057210 */ /* 0x000fc400017fe408 */
        /* <DEDUP_REMOVED lines=18> */
[----:B------:R-:W-:Y:S01]  /*c890*/  LOP3.LUT R8, R9, 0x380, RZ, 0xc0, !PT ;  /* 0x0000038009087812 */ /* 0x000fe200078ec0ff */
[----:B------:R-:W-:Y:S01]  /*c8a0*/  SHFL.IDX PT, R52, R10, 0x1, 0x1c1f ;  /* 0x003c1f000a347f89 */ /* 0x000fe200000e0000 */
[----:B------:R-:W-:Y:S01]  /*c8b0*/  LOP3.LUT P0, RZ, R226, 0x3, RZ, 0xc0, !PT ;  /* 0x00000003e2ff7812 */ /* 0x000fe2000780c0ff */
[----:B------:R-:W-:Y:S01]  /*c8c0*/  ULDC.64 UR4, c[0x0][0xaa0] ;  /* 0x0002a80000047ab9 */ /* 0x000fe20000000a00 */
[----:B------:R-:W-:Y:S01]  /*c8d0*/  SHF.R.U64 R8, R8, 0x3, RZ ;  /* 0x0000000308087819 */ /* 0x000fe200000012ff */
[----:B------:R-:W2:Y:S01]  /*c8e0*/  SHFL.IDX PT, R51, R14, RZ, 0x1c1f ;  /* 0x001c1fff0e337589 */ /* 0x000ea200000e0000 */
[----:B------:R-:W-:-:S02]  /*c8f0*/  IADD3 R33, P4, R20, 0x6000, RZ ;  /* 0x0000600014217810 */ /* 0x000fc40007f9e0ff */
[----:B------:R-:W-:Y:S01]  /*c900*/  LOP3.LUT R8, R8, R9, RZ, 0x3c, !PT ;  /* 0x0000000908087212 */ /* 0x000fe200078e3cff */
[----:B------:R-:W3:Y:S01]  /*c910*/  SHFL.IDX PT, R53, R14, 0x1, 0x1c1f ;  /* 0x003c1f000e357f89 */ /* 0x000ee200000e0000 */
[----:B------:R-:W-:Y:S01]  /*c920*/  IMAD.X R9, RZ, RZ, R21, P2 ;  /* 0x000000ffff097224 */ /* 0x000fe200010e0615 */
[-C--:B------:R-:W-:Y:S02]  /*c930*/  ISETP.GE.OR P2, PT, R24, R57.reuse, P0 ;  /* 0x000000391800720c */ /* 0x080fe40000746670 */
[----:B------:R-:W-:Y:S02]  /*c940*/  ISETP.GE.OR P0, PT, R4, R57, P0 ;  /* 0x000000390400720c */ /* 0x000fe40000706670 */
[----:B------:R-:W-:Y:S02]  /*c950*/  LOP3.LUT R11, R20, 0x380, RZ, 0xc0, !PT ;  /* 0x00000380140b7812 */ /* 0x000fe400078ec0ff */
[----:B------:R-:W-:Y:S02]  /*c960*/  LOP3.LUT R32, R33, 0x380, RZ, 0xc0, !PT ;  /* 0x0000038021207812 */ /* 0x000fe400078ec0ff */
[----:B------:R-:W-:-:S02]  /*c970*/  SHF.R.U64 R11, R11, 0x3, RZ ;  /* 0x000000030b0b7819 */ /* 0x000fc400000012ff */
[----:B------:R-:W-:Y:S02]  /*c980*/  IADD3 R5, P3, R20, 0x7000, RZ ;  /* 0x0000700014057810 */ /* 0x000fe40007f7e0ff */
[----:B------:R-:W-:Y:S02]  /*c990*/  SHF.R.U64 R40, R40, 0x3, RZ ;  /* 0x0000000328287819 */ /* 0x000fe400000012ff */
[----:B------:R-:W-:Y:S01]  /*c9a0*/  SHF.R.U64 R36, R36, 0x3, RZ ;  /* 0x0000000324247819 */ /* 0x000fe200000012ff */
[--C-:B------:R-:W-:Y:S01]  /*c9b0*/  IMAD.X R29, RZ, RZ, R21.reuse, P3 ;  /* 0x000000ffff1d7224 */ /* 0x100fe200018e0615 */
[----:B------:R-:W-:Y:S01]  /*c9c0*/  SHF.R.U64 R32, R32, 0x3, RZ ;  /* 0x0000000320207819 */ /* 0x000fe200000012ff */
[----:B--2---:R-:W-:Y:S01]  /*c9d0*/  @!P2 ST.E desc[UR60][R50.64], R0 ;  /* 0x000000003200a985 */ /* 0x004fe2000c10193c */
[----:B------:R-:W-:Y:S02]  /*c9e0*/  LOP3.LUT R20, R11, R20, RZ, 0x3c, !PT ;  /* 0x000000140b147212 */ /* 0x000fe400078e3cff */
[----:B------:R-:W-:Y:S01]  /*c9f0*/  LOP3.LUT R40, R40, R41, RZ, 0x3c, !PT ;  /* 0x0000002928287212 */ /* 0x000fe200078e3cff */
[----:B---3--:R2:W-:Y:S01]  /*ca00*/  @!P0 ST.E desc[UR60][R52.64], R3 ;  /* 0x0000000334008985 */ /* 0x0085e2000c10193c */
[----:B------:R-:W-:Y:S01]  /*ca10*/  LOP3.LUT R36, R36, R37, RZ, 0x3c, !PT ;  /* 0x0000002524247212 */ /* 0x000fe200078e3cff */
[--C-:B------:R-:W-:Y:S01]  /*ca20*/  IMAD.X R41, RZ, RZ, R21.reuse, P6 ;  /* 0x000000ffff297224 */ /* 0x100fe200030e0615 */
[----:B------:R-:W-:Y:S01]  /*ca30*/  LOP3.LUT R32, R32, R33, RZ, 0x3c, !PT ;  /* 0x0000002120207212 */ /* 0x000fe200078e3cff */
[--C-:B------:R-:W-:Y:S01]  /*ca40*/  IMAD.X R37, RZ, RZ, R21.reuse, P5 ;  /* 0x000000ffff257224 */ /* 0x100fe200028e0615 */
[----:B------:R3:W5:Y:S01]  /*ca50*/  LD.E.128 R24, desc[UR60][R20.64] ;  /* 0x0000003c14187980 */ /* 0x000762000c101d00 */
[----:B------:R-:W-:Y:S01]  /*ca60*/  IMAD.X R33, RZ, RZ, R21, P4 ;  /* 0x000000ffff217224 */ /* 0x000fe200020e0615 */
[----:B------:R-:W-:-:S02]  /*ca70*/  LOP3.LUT R12, R15, 0x380, RZ, 0xc0, !PT ;  /* 0x000003800f0c7812 */ /* 0x000fc400078ec0ff */
[----:B------:R-:W-:Y:S01]  /*ca80*/  LOP3.LUT R4, R5, 0x380, RZ, 0xc0, !PT ;  /* 0x0000038005047812 */ /* 0x000fe200078ec0ff */
[----:B------:R-:W5:Y:S01]  /*ca90*/  LD.E.128 R8, desc[UR60][R8.64] ;  /* 0x0000003c08087980 */ /* 0x000f62000c101d00 */
[----:B------:R-:W-:Y:S01]  /*caa0*/  SHF.R.U64 R12, R12, 0x3, RZ ;  /* 0x000000030c0c7819 */ /* 0x000fe200000012ff */
[----:B--2---:R-:W-:Y:S01]  /*cab0*/  IMAD R3, R49, UR4, RZ ;  /* 0x0000000431037c24 */ /* 0x004fe2000f8e02ff */
[----:B------:R-:W-:Y:S01]  /*cac0*/  SHF.R.U64 R4, R4, 0x3, RZ ;  /* 0x0000000304047819 */ /* 0x000fe200000012ff */
[----:B------:R-:W2:Y:S01]  /*cad0*/  @P1 LDC R49, c[0x0][0xbf0] ;  /* 0x0002fc00ff311b82 */ /* 0x000ea20000000800 */
[----:B---3--:R-:W-:Y:S01]  /*cae0*/  IMAD.WIDE.U32 R20, R48, UR4, RZ ;  /* 0x0000000430147c25 */ /* 0x008fe2000f8e00ff */
[----:B------:R-:W-:Y:S01]  /*caf0*/  LOP3.LUT R12, R12, R15, RZ, 0x3c, !PT ;  /* 0x0000000f0c0c7212 */ /* 0x000fe200078e3cff */
[----:B------:R-:W5:Y:S01]  /*cb00*/  LD.E.128 R40, desc[UR60][R40.64] ;  /* 0x0000003c28287980 */ /* 0x000f62000c101d00 */
[----:B------:R-:W-:Y:S01]  /*cb10*/  LOP3.LUT R28, R4, R5, RZ, 0x3c, !PT ;  /* 0x00000005041c7212 */ /* 0x000fe200078e3cff */
[----:B------:R-:W-:Y:S01]  /*cb20*/  IMAD R3, R48, UR5, R3 ;  /* 0x0000000530037c24 */ /* 0x000fe2000f8e0203 */
[----:B------:R-:W-:Y:S01]  /*cb30*/  ULDC.64 UR4, c[0x0][0xae8] ;  /* 0x0002ba0000047ab9 */ /* 0x000fe20000000a00 */
[----:B------:R-:W5:Y:S02]  /*cb40*/  LD.E.128 R4, desc[UR60][R6.64] ;  /* 0x0000003c06047980 */ /* 0x000f64000c101d00 */
[----:B------:R-:W-:-:S02]  /*cb50*/  IMAD.IADD R21, R21, 0x1, R3 ;  /* 0x0000000115157824 */ /* 0x000fc400078e0203 */
[----:B------:R-:W-:Y:S01]  /*cb60*/  IMAD R3, R220, 0x20, R224 ;  /* 0x00000020dc037824 */ /* 0x000fe200078e02e0 */
[----:B------:R-:W5:Y:S01]  /*cb70*/  LD.E.128 R12, desc[UR60][R12.64] ;  /* 0x0000003c0c0c7980 */ /* 0x000f62000c101d00 */
[----:B------:R-:W-:Y:S02]  /*cb80*/  IMAD R0, R44, UR4, RZ ;  /* 0x000000042c007c24 */ /* 0x000fe4000f8e02ff */
[----:B------:R-:W-:Y:S01]  /*cb90*/  IMAD R44, R222, 0x80, R3 ;  /* 0x00000080de2c7824 */ /* 0x000fe200078e0203 */
[----:B------:R-:W5:Y:S01]  /*cba0*/  LD.E.128 R36, desc[UR60][R36.64] ;  /* 0x0000003c24247980 */ /* 0x000f62000c101d00 */
[C---:B------:R-:W-:Y:S02]  /*cbb0*/  IMAD R3, R221.reuse, UR5, R0 ;  /* 0x00000005dd037c24 */ /* 0x040fe4000f8e0200 */
[----:B------:R-:W-:Y:S01]  /*cbc0*/  IMAD.WIDE.U32 R20, R221, UR4, R20 ;  /* 0x00000004dd147c25 */ /* 0x000fe2000f8e0014 */
[----:B------:R-:W-:Y:S01]  /*cbd0*/  ULDC.64 UR4, c[0x0][0xaf0] ;  /* 0x0002bc0000047ab9 */ /* 0x000fe20000000a00 */
[----:B------:R-:W5:Y:S02]  /*cbe0*/  LD.E.128 R32, desc[UR60][R32.64] ;  /* 0x0000003c20207980 */ /* 0x000f64000c101d00 */
[----:B-1----:R-:W-:-:S02]  /*cbf0*/  @P1 IMAD.HI.U32 R0, R44, R23, RZ ;  /* 0x000000172c001227 */ /* 0x002fc400078e00ff */
[----:B------:R-:W5:Y:S02]  /*cc00*/  LD.E.128 R28, desc[UR60][R28.64] ;  /* 0x0000003c1c1c7980 */ /* 0x000f64000c101d00 */
[----:B------:R-:W-:Y:S02]  /*cc10*/  IMAD.IADD R21, R21, 0x1, R3 ;  /* 0x0000000115157824 */ /* 0x000fe400078e0203 */
[----:B------:R-:W-:Y:S01]  /*cc20*/  IMAD.MOV.U32 R3, RZ, RZ, R44 ;  /* 0x000000ffff037224 */ /* 0x000fe200078e002c */
[----:B--2---:R-:W-:Y:S01]  /*cc30*/  @P1 SHF.R.U32.HI R3, RZ, R49, R0 ;  /* 0x00000031ff031219 */ /* 0x004fe20000011600 */
[----:B------:R-:W-:Y:S01]  /*cc40*/  IMAD R23, R223, UR4, RZ ;  /* 0x00000004df177c24 */ /* 0x000fe2000f8e02ff */
[----:B------:R-:W-:Y:S01]  /*cc50*/  @!PT LDS RZ, [RZ] ;  /* 0x00000000fffff984 */ /* 0x000fe20000000800 */
[----:B------:R-:W-:Y:S01]  /*cc60*/  @!PT LDS RZ, [RZ] ;  /* 0x00000000fffff984 */ /* 0x000fe20000000800 */
[----:B------:R-:W-:Y:S01]  /*cc70*/  @!PT LDS RZ, [RZ] ;  /* 0x00000000fffff984 */ /* 0x000fe20000000800 */
[----:B------:R-:W-:Y:S01]  /*cc80*/  @!PT LDS RZ, [RZ] ;  /* 0x00000000fffff984 */ /* 0x000fe20000000800 */
[----:B------:R1:W-:Y:S06]  /*cc90*/  MEMBAR.ALL.CTA ;  /* 0x0000000000007992 */ /* 0x0003ec0000008000 */
[----:B-1----:R-:W1:Y:S01]  /*cca0*/  FENCE.VIEW.ASYNC.S ;  /* 0x00000000000073c6 */ /* 0x002e620000000000 */
[----:B------:R-:W-:Y:S01]  /*ccb0*/  IMAD.WIDE.U32 R20, R55, UR4, R20 ;  /* 0x0000000437147c25 */ /* 0x000fe2000f8e0014 */
[----:B------:R-:W-:-:S03]  /*ccc0*/  SHF.R.S32.HI R0, RZ, 0x1f, R3 ;  /* 0x0000001fff007819 */ /* 0x000fc60000011403 */
[----:B------:R-:W-:Y:S01]  /*ccd0*/  IMAD R23, R55, UR5, R23 ;  /* 0x0000000537177c24 */ /* 0x000fe2000f8e0217 */
[----:B------:R-:W-:Y:S01]  /*cce0*/  ULDC.64 UR4, c[0x0][0xae0] ;  /* 0x0002b80000047ab9 */ /* 0x000fe20000000a00 */
[----:B------:R-:W-:Y:S02]  /*ccf0*/  IMAD.MOV R49, RZ, RZ, -R3 ;  /* 0x000000ffff317224 */ /* 0x000fe400078e0a03 */
[----:B------:R-:W-:Y:S02]  /*cd00*/  IMAD.IADD R21, R21, 0x1, R23 ;  /* 0x0000000115157824 */ /* 0x000fe400078e0217 */
[----:B------:R-:W-:Y:S02]  /*cd10*/  IMAD R0, R0, UR4, RZ ;  /* 0x0000000400007c24 */ /* 0x000fe4000f8e02ff */
[----:B------:R-:W-:Y:S02]  /*cd20*/  IMAD R23, R56, R49, R44 ;  /* 0x0000003138177224 */ /* 0x000fe400078e022c */
[----:B------:R-:W-:-:S02]  /*cd30*/  IMAD R49, R3, UR5, R0 ;  /* 0x0000000503317c24 */ /* 0x000fc4000f8e0200 */
[----:B------:R-:W-:Y:S01]  /*cd40*/  IMAD.WIDE.U32 R20, R3, UR4, R20 ;  /* 0x0000000403147c25 */ /* 0x000fe2000f8e0014 */
[----:B------:R-:W-:Y:S01]  /*cd50*/  SHF.R.S32.HI R0, RZ, 0x1f, R23 ;  /* 0x0000001fff007819 */ /* 0x000fe20000011417 */
[----:B------:R-:W-:Y:S02]  /*cd60*/  ULDC.64 UR4, c[0x0][0xad8] ;  /* 0x0002b60000047ab9 */ /* 0x000fe40000000a00 */
[----:B------:R-:W-:Y:S02]  /*cd70*/  IMAD.IADD R21, R21, 0x1, R49 ;  /* 0x0000000115157824 */ /* 0x000fe400078e0231 */
[----:B------:R-:W-:Y:S02]  /*cd80*/  IMAD R44, R0, UR4, RZ ;  /* 0x00000004002c7c24 */ /* 0x000fe4000f8e02ff */
[----:B------:R-:W-:Y:S02]  /*cd90*/  IMAD R50, R222, 0x80, R224 ;  /* 0x00000080de327824 */ /* 0x000fe400078e02e0 */
[----:B------:R-:W-:-:S02]  /*cda0*/  IMAD R3, R23, UR5, R44 ;  /* 0x0000000517037c24 */ /* 0x000fc4000f8e022c */
[----:B------:R-:W-:Y:S01]  /*cdb0*/  IMAD.WIDE.U32 R20, R23, UR4, R20 ;  /* 0x0000000417147c25 */ /* 0x000fe2000f8e0014 */
[CC--:B------:R-:W-:Y:S01]  /*cdc0*/  ISETP.GE.AND P2, PT, R50.reuse, R57.reuse, PT ;  /* 0x000000393200720c */ /* 0x0c0fe20003f46270 */
[----:B------:R-:W-:Y:S02]  /*cdd0*/  ULDC.64 UR4, c[0x0][0xa80] ;  /* 0x0002a00000047ab9 */ /* 0x000fe40000000a00 */
[----:B------:R-:W-:Y:S01]  /*cde0*/  VIADD R0, R50, 0x20 ;  /* 0x0000002032007836 */ /* 0x000fe20000000000 */
[----:B------:R-:W-:Y:S01]  /*cdf0*/  LEA R23, P3, R20, UR4, 0x1 ;  /* 0x0000000414177c11 */ /* 0x000fe2000f8608ff */
[----:B------:R-:W-:Y:S02]  /*ce00*/  IMAD.IADD R3, R21, 0x1, R3 ;  /* 0x0000000115037824 */ /* 0x000fe400078e0203 */
[----:B0-----:R-:W-:Y:S01]  /*ce10*/  VIADD R18, R18, 0x34820 ;  /* 0x0003482012127836 */ /* 0x001fe20000000000 */
[----:B------:R-:W-:Y:S01]  /*ce20*/  ISETP.GE.AND P0, PT, R0, R57, PT ;  /* 0x000000390000720c */ /* 0x000fe20003f06270 */
[----:B------:R-:W-:Y:S01]  /*ce30*/  VIADD R0, R50, 0x40 ;  /* 0x0000004032007836 */ /* 0x000fe20000000000 */
[----:B------:R-:W-:-:S02]  /*ce40*/  LEA.HI.X R3, R20, UR5, R3, 0x1, P3 ;  /* 0x0000000514037c11 */ /* 0x000fc400098f0c03 */
        /* <DEDUP_REMOVED lines=9> */
[----:B------:R-:W-:-:S11]  /*cee0*/  ISETP.GE.AND P3, PT, R22, UR4, PT ;  /* 0x0000000416007c0c */ /* 0x000fd6000bf66270 */
[CC--:B-1----:R-:W-:Y:S02]  /*cef0*/  @!P2 LEA R20, P4, R17.reuse, R48.reuse, 0x1 ;  /* 0x000000301114a211 */ /* 0x0c2fe400078808ff */
[C---:B------:R-:W-:Y:S02]  /*cf00*/  @!P3 LEA R48, P5, R22.reuse, R48, 0x1 ;  /* 0x000000301630b211 */ /* 0x040fe400078a08ff */
[-C--:B--2---:R-:W-:Y:S02]  /*cf10*/  @!P2 LEA.HI.X R21, R17, R0.reuse, R233, 0x1, P4 ;  /* 0x000000001115a211 */ /* 0x084fe400020f0ce9 */
[----:B------:R-:W-:-:S03]  /*cf20*/  @!P3 LEA.HI.X R49, R22, R0, R232, 0x1, P5 ;  /* 0x000000001631b211 */ /* 0x000fc600028f0ce8 */
[----:B-----5:R3:W-:Y:S04]  /*cf30*/  @!P2 ST.E.128 desc[UR60][R20.64], R24 ;  /* 0x000000181400a985 */ /* 0x0207e8000c101d3c */
[----:B------:R3:W-:Y:S02]  /*cf40*/  @!P3 ST.E.128 desc[UR60][R48.64], R40 ;  /* 0x000000283000b985 */ /* 0x0007e4000c101d3c */
.L_x_7075:
[----:B------:R-:W-:Y:S05]  /*cf50*/  BSYNC B1 ;  /* 0x0000000000017941 */ /* 0x000fea0003800000 */
.L_x_7074:
[----:B--2---:R2:W4:Y:S01]  /*cf60*/  SHFL.IDX PT, R0, R3, 0x1, 0x181f ;  /* 0x00381f0003007f89 */ /* 0x00452200000e0000 */
[----:B------:R-:W-:Y:S03]  /*cf70*/  BSSY B1, `(.L_x_7076) ;  /* 0x000000c000017945 */ /* 0x000fe60003800000 */
[----:B---3-5:R2:W3:Y:S01]  /*cf80*/  SHFL.IDX PT, R24, R23, 0x1, 0x181f ;  /* 0x00381f0017187f89 */ /* 0x0284e200000e0000 */
[----:B------:R-:W-:Y:S05]  /*cf90*/  @P0 BRA `(.L_x_7077) ;  /* 0x0000000000240947 */ /* 0x000fea0003800000 */
[----:B------:R-:W-:Y:S02]  /*cfa0*/  ULDC UR4, c[0x0][0xac8] ;  /* 0x0002b20000047ab9 */ /* 0x000fe40000000800 */
[----:B------:R-:W-:Y:S02]  /*cfb0*/  ISETP.GE.AND P3, PT, R17, UR4, PT ;  /* 0x0000000411007c0c */ /* 0x000fe4000bf66270 */
[----:B------:R-:W-:-:S11]  /*cfc0*/  ISETP.GE.AND P4, PT, R22, UR4, PT ;  /* 0x0000000416007c0c */ /* 0x000fd6000bf86270 */
[CC--:B---3--:R-:W-:Y:S02]  /*cfd0*/  @!P3 LEA R20, P0, R17.reuse, R24.reuse, 0x1 ;  /* 0x000000181114b211 */ /* 0x0c8fe400078008ff */
[C---:B------:R-:W-:Y:S02]  /*cfe0*/  @!P4 LEA R24, P2, R22.reuse, R24, 0x1 ;  /* 0x000000181618c211 */ /* 0x040fe400078408ff */
[-C--:B----4-:R-:W-:Y:S02]  /*cff0*/  @!P3 LEA.HI.X R21, R17, R0.reuse, R233, 0x1, P0 ;  /* 0x000000001115b211 */ /* 0x090fe400000f0ce9 */
[----:B------:R-:W-:-:S03]  /*d000*/  @!P4 LEA.HI.X R25, R22, R0, R232, 0x1, P2 ;  /* 0x000000001619c211 */ /* 0x000fc600010f0ce8 */
[----:B------:R3:W-:Y:S04]  /*d010*/  @!P3 ST.E.128 desc[UR60][R20.64], R12 ;  /* 0x0000000c1400b985 */ /* 0x0007e8000c101d3c */
[----:B------:R3:W-:Y:S02]  /*d020*/  @!P4 ST.E.128 desc[UR60][R24.64], R36 ;  /* 0x000000241800c985 */ /* 0x0007e4000c101d3c */
.L_x_7077:
[----:B------:R-:W-:Y:S05]  /*d030*/  BSYNC B1 ;  /* 0x0000000000017941 */ /* 0x000fea0003800000 */
.L_x_7076:
[----:B----4-:R4:W0:Y:S01]  /*d040*/  SHFL.IDX PT, R0, R3, 0x2, 0x181f ;  /* 0x00581f0003007f89 */ /* 0x01082200000e0000 */
[----:B------:R-:W-:Y:S03]  /*d050*/  BSSY B1, `(.L_x_7078) ;  /* 0x000000c000017945 */ /* 0x000fe60003800000 */
[----:B---3--:R4:W3:Y:S01]  /*d060*/  SHFL.IDX PT, R14, R23, 0x2, 0x181f ;  /* 0x00581f00170e7f89 */ /* 0x0088e200000e0000 */
[----:B------:R-:W-:Y:S05]  /*d070*/  @P1 BRA `(.L_x_7079) ;  /* 0x0000000000241947 */ /* 0x000fea0003800000 */
[----:B------:R-:W-:Y:S02]  /*d080*/  ULDC UR4, c[0x0][0xac8] ;  /* 0x0002b20000047ab9 */ /* 0x000fe40000000800 */
[----:B------:R-:W-:Y:S02]  /*d090*/  ISETP.GE.AND P2, PT, R17, UR4, PT ;  /* 0x0000000411007c0c */ /* 0x000fe4000bf46270 */
[----:B------:R-:W-:-:S11]  /*d0a0*/  ISETP.GE.AND P3, PT, R22, UR4, PT ;  /* 0x0000000416007c0c */ /* 0x000fd6000bf66270 */
[CC--:B---3--:R-:W-:Y:S02]  /*d0b0*/  @!P2 LEA R12, P0, R17.reuse, R14.reuse, 0x1 ;  /* 0x0000000e110ca211 */ /* 0x0c8fe400078008ff */
[C---:B------:R-:W-:Y:S02]  /*d0c0*/  @!P3 LEA R14, P1, R22.reuse, R14, 0x1 ;  /* 0x0000000e160eb211 */ /* 0x040fe400078208ff */
[-C--:B0-----:R-:W-:Y:S02]  /*d0d0*/  @!P2 LEA.HI.X R13, R17, R0.reuse, R233, 0x1, P0 ;  /* 0x00000000110da211 */ /* 0x081fe400000f0ce9 */
[----:B------:R-:W-:-:S03]  /*d0e0*/  @!P3 LEA.HI.X R15, R22, R0, R232, 0x1, P1 ;  /* 0x00000000160fb211 */ /* 0x000fc600008f0ce8 */
[----:B------:R0:W-:Y:S04]  /*d0f0*/  @!P2 ST.E.128 desc[UR60][R12.64], R4 ;  /* 0x000000040c00a985 */ /* 0x0001e8000c101d3c */
[----:B------:R0:W-:Y:S02]  /*d100*/  @!P3 ST.E.128 desc[UR60][R14.64], R32 ;  /* 0x000000200e00b985 */ /* 0x0001e4000c101d3c */
.L_x_7079:
[----:B------:R-:W-:Y:S05]  /*d110*/  BSYNC B1 ;  /* 0x0000000000017941 */ /* 0x000fea0003800000 */
.L_x_7078:
[----:B0-----:R-:W-:Y:S01]  /*d120*/  VIADD R0, R50, 0x60 ;  /* 0x0000006032007836 */ /* 0x001fe20000000000 */
[----:B--2-4-:R-:W0:Y:S04]  /*d130*/  SHFL.IDX PT, R3, R3, 0x3, 0x181f ;  /* 0x00781f0003037f89 */ /* 0x014e2800000e0000 */
[----:B------:R-:W-:Y:S01]  /*d140*/  ISETP.GE.AND P0, PT, R0, R57, PT ;  /* 0x000000390000720c */ /* 0x000fe20003f06270 */
[----:B------:R-:W2:-:S12]  /*d150*/  SHFL.IDX PT, R23, R23, 0x3, 0x181f ;  /* 0x00781f0017177f89 */ /* 0x000e9800000e0000 */
[----:B------:R-:W-:Y:S05]  /*d160*/  @P0 BRA `(.L_x_7080) ;  /* 0x0000000800e40947 */ /* 0x000fea0003800000 */
[----:B------:R-:W-:Y:S02]  /*d170*/  ULDC UR4, c[0x0][0xac8] ;  /* 0x0002b20000047ab9 */ /* 0x000fe40000000800 */
[----:B------:R-:W-:-:S13]  /*d180*/  ISETP.GE.AND P1, PT, R17, UR4, PT ;  /* 0x0000000411007c0c */ /* 0x000fda000bf26270 */
[----:B--2---:R-:W-:-:S04]  /*d190*/  @!P1 LEA R4, P0, R17, R23, 0x1 ;  /* 0x0000001711049211 */ /* 0x004fc800078008ff */
[----:B0-----:R-:W-:Y:S02]  /*d1a0*/  @!P1 LEA.HI.X R5, R17, R3, R233, 0x1, P0 ;  /* 0x0000000311059211 */ /* 0x001fe400000f0ce9 */
[----:B------:R-:W-:-:S03]  /*d1b0*/  ISETP.GE.AND P0, PT, R22, UR4, PT ;  /* 0x0000000416007c0c */ /* 0x000fc6000bf06270 */
[----:B------:R4:W-:Y:S10]  /*d1c0*/  @!P1 ST.E.128 desc[UR60][R4.64], R8 ;  /* 0x0000000804009985 */ /* 0x0009f4000c101d3c */
[----:B------:R-:W-:Y:S05]  /*d1d0*/  @P0 BRA `(.L_x_7080) ;  /* 0x0000000800c80947 */ /* 0x000fea0003800000 */
[----:B----4-:R-:W-:-:S04]  /*d1e0*/  LEA R4, P0, R22, R23, 0x1 ;  /* 0x0000001716047211 */ /* 0x010fc800078008ff */
[----:B------:R-:W-:-:S05]  /*d1f0*/  LEA.HI.X R5, R22, R3, R232, 0x1, P0 ;  /* 0x0000000316057211 */ /* 0x000fca00000f0ce8 */
[----:B------:R0:W-:Y:S01]  /*d200*/  ST.E.128 desc[UR60][R4.64], R28 ;  /* 0x0000001c04007985 */ /* 0x0001e2000c101d3c */
[----:B------:R-:W-:Y:S05]  /*d210*/  BRA `(.L_x_7080) ;  /* 0x0000000800b87947 */ /* 0x000fea0003800000 */
.L_x_7072:
        /* <DEDUP_REMOVED lines=27> */
.L_x_7081:
        /* <DEDUP_REMOVED lines=46> */
.L_x_7083:
[----:B------:R-:W-:Y:S05]  /*d6b0*/  BSYNC B1 ;  /* 0x0000000000017941 */ /* 0x000fea0003800000 */
.L_x_7082:
[----:B------:R-:W-:Y:S01]  /*d6c0*/  ULDC.64 UR4, c[0x0][0xaa0] ;  /* 0x0002a80000047ab9 */ /* 0x000fe20000000a00 */
[----:B------:R-:W-:Y:S01]  /*d6d0*/  BSSY B1, `(.L_x_7084) ;  /* 0x0000038000017945 */ /* 0x000fe20003800000 */
[----:B------:R-:W-:-:S04]  /*d6e0*/  IMAD R4, R10, UR4, RZ ;  /* 0x000000040a047c24 */ /* 0x000fc8000f8e02ff */
[C---:B--2---:R-:W-:Y:S02]  /*d6f0*/  IMAD R7, R3.reuse, UR5, R4 ;  /* 0x0000000503077c24 */ /* 0x044fe4000f8e0204 */
[----:B------:R-:W-:Y:S01]  /*d700*/  IMAD.WIDE.U32 R4, R3, UR4, RZ ;  /* 0x0000000403047c25 */ /* 0x000fe2000f8e00ff */
[----:B------:R-:W-:-:S03]  /*d710*/  ULDC.64 UR4, c[0x0][0xae8] ;  /* 0x0002ba0000047ab9 */ /* 0x000fc60000000a00 */
[----:B------:R-:W-:Y:S02]  /*d720*/  IMAD R3, R220, 0x20, R224 ;  /* 0x00000020dc037824 */ /* 0x000fe400078e02e0 */
[----:B------:R-:W-:Y:S02]  /*d730*/  IMAD.IADD R5, R5, 0x1, R7 ;  /* 0x0000000105057824 */ /* 0x000fe400078e0207 */
[----:B------:R-:W-:Y:S02]  /*d740*/  IMAD R9, R222, 0x80, R3 ;  /* 0x00000080de097824 */ /* 0x000fe400078e0203 */
        /* <DEDUP_REMOVED lines=41> */
[----:B------:R-:W-:-:S11]  /*d9e0*/  ISETP.GE.AND P5, PT, R22, UR4, PT ;  /* 0x0000000416007c0c */ /* 0x000fd6000bfa6270 */
[CC--:B---3--:R-:W-:Y:S02]  /*d9f0*/  @!P4 LEA R10, P2, R17.reuse, R4.reuse, 0x1 ;  /* 0x00000004110ac211 */ /* 0x0c8fe400078408ff */
[C---:B------:R-:W-:Y:S02]  /*da00*/  @!P5 LEA R4, P3, R22.reuse, R4, 0x1 ;  /* 0x000000041604d211 */ /* 0x040fe400078608ff */
[-C--:B----4-:R-:W-:Y:S02]  /*da10*/  @!P4 LEA.HI.X R11, R17, R0.reuse, R233, 0x1, P2 ;  /* 0x00000000110bc211 */ /* 0x090fe400010f0ce9 */
[----:B------:R-:W-:-:S03]  /*da20*/  @!P5 LEA.HI.X R5, R22, R0, R232, 0x1, P3 ;  /* 0x000000001605d211 */ /* 0x000fc600018f0ce8 */
[----:B------:R3:W-:Y:S04]  /*da30*/  @!P4 ST.E.128 desc[UR60][R10.64], RZ ;  /* 0x000000ff0a00c985 */ /* 0x0007e8000c101d3c */
[----:B------:R3:W-:Y:S02]  /*da40*/  @!P5 ST.E.128 desc[UR60][R4.64], RZ ;  /* 0x000000ff0400d985 */ /* 0x0007e4000c101d3c */
.L_x_7085:
[----:B------:R-:W-:Y:S05]  /*da50*/  BSYNC B1 ;  /* 0x0000000000017941 */ /* 0x000fea0003800000 */
.L_x_7084:
        /* <DEDUP_REMOVED lines=11> */
[----:B------:R0:W-:Y:S04]  /*db10*/  @!P3 ST.E.128 desc[UR60][R10.64], RZ ;  /* 0x000000ff0a00b985 */ /* 0x0001e8000c101d3c */
[----:B------:R0:W-:Y:S02]  /*db20*/  @!P4 ST.E.128 desc[UR60][R4.64], RZ ;  /* 0x000000ff0400c985 */ /* 0x0001e4000c101d3c */
.L_x_7087:
[----:B------:R-:W-:Y:S05]  /*db30*/  BSYNC B1 ;  /* 0x0000000000017941 */ /* 0x000fea0003800000 */
.L_x_7086:
[----:B0-----:R0:W0:Y:S01]  /*db40*/  SHFL.IDX PT, R0, R3, 0x2, 0x181f ;  /* 0x00581f0003007f89 */ /* 0x00102200000e0000 */
[----:B------:R-:W-:Y:S03]  /*db50*/  BSSY B1, `(.L_x_7088) ;  /* 0x000000c000017945 */ /* 0x000fe60003800000 */
[----:B---3--:R3:W0:Y:S01]  /*db60*/  SHFL.IDX PT, R4, R6, 0x2, 0x181f ;  /* 0x00581f0006047f89 */ /* 0x00862200000e0000 */
[----:B------:R-:W-:Y:S05]  /*db70*/  @P0 BRA `(.L_x_7089) ;  /* 0x0000000000240947 */ /* 0x000fea0003800000 */
[----:B------:R-:W-:Y:S02]  /*db80*/  ULDC UR4, c[0x0][0xac8] ;  /* 0x0002b20000047ab9 */ /* 0x000fe40000000800 */
[----:B------:R-:W-:Y:S02]  /*db90*/  ISETP.GE.AND P2, PT, R17, UR4, PT ;  /* 0x0000000411007c0c */ /* 0x000fe4000bf46270 */
[----:B------:R-:W-:-:S11]  /*dba0*/  ISETP.GE.AND P3, PT, R22, UR4, PT ;  /* 0x0000000416007c0c */ /* 0x000fd6000bf66270 */
[CC--:B0-----:R-:W-:Y:S02]  /*dbb0*/  @!P2 LEA R10, P0, R17.reuse, R4.reuse, 0x1 ;  /* 0x00000004110aa211 */ /* 0x0c1fe400078008ff */
[C---:B------:R-:W-:Y:S02]  /*dbc0*/  @!P3 LEA R4, P1, R22.reuse, R4, 0x1 ;  /* 0x000000041604b211 */ /* 0x040fe400078208ff */
[-C--:B------:R-:W-:Y:S02]  /*dbd0*/  @!P2 LEA.HI.X R11, R17, R0.reuse, R233, 0x1, P0 ;  /* 0x00000000110ba211 */ /* 0x080fe400000f0ce9 */
[----:B------:R-:W-:-:S03]  /*dbe0*/  @!P3 LEA.HI.X R5, R22, R0, R232, 0x1, P1 ;  /* 0x000000001605b211 */ /* 0x000fc600008f0ce8 */
[----:B------:R0:W-:Y:S04]  /*dbf0*/  @!P2 ST.E.128 desc[UR60][R10.64], RZ ;  /* 0x000000ff0a00a985 */ /* 0x0001e8000c101d3c */
[----:B------:R0:W-:Y:S02]  /*dc00*/  @!P3 ST.E.128 desc[UR60][R4.64], RZ ;  /* 0x000000ff0400b985 */ /* 0x0001e4000c101d3c */
.L_x_7089:
[----:B------:R-:W-:Y:S05]  /*dc10*/  BSYNC B1 ;  /* 0x0000000000017941 */ /* 0x000fea0003800000 */
.L_x_7088:
[----:B0-----:R-:W-:Y:S01]  /*dc20*/  VIADD R0, R8, 0x60 ;  /* 0x0000006008007836 */ /* 0x001fe20000000000 */
[----:B--2-4-:R-:W0:Y:S04]  /*dc30*/  SHFL.IDX PT, R3, R3, 0x3, 0x181f ;  /* 0x00781f0003037f89 */ /* 0x014e2800000e0000 */
[----:B------:R-:W-:Y:S01]  /*dc40*/  ISETP.GE.AND P0, PT, R0, R21, PT ;  /* 0x000000150000720c */ /* 0x000fe20003f06270 */
[----:B------:R2:W4:-:S12]  /*dc50*/  SHFL.IDX PT, R4, R6, 0x3, 0x181f ;  /* 0x00781f0006047f89 */ /* 0x00051800000e0000 */
[----:B--2---:R-:W-:Y:S05]  /*dc60*/  @P0 BRA `(.L_x_7080) ;  /* 0x0000000000240947 */ /* 0x004fea0003800000 */
[----:B------:R-:W-:Y:S02]  /*dc70*/  ULDC UR4, c[0x0][0xac8] ;  /* 0x0002b20000047ab9 */ /* 0x000fe40000000800 */
[----:B------:R-:W-:Y:S02]  /*dc80*/  ISETP.GE.AND P2, PT, R17, UR4, PT ;  /* 0x0000000411007c0c */ /* 0x000fe4000bf46270 */
[----:B------:R-:W-:-:S11]  /*dc90*/  ISETP.GE.AND P3, PT, R22, UR4, PT ;  /* 0x0000000416007c0c */ /* 0x000fd6000bf66270 */
[CC--:B---34-:R-:W-:Y:S02]  /*dca0*/  @!P2 LEA R6, P0, R17.reuse, R4.reuse, 0x1 ;  /* 0x000000041106a211 */ /* 0x0d8fe400078008ff */
[C---:B------:R-:W-:Y:S02]  /*dcb0*/  @!P3 LEA R4, P1, R22.reuse, R4, 0x1 ;  /* 0x000000041604b211 */ /* 0x040fe400078208ff */
[-C--:B0-----:R-:W-:Y:S02]  /*dcc0*/  @!P2 LEA.HI.X R7, R17, R3.reuse, R233, 0x1, P0 ;  /* 0x000000031107a211 */ /* 0x081fe400000f0ce9 */
[----:B------:R-:W-:-:S03]  /*dcd0*/  @!P3 LEA.HI.X R5, R22, R3, R232, 0x1, P1 ;  /* 0x000000031605b211 */ /* 0x000fc600008f0ce8 */
[----:B------:R0:W-:Y:S04]  /*dce0*/  @!P2 ST.E.128 desc[UR60][R6.64], RZ ;  /* 0x000000ff0600a985 */ /* 0x0001e8000c101d3c */
[----:B------:R0:W-:Y:S02]  /*dcf0*/  @!P3 ST.E.128 desc[UR60][R4.64], RZ ;  /* 0x000000ff0400b985 */ /* 0x0001e4000c101d3c */
.L_x_7080:
[----:B------:R-:W-:Y:S05]  /*dd00*/  BSYNC B0 ;  /* 0x0000000000007941 */ /* 0x000fea0003800000 */
.L_x_7071:
[----:B------:R-:W-:Y:S02]  /*dd10*/  ULDC UR4, c[0x0][0xc3c] ;  /* 0x00030f0000047ab9 */ /* 0x000fe40000000800 */
[----:B-1----:R-:W-:-:S13]  /*dd20*/  ISETP.GE.AND P0, PT, R47, UR4, PT ;  /* 0x000000042f007c0c */ /* 0x002fda000bf06270 */
[----:B------:R-:W-:Y:S05]  /*dd30*/  @!P0 BRA `(.L_x_7090) ;  /* 0xffffff3000308947 */ /* 0x000fea000383ffff */
[----:B------:R-:W-:Y:S05]  /*dd40*/  EXIT ;  /* 0x000000000000794d */ /* 0x000fea0003800000 */
.L_x_7046:
[----:B------:R-:W-:-:S08]  /*dd50*/  NOP ;  /* 0x0000000000007918 */ /* 0x000fd00000000000 */
[----:B--2---:R-:W0:-:S00]  /*dd60*/  USETMAXREG.DEALLOC.CTAPOOL 0x18 ;  /* 0x00000018000079c8 */ /* 0x004e0000080e0500 */
        /* <DEDUP_REMOVED lines=16> */
.L_x_7091:
        /* <DEDUP_REMOVED lines=42> */
.L_x_7097:
        /* <DEDUP_REMOVED lines=12> */
.L_x_7096:
[----:B------:R-:W-:Y:S05]  /*e1d0*/  BSYNC B0 ;  /* 0x0000000000007941 */ /* 0x000fea0003800000 */
.L_x_7095:
        /* <DEDUP_REMOVED lines=22> */
.L_x_7093:
        /* <DEDUP_REMOVED lines=16> */
.L_x_7098:
        /* <DEDUP_REMOVED lines=25> */
.L_x_7094:
[----:B------:R-:W-:Y:S02]  /*e5d0*/  IMAD.MOV.U32 R17, RZ, RZ, RZ ;  /* 0x000000ffff117224 */ /* 0x000fe400078e00ff */
[----:B------:R-:W-:Y:S02]  /*e5e0*/  IMAD.U32 R16, RZ, RZ, UR6 ;  /* 0x00000006ff107e24 */ /* 0x000fe4000f8e00ff */
[----:B------:R-:W-:-:S07]  /*e5f0*/  IMAD.MOV.U32 R18, RZ, RZ, RZ ;  /* 0x000000ffff127224 */ /* 0x000fce00078e00ff */
.L_x_7099:
[----:B------:R-:W-:-:S13]  /*e600*/  ISETP.NE.AND P0, PT, R5, RZ, PT ;  /* 0x000000ff0500720c */ /* 0x000fda0003f05270 */
[----:B------:R-:W0:Y:S01]  /*e610*/  @!P0 S2R R3, SR_CgaCtaId ;  /* 0x0000000000038919 */ /* 0x000e220000008800 */
[----:B------:R-:W-:-:S04]  /*e620*/  @!P0 MOV R0, 0x400 ;  /* 0x0000040000008802 */ /* 0x000fc80000000f00 */
[----:B0-----:R-:W-:-:S05]  /*e630*/  @!P0 LEA R0, R3, R0, 0x18 ;  /* 0x0000000003008211 */ /* 0x001fca00078ec0ff */
[----:B------:R0:W-:Y:S01]  /*e640*/  @!P0 STS.128 [R0+0x348d0], R16 ;  /* 0x0348d01000008388 */ /* 0x0001e20000000c00 */
[----:B------:R-:W-:Y:S06]  /*e650*/  BAR.ARV 0x5, 0x180 ;  /* 0x0146000000007b1d */ /* 0x000fec0000002000 */
.L_x_7092:
        /* <DEDUP_REMOVED lines=19> */
[----:B------:R-:W-:Y:S01]  /*e790*/  IMAD.SHL.U32 R2, R4, 0x8, RZ ;  /* 0x0000000804027824 */ /* 0x000fe200078e00ff */
[----:B------:R-:W-:-:S04]  /*e7a0*/  LOP3.LUT R0, R0, 0x40, RZ, 0xfc, !PT ;  /* 0x0000004000007812 */ /* 0x000fc800078efcff */
[----:B------:R-:W-:Y:S01]  /*e7b0*/  LOP3.LUT R3, R3, 0x200, R2, 0xf8, !PT ;  /* 0x0000020003037812 */ /* 0x000fe200078ef802 */
[----:B------:R-:W-:Y:S01]  /*e7c0*/  IMAD.SHL.U32 R2, R5, 0x10, RZ ;  /* 0x0000001005027824 */ /* 0x000fe200078e00ff */
[----:B------:R-:W-:Y:S01]  /*e7d0*/  SHF.R.U32.HI R5, RZ, 0x3, R4 ;  /* 0x00000003ff057819 */ /* 0x000fe20000011604 */
[----:B------:R-:W-:-:S03]  /*e7e0*/  IMAD.U32 R4, RZ, RZ, UR4 ;  /* 0x00000004ff047e24 */ /* 0x000fc6000f8e00ff */
[----:B------:R-:W-:Y:S01]  /*e7f0*/  LOP3.LUT R2, R5, 0x70, R2, 0xf8, !PT ;  /* 0x0000007005027812 */ /* 0x000fe200078ef802 */
[----:B------:R-:W-:Y:S01]  /*e800*/  IMAD R3, R3, 0x2, R4 ;  /* 0x0000000203037824 */ /* 0x000fe200078e0204 */
[----:B------:R0:W-:Y:S01]  /*e810*/  STL [R1+0x4], R4 ;  /* 0x0000040401007387 */ /* 0x0001e20000100800 */
[----:B------:R-:W-:-:S03]  /*e820*/  IMAD.MOV.U32 R2, RZ, RZ, 0x1 ;  /* 0x00000001ff027424 */ /* 0x000fc600078e00ff */
[----:B------:R0:W-:Y:S04]  /*e830*/  STL [R1+0x24], R3 ;  /* 0x0000240301007387 */ /* 0x0001e80000100800 */
[----:B------:R0:W-:Y:S04]  /*e840*/  STL [R1+0x8], RZ ;  /* 0x000008ff01007387 */ /* 0x0001e80000100800 */
[----:B------:R0:W-:Y:S04]  /*e850*/  STL [R1+0x10], R2 ;  /* 0x0000100201007387 */ /* 0x0001e80000100800 */
[----:B------:R0:W-:Y:S02]  /*e860*/  STL [R1+0x50], RZ ;  /* 0x000050ff01007387 */ /* 0x0001e40000100800 */
.L_x_7199:
[----:B01----:R-:W0:Y:S02]  /*e870*/  LDC.64 R2, c[0x0][0xc88] ;  /* 0x00032200ff027b82 */ /* 0x003e240000000a00 */
[----:B0-----:R-:W-:-:S05]  /*e880*/  IMAD.WIDE R2, R19, 0x4, R2 ;  /* 0x0000000413027825 */ /* 0x001fca00078e0202 */
[----:B--23--:R-:W2:Y:S01]  /*e890*/  LDG.E R11, desc[UR60][R2.64] ;  /* 0x0000003c020b7981 */ /* 0x00cea2000c1e1900 */
        /* <DEDUP_REMOVED lines=53> */
.L_x_7101:
        /* <DEDUP_REMOVED lines=12> */
.L_x_7102:
[----:B------:R-:W-:Y:S05]  /*ecb0*/  @!P0 BRA `(.L_x_7103) ;  /* 0x00000000000c8947 */ /* 0x000fea0003800000 */
[----:B------:R-:W2:Y:S04]  /*ecc0*/  LDG.E R6, desc[UR60][R4.64] ;  /* 0x0000003c04067981 */ /* 0x000ea8000c1e1900 */
[----:B------:R-:W2:Y:S02]  /*ecd0*/  LDG.E R4, desc[UR60][R4.64+0x4] ;  /* 0x0000043c04047981 */ /* 0x000ea4000c1e1900 */
[----:B--2---:R-:W-:-:S07]  /*ece0*/  IMAD.IADD R6, R4, 0x1, -R6 ;  /* 0x0000000104067824 */ /* 0x004fce00078e0a06 */
.L_x_7103:
[----:B-----5:R-:W-:Y:S01]  /*ecf0*/  IMAD.IADD R2, R6, 0x1, -R0 ;  /* 0x0000000106027824 */ /* 0x020fe200078e0a00 */
[----:B------:R-:W-:Y:S03]  /*ed00*/  BSSY B7, `(.L_x_7104) ;  /* 0x00003f6000077945 */ /* 0x000fe60003800000 */
[C---:B------:R-:W-:Y:S01]  /*ed10*/  VIADD R0, R2.reuse, 0xaf ;  /* 0x000000af02007836 */ /* 0x040fe20000000000 */
[----:B------:R2:W-:Y:S01]  /*ed20*/  STL [R1+0x3c], R2 ;  /* 0x00003c0201007387 */ /* 0x0005e20000100800 */
[----:B------:R-:W-:Y:S02]  /*ed30*/  ISETP.GT.AND P0, PT, R2, RZ, PT ;  /* 0x000000ff0200720c */ /* 0x000fe40003f04270 */
[----:B------:R-:W-:-:S05]  /*ed40*/  IMAD.HI R0, R0, 0x2e8ba2e9, RZ ;  /* 0x2e8ba2e900007827 */ /* 0x000fca00078e02ff */
        /* <DEDUP_REMOVED lines=21> */
.L_x_7105:
        /* <DEDUP_REMOVED lines=21> */
.L_x_7108:
[----:B------:R-:W-:Y:S05]  /*eff0*/  BSYNC B6 ;  /* 0x0000000000067941 */ /* 0x000fea0003800000 */
.L_x_7107:
        /* <DEDUP_REMOVED lines=21> */
.L_x_7111:
        /* <DEDUP_REMOVED lines=16> */
.L_x_7110:
[----:B------:R-:W-:Y:S05]  /*f250*/  BSYNC B6 ;  /* 0x0000000000067941 */ /* 0x000fea0003800000 */
.L_x_7109:
        /* <DEDUP_REMOVED lines=26> */
.L_x_7215:
        /* <DEDUP_REMOVED lines=11> */
.L_x_7218:
        /* <DEDUP_REMOVED lines=25> */
.L_x_7115:
[----:B------:R-:W3:Y:S04]  /*f640*/  LDL R7, [R1+0x4] ;  /* 0x0000040001077983 */ /* 0x000ee80000100800 */
[----:B-12---:R-:W3:Y:S04]  /*f650*/  LDL R0, [R1+0x8] ;  /* 0x0000080001007983 */ /* 0x006ee80000100800 */
[----:B------:R-:W2:Y:S01]  /*f660*/  LDL R2, [R1+0x10] ;  /* 0x0000100001027983 */ /* 0x000ea20000100800 */
[----:B---3--:R-:W-:Y:S01]  /*f670*/  IMAD R0, R0, 0x8, R7 ;  /* 0x0000000800007824 */ /* 0x008fe200078e0207 */
[----:B--2---:R-:W-:-:S04]  /*f680*/  SHF.L.U32 R2, R2, 0x1f, RZ ;  /* 0x0000001f02027819 */ /* 0x004fc800000006ff */
[----:B------:R-:W1:Y:S02]  /*f690*/  SYNCS.PHASECHK.TRANS64.TRYWAIT P0, [R0+URZ+0x34840], R2 ;  /* 0x03484002000075a7 */ /* 0x000e64000800017f */
[----:B-1----:R-:W-:Y:S05]  /*f6a0*/  @!P0 BRA `(.L_x_7116) ;  /* 0x0000004400ac8947 */ /* 0x002fea0003800000 */
.L_x_7219:
        /* <DEDUP_REMOVED lines=11> */
.L_x_7117:
        /* <DEDUP_REMOVED lines=8> */
[----:B------:R-:W-:Y:S01]  /*f7e0*/  PLOP3.LUT P0, PT, PT, PT, PT, 0x80, 0x0 ;  /* 0x000000000000781c */ /* 0x000fe20003f0f070 */
[----:B------:R-:W-:Y:S01]  /*f7f0*/  UMOV UR10, URZ ;  /* 0x0000003f000a7c82 */ /* 0x000fe20008000000 */
[----:B------:R-:W-:Y:S01]  /*f800*/  R2UR UR12, R18 ;  /* 0x00000000120c72ca */ /* 0x000fe200000e0000 */
[----:B------:R-:W-:Y:S01]  /*f810*/  UMOV UR7, 0x14f00000 ;  /* 0x14f0000000077882 */ /* 0x000fe20000000000 */
[----:B------:R-:W-:-:S07]  /*f820*/  UMOV UR15, 0x40 ;  /* 0x00000040000f7882 */ /* 0x000fce0000000000 */
        /* <DEDUP_REMOVED lines=12> */
[----:B------:R2:W-:Y:S02]  /*f8f0*/  STL [R1+0x1c], R2 ;  /* 0x00001c0201007387 */ /* 0x0005e40000100800 */
[----:B------:R-:W-:-:S04]  /*f900*/  UMOV UR6, 0x0 ;  /* 0x0000000000067882 */ /* 0x000fc80000000000 */
[----:B------:R1:W-:Y:S02]  /*f910*/  UTMALDG.4D [UR8], [UR4], desc[UR6] ;  /* 0x00000608040075b4 */ /* 0x0003e40008019000 */
[----:B-1----:R-:W-:Y:S01]  /*f920*/  UMOV UR8, UR14 ;  /* 0x0000000e00087c82 */ /* 0x002fe20008000000 */
[----:B------:R-:W-:Y:S02]  /*f930*/  UMOV UR10, UR15 ;  /* 0x0000000f000a7c82 */ /* 0x000fe40008000000 */
[----:B------:R2:W-:Y:S02]  /*f940*/  UTMALDG.4D [UR8], [UR4], desc[UR6] ;  /* 0x00000608040075b4 */ /* 0x0005e40008019000 */
[----:B--2---:R-:W-:Y:S01]  /*f950*/  NOP ;  /* 0x0000000000007918 */ /* 0x004fe20000000000 */
.L_x_7113:
        /* <DEDUP_REMOVED lines=43> */
.L_x_7119:
[----:B------:R-:W-:Y:S05]  /*fc10*/  BSYNC B6 ;  /* 0x0000000000067941 */ /* 0x000fea0003800000 */
.L_x_7118:
        /* <DEDUP_REMOVED lines=10> */
[----:B------:R-:W0:Y:S01]  /*fcc0*/  S2R R8, SR_TID.X ;  /* 0x0000000000087919 */ /* 0x000e220000002100 */
[----:B-1----:R-:W-:Y:S01]  /*fcd0*/  ISETP.NE.AND P0, PT, R7, 0x1, PT ;  /* 0x000000010700780c */ /* 0x002fe20003f05270 */
[----:B0-----:R-:W-:-:S02]  /*fce0*/  IMAD.SHL.U32 R9, R9, 0x8, RZ ;  /* 0x0000000809097824 */ /* 0x001fc400078e00ff */
[----:B------:R-:W-:-:S03]  /*fcf0*/  IMAD.SHL.U32 R10, R8, 0x8, RZ ;  /* 0x00000008080a7824 */ /* 0x000fc600078e00ff */
[----:B------:R-:W-:-:S04]  /*fd00*/  LOP3.LUT R9, R9, 0x38, RZ, 0xc0, !PT ;  /* 0x0000003809097812 */ /* 0x000fc800078ec0ff */
[----:B------:R-:W-:Y:S02]  /*fd10*/  LOP3.LUT R9, R9, 0x40, RZ, 0xfc, !PT ;  /* 0x0000004009097812 */ /* 0x000fe400078efcff */
        /* <DEDUP_REMOVED lines=44> */
[----:B------:R-:W0:Y:S02]  /*ffe0*/  S2R R5, SR_TID.X ;  /* 0x0000000000057919 */ /* 0x000e240000002100 */
[----:B0-----:R-:W-:-:S04]  /*fff0*/  LOP3.LUT R5, R5, 0x7f, RZ, 0xc0, !PT ;  /* 0x0000007f05057812 */ /* 0x001fc800078ec0ff */
[----:B------:R-:W-:Y:S02]  /*10000*/  SHF.R.U32.HI R6, RZ, 0x3, R5 ;  /* 0x00000003ff067819 */ /* 0x000fe40000011605 */
[----:B------:R-:W2:Y:S03]  /*10010*/  LDL.LU R5, [R1+0x40] ;  /* 0x0000400001057983 */ /* 0x000ea60000300800 */
[----:B------:R-:W-:Y:S01]  /*10020*/  IMAD.IADD R2, R6, 0x1, R17 ;  /* 0x0000000106027824 */ /* 0x000fe200078e0211 */
[----:B------:R-:W-:Y:S04]  /*10030*/  SHFL.IDX PT, R8, R0, 0x1, 0x181f ;  /* 0x00381f0000087f89 */ /* 0x000fe800000e0000 */
[----:B------:R-:W-:Y:S01]  /*10040*/  SHFL.IDX PT, R6, R0, RZ, 0x181f ;  /* 0x00181fff00067589 */ /* 0x000fe200000e0000 */
[----:B--2---:R-:W-:-:S03]  /*10050*/  IMAD R3, R5, R7, RZ ;  /* 0x0000000705037224 */ /* 0x004fc600078e02ff */
[----:B------:R-:W0:Y:S01]  /*10060*/  SHFL.IDX PT, R7, R4, RZ, 0x181f ;  /* 0x00181fff04077589 */ /* 0x000e2200000e0000 */
[C---:B------:R-:W-:Y:S01]  /*10070*/  VIADD R5, R2.reuse, 0x10 ;  /* 0x0000001002057836 */ /* 0x040fe20000000000 */
[----:B------:R-:W-:-:S04]  /*10080*/  ISETP.GE.AND P4, PT, R2, R3, PT ;  /* 0x000000030200720c */ /* 0x000fc80003f86270 */
[----:B------:R-:W-:Y:S02]  /*10090*/  ISETP.GE.AND P2, PT, R5, R3, PT ;  /* 0x000000030500720c */ /* 0x000fe40003f46270 */
[----:B------:R-:W1:Y:S07]  /*100a0*/  SHFL.IDX PT, R5, R4, 0x1, 0x181f ;  /* 0x00381f0004057f89 */ /* 0x000e6e00000e0000 */
[----:B0-----:R-:W-:-:S05]  /*100b0*/  @!P4 LEA R7, P3, R10, R7, 0x1 ;  /* 0x000000070a07c211 */ /* 0x001fca00078608ff */
[----:B------:R-:W-:-:S05]  /*100c0*/  @!P4 IMAD.X R6, RZ, RZ, R6, P3 ;  /* 0x000000ffff06c224 */ /* 0x000fca00018e0606 */
[----:B------:R-:W-:-:S04]  /*100d0*/  @!P4 LOP3.LUT R7, R7, R6, RZ, 0x3c, !PT ;  /* 0x000000060707c212 */ /* 0x000fc800078e3cff */
[----:B------:R-:W-:-:S04]  /*100e0*/  @!P4 LOP3.LUT R6, R7, R6, RZ, 0x3c, !PT ;  /* 0x000000060706c212 */ /* 0x000fc800078e3cff */
[----:B------:R-:W-:-:S05]  /*100f0*/  @!P4 LOP3.LUT R7, R7, R6, RZ, 0x3c, !PT ;  /* 0x000000060707c212 */ /* 0x000fca00078e3cff */
[----:B-----5:R-:W-:Y:S04]  /*10100*/  @!P4 LDGSTS.E.BYPASS.LTC128B.128 [R9+0x16400], desc[UR60][R6.64], !P0 ;  /* 0x164000000609cfae */ /* 0x020fe8000c101d7c */
[----:B------:R1:W-:Y:S02]  /*10110*/  @!P4 LDGSTS.E.BYPASS.LTC128B.128 [R9+0x1a400], desc[UR60][R6.64+0x80], !P1 ;  /* 0x1a4000800609cfae */ /* 0x0003e4000c901d7c */
[----:B-1----:R-:W-:Y:S01]  /*10120*/  @!P2 LEA R7, P3, R10, R5, 0x1 ;  /* 0x000000050a07a211 */ /* 0x002fe200078608ff */
[----:B------:R-:W-:-:S04]  /*10130*/  VIADD R5, R2, 0x20 ;  /* 0x0000002002057836 */ /* 0x000fc80000000000 */
[----:B------:R-:W-:-:S05]  /*10140*/  @!P2 IMAD.X R6, RZ, RZ, R8, P3 ;  /* 0x000000ffff06a224 */ /* 0x000fca00018e0608 */
[----:B------:R-:W-:-:S04]  /*10150*/  @!P2 LOP3.LUT R7, R7, R6, RZ, 0x3c, !PT ;  /* 0x000000060707a212 */ /* 0x000fc800078e3cff */
[----:B------:R-:W-:-:S04]  /*10160*/  @!P2 LOP3.LUT R6, R7, R6, RZ, 0x3c, !PT ;  /* 0x000000060706a212 */ /* 0x000fc800078e3cff */
[----:B------:R-:W-:-:S05]  /*10170*/  @!P2 LOP3.LUT R7, R7, R6, RZ, 0x3c, !PT ;  /* 0x000000060707a212 */ /* 0x000fca00078e3cff */
        /* <DEDUP_REMOVED lines=45> */
[----:B0-----:R-:W0:Y:S04]  /*10450*/  SHFL.IDX PT, R6, R0, 0x6, 0x181f ;  /* 0x00d81f0000067f89 */ /* 0x001e2800000e0000 */
[----:B------:R-:W2:Y:S01]  /*10460*/  SHFL.IDX PT, R0, R0, 0x7, 0x181f ;  /* 0x00f81f0000007f89 */ /* 0x000ea200000e0000 */
[----:B-1----:R-:W-:-:S05]  /*10470*/  @!P2 LEA R5, P3, R10, R5, 0x1 ;  /* 0x000000050a05a211 */ /* 0x002fca00078608ff */
[----:B0-----:R-:W-:-:S04]  /*10480*/  @!P2 IMAD.X R6, RZ, RZ, R6, P3 ;  /* 0x000000ffff06a224 */ /* 0x001fc800018e0606 */
[----:B------:R-:W-:Y:S02]  /*10490*/  @!P2 IMAD.MOV.U32 R7, RZ, RZ, R6 ;  /* 0x000000ffff07a224 */ /* 0x000fe400078e0006 */
[----:B------:R-:W-:-:S05]  /*104a0*/  @!P2 IMAD.MOV.U32 R6, RZ, RZ, R5 ;  /* 0x000000ffff06a224 */ /* 0x000fca00078e0005 */
[----:B------:R0:W-:Y:S04]  /*104b0*/  @!P2 LDGSTS.E.BYPASS.LTC128B.128 [R9+0x19400], desc[UR60][R6.64], !P0 ;  /* 0x194000000609afae */ /* 0x0001e8000c101d7c */
[----:B--2---:R0:W-:Y:S02]  /*104c0*/  @!P2 LDGSTS.E.BYPASS.LTC128B.128 [R9+0x1d400], desc[UR60][R6.64+0x80], !P1 ;  /* 0x1d4000800609afae */ /* 0x0041e4000c901d7c */
.L_x_7236:
[----:B------:R-:W-:Y:S01]  /*104d0*/  VIADD R2, R2, 0x70 ;  /* 0x0000007002027836 */ /* 0x000fe20000000000 */
[----:B------:R-:W-:Y:S04]  /*104e0*/  BSSY B0, `(.L_x_7121) ;  /* 0x000000a000007945 */ /* 0x000fe80003800000 */
[----:B------:R-:W-:-:S13]  /*104f0*/  ISETP.GE.AND P2, PT, R2, R3, PT ;  /* 0x000000030200720c */ /* 0x000fda0003f46270 */
[----:B------:R-:W-:Y:S05]  /*10500*/  @P2 BRA `(.L_x_7122) ;  /* 0x00000000001c2947 */ /* 0x000fea0003800000 */
[----:B------:R-:W-:-:S05]  /*10510*/  LEA R2, P2, R10, R4, 0x1 ;  /* 0x000000040a027211 */ /* 0x000fca00078408ff */
[----:B------:R-:W-:-:S05]  /*10520*/  IMAD.X R3, RZ, RZ, R0, P2 ;  /* 0x000000ffff037224 */ /* 0x000fca00010e0600 */
[----:B------:R-:W-:Y:S01]  /*10530*/  @!PT LDS RZ, [RZ] ;  /* 0x00000000fffff984 */ /* 0x000fe20000000800 */
[----:B------:R-:W-:Y:S01]  /*10540*/  @!PT LDS RZ, [RZ] ;  /* 0x00000000fffff984 */ /* 0x000fe20000000800 */
[----:B------:R-:W-:Y:S01]  /*10550*/  @!PT LDS RZ, [RZ] ;  /* 0x00000000fffff984 */ /* 0x000fe20000000800 */
[----:B------:R1:W-:Y:S04]  /*10560*/  LDGSTS.E.BYPASS.LTC128B.128 [R9+0x19c00], desc[UR60][R2.64], !P0 ;  /* 0x19c0000002097fae */ /* 0x0003e8000c101d7c */
[----:B------:R1:W-:Y:S02]  /*10570*/  LDGSTS.E.BYPASS.LTC128B.128 [R9+0x1dc00], desc[UR60][R2.64+0x80], !P1 ;  /* 0x1dc0008002097fae */ /* 0x0003e4000c901d7c */
.L_x_7122:
[----:B------:R-:W-:Y:S05]  /*10580*/  BSYNC B0 ;  /* 0x0000000000007941 */ /* 0x000fea0003800000 */
.L_x_7121:
[----:B01----:R-:W2:Y:S01]  /*10590*/  LDL R9, [R1+0x4] ;  /* 0x0000040001097983 */ /* 0x003ea20000100800 */
[----:B------:R-:W-:Y:S01]  /*105a0*/  PLOP3.LUT P0, PT, PT, PT, PT, 0x80, 0x0 ;  /* 0x000000000000781c */ /* 0x000fe20003f0f070 */
[----:B------:R-:W-:Y:S01]  /*105b0*/  NOP ;  /* 0x0000000000007918 */ /* 0x000fe20000000000 */
[----:B--2---:R-:W-:-:S11]  /*105c0*/  VIADD R6, R9, 0x34800 ;  /* 0x0003480009067836 */ /* 0x004fd60000000000 */
.L_x_7123:
        /* <DEDUP_REMOVED lines=19> */
.L_x_7237:
[----:B------:R-:W-:Y:S05]  /*10700*/  BSYNC B0 ;  /* 0x0000000000007941 */ /* 0x000fea0003800000 */
.L_x_7124:
        /* <DEDUP_REMOVED lines=49> */
.L_x_7132:
[----:B------:R-:W2:Y:S01]  /*10a20*/  LDL R2, [R1+0x4] ;  /* 0x0000040001027983 */ /* 0x000ea20000100800 */
[----:B------:R-:W-:Y:S01]  /*10a30*/  BSSY B3, `(.L_x_7133) ;  /* 0x0000005000037945 */ /* 0x000fe20003800000 */
[----:B--2---:R-:W-:Y:S01]  /*10a40*/  IMAD R3, R7, 0x8, R2 ;  /* 0x0000000807037824 */ /* 0x004fe200078e0202 */
[----:B------:R-:W-:-:S04]  /*10a50*/  SHF.L.U32 R2, R10, 0x1f, RZ ;  /* 0x0000001f0a027819 */ /* 0x000fc800000006ff */
[----:B------:R-:W1:Y:S02]  /*10a60*/  SYNCS.PHASECHK.TRANS64.TRYWAIT P0, [R3+URZ+0x34840], R2 ;  /* 0x03484002030075a7 */ /* 0x000e64000800017f */
[----:B-1----:R-:W-:Y:S05]  /*10a70*/  @!P0 BRA `(.L_x_7134) ;  /* 0x0000003c009c8947 */ /* 0x002fea0003800000 */
.L_x_7238:
[----:B------:R-:W-:Y:S05]  /*10a80*/  BSYNC B3 ;  /* 0x0000000000037941 */ /* 0x000fea0003800000 */
.L_x_7133:
        /* <DEDUP_REMOVED lines=12> */
.L_x_7136:
[----:B------:R-:W-:Y:S05]  /*10b50*/  BSYNC B3 ;  /* 0x0000000000037941 */ /* 0x000fea0003800000 */
.L_x_7135:
        /* <DEDUP_REMOVED lines=13> */
.L_x_7137:
        /* <DEDUP_REMOVED lines=16> */
.L_x_7138:
        /* <DEDUP_REMOVED lines=17> */
.L_x_7239:
[----:B------:R-:W-:Y:S05]  /*10e40*/  BSYNC B3 ;  /* 0x0000000000037941 */ /* 0x000fea0003800000 */
.L_x_7139:
[----:B------:R1:W5:Y:S04]  /*10e50*/  LDL R17, [R1+0x4] ;  /* 0x0000040001117983 */ /* 0x0003680000100800 */
[----:B------:R1:W5:Y:S01]  /*10e60*/  LDL R15, [R1+0x8] ;  /* 0x00000800010f7983 */ /* 0x0003620000100800 */
[----:B------:R-:W-:Y:S01]  /*10e70*/  BSSY B3, `(.L_x_7141) ;  /* 0x000000c000037945 */ /* 0x000fe20003800000 */
[----:B------:R-:W-:Y:S02]  /*10e80*/  IMAD.MOV.U32 R12, RZ, RZ, 0x0 ;  /* 0x00000000ff0c7424 */ /* 0x000fe400078e00ff */
[----:B------:R-:W-:Y:S01]  /*10e90*/  IMAD.MOV.U32 R13, RZ, RZ, 0x14f00000 ;  /* 0x14f00000ff0d7424 */ /* 0x000fe200078e00ff */
[----:B------:R-:W-:Y:S06]  /*10ea0*/  @P1 BRA `(.L_x_7142) ;  /* 0x0000000000201947 */ /* 0x000fec0003800000 */
[----:B------:R-:W2:Y:S01]  /*10eb0*/  S2R R5, SR_TID.X ;  /* 0x0000000000057919 */ /* 0x000ea20000002100 */
[----:B0----5:R-:W-:Y:S02]  /*10ec0*/  IMAD R2, R15, 0x8, R17 ;  /* 0x000000080f027824 */ /* 0x021fe400078e0211 */
[----:B------:R-:W-:-:S04]  /*10ed0*/  IMAD.MOV.U32 R3, RZ, RZ, 0xb000 ;  /* 0x0000b000ff037424 */ /* 0x000fc800078e00ff */
[----:B------:R3:W-:Y:S01]  /*10ee0*/  SYNCS.ARRIVE.TRANS64 RZ, [R2+URZ+0x34850], R3 ;  /* 0x0348500302ff79a7 */ /* 0x0007e2000800003f */
[----:B--2---:R-:W-:-:S04]  /*10ef0*/  LOP3.LUT R5, R5, 0x1f, RZ, 0xc0, !PT ;  /* 0x0000001f05057812 */ /* 0x004fc800078ec0ff */
[----:B------:R-:W-:-:S13]  /*10f00*/  ISETP.NE.AND P0, PT, R5, RZ, PT ;  /* 0x000000ff0500720c */ /* 0x000fda0003f05270 */
[----:B---3--:R-:W-:Y:S05]  /*10f10*/  @!P0 BRA `(.L_x_7142) ;  /* 0x0000000000048947 */ /* 0x008fea0003800000 */
[----:B------:R-:W-:Y:S01]  /*10f20*/  BPT.TRAP 0x1 ;  /* 0x000000040000795c */ /* 0x000fe20000300000 */
.L_x_7142:
[----:B------:R-:W-:Y:S05]  /*10f30*/  BSYNC B3 ;  /* 0x0000000000037941 */ /* 0x000fea0003800000 */
.L_x_7141:
[----:B------:R-:W2:Y:S04]  /*10f40*/  LDL R8, [R1+0x18] ;  /* 0x0000180001087983 */ /* 0x000ea80000100800 */
[----:B0-----:R-:W2:Y:S01]  /*10f50*/  LDL.LU R3, [R1+0x14] ;  /* 0x0000140001037983 */ /* 0x001ea20000300800 */
[----:B------:R-:W-:Y:S01]  /*10f60*/  R2UR UR10, R11 ;  /* 0x000000000b0a72ca */ /* 0x000fe200000e0000 */
[C-C-:B-----5:R-:W-:Y:S01]  /*10f70*/  IMAD R5, R15.reuse, 0x8, R17.reuse ;  /* 0x000000080f057824 */ /* 0x160fe200078e0211 */
[----:B------:R-:W-:Y:S01]  /*10f80*/  R2UR UR6, R12 ;  /* 0x000000000c0672ca */ /* 0x000fe200000e0000 */
[----:B------:R-:W-:Y:S01]  /*10f90*/  IMAD R2, R15, 0xb000, R17 ;  /* 0x0000b0000f027824 */ /* 0x000fe200078e0211 */
[----:B------:R-:W-:Y:S01]  /*10fa0*/  R2UR UR7, R13 ;  /* 0x000000000d0772ca */ /* 0x000fe200000e0000 */
[----:B------:R-:W-:Y:S01]  /*10fb0*/  UIADD3 UR4, UP0, UR36, 0x470, URZ ;  /* 0x0000047024047890 */ /* 0x000fe2000ff1e03f */
[----:B------:R-:W-:Y:S01]  /*10fc0*/  PLOP3.LUT P0, PT, PT, PT, PT, 0x80, 0x0 ;  /* 0x000000000000781c */ /* 0x000fe20003f0f070 */
[----:B------:R-:W-:-:S02]  /*10fd0*/  VIADD R5, R5, 0x34850 ;  /* 0x0003485005057836 */ /* 0x000fc40000000000 */
[----:B------:R-:W-:Y:S01]  /*10fe0*/  UIADD3.X UR5, URZ, UR37, URZ, UP0, !UPT ;  /* 0x000000253f057290 */ /* 0x000fe200087fe43f */
[----:B--2---:R-:W-:Y:S02]  /*10ff0*/  IMAD R3, R3, 0xb0, R8 ;  /* 0x000000b003037824 */ /* 0x004fe400078e0208 */
[----:B------:R-:W-:-:S09]  /*11000*/  VIADD R8, R2, 0x400 ;  /* 0x0000040002087836 */ /* 0x000fd20000000000 */
.L_x_7143:
        /* <DEDUP_REMOVED lines=16> */
.L_x_7144:
        /* <DEDUP_REMOVED lines=13> */
.L_x_7131:
[----:B------:R-:W-:Y:S05]  /*111e0*/  BSYNC B1 ;  /* 0x0000000000017941 */ /* 0x000fea0003800000 */
.L_x_7130:
[----:B0-----:R-:W2:Y:S04]  /*111f0*/  LDL.LU R0, [R1+0x30] ;  /* 0x0000300001007983 */ /* 0x001ea80000300800 */
[----:B------:R0:W-:Y:S04]  /*11200*/  STL [R1+0x8], R7 ;  /* 0x0000080701007387 */ /* 0x0001e80000100800 */
[----:B------:R0:W-:Y:S02]  /*11210*/  STL [R1+0x10], R10 ;  /* 0x0000100a01007387 */ /* 0x0001e40000100800 */
[----:B0-2---:R-:W-:-:S07]  /*11220*/  VIADD R0, R0, 0xfffffffd ;  /* 0xfffffffd00007836 */ /* 0x005fce0000000000 */
.L_x_7129:
[----:B------:R-:W-:Y:S05]  /*11230*/  BSYNC B2 ;  /* 0x0000000000027941 */ /* 0x000fea0003800000 */
.L_x_7128:
[----:B------:R-:W2:Y:S01]  /*11240*/  LDL.LU R2, [R1+0x2c] ;  /* 0x00002c0001027983 */ /* 0x000ea20000300800 */
[----:B------:R-:W-:-:S05]  /*11250*/  IMAD.MOV R9, RZ, RZ, -R9 ;  /* 0x000000ffff097224 */ /* 0x000fca00078e0a09 */
[----:B--2---:R-:W-:-:S13]  /*11260*/  ISETP.NE.AND P0, PT, R2, R9, PT ;  /* 0x000000090200720c */ /* 0x004fda0003f05270 */
[----:B------:R-:W-:Y:S05]  /*11270*/  @!P0 BRA `(.L_x_7127) ;  /* 0x0000001400008947 */ /* 0x000fea0003800000 */
[----:B------:R0:W5:Y:S02]  /*11280*/  LDL R8, [R1] ;  /* 0x0000000001087983 */ /* 0x0001640000100800 */
.L_x_7175:
        /* <DEDUP_REMOVED lines=36> */
.L_x_7147:
[----:B------:R-:W3:Y:S01]  /*114d0*/  LDL R2, [R1+0x4] ;  /* 0x0000040001027983 */ /* 0x000ee20000100800 */
[----:B------:R-:W-:Y:S01]  /*114e0*/  BSSY B2, `(.L_x_7148) ;  /* 0x0000005000027945 */ /* 0x000fe20003800000 */
[----:B---3--:R-:W-:Y:S01]  /*114f0*/  IMAD R3, R4, 0x8, R2 ;  /* 0x0000000804037824 */ /* 0x008fe200078e0202 */
[----:B------:R-:W-:-:S04]  /*11500*/  SHF.L.U32 R2, R5, 0x1f, RZ ;  /* 0x0000001f05027819 */ /* 0x000fc800000006ff */
[----:B------:R-:W3:Y:S02]  /*11510*/  SYNCS.PHASECHK.TRANS64.TRYWAIT P0, [R3+URZ+0x34840], R2 ;  /* 0x03484002030075a7 */ /* 0x000ee4000800017f */
[----:B---3--:R-:W-:Y:S05]  /*11520*/  @!P0 BRA `(.L_x_7149) ;  /* 0x0000003400188947 */ /* 0x008fea0003800000 */
.L_x_7240:
[----:B------:R-:W-:Y:S05]  /*11530*/  BSYNC B2 ;  /* 0x0000000000027941 */ /* 0x000fea0003800000 */
.L_x_7148:
        /* <DEDUP_REMOVED lines=12> */
.L_x_7151:
[----:B------:R-:W-:Y:S05]  /*11600*/  BSYNC B2 ;  /* 0x0000000000027941 */ /* 0x000fea0003800000 */
.L_x_7150:
[----:B---3--:R-:W2:Y:S04]  /*11610*/  LDL R2, [R1+0x4] ;  /* 0x0000040001027983 */ /* 0x008ea80000100800 */
[----:B------:R-:W3:Y:S01]  /*11620*/  LDL R9, [R1+0x18] ;  /* 0x0000180001097983 */ /* 0x000ee20000100800 */
        /* <DEDUP_REMOVED lines=11> */
.L_x_7152:
        /* <DEDUP_REMOVED lines=16> */
.L_x_7153:
        /* <DEDUP_REMOVED lines=17> */
.L_x_7241:
[----:B------:R-:W-:Y:S05]  /*118f0*/  BSYNC B2 ;  /* 0x0000000000027941 */ /* 0x000fea0003800000 */
.L_x_7154:
        /* <DEDUP_REMOVED lines=11> */
.L_x_7157:
[----:B------:R-:W-:Y:S05]  /*119b0*/  BSYNC B2 ;  /* 0x0000000000027941 */ /* 0x000fea0003800000 */
.L_x_7156:
        /* <DEDUP_REMOVED lines=14> */
.L_x_7158:
        /* <DEDUP_REMOVED lines=16> */
.L_x_7159:
        /* <DEDUP_REMOVED lines=13> */
.L_x_7146:
[----:B------:R-:W-:Y:S05]  /*11c70*/  BSYNC B1 ;  /* 0x0000000000017941 */ /* 0x000fea0003800000 */
.L_x_7145:
        /* <DEDUP_REMOVED lines=35> */
.L_x_7162:
[----:B------:R-:W4:Y:S01]  /*11eb0*/  LDL R2, [R1+0x4] ;  /* 0x0000040001027983 */ /* 0x000f220000100800 */
[----:B------:R-:W-:Y:S01]  /*11ec0*/  SHF.L.U32 R3, R10, 0x1f, RZ ;  /* 0x0000001f0a037819 */ /* 0x000fe200000006ff */
[----:B------:R-:W-:Y:S01]  /*11ed0*/  BSSY B2, `(.L_x_7163) ;  /* 0x0000004000027945 */ /* 0x000fe20003800000 */
[----:B----4-:R-:W-:-:S04]  /*11ee0*/  IMAD R2, R11, 0x8, R2 ;  /* 0x000000080b027824 */ /* 0x010fc800078e0202 */
[----:B------:R-:W4:Y:S02]  /*11ef0*/  SYNCS.PHASECHK.TRANS64.TRYWAIT P0, [R2+URZ+0x34840], R3 ;  /* 0x03484003020075a7 */ /* 0x000f24000800017f */
[----:B----4-:R-:W-:Y:S05]  /*11f00*/  @!P0 BRA `(.L_x_7164) ;  /* 0x0000002800c88947 */ /* 0x010fea0003800000 */
.L_x_7242:
[----:B------:R-:W-:Y:S05]  /*11f10*/  BSYNC B2 ;  /* 0x0000000000027941 */ /* 0x000fea0003800000 */
.L_x_7163:
        /* <DEDUP_REMOVED lines=12> */
.L_x_7166:
[----:B------:R-:W-:Y:S05]  /*11fe0*/  BSYNC B2 ;  /* 0x0000000000027941 */ /* 0x000fea0003800000 */
.L_x_7165:
[----:B----4-:R-:W2:Y:S04]  /*11ff0*/  LDL R2, [R1+0x8] ;  /* 0x0000080001027983 */ /* 0x010ea80000100800 */
[----:B---3--:R-:W3:Y:S04]  /*12000*/  LDL R10, [R1+0x4] ;  /* 0x00000400010a7983 */ /* 0x008ee80000100800 */
[----:B------:R-:W4:Y:S01]  /*12010*/  LDL R9, [R1+0x18] ;  /* 0x0000180001097983 */ /* 0x000f220000100800 */
        /* <DEDUP_REMOVED lines=12> */
.L_x_7167:
        /* <DEDUP_REMOVED lines=16> */
.L_x_7168:
        /* <DEDUP_REMOVED lines=15> */
.L_x_7243:
[----:B------:R-:W-:Y:S05]  /*122d0*/  BSYNC B2 ;  /* 0x0000000000027941 */ /* 0x000fea0003800000 */
.L_x_7169:
        /* <DEDUP_REMOVED lines=11> */
.L_x_7172:
[----:B------:R-:W-:Y:S05]  /*12390*/  BSYNC B2 ;  /* 0x0000000000027941 */ /* 0x000fea0003800000 */
.L_x_7171:
        /* <DEDUP_REMOVED lines=13> */
.L_x_7173:
        /* <DEDUP_REMOVED lines=16> */
.L_x_7174:
        /* <DEDUP_REMOVED lines=13> */
.L_x_7161:
[----:B------:R-:W-:Y:S05]  /*12640*/  BSYNC B1 ;  /* 0x0000000000017941 */ /* 0x000fea0003800000 */
.L_x_7160:
[C---:B------:R-:W-:Y:S01]  /*12650*/  ISETP.GT.AND P0, PT, R0.reuse, 0x1, PT ;  /* 0x000000010000780c */ /* 0x040fe20003f04270 */
[----:B------:R-:W-:-:S12]  /*12660*/  VIADD R0, R0, 0xfffffffe ;  /* 0xfffffffe00007836 */ /* 0x000fd80000000000 */
[----:B------:R-:W-:Y:S05]  /*12670*/  @P0 BRA `(.L_x_7175) ;  /* 0xffffffec00040947 */ /* 0x000fea000383ffff */
.L_x_7127:
[----:B------:R-:W-:Y:S05]  /*12680*/  BSYNC B0 ;  /* 0x0000000000007941 */ /* 0x000fea0003800000 */
.L_x_7126:
[----:B------:R-:W2:Y:S01]  /*12690*/  S2R R2, SR_TID.X ;  /* 0x0000000000027919 */ /* 0x000ea20000002100 */
[----:B------:R-:W-:Y:S01]  /*126a0*/  BSSY B0, `(.L_x_7176) ;  /* 0x0000010000007945 */ /* 0x000fe20003800000 */
[----:B--2-4-:R-:W-:-:S04]  /*126b0*/  LOP3.LUT R7, R2, 0x7f, RZ, 0xc0, !PT ;  /* 0x0000007f02077812 */ /* 0x014fc800078ec0ff */
[----:B------:R-:W-:-:S13]  /*126c0*/  ISETP.NE.AND P0, PT, R7, RZ, PT ;  /* 0x000000ff0700720c */ /* 0x000fda0003f05270 */
[----:B------:R-:W-:Y:S05]  /*126d0*/  @P0 BRA `(.L_x_7177) ;  /* 0x0000000000300947 */ /* 0x000fea0003800000 */
[----:B------:R-:W2:Y:S01]  /*126e0*/  S2R R3, SR_LANEID ;  /* 0x0000000000037919 */ /* 0x000ea20000000000 */
[----:B------:R-:W-:Y:S01]  /*126f0*/  VOTEU.ANY UR4, UPT, PT ;  /* 0x0000000000047886 */ /* 0x000fe200038e0100 */
[----:B------:R-:W4:Y:S01]  /*12700*/  LDC.64 R4, c[0x0][0xc60] ;  /* 0x00031800ff047b82 */ /* 0x000f220000000a00 */
[----:B------:R-:W2:Y:S08]  /*12710*/  FLO.U32 R0, UR4 ;  /* 0x0000000400007d00 */ /* 0x000eb000080e0000 */
[----:B------:R-:W4:Y:S01]  /*12720*/  POPC R2, UR4 ;  /* 0x0000000400027d09 */ /* 0x000f220008000000 */
[----:B--2---:R-:W-:-:S13]  /*12730*/  ISETP.EQ.U32.AND P0, PT, R0, R3, PT ;  /* 0x000000030000720c */ /* 0x004fda0003f02070 */
[----:B----4-:R-:W2:Y:S01]  /*12740*/  @P0 ATOMG.E.ADD.STRONG.GPU PT, R5, desc[UR60][R4.64], R2 ;  /* 0x00000002040509a8 */ /* 0x010ea200081ee1fc */
[----:B------:R-:W4:Y:S02]  /*12750*/  S2R R3, SR_LTMASK ;  /* 0x0000000000037919 */ /* 0x000f240000003900 */
[----:B----4-:R-:W-:-:S06]  /*12760*/  LOP3.LUT R3, R3, UR4, RZ, 0xc0, !PT ;  /* 0x0000000403037c12 */ /* 0x010fcc000f8ec0ff */
[----:B------:R-:W4:Y:S01]  /*12770*/  POPC R3, R3 ;  /* 0x0000000300037309 */ /* 0x000f220000000000 */
[----:B--2---:R-:W4:Y:S02]  /*12780*/  SHFL.IDX PT, R0, R5, R0, 0x1f ;  /* 0x00001f0005007589 */ /* 0x004f2400000e0000 */
[----:B----4-:R-:W-:-:S07]  /*12790*/  IADD3 R16, R0, UR38, R3 ;  /* 0x0000002600107c10 */ /* 0x010fce000fffe003 */
.L_x_7177:
[----:B------:R-:W-:Y:S05]  /*127a0*/  BSYNC B0 ;  /* 0x0000000000007941 */ /* 0x000fea0003800000 */
.L_x_7176:
[----:B------:R-:W2:Y:S01]  /*127b0*/  LDL R0, [R1+0x1c] ;  /* 0x00001c0001007983 */ /* 0x000ea20000100800 */
[----:B------:R-:W-:Y:S01]  /*127c0*/  BSSY B0, `(.L_x_7178) ;  /* 0x0000040000007945 */ /* 0x000fe20003800000 */
[----:B--2---:R-:W-:-:S13]  /*127d0*/  LOP3.LUT P0, RZ, R0, 0x1, RZ, 0xc0, !PT ;  /* 0x0000000100ff7812 */ /* 0x004fda000780c0ff */
[----:B------:R-:W-:Y:S05]  /*127e0*/  @!P0 BRA `(.L_x_7179) ;  /* 0x0000000000f48947 */ /* 0x000fea0003800000 */
[----:B------:R-:W2:Y:S04]  /*127f0*/  LDL R3, [R1+0x4] ;  /* 0x0000040001037983 */ /* 0x000ea80000100800 */
[----:B------:R-:W2:Y:S04]  /*12800*/  LDL R2, [R1+0x8] ;  /* 0x0000080001027983 */ /* 0x000ea80000100800 */
[----:B------:R-:W4:Y:S01]  /*12810*/  LDL R0, [R1+0x10] ;  /* 0x0000100001007983 */ /* 0x000f220000100800 */
[----:B------:R-:W-:Y:S01]  /*12820*/  BSSY B1, `(.L_x_7180) ;  /* 0x0000006000017945 */ /* 0x000fe20003800000 */
[----:B------:R-:W-:Y:S01]  /*12830*/  ISETP.NE.AND P1, PT, R7, RZ, PT ;  /* 0x000000ff0700720c */ /* 0x000fe20003f25270 */
[----:B--2---:R-:W-:Y:S01]  /*12840*/  IMAD R2, R2, 0x8, R3 ;  /* 0x0000000802027824 */ /* 0x004fe200078e0203 */
[----:B----4-:R-:W-:-:S04]  /*12850*/  SHF.L.U32 R0, R0, 0x1f, RZ ;  /* 0x0000001f00007819 */ /* 0x010fc800000006ff */
[----:B------:R-:W2:Y:S02]  /*12860*/  SYNCS.PHASECHK.TRANS64.TRYWAIT P0, [R2+URZ+0x34860], R0 ;  /* 0x03486000020075a7 */ /* 0x000ea4000800017f */
[----:B--2---:R-:W-:Y:S05]  /*12870*/  @!P0 BRA `(.L_x_7181) ;  /* 0x0000002000948947 */ /* 0x004fea0003800000 */
.L_x_7244:
[----:B------:R-:W-:Y:S05]  /*12880*/  BSYNC B1 ;  /* 0x0000000000017941 */ /* 0x000fea0003800000 */
.L_x_7180:
        /* <DEDUP_REMOVED lines=9> */
.L_x_7183:
[----:B------:R-:W-:Y:S05]  /*12920*/  BSYNC B1 ;  /* 0x0000000000017941 */ /* 0x000fea0003800000 */
.L_x_7182:
[----:B------:R-:W4:Y:S04]  /*12930*/  LDL R5, [R1+0x4] ;  /* 0x0000040001057983 */ /* 0x000f280000100800 */
        /* <DEDUP_REMOVED lines=13> */
.L_x_7184:
        /* <DEDUP_REMOVED lines=11> */
[----:B------:R-:W-:Y:S01]  /*12ac0*/  PLOP3.LUT P0, PT, PT, PT, PT, 0x80, 0x0 ;  /* 0x000000000000781c */ /* 0x000fe20003f0f070 */
[----:B------:R-:W-:Y:S01]  /*12ad0*/  VIADD R0, R0, 0x5c00 ;  /* 0x00005c0000007836 */ /* 0x000fe20000000000 */
[----:B------:R-:W-:Y:S01]  /*12ae0*/  UMOV UR6, 0x0 ;  /* 0x0000000000067882 */ /* 0x000fe20000000000 */
[----:B------:R-:W-:Y:S01]  /*12af0*/  UMOV UR7, 0x14f00000 ;  /* 0x14f0000000077882 */ /* 0x000fe20000000000 */
[----:B------:R-:W-:-:S09]  /*12b00*/  UMOV UR10, 0x40 ;  /* 0x00000040000a7882 */ /* 0x000fd20000000000 */
.L_x_7185:
        /* <DEDUP_REMOVED lines=11> */
.L_x_7179:
[----:B------:R-:W-:Y:S05]  /*12bc0*/  BSYNC B0 ;  /* 0x0000000000007941 */ /* 0x000fea0003800000 */
.L_x_7178:
[----:B------:R-:W2:Y:S04]  /*12bd0*/  LDL.LU R5, [R1+0x8] ;  /* 0x0000080001057983 */ /* 0x000ea80000300800 */
[----:B------:R-:W4:Y:S01]  /*12be0*/  LDL.LU R4, [R1+0x10] ;  /* 0x0000100001047983 */ /* 0x000f220000300800 */
[----:B--2---:R-:W-:-:S05]  /*12bf0*/  VIADD R0, R5, 0x1 ;  /* 0x0000000105007836 */ /* 0x004fca0000000000 */
[----:B------:R-:W-:-:S04]  /*12c00*/  ISETP.NE.AND P0, PT, R0, 0x2, PT ;  /* 0x000000020000780c */ /* 0x000fc80003f05270 */
[----:B------:R-:W-:Y:S02]  /*12c10*/  SEL R2, RZ, 0x1, P0 ;  /* 0x00000001ff027807 */ /* 0x000fe40000000000 */
[----:B------:R-:W-:Y:S02]  /*12c20*/  SEL R0, R0, RZ, P0 ;  /* 0x000000ff00007207 */ /* 0x000fe40000000000 */
[----:B----4-:R-:W-:-:S03]  /*12c30*/  LOP3.LUT R4, R4, R2, RZ, 0x3c, !PT ;  /* 0x0000000204047212 */ /* 0x010fc600078e3cff */
[----:B------:R2:W-:Y:S04]  /*12c40*/  STL [R1+0x8], R0 ;  /* 0x0000080001007387 */ /* 0x0005e80000100800 */
[----:B------:R2:W-:Y:S02]  /*12c50*/  STL [R1+0x10], R4 ;  /* 0x0000100401007387 */ /* 0x0005e40000100800 */
.L_x_7106:
[----:B------:R-:W-:Y:S05]  /*12c60*/  BSYNC B7 ;  /* 0x0000000000077941 */ /* 0x000fea0003800000 */
.L_x_7104:
[----:B--2---:R-:W2:Y:S02]  /*12c70*/  LDL R0, [R1+0x1c] ;  /* 0x00001c0001007983 */ /* 0x004ea40000100800 */
[----:B--2---:R-:W-:-:S13]  /*12c80*/  LOP3.LUT P0, RZ, R0, 0x2, RZ, 0xc0, !PT ;  /* 0x0000000200ff7812 */ /* 0x004fda000780c0ff */
[----:B------:R-:W-:Y:S05]  /*12c90*/  @!P0 BRA `(.L_x_7186) ;  /* 0x0000000000288947 */ /* 0x000fea0003800000 */
[----:B------:R-:W-:Y:S05]  /*12ca0*/  WARPSYNC.ALL ;  /* 0x0000000000007948 */ /* 0x000fea0003800000 */
[----:B------:R-:W2:Y:S08]  /*12cb0*/  S2UR UR5, SR_CgaCtaId ;  /* 0x00000000000579c3 */ /* 0x000eb00000008800 */
[----:B------:R-:W-:Y:S06]  /*12cc0*/  BAR.SYNC.DEFER_BLOCKING 0x5, 0x180 ;  /* 0x0146000000007b1d */ /* 0x000fec0000010000 */
[----:B------:R-:W-:-:S02]  /*12cd0*/  UMOV UR4, 0x400 ;  /* 0x0000040000047882 */ /* 0x000fc40000000000 */
[----:B--2---:R-:W-:-:S06]  /*12ce0*/  ULEA UR4, UR5, UR4, 0x18 ;  /* 0x0000000405047291 */ /* 0x004fcc000f8ec03f */
[----:B------:R-:W-:-:S05]  /*12cf0*/  IMAD.U32 R0, RZ, RZ, UR4 ;  /* 0x00000004ff007e24 */ /* 0x000fca000f8e00ff */
[----:B------:R2:W4:Y:S04]  /*12d00*/  LDS.128 R16, [R0+0x348d0] ;  /* 0x0348d00000107984 */ /* 0x0005280000000c00 */
[----:B------:R2:W-:Y:S01]  /*12d10*/  STL [R1+0x4], R0 ;  /* 0x0000040001007387 */ /* 0x0005e20000100800 */
[----:B------:R-:W-:Y:S06]  /*12d20*/  BAR.ARV 0x4, 0x180 ;  /* 0x0106000000007b1d */ /* 0x000fec0000002000 */
[----:B------:R-:W-:Y:S05]  /*12d30*/  BRA `(.L_x_7187) ;  /* 0x0000000800487947 */ /* 0x000fea0003800000 */
.L_x_7186:
[----:B------:R-:W1:Y:S01]  /*12d40*/  S2R R0, SR_TID.X ;  /* 0x0000000000007919 */ /* 0x000e620000002100 */
[----:B------:R-:W-:Y:S01]  /*12d50*/  UMOV UR4, 0xffffffff ;  /* 0xffffffff00047882 */ /* 0x000fe20000000000 */
[----:B-1----:R-:W-:-:S04]  /*12d60*/  LOP3.LUT R7, R0, 0x1f, RZ, 0xc0, !PT ;  /* 0x0000001f00077812 */ /* 0x002fc800078ec0ff */
[----:B------:R-:W-:Y:S01]  /*12d70*/  ISETP.NE.AND P0, PT, R7, 0x1f, PT ;  /* 0x0000001f0700780c */ /* 0x000fe20003f05270 */
[----:B------:R-:W-:-:S12]  /*12d80*/  BRA.DIV UR4, `(.L_x_7188) ;  /* 0x0000001e04647947 */ /* 0x000fd8000b800000 */
[----:B------:R-:W-:Y:S01]  /*12d90*/  IMAD.IADD R5, R19, 0x1, R7 ;  /* 0x0000000113057824 */ /* 0x000fe200078e0207 */
[----:B------:R-:W-:-:S04]  /*12da0*/  ULDC UR4, c[0x0][0xc3c] ;  /* 0x00030f0000047ab9 */ /* 0x000fc80000000800 */
[----:B------:R-:W-:-:S13]  /*12db0*/  ISETP.GE.OR P1, PT, R5, UR4, !P0 ;  /* 0x0000000405007c0c */ /* 0x000fda000c726670 */
[----:B------:R-:W1:Y:S02]  /*12dc0*/  @!P1 LDC.64 R2, c[0x0][0xc80] ;  /* 0x00032000ff029b82 */ /* 0x000e640000000a00 */
[----:B-1----:R-:W-:-:S06]  /*12dd0*/  @!P1 IMAD.WIDE R2, R5, 0x4, R2 ;  /* 0x0000000405029825 */ /* 0x002fcc00078e0202 */
[----:B------:R1:W2:Y:S01]  /*12de0*/  @!P1 LDG.E R3, desc[UR60][R2.64] ;  /* 0x0000003c02039981 */ /* 0x0002a2000c1e1900 */
[C---:B------:R-:W-:Y:S02]  /*12df0*/  ISETP.GE.U32.AND P2, PT, R7.reuse, 0x2, PT ;  /* 0x000000020700780c */ /* 0x040fe40003f46070 */
[C---:B------:R-:W-:Y:S01]  /*12e00*/  ISETP.GE.U32.AND P3, PT, R7.reuse, 0x4, PT ;  /* 0x000000040700780c */ /* 0x040fe20003f66070 */
[----:B------:R-:W-:Y:S01]  /*12e10*/  SHFL.IDX PT, R4, R16, 0x1, 0x1f ;  /* 0x00201f0010047f89 */ /* 0x000fe200000e0000 */
[C---:B------:R-:W-:Y:S02]  /*12e20*/  ISETP.GE.U32.AND P4, PT, R7.reuse, 0x8, PT ;  /* 0x000000080700780c */ /* 0x040fe40003f86070 */
[C---:B------:R-:W-:Y:S01]  /*12e30*/  ISETP.GE.U32.AND P5, PT, R7.reuse, 0x10, PT ;  /* 0x000000100700780c */ /* 0x040fe20003fa6070 */
        /* <DEDUP_REMOVED lines=17> */
[----:B------:R-:W-:Y:S02]  /*12f50*/  IMAD.IADD R3, R3, 0x1, R0 ;  /* 0x0000000103037824 */ /* 0x000fe400078e0200 */
[----:B------:R1:W2:Y:S04]  /*12f60*/  SHFL.IDX PT, R0, R16, RZ, 0x1f ;  /* 0x00001fff10007589 */ /* 0x0002a800000e0000 */
[----:B------:R1:W4:Y:S02]  /*12f70*/  SHFL.IDX PT, R6, R3, 0x1f, 0x1f ;  /* 0x03e01f0003067f89 */ /* 0x00032400000e0000 */
.L_x_7254:
[----:B------:R-:W-:Y:S02]  /*12f80*/  ULDC UR4, c[0x0][0xc38] ;  /* 0x00030e0000047ab9 */ /* 0x000fe40000000800 */
[----:B-1----:R-:W-:-:S04]  /*12f90*/  IMAD.U32 R16, RZ, RZ, UR4 ;  /* 0x00000004ff107e24 */ /* 0x002fc8000f8e00ff */
[----:B----4-:R-:W-:-:S04]  /*12fa0*/  IMAD R6, R6, R16, RZ ;  /* 0x0000001006067224 */ /* 0x010fc800078e02ff */
[----:B------:R-:W-:-:S05]  /*12fb0*/  IMAD.IADD R4, R4, 0x1, R6 ;  /* 0x0000000104047824 */ /* 0x000fca00078e0206 */
[----:B--2---:R-:W-:-:S13]  /*12fc0*/  ISETP.GT.AND P6, PT, R4, R0, PT ;  /* 0x000000000400720c */ /* 0x004fda0003fc4270 */
[----:B------:R-:W-:Y:S05]  /*12fd0*/  @P6 BRA `(.L_x_7189) ;  /* 0x00000000009c6947 */ /* 0x000fea0003800000 */
.L_x_7194:
[----:B-1----:R-:W1:Y:S01]  /*12fe0*/  LDC R2, c[0x0][0xc3c] ;  /* 0x00030f00ff027b82 */ /* 0x002e620000000800 */
[----:B------:R-:W-:-:S05]  /*12ff0*/  VIADD R19, R19, 0x1f ;  /* 0x0000001f13137836 */ /* 0x000fca0000000000 */
[----:B-1----:R-:W-:-:S13]  /*13000*/  ISETP.GE.AND P6, PT, R19, R2, PT ;  /* 0x000000021300720c */ /* 0x002fda0003fc6270 */
[----:B------:R-:W-:Y:S05]  /*13010*/  @P6 BRA `(.L_x_7190) ;  /* 0x0000000400446947 */ /* 0x000fea0003800000 */
[----:B------:R-:W1:Y:S01]  /*13020*/  S2R R3, SR_TID.X ;  /* 0x0000000000037919 */ /* 0x000e620000002100 */
[----:B------:R-:W-:Y:S01]  /*13030*/  BSSY B0, `(.L_x_7191) ;  /* 0x0000009000007945 */ /* 0x000fe20003800000 */
[----:B-1----:R-:W-:-:S05]  /*13040*/  LOP3.LUT R3, R3, 0x1f, RZ, 0xc0, !PT ;  /* 0x0000001f03037812 */ /* 0x002fca00078ec0ff */
[----:B------:R-:W-:-:S05]  /*13050*/  IMAD.IADD R5, R19, 0x1, R3 ;  /* 0x0000000113057824 */ /* 0x000fca00078e0203 */
[----:B------:R-:W-:Y:S01]  /*13060*/  ISETP.GE.OR P6, PT, R5, R2, !P0 ;  /* 0x000000020500720c */ /* 0x000fe200047c6670 */
[----:B------:R-:W-:-:S12]  /*13070*/  IMAD.MOV.U32 R2, RZ, RZ, RZ ;  /* 0x000000ffff027224 */ /* 0x000fd800078e00ff */
[----:B------:R-:W-:Y:S05]  /*13080*/  @P6 BRA `(.L_x_7192) ;  /* 0x00000000000c6947 */ /* 0x000fea0003800000 */
[----:B------:R-:W1:Y:S02]  /*13090*/  LDC.64 R2, c[0x0][0xc80] ;  /* 0x00032000ff027b82 */ /* 0x000e640000000a00 */
[----:B-1----:R-:W-:-:S06]  /*130a0*/  IMAD.WIDE R2, R5, 0x4, R2 ;  /* 0x0000000405027825 */ /* 0x002fcc00078e0202 */
[----:B------:R1:W5:Y:S02]  /*130b0*/  LDG.E R2, desc[UR60][R2.64] ;  /* 0x0000003c02027981 */ /* 0x000364000c1e1900 */
.L_x_7192:
[----:B------:R-:W-:Y:S05]  /*130c0*/  BSYNC B0 ;  /* 0x0000000000007941 */ /* 0x000fea0003800000 */
.L_x_7191:
[----:B------:R-:W-:-:S03]  /*130d0*/  UMOV UR4, 0xffffffff ;  /* 0xffffffff00047882 */ /* 0x000fc60000000000 */
[----:B------:R-:W-:Y:S05]  /*130e0*/  BRA.DIV UR4, `(.L_x_7193) ;  /* 0x0000001e04c47947 */ /* 0x000fea000b800000 */
[----:B-----5:R-:W1:Y:S02]  /*130f0*/  SHFL.UP PT, R14, R2, 0x1, RZ ;  /* 0x04200000020e7989 */ /* 0x020e6400000e00ff */
        /* <DEDUP_REMOVED lines=15> */
.L_x_7262:
[----:B------:R-:W-:Y:S02]  /*131f0*/  ULDC UR4, c[0x0][0xc38] ;  /* 0x00030e0000047ab9 */ /* 0x000fe40000000800 */
[----:B------:R-:W-:-:S04]  /*13200*/  IMAD.U32 R16, RZ, RZ, UR4 ;  /* 0x00000004ff107e24 */ /* 0x000fc8000f8e00ff */
[----:B--2---:R-:W-:-:S04]  /*13210*/  IMAD R6, R6, R16, RZ ;  /* 0x0000001006067224 */ /* 0x004fc800078e02ff */
[----:B------:R-:W-:-:S05]  /*13220*/  IMAD.IADD R4, R6, 0x1, R4 ;  /* 0x0000000106047824 */ /* 0x000fca00078e0204 */
[----:B------:R-:W-:-:S13]  /*13230*/  ISETP.GT.AND P6, PT, R4, R0, PT ;  /* 0x000000000400720c */ /* 0x000fda0003fc4270 */
[----:B------:R-:W-:Y:S05]  /*13240*/  @!P6 BRA `(.L_x_7194) ;  /* 0xfffffffc0064e947 */ /* 0x000fea000383ffff */
.L_x_7189:
[----:B------:R-:W-:Y:S01]  /*13250*/  IMAD.IADD R6, R4, 0x1, -R6 ;  /* 0x0000000104067824 */ /* 0x000fe200078e0a06 */
[----:B------:R-:W-:-:S03]  /*13260*/  UMOV UR4, 0xffffffff ;  /* 0xffffffff00047882 */ /* 0x000fc60000000000 */
[----:B------:R-:W-:-:S05]  /*13270*/  IMAD R4, R3, R16, R6 ;  /* 0x0000001003047224 */ /* 0x000fca00078e0206 */
[----:B------:R-:W-:Y:S01]  /*13280*/  ISETP.GT.AND P6, PT, R4, R0, PT ;  /* 0x000000000400720c */ /* 0x000fe20003fc4270 */
[----:B------:R-:W-:-:S12]  /*13290*/  BRA.DIV UR4, `(.L_x_7195) ;  /* 0x00000022041c7947 */ /* 0x000fd8000b800000 */
[----:B------:R-:W-:-:S04]  /*132a0*/  VOTE.ANY R5, PT, !P6 ;  /* 0x0000000000057806 */ /* 0x000fc800070e0100 */
[----:B------:R-:W2:Y:S02]  /*132b0*/  POPC R4, R5 ;  /* 0x0000000500047309 */ /* 0x000ea40000000000 */
[----:B--2---:R2:W4:Y:S02]  /*132c0*/  SHFL.IDX PT, R17, R2, R4, 0x1f ;  /* 0x00001f0402117589 */ /* 0x00452400000e0000 */
.L_x_7266:
[----:B------:R-:W-:Y:S01]  /*132d0*/  ISETP.NE.AND P0, PT, R5, RZ, PT ;  /* 0x000000ff0500720c */ /* 0x000fe20003f05270 */
[----:B--2---:R-:W-:-:S12]  /*132e0*/  IMAD.MOV.U32 R2, RZ, RZ, RZ ;  /* 0x000000ffff027224 */ /* 0x004fd800078e00ff */
[----:B------:R-:W-:Y:S05]  /*132f0*/  @!P0 BRA `(.L_x_7196) ;  /* 0x0000000000108947 */ /* 0x000fea0003800000 */
[----:B------:R-:W-:Y:S01]  /*13300*/  UMOV UR4, 0xffffffff ;  /* 0xffffffff00047882 */ /* 0x000fe20000000000 */
[----:B0-----:R-:W-:Y:S02]  /*13310*/  VIADD R12, R4, 0xffffffff ;  /* 0xffffffff040c7836 */ /* 0x001fe40000000000 */
[----:B------:R-:W-:Y:S05]  /*13320*/  BRA.DIV UR4, `(.L_x_7197) ;  /* 0x0000002204407947 */ /* 0x000fea000b800000 */
[----:B------:R2:W0:Y:S02]  /*13330*/  SHFL.IDX PT, R2, R3, R12, 0x1f ;  /* 0x00001f0c03027589 */ /* 0x00042400000e0000 */
.L_x_7196:
[----:B----4-:R-:W-:Y:S01]  /*13340*/  IABS R5, R17 ;  /* 0x0000001100057213 */ /* 0x010fe20000000000 */
[----:B0-----:R-:W-:Y:S02]  /*13350*/  IMAD R16, R2, R16, R6 ;  /* 0x0000001002107224 */ /* 0x001fe400078e0206 */
[----:B------:R-:W-:Y:S01]  /*13360*/  IMAD.IADD R19, R4, 0x1, R19 ;  /* 0x0000000104137824 */ /* 0x000fe200078e0213 */
[----:B------:R-:W0:Y:S01]  /*13370*/  I2F.RP R2, R5 ;  /* 0x0000000500027306 */ /* 0x000e220000209400 */
[----:B------:R-:W-:-:S07]  /*13380*/  IMAD.IADD R0, R0, 0x1, -R16 ;  /* 0x0000000100007824 */ /* 0x000fce00078e0a10 */
[----:B0-----:R-:W0:Y:S02]  /*13390*/  MUFU.RCP R2, R2 ;  /* 0x0000000200027308 */ /* 0x001e240000001000 */
[----:B0-----:R-:W-:-:S06]  /*133a0*/  VIADD R2, R2, 0xffffffe ;  /* 0x0ffffffe02027836 */ /* 0x001fcc0000000000 */
[----:B-12---:R-:W0:Y:S02]  /*133b0*/  F2I.FTZ.U32.TRUNC.NTZ R3, R2 ;  /* 0x0000000200037305 */ /* 0x006e24000021f000 */
        /* <DEDUP_REMOVED lines=23> */
.L_x_7190:
[----:B------:R-:W-:Y:S01]  /*13530*/  UMOV UR4, URZ ;  /* 0x0000003f00047c82 */ /* 0x000fe20008000000 */
[----:B------:R-:W-:Y:S01]  /*13540*/  UMOV UR5, URZ ;  /* 0x0000003f00057c82 */ /* 0x000fe20008000000 */
[----:B------:R-:W-:Y:S01]  /*13550*/  ULDC UR6, c[0x0][0xc3c] ;  /* 0x00030f0000067ab9 */ /* 0x000fe20000000800 */
[----:B------:R-:W-:Y:S02]  /*13560*/  IMAD.MOV.U32 R16, RZ, RZ, R0 ;  /* 0x000000ffff107224 */ /* 0x000fe400078e0000 */
[----:B------:R-:W-:Y:S02]  /*13570*/  IMAD.U32 R17, RZ, RZ, UR4 ;  /* 0x00000004ff117e24 */ /* 0x000fe4000f8e00ff */
[----:B------:R-:W-:Y:S02]  /*13580*/  IMAD.U32 R18, RZ, RZ, UR5 ;  /* 0x00000005ff127e24 */ /* 0x000fe4000f8e00ff */
[----:B------:R-:W-:-:S07]  /*13590*/  IMAD.U32 R19, RZ, RZ, UR6 ;  /* 0x00000006ff137e24 */ /* 0x000fce000f8e00ff */
.L_x_7198:
[----:B------:R1:W2:Y:S01]  /*135a0*/  LDL R2, [R1+0x4] ;  /* 0x0000040001027983 */ /* 0x0002a20000100800 */
[----:B------:R-:W4:Y:S01]  /*135b0*/  S2R R0, SR_TID.X ;  /* 0x0000000000007919 */ /* 0x000f220000002100 */
[----:B------:R-:W-:Y:S05]  /*135c0*/  WARPSYNC.ALL ;  /* 0x0000000000007948 */ /* 0x000fea0003800000 */
[----:B----4-:R-:W-:Y:S01]  /*135d0*/  LOP3.LUT R0, R0, 0x1f, RZ, 0xc0, !PT ;  /* 0x0000001f00007812 */ /* 0x010fe200078ec0ff */
        /* <DEDUP_REMOVED lines=8> */
.L_x_7187:
[----:B------:R-:W-:Y:S02]  /*13660*/  ULDC UR4, c[0x0][0xc3c] ;  /* 0x00030f0000047ab9 */ /* 0x000fe40000000800 */
[----:B----4-:R-:W-:-:S13]  /*13670*/  ISETP.GE.AND P0, PT, R19, UR4, PT ;  /* 0x0000000413007c0c */ /* 0x010fda000bf06270 */
[----:B------:R-:W-:Y:S05]  /*13680*/  @!P0 BRA `(.L_x_7199) ;  /* 0xffffffb000788947 */ /* 0x000fea000383ffff */
[----:B------:R-:W-:Y:S05]  /*13690*/  BSYNC B8 ;  /* 0x0000000000087941 */ /* 0x000fea0003800000 */
.L_x_7100:
[----:B--2---:R-:W2:Y:S01]  /*136a0*/  LDL.LU R0, [R1+0x50] ;  /* 0x0000500001007983 */ /* 0x004ea20000300800 */
[----:B------:R-:W-:Y:S01]  /*136b0*/  BSSY B0, `(.L_x_7200) ;  /* 0x000000b000007945 */ /* 0x000fe20003800000 */
[----:B------:R-:W4:Y:S01]  /*136c0*/  S2R R5, SR_CgaCtaId ;  /* 0x0000000000057919 */ /* 0x000f220000008800 */
[----:B--2---:R-:W-:-:S05]  /*136d0*/  VIADD R0, R0, 0x1 ;  /* 0x0000000100007836 */ /* 0x004fca0000000000 */
[----:B-1----:R-:W-:-:S04]  /*136e0*/  LEA.HI R2, R0, R0, RZ, 0x1 ;  /* 0x0000000000027211 */ /* 0x002fc800078f08ff */
[----:B------:R-:W-:-:S05]  /*136f0*/  LOP3.LUT R3, R2, 0xfffffffe, RZ, 0xc0, !PT ;  /* 0xfffffffe02037812 */ /* 0x000fca00078ec0ff */
[----:B------:R-:W-:Y:S01]  /*13700*/  IMAD.IADD R3, R0, 0x1, -R3 ;  /* 0x0000000100037824 */ /* 0x000fe200078e0a03 */
[----:B------:R-:W-:-:S04]  /*13710*/  MOV R0, 0x400 ;  /* 0x0000040000007802 */ /* 0x000fc80000000f00 */
[----:B----4-:R-:W-:Y:S02]  /*13720*/  LEA R0, R5, R0, 0x18 ;  /* 0x0000000005007211 */ /* 0x010fe400078ec0ff */
[----:B------:R-:W-:-:S04]  /*13730*/  SHF.L.U32 R3, R3, 0x1f, RZ ;  /* 0x0000001f03037819 */ /* 0x000fc800000006ff */
[----:B------:R-:W1:Y:S02]  /*13740*/  SYNCS.PHASECHK.TRANS64.TRYWAIT P0, [R0+URZ+0x34820], R3 ;  /* 0x03482003000075a7 */ /* 0x000e64000800017f */
[----:B-1----:R-:W-:Y:S05]  /*13750*/  @!P0 BRA `(.L_x_7201) ;  /* 0x0000001c005c8947 */ /* 0x002fea0003800000 */
.L_x_7269:
[----:B------:R-:W-:Y:S05]  /*13760*/  BSYNC B0 ;  /* 0x0000000000007941 */ /* 0x000fea0003800000 */
.L_x_7200:
[----:B------:R-:W-:-:S03]  /*13770*/  UMOV UR4, 0xffffffff ;  /* 0xffffffff00047882 */ /* 0x000fc60000000000 */
[----:B------:R-:W-:Y:S05]  /*13780*/  BRA.DIV UR4, `(.L_x_7202) ;  /* 0x0000001e04647947 */ /* 0x000fea000b800000 */
[----:B------:R-:W2:Y:S02]  /*13790*/  S2R R2, SR_TID.X ;  /* 0x0000000000027919 */ /* 0x000ea40000002100 */
[----:B--2---:R-:W-:-:S04]  /*137a0*/  SHF.R.U32.HI R2, RZ, 0x5, R2 ;  /* 0x00000005ff027819 */ /* 0x004fc80000011602 */
[----:B------:R-:W-:-:S05]  /*137b0*/  LOP3.LUT R2, R2, 0x3, RZ, 0xc0, !PT ;  /* 0x0000000302027812 */ /* 0x000fca00078ec0ff */
[----:B------:R2:W4:Y:S02]  /*137c0*/  SHFL.IDX PT, R14, R2, RZ, 0x1f ;  /* 0x00001fff020e7589 */ /* 0x00052400000e0000 */
.L_x_7272:
[----:B----4-:R-:W-:Y:S01]  /*137d0*/  ISETP.NE.AND P0, PT, R14, RZ, PT ;  /* 0x000000ff0e00720c */ /* 0x010fe20003f05270 */
[----:B------:R-:W-:-:S12]  /*137e0*/  BSSY B0, `(.L_x_7203) ;  /* 0x0000027000007945 */ /* 0x000fd80003800000 */
[----:B------:R-:W-:Y:S05]  /*137f0*/  @P0 BRA `(.L_x_7204) ;  /* 0x0000000000940947 */ /* 0x000fea0003800000 */
[----:B------:R-:W-:-:S03]  /*13800*/  UMOV UR4, 0xffffffff ;  /* 0xffffffff00047882 */ /* 0x000fc60000000000 */
[----:B------:R-:W-:Y:S05]  /*13810*/  BRA.DIV UR4, `(.L_x_7205) ;  /* 0x0000001e04747947 */ /* 0x000fea000b800000 */
[----:B------:R-:W-:-:S13]  /*13820*/  ELECT P6, URZ, PT ;  /* 0x00000000003f782f */ /* 0x000fda00038c0000 */
.L_x_7275:
[----:B------:R-:W-:Y:S05]  /*13830*/  @!P6 BRA `(.L_x_7204) ;  /* 0x000000000084e947 */ /* 0x000fea0003800000 */
[----:B--2---:R-:W2:Y:S02]  /*13840*/  LDL.LU R2, [R1+0x58] ;  /* 0x0000580001027983 */ /* 0x004ea40000300800 */
[----:B--2---:R-:W-:-:S04]  /*13850*/  LOP3.LUT R2, R2, 0x2, RZ, 0xfc, !PT ;  /* 0x0000000202027812 */ /* 0x004fc800078efcff */
[----:B------:R-:W-:-:S13]  /*13860*/  ISETP.NE.AND P2, PT, R2, 0x3, PT ;  /* 0x000000030200780c */ /* 0x000fda0003f45270 */
[----:B------:R-:W-:Y:S05]  /*13870*/  @!P2 BRA `(.L_x_7206) ;  /* 0x000000000004a947 */ /* 0x000fea0003800000 */
[----:B------:R-:W-:Y:S01]  /*13880*/  BPT.TRAP 0x1 ;  /* 0x000000040000795c */ /* 0x000fe20000300000 */
.L_x_7206:
[----:B-1----:R-:W2:Y:S04]  /*13890*/  LDL R3, [R1+0x8] ;  /* 0x0000080001037983 */ /* 0x002ea80000100800 */
[----:B------:R-:W4:Y:S01]  /*138a0*/  LDL.LU R7, [R1+0x10] ;  /* 0x0000100001077983 */ /* 0x000f220000300800 */
[----:B------:R-:W-:-:S04]  /*138b0*/  VIADD R2, R0, 0x34840 ;  /* 0x0003484000027836 */ /* 0x000fc80000000000 */
[C---:B--2---:R-:W-:Y:S02]  /*138c0*/  IMAD R6, R3.reuse, 0x8, R2 ;  /* 0x0000000803067824 */ /* 0x044fe400078e0202 */
[----:B------:R-:W-:Y:S01]  /*138d0*/  VIADD R3, R3, 0x1 ;  /* 0x0000000103037836 */ /* 0x000fe20000000000 */
[----:B----4-:R-:W-:-:S04]  /*138e0*/  SHF.L.U32 R5, R7, 0x1f, RZ ;  /* 0x0000001f07057819 */ /* 0x010fc800000006ff */
        /* <DEDUP_REMOVED lines=8> */
.L_x_7276:
[----:B------:R-:W2:Y:S02]  /*13970*/  SYNCS.PHASECHK.TRANS64.TRYWAIT P0, [R7+URZ], R2 ;  /* 0x00000002070075a7 */ /* 0x000ea4000800017f */
[----:B--2---:R-:W-:Y:S05]  /*13980*/  @!P0 BRA `(.L_x_7208) ;  /* 0x0000001c004c8947 */ /* 0x004fea0003800000 */
.L_x_7277:
[----:B------:R-:W-:Y:S05]  /*13990*/  @!P2 BRA `(.L_x_7209) ;  /* 0x000000000004a947 */ /* 0x000fea0003800000 */
[----:B------:R-:W-:Y:S01]  /*139a0*/  BPT.TRAP 0x1 ;  /* 0x000000040000795c */ /* 0x000fe20000300000 */
.L_x_7209:
[----:B------:R-:W4:Y:S01]  /*139b0*/  LDL.LU R4, [R1+0x8] ;  /* 0x0000080001047983 */ /* 0x000f220000300800 */
[----:B------:R-:W-:-:S04]  /*139c0*/  VIADD R0, R0, 0x34860 ;  /* 0x0003486000007836 */ /* 0x000fc80000000000 */
[----:B----4-:R-:W-:-:S04]  /*139d0*/  IMAD R4, R4, 0x8, R0 ;  /* 0x0000000804047824 */ /* 0x010fc800078e0200 */
[----:B------:R-:W4:Y:S02]  /*139e0*/  SYNCS.PHASECHK.TRANS64.TRYWAIT P0, [R4+URZ], R5 ;  /* 0x00000005040075a7 */ /* 0x000f24000800017f */
[----:B----4-:R-:W-:Y:S05]  /*139f0*/  @!P0 BRA `(.L_x_7210) ;  /* 0x0000001c00448947 */ /* 0x010fea0003800000 */
.L_x_7278:
[----:B------:R-:W-:-:S07]  /*13a00*/  IMAD R3, R3, 0x8, R0 ;  /* 0x0000000803037824 */ /* 0x000fce00078e0200 */
.L_x_7211:
[----:B------:R0:W0:Y:S02]  /*13a10*/  SYNCS.PHASECHK.TRANS64.TRYWAIT P0, [R3+URZ], R2 ;  /* 0x00000002030075a7 */ /* 0x000024000800017f */
[----:B0-----:R-:W-:Y:S05]  /*13a20*/  @!P0 NANOSLEEP.SYNCS 0x989680 ;  /* 0x009896800000895d */ /* 0x001fea0003900000 */
[----:B------:R-:W0:Y:S02]  /*13a30*/  @!P0 SYNCS.PHASECHK.TRANS64 P0, [R3+URZ], R2 ;  /* 0x00000002030085a7 */ /* 0x000e24000800007f */
[----:B0-----:R-:W-:Y:S05]  /*13a40*/  @!P0 BRA `(.L_x_7211) ;  /* 0xfffffffc00f08947 */ /* 0x001fea000383ffff */
.L_x_7204:
[----:B------:R-:W-:Y:S05]  /*13a50*/  BSYNC B0 ;  /* 0x0000000000007941 */ /* 0x000fea0003800000 */
.L_x_7203:
[----:B------:R-:W-:Y:S05]  /*13a60*/  EXIT ;  /* 0x000000000000794d */ /* 0x000fea0003800000 */
.L_x_7052:
[----:B0-----:R0:W1:Y:S02]  /*13a70*/  SYNCS.PHASECHK.TRANS64.TRYWAIT P1, [R0+URZ+0x34800], R3 ;  /* 0x03480003000075a7 */ /* 0x001064000802017f */
[----:B-1----:R-:W-:Y:S05]  /*13a80*/  @!P1 NANOSLEEP.SYNCS 0x989680 ;  /* 0x009896800000995d */ /* 0x002fea0003900000 */
[----:B------:R-:W1:Y:S02]  /*13a90*/  @!P1 SYNCS.PHASECHK.TRANS64 P1, [R0+URZ+0x34800], R3 ;  /* 0x03480003000095a7 */ /* 0x000e64000802007f */
[----:B-1----:R-:W-:Y:S05]  /*13aa0*/  @!P1 BRA `(.L_x_7052) ;  /* 0xfffffffc00f09947 */ /* 0x002fea000383ffff */
[----:B------:R-:W-:Y:S05]  /*13ab0*/  BRA `(.L_x_7212) ;  /* 0xfffffed800c87947 */ /* 0x000fea000383ffff */
.L_x_7056:
[----:B-1----:R1:W2:Y:S02]  /*13ac0*/  SYNCS.PHASECHK.TRANS64.TRYWAIT P2, [R12+URZ+0x34830], R3 ;  /* 0x034830030c0075a7 */ /* 0x0022a4000804017f */
[----:B--2---:R-:W-:Y:S05]  /*13ad0*/  @!P2 NANOSLEEP.SYNCS 0x989680 ;  /* 0x009896800000a95d */ /* 0x004fea0003900000 */
[----:B------:R-:W2:Y:S02]  /*13ae0*/  @!P2 SYNCS.PHASECHK.TRANS64 P2, [R12+URZ+0x34830], R3 ;  /* 0x034830030c00a5a7 */ /* 0x000ea4000804007f */
[----:B--2---:R-:W-:Y:S05]  /*13af0*/  @!P2 BRA `(.L_x_7056) ;  /* 0xfffffffc00f0a947 */ /* 0x004fea000383ffff */
[----:B------:R-:W-:Y:S05]  /*13b00*/  BRA `(.L_x_7055) ;  /* 0xfffffed800ec7947 */ /* 0x000fea000383ffff */
.L_x_7061:
[----:B-1----:R1:W2:Y:S02]  /*13b10*/  SYNCS.PHASECHK.TRANS64.TRYWAIT P2, [R0+URZ+0x34830], R11 ;  /* 0x0348300b000075a7 */ /* 0x0022a4000804017f */
[----:B--2---:R-:W-:Y:S05]  /*13b20*/  @!P2 NANOSLEEP.SYNCS 0x989680 ;  /* 0x009896800000a95d */ /* 0x004fea0003900000 */
[----:B------:R-:W2:Y:S02]  /*13b30*/  @!P2 SYNCS.PHASECHK.TRANS64 P2, [R0+URZ+0x34830], R11 ;  /* 0x0348300b0000a5a7 */ /* 0x000ea4000804007f */
[----:B--2---:R-:W-:Y:S05]  /*13b40*/  @!P2 BRA `(.L_x_7061) ;  /* 0xfffffffc00f0a947 */ /* 0x004fea000383ffff */
[----:B------:R-:W-:Y:S05]  /*13b50*/  BRA `(.L_x_7058) ;  /* 0xffffff2c00087947 */ /* 0x000fea000383ffff */
.L_x_7065:
[----:B-1----:R-:W-:-:S04]  /*13b60*/  IMAD.U32 R11, RZ, RZ, UR6 ;  /* 0x00000006ff0b7e24 */ /* 0x002fc8000f8e00ff */
[----:B------:R1:W2:Y:S03]  /*13b70*/  SYNCS.PHASECHK.TRANS64.TRYWAIT P2, [R11+URZ+0x34850], R0 ;  /* 0x034850000b0075a7 */ /* 0x0002a6000804017f */
[----:B--2---:R-:W-:Y:S05]  /*13b80*/  @!P2 NANOSLEEP.SYNCS 0x989680 ;  /* 0x009896800000a95d */ /* 0x004fea0003900000 */
[----:B------:R-:W2:Y:S02]  /*13b90*/  @!P2 SYNCS.PHASECHK.TRANS64 P2, [R11+URZ+0x34850], R0 ;  /* 0x034850000b00a5a7 */ /* 0x000ea4000804007f */
[----:B--2---:R-:W-:Y:S05]  /*13ba0*/  @!P2 BRA `(.L_x_7065) ;  /* 0xfffffffc00eca947 */ /* 0x004fea000383ffff */
[----:B------:R-:W-:Y:S05]  /*13bb0*/  BRA `(.L_x_7062) ;  /* 0xffffff5000b47947 */ /* 0x000fea000383ffff */
.L_x_7070:
[----:B-1----:R1:W2:Y:S02]  /*13bc0*/  SYNCS.PHASECHK.TRANS64.TRYWAIT P0, [R8+URZ+0x34850], R3 ;  /* 0x03485003080075a7 */ /* 0x0022a4000800017f */
[----:B--2---:R-:W-:Y:S05]  /*13bd0*/  @!P0 NANOSLEEP.SYNCS 0x989680 ;  /* 0x009896800000895d */ /* 0x004fea0003900000 */
[----:B------:R-:W2:Y:S02]  /*13be0*/  @!P0 SYNCS.PHASECHK.TRANS64 P0, [R8+URZ+0x34850], R3 ;  /* 0x03485003080085a7 */ /* 0x000ea4000800007f */
[----:B--2---:R-:W-:Y:S05]  /*13bf0*/  @!P0 BRA `(.L_x_7070) ;  /* 0xfffffffc00f08947 */ /* 0x004fea000383ffff */
[----:B------:R-:W-:Y:S05]  /*13c00*/  BRA `(.L_x_7069) ;  /* 0xffffff7400987947 */ /* 0x000fea000383ffff */
.L_x_7112:
        /* <DEDUP_REMOVED lines=11> */
.L_x_7214:
[----:B------:R-:W-:Y:S05]  /*13cc0*/  BSYNC B0 ;  /* 0x0000000000007941 */ /* 0x000fea0003800000 */
.L_x_7213:
[----:B------:R-:W-:Y:S05]  /*13cd0*/  BRA `(.L_x_7215) ;  /* 0xffffffb400c87947 */ /* 0x000fea000383ffff */
.L_x_7114:
[----:B------:R-:W-:Y:S01]  /*13ce0*/  BSSY B0, `(.L_x_7216) ;  /* 0x0000006000007945 */ /* 0x000fe20003800000 */
[----:B------:R-:W-:-:S07]  /*13cf0*/  IMAD.MOV.U32 R15, RZ, RZ, -0x1 ;  /* 0xffffffffff0f7424 */ /* 0x000fce00078e00ff */
[----:B01----:R-:W-:Y:S05]  /*13d00*/  WARPSYNC.COLLECTIVE R15, `(.L_x_7217) ;  /* 0x000000000f0c7348 */ /* 0x003fea0003c00000 */
[----:B------:R-:W-:Y:S02]  /*13d10*/  ELECT P6, UR62, PT ;  /* 0x00000000003e782f */ /* 0x000fe400038c0000 */
[----:B------:R-:W-:Y:S01]  /*13d20*/  MOV R14, UR62 ;  /* 0x0000003e000e7c02 */ /* 0x000fe20008000f00 */
[----:B01----:R-:W-:Y:S10]  /*13d30*/  ENDCOLLECTIVE ;  /* 0x000000000000791b */ /* 0x003ff40003800000 */
.L_x_7217:
[----:B------:R-:W-:Y:S05]  /*13d40*/  BSYNC B0 ;  /* 0x0000000000007941 */ /* 0x000fea0003800000 */
.L_x_7216:
[----:B------:R-:W-:Y:S05]  /*13d50*/  BRA `(.L_x_7218) ;  /* 0xffffffb400d47947 */ /* 0x000fea000383ffff */
.L_x_7116:
[----:B-1----:R1:W2:Y:S02]  /*13d60*/  SYNCS.PHASECHK.TRANS64.TRYWAIT P0, [R0+URZ+0x34840], R2 ;  /* 0x03484002000075a7 */ /* 0x0022a4000800017f */
[----:B--2---:R-:W-:Y:S05]  /*13d70*/  @!P0 NANOSLEEP.SYNCS 0x989680 ;  /* 0x009896800000895d */ /* 0x004fea0003900000 */
[----:B------:R-:W2:Y:S02]  /*13d80*/  @!P0 SYNCS.PHASECHK.TRANS64 P0, [R0+URZ+0x34840], R2 ;  /* 0x03484002000085a7 */ /* 0x000ea4000800007f */
[----:B--2---:R-:W-:Y:S05]  /*13d90*/  @!P0 BRA `(.L_x_7116) ;  /* 0xfffffffc00f08947 */ /* 0x004fea000383ffff */
[----:B------:R-:W-:Y:S05]  /*13da0*/  BRA `(.L_x_7219) ;  /* 0xffffffb800407947 */ /* 0x000fea000383ffff */
.L_x_7120:
        /* <DEDUP_REMOVED lines=14> */
.L_x_7220:
[----:B------:R-:W-:Y:S02]  /*13e90*/  IMAD.MOV.U32 R13, RZ, RZ, R4 ;  /* 0x000000ffff0d7224 */ /* 0x000fe400078e0004 */
[----:B------:R-:W-:-:S07]  /*13ea0*/  IMAD.MOV.U32 R6, RZ, RZ, R14 ;  /* 0x000000ffff067224 */ /* 0x000fce00078e000e */
[----:B------:R-:W-:Y:S05]  /*13eb0*/  WARPSYNC.COLLECTIVE R15, `(.L_x_7221) ;  /* 0x000000000f087348 */ /* 0x000fea0003c00000 */
[----:B------:R0:W1:Y:S02]  /*13ec0*/  SHFL.IDX P6, R14, R13, R12, R11 ;  /* 0x0000000c0d0e7389 */ /* 0x00006400000c000b */
[----:B01----:R-:W-:Y:S01]  /*13ed0*/  ENDCOLLECTIVE ;  /* 0x000000000000791b */ /* 0x003fe20003800000 */
.L_x_7221:
[----:B------:R-:W-:Y:S02]  /*13ee0*/  IMAD.MOV.U32 R13, RZ, RZ, R0 ;  /* 0x000000ffff0d7224 */ /* 0x000fe400078e0000 */
[----:B------:R-:W-:Y:S02]  /*13ef0*/  IMAD.MOV.U32 R12, RZ, RZ, 0x1 ;  /* 0x00000001ff0c7424 */ /* 0x000fe400078e00ff */
[----:B------:R-:W-:-:S07]  /*13f00*/  IMAD.MOV.U32 R7, RZ, RZ, R14 ;  /* 0x000000ffff077224 */ /* 0x000fce00078e000e */
[----:B------:R-:W-:Y:S05]  /*13f10*/  WARPSYNC.COLLECTIVE R15, `(.L_x_7222) ;  /* 0x000000000f087348 */ /* 0x000fea0003c00000 */
[----:B------:R0:W1:Y:S02]  /*13f20*/  SHFL.IDX P6, R14, R13, R12, R11 ;  /* 0x0000000c0d0e7389 */ /* 0x00006400000c000b */
[----:B01----:R-:W-:Y:S01]  /*13f30*/  ENDCOLLECTIVE ;  /* 0x000000000000791b */ /* 0x003fe20003800000 */
.L_x_7222:
        /* <DEDUP_REMOVED lines=10> */
.L_x_7223:
[----:B------:R-:W-:Y:S01]  /*13fe0*/  @!PT LDS RZ, [RZ] ;  /* 0x00000000fffff984 */ /* 0x000fe20000000800 */
[----:B------:R-:W-:Y:S01]  /*13ff0*/  @!PT LDS RZ, [RZ] ;  /* 0x00000000fffff984 */ /* 0x000fe20000000800 */
[----:B------:R-:W-:Y:S01]  /*14000*/  @!PT LDS RZ, [RZ] ;  /* 0x00000000fffff984 */ /* 0x000fe20000000800 */
[----:B------:R0:W-:Y:S04]  /*14010*/  @!P2 LDGSTS.E.BYPASS.LTC128B.128 [R9+0x16400], desc[UR60][R6.64], !P0 ;  /* 0x164000000609afae */ /* 0x0001e8000c101d7c */
[----:B------:R0:W-:Y:S01]  /*14020*/  @!P2 LDGSTS.E.BYPASS.LTC128B.128 [R9+0x1a400], desc[UR60][R6.64+0x80], !P1 ;  /* 0x1a4000800609afae */ /* 0x0001e2000c901d7c */
[----:B------:R-:W-:Y:S01]  /*14030*/  ISETP.GE.AND P2, PT, R5, R3, PT ;  /* 0x000000030500720c */ /* 0x000fe20003f46270 */
[----:B------:R-:W-:Y:S02]  /*14040*/  IMAD.MOV.U32 R13, RZ, RZ, R0 ;  /* 0x000000ffff0d7224 */ /* 0x000fe400078e0000 */
[----:B------:R-:W-:Y:S02]  /*14050*/  IMAD.MOV.U32 R12, RZ, RZ, 0x2 ;  /* 0x00000002ff0c7424 */ /* 0x000fe400078e00ff */
[----:B------:R-:W-:-:S08]  /*14060*/  IMAD.MOV.U32 R5, RZ, RZ, R14 ;  /* 0x000000ffff057224 */ /* 0x000fd000078e000e */
[----:B0-----:R-:W-:Y:S05]  /*14070*/  WARPSYNC.COLLECTIVE R15, `(.L_x_7224) ;  /* 0x000000000f087348 */ /* 0x001fea0003c00000 */
[----:B------:R1:W2:Y:S02]  /*14080*/  SHFL.IDX P6, R14, R13, R12, R11 ;  /* 0x0000000c0d0e7389 */ /* 0x0002a400000c000b */
[----:B012---:R-:W-:Y:S01]  /*14090*/  ENDCOLLECTIVE ;  /* 0x000000000000791b */ /* 0x007fe20003800000 */
.L_x_7224:
[----:B------:R-:W-:Y:S01]  /*140a0*/  @!P2 LEA R7, P3, R10, R5, 0x1 ;  /* 0x000000050a07a211 */ /* 0x000fe200078608ff */
[----:B------:R-:W-:-:S04]  /*140b0*/  VIADD R5, R2, 0x20 ;  /* 0x0000002002057836 */ /* 0x000fc80000000000 */
[----:B------:R-:W-:Y:S02]  /*140c0*/  @!P2 IMAD.X R6, RZ, RZ, R8, P3 ;  /* 0x000000ffff06a224 */ /* 0x000fe400018e0608 */
[----:B------:R-:W-:-:S03]  /*140d0*/  VIADD R8, R2, 0x60 ;  /* 0x0000006002087836 */ /* 0x000fc60000000000 */
[----:B------:R-:W-:Y:S01]  /*140e0*/  @!P2 LOP3.LUT R7, R7, R6, RZ, 0x3c, !PT ;  /* 0x000000060707a212 */ /* 0x000fe200078e3cff */
[----:B------:R-:W-:-:S03]  /*140f0*/  IMAD.MOV.U32 R13, RZ, RZ, R4 ;  /* 0x000000ffff0d7224 */ /* 0x000fc600078e0004 */
[----:B------:R-:W-:-:S04]  /*14100*/  @!P2 LOP3.LUT R6, R7, R6, RZ, 0x3c, !PT ;  /* 0x000000060706a212 */ /* 0x000fc800078e3cff */
[----:B------:R-:W-:-:S05]  /*14110*/  @!P2 LOP3.LUT R7, R7, R6, RZ, 0x3c, !PT ;  /* 0x000000060707a212 */ /* 0x000fca00078e3cff */
[----:B------:R-:W-:Y:S01]  /*14120*/  @!PT LDS RZ, [RZ] ;  /* 0x00000000fffff984 */ /* 0x000fe20000000800 */
[----:B------:R-:W-:Y:S01]  /*14130*/  @!PT LDS RZ, [RZ] ;  /* 0x00000000fffff984 */ /* 0x000fe20000000800 */
[----:B------:R-:W-:Y:S01]  /*14140*/  @!PT LDS RZ, [RZ] ;  /* 0x00000000fffff984 */ /* 0x000fe20000000800 */
[----:B------:R-:W-:Y:S04]  /*14150*/  @!P2 LDGSTS.E.BYPASS.LTC128B.128 [R9+0x16c00], desc[UR60][R6.64], !P0 ;  /* 0x16c000000609afae */ /* 0x000fe8000c101d7c */
[----:B------:R0:W-:Y:S01]  /*14160*/  @!P2 LDGSTS.E.BYPASS.LTC128B.128 [R9+0x1ac00], desc[UR60][R6.64+0x80], !P1 ;  /* 0x1ac000800609afae */ /* 0x0001e2000c901d7c */
[----:B------:R-:W-:Y:S01]  /*14170*/  ISETP.GE.AND P2, PT, R5, R3, PT ;  /* 0x000000030500720c */ /* 0x000fe20003f46270 */
[----:B0-----:R-:W-:-:S12]  /*14180*/  IMAD.MOV.U32 R6, RZ, RZ, R14 ;  /* 0x000000ffff067224 */ /* 0x001fd800078e000e */
[----:B------:R-:W-:Y:S05]  /*14190*/  WARPSYNC.COLLECTIVE R15, `(.L_x_7225) ;  /* 0x000000000f087348 */ /* 0x000fea0003c00000 */
[----:B------:R0:W1:Y:S02]  /*141a0*/  SHFL.IDX P6, R14, R13, R12, R11 ;  /* 0x0000000c0d0e7389 */ /* 0x00006400000c000b */
[----:B01----:R-:W-:Y:S01]  /*141b0*/  ENDCOLLECTIVE ;  /* 0x000000000000791b */ /* 0x003fe20003800000 */
.L_x_7225:
[----:B------:R-:W-:Y:S02]  /*141c0*/  IMAD.MOV.U32 R13, RZ, RZ, R0 ;  /* 0x000000ffff0d7224 */ /* 0x000fe400078e0000 */
[----:B------:R-:W-:Y:S02]  /*141d0*/  IMAD.MOV.U32 R12, RZ, RZ, 0x3 ;  /* 0x00000003ff0c7424 */ /* 0x000fe400078e00ff */
[----:B------:R-:W-:-:S07]  /*141e0*/  IMAD.MOV.U32 R5, RZ, RZ, R14 ;  /* 0x000000ffff057224 */ /* 0x000fce00078e000e */
[----:B------:R-:W-:Y:S05]  /*141f0*/  WARPSYNC.COLLECTIVE R15, `(.L_x_7226) ;  /* 0x000000000f087348 */ /* 0x000fea0003c00000 */
[----:B------:R0:W1:Y:S02]  /*14200*/  SHFL.IDX P6, R14, R13, R12, R11 ;  /* 0x0000000c0d0e7389 */ /* 0x00006400000c000b */
[----:B01----:R-:W-:Y:S01]  /*14210*/  ENDCOLLECTIVE ;  /* 0x000000000000791b */ /* 0x003fe20003800000 */
.L_x_7226:
        /* <DEDUP_REMOVED lines=16> */
.L_x_7227:
[----:B------:R-:W-:Y:S02]  /*14320*/  IMAD.MOV.U32 R13, RZ, RZ, R0 ;  /* 0x000000ffff0d7224 */ /* 0x000fe400078e0000 */
[----:B------:R-:W-:Y:S02]  /*14330*/  IMAD.MOV.U32 R12, RZ, RZ, 0x4 ;  /* 0x00000004ff0c7424 */ /* 0x000fe400078e00ff */
[----:B------:R-:W-:-:S07]  /*14340*/  IMAD.MOV.U32 R5, RZ, RZ, R14 ;  /* 0x000000ffff057224 */ /* 0x000fce00078e000e */
[----:B------:R-:W-:Y:S05]  /*14350*/  WARPSYNC.COLLECTIVE R15, `(.L_x_7228) ;  /* 0x000000000f087348 */ /* 0x000fea0003c00000 */
[----:B------:R0:W1:Y:S02]  /*14360*/  SHFL.IDX P6, R14, R13, R12, R11 ;  /* 0x0000000c0d0e7389 */ /* 0x00006400000c000b */
[----:B01----:R-:W-:Y:S01]  /*14370*/  ENDCOLLECTIVE ;  /* 0x000000000000791b */ /* 0x003fe20003800000 */
.L_x_7228:
        /* <DEDUP_REMOVED lines=16> */
.L_x_7229:
[----:B------:R-:W-:Y:S02]  /*14480*/  IMAD.MOV.U32 R13, RZ, RZ, R0 ;  /* 0x000000ffff0d7224 */ /* 0x000fe400078e0000 */
[----:B------:R-:W-:Y:S02]  /*14490*/  IMAD.MOV.U32 R12, RZ, RZ, 0x5 ;  /* 0x00000005ff0c7424 */ /* 0x000fe400078e00ff */
[----:B------:R-:W-:-:S07]  /*144a0*/  IMAD.MOV.U32 R5, RZ, RZ, R14 ;  /* 0x000000ffff057224 */ /* 0x000fce00078e000e */
[----:B------:R-:W-:Y:S05]  /*144b0*/  WARPSYNC.COLLECTIVE R15, `(.L_x_7230) ;  /* 0x000000000f087348 */ /* 0x000fea0003c00000 */
[----:B------:R0:W1:Y:S02]  /*144c0*/  SHFL.IDX P6, R14, R13, R12, R11 ;  /* 0x0000000c0d0e7389 */ /* 0x00006400000c000b */
[----:B01----:R-:W-:Y:S01]  /*144d0*/  ENDCOLLECTIVE ;  /* 0x000000000000791b */ /* 0x003fe20003800000 */
.L_x_7230:
        /* <DEDUP_REMOVED lines=16> */
.L_x_7231:
[----:B------:R-:W-:Y:S02]  /*145e0*/  IMAD.MOV.U32 R13, RZ, RZ, R0 ;  /* 0x000000ffff0d7224 */ /* 0x000fe400078e0000 */
[----:B------:R-:W-:Y:S02]  /*145f0*/  IMAD.MOV.U32 R12, RZ, RZ, 0x6 ;  /* 0x00000006ff0c7424 */ /* 0x000fe400078e00ff */
[----:B------:R-:W-:-:S07]  /*14600*/  IMAD.MOV.U32 R5, RZ, RZ, R14 ;  /* 0x000000ffff057224 */ /* 0x000fce00078e000e */
[----:B------:R-:W-:Y:S05]  /*14610*/  WARPSYNC.COLLECTIVE R15, `(.L_x_7232) ;  /* 0x000000000f087348 */ /* 0x000fea0003c00000 */
[----:B------:R0:W1:Y:S02]  /*14620*/  SHFL.IDX P6, R14, R13, R12, R11 ;  /* 0x0000000c0d0e7389 */ /* 0x00006400000c000b */
[----:B01----:R-:W-:Y:S01]  /*14630*/  ENDCOLLECTIVE ;  /* 0x000000000000791b */ /* 0x003fe20003800000 */
.L_x_7232:
[----:B------:R-:W-:-:S05]  /*14640*/  @!P2 LEA R5, P3, R10, R5, 0x1 ;  /* 0x000000050a05a211 */ /* 0x000fca00078608ff */
[----:B------:R-:W-:-:S04]  /*14650*/  @!P2 IMAD.X R6, RZ, RZ, R6, P3 ;  /* 0x000000ffff06a224 */ /* 0x000fc800018e0606 */
[----:B------:R-:W-:Y:S02]  /*14660*/  @!P2 IMAD.MOV.U32 R7, RZ, RZ, R6 ;  /* 0x000000ffff07a224 */ /* 0x000fe400078e0006 */
[----:B------:R-:W-:Y:S02]  /*14670*/  @!P2 IMAD.MOV.U32 R6, RZ, RZ, R5 ;  /* 0x000000ffff06a224 */ /* 0x000fe400078e0005 */
[----:B------:R-:W-:-:S03]  /*14680*/  IMAD.MOV.U32 R13, RZ, RZ, R4 ;  /* 0x000000ffff0d7224 */ /* 0x000fc600078e0004 */
        /* <DEDUP_REMOVED lines=10> */
.L_x_7233:
[----:B------:R-:W-:Y:S02]  /*14730*/  IMAD.MOV.U32 R13, RZ, RZ, R0 ;  /* 0x000000ffff0d7224 */ /* 0x000fe400078e0000 */
[----:B------:R-:W-:Y:S02]  /*14740*/  IMAD.MOV.U32 R12, RZ, RZ, 0x7 ;  /* 0x00000007ff0c7424 */ /* 0x000fe400078e00ff */
[----:B------:R-:W-:-:S07]  /*14750*/  IMAD.MOV.U32 R5, RZ, RZ, R14 ;  /* 0x000000ffff057224 */ /* 0x000fce00078e000e */
[----:B------:R-:W-:Y:S05]  /*14760*/  WARPSYNC.COLLECTIVE R15, `(.L_x_7234) ;  /* 0x000000000f087348 */ /* 0x000fea0003c00000 */
[----:B------:R0:W1:Y:S02]  /*14770*/  SHFL.IDX P6, R14, R13, R12, R11 ;  /* 0x0000000c0d0e7389 */ /* 0x00006400000c000b */
[----:B01----:R-:W-:Y:S01]  /*14780*/  ENDCOLLECTIVE ;  /* 0x000000000000791b */ /* 0x003fe20003800000 */
.L_x_7234:
        /* <DEDUP_REMOVED lines=14> */
.L_x_7235:
[----:B------:R-:W-:Y:S01]  /*14870*/  IMAD.MOV.U32 R4, RZ, RZ, R14 ;  /* 0x000000ffff047224 */ /* 0x000fe200078e000e */
[----:B------:R-:W-:Y:S06]  /*14880*/  BRA `(.L_x_7236) ;  /* 0xffffffbc00107947 */ /* 0x000fec000383ffff */
.L_x_7125:
[----:B0-----:R-:W2:Y:S02]  /*14890*/  LDL R2, [R1+0x4] ;  /* 0x0000040001027983 */ /* 0x001ea40000100800 */
[----:B--2---:R0:W1:Y:S02]  /*148a0*/  SYNCS.PHASECHK.TRANS64.TRYWAIT P0, [R2+URZ+0x34820], R0 ;  /* 0x03482000020075a7 */ /* 0x004064000800017f */
[----:B-1----:R-:W-:Y:S05]  /*148b0*/  @!P0 NANOSLEEP.SYNCS 0x989680 ;  /* 0x009896800000895d */ /* 0x002fea0003900000 */
[----:B------:R-:W1:Y:S02]  /*148c0*/  @!P0 SYNCS.PHASECHK.TRANS64 P0, [R2+URZ+0x34820], R0 ;  /* 0x03482000020085a7 */ /* 0x000e64000800007f */
[----:B-1----:R-:W-:Y:S05]  /*148d0*/  @!P0 BRA `(.L_x_7125) ;  /* 0xfffffffc00ec8947 */ /* 0x002fea000383ffff */
[----:B------:R-:W-:Y:S05]  /*148e0*/  BRA `(.L_x_7237) ;  /* 0xffffffbc00847947 */ /* 0x000fea000383ffff */
.L_x_7134:
[----:B-1----:R1:W2:Y:S02]  /*148f0*/  SYNCS.PHASECHK.TRANS64.TRYWAIT P0, [R3+URZ+0x34840], R2 ;  /* 0x03484002030075a7 */ /* 0x0022a4000800017f */
[----:B--2---:R-:W-:Y:S05]  /*14900*/  @!P0 NANOSLEEP.SYNCS 0x989680 ;  /* 0x009896800000895d */ /* 0x004fea0003900000 */
[----:B------:R-:W2:Y:S02]  /*14910*/  @!P0 SYNCS.PHASECHK.TRANS64 P0, [R3+URZ+0x34840], R2 ;  /* 0x03484002030085a7 */ /* 0x000ea4000800007f */
[----:B--2---:R-:W-:Y:S05]  /*14920*/  @!P0 BRA `(.L_x_7134) ;  /* 0xfffffffc00f08947 */ /* 0x004fea000383ffff */
[----:B------:R-:W-:Y:S05]  /*14930*/  BRA `(.L_x_7238) ;  /* 0xffffffc000507947 */ /* 0x000fea000383ffff */
.L_x_7140:
[----:B0-----:R0:W1:Y:S02]  /*14940*/  SYNCS.PHASECHK.TRANS64.TRYWAIT P0, [R3+URZ+0x60], R2 ;  /* 0x00006002030075a7 */ /* 0x001064000800017f */
[----:B-1----:R-:W-:Y:S05]  /*14950*/  @!P0 NANOSLEEP.SYNCS 0x989680 ;  /* 0x009896800000895d */ /* 0x002fea0003900000 */
[----:B------:R-:W1:Y:S02]  /*14960*/  @!P0 SYNCS.PHASECHK.TRANS64 P0, [R3+URZ+0x60], R2 ;  /* 0x00006002030085a7 */ /* 0x000e64000800007f */
[----:B-1----:R-:W-:Y:S05]  /*14970*/  @!P0 BRA `(.L_x_7140) ;  /* 0xfffffffc00f08947 */ /* 0x002fea000383ffff */
[----:B------:R-:W-:Y:S05]  /*14980*/  BRA `(.L_x_7239) ;  /* 0xffffffc4002c7947 */ /* 0x000fea000383ffff */
.L_x_7149:
[----:B---3--:R3:W4:Y:S02]  /*14990*/  SYNCS.PHASECHK.TRANS64.TRYWAIT P0, [R3+URZ+0x34840], R2 ;  /* 0x03484002030075a7 */ /* 0x008724000800017f */
[----:B----4-:R-:W-:Y:S05]  /*149a0*/  @!P0 NANOSLEEP.SYNCS 0x989680 ;  /* 0x009896800000895d */ /* 0x010fea0003900000 */
[----:B------:R-:W4:Y:S02]  /*149b0*/  @!P0 SYNCS.PHASECHK.TRANS64 P0, [R3+URZ+0x34840], R2 ;  /* 0x03484002030085a7 */ /* 0x000f24000800007f */
[----:B----4-:R-:W-:Y:S05]  /*149c0*/  @!P0 BRA `(.L_x_7149) ;  /* 0xfffffffc00f08947 */ /* 0x010fea000383ffff */
[----:B------:R-:W-:Y:S05]  /*149d0*/  BRA `(.L_x_7240) ;  /* 0xffffffc800d47947 */ /* 0x000fea000383ffff */
.L_x_7155:
[----:B--2---:R2:W3:Y:S02]  /*149e0*/  SYNCS.PHASECHK.TRANS64.TRYWAIT P0, [R2+URZ+0x60], R3 ;  /* 0x00006003020075a7 */ /* 0x0044e4000800017f */
[----:B---3--:R-:W-:Y:S05]  /*149f0*/  @!P0 NANOSLEEP.SYNCS 0x989680 ;  /* 0x009896800000895d */ /* 0x008fea0003900000 */
[----:B------:R-:W3:Y:S02]  /*14a00*/  @!P0 SYNCS.PHASECHK.TRANS64 P0, [R2+URZ+0x60], R3 ;  /* 0x00006003020085a7 */ /* 0x000ee4000800007f */
[----:B---3--:R-:W-:Y:S05]  /*14a10*/  @!P0 BRA `(.L_x_7155) ;  /* 0xfffffffc00f08947 */ /* 0x008fea000383ffff */
[----:B------:R-:W-:Y:S05]  /*14a20*/  BRA `(.L_x_7241) ;  /* 0xffffffcc00b07947 */ /* 0x000fea000383ffff */
.L_x_7164:
[----:B----4-:R4:W0:Y:S02]  /*14a30*/  SYNCS.PHASECHK.TRANS64.TRYWAIT P0, [R2+URZ+0x34840], R3 ;  /* 0x03484003020075a7 */ /* 0x010824000800017f */
[----:B0-----:R-:W-:Y:S05]  /*14a40*/  @!P0 NANOSLEEP.SYNCS 0x989680 ;  /* 0x009896800000895d */ /* 0x001fea0003900000 */
[----:B------:R-:W0:Y:S02]  /*14a50*/  @!P0 SYNCS.PHASECHK.TRANS64 P0, [R2+URZ+0x34840], R3 ;  /* 0x03484003020085a7 */ /* 0x000e24000800007f */
[----:B0-----:R-:W-:Y:S05]  /*14a60*/  @!P0 BRA `(.L_x_7164) ;  /* 0xfffffffc00f08947 */ /* 0x001fea000383ffff */
[----:B------:R-:W-:Y:S05]  /*14a70*/  BRA `(.L_x_7242) ;  /* 0xffffffd400247947 */ /* 0x000fea000383ffff */
.L_x_7170:
[----:B--2---:R2:W3:Y:S02]  /*14a80*/  SYNCS.PHASECHK.TRANS64.TRYWAIT P0, [R2+URZ+0x60], R5 ;  /* 0x00006005020075a7 */ /* 0x0044e4000800017f */
[----:B---3--:R-:W-:Y:S05]  /*14a90*/  @!P0 NANOSLEEP.SYNCS 0x989680 ;  /* 0x009896800000895d */ /* 0x008fea0003900000 */
[----:B------:R-:W3:Y:S02]  /*14aa0*/  @!P0 SYNCS.PHASECHK.TRANS64 P0, [R2+URZ+0x60], R5 ;  /* 0x00006005020085a7 */ /* 0x000ee4000800007f */
[----:B---3--:R-:W-:Y:S05]  /*14ab0*/  @!P0 BRA `(.L_x_7170) ;  /* 0xfffffffc00f08947 */ /* 0x008fea000383ffff */
[----:B------:R-:W-:Y:S05]  /*14ac0*/  BRA `(.L_x_7243) ;  /* 0xffffffd800007947 */ /* 0x000fea000383ffff */
.L_x_7181:
[----:B--2---:R2:W4:Y:S02]  /*14ad0*/  SYNCS.PHASECHK.TRANS64.TRYWAIT P0, [R2+URZ+0x34860], R0 ;  /* 0x03486000020075a7 */ /* 0x004524000800017f */
[----:B----4-:R-:W-:Y:S05]  /*14ae0*/  @!P0 NANOSLEEP.SYNCS 0x989680 ;  /* 0x009896800000895d */ /* 0x010fea0003900000 */
[----:B------:R-:W4:Y:S02]  /*14af0*/  @!P0 SYNCS.PHASECHK.TRANS64 P0, [R2+URZ+0x34860], R0 ;  /* 0x03486000020085a7 */ /* 0x000f24000800007f */
[----:B----4-:R-:W-:Y:S05]  /*14b00*/  @!P0 BRA `(.L_x_7181) ;  /* 0xfffffffc00f08947 */ /* 0x010fea000383ffff */
[----:B------:R-:W-:Y:S05]  /*14b10*/  BRA `(.L_x_7244) ;  /* 0xffffffdc00587947 */ /* 0x000fea000383ffff */
.L_x_7188:
[----:B------:R-:W-:Y:S01]  /*14b20*/  BSSY B0, `(.L_x_7245) ;  /* 0x0000008000007945 */ /* 0x000fe20003800000 */
[----:B------:R-:W-:Y:S02]  /*14b30*/  IMAD.MOV.U32 R13, RZ, RZ, R16 ;  /* 0x000000ffff0d7224 */ /* 0x000fe400078e0010 */
[----:B0-----:R-:W-:Y:S02]  /*14b40*/  IMAD.MOV.U32 R12, RZ, RZ, RZ ;  /* 0x000000ffff0c7224 */ /* 0x001fe400078e00ff */
[----:B---3--:R-:W-:Y:S02]  /*14b50*/  IMAD.MOV.U32 R11, RZ, RZ, 0x1f ;  /* 0x0000001fff0b7424 */ /* 0x008fe400078e00ff */
[----:B------:R-:W-:-:S07]  /*14b60*/  IMAD.MOV.U32 R15, RZ, RZ, -0x1 ;  /* 0xffffffffff0f7424 */ /* 0x000fce00078e00ff */
[----:B-----5:R-:W-:Y:S05]  /*14b70*/  WARPSYNC.COLLECTIVE R15, `(.L_x_7246) ;  /* 0x000000000f087348 */ /* 0x020fea0003c00000 */
[----:B------:R0:W1:Y:S02]  /*14b80*/  SHFL.IDX P6, R14, R13, R12, R11 ;  /* 0x0000000c0d0e7389 */ /* 0x00006400000c000b */
[----:B01---5:R-:W-:Y:S01]  /*14b90*/  ENDCOLLECTIVE ;  /* 0x000000000000791b */ /* 0x023fe20003800000 */
.L_x_7246:
[----:B------:R-:W-:Y:S05]  /*14ba0*/  BSYNC B0 ;  /* 0x0000000000007941 */ /* 0x000fea0003800000 */
.L_x_7245:
        /* <DEDUP_REMOVED lines=9> */
.L_x_7247:
        /* <DEDUP_REMOVED lines=18> */
.L_x_7248:
[----:B------:R-:W-:Y:S01]  /*14d60*/  IMAD.MOV.U32 R12, RZ, RZ, 0x2 ;  /* 0x00000002ff0c7424 */ /* 0x000fe200078e00ff */
[----:B------:R-:W-:-:S05]  /*14d70*/  SEL R5, R14, RZ, P1 ;  /* 0x000000ff0e057207 */ /* 0x000fca0000800000 */
[----:B------:R-:W-:-:S04]  /*14d80*/  IMAD.IADD R3, R2, 0x1, R5 ;  /* 0x0000000102037824 */ /* 0x000fc800078e0205 */
[----:B------:R-:W-:-:S07]  /*14d90*/  IMAD.MOV.U32 R13, RZ, RZ, R3 ;  /* 0x000000ffff0d7224 */ /* 0x000fce00078e0003 */
[----:B------:R-:W-:Y:S05]  /*14da0*/  WARPSYNC.COLLECTIVE R15, `(.L_x_7249) ;  /* 0x000000000f087348 */ /* 0x000fea0003c00000 */
[----:B------:R0:W1:Y:S02]  /*14db0*/  SHFL.UP P6, R14, R13, R12, R11 ;  /* 0x0400000c0d0e7389 */ /* 0x00006400000c000b */
[----:B01----:R-:W-:Y:S01]  /*14dc0*/  ENDCOLLECTIVE ;  /* 0x000000000000791b */ /* 0x003fe20003800000 */
.L_x_7249:
        /* <DEDUP_REMOVED lines=8> */
.L_x_7250:
        /* <DEDUP_REMOVED lines=8> */
.L_x_7251:
        /* <DEDUP_REMOVED lines=8> */
.L_x_7252:
        /* <DEDUP_REMOVED lines=9> */
.L_x_7253:
[----:B------:R-:W-:Y:S01]  /*14fe0*/  IMAD.MOV.U32 R6, RZ, RZ, R14 ;  /* 0x000000ffff067224 */ /* 0x000fe200078e000e */
[----:B------:R-:W-:Y:S06]  /*14ff0*/  BRA `(.L_x_7254) ;  /* 0xffffffdc00e07947 */ /* 0x000fec000383ffff */
.L_x_7193:
[----:B------:R-:W-:Y:S01]  /*15000*/  BSSY B0, `(.L_x_7255) ;  /* 0x0000008000007945 */ /* 0x000fe20003800000 */
[----:B-----5:R-:W-:Y:S02]  /*15010*/  IMAD.MOV.U32 R13, RZ, RZ, R2 ;  /* 0x000000ffff0d7224 */ /* 0x020fe400078e0002 */
[----:B0-----:R-:W-:Y:S02]  /*15020*/  IMAD.MOV.U32 R12, RZ, RZ, 0x1 ;  /* 0x00000001ff0c7424 */ /* 0x001fe400078e00ff */
[----:B---3--:R-:W-:Y:S02]  /*15030*/  IMAD.MOV.U32 R11, RZ, RZ, RZ ;  /* 0x000000ffff0b7224 */ /* 0x008fe400078e00ff */
[----:B------:R-:W-:-:S07]  /*15040*/  IMAD.MOV.U32 R15, RZ, RZ, -0x1 ;  /* 0xffffffffff0f7424 */ /* 0x000fce00078e00ff */
[----:B-1----:R-:W-:Y:S05]  /*15050*/  WARPSYNC.COLLECTIVE R15, `(.L_x_7256) ;  /* 0x000000000f087348 */ /* 0x002fea0003c00000 */
[----:B------:R0:W2:Y:S02]  /*15060*/  SHFL.UP P6, R14, R13, R12, R11 ;  /* 0x0400000c0d0e7389 */ /* 0x0000a400000c000b */
[----:B012---:R-:W-:Y:S01]  /*15070*/  ENDCOLLECTIVE ;  /* 0x000000000000791b */ /* 0x007fe20003800000 */
.L_x_7256:
[----:B------:R-:W-:Y:S05]  /*15080*/  BSYNC B0 ;  /* 0x0000000000007941 */ /* 0x000fea0003800000 */
.L_x_7255:
        /* <DEDUP_REMOVED lines=9> */
.L_x_7257:
[----:B------:R-:W-:Y:S01]  /*15120*/  IMAD.MOV.U32 R12, RZ, RZ, 0x4 ;  /* 0x00000004ff0c7424 */ /* 0x000fe200078e00ff */
[----:B------:R-:W-:-:S05]  /*15130*/  SEL R14, R14, RZ, P2 ;  /* 0x000000ff0e0e7207 */ /* 0x000fca0001000000 */
[----:B------:R-:W-:-:S04]  /*15140*/  IMAD.IADD R3, R3, 0x1, R14 ;  /* 0x0000000103037824 */ /* 0x000fc800078e020e */
[----:B------:R-:W-:-:S07]  /*15150*/  IMAD.MOV.U32 R13, RZ, RZ, R3 ;  /* 0x000000ffff0d7224 */ /* 0x000fce00078e0003 */
[----:B------:R-:W-:Y:S05]  /*15160*/  WARPSYNC.COLLECTIVE R15, `(.L_x_7258) ;  /* 0x000000000f087348 */ /* 0x000fea0003c00000 */
[----:B------:R0:W1:Y:S02]  /*15170*/  SHFL.UP P6, R14, R13, R12, R11 ;  /* 0x0400000c0d0e7389 */ /* 0x00006400000c000b */
[----:B01----:R-:W-:Y:S01]  /*15180*/  ENDCOLLECTIVE ;  /* 0x000000000000791b */ /* 0x003fe20003800000 */
.L_x_7258:
[----:B------:R-:W-:Y:S01]  /*15190*/  IMAD.MOV.U32 R12, RZ, RZ, 0x8 ;  /* 0x00000008ff0c7424 */ /* 0x000fe200078e00ff */
[----:B------:R-:W-:-:S05]  /*151a0*/  SEL R14, R14, RZ, P3 ;  /* 0x000000ff0e0e7207 */ /* 0x000fca0001800000 */
[----:B------:R-:W-:-:S04]  /*151b0*/  IMAD.IADD R3, R3, 0x1, R14 ;  /* 0x0000000103037824 */ /* 0x000fc800078e020e */
[----:B------:R-:W-:-:S07]  /*151c0*/  IMAD.MOV.U32 R13, RZ, RZ, R3 ;  /* 0x000000ffff0d7224 */ /* 0x000fce00078e0003 */
[----:B------:R-:W-:Y:S05]  /*151d0*/  WARPSYNC.COLLECTIVE R15, `(.L_x_7259) ;  /* 0x000000000f087348 */ /* 0x000fea0003c00000 */
[----:B------:R0:W1:Y:S02]  /*151e0*/  SHFL.UP P6, R14, R13, R12, R11 ;  /* 0x0400000c0d0e7389 */ /* 0x00006400000c000b */
[----:B01----:R-:W-:Y:S01]  /*151f0*/  ENDCOLLECTIVE ;  /* 0x000000000000791b */ /* 0x003fe20003800000 */
.L_x_7259:
[----:B------:R-:W-:Y:S01]  /*15200*/  IMAD.MOV.U32 R12, RZ, RZ, 0x10 ;  /* 0x00000010ff0c7424 */ /* 0x000fe200078e00ff */
[----:B------:R-:W-:-:S05]  /*15210*/  SEL R14, R14, RZ, P4 ;  /* 0x000000ff0e0e7207 */ /* 0x000fca0002000000 */
[----:B------:R-:W-:-:S04]  /*15220*/  IMAD.IADD R3, R3, 0x1, R14 ;  /* 0x0000000103037824 */ /* 0x000fc800078e020e */
[----:B------:R-:W-:-:S07]  /*15230*/  IMAD.MOV.U32 R13, RZ, RZ, R3 ;  /* 0x000000ffff0d7224 */ /* 0x000fce00078e0003 */
[----:B------:R-:W-:Y:S05]  /*15240*/  WARPSYNC.COLLECTIVE R15, `(.L_x_7260) ;  /* 0x000000000f087348 */ /* 0x000fea0003c00000 */
[----:B------:R0:W1:Y:S02]  /*15250*/  SHFL.UP P6, R14, R13, R12, R11 ;  /* 0x0400000c0d0e7389 */ /* 0x00006400000c000b */
[----:B01----:R-:W-:Y:S01]  /*15260*/  ENDCOLLECTIVE ;  /* 0x000000000000791b */ /* 0x003fe20003800000 */
.L_x_7260:
        /* <DEDUP_REMOVED lines=8> */
.L_x_7261:
[----:B------:R-:W-:Y:S01]  /*152f0*/  IMAD.MOV.U32 R6, RZ, RZ, R14 ;  /* 0x000000ffff067224 */ /* 0x000fe200078e000e */
[----:B------:R-:W-:Y:S06]  /*15300*/  BRA `(.L_x_7262) ;  /* 0xffffffdc00b87947 */ /* 0x000fec000383ffff */
.L_x_7195:
[----:B------:R-:W-:Y:S01]  /*15310*/  BSSY B0, `(.L_x_7263) ;  /* 0x0000006000007945 */ /* 0x000fe20003800000 */
[----:B------:R-:W-:Y:S01]  /*15320*/  PLOP3.LUT P6, PT, P6, PT, PT, 0x8, 0x0 ;  /* 0x000000000000781c */ /* 0x000fe200037ce170 */
[----:B------:R-:W-:-:S12]  /*15330*/  IMAD.MOV.U32 R15, RZ, RZ, -0x1 ;  /* 0xffffffffff0f7424 */ /* 0x000fd800078e00ff */
[----:B01-3-5:R-:W-:Y:S05]  /*15340*/  WARPSYNC.COLLECTIVE R15, `(.L_x_7264) ;  /* 0x000000000f087348 */ /* 0x02bfea0003c00000 */
[----:B------:R-:W-:Y:S01]  /*15350*/  VOTE.ANY R14, PT, P6 ;  /* 0x00000000000e7806 */ /* 0x000fe200030e0100 */
[----:B01-3-5:R-:W-:Y:S06]  /*15360*/  ENDCOLLECTIVE ;  /* 0x000000000000791b */ /* 0x02bfec0003800000 */
.L_x_7264:
[----:B------:R-:W-:Y:S05]  /*15370*/  BSYNC B0 ;  /* 0x0000000000007941 */ /* 0x000fea0003800000 */
.L_x_7263:
        /* <DEDUP_REMOVED lines=9> */
.L_x_7265:
[----:B------:R-:W-:Y:S01]  /*15410*/  IMAD.MOV.U32 R17, RZ, RZ, R14 ;  /* 0x000000ffff117224 */ /* 0x000fe200078e000e */
[----:B------:R-:W-:Y:S06]  /*15420*/  BRA `(.L_x_7266) ;  /* 0xffffffdc00a87947 */ /* 0x000fec000383ffff */
.L_x_7197:
[----:B------:R-:W-:Y:S01]  /*15430*/  BSSY B0, `(.L_x_7267) ;  /* 0x0000007000007945 */ /* 0x000fe20003800000 */
[----:B------:R-:W-:Y:S02]  /*15440*/  IMAD.MOV.U32 R13, RZ, RZ, R3 ;  /* 0x000000ffff0d7224 */ /* 0x000fe400078e0003 */
[----:B---3--:R-:W-:Y:S02]  /*15450*/  IMAD.MOV.U32 R11, RZ, RZ, 0x1f ;  /* 0x0000001fff0b7424 */ /* 0x008fe400078e00ff */
[----:B------:R-:W-:-:S07]  /*15460*/  IMAD.MOV.U32 R15, RZ, RZ, -0x1 ;  /* 0xffffffffff0f7424 */ /* 0x000fce00078e00ff */
[----:B-1--45:R-:W-:Y:S05]  /*15470*/  WARPSYNC.COLLECTIVE R15, `(.L_x_7268) ;  /* 0x000000000f087348 */ /* 0x032fea0003c00000 */
[----:B------:R0:W2:Y:S02]  /*15480*/  SHFL.IDX P6, R14, R13, R12, R11 ;  /* 0x0000000c0d0e7389 */ /* 0x0000a400000c000b */
[----:B012-45:R-:W-:Y:S01]  /*15490*/  ENDCOLLECTIVE ;  /* 0x000000000000791b */ /* 0x037fe20003800000 */
.L_x_7268:
[----:B------:R-:W-:Y:S05]  /*154a0*/  BSYNC B0 ;  /* 0x0000000000007941 */ /* 0x000fea0003800000 */
.L_x_7267:
[----:B------:R-:W-:Y:S01]  /*154b0*/  IMAD.MOV.U32 R2, RZ, RZ, R14 ;  /* 0x000000ffff027224 */ /* 0x000fe200078e000e */
[----:B------:R-:W-:Y:S06]  /*154c0*/  BRA `(.L_x_7196) ;  /* 0xffffffdc009c7947 */ /* 0x000fec000383ffff */
.L_x_7201:
[----:B-1----:R1:W2:Y:S02]  /*154d0*/  SYNCS.PHASECHK.TRANS64.TRYWAIT P0, [R0+URZ+0x34820], R3 ;  /* 0x03482003000075a7 */ /* 0x0022a4000800017f */
[----:B--2---:R-:W-:Y:S05]  /*154e0*/  @!P0 NANOSLEEP.SYNCS 0x989680 ;  /* 0x009896800000895d */ /* 0x004fea0003900000 */
[----:B------:R-:W2:Y:S02]  /*154f0*/  @!P0 SYNCS.PHASECHK.TRANS64 P0, [R0+URZ+0x34820], R3 ;  /* 0x03482003000085a7 */ /* 0x000ea4000800007f */
[----:B--2---:R-:W-:Y:S05]  /*15500*/  @!P0 BRA `(.L_x_7201) ;  /* 0xfffffffc00f08947 */ /* 0x004fea000383ffff */
[----:B------:R-:W-:Y:S05]  /*15510*/  BRA `(.L_x_7269) ;  /* 0xffffffe000907947 */ /* 0x000fea000383ffff */
.L_x_7202:
[----:B------:R-:W2:Y:S01]  /*15520*/  S2R R2, SR_TID.X ;  /* 0x0000000000027919 */ /* 0x000ea20000002100 */
[----:B------:R-:W-:Y:S01]  /*15530*/  BSSY B0, `(.L_x_7270) ;  /* 0x000000a000007945 */ /* 0x000fe20003800000 */
[----:B0-----:R-:W-:Y:S02]  /*15540*/  IMAD.MOV.U32 R12, RZ, RZ, RZ ;  /* 0x000000ffff0c7224 */ /* 0x001fe400078e00ff */
[----:B---3--:R-:W-:Y:S02]  /*15550*/  IMAD.MOV.U32 R11, RZ, RZ, 0x1f ;  /* 0x0000001fff0b7424 */ /* 0x008fe400078e00ff */
[----:B------:R-:W-:Y:S01]  /*15560*/  IMAD.MOV.U32 R15, RZ, RZ, -0x1 ;  /* 0xffffffffff0f7424 */ /* 0x000fe200078e00ff */
[----:B--2---:R-:W-:-:S04]  /*15570*/  SHF.R.U32.HI R2, RZ, 0x5, R2 ;  /* 0x00000005ff027819 */ /* 0x004fc80000011602 */
[----:B------:R-:W-:-:S05]  /*15580*/  LOP3.LUT R2, R2, 0x3, RZ, 0xc0, !PT ;  /* 0x0000000302027812 */ /* 0x000fca00078ec0ff */
[----:B------:R-:W-:-:S07]  /*15590*/  IMAD.MOV.U32 R13, RZ, RZ, R2 ;  /* 0x000000ffff0d7224 */ /* 0x000fce00078e0002 */
[----:B-1---5:R-:W-:Y:S05]  /*155a0*/  WARPSYNC.COLLECTIVE R15, `(.L_x_7271) ;  /* 0x000000000f087348 */ /* 0x022fea0003c00000 */
[----:B------:R0:W2:Y:S02]  /*155b0*/  SHFL.IDX P6, R14, R13, R12, R11 ;  /* 0x0000000c0d0e7389 */ /* 0x0000a400000c000b */
[----:B012--5:R-:W-:Y:S01]  /*155c0*/  ENDCOLLECTIVE ;  /* 0x000000000000791b */ /* 0x027fe20003800000 */
.L_x_7271:
[----:B------:R-:W-:Y:S05]  /*155d0*/  BSYNC B0 ;  /* 0x0000000000007941 */ /* 0x000fea0003800000 */
.L_x_7270:
[----:B------:R-:W-:Y:S05]  /*155e0*/  BRA `(.L_x_7272) ;  /* 0xffffffe000787947 */ /* 0x000fea000383ffff */
.L_x_7205:
[----:B------:R-:W-:Y:S01]  /*155f0*/  BSSY B1, `(.L_x_7273) ;  /* 0x0000006000017945 */ /* 0x000fe20003800000 */
[----:B------:R-:W-:-:S07]  /*15600*/  IMAD.MOV.U32 R15, RZ, RZ, -0x1 ;  /* 0xffffffffff0f7424 */ /* 0x000fce00078e00ff */
[----:B0123-5:R-:W-:Y:S05]  /*15610*/  WARPSYNC.COLLECTIVE R15, `(.L_x_7274) ;  /* 0x000000000f0c7348 */ /* 0x02ffea0003c00000 */
[----:B------:R-:W-:Y:S02]  /*15620*/  ELECT P6, UR62, PT ;  /* 0x00000000003e782f */ /* 0x000fe400038c0000 */
[----:B------:R-:W-:Y:S01]  /*15630*/  MOV R14, UR62 ;  /* 0x0000003e000e7c02 */ /* 0x000fe20008000f00 */
[----:B0123-5:R-:W-:Y:S10]  /*15640*/  ENDCOLLECTIVE ;  /* 0x000000000000791b */ /* 0x02fff40003800000 */
.L_x_7274:
[----:B------:R-:W-:Y:S05]  /*15650*/  BSYNC B1 ;  /* 0x0000000000017941 */ /* 0x000fea0003800000 */
.L_x_7273:
[----:B------:R-:W-:Y:S05]  /*15660*/  BRA `(.L_x_7275) ;  /* 0xffffffe000707947 */ /* 0x000fea000383ffff */
.L_x_7207:
[----:B-1----:R1:W2:Y:S02]  /*15670*/  SYNCS.PHASECHK.TRANS64.TRYWAIT P0, [R6+URZ], R5 ;  /* 0x00000005060075a7 */ /* 0x0022a4000800017f */
[----:B--2---:R-:W-:Y:S05]  /*15680*/  @!P0 NANOSLEEP.SYNCS 0x989680 ;  /* 0x009896800000895d */ /* 0x004fea0003900000 */
[----:B------:R-:W2:Y:S02]  /*15690*/  @!P0 SYNCS.PHASECHK.TRANS64 P0, [R6+URZ], R5 ;  /* 0x00000005060085a7 */ /* 0x000ea4000800007f */
[----:B--2---:R-:W-:Y:S05]  /*156a0*/  @!P0 BRA `(.L_x_7207) ;  /* 0xfffffffc00f08947 */ /* 0x004fea000383ffff */
[----:B------:R-:W-:Y:S05]  /*156b0*/  BRA `(.L_x_7276) ;  /* 0xffffffe000ac7947 */ /* 0x000fea000383ffff */
.L_x_7208:
[----:B--2---:R2:W4:Y:S02]  /*156c0*/  SYNCS.PHASECHK.TRANS64.TRYWAIT P0, [R7+URZ], R2 ;  /* 0x00000002070075a7 */ /* 0x004524000800017f */
[----:B----4-:R-:W-:Y:S05]  /*156d0*/  @!P0 NANOSLEEP.SYNCS 0x989680 ;  /* 0x009896800000895d */ /* 0x010fea0003900000 */
[----:B------:R-:W4:Y:S02]  /*156e0*/  @!P0 SYNCS.PHASECHK.TRANS64 P0, [R7+URZ], R2 ;  /* 0x00000002070085a7 */ /* 0x000f24000800007f */
[----:B----4-:R-:W-:Y:S05]  /*156f0*/  @!P0 BRA `(.L_x_7208) ;  /* 0xfffffffc00f08947 */ /* 0x010fea000383ffff */
[----:B------:R-:W-:Y:S05]  /*15700*/  BRA `(.L_x_7277) ;  /* 0xffffffe000a07947 */ /* 0x000fea000383ffff */
.L_x_7210:
[----:B----4-:R4:W0:Y:S02]  /*15710*/  SYNCS.PHASECHK.TRANS64.TRYWAIT P0, [R4+URZ], R5 ;  /* 0x00000005040075a7 */ /* 0x010824000800017f */
[----:B0-----:R-:W-:Y:S05]  /*15720*/  @!P0 NANOSLEEP.SYNCS 0x989680 ;  /* 0x009896800000895d */ /* 0x001fea0003900000 */
[----:B------:R-:W0:Y:S02]  /*15730*/  @!P0 SYNCS.PHASECHK.TRANS64 P0, [R4+URZ], R5 ;  /* 0x00000005040085a7 */ /* 0x000e24000800007f */
[----:B0-----:R-:W-:Y:S05]  /*15740*/  @!P0 BRA `(.L_x_7210) ;  /* 0xfffffffc00f08947 */ /* 0x001fea000383ffff */
[----:B------:R-:W-:Y:S05]  /*15750*/  BRA `(.L_x_7278) ;  /* 0xffffffe000a87947 */ /* 0x000fea000383ffff */
.L_x_7279:
        /* <DEDUP_REMOVED lines=10> */
.L_x_15315:


//--------------------- .text._ZN7cutlass13device_kernelIN5flash11enable_sm90INS1_16FlashAttnFwdSm90INS1_25CollectiveMainloopFwdSm90ILi2EN4cute5tupleIJNS5_1CILi1EEES8_S8_EEENS6_IJNS7_ILi128EEENS7_ILi176EEESA_EEELi128ENS_10bfloat16_tEfNS_4arch4Sm90ELb0ELb0ELb0ELb1ELb0ELb1ELb0ELb1ELb1ELb1ELb0ELb0EEENS1_21CollectiveEpilogueFwdINS6_IJSA_SA_SB_EEES9_SD_SF_Li256ELb1ELb1ELb0ELb0EEENS1_36VarlenDynamicPersistentTileSchedulerILi128ELi176ELi256ELi128ELb0ELb1ELb1ELb0ELb1ELb1EEEEEEEEEvNT_6ParamsE --------------------------
	.section	.text._ZN7cutlass13device_kernelIN5flash11enable_sm90INS1_16FlashAttnFwdSm90INS1_25CollectiveMainloopFwdSm90ILi2EN4cute5tupleIJNS5_1CILi1EEES8_S8_EEENS6_IJNS7_ILi128EEENS7_ILi176EEESA_EEELi128ENS_10bfloat16_tEfNS_4arch4Sm90ELb0ELb0ELb0ELb1ELb0ELb1ELb0ELb1ELb1ELb1ELb0ELb0EEENS1_21CollectiveEpilogueFwdINS6_IJSA_SA_SB_EEES9_SD_SF_Li256ELb1ELb1ELb0ELb0EEENS1_36VarlenDynamicPersistentTileSchedulerILi128ELi176ELi256ELi128ELb0ELb1ELb1ELb0ELb1ELb1EEEEEEEEEvNT_6ParamsE,"ax",@progbits
	.align	128
.text._ZN7cutlass13device_kernelIN5flash11enable_sm90INS1_16FlashAttnFwdSm90INS1_25CollectiveMainloopFwdSm90ILi2EN4cute5tupleIJNS5_1CILi1EEES8_S8_EEENS6_IJNS7_ILi128EEENS7_ILi176EEESA_EEELi128ENS_10bfloat16_tEfNS_4arch4Sm90ELb0ELb0ELb0ELb1ELb0ELb1ELb0ELb1ELb1ELb1ELb0ELb0EEENS1_21CollectiveEpilogueFwdINS6_IJSA_SA_SB_EEES9_SD_SF_Li256ELb1ELb1ELb0ELb0EEENS1_36VarlenDynamicPersistentTileSchedulerILi128ELi176ELi256ELi128ELb0ELb1ELb1ELb0ELb1ELb1EEEEEEEEEvNT_6ParamsE:
        .type           _ZN7cutlass13device_kernelIN5flash11enable_sm90INS1_16FlashAttnFwdSm90INS1_25CollectiveMainloopFwdSm90ILi2EN4cute5tupleIJNS5_1CILi1EEES8_S8_EEENS6_IJNS7_ILi128EEENS7_ILi176EEESA_EEELi128ENS_10bfloat16_tEfNS_4arch4Sm90ELb0ELb0ELb0ELb1ELb0ELb1ELb0ELb1ELb1ELb1ELb0ELb0EEENS1_21CollectiveEpilogueFwdINS6_IJSA_SA_SB_EEES9_SD_SF_Li256ELb1ELb1ELb0ELb0EEENS1_36VarlenDynamicPersistentTileSchedulerILi128ELi176ELi256ELi128ELb0ELb1ELb1ELb0ELb1ELb1EEEEEEEEEvNT_6ParamsE,@function
        .size           _ZN7cutlass13device_kernelIN5flash11enable_sm90INS1_16FlashAttnFwdSm90INS1_25CollectiveMainloopFwdSm90ILi2EN4cute5tupleIJNS5_1CILi1EEES8_S8_EEENS6_IJNS7_ILi128EEENS7_ILi176EEESA_EEELi128ENS_10bfloat16_tEfNS_4arch4Sm90ELb0ELb0ELb0ELb1ELb0ELb1ELb0ELb1ELb1ELb1ELb0ELb0EEENS1_21CollectiveEpilogueFwdINS6_IJSA_SA_SB_EEES9_SD_SF_Li256ELb1ELb1ELb0ELb0EEENS1_36VarlenDynamicPersistentTileSchedulerILi128ELi176ELi256ELi128ELb0ELb1ELb1ELb0ELb1ELb1EEEEEEEEEvNT_6ParamsE,(.L_x_15316 - _ZN7cutlass13device_kernelIN5flash11enable_sm90INS1_16FlashAttnFwdSm90INS1_25CollectiveMainloopFwdSm90ILi2EN4cute5tupleIJNS5_1CILi1EEES8_S8_EEENS6_IJNS7_ILi128EEENS7_ILi176EEESA_EEELi128ENS_10bfloat16_tEfNS_4arch4Sm90ELb0ELb0ELb0ELb1ELb0ELb1ELb0ELb1ELb1ELb1ELb0ELb0EEENS1_21CollectiveEpilogueFwdINS6_IJSA_SA_SB_EEES9_SD_SF_Li256ELb1ELb1ELb0ELb0EEENS1_36VarlenDynamicPersistentTileSchedulerILi128ELi176ELi256ELi128ELb0ELb1ELb1ELb0ELb1ELb1EEEEEEEEEvNT_6ParamsE)
        .other          _ZN7cutlass13device_kernelIN5flash11enable_sm90INS1_16FlashAttnFwdSm90INS1_25CollectiveMainloopFwdSm90ILi2EN4cute5tupleIJNS5_1CILi1EEES8_S8_EEENS6_IJNS7_ILi128EEENS7_ILi176EEESA_EEELi128ENS_10bfloat16_tEfNS_4arch4Sm90ELb0ELb0ELb0ELb1ELb0ELb1ELb0ELb1ELb1ELb1ELb0ELb0EEENS1_21CollectiveEpilogueFwdINS6_IJSA_SA_SB_EEES9_SD_SF_Li256ELb1ELb1ELb0ELb0EEENS1_36VarlenDynamicPersistentTileSchedulerILi128ELi176ELi256ELi128ELb0ELb1ELb1ELb0ELb1ELb1EEEEEEEEEvNT_6ParamsE,@"STO_CUDA_ENTRY STV_DEFAULT"
_ZN7cutlass13device_kernelIN5flash11enable_sm90INS1_16FlashAttnFwdSm90INS1_25CollectiveMainloopFwdSm90ILi2EN4cute5tupleIJNS5_1CILi1EEES8_S8_EEENS6_IJNS7_ILi128EEENS7_ILi176EEESA_EEELi128ENS_10bfloat16_tEfNS_4arch4Sm90ELb0ELb0ELb0ELb1ELb0ELb1ELb0ELb1ELb1ELb1ELb0ELb0EEENS1_21CollectiveEpilogueFwdINS6_IJSA_SA_SB_EEES9_SD_SF_Li256ELb1ELb1ELb0ELb0EEENS1_36VarlenDynamicPersistentTileSchedulerILi128ELi176ELi256ELi128ELb0ELb1ELb1ELb0ELb1ELb1EEEEEEEEEvNT_6ParamsE:
        /* <DEDUP_REMOVED lines=24> */
.L_x_7281:
[----:B------:R-:W-:Y:S05]  /*0180*/  BSYNC B0 ;  /* 0x0000000000007941 */ /* 0x000fea0003800000 */
.L_x_7280:
        /* <DEDUP_REMOVED lines=41> */
.L_x_7282:
        /* <DEDUP_REMOVED lines=22> */
.L_x_7283:
        /* <DEDUP_REMOVED lines=18> */
.L_x_7284:
        /* <DEDUP_REMOVED lines=22> */
.L_x_7285:
        /* <DEDUP_REMOVED lines=22> */
.L_x_7286:
[----:B------:R-:W-:Y:S01]  /*0960*/  PLOP3.LUT P0, PT, PT, PT, UP0, 0x80, 0x0 ;  /* 0x000000000000781c */ /* 0x000fe20003f0f008 */
[----:B------:R-:W-:Y:S01]  /*0970*/  UMOV UR60, 0x1 ;  /* 0x00000001003c7882 */ /* 0x000fe20000000000 */
[----:B------:R-:W-:Y:S01]  /*0980*/  NOP ;  /* 0x0000000000007918 */ /* 0x000fe20000000000 */
[----:B------:R-:W-:Y:S01]  /*0990*/  USEL UR60, UR60, 0x2, !UP0 ;  /* 0x000000023c3c7887 */ /* 0x000fe2000c000000 */
[----:B------:R-:W-:Y:S01]  /*09a0*/  BSSY B9, `(.L_x_7287) ;  /* 0x00025b9000097945 */ /* 0x000fe20003800000 */
[----:B012-4-:R-:W-:Y:S08]  /*09b0*/  BAR.SYNC.DEFER_BLOCKING 0x0 ;  /* 0x0000000000007b1d */ /* 0x017ff00000010000 */
[----:B------:R-:W-:Y:S05]  /*09c0*/  @!P0 BRA `(.L_x_7288) ;  /* 0x000001e800308947 */ /* 0x000fea0003800000 */
.L_x_7289:
[----:B------:R-:W-:-:S08]  /*09d0*/  NOP ;  /* 0x0000000000007918 */ /* 0x000fd00000000000 */
[----:B------:R-:W0:Y:S02]  /*09e0*/  USETMAXREG.TRY_ALLOC.CTAPOOL UP0, 0xf0 ;  /* 0x000000f0000079c8 */ /* 0x000e240008000600 */
[----:B0-----:R-:W-:-:S13]  /*09f0*/  PLOP3.LUT P0, PT, PT, PT, UP0, 0x80, 0x0 ;  /* 0x000000000000781c */ /* 0x001fda0003f0f008 */
[----:B------:R-:W-:Y:S05]  /*0a00*/  @!P0 BRA `(.L_x_7289) ;  /* 0xfffffffc00f08947 */ /* 0x000fea000383ffff */
[----:B------:R-:W2:Y:S01]  /*0a10*/  LDL.LU R3, [R1+0x4] ;  /* 0x0000040001037983 */ /* 0x000ea20000300800 */
[----:B------:R-:W-:Y:S01]  /*0a20*/  SHF.R.U32.HI R2, RZ, 0x7, R0 ;  /* 0x00000007ff027819 */ /* 0x000fe20000011600 */
[----:B------:R-:W0:Y:S01]  /*0a30*/  S2UR UR5, SR_CgaCtaId ;  /* 0x00000000000579c3 */ /* 0x000e220000008800 */
[----:B------:R-:W-:-:S07]  /*0a40*/  UMOV UR4, 0x400 ;  /* 0x0000040000047882 */ /* 0x000fce0000000000 */
[----:B------:R-:W-:Y:S06]  /*0a50*/  BAR.ARV 0x8, 0x180 ;  /* 0x0206000000007b1d */ /* 0x000fec0000002000 */
[----:B------:R-:W-:-:S13]  /*0a60*/  ISETP.NE.AND P0, PT, R2, 0x1, PT ;  /* 0x000000010200780c */ /* 0x000fda0003f05270 */
[----:B------:R-:W-:Y:S06]  /*0a70*/  @!P0 BAR.ARV 0x9, 0x100 ;  /* 0x0244000000008b1d */ /* 0x000fec0000002000 */
[----:B0-----:R-:W-:Y:S02]  /*0a80*/  ULEA UR4, UR5, UR4, 0x18 ;  /* 0x0000000405047291 */ /* 0x001fe4000f8ec03f */
[----:B------:R-:W-:Y:S04]  /*0a90*/  BAR.SYNC.DEFER_BLOCKING 0x5, 0x180 ;  /* 0x0146000000007b1d */ /* 0x000fe80000010000 */
[----:B------:R-:W-:-:S02]  /*0aa0*/  IMAD.U32 R2, RZ, RZ, UR4 ;  /* 0x00000004ff027e24 */ /* 0x000fc4000f8e00ff */
[----:B------:R-:W-:-:S03]  /*0ab0*/  ULDC UR4, c[0x0][0xc3c] ;  /* 0x00030f0000047ab9 */ /* 0x000fc60000000800 */
[----:B------:R-:W0:Y:S01]  /*0ac0*/  LDS.128 R28, [R2+0x348d0] ;  /* 0x0348d000021c7984 */ /* 0x000e220000000c00 */
[----:B------:R-:W-:Y:S06]  /*0ad0*/  BAR.ARV 0x4, 0x180 ;  /* 0x0106000000007b1d */ /* 0x000fec0000002000 */
[----:B--2---:R-:W-:-:S04]  /*0ae0*/  LOP3.LUT R3, R3, 0xffffffdf, RZ, 0xc0, !PT ;  /* 0xffffffdf03037812 */ /* 0x004fc800078ec0ff */
[----:B------:R-:W-:Y:S02]  /*0af0*/  @P0 LOP3.LUT R3, R3, 0x20, RZ, 0xfc, !PT ;  /* 0x0000002003030812 */ /* 0x000fe400078efcff */
[----:B0-----:R-:W-:-:S03]  /*0b00*/  ISETP.GE.AND P0, PT, R31, UR4, PT ;  /* 0x000000041f007c0c */ /* 0x001fc6000bf06270 */
[----:B------:R0:W-:Y:S10]  /*0b10*/  STL [R1+0x4], R3 ;  /* 0x0000040301007387 */ /* 0x0001f40000100800 */
[----:B0-----:R-:W-:Y:S05]  /*0b20*/  @P0 BRA `(.L_x_7290) ;  /* 0x0000025800800947 */ /* 0x001fea0003800000 */
[----:B------:R-:W-:Y:S01]  /*0b30*/  VIADD R13, R0, 0xffffff80 ;  /* 0xffffff80000d7836 */ /* 0x000fe20000000000 */
[----:B------:R-:W-:Y:S01]  /*0b40*/  R2UR UR4, R2 ;  /* 0x00000000020472ca */ /* 0x000fe200000e0000 */
[----:B------:R-:W-:Y:S01]  /*0b50*/  ULOP3.LUT UR5, UR60, 0x1, URZ, 0xfc, !UPT ;  /* 0x000000013c057892 */ /* 0x000fe2000f8efc3f */
[----:B------:R-:W-:Y:S01]  /*0b60*/  IMAD.MOV.U32 R23, RZ, RZ, RZ ;  /* 0x000000ffff177224 */ /* 0x000fe200078e00ff */
[----:B------:R-:W-:Y:S02]  /*0b70*/  CS2R R222, SRZ ;  /* 0x0000000000de7805 */ /* 0x000fe4000001ff00 */
[----:B------:R-:W-:Y:S01]  /*0b80*/  SHF.R.S32.HI R0, RZ, 0x1f, R13 ;  /* 0x0000001fff007819 */ /* 0x000fe2000001140d */
[----:B------:R-:W-:-:S03]  /*0b90*/  IMAD.MOV.U32 R229, RZ, RZ, RZ ;  /* 0x000000ffffe57224 */ /* 0x000fc600078e00ff */
[CC--:B------:R-:W-:Y:S02]  /*0ba0*/  LEA.HI R3, R0.reuse, R13.reuse, RZ, 0x7 ;  /* 0x0000000d00037211 */ /* 0x0c0fe400078f38ff */
[CC--:B------:R-:W-:Y:S02]  /*0bb0*/  LEA.HI R5, R0.reuse, R13.reuse, RZ, 0x5 ;  /* 0x0000000d00057211 */ /* 0x0c0fe400078f28ff */
[----:B------:R-:W-:Y:S01]  /*0bc0*/  LOP3.LUT R4, R3, 0xffffff80, RZ, 0xc0, !PT ;  /* 0xffffff8003047812 */ /* 0x000fe200078ec0ff */
[----:B------:R-:W-:Y:S01]  /*0bd0*/  UIADD3 UR4, UR4, 0x16400, URZ ;  /* 0x0001640004047890 */ /* 0x000fe2000fffe03f */
[----:B------:R-:W-:Y:S01]  /*0be0*/  SHF.R.S32.HI R14, RZ, 0x7, R3 ;  /* 0x00000007ff0e7819 */ /* 0x000fe20000011403 */
[----:B------:R-:W-:Y:S01]  /*0bf0*/  IMAD.SHL.U32 R6, R5, 0x20, RZ ;  /* 0x0000002005067824 */ /* 0x000fe200078e00ff */
[CC--:B------:R-:W-:Y:S01]  /*0c00*/  LEA.HI R12, R0.reuse, R13.reuse, RZ, 0x2 ;  /* 0x0000000d000c7211 */ /* 0x0c0fe200078f10ff */
[----:B------:R-:W-:Y:S01]  /*0c10*/  IMAD.IADD R15, R13, 0x1, -R4 ;  /* 0x000000010d0f7824 */ /* 0x000fe200078e0a04 */
[----:B------:R-:W-:-:S02]  /*0c20*/  LEA.HI R4, R0, R13, RZ, 0x4 ;  /* 0x0000000d00047211 */ /* 0x000fc400078f20ff */
[----:B------:R-:W-:Y:S02]  /*0c30*/  LEA.HI R3, R3, R14, RZ, 0x1 ;  /* 0x0000000e03037211 */ /* 0x000fe400078f08ff */
[----:B------:R-:W-:Y:S02]  /*0c40*/  SHF.R.S32.HI R8, RZ, 0x1f, R15 ;  /* 0x0000001fff087819 */ /* 0x000fe4000001140f */
[----:B------:R-:W-:Y:S02]  /*0c50*/  SHF.R.S32.HI R7, RZ, 0x4, R4 ;  /* 0x00000004ff077819 */ /* 0x000fe40000011404 */
[----:B------:R-:W-:Y:S02]  /*0c60*/  LEA.HI R9, R8, R15, RZ, 0x2 ;  /* 0x0000000f08097211 */ /* 0x000fe400078f10ff */
[----:B------:R-:W-:Y:S02]  /*0c70*/  LOP3.LUT R5, R4, 0x3fffff0, RZ, 0xc0, !PT ;  /* 0x03fffff004057812 */ /* 0x000fe400078ec0ff */
[----:B------:R-:W-:-:S02]  /*0c80*/  SHF.R.S32.HI R10, RZ, 0x2, R9 ;  /* 0x00000002ff0a7819 */ /* 0x000fc40000011409 */
[----:B------:R-:W-:Y:S01]  /*0c90*/  SHF.R.S32.HI R11, RZ, 0x1f, R9 ;  /* 0x0000001fff0b7819 */ /* 0x000fe20000011409 */
[----:B------:R-:W-:Y:S01]  /*0ca0*/  IMAD.IADD R5, R13, 0x1, -R5 ;  /* 0x000000010d057824 */ /* 0x000fe200078e0a05 */
[----:B------:R-:W-:Y:S02]  /*0cb0*/  LEA.HI R4, R4, R7, RZ, 0x1 ;  /* 0x0000000704047211 */ /* 0x000fe400078f08ff */
[----:B------:R-:W-:Y:S02]  /*0cc0*/  LEA.HI R11, R11, R10, RZ, 0x3 ;  /* 0x0000000a0b0b7211 */ /* 0x000fe400078f18ff */
[----:B------:R-:W-:Y:S02]  /*0cd0*/  LEA.HI R8, R8, R15, RZ, 0x5 ;  /* 0x0000000f08087211 */ /* 0x000fe400078f28ff */
[----:B------:R-:W-:Y:S02]  /*0ce0*/  LOP3.LUT R11, R11, 0xfffffff8, RZ, 0xc0, !PT ;  /* 0xfffffff80b0b7812 */ /* 0x000fe400078ec0ff */
[----:B------:R-:W-:-:S02]  /*0cf0*/  LOP3.LUT R6, R6, 0xfffffc00, RZ, 0xc0, !PT ;  /* 0xfffffc0006067812 */ /* 0x000fc400078ec0ff */
[----:B------:R-:W-:Y:S01]  /*0d00*/  LOP3.LUT R4, R4, 0x1ffffffe, RZ, 0xc0, !PT ;  /* 0x1ffffffe04047812 */ /* 0x000fe200078ec0ff */
[----:B------:R-:W-:Y:S01]  /*0d10*/  IMAD.IADD R11, R10, 0x1, -R11 ;  /* 0x000000010a0b7824 */ /* 0x000fe200078e0a0b */
[----:B------:R-:W-:Y:S01]  /*0d20*/  LOP3.LUT R9, R9, 0x7ffffffc, RZ, 0xc0, !PT ;  /* 0x7ffffffc09097812 */ /* 0x000fe200078ec0ff */
[----:B------:R-:W-:Y:S01]  /*0d30*/  IMAD R5, R5, 0x40, R6 ;  /* 0x0000004005057824 */ /* 0x000fe200078e0206 */
[----:B------:R-:W-:Y:S01]  /*0d40*/  SHF.R.S32.HI R8, RZ, 0x5, R8 ;  /* 0x00000005ff087819 */ /* 0x000fe20000011408 */
[----:B------:R-:W-:Y:S01]  /*0d50*/  IMAD.IADD R4, R7, 0x1, -R4 ;  /* 0x0000000107047824 */ /* 0x000fe200078e0a04 */
[----:B------:R-:W-:Y:S01]  /*0d60*/  LOP3.LUT R3, R3, 0x3fffffe, RZ, 0xc0, !PT ;  /* 0x03fffffe03037812 */ /* 0x000fe200078ec0ff */
[----:B------:R-:W-:Y:S01]  /*0d70*/  IMAD.MOV.U32 R10, RZ, RZ, -0x2 ;  /* 0xfffffffeff0a7424 */ /* 0x000fe200078e00ff */
[----:B------:R-:W-:Y:S01]  /*0d80*/  LOP3.LUT R12, R12, 0xfffffffc, RZ, 0xc0, !PT ;  /* 0xfffffffc0c0c7812 */ /* 0x000fe200078ec0ff */
[----:B------:R-:W-:Y:S02]  /*0d90*/  IMAD.IADD R9, R15, 0x1, -R9 ;  /* 0x000000010f097824 */ /* 0x000fe400078e0a09 */
[----:B------:R-:W-:-:S02]  /*0da0*/  IMAD R8, R8, 0x10, R11 ;  /* 0x0000001008087824 */ /* 0x000fc400078e020b */
[----:B------:R-:W-:Y:S02]  /*0db0*/  IMAD.IADD R3, R14, 0x1, -R3 ;  /* 0x000000010e037824 */ /* 0x000fe400078e0a03 */
[----:B------:R-:W-:Y:S02]  /*0dc0*/  IMAD R5, R4, 0x8, R5 ;  /* 0x0000000804057824 */ /* 0x000fe400078e0205 */
[----:B------:R-:W-:Y:S02]  /*0dd0*/  IMAD R4, R9, R10, 0xb0 ;  /* 0x000000b009047424 */ /* 0x000fe400078e020a */
[----:B------:R-:W-:Y:S01]  /*0de0*/  IMAD R14, R3, 0x40, R8 ;  /* 0x00000040030e7824 */ /* 0x000fe200078e0208 */
[CC--:B------:R-:W-:Y:S01]  /*0df0*/  LEA.HI R3, R0.reuse, R13.reuse, RZ, 0x6 ;  /* 0x0000000d00037211 */ /* 0x0c0fe200078f30ff */
[----:B------:R-:W-:Y:S01]  /*0e00*/  STL [R1+0x8c], R5 ;  /* 0x00008c0501007387 */ /* 0x000fe20000100800 */
[----:B------:R-:W-:Y:S01]  /*0e10*/  LEA.HI R0, R0, R13, RZ, 0x3 ;  /* 0x0000000d00007211 */ /* 0x000fe200078f18ff */
[----:B------:R-:W-:-:S02]  /*0e20*/  IMAD.IADD R12, R13, 0x1, -R12 ;  /* 0x000000010d0c7824 */ /* 0x000fc400078e0a0c */
[----:B------:R0:W-:Y:S01]  /*0e30*/  STL [R1+0x84], R4 ;  /* 0x0000840401007387 */ /* 0x0001e20000100800 */
[----:B------:R-:W-:Y:S02]  /*0e40*/  SHF.R.S32.HI R22, RZ, 0x3, R0 ;  /* 0x00000003ff167819 */ /* 0x000fe40000011400 */
[----:B------:R-:W-:Y:S01]  /*0e50*/  LEA.HI R6, R12, R12, RZ, 0x1 ;  /* 0x0000000c0c067211 */ /* 0x000fe200078f08ff */
[----:B------:R-:W-:Y:S02]  /*0e60*/  STL [R1+0x80], R14 ;  /* 0x0000800e01007387 */ /* 0x000fe40000100800 */
[----:B------:R-:W-:Y:S01]  /*0e70*/  VIADD R27, R22, 0x20 ;  /* 0x00000020161b7836 */ /* 0x000fe20000000000 */
[----:B------:R-:W-:Y:S01]  /*0e80*/  LOP3.LUT R7, R6, 0x1ffffffe, RZ, 0xc0, !PT ;  /* 0x1ffffffe06077812 */ /* 0x000fe200078ec0ff */
[----:B------:R-:W-:Y:S01]  /*0e90*/  VIADD R26, R22, 0x40 ;  /* 0x00000040161a7836 */ /* 0x000fe20000000000 */
[----:B------:R-:W-:Y:S01]  /*0ea0*/  STL [R1+0x60], RZ ;  /* 0x000060ff01007387 */ /* 0x000fe20000100800 */
[----:B0-----:R-:W-:-:S02]  /*0eb0*/  IMAD.U32 R4, RZ, RZ, UR5 ;  /* 0x00000005ff047e24 */ /* 0x001fc4000f8e00ff */
[----:B------:R-:W-:Y:S01]  /*0ec0*/  IMAD.SHL.U32 R4, R3, 0x8, RZ ;  /* 0x0000000803047824 */ /* 0x000fe200078e00ff */
[----:B------:R-:W-:Y:S01]  /*0ed0*/  LOP3.LUT R3, R0, 0xfffffff8, RZ, 0xc0, !PT ;  /* 0xfffffff800037812 */ /* 0x000fe200078ec0ff */
[C---:B------:R-:W-:Y:S01]  /*0ee0*/  IMAD.SHL.U32 R0, R22.reuse, 0x40, RZ ;  /* 0x0000004016007824 */ /* 0x040fe200078e00ff */
[----:B------:R-:W-:Y:S01]  /*0ef0*/  SHF.R.S32.HI R6, RZ, 0x1f, R26 ;  /* 0x0000001fff067819 */ /* 0x000fe2000001141a */
[----:B------:R-:W-:Y:S01]  /*0f00*/  VIADD R25, R22, 0x60 ;  /* 0x0000006016197836 */ /* 0x000fe20000000000 */
[----:B------:R-:W-:Y:S01]  /*0f10*/  LOP3.LUT R15, R4, 0xfffffe00, RZ, 0xc0, !PT ;  /* 0xfffffe00040f7812 */ /* 0x000fe200078ec0ff */
[----:B------:R-:W-:Y:S01]  /*0f20*/  IMAD.IADD R18, R13, 0x1, -R3 ;  /* 0x000000010d127824 */ /* 0x000fe200078e0a03 */
[----:B------:R-:W-:Y:S01]  /*0f30*/  SHF.R.S32.HI R4, RZ, 0x1f, R27 ;  /* 0x0000001fff047819 */ /* 0x000fe2000001141b */
[----:B------:R-:W-:Y:S01]  /*0f40*/  IMAD.U32 R3, RZ, RZ, UR4 ;  /* 0x00000004ff037e24 */ /* 0x000fe2000f8e00ff */
[----:B------:R-:W-:Y:S01]  /*0f50*/  SHF.R.S32.HI R9, RZ, 0x1f, R25 ;  /* 0x0000001fff097819 */ /* 0x000fe20000011419 */
[----:B------:R-:W-:Y:S01]  /*0f60*/  VIADD R24, R22, 0x80 ;  /* 0x0000008016187836 */ /* 0x000fe20000000000 */
[----:B------:R-:W-:Y:S01]  /*0f70*/  LEA.HI R4, R4, R27, RZ, 0x3 ;  /* 0x0000001b04047211 */ /* 0x000fe200078f18ff */
[----:B------:R-:W-:Y:S01]  /*0f80*/  VIADD R21, R22, 0xa0 ;  /* 0x000000a016157836 */ /* 0x000fe20000000000 */
[----:B------:R0:W-:Y:S01]  /*0f90*/  STL [R1+0x6c], R3 ;  /* 0x00006c0301007387 */ /* 0x0001e20000100800 */
[----:B------:R-:W-:Y:S01]  /*0fa0*/  IMAD.SHL.U32 R16, R18, 0x8, RZ ;  /* 0x0000000812107824 */ /* 0x000fe200078e00ff */
[----:B------:R-:W-:Y:S01]  /*0fb0*/  SHF.R.S32.HI R11, RZ, 0x1f, R24 ;  /* 0x0000001fff0b7819 */ /* 0x000fe20000011418 */
[----:B------:R-:W-:Y:S01]  /*0fc0*/  IMAD.SHL.U32 R5, R26, 0x40, RZ ;  /* 0x000000401a057824 */ /* 0x000fe200078e00ff */
[----:B------:R-:W-:Y:S01]  /*0fd0*/  SHF.R.S32.HI R13, RZ, 0x1f, R21 ;  /* 0x0000001fff0d7819 */ /* 0x000fe20000011415 */
[----:B------:R-:W-:Y:S01]  /*0fe0*/  IMAD.SHL.U32 R8, R25, 0x40, RZ ;  /* 0x0000004019087824 */ /* 0x000fe200078e00ff */
[----:B------:R-:W-:Y:S01]  /*0ff0*/  LEA.HI R6, R6, R26, RZ, 0x3 ;  /* 0x0000001a06067211 */ /* 0x000fe200078f18ff */
[----:B------:R-:W-:Y:S01]  /*1000*/  IMAD.SHL.U32 R18, R18, 0x4, RZ ;  /* 0x0000000412127824 */ /* 0x000fe200078e00ff */
[----:B------:R-:W-:Y:S01]  /*1010*/  LEA.HI R9, R9, R25, RZ, 0x3 ;  /* 0x0000001909097211 */ /* 0x000fe200078f18ff */
[----:B------:R-:W-:Y:S01]  /*1020*/  IMAD.IADD R7, R12, 0x1, -R7 ;  /* 0x000000010c077824 */ /* 0x000fe200078e0a07 */
[----:B0-----:R-:W-:Y:S01]  /*1030*/  SHF.R.S32.HI R3, RZ, 0x1f, R22 ;  /* 0x0000001fff037819 */ /* 0x001fe20000011416 */
[----:B------:R-:W-:Y:S01]  /*1040*/  IMAD.SHL.U32 R10, R24, 0x40, RZ ;  /* 0x00000040180a7824 */ /* 0x000fe200078e00ff */
[----:B------:R-:W-:Y:S01]  /*1050*/  LOP3.LUT R3, R0, 0x1c0, RZ, 0xc0, !PT ;  /* 0x000001c000037812 */ /* 0x000fe200078ec0ff */
[----:B------:R-:W-:Y:S01]  /*1060*/  IMAD.SHL.U32 R0, R27, 0x40, RZ ;  /* 0x000000401b007824 */ /* 0x000fe200078e00ff */
[----:B------:R-:W-:Y:S01]  /*1070*/  LEA.HI R11, R11, R24, RZ, 0x3 ;  /* 0x000000180b0b7211 */ /* 0x000fe200078f18ff */
[----:B------:R-:W-:Y:S01]  /*1080*/  IMAD.SHL.U32 R4, R4, 0x40, RZ ;  /* 0x0000004004047824 */ /* 0x000fe200078e00ff */
[----:B------:R-:W-:Y:S01]  /*1090*/  SHF.R.U32.HI R20, RZ, 0x3, R3 ;  /* 0x00000003ff147819 */ /* 0x000fe20000011603 */
[----:B------:R-:W-:Y:S01]  /*10a0*/  IMAD.SHL.U32 R12, R21, 0x40, RZ ;  /* 0x00000040150c7824 */ /* 0x000fe200078e00ff */
[----:B------:R-:W-:Y:S01]  /*10b0*/  LOP3.LUT R3, R3, 0x38, R16, 0xf8, !PT ;  /* 0x0000003803037812 */ /* 0x000fe200078ef810 */
[----:B------:R-:W-:Y:S01]  /*10c0*/  IMAD.SHL.U32 R6, R6, 0x40, RZ ;  /* 0x0000004006067824 */ /* 0x000fe200078e00ff */
[----:B------:R-:W-:Y:S01]  /*10d0*/  LEA.HI R13, R13, R21, RZ, 0x3 ;  /* 0x000000150d0d7211 */ /* 0x000fe200078f18ff */
[----:B------:R-:W-:Y:S01]  /*10e0*/  VIADD R220, R18, 0x20 ;  /* 0x0000002012dc7836 */ /* 0x000fe20000000000 */
[----:B------:R-:W-:Y:S01]  /*10f0*/  LOP3.LUT R0, R0, 0x1c0, RZ, 0xc0, !PT ;  /* 0x000001c000007812 */ /* 0x000fe200078ec0ff */
[----:B------:R-:W-:Y:S01]  /*1100*/  IMAD.SHL.U32 R9, R9, 0x40, RZ ;  /* 0x0000004009097824 */ /* 0x000fe200078e00ff */
[----:B------:R-:W-:Y:S01]  /*1110*/  LOP3.LUT R3, R15, R3, R20, 0xf6, !PT ;  /* 0x000000030f037212 */ /* 0x000fe200078ef614 */
[----:B------:R-:W-:Y:S01]  /*1120*/  IMAD.SHL.U32 R11, R11, 0x40, RZ ;  /* 0x000000400b0b7824 */ /* 0x000fe200078e00ff */
[----:B------:R-:W-:Y:S01]  /*1130*/  LOP3.LUT R5, R5, 0x1c0, RZ, 0xc0, !PT ;  /* 0x000001c005057812 */ /* 0x000fe200078ec0ff */
[----:B------:R-:W-:Y:S01]  /*1140*/  IMAD.SHL.U32 R13, R13, 0x40, RZ ;  /* 0x000000400d0d7824 */ /* 0x000fe200078e00ff */
[----:B------:R-:W-:Y:S01]  /*1150*/  LOP3.LUT R8, R8, 0x1c0, RZ, 0xc0, !PT ;  /* 0x000001c008087812 */ /* 0x000fe200078ec0ff */
[----:B------:R0:W-:Y:S01]  /*1160*/  STL [R1+0x30], R3 ;  /* 0x0000300301007387 */ /* 0x0001e20000100800 */
[----:B------:R-:W-:Y:S01]  /*1170*/  SHF.R.U32.HI R20, RZ, 0x3, R0 ;  /* 0x00000003ff147819 */ /* 0x000fe20000011600 */
[----:B------:R-:W-:Y:S01]  /*1180*/  VIADD R221, R16, 0x40 ;  /* 0x0000004010dd7836 */ /* 0x000fe20000000000 */
[----:B------:R-:W-:-:S02]  /*1190*/  LOP3.LUT R21, R10, 0x1c0, RZ, 0xc0, !PT ;  /* 0x000001c00a157812 */ /* 0x000fc400078ec0ff */
[--C-:B------:R-:W-:Y:S02]  /*11a0*/  LOP3.LUT R0, R0, 0x38, R16.reuse, 0xf8, !PT ;  /* 0x0000003800007812 */ /* 0x100fe400078ef810 */
[----:B------:R-:W-:Y:S02]  /*11b0*/  LOP3.LUT R4, R4, 0xfffffe00, RZ, 0xc0, !PT ;  /* 0xfffffe0004047812 */ /* 0x000fe400078ec0ff */
[----:B------:R-:W-:Y:S02]  /*11c0*/  LOP3.LUT R10, R12, 0x1c0, RZ, 0xc0, !PT ;  /* 0x000001c00c0a7812 */ /* 0x000fe400078ec0ff */
[----:B------:R-:W-:Y:S01]  /*11d0*/  LOP3.LUT R6, R6, 0xfffffe00, RZ, 0xc0, !PT ;  /* 0xfffffe0006067812 */ /* 0x000fe200078ec0ff */
[----:B------:R-:W-:Y:S01]  /*11e0*/  STL [R1+0x3c], R4 ;  /* 0x00003c0401007387 */ /* 0x000fe20000100800 */
[----:B------:R-:W-:Y:S02]  /*11f0*/  SHF.R.U32.HI R12, RZ, 0x3, R5 ;  /* 0x00000003ff0c7819 */ /* 0x000fe40000011605 */
[----:B0-----:R-:W-:Y:S01]  /*1200*/  LOP3.LUT R3, R5, 0x38, R16, 0xf8, !PT ;  /* 0x0000003805037812 */ /* 0x001fe200078ef810 */
[----:B------:R0:W-:Y:S01]  /*1210*/  STL [R1+0x38], R6 ;  /* 0x0000380601007387 */ /* 0x0001e20000100800 */
[----:B------:R-:W-:-:S02]  /*1220*/  SHF.R.U32.HI R10, RZ, 0x3, R8 ;  /* 0x00000003ff0a7819 */ /* 0x000fc40000011608 */
[----:B------:R-:W-:Y:S02]  /*1230*/  LOP3.LUT R5, R8, 0x38, R16, 0xf8, !PT ;  /* 0x0000003808057812 */ /* 0x000fe400078ef810 */
[----:B------:R-:W-:Y:S02]  /*1240*/  SHF.R.S32.HI R15, RZ, 0x1f, R220 ;  /* 0x0000001fff0f7819 */ /* 0x000fe400000114dc */
[----:B------:R-:W-:Y:S02]  /*1250*/  LOP3.LUT R8, R9, 0xfffffe00, RZ, 0xc0, !PT ;  /* 0xfffffe0009087812 */ /* 0x000fe400078ec0ff */
[----:B------:R-:W-:Y:S02]  /*1260*/  LOP3.LUT R11, R11, 0xfffffe00, RZ, 0xc0, !PT ;  /* 0xfffffe000b0b7812 */ /* 0x000fe400078ec0ff */
[----:B------:R-:W-:Y:S02]  /*1270*/  LOP3.LUT R0, R4, R0, R20, 0xf6, !PT ;  /* 0x0000000004007212 */ /* 0x000fe400078ef614 */
[----:B------:R-:W-:Y:S01]  /*1280*/  LOP3.LUT R9, R13, 0xfffffe00, RZ, 0xc0, !PT ;  /* 0xfffffe000d097812 */ /* 0x000fe200078ec0ff */
[----:B------:R-:W-:Y:S01]  /*1290*/  STL [R1+0x4c], R11 ;  /* 0x00004c0b01007387 */ /* 0x000fe20000100800 */
[----:B------:R-:W-:-:S02]  /*12a0*/  LOP3.LUT R3, R6, R3, R12, 0xf6, !PT ;  /* 0x0000000306037212 */ /* 0x000fc400078ef60c */
[----:B0-----:R-:W-:Y:S01]  /*12b0*/  SHF.L.U64.HI R6, R220, 0x1, R15 ;  /* 0x00000001dc067819 */ /* 0x001fe2000001020f */
[----:B------:R-:W-:Y:S01]  /*12c0*/  STL [R1+0x48], R9 ;  /* 0x0000480901007387 */ /* 0x000fe20000100800 */
[----:B------:R-:W-:Y:S02]  /*12d0*/  LEA R0, R0, UR4, 0x1 ;  /* 0x0000000400007c11 */ /* 0x000fe4000f8e08ff */
[----:B------:R-:W-:Y:S01]  /*12e0*/  LOP3.LUT R5, R8, R5, R10, 0xf6, !PT ;  /* 0x0000000508057212 */ /* 0x000fe200078ef60a */
[----:B------:R-:W-:Y:S01]  /*12f0*/  STL [R1+0x34], R8 ;  /* 0x0000340801007387 */ /* 0x000fe20000100800 */
[----:B------:R-:W-:Y:S02]  /*1300*/  LEA R4, R3, UR4, 0x1 ;  /* 0x0000000403047c11 */ /* 0x000fe4000f8e08ff */
[----:B------:R-:W-:Y:S01]  /*1310*/  LEA R3, R5, UR4, 0x1 ;  /* 0x0000000405037c11 */ /* 0x000fe2000f8e08ff */
[----:B------:R-:W-:Y:S01]  /*1320*/  STL [R1+0x70], R6 ;  /* 0x0000700601007387 */ /* 0x000fe20000100800 */
[----:B------:R-:W-:-:S02]  /*1330*/  SHF.R.S32.HI R17, RZ, 0x1f, R16 ;  /* 0x0000001fff117819 */ /* 0x000fc40000011410 */
[----:B------:R-:W-:Y:S01]  /*1340*/  SHF.R.S32.HI R19, RZ, 0x1f, R18 ;  /* 0x0000001fff137819 */ /* 0x000fe20000011412 */
[----:B------:R0:W-:Y:S04]  /*1350*/  STL [R1+0x7c], R0 ;  /* 0x00007c0001007387 */ /* 0x0001e80000100800 */
[----:B------:R1:W-:Y:S01]  /*1360*/  STL [R1+0x78], R4 ;  /* 0x0000780401007387 */ /* 0x0003e20000100800 */
[----:B0-----:R-:W-:-:S05]  /*1370*/  IMAD R0, R7, 0x8, R14 ;  /* 0x0000000807007824 */ /* 0x001fca00078e020e */
[----:B------:R1:W-:Y:S04]  /*1380*/  STL [R1+0x88], R0 ;  /* 0x0000880001007387 */ /* 0x0003e80000100800 */
[----:B------:R1:W-:Y:S02]  /*1390*/  STL [R1+0x74], R3 ;  /* 0x0000740301007387 */ /* 0x0003e40000100800 */
.L_x_7508:
        /* <DEDUP_REMOVED lines=9> */
[----:B------:R-:W-:Y:S01]  /*1430*/  ULDC.64 UR10, c[0x0][0x208] ;  /* 0x00008200000a7ab9 */ /* 0x000fe20000000a00 */
[----:B------:R-:W-:Y:S01]  /*1440*/  ISETP.NE.U32.AND P0, PT, RZ, UR6, PT ;  /* 0x00000006ff007c0c */ /* 0x000fe2000bf05070 */
[----:B------:R-:W-:Y:S01]  /*1450*/  IMAD.MOV.U32 R31, RZ, RZ, RZ ;  /* 0x000000ffff1f7224 */ /* 0x000fe200078e00ff */
[----:B------:R-:W-:-:S02]  /*1460*/  ISETP.NE.AND.EX P1, PT, RZ, UR5, PT, P1 ;  /* 0x00000005ff007c0c */ /* 0x000fc4000bf25310 */
[----:B------:R-:W-:Y:S02]  /*1470*/  ISETP.NE.AND.EX P0, PT, RZ, UR7, PT, P0 ;  /* 0x00000007ff007c0c */ /* 0x000fe4000bf05300 */
[----:B--2---:R-:W-:Y:S01]  /*1480*/  SHF.R.S32.HI R3, RZ, 0x1f, R0 ;  /* 0x0000001fff037819 */ /* 0x004fe20000011400 */
[----:B------:R-:W-:-:S08]  /*1490*/  IMAD.SHL.U32 R32, R0, 0x4, RZ ;  /* 0x0000000400207824 */ /* 0x000fd000078e00ff */
[C---:B------:R-:W-:Y:S01]  /*14a0*/  @P1 LEA R6, P2, R0.reuse, UR4, 0x2 ;  /* 0x0000000400061c11 */ /* 0x040fe2000f8410ff */
[----:B------:R-:W-:Y:S01]  /*14b0*/  STL [R1+0x5c], R0 ;  /* 0x00005c0001007387 */ /* 0x000fe20000100800 */
[C-C-:B---3--:R-:W-:Y:S02]  /*14c0*/  SHF.L.U64.HI R28, R0.reuse, 0x2, R3.reuse ;  /* 0x00000002001c7819 */ /* 0x148fe40000010203 */
[----:B----4-:R-:W-:Y:S01]  /*14d0*/  @P1 LEA.HI.X R7, R0, UR5, R3, 0x2, P2 ;  /* 0x0000000500071c11 */ /* 0x010fe200090f1403 */
[----:B------:R-:W-:Y:S01]  /*14e0*/  ULDC UR4, c[0x0][0x288] ;  /* 0x0000a20000047ab9 */ /* 0x000fe20000000800 */
[----:B------:R-:W-:Y:S01]  /*14f0*/  ISETP.NE.U32.AND P2, PT, RZ, UR8, PT ;  /* 0x00000008ff007c0c */ /* 0x000fe2000bf45070 */
[----:B------:R-:W-:Y:S01]  /*1500*/  IMAD.U32 R160, RZ, RZ, UR4 ;  /* 0x00000004ffa07e24 */ /* 0x000fe2000f8e00ff */
[----:B------:R-:W-:Y:S01]  /*1510*/  ULDC.64 UR4, c[0x0][0x418] ;  /* 0x0001060000047ab9 */ /* 0x000fe20000000a00 */
[----:B------:R0:W-:Y:S01]  /*1520*/  STL [R1+0x68], R3 ;  /* 0x0000680301007387 */ /* 0x0001e20000100800 */
[----:B------:R-:W-:Y:S01]  /*1530*/  ISETP.NE.AND.EX P2, PT, RZ, UR9, PT, P2 ;  /* 0x00000009ff007c0c */ /* 0x000fe2000bf45320 */
[----:B------:R-:W-:Y:S01]  /*1540*/  UISETP.NE.U32.AND UP0, UPT, UR4, URZ, UPT ;  /* 0x0000003f0400728c */ /* 0x000fe2000bf05070 */
[----:B------:R-:W-:Y:S01]  /*1550*/  IADD3 R8, P3, R32, UR6, RZ ;  /* 0x0000000620087c10 */ /* 0x000fe2000ff7e0ff */
[----:B------:R1:W-:Y:S01]  /*1560*/  STL [R1+0x58], R32 ;  /* 0x0000582001007387 */ /* 0x0003e20000100800 */
[----:B------:R-:W-:Y:S01]  /*1570*/  ULDC UR4, c[0x0][0x424] ;  /* 0x0001090000047ab9 */ /* 0x000fe20000000800 */
[----:B------:R-:W-:Y:S01]  /*1580*/  UISETP.NE.AND.EX UP0, UPT, UR5, URZ, UPT, UP0 ;  /* 0x0000003f0500728c */ /* 0x000fe2000bf05300 */
[----:B------:R-:W-:-:S02]  /*1590*/  IADD3.X R9, R28, UR7, RZ, P3, !PT ;  /* 0x000000071c097c10 */ /* 0x000fc40009ffe4ff */
[----:B------:R-:W-:Y:S01]  /*15a0*/  ULDC UR5, c[0x0][0x2f0] ;  /* 0x0000bc0000057ab9 */ /* 0x000fe20000000800 */
[----:B0-----:R-:W-:Y:S01]  /*15b0*/  IMAD.MOV.U32 R3, RZ, RZ, RZ ;  /* 0x000000ffff037224 */ /* 0x001fe200078e00ff */
[----:B------:R-:W-:Y:S01]  /*15c0*/  USEL UR4, UR4, 0x1, UP0 ;  /* 0x0000000104047887 */ /* 0x000fe20008000000 */
[----:B------:R1:W5:Y:S04]  /*15d0*/  @P0 LDG.E R31, desc[UR10][R8.64] ;  /* 0x0000000a081f0981 */ /* 0x000368000c1e1900 */
[----:B------:R1:W5:Y:S01]  /*15e0*/  @P1 LDG.E R3, desc[UR10][R6.64] ;  /* 0x0000000a06031981 */ /* 0x000362000c1e1900 */
[----:B------:R-:W-:Y:S01]  /*15f0*/  @P2 IADD3 R4, P1, R32, UR8, RZ ;  /* 0x0000000820042c10 */ /* 0x000fe2000ff3e0ff */
[----:B------:R-:W-:-:S03]  /*1600*/  UIMAD UR4, UR4, UR5, URZ ;  /* 0x00000005040472a4 */ /* 0x000fc6000f8e023f */
[----:B------:R-:W-:Y:S01]  /*1610*/  @P2 IADD3.X R5, R28, UR9, RZ, P1, !PT ;  /* 0x000000091c052c10 */ /* 0x000fe20008ffe4ff */
[----:B------:R-:W-:Y:S02]  /*1620*/  ULDC UR5, c[0x0][0x348] ;  /* 0x0000d20000057ab9 */ /* 0x000fe40000000800 */
[----:B------:R-:W-:Y:S02]  /*1630*/  IMAD.U32 R25, RZ, RZ, UR5 ;  /* 0x00000005ff197e24 */ /* 0x000fe4000f8e00ff */
[----:B------:R1:W5:Y:S01]  /*1640*/  @P2 LDG.E R160, desc[UR10][R4.64] ;  /* 0x0000000a04a02981 */ /* 0x000362000c1e1900 */
[----:B------:R-:W-:Y:S02]  /*1650*/  IMAD.U32 R26, RZ, RZ, UR4 ;  /* 0x00000004ff1a7e24 */ /* 0x000fe4000f8e00ff */
[----:B------:R-:W-:Y:S01]  /*1660*/  IMAD.MOV.U32 R27, RZ, RZ, R0 ;  /* 0x000000ffff1b7224 */ /* 0x000fe200078e0000 */
[----:B------:R-:W-:Y:S06]  /*1670*/  @P2 BRA `(.L_x_7291) ;  /* 0x0000000000282947 */ /* 0x000fec0003800000 */
[----:B------:R-:W-:Y:S02]  /*1680*/  ULDC.64 UR4, c[0x0][0xa00] ;  /* 0x0002800000047ab9 */ /* 0x000fe40000000a00 */
[----:B------:R-:W-:-:S04]  /*1690*/  ISETP.NE.U32.AND P1, PT, RZ, UR4, PT ;  /* 0x00000004ff007c0c */ /* 0x000fc8000bf25070 */
[----:B------:R-:W-:-:S13]  /*16a0*/  ISETP.NE.AND.EX P1, PT, RZ, UR5, PT, P1 ;  /* 0x00000005ff007c0c */ /* 0x000fda000bf25310 */
[----:B------:R-:W-:Y:S05]  /*16b0*/  @!P1 BRA `(.L_x_7291) ;  /* 0x0000000000189947 */ /* 0x000fea0003800000 */
[----:B-1----:R-:W0:Y:S01]  /*16c0*/  LDC.64 R4, c[0x0][0xa00] ;  /* 0x00028000ff047b82 */ /* 0x002e220000000a00 */
[----:B------:R-:W-:Y:S01]  /*16d0*/  ULDC.64 UR4, c[0x0][0x208] ;  /* 0x0000820000047ab9 */ /* 0x000fe20000000a00 */
[----:B0-----:R-:W-:-:S05]  /*16e0*/  IMAD.WIDE R4, R27, 0x4, R4 ;  /* 0x000000041b047825 */ /* 0x001fca00078e0204 */
[----:B-----5:R-:W2:Y:S04]  /*16f0*/  LDG.E R160, desc[UR4][R4.64] ;  /* 0x0000000404a07981 */ /* 0x020ea8000c1e1900 */
[----:B------:R-:W2:Y:S02]  /*1700*/  LDG.E R7, desc[UR4][R4.64+0x4] ;  /* 0x0000040404077981 */ /* 0x000ea4000c1e1900 */
[----:B--2---:R-:W-:-:S07]  /*1710*/  IMAD.IADD R160, R7, 0x1, -R160 ;  /* 0x0000000107a07824 */ /* 0x004fce00078e0aa0 */
.L_x_7291:
[----:B------:R-:W-:Y:S01]  /*1720*/  ULDC.64 UR4, c[0x0][0xa20] ;  /* 0x0002880000047ab9 */ /* 0x000fe20000000a00 */
[----:B------:R0:W-:Y:S01]  /*1730*/  STL [R1+0x64], R29 ;  /* 0x0000641d01007387 */ /* 0x0001e20000100800 */
[----:B------:R-:W-:-:S03]  /*1740*/  ISETP.NE.U32.AND P1, PT, RZ, UR4, PT ;  /* 0x00000004ff007c0c */ /* 0x000fc6000bf25070 */
[----:B------:R0:W-:Y:S01]  /*1750*/  STL [R1+0x50], R30 ;  /* 0x0000501e01007387 */ /* 0x0001e20000100800 */
[----:B------:R-:W-:-:S13]  /*1760*/  ISETP.NE.AND.EX P1, PT, RZ, UR5, PT, P1 ;  /* 0x00000005ff007c0c */ /* 0x000fda000bf25310 */
[----:B0-----:R-:W-:Y:S05]  /*1770*/  @!P1 BRA `(.L_x_7292) ;  /* 0x0000000000149947 */ /* 0x001fea0003800000 */
[----:B-1----:R-:W-:Y:S01]  /*1780*/  IADD3 R4, P0, R32, UR4, RZ ;  /* 0x0000000420047c10 */ /* 0x002fe2000ff1e0ff */
[----:B------:R-:W-:-:S03]  /*1790*/  ULDC.64 UR6, c[0x0][0x208] ;  /* 0x0000820000067ab9 */ /* 0x000fc60000000a00 */
[----:B------:R-:W-:-:S05]  /*17a0*/  IADD3.X R5, R28, UR5, RZ, P0, !PT ;  /* 0x000000051c057c10 */ /* 0x000fca00087fe4ff */
[----:B------:R0:W5:Y:S01]  /*17b0*/  LDG.E R26, desc[UR6][R4.64] ;  /* 0x00000006041a7981 */ /* 0x000162000c1e1900 */
[----:B------:R-:W-:Y:S05]  /*17c0*/  BRA `(.L_x_7293) ;  /* 0x0000000000147947 */ /* 0x000fea0003800000 */
.L_x_7292:
[----:B------:R-:W-:Y:S05]  /*17d0*/  @!P0 BRA `(.L_x_7293) ;  /* 0x0000000000108947 */ /* 0x000fea0003800000 */
[----:B------:R-:W-:Y:S02]  /*17e0*/  ULDC.64 UR4, c[0x0][0x208] ;  /* 0x0000820000047ab9 */ /* 0x000fe40000000a00 */
[----:B-1----:R-:W2:Y:S04]  /*17f0*/  LDG.E R5, desc[UR4][R8.64] ;  /* 0x0000000408057981 */ /* 0x002ea8000c1e1900 */
[----:B------:R-:W2:Y:S02]  /*1800*/  LDG.E R26, desc[UR4][R8.64+0x4] ;  /* 0x00000404081a7981 */ /* 0x000ea4000c1e1900 */
[----:B--2---:R-:W-:-:S07]  /*1810*/  IMAD.IADD R26, R26, 0x1, -R5 ;  /* 0x000000011a1a7824 */ /* 0x004fce00078e0a05 */
.L_x_7293:
[----:B------:R-:W-:Y:S01]  /*1820*/  ULDC.64 UR4, c[0x0][0xa10] ;  /* 0x0002840000047ab9 */ /* 0x000fe20000000a00 */
[----:B------:R-:W-:Y:S01]  /*1830*/  ULDC.64 UR6, c[0x0][0x208] ;  /* 0x0000820000067ab9 */ /* 0x000fe20000000a00 */
[----:B------:R-:W-:-:S04]  /*1840*/  ISETP.NE.U32.AND P0, PT, RZ, UR4, PT ;  /* 0x00000004ff007c0c */ /* 0x000fc8000bf05070 */
[----:B------:R-:W-:Y:S01]  /*1850*/  ISETP.NE.AND.EX P0, PT, RZ, UR5, PT, P0 ;  /* 0x00000005ff007c0c */ /* 0x000fe2000bf05300 */
[----:B-1---5:R-:W-:Y:S01]  /*1860*/  IMAD.IADD R8, R26, 0x1, -R3 ;  /* 0x000000011a087824 */ /* 0x022fe200078e0a03 */
        /* <DEDUP_REMOVED lines=11> */
[----:B------:R-:W-:-:S05]  /*1920*/  @P1 IADD3.X R7, R28, UR5, RZ, P2, !PT ;  /* 0x000000051c071c10 */ /* 0x000fca00097fe4ff */
        /* <DEDUP_REMOVED lines=16> */
[----:B------:R-:W-:Y:S02]  /*1a30*/  @P0 LEA.HI.SX32 R24, R0, R3, 0x1b ;  /* 0x0000000300180211 */ /* 0x000fe400078fdaff */
[----:B------:R-:W-:Y:S02]  /*1a40*/  PLOP3.LUT P0, PT, PT, PT, PT, 0x80, 0x0 ;  /* 0x000000000000781c */ /* 0x000fe40003f0f070 */
        /* <DEDUP_REMOVED lines=22> */
.L_x_7296:
[----:B------:R-:W-:Y:S05]  /*1bb0*/  BSYNC B6 ;  /* 0x0000000000067941 */ /* 0x000fea0003800000 */
.L_x_7295:
        /* <DEDUP_REMOVED lines=20> */
.L_x_7298:
[----:B------:R-:W-:Y:S05]  /*1d00*/  BSYNC B6 ;  /* 0x0000000000067941 */ /* 0x000fea0003800000 */
.L_x_7297:
[----:B------:R-:W-:Y:S01]  /*1d10*/  ULDC.64 UR4, c[0x0][0x9f8] ;  /* 0x00027e0000047ab9 */ /* 0x000fe20000000a00 */
[----:B------:R-:W-:Y:S01]  /*1d20*/  ULDC.64 UR6, c[0x0][0x208] ;  /* 0x0000820000067ab9 */ /* 0x000fe20000000a00 */
[----:B------:R-:W-:Y:S01]  /*1d30*/  ISETP.NE.U32.AND P0, PT, RZ, UR4, PT ;  /* 0x00000004ff007c0c */ /* 0x000fe2000bf05070 */
[----:B------:R-:W2:Y:S01]  /*1d40*/  LDL.LU R9, [R1+0x4] ;  /* 0x0000040001097983 */ /* 0x000ea20000300800 */
[----:B------:R-:W0:Y:S02]  /*1d50*/  LDC.64 R42, c[0x0][0x300] ;  /* 0x0000c000ff2a7b82 */ /* 0x000e240000000a00 */
[----:B------:R-:W-:Y:S01]  /*1d60*/  ISETP.NE.AND.EX P0, PT, RZ, UR5, PT, P0 ;  /* 0x00000005ff007c0c */ /* 0x000fe2000bf05300 */
[----:B------:R-:W1:Y:S01]  /*1d70*/  S2R R20, SR_TID.X ;  /* 0x0000000000147919 */ /* 0x000e620000002100 */
[----:B------:R-:W-:Y:S01]  /*1d80*/  IMAD.IADD R119, R31, 0x1, R26 ;  /* 0x000000011f777824 */ /* 0x000fe200078e021a */
[----:B------:R-:W-:Y:S01]  /*1d90*/  SHF.R.S32.HI R8, RZ, 0x1f, R30 ;  /* 0x0000001fff087819 */ /* 0x000fe2000001141e */
[----:B------:R-:W3:Y:S02]  /*1da0*/  LDL R26, [R1+0x38] ;  /* 0x00003800011a7983 */ /* 0x000ee40000100800 */
[----:B------:R-:W4:Y:S02]  /*1db0*/  LDC R13, c[0x0][0x3f4] ;  /* 0x0000fd00ff0d7b82 */ /* 0x000f240000000800 */
[----:B------:R-:W3:Y:S05]  /*1dc0*/  LDL R21, [R1+0x34] ;  /* 0x0000340001157983 */ /* 0x000eea0000100800 */
[----:B------:R-:W-:Y:S01]  /*1dd0*/  @P0 IADD3 R4, P1, R32, UR4, RZ ;  /* 0x0000000420040c10 */ /* 0x000fe2000ff3e0ff */
[----:B------:R-:W2:Y:S03]  /*1de0*/  LDC.64 R108, c[0x0][0x3f8] ;  /* 0x0000fe00ff6c7b82 */ /* 0x000ea60000000a00 */
[----:B------:R-:W-:Y:S01]  /*1df0*/  @P0 IADD3.X R5, R28, UR5, RZ, P1, !PT ;  /* 0x000000051c050c10 */ /* 0x000fe20008ffe4ff */
[----:B------:R-:W-:-:S04]  /*1e00*/  ULDC.64 UR4, c[0x0][0x308] ;  /* 0x0000c20000047ab9 */ /* 0x000fc80000000a00 */
[----:B------:R4:W3:Y:S01]  /*1e10*/  @P0 LDG.E R27, desc[UR6][R4.64] ;  /* 0x00000006041b0981 */ /* 0x0008e2000c1e1900 */
[----:B------:R-:W-:Y:S01]  /*1e20*/  SHF.R.S32.HI R15, RZ, 0x1f, R119 ;  /* 0x0000001fff0f7819 */ /* 0x000fe20000011477 */
[----:B------:R-:W-:Y:S01]  /*1e30*/  ULDC.64 UR6, c[0x0][0xa08] ;  /* 0x0002820000067ab9 */ /* 0x000fe20000000a00 */
[----:B------:R-:W3:Y:S03]  /*1e40*/  LDC.64 R114, c[0x0][0x408] ;  /* 0x00010200ff727b82 */ /* 0x000ee60000000a00 */
[-C--:B0-----:R-:W-:Y:S01]  /*1e50*/  IMAD R0, R15, R42.reuse, RZ ;  /* 0x0000002a0f007224 */ /* 0x081fe200078e02ff */
[----:B------:R-:W-:Y:S01]  /*1e60*/  ISETP.NE.U32.AND P0, PT, RZ, UR6, PT ;  /* 0x00000006ff007c0c */ /* 0x000fe2000bf05070 */
[----:B------:R-:W-:-:S04]  /*1e70*/  IMAD.WIDE.U32 R6, R119, R42, RZ ;  /* 0x0000002a77067225 */ /* 0x000fc800078e00ff */
[----:B------:R-:W-:Y:S01]  /*1e80*/  IMAD R3, R119, R43, R0 ;  /* 0x0000002b77037224 */ /* 0x000fe200078e0200 */
[----:B-1----:R-:W-:Y:S02]  /*1e90*/  SHF.R.U32.HI R20, RZ, 0x7, R20 ;  /* 0x00000007ff147819 */ /* 0x002fe40000011614 */
[----:B----4-:R-:W-:Y:S01]  /*1ea0*/  ISETP.GE.AND P2, PT, R16, R13, PT ;  /* 0x0000000d1000720c */ /* 0x010fe20003f46270 */
[----:B------:R-:W-:Y:S01]  /*1eb0*/  IMAD.IADD R7, R7, 0x1, R3 ;  /* 0x0000000107077824 */ /* 0x000fe200078e0203 */
[----:B------:R-:W-:Y:S01]  /*1ec0*/  ISETP.NE.AND.EX P0, PT, RZ, UR7, PT, P0 ;  /* 0x00000007ff007c0c */ /* 0x000fe2000bf05300 */
[----:B------:R-:W-:Y:S01]  /*1ed0*/  IMAD R3, R8, UR4, RZ ;  /* 0x0000000408037c24 */ /* 0x000fe2000f8e02ff */
[----:B------:R-:W-:Y:S01]  /*1ee0*/  ISETP.NE.AND P6, PT, R20, 0x1, PT ;  /* 0x000000011400780c */ /* 0x000fe20003fc5270 */
[----:B------:R-:W-:-:S04]  /*1ef0*/  IMAD.WIDE.U32 R4, R30, UR4, R6 ;  /* 0x000000041e047c25 */ /* 0x000fc8000f8e0006 */
[----:B------:R-:W-:Y:S01]  /*1f00*/  IMAD R3, R30, UR5, R3 ;  /* 0x000000051e037c24 */ /* 0x000fe2000f8e0203 */
[----:B------:R-:W-:-:S03]  /*1f10*/  ULDC.64 UR4, c[0x0][0x310] ;  /* 0x0000c40000047ab9 */ /* 0x000fc60000000a00 */
[----:B------:R-:W-:Y:S01]  /*1f20*/  IMAD.IADD R5, R5, 0x1, R3 ;  /* 0x0000000105057824 */ /* 0x000fe200078e0203 */
[----:B------:R-:W-:Y:S02]  /*1f30*/  SHF.R.S32.HI R12, RZ, 0x1f, R22 ;  /* 0x0000001fff0c7819 */ /* 0x000fe40000011416 */
[----:B--2---:R-:W-:-:S04]  /*1f40*/  LOP3.LUT R9, R9, 0xfffffffe, RZ, 0xc0, !PT ;  /* 0xfffffffe09097812 */ /* 0x004fc800078ec0ff */
[----:B------:R-:W-:Y:S02]  /*1f50*/  @P2 LOP3.LUT R9, R9, 0x1, RZ, 0xfc, !PT ;  /* 0x0000000109092812 */ /* 0x000fe400078efcff */
[----:B---3--:R-:W-:-:S04]  /*1f60*/  SHF.R.S32.HI R0, RZ, 0x1f, R27 ;  /* 0x0000001fff007819 */ /* 0x008fc8000001141b */
[----:B------:R-:W-:Y:S02]  /*1f70*/  SEL R6, R0, RZ, !P0 ;  /* 0x000000ff00067207 */ /* 0x000fe40004000000 */
[----:B------:R-:W-:Y:S02]  /*1f80*/  SEL R103, R27, RZ, !P0 ;  /* 0x000000ff1b677207 */ /* 0x000fe40004000000 */
[----:B------:R-:W2:Y:S01]  /*1f90*/  LDL R27, [R1+0x3c] ;  /* 0x00003c00011b7983 */ /* 0x000ea20000100800 */
[----:B------:R-:W-:Y:S02]  /*1fa0*/  IMAD R0, R6, UR4, RZ ;  /* 0x0000000406007c24 */ /* 0x000fe4000f8e02ff */
[----:B------:R-:W-:-:S04]  /*1fb0*/  IMAD.WIDE.U32 R100, R103, UR4, R4 ;  /* 0x0000000467647c25 */ /* 0x000fc8000f8e0004 */
[----:B------:R-:W-:Y:S01]  /*1fc0*/  IMAD R11, R103, UR5, R0 ;  /* 0x00000005670b7c24 */ /* 0x000fe2000f8e0200 */
[----:B------:R-:W-:Y:S05]  /*1fd0*/  @!P6 WARPSYNC.ALL ;  /* 0x000000000000e948 */ /* 0x000fea0003800000 */
[----:B------:R-:W-:Y:S01]  /*1fe0*/  ULDC.64 UR4, c[0x0][0x330] ;  /* 0x0000cc0000047ab9 */ /* 0x000fe20000000a00 */
[----:B------:R0:W-:Y:S01]  /*1ff0*/  STL [R1+0x4], R9 ;  /* 0x0000040901007387 */ /* 0x0001e20000100800 */
[----:B------:R-:W-:-:S03]  /*2000*/  IMAD R3, R8, UR4, RZ ;  /* 0x0000000408037c24 */ /* 0x000fc6000f8e02ff */
[----:B------:R-:W3:Y:S04]  /*2010*/  LDL R8, [R1+0x4c] ;  /* 0x00004c0001087983 */ /* 0x000ee80000100800 */
[----:B------:R-:W4:Y:S01]  /*2020*/  LDL R14, [R1+0x48] ;  /* 0x00004800010e7983 */ /* 0x000f220000100800 */
[C---:B------:R-:W-:Y:S02]  /*2030*/  IMAD R3, R30.reuse, UR5, R3 ;  /* 0x000000051e037c24 */ /* 0x040fe4000f8e0203 */
[----:B------:R-:W-:Y:S01]  /*2040*/  IMAD.WIDE.U32 R4, R30, UR4, R16 ;  /* 0x000000041e047c25 */ /* 0x000fe2000f8e0010 */
[----:B------:R-:W-:-:S03]  /*2050*/  ULDC.64 UR4, c[0x0][0x338] ;  /* 0x0000ce0000047ab9 */ /* 0x000fc60000000a00 */
[----:B------:R-:W-:Y:S01]  /*2060*/  IMAD.IADD R5, R5, 0x1, R3 ;  /* 0x0000000105057824 */ /* 0x000fe200078e0203 */
[----:B------:R-:W-:Y:S01]  /*2070*/  SEL R3, R13, RZ, P2 ;  /* 0x000000ff0d037207 */ /* 0x000fe20001000000 */
[----:B------:R-:W-:Y:S02]  /*2080*/  IMAD R0, R12, R108, RZ ;  /* 0x0000006c0c007224 */ /* 0x000fe400078e02ff */
[C---:B------:R-:W-:Y:S02]  /*2090*/  VIADD R32, R22.reuse, 0x20 ;  /* 0x0000002016207836 */ /* 0x040fe40000000000 */
[----:B------:R-:W-:Y:S02]  /*20a0*/  IMAD R7, R22, R109, R0 ;  /* 0x0000006d16077224 */ /* 0x000fe400078e0200 */
[----:B------:R-:W-:Y:S02]  /*20b0*/  IMAD R0, R6, UR4, RZ ;  /* 0x0000000406007c24 */ /* 0x000fe4000f8e02ff */
[----:B------:R-:W-:-:S02]  /*20c0*/  IMAD.IADD R3, R16, 0x1, R3 ;  /* 0x0000000110037824 */ /* 0x000fc400078e0203 */
[----:B------:R-:W-:Y:S02]  /*20d0*/  IMAD R45, R103, UR5, R0 ;  /* 0x00000005672d7c24 */ /* 0x000fe4000f8e0200 */
[----:B------:R-:W-:Y:S01]  /*20e0*/  IMAD.SHL.U32 R32, R32, 0x40, RZ ;  /* 0x0000004020207824 */ /* 0x000fe200078e00ff */
[----:B------:R-:W-:-:S04]  /*20f0*/  SHF.R.S32.HI R0, RZ, 0x1f, R3 ;  /* 0x0000001fff007819 */ /* 0x000fc80000011403 */
[CC--:B------:R-:W-:Y:S02]  /*2100*/  LEA.HI R10, R0.reuse, R3.reuse, RZ, 0x3 ;  /* 0x00000003000a7211 */ /* 0x0c0fe400078f18ff */
[----:B------:R-:W-:Y:S02]  /*2110*/  LEA.HI R0, R0, R3, RZ, 0x6 ;  /* 0x0000000300007211 */ /* 0x000fe400078f30ff */
[----:B------:R-:W-:Y:S02]  /*2120*/  LOP3.LUT R32, R32, 0x1c0, RZ, 0xc0, !PT ;  /* 0x000001c020207812 */ /* 0x000fe400078ec0ff */
[----:B------:R-:W-:Y:S02]  /*2130*/  SHF.R.S32.HI R3, RZ, 0x6, R0 ;  /* 0x00000006ff037819 */ /* 0x000fe40000011400 */
[----:B------:R-:W-:Y:S02]  /*2140*/  LOP3.LUT R0, R32, 0x38, R10, 0xf8, !PT ;  /* 0x0000003820007812 */ /* 0x000fe400078ef80a */
[----:B------:R-:W1:Y:S01]  /*2150*/  S2R R32, SR_TID.X ;  /* 0x0000000000207919 */ /* 0x000e620000002100 */
[----:B0-----:R-:W-:-:S04]  /*2160*/  VIADD R9, R22, 0x40 ;  /* 0x0000004016097836 */ /* 0x001fc80000000000 */
[----:B------:R-:W-:Y:S02]  /*2170*/  IMAD.SHL.U32 R9, R9, 0x40, RZ ;  /* 0x0000004009097824 */ /* 0x000fe400078e00ff */
[----:B------:R-:W-:-:S04]  /*2180*/  IMAD.WIDE.U32 R102, R103, UR4, R4 ;  /* 0x0000000467667c25 */ /* 0x000fc8000f8e0004 */
[----:B------:R-:W-:Y:S01]  /*2190*/  VIADD R28, R22, 0x20 ;  /* 0x00000020161c7836 */ /* 0x000fe20000000000 */
[----:B------:R-:W-:Y:S01]  /*21a0*/  LOP3.LUT R9, R9, 0x1c0, RZ, 0xc0, !PT ;  /* 0x000001c009097812 */ /* 0x000fe200078ec0ff */
[-C--:B------:R-:W-:Y:S02]  /*21b0*/  IMAD R4, R12, R114.reuse, RZ ;  /* 0x000000720c047224 */ /* 0x080fe400078e02ff */
[----:B------:R-:W-:-:S04]  /*21c0*/  IMAD.WIDE.U32 R110, R22, R114, R18 ;  /* 0x00000072166e7225 */ /* 0x000fc800078e0012 */
[----:B------:R-:W-:Y:S01]  /*21d0*/  IMAD.WIDE.U32 R112, R22, R114, R16 ;  /* 0x0000007216707225 */ /* 0x000fe200078e0010 */
[----:B------:R-:W-:Y:S01]  /*21e0*/  SHF.L.U64.HI R117, R42, 0x5, R43 ;  /* 0x000000052a757819 */ /* 0x000fe2000001022b */
[----:B------:R-:W-:Y:S02]  /*21f0*/  ULDC UR4, c[0x0][0x2f4] ;  /* 0x0000bd0000047ab9 */ /* 0x000fe40000000800 */
[C---:B------:R-:W-:Y:S01]  /*2200*/  IMAD R5, R22.reuse, R115, R4 ;  /* 0x0000007316057224 */ /* 0x040fe200078e0204 */
[----:B------:R-:W-:Y:S01]  /*2210*/  LOP3.LUT R4, R9, 0x38, R10, 0xf8, !PT ;  /* 0x0000003809047812 */ /* 0x000fe200078ef80a */
[----:B------:R-:W-:Y:S02]  /*2220*/  IMAD R145, R3, 0x2c00, R26 ;  /* 0x00002c0003917824 */ /* 0x000fe400078e021a */
[C---:B------:R-:W-:Y:S02]  /*2230*/  VIADD R9, R22.reuse, 0x40 ;  /* 0x0000004016097836 */ /* 0x040fe40000000000 */
[----:B------:R-:W-:-:S02]  /*2240*/  VIADD R26, R22, 0x80 ;  /* 0x00000080161a7836 */ /* 0x000fc40000000000 */
[----:B------:R-:W-:Y:S02]  /*2250*/  IMAD.SHL.U32 R9, R9, 0x40, RZ ;  /* 0x0000004009097824 */ /* 0x000fe400078e00ff */
[----:B------:R-:W-:Y:S02]  /*2260*/  IMAD.SHL.U32 R26, R26, 0x40, RZ ;  /* 0x000000401a1a7824 */ /* 0x000fe400078e00ff */
[----:B------:R-:W-:Y:S01]  /*2270*/  IMAD.SHL.U32 R28, R28, 0x40, RZ ;  /* 0x000000401c1c7824 */ /* 0x000fe200078e00ff */
[----:B------:R-:W-:Y:S01]  /*2280*/  LOP3.LUT R9, R9, 0x1c0, RZ, 0xc0, !PT ;  /* 0x000001c009097812 */ /* 0x000fe200078ec0ff */
[----:B-1----:R-:W-:Y:S01]  /*2290*/  VIADD R32, R32, 0xffffff80 ;  /* 0xffffff8020207836 */ /* 0x002fe20000000000 */
[----:B------:R-:W-:Y:S02]  /*22a0*/  LOP3.LUT R26, R26, 0x1c0, RZ, 0xc0, !PT ;  /* 0x000001c01a1a7812 */ /* 0x000fe400078ec0ff */
[----:B------:R-:W-:Y:S02]  /*22b0*/  SHF.R.U32.HI R9, RZ, 0x3, R9 ;  /* 0x00000003ff097819 */ /* 0x000fe40000011609 */
[----:B------:R-:W-:-:S02]  /*22c0*/  SHF.R.U32.HI R165, RZ, 0x3, R26 ;  /* 0x00000003ffa57819 */ /* 0x000fc4000001161a */
[----:B------:R-:W-:Y:S02]  /*22d0*/  LOP3.LUT R6, R26, 0x38, R10, 0xf8, !PT ;  /* 0x000000381a067812 */ /* 0x000fe400078ef80a */
[----:B------:R-:W-:Y:S02]  /*22e0*/  LOP3.LUT R28, R28, 0x1c0, RZ, 0xc0, !PT ;  /* 0x000001c01c1c7812 */ /* 0x000fe400078ec0ff */
[----:B------:R-:W-:Y:S02]  /*22f0*/  SHF.R.S32.HI R26, RZ, 0x1f, R32 ;  /* 0x0000001fff1a7819 */ /* 0x000fe40000011420 */
[----:B------:R-:W-:Y:S02]  /*2300*/  LOP3.LUT R4, R4, R9, RZ, 0x3c, !PT ;  /* 0x0000000904047212 */ /* 0x000fe400078e3cff */
[----:B------:R-:W-:Y:S02]  /*2310*/  SHF.R.U32.HI R28, RZ, 0x3, R28 ;  /* 0x00000003ff1c7819 */ /* 0x000fe4000001161c */
[----:B------:R-:W-:Y:S01]  /*2320*/  LEA.HI R26, R26, R32, RZ, 0x6 ;  /* 0x000000201a1a7211 */ /* 0x000fe200078f30ff */
[----:B------:R-:W-:-:S02]  /*2330*/  IMAD.IADD R111, R111, 0x1, R5 ;  /* 0x000000016f6f7824 */ /* 0x000fc400078e0205 */
[----:B------:R-:W-:Y:S01]  /*2340*/  IMAD.IADD R113, R5, 0x1, R113 ;  /* 0x0000000105717824 */ /* 0x000fe200078e0271 */
[----:B------:R-:W-:Y:S01]  /*2350*/  LOP3.LUT R5, R0, R28, RZ, 0x3c, !PT ;  /* 0x0000001c00057212 */ /* 0x000fe200078e3cff */
[----:B------:R-:W-:Y:S01]  /*2360*/  IMAD.IADD R145, R145, 0x1, R4 ;  /* 0x0000000191917824 */ /* 0x000fe200078e0204 */
[----:B------:R-:W-:Y:S01]  /*2370*/  LOP3.LUT R0, R10, 0x38, RZ, 0xc0, !PT ;  /* 0x000000380a007812 */ /* 0x000fe200078ec0ff */
[----:B------:R-:W-:Y:S02]  /*2380*/  IMAD.SHL.U32 R26, R26, 0x8, RZ ;  /* 0x000000081a1a7824 */ /* 0x000fe400078e00ff */
[----:B------:R-:W-:-:S03]  /*2390*/  IMAD.SHL.U32 R28, R22, 0x40, RZ ;  /* 0x00000040161c7824 */ /* 0x000fc600078e00ff */
[----:B------:R-:W-:Y:S02]  /*23a0*/  LOP3.LUT R26, R26, 0xfffffe00, RZ, 0xc0, !PT ;  /* 0xfffffe001a1a7812 */ /* 0x000fe400078ec0ff */
[----:B------:R-:W-:Y:S02]  /*23b0*/  LOP3.LUT R0, R0, 0x1c0, R28, 0xf8, !PT ;  /* 0x000001c000007812 */ /* 0x000fe400078ef81c */
[----:B-----5:R-:W-:Y:S01]  /*23c0*/  SHF.R.S32.HI R9, RZ, 0x1f, R148 ;  /* 0x0000001fff097819 */ /* 0x020fe20000011494 */
[----:B------:R-:W-:Y:S02]  /*23d0*/  IMAD R147, R3, 0x2c00, R26 ;  /* 0x00002c0003937824 */ /* 0x000fe400078e021a */
[----:B------:R-:W-:Y:S01]  /*23e0*/  IMAD.SHL.U32 R116, R42, 0x20, RZ ;  /* 0x000000202a747824 */ /* 0x000fe200078e00ff */
[----:B------:R-:W-:-:S03]  /*23f0*/  IADD3 R118, P0, R22, R119, RZ ;  /* 0x0000007716767210 */ /* 0x000fc60007f1e0ff */
[----:B------:R-:W-:-:S03]  /*2400*/  IMAD.WIDE.U32 R158, R22, R42, R116 ;  /* 0x0000002a169e7225 */ /* 0x000fc600078e0074 */
[----:B------:R-:W-:Y:S01]  /*2410*/  IADD3 R126, P1, R116, R158, RZ ;  /* 0x0000009e747e7210 */ /* 0x000fe20007f3e0ff */
[----:B------:R-:W-:Y:S02]  /*2420*/  VIADD R30, R22, 0xa0 ;  /* 0x000000a0161e7836 */ /* 0x000fe40000000000 */
[----:B------:R-:W-:Y:S01]  /*2430*/  IMAD.X R119, R12, 0x1, R15, P0 ;  /* 0x000000010c777824 */ /* 0x000fe200000e060f */
[----:B------:R-:W-:Y:S01]  /*2440*/  IADD3 R128, P0, R126, R116, RZ ;  /* 0x000000747e807210 */ /* 0x000fe20007f1e0ff */
[----:B------:R-:W-:Y:S02]  /*2450*/  IMAD.SHL.U32 R30, R30, 0x40, RZ ;  /* 0x000000401e1e7824 */ /* 0x000fe400078e00ff */
[----:B------:R-:W-:-:S03]  /*2460*/  IMAD.WIDE.U32 R104, R22, R108, R18 ;  /* 0x0000006c16687225 */ /* 0x000fc600078e0012 */
[----:B------:R-:W-:Y:S01]  /*2470*/  LOP3.LUT R30, R30, 0x1c0, RZ, 0xc0, !PT ;  /* 0x000001c01e1e7812 */ /* 0x000fe200078ec0ff */
[----:B------:R-:W-:-:S04]  /*2480*/  IMAD.WIDE.U32 R106, R22, R108, R16 ;  /* 0x0000006c166a7225 */ /* 0x000fc800078e0010 */
[----:B------:R-:W-:Y:S01]  /*2490*/  IMAD.WIDE.U32 R120, R22, R42, R16 ;  /* 0x0000002a16787225 */ /* 0x000fe200078e0010 */
[----:B------:R-:W-:-:S03]  /*24a0*/  SHF.R.U32.HI R164, RZ, 0x3, R30 ;  /* 0x00000003ffa47819 */ /* 0x000fc6000001161e */
[----:B------:R-:W-:Y:S02]  /*24b0*/  IMAD.IADD R105, R105, 0x1, R7 ;  /* 0x0000000169697824 */ /* 0x000fe400078e0207 */
[----:B------:R-:W-:Y:S01]  /*24c0*/  IMAD.IADD R107, R7, 0x1, R107 ;  /* 0x00000001076b7824 */ /* 0x000fe200078e026b */
[----:B------:R-:W-:Y:S01]  /*24d0*/  LOP3.LUT R7, R30, 0x38, R10, 0xf8, !PT ;  /* 0x000000381e077812 */ /* 0x000fe200078ef80a */
[----:B------:R-:W-:Y:S01]  /*24e0*/  IMAD R144, R3, 0x2c00, R21 ;  /* 0x00002c0003907824 */ /* 0x000fe200078e0215 */
[----:B------:R-:W-:Y:S01]  /*24f0*/  LOP3.LUT R6, R6, R165, RZ, 0x3c, !PT ;  /* 0x000000a506067212 */ /* 0x000fe200078e3cff */
[----:B------:R-:W-:Y:S01]  /*2500*/  IMAD.SHL.U32 R122, R13, 0x2, RZ ;  /* 0x000000020d7a7824 */ /* 0x000fe200078e00ff */
[----:B------:R-:W-:Y:S01]  /*2510*/  LOP3.LUT R7, R7, R164, RZ, 0x3c, !PT ;  /* 0x000000a407077212 */ /* 0x000fe200078e3cff */
[C---:B------:R-:W-:Y:S01]  /*2520*/  IMAD.SHL.U32 R38, R108.reuse, 0x20, RZ ;  /* 0x000000206c267824 */ /* 0x040fe200078e00ff */
[C-C-:B------:R-:W-:Y:S01]  /*2530*/  SHF.L.U64.HI R41, R108.reuse, 0x5, R109.reuse ;  /* 0x000000056c297819 */ /* 0x140fe2000001026d */
[C---:B------:R-:W-:Y:S01]  /*2540*/  IMAD.SHL.U32 R37, R108.reuse, 0x40, RZ ;  /* 0x000000406c257824 */ /* 0x040fe200078e00ff */
[C-C-:B------:R-:W-:Y:S01]  /*2550*/  SHF.L.U64.HI R40, R108.reuse, 0x6, R109.reuse ;  /* 0x000000066c287819 */ /* 0x140fe2000001026d */
[C---:B------:R-:W-:Y:S01]  /*2560*/  IMAD.SHL.U32 R36, R108.reuse, 0x80, RZ ;  /* 0x000000806c247824 */ /* 0x040fe200078e00ff */
[----:B------:R-:W-:Y:S01]  /*2570*/  SHF.L.U64.HI R39, R108, 0x7, R109 ;  /* 0x000000076c277819 */ /* 0x000fe2000001026d */
[----:B------:R-:W-:Y:S01]  /*2580*/  IMAD.WIDE.U32 R104, R148, R108, R104 ;  /* 0x0000006c94687225 */ /* 0x000fe200078e0068 */
[----:B------:R-:W-:-:S02]  /*2590*/  SHF.L.U64.HI R35, R114, 0x5, R115 ;  /* 0x0000000572237819 */ /* 0x000fc40000010273 */
[----:B------:R-:W-:Y:S01]  /*25a0*/  SHF.L.U64.HI R34, R114, 0x6, R115 ;  /* 0x0000000672227819 */ /* 0x000fe20000010273 */
[----:B------:R-:W-:Y:S01]  /*25b0*/  IMAD.WIDE.U32 R106, R148, R108, R106 ;  /* 0x0000006c946a7225 */ /* 0x000fe200078e006a */
[----:B------:R-:W-:Y:S02]  /*25c0*/  SHF.L.U64.HI R33, R114, 0x7, R115 ;  /* 0x0000000772217819 */ /* 0x000fe40000010273 */
[----:B------:R-:W-:Y:S01]  /*25d0*/  IADD3 R13, P3, R100, 0x40, RZ ;  /* 0x00000040640d7810 */ /* 0x000fe20007f7e0ff */
[----:B------:R-:W-:Y:S02]  /*25e0*/  IMAD R135, R115, 0xb0, RZ ;  /* 0x000000b073877824 */ /* 0x000fe400078e02ff */
[C---:B------:R-:W-:Y:S02]  /*25f0*/  IMAD.SHL.U32 R32, R114.reuse, 0x20, RZ ;  /* 0x0000002072207824 */ /* 0x040fe400078e00ff */
[C---:B------:R-:W-:Y:S02]  /*2600*/  IMAD.SHL.U32 R31, R114.reuse, 0x40, RZ ;  /* 0x00000040721f7824 */ /* 0x040fe400078e00ff */
[----:B------:R-:W-:-:S02]  /*2610*/  IMAD.SHL.U32 R30, R114, 0x80, RZ ;  /* 0x00000080721e7824 */ /* 0x000fc400078e00ff */
[----:B------:R-:W-:-:S04]  /*2620*/  IMAD.WIDE.U32 R110, R148, R114, R110 ;  /* 0x00000072946e7225 */ /* 0x000fc800078e006e */
[----:B------:R-:W-:-:S04]  /*2630*/  IMAD.WIDE.U32 R112, R148, R114, R112 ;  /* 0x0000007294707225 */ /* 0x000fc800078e0070 */
[----:B------:R-:W-:Y:S01]  /*2640*/  VIADD R162, R20, 0x8 ;  /* 0x0000000814a27836 */ /* 0x000fe20000000000 */
[----:B------:R-:W-:Y:S01]  /*2650*/  LOP3.LUT R20, R10, 0xfffffff8, RZ, 0xc0, !PT ;  /* 0xfffffff80a147812 */ /* 0x000fe200078ec0ff */
[C---:B------:R-:W-:Y:S01]  /*2660*/  IMAD.WIDE.U32 R156, R42.reuse, 0xb0, RZ ;  /* 0x000000b02a9c7825 */ /* 0x040fe200078e00ff */
[C-C-:B------:R-:W-:Y:S02]  /*2670*/  SHF.L.U64.HI R141, R42.reuse, 0x6, R43.reuse ;  /* 0x000000062a8d7819 */ /* 0x140fe4000001022b */
[----:B------:R-:W-:Y:S01]  /*2680*/  SHF.L.U64.HI R132, R42, 0x7, R43 ;  /* 0x000000072a847819 */ /* 0x000fe2000001022b */
[----:B--2---:R-:W-:Y:S02]  /*2690*/  IMAD R146, R3, 0x2c00, R27 ;  /* 0x00002c0003927824 */ /* 0x004fe400078e021b */
[----:B------:R-:W-:-:S04]  /*26a0*/  VIADD R27, R22, 0x60 ;  /* 0x00000060161b7836 */ /* 0x000fc80000000000 */
[----:B------:R-:W-:-:S05]  /*26b0*/  IMAD.SHL.U32 R27, R27, 0x40, RZ ;  /* 0x000000401b1b7824 */ /* 0x000fca00078e00ff */
[----:B------:R-:W-:Y:S01]  /*26c0*/  LOP3.LUT R27, R27, 0x1c0, RZ, 0xc0, !PT ;  /* 0x000001c01b1b7812 */ /* 0x000fe200078ec0ff */
[----:B---3--:R-:W-:Y:S02]  /*26d0*/  IMAD R143, R3, 0x2c00, R8 ;  /* 0x00002c00038f7824 */ /* 0x008fe400078e0208 */
[C---:B------:R-:W-:Y:S01]  /*26e0*/  IMAD.SHL.U32 R8, R22.reuse, 0x40, RZ ;  /* 0x0000004016087824 */ /* 0x040fe200078e00ff */
[----:B------:R-:W-:Y:S01]  /*26f0*/  LOP3.LUT R4, R27, 0x38, R10, 0xf8, !PT ;  /* 0x000000381b047812 */ /* 0x000fe200078ef80a */
[----:B------:R-:W-:-:S03]  /*2700*/  VIADD R27, R22, 0x60 ;  /* 0x00000060161b7836 */ /* 0x000fc60000000000 */
[----:B------:R-:W-:Y:S01]  /*2710*/  LOP3.LUT R8, R8, 0x1c0, RZ, 0xc0, !PT ;  /* 0x000001c008087812 */ /* 0x000fe200078ec0ff */
[----:B------:R-:W-:-:S03]  /*2720*/  IMAD.SHL.U32 R27, R27, 0x40, RZ ;  /* 0x000000401b1b7824 */ /* 0x000fc600078e00ff */
[----:B------:R-:W-:Y:S02]  /*2730*/  SHF.R.U32.HI R8, RZ, 0x3, R8 ;  /* 0x00000003ff087819 */ /* 0x000fe40000011608 */
[----:B------:R-:W-:Y:S02]  /*2740*/  LOP3.LUT R27, R27, 0x1c0, RZ, 0xc0, !PT ;  /* 0x000001c01b1b7812 */ /* 0x000fe400078ec0ff */
[----:B------:R-:W-:Y:S02]  /*2750*/  LOP3.LUT R0, R0, R8, RZ, 0x3c, !PT ;  /* 0x0000000800007212 */ /* 0x000fe400078e3cff */
[----:B------:R-:W-:-:S03]  /*2760*/  SHF.R.U32.HI R27, RZ, 0x3, R27 ;  /* 0x00000003ff1b7819 */ /* 0x000fc6000001161b */
[----:B------:R-:W-:Y:S02]  /*2770*/  IMAD.IADD R147, R147, 0x1, R0 ;  /* 0x0000000193937824 */ /* 0x000fe400078e0200 */
[----:B------:R-:W-:Y:S02]  /*2780*/  IMAD R0, R9, R108, RZ ;  /* 0x0000006c09007224 */ /* 0x000fe400078e02ff */
[----:B------:R-:W-:Y:S01]  /*2790*/  IMAD.IADD R146, R146, 0x1, R5 ;  /* 0x0000000192927824 */ /* 0x000fe200078e0205 */
[----:B------:R-:W-:Y:S01]  /*27a0*/  LOP3.LUT R5, R4, R27, RZ, 0x3c, !PT ;  /* 0x0000001b04057212 */ /* 0x000fe200078e3cff */
[----:B------:R-:W-:Y:S02]  /*27b0*/  IMAD R27, R148, R109, R0 ;  /* 0x0000006d941b7224 */ /* 0x000fe400078e0200 */
[----:B------:R-:W-:-:S04]  /*27c0*/  IMAD R0, R12, R42, RZ ;  /* 0x0000002a0c007224 */ /* 0x000fc800078e02ff */
[----:B------:R-:W-:-:S04]  /*27d0*/  IMAD R123, R22, R43, R0 ;  /* 0x0000002b167b7224 */ /* 0x000fc800078e0200 */
[----:B------:R-:W-:-:S04]  /*27e0*/  IMAD.IADD R124, R123, 0x1, R159 ;  /* 0x000000017b7c7824 */ /* 0x000fc800078e029f */
[--C-:B------:R-:W-:Y:S02]  /*27f0*/  IMAD.X R125, R124, 0x1, R117.reuse, P1 ;  /* 0x000000017c7d7824 */ /* 0x100fe400008e0675 */
[----:B----4-:R-:W-:Y:S02]  /*2800*/  IMAD R142, R3, 0x2c00, R14 ;  /* 0x00002c00038e7824 */ /* 0x010fe400078e020e */
[--C-:B------:R-:W-:Y:S01]  /*2810*/  IMAD.X R127, R125, 0x1, R117.reuse, P0 ;  /* 0x000000017d7f7824 */ /* 0x100fe200000e0675 */
[----:B------:R-:W-:Y:S01]  /*2820*/  IADD3 R130, P0, R128, R116, RZ ;  /* 0x0000007480827210 */ /* 0x000fe20007f1e0ff */
[C---:B------:R-:W-:Y:S02]  /*2830*/  VIADD R14, R22.reuse, 0x40 ;  /* 0x00000040160e7836 */ /* 0x040fe40000000000 */
[C---:B------:R-:W-:Y:S02]  /*2840*/  VIADD R4, R22.reuse, 0x20 ;  /* 0x0000002016047836 */ /* 0x040fe40000000000 */
[----:B------:R-:W-:Y:S01]  /*2850*/  VIADD R3, R22, 0xa0 ;  /* 0x000000a016037836 */ /* 0x000fe20000000000 */
[----:B------:R-:W-:Y:S01]  /*2860*/  SHF.R.S32.HI R154, RZ, 0x1f, R14 ;  /* 0x0000001fff9a7819 */ /* 0x000fe2000001140e */
[----:B------:R-:W-:Y:S01]  /*2870*/  IMAD.X R129, R127, 0x1, R117, P0 ;  /* 0x000000017f817824 */ /* 0x000fe200000e0675 */
[----:B------:R-:W-:Y:S01]  /*2880*/  IADD3 R15, P0, R100, R120, RZ ;  /* 0x00000078640f7210 */ /* 0x000fe20007f1e0ff */
[----:B------:R-:W-:-:S02]  /*2890*/  IMAD R9, R9, R114, RZ ;  /* 0x0000007209097224 */ /* 0x000fc400078e02ff */
[----:B------:R-:W-:Y:S02]  /*28a0*/  IMAD.IADD R123, R121, 0x1, R123 ;  /* 0x00000001797b7824 */ /* 0x000fe400078e027b */
[----:B------:R-:W-:Y:S01]  /*28b0*/  IMAD.IADD R14, R101, 0x1, R11 ;  /* 0x00000001650e7824 */ /* 0x000fe200078e020b */
[----:B------:R-:W-:Y:S01]  /*28c0*/  SHF.R.S32.HI R155, RZ, 0x1f, R4 ;  /* 0x0000001fff9b7819 */ /* 0x000fe20000011404 */
[----:B------:R-:W-:Y:S01]  /*28d0*/  IMAD.IADD R144, R144, 0x1, R5 ;  /* 0x0000000190907824 */ /* 0x000fe200078e0205 */
[----:B------:R-:W-:Y:S01]  /*28e0*/  SHF.R.S32.HI R149, RZ, 0x1f, R3 ;  /* 0x0000001fff957819 */ /* 0x000fe20000011403 */
[----:B------:R-:W-:Y:S01]  /*28f0*/  VIADD R8, R22, 0x60 ;  /* 0x0000006016087836 */ /* 0x000fe20000000000 */
[----:B------:R-:W-:Y:S01]  /*2900*/  IADD3 R134, P2, R130, R116, RZ ;  /* 0x0000007482867210 */ /* 0x000fe20007f5e0ff */
[----:B------:R-:W-:Y:S01]  /*2910*/  IMAD R5, R109, 0xb0, RZ ;  /* 0x000000b06d057824 */ /* 0x000fe200078e02ff */
[----:B------:R-:W-:Y:S01]  /*2920*/  IADD3 R12, P4, R15, 0x40, RZ ;  /* 0x000000400f0c7810 */ /* 0x000fe20007f9e0ff */
[----:B------:R-:W-:-:S02]  /*2930*/  IMAD R9, R148, R115, R9 ;  /* 0x0000007394097224 */ /* 0x000fc400078e0209 */
[----:B------:R-:W-:Y:S02]  /*2940*/  VIADD R4, R22, 0x80 ;  /* 0x0000008016047836 */ /* 0x000fe40000000000 */
[----:B------:R-:W-:Y:S01]  /*2950*/  IMAD.WIDE.U32 R108, R108, 0xb0, RZ ;  /* 0x000000b06c6c7825 */ /* 0x000fe200078e00ff */
[----:B------:R-:W-:-:S03]  /*2960*/  SHF.R.S32.HI R153, RZ, 0x1f, R8 ;  /* 0x0000001fff997819 */ /* 0x000fc60000011408 */
[----:B------:R-:W-:-:S04]  /*2970*/  IMAD.WIDE.U32 R114, R114, 0xb0, RZ ;  /* 0x000000b072727825 */ /* 0x000fc800078e00ff */
[----:B------:R-:W-:Y:S02]  /*2980*/  IMAD R3, R43, 0xb0, RZ ;  /* 0x000000b02b037824 */ /* 0x000fe400078e02ff */
[----:B------:R-:W-:Y:S01]  /*2990*/  IMAD.X R11, R123, 0x1, R14, P0 ;  /* 0x000000017b0b7824 */ /* 0x000fe200000e060e */
[----:B------:R-:W-:Y:S01]  /*29a0*/  SHF.R.S32.HI R152, RZ, 0x1f, R4 ;  /* 0x0000001fff987819 */ /* 0x000fe20000011404 */
[----:B------:R-:W-:Y:S01]  /*29b0*/  IMAD.IADD R143, R143, 0x1, R6 ;  /* 0x000000018f8f7824 */ /* 0x000fe200078e0206 */
[----:B------:R-:W-:Y:S01]  /*29c0*/  ISETP.GE.AND P0, PT, R16, UR4, PT ;  /* 0x0000000410007c0c */ /* 0x000fe2000bf06270 */
[----:B------:R-:W-:Y:S01]  /*29d0*/  IMAD.IADD R142, R142, 0x1, R7 ;  /* 0x000000018e8e7824 */ /* 0x000fe200078e0207 */
[----:B------:R-:W-:Y:S01]  /*29e0*/  ISETP.GE.AND P1, PT, R221, UR4, PT ;  /* 0x00000004dd007c0c */ /* 0x000fe2000bf26270 */
[----:B------:R-:W-:Y:S01]  /*29f0*/  IMAD.IADD R28, R105, 0x1, R27 ;  /* 0x00000001691c7824 */ /* 0x000fe200078e021b */
[----:B------:R-:W-:Y:S01]  /*2a00*/  SHF.R.S32.HI R10, RZ, 0x3, R10 ;  /* 0x00000003ff0a7819 */ /* 0x000fe2000001140a */
[----:B------:R-:W-:-:S02]  /*2a10*/  IMAD.IADD R26, R111, 0x1, R9 ;  /* 0x000000016f1a7824 */ /* 0x000fc400078e0209 */
[----:B------:R-:W-:Y:S01]  /*2a20*/  IMAD.IADD R21, R9, 0x1, R113 ;  /* 0x0000000109157824 */ /* 0x000fe200078e0271 */
[----:B------:R-:W-:Y:S01]  /*2a30*/  SHF.R.S32.HI R9, RZ, 0x1f, R20 ;  /* 0x0000001fff097819 */ /* 0x000fe20000011414 */
[----:B------:R-:W-:Y:S02]  /*2a40*/  IMAD.IADD R43, R157, 0x1, R3 ;  /* 0x000000019d2b7824 */ /* 0x000fe400078e0203 */
[----:B------:R-:W-:Y:S02]  /*2a50*/  IMAD.IADD R140, R109, 0x1, R5 ;  /* 0x000000016d8c7824 */ /* 0x000fe400078e0205 */
[----:B------:R-:W-:Y:S02]  /*2a60*/  IMAD.IADD R135, R115, 0x1, R135 ;  /* 0x0000000173877824 */ /* 0x000fe400078e0287 */
[----:B------:R-:W-:Y:S02]  /*2a70*/  IMAD.IADD R27, R27, 0x1, R107 ;  /* 0x000000011b1b7824 */ /* 0x000fe400078e026b */
[----:B------:R-:W-:-:S02]  /*2a80*/  IMAD.X R133, R129, 0x1, R117, P2 ;  /* 0x0000000181857824 */ /* 0x000fc400010e0675 */
[----:B------:R-:W-:Y:S02]  /*2a90*/  IMAD.X R8, RZ, RZ, R14, P3 ;  /* 0x000000ffff087224 */ /* 0x000fe400018e060e */
[----:B------:R-:W-:Y:S02]  /*2aa0*/  IMAD.X R7, RZ, RZ, R11, P4 ;  /* 0x000000ffff077224 */ /* 0x000fe400020e060b */
[----:B------:R-:W-:Y:S01]  /*2ab0*/  IMAD.IADD R6, R103, 0x1, R45 ;  /* 0x0000000167067824 */ /* 0x000fe200078e022d */
[----:B------:R-:W-:Y:S06]  /*2ac0*/  @!P6 BAR.SYNC.DEFER_BLOCKING 0x9, 0x100 ;  /* 0x024400000000eb1d */ /* 0x000fec0000010000 */
.L_x_7422:
[----:B--2---:R-:W2:Y:S01]  /*2ad0*/  LDL R0, [R1+0x30] ;  /* 0x0000300001007983 */ /* 0x004ea20000100800 */
[----:B0-----:R-:W0:Y:S03]  /*2ae0*/  LDC R84, c[0x0][0x3f4] ;  /* 0x0000fd00ff547b82 */ /* 0x001e260000000800 */
[----:B---34-:R-:W3:Y:S01]  /*2af0*/  LDL.LU R51, [R1+0x4] ;  /* 0x0000040001337983 */ /* 0x018ee20000300800 */
[----:B------:R-:W-:Y:S01]  /*2b00*/  VIADD R24, R24, 0xffffffff ;  /* 0xffffffff18187836 */ /* 0x000fe20000000000 */
[----:B------:R-:W-:Y:S05]  /*2b10*/  YIELD ;  /* 0x0000000000007946 */ /* 0x000fea0003800000 */
[----:B------:R-:W-:Y:S01]  /*2b20*/  ISETP.GT.AND P3, PT, R24, R131, PT ;  /* 0x000000831800720c */ /* 0x000fe20003f64270 */
[----:B------:R-:W-:Y:S01]  /*2b30*/  BSSY B0, `(.L_x_7299) ;  /* 0x0000929000007945 */ /* 0x000fe20003800000 */
[----:B0-----:R-:W-:Y:S01]  /*2b40*/  ISETP.GE.AND P2, PT, R84, 0x1, PT ;  /* 0x000000015400780c */ /* 0x001fe20003f46270 */
[----:B--2---:R-:W-:Y:S01]  /*2b50*/  IMAD R5, R23, 0x5800, R0 ;  /* 0x0000580017057824 */ /* 0x004fe200078e0200 */
[----:B---3--:R-:W-:-:S03]  /*2b60*/  LOP3.LUT R51, R51, 0xffffffef, RZ, 0xc0, !PT ;  /* 0xffffffef33337812 */ /* 0x008fc600078ec0ff */
[----:B------:R-:W-:-:S06]  /*2b70*/  IMAD R5, R5, 0x2, R2 ;  /* 0x0000000205057824 */ /* 0x000fcc00078e0202 */
[----:B------:R-:W-:-:S05]  /*2b80*/  @P3 LOP3.LUT R51, R51, 0x10, RZ, 0xfc, !PT ;  /* 0x0000001033333812 */ /* 0x000fca00078efcff */
[----:B------:R0:W-:Y:S01]  /*2b90*/  STL [R1+0x4], R51 ;  /* 0x0000043301007387 */ /* 0x0001e20000100800 */
[----:B------:R-:W-:Y:S05]  /*2ba0*/  @!P2 BRA `(.L_x_7300) ;  /* 0x000000880024a947 */ /* 0x000fea0003800000 */
[----:B------:R-:W-:Y:S01]  /*2bb0*/  ULDC.U8 UR4, c[0x0][0x410] ;  /* 0x0001040000047ab9 */ /* 0x000fe20000000000 */
[----:B------:R-:W-:Y:S01]  /*2bc0*/  SHF.R.S32.HI R3, RZ, 0x1f, R24 ;  /* 0x0000001fff037819 */ /* 0x000fe20000011418 */
[-C--:B------:R-:W-:Y:S01]  /*2bd0*/  IMAD R4, R140, R24.reuse, RZ ;  /* 0x000000188c047224 */ /* 0x080fe200078e02ff */
[----:B------:R-:W-:Y:S01]  /*2be0*/  ISETP.NE.AND P2, PT, RZ, UR4, PT ;  /* 0x00000004ff007c0c */ /* 0x000fe2000bf45270 */
[-C--:B------:R-:W-:Y:S02]  /*2bf0*/  IMAD R0, R43, R24.reuse, RZ ;  /* 0x000000182b007224 */ /* 0x080fe400078e02ff */
[----:B------:R-:W-:Y:S02]  /*2c00*/  IMAD R44, R135, R24, RZ ;  /* 0x00000018872c7224 */ /* 0x000fe400078e02ff */
[----:B------:R-:W-:Y:S02]  /*2c10*/  IMAD R47, R3, R108, R4 ;  /* 0x0000006c032f7224 */ /* 0x000fe400078e0204 */
[----:B------:R-:W-:-:S02]  /*2c20*/  IMAD R4, R24, -0xb0, R25 ;  /* 0xffffff5018047824 */ /* 0x000fc400078e0219 */
[C---:B------:R-:W-:Y:S02]  /*2c30*/  IMAD R45, R3.reuse, R156, R0 ;  /* 0x0000009c032d7224 */ /* 0x040fe400078e0200 */
[----:B------:R-:W-:Y:S01]  /*2c40*/  IMAD R49, R3, R114, R44 ;  /* 0x0000007203317224 */ /* 0x000fe200078e022c */
[----:B------:R-:W-:Y:S01]  /*2c50*/  VIMNMX R4, R4, 0xb0, PT ;  /* 0x000000b004047848 */ /* 0x000fe20003fe0100 */
[----:B------:R-:W-:-:S04]  /*2c60*/  IMAD.WIDE.U32 R136, R156, R24, RZ ;  /* 0x000000189c887225 */ /* 0x000fc800078e00ff */
[----:B------:R-:W-:-:S04]  /*2c70*/  IMAD.WIDE.U32 R96, R108, R24, RZ ;  /* 0x000000186c607225 */ /* 0x000fc800078e00ff */
[----:B------:R-:W-:-:S04]  /*2c80*/  IMAD.WIDE.U32 R94, R114, R24, RZ ;  /* 0x00000018725e7225 */ /* 0x000fc800078e00ff */
[----:B------:R-:W-:Y:S02]  /*2c90*/  IMAD.IADD R92, R137, 0x1, R45 ;  /* 0x00000001895c7824 */ /* 0x000fe400078e022d */
        /* <DEDUP_REMOVED lines=9> */
[----:B------:R-:W-:-:S03]  /*2d30*/  CS2R R150, SRZ ;  /* 0x0000000000967805 */ /* 0x000fc6000001ff00 */
[----:B------:R-:W-:Y:S05]  /*2d40*/  @P3 BRA `(.L_x_7303) ;  /* 0x0000000000543947 */ /* 0x000fea0003800000 */
[----:B------:R-:W-:Y:S01]  /*2d50*/  IADD3 R45, P2, R104, R96, RZ ;  /* 0x00000060682d7210 */ /* 0x000fe20007f5e0ff */
[----:B------:R-:W-:Y:S01]  /*2d60*/  ULDC.64 UR4, c[0x0][0x3e8] ;  /* 0x0000fa0000047ab9 */ /* 0x000fe20000000a00 */
[----:B------:R-:W-:Y:S02]  /*2d70*/  CS2R R138, SRZ ;  /* 0x00000000008a7805 */ /* 0x000fe4000001ff00 */
[----:B------:R-:W-:Y:S01]  /*2d80*/  CS2R R150, SRZ ;  /* 0x0000000000967805 */ /* 0x000fe2000001ff00 */
[----:B------:R-:W-:Y:S01]  /*2d90*/  ULDC.64 UR6, c[0x0][0x208] ;  /* 0x0000820000067ab9 */ /* 0x000fe20000000a00 */
        /* <DEDUP_REMOVED lines=16> */
.L_x_7303:
[----:B------:R-:W-:Y:S05]  /*2ea0*/  BSYNC B1 ;  /* 0x0000000000017941 */ /* 0x000fea0003800000 */
.L_x_7302:
[----:B-1----:R-:W-:Y:S01]  /*2eb0*/  VIADD R47, R22, 0x20 ;  /* 0x00000020162f7836 */ /* 0x002fe20000000000 */
[----:B------:R-:W-:Y:S01]  /*2ec0*/  BSSY B1, `(.L_x_7304) ;  /* 0x0000029000017945 */ /* 0x000fe20003800000 */
[----:B-----5:R-:W-:Y:S01]  /*2ed0*/  IMAD.MOV.U32 R44, RZ, RZ, R90 ;  /* 0x000000ffff2c7224 */ /* 0x020fe200078e005a */
[----:B------:R-:W-:Y:S01]  /*2ee0*/  CS2R R86, SRZ ;  /* 0x0000000000567805 */ /* 0x000fe2000001ff00 */
        /* <DEDUP_REMOVED lines=11> */
[----:B------:R-:W-:Y:S01]  /*2fa0*/  PRMT R202, R45, 0x7610, R202 ;  /* 0x000076102dca7816 */ /* 0x000fe200000000ca */
[----:B------:R-:W-:Y:S01]  /*2fb0*/  IMAD.MOV.U32 R49, RZ, RZ, R150 ;  /* 0x000000ffff317224 */ /* 0x000fe200078e0096 */
[----:B------:R-:W-:Y:S01]  /*2fc0*/  PRMT R171, R171, 0x5410, R46 ;  /* 0x00005410abab7816 */ /* 0x000fe2000000002e */
[----:B------:R-:W-:Y:S01]  /*2fd0*/  IMAD.MOV.U32 R50, RZ, RZ, R151 ;  /* 0x000000ffff327224 */ /* 0x000fe200078e0097 */
[----:B------:R-:W-:Y:S01]  /*2fe0*/  CS2R R88, SRZ ;  /* 0x0000000000587805 */ /* 0x000fe2000001ff00 */
[----:B------:R-:W-:Y:S06]  /*2ff0*/  @P4 BRA `(.L_x_7305) ;  /* 0x0000000000544947 */ /* 0x000fec0003800000 */
[----:B------:R-:W-:Y:S01]  /*3000*/  IADD3 R45, P2, P5, R104, R96, R38 ;  /* 0x00000060682d7210 */ /* 0x000fe20007d5e026 */
[----:B------:R-:W-:Y:S01]  /*3010*/  ULDC.64 UR4, c[0x0][0x3e8] ;  /* 0x0000fa0000047ab9 */ /* 0x000fe20000000a00 */
[----:B------:R-:W-:Y:S02]  /*3020*/  CS2R R86, SRZ ;  /* 0x0000000000567805 */ /* 0x000fe4000001ff00 */
[----:B------:R-:W-:Y:S02]  /*3030*/  CS2R R88, SRZ ;  /* 0x0000000000587805 */ /* 0x000fe4000001ff00 */
[----:B------:R-:W-:Y:S01]  /*3040*/  IADD3.X R46, R28, R3, R41, P2, P5 ;  /* 0x000000031c2e7210 */ /* 0x000fe200017ea429 */
[----:B------:R-:W-:Y:S01]  /*3050*/  ULDC.64 UR6, c[0x0][0x208] ;  /* 0x0000820000067ab9 */ /* 0x000fe20000000a00 */
        /* <DEDUP_REMOVED lines=15> */
.L_x_7305:
[----:B------:R-:W-:Y:S05]  /*3150*/  BSYNC B1 ;  /* 0x0000000000017941 */ /* 0x000fea0003800000 */
.L_x_7304:
[----:B------:R-:W-:Y:S01]  /*3160*/  VIADD R48, R22, 0x40 ;  /* 0x0000004016307836 */ /* 0x000fe20000000000 */
[----:B0-----:R-:W-:Y:S01]  /*3170*/  LOP3.LUT R51, R51, 0xfffffffb, RZ, 0xc0, !PT ;  /* 0xfffffffb33337812 */ /* 0x001fe200078ec0ff */
[----:B-1---5:R-:W-:Y:S01]  /*3180*/  IMAD.MOV.U32 R44, RZ, RZ, R80 ;  /* 0x000000ffff2c7224 */ /* 0x022fe200078e0050 */
[----:B------:R-:W-:Y:S01]  /*3190*/  BSSY B1, `(.L_x_7306) ;  /* 0x000002e000017945 */ /* 0x000fe20003800000 */
        /* <DEDUP_REMOVED lines=15> */
[----:B------:R-:W-:-:S02]  /*3290*/  @P2 LOP3.LUT R51, R51, 0x4, RZ, 0xfc, !PT ;  /* 0x0000000433332812 */ /* 0x000fc400078efcff */
[----:B------:R-:W-:Y:S02]  /*32a0*/  CS2R R74, SRZ ;  /* 0x00000000004a7805 */ /* 0x000fe4000001ff00 */
[----:B------:R-:W-:Y:S02]  /*32b0*/  PRMT R85, R85, 0x5410, R46 ;  /* 0x0000541055557816 */ /* 0x000fe4000000002e */
[----:B------:R-:W-:Y:S02]  /*32c0*/  CS2R R78, SRZ ;  /* 0x00000000004e7805 */ /* 0x000fe4000001ff00 */
[----:B------:R-:W-:Y:S01]  /*32d0*/  PRMT R186, R47, 0x7610, R186 ;  /* 0x000076102fba7816 */ /* 0x000fe200000000ba */
[----:B------:R0:W-:Y:S01]  /*32e0*/  STL [R1+0x4], R51 ;  /* 0x0000043301007387 */ /* 0x0001e20000100800 */
[----:B------:R-:W-:Y:S02]  /*32f0*/  IMAD.MOV.U32 R49, RZ, RZ, R88 ;  /* 0x000000ffff317224 */ /* 0x000fe400078e0058 */
[----:B------:R-:W-:Y:S01]  /*3300*/  IMAD.MOV.U32 R50, RZ, RZ, R89 ;  /* 0x000000ffff327224 */ /* 0x000fe200078e0059 */
        /* <DEDUP_REMOVED lines=22> */
.L_x_7307:
[----:B------:R-:W-:Y:S05]  /*3470*/  BSYNC B1 ;  /* 0x0000000000017941 */ /* 0x000fea0003800000 */
.L_x_7306:
[----:B------:R-:W-:Y:S01]  /*3480*/  VIADD R174, R22, 0x60 ;  /* 0x0000006016ae7836 */ /* 0x000fe20000000000 */
[----:B------:R-:W-:Y:S01]  /*3490*/  BSSY B1, `(.L_x_7308) ;  /* 0x000003f000017945 */ /* 0x000fe20003800000 */
[----:B------:R-:W-:Y:S01]  /*34a0*/  IMAD.MOV.U32 R173, RZ, RZ, R51 ;  /* 0x000000ffffad7224 */ /* 0x000fe200078e0033 */
[----:B------:R-:W-:Y:S01]  /*34b0*/  PRMT R203, R49, 0x7610, R203 ;  /* 0x0000761031cb7816 */ /* 0x000fe200000000cb */
[----:B-1---5:R-:W-:Y:S01]  /*34c0*/  IMAD.MOV.U32 R44, RZ, RZ, R72 ;  /* 0x000000ffff2c7224 */ /* 0x022fe200078e0048 */
[----:B------:R-:W-:Y:S01]  /*34d0*/  ISETP.GE.AND P2, PT, R174, R4, PT ;  /* 0x00000004ae00720c */ /* 0x000fe20003f46270 */
[----:B------:R-:W-:Y:S01]  /*34e0*/  IMAD.MOV.U32 R45, RZ, RZ, R73 ;  /* 0x000000ffff2d7224 */ /* 0x000fe200078e0049 */
[----:B------:R-:W-:Y:S01]  /*34f0*/  LOP3.LUT R173, R173, 0xfffffff7, RZ, 0xc0, !PT ;  /* 0xfffffff7adad7812 */ /* 0x000fe200078ec0ff */
        /* <DEDUP_REMOVED lines=11> */
[----:B------:R-:W-:Y:S02]  /*35b0*/  @P2 LOP3.LUT R173, R173, 0x8, RZ, 0xfc, !PT ;  /* 0x00000008adad2812 */ /* 0x000fe400078efcff */
[----:B------:R-:W-:Y:S02]  /*35c0*/  CS2R R70, SRZ ;  /* 0x0000000000467805 */ /* 0x000fe4000001ff00 */
[----:B------:R-:W-:-:S02]  /*35d0*/  PRMT R166, R46, 0x7610, R166 ;  /* 0x000076102ea67816 */ /* 0x000fc400000000a6 */
[----:B------:R-:W-:Y:S02]  /*35e0*/  CS2R R48, SRZ ;  /* 0x0000000000307805 */ /* 0x000fe4000001ff00 */
[----:B------:R-:W-:Y:S01]  /*35f0*/  PRMT R167, R47, 0x7610, R167 ;  /* 0x000076102fa77816 */ /* 0x000fe200000000a7 */
[----:B------:R1:W-:Y:S01]  /*3600*/  STL [R1+0x4], R173 ;  /* 0x000004ad01007387 */ /* 0x0003e20000100800 */
[----:B------:R-:W-:Y:S02]  /*3610*/  CS2R R56, SRZ ;  /* 0x0000000000387805 */ /* 0x000fe4000001ff00 */
[----:B------:R-:W-:Y:S02]  /*3620*/  CS2R R60, SRZ ;  /* 0x00000000003c7805 */ /* 0x000fe4000001ff00 */
[----:B------:R-:W-:Y:S02]  /*3630*/  CS2R R58, SRZ ;  /* 0x00000000003a7805 */ /* 0x000fe4000001ff00 */
[----:B------:R-:W-:-:S02]  /*3640*/  CS2R R62, SRZ ;  /* 0x00000000003e7805 */ /* 0x000fc4000001ff00 */
[----:B------:R-:W-:Y:S02]  /*3650*/  CS2R R52, SRZ ;  /* 0x0000000000347805 */ /* 0x000fe4000001ff00 */
[----:B0-----:R-:W-:Y:S02]  /*3660*/  CS2R R50, SRZ ;  /* 0x0000000000327805 */ /* 0x001fe4000001ff00 */
[----:B------:R-:W-:Y:S01]  /*3670*/  CS2R R54, SRZ ;  /* 0x0000000000367805 */ /* 0x000fe2000001ff00 */
[----:B-1----:R-:W-:Y:S06]  /*3680*/  @P2 BRA `(.L_x_7309) ;  /* 0x00000000007c2947 */ /* 0x002fec0003800000 */
[----:B------:R-:W0:Y:S01]  /*3690*/  LDC.64 R44, c[0x0][0x3f8] ;  /* 0x0000fe00ff2c7b82 */ /* 0x000e220000000a00 */
[----:B------:R-:W-:Y:S01]  /*36a0*/  IMAD.MOV.U32 R46, RZ, RZ, R96 ;  /* 0x000000ffff2e7224 */ /* 0x000fe200078e0060 */
[----:B------:R-:W-:Y:S01]  /*36b0*/  ULDC.64 UR4, c[0x0][0x3e8] ;  /* 0x0000fa0000047ab9 */ /* 0x000fe20000000a00 */
[----:B------:R-:W-:Y:S01]  /*36c0*/  IMAD.MOV.U32 R47, RZ, RZ, R3 ;  /* 0x000000ffff2f7224 */ /* 0x000fe200078e0003 */
[----:B------:R-:W-:Y:S02]  /*36d0*/  CS2R R68, SRZ ;  /* 0x0000000000447805 */ /* 0x000fe4000001ff00 */
[----:B------:R-:W-:Y:S01]  /*36e0*/  CS2R R70, SRZ ;  /* 0x0000000000467805 */ /* 0x000fe2000001ff00 */
[----:B------:R-:W-:Y:S01]  /*36f0*/  ULDC.64 UR6, c[0x0][0x208] ;  /* 0x0000820000067ab9 */ /* 0x000fe20000000a00 */
[----:B0-----:R-:W-:-:S04]  /*3700*/  IMAD.WIDE.U32 R46, R44, 0x60, R46 ;  /* 0x000000602c2e7825 */ /* 0x001fc800078e002e */
[----:B------:R-:W-:Y:S01]  /*3710*/  IMAD R45, R45, 0x60, RZ ;  /* 0x000000602d2d7824 */ /* 0x000fe200078e02ff */
[----:B------:R-:W-:Y:S01]  /*3720*/  IADD3 R64, P2, R104, R46, RZ ;  /* 0x0000002e68407210 */ /* 0x000fe20007f5e0ff */
[----:B------:R-:W-:-:S03]  /*3730*/  IMAD.MOV.U32 R46, RZ, RZ, R94 ;  /* 0x000000ffff2e7224 */ /* 0x000fc600078e005e */
[----:B------:R-:W-:Y:S01]  /*3740*/  IADD3.X R65, R28, R47, R45, P2, !PT ;  /* 0x0000002f1c417210 */ /* 0x000fe200017fe42d */
[----:B------:R-:W-:Y:S01]  /*3750*/  IMAD.MOV.U32 R47, RZ, RZ, R0 ;  /* 0x000000ffff2f7224 */ /* 0x000fe200078e0000 */
[----:B------:R-:W0:Y:S02]  /*3760*/  LDC.64 R44, c[0x0][0x408] ;  /* 0x00010200ff2c7b82 */ /* 0x000e240000000a00 */
[----:B0-----:R-:W-:-:S04]  /*3770*/  IMAD.WIDE.U32 R46, R44, 0x60, R46 ;  /* 0x000000602c2e7825 */ /* 0x001fc800078e002e */
[----:B------:R-:W-:Y:S01]  /*3780*/  IMAD R67, R45, 0x60, RZ ;  /* 0x000000602d437824 */ /* 0x000fe200078e02ff */
[----:B------:R-:W-:-:S04]  /*3790*/  IADD3 R45, P2, R110, R46, RZ ;  /* 0x0000002e6e2d7210 */ /* 0x000fc80007f5e0ff */
[----:B------:R-:W-:Y:S02]  /*37a0*/  IADD3.X R66, R26, R47, R67, P2, !PT ;  /* 0x0000002f1a427210 */ /* 0x000fe400017fe443 */
        /* <DEDUP_REMOVED lines=13> */
.L_x_7309:
[----:B------:R-:W-:Y:S05]  /*3880*/  BSYNC B1 ;  /* 0x0000000000017941 */ /* 0x000fea0003800000 */
.L_x_7308:
[----:B0-----:R-:W-:Y:S01]  /*3890*/  VIADD R45, R22, 0x80 ;  /* 0x00000080162d7836 */ /* 0x001fe20000000000 */
[----:B------:R-:W-:Y:S01]  /*38a0*/  BSSY B1, `(.L_x_7310) ;  /* 0x000001c000017945 */ /* 0x000fe20003800000 */
[----:B------:R-:W-:-:S03]  /*38b0*/  IMAD.MOV.U32 R44, RZ, RZ, R173 ;  /* 0x000000ffff2c7224 */ /* 0x000fc600078e00ad */
[----:B------:R-:W-:Y:S02]  /*38c0*/  ISETP.GE.AND P2, PT, R45, R4, PT ;  /* 0x000000042d00720c */ /* 0x000fe40003f46270 */
[----:B------:R-:W-:-:S11]  /*38d0*/  LOP3.LUT R44, R44, 0xfffffffd, RZ, 0xc0, !PT ;  /* 0xfffffffd2c2c7812 */ /* 0x000fd600078ec0ff */
[----:B------:R-:W-:-:S05]  /*38e0*/  @P2 LOP3.LUT R44, R44, 0x2, RZ, 0xfc, !PT ;  /* 0x000000022c2c2812 */ /* 0x000fca00078efcff */
[----:B------:R0:W-:Y:S01]  /*38f0*/  STL [R1+0x4], R44 ;  /* 0x0000042c01007387 */ /* 0x0001e20000100800 */
[----:B------:R-:W-:Y:S05]  /*3900*/  @P2 BRA `(.L_x_7311) ;  /* 0x0000000000542947 */ /* 0x000fea0003800000 */
[----:B0-----:R-:W-:Y:S01]  /*3910*/  IADD3 R44, P2, P5, R104, R36, R96 ;  /* 0x00000024682c7210 */ /* 0x001fe20007d5e060 */
        /* <DEDUP_REMOVED lines=20> */
.L_x_7311:
[----:B------:R-:W-:Y:S05]  /*3a60*/  BSYNC B1 ;  /* 0x0000000000017941 */ /* 0x000fea0003800000 */
.L_x_7310:
[----:B01----:R-:W-:Y:S01]  /*3a70*/  VIADD R44, R22, 0xa0 ;  /* 0x000000a0162c7836 */ /* 0x003fe20000000000 */
[----:B------:R-:W-:Y:S04]  /*3a80*/  BSSY B1, `(.L_x_7312) ;  /* 0x0000020000017945 */ /* 0x000fe80003800000 */
[----:B------:R-:W-:-:S13]  /*3a90*/  ISETP.GE.AND P5, PT, R44, R4, PT ;  /* 0x000000042c00720c */ /* 0x000fda0003fa6270 */
[----:B------:R-:W-:Y:S05]  /*3aa0*/  @P5 BRA `(.L_x_7313) ;  /* 0x0000000000745947 */ /* 0x000fea0003800000 */
        /* <DEDUP_REMOVED lines=9> */
[----:B------:R-:W-:-:S04]  /*3b40*/  IADD3 R3, P2, R104, R96, RZ ;  /* 0x0000006068037210 */ /* 0x000fc80007f5e0ff */
[----:B------:R-:W-:Y:S02]  /*3b50*/  IADD3.X R96, R28, R97, R45, P2, !PT ;  /* 0x000000611c607210 */ /* 0x000fe400017fe42d */
        /* <DEDUP_REMOVED lines=18> */
.L_x_7313:
[----:B------:R-:W-:Y:S05]  /*3c80*/  BSYNC B1 ;  /* 0x0000000000017941 */ /* 0x000fea0003800000 */
.L_x_7312:
[----:B------:R-:W-:Y:S01]  /*3c90*/  IMAD.MOV.U32 R0, RZ, RZ, R78 ;  /* 0x000000ffff007224 */ /* 0x000fe200078e004e */
[----:B------:R-:W-:Y:S01]  /*3ca0*/  ULOP3.LUT UR4, UR60, 0x1, URZ, 0xfc, !UPT ;  /* 0x000000013c047892 */ /* 0x000fe2000f8efc3f */
[----:B------:R-:W-:Y:S02]  /*3cb0*/  IMAD.MOV.U32 R3, RZ, RZ, R79 ;  /* 0x000000ffff037224 */ /* 0x000fe400078e004f */
[----:B0----5:R-:W-:Y:S01]  /*3cc0*/  IMAD.MOV.U32 R44, RZ, RZ, R64 ;  /* 0x000000ffff2c7224 */ /* 0x021fe200078e0040 */
        /* <DEDUP_REMOVED lines=40> */
[----:B------:R-:W-:Y:S01]  /*3f50*/  PRMT R175, R0, 0x7610, R175 ;  /* 0x0000761000af7816 */ /* 0x000fe200000000af */
[----:B------:R-:W-:Y:S01]  /*3f60*/  IMAD.MOV.U32 R0, RZ, RZ, R51 ;  /* 0x000000ffff007224 */ /* 0x000fe200078e0033 */
[----:B------:R-:W-:Y:S01]  /*3f70*/  PRMT R176, R3, 0x7610, R176 ;  /* 0x0000761003b07816 */ /* 0x000fe200000000b0 */
[----:B------:R-:W-:Y:S01]  /*3f80*/  IMAD.MOV.U32 R3, RZ, RZ, R50 ;  /* 0x000000ffff037224 */ /* 0x000fe200078e0032 */
[----:B------:R-:W-:Y:S02]  /*3f90*/  PRMT R199, R44, 0x7610, R199 ;  /* 0x000076102cc77816 */ /* 0x000fe400000000c7 */
[----:B------:R-:W-:Y:S01]  /*3fa0*/  PRMT R171, R0, 0x7610, R171 ;  /* 0x0000761000ab7816 */ /* 0x000fe200000000ab */
[----:B------:R-:W-:Y:S01]  /*3fb0*/  IMAD.MOV.U32 R0, RZ, RZ, R55 ;  /* 0x000000ffff007224 */ /* 0x000fe200078e0037 */
[----:B------:R-:W-:Y:S01]  /*3fc0*/  PRMT R170, R3, 0x7610, R170 ;  /* 0x0000761003aa7816 */ /* 0x000fe200000000aa */
[----:B------:R-:W-:-:S03]  /*3fd0*/  IMAD.MOV.U32 R3, RZ, RZ, R54 ;  /* 0x000000ffff037224 */ /* 0x000fc600078e0036 */
[----:B------:R-:W-:Y:S02]  /*3fe0*/  PRMT R173, R0, 0x7610, R173 ;  /* 0x0000761000ad7816 */ /* 0x000fe400000000ad */
[----:B------:R-:W-:Y:S01]  /*3ff0*/  PRMT R174, R3, 0x7610, R174 ;  /* 0x0000761003ae7816 */ /* 0x000fe200000000ae */
[----:B------:R-:W-:Y:S06]  /*4000*/  @!P2 BRA `(.L_x_7314) ;  /* 0x000000000004a947 */ /* 0x000fec0003800000 */
[----:B------:R-:W-:Y:S01]  /*4010*/  BPT.TRAP 0x1 ;  /* 0x000000040000795c */ /* 0x000fe20000300000 */
.L_x_7314:
[----:B------:R-:W-:Y:S01]  /*4020*/  IMAD R3, R23, 0x8, R2 ;  /* 0x0000000817037824 */ /* 0x000fe200078e0202 */
[----:B------:R-:W-:Y:S01]  /*4030*/  SHF.L.U32 R0, R223, 0x1f, RZ ;  /* 0x0000001fdf007819 */ /* 0x000fe200000006ff */
[----:B------:R-:W-:Y:S03]  /*4040*/  BSSY B1, `(.L_x_7315) ;  /* 0x0000003000017945 */ /* 0x000fe60003800000 */
[----:B------:R-:W0:Y:S02]  /*4050*/  SYNCS.PHASECHK.TRANS64.TRYWAIT P6, [R3+URZ+0x34890], R0 ;  /* 0x03489000030075a7 */ /* 0x000e2400080c017f */
[----:B0-----:R-:W-:Y:S05]  /*4060*/  @!P6 BRA `(.L_x_7316) ;  /* 0x000002240038e947 */ /* 0x001fea0003800000 */
.L_x_7668:
[----:B------:R-:W-:Y:S05]  /*4070*/  BSYNC B1 ;  /* 0x0000000000017941 */ /* 0x000fea0003800000 */
.L_x_7315:
[----:B------:R-:W-:Y:S04]  /*4080*/  BSSY B1, `(.L_x_7317) ;  /* 0x000007a000017945 */ /* 0x000fe80003800000 */
[----:B------:R-:W-:Y:S05]  /*4090*/  @P3 BRA `(.L_x_7318) ;  /* 0x0000000400e03947 */ /* 0x000fea0003800000 */
[----:B------:R-:W-:Y:S01]  /*40a0*/  IADD3 R180, P3, R120, R136, RZ ;  /* 0x0000008878b47210 */ /* 0x000fe20007f7e0ff */
[----:B------:R-:W-:Y:S04]  /*40b0*/  BSSY B2, `(.L_x_7319) ;  /* 0x000003c000027945 */ /* 0x000fe80003800000 */
[----:B------:R-:W-:Y:S01]  /*40c0*/  IMAD.X R181, R92, 0x1, R123, P3 ;  /* 0x000000015cb57824 */ /* 0x000fe200018e067b */
[----:B------:R-:W-:Y:S07]  /*40d0*/  @P0 BRA `(.L_x_7320) ;  /* 0x0000000000e40947 */ /* 0x000fee0003800000 */
[----:B------:R1:W2:Y:S01]  /*40e0*/  LDS.128 R44, [R5+0x1e400] ;  /* 0x01e40000052c7984 */ /* 0x0002a20000000c00 */
[----:B------:R-:W-:Y:S01]  /*40f0*/  ISETP.GE.AND P3, PT, R18, R84, PT ;  /* 0x000000541200720c */ /* 0x000fe20003f66270 */
[----:B------:R-:W-:-:S12]  /*4100*/  BSSY B3, `(.L_x_7321) ;  /* 0x000002f000037945 */ /* 0x000fd80003800000 */
[----:B-1----:R-:W-:Y:S05]  /*4110*/  @P3 BRA `(.L_x_7322) ;  /* 0x0000000000b43947 */ /* 0x002fea0003800000 */
[--C-:B------:R-:W-:Y:S02]  /*4120*/  SHF.R.U64 R94, R138, 0x10, R139.reuse ;  /* 0x000000108a5e7819 */ /* 0x100fe4000000128b */
[----:B------:R-:W-:Y:S02]  /*4130*/  SHF.R.U32.HI R138, RZ, 0x10, R139 ;  /* 0x00000010ff8a7819 */ /* 0x000fe4000001168b */
[----:B------:R-:W-:Y:S02]  /*4140*/  SHF.R.U64 R139, R150, 0x10, R151 ;  /* 0x00000010968b7819 */ /* 0x000fe40000001297 */
[----:B------:R-:W-:Y:S02]  /*4150*/  PRMT R94, R169, 0x5432, R94 ;  /* 0x00005432a95e7816 */ /* 0x000fe4000000005e */
[----:B------:R-:W-:Y:S01]  /*4160*/  PRMT R139, R182, 0x5410, R139 ;  /* 0x00005410b68b7816 */ /* 0x000fe2000000008b */
[----:B--2---:R-:W-:Y:S01]  /*4170*/  IMAD.U32 R182, R45, 0x10000, RZ ;  /* 0x000100002db67824 */ /* 0x004fe200078e00ff */
[----:B------:R-:W-:-:S02]  /*4180*/  SHF.R.U32.HI R95, RZ, 0x10, R151 ;  /* 0x00000010ff5f7819 */ /* 0x000fc40000011697 */
[----:B------:R-:W-:Y:S02]  /*4190*/  LOP3.LUT R188, R45, 0xffff0000, RZ, 0xc0, !PT ;  /* 0xffff00002dbc7812 */ /* 0x000fe400078ec0ff */
[----:B------:R-:W-:Y:S02]  /*41a0*/  LOP3.LUT R151, R139, 0xffff0000, RZ, 0xc0, !PT ;  /* 0xffff00008b977812 */ /* 0x000fe400078ec0ff */
[C---:B------:R-:W-:Y:S01]  /*41b0*/  LOP3.LUT R45, R94.reuse, 0xffff0000, RZ, 0xc0, !PT ;  /* 0xffff00005e2d7812 */ /* 0x040fe200078ec0ff */
[----:B------:R-:W-:Y:S01]  /*41c0*/  IMAD.U32 R94, R94, 0x10000, RZ ;  /* 0x000100005e5e7824 */ /* 0x000fe200078e00ff */
[----:B------:R-:W-:Y:S01]  /*41d0*/  PRMT R95, R183, 0x5410, R95 ;  /* 0x00005410b75f7816 */ /* 0x000fe2000000005f */
[----:B------:R-:W-:Y:S01]  /*41e0*/  FMUL.FTZ R183, R188, R151 ;  /* 0x00000097bcb77220 */ /* 0x000fe20000410000 */
[----:B------:R-:W-:Y:S01]  /*41f0*/  PRMT R150, R170, 0x5432, R138 ;  /* 0x00005432aa967816 */ /* 0x000fe2000000008a */
[-C--:B------:R-:W-:Y:S02]  /*4200*/  FMUL.FTZ R188, R188, R45.reuse ;  /* 0x0000002dbcbc7220 */ /* 0x080fe40000410000 */
[----:B------:R-:W-:-:S02]  /*4210*/  FFMA.FTZ R138, R182, R45, -R183 ;  /* 0x0000002db68a7223 */ /* 0x000fc400000108b7 */
[----:B------:R-:W-:Y:S01]  /*4220*/  FFMA.FTZ R45, R182, R151, R188 ;  /* 0x00000097b62d7223 */ /* 0x000fe200000100bc */
[----:B------:R-:W-:Y:S01]  /*4230*/  LOP3.LUT R182, R46, 0xffff0000, RZ, 0xc0, !PT ;  /* 0xffff00002eb67812 */ /* 0x000fe200078ec0ff */
[C---:B------:R-:W-:Y:S01]  /*4240*/  IMAD.U32 R151, R95.reuse, 0x10000, RZ ;  /* 0x000100005f977824 */ /* 0x040fe200078e00ff */
[----:B------:R-:W-:Y:S01]  /*4250*/  LOP3.LUT R95, R95, 0xffff0000, RZ, 0xc0, !PT ;  /* 0xffff00005f5f7812 */ /* 0x000fe200078ec0ff */
[----:B------:R-:W-:Y:S01]  /*4260*/  IMAD.U32 R183, R150, 0x10000, RZ ;  /* 0x0001000096b77824 */ /* 0x000fe200078e00ff */
[----:B------:R-:W-:Y:S01]  /*4270*/  F2FP.BF16.F32.PACK_AB R45, R45, R138 ;  /* 0x0000008a2d2d723e */ /* 0x000fe200000010ff */
[----:B------:R-:W-:Y:S01]  /*4280*/  FMUL.FTZ R185, R182, R151 ;  /* 0x00000097b6b97220 */ /* 0x000fe20000410000 */
[----:B------:R-:W-:Y:S02]  /*4290*/  IMAD.U32 R46, R46, 0x10000, RZ ;  /* 0x000100002e2e7824 */ /* 0x000fe400078e00ff */
[----:B------:R-:W-:Y:S01]  /*42a0*/  FMUL.FTZ R182, R182, R183 ;  /* 0x000000b7b6b67220 */ /* 0x000fe20000410000 */
[----:B------:R-:W-:-:S02]  /*42b0*/  IMAD.U32 R188, R47, 0x10000, RZ ;  /* 0x000100002fbc7824 */ /* 0x000fc400078e00ff */
[C---:B------:R-:W-:Y:S01]  /*42c0*/  FFMA.FTZ R185, R46.reuse, R183, -R185 ;  /* 0x000000b72eb97223 */ /* 0x040fe200000108b9 */
[----:B------:R-:W-:Y:S01]  /*42d0*/  FFMA.FTZ R182, R46, R151, R182 ;  /* 0x000000972eb67223 */ /* 0x000fe200000100b6 */
[----:B------:R-:W-:Y:S02]  /*42e0*/  LOP3.LUT R46, R47, 0xffff0000, RZ, 0xc0, !PT ;  /* 0xffff00002f2e7812 */ /* 0x000fe400078ec0ff */
[----:B------:R-:W-:Y:S01]  /*42f0*/  LOP3.LUT R47, R150, 0xffff0000, RZ, 0xc0, !PT ;  /* 0xffff0000962f7812 */ /* 0x000fe200078ec0ff */
[----:B------:R-:W-:Y:S02]  /*4300*/  IMAD.U32 R150, R139, 0x10000, RZ ;  /* 0x000100008b967824 */ /* 0x000fe400078e00ff */
[C---:B------:R-:W-:Y:S02]  /*4310*/  FMUL.FTZ R151, R46.reuse, R95 ;  /* 0x0000005f2e977220 */ /* 0x040fe40000410000 */
[-C--:B------:R-:W-:Y:S02]  /*4320*/  FMUL.FTZ R46, R46, R47.reuse ;  /* 0x0000002f2e2e7220 */ /* 0x080fe40000410000 */
[----:B------:R-:W-:Y:S01]  /*4330*/  FFMA.FTZ R151, R188, R47, -R151 ;  /* 0x0000002fbc977223 */ /* 0x000fe20000010897 */
[----:B------:R-:W-:Y:S01]  /*4340*/  LOP3.LUT R47, R44, 0xffff0000, RZ, 0xc0, !PT ;  /* 0xffff00002c2f7812 */ /* 0x000fe200078ec0ff */
[----:B------:R-:W-:Y:S01]  /*4350*/  FFMA.FTZ R46, R188, R95, R46 ;  /* 0x0000005fbc2e7223 */ /* 0x000fe2000001002e */
[----:B------:R-:W-:-:S03]  /*4360*/  IMAD.U32 R95, R44, 0x10000, RZ ;  /* 0x000100002c5f7824 */ /* 0x000fc600078e00ff */
[C---:B------:R-:W-:Y:S01]  /*4370*/  FMUL.FTZ R44, R47.reuse, R150 ;  /* 0x000000962f2c7220 */ /* 0x040fe20000410000 */
[-C--:B------:R-:W-:Y:S01]  /*4380*/  FMUL.FTZ R47, R47, R94.reuse ;  /* 0x0000005e2f2f7220 */ /* 0x080fe20000410000 */
[----:B------:R-:W-:Y:S02]  /*4390*/  F2FP.BF16.F32.PACK_AB R151, R46, R151 ;  /* 0x000000972e97723e */ /* 0x000fe400000010ff */
[C---:B------:R-:W-:Y:S01]  /*43a0*/  FFMA.FTZ R44, R95.reuse, R94, -R44 ;  /* 0x0000005e5f2c7223 */ /* 0x040fe2000001082c */
[----:B------:R-:W-:Y:S01]  /*43b0*/  FFMA.FTZ R47, R95, R150, R47 ;  /* 0x000000965f2f7223 */ /* 0x000fe2000001002f */
[----:B------:R-:W-:-:S04]  /*43c0*/  F2FP.BF16.F32.PACK_AB R46, R182, R185 ;  /* 0x000000b9b62e723e */ /* 0x000fc800000010ff */
[----:B------:R-:W-:Y:S01]  /*43d0*/  F2FP.BF16.F32.PACK_AB R44, R47, R44 ;  /* 0x0000002c2f2c723e */ /* 0x000fe200000010ff */
[----:B------:R-:W-:-:S07]  /*43e0*/  IMAD.MOV.U32 R47, RZ, RZ, R151 ;  /* 0x000000ffff2f7224 */ /* 0x000fce00078e0097 */
.L_x_7322:
[----:B------:R-:W-:Y:S05]  /*43f0*/  BSYNC B3 ;  /* 0x0000000000037941 */ /* 0x000fea0003800000 */
.L_x_7321:
[----:B------:R-:W-:Y:S01]  /*4400*/  IADD3 R95, P3, R180, R100, RZ ;  /* 0x00000064b45f7210 */ /* 0x000fe20007f7e0ff */
[----:B------:R-:W-:Y:S01]  /*4410*/  ULDC.64 UR4, c[0x0][0x2e8] ;  /* 0x0000ba0000047ab9 */ /* 0x000fe20000000a00 */
[----:B------:R-:W-:-:S03]  /*4420*/  ULDC.64 UR6, c[0x0][0x208] ;  /* 0x0000820000067ab9 */ /* 0x000fc60000000a00 */
[----:B------:R-:W-:Y:S01]  /*4430*/  IMAD.X R138, R181, 0x1, R14, P3 ;  /* 0x00000001b58a7824 */ /* 0x000fe200018e060e */
[----:B------:R-:W-:-:S04]  /*4440*/  LEA R94, P3, R95, UR4, 0x1 ;  /* 0x000000045f5e7c11 */ /* 0x000fc8000f8608ff */
[----:B------:R-:W-:-:S05]  /*4450*/  LEA.HI.X R95, R95, UR5, R138, 0x1, P3 ;  /* 0x000000055f5f7c11 */ /* 0x000fca00098f0c8a */
[----:B--2---:R1:W-:Y:S04]  /*4460*/  STG.E.128 desc[UR6][R94.64], R44 ;  /* 0x0000002c5e007986 */ /* 0x0043e8000c101d06 */
.L_x_7320:
[----:B------:R-:W-:Y:S05]  /*4470*/  BSYNC B2 ;  /* 0x0000000000027941 */ /* 0x000fea0003800000 */
.L_x_7319:
[----:B------:R-:W-:Y:S05]  /*4480*/  @P1 BRA `(.L_x_7318) ;  /* 0x0000000000e41947 */ /* 0x000fea0003800000 */
[----:B-1----:R1:W2:Y:S01]  /*4490*/  LDS.128 R44, [R5+0x23c00] ;  /* 0x023c0000052c7984 */ /* 0x0022a20000000c00 */
[----:B------:R-:W-:Y:S01]  /*44a0*/  IADD3 R180, P3, R180, R13, RZ ;  /* 0x0000000db4b47210 */ /* 0x000fe20007f7e0ff */
[----:B------:R-:W-:Y:S04]  /*44b0*/  BSSY B2, `(.L_x_7323) ;  /* 0x0000031000027945 */ /* 0x000fe80003800000 */
[----:B------:R-:W-:Y:S01]  /*44c0*/  IMAD.X R181, R181, 0x1, R8, P3 ;  /* 0x00000001b5b57824 */ /* 0x000fe200018e0608 */
[----:B------:R-:W-:-:S13]  /*44d0*/  ISETP.GE.AND P3, PT, R220, R84, PT ;  /* 0x00000054dc00720c */ /* 0x000fda0003f66270 */
[----:B-1----:R-:W-:Y:S05]  /*44e0*/  @P3 BRA `(.L_x_7324) ;  /* 0x0000000000b43947 */ /* 0x002fea0003800000 */
[----:B------:R-:W-:Y:S02]  /*44f0*/  SHF.R.U64 R95, R98, 0x10, R99 ;  /* 0x00000010625f7819 */ /* 0x000fe40000001263 */
[----:B------:R-:W-:Y:S02]  /*4500*/  SHF.R.U64 R90, R90, 0x10, R91 ;  /* 0x000000105a5a7819 */ /* 0x000fe4000000125b */
[----:B------:R-:W-:Y:S02]  /*4510*/  PRMT R95, R202, 0x5410, R95 ;  /* 0x00005410ca5f7816 */ /* 0x000fe4000000005f */
[----:B------:R-:W-:Y:S02]  /*4520*/  PRMT R90, R167, 0x5432, R90 ;  /* 0x00005432a75a7816 */ /* 0x000fe4000000005a */
[----:B------:R-:W-:Y:S02]  /*4530*/  SHF.R.U32.HI R98, RZ, 0x10, R99 ;  /* 0x00000010ff627819 */ /* 0x000fe40000011663 */
[----:B--2---:R-:W-:-:S02]  /*4540*/  LOP3.LUT R99, R45, 0xffff0000, RZ, 0xc0, !PT ;  /* 0xffff00002d637812 */ /* 0x004fc400078ec0ff */
[----:B------:R-:W-:Y:S02]  /*4550*/  LOP3.LUT R150, R95, 0xffff0000, RZ, 0xc0, !PT ;  /* 0xffff00005f967812 */ /* 0x000fe400078ec0ff */
[C---:B------:R-:W-:Y:S01]  /*4560*/  LOP3.LUT R94, R90.reuse, 0xffff0000, RZ, 0xc0, !PT ;  /* 0xffff00005a5e7812 */ /* 0x040fe200078ec0ff */
[----:B------:R-:W-:Y:S01]  /*4570*/  IMAD.U32 R90, R90, 0x10000, RZ ;  /* 0x000100005a5a7824 */ /* 0x000fe200078e00ff */
[----:B------:R-:W-:Y:S01]  /*4580*/  SHF.R.U32.HI R138, RZ, 0x10, R91 ;  /* 0x00000010ff8a7819 */ /* 0x000fe2000001165b */
[----:B------:R-:W-:Y:S02]  /*4590*/  IMAD.U32 R91, R45, 0x10000, RZ ;  /* 0x000100002d5b7824 */ /* 0x000fe400078e00ff */
[C---:B------:R-:W-:Y:S01]  /*45a0*/  FMUL.FTZ R182, R99.reuse, R150 ;  /* 0x0000009663b67220 */ /* 0x040fe20000410000 */
[-C--:B------:R-:W-:Y:S01]  /*45b0*/  FMUL.FTZ R45, R99, R94.reuse ;  /* 0x0000005e632d7220 */ /* 0x080fe20000410000 */
[----:B------:R-:W-:Y:S02]  /*45c0*/  PRMT R98, R171, 0x5432, R98 ;  /* 0x00005432ab627816 */ /* 0x000fe40000000062 */
[C---:B------:R-:W-:Y:S01]  /*45d0*/  FFMA.FTZ R94, R91.reuse, R94, -R182 ;  /* 0x0000005e5b5e7223 */ /* 0x040fe200000108b6 */
[----:B------:R-:W-:Y:S01]  /*45e0*/  FFMA.FTZ R91, R91, R150, R45 ;  /* 0x000000965b5b7223 */ /* 0x000fe2000001002d */
[----:B------:R-:W-:Y:S01]  /*45f0*/  PRMT R45, R168, 0x5432, R138 ;  /* 0x00005432a82d7816 */ /* 0x000fe2000000008a */
[----:B------:R-:W-:Y:S01]  /*4600*/  IMAD.U32 R99, R98, 0x10000, RZ ;  /* 0x0001000062637824 */ /* 0x000fe200078e00ff */
[C---:B------:R-:W-:Y:S01]  /*4610*/  LOP3.LUT R138, R46.reuse, 0xffff0000, RZ, 0xc0, !PT ;  /* 0xffff00002e8a7812 */ /* 0x040fe200078ec0ff */
[----:B------:R-:W-:Y:S01]  /*4620*/  IMAD.U32 R46, R46, 0x10000, RZ ;  /* 0x000100002e2e7824 */ /* 0x000fe200078e00ff */
[----:B------:R-:W-:Y:S01]  /*4630*/  F2FP.BF16.F32.PACK_AB R91, R91, R94 ;  /* 0x0000005e5b5b723e */ /* 0x000fe200000010ff */
[C---:B------:R-:W-:Y:S01]  /*4640*/  IMAD.U32 R139, R45.reuse, 0x10000, RZ ;  /* 0x000100002d8b7824 */ /* 0x040fe200078e00ff */
[----:B------:R-:W-:Y:S01]  /*4650*/  LOP3.LUT R45, R45, 0xffff0000, RZ, 0xc0, !PT ;  /* 0xffff00002d2d7812 */ /* 0x000fe200078ec0ff */
[----:B------:R-:W-:-:S02]  /*4660*/  FMUL.FTZ R151, R138, R99 ;  /* 0x000000638a977220 */ /* 0x000fc40000410000 */
[-C--:B------:R-:W-:Y:S02]  /*4670*/  FMUL.FTZ R138, R138, R139.reuse ;  /* 0x0000008b8a8a7220 */ /* 0x080fe40000410000 */
[C---:B------:R-:W-:Y:S02]  /*4680*/  FFMA.FTZ R151, R46.reuse, R139, -R151 ;  /* 0x0000008b2e977223 */ /* 0x040fe40000010897 */
[----:B------:R-:W-:Y:S01]  /*4690*/  FFMA.FTZ R138, R46, R99, R138 ;  /* 0x000000632e8a7223 */ /* 0x000fe2000001008a */
[----:B------:R-:W-:Y:S01]  /*46a0*/  LOP3.LUT R99, R98, 0xffff0000, RZ, 0xc0, !PT ;  /* 0xffff000062637812 */ /* 0x000fe200078ec0ff */
[C---:B------:R-:W-:Y:S01]  /*46b0*/  IMAD.U32 R98, R47.reuse, 0x10000, RZ ;  /* 0x000100002f627824 */ /* 0x040fe200078e00ff */
[----:B------:R-:W-:-:S05]  /*46c0*/  LOP3.LUT R46, R47, 0xffff0000, RZ, 0xc0, !PT ;  /* 0xffff00002f2e7812 */ /* 0x000fca00078ec0ff */
[C---:B------:R-:W-:Y:S01]  /*46d0*/  FMUL.FTZ R47, R46.reuse, R99 ;  /* 0x000000632e2f7220 */ /* 0x040fe20000410000 */
[----:B------:R-:W-:-:S03]  /*46e0*/  FMUL.FTZ R46, R46, R45 ;  /* 0x0000002d2e2e7220 */ /* 0x000fc60000410000 */
[C---:B------:R-:W-:Y:S01]  /*46f0*/  FFMA.FTZ R47, R98.reuse, R45, -R47 ;  /* 0x0000002d622f7223 */ /* 0x040fe2000001082f */
[----:B------:R-:W-:Y:S01]  /*4700*/  FFMA.FTZ R46, R98, R99, R46 ;  /* 0x00000063622e7223 */ /* 0x000fe2000001002e */
[C---:B------:R-:W-:Y:S01]  /*4710*/  LOP3.LUT R45, R44.reuse, 0xffff0000, RZ, 0xc0, !PT ;  /* 0xffff00002c2d7812 */ /* 0x040fe200078ec0ff */
[----:B------:R-:W-:Y:S02]  /*4720*/  IMAD.U32 R98, R95, 0x10000, RZ ;  /* 0x000100005f627824 */ /* 0x000fe400078e00ff */
[----:B------:R-:W-:Y:S01]  /*4730*/  IMAD.U32 R95, R44, 0x10000, RZ ;  /* 0x000100002c5f7824 */ /* 0x000fe200078e00ff */
[----:B------:R-:W-:Y:S01]  /*4740*/  F2FP.BF16.F32.PACK_AB R47, R46, R47 ;  /* 0x0000002f2e2f723e */ /* 0x000fe200000010ff */
[C---:B------:R-:W-:Y:S01]  /*4750*/  FMUL.FTZ R44, R45.reuse, R98 ;  /* 0x000000622d2c7220 */ /* 0x040fe20000410000 */
[-C--:B------:R-:W-:Y:S01]  /*4760*/  FMUL.FTZ R45, R45, R90.reuse ;  /* 0x0000005a2d2d7220 */ /* 0x080fe20000410000 */
[----:B------:R-:W-:Y:S02]  /*4770*/  F2FP.BF16.F32.PACK_AB R46, R138, R151 ;  /* 0x000000978a2e723e */ /* 0x000fe400000010ff */
[C---:B------:R-:W-:Y:S01]  /*4780*/  FFMA.FTZ R44, R95.reuse, R90, -R44 ;  /* 0x0000005a5f2c7223 */ /* 0x040fe2000001082c */
[----:B------:R-:W-:-:S05]  /*4790*/  FFMA.FTZ R45, R95, R98, R45 ;  /* 0x000000625f2d7223 */ /* 0x000fca000001002d */
[----:B------:R-:W-:Y:S01]  /*47a0*/  F2FP.BF16.F32.PACK_AB R44, R45, R44 ;  /* 0x0000002c2d2c723e */ /* 0x000fe200000010ff */
[----:B------:R-:W-:-:S07]  /*47b0*/  IMAD.MOV.U32 R45, RZ, RZ, R91 ;  /* 0x000000ffff2d7224 */ /* 0x000fce00078e005b */
.L_x_7324:
[----:B------:R-:W-:Y:S05]  /*47c0*/  BSYNC B2 ;  /* 0x0000000000027941 */ /* 0x000fea0003800000 */
.L_x_7323:
[----:B------:R-:W-:Y:S01]  /*47d0*/  ULDC.64 UR4, c[0x0][0x2e8] ;  /* 0x0000ba0000047ab9 */ /* 0x000fe20000000a00 */
[----:B------:R-:W-:Y:S01]  /*47e0*/  ULDC.64 UR6, c[0x0][0x208] ;  /* 0x0000820000067ab9 */ /* 0x000fe20000000a00 */
[----:B------:R-:W-:-:S04]  /*47f0*/  LEA R90, P3, R180, UR4, 0x1 ;  /* 0x00000004b45a7c11 */ /* 0x000fc8000f8608ff */
[----:B------:R-:W-:-:S05]  /*4800*/  LEA.HI.X R91, R180, UR5, R181, 0x1, P3 ;  /* 0x00000005b45b7c11 */ /* 0x000fca00098f0cb5 */
[----:B--2---:R2:W-:Y:S04]  /*4810*/  STG.E.128 desc[UR6][R90.64], R44 ;  /* 0x0000002c5a007986 */ /* 0x0045e8000c101d06 */
.L_x_7318:
[----:B------:R-:W-:Y:S05]  /*4820*/  BSYNC B1 ;  /* 0x0000000000017941 */ /* 0x000fea0003800000 */
.L_x_7317:
[----:B------:R-:W-:Y:S04]  /*4830*/  BSSY B1, `(.L_x_7325) ;  /* 0x000007a000017945 */ /* 0x000fe80003800000 */
[----:B------:R-:W-:Y:S05]  /*4840*/  @P4 BRA `(.L_x_7326) ;  /* 0x0000000400e04947 */ /* 0x000fea0003800000 */
[----:B--2---:R-:W-:Y:S01]  /*4850*/  IADD3 R90, P3, P4, R158, R136, R16 ;  /* 0x000000889e5a7210 */ /* 0x004fe20007c7e010 */
[----:B------:R-:W-:Y:S03]  /*4860*/  BSSY B2, `(.L_x_7327) ;  /* 0x000003c000027945 */ /* 0x000fe60003800000 */
[----:B------:R-:W-:Y:S01]  /*4870*/  IADD3.X R91, R124, R92, R17, P3, P4 ;  /* 0x0000005c7c5b7210 */ /* 0x000fe20001fe8411 */
[----:B------:R-:W-:Y:S08]  /*4880*/  @P0 BRA `(.L_x_7328) ;  /* 0x0000000000e40947 */ /* 0x000ff00003800000 */
[----:B-1----:R1:W2:Y:S01]  /*4890*/  LDS.128 R44, [R5+0x1f400] ;  /* 0x01f40000052c7984 */ /* 0x0022a20000000c00 */
[----:B------:R-:W-:Y:S01]  /*48a0*/  IADD3 R94, P3, R90, R100, RZ ;  /* 0x000000645a5e7210 */ /* 0x000fe20007f7e0ff */
[----:B------:R-:W-:Y:S04]  /*48b0*/  BSSY B3, `(.L_x_7329) ;  /* 0x0000031000037945 */ /* 0x000fe80003800000 */
[----:B------:R-:W-:Y:S01]  /*48c0*/  IMAD.X R95, R91, 0x1, R14, P3 ;  /* 0x000000015b5f7824 */ /* 0x000fe200018e060e */
[----:B------:R-:W-:-:S13]  /*48d0*/  ISETP.GE.AND P3, PT, R18, R84, PT ;  /* 0x000000541200720c */ /* 0x000fda0003f66270 */
[----:B-1----:R-:W-:Y:S05]  /*48e0*/  @P3 BRA `(.L_x_7330) ;  /* 0x0000000000b43947 */ /* 0x002fea0003800000 */
[--C-:B------:R-:W-:Y:S02]  /*48f0*/  SHF.R.U64 R86, R86, 0x10, R87.reuse ;  /* 0x0000001056567819 */ /* 0x100fe40000001257 */
[----:B------:R-:W-:Y:S02]  /*4900*/  SHF.R.U32.HI R98, RZ, 0x10, R87 ;  /* 0x00000010ff627819 */ /* 0x000fe40000011657 */
[--C-:B------:R-:W-:Y:S02]  /*4910*/  SHF.R.U64 R87, R88, 0x10, R89.reuse ;  /* 0x0000001058577819 */ /* 0x100fe40000001259 */
[----:B------:R-:W-:Y:S02]  /*4920*/  SHF.R.U32.HI R99, RZ, 0x10, R89 ;  /* 0x00000010ff637819 */ /* 0x000fe40000011659 */
[----:B------:R-:W-:Y:S01]  /*4930*/  PRMT R89, R203, 0x5410, R87 ;  /* 0x00005410cb597816 */ /* 0x000fe20000000057 */
[----:B--2---:R-:W-:Y:S01]  /*4940*/  IMAD.U32 R87, R45, 0x10000, RZ ;  /* 0x000100002d577824 */ /* 0x004fe200078e00ff */
[----:B------:R-:W-:-:S02]  /*4950*/  PRMT R86, R172, 0x5432, R86 ;  /* 0x00005432ac567816 */ /* 0x000fc40000000056 */
[----:B------:R-:W-:Y:S02]  /*4960*/  LOP3.LUT R139, R45, 0xffff0000, RZ, 0xc0, !PT ;  /* 0xffff00002d8b7812 */ /* 0x000fe400078ec0ff */
[----:B------:R-:W-:Y:S02]  /*4970*/  LOP3.LUT R138, R89, 0xffff0000, RZ, 0xc0, !PT ;  /* 0xffff0000598a7812 */ /* 0x000fe400078ec0ff */
[C---:B------:R-:W-:Y:S01]  /*4980*/  LOP3.LUT R88, R86.reuse, 0xffff0000, RZ, 0xc0, !PT ;  /* 0xffff000056587812 */ /* 0x040fe200078ec0ff */
[----:B------:R-:W-:Y:S02]  /*4990*/  IMAD.U32 R86, R86, 0x10000, RZ ;  /* 0x0001000056567824 */ /* 0x000fe400078e00ff */
[C---:B------:R-:W-:Y:S02]  /*49a0*/  FMUL.FTZ R150, R139.reuse, R138 ;  /* 0x0000008a8b967220 */ /* 0x040fe40000410000 */
[-C--:B------:R-:W-:Y:S02]  /*49b0*/  FMUL.FTZ R45, R139, R88.reuse ;  /* 0x000000588b2d7220 */ /* 0x080fe40000410000 */
[----:B------:R-:W-:-:S02]  /*49c0*/  FFMA.FTZ R88, R87, R88, -R150 ;  /* 0x0000005857587223 */ /* 0x000fc40000010896 */
[----:B------:R-:W-:Y:S01]  /*49d0*/  FFMA.FTZ R87, R87, R138, R45 ;  /* 0x0000008a57577223 */ /* 0x000fe2000001002d */
[----:B------:R-:W-:Y:S02]  /*49e0*/  PRMT R45, R166, 0x5432, R98 ;  /* 0x00005432a62d7816 */ /* 0x000fe40000000062 */
[----:B------:R-:W-:Y:S02]  /*49f0*/  PRMT R98, R204, 0x5410, R99 ;  /* 0x00005410cc627816 */ /* 0x000fe40000000063 */
[----:B------:R-:W-:Y:S01]  /*4a00*/  LOP3.LUT R138, R46, 0xffff0000, RZ, 0xc0, !PT ;  /* 0xffff00002e8a7812 */ /* 0x000fe200078ec0ff */
[C---:B------:R-:W-:Y:S01]  /*4a10*/  IMAD.U32 R139, R45.reuse, 0x10000, RZ ;  /* 0x000100002d8b7824 */ /* 0x040fe200078e00ff */
[----:B------:R-:W-:Y:S01]  /*4a20*/  LOP3.LUT R45, R45, 0xffff0000, RZ, 0xc0, !PT ;  /* 0xffff00002d2d7812 */ /* 0x000fe200078ec0ff */
[----:B------:R-:W-:Y:S01]  /*4a30*/  IMAD.U32 R99, R98, 0x10000, RZ ;  /* 0x0001000062637824 */ /* 0x000fe200078e00ff */
[----:B------:R-:W-:Y:S01]  /*4a40*/  F2FP.BF16.F32.PACK_AB R87, R87, R88 ;  /* 0x000000585757723e */ /* 0x000fe200000010ff */
[----:B------:R-:W-:-:S02]  /*4a50*/  IMAD.U32 R46, R46, 0x10000, RZ ;  /* 0x000100002e2e7824 */ /* 0x000fc400078e00ff */
[C---:B------:R-:W-:Y:S01]  /*4a60*/  FMUL.FTZ R151, R138.reuse, R99 ;  /* 0x000000638a977220 */ /* 0x040fe20000410000 */
[----:B------:R-:W-:-:S03]  /*4a70*/  FMUL.FTZ R138, R138, R139 ;  /* 0x0000008b8a8a7220 */ /* 0x000fc60000410000 */
[C---:B------:R-:W-:Y:S01]  /*4a80*/  FFMA.FTZ R151, R46.reuse, R139, -R151 ;  /* 0x0000008b2e977223 */ /* 0x040fe20000010897 */
        /* <DEDUP_REMOVED lines=19> */
.L_x_7330:
[----:B------:R-:W-:Y:S05]  /*4bc0*/  BSYNC B3 ;  /* 0x0000000000037941 */ /* 0x000fea0003800000 */
.L_x_7329:
[----:B------:R-:W-:Y:S01]  /*4bd0*/  ULDC.64 UR4, c[0x0][0x2e8] ;  /* 0x0000ba0000047ab9 */ /* 0x000fe20000000a00 */
[----:B------:R-:W-:Y:S01]  /*4be0*/  ULDC.64 UR6, c[0x0][0x208] ;  /* 0x0000820000067ab9 */ /* 0x000fe20000000a00 */
[----:B------:R-:W-:-:S04]  /*4bf0*/  LEA R86, P3, R94, UR4, 0x1 ;  /* 0x000000045e567c11 */ /* 0x000fc8000f8608ff */
[----:B------:R-:W-:-:S05]  /*4c00*/  LEA.HI.X R87, R94, UR5, R95, 0x1, P3 ;  /* 0x000000055e577c11 */ /* 0x000fca00098f0c5f */
[----:B--2---:R2:W-:Y:S04]  /*4c10*/  STG.E.128 desc[UR6][R86.64], R44 ;  /* 0x0000002c56007986 */ /* 0x0045e8000c101d06 */
.L_x_7328:
[----:B------:R-:W-:Y:S05]  /*4c20*/  BSYNC B2 ;  /* 0x0000000000027941 */ /* 0x000fea0003800000 */
.L_x_7327:
[----:B------:R-:W-:Y:S05]  /*4c30*/  @P1 BRA `(.L_x_7326) ;  /* 0x0000000000e41947 */ /* 0x000fea0003800000 */
[----:B-12---:R1:W2:Y:S01]  /*4c40*/  LDS.128 R44, [R5+0x24c00] ;  /* 0x024c0000052c7984 */ /* 0x0062a20000000c00 */
        /* <DEDUP_REMOVED lines=9> */
[C---:B--2---:R-:W-:Y:S01]  /*4ce0*/  LOP3.LUT R80, R45.reuse, 0xffff0000, RZ, 0xc0, !PT ;  /* 0xffff00002d507812 */ /* 0x044fe200078ec0ff */
[----:B------:R-:W-:Y:S01]  /*4cf0*/  IMAD.U32 R45, R45, 0x10000, RZ ;  /* 0x000100002d2d7824 */ /* 0x000fe200078e00ff */
[C---:B------:R-:W-:Y:S01]  /*4d00*/  LOP3.LUT R89, R82.reuse, 0xffff0000, RZ, 0xc0, !PT ;  /* 0xffff000052597812 */ /* 0x040fe200078ec0ff */
[----:B------:R-:W-:Y:S01]  /*4d10*/  IMAD.U32 R82, R82, 0x10000, RZ ;  /* 0x0001000052527824 */ /* 0x000fe200078e00ff */
[C---:B------:R-:W-:Y:S01]  /*4d20*/  LOP3.LUT R87, R86.reuse, 0xffff0000, RZ, 0xc0, !PT ;  /* 0xffff000056577812 */ /* 0x040fe200078ec0ff */
[----:B------:R-:W-:Y:S01]  /*4d30*/  IMAD.U32 R86, R86, 0x10000, RZ ;  /* 0x0001000056567824 */ /* 0x000fe200078e00ff */
[----:B------:R-:W-:Y:S01]  /*4d40*/  SHF.R.U32.HI R83, RZ, 0x10, R83 ;  /* 0x00000010ff537819 */ /* 0x000fe20000011653 */
[C---:B------:R-:W-:Y:S01]  /*4d50*/  FMUL.FTZ R88, R80.reuse, R89 ;  /* 0x0000005950587220 */ /* 0x040fe20000410000 */
[----:B------:R-:W-:Y:S01]  /*4d60*/  SHF.R.U32.HI R81, RZ, 0x10, R81 ;  /* 0x00000010ff517819 */ /* 0x000fe20000011651 */
[-C--:B------:R-:W-:Y:S01]  /*4d70*/  FMUL.FTZ R80, R80, R87.reuse ;  /* 0x0000005750507220 */ /* 0x080fe20000410000 */
[----:B------:R-:W-:Y:S01]  /*4d80*/  PRMT R186, R186, 0x5410, R83 ;  /* 0x00005410baba7816 */ /* 0x000fe20000000053 */
[C---:B------:R-:W-:Y:S01]  /*4d90*/  FFMA.FTZ R88, R45.reuse, R87, -R88 ;  /* 0x000000572d587223 */ /* 0x040fe20000010858 */
[----:B------:R-:W-:Y:S01]  /*4da0*/  PRMT R172, R172, 0x5410, R81 ;  /* 0x00005410acac7816 */ /* 0x000fe20000000051 */
[----:B------:R-:W-:Y:S01]  /*4db0*/  FFMA.FTZ R45, R45, R89, R80 ;  /* 0x000000592d2d7223 */ /* 0x000fe20000010050 */
[----:B------:R-:W-:Y:S01]  /*4dc0*/  LOP3.LUT R80, R46, 0xffff0000, RZ, 0xc0, !PT ;  /* 0xffff00002e507812 */ /* 0x000fe200078ec0ff */
[C---:B------:R-:W-:Y:S01]  /*4dd0*/  IMAD.U32 R83, R186.reuse, 0x10000, RZ ;  /* 0x00010000ba537824 */ /* 0x040fe200078e00ff */
[----:B------:R-:W-:Y:S01]  /*4de0*/  LOP3.LUT R186, R186, 0xffff0000, RZ, 0xc0, !PT ;  /* 0xffff0000baba7812 */ /* 0x000fe200078ec0ff */
[C---:B------:R-:W-:Y:S01]  /*4df0*/  IMAD.U32 R81, R172.reuse, 0x10000, RZ ;  /* 0x00010000ac517824 */ /* 0x040fe200078e00ff */
[----:B------:R-:W-:Y:S01]  /*4e00*/  LOP3.LUT R172, R172, 0xffff0000, RZ, 0xc0, !PT ;  /* 0xffff0000acac7812 */ /* 0x000fe200078ec0ff */
[----:B------:R-:W-:Y:S01]  /*4e10*/  IMAD.U32 R87, R46, 0x10000, RZ ;  /* 0x000100002e577824 */ /* 0x000fe200078e00ff */
[C---:B------:R-:W-:Y:S01]  /*4e20*/  LOP3.LUT R46, R47.reuse, 0xffff0000, RZ, 0xc0, !PT ;  /* 0xffff00002f2e7812 */ /* 0x040fe200078ec0ff */
[----:B------:R-:W-:-:S02]  /*4e30*/  IMAD.U32 R89, R47, 0x10000, RZ ;  /* 0x000100002f597824 */ /* 0x000fc400078e00ff */
[----:B------:R-:W-:Y:S01]  /*4e40*/  FMUL.FTZ R94, R80, R83 ;  /* 0x00000053505e7220 */ /* 0x000fe20000410000 */
[----:B------:R-:W-:Y:S02]  /*4e50*/  IMAD.U32 R47, R44, 0x10000, RZ ;  /* 0x000100002c2f7824 */ /* 0x000fe400078e00ff */
[-C--:B------:R-:W-:Y:S01]  /*4e60*/  FMUL.FTZ R80, R80, R81.reuse ;  /* 0x0000005150507220 */ /* 0x080fe20000410000 */
[----:B------:R-:W-:Y:S01]  /*4e70*/  LOP3.LUT R44, R44, 0xffff0000, RZ, 0xc0, !PT ;  /* 0xffff00002c2c7812 */ /* 0x000fe200078ec0ff */
[C---:B------:R-:W-:Y:S01]  /*4e80*/  FFMA.FTZ R94, R87.reuse, R81, -R94 ;  /* 0x00000051575e7223 */ /* 0x040fe2000001085e */
[C---:B------:R-:W-:Y:S01]  /*4e90*/  FMUL.FTZ R81, R46.reuse, R172 ;  /* 0x000000ac2e517220 */ /* 0x040fe20000410000 */
[----:B------:R-:W-:Y:S01]  /*4ea0*/  FFMA.FTZ R83, R87, R83, R80 ;  /* 0x0000005357537223 */ /* 0x000fe20000010050 */
[----:B------:R-:W-:Y:S01]  /*4eb0*/  FMUL.FTZ R80, R46, R186 ;  /* 0x000000ba2e507220 */ /* 0x000fe20000410000 */
[C---:B------:R-:W-:Y:S01]  /*4ec0*/  FMUL.FTZ R46, R44.reuse, R82 ;  /* 0x000000522c2e7220 */ /* 0x040fe20000410000 */
[----:B------:R-:W-:Y:S01]  /*4ed0*/  FMUL.FTZ R87, R44, R86 ;  /* 0x000000562c577220 */ /* 0x000fe20000410000 */
[C---:B------:R-:W-:Y:S01]  /*4ee0*/  FFMA.FTZ R81, R89.reuse, R186, R81 ;  /* 0x000000ba59517223 */ /* 0x040fe20000010051 */
[----:B------:R-:W-:Y:S01]  /*4ef0*/  FFMA.FTZ R80, R89, R172, -R80 ;  /* 0x000000ac59507223 */ /* 0x000fe20000010850 */
[C---:B------:R-:W-:Y:S01]  /*4f00*/  FFMA.FTZ R46, R47.reuse, R86, -R46 ;  /* 0x000000562f2e7223 */ /* 0x040fe2000001082e */
[----:B------:R-:W-:Y:S01]  /*4f10*/  FFMA.FTZ R87, R47, R82, R87 ;  /* 0x000000522f577223 */ /* 0x000fe20000010057 */
[----:B------:R-:W-:-:S02]  /*4f20*/  F2FP.BF16.F32.PACK_AB R94, R83, R94 ;  /* 0x0000005e535e723e */ /* 0x000fc400000010ff */
[----:B------:R-:W-:Y:S02]  /*4f30*/  F2FP.BF16.F32.PACK_AB R45, R45, R88 ;  /* 0x000000582d2d723e */ /* 0x000fe400000010ff */
[----:B------:R-:W-:Y:S01]  /*4f40*/  F2FP.BF16.F32.PACK_AB R44, R87, R46 ;  /* 0x0000002e572c723e */ /* 0x000fe200000010ff */
[----:B------:R-:W-:Y:S01]  /*4f50*/  IMAD.MOV.U32 R46, RZ, RZ, R94 ;  /* 0x000000ffff2e7224 */ /* 0x000fe200078e005e */
[----:B------:R-:W-:-:S07]  /*4f60*/  F2FP.BF16.F32.PACK_AB R47, R81, R80 ;  /* 0x00000050512f723e */ /* 0x000fce00000010ff */
.L_x_7332:
[----:B------:R-:W-:Y:S05]  /*4f70*/  BSYNC B2 ;  /* 0x0000000000027941 */ /* 0x000fea0003800000 */
.L_x_7331:
[----:B------:R-:W-:Y:S01]  /*4f80*/  ULDC.64 UR4, c[0x0][0x2e8] ;  /* 0x0000ba0000047ab9 */ /* 0x000fe20000000a00 */
[----:B------:R-:W-:Y:S01]  /*4f90*/  ULDC.64 UR6, c[0x0][0x208] ;  /* 0x0000820000067ab9 */ /* 0x000fe20000000a00 */
[----:B------:R-:W-:-:S04]  /*4fa0*/  LEA R80, P3, R90, UR4, 0x1 ;  /* 0x000000045a507c11 */ /* 0x000fc8000f8608ff */
[----:B------:R-:W-:-:S05]  /*4fb0*/  LEA.HI.X R81, R90, UR5, R91, 0x1, P3 ;  /* 0x000000055a517c11 */ /* 0x000fca00098f0c5b */
[----:B--2---:R3:W-:Y:S04]  /*4fc0*/  STG.E.128 desc[UR6][R80.64], R44 ;  /* 0x0000002c50007986 */ /* 0x0047e8000c101d06 */
.L_x_7326:
[----:B------:R-:W-:Y:S05]  /*4fd0*/  BSYNC B1 ;  /* 0x0000000000017941 */ /* 0x000fea0003800000 */
.L_x_7325:
[----:B--2---:R-:W2:Y:S01]  /*4fe0*/  LDL R91, [R1+0x4] ;  /* 0x00000400015b7983 */ /* 0x004ea20000100800 */
[----:B------:R-:W-:Y:S01]  /*4ff0*/  BSSY B1, `(.L_x_7333) ;  /* 0x000007a000017945 */ /* 0x000fe20003800000 */
[----:B--2---:R-:W-:-:S13]  /*5000*/  LOP3.LUT P3, RZ, R91, 0x4, RZ, 0xc0, !PT ;  /* 0x000000045bff7812 */ /* 0x004fda000786c0ff */
[----:B------:R-:W-:Y:S05]  /*5010*/  @P3 BRA `(.L_x_7334) ;  /* 0x0000000400dc3947 */ /* 0x000fea0003800000 */
[----:B---3--:R-:W-:Y:S01]  /*5020*/  IADD3 R80, P3, P4, R126, R136, R16 ;  /* 0x000000887e507210 */ /* 0x008fe20007c7e010 */
        /* <DEDUP_REMOVED lines=9> */
[----:B------:R-:W-:Y:S01]  /*50c0*/  SHF.R.U64 R87, R78, 0x10, R79 ;  /* 0x000000104e577819 */ /* 0x000fe2000000124f */
[----:B--2---:R-:W-:Y:S01]  /*50d0*/  IMAD.U32 R88, R45, 0x10000, RZ ;  /* 0x000100002d587824 */ /* 0x004fe200078e00ff */
[----:B------:R-:W-:Y:S02]  /*50e0*/  SHF.R.U64 R86, R76, 0x10, R77 ;  /* 0x000000104c567819 */ /* 0x000fe4000000124d */
[----:B------:R-:W-:Y:S02]  /*50f0*/  SHF.R.U32.HI R78, RZ, 0x10, R79 ;  /* 0x00000010ff4e7819 */ /* 0x000fe4000001164f */
[----:B------:R-:W-:Y:S01]  /*5100*/  SHF.R.U32.HI R89, RZ, 0x10, R77 ;  /* 0x00000010ff597819 */ /* 0x000fe2000001164d */
[----:B------:R-:W-:Y:S01]  /*5110*/  IMAD.U32 R77, R46, 0x10000, RZ ;  /* 0x000100002e4d7824 */ /* 0x000fe200078e00ff */
[----:B------:R-:W-:Y:S02]  /*5120*/  PRMT R200, R200, 0x5410, R87 ;  /* 0x00005410c8c87816 */ /* 0x000fe40000000057 */
[----:B------:R-:W-:-:S02]  /*5130*/  PRMT R169, R169, 0x5410, R86 ;  /* 0x00005410a9a97816 */ /* 0x000fc40000000056 */
[----:B------:R-:W-:Y:S01]  /*5140*/  PRMT R201, R201, 0x5410, R78 ;  /* 0x00005410c9c97816 */ /* 0x000fe2000000004e */
[----:B------:R-:W-:Y:S01]  /*5150*/  IMAD.U32 R78, R44, 0x10000, RZ ;  /* 0x000100002c4e7824 */ /* 0x000fe200078e00ff */
[----:B------:R-:W-:Y:S02]  /*5160*/  PRMT R168, R168, 0x5410, R89 ;  /* 0x00005410a8a87816 */ /* 0x000fe40000000059 */
[----:B------:R-:W-:Y:S01]  /*5170*/  LOP3.LUT R45, R45, 0xffff0000, RZ, 0xc0, !PT ;  /* 0xffff00002d2d7812 */ /* 0x000fe200078ec0ff */
[----:B------:R-:W-:Y:S01]  /*5180*/  IMAD.U32 R79, R201, 0x10000, RZ ;  /* 0x00010000c94f7824 */ /* 0x000fe200078e00ff */
[----:B------:R-:W-:Y:S01]  /*5190*/  LOP3.LUT R90, R200, 0xffff0000, RZ, 0xc0, !PT ;  /* 0xffff0000c85a7812 */ /* 0x000fe200078ec0ff */
[----:B------:R-:W-:Y:S01]  /*51a0*/  IMAD.U32 R86, R168, 0x10000, RZ ;  /* 0x00010000a8567824 */ /* 0x000fe200078e00ff */
[C---:B------:R-:W-:Y:S01]  /*51b0*/  LOP3.LUT R87, R169.reuse, 0xffff0000, RZ, 0xc0, !PT ;  /* 0xffff0000a9577812 */ /* 0x040fe200078ec0ff */
[----:B------:R-:W-:Y:S01]  /*51c0*/  IMAD.U32 R169, R169, 0x10000, RZ ;  /* 0x00010000a9a97824 */ /* 0x000fe200078e00ff */
[----:B------:R-:W-:Y:S01]  /*51d0*/  LOP3.LUT R46, R46, 0xffff0000, RZ, 0xc0, !PT ;  /* 0xffff00002e2e7812 */ /* 0x000fe200078ec0ff */
[----:B------:R-:W-:Y:S01]  /*51e0*/  FMUL.FTZ R89, R45, R90 ;  /* 0x0000005a2d597220 */ /* 0x000fe20000410000 */
[----:B------:R-:W-:Y:S01]  /*51f0*/  LOP3.LUT R76, R47, 0xffff0000, RZ, 0xc0, !PT ;  /* 0xffff00002f4c7812 */ /* 0x000fe200078ec0ff */
[----:B------:R-:W-:Y:S01]  /*5200*/  FMUL.FTZ R45, R45, R87 ;  /* 0x000000572d2d7220 */ /* 0x000fe20000410000 */
[----:B------:R-:W-:Y:S01]  /*5210*/  LOP3.LUT R201, R201, 0xffff0000, RZ, 0xc0, !PT ;  /* 0xffff0000c9c97812 */ /* 0x000fe200078ec0ff */
[----:B------:R-:W-:Y:S01]  /*5220*/  FMUL.FTZ R94, R46, R79 ;  /* 0x0000004f2e5e7220 */ /* 0x000fe20000410000 */
[----:B------:R-:W-:Y:S01]  /*5230*/  FFMA.FTZ R89, R88, R87, -R89 ;  /* 0x0000005758597223 */ /* 0x000fe20000010859 */
[----:B------:R-:W-:Y:S01]  /*5240*/  FMUL.FTZ R46, R46, R86 ;  /* 0x000000562e2e7220 */ /* 0x000fe20000410000 */
[----:B------:R-:W-:Y:S01]  /*5250*/  LOP3.LUT R44, R44, 0xffff0000, RZ, 0xc0, !PT ;  /* 0xffff00002c2c7812 */ /* 0x000fe200078ec0ff */
[----:B------:R-:W-:Y:S01]  /*5260*/  FFMA.FTZ R88, R88, R90, R45 ;  /* 0x0000005a58587223 */ /* 0x000fe2000001002d */
[----:B------:R-:W-:Y:S01]  /*5270*/  LOP3.LUT R168, R168, 0xffff0000, RZ, 0xc0, !PT ;  /* 0xffff0000a8a87812 */ /* 0x000fe200078ec0ff */
[----:B------:R-:W-:-:S02]  /*5280*/  IMAD.U32 R45, R200, 0x10000, RZ ;  /* 0x00010000c82d7824 */ /* 0x000fc400078e00ff */
[C---:B------:R-:W-:Y:S01]  /*5290*/  FFMA.FTZ R94, R77.reuse, R86, -R94 ;  /* 0x000000564d5e7223 */ /* 0x040fe2000001085e */
[----:B------:R-:W-:Y:S01]  /*52a0*/  FFMA.FTZ R77, R77, R79, R46 ;  /* 0x0000004f4d4d7223 */ /* 0x000fe2000001002e */
[----:B------:R-:W-:Y:S02]  /*52b0*/  IMAD.U32 R47, R47, 0x10000, RZ ;  /* 0x000100002f2f7824 */ /* 0x000fe400078e00ff */
        /* <DEDUP_REMOVED lines=12> */
.L_x_7338:
[----:B------:R-:W-:Y:S05]  /*5380*/  BSYNC B3 ;  /* 0x0000000000037941 */ /* 0x000fea0003800000 */
.L_x_7337:
[----:B------:R-:W-:Y:S01]  /*5390*/  ULDC.64 UR4, c[0x0][0x2e8] ;  /* 0x0000ba0000047ab9 */ /* 0x000fe20000000a00 */
[----:B------:R-:W-:Y:S01]  /*53a0*/  ULDC.64 UR6, c[0x0][0x208] ;  /* 0x0000820000067ab9 */ /* 0x000fe20000000a00 */
[----:B------:R-:W-:-:S04]  /*53b0*/  LEA R76, P3, R82, UR4, 0x1 ;  /* 0x00000004524c7c11 */ /* 0x000fc8000f8608ff */
[----:B------:R-:W-:-:S05]  /*53c0*/  LEA.HI.X R77, R82, UR5, R83, 0x1, P3 ;  /* 0x00000005524d7c11 */ /* 0x000fca00098f0c53 */
[----:B--2---:R2:W-:Y:S04]  /*53d0*/  STG.E.128 desc[UR6][R76.64], R44 ;  /* 0x0000002c4c007986 */ /* 0x0045e8000c101d06 */
.L_x_7336:
[----:B------:R-:W-:Y:S05]  /*53e0*/  BSYNC B2 ;  /* 0x0000000000027941 */ /* 0x000fea0003800000 */
.L_x_7335:
[----:B------:R-:W-:Y:S05]  /*53f0*/  @P1 BRA `(.L_x_7334) ;  /* 0x0000000000e41947 */ /* 0x000fea0003800000 */
[----:B-12---:R1:W2:Y:S01]  /*5400*/  LDS.128 R44, [R5+0x25c00] ;  /* 0x025c0000052c7984 */ /* 0x0062a20000000c00 */
[----:B------:R-:W-:Y:S01]  /*5410*/  IADD3 R80, P3, R80, R13, RZ ;  /* 0x0000000d50507210 */ /* 0x000fe20007f7e0ff */
[----:B------:R-:W-:Y:S04]  /*5420*/  BSSY B2, `(.L_x_7339) ;  /* 0x0000031000027945 */ /* 0x000fe80003800000 */
[----:B------:R-:W-:Y:S01]  /*5430*/  IMAD.X R81, R81, 0x1, R8, P3 ;  /* 0x0000000151517824 */ /* 0x000fe200018e0608 */
[----:B------:R-:W-:-:S13]  /*5440*/  ISETP.GE.AND P3, PT, R220, R84, PT ;  /* 0x00000054dc00720c */ /* 0x000fda0003f66270 */
        /* <DEDUP_REMOVED lines=30> */
[----:B------:R-:W-:Y:S02]  /*5630*/  IMAD.U32 R74, R93, 0x10000, RZ ;  /* 0x000100005d4a7824 */ /* 0x000fe400078e00ff */
        /* <DEDUP_REMOVED lines=15> */
.L_x_7340:
[----:B------:R-:W-:Y:S05]  /*5730*/  BSYNC B2 ;  /* 0x0000000000027941 */ /* 0x000fea0003800000 */
.L_x_7339:
[----:B------:R-:W-:Y:S01]  /*5740*/  ULDC.64 UR4, c[0x0][0x2e8] ;  /* 0x0000ba0000047ab9 */ /* 0x000fe20000000a00 */
[----:B------:R-:W-:Y:S01]  /*5750*/  ULDC.64 UR6, c[0x0][0x208] ;  /* 0x0000820000067ab9 */ /* 0x000fe20000000a00 */
[----:B------:R-:W-:-:S04]  /*5760*/  LEA R72, P3, R80, UR4, 0x1 ;  /* 0x0000000450487c11 */ /* 0x000fc8000f8608ff */
[----:B------:R-:W-:-:S05]  /*5770*/  LEA.HI.X R73, R80, UR5, R81, 0x1, P3 ;  /* 0x0000000550497c11 */ /* 0x000fca00098f0c51 */
[----:B--2---:R4:W-:Y:S04]  /*5780*/  STG.E.128 desc[UR6][R72.64], R44 ;  /* 0x0000002c48007986 */ /* 0x0049e8000c101d06 */
.L_x_7334:
[----:B------:R-:W-:Y:S05]  /*5790*/  BSYNC B1 ;  /* 0x0000000000017941 */ /* 0x000fea0003800000 */
.L_x_7333:
[----:B------:R-:W-:Y:S01]  /*57a0*/  LOP3.LUT P3, RZ, R91, 0x8, RZ, 0xc0, !PT ;  /* 0x000000085bff7812 */ /* 0x000fe2000786c0ff */
[----:B------:R-:W-:-:S12]  /*57b0*/  BSSY B1, `(.L_x_7341) ;  /* 0x000007b000017945 */ /* 0x000fd80003800000 */
[----:B------:R-:W-:Y:S05]  /*57c0*/  @P3 BRA `(.L_x_7342) ;  /* 0x0000000400e43947 */ /* 0x000fea0003800000 */
[----:B----4-:R-:W-:Y:S01]  /*57d0*/  IADD3 R72, P3, P4, R128, R136, R16 ;  /* 0x0000008880487210 */ /* 0x010fe20007c7e010 */
[----:B------:R-:W-:Y:S03]  /*57e0*/  BSSY B2, `(.L_x_7343) ;  /* 0x000003c000027945 */ /* 0x000fe60003800000 */
[----:B------:R-:W-:Y:S01]  /*57f0*/  IADD3.X R73, R127, R92, R17, P3, P4 ;  /* 0x0000005c7f497210 */ /* 0x000fe20001fe8411 */
[----:B------:R-:W-:Y:S08]  /*5800*/  @P0 BRA `(.L_x_7344) ;  /* 0x0000000000e40947 */ /* 0x000ff00003800000 */
[----:B-123--:R1:W2:Y:S01]  /*5810*/  LDS.128 R44, [R5+0x21400] ;  /* 0x02140000052c7984 */ /* 0x00e2a20000000c00 */
        /* <DEDUP_REMOVED lines=50> */
.L_x_7346:
[----:B------:R-:W-:Y:S05]  /*5b40*/  BSYNC B3 ;  /* 0x0000000000037941 */ /* 0x000fea0003800000 */
.L_x_7345:
[----:B------:R-:W-:Y:S01]  /*5b50*/  ULDC.64 UR4, c[0x0][0x2e8] ;  /* 0x0000ba0000047ab9 */ /* 0x000fe20000000a00 */
[----:B------:R-:W-:Y:S01]  /*5b60*/  ULDC.64 UR6, c[0x0][0x208] ;  /* 0x0000820000067ab9 */ /* 0x000fe20000000a00 */
[----:B------:R-:W-:-:S04]  /*5b70*/  LEA R68, P3, R74, UR4, 0x1 ;  /* 0x000000044a447c11 */ /* 0x000fc8000f8608ff */
[----:B------:R-:W-:-:S05]  /*5b80*/  LEA.HI.X R69, R74, UR5, R75, 0x1, P3 ;  /* 0x000000054a457c11 */ /* 0x000fca00098f0c4b */
[----:B--2---:R4:W-:Y:S04]  /*5b90*/  STG.E.128 desc[UR6][R68.64], R44 ;  /* 0x0000002c44007986 */ /* 0x0049e8000c101d06 */
.L_x_7344:
[----:B------:R-:W-:Y:S05]  /*5ba0*/  BSYNC B2 ;  /* 0x0000000000027941 */ /* 0x000fea0003800000 */
.L_x_7343:
[----:B------:R-:W-:Y:S05]  /*5bb0*/  @P1 BRA `(.L_x_7342) ;  /* 0x0000000000e81947 */ /* 0x000fea0003800000 */
[----:B-1234-:R1:W2:Y:S01]  /*5bc0*/  LDS.128 R44, [R5+0x26c00] ;  /* 0x026c0000052c7984 */ /* 0x01e2a20000000c00 */
[----:B------:R-:W-:Y:S01]  /*5bd0*/  IADD3 R72, P3, R72, R13, RZ ;  /* 0x0000000d48487210 */ /* 0x000fe20007f7e0ff */
[----:B------:R-:W-:Y:S04]  /*5be0*/  BSSY B2, `(.L_x_7347) ;  /* 0x0000032000027945 */ /* 0x000fe80003800000 */
[----:B------:R-:W-:Y:S01]  /*5bf0*/  IMAD.X R73, R73, 0x1, R8, P3 ;  /* 0x0000000149497824 */ /* 0x000fe200018e0608 */
[----:B------:R-:W-:-:S13]  /*5c00*/  ISETP.GE.AND P3, PT, R220, R84, PT ;  /* 0x00000054dc00720c */ /* 0x000fda0003f66270 */
        /* <DEDUP_REMOVED lines=47> */
.L_x_7348:
[----:B------:R-:W-:Y:S05]  /*5f00*/  BSYNC B2 ;  /* 0x0000000000027941 */ /* 0x000fea0003800000 */
.L_x_7347:
[----:B------:R-:W-:Y:S01]  /*5f10*/  ULDC.64 UR4, c[0x0][0x2e8] ;  /* 0x0000ba0000047ab9 */ /* 0x000fe20000000a00 */
[----:B------:R-:W-:Y:S01]  /*5f20*/  ULDC.64 UR6, c[0x0][0x208] ;  /* 0x0000820000067ab9 */ /* 0x000fe20000000a00 */
[----:B------:R-:W-:-:S04]  /*5f30*/  LEA R64, P3, R72, UR4, 0x1 ;  /* 0x0000000448407c11 */ /* 0x000fc8000f8608ff */
[----:B------:R-:W-:-:S05]  /*5f40*/  LEA.HI.X R65, R72, UR5, R73, 0x1, P3 ;  /* 0x0000000548417c11 */ /* 0x000fca00098f0c49 */
[----:B--2---:R1:W-:Y:S04]  /*5f50*/  STG.E.128 desc[UR6][R64.64], R44 ;  /* 0x0000002c40007986 */ /* 0x0043e8000c101d06 */
.L_x_7342:
[----:B------:R-:W-:Y:S05]  /*5f60*/  BSYNC B1 ;  /* 0x0000000000017941 */ /* 0x000fea0003800000 */
.L_x_7341:
[----:B------:R-:W-:Y:S01]  /*5f70*/  LOP3.LUT P3, RZ, R91, 0x2, RZ, 0xc0, !PT ;  /* 0x000000025bff7812 */ /* 0x000fe2000786c0ff */
[----:B------:R-:W-:-:S12]  /*5f80*/  BSSY B1, `(.L_x_7349) ;  /* 0x000007c000017945 */ /* 0x000fd80003800000 */
[----:B------:R-:W-:Y:S05]  /*5f90*/  @P3 BRA `(.L_x_7350) ;  /* 0x0000000400e83947 */ /* 0x000fea0003800000 */
[----:B-1----:R-:W-:Y:S01]  /*5fa0*/  IADD3 R64, P3, P4, R130, R136, R16 ;  /* 0x0000008882407210 */ /* 0x002fe20007c7e010 */
[----:B------:R-:W-:Y:S03]  /*5fb0*/  BSSY B2, `(.L_x_7351) ;  /* 0x000003d000027945 */ /* 0x000fe60003800000 */
[----:B------:R-:W-:Y:S01]  /*5fc0*/  IADD3.X R65, R129, R92, R17, P3, P4 ;  /* 0x0000005c81417210 */ /* 0x000fe20001fe8411 */
[----:B------:R-:W-:Y:S08]  /*5fd0*/  @P0 BRA `(.L_x_7352) ;  /* 0x0000000000e80947 */ /* 0x000ff00003800000 */
[----:B--234-:R1:W2:Y:S01]  /*5fe0*/  LDS.128 R44, [R5+0x22400] ;  /* 0x02240000052c7984 */ /* 0x01c2a20000000c00 */
        /* <DEDUP_REMOVED lines=9> */
[----:B------:R-:W-:Y:S02]  /*6080*/  PRMT R191, R191, 0x5410, R68 ;  /* 0x00005410bfbf7816 */ /* 0x000fe40000000044 */
[----:B------:R-:W-:Y:S01]  /*6090*/  SHF.R.U64 R72, R60, 0x10, R61 ;  /* 0x000000103c487819 */ /* 0x000fe2000000123d */
[----:B------:R-:W-:Y:S01]  /*60a0*/  IMAD.U32 R60, R46, 0x10000, RZ ;  /* 0x000100002e3c7824 */ /* 0x000fe200078e00ff */
        /* <DEDUP_REMOVED lines=39> */
.L_x_7354:
[----:B------:R-:W-:Y:S05]  /*6320*/  BSYNC B3 ;  /* 0x0000000000037941 */ /* 0x000fea0003800000 */
.L_x_7353:
[----:B------:R-:W-:Y:S01]  /*6330*/  ULDC.64 UR4, c[0x0][0x2e8] ;  /* 0x0000ba0000047ab9 */ /* 0x000fe20000000a00 */
[----:B------:R-:W-:Y:S01]  /*6340*/  ULDC.64 UR6, c[0x0][0x208] ;  /* 0x0000820000067ab9 */ /* 0x000fe20000000a00 */
[----:B------:R-:W-:-:S04]  /*6350*/  LEA R60, P3, R66, UR4, 0x1 ;  /* 0x00000004423c7c11 */ /* 0x000fc8000f8608ff */
[----:B------:R-:W-:-:S05]  /*6360*/  LEA.HI.X R61, R66, UR5, R67, 0x1, P3 ;  /* 0x00000005423d7c11 */ /* 0x000fca00098f0c43 */
[----:B--2---:R1:W-:Y:S04]  /*6370*/  STG.E.128 desc[UR6][R60.64], R44 ;  /* 0x0000002c3c007986 */ /* 0x0043e8000c101d06 */
.L_x_7352:
[----:B------:R-:W-:Y:S05]  /*6380*/  BSYNC B2 ;  /* 0x0000000000027941 */ /* 0x000fea0003800000 */
.L_x_7351:
[----:B------:R-:W-:Y:S05]  /*6390*/  @P1 BRA `(.L_x_7350) ;  /* 0x0000000000e81947 */ /* 0x000fea0003800000 */
[----:B-1234-:R1:W2:Y:S01]  /*63a0*/  LDS.128 R44, [R5+0x27c00] ;  /* 0x027c0000052c7984 */ /* 0x01e2a20000000c00 */
[----:B------:R-:W-:Y:S01]  /*63b0*/  IADD3 R64, P3, R64, R13, RZ ;  /* 0x0000000d40407210 */ /* 0x000fe20007f7e0ff */
[----:B------:R-:W-:Y:S04]  /*63c0*/  BSSY B2, `(.L_x_7355) ;  /* 0x0000032000027945 */ /* 0x000fe80003800000 */
[----:B------:R-:W-:Y:S01]  /*63d0*/  IMAD.X R69, R65, 0x1, R8, P3 ;  /* 0x0000000141457824 */ /* 0x000fe200018e0608 */
[----:B------:R-:W-:-:S13]  /*63e0*/  ISETP.GE.AND P3, PT, R220, R84, PT ;  /* 0x00000054dc00720c */ /* 0x000fda0003f66270 */
        /* <DEDUP_REMOVED lines=47> */
.L_x_7356:
[----:B------:R-:W-:Y:S05]  /*66e0*/  BSYNC B2 ;  /* 0x0000000000027941 */ /* 0x000fea0003800000 */
.L_x_7355:
[----:B------:R-:W-:Y:S01]  /*66f0*/  ULDC.64 UR4, c[0x0][0x2e8] ;  /* 0x0000ba0000047ab9 */ /* 0x000fe20000000a00 */
[----:B------:R-:W-:Y:S01]  /*6700*/  ULDC.64 UR6, c[0x0][0x208] ;  /* 0x0000820000067ab9 */ /* 0x000fe20000000a00 */
[----:B------:R-:W-:-:S04]  /*6710*/  LEA R56, P3, R64, UR4, 0x1 ;  /* 0x0000000440387c11 */ /* 0x000fc8000f8608ff */
[----:B------:R-:W-:-:S05]  /*6720*/  LEA.HI.X R57, R64, UR5, R69, 0x1, P3 ;  /* 0x0000000540397c11 */ /* 0x000fca00098f0c45 */
[----:B--2---:R1:W-:Y:S04]  /*6730*/  STG.E.128 desc[UR6][R56.64], R44 ;  /* 0x0000002c38007986 */ /* 0x0043e8000c101d06 */
.L_x_7350:
[----:B------:R-:W-:Y:S05]  /*6740*/  BSYNC B1 ;  /* 0x0000000000017941 */ /* 0x000fea0003800000 */
.L_x_7349:
[----:B------:R-:W-:Y:S05]  /*6750*/  @P5 BRA `(.L_x_7357) ;  /* 0x0000005400985947 */ /* 0x000fea0003800000 */
[----:B------:R-:W-:Y:S01]  /*6760*/  IADD3 R136, P3, P4, R134, R136, R16 ;  /* 0x0000008886887210 */ /* 0x000fe20007c7e010 */
[----:B------:R-:W-:Y:S03]  /*6770*/  BSSY B1, `(.L_x_7358) ;  /* 0x000003d000017945 */ /* 0x000fe60003800000 */
[----:B-1----:R-:W-:Y:S01]  /*6780*/  IADD3.X R57, R133, R92, R17, P3, P4 ;  /* 0x0000005c85397210 */ /* 0x002fe20001fe8411 */
[----:B------:R-:W-:Y:S08]  /*6790*/  @P0 BRA `(.L_x_7359) ;  /* 0x0000000000e80947 */ /* 0x000ff00003800000 */
[----:B--234-:R1:W2:Y:S01]  /*67a0*/  LDS.128 R44, [R5+0x23400] ;  /* 0x02340000052c7984 */ /* 0x01c2a20000000c00 */
[----:B------:R-:W-:Y:S01]  /*67b0*/  ISETP.GE.AND P4, PT, R18, R84, PT ;  /* 0x000000541200720c */ /* 0x000fe20003f86270 */
[----:B------:R-:W-:Y:S01]  /*67c0*/  BSSY B2, `(.L_x_7360) ;  /* 0x0000031000027945 */ /* 0x000fe20003800000 */
[----:B------:R-:W-:-:S11]  /*67d0*/  IADD3 R63, P3, R136, R100, RZ ;  /* 0x00000064883f7210 */ /* 0x000fd60007f7e0ff */
        /* <DEDUP_REMOVED lines=15> */
[C---:B------:R-:W-:Y:S01]  /*68d0*/  LOP3.LUT R59, R174.reuse, 0xffff0000, RZ, 0xc0, !PT ;  /* 0xffff0000ae3b7812 */ /* 0x040fe200078ec0ff */
[----:B------:R-:W-:Y:S01]  /*68e0*/  IMAD.U32 R174, R174, 0x10000, RZ ;  /* 0x00010000aeae7824 */ /* 0x000fe200078e00ff */
[C---:B------:R-:W-:Y:S01]  /*68f0*/  LOP3.LUT R56, R176.reuse, 0xffff0000, RZ, 0xc0, !PT ;  /* 0xffff0000b0387812 */ /* 0x040fe200078ec0ff */
[----:B------:R-:W-:Y:S01]  /*6900*/  IMAD.U32 R176, R176, 0x10000, RZ ;  /* 0x00010000b0b07824 */ /* 0x000fe200078e00ff */
[----:B------:R-:W-:Y:S01]  /*6910*/  LOP3.LUT R53, R46, 0xffff0000, RZ, 0xc0, !PT ;  /* 0xffff00002e357812 */ /* 0x000fe200078ec0ff */
[----:B------:R-:W-:Y:S01]  /*6920*/  FMUL.FTZ R61, R47, R59 ;  /* 0x0000003b2f3d7220 */ /* 0x000fe20000410000 */
[----:B------:R-:W-:-:S02]  /*6930*/  IMAD.U32 R46, R45, 0x10000, RZ ;  /* 0x000100002d2e7824 */ /* 0x000fc400078e00ff */
[----:B------:R-:W-:Y:S01]  /*6940*/  FMUL.FTZ R62, R47, R56 ;  /* 0x000000382f3e7220 */ /* 0x000fe20000410000 */
[----:B------:R-:W-:Y:S01]  /*6950*/  LOP3.LUT R173, R173, 0xffff0000, RZ, 0xc0, !PT ;  /* 0xffff0000adad7812 */ /* 0x000fe200078ec0ff */
[C---:B------:R-:W-:Y:S01]  /*6960*/  FMUL.FTZ R47, R53.reuse, R60 ;  /* 0x0000003c352f7220 */ /* 0x040fe20000410000 */
[-C--:B------:R-:W-:Y:S01]  /*6970*/  FMUL.FTZ R53, R53, R58.reuse ;  /* 0x0000003a35357220 */ /* 0x080fe20000410000 */
[----:B------:R-:W-:Y:S01]  /*6980*/  LOP3.LUT R175, R175, 0xffff0000, RZ, 0xc0, !PT ;  /* 0xffff0000afaf7812 */ /* 0x000fe200078ec0ff */
[C---:B------:R-:W-:Y:S01]  /*6990*/  IMAD.U32 R45, R44.reuse, 0x10000, RZ ;  /* 0x000100002c2d7824 */ /* 0x040fe200078e00ff */
[----:B------:R-:W-:Y:S01]  /*69a0*/  LOP3.LUT R44, R44, 0xffff0000, RZ, 0xc0, !PT ;  /* 0xffff00002c2c7812 */ /* 0x000fe200078ec0ff */
[----:B------:R-:W-:Y:S01]  /*69b0*/  FFMA.FTZ R62, R46, R59, R62 ;  /* 0x0000003b2e3e7223 */ /* 0x000fe2000001003e */
[C---:B------:R-:W-:Y:S01]  /*69c0*/  FFMA.FTZ R58, R52.reuse, R58, -R47 ;  /* 0x0000003a343a7223 */ /* 0x040fe2000001082f */
[----:B------:R-:W-:Y:S01]  /*69d0*/  FFMA.FTZ R53, R52, R60, R53 ;  /* 0x0000003c34357223 */ /* 0x000fe20000010035 */
[C---:B------:R-:W-:Y:S01]  /*69e0*/  FMUL.FTZ R59, R55.reuse, R173 ;  /* 0x000000ad373b7220 */ /* 0x040fe20000410000 */
[-C--:B------:R-:W-:Y:S01]  /*69f0*/  FMUL.FTZ R52, R55, R175.reuse ;  /* 0x000000af37347220 */ /* 0x080fe20000410000 */
[----:B------:R-:W-:Y:S01]  /*6a00*/  FFMA.FTZ R61, R46, R56, -R61 ;  /* 0x000000382e3d7223 */ /* 0x000fe2000001083d */
        /* <DEDUP_REMOVED lines=12> */
.L_x_7361:
[----:B------:R-:W-:Y:S05]  /*6ad0*/  BSYNC B2 ;  /* 0x0000000000027941 */ /* 0x000fea0003800000 */
.L_x_7360:
[----:B------:R-:W-:Y:S01]  /*6ae0*/  ULDC.64 UR4, c[0x0][0x2e8] ;  /* 0x0000ba0000047ab9 */ /* 0x000fe20000000a00 */
[----:B------:R-:W-:Y:S01]  /*6af0*/  IMAD.X R54, R57, 0x1, R14, P3 ;  /* 0x0000000139367824 */ /* 0x000fe200018e060e */
[----:B------:R-:W-:Y:S01]  /*6b00*/  LEA R52, P3, R63, UR4, 0x1 ;  /* 0x000000043f347c11 */ /* 0x000fe2000f8608ff */
[----:B------:R-:W-:-:S03]  /*6b10*/  ULDC.64 UR6, c[0x0][0x208] ;  /* 0x0000820000067ab9 */ /* 0x000fc60000000a00 */
[----:B------:R-:W-:-:S05]  /*6b20*/  LEA.HI.X R53, R63, UR5, R54, 0x1, P3 ;  /* 0x000000053f357c11 */ /* 0x000fca00098f0c36 */
[----:B--2---:R1:W-:Y:S04]  /*6b30*/  STG.E.128 desc[UR6][R52.64], R44 ;  /* 0x0000002c34007986 */ /* 0x0043e8000c101d06 */
.L_x_7359:
[----:B------:R-:W-:Y:S05]  /*6b40*/  BSYNC B1 ;  /* 0x0000000000017941 */ /* 0x000fea0003800000 */
.L_x_7358:
[----:B------:R-:W-:Y:S05]  /*6b50*/  @P1 BRA `(.L_x_7357) ;  /* 0x0000005000981947 */ /* 0x000fea0003800000 */
[----:B-1234-:R1:W2:Y:S01]  /*6b60*/  LDS.128 R44, [R5+0x28c00] ;  /* 0x028c0000052c7984 */ /* 0x01e2a20000000c00 */
[----:B------:R-:W-:Y:S01]  /*6b70*/  ISETP.GE.AND P4, PT, R220, R84, PT ;  /* 0x00000054dc00720c */ /* 0x000fe20003f86270 */
[----:B------:R-:W-:Y:S01]  /*6b80*/  BSSY B1, `(.L_x_7362) ;  /* 0x0000031000017945 */ /* 0x000fe20003800000 */
[----:B------:R-:W-:-:S11]  /*6b90*/  IADD3 R56, P3, R136, R13, RZ ;  /* 0x0000000d88387210 */ /* 0x000fd60007f7e0ff */
        /* <DEDUP_REMOVED lines=47> */
.L_x_7363:
[----:B------:R-:W-:Y:S05]  /*6e90*/  BSYNC B1 ;  /* 0x0000000000017941 */ /* 0x000fea0003800000 */
.L_x_7362:
[----:B------:R-:W-:Y:S01]  /*6ea0*/  ULDC.64 UR4, c[0x0][0x2e8] ;  /* 0x0000ba0000047ab9 */ /* 0x000fe20000000a00 */
[----:B------:R-:W-:Y:S01]  /*6eb0*/  IMAD.X R57, R57, 0x1, R8, P3 ;  /* 0x0000000139397824 */ /* 0x000fe200018e0608 */
[----:B------:R-:W-:Y:S01]  /*6ec0*/  LEA R48, P3, R56, UR4, 0x1 ;  /* 0x0000000438307c11 */ /* 0x000fe2000f8608ff */
[----:B------:R-:W-:-:S03]  /*6ed0*/  ULDC.64 UR6, c[0x0][0x208] ;  /* 0x0000820000067ab9 */ /* 0x000fc60000000a00 */
[----:B------:R-:W-:-:S05]  /*6ee0*/  LEA.HI.X R49, R56, UR5, R57, 0x1, P3 ;  /* 0x0000000538317c11 */ /* 0x000fca00098f0c39 */
[----:B--2---:R1:W-:Y:S01]  /*6ef0*/  STG.E.128 desc[UR6][R48.64], R44 ;  /* 0x0000002c30007986 */ /* 0x0043e2000c101d06 */
[----:B------:R-:W-:Y:S05]  /*6f00*/  BRA `(.L_x_7357) ;  /* 0x0000004c00ac7947 */ /* 0x000fea0003800000 */
.L_x_7301:
[C---:B------:R-:W-:Y:S01]  /*6f10*/  VIADD R44, R22.reuse, 0x20 ;  /* 0x00000020162c7836 */ /* 0x040fe20000000000 */
[----:B------:R-:W-:Y:S01]  /*6f20*/  ULDC.64 UR4, c[0x0][0x208] ;  /* 0x0000820000047ab9 */ /* 0x000fe20000000a00 */
[----:B------:R-:W-:-:S03]  /*6f30*/  VIADD R52, R22, 0x80 ;  /* 0x0000008016347836 */ /* 0x000fc60000000000 */
[----:B------:R-:W-:Y:S01]  /*6f40*/  ISETP.GE.AND P4, PT, R44, R4, PT ;  /* 0x000000042c00720c */ /* 0x000fe20003f86270 */
[----:B------:R-:W-:-:S03]  /*6f50*/  VIADD R44, R22, 0x40 ;  /* 0x00000040162c7836 */ /* 0x000fc60000000000 */
[----:B------:R-:W-:-:S13]  /*6f60*/  ISETP.GE.OR P4, PT, R16, R84, P4 ;  /* 0x000000541000720c */ /* 0x000fda0002786670 */
[----:B------:R-:W-:Y:S01]  /*6f70*/  @!P4 IADD3 R50, P2, P3, R106, R96, R38 ;  /* 0x000000606a32c210 */ /* 0x000fe20007b5e026 */
[----:B------:R-:W1:Y:S03]  /*6f80*/  @!P4 LDC.64 R60, c[0x0][0x3e8] ;  /* 0x0000fa00ff3ccb82 */ /* 0x000e660000000a00 */
[----:B0-----:R-:W-:Y:S02]  /*6f90*/  @!P4 IADD3.X R51, R27, R3, R41, P2, P3 ;  /* 0x000000031b33c210 */ /* 0x001fe400017e6429 */
[----:B------:R-:W-:-:S03]  /*6fa0*/  @!P4 IADD3 R48, P2, P3, R112, R94, R32 ;  /* 0x0000005e7030c210 */ /* 0x000fc60007b5e020 */
[----:B------:R-:W0:Y:S01]  /*6fb0*/  @!P4 LDC.64 R62, c[0x0][0x400] ;  /* 0x00010000ff3ecb82 */ /* 0x000e220000000a00 */
[----:B------:R-:W-:Y:S02]  /*6fc0*/  @!P4 IADD3.X R49, R21, R0, R35, P2, P3 ;  /* 0x000000001531c210 */ /* 0x000fe400017e6423 */
[----:B------:R-:W-:-:S04]  /*6fd0*/  ISETP.GE.AND P3, PT, R44, R4, PT ;  /* 0x000000042c00720c */ /* 0x000fc80003f66270 */
[----:B------:R-:W-:-:S13]  /*6fe0*/  ISETP.GE.OR P3, PT, R16, R84, P3 ;  /* 0x000000541000720c */ /* 0x000fda0001f66670 */
[----:B------:R-:W-:Y:S01]  /*6ff0*/  @!P3 IADD3 R46, P2, P5, R106, R37, R96 ;  /* 0x000000256a2eb210 */ /* 0x000fe20007d5e060 */
[----:B------:R-:W2:Y:S03]  /*7000*/  @!P3 LDC.64 R68, c[0x0][0x3e8] ;  /* 0x0000fa00ff44bb82 */ /* 0x000ea60000000a00 */
[----:B------:R-:W-:Y:S02]  /*7010*/  @!P3 IADD3.X R47, R27, R40, R3, P2, P5 ;  /* 0x000000281b2fb210 */ /* 0x000fe400017ea403 */
[----:B------:R-:W-:-:S03]  /*7020*/  @!P3 IADD3 R44, P2, P5, R112, R31, R94 ;  /* 0x0000001f702cb210 */ /* 0x000fc60007d5e05e */
[----:B------:R-:W3:Y:S01]  /*7030*/  @!P3 LDC.64 R70, c[0x0][0x400] ;  /* 0x00010000ff46bb82 */ /* 0x000ee20000000a00 */
[----:B------:R-:W-:Y:S02]  /*7040*/  @!P3 IADD3.X R45, R21, R34, R0, P2, P5 ;  /* 0x00000022152db210 */ /* 0x000fe400017ea400 */
[----:B------:R-:W-:-:S04]  /*7050*/  ISETP.GE.AND P2, PT, R52, R4, PT ;  /* 0x000000043400720c */ /* 0x000fc80003f46270 */
[----:B------:R-:W-:-:S13]  /*7060*/  ISETP.GE.OR P2, PT, R16, R84, P2 ;  /* 0x000000541000720c */ /* 0x000fda0001746670 */
[----:B------:R-:W-:Y:S01]  /*7070*/  @!P2 IADD3 R74, P5, P6, R106, R36, R96 ;  /* 0x000000246a4aa210 */ /* 0x000fe20007ebe060 */
[----:B------:R-:W4:Y:S03]  /*7080*/  @!P2 LDC.64 R76, c[0x0][0x3e8] ;  /* 0x0000fa00ff4cab82 */ /* 0x000f260000000a00 */
[----:B------:R-:W-:Y:S02]  /*7090*/  @!P2 IADD3.X R75, R27, R39, R3, P5, P6 ;  /* 0x000000271b4ba210 */ /* 0x000fe40002fec403 */
[----:B------:R-:W-:-:S03]  /*70a0*/  @!P2 IADD3 R72, P5, P6, R112, R30, R94 ;  /* 0x0000001e7048a210 */ /* 0x000fc60007ebe05e */
[----:B------:R-:W4:Y:S01]  /*70b0*/  @!P2 LDC.64 R78, c[0x0][0x400] ;  /* 0x00010000ff4eab82 */ /* 0x000f220000000a00 */
[----:B------:R-:W-:Y:S02]  /*70c0*/  @!P2 IADD3.X R73, R21, R33, R0, P5, P6 ;  /* 0x000000211549a210 */ /* 0x000fe40002fec400 */
[----:B------:R-:W-:-:S04]  /*70d0*/  ISETP.GE.AND P5, PT, R22, R4, PT ;  /* 0x000000041600720c */ /* 0x000fc80003fa6270 */
[----:B------:R-:W-:-:S13]  /*70e0*/  ISETP.GE.OR P5, PT, R16, R84, P5 ;  /* 0x000000541000720c */ /* 0x000fda0002fa6670 */
[----:B------:R-:W1:Y:S01]  /*70f0*/  @!P5 LDC.64 R52, c[0x0][0x3e8] ;  /* 0x0000fa00ff34db82 */ /* 0x000e620000000a00 */
[----:B------:R-:W-:-:S05]  /*7100*/  @!P5 IADD3 R54, P6, R106, R96, RZ ;  /* 0x000000606a36d210 */ /* 0x000fca0007fde0ff */
[----:B------:R-:W-:Y:S01]  /*7110*/  @!P5 IMAD.X R55, R3, 0x1, R27, P6 ;  /* 0x000000010337d824 */ /* 0x000fe200030e061b */
[----:B-1----:R-:W-:-:S04]  /*7120*/  @!P5 LEA R52, P6, R54, R52, 0x1 ;  /* 0x000000343634d211 */ /* 0x002fc800078c08ff */
[----:B------:R-:W-:Y:S02]  /*7130*/  @!P5 LEA.HI.X R53, R54, R53, R55, 0x1, P6 ;  /* 0x000000353635d211 */ /* 0x000fe400030f0c37 */
[----:B------:R-:W1:Y:S01]  /*7140*/  @!P5 LDC.64 R54, c[0x0][0x400] ;  /* 0x00010000ff36db82 */ /* 0x000e620000000a00 */
[----:B------:R-:W-:-:S05]  /*7150*/  @!P5 IADD3 R56, P6, R112, R94, RZ ;  /* 0x0000005e7038d210 */ /* 0x000fca0007fde0ff */
[----:B------:R-:W-:Y:S01]  /*7160*/  @!P5 IMAD.X R57, R0, 0x1, R21, P6 ;  /* 0x000000010039d824 */ /* 0x000fe200030e0615 */
[----:B-1----:R-:W-:-:S04]  /*7170*/  @!P5 LEA R54, P6, R56, R54, 0x1 ;  /* 0x000000363836d211 */ /* 0x002fc800078c08ff */
[----:B------:R-:W-:Y:S02]  /*7180*/  @!P5 LEA.HI.X R55, R56, R55, R57, 0x1, P6 ;  /* 0x000000373837d211 */ /* 0x000fe400030f0c39 */
[----:B------:R-:W-:-:S04]  /*7190*/  @!P4 LEA R60, P6, R50, R60, 0x1 ;  /* 0x0000003c323cc211 */ /* 0x000fc800078c08ff */
[----:B------:R-:W-:Y:S02]  /*71a0*/  @!P4 LEA.HI.X R61, R50, R61, R51, 0x1, P6 ;  /* 0x0000003d323dc211 */ /* 0x000fe400030f0c33 */
[----:B------:R-:W-:Y:S02]  /*71b0*/  CS2R R50, SRZ ;  /* 0x0000000000327805 */ /* 0x000fe4000001ff00 */
[----:B0-----:R-:W-:-:S04]  /*71c0*/  @!P4 LEA R62, P6, R48, R62, 0x1 ;  /* 0x0000003e303ec211 */ /* 0x001fc800078c08ff */
[----:B------:R-:W-:Y:S02]  /*71d0*/  @!P4 LEA.HI.X R63, R48, R63, R49, 0x1, P6 ;  /* 0x0000003f303fc211 */ /* 0x000fe400030f0c31 */
[----:B------:R-:W-:Y:S02]  /*71e0*/  CS2R R48, SRZ ;  /* 0x0000000000307805 */ /* 0x000fe4000001ff00 */
[----:B--2---:R-:W-:-:S04]  /*71f0*/  @!P3 LEA R68, P6, R46, R68, 0x1 ;  /* 0x000000442e44b211 */ /* 0x004fc800078c08ff */
[----:B------:R-:W-:Y:S02]  /*7200*/  @!P3 LEA.HI.X R69, R46, R69, R47, 0x1, P6 ;  /* 0x000000452e45b211 */ /* 0x000fe400030f0c2f */
[----:B------:R-:W-:Y:S02]  /*7210*/  CS2R R46, SRZ ;  /* 0x00000000002e7805 */ /* 0x000fe4000001ff00 */
[C---:B---3--:R-:W-:Y:S01]  /*7220*/  @!P3 LEA R70, P6, R44.reuse, R70, 0x1 ;  /* 0x000000462c46b211 */ /* 0x048fe200078c08ff */
[----:B------:R0:W5:Y:S03]  /*7230*/  @!P5 LDG.E.128 R48, desc[UR4][R54.64] ;  /* 0x000000043630d981 */ /* 0x000166000c1e1d00 */
[----:B------:R-:W-:Y:S02]  /*7240*/  @!P3 LEA.HI.X R71, R44, R71, R45, 0x1, P6 ;  /* 0x000000472c47b211 */ /* 0x000fe400030f0c2d */
[----:B------:R-:W-:-:S02]  /*7250*/  CS2R R44, SRZ ;  /* 0x00000000002c7805 */ /* 0x000fc4000001ff00 */
[----:B------:R-:W-:Y:S02]  /*7260*/  CS2R R58, SRZ ;  /* 0x00000000003a7805 */ /* 0x000fe4000001ff00 */
[----:B------:R-:W-:Y:S02]  /*7270*/  CS2R R56, SRZ ;  /* 0x0000000000387805 */ /* 0x000fe4000001ff00 */
[----:B------:R1:W5:Y:S01]  /*7280*/  @!P5 LDG.E.128 R44, desc[UR4][R52.64] ;  /* 0x00000004342cd981 */ /* 0x000362000c1e1d00 */
[----:B0-----:R-:W-:Y:S02]  /*7290*/  CS2R R54, SRZ ;  /* 0x0000000000367805 */ /* 0x001fe4000001ff00 */
[----:B------:R-:W-:Y:S02]  /*72a0*/  CS2R R66, SRZ ;  /* 0x0000000000427805 */ /* 0x000fe4000001ff00 */
[----:B------:R-:W-:Y:S01]  /*72b0*/  CS2R R64, SRZ ;  /* 0x0000000000407805 */ /* 0x000fe2000001ff00 */
[----:B------:R0:W5:Y:S05]  /*72c0*/  @!P4 LDG.E.128 R56, desc[UR4][R62.64] ;  /* 0x000000043e38c981 */ /* 0x00016a000c1e1d00 */
[----:B------:R-:W5:Y:S01]  /*72d0*/  @!P3 LDG.E.128 R64, desc[UR4][R70.64] ;  /* 0x000000044640b981 */ /* 0x000f62000c1e1d00 */
[----:B-1----:R-:W-:-:S02]  /*72e0*/  CS2R R52, SRZ ;  /* 0x0000000000347805 */ /* 0x002fc4000001ff00 */
[----:B0-----:R-:W-:-:S04]  /*72f0*/  CS2R R62, SRZ ;  /* 0x00000000003e7805 */ /* 0x001fc8000001ff00 */
[----:B------:R0:W5:Y:S02]  /*7300*/  @!P4 LDG.E.128 R52, desc[UR4][R60.64] ;  /* 0x000000043c34c981 */ /* 0x000164000c1e1d00 */
[----:B0-----:R-:W-:-:S06]  /*7310*/  CS2R R60, SRZ ;  /* 0x00000000003c7805 */ /* 0x001fcc000001ff00 */
[----:B------:R0:W5:Y:S01]  /*7320*/  @!P3 LDG.E.128 R60, desc[UR4][R68.64] ;  /* 0x00000004443cb981 */ /* 0x000162000c1e1d00 */
[----:B----4-:R-:W-:Y:S01]  /*7330*/  @!P2 LEA R76, P3, R74, R76, 0x1 ;  /* 0x0000004c4a4ca211 */ /* 0x010fe200078608ff */
[----:B------:R-:W-:-:S03]  /*7340*/  VIADD R81, R22, 0x60 ;  /* 0x0000006016517836 */ /* 0x000fc60000000000 */
[----:B------:R-:W-:Y:S02]  /*7350*/  @!P2 LEA.HI.X R77, R74, R77, R75, 0x1, P3 ;  /* 0x0000004d4a4da211 */ /* 0x000fe400018f0c4b */
[----:B------:R-:W-:-:S04]  /*7360*/  @!P2 LEA R78, P3, R72, R78, 0x1 ;  /* 0x0000004e484ea211 */ /* 0x000fc800078608ff */
[----:B------:R-:W-:Y:S02]  /*7370*/  @!P2 LEA.HI.X R79, R72, R79, R73, 0x1, P3 ;  /* 0x0000004f484fa211 */ /* 0x000fe400018f0c49 */
[----:B------:R-:W-:-:S04]  /*7380*/  ISETP.GE.AND P3, PT, R81, R4, PT ;  /* 0x000000045100720c */ /* 0x000fc80003f66270 */
[----:B------:R-:W-:Y:S02]  /*7390*/  ISETP.GE.OR P3, PT, R16, R84, P3 ;  /* 0x000000541000720c */ /* 0x000fe40001f66670 */
[----:B------:R-:W-:Y:S02]  /*73a0*/  CS2R R70, SRZ ;  /* 0x0000000000467805 */ /* 0x000fe4000001ff00 */
[----:B0-----:R-:W-:Y:S02]  /*73b0*/  CS2R R68, SRZ ;  /* 0x0000000000447805 */ /* 0x001fe4000001ff00 */
[----:B------:R-:W-:Y:S02]  /*73c0*/  CS2R R74, SRZ ;  /* 0x00000000004a7805 */ /* 0x000fe4000001ff00 */
[----:B------:R-:W-:Y:S01]  /*73d0*/  CS2R R72, SRZ ;  /* 0x0000000000487805 */ /* 0x000fe2000001ff00 */
[----:B------:R-:W-:Y:S01]  /*73e0*/  VIADD R80, R22, 0xa0 ;  /* 0x000000a016507836 */ /* 0x000fe20000000000 */
[----:B------:R-:W-:Y:S01]  /*73f0*/  BSSY B1, `(.L_x_7364) ;  /* 0x0000021000017945 */ /* 0x000fe20003800000 */
[----:B------:R0:W5:Y:S04]  /*7400*/  @!P2 LDG.E.128 R68, desc[UR4][R76.64] ;  /* 0x000000044c44a981 */ /* 0x000168000c1e1d00 */
[----:B------:R1:W5:Y:S01]  /*7410*/  @!P2 LDG.E.128 R72, desc[UR4][R78.64] ;  /* 0x000000044e48a981 */ /* 0x000362000c1e1d00 */
[----:B------:R-:W-:-:S02]  /*7420*/  ISETP.GE.AND P2, PT, R80, R4, PT ;  /* 0x000000045000720c */ /* 0x000fc40003f46270 */
[----:B------:R-:W-:Y:S02]  /*7430*/  CS2R R82, SRZ ;  /* 0x0000000000527805 */ /* 0x000fe4000001ff00 */
[----:B------:R-:W-:Y:S02]  /*7440*/  CS2R R80, SRZ ;  /* 0x0000000000507805 */ /* 0x000fe4000001ff00 */
[----:B------:R-:W-:Y:S02]  /*7450*/  ISETP.GE.OR P2, PT, R16, R84, P2 ;  /* 0x000000541000720c */ /* 0x000fe40001746670 */
[----:B0-----:R-:W-:Y:S02]  /*7460*/  CS2R R76, SRZ ;  /* 0x00000000004c7805 */ /* 0x001fe4000001ff00 */
[----:B-1----:R-:W-:Y:S01]  /*7470*/  CS2R R78, SRZ ;  /* 0x00000000004e7805 */ /* 0x002fe2000001ff00 */
[----:B------:R-:W-:Y:S08]  /*7480*/  @P3 BRA `(.L_x_7365) ;  /* 0x00000000005c3947 */ /* 0x000ff00003800000 */
[----:B------:R-:W0:Y:S01]  /*7490*/  LDC.64 R80, c[0x0][0x3f8] ;  /* 0x0000fe00ff507b82 */ /* 0x000e220000000a00 */
[----:B------:R-:W-:Y:S01]  /*74a0*/  IMAD.MOV.U32 R78, RZ, RZ, R96 ;  /* 0x000000ffff4e7224 */ /* 0x000fe200078e0060 */
[----:B------:R-:W-:Y:S01]  /*74b0*/  ULDC.64 UR4, c[0x0][0x3e8] ;  /* 0x0000fa0000047ab9 */ /* 0x000fe20000000a00 */
[----:B------:R-:W-:Y:S01]  /*74c0*/  IMAD.MOV.U32 R79, RZ, RZ, R3 ;  /* 0x000000ffff4f7224 */ /* 0x000fe200078e0003 */
[----:B------:R-:W-:Y:S01]  /*74d0*/  ULDC.64 UR6, c[0x0][0x400] ;  /* 0x0001000000067ab9 */ /* 0x000fe20000000a00 */
[----:B------:R-:W-:Y:S01]  /*74e0*/  IMAD.MOV.U32 R82, RZ, RZ, R94 ;  /* 0x000000ffff527224 */ /* 0x000fe200078e005e */
[----:B------:R-:W-:Y:S01]  /*74f0*/  ULDC.64 UR8, c[0x0][0x208] ;  /* 0x0000820000087ab9 */ /* 0x000fe20000000a00 */
[----:B------:R-:W-:Y:S01]  /*7500*/  IMAD.MOV.U32 R83, RZ, RZ, R0 ;  /* 0x000000ffff537224 */ /* 0x000fe200078e0000 */
[----:B------:R-:W1:Y:S01]  /*7510*/  LDC.64 R76, c[0x0][0x408] ;  /* 0x00010200ff4c7b82 */ /* 0x000e620000000a00 */
[----:B0-----:R-:W-:-:S04]  /*7520*/  IMAD.WIDE.U32 R78, R80, 0x60, R78 ;  /* 0x00000060504e7825 */ /* 0x001fc800078e004e */
[----:B------:R-:W-:Y:S01]  /*7530*/  IMAD R81, R81, 0x60, RZ ;  /* 0x0000006051517824 */ /* 0x000fe200078e02ff */
[----:B------:R-:W-:Y:S01]  /*7540*/  IADD3 R80, P3, R106, R78, RZ ;  /* 0x0000004e6a507210 */ /* 0x000fe20007f7e0ff */
[----:B-1----:R-:W-:-:S03]  /*7550*/  IMAD.WIDE.U32 R82, R76, 0x60, R82 ;  /* 0x000000604c527825 */ /* 0x002fc600078e0052 */
[----:B------:R-:W-:Y:S01]  /*7560*/  IADD3.X R79, R27, R79, R81, P3, !PT ;  /* 0x0000004f1b4f7210 */ /* 0x000fe20001ffe451 */
[----:B------:R-:W-:Y:S01]  /*7570*/  IMAD R77, R77, 0x60, RZ ;  /* 0x000000604d4d7824 */ /* 0x000fe200078e02ff */
[----:B------:R-:W-:-:S04]  /*7580*/  IADD3 R78, P3, R112, R82, RZ ;  /* 0x00000052704e7210 */ /* 0x000fc80007f7e0ff */
[----:B------:R-:W-:Y:S02]  /*7590*/  IADD3.X R83, R21, R83, R77, P3, !PT ;  /* 0x0000005315537210 */ /* 0x000fe40001ffe44d */
[----:B------:R-:W-:-:S04]  /*75a0*/  LEA R76, P3, R80, UR4, 0x1 ;  /* 0x00000004504c7c11 */ /* 0x000fc8000f8608ff */
[----:B------:R-:W-:Y:S02]  /*75b0*/  LEA.HI.X R77, R80, UR5, R79, 0x1, P3 ;  /* 0x00000005504d7c11 */ /* 0x000fe400098f0c4f */
[----:B------:R-:W-:-:S04]  /*75c0*/  LEA R80, P3, R78, UR6, 0x1 ;  /* 0x000000064e507c11 */ /* 0x000fc8000f8608ff */
[----:B------:R-:W-:Y:S02]  /*75d0*/  LEA.HI.X R81, R78, UR7, R83, 0x1, P3 ;  /* 0x000000074e517c11 */ /* 0x000fe400098f0c53 */
[----:B------:R-:W5:Y:S04]  /*75e0*/  LDG.E.128 R76, desc[UR8][R76.64] ;  /* 0x000000084c4c7981 */ /* 0x000f68000c1e1d00 */
[----:B------:R-:W5:Y:S03]  /*75f0*/  LDG.E.128 R80, desc[UR8][R80.64] ;  /* 0x0000000850507981 */ /* 0x000f66000c1e1d00 */
.L_x_7365:
[----:B------:R-:W-:Y:S05]  /*7600*/  BSYNC B1 ;  /* 0x0000000000017941 */ /* 0x000fea0003800000 */
.L_x_7364:
[----:B------:R-:W-:Y:S01]  /*7610*/  BSSY B1, `(.L_x_7366) ;  /* 0x000001c000017945 */ /* 0x000fe20003800000 */
[----:B------:R-:W-:Y:S02]  /*7620*/  ISETP.GE.AND P3, PT, R16, R84, PT ;  /* 0x000000541000720c */ /* 0x000fe40003f66270 */
[----:B------:R-:W-:Y:S02]  /*7630*/  CS2R R86, SRZ ;  /* 0x0000000000567805 */ /* 0x000fe4000001ff00 */
[----:B------:R-:W-:Y:S02]  /*7640*/  CS2R R84, SRZ ;  /* 0x0000000000547805 */ /* 0x000fe4000001ff00 */
[----:B------:R-:W-:Y:S02]  /*7650*/  CS2R R90, SRZ ;  /* 0x00000000005a7805 */ /* 0x000fe4000001ff00 */
[----:B------:R-:W-:Y:S01]  /*7660*/  CS2R R88, SRZ ;  /* 0x0000000000587805 */ /* 0x000fe2000001ff00 */
[----:B------:R-:W-:Y:S06]  /*7670*/  @P2 BRA `(.L_x_7367) ;  /* 0x0000000000542947 */ /* 0x000fec0003800000 */
[----:B------:R-:W0:Y:S01]  /*7680*/  LDC.64 R84, c[0x0][0x3f8] ;  /* 0x0000fe00ff547b82 */ /* 0x000e220000000a00 */
[----:B------:R-:W-:Y:S01]  /*7690*/  IMAD.MOV.U32 R97, RZ, RZ, R3 ;  /* 0x000000ffff617224 */ /* 0x000fe200078e0003 */
[----:B------:R-:W-:Y:S01]  /*76a0*/  ULDC.64 UR4, c[0x0][0x3e8] ;  /* 0x0000fa0000047ab9 */ /* 0x000fe20000000a00 */
[----:B------:R-:W-:Y:S01]  /*76b0*/  IMAD.MOV.U32 R95, RZ, RZ, R0 ;  /* 0x000000ffff5f7224 */ /* 0x000fe200078e0000 */
[----:B------:R-:W-:Y:S01]  /*76c0*/  ULDC.64 UR6, c[0x0][0x400] ;  /* 0x0001000000067ab9 */ /* 0x000fe20000000a00 */
[----:B------:R-:W-:-:S03]  /*76d0*/  ULDC.64 UR8, c[0x0][0x208] ;  /* 0x0000820000087ab9 */ /* 0x000fc60000000a00 */
        /* <DEDUP_REMOVED lines=12> */
[----:B------:R-:W-:Y:S01]  /*77a0*/  LEA.HI.X R89, R0, UR7, R95, 0x1, P2 ;  /* 0x0000000700597c11 */ /* 0x000fe200090f0c5f */
[----:B------:R-:W5:Y:S05]  /*77b0*/  LDG.E.128 R84, desc[UR8][R84.64] ;  /* 0x0000000854547981 */ /* 0x000f6a000c1e1d00 */
[----:B------:R-:W5:Y:S03]  /*77c0*/  LDG.E.128 R88, desc[UR8][R88.64] ;  /* 0x0000000858587981 */ /* 0x000f66000c1e1d00 */
.L_x_7367:
[----:B------:R-:W-:Y:S05]  /*77d0*/  BSYNC B1 ;  /* 0x0000000000017941 */ /* 0x000fea0003800000 */
.L_x_7366:
[----:B-----5:R-:W-:Y:S01]  /*77e0*/  IMAD.MOV.U32 R0, RZ, RZ, R78 ;  /* 0x000000ffff007224 */ /* 0x020fe200078e004e */
[----:B------:R-:W-:Y:S01]  /*77f0*/  ULOP3.LUT UR4, UR60, 0x1, URZ, 0xfc, !UPT ;  /* 0x000000013c047892 */ /* 0x000fe2000f8efc3f */
[----:B------:R-:W-:Y:S02]  /*7800*/  IMAD.MOV.U32 R3, RZ, RZ, R79 ;  /* 0x000000ffff037224 */ /* 0x000fe400078e004f */
[----:B------:R-:W-:Y:S01]  /*7810*/  IMAD.MOV.U32 R93, RZ, RZ, R76 ;  /* 0x000000ffff5d7224 */ /* 0x000fe200078e004c */
[----:B------:R-:W-:Y:S01]  /*7820*/  UISETP.NE.AND UP0, UPT, UR4, 0x3, UPT ;  /* 0x000000030400788c */ /* 0x000fe2000bf05270 */
[----:B------:R-:W-:Y:S01]  /*7830*/  IMAD.MOV.U32 R94, RZ, RZ, R77 ;  /* 0x000000ffff5e7224 */ /* 0x000fe200078e004d */
[----:B------:R-:W-:Y:S01]  /*7840*/  PRMT R175, R0, 0x5410, R3 ;  /* 0x0000541000af7816 */ /* 0x000fe20000000003 */
[----:B------:R-:W-:Y:S02]  /*7850*/  IMAD.MOV.U32 R0, RZ, RZ, R82 ;  /* 0x000000ffff007224 */ /* 0x000fe400078e0052 */
[----:B------:R-:W-:Y:S01]  /*7860*/  IMAD.MOV.U32 R3, RZ, RZ, R83 ;  /* 0x000000ffff037224 */ /* 0x000fe200078e0053 */
[----:B------:R-:W-:Y:S01]  /*7870*/  PRMT R176, R93, 0x5410, R94 ;  /* 0x000054105db07816 */ /* 0x000fe2000000005e */
[----:B------:R-:W-:Y:S01]  /*7880*/  IMAD.MOV.U32 R93, RZ, RZ, R80 ;  /* 0x000000ffff5d7224 */ /* 0x000fe200078e0050 */
[----:B------:R-:W-:Y:S01]  /*7890*/  PLOP3.LUT P2, PT, PT, PT, UP0, 0x80, 0x0 ;  /* 0x000000000000781c */ /* 0x000fe20003f4f008 */
        /* <DEDUP_REMOVED lines=71> */
.L_x_7368:
        /* <DEDUP_REMOVED lines=8> */
.L_x_7669:
[----:B------:R-:W-:Y:S05]  /*7d90*/  BSYNC B1 ;  /* 0x0000000000017941 */ /* 0x000fea0003800000 */
.L_x_7369:
[----:B------:R-:W-:Y:S01]  /*7da0*/  ISETP.GE.OR P4, PT, R22, R4, P0 ;  /* 0x000000041600720c */ /* 0x000fe20000786670 */
[----:B------:R-:W-:Y:S01]  /*7db0*/  BSSY B1, `(.L_x_7371) ;  /* 0x0000095000017945 */ /* 0x000fe20003800000 */
[----:B0-----:R-:W-:-:S11]  /*7dc0*/  IMAD.IADD R151, R150, 0x1, -R122 ;  /* 0x0000000196977824 */ /* 0x001fd600078e0a7a */
[----:B------:R-:W-:Y:S05]  /*7dd0*/  @P4 BRA `(.L_x_7372) ;  /* 0x0000000800484947 */ /* 0x000fea0003800000 */
[----:B------:R-:W3:Y:S01]  /*7de0*/  LDL R92, [R1+0x4] ;  /* 0x00000400015c7983 */ /* 0x000ee20000100800 */
[----:B------:R-:W-:Y:S01]  /*7df0*/  IMAD.SHL.U32 R94, R22, 0x40, RZ ;  /* 0x00000040165e7824 */ /* 0x000fe200078e00ff */
[----:B------:R-:W-:Y:S01]  /*7e00*/  BSSY B2, `(.L_x_7373) ;  /* 0x000007c000027945 */ /* 0x000fe20003800000 */
[----:B------:R-:W0:Y:S03]  /*7e10*/  S2R R96, SR_TID.X ;  /* 0x0000000000607919 */ /* 0x000e260000002100 */
[----:B------:R-:W-:-:S04]  /*7e20*/  LOP3.LUT R94, R94, 0x1c0, RZ, 0xc0, !PT ;  /* 0x000001c05e5e7812 */ /* 0x000fc800078ec0ff */
[----:B------:R-:W-:Y:S01]  /*7e30*/  SHF.R.U32.HI R94, RZ, 0x3, R94 ;  /* 0x00000003ff5e7819 */ /* 0x000fe2000001165e */
[----:B0-----:R-:W-:-:S05]  /*7e40*/  VIADD R96, R96, 0xffffff80 ;  /* 0xffffff8060607836 */ /* 0x001fca0000000000 */
[----:B------:R-:W-:-:S04]  /*7e50*/  SHF.R.S32.HI R95, RZ, 0x1f, R96 ;  /* 0x0000001fff5f7819 */ /* 0x000fc80000011460 */
[----:B------:R-:W-:Y:S01]  /*7e60*/  LEA.HI R95, R95, R96, RZ, 0x6 ;  /* 0x000000605f5f7211 */ /* 0x000fe200078f30ff */
[----:B------:R-:W-:-:S04]  /*7e70*/  IMAD.SHL.U32 R96, R22, 0x40, RZ ;  /* 0x0000004016607824 */ /* 0x000fc800078e00ff */
[----:B------:R-:W-:-:S05]  /*7e80*/  IMAD.SHL.U32 R95, R95, 0x8, RZ ;  /* 0x000000085f5f7824 */ /* 0x000fca00078e00ff */
[----:B------:R-:W-:Y:S02]  /*7e90*/  LOP3.LUT R95, R95, 0xfffffe00, RZ, 0xc0, !PT ;  /* 0xfffffe005f5f7812 */ /* 0x000fe400078ec0ff */
        /* <DEDUP_REMOVED lines=8> */
[----:B------:R-:W-:Y:S02]  /*7f20*/  LOP3.LUT R93, R174, 0x38, RZ, 0xc0, !PT ;  /* 0x00000038ae5d7812 */ /* 0x000fe400078ec0ff */
        /* <DEDUP_REMOVED lines=10> */
[----:B------:R-:W3:Y:S01]  /*7fd0*/  LDS.128 R92, [R92+0x1e400] ;  /* 0x01e400005c5c7984 */ /* 0x000ee20000000c00 */
        /* <DEDUP_REMOVED lines=8> */
[----:B------:R-:W-:Y:S02]  /*8060*/  SHF.R.U64 R49, R50, 0x10, R51 ;  /* 0x0000001032317819 */ /* 0x000fe40000001233 */
[----:B------:R-:W-:Y:S02]  /*8070*/  PRMT R50, R179, 0x5432, R46 ;  /* 0x00005432b3327816 */ /* 0x000fe4000000002e */
[----:B------:R-:W-:Y:S02]  /*8080*/  SHF.R.U32.HI R47, RZ, 0x10, R47 ;  /* 0x00000010ff2f7819 */ /* 0x000fe4000001162f */
[----:B------:R-:W-:Y:S01]  /*8090*/  PRMT R46, R180, 0x5410, R177 ;  /* 0x00005410b42e7816 */ /* 0x000fe200000000b1 */
[----:B------:R-:W-:Y:S01]  /*80a0*/  IMAD.U32 R177, R45, 0x10000, RZ ;  /* 0x000100002db17824 */ /* 0x000fe200078e00ff */
[----:B------:R-:W-:-:S02]  /*80b0*/  SHF.R.U32.HI R51, RZ, 0x10, R51 ;  /* 0x00000010ff337819 */ /* 0x000fc40000011633 */
[----:B------:R-:W-:Y:S01]  /*80c0*/  PRMT R47, R181, 0x5410, R47 ;  /* 0x00005410b52f7816 */ /* 0x000fe2000000002f */
[----:B0-----:R-:W-:Y:S01]  /*80d0*/  IMAD.U32 R181, R97, 0x10000, RZ ;  /* 0x0001000061b57824 */ /* 0x001fe200078e00ff */
[----:B------:R-:W-:Y:S01]  /*80e0*/  PRMT R48, R178, 0x5432, R48 ;  /* 0x00005432b2307816 */ /* 0x000fe20000000030 */
[----:B------:R-:W-:Y:S01]  /*80f0*/  IMAD.U32 R180, R46, 0x10000, RZ ;  /* 0x000100002eb47824 */ /* 0x000fe200078e00ff */
[----:B------:R-:W-:Y:S01]  /*8100*/  PRMT R49, R179, 0x5410, R49 ;  /* 0x00005410b3317816 */ /* 0x000fe20000000031 */
[----:B---3--:R-:W-:Y:S01]  /*8110*/  IMAD.U32 R179, R93, 0x10000, RZ ;  /* 0x000100005db37824 */ /* 0x008fe200078e00ff */
[----:B------:R-:W-:Y:S01]  /*8120*/  PRMT R51, R178, 0x5410, R51 ;  /* 0x00005410b2337816 */ /* 0x000fe20000000033 */
[-C--:B------:R-:W-:Y:S01]  /*8130*/  FMUL.FTZ R178, R181, R180.reuse ;  /* 0x000000b4b5b27220 */ /* 0x080fe20000410000 */
        /* <DEDUP_REMOVED lines=72> */
.L_x_7374:
[----:B------:R-:W-:Y:S05]  /*85c0*/  BSYNC B2 ;  /* 0x0000000000027941 */ /* 0x000fea0003800000 */
.L_x_7373:
[----:B------:R-:W-:Y:S01]  /*85d0*/  SHF.R.S32.HI R44, RZ, 0x1f, R22 ;  /* 0x0000001fff2c7819 */ /* 0x000fe20000011416 */
[----:B------:R-:W-:Y:S01]  /*85e0*/  ULDC.64 UR4, c[0x0][0x2e8] ;  /* 0x0000ba0000047ab9 */ /* 0x000fe20000000a00 */
[----:B------:R-:W-:Y:S01]  /*85f0*/  ISETP.GE.AND P4, PT, R174, R150, PT ;  /* 0x00000096ae00720c */ /* 0x000fe20003f86270 */
[----:B------:R-:W-:Y:S02]  /*8600*/  ULDC.64 UR6, c[0x0][0x208] ;  /* 0x0000820000067ab9 */ /* 0x000fe40000000a00 */
[-C--:B--2---:R-:W-:Y:S02]  /*8610*/  IMAD R46, R44, R138.reuse, RZ ;  /* 0x0000008a2c2e7224 */ /* 0x084fe400078e02ff */
[----:B------:R-:W-:-:S04]  /*8620*/  IMAD.WIDE.U32 R44, R22, R138, R136 ;  /* 0x0000008a162c7225 */ /* 0x000fc800078e0088 */
[----:B------:R-:W-:-:S04]  /*8630*/  IMAD R46, R22, R139, R46 ;  /* 0x0000008b162e7224 */ /* 0x000fc800078e022e */
[----:B------:R-:W-:Y:S01]  /*8640*/  IMAD.IADD R45, R46, 0x1, R45 ;  /* 0x000000012e2d7824 */ /* 0x000fe200078e022d */
[--C-:B------:R-:W-:Y:S02]  /*8650*/  @!P4 SHF.R.S32.HI R47, RZ, 0x1f, R174.reuse ;  /* 0x0000001fff2fc819 */ /* 0x100fe400000114ae */
[----:B------:R-:W-:-:S04]  /*8660*/  @!P4 IADD3 R174, P5, P6, R100, R44, R174 ;  /* 0x0000002c64aec210 */ /* 0x000fc80007ebe0ae */
[----:B------:R-:W-:Y:S02]  /*8670*/  @!P4 IADD3.X R47, R14, R45, R47, P5, P6 ;  /* 0x0000002d0e2fc210 */ /* 0x000fe40002fec42f */
[----:B------:R-:W-:-:S04]  /*8680*/  IADD3 R46, P5, P6, R100, R44, R20 ;  /* 0x0000002c642e7210 */ /* 0x000fc80007ebe014 */
[----:B------:R-:W-:Y:S02]  /*8690*/  IADD3.X R45, R14, R45, R9, P5, P6 ;  /* 0x0000002d0e2d7210 */ /* 0x000fe40002fec409 */
[----:B------:R-:W-:-:S04]  /*86a0*/  LEA R44, P5, R46, UR4, 0x1 ;  /* 0x000000042e2c7c11 */ /* 0x000fc8000f8a08ff */
[----:B------:R-:W-:Y:S02]  /*86b0*/  LEA.HI.X R45, R46, UR5, R45, 0x1, P5 ;  /* 0x000000052e2d7c11 */ /* 0x000fe4000a8f0c2d */
[----:B------:R-:W-:-:S03]  /*86c0*/  @!P4 LEA R46, P5, R174, UR4, 0x1 ;  /* 0x00000004ae2ecc11 */ /* 0x000fc6000f8a08ff */
[----:B---3--:R3:W-:Y:S01]  /*86d0*/  STG.E.128 desc[UR6][R44.64], R92 ;  /* 0x0000005c2c007986 */ /* 0x0087e2000c101d06 */
[----:B------:R-:W-:-:S05]  /*86e0*/  @!P4 LEA.HI.X R47, R174, UR5, R47, 0x1, P5 ;  /* 0x00000005ae2fcc11 */ /* 0x000fca000a8f0c2f */
[----:B0-----:R3:W-:Y:S04]  /*86f0*/  @!P4 STG.E.128 desc[UR6][R46.64], R96 ;  /* 0x000000602e00c986 */ /* 0x0017e8000c101d06 */
.L_x_7372:
[----:B------:R-:W-:Y:S05]  /*8700*/  BSYNC B1 ;  /* 0x0000000000017941 */ /* 0x000fea0003800000 */
.L_x_7371:
[----:B---3--:R-:W-:Y:S01]  /*8710*/  VIADD R46, R22, 0x20 ;  /* 0x00000020162e7836 */ /* 0x008fe20000000000 */
[----:B------:R-:W-:Y:S04]  /*8720*/  BSSY B1, `(.L_x_7375) ;  /* 0x0000090000017945 */ /* 0x000fe80003800000 */
[----:B------:R-:W-:-:S13]  /*8730*/  ISETP.GE.OR P4, PT, R46, R4, P0 ;  /* 0x000000042e00720c */ /* 0x000fda0000786670 */
[----:B------:R-:W-:Y:S05]  /*8740*/  @P4 BRA `(.L_x_7376) ;  /* 0x0000000800344947 */ /* 0x000fea0003800000 */
[----:B------:R-:W3:Y:S04]  /*8750*/  LDL R44, [R1+0x4] ;  /* 0x00000400012c7983 */ /* 0x000ee80000100800 */
[----:B------:R-:W4:Y:S01]  /*8760*/  LDL R47, [R1+0x3c] ;  /* 0x00003c00012f7983 */ /* 0x000f220000100800 */
[----:B--2---:R-:W-:Y:S01]  /*8770*/  IMAD.WIDE.U32 R92, R46, R138, R136 ;  /* 0x0000008a2e5c7225 */ /* 0x004fe200078e0088 */
[----:B------:R-:W-:Y:S03]  /*8780*/  BSSY B2, `(.L_x_7377) ;  /* 0x000007d000027945 */ /* 0x000fe60003800000 */
[----:B------:R-:W-:Y:S01]  /*8790*/  VIADD R48, R22, 0x20 ;  /* 0x0000002016307836 */ /* 0x000fe20000000000 */
[----:B------:R-:W-:-:S03]  /*87a0*/  IADD3 R94, P4, P5, R100, R92, R20 ;  /* 0x0000005c645e7210 */ /* 0x000fc60007d9e014 */
[----:B------:R-:W-:-:S05]  /*87b0*/  IMAD.SHL.U32 R48, R48, 0x40, RZ ;  /* 0x0000004030307824 */ /* 0x000fca00078e00ff */
[----:B------:R-:W-:Y:S02]  /*87c0*/  LOP3.LUT R48, R48, 0x1c0, RZ, 0xc0, !PT ;  /* 0x000001c030307812 */ /* 0x000fe400078ec0ff */
[----:B---3--:R-:W-:Y:S01]  /*87d0*/  LOP3.LUT P6, RZ, R44, 0x1, RZ, 0xc0, !PT ;  /* 0x000000012cff7812 */ /* 0x008fe200078cc0ff */
[----:B------:R-:W-:-:S04]  /*87e0*/  IMAD R44, R155, R138, RZ ;  /* 0x0000008a9b2c7224 */ /* 0x000fc800078e02ff */
[----:B------:R-:W-:Y:S01]  /*87f0*/  IMAD R45, R46, R139, R44 ;  /* 0x0000008b2e2d7224 */ /* 0x000fe200078e022c */
[----:B------:R-:W-:Y:S01]  /*8800*/  SEL R44, R122, R151, !P6 ;  /* 0x000000977a2c7207 */ /* 0x000fe20007000000 */
[----:B------:R-:W-:Y:S02]  /*8810*/  VIADD R46, R22, 0x20 ;  /* 0x00000020162e7836 */ /* 0x000fe40000000000 */
[----:B------:R-:W-:Y:S01]  /*8820*/  IMAD.IADD R96, R93, 0x1, R45 ;  /* 0x000000015d607824 */ /* 0x000fe200078e022d */
[----:B------:R-:W-:Y:S01]  /*8830*/  SHF.R.S32.HI R45, RZ, 0x1f, R44 ;  /* 0x0000001fff2d7819 */ /* 0x000fe2000001142c */
[----:B------:R-:W-:-:S03]  /*8840*/  IMAD.SHL.U32 R46, R46, 0x40, RZ ;  /* 0x000000402e2e7824 */ /* 0x000fc600078e00ff */
[----:B------:R-:W-:Y:S02]  /*8850*/  LEA.HI R45, R45, R44, RZ, 0x4 ;  /* 0x0000002c2d2d7211 */ /* 0x000fe400078f20ff */
[----:B------:R-:W-:Y:S02]  /*8860*/  LOP3.LUT R46, R46, 0x1c0, RZ, 0xc0, !PT ;  /* 0x000001c02e2e7812 */ /* 0x000fe400078ec0ff */
[----:B------:R-:W-:Y:S02]  /*8870*/  LEA.HI.SX32 R97, R45, R10, 0x1c ;  /* 0x0000000a2d617211 */ /* 0x000fe400078fe2ff */
[----:B------:R-:W-:Y:S02]  /*8880*/  SHF.R.U32.HI R46, RZ, 0x3, R46 ;  /* 0x00000003ff2e7819 */ /* 0x000fe4000001162e */
[----:B------:R-:W-:Y:S02]  /*8890*/  SHF.R.S32.HI R45, RZ, 0x1f, R97 ;  /* 0x0000001fff2d7819 */ /* 0x000fe40000011461 */
[----:B------:R-:W-:-:S02]  /*88a0*/  IADD3.X R95, R14, R96, R9, P4, P5 ;  /* 0x000000600e5f7210 */ /* 0x000fc400027ea409 */
[----:B------:R-:W-:Y:S01]  /*88b0*/  LEA.HI R45, R45, R97, RZ, 0x3 ;  /* 0x000000612d2d7211 */ /* 0x000fe200078f18ff */
[----:B------:R-:W-:-:S03]  /*88c0*/  IMAD.SHL.U32 R97, R97, 0x8, RZ ;  /* 0x0000000861617824 */ /* 0x000fc600078e00ff */
[----:B------:R-:W-:Y:S02]  /*88d0*/  SHF.R.S32.HI R45, RZ, 0x3, R45 ;  /* 0x00000003ff2d7819 */ /* 0x000fe4000001142d */
[----:B------:R-:W-:-:S03]  /*88e0*/  LOP3.LUT R44, R48, 0x38, R97, 0xf8, !PT ;  /* 0x00000038302c7812 */ /* 0x000fc600078ef861 */
[----:B----4-:R-:W-:Y:S01]  /*88f0*/  IMAD R45, R45, 0x2c00, R47 ;  /* 0x00002c002d2d7824 */ /* 0x010fe200078e022f */
        /* <DEDUP_REMOVED lines=10> */
[----:B0-----:R-:W-:Y:S01]  /*89a0*/  IMAD.U32 R177, R49, 0x10000, RZ ;  /* 0x0001000031b17824 */ /* 0x001fe200078e00ff */
[----:B------:R-:W-:Y:S02]  /*89b0*/  SHF.R.U32.HI R52, RZ, 0x10, R53 ;  /* 0x00000010ff347819 */ /* 0x000fe40000011635 */
[----:B------:R-:W-:Y:S02]  /*89c0*/  SHF.R.U64 R53, R54, 0x10, R55 ;  /* 0x0000001036357819 */ /* 0x000fe40000001237 */
[--C-:B------:R-:W-:Y:S02]  /*89d0*/  SHF.R.U64 R54, R56, 0x10, R57.reuse ;  /* 0x0000001038367819 */ /* 0x100fe40000001239 */
[----:B------:R-:W-:Y:S02]  /*89e0*/  SHF.R.U32.HI R57, RZ, 0x10, R57 ;  /* 0x00000010ff397819 */ /* 0x000fe40000011639 */
[----:B------:R-:W-:-:S02]  /*89f0*/  SHF.R.U32.HI R99, RZ, 0x10, R55 ;  /* 0x00000010ff637819 */ /* 0x000fc40000011637 */
[----:B------:R-:W-:Y:S02]  /*8a00*/  PRMT R55, R188, 0x5410, R53 ;  /* 0x00005410bc377816 */ /* 0x000fe40000000035 */
[----:B------:R-:W-:Y:S01]  /*8a10*/  PRMT R53, R190, 0x5410, R57 ;  /* 0x00005410be357816 */ /* 0x000fe20000000039 */
[----:B--2---:R-:W-:Y:S01]  /*8a20*/  IMAD.U32 R57, R45, 0x10000, RZ ;  /* 0x000100002d397824 */ /* 0x004fe200078e00ff */
[----:B------:R-:W-:Y:S02]  /*8a30*/  PRMT R52, R189, 0x5432, R52 ;  /* 0x00005432bd347816 */ /* 0x000fe40000000034 */
[--C-:B------:R-:W-:Y:S01]  /*8a40*/  SHF.R.U64 R56, R58, 0x10, R59.reuse ;  /* 0x000000103a387819 */ /* 0x100fe2000000123b */
[----:B------:R-:W-:Y:S01]  /*8a50*/  IMAD.U32 R174, R53, 0x10000, RZ ;  /* 0x0001000035ae7824 */ /* 0x000fe200078e00ff */
[----:B------:R-:W-:Y:S01]  /*8a60*/  SHF.R.U32.HI R58, RZ, 0x10, R59 ;  /* 0x00000010ff3a7819 */ /* 0x000fe2000001163b */
[----:B------:R-:W-:Y:S01]  /*8a70*/  IMAD.U32 R59, R52, 0x10000, RZ ;  /* 0x00010000343b7824 */ /* 0x000fe200078e00ff */
[----:B------:R-:W-:Y:S01]  /*8a80*/  LOP3.LUT R49, R49, 0xffff0000, RZ, 0xc0, !PT ;  /* 0xffff000031317812 */ /* 0x000fe200078ec0ff */
[----:B------:R-:W-:Y:S01]  /*8a90*/  FMUL.FTZ R178, R177, R174 ;  /* 0x000000aeb1b27220 */ /* 0x000fe20000410000 */
[----:B------:R-:W-:Y:S01]  /*8aa0*/  PRMT R99, R189, 0x5410, R99 ;  /* 0x00005410bd637816 */ /* 0x000fe20000000063 */
[-C--:B------:R-:W-:Y:S01]  /*8ab0*/  FMUL.FTZ R177, R177, R59.reuse ;  /* 0x0000003bb1b17220 */ /* 0x080fe20000410000 */
[----:B------:R-:W-:Y:S01]  /*8ac0*/  PRMT R98, R188, 0x5432, R98 ;  /* 0x00005432bc627816 */ /* 0x000fe20000000062 */
[----:B------:R-:W-:-:S02]  /*8ad0*/  FFMA.FTZ R59, R57, R59, -R178 ;  /* 0x0000003b393b7223 */ /* 0x000fc400000108b2 */
[----:B------:R-:W-:Y:S01]  /*8ae0*/  FFMA.FTZ R57, R57, R174, R177 ;  /* 0x000000ae39397223 */ /* 0x000fe200000100b1 */
[----:B------:R-:W-:Y:S02]  /*8af0*/  LOP3.LUT R174, R53, 0xffff0000, RZ, 0xc0, !PT ;  /* 0xffff000035ae7812 */ /* 0x000fe400078ec0ff */
[----:B------:R-:W-:Y:S02]  /*8b00*/  LOP3.LUT R177, R52, 0xffff0000, RZ, 0xc0, !PT ;  /* 0xffff000034b17812 */ /* 0x000fe400078ec0ff */
[----:B------:R-:W-:Y:S01]  /*8b10*/  LOP3.LUT R52, R45, 0xffff0000, RZ, 0xc0, !PT ;  /* 0xffff00002d347812 */ /* 0x000fe200078ec0ff */
[C---:B------:R-:W-:Y:S02]  /*8b20*/  FMUL.FTZ R53, R49.reuse, R174 ;  /* 0x000000ae31357220 */ /* 0x040fe40000410000 */
[-C--:B------:R-:W-:Y:S01]  /*8b30*/  FMUL.FTZ R45, R49, R177.reuse ;  /* 0x000000b1312d7220 */ /* 0x080fe20000410000 */
[----:B------:R-:W-:Y:S01]  /*8b40*/  PRMT R49, R192, 0x5432, R54 ;  /* 0x00005432c0317816 */ /* 0x000fe20000000036 */
[----:B------:R-:W-:Y:S01]  /*8b50*/  FFMA.FTZ R53, R52, R177, -R53 ;  /* 0x000000b134357223 */ /* 0x000fe20000010835 */
[----:B------:R-:W-:-:S02]  /*8b60*/  IMAD.U32 R177, R51, 0x10000, RZ ;  /* 0x0001000033b17824 */ /* 0x000fc400078e00ff */
[----:B------:R-:W-:Y:S01]  /*8b70*/  FFMA.FTZ R52, R52, R174, R45 ;  /* 0x000000ae34347223 */ /* 0x000fe2000001002d */
[----:B------:R-:W-:Y:S01]  /*8b80*/  PRMT R45, R191, 0x5432, R58 ;  /* 0x00005432bf2d7816 */ /* 0x000fe2000000003a */
[----:B------:R-:W-:Y:S01]  /*8b90*/  IMAD.U32 R58, R99, 0x10000, RZ ;  /* 0x00010000633a7824 */ /* 0x000fe200078e00ff */
[----:B------:R-:W-:Y:S01]  /*8ba0*/  PRMT R54, R190, 0x5432, R56 ;  /* 0x00005432be367816 */ /* 0x000fe20000000038 */
[----:B------:R-:W-:Y:S01]  /*8bb0*/  IMAD.U32 R56, R47, 0x10000, RZ ;  /* 0x000100002f387824 */ /* 0x000fe200078e00ff */
[----:B------:R-:W-:Y:S01]  /*8bc0*/  LOP3.LUT R51, R51, 0xffff0000, RZ, 0xc0, !PT ;  /* 0xffff000033337812 */ /* 0x000fe200078ec0ff */
[----:B------:R-:W-:Y:S01]  /*8bd0*/  IMAD.U32 R174, R45, 0x10000, RZ ;  /* 0x000100002dae7824 */ /* 0x000fe200078e00ff */
[----:B------:R-:W-:Y:S02]  /*8be0*/  F2FP.BF16.F32.PACK_AB R53, R53, R59 ;  /* 0x0000003b3535723e */ /* 0x000fe400000010ff */
[----:B------:R-:W-:Y:S01]  /*8bf0*/  F2FP.BF16.F32.PACK_AB R52, R52, R57 ;  /* 0x000000393434723e */ /* 0x000fe200000010ff */
[C---:B------:R-:W-:Y:S01]  /*8c00*/  FMUL.FTZ R178, R177.reuse, R174 ;  /* 0x000000aeb1b27220 */ /* 0x040fe20000410000 */
[----:B------:R-:W-:-:S03]  /*8c10*/  FMUL.FTZ R177, R177, R58 ;  /* 0x0000003ab1b17220 */ /* 0x000fc60000410000 */
[C---:B------:R-:W-:Y:S01]  /*8c20*/  FFMA.FTZ R58, R56.reuse, R58, -R178 ;  /* 0x0000003a383a7223 */ /* 0x040fe200000108b2 */
[----:B------:R-:W-:Y:S01]  /*8c30*/  FFMA.FTZ R56, R56, R174, R177 ;  /* 0x000000ae38387223 */ /* 0x000fe200000100b1 */
[----:B------:R-:W-:Y:S01]  /*8c40*/  LOP3.LUT R174, R99, 0xffff0000, RZ, 0xc0, !PT ;  /* 0xffff000063ae7812 */ /* 0x000fe200078ec0ff */
[C---:B------:R-:W-:Y:S01]  /*8c50*/  IMAD.U32 R177, R98.reuse, 0x10000, RZ ;  /* 0x0001000062b17824 */ /* 0x040fe200078e00ff */
[----:B------:R-:W-:Y:S02]  /*8c60*/  LOP3.LUT R99, R45, 0xffff0000, RZ, 0xc0, !PT ;  /* 0xffff00002d637812 */ /* 0x000fe400078ec0ff */
[----:B------:R-:W-:Y:S02]  /*8c70*/  LOP3.LUT R45, R47, 0xffff0000, RZ, 0xc0, !PT ;  /* 0xffff00002f2d7812 */ /* 0x000fe400078ec0ff */
[----:B------:R-:W-:Y:S01]  /*8c80*/  LOP3.LUT R98, R98, 0xffff0000, RZ, 0xc0, !PT ;  /* 0xffff000062627812 */ /* 0x000fe200078ec0ff */
        /* <DEDUP_REMOVED lines=8> */
[----:B------:R-:W-:Y:S01]  /*8d10*/  IMAD.U32 R51, R44, 0x10000, RZ ;  /* 0x000100002c337824 */ /* 0x000fe200078e00ff */
[----:B------:R-:W-:Y:S01]  /*8d20*/  F2FP.BF16.F32.PACK_AB R56, R45, R56 ;  /* 0x000000382d38723e */ /* 0x000fe200000010ff */
[C---:B------:R-:W-:Y:S01]  /*8d30*/  FMUL.FTZ R178, R174.reuse, R99 ;  /* 0x00000063aeb27220 */ /* 0x040fe20000410000 */
[----:B------:R-:W-:Y:S01]  /*8d40*/  FMUL.FTZ R174, R174, R177 ;  /* 0x000000b1aeae7220 */ /* 0x000fe20000410000 */
[----:B------:R-:W-:Y:S01]  /*8d50*/  F2FP.BF16.F32.PACK_AB R47, R47, R58 ;  /* 0x0000003a2f2f723e */ /* 0x000fe200000010ff */
[----:B------:R-:W-:-:S02]  /*8d60*/  IMAD.MOV.U32 R45, RZ, RZ, R53 ;  /* 0x000000ffff2d7224 */ /* 0x000fc400078e0035 */
[C---:B------:R-:W-:Y:S01]  /*8d70*/  FFMA.FTZ R178, R51.reuse, R177, -R178 ;  /* 0x000000b133b27223 */ /* 0x040fe200000108b2 */
[----:B------:R-:W-:Y:S01]  /*8d80*/  FFMA.FTZ R174, R51, R99, R174 ;  /* 0x0000006333ae7223 */ /* 0x000fe200000100ae */
[----:B------:R-:W-:Y:S01]  /*8d90*/  LOP3.LUT R51, R44, 0xffff0000, RZ, 0xc0, !PT ;  /* 0xffff00002c337812 */ /* 0x000fe200078ec0ff */
[CC--:B------:R-:W-:Y:S01]  /*8da0*/  FMUL.FTZ R44, R48.reuse, R49.reuse ;  /* 0x00000031302c7220 */ /* 0x0c0fe20000410000 */
[-C--:B------:R-:W-:Y:S01]  /*8db0*/  FMUL.FTZ R48, R48, R98.reuse ;  /* 0x0000006230307220 */ /* 0x080fe20000410000 */
[C---:B------:R-:W-:Y:S01]  /*8dc0*/  IMAD.U32 R177, R50.reuse, 0x10000, RZ ;  /* 0x0001000032b17824 */ /* 0x040fe200078e00ff */
[----:B------:R-:W-:Y:S01]  /*8dd0*/  LOP3.LUT R50, R50, 0xffff0000, RZ, 0xc0, !PT ;  /* 0xffff000032327812 */ /* 0x000fe200078ec0ff */
[C---:B------:R-:W-:Y:S01]  /*8de0*/  FFMA.FTZ R44, R51.reuse, R98, -R44 ;  /* 0x00000062332c7223 */ /* 0x040fe2000001082c */
        /* <DEDUP_REMOVED lines=17> */
[----:B------:R-:W-:-:S03]  /*8f00*/  F2FP.BF16.F32.PACK_AB R48, R48, R174 ;  /* 0x000000ae3030723e */ /* 0x000fc600000010ff */
[----:B------:R-:W-:Y:S01]  /*8f10*/  F2FP.BF16.F32.PACK_AB R99, R49, R99 ;  /* 0x000000633163723e */ /* 0x000fe200000010ff */
[----:B------:R-:W-:Y:S01]  /*8f20*/  IMAD.MOV.U32 R49, RZ, RZ, R52 ;  /* 0x000000ffff317224 */ /* 0x000fe200078e0034 */
[----:B------:R-:W-:-:S03]  /*8f30*/  F2FP.BF16.F32.PACK_AB R50, R50, R177 ;  /* 0x000000b13232723e */ /* 0x000fc600000010ff */
[----:B------:R-:W-:-:S07]  /*8f40*/  IMAD.MOV.U32 R46, RZ, RZ, R99 ;  /* 0x000000ffff2e7224 */ /* 0x000fce00078e0063 */
.L_x_7378:
[----:B------:R-:W-:Y:S05]  /*8f50*/  BSYNC B2 ;  /* 0x0000000000027941 */ /* 0x000fea0003800000 */
.L_x_7377:
[----:B------:R-:W-:Y:S01]  /*8f60*/  ISETP.GE.AND P4, PT, R97, R150, PT ;  /* 0x000000966100720c */ /* 0x000fe20003f86270 */
[----:B------:R-:W-:Y:S01]  /*8f70*/  ULDC.64 UR4, c[0x0][0x2e8] ;  /* 0x0000ba0000047ab9 */ /* 0x000fe20000000a00 */
[----:B------:R-:W-:-:S11]  /*8f80*/  ULDC.64 UR6, c[0x0][0x208] ;  /* 0x0000820000067ab9 */ /* 0x000fd60000000a00 */
[--C-:B------:R-:W-:Y:S02]  /*8f90*/  @!P4 SHF.R.S32.HI R52, RZ, 0x1f, R97.reuse ;  /* 0x0000001fff34c819 */ /* 0x100fe40000011461 */
[----:B------:R-:W-:-:S04]  /*8fa0*/  @!P4 IADD3 R92, P5, P6, R100, R92, R97 ;  /* 0x0000005c645cc210 */ /* 0x000fc80007ebe061 */
[----:B------:R-:W-:Y:S02]  /*8fb0*/  @!P4 IADD3.X R96, R14, R96, R52, P5, P6 ;  /* 0x000000600e60c210 */ /* 0x000fe40002fec434 */
[----:B------:R-:W-:-:S04]  /*8fc0*/  LEA R52, P5, R94, UR4, 0x1 ;  /* 0x000000045e347c11 */ /* 0x000fc8000f8a08ff */
[----:B------:R-:W-:Y:S02]  /*8fd0*/  LEA.HI.X R53, R94, UR5, R95, 0x1, P5 ;  /* 0x000000055e357c11 */ /* 0x000fe4000a8f0c5f */
[----:B------:R-:W-:-:S03]  /*8fe0*/  @!P4 LEA R54, P5, R92, UR4, 0x1 ;  /* 0x000000045c36cc11 */ /* 0x000fc6000f8a08ff */
[----:B--2---:R3:W-:Y:S01]  /*8ff0*/  STG.E.128 desc[UR6][R52.64], R44 ;  /* 0x0000002c34007986 */ /* 0x0047e2000c101d06 */
[----:B------:R-:W-:-:S05]  /*9000*/  @!P4 LEA.HI.X R55, R92, UR5, R96, 0x1, P5 ;  /* 0x000000055c37cc11 */ /* 0x000fca000a8f0c60 */
[----:B0-----:R3:W-:Y:S04]  /*9010*/  @!P4 STG.E.128 desc[UR6][R54.64], R48 ;  /* 0x000000303600c986 */ /* 0x0017e8000c101d06 */
.L_x_7376:
[----:B------:R-:W-:Y:S05]  /*9020*/  BSYNC B1 ;  /* 0x0000000000017941 */ /* 0x000fea0003800000 */
.L_x_7375:
        /* <DEDUP_REMOVED lines=9> */
[----:B------:R-:W-:Y:S01]  /*90c0*/  IADD3 R54, P4, P5, R100, R52, R20 ;  /* 0x0000003464367210 */ /* 0x000fe20007d9e014 */
[----:B------:R-:W-:-:S02]  /*90d0*/  VIADD R48, R22, 0x40 ;  /* 0x0000004016307836 */ /* 0x000fc40000000000 */
[----:B------:R-:W-:Y:S02]  /*90e0*/  IMAD.SHL.U32 R46, R46, 0x40, RZ ;  /* 0x000000402e2e7824 */ /* 0x000fe400078e00ff */
[----:B------:R-:W-:-:S03]  /*90f0*/  IMAD.SHL.U32 R48, R48, 0x40, RZ ;  /* 0x0000004030307824 */ /* 0x000fc600078e00ff */
[----:B------:R-:W-:Y:S02]  /*9100*/  LOP3.LUT R46, R46, 0x1c0, RZ, 0xc0, !PT ;  /* 0x000001c02e2e7812 */ /* 0x000fe400078ec0ff */
[----:B------:R-:W-:Y:S02]  /*9110*/  LOP3.LUT R48, R48, 0x1c0, RZ, 0xc0, !PT ;  /* 0x000001c030307812 */ /* 0x000fe400078ec0ff */
[----:B------:R-:W-:Y:S02]  /*9120*/  SHF.R.U32.HI R46, RZ, 0x3, R46 ;  /* 0x00000003ff2e7819 */ /* 0x000fe4000001162e */
[----:B---3--:R-:W-:Y:S01]  /*9130*/  LOP3.LUT P6, RZ, R44, 0x1, RZ, 0xc0, !PT ;  /* 0x000000012cff7812 */ /* 0x008fe200078cc0ff */
[----:B------:R-:W-:-:S04]  /*9140*/  IMAD R44, R154, R138, RZ ;  /* 0x0000008a9a2c7224 */ /* 0x000fc800078e02ff */
[----:B------:R-:W-:Y:S01]  /*9150*/  IMAD R45, R45, R139, R44 ;  /* 0x0000008b2d2d7224 */ /* 0x000fe200078e022c */
[----:B------:R-:W-:-:S03]  /*9160*/  SEL R44, R122, R151, !P6 ;  /* 0x000000977a2c7207 */ /* 0x000fc60007000000 */
[----:B------:R-:W-:Y:S01]  /*9170*/  IMAD.IADD R56, R53, 0x1, R45 ;  /* 0x0000000135387824 */ /* 0x000fe200078e022d */
[----:B------:R-:W-:-:S04]  /*9180*/  SHF.R.S32.HI R45, RZ, 0x1f, R44 ;  /* 0x0000001fff2d7819 */ /* 0x000fc8000001142c */
[----:B------:R-:W-:Y:S02]  /*9190*/  LEA.HI R45, R45, R44, RZ, 0x4 ;  /* 0x0000002c2d2d7211 */ /* 0x000fe400078f20ff */
[----:B------:R-:W-:Y:S02]  /*91a0*/  IADD3.X R55, R14, R56, R9, P4, P5 ;  /* 0x000000380e377210 */ /* 0x000fe400027ea409 */
[----:B------:R-:W-:-:S04]  /*91b0*/  LEA.HI.SX32 R45, R45, R10, 0x1c ;  /* 0x0000000a2d2d7211 */ /* 0x000fc800078fe2ff */
[----:B------:R-:W-:Y:S01]  /*91c0*/  SHF.R.S32.HI R44, RZ, 0x1f, R45 ;  /* 0x0000001fff2c7819 */ /* 0x000fe2000001142d */
[----:B------:R-:W-:-:S03]  /*91d0*/  IMAD.SHL.U32 R57, R45, 0x8, RZ ;  /* 0x000000082d397824 */ /* 0x000fc600078e00ff */
[----:B------:R-:W-:-:S04]  /*91e0*/  LEA.HI R44, R44, R45, RZ, 0x3 ;  /* 0x0000002d2c2c7211 */ /* 0x000fc800078f18ff */
[----:B------:R-:W-:Y:S02]  /*91f0*/  SHF.R.S32.HI R45, RZ, 0x3, R44 ;  /* 0x00000003ff2d7819 */ /* 0x000fe4000001142c */
[----:B------:R-:W-:-:S03]  /*9200*/  LOP3.LUT R44, R48, 0x38, R57, 0xf8, !PT ;  /* 0x00000038302c7812 */ /* 0x000fc600078ef839 */
[----:B----4-:R-:W-:Y:S01]  /*9210*/  IMAD R45, R45, 0x2c00, R47 ;  /* 0x00002c002d2d7824 */ /* 0x010fe200078e022f */
        /* <DEDUP_REMOVED lines=13> */
[----:B------:R-:W-:Y:S01]  /*92f0*/  PRMT R58, R187, 0x5432, R58 ;  /* 0x00005432bb3a7816 */ /* 0x000fe2000000003a */
[----:B------:R-:W-:Y:S01]  /*9300*/  IMAD.U32 R98, R51, 0x10000, RZ ;  /* 0x0001000033627824 */ /* 0x000fe200078e00ff */
[----:B------:R-:W-:Y:S02]  /*9310*/  PRMT R187, R187, 0x5410, R59 ;  /* 0x00005410bbbb7816 */ /* 0x000fe4000000003b */
[----:B------:R-:W-:Y:S01]  /*9320*/  LOP3.LUT R49, R49, 0xffff0000, RZ, 0xc0, !PT ;  /* 0xffff000031317812 */ /* 0x000fe200078ec0ff */
[C---:B------:R-:W-:Y:S01]  /*9330*/  IMAD.U32 R93, R58.reuse, 0x10000, RZ ;  /* 0x000100003a5d7824 */ /* 0x040fe200078e00ff */
[----:B------:R-:W-:Y:S01]  /*9340*/  LOP3.LUT R58, R58, 0xffff0000, RZ, 0xc0, !PT ;  /* 0xffff00003a3a7812 */ /* 0x000fe200078ec0ff */
[----:B------:R-:W-:Y:S01]  /*9350*/  IMAD.U32 R59, R187, 0x10000, RZ ;  /* 0x00010000bb3b7824 */ /* 0x000fe200078e00ff */
[----:B------:R-:W-:-:S02]  /*9360*/  LOP3.LUT R45, R45, 0xffff0000, RZ, 0xc0, !PT ;  /* 0xffff00002d2d7812 */ /* 0x000fc400078ec0ff */
[----:B------:R-:W-:Y:S01]  /*9370*/  SHF.R.U64 R60, R60, 0x10, R61 ;  /* 0x000000103c3c7819 */ /* 0x000fe2000000123d */
[C---:B------:R-:W-:Y:S01]  /*9380*/  FMUL.FTZ R95, R94.reuse, R59 ;  /* 0x0000003b5e5f7220 */ /* 0x040fe20000410000 */
[-C--:B------:R-:W-:Y:S01]  /*9390*/  FMUL.FTZ R94, R94, R93.reuse ;  /* 0x0000005d5e5e7220 */ /* 0x080fe20000410000 */
[----:B------:R-:W-:Y:S02]  /*93a0*/  LOP3.LUT R61, R51, 0xffff0000, RZ, 0xc0, !PT ;  /* 0xffff0000333d7812 */ /* 0x000fe400078ec0ff */
[C---:B------:R-:W-:Y:S01]  /*93b0*/  FFMA.FTZ R93, R92.reuse, R93, -R95 ;  /* 0x0000005d5c5d7223 */ /* 0x040fe2000001085f */
[----:B------:R-:W-:Y:S01]  /*93c0*/  FFMA.FTZ R92, R92, R59, R94 ;  /* 0x0000003b5c5c7223 */ /* 0x000fe2000001005e */
        /* <DEDUP_REMOVED lines=9> */
[C---:B------:R-:W-:Y:S01]  /*9460*/  IMAD.U32 R94, R47.reuse, 0x10000, RZ ;  /* 0x000100002f5e7824 */ /* 0x040fe200078e00ff */
[----:B------:R-:W-:Y:S02]  /*9470*/  SHF.R.U32.HI R59, RZ, 0x10, R63 ;  /* 0x00000010ff3b7819 */ /* 0x000fe4000001163f */
[C---:B------:R-:W-:Y:S02]  /*9480*/  PRMT R49, R186.reuse, 0x5410, R49 ;  /* 0x00005410ba317816 */ /* 0x040fe40000000031 */
[----:B------:R-:W-:Y:S02]  /*9490*/  PRMT R59, R186, 0x5432, R59 ;  /* 0x00005432ba3b7816 */ /* 0x000fe4000000003b */
[----:B------:R-:W-:Y:S01]  /*94a0*/  LOP3.LUT R47, R47, 0xffff0000, RZ, 0xc0, !PT ;  /* 0xffff00002f2f7812 */ /* 0x000fe200078ec0ff */
[C---:B------:R-:W-:Y:S01]  /*94b0*/  IMAD.U32 R95, R49.reuse, 0x10000, RZ ;  /* 0x00010000315f7824 */ /* 0x040fe200078e00ff */
[----:B------:R-:W-:Y:S01]  /*94c0*/  LOP3.LUT R49, R49, 0xffff0000, RZ, 0xc0, !PT ;  /* 0xffff000031317812 */ /* 0x000fe200078ec0ff */
[C---:B------:R-:W-:Y:S01]  /*94d0*/  IMAD.U32 R96, R59.reuse, 0x10000, RZ ;  /* 0x000100003b607824 */ /* 0x040fe200078e00ff */
[----:B------:R-:W-:Y:S01]  /*94e0*/  LOP3.LUT R59, R59, 0xffff0000, RZ, 0xc0, !PT ;  /* 0xffff00003b3b7812 */ /* 0x000fe200078ec0ff */
[----:B------:R-:W-:Y:S01]  /*94f0*/  FMUL.FTZ R97, R98, R95 ;  /* 0x0000005f62617220 */ /* 0x000fe20000410000 */
[----:B------:R-:W-:Y:S01]  /*9500*/  SHF.R.U64 R66, R66, 0x10, R67 ;  /* 0x0000001042427819 */ /* 0x000fe20000001243 */
[C---:B------:R-:W-:Y:S01]  /*9510*/  FMUL.FTZ R51, R61.reuse, R49 ;  /* 0x000000313d337220 */ /* 0x040fe20000410000 */
[-C--:B------:R-:W-:Y:S01]  /*9520*/  FMUL.FTZ R98, R98, R96.reuse ;  /* 0x0000006062627220 */ /* 0x080fe20000410000 */
[-C--:B------:R-:W-:Y:S01]  /*9530*/  FMUL.FTZ R61, R61, R59.reuse ;  /* 0x0000003b3d3d7220 */ /* 0x080fe20000410000 */
        /* <DEDUP_REMOVED lines=16> */
[----:B------:R-:W-:Y:S01]  /*9640*/  FMUL.FTZ R47, R48, R64 ;  /* 0x00000040302f7220 */ /* 0x000fe20000410000 */
[----:B------:R-:W-:Y:S01]  /*9650*/  SHF.R.U64 R63, R62, 0x10, R63 ;  /* 0x000000103e3f7819 */ /* 0x000fe2000000123f */
[-C--:B------:R-:W-:Y:S01]  /*9660*/  FMUL.FTZ R48, R48, R60.reuse ;  /* 0x0000003c30307220 */ /* 0x080fe20000410000 */
[----:B------:R-:W-:Y:S01]  /*9670*/  PRMT R185, R185, 0x5410, R66 ;  /* 0x00005410b9b97816 */ /* 0x000fe20000000042 */
[----:B------:R-:W-:Y:S01]  /*9680*/  FFMA.FTZ R47, R44, R60, -R47 ;  /* 0x0000003c2c2f7223 */ /* 0x000fe2000001082f */
[----:B------:R-:W-:Y:S01]  /*9690*/  PRMT R184, R184, 0x5410, R63 ;  /* 0x00005410b8b87816 */ /* 0x000fe2000000003f */
[----:B------:R-:W-:Y:S01]  /*96a0*/  FFMA.FTZ R49, R44, R64, R48 ;  /* 0x000000402c317223 */ /* 0x000fe20000010030 */
[C---:B------:R-:W-:Y:S01]  /*96b0*/  IMAD.U32 R48, R50.reuse, 0x10000, RZ ;  /* 0x0001000032307824 */ /* 0x040fe200078e00ff */
[----:B------:R-:W-:Y:S01]  /*96c0*/  LOP3.LUT R50, R50, 0xffff0000, RZ, 0xc0, !PT ;  /* 0xffff000032327812 */ /* 0x000fe200078ec0ff */
[C---:B------:R-:W-:Y:S01]  /*96d0*/  IMAD.U32 R59, R185.reuse, 0x10000, RZ ;  /* 0x00010000b93b7824 */ /* 0x040fe200078e00ff */
[----:B------:R-:W-:Y:S01]  /*96e0*/  LOP3.LUT R63, R185, 0xffff0000, RZ, 0xc0, !PT ;  /* 0xffff0000b93f7812 */ /* 0x000fe200078ec0ff */
[C---:B------:R-:W-:Y:S01]  /*96f0*/  IMAD.U32 R67, R184.reuse, 0x10000, RZ ;  /* 0x00010000b8437824 */ /* 0x040fe200078e00ff */
[----:B------:R-:W-:Y:S01]  /*9700*/  LOP3.LUT R95, R184, 0xffff0000, RZ, 0xc0, !PT ;  /* 0xffff0000b85f7812 */ /* 0x000fe200078ec0ff */
[----:B------:R-:W-:-:S02]  /*9710*/  IMAD.U32 R44, R46, 0x10000, RZ ;  /* 0x000100002e2c7824 */ /* 0x000fc400078e00ff */
[C---:B------:R-:W-:Y:S01]  /*9720*/  FMUL.FTZ R99, R48.reuse, R59 ;  /* 0x0000003b30637220 */ /* 0x040fe20000410000 */
[-C--:B------:R-:W-:Y:S01]  /*9730*/  FMUL.FTZ R48, R48, R67.reuse ;  /* 0x0000004330307220 */ /* 0x080fe20000410000 */
[----:B------:R-:W-:Y:S02]  /*9740*/  LOP3.LUT R46, R46, 0xffff0000, RZ, 0xc0, !PT ;  /* 0xffff00002e2e7812 */ /* 0x000fe400078ec0ff */
        /* <DEDUP_REMOVED lines=20> */
.L_x_7382:
[----:B------:R-:W-:Y:S05]  /*9890*/  BSYNC B2 ;  /* 0x0000000000027941 */ /* 0x000fea0003800000 */
.L_x_7381:
        /* <DEDUP_REMOVED lines=9> */
[----:B0-----:R0:W-:Y:S01]  /*9930*/  STG.E.128 desc[UR6][R52.64], R44 ;  /* 0x0000002c34007986 */ /* 0x0011e2000c101d06 */
[----:B------:R-:W-:-:S05]  /*9940*/  @!P4 LEA.HI.X R55, R57, UR5, R56, 0x1, P5 ;  /* 0x000000053937cc11 */ /* 0x000fca000a8f0c38 */
[----:B--2---:R0:W-:Y:S04]  /*9950*/  @!P4 STG.E.128 desc[UR6][R54.64], R48 ;  /* 0x000000303600c986 */ /* 0x0041e8000c101d06 */
.L_x_7380:
[----:B------:R-:W-:Y:S05]  /*9960*/  BSYNC B1 ;  /* 0x0000000000017941 */ /* 0x000fea0003800000 */
.L_x_7379:
[----:B0-----:R-:W-:Y:S01]  /*9970*/  VIADD R45, R22, 0x60 ;  /* 0x00000060162d7836 */ /* 0x001fe20000000000 */
        /* <DEDUP_REMOVED lines=49> */
[--C-:B------:R-:W-:Y:S01]  /*9c90*/  SHF.R.U64 R63, R82, 0x10, R83.reuse ;  /* 0x00000010523f7819 */ /* 0x100fe20000001253 */
[----:B------:R-:W-:Y:S01]  /*9ca0*/  IMAD.U32 R81, R80, 0x10000, RZ ;  /* 0x0001000050517824 */ /* 0x000fe200078e00ff */
[----:B------:R-:W-:Y:S01]  /*9cb0*/  SHF.R.U32.HI R83, RZ, 0x10, R83 ;  /* 0x00000010ff537819 */ /* 0x000fe20000011653 */
[----:B------:R-:W-:Y:S01]  /*9cc0*/  IMAD.U32 R93, R77, 0x10000, RZ ;  /* 0x000100004d5d7824 */ /* 0x000fe200078e00ff */
[--C-:B------:R-:W-:Y:S01]  /*9cd0*/  SHF.R.U64 R56, R78, 0x10, R79.reuse ;  /* 0x000000104e387819 */ /* 0x100fe2000000124f */
[C---:B------:R-:W-:Y:S01]  /*9ce0*/  FMUL.FTZ R95, R64.reuse, R81 ;  /* 0x00000051405f7220 */ /* 0x040fe20000410000 */
[----:B------:R-:W-:Y:S01]  /*9cf0*/  SHF.R.U32.HI R78, RZ, 0x10, R79 ;  /* 0x00000010ff4e7819 */ /* 0x000fe2000001164f */
[----:B------:R-:W-:Y:S01]  /*9d00*/  FMUL.FTZ R97, R64, R93 ;  /* 0x0000005d40617220 */ /* 0x000fe20000410000 */
[----:B------:R-:W-:Y:S01]  /*9d10*/  PRMT R83, R182, 0x5432, R83 ;  /* 0x00005432b6537816 */ /* 0x000fe20000000053 */
[----:B------:R-:W-:Y:S01]  /*9d20*/  IMAD.U32 R79, R51, 0x10000, RZ ;  /* 0x00010000334f7824 */ /* 0x000fe200078e00ff */
[----:B------:R-:W-:Y:S01]  /*9d30*/  LOP3.LUT R65, R49, 0xffff0000, RZ, 0xc0, !PT ;  /* 0xffff000031417812 */ /* 0x000fe200078ec0ff */
[----:B------:R-:W-:Y:S01]  /*9d40*/  IMAD.U32 R49, R48, 0x10000, RZ ;  /* 0x0001000030317824 */ /* 0x000fe200078e00ff */
[----:B------:R-:W-:Y:S01]  /*9d50*/  PRMT R78, R175, 0x5432, R78 ;  /* 0x00005432af4e7816 */ /* 0x000fe2000000004e */
[----:B------:R-:W-:Y:S01]  /*9d60*/  IMAD.U32 R92, R83, 0x10000, RZ ;  /* 0x00010000535c7824 */ /* 0x000fe200078e00ff */
[----:B------:R-:W-:-:S02]  /*9d70*/  LOP3.LUT R82, R80, 0xffff0000, RZ, 0xc0, !PT ;  /* 0xffff000050527812 */ /* 0x000fc400078ec0ff */
[----:B------:R-:W-:Y:S01]  /*9d80*/  LOP3.LUT R77, R77, 0xffff0000, RZ, 0xc0, !PT ;  /* 0xffff00004d4d7812 */ /* 0x000fe200078ec0ff */
[----:B------:R-:W-:Y:S01]  /*9d90*/  IMAD.U32 R80, R78, 0x10000, RZ ;  /* 0x000100004e507824 */ /* 0x000fe200078e00ff */
[----:B------:R-:W-:Y:S01]  /*9da0*/  PRMT R183, R183, 0x5410, R58 ;  /* 0x00005410b7b77816 */ /* 0x000fe2000000003a */
[C---:B------:R-:W-:Y:S01]  /*9db0*/  FFMA.FTZ R58, R60.reuse, R93, -R95 ;  /* 0x0000005d3c3a7223 */ /* 0x040fe2000001085f */
[----:B------:R-:W-:Y:S01]  /*9dc0*/  LOP3.LUT R62, R45, 0xffff0000, RZ, 0xc0, !PT ;  /* 0xffff00002d3e7812 */ /* 0x000fe200078ec0ff */
[C---:B------:R-:W-:Y:S01]  /*9dd0*/  FMUL.FTZ R93, R65.reuse, R82 ;  /* 0x00000052415d7220 */ /* 0x040fe20000410000 */
[----:B------:R-:W-:Y:S01]  /*9de0*/  FFMA.FTZ R60, R60, R81, R97 ;  /* 0x000000513c3c7223 */ /* 0x000fe20000010061 */
[-C--:B------:R-:W-:Y:S01]  /*9df0*/  FMUL.FTZ R81, R65, R77.reuse ;  /* 0x0000004d41517220 */ /* 0x080fe20000410000 */
[----:B------:R-:W-:Y:S01]  /*9e00*/  FMUL.FTZ R94, R79, R92 ;  /* 0x0000005c4f5e7220 */ /* 0x000fe20000410000 */
[----:B------:R-:W-:Y:S01]  /*9e10*/  LOP3.LUT R51, R51, 0xffff0000, RZ, 0xc0, !PT ;  /* 0xffff000033337812 */ /* 0x000fe200078ec0ff */
[----:B------:R-:W-:Y:S01]  /*9e20*/  FFMA.FTZ R65, R62, R77, -R93 ;  /* 0x0000004d3e417223 */ /* 0x000fe2000001085d */
[----:B------:R-:W-:Y:S01]  /*9e30*/  PRMT R61, R176, 0x5410, R61 ;  /* 0x00005410b03d7816 */ /* 0x000fe2000000003d */
[----:B------:R-:W-:Y:S01]  /*9e40*/  FMUL.FTZ R79, R79, R80 ;  /* 0x000000504f4f7220 */ /* 0x000fe20000410000 */
[----:B------:R-:W-:Y:S01]  /*9e50*/  LOP3.LUT R64, R83, 0xffff0000, RZ, 0xc0, !PT ;  /* 0xffff000053407812 */ /* 0x000fe200078ec0ff */
[----:B------:R-:W-:Y:S01]  /*9e60*/  FFMA.FTZ R77, R62, R82, R81 ;  /* 0x000000523e4d7223 */ /* 0x000fe20000010051 */
[----:B------:R-:W-:Y:S01]  /*9e70*/  FFMA.FTZ R62, R67, R80, -R94 ;  /* 0x00000050433e7223 */ /* 0x000fe2000001085e */
[----:B------:R-:W-:Y:S01]  /*9e80*/  IMAD.U32 R82, R183, 0x10000, RZ ;  /* 0x00010000b7527824 */ /* 0x000fe200078e00ff */
[----:B------:R-:W-:Y:S01]  /*9e90*/  LOP3.LUT R48, R48, 0xffff0000, RZ, 0xc0, !PT ;  /* 0xffff000030307812 */ /* 0x000fe200078ec0ff */
[----:B------:R-:W-:Y:S01]  /*9ea0*/  FFMA.FTZ R67, R67, R92, R79 ;  /* 0x0000005c43437223 */ /* 0x000fe2000001004f */
[----:B------:R-:W-:Y:S01]  /*9eb0*/  LOP3.LUT R80, R78, 0xffff0000, RZ, 0xc0, !PT ;  /* 0xffff00004e507812 */ /* 0x000fe200078ec0ff */
[----:B------:R-:W-:Y:S01]  /*9ec0*/  FMUL.FTZ R92, R51, R64 ;  /* 0x00000040335c7220 */ /* 0x000fe20000410000 */
[----:B------:R-:W-:Y:S01]  /*9ed0*/  LOP3.LUT R183, R183, 0xffff0000, RZ, 0xc0, !PT ;  /* 0xffff0000b7b77812 */ /* 0x000fe200078ec0ff */
[----:B------:R-:W-:Y:S01]  /*9ee0*/  IMAD.U32 R78, R61, 0x10000, RZ ;  /* 0x000100003d4e7824 */ /* 0x000fe200078e00ff */
[----:B------:R-:W-:Y:S01]  /*9ef0*/  LOP3.LUT R47, R47, 0xffff0000, RZ, 0xc0, !PT ;  /* 0xffff00002f2f7812 */ /* 0x000fe200078ec0ff */
[C---:B------:R-:W-:Y:S01]  /*9f00*/  IMAD.U32 R45, R44.reuse, 0x10000, RZ ;  /* 0x000100002c2d7824 */ /* 0x040fe200078e00ff */
[----:B------:R-:W-:Y:S01]  /*9f10*/  LOP3.LUT R61, R61, 0xffff0000, RZ, 0xc0, !PT ;  /* 0xffff00003d3d7812 */ /* 0x000fe200078ec0ff */
[-C--:B------:R-:W-:Y:S01]  /*9f20*/  FMUL.FTZ R94, R51, R80.reuse ;  /* 0x00000050335e7220 */ /* 0x080fe20000410000 */
[----:B------:R-:W-:Y:S01]  /*9f30*/  LOP3.LUT R44, R44, 0xffff0000, RZ, 0xc0, !PT ;  /* 0xffff00002c2c7812 */ /* 0x000fe200078ec0ff */
[----:B------:R-:W-:Y:S01]  /*9f40*/  FMUL.FTZ R79, R48, R183 ;  /* 0x000000b7304f7220 */ /* 0x000fe20000410000 */
[----:B------:R-:W-:Y:S01]  /*9f50*/  PRMT R63, R182, 0x5410, R63 ;  /* 0x00005410b63f7816 */ /* 0x000fe2000000003f */
[----:B------:R-:W-:Y:S01]  /*9f60*/  FFMA.FTZ R51, R47, R80, -R92 ;  /* 0x000000502f337223 */ /* 0x000fe2000001085c */
[----:B------:R-:W-:Y:S01]  /*9f70*/  FMUL.FTZ R80, R49, R82 ;  /* 0x0000005231507220 */ /* 0x000fe20000410000 */
[----:B------:R-:W-:Y:S01]  /*9f80*/  PRMT R56, R175, 0x5410, R56 ;  /* 0x00005410af387816 */ /* 0x000fe20000000038 */
[----:B------:R-:W-:Y:S01]  /*9f90*/  FMUL.FTZ R49, R49, R78 ;  /* 0x0000004e31317220 */ /* 0x000fe20000410000 */
[-C--:B------:R-:W-:Y:S01]  /*9fa0*/  FMUL.FTZ R81, R48, R61.reuse ;  /* 0x0000003d30517220 */ /* 0x080fe20000410000 */
[----:B------:R-:W-:Y:S01]  /*9fb0*/  LOP3.LUT R76, R46, 0xffff0000, RZ, 0xc0, !PT ;  /* 0xffff00002e4c7812 */ /* 0x000fe200078ec0ff */
[----:B------:R-:W-:Y:S01]  /*9fc0*/  FFMA.FTZ R48, R44, R61, -R79 ;  /* 0x0000003d2c307223 */ /* 0x000fe2000001084f */
[----:B------:R-:W-:-:S02]  /*9fd0*/  IMAD.U32 R46, R50, 0x10000, RZ ;  /* 0x00010000322e7824 */ /* 0x000fc400078e00ff */
[----:B------:R-:W-:Y:S01]  /*9fe0*/  FFMA.FTZ R64, R47, R64, R94 ;  /* 0x000000402f407223 */ /* 0x000fe2000001005e */
[----:B------:R-:W-:Y:S01]  /*9ff0*/  IMAD.U32 R79, R63, 0x10000, RZ ;  /* 0x000100003f4f7824 */ /* 0x000fe200078e00ff */
[----:B------:R-:W-:Y:S01]  /*a000*/  LOP3.LUT R50, R50, 0xffff0000, RZ, 0xc0, !PT ;  /* 0xffff000032327812 */ /* 0x000fe200078ec0ff */
[----:B------:R-:W-:Y:S01]  /*a010*/  FFMA.FTZ R47, R45, R78, -R80 ;  /* 0x0000004e2d2f7223 */ /* 0x000fe20000010850 */
[----:B------:R-:W-:Y:S01]  /*a020*/  LOP3.LUT R63, R63, 0xffff0000, RZ, 0xc0, !PT ;  /* 0xffff00003f3f7812 */ /* 0x000fe200078ec0ff */
[----:B------:R-:W-:Y:S01]  /*a030*/  FFMA.FTZ R45, R45, R82, R49 ;  /* 0x000000522d2d7223 */ /* 0x000fe20000010031 */
[C---:B------:R-:W-:Y:S01]  /*a040*/  LOP3.LUT R61, R56.reuse, 0xffff0000, RZ, 0xc0, !PT ;  /* 0xffff0000383d7812 */ /* 0x040fe200078ec0ff */
[----:B------:R-:W-:Y:S02]  /*a050*/  IMAD.U32 R49, R56, 0x10000, RZ ;  /* 0x0001000038317824 */ /* 0x000fe400078e00ff */
        /* <DEDUP_REMOVED lines=23> */
.L_x_7386:
[----:B------:R-:W-:Y:S05]  /*a1d0*/  BSYNC B2 ;  /* 0x0000000000027941 */ /* 0x000fea0003800000 */
.L_x_7385:
        /* <DEDUP_REMOVED lines=12> */
.L_x_7384:
[----:B------:R-:W-:Y:S05]  /*a2a0*/  BSYNC B1 ;  /* 0x0000000000017941 */ /* 0x000fea0003800000 */
.L_x_7383:
        /* <DEDUP_REMOVED lines=38> */
[----:B------:R-:W-:Y:S01]  /*a510*/  SHF.R.U32.HI R72, RZ, 0x10, R73 ;  /* 0x00000010ff487819 */ /* 0x000fe20000011649 */
[----:B------:R-:W-:Y:S01]  /*a520*/  IMAD.U32 R67, R47, 0x10000, RZ ;  /* 0x000100002f437824 */ /* 0x000fe200078e00ff */
[--C-:B------:R-:W-:Y:S01]  /*a530*/  SHF.R.U64 R66, R68, 0x10, R69.reuse ;  /* 0x0000001044427819 */ /* 0x100fe20000001245 */
[----:B--2---:R-:W-:Y:S01]  /*a540*/  IMAD.U32 R68, R51, 0x10000, RZ ;  /* 0x0001000033447824 */ /* 0x004fe200078e00ff */
[----:B------:R-:W-:Y:S01]  /*a550*/  SHF.R.U32.HI R76, RZ, 0x10, R69 ;  /* 0x00000010ff4c7819 */ /* 0x000fe20000011645 */
[----:B------:R-:W-:Y:S01]  /*a560*/  IMAD.U32 R69, R49, 0x10000, RZ ;  /* 0x0001000031457824 */ /* 0x000fe200078e00ff */
[----:B------:R-:W-:Y:S01]  /*a570*/  LOP3.LUT R65, R51, 0xffff0000, RZ, 0xc0, !PT ;  /* 0xffff000033417812 */ /* 0x000fe200078ec0ff */
[----:B------:R-:W-:Y:S01]  /*a580*/  IMAD.U32 R58, R48, 0x10000, RZ ;  /* 0x00010000303a7824 */ /* 0x000fe200078e00ff */
[----:B------:R-:W-:Y:S01]  /*a590*/  PRMT R51, R173, 0x5432, R72 ;  /* 0x00005432ad337816 */ /* 0x000fe20000000048 */
[----:B------:R-:W-:Y:S01]  /*a5a0*/  IMAD.U32 R56, R44, 0x10000, RZ ;  /* 0x000100002c387824 */ /* 0x000fe200078e00ff */
[----:B------:R-:W-:-:S02]  /*a5b0*/  PRMT R66, R171, 0x5410, R66 ;  /* 0x00005410ab427816 */ /* 0x000fc40000000042 */
[--C-:B------:R-:W-:Y:S01]  /*a5c0*/  SHF.R.U64 R79, R70, 0x10, R71.reuse ;  /* 0x00000010464f7819 */ /* 0x100fe20000001247 */
[----:B------:R-:W-:Y:S01]  /*a5d0*/  IMAD.U32 R72, R51, 0x10000, RZ ;  /* 0x0001000033487824 */ /* 0x000fe200078e00ff */
[----:B------:R-:W-:Y:S02]  /*a5e0*/  SHF.R.U32.HI R77, RZ, 0x10, R71 ;  /* 0x00000010ff4d7819 */ /* 0x000fe40000011647 */
[----:B------:R-:W-:Y:S02]  /*a5f0*/  PRMT R171, R171, 0x5432, R76 ;  /* 0x00005432abab7816 */ /* 0x000fe4000000004c */
[--C-:B------:R-:W-:Y:S01]  /*a600*/  SHF.R.U64 R71, R74, 0x10, R75.reuse ;  /* 0x000000104a477819 */ /* 0x100fe2000000124b */
[----:B------:R-:W-:Y:S01]  /*a610*/  FMUL.FTZ R74, R69, R72 ;  /* 0x00000048454a7220 */ /* 0x000fe20000410000 */
[----:B------:R-:W-:Y:S01]  /*a620*/  SHF.R.U32.HI R75, RZ, 0x10, R75 ;  /* 0x00000010ff4b7819 */ /* 0x000fe2000001164b */
[----:B------:R-:W-:Y:S01]  /*a630*/  IMAD.U32 R70, R171, 0x10000, RZ ;  /* 0x00010000ab467824 */ /* 0x000fe200078e00ff */
[----:B------:R-:W-:-:S02]  /*a640*/  PRMT R173, R173, 0x5410, R62 ;  /* 0x00005410adad7816 */ /* 0x000fc4000000003e */
[----:B------:R-:W-:Y:S01]  /*a650*/  PRMT R62, R172, 0x5410, R71 ;  /* 0x00005410ac3e7816 */ /* 0x000fe20000000047 */
[-C--:B------:R-:W-:Y:S01]  /*a660*/  FMUL.FTZ R76, R69, R70.reuse ;  /* 0x00000046454c7220 */ /* 0x080fe20000410000 */
[----:B------:R-:W-:Y:S02]  /*a670*/  LOP3.LUT R64, R49, 0xffff0000, RZ, 0xc0, !PT ;  /* 0xffff000031407812 */ /* 0x000fe400078ec0ff */
[----:B------:R-:W-:Y:S01]  /*a680*/  LOP3.LUT R71, R51, 0xffff0000, RZ, 0xc0, !PT ;  /* 0xffff000033477812 */ /* 0x000fe200078ec0ff */
[C---:B------:R-:W-:Y:S01]  /*a690*/  FFMA.FTZ R51, R61.reuse, R70, -R74 ;  /* 0x000000463d337223 */ /* 0x040fe2000001084a */
[----:B------:R-:W-:Y:S01]  /*a6a0*/  PRMT R49, R170, 0x5410, R79 ;  /* 0x00005410aa317816 */ /* 0x000fe2000000004f */
[----:B------:R-:W-:Y:S01]  /*a6b0*/  FFMA.FTZ R61, R61, R72, R76 ;  /* 0x000000483d3d7223 */ /* 0x000fe2000001004c */
[----:B------:R-:W-:Y:S01]  /*a6c0*/  PRMT R172, R172, 0x5432, R75 ;  /* 0x00005432acac7816 */ /* 0x000fe2000000004b */
[----:B------:R-:W-:Y:S01]  /*a6d0*/  FMUL.FTZ R74, R64, R71 ;  /* 0x00000047404a7220 */ /* 0x000fe20000410000 */
[----:B------:R-:W-:-:S02]  /*a6e0*/  PRMT R170, R170, 0x5432, R77 ;  /* 0x00005432aaaa7816 */ /* 0x000fc4000000004d */
[----:B------:R-:W-:Y:S01]  /*a6f0*/  LOP3.LUT R171, R171, 0xffff0000, RZ, 0xc0, !PT ;  /* 0xffff0000abab7812 */ /* 0x000fe200078ec0ff */
[----:B------:R-:W-:Y:S01]  /*a700*/  IMAD.U32 R70, R172, 0x10000, RZ ;  /* 0x00010000ac467824 */ /* 0x000fe200078e00ff */
[----:B------:R-:W-:Y:S01]  /*a710*/  LOP3.LUT R63, R45, 0xffff0000, RZ, 0xc0, !PT ;  /* 0xffff00002d3f7812 */ /* 0x000fe200078ec0ff */
[----:B------:R-:W-:Y:S01]  /*a720*/  IMAD.U32 R69, R170, 0x10000, RZ ;  /* 0x00010000aa457824 */ /* 0x000fe200078e00ff */
[----:B------:R-:W-:Y:S01]  /*a730*/  LOP3.LUT R172, R172, 0xffff0000, RZ, 0xc0, !PT ;  /* 0xffff0000acac7812 */ /* 0x000fe200078ec0ff */
[-C--:B------:R-:W-:Y:S01]  /*a740*/  FMUL.FTZ R72, R64, R171.reuse ;  /* 0x000000ab40487220 */ /* 0x080fe20000410000 */
[----:B------:R-:W-:Y:S01]  /*a750*/  LOP3.LUT R60, R47, 0xffff0000, RZ, 0xc0, !PT ;  /* 0xffff00002f3c7812 */ /* 0x000fe200078ec0ff */
[C---:B------:R-:W-:Y:S01]  /*a760*/  FFMA.FTZ R64, R63.reuse, R171, -R74 ;  /* 0x000000ab3f407223 */ /* 0x040fe2000001084a */
[CC--:B------:R-:W-:Y:S01]  /*a770*/  FMUL.FTZ R74, R68.reuse, R70.reuse ;  /* 0x00000046444a7220 */ /* 0x0c0fe20000410000 */
[----:B------:R-:W-:Y:S01]  /*a780*/  FMUL.FTZ R73, R68, R69 ;  /* 0x0000004544497220 */ /* 0x000fe20000410000 */
[----:B------:R-:W-:Y:S01]  /*a790*/  LOP3.LUT R170, R170, 0xffff0000, RZ, 0xc0, !PT ;  /* 0xffff0000aaaa7812 */ /* 0x000fe200078ec0ff */
[----:B------:R-:W-:Y:S01]  /*a7a0*/  FFMA.FTZ R68, R63, R71, R72 ;  /* 0x000000473f447223 */ /* 0x000fe20000010048 */
[C---:B------:R-:W-:Y:S01]  /*a7b0*/  FFMA.FTZ R74, R67.reuse, R69, -R74 ;  /* 0x00000045434a7223 */ /* 0x040fe2000001084a */
[----:B------:R-:W-:Y:S01]  /*a7c0*/  FFMA.FTZ R73, R67, R70, R73 ;  /* 0x0000004643497223 */ /* 0x000fe20000010049 */
[----:B------:R-:W-:Y:S01]  /*a7d0*/  FMUL.FTZ R69, R65, R172 ;  /* 0x000000ac41457220 */ /* 0x000fe20000410000 */
[----:B------:R-:W-:-:S02]  /*a7e0*/  IMAD.U32 R67, R173, 0x10000, RZ ;  /* 0x00010000ad437824 */ /* 0x000fc400078e00ff */
[-C--:B------:R-:W-:Y:S01]  /*a7f0*/  FMUL.FTZ R71, R65, R170.reuse ;  /* 0x000000aa41477220 */ /* 0x080fe20000410000 */
[----:B------:R-:W-:Y:S02]  /*a800*/  IMAD.U32 R63, R66, 0x10000, RZ ;  /* 0x00010000423f7824 */ /* 0x000fe400078e00ff */
[----:B------:R-:W-:Y:S01]  /*a810*/  FFMA.FTZ R75, R60, R170, -R69 ;  /* 0x000000aa3c4b7223 */ /* 0x000fe20000010845 */
[----:B------:R-:W-:Y:S01]  /*a820*/  FMUL.FTZ R69, R58, R67 ;  /* 0x000000433a457220 */ /* 0x000fe20000410000 */
[----:B------:R-:W-:Y:S01]  /*a830*/  LOP3.LUT R48, R48, 0xffff0000, RZ, 0xc0, !PT ;  /* 0xffff000030307812 */ /* 0x000fe200078ec0ff */
[-C--:B------:R-:W-:Y:S01]  /*a840*/  FMUL.FTZ R58, R58, R63.reuse ;  /* 0x0000003f3a3a7220 */ /* 0x080fe20000410000 */
[----:B------:R-:W-:Y:S01]  /*a850*/  LOP3.LUT R173, R173, 0xffff0000, RZ, 0xc0, !PT ;  /* 0xffff0000adad7812 */ /* 0x000fe200078ec0ff */
[----:B------:R-:W-:Y:S01]  /*a860*/  IMAD.U32 R45, R46, 0x10000, RZ ;  /* 0x000100002e2d7824 */ /* 0x000fe200078e00ff */
[----:B------:R-:W-:Y:S01]  /*a870*/  LOP3.LUT R65, R66, 0xffff0000, RZ, 0xc0, !PT ;  /* 0xffff000042417812 */ /* 0x000fe200078ec0ff */
[----:B------:R-:W-:Y:S01]  /*a880*/  FFMA.FTZ R172, R60, R172, R71 ;  /* 0x000000ac3cac7223 */ /* 0x000fe20000010047 */
[----:B------:R-:W-:Y:S01]  /*a890*/  LOP3.LUT R44, R44, 0xffff0000, RZ, 0xc0, !PT ;  /* 0xffff00002c2c7812 */ /* 0x000fe200078ec0ff */
[----:B------:R-:W-:Y:S01]  /*a8a0*/  FFMA.FTZ R69, R56, R63, -R69 ;  /* 0x0000003f38457223 */ /* 0x000fe20000010845 */
[----:B------:R-:W-:Y:S01]  /*a8b0*/  LOP3.LUT R47, R46, 0xffff0000, RZ, 0xc0, !PT ;  /* 0xffff00002e2f7812 */ /* 0x000fe200078ec0ff */
[----:B------:R-:W-:Y:S01]  /*a8c0*/  FFMA.FTZ R58, R56, R67, R58 ;  /* 0x00000043383a7223 */ /* 0x000fe2000001003a */
[----:B------:R-:W-:-:S02]  /*a8d0*/  IMAD.U32 R46, R50, 0x10000, RZ ;  /* 0x00010000322e7824 */ /* 0x000fc400078e00ff */
[C---:B------:R-:W-:Y:S01]  /*a8e0*/  FMUL.FTZ R71, R48.reuse, R173 ;  /* 0x000000ad30477220 */ /* 0x040fe20000410000 */
[-C--:B------:R-:W-:Y:S01]  /*a8f0*/  FMUL.FTZ R63, R48, R65.reuse ;  /* 0x00000041303f7220 */ /* 0x080fe20000410000 */
[----:B------:R-:W-:Y:S01]  /*a900*/  IMAD.U32 R56, R62, 0x10000, RZ ;  /* 0x000100003e387824 */ /* 0x000fe200078e00ff */
        /* <DEDUP_REMOVED lines=24> */
.L_x_7390:
[----:B------:R-:W-:Y:S05]  /*aa90*/  BSYNC B2 ;  /* 0x0000000000027941 */ /* 0x000fea0003800000 */
.L_x_7389:
        /* <DEDUP_REMOVED lines=12> */
.L_x_7388:
[----:B------:R-:W-:Y:S05]  /*ab60*/  BSYNC B1 ;  /* 0x0000000000017941 */ /* 0x000fea0003800000 */
.L_x_7387:
[----:B0-----:R-:W-:Y:S02]  /*ab70*/  VIADD R45, R22, 0xa0 ;  /* 0x000000a0162d7836 */ /* 0x001fe40000000000 */
[-C--:B--2---:R-:W-:Y:S02]  /*ab80*/  IMAD R44, R149, R138.reuse, RZ ;  /* 0x0000008a952c7224 */ /* 0x084fe400078e02ff */
[C---:B------:R-:W-:Y:S01]  /*ab90*/  IMAD.WIDE.U32 R136, R45.reuse, R138, R136 ;  /* 0x0000008a2d887225 */ /* 0x040fe200078e0088 */
[----:B------:R-:W-:-:S03]  /*aba0*/  ISETP.GE.OR P4, PT, R45, R4, P0 ;  /* 0x000000042d00720c */ /* 0x000fc60000786670 */
[----:B------:R-:W-:-:S10]  /*abb0*/  IMAD R57, R45, R139, R44 ;  /* 0x0000008b2d397224 */ /* 0x000fd400078e022c */
[----:B------:R-:W-:Y:S05]  /*abc0*/  @P4 BRA `(.L_x_7357) ;  /* 0x00000010007c4947 */ /* 0x000fea0003800000 */
[----:B------:R-:W2:Y:S01]  /*abd0*/  LDL R45, [R1+0x4] ;  /* 0x00000400012d7983 */ /* 0x000ea20000100800 */
[----:B------:R-:W0:Y:S03]  /*abe0*/  LDC.64 R52, c[0x0][0x2e8] ;  /* 0x0000ba00ff347b82 */ /* 0x000e260000000a00 */
[----:B------:R-:W3:Y:S01]  /*abf0*/  LDL R46, [R1+0x48] ;  /* 0x00004800012e7983 */ /* 0x000ee20000100800 */
[----:B------:R-:W-:Y:S01]  /*ac00*/  IMAD.IADD R57, R137, 0x1, R57 ;  /* 0x0000000189397824 */ /* 0x000fe200078e0239 */
[----:B------:R-:W-:Y:S01]  /*ac10*/  IADD3 R44, P4, P5, R100, R136, R20 ;  /* 0x00000088642c7210 */ /* 0x000fe20007d9e014 */
[----:B------:R-:W-:Y:S01]  /*ac20*/  VIADD R47, R22, 0xa0 ;  /* 0x000000a0162f7836 */ /* 0x000fe20000000000 */
[----:B------:R-:W-:Y:S03]  /*ac30*/  BSSY B1, `(.L_x_7391) ;  /* 0x0000074000017945 */ /* 0x000fe60003800000 */
[----:B------:R-:W-:-:S05]  /*ac40*/  IMAD.SHL.U32 R47, R47, 0x40, RZ ;  /* 0x000000402f2f7824 */ /* 0x000fca00078e00ff */
[----:B------:R-:W-:Y:S02]  /*ac50*/  LOP3.LUT R47, R47, 0x1c0, RZ, 0xc0, !PT ;  /* 0x000001c02f2f7812 */ /* 0x000fe400078ec0ff */
[----:B--2---:R-:W-:Y:S02]  /*ac60*/  LOP3.LUT P6, RZ, R45, 0x1, RZ, 0xc0, !PT ;  /* 0x000000012dff7812 */ /* 0x004fe400078cc0ff */
[----:B------:R-:W-:Y:S02]  /*ac70*/  IADD3.X R45, R14, R57, R9, P4, P5 ;  /* 0x000000390e2d7210 */ /* 0x000fe400027ea409 */
[----:B0-----:R-:W-:Y:S02]  /*ac80*/  LEA R54, P4, R44, R52, 0x1 ;  /* 0x000000342c367211 */ /* 0x001fe400078808ff */
[----:B------:R-:W-:Y:S02]  /*ac90*/  SEL R151, R122, R151, !P6 ;  /* 0x000000977a977207 */ /* 0x000fe40007000000 */
[----:B------:R-:W-:-:S02]  /*aca0*/  LEA.HI.X R55, R44, R53, R45, 0x1, P4 ;  /* 0x000000352c377211 */ /* 0x000fc400020f0c2d */
        /* <DEDUP_REMOVED lines=9> */
[----:B---3--:R-:W-:-:S04]  /*ad40*/  IMAD R44, R44, 0x2c00, R46 ;  /* 0x00002c002c2c7824 */ /* 0x008fc800078e022e */
        /* <DEDUP_REMOVED lines=23> */
[----:B------:R-:W-:Y:S02]  /*aec0*/  SHF.R.U64 R68, R86, 0x10, R87 ;  /* 0x0000001056447819 */ /* 0x000fe40000001257 */
[----:B------:R-:W-:Y:S01]  /*aed0*/  PRMT R166, R166, 0x5432, R67 ;  /* 0x00005432a6a67816 */ /* 0x000fe20000000043 */
[----:B------:R-:W-:Y:S01]  /*aee0*/  IMAD.U32 R67, R168, 0x10000, RZ ;  /* 0x00010000a8437824 */ /* 0x000fe200078e00ff */
[----:B------:R-:W-:Y:S01]  /*aef0*/  SHF.R.U32.HI R86, RZ, 0x10, R87 ;  /* 0x00000010ff567819 */ /* 0x000fe20000011657 */
[-C--:B------:R-:W-:Y:S01]  /*af00*/  FMUL.FTZ R73, R63, R70.reuse ;  /* 0x000000463f497220 */ /* 0x080fe20000410000 */
[----:B------:R-:W-:Y:S01]  /*af10*/  PRMT R71, R167, 0x5432, R72 ;  /* 0x00005432a7477816 */ /* 0x000fe20000000048 */
[-C--:B------:R-:W-:Y:S01]  /*af20*/  FMUL.FTZ R75, R63, R67.reuse ;  /* 0x000000433f4b7220 */ /* 0x080fe20000410000 */
[----:B------:R-:W-:Y:S01]  /*af30*/  PRMT R167, R167, 0x5410, R90 ;  /* 0x00005410a7a77816 */ /* 0x000fe2000000005a */
[C---:B------:R-:W-:Y:S01]  /*af40*/  FFMA.FTZ R73, R58.reuse, R67, -R73 ;  /* 0x000000433a497223 */ /* 0x040fe20000010849 */
[C---:B------:R-:W-:Y:S01]  /*af50*/  PRMT R68, R169.reuse, 0x5432, R68 ;  /* 0x00005432a9447816 */ /* 0x040fe20000000044 */
[----:B------:R-:W-:Y:S01]  /*af60*/  FFMA.FTZ R75, R58, R70, R75 ;  /* 0x000000463a4b7223 */ /* 0x000fe2000001004b */
        /* <DEDUP_REMOVED lines=10> */
[-C--:B------:R-:W-:Y:S01]  /*b010*/  FMUL.FTZ R65, R65, R58.reuse ;  /* 0x0000003a41417220 */ /* 0x080fe20000410000 */
[-C--:B------:R-:W-:Y:S01]  /*b020*/  FMUL.FTZ R77, R64, R63.reuse ;  /* 0x0000003f404d7220 */ /* 0x080fe20000410000 */
[----:B------:R-:W-:Y:S01]  /*b030*/  FFMA.FTZ R76, R49, R58, -R76 ;  /* 0x0000003a314c7223 */ /* 0x000fe2000001084c */
[----:B------:R-:W-:Y:S01]  /*b040*/  LOP3.LUT R51, R51, 0xffff0000, RZ, 0xc0, !PT ;  /* 0xffff000033337812 */ /* 0x000fe200078ec0ff */
[----:B------:R-:W-:Y:S01]  /*b050*/  FFMA.FTZ R70, R60, R63, -R67 ;  /* 0x0000003f3c467223 */ /* 0x000fe20000010843 */
[----:B------:R-:W-:Y:S01]  /*b060*/  LOP3.LUT R64, R167, 0xffff0000, RZ, 0xc0, !PT ;  /* 0xffff0000a7407812 */ /* 0x000fe200078ec0ff */
[----:B------:R-:W-:Y:S01]  /*b070*/  FFMA.FTZ R65, R49, R72, R65 ;  /* 0x0000004831417223 */ /* 0x000fe20000010041 */
[----:B------:R-:W-:Y:S01]  /*b080*/  LOP3.LUT R58, R169, 0xffff0000, RZ, 0xc0, !PT ;  /* 0xffff0000a93a7812 */ /* 0x000fe200078ec0ff */
[----:B------:R-:W-:-:S02]  /*b090*/  IMAD.U32 R63, R166, 0x10000, RZ ;  /* 0x00010000a63f7824 */ /* 0x000fc400078e00ff */
[----:B------:R-:W-:Y:S01]  /*b0a0*/  FFMA.FTZ R74, R60, R69, R77 ;  /* 0x000000453c4a7223 */ /* 0x000fe2000001004d */
        /* <DEDUP_REMOVED lines=9> */
[----:B------:R-:W-:Y:S01]  /*b140*/  FFMA.FTZ R67, R61, R58, -R60 ;  /* 0x0000003a3d437223 */ /* 0x000fe2000001083c */
[----:B------:R-:W-:Y:S01]  /*b150*/  LOP3.LUT R45, R44, 0xffff0000, RZ, 0xc0, !PT ;  /* 0xffff00002c2d7812 */ /* 0x000fe200078ec0ff */
[----:B------:R-:W-:Y:S01]  /*b160*/  FMUL.FTZ R60, R48, R166 ;  /* 0x000000a6303c7220 */ /* 0x000fe20000410000 */
[C---:B------:R-:W-:Y:S01]  /*b170*/  FFMA.FTZ R58, R56.reuse, R49, -R51 ;  /* 0x00000031383a7223 */ /* 0x040fe20000010833 */
[----:B------:R-:W-:Y:S01]  /*b180*/  FFMA.FTZ R62, R56, R63, R62 ;  /* 0x0000003f383e7223 */ /* 0x000fe2000001003e */
[----:B------:R-:W-:-:S02]  /*b190*/  IMAD.U32 R47, R50, 0x10000, RZ ;  /* 0x00010000322f7824 */ /* 0x000fc400078e00ff */
[----:B------:R-:W-:Y:S01]  /*b1a0*/  FMUL.FTZ R56, R48, R66 ;  /* 0x0000004230387220 */ /* 0x000fe20000410000 */
[C---:B------:R-:W-:Y:S01]  /*b1b0*/  IMAD.U32 R51, R71.reuse, 0x10000, RZ ;  /* 0x0001000047337824 */ /* 0x040fe200078e00ff */
[----:B------:R-:W-:Y:S01]  /*b1c0*/  LOP3.LUT R50, R50, 0xffff0000, RZ, 0xc0, !PT ;  /* 0xffff000032327812 */ /* 0x000fe200078ec0ff */
[C---:B------:R-:W-:Y:S01]  /*b1d0*/  IMAD.U32 R48, R68.reuse, 0x10000, RZ ;  /* 0x0001000044307824 */ /* 0x040fe200078e00ff */
[----:B------:R-:W-:Y:S01]  /*b1e0*/  LOP3.LUT R71, R71, 0xffff0000, RZ, 0xc0, !PT ;  /* 0xffff000047477812 */ /* 0x000fe200078ec0ff */
[----:B------:R-:W-:Y:S01]  /*b1f0*/  FFMA.FTZ R72, R61, R64, R72 ;  /* 0x000000403d487223 */ /* 0x000fe20000010048 */
[----:B------:R-:W-:Y:S01]  /*b200*/  LOP3.LUT R49, R68, 0xffff0000, RZ, 0xc0, !PT ;  /* 0xffff000044317812 */ /* 0x000fe200078ec0ff */
[C---:B------:R-:W-:Y:S01]  /*b210*/  FFMA.FTZ R61, R45.reuse, R66, -R60 ;  /* 0x000000422d3d7223 */ /* 0x040fe2000001083c */
        /* <DEDUP_REMOVED lines=21> */
.L_x_7392:
[----:B------:R-:W-:Y:S05]  /*b370*/  BSYNC B1 ;  /* 0x0000000000017941 */ /* 0x000fea0003800000 */
.L_x_7391:
[----:B------:R-:W-:Y:S01]  /*b380*/  ISETP.GE.AND P3, PT, R59, R150, PT ;  /* 0x000000963b00720c */ /* 0x000fe20003f66270 */
[----:B------:R-:W-:Y:S02]  /*b390*/  ULDC.64 UR4, c[0x0][0x208] ;  /* 0x0000820000047ab9 */ /* 0x000fe40000000a00 */
[----:B0-----:R3:W-:Y:S10]  /*b3a0*/  STG.E.128 desc[UR4][R54.64], R44 ;  /* 0x0000002c36007986 */ /* 0x0017f4000c101d04 */
[----:B------:R-:W-:Y:S05]  /*b3b0*/  @P3 BRA `(.L_x_7357) ;  /* 0x0000000800803947 */ /* 0x000fea0003800000 */
[--C-:B---3--:R-:W-:Y:S01]  /*b3c0*/  SHF.R.S32.HI R44, RZ, 0x1f, R59.reuse ;  /* 0x0000001fff2c7819 */ /* 0x108fe2000001143b */
[----:B------:R-:W-:Y:S01]  /*b3d0*/  ULDC.64 UR4, c[0x0][0x208] ;  /* 0x0000820000047ab9 */ /* 0x000fe20000000a00 */
[----:B------:R-:W-:-:S04]  /*b3e0*/  IADD3 R59, P3, P4, R100, R136, R59 ;  /* 0x00000088643b7210 */ /* 0x000fc80007c7e03b */
[----:B------:R-:W-:Y:S02]  /*b3f0*/  IADD3.X R44, R14, R57, R44, P3, P4 ;  /* 0x000000390e2c7210 */ /* 0x000fe40001fe842c */
[----:B------:R-:W-:-:S04]  /*b400*/  LEA R52, P3, R59, R52, 0x1 ;  /* 0x000000343b347211 */ /* 0x000fc800078608ff */
[----:B------:R-:W-:-:S05]  /*b410*/  LEA.HI.X R53, R59, R53, R44, 0x1, P3 ;  /* 0x000000353b357211 */ /* 0x000fca00018f0c2c */
[----:B--2---:R4:W-:Y:S01]  /*b420*/  STG.E.128 desc[UR4][R52.64], R48 ;  /* 0x0000003034007986 */ /* 0x0049e2000c101d04 */
[----:B------:R-:W-:Y:S05]  /*b430*/  BRA `(.L_x_7357) ;  /* 0x0000000800607947 */ /* 0x000fea0003800000 */
.L_x_7300:
[----:B------:R-:W-:-:S04]  /*b440*/  ULOP3.LUT UR4, UR60, 0x1, URZ, 0xfc, !UPT ;  /* 0x000000013c047892 */ /* 0x000fc8000f8efc3f */
[----:B------:R-:W-:-:S06]  /*b450*/  UISETP.NE.AND UP0, UPT, UR4, 0x3, UPT ;  /* 0x000000030400788c */ /* 0x000fcc000bf05270 */
[----:B------:R-:W-:-:S13]  /*b460*/  PLOP3.LUT P2, PT, PT, PT, UP0, 0x80, 0x0 ;  /* 0x000000000000781c */ /* 0x000fda0003f4f008 */
[----:B------:R-:W-:Y:S05]  /*b470*/  @!P2 BRA `(.L_x_7393) ;  /* 0x000000000004a947 */ /* 0x000fea0003800000 */
[----:B------:R-:W-:Y:S01]  /*b480*/  BPT.TRAP 0x1 ;  /* 0x000000040000795c */ /* 0x000fe20000300000 */
.L_x_7393:
[----:B------:R-:W-:Y:S01]  /*b490*/  IMAD R3, R23, 0x8, R2 ;  /* 0x0000000817037824 */ /* 0x000fe200078e0202 */
[----:B------:R-:W-:Y:S01]  /*b4a0*/  SHF.L.U32 R0, R223, 0x1f, RZ ;  /* 0x0000001fdf007819 */ /* 0x000fe200000006ff */
[----:B------:R-:W-:Y:S01]  /*b4b0*/  IMAD R4, R24, -0xb0, R25 ;  /* 0xffffff5018047824 */ /* 0x000fe200078e0219 */
[----:B------:R-:W-:Y:S01]  /*b4c0*/  BSSY B1, `(.L_x_7394) ;  /* 0x0000006000017945 */ /* 0x000fe20003800000 */
[----:B------:R-:W-:Y:S01]  /*b4d0*/  SHF.R.S32.HI R45, RZ, 0x1f, R24 ;  /* 0x0000001fff2d7819 */ /* 0x000fe20000011418 */
[----:B------:R-:W1:Y:S01]  /*b4e0*/  SYNCS.PHASECHK.TRANS64.TRYWAIT P3, [R3+URZ+0x34890], R0 ;  /* 0x03489000030075a7 */ /* 0x000e62000806017f */
[----:B------:R-:W-:Y:S01]  /*b4f0*/  IMAD R44, R43, R24, RZ ;  /* 0x000000182b2c7224 */ /* 0x000fe200078e02ff */
[----:B------:R-:W-:Y:S01]  /*b500*/  VIMNMX R4, R4, 0xb0, PT ;  /* 0x000000b004047848 */ /* 0x000fe20003fe0100 */
[----:B-1----:R-:W-:Y:S06]  /*b510*/  @!P3 BRA `(.L_x_7395) ;  /* 0x000001b00034b947 */ /* 0x002fec0003800000 */
.L_x_7670:
[----:B------:R-:W-:Y:S05]  /*b520*/  BSYNC B1 ;  /* 0x0000000000017941 */ /* 0x000fea0003800000 */
.L_x_7394:
[----:B------:R-:W-:Y:S01]  /*b530*/  ISETP.GE.AND P3, PT, R22, R4, PT ;  /* 0x000000041600720c */ /* 0x000fe20003f66270 */
[----:B------:R-:W-:Y:S01]  /*b540*/  IMAD R45, R45, R156, R44 ;  /* 0x0000009c2d2d7224 */ /* 0x000fe200078e022c */
[----:B------:R-:W-:Y:S01]  /*b550*/  BSSY B1, `(.L_x_7396) ;  /* 0x0000013000017945 */ /* 0x000fe20003800000 */
[----:B------:R-:W-:-:S04]  /*b560*/  IMAD.WIDE.U32 R52, R156, R24, RZ ;  /* 0x000000189c347225 */ /* 0x000fc800078e00ff */
[----:B------:R-:W-:-:S06]  /*b570*/  IMAD.IADD R62, R45, 0x1, R53 ;  /* 0x000000012d3e7824 */ /* 0x000fcc00078e0235 */
[----:B------:R-:W-:Y:S05]  /*b580*/  @P3 BRA `(.L_x_7397) ;  /* 0x00000000003c3947 */ /* 0x000fea0003800000 */
[----:B------:R-:W2:Y:S01]  /*b590*/  @!P0 LDC.64 R54, c[0x0][0x2e8] ;  /* 0x0000ba00ff368b82 */ /* 0x000ea20000000a00 */
[----:B------:R-:W3:Y:S01]  /*b5a0*/  @!P0 LDS.128 R44, [R5+0x1e400] ;  /* 0x01e40000052c8984 */ /* 0x000ee20000000c00 */
[----:B------:R-:W-:Y:S01]  /*b5b0*/  @!P0 IADD3 R58, P3, R15, R52, RZ ;  /* 0x000000340f3a8210 */ /* 0x000fe20007f7e0ff */
[----:B------:R-:W-:Y:S02]  /*b5c0*/  ULDC.64 UR4, c[0x0][0x208] ;  /* 0x0000820000047ab9 */ /* 0x000fe40000000a00 */
[----:B0-----:R-:W0:Y:S02]  /*b5d0*/  @!P1 LDS.128 R48, [R5+0x23c00] ;  /* 0x023c000005309984 */ /* 0x001e240000000c00 */
[----:B------:R-:W-:Y:S01]  /*b5e0*/  @!P0 IMAD.X R59, R62, 0x1, R11, P3 ;  /* 0x000000013e3b8824 */ /* 0x000fe200018e060b */
[----:B------:R-:W4:Y:S01]  /*b5f0*/  @!P1 LDC.64 R56, c[0x0][0x2e8] ;  /* 0x0000ba00ff389b82 */ /* 0x000f220000000a00 */
[----:B--2---:R-:W-:-:S04]  /*b600*/  @!P0 LEA R54, P3, R58, R54, 0x1 ;  /* 0x000000363a368211 */ /* 0x004fc800078608ff */
[----:B------:R-:W-:Y:S02]  /*b610*/  @!P0 LEA.HI.X R55, R58, R55, R59, 0x1, P3 ;  /* 0x000000373a378211 */ /* 0x000fe400018f0c3b */
[----:B------:R-:W-:-:S05]  /*b620*/  @!P1 IADD3 R58, P3, R12, R52, RZ ;  /* 0x000000340c3a9210 */ /* 0x000fca0007f7e0ff */
[----:B------:R-:W-:Y:S01]  /*b630*/  @!P1 IMAD.X R59, R62, 0x1, R7, P3 ;  /* 0x000000013e3b9824 */ /* 0x000fe200018e0607 */
[----:B----4-:R-:W-:-:S04]  /*b640*/  @!P1 LEA R56, P3, R58, R56, 0x1 ;  /* 0x000000383a389211 */ /* 0x010fc800078608ff */
[----:B------:R-:W-:Y:S01]  /*b650*/  @!P1 LEA.HI.X R57, R58, R57, R59, 0x1, P3 ;  /* 0x000000393a399211 */ /* 0x000fe200018f0c3b */
[----:B---3--:R2:W-:Y:S04]  /*b660*/  @!P0 STG.E.128 desc[UR4][R54.64], R44 ;  /* 0x0000002c36008986 */ /* 0x0085e8000c101d04 */
[----:B0-----:R2:W-:Y:S04]  /*b670*/  @!P1 STG.E.128 desc[UR4][R56.64], R48 ;  /* 0x0000003038009986 */ /* 0x0015e8000c101d04 */
.L_x_7397:
[----:B------:R-:W-:Y:S05]  /*b680*/  BSYNC B1 ;  /* 0x0000000000017941 */ /* 0x000fea0003800000 */
.L_x_7396:
[----:B--2---:R-:W-:Y:S01]  /*b690*/  VIADD R44, R22, 0x20 ;  /* 0x00000020162c7836 */ /* 0x004fe20000000000 */
[----:B------:R-:W-:Y:S04]  /*b6a0*/  BSSY B1, `(.L_x_7398) ;  /* 0x0000014000017945 */ /* 0x000fe80003800000 */
[----:B------:R-:W-:-:S13]  /*b6b0*/  ISETP.GE.AND P3, PT, R44, R4, PT ;  /* 0x000000042c00720c */ /* 0x000fda0003f66270 */
[----:B------:R-:W-:Y:S05]  /*b6c0*/  @P3 BRA `(.L_x_7399) ;  /* 0x0000000000443947 */ /* 0x000fea0003800000 */
[----:B------:R-:W2:Y:S01]  /*b6d0*/  @!P0 LDC.64 R54, c[0x0][0x2e8] ;  /* 0x0000ba00ff368b82 */ /* 0x000ea20000000a00 */
[----:B------:R-:W3:Y:S01]  /*b6e0*/  @!P0 LDS.128 R44, [R5+0x1f400] ;  /* 0x01f40000052c8984 */ /* 0x000ee20000000c00 */
[----:B------:R-:W-:Y:S01]  /*b6f0*/  IADD3 R60, P3, R116, R52, RZ ;  /* 0x00000034743c7210 */ /* 0x000fe20007f7e0ff */
[----:B------:R-:W-:Y:S02]  /*b700*/  ULDC.64 UR4, c[0x0][0x208] ;  /* 0x0000820000047ab9 */ /* 0x000fe40000000a00 */
[----:B0-----:R-:W0:Y:S02]  /*b710*/  @!P1 LDS.128 R48, [R5+0x24c00] ;  /* 0x024c000005309984 */ /* 0x001e240000000c00 */
[----:B------:R-:W-:Y:S01]  /*b720*/  IMAD.X R64, R62, 0x1, R117, P3 ;  /* 0x000000013e407824 */ /* 0x000fe200018e0675 */
[----:B------:R-:W4:Y:S01]  /*b730*/  @!P1 LDC.64 R56, c[0x0][0x2e8] ;  /* 0x0000ba00ff389b82 */ /* 0x000f220000000a00 */
[----:B------:R-:W-:-:S05]  /*b740*/  @!P0 IADD3 R58, P3, R60, R15, RZ ;  /* 0x0000000f3c3a8210 */ /* 0x000fca0007f7e0ff */
[----:B------:R-:W-:Y:S01]  /*b750*/  @!P0 IMAD.X R59, R64, 0x1, R11, P3 ;  /* 0x00000001403b8824 */ /* 0x000fe200018e060b */
        /* <DEDUP_REMOVED lines=8> */
.L_x_7399:
[----:B------:R-:W-:Y:S05]  /*b7e0*/  BSYNC B1 ;  /* 0x0000000000017941 */ /* 0x000fea0003800000 */
.L_x_7398:
[----:B--2---:R-:W-:Y:S01]  /*b7f0*/  VIADD R44, R22, 0x40 ;  /* 0x00000040162c7836 */ /* 0x004fe20000000000 */
[----:B------:R-:W-:Y:S04]  /*b800*/  BSSY B1, `(.L_x_7400) ;  /* 0x0000014000017945 */ /* 0x000fe80003800000 */
[----:B------:R-:W-:-:S13]  /*b810*/  ISETP.GE.AND P3, PT, R44, R4, PT ;  /* 0x000000042c00720c */ /* 0x000fda0003f66270 */
[----:B------:R-:W-:Y:S05]  /*b820*/  @P3 BRA `(.L_x_7401) ;  /* 0x0000000000443947 */ /* 0x000fea0003800000 */
[----:B------:R-:W2:Y:S01]  /*b830*/  @!P0 LDC.64 R54, c[0x0][0x2e8] ;  /* 0x0000ba00ff368b82 */ /* 0x000ea20000000a00 */
[----:B------:R-:W3:Y:S01]  /*b840*/  @!P0 LDS.128 R44, [R5+0x20400] ;  /* 0x02040000052c8984 */ /* 0x000ee20000000c00 */
[----:B------:R-:W-:Y:S01]  /*b850*/  LEA R60, P3, R42, R52, 0x6 ;  /* 0x000000342a3c7211 */ /* 0x000fe200078630ff */
        /* <DEDUP_REMOVED lines=14> */
.L_x_7401:
[----:B------:R-:W-:Y:S05]  /*b940*/  BSYNC B1 ;  /* 0x0000000000017941 */ /* 0x000fea0003800000 */
.L_x_7400:
[----:B--2---:R-:W-:Y:S01]  /*b950*/  VIADD R44, R22, 0x60 ;  /* 0x00000060162c7836 */ /* 0x004fe20000000000 */
[----:B------:R-:W-:Y:S04]  /*b960*/  BSSY B1, `(.L_x_7402) ;  /* 0x0000018000017945 */ /* 0x000fe80003800000 */
[----:B------:R-:W-:-:S13]  /*b970*/  ISETP.GE.AND P3, PT, R44, R4, PT ;  /* 0x000000042c00720c */ /* 0x000fda0003f66270 */
[----:B------:R-:W-:Y:S05]  /*b980*/  @P3 BRA `(.L_x_7403) ;  /* 0x0000000000543947 */ /* 0x000fea0003800000 */
[----:B------:R-:W2:Y:S01]  /*b990*/  LDC.64 R58, c[0x0][0x300] ;  /* 0x0000c000ff3a7b82 */ /* 0x000ea20000000a00 */
[----:B------:R-:W3:Y:S01]  /*b9a0*/  @!P0 LDS.128 R44, [R5+0x21400] ;  /* 0x02140000052c8984 */ /* 0x000ee20000000c00 */
[----:B------:R-:W-:Y:S01]  /*b9b0*/  IMAD.MOV.U32 R60, RZ, RZ, R52 ;  /* 0x000000ffff3c7224 */ /* 0x000fe200078e0034 */
[----:B------:R-:W-:Y:S01]  /*b9c0*/  ULDC.64 UR4, c[0x0][0x208] ;  /* 0x0000820000047ab9 */ /* 0x000fe20000000a00 */
[----:B------:R-:W-:Y:S01]  /*b9d0*/  IMAD.MOV.U32 R61, RZ, RZ, R62 ;  /* 0x000000ffff3d7224 */ /* 0x000fe200078e003e */
[----:B0-----:R-:W0:Y:S03]  /*b9e0*/  @!P1 LDS.128 R48, [R5+0x26c00] ;  /* 0x026c000005309984 */ /* 0x001e260000000c00 */
[----:B------:R-:W4:Y:S08]  /*b9f0*/  @!P0 LDC.64 R54, c[0x0][0x2e8] ;  /* 0x0000ba00ff368b82 */ /* 0x000f300000000a00 */
[----:B------:R-:W5:Y:S01]  /*ba00*/  @!P1 LDC.64 R56, c[0x0][0x2e8] ;  /* 0x0000ba00ff389b82 */ /* 0x000f620000000a00 */
[----:B--2---:R-:W-:-:S04]  /*ba10*/  IMAD.WIDE.U32 R60, R58, 0x60, R60 ;  /* 0x000000603a3c7825 */ /* 0x004fc800078e003c */
[----:B------:R-:W-:Y:S01]  /*ba20*/  IMAD R59, R59, 0x60, RZ ;  /* 0x000000603b3b7824 */ /* 0x000fe200078e02ff */
[----:B------:R-:W-:-:S03]  /*ba30*/  @!P0 IADD3 R58, P3, R15, R60, RZ ;  /* 0x0000003c0f3a8210 */ /* 0x000fc60007f7e0ff */
[----:B------:R-:W-:-:S04]  /*ba40*/  IMAD.IADD R64, R61, 0x1, R59 ;  /* 0x000000013d407824 */ /* 0x000fc800078e023b */
[----:B------:R-:W-:Y:S01]  /*ba50*/  @!P0 IMAD.X R59, R64, 0x1, R11, P3 ;  /* 0x00000001403b8824 */ /* 0x000fe200018e060b */
[----:B----4-:R-:W-:-:S04]  /*ba60*/  @!P0 LEA R54, P3, R58, R54, 0x1 ;  /* 0x000000363a368211 */ /* 0x010fc800078608ff */
[----:B------:R-:W-:Y:S02]  /*ba70*/  @!P0 LEA.HI.X R55, R58, R55, R59, 0x1, P3 ;  /* 0x000000373a378211 */ /* 0x000fe400018f0c3b */
[----:B------:R-:W-:-:S03]  /*ba80*/  @!P1 IADD3 R60, P3, R12, R60, RZ ;  /* 0x0000003c0c3c9210 */ /* 0x000fc60007f7e0ff */
[----:B---3--:R2:W-:Y:S02]  /*ba90*/  @!P0 STG.E.128 desc[UR4][R54.64], R44 ;  /* 0x0000002c36008986 */ /* 0x0085e4000c101d04 */
[----:B------:R-:W-:Y:S01]  /*baa0*/  @!P1 IMAD.X R58, R64, 0x1, R7, P3 ;  /* 0x00000001403a9824 */ /* 0x000fe200018e0607 */
[----:B-----5:R-:W-:-:S04]  /*bab0*/  @!P1 LEA R56, P3, R60, R56, 0x1 ;  /* 0x000000383c389211 */ /* 0x020fc800078608ff */
[----:B------:R-:W-:-:S05]  /*bac0*/  @!P1 LEA.HI.X R57, R60, R57, R58, 0x1, P3 ;  /* 0x000000393c399211 */ /* 0x000fca00018f0c3a */
[----:B0-----:R2:W-:Y:S04]  /*bad0*/  @!P1 STG.E.128 desc[UR4][R56.64], R48 ;  /* 0x0000003038009986 */ /* 0x0015e8000c101d04 */
.L_x_7403:
[----:B------:R-:W-:Y:S05]  /*bae0*/  BSYNC B1 ;  /* 0x0000000000017941 */ /* 0x000fea0003800000 */
.L_x_7402:
        /* <DEDUP_REMOVED lines=21> */
.L_x_7405:
[----:B------:R-:W-:Y:S05]  /*bc40*/  BSYNC B1 ;  /* 0x0000000000017941 */ /* 0x000fea0003800000 */
.L_x_7404:
[----:B--2---:R-:W-:-:S05]  /*bc50*/  VIADD R44, R22, 0xa0 ;  /* 0x000000a0162c7836 */ /* 0x004fca0000000000 */
[----:B------:R-:W-:-:S13]  /*bc60*/  ISETP.GE.AND P3, PT, R44, R4, PT ;  /* 0x000000042c00720c */ /* 0x000fda0003f66270 */
[----:B------:R-:W-:Y:S05]  /*bc70*/  @P3 BRA `(.L_x_7357) ;  /* 0x0000000000503947 */ /* 0x000fea0003800000 */
[----:B------:R-:W2:Y:S01]  /*bc80*/  LDC.64 R58, c[0x0][0x300] ;  /* 0x0000c000ff3a7b82 */ /* 0x000ea20000000a00 */
[----:B------:R-:W3:Y:S01]  /*bc90*/  @!P0 LDS.128 R44, [R5+0x23400] ;  /* 0x02340000052c8984 */ /* 0x000ee20000000c00 */
[----:B------:R-:W-:Y:S01]  /*bca0*/  IMAD.MOV.U32 R53, RZ, RZ, R62 ;  /* 0x000000ffff357224 */ /* 0x000fe200078e003e */
[----:B------:R-:W-:Y:S02]  /*bcb0*/  ULDC.64 UR4, c[0x0][0x208] ;  /* 0x0000820000047ab9 */ /* 0x000fe40000000a00 */
[----:B0-----:R-:W0:Y:S03]  /*bcc0*/  @!P1 LDS.128 R48, [R5+0x28c00] ;  /* 0x028c000005309984 */ /* 0x001e260000000c00 */
[----:B------:R-:W4:Y:S08]  /*bcd0*/  @!P0 LDC.64 R54, c[0x0][0x2e8] ;  /* 0x0000ba00ff368b82 */ /* 0x000f300000000a00 */
[----:B------:R-:W5:Y:S01]  /*bce0*/  @!P1 LDC.64 R56, c[0x0][0x2e8] ;  /* 0x0000ba00ff389b82 */ /* 0x000f620000000a00 */
[----:B--2---:R-:W-:-:S04]  /*bcf0*/  IMAD.WIDE.U32 R52, R58, 0xa0, R52 ;  /* 0x000000a03a347825 */ /* 0x004fc800078e0034 */
[----:B------:R-:W-:-:S04]  /*bd00*/  IMAD R59, R59, 0xa0, RZ ;  /* 0x000000a03b3b7824 */ /* 0x000fc800078e02ff */
[----:B------:R-:W-:Y:S01]  /*bd10*/  IMAD.IADD R60, R53, 0x1, R59 ;  /* 0x00000001353c7824 */ /* 0x000fe200078e023b */
[----:B------:R-:W-:-:S05]  /*bd20*/  @!P0 IADD3 R53, P3, R15, R52, RZ ;  /* 0x000000340f358210 */ /* 0x000fca0007f7e0ff */
        /* <DEDUP_REMOVED lines=9> */
.L_x_7357:
[----:B------:R-:W-:Y:S05]  /*bdc0*/  BSYNC B0 ;  /* 0x0000000000007941 */ /* 0x000fea0003800000 */
.L_x_7299:
        /* <DEDUP_REMOVED lines=17> */
.L_x_7407:
[----:B------:R-:W-:Y:S05]  /*bee0*/  BSYNC B0 ;  /* 0x0000000000007941 */ /* 0x000fea0003800000 */
.L_x_7406:
[----:B------:R-:W2:Y:S01]  /*bef0*/  SYNCS.PHASECHK.TRANS64.TRYWAIT P2, [R3+URZ+0x348b0], R0 ;  /* 0x0348b000030075a7 */ /* 0x000ea2000804017f */
[----:B------:R-:W-:Y:S01]  /*bf00*/  ULDC UR61, c[0x0][0x2f4] ;  /* 0x0000bd00003d7ab9 */ /* 0x000fe20000000800 */
[----:B------:R-:W-:Y:S01]  /*bf10*/  ULDC.64 UR38, c[0x0][0x328] ;  /* 0x0000ca0000267ab9 */ /* 0x000fe20000000a00 */
[----:B------:R-:W-:Y:S01]  /*bf20*/  ULDC.64 UR36, c[0x0][0x318] ;  /* 0x0000c60000247ab9 */ /* 0x000fe20000000a00 */
[----:B------:R-:W-:Y:S04]  /*bf30*/  BSSY B0, `(.L_x_7408) ;  /* 0x0000002000007945 */ /* 0x000fe80003800000 */
[----:B--2---:R-:W-:Y:S05]  /*bf40*/  @!P2 BRA `(.L_x_7409) ;  /* 0x000001a400bca947 */ /* 0x004fea0003800000 */
.L_x_7671:
[----:B------:R-:W-:Y:S05]  /*bf50*/  BSYNC B0 ;  /* 0x0000000000007941 */ /* 0x000fea0003800000 */
.L_x_7408:
[----:B------:R-:W-:Y:S01]  /*bf60*/  ISETP.GE.AND P2, PT, R22, R4, PT ;  /* 0x000000041600720c */ /* 0x000fe20003f46270 */
[----:B------:R-:W-:Y:S01]  /*bf70*/  BSSY B0, `(.L_x_7410) ;  /* 0x0000012000007945 */ /* 0x000fe20003800000 */
[----:B------:R-:W-:-:S11]  /*bf80*/  IMAD.WIDE R48, R24, 0xb0, R118 ;  /* 0x000000b018307825 */ /* 0x000fd600078e0276 */
[----:B------:R-:W-:Y:S05]  /*bf90*/  @P2 BRA `(.L_x_7411) ;  /* 0x00000000003c2947 */ /* 0x000fea0003800000 */
[----:B------:R-:W-:Y:S01]  /*bfa0*/  IMAD R47, R49, UR38, RZ ;  /* 0x00000026312f7c24 */ /* 0x000fe2000f8e02ff */
[----:B------:R-:W-:Y:S01]  /*bfb0*/  ULDC.64 UR4, c[0x0][0x208] ;  /* 0x0000820000047ab9 */ /* 0x000fe20000000a00 */
[----:B-1----:R-:W-:Y:S02]  /*bfc0*/  IMAD.MOV.U32 R44, RZ, RZ, R102 ;  /* 0x000000ffff2c7224 */ /* 0x002fe400078e0066 */
[----:B------:R-:W-:Y:S02]  /*bfd0*/  IMAD.MOV.U32 R45, RZ, RZ, R6 ;  /* 0x000000ffff2d7224 */ /* 0x000fe400078e0006 */
[C---:B------:R-:W-:Y:S02]  /*bfe0*/  IMAD R47, R48.reuse, UR39, R47 ;  /* 0x00000027302f7c24 */ /* 0x040fe4000f8e022f */
[----:B------:R-:W-:-:S04]  /*bff0*/  IMAD.WIDE.U32 R44, R48, UR38, R44 ;  /* 0x00000026302c7c25 */ /* 0x000fc8000f8e002c */
[----:B------:R-:W-:Y:S01]  /*c000*/  IMAD.IADD R45, R45, 0x1, R47 ;  /* 0x000000012d2d7824 */ /* 0x000fe200078e022f */
[----:B------:R-:W-:-:S04]  /*c010*/  LEA R50, P2, R44, UR36, 0x1 ;  /* 0x000000242c327c11 */ /* 0x000fc8000f8408ff */
[----:B0-----:R-:W-:Y:S02]  /*c020*/  LEA.HI.X R51, R44, UR37, R45, 0x1, P2 ;  /* 0x000000252c337c11 */ /* 0x001fe400090f0c2d */
[----:B------:R-:W-:-:S13]  /*c030*/  ISETP.GE.AND P2, PT, R16, UR61, PT ;  /* 0x0000003d10007c0c */ /* 0x000fda000bf46270 */
[----:B------:R-:W0:Y:S04]  /*c040*/  @!P2 LDS.128 R44, [R5+0x400] ;  /* 0x00040000052ca984 */ /* 0x000e280000000c00 */
[----:B0-----:R-:W-:Y:S01]  /*c050*/  @!P2 STG.E.128 desc[UR4][R50.64], R44 ;  /* 0x0000002c3200a986 */ /* 0x001fe2000c101d04 */
[----:B------:R-:W-:-:S13]  /*c060*/  ISETP.GE.AND P2, PT, R221, UR61, PT ;  /* 0x0000003ddd007c0c */ /* 0x000fda000bf46270 */
[----:B------:R-:W0:Y:S04]  /*c070*/  @!P2 LDS.128 R44, [R5+0x5c00] ;  /* 0x005c0000052ca984 */ /* 0x000e280000000c00 */
[----:B0-----:R3:W-:Y:S02]  /*c080*/  @!P2 STG.E.128 desc[UR4][R50.64+0x80], R44 ;  /* 0x0000802c3200a986 */ /* 0x0017e4000c101d04 */
.L_x_7411:
[----:B------:R-:W-:Y:S05]  /*c090*/  BSYNC B0 ;  /* 0x0000000000007941 */ /* 0x000fea0003800000 */
.L_x_7410:
[----:B0-2---:R-:W-:Y:S01]  /*c0a0*/  VIADD R0, R22, 0x20 ;  /* 0x0000002016007836 */ /* 0x005fe20000000000 */
[----:B------:R-:W-:Y:S04]  /*c0b0*/  BSSY B0, `(.L_x_7412) ;  /* 0x0000014000007945 */ /* 0x000fe80003800000 */
[----:B------:R-:W-:-:S13]  /*c0c0*/  ISETP.GE.AND P2, PT, R0, R4, PT ;  /* 0x000000040000720c */ /* 0x000fda0003f46270 */
[----:B------:R-:W-:Y:S05]  /*c0d0*/  @P2 BRA `(.L_x_7413) ;  /* 0x0000000000442947 */ /* 0x000fea0003800000 */
[----:B---3--:R-:W-:Y:S01]  /*c0e0*/  IADD3 R47, P2, R48, 0x20, RZ ;  /* 0x00000020302f7810 */ /* 0x008fe20007f5e0ff */
[----:B-1----:R-:W-:Y:S01]  /*c0f0*/  IMAD.MOV.U32 R44, RZ, RZ, R102 ;  /* 0x000000ffff2c7224 */ /* 0x002fe200078e0066 */
[----:B------:R-:W-:Y:S01]  /*c100*/  ULDC.64 UR4, c[0x0][0x208] ;  /* 0x0000820000047ab9 */ /* 0x000fe20000000a00 */
[----:B------:R-:W-:Y:S02]  /*c110*/  IMAD.MOV.U32 R45, RZ, RZ, R6 ;  /* 0x000000ffff2d7224 */ /* 0x000fe400078e0006 */
[----:B------:R-:W-:Y:S02]  /*c120*/  IMAD.X R0, RZ, RZ, R49, P2 ;  /* 0x000000ffff007224 */ /* 0x000fe400010e0631 */
[----:B------:R-:W-:-:S04]  /*c130*/  IMAD.WIDE.U32 R44, R47, UR38, R44 ;  /* 0x000000262f2c7c25 */ /* 0x000fc8000f8e002c */
[----:B------:R-:W-:Y:S01]  /*c140*/  IMAD R0, R0, UR38, RZ ;  /* 0x0000002600007c24 */ /* 0x000fe2000f8e02ff */
[----:B------:R-:W-:-:S03]  /*c150*/  LEA R50, P2, R44, UR36, 0x1 ;  /* 0x000000242c327c11 */ /* 0x000fc6000f8408ff */
[----:B------:R-:W-:-:S04]  /*c160*/  IMAD R47, R47, UR39, R0 ;  /* 0x000000272f2f7c24 */ /* 0x000fc8000f8e0200 */
[----:B------:R-:W-:-:S05]  /*c170*/  IMAD.IADD R45, R45, 0x1, R47 ;  /* 0x000000012d2d7824 */ /* 0x000fca00078e022f */
[----:B------:R-:W-:Y:S02]  /*c180*/  LEA.HI.X R51, R44, UR37, R45, 0x1, P2 ;  /* 0x000000252c337c11 */ /* 0x000fe400090f0c2d */
[----:B------:R-:W-:-:S13]  /*c190*/  ISETP.GE.AND P2, PT, R16, UR61, PT ;  /* 0x0000003d10007c0c */ /* 0x000fda000bf46270 */
[----:B------:R-:W0:Y:S04]  /*c1a0*/  @!P2 LDS.128 R44, [R5+0x1400] ;  /* 0x00140000052ca984 */ /* 0x000e280000000c00 */
[----:B0-----:R-:W-:Y:S01]  /*c1b0*/  @!P2 STG.E.128 desc[UR4][R50.64], R44 ;  /* 0x0000002c3200a986 */ /* 0x001fe2000c101d04 */
[----:B------:R-:W-:-:S13]  /*c1c0*/  ISETP.GE.AND P2, PT, R221, UR61, PT ;  /* 0x0000003ddd007c0c */ /* 0x000fda000bf46270 */
[----:B------:R-:W0:Y:S04]  /*c1d0*/  @!P2 LDS.128 R44, [R5+0x6c00] ;  /* 0x006c0000052ca984 */ /* 0x000e280000000c00 */
[----:B0-----:R0:W-:Y:S02]  /*c1e0*/  @!P2 STG.E.128 desc[UR4][R50.64+0x80], R44 ;  /* 0x0000802c3200a986 */ /* 0x0011e4000c101d04 */
.L_x_7413:
[----:B------:R-:W-:Y:S05]  /*c1f0*/  BSYNC B0 ;  /* 0x0000000000007941 */ /* 0x000fea0003800000 */
.L_x_7412:
[----:B------:R-:W-:Y:S01]  /*c200*/  VIADD R0, R22, 0x40 ;  /* 0x0000004016007836 */ /* 0x000fe20000000000 */
[----:B------:R-:W-:Y:S04]  /*c210*/  BSSY B0, `(.L_x_7414) ;  /* 0x0000014000007945 */ /* 0x000fe80003800000 */
[----:B------:R-:W-:-:S13]  /*c220*/  ISETP.GE.AND P2, PT, R0, R4, PT ;  /* 0x000000040000720c */ /* 0x000fda0003f46270 */
[----:B------:R-:W-:Y:S05]  /*c230*/  @P2 BRA `(.L_x_7415) ;  /* 0x0000000000442947 */ /* 0x000fea0003800000 */
[----:B0--3--:R-:W-:Y:S01]  /*c240*/  IADD3 R47, P2, R48, 0x40, RZ ;  /* 0x00000040302f7810 */ /* 0x009fe20007f5e0ff */
        /* <DEDUP_REMOVED lines=16> */
.L_x_7415:
[----:B------:R-:W-:Y:S05]  /*c350*/  BSYNC B0 ;  /* 0x0000000000007941 */ /* 0x000fea0003800000 */
.L_x_7414:
[----:B------:R-:W-:Y:S01]  /*c360*/  VIADD R0, R22, 0x60 ;  /* 0x0000006016007836 */ /* 0x000fe20000000000 */
[----:B------:R-:W-:Y:S04]  /*c370*/  BSSY B0, `(.L_x_7416) ;  /* 0x0000014000007945 */ /* 0x000fe80003800000 */
[----:B------:R-:W-:-:S13]  /*c380*/  ISETP.GE.AND P2, PT, R0, R4, PT ;  /* 0x000000040000720c */ /* 0x000fda0003f46270 */
[----:B------:R-:W-:Y:S05]  /*c390*/  @P2 BRA `(.L_x_7417) ;  /* 0x0000000000442947 */ /* 0x000fea0003800000 */
[----:B0-23--:R-:W-:Y:S01]  /*c3a0*/  IADD3 R47, P2, R48, 0x60, RZ ;  /* 0x00000060302f7810 */ /* 0x00dfe20007f5e0ff */
        /* <DEDUP_REMOVED lines=16> */
.L_x_7417:
[----:B------:R-:W-:Y:S05]  /*c4b0*/  BSYNC B0 ;  /* 0x0000000000007941 */ /* 0x000fea0003800000 */
.L_x_7416:
[----:B------:R-:W-:Y:S01]  /*c4c0*/  VIADD R0, R22, 0x80 ;  /* 0x0000008016007836 */ /* 0x000fe20000000000 */
[----:B------:R-:W-:Y:S04]  /*c4d0*/  BSSY B0, `(.L_x_7418) ;  /* 0x0000014000007945 */ /* 0x000fe80003800000 */
[----:B------:R-:W-:-:S13]  /*c4e0*/  ISETP.GE.AND P2, PT, R0, R4, PT ;  /* 0x000000040000720c */ /* 0x000fda0003f46270 */
[----:B------:R-:W-:Y:S05]  /*c4f0*/  @P2 BRA `(.L_x_7419) ;  /* 0x0000000000442947 */ /* 0x000fea0003800000 */
[----:B0-234-:R-:W-:Y:S01]  /*c500*/  IADD3 R47, P2, R48, 0x80, RZ ;  /* 0x00000080302f7810 */ /* 0x01dfe20007f5e0ff */
        /* <DEDUP_REMOVED lines=16> */
.L_x_7419:
[----:B------:R-:W-:Y:S05]  /*c610*/  BSYNC B0 ;  /* 0x0000000000007941 */ /* 0x000fea0003800000 */
.L_x_7418:
        /* <DEDUP_REMOVED lines=21> */
.L_x_7421:
[----:B------:R-:W-:Y:S05]  /*c770*/  BSYNC B0 ;  /* 0x0000000000007941 */ /* 0x000fea0003800000 */
.L_x_7420:
[----:B------:R-:W5:Y:S01]  /*c780*/  LDL R0, [R1+0x4] ;  /* 0x0000040001007983 */ /* 0x000f620000100800 */
[----:B------:R-:W-:Y:S02]  /*c790*/  VIADD R23, R23, 0x1 ;  /* 0x0000000117177836 */ /* 0x000fe40000000000 */
[----:B------:R-:W-:Y:S01]  /*c7a0*/  @!P3 VIADD R3, R3, 0x348c0 ;  /* 0x000348c00303b836 */ /* 0x000fe20000000000 */
[----:B------:R-:W-:Y:S01]  /*c7b0*/  @!PT LDS RZ, [RZ] ;  /* 0x00000000fffff984 */ /* 0x000fe20000000800 */
[----:B------:R-:W-:Y:S01]  /*c7c0*/  @!PT LDS RZ, [RZ] ;  /* 0x00000000fffff984 */ /* 0x000fe20000000800 */
[----:B------:R-:W-:Y:S01]  /*c7d0*/  @!PT LDS RZ, [RZ] ;  /* 0x00000000fffff984 */ /* 0x000fe20000000800 */
[----:B------:R-:W-:Y:S01]  /*c7e0*/  @!PT LDS RZ, [RZ] ;  /* 0x00000000fffff984 */ /* 0x000fe20000000800 */
[----:B------:R1:W-:Y:S06]  /*c7f0*/  MEMBAR.ALL.CTA ;  /* 0x0000000000007992 */ /* 0x0003ec0000008000 */
[----:B-1----:R-:W1:Y:S02]  /*c800*/  FENCE.VIEW.ASYNC.S ;  /* 0x00000000000073c6 */ /* 0x002e640000000000 */
[----:B-1----:R1:W-:Y:S01]  /*c810*/  BAR.SYNC.DEFER_BLOCKING R162, 0x80 ;  /* 0x000200a20000751d */ /* 0x0023e20000010000 */
[----:B------:R-:W-:-:S02]  /*c820*/  ISETP.NE.AND P2, PT, R23, 0x2, PT ;  /* 0x000000021700780c */ /* 0x000fc40003f45270 */
[----:B------:R-:W-:Y:S02]  /*c830*/  @!P3 PRMT R3, RZ, 0x654, R3 ;  /* 0x00000654ff03b816 */ /* 0x000fe40000000003 */
[----:B------:R-:W-:Y:S02]  /*c840*/  SEL R23, R23, RZ, P2 ;  /* 0x000000ff17177207 */ /* 0x000fe40001000000 */
[----:B------:R1:W-:Y:S01]  /*c850*/  @!P3 SYNCS.ARRIVE.TRANS64.RED.A1T0 RZ, [R3+URZ], RZ ;  /* 0x000000ff03ffb9a7 */ /* 0x0003e2000810043f */
[----:B-----5:R-:W-:Y:S02]  /*c860*/  LOP3.LUT P4, RZ, R0, 0x10, RZ, 0xc0, !PT ;  /* 0x0000001000ff7812 */ /* 0x020fe4000788c0ff */
[----:B------:R-:W-:-:S04]  /*c870*/  SEL R0, RZ, 0x1, P2 ;  /* 0x00000001ff007807 */ /* 0x000fc80001000000 */
[----:B------:R-:W-:-:S07]  /*c880*/  LOP3.LUT R223, R223, R0, RZ, 0x3c, !PT ;  /* 0x00000000dfdf7212 */ /* 0x000fce00078e3cff */
[----:B-1----:R-:W-:Y:S05]  /*c890*/  @P4 BRA `(.L_x_7422) ;  /* 0xffffff60008c4947 */ /* 0x002fea000383ffff */
[----:B------:R-:W1:Y:S01]  /*c8a0*/  S2R R4, SR_TID.X ;  /* 0x0000000000047919 */ /* 0x000e620000002100 */
[----:B------:R-:W-:Y:S02]  /*c8b0*/  PLOP3.LUT P0, PT, PT, PT, PT, 0x8, 0x0 ;  /* 0x000000000000781c */ /* 0x000fe40003f0e170 */
[----:B-1----:R-:W-:-:S04]  /*c8c0*/  SHF.R.U32.HI R4, RZ, 0x7, R4 ;  /* 0x00000007ff047819 */ /* 0x002fc80000011604 */
[----:B------:R-:W-:-:S13]  /*c8d0*/  ISETP.NE.AND P4, PT, R4, 0x1, PT ;  /* 0x000000010400780c */ /* 0x000fda0003f85270 */
[----:B------:R-:W-:Y:S06]  /*c8e0*/  @!P4 BAR.ARV 0x9, 0x100 ;  /* 0x024400000000cb1d */ /* 0x000fec0000002000 */
.L_x_7294:
[----:B------:R-:W-:Y:S01]  /*c8f0*/  ISETP.GE.AND P2, PT, R161, 0x1, PT ;  /* 0x00000001a100780c */ /* 0x000fe20003f46270 */
[----:B------:R-:W-:Y:S01]  /*c900*/  IMAD.MOV.U32 R0, RZ, RZ, RZ ;  /* 0x000000ffff007224 */ /* 0x000fe200078e00ff */
[----:B------:R-:W-:Y:S01]  /*c910*/  PLOP3.LUT P1, PT, PT, PT, PT, 0x80, 0x0 ;  /* 0x000000000000781c */ /* 0x000fe20003f2f070 */
[----:B------:R-:W-:Y:S01]  /*c920*/  IMAD.MOV.U32 R3, RZ, RZ, RZ ;  /* 0x000000ffff037224 */ /* 0x000fe200078e00ff */
[----:B------:R-:W-:Y:S01]  /*c930*/  CS2R R42, SRZ ;  /* 0x00000000002a7805 */ /* 0x000fe2000001ff00 */
[----:B------:R-:W-:Y:S01]  /*c940*/  IMAD.MOV.U32 R87, RZ, RZ, RZ ;  /* 0x000000ffff577224 */ /* 0x000fe200078e00ff */
[----:B------:R-:W-:Y:S02]  /*c950*/  CS2R R40, SRZ ;  /* 0x0000000000287805 */ /* 0x000fe4000001ff00 */
[----:B0-234-:R-:W-:Y:S02]  /*c960*/  CS2R R46, SRZ ;  /* 0x00000000002e7805 */ /* 0x01dfe4000001ff00 */
        /* <DEDUP_REMOVED lines=26> */
[----:B------:R-:W-:-:S02]  /*cb10*/  IMAD.MOV.U32 R105, RZ, RZ, RZ ;  /* 0x000000ffff697224 */ /* 0x000fc400078e00ff */
[----:B------:R-:W-:Y:S02]  /*cb20*/  IMAD.MOV.U32 R108, RZ, RZ, RZ ;  /* 0x000000ffff6c7224 */ /* 0x000fe400078e00ff */
[----:B------:R-:W-:Y:S02]  /*cb30*/  IMAD.MOV.U32 R10, RZ, RZ, RZ ;  /* 0x000000ffff0a7224 */ /* 0x000fe400078e00ff */
[----:B------:R-:W-:Y:S01]  /*cb40*/  IMAD.MOV.U32 R110, RZ, RZ, RZ ;  /* 0x000000ffff6e7224 */ /* 0x000fe200078e00ff */
[----:B------:R-:W-:Y:S06]  /*cb50*/  @P0 BRA `(.L_x_7423) ;  /* 0x00000000000c0947 */ /* 0x000fec0003800000 */
[----:B------:R-:W0:Y:S01]  /*cb60*/  FENCE.VIEW.ASYNC.G ;  /* 0x00000000000073c6 */ /* 0x000e220000000100 */
[----:B------:R-:W-:Y:S05]  /*cb70*/  WARPSYNC.ALL ;  /* 0x0000000000007948 */ /* 0x000fea0003800000 */
[----:B0-----:R-:W-:Y:S06]  /*cb80*/  BAR.ARV 0xc, 0x180 ;  /* 0x0306000000007b1d */ /* 0x001fec0000002000 */
.L_x_7423:
[----:B------:R-:W-:Y:S02]  /*cb90*/  IMAD.MOV.U32 R104, RZ, RZ, RZ ;  /* 0x000000ffff687224 */ /* 0x000fe400078e00ff */
[----:B------:R-:W-:Y:S01]  /*cba0*/  IMAD.MOV.U32 R11, RZ, RZ, RZ ;  /* 0x000000ffff0b7224 */ /* 0x000fe200078e00ff */
[----:B------:R-:W-:Y:S06]  /*cbb0*/  @!P2 BRA `(.L_x_7424) ;  /* 0x0000010000eca947 */ /* 0x000fec0003800000 */
[----:B------:R-:W-:-:S03]  /*cbc0*/  UMOV UR4, 0xffffffff ;  /* 0xffffffff00047882 */ /* 0x000fc60000000000 */
[----:B------:R-:W-:Y:S05]  /*cbd0*/  BRA.DIV UR4, `(.L_x_7425) ;  /* 0x0000019a04ac7947 */ /* 0x000fea000b800000 */
[----:B------:R-:W0:Y:S02]  /*cbe0*/  S2R R3, SR_TID.X ;  /* 0x0000000000037919 */ /* 0x000e240000002100 */
[----:B0-----:R-:W-:-:S05]  /*cbf0*/  VIADD R3, R3, 0xffffff80 ;  /* 0xffffff8003037836 */ /* 0x001fca0000000000 */
[----:B------:R-:W-:-:S04]  /*cc00*/  SHF.R.S32.HI R0, RZ, 0x1f, R3 ;  /* 0x0000001fff007819 */ /* 0x000fc80000011403 */
[----:B------:R-:W-:-:S04]  /*cc10*/  LEA.HI R0, R0, R3, RZ, 0x7 ;  /* 0x0000000300007211 */ /* 0x000fc800078f38ff */
[----:B------:R-:W-:-:S06]  /*cc20*/  SHF.R.S32.HI R0, RZ, 0x7, R0 ;  /* 0x00000007ff007819 */ /* 0x000fcc0000011400 */
[----:B------:R-:W0:Y:S04]  /*cc30*/  SHFL.IDX PT, R0, R0, RZ, 0x1f ;  /* 0x00001fff00007589 */ /* 0x000e2800000e0000 */
[----:B0-----:R0:W-:Y:S02]  /*cc40*/  STL [R1], R0 ;  /* 0x0000000001007387 */ /* 0x0011e40000100800 */
.L_x_7674:
[----:B0-----:R-:W2:Y:S04]  /*cc50*/  LDL R0, [R1+0x6c] ;  /* 0x00006c0001007983 */ /* 0x001ea80000100800 */
[----:B------:R-:W3:Y:S01]  /*cc60*/  LDL R3, [R1] ;  /* 0x0000000001037983 */ /* 0x000ee20000100800 */
[----:B--2---:R-:W-:Y:S02]  /*cc70*/  R2UR UR4, R0 ;  /* 0x00000000000472ca */ /* 0x004fe400000e0000 */
[----:B---3--:R-:W-:-:S04]  /*cc80*/  LEA.HI R0, R3, R3, RZ, 0x1 ;  /* 0x0000000303007211 */ /* 0x008fc800078f08ff */
[----:B------:R-:W-:-:S07]  /*cc90*/  LOP3.LUT R0, R0, 0x1e, RZ, 0xc0, !PT ;  /* 0x0000001e00007812 */ /* 0x000fce00078ec0ff */
[----:B------:R-:W-:Y:S01]  /*cca0*/  ULOP3.LUT UP0, URZ, UR4, 0x9f, URZ, 0xc0, !UPT ;  /* 0x0000009f043f7892 */ /* 0x000fe2000f80c03f */
[----:B------:R-:W-:-:S05]  /*ccb0*/  IMAD.IADD R0, R3, 0x1, -R0 ;  /* 0x0000000103007824 */ /* 0x000fca00078e0a00 */
        /* <DEDUP_REMOVED lines=9> */
[----:B-1----:R0:W1:Y:S01]  /*cd50*/  LDC.64 R14, c[0x4][R0] ;  /* 0x01000000000e7b82 */ /* 0x0020620000000a00 */
        /* <DEDUP_REMOVED lines=11> */
.L_x_7426:
        /* <DEDUP_REMOVED lines=8> */
[----:B------:R0:W2:Y:S03]  /*ce90*/  SYNCS.PHASECHK.TRANS64.TRYWAIT P0, [R2+URZ+0x34800], R3 ;  /* 0x03480003020075a7 */ /* 0x0000a6000800017f */
[----:B--2---:R-:W-:Y:S05]  /*cea0*/  @!P0 NANOSLEEP.SYNCS 0x989680 ;  /* 0x009896800000895d */ /* 0x004fea0003900000 */
[----:B------:R-:W2:Y:S01]  /*ceb0*/  @!P0 SYNCS.PHASECHK.TRANS64 P0, [R2+URZ+0x34800], R3 ;  /* 0x03480003020085a7 */ /* 0x000ea2000800007f */
[----:B------:R-:W-:Y:S04]  /*cec0*/  BSSY B0, `(.L_x_7428) ;  /* 0x0000006000007945 */ /* 0x000fe80003800000 */
[----:B--2---:R-:W-:Y:S05]  /*ced0*/  @P0 BRA `(.L_x_7429) ;  /* 0x0000000000100947 */ /* 0x004fea0003800000 */
.L_x_7430:
[----:B--2---:R2:W3:Y:S02]  /*cee0*/  SYNCS.PHASECHK.TRANS64.TRYWAIT P0, [R2+URZ+0x34800], R3 ;  /* 0x03480003020075a7 */ /* 0x0044e4000800017f */
[----:B---3--:R-:W-:Y:S05]  /*cef0*/  @!P0 NANOSLEEP.SYNCS 0x989680 ;  /* 0x009896800000895d */ /* 0x008fea0003900000 */
[----:B------:R-:W3:Y:S02]  /*cf00*/  @!P0 SYNCS.PHASECHK.TRANS64 P0, [R2+URZ+0x34800], R3 ;  /* 0x03480003020085a7 */ /* 0x000ee4000800007f */
[----:B---3--:R-:W-:Y:S05]  /*cf10*/  @!P0 BRA `(.L_x_7430) ;  /* 0xfffffffc00f08947 */ /* 0x008fea000383ffff */
.L_x_7429:
[----:B------:R-:W-:Y:S05]  /*cf20*/  BSYNC B0 ;  /* 0x0000000000007941 */ /* 0x000fea0003800000 */
.L_x_7428:
[----:B------:R-:W-:Y:S05]  /*cf30*/  BRA `(.L_x_7431) ;  /* 0x0000003c00247947 */ /* 0x000fea0003800000 */
.L_x_7427:
        /* <DEDUP_REMOVED lines=38> */
.L_x_7432:
[----:B------:R-:W2:Y:S01]  /*d1a0*/  LDL R20, [R1+0x30] ;  /* 0x0000300001147983 */ /* 0x000ea20000100800 */
[----:B------:R-:W-:Y:S01]  /*d1b0*/  ULDC.U8 UR4, c[0x0][0x410] ;  /* 0x0001040000047ab9 */ /* 0x000fe20000000000 */
[----:B------:R-:W-:Y:S01]  /*d1c0*/  R2UR UR5, R30 ;  /* 0x000000001e0572ca */ /* 0x000fe200000e0000 */
[----:B------:R-:W-:Y:S01]  /*d1d0*/  BSSY B0, `(.L_x_7433) ;  /* 0x0000397000007945 */ /* 0x000fe20003800000 */
[----:B------:R-:W-:Y:S01]  /*d1e0*/  ISETP.NE.AND P0, PT, RZ, UR4, PT ;  /* 0x00000004ff007c0c */ /* 0x000fe2000bf05270 */
[----:B------:R-:W-:-:S10]  /*d1f0*/  IMAD R5, R29, 0x80, R22 ;  /* 0x000000801d057824 */ /* 0x000fd400078e0216 */
[----:B--2---:R-:W-:Y:S02]  /*d200*/  LEA R21, R20, UR5, 0x1 ;  /* 0x0000000514157c11 */ /* 0x004fe4000f8e08ff */
[----:B------:R-:W-:Y:S05]  /*d210*/  @!P0 BRA `(.L_x_7434) ;  /* 0x0000001800a48947 */ /* 0x000fea0003800000 */
[----:B------:R-:W-:-:S03]  /*d220*/  UMOV UR4, 0xffffffff ;  /* 0xffffffff00047882 */ /* 0x000fc60000000000 */
[----:B------:R-:W-:Y:S05]  /*d230*/  BRA.DIV UR4, `(.L_x_7435) ;  /* 0x0000019604547947 */ /* 0x000fea000b800000 */
[----:B------:R0:W2:Y:S04]  /*d240*/  SHFL.IDX PT, R0, R25, RZ, 0x181f ;  /* 0x00181fff19007589 */ /* 0x0000a800000e0000 */
[----:B------:R0:W3:Y:S04]  /*d250*/  SHFL.IDX PT, R3, R24, RZ, 0x181f ;  /* 0x00181fff18037589 */ /* 0x0000e800000e0000 */
[----:B------:R0:W4:Y:S04]  /*d260*/  SHFL.IDX PT, R4, R27, RZ, 0x181f ;  /* 0x00181fff1b047589 */ /* 0x00012800000e0000 */
[----:B-1----:R0:W1:Y:S02]  /*d270*/  SHFL.IDX PT, R14, R26, RZ, 0x181f ;  /* 0x00181fff1a0e7589 */ /* 0x00206400000e0000 */
.L_x_7680:
[----:B------:R-:W5:Y:S01]  /*d280*/  LDL R7, [R1+0x60] ;  /* 0x0000600001077983 */ /* 0x000f620000100800 */
[----:B------:R-:W-:Y:S01]  /*d290*/  ULDC UR4, c[0x0][0x448] ;  /* 0x0001120000047ab9 */ /* 0x000fe20000000800 */
[----:B------:R-:W-:Y:S01]  /*d2a0*/  BSSY B1, `(.L_x_7436) ;  /* 0x0000024000017945 */ /* 0x000fe20003800000 */
[----:B------:R-:W-:Y:S01]  /*d2b0*/  IMAD R160, R160, UR4, RZ ;  /* 0x00000004a0a07c24 */ /* 0x000fe2000f8e02ff */
[----:B------:R-:W-:Y:S02]  /*d2c0*/  CS2R R8, SRZ ;  /* 0x0000000000087805 */ /* 0x000fe4000001ff00 */
[----:B------:R-:W-:Y:S02]  /*d2d0*/  CS2R R10, SRZ ;  /* 0x00000000000a7805 */ /* 0x000fe4000001ff00 */
[----:B------:R-:W-:Y:S02]  /*d2e0*/  CS2R R12, SRZ ;  /* 0x00000000000c7805 */ /* 0x000fe4000001ff00 */
[----:B------:R-:W-:-:S02]  /*d2f0*/  ISETP.GE.AND P0, PT, R5, R160, PT ;  /* 0x000000a00500720c */ /* 0x000fc40003f06270 */
[----:B-----5:R-:W-:-:S04]  /*d300*/  LEA.HI R6, R7, R7, RZ, 0x1 ;  /* 0x0000000707067211 */ /* 0x020fc800078f08ff */
[----:B------:R-:W-:-:S05]  /*d310*/  LOP3.LUT R6, R6, 0xfffffffe, RZ, 0xc0, !PT ;  /* 0xfffffffe06067812 */ /* 0x000fca00078ec0ff */
[----:B------:R-:W-:Y:S01]  /*d320*/  IMAD.IADD R5, R7, 0x1, -R6 ;  /* 0x0000000107057824 */ /* 0x000fe200078e0a06 */
[----:B------:R-:W-:-:S04]  /*d330*/  CS2R R6, SRZ ;  /* 0x0000000000067805 */ /* 0x000fc8000001ff00 */
[----:B------:R-:W-:Y:S01]  /*d340*/  SHF.L.U32 R5, R5, 0x1f, RZ ;  /* 0x0000001f05057819 */ /* 0x000fe200000006ff */
[----:B------:R-:W-:Y:S06]  /*d350*/  @P0 BRA `(.L_x_7437) ;  /* 0x0000000000600947 */ /* 0x000fec0003800000 */
[----:B------:R-:W4:Y:S01]  /*d360*/  LDL R20, [R1+0x70] ;  /* 0x0000700001147983 */ /* 0x000f220000100800 */
[----:B------:R-:W-:Y:S01]  /*d370*/  ULDC UR4, c[0x0][0x3f4] ;  /* 0x0000fd0000047ab9 */ /* 0x000fe20000000800 */
[----:B------:R-:W-:Y:S01]  /*d380*/  IMAD.SHL.U32 R30, R220, 0x2, RZ ;  /* 0x00000002dc1e7824 */ /* 0x000fe200078e00ff */
[----:B------:R-:W-:Y:S02]  /*d390*/  ISETP.GE.AND P4, PT, R18, UR4, PT ;  /* 0x0000000412007c0c */ /* 0x000fe4000bf86270 */
[----:B------:R-:W-:Y:S02]  /*d3a0*/  CS2R R12, SRZ ;  /* 0x00000000000c7805 */ /* 0x000fe4000001ff00 */
[----:B------:R-:W-:Y:S02]  /*d3b0*/  ISETP.GE.AND P5, PT, R220, UR4, PT ;  /* 0x00000004dc007c0c */ /* 0x000fe4000bfa6270 */
[----:B------:R-:W-:Y:S01]  /*d3c0*/  CS2R R8, SRZ ;  /* 0x0000000000087805 */ /* 0x000fe2000001ff00 */
[----:B------:R-:W-:-:S06]  /*d3d0*/  ULDC.64 UR6, c[0x0][0x208] ;  /* 0x0000820000067ab9 */ /* 0x000fcc0000000a00 */
[----:B------:R-:W-:-:S04]  /*d3e0*/  @!P4 IMAD.SHL.U32 R15, R18, 0x2, RZ ;  /* 0x00000002120fc824 */ /* 0x000fc800078e00ff */
[CC--:B0--3--:R-:W-:Y:S02]  /*d3f0*/  @!P5 IADD3 R26, P2, R3.reuse, R30.reuse, RZ ;  /* 0x0000001e031ad210 */ /* 0x0c9fe40007f5e0ff */
[C---:B-1----:R-:W-:Y:S02]  /*d400*/  @!P5 IADD3 R30, P3, R14.reuse, R30, RZ ;  /* 0x0000001e0e1ed210 */ /* 0x042fe40007f7e0ff */
[-C--:B------:R-:W-:Y:S02]  /*d410*/  @!P4 IADD3 R24, P0, R3, R15.reuse, RZ ;  /* 0x0000000f0318c210 */ /* 0x080fe40007f1e0ff */
[----:B------:R-:W-:Y:S02]  /*d420*/  @!P4 IADD3 R14, P1, R14, R15, RZ ;  /* 0x0000000f0e0ec210 */ /* 0x000fe40007f3e0ff */
[----:B------:R-:W-:Y:S02]  /*d430*/  @!P4 SHF.L.U64.HI R3, R18, 0x1, R19 ;  /* 0x000000011203c819 */ /* 0x000fe40000010213 */
[----:B------:R-:W-:-:S02]  /*d440*/  CS2R R10, SRZ ;  /* 0x00000000000a7805 */ /* 0x000fc4000001ff00 */
[----:B------:R-:W-:Y:S01]  /*d450*/  CS2R R6, SRZ ;  /* 0x0000000000067805 */ /* 0x000fe2000001ff00 */
[--C-:B--2---:R-:W-:Y:S02]  /*d460*/  @!P4 IMAD.X R25, R0, 0x1, R3.reuse, P0 ;  /* 0x000000010019c824 */ /* 0x104fe400000e0603 */
[----:B----4-:R-:W-:-:S03]  /*d470*/  @!P4 IMAD.X R15, R4, 0x1, R3, P1 ;  /* 0x00000001040fc824 */ /* 0x010fc600008e0603 */
[----:B------:R0:W5:Y:S04]  /*d480*/  @!P4 LD.E.64 R10, desc[UR6][R24.64] ;  /* 0x00000006180ac980 */ /* 0x000168000c101b00 */
[----:B------:R0:W5:Y:S01]  /*d490*/  @!P4 LD.E.64 R6, desc[UR6][R14.64] ;  /* 0x000000060e06c980 */ /* 0x000162000c101b00 */
[--C-:B------:R-:W-:Y:S02]  /*d4a0*/  @!P5 IMAD.X R27, R0, 0x1, R20.reuse, P2 ;  /* 0x00000001001bd824 */ /* 0x100fe400010e0614 */
[----:B------:R-:W-:-:S03]  /*d4b0*/  @!P5 IMAD.X R31, R4, 0x1, R20, P3 ;  /* 0x00000001041fd824 */ /* 0x000fc600018e0614 */
[----:B------:R0:W5:Y:S04]  /*d4c0*/  @!P5 LD.E.64 R12, desc[UR6][R26.64] ;  /* 0x000000061a0cd980 */ /* 0x000168000c101b00 */
[----:B------:R0:W5:Y:S02]  /*d4d0*/  @!P5 LD.E.64 R8, desc[UR6][R30.64] ;  /* 0x000000061e08d980 */ /* 0x000164000c101b00 */
.L_x_7437:
[----:B------:R-:W-:Y:S05]  /*d4e0*/  BSYNC B1 ;  /* 0x0000000000017941 */ /* 0x000fea0003800000 */
.L_x_7436:
[----:B------:R-:W4:Y:S01]  /*d4f0*/  SYNCS.PHASECHK.TRANS64.TRYWAIT P0, [R2+URZ+0x34800], R5 ;  /* 0x03480005020075a7 */ /* 0x000f22000800017f */
[----:B--2---:R-:W-:Y:S01]  /*d500*/  IMAD R0, R29, -0x80, R160 ;  /* 0xffffff801d007824 */ /* 0x004fe200078e02a0 */
[--C-:B0----5:R-:W-:Y:S01]  /*d510*/  SHF.R.U32.HI R30, RZ, 0x10, R11.reuse ;  /* 0x00000010ff1e7819 */ /* 0x121fe2000001160b */
[----:B---3--:R-:W-:Y:S01]  /*d520*/  IMAD.MOV.U32 R3, RZ, RZ, R10 ;  /* 0x000000ffff037224 */ /* 0x008fe200078e000a */
[--C-:B------:R-:W-:Y:S01]  /*d530*/  SHF.R.U64 R10, R10, 0x10, R11.reuse ;  /* 0x000000100a0a7819 */ /* 0x100fe2000000120b */
[----:B------:R-:W-:Y:S01]  /*d540*/  IMAD.MOV.U32 R15, RZ, RZ, R11 ;  /* 0x000000ffff0f7224 */ /* 0x000fe200078e000b */
[--C-:B------:R-:W-:Y:S01]  /*d550*/  SHF.R.U64 R29, R12, 0x10, R13.reuse ;  /* 0x000000100c1d7819 */ /* 0x100fe2000000120d */
[----:B------:R-:W-:Y:S01]  /*d560*/  IMAD.MOV.U32 R20, RZ, RZ, R12 ;  /* 0x000000ffff147224 */ /* 0x000fe200078e000c */
[--C-:B------:R-:W-:Y:S01]  /*d570*/  SHF.R.U32.HI R27, RZ, 0x10, R13.reuse ;  /* 0x00000010ff1b7819 */ /* 0x100fe2000001160d */
[----:B------:R-:W-:Y:S01]  /*d580*/  IMAD.MOV.U32 R24, RZ, RZ, R13 ;  /* 0x000000ffff187224 */ /* 0x000fe200078e000d */
[----:B------:R-:W-:Y:S01]  /*d590*/  VIMNMX R11, R0, 0x80, PT ;  /* 0x00000080000b7848 */ /* 0x000fe20003fe0100 */
[----:B------:R-:W-:Y:S01]  /*d5a0*/  BSSY B1, `(.L_x_7438) ;  /* 0x000000f000017945 */ /* 0x000fe20003800000 */
[----:B------:R-:W-:Y:S01]  /*d5b0*/  IMAD.MOV.U32 R13, RZ, RZ, R6 ;  /* 0x000000ffff0d7224 */ /* 0x000fe200078e0006 */
[--C-:B------:R-:W-:Y:S01]  /*d5c0*/  SHF.R.U64 R26, R6, 0x10, R7.reuse ;  /* 0x00000010061a7819 */ /* 0x100fe20000001207 */
[--C-:B-1----:R-:W-:Y:S01]  /*d5d0*/  IMAD.MOV.U32 R14, RZ, RZ, R7.reuse ;  /* 0x000000ffff0e7224 */ /* 0x102fe200078e0007 */
[----:B------:R-:W-:Y:S01]  /*d5e0*/  SHF.R.U32.HI R25, RZ, 0x10, R7 ;  /* 0x00000010ff197819 */ /* 0x000fe20000011607 */
[--C-:B------:R-:W-:Y:S01]  /*d5f0*/  IMAD.MOV.U32 R6, RZ, RZ, R9.reuse ;  /* 0x000000ffff067224 */ /* 0x100fe200078e0009 */
[----:B------:R-:W-:Y:S01]  /*d600*/  SHF.R.U64 R7, R8, 0x10, R9 ;  /* 0x0000001008077819 */ /* 0x000fe20000001209 */
[----:B----4-:R-:W-:Y:S01]  /*d610*/  IMAD.MOV.U32 R4, RZ, RZ, R8 ;  /* 0x000000ffff047224 */ /* 0x010fe200078e0008 */
[----:B------:R-:W-:-:S02]  /*d620*/  PRMT R10, R3, 0x5410, R10 ;  /* 0x00005410030a7816 */ /* 0x000fc4000000000a */
[----:B------:R-:W-:Y:S02]  /*d630*/  ISETP.GE.AND P1, PT, R22, R11, PT ;  /* 0x0000000b1600720c */ /* 0x000fe40003f26270 */
[----:B------:R-:W-:Y:S02]  /*d640*/  SHF.R.U32.HI R9, RZ, 0x10, R9 ;  /* 0x00000010ff097819 */ /* 0x000fe40000011609 */
[----:B------:R-:W-:Y:S02]  /*d650*/  PRMT R12, R15, 0x5410, R30 ;  /* 0x000054100f0c7816 */ /* 0x000fe4000000001e */
[----:B------:R-:W-:Y:S02]  /*d660*/  PRMT R0, R20, 0x5410, R29 ;  /* 0x0000541014007816 */ /* 0x000fe4000000001d */
[----:B------:R-:W-:Y:S01]  /*d670*/  PRMT R3, R24, 0x5410, R27 ;  /* 0x0000541018037816 */ /* 0x000fe2000000001b */
[----:B------:R-:W-:Y:S06]  /*d680*/  @!P0 BRA `(.L_x_7439) ;  /* 0x0000019000b08947 */ /* 0x000fec0003800000 */
.L_x_7681:
[----:B------:R-:W-:Y:S05]  /*d690*/  BSYNC B1 ;  /* 0x0000000000017941 */ /* 0x000fea0003800000 */
.L_x_7438:
        /* <DEDUP_REMOVED lines=9> */
[----:B------:R-:W-:-:S11]  /*d730*/  ISETP.GE.AND P1, PT, R220, R5, PT ;  /* 0x00000005dc00720c */ /* 0x000fd60003f26270 */
[----:B------:R-:W-:Y:S05]  /*d740*/  @P0 BRA `(.L_x_7443) ;  /* 0x0000000000980947 */ /* 0x000fea0003800000 */
        /* <DEDUP_REMOVED lines=38> */
.L_x_7443:
[----:B------:R-:W-:Y:S05]  /*d9b0*/  BSYNC B2 ;  /* 0x0000000000027941 */ /* 0x000fea0003800000 */
.L_x_7442:
        /* <DEDUP_REMOVED lines=39> */
.L_x_7441:
[----:B------:R-:W-:Y:S05]  /*dc30*/  BSYNC B1 ;  /* 0x0000000000017941 */ /* 0x000fea0003800000 */
.L_x_7440:
[----:B01----:R-:W-:Y:S01]  /*dc40*/  VIADD R4, R22, 0x20 ;  /* 0x0000002016047836 */ /* 0x003fe20000000000 */
[----:B------:R-:W-:Y:S04]  /*dc50*/  BSSY B1, `(.L_x_7444) ;  /* 0x0000056000017945 */ /* 0x000fe80003800000 */
[----:B------:R-:W-:-:S13]  /*dc60*/  ISETP.GE.AND P0, PT, R4, R11, PT ;  /* 0x0000000b0400720c */ /* 0x000fda0003f06270 */
[----:B------:R-:W-:Y:S05]  /*dc70*/  @P0 BRA `(.L_x_7445) ;  /* 0x00000004004c0947 */ /* 0x000fea0003800000 */
[----:B------:R-:W0:Y:S01]  /*dc80*/  LDC R5, c[0x0][0x3f4] ;  /* 0x0000fd00ff057b82 */ /* 0x000e220000000800 */
[----:B------:R-:W-:Y:S01]  /*dc90*/  BSSY B2, `(.L_x_7446) ;  /* 0x000002a000027945 */ /* 0x000fe20003800000 */
[-C--:B0-----:R-:W-:Y:S02]  /*dca0*/  ISETP.GE.AND P0, PT, R18, R5.reuse, PT ;  /* 0x000000051200720c */ /* 0x081fe40003f06270 */
[----:B------:R-:W-:-:S11]  /*dcb0*/  ISETP.GE.AND P1, PT, R220, R5, PT ;  /* 0x00000005dc00720c */ /* 0x000fd60003f26270 */
[----:B------:R-:W-:Y:S05]  /*dcc0*/  @P0 BRA `(.L_x_7447) ;  /* 0x0000000000980947 */ /* 0x000fea0003800000 */
        /* <DEDUP_REMOVED lines=22> */
[C---:B------:R-:W-:Y:S01]  /*de30*/  LOP3.LUT R31, R12.reuse, 0xffff0000, RZ, 0xc0, !PT ;  /* 0xffff00000c1f7812 */ /* 0x040fe200078ec0ff */
[----:B------:R-:W-:Y:S02]  /*de40*/  IMAD.U32 R32, R12, 0x10000, RZ ;  /* 0x000100000c207824 */ /* 0x000fe400078e00ff */
[----:B------:R-:W-:Y:S01]  /*de50*/  FFMA.FTZ R20, R34, R20, R29 ;  /* 0x0000001422147223 */ /* 0x000fe2000001001d */
[-C--:B------:R-:W-:Y:S01]  /*de60*/  FMUL.FTZ R27, R36, R6.reuse ;  /* 0x00000006241b7220 */ /* 0x080fe20000410000 */
[-C--:B------:R-:W-:Y:S01]  /*de70*/  FMUL.FTZ R26, R33, R7.reuse ;  /* 0x00000007211a7220 */ /* 0x080fe20000410000 */
[C---:B------:R-:W-:Y:S01]  /*de80*/  FMUL.FTZ R29, R32.reuse, R6 ;  /* 0x00000006201d7220 */ /* 0x040fe20000410000 */
[C---:B------:R-:W-:Y:S01]  /*de90*/  FMUL.FTZ R30, R31.reuse, R7 ;  /* 0x000000071f1e7220 */ /* 0x040fe20000410000 */
[-C--:B------:R-:W-:Y:S01]  /*dea0*/  FFMA.FTZ R6, R32, R24.reuse, -R27 ;  /* 0x0000001820067223 */ /* 0x080fe2000001081b */
[-C--:B------:R-:W-:Y:S01]  /*deb0*/  FFMA.FTZ R7, R31, R25.reuse, -R26 ;  /* 0x000000191f077223 */ /* 0x080fe2000001081a */
[----:B------:R-:W-:Y:S01]  /*dec0*/  FFMA.FTZ R29, R36, R24, R29 ;  /* 0x00000018241d7223 */ /* 0x000fe2000001001d */
[----:B------:R-:W-:Y:S01]  /*ded0*/  FFMA.FTZ R30, R33, R25, R30 ;  /* 0x00000019211e7223 */ /* 0x000fe2000001001e */
[----:B------:R-:W-:-:S02]  /*dee0*/  F2FP.BF16.F32.PACK_AB R4, R15, R4 ;  /* 0x000000040f04723e */ /* 0x000fc400000010ff */
[----:B------:R-:W-:Y:S02]  /*def0*/  F2FP.BF16.F32.PACK_AB R5, R20, R5 ;  /* 0x000000051405723e */ /* 0x000fe400000010ff */
[----:B------:R-:W-:Y:S02]  /*df00*/  F2FP.BF16.F32.PACK_AB R6, R29, R6 ;  /* 0x000000061d06723e */ /* 0x000fe400000010ff */
[----:B------:R-:W-:-:S05]  /*df10*/  F2FP.BF16.F32.PACK_AB R7, R30, R7 ;  /* 0x000000071e07723e */ /* 0x000fca00000010ff */
[----:B------:R0:W-:Y:S02]  /*df20*/  STS.128 [R21+0x1000], R4 ;  /* 0x0010000415007388 */ /* 0x0001e40000000c00 */
.L_x_7447:
[----:B------:R-:W-:Y:S05]  /*df30*/  BSYNC B2 ;  /* 0x0000000000027941 */ /* 0x000fea0003800000 */
.L_x_7446:
        /* <DEDUP_REMOVED lines=39> */
.L_x_7445:
[----:B------:R-:W-:Y:S05]  /*e1b0*/  BSYNC B1 ;  /* 0x0000000000017941 */ /* 0x000fea0003800000 */
.L_x_7444:
        /* <DEDUP_REMOVED lines=47> */
.L_x_7451:
[----:B------:R-:W-:Y:S05]  /*e4b0*/  BSYNC B2 ;  /* 0x0000000000027941 */ /* 0x000fea0003800000 */
.L_x_7450:
        /* <DEDUP_REMOVED lines=39> */
.L_x_7449:
[----:B------:R-:W-:Y:S05]  /*e730*/  BSYNC B1 ;  /* 0x0000000000017941 */ /* 0x000fea0003800000 */
.L_x_7448:
[----:B01----:R-:W-:-:S05]  /*e740*/  VIADD R4, R22, 0x60 ;  /* 0x0000006016047836 */ /* 0x003fca0000000000 */
        /* <DEDUP_REMOVED lines=22> */
[----:B------:R-:W-:Y:S01]  /*e8b0*/  FFMA.FTZ R4, R25, R11, -R20 ;  /* 0x0000000b19047223 */ /* 0x000fe20000010814 */
[----:B------:R-:W-:Y:S01]  /*e8c0*/  FMUL.FTZ R20, R27, R5 ;  /* 0x000000051b147220 */ /* 0x000fe20000410000 */
[----:B------:R-:W-:Y:S01]  /*e8d0*/  FFMA.FTZ R11, R29, R11, R24 ;  /* 0x0000000b1d0b7223 */ /* 0x000fe20000010018 */
[-C--:B------:R-:W-:Y:S01]  /*e8e0*/  FFMA.FTZ R5, R27, R15.reuse, -R26 ;  /* 0x0000000f1b057223 */ /* 0x080fe2000001081a */
[----:B------:R-:W-:Y:S01]  /*e8f0*/  LOP3.LUT R7, R7, 0xffff0000, RZ, 0xc0, !PT ;  /* 0xffff000007077812 */ /* 0x000fe200078ec0ff */
[C---:B------:R-:W-:Y:S01]  /*e900*/  IMAD.U32 R26, R14.reuse, 0x10000, RZ ;  /* 0x000100000e1a7824 */ /* 0x040fe200078e00ff */
        /* <DEDUP_REMOVED lines=17> */
.L_x_7454:
[----:B------:R-:W-:Y:S05]  /*ea20*/  BSYNC B1 ;  /* 0x0000000000017941 */ /* 0x000fea0003800000 */
.L_x_7453:
        /* <DEDUP_REMOVED lines=40> */
.L_x_7434:
[----:B------:R-:W-:-:S03]  /*ecb0*/  UMOV UR4, 0xffffffff ;  /* 0xffffffff00047882 */ /* 0x000fc60000000000 */
[----:B------:R-:W-:Y:S05]  /*ecc0*/  BRA.DIV UR4, `(.L_x_7455) ;  /* 0x0000017e04347947 */ /* 0x000fea000b800000 */
[----:B------:R0:W2:Y:S04]  /*ecd0*/  SHFL.IDX PT, R0, R25, RZ, 0x181f ;  /* 0x00181fff19007589 */ /* 0x0000a800000e0000 */
[----:B------:R0:W3:Y:S04]  /*ece0*/  SHFL.IDX PT, R3, R24, RZ, 0x181f ;  /* 0x00181fff18037589 */ /* 0x0000e800000e0000 */
[----:B------:R0:W4:Y:S04]  /*ecf0*/  SHFL.IDX PT, R20, R27, RZ, 0x181f ;  /* 0x00181fff1b147589 */ /* 0x00012800000e0000 */
[----:B-1----:R0:W1:Y:S02]  /*ed00*/  SHFL.IDX PT, R14, R26, RZ, 0x181f ;  /* 0x00181fff1a0e7589 */ /* 0x00206400000e0000 */
.L_x_7687:
[----:B------:R-:W5:Y:S01]  /*ed10*/  LDL R6, [R1+0x60] ;  /* 0x0000600001067983 */ /* 0x000f620000100800 */
[----:B------:R-:W-:Y:S01]  /*ed20*/  ULDC UR4, c[0x0][0x448] ;  /* 0x0001120000047ab9 */ /* 0x000fe20000000800 */
[----:B------:R-:W0:Y:S01]  /*ed30*/  LDC R13, c[0x0][0x3f4] ;  /* 0x0000fd00ff0d7b82 */ /* 0x000e220000000800 */
[----:B------:R-:W-:Y:S01]  /*ed40*/  IMAD R160, R160, UR4, RZ ;  /* 0x00000004a0a07c24 */ /* 0x000fe2000f8e02ff */
[----:B------:R-:W-:Y:S01]  /*ed50*/  BSSY B1, `(.L_x_7456) ;  /* 0x0000018000017945 */ /* 0x000fe20003800000 */
[----:B------:R-:W-:Y:S02]  /*ed60*/  CS2R R8, SRZ ;  /* 0x0000000000087805 */ /* 0x000fe4000001ff00 */
[----:B------:R-:W-:Y:S02]  /*ed70*/  CS2R R10, SRZ ;  /* 0x00000000000a7805 */ /* 0x000fe4000001ff00 */
[----:B------:R-:W-:Y:S02]  /*ed80*/  ISETP.GE.AND P0, PT, R5, R160, PT ;  /* 0x000000a00500720c */ /* 0x000fe40003f06270 */
[----:B-----5:R-:W-:-:S04]  /*ed90*/  LEA.HI R4, R6, R6, RZ, 0x1 ;  /* 0x0000000606047211 */ /* 0x020fc800078f08ff */
[----:B------:R-:W-:-:S05]  /*eda0*/  LOP3.LUT R4, R4, 0xfffffffe, RZ, 0xc0, !PT ;  /* 0xfffffffe04047812 */ /* 0x000fca00078ec0ff */
[----:B0-----:R-:W-:Y:S01]  /*edb0*/  IMAD.IADD R27, R6, 0x1, -R4 ;  /* 0x00000001061b7824 */ /* 0x001fe200078e0a04 */
[----:B------:R-:W-:Y:S02]  /*edc0*/  CS2R R4, SRZ ;  /* 0x0000000000047805 */ /* 0x000fe4000001ff00 */
[----:B------:R-:W-:Y:S02]  /*edd0*/  CS2R R6, SRZ ;  /* 0x0000000000067805 */ /* 0x000fe4000001ff00 */
[----:B------:R-:W-:Y:S01]  /*ede0*/  SHF.L.U32 R27, R27, 0x1f, RZ ;  /* 0x0000001f1b1b7819 */ /* 0x000fe200000006ff */
[----:B------:R-:W-:Y:S06]  /*edf0*/  @P0 BRA `(.L_x_7457) ;  /* 0x0000000000340947 */ /* 0x000fec0003800000 */
[----:B------:R-:W-:Y:S01]  /*ee00*/  ULDC UR4, c[0x0][0x3f4] ;  /* 0x0000fd0000047ab9 */ /* 0x000fe20000000800 */
[C---:B------:R-:W-:Y:S01]  /*ee10*/  IMAD.SHL.U32 R15, R16.reuse, 0x2, RZ ;  /* 0x00000002100f7824 */ /* 0x040fe200078e00ff */
[C---:B------:R-:W-:Y:S02]  /*ee20*/  ISETP.GE.AND P2, PT, R16.reuse, UR4, PT ;  /* 0x0000000410007c0c */ /* 0x040fe4000bf46270 */
[----:B------:R-:W-:Y:S02]  /*ee30*/  SHF.L.U64.HI R5, R16, 0x1, R17 ;  /* 0x0000000110057819 */ /* 0x000fe40000010211 */
[-C--:B---3--:R-:W-:Y:S02]  /*ee40*/  IADD3 R24, P0, R3, R15.reuse, RZ ;  /* 0x0000000f03187210 */ /* 0x088fe40007f1e0ff */
[----:B-1----:R-:W-:-:S03]  /*ee50*/  IADD3 R14, P1, R14, R15, RZ ;  /* 0x0000000f0e0e7210 */ /* 0x002fc60007f3e0ff */
[--C-:B--2---:R-:W-:Y:S02]  /*ee60*/  IMAD.X R25, R0, 0x1, R5.reuse, P0 ;  /* 0x0000000100197824 */ /* 0x104fe400000e0605 */
[----:B----4-:R-:W-:Y:S01]  /*ee70*/  IMAD.X R15, R20, 0x1, R5, P1 ;  /* 0x00000001140f7824 */ /* 0x010fe200008e0605 */
[----:B------:R-:W-:Y:S01]  /*ee80*/  CS2R R4, SRZ ;  /* 0x0000000000047805 */ /* 0x000fe2000001ff00 */
[----:B------:R-:W-:Y:S06]  /*ee90*/  @P2 BRA `(.L_x_7457) ;  /* 0x00000000000c2947 */ /* 0x000fec0003800000 */
[----:B------:R-:W-:Y:S02]  /*eea0*/  ULDC.64 UR4, c[0x0][0x208] ;  /* 0x0000820000047ab9 */ /* 0x000fe40000000a00 */
[----:B------:R0:W5:Y:S04]  /*eeb0*/  LD.E.128 R4, desc[UR4][R24.64] ;  /* 0x0000000418047980 */ /* 0x000168000c101d00 */
[----:B------:R0:W5:Y:S02]  /*eec0*/  LD.E.128 R8, desc[UR4][R14.64] ;  /* 0x000000040e087980 */ /* 0x000164000c101d00 */
.L_x_7457:
[----:B------:R-:W-:Y:S05]  /*eed0*/  BSYNC B1 ;  /* 0x0000000000017941 */ /* 0x000fea0003800000 */
.L_x_7456:
[----:B------:R-:W4:Y:S01]  /*eee0*/  SYNCS.PHASECHK.TRANS64.TRYWAIT P4, [R2+URZ+0x34800], R27 ;  /* 0x0348001b020075a7 */ /* 0x000f22000808017f */
[----:B--2---:R-:W-:Y:S01]  /*eef0*/  IMAD R0, R29, -0x80, R160 ;  /* 0xffffff801d007824 */ /* 0x004fe200078e02a0 */
[--C-:B-----5:R-:W-:Y:S01]  /*ef00*/  SHF.R.U64 R31, R6, 0x10, R7.reuse ;  /* 0x00000010061f7819 */ /* 0x120fe20000001207 */
[----:B---3--:R-:W-:Y:S01]  /*ef10*/  IMAD.MOV.U32 R3, RZ, RZ, R4 ;  /* 0x000000ffff037224 */ /* 0x008fe200078e0004 */
[--C-:B------:R-:W-:Y:S01]  /*ef20*/  SHF.R.U32.HI R29, RZ, 0x10, R7.reuse ;  /* 0x00000010ff1d7819 */ /* 0x100fe20000011607 */
[----:B01----:R-:W-:Y:S01]  /*ef30*/  IMAD.MOV.U32 R14, RZ, RZ, R7 ;  /* 0x000000ffff0e7224 */ /* 0x003fe200078e0007 */
[----:B------:R-:W-:Y:S01]  /*ef40*/  SHF.R.U64 R26, R4, 0x10, R5 ;  /* 0x00000010041a7819 */ /* 0x000fe20000001205 */
[----:B------:R-:W-:Y:S01]  /*ef50*/  IMAD.MOV.U32 R15, RZ, RZ, R8 ;  /* 0x000000ffff0f7224 */ /* 0x000fe200078e0008 */
[----:B------:R-:W-:Y:S01]  /*ef60*/  SHF.R.U64 R8, R8, 0x10, R9 ;  /* 0x0000001008087819 */ /* 0x000fe20000001209 */
[----:B------:R-:W-:Y:S01]  /*ef70*/  IMAD.MOV.U32 R12, RZ, RZ, R5 ;  /* 0x000000ffff0c7224 */ /* 0x000fe200078e0005 */
[--C-:B------:R-:W-:Y:S01]  /*ef80*/  SHF.R.U32.HI R7, RZ, 0x10, R9.reuse ;  /* 0x00000010ff077819 */ /* 0x100fe20000011609 */
[----:B----4-:R-:W-:Y:S01]  /*ef90*/  IMAD.MOV.U32 R20, RZ, RZ, R9 ;  /* 0x000000ffff147224 */ /* 0x010fe200078e0009 */
[----:B------:R-:W-:Y:S01]  /*efa0*/  SHF.R.U32.HI R33, RZ, 0x10, R5 ;  /* 0x00000010ff217819 */ /* 0x000fe20000011605 */
[----:B------:R-:W-:Y:S01]  /*efb0*/  VIADD R34, R22, 0x20 ;  /* 0x0000002016227836 */ /* 0x000fe20000000000 */
[----:B------:R-:W-:Y:S01]  /*efc0*/  ISETP.GE.AND P0, PT, R16, R13, PT ;  /* 0x0000000d1000720c */ /* 0x000fe20003f06270 */
[----:B------:R-:W-:Y:S01]  /*efd0*/  VIADD R32, R22, 0x40 ;  /* 0x0000004016207836 */ /* 0x000fe20000000000 */
[----:B------:R-:W-:Y:S01]  /*efe0*/  VIMNMX R9, R0, 0x80, PT ;  /* 0x0000008000097848 */ /* 0x000fe20003fe0100 */
[----:B------:R-:W-:Y:S01]  /*eff0*/  IMAD.MOV.U32 R4, RZ, RZ, R6 ;  /* 0x000000ffff047224 */ /* 0x000fe200078e0006 */
[--C-:B------:R-:W-:Y:S01]  /*f000*/  SHF.R.U64 R5, R10, 0x10, R11.reuse ;  /* 0x000000100a057819 */ /* 0x100fe2000000120b */
[----:B------:R-:W-:Y:S01]  /*f010*/  IMAD.MOV.U32 R24, RZ, RZ, R10 ;  /* 0x000000ffff187224 */ /* 0x000fe200078e000a */
[--C-:B------:R-:W-:Y:S01]  /*f020*/  SHF.R.U32.HI R6, RZ, 0x10, R11.reuse ;  /* 0x00000010ff067819 */ /* 0x100fe2000001160b */
[----:B------:R-:W-:Y:S01]  /*f030*/  IMAD.MOV.U32 R25, RZ, RZ, R11 ;  /* 0x000000ffff197224 */ /* 0x000fe200078e000b */
[----:B------:R-:W-:Y:S01]  /*f040*/  BSSY B1, `(.L_x_7458) ;  /* 0x000000f000017945 */ /* 0x000fe20003800000 */
[----:B------:R-:W-:Y:S01]  /*f050*/  VIADD R30, R22, 0x60 ;  /* 0x00000060161e7836 */ /* 0x000fe20000000000 */
[----:B------:R-:W-:-:S02]  /*f060*/  PRMT R0, R3, 0x5410, R26 ;  /* 0x0000541003007816 */ /* 0x000fc4000000001a */
[-C--:B------:R-:W-:Y:S02]  /*f070*/  ISETP.GE.OR P3, PT, R22, R9.reuse, P0 ;  /* 0x000000091600720c */ /* 0x080fe40000766670 */
[-C--:B------:R-:W-:Y:S02]  /*f080*/  ISETP.GE.OR P2, PT, R34, R9.reuse, P0 ;  /* 0x000000092200720c */ /* 0x080fe40000746670 */
[-C--:B------:R-:W-:Y:S02]  /*f090*/  ISETP.GE.OR P1, PT, R32, R9.reuse, P0 ;  /* 0x000000092000720c */ /* 0x080fe40000726670 */
[----:B------:R-:W-:Y:S02]  /*f0a0*/  PRMT R3, R12, 0x5410, R33 ;  /* 0x000054100c037816 */ /* 0x000fe40000000021 */
[----:B------:R-:W-:Y:S02]  /*f0b0*/  ISETP.GE.OR P0, PT, R30, R9, P0 ;  /* 0x000000091e00720c */ /* 0x000fe40000706670 */
[----:B------:R-:W-:-:S02]  /*f0c0*/  PRMT R12, R4, 0x5410, R31 ;  /* 0x00005410040c7816 */ /* 0x000fc4000000001f */
[----:B------:R-:W-:Y:S02]  /*f0d0*/  PRMT R14, R14, 0x5410, R29 ;  /* 0x000054100e0e7816 */ /* 0x000fe4000000001d */
[----:B------:R-:W-:Y:S02]  /*f0e0*/  PRMT R15, R15, 0x5410, R8 ;  /* 0x000054100f0f7816 */ /* 0x000fe40000000008 */
[----:B------:R-:W-:Y:S02]  /*f0f0*/  PRMT R20, R20, 0x5410, R7 ;  /* 0x0000541014147816 */ /* 0x000fe40000000007 */
[----:B------:R-:W-:Y:S02]  /*f100*/  PRMT R24, R24, 0x5410, R5 ;  /* 0x0000541018187816 */ /* 0x000fe40000000005 */
[----:B------:R-:W-:Y:S01]  /*f110*/  PRMT R25, R25, 0x5410, R6 ;  /* 0x0000541019197816 */ /* 0x000fe20000000006 */
[----:B------:R-:W-:Y:S06]  /*f120*/  @!P4 BRA `(.L_x_7459) ;  /* 0x00000178008cc947 */ /* 0x000fec0003800000 */
.L_x_7688:
[----:B------:R-:W-:Y:S05]  /*f130*/  BSYNC B1 ;  /* 0x0000000000017941 */ /* 0x000fea0003800000 */
.L_x_7458:
[----:B------:R-:W-:Y:S04]  /*f140*/  BSSY B1, `(.L_x_7460) ;  /* 0x0000069000017945 */ /* 0x000fe80003800000 */
[----:B------:R-:W-:Y:S05]  /*f150*/  @P3 BRA `(.L_x_7461) ;  /* 0x00000004009c3947 */ /* 0x000fea0003800000 */
[----:B------:R-:W1:Y:S01]  /*f160*/  S2R R5, SR_TID.X ;  /* 0x0000000000057919 */ /* 0x000e620000002100 */
[----:B------:R-:W-:Y:S01]  /*f170*/  IMAD.SHL.U32 R6, R22, 0x40, RZ ;  /* 0x0000004016067824 */ /* 0x000fe200078e00ff */
[C---:B------:R-:W-:Y:S01]  /*f180*/  LOP3.LUT R39, R15.reuse, 0xffff0000, RZ, 0xc0, !PT ;  /* 0xffff00000f277812 */ /* 0x040fe200078ec0ff */
[----:B------:R-:W-:Y:S01]  /*f190*/  IMAD.U32 R38, R15, 0x10000, RZ ;  /* 0x000100000f267824 */ /* 0x000fe200078e00ff */
[----:B------:R-:W2:Y:S01]  /*f1a0*/  S2R R8, SR_TID.X ;  /* 0x0000000000087919 */ /* 0x000ea20000002100 */
[C---:B------:R-:W-:Y:S01]  /*f1b0*/  IMAD.U32 R36, R0.reuse, 0x10000, RZ ;  /* 0x0001000000247824 */ /* 0x040fe200078e00ff */
[----:B------:R-:W-:Y:S01]  /*f1c0*/  LOP3.LUT R37, R0, 0xffff0000, RZ, 0xc0, !PT ;  /* 0xffff000000257812 */ /* 0x000fe200078ec0ff */
[----:B-1----:R-:W-:Y:S02]  /*f1d0*/  VIADD R5, R5, 0xffffff80 ;  /* 0xffffff8005057836 */ /* 0x002fe40000000000 */
[----:B--2---:R-:W-:-:S03]  /*f1e0*/  VIADD R8, R8, 0xffffff80 ;  /* 0xffffff8008087836 */ /* 0x004fc60000000000 */
        /* <DEDUP_REMOVED lines=8> */
[----:B------:R-:W-:-:S03]  /*f270*/  LOP3.LUT R5, R5, 0x38, RZ, 0xc0, !PT ;  /* 0x0000003805057812 */ /* 0x000fc600078ec0ff */
[----:B------:R-:W-:Y:S01]  /*f280*/  IMAD.SHL.U32 R7, R7, 0x400, RZ ;  /* 0x0000040007077824 */ /* 0x000fe200078e00ff */
[----:B------:R-:W-:Y:S02]  /*f290*/  LOP3.LUT R5, R5, 0x1c0, R6, 0xf8, !PT ;  /* 0x000001c005057812 */ /* 0x000fe400078ef806 */
[----:B------:R-:W-:Y:S02]  /*f2a0*/  SHF.R.S32.HI R6, RZ, 0x1f, R8 ;  /* 0x0000001fff067819 */ /* 0x000fe40000011408 */
[----:B------:R-:W-:Y:S02]  /*f2b0*/  LOP3.LUT R7, R7, 0x7fffe000, RZ, 0xc0, !PT ;  /* 0x7fffe00007077812 */ /* 0x000fe400078ec0ff */
[----:B------:R-:W-:Y:S01]  /*f2c0*/  LEA.HI R6, R6, R8, RZ, 0x6 ;  /* 0x0000000806067211 */ /* 0x000fe200078f30ff */
[----:B------:R-:W-:-:S04]  /*f2d0*/  IMAD.SHL.U32 R8, R22, 0x40, RZ ;  /* 0x0000004016087824 */ /* 0x000fc800078e00ff */
[----:B------:R-:W-:Y:S01]  /*f2e0*/  IMAD.SHL.U32 R6, R6, 0x8, RZ ;  /* 0x0000000806067824 */ /* 0x000fe200078e00ff */
[----:B------:R-:W-:-:S04]  /*f2f0*/  LOP3.LUT R8, R8, 0x1c0, RZ, 0xc0, !PT ;  /* 0x000001c008087812 */ /* 0x000fc800078ec0ff */
[----:B------:R-:W-:Y:S02]  /*f300*/  SHF.R.U32.HI R8, RZ, 0x3, R8 ;  /* 0x00000003ff087819 */ /* 0x000fe40000011608 */
[----:B------:R-:W-:Y:S02]  /*f310*/  LOP3.LUT R6, R6, 0xfffffe00, RZ, 0xc0, !PT ;  /* 0xfffffe0006067812 */ /* 0x000fe400078ec0ff */
[----:B------:R-:W-:-:S04]  /*f320*/  LOP3.LUT R4, R5, R8, RZ, 0x3c, !PT ;  /* 0x0000000805047212 */ /* 0x000fc800078e3cff */
[----:B------:R-:W-:Y:S02]  /*f330*/  IADD3 R9, R4, R7, R6 ;  /* 0x0000000704097210 */ /* 0x000fe40007ffe006 */
        /* <DEDUP_REMOVED lines=19> */
[C---:B------:R-:W-:Y:S01]  /*f470*/  FFMA.FTZ R40, R27.reuse, R36, -R40 ;  /* 0x000000241b287223 */ /* 0x040fe20000010828 */
[----:B------:R-:W-:Y:S02]  /*f480*/  IMAD.U32 R36, R20, 0x10000, RZ ;  /* 0x0001000014247824 */ /* 0x000fe400078e00ff */
[----:B------:R-:W-:Y:S01]  /*f490*/  FFMA.FTZ R38, R27, R38, R32 ;  /* 0x000000261b267223 */ /* 0x000fe20000010020 */
[----:B------:R-:W-:Y:S02]  /*f4a0*/  IMAD.U32 R32, R3, 0x10000, RZ ;  /* 0x0001000003207824 */ /* 0x000fe400078e00ff */
[-C--:B------:R-:W-:Y:S01]  /*f4b0*/  FMUL.FTZ R27, R8, R37.reuse ;  /* 0x00000025081b7220 */ /* 0x080fe20000410000 */
[C---:B------:R-:W-:Y:S01]  /*f4c0*/  FMUL.FTZ R8, R33.reuse, R36 ;  /* 0x0000002421087220 */ /* 0x040fe20000410000 */
[----:B------:R-:W-:Y:S01]  /*f4d0*/  FFMA.FTZ R41, R4, R37, -R41 ;  /* 0x0000002504297223 */ /* 0x000fe20000010829 */
[----:B------:R-:W-:Y:S01]  /*f4e0*/  FMUL.FTZ R33, R33, R32 ;  /* 0x0000002021217220 */ /* 0x000fe20000410000 */
[----:B------:R-:W-:-:S02]  /*f4f0*/  IMAD.U32 R37, R24, 0x10000, RZ ;  /* 0x0001000018257824 */ /* 0x000fc400078e00ff */
[----:B------:R-:W-:Y:S01]  /*f500*/  FFMA.FTZ R39, R4, R39, R27 ;  /* 0x0000002704277223 */ /* 0x000fe2000001001b */
[----:B------:R-:W-:Y:S01]  /*f510*/  LOP3.LUT R10, R10, 0xffff0000, RZ, 0xc0, !PT ;  /* 0xffff00000a0a7812 */ /* 0x000fe200078ec0ff */
[C---:B------:R-:W-:Y:S01]  /*f520*/  FFMA.FTZ R36, R29.reuse, R36, R33 ;  /* 0x000000241d247223 */ /* 0x040fe20000010021 */
[----:B------:R-:W-:Y:S01]  /*f530*/  FFMA.FTZ R42, R29, R32, -R8 ;  /* 0x000000201d2a7223 */ /* 0x000fe20000010808 */
[----:B------:R-:W-:Y:S02]  /*f540*/  IMAD.U32 R27, R12, 0x10000, RZ ;  /* 0x000100000c1b7824 */ /* 0x000fe400078e00ff */
[----:B------:R-:W-:Y:S01]  /*f550*/  FMUL.FTZ R43, R34, R37 ;  /* 0x00000025222b7220 */ /* 0x000fe20000410000 */
[----:B------:R-:W-:Y:S01]  /*f560*/  LOP3.LUT R33, R24, 0xffff0000, RZ, 0xc0, !PT ;  /* 0xffff000018217812 */ /* 0x000fe200078ec0ff */
[----:B------:R-:W-:Y:S01]  /*f570*/  IMAD.U32 R35, R11, 0x10000, RZ ;  /* 0x000100000b237824 */ /* 0x000fe200078e00ff */
[----:B------:R-:W-:Y:S01]  /*f580*/  LOP3.LUT R29, R12, 0xffff0000, RZ, 0xc0, !PT ;  /* 0xffff00000c1d7812 */ /* 0x000fe200078ec0ff */
[----:B------:R-:W-:-:S02]  /*f590*/  IMAD.U32 R32, R25, 0x10000, RZ ;  /* 0x0001000019207824 */ /* 0x000fc400078e00ff */
[-C--:B------:R-:W-:Y:S01]  /*f5a0*/  FMUL.FTZ R45, R34, R27.reuse ;  /* 0x0000001b222d7220 */ /* 0x080fe20000410000 */
[----:B------:R-:W-:Y:S01]  /*f5b0*/  FFMA.FTZ R43, R30, R27, -R43 ;  /* 0x0000001b1e2b7223 */ /* 0x000fe2000001082b */
[----:B------:R-:W-:Y:S01]  /*f5c0*/  FMUL.FTZ R27, R10, R33 ;  /* 0x000000210a1b7220 */ /* 0x000fe20000410000 */
[----:B------:R-:W-:Y:S02]  /*f5d0*/  IMAD.U32 R4, R14, 0x10000, RZ ;  /* 0x000100000e047824 */ /* 0x000fe400078e00ff */
[-C--:B------:R-:W-:Y:S01]  /*f5e0*/  FMUL.FTZ R10, R10, R29.reuse ;  /* 0x0000001d0a0a7220 */ /* 0x080fe20000410000 */
[----:B------:R-:W-:Y:S01]  /*f5f0*/  FMUL.FTZ R8, R35, R32 ;  /* 0x0000002023087220 */ /* 0x000fe20000410000 */
[----:B------:R-:W-:Y:S01]  /*f600*/  FFMA.FTZ R34, R6, R29, -R27 ;  /* 0x0000001d06227223 */ /* 0x000fe2000001081b */
[----:B------:R-:W-:Y:S01]  /*f610*/  FFMA.FTZ R45, R30, R37, R45 ;  /* 0x000000251e2d7223 */ /* 0x000fe2000001002d */
        /* <DEDUP_REMOVED lines=27> */
.L_x_7461:
[----:B------:R-:W-:Y:S05]  /*f7d0*/  BSYNC B1 ;  /* 0x0000000000017941 */ /* 0x000fea0003800000 */
.L_x_7460:
[----:B------:R-:W-:Y:S04]  /*f7e0*/  BSSY B1, `(.L_x_7462) ;  /* 0x0000067000017945 */ /* 0x000fe80003800000 */
[----:B------:R-:W-:Y:S05]  /*f7f0*/  @P2 BRA `(.L_x_7463) ;  /* 0x0000000400942947 */ /* 0x000fea0003800000 */
[----:B-1----:R-:W2:Y:S04]  /*f800*/  LDL R6, [R1+0x3c] ;  /* 0x00003c0001067983 */ /* 0x002ea80000100800 */
[----:B------:R-:W3:Y:S01]  /*f810*/  LDL R46, [R1+0x7c] ;  /* 0x00007c00012e7983 */ /* 0x000ee20000100800 */
[----:B------:R-:W1:Y:S01]  /*f820*/  S2R R5, SR_TID.X ;  /* 0x0000000000057919 */ /* 0x000e620000002100 */
[C---:B------:R-:W-:Y:S02]  /*f830*/  VIADD R8, R22.reuse, 0x20 ;  /* 0x0000002016087836 */ /* 0x040fe40000000000 */
[----:B------:R-:W-:Y:S02]  /*f840*/  VIADD R9, R22, 0x20 ;  /* 0x0000002016097836 */ /* 0x000fe40000000000 */
[----:B-1----:R-:W-:-:S05]  /*f850*/  VIADD R5, R5, 0xffffff80 ;  /* 0xffffff8005057836 */ /* 0x002fca0000000000 */
[----:B------:R-:W-:-:S04]  /*f860*/  SHF.R.S32.HI R4, RZ, 0x1f, R5 ;  /* 0x0000001fff047819 */ /* 0x000fc80000011405 */
[----:B------:R-:W-:-:S04]  /*f870*/  LEA.HI R4, R4, R5, RZ, 0x3 ;  /* 0x0000000504047211 */ /* 0x000fc800078f18ff */
[----:B------:R-:W-:-:S05]  /*f880*/  LOP3.LUT R4, R4, 0xfffffff8, RZ, 0xc0, !PT ;  /* 0xfffffff804047812 */ /* 0x000fca00078ec0ff */
[----:B------:R-:W-:-:S05]  /*f890*/  IMAD.IADD R4, R5, 0x1, -R4 ;  /* 0x0000000105047824 */ /* 0x000fca00078e0a04 */
[----:B------:R-:W-:Y:S01]  /*f8a0*/  LEA.HI R4, R13, R4, RZ, 0x1d ;  /* 0x000000040d047211 */ /* 0x000fe200078fe8ff */
[----:B------:R-:W-:Y:S02]  /*f8b0*/  IMAD.SHL.U32 R8, R8, 0x40, RZ ;  /* 0x0000004008087824 */ /* 0x000fe400078e00ff */
[----:B------:R-:W-:Y:S01]  /*f8c0*/  IMAD.SHL.U32 R9, R9, 0x40, RZ ;  /* 0x0000004009097824 */ /* 0x000fe200078e00ff */
[----:B------:R-:W-:Y:S01]  /*f8d0*/  SHF.R.S32.HI R7, RZ, 0x1f, R4 ;  /* 0x0000001fff077819 */ /* 0x000fe20000011404 */
[----:B------:R-:W-:Y:S01]  /*f8e0*/  IMAD.SHL.U32 R5, R4, 0x8, RZ ;  /* 0x0000000804057824 */ /* 0x000fe200078e00ff */
[----:B------:R-:W-:Y:S02]  /*f8f0*/  LOP3.LUT R8, R8, 0x1c0, RZ, 0xc0, !PT ;  /* 0x000001c008087812 */ /* 0x000fe400078ec0ff */
[----:B------:R-:W-:Y:S02]  /*f900*/  LEA.HI R7, R7, R4, RZ, 0x3 ;  /* 0x0000000407077211 */ /* 0x000fe400078f18ff */
[----:B------:R-:W-:-:S02]  /*f910*/  LOP3.LUT R9, R9, 0x1c0, RZ, 0xc0, !PT ;  /* 0x000001c009097812 */ /* 0x000fc400078ec0ff */
[----:B------:R-:W-:Y:S01]  /*f920*/  SHF.R.U32.HI R8, RZ, 0x3, R8 ;  /* 0x00000003ff087819 */ /* 0x000fe20000011608 */
[----:B------:R-:W-:Y:S01]  /*f930*/  IMAD.SHL.U32 R7, R7, 0x400, RZ ;  /* 0x0000040007077824 */ /* 0x000fe200078e00ff */
[----:B------:R-:W-:-:S04]  /*f940*/  LOP3.LUT R4, R9, 0x38, R5, 0xf8, !PT ;  /* 0x0000003809047812 */ /* 0x000fc800078ef805 */
[----:B------:R-:W-:Y:S02]  /*f950*/  LOP3.LUT R4, R4, R8, RZ, 0x3c, !PT ;  /* 0x0000000804047212 */ /* 0x000fe400078e3cff */
[----:B------:R-:W-:Y:S01]  /*f960*/  LOP3.LUT R7, R7, 0x7fffe000, RZ, 0xc0, !PT ;  /* 0x7fffe00007077812 */ /* 0x000fe200078ec0ff */
[C---:B------:R-:W-:Y:S02]  /*f970*/  IMAD.U32 R38, R15.reuse, 0x10000, RZ ;  /* 0x000100000f267824 */ /* 0x040fe400078e00ff */
[----:B------:R-:W-:Y:S01]  /*f980*/  IMAD.U32 R36, R0, 0x10000, RZ ;  /* 0x0001000000247824 */ /* 0x000fe200078e00ff */
[----:B------:R-:W-:Y:S01]  /*f990*/  LOP3.LUT R40, R15, 0xffff0000, RZ, 0xc0, !PT ;  /* 0xffff00000f287812 */ /* 0x000fe200078ec0ff */
[----:B------:R-:W-:Y:S02]  /*f9a0*/  IMAD.U32 R43, R20, 0x10000, RZ ;  /* 0x00010000142b7824 */ /* 0x000fe400078e00ff */
[----:B------:R-:W-:Y:S02]  /*f9b0*/  IMAD.U32 R41, R3, 0x10000, RZ ;  /* 0x0001000003297824 */ /* 0x000fe400078e00ff */
[C---:B------:R-:W-:Y:S01]  /*f9c0*/  IMAD.U32 R45, R24.reuse, 0x10000, RZ ;  /* 0x00010000182d7824 */ /* 0x040fe200078e00ff */
[----:B------:R-:W-:Y:S01]  /*f9d0*/  LOP3.LUT R42, R24, 0xffff0000, RZ, 0xc0, !PT ;  /* 0xffff0000182a7812 */ /* 0x000fe200078ec0ff */
[----:B------:R-:W-:Y:S01]  /*f9e0*/  IMAD.U32 R44, R25, 0x10000, RZ ;  /* 0x00010000192c7824 */ /* 0x000fe200078e00ff */
[----:B--2---:R-:W-:-:S02]  /*f9f0*/  IADD3 R9, R4, R7, R6 ;  /* 0x0000000704097210 */ /* 0x004fc40007ffe006 */
[----:B---3--:R-:W1:Y:S03]  /*fa00*/  LDS.128 R4, [R46] ;  /* 0x000000002e047984 */ /* 0x008e660000000c00 */
[----:B------:R-:W-:-:S05]  /*fa10*/  IMAD R21, R9, 0x2, R2 ;  /* 0x0000000209157824 */ /* 0x000fca00078e0202 */
[----:B------:R-:W2:Y:S01]  /*fa20*/  LDS.128 R8, [R21+0x16400] ;  /* 0x0164000015087984 */ /* 0x000ea20000000c00 */
[----:B-1----:R-:W-:Y:S02]  /*fa30*/  IMAD.U32 R26, R4, 0x10000, RZ ;  /* 0x00010000041a7824 */ /* 0x002fe400078e00ff */
[C---:B--2---:R-:W-:Y:S01]  /*fa40*/  IMAD.U32 R31, R8.reuse, 0x10000, RZ ;  /* 0x00010000081f7824 */ /* 0x044fe200078e00ff */
[----:B------:R-:W-:-:S03]  /*fa50*/  LOP3.LUT R8, R8, 0xffff0000, RZ, 0xc0, !PT ;  /* 0xffff000008087812 */ /* 0x000fc600078ec0ff */
[-C--:B------:R-:W-:Y:S01]  /*fa60*/  FMUL.FTZ R35, R38, R31.reuse ;  /* 0x0000001f26237220 */ /* 0x080fe20000410000 */
[----:B------:R-:W-:-:S03]  /*fa70*/  FMUL.FTZ R31, R36, R31 ;  /* 0x0000001f241f7220 */ /* 0x000fc60000410000 */
[----:B------:R-:W-:Y:S01]  /*fa80*/  FFMA.FTZ R35, R36, R26, -R35 ;  /* 0x0000001a24237223 */ /* 0x000fe20000010823 */
[----:B------:R-:W-:Y:S01]  /*fa90*/  LOP3.LUT R36, R0, 0xffff0000, RZ, 0xc0, !PT ;  /* 0xffff000000247812 */ /* 0x000fe200078ec0ff */
[-C--:B------:R-:W-:Y:S01]  /*faa0*/  FMUL.FTZ R37, R40, R8.reuse ;  /* 0x0000000828257220 */ /* 0x080fe20000410000 */
[----:B------:R-:W-:Y:S01]  /*fab0*/  LOP3.LUT R4, R4, 0xffff0000, RZ, 0xc0, !PT ;  /* 0xffff000004047812 */ /* 0x000fe200078ec0ff */
[----:B------:R-:W-:Y:S02]  /*fac0*/  IMAD.U32 R32, R9, 0x10000, RZ ;  /* 0x0001000009207824 */ /* 0x000fe400078e00ff */
[----:B------:R-:W-:Y:S01]  /*fad0*/  FMUL.FTZ R39, R36, R8 ;  /* 0x0000000824277220 */ /* 0x000fe20000410000 */
[----:B------:R-:W-:Y:S02]  /*fae0*/  IMAD.U32 R33, R10, 0x10000, RZ ;  /* 0x000100000a217824 */ /* 0x000fe400078e00ff */
[----:B------:R-:W-:Y:S01]  /*faf0*/  FFMA.FTZ R8, R36, R4, -R37 ;  /* 0x0000000424087223 */ /* 0x000fe20000010825 */
[----:B------:R-:W-:Y:S01]  /*fb00*/  FFMA.FTZ R31, R38, R26, R31 ;  /* 0x0000001a261f7223 */ /* 0x000fe2000001001f */
[-C--:B------:R-:W-:Y:S01]  /*fb10*/  FMUL.FTZ R36, R43, R32.reuse ;  /* 0x000000202b247220 */ /* 0x080fe20000410000 */
[----:B0-----:R-:W-:Y:S01]  /*fb20*/  IMAD.U32 R27, R5, 0x10000, RZ ;  /* 0x00010000051b7824 */ /* 0x001fe200078e00ff */
[----:B------:R-:W-:Y:S01]  /*fb30*/  LOP3.LUT R10, R10, 0xffff0000, RZ, 0xc0, !PT ;  /* 0xffff00000a0a7812 */ /* 0x000fe200078ec0ff */
[----:B------:R-:W-:Y:S01]  /*fb40*/  FMUL.FTZ R32, R41, R32 ;  /* 0x0000002029207220 */ /* 0x000fe20000410000 */
[----:B------:R-:W-:Y:S01]  /*fb50*/  FFMA.FTZ R26, R40, R4, R39 ;  /* 0x00000004281a7223 */ /* 0x000fe20000010027 */
[----:B------:R-:W-:-:S02]  /*fb60*/  IMAD.U32 R37, R12, 0x10000, RZ ;  /* 0x000100000c257824 */ /* 0x000fc400078e00ff */
[----:B------:R-:W-:Y:S01]  /*fb70*/  FMUL.FTZ R4, R45, R33 ;  /* 0x000000212d047220 */ /* 0x000fe20000410000 */
[----:B------:R-:W-:Y:S01]  /*fb80*/  IMAD.U32 R29, R6, 0x10000, RZ ;  /* 0x00010000061d7824 */ /* 0x000fe200078e00ff */
[----:B------:R-:W-:Y:S01]  /*fb90*/  LOP3.LUT R40, R12, 0xffff0000, RZ, 0xc0, !PT ;  /* 0xffff00000c287812 */ /* 0x000fe200078ec0ff */
[-C--:B------:R-:W-:Y:S01]  /*fba0*/  FFMA.FTZ R36, R41, R27.reuse, -R36 ;  /* 0x0000001b29247223 */ /* 0x080fe20000010824 */
[----:B------:R-:W-:Y:S01]  /*fbb0*/  LOP3.LUT R6, R6, 0xffff0000, RZ, 0xc0, !PT ;  /* 0xffff000006067812 */ /* 0x000fe200078ec0ff */
[----:B------:R-:W-:Y:S01]  /*fbc0*/  FFMA.FTZ R32, R43, R27, R32 ;  /* 0x0000001b2b207223 */ /* 0x000fe20000010020 */
[----:B------:R-:W-:Y:S01]  /*fbd0*/  FMUL.FTZ R38, R37, R33 ;  /* 0x0000002125267220 */ /* 0x000fe20000410000 */
[----:B------:R-:W-:Y:S02]  /*fbe0*/  IMAD.U32 R34, R11, 0x10000, RZ ;  /* 0x000100000b227824 */ /* 0x000fe400078e00ff */
[----:B------:R-:W-:Y:S01]  /*fbf0*/  FFMA.FTZ R27, R37, R29, -R4 ;  /* 0x0000001d251b7223 */ /* 0x000fe20000010804 */
[----:B------:R-:W-:Y:S01]  /*fc00*/  FMUL.FTZ R33, R42, R10 ;  /* 0x0000000a2a217220 */ /* 0x000fe20000410000 */
[----:B------:R-:W-:-:S02]  /*fc10*/  IMAD.U32 R4, R14, 0x10000, RZ ;  /* 0x000100000e047824 */ /* 0x000fc400078e00ff */
[----:B------:R-:W-:Y:S01]  /*fc20*/  FMUL.FTZ R37, R40, R10 ;  /* 0x0000000a28257220 */ /* 0x000fe20000410000 */
[----:B------:R-:W-:Y:S01]  /*fc30*/  FFMA.FTZ R10, R45, R29, R38 ;  /* 0x0000001d2d0a7223 */ /* 0x000fe20000010026 */
[----:B------:R-:W-:Y:S01]  /*fc40*/  IMAD.U32 R30, R7, 0x10000, RZ ;  /* 0x00010000071e7824 */ /* 0x000fe200078e00ff */
[----:B------:R-:W-:Y:S01]  /*fc50*/  LOP3.LUT R9, R9, 0xffff0000, RZ, 0xc0, !PT ;  /* 0xffff000009097812 */ /* 0x000fe200078ec0ff */
[----:B------:R-:W-:Y:S01]  /*fc60*/  FMUL.FTZ R29, R44, R34 ;  /* 0x000000222c1d7220 */ /* 0x000fe20000410000 */
[----:B------:R-:W-:Y:S01]  /*fc70*/  FFMA.FTZ R38, R40, R6, -R33 ;  /* 0x0000000628267223 */ /* 0x000fe20000010821 */
[----:B------:R-:W-:Y:S01]  /*fc80*/  LOP3.LUT R43, R20, 0xffff0000, RZ, 0xc0, !PT ;  /* 0xffff0000142b7812 */ /* 0x000fe200078ec0ff */
[----:B------:R-:W-:Y:S01]  /*fc90*/  FMUL.FTZ R33, R4, R34 ;  /* 0x0000002204217220 */ /* 0x000fe20000410000 */
[----:B------:R-:W-:Y:S02]  /*fca0*/  LOP3.LUT R11, R11, 0xffff0000, RZ, 0xc0, !PT ;  /* 0xffff00000b0b7812 */ /* 0x000fe400078ec0ff */
[----:B------:R-:W-:-:S02]  /*fcb0*/  LOP3.LUT R39, R3, 0xffff0000, RZ, 0xc0, !PT ;  /* 0xffff000003277812 */ /* 0x000fc400078ec0ff */
[----:B------:R-:W-:Y:S02]  /*fcc0*/  LOP3.LUT R45, R25, 0xffff0000, RZ, 0xc0, !PT ;  /* 0xffff0000192d7812 */ /* 0x000fe400078ec0ff */
[----:B------:R-:W-:Y:S01]  /*fcd0*/  LOP3.LUT R41, R14, 0xffff0000, RZ, 0xc0, !PT ;  /* 0xffff00000e297812 */ /* 0x000fe200078ec0ff */
[----:B------:R-:W-:Y:S01]  /*fce0*/  FFMA.FTZ R29, R4, R30, -R29 ;  /* 0x0000001e041d7223 */ /* 0x000fe2000001081d */
        /* <DEDUP_REMOVED lines=22> */
.L_x_7463:
[----:B------:R-:W-:Y:S05]  /*fe50*/  BSYNC B1 ;  /* 0x0000000000017941 */ /* 0x000fea0003800000 */
.L_x_7462:
[----:B------:R-:W-:Y:S04]  /*fe60*/  BSSY B1, `(.L_x_7464) ;  /* 0x0000067000017945 */ /* 0x000fe80003800000 */
[----:B------:R-:W-:Y:S05]  /*fe70*/  @P1 BRA `(.L_x_7465) ;  /* 0x0000000400941947 */ /* 0x000fea0003800000 */
[----:B-12---:R-:W2:Y:S04]  /*fe80*/  LDL R6, [R1+0x38] ;  /* 0x0000380001067983 */ /* 0x006ea80000100800 */
        /* <DEDUP_REMOVED lines=100> */
.L_x_7465:
[----:B------:R-:W-:Y:S05]  /*104d0*/  BSYNC B1 ;  /* 0x0000000000017941 */ /* 0x000fea0003800000 */
.L_x_7464:
[----:B------:R-:W-:Y:S05]  /*104e0*/  @P0 BRA `(.L_x_7452) ;  /* 0x0000000400940947 */ /* 0x000fea0003800000 */
[----:B-123--:R-:W1:Y:S01]  /*104f0*/  S2R R5, SR_TID.X ;  /* 0x0000000000057919 */ /* 0x00ee620000002100 */
[----:B------:R-:W2:Y:S01]  /*10500*/  LDL R42, [R1+0x74] ;  /* 0x00007400012a7983 */ /* 0x000ea20000100800 */
[----:B-1----:R-:W-:-:S05]  /*10510*/  VIADD R5, R5, 0xffffff80 ;  /* 0xffffff8005057836 */ /* 0x002fca0000000000 */
[----:B------:R-:W-:-:S04]  /*10520*/  SHF.R.S32.HI R4, RZ, 0x1f, R5 ;  /* 0x0000001fff047819 */ /* 0x000fc80000011405 */
[----:B------:R-:W-:-:S04]  /*10530*/  LEA.HI R4, R4, R5, RZ, 0x3 ;  /* 0x0000000504047211 */ /* 0x000fc800078f18ff */
[----:B------:R-:W-:-:S05]  /*10540*/  LOP3.LUT R4, R4, 0xfffffff8, RZ, 0xc0, !PT ;  /* 0xfffffff804047812 */ /* 0x000fca00078ec0ff */
[----:B------:R-:W-:Y:S02]  /*10550*/  IMAD.IADD R4, R5, 0x1, -R4 ;  /* 0x0000000105047824 */ /* 0x000fe400078e0a04 */
[----:B------:R-:W3:Y:S01]  /*10560*/  LDL R5, [R1+0x34] ;  /* 0x0000340001057983 */ /* 0x000ee20000100800 */
[C---:B------:R-:W-:Y:S02]  /*10570*/  VIADD R7, R22.reuse, 0x60 ;  /* 0x0000006016077836 */ /* 0x040fe40000000000 */
[----:B------:R-:W-:Y:S01]  /*10580*/  LEA.HI R13, R13, R4, RZ, 0x1d ;  /* 0x000000040d0d7211 */ /* 0x000fe200078fe8ff */
[----:B------:R-:W-:Y:S02]  /*10590*/  VIADD R8, R22, 0x60 ;  /* 0x0000006016087836 */ /* 0x000fe40000000000 */
[----:B------:R-:W-:Y:S01]  /*105a0*/  IMAD.SHL.U32 R7, R7, 0x40, RZ ;  /* 0x0000004007077824 */ /* 0x000fe200078e00ff */
[----:B------:R-:W-:Y:S01]  /*105b0*/  SHF.R.S32.HI R6, RZ, 0x1f, R13 ;  /* 0x0000001fff067819 */ /* 0x000fe2000001140d */
[----:B------:R-:W-:-:S02]  /*105c0*/  IMAD.SHL.U32 R8, R8, 0x40, RZ ;  /* 0x0000004008087824 */ /* 0x000fc400078e00ff */
[----:B------:R-:W-:Y:S01]  /*105d0*/  IMAD.SHL.U32 R4, R13, 0x8, RZ ;  /* 0x000000080d047824 */ /* 0x000fe200078e00ff */
[----:B------:R-:W-:Y:S02]  /*105e0*/  LEA.HI R6, R6, R13, RZ, 0x3 ;  /* 0x0000000d06067211 */ /* 0x000fe400078f18ff */
[----:B------:R-:W-:Y:S02]  /*105f0*/  LOP3.LUT R8, R8, 0x1c0, RZ, 0xc0, !PT ;  /* 0x000001c008087812 */ /* 0x000fe400078ec0ff */
[----:B------:R-:W-:Y:S01]  /*10600*/  LOP3.LUT R7, R7, 0x1c0, RZ, 0xc0, !PT ;  /* 0x000001c007077812 */ /* 0x000fe200078ec0ff */
[----:B------:R-:W-:Y:S01]  /*10610*/  IMAD.SHL.U32 R6, R6, 0x400, RZ ;  /* 0x0000040006067824 */ /* 0x000fe200078e00ff */
[----:B------:R-:W-:Y:S02]  /*10620*/  LOP3.LUT R4, R8, 0x38, R4, 0xf8, !PT ;  /* 0x0000003808047812 */ /* 0x000fe400078ef804 */
[----:B------:R-:W-:Y:S02]  /*10630*/  SHF.R.U32.HI R7, RZ, 0x3, R7 ;  /* 0x00000003ff077819 */ /* 0x000fe40000011607 */
[----:B------:R-:W-:-:S02]  /*10640*/  LOP3.LUT R9, R6, 0x7fffe000, RZ, 0xc0, !PT ;  /* 0x7fffe00006097812 */ /* 0x000fc400078ec0ff */
[----:B------:R-:W-:Y:S01]  /*10650*/  LOP3.LUT R4, R4, R7, RZ, 0x3c, !PT ;  /* 0x0000000704047212 */ /* 0x000fe200078e3cff */
[C---:B------:R-:W-:Y:S01]  /*10660*/  IMAD.U32 R37, R15.reuse, 0x10000, RZ ;  /* 0x000100000f257824 */ /* 0x040fe200078e00ff */
[----:B------:R-:W-:Y:S01]  /*10670*/  LOP3.LUT R38, R15, 0xffff0000, RZ, 0xc0, !PT ;  /* 0xffff00000f267812 */ /* 0x000fe200078ec0ff */
[C---:B------:R-:W-:Y:S01]  /*10680*/  IMAD.U32 R35, R0.reuse, 0x10000, RZ ;  /* 0x0001000000237824 */ /* 0x040fe200078e00ff */
[----:B------:R-:W-:Y:S01]  /*10690*/  LOP3.LUT R0, R0, 0xffff0000, RZ, 0xc0, !PT ;  /* 0xffff000000007812 */ /* 0x000fe200078ec0ff */
[C---:B------:R-:W-:Y:S01]  /*106a0*/  IMAD.U32 R43, R24.reuse, 0x10000, RZ ;  /* 0x00010000182b7824 */ /* 0x040fe200078e00ff */
[----:B------:R-:W-:Y:S01]  /*106b0*/  LOP3.LUT R24, R24, 0xffff0000, RZ, 0xc0, !PT ;  /* 0xffff000018187812 */ /* 0x000fe200078ec0ff */
[----:B------:R-:W-:Y:S02]  /*106c0*/  IMAD.U32 R45, R25, 0x10000, RZ ;  /* 0x00010000192d7824 */ /* 0x000fe400078e00ff */
[----:B------:R-:W-:Y:S02]  /*106d0*/  IMAD.U32 R41, R14, 0x10000, RZ ;  /* 0x000100000e297824 */ /* 0x000fe400078e00ff */
[C---:B------:R-:W-:Y:S01]  /*106e0*/  IMAD.U32 R36, R3.reuse, 0x10000, RZ ;  /* 0x0001000003247824 */ /* 0x040fe200078e00ff */
[----:B------:R-:W-:Y:S01]  /*106f0*/  LOP3.LUT R3, R3, 0xffff0000, RZ, 0xc0, !PT ;  /* 0xffff000003037812 */ /* 0x000fe200078ec0ff */
[----:B------:R-:W-:Y:S01]  /*10700*/  IMAD.U32 R40, R20, 0x10000, RZ ;  /* 0x0001000014287824 */ /* 0x000fe200078e00ff */
[----:B---3--:R-:W-:-:S02]  /*10710*/  IADD3 R9, R4, R9, R5 ;  /* 0x0000000904097210 */ /* 0x008fc40007ffe005 */
[----:B--2---:R-:W1:Y:S03]  /*10720*/  LDS.128 R4, [R42] ;  /* 0x000000002a047984 */ /* 0x004e660000000c00 */
[----:B------:R-:W-:-:S05]  /*10730*/  IMAD R13, R9, 0x2, R2 ;  /* 0x00000002090d7824 */ /* 0x000fca00078e0202 */
[----:B------:R-:W2:Y:S01]  /*10740*/  LDS.128 R8, [R13+0x16400] ;  /* 0x016400000d087984 */ /* 0x000ea20000000c00 */
[C---:B-1----:R-:W-:Y:S01]  /*10750*/  IMAD.U32 R21, R4.reuse, 0x10000, RZ ;  /* 0x0001000004157824 */ /* 0x042fe200078e00ff */
[----:B------:R-:W-:Y:S01]  /*10760*/  LOP3.LUT R4, R4, 0xffff0000, RZ, 0xc0, !PT ;  /* 0xffff000004047812 */ /* 0x000fe200078ec0ff */
[C---:B--2---:R-:W-:Y:S01]  /*10770*/  IMAD.U32 R30, R8.reuse, 0x10000, RZ ;  /* 0x00010000081e7824 */ /* 0x044fe200078e00ff */
[----:B------:R-:W-:-:S03]  /*10780*/  LOP3.LUT R8, R8, 0xffff0000, RZ, 0xc0, !PT ;  /* 0xffff000008087812 */ /* 0x000fc600078ec0ff */
[-C--:B------:R-:W-:Y:S01]  /*10790*/  FMUL.FTZ R34, R37, R30.reuse ;  /* 0x0000001e25227220 */ /* 0x080fe20000410000 */
[C---:B------:R-:W-:Y:S01]  /*107a0*/  FMUL.FTZ R30, R35.reuse, R30 ;  /* 0x0000001e231e7220 */ /* 0x040fe20000410000 */
[-C--:B------:R-:W-:Y:S01]  /*107b0*/  FMUL.FTZ R15, R38, R8.reuse ;  /* 0x00000008260f7220 */ /* 0x080fe20000410000 */
[----:B------:R-:W-:Y:S02]  /*107c0*/  IMAD.U32 R32, R10, 0x10000, RZ ;  /* 0x000100000a207824 */ /* 0x000fe400078e00ff */
[-C--:B------:R-:W-:Y:S01]  /*107d0*/  FFMA.FTZ R34, R35, R21.reuse, -R34 ;  /* 0x0000001523227223 */ /* 0x080fe20000010822 */
[----:B------:R-:W-:Y:S01]  /*107e0*/  FFMA.FTZ R30, R37, R21, R30 ;  /* 0x00000015251e7223 */ /* 0x000fe2000001001e */
[----:B------:R-:W-:Y:S02]  /*107f0*/  IMAD.U32 R37, R12, 0x10000, RZ ;  /* 0x000100000c257824 */ /* 0x000fe400078e00ff */
[C---:B------:R-:W-:Y:S01]  /*10800*/  FMUL.FTZ R21, R0.reuse, R8 ;  /* 0x0000000800157220 */ /* 0x040fe20000410000 */
[----:B------:R-:W-:Y:S01]  /*10810*/  FFMA.FTZ R15, R0, R4, -R15 ;  /* 0x00000004000f7223 */ /* 0x000fe2000001080f */
[----:B0-----:R-:W-:Y:S01]  /*10820*/  IMAD.U32 R27, R6, 0x10000, RZ ;  /* 0x00010000061b7824 */ /* 0x001fe200078e00ff */
[----:B------:R-:W-:Y:S01]  /*10830*/  LOP3.LUT R10, R10, 0xffff0000, RZ, 0xc0, !PT ;  /* 0xffff00000a0a7812 */ /* 0x000fe200078ec0ff */
[-C--:B------:R-:W-:Y:S01]  /*10840*/  FMUL.FTZ R0, R43, R32.reuse ;  /* 0x000000202b007220 */ /* 0x080fe20000410000 */
[----:B------:R-:W-:Y:S01]  /*10850*/  LOP3.LUT R12, R12, 0xffff0000, RZ, 0xc0, !PT ;  /* 0xffff00000c0c7812 */ /* 0x000fe200078ec0ff */
[----:B------:R-:W-:Y:S01]  /*10860*/  FMUL.FTZ R32, R37, R32 ;  /* 0x0000002025207220 */ /* 0x000fe20000410000 */
[----:B------:R-:W-:-:S02]  /*10870*/  IMAD.U32 R33, R11, 0x10000, RZ ;  /* 0x000100000b217824 */ /* 0x000fc400078e00ff */
[-C--:B------:R-:W-:Y:S01]  /*10880*/  FFMA.FTZ R8, R37, R27.reuse, -R0 ;  /* 0x0000001b25087223 */ /* 0x080fe20000010800 */
[----:B------:R-:W-:Y:S01]  /*10890*/  LOP3.LUT R6, R6, 0xffff0000, RZ, 0xc0, !PT ;  /* 0xffff000006067812 */ /* 0x000fe200078ec0ff */
[-C--:B------:R-:W-:Y:S01]  /*108a0*/  FMUL.FTZ R37, R24, R10.reuse ;  /* 0x0000000a18257220 */ /* 0x080fe20000410000 */
[----:B------:R-:W-:Y:S01]  /*108b0*/  FMUL.FTZ R39, R12, R10 ;  /* 0x0000000a0c277220 */ /* 0x000fe20000410000 */
[----:B------:R-:W-:Y:S02]  /*108c0*/  IMAD.U32 R31, R9, 0x10000, RZ ;  /* 0x00010000091f7824 */ /* 0x000fe400078e00ff */
[----:B------:R-:W-:Y:S01]  /*108d0*/  FFMA.FTZ R21, R38, R4, R21 ;  /* 0x0000000426157223 */ /* 0x000fe20000010015 */
[----:B------:R-:W-:Y:S01]  /*108e0*/  FFMA.FTZ R10, R43, R27, R32 ;  /* 0x0000001b2b0a7223 */ /* 0x000fe20000010020 */
[----:B------:R-:W-:Y:S01]  /*108f0*/  IMAD.U32 R29, R7, 0x10000, RZ ;  /* 0x00010000071d7824 */ /* 0x000fe200078e00ff */
[----:B------:R-:W-:Y:S01]  /*10900*/  LOP3.LUT R9, R9, 0xffff0000, RZ, 0xc0, !PT ;  /* 0xffff000009097812 */ /* 0x000fe200078ec0ff */
[-C--:B------:R-:W-:Y:S01]  /*10910*/  FMUL.FTZ R0, R45, R33.reuse ;  /* 0x000000212d007220 */ /* 0x080fe20000410000 */
[----:B------:R-:W-:Y:S01]  /*10920*/  FMUL.FTZ R4, R41, R33 ;  /* 0x0000002129047220 */ /* 0x000fe20000410000 */
[----:B------:R-:W-:-:S02]  /*10930*/  LOP3.LUT R27, R20, 0xffff0000, RZ, 0xc0, !PT ;  /* 0xffff0000141b7812 */ /* 0x000fc400078ec0ff */
[----:B------:R-:W-:Y:S02]  /*10940*/  LOP3.LUT R11, R11, 0xffff0000, RZ, 0xc0, !PT ;  /* 0xffff00000b0b7812 */ /* 0x000fe400078ec0ff */
[----:B------:R-:W-:Y:S01]  /*10950*/  LOP3.LUT R33, R25, 0xffff0000, RZ, 0xc0, !PT ;  /* 0xffff000019217812 */ /* 0x000fe200078ec0ff */
[C---:B------:R-:W-:Y:S01]  /*10960*/  IMAD.U32 R26, R5.reuse, 0x10000, RZ ;  /* 0x00010000051a7824 */ /* 0x040fe200078e00ff */
[----:B------:R-:W-:Y:S01]  /*10970*/  LOP3.LUT R25, R14, 0xffff0000, RZ, 0xc0, !PT ;  /* 0xffff00000e197812 */ /* 0x000fe200078ec0ff */
[-C--:B------:R-:W-:Y:S01]  /*10980*/  FFMA.FTZ R39, R24, R6.reuse, R39 ;  /* 0x0000000618277223 */ /* 0x080fe20000010027 */
[----:B------:R-:W-:Y:S01]  /*10990*/  LOP3.LUT R5, R5, 0xffff0000, RZ, 0xc0, !PT ;  /* 0xffff000005057812 */ /* 0x000fe200078ec0ff */
[----:B------:R-:W-:Y:S01]  /*109a0*/  FFMA.FTZ R24, R41, R29, -R0 ;  /* 0x0000001d29187223 */ /* 0x000fe20000010800 */
[----:B------:R-:W-:Y:S01]  /*109b0*/  LOP3.LUT R7, R7, 0xffff0000, RZ, 0xc0, !PT ;  /* 0xffff000007077812 */ /* 0x000fe200078ec0ff */
[----:B------:R-:W-:Y:S01]  /*109c0*/  FFMA.FTZ R37, R12, R6, -R37 ;  /* 0x000000060c257223 */ /* 0x000fe20000010825 */
[----:B------:R-:W-:Y:S01]  /*109d0*/  FMUL.FTZ R0, R27, R9 ;  /* 0x000000091b007220 */ /* 0x000fe20000410000 */
[----:B------:R-:W-:Y:S01]  /*109e0*/  FMUL.FTZ R35, R40, R31 ;  /* 0x0000001f28237220 */ /* 0x000fe20000410000 */
[----:B------:R-:W-:Y:S01]  /*109f0*/  FFMA.FTZ R29, R45, R29, R4 ;  /* 0x0000001d2d1d7223 */ /* 0x000fe20000010004 */
[----:B------:R-:W-:Y:S01]  /*10a00*/  FMUL.FTZ R6, R33, R11 ;  /* 0x0000000b21067220 */ /* 0x000fe20000410000 */
[C---:B------:R-:W-:Y:S01]  /*10a10*/  FMUL.FTZ R31, R36.reuse, R31 ;  /* 0x0000001f241f7220 */ /* 0x040fe20000410000 */
[----:B------:R-:W-:Y:S01]  /*10a20*/  FMUL.FTZ R4, R3, R9 ;  /* 0x0000000903047220 */ /* 0x000fe20000410000 */
[----:B------:R-:W-:Y:S01]  /*10a30*/  FMUL.FTZ R14, R25, R11 ;  /* 0x0000000b190e7220 */ /* 0x000fe20000410000 */
[----:B------:R-:W-:Y:S01]  /*10a40*/  FFMA.FTZ R0, R3, R5, -R0 ;  /* 0x0000000503007223 */ /* 0x000fe20000010800 */
[-C--:B------:R-:W-:Y:S01]  /*10a50*/  FFMA.FTZ R35, R36, R26.reuse, -R35 ;  /* 0x0000001a24237223 */ /* 0x080fe20000010823 */
        /* <DEDUP_REMOVED lines=14> */
.L_x_7452:
[----:B------:R-:W-:Y:S05]  /*10b40*/  BSYNC B0 ;  /* 0x0000000000007941 */ /* 0x000fea0003800000 */
.L_x_7433:
        /* <DEDUP_REMOVED lines=8> */
.L_x_7431:
[----:B------:R-:W-:-:S06]  /*10bd0*/  ULOP3.LUT UR4, UR60, 0x1, URZ, 0xfc, !UPT ;  /* 0x000000013c047892 */ /* 0x000fcc000f8efc3f */
[----:B------:R-:W-:-:S05]  /*10be0*/  IMAD.U32 R0, RZ, RZ, UR4 ;  /* 0x00000004ff007e24 */ /* 0x000fca000f8e00ff */
[----:B------:R-:W-:-:S13]  /*10bf0*/  ISETP.NE.AND P0, PT, R0, 0x3, PT ;  /* 0x000000030000780c */ /* 0x000fda0003f05270 */
[----:B------:R-:W-:Y:S05]  /*10c00*/  @!P0 BRA `(.L_x_7466) ;  /* 0x0000000000048947 */ /* 0x000fea0003800000 */
[----:B------:R-:W-:Y:S01]  /*10c10*/  BPT.TRAP 0x1 ;  /* 0x000000040000795c */ /* 0x000fe20000300000 */
.L_x_7466:
[----:B------:R-:W-:Y:S01]  /*10c20*/  IMAD R0, R222, 0x8, R2 ;  /* 0x00000008de007824 */ /* 0x000fe200078e0202 */
[----:B0-2---:R-:W-:-:S04]  /*10c30*/  SHF.L.U32 R3, R229, 0x1f, RZ ;  /* 0x0000001fe5037819 */ /* 0x005fc800000006ff */
[----:B------:R0:W2:Y:S01]  /*10c40*/  SYNCS.PHASECHK.TRANS64.TRYWAIT P2, [R0+URZ+0x34830], R3 ;  /* 0x03483003000075a7 */ /* 0x0000a2000804017f */
[----:B------:R-:W-:Y:S05]  /*10c50*/  @!P0 BRA `(.L_x_7467) ;  /* 0x0000000000048947 */ /* 0x000fea0003800000 */
[----:B------:R-:W-:Y:S01]  /*10c60*/  BPT.TRAP 0x1 ;  /* 0x000000040000795c */ /* 0x000fe20000300000 */
.L_x_7467:
[----:B-1-34-:R-:W1:Y:S01]  /*10c70*/  S2R R4, SR_TID.X ;  /* 0x0000000000047919 */ /* 0x01ae620000002100 */
[----:B------:R-:W-:Y:S01]  /*10c80*/  IMAD.MOV.U32 R87, RZ, RZ, RZ ;  /* 0x000000ffff577224 */ /* 0x000fe200078e00ff */
[----:B-1----:R-:W-:-:S04]  /*10c90*/  LOP3.LUT R4, R4, 0x7f, RZ, 0xc0, !PT ;  /* 0x0000007f04047812 */ /* 0x002fc800078ec0ff */
[----:B------:R-:W-:Y:S01]  /*10ca0*/  ISETP.NE.AND P1, PT, R4, RZ, PT ;  /* 0x000000ff0400720c */ /* 0x000fe20003f25270 */
[----:B--2---:R-:W-:-:S12]  /*10cb0*/  @P2 BRA `(.L_x_7468) ;  /* 0x0000000000082947 */ /* 0x004fd80003800000 */
[----:B------:R-:W1:Y:S02]  /*10cc0*/  SYNCS.PHASECHK.TRANS64.TRYWAIT P2, [R0+URZ+0x34830], R3 ;  /* 0x03483003000075a7 */ /* 0x000e64000804017f */
[----:B-1----:R-:W-:Y:S05]  /*10cd0*/  @!P2 BRA `(.L_x_7469) ;  /* 0x0000015c00b4a947 */ /* 0x002fea0003800000 */
.L_x_7468:
        /* <DEDUP_REMOVED lines=9> */
[----:B------:R-:W-:Y:S01]  /*10d70*/  IMAD.MOV.U32 R21, RZ, RZ, 0x40000040 ;  /* 0x40000040ff157424 */ /* 0x000fe200078e00ff */
[----:B------:R-:W-:Y:S01]  /*10d80*/  LOP3.LUT R3, R3, 0x3fff, RZ, 0xc0, !PT ;  /* 0x00003fff03037812 */ /* 0x000fe200078ec0ff */
[----:B------:R-:W-:Y:S01]  /*10d90*/  IMAD.MOV.U32 R25, RZ, RZ, 0x40000040 ;  /* 0x40000040ff197424 */ /* 0x000fe200078e00ff */
[----:B------:R-:W-:Y:S01]  /*10da0*/  R2UR UR15, R15 ;  /* 0x000000000f0f72ca */ /* 0x000fe200000e0000 */
[----:B------:R-:W-:Y:S01]  /*10db0*/  IMAD.U32 R27, RZ, RZ, UR9 ;  /* 0x00000009ff1b7e24 */ /* 0x000fe2000f8e00ff */
[----:B------:R-:W-:Y:S01]  /*10dc0*/  LOP3.LUT R4, R3, 0x10000, RZ, 0xfc, !PT ;  /* 0x0001000003047812 */ /* 0x000fe200078efcff */
[----:B------:R-:W-:Y:S01]  /*10dd0*/  ULOP3.LUT UR56, UR56, 0x10000, URZ, 0xfc, !UPT ;  /* 0x0001000038387892 */ /* 0x000fe2000f8efc3f */
[----:B------:R-:W-:Y:S01]  /*10de0*/  MOV R10, UR37 ;  /* 0x00000025000a7c02 */ /* 0x000fe20008000f00 */
[----:B------:R-:W-:Y:S01]  /*10df0*/  UMOV UR37, UR9 ;  /* 0x0000000900257c82 */ /* 0x000fe20008000000 */
[----:B------:R-:W-:Y:S01]  /*10e00*/  MOV R11, UR36 ;  /* 0x00000024000b7c02 */ /* 0x000fe20008000f00 */
[----:B------:R0:W-:Y:S01]  /*10e10*/  STL [R1+0x18], R4 ;  /* 0x0000180401007387 */ /* 0x0001e20000100800 */
[----:B------:R-:W-:Y:S01]  /*10e20*/  UMOV UR13, UR37 ;  /* 0x00000025000d7c82 */ /* 0x000fe20008000000 */
[----:B------:R-:W-:Y:S01]  /*10e30*/  R2UR UR23, R21 ;  /* 0x00000000151772ca */ /* 0x000fe200000e0000 */
[----:B------:R-:W-:Y:S01]  /*10e40*/  UMOV UR8, UR56 ;  /* 0x0000003800087c82 */ /* 0x000fe20008000000 */
[----:B------:R-:W-:Y:S01]  /*10e50*/  UMOV UR21, UR37 ;  /* 0x0000002500157c82 */ /* 0x000fe20008000000 */
[----:B------:R-:W-:Y:S01]  /*10e60*/  UMOV UR36, UR8 ;  /* 0x0000000800247c82 */ /* 0x000fe20008000000 */
[----:B------:R-:W-:Y:S01]  /*10e70*/  R2UR UR55, R25 ;  /* 0x00000000193772ca */ /* 0x000fe200000e0000 */
[----:B------:R-:W-:Y:S01]  /*10e80*/  UMOV UR12, UR36 ;  /* 0x00000024000c7c82 */ /* 0x000fe20008000000 */
[----:B------:R-:W-:Y:S01]  /*10e90*/  UMOV UR20, UR36 ;  /* 0x0000002400147c82 */ /* 0x000fe20008000000 */
[----:B------:R-:W-:Y:S01]  /*10ea0*/  UMOV UR52, UR36 ;  /* 0x0000002400347c82 */ /* 0x000fe20008000000 */
[----:B0-----:R-:W-:Y:S01]  /*10eb0*/  IMAD R4, R222, 0xb00, R4 ;  /* 0x00000b00de047824 */ /* 0x001fe200078e0204 */
[----:B------:R-:W-:Y:S01]  /*10ec0*/  UMOV UR53, UR37 ;  /* 0x0000002500357c82 */ /* 0x000fe20008000000 */
[----:B------:R-:W-:Y:S01]  /*10ed0*/  R2UR UR35, R15 ;  /* 0x000000000f2372ca */ /* 0x000fe200000e0000 */
[----:B------:R-:W-:Y:S01]  /*10ee0*/  UMOV UR32, UR36 ;  /* 0x0000002400207c82 */ /* 0x000fe20008000000 */
[C---:B------:R-:W-:Y:S01]  /*10ef0*/  VIADD R14, R4.reuse, 0x80 ;  /* 0x00000080040e7836 */ /* 0x040fe20000000000 */
[C---:B------:R-:W-:Y:S01]  /*10f00*/  R2UR UR10, R4.reuse ;  /* 0x00000000040a72ca */ /* 0x040fe200000e0000 */
[C---:B------:R-:W-:Y:S01]  /*10f10*/  VIADD R20, R4.reuse, 0x100 ;  /* 0x0000010004147836 */ /* 0x040fe20000000000 */
[----:B------:R-:W-:Y:S01]  /*10f20*/  UMOV UR33, UR37 ;  /* 0x0000002500217c82 */ /* 0x000fe20008000000 */
[----:B------:R-:W-:Y:S01]  /*10f30*/  VIADD R24, R4, 0x180 ;  /* 0x0000018004187836 */ /* 0x000fe20000000000 */
[----:B------:R-:W-:Y:S01]  /*10f40*/  R2UR UR14, R14 ;  /* 0x000000000e0e72ca */ /* 0x000fe200000e0000 */
[----:B------:R-:W-:Y:S01]  /*10f50*/  VIADD R14, R4, 0x200 ;  /* 0x00000200040e7836 */ /* 0x000fe20000000000 */
[----:B------:R-:W-:Y:S01]  /*10f60*/  R2UR UR22, R20 ;  /* 0x00000000141672ca */ /* 0x000fe200000e0000 */
[----:B------:R-:W-:Y:S01]  /*10f70*/  VIADD R20, R4, 0x280 ;  /* 0x0000028004147836 */ /* 0x000fe20000000000 */
[----:B------:R-:W-:Y:S01]  /*10f80*/  R2UR UR54, R24 ;  /* 0x00000000183672ca */ /* 0x000fe200000e0000 */
[----:B------:R-:W-:Y:S01]  /*10f90*/  UMOV UR28, UR36 ;  /* 0x00000024001c7c82 */ /* 0x000fe20008000000 */
[----:B------:R-:W-:Y:S01]  /*10fa0*/  R2UR UR34, R14 ;  /* 0x000000000e2272ca */ /* 0x000fe200000e0000 */
[----:B------:R-:W-:Y:S01]  /*10fb0*/  UMOV UR29, UR37 ;  /* 0x00000025001d7c82 */ /* 0x000fe20008000000 */
[----:B------:R-:W-:Y:S01]  /*10fc0*/  R2UR UR30, R20 ;  /* 0x00000000141e72ca */ /* 0x000fe200000e0000 */
[----:B------:R-:W-:Y:S01]  /*10fd0*/  HGMMA.64x16x16.F32.BF16 R112, gdesc[UR8], RZ, !UPT, gsb0 ;  /* 0x00200000087079f0 */ /* 0x000fe2000c0018ff */
[----:B------:R-:W-:Y:S01]  /*10fe0*/  R2UR UR31, R21 ;  /* 0x00000000151f72ca */ /* 0x000fe200000e0000 */
[C---:B------:R-:W-:Y:S01]  /*10ff0*/  VIADD R24, R4.reuse, 0x300 ;  /* 0x0000030004187836 */ /* 0x040fe20000000000 */
[----:B------:R-:W-:Y:S01]  /*11000*/  R2UR UR47, R25 ;  /* 0x00000000192f72ca */ /* 0x000fe200000e0000 */
[----:B------:R-:W-:Y:S01]  /*11010*/  UMOV UR44, UR36 ;  /* 0x00000024002c7c82 */ /* 0x000fe20008000000 */
[----:B------:R-:W-:Y:S01]  /*11020*/  UMOV UR45, UR37 ;  /* 0x00000025002d7c82 */ /* 0x000fe20008000000 */
[----:B------:R-:W-:Y:S01]  /*11030*/  VIADD R14, R4, 0x380 ;  /* 0x00000380040e7836 */ /* 0x000fe20000000000 */
[----:B------:R-:W-:Y:S01]  /*11040*/  R2UR UR46, R24 ;  /* 0x00000000182e72ca */ /* 0x000fe200000e0000 */
[----:B------:R-:W-:Y:S01]  /*11050*/  UMOV UR24, UR36 ;  /* 0x0000002400187c82 */ /* 0x000fe20008000000 */
[----:B------:R-:W-:Y:S01]  /*11060*/  R2UR UR27, R15 ;  /* 0x000000000f1b72ca */ /* 0x000fe200000e0000 */
[----:B------:R-:W-:Y:S01]  /*11070*/  UMOV UR25, UR37 ;  /* 0x0000002500197c82 */ /* 0x000fe20008000000 */
        /* <DEDUP_REMOVED lines=13> */
[----:B------:R-:W-:Y:S01]  /*11150*/  VIADD R24, R4, 0x82 ;  /* 0x0000008204187836 */ /* 0x000fe20000000000 */
[----:B------:R-:W-:Y:S01]  /*11160*/  UMOV UR40, UR36 ;  /* 0x0000002400287c82 */ /* 0x000fe20008000000 */
[----:B------:R-:W-:Y:S01]  /*11170*/  IMAD.U32 R26, RZ, RZ, UR8 ;  /* 0x00000008ff1a7e24 */ /* 0x000fe2000f8e00ff */
[----:B------:R-:W-:Y:S01]  /*11180*/  R2UR UR42, R20 ;  /* 0x00000000142a72ca */ /* 0x000fe200000e0000 */
[----:B------:R-:W-:Y:S01]  /*11190*/  IMAD.MOV.U32 R25, RZ, RZ, 0x40000040 ;  /* 0x40000040ff197424 */ /* 0x000fe200078e00ff */
[----:B------:R-:W-:Y:S01]  /*111a0*/  R2UR UR10, R24 ;  /* 0x00000000180a72ca */ /* 0x000fe200000e0000 */
[----:B------:R-:W-:Y:S01]  /*111b0*/  UMOV UR41, UR37 ;  /* 0x0000002500297c82 */ /* 0x000fe20008000000 */
[----:B------:R0:W-:Y:S01]  /*111c0*/  STL.64 [R1+0x10], R26 ;  /* 0x0000101a01007387 */ /* 0x0001e20000100a00 */
[----:B------:R-:W-:Y:S01]  /*111d0*/  VIADD R14, R4, 0x2 ;  /* 0x00000002040e7836 */ /* 0x000fe20000000000 */
[----:B------:R-:W-:Y:S01]  /*111e0*/  R2UR UR11, R25 ;  /* 0x00000000190b72ca */ /* 0x000fe200000e0000 */
[----:B------:R-:W-:Y:S01]  /*111f0*/  IMAD.MOV.U32 R15, RZ, RZ, 0x40000040 ;  /* 0x40000040ff0f7424 */ /* 0x000fe200078e00ff */
[----:B------:R-:W-:Y:S01]  /*11200*/  MOV R7, UR39 ;  /* 0x0000002700077c02 */ /* 0x000fe20008000f00 */
[----:B------:R-:W-:Y:S01]  /*11210*/  UIADD3 UR8, UR56, 0x2, URZ ;  /* 0x0000000238087890 */ /* 0x000fe2000fffe03f */
[----:B------:R-:W-:Y:S01]  /*11220*/  MOV R9, UR38 ;  /* 0x0000002600097c02 */ /* 0x000fe20008000f00 */
[----:B------:R-:W-:Y:S01]  /*11230*/  UMOV UR37, 0x40000040 ;  /* 0x4000004000257882 */ /* 0x000fe20000000000 */
[----:B------:R-:W-:Y:S01]  /*11240*/  R2UR UR38, R14 ;  /* 0x000000000e2672ca */ /* 0x000fe200000e0000 */
[C---:B------:R-:W-:Y:S01]  /*11250*/  VIADD R20, R4.reuse, 0x102 ;  /* 0x0000010204147836 */ /* 0x040fe20000000000 */
[----:B------:R-:W-:Y:S01]  /*11260*/  R2UR UR39, R15 ;  /* 0x000000000f2772ca */ /* 0x000fe200000e0000 */
[----:B------:R-:W-:Y:S01]  /*11270*/  IMAD.MOV.U32 R21, RZ, RZ, 0x40000040 ;  /* 0x40000040ff157424 */ /* 0x000fe200078e00ff */
[----:B------:R-:W-:Y:S01]  /*11280*/  UMOV UR36, UR8 ;  /* 0x0000000800247c82 */ /* 0x000fe20008000000 */
[----:B------:R-:W-:Y:S01]  /*11290*/  VIADD R14, R4, 0x182 ;  /* 0x00000182040e7836 */ /* 0x000fe20000000000 */
[----:B------:R-:W-:Y:S01]  /*112a0*/  R2UR UR50, R20 ;  /* 0x00000000143272ca */ /* 0x000fe200000e0000 */
[----:B------:R-:W-:Y:S01]  /*112b0*/  IMAD.MOV.U32 R15, RZ, RZ, 0x40000040 ;  /* 0x40000040ff0f7424 */ /* 0x000fe200078e00ff */
[----:B------:R-:W-:Y:S01]  /*112c0*/  R2UR UR51, R21 ;  /* 0x00000000153372ca */ /* 0x000fe200000e0000 */
[----:B------:R-:W-:Y:S01]  /*112d0*/  VIADD R20, R4, 0x202 ;  /* 0x0000020204147836 */ /* 0x000fe20000000000 */
[----:B------:R-:W2:Y:S01]  /*112e0*/  LDL R3, [R1+0x84] ;  /* 0x0000840001037983 */ /* 0x000ea20000100800 */
[----:B------:R-:W-:Y:S01]  /*112f0*/  IMAD.MOV.U32 R21, RZ, RZ, 0x40000040 ;  /* 0x40000040ff157424 */ /* 0x000fe200078e00ff */
[----:B------:R-:W-:Y:S01]  /*11300*/  P2R R6, PR, RZ, 0x2 ;  /* 0x00000002ff067803 */ /* 0x000fe20000000000 */
[----:B------:R-:W-:-:S02]  /*11310*/  WARPGROUP.DEPBAR.LE gsb0, 0x0 ;  /* 0x00008000000079c5 */ /* 0x000fc40000010000 */
[----:B------:R-:W-:Y:S01]  /*11320*/  WARPGROUP.ARRIVE ;  /* 0x00000000000079c5 */ /* 0x000fe20000000000 */
[----:B------:R-:W-:Y:S01]  /*11330*/  VIADD R8, R4, 0x4 ;  /* 0x0000000404087836 */ /* 0x000fe20000000000 */
[----:B------:R-:W-:Y:S01]  /*11340*/  P2R R12, PR, RZ, 0x1 ;  /* 0x00000001ff0c7803 */ /* 0x000fe20000000000 */
[----:B------:R-:W-:Y:S02]  /*11350*/  IMAD.U32 R82, RZ, RZ, UR36 ;  /* 0x00000024ff527e24 */ /* 0x000fe4000f8e00ff */
[----:B------:R-:W-:Y:S01]  /*11360*/  IMAD.U32 R83, RZ, RZ, UR37 ;  /* 0x00000025ff537e24 */ /* 0x000fe2000f8e00ff */
[----:B------:R-:W-:Y:S01]  /*11370*/  HGMMA.64x16x16.F32.BF16 R104, gdesc[UR12], RZ, !UPT, gsb0 ;  /* 0x002000000c6879f0 */ /* 0x000fe2000c0018ff */
[----:B------:R-:W-:Y:S01]  /*11380*/  R2UR UR14, R14 ;  /* 0x000000000e0e72ca */ /* 0x000fe200000e0000 */
[----:B------:R-:W-:Y:S01]  /*11390*/  VIADD R14, R4, 0x282 ;  /* 0x00000282040e7836 */ /* 0x000fe20000000000 */
[----:B------:R-:W-:Y:S01]  /*113a0*/  R2UR UR15, R15 ;  /* 0x000000000f0f72ca */ /* 0x000fe200000e0000 */
[----:B------:R-:W-:Y:S01]  /*113b0*/  IMAD.MOV.U32 R15, RZ, RZ, 0x40000040 ;  /* 0x40000040ff0f7424 */ /* 0x000fe200078e00ff */
[----:B------:R-:W-:-:S02]  /*113c0*/  WARPGROUP.DEPBAR.LE gsb0, 0x0 ;  /* 0x00008000000079c5 */ /* 0x000fc40000010000 */
[----:B------:R-:W-:-:S06]  /*113d0*/  WARPGROUP.ARRIVE ;  /* 0x00000000000079c5 */ /* 0x000fcc0000000000 */
[----:B------:R-:W-:Y:S01]  /*113e0*/  HGMMA.64x16x16.F32.BF16 R96, gdesc[UR20], RZ, !UPT, gsb0 ;  /* 0x00200000146079f0 */ /* 0x000fe2000c0018ff */
[----:B------:R-:W-:Y:S01]  /*113f0*/  R2UR UR22, R20 ;  /* 0x00000000141672ca */ /* 0x000fe200000e0000 */
[----:B------:R-:W-:Y:S01]  /*11400*/  VIADD R20, R4, 0x302 ;  /* 0x0000030204147836 */ /* 0x000fe20000000000 */
[----:B------:R-:W-:Y:S01]  /*11410*/  R2UR UR23, R21 ;  /* 0x00000000151772ca */ /* 0x000fe200000e0000 */
[----:B------:R-:W-:Y:S01]  /*11420*/  IMAD.MOV.U32 R21, RZ, RZ, 0x40000040 ;  /* 0x40000040ff157424 */ /* 0x000fe200078e00ff */
[----:B------:R-:W-:Y:S02]  /*11430*/  WARPGROUP.DEPBAR.LE gsb0, 0x0 ;  /* 0x00008000000079c5 */ /* 0x000fe40000010000 */
[----:B------:R-:W-:-:S06]  /*11440*/  WARPGROUP.ARRIVE ;  /* 0x00000000000079c5 */ /* 0x000fcc0000000000 */
[----:B------:R-:W-:Y:S03]  /*11450*/  HGMMA.64x16x16.F32.BF16 R88, gdesc[UR52], RZ, !UPT, gsb0 ;  /* 0x00200000345879f0 */ /* 0x000fe6000c0018ff */
[----:B------:R-:W-:Y:S02]  /*11460*/  WARPGROUP.DEPBAR.LE gsb0, 0x0 ;  /* 0x00008000000079c5 */ /* 0x000fe40000010000 */
        /* <DEDUP_REMOVED lines=19> */
[----:B------:R-:W-:Y:S01]  /*115a0*/  UMOV UR44, UR36 ;  /* 0x00000024002c7c82 */ /* 0x000fe20008000000 */
[----:B------:R-:W-:Y:S01]  /*115b0*/  UMOV UR45, UR37 ;  /* 0x00000025002d7c82 */ /* 0x000fe20008000000 */
[----:B------:R-:W-:Y:S02]  /*115c0*/  R2UR UR26, R14 ;  /* 0x000000000e1a72ca */ /* 0x000fe400000e0000 */
[----:B------:R-:W-:Y:S01]  /*115d0*/  R2UR UR27, R15 ;  /* 0x000000000f1b72ca */ /* 0x000fe200000e0000 */
[----:B------:R-:W-:Y:S02]  /*115e0*/  WARPGROUP.DEPBAR.LE gsb0, 0x0 ;  /* 0x00008000000079c5 */ /* 0x000fe40000010000 */
[----:B------:R-:W-:Y:S01]  /*115f0*/  WARPGROUP.ARRIVE ;  /* 0x00000000000079c5 */ /* 0x000fe20000000000 */
[----:B------:R-:W-:Y:S01]  /*11600*/  UMOV UR8, UR44 ;  /* 0x0000002c00087c82 */ /* 0x000fe20008000000 */
[----:B------:R-:W-:Y:S01]  /*11610*/  UMOV UR9, UR45 ;  /* 0x0000002d00097c82 */ /* 0x000fe20008000000 */
[----:B------:R-:W-:Y:S01]  /*11620*/  UMOV UR48, UR44 ;  /* 0x0000002c00307c82 */ /* 0x000fe20008000000 */
[----:B------:R-:W-:Y:S01]  /*11630*/  UMOV UR49, UR45 ;  /* 0x0000002d00317c82 */ /* 0x000fe20008000000 */
[----:B------:R-:W-:Y:S01]  /*11640*/  UMOV UR12, UR44 ;  /* 0x0000002c000c7c82 */ /* 0x000fe20008000000 */
[----:B------:R-:W-:Y:S01]  /*11650*/  HGMMA.64x16x16.F32.BF16 R40, gdesc[UR16], RZ, !UPT, gsb0 ;  /* 0x00200000102879f0 */ /* 0x000fe2000c0018ff */
        /* <DEDUP_REMOVED lines=9> */
[----:B------:R-:W-:Y:S01]  /*116f0*/  R2UR UR18, R20 ;  /* 0x00000000141272ca */ /* 0x000fe200000e0000 */
[----:B------:R-:W-:Y:S01]  /*11700*/  UMOV UR16, UR44 ;  /* 0x0000002c00107c82 */ /* 0x000fe20008000000 */
[----:B------:R-:W-:Y:S01]  /*11710*/  R2UR UR19, R21 ;  /* 0x00000000151372ca */ /* 0x000fe200000e0000 */
[----:B------:R-:W-:Y:S01]  /*11720*/  UMOV UR17, UR45 ;  /* 0x0000002d00117c82 */ /* 0x000fe20008000000 */
[----:B------:R-:W-:-:S02]  /*11730*/  VIADD R14, R4, 0x482 ;  /* 0x00000482040e7836 */ /* 0x000fc40000000000 */
[----:B------:R-:W-:Y:S02]  /*11740*/  IMAD.MOV.U32 R15, RZ, RZ, 0x40000040 ;  /* 0x40000040ff0f7424 */ /* 0x000fe400078e00ff */
[----:B------:R-:W-:Y:S01]  /*11750*/  VIADD R20, R4, 0x502 ;  /* 0x0000050204147836 */ /* 0x000fe20000000000 */
[----:B------:R-:W-:Y:S02]  /*11760*/  WARPGROUP.DEPBAR.LE gsb0, 0x0 ;  /* 0x00008000000079c5 */ /* 0x000fe40000010000 */
[----:B------:R-:W-:-:S06]  /*11770*/  WARPGROUP.ARRIVE ;  /* 0x00000000000079c5 */ /* 0x000fcc0000000000 */
[----:B------:R-:W-:Y:S03]  /*11780*/  HGMMA.64x16x16.F32.BF16 R32, gdesc[UR4], RZ, !UPT, gsb0 ;  /* 0x00200000042079f0 */ /* 0x000fe6000c0018ff */
[----:B------:R-:W-:Y:S02]  /*11790*/  WARPGROUP.DEPBAR.LE gsb0, 0x0 ;  /* 0x00008000000079c5 */ /* 0x000fe40000010000 */
[----:B0-----:R-:W-:-:S06]  /*117a0*/  WARPGROUP.ARRIVE ;  /* 0x00000000000079c5 */ /* 0x001fcc0000000000 */
[----:B------:R-:W-:Y:S03]  /*117b0*/  HGMMA.64x16x16.F32.BF16 R24, gdesc[UR40], RZ, !UPT, gsb0 ;  /* 0x00200000281879f0 */ /* 0x000fe6000c0018ff */
        /* <DEDUP_REMOVED lines=34> */
[----:B------:R-:W-:Y:S01]  /*119e0*/  IMAD.MOV.U32 R21, RZ, RZ, 0x40000040 ;  /* 0x40000040ff157424 */ /* 0x000fe200078e00ff */
[----:B------:R-:W-:-:S04]  /*119f0*/  R2UR UR46, R20 ;  /* 0x00000000142e72ca */ /* 0x000fc800000e0000 */
[----:B------:R-:W-:Y:S01]  /*11a00*/  R2UR UR47, R21 ;  /* 0x00000000152f72ca */ /* 0x000fe200000e0000 */
[----:B------:R-:W-:Y:S02]  /*11a10*/  WARPGROUP.DEPBAR.LE gsb0, 0x0 ;  /* 0x00008000000079c5 */ /* 0x000fe40000010000 */
[----:B------:R-:W-:-:S10]  /*11a20*/  WARPGROUP.ARRIVE ;  /* 0x00000000000079c5 */ /* 0x000fd40000000000 */
[----:B------:R-:W-:Y:S01]  /*11a30*/  HGMMA.64x16x16.F32.BF16 R24, gdesc[UR44], R24, gsb0 ;  /* 0x002000002c1879f0 */ /* 0x000fe20008001818 */
[----:B------:R-:W-:Y:S01]  /*11a40*/  R2UR UR38, R9 ;  /* 0x00000000092672ca */ /* 0x000fe200000e0000 */
[----:B------:R-:W-:Y:S01]  /*11a50*/  IMAD.MOV.U32 R9, RZ, RZ, 0x40000040 ;  /* 0x40000040ff097424 */ /* 0x000fe200078e00ff */
[----:B------:R-:W-:-:S04]  /*11a60*/  R2UR UR54, R8 ;  /* 0x00000000083672ca */ /* 0x000fc800000e0000 */
[----:B------:R-:W-:Y:S01]  /*11a70*/  R2UR UR55, R9 ;  /* 0x00000000093772ca */ /* 0x000fe200000e0000 */
[----:B------:R-:W-:Y:S01]  /*11a80*/  UIADD3 UR4, UR56, 0x4, URZ ;  /* 0x0000000438047890 */ /* 0x000fe2000fffe03f */
[----:B------:R-:W-:-:S06]  /*11a90*/  UMOV UR53, 0x40000040 ;  /* 0x4000004000357882 */ /* 0x000fcc0000000000 */
[----:B------:R-:W-:Y:S01]  /*11aa0*/  UMOV UR52, UR4 ;  /* 0x0000000400347c82 */ /* 0x000fe20008000000 */
[----:B------:R-:W-:Y:S02]  /*11ab0*/  WARPGROUP.DEPBAR.LE gsb0, 0x0 ;  /* 0x00008000000079c5 */ /* 0x000fe40000010000 */
[----:B------:R-:W-:-:S06]  /*11ac0*/  WARPGROUP.ARRIVE ;  /* 0x00000000000079c5 */ /* 0x000fcc0000000000 */
[----:B------:R-:W-:Y:S01]  /*11ad0*/  HGMMA.64x16x16.F32.BF16 R112, gdesc[UR52], R112, gsb0 ;  /* 0x00200000347079f0 */ /* 0x000fe20008001870 */
[----:B------:R-:W-:Y:S01]  /*11ae0*/  R2UR UR37, R10 ;  /* 0x000000000a2572ca */ /* 0x000fe200000e0000 */
[----:B------:R-:W-:Y:S01]  /*11af0*/  VIADD R10, R4, 0x84 ;  /* 0x00000084040a7836 */ /* 0x000fe20000000000 */
[----:B------:R-:W-:Y:S01]  /*11b00*/  R2UR UR36, R11 ;  /* 0x000000000b2472ca */ /* 0x000fe200000e0000 */
[----:B------:R-:W-:-:S03]  /*11b10*/  IMAD.MOV.U32 R11, RZ, RZ, 0x40000040 ;  /* 0x40000040ff0b7424 */ /* 0x000fc600078e00ff */
[----:B------:R-:W-:Y:S02]  /*11b20*/  R2UR UR6, R10 ;  /* 0x000000000a0672ca */ /* 0x000fe400000e0000 */
[----:B------:R-:W-:Y:S01]  /*11b30*/  R2UR UR7, R11 ;  /* 0x000000000b0772ca */ /* 0x000fe200000e0000 */
[----:B------:R-:W-:Y:S01]  /*11b40*/  UMOV UR40, UR52 ;  /* 0x0000003400287c82 */ /* 0x000fe20008000000 */
[----:B------:R-:W-:Y:S01]  /*11b50*/  UMOV UR41, UR53 ;  /* 0x0000003500297c82 */ /* 0x000fe20008000000 */
[----:B------:R-:W-:Y:S01]  /*11b60*/  UMOV UR4, UR40 ;  /* 0x0000002800047c82 */ /* 0x000fe20008000000 */
        /* <DEDUP_REMOVED lines=87> */
[----:B------:R-:W-:Y:S01]  /*120e0*/  UIADD3 UR4, UR56, 0x6, URZ ;  /* 0x0000000638047890 */ /* 0x000fe2000fffe03f */
[----:B------:R-:W-:-:S06]  /*120f0*/  UMOV UR49, 0x40000040 ;  /* 0x4000004000317882 */ /* 0x000fcc0000000000 */
        /* <DEDUP_REMOVED lines=305> */
[----:B------:R-:W-:Y:S01]  /*13410*/  UMOV UR5, 0x40000040 ;  /* 0x4000004000057882 */ /* 0x000fe20000000000 */
        /* <DEDUP_REMOVED lines=64> */
[C---:B------:R-:W-:Y:S01]  /*13820*/  VIADD R8, R4.reuse, 0x984 ;  /* 0x0000098404087836 */ /* 0x040fe20000000000 */
[----:B------:R-:W-:Y:S01]  /*13830*/  UMOV UR8, UR4 ;  /* 0x0000000400087c82 */ /* 0x000fe20008000000 */
[----:B------:R-:W-:Y:S01]  /*13840*/  IMAD.MOV.U32 R9, RZ, RZ, 0x40000040 ;  /* 0x40000040ff097424 */ /* 0x000fe200078e00ff */
[----:B------:R-:W-:Y:S01]  /*13850*/  UMOV UR9, UR5 ;  /* 0x0000000500097c82 */ /* 0x000fe20008000000 */
[----:B------:R-:W-:Y:S01]  /*13860*/  VIADD R10, R4, 0xa04 ;  /* 0x00000a04040a7836 */ /* 0x000fe20000000000 */
[----:B------:R-:W-:Y:S01]  /*13870*/  R2UR UR10, R8 ;  /* 0x00000000080a72ca */ /* 0x000fe200000e0000 */
[----:B------:R-:W-:Y:S01]  /*13880*/  IMAD.MOV.U32 R11, RZ, RZ, 0x40000040 ;  /* 0x40000040ff0b7424 */ /* 0x000fe200078e00ff */
[----:B------:R-:W-:Y:S01]  /*13890*/  R2UR UR11, R9 ;  /* 0x00000000090b72ca */ /* 0x000fe200000e0000 */
[----:B------:R-:W-:Y:S01]  /*138a0*/  UMOV UR12, UR4 ;  /* 0x00000004000c7c82 */ /* 0x000fe20008000000 */
[----:B------:R-:W-:Y:S01]  /*138b0*/  UMOV UR13, UR5 ;  /* 0x00000005000d7c82 */ /* 0x000fe20008000000 */
[----:B------:R-:W-:Y:S01]  /*138c0*/  UMOV UR16, UR4 ;  /* 0x0000000400107c82 */ /* 0x000fe20008000000 */
[----:B------:R-:W-:Y:S01]  /*138d0*/  UMOV UR17, UR5 ;  /* 0x0000000500117c82 */ /* 0x000fe20008000000 */
[----:B------:R-:W-:Y:S01]  /*138e0*/  UIADD3 UR20, UR56, 0x406, URZ ;  /* 0x0000040638147890 */ /* 0x000fe2000fffe03f */
[----:B------:R-:W-:Y:S01]  /*138f0*/  UMOV UR21, 0x40000040 ;  /* 0x4000004000157882 */ /* 0x000fe20000000000 */
[----:B------:R-:W-:-:S02]  /*13900*/  VIADD R80, R4, 0x886 ;  /* 0x0000088604507836 */ /* 0x000fc40000000000 */
[----:B------:R-:W-:Y:S01]  /*13910*/  IMAD.MOV.U32 R81, RZ, RZ, 0x40000040 ;  /* 0x40000040ff517424 */ /* 0x000fe200078e00ff */
[----:B------:R-:W-:Y:S01]  /*13920*/  R2UR UR39, R7 ;  /* 0x00000000072772ca */ /* 0x000fe200000e0000 */
[----:B------:R0:W-:Y:S01]  /*13930*/  STL.64 [R1+0x8], R82 ;  /* 0x0000085201007387 */ /* 0x0001e20000100a00 */
[----:B------:R-:W-:Y:S01]  /*13940*/  IMAD.MOV.U32 R5, RZ, RZ, 0x40000040 ;  /* 0x40000040ff057424 */ /* 0x000fe200078e00ff */
[----:B------:R-:W-:Y:S01]  /*13950*/  ULDC UR6, c[0x0][0x988] ;  /* 0x0002620000067ab9 */ /* 0x000fe20000000800 */
        /* <DEDUP_REMOVED lines=40> */
[----:B--2---:R-:W-:Y:S01]  /*13be0*/  IMAD.IADD R8, R3, 0x1, R161 ;  /* 0x0000000103087824 */ /* 0x004fe200078e02a1 */
[----:B------:R-:W-:Y:S02]  /*13bf0*/  WARPGROUP.DEPBAR.LE gsb0, 0x0 ;  /* 0x00008000000079c5 */ /* 0x000fe40000010000 */
[----:B------:R-:W-:-:S09]  /*13c00*/  WARPGROUP.ARRIVE ;  /* 0x00000000000079c5 */ /* 0x000fd20000000000 */
[----:B------:R-:W-:Y:S01]  /*13c10*/  HGMMA.64x16x16.F32.BF16 R88, gdesc[UR20], R88, gsb0 ;  /* 0x00200000145879f0 */ /* 0x000fe20008001858 */
[----:B------:R-:W-:Y:S02]  /*13c20*/  IMAD R3, R163, -0xb0, R8 ;  /* 0xffffff50a3037824 */ /* 0x000fe400078e0208 */
        /* <DEDUP_REMOVED lines=25> */
[----:B------:R-:W-:Y:S01]  /*13dc0*/  UMOV UR8, UR20 ;  /* 0x0000001400087c82 */ /* 0x000fe20008000000 */
[----:B------:R-:W-:Y:S01]  /*13dd0*/  UMOV UR9, UR21 ;  /* 0x0000001500097c82 */ /* 0x000fe20008000000 */
[C---:B------:R-:W-:Y:S02]  /*13de0*/  ISETP.GT.AND P2, PT, R3.reuse, RZ, PT ;  /* 0x000000ff0300720c */ /* 0x040fe40003f44270 */
[----:B------:R-:W-:Y:S02]  /*13df0*/  ISETP.GT.AND P3, PT, R3, 0x1, PT ;  /* 0x000000010300780c */ /* 0x000fe40003f64270 */
[----:B------:R-:W-:Y:S02]  /*13e00*/  FSEL R7, R114, -INF , P2 ;  /* 0xff80000072077808 */ /* 0x000fe40001000000 */
[----:B------:R-:W-:Y:S02]  /*13e10*/  FSEL R11, R112, -INF , P2 ;  /* 0xff800000700b7808 */ /* 0x000fe40001000000 */
[----:B------:R-:W-:-:S02]  /*13e20*/  FSEL R115, R115, -INF , P3 ;  /* 0xff80000073737808 */ /* 0x000fc40001800000 */
[----:B------:R-:W-:Y:S01]  /*13e30*/  FSEL R113, R113, -INF , P3 ;  /* 0xff80000071717808 */ /* 0x000fe20001800000 */
[----:B------:R-:W-:Y:S02]  /*13e40*/  WARPGROUP.DEPBAR.LE gsb0, 0x0 ;  /* 0x00008000000079c5 */ /* 0x000fe40000010000 */
[----:B------:R-:W-:-:S06]  /*13e50*/  WARPGROUP.ARRIVE ;  /* 0x00000000000079c5 */ /* 0x000fcc0000000000 */
[----:B------:R-:W-:Y:S01]  /*13e60*/  HGMMA.64x16x16.F32.BF16 R48, gdesc[UR8], R48, gsb0 ;  /* 0x00200000083079f0 */ /* 0x000fe20008001830 */
[C---:B------:R-:W-:Y:S02]  /*13e70*/  ISETP.GT.AND P2, PT, R3.reuse, 0x10, PT ;  /* 0x000000100300780c */ /* 0x040fe40003f44270 */
[----:B------:R-:W-:Y:S02]  /*13e80*/  ISETP.GT.AND P3, PT, R3, 0x11, PT ;  /* 0x000000110300780c */ /* 0x000fe40003f64270 */
[----:B------:R-:W-:Y:S02]  /*13e90*/  FSEL R21, R106, -INF , P2 ;  /* 0xff8000006a157808 */ /* 0x000fe40001000000 */
[----:B------:R-:W-:Y:S02]  /*13ea0*/  FSEL R121, R104, -INF , P2 ;  /* 0xff80000068797808 */ /* 0x000fe40001000000 */
[----:B------:R-:W-:Y:S02]  /*13eb0*/  FSEL R107, R107, -INF , P3 ;  /* 0xff8000006b6b7808 */ /* 0x000fe40001800000 */
[----:B------:R-:W-:-:S02]  /*13ec0*/  FSEL R105, R105, -INF , P3 ;  /* 0xff80000069697808 */ /* 0x000fc40001800000 */
        /* <DEDUP_REMOVED lines=8> */
[----:B------:R-:W-:Y:S01]  /*13f50*/  FSEL R133, R88, -INF , P2 ;  /* 0xff80000058857808 */ /* 0x000fe20001000000 */
[----:B------:R-:W-:Y:S01]  /*13f60*/  VIADD R88, R4, 0x986 ;  /* 0x0000098604587836 */ /* 0x000fe20000000000 */
[----:B------:R-:W-:Y:S01]  /*13f70*/  FSEL R135, R89, -INF , P3 ;  /* 0xff80000059877808 */ /* 0x000fe20001800000 */
        /* <DEDUP_REMOVED lines=8> */
[C---:B------:R-:W-:Y:S02]  /*14000*/  ISETP.GT.AND P4, PT, R3.reuse, 0x8, PT ;  /* 0x000000080300780c */ /* 0x040fe40003f84270 */
[----:B------:R-:W-:Y:S02]  /*14010*/  ISETP.GT.AND P5, PT, R3, 0x9, PT ;  /* 0x000000090300780c */ /* 0x000fe40003fa4270 */
[----:B------:R-:W-:Y:S02]  /*14020*/  FSEL R15, R116, -INF , P4 ;  /* 0xff800000740f7808 */ /* 0x000fe40002000000 */
[----:B------:R-:W-:Y:S02]  /*14030*/  FMNMX.FTZ R10, R11, R113, !PT ;  /* 0x000000710b0a7209 */ /* 0x000fe40007810000 */
[----:B------:R-:W-:Y:S02]  /*14040*/  FSEL R117, R117, -INF , P5 ;  /* 0xff80000075757808 */ /* 0x000fe40002800000 */
[----:B------:R-:W-:-:S04]  /*14050*/  FMNMX.FTZ R10, R15, R10, !PT ;  /* 0x0000000a0f0a7209 */ /* 0x000fc80007810000 */
[----:B------:R-:W-:Y:S02]  /*14060*/  FMNMX.FTZ R10, R117, R10, !PT ;  /* 0x0000000a750a7209 */ /* 0x000fe40007810000 */
[----:B------:R-:W-:Y:S02]  /*14070*/  FSEL R13, R118, -INF , P4 ;  /* 0xff800000760d7808 */ /* 0x000fe40002000000 */
[----:B------:R-:W-:Y:S02]  /*14080*/  ISETP.GT.AND P4, PT, R3, 0x18, PT ;  /* 0x000000180300780c */ /* 0x000fe40003f84270 */
[----:B------:R-:W-:Y:S01]  /*14090*/  FMNMX.FTZ R10, R121, R10, !PT ;  /* 0x0000000a790a7209 */ /* 0x000fe20007810000 */
[----:B------:R-:W-:Y:S01]  /*140a0*/  VIADD R8, R4, 0xa06 ;  /* 0x00000a0604087836 */ /* 0x000fe20000000000 */
[----:B------:R-:W-:Y:S01]  /*140b0*/  FSEL R119, R119, -INF , P5 ;  /* 0xff80000077777808 */ /* 0x000fe20002800000 */
[----:B------:R-:W-:Y:S01]  /*140c0*/  IMAD.MOV.U32 R9, RZ, RZ, 0x40000040 ;  /* 0x40000040ff097424 */ /* 0x000fe200078e00ff */
[----:B------:R-:W-:-:S02]  /*140d0*/  ISETP.GT.AND P5, PT, R3, 0x19, PT ;  /* 0x000000190300780c */ /* 0x000fc40003fa4270 */
[----:B------:R-:W-:Y:S02]  /*140e0*/  FSEL R123, R108, -INF , P4 ;  /* 0xff8000006c7b7808 */ /* 0x000fe40002000000 */
[----:B------:R-:W-:Y:S02]  /*140f0*/  FMNMX.FTZ R10, R105, R10, !PT ;  /* 0x0000000a690a7209 */ /* 0x000fe40007810000 */
[----:B------:R-:W-:Y:S02]  /*14100*/  R2UR UR22, R8 ;  /* 0x00000000081672ca */ /* 0x000fe400000e0000 */
[----:B------:R-:W-:Y:S02]  /*14110*/  R2UR UR23, R9 ;  /* 0x00000000091772ca */ /* 0x000fe400000e0000 */
[----:B------:R-:W-:Y:S02]  /*14120*/  FSEL R109, R109, -INF , P5 ;  /* 0xff8000006d6d7808 */ /* 0x000fe40002800000 */
[----:B------:R-:W-:-:S04]  /*14130*/  FMNMX.FTZ R10, R123, R10, !PT ;  /* 0x0000000a7b0a7209 */ /* 0x000fc80007810000 */
[----:B------:R-:W-:Y:S02]  /*14140*/  FMNMX.FTZ R10, R109, R10, !PT ;  /* 0x0000000a6d0a7209 */ /* 0x000fe40007810000 */
[----:B0-----:R-:W-:Y:S02]  /*14150*/  FSEL R83, R110, -INF , P4 ;  /* 0xff8000006e537808 */ /* 0x001fe40002000000 */
        /* <DEDUP_REMOVED lines=10> */
[----:B------:R-:W-:-:S04]  /*14200*/  FMNMX.FTZ R10, R129, R10, !PT ;  /* 0x0000000a810a7209 */ /* 0x000fc80007810000 */
[----:B------:R-:W-:Y:S02]  /*14210*/  FMNMX.FTZ R10, R131, R10, !PT ;  /* 0x0000000a830a7209 */ /* 0x000fe40007810000 */
[----:B------:R-:W-:Y:S02]  /*14220*/  FSEL R97, R102, -INF , P4 ;  /* 0xff80000066617808 */ /* 0x000fe40002000000 */
[----:B------:R-:W-:Y:S02]  /*14230*/  ISETP.GT.AND P4, PT, R3, 0x38, PT ;  /* 0x000000380300780c */ /* 0x000fe40003f84270 */
[----:B------:R-:W-:Y:S02]  /*14240*/  FMNMX.FTZ R10, R133, R10, !PT ;  /* 0x0000000a850a7209 */ /* 0x000fe40007810000 */
[----:B------:R-:W-:Y:S02]  /*14250*/  FSEL R103, R103, -INF , P5 ;  /* 0xff80000067677808 */ /* 0x000fe40002800000 */
[----:B------:R-:W-:-:S02]  /*14260*/  ISETP.GT.AND P5, PT, R3, 0x39, PT ;  /* 0x000000390300780c */ /* 0x000fc40003fa4270 */
[----:B------:R-:W-:Y:S02]  /*14270*/  FSEL R137, R92, -INF , P4 ;  /* 0xff8000005c897808 */ /* 0x000fe40002000000 */
[----:B------:R-:W-:Y:S02]  /*14280*/  FMNMX.FTZ R10, R135, R10, !PT ;  /* 0x0000000a870a7209 */ /* 0x000fe40007810000 */
[----:B------:R-:W-:Y:S02]  /*14290*/  FSEL R81, R90, -INF , P2 ;  /* 0xff8000005a517808 */ /* 0x000fe40001000000 */
[----:B------:R-:W-:Y:S02]  /*142a0*/  FSEL R93, R93, -INF , P5 ;  /* 0xff8000005d5d7808 */ /* 0x000fe40002800000 */
[----:B------:R-:W-:Y:S02]  /*142b0*/  ISETP.GT.AND P2, PT, R3, 0x40, PT ;  /* 0x000000400300780c */ /* 0x000fe40003f44270 */
        /* <DEDUP_REMOVED lines=15> */
[----:B------:R-:W-:Y:S02]  /*143b0*/  FSEL R73, R78, -INF , P4 ;  /* 0xff8000004e497808 */ /* 0x000fe40002000000 */
[----:B------:R-:W-:Y:S02]  /*143c0*/  ISETP.GT.AND P3, PT, R3, 0x51, PT ;  /* 0x000000510300780c */ /* 0x000fe40003f64270 */
[----:B------:R-:W-:Y:S02]  /*143d0*/  FSEL R79, R79, -INF , P5 ;  /* 0xff8000004f4f7808 */ /* 0x000fe40002800000 */
[----:B------:R-:W-:-:S02]  /*143e0*/  FSEL R145, R77, -INF , P5 ;  /* 0xff8000004d917808 */ /* 0x000fc40002800000 */
[C---:B------:R-:W-:Y:S02]  /*143f0*/  ISETP.GT.AND P2, PT, R3.reuse, 0x50, PT ;  /* 0x000000500300780c */ /* 0x040fe40003f44270 */
[----:B------:R-:W-:Y:S02]  /*14400*/  ISETP.GT.AND P4, PT, R3, 0x58, PT ;  /* 0x000000580300780c */ /* 0x000fe40003f84270 */
[----:B------:R-:W-:Y:S02]  /*14410*/  FMNMX.FTZ R10, R143, R10, !PT ;  /* 0x0000000a8f0a7209 */ /* 0x000fe40007810000 */
[----:B------:R-:W-:Y:S02]  /*14420*/  ISETP.GT.AND P5, PT, R3, 0x59, PT ;  /* 0x000000590300780c */ /* 0x000fe40003fa4270 */
[----:B------:R-:W-:Y:S02]  /*14430*/  FSEL R149, R65, -INF , P3 ;  /* 0xff80000041957808 */ /* 0x000fe40001800000 */
[----:B------:R-:W-:-:S02]  /*14440*/  FSEL R77, R66, -INF , P2 ;  /* 0xff800000424d7808 */ /* 0x000fc40001000000 */
[----:B------:R-:W-:Y:S02]  /*14450*/  FSEL R147, R64, -INF , P2 ;  /* 0xff80000040937808 */ /* 0x000fe40001000000 */
[----:B------:R-:W-:Y:S02]  /*14460*/  FMNMX.FTZ R10, R145, R10, !PT ;  /* 0x0000000a910a7209 */ /* 0x000fe40007810000 */
[----:B------:R-:W-:Y:S02]  /*14470*/  FSEL R65, R70, -INF , P4 ;  /* 0xff80000046417808 */ /* 0x000fe40002000000 */
[----:B------:R-:W-:Y:S02]  /*14480*/  FSEL R151, R68, -INF , P4 ;  /* 0xff80000044977808 */ /* 0x000fe40002000000 */
[----:B------:R-:W-:Y:S02]  /*14490*/  FSEL R67, R67, -INF , P3 ;  /* 0xff80000043437808 */ /* 0x000fe40001800000 */
[----:B------:R-:W-:-:S02]  /*144a0*/  FSEL R71, R71, -INF , P5 ;  /* 0xff80000047477808 */ /* 0x000fc40002800000 */
[----:B------:R-:W-:Y:S02]  /*144b0*/  FSEL R153, R69, -INF , P5 ;  /* 0xff80000045997808 */ /* 0x000fe40002800000 */
[C---:B------:R-:W-:Y:S02]  /*144c0*/  ISETP.GT.AND P4, PT, R3.reuse, 0x61, PT ;  /* 0x000000610300780c */ /* 0x040fe40003f84270 */
[C---:B------:R-:W-:Y:S02]  /*144d0*/  ISETP.GT.AND P2, PT, R3.reuse, 0x69, PT ;  /* 0x000000690300780c */ /* 0x040fe40003f44270 */
[C---:B------:R-:W-:Y:S02]  /*144e0*/  ISETP.GT.AND P5, PT, R3.reuse, 0x60, PT ;  /* 0x000000600300780c */ /* 0x040fe40003fa4270 */
[----:B------:R-:W-:Y:S02]  /*144f0*/  ISETP.GT.AND P3, PT, R3, 0x68, PT ;  /* 0x000000680300780c */ /* 0x000fe40003f64270 */
[----:B------:R-:W-:-:S02]  /*14500*/  FMNMX.FTZ R10, R147, R10, !PT ;  /* 0x0000000a930a7209 */ /* 0x000fc40007810000 */
[----:B------:R-:W-:Y:S02]  /*14510*/  R2UR UR23, R5 ;  /* 0x00000000051772ca */ /* 0x000fe400000e0000 */
[----:B------:R-:W-:Y:S02]  /*14520*/  FSEL R159, R57, -INF , P4 ;  /* 0xff800000399f7808 */ /* 0x000fe40002000000 */
[----:B------:R-:W-:Y:S02]  /*14530*/  FSEL R59, R59, -INF , P4 ;  /* 0xff8000003b3b7808 */ /* 0x000fe40002000000 */
[----:B------:R-:W-:Y:S02]  /*14540*/  FSEL R173, R61, -INF , P2 ;  /* 0xff8000003dad7808 */ /* 0x000fe40001000000 */
[----:B------:R-:W-:Y:S02]  /*14550*/  FSEL R63, R63, -INF , P2 ;  /* 0xff8000003f3f7808 */ /* 0x000fe40001000000 */
[----:B------:R-:W-:-:S02]  /*14560*/  FSEL R165, R56, -INF , P5 ;  /* 0xff80000038a57808 */ /* 0x000fc40002800000 */
[----:B------:R-:W-:Y:S02]  /*14570*/  FSEL R5, R58, -INF , P5 ;  /* 0xff8000003a057808 */ /* 0x000fe40002800000 */
[----:B------:R-:W-:Y:S02]  /*14580*/  FSEL R171, R60, -INF , P3 ;  /* 0xff8000003cab7808 */ /* 0x000fe40001800000 */
[C---:B------:R-:W-:Y:S02]  /*14590*/  ISETP.GT.AND P4, PT, R3.reuse, 0x71, PT ;  /* 0x000000710300780c */ /* 0x040fe40003f84270 */
[----:B------:R-:W-:Y:S02]  /*145a0*/  FSEL R57, R62, -INF , P3 ;  /* 0xff8000003e397808 */ /* 0x000fe40001800000 */
[C---:B------:R-:W-:Y:S02]  /*145b0*/  ISETP.GT.AND P2, PT, R3.reuse, 0x79, PT ;  /* 0x000000790300780c */ /* 0x040fe40003f44270 */
[----:B------:R-:W-:-:S02]  /*145c0*/  ISETP.GT.AND P5, PT, R3, 0x70, PT ;  /* 0x000000700300780c */ /* 0x000fc40003fa4270 */
[----:B------:R-:W-:Y:S02]  /*145d0*/  ISETP.GT.AND P3, PT, R3, 0x78, PT ;  /* 0x000000780300780c */ /* 0x000fe40003f64270 */
[----:B------:R-:W-:Y:S02]  /*145e0*/  FMNMX.FTZ R10, R149, R10, !PT ;  /* 0x0000000a950a7209 */ /* 0x000fe40007810000 */
[C---:B------:R-:W-:Y:S01]  /*145f0*/  ISETP.GT.AND P6, PT, R3.reuse, 0x90, PT ;  /* 0x000000900300780c */ /* 0x040fe20003fc4270 */
[----:B------:R-:W-:Y:S01]  /*14600*/  VIADD R4, R4, 0xa86 ;  /* 0x00000a8604047836 */ /* 0x000fe20000000000 */
[----:B------:R-:W-:Y:S02]  /*14610*/  ISETP.GT.AND P1, PT, R3, 0x91, PT ;  /* 0x000000910300780c */ /* 0x000fe40003f24270 */
[----:B------:R-:W-:Y:S02]  /*14620*/  FSEL R157, R49, -INF , P4 ;  /* 0xff800000319d7808 */ /* 0x000fe40002000000 */
[----:B------:R-:W-:-:S02]  /*14630*/  FSEL R169, R53, -INF , P2 ;  /* 0xff80000035a97808 */ /* 0x000fc40001000000 */
[----:B------:R-:W-:Y:S02]  /*14640*/  FSEL R51, R51, -INF , P4 ;  /* 0xff80000033337808 */ /* 0x000fe40002000000 */
[----:B------:R-:W-:Y:S01]  /*14650*/  FSEL R55, R55, -INF , P2 ;  /* 0xff80000037377808 */ /* 0x000fe20001000000 */
[----:B------:R-:W-:Y:S02]  /*14660*/  WARPGROUP.DEPBAR.LE gsb0, 0x0 ;  /* 0x00008000000079c5 */ /* 0x000fe40000010000 */
[----:B------:R-:W-:Y:S02]  /*14670*/  FSEL R167, R48, -INF , P5 ;  /* 0xff80000030a77808 */ /* 0x000fe40002800000 */
[----:B------:R-:W-:Y:S02]  /*14680*/  FSEL R155, R52, -INF , P3 ;  /* 0xff800000349b7808 */ /* 0x000fe40001800000 */
[----:B------:R-:W-:Y:S02]  /*14690*/  FSEL R49, R50, -INF , P5 ;  /* 0xff80000032317808 */ /* 0x000fe40002800000 */
[----:B------:R-:W-:-:S02]  /*146a0*/  ISETP.GT.AND P4, PT, R3, 0x81, PT ;  /* 0x000000810300780c */ /* 0x000fc40003f84270 */
[----:B------:R-:W-:Y:S02]  /*146b0*/  FSEL R53, R54, -INF , P3 ;  /* 0xff80000036357808 */ /* 0x000fe40001800000 */
[----:B------:R-:W-:Y:S02]  /*146c0*/  ISETP.GT.AND P2, PT, R3, 0x89, PT ;  /* 0x000000890300780c */ /* 0x000fe40003f44270 */
[----:B------:R-:W-:Y:S02]  /*146d0*/  FMNMX.FTZ R10, R151, R10, !PT ;  /* 0x0000000a970a7209 */ /* 0x000fe40007810000 */
[C---:B------:R-:W-:Y:S02]  /*146e0*/  ISETP.GT.AND P5, PT, R3.reuse, 0x80, PT ;  /* 0x000000800300780c */ /* 0x040fe40003fa4270 */
[----:B------:R-:W-:Y:S02]  /*146f0*/  ISETP.GT.AND P3, PT, R3, 0x88, PT ;  /* 0x000000880300780c */ /* 0x000fe40003f64270 */
[----:B------:R-:W-:-:S02]  /*14700*/  FSEL R183, R32, -INF , P6 ;  /* 0xff80000020b77808 */ /* 0x000fc40003000000 */
[----:B------:R-:W-:Y:S02]  /*14710*/  FSEL R185, R33, -INF , P1 ;  /* 0xff80000021b97808 */ /* 0x000fe40000800000 */
[----:B------:R-:W-:Y:S02]  /*14720*/  P2R R32, PR, RZ, 0x2 ;  /* 0x00000002ff207803 */ /* 0x000fe40000000000 */
[----:B------:R-:W-:Y:S02]  /*14730*/  ISETP.GT.AND P1, PT, R3, 0x90, PT ;  /* 0x000000900300780c */ /* 0x000fe40003f24270 */
[----:B------:R-:W-:Y:S02]  /*14740*/  R2UR UR22, R4 ;  /* 0x00000000041672ca */ /* 0x000fe400000e0000 */
[----:B------:R-:W-:Y:S02]  /*14750*/  FSEL R177, R41, -INF , P4 ;  /* 0xff80000029b17808 */ /* 0x000fe40002000000 */
[----:B------:R-:W-:-:S02]  /*14760*/  FSEL R181, R45, -INF , P2 ;  /* 0xff8000002db57808 */ /* 0x000fc40001000000 */
[----:B------:R-:W-:Y:S02]  /*14770*/  FMNMX.FTZ R10, R153, R10, !PT ;  /* 0x0000000a990a7209 */ /* 0x000fe40007810000 */
[----:B------:R-:W-:Y:S02]  /*14780*/  FSEL R175, R40, -INF , P5 ;  /* 0xff80000028af7808 */ /* 0x000fe40002800000 */
        /* <DEDUP_REMOVED lines=8> */
[C---:B------:R-:W-:Y:S02]  /*14810*/  ISETP.GT.AND P4, PT, R3.reuse, 0xa1, PT ;  /* 0x000000a10300780c */ /* 0x040fe40003f84270 */
[----:B------:R-:W-:-:S02]  /*14820*/  ISETP.GT.AND P5, PT, R3, 0xa8, PT ;  /* 0x000000a80300780c */ /* 0x000fc40003fa4270 */
[----:B------:R-:W-:Y:S02]  /*14830*/  ISETP.GT.AND P6, PT, R3, 0xa9, PT ;  /* 0x000000a90300780c */ /* 0x000fe40003fc4270 */
[----:B------:R-:W-:Y:S02]  /*14840*/  FSEL R3, R34, -INF , P1 ;  /* 0xff80000022037808 */ /* 0x000fe40000800000 */
[----:B------:R-:W-:Y:S02]  /*14850*/  ISETP.NE.AND P1, PT, R32, RZ, PT ;  /* 0x000000ff2000720c */ /* 0x000fe40003f25270 */
[----:B------:R-:W-:Y:S01]  /*14860*/  FMNMX.FTZ R10, R165, R10, !PT ;  /* 0x0000000aa50a7209 */ /* 0x000fe20007810000 */
[----:B------:R-:W-:Y:S01]  /*14870*/  WARPGROUP.ARRIVE ;  /* 0x00000000000079c5 */ /* 0x000fe20000000000 */
[----:B------:R-:W-:Y:S02]  /*14880*/  FSEL R35, R35, -INF , P1 ;  /* 0xff80000023237808 */ /* 0x000fe40000800000 */
[----:B------:R-:W-:-:S02]  /*14890*/  FMNMX.FTZ R10, R159, R10, !PT ;  /* 0x0000000a9f0a7209 */ /* 0x000fc40007810000 */
[----:B------:R-:W-:Y:S01]  /*148a0*/  ISETP.NE.AND P1, PT, R6, RZ, PT ;  /* 0x000000ff0600720c */ /* 0x000fe20003f25270 */
[----:B------:R-:W-:Y:S01]  /*148b0*/  HGMMA.64x16x16.F32.BF16 R24, gdesc[UR20], R24, gsb0 ;  /* 0x00200000141879f0 */ /* 0x000fe20008001818 */
        /* <DEDUP_REMOVED lines=23> */
[----:B------:R-:W-:Y:S02]  /*14a30*/  FSEL R193, R36, -INF , P0 ;  /* 0xff80000024c17808 */ /* 0x000fe40000000000 */
[----:B------:R-:W-:Y:S02]  /*14a40*/  FMNMX.FTZ R10, R185, R10, !PT ;  /* 0x0000000ab90a7209 */ /* 0x000fe40007810000 */
[----:B------:R-:W-:Y:S02]  /*14a50*/  FMNMX.FTZ R6, R91, R6, !PT ;  /* 0x000000065b067209 */ /* 0x000fe40007810000 */
[----:B------:R-:W-:Y:S02]  /*14a60*/  FSEL R197, R37, -INF , P2 ;  /* 0xff80000025c57808 */ /* 0x000fe40001000000 */
[----:B------:R-:W-:Y:S02]  /*14a70*/  FMNMX.FTZ R10, R193, R10, !PT ;  /* 0x0000000ac10a7209 */ /* 0x000fe40007810000 */
[----:B------:R-:W-:Y:S01]  /*14a80*/  FMNMX.FTZ R6, R101, R6, !PT ;  /* 0x0000000665067209 */ /* 0x000fe20007810000 */
[----:B------:R-:W-:-:S02]  /*14a90*/  WARPGROUP.DEPBAR.LE gsb0, 0x0 ;  /* 0x00008000000079c5 */ /* 0x000fc40000010000 */
[----:B------:R-:W-:Y:S02]  /*14aa0*/  FSEL R191, R24, -INF , P3 ;  /* 0xff80000018bf7808 */ /* 0x000fe40001800000 */
[----:B------:R-:W-:Y:S02]  /*14ab0*/  FMNMX.FTZ R10, R197, R10, !PT ;  /* 0x0000000ac50a7209 */ /* 0x000fe40007810000 */
[----:B------:R-:W-:Y:S02]  /*14ac0*/  FMNMX.FTZ R6, R95, R6, !PT ;  /* 0x000000065f067209 */ /* 0x000fe40007810000 */
[----:B------:R-:W-:Y:S02]  /*14ad0*/  FSEL R195, R25, -INF , P4 ;  /* 0xff80000019c37808 */ /* 0x000fe40002000000 */
[----:B------:R-:W-:Y:S02]  /*14ae0*/  FMNMX.FTZ R10, R191, R10, !PT ;  /* 0x0000000abf0a7209 */ /* 0x000fe40007810000 */
[----:B------:R-:W-:-:S02]  /*14af0*/  FMNMX.FTZ R6, R89, R6, !PT ;  /* 0x0000000659067209 */ /* 0x000fc40007810000 */
[----:B------:R-:W-:Y:S02]  /*14b00*/  FSEL R189, R28, -INF , P5 ;  /* 0xff8000001cbd7808 */ /* 0x000fe40002800000 */
[----:B------:R-:W-:Y:S02]  /*14b10*/  FMNMX.FTZ R10, R195, R10, !PT ;  /* 0x0000000ac30a7209 */ /* 0x000fe40007810000 */
[----:B------:R-:W-:Y:S02]  /*14b20*/  FMNMX.FTZ R6, R75, R6, !PT ;  /* 0x000000064b067209 */ /* 0x000fe40007810000 */
[----:B------:R-:W-:Y:S02]  /*14b30*/  FSEL R187, R29, -INF , P6 ;  /* 0xff8000001dbb7808 */ /* 0x000fe40003000000 */
[----:B------:R-:W-:Y:S02]  /*14b40*/  FMNMX.FTZ R10, R189, R10, !PT ;  /* 0x0000000abd0a7209 */ /* 0x000fe40007810000 */
[----:B------:R-:W-:-:S02]  /*14b50*/  FMNMX.FTZ R6, R73, R6, !PT ;  /* 0x0000000649067209 */ /* 0x000fc40007810000 */
[----:B------:R-:W-:Y:S02]  /*14b60*/  FMNMX.FTZ R8, R187, R10, !PT ;  /* 0x0000000abb087209 */ /* 0x000fe40007810000 */
        /* <DEDUP_REMOVED lines=16> */
[----:B------:R-:W-:Y:S01]  /*14c70*/  FMNMX.FTZ R6, R41, R6, !PT ;  /* 0x0000000629067209 */ /* 0x000fe20007810000 */
[----:B------:R-:W-:Y:S01]  /*14c80*/  IMAD.U32 R10, RZ, RZ, UR6 ;  /* 0x00000006ff0a7e24 */ /* 0x000fe2000f8e00ff */
[----:B0-----:R-:W-:Y:S02]  /*14c90*/  FMNMX.FTZ R9, R14, R9, !PT ;  /* 0x000000090e097209 */ /* 0x001fe40007810000 */
[----:B------:R-:W-:Y:S02]  /*14ca0*/  FMNMX.FTZ R6, R43, R6, !PT ;  /* 0x000000062b067209 */ /* 0x000fe40007810000 */
[----:B------:R-:W-:Y:S02]  /*14cb0*/  P2R R20, PR, RZ, 0x1 ;  /* 0x00000001ff147803 */ /* 0x000fe40000000000 */
[----:B------:R-:W-:Y:S01]  /*14cc0*/  FMNMX.FTZ R6, R45, R6, !PT ;  /* 0x000000062d067209 */ /* 0x000fe20007810000 */
[C---:B------:R-:W-:Y:S01]  /*14cd0*/  FMUL.FTZ R4, R9.reuse, R10 ;  /* 0x0000000a09047220 */ /* 0x040fe20000410000 */
[----:B------:R-:W-:-:S02]  /*14ce0*/  FSETP.NEU.FTZ.AND P0, PT, R9, -INF , PT ;  /* 0xff8000000900780b */ /* 0x000fc40003f1d000 */
[----:B------:R-:W-:Y:S02]  /*14cf0*/  FMNMX.FTZ R6, R47, R6, !PT ;  /* 0x000000062f067209 */ /* 0x000fe40007810000 */
[----:B------:R-:W-:Y:S02]  /*14d00*/  FSEL R4, R4, RZ, P0 ;  /* 0x000000ff04047208 */ /* 0x000fe40000000000 */
[----:B------:R-:W-:Y:S02]  /*14d10*/  ISETP.NE.AND P0, PT, R20, RZ, PT ;  /* 0x000000ff1400720c */ /* 0x000fe40003f05270 */
[----:B------:R-:W-:Y:S02]  /*14d20*/  FMNMX.FTZ R6, R3, R6, !PT ;  /* 0x0000000603067209 */ /* 0x000fe40007810000 */
[----:B------:R-:W-:Y:S02]  /*14d30*/  FSEL R25, R38, -INF , P0 ;  /* 0xff80000026197808 */ /* 0x000fe40000000000 */
[----:B------:R-:W-:-:S02]  /*14d40*/  FMNMX.FTZ R6, R35, R6, !PT ;  /* 0x0000000623067209 */ /* 0x000fc40007810000 */
[----:B------:R-:W-:Y:S02]  /*14d50*/  FSEL R39, R39, -INF , P2 ;  /* 0xff80000027277808 */ /* 0x000fe40001000000 */
[----:B------:R-:W-:Y:S01]  /*14d60*/  FMNMX.FTZ R6, R25, R6, !PT ;  /* 0x0000000619067209 */ /* 0x000fe20007810000 */
[--C-:B------:R-:W-:Y:S01]  /*14d70*/  FFMA.FTZ R37, R127, R10, -R4.reuse ;  /* 0x0000000a7f257223 */ /* 0x100fe20000010804 */
[----:B------:R-:W-:Y:S02]  /*14d80*/  FSEL R127, R26, -INF , P3 ;  /* 0xff8000001a7f7808 */ /* 0x000fe40001800000 */
[----:B------:R-:W-:Y:S01]  /*14d90*/  FMNMX.FTZ R6, R39, R6, !PT ;  /* 0x0000000627067209 */ /* 0x000fe20007810000 */
[--C-:B------:R-:W-:Y:S01]  /*14da0*/  FFMA.FTZ R186, R129, R10, -R4.reuse ;  /* 0x0000000a81ba7223 */ /* 0x100fe20000010804 */
[----:B------:R-:W-:Y:S02]  /*14db0*/  FSEL R129, R27, -INF , P4 ;  /* 0xff8000001b817808 */ /* 0x000fe40002000000 */
[----:B------:R-:W-:Y:S01]  /*14dc0*/  FMNMX.FTZ R6, R127, R6, !PT ;  /* 0x000000067f067209 */ /* 0x000fe20007810000 */
[----:B------:R-:W-:Y:S01]  /*14dd0*/  FFMA.FTZ R188, R133, R10, -R4 ;  /* 0x0000000a85bc7223 */ /* 0x000fe20000010804 */
[----:B------:R-:W-:-:S02]  /*14de0*/  FSEL R133, R30, -INF , P5 ;  /* 0xff8000001e857808 */ /* 0x000fc40002800000 */
[----:B------:R-:W-:Y:S01]  /*14df0*/  FMNMX.FTZ R6, R129, R6, !PT ;  /* 0x0000000681067209 */ /* 0x000fe20007810000 */
[----:B------:R-:W-:Y:S01]  /*14e00*/  FFMA.FTZ R190, R137, R10, -R4 ;  /* 0x0000000a89be7223 */ /* 0x000fe20000010804 */
[----:B------:R-:W-:Y:S02]  /*14e10*/  FSEL R137, R31, -INF , P6 ;  /* 0xff8000001f897808 */ /* 0x000fe40003000000 */
[----:B------:R-:W-:-:S04]  /*14e20*/  FMNMX.FTZ R6, R133, R6, !PT ;  /* 0x0000000685067209 */ /* 0x000fc80007810000 */
[----:B------:R-:W-:Y:S01]  /*14e30*/  FMNMX.FTZ R6, R137, R6, !PT ;  /* 0x0000000689067209 */ /* 0x000fe20007810000 */
[----:B------:R-:W-:-:S04]  /*14e40*/  FFMA.FTZ R69, R135, R10, -R4 ;  /* 0x0000000a87457223 */ /* 0x000fc80000010804 */
[----:B------:R-:W0:Y:S01]  /*14e50*/  SHFL.BFLY PT, R135, R6, 0x2, 0x1f ;  /* 0x0c401f0006877f89 */ /* 0x000e2200000e0000 */
[-CC-:B------:R-:W-:Y:S01]  /*14e60*/  FFMA.FTZ R29, R105, R10.reuse, -R4.reuse ;  /* 0x0000000a691d7223 */ /* 0x180fe20000010804 */
[-CC-:B------:R-:W-:Y:S01]  /*14e70*/  FFMA.FTZ R105, R141, R10.reuse, -R4.reuse ;  /* 0x0000000a8d697223 */ /* 0x180fe20000010804 */
[----:B------:R-:W-:Y:S01]  /*14e80*/  FFMA.FTZ R176, R11, R10, -R4 ;  /* 0x0000000a0bb07223 */ /* 0x000fe20000010804 */
[----:B0-----:R-:W-:-:S05]  /*14e90*/  FMNMX.FTZ R8, R6, R135, !PT ;  /* 0x0000008706087209 */ /* 0x001fca0007810000 */
[----:B------:R-:W0:Y:S01]  /*14ea0*/  SHFL.BFLY PT, R141, R8, 0x1, 0x1f ;  /* 0x0c201f00088d7f89 */ /* 0x000e2200000e0000 */
[-CC-:B------:R-:W-:Y:S01]  /*14eb0*/  FFMA.FTZ R11, R113, R10.reuse, -R4.reuse ;  /* 0x0000000a710b7223 */ /* 0x180fe20000010804 */
[-CC-:B------:R-:W-:Y:S01]  /*14ec0*/  FFMA.FTZ R178, R15, R10.reuse, -R4.reuse ;  /* 0x0000000a0fb27223 */ /* 0x180fe20000010804 */
[----:B------:R-:W-:Y:S01]  /*14ed0*/  MUFU.EX2 R176, R176 ;  /* 0x000000b000b07308 */ /* 0x000fe20000000800 */
[-CC-:B------:R-:W-:Y:S01]  /*14ee0*/  FFMA.FTZ R15, R117, R10.reuse, -R4.reuse ;  /* 0x0000000a750f7223 */ /* 0x180fe20000010804 */
[----:B------:R-:W-:-:S06]  /*14ef0*/  FFMA.FTZ R180, R121, R10, -R4 ;  /* 0x0000000a79b47223 */ /* 0x000fcc0000010804 */
[----:B------:R-:W1:Y:S08]  /*14f00*/  MUFU.EX2 R11, R11 ;  /* 0x0000000b000b7308 */ /* 0x000e700000000800 */
[----:B------:R-:W2:Y:S01]  /*14f10*/  MUFU.EX2 R178, R178 ;  /* 0x000000b200b27308 */ /* 0x000ea20000000800 */
[----:B0-----:R-:W-:-:S07]  /*14f20*/  FMNMX.FTZ R92, R8, R141, !PT ;  /* 0x0000008d085c7209 */ /* 0x001fce0007810000 */
[----:B------:R-:W0:Y:S01]  /*14f30*/  MUFU.EX2 R15, R15 ;  /* 0x0000000f000f7308 */ /* 0x000e220000000800 */
[C---:B------:R-:W-:Y:S01]  /*14f40*/  FSETP.NEU.FTZ.AND P2, PT, R92.reuse, -INF , PT ;  /* 0xff8000005c00780b */ /* 0x040fe20003f5d000 */
[-C--:B------:R-:W-:Y:S01]  /*14f50*/  FMUL.FTZ R14, R92, R10.reuse ;  /* 0x0000000a5c0e7220 */ /* 0x080fe20000410000 */
[-CC-:B------:R-:W-:Y:S01]  /*14f60*/  FFMA.FTZ R182, R123, R10.reuse, -R4.reuse ;  /* 0x0000000a7bb67223 */ /* 0x180fe20000010804 */
[----:B------:R-:W-:-:S03]  /*14f70*/  FFMA.FTZ R184, R125, R10, -R4 ;  /* 0x0000000a7db87223 */ /* 0x000fc60000010804 */
[----:B------:R-:W-:Y:S01]  /*14f80*/  FSEL R14, R14, RZ, P2 ;  /* 0x000000ff0e0e7208 */ /* 0x000fe20001000000 */
[----:B------:R-:W3:Y:S01]  /*14f90*/  MUFU.EX2 R180, R180 ;  /* 0x000000b400b47308 */ /* 0x000ee20000000800 */
[-CC-:B------:R-:W-:Y:S01]  /*14fa0*/  FFMA.FTZ R125, R177, R10.reuse, -R4.reuse ;  /* 0x0000000ab17d7223 */ /* 0x180fe20000010804 */
[-C--:B------:R-:W-:Y:S02]  /*14fb0*/  FFMA.FTZ R33, R109, R10.reuse, -R4 ;  /* 0x0000000a6d217223 */ /* 0x080fe40000010804 */
[----:B------:R-:W-:Y:S01]  /*14fc0*/  FFMA.FTZ R177, R7, R10, -R14 ;  /* 0x0000000a07b17223 */ /* 0x000fe2000001080e */
[----:B-1----:R-:W-:-:S03]  /*14fd0*/  FADD.FTZ R7, R176, R11 ;  /* 0x0000000bb0077221 */ /* 0x002fc60000010000 */
[----:B------:R-:W1:Y:S01]  /*14fe0*/  MUFU.EX2 R29, R29 ;  /* 0x0000001d001d7308 */ /* 0x000e620000000800 */
[----:B--2---:R-:W-:Y:S01]  /*14ff0*/  FADD.FTZ R36, R178, R7 ;  /* 0x00000007b2247221 */ /* 0x004fe20000010000 */
[-CC-:B------:R-:W-:Y:S01]  /*15000*/  FFMA.FTZ R61, R131, R10.reuse, -R4.reuse ;  /* 0x0000000a833d7223 */ /* 0x180fe20000010804 */
[-CC-:B------:R-:W-:Y:S01]  /*15010*/  FFMA.FTZ R192, R139, R10.reuse, -R4.reuse ;  /* 0x0000000a8bc07223 */ /* 0x180fe20000010804 */
[-CC-:B------:R-:W-:Y:S01]  /*15020*/  FFMA.FTZ R194, R143, R10.reuse, -R4.reuse ;  /* 0x0000000a8fc27223 */ /* 0x180fe20000010804 */
[----:B------:R-:W-:-:S03]  /*15030*/  FFMA.FTZ R93, R93, R10, -R4 ;  /* 0x0000000a5d5d7223 */ /* 0x000fc60000010804 */
        /* <DEDUP_REMOVED lines=25> */
[----:B------:R-:W4:Y:S01]  /*151d0*/  MUFU.EX2 R33, R33 ;  /* 0x0000002100217308 */ /* 0x000f220000000800 */
[-C--:B------:R-:W-:Y:S01]  /*151e0*/  FFMA.FTZ R4, R115, R10.reuse, -R14 ;  /* 0x0000000a73047223 */ /* 0x080fe2000001080e */
[----:B0-----:R-:W-:Y:S01]  /*151f0*/  FADD.FTZ R7, R15, R36 ;  /* 0x000000240f077221 */ /* 0x001fe20000010000 */
[----:B------:R-:W-:-:S03]  /*15200*/  FFMA.FTZ R179, R13, R10, -R14 ;  /* 0x0000000a0db37223 */ /* 0x000fc6000001080e */
[----:B---3--:R-:W-:Y:S02]  /*15210*/  FADD.FTZ R36, R180, R7 ;  /* 0x00000007b4247221 */ /* 0x008fe40000010000 */
[----:B------:R-:W0:Y:S01]  /*15220*/  MUFU.EX2 R184, R184 ;  /* 0x000000b800b87308 */ /* 0x000e220000000800 */
[----:B------:R-:W-:Y:S01]  /*15230*/  FFMA.FTZ R6, R119, R10, -R14 ;  /* 0x0000000a77067223 */ /* 0x000fe2000001080e */
[----:B-1----:R-:W-:-:S06]  /*15240*/  FADD.FTZ R7, R29, R36 ;  /* 0x000000241d077221 */ /* 0x002fcc0000010000 */
[----:B------:R-:W-:Y:S01]  /*15250*/  MUFU.EX2 R177, R177 ;  /* 0x000000b100b17308 */ /* 0x000fe20000000800 */
[----:B------:R-:W-:-:S07]  /*15260*/  FFMA.FTZ R181, R21, R10, -R14 ;  /* 0x0000000a15b57223 */ /* 0x000fce000001080e */
[----:B------:R-:W1:Y:S01]  /*15270*/  MUFU.EX2 R4, R4 ;  /* 0x0000000400047308 */ /* 0x000e620000000800 */
[----:B--2---:R-:W-:-:S07]  /*15280*/  FADD.FTZ R38, R182, R7 ;  /* 0x00000007b6267221 */ /* 0x004fce0000010000 */
[----:B------:R-:W2:Y:S01]  /*15290*/  MUFU.EX2 R37, R37 ;  /* 0x0000002500257308 */ /* 0x000ea20000000800 */
[----:B------:R-:W-:-:S07]  /*152a0*/  FFMA.FTZ R8, R107, R10, -R14 ;  /* 0x0000000a6b087223 */ /* 0x000fce000001080e */
[----:B------:R-:W3:Y:S01]  /*152b0*/  MUFU.EX2 R179, R179 ;  /* 0x000000b300b37308 */ /* 0x000ee20000000800 */
[----:B----4-:R-:W-:-:S07]  /*152c0*/  FADD.FTZ R7, R33, R38 ;  /* 0x0000002621077221 */ /* 0x010fce0000010000 */
[----:B------:R-:W4:Y:S01]  /*152d0*/  MUFU.EX2 R186, R186 ;  /* 0x000000ba00ba7308 */ /* 0x000f220000000800 */
[----:B------:R-:W-:-:S07]  /*152e0*/  FFMA.FTZ R183, R83, R10, -R14 ;  /* 0x0000000a53b77223 */ /* 0x000fce000001080e */
[----:B------:R-:W4:Y:S01]  /*152f0*/  MUFU.EX2 R6, R6 ;  /* 0x0000000600067308 */ /* 0x000f220000000800 */
[----:B0-----:R-:W-:-:S07]  /*15300*/  FADD.FTZ R38, R184, R7 ;  /* 0x00000007b8267221 */ /* 0x001fce0000010000 */
[----:B------:R-:W0:Y:S01]  /*15310*/  MUFU.EX2 R61, R61 ;  /* 0x0000003d003d7308 */ /* 0x000e220000000800 */
[----:B------:R-:W-:Y:S01]  /*15320*/  ISETP.NE.AND P0, PT, R12, RZ, PT ;  /* 0x000000ff0c00720c */ /* 0x000fe20003f05270 */
[----:B-1----:R-:W-:-:S06]  /*15330*/  FADD.FTZ R40, R177, R4 ;  /* 0x00000004b1287221 */ /* 0x002fcc0000010000 */
[----:B------:R-:W1:Y:S01]  /*15340*/  MUFU.EX2 R181, R181 ;  /* 0x000000b500b57308 */ /* 0x000e620000000800 */
[----:B------:R-:W-:Y:S01]  /*15350*/  FFMA.FTZ R12, R111, R10, -R14 ;  /* 0x0000000a6f0c7223 */ /* 0x000fe2000001080e */
[----:B--2---:R-:W-:-:S06]  /*15360*/  FADD.FTZ R7, R37, R38 ;  /* 0x0000002625077221 */ /* 0x004fcc0000010000 */
[----:B------:R-:W2:Y:S01]  /*15370*/  MUFU.EX2 R188, R188 ;  /* 0x000000bc00bc7308 */ /* 0x000ea20000000800 */
[----:B------:R-:W-:Y:S01]  /*15380*/  FFMA.FTZ R201, R5, R10, -R14 ;  /* 0x0000000a05c97223 */ /* 0x000fe2000001080e */
[----:B---3--:R-:W-:-:S06]  /*15390*/  FADD.FTZ R5, R179, R40 ;  /* 0x00000028b3057221 */ /* 0x008fcc0000010000 */
[----:B------:R-:W3:Y:S01]  /*153a0*/  MUFU.EX2 R8, R8 ;  /* 0x0000000800087308 */ /* 0x000ee20000000800 */
[----:B------:R-:W-:Y:S01]  /*153b0*/  FFMA.FTZ R185, R85, R10, -R14 ;  /* 0x0000000a55b97223 */ /* 0x000fe2000001080e */
[----:B----4-:R-:W-:-:S06]  /*153c0*/  FADD.FTZ R42, R186, R7 ;  /* 0x00000007ba2a7221 */ /* 0x010fcc0000010000 */
[----:B------:R-:W4:Y:S01]  /*153d0*/  MUFU.EX2 R69, R69 ;  /* 0x0000004500457308 */ /* 0x000f220000000800 */
[----:B------:R-:W-:Y:S01]  /*153e0*/  FADD.FTZ R40, R6, R5 ;  /* 0x0000000506287221 */ /* 0x000fe20000010000 */
[----:B------:R-:W-:-:S06]  /*153f0*/  FFMA.FTZ R20, R99, R10, -R14 ;  /* 0x0000000a63147223 */ /* 0x000fcc000001080e */
[----:B------:R-:W4:Y:S01]  /*15400*/  MUFU.EX2 R183, R183 ;  /* 0x000000b700b77308 */ /* 0x000f220000000800 */
[----:B0-----:R-:W-:-:S07]  /*15410*/  FADD.FTZ R7, R61, R42 ;  /* 0x0000002a3d077221 */ /* 0x001fce0000010000 */
[----:B------:R-:W0:Y:S01]  /*15420*/  MUFU.EX2 R190, R190 ;  /* 0x000000be00be7308 */ /* 0x000e220000000800 */
[----:B-1----:R-:W-:Y:S01]  /*15430*/  FADD.FTZ R5, R181, R40 ;  /* 0x00000028b5057221 */ /* 0x002fe20000010000 */
[----:B------:R-:W-:-:S06]  /*15440*/  FFMA.FTZ R187, R97, R10, -R14 ;  /* 0x0000000a61bb7223 */ /* 0x000fcc000001080e */
[----:B------:R-:W1:Y:S01]  /*15450*/  MUFU.EX2 R12, R12 ;  /* 0x0000000c000c7308 */ /* 0x000e620000000800 */
[----:B--2---:R-:W-:-:S07]  /*15460*/  FADD.FTZ R40, R188, R7 ;  /* 0x00000007bc287221 */ /* 0x004fce0000010000 */
[----:B------:R-:W2:Y:S01]  /*15470*/  MUFU.EX2 R93, R93 ;  /* 0x0000005d005d7308 */ /* 0x000ea20000000800 */
[----:B---3--:R-:W-:Y:S01]  /*15480*/  FADD.FTZ R42, R8, R5 ;  /* 0x00000005082a7221 */ /* 0x008fe20000010000 */
[----:B------:R-:W-:-:S06]  /*15490*/  FFMA.FTZ R24, R103, R10, -R14 ;  /* 0x0000000a67187223 */ /* 0x000fcc000001080e */
[----:B------:R-:W3:Y:S01]  /*154a0*/  MUFU.EX2 R185, R185 ;  /* 0x000000b900b97308 */ /* 0x000ee20000000800 */
[----:B----4-:R-:W-:-:S07]  /*154b0*/  FADD.FTZ R7, R69, R40 ;  /* 0x0000002845077221 */ /* 0x010fce0000010000 */
        /* <DEDUP_REMOVED lines=14> */
[----:B----4-:R-:W-:Y:S01]  /*155a0*/  FADD.FTZ R44, R192, R7 ;  /* 0x00000007c02c7221 */ /* 0x010fe20000010000 */
[----:B------:R-:W-:-:S06]  /*155b0*/  FADD.FTZ R42, R20, R5 ;  /* 0x00000005142a7221 */ /* 0x000fcc0000010000 */
[----:B------:R-:W4:Y:S01]  /*155c0*/  MUFU.EX2 R189, R189 ;  /* 0x000000bd00bd7308 */ /* 0x000f220000000800 */
[----:B------:R-:W-:Y:S01]  /*155d0*/  FFMA.FTZ R28, R95, R10, -R14 ;  /* 0x0000000a5f1c7223 */ /* 0x000fe2000001080e */
[----:B0-----:R-:W-:Y:S01]  /*155e0*/  FADD.FTZ R5, R105, R44 ;  /* 0x0000002c69057221 */ /* 0x001fe20000010000 */
[----:B------:R-:W-:-:S05]  /*155f0*/  @!P1 VIADD R0, R0, 0x34840 ;  /* 0x0003484000009836 */ /* 0x000fca0000000000 */
[----:B------:R-:W0:Y:S01]  /*15600*/  MUFU.EX2 R26, R26 ;  /* 0x0000001a001a7308 */ /* 0x000e220000000800 */
[----:B-1----:R-:W-:Y:S01]  /*15610*/  FADD.FTZ R7, R187, R42 ;  /* 0x0000002abb077221 */ /* 0x002fe20000010000 */
[----:B------:R-:W-:Y:S01]  /*15620*/  FFMA.FTZ R193, R89, R10, -R14 ;  /* 0x0000000a59c17223 */ /* 0x000fe2000001080e */
[----:B--2---:R-:W-:Y:S01]  /*15630*/  FADD.FTZ R44, R194, R5 ;  /* 0x00000005c22c7221 */ /* 0x004fe20000010000 */
[----:B------:R-:W-:-:S04]  /*15640*/  @!P1 PRMT R5, RZ, 0x654, R0 ;  /* 0x00000654ff059816 */ /* 0x000fc80000000000 */
[----:B------:R-:W1:Y:S01]  /*15650*/  MUFU.EX2 R191, R191 ;  /* 0x000000bf00bf7308 */ /* 0x000e620000000800 */
[----:B---3--:R-:W-:Y:S01]  /*15660*/  FADD.FTZ R42, R24, R7 ;  /* 0x00000007182a7221 */ /* 0x008fe20000010000 */
[----:B------:R-:W-:Y:S01]  /*15670*/  FFMA.FTZ R30, R75, R10, -R14 ;  /* 0x0000000a4b1e7223 */ /* 0x000fe2000001080e */
[----:B------:R4:W-:Y:S05]  /*15680*/  @!P1 SYNCS.ARRIVE.TRANS64.RED.A1T0 RZ, [R5+URZ], RZ ;  /* 0x000000ff05ff99a7 */ /* 0x0009ea000810043f */
[----:B------:R-:W2:Y:S01]  /*15690*/  MUFU.EX2 R109, R109 ;  /* 0x0000006d006d7308 */ /* 0x000ea20000000800 */
[----:B----4-:R-:W-:-:S07]  /*156a0*/  FADD.FTZ R5, R189, R42 ;  /* 0x0000002abd057221 */ /* 0x010fce0000010000 */
[----:B------:R-:W3:Y:S08]  /*156b0*/  MUFU.EX2 R28, R28 ;  /* 0x0000001c001c7308 */ /* 0x000ef00000000800 */
[----:B------:R-:W4:Y:S01]  /*156c0*/  MUFU.EX2 R196, R196 ;  /* 0x000000c400c47308 */ /* 0x000f220000000800 */
[----:B0-----:R-:W-:Y:S01]  /*156d0*/  FADD.FTZ R46, R26, R5 ;  /* 0x000000051a2e7221 */ /* 0x001fe20000010000 */
[----:B------:R-:W-:-:S06]  /*156e0*/  FFMA.FTZ R32, R79, R10, -R14 ;  /* 0x0000000a4f207223 */ /* 0x000fcc000001080e */
[----:B------:R-:W0:Y:S08]  /*156f0*/  MUFU.EX2 R193, R193 ;  /* 0x000000c100c17308 */ /* 0x000e300000000800 */
[----:B------:R-:W0:Y:S08]  /*15700*/  MUFU.EX2 R113, R113 ;  /* 0x0000007100717308 */ /* 0x000e300000000800 */
[----:B------:R2:W-:Y:S01]  /*15710*/  MUFU.EX2 R141, R195 ;  /* 0x000000c3008d7308 */ /* 0x0005e20000000800 */
[----:B-1----:R-:W-:Y:S01]  /*15720*/  FADD.FTZ R5, R191, R46 ;  /* 0x0000002ebf057221 */ /* 0x002fe20000010000 */
[----:B--2---:R-:W-:-:S06]  /*15730*/  FFMA.FTZ R195, R73, R10, -R14 ;  /* 0x0000000a49c37223 */ /* 0x004fcc000001080e */
[----:B------:R-:W1:Y:S01]  /*15740*/  MUFU.EX2 R30, R30 ;  /* 0x0000001e001e7308 */ /* 0x000e620000000800 */
[----:B------:R-:W-:Y:S01]  /*15750*/  FFMA.FTZ R197, R77, R10, -R14 ;  /* 0x0000000a4dc57223 */ /* 0x000fe2000001080e */
[----:B------:R-:W-:-:S06]  /*15760*/  FADD.FTZ R7, R109, R44 ;  /* 0x0000002c6d077221 */ /* 0x000fcc0000010000 */
[----:B------:R-:W2:Y:S01]  /*15770*/  MUFU.EX2 R198, R198 ;  /* 0x000000c600c67308 */ /* 0x000ea20000000800 */
[----:B---3--:R-:W-:Y:S01]  /*15780*/  FADD.FTZ R48, R28, R5 ;  /* 0x000000051c307221 */ /* 0x008fe20000010000 */
[----:B------:R-:W-:-:S06]  /*15790*/  FFMA.FTZ R34, R67, R10, -R14 ;  /* 0x0000000a43227223 */ /* 0x000fcc000001080e */
[----:B------:R-:W3:Y:S01]  /*157a0*/  MUFU.EX2 R195, R195 ;  /* 0x000000c300c37308 */ /* 0x000ee20000000800 */
[----:B----4-:R-:W-:-:S07]  /*157b0*/  FADD.FTZ R44, R196, R7 ;  /* 0x00000007c42c7221 */ /* 0x010fce0000010000 */
[----:B------:R-:W4:Y:S01]  /*157c0*/  MUFU.EX2 R117, R117 ;  /* 0x0000007500757308 */ /* 0x000f220000000800 */
[----:B0-----:R-:W-:Y:S01]  /*157d0*/  FADD.FTZ R5, R193, R48 ;  /* 0x00000030c1057221 */ /* 0x001fe20000010000 */
[----:B------:R-:W-:-:S06]  /*157e0*/  FFMA.FTZ R199, R65, R10, -R14 ;  /* 0x0000000a41c77223 */ /* 0x000fcc000001080e */
[----:B------:R-:W0:Y:S01]  /*157f0*/  MUFU.EX2 R32, R32 ;  /* 0x0000002000207308 */ /* 0x000e220000000800 */
[----:B------:R-:W-:-:S07]  /*15800*/  FADD.FTZ R7, R113, R44 ;  /* 0x0000002c71077221 */ /* 0x000fce0000010000 */
[----:B------:R-:W0:Y:S01]  /*15810*/  MUFU.EX2 R200, R200 ;  /* 0x000000c800c87308 */ /* 0x000e220000000800 */
[----:B-1----:R-:W-:Y:S01]  /*15820*/  FADD.FTZ R48, R30, R5 ;  /* 0x000000051e307221 */ /* 0x002fe20000010000 */
[----:B------:R-:W-:-:S06]  /*15830*/  FFMA.FTZ R36, R71, R10, -R14 ;  /* 0x0000000a47247223 */ /* 0x000fcc000001080e */
[----:B------:R-:W1:Y:S01]  /*15840*/  MUFU.EX2 R197, R197 ;  /* 0x000000c500c57308 */ /* 0x000e620000000800 */
[----:B--2---:R-:W-:-:S07]  /*15850*/  FADD.FTZ R46, R198, R7 ;  /* 0x00000007c62e7221 */ /* 0x004fce0000010000 */
[----:B------:R-:W2:Y:S01]  /*15860*/  MUFU.EX2 R121, R121 ;  /* 0x0000007900797308 */ /* 0x000ea20000000800 */
[----:B---3--:R-:W-:Y:S01]  /*15870*/  FADD.FTZ R5, R195, R48 ;  /* 0x00000030c3057221 */ /* 0x008fe20000010000 */
[----:B----4-:R-:W-:-:S06]  /*15880*/  FADD.FTZ R7, R117, R46 ;  /* 0x0000002e75077221 */ /* 0x010fcc0000010000 */
[----:B------:R-:W3:Y:S08]  /*15890*/  MUFU.EX2 R34, R34 ;  /* 0x0000002200227308 */ /* 0x000ef00000000800 */
        /* <DEDUP_REMOVED lines=11> */
[-CC-:B------:R-:W-:Y:S01]  /*15950*/  FFMA.FTZ R40, R63, R10.reuse, -R14.reuse ;  /* 0x0000000a3f287223 */ /* 0x180fe2000001080e */
[-CC-:B------:R-:W-:Y:S01]  /*15960*/  FFMA.FTZ R205, R49, R10.reuse, -R14.reuse ;  /* 0x0000000a31cd7223 */ /* 0x180fe2000001080e */
[-CC-:B------:R-:W-:Y:S01]  /*15970*/  FFMA.FTZ R51, R51, R10.reuse, -R14.reuse ;  /* 0x0000000a33337223 */ /* 0x180fe2000001080e */
[----:B------:R-:W-:-:S04]  /*15980*/  FFMA.FTZ R207, R53, R10, -R14 ;  /* 0x0000000a35cf7223 */ /* 0x000fc8000001080e */
[----:B------:R-:W2:Y:S01]  /*15990*/  MUFU.EX2 R201, R201 ;  /* 0x000000c900c97308 */ /* 0x000ea20000000800 */
[-CC-:B------:R-:W-:Y:S01]  /*159a0*/  FFMA.FTZ R42, R55, R10.reuse, -R14.reuse ;  /* 0x0000000a372a7223 */ /* 0x180fe2000001080e */
        /* <DEDUP_REMOVED lines=13> */
[----:B------:R-:W-:Y:S01]  /*15a80*/  FFMA.FTZ R137, R137, R10, -R14 ;  /* 0x0000000a89897223 */ /* 0x000fe2000001080e */
[----:B---3--:R-:W-:Y:S01]  /*15a90*/  FADD.FTZ R14, R34, R5 ;  /* 0x00000005220e7221 */ /* 0x008fe20000010000 */
[----:B----4-:R-:W-:-:S05]  /*15aa0*/  FADD.FTZ R50, R202, R7 ;  /* 0x00000007ca327221 */ /* 0x010fca0000010000 */
[----:B------:R-:W3:Y:S01]  /*15ab0*/  MUFU.EX2 R206, R206 ;  /* 0x000000ce00ce7308 */ /* 0x000ee20000000800 */
[----:B0-----:R-:W-:Y:S01]  /*15ac0*/  FADD.FTZ R5, R199, R14 ;  /* 0x0000000ec7057221 */ /* 0x001fe20000010000 */
[----:B------:R-:W-:-:S06]  /*15ad0*/  FADD.FTZ R7, R123, R50 ;  /* 0x000000327b077221 */ /* 0x000fcc0000010000 */
[----:B------:R-:W0:Y:S01]  /*15ae0*/  MUFU.EX2 R203, R203 ;  /* 0x000000cb00cb7308 */ /* 0x000e220000000800 */
[----:B-1----:R-:W-:Y:S01]  /*15af0*/  FADD.FTZ R14, R36, R5 ;  /* 0x00000005240e7221 */ /* 0x002fe20000010000 */
[----:B--2---:R-:W-:-:S06]  /*15b00*/  FADD.FTZ R48, R204, R7 ;  /* 0x00000007cc307221 */ /* 0x004fcc0000010000 */
[----:B------:R-:W1:Y:S01]  /*15b10*/  MUFU.EX2 R31, R31 ;  /* 0x0000001f001f7308 */ /* 0x000e620000000800 */
[----:B------:R-:W-:Y:S01]  /*15b20*/  FADD.FTZ R5, R201, R14 ;  /* 0x0000000ec9057221 */ /* 0x000fe20000010000 */
[----:B------:R-:W-:-:S06]  /*15b30*/  FADD.FTZ R7, R27, R48 ;  /* 0x000000301b077221 */ /* 0x000fcc0000010000 */
[----:B------:R-:W2:Y:S08]  /*15b40*/  MUFU.EX2 R40, R40 ;  /* 0x0000002800287308 */ /* 0x000eb00000000800 */
[----:B------:R-:W4:Y:S01]  /*15b50*/  MUFU.EX2 R208, R208 ;  /* 0x000000d000d07308 */ /* 0x000f220000000800 */
[----:B------:R-:W-:Y:S01]  /*15b60*/  FADD.FTZ R14, R38, R5 ;  /* 0x00000005260e7221 */ /* 0x000fe20000010000 */
[----:B---3--:R-:W-:-:S06]  /*15b70*/  FADD.FTZ R48, R206, R7 ;  /* 0x00000007ce307221 */ /* 0x008fcc0000010000 */
[----:B------:R-:W3:Y:S08]  /*15b80*/  MUFU.EX2 R205, R205 ;  /* 0x000000cd00cd7308 */ /* 0x000ef00000000800 */
[----:B------:R-:W3:Y:S01]  /*15b90*/  MUFU.EX2 R125, R125 ;  /* 0x0000007d007d7308 */ /* 0x000ee20000000800 */
[----:B0-----:R-:W-:Y:S01]  /*15ba0*/  FADD.FTZ R5, R203, R14 ;  /* 0x0000000ecb057221 */ /* 0x001fe20000010000 */
[----:B-1----:R-:W-:-:S06]  /*15bb0*/  FADD.FTZ R7, R31, R48 ;  /* 0x000000301f077221 */ /* 0x002fcc0000010000 */
[----:B------:R-:W0:Y:S08]  /*15bc0*/  MUFU.EX2 R0, R51 ;  /* 0x0000003300007308 */ /* 0x000e300000000800 */
[----:B------:R-:W1:Y:S01]  /*15bd0*/  MUFU.EX2 R210, R210 ;  /* 0x000000d200d27308 */ /* 0x000e620000000800 */
[----:B--2---:R-:W-:Y:S01]  /*15be0*/  FADD.FTZ R14, R40, R5 ;  /* 0x00000005280e7221 */ /* 0x004fe20000010000 */
[----:B----4-:R-:W-:-:S06]  /*15bf0*/  FADD.FTZ R48, R208, R7 ;  /* 0x00000007d0307221 */ /* 0x010fcc0000010000 */
[----:B------:R-:W2:Y:S08]  /*15c00*/  MUFU.EX2 R207, R207 ;  /* 0x000000cf00cf7308 */ /* 0x000eb00000000800 */
[----:B------:R-:W4:Y:S01]  /*15c10*/  MUFU.EX2 R131, R131 ;  /* 0x0000008300837308 */ /* 0x000f220000000800 */
[----:B---3--:R-:W-:Y:S01]  /*15c20*/  FADD.FTZ R5, R205, R14 ;  /* 0x0000000ecd057221 */ /* 0x008fe20000010000 */
[----:B------:R-:W-:-:S06]  /*15c30*/  FADD.FTZ R7, R125, R48 ;  /* 0x000000307d077221 */ /* 0x000fcc0000010000 */
        /* <DEDUP_REMOVED lines=20> */
[----:B------:R-:W2:Y:S01]  /*15d80*/  MUFU.EX2 R3, R3 ;  /* 0x0000000300037308 */ /* 0x000ea20000000800 */
[----:B---3--:R-:W-:Y:S01]  /*15d90*/  FADD.FTZ R5, R211, R14 ;  /* 0x0000000ed3057221 */ /* 0x008fe20000010000 */
[----:B------:R-:W-:-:S06]  /*15da0*/  FADD.FTZ R7, R139, R52 ;  /* 0x000000348b077221 */ /* 0x000fcc0000010000 */
[----:B------:R-:W3:Y:S01]  /*15db0*/  MUFU.EX2 R48, R35 ;  /* 0x0000002300307308 */ /* 0x000ee20000000800 */
[----:B0-----:R-:W-:Y:S01]  /*15dc0*/  FADD.FTZ R54, R46, R5 ;  /* 0x000000052e367221 */ /* 0x001fe20000010000 */
[----:B-1----:R-:W-:-:S06]  /*15dd0*/  FADD.FTZ R52, R216, R7 ;  /* 0x00000007d8347221 */ /* 0x002fcc0000010000 */
[----:B------:R-:W0:Y:S01]  /*15de0*/  MUFU.EX2 R25, R25 ;  /* 0x0000001900197308 */ /* 0x000e220000000800 */
[----:B--2---:R-:W-:-:S07]  /*15df0*/  FADD.FTZ R5, R3, R54 ;  /* 0x0000003603057221 */ /* 0x004fce0000010000 */
[----:B------:R-:W1:Y:S01]  /*15e00*/  MUFU.EX2 R50, R39 ;  /* 0x0000002700327308 */ /* 0x000e620000000800 */
[----:B------:R-:W-:Y:S01]  /*15e10*/  FADD.FTZ R7, R141, R52 ;  /* 0x000000348d077221 */ /* 0x000fe20000010000 */
[----:B------:R-:W-:Y:S01]  /*15e20*/  F2FP.BF16.F32.PACK_AB R177, R4, R177 ;  /* 0x000000b104b1723e */ /* 0x000fe200000010ff */
[----:B---3--:R-:W-:-:S05]  /*15e30*/  FADD.FTZ R4, R48, R5 ;  /* 0x0000000530047221 */ /* 0x008fca0000010000 */
[----:B------:R-:W2:Y:S01]  /*15e40*/  MUFU.EX2 R127, R127 ;  /* 0x0000007f007f7308 */ /* 0x000ea20000000800 */
[----:B0-----:R-:W-:-:S07]  /*15e50*/  FADD.FTZ R5, R25, R4 ;  /* 0x0000000419057221 */ /* 0x001fce0000010000 */
[----:B------:R-:W0:Y:S01]  /*15e60*/  MUFU.EX2 R52, R129 ;  /* 0x0000008100347308 */ /* 0x000e220000000800 */
[----:B------:R-:W-:Y:S01]  /*15e70*/  F2FP.BF16.F32.PACK_AB R179, R6, R179 ;  /* 0x000000b306b3723e */ /* 0x000fe200000010ff */
[----:B-1----:R-:W-:-:S06]  /*15e80*/  FADD.FTZ R6, R50, R5 ;  /* 0x0000000532067221 */ /* 0x002fcc0000010000 */
[----:B------:R-:W1:Y:S01]  /*15e90*/  MUFU.EX2 R218, R218 ;  /* 0x000000da00da7308 */ /* 0x000e620000000800 */
[----:B------:R-:W-:-:S07]  /*15ea0*/  ISETP.GE.AND P2, PT, R161, 0xb1, PT ;  /* 0x000000b1a100780c */ /* 0x000fce0003f46270 */
[----:B------:R-:W3:Y:S01]  /*15eb0*/  MUFU.EX2 R133, R133 ;  /* 0x0000008500857308 */ /* 0x000ee20000000800 */
[----:B--2---:R-:W-:-:S07]  /*15ec0*/  FADD.FTZ R5, R127, R6 ;  /* 0x000000067f057221 */ /* 0x004fce0000010000 */
[----:B------:R-:W2:Y:S08]  /*15ed0*/  MUFU.EX2 R143, R143 ;  /* 0x0000008f008f7308 */ /* 0x000eb00000000800 */
[----:B------:R-:W4:Y:S01]  /*15ee0*/  MUFU.EX2 R4, R137 ;  /* 0x0000008900047308 */ /* 0x000f220000000800 */
[----:B------:R-:W-:Y:S01]  /*15ef0*/  F2FP.BF16.F32.PACK_AB R205, R0, R205 ;  /* 0x000000cd00cd723e */ /* 0x000fe200000010ff */
[----:B0-----:R-:W-:Y:S01]  /*15f00*/  FADD.FTZ R0, R52, R5 ;  /* 0x0000000534007221 */ /* 0x001fe20000010000 */
[----:B-1----:R-:W-:Y:S01]  /*15f10*/  FADD.FTZ R14, R218, R7 ;  /* 0x00000007da0e7221 */ /* 0x002fe20000010000 */
[----:B------:R-:W-:-:S02]  /*15f20*/  IMAD.U32 R236, RZ, RZ, UR52 ;  /* 0x00000034ffec7e24 */ /* 0x000fc4000f8e00ff */
[----:B---3--:R-:W-:Y:S01]  /*15f30*/  FADD.FTZ R5, R133, R0 ;  /* 0x0000000085057221 */ /* 0x008fe20000010000 */
[----:B------:R-:W-:Y:S02]  /*15f40*/  IMAD.U32 R237, RZ, RZ, UR53 ;  /* 0x00000035ffed7e24 */ /* 0x000fe4000f8e00ff */
[----:B------:R-:W-:Y:S02]  /*15f50*/  IMAD.U32 R234, RZ, RZ, UR48 ;  /* 0x00000030ffea7e24 */ /* 0x000fe4000f8e00ff */
[----:B------:R-:W-:Y:S02]  /*15f60*/  IMAD.U32 R235, RZ, RZ, UR49 ;  /* 0x00000031ffeb7e24 */ /* 0x000fe4000f8e00ff */
[----:B------:R-:W-:Y:S02]  /*15f70*/  IMAD.U32 R232, RZ, RZ, UR44 ;  /* 0x0000002cffe87e24 */ /* 0x000fe4000f8e00ff */
[----:B------:R-:W-:Y:S02]  /*15f80*/  IMAD.U32 R233, RZ, RZ, UR45 ;  /* 0x0000002dffe97e24 */ /* 0x000fe4000f8e00ff */
[----:B------:R-:W-:-:S02]  /*15f90*/  IMAD.U32 R230, RZ, RZ, UR40 ;  /* 0x00000028ffe67e24 */ /* 0x000fc4000f8e00ff */
[----:B------:R-:W-:Y:S01]  /*15fa0*/  IMAD.U32 R231, RZ, RZ, UR41 ;  /* 0x00000029ffe77e24 */ /* 0x000fe2000f8e00ff */
[----:B------:R-:W-:Y:S01]  /*15fb0*/  F2FP.BF16.F32.PACK_AB R180, R29, R180 ;  /* 0x000000b41db4723e */ /* 0x000fe200000010ff */
[----:B--2---:R-:W-:Y:S01]  /*15fc0*/  FADD.FTZ R14, R143, R14 ;  /* 0x0000000e8f0e7221 */ /* 0x004fe20000010000 */
[----:B------:R-:W-:Y:S01]  /*15fd0*/  F2FP.BF16.F32.PACK_AB R182, R33, R182 ;  /* 0x000000b621b6723e */ /* 0x000fe200000010ff */
[----:B----4-:R-:W-:Y:S01]  /*15fe0*/  FADD.FTZ R0, R4, R5 ;  /* 0x0000000504007221 */ /* 0x010fe20000010000 */
        /* <DEDUP_REMOVED lines=139> */
[----:B------:R-:W-:-:S07]  /*168a0*/  CS2R R24, SRZ ;  /* 0x0000000000187805 */ /* 0x000fce000001ff00 */
.L_x_7480:
[----:B------:R-:W2:Y:S01]  /*168b0*/  LDL R8, [R1] ;  /* 0x0000000001087983 */ /* 0x000ea20000100800 */
[----:B------:R-:W-:Y:S01]  /*168c0*/  VIADD R222, R7, 0x1 ;  /* 0x0000000107de7836 */ /* 0x000fe20000000000 */
[----:B------:R-:W-:Y:S05]  /*168d0*/  YIELD ;  /* 0x0000000000007946 */ /* 0x000fea0003800000 */
[----:B------:R-:W-:-:S04]  /*168e0*/  ISETP.NE.AND P3, PT, R222, 0x2, PT ;  /* 0x00000002de00780c */ /* 0x000fc80003f65270 */
[----:B------:R-:W-:Y:S02]  /*168f0*/  SEL R229, RZ, 0x1, P3 ;  /* 0x00000001ffe57807 */ /* 0x000fe40001800000 */
[----:B------:R-:W-:Y:S02]  /*16900*/  SEL R222, R222, RZ, P3 ;  /* 0x000000ffdede7207 */ /* 0x000fe40001800000 */
[----:B------:R-:W-:Y:S02]  /*16910*/  LOP3.LUT R229, R6, R229, RZ, 0x3c, !PT ;  /* 0x000000e506e57212 */ /* 0x000fe400078e3cff */
[----:B--2---:R-:W-:-:S13]  /*16920*/  ISETP.NE.AND P2, PT, R8, RZ, PT ;  /* 0x000000ff0800720c */ /* 0x004fda0003f45270 */
[----:B------:R-:W-:Y:S05]  /*16930*/  @P2 BRA `(.L_x_7471) ;  /* 0x0000000000302947 */ /* 0x000fea0003800000 */
[----:B------:R-:W-:Y:S05]  /*16940*/  @!P0 BRA `(.L_x_7472) ;  /* 0x0000000000048947 */ /* 0x000fea0003800000 */
[----:B------:R-:W-:Y:S01]  /*16950*/  BPT.TRAP 0x1 ;  /* 0x000000040000795c */ /* 0x000fe20000300000 */
.L_x_7472:
[----:B------:R-:W-:Y:S01]  /*16960*/  IMAD R8, R222, 0x8, R2 ;  /* 0x00000008de087824 */ /* 0x000fe200078e0202 */
[----:B------:R-:W-:-:S04]  /*16970*/  SHF.L.U32 R9, R229, 0x1f, RZ ;  /* 0x0000001fe5097819 */ /* 0x000fc800000006ff */
[----:B------:R0:W1:Y:S01]  /*16980*/  SYNCS.PHASECHK.TRANS64.TRYWAIT P3, [R8+URZ+0x34830], R9 ;  /* 0x03483009080075a7 */ /* 0x000062000806017f */
[----:B------:R-:W-:Y:S05]  /*16990*/  @!P0 BRA `(.L_x_7473) ;  /* 0x0000000000048947 */ /* 0x000fea0003800000 */
[----:B------:R-:W-:Y:S01]  /*169a0*/  BPT.TRAP 0x1 ;  /* 0x000000040000795c */ /* 0x000fe20000300000 */
.L_x_7473:
[----:B------:R-:W-:Y:S04]  /*169b0*/  BSSY B0, `(.L_x_7471) ;  /* 0x0000004000007945 */ /* 0x000fe80003800000 */
[----:B-1----:R-:W-:Y:S05]  /*169c0*/  @P3 BRA `(.L_x_7474) ;  /* 0x0000000000083947 */ /* 0x002fea0003800000 */
[----:B------:R-:W1:Y:S02]  /*169d0*/  SYNCS.PHASECHK.TRANS64.TRYWAIT P3, [R8+URZ+0x34830], R9 ;  /* 0x03483009080075a7 */ /* 0x000e64000806017f */
[----:B-1----:R-:W-:Y:S05]  /*169e0*/  @!P3 BRA `(.L_x_7475) ;  /* 0x000001000084b947 */ /* 0x002fea0003800000 */
.L_x_7474:
[----:B------:R-:W-:Y:S05]  /*169f0*/  BSYNC B0 ;  /* 0x0000000000007941 */ /* 0x000fea0003800000 */
.L_x_7471:
[----:B01----:R-:W2:Y:S04]  /*16a00*/  LDL R8, [R1+0x18] ;  /* 0x0000180001087983 */ /* 0x003ea80000100800 */
[----:B------:R-:W3:Y:S01]  /*16a10*/  LDL.64 R20, [R1+0x10] ;  /* 0x0000100001147983 */ /* 0x000ee20000100a00 */
[----:B------:R-:W0:Y:S01]  /*16a20*/  S2R R10, SR_TID.X ;  /* 0x00000000000a7919 */ /* 0x000e220000002100 */
[----:B------:R-:W-:Y:S05]  /*16a30*/  WARPSYNC.ALL ;  /* 0x0000000000007948 */ /* 0x000fea0003800000 */
[----:B------:R-:W-:Y:S01]  /*16a40*/  IMAD.MOV.U32 R11, RZ, RZ, 0x40000040 ;  /* 0x40000040ff0b7424 */ /* 0x000fe200078e00ff */
[----:B------:R-:W4:Y:S01]  /*16a50*/  LDL.64 R92, [R1+0x8] ;  /* 0x00000800015c7983 */ /* 0x000f220000100a00 */
[----:B0-----:R-:W-:-:S05]  /*16a60*/  SHF.R.U32.HI R10, RZ, 0x7, R10 ;  /* 0x00000007ff0a7819 */ /* 0x001fca000001160a */
[----:B------:R-:W-:-:S05]  /*16a70*/  VIADD R90, R10, 0x8 ;  /* 0x000000080a5a7836 */ /* 0x000fca0000000000 */
[----:B------:R0:W-:Y:S01]  /*16a80*/  BAR.SYNC.DEFER_BLOCKING R90, 0x100 ;  /* 0x0004005a0000751d */ /* 0x0001e20000010000 */
[----:B------:R-:W-:-:S05]  /*16a90*/  R2UR UR55, R11 ;  /* 0x000000000b3772ca */ /* 0x000fca00000e0000 */
[----:B------:R-:W-:Y:S01]  /*16aa0*/  WARPGROUP.ARRIVE ;  /* 0x00000000000079c5 */ /* 0x000fe20000000000 */
[----:B------:R-:W-:Y:S02]  /*16ab0*/  IMAD.MOV.U32 R13, RZ, RZ, 0x40000040 ;  /* 0x40000040ff0d7424 */ /* 0x000fe400078e00ff */
[----:B------:R-:W-:-:S03]  /*16ac0*/  IMAD.MOV.U32 R9, RZ, RZ, 0x40000040 ;  /* 0x40000040ff097424 */ /* 0x000fc600078e00ff */
[----:B------:R-:W-:Y:S02]  /*16ad0*/  R2UR UR59, R13 ;  /* 0x000000000d3b72ca */ /* 0x000fe400000e0000 */
[----:B------:R-:W-:-:S11]  /*16ae0*/  R2UR UR7, R9 ;  /* 0x00000000090772ca */ /* 0x000fd600000e0000 */
[----:B------:R-:W-:Y:S02]  /*16af0*/  MOV R11, UR59 ;  /* 0x0000003b000b7c02 */ /* 0x000fe40008000f00 */
[----:B------:R-:W-:Y:S01]  /*16b00*/  UMOV UR59, UR7 ;  /* 0x00000007003b7c82 */ /* 0x000fe20008000000 */
[----:B------:R-:W-:Y:S02]  /*16b10*/  MOV R227, UR38 ;  /* 0x0000002600e37c02 */ /* 0x000fe40008000f00 */
[C---:B------:R-:W-:Y:S02]  /*16b20*/  R2UR UR7, R9.reuse ;  /* 0x00000000090772ca */ /* 0x040fe400000e0000 */
[C---:B------:R-:W-:Y:S02]  /*16b30*/  R2UR UR19, R9.reuse ;  /* 0x00000000091372ca */ /* 0x040fe400000e0000 */
[C---:B------:R-:W-:Y:S02]  /*16b40*/  R2UR UR31, R9.reuse ;  /* 0x00000000091f72ca */ /* 0x040fe400000e0000 */
[----:B------:R-:W-:Y:S01]  /*16b50*/  R2UR UR43, R9 ;  /* 0x00000000092b72ca */ /* 0x000fe200000e0000 */
[----:B--2---:R-:W-:Y:S01]  /*16b60*/  IMAD R10, R222, 0xb00, R8 ;  /* 0x00000b00de0a7824 */ /* 0x004fe200078e0208 */
[----:B---3--:R-:W-:-:S02]  /*16b70*/  R2UR UR22, R20 ;  /* 0x00000000141672ca */ /* 0x008fc400000e0000 */
[----:B------:R-:W-:Y:S02]  /*16b80*/  R2UR UR23, R21 ;  /* 0x00000000151772ca */ /* 0x000fe400000e0000 */
[----:B------:R-:W-:-:S09]  /*16b90*/  R2UR UR54, R10 ;  /* 0x000000000a3672ca */ /* 0x000fd200000e0000 */
[----:B------:R-:W-:Y:S02]  /*16ba0*/  UMOV UR52, UR22 ;  /* 0x0000001600347c82 */ /* 0x000fe40008000000 */
[----:B------:R-:W-:Y:S02]  /*16bb0*/  UMOV UR53, UR23 ;  /* 0x0000001700357c82 */ /* 0x000fe40008000000 */
[----:B------:R-:W-:Y:S01]  /*16bc0*/  HGMMA.64x16x16.F32.BF16 R168, gdesc[UR52], RZ, !UPT, gsb0 ;  /* 0x0020000034a879f0 */ /* 0x000fe2000c0018ff */
[C---:B------:R-:W-:Y:S02]  /*16bd0*/  VIADD R12, R10.reuse, 0x100 ;  /* 0x000001000a0c7836 */ /* 0x040fe40000000000 */
[----:B------:R-:W-:-:S03]  /*16be0*/  VIADD R8, R10, 0x80 ;  /* 0x000000800a087836 */ /* 0x000fc60000000000 */
[----:B------:R-:W-:Y:S02]  /*16bf0*/  R2UR UR58, R12 ;  /* 0x000000000c3a72ca */ /* 0x000fe400000e0000 */
[----:B------:R-:W-:Y:S01]  /*16c00*/  R2UR UR6, R8 ;  /* 0x00000000080672ca */ /* 0x000fe200000e0000 */
[----:B------:R-:W-:Y:S01]  /*16c10*/  UMOV UR56, UR22 ;  /* 0x0000001600387c82 */ /* 0x000fe20008000000 */
[----:B------:R-:W-:-:S09]  /*16c20*/  UMOV UR57, UR23 ;  /* 0x0000001700397c82 */ /* 0x000fd20008000000 */
[----:B0-----:R-:W-:Y:S02]  /*16c30*/  MOV R90, UR58 ;  /* 0x0000003a005a7c02 */ /* 0x001fe40008000f00 */
[----:B------:R-:W-:Y:S01]  /*16c40*/  UMOV UR58, UR6 ;  /* 0x00000006003a7c82 */ /* 0x000fe20008000000 */
[----:B------:R-:W-:Y:S02]  /*16c50*/  WARPGROUP.DEPBAR.LE gsb0, 0x0 ;  /* 0x00008000000079c5 */ /* 0x000fe40000010000 */
[----:B------:R-:W-:-:S06]  /*16c60*/  WARPGROUP.ARRIVE ;  /* 0x00000000000079c5 */ /* 0x000fcc0000000000 */
[----:B------:R-:W-:Y:S01]  /*16c70*/  HGMMA.64x16x16.F32.BF16 R160, gdesc[UR56], RZ, !UPT, gsb0 ;  /* 0x0020000038a079f0 */ /* 0x000fe2000c0018ff */
[----:B------:R-:W-:Y:S02]  /*16c80*/  R2UR UR59, R11 ;  /* 0x000000000b3b72ca */ /* 0x000fe400000e0000 */
[----:B------:R-:W-:Y:S01]  /*16c90*/  R2UR UR58, R90 ;  /* 0x000000005a3a72ca */ /* 0x000fe200000e0000 */
[----:B------:R-:W-:Y:S01]  /*16ca0*/  UMOV UR56, UR22 ;  /* 0x0000001600387c82 */ /* 0x000fe20008000000 */
[----:B------:R-:W-:Y:S01]  /*16cb0*/  UMOV UR57, UR23 ;  /* 0x0000001700397c82 */ /* 0x000fe20008000000 */
[----:B------:R-:W-:-:S05]  /*16cc0*/  VIADD R8, R10, 0x180 ;  /* 0x000001800a087836 */ /* 0x000fca0000000000 */
[----:B------:R-:W-:Y:S01]  /*16cd0*/  R2UR UR6, R8 ;  /* 0x00000000080672ca */ /* 0x000fe200000e0000 */
[----:B------:R-:W-:-:S05]  /*16ce0*/  VIADD R8, R10, 0x300 ;  /* 0x000003000a087836 */ /* 0x000fca0000000000 */
[----:B------:R-:W-:Y:S01]  /*16cf0*/  R2UR UR18, R8 ;  /* 0x00000000081272ca */ /* 0x000fe200000e0000 */
[----:B------:R-:W-:Y:S01]  /*16d00*/  VIADD R8, R10, 0x480 ;  /* 0x000004800a087836 */ /* 0x000fe20000000000 */
[----:B------:R-:W-:Y:S02]  /*16d10*/  WARPGROUP.DEPBAR.LE gsb0, 0x0 ;  /* 0x00008000000079c5 */ /* 0x000fe40000010000 */
[----:B------:R-:W-:-:S06]  /*16d20*/  WARPGROUP.ARRIVE ;  /* 0x00000000000079c5 */ /* 0x000fcc0000000000 */
[----:B------:R-:W-:Y:S01]  /*16d30*/  HGMMA.64x16x16.F32.BF16 R152, gdesc[UR56], RZ, !UPT, gsb0 ;  /* 0x00200000389879f0 */ /* 0x000fe2000c0018ff */
[----:B------:R-:W-:Y:S01]  /*16d40*/  R2UR UR30, R8 ;  /* 0x00000000081e72ca */ /* 0x000fe200000e0000 */
[C---:B------:R-:W-:Y:S02]  /*16d50*/  VIADD R12, R10.reuse, 0x280 ;  /* 0x000002800a0c7836 */ /* 0x040fe40000000000 */
[----:B------:R-:W-:-:S03]  /*16d60*/  VIADD R8, R10, 0x2 ;  /* 0x000000020a087836 */ /* 0x000fc60000000000 */
[----:B------:R-:W-:Y:S01]  /*16d70*/  R2UR UR14, R12 ;  /* 0x000000000c0e72ca */ /* 0x000fe200000e0000 */
[----:B------:R-:W-:Y:S01]  /*16d80*/  VIADD R12, R10, 0x380 ;  /* 0x000003800a0c7836 */ /* 0x000fe20000000000 */
[----:B------:R-:W-:Y:S01]  /*16d90*/  R2UR UR42, R8 ;  /* 0x00000000082a72ca */ /* 0x000fe200000e0000 */
[----:B------:R-:W-:Y:S01]  /*16da0*/  VIADD R8, R10, 0x182 ;  /* 0x000001820a087836 */ /* 0x000fe20000000000 */
[----:B------:R-:W-:Y:S01]  /*16db0*/  R2UR UR55, R9 ;  /* 0x00000000093772ca */ /* 0x000fe200000e0000 */
[----:B------:R-:W-:Y:S01]  /*16dc0*/  IMAD.MOV.U32 R9, RZ, RZ, 0x40000040 ;  /* 0x40000040ff097424 */ /* 0x000fe200078e00ff */
[----:B------:R-:W-:Y:S01]  /*16dd0*/  R2UR UR38, R12 ;  /* 0x000000000c2672ca */ /* 0x000fe200000e0000 */
[----:B------:R-:W-:Y:S01]  /*16de0*/  VIADD R12, R10, 0x500 ;  /* 0x000005000a0c7836 */ /* 0x000fe20000000000 */
[----:B------:R-:W-:Y:S01]  /*16df0*/  R2UR UR54, R8 ;  /* 0x00000000083672ca */ /* 0x000fe200000e0000 */
[----:B------:R-:W-:Y:S01]  /*16e00*/  VIADD R8, R10, 0x282 ;  /* 0x000002820a087836 */ /* 0x000fe20000000000 */
[----:B------:R-:W-:-:S02]  /*16e10*/  R2UR UR59, R9 ;  /* 0x00000000093b72ca */ /* 0x000fc400000e0000 */
[----:B------:R-:W-:Y:S01]  /*16e20*/  R2UR UR34, R12 ;  /* 0x000000000c2272ca */ /* 0x000fe200000e0000 */
[----:B------:R-:W-:Y:S01]  /*16e30*/  VIADD R12, R10, 0x102 ;  /* 0x000001020a0c7836 */ /* 0x000fe20000000000 */
[----:B------:R-:W-:-:S04]  /*16e40*/  R2UR UR58, R8 ;  /* 0x00000000083a72ca */ /* 0x000fc800000e0000 */
[----:B------:R-:W-:Y:S01]  /*16e50*/  R2UR UR50, R12 ;  /* 0x000000000c3272ca */ /* 0x000fe200000e0000 */
[----:B------:R-:W-:Y:S01]  /*16e60*/  VIADD R12, R10, 0x202 ;  /* 0x000002020a0c7836 */ /* 0x000fe20000000000 */
[----:B------:R-:W-:Y:S01]  /*16e70*/  MOV R20, UR4 ;  /* 0x0000000400147c02 */ /* 0x000fe20008000f00 */
[----:B------:R-:W-:Y:S01]  /*16e80*/  UMOV UR56, UR22 ;  /* 0x0000001600387c82 */ /* 0x000fe20008000000 */
[----:B------:R-:W-:Y:S01]  /*16e90*/  UMOV UR57, UR23 ;  /* 0x0000001700397c82 */ /* 0x000fe20008000000 */
[----:B------:R-:W-:Y:S02]  /*16ea0*/  MOV R11, UR59 ;  /* 0x0000003b000b7c02 */ /* 0x000fe40008000f00 */
[----:B------:R-:W-:Y:S01]  /*16eb0*/  R2UR UR4, R12 ;  /* 0x000000000c0472ca */ /* 0x000fe200000e0000 */
[----:B------:R-:W-:Y:S01]  /*16ec0*/  UMOV UR59, UR7 ;  /* 0x00000007003b7c82 */ /* 0x000fe20008000000 */
[----:B------:R-:W-:Y:S01]  /*16ed0*/  MOV R12, UR58 ;  /* 0x0000003a000c7c02 */ /* 0x000fe20008000f00 */
[----:B------:R-:W-:Y:S01]  /*16ee0*/  UMOV UR58, UR6 ;  /* 0x00000006003a7c82 */ /* 0x000fe20008000000 */
[----:B------:R-:W-:-:S02]  /*16ef0*/  WARPGROUP.DEPBAR.LE gsb0, 0x0 ;  /* 0x00008000000079c5 */ /* 0x000fc40000010000 */
[----:B-----5:R-:W-:-:S06]  /*16f00*/  WARPGROUP.ARRIVE ;  /* 0x00000000000079c5 */ /* 0x020fcc0000000000 */
        /* <DEDUP_REMOVED lines=9> */
[----:B------:R-:W-:Y:S01]  /*16fa0*/  HGMMA.64x16x16.F32.BF16 R136, gdesc[UR8], RZ, !UPT, gsb0 ;  /* 0x00200000088879f0 */ /* 0x000fe2000c0018ff */
        /* <DEDUP_REMOVED lines=8> */
[----:B------:R-:W-:Y:S02]  /*17030*/  WARPGROUP.DEPBAR.LE gsb0, 0x0 ;  /* 0x00008000000079c5 */ /* 0x000fe40000010000 */
[----:B------:R-:W-:-:S06]  /*17040*/  WARPGROUP.ARRIVE ;  /* 0x00000000000079c5 */ /* 0x000fcc0000000000 */
[----:B------:R-:W-:Y:S01]  /*17050*/  HGMMA.64x16x16.F32.BF16 R120, gdesc[UR16], RZ, !UPT, gsb0 ;  /* 0x00200000107879f0 */ /* 0x000fe2000c0018ff */
[----:B------:R-:W-:Y:S02]  /*17060*/  MOV R228, UR39 ;  /* 0x0000002700e47c02 */ /* 0x000fe40008000f00 */
[----:B------:R-:W-:Y:S02]  /*17070*/  R2UR UR39, R13 ;  /* 0x000000000d2772ca */ /* 0x000fe400000e0000 */
[----:B------:R-:W-:Y:S01]  /*17080*/  MOV R226, UR37 ;  /* 0x0000002500e27c02 */ /* 0x000fe20008000f00 */
[----:B------:R-:W-:Y:S01]  /*17090*/  UMOV UR37, UR23 ;  /* 0x0000001700257c82 */ /* 0x000fe20008000000 */
[----:B------:R-:W-:Y:S01]  /*170a0*/  MOV R15, UR36 ;  /* 0x00000024000f7c02 */ /* 0x000fe20008000f00 */
[----:B------:R-:W-:Y:S01]  /*170b0*/  UMOV UR36, UR22 ;  /* 0x0000001600247c82 */ /* 0x000fe20008000000 */
[----:B------:R-:W-:Y:S02]  /*170c0*/  WARPGROUP.DEPBAR.LE gsb0, 0x0 ;  /* 0x00008000000079c5 */ /* 0x000fe40000010000 */
[----:B------:R-:W-:-:S06]  /*170d0*/  WARPGROUP.ARRIVE ;  /* 0x00000000000079c5 */ /* 0x000fcc0000000000 */
[----:B------:R-:W-:Y:S01]  /*170e0*/  HGMMA.64x16x16.F32.BF16 R112, gdesc[UR36], RZ, !UPT, gsb0 ;  /* 0x00200000247079f0 */ /* 0x000fe2000c0018ff */
[----:B------:R-:W-:Y:S01]  /*170f0*/  VIADD R88, R10, 0x400 ;  /* 0x000004000a587836 */ /* 0x000fe20000000000 */
[----:B------:R-:W-:-:S04]  /*17100*/  R2UR UR27, R89 ;  /* 0x00000000591b72ca */ /* 0x000fc800000e0000 */
        /* <DEDUP_REMOVED lines=9> */
[----:B------:R-:W-:Y:S01]  /*171a0*/  R2UR UR47, R89 ;  /* 0x00000000592f72ca */ /* 0x000fe200000e0000 */
[----:B------:R-:W-:-:S03]  /*171b0*/  IMAD.MOV.U32 R89, RZ, RZ, 0x40000040 ;  /* 0x40000040ff597424 */ /* 0x000fc600078e00ff */
[----:B------:R-:W-:Y:S01]  /*171c0*/  R2UR UR46, R88 ;  /* 0x00000000582e72ca */ /* 0x000fe200000e0000 */
[----:B------:R-:W-:Y:S01]  /*171d0*/  VIADD R88, R10, 0x302 ;  /* 0x000003020a587836 */ /* 0x000fe20000000000 */
[----:B------:R-:W-:Y:S02]  /*171e0*/  WARPGROUP.DEPBAR.LE gsb0, 0x0 ;  /* 0x00008000000079c5 */ /* 0x000fe40000010000 */
[----:B------:R-:W-:-:S06]  /*171f0*/  WARPGROUP.ARRIVE ;  /* 0x00000000000079c5 */ /* 0x000fcc0000000000 */
[----:B------:R-:W-:Y:S01]  /*17200*/  HGMMA.64x16x16.F32.BF16 R96, gdesc[UR28], RZ, !UPT, gsb0 ;  /* 0x002000001c6079f0 */ /* 0x000fe2000c0018ff */
[----:B------:R-:W-:Y:S01]  /*17210*/  R2UR UR6, R88 ;  /* 0x00000000580672ca */ /* 0x000fe200000e0000 */
[----:B------:R-:W-:Y:S01]  /*17220*/  VIADD R88, R10, 0x402 ;  /* 0x000004020a587836 */ /* 0x000fe20000000000 */
[----:B------:R-:W-:Y:S01]  /*17230*/  R2UR UR7, R89 ;  /* 0x00000000590772ca */ /* 0x000fe200000e0000 */
[----:B------:R-:W-:Y:S01]  /*17240*/  IMAD.MOV.U32 R89, RZ, RZ, 0x40000040 ;  /* 0x40000040ff597424 */ /* 0x000fe200078e00ff */
[----:B------:R-:W-:Y:S02]  /*17250*/  R2UR UR35, R13 ;  /* 0x000000000d2372ca */ /* 0x000fe400000e0000 */
[----:B------:R-:W-:Y:S01]  /*17260*/  R2UR UR14, R88 ;  /* 0x00000000580e72ca */ /* 0x000fe200000e0000 */
[----:B------:R-:W-:Y:S01]  /*17270*/  VIADD R88, R10, 0x502 ;  /* 0x000005020a587836 */ /* 0x000fe20000000000 */
[----:B------:R-:W-:Y:S01]  /*17280*/  R2UR UR15, R89 ;  /* 0x00000000590f72ca */ /* 0x000fe200000e0000 */
[----:B------:R-:W-:Y:S01]  /*17290*/  IMAD.MOV.U32 R89, RZ, RZ, 0x40000040 ;  /* 0x40000040ff597424 */ /* 0x000fe200078e00ff */
[----:B------:R-:W-:-:S02]  /*172a0*/  MOV R225, UR21 ;  /* 0x0000001500e17c02 */ /* 0x000fc40008000f00 */
[----:B------:R-:W-:Y:S02]  /*172b0*/  MOV R224, UR20 ;  /* 0x0000001400e07c02 */ /* 0x000fe40008000f00 */
[----:B----4-:R-:W-:Y:S02]  /*172c0*/  R2UR UR20, R92 ;  /* 0x000000005c1472ca */ /* 0x010fe400000e0000 */
[----:B------:R-:W-:Y:S02]  /*172d0*/  R2UR UR21, R93 ;  /* 0x000000005d1572ca */ /* 0x000fe400000e0000 */
[----:B------:R-:W-:Y:S02]  /*172e0*/  R2UR UR38, R88 ;  /* 0x00000000582672ca */ /* 0x000fe400000e0000 */
[----:B------:R-:W-:Y:S01]  /*172f0*/  R2UR UR39, R89 ;  /* 0x00000000592772ca */ /* 0x000fe200000e0000 */
[----:B------:R-:W-:Y:S01]  /*17300*/  UMOV UR32, UR22 ;  /* 0x0000001600207c82 */ /* 0x000fe20008000000 */
[----:B------:R-:W-:Y:S01]  /*17310*/  UMOV UR33, UR23 ;  /* 0x0000001700217c82 */ /* 0x000fe20008000000 */
[----:B------:R-:W-:-:S02]  /*17320*/  WARPGROUP.DEPBAR.LE gsb0, 0x0 ;  /* 0x00008000000079c5 */ /* 0x000fc40000010000 */
[----:B------:R-:W-:-:S06]  /*17330*/  WARPGROUP.ARRIVE ;  /* 0x00000000000079c5 */ /* 0x000fcc0000000000 */
[----:B------:R-:W-:Y:S01]  /*17340*/  HGMMA.64x16x16.F32.BF16 R88, gdesc[UR32], RZ, !UPT, gsb0 ;  /* 0x00200000205879f0 */ /* 0x000fe2000c0018ff */
[----:B------:R-:W-:Y:S01]  /*17350*/  UMOV UR40, UR20 ;  /* 0x0000001400287c82 */ /* 0x000fe20008000000 */
[----:B------:R-:W-:Y:S01]  /*17360*/  UMOV UR41, UR21 ;  /* 0x0000001500297c82 */ /* 0x000fe20008000000 */
        /* <DEDUP_REMOVED lines=16> */
[----:B------:R-:W-:Y:S01]  /*17470*/  IMAD.MOV.U32 R13, RZ, RZ, 0x40000040 ;  /* 0x40000040ff0d7424 */ /* 0x000fe200078e00ff */
[----:B------:R-:W-:Y:S02]  /*17480*/  WARPGROUP.DEPBAR.LE gsb0, 0x0 ;  /* 0x00008000000079c5 */ /* 0x000fe40000010000 */
[----:B------:R-:W-:-:S06]  /*17490*/  WARPGROUP.ARRIVE ;  /* 0x00000000000079c5 */ /* 0x000fcc0000000000 */
[----:B------:R-:W-:Y:S01]  /*174a0*/  HGMMA.64x16x16.F32.BF16 R144, gdesc[UR52], R144, gsb0 ;  /* 0x00200000349079f0 */ /* 0x000fe20008001890 */
[----:B------:R-:W-:Y:S02]  /*174b0*/  MOV R21, UR5 ;  /* 0x0000000500157c02 */ /* 0x000fe40008000f00 */
[----:B------:R-:W-:Y:S01]  /*174c0*/  R2UR UR5, R13 ;  /* 0x000000000d0572ca */ /* 0x000fe200000e0000 */
[----:B------:R-:W-:Y:S01]  /*174d0*/  UMOV UR58, UR4 ;  /* 0x00000004003a7c82 */ /* 0x000fe20008000000 */
[----:B------:R-:W-:Y:S01]  /*174e0*/  UMOV UR56, UR20 ;  /* 0x0000001400387c82 */ /* 0x000fe20008000000 */
[----:B------:R-:W-:-:S10]  /*174f0*/  UMOV UR57, UR21 ;  /* 0x0000001500397c82 */ /* 0x000fd40008000000 */
[----:B------:R-:W-:Y:S01]  /*17500*/  UMOV UR59, UR5 ;  /* 0x00000005003b7c82 */ /* 0x000fe20008000000 */
        /* <DEDUP_REMOVED lines=45> */
[----:B------:R-:W-:Y:S02]  /*177e0*/  R2UR UR4, R236 ;  /* 0x00000000ec0472ca */ /* 0x000fe400000e0000 */
        /* <DEDUP_REMOVED lines=89> */
[----:B------:R-:W-:-:S09]  /*17d80*/  UMOV UR9, UR5 ;  /* 0x0000000500097c82 */ /* 0x000fd20008000000 */
[----:B------:R-:W-:Y:S01]  /*17d90*/  MOV R8, UR10 ;  /* 0x0000000a00087c02 */ /* 0x000fe20008000f00 */
[----:B------:R-:W-:Y:S01]  /*17da0*/  UMOV UR10, UR6 ;  /* 0x00000006000a7c82 */ /* 0x000fe20008000000 */
[----:B------:R-:W-:Y:S01]  /*17db0*/  MOV R9, UR11 ;  /* 0x0000000b00097c02 */ /* 0x000fe20008000f00 */
        /* <DEDUP_REMOVED lines=107> */
[----:B------:R-:W-:Y:S02]  /*18470*/  VIADD R8, R10, 0x680 ;  /* 0x000006800a087836 */ /* 0x000fe40000000000 */
[----:B------:R-:W-:-:S03]  /*18480*/  IMAD.MOV.U32 R9, RZ, RZ, 0x40000040 ;  /* 0x40000040ff097424 */ /* 0x000fc600078e00ff */
[----:B------:R-:W-:Y:S01]  /*18490*/  R2UR UR10, R8 ;  /* 0x00000000080a72ca */ /* 0x000fe200000e0000 */
[----:B------:R-:W-:Y:S02]  /*184a0*/  WARPGROUP.DEPBAR.LE gsb0, 0x0 ;  /* 0x00008000000079c5 */ /* 0x000fe40000010000 */
[----:B------:R-:W-:-:S06]  /*184b0*/  WARPGROUP.ARRIVE ;  /* 0x00000000000079c5 */ /* 0x000fcc0000000000 */
[----:B------:R-:W-:Y:S01]  /*184c0*/  HGMMA.64x16x16.F32.BF16 R88, gdesc[UR20], R88, gsb0 ;  /* 0x00200000145879f0 */ /* 0x000fe20008001858 */
[----:B------:R-:W-:Y:S01]  /*184d0*/  R2UR UR11, R9 ;  /* 0x00000000090b72ca */ /* 0x000fe200000e0000 */
[----:B------:R-:W-:Y:S02]  /*184e0*/  VIADD R8, R10, 0x700 ;  /* 0x000007000a087836 */ /* 0x000fe40000000000 */
[----:B------:R-:W-:-:S03]  /*184f0*/  IMAD.MOV.U32 R9, RZ, RZ, 0x40000040 ;  /* 0x40000040ff097424 */ /* 0x000fc600078e00ff */
[----:B------:R-:W-:Y:S01]  /*18500*/  R2UR UR14, R8 ;  /* 0x00000000080e72ca */ /* 0x000fe200000e0000 */
[C---:B------:R-:W-:Y:S01]  /*18510*/  VIADD R8, R10.reuse, 0x780 ;  /* 0x000007800a087836 */ /* 0x040fe20000000000 */
[----:B------:R-:W-:Y:S01]  /*18520*/  R2UR UR15, R9 ;  /* 0x00000000090f72ca */ /* 0x000fe200000e0000 */
[----:B------:R-:W-:Y:S02]  /*18530*/  IMAD.MOV.U32 R9, RZ, RZ, 0x40000040 ;  /* 0x40000040ff097424 */ /* 0x000fe400078e00ff */
[----:B------:R-:W-:Y:S01]  /*18540*/  VIADD R12, R10, 0x580 ;  /* 0x000005800a0c7836 */ /* 0x000fe20000000000 */
[----:B------:R-:W-:Y:S01]  /*18550*/  R2UR UR18, R8 ;  /* 0x00000000081272ca */ /* 0x000fe200000e0000 */
[----:B------:R-:W-:Y:S01]  /*18560*/  IMAD.MOV.U32 R13, RZ, RZ, 0x40000040 ;  /* 0x40000040ff0d7424 */ /* 0x000fe200078e00ff */
[----:B------:R-:W-:Y:S01]  /*18570*/  R2UR UR19, R9 ;  /* 0x00000000091372ca */ /* 0x000fe200000e0000 */
[----:B------:R-:W-:Y:S01]  /*18580*/  VIADD R8, R10, 0x800 ;  /* 0x000008000a087836 */ /* 0x000fe20000000000 */
[----:B------:R-:W-:Y:S01]  /*18590*/  R2UR UR4, R232 ;  /* 0x00000000e80472ca */ /* 0x000fe200000e0000 */
[----:B------:R-:W-:Y:S01]  /*185a0*/  IMAD.MOV.U32 R9, RZ, RZ, 0x40000040 ;  /* 0x40000040ff097424 */ /* 0x000fe200078e00ff */
[----:B------:R-:W-:-:S02]  /*185b0*/  R2UR UR5, R233 ;  /* 0x00000000e90572ca */ /* 0x000fc400000e0000 */
[----:B------:R-:W-:Y:S02]  /*185c0*/  R2UR UR58, R12 ;  /* 0x000000000c3a72ca */ /* 0x000fe400000e0000 */
[----:B------:R-:W-:Y:S02]  /*185d0*/  R2UR UR59, R13 ;  /* 0x000000000d3b72ca */ /* 0x000fe400000e0000 */
        /* <DEDUP_REMOVED lines=8> */
[----:B------:R-:W-:Y:S01]  /*18660*/  UMOV UR56, UR4 ;  /* 0x0000000400387c82 */ /* 0x000fe20008000000 */
[----:B------:R-:W-:Y:S01]  /*18670*/  UMOV UR57, UR5 ;  /* 0x0000000500397c82 */ /* 0x000fe20008000000 */
[----:B------:R-:W-:Y:S01]  /*18680*/  R2UR UR30, R8 ;  /* 0x00000000081e72ca */ /* 0x000fe200000e0000 */
[----:B------:R-:W-:Y:S01]  /*18690*/  VIADD R8, R10, 0x980 ;  /* 0x000009800a087836 */ /* 0x000fe20000000000 */
[----:B------:R-:W-:Y:S01]  /*186a0*/  R2UR UR31, R9 ;  /* 0x00000000091f72ca */ /* 0x000fe200000e0000 */
[----:B------:R-:W-:Y:S01]  /*186b0*/  IMAD.MOV.U32 R9, RZ, RZ, 0x40000040 ;  /* 0x40000040ff097424 */ /* 0x000fe200078e00ff */
[----:B------:R-:W-:-:S02]  /*186c0*/  WARPGROUP.DEPBAR.LE gsb0, 0x0 ;  /* 0x00008000000079c5 */ /* 0x000fc40000010000 */
        /* <DEDUP_REMOVED lines=23> */
[C---:B------:R-:W-:Y:S01]  /*18840*/  VIADD R8, R10.reuse, 0x702 ;  /* 0x000007020a087836 */ /* 0x040fe20000000000 */
[----:B------:R-:W-:Y:S01]  /*18850*/  R2UR UR21, R9 ;  /* 0x00000000091572ca */ /* 0x000fe200000e0000 */
[----:B------:R-:W-:Y:S02]  /*18860*/  IMAD.MOV.U32 R9, RZ, RZ, 0x40000040 ;  /* 0x40000040ff097424 */ /* 0x000fe400078e00ff */
[----:B------:R-:W-:Y:S02]  /*18870*/  VIADD R12, R10, 0x600 ;  /* 0x000006000a0c7836 */ /* 0x000fe40000000000 */
[----:B------:R-:W-:Y:S01]  /*18880*/  IMAD.MOV.U32 R13, RZ, RZ, 0x40000040 ;  /* 0x40000040ff0d7424 */ /* 0x000fe200078e00ff */
[----:B------:R-:W-:Y:S02]  /*18890*/  R2UR UR58, R8 ;  /* 0x00000000083a72ca */ /* 0x000fe400000e0000 */
[----:B------:R-:W-:-:S02]  /*188a0*/  R2UR UR59, R9 ;  /* 0x00000000093b72ca */ /* 0x000fc400000e0000 */
[----:B------:R-:W-:Y:S02]  /*188b0*/  R2UR UR6, R12 ;  /* 0x000000000c0672ca */ /* 0x000fe400000e0000 */
[----:B------:R-:W-:Y:S01]  /*188c0*/  R2UR UR7, R13 ;  /* 0x000000000d0772ca */ /* 0x000fe200000e0000 */
[----:B------:R-:W-:Y:S01]  /*188d0*/  UMOV UR56, UR4 ;  /* 0x0000000400387c82 */ /* 0x000fe20008000000 */
[----:B------:R-:W-:Y:S01]  /*188e0*/  UMOV UR57, UR5 ;  /* 0x0000000500397c82 */ /* 0x000fe20008000000 */
[----:B------:R-:W-:Y:S02]  /*188f0*/  WARPGROUP.DEPBAR.LE gsb0, 0x0 ;  /* 0x00008000000079c5 */ /* 0x000fe40000010000 */
[----:B------:R-:W-:-:S04]  /*18900*/  WARPGROUP.ARRIVE ;  /* 0x00000000000079c5 */ /* 0x000fc80000000000 */
[----:B------:R-:W-:Y:S02]  /*18910*/  MOV R8, UR59 ;  /* 0x0000003b00087c02 */ /* 0x000fe40008000f00 */
[----:B------:R-:W-:Y:S01]  /*18920*/  MOV R9, UR58 ;  /* 0x0000003a00097c02 */ /* 0x000fe20008000f00 */
[----:B------:R-:W-:Y:S01]  /*18930*/  UMOV UR58, UR6 ;  /* 0x00000006003a7c82 */ /* 0x000fe20008000000 */
[----:B------:R-:W-:Y:S02]  /*18940*/  UMOV UR59, UR7 ;  /* 0x00000007003b7c82 */ /* 0x000fe40008000000 */
[----:B------:R-:W-:Y:S01]  /*18950*/  HGMMA.64x16x16.F32.BF16 R160, gdesc[UR56], R160, gsb0 ;  /* 0x0020000038a079f0 */ /* 0x000fe200080018a0 */
        /* <DEDUP_REMOVED lines=59> */
[----:B------:R-:W-:Y:S01]  /*18d10*/  UMOV UR56, UR36 ;  /* 0x0000002400387c82 */ /* 0x000fe20008000000 */
        /* <DEDUP_REMOVED lines=273> */
[----:B------:R-:W-:Y:S02]  /*19e30*/  R2UR UR38, R227 ;  /* 0x00000000e32672ca */ /* 0x000fe400000e0000 */
[----:B------:R-:W-:Y:S02]  /*19e40*/  R2UR UR37, R226 ;  /* 0x00000000e22572ca */ /* 0x000fe400000e0000 */
[----:B------:R-:W-:Y:S01]  /*19e50*/  R2UR UR36, R15 ;  /* 0x000000000f2472ca */ /* 0x000fe200000e0000 */
[----:B------:R-:W-:Y:S02]  /*19e60*/  WARPGROUP.DEPBAR.LE gsb0, 0x0 ;  /* 0x00008000000079c5 */ /* 0x000fe40000010000 */
[----:B------:R-:W-:-:S12]  /*19e70*/  @P2 BRA `(.L_x_7476) ;  /* 0x0000000000282947 */ /* 0x000fd80003800000 */
[----:B------:R-:W-:Y:S05]  /*19e80*/  @!P0 BRA `(.L_x_7477) ;  /* 0x0000000000048947 */ /* 0x000fea0003800000 */
[----:B------:R-:W-:Y:S01]  /*19e90*/  BPT.TRAP 0x1 ;  /* 0x000000040000795c */ /* 0x000fe20000300000 */
.L_x_7477:
[----:B------:R-:W-:Y:S01]  /*19ea0*/  SHF.L.U32 R6, R6, 0x1f, RZ ;  /* 0x0000001f06067819 */ /* 0x000fe200000006ff */
[----:B------:R-:W-:-:S04]  /*19eb0*/  IMAD R8, R7, 0x8, R2 ;  /* 0x0000000807087824 */ /* 0x000fc800078e0202 */
[----:B------:R0:W1:Y:S01]  /*19ec0*/  SYNCS.PHASECHK.TRANS64.TRYWAIT P2, [R8+URZ+0x34850], R6 ;  /* 0x03485006080075a7 */ /* 0x000062000804017f */
[----:B------:R-:W-:Y:S05]  /*19ed0*/  @!P0 BRA `(.L_x_7478) ;  /* 0x0000000000048947 */ /* 0x000fea0003800000 */
[----:B------:R-:W-:Y:S01]  /*19ee0*/  BPT.TRAP 0x1 ;  /* 0x000000040000795c */ /* 0x000fe20000300000 */
.L_x_7478:
[----:B-1----:R-:W-:Y:S05]  /*19ef0*/  @P2 BRA `(.L_x_7476) ;  /* 0x0000000000082947 */ /* 0x002fea0003800000 */
[----:B------:R-:W1:Y:S02]  /*19f00*/  SYNCS.PHASECHK.TRANS64.TRYWAIT P2, [R8+URZ+0x34850], R6 ;  /* 0x03485006080075a7 */ /* 0x000e64000804017f */
[----:B-1----:R-:W-:Y:S05]  /*19f10*/  @!P2 BRA `(.L_x_7479) ;  /* 0x000000cc004ca947 */ /* 0x002fea0003800000 */
.L_x_7476:
[----:B01----:R-:W-:Y:S01]  /*19f20*/  VIADD R6, R2, 0x400 ;  /* 0x0000040002067836 */ /* 0x003fe20000000000 */
[----:B------:R-:W-:Y:S05]  /*19f30*/  WARPSYNC.ALL ;  /* 0x0000000000007948 */ /* 0x000fea0003800000 */
[----:B------:R-:W-:Y:S01]  /*19f40*/  SHF.R.U32.HI R6, RZ, 0x4, R6 ;  /* 0x00000004ff067819 */ /* 0x000fe20000011606 */
[----:B------:R-:W-:Y:S01]  /*19f50*/  IMAD.MOV.U32 R9, RZ, RZ, 0x40000040 ;  /* 0x40000040ff097424 */ /* 0x000fe200078e00ff */
[----:B------:R-:W-:Y:S01]  /*19f60*/  WARPGROUP.ARRIVE ;  /* 0x00000000000079c5 */ /* 0x000fe20000000000 */
[----:B------:R-:W-:Y:S01]  /*19f70*/  IMAD.MOV.U32 R11, RZ, RZ, 0x40000040 ;  /* 0x40000040ff0b7424 */ /* 0x000fe200078e00ff */
[----:B------:R-:W-:Y:S01]  /*19f80*/  LOP3.LUT R6, R6, 0x3fff, RZ, 0xc0, !PT ;  /* 0x00003fff06067812 */ /* 0x000fe200078ec0ff */
[----:B------:R-:W-:Y:S01]  /*19f90*/  IMAD.MOV.U32 R21, RZ, RZ, 0x40000040 ;  /* 0x40000040ff157424 */ /* 0x000fe200078e00ff */
[----:B------:R-:W-:Y:S01]  /*19fa0*/  R2UR UR7, R9 ;  /* 0x00000000090772ca */ /* 0x000fe200000e0000 */
[----:B------:R-:W-:Y:S01]  /*19fb0*/  ULDC UR8, c[0x0][0x988] ;  /* 0x0002620000087ab9 */ /* 0x000fe20000000800 */
[----:B------:R-:W-:Y:S01]  /*19fc0*/  LOP3.LUT R6, R6, 0x5800000, RZ, 0xfc, !PT ;  /* 0x0580000006067812 */ /* 0x000fe200078efcff */
[----:B------:R-:W0:Y:S01]  /*19fd0*/  S2R R224, SR_TID.X ;  /* 0x0000000000e07919 */ /* 0x000e220000002100 */
[----:B------:R-:W-:-:S02]  /*19fe0*/  FMNMX.FTZ R15, R170, R4, !PT ;  /* 0x00000004aa0f7209 */ /* 0x000fc40007810000 */
[----:B------:R-:W-:Y:S01]  /*19ff0*/  ISETP.GT.AND P2, PT, R3, RZ, PT ;  /* 0x000000ff0300720c */ /* 0x000fe20003f44270 */
[C---:B------:R-:W-:Y:S01]  /*1a000*/  IMAD R8, R7.reuse, 0xb00, R6 ;  /* 0x00000b0007087824 */ /* 0x040fe200078e0206 */
[----:B------:R-:W-:Y:S01]  /*1a010*/  FMNMX.FTZ R6, R168, R5, !PT ;  /* 0x00000005a8067209 */ /* 0x000fe20007810000 */
[----:B------:R-:W-:Y:S01]  /*1a020*/  @!P1 IMAD R7, R7, 0x8, R2 ;  /* 0x0000000807079824 */ /* 0x000fe200078e0202 */
[----:B------:R-:W-:Y:S01]  /*1a030*/  FMNMX.FTZ R15, R171, R15, !PT ;  /* 0x0000000fab0f7209 */ /* 0x000fe20007810000 */
[C---:B------:R-:W-:Y:S01]  /*1a040*/  VIADD R10, R8.reuse, 0x80 ;  /* 0x00000080080a7836 */ /* 0x040fe20000000000 */
[C---:B------:R-:W-:Y:S01]  /*1a050*/  R2UR UR6, R8.reuse ;  /* 0x00000000080672ca */ /* 0x040fe200000e0000 */
[----:B------:R-:W-:Y:S01]  /*1a060*/  VIADD R20, R8, 0x300 ;  /* 0x0000030008147836 */ /* 0x000fe20000000000 */
[----:B------:R-:W-:Y:S01]  /*1a070*/  FMNMX.FTZ R6, R169, R6, !PT ;  /* 0x00000006a9067209 */ /* 0x000fe20007810000 */
[----:B------:R-:W-:Y:S01]  /*1a080*/  @!P1 VIADD R7, R7, 0x34860 ;  /* 0x0003486007079836 */ /* 0x000fe20000000000 */
[----:B------:R-:W-:Y:S01]  /*1a090*/  FMNMX.FTZ R15, R174, R15, !PT ;  /* 0x0000000fae0f7209 */ /* 0x000fe20007810000 */
[----:B------:R-:W-:Y:S01]  /*1a0a0*/  VIADD R3, R3, 0xffffffff ;  /* 0xffffffff03037836 */ /* 0x000fe20000000000 */
[----:B------:R-:W-:-:S04]  /*1a0b0*/  FMNMX.FTZ R6, R172, R6, !PT ;  /* 0x00000006ac067209 */ /* 0x000fc80007810000 */
[----:B------:R-:W-:-:S03]  /*1a0c0*/  FMNMX.FTZ R6, R173, R6, !PT ;  /* 0x00000006ad067209 */ /* 0x000fc60007810000 */
[----:B------:R-:W-:Y:S01]  /*1a0d0*/  HGMMA.64x128x16.F32.BF16 R24, R176, gdesc[UR4].tnspB, R24, gsb0 ;  /* 0x41e00004b0187df0 */ /* 0x000fe20008001818 */
[----:B------:R-:W-:Y:S01]  /*1a0e0*/  R2UR UR6, R10 ;  /* 0x000000000a0672ca */ /* 0x000fe200000e0000 */
[----:B------:R-:W-:Y:S01]  /*1a0f0*/  VIADD R10, R8, 0x100 ;  /* 0x00000100080a7836 */ /* 0x000fe20000000000 */
[----:B------:R-:W-:Y:S01]  /*1a100*/  R2UR UR7, R11 ;  /* 0x000000000b0772ca */ /* 0x000fe200000e0000 */
[----:B------:R-:W-:Y:S01]  /*1a110*/  IMAD.MOV.U32 R11, RZ, RZ, 0x40000040 ;  /* 0x40000040ff0b7424 */ /* 0x000fe200078e00ff */
[----:B------:R-:W-:-:S04]  /*1a120*/  FMNMX.FTZ R6, R160, R6, !PT ;  /* 0x00000006a0067209 */ /* 0x000fc80007810000 */
[----:B------:R-:W-:Y:S02]  /*1a130*/  FMNMX.FTZ R6, R161, R6, !PT ;  /* 0x00000006a1067209 */ /* 0x000fe40007810000 */
[----:B0-----:R-:W-:Y:S02]  /*1a140*/  SHF.R.U32.HI R224, RZ, 0x7, R224 ;  /* 0x00000007ffe07819 */ /* 0x001fe400000116e0 */
        /* <DEDUP_REMOVED lines=38> */
[----:B------:R-:W-:Y:S01]  /*1a3b0*/  R2UR UR6, R10 ;  /* 0x000000000a0672ca */ /* 0x000fe200000e0000 */
[----:B------:R-:W-:Y:S01]  /*1a3c0*/  VIADD R10, R8, 0x180 ;  /* 0x00000180080a7836 */ /* 0x000fe20000000000 */
[----:B------:R-:W-:Y:S01]  /*1a3d0*/  R2UR UR7, R11 ;  /* 0x000000000b0772ca */ /* 0x000fe200000e0000 */
[----:B------:R-:W-:Y:S01]  /*1a3e0*/  IMAD.MOV.U32 R11, RZ, RZ, 0x40000040 ;  /* 0x40000040ff0b7424 */ /* 0x000fe200078e00ff */
        /* <DEDUP_REMOVED lines=26> */
[----:B------:R-:W-:Y:S01]  /*1a590*/  IMAD.U32 R10, RZ, RZ, UR8 ;  /* 0x00000008ff0a7e24 */ /* 0x000fe2000f8e00ff */
[----:B------:R-:W-:-:S03]  /*1a5a0*/  R2UR UR7, R11 ;  /* 0x000000000b0772ca */ /* 0x000fc600000e0000 */
[-C--:B------:R-:W-:Y:S01]  /*1a5b0*/  FMUL.FTZ R11, R9, R10.reuse ;  /* 0x0000000a090b7220 */ /* 0x080fe20000410000 */
[----:B------:R-:W-:-:S03]  /*1a5c0*/  FMUL.FTZ R5, R5, R10 ;  /* 0x0000000a05057220 */ /* 0x000fc60000410000 */
        /* <DEDUP_REMOVED lines=28> */
[----:B------:R-:W2:Y:S08]  /*1a790*/  MUFU.EX2 R178, R178 ;  /* 0x000000b200b27308 */ /* 0x000eb00000000800 */
        /* <DEDUP_REMOVED lines=13> */
[----:B------:R-:W-:-:S03]  /*1a870*/  FFMA.FTZ R194, R140, R10, -R11 ;  /* 0x0000000a8cc27223 */ /* 0x000fc6000001080b */
[----:B------:R-:W-:Y:S01]  /*1a880*/  MUFU.EX2 R190, R190 ;  /* 0x000000be00be7308 */ /* 0x000fe20000000800 */
[----:B------:R-:W-:Y:S01]  /*1a890*/  HGMMA.64x128x16.F32.BF16 R24, R196, gdesc[UR4].tnspB, R24, gsb0 ;  /* 0x41e00004c4187df0 */ /* 0x000fe20008001818 */
[----:B------:R-:W-:Y:S02]  /*1a8a0*/  R2UR UR6, R20 ;  /* 0x00000000140672ca */ /* 0x000fe400000e0000 */
[----:B------:R-:W-:Y:S02]  /*1a8b0*/  R2UR UR7, R21 ;  /* 0x00000000150772ca */ /* 0x000fe400000e0000 */
        /* <DEDUP_REMOVED lines=15> */
[----:B------:R-:W-:Y:S01]  /*1a9b0*/  FMNMX.FTZ R21, R147, R20, !PT ;  /* 0x0000001493157209 */ /* 0x000fe20007810000 */
[----:B------:R-:W-:Y:S01]  /*1a9c0*/  VIADD R20, R8, 0x380 ;  /* 0x0000038008147836 */ /* 0x000fe20000000000 */
[----:B------:R-:W-:Y:S02]  /*1a9d0*/  MUFU.EX2 R96, R96 ;  /* 0x0000006000607308 */ /* 0x000fe40000000800 */
[----:B------:R-:W-:-:S04]  /*1a9e0*/  FMNMX.FTZ R21, R150, R21, !PT ;  /* 0x0000001596157209 */ /* 0x000fc80007810000 */
[----:B------:R-:W-:Y:S01]  /*1a9f0*/  FMNMX.FTZ R136, R151, R21, !PT ;  /* 0x0000001597887209 */ /* 0x000fe20007810000 */
[----:B------:R-:W-:Y:S01]  /*1aa00*/  IMAD.MOV.U32 R21, RZ, RZ, 0x40000040 ;  /* 0x40000040ff157424 */ /* 0x000fe200078e00ff */
[----:B------:R-:W-:Y:S02]  /*1aa10*/  MUFU.EX2 R97, R97 ;  /* 0x0000006100617308 */ /* 0x000fe40000000800 */
[----:B------:R-:W-:-:S04]  /*1aa20*/  FMNMX.FTZ R136, R138, R136, !PT ;  /* 0x000000888a887209 */ /* 0x000fc80007810000 */
[----:B------:R-:W-:Y:S02]  /*1aa30*/  FMNMX.FTZ R136, R139, R136, !PT ;  /* 0x000000888b887209 */ /* 0x000fe40007810000 */
[----:B------:R-:W-:Y:S02]  /*1aa40*/  MUFU.EX2 R100, R100 ;  /* 0x0000006400647308 */ /* 0x000fe40000000800 */
[----:B------:R-:W-:-:S06]  /*1aa50*/  FMNMX.FTZ R136, R142, R136, !PT ;  /* 0x000000888e887209 */ /* 0x000fcc0007810000 */
[----:B------:R-:W-:Y:S01]  /*1aa60*/  MUFU.EX2 R101, R101 ;  /* 0x0000006500657308 */ /* 0x000fe20000000800 */
[----:B------:R-:W-:Y:S02]  /*1aa70*/  WARPGROUP.DEPBAR.LE gsb0, 0x0 ;  /* 0x00008000000079c5 */ /* 0x000fe40000010000 */
[----:B------:R-:W-:Y:S01]  /*1aa80*/  WARPGROUP.ARRIVE ;  /* 0x00000000000079c5 */ /* 0x000fe20000000000 */
[-CC-:B------:R-:W-:Y:S01]  /*1aa90*/  FFMA.FTZ R196, R128, R10.reuse, -R11.reuse ;  /* 0x0000000a80c47223 */ /* 0x180fe2000001080b */
[-CC-:B------:R-:W-:Y:S01]  /*1aaa0*/  FFMA.FTZ R128, R129, R10.reuse, -R11.reuse ;  /* 0x0000000a81807223 */ /* 0x180fe2000001080b */
[----:B------:R-:W-:-:S03]  /*1aab0*/  FFMA.FTZ R198, R132, R10, -R11 ;  /* 0x0000000a84c67223 */ /* 0x000fc6000001080b */
[----:B------:R-:W-:Y:S01]  /*1aac0*/  HGMMA.64x128x16.F32.BF16 R24, R200, gdesc[UR4].tnspB, R24, gsb0 ;  /* 0x41e00004c8187df0 */ /* 0x000fe20008001818 */
[----:B------:R-:W-:Y:S01]  /*1aad0*/  R2UR UR6, R20 ;  /* 0x00000000140672ca */ /* 0x000fe200000e0000 */
[----:B------:R-:W-:Y:S01]  /*1aae0*/  MUFU.EX2 R196, R196 ;  /* 0x000000c400c47308 */ /* 0x000fe20000000800 */
[----:B------:R-:W-:Y:S02]  /*1aaf0*/  R2UR UR7, R21 ;  /* 0x00000000150772ca */ /* 0x000fe400000e0000 */
        /* <DEDUP_REMOVED lines=25> */
[-CC-:B------:R-:W-:Y:S01]  /*1ac90*/  FFMA.FTZ R200, R120, R10.reuse, -R11.reuse ;  /* 0x0000000a78c87223 */ /* 0x180fe2000001080b */
[----:B------:R-:W-:Y:S01]  /*1aca0*/  FMNMX.FTZ R120, R99, R129, !PT ;  /* 0x0000008163787209 */ /* 0x000fe20007810000 */
[-CC-:B------:R-:W-:Y:S01]  /*1acb0*/  FFMA.FTZ R202, R124, R10.reuse, -R11.reuse ;  /* 0x0000000a7cca7223 */ /* 0x180fe2000001080b */
[----:B------:R-:W-:Y:S02]  /*1acc0*/  FFMA.FTZ R124, R125, R10, -R11 ;  /* 0x0000000a7d7c7223 */ /* 0x000fe4000001080b */
[----:B------:R-:W-:Y:S01]  /*1acd0*/  HGMMA.64x128x16.F32.BF16 R24, R204, gdesc[UR4].tnspB, R24, gsb0 ;  /* 0x41e00004cc187df0 */ /* 0x000fe20008001818 */
[----:B------:R-:W-:Y:S01]  /*1ace0*/  FMNMX.FTZ R120, R102, R120, !PT ;  /* 0x0000007866787209 */ /* 0x000fe20007810000 */
[----:B------:R-:W-:Y:S03]  /*1acf0*/  MUFU.EX2 R200, R200 ;  /* 0x000000c800c87308 */ /* 0x000fe60000000800 */
[----:B------:R-:W-:-:S04]  /*1ad00*/  FMNMX.FTZ R125, R103, R120, !PT ;  /* 0x00000078677d7209 */ /* 0x000fc80007810000 */
[----:B------:R-:W-:Y:S01]  /*1ad10*/  FMNMX.FTZ R125, R90, R125, !PT ;  /* 0x0000007d5a7d7209 */ /* 0x000fe20007810000 */
[----:B------:R3:W-:Y:S03]  /*1ad20*/  MUFU.EX2 R120, R113 ;  /* 0x0000007100787308 */ /* 0x0007e60000000800 */
[----:B------:R-:W-:-:S05]  /*1ad30*/  FMNMX.FTZ R125, R91, R125, !PT ;  /* 0x0000007d5b7d7209 */ /* 0x000fca0007810000 */
[----:B------:R-:W-:Y:S01]  /*1ad40*/  MUFU.EX2 R202, R202 ;  /* 0x000000ca00ca7308 */ /* 0x000fe20000000800 */
[----:B---3--:R-:W-:-:S05]  /*1ad50*/  IMAD.MOV.U32 R113, RZ, RZ, 0x40000040 ;  /* 0x40000040ff717424 */ /* 0x008fca00078e00ff */
[----:B------:R-:W-:Y:S02]  /*1ad60*/  R2UR UR7, R113 ;  /* 0x00000000710772ca */ /* 0x000fe400000e0000 */
[----:B------:R-:W-:Y:S01]  /*1ad70*/  FMNMX.FTZ R113, R94, R125, !PT ;  /* 0x0000007d5e717209 */ /* 0x000fe20007810000 */
[----:B------:R-:W-:Y:S03]  /*1ad80*/  MUFU.EX2 R124, R124 ;  /* 0x0000007c007c7308 */ /* 0x000fe60000000800 */
[----:B------:R-:W-:Y:S01]  /*1ad90*/  FMNMX.FTZ R113, R95, R113, !PT ;  /* 0x000000715f717209 */ /* 0x000fe20007810000 */
[----:B------:R-:W-:Y:S02]  /*1ada0*/  WARPGROUP.DEPBAR.LE gsb0, 0x0 ;  /* 0x00008000000079c5 */ /* 0x000fe40000010000 */
[-CC-:B------:R-:W-:Y:S01]  /*1adb0*/  FFMA.FTZ R204, R112, R10.reuse, -R11.reuse ;  /* 0x0000000a70cc7223 */ /* 0x180fe2000001080b */
[----:B------:R-:W-:Y:S01]  /*1adc0*/  VIADD R112, R8, 0x400 ;  /* 0x0000040008707836 */ /* 0x000fe20000000000 */
[----:B------:R-:W-:Y:S01]  /*1add0*/  WARPGROUP.ARRIVE ;  /* 0x00000000000079c5 */ /* 0x000fe20000000000 */
[----:B------:R-:W-:-:S02]  /*1ade0*/  FFMA.FTZ R206, R116, R10, -R11 ;  /* 0x0000000a74ce7223 */ /* 0x000fc4000001080b */
[----:B------:R-:W3:Y:S01]  /*1adf0*/  SHFL.BFLY PT, R116, R113, 0x2, 0x1f ;  /* 0x0c401f0071747f89 */ /* 0x000ee200000e0000 */
[----:B------:R-:W-:Y:S01]  /*1ae00*/  R2UR UR6, R112 ;  /* 0x00000000700672ca */ /* 0x000fe200000e0000 */
[----:B------:R-:W-:Y:S01]  /*1ae10*/  FFMA.FTZ R112, R117, R10, -R11 ;  /* 0x0000000a75707223 */ /* 0x000fe2000001080b */
[----:B------:R-:W-:Y:S08]  /*1ae20*/  MUFU.EX2 R204, R204 ;  /* 0x000000cc00cc7308 */ /* 0x000ff00000000800 */
[----:B------:R-:W-:Y:S03]  /*1ae30*/  MUFU.EX2 R206, R206 ;  /* 0x000000ce00ce7308 */ /* 0x000fe60000000800 */
[----:B------:R-:W-:Y:S05]  /*1ae40*/  HGMMA.64x128x16.F32.BF16 R24, R208, gdesc[UR4].tnspB, R24, gsb0 ;  /* 0x41e00004d0187df0 */ /* 0x000fea0008001818 */
[----:B------:R-:W-:Y:S01]  /*1ae50*/  MUFU.EX2 R112, R112 ;  /* 0x0000007000707308 */ /* 0x000fe20000000800 */
[----:B---3--:R-:W-:-:S05]  /*1ae60*/  FMNMX.FTZ R113, R113, R116, !PT ;  /* 0x0000007471717209 */ /* 0x008fca0007810000 */
[----:B------:R-:W3:Y:S01]  /*1ae70*/  SHFL.BFLY PT, R116, R113, 0x1, 0x1f ;  /* 0x0c201f0071747f89 */ /* 0x000ee200000e0000 */
[----:B------:R-:W-:Y:S02]  /*1ae80*/  WARPGROUP.DEPBAR.LE gsb0, 0x0 ;  /* 0x00008000000079c5 */ /* 0x000fe40000010000 */
[-CC-:B------:R-:W-:Y:S01]  /*1ae90*/  FFMA.FTZ R210, R108, R10.reuse, -R11.reuse ;  /* 0x0000000a6cd27223 */ /* 0x180fe2000001080b */
[-CC-:B------:R-:W-:Y:S01]  /*1aea0*/  FFMA.FTZ R108, R88, R10.reuse, -R11.reuse ;  /* 0x0000000a586c7223 */ /* 0x180fe2000001080b */
[-CC-:B------:R-:W-:Y:S01]  /*1aeb0*/  FFMA.FTZ R88, R92, R10.reuse, -R11.reuse ;  /* 0x0000000a5c587223 */ /* 0x180fe2000001080b */
[--C-:B------:R-:W-:Y:S01]  /*1aec0*/  FFMA.FTZ R208, R104, R10, -R11.reuse ;  /* 0x0000000a68d07223 */ /* 0x100fe2000001080b */
[----:B---3--:R-:W-:Y:S01]  /*1aed0*/  FMNMX.FTZ R92, R113, R116, !PT ;  /* 0x00000074715c7209 */ /* 0x008fe20007810000 */
[-CC-:B------:R-:W-:Y:S01]  /*1aee0*/  FFMA.FTZ R104, R105, R10.reuse, -R11.reuse ;  /* 0x0000000a69687223 */ /* 0x180fe2000001080b */
[-CC-:B------:R-:W-:Y:S01]  /*1aef0*/  FFMA.FTZ R105, R109, R10.reuse, -R11.reuse ;  /* 0x0000000a6d697223 */ /* 0x180fe2000001080b */
[-CC-:B------:R-:W-:Y:S01]  /*1af00*/  FFMA.FTZ R109, R89, R10.reuse, -R11.reuse ;  /* 0x0000000a596d7223 */ /* 0x180fe2000001080b */
[----:B------:R3:W-:Y:S01]  /*1af10*/  MUFU.EX2 R113, R88 ;  /* 0x0000005800717308 */ /* 0x0007e20000000800 */
[-C--:B------:R-:W-:Y:S01]  /*1af20*/  FFMA.FTZ R11, R93, R10.reuse, -R11 ;  /* 0x0000000a5d0b7223 */ /* 0x080fe2000001080b */
[----:B------:R-:W-:Y:S01]  /*1af30*/  IMAD.MOV.U32 R89, RZ, RZ, 0x40000040 ;  /* 0x40000040ff597424 */ /* 0x000fe200078e00ff */
[----:B------:R-:W-:Y:S01]  /*1af40*/  WARPGROUP.ARRIVE ;  /* 0x00000000000079c5 */ /* 0x000fe20000000000 */
[----:B------:R-:W-:-:S03]  /*1af50*/  FMUL.FTZ R93, R92, R10 ;  /* 0x0000000a5c5d7220 */ /* 0x000fc60000410000 */
[----:B------:R-:W-:Y:S01]  /*1af60*/  R2UR UR7, R89 ;  /* 0x00000000590772ca */ /* 0x000fe200000e0000 */
[----:B------:R-:W-:Y:S02]  /*1af70*/  IMAD.MOV.U32 R89, RZ, RZ, 0x40000040 ;  /* 0x40000040ff597424 */ /* 0x000fe400078e00ff */
[----:B---3--:R-:W-:Y:S01]  /*1af80*/  FADD.FTZ R88, -R92, R4 ;  /* 0x000000045c587221 */ /* 0x008fe20000010100 */
        /* <DEDUP_REMOVED lines=9> */
[----:B------:R-:W-:Y:S01]  /*1b020*/  MUFU.EX2 R177, R177 ;  /* 0x000000b100b17308 */ /* 0x000fe20000000800 */
[----:B---3--:R-:W-:Y:S01]  /*1b030*/  FMUL.FTZ R11, R88, R10 ;  /* 0x0000000a580b7220 */ /* 0x008fe20000410000 */
[----:B------:R-:W-:-:S02]  /*1b040*/  VIADD R88, R8, 0x480 ;  /* 0x0000048008587836 */ /* 0x000fc40000000000 */
[-CC-:B------:R-:W-:Y:S01]  /*1b050*/  FFMA.FTZ R141, R167, R10.reuse, -R93.reuse ;  /* 0x0000000aa78d7223 */ /* 0x180fe2000001085d */
[-CC-:B------:R-:W-:Y:S01]  /*1b060*/  FFMA.FTZ R201, R122, R10.reuse, -R93.reuse ;  /* 0x0000000a7ac97223 */ /* 0x180fe2000001085d */
[-CC-:B------:R-:W-:Y:S01]  /*1b070*/  FFMA.FTZ R197, R130, R10.reuse, -R93.reuse ;  /* 0x0000000a82c57223 */ /* 0x180fe2000001085d */
[-CC-:B------:R-:W-:Y:S01]  /*1b080*/  FFMA.FTZ R185, R154, R10.reuse, -R93.reuse ;  /* 0x0000000a9ab97223 */ /* 0x180fe2000001085d */
[----:B------:R-:W-:Y:S01]  /*1b090*/  R2UR UR6, R88 ;  /* 0x00000000580672ca */ /* 0x000fe200000e0000 */
[----:B------:R-:W-:Y:S01]  /*1b0a0*/  VIADD R88, R8, 0x500 ;  /* 0x0000050008587836 */ /* 0x000fe20000000000 */
[----:B------:R-:W3:Y:S01]  /*1b0b0*/  MUFU.EX2 R11, R11 ;  /* 0x0000000b000b7308 */ /* 0x000ee20000000800 */
[--C-:B------:R-:W-:Y:S01]  /*1b0c0*/  FFMA.FTZ R8, R131, R10, -R93.reuse ;  /* 0x0000000a83087223 */ /* 0x100fe2000001085d */
[----:B0-----:R-:W-:Y:S01]  /*1b0d0*/  FFMA.FTZ R131, R5, R14, R176 ;  /* 0x0000000e05837223 */ /* 0x001fe200000100b0 */
[-CC-:B------:R-:W-:Y:S01]  /*1b0e0*/  FFMA.FTZ R129, R155, R10.reuse, -R93.reuse ;  /* 0x0000000a9b817223 */ /* 0x180fe2000001085d */
[-CC-:B------:R-:W-:Y:S01]  /*1b0f0*/  FFMA.FTZ R187, R158, R10.reuse, -R93.reuse ;  /* 0x0000000a9ebb7223 */ /* 0x180fe2000001085d */
[-C--:B------:R-:W-:Y:S01]  /*1b100*/  FFMA.FTZ R132, R159, R10.reuse, -R93 ;  /* 0x0000000a9f847223 */ /* 0x080fe2000001085d */
[----:B-1----:R-:W-:Y:S01]  /*1b110*/  FADD.FTZ R131, R6, R131 ;  /* 0x0000008306837221 */ /* 0x002fe20000010000 */
[-CC-:B------:R-:W-:Y:S01]  /*1b120*/  FFMA.FTZ R189, R146, R10.reuse, -R93.reuse ;  /* 0x0000000a92bd7223 */ /* 0x180fe2000001085d */
[----:B------:R-:W0:Y:S01]  /*1b130*/  MUFU.EX2 R116, R116 ;  /* 0x0000007400747308 */ /* 0x000e220000000800 */
[-C--:B------:R-:W-:Y:S01]  /*1b140*/  FFMA.FTZ R140, R147, R10.reuse, -R93 ;  /* 0x0000000a938c7223 */ /* 0x080fe2000001085d */
[----:B--2---:R-:W-:Y:S01]  /*1b150*/  FADD.FTZ R122, R178, R131 ;  /* 0x00000083b27a7221 */ /* 0x004fe20000010000 */
[----:B------:R-:W-:Y:S01]  /*1b160*/  HGMMA.64x128x16.F32.BF16 R24, R212, gdesc[UR4].tnspB, R24, gsb0 ;  /* 0x41e00004d4187df0 */ /* 0x000fe20008001818 */
[----:B------:R-:W-:Y:S01]  /*1b170*/  R2UR UR6, R88 ;  /* 0x00000000580672ca */ /* 0x000fe200000e0000 */
[----:B------:R-:W-:Y:S01]  /*1b180*/  @!P1 IMAD R88, R222, 0x8, R2 ;  /* 0x00000008de589824 */ /* 0x000fe200078e0202 */
[----:B------:R-:W-:Y:S01]  /*1b190*/  R2UR UR7, R89 ;  /* 0x00000000590772ca */ /* 0x000fe200000e0000 */
[----:B------:R-:W-:Y:S01]  /*1b1a0*/  FFMA.FTZ R191, R150, R10, -R93 ;  /* 0x0000000a96bf7223 */ /* 0x000fe2000001085d */
[----:B------:R-:W1:Y:S01]  /*1b1b0*/  MUFU.EX2 R179, R179 ;  /* 0x000000b300b37308 */ /* 0x000e620000000800 */
[----:B---3--:R-:W-:Y:S01]  /*1b1c0*/  FFMA.FTZ R139, R11, R0, R177 ;  /* 0x000000000b8b7223 */ /* 0x008fe200000100b1 */
[----:B------:R-:W-:Y:S01]  /*1b1d0*/  @!P1 VIADD R88, R88, 0x34840 ;  /* 0x0003484058589836 */ /* 0x000fe20000000000 */
[----:B------:R-:W-:Y:S01]  /*1b1e0*/  IADD3 R89, -R224, 0xb, RZ ;  /* 0x0000000be0597810 */ /* 0x000fe20007ffe1ff */
[-CC-:B------:R-:W-:Y:S01]  /*1b1f0*/  FFMA.FTZ R133, R151, R10.reuse, -R93.reuse ;  /* 0x0000000a97857223 */ /* 0x180fe2000001085d */
[-CC-:B------:R-:W-:Y:S01]  /*1b200*/  FFMA.FTZ R209, R106, R10.reuse, -R93.reuse ;  /* 0x0000000a6ad17223 */ /* 0x180fe2000001085d */
[-C--:B------:R-:W-:Y:S01]  /*1b210*/  FFMA.FTZ R193, R138, R10.reuse, -R93 ;  /* 0x0000000a8ac17223 */ /* 0x080fe2000001085d */
[----:B------:R-:W-:Y:S01]  /*1b220*/  @!P1 PRMT R130, RZ, 0x654, R88 ;  /* 0x00000654ff829816 */ /* 0x000fe20000000058 */
[----:B------:R-:W2:Y:S01]  /*1b230*/  MUFU.EX2 R117, R117 ;  /* 0x0000007500757308 */ /* 0x000ea20000000800 */
[----:B0-----:R-:W-:Y:S01]  /*1b240*/  FADD.FTZ R14, R116, R139 ;  /* 0x0000008b740e7221 */ /* 0x001fe20000010000 */
[-CC-:B------:R-:W-:Y:S01]  /*1b250*/  FFMA.FTZ R195, R142, R10.reuse, -R93.reuse ;  /* 0x0000000a8ec37223 */ /* 0x180fe2000001085d */
[-CC-:B------:R-:W-:Y:S01]  /*1b260*/  FFMA.FTZ R138, R143, R10.reuse, -R93.reuse ;  /* 0x0000000a8f8a7223 */ /* 0x180fe2000001085d */
[-CC-:B------:R-:W-:Y:S01]  /*1b270*/  FFMA.FTZ R211, R110, R10.reuse, -R93.reuse ;  /* 0x0000000a6ed37223 */ /* 0x180fe2000001085d */
[-CC-:B------:R-:W-:Y:S01]  /*1b280*/  FFMA.FTZ R199, R134, R10.reuse, -R93.reuse ;  /* 0x0000000a86c77223 */ /* 0x180fe2000001085d */
[--C-:B------:R-:W-:Y:S01]  /*1b290*/  FFMA.FTZ R135, R135, R10, -R93.reuse ;  /* 0x0000000a87877223 */ /* 0x100fe2000001085d */
[----:B------:R-:W-:Y:S01]  /*1b2a0*/  F2FP.BF16.F32.PACK_AB R178, R13, R178 ;  /* 0x000000b20db2723e */ /* 0x000fe200000010ff */
[----:B------:R-:W0:Y:S01]  /*1b2b0*/  MUFU.EX2 R181, R181 ;  /* 0x000000b500b57308 */ /* 0x000e220000000800 */
[----:B-1----:R-:W-:Y:S01]  /*1b2c0*/  FADD.FTZ R14, R179, R14 ;  /* 0x0000000eb30e7221 */ /* 0x002fe20000010000 */
[-CC-:B------:R-:W-:Y:S01]  /*1b2d0*/  FFMA.FTZ R0, R123, R10.reuse, -R93.reuse ;  /* 0x0000000a7b007223 */ /* 0x180fe2000001085d */
[-CC-:B------:R-:W-:Y:S01]  /*1b2e0*/  FFMA.FTZ R203, R126, R10.reuse, -R93.reuse ;  /* 0x0000000a7ecb7223 */ /* 0x180fe2000001085d */
[-CC-:B------:R-:W-:Y:S01]  /*1b2f0*/  FFMA.FTZ R205, R114, R10.reuse, -R93.reuse ;  /* 0x0000000a72cd7223 */ /* 0x180fe2000001085d */
[-CC-:B------:R-:W-:Y:S01]  /*1b300*/  FFMA.FTZ R207, R118, R10.reuse, -R93.reuse ;  /* 0x0000000a76cf7223 */ /* 0x180fe2000001085d */
[--C-:B------:R-:W-:Y:S01]  /*1b310*/  FFMA.FTZ R107, R107, R10, -R93.reuse ;  /* 0x0000000a6b6b7223 */ /* 0x100fe2000001085d */
[----:B------:R-:W-:Y:S01]  /*1b320*/  F2FP.BF16.F32.PACK_AB R176, R6, R176 ;  /* 0x000000b006b0723e */ /* 0x000fe200000010ff */
        /* <DEDUP_REMOVED lines=11> */
[----:B------:R-:W-:Y:S01]  /*1b3e0*/  FFMA.FTZ R94, R94, R10, -R93 ;  /* 0x0000000a5e5e7223 */ /* 0x000fe2000001085d */
[----:B------:R-:W-:-:S02]  /*1b3f0*/  F2FP.BF16.F32.PACK_AB R177, R116, R177 ;  /* 0x000000b174b1723e */ /* 0x000fc400000010ff */
[----:B------:R-:W-:Y:S02]  /*1b400*/  F2FP.BF16.F32.PACK_AB R179, R117, R179 ;  /* 0x000000b375b3723e */ /* 0x000fe400000010ff */
[----:B------:R-:W0:Y:S01]  /*1b410*/  MUFU.EX2 R141, R141 ;  /* 0x0000008d008d7308 */ /* 0x000e220000000800 */
[----:B-1----:R-:W-:-:S07]  /*1b420*/  F2FP.BF16.F32.PACK_AB R181, R125, R181 ;  /* 0x000000b57db5723e */ /* 0x002fce00000010ff */
        /* <DEDUP_REMOVED lines=9> */
[----:B------:R-:W5:Y:S08]  /*1b4c0*/  MUFU.EX2 R137, R137 ;  /* 0x0000008900897308 */ /* 0x000f700000000800 */
[----:B------:R-:W5:Y:S08]  /*1b4d0*/  MUFU.EX2 R195, R195 ;  /* 0x000000c300c37308 */ /* 0x000f700000000800 */
[----:B------:R-:W5:Y:S01]  /*1b4e0*/  MUFU.EX2 R138, R138 ;  /* 0x0000008a008a7308 */ /* 0x000f620000000800 */
[----:B------:R-:W-:-:S02]  /*1b4f0*/  WARPGROUP.DEPBAR.LE gsb0, 0x0 ;  /* 0x00008000000079c5 */ /* 0x000fc40000010000 */
[----:B------:R-:W-:Y:S01]  /*1b500*/  WARPGROUP.ARRIVE ;  /* 0x00000000000079c5 */ /* 0x000fe20000000000 */
[----:B------:R-:W-:Y:S02]  /*1b510*/  F2FP.BF16.F32.PACK_AB R212, R97, R96 ;  /* 0x0000006061d4723e */ /* 0x000fe400000010ff */
[----:B------:R-:W-:Y:S02]  /*1b520*/  F2FP.BF16.F32.PACK_AB R214, R101, R100 ;  /* 0x0000006465d6723e */ /* 0x000fe400000010ff */
[----:B------:R-:W5:Y:S01]  /*1b530*/  MUFU.EX2 R197, R197 ;  /* 0x000000c500c57308 */ /* 0x000f620000000800 */
[----:B------:R-:W-:Y:S07]  /*1b540*/  HGMMA.64x128x16.F32.BF16 R24, R216, gdesc[UR4].tnspB, R24, gsb0 ;  /* 0x41e00004d8187df0 */ /* 0x000fee0008001818 */
        /* <DEDUP_REMOVED lines=18> */
[----:B------:R2:W-:Y:S06]  /*1b670*/  BAR.ARV R89, 0x100 ;  /* 0x000400590000751d */ /* 0x0005ec0000002000 */
[----:B------:R-:W-:Y:S01]  /*1b680*/  @!P1 SYNCS.ARRIVE.TRANS64.RED.A1T0 RZ, [R130+URZ], RZ ;  /* 0x000000ff82ff99a7 */ /* 0x000fe2000810043f */
[----:B------:R-:W-:Y:S01]  /*1b690*/  MUFU.EX2 R99, R99 ;  /* 0x0000006300637308 */ /* 0x000fe20000000800 */
[----:B--2---:R-:W-:Y:S01]  /*1b6a0*/  @!P1 PRMT R89, RZ, 0x654, R7 ;  /* 0x00000654ff599816 */ /* 0x004fe20000000007 */
[----:B------:R-:W-:Y:S01]  /*1b6b0*/  FADD.FTZ R7, R13, R122 ;  /* 0x0000007a0d077221 */ /* 0x000fe20000010000 */
[----:B------:R-:W-:Y:S01]  /*1b6c0*/  FADD.FTZ R122, R125, R14 ;  /* 0x0000000e7d7a7221 */ /* 0x000fe20000010000 */
[----:B------:R-:W-:Y:S01]  /*1b6d0*/  FFMA.FTZ R14, R115, R10, -R93 ;  /* 0x0000000a730e7223 */ /* 0x000fe2000001085d */
[----:B------:R-:W-:Y:S01]  /*1b6e0*/  F2FP.BF16.F32.PACK_AB R218, R4, R113 ;  /* 0x0000007104da723e */ /* 0x000fe200000010ff */
[-C--:B------:R-:W-:Y:S01]  /*1b6f0*/  FMUL.FTZ R24, R24, R5.reuse ;  /* 0x0000000518187220 */ /* 0x080fe20000410000 */
[----:B------:R2:W-:Y:S01]  /*1b700*/  @!P1 SYNCS.ARRIVE.TRANS64.RED.A1T0 RZ, [R89+URZ], RZ ;  /* 0x000000ff59ff99a7 */ /* 0x0005e2000810043f */
[----:B------:R-:W-:Y:S01]  /*1b710*/  FADD.FTZ R122, R183, R122 ;  /* 0x0000007ab77a7221 */ /* 0x000fe20000010000 */
[----:B------:R-:W-:Y:S01]  /*1b720*/  MUFU.EX2 R102, R102 ;  /* 0x0000006600667308 */ /* 0x000fe20000000800 */
[-C--:B------:R-:W-:Y:S01]  /*1b730*/  FMUL.FTZ R25, R25, R5.reuse ;  /* 0x0000000519197220 */ /* 0x080fe20000410000 */
[-C--:B------:R-:W-:Y:S01]  /*1b740*/  FMUL.FTZ R28, R28, R5.reuse ;  /* 0x000000051c1c7220 */ /* 0x080fe20000410000 */
[----:B0-----:R-:W-:Y:S01]  /*1b750*/  FADD.FTZ R122, R141, R122 ;  /* 0x0000007a8d7a7221 */ /* 0x001fe20000010000 */
[-C--:B------:R-:W-:Y:S01]  /*1b760*/  FMUL.FTZ R29, R29, R5.reuse ;  /* 0x000000051d1d7220 */ /* 0x080fe20000410000 */
[-C--:B------:R-:W-:Y:S01]  /*1b770*/  FMUL.FTZ R32, R32, R5.reuse ;  /* 0x0000000520207220 */ /* 0x080fe20000410000 */
[----:B--2---:R-:W-:Y:S01]  /*1b780*/  FADD.FTZ R89, R180, R7 ;  /* 0x00000007b4597221 */ /* 0x004fe20000010000 */
[----:B-1----:R-:W-:Y:S01]  /*1b790*/  FADD.FTZ R122, R185, R122 ;  /* 0x0000007ab97a7221 */ /* 0x002fe20000010000 */
[C---:B------:R-:W-:Y:S01]  /*1b7a0*/  F2FP.BF16.F32.PACK_AB R180, R12.reuse, R180 ;  /* 0x000000b40cb4723e */ /* 0x040fe200000010ff */
[-C--:B------:R-:W-:Y:S01]  /*1b7b0*/  FFMA.FTZ R7, R127, R10.reuse, -R93 ;  /* 0x0000000a7f077223 */ /* 0x080fe2000001085d */
[----:B------:R-:W-:Y:S01]  /*1b7c0*/  FADD.FTZ R89, R12, R89 ;  /* 0x000000590c597221 */ /* 0x000fe20000010000 */
[----:B---3--:R-:W-:Y:S01]  /*1b7d0*/  FADD.FTZ R122, R129, R122 ;  /* 0x0000007a817a7221 */ /* 0x008fe20000010000 */
[----:B------:R-:W-:Y:S01]  /*1b7e0*/  MUFU.EX2 R14, R14 ;  /* 0x0000000e000e7308 */ /* 0x000fe20000000800 */
[-C--:B------:R-:W-:Y:S01]  /*1b7f0*/  FMUL.FTZ R33, R33, R5.reuse ;  /* 0x0000000521217220 */ /* 0x080fe20000410000 */
[----:B------:R-:W-:Y:S01]  /*1b800*/  FADD.FTZ R89, R182, R89 ;  /* 0x00000059b6597221 */ /* 0x000fe20000010000 */
[-C--:B------:R-:W-:Y:S01]  /*1b810*/  FMUL.FTZ R36, R36, R5.reuse ;  /* 0x0000000524247220 */ /* 0x080fe20000410000 */
[-C--:B------:R-:W-:Y:S01]  /*1b820*/  FMUL.FTZ R37, R37, R5.reuse ;  /* 0x0000000525257220 */ /* 0x080fe20000410000 */
[-C--:B------:R-:W-:Y:S01]  /*1b830*/  FMUL.FTZ R40, R40, R5.reuse ;  /* 0x0000000528287220 */ /* 0x080fe20000410000 */
[----:B------:R-:W-:Y:S01]  /*1b840*/  FADD.FTZ R115, R160, R89 ;  /* 0x00000059a0737221 */ /* 0x000fe20000010000 */
[-CC-:B------:R-:W-:Y:S01]  /*1b850*/  FFMA.FTZ R89, R119, R10.reuse, -R93.reuse ;  /* 0x0000000a77597223 */ /* 0x180fe2000001085d */
[----:B------:R-:W0:Y:S01]  /*1b860*/  MUFU.EX2 R7, R7 ;  /* 0x0000000700077308 */ /* 0x000e220000000800 */
[----:B------:R-:W-:Y:S01]  /*1b870*/  FFMA.FTZ R93, R95, R10, -R93 ;  /* 0x0000000a5f5d7223 */ /* 0x000fe2000001085d */
[----:B------:R-:W-:Y:S01]  /*1b880*/  FADD.FTZ R115, R184, R115 ;  /* 0x00000073b8737221 */ /* 0x000fe20000010000 */
[-C--:B------:R-:W-:Y:S01]  /*1b890*/  FMUL.FTZ R41, R41, R5.reuse ;  /* 0x0000000529297220 */ /* 0x080fe20000410000 */
[-C--:B------:R-:W-:Y:S01]  /*1b8a0*/  FMUL.FTZ R44, R44, R5.reuse ;  /* 0x000000052c2c7220 */ /* 0x080fe20000410000 */
[-C--:B------:R-:W-:Y:S01]  /*1b8b0*/  FMUL.FTZ R45, R45, R5.reuse ;  /* 0x000000052d2d7220 */ /* 0x080fe20000410000 */
[----:B------:R-:W-:Y:S01]  /*1b8c0*/  FADD.FTZ R115, R152, R115 ;  /* 0x0000007398737221 */ /* 0x000fe20000010000 */
[-C--:B------:R-:W-:Y:S01]  /*1b8d0*/  FMUL.FTZ R48, R48, R5.reuse ;  /* 0x0000000530307220 */ /* 0x080fe20000410000 */
[----:B------:R-:W1:Y:S01]  /*1b8e0*/  MUFU.EX2 R89, R89 ;  /* 0x0000005900597308 */ /* 0x000e620000000800 */
[-C--:B------:R-:W-:Y:S01]  /*1b8f0*/  FMUL.FTZ R49, R49, R5.reuse ;  /* 0x0000000531317220 */ /* 0x080fe20000410000 */
[----:B------:R-:W-:Y:S01]  /*1b900*/  FADD.FTZ R106, R186, R115 ;  /* 0x00000073ba6a7221 */ /* 0x000fe20000010000 */
[----:B----4-:R-:W-:Y:S01]  /*1b910*/  FADD.FTZ R115, R187, R122 ;  /* 0x0000007abb737221 */ /* 0x010fe20000010000 */
[C---:B------:R-:W-:Y:S01]  /*1b920*/  F2FP.BF16.F32.PACK_AB R186, R15.reuse, R186 ;  /* 0x000000ba0fba723e */ /* 0x040fe200000010ff */
[-C--:B------:R-:W-:Y:S01]  /*1b930*/  FMUL.FTZ R52, R52, R5.reuse ;  /* 0x0000000534347220 */ /* 0x080fe20000410000 */
[----:B------:R-:W-:Y:S01]  /*1b940*/  FADD.FTZ R119, R15, R106 ;  /* 0x0000006a0f777221 */ /* 0x000fe20000010000 */
[----:B-----5:R-:W-:Y:S01]  /*1b950*/  FADD.FTZ R106, R132, R115 ;  /* 0x00000073846a7221 */ /* 0x020fe20000010000 */
[----:B------:R-:W2:Y:S01]  /*1b960*/  MUFU.EX2 R103, R103 ;  /* 0x0000006700677308 */ /* 0x000ea20000000800 */
[-C--:B------:R-:W-:Y:S01]  /*1b970*/  FMUL.FTZ R53, R53, R5.reuse ;  /* 0x0000000535357220 */ /* 0x080fe20000410000 */
[----:B------:R-:W-:Y:S01]  /*1b980*/  FADD.FTZ R119, R188, R119 ;  /* 0x00000077bc777221 */ /* 0x000fe20000010000 */
[----:B------:R-:W-:Y:S01]  /*1b990*/  FADD.FTZ R115, R189, R106 ;  /* 0x0000006abd737221 */ /* 0x000fe20000010000 */
[-C--:B------:R-:W-:Y:S01]  /*1b9a0*/  FMUL.FTZ R56, R56, R5.reuse ;  /* 0x0000000538387220 */ /* 0x080fe20000410000 */
[-C--:B------:R-:W-:Y:S01]  /*1b9b0*/  FMUL.FTZ R57, R57, R5.reuse ;  /* 0x0000000539397220 */ /* 0x080fe20000410000 */
[----:B------:R-:W-:Y:S01]  /*1b9c0*/  FADD.FTZ R119, R144, R119 ;  /* 0x0000007790777221 */ /* 0x000fe20000010000 */
[----:B------:R-:W-:Y:S01]  /*1b9d0*/  FADD.FTZ R106, R140, R115 ;  /* 0x000000738c6a7221 */ /* 0x000fe20000010000 */
[----:B------:R-:W3:Y:S01]  /*1b9e0*/  MUFU.EX2 R108, R108 ;  /* 0x0000006c006c7308 */ /* 0x000ee20000000800 */
[-C--:B------:R-:W-:Y:S01]  /*1b9f0*/  FMUL.FTZ R60, R60, R5.reuse ;  /* 0x000000053c3c7220 */ /* 0x080fe20000410000 */
[----:B------:R-:W-:Y:S01]  /*1ba00*/  FADD.FTZ R110, R190, R119 ;  /* 0x00000077be6e7221 */ /* 0x000fe20000010000 */
[----:B------:R-:W-:Y:S01]  /*1ba10*/  FADD.FTZ R106, R191, R106 ;  /* 0x0000006abf6a7221 */ /* 0x000fe20000010000 */
[-C--:B------:R-:W-:Y:S01]  /*1ba20*/  FMUL.FTZ R61, R61, R5.reuse ;  /* 0x000000053d3d7220 */ /* 0x080fe20000410000 */
[-C--:B------:R-:W-:Y:S01]  /*1ba30*/  FMUL.FTZ R64, R64, R5.reuse ;  /* 0x0000000540407220 */ /* 0x080fe20000410000 */
[----:B------:R-:W-:Y:S01]  /*1ba40*/  FADD.FTZ R115, R145, R110 ;  /* 0x0000006e91737221 */ /* 0x000fe20000010000 */
[----:B------:R-:W-:Y:S01]  /*1ba50*/  FADD.FTZ R106, R133, R106 ;  /* 0x0000006a856a7221 */ /* 0x000fe20000010000 */
[----:B------:R-:W4:Y:S01]  /*1ba60*/  MUFU.EX2 R90, R90 ;  /* 0x0000005a005a7308 */ /* 0x000f220000000800 */
[-C--:B------:R-:W-:Y:S01]  /*1ba70*/  FMUL.FTZ R65, R65, R5.reuse ;  /* 0x0000000541417220 */ /* 0x080fe20000410000 */
[----:B------:R-:W-:Y:S01]  /*1ba80*/  FADD.FTZ R115, R192, R115 ;  /* 0x00000073c0737221 */ /* 0x000fe20000010000 */
[----:B------:R-:W-:Y:S01]  /*1ba90*/  FADD.FTZ R106, R193, R106 ;  /* 0x0000006ac16a7221 */ /* 0x000fe20000010000 */
[-C--:B------:R-:W-:Y:S01]  /*1baa0*/  FMUL.FTZ R68, R68, R5.reuse ;  /* 0x0000000544447220 */ /* 0x080fe20000410000 */
[-C--:B------:R-:W-:Y:S01]  /*1bab0*/  FMUL.FTZ R69, R69, R5.reuse ;  /* 0x0000000545457220 */ /* 0x080fe20000410000 */
[----:B------:R-:W-:Y:S01]  /*1bac0*/  FADD.FTZ R115, R20, R115 ;  /* 0x0000007314737221 */ /* 0x000fe20000010000 */
[----:B------:R-:W-:Y:S01]  /*1bad0*/  FADD.FTZ R106, R137, R106 ;  /* 0x0000006a896a7221 */ /* 0x000fe20000010000 */
[----:B------:R-:W5:Y:S01]  /*1bae0*/  MUFU.EX2 R109, R109 ;  /* 0x0000006d006d7308 */ /* 0x000f620000000800 */
        /* <DEDUP_REMOVED lines=8> */
[----:B------:R-:W-:Y:S01]  /*1bb70*/  FMUL.FTZ R77, R77, R5 ;  /* 0x000000054d4d7220 */ /* 0x000fe20000410000 */
[----:B------:R-:W-:Y:S01]  /*1bb80*/  FADD.FTZ R115, R196, R115 ;  /* 0x00000073c4737221 */ /* 0x000fe20000010000 */
[----:B------:R-:W-:Y:S01]  /*1bb90*/  FADD.FTZ R13, R197, R12 ;  /* 0x0000000cc50d7221 */ /* 0x000fe20000010000 */
[----:B------:R-:W-:Y:S01]  /*1bba0*/  F2FP.BF16.F32.PACK_AB R197, R8, R197 ;  /* 0x000000c508c5723e */ /* 0x000fe200000010ff */
        /* <DEDUP_REMOVED lines=8> */
[----:B------:R-:W-:Y:S01]  /*1bc30*/  FMUL.FTZ R85, R85, R5 ;  /* 0x0000000555557220 */ /* 0x000fe20000410000 */
[----:B------:R-:W-:Y:S01]  /*1bc40*/  FADD.FTZ R15, R21, R106 ;  /* 0x0000006a150f7221 */ /* 0x000fe20000010000 */
[----:B------:R-:W-:Y:S01]  /*1bc50*/  FADD.FTZ R12, R88, R13 ;  /* 0x0000000d580c7221 */ /* 0x000fe20000010000 */
[----:B------:R-:W5:Y:S01]  /*1bc60*/  MUFU.EX2 R93, R93 ;  /* 0x0000005d005d7308 */ /* 0x000f620000000800 */
[----:B------:R-:W-:Y:S01]  /*1bc70*/  F2FP.BF16.F32.PACK_AB R182, R160, R182 ;  /* 0x000000b6a0b6723e */ /* 0x000fe200000010ff */
[----:B------:R-:W-:Y:S01]  /*1bc80*/  FADD.FTZ R106, R200, R15 ;  /* 0x0000000fc86a7221 */ /* 0x000fe20000010000 */
[----:B------:R-:W-:Y:S01]  /*1bc90*/  FADD.FTZ R13, R201, R12 ;  /* 0x0000000cc90d7221 */ /* 0x000fe20000010000 */
[----:B------:R-:W-:Y:S01]  /*1bca0*/  F2FP.BF16.F32.PACK_AB R201, R0, R201 ;  /* 0x000000c900c9723e */ /* 0x000fe200000010ff */
[----:B------:R-:W-:Y:S01]  /*1bcb0*/  FMUL.FTZ R26, R26, R11 ;  /* 0x0000000b1a1a7220 */ /* 0x000fe20000410000 */
[----:B------:R-:W-:Y:S01]  /*1bcc0*/  FADD.FTZ R15, R121, R106 ;  /* 0x0000006a790f7221 */ /* 0x000fe20000010000 */
[----:B------:R-:W-:Y:S01]  /*1bcd0*/  FADD.FTZ R12, R0, R13 ;  /* 0x0000000d000c7221 */ /* 0x000fe20000010000 */
[----:B------:R-:W-:Y:S01]  /*1bce0*/  F2FP.BF16.F32.PACK_AB R183, R141, R183 ;  /* 0x000000b78db7723e */ /* 0x000fe200000010ff */
[----:B------:R-:W-:Y:S01]  /*1bcf0*/  FMUL.FTZ R27, R27, R11 ;  /* 0x0000000b1b1b7220 */ /* 0x000fe20000410000 */
[----:B------:R-:W-:Y:S01]  /*1bd00*/  FADD.FTZ R15, R202, R15 ;  /* 0x0000000fca0f7221 */ /* 0x000fe20000010000 */
[----:B------:R-:W-:Y:S01]  /*1bd10*/  FADD.FTZ R12, R203, R12 ;  /* 0x0000000ccb0c7221 */ /* 0x000fe20000010000 */
[C---:B0-----:R-:W-:Y:S01]  /*1bd20*/  F2FP.BF16.F32.PACK_AB R203, R7.reuse, R203 ;  /* 0x000000cb07cb723e */ /* 0x041fe200000010ff */
[-C--:B------:R-:W-:Y:S01]  /*1bd30*/  FMUL.FTZ R30, R30, R11.reuse ;  /* 0x0000000b1e1e7220 */ /* 0x080fe20000410000 */
        /* <DEDUP_REMOVED lines=15> */
[-C--:B------:R-:W-:Y:S01]  /*1be30*/  FMUL.FTZ R38, R38, R11.reuse ;  /* 0x0000000b26267220 */ /* 0x080fe20000410000 */
[----:B------:R-:W-:Y:S01]  /*1be40*/  FADD.FTZ R15, R112, R15 ;  /* 0x0000000f700f7221 */ /* 0x000fe20000010000 */
[----:B-1----:R-:W-:Y:S01]  /*1be50*/  FADD.FTZ R12, R89, R12 ;  /* 0x0000000c590c7221 */ /* 0x002fe20000010000 */
        /* <DEDUP_REMOVED lines=31> */
[----:B--2---:R-:W-:Y:S01]  /*1c050*/  FADD.FTZ R13, R103, R6 ;  /* 0x00000006670d7221 */ /* 0x004fe20000010000 */
[----:B------:R-:W-:Y:S01]  /*1c060*/  F2FP.BF16.F32.PACK_AB R195, R138, R195 ;  /* 0x000000c38ac3723e */ /* 0x000fe200000010ff */
[-C--:B------:R-:W-:Y:S01]  /*1c070*/  FMUL.FTZ R55, R55, R11.reuse ;  /* 0x0000000b37377220 */ /* 0x080fe20000410000 */
[----:B---3--:R-:W-:Y:S01]  /*1c080*/  FADD.FTZ R0, R108, R7 ;  /* 0x000000076c007221 */ /* 0x008fe20000010000 */
[----:B----4-:R-:W-:Y:S01]  /*1c090*/  FADD.FTZ R13, R90, R13 ;  /* 0x0000000d5a0d7221 */ /* 0x010fe20000010000 */
[----:B------:R-:W-:Y:S01]  /*1c0a0*/  F2FP.BF16.F32.PACK_AB R196, R128, R196 ;  /* 0x000000c480c4723e */ /* 0x000fe200000010ff */
[-C--:B------:R-:W-:Y:S01]  /*1c0b0*/  FMUL.FTZ R58, R58, R11.reuse ;  /* 0x0000000b3a3a7220 */ /* 0x080fe20000410000 */
[----:B-----5:R-:W-:Y:S01]  /*1c0c0*/  FADD.FTZ R0, R109, R0 ;  /* 0x000000006d007221 */ /* 0x020fe20000010000 */
        /* <DEDUP_REMOVED lines=8> */
[----:B------:R-:W-:Y:S01]  /*1c150*/  F2FP.BF16.F32.PACK_AB R200, R121, R200 ;  /* 0x000000c879c8723e */ /* 0x000fe200000010ff */
[----:B------:R-:W-:Y:S01]  /*1c160*/  FADD.FTZ R0, R93, R13 ;  /* 0x0000000d5d007221 */ /* 0x000fe20000010000 */
[----:B------:R-:W-:Y:S01]  /*1c170*/  F2FP.BF16.F32.PACK_AB R202, R124, R202 ;  /* 0x000000ca7cca723e */ /* 0x000fe200000010ff */
[-C--:B------:R-:W-:Y:S01]  /*1c180*/  FMUL.FTZ R63, R63, R11.reuse ;  /* 0x0000000b3f3f7220 */ /* 0x080fe20000410000 */
[----:B------:R-:W-:Y:S01]  /*1c190*/  F2FP.BF16.F32.PACK_AB R204, R120, R204 ;  /* 0x000000cc78cc723e */ /* 0x000fe200000010ff */
[-C--:B------:R-:W-:Y:S01]  /*1c1a0*/  FMUL.FTZ R66, R66, R11.reuse ;  /* 0x0000000b42427220 */ /* 0x080fe20000410000 */
[----:B------:R-:W-:Y:S01]  /*1c1b0*/  F2FP.BF16.F32.PACK_AB R206, R112, R206 ;  /* 0x000000ce70ce723e */ /* 0x000fe200000010ff */
[----:B------:R-:W-:Y:S01]  /*1c1c0*/  FMUL.FTZ R67, R67, R11 ;  /* 0x0000000b43437220 */ /* 0x000fe20000410000 */
        /* <DEDUP_REMOVED lines=18> */
[----:B------:R-:W-:Y:S01]  /*1c2f0*/  FMUL.FTZ R87, R87, R11 ;  /* 0x0000000b57577220 */ /* 0x000fe20000410000 */
[----:B------:R-:W-:-:S02]  /*1c300*/  IMAD.MOV.U32 R6, RZ, RZ, R229 ;  /* 0x000000ffff067224 */ /* 0x000fc400078e00e5 */
[----:B------:R-:W-:Y:S02]  /*1c310*/  IMAD.MOV.U32 R7, RZ, RZ, R222 ;  /* 0x000000ffff077224 */ /* 0x000fe400078e00de */
[----:B------:R-:W-:Y:S02]  /*1c320*/  IMAD.MOV.U32 R4, RZ, RZ, R92 ;  /* 0x000000ffff047224 */ /* 0x000fe400078e005c */
[----:B------:R-:W-:Y:S01]  /*1c330*/  IMAD.MOV.U32 R5, RZ, RZ, R9 ;  /* 0x000000ffff057224 */ /* 0x000fe200078e0009 */
[----:B------:R-:W-:Y:S06]  /*1c340*/  @P2 BRA `(.L_x_7480) ;  /* 0xffffffa400582947 */ /* 0x000fec000383ffff */
.L_x_7470:
[----:B------:R-:W-:Y:S05]  /*1c350*/  WARPSYNC.ALL ;  /* 0x0000000000007948 */ /* 0x000fea0003800000 */
[----:B------:R-:W-:Y:S06]  /*1c360*/  BAR.ARV 0x8, 0x180 ;  /* 0x0206000000007b1d */ /* 0x000fec0000002000 */
[----:B------:R-:W-:Y:S05]  /*1c370*/  @!P0 BRA `(.L_x_7481) ;  /* 0x0000000000048947 */ /* 0x000fea0003800000 */
[----:B------:R-:W-:Y:S01]  /*1c380*/  BPT.TRAP 0x1 ;  /* 0x000000040000795c */ /* 0x000fe20000300000 */
.L_x_7481:
[----:B------:R-:W-:Y:S01]  /*1c390*/  IMAD R12, R222, 0x8, R2 ;  /* 0x00000008de0c7824 */ /* 0x000fe200078e0202 */
[----:B------:R-:W-:-:S04]  /*1c3a0*/  SHF.L.U32 R3, R229, 0x1f, RZ ;  /* 0x0000001fe5037819 */ /* 0x000fc800000006ff */
[----:B------:R0:W1:Y:S01]  /*1c3b0*/  SYNCS.PHASECHK.TRANS64.TRYWAIT P2, [R12+URZ+0x34850], R3 ;  /* 0x034850030c0075a7 */ /* 0x000062000804017f */
[----:B------:R-:W-:Y:S05]  /*1c3c0*/  @!P0 BRA `(.L_x_7482) ;  /* 0x0000000000048947 */ /* 0x000fea0003800000 */
[----:B------:R-:W-:Y:S01]  /*1c3d0*/  BPT.TRAP 0x1 ;  /* 0x000000040000795c */ /* 0x000fe20000300000 */
.L_x_7482:
[----:B------:R-:W-:-:S05]  /*1c3e0*/  VIADD R2, R2, 0x400 ;  /* 0x0000040002027836 */ /* 0x000fca0000000000 */
[----:B------:R-:W-:-:S04]  /*1c3f0*/  SHF.R.U32.HI R2, RZ, 0x4, R2 ;  /* 0x00000004ff027819 */ /* 0x000fc80000011602 */
[----:B------:R-:W-:-:S04]  /*1c400*/  LOP3.LUT R2, R2, 0x3fff, RZ, 0xc0, !PT ;  /* 0x00003fff02027812 */ /* 0x000fc800078ec0ff */
[----:B------:R-:W-:Y:S01]  /*1c410*/  LOP3.LUT R5, R2, 0x5800000, RZ, 0xfc, !PT ;  /* 0x0580000002057812 */ /* 0x000fe200078efcff */
[----:B-1----:R-:W-:Y:S06]  /*1c420*/  @P2 BRA `(.L_x_7483) ;  /* 0x0000000000082947 */ /* 0x002fec0003800000 */
[----:B------:R-:W1:Y:S02]  /*1c430*/  SYNCS.PHASECHK.TRANS64.TRYWAIT P0, [R12+URZ+0x34850], R3 ;  /* 0x034850030c0075a7 */ /* 0x000e64000800017f */
[----:B-1----:R-:W-:Y:S05]  /*1c440*/  @!P0 BRA `(.L_x_7484) ;  /* 0x000000a800148947 */ /* 0x002fea0003800000 */
.L_x_7483:
[----:B------:R-:W-:Y:S01]  /*1c450*/  IMAD R2, R222, 0xb00, R5 ;  /* 0x00000b00de027824 */ /* 0x000fe200078e0205 */
[----:B------:R-:W2:Y:S01]  /*1c460*/  LDL.LU R20, [R1+0x60] ;  /* 0x0000600001147983 */ /* 0x000ea20000300800 */
[----:B01----:R-:W-:Y:S01]  /*1c470*/  IMAD.MOV.U32 R3, RZ, RZ, 0x40000040 ;  /* 0x40000040ff037424 */ /* 0x003fe200078e00ff */
[----:B------:R-:W-:Y:S05]  /*1c480*/  WARPSYNC.ALL ;  /* 0x0000000000007948 */ /* 0x000fea0003800000 */
[C---:B------:R-:W-:Y:S01]  /*1c490*/  R2UR UR6, R2.reuse ;  /* 0x00000000020672ca */ /* 0x040fe200000e0000 */
[----:B------:R-:W-:Y:S01]  /*1c4a0*/  WARPGROUP.ARRIVE ;  /* 0x00000000000079c5 */ /* 0x000fe20000000000 */
[----:B------:R-:W-:Y:S01]  /*1c4b0*/  R2UR UR7, R3 ;  /* 0x00000000030772ca */ /* 0x000fe200000e0000 */
[----:B------:R-:W-:-:S02]  /*1c4c0*/  VIADD R4, R2, 0x80 ;  /* 0x0000008002047836 */ /* 0x000fc40000000000 */
[----:B------:R-:W-:Y:S02]  /*1c4d0*/  IMAD.MOV.U32 R5, RZ, RZ, 0x40000040 ;  /* 0x40000040ff057424 */ /* 0x000fe400078e00ff */
[----:B------:R-:W-:Y:S02]  /*1c4e0*/  IMAD.MOV.U32 R3, RZ, RZ, 0x40000040 ;  /* 0x40000040ff037424 */ /* 0x000fe400078e00ff */
[----:B------:R-:W-:Y:S02]  /*1c4f0*/  IMAD.MOV.U32 R7, RZ, RZ, RZ ;  /* 0x000000ffff077224 */ /* 0x000fe400078e00ff */
[----:B------:R-:W-:Y:S02]  /*1c500*/  VIADD R222, R222, 0x1 ;  /* 0x00000001dede7836 */ /* 0x000fe40000000000 */
[----:B------:R-:W-:Y:S02]  /*1c510*/  @!P1 VIADD R12, R12, 0x34860 ;  /* 0x000348600c0c9836 */ /* 0x000fe40000000000 */
[----:B------:R-:W-:Y:S01]  /*1c520*/  HGMMA.64x128x16.F32.BF16 R24, R176, gdesc[UR4].tnspB, R24, gsb0 ;  /* 0x41e00004b0187df0 */ /* 0x000fe20008001818 */
[----:B------:R-:W-:Y:S01]  /*1c530*/  R2UR UR6, R4 ;  /* 0x00000000040672ca */ /* 0x000fe200000e0000 */
[----:B------:R-:W-:Y:S01]  /*1c540*/  VIADD R4, R2, 0x100 ;  /* 0x0000010002047836 */ /* 0x000fe20000000000 */
[----:B------:R-:W-:Y:S01]  /*1c550*/  R2UR UR7, R5 ;  /* 0x00000000050772ca */ /* 0x000fe200000e0000 */
[----:B------:R-:W-:Y:S01]  /*1c560*/  IMAD.MOV.U32 R5, RZ, RZ, 0x40000040 ;  /* 0x40000040ff057424 */ /* 0x000fe200078e00ff */
[----:B------:R-:W-:-:S02]  /*1c570*/  ISETP.NE.AND P0, PT, R222, 0x2, PT ;  /* 0x00000002de00780c */ /* 0x000fc40003f05270 */
[----:B------:R-:W-:Y:S02]  /*1c580*/  @!P1 PRMT R12, RZ, 0x654, R12 ;  /* 0x00000654ff0c9816 */ /* 0x000fe4000000000c */
[----:B------:R-:W-:Y:S01]  /*1c590*/  SEL R222, R222, RZ, P0 ;  /* 0x000000ffdede7207 */ /* 0x000fe20000000000 */
[----:B------:R-:W-:Y:S02]  /*1c5a0*/  WARPGROUP.DEPBAR.LE gsb0, 0x0 ;  /* 0x00008000000079c5 */ /* 0x000fe40000010000 */
[----:B------:R-:W-:-:S06]  /*1c5b0*/  WARPGROUP.ARRIVE ;  /* 0x00000000000079c5 */ /* 0x000fcc0000000000 */
[----:B------:R-:W-:Y:S01]  /*1c5c0*/  HGMMA.64x128x16.F32.BF16 R24, R180, gdesc[UR4].tnspB, R24, gsb0 ;  /* 0x41e00004b4187df0 */ /* 0x000fe20008001818 */
[----:B------:R-:W-:Y:S01]  /*1c5d0*/  R2UR UR6, R4 ;  /* 0x00000000040672ca */ /* 0x000fe200000e0000 */
[----:B------:R-:W-:Y:S01]  /*1c5e0*/  VIADD R4, R2, 0x180 ;  /* 0x0000018002047836 */ /* 0x000fe20000000000 */
[----:B------:R-:W-:Y:S01]  /*1c5f0*/  R2UR UR7, R5 ;  /* 0x00000000050772ca */ /* 0x000fe200000e0000 */
[----:B------:R-:W-:Y:S02]  /*1c600*/  IMAD.MOV.U32 R5, RZ, RZ, 0x40000040 ;  /* 0x40000040ff057424 */ /* 0x000fe400078e00ff */
[----:B--2---:R-:W-:-:S05]  /*1c610*/  VIADD R20, R20, 0x1 ;  /* 0x0000000114147836 */ /* 0x004fca0000000000 */
[----:B------:R-:W-:Y:S01]  /*1c620*/  STL [R1+0x60], R20 ;  /* 0x0000601401007387 */ /* 0x000fe20000100800 */
        /* <DEDUP_REMOVED lines=47> */
[----:B------:R-:W-:Y:S02]  /*1c920*/  R2UR UR7, R5 ;  /* 0x00000000050772ca */ /* 0x000fe400000e0000 */
[----:B------:R-:W0:Y:S02]  /*1c930*/  SHFL.BFLY PT, R5, R0, 0x2, 0x1f ;  /* 0x0c401f0000057f89 */ /* 0x000e2400000e0000 */
[----:B0-----:R-:W-:Y:S01]  /*1c940*/  FADD.FTZ R5, R5, R0 ;  /* 0x0000000005057221 */ /* 0x001fe20000010000 */
[----:B------:R-:W-:-:S04]  /*1c950*/  SEL R0, RZ, 0x1, P0 ;  /* 0x00000001ff007807 */ /* 0x000fc80000000000 */
[----:B------:R-:W0:Y:S01]  /*1c960*/  SHFL.BFLY PT, R4, R5, 0x1, 0x1f ;  /* 0x0c201f0005047f89 */ /* 0x000e2200000e0000 */
[----:B------:R-:W-:Y:S01]  /*1c970*/  LOP3.LUT R229, R229, R0, RZ, 0x3c, !PT ;  /* 0x00000000e5e57212 */ /* 0x000fe200078e3cff */
[----:B------:R-:W-:Y:S02]  /*1c980*/  IMAD.MOV.U32 R0, RZ, RZ, -0x800000 ;  /* 0xff800000ff007424 */ /* 0x000fe400078e00ff */
[----:B0-----:R-:W-:-:S05]  /*1c990*/  FADD.FTZ R15, R5, R4 ;  /* 0x00000004050f7221 */ /* 0x001fca0000010000 */
[----:B------:R-:W-:-:S13]  /*1c9a0*/  FSETP.NE.FTZ.AND P3, PT, R15, RZ, PT ;  /* 0x000000ff0f00720b */ /* 0x000fda0003f75000 */
[----:B------:R-:W0:Y:S08]  /*1c9b0*/  @P3 MUFU.LG2 R8, R15 ;  /* 0x0000000f00083308 */ /* 0x000e300000000c00 */
[----:B------:R-:W-:Y:S01]  /*1c9c0*/  @P3 MUFU.RCP R7, R15 ;  /* 0x0000000f00073308 */ /* 0x000fe20000001000 */
[----:B0-----:R-:W-:Y:S01]  /*1c9d0*/  @P3 FMUL.FTZ R11, R8, 0.69314718246459960938 ;  /* 0x3f317218080b3820 */ /* 0x001fe20000410000 */
[----:B------:R-:W-:-:S02]  /*1c9e0*/  WARPGROUP.DEPBAR.LE gsb0, 0x0 ;  /* 0x00008000000079c5 */ /* 0x000fc40000010000 */
[----:B------:R-:W-:-:S06]  /*1c9f0*/  WARPGROUP.ARRIVE ;  /* 0x00000000000079c5 */ /* 0x000fcc0000000000 */
[----:B------:R-:W-:Y:S01]  /*1ca00*/  HGMMA.64x128x16.F32.BF16 R24, R212, gdesc[UR4].tnspB, R24, gsb0 ;  /* 0x41e00004d4187df0 */ /* 0x000fe20008001818 */
[----:B------:R-:W-:Y:S02]  /*1ca10*/  R2UR UR6, R2 ;  /* 0x00000000020672ca */ /* 0x000fe400000e0000 */
[----:B------:R-:W-:Y:S02]  /*1ca20*/  R2UR UR7, R3 ;  /* 0x00000000030772ca */ /* 0x000fe400000e0000 */
[----:B------:R-:W0:Y:S02]  /*1ca30*/  SHFL.BFLY PT, R3, R14, 0x2, 0x1f ;  /* 0x0c401f000e037f89 */ /* 0x000e2400000e0000 */
[----:B0-----:R-:W-:-:S05]  /*1ca40*/  FADD.FTZ R3, R3, R14 ;  /* 0x0000000e03037221 */ /* 0x001fca0000010000 */
[----:B------:R-:W0:Y:S02]  /*1ca50*/  SHFL.BFLY PT, R2, R3, 0x1, 0x1f ;  /* 0x0c201f0003027f89 */ /* 0x000e2400000e0000 */
[----:B0-----:R-:W-:Y:S01]  /*1ca60*/  FADD.FTZ R13, R3, R2 ;  /* 0x00000002030d7221 */ /* 0x001fe20000010000 */
[----:B------:R-:W-:Y:S02]  /*1ca70*/  IMAD.MOV.U32 R2, RZ, RZ, RZ ;  /* 0x000000ffff027224 */ /* 0x000fe400078e00ff */
[----:B------:R-:W-:Y:S02]  /*1ca80*/  IMAD.MOV.U32 R3, RZ, RZ, -0x800000 ;  /* 0xff800000ff037424 */ /* 0x000fe400078e00ff */
[----:B------:R-:W-:-:S13]  /*1ca90*/  FSETP.NE.FTZ.AND P2, PT, R13, RZ, PT ;  /* 0x000000ff0d00720b */ /* 0x000fda0003f55000 */
[----:B------:R-:W0:Y:S01]  /*1caa0*/  @P2 MUFU.LG2 R6, R13 ;  /* 0x0000000d00062308 */ /* 0x000e220000000c00 */
[C---:B------:R-:W-:Y:S01]  /*1cab0*/  @P2 FMUL.FTZ R4, R10.reuse, 0.69314718246459960938 ;  /* 0x3f3172180a042820 */ /* 0x040fe20000410000 */
[----:B------:R-:W-:-:S04]  /*1cac0*/  @P3 FMUL.FTZ R10, R10, 0.69314718246459960938 ;  /* 0x3f3172180a0a3820 */ /* 0x000fc80000410000 */
[----:B------:R-:W-:Y:S02]  /*1cad0*/  @P3 FFMA.FTZ R0, R10, R92, R11 ;  /* 0x0000005c0a003223 */ /* 0x000fe4000001000b */
[----:B------:R-:W1:Y:S01]  /*1cae0*/  @P2 MUFU.RCP R2, R13 ;  /* 0x0000000d00022308 */ /* 0x000e620000001000 */
[----:B0-----:R-:W-:-:S04]  /*1caf0*/  @P2 FMUL.FTZ R5, R6, 0.69314718246459960938 ;  /* 0x3f31721806052820 */ /* 0x001fc80000410000 */
[----:B------:R-:W-:Y:S01]  /*1cb00*/  @P2 FFMA.FTZ R3, R4, R9, R5 ;  /* 0x0000000904032223 */ /* 0x000fe20000010005 */
[----:B------:R-:W-:Y:S02]  /*1cb10*/  WARPGROUP.DEPBAR.LE gsb0, 0x0 ;  /* 0x00008000000079c5 */ /* 0x000fe40000010000 */
[----:B------:R-:W-:-:S06]  /*1cb20*/  WARPGROUP.ARRIVE ;  /* 0x00000000000079c5 */ /* 0x000fcc0000000000 */
[----:B------:R-:W-:Y:S03]  /*1cb30*/  HGMMA.64x128x16.F32.BF16 R24, R216, gdesc[UR4].tnspB, R24, gsb0 ;  /* 0x41e00004d8187df0 */ /* 0x000fe60008001818 */
[----:B------:R-:W-:Y:S02]  /*1cb40*/  WARPGROUP.DEPBAR.LE gsb0, 0x0 ;  /* 0x00008000000079c5 */ /* 0x000fe40000010000 */
        /* <DEDUP_REMOVED lines=46> */
[----:B------:R-:W-:Y:S01]  /*1ce30*/  PLOP3.LUT P1, PT, PT, PT, PT, 0x8, 0x0 ;  /* 0x000000000000781c */ /* 0x000fe20003f2e170 */
        /* <DEDUP_REMOVED lines=19> */
.L_x_7424:
[----:B------:R-:W2:Y:S04]  /*1cf70*/  LDL R82, [R1+0x5c] ;  /* 0x00005c0001527983 */ /* 0x000ea80000100800 */
[----:B------:R-:W2:Y:S01]  /*1cf80*/  LDL R78, [R1+0x68] ;  /* 0x00006800014e7983 */ /* 0x000ea20000100800 */
[----:B------:R-:W-:Y:S05]  /*1cf90*/  WARPSYNC.ALL ;  /* 0x0000000000007948 */ /* 0x000fea0003800000 */
[----:B------:R-:W0:Y:S01]  /*1cfa0*/  S2UR UR5, SR_CgaCtaId ;  /* 0x00000000000579c3 */ /* 0x000e220000008800 */
[----:B------:R-:W-:Y:S01]  /*1cfb0*/  UMOV UR4, 0x400 ;  /* 0x0000040000047882 */ /* 0x000fe20000000000 */
[----:B------:R-:W-:Y:S01]  /*1cfc0*/  BSSY B0, `(.L_x_7485) ;  /* 0x0000228000007945 */ /* 0x000fe20003800000 */
[----:B------:R-:W-:Y:S01]  /*1cfd0*/  SHF.R.S32.HI R48, RZ, 0x1f, R221 ;  /* 0x0000001fff307819 */ /* 0x000fe200000114dd */
[----:B0-----:R-:W-:-:S06]  /*1cfe0*/  ULEA UR4, UR5, UR4, 0x18 ;  /* 0x0000000405047291 */ /* 0x001fcc000f8ec03f */
[----:B------:R-:W-:Y:S01]  /*1cff0*/  IMAD.U32 R2, RZ, RZ, UR4 ;  /* 0x00000004ff027e24 */ /* 0x000fe2000f8e00ff */
[----:B------:R-:W-:Y:S06]  /*1d000*/  BAR.SYNC.DEFER_BLOCKING 0x5, 0x180 ;  /* 0x0146000000007b1d */ /* 0x000fec0000010000 */
[----:B------:R0:W1:Y:S02]  /*1d010*/  LDS.128 R28, [R2+0x348d0] ;  /* 0x0348d000021c7984 */ /* 0x0000640000000c00 */
[----:B------:R-:W-:Y:S06]  /*1d020*/  BAR.ARV 0x4, 0x180 ;  /* 0x0106000000007b1d */ /* 0x000fec0000002000 */
[----:B--2---:R-:W-:Y:S01]  /*1d030*/  SHF.L.U64.HI R74, R82, 0x2, R78 ;  /* 0x00000002524a7819 */ /* 0x004fe2000001024e */
[----:B01----:R-:W-:Y:S06]  /*1d040*/  @P1 BRA `(.L_x_7486) ;  /* 0x00000014006c1947 */ /* 0x003fec0003800000 */
[----:B------:R-:W2:Y:S04]  /*1d050*/  LDL R4, [R1+0x8c] ;  /* 0x00008c0001047983 */ /* 0x000ea80000100800 */
[----:B------:R-:W3:Y:S04]  /*1d060*/  LDL.LU R112, [R1+0x58] ;  /* 0x0000580001707983 */ /* 0x000ee80000300800 */
[----:B------:R-:W4:Y:S04]  /*1d070*/  LDL R111, [R1+0x88] ;  /* 0x00008800016f7983 */ /* 0x000f280000100800 */
[----:B------:R-:W4:Y:S01]  /*1d080*/  LDL R86, [R1+0x64] ;  /* 0x0000640001567983 */ /* 0x000f220000100800 */
[----:B------:R-:W0:Y:S01]  /*1d090*/  S2R R5, SR_SWINHI ;  /* 0x0000000000057919 */ /* 0x000e220000002f00 */
[----:B------:R-:W-:Y:S05]  /*1d0a0*/  WARPSYNC.ALL ;  /* 0x0000000000007948 */ /* 0x000fea0003800000 */
[----:B------:R-:W-:Y:S01]  /*1d0b0*/  F2FP.BF16.F32.PACK_AB R36, R57, R36 ;  /* 0x000000243924723e */ /* 0x000fe200000010ff */
[----:B------:R-:W-:Y:S01]  /*1d0c0*/  ULDC.64 UR4, c[0x0][0xc00] ;  /* 0x0003000000047ab9 */ /* 0x000fe20000000a00 */
[----:B------:R-:W1:Y:S01]  /*1d0d0*/  LDC R57, c[0x0][0xbe8] ;  /* 0x0002fa00ff397b82 */ /* 0x000e620000000800 */
[----:B------:R-:W-:-:S02]  /*1d0e0*/  MOV R20, R2 ;  /* 0x0000000200147202 */ /* 0x000fc40000000f00 */
[----:B0-----:R-:W-:Y:S02]  /*1d0f0*/  MOV R21, R5 ;  /* 0x0000000500157202 */ /* 0x001fe40000000f00 */
[----:B------:R-:W-:Y:S02]  /*1d100*/  F2FP.BF16.F32.PACK_AB R10, R103, R10 ;  /* 0x0000000a670a723e */ /* 0x000fe400000010ff */
[----:B------:R-:W-:Y:S02]  /*1d110*/  F2FP.BF16.F32.PACK_AB R35, R35, R54 ;  /* 0x000000362323723e */ /* 0x000fe400000010ff */
[----:B------:R-:W-:Y:S01]  /*1d120*/  F2FP.BF16.F32.PACK_AB R39, R39, R50 ;  /* 0x000000322727723e */ /* 0x000fe200000010ff */
[----:B------:R-:W-:Y:S01]  /*1d130*/  IMAD.MOV.U32 R50, RZ, RZ, RZ ;  /* 0x000000ffff327224 */ /* 0x000fe200078e00ff */
[----:B------:R-:W-:Y:S01]  /*1d140*/  ULDC.64 UR6, c[0x0][0x208] ;  /* 0x0000820000067ab9 */ /* 0x000fe20000000a00 */
[----:B------:R-:W-:Y:S01]  /*1d150*/  BAR.SYNC.DEFER_BLOCKING 0x1, 0x100 ;  /* 0x0044000000007b1d */ /* 0x000fe20000010000 */
[----:B--2---:R-:W-:-:S03]  /*1d160*/  IMAD.WIDE R8, R4, 0x2, R20 ;  /* 0x0000000204087825 */ /* 0x004fc600078e0214 */
[C---:B------:R-:W-:Y:S02]  /*1d170*/  IADD3 R63, P5, R8.reuse, 0x20, RZ ;  /* 0x00000020083f7810 */ /* 0x040fe40007fbe0ff */
[----:B------:R-:W-:-:S03]  /*1d180*/  LOP3.LUT R33, R8, 0x380, RZ, 0xc0, !PT ;  /* 0x0000038008217812 */ /* 0x000fc600078ec0ff */
[----:B------:R-:W-:Y:S01]  /*1d190*/  IMAD.X R5, RZ, RZ, R9, P5 ;  /* 0x000000ffff057224 */ /* 0x000fe200028e0609 */
[C---:B------:R-:W-:Y:S02]  /*1d1a0*/  IADD3 R109, P5, R8.reuse, 0x4060, RZ ;  /* 0x00004060086d7810 */ /* 0x040fe40007fbe0ff */
[C---:B------:R-:W-:Y:S02]  /*1d1b0*/  IADD3 R67, P0, R8.reuse, 0x40, RZ ;  /* 0x0000004008437810 */ /* 0x040fe40007f1e0ff */
[----:B------:R-:W-:Y:S02]  /*1d1c0*/  LOP3.LUT R28, R109, 0x380, RZ, 0xc0, !PT ;  /* 0x000003806d1c7812 */ /* 0x000fe400078ec0ff */
[----:B------:R-:W-:Y:S02]  /*1d1d0*/  SHF.R.U64 R33, R33, 0x3, RZ ;  /* 0x0000000321217819 */ /* 0x000fe400000012ff */
[----:B------:R-:W-:Y:S02]  /*1d1e0*/  IADD3 R71, P1, R8, 0x60, RZ ;  /* 0x0000006008477810 */ /* 0x000fe40007f3e0ff */
[----:B------:R-:W-:-:S02]  /*1d1f0*/  LOP3.LUT R4, R63, 0x380, RZ, 0xc0, !PT ;  /* 0x000003803f047812 */ /* 0x000fc400078ec0ff */
[----:B------:R-:W-:Y:S02]  /*1d200*/  LOP3.LUT R6, R67, 0x380, RZ, 0xc0, !PT ;  /* 0x0000038043067812 */ /* 0x000fe400078ec0ff */
[C---:B------:R-:W-:Y:S02]  /*1d210*/  IADD3 R75, P2, R8.reuse, 0x4000, RZ ;  /* 0x00004000084b7810 */ /* 0x040fe40007f5e0ff */
[C---:B------:R-:W-:Y:S02]  /*1d220*/  IADD3 R79, P3, R8.reuse, 0x4020, RZ ;  /* 0x00004020084f7810 */ /* 0x040fe40007f7e0ff */
[----:B------:R-:W-:Y:S02]  /*1d230*/  IADD3 R83, P4, R8, 0x4040, RZ ;  /* 0x0000404008537810 */ /* 0x000fe40007f9e0ff */
[----:B------:R-:W-:Y:S02]  /*1d240*/  SHF.R.U64 R28, R28, 0x3, RZ ;  /* 0x000000031c1c7819 */ /* 0x000fe400000012ff */
[----:B------:R-:W-:-:S02]  /*1d250*/  LOP3.LUT R8, R33, R8, RZ, 0x3c, !PT ;  /* 0x0000000821087212 */ /* 0x000fc400078e3cff */
[----:B------:R-:W-:Y:S02]  /*1d260*/  LOP3.LUT R12, R71, 0x380, RZ, 0xc0, !PT ;  /* 0x00000380470c7812 */ /* 0x000fe400078ec0ff */
[----:B------:R-:W-:Y:S02]  /*1d270*/  SHF.R.U64 R4, R4, 0x3, RZ ;  /* 0x0000000304047819 */ /* 0x000fe400000012ff */
[----:B------:R-:W-:Y:S02]  /*1d280*/  SHF.R.U64 R6, R6, 0x3, RZ ;  /* 0x0000000306067819 */ /* 0x000fe400000012ff */
[----:B------:R-:W-:Y:S01]  /*1d290*/  LOP3.LUT R32, R28, R109, RZ, 0x3c, !PT ;  /* 0x0000006d1c207212 */ /* 0x000fe200078e3cff */
[--C-:B------:R-:W-:Y:S01]  /*1d2a0*/  IMAD.X R7, RZ, RZ, R9.reuse, P0 ;  /* 0x000000ffff077224 */ /* 0x100fe200000e0609 */
[----:B------:R-:W-:Y:S01]  /*1d2b0*/  MOV R28, R8 ;  /* 0x00000008001c7202 */ /* 0x000fe20000000f00 */
[--C-:B------:R-:W-:Y:S01]  /*1d2c0*/  IMAD.X R13, RZ, RZ, R9.reuse, P1 ;  /* 0x000000ffff0d7224 */ /* 0x100fe200008e0609 */
[----:B------:R-:W-:Y:S01]  /*1d2d0*/  SHF.R.U64 R12, R12, 0x3, RZ ;  /* 0x000000030c0c7819 */ /* 0x000fe200000012ff */
[--C-:B------:R-:W-:Y:S01]  /*1d2e0*/  IMAD.X R15, RZ, RZ, R9.reuse, P2 ;  /* 0x000000ffff0f7224 */ /* 0x100fe200010e0609 */
[----:B------:R-:W-:Y:S01]  /*1d2f0*/  F2FP.BF16.F32.PACK_AB R8, R104, R11 ;  /* 0x0000000b6808723e */ /* 0x000fe200000010ff */
[--C-:B------:R-:W-:Y:S01]  /*1d300*/  IMAD.X R25, RZ, RZ, R9.reuse, P3 ;  /* 0x000000ffff197224 */ /* 0x100fe200018e0609 */
[----:B------:R-:W-:Y:S01]  /*1d310*/  LOP3.LUT R4, R4, R63, RZ, 0x3c, !PT ;  /* 0x0000003f04047212 */ /* 0x000fe200078e3cff */
[--C-:B------:R-:W-:Y:S01]  /*1d320*/  IMAD.X R27, RZ, RZ, R9.reuse, P4 ;  /* 0x000000ffff1b7224 */ /* 0x100fe200020e0609 */
[----:B------:R-:W-:Y:S01]  /*1d330*/  LOP3.LUT R6, R6, R67, RZ, 0x3c, !PT ;  /* 0x0000004306067212 */ /* 0x000fe200078e3cff */
[----:B------:R-:W-:Y:S01]  /*1d340*/  IMAD.X R33, RZ, RZ, R9, P5 ;  /* 0x000000ffff217224 */ /* 0x000fe200028e0609 */
[----:B------:R-:W-:-:S02]  /*1d350*/  LOP3.LUT R14, R75, 0x380, RZ, 0xc0, !PT ;  /* 0x000003804b0e7812 */ /* 0x000fc400078ec0ff */
[----:B------:R-:W-:Y:S02]  /*1d360*/  F2FP.BF16.F32.PACK_AB R9, R107, R110 ;  /* 0x0000006e6b09723e */ /* 0x000fe400000010ff */
[----:B------:R-:W-:Y:S02]  /*1d370*/  F2FP.BF16.F32.PACK_AB R11, R105, R108 ;  /* 0x0000006c690b723e */ /* 0x000fe400000010ff */
[----:B------:R-:W-:Y:S02]  /*1d380*/  LOP3.LUT R24, R79, 0x380, RZ, 0xc0, !PT ;  /* 0x000003804f187812 */ /* 0x000fe400078ec0ff */
[----:B------:R-:W-:Y:S02]  /*1d390*/  LOP3.LUT R26, R83, 0x380, RZ, 0xc0, !PT ;  /* 0x00000380531a7812 */ /* 0x000fe400078ec0ff */
[----:B------:R-:W-:Y:S01]  /*1d3a0*/  LOP3.LUT R12, R12, R71, RZ, 0x3c, !PT ;  /* 0x000000470c0c7212 */ /* 0x000fe200078e3cff */
[----:B------:R0:W-:Y:S01]  /*1d3b0*/  STSM.16.M88.4 [R28], R8 ;  /* 0x000000081c007844 */ /* 0x0001e20000000200 */
[----:B------:R-:W-:-:S02]  /*1d3c0*/  SHF.R.U64 R14, R14, 0x3, RZ ;  /* 0x000000030e0e7819 */ /* 0x000fc400000012ff */
[----:B------:R-:W-:Y:S02]  /*1d3d0*/  MOV R71, R4 ;  /* 0x0000000400477202 */ /* 0x000fe40000000f00 */
[----:B------:R-:W-:Y:S02]  /*1d3e0*/  MOV R70, R6 ;  /* 0x0000000600467202 */ /* 0x000fe40000000f00 */
[----:B------:R-:W-:Y:S02]  /*1d3f0*/  SHF.R.U64 R24, R24, 0x3, RZ ;  /* 0x0000000318187819 */ /* 0x000fe400000012ff */
[----:B------:R-:W-:Y:S02]  /*1d400*/  SHF.R.U64 R26, R26, 0x3, RZ ;  /* 0x000000031a1a7819 */ /* 0x000fe400000012ff */
[----:B------:R-:W-:Y:S02]  /*1d410*/  F2FP.BF16.F32.PACK_AB R4, R96, R95 ;  /* 0x0000005f6004723e */ /* 0x000fe400000010ff */
[----:B------:R-:W-:-:S02]  /*1d420*/  F2FP.BF16.F32.PACK_AB R5, R85, R106 ;  /* 0x0000006a5505723e */ /* 0x000fc400000010ff */
[----:B------:R-:W-:Y:S02]  /*1d430*/  F2FP.BF16.F32.PACK_AB R6, R101, R94 ;  /* 0x0000005e6506723e */ /* 0x000fe400000010ff */
[----:B------:R-:W-:Y:S02]  /*1d440*/  F2FP.BF16.F32.PACK_AB R7, R81, R84 ;  /* 0x000000545107723e */ /* 0x000fe400000010ff */
[----:B0-----:R-:W-:Y:S02]  /*1d450*/  F2FP.BF16.F32.PACK_AB R8, R102, R93 ;  /* 0x0000005d6608723e */ /* 0x001fe400000010ff */
[----:B------:R-:W-:Y:S02]  /*1d460*/  F2FP.BF16.F32.PACK_AB R9, R77, R80 ;  /* 0x000000504d09723e */ /* 0x000fe400000010ff */
[----:B------:R-:W-:Y:S02]  /*1d470*/  F2FP.BF16.F32.PACK_AB R10, R99, R92 ;  /* 0x0000005c630a723e */ /* 0x000fe400000010ff */
[----:B------:R-:W-:-:S02]  /*1d480*/  F2FP.BF16.F32.PACK_AB R11, R73, R76 ;  /* 0x0000004c490b723e */ /* 0x000fc400000010ff */
[----:B------:R-:W-:Y:S01]  /*1d490*/  LOP3.LUT R14, R14, R75, RZ, 0x3c, !PT ;  /* 0x0000004b0e0e7212 */ /* 0x000fe200078e3cff */
[----:B------:R-:W-:Y:S01]  /*1d4a0*/  STSM.16.M88.4 [R71], R4 ;  /* 0x0000000447007844 */ /* 0x000fe20000000200 */
[----:B------:R-:W-:Y:S02]  /*1d4b0*/  LOP3.LUT R24, R24, R79, RZ, 0x3c, !PT ;  /* 0x0000004f18187212 */ /* 0x000fe400078e3cff */
[----:B------:R-:W-:Y:S01]  /*1d4c0*/  LOP3.LUT R26, R26, R83, RZ, 0x3c, !PT ;  /* 0x000000531a1a7212 */ /* 0x000fe200078e3cff */
[----:B------:R3:W-:Y:S01]  /*1d4d0*/  STSM.16.M88.4 [R70], R8 ;  /* 0x0000000846007844 */ /* 0x0007e20000000200 */
[----:B------:R-:W-:Y:S02]  /*1d4e0*/  MOV R67, R12 ;  /* 0x0000000c00437202 */ /* 0x000fe40000000f00 */
[----:B------:R-:W-:Y:S02]  /*1d4f0*/  MOV R66, R14 ;  /* 0x0000000e00427202 */ /* 0x000fe40000000f00 */
[----:B------:R-:W-:-:S02]  /*1d500*/  MOV R28, R32 ;  /* 0x00000020001c7202 */ /* 0x000fc40000000f00 */
[----:B------:R-:W-:Y:S02]  /*1d510*/  MOV R63, R24 ;  /* 0x00000018003f7202 */ /* 0x000fe40000000f00 */
[----:B------:R-:W-:Y:S02]  /*1d520*/  MOV R62, R26 ;  /* 0x0000001a003e7202 */ /* 0x000fe40000000f00 */
[----:B------:R-:W-:Y:S02]  /*1d530*/  F2FP.BF16.F32.PACK_AB R12, R100, R91 ;  /* 0x0000005b640c723e */ /* 0x000fe400000010ff */
[----:B------:R-:W-:Y:S02]  /*1d540*/  F2FP.BF16.F32.PACK_AB R13, R69, R72 ;  /* 0x00000048450d723e */ /* 0x000fe400000010ff */
[----:B------:R-:W-:Y:S02]  /*1d550*/  F2FP.BF16.F32.PACK_AB R14, R97, R90 ;  /* 0x0000005a610e723e */ /* 0x000fe400000010ff */
[----:B---3--:R-:W-:-:S02]  /*1d560*/  IADD3 R10, P1, R112, UR4, RZ ;  /* 0x00000004700a7c10 */ /* 0x008fc4000ff3e0ff */
[----:B------:R-:W-:Y:S02]  /*1d570*/  F2FP.BF16.F32.PACK_AB R15, R65, R68 ;  /* 0x00000044410f723e */ /* 0x000fe400000010ff */
[----:B------:R-:W-:Y:S02]  /*1d580*/  F2FP.BF16.F32.PACK_AB R33, R34, R51 ;  /* 0x000000332221723e */ /* 0x000fe400000010ff */
[----:B------:R-:W-:Y:S02]  /*1d590*/  F2FP.BF16.F32.PACK_AB R24, R98, R89 ;  /* 0x000000596218723e */ /* 0x000fe400000010ff */
[----:B------:R-:W-:Y:S02]  /*1d5a0*/  F2FP.BF16.F32.PACK_AB R25, R59, R64 ;  /* 0x000000403b19723e */ /* 0x000fe400000010ff */
[----:B------:R-:W-:Y:S02]  /*1d5b0*/  F2FP.BF16.F32.PACK_AB R26, R61, R88 ;  /* 0x000000583d1a723e */ /* 0x000fe400000010ff */
[----:B------:R-:W-:-:S02]  /*1d5c0*/  F2FP.BF16.F32.PACK_AB R27, R55, R58 ;  /* 0x0000003a371b723e */ /* 0x000fc400000010ff */
[----:B------:R-:W-:Y:S02]  /*1d5d0*/  F2FP.BF16.F32.PACK_AB R34, R56, R37 ;  /* 0x000000253822723e */ /* 0x000fe400000010ff */
[----:B------:R-:W-:Y:S02]  /*1d5e0*/  ISETP.NE.U32.AND P0, PT, RZ, UR4, PT ;  /* 0x00000004ff007c0c */ /* 0x000fe4000bf05070 */
[----:B------:R-:W-:Y:S02]  /*1d5f0*/  F2FP.BF16.F32.PACK_AB R32, R60, R49 ;  /* 0x000000313c20723e */ /* 0x000fe400000010ff */
[----:B------:R-:W-:Y:S02]  /*1d600*/  F2FP.BF16.F32.PACK_AB R37, R38, R47 ;  /* 0x0000002f2625723e */ /* 0x000fe400000010ff */
[----:B------:R-:W-:Y:S02]  /*1d610*/  F2FP.BF16.F32.PACK_AB R38, R52, R45 ;  /* 0x0000002d3426723e */ /* 0x000fe400000010ff */
[----:B------:R-:W-:Y:S01]  /*1d620*/  IADD3.X R11, R74, UR5, RZ, P1, !PT ;  /* 0x000000054a0b7c10 */ /* 0x000fe20008ffe4ff */
[----:B------:R0:W-:Y:S01]  /*1d630*/  STSM.16.M88.4 [R67], R12 ;  /* 0x0000000c43007844 */ /* 0x0001e20000000200 */
[----:B------:R-:W-:-:S02]  /*1d640*/  F2FP.BF16.F32.PACK_AB R4, R53, R44 ;  /* 0x0000002c3504723e */ /* 0x000fc400000010ff */
[----:B------:R-:W-:Y:S02]  /*1d650*/  F2FP.BF16.F32.PACK_AB R5, R43, R46 ;  /* 0x0000002e2b05723e */ /* 0x000fe400000010ff */
[----:B------:R-:W-:Y:S02]  /*1d660*/  F2FP.BF16.F32.PACK_AB R6, R41, R40 ;  /* 0x000000282906723e */ /* 0x000fe400000010ff */
[----:B------:R-:W-:Y:S02]  /*1d670*/  F2FP.BF16.F32.PACK_AB R7, R87, R42 ;  /* 0x0000002a5707723e */ /* 0x000fe400000010ff */
[----:B-1----:R-:W-:Y:S01]  /*1d680*/  ISETP.NE.AND P1, PT, R57, 0x1, PT ;  /* 0x000000013900780c */ /* 0x002fe20003f25270 */
[----:B------:R-:W-:Y:S01]  /*1d690*/  STSM.16.M88.4 [R66], R24 ;  /* 0x0000001842007844 */ /* 0x000fe20000000200 */
[----:B------:R-:W-:Y:S01]  /*1d6a0*/  ISETP.NE.AND.EX P0, PT, RZ, UR5, PT, P0 ;  /* 0x00000005ff007c0c */ /* 0x000fe2000bf05300 */
[----:B------:R-:W-:Y:S02]  /*1d6b0*/  ULDC.64 UR4, c[0x0][0xc08] ;  /* 0x0003020000047ab9 */ /* 0x000fe40000000a00 */
[----:B------:R-:W-:Y:S01]  /*1d6c0*/  STSM.16.M88.4 [R63], R32 ;  /* 0x000000203f007844 */ /* 0x000fe20000000200 */
[----:B------:R-:W-:-:S03]  /*1d6d0*/  ISETP.NE.U32.AND P2, PT, RZ, UR4, PT ;  /* 0x00000004ff007c0c */ /* 0x000fc6000bf45070 */
[----:B------:R-:W-:Y:S01]  /*1d6e0*/  STSM.16.M88.4 [R62], R36 ;  /* 0x000000243e007844 */ /* 0x000fe20000000200 */
[----:B------:R-:W-:-:S03]  /*1d6f0*/  ISETP.NE.AND.EX P2, PT, RZ, UR5, PT, P2 ;  /* 0x00000005ff007c0c */ /* 0x000fc6000bf45320 */
[----:B------:R1:W-:Y:S01]  /*1d700*/  STSM.16.M88.4 [R28], R4 ;  /* 0x000000041c007844 */ /* 0x0003e20000000200 */
[----:B0-----:R-:W0:Y:S08]  /*1d710*/  @P1 LDC R12, c[0x0][0xbec] ;  /* 0x0002fb00ff0c1b82 */ /* 0x001e300000000800 */
[----:B------:R-:W-:Y:S08]  /*1d720*/  BAR.SYNC.DEFER_BLOCKING 0x1, 0x100 ;  /* 0x0044000000007b1d */ /* 0x000ff00000010000 */
[----:B------:R-:W2:Y:S01]  /*1d730*/  @P1 LDC R13, c[0x0][0xbf0] ;  /* 0x0002fc00ff0d1b82 */ /* 0x000ea20000000800 */
[----:B------:R-:W-:Y:S01]  /*1d740*/  @P2 IADD3 R8, P3, R112, UR4, RZ ;  /* 0x0000000470082c10 */ /* 0x000fe2000ff7e0ff */
[----:B------:R-:W-:-:S03]  /*1d750*/  ULDC UR4, c[0x0][0xa88] ;  /* 0x0002a20000047ab9 */ /* 0x000fc60000000800 */
[----:B------:R-:W-:Y:S01]  /*1d760*/  @P2 IADD3.X R9, R74, UR5, RZ, P3, !PT ;  /* 0x000000054a092c10 */ /* 0x000fe20009ffe4ff */
[----:B-1----:R-:W-:Y:S02]  /*1d770*/  IMAD.U32 R6, RZ, RZ, UR4 ;  /* 0x00000004ff067e24 */ /* 0x002fe4000f8e00ff */
[----:B----4-:R-:W-:Y:S01]  /*1d780*/  IMAD R15, R86, 0x80, R111 ;  /* 0x00000080560f7824 */ /* 0x010fe200078e026f */
[----:B------:R1:W5:Y:S04]  /*1d790*/  @P0 LDG.E R50, desc[UR6][R10.64] ;  /* 0x000000060a320981 */ /* 0x000368000c1e1900 */
[----:B------:R1:W5:Y:S01]  /*1d7a0*/  @P2 LDG.E R6, desc[UR6][R8.64] ;  /* 0x0000000608062981 */ /* 0x000362000c1e1900 */
[----:B------:R-:W-:Y:S05]  /*1d7b0*/  @P2 BRA `(.L_x_7487) ;  /* 0x0000000000142947 */ /* 0x000fea0003800000 */
[----:B------:R-:W-:Y:S05]  /*1d7c0*/  @!P0 BRA `(.L_x_7487) ;  /* 0x0000000000108947 */ /* 0x000fea0003800000 */
[----:B------:R-:W-:Y:S02]  /*1d7d0*/  ULDC.64 UR4, c[0x0][0x208] ;  /* 0x0000820000047ab9 */ /* 0x000fe40000000a00 */
[----:B------:R-:W3:Y:S04]  /*1d7e0*/  LDG.E R5, desc[UR4][R10.64] ;  /* 0x000000040a057981 */ /* 0x000ee8000c1e1900 */
[----:B-----5:R-:W3:Y:S02]  /*1d7f0*/  LDG.E R6, desc[UR4][R10.64+0x4] ;  /* 0x000004040a067981 */ /* 0x020ee4000c1e1900 */
[----:B---3--:R-:W-:-:S07]  /*1d800*/  IMAD.IADD R6, R6, 0x1, -R5 ;  /* 0x0000000106067824 */ /* 0x008fce00078e0a05 */
.L_x_7487:
[----:B------:R-:W3:Y:S01]  /*1d810*/  LDL.LU R56, [R1+0x50] ;  /* 0x0000500001387983 */ /* 0x000ee20000300800 */
[----:B0-----:R-:W-:Y:S01]  /*1d820*/  @P1 IMAD.HI.U32 R4, R15, R12, RZ ;  /* 0x0000000c0f041227 */ /* 0x001fe200078e00ff */
[----:B------:R-:W-:Y:S01]  /*1d830*/  ULDC.64 UR4, c[0x0][0xb90] ;  /* 0x0002e40000047ab9 */ /* 0x000fe20000000a00 */
[----:B-----5:R-:W-:Y:S01]  /*1d840*/  SHF.R.S32.HI R51, RZ, 0x1f, R50 ;  /* 0x0000001fff337819 */ /* 0x020fe20000011432 */
[----:B------:R-:W4:Y:S01]  /*1d850*/  LDL R14, [R1+0x80] ;  /* 0x00008000010e7983 */ /* 0x000f220000100800 */
[----:B------:R-:W-:Y:S01]  /*1d860*/  IMAD.MOV.U32 R7, RZ, RZ, R15 ;  /* 0x000000ffff077224 */ /* 0x000fe200078e000f */
[----:B--2---:R-:W-:Y:S01]  /*1d870*/  @P1 SHF.R.U32.HI R7, RZ, R13, R4 ;  /* 0x0000000dff071219 */ /* 0x004fe20000011604 */
[----:B-1----:R-:W-:Y:S01]  /*1d880*/  IMAD.SHL.U32 R10, R22, 0x40, RZ ;  /* 0x00000040160a7824 */ /* 0x002fe200078e00ff */
[----:B------:R-:W0:Y:S01]  /*1d890*/  S2R R27, SR_TID.X ;  /* 0x00000000001b7919 */ /* 0x000e220000002100 */
[----:B------:R-:W-:Y:S02]  /*1d8a0*/  SEL R28, R78, RZ, !P0 ;  /* 0x000000ff4e1c7207 */ /* 0x000fe40004000000 */
[----:B------:R-:W-:Y:S01]  /*1d8b0*/  SEL R59, R82, RZ, !P0 ;  /* 0x000000ff523b7207 */ /* 0x000fe20004000000 */
[----:B------:R-:W-:-:S04]  /*1d8c0*/  IMAD.IADD R11, R16, 0x1, R10 ;  /* 0x00000001100b7824 */ /* 0x000fc800078e020a */
[----:B------:R-:W-:Y:S01]  /*1d8d0*/  IMAD.WIDE R20, R11, 0x2, R20 ;  /* 0x000000020b147825 */ /* 0x000fe200078e0214 */
[----:B------:R-:W-:Y:S01]  /*1d8e0*/  SHF.R.S32.HI R11, RZ, 0x1f, R7 ;  /* 0x0000001fff0b7819 */ /* 0x000fe20000011407 */
[----:B------:R-:W1:Y:S02]  /*1d8f0*/  S2R R60, SR_TID.X ;  /* 0x00000000003c7919 */ /* 0x000e640000002100 */
[----:B0-----:R-:W-:-:S05]  /*1d900*/  VIADD R27, R27, 0xffffff80 ;  /* 0xffffff801b1b7836 */ /* 0x001fca0000000000 */
[----:B------:R-:W-:-:S04]  /*1d910*/  SHF.R.S32.HI R26, RZ, 0x1f, R27 ;  /* 0x0000001fff1a7819 */ /* 0x000fc8000001141b */
[----:B------:R-:W-:-:S04]  /*1d920*/  LEA.HI R26, R26, R27, RZ, 0x7 ;  /* 0x0000001b1a1a7211 */ /* 0x000fc800078f38ff */
[----:B------:R-:W-:Y:S01]  /*1d930*/  LOP3.LUT R26, R26, 0xffffff80, RZ, 0xc0, !PT ;  /* 0xffffff801a1a7812 */ /* 0x000fe200078ec0ff */
[----:B------:R-:W-:-:S04]  /*1d940*/  IMAD R61, R6, R57, RZ ;  /* 0x00000039063d7224 */ /* 0x000fc800078e02ff */
[----:B------:R-:W-:Y:S01]  /*1d950*/  IMAD.IADD R26, R27, 0x1, -R26 ;  /* 0x000000011b1a7824 */ /* 0x000fe200078e0a1a */
[C---:B------:R-:W-:Y:S02]  /*1d960*/  IADD3 R33, P3, R20.reuse, 0x4000, RZ ;  /* 0x0000400014217810 */ /* 0x040fe40007f7e0ff */
[----:B------:R-:W-:Y:S02]  /*1d970*/  IADD3 R13, P4, R20, 0x2000, RZ ;  /* 0x00002000140d7810 */ /* 0x000fe40007f9e0ff */
[----:B------:R-:W-:Y:S01]  /*1d980*/  LOP3.LUT R32, R33, 0x380, RZ, 0xc0, !PT ;  /* 0x0000038021207812 */ /* 0x000fe200078ec0ff */
[----:B-1----:R-:W-:-:S03]  /*1d990*/  VIADD R60, R60, 0xffffff80 ;  /* 0xffffff803c3c7836 */ /* 0x002fc60000000000 */
[----:B------:R-:W-:Y:S01]  /*1d9a0*/  SHF.R.U64 R32, R32, 0x3, RZ ;  /* 0x0000000320207819 */ /* 0x000fe200000012ff */
[----:B------:R-:W-:Y:S01]  /*1d9b0*/  ULDC.64 UR6, c[0x0][0x208] ;  /* 0x0000820000067ab9 */ /* 0x000fe20000000a00 */
[----:B------:R-:W-:Y:S02]  /*1d9c0*/  SHF.R.S32.HI R58, RZ, 0x1f, R60 ;  /* 0x0000001fff3a7819 */ /* 0x000fe4000001143c */
[----:B------:R-:W-:Y:S01]  /*1d9d0*/  LOP3.LUT R32, R32, R33, RZ, 0x3c, !PT ;  /* 0x0000002120207212 */ /* 0x000fe200078e3cff */
[----:B------:R-:W-:Y:S01]  /*1d9e0*/  IMAD.X R33, RZ, RZ, R21, P3 ;  /* 0x000000ffff217224 */ /* 0x000fe200018e0615 */
[----:B------:R-:W-:Y:S02]  /*1d9f0*/  IADD3 R37, P5, R20, 0x5000, RZ ;  /* 0x0000500014257810 */ /* 0x000fe40007fbe0ff */
[----:B------:R-:W-:Y:S02]  /*1da00*/  LEA.HI R58, R58, R60, RZ, 0x3 ;  /* 0x0000003c3a3a7211 */ /* 0x000fe400078f18ff */
[----:B------:R-:W-:-:S02]  /*1da10*/  LOP3.LUT R36, R37, 0x380, RZ, 0xc0, !PT ;  /* 0x0000038025247812 */ /* 0x000fc400078ec0ff */
[----:B------:R-:W-:Y:S02]  /*1da20*/  LOP3.LUT R58, R58, 0xfffffff8, RZ, 0xc0, !PT ;  /* 0xfffffff83a3a7812 */ /* 0x000fe400078ec0ff */
[----:B------:R-:W-:-:S03]  /*1da30*/  SHF.R.U64 R36, R36, 0x3, RZ ;  /* 0x0000000324247819 */ /* 0x000fc600000012ff */
[----:B------:R-:W-:Y:S01]  /*1da40*/  IMAD.IADD R58, R60, 0x1, -R58 ;  /* 0x000000013c3a7824 */ /* 0x000fe200078e0a3a */
[----:B------:R-:W-:Y:S01]  /*1da50*/  LOP3.LUT R36, R36, R37, RZ, 0x3c, !PT ;  /* 0x0000002524247212 */ /* 0x000fe200078e3cff */
[----:B------:R-:W-:Y:S01]  /*1da60*/  IMAD.X R37, RZ, RZ, R21, P5 ;  /* 0x000000ffff257224 */ /* 0x000fe200028e0615 */
[----:B------:R-:W-:Y:S01]  /*1da70*/  BSSY B1, `(.L_x_7488) ;  /* 0x0000088000017945 */ /* 0x000fe20003800000 */
[----:B---3--:R-:W-:Y:S01]  /*1da80*/  SHF.R.S32.HI R49, RZ, 0x1f, R56 ;  /* 0x0000001fff317819 */ /* 0x008fe20000011438 */
[----:B------:R-:W-:-:S04]  /*1da90*/  IMAD.WIDE.U32 R4, R56, UR4, R50 ;  /* 0x0000000438047c25 */ /* 0x000fc8000f8e0032 */
[----:B------:R-:W-:-:S04]  /*1daa0*/  IMAD R8, R49, UR4, RZ ;  /* 0x0000000431087c24 */ /* 0x000fc8000f8e02ff */
[----:B------:R-:W-:Y:S01]  /*1dab0*/  IMAD R9, R56, UR5, R8 ;  /* 0x0000000538097c24 */ /* 0x000fe2000f8e0208 */
[----:B------:R-:W-:Y:S01]  /*1dac0*/  ULDC.64 UR4, c[0x0][0xb98] ;  /* 0x0002e60000047ab9 */ /* 0x000fe20000000a00 */
[----:B------:R-:W-:Y:S02]  /*1dad0*/  IMAD.MOV R8, RZ, RZ, -R7 ;  /* 0x000000ffff087224 */ /* 0x000fe400078e0a07 */
[----:B------:R-:W-:Y:S02]  /*1dae0*/  IMAD.IADD R5, R5, 0x1, R9 ;  /* 0x0000000105057824 */ /* 0x000fe400078e0209 */
[----:B------:R-:W-:Y:S02]  /*1daf0*/  IMAD R9, R57, R8, R15 ;  /* 0x0000000839097224 */ /* 0x000fe400078e020f */
[----:B------:R-:W-:Y:S02]  /*1db00*/  IMAD R8, R28, UR4, RZ ;  /* 0x000000041c087c24 */ /* 0x000fe4000f8e02ff */
[----:B------:R-:W-:-:S04]  /*1db10*/  IMAD.WIDE.U32 R4, R59, UR4, R4 ;  /* 0x000000043b047c25 */ /* 0x000fc8000f8e0004 */
[----:B------:R-:W-:Y:S01]  /*1db20*/  IMAD R10, R59, UR5, R8 ;  /* 0x000000053b0a7c24 */ /* 0x000fe2000f8e0208 */
[----:B------:R-:W-:Y:S01]  /*1db30*/  SHF.R.S32.HI R8, RZ, 0x1f, R9 ;  /* 0x0000001fff087819 */ /* 0x000fe20000011409 */
[----:B------:R-:W-:Y:S01]  /*1db40*/  ULDC.64 UR4, c[0x0][0xb88] ;  /* 0x0002e20000047ab9 */ /* 0x000fe20000000a00 */
[----:B------:R-:W-:-:S03]  /*1db50*/  IADD3 R4, P2, R7, R4, RZ ;  /* 0x0000000407047210 */ /* 0x000fc60007f5e0ff */
[----:B------:R-:W-:Y:S01]  /*1db60*/  IMAD R12, R8, UR4, RZ ;  /* 0x00000004080c7c24 */ /* 0x000fe2000f8e02ff */
[----:B------:R-:W-:-:S03]  /*1db70*/  IADD3.X R5, R11, R5, R10, P2, !PT ;  /* 0x000000050b057210 */ /* 0x000fc600017fe40a */
[C---:B------:R-:W-:Y:S02]  /*1db80*/  IMAD R11, R9.reuse, UR5, R12 ;  /* 0x00000005090b7c24 */ /* 0x040fe4000f8e020c */
[----:B------:R-:W-:Y:S01]  /*1db90*/  IMAD.WIDE.U32 R4, R9, UR4, R4 ;  /* 0x0000000409047c25 */ /* 0x000fe2000f8e0004 */
[----:B------:R-:W-:-:S03]  /*1dba0*/  ULDC.64 UR4, c[0x0][0xb50] ;  /* 0x0002d40000047ab9 */ /* 0x000fc60000000a00 */
[----:B------:R-:W-:Y:S01]  /*1dbb0*/  IMAD.IADD R5, R5, 0x1, R11 ;  /* 0x0000000105057824 */ /* 0x000fe200078e020b */
[----:B------:R-:W-:-:S04]  /*1dbc0*/  LEA R10, P2, R4, UR4, 0x2 ;  /* 0x00000004040a7c11 */ /* 0x000fc8000f8410ff */
[----:B------:R-:W-:Y:S01]  /*1dbd0*/  LEA.HI.X R11, R4, UR5, R5, 0x2, P2 ;  /* 0x00000005040b7c11 */ /* 0x000fe200090f1405 */
[----:B------:R-:W-:Y:S01]  /*1dbe0*/  SHFL.IDX PT, R52, R10, RZ, 0x1c1f ;  /* 0x001c1fff0a347589 */ /* 0x000fe200000e0000 */
[C---:B------:R-:W-:Y:S02]  /*1dbf0*/  IADD3 R25, P2, R20.reuse, 0x3000, RZ ;  /* 0x0000300014197810 */ /* 0x040fe40007f5e0ff */
[----:B------:R-:W-:Y:S01]  /*1dc00*/  IADD3 R7, P0, R20, 0x1000, RZ ;  /* 0x0000100014077810 */ /* 0x000fe20007f1e0ff */
[----:B------:R-:W0:Y:S01]  /*1dc10*/  SHFL.IDX PT, R53, R11, RZ, 0x1c1f ;  /* 0x001c1fff0b357589 */ /* 0x000e2200000e0000 */
[----:B------:R-:W-:Y:S01]  /*1dc20*/  LOP3.LUT R24, R25, 0x380, RZ, 0xc0, !PT ;  /* 0x0000038019187812 */ /* 0x000fe200078ec0ff */
[----:B----4-:R-:W-:Y:S01]  /*1dc30*/  IMAD R4, R86, 0x80, R14 ;  /* 0x0000008056047824 */ /* 0x010fe200078e020e */
[----:B------:R-:W-:Y:S01]  /*1dc40*/  LOP3.LUT R12, R13, 0x380, RZ, 0xc0, !PT ;  /* 0x000003800d0c7812 */ /* 0x000fe200078ec0ff */
[--C-:B------:R-:W-:Y:S01]  /*1dc50*/  IMAD.X R9, RZ, RZ, R21.reuse, P0 ;  /* 0x000000ffff097224 */ /* 0x100fe200000e0615 */
[----:B------:R-:W-:Y:S01]  /*1dc60*/  SHF.R.U64 R24, R24, 0x3, RZ ;  /* 0x0000000318187819 */ /* 0x000fe200000012ff */
[----:B------:R-:W-:Y:S01]  /*1dc70*/  SHFL.IDX PT, R54, R10, 0x1, 0x1c1f ;  /* 0x003c1f000a367f89 */ /* 0x000fe200000e0000 */
[----:B------:R-:W-:Y:S01]  /*1dc80*/  LOP3.LUT P0, RZ, R26, 0x3, RZ, 0xc0, !PT ;  /* 0x000000031aff7812 */ /* 0x000fe2000780c0ff */
[----:B------:R-:W-:Y:S01]  /*1dc90*/  ULDC.64 UR4, c[0x0][0xaa0] ;  /* 0x0002a80000047ab9 */ /* 0x000fe20000000a00 */
[----:B------:R-:W-:Y:S01]  /*1dca0*/  LOP3.LUT R24, R24, R25, RZ, 0x3c, !PT ;  /* 0x0000001918187212 */ /* 0x000fe200078e3cff */
[----:B------:R-:W-:Y:S01]  /*1dcb0*/  IMAD.X R25, RZ, RZ, R21, P2 ;  /* 0x000000ffff197224 */ /* 0x000fe200010e0615 */
[C---:B------:R-:W-:Y:S01]  /*1dcc0*/  ISETP.GE.OR P2, PT, R4.reuse, R61, P0 ;  /* 0x0000003d0400720c */ /* 0x040fe20000746670 */
[----:B------:R-:W1:Y:S01]  /*1dcd0*/  SHFL.IDX PT, R55, R11, 0x1, 0x1c1f ;  /* 0x003c1f000b377f89 */ /* 0x000e6200000e0000 */
[----:B------:R-:W-:Y:S01]  /*1dce0*/  LOP3.LUT R8, R7, 0x380, RZ, 0xc0, !PT ;  /* 0x0000038007087812 */ /* 0x000fe200078ec0ff */
[----:B------:R-:W-:Y:S01]  /*1dcf0*/  VIADD R4, R4, 0x8 ;  /* 0x0000000804047836 */ /* 0x000fe20000000000 */
[----:B------:R-:W-:-:S02]  /*1dd00*/  SHF.R.U64 R12, R12, 0x3, RZ ;  /* 0x000000030c0c7819 */ /* 0x000fc400000012ff */
[----:B------:R-:W-:Y:S02]  /*1dd10*/  SHF.R.U64 R8, R8, 0x3, RZ ;  /* 0x0000000308087819 */ /* 0x000fe400000012ff */
[----:B------:R-:W-:Y:S01]  /*1dd20*/  LOP3.LUT R12, R12, R13, RZ, 0x3c, !PT ;  /* 0x0000000d0c0c7212 */ /* 0x000fe200078e3cff */
[----:B------:R-:W-:Y:S01]  /*1dd30*/  IMAD.X R13, RZ, RZ, R21, P4 ;  /* 0x000000ffff0d7224 */ /* 0x000fe200020e0615 */
[----:B------:R-:W-:Y:S02]  /*1dd40*/  LOP3.LUT R8, R8, R7, RZ, 0x3c, !PT ;  /* 0x0000000708087212 */ /* 0x000fe400078e3cff */
[----:B------:R-:W-:Y:S01]  /*1dd50*/  IADD3 R5, P3, R20, 0x7000, RZ ;  /* 0x0000700014057810 */ /* 0x000fe20007f7e0ff */
[----:B0-----:R0:W-:Y:S01]  /*1dd60*/  @!P2 ST.E desc[UR6][R52.64], R3 ;  /* 0x000000033400a985 */ /* 0x0011e2000c101906 */
[----:B------:R-:W-:Y:S02]  /*1dd70*/  ISETP.GE.OR P0, PT, R4, R61, P0 ;  /* 0x0000003d0400720c */ /* 0x000fe40000706670 */
[----:B------:R-:W-:-:S02]  /*1dd80*/  IADD3 R41, P4, R20, 0x6000, RZ ;  /* 0x0000600014297810 */ /* 0x000fc40007f9e0ff */
[----:B------:R-:W-:Y:S02]  /*1dd90*/  LOP3.LUT R7, R20, 0x380, RZ, 0xc0, !PT ;  /* 0x0000038014077812 */ /* 0x000fe400078ec0ff */
[----:B------:R-:W-:Y:S01]  /*1dda0*/  LOP3.LUT R4, R5, 0x380, RZ, 0xc0, !PT ;  /* 0x0000038005047812 */ /* 0x000fe200078ec0ff */
[----:B0-----:R-:W0:Y:S01]  /*1ddb0*/  @P1 LDC R53, c[0x0][0xbec] ;  /* 0x0002fb00ff351b82 */ /* 0x001e220000000800 */
[----:B------:R-:W-:Y:S01]  /*1ddc0*/  LOP3.LUT R40, R41, 0x380, RZ, 0xc0, !PT ;  /* 0x0000038029287812 */ /* 0x000fe200078ec0ff */
[----:B------:R-:W-:Y:S01]  /*1ddd0*/  IMAD R3, R51, UR4, RZ ;  /* 0x0000000433037c24 */ /* 0x000fe2000f8e02ff */
[----:B------:R-:W-:Y:S02]  /*1dde0*/  SHF.R.U64 R7, R7, 0x3, RZ ;  /* 0x0000000307077819 */ /* 0x000fe400000012ff */
[----:B------:R-:W-:-:S03]  /*1ddf0*/  SHF.R.U64 R4, R4, 0x3, RZ ;  /* 0x0000000304047819 */ /* 0x000fc600000012ff */
[----:B------:R-:W2:Y:S01]  /*1de00*/  @P1 LDC R51, c[0x0][0xbf0] ;  /* 0x0002fc00ff331b82 */ /* 0x000ea20000000800 */
[----:B------:R-:W-:Y:S02]  /*1de10*/  SHF.R.U64 R40, R40, 0x3, RZ ;  /* 0x0000000328287819 */ /* 0x000fe400000012ff */
[----:B------:R-:W-:Y:S01]  /*1de20*/  LOP3.LUT R20, R7, R20, RZ, 0x3c, !PT ;  /* 0x0000001407147212 */ /* 0x000fe200078e3cff */
[----:B-1----:R1:W-:Y:S01]  /*1de30*/  @!P0 ST.E desc[UR6][R54.64], R0 ;  /* 0x0000000036008985 */ /* 0x0023e2000c101906 */
[----:B------:R-:W-:Y:S01]  /*1de40*/  LOP3.LUT R40, R40, R41, RZ, 0x3c, !PT ;  /* 0x0000002928287212 */ /* 0x000fe200078e3cff */
[--C-:B------:R-:W-:Y:S01]  /*1de50*/  IMAD.X R41, RZ, RZ, R21.reuse, P4 ;  /* 0x000000ffff297224 */ /* 0x100fe200020e0615 */
[----:B------:R-:W-:Y:S01]  /*1de60*/  LOP3.LUT R44, R4, R5, RZ, 0x3c, !PT ;  /* 0x00000005042c7212 */ /* 0x000fe200078e3cff */
[----:B------:R-:W-:Y:S01]  /*1de70*/  IMAD.X R45, RZ, RZ, R21, P3 ;  /* 0x000000ffff2d7224 */ /* 0x000fe200018e0615 */
[----:B------:R3:W5:Y:S01]  /*1de80*/  LD.E.128 R4, desc[UR6][R20.64] ;  /* 0x0000000614047980 */ /* 0x000762000c101d00 */
[----:B------:R-:W-:-:S03]  /*1de90*/  IMAD R3, R50, UR5, R3 ;  /* 0x0000000532037c24 */ /* 0x000fc6000f8e0203 */
[----:B------:R-:W5:Y:S01]  /*1dea0*/  LD.E.128 R8, desc[UR6][R8.64] ;  /* 0x0000000608087980 */ /* 0x000f62000c101d00 */
[----:B-1----:R-:W-:-:S03]  /*1deb0*/  IMAD R0, R58, 0x20, R22 ;  /* 0x000000203a007824 */ /* 0x002fc600078e0216 */
[----:B------:R-:W5:Y:S01]  /*1dec0*/  LD.E.128 R12, desc[UR6][R12.64] ;  /* 0x000000060c0c7980 */ /* 0x000f62000c101d00 */
[----:B---3--:R-:W-:Y:S01]  /*1ded0*/  IMAD.WIDE.U32 R20, R50, UR4, RZ ;  /* 0x0000000432147c25 */ /* 0x008fe2000f8e00ff */
[----:B------:R-:W-:Y:S02]  /*1dee0*/  ULDC.64 UR4, c[0x0][0xae8] ;  /* 0x0002ba0000047ab9 */ /* 0x000fe40000000a00 */
        /* <DEDUP_REMOVED lines=10> */
[----:B0-----:R-:W-:-:S03]  /*1df90*/  @P1 IMAD.HI.U32 R0, R50, R53, RZ ;  /* 0x0000003532001227 */ /* 0x001fc600078e00ff */
[----:B------:R-:W5:Y:S01]  /*1dfa0*/  LD.E.128 R44, desc[UR6][R44.64] ;  /* 0x000000062c2c7980 */ /* 0x000f62000c101d00 */
        /* <DEDUP_REMOVED lines=9> */
[----:B0-----:R-:W0:Y:S01]  /*1e040*/  FENCE.VIEW.ASYNC.S ;  /* 0x00000000000073c6 */ /* 0x001e220000000000 */
        /* <DEDUP_REMOVED lines=12> */
[----:B------:R-:W-:Y:S02]  /*1e110*/  IMAD R52, R86, 0x80, R22 ;  /* 0x0000008056347824 */ /* 0x000fe400078e0216 */
[----:B------:R-:W-:Y:S02]  /*1e120*/  IMAD.IADD R21, R21, 0x1, R51 ;  /* 0x0000000115157824 */ /* 0x000fe400078e0233 */
[----:B------:R-:W-:Y:S02]  /*1e130*/  IMAD R28, R0, UR4, RZ ;  /* 0x00000004001c7c24 */ /* 0x000fe4000f8e02ff */
[----:B------:R-:W-:-:S02]  /*1e140*/  VIADD R0, R52, 0x20 ;  /* 0x0000002034007836 */ /* 0x000fc40000000000 */
[C---:B------:R-:W-:Y:S02]  /*1e150*/  IMAD R51, R49.reuse, UR5, R28 ;  /* 0x0000000531337c24 */ /* 0x040fe4000f8e021c */
[----:B------:R-:W-:Y:S01]  /*1e160*/  IMAD.WIDE.U32 R20, R49, UR4, R20 ;  /* 0x0000000431147c25 */ /* 0x000fe2000f8e0014 */
[-C--:B------:R-:W-:Y:S01]  /*1e170*/  ISETP.GE.AND P2, PT, R52, R61.reuse, PT ;  /* 0x0000003d3400720c */ /* 0x080fe20003f46270 */
[----:B------:R-:W-:Y:S01]  /*1e180*/  ULDC.64 UR4, c[0x0][0xa80] ;  /* 0x0002a00000047ab9 */ /* 0x000fe20000000a00 */
[-C--:B------:R-:W-:Y:S01]  /*1e190*/  ISETP.GE.AND P0, PT, R0, R61.reuse, PT ;  /* 0x0000003d0000720c */ /* 0x080fe20003f06270 */
[----:B------:R-:W-:Y:S01]  /*1e1a0*/  VIADD R3, R52, 0x40 ;  /* 0x0000004034037836 */ /* 0x000fe20000000000 */
[----:B------:R-:W-:Y:S01]  /*1e1b0*/  LEA R28, P3, R20, UR4, 0x1 ;  /* 0x00000004141c7c11 */ /* 0x000fe2000f8608ff */
[----:B------:R-:W-:Y:S02]  /*1e1c0*/  IMAD.IADD R21, R21, 0x1, R51 ;  /* 0x0000000115157824 */ /* 0x000fe400078e0233 */
[----:B------:R-:W-:Y:S01]  /*1e1d0*/  VIADD R0, R2, 0x34820 ;  /* 0x0003482002007836 */ /* 0x000fe20000000000 */
[----:B------:R-:W-:-:S02]  /*1e1e0*/  ISETP.GE.AND P1, PT, R3, R61, PT ;  /* 0x0000003d0300720c */ /* 0x000fc40003f26270 */
[----:B------:R-:W-:Y:S02]  /*1e1f0*/  LEA.HI.X R3, R20, UR5, R21, 0x1, P3 ;  /* 0x0000000514037c11 */ /* 0x000fe400098f0c15 */
[----:B------:R-:W-:Y:S01]  /*1e200*/  PRMT R0, RZ, 0x654, R0 ;  /* 0x00000654ff007816 */ /* 0x000fe20000000000 */
[----:B0-----:R0:W1:Y:S03]  /*1e210*/  SHFL.IDX PT, R50, R28, RZ, 0x181f ;  /* 0x00181fff1c327589 */ /* 0x00106600000e0000 */
[----:B------:R0:W-:Y:S01]  /*1e220*/  SYNCS.ARRIVE.TRANS64.RED.A1T0 RZ, [R0+URZ], RZ ;  /* 0x000000ff00ff79a7 */ /* 0x0001e2000810043f */
[----:B------:R0:W2:Y:S01]  /*1e230*/  SHFL.IDX PT, R49, R3, RZ, 0x181f ;  /* 0x00181fff03317589 */ /* 0x0000a200000e0000 */
[----:B------:R-:W-:Y:S05]  /*1e240*/  @P2 BRA `(.L_x_7489) ;  /* 0x0000000000282947 */ /* 0x000fea0003800000 */
[----:B------:R-:W-:Y:S01]  /*1e250*/  ULDC UR4, c[0x0][0xac8] ;  /* 0x0002b20000047ab9 */ /* 0x000fe20000000800 */
[----:B------:R-:W-:Y:S01]  /*1e260*/  ULDC.64 UR6, c[0x0][0x208] ;  /* 0x0000820000067ab9 */ /* 0x000fe20000000a00 */
        /* <DEDUP_REMOVED lines=8> */
.L_x_7489:
[----:B------:R-:W-:Y:S05]  /*1e2f0*/  BSYNC B1 ;  /* 0x0000000000017941 */ /* 0x000fea0003800000 */
.L_x_7488:
[----:B---3-5:R3:W4:Y:S01]  /*1e300*/  SHFL.IDX PT, R7, R3, 0x1, 0x181f ;  /* 0x00381f0003077f89 */ /* 0x02872200000e0000 */
[----:B------:R-:W-:Y:S03]  /*1e310*/  BSSY B1, `(.L_x_7490) ;  /* 0x000000d000017945 */ /* 0x000fe60003800000 */
[----:B------:R3:W0:Y:S01]  /*1e320*/  SHFL.IDX PT, R6, R28, 0x1, 0x181f ;  /* 0x00381f001c067f89 */ /* 0x00062200000e0000 */
        /* <DEDUP_REMOVED lines=8> */
[----:B------:R-:W-:-:S03]  /*1e3b0*/  @!P4 LEA.HI.X R7, R221, R7, R48, 0x1, P2 ;  /* 0x00000007dd07c211 */ /* 0x000fc600010f0c30 */
[----:B------:R0:W-:Y:S04]  /*1e3c0*/  @!P3 ST.E.128 desc[UR6][R4.64], R8 ;  /* 0x000000080400b985 */ /* 0x0001e8000c101d06 */
[----:B------:R0:W-:Y:S02]  /*1e3d0*/  @!P4 ST.E.128 desc[UR6][R6.64], R36 ;  /* 0x000000240600c985 */ /* 0x0001e4000c101d06 */
.L_x_7491:
[----:B------:R-:W-:Y:S05]  /*1e3e0*/  BSYNC B1 ;  /* 0x0000000000017941 */ /* 0x000fea0003800000 */
.L_x_7490:
[----:B0---4-:R0:W4:Y:S01]  /*1e3f0*/  SHFL.IDX PT, R7, R3, 0x2, 0x181f ;  /* 0x00581f0003077f89 */ /* 0x01112200000e0000 */
        /* <DEDUP_REMOVED lines=13> */
.L_x_7493:
[----:B------:R-:W-:Y:S05]  /*1e4d0*/  BSYNC B1 ;  /* 0x0000000000017941 */ /* 0x000fea0003800000 */
.L_x_7492:
[----:B------:R-:W-:Y:S01]  /*1e4e0*/  VIADD R0, R52, 0x60 ;  /* 0x0000006034007836 */ /* 0x000fe20000000000 */
[----:B0--3--:R-:W0:Y:S04]  /*1e4f0*/  SHFL.IDX PT, R3, R3, 0x3, 0x181f ;  /* 0x00781f0003037f89 */ /* 0x009e2800000e0000 */
[----:B------:R-:W-:Y:S01]  /*1e500*/  ISETP.GE.AND P0, PT, R0, R61, PT ;  /* 0x0000003d0000720c */ /* 0x000fe20003f06270 */
[----:B------:R-:W3:-:S12]  /*1e510*/  SHFL.IDX PT, R28, R28, 0x3, 0x181f ;  /* 0x00781f001c1c7f89 */ /* 0x000ed800000e0000 */
[----:B------:R-:W-:Y:S05]  /*1e520*/  @P0 BRA `(.L_x_7494) ;  /* 0x0000000c00440947 */ /* 0x000fea0003800000 */
[----:B------:R-:W-:Y:S01]  /*1e530*/  ULDC UR4, c[0x0][0xac8] ;  /* 0x0002b20000047ab9 */ /* 0x000fe20000000800 */
[----:B------:R-:W-:Y:S01]  /*1e540*/  ULDC.64 UR6, c[0x0][0x208] ;  /* 0x0000820000067ab9 */ /* 0x000fe20000000a00 */
[----:B------:R-:W-:-:S13]  /*1e550*/  ISETP.GE.AND P1, PT, R16, UR4, PT ;  /* 0x0000000410007c0c */ /* 0x000fda000bf26270 */
[----:B---3--:R-:W-:-:S04]  /*1e560*/  @!P1 LEA R4, P0, R16, R28, 0x1 ;  /* 0x0000001c10049211 */ /* 0x008fc800078008ff */
[----:B0-----:R-:W-:Y:S02]  /*1e570*/  @!P1 LEA.HI.X R5, R16, R3, R17, 0x1, P0 ;  /* 0x0000000310059211 */ /* 0x001fe400000f0c11 */
[----:B------:R-:W-:-:S03]  /*1e580*/  ISETP.GE.AND P0, PT, R221, UR4, PT ;  /* 0x00000004dd007c0c */ /* 0x000fc6000bf06270 */
[----:B------:R0:W-:Y:S10]  /*1e590*/  @!P1 ST.E.128 desc[UR6][R4.64], R24 ;  /* 0x0000001804009985 */ /* 0x0001f4000c101d06 */
[----:B------:R-:W-:Y:S05]  /*1e5a0*/  @P0 BRA `(.L_x_7494) ;  /* 0x0000000c00240947 */ /* 0x000fea0003800000 */
[----:B0-----:R-:W-:Y:S01]  /*1e5b0*/  LEA R4, P0, R221, R28, 0x1 ;  /* 0x0000001cdd047211 */ /* 0x001fe200078008ff */
[----:B------:R-:W-:-:S03]  /*1e5c0*/  ULDC.64 UR4, c[0x0][0x208] ;  /* 0x0000820000047ab9 */ /* 0x000fc60000000a00 */
[----:B------:R-:W-:-:S05]  /*1e5d0*/  LEA.HI.X R5, R221, R3, R48, 0x1, P0 ;  /* 0x00000003dd057211 */ /* 0x000fca00000f0c30 */
[----:B------:R0:W-:Y:S01]  /*1e5e0*/  ST.E.128 desc[UR4][R4.64], R44 ;  /* 0x0000002c04007985 */ /* 0x0001e2000c101d04 */
[----:B------:R-:W-:Y:S05]  /*1e5f0*/  BRA `(.L_x_7494) ;  /* 0x0000000c00107947 */ /* 0x000fea0003800000 */
.L_x_7486:
[----:B------:R-:W2:Y:S01]  /*1e600*/  LDL.LU R3, [R1+0x58] ;  /* 0x0000580001037983 */ /* 0x000ea20000300800 */
[----:B------:R-:W-:Y:S01]  /*1e610*/  ULDC.64 UR4, c[0x0][0xc00] ;  /* 0x0003000000047ab9 */ /* 0x000fe20000000a00 */
[----:B------:R-:W0:Y:S01]  /*1e620*/  LDC R21, c[0x0][0xbe8] ;  /* 0x0002fa00ff157b82 */ /* 0x000e220000000800 */
[----:B------:R-:W-:Y:S01]  /*1e630*/  ISETP.NE.U32.AND P0, PT, RZ, UR4, PT ;  /* 0x00000004ff007c0c */ /* 0x000fe2000bf05070 */
[----:B------:R-:W-:Y:S01]  /*1e640*/  IMAD.MOV.U32 R0, RZ, RZ, RZ ;  /* 0x000000ffff007224 */ /* 0x000fe200078e00ff */
[----:B------:R-:W-:Y:S02]  /*1e650*/  ULDC.64 UR6, c[0x0][0x208] ;  /* 0x0000820000067ab9 */ /* 0x000fe40000000a00 */
[----:B------:R-:W-:Y:S01]  /*1e660*/  ISETP.NE.AND.EX P0, PT, RZ, UR5, PT, P0 ;  /* 0x00000005ff007c0c */ /* 0x000fe2000bf05300 */
[----:B------:R-:W1:Y:S02]  /*1e670*/  S2R R26, SR_TID.X ;  /* 0x00000000001a7919 */ /* 0x000e640000002100 */
[----:B-1----:R-:W-:-:S05]  /*1e680*/  VIADD R26, R26, 0xffffff80 ;  /* 0xffffff801a1a7836 */ /* 0x002fca0000000000 */
[----:B------:R-:W-:Y:S02]  /*1e690*/  ISETP.GE.AND P3, PT, R26, 0x80, PT ;  /* 0x000000801a00780c */ /* 0x000fe40003f66270 */
[----:B--2---:R-:W-:-:S04]  /*1e6a0*/  IADD3 R4, P1, R3, UR4, RZ ;  /* 0x0000000403047c10 */ /* 0x004fc8000ff3e0ff */
[----:B------:R-:W-:Y:S01]  /*1e6b0*/  IADD3.X R5, R74, UR5, RZ, P1, !PT ;  /* 0x000000054a057c10 */ /* 0x000fe20008ffe4ff */
[----:B------:R-:W-:Y:S02]  /*1e6c0*/  ULDC.64 UR4, c[0x0][0xc08] ;  /* 0x0003020000047ab9 */ /* 0x000fe40000000a00 */
[----:B------:R-:W-:Y:S02]  /*1e6d0*/  ISETP.NE.U32.AND P1, PT, RZ, UR4, PT ;  /* 0x00000004ff007c0c */ /* 0x000fe4000bf25070 */
[----:B------:R1:W5:Y:S02]  /*1e6e0*/  @P0 LDG.E R0, desc[UR6][R4.64] ;  /* 0x0000000604000981 */ /* 0x000364000c1e1900 */
[----:B------:R-:W-:-:S13]  /*1e6f0*/  ISETP.NE.AND.EX P1, PT, RZ, UR5, PT, P1 ;  /* 0x00000005ff007c0c */ /* 0x000fda000bf25310 */
[----:B------:R-:W-:Y:S01]  /*1e700*/  @P1 IADD3 R6, P2, R3, UR4, RZ ;  /* 0x0000000403061c10 */ /* 0x000fe2000ff5e0ff */
[----:B------:R-:W-:Y:S02]  /*1e710*/  ULDC UR4, c[0x0][0xa88] ;  /* 0x0002a20000047ab9 */ /* 0x000fe40000000800 */
[----:B------:R-:W-:Y:S01]  /*1e720*/  IMAD.U32 R8, RZ, RZ, UR4 ;  /* 0x00000004ff087e24 */ /* 0x000fe2000f8e00ff */
[----:B------:R-:W-:Y:S02]  /*1e730*/  @P1 IADD3.X R7, R74, UR5, RZ, P2, !PT ;  /* 0x000000054a071c10 */ /* 0x000fe400097fe4ff */
[----:B0-----:R-:W-:-:S03]  /*1e740*/  ISETP.NE.AND P2, PT, R21, 0x1, PT ;  /* 0x000000011500780c */ /* 0x001fc60003f45270 */
[----:B------:R1:W5:Y:S10]  /*1e750*/  @P1 LDG.E R8, desc[UR6][R6.64] ;  /* 0x0000000606081981 */ /* 0x000374000c1e1900 */
[----:B------:R-:W0:Y:S01]  /*1e760*/  @P2 LDC R25, c[0x0][0xbec] ;  /* 0x0002fb00ff192b82 */ /* 0x000e220000000800 */
[----:B-1----:R-:W-:Y:S05]  /*1e770*/  @P1 BRA `(.L_x_7495) ;  /* 0x0000000000141947 */ /* 0x002fea0003800000 */
[----:B------:R-:W-:Y:S05]  /*1e780*/  @!P0 BRA `(.L_x_7495) ;  /* 0x0000000000108947 */ /* 0x000fea0003800000 */
[----:B------:R-:W-:Y:S02]  /*1e790*/  ULDC.64 UR4, c[0x0][0x208] ;  /* 0x0000820000047ab9 */ /* 0x000fe40000000a00 */
[----:B------:R-:W2:Y:S04]  /*1e7a0*/  LDG.E R3, desc[UR4][R4.64] ;  /* 0x0000000404037981 */ /* 0x000ea8000c1e1900 */
[----:B-----5:R-:W2:Y:S02]  /*1e7b0*/  LDG.E R8, desc[UR4][R4.64+0x4] ;  /* 0x0000040404087981 */ /* 0x020ea4000c1e1900 */
[----:B--2---:R-:W-:-:S07]  /*1e7c0*/  IMAD.IADD R8, R8, 0x1, -R3 ;  /* 0x0000000108087824 */ /* 0x004fce00078e0a03 */
.L_x_7495:
[----:B------:R-:W2:Y:S04]  /*1e7d0*/  LDL R24, [R1+0x50] ;  /* 0x0000500001187983 */ /* 0x000ea80000100800 */
[----:B------:R1:W5:Y:S01]  /*1e7e0*/  LDL R20, [R1+0x64] ;  /* 0x0000640001147983 */ /* 0x0003620000100800 */
[----:B------:R-:W-:Y:S01]  /*1e7f0*/  BSSY B1, `(.L_x_7496) ;  /* 0x000002f000017945 */ /* 0x000fe20003800000 */
[----:B------:R-:W-:Y:S02]  /*1e800*/  SEL R13, R82, RZ, !P0 ;  /* 0x000000ff520d7207 */ /* 0x000fe40004000000 */
[----:B------:R-:W-:Y:S02]  /*1e810*/  SEL R12, R78, RZ, !P0 ;  /* 0x000000ff4e0c7207 */ /* 0x000fe40004000000 */
[----:B-----5:R-:W-:-:S02]  /*1e820*/  SHF.R.S32.HI R11, RZ, 0x1f, R0 ;  /* 0x0000001fff0b7819 */ /* 0x020fc40000011400 */
[----:B--2---:R-:W-:Y:S01]  /*1e830*/  SHF.R.S32.HI R10, RZ, 0x1f, R24 ;  /* 0x0000001fff0a7819 */ /* 0x004fe20000011418 */
[----:B-1----:R-:W-:Y:S06]  /*1e840*/  @P3 BRA `(.L_x_7497) ;  /* 0x0000000000a43947 */ /* 0x002fec0003800000 */
[----:B------:R-:W1:Y:S01]  /*1e850*/  S2R R3, SR_TID.X ;  /* 0x0000000000037919 */ /* 0x000e620000002100 */
[----:B------:R-:W2:Y:S02]  /*1e860*/  LDC R14, c[0x0][0xbe8] ;  /* 0x0002fa00ff0e7b82 */ /* 0x000ea40000000800 */
[----:B--2---:R-:W-:Y:S02]  /*1e870*/  IMAD R4, R8, R14, RZ ;  /* 0x0000000e08047224 */ /* 0x004fe400078e02ff */
[----:B-1----:R-:W-:-:S04]  /*1e880*/  IMAD R3, R20, 0x80, R3 ;  /* 0x0000008014037824 */ /* 0x002fc800078e0203 */
        /* <DEDUP_REMOVED lines=11> */
[----:B------:R-:W1:Y:S01]  /*1e940*/  @P0 LDC R6, c[0x0][0xbec] ;  /* 0x0002fb00ff060b82 */ /* 0x000e620000000800 */
[----:B------:R-:W-:Y:S01]  /*1e950*/  IMAD R7, R24, UR5, R7 ;  /* 0x0000000518077c24 */ /* 0x000fe2000f8e0207 */
[----:B------:R-:W-:-:S03]  /*1e960*/  ULDC.64 UR4, c[0x0][0xb98] ;  /* 0x0002e60000047ab9 */ /* 0x000fc60000000a00 */
[----:B------:R-:W-:-:S03]  /*1e970*/  IMAD.IADD R5, R5, 0x1, R7 ;  /* 0x0000000105057824 */ /* 0x000fc600078e0207 */
[----:B------:R-:W2:Y:S01]  /*1e980*/  @P0 LDC R15, c[0x0][0xbf0] ;  /* 0x0002fc00ff0f0b82 */ /* 0x000ea20000000800 */
[----:B------:R-:W-:-:S04]  /*1e990*/  IMAD.WIDE.U32 R4, R13, UR4, R4 ;  /* 0x000000040d047c25 */ /* 0x000fc8000f8e0004 */
[----:B-1----:R-:W-:-:S05]  /*1e9a0*/  @P0 IMAD.HI.U32 R6, R9, R6, RZ ;  /* 0x0000000609060227 */ /* 0x002fca00078e00ff */
[----:B--2---:R-:W-:Y:S01]  /*1e9b0*/  @P0 SHF.R.U32.HI R3, RZ, R15, R6 ;  /* 0x0000000fff030219 */ /* 0x004fe20000011606 */
        /* <DEDUP_REMOVED lines=18> */
.L_x_7497:
[----:B------:R-:W-:Y:S05]  /*1eae0*/  BSYNC B1 ;  /* 0x0000000000017941 */ /* 0x000fea0003800000 */
.L_x_7496:
[----:B-1----:R-:W-:Y:S01]  /*1eaf0*/  SHF.R.S32.HI R6, RZ, 0x1f, R26 ;  /* 0x0000001fff067819 */ /* 0x002fe2000001141a */
[----:B------:R-:W1:Y:S01]  /*1eb00*/  @P2 LDC R9, c[0x0][0xbf0] ;  /* 0x0002fc00ff092b82 */ /* 0x000e620000000800 */
[----:B------:R-:W-:Y:S02]  /*1eb10*/  ULDC.64 UR4, c[0x0][0xaa0] ;  /* 0x0002a80000047ab9 */ /* 0x000fe40000000a00 */
[----:B------:R-:W-:Y:S01]  /*1eb20*/  LEA.HI R6, R6, R26, RZ, 0x3 ;  /* 0x0000001a06067211 */ /* 0x000fe200078f18ff */
[----:B------:R-:W-:Y:S02]  /*1eb30*/  IMAD R3, R11, UR4, RZ ;  /* 0x000000040b037c24 */ /* 0x000fe4000f8e02ff */
[----:B------:R-:W-:Y:S01]  /*1eb40*/  IMAD.WIDE.U32 R4, R0, UR4, RZ ;  /* 0x0000000400047c25 */ /* 0x000fe2000f8e00ff */
[----:B------:R-:W-:-:S03]  /*1eb50*/  LOP3.LUT R6, R6, 0xfffffff8, RZ, 0xc0, !PT ;  /* 0xfffffff806067812 */ /* 0x000fc600078ec0ff */
[----:B------:R-:W-:Y:S01]  /*1eb60*/  IMAD R3, R0, UR5, R3 ;  /* 0x0000000500037c24 */ /* 0x000fe2000f8e0203 */
[----:B------:R-:W-:Y:S01]  /*1eb70*/  ULDC.64 UR4, c[0x0][0xae8] ;  /* 0x0002ba0000047ab9 */ /* 0x000fe20000000a00 */
[----:B------:R-:W-:Y:S02]  /*1eb80*/  IMAD.IADD R6, R26, 0x1, -R6 ;  /* 0x000000011a067824 */ /* 0x000fe400078e0a06 */
[----:B------:R-:W-:Y:S02]  /*1eb90*/  IMAD R0, R10, UR4, RZ ;  /* 0x000000040a007c24 */ /* 0x000fe4000f8e02ff */
[----:B------:R-:W-:Y:S02]  /*1eba0*/  IMAD R6, R6, 0x20, R22 ;  /* 0x0000002006067824 */ /* 0x000fe400078e0216 */
[----:B------:R-:W-:Y:S02]  /*1ebb0*/  IMAD R7, R24, UR5, R0 ;  /* 0x0000000518077c24 */ /* 0x000fe4000f8e0200 */
[----:B------:R-:W-:-:S02]  /*1ebc0*/  IMAD R10, R20, 0x80, R6 ;  /* 0x00000080140a7824 */ /* 0x000fc400078e0206 */
[----:B------:R-:W-:Y:S02]  /*1ebd0*/  IMAD.IADD R5, R5, 0x1, R3 ;  /* 0x0000000105057824 */ /* 0x000fe400078e0203 */
[----:B0-----:R-:W-:-:S04]  /*1ebe0*/  @P2 IMAD.HI.U32 R0, R10, R25, RZ ;  /* 0x000000190a002227 */ /* 0x001fc800078e00ff */
[----:B------:R-:W-:Y:S01]  /*1ebf0*/  IMAD.WIDE.U32 R4, R24, UR4, R4 ;  /* 0x0000000418047c25 */ /* 0x000fe2000f8e0004 */
[----:B------:R-:W-:-:S03]  /*1ec00*/  ULDC.64 UR4, c[0x0][0xaf0] ;  /* 0x0002bc0000047ab9 */ /* 0x000fc60000000a00 */
[----:B------:R-:W-:Y:S01]  /*1ec10*/  IMAD.MOV.U32 R3, RZ, RZ, R10 ;  /* 0x000000ffff037224 */ /* 0x000fe200078e000a */
[----:B-1----:R-:W-:Y:S01]  /*1ec20*/  @P2 SHF.R.U32.HI R3, RZ, R9, R0 ;  /* 0x00000009ff032219 */ /* 0x002fe20000011600 */
[----:B------:R-:W-:Y:S02]  /*1ec30*/  IMAD.IADD R5, R5, 0x1, R7 ;  /* 0x0000000105057824 */ /* 0x000fe400078e0207 */
[----:B------:R-:W-:Y:S01]  /*1ec40*/  IMAD R6, R12, UR4, RZ ;  /* 0x000000040c067c24 */ /* 0x000fe2000f8e02ff */
[--C-:B------:R-:W-:Y:S01]  /*1ec50*/  SHF.R.S32.HI R0, RZ, 0x1f, R3.reuse ;  /* 0x0000001fff007819 */ /* 0x100fe20000011403 */
[----:B------:R-:W-:Y:S02]  /*1ec60*/  IMAD.MOV R7, RZ, RZ, -R3 ;  /* 0x000000ffff077224 */ /* 0x000fe400078e0a03 */
[C---:B------:R-:W-:Y:S02]  /*1ec70*/  IMAD R9, R13.reuse, UR5, R6 ;  /* 0x000000050d097c24 */ /* 0x040fe4000f8e0206 */
[----:B------:R-:W-:Y:S01]  /*1ec80*/  IMAD.WIDE.U32 R4, R13, UR4, R4 ;  /* 0x000000040d047c25 */ /* 0x000fe2000f8e0004 */
[----:B------:R-:W-:-:S03]  /*1ec90*/  ULDC.64 UR4, c[0x0][0xae0] ;  /* 0x0002b80000047ab9 */ /* 0x000fc60000000a00 */
[----:B------:R-:W-:Y:S02]  /*1eca0*/  IMAD R7, R21, R7, R10 ;  /* 0x0000000715077224 */ /* 0x000fe400078e020a */
[----:B------:R-:W-:Y:S02]  /*1ecb0*/  IMAD R6, R0, UR4, RZ ;  /* 0x0000000400067c24 */ /* 0x000fe4000f8e02ff */
[----:B------:R-:W-:Y:S01]  /*1ecc0*/  IMAD.IADD R5, R5, 0x1, R9 ;  /* 0x0000000105057824 */ /* 0x000fe200078e0209 */
[----:B------:R-:W-:Y:S01]  /*1ecd0*/  SHF.R.S32.HI R0, RZ, 0x1f, R7 ;  /* 0x0000001fff007819 */ /* 0x000fe20000011407 */
[C---:B------:R-:W-:Y:S02]  /*1ece0*/  IMAD R9, R3.reuse, UR5, R6 ;  /* 0x0000000503097c24 */ /* 0x040fe4000f8e0206 */
[----:B------:R-:W-:Y:S01]  /*1ecf0*/  IMAD.WIDE.U32 R4, R3, UR4, R4 ;  /* 0x0000000403047c25 */ /* 0x000fe2000f8e0004 */
[----:B------:R-:W-:-:S03]  /*1ed00*/  ULDC.64 UR4, c[0x0][0xad8] ;  /* 0x0002b60000047ab9 */ /* 0x000fc60000000a00 */
[----:B------:R-:W-:Y:S02]  /*1ed10*/  IMAD R0, R0, UR4, RZ ;  /* 0x0000000400007c24 */ /* 0x000fe4000f8e02ff */
[----:B------:R-:W-:Y:S02]  /*1ed20*/  IMAD.IADD R5, R5, 0x1, R9 ;  /* 0x0000000105057824 */ /* 0x000fe400078e0209 */
[C---:B------:R-:W-:Y:S02]  /*1ed30*/  IMAD R3, R7.reuse, UR5, R0 ;  /* 0x0000000507037c24 */ /* 0x040fe4000f8e0200 */
[----:B------:R-:W-:Y:S01]  /*1ed40*/  IMAD.WIDE.U32 R4, R7, UR4, R4 ;  /* 0x0000000407047c25 */ /* 0x000fe2000f8e0004 */
[----:B------:R-:W-:-:S03]  /*1ed50*/  ULDC.64 UR4, c[0x0][0xa80] ;  /* 0x0002a00000047ab9 */ /* 0x000fc60000000a00 */
[----:B------:R-:W-:Y:S01]  /*1ed60*/  IMAD.IADD R5, R5, 0x1, R3 ;  /* 0x0000000105057824 */ /* 0x000fe200078e0203 */
[----:B------:R-:W-:Y:S01]  /*1ed70*/  LEA R3, P0, R4, UR4, 0x1 ;  /* 0x0000000404037c11 */ /* 0x000fe2000f8008ff */
[----:B------:R-:W-:Y:S01]  /*1ed80*/  UMOV UR4, 0xffffffff ;  /* 0xffffffff00047882 */ /* 0x000fe20000000000 */
[----:B------:R-:W-:Y:S02]  /*1ed90*/  IMAD R6, R20, 0x80, R22 ;  /* 0x0000008014067824 */ /* 0x000fe400078e0216 */
[----:B------:R-:W-:Y:S01]  /*1eda0*/  LEA.HI.X R4, R4, UR5, R5, 0x1, P0 ;  /* 0x0000000504047c11 */ /* 0x000fe200080f0c05 */
[----:B------:R-:W-:Y:S08]  /*1edb0*/  BRA.DIV UR4, `(.L_x_7498) ;  /* 0x0000007e04cc7947 */ /* 0x000ff0000b800000 */
[----:B------:R0:W1:Y:S04]  /*1edc0*/  SHFL.IDX PT, R0, R4, RZ, 0x181f ;  /* 0x00181fff04007589 */ /* 0x00006800000e0000 */
[----:B------:R0:W2:Y:S02]  /*1edd0*/  SHFL.IDX PT, R14, R3, RZ, 0x181f ;  /* 0x00181fff030e7589 */ /* 0x0000a400000e0000 */
.L_x_7691:
[----:B------:R-:W-:Y:S01]  /*1ede0*/  IMAD R8, R8, R21, RZ ;  /* 0x0000001508087224 */ /* 0x000fe200078e02ff */
[----:B------:R-:W-:Y:S04]  /*1edf0*/  BSSY B1, `(.L_x_7499) ;  /* 0x000000d000017945 */ /* 0x000fe80003800000 */
[----:B------:R-:W-:-:S13]  /*1ee00*/  ISETP.GE.AND P0, PT, R6, R8, PT ;  /* 0x000000080600720c */ /* 0x000fda0003f06270 */
[----:B------:R-:W-:Y:S05]  /*1ee10*/  @P0 BRA `(.L_x_7500) ;  /* 0x0000000000280947 */ /* 0x000fea0003800000 */
[----:B------:R-:W-:Y:S01]  /*1ee20*/  ULDC UR4, c[0x0][0xac8] ;  /* 0x0002b20000047ab9 */ /* 0x000fe20000000800 */
[----:B------:R-:W-:Y:S01]  /*1ee30*/  ULDC.64 UR6, c[0x0][0x208] ;  /* 0x0000820000067ab9 */ /* 0x000fe20000000a00 */
[----:B------:R-:W-:Y:S02]  /*1ee40*/  ISETP.GE.AND P2, PT, R16, UR4, PT ;  /* 0x0000000410007c0c */ /* 0x000fe4000bf46270 */
[----:B------:R-:W-:-:S11]  /*1ee50*/  ISETP.GE.AND P3, PT, R221, UR4, PT ;  /* 0x00000004dd007c0c */ /* 0x000fd6000bf66270 */
[CC--:B--2---:R-:W-:Y:S02]  /*1ee60*/  @!P2 LEA R10, P0, R16.reuse, R14.reuse, 0x1 ;  /* 0x0000000e100aa211 */ /* 0x0c4fe400078008ff */
[C---:B------:R-:W-:Y:S02]  /*1ee70*/  @!P3 LEA R14, P1, R221.reuse, R14, 0x1 ;  /* 0x0000000edd0eb211 */ /* 0x040fe400078208ff */
[-C--:B-1----:R-:W-:Y:S02]  /*1ee80*/  @!P2 LEA.HI.X R11, R16, R0.reuse, R17, 0x1, P0 ;  /* 0x00000000100ba211 */ /* 0x082fe400000f0c11 */
[----:B------:R-:W-:-:S03]  /*1ee90*/  @!P3 LEA.HI.X R15, R221, R0, R48, 0x1, P1 ;  /* 0x00000000dd0fb211 */ /* 0x000fc600008f0c30 */
[----:B------:R3:W-:Y:S04]  /*1eea0*/  @!P2 ST.E.128 desc[UR6][R10.64], RZ ;  /* 0x000000ff0a00a985 */ /* 0x0007e8000c101d06 */
[----:B------:R3:W-:Y:S02]  /*1eeb0*/  @!P3 ST.E.128 desc[UR6][R14.64], RZ ;  /* 0x000000ff0e00b985 */ /* 0x0007e4000c101d06 */
.L_x_7500:
[----:B------:R-:W-:Y:S05]  /*1eec0*/  BSYNC B1 ;  /* 0x0000000000017941 */ /* 0x000fea0003800000 */
.L_x_7499:
[----:B------:R-:W-:-:S03]  /*1eed0*/  UMOV UR4, 0xffffffff ;  /* 0xffffffff00047882 */ /* 0x000fc60000000000 */
[----:B------:R-:W-:Y:S05]  /*1eee0*/  BRA.DIV UR4, `(.L_x_7501) ;  /* 0x0000007e04b47947 */ /* 0x000fea000b800000 */
[----:B-1----:R1:W4:Y:S04]  /*1eef0*/  SHFL.IDX PT, R0, R4, 0x1, 0x181f ;  /* 0x00381f0004007f89 */ /* 0x00232800000e0000 */
[----:B--23--:R1:W2:Y:S02]  /*1ef00*/  SHFL.IDX PT, R14, R3, 0x1, 0x181f ;  /* 0x00381f00030e7f89 */ /* 0x00c2a400000e0000 */
.L_x_7695:
[----:B------:R-:W-:Y:S01]  /*1ef10*/  VIADD R5, R6, 0x20 ;  /* 0x0000002006057836 */ /* 0x000fe20000000000 */
        /* <DEDUP_REMOVED lines=9> */
[-C--:B----4-:R-:W-:Y:S02]  /*1efb0*/  @!P2 LEA.HI.X R11, R16, R0.reuse, R17, 0x1, P0 ;  /* 0x00000000100ba211 */ /* 0x090fe400000f0c11 */
[----:B------:R-:W-:-:S03]  /*1efc0*/  @!P3 LEA.HI.X R15, R221, R0, R48, 0x1, P1 ;  /* 0x00000000dd0fb211 */ /* 0x000fc600008f0c30 */
[----:B------:R3:W-:Y:S04]  /*1efd0*/  @!P2 ST.E.128 desc[UR6][R10.64], RZ ;  /* 0x000000ff0a00a985 */ /* 0x0007e8000c101d06 */
[----:B------:R3:W-:Y:S02]  /*1efe0*/  @!P3 ST.E.128 desc[UR6][R14.64], RZ ;  /* 0x000000ff0e00b985 */ /* 0x0007e4000c101d06 */
.L_x_7503:
[----:B------:R-:W-:Y:S05]  /*1eff0*/  BSYNC B1 ;  /* 0x0000000000017941 */ /* 0x000fea0003800000 */
.L_x_7502:
[----:B------:R-:W-:-:S03]  /*1f000*/  UMOV UR4, 0xffffffff ;  /* 0xffffffff00047882 */ /* 0x000fc60000000000 */
[----:B------:R-:W-:Y:S05]  /*1f010*/  BRA.DIV UR4, `(.L_x_7504) ;  /* 0x0000007e04b07947 */ /* 0x000fea000b800000 */
[----:B----4-:R4:W0:Y:S04]  /*1f020*/  SHFL.IDX PT, R0, R4, 0x2, 0x181f ;  /* 0x00581f0004007f89 */ /* 0x01082800000e0000 */
[----:B--23--:R4:W2:Y:S02]  /*1f030*/  SHFL.IDX PT, R14, R3, 0x2, 0x181f ;  /* 0x00581f00030e7f89 */ /* 0x00c8a400000e0000 */
.L_x_7699:
        /* <DEDUP_REMOVED lines=10> */
[-C--:B0-----:R-:W-:Y:S02]  /*1f0e0*/  @!P2 LEA.HI.X R11, R16, R0.reuse, R17, 0x1, P0 ;  /* 0x00000000100ba211 */ /* 0x081fe400000f0c11 */
[----:B------:R-:W-:-:S03]  /*1f0f0*/  @!P3 LEA.HI.X R15, R221, R0, R48, 0x1, P1 ;  /* 0x00000000dd0fb211 */ /* 0x000fc600008f0c30 */
[----:B------:R3:W-:Y:S04]  /*1f100*/  @!P2 ST.E.128 desc[UR6][R10.64], RZ ;  /* 0x000000ff0a00a985 */ /* 0x0007e8000c101d06 */
[----:B------:R3:W-:Y:S02]  /*1f110*/  @!P3 ST.E.128 desc[UR6][R14.64], RZ ;  /* 0x000000ff0e00b985 */ /* 0x0007e4000c101d06 */
.L_x_7506:
[----:B------:R-:W-:Y:S05]  /*1f120*/  BSYNC B1 ;  /* 0x0000000000017941 */ /* 0x000fea0003800000 */
.L_x_7505:
[----:B------:R-:W-:-:S03]  /*1f130*/  UMOV UR4, 0xffffffff ;  /* 0xffffffff00047882 */ /* 0x000fc60000000000 */
[----:B------:R-:W-:Y:S05]  /*1f140*/  BRA.DIV UR4, `(.L_x_7507) ;  /* 0x0000007e04ac7947 */ /* 0x000fea000b800000 */
[----:B0-----:R0:W0:Y:S04]  /*1f150*/  SHFL.IDX PT, R0, R4, 0x3, 0x181f ;  /* 0x00781f0004007f89 */ /* 0x00102800000e0000 */
[----:B--23--:R2:W3:Y:S02]  /*1f160*/  SHFL.IDX PT, R14, R3, 0x3, 0x181f ;  /* 0x00781f00030e7f89 */ /* 0x00c4e400000e0000 */
.L_x_7703:
[----:B-12-4-:R-:W-:-:S05]  /*1f170*/  VIADD R3, R6, 0x60 ;  /* 0x0000006006037836 */ /* 0x016fca0000000000 */
[----:B------:R-:W-:-:S13]  /*1f180*/  ISETP.GE.AND P0, PT, R3, R8, PT ;  /* 0x000000080300720c */ /* 0x000fda0003f06270 */
[----:B------:R-:W-:Y:S05]  /*1f190*/  @P0 BRA `(.L_x_7494) ;  /* 0x0000000000280947 */ /* 0x000fea0003800000 */
[----:B------:R-:W-:Y:S01]  /*1f1a0*/  ULDC UR4, c[0x0][0xac8] ;  /* 0x0002b20000047ab9 */ /* 0x000fe20000000800 */
[----:B------:R-:W-:Y:S01]  /*1f1b0*/  ULDC.64 UR6, c[0x0][0x208] ;  /* 0x0000820000067ab9 */ /* 0x000fe20000000a00 */
[----:B------:R-:W-:Y:S02]  /*1f1c0*/  ISETP.GE.AND P2, PT, R16, UR4, PT ;  /* 0x0000000410007c0c */ /* 0x000fe4000bf46270 */
[----:B------:R-:W-:-:S11]  /*1f1d0*/  ISETP.GE.AND P3, PT, R221, UR4, PT ;  /* 0x00000004dd007c0c */ /* 0x000fd6000bf66270 */
[CC--:B0--3--:R-:W-:Y:S02]  /*1f1e0*/  @!P2 LEA R4, P0, R16.reuse, R14.reuse, 0x1 ;  /* 0x0000000e1004a211 */ /* 0x0c9fe400078008ff */
[C---:B------:R-:W-:Y:S02]  /*1f1f0*/  @!P3 LEA R14, P1, R221.reuse, R14, 0x1 ;  /* 0x0000000edd0eb211 */ /* 0x040fe400078208ff */
[-C--:B------:R-:W-:Y:S02]  /*1f200*/  @!P2 LEA.HI.X R5, R16, R0.reuse, R17, 0x1, P0 ;  /* 0x000000001005a211 */ /* 0x080fe400000f0c11 */
[----:B------:R-:W-:-:S03]  /*1f210*/  @!P3 LEA.HI.X R15, R221, R0, R48, 0x1, P1 ;  /* 0x00000000dd0fb211 */ /* 0x000fc600008f0c30 */
[----:B------:R1:W-:Y:S04]  /*1f220*/  @!P2 ST.E.128 desc[UR6][R4.64], RZ ;  /* 0x000000ff0400a985 */ /* 0x0003e8000c101d06 */
[----:B------:R1:W-:Y:S02]  /*1f230*/  @!P3 ST.E.128 desc[UR6][R14.64], RZ ;  /* 0x000000ff0e00b985 */ /* 0x0003e4000c101d06 */
.L_x_7494:
[----:B------:R-:W-:Y:S05]  /*1f240*/  BSYNC B0 ;  /* 0x0000000000007941 */ /* 0x000fea0003800000 */
.L_x_7485:
[----:B------:R-:W-:Y:S02]  /*1f250*/  ULDC UR4, c[0x0][0xc3c] ;  /* 0x00030f0000047ab9 */ /* 0x000fe40000000800 */
[----:B------:R-:W-:-:S13]  /*1f260*/  ISETP.GE.AND P0, PT, R31, UR4, PT ;  /* 0x000000041f007c0c */ /* 0x000fda000bf06270 */
[----:B------:R-:W-:Y:S05]  /*1f270*/  @!P0 BRA `(.L_x_7508) ;  /* 0xfffffe2000488947 */ /* 0x000fea000383ffff */
[----:B------:R-:W-:Y:S05]  /*1f280*/  BRA `(.L_x_7290) ;  /* 0x0000007000a87947 */ /* 0x000fea0003800000 */
.L_x_7288:
        /* <DEDUP_REMOVED lines=18> */
.L_x_7509:
        /* <DEDUP_REMOVED lines=42> */
.L_x_7515:
        /* <DEDUP_REMOVED lines=13> */
.L_x_7514:
[----:B------:R-:W-:Y:S05]  /*1f720*/  BSYNC B0 ;  /* 0x0000000000007941 */ /* 0x000fea0003800000 */
.L_x_7513:
        /* <DEDUP_REMOVED lines=21> */
.L_x_7511:
        /* <DEDUP_REMOVED lines=16> */
.L_x_7516:
        /* <DEDUP_REMOVED lines=25> */
.L_x_7512:
[----:B------:R-:W-:Y:S02]  /*1fb10*/  IMAD.MOV.U32 R17, RZ, RZ, RZ ;  /* 0x000000ffff117224 */ /* 0x000fe400078e00ff */
[----:B------:R-:W-:Y:S02]  /*1fb20*/  IMAD.U32 R16, RZ, RZ, UR6 ;  /* 0x00000006ff107e24 */ /* 0x000fe4000f8e00ff */
[----:B------:R-:W-:-:S07]  /*1fb30*/  IMAD.MOV.U32 R18, RZ, RZ, RZ ;  /* 0x000000ffff127224 */ /* 0x000fce00078e00ff */
.L_x_7517:
[----:B------:R-:W-:-:S13]  /*1fb40*/  ISETP.NE.AND P0, PT, R5, RZ, PT ;  /* 0x000000ff0500720c */ /* 0x000fda0003f05270 */
[----:B------:R-:W0:Y:S01]  /*1fb50*/  @!P0 S2R R3, SR_CgaCtaId ;  /* 0x0000000000038919 */ /* 0x000e220000008800 */
[----:B------:R-:W-:-:S04]  /*1fb60*/  @!P0 MOV R2, 0x400 ;  /* 0x0000040000028802 */ /* 0x000fc80000000f00 */
[----:B0-----:R-:W-:-:S05]  /*1fb70*/  @!P0 LEA R2, R3, R2, 0x18 ;  /* 0x0000000203028211 */ /* 0x001fca00078ec0ff */
[----:B------:R2:W-:Y:S01]  /*1fb80*/  @!P0 STS.128 [R2+0x348d0], R16 ;  /* 0x0348d01002008388 */ /* 0x0005e20000000c00 */
[----:B------:R-:W-:Y:S06]  /*1fb90*/  BAR.ARV 0x5, 0x180 ;  /* 0x0146000000007b1d */ /* 0x000fec0000002000 */
.L_x_7510:
        /* <DEDUP_REMOVED lines=30> */
[----:B------:R-:W-:Y:S04]  /*1fd80*/  STL [R1+0x8], R4 ;  /* 0x0000080401007387 */ /* 0x000fe80000100800 */
[----:B------:R0:W-:Y:S04]  /*1fd90*/  STL [R1+0x30], R0 ;  /* 0x0000300001007387 */ /* 0x0001e80000100800 */
[----:B------:R-:W-:Y:S01]  /*1fda0*/  STL [R1+0x20], RZ ;  /* 0x000020ff01007387 */ /* 0x000fe20000100800 */
[----:B0-----:R-:W-:Y:S01]  /*1fdb0*/  IMAD.MOV.U32 R0, RZ, RZ, 0x1 ;  /* 0x00000001ff007424 */ /* 0x001fe200078e00ff */
        /* <DEDUP_REMOVED lines=13> */
.L_x_7657:
[----:B0-----:R-:W0:Y:S01]  /*1fe90*/  LDC.64 R2, c[0x0][0xc88] ;  /* 0x00032200ff027b82 */ /* 0x001e220000000a00 */
        /* <DEDUP_REMOVED lines=25> */
[----:B-1----:R1:W5:Y:S01]  /*20030*/  @P0 LDG.E R0, desc[UR12][R2.64] ;  /* 0x0000000c02000981 */ /* 0x002362000c1e1900 */
        /* <DEDUP_REMOVED lines=35> */
[----:B------:R-:W-:Y:S02]  /*20270*/  ULDC.64 UR4, c[0x0][0x208] ;  /* 0x0000820000047ab9 */ /* 0x000fe40000000a00 */
[----:B0-----:R-:W2:Y:S04]  /*20280*/  LDG.E R12, desc[UR4][R2.64] ;  /* 0x00000004020c7981 */ /* 0x001ea8000c1e1900 */
[----:B------:R-:W2:Y:S02]  /*20290*/  LDG.E R2, desc[UR4][R2.64+0x4] ;  /* 0x0000040402027981 */ /* 0x000ea4000c1e1900 */
[----:B--2---:R-:W-:-:S05]  /*202a0*/  IMAD.IADD R2, R2, 0x1, -R12 ;  /* 0x0000000102027824 */ /* 0x004fca00078e0a0c */
[----:B------:R1:W-:Y:S02]  /*202b0*/  STL [R1+0x58], R2 ;  /* 0x0000580201007387 */ /* 0x0003e40000100800 */
.L_x_7519:
        /* <DEDUP_REMOVED lines=13> */
.L_x_7520:
[----:B------:R-:W-:Y:S05]  /*20390*/  @!P2 BRA `(.L_x_7521) ;  /* 0x000000000010a947 */ /* 0x000fea0003800000 */
[----:B------:R-:W-:Y:S02]  /*203a0*/  ULDC.64 UR4, c[0x0][0x208] ;  /* 0x0000820000047ab9 */ /* 0x000fe40000000a00 */
[----:B------:R-:W2:Y:S04]  /*203b0*/  LDG.E R8, desc[UR4][R6.64] ;  /* 0x0000000406087981 */ /* 0x000ea8000c1e1900 */
[----:B------:R-:W2:Y:S02]  /*203c0*/  LDG.E R6, desc[UR4][R6.64+0x4] ;  /* 0x0000040406067981 */ /* 0x000ea4000c1e1900 */
[----:B--2---:R-:W-:-:S07]  /*203d0*/  IMAD.IADD R8, R6, 0x1, -R8 ;  /* 0x0000000106087824 */ /* 0x004fce00078e0a08 */
.L_x_7521:
        /* <DEDUP_REMOVED lines=35> */
.L_x_7706:
[----:B-1----:R-:W-:Y:S02]  /*20610*/  ISETP.NE.AND P0, PT, R14, RZ, PT ;  /* 0x000000ff0e00720c */ /* 0x002fe40003f05270 */
[----:B------:R-:W-:-:S11]  /*20620*/  PLOP3.LUT P1, PT, PT, PT, PT, 0x8, 0x0 ;  /* 0x000000000000781c */ /* 0x000fd60003f2e170 */
[----:B------:R-:W-:Y:S05]  /*20630*/  @P0 BRA `(.L_x_7525) ;  /* 0x00000000000c0947 */ /* 0x000fea0003800000 */
[----:B------:R-:W-:-:S03]  /*20640*/  UMOV UR4, 0xffffffff ;  /* 0xffffffff00047882 */ /* 0x000fc60000000000 */
[----:B------:R-:W-:Y:S05]  /*20650*/  BRA.DIV UR4, `(.L_x_7526) ;  /* 0x0000006a04e47947 */ /* 0x000fea000b800000 */
[----:B------:R-:W-:-:S13]  /*20660*/  ELECT P1, URZ, PT ;  /* 0x00000000003f782f */ /* 0x000fda0003820000 */
.L_x_7525:
        /* <DEDUP_REMOVED lines=10> */
.L_x_7709:
[----:B------:R-:W-:Y:S05]  /*20710*/  BSYNC B1 ;  /* 0x0000000000017941 */ /* 0x000fea0003800000 */
.L_x_7527:
        /* <DEDUP_REMOVED lines=13> */
.L_x_7710:
[----:B------:R-:W-:Y:S05]  /*207f0*/  BSYNC B2 ;  /* 0x0000000000027941 */ /* 0x000fea0003800000 */
.L_x_7531:
        /* <DEDUP_REMOVED lines=8> */
.L_x_7534:
[----:B------:R-:W-:Y:S05]  /*20880*/  BSYNC B2 ;  /* 0x0000000000027941 */ /* 0x000fea0003800000 */
.L_x_7533:
        /* <DEDUP_REMOVED lines=14> */
.L_x_7535:
        /* <DEDUP_REMOVED lines=16> */
.L_x_7536:
        /* <DEDUP_REMOVED lines=13> */
.L_x_7711:
[----:B------:R-:W-:Y:S05]  /*20b40*/  BSYNC B2 ;  /* 0x0000000000027941 */ /* 0x000fea0003800000 */
.L_x_7537:
        /* <DEDUP_REMOVED lines=10> */
.L_x_7540:
[----:B------:R-:W-:Y:S05]  /*20bf0*/  BSYNC B2 ;  /* 0x0000000000027941 */ /* 0x000fea0003800000 */
.L_x_7539:
        /* <DEDUP_REMOVED lines=8> */
.L_x_7541:
        /* <DEDUP_REMOVED lines=15> */
.L_x_7542:
        /* <DEDUP_REMOVED lines=10> */
.L_x_7530:
[----:B------:R-:W-:Y:S05]  /*20e10*/  BSYNC B1 ;  /* 0x0000000000017941 */ /* 0x000fea0003800000 */
.L_x_7529:
[----:B------:R-:W0:Y:S04]  /*20e20*/  LDL.LU R7, [R1+0x20] ;  /* 0x0000200001077983 */ /* 0x000e280000300800 */
[----:B------:R-:W2:Y:S01]  /*20e30*/  LDL.LU R4, [R1+0x24] ;  /* 0x0000240001047983 */ /* 0x000ea20000300800 */
[----:B------:R-:W-:Y:S01]  /*20e40*/  PLOP3.LUT P5, PT, PT, PT, PT, 0x8, 0x0 ;  /* 0x000000000000781c */ /* 0x000fe20003fae170 */
[----:B0-----:R-:W-:Y:S02]  /*20e50*/  VIADD R2, R7, 0x1 ;  /* 0x0000000107027836 */ /* 0x001fe40000000000 */
[----:B------:R-:W-:-:S03]  /*20e60*/  VIADD R7, R6, 0xfffffffe ;  /* 0xfffffffe06077836 */ /* 0x000fc60000000000 */
[----:B------:R-:W-:-:S04]  /*20e70*/  ISETP.NE.AND P0, PT, R2, 0x2, PT ;  /* 0x000000020200780c */ /* 0x000fc80003f05270 */
[----:B------:R-:W-:Y:S02]  /*20e80*/  SEL R3, R2, RZ, P0 ;  /* 0x000000ff02037207 */ /* 0x000fe40000000000 */
[----:B------:R-:W-:Y:S02]  /*20e90*/  SEL R2, RZ, 0x1, P0 ;  /* 0x00000001ff027807 */ /* 0x000fe40000000000 */
[----:B------:R-:W-:Y:S01]  /*20ea0*/  ISETP.GE.AND P0, PT, R7, R9, PT ;  /* 0x000000090700720c */ /* 0x000fe20003f06270 */
[----:B------:R0:W-:Y:S01]  /*20eb0*/  STL [R1+0x20], R3 ;  /* 0x0000200301007387 */ /* 0x0001e20000100800 */
[----:B--2---:R-:W-:-:S05]  /*20ec0*/  LOP3.LUT R4, R4, R2, RZ, 0x3c, !PT ;  /* 0x0000000204047212 */ /* 0x004fca00078e3cff */
[----:B------:R0:W-:Y:S06]  /*20ed0*/  STL [R1+0x24], R4 ;  /* 0x0000240401007387 */ /* 0x0001ec0000100800 */
[----:B------:R-:W-:Y:S05]  /*20ee0*/  @!P0 BRA `(.L_x_7523) ;  /* 0x0000000400f08947 */ /* 0x000fea0003800000 */
.L_x_7557:
        /* <DEDUP_REMOVED lines=14> */
.L_x_7712:
[----:B------:R-:W-:Y:S05]  /*20fd0*/  BSYNC B2 ;  /* 0x0000000000027941 */ /* 0x000fea0003800000 */
.L_x_7545:
        /* <DEDUP_REMOVED lines=8> */
.L_x_7548:
[----:B------:R-:W-:Y:S05]  /*21060*/  BSYNC B2 ;  /* 0x0000000000027941 */ /* 0x000fea0003800000 */
.L_x_7547:
        /* <DEDUP_REMOVED lines=13> */
.L_x_7549:
        /* <DEDUP_REMOVED lines=16> */
.L_x_7550:
        /* <DEDUP_REMOVED lines=13> */
.L_x_7713:
[----:B------:R-:W-:Y:S05]  /*21310*/  BSYNC B2 ;  /* 0x0000000000027941 */ /* 0x000fea0003800000 */
.L_x_7551:
        /* <DEDUP_REMOVED lines=10> */
.L_x_7554:
[----:B------:R-:W-:Y:S05]  /*213c0*/  BSYNC B2 ;  /* 0x0000000000027941 */ /* 0x000fea0003800000 */
.L_x_7553:
        /* <DEDUP_REMOVED lines=8> */
.L_x_7555:
        /* <DEDUP_REMOVED lines=15> */
.L_x_7556:
        /* <DEDUP_REMOVED lines=10> */
.L_x_7544:
[----:B------:R-:W-:Y:S05]  /*215e0*/  BSYNC B1 ;  /* 0x0000000000017941 */ /* 0x000fea0003800000 */
.L_x_7543:
        /* <DEDUP_REMOVED lines=12> */
.L_x_7523:
[----:B------:R-:W-:Y:S05]  /*216b0*/  BSYNC B0 ;  /* 0x0000000000007941 */ /* 0x000fea0003800000 */
.L_x_7522:
        /* <DEDUP_REMOVED lines=22> */
[----:B0-----:R-:W-:Y:S01]  /*21820*/  IADD3 R16, R0, UR36, R7 ;  /* 0x0000002400107c10 */ /* 0x001fe2000fffe007 */
[----:B------:R-:W-:Y:S06]  /*21830*/  BRA `(.L_x_7560) ;  /* 0x0000003c00c07947 */ /* 0x000fec0003800000 */
.L_x_7559:
        /* <DEDUP_REMOVED lines=21> */
.L_x_7562:
[----:B------:R-:W-:Y:S05]  /*21990*/  BSYNC B6 ;  /* 0x0000000000067941 */ /* 0x000fea0003800000 */
.L_x_7561:
        /* <DEDUP_REMOVED lines=21> */
.L_x_7565:
        /* <DEDUP_REMOVED lines=16> */
.L_x_7564:
[----:B------:R-:W-:Y:S05]  /*21bf0*/  BSYNC B6 ;  /* 0x0000000000067941 */ /* 0x000fea0003800000 */
.L_x_7563:
        /* <DEDUP_REMOVED lines=27> */
.L_x_7716:
        /* <DEDUP_REMOVED lines=11> */
.L_x_7719:
        /* <DEDUP_REMOVED lines=26> */
.L_x_7569:
[----:B------:R-:W2:Y:S04]  /*22000*/  LDL R7, [R1+0x8] ;  /* 0x0000080001077983 */ /* 0x000ea80000100800 */
[----:B01----:R-:W2:Y:S04]  /*22010*/  LDL R0, [R1+0xc] ;  /* 0x00000c0001007983 */ /* 0x003ea80000100800 */
[----:B------:R-:W3:Y:S01]  /*22020*/  LDL R2, [R1+0x14] ;  /* 0x0000140001027983 */ /* 0x000ee20000100800 */
[----:B--2---:R-:W-:Y:S01]  /*22030*/  IMAD R0, R0, 0x8, R7 ;  /* 0x0000000800007824 */ /* 0x004fe200078e0207 */
[----:B---3--:R-:W-:-:S04]  /*22040*/  SHF.L.U32 R2, R2, 0x1f, RZ ;  /* 0x0000001f02027819 */ /* 0x008fc800000006ff */
[----:B------:R-:W0:Y:S02]  /*22050*/  SYNCS.PHASECHK.TRANS64.TRYWAIT P0, [R0+URZ+0x34840], R2 ;  /* 0x03484002000075a7 */ /* 0x000e24000800017f */
[----:B0-----:R-:W-:Y:S05]  /*22060*/  @!P0 BRA `(.L_x_7570) ;  /* 0x0000005400408947 */ /* 0x001fea0003800000 */
.L_x_7720:
        /* <DEDUP_REMOVED lines=10> */
.L_x_7571:
[----:B------:R-:W2:Y:S04]  /*22110*/  LDL R7, [R1+0x8] ;  /* 0x0000080001077983 */ /* 0x000ea80000100800 */
[----:B------:R-:W2:Y:S04]  /*22120*/  LDL R6, [R1+0xc] ;  /* 0x00000c0001067983 */ /* 0x000ea80000100800 */
[----:B------:R-:W3:Y:S04]  /*22130*/  LDL R5, [R1+0x18] ;  /* 0x0000180001057983 */ /* 0x000ee80000100800 */
[----:B------:R-:W4:Y:S04]  /*22140*/  LDL R4, [R1+0x1c] ;  /* 0x00001c0001047983 */ /* 0x000f280000100800 */
[----:B01----:R-:W4:Y:S01]  /*22150*/  LDL R2, [R1] ;  /* 0x0000000001027983 */ /* 0x003f220000100800 */
[----:B------:R-:W-:Y:S01]  /*22160*/  R2UR UR9, R0 ;  /* 0x00000000000972ca */ /* 0x000fe200000e0000 */
[----:B------:R-:W-:Y:S01]  /*22170*/  UIADD3 UR4, UP0, UR38, 0x370, URZ ;  /* 0x0000037026047890 */ /* 0x000fe2000ff1e03f */
[----:B------:R-:W-:Y:S01]  /*22180*/  PLOP3.LUT P0, PT, PT, PT, PT, 0x80, 0x0 ;  /* 0x000000000000781c */ /* 0x000fe20003f0f070 */
[----:B------:R-:W-:Y:S01]  /*22190*/  UMOV UR10, URZ ;  /* 0x0000003f000a7c82 */ /* 0x000fe20008000000 */
[----:B------:R-:W-:Y:S01]  /*221a0*/  R2UR UR12, R18 ;  /* 0x00000000120c72ca */ /* 0x000fe200000e0000 */
[----:B------:R-:W-:Y:S01]  /*221b0*/  UMOV UR7, 0x14f00000 ;  /* 0x14f0000000077882 */ /* 0x000fe20000000000 */
[----:B-----5:R-:W-:Y:S01]  /*221c0*/  LOP3.LUT R3, R3, 0xfffffffb, RZ, 0xc0, !PT ;  /* 0xfffffffb03037812 */ /* 0x020fe200078ec0ff */
[----:B------:R-:W-:-:S06]  /*221d0*/  UMOV UR15, 0x40 ;  /* 0x00000040000f7882 */ /* 0x000fcc0000000000 */
[----:B------:R-:W-:Y:S02]  /*221e0*/  UIADD3 UR9, UR9, 0x34830, URZ ;  /* 0x0003483009097890 */ /* 0x000fe4000fffe03f */
        /* <DEDUP_REMOVED lines=10> */
[----:B------:R-:W-:-:S03]  /*22290*/  UIADD3 UR14, UR6, 0x23c00, URZ ;  /* 0x00023c00060e7890 */ /* 0x000fc6000fffe03f */
[----:B------:R-:W-:-:S04]  /*222a0*/  UMOV UR6, 0x0 ;  /* 0x0000000000067882 */ /* 0x000fc80000000000 */
[----:B------:R0:W-:Y:S02]  /*222b0*/  UTMALDG.4D [UR8], [UR4], desc[UR6] ;  /* 0x00000608040075b4 */ /* 0x0001e40008019000 */
[----:B0-----:R-:W-:Y:S01]  /*222c0*/  UMOV UR8, UR14 ;  /* 0x0000000e00087c82 */ /* 0x001fe20008000000 */
[----:B------:R-:W-:Y:S02]  /*222d0*/  UMOV UR10, UR15 ;  /* 0x0000000f000a7c82 */ /* 0x000fe40008000000 */
[----:B------:R1:W-:Y:S02]  /*222e0*/  UTMALDG.4D [UR8], [UR4], desc[UR6] ;  /* 0x00000608040075b4 */ /* 0x0003e40008019000 */
[----:B-1----:R-:W-:Y:S01]  /*222f0*/  NOP ;  /* 0x0000000000007918 */ /* 0x002fe20000000000 */
.L_x_7567:
        /* <DEDUP_REMOVED lines=43> */
.L_x_7573:
[----:B------:R-:W-:Y:S05]  /*225b0*/  BSYNC B6 ;  /* 0x0000000000067941 */ /* 0x000fea0003800000 */
.L_x_7572:
[----:B------:R-:W2:Y:S01]  /*225c0*/  LDL.LU R6, [R1+0x40] ;  /* 0x0000400001067983 */ /* 0x000ea20000300800 */
[----:B------:R-:W-:Y:S01]  /*225d0*/  ULDC.64 UR4, c[0x0][0x2d8] ;  /* 0x0000b60000047ab9 */ /* 0x000fe20000000a00 */
[----:B------:R-:W0:Y:S02]  /*225e0*/  LDC R7, c[0x0][0x448] ;  /* 0x00011200ff077b82 */ /* 0x000e240000000800 */
[----:B-1----:R-:W2:Y:S04]  /*225f0*/  LDL.LU.64 R2, [R1+0x48] ;  /* 0x0000480001027983 */ /* 0x002ea80000300a00 */
[----:B------:R-:W3:Y:S04]  /*22600*/  LDL.LU R0, [R1+0x44] ;  /* 0x0000440001007983 */ /* 0x000ee80000300800 */
[----:B------:R-:W4:Y:S04]  /*22610*/  LDL.LU R5, [R1+0x5c] ;  /* 0x00005c0001057983 */ /* 0x000f280000300800 */
[----:B------:R-:W4:Y:S01]  /*22620*/  LDL.LU R4, [R1+0x34] ;  /* 0x0000340001047983 */ /* 0x000f220000300800 */
        /* <DEDUP_REMOVED lines=9> */
[----:B------:R-:W-:Y:S02]  /*226c0*/  LOP3.LUT R8, R8, 0x40, RZ, 0xfc, !PT ;  /* 0x0000004008087812 */ /* 0x000fe400078efcff */
[----:B------:R-:W-:Y:S01]  /*226d0*/  LOP3.LUT R9, R9, 0x38, RZ, 0xc0, !PT ;  /* 0x0000003809097812 */ /* 0x000fe200078ec0ff */
[----:B--2---:R-:W-:Y:S02]  /*226e0*/  IMAD.MOV.U32 R3, RZ, RZ, R6 ;  /* 0x000000ffff037224 */ /* 0x004fe400078e0006 */
[----:B------:R-:W0:Y:S01]  /*226f0*/  @P0 LDC R6, c[0x0][0x450] ;  /* 0x00011400ff060b82 */ /* 0x000e220000000800 */
[----:B---3--:R-:W-:-:S02]  /*22700*/  IMAD R0, R0, UR4, RZ ;  /* 0x0000000400007c24 */ /* 0x008fc4000f8e02ff */
[----:B------:R-:W-:-:S04]  /*22710*/  IMAD.WIDE.U32 R2, R18, UR4, R2 ;  /* 0x0000000412027c25 */ /* 0x000fc8000f8e0002 */
[----:B------:R-:W-:Y:S01]  /*22720*/  IMAD R0, R18, UR5, R0 ;  /* 0x0000000512007c24 */ /* 0x000fe2000f8e0200 */
[----:B------:R-:W-:-:S03]  /*22730*/  ULDC.64 UR4, c[0x0][0x2e0] ;  /* 0x0000b80000047ab9 */ /* 0x000fc60000000a00 */
[----:B------:R-:W-:Y:S02]  /*22740*/  IMAD.IADD R3, R3, 0x1, R0 ;  /* 0x0000000103037824 */ /* 0x000fe400078e0200 */
[----:B----4-:R-:W-:Y:S02]  /*22750*/  IMAD R0, R5, UR4, RZ ;  /* 0x0000000405007c24 */ /* 0x010fe4000f8e02ff */
[----:B------:R-:W-:-:S04]  /*22760*/  IMAD.WIDE.U32 R2, R4, UR4, R2 ;  /* 0x0000000404027c25 */ /* 0x000fc8000f8e0002 */
        /* <DEDUP_REMOVED lines=31> */
[----:B------:R0:W5:Y:S01]  /*22960*/  LDL R8, [R1+0x30] ;  /* 0x0000300001087983 */ /* 0x0001620000100800 */
[----:B------:R-:W-:Y:S02]  /*22970*/  LEA.HI.X R3, R2, UR5, R3, 0x1, P0 ;  /* 0x0000000502037c11 */ /* 0x000fe400080f0c03 */
[----:B------:R-:W-:Y:S01]  /*22980*/  ISETP.GE.AND P0, PT, R9, UR4, PT ;  /* 0x0000000409007c0c */ /* 0x000fe2000bf06270 */
[----:B------:R-:W-:Y:S01]  /*22990*/  UMOV UR4, 0xffffffff ;  /* 0xffffffff00047882 */ /* 0x000fe20000000000 */
[----:B------:R-:W-:-:S02]  /*229a0*/  SHF.R.U32.HI R10, RZ, 0x3, R10 ;  /* 0x00000003ff0a7819 */ /* 0x000fc4000001160a */
[----:B------:R-:W-:Y:S09]  /*229b0*/  BRA.DIV UR4, `(.L_x_7574) ;  /* 0x0000004e04007947 */ /* 0x000ff2000b800000 */
[----:B------:R-:W2:Y:S01]  /*229c0*/  LDL.LU R6, [R1+0x58] ;  /* 0x0000580001067983 */ /* 0x000ea20000300800 */
[----:B------:R-:W-:Y:S01]  /*229d0*/  IMAD.IADD R0, R10, 0x1, R17 ;  /* 0x000000010a007824 */ /* 0x000fe200078e0211 */
[----:B------:R-:W-:-:S03]  /*229e0*/  ULDC.64 UR4, c[0x0][0x208] ;  /* 0x0000820000047ab9 */ /* 0x000fc60000000a00 */
[----:B------:R-:W-:Y:S02]  /*229f0*/  VIADD R5, R0, 0x10 ;  /* 0x0000001000057836 */ /* 0x000fe40000000000 */
[----:B--2---:R-:W-:Y:S02]  /*22a00*/  IMAD R2, R6, R7, RZ ;  /* 0x0000000706027224 */ /* 0x004fe400078e02ff */
[----:B------:R-:W1:Y:S03]  /*22a10*/  SHFL.IDX PT, R7, R4, RZ, 0x181f ;  /* 0x00181fff04077589 */ /* 0x000e6600000e0000 */
[----:B------:R-:W-:Y:S01]  /*22a20*/  ISETP.GE.AND P2, PT, R0, R2, PT ;  /* 0x000000020000720c */ /* 0x000fe20003f46270 */
[----:B------:R-:W2:-:S12]  /*22a30*/  SHFL.IDX PT, R6, R3, RZ, 0x181f ;  /* 0x00181fff03067589 */ /* 0x000e9800000e0000 */
[----:B-1----:R-:W-:-:S05]  /*22a40*/  @!P2 LEA R7, P3, R9, R7, 0x1 ;  /* 0x000000070907a211 */ /* 0x002fca00078608ff */
[----:B--2---:R-:W-:-:S05]  /*22a50*/  @!P2 IMAD.X R6, RZ, RZ, R6, P3 ;  /* 0x000000ffff06a224 */ /* 0x004fca00018e0606 */
[----:B------:R-:W-:-:S04]  /*22a60*/  @!P2 LOP3.LUT R7, R7, R6, RZ, 0x3c, !PT ;  /* 0x000000060707a212 */ /* 0x000fc800078e3cff */
[----:B------:R-:W-:-:S04]  /*22a70*/  @!P2 LOP3.LUT R6, R7, R6, RZ, 0x3c, !PT ;  /* 0x000000060706a212 */ /* 0x000fc800078e3cff */
[----:B------:R-:W-:-:S05]  /*22a80*/  @!P2 LOP3.LUT R7, R7, R6, RZ, 0x3c, !PT ;  /* 0x000000060707a212 */ /* 0x000fca00078e3cff */
[----:B------:R-:W-:Y:S01]  /*22a90*/  @!PT LDS RZ, [RZ] ;  /* 0x00000000fffff984 */ /* 0x000fe20000000800 */
[----:B-----5:R-:W-:Y:S04]  /*22aa0*/  @!P2 LDGSTS.E.BYPASS.LTC128B.128 [R8+0x16400], desc[UR4][R6.64], !P0 ;  /* 0x164000000608afae */ /* 0x020fe8000c101d44 */
[----:B------:R1:W-:Y:S01]  /*22ab0*/  @!P2 LDGSTS.E.BYPASS.LTC128B.128 [R8+0x1a400], desc[UR4][R6.64+0x80], !P1 ;  /* 0x1a4000800608afae */ /* 0x0003e2000c901d44 */
[----:B------:R-:W-:-:S03]  /*22ac0*/  ISETP.GE.AND P2, PT, R5, R2, PT ;  /* 0x000000020500720c */ /* 0x000fc60003f46270 */
[----:B------:R-:W2:Y:S04]  /*22ad0*/  SHFL.IDX PT, R5, R4, 0x1, 0x181f ;  /* 0x00381f0004057f89 */ /* 0x000ea800000e0000 */
[----:B-1----:R-:W1:Y:S06]  /*22ae0*/  SHFL.IDX PT, R6, R3, 0x1, 0x181f ;  /* 0x00381f0003067f89 */ /* 0x002e6c00000e0000 */
[----:B--2---:R-:W-:-:S05]  /*22af0*/  @!P2 LEA R5, P3, R9, R5, 0x1 ;  /* 0x000000050905a211 */ /* 0x004fca00078608ff */
[----:B-1----:R-:W-:-:S04]  /*22b00*/  @!P2 IMAD.X R6, RZ, RZ, R6, P3 ;  /* 0x000000ffff06a224 */ /* 0x002fc800018e0606 */
[----:B------:R-:W-:Y:S02]  /*22b10*/  @!P2 IMAD.MOV.U32 R7, RZ, RZ, R6 ;  /* 0x000000ffff07a224 */ /* 0x000fe400078e0006 */
[----:B------:R-:W-:Y:S02]  /*22b20*/  @!P2 IMAD.MOV.U32 R6, RZ, RZ, R5 ;  /* 0x000000ffff06a224 */ /* 0x000fe400078e0005 */
[----:B------:R-:W-:-:S03]  /*22b30*/  VIADD R5, R0, 0x20 ;  /* 0x0000002000057836 */ /* 0x000fc60000000000 */
[----:B------:R-:W-:Y:S04]  /*22b40*/  @!P2 LDGSTS.E.BYPASS.LTC128B.128 [R8+0x16c00], desc[UR4][R6.64], !P0 ;  /* 0x16c000000608afae */ /* 0x000fe8000c101d44 */
        /* <DEDUP_REMOVED lines=48> */
[----:B------:R1:W2:Y:S04]  /*22e50*/  SHFL.IDX PT, R5, R3, 0x7, 0x181f ;  /* 0x00f81f0003057f89 */ /* 0x0002a800000e0000 */
[----:B------:R1:W-:Y:S04]  /*22e60*/  @!P2 LDGSTS.E.BYPASS.LTC128B.128 [R8+0x19400], desc[UR4][R6.64], !P0 ;  /* 0x194000000608afae */ /* 0x0003e8000c101d44 */
[----:B------:R1:W-:Y:S04]  /*22e70*/  @!P2 LDGSTS.E.BYPASS.LTC128B.128 [R8+0x1d400], desc[UR4][R6.64+0x80], !P1 ;  /* 0x1d4000800608afae */ /* 0x0003e8000c901d44 */
[----:B------:R1:W3:Y:S02]  /*22e80*/  SHFL.IDX PT, R3, R4, 0x7, 0x181f ;  /* 0x00f81f0004037f89 */ /* 0x0002e400000e0000 */
.L_x_7737:
[----:B------:R-:W-:Y:S01]  /*22e90*/  VIADD R0, R0, 0x70 ;  /* 0x0000007000007836 */ /* 0x000fe20000000000 */
[----:B------:R-:W-:Y:S04]  /*22ea0*/  BSSY B0, `(.L_x_7575) ;  /* 0x000000b000007945 */ /* 0x000fe80003800000 */
[----:B------:R-:W-:-:S13]  /*22eb0*/  ISETP.GE.AND P2, PT, R0, R2, PT ;  /* 0x000000020000720c */ /* 0x000fda0003f46270 */
[----:B------:R-:W-:Y:S05]  /*22ec0*/  @P2 BRA `(.L_x_7576) ;  /* 0x0000000000202947 */ /* 0x000fea0003800000 */
[----:B---3--:R-:W-:Y:S01]  /*22ed0*/  LEA R2, P2, R9, R3, 0x1 ;  /* 0x0000000309027211 */ /* 0x008fe200078408ff */
[----:B------:R-:W-:-:S04]  /*22ee0*/  ULDC.64 UR4, c[0x0][0x208] ;  /* 0x0000820000047ab9 */ /* 0x000fc80000000a00 */
[----:B-12---:R-:W-:-:S05]  /*22ef0*/  IMAD.X R3, RZ, RZ, R5, P2 ;  /* 0x000000ffff037224 */ /* 0x006fca00010e0605 */
[----:B------:R-:W-:Y:S01]  /*22f00*/  @!PT LDS RZ, [RZ] ;  /* 0x00000000fffff984 */ /* 0x000fe20000000800 */
[----:B------:R-:W-:Y:S01]  /*22f10*/  @!PT LDS RZ, [RZ] ;  /* 0x00000000fffff984 */ /* 0x000fe20000000800 */
[----:B------:R-:W-:Y:S01]  /*22f20*/  @!PT LDS RZ, [RZ] ;  /* 0x00000000fffff984 */ /* 0x000fe20000000800 */
[----:B------:R4:W-:Y:S04]  /*22f30*/  LDGSTS.E.BYPASS.LTC128B.128 [R8+0x19c00], desc[UR4][R2.64], !P0 ;  /* 0x19c0000002087fae */ /* 0x0009e8000c101d44 */
[----:B------:R4:W-:Y:S02]  /*22f40*/  LDGSTS.E.BYPASS.LTC128B.128 [R8+0x1dc00], desc[UR4][R2.64+0x80], !P1 ;  /* 0x1dc0008002087fae */ /* 0x0009e4000c901d44 */
.L_x_7576:
[----:B------:R-:W-:Y:S05]  /*22f50*/  BSYNC B0 ;  /* 0x0000000000007941 */ /* 0x000fea0003800000 */
.L_x_7575:
[----:B-1--4-:R1:W5:Y:S01]  /*22f60*/  LDL R8, [R1+0x8] ;  /* 0x0000080001087983 */ /* 0x0123620000100800 */
[----:B------:R-:W-:Y:S01]  /*22f70*/  PLOP3.LUT P0, PT, PT, PT, PT, 0x80, 0x0 ;  /* 0x000000000000781c */ /* 0x000fe20003f0f070 */
[----:B------:R-:W-:-:S12]  /*22f80*/  NOP ;  /* 0x0000000000007918 */ /* 0x000fd80000000000 */
.L_x_7577:
[----:B------:R-:W4:Y:S01]  /*22f90*/  LDL R2, [R1+0x8] ;  /* 0x0000080001027983 */ /* 0x000f220000100800 */
[----:B------:R-:W-:Y:S02]  /*22fa0*/  PLOP3.LUT P1, PT, P1, P0, PT, 0xa2, 0x0 ;  /* 0x000000000000781c */ /* 0x000fe40000f21472 */
[----:B----4-:R-:W-:-:S08]  /*22fb0*/  @P0 R2UR P1, UR4, R2 ;  /* 0x00000000020402ca */ /* 0x010fd00000020000 */
        /* <DEDUP_REMOVED lines=14> */
[----:B------:R-:W4:Y:S03]  /*230a0*/  SYNCS.PHASECHK.TRANS64.TRYWAIT P0, [R2+URZ+0x34820], R0 ;  /* 0x03482000020075a7 */ /* 0x000f26000800017f */
[----:B---34-:R-:W-:Y:S05]  /*230b0*/  @!P0 BRA `(.L_x_7579) ;  /* 0x0000005000088947 */ /* 0x018fea0003800000 */
.L_x_7738:
[----:B------:R-:W-:Y:S05]  /*230c0*/  BSYNC B0 ;  /* 0x0000000000007941 */ /* 0x000fea0003800000 */
.L_x_7578:
[----:B---3--:R-:W3:Y:S01]  /*230d0*/  LDL.LU R2, [R1+0x50] ;  /* 0x0000500001027983 */ /* 0x008ee20000300800 */
[----:B------:R-:W-:Y:S01]  /*230e0*/  BSSY B0, `(.L_x_7580) ;  /* 0x0000202000007945 */ /* 0x000fe20003800000 */
[----:B---3--:R-:W-:-:S13]  /*230f0*/  ISETP.GE.AND P0, PT, R2, 0xb1, PT ;  /* 0x000000b10200780c */ /* 0x008fda0003f06270 */
[----:B------:R-:W-:Y:S05]  /*23100*/  @!P0 BRA `(.L_x_7581) ;  /* 0x0000001c00fc8947 */ /* 0x000fea0003800000 */
[----:B------:R-:W3:Y:S01]  /*23110*/  LDL R2, [R1+0x38] ;  /* 0x0000380001027983 */ /* 0x000ee20000100800 */
[----:B------:R-:W-:Y:S01]  /*23120*/  IMAD.MOV.U32 R0, RZ, RZ, 0x1 ;  /* 0x00000001ff007424 */ /* 0x000fe200078e00ff */
[----:B------:R-:W-:Y:S01]  /*23130*/  BSSY B2, `(.L_x_7582) ;  /* 0x00000af000027945 */ /* 0x000fe20003800000 */
[----:B---3-5:R-:W-:-:S05]  /*23140*/  IMAD.MOV R8, RZ, RZ, -R2 ;  /* 0x000000ffff087224 */ /* 0x028fca00078e0a02 */
[----:B------:R-:W-:-:S05]  /*23150*/  VIADDMNMX R8, R8, R0, 0xffffffff, !PT ;  /* 0xffffffff08087446 */ /* 0x000fca0007800100 */
[----:B------:R-:W-:-:S05]  /*23160*/  IMAD.IADD R0, R2, 0x1, R8 ;  /* 0x0000000102007824 */ /* 0x000fca00078e0208 */
[----:B------:R-:W-:-:S04]  /*23170*/  LOP3.LUT R0, R0, 0x1, RZ, 0xc0, !PT ;  /* 0x0000000100007812 */ /* 0x000fc800078ec0ff */
[----:B------:R-:W-:Y:S01]  /*23180*/  ISETP.NE.U32.AND P0, PT, R0, 0x1, PT ;  /* 0x000000010000780c */ /* 0x000fe20003f05070 */
[----:B------:R-:W-:-:S12]  /*23190*/  VIADD R0, R2, 0xfffffffe ;  /* 0xfffffffe02007836 */ /* 0x000fd80000000000 */
[----:B------:R-:W-:Y:S05]  /*231a0*/  @P0 BRA `(.L_x_7583) ;  /* 0x00000008009c0947 */ /* 0x000fea0003800000 */
[----:B------:R-:W3:Y:S04]  /*231b0*/  LDL R4, [R1+0x4] ;  /* 0x0000040001047983 */ /* 0x000ee80000100800 */
[----:B------:R-:W4:Y:S04]  /*231c0*/  LDL R3, [R1+0xc] ;  /* 0x00000c0001037983 */ /* 0x000f280000100800 */
[----:B------:R-:W5:Y:S01]  /*231d0*/  LDL R2, [R1+0x14] ;  /* 0x0000140001027983 */ /* 0x000f620000100800 */
[----:B------:R-:W-:Y:S01]  /*231e0*/  BSSY B1, `(.L_x_7584) ;  /* 0x000009f000017945 */ /* 0x000fe20003800000 */
[----:B---3--:R-:W-:Y:S01]  /*231f0*/  LOP3.LUT P1, RZ, R4, 0x4, RZ, 0xc0, !PT ;  /* 0x0000000404ff7812 */ /* 0x008fe2000782c0ff */
[----:B----4-:R-:W-:-:S05]  /*23200*/  VIADD R6, R3, 0x1 ;  /* 0x0000000103067836 */ /* 0x010fca0000000000 */
        /* <DEDUP_REMOVED lines=9> */
[----:B---3--:R-:W-:Y:S05]  /*232a0*/  @!P0 BRA `(.L_x_7586) ;  /* 0x0000000000508947 */ /* 0x008fea0003800000 */
[----:B------:R-:W3:Y:S01]  /*232b0*/  LDL R10, [R1+0x28] ;  /* 0x00002800010a7983 */ /* 0x000ee20000100800 */
[----:B--2---:R-:W2:Y:S01]  /*232c0*/  LDC R5, c[0x0][0x43c] ;  /* 0x00010f00ff057b82 */ /* 0x004ea20000000800 */
[----:B------:R-:W-:Y:S02]  /*232d0*/  ULDC.64 UR6, c[0x0][0x428] ;  /* 0x00010a0000067ab9 */ /* 0x000fe40000000a00 */
[----:B------:R-:W4:Y:S01]  /*232e0*/  LDL R7, [R1+0x10] ;  /* 0x0000100001077983 */ /* 0x000f220000100800 */
[----:B------:R-:W-:Y:S01]  /*232f0*/  ULDC.64 UR8, c[0x0][0x208] ;  /* 0x0000820000087ab9 */ /* 0x000fe20000000a00 */
[----:B--2---:R-:W-:-:S13]  /*23300*/  ISETP.NE.AND P0, PT, R5, 0x1, PT ;  /* 0x000000010500780c */ /* 0x004fda0003f05270 */
[----:B------:R-:W2:Y:S02]  /*23310*/  @P0 LDC.64 R2, c[0x0][0x440] ;  /* 0x00011000ff020b82 */ /* 0x000ea40000000a00 */
[----:B--2--5:R-:W-:-:S04]  /*23320*/  @P0 IMAD.HI.U32 R4, R0, R2, RZ ;  /* 0x0000000200040227 */ /* 0x024fc800078e00ff */
        /* <DEDUP_REMOVED lines=12> */
.L_x_7586:
[----:B------:R-:W4:Y:S01]  /*233f0*/  LDL R2, [R1+0x8] ;  /* 0x0000080001027983 */ /* 0x000f220000100800 */
[----:B------:R-:W-:Y:S01]  /*23400*/  BSSY B3, `(.L_x_7587) ;  /* 0x0000005000037945 */ /* 0x000fe20003800000 */
[----:B----4-:R-:W-:Y:S01]  /*23410*/  IMAD R3, R6, 0x8, R2 ;  /* 0x0000000806037824 */ /* 0x010fe200078e0202 */
[----:B------:R-:W-:-:S04]  /*23420*/  SHF.L.U32 R2, R9, 0x1f, RZ ;  /* 0x0000001f09027819 */ /* 0x000fc800000006ff */
[----:B------:R-:W4:Y:S02]  /*23430*/  SYNCS.PHASECHK.TRANS64.TRYWAIT P0, [R3+URZ+0x34840], R2 ;  /* 0x03484002030075a7 */ /* 0x000f24000800017f */
[----:B----4-:R-:W-:Y:S05]  /*23440*/  @!P0 BRA `(.L_x_7588) ;  /* 0x0000004c003c8947 */ /* 0x010fea0003800000 */
.L_x_7739:
[----:B------:R-:W-:Y:S05]  /*23450*/  BSYNC B3 ;  /* 0x0000000000037941 */ /* 0x000fea0003800000 */
.L_x_7587:
[----:B--23--:R-:W2:Y:S01]  /*23460*/  S2R R5, SR_TID.X ;  /* 0x0000000000057919 */ /* 0x00cea20000002100 */
[----:B------:R-:W-:Y:S01]  /*23470*/  BSSY B3, `(.L_x_7589) ;  /* 0x000000a000037945 */ /* 0x000fe20003800000 */
[----:B--2---:R-:W-:-:S04]  /*23480*/  LOP3.LUT R5, R5, 0x7f, RZ, 0xc0, !PT ;  /* 0x0000007f05057812 */ /* 0x004fc800078ec0ff */
[----:B------:R-:W-:-:S13]  /*23490*/  ISETP.NE.AND P0, PT, R5, RZ, PT ;  /* 0x000000ff0500720c */ /* 0x000fda0003f05270 */
[----:B------:R-:W-:Y:S05]  /*234a0*/  @P0 BRA `(.L_x_7590) ;  /* 0x0000000000180947 */ /* 0x000fea0003800000 */
[----:B------:R-:W2:Y:S01]  /*234b0*/  LDL R5, [R1+0x4] ;  /* 0x0000040001057983 */ /* 0x000ea20000100800 */
[----:B----4-:R-:W-:-:S04]  /*234c0*/  IMAD.MOV.U32 R2, RZ, RZ, 0xb000 ;  /* 0x0000b000ff027424 */ /* 0x010fc800078e00ff */
[----:B------:R3:W-:Y:S01]  /*234d0*/  SYNCS.ARRIVE.TRANS64 RZ, [R3+URZ+0x34830], R2 ;  /* 0x0348300203ff79a7 */ /* 0x0007e2000800003f */
[----:B--2---:R-:W-:-:S13]  /*234e0*/  LOP3.LUT P1, RZ, R5, 0x1, RZ, 0xc0, !PT ;  /* 0x0000000105ff7812 */ /* 0x004fda000782c0ff */
[----:B---3--:R-:W-:Y:S05]  /*234f0*/  @!P1 BRA `(.L_x_7590) ;  /* 0x0000000000049947 */ /* 0x008fea0003800000 */
[----:B------:R-:W-:Y:S01]  /*23500*/  BPT.TRAP 0x1 ;  /* 0x000000040000795c */ /* 0x000fe20000300000 */
.L_x_7590:
[----:B------:R-:W-:Y:S05]  /*23510*/  BSYNC B3 ;  /* 0x0000000000037941 */ /* 0x000fea0003800000 */
.L_x_7589:
[----:B------:R-:W2:Y:S04]  /*23520*/  LDL R5, [R1+0x8] ;  /* 0x0000080001057983 */ /* 0x000ea80000100800 */
[----:B----4-:R-:W3:Y:S01]  /*23530*/  LDL R2, [R1+0x1c] ;  /* 0x00001c0001027983 */ /* 0x010ee20000100800 */
        /* <DEDUP_REMOVED lines=11> */
.L_x_7591:
        /* <DEDUP_REMOVED lines=16> */
.L_x_7592:
        /* <DEDUP_REMOVED lines=11> */
[----:B------:R-:W3:Y:S04]  /*237a0*/  LDL R12, [R1+0x8] ;  /* 0x00000800010c7983 */ /* 0x000ee80000100800 */
[----:B------:R-:W3:Y:S01]  /*237b0*/  LDL R7, [R1+0xc] ;  /* 0x00000c0001077983 */ /* 0x000ee20000100800 */
[----:B------:R-:W-:Y:S01]  /*237c0*/  BSSY B3, `(.L_x_7593) ;  /* 0x0000005000037945 */ /* 0x000fe20003800000 */
[----:B--2---:R-:W-:Y:S01]  /*237d0*/  SHF.L.U32 R3, R13, 0x1f, RZ ;  /* 0x0000001f0d037819 */ /* 0x004fe200000006ff */
[----:B---3--:R-:W-:-:S04]  /*237e0*/  IMAD R2, R7, 0x8, R12 ;  /* 0x0000000807027824 */ /* 0x008fc800078e020c */
[----:B------:R-:W2:Y:S02]  /*237f0*/  SYNCS.PHASECHK.TRANS64.TRYWAIT P0, [R2+URZ+0x34860], R3 ;  /* 0x03486003020075a7 */ /* 0x000ea4000800017f */
[----:B--2---:R-:W-:Y:S05]  /*23800*/  @!P0 BRA `(.L_x_7594) ;  /* 0x0000004800608947 */ /* 0x004fea0003800000 */
.L_x_7740:
[----:B------:R-:W-:Y:S05]  /*23810*/  BSYNC B3 ;  /* 0x0000000000037941 */ /* 0x000fea0003800000 */
.L_x_7593:
[----:B------:R-:W3:Y:S01]  /*23820*/  S2R R5, SR_TID.X ;  /* 0x0000000000057919 */ /* 0x000ee20000002100 */
[----:B------:R-:W-:-:S04]  /*23830*/  UPRMT UR4, UR37, 0x9910, URZ ;  /* 0x0000991025047896 */ /* 0x000fc8000800003f */
[----:B------:R-:W-:Y:S01]  /*23840*/  UISETP.NE.AND UP0, UPT, UR4, 0x2, UPT ;  /* 0x000000020400788c */ /* 0x000fe2000bf05270 */
[----:B---3--:R-:W-:-:S04]  /*23850*/  LOP3.LUT R5, R5, 0x7f, RZ, 0xc0, !PT ;  /* 0x0000007f05057812 */ /* 0x008fc800078ec0ff */
[----:B------:R-:W-:-:S13]  /*23860*/  ISETP.NE.AND P0, PT, R5, RZ, PT ;  /* 0x000000ff0500720c */ /* 0x000fda0003f05270 */
[----:B--2---:R-:W-:-:S04]  /*23870*/  @!P0 IMAD.MOV.U32 R3, RZ, RZ, 0xb000 ;  /* 0x0000b000ff038424 */ /* 0x004fc800078e00ff */
[----:B------:R2:W-:Y:S01]  /*23880*/  @!P0 SYNCS.ARRIVE.TRANS64 RZ, [R2+URZ+0x34850], R3 ;  /* 0x0348500302ff89a7 */ /* 0x0005e2000800003f */
[----:B------:R-:W-:-:S13]  /*23890*/  PLOP3.LUT P0, PT, PT, PT, UP0, 0x80, 0x0 ;  /* 0x000000000000781c */ /* 0x000fda0003f0f008 */
[----:B--2---:R-:W-:Y:S05]  /*238a0*/  @P0 BRA `(.L_x_7595) ;  /* 0x0000000000040947 */ /* 0x004fea0003800000 */
[----:B------:R-:W-:Y:S01]  /*238b0*/  BPT.TRAP 0x1 ;  /* 0x000000040000795c */ /* 0x000fe20000300000 */
.L_x_7595:
[----:B------:R-:W2:Y:S01]  /*238c0*/  LDL R3, [R1+0x4] ;  /* 0x0000040001037983 */ /* 0x000ea20000100800 */
[----:B------:R-:W-:Y:S01]  /*238d0*/  BSSY B3, `(.L_x_7596) ;  /* 0x0000004000037945 */ /* 0x000fe20003800000 */
[----:B--2---:R-:W-:-:S13]  /*238e0*/  LOP3.LUT P0, RZ, R3, 0x8, RZ, 0xc0, !PT ;  /* 0x0000000803ff7812 */ /* 0x004fda000780c0ff */
[----:B------:R-:W-:Y:S05]  /*238f0*/  @P0 BRA `(.L_x_7597) ;  /* 0x0000000000040947 */ /* 0x000fea0003800000 */
[----:B------:R-:W-:Y:S01]  /*23900*/  BPT.TRAP 0x1 ;  /* 0x000000040000795c */ /* 0x000fe20000300000 */
.L_x_7597:
[----:B------:R-:W-:Y:S05]  /*23910*/  BSYNC B3 ;  /* 0x0000000000037941 */ /* 0x000fea0003800000 */
.L_x_7596:
        /* <DEDUP_REMOVED lines=14> */
.L_x_7598:
        /* <DEDUP_REMOVED lines=13> */
[----:B------:R-:W-:Y:S01]  /*23ad0*/  PLOP3.LUT P0, PT, PT, PT, PT, 0x80, 0x0 ;  /* 0x000000000000781c */ /* 0x000fe20003f0f070 */
[----:B------:R-:W-:Y:S01]  /*23ae0*/  UMOV UR6, 0x0 ;  /* 0x0000000000067882 */ /* 0x000fe20000000000 */
[----:B------:R-:W-:-:S11]  /*23af0*/  UMOV UR7, 0x14f00000 ;  /* 0x14f0000000077882 */ /* 0x000fd60000000000 */
.L_x_7599:
        /* <DEDUP_REMOVED lines=11> */
[----:B------:R3:W-:Y:S04]  /*23bb0*/  STL [R1], R4 ;  /* 0x0000000401007387 */ /* 0x0007e80000100800 */
[----:B------:R3:W-:Y:S02]  /*23bc0*/  STL [R1+0x18], R0 ;  /* 0x0000180001007387 */ /* 0x0007e40000100800 */
.L_x_7585:
[----:B------:R-:W-:Y:S05]  /*23bd0*/  BSYNC B1 ;  /* 0x0000000000017941 */ /* 0x000fea0003800000 */
.L_x_7584:
[----:B---3--:R-:W3:Y:S04]  /*23be0*/  LDL.LU R0, [R1+0x38] ;  /* 0x0000380001007983 */ /* 0x008ee80000300800 */
[----:B------:R4:W-:Y:S04]  /*23bf0*/  STL [R1+0xc], R6 ;  /* 0x00000c0601007387 */ /* 0x0009e80000100800 */
[----:B------:R4:W-:Y:S02]  /*23c00*/  STL [R1+0x14], R9 ;  /* 0x0000140901007387 */ /* 0x0009e40000100800 */
[----:B---34-:R-:W-:-:S07]  /*23c10*/  VIADD R0, R0, 0xfffffffd ;  /* 0xfffffffd00007836 */ /* 0x018fce0000000000 */
.L_x_7583:
[----:B------:R-:W-:Y:S05]  /*23c20*/  BSYNC B2 ;  /* 0x0000000000027941 */ /* 0x000fea0003800000 */
.L_x_7582:
[----:B------:R-:W3:Y:S01]  /*23c30*/  LDL.LU R2, [R1+0x3c] ;  /* 0x00003c0001027983 */ /* 0x000ee20000300800 */
[----:B------:R-:W-:-:S05]  /*23c40*/  IMAD.MOV R8, RZ, RZ, -R8 ;  /* 0x000000ffff087224 */ /* 0x000fca00078e0a08 */
[----:B---3--:R-:W-:-:S13]  /*23c50*/  ISETP.NE.AND P0, PT, R2, R8, PT ;  /* 0x000000080200720c */ /* 0x008fda0003f05270 */
[----:B------:R-:W-:Y:S05]  /*23c60*/  @!P0 BRA `(.L_x_7581) ;  /* 0x0000001400248947 */ /* 0x000fea0003800000 */
[----:B------:R3:W5:Y:S02]  /*23c70*/  LDL R8, [R1] ;  /* 0x0000000001087983 */ /* 0x0007640000100800 */
.L_x_7632:
[----:B----4-:R-:W4:Y:S04]  /*23c80*/  LDL R4, [R1+0x4] ;  /* 0x0000040001047983 */ /* 0x010f280000100800 */
[----:B--2---:R-:W2:Y:S04]  /*23c90*/  LDL R3, [R1+0xc] ;  /* 0x00000c0001037983 */ /* 0x004ea80000100800 */
[----:B---3--:R-:W3:Y:S01]  /*23ca0*/  LDL R2, [R1+0x14] ;  /* 0x0000140001027983 */ /* 0x008ee20000100800 */
[----:B------:R-:W-:Y:S05]  /*23cb0*/  YIELD ;  /* 0x0000000000007946 */ /* 0x000fea0003800000 */
[----:B------:R-:W-:Y:S01]  /*23cc0*/  BSSY B1, `(.L_x_7600) ;  /* 0x000009f000017945 */ /* 0x000fe20003800000 */
[----:B----4-:R-:W-:Y:S01]  /*23cd0*/  LOP3.LUT P1, RZ, R4, 0x4, RZ, 0xc0, !PT ;  /* 0x0000000404ff7812 */ /* 0x010fe2000782c0ff */
[----:B--2---:R-:W-:-:S05]  /*23ce0*/  VIADD R4, R3, 0x1 ;  /* 0x0000000103047836 */ /* 0x004fca0000000000 */
        /* <DEDUP_REMOVED lines=11> */
[----:B------:R-:W3:Y:S01]  /*23da0*/  LDC R7, c[0x0][0x43c] ;  /* 0x00010f00ff077b82 */ /* 0x000ee20000000800 */
        /* <DEDUP_REMOVED lines=15> */
[----:B-----5:R-:W-:-:S04]  /*23ea0*/  LEA R8, P0, R2, UR4, 0x2 ;  /* 0x0000000402087c11 */ /* 0x020fc8000f8010ff */
[----:B------:R-:W-:-:S05]  /*23eb0*/  LEA.HI.X R9, R2, UR5, R3, 0x2, P0 ;  /* 0x0000000502097c11 */ /* 0x000fca00080f1403 */
[----:B------:R2:W5:Y:S04]  /*23ec0*/  LDG.E R8, desc[UR8][R8.64] ;  /* 0x0000000808087981 */ /* 0x000568000c1e1900 */
.L_x_7602:
[----:B------:R-:W3:Y:S01]  /*23ed0*/  LDL R2, [R1+0x8] ;  /* 0x0000080001027983 */ /* 0x000ee20000100800 */
[----:B------:R-:W-:Y:S01]  /*23ee0*/  BSSY B2, `(.L_x_7603) ;  /* 0x0000005000027945 */ /* 0x000fe20003800000 */
[----:B---3--:R-:W-:Y:S01]  /*23ef0*/  IMAD R3, R4, 0x8, R2 ;  /* 0x0000000804037824 */ /* 0x008fe200078e0202 */
[----:B------:R-:W-:-:S04]  /*23f00*/  SHF.L.U32 R2, R5, 0x1f, RZ ;  /* 0x0000001f05027819 */ /* 0x000fc800000006ff */
[----:B------:R-:W3:Y:S02]  /*23f10*/  SYNCS.PHASECHK.TRANS64.TRYWAIT P0, [R3+URZ+0x34840], R2 ;  /* 0x03484002030075a7 */ /* 0x000ee4000800017f */
[----:B---3--:R-:W-:Y:S05]  /*23f20*/  @!P0 BRA `(.L_x_7604) ;  /* 0x0000004000ac8947 */ /* 0x008fea0003800000 */
.L_x_7741:
[----:B------:R-:W-:Y:S05]  /*23f30*/  BSYNC B2 ;  /* 0x0000000000027941 */ /* 0x000fea0003800000 */
.L_x_7603:
        /* <DEDUP_REMOVED lines=11> */
.L_x_7606:
[----:B------:R-:W-:Y:S05]  /*23ff0*/  BSYNC B2 ;  /* 0x0000000000027941 */ /* 0x000fea0003800000 */
.L_x_7605:
[----:B---3--:R-:W3:Y:S04]  /*24000*/  LDL R2, [R1+0x8] ;  /* 0x0000080001027983 */ /* 0x008ee80000100800 */
[----:B------:R-:W4:Y:S01]  /*24010*/  LDL R7, [R1+0x1c] ;  /* 0x00001c0001077983 */ /* 0x000f220000100800 */
        /* <DEDUP_REMOVED lines=9> */
[----:B----4-:R-:W-:Y:S02]  /*240b0*/  IMAD R7, R6, 0xb0, R7 ;  /* 0x000000b006077824 */ /* 0x010fe400078e0207 */
[----:B--2---:R-:W-:-:S08]  /*240c0*/  VIADD R9, R2, 0x1e400 ;  /* 0x0001e40002097836 */ /* 0x004fd00000000000 */
.L_x_7607:
        /* <DEDUP_REMOVED lines=16> */
.L_x_7608:
        /* <DEDUP_REMOVED lines=18> */
.L_x_7742:
[----:B------:R-:W-:Y:S05]  /*242f0*/  BSYNC B2 ;  /* 0x0000000000027941 */ /* 0x000fea0003800000 */
.L_x_7609:
        /* <DEDUP_REMOVED lines=10> */
.L_x_7611:
[----:B------:R-:W2:Y:S01]  /*243a0*/  LDL R3, [R1+0x4] ;  /* 0x0000040001037983 */ /* 0x000ea20000100800 */
[----:B------:R-:W-:Y:S01]  /*243b0*/  BSSY B2, `(.L_x_7612) ;  /* 0x0000004000027945 */ /* 0x000fe20003800000 */
[----:B--2---:R-:W-:-:S13]  /*243c0*/  LOP3.LUT P0, RZ, R3, 0x8, RZ, 0xc0, !PT ;  /* 0x0000000803ff7812 */ /* 0x004fda000780c0ff */
[----:B------:R-:W-:Y:S05]  /*243d0*/  @P0 BRA `(.L_x_7613) ;  /* 0x0000000000040947 */ /* 0x000fea0003800000 */
[----:B------:R-:W-:Y:S01]  /*243e0*/  BPT.TRAP 0x1 ;  /* 0x000000040000795c */ /* 0x000fe20000300000 */
.L_x_7613:
[----:B------:R-:W-:Y:S05]  /*243f0*/  BSYNC B2 ;  /* 0x0000000000027941 */ /* 0x000fea0003800000 */
.L_x_7612:
        /* <DEDUP_REMOVED lines=14> */
.L_x_7614:
        /* <DEDUP_REMOVED lines=16> */
.L_x_7615:
        /* <DEDUP_REMOVED lines=13> */
.L_x_7601:
[----:B------:R-:W-:Y:S05]  /*246b0*/  BSYNC B1 ;  /* 0x0000000000017941 */ /* 0x000fea0003800000 */
.L_x_7600:
        /* <DEDUP_REMOVED lines=17> */
[----:B-----5:R-:W4:Y:S01]  /*247d0*/  LDC R8, c[0x0][0x43c] ;  /* 0x00010f00ff087b82 */ /* 0x020f220000000800 */
[----:B------:R-:W-:Y:S02]  /*247e0*/  ULDC.64 UR6, c[0x0][0x428] ;  /* 0x00010a0000067ab9 */ /* 0x000fe40000000a00 */
[----:B------:R-:W3:Y:S01]  /*247f0*/  LDL R9, [R1+0x10] ;  /* 0x0000100001097983 */ /* 0x000ee20000100800 */
[----:B------:R-:W-:Y:S01]  /*24800*/  ULDC.64 UR8, c[0x0][0x208] ;  /* 0x0000820000087ab9 */ /* 0x000fe20000000a00 */
[----:B----4-:R-:W-:-:S13]  /*24810*/  ISETP.NE.AND P0, PT, R8, 0x1, PT ;  /* 0x000000010800780c */ /* 0x010fda0003f05270 */
[----:B------:R-:W4:Y:S02]  /*24820*/  @P0 LDC.64 R2, c[0x0][0x440] ;  /* 0x00011000ff020b82 */ /* 0x000f240000000a00 */
[----:B----4-:R-:W-:-:S04]  /*24830*/  @P0 IMAD.HI.U32 R7, R6, R2, RZ ;  /* 0x0000000206070227 */ /* 0x010fc800078e00ff */
        /* <DEDUP_REMOVED lines=12> */
.L_x_7618:
[----:B------:R-:W4:Y:S01]  /*24900*/  LDL R2, [R1+0x8] ;  /* 0x0000080001027983 */ /* 0x000f220000100800 */
[----:B------:R-:W-:Y:S01]  /*24910*/  BSSY B2, `(.L_x_7619) ;  /* 0x0000005000027945 */ /* 0x000fe20003800000 */
[----:B----4-:R-:W-:Y:S01]  /*24920*/  IMAD R3, R11, 0x8, R2 ;  /* 0x000000080b037824 */ /* 0x010fe200078e0202 */
[----:B------:R-:W-:-:S04]  /*24930*/  SHF.L.U32 R2, R10, 0x1f, RZ ;  /* 0x0000001f0a027819 */ /* 0x000fc800000006ff */
[----:B------:R-:W4:Y:S02]  /*24940*/  SYNCS.PHASECHK.TRANS64.TRYWAIT P0, [R3+URZ+0x34840], R2 ;  /* 0x03484002030075a7 */ /* 0x000f24000800017f */
[----:B----4-:R-:W-:Y:S05]  /*24950*/  @!P0 BRA `(.L_x_7620) ;  /* 0x0000003800488947 */ /* 0x010fea0003800000 */
.L_x_7743:
[----:B------:R-:W-:Y:S05]  /*24960*/  BSYNC B2 ;  /* 0x0000000000027941 */ /* 0x000fea0003800000 */
.L_x_7619:
[----:B------:R-:W0:Y:S01]  /*24970*/  S2R R7, SR_TID.X ;  /* 0x0000000000077919 */ /* 0x000e220000002100 */
[----:B------:R-:W-:Y:S01]  /*24980*/  BSSY B2, `(.L_x_7621) ;  /* 0x000000a000027945 */ /* 0x000fe20003800000 */
[----:B0-----:R-:W-:-:S04]  /*24990*/  LOP3.LUT R7, R7, 0x7f, RZ, 0xc0, !PT ;  /* 0x0000007f07077812 */ /* 0x001fc800078ec0ff */
[----:B------:R-:W-:-:S13]  /*249a0*/  ISETP.NE.AND P0, PT, R7, RZ, PT ;  /* 0x000000ff0700720c */ /* 0x000fda0003f05270 */
[----:B------:R-:W-:Y:S05]  /*249b0*/  @P0 BRA `(.L_x_7622) ;  /* 0x0000000000180947 */ /* 0x000fea0003800000 */
[----:B------:R-:W2:Y:S01]  /*249c0*/  LDL R7, [R1+0x4] ;  /* 0x0000040001077983 */ /* 0x000ea20000100800 */
[----:B----4-:R-:W-:-:S04]  /*249d0*/  IMAD.MOV.U32 R2, RZ, RZ, 0xb000 ;  /* 0x0000b000ff027424 */ /* 0x010fc800078e00ff */
[----:B------:R0:W-:Y:S01]  /*249e0*/  SYNCS.ARRIVE.TRANS64 RZ, [R3+URZ+0x34830], R2 ;  /* 0x0348300203ff79a7 */ /* 0x0001e2000800003f */
[----:B--2---:R-:W-:-:S13]  /*249f0*/  LOP3.LUT P1, RZ, R7, 0x1, RZ, 0xc0, !PT ;  /* 0x0000000107ff7812 */ /* 0x004fda000782c0ff */
[----:B0-----:R-:W-:Y:S05]  /*24a00*/  @!P1 BRA `(.L_x_7622) ;  /* 0x0000000000049947 */ /* 0x001fea0003800000 */
[----:B------:R-:W-:Y:S01]  /*24a10*/  BPT.TRAP 0x1 ;  /* 0x000000040000795c */ /* 0x000fe20000300000 */
.L_x_7622:
[----:B------:R-:W-:Y:S05]  /*24a20*/  BSYNC B2 ;  /* 0x0000000000027941 */ /* 0x000fea0003800000 */
.L_x_7621:
[----:B--2---:R-:W2:Y:S04]  /*24a30*/  LDL R9, [R1+0x8] ;  /* 0x0000080001097983 */ /* 0x004ea80000100800 */
[----:B----4-:R-:W2:Y:S04]  /*24a40*/  LDL R2, [R1+0xc] ;  /* 0x00000c0001027983 */ /* 0x010ea80000100800 */
[----:B------:R-:W4:Y:S01]  /*24a50*/  LDL R7, [R1+0x1c] ;  /* 0x00001c0001077983 */ /* 0x000f220000100800 */
[----:B---3--:R-:W-:Y:S01]  /*24a60*/  IMAD.MOV.U32 R10, RZ, RZ, RZ ;  /* 0x000000ffff0a7224 */ /* 0x008fe200078e00ff */
        /* <DEDUP_REMOVED lines=8> */
[----:B----4-:R-:W-:Y:S02]  /*24af0*/  IMAD R7, R6, 0xb0, R7 ;  /* 0x000000b006077824 */ /* 0x010fe400078e0207 */
[----:B------:R-:W-:-:S08]  /*24b00*/  VIADD R9, R2, 0x1e400 ;  /* 0x0001e40002097836 */ /* 0x000fd00000000000 */
.L_x_7623:
        /* <DEDUP_REMOVED lines=16> */
.L_x_7624:
        /* <DEDUP_REMOVED lines=16> */
.L_x_7744:
[----:B------:R-:W-:Y:S05]  /*24d10*/  BSYNC B2 ;  /* 0x0000000000027941 */ /* 0x000fea0003800000 */
.L_x_7625:
        /* <DEDUP_REMOVED lines=10> */
.L_x_7627:
[----:B------:R-:W2:Y:S01]  /*24dc0*/  LDL R3, [R1+0x4] ;  /* 0x0000040001037983 */ /* 0x000ea20000100800 */
[----:B------:R-:W-:Y:S01]  /*24dd0*/  BSSY B2, `(.L_x_7628) ;  /* 0x0000004000027945 */ /* 0x000fe20003800000 */
[----:B--2---:R-:W-:-:S13]  /*24de0*/  LOP3.LUT P0, RZ, R3, 0x8, RZ, 0xc0, !PT ;  /* 0x0000000803ff7812 */ /* 0x004fda000780c0ff */
[----:B------:R-:W-:Y:S05]  /*24df0*/  @P0 BRA `(.L_x_7629) ;  /* 0x0000000000040947 */ /* 0x000fea0003800000 */
[----:B------:R-:W-:Y:S01]  /*24e00*/  BPT.TRAP 0x1 ;  /* 0x000000040000795c */ /* 0x000fe20000300000 */
.L_x_7629:
[----:B------:R-:W-:Y:S05]  /*24e10*/  BSYNC B2 ;  /* 0x0000000000027941 */ /* 0x000fea0003800000 */
.L_x_7628:
        /* <DEDUP_REMOVED lines=13> */
.L_x_7630:
        /* <DEDUP_REMOVED lines=16> */
.L_x_7631:
        /* <DEDUP_REMOVED lines=13> */
.L_x_7617:
[----:B------:R-:W-:Y:S05]  /*250c0*/  BSYNC B1 ;  /* 0x0000000000017941 */ /* 0x000fea0003800000 */
.L_x_7616:
[C---:B------:R-:W-:Y:S01]  /*250d0*/  ISETP.GT.AND P0, PT, R0.reuse, 0x1, PT ;  /* 0x000000010000780c */ /* 0x040fe20003f04270 */
[----:B------:R-:W-:-:S12]  /*250e0*/  VIADD R0, R0, 0xfffffffe ;  /* 0xfffffffe00007836 */ /* 0x000fd80000000000 */
[----:B------:R-:W-:Y:S05]  /*250f0*/  @P0 BRA `(.L_x_7632) ;  /* 0xffffffe800e00947 */ /* 0x000fea000383ffff */
.L_x_7581:
[----:B------:R-:W-:Y:S05]  /*25100*/  BSYNC B0 ;  /* 0x0000000000007941 */ /* 0x000fea0003800000 */
.L_x_7580:
[----:B------:R-:W0:Y:S01]  /*25110*/  S2R R2, SR_TID.X ;  /* 0x0000000000027919 */ /* 0x000e220000002100 */
[----:B------:R-:W-:Y:S01]  /*25120*/  BSSY B0, `(.L_x_7633) ;  /* 0x0000011000007945 */ /* 0x000fe20003800000 */
[----:B0-----:R-:W-:-:S04]  /*25130*/  LOP3.LUT R2, R2, 0x7f, RZ, 0xc0, !PT ;  /* 0x0000007f02027812 */ /* 0x001fc800078ec0ff */
[----:B------:R-:W-:-:S13]  /*25140*/  ISETP.NE.AND P0, PT, R2, RZ, PT ;  /* 0x000000ff0200720c */ /* 0x000fda0003f05270 */
[----:B------:R-:W-:Y:S05]  /*25150*/  @P0 BRA `(.L_x_7634) ;  /* 0x0000000000340947 */ /* 0x000fea0003800000 */
[----:B------:R-:W0:Y:S01]  /*25160*/  S2R R2, SR_LANEID ;  /* 0x0000000000027919 */ /* 0x000e220000000000 */
[----:B------:R-:W-:Y:S01]  /*25170*/  VOTEU.ANY UR4, UPT, PT ;  /* 0x0000000000047886 */ /* 0x000fe200038e0100 */
[----:B--2---:R-:W2:Y:S01]  /*25180*/  LDC.64 R4, c[0x0][0xc60] ;  /* 0x00031800ff047b82 */ /* 0x004ea20000000a00 */
[----:B------:R-:W0:Y:S01]  /*25190*/  FLO.U32 R0, UR4 ;  /* 0x0000000400007d00 */ /* 0x000e2200080e0000 */
[----:B------:R-:W-:Y:S01]  /*251a0*/  ULDC.64 UR6, c[0x0][0x208] ;  /* 0x0000820000067ab9 */ /* 0x000fe20000000a00 */
[----:B0-----:R-:W-:-:S06]  /*251b0*/  ISETP.EQ.U32.AND P0, PT, R0, R2, PT ;  /* 0x000000020000720c */ /* 0x001fcc0003f02070 */
[----:B------:R-:W2:Y:S07]  /*251c0*/  POPC R2, UR4 ;  /* 0x0000000400027d09 */ /* 0x000eae0008000000 */
[----:B--2---:R-:W2:Y:S04]  /*251d0*/  @P0 ATOMG.E.ADD.STRONG.GPU PT, R2, desc[UR6][R4.64], R2 ;  /* 0x00000002040209a8 */ /* 0x004ea800081ee1c6 */
[----:B--2---:R0:W2:Y:S02]  /*251e0*/  SHFL.IDX PT, R2, R2, R0, 0x1f ;  /* 0x00001f0002027589 */ /* 0x0040a400000e0000 */
[----:B0-----:R-:W0:Y:S02]  /*251f0*/  S2R R0, SR_LTMASK ;  /* 0x0000000000007919 */ /* 0x001e240000003900 */
[----:B0-----:R-:W-:-:S06]  /*25200*/  LOP3.LUT R0, R0, UR4, RZ, 0xc0, !PT ;  /* 0x0000000400007c12 */ /* 0x001fcc000f8ec0ff */
[----:B------:R-:W2:Y:S02]  /*25210*/  POPC R0, R0 ;  /* 0x0000000000007309 */ /* 0x000ea40000000000 */
[----:B--2---:R-:W-:-:S07]  /*25220*/  IADD3 R16, R2, UR36, R0 ;  /* 0x0000002402107c10 */ /* 0x004fce000fffe000 */
.L_x_7634:
[----:B------:R-:W-:Y:S05]  /*25230*/  BSYNC B0 ;  /* 0x0000000000007941 */ /* 0x000fea0003800000 */
.L_x_7633:
        /* <DEDUP_REMOVED lines=12> */
.L_x_7745:
[----:B------:R-:W-:Y:S05]  /*25300*/  BSYNC B1 ;  /* 0x0000000000017941 */ /* 0x000fea0003800000 */
.L_x_7637:
        /* <DEDUP_REMOVED lines=10> */
.L_x_7639:
[----:B------:R-:W2:Y:S01]  /*253b0*/  LDL R0, [R1+0x4] ;  /* 0x0000040001007983 */ /* 0x000ea20000100800 */
[----:B------:R-:W-:Y:S01]  /*253c0*/  BSSY B1, `(.L_x_7640) ;  /* 0x0000004000017945 */ /* 0x000fe20003800000 */
[----:B--2---:R-:W-:-:S13]  /*253d0*/  LOP3.LUT P0, RZ, R0, 0x8, RZ, 0xc0, !PT ;  /* 0x0000000800ff7812 */ /* 0x004fda000780c0ff */
[----:B------:R-:W-:Y:S05]  /*253e0*/  @P0 BRA `(.L_x_7641) ;  /* 0x0000000000040947 */ /* 0x000fea0003800000 */
[----:B------:R-:W-:Y:S01]  /*253f0*/  BPT.TRAP 0x1 ;  /* 0x000000040000795c */ /* 0x000fe20000300000 */
.L_x_7641:
[----:B------:R-:W-:Y:S05]  /*25400*/  BSYNC B1 ;  /* 0x0000000000017941 */ /* 0x000fea0003800000 */
.L_x_7640:
[----:B------:R-:W2:Y:S04]  /*25410*/  LDL R5, [R1+0x8] ;  /* 0x0000080001057983 */ /* 0x000ea80000100800 */
        /* <DEDUP_REMOVED lines=13> */
.L_x_7642:
        /* <DEDUP_REMOVED lines=16> */
.L_x_7643:
        /* <DEDUP_REMOVED lines=11> */
.L_x_7636:
[----:B------:R-:W-:Y:S05]  /*256a0*/  BSYNC B0 ;  /* 0x0000000000007941 */ /* 0x000fea0003800000 */
.L_x_7635:
        /* <DEDUP_REMOVED lines=9> */
.L_x_7560:
[----:B------:R-:W-:Y:S05]  /*25740*/  BSYNC B7 ;  /* 0x0000000000077941 */ /* 0x000fea0003800000 */
.L_x_7558:
[----:B----45:R-:W2:Y:S02]  /*25750*/  LDL R8, [R1+0x4] ;  /* 0x0000040001087983 */ /* 0x030ea40000100800 */
        /* <DEDUP_REMOVED lines=8> */
[----:B------:R2:W3:Y:S04]  /*257e0*/  LDS.128 R16, [R0+0x348d0] ;  /* 0x0348d00000107984 */ /* 0x0004e80000000c00 */
[----:B------:R2:W-:Y:S01]  /*257f0*/  STL [R1+0x8], R0 ;  /* 0x0000080001007387 */ /* 0x0005e20000100800 */
[----:B------:R-:W-:Y:S06]  /*25800*/  BAR.ARV 0x4, 0x180 ;  /* 0x0106000000007b1d */ /* 0x000fec0000002000 */
[----:B------:R-:W-:Y:S05]  /*25810*/  BRA `(.L_x_7645) ;  /* 0x00000008004c7947 */ /* 0x000fea0003800000 */
.L_x_7644:
[----:B------:R-:W2:Y:S01]  /*25820*/  LDL R7, [R1+0x2c] ;  /* 0x00002c0001077983 */ /* 0x000ea20000100800 */
[----:B------:R-:W-:Y:S01]  /*25830*/  UMOV UR4, 0xffffffff ;  /* 0xffffffff00047882 */ /* 0x000fe20000000000 */
[----:B--2---:R-:W-:Y:S02]  /*25840*/  ISETP.NE.AND P5, PT, R7, 0x1f, PT ;  /* 0x0000001f0700780c */ /* 0x004fe40003fa5270 */
[----:B------:R-:W-:Y:S11]  /*25850*/  BRA.DIV UR4, `(.L_x_7646) ;  /* 0x0000002a04c47947 */ /* 0x000ff6000b800000 */
[----:B------:R-:W-:Y:S01]  /*25860*/  IMAD.IADD R5, R19, 0x1, R7 ;  /* 0x0000000113057824 */ /* 0x000fe200078e0207 */
        /* <DEDUP_REMOVED lines=29> */
[----:B------:R0:W2:Y:S04]  /*25a40*/  SHFL.IDX PT, R0, R16, RZ, 0x1f ;  /* 0x00001fff10007589 */ /* 0x0000a800000e0000 */
[----:B------:R0:W3:Y:S02]  /*25a50*/  SHFL.IDX PT, R6, R5, 0x1f, 0x1f ;  /* 0x03e01f0005067f89 */ /* 0x0000e400000e0000 */
.L_x_7755:
[----:B------:R-:W-:Y:S02]  /*25a60*/  ULDC UR4, c[0x0][0xc38] ;  /* 0x00030e0000047ab9 */ /* 0x000fe40000000800 */
[----:B0-----:R-:W-:-:S04]  /*25a70*/  IMAD.U32 R16, RZ, RZ, UR4 ;  /* 0x00000004ff107e24 */ /* 0x001fc8000f8e00ff */
[----:B---3--:R-:W-:-:S04]  /*25a80*/  IMAD R6, R6, R16, RZ ;  /* 0x0000001006067224 */ /* 0x008fc800078e02ff */
[----:B------:R-:W-:-:S05]  /*25a90*/  IMAD.IADD R4, R4, 0x1, R6 ;  /* 0x0000000104047824 */ /* 0x000fca00078e0206 */
[----:B--2---:R-:W-:-:S13]  /*25aa0*/  ISETP.GT.AND P4, PT, R4, R0, PT ;  /* 0x000000000400720c */ /* 0x004fda0003f84270 */
[----:B------:R-:W-:Y:S05]  /*25ab0*/  @P4 BRA `(.L_x_7647) ;  /* 0x0000000000a44947 */ /* 0x000fea0003800000 */
.L_x_7652:
[----:B0-----:R-:W0:Y:S01]  /*25ac0*/  LDC R2, c[0x0][0xc3c] ;  /* 0x00030f00ff027b82 */ /* 0x001e220000000800 */
[----:B------:R-:W-:-:S05]  /*25ad0*/  VIADD R19, R19, 0x1f ;  /* 0x0000001f13137836 */ /* 0x000fca0000000000 */
[----:B0-----:R-:W-:-:S13]  /*25ae0*/  ISETP.GE.AND P4, PT, R19, R2, PT ;  /* 0x000000021300720c */ /* 0x001fda0003f86270 */
[----:B------:R-:W-:Y:S05]  /*25af0*/  @P4 BRA `(.L_x_7648) ;  /* 0x00000004004c4947 */ /* 0x000fea0003800000 */
[----:B------:R-:W2:Y:S01]  /*25b00*/  LDL R3, [R1+0x2c] ;  /* 0x00002c0001037983 */ /* 0x000ea20000100800 */
[----:B------:R-:W-:Y:S01]  /*25b10*/  BSSY B0, `(.L_x_7649) ;  /* 0x0000009000007945 */ /* 0x000fe20003800000 */
[----:B--2---:R-:W-:-:S05]  /*25b20*/  IMAD.IADD R5, R19, 0x1, R3 ;  /* 0x0000000113057824 */ /* 0x004fca00078e0203 */
[----:B------:R-:W-:Y:S01]  /*25b30*/  ISETP.GE.OR P4, PT, R5, R2, !P5 ;  /* 0x000000020500720c */ /* 0x000fe20006f86670 */
[----:B------:R-:W-:-:S12]  /*25b40*/  IMAD.MOV.U32 R2, RZ, RZ, RZ ;  /* 0x000000ffff027224 */ /* 0x000fd800078e00ff */
[----:B------:R-:W-:Y:S05]  /*25b50*/  @P4 BRA `(.L_x_7650) ;  /* 0x0000000000104947 */ /* 0x000fea0003800000 */
[----:B------:R-:W0:Y:S01]  /*25b60*/  LDC.64 R2, c[0x0][0xc80] ;  /* 0x00032000ff027b82 */ /* 0x000e220000000a00 */
[----:B------:R-:W-:Y:S01]  /*25b70*/  ULDC.64 UR4, c[0x0][0x208] ;  /* 0x0000820000047ab9 */ /* 0x000fe20000000a00 */
[----:B0-----:R-:W-:-:S06]  /*25b80*/  IMAD.WIDE R2, R5, 0x4, R2 ;  /* 0x0000000405027825 */ /* 0x001fcc00078e0202 */
[----:B------:R0:W5:Y:S02]  /*25b90*/  LDG.E R2, desc[UR4][R2.64] ;  /* 0x0000000402027981 */ /* 0x000164000c1e1900 */
.L_x_7650:
[----:B------:R-:W-:Y:S05]  /*25ba0*/  BSYNC B0 ;  /* 0x0000000000007941 */ /* 0x000fea0003800000 */
.L_x_7649:
[----:B------:R-:W-:-:S03]  /*25bb0*/  UMOV UR4, 0xffffffff ;  /* 0xffffffff00047882 */ /* 0x000fc60000000000 */
[----:B------:R-:W-:Y:S05]  /*25bc0*/  BRA.DIV UR4, `(.L_x_7651) ;  /* 0x0000002e04287947 */ /* 0x000fea000b800000 */
[----:B0-----:R-:W2:Y:S04]  /*25bd0*/  LDL R3, [R1+0x4] ;  /* 0x0000040001037983 */ /* 0x001ea80000100800 */
[----:B-----5:R-:W0:Y:S01]  /*25be0*/  SHFL.UP PT, R14, R2, 0x1, RZ ;  /* 0x04200000020e7989 */ /* 0x020e2200000e00ff */
        /* <DEDUP_REMOVED lines=16> */
.L_x_7763:
[----:B------:R-:W-:Y:S02]  /*25cf0*/  ULDC UR4, c[0x0][0xc38] ;  /* 0x00030e0000047ab9 */ /* 0x000fe40000000800 */
[----:B------:R-:W-:-:S04]  /*25d00*/  IMAD.U32 R16, RZ, RZ, UR4 ;  /* 0x00000004ff107e24 */ /* 0x000fc8000f8e00ff */
[----:B--2---:R-:W-:-:S04]  /*25d10*/  IMAD R6, R6, R16, RZ ;  /* 0x0000001006067224 */ /* 0x004fc800078e02ff */
[----:B------:R-:W-:-:S05]  /*25d20*/  IMAD.IADD R4, R6, 0x1, R4 ;  /* 0x0000000106047824 */ /* 0x000fca00078e0204 */
[----:B------:R-:W-:-:S13]  /*25d30*/  ISETP.GT.AND P4, PT, R4, R0, PT ;  /* 0x000000000400720c */ /* 0x000fda0003f84270 */
[----:B------:R-:W-:Y:S05]  /*25d40*/  @!P4 BRA `(.L_x_7652) ;  /* 0xfffffffc005cc947 */ /* 0x000fea000383ffff */
.L_x_7647:
        /* <DEDUP_REMOVED lines=8> */
.L_x_7767:
[----:B------:R-:W-:Y:S01]  /*25dd0*/  ISETP.NE.AND P0, PT, R3, RZ, PT ;  /* 0x000000ff0300720c */ /* 0x000fe20003f05270 */
[----:B--2---:R-:W-:-:S12]  /*25de0*/  IMAD.MOV.U32 R2, RZ, RZ, RZ ;  /* 0x000000ffff027224 */ /* 0x004fd800078e00ff */
[----:B------:R-:W-:Y:S05]  /*25df0*/  @!P0 BRA `(.L_x_7654) ;  /* 0x0000000000108947 */ /* 0x000fea0003800000 */
[----:B------:R-:W-:Y:S01]  /*25e00*/  UMOV UR4, 0xffffffff ;  /* 0xffffffff00047882 */ /* 0x000fe20000000000 */
[----:B------:R-:W-:Y:S02]  /*25e10*/  VIADD R12, R4, 0xffffffff ;  /* 0xffffffff040c7836 */ /* 0x000fe40000000000 */
[----:B------:R-:W-:Y:S05]  /*25e20*/  BRA.DIV UR4, `(.L_x_7655) ;  /* 0x0000002e04b47947 */ /* 0x000fea000b800000 */
[----:B------:R2:W4:Y:S02]  /*25e30*/  SHFL.IDX PT, R2, R5, R12, 0x1f ;  /* 0x00001f0c05027589 */ /* 0x00052400000e0000 */
.L_x_7654:
[----:B0-23--:R-:W-:Y:S01]  /*25e40*/  IABS R5, R17 ;  /* 0x0000001100057213 */ /* 0x00dfe20000000000 */
[----:B----4-:R-:W-:Y:S02]  /*25e50*/  IMAD R16, R2, R16, R6 ;  /* 0x0000001002107224 */ /* 0x010fe400078e0206 */
        /* <DEDUP_REMOVED lines=29> */
.L_x_7648:
[----:B------:R-:W-:Y:S01]  /*26030*/  UMOV UR4, URZ ;  /* 0x0000003f00047c82 */ /* 0x000fe20008000000 */
[----:B------:R-:W-:Y:S01]  /*26040*/  UMOV UR5, URZ ;  /* 0x0000003f00057c82 */ /* 0x000fe20008000000 */
[----:B------:R-:W-:Y:S01]  /*26050*/  ULDC UR6, c[0x0][0xc3c] ;  /* 0x00030f0000067ab9 */ /* 0x000fe20000000800 */
[----:B------:R-:W-:Y:S02]  /*26060*/  IMAD.MOV.U32 R16, RZ, RZ, R0 ;  /* 0x000000ffff107224 */ /* 0x000fe400078e0000 */
[----:B------:R-:W-:Y:S02]  /*26070*/  IMAD.U32 R17, RZ, RZ, UR4 ;  /* 0x00000004ff117e24 */ /* 0x000fe4000f8e00ff */
[----:B------:R-:W-:Y:S02]  /*26080*/  IMAD.U32 R18, RZ, RZ, UR5 ;  /* 0x00000005ff127e24 */ /* 0x000fe4000f8e00ff */
[----:B------:R-:W-:-:S07]  /*26090*/  IMAD.U32 R19, RZ, RZ, UR6 ;  /* 0x00000006ff137e24 */ /* 0x000fce000f8e00ff */
.L_x_7656:
        /* <DEDUP_REMOVED lines=11> */
.L_x_7645:
[----:B------:R-:W-:Y:S02]  /*26150*/  ULDC UR4, c[0x0][0xc3c] ;  /* 0x00030f0000047ab9 */ /* 0x000fe40000000800 */
[----:B---3--:R-:W-:-:S13]  /*26160*/  ISETP.GE.AND P0, PT, R19, UR4, PT ;  /* 0x0000000413007c0c */ /* 0x008fda000bf06270 */
[----:B------:R-:W-:Y:S05]  /*26170*/  @!P0 BRA `(.L_x_7657) ;  /* 0xffffff9c00448947 */ /* 0x000fea000383ffff */
[----:B------:R-:W-:Y:S05]  /*26180*/  BSYNC B8 ;  /* 0x0000000000087941 */ /* 0x000fea0003800000 */
.L_x_7518:
[----:B--2---:R-:W2:Y:S01]  /*26190*/  LDL.LU R0, [R1+0x54] ;  /* 0x0000540001007983 */ /* 0x004ea20000300800 */
[----:B------:R-:W-:Y:S01]  /*261a0*/  BSSY B0, `(.L_x_7658) ;  /* 0x000000b000007945 */ /* 0x000fe20003800000 */
[----:B------:R-:W3:Y:S01]  /*261b0*/  S2R R5, SR_CgaCtaId ;  /* 0x0000000000057919 */ /* 0x000ee20000008800 */
[----:B--2---:R-:W-:-:S05]  /*261c0*/  VIADD R0, R0, 0x1 ;  /* 0x0000000100007836 */ /* 0x004fca0000000000 */
[----:B------:R-:W-:-:S04]  /*261d0*/  LEA.HI R2, R0, R0, RZ, 0x1 ;  /* 0x0000000000027211 */ /* 0x000fc800078f08ff */
[----:B0-----:R-:W-:-:S05]  /*261e0*/  LOP3.LUT R3, R2, 0xfffffffe, RZ, 0xc0, !PT ;  /* 0xfffffffe02037812 */ /* 0x001fca00078ec0ff */
[----:B------:R-:W-:Y:S01]  /*261f0*/  IMAD.IADD R3, R0, 0x1, -R3 ;  /* 0x0000000100037824 */ /* 0x000fe200078e0a03 */
[----:B------:R-:W-:-:S04]  /*26200*/  MOV R0, 0x400 ;  /* 0x0000040000007802 */ /* 0x000fc80000000f00 */
[----:B---3--:R-:W-:Y:S02]  /*26210*/  LEA R0, R5, R0, 0x18 ;  /* 0x0000000005007211 */ /* 0x008fe400078ec0ff */
[----:B------:R-:W-:-:S04]  /*26220*/  SHF.L.U32 R3, R3, 0x1f, RZ ;  /* 0x0000001f03037819 */ /* 0x000fc800000006ff */
[----:B------:R-:W0:Y:S02]  /*26230*/  SYNCS.PHASECHK.TRANS64.TRYWAIT P0, [R0+URZ+0x34820], R3 ;  /* 0x03482003000075a7 */ /* 0x000e24000800017f */
[----:B0-----:R-:W-:Y:S05]  /*26240*/  @!P0 BRA `(.L_x_7659) ;  /* 0x0000002800d48947 */ /* 0x001fea0003800000 */
.L_x_7770:
[----:B------:R-:W-:Y:S05]  /*26250*/  BSYNC B0 ;  /* 0x0000000000007941 */ /* 0x000fea0003800000 */
.L_x_7658:
[----:B------:R-:W-:-:S03]  /*26260*/  UMOV UR4, 0xffffffff ;  /* 0xffffffff00047882 */ /* 0x000fc60000000000 */
[----:B------:R-:W-:Y:S05]  /*26270*/  BRA.DIV UR4, `(.L_x_7660) ;  /* 0x0000002a04dc7947 */ /* 0x000fea000b800000 */
[----:B------:R-:W2:Y:S02]  /*26280*/  S2R R2, SR_TID.X ;  /* 0x0000000000027919 */ /* 0x000ea40000002100 */
[----:B--2---:R-:W-:-:S04]  /*26290*/  SHF.R.U32.HI R2, RZ, 0x5, R2 ;  /* 0x00000005ff027819 */ /* 0x004fc80000011602 */
[----:B------:R-:W-:-:S05]  /*262a0*/  LOP3.LUT R2, R2, 0x3, RZ, 0xc0, !PT ;  /* 0x0000000302027812 */ /* 0x000fca00078ec0ff */
[----:B------:R2:W3:Y:S02]  /*262b0*/  SHFL.IDX PT, R14, R2, RZ, 0x1f ;  /* 0x00001fff020e7589 */ /* 0x0004e400000e0000 */
.L_x_7773:
[----:B---3--:R-:W-:-:S13]  /*262c0*/  ISETP.NE.AND P0, PT, R14, RZ, PT ;  /* 0x000000ff0e00720c */ /* 0x008fda0003f05270 */
[----:B------:R-:W-:Y:S05]  /*262d0*/  @P0 BRA `(.L_x_7290) ;  /* 0x0000000000940947 */ /* 0x000fea0003800000 */
[----:B------:R-:W-:-:S03]  /*262e0*/  UMOV UR4, 0xffffffff ;  /* 0xffffffff00047882 */ /* 0x000fc60000000000 */
[----:B------:R-:W-:Y:S05]  /*262f0*/  BRA.DIV UR4, `(.L_x_7661) ;  /* 0x0000002a04f07947 */ /* 0x000fea000b800000 */
[----:B------:R-:W-:-:S13]  /*26300*/  ELECT P6, URZ, PT ;  /* 0x00000000003f782f */ /* 0x000fda00038c0000 */
.L_x_7776:
[----:B------:R-:W-:Y:S05]  /*26310*/  @!P6 BRA `(.L_x_7290) ;  /* 0x000000000084e947 */ /* 0x000fea0003800000 */
[----:B------:R-:W-:-:S06]  /*26320*/  ULOP3.LUT UR4, UR60, 0x2, URZ, 0xfc, !UPT ;  /* 0x000000023c047892 */ /* 0x000fcc000f8efc3f */
[----:B--2---:R-:W-:-:S05]  /*26330*/  IMAD.U32 R2, RZ, RZ, UR4 ;  /* 0x00000004ff027e24 */ /* 0x004fca000f8e00ff */
[----:B------:R-:W-:-:S13]  /*26340*/  ISETP.NE.AND P2, PT, R2, 0x3, PT ;  /* 0x000000030200780c */ /* 0x000fda0003f45270 */
[----:B------:R-:W-:Y:S05]  /*26350*/  @!P2 BRA `(.L_x_7662) ;  /* 0x000000000004a947 */ /* 0x000fea0003800000 */
[----:B------:R-:W-:Y:S01]  /*26360*/  BPT.TRAP 0x1 ;  /* 0x000000040000795c */ /* 0x000fe20000300000 */
.L_x_7662:
        /* <DEDUP_REMOVED lines=14> */
.L_x_7777:
[----:B------:R-:W2:Y:S02]  /*26450*/  SYNCS.PHASECHK.TRANS64.TRYWAIT P0, [R7+URZ], R2 ;  /* 0x00000002070075a7 */ /* 0x000ea4000800017f */
[----:B--2---:R-:W-:Y:S05]  /*26460*/  @!P0 BRA `(.L_x_7664) ;  /* 0x0000002800c88947 */ /* 0x004fea0003800000 */
.L_x_7778:
[----:B------:R-:W-:Y:S05]  /*26470*/  @!P2 BRA `(.L_x_7665) ;  /* 0x000000000004a947 */ /* 0x000fea0003800000 */
[----:B------:R-:W-:Y:S01]  /*26480*/  BPT.TRAP 0x1 ;  /* 0x000000040000795c */ /* 0x000fe20000300000 */
.L_x_7665:
[----:B------:R-:W3:Y:S01]  /*26490*/  LDL.LU R4, [R1+0xc] ;  /* 0x00000c0001047983 */ /* 0x000ee20000300800 */
[----:B------:R-:W-:-:S04]  /*264a0*/  VIADD R0, R0, 0x34860 ;  /* 0x0003486000007836 */ /* 0x000fc80000000000 */
[----:B---3--:R-:W-:-:S04]  /*264b0*/  IMAD R4, R4, 0x8, R0 ;  /* 0x0000000804047824 */ /* 0x008fc800078e0200 */
[----:B------:R-:W3:Y:S02]  /*264c0*/  SYNCS.PHASECHK.TRANS64.TRYWAIT P0, [R4+URZ], R5 ;  /* 0x00000005040075a7 */ /* 0x000ee4000800017f */
[----:B---3--:R-:W-:Y:S05]  /*264d0*/  @!P0 BRA `(.L_x_7666) ;  /* 0x0000002800c08947 */ /* 0x008fea0003800000 */
.L_x_7779:
[----:B------:R-:W-:-:S07]  /*264e0*/  IMAD R3, R3, 0x8, R0 ;  /* 0x0000000803037824 */ /* 0x000fce00078e0200 */
.L_x_7667:
[----:B----4-:R4:W0:Y:S02]  /*264f0*/  SYNCS.PHASECHK.TRANS64.TRYWAIT P0, [R3+URZ], R2 ;  /* 0x00000002030075a7 */ /* 0x010824000800017f */
[----:B0-----:R-:W-:Y:S05]  /*26500*/  @!P0 NANOSLEEP.SYNCS 0x989680 ;  /* 0x009896800000895d */ /* 0x001fea0003900000 */
[----:B------:R-:W0:Y:S02]  /*26510*/  @!P0 SYNCS.PHASECHK.TRANS64 P0, [R3+URZ], R2 ;  /* 0x00000002030085a7 */ /* 0x000e24000800007f */
[----:B0-----:R-:W-:Y:S05]  /*26520*/  @!P0 BRA `(.L_x_7667) ;  /* 0xfffffffc00f08947 */ /* 0x001fea000383ffff */
.L_x_7290:
[----:B------:R-:W-:Y:S05]  /*26530*/  BSYNC B9 ;  /* 0x0000000000097941 */ /* 0x000fea0003800000 */
.L_x_7287:
[----:B------:R-:W-:Y:S05]  /*26540*/  EXIT ;  /* 0x000000000000794d */ /* 0x000fea0003800000 */
.L_x_7316:
[----:B0-----:R0:W1:Y:S02]  /*26550*/  SYNCS.PHASECHK.TRANS64.TRYWAIT P6, [R3+URZ+0x34890], R0 ;  /* 0x03489000030075a7 */ /* 0x00106400080c017f */
[----:B-1----:R-:W-:Y:S05]  /*26560*/  @!P6 NANOSLEEP.SYNCS 0x989680 ;  /* 0x009896800000e95d */ /* 0x002fea0003900000 */
[----:B------:R-:W1:Y:S02]  /*26570*/  @!P6 SYNCS.PHASECHK.TRANS64 P6, [R3+URZ+0x34890], R0 ;  /* 0x034890000300e5a7 */ /* 0x000e6400080c007f */
[----:B-1----:R-:W-:Y:S05]  /*26580*/  @!P6 BRA `(.L_x_7316) ;  /* 0xfffffffc00f0e947 */ /* 0x002fea000383ffff */
[----:B------:R-:W-:Y:S05]  /*26590*/  BRA `(.L_x_7668) ;  /* 0xfffffdd800b47947 */ /* 0x000fea000383ffff */
.L_x_7370:
[----:B-1----:R1:W3:Y:S02]  /*265a0*/  SYNCS.PHASECHK.TRANS64.TRYWAIT P4, [R3+URZ+0x34890], R0 ;  /* 0x03489000030075a7 */ /* 0x0022e4000808017f */
[----:B---3--:R-:W-:Y:S05]  /*265b0*/  @!P4 NANOSLEEP.SYNCS 0x989680 ;  /* 0x009896800000c95d */ /* 0x008fea0003900000 */
[----:B------:R-:W3:Y:S02]  /*265c0*/  @!P4 SYNCS.PHASECHK.TRANS64 P4, [R3+URZ+0x34890], R0 ;  /* 0x034890000300c5a7 */ /* 0x000ee4000808007f */
[----:B---3--:R-:W-:Y:S05]  /*265d0*/  @!P4 BRA `(.L_x_7370) ;  /* 0xfffffffc00f0c947 */ /* 0x008fea000383ffff */
[----:B------:R-:W-:Y:S05]  /*265e0*/  BRA `(.L_x_7669) ;  /* 0xfffffe1400e87947 */ /* 0x000fea000383ffff */
.L_x_7395:
[----:B-1----:R1:W2:Y:S02]  /*265f0*/  SYNCS.PHASECHK.TRANS64.TRYWAIT P3, [R3+URZ+0x34890], R0 ;  /* 0x03489000030075a7 */ /* 0x0022a4000806017f */
[----:B--2---:R-:W-:Y:S05]  /*26600*/  @!P3 NANOSLEEP.SYNCS 0x989680 ;  /* 0x009896800000b95d */ /* 0x004fea0003900000 */
[----:B------:R-:W2:Y:S02]  /*26610*/  @!P3 SYNCS.PHASECHK.TRANS64 P3, [R3+URZ+0x34890], R0 ;  /* 0x034890000300b5a7 */ /* 0x000ea4000806007f */
[----:B--2---:R-:W-:Y:S05]  /*26620*/  @!P3 BRA `(.L_x_7395) ;  /* 0xfffffffc00f0b947 */ /* 0x004fea000383ffff */
[----:B------:R-:W-:Y:S05]  /*26630*/  BRA `(.L_x_7670) ;  /* 0xfffffe4c00b87947 */ /* 0x000fea000383ffff */
.L_x_7409:
[----:B--2---:R2:W3:Y:S02]  /*26640*/  SYNCS.PHASECHK.TRANS64.TRYWAIT P2, [R3+URZ+0x348b0], R0 ;  /* 0x0348b000030075a7 */ /* 0x0044e4000804017f */
[----:B---3--:R-:W-:Y:S05]  /*26650*/  @!P2 NANOSLEEP.SYNCS 0x989680 ;  /* 0x009896800000a95d */ /* 0x008fea0003900000 */
[----:B------:R-:W3:Y:S02]  /*26660*/  @!P2 SYNCS.PHASECHK.TRANS64 P2, [R3+URZ+0x348b0], R0 ;  /* 0x0348b0000300a5a7 */ /* 0x000ee4000804007f */
[----:B---3--:R-:W-:Y:S05]  /*26670*/  @!P2 BRA `(.L_x_7409) ;  /* 0xfffffffc00f0a947 */ /* 0x008fea000383ffff */
[----:B------:R-:W-:Y:S05]  /*26680*/  BRA `(.L_x_7671) ;  /* 0xfffffe5800307947 */ /* 0x000fea000383ffff */
.L_x_7425:
[----:B------:R-:W0:Y:S01]  /*26690*/  S2R R5, SR_TID.X ;  /* 0x0000000000057919 */ /* 0x000e220000002100 */
[----:B------:R-:W-:Y:S01]  /*266a0*/  BSSY B0, `(.L_x_7672) ;  /* 0x000000c000007945 */ /* 0x000fe20003800000 */
[----:B------:R-:W-:Y:S02]  /*266b0*/  IMAD.MOV.U32 R12, RZ, RZ, RZ ;  /* 0x000000ffff0c7224 */ /* 0x000fe400078e00ff */
[----:B------:R-:W-:Y:S02]  /*266c0*/  IMAD.MOV.U32 R11, RZ, RZ, 0x1f ;  /* 0x0000001fff0b7424 */ /* 0x000fe400078e00ff */
[----:B------:R-:W-:Y:S02]  /*266d0*/  IMAD.MOV.U32 R15, RZ, RZ, -0x1 ;  /* 0xffffffffff0f7424 */ /* 0x000fe400078e00ff */
[----:B0-----:R-:W-:-:S05]  /*266e0*/  VIADD R5, R5, 0xffffff80 ;  /* 0xffffff8005057836 */ /* 0x001fca0000000000 */
[----:B------:R-:W-:-:S04]  /*266f0*/  SHF.R.S32.HI R4, RZ, 0x1f, R5 ;  /* 0x0000001fff047819 */ /* 0x000fc80000011405 */
[----:B------:R-:W-:-:S04]  /*26700*/  LEA.HI R4, R4, R5, RZ, 0x7 ;  /* 0x0000000504047211 */ /* 0x000fc800078f38ff */
[----:B------:R-:W-:-:S05]  /*26710*/  SHF.R.S32.HI R4, RZ, 0x7, R4 ;  /* 0x00000007ff047819 */ /* 0x000fca0000011404 */
[----:B------:R-:W-:-:S07]  /*26720*/  IMAD.MOV.U32 R13, RZ, RZ, R4 ;  /* 0x000000ffff0d7224 */ /* 0x000fce00078e0004 */
[----:B-----5:R-:W-:Y:S05]  /*26730*/  WARPSYNC.COLLECTIVE R15, `(.L_x_7673) ;  /* 0x000000000f087348 */ /* 0x020fea0003c00000 */
[----:B------:R0:W1:Y:S02]  /*26740*/  SHFL.IDX P6, R14, R13, R12, R11 ;  /* 0x0000000c0d0e7389 */ /* 0x00006400000c000b */
[----:B01---5:R-:W-:Y:S01]  /*26750*/  ENDCOLLECTIVE ;  /* 0x000000000000791b */ /* 0x023fe20003800000 */
.L_x_7673:
[----:B------:R-:W-:Y:S05]  /*26760*/  BSYNC B0 ;  /* 0x0000000000007941 */ /* 0x000fea0003800000 */
.L_x_7672:
[----:B------:R1:W-:Y:S01]  /*26770*/  STL [R1], R14 ;  /* 0x0000000e01007387 */ /* 0x0003e20000100800 */
[----:B------:R-:W-:Y:S05]  /*26780*/  BRA `(.L_x_7674) ;  /* 0xfffffe6400307947 */ /* 0x000fea000383ffff */
.L_x_7435:
[----:B------:R-:W-:Y:S01]  /*26790*/  BSSY B1, `(.L_x_7675) ;  /* 0x0000008000017945 */ /* 0x000fe20003800000 */
[----:B------:R-:W-:Y:S02]  /*267a0*/  IMAD.MOV.U32 R13, RZ, RZ, R25 ;  /* 0x000000ffff0d7224 */ /* 0x000fe400078e0019 */
[----:B------:R-:W-:Y:S02]  /*267b0*/  IMAD.MOV.U32 R12, RZ, RZ, RZ ;  /* 0x000000ffff0c7224 */ /* 0x000fe400078e00ff */
[----:B------:R-:W-:Y:S02]  /*267c0*/  IMAD.MOV.U32 R11, RZ, RZ, 0x181f ;  /* 0x0000181fff0b7424 */ /* 0x000fe400078e00ff */
[----:B------:R-:W-:-:S07]  /*267d0*/  IMAD.MOV.U32 R15, RZ, RZ, -0x1 ;  /* 0xffffffffff0f7424 */ /* 0x000fce00078e00ff */
[----:B-1----:R-:W-:Y:S05]  /*267e0*/  WARPSYNC.COLLECTIVE R15, `(.L_x_7676) ;  /* 0x000000000f087348 */ /* 0x002fea0003c00000 */
[----:B-1----:R0:W1:Y:S02]  /*267f0*/  SHFL.IDX P6, R14, R13, R12, R11 ;  /* 0x0000000c0d0e7389 */ /* 0x00206400000c000b */
[----:B01----:R-:W-:Y:S01]  /*26800*/  ENDCOLLECTIVE ;  /* 0x000000000000791b */ /* 0x003fe20003800000 */
.L_x_7676:
[----:B------:R-:W-:Y:S05]  /*26810*/  BSYNC B1 ;  /* 0x0000000000017941 */ /* 0x000fea0003800000 */
.L_x_7675:
        /* <DEDUP_REMOVED lines=8> */
.L_x_7677:
[----:B------:R-:W-:Y:S02]  /*268a0*/  IMAD.MOV.U32 R13, RZ, RZ, R27 ;  /* 0x000000ffff0d7224 */ /* 0x000fe400078e001b */
[----:B------:R-:W-:-:S07]  /*268b0*/  IMAD.MOV.U32 R3, RZ, RZ, R14 ;  /* 0x000000ffff037224 */ /* 0x000fce00078e000e */
[----:B------:R-:W-:Y:S05]  /*268c0*/  WARPSYNC.COLLECTIVE R15, `(.L_x_7678) ;  /* 0x000000000f087348 */ /* 0x000fea0003c00000 */
[----:B------:R0:W1:Y:S02]  /*268d0*/  SHFL.IDX P6, R14, R13, R12, R11 ;  /* 0x0000000c0d0e7389 */ /* 0x00006400000c000b */
[----:B01----:R-:W-:Y:S01]  /*268e0*/  ENDCOLLECTIVE ;  /* 0x000000000000791b */ /* 0x003fe20003800000 */
.L_x_7678:
[----:B------:R-:W-:Y:S02]  /*268f0*/  IMAD.MOV.U32 R13, RZ, RZ, R26 ;  /* 0x000000ffff0d7224 */ /* 0x000fe400078e001a */
[----:B------:R-:W-:-:S07]  /*26900*/  IMAD.MOV.U32 R4, RZ, RZ, R14 ;  /* 0x000000ffff047224 */ /* 0x000fce00078e000e */
[----:B------:R-:W-:Y:S05]  /*26910*/  WARPSYNC.COLLECTIVE R15, `(.L_x_7679) ;  /* 0x000000000f087348 */ /* 0x000fea0003c00000 */
[----:B------:R0:W1:Y:S02]  /*26920*/  SHFL.IDX P6, R14, R13, R12, R11 ;  /* 0x0000000c0d0e7389 */ /* 0x00006400000c000b */
[----:B01----:R-:W-:Y:S01]  /*26930*/  ENDCOLLECTIVE ;  /* 0x000000000000791b */ /* 0x003fe20003800000 */
.L_x_7679:
[----:B------:R-:W-:Y:S05]  /*26940*/  BRA `(.L_x_7680) ;  /* 0xfffffe68004c7947 */ /* 0x000fea000383ffff */
.L_x_7439:
[----:B0-----:R0:W1:Y:S02]  /*26950*/  SYNCS.PHASECHK.TRANS64.TRYWAIT P0, [R2+URZ+0x34800], R5 ;  /* 0x03480005020075a7 */ /* 0x001064000800017f */
[----:B-1----:R-:W-:Y:S05]  /*26960*/  @!P0 NANOSLEEP.SYNCS 0x989680 ;  /* 0x009896800000895d */ /* 0x002fea0003900000 */
[----:B------:R-:W1:Y:S02]  /*26970*/  @!P0 SYNCS.PHASECHK.TRANS64 P0, [R2+URZ+0x34800], R5 ;  /* 0x03480005020085a7 */ /* 0x000e64000800007f */
[----:B-1----:R-:W-:Y:S05]  /*26980*/  @!P0 BRA `(.L_x_7439) ;  /* 0xfffffffc00f08947 */ /* 0x002fea000383ffff */
[----:B------:R-:W-:Y:S05]  /*26990*/  BRA `(.L_x_7681) ;  /* 0xfffffe6c003c7947 */ /* 0x000fea000383ffff */
.L_x_7455:
        /* <DEDUP_REMOVED lines=8> */
.L_x_7683:
[----:B------:R-:W-:Y:S05]  /*26a20*/  BSYNC B1 ;  /* 0x0000000000017941 */ /* 0x000fea0003800000 */
.L_x_7682:
        /* <DEDUP_REMOVED lines=8> */
.L_x_7684:
[----:B------:R-:W-:Y:S02]  /*26ab0*/  IMAD.MOV.U32 R13, RZ, RZ, R27 ;  /* 0x000000ffff0d7224 */ /* 0x000fe400078e001b */
[----:B------:R-:W-:-:S07]  /*26ac0*/  IMAD.MOV.U32 R3, RZ, RZ, R14 ;  /* 0x000000ffff037224 */ /* 0x000fce00078e000e */
[----:B------:R-:W-:Y:S05]  /*26ad0*/  WARPSYNC.COLLECTIVE R15, `(.L_x_7685) ;  /* 0x000000000f087348 */ /* 0x000fea0003c00000 */
[----:B------:R0:W1:Y:S02]  /*26ae0*/  SHFL.IDX P6, R14, R13, R12, R11 ;  /* 0x0000000c0d0e7389 */ /* 0x00006400000c000b */
[----:B01----:R-:W-:Y:S01]  /*26af0*/  ENDCOLLECTIVE ;  /* 0x000000000000791b */ /* 0x003fe20003800000 */
.L_x_7685:
[----:B------:R-:W-:Y:S02]  /*26b00*/  IMAD.MOV.U32 R13, RZ, RZ, R26 ;  /* 0x000000ffff0d7224 */ /* 0x000fe400078e001a */
[----:B------:R-:W-:-:S07]  /*26b10*/  IMAD.MOV.U32 R20, RZ, RZ, R14 ;  /* 0x000000ffff147224 */ /* 0x000fce00078e000e */
[----:B------:R-:W-:Y:S05]  /*26b20*/  WARPSYNC.COLLECTIVE R15, `(.L_x_7686) ;  /* 0x000000000f087348 */ /* 0x000fea0003c00000 */
[----:B------:R0:W1:Y:S02]  /*26b30*/  SHFL.IDX P6, R14, R13, R12, R11 ;  /* 0x0000000c0d0e7389 */ /* 0x00006400000c000b */
[----:B01----:R-:W-:Y:S01]  /*26b40*/  ENDCOLLECTIVE ;  /* 0x000000000000791b */ /* 0x003fe20003800000 */
.L_x_7686:
[----:B------:R-:W-:Y:S05]  /*26b50*/  BRA `(.L_x_7687) ;  /* 0xfffffe80006c7947 */ /* 0x000fea000383ffff */
.L_x_7459:
[----:B0-----:R0:W1:Y:S02]  /*26b60*/  SYNCS.PHASECHK.TRANS64.TRYWAIT P4, [R2+URZ+0x34800], R27 ;  /* 0x0348001b020075a7 */ /* 0x001064000808017f */
[----:B-1----:R-:W-:Y:S05]  /*26b70*/  @!P4 NANOSLEEP.SYNCS 0x989680 ;  /* 0x009896800000c95d */ /* 0x002fea0003900000 */
[----:B------:R-:W1:Y:S02]  /*26b80*/  @!P4 SYNCS.PHASECHK.TRANS64 P4, [R2+URZ+0x34800], R27 ;  /* 0x0348001b0200c5a7 */ /* 0x000e64000808007f */
[----:B-1----:R-:W-:Y:S05]  /*26b90*/  @!P4 BRA `(.L_x_7459) ;  /* 0xfffffffc00f0c947 */ /* 0x002fea000383ffff */
[----:B------:R-:W-:Y:S05]  /*26ba0*/  BRA `(.L_x_7688) ;  /* 0xfffffe8400607947 */ /* 0x000fea000383ffff */
.L_x_7469:
[----:B-1----:R1:W2:Y:S02]  /*26bb0*/  SYNCS.PHASECHK.TRANS64.TRYWAIT P2, [R0+URZ+0x34830], R3 ;  /* 0x03483003000075a7 */ /* 0x0022a4000804017f */
[----:B--2---:R-:W-:Y:S05]  /*26bc0*/  @!P2 NANOSLEEP.SYNCS 0x989680 ;  /* 0x009896800000a95d */ /* 0x004fea0003900000 */
[----:B------:R-:W2:Y:S02]  /*26bd0*/  @!P2 SYNCS.PHASECHK.TRANS64 P2, [R0+URZ+0x34830], R3 ;  /* 0x034830030000a5a7 */ /* 0x000ea4000804007f */
[----:B--2---:R-:W-:Y:S05]  /*26be0*/  @!P2 BRA `(.L_x_7469) ;  /* 0xfffffffc00f0a947 */ /* 0x004fea000383ffff */
[----:B------:R-:W-:Y:S05]  /*26bf0*/  BRA `(.L_x_7468) ;  /* 0xfffffea000387947 */ /* 0x000fea000383ffff */
.L_x_7475:
[----:B-1----:R1:W2:Y:S02]  /*26c00*/  SYNCS.PHASECHK.TRANS64.TRYWAIT P3, [R8+URZ+0x34830], R9 ;  /* 0x03483009080075a7 */ /* 0x0022a4000806017f */
[----:B--2---:R-:W-:Y:S05]  /*26c10*/  @!P3 NANOSLEEP.SYNCS 0x989680 ;  /* 0x009896800000b95d */ /* 0x004fea0003900000 */
[----:B------:R-:W2:Y:S02]  /*26c20*/  @!P3 SYNCS.PHASECHK.TRANS64 P3, [R8+URZ+0x34830], R9 ;  /* 0x034830090800b5a7 */ /* 0x000ea4000806007f */
[----:B--2---:R-:W-:Y:S05]  /*26c30*/  @!P3 BRA `(.L_x_7475) ;  /* 0xfffffffc00f0b947 */ /* 0x004fea000383ffff */
[----:B------:R-:W-:Y:S05]  /*26c40*/  BRA `(.L_x_7474) ;  /* 0xfffffefc00687947 */ /* 0x000fea000383ffff */
.L_x_7479:
[----:B-1----:R1:W2:Y:S02]  /*26c50*/  SYNCS.PHASECHK.TRANS64.TRYWAIT P2, [R8+URZ+0x34850], R6 ;  /* 0x03485006080075a7 */ /* 0x0022a4000804017f */
[----:B--2---:R-:W-:Y:S05]  /*26c60*/  @!P2 NANOSLEEP.SYNCS 0x989680 ;  /* 0x009896800000a95d */ /* 0x004fea0003900000 */
[----:B------:R-:W2:Y:S02]  /*26c70*/  @!P2 SYNCS.PHASECHK.TRANS64 P2, [R8+URZ+0x34850], R6 ;  /* 0x034850060800a5a7 */ /* 0x000ea4000804007f */
[----:B--2---:R-:W-:Y:S05]  /*26c80*/  @!P2 BRA `(.L_x_7479) ;  /* 0xfffffffc00f0a947 */ /* 0x004fea000383ffff */
[----:B------:R-:W-:Y:S05]  /*26c90*/  BRA `(.L_x_7476) ;  /* 0xffffff3000a07947 */ /* 0x000fea000383ffff */
.L_x_7484:
[----:B-1----:R1:W2:Y:S02]  /*26ca0*/  SYNCS.PHASECHK.TRANS64.TRYWAIT P0, [R12+URZ+0x34850], R3 ;  /* 0x034850030c0075a7 */ /* 0x0022a4000800017f */
[----:B--2---:R-:W-:Y:S05]  /*26cb0*/  @!P0 NANOSLEEP.SYNCS 0x989680 ;  /* 0x009896800000895d */ /* 0x004fea0003900000 */
[----:B------:R-:W2:Y:S02]  /*26cc0*/  @!P0 SYNCS.PHASECHK.TRANS64 P0, [R12+URZ+0x34850], R3 ;  /* 0x034850030c0085a7 */ /* 0x000ea4000800007f */
[----:B--2---:R-:W-:Y:S05]  /*26cd0*/  @!P0 BRA `(.L_x_7484) ;  /* 0xfffffffc00f08947 */ /* 0x004fea000383ffff */
[----:B------:R-:W-:Y:S05]  /*26ce0*/  BRA `(.L_x_7483) ;  /* 0xffffff5400d87947 */ /* 0x000fea000383ffff */
.L_x_7498:
[----:B------:R-:W-:Y:S02]  /*26cf0*/  IMAD.MOV.U32 R13, RZ, RZ, R4 ;  /* 0x000000ffff0d7224 */ /* 0x000fe400078e0004 */
[----:B------:R-:W-:Y:S02]  /*26d00*/  IMAD.MOV.U32 R12, RZ, RZ, RZ ;  /* 0x000000ffff0c7224 */ /* 0x000fe400078e00ff */
[----:B------:R-:W-:Y:S02]  /*26d10*/  IMAD.MOV.U32 R11, RZ, RZ, 0x181f ;  /* 0x0000181fff0b7424 */ /* 0x000fe400078e00ff */
[----:B------:R-:W-:-:S07]  /*26d20*/  IMAD.MOV.U32 R15, RZ, RZ, -0x1 ;  /* 0xffffffffff0f7424 */ /* 0x000fce00078e00ff */
[----:B------:R-:W-:Y:S05]  /*26d30*/  WARPSYNC.COLLECTIVE R15, `(.L_x_7689) ;  /* 0x000000000f087348 */ /* 0x000fea0003c00000 */
[----:B------:R0:W1:Y:S02]  /*26d40*/  SHFL.IDX P6, R14, R13, R12, R11 ;  /* 0x0000000c0d0e7389 */ /* 0x00006400000c000b */
[----:B01----:R-:W-:Y:S01]  /*26d50*/  ENDCOLLECTIVE ;  /* 0x000000000000791b */ /* 0x003fe20003800000 */
.L_x_7689:
[----:B------:R-:W-:Y:S02]  /*26d60*/  IMAD.MOV.U32 R13, RZ, RZ, R3 ;  /* 0x000000ffff0d7224 */ /* 0x000fe400078e0003 */
[----:B------:R-:W-:-:S07]  /*26d70*/  IMAD.MOV.U32 R0, RZ, RZ, R14 ;  /* 0x000000ffff007224 */ /* 0x000fce00078e000e */
[----:B------:R-:W-:Y:S05]  /*26d80*/  WARPSYNC.COLLECTIVE R15, `(.L_x_7690) ;  /* 0x000000000f087348 */ /* 0x000fea0003c00000 */
[----:B------:R0:W1:Y:S02]  /*26d90*/  SHFL.IDX P6, R14, R13, R12, R11 ;  /* 0x0000000c0d0e7389 */ /* 0x00006400000c000b */
[----:B01----:R-:W-:Y:S01]  /*26da0*/  ENDCOLLECTIVE ;  /* 0x000000000000791b */ /* 0x003fe20003800000 */
.L_x_7690:
[----:B------:R-:W-:Y:S05]  /*26db0*/  BRA `(.L_x_7691) ;  /* 0xffffff8000087947 */ /* 0x000fea000383ffff */
.L_x_7501:
[----:B------:R-:W-:Y:S01]  /*26dc0*/  BSSY B1, `(.L_x_7692) ;  /* 0x0000008000017945 */ /* 0x000fe20003800000 */
[----:B------:R-:W-:Y:S02]  /*26dd0*/  IMAD.MOV.U32 R13, RZ, RZ, R4 ;  /* 0x000000ffff0d7224 */ /* 0x000fe400078e0004 */
[----:B------:R-:W-:Y:S02]  /*26de0*/  IMAD.MOV.U32 R12, RZ, RZ, 0x1 ;  /* 0x00000001ff0c7424 */ /* 0x000fe400078e00ff */
[----:B---3--:R-:W-:Y:S02]  /*26df0*/  IMAD.MOV.U32 R11, RZ, RZ, 0x181f ;  /* 0x0000181fff0b7424 */ /* 0x008fe400078e00ff */
[----:B------:R-:W-:-:S07]  /*26e00*/  IMAD.MOV.U32 R15, RZ, RZ, -0x1 ;  /* 0xffffffffff0f7424 */ /* 0x000fce00078e00ff */
[----:B012---:R-:W-:Y:S05]  /*26e10*/  WARPSYNC.COLLECTIVE R15, `(.L_x_7693) ;  /* 0x000000000f087348 */ /* 0x007fea0003c00000 */
[----:B--2---:R2:W3:Y:S02]  /*26e20*/  SHFL.IDX P6, R14, R13, R12, R11 ;  /* 0x0000000c0d0e7389 */ /* 0x0044e400000c000b */
[----:B0123--:R-:W-:Y:S01]  /*26e30*/  ENDCOLLECTIVE ;  /* 0x000000000000791b */ /* 0x00ffe20003800000 */
.L_x_7693:
[----:B------:R-:W-:Y:S05]  /*26e40*/  BSYNC B1 ;  /* 0x0000000000017941 */ /* 0x000fea0003800000 */
.L_x_7692:
        /* <DEDUP_REMOVED lines=8> */
.L_x_7694:
[----:B------:R-:W-:Y:S05]  /*26ed0*/  BRA `(.L_x_7695) ;  /* 0xffffff80000c7947 */ /* 0x000fea000383ffff */
.L_x_7504:
[----:B------:R-:W-:Y:S01]  /*26ee0*/  BSSY B1, `(.L_x_7696) ;  /* 0x0000008000017945 */ /* 0x000fe20003800000 */
[----:B------:R-:W-:Y:S02]  /*26ef0*/  IMAD.MOV.U32 R13, RZ, RZ, R4 ;  /* 0x000000ffff0d7224 */ /* 0x000fe400078e0004 */
[----:B------:R-:W-:Y:S02]  /*26f00*/  IMAD.MOV.U32 R12, RZ, RZ, 0x2 ;  /* 0x00000002ff0c7424 */ /* 0x000fe400078e00ff */
[----:B---3--:R-:W-:Y:S02]  /*26f10*/  IMAD.MOV.U32 R11, RZ, RZ, 0x181f ;  /* 0x0000181fff0b7424 */ /* 0x008fe400078e00ff */
[----:B------:R-:W-:-:S07]  /*26f20*/  IMAD.MOV.U32 R15, RZ, RZ, -0x1 ;  /* 0xffffffffff0f7424 */ /* 0x000fce00078e00ff */
[----:B012-4-:R-:W-:Y:S05]  /*26f30*/  WARPSYNC.COLLECTIVE R15, `(.L_x_7697) ;  /* 0x000000000f087348 */ /* 0x017fea0003c00000 */
[----:B--2---:R2:W3:Y:S02]  /*26f40*/  SHFL.IDX P6, R14, R13, R12, R11 ;  /* 0x0000000c0d0e7389 */ /* 0x0044e400000c000b */
[----:B01234-:R-:W-:Y:S01]  /*26f50*/  ENDCOLLECTIVE ;  /* 0x000000000000791b */ /* 0x01ffe20003800000 */
.L_x_7697:
[----:B------:R-:W-:Y:S05]  /*26f60*/  BSYNC B1 ;  /* 0x0000000000017941 */ /* 0x000fea0003800000 */
.L_x_7696:
        /* <DEDUP_REMOVED lines=8> */
.L_x_7698:
[----:B------:R-:W-:Y:S05]  /*26ff0*/  BRA `(.L_x_7699) ;  /* 0xffffff8000107947 */ /* 0x000fea000383ffff */
.L_x_7507:
        /* <DEDUP_REMOVED lines=8> */
.L_x_7701:
[----:B------:R-:W-:Y:S05]  /*27080*/  BSYNC B1 ;  /* 0x0000000000017941 */ /* 0x000fea0003800000 */
.L_x_7700:
        /* <DEDUP_REMOVED lines=8> */
.L_x_7702:
[----:B------:R-:W-:Y:S05]  /*27110*/  BRA `(.L_x_7703) ;  /* 0xffffff8000147947 */ /* 0x000fea000383ffff */
.L_x_7524:
        /* <DEDUP_REMOVED lines=11> */
.L_x_7705:
[----:B------:R-:W-:Y:S05]  /*271d0*/  BSYNC B1 ;  /* 0x0000000000017941 */ /* 0x000fea0003800000 */
.L_x_7704:
[----:B------:R-:W-:Y:S05]  /*271e0*/  BRA `(.L_x_7706) ;  /* 0xffffff9400087947 */ /* 0x000fea000383ffff */
.L_x_7526:
[----:B------:R-:W-:Y:S01]  /*271f0*/  BSSY B1, `(.L_x_7707) ;  /* 0x0000006000017945 */ /* 0x000fe20003800000 */
[----:B------:R-:W-:-:S07]  /*27200*/  IMAD.MOV.U32 R15, RZ, RZ, -0x1 ;  /* 0xffffffffff0f7424 */ /* 0x000fce00078e00ff */
[----:B0-----:R-:W-:Y:S05]  /*27210*/  WARPSYNC.COLLECTIVE R15, `(.L_x_7708) ;  /* 0x000000000f0c7348 */ /* 0x001fea0003c00000 */
[----:B------:R-:W-:Y:S02]  /*27220*/  ELECT P6, UR62, PT ;  /* 0x00000000003e782f */ /* 0x000fe400038c0000 */
[----:B------:R-:W-:Y:S01]  /*27230*/  MOV R14, UR62 ;  /* 0x0000003e000e7c02 */ /* 0x000fe20008000f00 */
[----:B0-----:R-:W-:Y:S10]  /*27240*/  ENDCOLLECTIVE ;  /* 0x000000000000791b */ /* 0x001ff40003800000 */
.L_x_7708:
[----:B------:R-:W-:Y:S05]  /*27250*/  BSYNC B1 ;  /* 0x0000000000017941 */ /* 0x000fea0003800000 */
.L_x_7707:
[----:B------:R-:W-:Y:S01]  /*27260*/  PLOP3.LUT P1, PT, P6, PT, PT, 0x80, 0x0 ;  /* 0x000000000000781c */ /* 0x000fe2000372f070 */
[----:B------:R-:W-:-:S12]  /*27270*/  BRA `(.L_x_7525) ;  /* 0xffffff9000fc7947 */ /* 0x000fd8000383ffff */
.L_x_7528:
[----:B0-----:R-:W2:Y:S02]  /*27280*/  LDL R3, [R1+0x8] ;  /* 0x0000080001037983 */ /* 0x001ea40000100800 */
[----:B--2---:R0:W1:Y:S02]  /*27290*/  SYNCS.PHASECHK.TRANS64.TRYWAIT P0, [R3+URZ+0x34820], R2 ;  /* 0x03482002030075a7 */ /* 0x004064000800017f */
[----:B-1----:R-:W-:Y:S05]  /*272a0*/  @!P0 NANOSLEEP.SYNCS 0x989680 ;  /* 0x009896800000895d */ /* 0x002fea0003900000 */
[----:B------:R-:W1:Y:S02]  /*272b0*/  @!P0 SYNCS.PHASECHK.TRANS64 P0, [R3+URZ+0x34820], R2 ;  /* 0x03482002030085a7 */ /* 0x000e64000800007f */
[----:B-1----:R-:W-:Y:S05]  /*272c0*/  @!P0 BRA `(.L_x_7528) ;  /* 0xfffffffc00ec8947 */ /* 0x002fea000383ffff */
[----:B------:R-:W-:Y:S05]  /*272d0*/  BRA `(.L_x_7709) ;  /* 0xffffff94000c7947 */ /* 0x000fea000383ffff */
.L_x_7532:
[----:B0-----:R0:W1:Y:S02]  /*272e0*/  SYNCS.PHASECHK.TRANS64.TRYWAIT P0, [R5+URZ+0x348a0], R8 ;  /* 0x0348a008050075a7 */ /* 0x001064000800017f */
[----:B-1----:R-:W-:Y:S05]  /*272f0*/  @!P0 NANOSLEEP.SYNCS 0x989680 ;  /* 0x009896800000895d */ /* 0x002fea0003900000 */
[----:B------:R-:W1:Y:S02]  /*27300*/  @!P0 SYNCS.PHASECHK.TRANS64 P0, [R5+URZ+0x348a0], R8 ;  /* 0x0348a008050085a7 */ /* 0x000e64000800007f */
[----:B-1----:R-:W-:Y:S05]  /*27310*/  @!P0 BRA `(.L_x_7532) ;  /* 0xfffffffc00f08947 */ /* 0x002fea000383ffff */
[----:B------:R-:W-:Y:S05]  /*27320*/  BRA `(.L_x_7710) ;  /* 0xffffff9400307947 */ /* 0x000fea000383ffff */
.L_x_7538:
[----:B-1----:R1:W2:Y:S02]  /*27330*/  SYNCS.PHASECHK.TRANS64.TRYWAIT P0, [R5+URZ+0x348c0], R8 ;  /* 0x0348c008050075a7 */ /* 0x0022a4000800017f */
[----:B--2---:R-:W-:Y:S05]  /*27340*/  @!P0 NANOSLEEP.SYNCS 0x989680 ;  /* 0x009896800000895d */ /* 0x004fea0003900000 */
[----:B------:R-:W2:Y:S02]  /*27350*/  @!P0 SYNCS.PHASECHK.TRANS64 P0, [R5+URZ+0x348c0], R8 ;  /* 0x0348c008050085a7 */ /* 0x000ea4000800007f */
[----:B--2---:R-:W-:Y:S05]  /*27360*/  @!P0 BRA `(.L_x_7538) ;  /* 0xfffffffc00f08947 */ /* 0x004fea000383ffff */
[----:B------:R-:W-:Y:S05]  /*27370*/  BRA `(.L_x_7711) ;  /* 0xffffff9400f07947 */ /* 0x000fea000383ffff */
.L_x_7546:
[----:B0-----:R0:W1:Y:S02]  /*27380*/  SYNCS.PHASECHK.TRANS64.TRYWAIT P0, [R6+URZ+0x348a0], R5 ;  /* 0x0348a005060075a7 */ /* 0x001064000800017f */
[----:B-1----:R-:W-:Y:S05]  /*27390*/  @!P0 NANOSLEEP.SYNCS 0x989680 ;  /* 0x009896800000895d */ /* 0x002fea0003900000 */
[----:B------:R-:W1:Y:S02]  /*273a0*/  @!P0 SYNCS.PHASECHK.TRANS64 P0, [R6+URZ+0x348a0], R5 ;  /* 0x0348a005060085a7 */ /* 0x000e64000800007f */
[----:B-1----:R-:W-:Y:S05]  /*273b0*/  @!P0 BRA `(.L_x_7546) ;  /* 0xfffffffc00f08947 */ /* 0x002fea000383ffff */
[----:B------:R-:W-:Y:S05]  /*273c0*/  BRA `(.L_x_7712) ;  /* 0xffffff9c00007947 */ /* 0x000fea000383ffff */
.L_x_7552:
[----:B-1----:R1:W2:Y:S02]  /*273d0*/  SYNCS.PHASECHK.TRANS64.TRYWAIT P0, [R6+URZ+0x348c0], R5 ;  /* 0x0348c005060075a7 */ /* 0x0022a4000800017f */
[----:B--2---:R-:W-:Y:S05]  /*273e0*/  @!P0 NANOSLEEP.SYNCS 0x989680 ;  /* 0x009896800000895d */ /* 0x004fea0003900000 */
[----:B------:R-:W2:Y:S02]  /*273f0*/  @!P0 SYNCS.PHASECHK.TRANS64 P0, [R6+URZ+0x348c0], R5 ;  /* 0x0348c005060085a7 */ /* 0x000ea4000800007f */
[----:B--2---:R-:W-:Y:S05]  /*27400*/  @!P0 BRA `(.L_x_7552) ;  /* 0xfffffffc00f08947 */ /* 0x004fea000383ffff */
[----:B------:R-:W-:Y:S05]  /*27410*/  BRA `(.L_x_7713) ;  /* 0xffffff9c00bc7947 */ /* 0x000fea000383ffff */
.L_x_7566:
        /* <DEDUP_REMOVED lines=11> */
.L_x_7715:
[----:B------:R-:W-:Y:S05]  /*274d0*/  BSYNC B0 ;  /* 0x0000000000007941 */ /* 0x000fea0003800000 */
.L_x_7714:
[----:B------:R-:W-:Y:S05]  /*274e0*/  BRA `(.L_x_7716) ;  /* 0xffffffa800307947 */ /* 0x000fea000383ffff */
.L_x_7568:
[----:B------:R-:W-:Y:S01]  /*274f0*/  BSSY B0, `(.L_x_7717) ;  /* 0x0000006000007945 */ /* 0x000fe20003800000 */
[----:B------:R-:W-:-:S07]  /*27500*/  IMAD.MOV.U32 R15, RZ, RZ, -0x1 ;  /* 0xffffffffff0f7424 */ /* 0x000fce00078e00ff */
[----:B0-----:R-:W-:Y:S05]  /*27510*/  WARPSYNC.COLLECTIVE R15, `(.L_x_7718) ;  /* 0x000000000f0c7348 */ /* 0x001fea0003c00000 */
[----:B------:R-:W-:Y:S02]  /*27520*/  ELECT P6, UR62, PT ;  /* 0x00000000003e782f */ /* 0x000fe400038c0000 */
[----:B------:R-:W-:Y:S01]  /*27530*/  MOV R14, UR62 ;  /* 0x0000003e000e7c02 */ /* 0x000fe20008000f00 */
[----:B0-----:R-:W-:Y:S10]  /*27540*/  ENDCOLLECTIVE ;  /* 0x000000000000791b */ /* 0x001ff40003800000 */
.L_x_7718:
[----:B------:R-:W-:Y:S05]  /*27550*/  BSYNC B0 ;  /* 0x0000000000007941 */ /* 0x000fea0003800000 */
.L_x_7717:
[----:B------:R-:W-:Y:S05]  /*27560*/  BRA `(.L_x_7719) ;  /* 0xffffffa8003c7947 */ /* 0x000fea000383ffff */
.L_x_7570:
[----:B0-----:R0:W1:Y:S02]  /*27570*/  SYNCS.PHASECHK.TRANS64.TRYWAIT P0, [R0+URZ+0x34840], R2 ;  /* 0x03484002000075a7 */ /* 0x001064000800017f */
[----:B-1----:R-:W-:Y:S05]  /*27580*/  @!P0 NANOSLEEP.SYNCS 0x989680 ;  /* 0x009896800000895d */ /* 0x002fea0003900000 */
[----:B------:R-:W1:Y:S02]  /*27590*/  @!P0 SYNCS.PHASECHK.TRANS64 P0, [R0+URZ+0x34840], R2 ;  /* 0x03484002000085a7 */ /* 0x000e64000800007f */
[----:B-1----:R-:W-:Y:S05]  /*275a0*/  @!P0 BRA `(.L_x_7570) ;  /* 0xfffffffc00f08947 */ /* 0x002fea000383ffff */
[----:B------:R-:W-:Y:S05]  /*275b0*/  BRA `(.L_x_7720) ;  /* 0xffffffa800ac7947 */ /* 0x000fea000383ffff */
.L_x_7574:
[----:B------:R-:W2:Y:S01]  /*275c0*/  LDL.LU R11, [R1+0x58] ;  /* 0x00005800010b7983 */ /* 0x000ea20000300800 */
[----:B------:R-:W-:Y:S02]  /*275d0*/  IMAD.MOV.U32 R13, RZ, RZ, R3 ;  /* 0x000000ffff0d7224 */ /* 0x000fe400078e0003 */
[----:B------:R-:W-:Y:S02]  /*275e0*/  IMAD.MOV.U32 R12, RZ, RZ, RZ ;  /* 0x000000ffff0c7224 */ /* 0x000fe400078e00ff */
[----:B------:R-:W-:Y:S02]  /*275f0*/  IMAD.MOV.U32 R15, RZ, RZ, -0x1 ;  /* 0xffffffffff0f7424 */ /* 0x000fe400078e00ff */
[----:B------:R-:W-:-:S04]  /*27600*/  IMAD.IADD R0, R10, 0x1, R17 ;  /* 0x000000010a007824 */ /* 0x000fc800078e0211 */
[----:B------:R-:W-:Y:S02]  /*27610*/  VIADD R5, R0, 0x10 ;  /* 0x0000001000057836 */ /* 0x000fe40000000000 */
[----:B--2---:R-:W-:Y:S02]  /*27620*/  IMAD R2, R11, R7, RZ ;  /* 0x000000070b027224 */ /* 0x004fe400078e02ff */
[----:B------:R-:W-:-:S03]  /*27630*/  IMAD.MOV.U32 R11, RZ, RZ, 0x181f ;  /* 0x0000181fff0b7424 */ /* 0x000fc600078e00ff */
[----:B------:R-:W-:-:S13]  /*27640*/  ISETP.GE.AND P2, PT, R0, R2, PT ;  /* 0x000000020000720c */ /* 0x000fda0003f46270 */
[----:B0----5:R-:W-:Y:S05]  /*27650*/  WARPSYNC.COLLECTIVE R15, `(.L_x_7721) ;  /* 0x000000000f087348 */ /* 0x021fea0003c00000 */
[----:B------:R1:W2:Y:S02]  /*27660*/  SHFL.IDX P6, R14, R13, R12, R11 ;  /* 0x0000000c0d0e7389 */ /* 0x0002a400000c000b */
[----:B012--5:R-:W-:Y:S01]  /*27670*/  ENDCOLLECTIVE ;  /* 0x000000000000791b */ /* 0x027fe20003800000 */
.L_x_7721:
[----:B------:R-:W-:Y:S02]  /*27680*/  IMAD.MOV.U32 R13, RZ, RZ, R4 ;  /* 0x000000ffff0d7224 */ /* 0x000fe400078e0004 */
[----:B------:R-:W-:-:S07]  /*27690*/  IMAD.MOV.U32 R6, RZ, RZ, R14 ;  /* 0x000000ffff067224 */ /* 0x000fce00078e000e */
[----:B------:R-:W-:Y:S05]  /*276a0*/  WARPSYNC.COLLECTIVE R15, `(.L_x_7722) ;  /* 0x000000000f087348 */ /* 0x000fea0003c00000 */
[----:B------:R0:W1:Y:S02]  /*276b0*/  SHFL.IDX P6, R14, R13, R12, R11 ;  /* 0x0000000c0d0e7389 */ /* 0x00006400000c000b */
[----:B01----:R-:W-:Y:S01]  /*276c0*/  ENDCOLLECTIVE ;  /* 0x000000000000791b */ /* 0x003fe20003800000 */
.L_x_7722:
        /* <DEDUP_REMOVED lines=18> */
.L_x_7723:
[----:B------:R-:W-:Y:S02]  /*277f0*/  IMAD.MOV.U32 R13, RZ, RZ, R4 ;  /* 0x000000ffff0d7224 */ /* 0x000fe400078e0004 */
[----:B------:R-:W-:-:S07]  /*27800*/  IMAD.MOV.U32 R6, RZ, RZ, R14 ;  /* 0x000000ffff067224 */ /* 0x000fce00078e000e */
[----:B------:R-:W-:Y:S05]  /*27810*/  WARPSYNC.COLLECTIVE R15, `(.L_x_7724) ;  /* 0x000000000f087348 */ /* 0x000fea0003c00000 */
[----:B------:R0:W1:Y:S02]  /*27820*/  SHFL.IDX P6, R14, R13, R12, R11 ;  /* 0x0000000c0d0e7389 */ /* 0x00006400000c000b */
[----:B01----:R-:W-:Y:S01]  /*27830*/  ENDCOLLECTIVE ;  /* 0x000000000000791b */ /* 0x003fe20003800000 */
.L_x_7724:
        /* <DEDUP_REMOVED lines=18> */
.L_x_7725:
[----:B------:R-:W-:Y:S02]  /*27960*/  IMAD.MOV.U32 R13, RZ, RZ, R4 ;  /* 0x000000ffff0d7224 */ /* 0x000fe400078e0004 */
[----:B------:R-:W-:-:S07]  /*27970*/  IMAD.MOV.U32 R6, RZ, RZ, R14 ;  /* 0x000000ffff067224 */ /* 0x000fce00078e000e */
[----:B------:R-:W-:Y:S05]  /*27980*/  WARPSYNC.COLLECTIVE R15, `(.L_x_7726) ;  /* 0x000000000f087348 */ /* 0x000fea0003c00000 */
[----:B------:R0:W1:Y:S02]  /*27990*/  SHFL.IDX P6, R14, R13, R12, R11 ;  /* 0x0000000c0d0e7389 */ /* 0x00006400000c000b */
[----:B01----:R-:W-:Y:S01]  /*279a0*/  ENDCOLLECTIVE ;  /* 0x000000000000791b */ /* 0x003fe20003800000 */
.L_x_7726:
        /* <DEDUP_REMOVED lines=18> */
.L_x_7727:
[----:B------:R-:W-:Y:S02]  /*27ad0*/  IMAD.MOV.U32 R13, RZ, RZ, R4 ;  /* 0x000000ffff0d7224 */ /* 0x000fe400078e0004 */
[----:B------:R-:W-:-:S07]  /*27ae0*/  IMAD.MOV.U32 R6, RZ, RZ, R14 ;  /* 0x000000ffff067224 */ /* 0x000fce00078e000e */
[----:B------:R-:W-:Y:S05]  /*27af0*/  WARPSYNC.COLLECTIVE R15, `(.L_x_7728) ;  /* 0x000000000f087348 */ /* 0x000fea0003c00000 */
[----:B------:R0:W1:Y:S02]  /*27b00*/  SHFL.IDX P6, R14, R13, R12, R11 ;  /* 0x0000000c0d0e7389 */ /* 0x00006400000c000b */
[----:B01----:R-:W-:Y:S01]  /*27b10*/  ENDCOLLECTIVE ;  /* 0x000000000000791b */ /* 0x003fe20003800000 */
.L_x_7728:
        /* <DEDUP_REMOVED lines=18> */
.L_x_7729:
[----:B------:R-:W-:Y:S02]  /*27c40*/  IMAD.MOV.U32 R13, RZ, RZ, R4 ;  /* 0x000000ffff0d7224 */ /* 0x000fe400078e0004 */
[----:B------:R-:W-:-:S07]  /*27c50*/  IMAD.MOV.U32 R6, RZ, RZ, R14 ;  /* 0x000000ffff067224 */ /* 0x000fce00078e000e */
[----:B------:R-:W-:Y:S05]  /*27c60*/  WARPSYNC.COLLECTIVE R15, `(.L_x_7730) ;  /* 0x000000000f087348 */ /* 0x000fea0003c00000 */
[----:B------:R0:W1:Y:S02]  /*27c70*/  SHFL.IDX P6, R14, R13, R12, R11 ;  /* 0x0000000c0d0e7389 */ /* 0x00006400000c000b */
[----:B01----:R-:W-:Y:S01]  /*27c80*/  ENDCOLLECTIVE ;  /* 0x000000000000791b */ /* 0x003fe20003800000 */
.L_x_7730:
        /* <DEDUP_REMOVED lines=18> */
.L_x_7731:
[----:B------:R-:W-:Y:S02]  /*27db0*/  IMAD.MOV.U32 R13, RZ, RZ, R4 ;  /* 0x000000ffff0d7224 */ /* 0x000fe400078e0004 */
[----:B------:R-:W-:-:S07]  /*27dc0*/  IMAD.MOV.U32 R6, RZ, RZ, R14 ;  /* 0x000000ffff067224 */ /* 0x000fce00078e000e */
[----:B------:R-:W-:Y:S05]  /*27dd0*/  WARPSYNC.COLLECTIVE R15, `(.L_x_7732) ;  /* 0x000000000f087348 */ /* 0x000fea0003c00000 */
[----:B------:R0:W1:Y:S02]  /*27de0*/  SHFL.IDX P6, R14, R13, R12, R11 ;  /* 0x0000000c0d0e7389 */ /* 0x00006400000c000b */
[----:B01----:R-:W-:Y:S01]  /*27df0*/  ENDCOLLECTIVE ;  /* 0x000000000000791b */ /* 0x003fe20003800000 */
.L_x_7732:
        /* <DEDUP_REMOVED lines=18> */
.L_x_7733:
[----:B------:R-:W-:Y:S02]  /*27f20*/  IMAD.MOV.U32 R13, RZ, RZ, R4 ;  /* 0x000000ffff0d7224 */ /* 0x000fe400078e0004 */
[----:B------:R-:W-:-:S07]  /*27f30*/  IMAD.MOV.U32 R6, RZ, RZ, R14 ;  /* 0x000000ffff067224 */ /* 0x000fce00078e000e */
[----:B------:R-:W-:Y:S05]  /*27f40*/  WARPSYNC.COLLECTIVE R15, `(.L_x_7734) ;  /* 0x000000000f087348 */ /* 0x000fea0003c00000 */
[----:B------:R0:W1:Y:S02]  /*27f50*/  SHFL.IDX P6, R14, R13, R12, R11 ;  /* 0x0000000c0d0e7389 */ /* 0x00006400000c000b */
[----:B01----:R-:W-:Y:S01]  /*27f60*/  ENDCOLLECTIVE ;  /* 0x000000000000791b */ /* 0x003fe20003800000 */
.L_x_7734:
        /* <DEDUP_REMOVED lines=16> */
.L_x_7735:
[----:B------:R-:W-:Y:S02]  /*28070*/  IMAD.MOV.U32 R13, RZ, RZ, R4 ;  /* 0x000000ffff0d7224 */ /* 0x000fe400078e0004 */
[----:B------:R-:W-:-:S07]  /*28080*/  IMAD.MOV.U32 R5, RZ, RZ, R14 ;  /* 0x000000ffff057224 */ /* 0x000fce00078e000e */
[----:B------:R-:W-:Y:S05]  /*28090*/  WARPSYNC.COLLECTIVE R15, `(.L_x_7736) ;  /* 0x000000000f087348 */ /* 0x000fea0003c00000 */
[----:B------:R0:W1:Y:S02]  /*280a0*/  SHFL.IDX P6, R14, R13, R12, R11 ;  /* 0x0000000c0d0e7389 */ /* 0x00006400000c000b */
[----:B01----:R-:W-:Y:S01]  /*280b0*/  ENDCOLLECTIVE ;  /* 0x000000000000791b */ /* 0x003fe20003800000 */
.L_x_7736:
[----:B------:R-:W-:Y:S01]  /*280c0*/  IMAD.MOV.U32 R3, RZ, RZ, R14 ;  /* 0x000000ffff037224 */ /* 0x000fe200078e000e */
[----:B------:R-:W-:Y:S06]  /*280d0*/  BRA `(.L_x_7737) ;  /* 0xffffffac006c7947 */ /* 0x000fec000383ffff */
.L_x_7579:
[----:B---3--:R-:W3:Y:S02]  /*280e0*/  LDL R2, [R1+0x8] ;  /* 0x0000080001027983 */ /* 0x008ee40000100800 */
[----:B---3--:R3:W4:Y:S02]  /*280f0*/  SYNCS.PHASECHK.TRANS64.TRYWAIT P0, [R2+URZ+0x34820], R0 ;  /* 0x03482000020075a7 */ /* 0x008724000800017f */
[----:B----4-:R-:W-:Y:S05]  /*28100*/  @!P0 NANOSLEEP.SYNCS 0x989680 ;  /* 0x009896800000895d */ /* 0x010fea0003900000 */
[----:B------:R-:W4:Y:S02]  /*28110*/  @!P0 SYNCS.PHASECHK.TRANS64 P0, [R2+URZ+0x34820], R0 ;  /* 0x03482000020085a7 */ /* 0x000f24000800007f */
[----:B----4-:R-:W-:Y:S05]  /*28120*/  @!P0 BRA `(.L_x_7579) ;  /* 0xfffffffc00ec8947 */ /* 0x010fea000383ffff */
[----:B------:R-:W-:Y:S05]  /*28130*/  BRA `(.L_x_7738) ;  /* 0xffffffac00e07947 */ /* 0x000fea000383ffff */
.L_x_7588:
[----:B----4-:R4:W0:Y:S02]  /*28140*/  SYNCS.PHASECHK.TRANS64.TRYWAIT P0, [R3+URZ+0x34840], R2 ;  /* 0x03484002030075a7 */ /* 0x010824000800017f */
[----:B0-----:R-:W-:Y:S05]  /*28150*/  @!P0 NANOSLEEP.SYNCS 0x989680 ;  /* 0x009896800000895d */ /* 0x001fea0003900000 */
[----:B------:R-:W0:Y:S02]  /*28160*/  @!P0 SYNCS.PHASECHK.TRANS64 P0, [R3+URZ+0x34840], R2 ;  /* 0x03484002030085a7 */ /* 0x000e24000800007f */
[----:B0-----:R-:W-:Y:S05]  /*28170*/  @!P0 BRA `(.L_x_7588) ;  /* 0xfffffffc00f08947 */ /* 0x001fea000383ffff */
[----:B------:R-:W-:Y:S05]  /*28180*/  BRA `(.L_x_7739) ;  /* 0xffffffb000b07947 */ /* 0x000fea000383ffff */
.L_x_7594:
[----:B--2---:R2:W3:Y:S02]  /*28190*/  SYNCS.PHASECHK.TRANS64.TRYWAIT P0, [R2+URZ+0x34860], R3 ;  /* 0x03486003020075a7 */ /* 0x0044e4000800017f */
[----:B---3--:R-:W-:Y:S05]  /*281a0*/  @!P0 NANOSLEEP.SYNCS 0x989680 ;  /* 0x009896800000895d */ /* 0x008fea0003900000 */
[----:B------:R-:W3:Y:S02]  /*281b0*/  @!P0 SYNCS.PHASECHK.TRANS64 P0, [R2+URZ+0x34860], R3 ;  /* 0x03486003020085a7 */ /* 0x000ee4000800007f */
[----:B---3--:R-:W-:Y:S05]  /*281c0*/  @!P0 BRA `(.L_x_7594) ;  /* 0xfffffffc00f08947 */ /* 0x008fea000383ffff */
[----:B------:R-:W-:Y:S05]  /*281d0*/  BRA `(.L_x_7740) ;  /* 0xffffffb4008c7947 */ /* 0x000fea000383ffff */
.L_x_7604:
[----:B---3--:R3:W4:Y:S02]  /*281e0*/  SYNCS.PHASECHK.TRANS64.TRYWAIT P0, [R3+URZ+0x34840], R2 ;  /* 0x03484002030075a7 */ /* 0x008724000800017f */
[----:B----4-:R-:W-:Y:S05]  /*281f0*/  @!P0 NANOSLEEP.SYNCS 0x989680 ;  /* 0x009896800000895d */ /* 0x010fea0003900000 */
[----:B------:R-:W4:Y:S02]  /*28200*/  @!P0 SYNCS.PHASECHK.TRANS64 P0, [R3+URZ+0x34840], R2 ;  /* 0x03484002030085a7 */ /* 0x000f24000800007f */
[----:B----4-:R-:W-:Y:S05]  /*28210*/  @!P0 BRA `(.L_x_7604) ;  /* 0xfffffffc00f08947 */ /* 0x010fea000383ffff */
[----:B------:R-:W-:Y:S05]  /*28220*/  BRA `(.L_x_7741) ;  /* 0xffffffbc00407947 */ /* 0x000fea000383ffff */
.L_x_7610:
[----:B--2---:R2:W3:Y:S02]  /*28230*/  SYNCS.PHASECHK.TRANS64.TRYWAIT P0, [R2+URZ+0x34860], R3 ;  /* 0x03486003020075a7 */ /* 0x0044e4000800017f */
[----:B---3--:R-:W-:Y:S05]  /*28240*/  @!P0 NANOSLEEP.SYNCS 0x989680 ;  /* 0x009896800000895d */ /* 0x008fea0003900000 */
[----:B------:R-:W3:Y:S02]  /*28250*/  @!P0 SYNCS.PHASECHK.TRANS64 P0, [R2+URZ+0x34860], R3 ;  /* 0x03486003020085a7 */ /* 0x000ee4000800007f */
[----:B---3--:R-:W-:Y:S05]  /*28260*/  @!P0 BRA `(.L_x_7610) ;  /* 0xfffffffc00f08947 */ /* 0x008fea000383ffff */
[----:B------:R-:W-:Y:S05]  /*28270*/  BRA `(.L_x_7742) ;  /* 0xffffffc0001c7947 */ /* 0x000fea000383ffff */
.L_x_7620:
[----:B----4-:R4:W0:Y:S02]  /*28280*/  SYNCS.PHASECHK.TRANS64.TRYWAIT P0, [R3+URZ+0x34840], R2 ;  /* 0x03484002030075a7 */ /* 0x010824000800017f */
[----:B0-----:R-:W-:Y:S05]  /*28290*/  @!P0 NANOSLEEP.SYNCS 0x989680 ;  /* 0x009896800000895d */ /* 0x001fea0003900000 */
[----:B------:R-:W0:Y:S02]  /*282a0*/  @!P0 SYNCS.PHASECHK.TRANS64 P0, [R3+URZ+0x34840], R2 ;  /* 0x03484002030085a7 */ /* 0x000e24000800007f */
[----:B0-----:R-:W-:Y:S05]  /*282b0*/  @!P0 BRA `(.L_x_7620) ;  /* 0xfffffffc00f08947 */ /* 0x001fea000383ffff */
[----:B------:R-:W-:Y:S05]  /*282c0*/  BRA `(.L_x_7743) ;  /* 0xffffffc400a47947 */ /* 0x000fea000383ffff */
.L_x_7626:
[----:B0-----:R0:W2:Y:S02]  /*282d0*/  SYNCS.PHASECHK.TRANS64.TRYWAIT P0, [R2+URZ+0x34860], R5 ;  /* 0x03486005020075a7 */ /* 0x0010a4000800017f */
[----:B--2---:R-:W-:Y:S05]  /*282e0*/  @!P0 NANOSLEEP.SYNCS 0x989680 ;  /* 0x009896800000895d */ /* 0x004fea0003900000 */
[----:B------:R-:W2:Y:S02]  /*282f0*/  @!P0 SYNCS.PHASECHK.TRANS64 P0, [R2+URZ+0x34860], R5 ;  /* 0x03486005020085a7 */ /* 0x000ea4000800007f */
[----:B--2---:R-:W-:Y:S05]  /*28300*/  @!P0 BRA `(.L_x_7626) ;  /* 0xfffffffc00f08947 */ /* 0x004fea000383ffff */
[----:B------:R-:W-:Y:S05]  /*28310*/  BRA `(.L_x_7744) ;  /* 0xffffffc8007c7947 */ /* 0x000fea000383ffff */
.L_x_7638:
[----:B0-----:R0:W2:Y:S02]  /*28320*/  SYNCS.PHASECHK.TRANS64.TRYWAIT P0, [R2+URZ+0x34860], R0 ;  /* 0x03486000020075a7 */ /* 0x0010a4000800017f */
[----:B--2---:R-:W-:Y:S05]  /*28330*/  @!P0 NANOSLEEP.SYNCS 0x989680 ;  /* 0x009896800000895d */ /* 0x004fea0003900000 */
[----:B------:R-:W2:Y:S02]  /*28340*/  @!P0 SYNCS.PHASECHK.TRANS64 P0, [R2+URZ+0x34860], R0 ;  /* 0x03486000020085a7 */ /* 0x000ea4000800007f */
[----:B--2---:R-:W-:Y:S05]  /*28350*/  @!P0 BRA `(.L_x_7638) ;  /* 0xfffffffc00f08947 */ /* 0x004fea000383ffff */
[----:B------:R-:W-:Y:S05]  /*28360*/  BRA `(.L_x_7745) ;  /* 0xffffffcc00e47947 */ /* 0x000fea000383ffff */
.L_x_7646:
        /* <DEDUP_REMOVED lines=8> */
.L_x_7747:
[----:B------:R-:W-:Y:S05]  /*283f0*/  BSYNC B0 ;  /* 0x0000000000007941 */ /* 0x000fea0003800000 */
.L_x_7746:
        /* <DEDUP_REMOVED lines=10> */
.L_x_7748:
        /* <DEDUP_REMOVED lines=17> */
.L_x_7749:
        /* <DEDUP_REMOVED lines=9> */
.L_x_7750:
        /* <DEDUP_REMOVED lines=8> */
.L_x_7751:
        /* <DEDUP_REMOVED lines=8> */
.L_x_7752:
        /* <DEDUP_REMOVED lines=8> */
.L_x_7753:
        /* <DEDUP_REMOVED lines=9> */
.L_x_7754:
[----:B------:R-:W-:Y:S01]  /*28850*/  IMAD.MOV.U32 R6, RZ, RZ, R14 ;  /* 0x000000ffff067224 */ /* 0x000fe200078e000e */
[----:B------:R-:W-:Y:S06]  /*28860*/  BRA `(.L_x_7755) ;  /* 0xffffffd0007c7947 */ /* 0x000fec000383ffff */
.L_x_7651:
        /* <DEDUP_REMOVED lines=8> */
.L_x_7757:
[----:B------:R-:W-:Y:S05]  /*288f0*/  BSYNC B0 ;  /* 0x0000000000007941 */ /* 0x000fea0003800000 */
.L_x_7756:
[----:B------:R-:W2:Y:S01]  /*28900*/  LDL R3, [R1+0x4] ;  /* 0x0000040001037983 */ /* 0x000ea20000100800 */
[----:B------:R-:W-:Y:S02]  /*28910*/  IMAD.MOV.U32 R12, RZ, RZ, 0x2 ;  /* 0x00000002ff0c7424 */ /* 0x000fe400078e00ff */
[----:B------:R-:W-:Y:S02]  /*28920*/  IMAD.MOV.U32 R11, RZ, RZ, RZ ;  /* 0x000000ffff0b7224 */ /* 0x000fe400078e00ff */
[----:B------:R-:W-:Y:S01]  /*28930*/  IMAD.MOV.U32 R15, RZ, RZ, -0x1 ;  /* 0xffffffffff0f7424 */ /* 0x000fe200078e00ff */
[----:B--2---:R-:W-:-:S04]  /*28940*/  LOP3.LUT P4, RZ, R3, 0x1, RZ, 0xc0, !PT ;  /* 0x0000000103ff7812 */ /* 0x004fc8000788c0ff */
[----:B------:R-:W-:-:S05]  /*28950*/  SEL R3, R14, RZ, P4 ;  /* 0x000000ff0e037207 */ /* 0x000fca0002000000 */
[----:B------:R-:W-:-:S04]  /*28960*/  IMAD.IADD R3, R2, 0x1, R3 ;  /* 0x0000000102037824 */ /* 0x000fc800078e0203 */
[----:B------:R-:W-:-:S07]  /*28970*/  IMAD.MOV.U32 R13, RZ, RZ, R3 ;  /* 0x000000ffff0d7224 */ /* 0x000fce00078e0003 */
[----:B------:R-:W-:Y:S05]  /*28980*/  WARPSYNC.COLLECTIVE R15, `(.L_x_7758) ;  /* 0x000000000f087348 */ /* 0x000fea0003c00000 */
[----:B------:R0:W1:Y:S02]  /*28990*/  SHFL.UP P6, R14, R13, R12, R11 ;  /* 0x0400000c0d0e7389 */ /* 0x00006400000c000b */
[----:B01----:R-:W-:Y:S01]  /*289a0*/  ENDCOLLECTIVE ;  /* 0x000000000000791b */ /* 0x003fe20003800000 */
.L_x_7758:
        /* <DEDUP_REMOVED lines=8> */
.L_x_7759:
        /* <DEDUP_REMOVED lines=8> */
.L_x_7760:
        /* <DEDUP_REMOVED lines=8> */
.L_x_7761:
        /* <DEDUP_REMOVED lines=9> */
.L_x_7762:
[----:B------:R-:W-:Y:S01]  /*28bc0*/  IMAD.MOV.U32 R6, RZ, RZ, R14 ;  /* 0x000000ffff067224 */ /* 0x000fe200078e000e */
[----:B------:R-:W-:Y:S06]  /*28bd0*/  BRA `(.L_x_7763) ;  /* 0xffffffd000447947 */ /* 0x000fec000383ffff */
.L_x_7653:
[----:B------:R-:W-:Y:S01]  /*28be0*/  BSSY B0, `(.L_x_7764) ;  /* 0x0000006000007945 */ /* 0x000fe20003800000 */
[----:B------:R-:W-:Y:S01]  /*28bf0*/  PLOP3.LUT P6, PT, P6, PT, PT, 0x8, 0x0 ;  /* 0x000000000000781c */ /* 0x000fe200037ce170 */
[----:B------:R-:W-:-:S12]  /*28c00*/  IMAD.MOV.U32 R15, RZ, RZ, -0x1 ;  /* 0xffffffffff0f7424 */ /* 0x000fd800078e00ff */
[----:B01----:R-:W-:Y:S05]  /*28c10*/  WARPSYNC.COLLECTIVE R15, `(.L_x_7765) ;  /* 0x000000000f087348 */ /* 0x003fea0003c00000 */
[----:B------:R-:W-:Y:S01]  /*28c20*/  VOTE.ANY R14, PT, P6 ;  /* 0x00000000000e7806 */ /* 0x000fe200030e0100 */
[----:B01----:R-:W-:Y:S06]  /*28c30*/  ENDCOLLECTIVE ;  /* 0x000000000000791b */ /* 0x003fec0003800000 */
.L_x_7765:
[----:B------:R-:W-:Y:S05]  /*28c40*/  BSYNC B0 ;  /* 0x0000000000007941 */ /* 0x000fea0003800000 */
.L_x_7764:
        /* <DEDUP_REMOVED lines=9> */
.L_x_7766:
[----:B------:R-:W-:Y:S01]  /*28ce0*/  IMAD.MOV.U32 R17, RZ, RZ, R14 ;  /* 0x000000ffff117224 */ /* 0x000fe200078e000e */
[----:B------:R-:W-:Y:S06]  /*28cf0*/  BRA `(.L_x_7767) ;  /* 0xffffffd000347947 */ /* 0x000fec000383ffff */
.L_x_7655:
[----:B------:R-:W-:Y:S01]  /*28d00*/  BSSY B0, `(.L_x_7768) ;  /* 0x0000007000007945 */ /* 0x000fe20003800000 */
[----:B------:R-:W-:Y:S02]  /*28d10*/  IMAD.MOV.U32 R13, RZ, RZ, R5 ;  /* 0x000000ffff0d7224 */ /* 0x000fe400078e0005 */
[----:B------:R-:W-:Y:S02]  /*28d20*/  IMAD.MOV.U32 R11, RZ, RZ, 0x1f ;  /* 0x0000001fff0b7424 */ /* 0x000fe400078e00ff */
[----:B------:R-:W-:-:S07]  /*28d30*/  IMAD.MOV.U32 R15, RZ, RZ, -0x1 ;  /* 0xffffffffff0f7424 */ /* 0x000fce00078e00ff */
[----:B01-3--:R-:W-:Y:S05]  /*28d40*/  WARPSYNC.COLLECTIVE R15, `(.L_x_7769) ;  /* 0x000000000f087348 */ /* 0x00bfea0003c00000 */
[----:B------:R2:W4:Y:S02]  /*28d50*/  SHFL.IDX P6, R14, R13, R12, R11 ;  /* 0x0000000c0d0e7389 */ /* 0x00052400000c000b */
[----:B01234-:R-:W-:Y:S01]  /*28d60*/  ENDCOLLECTIVE ;  /* 0x000000000000791b */ /* 0x01ffe20003800000 */
.L_x_7769:
[----:B------:R-:W-:Y:S05]  /*28d70*/  BSYNC B0 ;  /* 0x0000000000007941 */ /* 0x000fea0003800000 */
.L_x_7768:
[----:B------:R-:W-:Y:S01]  /*28d80*/  IMAD.MOV.U32 R2, RZ, RZ, R14 ;  /* 0x000000ffff027224 */ /* 0x000fe200078e000e */
[----:B------:R-:W-:Y:S06]  /*28d90*/  BRA `(.L_x_7654) ;  /* 0xffffffd000287947 */ /* 0x000fec000383ffff */
.L_x_7659:
[----:B0-----:R0:W2:Y:S02]  /*28da0*/  SYNCS.PHASECHK.TRANS64.TRYWAIT P0, [R0+URZ+0x34820], R3 ;  /* 0x03482003000075a7 */ /* 0x0010a4000800017f */
[----:B--2---:R-:W-:Y:S05]  /*28db0*/  @!P0 NANOSLEEP.SYNCS 0x989680 ;  /* 0x009896800000895d */ /* 0x004fea0003900000 */
[----:B------:R-:W2:Y:S02]  /*28dc0*/  @!P0 SYNCS.PHASECHK.TRANS64 P0, [R0+URZ+0x34820], R3 ;  /* 0x03482003000085a7 */ /* 0x000ea4000800007f */
[----:B--2---:R-:W-:Y:S05]  /*28dd0*/  @!P0 BRA `(.L_x_7659) ;  /* 0xfffffffc00f08947 */ /* 0x004fea000383ffff */
[----:B------:R-:W-:Y:S05]  /*28de0*/  BRA `(.L_x_7770) ;  /* 0xffffffd400187947 */ /* 0x000fea000383ffff */
.L_x_7660:
        /* <DEDUP_REMOVED lines=11> */
.L_x_7772:
[----:B------:R-:W-:Y:S05]  /*28ea0*/  BSYNC B0 ;  /* 0x0000000000007941 */ /* 0x000fea0003800000 */
.L_x_7771:
[----:B------:R-:W-:Y:S05]  /*28eb0*/  BRA `(.L_x_7773) ;  /* 0xffffffd400007947 */ /* 0x000fea000383ffff */
.L_x_7661:
[----:B------:R-:W-:Y:S01]  /*28ec0*/  BSSY B0, `(.L_x_7774) ;  /* 0x0000006000007945 */ /* 0x000fe20003800000 */
[----:B------:R-:W-:-:S07]  /*28ed0*/  IMAD.MOV.U32 R15, RZ, RZ, -0x1 ;  /* 0xffffffffff0f7424 */ /* 0x000fce00078e00ff */
[----:B012---:R-:W-:Y:S05]  /*28ee0*/  WARPSYNC.COLLECTIVE R15, `(.L_x_7775) ;  /* 0x000000000f0c7348 */ /* 0x007fea0003c00000 */
[----:B------:R-:W-:Y:S02]  /*28ef0*/  ELECT P6, UR62, PT ;  /* 0x00000000003e782f */ /* 0x000fe400038c0000 */
[----:B------:R-:W-:Y:S01]  /*28f00*/  MOV R14, UR62 ;  /* 0x0000003e000e7c02 */ /* 0x000fe20008000f00 */
[----:B012---:R-:W-:Y:S10]  /*28f10*/  ENDCOLLECTIVE ;  /* 0x000000000000791b */ /* 0x007ff40003800000 */
.L_x_7775:
[----:B------:R-:W-:Y:S05]  /*28f20*/  BSYNC B0 ;  /* 0x0000000000007941 */ /* 0x000fea0003800000 */
.L_x_7774:
[----:B------:R-:W-:Y:S05]  /*28f30*/  BRA `(.L_x_7776) ;  /* 0xffffffd000f47947 */ /* 0x000fea000383ffff */
.L_x_7663:
[----:B0-----:R0:W2:Y:S02]  /*28f40*/  SYNCS.PHASECHK.TRANS64.TRYWAIT P0, [R6+URZ], R5 ;  /* 0x00000005060075a7 */ /* 0x0010a4000800017f */
[----:B--2---:R-:W-:Y:S05]  /*28f50*/  @!P0 NANOSLEEP.SYNCS 0x989680 ;  /* 0x009896800000895d */ /* 0x004fea0003900000 */
[----:B------:R-:W2:Y:S02]  /*28f60*/  @!P0 SYNCS.PHASECHK.TRANS64 P0, [R6+URZ], R5 ;  /* 0x00000005060085a7 */ /* 0x000ea4000800007f */
[----:B--2---:R-:W-:Y:S05]  /*28f70*/  @!P0 BRA `(.L_x_7663) ;  /* 0xfffffffc00f08947 */ /* 0x004fea000383ffff */
[----:B------:R-:W-:Y:S05]  /*28f80*/  BRA `(.L_x_7777) ;  /* 0xffffffd400307947 */ /* 0x000fea000383ffff */
.L_x_7664:
[----:B--2---:R2:W3:Y:S02]  /*28f90*/  SYNCS.PHASECHK.TRANS64.TRYWAIT P0, [R7+URZ], R2 ;  /* 0x00000002070075a7 */ /* 0x0044e4000800017f */
[----:B---3--:R-:W-:Y:S05]  /*28fa0*/  @!P0 NANOSLEEP.SYNCS 0x989680 ;  /* 0x009896800000895d */ /* 0x008fea0003900000 */
[----:B------:R-:W3:Y:S02]  /*28fb0*/  @!P0 SYNCS.PHASECHK.TRANS64 P0, [R7+URZ], R2 ;  /* 0x00000002070085a7 */ /* 0x000ee4000800007f */
[----:B---3--:R-:W-:Y:S05]  /*28fc0*/  @!P0 BRA `(.L_x_7664) ;  /* 0xfffffffc00f08947 */ /* 0x008fea000383ffff */
[----:B------:R-:W-:Y:S05]  /*28fd0*/  BRA `(.L_x_7778) ;  /* 0xffffffd400247947 */ /* 0x000fea000383ffff */
.L_x_7666:
[----:B---3--:R3:W4:Y:S02]  /*28fe0*/  SYNCS.PHASECHK.TRANS64.TRYWAIT P0, [R4+URZ], R5 ;  /* 0x00000005040075a7 */ /* 0x008724000800017f */
[----:B----4-:R-:W-:Y:S05]  /*28ff0*/  @!P0 NANOSLEEP.SYNCS 0x989680 ;  /* 0x009896800000895d */ /* 0x010fea0003900000 */
[----:B------:R-:W4:Y:S02]  /*29000*/  @!P0 SYNCS.PHASECHK.TRANS64 P0, [R4+URZ], R5 ;  /* 0x00000005040085a7 */ /* 0x000f24000800007f */
[----:B----4-:R-:W-:Y:S05]  /*29010*/  @!P0 BRA `(.L_x_7666) ;  /* 0xfffffffc00f08947 */ /* 0x010fea000383ffff */
[----:B------:R-:W-:Y:S05]  /*29020*/  BRA `(.L_x_7779) ;  /* 0xffffffd4002c7947 */ /* 0x000fea000383ffff */
.L_x_7780:
        /* <DEDUP_REMOVED lines=13> */
.L_x_15316:


//--------------------- .text._ZN7cutlass13device_kernelIN5flash11enable_sm90INS1_16FlashAttnFwdSm90INS1_25CollectiveMainloopFwdSm90ILi2EN4cute5tupleIJNS5_1CILi1EEES8_S8_EEENS6_IJNS7_ILi128EEESA_SA_EEELi128ENS_10bfloat16_tEfNS_4arch4Sm90ELb0ELb1ELb0ELb0ELb0ELb0ELb0ELb1ELb1ELb1ELb0ELb0EEENS1_21CollectiveEpilogueFwdISB_S9_SC_SE_Li256ELb0ELb1ELb0ELb0EEENS1_30DynamicPersistentTileSchedulerILi256ELi128ELb0ELb1ELb1EEEEEEEEEvNT_6ParamsE --------------------------
	.section	.text._ZN7cutlass13device_kernelIN5flash11enable_sm90INS1_16FlashAttnFwdSm90INS1_25CollectiveMainloopFwdSm90ILi2EN4cute5tupleIJNS5_1CILi1EEES8_S8_EEENS6_IJNS7_ILi128EEESA_SA_EEELi128ENS_10bfloat16_tEfNS_4arch4Sm90ELb0ELb1ELb0ELb0ELb0ELb0ELb0ELb1ELb1ELb1ELb0ELb0EEENS1_21CollectiveEpilogueFwdISB_S9_SC_SE_Li256ELb0ELb1ELb0ELb0EEENS1_30DynamicPersistentTileSchedulerILi256ELi128ELb0ELb1ELb1EEEEEEEEEvNT_6ParamsE,"ax",@progbits
	.align	128
.text._ZN7cutlass13device_kernelIN5flash11enable_sm90INS1_16FlashAttnFwdSm90INS1_25CollectiveMainloopFwdSm90ILi2EN4cute5tupleIJNS5_1CILi1EEES8_S8_EEENS6_IJNS7_ILi128EEESA_SA_EEELi128ENS_10bfloat16_tEfNS_4arch4Sm90ELb0ELb1ELb0ELb0ELb0ELb0ELb0ELb1ELb1ELb1ELb0ELb0EEENS1_21CollectiveEpilogueFwdISB_S9_SC_SE_Li256ELb0ELb1ELb0ELb0EEENS1_30DynamicPersistentTileSchedulerILi256ELi128ELb0ELb1ELb1EEEEEEEEEvNT_6ParamsE:
        .type           _ZN7cutlass13device_kernelIN5flash11enable_sm90INS1_16FlashAttnFwdSm90INS1_25CollectiveMainloopFwdSm90ILi2EN4cute5tupleIJNS5_1CILi1EEES8_S8_EEENS6_IJNS7_ILi128EEESA_SA_EEELi128ENS_10bfloat16_tEfNS_4arch4Sm90ELb0ELb1ELb0ELb0ELb0ELb0ELb0ELb1ELb1ELb1ELb0ELb0EEENS1_21CollectiveEpilogueFwdISB_S9_SC_SE_Li256ELb0ELb1ELb0ELb0EEENS1_30DynamicPersistentTileSchedulerILi256ELi128ELb0ELb1ELb1EEEEEEEEEvNT_6ParamsE,@function
        .size           _ZN7cutlass13device_kernelIN5flash11enable_sm90INS1_16FlashAttnFwdSm90INS1_25CollectiveMainloopFwdSm90ILi2EN4cute5tupleIJNS5_1CILi1EEES8_S8_EEENS6_IJNS7_ILi128EEESA_SA_EEELi128ENS_10bfloat16_tEfNS_4arch4Sm90ELb0ELb1ELb0ELb0ELb0ELb0ELb0ELb1ELb1ELb1ELb0ELb0EEENS1_21CollectiveEpilogueFwdISB_S9_SC_SE_Li256ELb0ELb1ELb0ELb0EEENS1_30DynamicPersistentTileSchedulerILi256ELi128ELb0ELb1ELb1EEEEEEEEEvNT_6ParamsE,(.L_x_15317 - _ZN7cutlass13device_kernelIN5flash11enable_sm90INS1_16FlashAttnFwdSm90INS1_25CollectiveMainloopFwdSm90ILi2EN4cute5tupleIJNS5_1CILi1EEES8_S8_EEENS6_IJNS7_ILi128EEESA_SA_EEELi128ENS_10bfloat16_tEfNS_4arch4Sm90ELb0ELb1ELb0ELb0ELb0ELb0ELb0ELb1ELb1ELb1ELb0ELb0EEENS1_21CollectiveEpilogueFwdISB_S9_SC_SE_Li256ELb0ELb1ELb0ELb0EEENS1_30DynamicPersistentTileSchedulerILi256ELi128ELb0ELb1ELb1EEEEEEEEEvNT_6ParamsE)
        .other          _ZN7cutlass13device_kernelIN5flash11enable_sm90INS1_16FlashAttnFwdSm90INS1_25CollectiveMainloopFwdSm90ILi2EN4cute5tupleIJNS5_1CILi1EEES8_S8_EEENS6_IJNS7_ILi128EEESA_SA_EEELi128ENS_10bfloat16_tEfNS_4arch4Sm90ELb0ELb1ELb0ELb0ELb0ELb0ELb0ELb1ELb1ELb1ELb0ELb0EEENS1_21CollectiveEpilogueFwdISB_S9_SC_SE_Li256ELb0ELb1ELb0ELb0EEENS1_30DynamicPersistentTileSchedulerILi256ELi128ELb0ELb1ELb1EEEEEEEEEvNT_6ParamsE,@"STO_CUDA_ENTRY STV_DEFAULT"
_ZN7cutlass13device_kernelIN5flash11enable_sm90INS1_16FlashAttnFwdSm90INS1_25CollectiveMainloopFwdSm90ILi2EN4cute5tupleIJNS5_1CILi1EEES8_S8_EEENS6_IJNS7_ILi128EEESA_SA_EEELi128ENS_10bfloat16_tEfNS_4arch4Sm90ELb0ELb1ELb0ELb0ELb0ELb0ELb0ELb1ELb1ELb1ELb0ELb0EEENS1_21CollectiveEpilogueFwdISB_S9_SC_SE_Li256ELb0ELb1ELb0ELb0EEENS1_30DynamicPersistentTileSchedulerILi256ELi128ELb0ELb1ELb1EEEEEEEEEvNT_6ParamsE:
        /* <DEDUP_REMOVED lines=18> */
.L_x_7782:
[----:B------:R-:W-:Y:S05]  /*0120*/  BSYNC B0 ;  /* 0x0000000000007941 */ /* 0x000fea0003800000 */
.L_x_7781:
        /* <DEDUP_REMOVED lines=41> */
.L_x_7783:
        /* <DEDUP_REMOVED lines=22> */
.L_x_7784:
        /* <DEDUP_REMOVED lines=18> */
.L_x_7785:
        /* <DEDUP_REMOVED lines=22> */
.L_x_7786:
        /* <DEDUP_REMOVED lines=22> */
.L_x_7787:
[----:B------:R-:W-:Y:S01]  /*0900*/  PLOP3.LUT P0, PT, PT, PT, UP0, 0x80, 0x0 ;  /* 0x000000000000781c */ /* 0x000fe20003f0f008 */
[----:B------:R-:W-:Y:S01]  /*0910*/  UMOV UR38, 0x1 ;  /* 0x0000000100267882 */ /* 0x000fe20000000000 */
[----:B------:R-:W-:Y:S01]  /*0920*/  NOP ;  /* 0x0000000000007918 */ /* 0x000fe20000000000 */
[----:B------:R-:W-:Y:S01]  /*0930*/  USEL UR38, UR38, 0x2, !UP0 ;  /* 0x0000000226267887 */ /* 0x000fe2000c000000 */
[----:B------:R-:W-:Y:S01]  /*0940*/  ULDC.64 UR50, c[0x0][0x208] ;  /* 0x0000820000327ab9 */ /* 0x000fe20000000a00 */
[----:B012-4-:R-:W-:Y:S08]  /*0950*/  BAR.SYNC.DEFER_BLOCKING 0x0 ;  /* 0x0000000000007b1d */ /* 0x017ff00000010000 */
[----:B------:R-:W-:Y:S05]  /*0960*/  @!P0 BRA `(.L_x_7788) ;  /* 0x000000ec00808947 */ /* 0x000fea0003800000 */
.L_x_7789:
[----:B------:R-:W-:-:S08]  /*0970*/  NOP ;  /* 0x0000000000007918 */ /* 0x000fd00000000000 */
[----:B------:R-:W0:Y:S02]  /*0980*/  USETMAXREG.TRY_ALLOC.CTAPOOL UP0, 0xf0 ;  /* 0x000000f0000079c8 */ /* 0x000e240008000600 */
[----:B0-----:R-:W-:-:S13]  /*0990*/  PLOP3.LUT P0, PT, PT, PT, UP0, 0x80, 0x0 ;  /* 0x000000000000781c */ /* 0x001fda0003f0f008 */
[----:B------:R-:W-:Y:S05]  /*09a0*/  @!P0 BRA `(.L_x_7789) ;  /* 0xfffffffc00f08947 */ /* 0x000fea000383ffff */
[----:B------:R-:W0:Y:S01]  /*09b0*/  S2R R2, SR_TID.X ;  /* 0x0000000000027919 */ /* 0x000e220000002100 */
[----:B------:R-:W1:Y:S08]  /*09c0*/  S2UR UR4, SR_CTAID.X ;  /* 0x00000000000479c3 */ /* 0x000e700000002500 */
[----:B------:R-:W-:Y:S08]  /*09d0*/  BAR.ARV 0x4, 0x180 ;  /* 0x0106000000007b1d */ /* 0x000ff00000002000 */
[----:B------:R-:W-:Y:S06]  /*09e0*/  BAR.ARV 0x8, 0x180 ;  /* 0x0206000000007b1d */ /* 0x000fec0000002000 */
[----:B0-----:R-:W-:-:S04]  /*09f0*/  LOP3.LUT R0, R2, 0xffffff80, RZ, 0xc0, !PT ;  /* 0xffffff8002007812 */ /* 0x001fc800078ec0ff */
[----:B------:R-:W-:Y:S02]  /*0a00*/  ISETP.NE.AND P0, PT, R0, 0x80, PT ;  /* 0x000000800000780c */ /* 0x000fe40003f05270 */
[----:B------:R-:W1:Y:S11]  /*0a10*/  LDC R0, c[0x0][0xc38] ;  /* 0x00030e00ff007b82 */ /* 0x000e760000000800 */
[----:B------:R-:W-:Y:S06]  /*0a20*/  @!P0 BAR.ARV 0x9, 0x100 ;  /* 0x0244000000008b1d */ /* 0x000fec0000002000 */
[----:B-1----:R-:W-:-:S13]  /*0a30*/  ISETP.LE.AND P0, PT, R0, UR4, PT ;  /* 0x0000000400007c0c */ /* 0x002fda000bf03270 */
[----:B------:R-:W-:Y:S05]  /*0a40*/  @P0 EXIT ;  /* 0x000000000000094d */ /* 0x000fea0003800000 */
[----:B------:R-:W-:Y:S01]  /*0a50*/  VIADD R191, R2, 0xffffff80 ;  /* 0xffffff8002bf7836 */ /* 0x000fe20000000000 */
[----:B------:R-:W-:Y:S01]  /*0a60*/  ULOP3.LUT UR47, UR38, 0x1, URZ, 0xfc, !UPT ;  /* 0x00000001262f7892 */ /* 0x000fe2000f8efc3f */
[----:B------:R-:W-:Y:S01]  /*0a70*/  UMOV UR46, URZ ;  /* 0x0000003f002e7c82 */ /* 0x000fe20008000000 */
[----:B------:R-:W-:Y:S02]  /*0a80*/  UMOV UR45, URZ ;  /* 0x0000003f002d7c82 */ /* 0x000fe40008000000 */
[----:B------:R-:W-:Y:S01]  /*0a90*/  SHF.R.S32.HI R0, RZ, 0x1f, R191 ;  /* 0x0000001fff007819 */ /* 0x000fe200000114bf */
[----:B------:R-:W-:-:S03]  /*0aa0*/  UMOV UR44, URZ ;  /* 0x0000003f002c7c82 */ /* 0x000fc60008000000 */
[CC--:B------:R-:W-:Y:S02]  /*0ab0*/  LEA.HI R3, R0.reuse, R191.reuse, RZ, 0x7 ;  /* 0x000000bf00037211 */ /* 0x0c0fe400078f38ff */
[-C--:B------:R-:W-:Y:S02]  /*0ac0*/  LEA.HI R4, R0, R191.reuse, RZ, 0x5 ;  /* 0x000000bf00047211 */ /* 0x080fe400078f28ff */
[----:B------:R-:W-:Y:S02]  /*0ad0*/  LOP3.LUT R2, R3, 0xffffff80, RZ, 0xc0, !PT ;  /* 0xffffff8003027812 */ /* 0x000fe400078ec0ff */
[----:B------:R-:W-:Y:S01]  /*0ae0*/  SHF.R.S32.HI R186, RZ, 0x7, R3 ;  /* 0x00000007ffba7819 */ /* 0x000fe20000011403 */
[----:B------:R-:W-:Y:S02]  /*0af0*/  IMAD.SHL.U32 R6, R4, 0x20, RZ ;  /* 0x0000002004067824 */ /* 0x000fe400078e00ff */
[----:B------:R-:W-:Y:S01]  /*0b00*/  IMAD.IADD R185, R191, 0x1, -R2 ;  /* 0x00000001bfb97824 */ /* 0x000fe200078e0a02 */
[----:B------:R-:W-:-:S02]  /*0b10*/  LEA.HI R2, R0, R191, RZ, 0x4 ;  /* 0x000000bf00027211 */ /* 0x000fc400078f20ff */
[----:B------:R-:W-:Y:S02]  /*0b20*/  LOP3.LUT R7, R6, 0xfffffc00, RZ, 0xc0, !PT ;  /* 0xfffffc0006077812 */ /* 0x000fe400078ec0ff */
[----:B------:R-:W-:Y:S02]  /*0b30*/  LOP3.LUT R4, R2, 0x3fffff0, RZ, 0xc0, !PT ;  /* 0x03fffff002047812 */ /* 0x000fe400078ec0ff */
[----:B------:R-:W-:Y:S02]  /*0b40*/  SHF.R.S32.HI R8, RZ, 0x1f, R185 ;  /* 0x0000001fff087819 */ /* 0x000fe400000114b9 */
[----:B------:R-:W-:Y:S01]  /*0b50*/  SHF.R.S32.HI R5, RZ, 0x4, R2 ;  /* 0x00000004ff057819 */ /* 0x000fe20000011402 */
[----:B------:R-:W-:Y:S01]  /*0b60*/  IMAD.IADD R4, R191, 0x1, -R4 ;  /* 0x00000001bf047824 */ /* 0x000fe200078e0a04 */
[----:B------:R-:W-:Y:S02]  /*0b70*/  LEA.HI R9, R8, R185, RZ, 0x2 ;  /* 0x000000b908097211 */ /* 0x000fe400078f10ff */
[----:B------:R-:W-:Y:S01]  /*0b80*/  LEA.HI R2, R2, R5, RZ, 0x1 ;  /* 0x0000000502027211 */ /* 0x000fe200078f08ff */
[----:B------:R-:W-:Y:S01]  /*0b90*/  IMAD R7, R4, 0x40, R7 ;  /* 0x0000004004077824 */ /* 0x000fe200078e0207 */
[----:B------:R-:W-:-:S02]  /*0ba0*/  LEA.HI R4, R0, R191, RZ, 0x2 ;  /* 0x000000bf00047211 */ /* 0x000fc400078f10ff */
[--C-:B------:R-:W-:Y:S02]  /*0bb0*/  SHF.R.S32.HI R6, RZ, 0x2, R9.reuse ;  /* 0x00000002ff067819 */ /* 0x100fe40000011409 */
[----:B------:R-:W-:Y:S02]  /*0bc0*/  SHF.R.S32.HI R11, RZ, 0x1f, R9 ;  /* 0x0000001fff0b7819 */ /* 0x000fe40000011409 */
[----:B------:R-:W-:Y:S02]  /*0bd0*/  LOP3.LUT R2, R2, 0x1ffffffe, RZ, 0xc0, !PT ;  /* 0x1ffffffe02027812 */ /* 0x000fe400078ec0ff */
[----:B------:R-:W-:Y:S02]  /*0be0*/  LOP3.LUT R4, R4, 0xfffffffc, RZ, 0xc0, !PT ;  /* 0xfffffffc04047812 */ /* 0x000fe400078ec0ff */
[----:B------:R-:W-:Y:S01]  /*0bf0*/  LEA.HI R0, R0, R191, RZ, 0x3 ;  /* 0x000000bf00007211 */ /* 0x000fe200078f18ff */
[----:B------:R-:W-:Y:S01]  /*0c00*/  IMAD.IADD R2, R5, 0x1, -R2 ;  /* 0x0000000105027824 */ /* 0x000fe200078e0a02 */
[----:B------:R-:W-:Y:S01]  /*0c10*/  LEA.HI R11, R11, R6, RZ, 0x3 ;  /* 0x000000060b0b7211 */ /* 0x000fe200078f18ff */
[----:B------:R-:W-:Y:S01]  /*0c20*/  IMAD.IADD R4, R191, 0x1, -R4 ;  /* 0x00000001bf047824 */ /* 0x000fe200078e0a04 */
[----:B------:R-:W-:Y:S01]  /*0c30*/  LOP3.LUT R22, R0, 0xfffffff8, RZ, 0xc0, !PT ;  /* 0xfffffff800167812 */ /* 0x000fe200078ec0ff */
[----:B------:R-:W-:Y:S01]  /*0c40*/  IMAD R188, R2, 0x8, R7 ;  /* 0x0000000802bc7824 */ /* 0x000fe200078e0207 */
[----:B------:R-:W-:-:S02]  /*0c50*/  LOP3.LUT R11, R11, 0xfffffff8, RZ, 0xc0, !PT ;  /* 0xfffffff80b0b7812 */ /* 0x000fc400078ec0ff */
[----:B------:R-:W-:Y:S01]  /*0c60*/  LEA.HI R8, R8, R185, RZ, 0x5 ;  /* 0x000000b908087211 */ /* 0x000fe200078f28ff */
[----:B------:R-:W-:Y:S01]  /*0c70*/  IMAD.IADD R22, R191, 0x1, -R22 ;  /* 0x00000001bf167824 */ /* 0x000fe200078e0a16 */
[----:B------:R-:W-:Y:S01]  /*0c80*/  LEA.HI R3, R3, R186, RZ, 0x1 ;  /* 0x000000ba03037211 */ /* 0x000fe200078f08ff */
[----:B------:R-:W-:Y:S01]  /*0c90*/  IMAD.IADD R11, R6, 0x1, -R11 ;  /* 0x00000001060b7824 */ /* 0x000fe200078e0a0b */
[----:B------:R-:W-:Y:S01]  /*0ca0*/  LEA.HI R2, R4, R4, RZ, 0x1 ;  /* 0x0000000404027211 */ /* 0x000fe200078f08ff */
[----:B------:R-:W-:Y:S01]  /*0cb0*/  IMAD.SHL.U32 R18, R22, 0x8, RZ ;  /* 0x0000000816127824 */ /* 0x000fe200078e00ff */
[----:B------:R-:W-:Y:S02]  /*0cc0*/  SHF.R.S32.HI R8, RZ, 0x5, R8 ;  /* 0x00000005ff087819 */ /* 0x000fe40000011408 */
[----:B------:R-:W-:Y:S01]  /*0cd0*/  LOP3.LUT R3, R3, 0x3fffffe, RZ, 0xc0, !PT ;  /* 0x03fffffe03037812 */ /* 0x000fe200078ec0ff */
[----:B------:R-:W-:Y:S01]  /*0ce0*/  VIADD R19, R18, 0x40 ;  /* 0x0000004012137836 */ /* 0x000fe20000000000 */
[----:B------:R-:W-:Y:S01]  /*0cf0*/  LOP3.LUT R5, R2, 0x1ffffffe, RZ, 0xc0, !PT ;  /* 0x1ffffffe02057812 */ /* 0x000fe200078ec0ff */
[----:B------:R-:W-:Y:S01]  /*0d00*/  IMAD R8, R8, 0x10, R11 ;  /* 0x0000001008087824 */ /* 0x000fe200078e020b */
[----:B------:R-:W-:Y:S01]  /*0d10*/  LOP3.LUT R16, R9, 0x7ffffffc, RZ, 0xc0, !PT ;  /* 0x7ffffffc09107812 */ /* 0x000fe200078ec0ff */
[----:B------:R-:W-:Y:S01]  /*0d20*/  IMAD.IADD R3, R186, 0x1, -R3 ;  /* 0x00000001ba037824 */ /* 0x000fe200078e0a03 */
[----:B------:R-:W-:Y:S01]  /*0d30*/  SHF.R.S32.HI R184, RZ, 0x3, R0 ;  /* 0x00000003ffb87819 */ /* 0x000fe20000011400 */
[----:B------:R-:W-:Y:S01]  /*0d40*/  IMAD.IADD R4, R4, 0x1, -R5 ;  /* 0x0000000104047824 */ /* 0x000fe200078e0a05 */
[----:B------:R-:W-:Y:S01]  /*0d50*/  SHF.R.S32.HI R190, RZ, 0x1f, R18 ;  /* 0x0000001fffbe7819 */ /* 0x000fe20000011412 */
[----:B------:R-:W-:Y:S01]  /*0d60*/  IMAD R187, R3, 0x40, R8 ;  /* 0x0000004003bb7824 */ /* 0x000fe200078e0208 */
[----:B------:R-:W-:Y:S01]  /*0d70*/  SHF.R.S32.HI R189, RZ, 0x1f, R19 ;  /* 0x0000001fffbd7819 */ /* 0x000fe20000011413 */
[----:B------:R-:W-:-:S02]  /*0d80*/  IMAD.IADD R16, R185, 0x1, -R16 ;  /* 0x00000001b9107824 */ /* 0x000fc400078e0a10 */
[----:B------:R-:W-:-:S07]  /*0d90*/  IMAD R17, R4, 0x8, R187 ;  /* 0x0000000804117824 */ /* 0x000fce00078e02bb */
.L_x_7886:
        /* <DEDUP_REMOVED lines=21> */
.L_x_7790:
[----:B------:R-:W-:Y:S01]  /*0ef0*/  ULDC UR7, c[0x0][0xc54] ;  /* 0x0003150000077ab9 */ /* 0x000fe20000000800 */
[----:B------:R-:W-:Y:S01]  /*0f00*/  UMOV UR6, UR9 ;  /* 0x0000000900067c82 */ /* 0x000fe20008000000 */
[----:B------:R-:W-:-:S11]  /*0f10*/  UISETP.NE.AND UP0, UPT, UR7, 0x1, UPT ;  /* 0x000000010700788c */ /* 0x000fd6000bf05270 */
[----:B------:R-:W-:Y:S02]  /*0f20*/  @UP0 ULDC.64 UR10, c[0x0][0xc58] ;  /* 0x00031600000a0ab9 */ /* 0x000fe40000000a00 */
[----:B------:R-:W-:-:S04]  /*0f30*/  UIMAD.WIDE.U32 UR4, UR9, UR10, URZ ;  /* 0x0000000a090472a5 */ /* 0x000fc8000f8e003f */
[----:B------:R-:W-:-:S04]  /*0f40*/  @UP0 USHF.R.U32.HI UR6, URZ, UR11, UR5 ;  /* 0x0000000b3f060299 */ /* 0x000fc80008011605 */
[----:B------:R-:W-:-:S12]  /*0f50*/  UIMAD UR4, UR6, UR7, URZ ;  /* 0x00000007060472a4 */ /* 0x000fd8000f8e023f */
.L_x_7791:
[----:B------:R-:W-:Y:S01]  /*0f60*/  ULOP3.LUT UR6, URZ, UR6, URZ, 0x33, !UPT ;  /* 0x000000063f067292 */ /* 0x000fe2000f8e333f */
[----:B------:R-:W-:Y:S01]  /*0f70*/  ULDC UR7, c[0x0][0x448] ;  /* 0x0001120000077ab9 */ /* 0x000fe20000000800 */
[----:B------:R-:W-:Y:S01]  /*0f80*/  ULDC UR5, c[0x0][0xc3c] ;  /* 0x00030f0000057ab9 */ /* 0x000fe20000000800 */
[----:B------:R-:W-:Y:S02]  /*0f90*/  UISETP.NE.AND UP1, UPT, UR7, 0x1, UPT ;  /* 0x000000010700788c */ /* 0x000fe4000bf25270 */
[----:B------:R-:W-:Y:S01]  /*0fa0*/  UIADD3 UR6, UR6, UR5, URZ ;  /* 0x0000000506067290 */ /* 0x000fe2000fffe03f */
[----:B------:R-:W-:Y:S01]  /*0fb0*/  ULDC.64 UR10, c[0x0][0x418] ;  /* 0x00010600000a7ab9 */ /* 0x000fe20000000a00 */
[----:B------:R-:W-:Y:S01]  /*0fc0*/  UIADD3 UR4, UR9, -UR4, URZ ;  /* 0x8000000409047290 */ /* 0x000fe2000fffe03f */
[----:B------:R-:W-:Y:S01]  /*0fd0*/  ULDC UR37, c[0x0][0xc48] ;  /* 0x0003120000257ab9 */ /* 0x000fe20000000800 */
[----:B------:R-:W-:Y:S02]  /*0fe0*/  UISETP.NE.U32.AND UP0, UPT, UR10, URZ, UPT ;  /* 0x0000003f0a00728c */ /* 0x000fe4000bf05070 */
[----:B------:R-:W-:-:S02]  /*0ff0*/  USHF.L.U32 UR36, UR6, 0x7, URZ ;  /* 0x0000000706247899 */ /* 0x000fc4000800063f */
[----:B------:R-:W-:Y:S01]  /*1000*/  UISETP.NE.AND UP2, UPT, UR37, 0x1, UPT ;  /* 0x000000012500788c */ /* 0x000fe2000bf45270 */
[----:B------:R-:W-:Y:S01]  /*1010*/  ULDC UR13, c[0x0][0xc54] ;  /* 0x00031500000d7ab9 */ /* 0x000fe20000000800 */
[----:B------:R-:W-:Y:S02]  /*1020*/  UISETP.NE.AND.EX UP0, UPT, UR11, URZ, UPT, UP0 ;  /* 0x0000003f0b00728c */ /* 0x000fe4000bf05300 */
[----:B------:R-:W-:Y:S02]  /*1030*/  UIADD3 UR10, UR36, 0x7f, URZ ;  /* 0x0000007f240a7890 */ /* 0x000fe4000fffe03f */
[----:B------:R-:W-:Y:S01]  /*1040*/  UIMAD UR13, UR8, UR13, UR4 ;  /* 0x0000000d080d72a4 */ /* 0x000fe2000f8e0204 */
[----:B------:R-:W-:Y:S01]  /*1050*/  ULDC UR42, c[0x0][0x424] ;  /* 0x00010900002a7ab9 */ /* 0x000fe20000000800 */
[----:B------:R-:W-:Y:S01]  /*1060*/  ULDC UR49, c[0x0][0x288] ;  /* 0x0000a20000317ab9 */ /* 0x000fe20000000800 */
[----:B------:R-:W-:Y:S01]  /*1070*/  ULDC.64 UR4, c[0x0][0x9e0] ;  /* 0x0002780000047ab9 */ /* 0x000fe20000000a00 */
[----:B------:R-:W-:Y:S01]  /*1080*/  @UP1 ULDC UR8, c[0x0][0x44c] ;  /* 0x0001130000081ab9 */ /* 0x000fe20000000800 */
[----:B------:R-:W-:-:S02]  /*1090*/  UIADD3 UR11, -UR49, 0x1, URZ ;  /* 0x00000001310b7890 */ /* 0x000fc4000fffe13f */
[----:B------:R-:W-:Y:S02]  /*10a0*/  UISETP.GE.AND UP3, UPT, UR5, 0x1, UPT ;  /* 0x000000010500788c */ /* 0x000fe4000bf66270 */
[----:B------:R-:W-:Y:S02]  /*10b0*/  USEL UR42, UR42, 0x1, UP0 ;  /* 0x000000012a2a7887 */ /* 0x000fe40008000000 */
[----:B------:R-:W-:Y:S01]  /*10c0*/  UIMAD.WIDE.U32 UR8, UR10, UR8, URZ ;  /* 0x000000080a0872a5 */ /* 0x000fe2000f8e003f */
[----:B------:R-:W-:Y:S01]  /*10d0*/  ULDC UR12, c[0x0][0x2f0] ;  /* 0x0000bc00000c7ab9 */ /* 0x000fe20000000800 */
[----:B------:R-:W-:Y:S01]  /*10e0*/  @UP1 ULDC UR15, c[0x0][0x450] ;  /* 0x00011400000f1ab9 */ /* 0x000fe20000000800 */
[----:B------:R-:W-:Y:S01]  /*10f0*/  @UP2 ULDC UR6, c[0x0][0xc4c] ;  /* 0x0003130000062ab9 */ /* 0x000fe20000000800 */
[----:B------:R-:W-:Y:S01]  /*1100*/  UIMAD UR11, UR42, UR12, UR11 ;  /* 0x0000000c2a0b72a4 */ /* 0x000fe2000f8e020b */
[----:B------:R-:W-:Y:S01]  /*1110*/  PLOP3.LUT P1, PT, PT, PT, UP3, 0x80, 0x0 ;  /* 0x000000000000781c */ /* 0x000fe20003f2f038 */
[----:B------:R-:W-:-:S02]  /*1120*/  @UP1 USHF.R.U32.HI UR10, URZ, UR15, UR9 ;  /* 0x0000000f3f0a1299 */ /* 0x000fc40008011609 */
[----:B------:R-:W-:Y:S01]  /*1130*/  UIMAD.WIDE.U32 UR6, UR13, UR6, URZ ;  /* 0x000000060d0672a5 */ /* 0x000fe2000f8e003f */
[----:B------:R-:W-:Y:S01]  /*1140*/  @UP2 ULDC UR14, c[0x0][0xc50] ;  /* 0x00031400000e2ab9 */ /* 0x000fe20000000800 */
[----:B------:R-:W-:Y:S01]  /*1150*/  UIADD3 UR10, UR11, UR10, URZ ;  /* 0x0000000a0b0a7290 */ /* 0x000fe2000fffe03f */
[----:B------:R-:W-:Y:S01]  /*1160*/  UMOV UR43, UR13 ;  /* 0x0000000d002b7c82 */ /* 0x000fe20008000000 */
[----:B------:R-:W-:Y:S02]  /*1170*/  @UP2 USHF.R.U32.HI UR43, URZ, UR14, UR7 ;  /* 0x0000000e3f2b2299 */ /* 0x000fe40008011607 */
[----:B------:R-:W-:Y:S02]  /*1180*/  UIADD3 UR4, UR10, UR4, URZ ;  /* 0x000000040a047290 */ /* 0x000fe4000fffe03f */
[----:B------:R-:W-:-:S04]  /*1190*/  UIADD3 UR6, -UR43, URZ, URZ ;  /* 0x0000003f2b067290 */ /* 0x000fc8000fffe13f */
[----:B------:R-:W-:Y:S01]  /*11a0*/  UIMAD UR37, UR37, UR6, UR13 ;  /* 0x00000006252572a4 */ /* 0x000fe2000f8e020d */
[----:B------:R-:W-:Y:S01]  /*11b0*/  IMAD.U32 R0, RZ, RZ, UR4 ;  /* 0x00000004ff007e24 */ /* 0x000fe2000f8e00ff */
[----:B------:R-:W-:Y:S10]  /*11c0*/  @!P1 BRA `(.L_x_7792) ;  /* 0x0000000000409947 */ /* 0x000ff40003800000 */
        /* <DEDUP_REMOVED lines=10> */
.L_x_7793:
[----:B------:R-:W-:-:S11]  /*1270*/  UISETP.NE.AND UP0, UPT, UR5, 0x1, UPT ;  /* 0x000000010500788c */ /* 0x000fd6000bf05270 */
[----:B------:R-:W-:Y:S02]  /*1280*/  @UP0 ULDC.64 UR8, c[0x0][0x9e8] ;  /* 0x00027a0000080ab9 */ /* 0x000fe40000000a00 */
[----:B------:R-:W-:-:S04]  /*1290*/  UIMAD.WIDE.U32 UR6, UR4, UR8, URZ ;  /* 0x00000008040672a5 */ /* 0x000fc8000f8e003f */
[----:B------:R-:W-:-:S12]  /*12a0*/  @UP0 USHF.R.U32.HI UR4, URZ, UR9, UR7 ;  /* 0x000000093f040299 */ /* 0x000fd80008011607 */
.L_x_7794:
[----:B------:R-:W-:-:S06]  /*12b0*/  UIMAD UR4, UR4, UR5, UR5 ;  /* 0x00000005040472a4 */ /* 0x000fcc000f8e0205 */
[----:B------:R-:W-:-:S07]  /*12c0*/  VIMNMX R0, R0, UR4, PT ;  /* 0x0000000400007c48 */ /* 0x000fce000bfe0100 */
.L_x_7792:
        /* <DEDUP_REMOVED lines=29> */
.L_x_7796:
[----:B------:R-:W-:-:S11]  /*14a0*/  UISETP.NE.AND UP0, UPT, UR5, 0x1, UPT ;  /* 0x000000010500788c */ /* 0x000fd6000bf05270 */
[----:B------:R-:W-:Y:S02]  /*14b0*/  @UP0 ULDC.64 UR10, c[0x0][0x9e8] ;  /* 0x00027a00000a0ab9 */ /* 0x000fe40000000a00 */
[----:B------:R-:W-:-:S04]  /*14c0*/  UIMAD.WIDE.U32 UR6, UR4, UR10, URZ ;  /* 0x0000000a040672a5 */ /* 0x000fc8000f8e003f */
[----:B------:R-:W-:-:S12]  /*14d0*/  @UP0 USHF.R.U32.HI UR4, URZ, UR11, UR7 ;  /* 0x0000000b3f040299 */ /* 0x000fd80008011607 */
.L_x_7797:
[----:B------:R-:W-:-:S04]  /*14e0*/  UIMAD UR4, UR4, UR5, URZ ;  /* 0x00000005040472a4 */ /* 0x000fc8000f8e023f */
[----:B------:R-:W-:-:S04]  /*14f0*/  UISETP.LT.AND UP0, UPT, UR9, UR4, UPT ;  /* 0x000000040900728c */ /* 0x000fc8000bf01270 */
[----:B------:R-:W-:-:S12]  /*1500*/  USEL UR9, UR9, UR4, !UP0 ;  /* 0x0000000409097287 */ /* 0x000fd8000c000000 */
.L_x_7795:
[----:B------:R-:W-:Y:S01]  /*1510*/  USHF.R.S32.HI UR4, URZ, 0x1f, UR9 ;  /* 0x0000001f3f047899 */ /* 0x000fe20008011409 */
[----:B------:R-:W-:Y:S02]  /*1520*/  PLOP3.LUT P0, PT, PT, PT, PT, 0x80, 0x0 ;  /* 0x000000000000781c */ /* 0x000fe40003f0f070 */
[----:B------:R-:W-:Y:S02]  /*1530*/  CS2R R36, SRZ ;  /* 0x0000000000247805 */ /* 0x000fe4000001ff00 */
[----:B------:R-:W-:Y:S01]  /*1540*/  CS2R R150, SRZ ;  /* 0x0000000000967805 */ /* 0x000fe2000001ff00 */
        /* <DEDUP_REMOVED lines=69> */
.L_x_7799:
[----:B------:R-:W-:Y:S01]  /*19a0*/  ULEA.HI UR4, UR46, UR46, URZ, 0x1 ;  /* 0x0000002e2e047291 */ /* 0x000fe2000f8f083f */
[----:B------:R-:W-:-:S03]  /*19b0*/  IMAD.U32 R2, RZ, RZ, UR47 ;  /* 0x0000002fff027e24 */ /* 0x000fc6000f8e00ff */
[----:B------:R-:W-:Y:S02]  /*19c0*/  ULOP3.LUT UR4, UR4, 0xfffffffe, URZ, 0xc0, !UPT ;  /* 0xfffffffe04047892 */ /* 0x000fe4000f8ec03f */
[----:B------:R-:W-:Y:S02]  /*19d0*/  ISETP.NE.AND P0, PT, R2, 0x3, PT ;  /* 0x000000030200780c */ /* 0x000fe40003f05270 */
[----:B------:R-:W-:-:S06]  /*19e0*/  UIADD3 UR4, UR46, -UR4, URZ ;  /* 0x800000042e047290 */ /* 0x000fcc000fffe03f */
[----:B------:R-:W-:-:S05]  /*19f0*/  IMAD.U32 R0, RZ, RZ, UR4 ;  /* 0x00000004ff007e24 */ /* 0x000fca000f8e00ff */
[----:B------:R-:W-:-:S04]  /*1a00*/  SHF.L.U32 R0, R0, 0x1f, RZ ;  /* 0x0000001f00007819 */ /* 0x000fc800000006ff */
[----:B------:R-:W0:Y:S02]  /*1a10*/  SYNCS.PHASECHK.TRANS64.TRYWAIT P1, [UR41+0x28800], R0 ;  /* 0x02880000ff0075a7 */ /* 0x000e240008020169 */
[----:B0-----:R-:W-:Y:S05]  /*1a20*/  @!P1 BRA `(.L_x_7800) ;  /* 0x0000012400ac9947 */ /* 0x001fea0003800000 */
.L_x_7993:
[----:B------:R-:W-:Y:S05]  /*1a30*/  @!P0 BRA `(.L_x_7801) ;  /* 0x0000000000048947 */ /* 0x000fea0003800000 */
[----:B------:R-:W-:Y:S01]  /*1a40*/  BPT.TRAP 0x1 ;  /* 0x000000040000795c */ /* 0x000fe20000300000 */
.L_x_7801:
[----:B------:R-:W-:Y:S02]  /*1a50*/  IMAD.U32 R9, RZ, RZ, UR44 ;  /* 0x0000002cff097e24 */ /* 0x000fe4000f8e00ff */
[----:B0-----:R-:W-:-:S03]  /*1a60*/  IMAD.U32 R0, RZ, RZ, UR45 ;  /* 0x0000002dff007e24 */ /* 0x001fc6000f8e00ff */
[----:B------:R-:W-:Y:S02]  /*1a70*/  LEA R9, R9, UR41, 0x3 ;  /* 0x0000002909097c11 */ /* 0x000fe4000f8e18ff */
[----:B------:R-:W-:-:S04]  /*1a80*/  SHF.L.U32 R0, R0, 0x1f, RZ ;  /* 0x0000001f00007819 */ /* 0x000fc800000006ff */
[----:B------:R0:W1:Y:S01]  /*1a90*/  SYNCS.PHASECHK.TRANS64.TRYWAIT P2, [R9+URZ+0x28830], R0 ;  /* 0x02883000090075a7 */ /* 0x000062000804017f */
[----:B------:R-:W-:Y:S05]  /*1aa0*/  @!P0 BRA `(.L_x_7802) ;  /* 0x0000000000048947 */ /* 0x000fea0003800000 */
[----:B------:R-:W-:Y:S01]  /*1ab0*/  BPT.TRAP 0x1 ;  /* 0x000000040000795c */ /* 0x000fe20000300000 */
.L_x_7802:
[----:B------:R-:W2:Y:S02]  /*1ac0*/  S2R R2, SR_TID.X ;  /* 0x0000000000027919 */ /* 0x000ea40000002100 */
[----:B--2---:R-:W-:Y:S01]  /*1ad0*/  LOP3.LUT P1, RZ, R2, 0x7f, RZ, 0xc0, !PT ;  /* 0x0000007f02ff7812 */ /* 0x004fe2000782c0ff */
[----:B-1----:R-:W-:-:S12]  /*1ae0*/  @P2 BRA `(.L_x_7803) ;  /* 0x0000000000082947 */ /* 0x002fd80003800000 */
[----:B------:R-:W1:Y:S02]  /*1af0*/  SYNCS.PHASECHK.TRANS64.TRYWAIT P2, [R9+URZ+0x28830], R0 ;  /* 0x02883000090075a7 */ /* 0x000e64000804017f */
[----:B-1----:R-:W-:Y:S05]  /*1b00*/  @!P2 BRA `(.L_x_7804) ;  /* 0x00000124008ca947 */ /* 0x002fea0003800000 */
.L_x_7803:
[----:B------:R-:W-:Y:S05]  /*1b10*/  WARPSYNC.ALL ;  /* 0x0000000000007948 */ /* 0x000fea0003800000 */
[----:B------:R-:W-:Y:S01]  /*1b20*/  UIADD3 UR4, UR41, 0x18400, URZ ;  /* 0x0001840029047890 */ /* 0x000fe2000fffe03f */
[----:B------:R-:W-:Y:S01]  /*1b30*/  WARPGROUP.ARRIVE ;  /* 0x00000000000079c5 */ /* 0x000fe20000000000 */
[----:B------:R-:W-:Y:S01]  /*1b40*/  ULOP3.LUT UR32, UR52, 0x10000, URZ, 0xfc, !UPT ;  /* 0x0001000034207892 */ /* 0x000fe2000f8efc3f */
[----:B01----:R-:W-:Y:S01]  /*1b50*/  VIADD R0, R17, UR36 ;  /* 0x0000002411007c36 */ /* 0x003fe20008000000 */
[----:B------:R-:W-:Y:S01]  /*1b60*/  USHF.R.U32.HI UR4, URZ, 0x4, UR4 ;  /* 0x000000043f047899 */ /* 0x000fe20008011604 */
[----:B------:R-:W0:Y:S01]  /*1b70*/  LDC R4, c[0x0][0x2f0] ;  /* 0x0000bc00ff047b82 */ /* 0x000e220000000800 */
[----:B------:R-:W-:Y:S01]  /*1b80*/  UMOV UR33, 0x40000040 ;  /* 0x4000004000217882 */ /* 0x000fe20000000000 */
[----:B------:R-:W-:Y:S01]  /*1b90*/  UMOV UR35, 0x40000040 ;  /* 0x4000004000237882 */ /* 0x000fe20000000000 */
[----:B------:R-:W-:Y:S01]  /*1ba0*/  ULOP3.LUT UR4, UR4, 0x3fff, URZ, 0xc0, !UPT ;  /* 0x00003fff04047892 */ /* 0x000fe2000f8ec03f */
[----:B------:R-:W-:Y:S01]  /*1bb0*/  IMAD.MOV.U32 R7, RZ, RZ, R0 ;  /* 0x000000ffff077224 */ /* 0x000fe200078e0000 */
[----:B------:R-:W-:Y:S01]  /*1bc0*/  UMOV UR5, 0x40000040 ;  /* 0x4000004000057882 */ /* 0x000fe20000000000 */
[----:B------:R-:W-:Y:S01]  /*1bd0*/  UMOV UR7, 0x40000040 ;  /* 0x4000004000077882 */ /* 0x000fe20000000000 */
[----:B------:R-:W-:Y:S01]  /*1be0*/  ULOP3.LUT UR48, UR4, 0x10000, URZ, 0xfc, !UPT ;  /* 0x0001000004307892 */ /* 0x000fe2000f8efc3f */
[----:B------:R-:W1:Y:S01]  /*1bf0*/  LDC R5, c[0x0][0x288] ;  /* 0x0000a200ff057b82 */ /* 0x000e620000000800 */
[----:B------:R-:W-:Y:S01]  /*1c00*/  UIADD3 UR4, UR32, 0x2, URZ ;  /* 0x0000000220047890 */ /* 0x000fe2000fffe03f */
[----:B------:R-:W-:Y:S01]  /*1c10*/  IMAD.MOV.U32 R3, RZ, RZ, -0x80 ;  /* 0xffffff80ff037424 */ /* 0x000fe200078e00ff */
[----:B------:R-:W-:Y:S01]  /*1c20*/  ULEA UR34, UR44, UR48, 0xb ;  /* 0x000000302c227291 */ /* 0x000fe2000f8e583f */
[C---:B------:R-:W-:Y:S01]  /*1c30*/  LEA R11, R88.reuse, 0xffffff80, 0x7 ;  /* 0xffffff80580b7811 */ /* 0x040fe200078e38ff */
[----:B------:R-:W-:Y:S01]  /*1c40*/  UIADD3 UR8, UR32, 0x4, URZ ;  /* 0x0000000420087890 */ /* 0x000fe2000fffe03f */
[----:B------:R-:W-:Y:S01]  /*1c50*/  IMAD R13, R88, R3, 0x80 ;  /* 0x00000080580d7424 */ /* 0x000fe200078e0203 */
[----:B------:R-:W-:-:S02]  /*1c60*/  UIADD3 UR6, UR34, 0x2, URZ ;  /* 0x0000000222067890 */ /* 0x000fc4000fffe03f */
[----:B------:R-:W-:Y:S01]  /*1c70*/  UIADD3 UR10, UR34, 0x4, URZ ;  /* 0x00000004220a7890 */ /* 0x000fe2000fffe03f */
[----:B------:R-:W-:Y:S01]  /*1c80*/  VIADD R3, R13, 0x1 ;  /* 0x000000010d037836 */ /* 0x000fe20000000000 */
[----:B------:R-:W-:Y:S01]  /*1c90*/  UMOV UR9, 0x40000040 ;  /* 0x4000004000097882 */ /* 0x000fe20000000000 */
[----:B------:R-:W-:Y:S01]  /*1ca0*/  HGMMA.64x128x16.F32.BF16 R24, gdesc[UR32], RZ, !UPT, gsb0 ;  /* 0x01e00000201879f0 */ /* 0x000fe2000c0018ff */
[----:B------:R-:W-:Y:S01]  /*1cb0*/  UMOV UR11, 0x40000040 ;  /* 0x40000040000b7882 */ /* 0x000fe20000000000 */
[----:B------:R-:W-:Y:S01]  /*1cc0*/  UIADD3 UR12, UR32, 0x6, URZ ;  /* 0x00000006200c7890 */ /* 0x000fe2000fffe03f */
[----:B------:R-:W-:Y:S01]  /*1cd0*/  IMAD R3, R16, -0x2, R3 ;  /* 0xfffffffe10037824 */ /* 0x000fe200078e0203 */
        /* <DEDUP_REMOVED lines=19> */
[----:B------:R-:W-:Y:S01]  /*1e10*/  ULDC UR52, c[0x0][0x9dc] ;  /* 0x0002770000347ab9 */ /* 0x000fe20000000800 */
[----:B------:R-:W-:Y:S02]  /*1e20*/  WARPGROUP.DEPBAR.LE gsb0, 0x0 ;  /* 0x00008000000079c5 */ /* 0x000fe40000010000 */
[----:B------:R-:W-:-:S06]  /*1e30*/  WARPGROUP.ARRIVE ;  /* 0x00000000000079c5 */ /* 0x000fcc0000000000 */
[----:B------:R-:W-:Y:S01]  /*1e40*/  HGMMA.64x128x16.F32.BF16 R24, gdesc[UR4], R24, gsb0 ;  /* 0x01e00000041879f0 */ /* 0x000fe20008001818 */
[----:B------:R-:W-:Y:S02]  /*1e50*/  ULDC UR6, c[0x0][0x448] ;  /* 0x0001120000067ab9 */ /* 0x000fe40000000800 */
[----:B------:R-:W-:-:S06]  /*1e60*/  UISETP.NE.AND UP0, UPT, UR6, 0x1, UPT ;  /* 0x000000010600788c */ /* 0x000fcc000bf05270 */
[----:B------:R-:W-:Y:S02]  /*1e70*/  PLOP3.LUT P2, PT, PT, PT, UP0, 0x80, 0x0 ;  /* 0x000000000000781c */ /* 0x000fe40003f4f008 */
[----:B------:R-:W-:-:S03]  /*1e80*/  PLOP3.LUT P3, PT, PT, PT, UP0, 0x80, 0x0 ;  /* 0x000000000000781c */ /* 0x000fc60003f6f008 */
[----:B------:R-:W-:-:S08]  /*1e90*/  @UP0 ULDC UR6, c[0x0][0x44c] ;  /* 0x0001130000060ab9 */ /* 0x000fd00000000800 */
[----:B------:R-:W-:Y:S01]  /*1ea0*/  @P2 IMAD.HI.U32 R2, R0, UR6, RZ ;  /* 0x0000000600022c27 */ /* 0x000fe2000f8e00ff */
[----:B------:R-:W-:-:S03]  /*1eb0*/  @UP0 ULDC UR6, c[0x0][0x450] ;  /* 0x0001140000060ab9 */ /* 0x000fc60000000800 */
[----:B------:R-:W-:Y:S01]  /*1ec0*/  @!P1 VIADD R0, R9, 0x28840 ;  /* 0x0002884009009836 */ /* 0x000fe20000000000 */
[----:B------:R-:W-:Y:S01]  /*1ed0*/  @P3 SHF.R.U32.HI R7, RZ, UR6, R2 ;  /* 0x00000006ff073c19 */ /* 0x000fe20008011602 */
[----:B------:R-:W-:Y:S02]  /*1ee0*/  ULDC.64 UR6, c[0x0][0x9e0] ;  /* 0x0002780000067ab9 */ /* 0x000fe40000000a00 */
[----:B------:R-:W-:Y:S01]  /*1ef0*/  UISETP.GE.AND UP1, UPT, UR7, 0x1, UPT ;  /* 0x000000010700788c */ /* 0x000fe2000bf26270 */
[----:B------:R-:W-:Y:S01]  /*1f00*/  @!P1 PRMT R0, RZ, 0x654, R0 ;  /* 0x00000654ff009816 */ /* 0x000fe20000000000 */
[----:B------:R-:W2:Y:S04]  /*1f10*/  SHFL.IDX PT, R2, R7, RZ, 0x1c1f ;  /* 0x001c1fff07027589 */ /* 0x000ea800000e0000 */
[----:B------:R-:W-:Y:S01]  /*1f20*/  PLOP3.LUT P2, PT, PT, PT, UP1, 0x40, 0x0 ;  /* 0x000000000000781c */ /* 0x000fe20003f4e818 */
[----:B------:R-:W-:-:S02]  /*1f30*/  WARPGROUP.DEPBAR.LE gsb0, 0x0 ;  /* 0x00008000000079c5 */ /* 0x000fc40000010000 */
[----:B------:R-:W-:-:S06]  /*1f40*/  WARPGROUP.ARRIVE ;  /* 0x00000000000079c5 */ /* 0x000fcc0000000000 */
[----:B------:R-:W-:Y:S01]  /*1f50*/  HGMMA.64x128x16.F32.BF16 R24, gdesc[UR8], R24, gsb0 ;  /* 0x01e00000081879f0 */ /* 0x000fe20008001818 */
[----:B------:R-:W-:Y:S02]  /*1f60*/  ULOP3.LUT UR10, URZ, UR52, URZ, 0x33, !UPT ;  /* 0x000000343f0a7292 */ /* 0x000fe4000f8e333f */
[----:B------:R-:W-:Y:S02]  /*1f70*/  WARPGROUP.DEPBAR.LE gsb0, 0x0 ;  /* 0x00008000000079c5 */ /* 0x000fe40000010000 */
[----:B------:R-:W-:-:S07]  /*1f80*/  WARPGROUP.ARRIVE ;  /* 0x00000000000079c5 */ /* 0x000fce0000000000 */
[----:B------:R-:W-:Y:S03]  /*1f90*/  HGMMA.64x128x16.F32.BF16 R24, gdesc[UR12], R24, gsb0 ;  /* 0x01e000000c1879f0 */ /* 0x000fe60008001818 */
        /* <DEDUP_REMOVED lines=13> */
[----:B------:R0:W-:Y:S02]  /*2070*/  @!P1 SYNCS.ARRIVE.TRANS64.RED.A1T0 RZ, [R0+URZ], RZ ;  /* 0x000000ff00ff99a7 */ /* 0x0001e4000810043f */
[C---:B0-----:R-:W-:Y:S02]  /*2080*/  IMAD R0, R4.reuse, UR42, R3 ;  /* 0x0000002a04007c24 */ /* 0x041fe4000f8e0203 */
[----:B------:R-:W-:Y:S02]  /*2090*/  IMAD R3, R4, UR42, R13 ;  /* 0x0000002a04037c24 */ /* 0x000fe4000f8e020d */
[----:B-1----:R-:W-:-:S02]  /*20a0*/  IMAD.IADD R0, R0, 0x1, -R5 ;  /* 0x0000000100007824 */ /* 0x002fc400078e0a05 */
[----:B------:R-:W-:Y:S02]  /*20b0*/  IMAD R15, R16, -0x2, R3 ;  /* 0xfffffffe100f7824 */ /* 0x000fe400078e0203 */
[C---:B------:R-:W-:Y:S02]  /*20c0*/  VIADD R20, R0.reuse, UR6 ;  /* 0x0000000600147c36 */ /* 0x040fe40008000000 */
[----:B------:R-:W-:-:S03]  /*20d0*/  VIADD R21, R0, UR10 ;  /* 0x0000000a00157c36 */ /* 0x000fc60008000000 */
[----:B--2---:R-:W-:Y:S01]  /*20e0*/  VIADDMNMX R0, R2, R20, R15, PT ;  /* 0x0000001402007246 */ /* 0x004fe2000380010f */
[----:B------:R-:W-:Y:S01]  /*20f0*/  IMAD.IADD R3, R21, 0x1, R2 ;  /* 0x0000000115037824 */ /* 0x000fe200078e0202 */
        /* <DEDUP_REMOVED lines=14> */
.L_x_7807:
[----:B------:R-:W-:-:S06]  /*21e0*/  UISETP.NE.AND UP2, UPT, UR7, 0x1, UPT ;  /* 0x000000010700788c */ /* 0x000fcc000bf45270 */
[----:B------:R-:W-:-:S05]  /*21f0*/  PLOP3.LUT P2, PT, PT, PT, UP2, 0x80, 0x0 ;  /* 0x000000000000781c */ /* 0x000fca0003f4f028 */
[----:B------:R-:W-:-:S08]  /*2200*/  @UP2 ULDC.64 UR10, c[0x0][0x9e8] ;  /* 0x00027a00000a2ab9 */ /* 0x000fd00000000a00 */
[----:B------:R-:W-:-:S05]  /*2210*/  @P2 IMAD.HI.U32 R6, R2, UR10, RZ ;  /* 0x0000000a02062c27 */ /* 0x000fca000f8e00ff */
[----:B------:R-:W-:-:S07]  /*2220*/  @P2 SHF.R.U32.HI R2, RZ, UR11, R6 ;  /* 0x0000000bff022c19 */ /* 0x000fce0008011606 */
.L_x_7808:
[----:B------:R-:W-:Y:S05]  /*2230*/  BSYNC B0 ;  /* 0x0000000000007941 */ /* 0x000fea0003800000 */
.L_x_7806:
[----:B------:R-:W-:-:S04]  /*2240*/  IMAD R9, R2, UR7, -R11 ;  /* 0x0000000702097c24 */ /* 0x000fc8000f8e0a0b */
[----:B------:R-:W-:-:S05]  /*2250*/  IMAD R9, R16, -0x2, R9 ;  /* 0xfffffffe10097824 */ /* 0x000fca00078e0209 */
[----:B------:R-:W-:Y:S02]  /*2260*/  VIMNMX R3, R3, R9, !PT ;  /* 0x0000000903037248 */ /* 0x000fe40007fe0100 */
[----:B------:R-:W-:-:S07]  /*2270*/  VIADDMNMX R0, R9, UR7, R0, PT ;  /* 0x0000000709007c46 */ /* 0x000fce000b800100 */
.L_x_7805:
        /* <DEDUP_REMOVED lines=8> */
[----:B------:R-:W-:Y:S02]  /*2300*/  P2R R25, PR, RZ, 0x20 ;  /* 0x00000020ff197803 */ /* 0x000fe40000000000 */
[----:B------:R-:W-:Y:S02]  /*2310*/  ISETP.LT.OR P3, PT, R0, 0xa, P3 ;  /* 0x0000000a0000780c */ /* 0x000fe40001f61670 */
[----:B------:R-:W-:Y:S02]  /*2320*/  ISETP.GT.AND P4, PT, R3, 0x8, !P4 ;  /* 0x000000080300780c */ /* 0x000fe40006784270 */
[----:B------:R-:W-:-:S02]  /*2330*/  ISETP.GE.AND P5, PT, R13, 0x11, PT ;  /* 0x000000110d00780c */ /* 0x000fc40003fa6270 */
[----:B------:R-:W-:Y:S02]  /*2340*/  FSEL R122, R29, -INF , !P3 ;  /* 0xff8000001d7a7808 */ /* 0x000fe40005800000 */
[----:B------:R-:W-:Y:S02]  /*2350*/  ISETP.LT.OR P4, PT, R0, 0x9, P4 ;  /* 0x000000090000780c */ /* 0x000fe40002781670 */
[----:B------:R-:W-:Y:S02]  /*2360*/  ISETP.GT.AND P3, PT, R3, 0x10, !P5 ;  /* 0x000000100300780c */ /* 0x000fe40006f64270 */
[----:B------:R-:W-:Y:S02]  /*2370*/  FSEL R182, R28, -INF , !P4 ;  /* 0xff8000001cb67808 */ /* 0x000fe40006000000 */
        /* <DEDUP_REMOVED lines=159> */
.L_x_7811:
[----:B------:R-:W-:-:S06]  /*2d70*/  UISETP.NE.AND UP2, UPT, UR7, 0x1, UPT ;  /* 0x000000010700788c */ /* 0x000fcc000bf45270 */
[----:B------:R-:W-:-:S05]  /*2d80*/  PLOP3.LUT P6, PT, PT, PT, UP2, 0x80, 0x0 ;  /* 0x000000000000781c */ /* 0x000fca0003fcf028 */
[----:B------:R-:W-:-:S08]  /*2d90*/  @UP2 ULDC.64 UR10, c[0x0][0x9e8] ;  /* 0x00027a00000a2ab9 */ /* 0x000fd00000000a00 */
[----:B------:R-:W-:Y:S01]  /*2da0*/  @P6 IMAD.HI.U32 R3, R0, UR10, RZ ;  /* 0x0000000a00036c27 */ /* 0x000fe2000f8e00ff */
[----:B------:R-:W-:-:S13]  /*2db0*/  PLOP3.LUT P6, PT, PT, PT, UP2, 0x80, 0x0 ;  /* 0x000000000000781c */ /* 0x000fda0003fcf028 */
[----:B------:R-:W-:-:S07]  /*2dc0*/  @P6 SHF.R.U32.HI R0, RZ, UR11, R3 ;  /* 0x0000000bff006c19 */ /* 0x000fce0008011603 */
.L_x_7812:
[----:B------:R-:W-:Y:S05]  /*2dd0*/  BSYNC B0 ;  /* 0x0000000000007941 */ /* 0x000fea0003800000 */
.L_x_7810:
[----:B------:R-:W-:-:S04]  /*2de0*/  IMAD R3, R0, UR7, -R11 ;  /* 0x0000000700037c24 */ /* 0x000fc8000f8e0a0b */
[----:B------:R-:W-:-:S05]  /*2df0*/  IMAD R0, R16, -0x2, R3 ;  /* 0xfffffffe10007824 */ /* 0x000fca00078e0203 */
[----:B------:R-:W-:Y:S02]  /*2e00*/  VIMNMX R33, R33, R0, !PT ;  /* 0x0000000021217248 */ /* 0x000fe40007fe0100 */
[----:B------:R-:W-:-:S07]  /*2e10*/  VIADDMNMX R29, R0, UR7, R29, PT ;  /* 0x00000007001d7c46 */ /* 0x000fce000b80011d */
.L_x_7809:
[----:B------:R-:W-:Y:S01]  /*2e20*/  ISETP.GT.AND P2, PT, R33, 0x1, !P2 ;  /* 0x000000012100780c */ /* 0x000fe20005744270 */
[----:B------:R-:W-:Y:S01]  /*2e30*/  ULDC UR10, c[0x0][0x988] ;  /* 0x00026200000a7ab9 */ /* 0x000fe20000000800 */
[----:B------:R-:W-:Y:S01]  /*2e40*/  ISETP.NE.AND P6, PT, R28, RZ, PT ;  /* 0x000000ff1c00720c */ /* 0x000fe20003fc5270 */
[----:B------:R-:W-:Y:S01]  /*2e50*/  IMAD.U32 R7, RZ, RZ, UR10 ;  /* 0x0000000aff077e24 */ /* 0x000fe2000f8e00ff */
[----:B------:R-:W-:Y:S01]  /*2e60*/  ISETP.LT.OR P2, PT, R29, 0x2, P2 ;  /* 0x000000021d00780c */ /* 0x000fe20001741670 */
[----:B------:R-:W-:Y:S01]  /*2e70*/  @UP0 ULDC UR10, c[0x0][0x44c] ;  /* 0x00011300000a0ab9 */ /* 0x000fe20000000800 */
[----:B------:R-:W-:Y:S01]  /*2e80*/  FMNMX.FTZ R0, R180, R120, !PT ;  /* 0x00000078b4007209 */ /* 0x000fe20007810000 */
[----:B------:R-:W-:Y:S01]  /*2e90*/  UIMAD.WIDE.U32 UR10, UR36, UR10, URZ ;  /* 0x0000000a240a72a5 */ /* 0x000fe2000f8e003f */
[----:B------:R-:W-:Y:S01]  /*2ea0*/  FSEL R20, R27, -INF , !P2 ;  /* 0xff8000001b147808 */ /* 0x000fe20005000000 */
[----:B------:R-:W-:Y:S01]  /*2eb0*/  @UP0 ULDC UR15, c[0x0][0x450] ;  /* 0x00011400000f0ab9 */ /* 0x000fe20000000800 */
[----:B------:R-:W-:Y:S01]  /*2ec0*/  ISETP.NE.AND P2, PT, R89, RZ, PT ;  /* 0x000000ff5900720c */ /* 0x000fe20003f45270 */
[----:B------:R-:W-:Y:S01]  /*2ed0*/  UMOV UR14, UR36 ;  /* 0x00000024000e7c82 */ /* 0x000fe20008000000 */
[----:B------:R-:W-:Y:S01]  /*2ee0*/  FMNMX.FTZ R0, R182, R0, !PT ;  /* 0x00000000b6007209 */ /* 0x000fe20007810000 */
[----:B------:R-:W-:Y:S01]  /*2ef0*/  @UP0 USHF.R.U32.HI UR14, URZ, UR15, UR11 ;  /* 0x0000000f3f0e0299 */ /* 0x000fe2000801160b */
[----:B------:R-:W-:-:S02]  /*2f00*/  ISETP.GT.AND P2, PT, R33, 0x8, !P2 ;  /* 0x000000082100780c */ /* 0x000fc40005744270 */
[----:B------:R-:W-:Y:S01]  /*2f10*/  FMNMX.FTZ R0, R122, R0, !PT ;  /* 0x000000007a007209 */ /* 0x000fe20007810000 */
[----:B------:R-:W-:Y:S01]  /*2f20*/  UIADD3 UR49, UR49, UR14, URZ ;  /* 0x0000000e31317290 */ /* 0x000fe2000fffe03f */
[----:B------:R-:W-:Y:S02]  /*2f30*/  ISETP.LT.OR P2, PT, R29, 0x9, P2 ;  /* 0x000000091d00780c */ /* 0x000fe40001741670 */
[----:B------:R-:W-:Y:S01]  /*2f40*/  FMNMX.FTZ R0, R176, R0, !PT ;  /* 0x00000000b0007209 */ /* 0x000fe20007810000 */
[----:B------:R-:W-:Y:S01]  /*2f50*/  UIADD3 UR6, UR49, UR6, URZ ;  /* 0x0000000631067290 */ /* 0x000fe2000fffe03f */
        /* <DEDUP_REMOVED lines=8> */
[----:B------:R-:W-:-:S02]  /*2fe0*/  ISETP.GT.AND P2, PT, R33, 0x10, !P6 ;  /* 0x000000102100780c */ /* 0x000fc40007744270 */
[----:B------:R-:W-:Y:S02]  /*2ff0*/  ISETP.NE.AND P6, PT, R52, RZ, PT ;  /* 0x000000ff3400720c */ /* 0x000fe40003fc5270 */
        /* <DEDUP_REMOVED lines=57> */
[----:B------:R-:W-:Y:S01]  /*3390*/  ISETP.GT.AND P3, PT, R33, 0x70, !P3 ;  /* 0x000000702100780c */ /* 0x000fe20005f64270 */
[----:B------:R-:W0:Y:S01]  /*33a0*/  SHFL.BFLY PT, R0, R3, 0x2, 0x1f ;  /* 0x0c401f0003007f89 */ /* 0x000e2200000e0000 */
[----:B------:R-:W-:-:S02]  /*33b0*/  FSEL R50, R50, -INF , !P2 ;  /* 0xff80000032327808 */ /* 0x000fc40005000000 */
[----:B------:R-:W-:Y:S02]  /*33c0*/  ISETP.NE.AND P2, PT, R48, RZ, PT ;  /* 0x000000ff3000720c */ /* 0x000fe40003f45270 */
[C---:B------:R-:W-:Y:S02]  /*33d0*/  ISETP.GT.AND P4, PT, R33.reuse, 0x71, !P4 ;  /* 0x000000712100780c */ /* 0x040fe40006784270 */
[----:B------:R-:W-:Y:S02]  /*33e0*/  ISETP.GT.AND P2, PT, R33, 0x31, !P2 ;  /* 0x000000312100780c */ /* 0x000fe40005744270 */
[C---:B------:R-:W-:Y:S02]  /*33f0*/  ISETP.LT.OR P3, PT, R29.reuse, 0x71, P3 ;  /* 0x000000711d00780c */ /* 0x040fe40001f61670 */
[----:B------:R-:W-:Y:S02]  /*3400*/  ISETP.LT.OR P2, PT, R29, 0x32, P2 ;  /* 0x000000321d00780c */ /* 0x000fe40001741670 */
[----:B------:R-:W-:-:S02]  /*3410*/  ISETP.GT.AND P5, PT, R33, 0x78, !P5 ;  /* 0x000000782100780c */ /* 0x000fc40006fa4270 */
[----:B------:R-:W-:Y:S02]  /*3420*/  FSEL R44, R51, -INF , !P2 ;  /* 0xff800000332c7808 */ /* 0x000fe40005000000 */
[----:B------:R-:W-:Y:S02]  /*3430*/  ISETP.NE.AND P2, PT, R49, RZ, PT ;  /* 0x000000ff3100720c */ /* 0x000fe40003f45270 */
[----:B------:R-:W-:Y:S02]  /*3440*/  ISETP.LT.OR P4, PT, R29, 0x72, P4 ;  /* 0x000000721d00780c */ /* 0x000fe40002781670 */
[----:B------:R-:W-:Y:S02]  /*3450*/  ISETP.GT.AND P2, PT, R33, 0x38, !P2 ;  /* 0x000000382100780c */ /* 0x000fe40005744270 */
[----:B------:R-:W-:Y:S02]  /*3460*/  FSEL R82, R82, -INF , !P3 ;  /* 0xff80000052527808 */ /* 0x000fe40005800000 */
[----:B------:R-:W-:-:S02]  /*3470*/  ISETP.LT.OR P2, PT, R29, 0x39, P2 ;  /* 0x000000391d00780c */ /* 0x000fc40001741670 */
[----:B------:R-:W-:Y:S02]  /*3480*/  ISETP.LT.OR P5, PT, R29, 0x79, P5 ;  /* 0x000000791d00780c */ /* 0x000fe40002fa1670 */
[----:B------:R-:W-:Y:S02]  /*3490*/  FSEL R54, R54, -INF , !P2 ;  /* 0xff80000036367808 */ /* 0x000fe40005000000 */
[----:B------:R-:W-:Y:S02]  /*34a0*/  ISETP.GT.AND P2, PT, R33, 0x39, !P6 ;  /* 0x000000392100780c */ /* 0x000fe40007744270 */
[----:B------:R-:W-:Y:S02]  /*34b0*/  ISETP.NE.AND P6, PT, R73, RZ, PT ;  /* 0x000000ff4900720c */ /* 0x000fe40003fc5270 */
[----:B------:R-:W-:Y:S02]  /*34c0*/  ISETP.LT.OR P2, PT, R29, 0x3a, P2 ;  /* 0x0000003a1d00780c */ /* 0x000fe40001741670 */
[----:B------:R-:W-:-:S02]  /*34d0*/  FSEL R86, R86, -INF , !P5 ;  /* 0xff80000056567808 */ /* 0x000fc40006800000 */
        /* <DEDUP_REMOVED lines=41> */
[----:B------:R-:W-:Y:S02]  /*3770*/  ISETP.GT.AND P2, PT, R33, 0x68, !P6 ;  /* 0x000000682100780c */ /* 0x000fe40007744270 */
[----:B------:R-:W-:Y:S02]  /*3780*/  ISETP.NE.AND P6, PT, R9, RZ, PT ;  /* 0x000000ff0900720c */ /* 0x000fe40003fc5270 */
[----:B0-----:R-:W-:Y:S02]  /*3790*/  FMNMX.FTZ R9, R3, R0, !PT ;  /* 0x0000000003097209 */ /* 0x001fe40007810000 */
[----:B------:R-:W-:-:S03]  /*37a0*/  ISETP.LT.OR P2, PT, R29, 0x69, P2 ;  /* 0x000000691d00780c */ /* 0x000fc60001741670 */
[----:B------:R-:W0:Y:S01]  /*37b0*/  SHFL.BFLY PT, R0, R9, 0x1, 0x1f ;  /* 0x0c201f0009007f89 */ /* 0x000e2200000e0000 */
[----:B------:R-:W-:Y:S02]  /*37c0*/  FSEL R78, R78, -INF , !P2 ;  /* 0xff8000004e4e7808 */ /* 0x000fe40005000000 */
[----:B0-----:R-:W-:-:S04]  /*37d0*/  FMNMX.FTZ R0, R9, R0, !PT ;  /* 0x0000000009007209 */ /* 0x001fc80007810000 */
[C---:B------:R-:W-:Y:S01]  /*37e0*/  FSETP.NEU.FTZ.AND P2, PT, R0.reuse, -INF , PT ;  /* 0xff8000000000780b */ /* 0x040fe20003f5d000 */
[----:B------:R-:W-:-:S05]  /*37f0*/  FMUL.FTZ R11, R0, R7 ;  /* 0x00000007000b7220 */ /* 0x000fca0000410000 */
[----:B------:R-:W-:Y:S02]  /*3800*/  FSEL R35, R11, RZ, P2 ;  /* 0x000000ff0b237208 */ /* 0x000fe40001000000 */
[----:B------:R-:W-:Y:S02]  /*3810*/  ISETP.GT.AND P2, PT, R33, RZ, !P6 ;  /* 0x000000ff2100720c */ /* 0x000fe40007744270 */
[----:B------:R-:W-:Y:S01]  /*3820*/  ISETP.NE.AND P6, PT, R13, RZ, PT ;  /* 0x000000ff0d00720c */ /* 0x000fe20003fc5270 */
[-CC-:B------:R-:W-:Y:S01]  /*3830*/  FFMA.FTZ R21, R124, R7.reuse, -R35.reuse ;  /* 0x000000077c157223 */ /* 0x180fe20000010823 */
[----:B------:R-:W-:Y:S01]  /*3840*/  ISETP.LT.OR P2, PT, R29, 0x1, P2 ;  /* 0x000000011d00780c */ /* 0x000fe20001741670 */
[-CC-:B------:R-:W-:Y:S01]  /*3850*/  FFMA.FTZ R37, R102, R7.reuse, -R35.reuse ;  /* 0x0000000766257223 */ /* 0x180fe20000010823 */
[-CC-:B------:R-:W-:Y:S01]  /*3860*/  FFMA.FTZ R164, R100, R7.reuse, -R35.reuse ;  /* 0x0000000764a47223 */ /* 0x180fe20000010823 */
[----:B------:R-:W-:Y:S01]  /*3870*/  ISETP.GT.AND P6, PT, R33, 0x79, !P6 ;  /* 0x000000792100780c */ /* 0x000fe200077c4270 */
[-CC-:B------:R-:W-:Y:S01]  /*3880*/  FFMA.FTZ R180, R180, R7.reuse, -R35.reuse ;  /* 0x00000007b4b47223 */ /* 0x180fe20000010823 */
[----:B------:R-:W-:Y:S01]  /*3890*/  FSEL R26, R26, -INF , !P2 ;  /* 0xff8000001a1a7808 */ /* 0x000fe20005000000 */
[-CC-:B------:R-:W-:Y:S01]  /*38a0*/  FFMA.FTZ R3, R120, R7.reuse, -R35.reuse ;  /* 0x0000000778037223 */ /* 0x180fe20000010823 */
[----:B------:R-:W-:Y:S01]  /*38b0*/  ISETP.NE.AND P2, PT, R95, RZ, PT ;  /* 0x000000ff5f00720c */ /* 0x000fe20003f45270 */
[-CC-:B------:R-:W-:Y:S01]  /*38c0*/  FFMA.FTZ R182, R182, R7.reuse, -R35.reuse ;  /* 0x00000007b6b67223 */ /* 0x180fe20000010823 */
[----:B------:R-:W-:Y:S01]  /*38d0*/  FMNMX.FTZ R11, R26, R20, !PT ;  /* 0x000000141a0b7209 */ /* 0x000fe20007810000 */
[----:B------:R-:W-:Y:S01]  /*38e0*/  MUFU.EX2 R180, R180 ;  /* 0x000000b400b47308 */ /* 0x000fe20000000800 */
[----:B------:R-:W-:Y:S01]  /*38f0*/  ISETP.GT.AND P2, PT, R33, 0x69, !P2 ;  /* 0x000000692100780c */ /* 0x000fe20005744270 */
[--C-:B------:R-:W-:Y:S01]  /*3900*/  FFMA.FTZ R33, R98, R7, -R35.reuse ;  /* 0x0000000762217223 */ /* 0x100fe20000010823 */
[----:B------:R-:W-:Y:S01]  /*3910*/  FMNMX.FTZ R11, R30, R11, !PT ;  /* 0x0000000b1e0b7209 */ /* 0x000fe20007810000 */
[-CC-:B------:R-:W-:Y:S01]  /*3920*/  FFMA.FTZ R9, R122, R7.reuse, -R35.reuse ;  /* 0x000000077a097223 */ /* 0x180fe20000010823 */
[----:B------:R-:W-:Y:S01]  /*3930*/  ISETP.LT.OR P2, PT, R29, 0x6a, P2 ;  /* 0x0000006a1d00780c */ /* 0x000fe20001741670 */
[--C-:B------:R-:W-:Y:S01]  /*3940*/  FFMA.FTZ R176, R176, R7, -R35.reuse ;  /* 0x00000007b0b07223 */ /* 0x100fe20000010823 */
[----:B------:R-:W-:Y:S01]  /*3950*/  FMNMX.FTZ R11, R24, R11, !PT ;  /* 0x0000000b180b7209 */ /* 0x000fe20007810000 */
[----:B------:R-:W0:Y:S01]  /*3960*/  MUFU.EX2 R3, R3 ;  /* 0x0000000300037308 */ /* 0x000e220000000800 */
[----:B------:R-:W-:Y:S01]  /*3970*/  FSEL R102, R79, -INF , !P2 ;  /* 0xff8000004f667808 */ /* 0x000fe20005000000 */
[--C-:B------:R-:W-:Y:S01]  /*3980*/  FFMA.FTZ R2, R2, R7, -R35.reuse ;  /* 0x0000000702027223 */ /* 0x100fe20000010823 */
[----:B------:R-:W-:Y:S01]  /*3990*/  FMNMX.FTZ R13, R34, R11, !PT ;  /* 0x0000000b220d7209 */ /* 0x000fe20007810000 */
[-CC-:B------:R-:W-:Y:S01]  /*39a0*/  FFMA.FTZ R178, R178, R7.reuse, -R35.reuse ;  /* 0x00000007b2b27223 */ /* 0x180fe20000010823 */
[----:B------:R-:W-:Y:S01]  /*39b0*/  FSEL R100, R83, -INF , !P4 ;  /* 0xff80000053647808 */ /* 0x000fe20006000000 */
[--C-:B------:R-:W-:Y:S01]  /*39c0*/  FFMA.FTZ R118, R118, R7, -R35.reuse ;  /* 0x0000000776767223 */ /* 0x100fe20000010823 */
[----:B------:R-:W-:Y:S01]  /*39d0*/  FMNMX.FTZ R13, R28, R13, !PT ;  /* 0x0000000d1c0d7209 */ /* 0x000fe20007810000 */
[----:B------:R1:W-:Y:S01]  /*39e0*/  MUFU.EX2 R11, R21 ;  /* 0x00000015000b7308 */ /* 0x0003e20000000800 */
[----:B------:R-:W-:Y:S01]  /*39f0*/  ISETP.LT.OR P6, PT, R29, 0x7a, P6 ;  /* 0x0000007a1d00780c */ /* 0x000fe200037c1670 */
[--C-:B------:R-:W-:Y:S01]  /*3a00*/  FFMA.FTZ R29, R94, R7, -R35.reuse ;  /* 0x000000075e1d7223 */ /* 0x100fe20000010823 */
[----:B------:R-:W-:Y:S01]  /*3a10*/  FMNMX.FTZ R13, R38, R13, !PT ;  /* 0x0000000d260d7209 */ /* 0x000fe20007810000 */
[-CC-:B------:R-:W-:Y:S01]  /*3a20*/  FFMA.FTZ R172, R116, R7.reuse, -R35.reuse ;  /* 0x0000000774ac7223 */ /* 0x180fe20000010823 */
[----:B------:R-:W-:Y:S01]  /*3a30*/  FSEL R98, R87, -INF , !P6 ;  /* 0xff80000057627808 */ /* 0x000fe20007000000 */
[----:B------:R-:W-:Y:S01]  /*3a40*/  FFMA.FTZ R114, R114, R7, -R35 ;  /* 0x0000000772727223 */ /* 0x000fe20000010823 */
[----:B------:R-:W-:Y:S01]  /*3a50*/  FMNMX.FTZ R13, R32, R13, !PT ;  /* 0x0000000d200d7209 */ /* 0x000fe20007810000 */
[----:B------:R-:W-:Y:S01]  /*3a60*/  MUFU.EX2 R182, R182 ;  /* 0x000000b600b67308 */ /* 0x000fe20000000800 */
[----:B0-----:R-:W-:Y:S01]  /*3a70*/  FADD.FTZ R47, R180, R3 ;  /* 0x00000003b42f7221 */ /* 0x001fe20000010000 */
        /* <DEDUP_REMOVED lines=17> */
[----:B-1----:R-:W-:Y:S01]  /*3b90*/  FMNMX.FTZ R21, R50, R15, !PT ;  /* 0x0000000f32157209 */ /* 0x002fe20007810000 */
[-CC-:B------:R-:W-:Y:S01]  /*3ba0*/  FFMA.FTZ R10, R10, R7.reuse, -R35.reuse ;  /* 0x000000070a0a7223 */ /* 0x180fe20000010823 */
[-CC-:B------:R-:W-:Y:S01]  /*3bb0*/  FFMA.FTZ R80, R80, R7.reuse, -R35.reuse ;  /* 0x0000000750507223 */ /* 0x180fe20000010823 */
[--C-:B------:R-:W-:Y:S01]  /*3bc0*/  FFMA.FTZ R12, R12, R7, -R35.reuse ;  /* 0x000000070c0c7223 */ /* 0x100fe20000010823 */
[----:B------:R-:W-:Y:S01]  /*3bd0*/  FMNMX.FTZ R21, R44, R21, !PT ;  /* 0x000000152c157209 */ /* 0x000fe20007810000 */
[----:B------:R-:W-:Y:S01]  /*3be0*/  MUFU.EX2 R39, R2 ;  /* 0x0000000200277308 */ /* 0x000fe20000000800 */
[-CC-:B------:R-:W-:Y:S01]  /*3bf0*/  FFMA.FTZ R84, R84, R7.reuse, -R35.reuse ;  /* 0x0000000754547223 */ /* 0x180fe20000010823 */
[----:B------:R-:W-:Y:S01]  /*3c00*/  FFMA.FTZ R14, R14, R7, -R35 ;  /* 0x000000070e0e7223 */ /* 0x000fe20000010823 */
[----:B------:R-:W-:-:S02]  /*3c10*/  FMNMX.FTZ R21, R54, R21, !PT ;  /* 0x0000001536157209 */ /* 0x000fc40007810000 */
[----:B------:R-:W-:Y:S02]  /*3c20*/  F2FP.BF16.F32.PACK_AB R180, R3, R180 ;  /* 0x000000b403b4723e */ /* 0x000fe400000010ff */
        /* <DEDUP_REMOVED lines=19> */
[----:B------:R0:W-:Y:S03]  /*3d60*/  MUFU.EX2 R37, R29 ;  /* 0x0000001d00257308 */ /* 0x0001e60000000800 */
[----:B------:R-:W-:-:S04]  /*3d70*/  FMNMX.FTZ R31, R82, R31, !PT ;  /* 0x0000001f521f7209 */ /* 0x000fc80007810000 */
[----:B------:R-:W-:Y:S01]  /*3d80*/  FMNMX.FTZ R31, R100, R31, !PT ;  /* 0x0000001f641f7209 */ /* 0x000fe20007810000 */
[----:B------:R-:W-:Y:S03]  /*3d90*/  MUFU.EX2 R21, R110 ;  /* 0x0000006e00157308 */ /* 0x000fe60000000800 */
[----:B------:R-:W-:-:S04]  /*3da0*/  FMNMX.FTZ R31, R86, R31, !PT ;  /* 0x0000001f561f7209 */ /* 0x000fc80007810000 */
[----:B------:R-:W-:Y:S01]  /*3db0*/  FMNMX.FTZ R31, R98, R31, !PT ;  /* 0x0000001f621f7209 */ /* 0x000fe20007810000 */
[----:B------:R-:W-:Y:S04]  /*3dc0*/  MUFU.EX2 R168, R168 ;  /* 0x000000a800a87308 */ /* 0x000fe80000000800 */
[----:B------:R-:W1:Y:S04]  /*3dd0*/  SHFL.BFLY PT, R94, R31, 0x2, 0x1f ;  /* 0x0c401f001f5e7f89 */ /* 0x000e6800000e0000 */
[----:B------:R-:W-:Y:S08]  /*3de0*/  MUFU.EX2 R25, R106 ;  /* 0x0000006a00197308 */ /* 0x000ff00000000800 */
[----:B------:R-:W-:Y:S08]  /*3df0*/  MUFU.EX2 R170, R170 ;  /* 0x000000aa00aa7308 */ /* 0x000ff00000000800 */
[----:B------:R-:W-:Y:S01]  /*3e00*/  MUFU.EX2 R164, R164 ;  /* 0x000000a400a47308 */ /* 0x000fe20000000800 */
[----:B-1----:R-:W-:Y:S01]  /*3e10*/  FMNMX.FTZ R94, R31, R94, !PT ;  /* 0x0000005e1f5e7209 */ /* 0x002fe20007810000 */
[----:B------:R-:W-:-:S06]  /*3e20*/  FFMA.FTZ R31, R8, R7, -R35 ;  /* 0x00000007081f7223 */ /* 0x000fcc0000010823 */
[----:B------:R-:W-:Y:S01]  /*3e30*/  MUFU.EX2 R41, R6 ;  /* 0x0000000600297308 */ /* 0x000fe20000000800 */
[----:B0-----:R-:W0:Y:S07]  /*3e40*/  SHFL.BFLY PT, R29, R94, 0x1, 0x1f ;  /* 0x0c201f005e1d7f89 */ /* 0x001e2e00000e0000 */
[----:B------:R-:W-:Y:S08]  /*3e50*/  MUFU.EX2 R33, R33 ;  /* 0x0000002100217308 */ /* 0x000ff00000000800 */
[----:B------:R-:W1:Y:S08]  /*3e60*/  MUFU.EX2 R96, R96 ;  /* 0x0000006000607308 */ /* 0x000e700000000800 */
[----:B------:R-:W-:Y:S01]  /*3e70*/  MUFU.EX2 R64, R64 ;  /* 0x0000004000407308 */ /* 0x000fe20000000800 */
[----:B0-----:R-:W-:-:S04]  /*3e80*/  FMNMX.FTZ R8, R94, R29, !PT ;  /* 0x0000001d5e087209 */ /* 0x001fc80007810000 */
[C---:B------:R-:W-:Y:S01]  /*3e90*/  FSETP.NEU.FTZ.AND P2, PT, R8.reuse, -INF , PT ;  /* 0xff8000000800780b */ /* 0x040fe20003f5d000 */
[-C--:B------:R-:W-:Y:S02]  /*3ea0*/  FMUL.FTZ R2, R8, R7.reuse ;  /* 0x0000000708027220 */ /* 0x080fe40000410000 */
[----:B------:R-:W-:Y:S01]  /*3eb0*/  MUFU.EX2 R68, R68 ;  /* 0x0000004400447308 */ /* 0x000fe20000000800 */
[----:B-1----:R-:W-:Y:S02]  /*3ec0*/  F2FP.BF16.F32.PACK_AB R166, R37, R96 ;  /* 0x0000006025a6723e */ /* 0x002fe400000010ff */
[----:B------:R-:W-:Y:S01]  /*3ed0*/  FSEL R35, R2, RZ, P2 ;  /* 0x000000ff02237208 */ /* 0x000fe20001000000 */
[----:B------:R-:W-:Y:S01]  /*3ee0*/  FADD.FTZ R2, R182, R47 ;  /* 0x0000002fb6027221 */ /* 0x000fe20000010000 */
[C---:B------:R-:W-:Y:S02]  /*3ef0*/  F2FP.BF16.F32.PACK_AB R182, R9.reuse, R182 ;  /* 0x000000b609b6723e */ /* 0x040fe400000010ff */
[----:B------:R-:W-:Y:S01]  /*3f00*/  PLOP3.LUT P2, PT, PT, PT, UP1, 0x40, 0x0 ;  /* 0x000000000000781c */ /* 0x000fe20003f4e818 */
[----:B------:R-:W-:Y:S01]  /*3f10*/  FADD.FTZ R47, R9, R2 ;  /* 0x00000002092f7221 */ /* 0x000fe20000010000 */
[-CC-:B------:R-:W-:Y:S01]  /*3f20*/  FFMA.FTZ R26, R26, R7.reuse, -R35.reuse ;  /* 0x000000071a1a7223 */ /* 0x180fe20000010823 */
[-CC-:B------:R-:W-:Y:S01]  /*3f30*/  FFMA.FTZ R20, R20, R7.reuse, -R35.reuse ;  /* 0x0000000714147223 */ /* 0x180fe20000010823 */
[-C--:B------:R-:W-:Y:S01]  /*3f40*/  FFMA.FTZ R30, R30, R7.reuse, -R35 ;  /* 0x000000071e1e7223 */ /* 0x080fe20000010823 */
[----:B------:R-:W-:Y:S01]  /*3f50*/  FADD.FTZ R2, R176, R47 ;  /* 0x0000002fb0027221 */ /* 0x000fe20000010000 */
[-CC-:B------:R-:W-:Y:S01]  /*3f60*/  FFMA.FTZ R24, R24, R7.reuse, -R35.reuse ;  /* 0x0000000718187223 */ /* 0x180fe20000010823 */
[----:B------:R-:W-:Y:S01]  /*3f70*/  MUFU.EX2 R181, R20 ;  /* 0x0000001400b57308 */ /* 0x000fe20000000800 */
[-CC-:B------:R-:W-:Y:S01]  /*3f80*/  FFMA.FTZ R34, R34, R7.reuse, -R35.reuse ;  /* 0x0000000722227223 */ /* 0x180fe20000010823 */
[----:B------:R-:W-:Y:S01]  /*3f90*/  FADD.FTZ R47, R11, R2 ;  /* 0x000000020b2f7221 */ /* 0x000fe20000010000 */
[-CC-:B------:R-:W-:Y:S01]  /*3fa0*/  FFMA.FTZ R28, R28, R7.reuse, -R35.reuse ;  /* 0x000000071c1c7223 */ /* 0x180fe20000010823 */
[-CC-:B------:R-:W-:Y:S01]  /*3fb0*/  FFMA.FTZ R38, R38, R7.reuse, -R35.reuse ;  /* 0x0000000726267223 */ /* 0x180fe20000010823 */
[-C--:B------:R-:W-:Y:S01]  /*3fc0*/  FFMA.FTZ R32, R32, R7.reuse, -R35 ;  /* 0x0000000720207223 */ /* 0x080fe20000010823 */
[----:B------:R-:W-:Y:S01]  /*3fd0*/  FADD.FTZ R2, R178, R47 ;  /* 0x0000002fb2027221 */ /* 0x000fe20000010000 */
[-CC-:B------:R-:W-:Y:S01]  /*3fe0*/  FFMA.FTZ R42, R42, R7.reuse, -R35.reuse ;  /* 0x000000072a2a7223 */ /* 0x180fe20000010823 */
[----:B------:R-:W0:Y:S01]  /*3ff0*/  MUFU.EX2 R26, R26 ;  /* 0x0000001a001a7308 */ /* 0x000e220000000800 */
[-CC-:B------:R-:W-:Y:S01]  /*4000*/  FFMA.FTZ R36, R36, R7.reuse, -R35.reuse ;  /* 0x0000000724247223 */ /* 0x180fe20000010823 */
[----:B------:R-:W-:Y:S01]  /*4010*/  FADD.FTZ R47, R13, R2 ;  /* 0x000000020d2f7221 */ /* 0x000fe20000010000 */
[-CC-:B------:R-:W-:Y:S01]  /*4020*/  FFMA.FTZ R46, R46, R7.reuse, -R35.reuse ;  /* 0x000000072e2e7223 */ /* 0x180fe20000010823 */
[-CC-:B------:R-:W-:Y:S01]  /*4030*/  FFMA.FTZ R40, R40, R7.reuse, -R35.reuse ;  /* 0x0000000728287223 */ /* 0x180fe20000010823 */
[-C--:B------:R-:W-:Y:S01]  /*4040*/  FFMA.FTZ R50, R50, R7.reuse, -R35 ;  /* 0x0000000732327223 */ /* 0x080fe20000010823 */
[----:B------:R-:W-:Y:S01]  /*4050*/  FADD.FTZ R2, R172, R47 ;  /* 0x0000002fac027221 */ /* 0x000fe20000010000 */
[-CC-:B------:R-:W-:Y:S01]  /*4060*/  FFMA.FTZ R44, R44, R7.reuse, -R35.reuse ;  /* 0x000000072c2c7223 */ /* 0x180fe20000010823 */
[----:B------:R-:W1:Y:S01]  /*4070*/  MUFU.EX2 R30, R30 ;  /* 0x0000001e001e7308 */ /* 0x000e620000000800 */
[-CC-:B------:R-:W-:Y:S01]  /*4080*/  FFMA.FTZ R54, R54, R7.reuse, -R35.reuse ;  /* 0x0000000736367223 */ /* 0x180fe20000010823 */
        /* <DEDUP_REMOVED lines=15> */
[----:B-1----:R-:W-:Y:S01]  /*4180*/  FADD.FTZ R2, R30, R47 ;  /* 0x0000002f1e027221 */ /* 0x002fe20000010000 */
[----:B------:R-:W-:Y:S01]  /*4190*/  FADD.FTZ R49, R25, R6 ;  /* 0x0000000619317221 */ /* 0x000fe20000010000 */
[-CC-:B------:R-:W-:Y:S01]  /*41a0*/  FFMA.FTZ R90, R90, R7.reuse, -R35.reuse ;  /* 0x000000075a5a7223 */ /* 0x180fe20000010823 */
[-CC-:B------:R-:W-:Y:S01]  /*41b0*/  FFMA.FTZ R74, R74, R7.reuse, -R35.reuse ;  /* 0x000000074a4a7223 */ /* 0x180fe20000010823 */
[-C--:B------:R-:W-:Y:S01]  /*41c0*/  FFMA.FTZ R92, R92, R7.reuse, -R35 ;  /* 0x000000075c5c7223 */ /* 0x080fe20000010823 */
[----:B------:R-:W-:Y:S01]  /*41d0*/  FADD.FTZ R6, R170, R49 ;  /* 0x00000031aa067221 */ /* 0x000fe20000010000 */
[-CC-:B------:R-:W-:Y:S01]  /*41e0*/  FFMA.FTZ R78, R78, R7.reuse, -R35.reuse ;  /* 0x000000074e4e7223 */ /* 0x180fe20000010823 */
[----:B------:R-:W1:Y:S01]  /*41f0*/  MUFU.EX2 R177, R28 ;  /* 0x0000001c00b17308 */ /* 0x000e620000000800 */
        /* <DEDUP_REMOVED lines=15> */
[----:B-1----:R-:W-:Y:S01]  /*42f0*/  FADD.FTZ R47, R177, R2 ;  /* 0x00000002b12f7221 */ /* 0x002fe20000010000 */
[----:B------:R-:W-:Y:S01]  /*4300*/  FADD.FTZ R49, R37, R6 ;  /* 0x0000000625317221 */ /* 0x000fe20000010000 */
[----:B------:R-:W-:Y:S02]  /*4310*/  F2FP.BF16.F32.PACK_AB R172, R15, R172 ;  /* 0x000000ac0fac723e */ /* 0x000fe400000010ff */
[----:B------:R-:W-:Y:S01]  /*4320*/  F2FP.BF16.F32.PACK_AB R174, R21, R174 ;  /* 0x000000ae15ae723e */ /* 0x000fe200000010ff */
[----:B------:R-:W-:Y:S01]  /*4330*/  FADD.FTZ R6, R64, R49 ;  /* 0x0000003140067221 */ /* 0x000fe20000010000 */
[----:B------:R-:W-:Y:S01]  /*4340*/  F2FP.BF16.F32.PACK_AB R168, R25, R168 ;  /* 0x000000a819a8723e */ /* 0x000fe200000010ff */
[----:B------:R-:W1:Y:S01]  /*4350*/  MUFU.EX2 R42, R42 ;  /* 0x0000002a002a7308 */ /* 0x000e620000000800 */
[----:B--2---:R-:W-:Y:S01]  /*4360*/  FADD.FTZ R2, R38, R47 ;  /* 0x0000002f26027221 */ /* 0x004fe20000010000 */
[----:B------:R-:W-:Y:S01]  /*4370*/  FADD.FTZ R49, R39, R6 ;  /* 0x0000000627317221 */ /* 0x000fe20000010000 */
[----:B------:R-:W-:-:S02]  /*4380*/  F2FP.BF16.F32.PACK_AB R170, R27, R170 ;  /* 0x000000aa1baa723e */ /* 0x000fc400000010ff */
[----:B------:R-:W-:Y:S01]  /*4390*/  F2FP.BF16.F32.PACK_AB R164, R33, R164 ;  /* 0x000000a421a4723e */ /* 0x000fe200000010ff */
[----:B------:R-:W-:Y:S01]  /*43a0*/  FADD.FTZ R6, R68, R49 ;  /* 0x0000003144067221 */ /* 0x000fe20000010000 */
[----:B------:R-:W-:Y:S01]  /*43b0*/  F2FP.BF16.F32.PACK_AB R160, R39, R64 ;  /* 0x0000004027a0723e */ /* 0x000fe200000010ff */
[----:B------:R-:W2:Y:S01]  /*43c0*/  MUFU.EX2 R173, R36 ;  /* 0x0000002400ad7308 */ /* 0x000ea20000000800 */
[----:B0-----:R-:W-:Y:S01]  /*43d0*/  FADD.FTZ R47, R179, R2 ;  /* 0x00000002b32f7221 */ /* 0x001fe20000010000 */
[C---:B------:R-:W-:Y:S01]  /*43e0*/  FADD.FTZ R9, R41.reuse, R6 ;  /* 0x0000000629097221 */ /* 0x040fe20000010000 */
[----:B------:R-:W-:Y:S02]  /*43f0*/  F2FP.BF16.F32.PACK_AB R162, R41, R68 ;  /* 0x0000004429a2723e */ /* 0x000fe400000010ff */
[----:B------:R-:W-:Y:S02]  /*4400*/  F2FP.BF16.F32.PACK_AB R181, R181, R26 ;  /* 0x0000001ab5b5723e */ /* 0x000fe400000010ff */
[----:B------:R-:W-:Y:S01]  /*4410*/  F2FP.BF16.F32.PACK_AB R183, R183, R30 ;  /* 0x0000001eb7b7723e */ /* 0x000fe200000010ff */
[----:B------:R-:W0:Y:S01]  /*4420*/  MUFU.EX2 R46, R46 ;  /* 0x0000002e002e7308 */ /* 0x000e220000000800 */
[----:B-1----:R-:W-:Y:S01]  /*4430*/  FADD.FTZ R2, R42, R47 ;  /* 0x0000002f2a027221 */ /* 0x002fe20000010000 */
[----:B------:R-:W-:-:S02]  /*4440*/  F2FP.BF16.F32.PACK_AB R177, R177, R34 ;  /* 0x00000022b1b1723e */ /* 0x000fc400000010ff */
[----:B------:R-:W-:-:S04]  /*4450*/  F2FP.BF16.F32.PACK_AB R179, R179, R38 ;  /* 0x00000026b3b3723e */ /* 0x000fc800000010ff */
        /* <DEDUP_REMOVED lines=72> */
[C---:B-1----:R-:W-:Y:S01]  /*48e0*/  FADD.FTZ R3, R29.reuse, R6 ;  /* 0x000000061d037221 */ /* 0x042fe20000010000 */
[----:B------:R-:W-:Y:S01]  /*48f0*/  F2FP.BF16.F32.PACK_AB R154, R29, R84 ;  /* 0x000000541d9a723e */ /* 0x000fe200000010ff */
[----:B------:R-:W-:Y:S02]  /*4900*/  VIADD R6, R88, 0xfffffffe ;  /* 0xfffffffe58067836 */ /* 0x000fe40000000000 */
        /* <DEDUP_REMOVED lines=13> */
.L_x_7814:
[----:B------:R-:W-:-:S11]  /*49e0*/  UISETP.NE.AND UP2, UPT, UR7, 0x1, UPT ;  /* 0x000000010700788c */ /* 0x000fd6000bf45270 */
[----:B------:R-:W-:Y:S02]  /*49f0*/  @UP2 ULDC.64 UR18, c[0x0][0x9e8] ;  /* 0x00027a0000122ab9 */ /* 0x000fe40000000a00 */
[----:B------:R-:W-:-:S04]  /*4a00*/  UIMAD.WIDE.U32 UR10, UR14, UR18, URZ ;  /* 0x000000120e0a72a5 */ /* 0x000fc8000f8e003f */
[----:B------:R-:W-:-:S12]  /*4a10*/  @UP2 USHF.R.U32.HI UR14, URZ, UR19, UR11 ;  /* 0x000000133f0e2299 */ /* 0x000fd8000801160b */
.L_x_7815:
[----:B------:R-:W-:-:S04]  /*4a20*/  UIMAD UR7, UR14, UR7, UR7 ;  /* 0x000000070e0772a4 */ /* 0x000fc8000f8e0207 */
[----:B------:R-:W-:-:S04]  /*4a30*/  UISETP.LT.AND UP2, UPT, UR6, UR7, UPT ;  /* 0x000000070600728c */ /* 0x000fc8000bf41270 */
[----:B------:R-:W-:-:S12]  /*4a40*/  USEL UR6, UR6, UR7, UP2 ;  /* 0x0000000706067287 */ /* 0x000fd80009000000 */
.L_x_7813:
[----:B------:R-:W-:Y:S01]  /*4a50*/  USHF.R.S32.HI UR7, URZ, 0x1f, UR6 ;  /* 0x0000001f3f077899 */ /* 0x000fe20008011406 */
[----:B------:R-:W-:Y:S02]  /*4a60*/  CS2R R150, SRZ ;  /* 0x0000000000967805 */ /* 0x000fe4000001ff00 */
        /* <DEDUP_REMOVED lines=37> */
[----:B------:R-:W-:Y:S01]  /*4cc0*/  IMAD.MOV.U32 R151, RZ, RZ, RZ ;  /* 0x000000ffff977224 */ /* 0x000fe200078e00ff */
[----:B------:R-:W-:Y:S01]  /*4cd0*/  ULDC UR49, c[0x0][0x9e4] ;  /* 0x0002790000317ab9 */ /* 0x000fe20000000800 */
[----:B------:R-:W-:Y:S01]  /*4ce0*/  ULDC UR52, c[0x0][0x9dc] ;  /* 0x0002770000347ab9 */ /* 0x000fe20000000800 */
[----:B------:R-:W-:-:S05]  /*4cf0*/  ULDC UR53, c[0x0][0x9e0] ;  /* 0x0002780000357ab9 */ /* 0x000fca0000000800 */
.L_x_7833:
[----:B------:R-:W-:Y:S01]  /*4d00*/  UIADD3 UR55, UR44, 0x1, URZ ;  /* 0x000000012c377890 */ /* 0x000fe2000fffe03f */
[----:B------:R-:W-:-:S03]  /*4d10*/  ISETP.NE.AND P3, PT, RZ, UR40, PT ;  /* 0x00000028ff007c0c */ /* 0x000fc6000bf65270 */
[----:B------:R-:W-:-:S04]  /*4d20*/  UISETP.NE.AND UP2, UPT, UR55, 0x2, UPT ;  /* 0x000000023700788c */ /* 0x000fc8000bf45270 */
[----:B------:R-:W-:Y:S02]  /*4d30*/  USEL UR54, URZ, 0x1, UP2 ;  /* 0x000000013f367887 */ /* 0x000fe40009000000 */
[----:B------:R-:W-:Y:S02]  /*4d40*/  USEL UR55, UR55, URZ, UP2 ;  /* 0x0000003f37377287 */ /* 0x000fe40009000000 */
[----:B------:R-:W-:Y:S02]  /*4d50*/  ULOP3.LUT UR54, UR45, UR54, URZ, 0x3c, !UPT ;  /* 0x000000362d367292 */ /* 0x000fe4000f8e3c3f */
[----:B------:R-:W-:Y:S10]  /*4d60*/  @P3 BRA `(.L_x_7817) ;  /* 0x00000000002c3947 */ /* 0x000ff40003800000 */
[----:B------:R-:W-:Y:S05]  /*4d70*/  @!P0 BRA `(.L_x_7818) ;  /* 0x0000000000048947 */ /* 0x000fea0003800000 */
[----:B------:R-:W-:Y:S01]  /*4d80*/  BPT.TRAP 0x1 ;  /* 0x000000040000795c */ /* 0x000fe20000300000 */
.L_x_7818:
[----:B------:R-:W-:Y:S01]  /*4d90*/  ULEA UR6, UR55, UR41, 0x3 ;  /* 0x0000002937067291 */ /* 0x000fe2000f8e183f */
[----:B------:R-:W-:-:S05]  /*4da0*/  IMAD.U32 R4, RZ, RZ, UR54 ;  /* 0x00000036ff047e24 */ /* 0x000fca000f8e00ff */
[----:B------:R-:W-:-:S04]  /*4db0*/  SHF.L.U32 R4, R4, 0x1f, RZ ;  /* 0x0000001f04047819 */ /* 0x000fc800000006ff */
[----:B------:R0:W1:Y:S01]  /*4dc0*/  SYNCS.PHASECHK.TRANS64.TRYWAIT P2, [UR6+0x28830], R4 ;  /* 0x02883004ff0075a7 */ /* 0x0000620008040146 */
[----:B------:R-:W-:Y:S05]  /*4dd0*/  @!P0 BRA `(.L_x_7819) ;  /* 0x0000000000048947 */ /* 0x000fea0003800000 */
[----:B------:R-:W-:Y:S01]  /*4de0*/  BPT.TRAP 0x1 ;  /* 0x000000040000795c */ /* 0x000fe20000300000 */
.L_x_7819:
[----:B-1----:R-:W-:Y:S05]  /*4df0*/  @P2 BRA `(.L_x_7817) ;  /* 0x0000000000082947 */ /* 0x002fea0003800000 */
[----:B------:R-:W1:Y:S02]  /*4e00*/  SYNCS.PHASECHK.TRANS64.TRYWAIT P2, [UR6+0x28830], R4 ;  /* 0x02883004ff0075a7 */ /* 0x000e640008040146 */
[----:B-1----:R-:W-:Y:S05]  /*4e10*/  @!P2 BRA `(.L_x_7820) ;  /* 0x000000f000dca947 */ /* 0x002fea0003800000 */
.L_x_7817:
[----:B01----:R-:W-:Y:S01]  /*4e20*/  VIADD R4, R23, 0x8 ;  /* 0x0000000817047836 */ /* 0x003fe20000000000 */
[----:B------:R-:W-:Y:S01]  /*4e30*/  ULEA UR34, UR55, UR48, 0xb ;  /* 0x0000003037227291 */ /* 0x000fe2000f8e583f */
[----:B------:R-:W-:Y:S01]  /*4e40*/  UMOV UR35, 0x40000040 ;  /* 0x4000004000237882 */ /* 0x000fe20000000000 */
[----:B------:R-:W-:Y:S02]  /*4e50*/  UMOV UR7, 0x40000040 ;  /* 0x4000004000077882 */ /* 0x000fe40000000000 */
[----:B------:R0:W-:Y:S01]  /*4e60*/  BAR.SYNC.DEFER_BLOCKING R4, 0x100 ;  /* 0x000400040000751d */ /* 0x0001e20000010000 */
[----:B------:R-:W-:Y:S02]  /*4e70*/  UIADD3 UR6, UR34, 0x2, URZ ;  /* 0x0000000222067890 */ /* 0x000fe4000fffe03f */
[----:B------:R-:W-:Y:S02]  /*4e80*/  UIADD3 UR10, UR34, 0x4, URZ ;  /* 0x00000004220a7890 */ /* 0x000fe4000fffe03f */
[----:B------:R-:W-:Y:S01]  /*4e90*/  UIADD3 UR14, UR34, 0x6, URZ ;  /* 0x00000006220e7890 */ /* 0x000fe2000fffe03f */
        /* <DEDUP_REMOVED lines=10> */
[----:B------:R-:W-:-:S06]  /*4f40*/  WARPGROUP.ARRIVE ;  /* 0x00000000000079c5 */ /* 0x000fcc0000000000 */
[----:B------:R-:W-:Y:S03]  /*4f50*/  HGMMA.64x128x16.F32.BF16 R24, gdesc[UR32], RZ, !UPT, gsb0 ;  /* 0x01e00000201879f0 */ /* 0x000fe6000c0018ff */
        /* <DEDUP_REMOVED lines=22> */
[----:B0-----:R-:W-:Y:S05]  /*50c0*/  @P3 BRA `(.L_x_7821) ;  /* 0x00000000002c3947 */ /* 0x001fea0003800000 */
[----:B------:R-:W-:Y:S05]  /*50d0*/  @!P0 BRA `(.L_x_7822) ;  /* 0x0000000000048947 */ /* 0x000fea0003800000 */
[----:B------:R-:W-:Y:S01]  /*50e0*/  BPT.TRAP 0x1 ;  /* 0x000000040000795c */ /* 0x000fe20000300000 */
.L_x_7822:
[----:B------:R-:W-:Y:S01]  /*50f0*/  ULEA UR6, UR44, UR41, 0x3 ;  /* 0x000000292c067291 */ /* 0x000fe2000f8e183f */
[----:B------:R-:W-:-:S05]  /*5100*/  IMAD.U32 R4, RZ, RZ, UR45 ;  /* 0x0000002dff047e24 */ /* 0x000fca000f8e00ff */
[----:B------:R-:W-:-:S04]  /*5110*/  SHF.L.U32 R4, R4, 0x1f, RZ ;  /* 0x0000001f04047819 */ /* 0x000fc800000006ff */
[----:B------:R0:W1:Y:S01]  /*5120*/  SYNCS.PHASECHK.TRANS64.TRYWAIT P2, [UR6+0x28850], R4 ;  /* 0x02885004ff0075a7 */ /* 0x0000620008040146 */
[----:B------:R-:W-:Y:S05]  /*5130*/  @!P0 BRA `(.L_x_7823) ;  /* 0x0000000000048947 */ /* 0x000fea0003800000 */
[----:B------:R-:W-:Y:S01]  /*5140*/  BPT.TRAP 0x1 ;  /* 0x000000040000795c */ /* 0x000fe20000300000 */
.L_x_7823:
[----:B-1----:R-:W-:Y:S05]  /*5150*/  @P2 BRA `(.L_x_7821) ;  /* 0x0000000000082947 */ /* 0x002fea0003800000 */
[----:B------:R-:W1:Y:S02]  /*5160*/  SYNCS.PHASECHK.TRANS64.TRYWAIT P2, [UR6+0x28850], R4 ;  /* 0x02885004ff0075a7 */ /* 0x000e640008040146 */
[----:B-1----:R-:W-:Y:S05]  /*5170*/  @!P2 BRA `(.L_x_7824) ;  /* 0x000000f0001ca947 */ /* 0x002fea0003800000 */
.L_x_7821:
[----:B------:R-:W-:Y:S01]  /*5180*/  UIADD3 UR6, UR41, 0x400, URZ ;  /* 0x0000040029067890 */ /* 0x000fe2000fffe03f */
[----:B------:R-:W-:Y:S01]  /*5190*/  WARPGROUP.ARRIVE ;  /* 0x00000000000079c5 */ /* 0x000fe20000000000 */
[----:B------:R-:W-:Y:S01]  /*51a0*/  UMOV UR7, 0x40000040 ;  /* 0x4000004000077882 */ /* 0x000fe20000000000 */
[----:B------:R-:W-:Y:S01]  /*51b0*/  PLOP3.LUT P2, PT, PT, PT, UP0, 0x80, 0x0 ;  /* 0x000000000000781c */ /* 0x000fe20003f4f008 */
[----:B------:R-:W-:Y:S01]  /*51c0*/  USHF.R.U32.HI UR6, URZ, 0x4, UR6 ;  /* 0x000000043f067899 */ /* 0x000fe20008011606 */
[----:B------:R-:W-:Y:S01]  /*51d0*/  PLOP3.LUT P3, PT, PT, PT, UP0, 0x80, 0x0 ;  /* 0x000000000000781c */ /* 0x000fe20003f6f008 */
[----:B------:R-:W-:Y:S01]  /*51e0*/  VIADD R10, R17, UR36 ;  /* 0x00000024110a7c36 */ /* 0x000fe20008000000 */
[----:B01----:R-:W0:Y:S01]  /*51f0*/  LDC R4, c[0x0][0x2f0] ;  /* 0x0000bc00ff047b82 */ /* 0x003e220000000800 */
[----:B------:R-:W-:Y:S01]  /*5200*/  ULOP3.LUT UR6, UR6, 0x3fff, URZ, 0xc0, !UPT ;  /* 0x00003fff06067892 */ /* 0x000fe2000f8ec03f */
[----:B------:R-:W-:-:S03]  /*5210*/  IMAD.U32 R9, RZ, RZ, UR55 ;  /* 0x00000037ff097e24 */ /* 0x000fc6000f8e00ff */
[----:B------:R-:W-:Y:S02]  /*5220*/  ULOP3.LUT UR6, UR6, 0x4000000, URZ, 0xfc, !UPT ;  /* 0x0400000006067892 */ /* 0x000fe4000f8efc3f */
[----:B------:R-:W-:Y:S01]  /*5230*/  @!P1 LEA R9, R9, UR41, 0x3 ;  /* 0x0000002909099c11 */ /* 0x000fe2000f8e18ff */
[----:B------:R-:W1:Y:S01]  /*5240*/  LDC R5, c[0x0][0x288] ;  /* 0x0000a200ff057b82 */ /* 0x000e620000000800 */
[----:B------:R-:W-:-:S03]  /*5250*/  ULEA UR10, UR44, UR6, 0xb ;  /* 0x000000062c0a7291 */ /* 0x000fc6000f8e583f */
[----:B------:R-:W-:-:S04]  /*5260*/  @!P1 VIADD R9, R9, 0x28840 ;  /* 0x0002884009099836 */ /* 0x000fc80000000000 */
[----:B------:R-:W-:Y:S01]  /*5270*/  UMOV UR6, UR10 ;  /* 0x0000000a00067c82 */ /* 0x000fe20008000000 */
[----:B------:R-:W-:Y:S01]  /*5280*/  @!P1 PRMT R9, RZ, 0x654, R9 ;  /* 0x00000654ff099816 */ /* 0x000fe20000000009 */
        /* <DEDUP_REMOVED lines=29> */
[----:B------:R-:W-:Y:S01]  /*5460*/  WARPGROUP.ARRIVE ;  /* 0x00000000000079c5 */ /* 0x000fe20000000000 */
[----:B------:R-:W-:-:S06]  /*5470*/  IMAD.SHL.U32 R162, R6, 0x80, RZ ;  /* 0x0000008006a27824 */ /* 0x000fcc00078e00ff */
[----:B------:R-:W-:Y:S01]  /*5480*/  HGMMA.64x128x16.F32.BF16 R88, R156, gdesc[UR4].tnspB, R88, gsb0 ;  /* 0x41e000049c587df0 */ /* 0x000fe20008001858 */
[----:B------:R-:W-:Y:S01]  /*5490*/  UIADD3 UR6, UR10, 0x380, URZ ;  /* 0x000003800a067890 */ /* 0x000fe2000fffe03f */
[----:B------:R-:W-:Y:S01]  /*54a0*/  IADD3 R11, -R162, 0x1, RZ ;  /* 0x00000001a20b7810 */ /* 0x000fe20007ffe1ff */
[----:B------:R-:W-:-:S04]  /*54b0*/  UMOV UR7, 0x40000040 ;  /* 0x4000004000077882 */ /* 0x000fc80000000000 */
[----:B------:R-:W-:-:S04]  /*54c0*/  IMAD R11, R16, -0x2, R11 ;  /* 0xfffffffe100b7824 */ /* 0x000fc800078e020b */
[----:B0-----:R-:W-:-:S04]  /*54d0*/  IMAD R12, R4, UR42, R11 ;  /* 0x0000002a040c7c24 */ /* 0x001fc8000f8e020b */
[----:B-1----:R-:W-:-:S04]  /*54e0*/  IMAD.IADD R12, R12, 0x1, -R5 ;  /* 0x000000010c0c7824 */ /* 0x002fc800078e0a05 */
[----:B------:R-:W-:Y:S01]  /*54f0*/  VIADD R13, R12, UR53 ;  /* 0x000000350c0d7c36 */ /* 0x000fe20008000000 */
[----:B------:R-:W-:Y:S02]  /*5500*/  WARPGROUP.DEPBAR.LE gsb0, 0x0 ;  /* 0x00008000000079c5 */ /* 0x000fe40000010000 */
[----:B------:R-:W-:-:S06]  /*5510*/  WARPGROUP.ARRIVE ;  /* 0x00000000000079c5 */ /* 0x000fcc0000000000 */
[----:B------:R-:W-:Y:S01]  /*5520*/  HGMMA.64x128x16.F32.BF16 R88, R152, gdesc[UR4].tnspB, R88, gsb0 ;  /* 0x41e0000498587df0 */ /* 0x000fe20008001858 */
[----:B------:R-:W-:Y:S02]  /*5530*/  @UP0 ULDC UR6, c[0x0][0x44c] ;  /* 0x0001130000060ab9 */ /* 0x000fe40000000800 */
[----:B------:R-:W-:Y:S01]  /*5540*/  @P2 IMAD.HI.U32 R7, R10, UR6, RZ ;  /* 0x000000060a072c27 */ /* 0x000fe2000f8e00ff */
[----:B------:R-:W-:Y:S01]  /*5550*/  @UP0 ULDC UR6, c[0x0][0x450] ;  /* 0x0001140000060ab9 */ /* 0x000fe20000000800 */
[----:B------:R-:W-:-:S03]  /*5560*/  PLOP3.LUT P2, PT, PT, PT, UP1, 0x40, 0x0 ;  /* 0x000000000000781c */ /* 0x000fc60003f4e818 */
[----:B------:R-:W-:Y:S01]  /*5570*/  @P3 SHF.R.U32.HI R10, RZ, UR6, R7 ;  /* 0x00000006ff0a3c19 */ /* 0x000fe20008011607 */
[----:B------:R-:W-:Y:S01]  /*5580*/  ULOP3.LUT UR6, URZ, UR52, URZ, 0x33, !UPT ;  /* 0x000000343f067292 */ /* 0x000fe2000f8e333f */
[----:B------:R-:W-:-:S03]  /*5590*/  IADD3 R7, -R23, 0xb, RZ ;  /* 0x0000000b17077810 */ /* 0x000fc60007ffe1ff */
[----:B------:R-:W0:Y:S02]  /*55a0*/  SHFL.IDX PT, R14, R10, RZ, 0x1c1f ;  /* 0x001c1fff0a0e7589 */ /* 0x000e2400000e0000 */
[----:B------:R-:W-:Y:S01]  /*55b0*/  VIADD R15, R12, UR6 ;  /* 0x000000060c0f7c36 */ /* 0x000fe20008000000 */
[----:B------:R-:W-:Y:S02]  /*55c0*/  WARPGROUP.DEPBAR.LE gsb0, 0x0 ;  /* 0x00008000000079c5 */ /* 0x000fe40000010000 */
[----:B------:R0:W-:Y:S06]  /*55d0*/  BAR.ARV R7, 0x100 ;  /* 0x000400070000751d */ /* 0x0001ec0000002000 */
[----:B------:R1:W-:Y:S01]  /*55e0*/  @!P1 SYNCS.ARRIVE.TRANS64.RED.A1T0 RZ, [R9+URZ], RZ ;  /* 0x000000ff09ff99a7 */ /* 0x0003e2000810043f */
[----:B0-----:R-:W-:-:S02]  /*55f0*/  IMAD.IADD R7, R15, 0x1, R14 ;  /* 0x000000010f077824 */ /* 0x001fc400078e020e */
[----:B-1----:R-:W-:Y:S01]  /*5600*/  IMAD.IADD R9, R13, 0x1, R14 ;  /* 0x000000010d097824 */ /* 0x002fe200078e020e */
        /* <DEDUP_REMOVED lines=14> */
.L_x_7827:
[----:B------:R-:W-:-:S05]  /*56f0*/  IMAD.U32 R14, RZ, RZ, UR49 ;  /* 0x00000031ff0e7e24 */ /* 0x000fca000f8e00ff */
[----:B------:R-:W-:-:S13]  /*5700*/  ISETP.NE.AND P2, PT, R14, 0x1, PT ;  /* 0x000000010e00780c */ /* 0x000fda0003f45270 */
[----:B------:R-:W0:Y:S02]  /*5710*/  @P2 LDC.64 R20, c[0x0][0x9e8] ;  /* 0x00027a00ff142b82 */ /* 0x000e240000000a00 */
[----:B0-----:R-:W-:-:S05]  /*5720*/  @P2 IMAD.HI.U32 R12, R11, R20, RZ ;  /* 0x000000140b0c2227 */ /* 0x001fca00078e00ff */
[----:B------:R-:W-:-:S07]  /*5730*/  @P2 SHF.R.U32.HI R11, RZ, R21, R12 ;  /* 0x00000015ff0b2219 */ /* 0x000fce000001160c */
.L_x_7828:
[----:B------:R-:W-:Y:S05]  /*5740*/  BSYNC B0 ;  /* 0x0000000000007941 */ /* 0x000fea0003800000 */
.L_x_7826:
[----:B------:R-:W-:-:S04]  /*5750*/  IMAD R11, R11, R14, -R162 ;  /* 0x0000000e0b0b7224 */ /* 0x000fc800078e0aa2 */
[----:B------:R-:W-:-:S05]  /*5760*/  IMAD R12, R16, -0x2, R11 ;  /* 0xfffffffe100c7824 */ /* 0x000fca00078e020b */
[----:B------:R-:W-:Y:S02]  /*5770*/  VIADDMNMX R9, R12, R14, R9, PT ;  /* 0x0000000e0c097246 */ /* 0x000fe40003800109 */
[----:B------:R-:W-:-:S07]  /*5780*/  VIMNMX R7, R7, R12, !PT ;  /* 0x0000000c07077248 */ /* 0x000fce0007fe0100 */
.L_x_7825:
[----:B------:R-:W-:Y:S01]  /*5790*/  ISETP.GT.AND P2, PT, R6, -0x1, PT ;  /* 0xffffffff0600780c */ /* 0x000fe20003f44270 */
[----:B------:R-:W0:Y:S03]  /*57a0*/  SHFL.IDX PT, R10, R10, 0x1, 0x1c1f ;  /* 0x003c1f000a0a7f89 */ /* 0x000e2600000e0000 */
[C---:B------:R-:W-:Y:S02]  /*57b0*/  ISETP.GT.AND P5, PT, R7.reuse, RZ, P2 ;  /* 0x000000ff0700720c */ /* 0x040fe400017a4270 */
[----:B------:R-:W-:Y:S02]  /*57c0*/  ISETP.GT.AND P4, PT, R7, 0x1, P2 ;  /* 0x000000010700780c */ /* 0x000fe40001784270 */
        /* <DEDUP_REMOVED lines=111> */
.L_x_7831:
[----:B------:R-:W-:-:S05]  /*5ec0*/  IMAD.U32 R9, RZ, RZ, UR49 ;  /* 0x00000031ff097e24 */ /* 0x000fca000f8e00ff */
[----:B------:R-:W-:-:S13]  /*5ed0*/  ISETP.NE.AND P3, PT, R9, 0x1, PT ;  /* 0x000000010900780c */ /* 0x000fda0003f65270 */
[----:B------:R-:W0:Y:S02]  /*5ee0*/  @P3 LDC.64 R10, c[0x0][0x9e8] ;  /* 0x00027a00ff0a3b82 */ /* 0x000e240000000a00 */
[----:B0-----:R-:W-:-:S05]  /*5ef0*/  @P3 IMAD.HI.U32 R10, R7, R10, RZ ;  /* 0x0000000a070a3227 */ /* 0x001fca00078e00ff */
[----:B------:R-:W-:-:S07]  /*5f00*/  @P3 SHF.R.U32.HI R7, RZ, R11, R10 ;  /* 0x0000000bff073219 */ /* 0x000fce000001160a */
.L_x_7832:
[----:B------:R-:W-:Y:S05]  /*5f10*/  BSYNC B0 ;  /* 0x0000000000007941 */ /* 0x000fea0003800000 */
.L_x_7830:
[----:B------:R-:W-:-:S04]  /*5f20*/  IMAD R7, R7, R9, -R162 ;  /* 0x0000000907077224 */ /* 0x000fc800078e0aa2 */
[----:B------:R-:W-:-:S05]  /*5f30*/  IMAD R10, R16, -0x2, R7 ;  /* 0xfffffffe100a7824 */ /* 0x000fca00078e0207 */
[----:B------:R-:W-:Y:S02]  /*5f40*/  VIADDMNMX R13, R10, R9, R13, PT ;  /* 0x000000090a0d7246 */ /* 0x000fe4000380010d */
[----:B------:R-:W-:-:S07]  /*5f50*/  VIMNMX R15, R15, R10, !PT ;  /* 0x0000000a0f0f7248 */ /* 0x000fce0007fe0100 */
.L_x_7829:
[----:B------:R-:W-:Y:S01]  /*5f60*/  FMNMX.FTZ R7, R166, R0, !PT ;  /* 0x00000000a6077209 */ /* 0x000fe20007810000 */
[----:B------:R-:W-:Y:S01]  /*5f70*/  IMAD.U32 R53, RZ, RZ, UR44 ;  /* 0x0000002cff357e24 */ /* 0x000fe2000f8e00ff */
[C---:B------:R-:W-:Y:S01]  /*5f80*/  ISETP.GT.AND P6, PT, R15.reuse, 0x8, P2 ;  /* 0x000000080f00780c */ /* 0x040fe200017c4270 */
[----:B------:R-:W-:Y:S01]  /*5f90*/  UMOV UR45, UR54 ;  /* 0x00000036002d7c82 */ /* 0x000fe20008000000 */
[----:B------:R-:W-:Y:S01]  /*5fa0*/  FMNMX.FTZ R7, R168, R7, !PT ;  /* 0x00000007a8077209 */ /* 0x000fe20007810000 */
[----:B------:R-:W-:Y:S01]  /*5fb0*/  UMOV UR44, UR55 ;  /* 0x00000037002c7c82 */ /* 0x000fe20008000000 */
        /* <DEDUP_REMOVED lines=8> */
[----:B------:R-:W-:-:S02]  /*6040*/  FSEL R164, R27, -INF , !P4 ;  /* 0xff8000001ba47808 */ /* 0x000fc40006000000 */
[----:B------:R-:W-:Y:S02]  /*6050*/  FMNMX.FTZ R7, R174, R7, !PT ;  /* 0x00000007ae077209 */ /* 0x000fe40007810000 */
[----:B------:R-:W-:Y:S02]  /*6060*/  ISETP.GT.AND P4, PT, R15, 0x11, P2 ;  /* 0x000000110f00780c */ /* 0x000fe40001784270 */
[----:B------:R-:W-:Y:S02]  /*6070*/  FMNMX.FTZ R7, R170, R7, !PT ;  /* 0x00000007aa077209 */ /* 0x000fe40007810000 */
[----:B------:R-:W-:Y:S02]  /*6080*/  ISETP.LT.OR P4, PT, R13, 0x12, P4 ;  /* 0x000000120d00780c */ /* 0x000fe40002781670 */
[----:B------:R-:W-:Y:S02]  /*6090*/  FMNMX.FTZ R7, R160, R7, !PT ;  /* 0x00000007a0077209 */ /* 0x000fe40007810000 */
[----:B------:R-:W-:-:S02]  /*60a0*/  ISETP.GT.AND P3, PT, R15, 0x9, P2 ;  /* 0x000000090f00780c */ /* 0x000fc40001764270 */
[----:B------:R-:W-:Y:S02]  /*60b0*/  FMNMX.FTZ R7, R158, R7, !PT ;  /* 0x000000079e077209 */ /* 0x000fe40007810000 */
[----:B------:R-:W-:Y:S02]  /*60c0*/  ISETP.LT.OR P3, PT, R13, 0xa, P3 ;  /* 0x0000000a0d00780c */ /* 0x000fe40001f61670 */
[----:B------:R-:W-:Y:S02]  /*60d0*/  FMNMX.FTZ R7, R156, R7, !PT ;  /* 0x000000079c077209 */ /* 0x000fe40007810000 */
[----:B------:R-:W-:Y:S02]  /*60e0*/  FSEL R162, R31, -INF , !P3 ;  /* 0xff8000001fa27808 */ /* 0x000fe40005800000 */
[----:B------:R-:W-:Y:S02]  /*60f0*/  FMNMX.FTZ R7, R154, R7, !PT ;  /* 0x000000079a077209 */ /* 0x000fe40007810000 */
[----:B------:R-:W-:-:S02]  /*6100*/  ISETP.GT.AND P5, PT, R15, 0x10, P2 ;  /* 0x000000100f00780c */ /* 0x000fc400017a4270 */
[----:B------:R-:W-:Y:S02]  /*6110*/  FMNMX.FTZ R7, R152, R7, !PT ;  /* 0x0000000798077209 */ /* 0x000fe40007810000 */
[----:B------:R-:W-:Y:S02]  /*6120*/  ISETP.LT.OR P5, PT, R13, 0x11, P5 ;  /* 0x000000110d00780c */ /* 0x000fe40002fa1670 */
[----:B------:R-:W-:Y:S02]  /*6130*/  FMNMX.FTZ R7, R48, R7, !PT ;  /* 0x0000000730077209 */ /* 0x000fe40007810000 */
[----:B------:R-:W-:Y:S02]  /*6140*/  ISETP.GT.AND P3, PT, R15, 0x18, P2 ;  /* 0x000000180f00780c */ /* 0x000fe40001764270 */
[----:B------:R-:W-:Y:S02]  /*6150*/  FMNMX.FTZ R7, R52, R7, !PT ;  /* 0x0000000734077209 */ /* 0x000fe40007810000 */
[----:B------:R-:W-:-:S02]  /*6160*/  FSEL R34, R34, -INF , !P5 ;  /* 0xff80000022227808 */ /* 0x000fc40006800000 */
[----:B------:R-:W-:Y:S02]  /*6170*/  FMNMX.FTZ R7, R44, R7, !PT ;  /* 0x000000072c077209 */ /* 0x000fe40007810000 */
[----:B------:R-:W-:Y:S02]  /*6180*/  ISETP.GT.AND P5, PT, R15, 0x19, P2 ;  /* 0x000000190f00780c */ /* 0x000fe400017a4270 */
[----:B------:R-:W-:Y:S02]  /*6190*/  FMNMX.FTZ R7, R56, R7, !PT ;  /* 0x0000000738077209 */ /* 0x000fe40007810000 */
[C---:B------:R-:W-:Y:S02]  /*61a0*/  ISETP.LT.OR P3, PT, R13.reuse, 0x19, P3 ;  /* 0x000000190d00780c */ /* 0x040fe40001f61670 */
[----:B------:R-:W-:Y:S02]  /*61b0*/  FMNMX.FTZ R7, R40, R7, !PT ;  /* 0x0000000728077209 */ /* 0x000fe40007810000 */
[----:B------:R-:W-:-:S02]  /*61c0*/  ISETP.LT.OR P5, PT, R13, 0x1a, P5 ;  /* 0x0000001a0d00780c */ /* 0x000fc40002fa1670 */
[----:B------:R-:W-:Y:S02]  /*61d0*/  FMNMX.FTZ R7, R60, R7, !PT ;  /* 0x000000073c077209 */ /* 0x000fe40007810000 */
[----:B------:R-:W-:Y:S02]  /*61e0*/  FSEL R38, R38, -INF , !P3 ;  /* 0xff80000026267808 */ /* 0x000fe40005800000 */
[----:B------:R-:W-:Y:S02]  /*61f0*/  FMNMX.FTZ R7, R20, R7, !PT ;  /* 0x0000000714077209 */ /* 0x000fe40007810000 */
[----:B------:R-:W-:Y:S02]  /*6200*/  ISETP.GT.AND P3, PT, R15, 0x21, P2 ;  /* 0x000000210f00780c */ /* 0x000fe40001764270 */
[----:B------:R-:W-:Y:S02]  /*6210*/  FMNMX.FTZ R7, R64, R7, !PT ;  /* 0x0000000740077209 */ /* 0x000fe40007810000 */
[----:B------:R-:W-:-:S02]  /*6220*/  ISETP.LT.OR P3, PT, R13, 0x22, P3 ;  /* 0x000000220d00780c */ /* 0x000fc40001f61670 */
[----:B------:R-:W-:Y:S02]  /*6230*/  FMNMX.FTZ R7, R28, R7, !PT ;  /* 0x000000071c077209 */ /* 0x000fe40007810000 */
[----:B------:R-:W-:Y:S02]  /*6240*/  @!P1 LEA R53, R53, UR41, 0x3 ;  /* 0x0000002935359c11 */ /* 0x000fe4000f8e18ff */
        /* <DEDUP_REMOVED lines=26> */
[-CC-:B------:R-:W-:Y:S01]  /*63f0*/  FFMA.FTZ R11, R192, R7.reuse, -R25.reuse ;  /* 0x00000007c00b7223 */ /* 0x180fe20000010819 */
[C---:B------:R-:W-:Y:S01]  /*6400*/  ISETP.GT.AND P5, PT, R15.reuse, 0x28, P2 ;  /* 0x000000280f00780c */ /* 0x040fe200017a4270 */
[-CC-:B------:R-:W-:Y:S01]  /*6410*/  FFMA.FTZ R35, R160, R7.reuse, -R25.reuse ;  /* 0x00000007a0237223 */ /* 0x180fe20000010819 */
[----:B------:R-:W-:Y:S01]  /*6420*/  FSEL R42, R42, -INF , !P4 ;  /* 0xff8000002a2a7808 */ /* 0x000fe20006000000 */
[-CC-:B------:R-:W-:Y:S01]  /*6430*/  FFMA.FTZ R178, R174, R7.reuse, -R25.reuse ;  /* 0x00000007aeb27223 */ /* 0x180fe20000010819 */
[----:B------:R-:W-:Y:S01]  /*6440*/  ISETP.GT.AND P4, PT, R15, RZ, P2 ;  /* 0x000000ff0f00720c */ /* 0x000fe20001784270 */
        /* <DEDUP_REMOVED lines=11> */
[----:B------:R-:W-:Y:S01]  /*6500*/  FMNMX.FTZ R21, R31, R8, !PT ;  /* 0x000000081f157209 */ /* 0x000fe20007810000 */
[-CC-:B------:R-:W-:Y:S01]  /*6510*/  FFMA.FTZ R44, R44, R7.reuse, -R25.reuse ;  /* 0x000000072c2c7223 */ /* 0x180fe20000010819 */
[----:B------:R-:W-:Y:S01]  /*6520*/  FSEL R46, R46, -INF , !P5 ;  /* 0xff8000002e2e7808 */ /* 0x000fe20006800000 */
[--C-:B------:R-:W-:Y:S01]  /*6530*/  FFMA.FTZ R40, R40, R7, -R25.reuse ;  /* 0x0000000728287223 */ /* 0x100fe20000010819 */
[----:B------:R-:W-:Y:S01]  /*6540*/  FMNMX.FTZ R21, R164, R21, !PT ;  /* 0x00000015a4157209 */ /* 0x000fe20007810000 */
[-CC-:B------:R-:W-:Y:S01]  /*6550*/  FFMA.FTZ R20, R20, R7.reuse, -R25.reuse ;  /* 0x0000000714147223 */ /* 0x180fe20000010819 */
[----:B------:R-:W-:Y:S01]  /*6560*/  ISETP.GT.AND P5, PT, R15, 0x30, P2 ;  /* 0x000000300f00780c */ /* 0x000fe200017a4270 */
[--C-:B------:R-:W-:Y:S01]  /*6570*/  FFMA.FTZ R28, R28, R7, -R25.reuse ;  /* 0x000000071c1c7223 */ /* 0x100fe20000010819 */
[----:B------:R-:W-:Y:S01]  /*6580*/  FMNMX.FTZ R21, R30, R21, !PT ;  /* 0x000000151e157209 */ /* 0x000fe20007810000 */
[-CC-:B------:R-:W-:Y:S01]  /*6590*/  FFMA.FTZ R24, R24, R7.reuse, -R25.reuse ;  /* 0x0000000718187223 */ /* 0x180fe20000010819 */
[----:B------:R-:W-:Y:S01]  /*65a0*/  ISETP.LT.OR P4, PT, R13, 0x2a, P3 ;  /* 0x0000002a0d00780c */ /* 0x000fe20001f81670 */
[--C-:B------:R-:W-:Y:S01]  /*65b0*/  FFMA.FTZ R43, R72, R7, -R25.reuse ;  /* 0x00000007482b7223 */ /* 0x100fe20000010819 */
[----:B------:R-:W-:Y:S01]  /*65c0*/  FMNMX.FTZ R27, R162, R21, !PT ;  /* 0x00000015a21b7209 */ /* 0x000fe20007810000 */
[-CC-:B------:R-:W-:Y:S01]  /*65d0*/  FFMA.FTZ R14, R14, R7.reuse, -R25.reuse ;  /* 0x000000070e0e7223 */ /* 0x180fe20000010819 */
[----:B------:R0:W-:Y:S01]  /*65e0*/  MUFU.EX2 R21, R29 ;  /* 0x0000001d00157308 */ /* 0x0001e20000000800 */
[----:B------:R-:W-:Y:S01]  /*65f0*/  ISETP.GT.AND P3, PT, R15, 0x31, P2 ;  /* 0x000000310f00780c */ /* 0x000fe20001764270 */
[--C-:B------:R-:W-:Y:S01]  /*6600*/  FFMA.FTZ R36, R36, R7, -R25.reuse ;  /* 0x0000000724247223 */ /* 0x100fe20000010819 */
[----:B------:R-:W-:Y:S01]  /*6610*/  FMNMX.FTZ R27, R34, R27, !PT ;  /* 0x0000001b221b7209 */ /* 0x000fe20007810000 */
[-CC-:B------:R-:W-:Y:S01]  /*6620*/  FFMA.FTZ R84, R84, R7.reuse, -R25.reuse ;  /* 0x0000000754547223 */ /* 0x180fe20000010819 */
[----:B------:R-:W-:Y:S01]  /*6630*/  FSEL R26, R47, -INF , !P4 ;  /* 0xff8000002f1a7808 */ /* 0x000fe20006000000 */
[----:B------:R-:W-:Y:S01]  /*6640*/  FFMA.FTZ R47, R80, R7, -R25 ;  /* 0x00000007502f7223 */ /* 0x000fe20000010819 */
[----:B------:R-:W-:Y:S01]  /*6650*/  FMNMX.FTZ R27, R166, R27, !PT ;  /* 0x0000001ba61b7209 */ /* 0x000fe20007810000 */
[----:B------:R-:W-:Y:S01]  /*6660*/  MUFU.EX2 R180, R180 ;  /* 0x000000b400b47308 */ /* 0x000fe20000000800 */
[----:B------:R-:W-:-:S02]  /*6670*/  ISETP.LT.OR P5, PT, R13, 0x31, P5 ;  /* 0x000000310d00780c */ /* 0x000fc40002fa1670 */
[----:B------:R-:W-:Y:S02]  /*6680*/  FMNMX.FTZ R27, R38, R27, !PT ;  /* 0x0000001b261b7209 */ /* 0x000fe40007810000 */
[----:B------:R-:W-:Y:S02]  /*6690*/  ISETP.GT.AND P4, PT, R15, 0x38, P2 ;  /* 0x000000380f00780c */ /* 0x000fe40001784270 */
[----:B0-----:R-:W-:Y:S01]  /*66a0*/  FMNMX.FTZ R29, R168, R27, !PT ;  /* 0x0000001ba81d7209 */ /* 0x001fe20007810000 */
[----:B------:R-:W-:Y:S01]  /*66b0*/  MUFU.EX2 R9, R9 ;  /* 0x0000000900097308 */ /* 0x000fe20000000800 */
[----:B------:R-:W-:Y:S02]  /*66c0*/  ISETP.LT.OR P3, PT, R13, 0x32, P3 ;  /* 0x000000320d00780c */ /* 0x000fe40001f61670 */
[----:B------:R-:W-:Y:S02]  /*66d0*/  FMNMX.FTZ R29, R42, R29, !PT ;  /* 0x0000001d2a1d7209 */ /* 0x000fe40007810000 */
[----:B------:R-:W-:-:S02]  /*66e0*/  FSEL R50, R50, -INF , !P5 ;  /* 0xff80000032327808 */ /* 0x000fc40006800000 */
[----:B------:R-:W-:Y:S01]  /*66f0*/  FMNMX.FTZ R33, R172, R29, !PT ;  /* 0x0000001dac217209 */ /* 0x000fe20007810000 */
[----:B------:R-:W-:Y:S01]  /*6700*/  MUFU.EX2 R27, R170 ;  /* 0x000000aa001b7308 */ /* 0x000fe20000000800 */
[----:B------:R-:W-:Y:S02]  /*6710*/  ISETP.GT.AND P5, PT, R15, 0x39, P2 ;  /* 0x000000390f00780c */ /* 0x000fe400017a4270 */
[----:B------:R-:W-:Y:S02]  /*6720*/  FMNMX.FTZ R33, R46, R33, !PT ;  /* 0x000000212e217209 */ /* 0x000fe40007810000 */
[----:B------:R-:W-:Y:S02]  /*6730*/  FSEL R192, R51, -INF , !P3 ;  /* 0xff80000033c07808 */ /* 0x000fe40005800000 */
[----:B------:R-:W-:Y:S01]  /*6740*/  FMNMX.FTZ R33, R26, R33, !PT ;  /* 0x000000211a217209 */ /* 0x000fe20007810000 */
[----:B------:R0:W-:Y:S01]  /*6750*/  MUFU.EX2 R29, R35 ;  /* 0x00000023001d7308 */ /* 0x0001e20000000800 */
[----:B------:R-:W-:-:S02]  /*6760*/  ISETP.LT.OR P4, PT, R13, 0x39, P4 ;  /* 0x000000390d00780c */ /* 0x000fc40002781670 */
[----:B------:R-:W-:Y:S02]  /*6770*/  FMNMX.FTZ R33, R50, R33, !PT ;  /* 0x0000002132217209 */ /* 0x000fe40007810000 */
[----:B------:R-:W-:Y:S02]  /*6780*/  ISETP.GT.AND P3, PT, R15, 0x40, P2 ;  /* 0x000000400f00780c */ /* 0x000fe40001764270 */
[----:B------:R-:W-:Y:S01]  /*6790*/  ISETP.LT.OR P5, PT, R13, 0x3a, P5 ;  /* 0x0000003a0d00780c */ /* 0x000fe20002fa1670 */
[----:B------:R-:W-:Y:S01]  /*67a0*/  MUFU.EX2 R182, R182 ;  /* 0x000000b600b67308 */ /* 0x000fe20000000800 */
[----:B------:R-:W-:Y:S02]  /*67b0*/  FSEL R54, R54, -INF , !P4 ;  /* 0xff80000036367808 */ /* 0x000fe40006000000 */
[----:B0-----:R-:W-:Y:S02]  /*67c0*/  FMNMX.FTZ R35, R192, R33, !PT ;  /* 0x00000021c0237209 */ /* 0x001fe40007810000 */
[----:B------:R-:W-:-:S02]  /*67d0*/  ISETP.GT.AND P4, PT, R15, 0x41, P2 ;  /* 0x000000410f00780c */ /* 0x000fc40001784270 */
[----:B------:R-:W-:Y:S01]  /*67e0*/  FSEL R174, R55, -INF , !P5 ;  /* 0xff80000037ae7808 */ /* 0x000fe20006800000 */
[----:B------:R0:W-:Y:S01]  /*67f0*/  MUFU.EX2 R33, R39 ;  /* 0x0000002700217308 */ /* 0x0001e20000000800 */
[----:B------:R-:W-:Y:S02]  /*6800*/  ISETP.LT.OR P3, PT, R13, 0x41, P3 ;  /* 0x000000410d00780c */ /* 0x000fe40001f61670 */
[----:B------:R-:W-:Y:S02]  /*6810*/  FMNMX.FTZ R35, R54, R35, !PT ;  /* 0x0000002336237209 */ /* 0x000fe40007810000 */
[----:B------:R-:W-:Y:S02]  /*6820*/  ISETP.GT.AND P5, PT, R15, 0x48, P2 ;  /* 0x000000480f00780c */ /* 0x000fe400017a4270 */
[----:B------:R-:W-:Y:S01]  /*6830*/  ISETP.LT.OR P4, PT, R13, 0x42, P4 ;  /* 0x000000420d00780c */ /* 0x000fe20002781670 */
[----:B------:R-:W-:Y:S01]  /*6840*/  MUFU.EX2 R11, R11 ;  /* 0x0000000b000b7308 */ /* 0x000fe20000000800 */
[----:B------:R-:W-:Y:S01]  /*6850*/  FSEL R58, R58, -INF , !P3 ;  /* 0xff8000003a3a7808 */ /* 0x000fe20005800000 */
[----:B0-----:R-:W-:Y:S01]  /*6860*/  FFMA.FTZ R39, R152, R7, -R25 ;  /* 0x0000000798277223 */ /* 0x001fe20000010819 */
[----:B------:R-:W-:-:S02]  /*6870*/  FMNMX.FTZ R35, R174, R35, !PT ;  /* 0x00000023ae237209 */ /* 0x000fc40007810000 */
[----:B------:R-:W-:Y:S02]  /*6880*/  ISETP.LT.OR P5, PT, R13, 0x49, P5 ;  /* 0x000000490d00780c */ /* 0x000fe40002fa1670 */
[----:B------:R-:W-:Y:S01]  /*6890*/  ISETP.GT.AND P3, PT, R15, 0x49, P2 ;  /* 0x000000490f00780c */ /* 0x000fe20001764270 */
[----:B------:R-:W-:Y:S01]  /*68a0*/  MUFU.EX2 R176, R176 ;  /* 0x000000b000b07308 */ /* 0x000fe20000000800 */
[----:B------:R-:W-:Y:S02]  /*68b0*/  FSEL R160, R59, -INF , !P4 ;  /* 0xff8000003ba07808 */ /* 0x000fe40006000000 */
[----:B------:R-:W-:Y:S02]  /*68c0*/  FMNMX.FTZ R35, R58, R35, !PT ;  /* 0x000000233a237209 */ /* 0x000fe40007810000 */
[----:B------:R-:W-:Y:S02]  /*68d0*/  FSEL R158, R62, -INF , !P5 ;  /* 0xff8000003e9e7808 */ /* 0x000fe40006800000 */
[----:B------:R-:W-:Y:S01]  /*68e0*/  ISETP.GT.AND P4, PT, R15, 0x50, P2 ;  /* 0x000000500f00780c */ /* 0x000fe20001784270 */
[----:B------:R0:W-:Y:S01]  /*68f0*/  MUFU.EX2 R62, R37 ;  /* 0x00000025003e7308 */ /* 0x0001e20000000800 */
[----:B------:R-:W-:-:S02]  /*6900*/  ISETP.LT.OR P3, PT, R13, 0x4a, P3 ;  /* 0x0000004a0d00780c */ /* 0x000fc40001f61670 */
[----:B------:R-:W-:Y:S02]  /*6910*/  ISETP.GT.AND P5, PT, R15, 0x51, P2 ;  /* 0x000000510f00780c */ /* 0x000fe400017a4270 */
[----:B------:R-:W-:Y:S02]  /*6920*/  FSEL R170, R63, -INF , !P3 ;  /* 0xff8000003faa7808 */ /* 0x000fe40005800000 */
[----:B------:R-:W-:Y:S01]  /*6930*/  ISETP.LT.OR P4, PT, R13, 0x51, P4 ;  /* 0x000000510d00780c */ /* 0x000fe20002781670 */
[----:B------:R-:W-:Y:S01]  /*6940*/  MUFU.EX2 R178, R178 ;  /* 0x000000b200b27308 */ /* 0x000fe20000000800 */
[----:B0-----:R-:W-:Y:S02]  /*6950*/  FMNMX.FTZ R37, R160, R35, !PT ;  /* 0x00000023a0257209 */ /* 0x001fe40007810000 */
[----:B------:R-:W-:Y:S02]  /*6960*/  ISETP.GT.AND P3, PT, R15, 0x58, P2 ;  /* 0x000000580f00780c */ /* 0x000fe40001764270 */
[----:B------:R-:W-:-:S02]  /*6970*/  FMNMX.FTZ R37, R158, R37, !PT ;  /* 0x000000259e257209 */ /* 0x000fc40007810000 */
[----:B------:R-:W-:Y:S01]  /*6980*/  ISETP.LT.OR P5, PT, R13, 0x52, P5 ;  /* 0x000000520d00780c */ /* 0x000fe20002fa1670 */
[----:B------:R0:W-:Y:S01]  /*6990*/  MUFU.EX2 R35, R39 ;  /* 0x0000002700237308 */ /* 0x0001e20000000800 */
[----:B------:R-:W-:Y:S01]  /*69a0*/  FSEL R156, R66, -INF , !P4 ;  /* 0xff800000429c7808 */ /* 0x000fe20006000000 */
[----:B------:R-:W-:Y:S01]  /*69b0*/  FFMA.FTZ R66, R154, R7, -R25 ;  /* 0x000000079a427223 */ /* 0x000fe20000010819 */
[----:B------:R-:W-:Y:S02]  /*69c0*/  FMNMX.FTZ R37, R170, R37, !PT ;  /* 0x00000025aa257209 */ /* 0x000fe40007810000 */
[----:B------:R-:W-:Y:S02]  /*69d0*/  ISETP.GT.AND P4, PT, R15, 0x59, P2 ;  /* 0x000000590f00780c */ /* 0x000fe40001784270 */
[----:B------:R-:W-:Y:S01]  /*69e0*/  FSEL R154, R67, -INF , !P5 ;  /* 0xff800000439a7808 */ /* 0x000fe20006800000 */
[----:B------:R-:W-:Y:S01]  /*69f0*/  MUFU.EX2 R66, R66 ;  /* 0x0000004200427308 */ /* 0x000fe20000000800 */
        /* <DEDUP_REMOVED lines=18> */
[----:B------:R-:W-:Y:S02]  /*6b20*/  ISETP.GT.AND P5, PT, R15, 0x69, P2 ;  /* 0x000000690f00780c */ /* 0x000fe400017a4270 */
[----:B------:R-:W-:Y:S01]  /*6b30*/  FSEL R52, R75, -INF , !P3 ;  /* 0xff8000004b347808 */ /* 0x000fe20005800000 */
[----:B------:R-:W-:Y:S01]  /*6b40*/  MUFU.EX2 R40, R40 ;  /* 0x0000002800287308 */ /* 0x000fe20000000800 */
[----:B------:R-:W-:Y:S02]  /*6b50*/  ISETP.LT.OR P4, PT, R13, 0x69, P4 ;  /* 0x000000690d00780c */ /* 0x000fe40002781670 */
[----:B------:R-:W-:Y:S02]  /*6b60*/  FMNMX.FTZ R39, R74, R39, !PT ;  /* 0x000000274a277209 */ /* 0x000fe40007810000 */
[----:B------:R-:W-:Y:S02]  /*6b70*/  ISETP.GT.AND P3, PT, R15, 0x70, P2 ;  /* 0x000000700f00780c */ /* 0x000fe40001764270 */
[----:B------:R-:W-:Y:S01]  /*6b80*/  ISETP.LT.OR P5, PT, R13, 0x6a, P5 ;  /* 0x0000006a0d00780c */ /* 0x000fe20002fa1670 */
[----:B------:R-:W-:Y:S01]  /*6b90*/  MUFU.EX2 R20, R20 ;  /* 0x0000001400147308 */ /* 0x000fe20000000800 */
[----:B------:R-:W-:-:S02]  /*6ba0*/  FSEL R78, R78, -INF , !P4 ;  /* 0xff8000004e4e7808 */ /* 0x000fc40006000000 */
[----:B------:R-:W-:Y:S02]  /*6bb0*/  FMNMX.FTZ R39, R52, R39, !PT ;  /* 0x0000002734277209 */ /* 0x000fe40007810000 */
[----:B------:R-:W-:Y:S02]  /*6bc0*/  ISETP.GT.AND P4, PT, R15, 0x71, P2 ;  /* 0x000000710f00780c */ /* 0x000fe40001784270 */
[----:B------:R-:W-:Y:S01]  /*6bd0*/  FSEL R194, R79, -INF , !P5 ;  /* 0xff8000004fc27808 */ /* 0x000fe20006800000 */
[----:B------:R-:W-:Y:S01]  /*6be0*/  MUFU.EX2 R28, R28 ;  /* 0x0000001c001c7308 */ /* 0x000fe20000000800 */
[----:B------:R-:W-:Y:S02]  /*6bf0*/  ISETP.LT.OR P3, PT, R13, 0x71, P3 ;  /* 0x000000710d00780c */ /* 0x000fe40001f61670 */
[----:B------:R-:W-:Y:S02]  /*6c00*/  FMNMX.FTZ R39, R78, R39, !PT ;  /* 0x000000274e277209 */ /* 0x000fe40007810000 */
[----:B------:R-:W-:-:S02]  /*6c10*/  ISETP.GT.AND P5, PT, R15, 0x78, P2 ;  /* 0x000000780f00780c */ /* 0x000fc400017a4270 */
[----:B------:R-:W-:Y:S01]  /*6c20*/  ISETP.LT.OR P4, PT, R13, 0x72, P4 ;  /* 0x000000720d00780c */ /* 0x000fe20002781670 */
[----:B------:R-:W-:Y:S01]  /*6c30*/  MUFU.EX2 R24, R24 ;  /* 0x0000001800187308 */ /* 0x000fe20000000800 */
[----:B------:R-:W-:Y:S02]  /*6c40*/  FSEL R82, R82, -INF , !P3 ;  /* 0xff80000052527808 */ /* 0x000fe40005800000 */
[----:B------:R-:W-:Y:S02]  /*6c50*/  FMNMX.FTZ R39, R194, R39, !PT ;  /* 0x00000027c2277209 */ /* 0x000fe40007810000 */
[----:B------:R-:W-:Y:S02]  /*6c60*/  ISETP.GT.AND P2, PT, R15, 0x79, P2 ;  /* 0x000000790f00780c */ /* 0x000fe40001744270 */
[----:B------:R-:W-:Y:S01]  /*6c70*/  ISETP.LT.OR P5, PT, R13, 0x79, P5 ;  /* 0x000000790d00780c */ /* 0x000fe20002fa1670 */
[----:B------:R0:W-:Y:S01]  /*6c80*/  MUFU.EX2 R15, R41 ;  /* 0x00000029000f7308 */ /* 0x0001e20000000800 */
[----:B------:R-:W-:-:S02]  /*6c90*/  FSEL R56, R83, -INF , !P4 ;  /* 0xff80000053387808 */ /* 0x000fc40006000000 */
[----:B------:R-:W-:Y:S02]  /*6ca0*/  FMNMX.FTZ R39, R82, R39, !PT ;  /* 0x0000002752277209 */ /* 0x000fe40007810000 */
[----:B------:R-:W-:Y:S01]  /*6cb0*/  ISETP.LT.OR P2, PT, R13, 0x7a, P2 ;  /* 0x0000007a0d00780c */ /* 0x000fe20001741670 */
[--C-:B------:R-:W-:Y:S01]  /*6cc0*/  FFMA.FTZ R13, R60, R7, -R25.reuse ;  /* 0x000000073c0d7223 */ /* 0x100fe20000010819 */
[----:B------:R-:W-:Y:S01]  /*6cd0*/  FSEL R86, R86, -INF , !P5 ;  /* 0xff80000056567808 */ /* 0x000fe20006800000 */
[----:B------:R-:W-:Y:S01]  /*6ce0*/  MUFU.EX2 R43, R43 ;  /* 0x0000002b002b7308 */ /* 0x000fe20000000800 */
[----:B------:R-:W-:Y:S01]  /*6cf0*/  FMNMX.FTZ R39, R56, R39, !PT ;  /* 0x0000002738277209 */ /* 0x000fe20007810000 */
[----:B0-----:R-:W-:Y:S01]  /*6d00*/  FFMA.FTZ R41, R68, R7, -R25 ;  /* 0x0000000744297223 */ /* 0x001fe20000010819 */
[----:B------:R-:W-:Y:S02]  /*6d10*/  FSEL R60, R87, -INF , !P2 ;  /* 0xff800000573c7808 */ /* 0x000fe40005000000 */
[----:B------:R-:W-:-:S02]  /*6d20*/  FMNMX.FTZ R39, R86, R39, !PT ;  /* 0x0000002756277209 */ /* 0x000fc40007810000 */
[----:B------:R-:W-:Y:S01]  /*6d30*/  FSEL R51, R10, RZ, P6 ;  /* 0x000000ff0a337208 */ /* 0x000fe20003000000 */
[----:B------:R-:W-:Y:S01]  /*6d40*/  MUFU.EX2 R13, R13 ;  /* 0x0000000d000d7308 */ /* 0x000fe20000000800 */
[----:B------:R-:W-:Y:S01]  /*6d50*/  FMNMX.FTZ R45, R60, R39, !PT ;  /* 0x000000273c2d7209 */ /* 0x000fe20007810000 */
[-CC-:B------:R-:W-:Y:S02]  /*6d60*/  FFMA.FTZ R39, R64, R7.reuse, -R25.reuse ;  /* 0x0000000740277223 */ /* 0x180fe40000010819 */
[----:B------:R-:W-:Y:S01]  /*6d70*/  FADD.FTZ R68, -R51, R0 ;  /* 0x0000000033447221 */ /* 0x000fe20000010100 */
[-CC-:B------:R-:W-:Y:S01]  /*6d80*/  FFMA.FTZ R0, R32, R7.reuse, -R25.reuse ;  /* 0x0000000720007223 */ /* 0x180fe20000010819 */
[----:B------:R-:W0:Y:S02]  /*6d90*/  SHFL.BFLY PT, R64, R45, 0x2, 0x1f ;  /* 0x0c401f002d407f89 */ /* 0x000e2400000e0000 */
[----:B------:R-:W-:Y:S08]  /*6da0*/  MUFU.EX2 R39, R39 ;  /* 0x0000002700277308 */ /* 0x000ff00000000800 */
[----:B------:R-:W-:Y:S08]  /*6db0*/  MUFU.EX2 R41, R41 ;  /* 0x0000002900297308 */ /* 0x000ff00000000800 */
[----:B------:R-:W-:Y:S01]  /*6dc0*/  MUFU.EX2 R14, R14 ;  /* 0x0000000e000e7308 */ /* 0x000fe20000000800 */
[----:B0-----:R-:W-:Y:S01]  /*6dd0*/  FMNMX.FTZ R49, R45, R64, !PT ;  /* 0x000000402d317209 */ /* 0x001fe20007810000 */
[-CC-:B------:R-:W-:Y:S01]  /*6de0*/  FFMA.FTZ R64, R12, R7.reuse, -R25.reuse ;  /* 0x000000070c407223 */ /* 0x180fe20000010819 */
[-C--:B------:R-:W-:Y:S01]  /*6df0*/  FFMA.FTZ R45, R76, R7.reuse, -R25 ;  /* 0x000000074c2d7223 */ /* 0x080fe20000010819 */
[----:B------:R-:W-:-:S04]  /*6e00*/  FMUL.FTZ R25, R68, R7 ;  /* 0x0000000744197220 */ /* 0x000fc80000410000 */
[----:B------:R-:W-:Y:S01]  /*6e10*/  MUFU.EX2 R47, R47 ;  /* 0x0000002f002f7308 */ /* 0x000fe20000000800 */
[----:B------:R-:W0:Y:S07]  /*6e20*/  SHFL.BFLY PT, R12, R49, 0x1, 0x1f ;  /* 0x0c201f00310c7f89 */ /* 0x000e2e00000e0000 */
[----:B------:R-:W1:Y:S08]  /*6e30*/  MUFU.EX2 R25, R25 ;  /* 0x0000001900197308 */ /* 0x000e700000000800 */
[----:B------:R-:W-:Y:S08]  /*6e40*/  MUFU.EX2 R64, R64 ;  /* 0x0000004000407308 */ /* 0x000ff00000000800 */
[----:B------:R-:W-:Y:S01]  /*6e50*/  MUFU.EX2 R45, R45 ;  /* 0x0000002d002d7308 */ /* 0x000fe20000000800 */
[----:B0-----:R-:W-:Y:S01]  /*6e60*/  FMNMX.FTZ R12, R49, R12, !PT ;  /* 0x0000000c310c7209 */ /* 0x001fe20007810000 */
[----:B-1----:R-:W-:Y:S01]  /*6e70*/  FFMA.FTZ R68, R25, R3, R180 ;  /* 0x0000000319447223 */ /* 0x002fe200000100b4 */
[C---:B------:R-:W-:Y:S01]  /*6e80*/  F2FP.BF16.F32.PACK_AB R180, R9.reuse, R180 ;  /* 0x000000b409b4723e */ /* 0x040fe200000010ff */
[----:B------:R-:W-:Y:S01]  /*6e90*/  FMUL.FTZ R88, R88, R25 ;  /* 0x0000001958587220 */ /* 0x000fe20000410000 */
[C---:B------:R-:W-:Y:S01]  /*6ea0*/  FSETP.NEU.FTZ.AND P2, PT, R12.reuse, -INF , PT ;  /* 0xff8000000c00780b */ /* 0x040fe20003f5d000 */
[----:B------:R-:W-:Y:S01]  /*6eb0*/  FMUL.FTZ R32, R12, R7 ;  /* 0x000000070c207220 */ /* 0x000fe20000410000 */
[----:B------:R-:W-:Y:S01]  /*6ec0*/  FADD.FTZ R3, R9, R68 ;  /* 0x0000004409037221 */ /* 0x000fe20000010000 */
[----:B------:R-:W-:Y:S01]  /*6ed0*/  MUFU.EX2 R36, R36 ;  /* 0x0000002400247308 */ /* 0x000fe20000000800 */
[-C--:B------:R-:W-:Y:S01]  /*6ee0*/  FMUL.FTZ R89, R89, R25.reuse ;  /* 0x0000001959597220 */ /* 0x080fe20000410000 */
[-C--:B------:R-:W-:Y:S01]  /*6ef0*/  FMUL.FTZ R92, R92, R25.reuse ;  /* 0x000000195c5c7220 */ /* 0x080fe20000410000 */
[----:B------:R-:W-:Y:S01]  /*6f00*/  FSEL R51, R32, RZ, P2 ;  /* 0x000000ff20337208 */ /* 0x000fe20001000000 */
[-C--:B------:R-:W-:Y:S01]  /*6f10*/  FMUL.FTZ R93, R93, R25.reuse ;  /* 0x000000195d5d7220 */ /* 0x080fe20000410000 */
[-C--:B------:R-:W-:Y:S01]  /*6f20*/  FMUL.FTZ R96, R96, R25.reuse ;  /* 0x0000001960607220 */ /* 0x080fe20000410000 */
[-C--:B------:R-:W-:Y:S01]  /*6f30*/  FMUL.FTZ R97, R97, R25.reuse ;  /* 0x0000001961617220 */ /* 0x080fe20000410000 */
[----:B------:R-:W-:Y:S01]  /*6f40*/  FMUL.FTZ R100, R100, R25 ;  /* 0x0000001964647220 */ /* 0x000fe20000410000 */
[-C--:B------:R-:W-:Y:S01]  /*6f50*/  FFMA.FTZ R175, R46, R7.reuse, -R51 ;  /* 0x000000072eaf7223 */ /* 0x080fe20000010833 */
[----:B------:R-:W-:Y:S01]  /*6f60*/  FADD.FTZ R46, R182, R3 ;  /* 0x00000003b62e7221 */ /* 0x000fe20000010000 */
[-CC-:B------:R-:W-:Y:S01]  /*6f70*/  FFMA.FTZ R169, R50, R7.reuse, -R51.reuse ;  /* 0x0000000732a97223 */ /* 0x180fe20000010833 */
[-CC-:B------:R-:W-:Y:S01]  /*6f80*/  FFMA.FTZ R181, R31, R7.reuse, -R51.reuse ;  /* 0x000000071fb57223 */ /* 0x180fe20000010833 */
[-CC-:B------:R-:W-:Y:S01]  /*6f90*/  FFMA.FTZ R171, R54, R7.reuse, -R51.reuse ;  /* 0x0000000736ab7223 */ /* 0x180fe20000010833 */
[----:B------:R-:W-:Y:S01]  /*6fa0*/  FADD.FTZ R3, R11, R46 ;  /* 0x0000002e0b037221 */ /* 0x000fe20000010000 */
[-CC-:B------:R-:W-:Y:S01]  /*6fb0*/  FFMA.FTZ R32, R164, R7.reuse, -R51.reuse ;  /* 0x00000007a4207223 */ /* 0x180fe20000010833 */
[-CC-:B------:R-:W-:Y:S01]  /*6fc0*/  FFMA.FTZ R183, R30, R7.reuse, -R51.reuse ;  /* 0x000000071eb77223 */ /* 0x180fe20000010833 */
[-C--:B------:R-:W-:Y:S01]  /*6fd0*/  FFMA.FTZ R30, R162, R7.reuse, -R51 ;  /* 0x00000007a21e7223 */ /* 0x080fe20000010833 */
[----:B------:R-:W-:Y:S01]  /*6fe0*/  FADD.FTZ R46, R176, R3 ;  /* 0x00000003b02e7221 */ /* 0x000fe20000010000 */
[----:B------:R-:W-:Y:S01]  /*6ff0*/  MUFU.EX2 R181, R181 ;  /* 0x000000b500b57308 */ /* 0x000fe20000000800 */
        /* <DEDUP_REMOVED lines=11> */
[--C-:B------:R-:W-:Y:S01]  /*70b0*/  FFMA.FTZ R46, R192, R7, -R51.reuse ;  /* 0x00000007c02e7223 */ /* 0x100fe20000010833 */
[----:B------:R-:W-:Y:S01]  /*70c0*/  F2FP.BF16.F32.PACK_AB R164, R40, R15 ;  /* 0x0000000f28a4723e */ /* 0x000fe200000010ff */
[--C-:B------:R-:W-:Y:S01]  /*70d0*/  FFMA.FTZ R165, R58, R7, -R51.reuse ;  /* 0x000000073aa57223 */ /* 0x100fe20000010833 */
[----:B------:R-:W-:Y:S01]  /*70e0*/  FADD.FTZ R3, R29, R50 ;  /* 0x000000321d037221 */ /* 0x000fe20000010000 */
[----:B------:R-:W-:Y:S01]  /*70f0*/  MUFU.EX2 R183, R183 ;  /* 0x000000b700b77308 */ /* 0x000fe20000000800 */
[----:B------:R-:W-:Y:S01]  /*7100*/  F2FP.BF16.F32.PACK_AB R166, R20, R13 ;  /* 0x0000000d14a6723e */ /* 0x000fe200000010ff */
[-C--:B------:R-:W-:Y:S01]  /*7110*/  FFMA.FTZ R154, R154, R7.reuse, -R51 ;  /* 0x000000079a9a7223 */ /* 0x080fe20000010833 */
[----:B------:R-:W-:Y:S01]  /*7120*/  FADD.FTZ R50, R62, R3 ;  /* 0x000000033e327221 */ /* 0x000fe20000010000 */
[----:B------:R-:W-:Y:S01]  /*7130*/  FSEL R3, R12, RZ, P2 ;  /* 0x000000ff0c037208 */ /* 0x000fe20001000000 */
[-CC-:B------:R-:W-:Y:S01]  /*7140*/  FFMA.FTZ R160, R160, R7.reuse, -R51.reuse ;  /* 0x00000007a0a07223 */ /* 0x180fe20000010833 */
[-CC-:B------:R-:W-:Y:S01]  /*7150*/  FFMA.FTZ R158, R158, R7.reuse, -R51.reuse ;  /* 0x000000079e9e7223 */ /* 0x180fe20000010833 */
[----:B------:R-:W-:Y:S01]  /*7160*/  FADD.FTZ R31, R33, R50 ;  /* 0x00000032211f7221 */ /* 0x000fe20000010000 */
[----:B------:R-:W-:Y:S01]  /*7170*/  MUFU.EX2 R30, R30 ;  /* 0x0000001e001e7308 */ /* 0x000fe20000000800 */
[----:B------:R-:W-:Y:S01]  /*7180*/  FADD.FTZ R8, -R3, R8 ;  /* 0x0000000803087221 */ /* 0x000fe20000010100 */
[----:B------:R-:W-:Y:S01]  /*7190*/  FFMA.FTZ R50, R174, R7, -R51 ;  /* 0x00000007ae327223 */ /* 0x000fe20000010833 */
[----:B------:R-:W-:Y:S01]  /*71a0*/  FADD.FTZ R54, R66, R31 ;  /* 0x0000001f42367221 */ /* 0x000fe20000010000 */
[----:B------:R-:W-:-:S02]  /*71b0*/  @!P1 VIADD R31, R53, 0x28860 ;  /* 0x00028860351f9836 */ /* 0x000fc40000000000 */
[-C--:B------:R-:W-:Y:S01]  /*71c0*/  FMUL.FTZ R8, R8, R7.reuse ;  /* 0x0000000708087220 */ /* 0x080fe20000410000 */
[-CC-:B------:R-:W-:Y:S01]  /*71d0*/  FFMA.FTZ R53, R52, R7.reuse, -R51.reuse ;  /* 0x0000000734357223 */ /* 0x180fe20000010833 */
[----:B------:R-:W-:Y:S01]  /*71e0*/  FADD.FTZ R3, R35, R54 ;  /* 0x0000003623037221 */ /* 0x000fe20000010000 */
[----:B------:R-:W-:Y:S01]  /*71f0*/  MUFU.EX2 R177, R177 ;  /* 0x000000b100b17308 */ /* 0x000fe20000000800 */
[-C--:B------:R-:W-:Y:S01]  /*7200*/  FFMA.FTZ R170, R170, R7.reuse, -R51 ;  /* 0x00000007aaaa7223 */ /* 0x080fe20000010833 */
[----:B------:R-:W-:Y:S01]  /*7210*/  @!P1 PRMT R31, RZ, 0x654, R31 ;  /* 0x00000654ff1f9816 */ /* 0x000fe2000000001f */
[----:B------:R-:W-:Y:S01]  /*7220*/  FADD.FTZ R54, R48, R3 ;  /* 0x0000000330367221 */ /* 0x000fe20000010000 */
[-CC-:B------:R-:W-:Y:S01]  /*7230*/  FFMA.FTZ R156, R156, R7.reuse, -R51.reuse ;  /* 0x000000079c9c7223 */ /* 0x180fe20000010833 */
[-CC-:B------:R-:W-:Y:S01]  /*7240*/  FFMA.FTZ R70, R70, R7.reuse, -R51.reuse ;  /* 0x0000000746467223 */ /* 0x180fe20000010833 */
[----:B------:R0:W-:Y:S01]  /*7250*/  @!P1 SYNCS.ARRIVE.TRANS64.RED.A1T0 RZ, [R31+URZ], RZ ;  /* 0x000000ff1fff99a7 */ /* 0x0001e2000810043f */
[----:B------:R-:W-:Y:S01]  /*7260*/  FADD.FTZ R3, R37, R54 ;  /* 0x0000003625037221 */ /* 0x000fe20000010000 */
[----:B------:R-:W1:Y:S01]  /*7270*/  MUFU.EX2 R8, R8 ;  /* 0x0000000800087308 */ /* 0x000e620000000800 */
[-CC-:B------:R-:W-:Y:S01]  /*7280*/  FFMA.FTZ R74, R74, R7.reuse, -R51.reuse ;  /* 0x000000074a4a7223 */ /* 0x180fe20000010833 */
[-C--:B------:R-:W-:Y:S01]  /*7290*/  FFMA.FTZ R78, R78, R7.reuse, -R51 ;  /* 0x000000074e4e7223 */ /* 0x080fe20000010833 */
[----:B------:R-:W-:Y:S01]  /*72a0*/  FADD.FTZ R54, R44, R3 ;  /* 0x000000032c367221 */ /* 0x000fe20000010000 */
[-CC-:B------:R-:W-:Y:S01]  /*72b0*/  FFMA.FTZ R194, R194, R7.reuse, -R51.reuse ;  /* 0x00000007c2c27223 */ /* 0x180fe20000010833 */
[-CC-:B------:R-:W-:Y:S01]  /*72c0*/  FFMA.FTZ R82, R82, R7.reuse, -R51.reuse ;  /* 0x0000000752527223 */ /* 0x180fe20000010833 */
[-CC-:B0-----:R-:W-:Y:S01]  /*72d0*/  FFMA.FTZ R31, R152, R7.reuse, -R51.reuse ;  /* 0x00000007981f7223 */ /* 0x181fe20000010833 */
[----:B------:R-:W-:Y:S01]  /*72e0*/  FADD.FTZ R3, R15, R54 ;  /* 0x000000360f037221 */ /* 0x000fe20000010000 */
[----:B------:R-:W0:Y:S01]  /*72f0*/  MUFU.EX2 R34, R34 ;  /* 0x0000002200227308 */ /* 0x000e220000000800 */
[-CC-:B------:R-:W-:Y:S01]  /*7300*/  FFMA.FTZ R56, R56, R7.reuse, -R51.reuse ;  /* 0x0000000738387223 */ /* 0x180fe20000010833 */
[-C--:B------:R-:W-:Y:S01]  /*7310*/  FFMA.FTZ R86, R86, R7.reuse, -R51 ;  /* 0x0000000756567223 */ /* 0x080fe20000010833 */
[----:B------:R-:W-:Y:S01]  /*7320*/  FADD.FTZ R54, R40, R3 ;  /* 0x0000000328367221 */ /* 0x000fe20000010000 */
[----:B------:R-:W-:Y:S01]  /*7330*/  FFMA.FTZ R51, R60, R7, -R51 ;  /* 0x000000073c337223 */ /* 0x000fe20000010833 */
[----:B------:R-:W-:Y:S01]  /*7340*/  ISETP.GT.AND P2, PT, R6, UR56, PT ;  /* 0x0000003806007c0c */ /* 0x000fe2000bf44270 */
[-C--:B------:R-:W-:Y:S01]  /*7350*/  FMUL.FTZ R101, R101, R25.reuse ;  /* 0x0000001965657220 */ /* 0x080fe20000410000 */
[----:B------:R-:W-:Y:S01]  /*7360*/  FADD.FTZ R55, R13, R54 ;  /* 0x000000360d377221 */ /* 0x000fe20000010000 */
[----:B------:R-:W2:Y:S01]  /*7370*/  MUFU.EX2 R179, R179 ;  /* 0x000000b300b37308 */ /* 0x000ea20000000800 */
[----:B-1----:R-:W-:Y:S01]  /*7380*/  FFMA.FTZ R3, R8, R2, R181 ;  /* 0x0000000208037223 */ /* 0x002fe200000100b5 */
[-C--:B------:R-:W-:Y:S01]  /*7390*/  FMUL.FTZ R90, R90, R8.reuse ;  /* 0x000000085a5a7220 */ /* 0x080fe20000410000 */
[----:B------:R-:W-:Y:S01]  /*73a0*/  FADD.FTZ R54, R20, R55 ;  /* 0x0000003714367221 */ /* 0x000fe20000010000 */
[-C--:B------:R-:W-:Y:S01]  /*73b0*/  FMUL.FTZ R91, R91, R8.reuse ;  /* 0x000000085b5b7220 */ /* 0x080fe20000410000 */
[----:B------:R-:W-:Y:S01]  /*73c0*/  FADD.FTZ R2, R32, R3 ;  /* 0x0000000320027221 */ /* 0x000fe20000010000 */
[-C--:B------:R-:W-:Y:S01]  /*73d0*/  FMUL.FTZ R94, R94, R8.reuse ;  /* 0x000000085e5e7220 */ /* 0x080fe20000410000 */
[----:B------:R-:W-:Y:S01]  /*73e0*/  FADD.FTZ R55, R39, R54 ;  /* 0x0000003627377221 */ /* 0x000fe20000010000 */
[----:B------:R-:W1:Y:S01]  /*73f0*/  MUFU.EX2 R38, R38 ;  /* 0x0000002600267308 */ /* 0x000e620000000800 */
[----:B------:R-:W-:Y:S01]  /*7400*/  FADD.FTZ R3, R183, R2 ;  /* 0x00000002b7037221 */ /* 0x000fe20000010000 */
[-C--:B------:R-:W-:Y:S01]  /*7410*/  FMUL.FTZ R95, R95, R8.reuse ;  /* 0x000000085f5f7220 */ /* 0x080fe20000410000 */
[----:B------:R-:W-:Y:S01]  /*7420*/  FADD.FTZ R54, R28, R55 ;  /* 0x000000371c367221 */ /* 0x000fe20000010000 */
[-C--:B------:R-:W-:Y:S01]  /*7430*/  FMUL.FTZ R98, R98, R8.reuse ;  /* 0x0000000862627220 */ /* 0x080fe20000410000 */
[----:B------:R-:W-:Y:S01]  /*7440*/  FADD.FTZ R2, R30, R3 ;  /* 0x000000031e027221 */ /* 0x000fe20000010000 */
[-C--:B------:R-:W-:Y:S01]  /*7450*/  FMUL.FTZ R99, R99, R8.reuse ;  /* 0x0000000863637220 */ /* 0x080fe20000410000 */
[----:B------:R-:W-:Y:S01]  /*7460*/  FADD.FTZ R9, R41, R54 ;  /* 0x0000003629097221 */ /* 0x000fe20000010000 */
[----:B------:R-:W3:Y:S01]  /*7470*/  MUFU.EX2 R173, R173 ;  /* 0x000000ad00ad7308 */ /* 0x000ee20000000800 */
[----:B------:R-:W-:Y:S01]  /*7480*/  FADD.FTZ R3, R177, R2 ;  /* 0x00000002b1037221 */ /* 0x000fe20000010000 */
[-C--:B------:R-:W-:Y:S01]  /*7490*/  FMUL.FTZ R102, R102, R8.reuse ;  /* 0x0000000866667220 */ /* 0x080fe20000410000 */
[----:B------:R-:W-:Y:S01]  /*74a0*/  FADD.FTZ R54, R24, R9 ;  /* 0x0000000918367221 */ /* 0x000fe20000010000 */
[-C--:B------:R-:W-:Y:S01]  /*74b0*/  FMUL.FTZ R103, R103, R8.reuse ;  /* 0x0000000867677220 */ /* 0x080fe20000410000 */
[----:B0-----:R-:W-:Y:S01]  /*74c0*/  FADD.FTZ R2, R34, R3 ;  /* 0x0000000322027221 */ /* 0x001fe20000010000 */
[-C--:B------:R-:W-:Y:S01]  /*74d0*/  FMUL.FTZ R106, R106, R8.reuse ;  /* 0x000000086a6a7220 */ /* 0x080fe20000410000 */
[----:B------:R-:W-:Y:S01]  /*74e0*/  FADD.FTZ R9, R43, R54 ;  /* 0x000000362b097221 */ /* 0x000fe20000010000 */
[----:B------:R-:W0:Y:S01]  /*74f0*/  MUFU.EX2 R42, R42 ;  /* 0x0000002a002a7308 */ /* 0x000e220000000800 */
[----:B--2---:R-:W-:Y:S01]  /*7500*/  FADD.FTZ R3, R179, R2 ;  /* 0x00000002b3037221 */ /* 0x004fe20000010000 */
[-C--:B------:R-:W-:Y:S01]  /*7510*/  FMUL.FTZ R107, R107, R8.reuse ;  /* 0x000000086b6b7220 */ /* 0x080fe20000410000 */
[----:B------:R-:W-:Y:S01]  /*7520*/  FADD.FTZ R54, R64, R9 ;  /* 0x0000000940367221 */ /* 0x000fe20000010000 */
[-C--:B------:R-:W-:Y:S01]  /*7530*/  FMUL.FTZ R110, R110, R8.reuse ;  /* 0x000000086e6e7220 */ /* 0x080fe20000410000 */
[----:B-1----:R-:W-:Y:S01]  /*7540*/  FADD.FTZ R2, R38, R3 ;  /* 0x0000000326027221 */ /* 0x002fe20000010000 */
[-C--:B------:R-:W-:Y:S01]  /*7550*/  FMUL.FTZ R111, R111, R8.reuse ;  /* 0x000000086f6f7220 */ /* 0x080fe20000410000 */
[----:B------:R-:W-:Y:S01]  /*7560*/  FADD.FTZ R9, R45, R54 ;  /* 0x000000362d097221 */ /* 0x000fe20000010000 */
[----:B------:R-:W1:Y:S01]  /*7570*/  MUFU.EX2 R175, R175 ;  /* 0x000000af00af7308 */ /* 0x000e620000000800 */
[----:B---3--:R-:W-:Y:S01]  /*7580*/  FADD.FTZ R3, R173, R2 ;  /* 0x00000002ad037221 */ /* 0x008fe20000010000 */
[-C--:B------:R-:W-:Y:S01]  /*7590*/  FMUL.FTZ R114, R114, R8.reuse ;  /* 0x0000000872727220 */ /* 0x080fe20000410000 */
[----:B------:R-:W-:Y:S01]  /*75a0*/  FADD.FTZ R40, R14, R9 ;  /* 0x000000090e287221 */ /* 0x000fe20000010000 */
[-C--:B------:R-:W-:Y:S01]  /*75b0*/  FMUL.FTZ R115, R115, R8.reuse ;  /* 0x0000000873737220 */ /* 0x080fe20000410000 */
[-C--:B------:R-:W-:Y:S01]  /*75c0*/  FMUL.FTZ R118, R118, R8.reuse ;  /* 0x0000000876767220 */ /* 0x080fe20000410000 */
[-C--:B------:R-:W-:Y:S01]  /*75d0*/  FMUL.FTZ R119, R119, R8.reuse ;  /* 0x0000000877777220 */ /* 0x080fe20000410000 */
[----:B------:R-:W-:Y:S01]  /*75e0*/  FADD.FTZ R9, R47, R40 ;  /* 0x000000282f097221 */ /* 0x000fe20000010000 */
[----:B------:R-:W2:Y:S01]  /*75f0*/  MUFU.EX2 R26, R26 ;  /* 0x0000001a001a7308 */ /* 0x000ea20000000800 */
[----:B0-----:R-:W-:Y:S01]  /*7600*/  FADD.FTZ R2, R42, R3 ;  /* 0x000000032a027221 */ /* 0x001fe20000010000 */
[-C--:B------:R-:W-:Y:S01]  /*7610*/  FMUL.FTZ R122, R122, R8.reuse ;  /* 0x000000087a7a7220 */ /* 0x080fe20000410000 */
[----:B------:R-:W-:Y:S01]  /*7620*/  FADD.FTZ R20, R36, R9 ;  /* 0x0000000924147221 */ /* 0x000fe20000010000 */
[-C--:B------:R-:W-:Y:S01]  /*7630*/  FMUL.FTZ R123, R123, R8.reuse ;  /* 0x000000087b7b7220 */ /* 0x080fe20000410000 */
[-C--:B------:R-:W-:Y:S01]  /*7640*/  FMUL.FTZ R126, R126, R8.reuse ;  /* 0x000000087e7e7220 */ /* 0x080fe20000410000 */
[-C--:B------:R-:W-:Y:S01]  /*7650*/  FMUL.FTZ R127, R127, R8.reuse ;  /* 0x000000087f7f7220 */ /* 0x080fe20000410000 */
[-C--:B------:R-:W-:Y:S01]  /*7660*/  FMUL.FTZ R130, R130, R8.reuse ;  /* 0x0000000882827220 */ /* 0x080fe20000410000 */
[----:B------:R-:W0:Y:S01]  /*7670*/  MUFU.EX2 R49, R84 ;  /* 0x0000005400317308 */ /* 0x000e220000000800 */
[----:B-1----:R-:W-:Y:S01]  /*7680*/  FADD.FTZ R3, R175, R2 ;  /* 0x00000002af037221 */ /* 0x002fe20000010000 */
[-C--:B------:R-:W-:Y:S01]  /*7690*/  FMUL.FTZ R131, R131, R8.reuse ;  /* 0x0000000883837220 */ /* 0x080fe20000410000 */
[-C--:B------:R-:W-:Y:S01]  /*76a0*/  FMUL.FTZ R134, R134, R8.reuse ;  /* 0x0000000886867220 */ /* 0x080fe20000410000 */
[-C--:B------:R-:W-:Y:S01]  /*76b0*/  FMUL.FTZ R135, R135, R8.reuse ;  /* 0x0000000887877220 */ /* 0x080fe20000410000 */
[-C--:B------:R-:W-:Y:S01]  /*76c0*/  FMUL.FTZ R138, R138, R8.reuse ;  /* 0x000000088a8a7220 */ /* 0x080fe20000410000 */
[-C--:B------:R-:W-:Y:S01]  /*76d0*/  FMUL.FTZ R139, R139, R8.reuse ;  /* 0x000000088b8b7220 */ /* 0x080fe20000410000 */
[-C--:B------:R-:W-:Y:S01]  /*76e0*/  FMUL.FTZ R142, R142, R8.reuse ;  /* 0x000000088e8e7220 */ /* 0x080fe20000410000 */
[----:B------:R-:W1:Y:S01]  /*76f0*/  MUFU.EX2 R169, R169 ;  /* 0x000000a900a97308 */ /* 0x000e620000000800 */
[----:B--2---:R-:W-:Y:S01]  /*7700*/  FADD.FTZ R2, R26, R3 ;  /* 0x000000031a027221 */ /* 0x004fe20000010000 */
[-C--:B------:R-:W-:Y:S01]  /*7710*/  FMUL.FTZ R143, R143, R8.reuse ;  /* 0x000000088f8f7220 */ /* 0x080fe20000410000 */
[-C--:B------:R-:W-:Y:S01]  /*7720*/  FMUL.FTZ R146, R146, R8.reuse ;  /* 0x0000000892927220 */ /* 0x080fe20000410000 */
[-C--:B------:R-:W-:Y:S01]  /*7730*/  FMUL.FTZ R147, R147, R8.reuse ;  /* 0x0000000893937220 */ /* 0x080fe20000410000 */
[-C--:B------:R-:W-:Y:S01]  /*7740*/  FMUL.FTZ R150, R150, R8.reuse ;  /* 0x0000000896967220 */ /* 0x080fe20000410000 */
[----:B------:R-:W-:Y:S01]  /*7750*/  FMUL.FTZ R151, R151, R8 ;  /* 0x0000000897977220 */ /* 0x000fe20000410000 */
[----:B------:R-:W-:Y:S01]  /*7760*/  F2FP.BF16.F32.PACK_AB R182, R11, R182 ;  /* 0x000000b60bb6723e */ /* 0x000fe200000010ff */
[----:B------:R-:W2:Y:S01]  /*7770*/  MUFU.EX2 R0, R0 ;  /* 0x0000000000007308 */ /* 0x000ea20000000800 */
[----:B0-----:R-:W-:Y:S01]  /*7780*/  FADD.FTZ R3, R49, R20 ;  /* 0x0000001431037221 */ /* 0x001fe20000010000 */
[----:B------:R-:W-:Y:S01]  /*7790*/  F2FP.BF16.F32.PACK_AB R176, R21, R176 ;  /* 0x000000b015b0723e */ /* 0x000fe200000010ff */
[-C--:B------:R-:W-:Y:S01]  /*77a0*/  FMUL.FTZ R104, R104, R25.reuse ;  /* 0x0000001968687220 */ /* 0x080fe20000410000 */
[----:B------:R-:W-:Y:S01]  /*77b0*/  F2FP.BF16.F32.PACK_AB R178, R27, R178 ;  /* 0x000000b21bb2723e */ /* 0x000fe200000010ff */
[----:B------:R-:W-:Y:S01]  /*77c0*/  FMUL.FTZ R105, R105, R25 ;  /* 0x0000001969697220 */ /* 0x000fe20000410000 */
[----:B------:R-:W-:Y:S01]  /*77d0*/  F2FP.BF16.F32.PACK_AB R172, R62, R29 ;  /* 0x0000001d3eac723e */ /* 0x000fe200000010ff */
[----:B------:R-:W-:Y:S01]  /*77e0*/  FMUL.FTZ R108, R108, R25 ;  /* 0x000000196c6c7220 */ /* 0x000fe20000410000 */
[----:B------:R-:W0:Y:S01]  /*77f0*/  MUFU.EX2 R46, R46 ;  /* 0x0000002e002e7308 */ /* 0x000e220000000800 */
[----:B-1----:R-:W-:Y:S01]  /*7800*/  FADD.FTZ R9, R169, R2 ;  /* 0x00000002a9097221 */ /* 0x002fe20000010000 */
[----:B------:R-:W-:Y:S01]  /*7810*/  F2FP.BF16.F32.PACK_AB R174, R66, R33 ;  /* 0x0000002142ae723e */ /* 0x000fe200000010ff */
[----:B------:R-:W-:Y:S01]  /*7820*/  FMUL.FTZ R109, R109, R25 ;  /* 0x000000196d6d7220 */ /* 0x000fe20000410000 */
[----:B------:R-:W-:Y:S01]  /*7830*/  F2FP.BF16.F32.PACK_AB R168, R48, R35 ;  /* 0x0000002330a8723e */ /* 0x000fe200000010ff */
[----:B------:R-:W-:Y:S01]  /*7840*/  FMUL.FTZ R112, R112, R25 ;  /* 0x0000001970707220 */ /* 0x000fe20000410000 */
[----:B------:R-:W-:Y:S01]  /*7850*/  F2FP.BF16.F32.PACK_AB R162, R24, R41 ;  /* 0x0000002918a2723e */ /* 0x000fe200000010ff */
[----:B------:R-:W-:Y:S01]  /*7860*/  FMUL.FTZ R113, R113, R25 ;  /* 0x0000001971717220 */ /* 0x000fe20000410000 */
[----:B------:R-:W1:Y:S01]  /*7870*/  MUFU.EX2 R171, R171 ;  /* 0x000000ab00ab7308 */ /* 0x000e620000000800 */
[----:B--2---:R-:W-:Y:S01]  /*7880*/  FADD.FTZ R3, R0, R3 ;  /* 0x0000000300037221 */ /* 0x004fe20000010000 */
[----:B------:R-:W-:Y:S01]  /*7890*/  F2FP.BF16.F32.PACK_AB R152, R36, R47 ;  /* 0x0000002f2498723e */ /* 0x000fe200000010ff */
[-C--:B------:R-:W-:Y:S01]  /*78a0*/  FMUL.FTZ R116, R116, R25.reuse ;  /* 0x0000001974747220 */ /* 0x080fe20000410000 */
[-C--:B------:R-:W-:Y:S01]  /*78b0*/  FMUL.FTZ R117, R117, R25.reuse ;  /* 0x0000001975757220 */ /* 0x080fe20000410000 */
[-C--:B------:R-:W-:Y:S01]  /*78c0*/  FMUL.FTZ R120, R120, R25.reuse ;  /* 0x0000001978787220 */ /* 0x080fe20000410000 */
[-C--:B------:R-:W-:Y:S01]  /*78d0*/  FMUL.FTZ R121, R121, R25.reuse ;  /* 0x0000001979797220 */ /* 0x080fe20000410000 */
[-C--:B------:R-:W-:Y:S01]  /*78e0*/  FMUL.FTZ R124, R124, R25.reuse ;  /* 0x000000197c7c7220 */ /* 0x080fe20000410000 */
[----:B------:R-:W2:Y:S01]  /*78f0*/  MUFU.EX2 R50, R50 ;  /* 0x0000003200327308 */ /* 0x000ea20000000800 */
[-C--:B------:R-:W-:Y:S01]  /*7900*/  FMUL.FTZ R125, R125, R25.reuse ;  /* 0x000000197d7d7220 */ /* 0x080fe20000410000 */
[-C--:B------:R-:W-:Y:S01]  /*7910*/  FMUL.FTZ R128, R128, R25.reuse ;  /* 0x0000001980807220 */ /* 0x080fe20000410000 */
[-C--:B------:R-:W-:Y:S01]  /*7920*/  FMUL.FTZ R129, R129, R25.reuse ;  /* 0x0000001981817220 */ /* 0x080fe20000410000 */
[-C--:B------:R-:W-:Y:S01]  /*7930*/  FMUL.FTZ R132, R132, R25.reuse ;  /* 0x0000001984847220 */ /* 0x080fe20000410000 */
[-C--:B------:R-:W-:Y:S01]  /*7940*/  FMUL.FTZ R133, R133, R25.reuse ;  /* 0x0000001985857220 */ /* 0x080fe20000410000 */
[-C--:B------:R-:W-:Y:S01]  /*7950*/  FMUL.FTZ R136, R136, R25.reuse ;  /* 0x0000001988887220 */ /* 0x080fe20000410000 */
[-C--:B------:R-:W-:Y:S01]  /*7960*/  FMUL.FTZ R137, R137, R25.reuse ;  /* 0x0000001989897220 */ /* 0x080fe20000410000 */
[----:B------:R-:W3:Y:S01]  /*7970*/  MUFU.EX2 R165, R165 ;  /* 0x000000a500a57308 */ /* 0x000ee20000000800 */
[-C--:B------:R-:W-:Y:S01]  /*7980*/  FMUL.FTZ R140, R140, R25.reuse ;  /* 0x000000198c8c7220 */ /* 0x080fe20000410000 */
[-C--:B------:R-:W-:Y:S01]  /*7990*/  FMUL.FTZ R141, R141, R25.reuse ;  /* 0x000000198d8d7220 */ /* 0x080fe20000410000 */
[-C--:B------:R-:W-:Y:S01]  /*79a0*/  FMUL.FTZ R144, R144, R25.reuse ;  /* 0x0000001990907220 */ /* 0x080fe20000410000 */
[-C--:B------:R-:W-:Y:S01]  /*79b0*/  FMUL.FTZ R145, R145, R25.reuse ;  /* 0x0000001991917220 */ /* 0x080fe20000410000 */
[-C--:B------:R-:W-:Y:S01]  /*79c0*/  FMUL.FTZ R148, R148, R25.reuse ;  /* 0x0000001994947220 */ /* 0x080fe20000410000 */
[----:B------:R-:W-:Y:S01]  /*79d0*/  FMUL.FTZ R149, R149, R25 ;  /* 0x0000001995957220 */ /* 0x000fe20000410000 */
[----:B------:R-:W-:Y:S01]  /*79e0*/  F2FP.BF16.F32.PACK_AB R181, R32, R181 ;  /* 0x000000b520b5723e */ /* 0x000fe200000010ff */
[----:B------:R4:W-:Y:S01]  /*79f0*/  MUFU.EX2 R161, R154 ;  /* 0x0000009a00a17308 */ /* 0x0009e20000000800 */
[----:B------:R-:W-:Y:S01]  /*7a00*/  F2FP.BF16.F32.PACK_AB R183, R30, R183 ;  /* 0x000000b71eb7723e */ /* 0x000fe200000010ff */
[----:B------:R-:W-:Y:S01]  /*7a10*/  VIADD R6, R6, 0xffffffff ;  /* 0xffffffff06067836 */ /* 0x000fe20000000000 */
[----:B------:R-:W-:Y:S01]  /*7a20*/  F2FP.BF16.F32.PACK_AB R177, R34, R177 ;  /* 0x000000b122b1723e */ /* 0x000fe200000010ff */
[----:B------:R-:W-:Y:S01]  /*7a30*/  IMAD.MOV.U32 R8, RZ, RZ, R12 ;  /* 0x000000ffff087224 */ /* 0x000fe200078e000c */
[----:B------:R-:W-:-:S02]  /*7a40*/  F2FP.BF16.F32.PACK_AB R179, R38, R179 ;  /* 0x000000b326b3723e */ /* 0x000fc400000010ff */
[----:B------:R-:W-:Y:S01]  /*7a50*/  F2FP.BF16.F32.PACK_AB R173, R42, R173 ;  /* 0x000000ad2aad723e */ /* 0x000fe200000010ff */
[----:B------:R5:W3:Y:S01]  /*7a60*/  MUFU.EX2 R52, R160 ;  /* 0x000000a000347308 */ /* 0x000ae20000000800 */
[----:B----4-:R-:W-:Y:S01]  /*7a70*/  F2FP.BF16.F32.PACK_AB R154, R0, R49 ;  /* 0x00000031009a723e */ /* 0x010fe200000010ff */
[----:B0-----:R-:W-:Y:S01]  /*7a80*/  FADD.FTZ R0, R46, R9 ;  /* 0x000000092e007221 */ /* 0x001fe20000010000 */
[----:B------:R-:W-:Y:S02]  /*7a90*/  F2FP.BF16.F32.PACK_AB R175, R26, R175 ;  /* 0x000000af1aaf723e */ /* 0x000fe400000010ff */
[----:B------:R-:W-:Y:S01]  /*7aa0*/  F2FP.BF16.F32.PACK_AB R169, R46, R169 ;  /* 0x000000a92ea9723e */ /* 0x000fe200000010ff */
[----:B-1----:R-:W-:Y:S01]  /*7ab0*/  FADD.FTZ R9, R171, R0 ;  /* 0x00000000ab097221 */ /* 0x002fe20000010000 */
[----:B--2---:R-:W-:Y:S01]  /*7ac0*/  F2FP.BF16.F32.PACK_AB R171, R50, R171 ;  /* 0x000000ab32ab723e */ /* 0x004fe200000010ff */
[----:B------:R0:W1:Y:S01]  /*7ad0*/  MUFU.EX2 R58, R158 ;  /* 0x0000009e003a7308 */ /* 0x0000620000000800 */
[----:B-----5:R-:W-:Y:S01]  /*7ae0*/  F2FP.BF16.F32.PACK_AB R160, R28, R39 ;  /* 0x000000271ca0723e */ /* 0x020fe200000010ff */
[----:B------:R-:W-:-:S04]  /*7af0*/  FADD.FTZ R0, R50, R9 ;  /* 0x0000000932007221 */ /* 0x000fc80000010000 */
[----:B---3--:R-:W-:Y:S01]  /*7b00*/  FADD.FTZ R9, R165, R0 ;  /* 0x00000000a5097221 */ /* 0x008fe20000010000 */
[----:B------:R-:W-:Y:S01]  /*7b10*/  IMAD.MOV.U32 R0, RZ, RZ, R10 ;  /* 0x000000ffff007224 */ /* 0x000fe200078e000a */
[----:B------:R2:W3:Y:S01]  /*7b20*/  MUFU.EX2 R167, R170 ;  /* 0x000000aa00a77308 */ /* 0x0004e20000000800 */
[----:B0-----:R-:W-:Y:S01]  /*7b30*/  F2FP.BF16.F32.PACK_AB R158, R14, R45 ;  /* 0x0000002d0e9e723e */ /* 0x001fe200000010ff */
[C---:B------:R-:W-:Y:S01]  /*7b40*/  FADD.FTZ R9, R52.reuse, R9 ;  /* 0x0000000934097221 */ /* 0x040fe20000010000 */
[----:B------:R-:W-:-:S05]  /*7b50*/  F2FP.BF16.F32.PACK_AB R165, R52, R165 ;  /* 0x000000a534a5723e */ /* 0x000fca00000010ff */
[----:B------:R0:W4:Y:S01]  /*7b60*/  MUFU.EX2 R60, R156 ;  /* 0x0000009c003c7308 */ /* 0x0001220000000800 */
[----:B-1----:R-:W-:Y:S01]  /*7b70*/  FADD.FTZ R9, R58, R9 ;  /* 0x000000093a097221 */ /* 0x002fe20000010000 */
[----:B--2---:R-:W-:-:S06]  /*7b80*/  F2FP.BF16.F32.PACK_AB R170, R44, R37 ;  /* 0x000000252caa723e */ /* 0x004fcc00000010ff */
[----:B------:R-:W1:Y:S01]  /*7b90*/  MUFU.EX2 R70, R70 ;  /* 0x0000004600467308 */ /* 0x000e620000000800 */
[C---:B---3--:R-:W-:Y:S01]  /*7ba0*/  FADD.FTZ R9, R167.reuse, R9 ;  /* 0x00000009a7097221 */ /* 0x048fe20000010000 */
[----:B0-----:R-:W-:Y:S02]  /*7bb0*/  F2FP.BF16.F32.PACK_AB R156, R64, R43 ;  /* 0x0000002b409c723e */ /* 0x001fe400000010ff */
[----:B------:R-:W-:-:S04]  /*7bc0*/  F2FP.BF16.F32.PACK_AB R167, R167, R58 ;  /* 0x0000003aa7a7723e */ /* 0x000fc800000010ff */
[----:B------:R-:W0:Y:S01]  /*7bd0*/  MUFU.EX2 R31, R31 ;  /* 0x0000001f001f7308 */ /* 0x000e220000000800 */
[----:B----4-:R-:W-:-:S04]  /*7be0*/  FADD.FTZ R9, R60, R9 ;  /* 0x000000093c097221 */ /* 0x010fc80000010000 */
[C---:B------:R-:W-:Y:S01]  /*7bf0*/  FADD.FTZ R9, R161.reuse, R9 ;  /* 0x00000009a1097221 */ /* 0x040fe20000010000 */
[----:B------:R-:W-:Y:S02]  /*7c00*/  F2FP.BF16.F32.PACK_AB R161, R161, R60 ;  /* 0x0000003ca1a1723e */ /* 0x000fe400000010ff */
        /* <DEDUP_REMOVED lines=19> */
[----:B------:R-:W-:-:S03]  /*7d40*/  F2FP.BF16.F32.PACK_AB R153, R56, R82 ;  /* 0x000000523899723e */ /* 0x000fc600000010ff */
[----:B--2---:R-:W-:-:S04]  /*7d50*/  FADD.FTZ R9, R86, R9 ;  /* 0x0000000956097221 */ /* 0x004fc80000010000 */
[C---:B-1----:R-:W-:Y:S01]  /*7d60*/  FADD.FTZ R2, R51.reuse, R9 ;  /* 0x0000000933027221 */ /* 0x042fe20000010000 */
[----:B------:R-:W-:Y:S01]  /*7d70*/  F2FP.BF16.F32.PACK_AB R155, R51, R86 ;  /* 0x00000056339b723e */ /* 0x000fe200000010ff */
[----:B------:R-:W-:Y:S06]  /*7d80*/  @P2 BRA `(.L_x_7833) ;  /* 0xffffffcc00dc2947 */ /* 0x000fec000383ffff */
[----:B------:R-:W-:Y:S01]  /*7d90*/  IMAD.MOV.U32 R8, RZ, RZ, R12 ;  /* 0x000000ffff087224 */ /* 0x000fe200078e000c */
[----:B------:R-:W-:Y:S01]  /*7da0*/  UMOV UR44, UR55 ;  /* 0x00000037002c7c82 */ /* 0x000fe20008000000 */
[----:B------:R-:W-:Y:S01]  /*7db0*/  IMAD.MOV.U32 R0, RZ, RZ, R10 ;  /* 0x000000ffff007224 */ /* 0x000fe200078e000a */
[----:B------:R-:W-:-:S06]  /*7dc0*/  UMOV UR45, UR54 ;  /* 0x00000036002d7c82 */ /* 0x000fcc0008000000 */
.L_x_7816:
        /* <DEDUP_REMOVED lines=24> */
.L_x_7835:
[----:B------:R-:W-:-:S13]  /*7f50*/  ISETP.NE.AND P2, PT, R12, 0x1, PT ;  /* 0x000000010c00780c */ /* 0x000fda0003f45270 */
[----:B------:R-:W0:Y:S02]  /*7f60*/  @P2 LDC.64 R10, c[0x0][0x9e8] ;  /* 0x00027a00ff0a2b82 */ /* 0x000e240000000a00 */
[----:B0-----:R-:W-:-:S05]  /*7f70*/  @P2 IMAD.HI.U32 R10, R5, R10, RZ ;  /* 0x0000000a050a2227 */ /* 0x001fca00078e00ff */
[----:B------:R-:W-:-:S07]  /*7f80*/  @P2 SHF.R.U32.HI R5, RZ, R11, R10 ;  /* 0x0000000bff052219 */ /* 0x000fce000001160a */
.L_x_7836:
[----:B------:R-:W-:-:S05]  /*7f90*/  IMAD R5, R5, R12, RZ ;  /* 0x0000000c05057224 */ /* 0x000fca00078e02ff */
[----:B------:R-:W-:-:S07]  /*7fa0*/  VIMNMX R4, R4, R5, !PT ;  /* 0x0000000504047248 */ /* 0x000fce0007fe0100 */
.L_x_7834:
[----:B------:R-:W-:-:S05]  /*7fb0*/  VIADD R4, R4, 0x7f ;  /* 0x0000007f04047836 */ /* 0x000fca0000000000 */
        /* <DEDUP_REMOVED lines=9> */
[----:B------:R-:W-:-:S06]  /*8050*/  UMOV UR49, UR44 ;  /* 0x0000002c00317c82 */ /* 0x000fcc0008000000 */
.L_x_7846:
        /* <DEDUP_REMOVED lines=9> */
.L_x_7839:
[----:B------:R-:W-:Y:S01]  /*80f0*/  ULEA UR6, UR44, UR41, 0x3 ;  /* 0x000000292c067291 */ /* 0x000fe2000f8e183f */
[----:B------:R-:W-:-:S05]  /*8100*/  IMAD.U32 R0, RZ, RZ, UR45 ;  /* 0x0000002dff007e24 */ /* 0x000fca000f8e00ff */
[----:B------:R-:W-:-:S04]  /*8110*/  SHF.L.U32 R0, R0, 0x1f, RZ ;  /* 0x0000001f00007819 */ /* 0x000fc800000006ff */
[----:B------:R0:W1:Y:S01]  /*8120*/  SYNCS.PHASECHK.TRANS64.TRYWAIT P3, [UR6+0x28830], R0 ;  /* 0x02883000ff0075a7 */ /* 0x0000620008060146 */
[----:B------:R-:W-:Y:S05]  /*8130*/  @!P0 BRA `(.L_x_7840) ;  /* 0x0000000000048947 */ /* 0x000fea0003800000 */
[----:B------:R-:W-:Y:S01]  /*8140*/  BPT.TRAP 0x1 ;  /* 0x000000040000795c */ /* 0x000fe20000300000 */
.L_x_7840:
[----:B-1----:R-:W-:Y:S05]  /*8150*/  @P3 BRA `(.L_x_7838) ;  /* 0x0000000000083947 */ /* 0x002fea0003800000 */
[----:B------:R-:W1:Y:S02]  /*8160*/  SYNCS.PHASECHK.TRANS64.TRYWAIT P3, [UR6+0x28830], R0 ;  /* 0x02883000ff0075a7 */ /* 0x000e640008060146 */
[----:B-1----:R-:W-:Y:S05]  /*8170*/  @!P3 BRA `(.L_x_7841) ;  /* 0x000000c00034b947 */ /* 0x002fea0003800000 */
.L_x_7838:
        /* <DEDUP_REMOVED lines=45> */
.L_x_7843:
[----:B------:R-:W-:Y:S01]  /*8450*/  ULEA UR6, UR49, UR41, 0x3 ;  /* 0x0000002931067291 */ /* 0x000fe2000f8e183f */
[----:B------:R-:W-:-:S05]  /*8460*/  IMAD.U32 R0, RZ, RZ, UR52 ;  /* 0x00000034ff007e24 */ /* 0x000fca000f8e00ff */
[----:B------:R-:W-:-:S04]  /*8470*/  SHF.L.U32 R0, R0, 0x1f, RZ ;  /* 0x0000001f00007819 */ /* 0x000fc800000006ff */
[----:B------:R0:W1:Y:S01]  /*8480*/  SYNCS.PHASECHK.TRANS64.TRYWAIT P2, [UR6+0x28850], R0 ;  /* 0x02885000ff0075a7 */ /* 0x0000620008040146 */
[----:B------:R-:W-:Y:S05]  /*8490*/  @!P0 BRA `(.L_x_7844) ;  /* 0x0000000000048947 */ /* 0x000fea0003800000 */
[----:B------:R-:W-:Y:S01]  /*84a0*/  BPT.TRAP 0x1 ;  /* 0x000000040000795c */ /* 0x000fe20000300000 */
.L_x_7844:
[----:B-1----:R-:W-:Y:S05]  /*84b0*/  @P2 BRA `(.L_x_7842) ;  /* 0x0000000000082947 */ /* 0x002fea0003800000 */
[----:B------:R-:W1:Y:S02]  /*84c0*/  SYNCS.PHASECHK.TRANS64.TRYWAIT P2, [UR6+0x28850], R0 ;  /* 0x02885000ff0075a7 */ /* 0x000e640008040146 */
[----:B-1----:R-:W-:Y:S05]  /*84d0*/  @!P2 BRA `(.L_x_7845) ;  /* 0x000000bc0074a947 */ /* 0x002fea0003800000 */
.L_x_7842:
[----:B------:R-:W-:Y:S01]  /*84e0*/  UIADD3 UR6, UR41, 0x400, URZ ;  /* 0x0000040029067890 */ /* 0x000fe2000fffe03f */
[----:B------:R-:W-:Y:S01]  /*84f0*/  WARPGROUP.ARRIVE ;  /* 0x00000000000079c5 */ /* 0x000fe20000000000 */
[----:B------:R-:W-:Y:S01]  /*8500*/  UMOV UR7, 0x40000040 ;  /* 0x4000004000077882 */ /* 0x000fe20000000000 */
[----:B01----:R-:W-:Y:S01]  /*8510*/  FMNMX.FTZ R0, R24, R11, !PT ;  /* 0x0000000b18007209 */ /* 0x003fe20007810000 */
[----:B------:R-:W-:Y:S01]  /*8520*/  USHF.R.U32.HI UR6, URZ, 0x4, UR6 ;  /* 0x000000043f067899 */ /* 0x000fe20008011606 */
[C---:B------:R-:W-:Y:S01]  /*8530*/  ISETP.GT.AND P2, PT, R6.reuse, R5, PT ;  /* 0x000000050600720c */ /* 0x040fe20003f44270 */
[----:B------:R-:W-:Y:S01]  /*8540*/  UMOV UR52, UR45 ;  /* 0x0000002d00347c82 */ /* 0x000fe20008000000 */
[----:B------:R-:W-:Y:S01]  /*8550*/  FMNMX.FTZ R7, R25, R0, !PT ;  /* 0x0000000019077209 */ /* 0x000fe20007810000 */
[----:B------:R-:W-:Y:S01]  /*8560*/  ULOP3.LUT UR6, UR6, 0x3fff, URZ, 0xc0, !UPT ;  /* 0x00003fff06067892 */ /* 0x000fe2000f8ec03f */
[----:B------:R-:W-:Y:S02]  /*8570*/  VIADD R6, R6, 0xffffffff ;  /* 0xffffffff06067836 */ /* 0x000fe40000000000 */
[----:B------:R-:W-:Y:S01]  /*8580*/  FMNMX.FTZ R0, R28, R7, !PT ;  /* 0x000000071c007209 */ /* 0x000fe20007810000 */
[----:B------:R-:W-:-:S03]  /*8590*/  ULOP3.LUT UR6, UR6, 0x4000000, URZ, 0xfc, !UPT ;  /* 0x0400000006067892 */ /* 0x000fc6000f8efc3f */
[----:B------:R-:W-:Y:S01]  /*85a0*/  FMNMX.FTZ R7, R29, R0, !PT ;  /* 0x000000001d077209 */ /* 0x000fe20007810000 */
[----:B------:R-:W-:-:S03]  /*85b0*/  ULEA UR10, UR49, UR6, 0xb ;  /* 0x00000006310a7291 */ /* 0x000fc6000f8e583f */
[----:B------:R-:W-:-:S04]  /*85c0*/  FMNMX.FTZ R0, R32, R7, !PT ;  /* 0x0000000720007209 */ /* 0x000fc80007810000 */
[----:B------:R-:W-:Y:S01]  /*85d0*/  UMOV UR6, UR10 ;  /* 0x0000000a00067c82 */ /* 0x000fe20008000000 */
[----:B------:R-:W-:Y:S01]  /*85e0*/  FMNMX.FTZ R7, R33, R0, !PT ;  /* 0x0000000021077209 */ /* 0x000fe20007810000 */
[----:B------:R-:W-:Y:S01]  /*85f0*/  HGMMA.64x128x16.F32.BF16 R88, R180, gdesc[UR4].tnspB, R88, gsb0 ;  /* 0x41e00004b4587df0 */ /* 0x000fe20008001858 */
        /* <DEDUP_REMOVED lines=30> */
[----:B------:R-:W0:Y:S01]  /*87e0*/  LDC R7, c[0x0][0x988] ;  /* 0x00026200ff077b82 */ /* 0x000e220000000800 */
[----:B------:R-:W-:Y:S02]  /*87f0*/  FMNMX.FTZ R8, R26, R9, !PT ;  /* 0x000000091a087209 */ /* 0x000fe40007810000 */
[----:B------:R-:W1:Y:S02]  /*8800*/  SHFL.BFLY PT, R13, R12, 0x1, 0x1f ;  /* 0x0c201f000c0d7f89 */ /* 0x000e6400000e0000 */
[----:B------:R-:W-:Y:S01]  /*8810*/  FMNMX.FTZ R15, R27, R8, !PT ;  /* 0x000000081b0f7209 */ /* 0x000fe20007810000 */
[----:B------:R-:W-:-:S02]  /*8820*/  WARPGROUP.DEPBAR.LE gsb0, 0x0 ;  /* 0x00008000000079c5 */ /* 0x000fc40000010000 */
[----:B------:R-:W-:Y:S01]  /*8830*/  WARPGROUP.ARRIVE ;  /* 0x00000000000079c5 */ /* 0x000fe20000000000 */
[----:B------:R-:W-:-:S04]  /*8840*/  FMNMX.FTZ R8, R30, R15, !PT ;  /* 0x0000000f1e087209 */ /* 0x000fc80007810000 */
[----:B------:R-:W-:Y:S01]  /*8850*/  FMNMX.FTZ R21, R31, R8, !PT ;  /* 0x000000081f157209 */ /* 0x000fe20007810000 */
[----:B------:R-:W-:Y:S01]  /*8860*/  HGMMA.64x128x16.F32.BF16 R88, R176, gdesc[UR4].tnspB, R88, gsb0 ;  /* 0x41e00004b0587df0 */ /* 0x000fe20008001858 */
[----:B------:R-:W-:Y:S01]  /*8870*/  UIADD3 UR6, UR10, 0x100, URZ ;  /* 0x000001000a067890 */ /* 0x000fe2000fffe03f */
[----:B------:R-:W-:Y:S01]  /*8880*/  UMOV UR7, 0x40000040 ;  /* 0x4000004000077882 */ /* 0x000fe20000000000 */
[----:B------:R-:W-:-:S04]  /*8890*/  FMNMX.FTZ R8, R34, R21, !PT ;  /* 0x0000001522087209 */ /* 0x000fc80007810000 */
[----:B------:R-:W-:Y:S02]  /*88a0*/  FMNMX.FTZ R21, R35, R8, !PT ;  /* 0x0000000823157209 */ /* 0x000fe40007810000 */
[----:B-1----:R-:W-:Y:S02]  /*88b0*/  FMNMX.FTZ R0, R12, R13, !PT ;  /* 0x0000000d0c007209 */ /* 0x002fe40007810000 */
[----:B------:R-:W-:-:S03]  /*88c0*/  FMNMX.FTZ R8, R38, R21, !PT ;  /* 0x0000001526087209 */ /* 0x000fc60007810000 */
[C---:B0-----:R-:W-:Y:S01]  /*88d0*/  FMUL.FTZ R10, R0.reuse, R7 ;  /* 0x00000007000a7220 */ /* 0x041fe20000410000 */
[----:B------:R-:W-:-:S03]  /*88e0*/  FADD.FTZ R4, -R0, R11 ;  /* 0x0000000b00047221 */ /* 0x000fc60000010100 */
        /* <DEDUP_REMOVED lines=15> */
[-C--:B------:R-:W-:Y:S01]  /*89e0*/  FFMA.FTZ R85, R85, R7.reuse, -R10 ;  /* 0x0000000755557223 */ /* 0x080fe2000001080a */
[----:B------:R-:W-:Y:S01]  /*89f0*/  FMUL.FTZ R4, R4, R7 ;  /* 0x0000000704047220 */ /* 0x000fe20000410000 */
[----:B------:R-:W-:Y:S01]  /*8a00*/  FMNMX.FTZ R29, R47, R8, !PT ;  /* 0x000000082f1d7209 */ /* 0x000fe20007810000 */
[----:B------:R-:W-:Y:S03]  /*8a10*/  MUFU.EX2 R11, R11 ;  /* 0x0000000b000b7308 */ /* 0x000fe60000000800 */
[----:B------:R-:W-:-:S04]  /*8a20*/  FMNMX.FTZ R8, R50, R29, !PT ;  /* 0x0000001d32087209 */ /* 0x000fc80007810000 */
[----:B------:R-:W-:Y:S01]  /*8a30*/  FMNMX.FTZ R29, R51, R8, !PT ;  /* 0x00000008331d7209 */ /* 0x000fe20007810000 */
[----:B------:R-:W0:Y:S03]  /*8a40*/  MUFU.EX2 R4, R4 ;  /* 0x0000000400047308 */ /* 0x000e260000000800 */
[----:B------:R-:W-:Y:S01]  /*8a50*/  FMNMX.FTZ R8, R54, R29, !PT ;  /* 0x0000001d36087209 */ /* 0x000fe20007810000 */
[----:B------:R-:W-:-:S03]  /*8a60*/  FFMA.FTZ R29, R45, R7, -R10 ;  /* 0x000000072d1d7223 */ /* 0x000fc6000001080a */
[----:B------:R-:W-:Y:S01]  /*8a70*/  FMNMX.FTZ R33, R55, R8, !PT ;  /* 0x0000000837217209 */ /* 0x000fe20007810000 */
[----:B------:R-:W1:Y:S03]  /*8a80*/  MUFU.EX2 R180, R180 ;  /* 0x000000b400b47308 */ /* 0x000e660000000800 */
[----:B------:R-:W-:-:S04]  /*8a90*/  FMNMX.FTZ R8, R58, R33, !PT ;  /* 0x000000213a087209 */ /* 0x000fc80007810000 */
[----:B------:R-:W-:Y:S01]  /*8aa0*/  FMNMX.FTZ R33, R59, R8, !PT ;  /* 0x000000083b217209 */ /* 0x000fe20007810000 */
[----:B------:R-:W2:Y:S01]  /*8ab0*/  MUFU.EX2 R182, R182 ;  /* 0x000000b600b67308 */ /* 0x000ea20000000800 */
[----:B0-----:R-:W-:Y:S02]  /*8ac0*/  FFMA.FTZ R3, R4, R3, R11 ;  /* 0x0000000304037223 */ /* 0x001fe4000001000b */
[----:B------:R-:W-:Y:S01]  /*8ad0*/  FMNMX.FTZ R8, R62, R33, !PT ;  /* 0x000000213e087209 */ /* 0x000fe20007810000 */
[-CC-:B------:R-:W-:Y:S01]  /*8ae0*/  FFMA.FTZ R33, R49, R7.reuse, -R10.reuse ;  /* 0x0000000731217223 */ /* 0x180fe2000001080a */
[-CC-:B------:R-:W-:Y:S01]  /*8af0*/  FFMA.FTZ R49, R65, R7.reuse, -R10.reuse ;  /* 0x0000000741317223 */ /* 0x180fe2000001080a */
[----:B------:R-:W-:Y:S01]  /*8b00*/  FFMA.FTZ R65, R81, R7, -R10 ;  /* 0x0000000751417223 */ /* 0x000fe2000001080a */
[----:B------:R-:W-:Y:S01]  /*8b10*/  FMNMX.FTZ R37, R63, R8, !PT ;  /* 0x000000083f257209 */ /* 0x000fe20007810000 */
[----:B------:R-:W0:Y:S01]  /*8b20*/  MUFU.EX2 R13, R13 ;  /* 0x0000000d000d7308 */ /* 0x000e220000000800 */
[C---:B-1----:R-:W-:Y:S01]  /*8b30*/  FADD.FTZ R3, R180.reuse, R3 ;  /* 0x00000003b4037221 */ /* 0x042fe20000010000 */
[----:B------:R-:W-:-:S02]  /*8b40*/  F2FP.BF16.F32.PACK_AB R180, R180, R11 ;  /* 0x0000000bb4b4723e */ /* 0x000fc400000010ff */
[----:B------:R-:W-:-:S04]  /*8b50*/  FMNMX.FTZ R8, R66, R37, !PT ;  /* 0x0000002542087209 */ /* 0x000fc80007810000 */
[----:B------:R-:W-:Y:S01]  /*8b60*/  FMNMX.FTZ R37, R67, R8, !PT ;  /* 0x0000000843257209 */ /* 0x000fe20007810000 */
[----:B------:R-:W-:Y:S03]  /*8b70*/  MUFU.EX2 R15, R15 ;  /* 0x0000000f000f7308 */ /* 0x000fe60000000800 */
[----:B------:R-:W-:Y:S01]  /*8b80*/  FMNMX.FTZ R8, R70, R37, !PT ;  /* 0x0000002546087209 */ /* 0x000fe20007810000 */
[-CC-:B------:R-:W-:Y:S01]  /*8b90*/  FFMA.FTZ R37, R53, R7.reuse, -R10.reuse ;  /* 0x0000000735257223 */ /* 0x180fe2000001080a */
[----:B------:R-:W-:Y:S02]  /*8ba0*/  FFMA.FTZ R53, R69, R7, -R10 ;  /* 0x0000000745357223 */ /* 0x000fe4000001080a */
        /* <DEDUP_REMOVED lines=8> */
[----:B------:R-:W-:Y:S03]  /*8c30*/  MUFU.EX2 R29, R29 ;  /* 0x0000001d001d7308 */ /* 0x000fe60000000800 */
[----:B------:R-:W-:-:S04]  /*8c40*/  FMNMX.FTZ R8, R82, R45, !PT ;  /* 0x0000002d52087209 */ /* 0x000fc80007810000 */
[----:B------:R-:W-:Y:S01]  /*8c50*/  FMNMX.FTZ R45, R83, R8, !PT ;  /* 0x00000008532d7209 */ /* 0x000fe20007810000 */
[----:B------:R-:W-:Y:S03]  /*8c60*/  MUFU.EX2 R33, R33 ;  /* 0x0000002100217308 */ /* 0x000fe60000000800 */
[----:B------:R-:W-:Y:S01]  /*8c70*/  FMNMX.FTZ R8, R86, R45, !PT ;  /* 0x0000002d56087209 */ /* 0x000fe20007810000 */
[-CC-:B------:R-:W-:Y:S01]  /*8c80*/  FFMA.FTZ R45, R61, R7.reuse, -R10.reuse ;  /* 0x000000073d2d7223 */ /* 0x180fe2000001080a */
[----:B------:R-:W-:Y:S02]  /*8c90*/  FFMA.FTZ R61, R77, R7, -R10 ;  /* 0x000000074d3d7223 */ /* 0x000fe4000001080a */
[----:B------:R-:W-:Y:S01]  /*8ca0*/  FMNMX.FTZ R8, R87, R8, !PT ;  /* 0x0000000857087209 */ /* 0x000fe20007810000 */
[----:B------:R-:W-:Y:S04]  /*8cb0*/  MUFU.EX2 R37, R37 ;  /* 0x0000002500257308 */ /* 0x000fe80000000800 */
[----:B------:R-:W1:Y:S04]  /*8cc0*/  SHFL.BFLY PT, R57, R8, 0x2, 0x1f ;  /* 0x0c401f0008397f89 */ /* 0x000e6800000e0000 */
[----:B------:R-:W-:Y:S08]  /*8cd0*/  MUFU.EX2 R41, R41 ;  /* 0x0000002900297308 */ /* 0x000ff00000000800 */
[----:B------:R-:W-:Y:S01]  /*8ce0*/  MUFU.EX2 R45, R45 ;  /* 0x0000002d002d7308 */ /* 0x000fe20000000800 */
[----:B------:R-:W-:-:S02]  /*8cf0*/  WARPGROUP.DEPBAR.LE gsb0, 0x0 ;  /* 0x00008000000079c5 */ /* 0x000fc40000010000 */
[----:B------:R-:W-:Y:S01]  /*8d00*/  WARPGROUP.ARRIVE ;  /* 0x00000000000079c5 */ /* 0x000fe20000000000 */
[-CC-:B------:R-:W-:Y:S01]  /*8d10*/  FFMA.FTZ R176, R32, R7.reuse, -R10.reuse ;  /* 0x0000000720b07223 */ /* 0x180fe2000001080a */
[----:B------:R-:W-:-:S03]  /*8d20*/  FFMA.FTZ R178, R36, R7, -R10 ;  /* 0x0000000724b27223 */ /* 0x000fc6000001080a */
[----:B------:R-:W-:Y:S01]  /*8d30*/  MUFU.EX2 R49, R49 ;  /* 0x0000003100317308 */ /* 0x000fe20000000800 */
[----:B-1----:R-:W-:Y:S01]  /*8d40*/  FMNMX.FTZ R24, R8, R57, !PT ;  /* 0x0000003908187209 */ /* 0x002fe20007810000 */
[----:B------:R-:W-:Y:S01]  /*8d50*/  FFMA.FTZ R57, R73, R7, -R10 ;  /* 0x0000000749397223 */ /* 0x000fe2000001080a */
[----:B------:R-:W-:Y:S01]  /*8d60*/  HGMMA.64x128x16.F32.BF16 R88, R172, gdesc[UR4].tnspB, R88, gsb0 ;  /* 0x41e00004ac587df0 */ /* 0x000fe20008001858 */
[----:B------:R-:W-:Y:S01]  /*8d70*/  UIADD3 UR6, UR10, 0x180, URZ ;  /* 0x000001800a067890 */ /* 0x000fe2000fffe03f */
[----:B------:R-:W-:Y:S01]  /*8d80*/  UMOV UR7, 0x40000040 ;  /* 0x4000004000077882 */ /* 0x000fe20000000000 */
[----:B------:R-:W1:Y:S02]  /*8d90*/  SHFL.BFLY PT, R69, R24, 0x1, 0x1f ;  /* 0x0c201f0018457f89 */ /* 0x000e6400000e0000 */
[----:B------:R-:W-:Y:S08]  /*8da0*/  MUFU.EX2 R176, R176 ;  /* 0x000000b000b07308 */ /* 0x000ff00000000800 */
[----:B------:R-:W-:Y:S08]  /*8db0*/  MUFU.EX2 R178, R178 ;  /* 0x000000b200b27308 */ /* 0x000ff00000000800 */
[----:B------:R-:W-:Y:S01]  /*8dc0*/  MUFU.EX2 R53, R53 ;  /* 0x0000003500357308 */ /* 0x000fe20000000800 */
[----:B-1----:R-:W-:-:S07]  /*8dd0*/  FMNMX.FTZ R8, R24, R69, !PT ;  /* 0x0000004518087209 */ /* 0x002fce0007810000 */
        /* <DEDUP_REMOVED lines=10> */
[-C--:B------:R-:W-:Y:S01]  /*8e80*/  FMUL.FTZ R40, R8, R7.reuse ;  /* 0x0000000708287220 */ /* 0x080fe20000410000 */
[----:B------:R-:W-:-:S03]  /*8e90*/  FFMA.FTZ R174, R44, R7, -R10 ;  /* 0x000000072cae7223 */ /* 0x000fc6000001080a */
[----:B------:R-:W-:Y:S01]  /*8ea0*/  HGMMA.64x128x16.F32.BF16 R88, R168, gdesc[UR4].tnspB, R88, gsb0 ;  /* 0x41e00004a8587df0 */ /* 0x000fe20008001858 */
[----:B------:R-:W-:Y:S01]  /*8eb0*/  UIADD3 UR6, UR10, 0x200, URZ ;  /* 0x000002000a067890 */ /* 0x000fe2000fffe03f */
[-CC-:B------:R-:W-:Y:S01]  /*8ec0*/  FFMA.FTZ R181, R27, R7.reuse, -R40.reuse ;  /* 0x000000071bb57223 */ /* 0x180fe20000010828 */
[----:B------:R-:W-:Y:S01]  /*8ed0*/  UMOV UR7, 0x40000040 ;  /* 0x4000004000077882 */ /* 0x000fe20000000000 */
[----:B------:R-:W-:Y:S02]  /*8ee0*/  IMAD.U32 R27, RZ, RZ, UR44 ;  /* 0x0000002cff1b7e24 */ /* 0x000fe4000f8e00ff */
[-CC-:B------:R-:W-:Y:S01]  /*8ef0*/  FFMA.FTZ R183, R30, R7.reuse, -R40.reuse ;  /* 0x000000071eb77223 */ /* 0x180fe20000010828 */
[-CC-:B------:R-:W-:Y:S01]  /*8f00*/  FFMA.FTZ R36, R31, R7.reuse, -R40.reuse ;  /* 0x000000071f247223 */ /* 0x180fe20000010828 */
[----:B------:R-:W-:Y:S01]  /*8f10*/  IADD3 R31, -R23, 0xb, RZ ;  /* 0x0000000b171f7810 */ /* 0x000fe20007ffe1ff */
[----:B------:R-:W-:Y:S01]  /*8f20*/  MUFU.EX2 R181, R181 ;  /* 0x000000b500b57308 */ /* 0x000fe20000000800 */
[----:B------:R-:W-:Y:S01]  /*8f30*/  @!P1 LEA R27, R27, UR41, 0x3 ;  /* 0x000000291b1b9c11 */ /* 0x000fe2000f8e18ff */
[-CC-:B------:R-:W-:Y:S01]  /*8f40*/  FFMA.FTZ R177, R34, R7.reuse, -R40.reuse ;  /* 0x0000000722b17223 */ /* 0x180fe20000010828 */
[-CC-:B------:R-:W-:Y:S01]  /*8f50*/  FFMA.FTZ R34, R35, R7.reuse, -R40.reuse ;  /* 0x0000000723227223 */ /* 0x180fe20000010828 */
[-CC-:B------:R-:W-:Y:S01]  /*8f60*/  FFMA.FTZ R179, R38, R7.reuse, -R40.reuse ;  /* 0x0000000726b37223 */ /* 0x180fe20000010828 */
[----:B------:R-:W-:Y:S01]  /*8f70*/  FFMA.FTZ R38, R39, R7, -R40 ;  /* 0x0000000727267223 */ /* 0x000fe20000010828 */
[----:B------:R-:W-:-:S02]  /*8f80*/  @!P1 VIADD R27, R27, 0x28840 ;  /* 0x000288401b1b9836 */ /* 0x000fc40000000000 */
[-CC-:B------:R-:W-:Y:S01]  /*8f90*/  FFMA.FTZ R175, R46, R7.reuse, -R40.reuse ;  /* 0x000000072eaf7223 */ /* 0x180fe20000010828 */
[----:B------:R-:W-:Y:S01]  /*8fa0*/  MUFU.EX2 R183, R183 ;  /* 0x000000b700b77308 */ /* 0x000fe20000000800 */
[----:B--2---:R-:W-:Y:S01]  /*8fb0*/  FADD.FTZ R46, R182, R3 ;  /* 0x00000003b62e7221 */ /* 0x004fe20000010000 */
[-CC-:B------:R-:W-:Y:S01]  /*8fc0*/  FFMA.FTZ R173, R42, R7.reuse, -R40.reuse ;  /* 0x000000072aad7223 */ /* 0x180fe20000010828 */
[----:B------:R-:W-:Y:S01]  /*8fd0*/  @!P1 PRMT R27, RZ, 0x654, R27 ;  /* 0x00000654ff1b9816 */ /* 0x000fe2000000001b */
        /* <DEDUP_REMOVED lines=16> */
[----:B------:R-:W-:Y:S01]  /*90e0*/  FFMA.FTZ R86, R86, R7, -R40 ;  /* 0x0000000756567223 */ /* 0x000fe20000010828 */
[----:B0-----:R-:W-:-:S03]  /*90f0*/  F2FP.BF16.F32.PACK_AB R182, R13, R182 ;  /* 0x000000b60db6723e */ /* 0x001fc600000010ff */
        /* <DEDUP_REMOVED lines=14> */
[----:B------:R-:W-:Y:S01]  /*91e0*/  WARPGROUP.ARRIVE ;  /* 0x00000000000079c5 */ /* 0x000fe20000000000 */
[-CC-:B------:R-:W-:Y:S01]  /*91f0*/  FFMA.FTZ R168, R48, R7.reuse, -R10.reuse ;  /* 0x0000000730a87223 */ /* 0x180fe2000001080a */
[-C--:B------:R-:W-:Y:S01]  /*9200*/  FFMA.FTZ R170, R52, R7.reuse, -R10 ;  /* 0x0000000734aa7223 */ /* 0x080fe2000001080a */
[-CC-:B------:R-:W-:Y:S01]  /*9210*/  FFMA.FTZ R169, R50, R7.reuse, -R40.reuse ;  /* 0x0000000732a97223 */ /* 0x180fe20000010828 */
[----:B------:R-:W-:Y:S01]  /*9220*/  FFMA.FTZ R171, R54, R7, -R40 ;  /* 0x0000000736ab7223 */ /* 0x000fe20000010828 */
        /* <DEDUP_REMOVED lines=8> */
[----:B------:R-:W1:Y:S08]  /*92b0*/  MUFU.EX2 R71, R71 ;  /* 0x0000004700477308 */ /* 0x000e700000000800 */
        /* <DEDUP_REMOVED lines=13> */
[----:B------:R-:W-:Y:S01]  /*9390*/  HGMMA.64x128x16.F32.BF16 R88, R160, gdesc[UR4].tnspB, R88, gsb0 ;  /* 0x41e00004a0587df0 */ /* 0x000fe20008001858 */
        /* <DEDUP_REMOVED lines=11> */
[----:B0-----:R-:W-:Y:S01]  /*9450*/  F2FP.BF16.F32.PACK_AB R161, R67, R66 ;  /* 0x0000004243a1723e */ /* 0x001fe200000010ff */
[----:B------:R-:W-:Y:S01]  /*9460*/  MUFU.EX2 R9, R85 ;  /* 0x0000005500097308 */ /* 0x000fe20000000800 */
[----:B------:R-:W-:Y:S01]  /*9470*/  HGMMA.64x128x16.F32.BF16 R88, R156, gdesc[UR4].tnspB, R88, gsb0 ;  /* 0x41e000049c587df0 */ /* 0x000fe20008001858 */
[----:B------:R-:W-:Y:S01]  /*9480*/  UIADD3 UR6, UR10, 0x380, URZ ;  /* 0x000003800a067890 */ /* 0x000fe2000fffe03f */
[-C--:B------:R-:W-:Y:S01]  /*9490*/  FMUL.FTZ R69, R10, R7.reuse ;  /* 0x000000070a457220 */ /* 0x080fe20000410000 */
[----:B------:R-:W-:Y:S01]  /*94a0*/  UMOV UR7, 0x40000040 ;  /* 0x4000004000077882 */ /* 0x000fe20000000000 */
[-CC-:B------:R-:W-:Y:S01]  /*94b0*/  FFMA.FTZ R10, R26, R7.reuse, -R40.reuse ;  /* 0x000000071a0a7223 */ /* 0x180fe20000010828 */
[----:B------:R-:W-:Y:S01]  /*94c0*/  FFMA.FTZ R26, R47, R7, -R40 ;  /* 0x000000072f1a7223 */ /* 0x000fe20000010828 */
[----:B-1----:R-:W-:Y:S01]  /*94d0*/  F2FP.BF16.F32.PACK_AB R163, R71, R70 ;  /* 0x0000004647a3723e */ /* 0x002fe200000010ff */
[----:B------:R-:W-:Y:S08]  /*94e0*/  MUFU.EX2 R160, R160 ;  /* 0x000000a000a07308 */ /* 0x000ff00000000800 */
[----:B------:R-:W-:Y:S08]  /*94f0*/  MUFU.EX2 R69, R69 ;  /* 0x0000004500457308 */ /* 0x000ff00000000800 */
[----:B------:R-:W0:Y:S08]  /*9500*/  MUFU.EX2 R10, R10 ;  /* 0x0000000a000a7308 */ /* 0x000e300000000800 */
[----:B------:R-:W1:Y:S08]  /*9510*/  MUFU.EX2 R26, R26 ;  /* 0x0000001a001a7308 */ /* 0x000e700000000800 */
[----:B------:R-:W-:Y:S01]  /*9520*/  MUFU.EX2 R162, R162 ;  /* 0x000000a200a27308 */ /* 0x000fe20000000800 */
[----:B0-----:R-:W-:-:S04]  /*9530*/  FFMA.FTZ R2, R69, R2, R10 ;  /* 0x0000000245027223 */ /* 0x001fc8000001000a */
[----:B------:R-:W-:Y:S01]  /*9540*/  FADD.FTZ R44, R181, R2 ;  /* 0x00000002b52c7221 */ /* 0x000fe20000010000 */
[-CC-:B------:R-:W-:Y:S01]  /*9550*/  FFMA.FTZ R2, R63, R7.reuse, -R40.reuse ;  /* 0x000000073f027223 */ /* 0x180fe20000010828 */
[----:B------:R-:W-:Y:S01]  /*9560*/  F2FP.BF16.F32.PACK_AB R181, R181, R10 ;  /* 0x0000000ab5b5723e */ /* 0x000fe200000010ff */
[----:B------:R-:W-:Y:S01]  /*9570*/  FFMA.FTZ R40, R87, R7, -R40 ;  /* 0x0000000757287223 */ /* 0x000fe20000010828 */
[----:B------:R-:W-:Y:S01]  /*9580*/  FADD.FTZ R3, R183, R44 ;  /* 0x0000002cb7037221 */ /* 0x000fe20000010000 */
[C---:B------:R-:W-:Y:S02]  /*9590*/  F2FP.BF16.F32.PACK_AB R183, R36.reuse, R183 ;  /* 0x000000b724b7723e */ /* 0x040fe400000010ff */
[----:B------:R-:W0:Y:S01]  /*95a0*/  MUFU.EX2 R2, R2 ;  /* 0x0000000200027308 */ /* 0x000e220000000800 */
        /* <DEDUP_REMOVED lines=11> */
[----:B-1----:R-:W-:-:S03]  /*9660*/  F2FP.BF16.F32.PACK_AB R175, R26, R175 ;  /* 0x000000af1aaf723e */ /* 0x002fc600000010ff */
        /* <DEDUP_REMOVED lines=20> */
[----:B------:R-:W-:Y:S01]  /*97b0*/  WARPGROUP.ARRIVE ;  /* 0x00000000000079c5 */ /* 0x000fe20000000000 */
[----:B------:R-:W-:Y:S01]  /*97c0*/  FADD.FTZ R3, R78, R3 ;  /* 0x000000034e037221 */ /* 0x000fe20000010000 */
[----:B------:R-:W-:Y:S02]  /*97d0*/  F2FP.BF16.F32.PACK_AB R156, R57, R12 ;  /* 0x0000000c399c723e */ /* 0x000fe400000010ff */
[----:B------:R-:W-:Y:S01]  /*97e0*/  F2FP.BF16.F32.PACK_AB R157, R75, R74 ;  /* 0x0000004a4b9d723e */ /* 0x000fe200000010ff */
[----:B------:R-:W-:Y:S01]  /*97f0*/  FADD.FTZ R3, R79, R3 ;  /* 0x000000034f037221 */ /* 0x000fe20000010000 */
[----:B------:R-:W-:Y:S01]  /*9800*/  HGMMA.64x128x16.F32.BF16 R88, R152, gdesc[UR4].tnspB, R88, gsb0 ;  /* 0x41e0000498587df0 */ /* 0x000fe20008001858 */
[----:B------:R-:W-:-:S02]  /*9810*/  F2FP.BF16.F32.PACK_AB R158, R61, R14 ;  /* 0x0000000e3d9e723e */ /* 0x000fc400000010ff */
[----:B------:R-:W-:Y:S01]  /*9820*/  FADD.FTZ R3, R82, R3 ;  /* 0x0000000352037221 */ /* 0x000fe20000010000 */
[----:B------:R-:W-:-:S03]  /*9830*/  F2FP.BF16.F32.PACK_AB R159, R79, R78 ;  /* 0x0000004e4f9f723e */ /* 0x000fc600000010ff */
[----:B------:R-:W-:Y:S01]  /*9840*/  FADD.FTZ R3, R83, R3 ;  /* 0x0000000353037221 */ /* 0x000fe20000010000 */
[----:B------:R-:W-:Y:S02]  /*9850*/  WARPGROUP.DEPBAR.LE gsb0, 0x0 ;  /* 0x00008000000079c5 */ /* 0x000fe40000010000 */
[----:B------:R0:W-:Y:S06]  /*9860*/  BAR.ARV R31, 0x100 ;  /* 0x0004001f0000751d */ /* 0x0001ec0000002000 */
[----:B------:R1:W-:Y:S01]  /*9870*/  @!P1 SYNCS.ARRIVE.TRANS64.RED.A1T0 RZ, [R27+URZ], RZ ;  /* 0x000000ff1bff99a7 */ /* 0x0003e2000810043f */
[----:B------:R-:W2:Y:S01]  /*9880*/  MUFU.EX2 R155, R40 ;  /* 0x00000028009b7308 */ /* 0x000ea20000000800 */
[----:B------:R-:W-:Y:S01]  /*9890*/  F2FP.BF16.F32.PACK_AB R154, R9, R24 ;  /* 0x00000018099a723e */ /* 0x000fe200000010ff */
[----:B------:R-:W-:Y:S01]  /*98a0*/  FMUL.FTZ R88, R88, R4 ;  /* 0x0000000458587220 */ /* 0x000fe20000410000 */
[----:B------:R-:W-:Y:S01]  /*98b0*/  F2FP.BF16.F32.PACK_AB R152, R65, R20 ;  /* 0x000000144198723e */ /* 0x000fe200000010ff */
[----:B------:R-:W-:Y:S01]  /*98c0*/  FMUL.FTZ R89, R89, R4 ;  /* 0x0000000459597220 */ /* 0x000fe20000410000 */
[----:B------:R-:W-:Y:S01]  /*98d0*/  F2FP.BF16.F32.PACK_AB R153, R83, R82 ;  /* 0x000000525399723e */ /* 0x000fe200000010ff */
[-C--:B------:R-:W-:Y:S01]  /*98e0*/  FMUL.FTZ R92, R92, R4.reuse ;  /* 0x000000045c5c7220 */ /* 0x080fe20000410000 */
[----:B-1----:R-:W-:Y:S01]  /*98f0*/  IMAD.U32 R27, RZ, RZ, UR49 ;  /* 0x00000031ff1b7e24 */ /* 0x002fe2000f8e00ff */
[----:B------:R-:W-:Y:S01]  /*9900*/  UMOV UR49, UR44 ;  /* 0x0000002c00317c82 */ /* 0x000fe20008000000 */
[-C--:B------:R-:W-:Y:S01]  /*9910*/  FMUL.FTZ R93, R93, R4.reuse ;  /* 0x000000045d5d7220 */ /* 0x080fe20000410000 */
[-C--:B------:R-:W-:Y:S01]  /*9920*/  FMUL.FTZ R96, R96, R4.reuse ;  /* 0x0000000460607220 */ /* 0x080fe20000410000 */
[-C--:B------:R-:W-:Y:S01]  /*9930*/  FMUL.FTZ R97, R97, R4.reuse ;  /* 0x0000000461617220 */ /* 0x080fe20000410000 */
[----:B------:R-:W-:Y:S01]  /*9940*/  @!P1 LEA R27, R27, UR41, 0x3 ;  /* 0x000000291b1b9c11 */ /* 0x000fe2000f8e18ff */
[-C--:B------:R-:W-:Y:S01]  /*9950*/  FMUL.FTZ R100, R100, R4.reuse ;  /* 0x0000000464647220 */ /* 0x080fe20000410000 */
[-C--:B------:R-:W-:Y:S01]  /*9960*/  FMUL.FTZ R101, R101, R4.reuse ;  /* 0x0000000465657220 */ /* 0x080fe20000410000 */
[-C--:B------:R-:W-:Y:S01]  /*9970*/  FMUL.FTZ R104, R104, R4.reuse ;  /* 0x0000000468687220 */ /* 0x080fe20000410000 */
[----:B------:R-:W-:Y:S01]  /*9980*/  FMUL.FTZ R105, R105, R4 ;  /* 0x0000000469697220 */ /* 0x000fe20000410000 */
[----:B------:R-:W-:-:S02]  /*9990*/  @!P1 VIADD R27, R27, 0x28860 ;  /* 0x000288601b1b9836 */ /* 0x000fc40000000000 */
[-C--:B------:R-:W-:Y:S01]  /*99a0*/  FMUL.FTZ R108, R108, R4.reuse ;  /* 0x000000046c6c7220 */ /* 0x080fe20000410000 */
[-C--:B------:R-:W-:Y:S01]  /*99b0*/  FMUL.FTZ R109, R109, R4.reuse ;  /* 0x000000046d6d7220 */ /* 0x080fe20000410000 */
[-C--:B------:R-:W-:Y:S01]  /*99c0*/  FMUL.FTZ R112, R112, R4.reuse ;  /* 0x0000000470707220 */ /* 0x080fe20000410000 */
[-C--:B------:R-:W-:Y:S01]  /*99d0*/  FMUL.FTZ R113, R113, R4.reuse ;  /* 0x0000000471717220 */ /* 0x080fe20000410000 */
[----:B0-----:R-:W-:Y:S01]  /*99e0*/  @!P1 PRMT R31, RZ, 0x654, R27 ;  /* 0x00000654ff1f9816 */ /* 0x001fe2000000001b */
[----:B------:R-:W-:Y:S01]  /*99f0*/  FADD.FTZ R27, R13, R46 ;  /* 0x0000002e0d1b7221 */ /* 0x000fe20000010000 */
[-C--:B------:R-:W-:Y:S01]  /*9a00*/  FMUL.FTZ R116, R116, R4.reuse ;  /* 0x0000000474747220 */ /* 0x080fe20000410000 */
[----:B------:R-:W-:Y:S01]  /*9a10*/  FMUL.FTZ R117, R117, R4 ;  /* 0x0000000475757220 */ /* 0x000fe20000410000 */
[----:B------:R0:W-:Y:S01]  /*9a20*/  @!P1 SYNCS.ARRIVE.TRANS64.RED.A1T0 RZ, [R31+URZ], RZ ;  /* 0x000000ff1fff99a7 */ /* 0x0001e2000810043f */
[----:B------:R-:W-:Y:S01]  /*9a30*/  FADD.FTZ R46, R176, R27 ;  /* 0x0000001bb02e7221 */ /* 0x000fe20000010000 */
[----:B------:R-:W-:Y:S01]  /*9a40*/  F2FP.BF16.F32.PACK_AB R176, R15, R176 ;  /* 0x000000b00fb0723e */ /* 0x000fe200000010ff */
[-C--:B------:R-:W-:Y:S01]  /*9a50*/  FMUL.FTZ R120, R120, R4.reuse ;  /* 0x0000000478787220 */ /* 0x080fe20000410000 */
[-C--:B------:R-:W-:Y:S01]  /*9a60*/  FMUL.FTZ R121, R121, R4.reuse ;  /* 0x0000000479797220 */ /* 0x080fe20000410000 */
[----:B------:R-:W-:Y:S01]  /*9a70*/  FADD.FTZ R27, R15, R46 ;  /* 0x0000002e0f1b7221 */ /* 0x000fe20000010000 */
[-C--:B------:R-:W-:Y:S01]  /*9a80*/  FMUL.FTZ R124, R124, R4.reuse ;  /* 0x000000047c7c7220 */ /* 0x080fe20000410000 */
[-C--:B------:R-:W-:Y:S01]  /*9a90*/  FMUL.FTZ R125, R125, R4.reuse ;  /* 0x000000047d7d7220 */ /* 0x080fe20000410000 */
[----:B------:R-:W-:Y:S01]  /*9aa0*/  FMUL.FTZ R128, R128, R4 ;  /* 0x0000000480807220 */ /* 0x000fe20000410000 */
        /* <DEDUP_REMOVED lines=18> */
[----:B------:R-:W-:Y:S01]  /*9bd0*/  FMUL.FTZ R149, R149, R4 ;  /* 0x0000000495957220 */ /* 0x000fe20000410000 */
[-C--:B------:R-:W-:Y:S01]  /*9be0*/  FMUL.FTZ R90, R90, R69.reuse ;  /* 0x000000455a5a7220 */ /* 0x080fe20000410000 */
[----:B------:R-:W-:Y:S01]  /*9bf0*/  FADD.FTZ R27, R29, R46 ;  /* 0x0000002e1d1b7221 */ /* 0x000fe20000010000 */
[-C--:B------:R-:W-:Y:S01]  /*9c00*/  FMUL.FTZ R91, R91, R69.reuse ;  /* 0x000000455b5b7220 */ /* 0x080fe20000410000 */
[-C--:B------:R-:W-:Y:S01]  /*9c10*/  FMUL.FTZ R94, R94, R69.reuse ;  /* 0x000000455e5e7220 */ /* 0x080fe20000410000 */
[-C--:B------:R-:W-:Y:S01]  /*9c20*/  FMUL.FTZ R95, R95, R69.reuse ;  /* 0x000000455f5f7220 */ /* 0x080fe20000410000 */
[----:B------:R-:W-:Y:S01]  /*9c30*/  FADD.FTZ R46, R168, R27 ;  /* 0x0000001ba82e7221 */ /* 0x000fe20000010000 */
[----:B------:R-:W-:Y:S01]  /*9c40*/  F2FP.BF16.F32.PACK_AB R168, R33, R168 ;  /* 0x000000a821a8723e */ /* 0x000fe200000010ff */
[-C--:B------:R-:W-:Y:S01]  /*9c50*/  FMUL.FTZ R98, R98, R69.reuse ;  /* 0x0000004562627220 */ /* 0x080fe20000410000 */
        /* <DEDUP_REMOVED lines=42> */
[----:B------:R-:W-:-:S03]  /*9f00*/  FMUL.FTZ R151, R151, R69 ;  /* 0x0000004597977220 */ /* 0x000fc60000410000 */
[----:B------:R-:W-:-:S04]  /*9f10*/  FADD.FTZ R10, R12, R11 ;  /* 0x0000000b0c0a7221 */ /* 0x000fc80000010000 */
[----:B------:R-:W-:Y:S01]  /*9f20*/  FADD.FTZ R11, R57, R10 ;  /* 0x0000000a390b7221 */ /* 0x000fe20000010000 */
[----:B------:R-:W-:-:S03]  /*9f30*/  FADD.FTZ R10, R86, R3 ;  /* 0x00000003560a7221 */ /* 0x000fc60000010000 */
[----:B------:R-:W-:-:S04]  /*9f40*/  FADD.FTZ R2, R14, R11 ;  /* 0x0000000b0e027221 */ /* 0x000fc80000010000 */
[----:B------:R-:W-:-:S04]  /*9f50*/  FADD.FTZ R11, R61, R2 ;  /* 0x000000023d0b7221 */ /* 0x000fc80000010000 */
[----:B------:R-:W-:-:S04]  /*9f60*/  FADD.FTZ R2, R20, R11 ;  /* 0x0000000b14027221 */ /* 0x000fc80000010000 */
[----:B------:R-:W-:-:S04]  /*9f70*/  FADD.FTZ R11, R65, R2 ;  /* 0x00000002410b7221 */ /* 0x000fc80000010000 */
[----:B------:R-:W-:Y:S01]  /*9f80*/  FADD.FTZ R2, R24, R11 ;  /* 0x0000000b18027221 */ /* 0x000fe20000010000 */
[----:B------:R-:W-:-:S03]  /*9f90*/  IMAD.MOV.U32 R11, RZ, RZ, R0 ;  /* 0x000000ffff0b7224 */ /* 0x000fc600078e0000 */
[----:B------:R-:W-:Y:S01]  /*9fa0*/  FADD.FTZ R3, R9, R2 ;  /* 0x0000000209037221 */ /* 0x000fe20000010000 */
[C---:B--2---:R-:W-:Y:S01]  /*9fb0*/  FADD.FTZ R2, R155.reuse, R10 ;  /* 0x0000000a9b027221 */ /* 0x044fe20000010000 */
[----:B------:R-:W-:Y:S01]  /*9fc0*/  F2FP.BF16.F32.PACK_AB R155, R155, R86 ;  /* 0x000000569b9b723e */ /* 0x000fe200000010ff */
[----:B------:R-:W-:Y:S01]  /*9fd0*/  IMAD.MOV.U32 R9, RZ, RZ, R8 ;  /* 0x000000ffff097224 */ /* 0x000fe200078e0008 */
[----:B0-----:R-:W-:Y:S06]  /*9fe0*/  @P2 BRA `(.L_x_7846) ;  /* 0xffffffe0001c2947 */ /* 0x001fec000383ffff */
.L_x_7837:
[----:B------:R-:W-:-:S13]  /*9ff0*/  ISETP.GE.AND P2, PT, R6, UR39, PT ;  /* 0x0000002706007c0c */ /* 0x000fda000bf46270 */
[----:B------:R-:W-:Y:S05]  /*a000*/  @!P2 BRA `(.L_x_7847) ;  /* 0x000000300030a947 */ /* 0x000fea0003800000 */
[----:B------:R-:W-:Y:S01]  /*a010*/  IMAD.MOV.U32 R5, RZ, RZ, R8 ;  /* 0x000000ffff057224 */ /* 0x000fe200078e0008 */
[----:B------:R-:W-:Y:S01]  /*a020*/  UMOV UR56, UR45 ;  /* 0x0000002d00387c82 */ /* 0x000fe20008000000 */
[----:B------:R-:W-:Y:S01]  /*a030*/  IMAD.MOV.U32 R4, RZ, RZ, R0 ;  /* 0x000000ffff047224 */ /* 0x000fe200078e0000 */
[----:B------:R-:W-:Y:S01]  /*a040*/  UMOV UR55, UR44 ;  /* 0x0000002c00377c82 */ /* 0x000fe20008000000 */
[----:B------:R-:W-:Y:S01]  /*a050*/  ULDC UR49, c[0x0][0x9e4] ;  /* 0x0002790000317ab9 */ /* 0x000fe20000000800 */
[----:B------:R-:W-:Y:S01]  /*a060*/  ULDC UR53, c[0x0][0x288] ;  /* 0x0000a20000357ab9 */ /* 0x000fe20000000800 */
[----:B------:R-:W-:Y:S01]  /*a070*/  ULDC UR54, c[0x0][0x9dc] ;  /* 0x0002770000367ab9 */ /* 0x000fe20000000800 */
[----:B------:R-:W-:-:S05]  /*a080*/  ULDC UR52, c[0x0][0x9e0] ;  /* 0x0002780000347ab9 */ /* 0x000fca0000000800 */
.L_x_7864:
        /* <DEDUP_REMOVED lines=9> */
.L_x_7849:
[----:B------:R-:W-:Y:S01]  /*a120*/  ULEA UR6, UR44, UR41, 0x3 ;  /* 0x000000292c067291 */ /* 0x000fe2000f8e183f */
[----:B------:R-:W-:-:S05]  /*a130*/  IMAD.U32 R0, RZ, RZ, UR45 ;  /* 0x0000002dff007e24 */ /* 0x000fca000f8e00ff */
[----:B------:R-:W-:-:S04]  /*a140*/  SHF.L.U32 R0, R0, 0x1f, RZ ;  /* 0x0000001f00007819 */ /* 0x000fc800000006ff */
[----:B------:R0:W1:Y:S01]  /*a150*/  SYNCS.PHASECHK.TRANS64.TRYWAIT P3, [UR6+0x28830], R0 ;  /* 0x02883000ff0075a7 */ /* 0x0000620008060146 */
[----:B------:R-:W-:Y:S05]  /*a160*/  @!P0 BRA `(.L_x_7850) ;  /* 0x0000000000048947 */ /* 0x000fea0003800000 */
[----:B------:R-:W-:Y:S01]  /*a170*/  BPT.TRAP 0x1 ;  /* 0x000000040000795c */ /* 0x000fe20000300000 */
.L_x_7850:
[----:B-1----:R-:W-:Y:S05]  /*a180*/  @P3 BRA `(.L_x_7848) ;  /* 0x0000000000083947 */ /* 0x002fea0003800000 */
[----:B------:R-:W1:Y:S02]  /*a190*/  SYNCS.PHASECHK.TRANS64.TRYWAIT P3, [UR6+0x28830], R0 ;  /* 0x02883000ff0075a7 */ /* 0x000e640008060146 */
[----:B-1----:R-:W-:Y:S05]  /*a1a0*/  @!P3 BRA `(.L_x_7851) ;  /* 0x000000a00058b947 */ /* 0x002fea0003800000 */
.L_x_7848:
        /* <DEDUP_REMOVED lines=45> */
.L_x_7853:
[----:B------:R-:W-:Y:S01]  /*a480*/  ULEA UR6, UR55, UR41, 0x3 ;  /* 0x0000002937067291 */ /* 0x000fe2000f8e183f */
[----:B------:R-:W-:-:S05]  /*a490*/  IMAD.U32 R0, RZ, RZ, UR56 ;  /* 0x00000038ff007e24 */ /* 0x000fca000f8e00ff */
[----:B------:R-:W-:-:S04]  /*a4a0*/  SHF.L.U32 R0, R0, 0x1f, RZ ;  /* 0x0000001f00007819 */ /* 0x000fc800000006ff */
[----:B------:R0:W1:Y:S01]  /*a4b0*/  SYNCS.PHASECHK.TRANS64.TRYWAIT P2, [UR6+0x28850], R0 ;  /* 0x02885000ff0075a7 */ /* 0x0000620008040146 */
[----:B------:R-:W-:Y:S05]  /*a4c0*/  @!P0 BRA `(.L_x_7854) ;  /* 0x0000000000048947 */ /* 0x000fea0003800000 */
[----:B------:R-:W-:Y:S01]  /*a4d0*/  BPT.TRAP 0x1 ;  /* 0x000000040000795c */ /* 0x000fe20000300000 */
.L_x_7854:
[----:B-1----:R-:W-:Y:S05]  /*a4e0*/  @P2 BRA `(.L_x_7852) ;  /* 0x0000000000082947 */ /* 0x002fea0003800000 */
[----:B------:R-:W1:Y:S02]  /*a4f0*/  SYNCS.PHASECHK.TRANS64.TRYWAIT P2, [UR6+0x28850], R0 ;  /* 0x02885000ff0075a7 */ /* 0x000e640008040146 */
[----:B-1----:R-:W-:Y:S05]  /*a500*/  @!P2 BRA `(.L_x_7855) ;  /* 0x0000009c0098a947 */ /* 0x002fea0003800000 */
.L_x_7852:
[----:B------:R-:W-:Y:S01]  /*a510*/  UIADD3 UR6, UR41, 0x400, URZ ;  /* 0x0000040029067890 */ /* 0x000fe2000fffe03f */
[----:B------:R-:W-:Y:S01]  /*a520*/  WARPGROUP.ARRIVE ;  /* 0x00000000000079c5 */ /* 0x000fe20000000000 */
[----:B------:R-:W-:Y:S01]  /*a530*/  UMOV UR7, 0x40000040 ;  /* 0x4000004000077882 */ /* 0x000fe20000000000 */
[----:B-1----:R-:W1:Y:S01]  /*a540*/  @P5 LDC R7, c[0x0][0x44c] ;  /* 0x00011300ff075b82 */ /* 0x002e620000000800 */
[----:B------:R-:W-:Y:S01]  /*a550*/  USHF.R.U32.HI UR6, URZ, 0x4, UR6 ;  /* 0x000000043f067899 */ /* 0x000fe20008011606 */
[----:B0-----:R-:W-:Y:S02]  /*a560*/  VIADD R0, R17, UR36 ;  /* 0x0000002411007c36 */ /* 0x001fe40008000000 */
[----:B------:R-:W-:Y:S01]  /*a570*/  IMAD.U32 R10, RZ, RZ, UR44 ;  /* 0x0000002cff0a7e24 */ /* 0x000fe2000f8e00ff */
[----:B------:R-:W-:-:S03]  /*a580*/  ULOP3.LUT UR6, UR6, 0x3fff, URZ, 0xc0, !UPT ;  /* 0x00003fff06067892 */ /* 0x000fc6000f8ec03f */
[----:B------:R-:W0:Y:S01]  /*a590*/  @P5 LDC R9, c[0x0][0x450] ;  /* 0x00011400ff095b82 */ /* 0x000e220000000800 */
[----:B------:R-:W-:-:S04]  /*a5a0*/  ULOP3.LUT UR6, UR6, 0x4000000, URZ, 0xfc, !UPT ;  /* 0x0400000006067892 */ /* 0x000fc8000f8efc3f */
[----:B------:R-:W-:-:S07]  /*a5b0*/  ULEA UR10, UR55, UR6, 0xb ;  /* 0x00000006370a7291 */ /* 0x000fce000f8e583f */
[----:B------:R-:W-:Y:S02]  /*a5c0*/  UMOV UR6, UR10 ;  /* 0x0000000a00067c82 */ /* 0x000fe40008000000 */
[----:B------:R-:W-:Y:S01]  /*a5d0*/  HGMMA.64x128x16.F32.BF16 R88, R180, gdesc[UR4].tnspB, R88, gsb0 ;  /* 0x41e00004b4587df0 */ /* 0x000fe20008001858 */
[----:B------:R-:W-:Y:S01]  /*a5e0*/  UIADD3 UR6, UR10, 0x80, URZ ;  /* 0x000000800a067890 */ /* 0x000fe2000fffe03f */
[----:B-1----:R-:W-:Y:S01]  /*a5f0*/  @P5 IMAD.HI.U32 R8, R0, R7, RZ ;  /* 0x0000000700085227 */ /* 0x002fe200078e00ff */
[----:B------:R-:W-:Y:S01]  /*a600*/  UMOV UR7, 0x40000040 ;  /* 0x4000004000077882 */ /* 0x000fe20000000000 */
[----:B------:R-:W-:Y:S02]  /*a610*/  @!P1 LEA R7, R10, UR41, 0x3 ;  /* 0x000000290a079c11 */ /* 0x000fe4000f8e18ff */
[----:B------:R-:W-:Y:S02]  /*a620*/  IADD3 R10, -R23, 0xb, RZ ;  /* 0x0000000b170a7810 */ /* 0x000fe40007ffe1ff */
[----:B0-----:R-:W-:Y:S01]  /*a630*/  @P5 SHF.R.U32.HI R0, RZ, R9, R8 ;  /* 0x00000009ff005219 */ /* 0x001fe20000011608 */
[----:B------:R-:W-:-:S05]  /*a640*/  @!P1 VIADD R8, R7, 0x28840 ;  /* 0x0002884007089836 */ /* 0x000fca0000000000 */
[----:B------:R-:W-:Y:S02]  /*a650*/  @!P1 PRMT R9, RZ, 0x654, R8 ;  /* 0x00000654ff099816 */ /* 0x000fe40000000008 */
[----:B------:R-:W0:Y:S01]  /*a660*/  SHFL.IDX PT, R8, R0, RZ, 0x1c1f ;  /* 0x001c1fff00087589 */ /* 0x000e2200000e0000 */
        /* <DEDUP_REMOVED lines=32> */
[----:B------:R-:W-:Y:S01]  /*a870*/  IMAD R7, R16, -0x2, R7 ;  /* 0xfffffffe10077824 */ /* 0x000fe200078e0207 */
[----:B------:R-:W-:Y:S02]  /*a880*/  WARPGROUP.DEPBAR.LE gsb0, 0x0 ;  /* 0x00008000000079c5 */ /* 0x000fe40000010000 */
[----:B------:R-:W-:-:S06]  /*a890*/  WARPGROUP.ARRIVE ;  /* 0x00000000000079c5 */ /* 0x000fcc0000000000 */
[----:B------:R-:W-:Y:S01]  /*a8a0*/  HGMMA.64x128x16.F32.BF16 R88, R152, gdesc[UR4].tnspB, R88, gsb0 ;  /* 0x41e0000498587df0 */ /* 0x000fe20008001858 */
[----:B------:R-:W-:Y:S02]  /*a8b0*/  ULOP3.LUT UR6, URZ, UR54, URZ, 0x33, !UPT ;  /* 0x000000363f067292 */ /* 0x000fe4000f8e333f */
[----:B------:R-:W-:Y:S02]  /*a8c0*/  WARPGROUP.DEPBAR.LE gsb0, 0x0 ;  /* 0x00008000000079c5 */ /* 0x000fe40000010000 */
[----:B------:R-:W1:Y:S08]  /*a8d0*/  LDC R153, c[0x0][0x2f0] ;  /* 0x0000bc00ff997b82 */ /* 0x000e700000000800 */
[----:B------:R2:W-:Y:S06]  /*a8e0*/  BAR.ARV R10, 0x100 ;  /* 0x0004000a0000751d */ /* 0x0005ec0000002000 */
[----:B------:R3:W-:Y:S01]  /*a8f0*/  @!P1 SYNCS.ARRIVE.TRANS64.RED.A1T0 RZ, [R9+URZ], RZ ;  /* 0x000000ff09ff99a7 */ /* 0x0007e2000810043f */
[----:B-1----:R-:W-:-:S04]  /*a900*/  IMAD R7, R153, UR42, R7 ;  /* 0x0000002a99077c24 */ /* 0x002fc8000f8e0207 */
[----:B------:R-:W-:-:S04]  /*a910*/  VIADD R7, R7, -UR53 ;  /* 0x8000003507077c36 */ /* 0x000fc80008000000 */
[C---:B------:R-:W-:Y:S02]  /*a920*/  VIADD R15, R7.reuse, UR52 ;  /* 0x00000034070f7c36 */ /* 0x040fe40008000000 */
[----:B------:R-:W-:Y:S02]  /*a930*/  VIADD R21, R7, UR6 ;  /* 0x0000000607157c36 */ /* 0x000fe40008000000 */
[--C-:B0-----:R-:W-:Y:S02]  /*a940*/  IMAD.IADD R7, R15, 0x1, R8.reuse ;  /* 0x000000010f077824 */ /* 0x101fe400078e0208 */
[----:B---3--:R-:W-:Y:S01]  /*a950*/  IMAD.IADD R9, R21, 0x1, R8 ;  /* 0x0000000115097824 */ /* 0x008fe200078e0208 */
[----:B--2---:R-:W-:Y:S06]  /*a960*/  @!P6 BRA `(.L_x_7856) ;  /* 0x00000000005ce947 */ /* 0x004fec0003800000 */
        /* <DEDUP_REMOVED lines=13> */
.L_x_7858:
[----:B------:R-:W-:-:S05]  /*aa40*/  IMAD.U32 R10, RZ, RZ, UR49 ;  /* 0x00000031ff0a7e24 */ /* 0x000fca000f8e00ff */
[----:B------:R-:W-:-:S13]  /*aa50*/  ISETP.NE.AND P2, PT, R10, 0x1, PT ;  /* 0x000000010a00780c */ /* 0x000fda0003f45270 */
[----:B------:R-:W0:Y:S02]  /*aa60*/  @P2 LDC.64 R12, c[0x0][0x9e8] ;  /* 0x00027a00ff0c2b82 */ /* 0x000e240000000a00 */
[----:B0-----:R-:W-:-:S05]  /*aa70*/  @P2 IMAD.HI.U32 R8, R11, R12, RZ ;  /* 0x0000000c0b082227 */ /* 0x001fca00078e00ff */
[----:B------:R-:W-:-:S07]  /*aa80*/  @P2 SHF.R.U32.HI R11, RZ, R13, R8 ;  /* 0x0000000dff0b2219 */ /* 0x000fce0000011608 */
.L_x_7859:
[----:B------:R-:W-:Y:S05]  /*aa90*/  BSYNC B0 ;  /* 0x0000000000007941 */ /* 0x000fea0003800000 */
.L_x_7857:
[----:B------:R-:W-:-:S04]  /*aaa0*/  IMAD R11, R11, R10, -R162 ;  /* 0x0000000a0b0b7224 */ /* 0x000fc800078e0aa2 */
[----:B------:R-:W-:-:S05]  /*aab0*/  IMAD R8, R16, -0x2, R11 ;  /* 0xfffffffe10087824 */ /* 0x000fca00078e020b */
[----:B------:R-:W-:Y:S02]  /*aac0*/  VIADDMNMX R7, R8, R10, R7, PT ;  /* 0x0000000a08077246 */ /* 0x000fe40003800107 */
[----:B------:R-:W-:-:S07]  /*aad0*/  VIMNMX R9, R9, R8, !PT ;  /* 0x0000000809097248 */ /* 0x000fce0007fe0100 */
.L_x_7856:
[----:B------:R-:W-:Y:S01]  /*aae0*/  ISETP.GT.AND P2, PT, R6, -0x1, PT ;  /* 0xffffffff0600780c */ /* 0x000fe20003f44270 */
[----:B------:R-:W0:Y:S03]  /*aaf0*/  SHFL.IDX PT, R0, R0, 0x1, 0x1c1f ;  /* 0x003c1f0000007f89 */ /* 0x000e2600000e0000 */
[C---:B------:R-:W-:Y:S02]  /*ab00*/  ISETP.GT.AND P4, PT, R9.reuse, RZ, P2 ;  /* 0x000000ff0900720c */ /* 0x040fe40001784270 */
[----:B------:R-:W-:Y:S02]  /*ab10*/  ISETP.GT.AND P3, PT, R9, 0x1, P2 ;  /* 0x000000010900780c */ /* 0x000fe40001764270 */
[C---:B------:R-:W-:Y:S02]  /*ab20*/  ISETP.LT.OR P4, PT, R7.reuse, 0x1, P4 ;  /* 0x000000010700780c */ /* 0x040fe40002781670 */
[----:B------:R-:W-:-:S02]  /*ab30*/  ISETP.LT.OR P3, PT, R7, 0x2, P3 ;  /* 0x000000020700780c */ /* 0x000fc40001f61670 */
[----:B------:R-:W-:Y:S02]  /*ab40*/  FSEL R13, R24, -INF , !P4 ;  /* 0xff800000180d7808 */ /* 0x000fe40006000000 */
[----:B------:R-:W-:Y:S02]  /*ab50*/  ISETP.GT.AND P4, PT, R9, 0x8, P2 ;  /* 0x000000080900780c */ /* 0x000fe40001784270 */
[----:B------:R-:W-:Y:S02]  /*ab60*/  FSEL R198, R25, -INF , !P3 ;  /* 0xff80000019c67808 */ /* 0x000fe40005800000 */
[----:B------:R-:W-:Y:S02]  /*ab70*/  ISETP.GT.AND P3, PT, R9, 0x9, P2 ;  /* 0x000000090900780c */ /* 0x000fe40001764270 */
[C---:B------:R-:W-:Y:S02]  /*ab80*/  ISETP.LT.OR P4, PT, R7.reuse, 0x9, P4 ;  /* 0x000000090700780c */ /* 0x040fe40002781670 */
[----:B------:R-:W-:-:S02]  /*ab90*/  ISETP.LT.OR P3, PT, R7, 0xa, P3 ;  /* 0x0000000a0700780c */ /* 0x000fc40001f61670 */
[----:B------:R-:W-:Y:S01]  /*aba0*/  FSEL R182, R28, -INF , !P4 ;  /* 0xff8000001cb67808 */ /* 0x000fe20006000000 */
[----:B0-----:R-:W-:Y:S01]  /*abb0*/  IMAD.IADD R11, R21, 0x1, R0 ;  /* 0x00000001150b7824 */ /* 0x001fe200078e0200 */
[----:B------:R-:W-:Y:S02]  /*abc0*/  ISETP.GT.AND P4, PT, R9, 0x10, P2 ;  /* 0x000000100900780c */ /* 0x000fe40001784270 */
[----:B------:R-:W-:Y:S02]  /*abd0*/  FSEL R196, R29, -INF , !P3 ;  /* 0xff8000001dc47808 */ /* 0x000fe40005800000 */
        /* <DEDUP_REMOVED lines=78> */
[----:B------:R-:W-:Y:S01]  /*b0c0*/  ISETP.GT.AND P3, PT, R9, 0x79, P2 ;  /* 0x000000790900780c */ /* 0x000fe20001764270 */
[----:B------:R-:W-:Y:S01]  /*b0d0*/  IMAD.IADD R9, R15, 0x1, R0 ;  /* 0x000000010f097824 */ /* 0x000fe200078e0200 */
        /* <DEDUP_REMOVED lines=18> */
.L_x_7862:
[----:B------:R-:W-:-:S05]  /*b200*/  IMAD.U32 R15, RZ, RZ, UR49 ;  /* 0x00000031ff0f7e24 */ /* 0x000fca000f8e00ff */
[----:B------:R-:W-:-:S13]  /*b210*/  ISETP.NE.AND P3, PT, R15, 0x1, PT ;  /* 0x000000010f00780c */ /* 0x000fda0003f65270 */
[----:B------:R-:W0:Y:S02]  /*b220*/  @P3 LDC.64 R164, c[0x0][0x9e8] ;  /* 0x00027a00ffa43b82 */ /* 0x000e240000000a00 */
[----:B0-----:R-:W-:-:S05]  /*b230*/  @P3 IMAD.HI.U32 R0, R7, R164, RZ ;  /* 0x000000a407003227 */ /* 0x001fca00078e00ff */
[----:B------:R-:W-:-:S07]  /*b240*/  @P3 SHF.R.U32.HI R7, RZ, R165, R0 ;  /* 0x000000a5ff073219 */ /* 0x000fce0000011600 */
.L_x_7863:
[----:B------:R-:W-:Y:S05]  /*b250*/  BSYNC B0 ;  /* 0x0000000000007941 */ /* 0x000fea0003800000 */
.L_x_7861:
[----:B------:R-:W-:-:S04]  /*b260*/  IMAD R7, R7, R15, -R162 ;  /* 0x0000000f07077224 */ /* 0x000fc800078e0aa2 */
[----:B------:R-:W-:-:S05]  /*b270*/  IMAD R0, R16, -0x2, R7 ;  /* 0xfffffffe10007824 */ /* 0x000fca00078e0207 */
[----:B------:R-:W-:Y:S02]  /*b280*/  VIADDMNMX R9, R0, R15, R9, PT ;  /* 0x0000000f00097246 */ /* 0x000fe40003800109 */
[----:B------:R-:W-:-:S07]  /*b290*/  VIMNMX R11, R11, R0, !PT ;  /* 0x000000000b0b7248 */ /* 0x000fce0007fe0100 */
.L_x_7860:
[----:B------:R-:W-:Y:S01]  /*b2a0*/  FMNMX.FTZ R7, R13, R4, !PT ;  /* 0x000000040d077209 */ /* 0x000fe20007810000 */
[----:B------:R-:W-:Y:S01]  /*b2b0*/  IMAD.U32 R53, RZ, RZ, UR55 ;  /* 0x00000037ff357e24 */ /* 0x000fe2000f8e00ff */
        /* <DEDUP_REMOVED lines=65> */
[C---:B------:R-:W-:Y:S01]  /*b6d0*/  ISETP.LT.OR P4, PT, R9.reuse, 0x22, P4 ;  /* 0x000000220900780c */ /* 0x040fe20002781670 */
        /* <DEDUP_REMOVED lines=11> */
[----:B------:R-:W-:Y:S02]  /*b790*/  ISETP.GT.AND P3, PT, R11, 0x41, P2 ;  /* 0x000000410b00780c */ /* 0x000fe40001764270 */
[----:B------:R-:W-:Y:S02]  /*b7a0*/  ISETP.LT.OR P4, PT, R9, 0x32, P4 ;  /* 0x000000320900780c */ /* 0x000fe40002781670 */
[----:B0-----:R-:W-:-:S02]  /*b7b0*/  FMNMX.FTZ R0, R7, R0, !PT ;  /* 0x0000000007007209 */ /* 0x001fc40007810000 */
[----:B------:R-:W0:Y:S01]  /*b7c0*/  LDC R7, c[0x0][0x988] ;  /* 0x00026200ff077b82 */ /* 0x000e220000000800 */
[----:B------:R-:W-:Y:S02]  /*b7d0*/  ISETP.LT.OR P3, PT, R9, 0x42, P3 ;  /* 0x000000420900780c */ /* 0x000fe40001f61670 */
[----:B------:R-:W1:Y:S01]  /*b7e0*/  SHFL.BFLY PT, R15, R0, 0x1, 0x1f ;  /* 0x0c201f00000f7f89 */ /* 0x000e6200000e0000 */
[----:B------:R-:W-:Y:S02]  /*b7f0*/  FSEL R46, R51, -INF , !P4 ;  /* 0xff800000332e7808 */ /* 0x000fe40006000000 */
[----:B------:R-:W-:Y:S02]  /*b800*/  ISETP.GT.AND P4, PT, R11, 0x39, P2 ;  /* 0x000000390b00780c */ /* 0x000fe40001784270 */
[----:B------:R-:W-:Y:S02]  /*b810*/  FSEL R178, R59, -INF , !P3 ;  /* 0xff8000003bb27808 */ /* 0x000fe40005800000 */
[----:B------:R-:W-:-:S02]  /*b820*/  ISETP.GT.AND P3, PT, R11, 0x48, P2 ;  /* 0x000000480b00780c */ /* 0x000fc40001764270 */
[C---:B------:R-:W-:Y:S02]  /*b830*/  ISETP.LT.OR P4, PT, R9.reuse, 0x3a, P4 ;  /* 0x0000003a0900780c */ /* 0x040fe40002781670 */
[----:B------:R-:W-:Y:S02]  /*b840*/  ISETP.LT.OR P3, PT, R9, 0x49, P3 ;  /* 0x000000490900780c */ /* 0x000fe40001f61670 */
[----:B------:R-:W-:Y:S02]  /*b850*/  FSEL R30, R55, -INF , !P4 ;  /* 0xff800000371e7808 */ /* 0x000fe40006000000 */
[----:B------:R-:W-:Y:S02]  /*b860*/  FSEL R62, R62, -INF , !P3 ;  /* 0xff8000003e3e7808 */ /* 0x000fe40005800000 */
[----:B------:R-:W-:Y:S02]  /*b870*/  ISETP.GT.AND P3, PT, R11, RZ, P2 ;  /* 0x000000ff0b00720c */ /* 0x000fe40001764270 */
[----:B------:R-:W-:-:S02]  /*b880*/  @!P1 LEA R53, R53, UR41, 0x3 ;  /* 0x0000002935359c11 */ /* 0x000fc4000f8e18ff */
[----:B------:R-:W-:Y:S02]  /*b890*/  ISETP.LT.OR P3, PT, R9, 0x1, P3 ;  /* 0x000000010900780c */ /* 0x000fe40001f61670 */
[----:B-1----:R-:W-:-:S04]  /*b8a0*/  FMNMX.FTZ R0, R0, R15, !PT ;  /* 0x0000000f00007209 */ /* 0x002fc80007810000 */
[C---:B------:R-:W-:Y:S01]  /*b8b0*/  FSETP.NEU.FTZ.AND P4, PT, R0.reuse, -INF , PT ;  /* 0xff8000000000780b */ /* 0x040fe20003f9d000 */
[----:B0-----:R-:W-:-:S03]  /*b8c0*/  FMUL.FTZ R29, R0, R7 ;  /* 0x00000007001d7220 */ /* 0x001fc60000410000 */
[----:B------:R-:W-:Y:S02]  /*b8d0*/  FSEL R49, R0, RZ, P4 ;  /* 0x000000ff00317208 */ /* 0x000fe40002000000 */
[----:B------:R-:W-:-:S05]  /*b8e0*/  FSEL R29, R29, RZ, P4 ;  /* 0x000000ff1d1d7208 */ /* 0x000fca0002000000 */
[-CC-:B------:R-:W-:Y:S01]  /*b8f0*/  FFMA.FTZ R15, R196, R7.reuse, -R29.reuse ;  /* 0x00000007c40f7223 */ /* 0x180fe2000001081d */
[----:B------:R-:W-:Y:S01]  /*b900*/  FSEL R196, R26, -INF , !P3 ;  /* 0xff8000001ac47808 */ /* 0x000fe20005800000 */
        /* <DEDUP_REMOVED lines=8> */
[--C-:B------:R-:W-:Y:S01]  /*b990*/  FFMA.FTZ R48, R48, R7, -R29.reuse ;  /* 0x0000000730307223 */ /* 0x100fe2000001081d */
[----:B------:R-:W-:Y:S01]  /*b9a0*/  FSEL R194, R63, -INF , !P3 ;  /* 0xff8000003fc27808 */ /* 0x000fe20005800000 */
[----:B------:R0:W-:Y:S01]  /*b9b0*/  MUFU.EX2 R21, R31 ;  /* 0x0000001f00157308 */ /* 0x0001e20000000800 */
        /* <DEDUP_REMOVED lines=10> */
[----:B------:R-:W-:Y:S01]  /*ba60*/  FSEL R66, R66, -INF , !P3 ;  /* 0xff80000042427808 */ /* 0x000fe20005800000 */
[--C-:B------:R-:W-:Y:S01]  /*ba70*/  FFMA.FTZ R26, R192, R7, -R29.reuse ;  /* 0x00000007c01a7223 */ /* 0x100fe2000001081d */
[----:B------:R-:W-:Y:S01]  /*ba80*/  FMNMX.FTZ R27, R172, R25, !PT ;  /* 0x00000019ac1b7209 */ /* 0x000fe20007810000 */
[--C-:B------:R-:W-:Y:S01]  /*ba90*/  FFMA.FTZ R158, R158, R7, -R29.reuse ;  /* 0x000000079e9e7223 */ /* 0x100fe2000001081d */
[----:B------:R-:W-:Y:S01]  /*baa0*/  ISETP.GT.AND P3, PT, R11, 0x51, P2 ;  /* 0x000000510b00780c */ /* 0x000fe20001764270 */
[----:B------:R1:W-:Y:S01]  /*bab0*/  MUFU.EX2 R25, R33 ;  /* 0x0000002100197308 */ /* 0x0003e20000000800 */
        /* <DEDUP_REMOVED lines=12> */
[----:B0-----:R-:W-:Y:S01]  /*bb80*/  FMNMX.FTZ R31, R168, R27, !PT ;  /* 0x0000001ba81f7209 */ /* 0x001fe20007810000 */
[--C-:B------:R-:W-:Y:S01]  /*bb90*/  FFMA.FTZ R14, R14, R7, -R29.reuse ;  /* 0x000000070e0e7223 */ /* 0x100fe2000001081d */
[----:B------:R-:W-:Y:S01]  /*bba0*/  ISETP.LT.OR P3, PT, R9, 0x59, P3 ;  /* 0x000000590900780c */ /* 0x000fe20001f61670 */
[----:B------:R0:W-:Y:S01]  /*bbb0*/  MUFU.EX2 R27, R35 ;  /* 0x00000023001b7308 */ /* 0x0001e20000000800 */
        /* <DEDUP_REMOVED lines=11> */
[----:B------:R-:W-:Y:S01]  /*bc70*/  FFMA.FTZ R84, R84, R7, -R29 ;  /* 0x0000000754547223 */ /* 0x000fe2000001081d */
[----:B-1----:R-:W-:Y:S01]  /*bc80*/  FMNMX.FTZ R33, R46, R31, !PT ;  /* 0x0000001f2e217209 */ /* 0x002fe20007810000 */
[----:B------:R-:W-:Y:S01]  /*bc90*/  MUFU.EX2 R180, R180 ;  /* 0x000000b400b47308 */ /* 0x000fe20000000800 */
[----:B------:R-:W-:-:S02]  /*bca0*/  FSEL R156, R71, -INF , !P3 ;  /* 0xff800000479c7808 */ /* 0x000fc40005800000 */
[----:B------:R-:W-:Y:S02]  /*bcb0*/  ISETP.GT.AND P3, PT, R11, 0x60, P2 ;  /* 0x000000600b00780c */ /* 0x000fe40001764270 */
[----:B------:R-:W-:Y:S02]  /*bcc0*/  FMNMX.FTZ R33, R54, R33, !PT ;  /* 0x0000002136217209 */ /* 0x000fe40007810000 */
[----:B------:R-:W-:Y:S01]  /*bcd0*/  ISETP.LT.OR P3, PT, R9, 0x61, P3 ;  /* 0x000000610900780c */ /* 0x000fe20001f61670 */
[----:B------:R1:W-:Y:S01]  /*bce0*/  MUFU.EX2 R31, R37 ;  /* 0x00000025001f7308 */ /* 0x0003e20000000800 */
[----:B------:R-:W-:Y:S02]  /*bcf0*/  FMNMX.FTZ R33, R30, R33, !PT ;  /* 0x000000211e217209 */ /* 0x000fe40007810000 */
[----:B------:R-:W-:Y:S02]  /*bd00*/  FSEL R74, R74, -INF , !P3 ;  /* 0xff8000004a4a7808 */ /* 0x000fe40005800000 */
[----:B------:R-:W-:-:S02]  /*bd10*/  ISETP.GT.AND P3, PT, R11, 0x61, P2 ;  /* 0x000000610b00780c */ /* 0x000fc40001764270 */
[----:B------:R-:W-:Y:S01]  /*bd20*/  FMNMX.FTZ R33, R58, R33, !PT ;  /* 0x000000213a217209 */ /* 0x000fe20007810000 */
[----:B------:R-:W-:Y:S01]  /*bd30*/  MUFU.EX2 R13, R13 ;  /* 0x0000000d000d7308 */ /* 0x000fe20000000800 */
[----:B------:R-:W-:Y:S02]  /*bd40*/  ISETP.LT.OR P3, PT, R9, 0x62, P3 ;  /* 0x000000620900780c */ /* 0x000fe40001f61670 */
[----:B0-----:R-:W-:Y:S02]  /*bd50*/  FMNMX.FTZ R35, R178, R33, !PT ;  /* 0x00000021b2237209 */ /* 0x001fe40007810000 */
[----:B------:R-:W-:Y:S02]  /*bd60*/  FSEL R152, R75, -INF , !P3 ;  /* 0xff8000004b987808 */ /* 0x000fe40005800000 */
[----:B------:R-:W-:Y:S01]  /*bd70*/  ISETP.GT.AND P3, PT, R11, 0x68, P2 ;  /* 0x000000680b00780c */ /* 0x000fe20001764270 */
[----:B------:R0:W-:Y:S01]  /*bd80*/  MUFU.EX2 R33, R48 ;  /* 0x0000003000217308 */ /* 0x0001e20000000800 */
[----:B------:R-:W-:-:S02]  /*bd90*/  FMNMX.FTZ R35, R62, R35, !PT ;  /* 0x000000233e237209 */ /* 0x000fc40007810000 */
[----:B------:R-:W-:Y:S02]  /*bda0*/  ISETP.LT.OR P3, PT, R9, 0x69, P3 ;  /* 0x000000690900780c */ /* 0x000fe40001f61670 */
[----:B------:R-:W-:Y:S02]  /*bdb0*/  FMNMX.FTZ R35, R194, R35, !PT ;  /* 0x00000023c2237209 */ /* 0x000fe40007810000 */
[----:B------:R-:W-:Y:S01]  /*bdc0*/  FSEL R78, R78, -INF , !P3 ;  /* 0xff8000004e4e7808 */ /* 0x000fe20005800000 */
[----:B------:R-:W-:Y:S01]  /*bdd0*/  MUFU.EX2 R182, R182 ;  /* 0x000000b600b67308 */ /* 0x000fe20000000800 */
[----:B------:R-:W-:Y:S02]  /*bde0*/  FMNMX.FTZ R35, R66, R35, !PT ;  /* 0x0000002342237209 */ /* 0x000fe40007810000 */
[----:B------:R-:W-:Y:S02]  /*bdf0*/  ISETP.GT.AND P3, PT, R11, 0x69, P2 ;  /* 0x000000690b00780c */ /* 0x000fe40001764270 */
[----:B-1----:R-:W-:-:S02]  /*be00*/  FMNMX.FTZ R37, R160, R35, !PT ;  /* 0x00000023a0257209 */ /* 0x002fc40007810000 */
[----:B------:R-:W-:Y:S01]  /*be10*/  ISETP.LT.OR P3, PT, R9, 0x6a, P3 ;  /* 0x0000006a0900780c */ /* 0x000fe20001f61670 */
[----:B------:R1:W-:Y:S01]  /*be20*/  MUFU.EX2 R35, R52 ;  /* 0x0000003400237308 */ /* 0x0003e20000000800 */
[----:B------:R-:W-:Y:S02]  /*be30*/  FMNMX.FTZ R37, R70, R37, !PT ;  /* 0x0000002546257209 */ /* 0x000fe40007810000 */
[----:B0-----:R-:W-:Y:S02]  /*be40*/  FSEL R48, R79, -INF , !P3 ;  /* 0xff8000004f307808 */ /* 0x001fe40005800000 */
[----:B------:R-:W-:Y:S02]  /*be50*/  ISETP.GT.AND P3, PT, R11, 0x70, P2 ;  /* 0x000000700b00780c */ /* 0x000fe40001764270 */
[----:B------:R-:W-:Y:S01]  /*be60*/  FMNMX.FTZ R37, R156, R37, !PT ;  /* 0x000000259c257209 */ /* 0x000fe20007810000 */
[----:B------:R-:W-:Y:S01]  /*be70*/  MUFU.EX2 R15, R15 ;  /* 0x0000000f000f7308 */ /* 0x000fe20000000800 */
[----:B------:R-:W-:-:S02]  /*be80*/  ISETP.LT.OR P3, PT, R9, 0x71, P3 ;  /* 0x000000710900780c */ /* 0x000fc40001f61670 */
[----:B------:R-:W-:Y:S02]  /*be90*/  FMNMX.FTZ R37, R74, R37, !PT ;  /* 0x000000254a257209 */ /* 0x000fe40007810000 */
[----:B------:R-:W-:Y:S02]  /*bea0*/  FSEL R82, R82, -INF , !P3 ;  /* 0xff80000052527808 */ /* 0x000fe40005800000 */
[----:B------:R-:W-:Y:S01]  /*beb0*/  ISETP.GT.AND P3, PT, R11, 0x71, P2 ;  /* 0x000000710b00780c */ /* 0x000fe20001764270 */
[----:B------:R-:W-:Y:S01]  /*bec0*/  MUFU.EX2 R26, R26 ;  /* 0x0000001a001a7308 */ /* 0x000fe20000000800 */
[----:B------:R-:W-:Y:S02]  /*bed0*/  FMNMX.FTZ R39, R152, R37, !PT ;  /* 0x0000002598277209 */ /* 0x000fe40007810000 */
[----:B------:R-:W-:Y:S02]  /*bee0*/  ISETP.LT.OR P3, PT, R9, 0x72, P3 ;  /* 0x000000720900780c */ /* 0x000fe40001f61670 */
[----:B------:R-:W-:-:S02]  /*bef0*/  FMNMX.FTZ R39, R78, R39, !PT ;  /* 0x000000274e277209 */ /* 0x000fc40007810000 */
[----:B-1----:R-:W-:Y:S01]  /*bf00*/  FSEL R52, R83, -INF , !P3 ;  /* 0xff80000053347808 */ /* 0x002fe20005800000 */
[----:B------:R0:W-:Y:S01]  /*bf10*/  MUFU.EX2 R37, R56 ;  /* 0x0000003800257308 */ /* 0x0001e20000000800 */
[C---:B------:R-:W-:Y:S02]  /*bf20*/  ISETP.GT.AND P3, PT, R11.reuse, 0x78, P2 ;  /* 0x000000780b00780c */ /* 0x040fe40001764270 */
[----:B------:R-:W-:Y:S02]  /*bf30*/  FMNMX.FTZ R39, R48, R39, !PT ;  /* 0x0000002730277209 */ /* 0x000fe40007810000 */
[----:B------:R-:W-:Y:S01]  /*bf40*/  ISETP.GT.AND P2, PT, R11, 0x79, P2 ;  /* 0x000000790b00780c */ /* 0x000fe20001744270 */
[--C-:B------:R-:W-:Y:S01]  /*bf50*/  FFMA.FTZ R11, R64, R7, -R29.reuse ;  /* 0x00000007400b7223 */ /* 0x100fe2000001081d */
[----:B------:R-:W-:Y:S01]  /*bf60*/  ISETP.LT.OR P3, PT, R9, 0x79, P3 ;  /* 0x000000790900780c */ /* 0x000fe20001f61670 */
[----:B------:R-:W-:Y:S01]  /*bf70*/  FADD.FTZ R64, -R49, R4 ;  /* 0x0000000431407221 */ /* 0x000fe20000010100 */
[----:B------:R-:W-:Y:S01]  /*bf80*/  FMNMX.FTZ R39, R82, R39, !PT ;  /* 0x0000002752277209 */ /* 0x000fe20007810000 */
[-CC-:B------:R-:W-:Y:S01]  /*bf90*/  FFMA.FTZ R4, R32, R7.reuse, -R29.reuse ;  /* 0x0000000720047223 */ /* 0x180fe2000001081d */
[----:B------:R-:W-:Y:S01]  /*bfa0*/  ISETP.LT.OR P2, PT, R9, 0x7a, P2 ;  /* 0x0000007a0900780c */ /* 0x000fe20001741670 */
[----:B------:R-:W-:Y:S01]  /*bfb0*/  FFMA.FTZ R9, R60, R7, -R29 ;  /* 0x000000073c097223 */ /* 0x000fe2000001081d */
[----:B------:R-:W-:Y:S01]  /*bfc0*/  FSEL R86, R86, -INF , !P3 ;  /* 0xff80000056567808 */ /* 0x000fe20005800000 */
[----:B------:R-:W-:Y:S01]  /*bfd0*/  MUFU.EX2 R158, R158 ;  /* 0x0000009e009e7308 */ /* 0x000fe20000000800 */
[----:B------:R-:W-:-:S02]  /*bfe0*/  FMNMX.FTZ R39, R52, R39, !PT ;  /* 0x0000002734277209 */ /* 0x000fc40007810000 */
[----:B0-----:R-:W-:Y:S02]  /*bff0*/  FSEL R56, R87, -INF , !P2 ;  /* 0xff80000057387808 */ /* 0x001fe40005000000 */
[----:B------:R-:W-:-:S03]  /*c000*/  FMNMX.FTZ R39, R86, R39, !PT ;  /* 0x0000002756277209 */ /* 0x000fc60007810000 */
[----:B------:R-:W-:Y:S01]  /*c010*/  MUFU.EX2 R154, R154 ;  /* 0x0000009a009a7308 */ /* 0x000fe20000000800 */
[----:B------:R-:W-:Y:S01]  /*c020*/  FMNMX.FTZ R43, R56, R39, !PT ;  /* 0x00000027382b7209 */ /* 0x000fe20007810000 */
[----:B------:R-:W-:-:S04]  /*c030*/  FFMA.FTZ R39, R68, R7, -R29 ;  /* 0x0000000744277223 */ /* 0x000fc8000001081d */
        /* <DEDUP_REMOVED lines=11> */
[----:B------:R-:W2:Y:S08]  /*c0f0*/  MUFU.EX2 R9, R9 ;  /* 0x0000000900097308 */ /* 0x000eb00000000800 */
[----:B------:R-:W-:Y:S01]  /*c100*/  MUFU.EX2 R10, R10 ;  /* 0x0000000a000a7308 */ /* 0x000fe20000000800 */
[----:B-1----:R-:W-:Y:S01]  /*c110*/  FFMA.FTZ R72, R29, R3, R180 ;  /* 0x000000031d487223 */ /* 0x002fe200000100b4 */
[----:B0-----:R-:W-:Y:S01]  /*c120*/  FMNMX.FTZ R8, R47, R8, !PT ;  /* 0x000000082f087209 */ /* 0x001fe20007810000 */
[----:B------:R-:W-:Y:S01]  /*c130*/  FMUL.FTZ R88, R88, R29 ;  /* 0x0000001d58587220 */ /* 0x000fe20000410000 */
[C---:B------:R-:W-:Y:S01]  /*c140*/  F2FP.BF16.F32.PACK_AB R180, R13.reuse, R180 ;  /* 0x000000b40db4723e */ /* 0x040fe200000010ff */
[----:B------:R-:W-:Y:S01]  /*c150*/  FADD.FTZ R3, R13, R72 ;  /* 0x000000480d037221 */ /* 0x000fe20000010000 */
[C---:B------:R-:W-:Y:S01]  /*c160*/  FSETP.NEU.FTZ.AND P2, PT, R8.reuse, -INF , PT ;  /* 0xff8000000800780b */ /* 0x040fe20003f5d000 */
[----:B------:R-:W-:Y:S01]  /*c170*/  FMUL.FTZ R32, R8, R7 ;  /* 0x0000000708207220 */ /* 0x000fe20000410000 */
[----:B------:R-:W-:Y:S01]  /*c180*/  MUFU.EX2 R11, R11 ;  /* 0x0000000b000b7308 */ /* 0x000fe20000000800 */
[----:B------:R-:W-:Y:S01]  /*c190*/  FADD.FTZ R72, R182, R3 ;  /* 0x00000003b6487221 */ /* 0x000fe20000010000 */
[----:B------:R-:W-:Y:S01]  /*c1a0*/  F2FP.BF16.F32.PACK_AB R182, R15, R182 ;  /* 0x000000b60fb6723e */ /* 0x000fe200000010ff */
[-C--:B------:R-:W-:Y:S01]  /*c1b0*/  FMUL.FTZ R89, R89, R29.reuse ;  /* 0x0000001d59597220 */ /* 0x080fe20000410000 */
[----:B------:R-:W-:Y:S01]  /*c1c0*/  FSEL R49, R32, RZ, P2 ;  /* 0x000000ff20317208 */ /* 0x000fe20001000000 */
[----:B------:R-:W-:Y:S01]  /*c1d0*/  FADD.FTZ R72, R15, R72 ;  /* 0x000000480f487221 */ /* 0x000fe20000010000 */
[-C--:B------:R-:W-:Y:S01]  /*c1e0*/  FMUL.FTZ R92, R92, R29.reuse ;  /* 0x0000001d5c5c7220 */ /* 0x080fe20000410000 */
[----:B------:R-:W-:Y:S01]  /*c1f0*/  FMUL.FTZ R93, R93, R29 ;  /* 0x0000001d5d5d7220 */ /* 0x000fe20000410000 */
[----:B------:R-:W-:Y:S01]  /*c200*/  MUFU.EX2 R14, R14 ;  /* 0x0000000e000e7308 */ /* 0x000fe20000000800 */
[----:B------:R-:W-:Y:S01]  /*c210*/  FADD.FTZ R3, R21, R72 ;  /* 0x0000004815037221 */ /* 0x000fe20000010000 */
[-CC-:B------:R-:W-:Y:S01]  /*c220*/  FFMA.FTZ R169, R50, R7.reuse, -R49.reuse ;  /* 0x0000000732a97223 */ /* 0x180fe20000010831 */
[-CC-:B------:R-:W-:Y:S01]  /*c230*/  FFMA.FTZ R171, R54, R7.reuse, -R49.reuse ;  /* 0x0000000736ab7223 */ /* 0x180fe20000010831 */
[-C--:B------:R-:W-:Y:S01]  /*c240*/  FFMA.FTZ R181, R196, R7.reuse, -R49 ;  /* 0x00000007c4b57223 */ /* 0x080fe20000010831 */
[----:B------:R-:W-:Y:S01]  /*c250*/  FADD.FTZ R50, R26, R3 ;  /* 0x000000031a327221 */ /* 0x000fe20000010000 */
[-CC-:B------:R-:W-:Y:S01]  /*c260*/  FFMA.FTZ R32, R176, R7.reuse, -R49.reuse ;  /* 0x00000007b0207223 */ /* 0x180fe20000010831 */
[-CC-:B------:R-:W-:Y:S01]  /*c270*/  FFMA.FTZ R183, R164, R7.reuse, -R49.reuse ;  /* 0x00000007a4b77223 */ /* 0x180fe20000010831 */
[-CC-:B------:R-:W-:Y:S01]  /*c280*/  FFMA.FTZ R64, R174, R7.reuse, -R49.reuse ;  /* 0x00000007ae407223 */ /* 0x180fe20000010831 */
[----:B------:R-:W-:Y:S01]  /*c290*/  FADD.FTZ R3, R25, R50 ;  /* 0x0000003219037221 */ /* 0x000fe20000010000 */
[----:B------:R-:W-:Y:S01]  /*c2a0*/  MUFU.EX2 R181, R181 ;  /* 0x000000b500b57308 */ /* 0x000fe20000000800 */
        /* <DEDUP_REMOVED lines=15> */
[----:B------:R-:W-:Y:S01]  /*c3a0*/  FSEL R50, R8, RZ, P2 ;  /* 0x000000ff08327208 */ /* 0x000fe20001000000 */
[----:B------:R-:W-:Y:S01]  /*c3b0*/  MUFU.EX2 R183, R183 ;  /* 0x000000b700b77308 */ /* 0x000fe20000000800 */
[----:B------:R-:W-:Y:S01]  /*c3c0*/  FFMA.FTZ R46, R46, R7, -R49 ;  /* 0x000000072e2e7223 */ /* 0x000fe20000010831 */
[----:B------:R-:W-:Y:S01]  /*c3d0*/  FADD.FTZ R54, R44, R51 ;  /* 0x000000332c367221 */ /* 0x000fe20000010000 */
[----:B------:R-:W-:-:S02]  /*c3e0*/  @!P1 VIADD R51, R53, 0x28860 ;  /* 0x0002886035339836 */ /* 0x000fc40000000000 */
[----:B------:R-:W-:Y:S01]  /*c3f0*/  FADD.FTZ R30, -R50, R5 ;  /* 0x00000005321e7221 */ /* 0x000fe20000010100 */
[-CC-:B------:R-:W-:Y:S01]  /*c400*/  FFMA.FTZ R62, R62, R7.reuse, -R49.reuse ;  /* 0x000000073e3e7223 */ /* 0x180fe20000010831 */
[----:B------:R-:W-:Y:S01]  /*c410*/  FADD.FTZ R5, R33, R54 ;  /* 0x0000003621057221 */ /* 0x000fe20000010000 */
[-C--:B------:R-:W-:Y:S01]  /*c420*/  FFMA.FTZ R194, R194, R7.reuse, -R49 ;  /* 0x00000007c2c27223 */ /* 0x080fe20000010831 */
[-C--:B------:R-:W-:Y:S01]  /*c430*/  FMUL.FTZ R30, R30, R7.reuse ;  /* 0x000000071e1e7220 */ /* 0x080fe20000410000 */
[----:B------:R0:W-:Y:S01]  /*c440*/  MUFU.EX2 R50, R3 ;  /* 0x0000000300327308 */ /* 0x0001e20000000800 */
[----:B------:R-:W-:Y:S01]  /*c450*/  FADD.FTZ R54, R40, R5 ;  /* 0x0000000528367221 */ /* 0x000fe20000010000 */
[----:B------:R-:W-:Y:S01]  /*c460*/  @!P1 PRMT R51, RZ, 0x654, R51 ;  /* 0x00000654ff339816 */ /* 0x000fe20000000033 */
[-CC-:B------:R-:W-:Y:S01]  /*c470*/  FFMA.FTZ R66, R66, R7.reuse, -R49.reuse ;  /* 0x0000000742427223 */ /* 0x180fe20000010831 */
[-CC-:B------:R-:W-:Y:S01]  /*c480*/  FFMA.FTZ R160, R160, R7.reuse, -R49.reuse ;  /* 0x00000007a0a07223 */ /* 0x180fe20000010831 */
[----:B------:R-:W-:Y:S01]  /*c490*/  FADD.FTZ R5, R35, R54 ;  /* 0x0000003623057221 */ /* 0x000fe20000010000 */
[----:B------:R1:W-:Y:S01]  /*c4a0*/  @!P1 SYNCS.ARRIVE.TRANS64.RED.A1T0 RZ, [R51+URZ], RZ ;  /* 0x000000ff33ff99a7 */ /* 0x0003e2000810043f */
[-C--:B------:R-:W-:Y:S01]  /*c4b0*/  FFMA.FTZ R54, R178, R7.reuse, -R49 ;  /* 0x00000007b2367223 */ /* 0x080fe20000010831 */
[----:B------:R-:W3:Y:S01]  /*c4c0*/  MUFU.EX2 R30, R30 ;  /* 0x0000001e001e7308 */ /* 0x000ee20000000800 */
[----:B------:R-:W-:Y:S01]  /*c4d0*/  FADD.FTZ R58, R36, R5 ;  /* 0x00000005243a7221 */ /* 0x000fe20000010000 */
[-CC-:B------:R-:W-:Y:S01]  /*c4e0*/  FFMA.FTZ R70, R70, R7.reuse, -R49.reuse ;  /* 0x0000000746467223 */ /* 0x180fe20000010831 */
[-CC-:B------:R-:W-:Y:S01]  /*c4f0*/  FFMA.FTZ R5, R156, R7.reuse, -R49.reuse ;  /* 0x000000079c057223 */ /* 0x180fe20000010831 */
[-CC-:B------:R-:W-:Y:S01]  /*c500*/  FFMA.FTZ R74, R74, R7.reuse, -R49.reuse ;  /* 0x000000074a4a7223 */ /* 0x180fe20000010831 */
[----:B0-----:R-:W-:Y:S01]  /*c510*/  FADD.FTZ R3, R37, R58 ;  /* 0x0000003a25037221 */ /* 0x001fe20000010000 */
[-CC-:B-1----:R-:W-:Y:S01]  /*c520*/  FFMA.FTZ R51, R152, R7.reuse, -R49.reuse ;  /* 0x0000000798337223 */ /* 0x182fe20000010831 */
[-C--:B------:R-:W-:Y:S01]  /*c530*/  FFMA.FTZ R78, R78, R7.reuse, -R49 ;  /* 0x000000074e4e7223 */ /* 0x080fe20000010831 */
[----:B------:R-:W0:Y:S01]  /*c540*/  MUFU.EX2 R64, R64 ;  /* 0x0000004000407308 */ /* 0x000e220000000800 */
[----:B------:R-:W-:Y:S01]  /*c550*/  FADD.FTZ R58, R28, R3 ;  /* 0x000000031c3a7221 */ /* 0x000fe20000010000 */
[-CC-:B------:R-:W-:Y:S01]  /*c560*/  FFMA.FTZ R48, R48, R7.reuse, -R49.reuse ;  /* 0x0000000730307223 */ /* 0x180fe20000010831 */
[-CC-:B------:R-:W-:Y:S01]  /*c570*/  FFMA.FTZ R82, R82, R7.reuse, -R49.reuse ;  /* 0x0000000752527223 */ /* 0x180fe20000010831 */
[-CC-:B------:R-:W-:Y:S01]  /*c580*/  FFMA.FTZ R52, R52, R7.reuse, -R49.reuse ;  /* 0x0000000734347223 */ /* 0x180fe20000010831 */
[----:B--2---:R-:W-:Y:S01]  /*c590*/  FADD.FTZ R53, R9, R58 ;  /* 0x0000003a09357221 */ /* 0x004fe20000010000 */
[-CC-:B------:R-:W-:Y:S01]  /*c5a0*/  FFMA.FTZ R86, R86, R7.reuse, -R49.reuse ;  /* 0x0000000756567223 */ /* 0x180fe20000010831 */
[----:B------:R-:W-:Y:S01]  /*c5b0*/  FFMA.FTZ R49, R56, R7, -R49 ;  /* 0x0000000738317223 */ /* 0x000fe20000010831 */
[----:B------:R-:W1:Y:S01]  /*c5c0*/  MUFU.EX2 R177, R177 ;  /* 0x000000b100b17308 */ /* 0x000e620000000800 */
[----:B---3--:R-:W-:Y:S01]  /*c5d0*/  FFMA.FTZ R3, R30, R2, R181 ;  /* 0x000000021e037223 */ /* 0x008fe200000100b5 */
[----:B------:R-:W-:Y:S01]  /*c5e0*/  FADD.FTZ R58, R10, R53 ;  /* 0x000000350a3a7221 */ /* 0x000fe20000010000 */
[----:B------:R-:W-:Y:S01]  /*c5f0*/  F2FP.BF16.F32.PACK_AB R176, R26, R21 ;  /* 0x000000151ab0723e */ /* 0x000fe200000010ff */
[----:B------:R-:W-:Y:S01]  /*c600*/  FMUL.FTZ R96, R96, R29 ;  /* 0x0000001d60607220 */ /* 0x000fe20000410000 */
[----:B------:R-:W-:Y:S01]  /*c610*/  FADD.FTZ R2, R32, R3 ;  /* 0x0000000320027221 */ /* 0x000fe20000010000 */
[----:B------:R-:W-:Y:S01]  /*c620*/  FADD.FTZ R53, R11, R58 ;  /* 0x0000003a0b357221 */ /* 0x000fe20000010000 */
[----:B------:R-:W-:Y:S01]  /*c630*/  F2FP.BF16.F32.PACK_AB R166, R10, R9 ;  /* 0x000000090aa6723e */ /* 0x000fe200000010ff */
[----:B------:R-:W2:Y:S01]  /*c640*/  MUFU.EX2 R39, R39 ;  /* 0x0000002700277308 */ /* 0x000ea20000000800 */
[----:B------:R-:W-:Y:S01]  /*c650*/  FADD.FTZ R3, R183, R2 ;  /* 0x00000002b7037221 */ /* 0x000fe20000010000 */
[----:B------:R-:W-:Y:S01]  /*c660*/  FADD.FTZ R56, R14, R53 ;  /* 0x000000350e387221 */ /* 0x000fe20000010000 */
[----:B------:R-:W-:Y:S01]  /*c670*/  ISETP.GT.AND P2, PT, R6, UR39, PT ;  /* 0x0000002706007c0c */ /* 0x000fe2000bf44270 */
[----:B------:R-:W-:Y:S01]  /*c680*/  FMUL.FTZ R97, R97, R29 ;  /* 0x0000001d61617220 */ /* 0x000fe20000410000 */
[----:B0-----:R-:W-:Y:S01]  /*c690*/  FADD.FTZ R2, R64, R3 ;  /* 0x0000000340027221 */ /* 0x001fe20000010000 */
        /* <DEDUP_REMOVED lines=13> */
[----:B------:R-:W-:Y:S01]  /*c770*/  FMUL.FTZ R108, R108, R29 ;  /* 0x0000001d6c6c7220 */ /* 0x000fe20000410000 */
[----:B------:R-:W-:Y:S01]  /*c780*/  F2FP.BF16.F32.PACK_AB R164, R28, R37 ;  /* 0x000000251ca4723e */ /* 0x000fe200000010ff */
[-C--:B------:R-:W-:Y:S01]  /*c790*/  FMUL.FTZ R109, R109, R29.reuse ;  /* 0x0000001d6d6d7220 */ /* 0x080fe20000410000 */
[-C--:B------:R-:W-:Y:S01]  /*c7a0*/  FMUL.FTZ R112, R112, R29.reuse ;  /* 0x0000001d70707220 */ /* 0x080fe20000410000 */
[-C--:B------:R-:W-:Y:S01]  /*c7b0*/  FMUL.FTZ R113, R113, R29.reuse ;  /* 0x0000001d71717220 */ /* 0x080fe20000410000 */
[----:B------:R-:W2:Y:S01]  /*c7c0*/  MUFU.EX2 R179, R179 ;  /* 0x000000b300b37308 */ /* 0x000ea20000000800 */
[----:B0-----:R-:W-:Y:S01]  /*c7d0*/  FADD.FTZ R2, R68, R3 ;  /* 0x0000000344027221 */ /* 0x001fe20000010000 */
[-C--:B------:R-:W-:Y:S01]  /*c7e0*/  FMUL.FTZ R116, R116, R29.reuse ;  /* 0x0000001d74747220 */ /* 0x080fe20000410000 */
[-C--:B------:R-:W-:Y:S01]  /*c7f0*/  FMUL.FTZ R117, R117, R29.reuse ;  /* 0x0000001d75757220 */ /* 0x080fe20000410000 */
[-C--:B------:R-:W-:Y:S01]  /*c800*/  FMUL.FTZ R120, R120, R29.reuse ;  /* 0x0000001d78787220 */ /* 0x080fe20000410000 */
[-C--:B------:R-:W-:Y:S01]  /*c810*/  FMUL.FTZ R121, R121, R29.reuse ;  /* 0x0000001d79797220 */ /* 0x080fe20000410000 */
[-C--:B------:R-:W-:Y:S01]  /*c820*/  FMUL.FTZ R124, R124, R29.reuse ;  /* 0x0000001d7c7c7220 */ /* 0x080fe20000410000 */
[----:B------:R-:W-:Y:S01]  /*c830*/  FMUL.FTZ R125, R125, R29 ;  /* 0x0000001d7d7d7220 */ /* 0x000fe20000410000 */
[----:B------:R-:W0:Y:S01]  /*c840*/  MUFU.EX2 R41, R41 ;  /* 0x0000002900297308 */ /* 0x000e220000000800 */
[C---:B-1----:R-:W-:Y:S01]  /*c850*/  FADD.FTZ R26, R12.reuse, R13 ;  /* 0x0000000d0c1a7221 */ /* 0x042fe20000010000 */
[----:B------:R-:W-:Y:S01]  /*c860*/  F2FP.BF16.F32.PACK_AB R162, R12, R39 ;  /* 0x000000270ca2723e */ /* 0x000fe200000010ff */
        /* <DEDUP_REMOVED lines=11> */
[-C--:B------:R-:W-:Y:S01]  /*c920*/  FMUL.FTZ R145, R145, R29.reuse ;  /* 0x0000001d91917220 */ /* 0x080fe20000410000 */
[-C--:B------:R-:W-:Y:S01]  /*c930*/  FMUL.FTZ R148, R148, R29.reuse ;  /* 0x0000001d94947220 */ /* 0x080fe20000410000 */
[----:B------:R-:W2:Y:S01]  /*c940*/  MUFU.EX2 R60, R60 ;  /* 0x0000003c003c7308 */ /* 0x000ea20000000800 */
[----:B0-----:R-:W-:Y:S01]  /*c950*/  FADD.FTZ R13, R41, R26 ;  /* 0x0000001a290d7221 */ /* 0x001fe20000010000 */
[----:B------:R-:W-:Y:S01]  /*c960*/  FMUL.FTZ R149, R149, R29 ;  /* 0x0000001d95957220 */ /* 0x000fe20000410000 */
[----:B------:R-:W-:Y:S01]  /*c970*/  F2FP.BF16.F32.PACK_AB R181, R32, R181 ;  /* 0x000000b520b5723e */ /* 0x000fe200000010ff */
[----:B------:R-:W-:Y:S01]  /*c980*/  VIADD R6, R6, 0xffffffff ;  /* 0xffffffff06067836 */ /* 0x000fe20000000000 */
[----:B------:R-:W-:Y:S01]  /*c990*/  F2FP.BF16.F32.PACK_AB R183, R64, R183 ;  /* 0x000000b740b7723e */ /* 0x000fe200000010ff */
[-C--:B------:R-:W-:Y:S01]  /*c9a0*/  FMUL.FTZ R90, R90, R30.reuse ;  /* 0x0000001e5a5a7220 */ /* 0x080fe20000410000 */
[----:B------:R-:W-:Y:S01]  /*c9b0*/  F2FP.BF16.F32.PACK_AB R177, R68, R177 ;  /* 0x000000b144b1723e */ /* 0x000fe200000010ff */
        /* <DEDUP_REMOVED lines=9> */
[C---:B--2---:R-:W-:Y:S01]  /*ca50*/  FADD.FTZ R26, R60.reuse, R13 ;  /* 0x0000000d3c1a7221 */ /* 0x044fe20000010000 */
[----:B------:R-:W-:Y:S01]  /*ca60*/  F2FP.BF16.F32.PACK_AB R156, R60, R41 ;  /* 0x000000293c9c723e */ /* 0x000fe200000010ff */
[-C--:B------:R-:W-:Y:S01]  /*ca70*/  FMUL.FTZ R102, R102, R30.reuse ;  /* 0x0000001e66667220 */ /* 0x080fe20000410000 */
[-C--:B------:R-:W-:Y:S01]  /*ca80*/  FMUL.FTZ R103, R103, R30.reuse ;  /* 0x0000001e67677220 */ /* 0x080fe20000410000 */
        /* <DEDUP_REMOVED lines=28> */
[C---:B0-----:R-:W-:Y:S01]  /*cc50*/  FADD.FTZ R26, R24.reuse, R13 ;  /* 0x0000000d181a7221 */ /* 0x041fe20000010000 */
[----:B------:R-:W-:Y:S01]  /*cc60*/  F2FP.BF16.F32.PACK_AB R158, R24, R43 ;  /* 0x0000002b189e723e */ /* 0x000fe200000010ff */
[-C--:B------:R-:W-:Y:S01]  /*cc70*/  FMUL.FTZ R146, R146, R30.reuse ;  /* 0x0000001e92927220 */ /* 0x080fe20000410000 */
[-C--:B------:R-:W-:Y:S01]  /*cc80*/  FMUL.FTZ R147, R147, R30.reuse ;  /* 0x0000001e93937220 */ /* 0x080fe20000410000 */
[-C--:B------:R-:W-:Y:S01]  /*cc90*/  FMUL.FTZ R150, R150, R30.reuse ;  /* 0x0000001e96967220 */ /* 0x080fe20000410000 */
[----:B------:R-:W-:-:S02]  /*cca0*/  FMUL.FTZ R151, R151, R30 ;  /* 0x0000001e97977220 */ /* 0x000fc40000410000 */
        /* <DEDUP_REMOVED lines=15> */
[----:B------:R-:W0:Y:S08]  /*cda0*/  MUFU.EX2 R54, R54 ;  /* 0x0000003600367308 */ /* 0x000e300000000800 */
[----:B------:R-:W3:Y:S08]  /*cdb0*/  MUFU.EX2 R62, R62 ;  /* 0x0000003e003e7308 */ /* 0x000ef00000000800 */
[----:B------:R1:W-:Y:S08]  /*cdc0*/  MUFU.EX2 R163, R5 ;  /* 0x0000000500a37308 */ /* 0x0003f00000000800 */
[----:B------:R-:W4:Y:S01]  /*cdd0*/  MUFU.EX2 R167, R194 ;  /* 0x000000c200a77308 */ /* 0x000f220000000800 */
[----:B-1----:R-:W-:Y:S01]  /*cde0*/  FADD.FTZ R5, R171, R2 ;  /* 0x00000002ab057221 */ /* 0x002fe20000010000 */
[----:B------:R-:W-:-:S03]  /*cdf0*/  F2FP.BF16.F32.PACK_AB R171, R50, R171 ;  /* 0x000000ab32ab723e */ /* 0x000fc600000010ff */
[----:B------:R-:W-:-:S03]  /*ce00*/  FADD.FTZ R2, R50, R5 ;  /* 0x0000000532027221 */ /* 0x000fc60000010000 */
[----:B------:R-:W1:Y:S01]  /*ce10*/  MUFU.EX2 R66, R66 ;  /* 0x0000004200427308 */ /* 0x000e620000000800 */
[----:B--2---:R-:W-:Y:S01]  /*ce20*/  FADD.FTZ R5, R165, R2 ;  /* 0x00000002a5057221 */ /* 0x004fe20000010000 */
[----:B0-----:R-:W-:-:S03]  /*ce30*/  F2FP.BF16.F32.PACK_AB R165, R54, R165 ;  /* 0x000000a536a5723e */ /* 0x001fc600000010ff */
[----:B------:R-:W-:-:S03]  /*ce40*/  FADD.FTZ R5, R54, R5 ;  /* 0x0000000536057221 */ /* 0x000fc60000010000 */
[----:B------:R0:W2:Y:S01]  /*ce50*/  MUFU.EX2 R161, R160 ;  /* 0x000000a000a17308 */ /* 0x0000a20000000800 */
[----:B---3--:R-:W-:-:S04]  /*ce60*/  FADD.FTZ R5, R62, R5 ;  /* 0x000000053e057221 */ /* 0x008fc80000010000 */
[C---:B----4-:R-:W-:Y:S01]  /*ce70*/  FADD.FTZ R5, R167.reuse, R5 ;  /* 0x00000005a7057221 */ /* 0x050fe20000010000 */
[----:B------:R-:W-:Y:S02]  /*ce80*/  F2FP.BF16.F32.PACK_AB R167, R167, R62 ;  /* 0x0000003ea7a7723e */ /* 0x000fe400000010ff */
[----:B------:R-:W3:Y:S01]  /*ce90*/  MUFU.EX2 R70, R70 ;  /* 0x0000004600467308 */ /* 0x000ee20000000800 */
[----:B-1----:R-:W-:Y:S01]  /*cea0*/  FADD.FTZ R5, R66, R5 ;  /* 0x0000000542057221 */ /* 0x002fe20000010000 */
[----:B0-----:R-:W-:-:S06]  /*ceb0*/  F2FP.BF16.F32.PACK_AB R160, R14, R11 ;  /* 0x0000000b0ea0723e */ /* 0x001fcc00000010ff */
[----:B------:R-:W0:Y:S01]  /*cec0*/  MUFU.EX2 R74, R74 ;  /* 0x0000004a004a7308 */ /* 0x000e220000000800 */
[C---:B--2---:R-:W-:Y:S01]  /*ced0*/  FADD.FTZ R5, R161.reuse, R5 ;  /* 0x00000005a1057221 */ /* 0x044fe20000010000 */
[----:B------:R-:W-:-:S06]  /*cee0*/  F2FP.BF16.F32.PACK_AB R161, R161, R66 ;  /* 0x00000042a1a1723e */ /* 0x000fcc00000010ff */
[----:B------:R-:W1:Y:S01]  /*cef0*/  MUFU.EX2 R51, R51 ;  /* 0x0000003300337308 */ /* 0x000e620000000800 */
[----:B---3--:R-:W-:-:S04]  /*cf00*/  FADD.FTZ R5, R70, R5 ;  /* 0x0000000546057221 */ /* 0x008fc80000010000 */
[C---:B------:R-:W-:Y:S01]  /*cf10*/  FADD.FTZ R5, R163.reuse, R5 ;  /* 0x00000005a3057221 */ /* 0x040fe20000010000 */
[----:B------:R-:W-:Y:S02]  /*cf20*/  F2FP.BF16.F32.PACK_AB R163, R163, R70 ;  /* 0x00000046a3a3723e */ /* 0x000fe400000010ff */
        /* <DEDUP_REMOVED lines=20> */
[----:B------:R-:W-:Y:S01]  /*d070*/  F2FP.BF16.F32.PACK_AB R154, R4, R47 ;  /* 0x0000002f049a723e */ /* 0x000fe200000010ff */
[----:B------:R-:W-:Y:S02]  /*d080*/  IMAD.MOV.U32 R4, RZ, RZ, R0 ;  /* 0x000000ffff047224 */ /* 0x000fe400078e0000 */
[C---:B0-----:R-:W-:Y:S01]  /*d090*/  FADD.FTZ R2, R49.reuse, R5 ;  /* 0x0000000531027221 */ /* 0x041fe20000010000 */
[----:B------:R-:W-:Y:S01]  /*d0a0*/  F2FP.BF16.F32.PACK_AB R155, R49, R86 ;  /* 0x00000056319b723e */ /* 0x000fe200000010ff */
[----:B------:R-:W-:Y:S01]  /*d0b0*/  IMAD.MOV.U32 R5, RZ, RZ, R8 ;  /* 0x000000ffff057224 */ /* 0x000fe200078e0008 */
[----:B------:R-:W-:Y:S06]  /*d0c0*/  @P2 BRA `(.L_x_7864) ;  /* 0xffffffcc00f02947 */ /* 0x000fec000383ffff */
.L_x_7847:
[----:B------:R-:W-:Y:S06]  /*d0d0*/  BAR.ARV 0x8, 0x180 ;  /* 0x0206000000007b1d */ /* 0x000fec0000002000 */
[----:B------:R-:W-:Y:S05]  /*d0e0*/  @!P0 BRA `(.L_x_7865) ;  /* 0x0000000000048947 */ /* 0x000fea0003800000 */
[----:B------:R-:W-:Y:S01]  /*d0f0*/  BPT.TRAP 0x1 ;  /* 0x000000040000795c */ /* 0x000fe20000300000 */
.L_x_7865:
[----:B------:R-:W-:Y:S01]  /*d100*/  ULEA UR5, UR44, UR41, 0x3 ;  /* 0x000000292c057291 */ /* 0x000fe2000f8e183f */
[----:B------:R-:W-:-:S05]  /*d110*/  IMAD.U32 R4, RZ, RZ, UR45 ;  /* 0x0000002dff047e24 */ /* 0x000fca000f8e00ff */
[----:B------:R-:W-:-:S04]  /*d120*/  SHF.L.U32 R4, R4, 0x1f, RZ ;  /* 0x0000001f04047819 */ /* 0x000fc800000006ff */
[----:B------:R0:W1:Y:S01]  /*d130*/  SYNCS.PHASECHK.TRANS64.TRYWAIT P2, [UR5+0x28850], R4 ;  /* 0x02885004ff0075a7 */ /* 0x0000620008040145 */
[----:B------:R-:W-:Y:S05]  /*d140*/  @!P0 BRA `(.L_x_7866) ;  /* 0x0000000000048947 */ /* 0x000fea0003800000 */
[----:B------:R-:W-:Y:S01]  /*d150*/  BPT.TRAP 0x1 ;  /* 0x000000040000795c */ /* 0x000fe20000300000 */
.L_x_7866:
[----:B-1----:R-:W-:Y:S05]  /*d160*/  @P2 BRA `(.L_x_7867) ;  /* 0x0000000000082947 */ /* 0x002fea0003800000 */
[----:B------:R-:W1:Y:S02]  /*d170*/  SYNCS.PHASECHK.TRANS64.TRYWAIT P0, [UR5+0x28850], R4 ;  /* 0x02885004ff0075a7 */ /* 0x000e640008000145 */
[----:B-1----:R-:W-:Y:S05]  /*d180*/  @!P0 BRA `(.L_x_7868) ;  /* 0x0000007000908947 */ /* 0x002fea0003800000 */
.L_x_7867:
[----:B------:R-:W-:Y:S01]  /*d190*/  UIADD3 UR41, UR41, 0x400, URZ ;  /* 0x0000040029297890 */ /* 0x000fe2000fffe03f */
[----:B------:R-:W-:Y:S01]  /*d1a0*/  WARPGROUP.ARRIVE ;  /* 0x00000000000079c5 */ /* 0x000fe20000000000 */
[----:B------:R-:W-:Y:S01]  /*d1b0*/  UMOV UR7, 0x40000040 ;  /* 0x4000004000077882 */ /* 0x000fe20000000000 */
[----:B01----:R-:W0:Y:S01]  /*d1c0*/  SHFL.BFLY PT, R4, R3, 0x2, 0x1f ;  /* 0x0c401f0003047f89 */ /* 0x003e2200000e0000 */
[----:B------:R-:W-:Y:S01]  /*d1d0*/  USHF.R.U32.HI UR41, URZ, 0x4, UR41 ;  /* 0x000000043f297899 */ /* 0x000fe20008011629 */
[----:B------:R-:W-:Y:S01]  /*d1e0*/  IMAD.MOV.U32 R37, RZ, RZ, -0x800000 ;  /* 0xff800000ff257424 */ /* 0x000fe200078e00ff */
[----:B------:R-:W-:Y:S01]  /*d1f0*/  UIADD3 UR46, UR46, 0x1, URZ ;  /* 0x000000012e2e7890 */ /* 0x000fe2000fffe03f */
[----:B------:R-:W1:Y:S01]  /*d200*/  SHFL.BFLY PT, R5, R2, 0x2, 0x1f ;  /* 0x0c401f0002057f89 */ /* 0x000e6200000e0000 */
[----:B------:R-:W-:Y:S01]  /*d210*/  ULOP3.LUT UR41, UR41, 0x3fff, URZ, 0xc0, !UPT ;  /* 0x00003fff29297892 */ /* 0x000fe2000f8ec03f */
[----:B------:R-:W-:-:S03]  /*d220*/  IMAD.MOV.U32 R36, RZ, RZ, -0x800000 ;  /* 0xff800000ff247424 */ /* 0x000fc600078e00ff */
[----:B------:R-:W-:-:S04]  /*d230*/  ULOP3.LUT UR4, UR41, 0x4000000, URZ, 0xfc, !UPT ;  /* 0x0400000029047892 */ /* 0x000fc8000f8efc3f */
[----:B------:R-:W-:Y:S02]  /*d240*/  ULEA UR4, UR44, UR4, 0xb ;  /* 0x000000042c047291 */ /* 0x000fe4000f8e583f */
[----:B------:R-:W-:-:S04]  /*d250*/  UIADD3 UR44, UR44, 0x1, URZ ;  /* 0x000000012c2c7890 */ /* 0x000fc8000fffe03f */
[----:B------:R-:W-:Y:S01]  /*d260*/  UISETP.NE.AND UP0, UPT, UR44, 0x2, UPT ;  /* 0x000000022c00788c */ /* 0x000fe2000bf05270 */
[----:B------:R-:W-:Y:S02]  /*d270*/  UMOV UR6, UR4 ;  /* 0x0000000400067c82 */ /* 0x000fe40008000000 */
[----:B------:R-:W-:Y:S01]  /*d280*/  HGMMA.64x128x16.F32.BF16 R88, R180, gdesc[UR4].tnspB, R88, gsb0 ;  /* 0x41e00004b4587df0 */ /* 0x000fe20008001858 */
[----:B------:R-:W-:Y:S01]  /*d290*/  UIADD3 UR6, UR4, 0x80, URZ ;  /* 0x0000008004067890 */ /* 0x000fe2000fffe03f */
[----:B0-----:R-:W-:Y:S01]  /*d2a0*/  FADD.FTZ R4, R4, R3 ;  /* 0x0000000304047221 */ /* 0x001fe20000010000 */
[----:B------:R-:W-:Y:S01]  /*d2b0*/  UMOV UR7, 0x40000040 ;  /* 0x4000004000077882 */ /* 0x000fe20000000000 */
[----:B------:R-:W-:Y:S01]  /*d2c0*/  USEL UR44, UR44, URZ, UP0 ;  /* 0x0000003f2c2c7287 */ /* 0x000fe20008000000 */
[----:B-1----:R-:W-:Y:S01]  /*d2d0*/  FADD.FTZ R6, R5, R2 ;  /* 0x0000000205067221 */ /* 0x002fe20000010000 */
[----:B------:R-:W-:Y:S01]  /*d2e0*/  IMAD.MOV.U32 R2, RZ, RZ, RZ ;  /* 0x000000ffff027224 */ /* 0x000fe200078e00ff */
[----:B------:R-:W0:Y:S04]  /*d2f0*/  SHFL.BFLY PT, R5, R4, 0x1, 0x1f ;  /* 0x0c201f0004057f89 */ /* 0x000e2800000e0000 */
[----:B------:R-:W1:Y:S01]  /*d300*/  SHFL.BFLY PT, R9, R6, 0x1, 0x1f ;  /* 0x0c201f0006097f89 */ /* 0x000e6200000e0000 */
[----:B0-----:R-:W-:Y:S01]  /*d310*/  FADD.FTZ R11, R4, R5 ;  /* 0x00000005040b7221 */ /* 0x001fe20000010000 */
[----:B-1----:R-:W-:-:S04]  /*d320*/  FADD.FTZ R12, R6, R9 ;  /* 0x00000009060c7221 */ /* 0x002fc80000010000 */
[----:B------:R-:W-:Y:S01]  /*d330*/  FSETP.NE.FTZ.AND P0, PT, R11, RZ, PT ;  /* 0x000000ff0b00720b */ /* 0x000fe20003f15000 */
[----:B------:R-:W-:Y:S02]  /*d340*/  IMAD.U32 R6, RZ, RZ, UR5 ;  /* 0x00000005ff067e24 */ /* 0x000fe4000f8e00ff */
[----:B------:R-:W-:Y:S01]  /*d350*/  IMAD.MOV.U32 R9, RZ, RZ, RZ ;  /* 0x000000ffff097224 */ /* 0x000fe200078e00ff */
[----:B------:R-:W-:Y:S01]  /*d360*/  FSETP.NE.FTZ.AND P2, PT, R12, RZ, PT ;  /* 0x000000ff0c00720b */ /* 0x000fe20003f55000 */
[----:B------:R-:W-:-:S08]  /*d370*/  @!P1 VIADD R6, R6, 0x28860 ;  /* 0x0002886006069836 */ /* 0x000fd00000000000 */
[----:B------:R-:W0:Y:S01]  /*d380*/  @P0 MUFU.LG2 R5, R11 ;  /* 0x0000000b00050308 */ /* 0x000e220000000c00 */
[----:B------:R-:W-:-:S03]  /*d390*/  @P0 FMUL.FTZ R3, R7, 0.69314718246459960938 ;  /* 0x3f31721807030820 */ /* 0x000fc60000410000 */
[----:B------:R-:W-:-:S04]  /*d3a0*/  @P2 FMUL.FTZ R14, R7, 0.69314718246459960938 ;  /* 0x3f317218070e2820 */ /* 0x000fc80000410000 */
        /* <DEDUP_REMOVED lines=40> */
[----:B------:R-:W-:-:S04]  /*d630*/  USEL UR4, URZ, 0x1, UP0 ;  /* 0x000000013f047887 */ /* 0x000fc80008000000 */
[----:B------:R-:W-:Y:S01]  /*d640*/  ULOP3.LUT UR45, UR45, UR4, URZ, 0x3c, !UPT ;  /* 0x000000042d2d7292 */ /* 0x000fe2000f8e3c3f */
[----:B------:R-:W-:Y:S02]  /*d650*/  WARPGROUP.DEPBAR.LE gsb0, 0x0 ;  /* 0x00008000000079c5 */ /* 0x000fe40000010000 */
[----:B------:R-:W-:-:S06]  /*d660*/  WARPGROUP.ARRIVE ;  /* 0x00000000000079c5 */ /* 0x000fcc0000000000 */
[----:B------:R-:W-:Y:S03]  /*d670*/  HGMMA.64x128x16.F32.BF16 R88, R152, gdesc[UR4].tnspB, R88, gsb0 ;  /* 0x41e0000498587df0 */ /* 0x000fe60008001858 */
        /* <DEDUP_REMOVED lines=66> */
.L_x_7798:
        /* <DEDUP_REMOVED lines=12> */
[----:B------:R-:W-:Y:S01]  /*db60*/  USHF.R.S32.HI UR12, URZ, 0x1f, UR37 ;  /* 0x0000001f3f0c7899 */ /* 0x000fe20008011425 */
[----:B------:R-:W-:Y:S01]  /*db70*/  F2FP.BF16.F32.PACK_AB R136, R137, R136 ;  /* 0x000000888988723e */ /* 0x000fe200000010ff */
[----:B------:R-:W-:Y:S01]  /*db80*/  ULDC.64 UR8, c[0x0][0xb90] ;  /* 0x0002e40000087ab9 */ /* 0x000fe20000000a00 */
[----:B------:R-:W-:Y:S01]  /*db90*/  USHF.R.S32.HI UR13, URZ, 0x1f, UR43 ;  /* 0x0000001f3f0d7899 */ /* 0x000fe2000801142b */
[----:B------:R-:W-:Y:S01]  /*dba0*/  F2FP.BF16.F32.PACK_AB R137, R139, R138 ;  /* 0x0000008a8b89723e */ /* 0x000fe200000010ff */
[----:B------:R-:W-:Y:S01]  /*dbb0*/  UIMAD UR5, UR12, UR8, URZ ;  /* 0x000000080c0572a4 */ /* 0x000fe2000f8e023f */
[----:B------:R-:W-:Y:S01]  /*dbc0*/  F2FP.BF16.F32.PACK_AB R144, R145, R144 ;  /* 0x000000909190723e */ /* 0x000fe200000010ff */
[----:B------:R-:W-:Y:S01]  /*dbd0*/  UIMAD.WIDE.U32 UR6, UR37, UR8, URZ ;  /* 0x00000008250672a5 */ /* 0x000fe2000f8e003f */
[----:B------:R-:W-:Y:S01]  /*dbe0*/  F2FP.BF16.F32.PACK_AB R138, R141, R140 ;  /* 0x0000008c8d8a723e */ /* 0x000fe200000010ff */
[----:B------:R-:W-:Y:S01]  /*dbf0*/  UIMAD UR5, UR37, UR9, UR5 ;  /* 0x00000009250572a4 */ /* 0x000fe2000f8e0205 */
[----:B------:R-:W-:Y:S01]  /*dc00*/  F2FP.BF16.F32.PACK_AB R139, R143, R142 ;  /* 0x0000008e8f8b723e */ /* 0x000fe200000010ff */
[----:B------:R-:W-:Y:S01]  /*dc10*/  ULDC.64 UR10, c[0x0][0xb98] ;  /* 0x0002e600000a7ab9 */ /* 0x000fe20000000a00 */
[----:B------:R-:W-:Y:S01]  /*dc20*/  F2FP.BF16.F32.PACK_AB R145, R147, R146 ;  /* 0x000000929391723e */ /* 0x000fe200000010ff */
[----:B------:R-:W-:Y:S01]  /*dc30*/  UIMAD UR8, UR13, UR10, URZ ;  /* 0x0000000a0d0872a4 */ /* 0x000fe2000f8e023f */
[----:B------:R-:W-:Y:S01]  /*dc40*/  F2FP.BF16.F32.PACK_AB R146, R149, R148 ;  /* 0x000000949592723e */ /* 0x000fe200000010ff */
[----:B------:R-:W-:Y:S01]  /*dc50*/  UIADD3 UR7, UR7, UR5, URZ ;  /* 0x0000000507077290 */ /* 0x000fe2000fffe03f */
[----:B------:R-:W-:Y:S01]  /*dc60*/  F2FP.BF16.F32.PACK_AB R147, R151, R150 ;  /* 0x000000969793723e */ /* 0x000fe200000010ff */
[----:B------:R-:W-:-:S02]  /*dc70*/  UIMAD UR8, UR43, UR11, UR8 ;  /* 0x0000000b2b0872a4 */ /* 0x000fc4000f8e0208 */
[----:B------:R-:W-:Y:S01]  /*dc80*/  UIMAD.WIDE.U32 UR6, UR43, UR10, UR6 ;  /* 0x0000000a2b0672a5 */ /* 0x000fe2000f8e0006 */
[----:B------:R-:W-:Y:S02]  /*dc90*/  ULDC UR5, c[0x0][0xa88] ;  /* 0x0002a20000057ab9 */ /* 0x000fe40000000800 */
[----:B------:R-:W-:Y:S01]  /*dca0*/  ULDC.64 UR10, c[0x0][0xaf0] ;  /* 0x0002bc00000a7ab9 */ /* 0x000fe20000000a00 */
[----:B------:R-:W-:Y:S02]  /*dcb0*/  MOV R34, R0 ;  /* 0x0000000000227202 */ /* 0x000fe40000000f00 */
[----:B0-----:R-:W-:Y:S01]  /*dcc0*/  MOV R35, R3 ;  /* 0x0000000300237202 */ /* 0x001fe20000000f00 */
[----:B------:R-:W-:Y:S02]  /*dcd0*/  IMAD R3, R184, 0x40, R18 ;  /* 0x00000040b8037824 */ /* 0x000fe400078e0212 */
[----:B------:R-:W-:-:S04]  /*dce0*/  IMAD.WIDE R4, R188, 0x2, R34 ;  /* 0x00000002bc047825 */ /* 0x000fc800078e0222 */
[----:B------:R-:W-:Y:S01]  /*dcf0*/  IMAD.WIDE R34, R3, 0x2, R34 ;  /* 0x0000000203227825 */ /* 0x000fe200078e0222 */
[C---:B------:R-:W-:Y:S02]  /*dd00*/  LOP3.LUT R3, R4.reuse, 0x380, RZ, 0xc0, !PT ;  /* 0x0000038004037812 */ /* 0x040fe400078ec0ff */
[C---:B------:R-:W-:Y:S02]  /*dd10*/  IADD3 R29, P1, R4.reuse, 0x4040, RZ ;  /* 0x00004040041d7810 */ /* 0x040fe40007f3e0ff */
[C---:B------:R-:W-:Y:S02]  /*dd20*/  IADD3 R21, P6, R4.reuse, 0x20, RZ ;  /* 0x0000002004157810 */ /* 0x040fe40007fde0ff */
[----:B------:R-:W-:Y:S01]  /*dd30*/  SHF.R.U64 R3, R3, 0x3, RZ ;  /* 0x0000000303037819 */ /* 0x000fe200000012ff */
        /* <DEDUP_REMOVED lines=8> */
[----:B------:R-:W-:Y:S02]  /*ddc0*/  IADD3 R25, P5, R4, 0x40, RZ ;  /* 0x0000004004197810 */ /* 0x000fe40007fbe0ff */
[----:B------:R-:W-:Y:S01]  /*ddd0*/  LOP3.LUT R4, R3, R4, RZ, 0x3c, !PT ;  /* 0x0000000403047212 */ /* 0x000fe200078e3cff */
[--C-:B------:R-:W-:Y:S01]  /*dde0*/  IMAD.X R11, RZ, RZ, R5.reuse, P4 ;  /* 0x000000ffff0b7224 */ /* 0x100fe200020e0605 */
[----:B------:R-:W-:Y:S01]  /*ddf0*/  LOP3.LUT R14, R29, 0x380, RZ, 0xc0, !PT ;  /* 0x000003801d0e7812 */ /* 0x000fe200078ec0ff */
[----:B------:R-:W-:Y:S01]  /*de00*/  IMAD.X R9, RZ, RZ, R5, P5 ;  /* 0x000000ffff097224 */ /* 0x000fe200028e0605 */
[----:B------:R-:W-:-:S02]  /*de10*/  LOP3.LUT R12, R27, 0x380, RZ, 0xc0, !PT ;  /* 0x000003801b0c7812 */ /* 0x000fc400078ec0ff */
[----:B------:R-:W-:Y:S02]  /*de20*/  LOP3.LUT R3, R10, 0x380, RZ, 0xc0, !PT ;  /* 0x000003800a037812 */ /* 0x000fe400078ec0ff */
[----:B------:R-:W-:Y:S02]  /*de30*/  LOP3.LUT R2, R21, 0x380, RZ, 0xc0, !PT ;  /* 0x0000038015027812 */ /* 0x000fe400078ec0ff */
[----:B------:R-:W-:Y:S02]  /*de40*/  IADD3 R33, P6, R34, 0x1000, RZ ;  /* 0x0000100022217810 */ /* 0x000fe40007fde0ff */
[----:B------:R-:W-:Y:S02]  /*de50*/  SHF.R.U64 R14, R14, 0x3, RZ ;  /* 0x000000030e0e7819 */ /* 0x000fe400000012ff */
[----:B------:R-:W-:Y:S02]  /*de60*/  SHF.R.U64 R12, R12, 0x3, RZ ;  /* 0x000000030c0c7819 */ /* 0x000fe400000012ff */
[----:B------:R-:W-:-:S02]  /*de70*/  SHF.R.U64 R3, R3, 0x3, RZ ;  /* 0x0000000303037819 */ /* 0x000fc400000012ff */
[----:B------:R-:W-:Y:S02]  /*de80*/  SHF.R.U64 R2, R2, 0x3, RZ ;  /* 0x0000000302027819 */ /* 0x000fe400000012ff */
[----:B------:R-:W-:Y:S02]  /*de90*/  LOP3.LUT R32, R33, 0x380, RZ, 0xc0, !PT ;  /* 0x0000038021207812 */ /* 0x000fe400078ec0ff */
[----:B------:R-:W-:Y:S02]  /*dea0*/  LOP3.LUT R40, R14, R29, RZ, 0x3c, !PT ;  /* 0x0000001d0e287212 */ /* 0x000fe400078e3cff */
[----:B------:R-:W-:Y:S02]  /*deb0*/  LOP3.LUT R38, R12, R27, RZ, 0x3c, !PT ;  /* 0x0000001b0c267212 */ /* 0x000fe400078e3cff */
[----:B------:R-:W-:Y:S02]  /*dec0*/  LOP3.LUT R14, R3, R10, RZ, 0x3c, !PT ;  /* 0x0000000a030e7212 */ /* 0x000fe400078e3cff */
[----:B------:R-:W-:-:S02]  /*ded0*/  LOP3.LUT R12, R2, R21, RZ, 0x3c, !PT ;  /* 0x00000015020c7212 */ /* 0x000fc400078e3cff */
[----:B------:R-:W-:Y:S02]  /*dee0*/  LOP3.LUT R3, R8, 0x380, RZ, 0xc0, !PT ;  /* 0x0000038008037812 */ /* 0x000fe400078ec0ff */
[----:B------:R-:W-:Y:S02]  /*def0*/  SHF.R.U64 R32, R32, 0x3, RZ ;  /* 0x0000000320207819 */ /* 0x000fe400000012ff */
[----:B------:R-:W-:Y:S02]  /*df00*/  LOP3.LUT R2, R25, 0x380, RZ, 0xc0, !PT ;  /* 0x0000038019027812 */ /* 0x000fe400078ec0ff */
[----:B-1----:R-:W-:Y:S02]  /*df10*/  ISETP.NE.AND P1, PT, R44, 0x1, PT ;  /* 0x000000012c00780c */ /* 0x002fe40003f25270 */
[----:B------:R-:W-:Y:S02]  /*df20*/  SHF.R.U64 R3, R3, 0x3, RZ ;  /* 0x0000000303037819 */ /* 0x000fe400000012ff */
[----:B------:R-:W-:Y:S01]  /*df30*/  LOP3.LUT R32, R32, R33, RZ, 0x3c, !PT ;  /* 0x0000002120207212 */ /* 0x000fe200078e3cff */
[----:B------:R-:W-:Y:S01]  /*df40*/  IMAD.X R33, RZ, RZ, R35, P6 ;  /* 0x000000ffff217224 */ /* 0x000fe200030e0623 */
[----:B------:R-:W-:-:S02]  /*df50*/  SHF.R.U64 R2, R2, 0x3, RZ ;  /* 0x0000000302027819 */ /* 0x000fc400000012ff */
[----:B------:R-:W-:Y:S02]  /*df60*/  IADD3 R45, P6, R34, 0x7000, RZ ;  /* 0x00007000222d7810 */ /* 0x000fe40007fde0ff */
[----:B------:R-:W-:Y:S02]  /*df70*/  LOP3.LUT R10, R3, R8, RZ, 0x3c, !PT ;  /* 0x00000008030a7212 */ /* 0x000fe400078e3cff */
[----:B------:R-:W-:Y:S01]  /*df80*/  LOP3.LUT R8, R2, R25, RZ, 0x3c, !PT ;  /* 0x0000001902087212 */ /* 0x000fe200078e3cff */
[----:B------:R-:W0:Y:S01]  /*df90*/  @P1 LDC R47, c[0x0][0xbec] ;  /* 0x0002fb00ff2f1b82 */ /* 0x000e220000000800 */
[----:B------:R-:W-:Y:S02]  /*dfa0*/  LOP3.LUT R2, R45, 0x380, RZ, 0xc0, !PT ;  /* 0x000003802d027812 */ /* 0x000fe400078ec0ff */
[----:B------:R-:W-:Y:S02]  /*dfb0*/  LOP3.LUT R42, R43, 0x380, RZ, 0xc0, !PT ;  /* 0x000003802b2a7812 */ /* 0x000fe400078ec0ff */
[----:B------:R-:W-:-:S02]  /*dfc0*/  SHF.R.U64 R2, R2, 0x3, RZ ;  /* 0x0000000302027819 */ /* 0x000fc400000012ff */
[----:B------:R-:W-:Y:S02]  /*dfd0*/  SHF.R.U64 R42, R42, 0x3, RZ ;  /* 0x000000032a2a7819 */ /* 0x000fe400000012ff */
[----:B------:R-:W-:Y:S02]  /*dfe0*/  LOP3.LUT R2, R2, R45, RZ, 0x3c, !PT ;  /* 0x0000002d02027212 */ /* 0x000fe400078e3cff */
[----:B------:R-:W-:Y:S02]  /*dff0*/  MOV R45, R4 ;  /* 0x00000004002d7202 */ /* 0x000fe40000000f00 */
[----:B------:R-:W-:Y:S02]  /*e000*/  F2FP.BF16.F32.PACK_AB R4, R46, R7 ;  /* 0x000000072e04723e */ /* 0x000fe400000010ff */
[----:B------:R-:W1:Y:S01]  /*e010*/  @P1 LDC R46, c[0x0][0xbf0] ;  /* 0x0002fc00ff2e1b82 */ /* 0x000e620000000800 */
[----:B------:R-:W-:Y:S01]  /*e020*/  LOP3.LUT R42, R42, R43, RZ, 0x3c, !PT ;  /* 0x0000002b2a2a7212 */ /* 0x000fe200078e3cff */
[----:B------:R-:W-:Y:S01]  /*e030*/  IMAD.X R43, RZ, RZ, R5, P0 ;  /* 0x000000ffff2b7224 */ /* 0x000fe200000e0605 */
[----:B------:R-:W-:-:S02]  /*e040*/  F2FP.BF16.F32.PACK_AB R5, R91, R90 ;  /* 0x0000005a5b05723e */ /* 0x000fc400000010ff */
[----:B------:R-:W-:-:S03]  /*e050*/  F2FP.BF16.F32.PACK_AB R7, R95, R94 ;  /* 0x0000005e5f07723e */ /* 0x000fc600000010ff */
[----:B------:R-:W-:Y:S01]  /*e060*/  BAR.SYNC.DEFER_BLOCKING 0x1, 0x100 ;  /* 0x0044000000007b1d */ /* 0x000fe20000010000 */
[----:B------:R-:W-:Y:S01]  /*e070*/  MOV R65, R40 ;  /* 0x0000002800417202 */ /* 0x000fe20000000f00 */
[----:B------:R-:W-:Y:S01]  /*e080*/  VIADD R40, R17, UR36 ;  /* 0x0000002411287c36 */ /* 0x000fe20008000000 */
[----:B------:R-:W-:Y:S02]  /*e090*/  IADD3 R21, P0, R34, 0x6000, RZ ;  /* 0x0000600022157810 */ /* 0x000fe40007f1e0ff */
[----:B------:R-:W-:Y:S02]  /*e0a0*/  MOV R58, R10 ;  /* 0x0000000a003a7202 */ /* 0x000fe40000000f00 */
[----:B------:R-:W-:Y:S02]  /*e0b0*/  LOP3.LUT R20, R21, 0x380, RZ, 0xc0, !PT ;  /* 0x0000038015147812 */ /* 0x000fe400078ec0ff */
[----:B------:R-:W-:Y:S02]  /*e0c0*/  MOV R57, R14 ;  /* 0x0000000e00397202 */ /* 0x000fe40000000f00 */
[----:B------:R-:W-:-:S02]  /*e0d0*/  SHF.R.U64 R20, R20, 0x3, RZ ;  /* 0x0000000314147819 */ /* 0x000fc400000012ff */
[----:B------:R-:W-:Y:S02]  /*e0e0*/  MOV R15, R12 ;  /* 0x0000000c000f7202 */ /* 0x000fe40000000f00 */
[----:B------:R-:W-:Y:S01]  /*e0f0*/  LOP3.LUT R20, R20, R21, RZ, 0x3c, !PT ;  /* 0x0000001514147212 */ /* 0x000fe200078e3cff */
[----:B------:R-:W-:Y:S01]  /*e100*/  IMAD.X R21, RZ, RZ, R35, P0 ;  /* 0x000000ffff157224 */ /* 0x000fe200000e0623 */
[C---:B------:R-:W-:Y:S02]  /*e110*/  IADD3 R27, P3, R34.reuse, 0x4000, RZ ;  /* 0x00004000221b7810 */ /* 0x040fe40007f7e0ff */
[----:B------:R-:W-:Y:S02]  /*e120*/  IADD3 R25, P2, R34, 0x5000, RZ ;  /* 0x0000500022197810 */ /* 0x000fe40007f5e0ff */
[----:B------:R-:W-:Y:S02]  /*e130*/  LOP3.LUT R26, R27, 0x380, RZ, 0xc0, !PT ;  /* 0x000003801b1a7812 */ /* 0x000fe400078ec0ff */
[----:B------:R-:W-:Y:S01]  /*e140*/  LOP3.LUT R24, R25, 0x380, RZ, 0xc0, !PT ;  /* 0x0000038019187812 */ /* 0x000fe200078ec0ff */
[----:B------:R0:W-:Y:S01]  /*e150*/  STSM.16.M88.4 [R45], R4 ;  /* 0x000000042d007844 */ /* 0x0001e20000000200 */
[----:B------:R-:W-:-:S02]  /*e160*/  SHF.R.U64 R26, R26, 0x3, RZ ;  /* 0x000000031a1a7819 */ /* 0x000fc400000012ff */
[----:B------:R-:W-:Y:S01]  /*e170*/  MOV R56, R38 ;  /* 0x0000002600387202 */ /* 0x000fe20000000f00 */
[----:B------:R-:W-:Y:S01]  /*e180*/  VIADD R38, R187, UR36 ;  /* 0x00000024bb267c36 */ /* 0x000fe20008000000 */
[----:B------:R-:W-:Y:S02]  /*e190*/  SHF.R.U64 R24, R24, 0x3, RZ ;  /* 0x0000000318187819 */ /* 0x000fe400000012ff */
[----:B------:R-:W-:Y:S01]  /*e1a0*/  LOP3.LUT R26, R26, R27, RZ, 0x3c, !PT ;  /* 0x0000001b1a1a7212 */ /* 0x000fe200078e3cff */
[----:B------:R-:W-:Y:S01]  /*e1b0*/  IMAD.X R27, RZ, RZ, R35, P3 ;  /* 0x000000ffff1b7224 */ /* 0x000fe200018e0623 */
[----:B------:R-:W-:Y:S02]  /*e1c0*/  MOV R14, R8 ;  /* 0x00000008000e7202 */ /* 0x000fe40000000f00 */
[----:B------:R-:W-:Y:S02]  /*e1d0*/  F2FP.BF16.F32.PACK_AB R8, R105, R104 ;  /* 0x000000686908723e */ /* 0x000fe400000010ff */
[----:B------:R-:W-:-:S02]  /*e1e0*/  F2FP.BF16.F32.PACK_AB R9, R107, R106 ;  /* 0x0000006a6b09723e */ /* 0x000fc400000010ff */
[----:B------:R-:W-:Y:S01]  /*e1f0*/  LOP3.LUT R24, R24, R25, RZ, 0x3c, !PT ;  /* 0x0000001918187212 */ /* 0x000fe200078e3cff */
[----:B0-----:R-:W-:Y:S01]  /*e200*/  @P1 IMAD.HI.U32 R5, R40, R47, RZ ;  /* 0x0000002f28051227 */ /* 0x001fe200078e00ff */
[----:B------:R-:W-:Y:S02]  /*e210*/  MOV R64, R42 ;  /* 0x0000002a00407202 */ /* 0x000fe40000000f00 */
[----:B------:R-:W-:Y:S01]  /*e220*/  IADD3 R29, P4, R34, 0x3000, RZ ;  /* 0x00003000221d7810 */ /* 0x000fe20007f9e0ff */
[----:B------:R-:W-:Y:S01]  /*e230*/  IMAD.MOV.U32 R4, RZ, RZ, R40 ;  /* 0x000000ffff047224 */ /* 0x000fe200078e0028 */
[----:B-1----:R-:W-:Y:S01]  /*e240*/  @P1 SHF.R.U32.HI R4, RZ, R46, R5 ;  /* 0x0000002eff041219 */ /* 0x002fe20000011605 */
[----:B------:R-:W-:Y:S01]  /*e250*/  IMAD.U32 R6, RZ, RZ, UR8 ;  /* 0x00000008ff067e24 */ /* 0x000fe2000f8e00ff */
[----:B------:R-:W-:Y:S01]  /*e260*/  LOP3.LUT R28, R29, 0x380, RZ, 0xc0, !PT ;  /* 0x000003801d1c7812 */ /* 0x000fe200078ec0ff */
[----:B------:R-:W-:Y:S01]  /*e270*/  IMAD R45, R44, UR5, RZ ;  /* 0x000000052c2d7c24 */ /* 0x000fe2000f8e02ff */
[--C-:B------:R-:W-:Y:S01]  /*e280*/  SHF.R.S32.HI R5, RZ, 0x1f, R4.reuse ;  /* 0x0000001fff057819 */ /* 0x100fe20000011404 */
[----:B------:R-:W-:Y:S01]  /*e290*/  IMAD.MOV R7, RZ, RZ, -R4 ;  /* 0x000000ffff077224 */ /* 0x000fe200078e0a04 */
[----:B------:R-:W-:Y:S01]  /*e2a0*/  IADD3 R12, P0, R4, UR6, RZ ;  /* 0x00000006040c7c10 */ /* 0x000fe2000ff1e0ff */
[----:B------:R-:W-:Y:S01]  /*e2b0*/  IMAD.X R25, RZ, RZ, R35, P2 ;  /* 0x000000ffff197224 */ /* 0x000fe200010e0623 */
[----:B------:R-:W-:Y:S01]  /*e2c0*/  F2FP.BF16.F32.PACK_AB R4, R97, R96 ;  /* 0x000000606104723e */ /* 0x000fe200000010ff */
[----:B------:R-:W-:Y:S01]  /*e2d0*/  IMAD R11, R44, R7, R40 ;  /* 0x000000072c0b7224 */ /* 0x000fe200078e0228 */
[----:B------:R-:W-:Y:S01]  /*e2e0*/  IADD3.X R13, R5, UR7, R6, P0, !PT ;  /* 0x00000007050d7c10 */ /* 0x000fe200087fe406 */
[----:B------:R-:W-:Y:S01]  /*e2f0*/  ULDC.64 UR6, c[0x0][0xb88] ;  /* 0x0002e20000067ab9 */ /* 0x000fe20000000a00 */
[----:B------:R-:W-:Y:S01]  /*e300*/  F2FP.BF16.F32.PACK_AB R5, R99, R98 ;  /* 0x000000626305723e */ /* 0x000fe200000010ff */
[----:B------:R-:W-:Y:S01]  /*e310*/  ULDC.64 UR8, c[0x0][0xae8] ;  /* 0x0002ba0000087ab9 */ /* 0x000fe20000000a00 */
[----:B------:R-:W-:Y:S01]  /*e320*/  SHF.R.S32.HI R10, RZ, 0x1f, R11 ;  /* 0x0000001fff0a7819 */ /* 0x000fe2000001140b */
[----:B------:R-:W-:Y:S01]  /*e330*/  IMAD.WIDE.U32 R12, R11, UR6, R12 ;  /* 0x000000060b0c7c25 */ /* 0x000fe2000f8e000c */
[----:B------:R-:W-:-:S02]  /*e340*/  F2FP.BF16.F32.PACK_AB R6, R101, R100 ;  /* 0x000000646506723e */ /* 0x000fc400000010ff */
[----:B------:R-:W-:Y:S01]  /*e350*/  F2FP.BF16.F32.PACK_AB R7, R103, R102 ;  /* 0x000000666707723e */ /* 0x000fe200000010ff */
[----:B------:R-:W-:Y:S01]  /*e360*/  IMAD R10, R10, UR6, RZ ;  /* 0x000000060a0a7c24 */ /* 0x000fe2000f8e02ff */
[----:B------:R-:W-:Y:S02]  /*e370*/  LOP3.LUT P0, RZ, R185, 0x3, RZ, 0xc0, !PT ;  /* 0x00000003b9ff7812 */ /* 0x000fe4000780c0ff */
[----:B------:R-:W-:Y:S01]  /*e380*/  SHF.R.U64 R28, R28, 0x3, RZ ;  /* 0x000000031c1c7819 */ /* 0x000fe200000012ff */
[----:B------:R-:W-:Y:S01]  /*e390*/  IMAD R39, R11, UR7, R10 ;  /* 0x000000070b277c24 */ /* 0x000fe2000f8e020a */
[----:B------:R0:W-:Y:S01]  /*e3a0*/  STSM.16.M88.4 [R15], R4 ;  /* 0x000000040f007844 */ /* 0x0001e20000000200 */
[----:B------:R-:W-:Y:S01]  /*e3b0*/  ULDC.64 UR6, c[0x0][0xb50] ;  /* 0x0002d40000067ab9 */ /* 0x000fe20000000a00 */
[----:B------:R-:W-:Y:S02]  /*e3c0*/  F2FP.BF16.F32.PACK_AB R10, R109, R108 ;  /* 0x0000006c6d0a723e */ /* 0x000fe400000010ff */
[----:B------:R-:W-:-:S02]  /*e3d0*/  F2FP.BF16.F32.PACK_AB R11, R111, R110 ;  /* 0x0000006e6f0b723e */ /* 0x000fc400000010ff */
[----:B------:R-:W-:Y:S02]  /*e3e0*/  LEA R40, P3, R12, UR6, 0x2 ;  /* 0x000000060c287c11 */ /* 0x000fe4000f8610ff */
[----:B------:R-:W-:Y:S01]  /*e3f0*/  ISETP.GE.OR P2, PT, R38, R45, P0 ;  /* 0x0000002d2600720c */ /* 0x000fe20000746670 */
[----:B------:R1:W-:Y:S01]  /*e400*/  STSM.16.M88.4 [R14], R8 ;  /* 0x000000080e007844 */ /* 0x0003e20000000200 */
[----:B------:R-:W-:Y:S01]  /*e410*/  LOP3.LUT R28, R28, R29, RZ, 0x3c, !PT ;  /* 0x0000001d1c1c7212 */ /* 0x000fe200078e3cff */
[----:B------:R-:W-:Y:S01]  /*e420*/  IMAD.X R29, RZ, RZ, R35, P4 ;  /* 0x000000ffff1d7224 */ /* 0x000fe200020e0623 */
[C---:B------:R-:W-:Y:S01]  /*e430*/  LOP3.LUT R3, R34.reuse, 0x380, RZ, 0xc0, !PT ;  /* 0x0000038022037812 */ /* 0x040fe200078ec0ff */
[----:B------:R-:W-:Y:S01]  /*e440*/  SHFL.IDX PT, R46, R40, 0x1, 0x1c1f ;  /* 0x003c1f00282e7f89 */ /* 0x000fe200000e0000 */
[----:B------:R-:W-:Y:S01]  /*e450*/  IADD3 R31, P5, R34, 0x2000, RZ ;  /* 0x00002000221f7810 */ /* 0x000fe20007fbe0ff */
[----:B0-----:R-:W-:Y:S01]  /*e460*/  VIADD R4, R38, 0x8 ;  /* 0x0000000826047836 */ /* 0x001fe20000000000 */
[----:B------:R-:W-:Y:S01]  /*e470*/  F2FP.BF16.F32.PACK_AB R6, R117, R116 ;  /* 0x000000747506723e */ /* 0x000fe200000010ff */
[----:B------:R-:W-:Y:S01]  /*e480*/  IMAD.IADD R5, R13, 0x1, R39 ;  /* 0x000000010d057824 */ /* 0x000fe200078e0227 */
[----:B------:R-:W-:Y:S01]  /*e490*/  F2FP.BF16.F32.PACK_AB R7, R119, R118 ;  /* 0x000000767707723e */ /* 0x000fe200000010ff */
[----:B------:R-:W-:Y:S01]  /*e4a0*/  SHFL.IDX PT, R38, R40, RZ, 0x1c1f ;  /* 0x001c1fff28267589 */ /* 0x000fe200000e0000 */
[----:B------:R-:W-:-:S02]  /*e4b0*/  ISETP.GE.OR P0, PT, R4, R45, P0 ;  /* 0x0000002d0400720c */ /* 0x000fc40000706670 */
[----:B------:R-:W-:Y:S02]  /*e4c0*/  LEA.HI.X R41, R12, UR7, R5, 0x2, P3 ;  /* 0x000000070c297c11 */ /* 0x000fe400098f1405 */
[----:B------:R-:W-:Y:S02]  /*e4d0*/  F2FP.BF16.F32.PACK_AB R4, R113, R112 ;  /* 0x000000707104723e */ /* 0x000fe400000010ff */
[----:B------:R-:W-:Y:S01]  /*e4e0*/  F2FP.BF16.F32.PACK_AB R5, R115, R114 ;  /* 0x000000727305723e */ /* 0x000fe200000010ff */
[----:B------:R-:W0:Y:S01]  /*e4f0*/  SHFL.IDX PT, R39, R41, RZ, 0x1c1f ;  /* 0x001c1fff29277589 */ /* 0x000e2200000e0000 */
[----:B------:R-:W-:Y:S02]  /*e500*/  F2FP.BF16.F32.PACK_AB R12, R121, R120 ;  /* 0x00000078790c723e */ /* 0x000fe400000010ff */
[----:B------:R-:W-:Y:S01]  /*e510*/  F2FP.BF16.F32.PACK_AB R13, R123, R122 ;  /* 0x0000007a7b0d723e */ /* 0x000fe200000010ff */
[----:B------:R-:W-:Y:S01]  /*e520*/  STSM.16.M88.4 [R58], R4 ;  /* 0x000000043a007844 */ /* 0x000fe20000000200 */
[----:B-1----:R-:W-:-:S02]  /*e530*/  F2FP.BF16.F32.PACK_AB R14, R125, R124 ;  /* 0x0000007c7d0e723e */ /* 0x002fc400000010ff */
[----:B------:R-:W-:Y:S01]  /*e540*/  F2FP.BF16.F32.PACK_AB R15, R127, R126 ;  /* 0x0000007e7f0f723e */ /* 0x000fe200000010ff */
[----:B------:R-:W1:Y:S01]  /*e550*/  SHFL.IDX PT, R47, R41, 0x1, 0x1c1f ;  /* 0x003c1f00292f7f89 */ /* 0x000e6200000e0000 */
[----:B------:R-:W-:Y:S02]  /*e560*/  F2FP.BF16.F32.PACK_AB R8, R129, R128 ;  /* 0x000000808108723e */ /* 0x000fe400000010ff */
[----:B------:R-:W-:Y:S01]  /*e570*/  F2FP.BF16.F32.PACK_AB R9, R131, R130 ;  /* 0x000000828309723e */ /* 0x000fe200000010ff */
[----:B------:R-:W-:Y:S01]  /*e580*/  STSM.16.M88.4 [R57], R12 ;  /* 0x0000000c39007844 */ /* 0x000fe20000000200 */
[----:B------:R-:W-:Y:S02]  /*e590*/  F2FP.BF16.F32.PACK_AB R10, R133, R132 ;  /* 0x00000084850a723e */ /* 0x000fe400000010ff */
[----:B------:R-:W-:Y:S02]  /*e5a0*/  F2FP.BF16.F32.PACK_AB R11, R135, R134 ;  /* 0x00000086870b723e */ /* 0x000fe400000010ff */
[----:B------:R-:W-:Y:S01]  /*e5b0*/  SHF.R.U64 R3, R3, 0x3, RZ ;  /* 0x0000000303037819 */ /* 0x000fe200000012ff */
[----:B------:R-:W-:Y:S01]  /*e5c0*/  UIMAD UR5, UR12, UR8, URZ ;  /* 0x000000080c0572a4 */ /* 0x000fe2000f8e023f */
[----:B------:R-:W-:Y:S01]  /*e5d0*/  LOP3.LUT R30, R31, 0x380, RZ, 0xc0, !PT ;  /* 0x000003801f1e7812 */ /* 0x000fe200078ec0ff */
[----:B------:R-:W-:Y:S01]  /*e5e0*/  STSM.16.M88.4 [R56], R8 ;  /* 0x0000000838007844 */ /* 0x000fe20000000200 */
[----:B------:R-:W-:Y:S01]  /*e5f0*/  LOP3.LUT R34, R3, R34, RZ, 0x3c, !PT ;  /* 0x0000002203227212 */ /* 0x000fe200078e3cff */
[----:B------:R-:W-:Y:S01]  /*e600*/  IMAD.X R3, RZ, RZ, R35, P6 ;  /* 0x000000ffff037224 */ /* 0x000fe200030e0623 */
[----:B------:R-:W-:Y:S01]  /*e610*/  UIMAD.WIDE.U32 UR6, UR37, UR8, URZ ;  /* 0x00000008250672a5 */ /* 0x000fe2000f8e003f */
[----:B------:R2:W-:Y:S01]  /*e620*/  STSM.16.M88.4 [R65], R136 ;  /* 0x0000008841007844 */ /* 0x0005e20000000200 */
[----:B------:R-:W-:Y:S01]  /*e630*/  UIMAD UR5, UR37, UR9, UR5 ;  /* 0x00000009250572a4 */ /* 0x000fe2000f8e0205 */
[----:B------:R-:W-:-:S02]  /*e640*/  SHF.R.U64 R30, R30, 0x3, RZ ;  /* 0x000000031e1e7819 */ /* 0x000fc400000012ff */
[----:B------:R-:W-:Y:S01]  /*e650*/  STSM.16.M88.4 [R64], R144 ;  /* 0x0000009040007844 */ /* 0x000fe20000000200 */
[----:B--2---:R-:W2:Y:S08]  /*e660*/  @P1 LDC R65, c[0x0][0xbec] ;  /* 0x0002fb00ff411b82 */ /* 0x004eb00000000800 */
[----:B------:R-:W-:Y:S01]  /*e670*/  BAR.SYNC.DEFER_BLOCKING 0x1, 0x100 ;  /* 0x0044000000007b1d */ /* 0x000fe20000010000 */
[----:B------:R-:W-:Y:S01]  /*e680*/  UIMAD UR8, UR13, UR10, URZ ;  /* 0x0000000a0d0872a4 */ /* 0x000fe2000f8e023f */
[----:B------:R-:W-:Y:S01]  /*e690*/  LOP3.LUT R30, R30, R31, RZ, 0x3c, !PT ;  /* 0x0000001f1e1e7212 */ /* 0x000fe200078e3cff */
[----:B------:R-:W-:Y:S01]  /*e6a0*/  UIADD3 UR7, UR7, UR5, URZ ;  /* 0x0000000507077290 */ /* 0x000fe2000fffe03f */
[----:B------:R-:W-:-:S02]  /*e6b0*/  IMAD.X R31, RZ, RZ, R35, P5 ;  /* 0x000000ffff1f7224 */ /* 0x000fc400028e0623 */
[----:B0-----:R0:W-:Y:S04]  /*e6c0*/  @!P2 ST.E desc[UR50][R38.64], R37 ;  /* 0x000000252600a985 */ /* 0x0011e8000c101932 */
[----:B-1----:R1:W-:Y:S04]  /*e6d0*/  @!P0 ST.E desc[UR50][R46.64], R36 ;  /* 0x000000242e008985 */ /* 0x0023e8000c101932 */
[----:B------:R3:W5:Y:S01]  /*e6e0*/  LD.E.128 R4, desc[UR50][R28.64] ;  /* 0x000000321c047980 */ /* 0x000762000c101d00 */
[----:B0-----:R-:W0:Y:S03]  /*e6f0*/  @P1 LDC R37, c[0x0][0xbf0] ;  /* 0x0002fc00ff251b82 */ /* 0x001e260000000800 */
[----:B------:R2:W5:Y:S01]  /*e700*/  LD.E.128 R8, desc[UR50][R2.64] ;  /* 0x0000003202087980 */ /* 0x000562000c101d00 */
[----:B------:R-:W-:-:S03]  /*e710*/  UIMAD UR5, UR43, UR11, UR8 ;  /* 0x0000000b2b0572a4 */ /* 0x000fc6000f8e0208 */
[----:B------:R4:W5:Y:S01]  /*e720*/  LD.E.128 R12, desc[UR50][R20.64] ;  /* 0x00000032140c7980 */ /* 0x000962000c101d00 */
[----:B---3--:R-:W-:Y:S01]  /*e730*/  IMAD R28, R22, 0x20, R184 ;  /* 0x00000020161c7824 */ /* 0x008fe200078e02b8 */
[----:B------:R-:W-:Y:S02]  /*e740*/  UIMAD.WIDE.U32 UR6, UR43, UR10, UR6 ;  /* 0x0000000a2b0672a5 */ /* 0x000fe4000f8e0006 */
[----:B------:R3:W5:Y:S01]  /*e750*/  LD.E.128 R56, desc[UR50][R24.64] ;  /* 0x0000003218387980 */ /* 0x000762000c101d00 */
[----:B------:R-:W-:Y:S01]  /*e760*/  VIADD R28, R28, UR36 ;  /* 0x000000241c1c7c36 */ /* 0x000fe20008000000 */
[----:B------:R-:W-:Y:S02]  /*e770*/  ULDC.64 UR8, c[0x0][0xae0] ;  /* 0x0002b80000087ab9 */ /* 0x000fe40000000a00 */
[----:B------:R-:W5:Y:S01]  /*e780*/  LD.E.128 R52, desc[UR50][R34.64] ;  /* 0x0000003222347980 */ /* 0x000f62000c101d00 */
[----:B--2---:R-:W-:-:S03]  /*e790*/  @P1 IMAD.HI.U32 R2, R28, R65, RZ ;  /* 0x000000411c021227 */ /* 0x004fc600078e00ff */
[----:B------:R-:W5:Y:S01]  /*e7a0*/  LD.E.128 R48, desc[UR50][R32.64] ;  /* 0x0000003220307980 */ /* 0x000f62000c101d00 */
[----:B----4-:R-:W-:Y:S01]  /*e7b0*/  IMAD.MOV.U32 R21, RZ, RZ, R28 ;  /* 0x000000ffff157224 */ /* 0x010fe200078e001c */
[----:B------:R-:W-:Y:S02]  /*e7c0*/  UIADD3 UR5, UR7, UR5, URZ ;  /* 0x0000000507057290 */ /* 0x000fe4000fffe03f */
[----:B------:R-:W5:Y:S01]  /*e7d0*/  LD.E.128 R40, desc[UR50][R30.64] ;  /* 0x000000321e287980 */ /* 0x000f62000c101d00 */
[----:B0-----:R-:W-:-:S03]  /*e7e0*/  @P1 SHF.R.U32.HI R21, RZ, R37, R2 ;  /* 0x00000025ff151219 */ /* 0x001fc60000011602 */
[----:B------:R0:W5:Y:S01]  /*e7f0*/  LD.E.128 R60, desc[UR50][R26.64] ;  /* 0x000000321a3c7980 */ /* 0x000162000c101d00 */
[--C-:B------:R-:W-:Y:S01]  /*e800*/  SHF.R.S32.HI R20, RZ, 0x1f, R21.reuse ;  /* 0x0000001fff147819 */ /* 0x100fe20000011415 */
[----:B---3--:R-:W-:Y:S01]  /*e810*/  IMAD.MOV R25, RZ, RZ, -R21 ;  /* 0x000000ffff197224 */ /* 0x008fe200078e0a15 */
[----:B------:R-:W-:Y:S01]  /*e820*/  @!PT LDS RZ, [RZ] ;  /* 0x00000000fffff984 */ /* 0x000fe20000000800 */
[----:B------:R-:W-:Y:S01]  /*e830*/  @!PT LDS RZ, [RZ] ;  /* 0x00000000fffff984 */ /* 0x000fe20000000800 */
[----:B------:R-:W-:Y:S01]  /*e840*/  @!PT LDS RZ, [RZ] ;  /* 0x00000000fffff984 */ /* 0x000fe20000000800 */
[----:B------:R-:W-:Y:S01]  /*e850*/  @!PT LDS RZ, [RZ] ;  /* 0x00000000fffff984 */ /* 0x000fe20000000800 */
[----:B------:R2:W-:Y:S06]  /*e860*/  MEMBAR.ALL.CTA ;  /* 0x0000000000007992 */ /* 0x0005ec0000008000 */
[----:B--2---:R-:W2:Y:S01]  /*e870*/  FENCE.VIEW.ASYNC.S ;  /* 0x00000000000073c6 */ /* 0x004ea20000000000 */
[----:B------:R-:W-:-:S02]  /*e880*/  IMAD.U32 R3, RZ, RZ, UR7 ;  /* 0x00000007ff037e24 */ /* 0x000fc4000f8e00ff */
[----:B------:R-:W-:Y:S02]  /*e890*/  IMAD R20, R20, UR8, RZ ;  /* 0x0000000814147c24 */ /* 0x000fe4000f8e02ff */
[----:B------:R-:W-:Y:S02]  /*e8a0*/  IMAD R25, R44, R25, R28 ;  /* 0x000000192c197224 */ /* 0x000fe400078e021c */
[----:B------:R-:W-:Y:S01]  /*e8b0*/  IMAD.U32 R2, RZ, RZ, UR6 ;  /* 0x00000006ff027e24 */ /* 0x000fe2000f8e00ff */
[----:B------:R-:W-:Y:S01]  /*e8c0*/  ULDC.64 UR6, c[0x0][0xad8] ;  /* 0x0002b60000067ab9 */ /* 0x000fe20000000a00 */
[----:B------:R-:W-:Y:S02]  /*e8d0*/  IMAD.U32 R3, RZ, RZ, UR5 ;  /* 0x00000005ff037e24 */ /* 0x000fe4000f8e00ff */
[C---:B0-----:R-:W-:Y:S01]  /*e8e0*/  IMAD R27, R21.reuse, UR9, R20 ;  /* 0x00000009151b7c24 */ /* 0x041fe2000f8e0214 */
        /* <DEDUP_REMOVED lines=9> */
[----:B------:R-:W-:Y:S02]  /*e980*/  VIADD R20, R26, 0x20 ;  /* 0x000000201a147836 */ /* 0x000fe40000000000 */
[----:B------:R-:W-:Y:S01]  /*e990*/  VIADD R0, R0, 0x28820 ;  /* 0x0002882000007836 */ /* 0x000fe20000000000 */
[----:B------:R-:W-:Y:S01]  /*e9a0*/  LEA R24, P3, R2, UR6, 0x1 ;  /* 0x0000000602187c11 */ /* 0x000fe2000f8608ff */
[----:B------:R-:W-:Y:S01]  /*e9b0*/  IMAD.IADD R3, R3, 0x1, R21 ;  /* 0x0000000103037824 */ /* 0x000fe200078e0215 */
[-C--:B------:R-:W-:Y:S01]  /*e9c0*/  ISETP.GE.AND P0, PT, R20, R45.reuse, PT ;  /* 0x0000002d1400720c */ /* 0x080fe20003f06270 */
[----:B------:R-:W-:Y:S01]  /*e9d0*/  VIADD R20, R26, 0x40 ;  /* 0x000000401a147836 */ /* 0x000fe20000000000 */
[----:B------:R-:W-:Y:S02]  /*e9e0*/  PRMT R0, RZ, 0x654, R0 ;  /* 0x00000654ff007816 */ /* 0x000fe40000000000 */
[----:B------:R-:W-:Y:S01]  /*e9f0*/  LEA.HI.X R25, R2, UR7, R3, 0x1, P3 ;  /* 0x0000000702197c11 */ /* 0x000fe200098f0c03 */
[----:B------:R-:W-:Y:S01]  /*ea00*/  BSSY B1, `(.L_x_7871) ;  /* 0x000000f000017945 */ /* 0x000fe20003800000 */
[----:B------:R-:W-:Y:S01]  /*ea10*/  ISETP.GE.AND P1, PT, R20, R45, PT ;  /* 0x0000002d1400720c */ /* 0x000fe20003f26270 */
[----:B--2---:R0:W-:Y:S01]  /*ea20*/  SYNCS.ARRIVE.TRANS64.RED.A1T0 RZ, [R0+URZ], RZ ;  /* 0x000000ff00ff79a7 */ /* 0x0041e2000810043f */
[----:B------:R1:W2:Y:S04]  /*ea30*/  SHFL.IDX PT, R20, R24, RZ, 0x181f ;  /* 0x00181fff18147589 */ /* 0x0002a800000e0000 */
[----:B0-----:R1:W0:Y:S01]  /*ea40*/  SHFL.IDX PT, R0, R25, RZ, 0x181f ;  /* 0x00181fff19007589 */ /* 0x00122200000e0000 */
[----:B------:R-:W-:Y:S06]  /*ea50*/  @P2 BRA `(.L_x_7872) ;  /* 0x0000000000242947 */ /* 0x000fec0003800000 */
[----:B------:R-:W-:Y:S02]  /*ea60*/  ULDC UR5, c[0x0][0xac8] ;  /* 0x0002b20000057ab9 */ /* 0x000fe40000000800 */
[----:B------:R-:W-:Y:S02]  /*ea70*/  ISETP.GE.AND P2, PT, R18, UR5, PT ;  /* 0x0000000512007c0c */ /* 0x000fe4000bf46270 */
[----:B------:R-:W-:-:S11]  /*ea80*/  ISETP.GE.AND P3, PT, R19, UR5, PT ;  /* 0x0000000513007c0c */ /* 0x000fd6000bf66270 */
[CC--:B--2---:R-:W-:Y:S02]  /*ea90*/  @!P2 LEA R2, P4, R18.reuse, R20.reuse, 0x1 ;  /* 0x000000141202a211 */ /* 0x0c4fe400078808ff */
[C---:B------:R-:W-:Y:S02]  /*eaa0*/  @!P3 LEA R20, P5, R19.reuse, R20, 0x1 ;  /* 0x000000141314b211 */ /* 0x040fe400078a08ff */
[-C--:B0-----:R-:W-:Y:S02]  /*eab0*/  @!P2 LEA.HI.X R3, R18, R0.reuse, R190, 0x1, P4 ;  /* 0x000000001203a211 */ /* 0x081fe400020f0cbe */
[----:B------:R-:W-:-:S03]  /*eac0*/  @!P3 LEA.HI.X R21, R19, R0, R189, 0x1, P5 ;  /* 0x000000001315b211 */ /* 0x000fc600028f0cbd */
[----:B-----5:R3:W-:Y:S04]  /*ead0*/  @!P2 ST.E.128 desc[UR50][R2.64], R52 ;  /* 0x000000340200a985 */ /* 0x0207e8000c101d32 */
[----:B------:R3:W-:Y:S02]  /*eae0*/  @!P3 ST.E.128 desc[UR50][R20.64], R60 ;  /* 0x0000003c1400b985 */ /* 0x0007e4000c101d32 */
.L_x_7872:
[----:B------:R-:W-:Y:S05]  /*eaf0*/  BSYNC B1 ;  /* 0x0000000000017941 */ /* 0x000fea0003800000 */
.L_x_7871:
[----:B0-----:R0:W4:Y:S01]  /*eb00*/  SHFL.IDX PT, R0, R25, 0x1, 0x181f ;  /* 0x00381f0019007f89 */ /* 0x00112200000e0000 */
[----:B------:R-:W-:Y:S03]  /*eb10*/  BSSY B1, `(.L_x_7873) ;  /* 0x000000c000017945 */ /* 0x000fe60003800000 */
[----:B--23--:R0:W2:Y:S01]  /*eb20*/  SHFL.IDX PT, R20, R24, 0x1, 0x181f ;  /* 0x00381f0018147f89 */ /* 0x00c0a200000e0000 */
[----:B------:R-:W-:Y:S05]  /*eb30*/  @P0 BRA `(.L_x_7874) ;  /* 0x0000000000240947 */ /* 0x000fea0003800000 */
[----:B------:R-:W-:Y:S02]  /*eb40*/  ULDC UR5, c[0x0][0xac8] ;  /* 0x0002b20000057ab9 */ /* 0x000fe40000000800 */
[----:B------:R-:W-:Y:S02]  /*eb50*/  ISETP.GE.AND P3, PT, R18, UR5, PT ;  /* 0x0000000512007c0c */ /* 0x000fe4000bf66270 */
[----:B------:R-:W-:-:S11]  /*eb60*/  ISETP.GE.AND P4, PT, R19, UR5, PT ;  /* 0x0000000513007c0c */ /* 0x000fd6000bf86270 */
[CC--:B--2---:R-:W-:Y:S02]  /*eb70*/  @!P3 LEA R2, P0, R18.reuse, R20.reuse, 0x1 ;  /* 0x000000141202b211 */ /* 0x0c4fe400078008ff */
[C---:B------:R-:W-:Y:S02]  /*eb80*/  @!P4 LEA R20, P2, R19.reuse, R20, 0x1 ;  /* 0x000000141314c211 */ /* 0x040fe400078408ff */
[-C--:B----4-:R-:W-:Y:S02]  /*eb90*/  @!P3 LEA.HI.X R3, R18, R0.reuse, R190, 0x1, P0 ;  /* 0x000000001203b211 */ /* 0x090fe400000f0cbe */
[----:B------:R-:W-:-:S03]  /*eba0*/  @!P4 LEA.HI.X R21, R19, R0, R189, 0x1, P2 ;  /* 0x000000001315c211 */ /* 0x000fc600010f0cbd */
[----:B-----5:R3:W-:Y:S04]  /*ebb0*/  @!P3 ST.E.128 desc[UR50][R2.64], R48 ;  /* 0x000000300200b985 */ /* 0x0207e8000c101d32 */
[----:B------:R3:W-:Y:S02]  /*ebc0*/  @!P4 ST.E.128 desc[UR50][R20.64], R56 ;  /* 0x000000381400c985 */ /* 0x0007e4000c101d32 */
.L_x_7874:
[----:B------:R-:W-:Y:S05]  /*ebd0*/  BSYNC B1 ;  /* 0x0000000000017941 */ /* 0x000fea0003800000 */
.L_x_7873:
[----:B----4-:R4:W0:Y:S01]  /*ebe0*/  SHFL.IDX PT, R0, R25, 0x2, 0x181f ;  /* 0x00581f0019007f89 */ /* 0x01082200000e0000 */
        /* <DEDUP_REMOVED lines=12> */
.L_x_7876:
[----:B------:R-:W-:Y:S05]  /*ecb0*/  BSYNC B1 ;  /* 0x0000000000017941 */ /* 0x000fea0003800000 */
.L_x_7875:
[----:B0-----:R-:W-:Y:S01]  /*ecc0*/  VIADD R0, R26, 0x60 ;  /* 0x000000601a007836 */ /* 0x001fe20000000000 */
[----:B-1--4-:R-:W0:Y:S04]  /*ecd0*/  SHFL.IDX PT, R25, R25, 0x3, 0x181f ;  /* 0x00781f0019197f89 */ /* 0x012e2800000e0000 */
[----:B------:R-:W-:Y:S01]  /*ece0*/  ISETP.GE.AND P0, PT, R0, R45, PT ;  /* 0x0000002d0000720c */ /* 0x000fe20003f06270 */
[----:B------:R-:W1:-:S12]  /*ecf0*/  SHFL.IDX PT, R24, R24, 0x3, 0x181f ;  /* 0x00781f0018187f89 */ /* 0x000e5800000e0000 */
[----:B------:R-:W-:Y:S05]  /*ed00*/  @P0 BRA `(.L_x_7877) ;  /* 0x0000000800800947 */ /* 0x000fea0003800000 */
[----:B------:R-:W-:Y:S02]  /*ed10*/  ULDC UR5, c[0x0][0xac8] ;  /* 0x0002b20000057ab9 */ /* 0x000fe40000000800 */
[----:B------:R-:W-:-:S13]  /*ed20*/  ISETP.GE.AND P1, PT, R18, UR5, PT ;  /* 0x0000000512007c0c */ /* 0x000fda000bf26270 */
[----:B-1-3--:R-:W-:-:S04]  /*ed30*/  @!P1 LEA R2, P0, R18, R24, 0x1 ;  /* 0x0000001812029211 */ /* 0x00afc800078008ff */
[----:B0-----:R-:W-:Y:S02]  /*ed40*/  @!P1 LEA.HI.X R3, R18, R25, R190, 0x1, P0 ;  /* 0x0000001912039211 */ /* 0x001fe400000f0cbe */
[----:B------:R-:W-:-:S03]  /*ed50*/  ISETP.GE.AND P0, PT, R19, UR5, PT ;  /* 0x0000000513007c0c */ /* 0x000fc6000bf06270 */
[----:B-----5:R0:W-:Y:S10]  /*ed60*/  @!P1 ST.E.128 desc[UR50][R2.64], R4 ;  /* 0x0000000402009985 */ /* 0x0201f4000c101d32 */
[----:B------:R-:W-:Y:S05]  /*ed70*/  @P0 BRA `(.L_x_7877) ;  /* 0x0000000800640947 */ /* 0x000fea0003800000 */
[----:B0-----:R-:W-:-:S04]  /*ed80*/  LEA R2, P0, R19, R24, 0x1 ;  /* 0x0000001813027211 */ /* 0x001fc800078008ff */
[----:B------:R-:W-:-:S05]  /*ed90*/  LEA.HI.X R3, R19, R25, R189, 0x1, P0 ;  /* 0x0000001913037211 */ /* 0x000fca00000f0cbd */
[----:B------:R0:W-:Y:S01]  /*eda0*/  ST.E.128 desc[UR50][R2.64], R8 ;  /* 0x0000000802007985 */ /* 0x0001e2000c101d32 */
[----:B------:R-:W-:Y:S05]  /*edb0*/  BRA `(.L_x_7877) ;  /* 0x0000000800547947 */ /* 0x000fea0003800000 */
.L_x_7870:
[----:B------:R-:W0:Y:S01]  /*edc0*/  LDC R8, c[0x0][0xbe8] ;  /* 0x0002fa00ff087b82 */ /* 0x000e220000000800 */
[----:B------:R-:W-:Y:S01]  /*edd0*/  ISETP.GE.AND P0, PT, R191, 0x80, PT ;  /* 0x00000080bf00780c */ /* 0x000fe20003f06270 */
[----:B------:R-:W-:Y:S01]  /*ede0*/  USHF.R.S32.HI UR8, URZ, 0x1f, UR37 ;  /* 0x0000001f3f087899 */ /* 0x000fe20008011425 */
[----:B------:R-:W-:Y:S01]  /*edf0*/  BSSY B1, `(.L_x_7878) ;  /* 0x000002f000017945 */ /* 0x000fe20003800000 */
[----:B------:R-:W-:Y:S01]  /*ee00*/  USHF.R.S32.HI UR9, URZ, 0x1f, UR43 ;  /* 0x0000001f3f097899 */ /* 0x000fe2000801142b */
[----:B------:R-:W-:Y:S01]  /*ee10*/  IMAD R6, R22, 0x20, R184 ;  /* 0x0000002016067824 */ /* 0x000fe200078e02b8 */
        /* <DEDUP_REMOVED lines=14> */
[----:B------:R-:W-:Y:S01]  /*ef00*/  IMAD.MOV.U32 R2, RZ, RZ, R4 ;  /* 0x000000ffff027224 */ /* 0x000fe200078e0004 */
[----:B------:R-:W-:Y:S02]  /*ef10*/  UIMAD UR5, UR8, UR10, URZ ;  /* 0x0000000a080572a4 */ /* 0x000fe4000f8e023f */
[----:B------:R-:W-:Y:S02]  /*ef20*/  UIMAD.WIDE.U32 UR6, UR37, UR10, URZ ;  /* 0x0000000a250672a5 */ /* 0x000fe4000f8e003f */
[----:B------:R-:W-:-:S03]  /*ef30*/  UIMAD UR5, UR37, UR11, UR5 ;  /* 0x0000000b250572a4 */ /* 0x000fc6000f8e0205 */
[----:B------:R-:W-:Y:S01]  /*ef40*/  ULDC.64 UR10, c[0x0][0xb98] ;  /* 0x0002e600000a7ab9 */ /* 0x000fe20000000a00 */
[----:B------:R-:W-:Y:S02]  /*ef50*/  UIADD3 UR7, UR7, UR5, URZ ;  /* 0x0000000507077290 */ /* 0x000fe4000fffe03f */
[----:B------:R-:W2:Y:S01]  /*ef60*/  @P0 LDC R5, c[0x0][0xbec] ;  /* 0x0002fb00ff050b82 */ /* 0x000ea20000000800 */
[----:B------:R-:W-:Y:S02]  /*ef70*/  UIMAD UR5, UR9, UR10, URZ ;  /* 0x0000000a090572a4 */ /* 0x000fe4000f8e023f */
[----:B------:R-:W-:Y:S02]  /*ef80*/  UIMAD.WIDE.U32 UR6, UR43, UR10, UR6 ;  /* 0x0000000a2b0672a5 */ /* 0x000fe4000f8e0006 */
[----:B------:R-:W-:-:S03]  /*ef90*/  UIMAD UR5, UR43, UR11, UR5 ;  /* 0x0000000b2b0572a4 */ /* 0x000fc6000f8e0205 */
[----:B------:R-:W3:Y:S01]  /*efa0*/  @P0 LDC R7, c[0x0][0xbf0] ;  /* 0x0002fc00ff070b82 */ /* 0x000ee20000000800 */
        /* <DEDUP_REMOVED lines=19> */
.L_x_7879:
[----:B------:R-:W-:Y:S05]  /*f0e0*/  BSYNC B1 ;  /* 0x0000000000017941 */ /* 0x000fea0003800000 */
.L_x_7878:
[----:B------:R-:W-:Y:S01]  /*f0f0*/  ULDC.64 UR10, c[0x0][0xae8] ;  /* 0x0002ba00000a7ab9 */ /* 0x000fe20000000a00 */
[----:B------:R-:W-:Y:S01]  /*f100*/  VIADD R6, R6, UR36 ;  /* 0x0000002406067c36 */ /* 0x000fe20008000000 */
[----:B------:R-:W-:Y:S01]  /*f110*/  UIMAD UR5, UR8, UR10, URZ ;  /* 0x0000000a080572a4 */ /* 0x000fe2000f8e023f */
[----:B------:R-:W-:Y:S01]  /*f120*/  BSSY B1, `(.L_x_7880) ;  /* 0x0000034000017945 */ /* 0x000fe20003800000 */
[----:B------:R-:W-:Y:S01]  /*f130*/  UIMAD.WIDE.U32 UR6, UR37, UR10, URZ ;  /* 0x0000000a250672a5 */ /* 0x000fe2000f8e003f */
[----:B0-----:R-:W-:Y:S01]  /*f140*/  @P1 IMAD.HI.U32 R0, R6, R9, RZ ;  /* 0x0000000906001227 */ /* 0x001fe200078e00ff */
[----:B------:R-:W-:-:S03]  /*f150*/  UIMAD UR5, UR37, UR11, UR5 ;  /* 0x0000000b250572a4 */ /* 0x000fc6000f8e0205 */
[----:B------:R-:W-:Y:S01]  /*f160*/  ULDC.64 UR10, c[0x0][0xaf0] ;  /* 0x0002bc00000a7ab9 */ /* 0x000fe20000000a00 */
[----:B------:R-:W-:Y:S01]  /*f170*/  UIADD3 UR7, UR7, UR5, URZ ;  /* 0x0000000507077290 */ /* 0x000fe2000fffe03f */
[----:B--2---:R-:W-:Y:S01]  /*f180*/  IMAD.MOV.U32 R5, RZ, RZ, R6 ;  /* 0x000000ffff057224 */ /* 0x004fe200078e0006 */
[----:B------:R-:W-:Y:S01]  /*f190*/  UIMAD UR5, UR9, UR10, URZ ;  /* 0x0000000a090572a4 */ /* 0x000fe2000f8e023f */
[----:B-1----:R-:W-:Y:S01]  /*f1a0*/  @P1 SHF.R.U32.HI R5, RZ, R11, R0 ;  /* 0x0000000bff051219 */ /* 0x002fe20000011600 */
        /* <DEDUP_REMOVED lines=34> */
[----:B------:R-:W-:Y:S02]  /*f3d0*/  ULDC UR5, c[0x0][0xac8] ;  /* 0x0002b20000057ab9 */ /* 0x000fe40000000800 */
[----:B------:R-:W-:Y:S02]  /*f3e0*/  ISETP.GE.AND P4, PT, R18, UR5, PT ;  /* 0x0000000512007c0c */ /* 0x000fe4000bf86270 */
[----:B------:R-:W-:-:S11]  /*f3f0*/  ISETP.GE.AND P5, PT, R19, UR5, PT ;  /* 0x0000000513007c0c */ /* 0x000fd6000bfa6270 */
[CC--:B-1----:R-:W-:Y:S02]  /*f400*/  @!P4 LEA R10, P2, R18.reuse, R2.reuse, 0x1 ;  /* 0x00000002120ac211 */ /* 0x0c2fe400078408ff */
[C---:B------:R-:W-:Y:S02]  /*f410*/  @!P5 LEA R2, P3, R19.reuse, R2, 0x1 ;  /* 0x000000021302d211 */ /* 0x040fe400078608ff */
[-C--:B--2---:R-:W-:Y:S02]  /*f420*/  @!P4 LEA.HI.X R11, R18, R0.reuse, R190, 0x1, P2 ;  /* 0x00000000120bc211 */ /* 0x084fe400010f0cbe */
[----:B------:R-:W-:-:S03]  /*f430*/  @!P5 LEA.HI.X R3, R19, R0, R189, 0x1, P3 ;  /* 0x000000001303d211 */ /* 0x000fc600018f0cbd */
[----:B------:R3:W-:Y:S04]  /*f440*/  @!P4 ST.E.128 desc[UR50][R10.64], RZ ;  /* 0x000000ff0a00c985 */ /* 0x0007e8000c101d32 */
[----:B------:R3:W-:Y:S02]  /*f450*/  @!P5 ST.E.128 desc[UR50][R2.64], RZ ;  /* 0x000000ff0200d985 */ /* 0x0007e4000c101d32 */
.L_x_7881:
[----:B------:R-:W-:Y:S05]  /*f460*/  BSYNC B1 ;  /* 0x0000000000017941 */ /* 0x000fea0003800000 */
.L_x_7880:
[----:B--2---:R2:W4:Y:S01]  /*f470*/  SHFL.IDX PT, R0, R5, 0x1, 0x181f ;  /* 0x00381f0005007f89 */ /* 0x00452200000e0000 */
[----:B------:R-:W-:Y:S03]  /*f480*/  BSSY B1, `(.L_x_7882) ;  /* 0x000000c000017945 */ /* 0x000fe60003800000 */
[----:B-1-3--:R2:W1:Y:S01]  /*f490*/  SHFL.IDX PT, R2, R4, 0x1, 0x181f ;  /* 0x00381f0004027f89 */ /* 0x00a46200000e0000 */
[----:B------:R-:W-:Y:S05]  /*f4a0*/  @P1 BRA `(.L_x_7883) ;  /* 0x0000000000241947 */ /* 0x000fea0003800000 */
[----:B------:R-:W-:Y:S02]  /*f4b0*/  ULDC UR5, c[0x0][0xac8] ;  /* 0x0002b20000057ab9 */ /* 0x000fe40000000800 */
[----:B------:R-:W-:Y:S02]  /*f4c0*/  ISETP.GE.AND P3, PT, R18, UR5, PT ;  /* 0x0000000512007c0c */ /* 0x000fe4000bf66270 */
[----:B------:R-:W-:-:S11]  /*f4d0*/  ISETP.GE.AND P4, PT, R19, UR5, PT ;  /* 0x0000000513007c0c */ /* 0x000fd6000bf86270 */
[CC--:B-1----:R-:W-:Y:S02]  /*f4e0*/  @!P3 LEA R10, P1, R18.reuse, R2.reuse, 0x1 ;  /* 0x00000002120ab211 */ /* 0x0c2fe400078208ff */
[C---:B------:R-:W-:Y:S02]  /*f4f0*/  @!P4 LEA R2, P2, R19.reuse, R2, 0x1 ;  /* 0x000000021302c211 */ /* 0x040fe400078408ff */
[-C--:B----4-:R-:W-:Y:S02]  /*f500*/  @!P3 LEA.HI.X R11, R18, R0.reuse, R190, 0x1, P1 ;  /* 0x00000000120bb211 */ /* 0x090fe400008f0cbe */
[----:B------:R-:W-:-:S03]  /*f510*/  @!P4 LEA.HI.X R3, R19, R0, R189, 0x1, P2 ;  /* 0x000000001303c211 */ /* 0x000fc600010f0cbd */
[----:B------:R3:W-:Y:S04]  /*f520*/  @!P3 ST.E.128 desc[UR50][R10.64], RZ ;  /* 0x000000ff0a00b985 */ /* 0x0007e8000c101d32 */
[----:B------:R3:W-:Y:S02]  /*f530*/  @!P4 ST.E.128 desc[UR50][R2.64], RZ ;  /* 0x000000ff0200c985 */ /* 0x0007e4000c101d32 */
.L_x_7883:
[----:B------:R-:W-:Y:S05]  /*f540*/  BSYNC B1 ;  /* 0x0000000000017941 */ /* 0x000fea0003800000 */
.L_x_7882:
[----:B----4-:R4:W0:Y:S01]  /*f550*/  SHFL.IDX PT, R0, R5, 0x2, 0x181f ;  /* 0x00581f0005007f89 */ /* 0x01082200000e0000 */
        /* <DEDUP_REMOVED lines=8> */
[-C--:B0-----:R-:W-:Y:S02]  /*f5e0*/  @!P2 LEA.HI.X R11, R18, R0.reuse, R190, 0x1, P0 ;  /* 0x00000000120ba211 */ /* 0x081fe400000f0cbe */
[----:B------:R-:W-:-:S03]  /*f5f0*/  @!P3 LEA.HI.X R3, R19, R0, R189, 0x1, P1 ;  /* 0x000000001303b211 */ /* 0x000fc600008f0cbd */
[----:B------:R3:W-:Y:S04]  /*f600*/  @!P2 ST.E.128 desc[UR50][R10.64], RZ ;  /* 0x000000ff0a00a985 */ /* 0x0007e8000c101d32 */
[----:B------:R3:W-:Y:S02]  /*f610*/  @!P3 ST.E.128 desc[UR50][R2.64], RZ ;  /* 0x000000ff0200b985 */ /* 0x0007e4000c101d32 */
.L_x_7885:
[----:B------:R-:W-:Y:S05]  /*f620*/  BSYNC B1 ;  /* 0x0000000000017941 */ /* 0x000fea0003800000 */
.L_x_7884:
[----:B---3--:R-:W-:Y:S01]  /*f630*/  VIADD R3, R6, 0x60 ;  /* 0x0000006006037836 */ /* 0x008fe20000000000 */
[----:B0-----:R0:W3:Y:S04]  /*f640*/  SHFL.IDX PT, R0, R5, 0x3, 0x181f ;  /* 0x00781f0005007f89 */ /* 0x0010e800000e0000 */
[----:B------:R-:W-:Y:S01]  /*f650*/  ISETP.GE.AND P0, PT, R3, R9, PT ;  /* 0x000000090300720c */ /* 0x000fe20003f06270 */
[----:B-1----:R0:W1:-:S12]  /*f660*/  SHFL.IDX PT, R2, R4, 0x3, 0x181f ;  /* 0x00781f0004027f89 */ /* 0x00205800000e0000 */
[----:B0-----:R-:W-:Y:S05]  /*f670*/  @P0 BRA `(.L_x_7877) ;  /* 0x0000000000240947 */ /* 0x001fea0003800000 */
[----:B------:R-:W-:Y:S02]  /*f680*/  ULDC UR5, c[0x0][0xac8] ;  /* 0x0002b20000057ab9 */ /* 0x000fe40000000800 */
[----:B------:R-:W-:Y:S02]  /*f690*/  ISETP.GE.AND P2, PT, R18, UR5, PT ;  /* 0x0000000512007c0c */ /* 0x000fe4000bf46270 */
[----:B------:R-:W-:-:S11]  /*f6a0*/  ISETP.GE.AND P3, PT, R19, UR5, PT ;  /* 0x0000000513007c0c */ /* 0x000fd6000bf66270 */
[CC--:B-12-4-:R-:W-:Y:S02]  /*f6b0*/  @!P2 LEA R4, P0, R18.reuse, R2.reuse, 0x1 ;  /* 0x000000021204a211 */ /* 0x0d6fe400078008ff */
[C---:B------:R-:W-:Y:S02]  /*f6c0*/  @!P3 LEA R2, P1, R19.reuse, R2, 0x1 ;  /* 0x000000021302b211 */ /* 0x040fe400078208ff */
[-C--:B---3--:R-:W-:Y:S02]  /*f6d0*/  @!P2 LEA.HI.X R5, R18, R0.reuse, R190, 0x1, P0 ;  /* 0x000000001205a211 */ /* 0x088fe400000f0cbe */
[----:B------:R-:W-:-:S03]  /*f6e0*/  @!P3 LEA.HI.X R3, R19, R0, R189, 0x1, P1 ;  /* 0x000000001303b211 */ /* 0x000fc600008f0cbd */
[----:B------:R0:W-:Y:S04]  /*f6f0*/  @!P2 ST.E.128 desc[UR50][R4.64], RZ ;  /* 0x000000ff0400a985 */ /* 0x0001e8000c101d32 */
[----:B------:R0:W-:Y:S02]  /*f700*/  @!P3 ST.E.128 desc[UR50][R2.64], RZ ;  /* 0x000000ff0200b985 */ /* 0x0001e4000c101d32 */
.L_x_7877:
[----:B------:R-:W-:Y:S05]  /*f710*/  BSYNC B0 ;  /* 0x0000000000007941 */ /* 0x000fea0003800000 */
.L_x_7869:
[----:B------:R-:W-:Y:S02]  /*f720*/  ULDC UR5, c[0x0][0xc38] ;  /* 0x00030e0000057ab9 */ /* 0x000fe40000000800 */
[----:B------:R-:W-:-:S06]  /*f730*/  UISETP.GE.AND UP0, UPT, UR4, UR5, UPT ;  /* 0x000000050400728c */ /* 0x000fcc000bf06270 */
[----:B------:R-:W-:-:S13]  /*f740*/  PLOP3.LUT P0, PT, PT, PT, UP0, 0x80, 0x0 ;  /* 0x000000000000781c */ /* 0x000fda0003f0f008 */
[----:B------:R-:W-:Y:S05]  /*f750*/  @!P0 BRA `(.L_x_7886) ;  /* 0xffffff1400908947 */ /* 0x000fea000383ffff */
[----:B------:R-:W-:Y:S05]  /*f760*/  EXIT ;  /* 0x000000000000794d */ /* 0x000fea0003800000 */
.L_x_7788:
[----:B------:R-:W-:-:S08]  /*f770*/  NOP ;  /* 0x0000000000007918 */ /* 0x000fd00000000000 */
[----:B------:R-:W0:-:S00]  /*f780*/  USETMAXREG.DEALLOC.CTAPOOL 0x18 ;  /* 0x00000018000079c8 */ /* 0x000e0000080e0500 */
        /* <DEDUP_REMOVED lines=27> */
[----:B------:R-:W-:Y:S01]  /*f940*/  IMAD.SHL.U32 R2, R5, 0x8, RZ ;  /* 0x0000000805027824 */ /* 0x000fe200078e00ff */
[----:B------:R-:W-:-:S04]  /*f950*/  LOP3.LUT R0, R0, 0x40, RZ, 0xfc, !PT ;  /* 0x0000004000007812 */ /* 0x000fc800078efcff */
[----:B------:R-:W-:Y:S01]  /*f960*/  LOP3.LUT R4, R3, 0x200, R2, 0xf8, !PT ;  /* 0x0000020003047812 */ /* 0x000fe200078ef802 */
[----:B------:R-:W-:Y:S01]  /*f970*/  IMAD.SHL.U32 R2, R6, 0x10, RZ ;  /* 0x0000001006027824 */ /* 0x000fe200078e00ff */
[----:B------:R-:W-:-:S03]  /*f980*/  SHF.R.U32.HI R3, RZ, 0x3, R5 ;  /* 0x00000003ff037819 */ /* 0x000fc60000011605 */
[----:B------:R-:W-:Y:S01]  /*f990*/  IMAD R4, R4, 0x2, R17 ;  /* 0x0000000204047824 */ /* 0x000fe200078e0211 */
[----:B------:R-:W-:Y:S01]  /*f9a0*/  LOP3.LUT R2, R3, 0x70, R2, 0xf8, !PT ;  /* 0x0000007003027812 */ /* 0x000fe200078ef802 */
[----:B------:R-:W-:Y:S02]  /*f9b0*/  IMAD.U32 R3, RZ, RZ, UR6 ;  /* 0x00000006ff037e24 */ /* 0x000fe4000f8e00ff */
[----:B------:R-:W-:Y:S01]  /*f9c0*/  IMAD.MOV.U32 R2, RZ, RZ, 0x1 ;  /* 0x00000001ff027424 */ /* 0x000fe200078e00ff */
[----:B------:R0:W-:Y:S04]  /*f9d0*/  STL [R1+0x10], R4 ;  /* 0x0000100401007387 */ /* 0x0001e80000100800 */
[----:B------:R0:W-:Y:S04]  /*f9e0*/  STL [R1+0x14], R3 ;  /* 0x0000140301007387 */ /* 0x0001e80000100800 */
[----:B------:R0:W-:Y:S04]  /*f9f0*/  STL [R1+0x18], RZ ;  /* 0x000018ff01007387 */ /* 0x0001e80000100800 */
[----:B------:R0:W-:Y:S02]  /*fa00*/  STL [R1+0x8], R2 ;  /* 0x0000080201007387 */ /* 0x0001e40000100800 */
.L_x_7980:
        /* <DEDUP_REMOVED lines=14> */
[----:B---34-:R-:W-:Y:S05]  /*faf0*/  @!P0 BRA `(.L_x_7888) ;  /* 0x0000000000208947 */ /* 0x018fea0003800000 */
        /* <DEDUP_REMOVED lines=8> */
.L_x_7888:
[----:B------:R-:W-:Y:S01]  /*fb80*/  ULDC UR9, c[0x0][0xc54] ;  /* 0x0003150000097ab9 */ /* 0x000fe20000000800 */
[----:B------:R-:W-:Y:S01]  /*fb90*/  UMOV UR6, UR8 ;  /* 0x0000000800067c82 */ /* 0x000fe20008000000 */
[----:B------:R-:W-:-:S11]  /*fba0*/  UISETP.NE.AND UP0, UPT, UR9, 0x1, UPT ;  /* 0x000000010900788c */ /* 0x000fd6000bf05270 */
[----:B------:R-:W-:Y:S02]  /*fbb0*/  @UP0 ULDC.64 UR10, c[0x0][0xc58] ;  /* 0x00031600000a0ab9 */ /* 0x000fe40000000a00 */
[----:B------:R-:W-:-:S04]  /*fbc0*/  UIMAD.WIDE.U32 UR4, UR8, UR10, URZ ;  /* 0x0000000a080472a5 */ /* 0x000fc8000f8e003f */
[----:B------:R-:W-:-:S04]  /*fbd0*/  @UP0 USHF.R.U32.HI UR6, URZ, UR11, UR5 ;  /* 0x0000000b3f060299 */ /* 0x000fc80008011605 */
[----:B------:R-:W-:-:S12]  /*fbe0*/  UIMAD UR4, UR6, UR9, URZ ;  /* 0x00000009060472a4 */ /* 0x000fd8000f8e023f */
.L_x_7889:
        /* <DEDUP_REMOVED lines=48> */
.L_x_7891:
[----:B------:R-:W-:-:S11]  /*fef0*/  UISETP.NE.AND UP0, UPT, UR5, 0x1, UPT ;  /* 0x000000010500788c */ /* 0x000fd6000bf05270 */
[----:B------:R-:W-:Y:S02]  /*ff00*/  @UP0 ULDC.64 UR12, c[0x0][0x9e8] ;  /* 0x00027a00000c0ab9 */ /* 0x000fe40000000a00 */
[----:B------:R-:W-:-:S04]  /*ff10*/  UIMAD.WIDE.U32 UR8, UR10, UR12, URZ ;  /* 0x0000000c0a0872a5 */ /* 0x000fc8000f8e003f */
[----:B------:R-:W-:-:S12]  /*ff20*/  @UP0 USHF.R.U32.HI UR10, URZ, UR13, UR9 ;  /* 0x0000000d3f0a0299 */ /* 0x000fd80008011609 */
.L_x_7892:
[----:B------:R-:W-:-:S04]  /*ff30*/  UIMAD UR10, UR10, UR5, UR5 ;  /* 0x000000050a0a72a4 */ /* 0x000fc8000f8e0205 */
[----:B------:R-:W-:-:S04]  /*ff40*/  UISETP.LT.AND UP0, UPT, UR4, UR10, UPT ;  /* 0x0000000a0400728c */ /* 0x000fc8000bf01270 */
[----:B------:R-:W-:-:S12]  /*ff50*/  USEL UR4, UR4, UR10, UP0 ;  /* 0x0000000a04047287 */ /* 0x000fd80008000000 */
.L_x_7890:
        /* <DEDUP_REMOVED lines=30> */
.L_x_7894:
[----:B------:R-:W-:-:S11]  /*10140*/  UISETP.NE.AND UP0, UPT, UR5, 0x1, UPT ;  /* 0x000000010500788c */ /* 0x000fd6000bf05270 */
[----:B------:R-:W-:Y:S02]  /*10150*/  @UP0 ULDC.64 UR10, c[0x0][0x9e8] ;  /* 0x00027a00000a0ab9 */ /* 0x000fe40000000a00 */
[----:B------:R-:W-:-:S04]  /*10160*/  UIMAD.WIDE.U32 UR6, UR4, UR10, URZ ;  /* 0x0000000a040672a5 */ /* 0x000fc8000f8e003f */
[----:B------:R-:W-:-:S12]  /*10170*/  @UP0 USHF.R.U32.HI UR4, URZ, UR11, UR7 ;  /* 0x0000000b3f040299 */ /* 0x000fd80008011607 */
.L_x_7895:
[----:B------:R-:W-:-:S04]  /*10180*/  UIMAD UR4, UR4, UR5, URZ ;  /* 0x00000005040472a4 */ /* 0x000fc8000f8e023f */
[----:B------:R-:W-:-:S04]  /*10190*/  UISETP.LT.AND UP0, UPT, UR8, UR4, UPT ;  /* 0x000000040800728c */ /* 0x000fc8000bf01270 */
[----:B------:R-:W-:-:S12]  /*101a0*/  USEL UR8, UR8, UR4, !UP0 ;  /* 0x0000000408087287 */ /* 0x000fd8000c000000 */
.L_x_7893:
        /* <DEDUP_REMOVED lines=9> */
[----:B------:R-:W1:Y:S02]  /*10240*/  S2R R0, SR_TID.X ;  /* 0x0000000000007919 */ /* 0x000e640000002100 */
[----:B-1----:R-:W-:-:S04]  /*10250*/  LOP3.LUT R0, R0, 0x7f, RZ, 0xc0, !PT ;  /* 0x0000007f00007812 */ /* 0x002fc800078ec0ff */
[----:B------:R-:W-:-:S13]  /*10260*/  ISETP.NE.AND P1, PT, R0, RZ, PT ;  /* 0x000000ff0000720c */ /* 0x000fda0003f25270 */
[----:B------:R-:W-:Y:S05]  /*10270*/  @P1 BRA `(.L_x_7898) ;  /* 0x0000003800381947 */ /* 0x000fea0003800000 */
[----:B------:R-:W1:Y:S01]  /*10280*/  S2R R5, SR_LANEID ;  /* 0x0000000000057919 */ /* 0x000e620000000000 */
[----:B------:R-:W-:Y:S01]  /*10290*/  VOTEU.ANY UR4, UPT, PT ;  /* 0x0000000000047886 */ /* 0x000fe200038e0100 */
[----:B0-----:R-:W0:Y:S01]  /*102a0*/  LDC.64 R2, c[0x0][0xc80] ;  /* 0x00032000ff027b82 */ /* 0x001e220000000a00 */
[----:B------:R-:W1:Y:S02]  /*102b0*/  FLO.U32 R0, UR4 ;  /* 0x0000000400007d00 */ /* 0x000e6400080e0000 */
[----:B-1----:R-:W-:-:S06]  /*102c0*/  ISETP.EQ.U32.AND P0, PT, R0, R5, PT ;  /* 0x000000050000720c */ /* 0x002fcc0003f02070 */
[----:B------:R-:W0:Y:S07]  /*102d0*/  POPC R5, UR4 ;  /* 0x0000000400057d09 */ /* 0x000e2e0008000000 */
[----:B0-----:R-:W2:Y:S01]  /*102e0*/  @P0 ATOMG.E.ADD.STRONG.GPU PT, R3, desc[UR50][R2.64], R5 ;  /* 0x00000005020309a8 */ /* 0x001ea200081ee1f2 */
[----:B------:R-:W0:Y:S02]  /*102f0*/  S2R R4, SR_LTMASK ;  /* 0x0000000000047919 */ /* 0x000e240000003900 */
[----:B0-----:R-:W-:-:S04]  /*10300*/  LOP3.LUT R4, R4, UR4, RZ, 0xc0, !PT ;  /* 0x0000000404047c12 */ /* 0x001fc8000f8ec0ff */
[----:B------:R-:W0:Y:S01]  /*10310*/  POPC R7, R4 ;  /* 0x0000000400077309 */ /* 0x000e220000000000 */
[----:B--2---:R-:W0:Y:S02]  /*10320*/  SHFL.IDX PT, R0, R3, R0, 0x1f ;  /* 0x00001f0003007589 */ /* 0x004e2400000e0000 */
[----:B0-----:R-:W-:-:S05]  /*10330*/  IADD3 R0, R0, UR42, R7 ;  /* 0x0000002a00007c10 */ /* 0x001fca000fffe007 */
[----:B------:R1:W-:Y:S01]  /*10340*/  STL [R1+0x14], R0 ;  /* 0x0000140001007387 */ /* 0x0003e20000100800 */
[----:B------:R-:W-:Y:S05]  /*10350*/  BRA `(.L_x_7898) ;  /* 0x0000003800007947 */ /* 0x000fea0003800000 */
.L_x_7897:
[----:B------:R-:W-:Y:S01]  /*10360*/  VIADD R0, R17, 0x18400 ;  /* 0x0001840011007836 */ /* 0x000fe20000000000 */
[----:B------:R-:W-:Y:S04]  /*10370*/  BSSY B6, `(.L_x_7899) ;  /* 0x0000013000067945 */ /* 0x000fe80003800000 */
[----:B------:R-:W-:-:S13]  /*10380*/  LOP3.LUT P0, RZ, R0, 0x3ff, RZ, 0xc0, !PT ;  /* 0x000003ff00ff7812 */ /* 0x000fda000780c0ff */
[----:B------:R-:W-:Y:S05]  /*10390*/  @!P0 BRA `(.L_x_7900) ;  /* 0x0000000000408947 */ /* 0x000fea0003800000 */
[----:B0-----:R-:W-:Y:S01]  /*103a0*/  MOV R2, 0x0 ;  /* 0x0000000000027802 */ /* 0x001fe20000000f00 */
        /* <DEDUP_REMOVED lines=15> */
.L_x_7900:
[----:B------:R-:W-:Y:S05]  /*104a0*/  BSYNC B6 ;  /* 0x0000000000067941 */ /* 0x000fea0003800000 */
.L_x_7899:
        /* <DEDUP_REMOVED lines=20> */
.L_x_7903:
        /* <DEDUP_REMOVED lines=15> */
.L_x_7902:
[----:B------:R-:W-:Y:S05]  /*106e0*/  BSYNC B6 ;  /* 0x0000000000067941 */ /* 0x000fea0003800000 */
.L_x_7901:
[----:B------:R-:W-:Y:S01]  /*106f0*/  ULDC.64 UR4, c[0x0][0x9f8] ;  /* 0x00027e0000047ab9 */ /* 0x000fe20000000a00 */
[----:B------:R-:W-:Y:S01]  /*10700*/  IMAD.U32 R7, RZ, RZ, UR43 ;  /* 0x0000002bff077e24 */ /* 0x000fe2000f8e00ff */
[----:B------:R-:W-:-:S04]  /*10710*/  UISETP.NE.U32.AND UP0, UPT, UR4, URZ, UPT ;  /* 0x0000003f0400728c */ /* 0x000fc8000bf05070 */
[----:B------:R-:W-:-:S06]  /*10720*/  UISETP.NE.AND.EX UP0, UPT, UR5, URZ, UPT, UP0 ;  /* 0x0000003f0500728c */ /* 0x000fcc000bf05300 */
[----:B------:R-:W-:-:S05]  /*10730*/  PLOP3.LUT P0, PT, PT, PT, UP0, 0x80, 0x0 ;  /* 0x000000000000781c */ /* 0x000fca0003f0f008 */
[----:B------:R-:W-:Y:S02]  /*10740*/  @UP0 ULDC.64 UR4, c[0x0][0x9f8] ;  /* 0x00027e0000040ab9 */ /* 0x000fe40000000a00 */
[----:B------:R-:W-:-:S06]  /*10750*/  @UP0 UIMAD.WIDE UR4, UR43, 0x4, UR4 ;  /* 0x000000042b0408a5 */ /* 0x000fcc000f8e0204 */
[----:B0-----:R-:W-:Y:S02]  /*10760*/  IMAD.U32 R2, RZ, RZ, UR4 ;  /* 0x00000004ff027e24 */ /* 0x001fe4000f8e00ff */
        /* <DEDUP_REMOVED lines=19> */
.L_x_7995:
        /* <DEDUP_REMOVED lines=9> */
.L_x_7998:
[----:B------:R-:W-:Y:S05]  /*10930*/  @!P6 BRA `(.L_x_7905) ;  /* 0x0000000000fce947 */ /* 0x000fea0003800000 */
[----:B------:R-:W-:Y:S01]  /*10940*/  IMAD.MOV.U32 R16, RZ, RZ, R7 ;  /* 0x000000ffff107224 */ /* 0x000fe200078e0007 */
[----:B------:R-:W-:Y:S06]  /*10950*/  @!P1 BRA `(.L_x_7907) ;  /* 0x00000000004c9947 */ /* 0x000fec0003800000 */
[----:B------:R-:W2:Y:S01]  /*10960*/  LDC R6, c[0x0][0x43c] ;  /* 0x00010f00ff067b82 */ /* 0x000ea20000000800 */
[----:B------:R-:W-:Y:S01]  /*10970*/  IMAD.MOV.U32 R9, RZ, RZ, R0 ;  /* 0x000000ffff097224 */ /* 0x000fe200078e0000 */
        /* <DEDUP_REMOVED lines=17> */
.L_x_7907:
[----:B------:R-:W3:Y:S01]  /*10a90*/  LDL R0, [R1+0x8] ;  /* 0x0000080001007983 */ /* 0x000ee20000100800 */
[----:B--2---:R-:W-:Y:S01]  /*10aa0*/  IMAD R3, R18, 0x8, R17 ;  /* 0x0000000812037824 */ /* 0x004fe200078e0211 */
[----:B---3--:R-:W-:-:S04]  /*10ab0*/  SHF.L.U32 R0, R0, 0x1f, RZ ;  /* 0x0000001f00007819 */ /* 0x008fc800000006ff */
[----:B------:R-:W2:Y:S02]  /*10ac0*/  SYNCS.PHASECHK.TRANS64.TRYWAIT P0, [R3+URZ+0x28840], R0 ;  /* 0x02884000030075a7 */ /* 0x000ea4000800017f */
[----:B--2---:R-:W-:Y:S05]  /*10ad0*/  @!P0 BRA `(.L_x_7908) ;  /* 0x0000003800948947 */ /* 0x004fea0003800000 */
.L_x_7999:
        /* <DEDUP_REMOVED lines=11> */
.L_x_7909:
[----:B------:R-:W3:Y:S01]  /*10b90*/  LDL R2, [R1] ;  /* 0x0000000001027983 */ /* 0x000ee20000100800 */
[----:B--2---:R-:W-:Y:S01]  /*10ba0*/  IMAD R0, R18, 0x8000, R17 ;  /* 0x0000800012007824 */ /* 0x004fe200078e0211 */
        /* <DEDUP_REMOVED lines=10> */
[----:B------:R-:W-:Y:S01]  /*10c50*/  UMOV UR12, UR36 ;  /* 0x00000024000c7c82 */ /* 0x000fe20008000000 */
[----:B------:R-:W-:-:S02]  /*10c60*/  LOP3.LUT R19, R19, 0xfffffffd, RZ, 0xc0, !PT ;  /* 0xfffffffd13137812 */ /* 0x000fc400078ec0ff */
[----:B------:R-:W-:Y:S02]  /*10c70*/  UIADD3 UR33, UR33, 0x28830, URZ ;  /* 0x0002883021217890 */ /* 0x000fe4000fffe03f */
[----:B------:R-:W-:Y:S02]  /*10c80*/  UMOV UR13, UR37 ;  /* 0x00000025000d7c82 */ /* 0x000fe40008000000 */
[----:B------:R-:W-:Y:S02]  /*10c90*/  UIADD3 UR32, UR8, 0x18400, URZ ;  /* 0x0001840008207890 */ /* 0x000fe4000fffe03f */
[----:B------:R-:W-:Y:S01]  /*10ca0*/  UIADD3 UR8, UR8, 0x1c400, URZ ;  /* 0x0001c40008087890 */ /* 0x000fe2000fffe03f */
[----:B------:R-:W-:Y:S01]  /*10cb0*/  @P0 LOP3.LUT R19, R19, 0x2, RZ, 0xfc, !PT ;  /* 0x0000000213130812 */ /* 0x000fe200078efcff */
[----:B------:R-:W-:Y:S01]  /*10cc0*/  UMOV UR9, UR33 ;  /* 0x0000002100097c82 */ /* 0x000fe20008000000 */
[----:B---3--:R-:W-:-:S13]  /*10cd0*/  R2UR UR35, R2 ;  /* 0x00000000022372ca */ /* 0x008fda00000e0000 */
[----:B------:R-:W-:-:S07]  /*10ce0*/  USHF.L.U32 UR35, UR35, 0x7, URZ ;  /* 0x0000000723237899 */ /* 0x000fce000800063f */
[----:B------:R-:W-:Y:S02]  /*10cf0*/  UMOV UR11, UR35 ;  /* 0x00000023000b7c82 */ /* 0x000fe40008000000 */
[----:B------:R2:W-:Y:S01]  /*10d00*/  UTMALDG.4D [UR32], [UR4], desc[UR6] ;  /* 0x00000620040075b4 */ /* 0x0005e20008019000 */
[----:B------:R2:W-:Y:S02]  /*10d10*/  UTMALDG.4D [UR8], [UR4], desc[UR6] ;  /* 0x00000608040075b4 */ /* 0x0005e40008019000 */
[----:B--2---:R-:W-:Y:S01]  /*10d20*/  NOP ;  /* 0x0000000000007918 */ /* 0x004fe20000000000 */
.L_x_7905:
        /* <DEDUP_REMOVED lines=22> */
.L_x_7911:
[----:B------:R-:W-:Y:S05]  /*10e90*/  BSYNC B6 ;  /* 0x0000000000067941 */ /* 0x000fea0003800000 */
.L_x_7910:
        /* <DEDUP_REMOVED lines=30> */
[----:B------:R-:W-:Y:S02]  /*11080*/  LOP3.LUT R9, R9, 0x40, RZ, 0xfc, !PT ;  /* 0x0000004009097812 */ /* 0x000fe400078efcff */
[----:B------:R-:W-:Y:S01]  /*11090*/  IMAD.MOV.U32 R6, RZ, RZ, R2 ;  /* 0x000000ffff067224 */ /* 0x000fe200078e0002 */
        /* <DEDUP_REMOVED lines=28> */
[----:B------:R-:W-:Y:S02]  /*11260*/  ULDC UR4, c[0x0][0x288] ;  /* 0x0000a20000047ab9 */ /* 0x000fe40000000800 */
[----:B------:R-:W-:Y:S01]  /*11270*/  IMAD R3, R7, UR4, RZ ;  /* 0x0000000407037c24 */ /* 0x000fe2000f8e02ff */
[----:B------:R-:W1:Y:S04]  /*11280*/  SHFL.IDX PT, R6, R0, RZ, 0x181f ;  /* 0x00181fff00067589 */ /* 0x000e6800000e0000 */
[----:B------:R-:W-:Y:S01]  /*11290*/  SHFL.IDX PT, R8, R0, 0x1, 0x181f ;  /* 0x00381f0000087f89 */ /* 0x000fe200000e0000 */
[----:B0-----:R-:W-:-:S04]  /*112a0*/  LOP3.LUT R5, R5, 0x7f, RZ, 0xc0, !PT ;  /* 0x0000007f05057812 */ /* 0x001fc800078ec0ff */
[----:B------:R-:W-:-:S05]  /*112b0*/  SHF.R.U32.HI R5, RZ, 0x3, R5 ;  /* 0x00000003ff057819 */ /* 0x000fca0000011605 */
[----:B------:R-:W-:-:S04]  /*112c0*/  VIADD R2, R5, UR41 ;  /* 0x0000002905027c36 */ /* 0x000fc80008000000 */
[C---:B------:R-:W-:Y:S01]  /*112d0*/  VIADD R5, R2.reuse, 0x10 ;  /* 0x0000001002057836 */ /* 0x040fe20000000000 */
[----:B------:R-:W-:-:S04]  /*112e0*/  ISETP.GE.AND P3, PT, R2, R3, PT ;  /* 0x000000030200720c */ /* 0x000fc80003f66270 */
[----:B------:R-:W-:Y:S02]  /*112f0*/  ISETP.GE.AND P2, PT, R5, R3, PT ;  /* 0x000000030500720c */ /* 0x000fe40003f46270 */
[----:B------:R-:W0:Y:S07]  /*11300*/  SHFL.IDX PT, R5, R4, RZ, 0x181f ;  /* 0x00181fff04057589 */ /* 0x000e2e00000e0000 */
[----:B-1----:R-:W-:-:S05]  /*11310*/  @!P3 LEA R6, P4, R10, R6, 0x1 ;  /* 0x000000060a06b211 */ /* 0x002fca00078808ff */
[----:B0-----:R-:W-:Y:S01]  /*11320*/  @!P3 IMAD.X R7, RZ, RZ, R5, P4 ;  /* 0x000000ffff07b224 */ /* 0x001fe200020e0605 */
[----:B------:R-:W-:Y:S01]  /*11330*/  @!P2 LEA R8, P4, R10, R8, 0x1 ;  /* 0x000000080a08a211 */ /* 0x000fe200078808ff */
[----:B------:R-:W0:Y:S04]  /*11340*/  SHFL.IDX PT, R5, R4, 0x1, 0x181f ;  /* 0x00381f0004057f89 */ /* 0x000e2800000e0000 */
[----:B-----5:R-:W-:Y:S04]  /*11350*/  @!P3 LDGSTS.E.BYPASS.LTC128B.128 [R9+0x10400], desc[UR50][R6.64], !P1 ;  /* 0x104000000609bfae */ /* 0x020fe8000c901d72 */
[----:B------:R1:W-:Y:S02]  /*11360*/  @!P3 LDGSTS.E.BYPASS.LTC128B.128 [R9+0x14400], desc[UR50][R6.64+0x80], !P0 ;  /* 0x144000800609bfae */ /* 0x0003e4000c101d72 */
[----:B-1----:R-:W-:-:S02]  /*11370*/  @!P2 IMAD.MOV.U32 R6, RZ, RZ, R8 ;  /* 0x000000ffff06a224 */ /* 0x002fc400078e0008 */
[----:B0-----:R-:W-:-:S04]  /*11380*/  @!P2 IMAD.X R5, RZ, RZ, R5, P4 ;  /* 0x000000ffff05a224 */ /* 0x001fc800020e0605 */
        /* <DEDUP_REMOVED lines=49> */
[----:B-1----:R0:W-:Y:S02]  /*116a0*/  @!P3 LDGSTS.E.BYPASS.LTC128B.128 [R9+0x17400], desc[UR50][R6.64+0x80], !P0 ;  /* 0x174000800609bfae */ /* 0x0021e4000c101d72 */
.L_x_8016:
        /* <DEDUP_REMOVED lines=11> */
.L_x_7914:
[----:B------:R-:W-:Y:S05]  /*11760*/  BSYNC B0 ;  /* 0x0000000000007941 */ /* 0x000fea0003800000 */
.L_x_7913:
[----:B------:R-:W-:Y:S01]  /*11770*/  NOP ;  /* 0x0000000000007918 */ /* 0x000fe20000000000 */
[----:B------:R-:W-:Y:S01]  /*11780*/  PLOP3.LUT P0, PT, PT, PT, PT, 0x80, 0x0 ;  /* 0x000000000000781c */ /* 0x000fe20003f0f070 */
[----:B0-----:R-:W-:-:S12]  /*11790*/  VIADD R6, R17, 0x28800 ;  /* 0x0002880011067836 */ /* 0x001fd80000000000 */
.L_x_7915:
        /* <DEDUP_REMOVED lines=18> */
.L_x_8017:
[----:B------:R-:W-:Y:S05]  /*118c0*/  BSYNC B0 ;  /* 0x0000000000007941 */ /* 0x000fea0003800000 */
.L_x_7916:
        /* <DEDUP_REMOVED lines=45> */
.L_x_7922:
[----:B------:R-:W-:Y:S01]  /*11ba0*/  IMAD R7, R0, 0x8, R17 ;  /* 0x0000000800077824 */ /* 0x000fe200078e0211 */
[----:B0-----:R-:W-:Y:S01]  /*11bb0*/  SHF.L.U32 R3, R10, 0x1f, RZ ;  /* 0x0000001f0a037819 */ /* 0x001fe200000006ff */
[----:B------:R-:W-:Y:S03]  /*11bc0*/  BSSY B1, `(.L_x_7923) ;  /* 0x0000003000017945 */ /* 0x000fe60003800000 */
[----:B------:R-:W0:Y:S02]  /*11bd0*/  SYNCS.PHASECHK.TRANS64.TRYWAIT P0, [R7+URZ+0x28840], R3 ;  /* 0x02884003070075a7 */ /* 0x000e24000800017f */
[----:B0-----:R-:W-:Y:S05]  /*11be0*/  @!P0 BRA `(.L_x_7924) ;  /* 0x00000034000c8947 */ /* 0x001fea0003800000 */
.L_x_8018:
[----:B------:R-:W-:Y:S05]  /*11bf0*/  BSYNC B1 ;  /* 0x0000000000017941 */ /* 0x000fea0003800000 */
.L_x_7923:
        /* <DEDUP_REMOVED lines=12> */
.L_x_7926:
[----:B------:R-:W-:Y:S05]  /*11cc0*/  BSYNC B1 ;  /* 0x0000000000017941 */ /* 0x000fea0003800000 */
.L_x_7925:
[----:B------:R-:W-:Y:S01]  /*11cd0*/  IMAD.MOV.U32 R11, RZ, RZ, RZ ;  /* 0x000000ffff0b7224 */ /* 0x000fe200078e00ff */
[----:B------:R-:W-:Y:S01]  /*11ce0*/  UIADD3 UR4, UP0, UR44, 0x370, URZ ;  /* 0x000003702c047890 */ /* 0x000fe2000ff1e03f */
[----:B0-----:R-:W-:Y:S01]  /*11cf0*/  IMAD R3, R0, 0x8000, R17 ;  /* 0x0000800000037824 */ /* 0x001fe200078e0211 */
[----:B------:R-:W-:Y:S01]  /*11d00*/  PLOP3.LUT P0, PT, PT, PT, PT, 0x80, 0x0 ;  /* 0x000000000000781c */ /* 0x000fe20003f0f070 */
[----:B------:R-:W-:Y:S01]  /*11d10*/  VIADD R7, R7, 0x28830 ;  /* 0x0002883007077836 */ /* 0x000fe20000000000 */
[----:B------:R-:W-:Y:S01]  /*11d20*/  R2UR UR10, R11 ;  /* 0x000000000b0a72ca */ /* 0x000fe200000e0000 */
[----:B------:R-:W-:Y:S01]  /*11d30*/  IMAD.SHL.U32 R8, R4, 0x80, RZ ;  /* 0x0000008004087824 */ /* 0x000fe200078e00ff */
[----:B------:R-:W-:Y:S01]  /*11d40*/  UIADD3.X UR5, URZ, UR45, URZ, UP0, !UPT ;  /* 0x0000002d3f057290 */ /* 0x000fe200087fe43f */
[----:B------:R-:W-:Y:S01]  /*11d50*/  VIADD R9, R3, 0x18400 ;  /* 0x0001840003097836 */ /* 0x000fe20000000000 */
[----:B------:R-:W-:Y:S01]  /*11d60*/  UMOV UR6, 0x0 ;  /* 0x0000000000067882 */ /* 0x000fe20000000000 */
[----:B------:R-:W-:-:S10]  /*11d70*/  UMOV UR7, 0x14f00000 ;  /* 0x14f0000000077882 */ /* 0x000fd40000000000 */
.L_x_7927:
        /* <DEDUP_REMOVED lines=16> */
.L_x_7928:
        /* <DEDUP_REMOVED lines=16> */
.L_x_8019:
[----:B------:R-:W-:Y:S05]  /*11f80*/  BSYNC B1 ;  /* 0x0000000000017941 */ /* 0x000fea0003800000 */
.L_x_7929:
        /* <DEDUP_REMOVED lines=12> */
.L_x_7932:
[----:B------:R-:W-:Y:S05]  /*12050*/  BSYNC B1 ;  /* 0x0000000000017941 */ /* 0x000fea0003800000 */
.L_x_7931:
        /* <DEDUP_REMOVED lines=12> */
.L_x_7933:
        /* <DEDUP_REMOVED lines=15> */
.L_x_7934:
        /* <DEDUP_REMOVED lines=12> */
.L_x_7921:
[----:B------:R-:W-:Y:S05]  /*122d0*/  BSYNC B0 ;  /* 0x0000000000007941 */ /* 0x000fea0003800000 */
.L_x_7920:
[----:B------:R1:W-:Y:S01]  /*122e0*/  STL [R1+0x8], R10 ;  /* 0x0000080a01007387 */ /* 0x0003e20000100800 */
[----:B------:R-:W-:Y:S01]  /*122f0*/  UIADD3 UR4, UR40, -0x3, URZ ;  /* 0xfffffffd28047890 */ /* 0x000fe2000fffe03f */
[----:B------:R-:W-:-:S05]  /*12300*/  IMAD.MOV.U32 R18, RZ, RZ, R0 ;  /* 0x000000ffff127224 */ /* 0x000fca00078e0000 */
[----:B0-----:R-:W-:-:S07]  /*12310*/  IMAD.U32 R4, RZ, RZ, UR4 ;  /* 0x00000004ff047e24 */ /* 0x001fce000f8e00ff */
.L_x_7919:
[----:B------:R-:W-:Y:S01]  /*12320*/  ULOP3.LUT UR4, URZ, UR40, URZ, 0x33, !UPT ;  /* 0x000000283f047292 */ /* 0x000fe2000f8e333f */
[----:B------:R-:W-:Y:S01]  /*12330*/  VIADD R5, R5, 0xfffffffe ;  /* 0xfffffffe05057836 */ /* 0x000fe20000000000 */
[----:B------:R-:W-:Y:S04]  /*12340*/  BSSY B0, `(.L_x_7918) ;  /* 0x000012d000007945 */ /* 0x000fe80003800000 */
[----:B------:R-:W-:-:S13]  /*12350*/  ISETP.NE.AND P0, PT, R5, UR4, PT ;  /* 0x0000000405007c0c */ /* 0x000fda000bf05270 */
[----:B------:R-:W-:Y:S05]  /*12360*/  @!P0 BRA `(.L_x_7935) ;  /* 0x0000001000a88947 */ /* 0x000fea0003800000 */
[----:B------:R-:W-:-:S07]  /*12370*/  IMAD.MOV.U32 R8, RZ, RZ, R16 ;  /* 0x000000ffff087224 */ /* 0x000fce00078e0010 */
.L_x_7966:
        /* <DEDUP_REMOVED lines=33> */
.L_x_7938:
[----:B------:R-:W-:Y:S01]  /*12590*/  IMAD R3, R0, 0x8, R17 ;  /* 0x0000000800037824 */ /* 0x000fe200078e0211 */
[----:B------:R-:W-:Y:S01]  /*125a0*/  SHF.L.U32 R2, R5, 0x1f, RZ ;  /* 0x0000001f05027819 */ /* 0x000fe200000006ff */
[----:B------:R-:W-:Y:S03]  /*125b0*/  BSSY B2, `(.L_x_7939) ;  /* 0x0000003000027945 */ /* 0x000fe60003800000 */
[----:B------:R-:W2:Y:S02]  /*125c0*/  SYNCS.PHASECHK.TRANS64.TRYWAIT P0, [R3+URZ+0x28840], R2 ;  /* 0x02884002030075a7 */ /* 0x000ea4000800017f */
[----:B--2---:R-:W-:Y:S05]  /*125d0*/  @!P0 BRA `(.L_x_7940) ;  /* 0x0000002800b88947 */ /* 0x004fea0003800000 */
.L_x_8020:
[----:B------:R-:W-:Y:S05]  /*125e0*/  BSYNC B2 ;  /* 0x0000000000027941 */ /* 0x000fea0003800000 */
.L_x_7939:
        /* <DEDUP_REMOVED lines=12> */
.L_x_7942:
[----:B------:R-:W-:Y:S05]  /*126b0*/  BSYNC B2 ;  /* 0x0000000000027941 */ /* 0x000fea0003800000 */
.L_x_7941:
[----:B------:R-:W-:Y:S01]  /*126c0*/  IMAD.MOV.U32 R12, RZ, RZ, RZ ;  /* 0x000000ffff0c7224 */ /* 0x000fe200078e00ff */
[----:B------:R-:W-:Y:S01]  /*126d0*/  UIADD3 UR4, UP0, UR44, 0x370, URZ ;  /* 0x000003702c047890 */ /* 0x000fe2000ff1e03f */
[----:B--2---:R-:W-:Y:S01]  /*126e0*/  IMAD R2, R0, 0x8000, R17 ;  /* 0x0000800000027824 */ /* 0x004fe200078e0211 */
[----:B------:R-:W-:Y:S01]  /*126f0*/  PLOP3.LUT P0, PT, PT, PT, PT, 0x80, 0x0 ;  /* 0x000000000000781c */ /* 0x000fe20003f0f070 */
[----:B------:R-:W-:Y:S01]  /*12700*/  VIADD R3, R3, 0x28830 ;  /* 0x0002883003037836 */ /* 0x000fe20000000000 */
[----:B------:R-:W-:Y:S01]  /*12710*/  R2UR UR10, R12 ;  /* 0x000000000c0a72ca */ /* 0x000fe200000e0000 */
[----:B------:R-:W-:Y:S01]  /*12720*/  IMAD.SHL.U32 R9, R7, 0x80, RZ ;  /* 0x0000008007097824 */ /* 0x000fe200078e00ff */
[----:B------:R-:W-:Y:S01]  /*12730*/  UIADD3.X UR5, URZ, UR45, URZ, UP0, !UPT ;  /* 0x0000002d3f057290 */ /* 0x000fe200087fe43f */
[----:B-1----:R-:W-:Y:S01]  /*12740*/  VIADD R10, R2, 0x18400 ;  /* 0x00018400020a7836 */ /* 0x002fe20000000000 */
[----:B------:R-:W-:Y:S01]  /*12750*/  UMOV UR6, 0x0 ;  /* 0x0000000000067882 */ /* 0x000fe20000000000 */
[----:B------:R-:W-:-:S10]  /*12760*/  UMOV UR7, 0x14f00000 ;  /* 0x14f0000000077882 */ /* 0x000fd40000000000 */
.L_x_7943:
        /* <DEDUP_REMOVED lines=16> */
.L_x_7944:
        /* <DEDUP_REMOVED lines=16> */
.L_x_8021:
[----:B------:R-:W-:Y:S05]  /*12970*/  BSYNC B2 ;  /* 0x0000000000027941 */ /* 0x000fea0003800000 */
.L_x_7945:
        /* <DEDUP_REMOVED lines=11> */
.L_x_7948:
[----:B------:R-:W-:Y:S05]  /*12a30*/  BSYNC B2 ;  /* 0x0000000000027941 */ /* 0x000fea0003800000 */
.L_x_7947:
[----:B0-----:R-:W2:Y:S01]  /*12a40*/  LDL.LU R3, [R1] ;  /* 0x0000000001037983 */ /* 0x001ea20000300800 */
        /* <DEDUP_REMOVED lines=10> */
.L_x_7949:
        /* <DEDUP_REMOVED lines=15> */
.L_x_7950:
        /* <DEDUP_REMOVED lines=12> */
.L_x_7937:
[----:B------:R-:W-:Y:S05]  /*12ca0*/  BSYNC B1 ;  /* 0x0000000000017941 */ /* 0x000fea0003800000 */
.L_x_7936:
        /* <DEDUP_REMOVED lines=33> */
.L_x_7953:
[----:B------:R-:W-:Y:S01]  /*12ec0*/  IMAD R2, R18, 0x8, R17 ;  /* 0x0000000812027824 */ /* 0x000fe200078e0211 */
[----:B------:R-:W-:Y:S01]  /*12ed0*/  SHF.L.U32 R3, R11, 0x1f, RZ ;  /* 0x0000001f0b037819 */ /* 0x000fe200000006ff */
[----:B------:R-:W-:Y:S03]  /*12ee0*/  BSSY B2, `(.L_x_7954) ;  /* 0x0000003000027945 */ /* 0x000fe60003800000 */
[----:B------:R-:W2:Y:S02]  /*12ef0*/  SYNCS.PHASECHK.TRANS64.TRYWAIT P0, [R2+URZ+0x28840], R3 ;  /* 0x02884003020075a7 */ /* 0x000ea4000800017f */
[----:B--2---:R-:W-:Y:S05]  /*12f00*/  @!P0 BRA `(.L_x_7955) ;  /* 0x0000002000948947 */ /* 0x004fea0003800000 */
.L_x_8022:
[----:B------:R-:W-:Y:S05]  /*12f10*/  BSYNC B2 ;  /* 0x0000000000027941 */ /* 0x000fea0003800000 */
.L_x_7954:
        /* <DEDUP_REMOVED lines=12> */
.L_x_7957:
[----:B------:R-:W-:Y:S05]  /*12fe0*/  BSYNC B2 ;  /* 0x0000000000027941 */ /* 0x000fea0003800000 */
.L_x_7956:
        /* <DEDUP_REMOVED lines=12> */
.L_x_7958:
        /* <DEDUP_REMOVED lines=16> */
.L_x_7959:
        /* <DEDUP_REMOVED lines=15> */
.L_x_8023:
[----:B------:R-:W-:Y:S05]  /*132a0*/  BSYNC B2 ;  /* 0x0000000000027941 */ /* 0x000fea0003800000 */
.L_x_7960:
        /* <DEDUP_REMOVED lines=11> */
.L_x_7963:
[----:B------:R-:W-:Y:S05]  /*13360*/  BSYNC B2 ;  /* 0x0000000000027941 */ /* 0x000fea0003800000 */
.L_x_7962:
        /* <DEDUP_REMOVED lines=11> */
.L_x_7964:
        /* <DEDUP_REMOVED lines=15> */
.L_x_7965:
        /* <DEDUP_REMOVED lines=12> */
.L_x_7952:
[----:B------:R-:W-:Y:S05]  /*135d0*/  BSYNC B1 ;  /* 0x0000000000017941 */ /* 0x000fea0003800000 */
.L_x_7951:
[----:B------:R-:W-:Y:S01]  /*135e0*/  ISETP.GT.AND P0, PT, R7, UR39, PT ;  /* 0x0000002707007c0c */ /* 0x000fe2000bf04270 */
[----:B------:R-:W-:-:S12]  /*135f0*/  VIADD R4, R4, 0xfffffffe ;  /* 0xfffffffe04047836 */ /* 0x000fd80000000000 */
[----:B------:R-:W-:Y:S05]  /*13600*/  @P0 BRA `(.L_x_7966) ;  /* 0xffffffec005c0947 */ /* 0x000fea000383ffff */
.L_x_7935:
[----:B------:R-:W-:Y:S05]  /*13610*/  BSYNC B0 ;  /* 0x0000000000007941 */ /* 0x000fea0003800000 */
.L_x_7918:
        /* <DEDUP_REMOVED lines=8> */
[----:B------:R-:W0:Y:S02]  /*136a0*/  FLO.U32 R0, UR4 ;  /* 0x0000000400007d00 */ /* 0x000e2400080e0000 */
[----:B0-----:R-:W-:-:S06]  /*136b0*/  ISETP.EQ.U32.AND P0, PT, R0, R5, PT ;  /* 0x000000050000720c */ /* 0x001fcc0003f02070 */
[----:B------:R-:W3:Y:S07]  /*136c0*/  POPC R5, UR4 ;  /* 0x0000000400057d09 */ /* 0x000eee0008000000 */
[----:B---3--:R-:W3:Y:S01]  /*136d0*/  @P0 ATOMG.E.ADD.STRONG.GPU PT, R3, desc[UR50][R2.64], R5 ;  /* 0x00000005020309a8 */ /* 0x008ee200081ee1f2 */
[----:B------:R-:W0:Y:S02]  /*136e0*/  S2R R4, SR_LTMASK ;  /* 0x0000000000047919 */ /* 0x000e240000003900 */
[----:B0-----:R-:W-:-:S04]  /*136f0*/  LOP3.LUT R4, R4, UR4, RZ, 0xc0, !PT ;  /* 0x0000000404047c12 */ /* 0x001fc8000f8ec0ff */
[----:B------:R-:W0:Y:S01]  /*13700*/  POPC R7, R4 ;  /* 0x0000000400077309 */ /* 0x000e220000000000 */
[----:B---3--:R-:W0:Y:S02]  /*13710*/  SHFL.IDX PT, R0, R3, R0, 0x1f ;  /* 0x00001f0003007589 */ /* 0x008e2400000e0000 */
[----:B0-----:R-:W-:-:S05]  /*13720*/  IADD3 R0, R0, UR42, R7 ;  /* 0x0000002a00007c10 */ /* 0x001fca000fffe007 */
[----:B------:R0:W-:Y:S02]  /*13730*/  STL [R1+0x14], R0 ;  /* 0x0000140001007387 */ /* 0x0001e40000100800 */
.L_x_7968:
[----:B------:R-:W-:Y:S05]  /*13740*/  BSYNC B0 ;  /* 0x0000000000007941 */ /* 0x000fea0003800000 */
.L_x_7967:
[----:B------:R-:W-:Y:S01]  /*13750*/  LOP3.LUT P0, RZ, R19, 0x2, RZ, 0xc0, !PT ;  /* 0x0000000213ff7812 */ /* 0x000fe2000780c0ff */
[----:B------:R-:W-:-:S12]  /*13760*/  BSSY B0, `(.L_x_7969) ;  /* 0x0000038000007945 */ /* 0x000fd80003800000 */
[----:B------:R-:W-:Y:S05]  /*13770*/  @!P0 BRA `(.L_x_7970) ;  /* 0x0000000000d88947 */ /* 0x000fea0003800000 */
[----:B0-----:R-:W3:Y:S01]  /*13780*/  LDL R0, [R1+0x8] ;  /* 0x0000080001007983 */ /* 0x001ee20000100800 */
[----:B------:R-:W-:Y:S01]  /*13790*/  IMAD R3, R18, 0x8, R17 ;  /* 0x0000000812037824 */ /* 0x000fe200078e0211 */
[----:B------:R-:W-:Y:S01]  /*137a0*/  BSSY B1, `(.L_x_7971) ;  /* 0x0000005000017945 */ /* 0x000fe20003800000 */
[----:B------:R-:W-:Y:S02]  /*137b0*/  ISETP.NE.AND P2, PT, R6, RZ, PT ;  /* 0x000000ff0600720c */ /* 0x000fe40003f45270 */
[----:B---3--:R-:W-:-:S04]  /*137c0*/  SHF.L.U32 R0, R0, 0x1f, RZ ;  /* 0x0000001f00007819 */ /* 0x008fc800000006ff */
[----:B------:R-:W0:Y:S02]  /*137d0*/  SYNCS.PHASECHK.TRANS64.TRYWAIT P0, [R3+URZ+0x28860], R0 ;  /* 0x02886000030075a7 */ /* 0x000e24000800017f */
[----:B0-----:R-:W-:Y:S05]  /*137e0*/  @!P0 BRA `(.L_x_7972) ;  /* 0x0000001800848947 */ /* 0x001fea0003800000 */
.L_x_8024:
[----:B------:R-:W-:Y:S05]  /*137f0*/  BSYNC B1 ;  /* 0x0000000000017941 */ /* 0x000fea0003800000 */
.L_x_7971:
        /* <DEDUP_REMOVED lines=9> */
.L_x_7974:
[----:B------:R-:W-:Y:S05]  /*13890*/  BSYNC B1 ;  /* 0x0000000000017941 */ /* 0x000fea0003800000 */
.L_x_7973:
[----:B0-----:R-:W3:Y:S01]  /*138a0*/  LDL.LU R0, [R1] ;  /* 0x0000000001007983 */ /* 0x001ee20000300800 */
[----:B------:R-:W-:Y:S01]  /*138b0*/  UIADD3 UR4, UP0, UR44, 0x470, URZ ;  /* 0x000004702c047890 */ /* 0x000fe2000ff1e03f */
[----:B------:R-:W-:Y:S01]  /*138c0*/  PLOP3.LUT P0, PT, PT, PT, PT, 0x80, 0x0 ;  /* 0x000000000000781c */ /* 0x000fe20003f0f070 */
[----:B------:R-:W-:Y:S01]  /*138d0*/  VIADD R3, R3, 0x28850 ;  /* 0x0002885003037836 */ /* 0x000fe20000000000 */
[----:B------:R-:W-:Y:S01]  /*138e0*/  UMOV UR6, 0x0 ;  /* 0x0000000000067882 */ /* 0x000fe20000000000 */
[----:B------:R-:W-:Y:S01]  /*138f0*/  UIADD3.X UR5, URZ, UR45, URZ, UP0, !UPT ;  /* 0x0000002d3f057290 */ /* 0x000fe200087fe43f */
[----:B------:R-:W-:Y:S01]  /*13900*/  UMOV UR7, 0x14f00000 ;  /* 0x14f0000000077882 */ /* 0x000fe20000000000 */
[----:B------:R-:W-:Y:S01]  /*13910*/  UMOV UR10, URZ ;  /* 0x0000003f000a7c82 */ /* 0x000fe20008000000 */
[----:B---3--:R-:W-:Y:S02]  /*13920*/  IMAD.SHL.U32 R2, R0, 0x80, RZ ;  /* 0x0000008000027824 */ /* 0x008fe400078e00ff */
[----:B------:R-:W-:-:S04]  /*13930*/  IMAD R0, R18, 0x8000, R17 ;  /* 0x0000800012007824 */ /* 0x000fc800078e0211 */
[----:B------:R-:W-:-:S07]  /*13940*/  VIADD R4, R0, 0x400 ;  /* 0x0000040000047836 */ /* 0x000fce0000000000 */
.L_x_7975:
        /* <DEDUP_REMOVED lines=15> */
.L_x_7976:
        /* <DEDUP_REMOVED lines=10> */
.L_x_7970:
[----:B------:R-:W-:Y:S05]  /*13ae0*/  BSYNC B0 ;  /* 0x0000000000007941 */ /* 0x000fea0003800000 */
.L_x_7969:
[----:B------:R-:W3:Y:S01]  /*13af0*/  LDL.LU R4, [R1+0x8] ;  /* 0x0000080001047983 */ /* 0x000ee20000300800 */
[----:B------:R-:W-:-:S05]  /*13b00*/  VIADD R18, R18, 0x1 ;  /* 0x0000000112127836 */ /* 0x000fca0000000000 */
[----:B------:R-:W-:-:S04]  /*13b10*/  ISETP.NE.AND P0, PT, R18, 0x2, PT ;  /* 0x000000021200780c */ /* 0x000fc80003f05270 */
[----:B0-----:R-:W-:Y:S02]  /*13b20*/  SEL R0, RZ, 0x1, P0 ;  /* 0x00000001ff007807 */ /* 0x001fe40000000000 */
[----:B------:R-:W-:Y:S02]  /*13b30*/  SEL R18, R18, RZ, P0 ;  /* 0x000000ff12127207 */ /* 0x000fe40000000000 */
[----:B---3--:R-:W-:-:S05]  /*13b40*/  LOP3.LUT R4, R4, R0, RZ, 0x3c, !PT ;  /* 0x0000000004047212 */ /* 0x008fca00078e3cff */
[----:B------:R3:W-:Y:S02]  /*13b50*/  STL [R1+0x8], R4 ;  /* 0x0000080401007387 */ /* 0x0007e40000100800 */
.L_x_7898:
[----:B------:R-:W-:Y:S05]  /*13b60*/  BSYNC B7 ;  /* 0x0000000000077941 */ /* 0x000fea0003800000 */
.L_x_7896:
[----:B0-----:R0:W5:Y:S01]  /*13b70*/  LDL R2, [R1+0x14] ;  /* 0x0000140001027983 */ /* 0x0011620000100800 */
[----:B------:R-:W-:-:S13]  /*13b80*/  LOP3.LUT P0, RZ, R19, 0x4, RZ, 0xc0, !PT ;  /* 0x0000000413ff7812 */ /* 0x000fda000780c0ff */
        /* <DEDUP_REMOVED lines=11> */
.L_x_7977:
[----:B------:R-:W-:-:S03]  /*13c40*/  UMOV UR4, 0xffffffff ;  /* 0xffffffff00047882 */ /* 0x000fc60000000000 */
[----:B------:R-:W-:Y:S05]  /*13c50*/  BRA.DIV UR4, `(.L_x_7979) ;  /* 0x00000016047c7947 */ /* 0x000fea000b800000 */
[----:B-----5:R0:W4:Y:S02]  /*13c60*/  SHFL.IDX PT, R14, R2, RZ, 0x1f ;  /* 0x00001fff020e7589 */ /* 0x02012400000e0000 */
.L_x_8027:
[----:B------:R-:W5:Y:S01]  /*13c70*/  @!P1 S2R R3, SR_CgaCtaId ;  /* 0x0000000000039919 */ /* 0x000f620000008800 */
[----:B------:R-:W-:Y:S05]  /*13c80*/  WARPSYNC.ALL ;  /* 0x0000000000007948 */ /* 0x000fea0003800000 */
[----:B------:R-:W-:Y:S01]  /*13c90*/  BAR.SYNC.DEFER_BLOCKING 0x4, 0x180 ;  /* 0x0106000000007b1d */ /* 0x000fe20000010000 */
[----:B-1----:R-:W-:-:S05]  /*13ca0*/  @!P1 MOV R0, 0x400 ;  /* 0x0000040000009802 */ /* 0x002fca0000000f00 */
[----:B----4-:R1:W-:Y:S01]  /*13cb0*/  STL [R1+0x14], R14 ;  /* 0x0000140e01007387 */ /* 0x0103e20000100800 */
[----:B-----5:R-:W-:-:S05]  /*13cc0*/  @!P1 LEA R17, R3, R0, 0x18 ;  /* 0x0000000003119211 */ /* 0x020fca00078ec0ff */
[----:B------:R1:W-:Y:S01]  /*13cd0*/  @!P1 STS [R17+0x288d0], R2 ;  /* 0x0288d00211009388 */ /* 0x0003e20000000800 */
[----:B------:R-:W-:Y:S06]  /*13ce0*/  BAR.ARV 0x5, 0x180 ;  /* 0x0146000000007b1d */ /* 0x000fec0000002000 */
.L_x_7978:
[----:B-1----:R-:W5:Y:S01]  /*13cf0*/  LDL R0, [R1+0x14] ;  /* 0x0000140001007983 */ /* 0x002f620000100800 */
[----:B------:R-:W-:Y:S02]  /*13d00*/  ULDC UR4, c[0x0][0xc38] ;  /* 0x00030e0000047ab9 */ /* 0x000fe40000000800 */
[----:B-----5:R-:W-:-:S13]  /*13d10*/  ISETP.GE.AND P0, PT, R0, UR4, PT ;  /* 0x0000000400007c0c */ /* 0x020fda000bf06270 */
[----:B------:R-:W-:Y:S05]  /*13d20*/  @!P0 BRA `(.L_x_7980) ;  /* 0xffffffbc00388947 */ /* 0x000fea000383ffff */
.L_x_7887:
[----:B0-----:R-:W5:Y:S01]  /*13d30*/  LDL.LU R0, [R1+0x18] ;  /* 0x0000180001007983 */ /* 0x001f620000300800 */
[----:B------:R-:W-:Y:S01]  /*13d40*/  BSSY B0, `(.L_x_7981) ;  /* 0x000000b000007945 */ /* 0x000fe20003800000 */
[----:B------:R-:W0:Y:S01]  /*13d50*/  S2R R5, SR_CgaCtaId ;  /* 0x0000000000057919 */ /* 0x000e220000008800 */
[----:B-----5:R-:W-:-:S05]  /*13d60*/  VIADD R0, R0, 0x1 ;  /* 0x0000000100007836 */ /* 0x020fca0000000000 */
        /* <DEDUP_REMOVED lines=8> */
.L_x_8028:
[----:B------:R-:W-:Y:S05]  /*13df0*/  BSYNC B0 ;  /* 0x0000000000007941 */ /* 0x000fea0003800000 */
.L_x_7981:
[----:B------:R-:W-:-:S03]  /*13e00*/  UMOV UR4, 0xffffffff ;  /* 0xffffffff00047882 */ /* 0x000fc60000000000 */
[----:B------:R-:W-:Y:S05]  /*13e10*/  BRA.DIV UR4, `(.L_x_7983) ;  /* 0x0000001604487947 */ /* 0x000fea000b800000 */
[----:B------:R-:W1:Y:S02]  /*13e20*/  S2R R2, SR_TID.X ;  /* 0x0000000000027919 */ /* 0x000e640000002100 */
[----:B-1----:R-:W-:-:S04]  /*13e30*/  SHF.R.U32.HI R2, RZ, 0x5, R2 ;  /* 0x00000005ff027819 */ /* 0x002fc80000011602 */
[----:B------:R-:W-:-:S05]  /*13e40*/  LOP3.LUT R2, R2, 0x3, RZ, 0xc0, !PT ;  /* 0x0000000302027812 */ /* 0x000fca00078ec0ff */
[----:B------:R1:W4:Y:S02]  /*13e50*/  SHFL.IDX PT, R14, R2, RZ, 0x1f ;  /* 0x00001fff020e7589 */ /* 0x00032400000e0000 */
.L_x_8031:
[----:B----4-:R-:W-:Y:S01]  /*13e60*/  ISETP.NE.AND P0, PT, R14, RZ, PT ;  /* 0x000000ff0e00720c */ /* 0x010fe20003f05270 */
[----:B------:R-:W-:-:S12]  /*13e70*/  BSSY B0, `(.L_x_7984) ;  /* 0x0000025000007945 */ /* 0x000fd80003800000 */
[----:B------:R-:W-:Y:S05]  /*13e80*/  @P0 BRA `(.L_x_7985) ;  /* 0x00000000008c0947 */ /* 0x000fea0003800000 */
[----:B------:R-:W-:-:S03]  /*13e90*/  UMOV UR4, 0xffffffff ;  /* 0xffffffff00047882 */ /* 0x000fc60000000000 */
[----:B------:R-:W-:Y:S05]  /*13ea0*/  BRA.DIV UR4, `(.L_x_7986) ;  /* 0x0000001604587947 */ /* 0x000fea000b800000 */
[----:B------:R-:W-:-:S13]  /*13eb0*/  ELECT P6, URZ, PT ;  /* 0x00000000003f782f */ /* 0x000fda00038c0000 */
.L_x_8034:
[----:B------:R-:W-:Y:S05]  /*13ec0*/  @!P6 BRA `(.L_x_7985) ;  /* 0x00000000007ce947 */ /* 0x000fea0003800000 */
[----:B------:R-:W-:-:S06]  /*13ed0*/  ULOP3.LUT UR4, UR38, 0x2, URZ, 0xfc, !UPT ;  /* 0x0000000226047892 */ /* 0x000fcc000f8efc3f */
[----:B-1----:R-:W-:-:S05]  /*13ee0*/  IMAD.U32 R2, RZ, RZ, UR4 ;  /* 0x00000004ff027e24 */ /* 0x002fca000f8e00ff */
[----:B------:R-:W-:-:S13]  /*13ef0*/  ISETP.NE.AND P2, PT, R2, 0x3, PT ;  /* 0x000000030200780c */ /* 0x000fda0003f45270 */
[----:B------:R-:W-:Y:S05]  /*13f00*/  @!P2 BRA `(.L_x_7987) ;  /* 0x000000000004a947 */ /* 0x000fea0003800000 */
[----:B------:R-:W-:Y:S01]  /*13f10*/  BPT.TRAP 0x1 ;  /* 0x000000040000795c */ /* 0x000fe20000300000 */
.L_x_7987:
[----:B------:R-:W4:Y:S01]  /*13f20*/  LDL.LU R7, [R1+0x8] ;  /* 0x0000080001077983 */ /* 0x000f220000300800 */
[----:B0-----:R-:W-:Y:S02]  /*13f30*/  VIADD R3, R0, 0x28840 ;  /* 0x0002884000037836 */ /* 0x001fe40000000000 */
[C---:B------:R-:W-:Y:S02]  /*13f40*/  VIADD R2, R18.reuse, 0x1 ;  /* 0x0000000112027836 */ /* 0x040fe40000000000 */
[----:B------:R-:W-:-:S03]  /*13f50*/  IMAD R6, R18, 0x8, R3 ;  /* 0x0000000812067824 */ /* 0x000fc600078e0203 */
[----:B------:R-:W-:-:S04]  /*13f60*/  ISETP.NE.AND P1, PT, R2, 0x2, PT ;  /* 0x000000020200780c */ /* 0x000fc80003f25270 */
[----:B---3--:R-:W-:Y:S02]  /*13f70*/  SEL R4, RZ, 0x1, P1 ;  /* 0x00000001ff047807 */ /* 0x008fe40000800000 */
[C---:B----4-:R-:W-:Y:S02]  /*13f80*/  SHF.L.U32 R5, R7.reuse, 0x1f, RZ ;  /* 0x0000001f07057819 */ /* 0x050fe400000006ff */
[----:B------:R-:W-:Y:S02]  /*13f90*/  LOP3.LUT R7, R7, R4, RZ, 0x3c, !PT ;  /* 0x0000000407077212 */ /* 0x000fe400078e3cff */
[----:B------:R-:W0:Y:S01]  /*13fa0*/  SYNCS.PHASECHK.TRANS64.TRYWAIT P0, [R6+URZ], R5 ;  /* 0x00000005060075a7 */ /* 0x000e22000800017f */
[----:B------:R-:W-:Y:S02]  /*13fb0*/  SEL R4, R2, RZ, P1 ;  /* 0x000000ff02047207 */ /* 0x000fe40000800000 */
[----:B------:R-:W-:-:S03]  /*13fc0*/  SHF.L.U32 R2, R7, 0x1f, RZ ;  /* 0x0000001f07027819 */ /* 0x000fc600000006ff */
[----:B------:R-:W-:Y:S01]  /*13fd0*/  IMAD R3, R4, 0x8, R3 ;  /* 0x0000000804037824 */ /* 0x000fe200078e0203 */
[----:B0-----:R-:W-:Y:S06]  /*13fe0*/  @!P0 BRA `(.L_x_7988) ;  /* 0x0000001400288947 */ /* 0x001fec0003800000 */
.L_x_8035:
[----:B------:R-:W1:Y:S02]  /*13ff0*/  SYNCS.PHASECHK.TRANS64.TRYWAIT P0, [R3+URZ], R2 ;  /* 0x00000002030075a7 */ /* 0x000e64000800017f */
[----:B-1----:R-:W-:Y:S05]  /*14000*/  @!P0 BRA `(.L_x_7989) ;  /* 0x0000001400348947 */ /* 0x002fea0003800000 */
.L_x_8036:
[----:B------:R-:W-:Y:S05]  /*14010*/  @!P2 BRA `(.L_x_7990) ;  /* 0x000000000004a947 */ /* 0x000fea0003800000 */
[----:B------:R-:W-:Y:S01]  /*14020*/  BPT.TRAP 0x1 ;  /* 0x000000040000795c */ /* 0x000fe20000300000 */
.L_x_7990:
[----:B-1----:R-:W-:-:S04]  /*14030*/  VIADD R3, R0, 0x28860 ;  /* 0x0002886000037836 */ /* 0x002fc80000000000 */
[----:B------:R-:W-:-:S04]  /*14040*/  IMAD R18, R18, 0x8, R3 ;  /* 0x0000000812127824 */ /* 0x000fc800078e0203 */
[----:B------:R-:W1:Y:S02]  /*14050*/  SYNCS.PHASECHK.TRANS64.TRYWAIT P0, [R18+URZ], R5 ;  /* 0x00000005120075a7 */ /* 0x000e64000800017f */
[----:B-1----:R-:W-:Y:S05]  /*14060*/  @!P0 BRA `(.L_x_7991) ;  /* 0x0000001400308947 */ /* 0x002fea0003800000 */
.L_x_8037:
[----:B------:R-:W-:-:S07]  /*14070*/  IMAD R3, R4, 0x8, R3 ;  /* 0x0000000804037824 */ /* 0x000fce00078e0203 */
.L_x_7992:
[----:B---3--:R3:W4:Y:S02]  /*14080*/  SYNCS.PHASECHK.TRANS64.TRYWAIT P0, [R3+URZ], R2 ;  /* 0x00000002030075a7 */ /* 0x008724000800017f */
[----:B----4-:R-:W-:Y:S05]  /*14090*/  @!P0 NANOSLEEP.SYNCS 0x989680 ;  /* 0x009896800000895d */ /* 0x010fea0003900000 */
[----:B------:R-:W4:Y:S02]  /*140a0*/  @!P0 SYNCS.PHASECHK.TRANS64 P0, [R3+URZ], R2 ;  /* 0x00000002030085a7 */ /* 0x000f24000800007f */
[----:B----4-:R-:W-:Y:S05]  /*140b0*/  @!P0 BRA `(.L_x_7992) ;  /* 0xfffffffc00f08947 */ /* 0x010fea000383ffff */
.L_x_7985:
[----:B------:R-:W-:Y:S05]  /*140c0*/  BSYNC B0 ;  /* 0x0000000000007941 */ /* 0x000fea0003800000 */
.L_x_7984:
[----:B------:R-:W-:Y:S05]  /*140d0*/  EXIT ;  /* 0x000000000000794d */ /* 0x000fea0003800000 */
.L_x_7800:
[----:B0-----:R-:W-:-:S04]  /*140e0*/  IMAD.U32 R3, RZ, RZ, UR41 ;  /* 0x00000029ff037e24 */ /* 0x001fc8000f8e00ff */
[----:B------:R0:W1:Y:S03]  /*140f0*/  SYNCS.PHASECHK.TRANS64.TRYWAIT P1, [R3+URZ+0x28800], R0 ;  /* 0x02880000030075a7 */ /* 0x000066000802017f */
[----:B-1----:R-:W-:Y:S05]  /*14100*/  @!P1 NANOSLEEP.SYNCS 0x989680 ;  /* 0x009896800000995d */ /* 0x002fea0003900000 */
[----:B------:R-:W1:Y:S02]  /*14110*/  @!P1 SYNCS.PHASECHK.TRANS64 P1, [R3+URZ+0x28800], R0 ;  /* 0x02880000030095a7 */ /* 0x000e64000802007f */
[----:B-1----:R-:W-:Y:S05]  /*14120*/  @!P1 BRA `(.L_x_7800) ;  /* 0xfffffffc00ec9947 */ /* 0x002fea000383ffff */
[----:B------:R-:W-:Y:S05]  /*14130*/  BRA `(.L_x_7993) ;  /* 0xfffffed8003c7947 */ /* 0x000fea000383ffff */
.L_x_7804:
[----:B-1----:R1:W2:Y:S02]  /*14140*/  SYNCS.PHASECHK.TRANS64.TRYWAIT P2, [R9+URZ+0x28830], R0 ;  /* 0x02883000090075a7 */ /* 0x0022a4000804017f */
[----:B--2---:R-:W-:Y:S05]  /*14150*/  @!P2 NANOSLEEP.SYNCS 0x989680 ;  /* 0x009896800000a95d */ /* 0x004fea0003900000 */
[----:B------:R-:W2:Y:S02]  /*14160*/  @!P2 SYNCS.PHASECHK.TRANS64 P2, [R9+URZ+0x28830], R0 ;  /* 0x028830000900a5a7 */ /* 0x000ea4000804007f */
[----:B--2---:R-:W-:Y:S05]  /*14170*/  @!P2 BRA `(.L_x_7804) ;  /* 0xfffffffc00f0a947 */ /* 0x004fea000383ffff */
[----:B------:R-:W-:Y:S05]  /*14180*/  BRA `(.L_x_7803) ;  /* 0xfffffed800607947 */ /* 0x000fea000383ffff */
.L_x_7820:
[----:B-1----:R-:W-:-:S04]  /*14190*/  IMAD.U32 R5, RZ, RZ, UR6 ;  /* 0x00000006ff057e24 */ /* 0x002fc8000f8e00ff */
[----:B------:R1:W2:Y:S03]  /*141a0*/  SYNCS.PHASECHK.TRANS64.TRYWAIT P2, [R5+URZ+0x28830], R4 ;  /* 0x02883004050075a7 */ /* 0x0002a6000804017f */
[----:B--2---:R-:W-:Y:S05]  /*141b0*/  @!P2 NANOSLEEP.SYNCS 0x989680 ;  /* 0x009896800000a95d */ /* 0x004fea0003900000 */
[----:B------:R-:W2:Y:S02]  /*141c0*/  @!P2 SYNCS.PHASECHK.TRANS64 P2, [R5+URZ+0x28830], R4 ;  /* 0x028830040500a5a7 */ /* 0x000ea4000804007f */
[----:B--2---:R-:W-:Y:S05]  /*141d0*/  @!P2 BRA `(.L_x_7820) ;  /* 0xfffffffc00eca947 */ /* 0x004fea000383ffff */
[----:B------:R-:W-:Y:S05]  /*141e0*/  BRA `(.L_x_7817) ;  /* 0xffffff0c000c7947 */ /* 0x000fea000383ffff */
.L_x_7824:
[----:B-1----:R-:W-:-:S04]  /*141f0*/  IMAD.U32 R5, RZ, RZ, UR6 ;  /* 0x00000006ff057e24 */ /* 0x002fc8000f8e00ff */
[----:B------:R1:W2:Y:S03]  /*14200*/  SYNCS.PHASECHK.TRANS64.TRYWAIT P2, [R5+URZ+0x28850], R4 ;  /* 0x02885004050075a7 */ /* 0x0002a6000804017f */
[----:B--2---:R-:W-:Y:S05]  /*14210*/  @!P2 NANOSLEEP.SYNCS 0x989680 ;  /* 0x009896800000a95d */ /* 0x004fea0003900000 */
[----:B------:R-:W2:Y:S02]  /*14220*/  @!P2 SYNCS.PHASECHK.TRANS64 P2, [R5+URZ+0x28850], R4 ;  /* 0x028850040500a5a7 */ /* 0x000ea4000804007f */
[----:B--2---:R-:W-:Y:S05]  /*14230*/  @!P2 BRA `(.L_x_7824) ;  /* 0xfffffffc00eca947 */ /* 0x004fea000383ffff */
[----:B------:R-:W-:Y:S05]  /*14240*/  BRA `(.L_x_7821) ;  /* 0xffffff0c00cc7947 */ /* 0x000fea000383ffff */
.L_x_7841:
[----:B-1----:R-:W-:-:S04]  /*14250*/  IMAD.U32 R7, RZ, RZ, UR6 ;  /* 0x00000006ff077e24 */ /* 0x002fc8000f8e00ff */
[----:B------:R1:W2:Y:S03]  /*14260*/  SYNCS.PHASECHK.TRANS64.TRYWAIT P3, [R7+URZ+0x28830], R0 ;  /* 0x02883000070075a7 */ /* 0x0002a6000806017f */
[----:B--2---:R-:W-:Y:S05]  /*14270*/  @!P3 NANOSLEEP.SYNCS 0x989680 ;  /* 0x009896800000b95d */ /* 0x004fea0003900000 */
[----:B------:R-:W2:Y:S02]  /*14280*/  @!P3 SYNCS.PHASECHK.TRANS64 P3, [R7+URZ+0x28830], R0 ;  /* 0x028830000700b5a7 */ /* 0x000ea4000806007f */
[----:B--2---:R-:W-:Y:S05]  /*14290*/  @!P3 BRA `(.L_x_7841) ;  /* 0xfffffffc00ecb947 */ /* 0x004fea000383ffff */
[----:B------:R-:W-:Y:S05]  /*142a0*/  BRA `(.L_x_7838) ;  /* 0xffffff3c00b47947 */ /* 0x000fea000383ffff */
.L_x_7845:
[----:B-1----:R-:W-:-:S04]  /*142b0*/  IMAD.U32 R7, RZ, RZ, UR6 ;  /* 0x00000006ff077e24 */ /* 0x002fc8000f8e00ff */
[----:B------:R1:W2:Y:S03]  /*142c0*/  SYNCS.PHASECHK.TRANS64.TRYWAIT P2, [R7+URZ+0x28850], R0 ;  /* 0x02885000070075a7 */ /* 0x0002a6000804017f */
[----:B--2---:R-:W-:Y:S05]  /*142d0*/  @!P2 NANOSLEEP.SYNCS 0x989680 ;  /* 0x009896800000a95d */ /* 0x004fea0003900000 */
[----:B------:R-:W2:Y:S02]  /*142e0*/  @!P2 SYNCS.PHASECHK.TRANS64 P2, [R7+URZ+0x28850], R0 ;  /* 0x028850000700a5a7 */ /* 0x000ea4000804007f */
[----:B--2---:R-:W-:Y:S05]  /*142f0*/  @!P2 BRA `(.L_x_7845) ;  /* 0xfffffffc00eca947 */ /* 0x004fea000383ffff */
[----:B------:R-:W-:Y:S05]  /*14300*/  BRA `(.L_x_7842) ;  /* 0xffffff4000747947 */ /* 0x000fea000383ffff */
.L_x_7851:
[----:B-1----:R-:W-:-:S04]  /*14310*/  IMAD.U32 R7, RZ, RZ, UR6 ;  /* 0x00000006ff077e24 */ /* 0x002fc8000f8e00ff */
[----:B------:R1:W2:Y:S03]  /*14320*/  SYNCS.PHASECHK.TRANS64.TRYWAIT P3, [R7+URZ+0x28830], R0 ;  /* 0x02883000070075a7 */ /* 0x0002a6000806017f */
[----:B--2---:R-:W-:Y:S05]  /*14330*/  @!P3 NANOSLEEP.SYNCS 0x989680 ;  /* 0x009896800000b95d */ /* 0x004fea0003900000 */
[----:B------:R-:W2:Y:S02]  /*14340*/  @!P3 SYNCS.PHASECHK.TRANS64 P3, [R7+URZ+0x28830], R0 ;  /* 0x028830000700b5a7 */ /* 0x000ea4000806007f */
[----:B--2---:R-:W-:Y:S05]  /*14350*/  @!P3 BRA `(.L_x_7851) ;  /* 0xfffffffc00ecb947 */ /* 0x004fea000383ffff */
[----:B------:R-:W-:Y:S05]  /*14360*/  BRA `(.L_x_7848) ;  /* 0xffffff5c00907947 */ /* 0x000fea000383ffff */
.L_x_7855:
[----:B-1----:R-:W-:-:S04]  /*14370*/  IMAD.U32 R7, RZ, RZ, UR6 ;  /* 0x00000006ff077e24 */ /* 0x002fc8000f8e00ff */
[----:B------:R1:W2:Y:S03]  /*14380*/  SYNCS.PHASECHK.TRANS64.TRYWAIT P2, [R7+URZ+0x28850], R0 ;  /* 0x02885000070075a7 */ /* 0x0002a6000804017f */
[----:B--2---:R-:W-:Y:S05]  /*14390*/  @!P2 NANOSLEEP.SYNCS 0x989680 ;  /* 0x009896800000a95d */ /* 0x004fea0003900000 */
[----:B------:R-:W2:Y:S02]  /*143a0*/  @!P2 SYNCS.PHASECHK.TRANS64 P2, [R7+URZ+0x28850], R0 ;  /* 0x028850000700a5a7 */ /* 0x000ea4000804007f */
[----:B--2---:R-:W-:Y:S05]  /*143b0*/  @!P2 BRA `(.L_x_7855) ;  /* 0xfffffffc00eca947 */ /* 0x004fea000383ffff */
[----:B------:R-:W-:Y:S05]  /*143c0*/  BRA `(.L_x_7852) ;  /* 0xffffff6000507947 */ /* 0x000fea000383ffff */
.L_x_7868:
[----:B-1----:R-:W-:-:S04]  /*143d0*/  IMAD.U32 R5, RZ, RZ, UR5 ;  /* 0x00000005ff057e24 */ /* 0x002fc8000f8e00ff */
[----:B------:R1:W2:Y:S03]  /*143e0*/  SYNCS.PHASECHK.TRANS64.TRYWAIT P0, [R5+URZ+0x28850], R4 ;  /* 0x02885004050075a7 */ /* 0x0002a6000800017f */
[----:B--2---:R-:W-:Y:S05]  /*143f0*/  @!P0 NANOSLEEP.SYNCS 0x989680 ;  /* 0x009896800000895d */ /* 0x004fea0003900000 */
[----:B------:R-:W2:Y:S02]  /*14400*/  @!P0 SYNCS.PHASECHK.TRANS64 P0, [R5+URZ+0x28850], R4 ;  /* 0x02885004050085a7 */ /* 0x000ea4000800007f */
[----:B--2---:R-:W-:Y:S05]  /*14410*/  @!P0 BRA `(.L_x_7868) ;  /* 0xfffffffc00ec8947 */ /* 0x004fea000383ffff */
[----:B------:R-:W-:Y:S05]  /*14420*/  BRA `(.L_x_7867) ;  /* 0xffffff8c00587947 */ /* 0x000fea000383ffff */
.L_x_7904:
[----:B------:R-:W-:Y:S02]  /*14430*/  IMAD.MOV.U32 R13, RZ, RZ, R4 ;  /* 0x000000ffff0d7224 */ /* 0x000fe400078e0004 */
[----:B------:R-:W-:Y:S02]  /*14440*/  IMAD.MOV.U32 R12, RZ, RZ, RZ ;  /* 0x000000ffff0c7224 */ /* 0x000fe400078e00ff */
[----:B------:R-:W-:Y:S02]  /*14450*/  IMAD.MOV.U32 R11, RZ, RZ, 0x1f ;  /* 0x0000001fff0b7424 */ /* 0x000fe400078e00ff */
[----:B------:R-:W-:-:S07]  /*14460*/  IMAD.MOV.U32 R15, RZ, RZ, -0x1 ;  /* 0xffffffffff0f7424 */ /* 0x000fce00078e00ff */
[----:B0-----:R-:W-:Y:S05]  /*14470*/  WARPSYNC.COLLECTIVE R15, `(.L_x_7994) ;  /* 0x000000000f087348 */ /* 0x001fea0003c00000 */
[----:B------:R1:W2:Y:S02]  /*14480*/  SHFL.IDX P6, R14, R13, R12, R11 ;  /* 0x0000000c0d0e7389 */ /* 0x0002a400000c000b */
[----:B012---:R-:W-:Y:S01]  /*14490*/  ENDCOLLECTIVE ;  /* 0x000000000000791b */ /* 0x007fe20003800000 */
.L_x_7994:
[----:B------:R-:W-:Y:S05]  /*144a0*/  BRA `(.L_x_7995) ;  /* 0xffffffc000fc7947 */ /* 0x000fea000383ffff */
.L_x_7906:
[----:B------:R-:W-:Y:S01]  /*144b0*/  BSSY B0, `(.L_x_7996) ;  /* 0x0000006000007945 */ /* 0x000fe20003800000 */
[----:B------:R-:W-:-:S07]  /*144c0*/  IMAD.MOV.U32 R15, RZ, RZ, -0x1 ;  /* 0xffffffffff0f7424 */ /* 0x000fce00078e00ff */
[----:B01----:R-:W-:Y:S05]  /*144d0*/  WARPSYNC.COLLECTIVE R15, `(.L_x_7997) ;  /* 0x000000000f0c7348 */ /* 0x003fea0003c00000 */
[----:B------:R-:W-:Y:S02]  /*144e0*/  ELECT P6, UR62, PT ;  /* 0x00000000003e782f */ /* 0x000fe400038c0000 */
[----:B------:R-:W-:Y:S01]  /*144f0*/  MOV R14, UR62 ;  /* 0x0000003e000e7c02 */ /* 0x000fe20008000f00 */
[----:B01----:R-:W-:Y:S10]  /*14500*/  ENDCOLLECTIVE ;  /* 0x000000000000791b */ /* 0x003ff40003800000 */
.L_x_7997:
[----:B------:R-:W-:Y:S05]  /*14510*/  BSYNC B0 ;  /* 0x0000000000007941 */ /* 0x000fea0003800000 */
.L_x_7996:
[----:B------:R-:W-:Y:S05]  /*14520*/  BRA `(.L_x_7998) ;  /* 0xffffffc400007947 */ /* 0x000fea000383ffff */
.L_x_7908:
[----:B--2---:R2:W3:Y:S02]  /*14530*/  SYNCS.PHASECHK.TRANS64.TRYWAIT P0, [R3+URZ+0x28840], R0 ;  /* 0x02884000030075a7 */ /* 0x0044e4000800017f */
[----:B---3--:R-:W-:Y:S05]  /*14540*/  @!P0 NANOSLEEP.SYNCS 0x989680 ;  /* 0x009896800000895d */ /* 0x008fea0003900000 */
[----:B------:R-:W3:Y:S02]  /*14550*/  @!P0 SYNCS.PHASECHK.TRANS64 P0, [R3+URZ+0x28840], R0 ;  /* 0x02884000030085a7 */ /* 0x000ee4000800007f */
[----:B---3--:R-:W-:Y:S05]  /*14560*/  @!P0 BRA `(.L_x_7908) ;  /* 0xfffffffc00f08947 */ /* 0x008fea000383ffff */
[----:B------:R-:W-:Y:S05]  /*14570*/  BRA `(.L_x_7999) ;  /* 0xffffffc400587947 */ /* 0x000fea000383ffff */
.L_x_7912:
        /* <DEDUP_REMOVED lines=10> */
.L_x_8000:
[----:B------:R-:W-:Y:S02]  /*14620*/  IMAD.MOV.U32 R13, RZ, RZ, R0 ;  /* 0x000000ffff0d7224 */ /* 0x000fe400078e0000 */
[----:B------:R-:W-:-:S07]  /*14630*/  IMAD.MOV.U32 R5, RZ, RZ, R14 ;  /* 0x000000ffff057224 */ /* 0x000fce00078e000e */
[----:B------:R-:W-:Y:S05]  /*14640*/  WARPSYNC.COLLECTIVE R15, `(.L_x_8001) ;  /* 0x000000000f087348 */ /* 0x000fea0003c00000 */
[----:B------:R0:W1:Y:S02]  /*14650*/  SHFL.IDX P6, R14, R13, R12, R11 ;  /* 0x0000000c0d0e7389 */ /* 0x00006400000c000b */
[----:B01----:R-:W-:Y:S01]  /*14660*/  ENDCOLLECTIVE ;  /* 0x000000000000791b */ /* 0x003fe20003800000 */
.L_x_8001:
[----:B------:R-:W-:Y:S02]  /*14670*/  ULDC UR4, c[0x0][0x288] ;  /* 0x0000a20000047ab9 */ /* 0x000fe40000000800 */
[----:B------:R-:W-:-:S05]  /*14680*/  IMAD R3, R7, UR4, RZ ;  /* 0x0000000407037c24 */ /* 0x000fca000f8e02ff */
[----:B------:R-:W-:Y:S01]  /*14690*/  ISETP.GE.AND P2, PT, R2, R3, PT ;  /* 0x000000030200720c */ /* 0x000fe20003f46270 */
[----:B------:R-:W-:Y:S02]  /*146a0*/  IMAD.MOV.U32 R13, RZ, RZ, R4 ;  /* 0x000000ffff0d7224 */ /* 0x000fe400078e0004 */
[----:B------:R-:W-:Y:S02]  /*146b0*/  IMAD.MOV.U32 R12, RZ, RZ, 0x1 ;  /* 0x00000001ff0c7424 */ /* 0x000fe400078e00ff */
[----:B------:R-:W-:-:S08]  /*146c0*/  IMAD.MOV.U32 R6, RZ, RZ, R14 ;  /* 0x000000ffff067224 */ /* 0x000fd000078e000e */
[----:B------:R-:W-:Y:S05]  /*146d0*/  WARPSYNC.COLLECTIVE R15, `(.L_x_8002) ;  /* 0x000000000f087348 */ /* 0x000fea0003c00000 */
[----:B------:R0:W1:Y:S02]  /*146e0*/  SHFL.IDX P6, R14, R13, R12, R11 ;  /* 0x0000000c0d0e7389 */ /* 0x00006400000c000b */
[----:B01----:R-:W-:Y:S01]  /*146f0*/  ENDCOLLECTIVE ;  /* 0x000000000000791b */ /* 0x003fe20003800000 */
.L_x_8002:
[----:B------:R-:W-:-:S05]  /*14700*/  @!P2 LEA R6, P4, R10, R6, 0x1 ;  /* 0x000000060a06a211 */ /* 0x000fca00078808ff */
[----:B------:R-:W-:Y:S02]  /*14710*/  @!P2 IMAD.X R7, RZ, RZ, R5, P4 ;  /* 0x000000ffff07a224 */ /* 0x000fe400020e0605 */
[----:B------:R-:W-:-:S03]  /*14720*/  VIADD R5, R2, 0x10 ;  /* 0x0000001002057836 */ /* 0x000fc60000000000 */
[----:B------:R-:W-:Y:S01]  /*14730*/  @!PT LDS RZ, [RZ] ;  /* 0x00000000fffff984 */ /* 0x000fe20000000800 */
[----:B------:R-:W-:Y:S01]  /*14740*/  @!PT LDS RZ, [RZ] ;  /* 0x00000000fffff984 */ /* 0x000fe20000000800 */
[----:B------:R-:W-:Y:S01]  /*14750*/  @!PT LDS RZ, [RZ] ;  /* 0x00000000fffff984 */ /* 0x000fe20000000800 */
[----:B------:R0:W-:Y:S01]  /*14760*/  @!P2 LDGSTS.E.BYPASS.LTC128B.128 [R9+0x10400], desc[UR50][R6.64], !P1 ;  /* 0x104000000609afae */ /* 0x0001e2000c901d72 */
[----:B------:R-:W-:-:S03]  /*14770*/  IMAD.MOV.U32 R13, RZ, RZ, R0 ;  /* 0x000000ffff0d7224 */ /* 0x000fc600078e0000 */
[----:B------:R0:W-:Y:S01]  /*14780*/  @!P2 LDGSTS.E.BYPASS.LTC128B.128 [R9+0x14400], desc[UR50][R6.64+0x80], !P0 ;  /* 0x144000800609afae */ /* 0x0001e2000c101d72 */
[----:B------:R-:W-:Y:S01]  /*14790*/  ISETP.GE.AND P2, PT, R5, R3, PT ;  /* 0x000000030500720c */ /* 0x000fe20003f46270 */
[----:B------:R-:W-:-:S12]  /*147a0*/  IMAD.MOV.U32 R5, RZ, RZ, R14 ;  /* 0x000000ffff057224 */ /* 0x000fd800078e000e */
[----:B0-----:R-:W-:Y:S05]  /*147b0*/  WARPSYNC.COLLECTIVE R15, `(.L_x_8003) ;  /* 0x000000000f087348 */ /* 0x001fea0003c00000 */
[----:B------:R1:W2:Y:S02]  /*147c0*/  SHFL.IDX P6, R14, R13, R12, R11 ;  /* 0x0000000c0d0e7389 */ /* 0x0002a400000c000b */
[----:B012---:R-:W-:Y:S01]  /*147d0*/  ENDCOLLECTIVE ;  /* 0x000000000000791b */ /* 0x007fe20003800000 */
.L_x_8003:
[----:B------:R-:W-:Y:S02]  /*147e0*/  IMAD.MOV.U32 R13, RZ, RZ, R4 ;  /* 0x000000ffff0d7224 */ /* 0x000fe400078e0004 */
[----:B------:R-:W-:Y:S02]  /*147f0*/  IMAD.MOV.U32 R12, RZ, RZ, 0x2 ;  /* 0x00000002ff0c7424 */ /* 0x000fe400078e00ff */
[----:B------:R-:W-:-:S07]  /*14800*/  IMAD.MOV.U32 R8, RZ, RZ, R14 ;  /* 0x000000ffff087224 */ /* 0x000fce00078e000e */
[----:B------:R-:W-:Y:S05]  /*14810*/  WARPSYNC.COLLECTIVE R15, `(.L_x_8004) ;  /* 0x000000000f087348 */ /* 0x000fea0003c00000 */
[----:B------:R0:W1:Y:S02]  /*14820*/  SHFL.IDX P6, R14, R13, R12, R11 ;  /* 0x0000000c0d0e7389 */ /* 0x00006400000c000b */
[----:B01----:R-:W-:Y:S01]  /*14830*/  ENDCOLLECTIVE ;  /* 0x000000000000791b */ /* 0x003fe20003800000 */
.L_x_8004:
[----:B------:R-:W-:-:S05]  /*14840*/  @!P2 LEA R8, P4, R10, R8, 0x1 ;  /* 0x000000080a08a211 */ /* 0x000fca00078808ff */
[----:B------:R-:W-:Y:S02]  /*14850*/  @!P2 IMAD.X R5, RZ, RZ, R5, P4 ;  /* 0x000000ffff05a224 */ /* 0x000fe400020e0605 */
[----:B------:R-:W-:Y:S02]  /*14860*/  @!P2 IMAD.MOV.U32 R6, RZ, RZ, R8 ;  /* 0x000000ffff06a224 */ /* 0x000fe400078e0008 */
[----:B------:R-:W-:Y:S02]  /*14870*/  @!P2 IMAD.MOV.U32 R7, RZ, RZ, R5 ;  /* 0x000000ffff07a224 */ /* 0x000fe400078e0005 */
[C---:B------:R-:W-:Y:S02]  /*14880*/  VIADD R5, R2.reuse, 0x20 ;  /* 0x0000002002057836 */ /* 0x040fe40000000000 */
[----:B------:R-:W-:Y:S01]  /*14890*/  IMAD.MOV.U32 R13, RZ, RZ, R0 ;  /* 0x000000ffff0d7224 */ /* 0x000fe200078e0000 */
[----:B------:R-:W-:Y:S01]  /*148a0*/  @!PT LDS RZ, [RZ] ;  /* 0x00000000fffff984 */ /* 0x000fe20000000800 */
[----:B------:R-:W-:Y:S01]  /*148b0*/  @!PT LDS RZ, [RZ] ;  /* 0x00000000fffff984 */ /* 0x000fe20000000800 */
[----:B------:R-:W-:Y:S01]  /*148c0*/  @!PT LDS RZ, [RZ] ;  /* 0x00000000fffff984 */ /* 0x000fe20000000800 */
[----:B------:R0:W-:Y:S01]  /*148d0*/  @!P2 LDGSTS.E.BYPASS.LTC128B.128 [R9+0x10c00], desc[UR50][R6.64], !P1 ;  /* 0x10c000000609afae */ /* 0x0001e2000c901d72 */
[----:B------:R-:W-:-:S03]  /*148e0*/  VIADD R8, R2, 0x60 ;  /* 0x0000006002087836 */ /* 0x000fc60000000000 */
[----:B------:R0:W-:Y:S01]  /*148f0*/  @!P2 LDGSTS.E.BYPASS.LTC128B.128 [R9+0x14c00], desc[UR50][R6.64+0x80], !P0 ;  /* 0x14c000800609afae */ /* 0x0001e2000c101d72 */
[----:B------:R-:W-:Y:S01]  /*14900*/  ISETP.GE.AND P2, PT, R5, R3, PT ;  /* 0x000000030500720c */ /* 0x000fe20003f46270 */
[----:B------:R-:W-:-:S12]  /*14910*/  IMAD.MOV.U32 R5, RZ, RZ, R14 ;  /* 0x000000ffff057224 */ /* 0x000fd800078e000e */
[----:B0-----:R-:W-:Y:S05]  /*14920*/  WARPSYNC.COLLECTIVE R15, `(.L_x_8005) ;  /* 0x000000000f087348 */ /* 0x001fea0003c00000 */
[----:B------:R1:W2:Y:S02]  /*14930*/  SHFL.IDX P6, R14, R13, R12, R11 ;  /* 0x0000000c0d0e7389 */ /* 0x0002a400000c000b */
[----:B012---:R-:W-:Y:S01]  /*14940*/  ENDCOLLECTIVE ;  /* 0x000000000000791b */ /* 0x007fe20003800000 */
.L_x_8005:
[----:B------:R-:W-:Y:S02]  /*14950*/  IMAD.MOV.U32 R13, RZ, RZ, R4 ;  /* 0x000000ffff0d7224 */ /* 0x000fe400078e0004 */
[----:B------:R-:W-:Y:S02]  /*14960*/  IMAD.MOV.U32 R12, RZ, RZ, 0x3 ;  /* 0x00000003ff0c7424 */ /* 0x000fe400078e00ff */
[----:B------:R-:W-:-:S07]  /*14970*/  IMAD.MOV.U32 R6, RZ, RZ, R14 ;  /* 0x000000ffff067224 */ /* 0x000fce00078e000e */
[----:B------:R-:W-:Y:S05]  /*14980*/  WARPSYNC.COLLECTIVE R15, `(.L_x_8006) ;  /* 0x000000000f087348 */ /* 0x000fea0003c00000 */
[----:B------:R0:W1:Y:S02]  /*14990*/  SHFL.IDX P6, R14, R13, R12, R11 ;  /* 0x0000000c0d0e7389 */ /* 0x00006400000c000b */
[----:B01----:R-:W-:Y:S01]  /*149a0*/  ENDCOLLECTIVE ;  /* 0x000000000000791b */ /* 0x003fe20003800000 */
.L_x_8006:
[----:B------:R-:W-:-:S05]  /*149b0*/  @!P2 LEA R6, P3, R10, R6, 0x1 ;  /* 0x000000060a06a211 */ /* 0x000fca00078608ff */
[----:B------:R-:W-:-:S04]  /*149c0*/  @!P2 IMAD.X R5, RZ, RZ, R5, P3 ;  /* 0x000000ffff05a224 */ /* 0x000fc800018e0605 */
[----:B------:R-:W-:Y:S02]  /*149d0*/  @!P2 IMAD.MOV.U32 R7, RZ, RZ, R5 ;  /* 0x000000ffff07a224 */ /* 0x000fe400078e0005 */
[----:B------:R-:W-:Y:S02]  /*149e0*/  VIADD R5, R2, 0x30 ;  /* 0x0000003002057836 */ /* 0x000fe40000000000 */
[----:B------:R-:W-:Y:S01]  /*149f0*/  IMAD.MOV.U32 R13, RZ, RZ, R0 ;  /* 0x000000ffff0d7224 */ /* 0x000fe200078e0000 */
[----:B------:R-:W-:Y:S01]  /*14a00*/  @!PT LDS RZ, [RZ] ;  /* 0x00000000fffff984 */ /* 0x000fe20000000800 */
[----:B------:R-:W-:Y:S01]  /*14a10*/  @!PT LDS RZ, [RZ] ;  /* 0x00000000fffff984 */ /* 0x000fe20000000800 */
[----:B------:R-:W-:Y:S01]  /*14a20*/  @!PT LDS RZ, [RZ] ;  /* 0x00000000fffff984 */ /* 0x000fe20000000800 */
[----:B------:R0:W-:Y:S04]  /*14a30*/  @!P2 LDGSTS.E.BYPASS.LTC128B.128 [R9+0x11400], desc[UR50][R6.64], !P1 ;  /* 0x114000000609afae */ /* 0x0001e8000c901d72 */
[----:B------:R0:W-:Y:S01]  /*14a40*/  @!P2 LDGSTS.E.BYPASS.LTC128B.128 [R9+0x15400], desc[UR50][R6.64+0x80], !P0 ;  /* 0x154000800609afae */ /* 0x0001e2000c101d72 */
[----:B------:R-:W-:Y:S01]  /*14a50*/  ISETP.GE.AND P2, PT, R5, R3, PT ;  /* 0x000000030500720c */ /* 0x000fe20003f46270 */
[----:B------:R-:W-:-:S12]  /*14a60*/  IMAD.MOV.U32 R5, RZ, RZ, R14 ;  /* 0x000000ffff057224 */ /* 0x000fd800078e000e */
[----:B0-----:R-:W-:Y:S05]  /*14a70*/  WARPSYNC.COLLECTIVE R15, `(.L_x_8007) ;  /* 0x000000000f087348 */ /* 0x001fea0003c00000 */
[----:B------:R1:W2:Y:S02]  /*14a80*/  SHFL.IDX P6, R14, R13, R12, R11 ;  /* 0x0000000c0d0e7389 */ /* 0x0002a400000c000b */
[----:B012---:R-:W-:Y:S01]  /*14a90*/  ENDCOLLECTIVE ;  /* 0x000000000000791b */ /* 0x007fe20003800000 */
.L_x_8007:
[----:B------:R-:W-:Y:S02]  /*14aa0*/  IMAD.MOV.U32 R13, RZ, RZ, R4 ;  /* 0x000000ffff0d7224 */ /* 0x000fe400078e0004 */
[----:B------:R-:W-:Y:S02]  /*14ab0*/  IMAD.MOV.U32 R12, RZ, RZ, 0x4 ;  /* 0x00000004ff0c7424 */ /* 0x000fe400078e00ff */
[----:B------:R-:W-:-:S07]  /*14ac0*/  IMAD.MOV.U32 R6, RZ, RZ, R14 ;  /* 0x000000ffff067224 */ /* 0x000fce00078e000e */
[----:B------:R-:W-:Y:S05]  /*14ad0*/  WARPSYNC.COLLECTIVE R15, `(.L_x_8008) ;  /* 0x000000000f087348 */ /* 0x000fea0003c00000 */
[----:B------:R0:W1:Y:S02]  /*14ae0*/  SHFL.IDX P6, R14, R13, R12, R11 ;  /* 0x0000000c0d0e7389 */ /* 0x00006400000c000b */
[----:B01----:R-:W-:Y:S01]  /*14af0*/  ENDCOLLECTIVE ;  /* 0x000000000000791b */ /* 0x003fe20003800000 */
.L_x_8008:
        /* <DEDUP_REMOVED lines=15> */
.L_x_8009:
[----:B------:R-:W-:Y:S02]  /*14bf0*/  IMAD.MOV.U32 R13, RZ, RZ, R4 ;  /* 0x000000ffff0d7224 */ /* 0x000fe400078e0004 */
[----:B------:R-:W-:Y:S02]  /*14c00*/  IMAD.MOV.U32 R12, RZ, RZ, 0x5 ;  /* 0x00000005ff0c7424 */ /* 0x000fe400078e00ff */
[----:B------:R-:W-:-:S07]  /*14c10*/  IMAD.MOV.U32 R6, RZ, RZ, R14 ;  /* 0x000000ffff067224 */ /* 0x000fce00078e000e */
[----:B------:R-:W-:Y:S05]  /*14c20*/  WARPSYNC.COLLECTIVE R15, `(.L_x_8010) ;  /* 0x000000000f087348 */ /* 0x000fea0003c00000 */
[----:B------:R0:W1:Y:S02]  /*14c30*/  SHFL.IDX P6, R14, R13, R12, R11 ;  /* 0x0000000c0d0e7389 */ /* 0x00006400000c000b */
[----:B01----:R-:W-:Y:S01]  /*14c40*/  ENDCOLLECTIVE ;  /* 0x000000000000791b */ /* 0x003fe20003800000 */
.L_x_8010:
        /* <DEDUP_REMOVED lines=15> */
.L_x_8011:
[----:B------:R-:W-:Y:S02]  /*14d40*/  IMAD.MOV.U32 R13, RZ, RZ, R4 ;  /* 0x000000ffff0d7224 */ /* 0x000fe400078e0004 */
[----:B------:R-:W-:Y:S02]  /*14d50*/  IMAD.MOV.U32 R12, RZ, RZ, 0x6 ;  /* 0x00000006ff0c7424 */ /* 0x000fe400078e00ff */
[----:B------:R-:W-:-:S07]  /*14d60*/  IMAD.MOV.U32 R6, RZ, RZ, R14 ;  /* 0x000000ffff067224 */ /* 0x000fce00078e000e */
[----:B------:R-:W-:Y:S05]  /*14d70*/  WARPSYNC.COLLECTIVE R15, `(.L_x_8012) ;  /* 0x000000000f087348 */ /* 0x000fea0003c00000 */
[----:B------:R0:W1:Y:S02]  /*14d80*/  SHFL.IDX P6, R14, R13, R12, R11 ;  /* 0x0000000c0d0e7389 */ /* 0x00006400000c000b */
[----:B01----:R-:W-:Y:S01]  /*14d90*/  ENDCOLLECTIVE ;  /* 0x000000000000791b */ /* 0x003fe20003800000 */
.L_x_8012:
[----:B------:R-:W-:-:S05]  /*14da0*/  @!P2 LEA R6, P3, R10, R6, 0x1 ;  /* 0x000000060a06a211 */ /* 0x000fca00078608ff */
[----:B------:R-:W-:Y:S01]  /*14db0*/  @!P2 IMAD.X R5, RZ, RZ, R5, P3 ;  /* 0x000000ffff05a224 */ /* 0x000fe200018e0605 */
[----:B------:R-:W-:-:S03]  /*14dc0*/  ISETP.GE.AND P3, PT, R8, R3, PT ;  /* 0x000000030800720c */ /* 0x000fc60003f66270 */
[----:B------:R-:W-:Y:S02]  /*14dd0*/  @!P2 IMAD.MOV.U32 R7, RZ, RZ, R5 ;  /* 0x000000ffff07a224 */ /* 0x000fe400078e0005 */
[----:B------:R-:W-:-:S03]  /*14de0*/  IMAD.MOV.U32 R13, RZ, RZ, R0 ;  /* 0x000000ffff0d7224 */ /* 0x000fc600078e0000 */
[----:B------:R-:W-:Y:S01]  /*14df0*/  @!PT LDS RZ, [RZ] ;  /* 0x00000000fffff984 */ /* 0x000fe20000000800 */
[----:B------:R-:W-:Y:S01]  /*14e00*/  @!PT LDS RZ, [RZ] ;  /* 0x00000000fffff984 */ /* 0x000fe20000000800 */
[----:B------:R-:W-:Y:S01]  /*14e10*/  @!PT LDS RZ, [RZ] ;  /* 0x00000000fffff984 */ /* 0x000fe20000000800 */
[----:B------:R0:W-:Y:S04]  /*14e20*/  @!P2 LDGSTS.E.BYPASS.LTC128B.128 [R9+0x12c00], desc[UR50][R6.64], !P1 ;  /* 0x12c000000609afae */ /* 0x0001e8000c901d72 */
[----:B------:R0:W-:Y:S01]  /*14e30*/  @!P2 LDGSTS.E.BYPASS.LTC128B.128 [R9+0x16c00], desc[UR50][R6.64+0x80], !P0 ;  /* 0x16c000800609afae */ /* 0x0001e2000c101d72 */
[----:B------:R-:W-:-:S07]  /*14e40*/  IMAD.MOV.U32 R5, RZ, RZ, R14 ;  /* 0x000000ffff057224 */ /* 0x000fce00078e000e */
[----:B0-----:R-:W-:Y:S05]  /*14e50*/  WARPSYNC.COLLECTIVE R15, `(.L_x_8013) ;  /* 0x000000000f087348 */ /* 0x001fea0003c00000 */
[----:B------:R1:W2:Y:S02]  /*14e60*/  SHFL.IDX P6, R14, R13, R12, R11 ;  /* 0x0000000c0d0e7389 */ /* 0x0002a400000c000b */
[----:B012---:R-:W-:Y:S01]  /*14e70*/  ENDCOLLECTIVE ;  /* 0x000000000000791b */ /* 0x007fe20003800000 */
.L_x_8013:
[----:B------:R-:W-:Y:S02]  /*14e80*/  IMAD.MOV.U32 R13, RZ, RZ, R4 ;  /* 0x000000ffff0d7224 */ /* 0x000fe400078e0004 */
[----:B------:R-:W-:Y:S02]  /*14e90*/  IMAD.MOV.U32 R12, RZ, RZ, 0x7 ;  /* 0x00000007ff0c7424 */ /* 0x000fe400078e00ff */
[----:B------:R-:W-:-:S07]  /*14ea0*/  IMAD.MOV.U32 R6, RZ, RZ, R14 ;  /* 0x000000ffff067224 */ /* 0x000fce00078e000e */
[----:B------:R-:W-:Y:S05]  /*14eb0*/  WARPSYNC.COLLECTIVE R15, `(.L_x_8014) ;  /* 0x000000000f087348 */ /* 0x000fea0003c00000 */
[----:B------:R0:W1:Y:S02]  /*14ec0*/  SHFL.IDX P6, R14, R13, R12, R11 ;  /* 0x0000000c0d0e7389 */ /* 0x00006400000c000b */
[----:B01----:R-:W-:Y:S01]  /*14ed0*/  ENDCOLLECTIVE ;  /* 0x000000000000791b */ /* 0x003fe20003800000 */
.L_x_8014:
[----:B------:R-:W-:-:S05]  /*14ee0*/  @!P3 LEA R6, P2, R10, R6, 0x1 ;  /* 0x000000060a06b211 */ /* 0x000fca00078408ff */
[----:B------:R-:W-:-:S04]  /*14ef0*/  @!P3 IMAD.X R5, RZ, RZ, R5, P2 ;  /* 0x000000ffff05b224 */ /* 0x000fc800010e0605 */
        /* <DEDUP_REMOVED lines=11> */
.L_x_8015:
[----:B------:R-:W-:Y:S01]  /*14fb0*/  IMAD.MOV.U32 R0, RZ, RZ, R14 ;  /* 0x000000ffff007224 */ /* 0x000fe200078e000e */
[----:B------:R-:W-:Y:S06]  /*14fc0*/  BRA `(.L_x_8016) ;  /* 0xffffffc400b87947 */ /* 0x000fec000383ffff */
.L_x_7917:
[----:B0-----:R0:W1:Y:S02]  /*14fd0*/  SYNCS.PHASECHK.TRANS64.TRYWAIT P0, [R17+URZ+0x28820], R0 ;  /* 0x02882000110075a7 */ /* 0x001064000800017f */
[----:B-1----:R-:W-:Y:S05]  /*14fe0*/  @!P0 NANOSLEEP.SYNCS 0x989680 ;  /* 0x009896800000895d */ /* 0x002fea0003900000 */
[----:B------:R-:W1:Y:S02]  /*14ff0*/  @!P0 SYNCS.PHASECHK.TRANS64 P0, [R17+URZ+0x28820], R0 ;  /* 0x02882000110085a7 */ /* 0x000e64000800007f */
[----:B-1----:R-:W-:Y:S05]  /*15000*/  @!P0 BRA `(.L_x_7917) ;  /* 0xfffffffc00f08947 */ /* 0x002fea000383ffff */
[----:B------:R-:W-:Y:S05]  /*15010*/  BRA `(.L_x_8017) ;  /* 0xffffffc800287947 */ /* 0x000fea000383ffff */
.L_x_7924:
[----:B0-----:R0:W1:Y:S02]  /*15020*/  SYNCS.PHASECHK.TRANS64.TRYWAIT P0, [R7+URZ+0x28840], R3 ;  /* 0x02884003070075a7 */ /* 0x001064000800017f */
[----:B-1----:R-:W-:Y:S05]  /*15030*/  @!P0 NANOSLEEP.SYNCS 0x989680 ;  /* 0x009896800000895d */ /* 0x002fea0003900000 */
[----:B------:R-:W1:Y:S02]  /*15040*/  @!P0 SYNCS.PHASECHK.TRANS64 P0, [R7+URZ+0x28840], R3 ;  /* 0x02884003070085a7 */ /* 0x000e64000800007f */
[----:B-1----:R-:W-:Y:S05]  /*15050*/  @!P0 BRA `(.L_x_7924) ;  /* 0xfffffffc00f08947 */ /* 0x002fea000383ffff */
[----:B------:R-:W-:Y:S05]  /*15060*/  BRA `(.L_x_8018) ;  /* 0xffffffc800e07947 */ /* 0x000fea000383ffff */
.L_x_7930:
[----:B0-----:R0:W1:Y:S02]  /*15070*/  SYNCS.PHASECHK.TRANS64.TRYWAIT P0, [R7+URZ+0x60], R3 ;  /* 0x00006003070075a7 */ /* 0x001064000800017f */
[----:B-1----:R-:W-:Y:S05]  /*15080*/  @!P0 NANOSLEEP.SYNCS 0x989680 ;  /* 0x009896800000895d */ /* 0x002fea0003900000 */
[----:B------:R-:W1:Y:S02]  /*15090*/  @!P0 SYNCS.PHASECHK.TRANS64 P0, [R7+URZ+0x60], R3 ;  /* 0x00006003070085a7 */ /* 0x000e64000800007f */
[----:B-1----:R-:W-:Y:S05]  /*150a0*/  @!P0 BRA `(.L_x_7930) ;  /* 0xfffffffc00f08947 */ /* 0x002fea000383ffff */
[----:B------:R-:W-:Y:S05]  /*150b0*/  BRA `(.L_x_8019) ;  /* 0xffffffcc00b07947 */ /* 0x000fea000383ffff */
.L_x_7940:
[----:B--2---:R2:W3:Y:S02]  /*150c0*/  SYNCS.PHASECHK.TRANS64.TRYWAIT P0, [R3+URZ+0x28840], R2 ;  /* 0x02884002030075a7 */ /* 0x0044e4000800017f */
[----:B---3--:R-:W-:Y:S05]  /*150d0*/  @!P0 NANOSLEEP.SYNCS 0x989680 ;  /* 0x009896800000895d */ /* 0x008fea0003900000 */
[----:B------:R-:W3:Y:S02]  /*150e0*/  @!P0 SYNCS.PHASECHK.TRANS64 P0, [R3+URZ+0x28840], R2 ;  /* 0x02884002030085a7 */ /* 0x000ee4000800007f */
[----:B---3--:R-:W-:Y:S05]  /*150f0*/  @!P0 BRA `(.L_x_7940) ;  /* 0xfffffffc00f08947 */ /* 0x008fea000383ffff */
[----:B------:R-:W-:Y:S05]  /*15100*/  BRA `(.L_x_8020) ;  /* 0xffffffd400347947 */ /* 0x000fea000383ffff */
.L_x_7946:
[----:B0-----:R0:W1:Y:S02]  /*15110*/  SYNCS.PHASECHK.TRANS64.TRYWAIT P0, [R2+URZ+0x60], R3 ;  /* 0x00006003020075a7 */ /* 0x001064000800017f */
[----:B-1----:R-:W-:Y:S05]  /*15120*/  @!P0 NANOSLEEP.SYNCS 0x989680 ;  /* 0x009896800000895d */ /* 0x002fea0003900000 */
[----:B------:R-:W1:Y:S02]  /*15130*/  @!P0 SYNCS.PHASECHK.TRANS64 P0, [R2+URZ+0x60], R3 ;  /* 0x00006003020085a7 */ /* 0x000e64000800007f */
[----:B-1----:R-:W-:Y:S05]  /*15140*/  @!P0 BRA `(.L_x_7946) ;  /* 0xfffffffc00f08947 */ /* 0x002fea000383ffff */
[----:B------:R-:W-:Y:S05]  /*15150*/  BRA `(.L_x_8021) ;  /* 0xffffffd800047947 */ /* 0x000fea000383ffff */
.L_x_7955:
[----:B--2---:R2:W3:Y:S02]  /*15160*/  SYNCS.PHASECHK.TRANS64.TRYWAIT P0, [R2+URZ+0x28840], R3 ;  /* 0x02884003020075a7 */ /* 0x0044e4000800017f */
[----:B---3--:R-:W-:Y:S05]  /*15170*/  @!P0 NANOSLEEP.SYNCS 0x989680 ;  /* 0x009896800000895d */ /* 0x008fea0003900000 */
[----:B------:R-:W3:Y:S02]  /*15180*/  @!P0 SYNCS.PHASECHK.TRANS64 P0, [R2+URZ+0x28840], R3 ;  /* 0x02884003020085a7 */ /* 0x000ee4000800007f */
[----:B---3--:R-:W-:Y:S05]  /*15190*/  @!P0 BRA `(.L_x_7955) ;  /* 0xfffffffc00f08947 */ /* 0x008fea000383ffff */
[----:B------:R-:W-:Y:S05]  /*151a0*/  BRA `(.L_x_8022) ;  /* 0xffffffdc00587947 */ /* 0x000fea000383ffff */
.L_x_7961:
[----:B0-----:R0:W1:Y:S02]  /*151b0*/  SYNCS.PHASECHK.TRANS64.TRYWAIT P0, [R2+URZ+0x60], R5 ;  /* 0x00006005020075a7 */ /* 0x001064000800017f */
[----:B-1----:R-:W-:Y:S05]  /*151c0*/  @!P0 NANOSLEEP.SYNCS 0x989680 ;  /* 0x009896800000895d */ /* 0x002fea0003900000 */
[----:B------:R-:W1:Y:S02]  /*151d0*/  @!P0 SYNCS.PHASECHK.TRANS64 P0, [R2+URZ+0x60], R5 ;  /* 0x00006005020085a7 */ /* 0x000e64000800007f */
[----:B-1----:R-:W-:Y:S05]  /*151e0*/  @!P0 BRA `(.L_x_7961) ;  /* 0xfffffffc00f08947 */ /* 0x002fea000383ffff */
[----:B------:R-:W-:Y:S05]  /*151f0*/  BRA `(.L_x_8023) ;  /* 0xffffffe000287947 */ /* 0x000fea000383ffff */
.L_x_7972:
[----:B0-----:R0:W3:Y:S02]  /*15200*/  SYNCS.PHASECHK.TRANS64.TRYWAIT P0, [R3+URZ+0x28860], R0 ;  /* 0x02886000030075a7 */ /* 0x0010e4000800017f */
[----:B---3--:R-:W-:Y:S05]  /*15210*/  @!P0 NANOSLEEP.SYNCS 0x989680 ;  /* 0x009896800000895d */ /* 0x008fea0003900000 */
[----:B------:R-:W3:Y:S02]  /*15220*/  @!P0 SYNCS.PHASECHK.TRANS64 P0, [R3+URZ+0x28860], R0 ;  /* 0x02886000030085a7 */ /* 0x000ee4000800007f */
[----:B---3--:R-:W-:Y:S05]  /*15230*/  @!P0 BRA `(.L_x_7972) ;  /* 0xfffffffc00f08947 */ /* 0x008fea000383ffff */
[----:B------:R-:W-:Y:S05]  /*15240*/  BRA `(.L_x_8024) ;  /* 0xffffffe400687947 */ /* 0x000fea000383ffff */
.L_x_7979:
[----:B------:R-:W-:Y:S01]  /*15250*/  BSSY B0, `(.L_x_8025) ;  /* 0x0000008000007945 */ /* 0x000fe20003800000 */
[----:B-----5:R-:W-:Y:S02]  /*15260*/  IMAD.MOV.U32 R13, RZ, RZ, R2 ;  /* 0x000000ffff0d7224 */ /* 0x020fe400078e0002 */
[----:B------:R-:W-:Y:S02]  /*15270*/  IMAD.MOV.U32 R12, RZ, RZ, RZ ;  /* 0x000000ffff0c7224 */ /* 0x000fe400078e00ff */
[----:B------:R-:W-:Y:S02]  /*15280*/  IMAD.MOV.U32 R11, RZ, RZ, 0x1f ;  /* 0x0000001fff0b7424 */ /* 0x000fe400078e00ff */
[----:B------:R-:W-:-:S07]  /*15290*/  IMAD.MOV.U32 R15, RZ, RZ, -0x1 ;  /* 0xffffffffff0f7424 */ /* 0x000fce00078e00ff */
[----:B-123--:R-:W-:Y:S05]  /*152a0*/  WARPSYNC.COLLECTIVE R15, `(.L_x_8026) ;  /* 0x000000000f087348 */ /* 0x00efea0003c00000 */
[----:B------:R0:W4:Y:S02]  /*152b0*/  SHFL.IDX P6, R14, R13, R12, R11 ;  /* 0x0000000c0d0e7389 */ /* 0x00012400000c000b */
[----:B01234-:R-:W-:Y:S01]  /*152c0*/  ENDCOLLECTIVE ;  /* 0x000000000000791b */ /* 0x01ffe20003800000 */
.L_x_8026:
[----:B------:R-:W-:Y:S05]  /*152d0*/  BSYNC B0 ;  /* 0x0000000000007941 */ /* 0x000fea0003800000 */
.L_x_8025:
[----:B------:R-:W-:Y:S05]  /*152e0*/  BRA `(.L_x_8027) ;  /* 0xffffffe800607947 */ /* 0x000fea000383ffff */
.L_x_7982:
[----:B0-----:R0:W1:Y:S02]  /*152f0*/  SYNCS.PHASECHK.TRANS64.TRYWAIT P0, [R0+URZ+0x28820], R3 ;  /* 0x02882003000075a7 */ /* 0x001064000800017f */
[----:B-1----:R-:W-:Y:S05]  /*15300*/  @!P0 NANOSLEEP.SYNCS 0x989680 ;  /* 0x009896800000895d */ /* 0x002fea0003900000 */
[----:B------:R-:W1:Y:S02]  /*15310*/  @!P0 SYNCS.PHASECHK.TRANS64 P0, [R0+URZ+0x28820], R3 ;  /* 0x02882003000085a7 */ /* 0x000e64000800007f */
[----:B-1----:R-:W-:Y:S05]  /*15320*/  @!P0 BRA `(.L_x_7982) ;  /* 0xfffffffc00f08947 */ /* 0x002fea000383ffff */
[----:B------:R-:W-:Y:S05]  /*15330*/  BRA `(.L_x_8028) ;  /* 0xffffffe800ac7947 */ /* 0x000fea000383ffff */
.L_x_7983:
        /* <DEDUP_REMOVED lines=8> */
[----:B0-23--:R-:W-:Y:S05]  /*153c0*/  WARPSYNC.COLLECTIVE R15, `(.L_x_8030) ;  /* 0x000000000f087348 */ /* 0x00dfea0003c00000 */
[----:B------:R1:W4:Y:S02]  /*153d0*/  SHFL.IDX P6, R14, R13, R12, R11 ;  /* 0x0000000c0d0e7389 */ /* 0x00032400000c000b */
[----:B01234-:R-:W-:Y:S01]  /*153e0*/  ENDCOLLECTIVE ;  /* 0x000000000000791b */ /* 0x01ffe20003800000 */
.L_x_8030:
[----:B------:R-:W-:Y:S05]  /*153f0*/  BSYNC B0 ;  /* 0x0000000000007941 */ /* 0x000fea0003800000 */
.L_x_8029:
[----:B------:R-:W-:Y:S05]  /*15400*/  BRA `(.L_x_8031) ;  /* 0xffffffe800947947 */ /* 0x000fea000383ffff */
.L_x_7986:
[----:B------:R-:W-:Y:S01]  /*15410*/  BSSY B1, `(.L_x_8032) ;  /* 0x0000006000017945 */ /* 0x000fe20003800000 */
[----:B------:R-:W-:-:S07]  /*15420*/  IMAD.MOV.U32 R15, RZ, RZ, -0x1 ;  /* 0xffffffffff0f7424 */ /* 0x000fce00078e00ff */
[----:B0123--:R-:W-:Y:S05]  /*15430*/  WARPSYNC.COLLECTIVE R15, `(.L_x_8033) ;  /* 0x000000000f0c7348 */ /* 0x00ffea0003c00000 */
[----:B------:R-:W-:Y:S02]  /*15440*/  ELECT P6, UR62, PT ;  /* 0x00000000003e782f */ /* 0x000fe400038c0000 */
[----:B------:R-:W-:Y:S01]  /*15450*/  MOV R14, UR62 ;  /* 0x0000003e000e7c02 */ /* 0x000fe20008000f00 */
[----:B0123--:R-:W-:Y:S10]  /*15460*/  ENDCOLLECTIVE ;  /* 0x000000000000791b */ /* 0x00fff40003800000 */
.L_x_8033:
[----:B------:R-:W-:Y:S05]  /*15470*/  BSYNC B1 ;  /* 0x0000000000017941 */ /* 0x000fea0003800000 */
.L_x_8032:
[----:B------:R-:W-:Y:S05]  /*15480*/  BRA `(.L_x_8034) ;  /* 0xffffffe8008c7947 */ /* 0x000fea000383ffff */
.L_x_7988:
[----:B0-----:R0:W1:Y:S02]  /*15490*/  SYNCS.PHASECHK.TRANS64.TRYWAIT P0, [R6+URZ], R5 ;  /* 0x00000005060075a7 */ /* 0x001064000800017f */
[----:B-1----:R-:W-:Y:S05]  /*154a0*/  @!P0 NANOSLEEP.SYNCS 0x989680 ;  /* 0x009896800000895d */ /* 0x002fea0003900000 */
[----:B------:R-:W1:Y:S02]  /*154b0*/  @!P0 SYNCS.PHASECHK.TRANS64 P0, [R6+URZ], R5 ;  /* 0x00000005060085a7 */ /* 0x000e64000800007f */
[----:B-1----:R-:W-:Y:S05]  /*154c0*/  @!P0 BRA `(.L_x_7988) ;  /* 0xfffffffc00f08947 */ /* 0x002fea000383ffff */
[----:B------:R-:W-:Y:S05]  /*154d0*/  BRA `(.L_x_8035) ;  /* 0xffffffe800c47947 */ /* 0x000fea000383ffff */
.L_x_7989:
[----:B-1----:R1:W3:Y:S02]  /*154e0*/  SYNCS.PHASECHK.TRANS64.TRYWAIT P0, [R3+URZ], R2 ;  /* 0x00000002030075a7 */ /* 0x0022e4000800017f */
[----:B---3--:R-:W-:Y:S05]  /*154f0*/  @!P0 NANOSLEEP.SYNCS 0x989680 ;  /* 0x009896800000895d */ /* 0x008fea0003900000 */
[----:B------:R-:W3:Y:S02]  /*15500*/  @!P0 SYNCS.PHASECHK.TRANS64 P0, [R3+URZ], R2 ;  /* 0x00000002030085a7 */ /* 0x000ee4000800007f */
[----:B---3--:R-:W-:Y:S05]  /*15510*/  @!P0 BRA `(.L_x_7989) ;  /* 0xfffffffc00f08947 */ /* 0x008fea000383ffff */
[----:B------:R-:W-:Y:S05]  /*15520*/  BRA `(.L_x_8036) ;  /* 0xffffffe800b87947 */ /* 0x000fea000383ffff */
.L_x_7991:
[----:B-1----:R1:W3:Y:S02]  /*15530*/  SYNCS.PHASECHK.TRANS64.TRYWAIT P0, [R18+URZ], R5 ;  /* 0x00000005120075a7 */ /* 0x0022e4000800017f */
[----:B---3--:R-:W-:Y:S05]  /*15540*/  @!P0 NANOSLEEP.SYNCS 0x989680 ;  /* 0x009896800000895d */ /* 0x008fea0003900000 */
[----:B------:R-:W3:Y:S02]  /*15550*/  @!P0 SYNCS.PHASECHK.TRANS64 P0, [R18+URZ], R5 ;  /* 0x00000005120085a7 */ /* 0x000ee4000800007f */
[----:B---3--:R-:W-:Y:S05]  /*15560*/  @!P0 BRA `(.L_x_7991) ;  /* 0xfffffffc00f08947 */ /* 0x008fea000383ffff */
[----:B------:R-:W-:Y:S05]  /*15570*/  BRA `(.L_x_8037) ;  /* 0xffffffe800bc7947 */ /* 0x000fea000383ffff */
.L_x_8038:
        /* <DEDUP_REMOVED lines=16> */
.L_x_15317:


//--------------------- .text._ZN7cutlass13device_kernelIN5flash11enable_sm90INS1_16FlashAttnFwdSm90INS1_25CollectiveMainloopFwdSm90ILi2EN4cute5tupleIJNS5_1CILi1EEES8_S8_EEENS6_IJNS7_ILi128EEESA_SA_EEELi128ENS_10bfloat16_tEfNS_4arch4Sm90ELb0ELb1ELb0ELb1ELb0ELb0ELb0ELb1ELb1ELb1ELb0ELb0EEENS1_21CollectiveEpilogueFwdISB_S9_SC_SE_Li256ELb1ELb1ELb0ELb0EEENS1_36VarlenDynamicPersistentTileSchedulerILi128ELi128ELi256ELi128ELb0ELb1ELb1ELb1ELb0ELb1EEEEEEEEEvNT_6ParamsE --------------------------
	.section	.text._ZN7cutlass13device_kernelIN5flash11enable_sm90INS1_16FlashAttnFwdSm90INS1_25CollectiveMainloopFwdSm90ILi2EN4cute5tupleIJNS5_1CILi1EEES8_S8_EEENS6_IJNS7_ILi128EEESA_SA_EEELi128ENS_10bfloat16_tEfNS_4arch4Sm90ELb0ELb1ELb0ELb1ELb0ELb0ELb0ELb1ELb1ELb1ELb0ELb0EEENS1_21CollectiveEpilogueFwdISB_S9_SC_SE_Li256ELb1ELb1ELb0ELb0EEENS1_36VarlenDynamicPersistentTileSchedulerILi128ELi128ELi256ELi128ELb0ELb1ELb1ELb1ELb0ELb1EEEEEEEEEvNT_6ParamsE,"ax",@progbits
	.align	128
.text._ZN7cutlass13device_kernelIN5flash11enable_sm90INS1_16FlashAttnFwdSm90INS1_25CollectiveMainloopFwdSm90ILi2EN4cute5tupleIJNS5_1CILi1EEES8_S8_EEENS6_IJNS7_ILi128EEESA_SA_EEELi128ENS_10bfloat16_tEfNS_4arch4Sm90ELb0ELb1ELb0ELb1ELb0ELb0ELb0ELb1ELb1ELb1ELb0ELb0EEENS1_21CollectiveEpilogueFwdISB_S9_SC_SE_Li256ELb1ELb1ELb0ELb0EEENS1_36VarlenDynamicPersistentTileSchedulerILi128ELi128ELi256ELi128ELb0ELb1ELb1ELb1ELb0ELb1EEEEEEEEEvNT_6ParamsE:
        .type           _ZN7cutlass13device_kernelIN5flash11enable_sm90INS1_16FlashAttnFwdSm90INS1_25CollectiveMainloopFwdSm90ILi2EN4cute5tupleIJNS5_1CILi1EEES8_S8_EEENS6_IJNS7_ILi128EEESA_SA_EEELi128ENS_10bfloat16_tEfNS_4arch4Sm90ELb0ELb1ELb0ELb1ELb0ELb0ELb0ELb1ELb1ELb1ELb0ELb0EEENS1_21CollectiveEpilogueFwdISB_S9_SC_SE_Li256ELb1ELb1ELb0ELb0EEENS1_36VarlenDynamicPersistentTileSchedulerILi128ELi128ELi256ELi128ELb0ELb1ELb1ELb1ELb0ELb1EEEEEEEEEvNT_6ParamsE,@function
        .size           _ZN7cutlass13device_kernelIN5flash11enable_sm90INS1_16FlashAttnFwdSm90INS1_25CollectiveMainloopFwdSm90ILi2EN4cute5tupleIJNS5_1CILi1EEES8_S8_EEENS6_IJNS7_ILi128EEESA_SA_EEELi128ENS_10bfloat16_tEfNS_4arch4Sm90ELb0ELb1ELb0ELb1ELb0ELb0ELb0ELb1ELb1ELb1ELb0ELb0EEENS1_21CollectiveEpilogueFwdISB_S9_SC_SE_Li256ELb1ELb1ELb0ELb0EEENS1_36VarlenDynamicPersistentTileSchedulerILi128ELi128ELi256ELi128ELb0ELb1ELb1ELb1ELb0ELb1EEEEEEEEEvNT_6ParamsE,(.L_x_15318 - _ZN7cutlass13device_kernelIN5flash11enable_sm90INS1_16FlashAttnFwdSm90INS1_25CollectiveMainloopFwdSm90ILi2EN4cute5tupleIJNS5_1CILi1EEES8_S8_EEENS6_IJNS7_ILi128EEESA_SA_EEELi128ENS_10bfloat16_tEfNS_4arch4Sm90ELb0ELb1ELb0ELb1ELb0ELb0ELb0ELb1ELb1ELb1ELb0ELb0EEENS1_21CollectiveEpilogueFwdISB_S9_SC_SE_Li256ELb1ELb1ELb0ELb0EEENS1_36VarlenDynamicPersistentTileSchedulerILi128ELi128ELi256ELi128ELb0ELb1ELb1ELb1ELb0ELb1EEEEEEEEEvNT_6ParamsE)
        .other          _ZN7cutlass13device_kernelIN5flash11enable_sm90INS1_16FlashAttnFwdSm90INS1_25CollectiveMainloopFwdSm90ILi2EN4cute5tupleIJNS5_1CILi1EEES8_S8_EEENS6_IJNS7_ILi128EEESA_SA_EEELi128ENS_10bfloat16_tEfNS_4arch4Sm90ELb0ELb1ELb0ELb1ELb0ELb0ELb0ELb1ELb1ELb1ELb0ELb0EEENS1_21CollectiveEpilogueFwdISB_S9_SC_SE_Li256ELb1ELb1ELb0ELb0EEENS1_36VarlenDynamicPersistentTileSchedulerILi128ELi128ELi256ELi128ELb0ELb1ELb1ELb1ELb0ELb1EEEEEEEEEvNT_6ParamsE,@"STO_CUDA_ENTRY STV_DEFAULT"
_ZN7cutlass13device_kernelIN5flash11enable_sm90INS1_16FlashAttnFwdSm90INS1_25CollectiveMainloopFwdSm90ILi2EN4cute5tupleIJNS5_1CILi1EEES8_S8_EEENS6_IJNS7_ILi128EEESA_SA_EEELi128ENS_10bfloat16_tEfNS_4arch4Sm90ELb0ELb1ELb0ELb1ELb0ELb0ELb0ELb1ELb1ELb1ELb0ELb0EEENS1_21CollectiveEpilogueFwdISB_S9_SC_SE_Li256ELb1ELb1ELb0ELb0EEENS1_36VarlenDynamicPersistentTileSchedulerILi128ELi128ELi256ELi128ELb0ELb1ELb1ELb1ELb0ELb1EEEEEEEEEvNT_6ParamsE:
        /* <DEDUP_REMOVED lines=18> */
.L_x_8040:
[----:B------:R-:W-:Y:S05]  /*0120*/  BSYNC B0 ;  /* 0x0000000000007941 */ /* 0x000fea0003800000 */
.L_x_8039:
        /* <DEDUP_REMOVED lines=41> */
.L_x_8041:
        /* <DEDUP_REMOVED lines=22> */
.L_x_8042:
        /* <DEDUP_REMOVED lines=18> */
.L_x_8043:
        /* <DEDUP_REMOVED lines=22> */
.L_x_8044:
        /* <DEDUP_REMOVED lines=22> */
.L_x_8045:
[----:B------:R-:W-:Y:S01]  /*0900*/  PLOP3.LUT P0, PT, PT, PT, UP0, 0x80, 0x0 ;  /* 0x000000000000781c */ /* 0x000fe20003f0f008 */
[----:B------:R-:W-:Y:S01]  /*0910*/  UMOV UR36, 0x1 ;  /* 0x0000000100247882 */ /* 0x000fe20000000000 */
[----:B------:R-:W-:Y:S01]  /*0920*/  NOP ;  /* 0x0000000000007918 */ /* 0x000fe20000000000 */
[----:B------:R-:W-:Y:S01]  /*0930*/  USEL UR36, UR36, 0x2, !UP0 ;  /* 0x0000000224247887 */ /* 0x000fe2000c000000 */
[----:B------:R-:W-:Y:S01]  /*0940*/  ULDC.64 UR50, c[0x0][0x208] ;  /* 0x0000820000327ab9 */ /* 0x000fe20000000a00 */
[----:B012-4-:R-:W-:Y:S08]  /*0950*/  BAR.SYNC.DEFER_BLOCKING 0x0 ;  /* 0x0000000000007b1d */ /* 0x017ff00000010000 */
[----:B------:R-:W-:Y:S05]  /*0960*/  @!P0 BRA `(.L_x_8046) ;  /* 0x000000f000fc8947 */ /* 0x000fea0003800000 */
.L_x_8047:
[----:B------:R-:W-:-:S08]  /*0970*/  NOP ;  /* 0x0000000000007918 */ /* 0x000fd00000000000 */
[----:B------:R-:W0:Y:S02]  /*0980*/  USETMAXREG.TRY_ALLOC.CTAPOOL UP0, 0xf0 ;  /* 0x000000f0000079c8 */ /* 0x000e240008000600 */
[----:B0-----:R-:W-:-:S13]  /*0990*/  PLOP3.LUT P0, PT, PT, PT, UP0, 0x80, 0x0 ;  /* 0x000000000000781c */ /* 0x001fda0003f0f008 */
[----:B------:R-:W-:Y:S05]  /*09a0*/  @!P0 BRA `(.L_x_8047) ;  /* 0xfffffffc00f08947 */ /* 0x000fea000383ffff */
[----:B------:R-:W0:Y:S01]  /*09b0*/  S2R R2, SR_TID.X ;  /* 0x0000000000027919 */ /* 0x000e220000002100 */
        /* <DEDUP_REMOVED lines=13> */
[----:B------:R-:W-:Y:S01]  /*0a90*/  VIADD R191, R2, 0xffffff80 ;  /* 0xffffff8002bf7836 */ /* 0x000fe20000000000 */
[----:B------:R-:W-:Y:S01]  /*0aa0*/  R2UR UR7, R6 ;  /* 0x00000000060772ca */ /* 0x000fe200000e0000 */
[----:B------:R-:W-:Y:S01]  /*0ab0*/  ULOP3.LUT UR48, UR36, 0x1, URZ, 0xfc, !UPT ;  /* 0x0000000124307892 */ /* 0x000fe2000f8efc3f */
[----:B------:R-:W-:Y:S01]  /*0ac0*/  R2UR UR6, R7 ;  /* 0x00000000070672ca */ /* 0x000fe200000e0000 */
[----:B------:R-:W-:Y:S01]  /*0ad0*/  UMOV UR47, URZ ;  /* 0x0000003f002f7c82 */ /* 0x000fe20008000000 */
[----:B------:R-:W-:Y:S01]  /*0ae0*/  SHF.R.S32.HI R0, RZ, 0x1f, R191 ;  /* 0x0000001fff007819 */ /* 0x000fe200000114bf */
[----:B------:R-:W-:Y:S01]  /*0af0*/  UMOV UR46, URZ ;  /* 0x0000003f002e7c82 */ /* 0x000fe20008000000 */
[----:B------:R-:W-:Y:S01]  /*0b00*/  R2UR UR5, R5 ;  /* 0x00000000050572ca */ /* 0x000fe200000e0000 */
[----:B------:R-:W-:Y:S01]  /*0b10*/  UMOV UR45, URZ ;  /* 0x0000003f002d7c82 */ /* 0x000fe20008000000 */
[CC--:B------:R-:W-:Y:S02]  /*0b20*/  LEA.HI R3, R0.reuse, R191.reuse, RZ, 0x7 ;  /* 0x000000bf00037211 */ /* 0x0c0fe400078f38ff */
[----:B------:R-:W-:-:S02]  /*0b30*/  LEA.HI R4, R0, R191, RZ, 0x5 ;  /* 0x000000bf00047211 */ /* 0x000fc400078f28ff */
[----:B------:R-:W-:Y:S02]  /*0b40*/  LOP3.LUT R2, R3, 0xffffff80, RZ, 0xc0, !PT ;  /* 0xffffff8003027812 */ /* 0x000fe400078ec0ff */
[----:B------:R-:W-:Y:S01]  /*0b50*/  SHF.R.S32.HI R186, RZ, 0x7, R3 ;  /* 0x00000007ffba7819 */ /* 0x000fe20000011403 */
[----:B------:R-:W-:Y:S02]  /*0b60*/  IMAD.SHL.U32 R6, R4, 0x20, RZ ;  /* 0x0000002004067824 */ /* 0x000fe400078e00ff */
[----:B------:R-:W-:Y:S01]  /*0b70*/  IMAD.IADD R185, R191, 0x1, -R2 ;  /* 0x00000001bfb97824 */ /* 0x000fe200078e0a02 */
[----:B------:R-:W-:Y:S02]  /*0b80*/  LEA.HI R2, R0, R191, RZ, 0x4 ;  /* 0x000000bf00027211 */ /* 0x000fe400078f20ff */
[----:B------:R-:W-:Y:S02]  /*0b90*/  LOP3.LUT R7, R6, 0xfffffc00, RZ, 0xc0, !PT ;  /* 0xfffffc0006077812 */ /* 0x000fe400078ec0ff */
[----:B------:R-:W-:-:S02]  /*0ba0*/  SHF.R.S32.HI R8, RZ, 0x1f, R185 ;  /* 0x0000001fff087819 */ /* 0x000fc400000114b9 */
[----:B------:R-:W-:Y:S02]  /*0bb0*/  LEA.HI R6, R0, R191, RZ, 0x2 ;  /* 0x000000bf00067211 */ /* 0x000fe400078f10ff */
[----:B------:R-:W-:Y:S02]  /*0bc0*/  LEA.HI R9, R8, R185, RZ, 0x2 ;  /* 0x000000b908097211 */ /* 0x000fe400078f10ff */
[----:B------:R-:W-:Y:S02]  /*0bd0*/  SHF.R.S32.HI R5, RZ, 0x4, R2 ;  /* 0x00000004ff057819 */ /* 0x000fe40000011402 */
[--C-:B------:R-:W-:Y:S02]  /*0be0*/  SHF.R.S32.HI R10, RZ, 0x2, R9.reuse ;  /* 0x00000002ff0a7819 */ /* 0x100fe40000011409 */
[----:B------:R-:W-:Y:S02]  /*0bf0*/  SHF.R.S32.HI R11, RZ, 0x1f, R9 ;  /* 0x0000001fff0b7819 */ /* 0x000fe40000011409 */
[----:B------:R-:W-:-:S02]  /*0c00*/  LOP3.LUT R4, R2, 0x3fffff0, RZ, 0xc0, !PT ;  /* 0x03fffff002047812 */ /* 0x000fc400078ec0ff */
[----:B------:R-:W-:Y:S02]  /*0c10*/  LOP3.LUT R6, R6, 0xfffffffc, RZ, 0xc0, !PT ;  /* 0xfffffffc06067812 */ /* 0x000fe400078ec0ff */
[----:B------:R-:W-:Y:S01]  /*0c20*/  LEA.HI R0, R0, R191, RZ, 0x3 ;  /* 0x000000bf00007211 */ /* 0x000fe200078f18ff */
[----:B------:R-:W-:Y:S01]  /*0c30*/  IMAD.IADD R4, R191, 0x1, -R4 ;  /* 0x00000001bf047824 */ /* 0x000fe200078e0a04 */
[----:B------:R-:W-:Y:S01]  /*0c40*/  LEA.HI R11, R11, R10, RZ, 0x3 ;  /* 0x0000000a0b0b7211 */ /* 0x000fe200078f18ff */
[----:B------:R-:W-:Y:S01]  /*0c50*/  IMAD.IADD R6, R191, 0x1, -R6 ;  /* 0x00000001bf067824 */ /* 0x000fe200078e0a06 */
        /* <DEDUP_REMOVED lines=17> */
[----:B------:R-:W-:Y:S01]  /*0d70*/  LOP3.LUT R16, R9, 0x7ffffffc, RZ, 0xc0, !PT ;  /* 0x7ffffffc09107812 */ /* 0x000fe200078ec0ff */
[----:B------:R-:W-:Y:S01]  /*0d80*/  IMAD.IADD R3, R186, 0x1, -R3 ;  /* 0x00000001ba037824 */ /* 0x000fe200078e0a03 */
        /* <DEDUP_REMOVED lines=8> */
.L_x_8147:
[----:B------:R-:W-:Y:S01]  /*0e10*/  ULDC.64 UR8, c[0x0][0xa28] ;  /* 0x00028a0000087ab9 */ /* 0x000fe20000000a00 */
[----:B------:R-:W-:Y:S01]  /*0e20*/  ULDC UR4, c[0x0][0x424] ;  /* 0x0001090000047ab9 */ /* 0x000fe20000000800 */
[----:B------:R-:W-:-:S04]  /*0e30*/  UISETP.NE.U32.AND UP0, UPT, UR8, URZ, UPT ;  /* 0x0000003f0800728c */ /* 0x000fc8000bf05070 */
        /* <DEDUP_REMOVED lines=18> */
[----:B------:R-:W-:Y:S01]  /*0f60*/  UMOV UR39, URZ ;  /* 0x0000003f00277c82 */ /* 0x000fe20008000000 */
[----:B------:R-:W-:Y:S02]  /*0f70*/  ULDC UR44, c[0x0][0x288] ;  /* 0x0000a200002c7ab9 */ /* 0x000fe40000000800 */
[----:B------:R-:W-:Y:S01]  /*0f80*/  UISETP.NE.AND.EX UP0, UPT, UR9, URZ, UPT, UP0 ;  /* 0x0000003f0900728c */ /* 0x000fe2000bf05300 */
[----:B------:R-:W-:Y:S02]  /*0f90*/  UMOV UR42, UR7 ;  /* 0x00000007002a7c82 */ /* 0x000fe40008000000 */
[----:B------:R-:W-:Y:S01]  /*0fa0*/  ULDC.64 UR8, c[0x0][0xa20] ;  /* 0x0002880000087ab9 */ /* 0x000fe20000000a00 */
[----:B------:R-:W-:Y:S01]  /*0fb0*/  USEL UR4, UR4, 0x1, UP0 ;  /* 0x0000000104047887 */ /* 0x000fe20008000000 */
[----:B------:R-:W-:Y:S01]  /*0fc0*/  ISETP.NE.U32.AND P1, PT, RZ, UR8, PT ;  /* 0x00000008ff007c0c */ /* 0x000fe2000bf25070 */
[----:B------:R-:W-:-:S02]  /*0fd0*/  ULDC UR8, c[0x0][0x2f0] ;  /* 0x0000bc0000087ab9 */ /* 0x000fc40000000800 */
        /* <DEDUP_REMOVED lines=9> */
[----:B------:R-:W-:Y:S02]  /*1070*/  ULDC.64 UR8, c[0x0][0xa00] ;  /* 0x0002800000087ab9 */ /* 0x000fe40000000a00 */
        /* <DEDUP_REMOVED lines=8> */
.L_x_8048:
[----:B------:R-:W-:Y:S01]  /*1100*/  UMOV UR37, UR6 ;  /* 0x0000000600257c82 */ /* 0x000fe20008000000 */
[----:B------:R-:W-:Y:S05]  /*1110*/  @!P1 BRA `(.L_x_8049) ;  /* 0x00000000001c9947 */ /* 0x000fea0003800000 */
[----:B------:R-:W-:Y:S02]  /*1120*/  ULDC.64 UR8, c[0x0][0xa20] ;  /* 0x0002880000087ab9 */ /* 0x000fe40000000a00 */
[----:B------:R-:W-:-:S06]  /*1130*/  UIMAD.WIDE UR6, UR6, 0x4, UR8 ;  /* 0x00000004060678a5 */ /* 0x000fcc000f8e0208 */
[----:B------:R-:W-:Y:S02]  /*1140*/  IMAD.U32 R2, RZ, RZ, UR6 ;  /* 0x00000006ff027e24 */ /* 0x000fe4000f8e00ff */
[----:B------:R-:W-:-:S05]  /*1150*/  IMAD.U32 R3, RZ, RZ, UR7 ;  /* 0x00000007ff037e24 */ /* 0x000fca000f8e00ff */
[----:B------:R-:W2:Y:S02]  /*1160*/  LDG.E R2, desc[UR50][R2.64] ;  /* 0x0000003202027981 */ /* 0x000ea4000c1e1900 */
[----:B--2---:R-:W-:Y:S01]  /*1170*/  R2UR UR4, R2 ;  /* 0x00000000020472ca */ /* 0x004fe200000e0000 */
[----:B------:R-:W-:-:S14]  /*1180*/  BRA `(.L_x_8050) ;  /* 0x0000000000347947 */ /* 0x000fdc0003800000 */
.L_x_8049:
        /* <DEDUP_REMOVED lines=13> */
.L_x_8050:
        /* <DEDUP_REMOVED lines=27> */
.L_x_8052:
[----:B------:R-:W-:-:S11]  /*1410*/  UISETP.NE.AND UP1, UPT, UR5, 0x1, UPT ;  /* 0x000000010500788c */ /* 0x000fd6000bf25270 */
[----:B------:R-:W-:Y:S02]  /*1420*/  @UP1 ULDC.64 UR8, c[0x0][0x9e8] ;  /* 0x00027a0000081ab9 */ /* 0x000fe40000000a00 */
[----:B------:R-:W-:-:S04]  /*1430*/  UIMAD.WIDE.U32 UR6, UR4, UR8, URZ ;  /* 0x00000008040672a5 */ /* 0x000fc8000f8e003f */
[----:B------:R-:W-:-:S12]  /*1440*/  @UP1 USHF.R.U32.HI UR4, URZ, UR9, UR7 ;  /* 0x000000093f041299 */ /* 0x000fd80008011607 */
.L_x_8053:
[----:B------:R-:W-:-:S06]  /*1450*/  UIMAD UR4, UR4, UR5, UR5 ;  /* 0x00000005040472a4 */ /* 0x000fcc000f8e0205 */
[----:B------:R-:W-:-:S07]  /*1460*/  VIMNMX R0, R0, UR4, PT ;  /* 0x0000000400007c48 */ /* 0x000fce000bfe0100 */
.L_x_8051:
        /* <DEDUP_REMOVED lines=29> */
.L_x_8055:
[----:B------:R-:W-:-:S11]  /*1640*/  UISETP.NE.AND UP0, UPT, UR5, 0x1, UPT ;  /* 0x000000010500788c */ /* 0x000fd6000bf05270 */
[----:B------:R-:W-:Y:S02]  /*1650*/  @UP0 ULDC.64 UR10, c[0x0][0x9e8] ;  /* 0x00027a00000a0ab9 */ /* 0x000fe40000000a00 */
[----:B------:R-:W-:-:S04]  /*1660*/  UIMAD.WIDE.U32 UR6, UR4, UR10, URZ ;  /* 0x0000000a040672a5 */ /* 0x000fc8000f8e003f */
[----:B------:R-:W-:-:S12]  /*1670*/  @UP0 USHF.R.U32.HI UR4, URZ, UR11, UR7 ;  /* 0x0000000b3f040299 */ /* 0x000fd80008011607 */
.L_x_8056:
[----:B------:R-:W-:-:S04]  /*1680*/  UIMAD UR4, UR4, UR5, URZ ;  /* 0x00000005040472a4 */ /* 0x000fc8000f8e023f */
[----:B------:R-:W-:-:S04]  /*1690*/  UISETP.LT.AND UP0, UPT, UR9, UR4, UPT ;  /* 0x000000040900728c */ /* 0x000fc8000bf01270 */
[----:B------:R-:W-:-:S12]  /*16a0*/  USEL UR9, UR9, UR4, !UP0 ;  /* 0x0000000409097287 */ /* 0x000fd8000c000000 */
.L_x_8054:
        /* <DEDUP_REMOVED lines=73> */
.L_x_8058:
        /* <DEDUP_REMOVED lines=9> */
.L_x_8277:
[----:B------:R-:W-:Y:S05]  /*1bd0*/  @!P0 BRA `(.L_x_8060) ;  /* 0x0000000000048947 */ /* 0x000fea0003800000 */
[----:B------:R-:W-:Y:S01]  /*1be0*/  BPT.TRAP 0x1 ;  /* 0x000000040000795c */ /* 0x000fe20000300000 */
.L_x_8060:
[----:B------:R-:W-:Y:S02]  /*1bf0*/  IMAD.U32 R5, RZ, RZ, UR45 ;  /* 0x0000002dff057e24 */ /* 0x000fe4000f8e00ff */
[----:B0-----:R-:W-:-:S03]  /*1c00*/  IMAD.U32 R0, RZ, RZ, UR46 ;  /* 0x0000002eff007e24 */ /* 0x001fc6000f8e00ff */
[----:B------:R-:W-:Y:S02]  /*1c10*/  LEA R5, R5, UR41, 0x3 ;  /* 0x0000002905057c11 */ /* 0x000fe4000f8e18ff */
[----:B------:R-:W-:-:S04]  /*1c20*/  SHF.L.U32 R0, R0, 0x1f, RZ ;  /* 0x0000001f00007819 */ /* 0x000fc800000006ff */
[----:B------:R0:W1:Y:S01]  /*1c30*/  SYNCS.PHASECHK.TRANS64.TRYWAIT P2, [R5+URZ+0x28830], R0 ;  /* 0x02883000050075a7 */ /* 0x000062000804017f */
[----:B------:R-:W-:Y:S05]  /*1c40*/  @!P0 BRA `(.L_x_8061) ;  /* 0x0000000000048947 */ /* 0x000fea0003800000 */
[----:B------:R-:W-:Y:S01]  /*1c50*/  BPT.TRAP 0x1 ;  /* 0x000000040000795c */ /* 0x000fe20000300000 */
.L_x_8061:
[----:B------:R-:W2:Y:S02]  /*1c60*/  S2R R2, SR_TID.X ;  /* 0x0000000000027919 */ /* 0x000ea40000002100 */
[----:B--2---:R-:W-:Y:S01]  /*1c70*/  LOP3.LUT P1, RZ, R2, 0x7f, RZ, 0xc0, !PT ;  /* 0x0000007f02ff7812 */ /* 0x004fe2000782c0ff */
[----:B-1----:R-:W-:-:S12]  /*1c80*/  @P2 BRA `(.L_x_8062) ;  /* 0x0000000000082947 */ /* 0x002fd80003800000 */
[----:B------:R-:W1:Y:S02]  /*1c90*/  SYNCS.PHASECHK.TRANS64.TRYWAIT P2, [R5+URZ+0x28830], R0 ;  /* 0x02883000050075a7 */ /* 0x000e64000804017f */
[----:B-1----:R-:W-:Y:S05]  /*1ca0*/  @!P2 BRA `(.L_x_8063) ;  /* 0x000001440040a947 */ /* 0x002fea0003800000 */
.L_x_8062:
[----:B------:R-:W-:Y:S05]  /*1cb0*/  WARPSYNC.ALL ;  /* 0x0000000000007948 */ /* 0x000fea0003800000 */
[----:B------:R-:W-:Y:S01]  /*1cc0*/  UIADD3 UR4, UR41, 0x18400, URZ ;  /* 0x0001840029047890 */ /* 0x000fe2000fffe03f */
[----:B------:R-:W-:Y:S01]  /*1cd0*/  WARPGROUP.ARRIVE ;  /* 0x00000000000079c5 */ /* 0x000fe20000000000 */
[----:B------:R-:W-:Y:S01]  /*1ce0*/  ULOP3.LUT UR32, UR53, 0x10000, URZ, 0xfc, !UPT ;  /* 0x0001000035207892 */ /* 0x000fe2000f8efc3f */
[----:B01----:R-:W-:Y:S01]  /*1cf0*/  VIADD R0, R17, UR38 ;  /* 0x0000002611007c36 */ /* 0x003fe20008000000 */
[----:B------:R-:W-:Y:S01]  /*1d00*/  USHF.R.U32.HI UR4, URZ, 0x4, UR4 ;  /* 0x000000043f047899 */ /* 0x000fe20008011604 */
[----:B------:R-:W-:Y:S01]  /*1d10*/  IMAD.MOV.U32 R3, RZ, RZ, -0x80 ;  /* 0xffffff80ff037424 */ /* 0x000fe200078e00ff */
[----:B------:R-:W-:Y:S01]  /*1d20*/  UMOV UR33, 0x40000040 ;  /* 0x4000004000217882 */ /* 0x000fe20000000000 */
[----:B------:R-:W-:Y:S01]  /*1d30*/  UMOV UR35, 0x40000040 ;  /* 0x4000004000237882 */ /* 0x000fe20000000000 */
[----:B------:R-:W-:Y:S01]  /*1d40*/  ULOP3.LUT UR4, UR4, 0x3fff, URZ, 0xc0, !UPT ;  /* 0x00003fff04047892 */ /* 0x000fe2000f8ec03f */
[----:B------:R-:W-:Y:S01]  /*1d50*/  IMAD.MOV.U32 R4, RZ, RZ, R0 ;  /* 0x000000ffff047224 */ /* 0x000fe200078e0000 */
[----:B------:R-:W-:Y:S01]  /*1d60*/  UMOV UR5, 0x40000040 ;  /* 0x4000004000057882 */ /* 0x000fe20000000000 */
[----:B------:R-:W-:Y:S01]  /*1d70*/  UMOV UR7, 0x40000040 ;  /* 0x4000004000077882 */ /* 0x000fe20000000000 */
[----:B------:R-:W-:Y:S01]  /*1d80*/  ULOP3.LUT UR49, UR4, 0x10000, URZ, 0xfc, !UPT ;  /* 0x0001000004317892 */ /* 0x000fe2000f8efc3f */
[----:B------:R-:W-:Y:S01]  /*1d90*/  IMAD R6, R88, R3, 0x80 ;  /* 0x0000008058067424 */ /* 0x000fe200078e0203 */
[----:B------:R-:W-:Y:S01]  /*1da0*/  UIADD3 UR4, UR32, 0x2, URZ ;  /* 0x0000000220047890 */ /* 0x000fe2000fffe03f */
[----:B------:R-:W-:Y:S01]  /*1db0*/  IMAD.U32 R7, RZ, RZ, UR44 ;  /* 0x0000002cff077e24 */ /* 0x000fe2000f8e00ff */
[----:B------:R-:W-:Y:S01]  /*1dc0*/  ULEA UR34, UR45, UR49, 0xb ;  /* 0x000000312d227291 */ /* 0x000fe2000f8e583f */
[----:B------:R-:W-:Y:S01]  /*1dd0*/  VIADD R3, R6, 0x1 ;  /* 0x0000000106037836 */ /* 0x000fe20000000000 */
[----:B------:R-:W-:Y:S01]  /*1de0*/  UIADD3 UR8, UR32, 0x4, URZ ;  /* 0x0000000420087890 */ /* 0x000fe2000fffe03f */
[----:B------:R-:W-:Y:S01]  /*1df0*/  LEA R11, R88, 0xffffff80, 0x7 ;  /* 0xffffff80580b7811 */ /* 0x000fe200078e38ff */
[----:B------:R-:W-:-:S02]  /*1e00*/  UIADD3 UR6, UR34, 0x2, URZ ;  /* 0x0000000222067890 */ /* 0x000fc4000fffe03f */
[----:B------:R-:W-:Y:S01]  /*1e10*/  UIADD3 UR10, UR34, 0x4, URZ ;  /* 0x00000004220a7890 */ /* 0x000fe2000fffe03f */
[----:B------:R-:W-:Y:S02]  /*1e20*/  UMOV UR9, 0x40000040 ;  /* 0x4000004000097882 */ /* 0x000fe40000000000 */
[----:B------:R-:W-:Y:S01]  /*1e30*/  HGMMA.64x128x16.F32.BF16 R24, gdesc[UR32], RZ, !UPT, gsb0 ;  /* 0x01e00000201879f0 */ /* 0x000fe2000c0018ff */
        /* <DEDUP_REMOVED lines=37> */
[----:B------:R-:W0:Y:S04]  /*2090*/  SHFL.IDX PT, R5, R4, RZ, 0x1c1f ;  /* 0x001c1fff04057589 */ /* 0x000e2800000e0000 */
        /* <DEDUP_REMOVED lines=22> */
[----:B-1----:R-:W-:Y:S02]  /*2200*/  IMAD R0, R16, -0x2, R3 ;  /* 0xfffffffe10007824 */ /* 0x002fe400078e0203 */
[----:B------:R-:W-:-:S03]  /*2210*/  VIADD R3, R6, UR39 ;  /* 0x0000002706037c36 */ /* 0x000fc60008000000 */
[----:B------:R-:W-:Y:S01]  /*2220*/  IADD3 R0, -R7, UR39, R0 ;  /* 0x0000002707007c10 */ /* 0x000fe2000fffe100 */
[----:B------:R-:W-:-:S04]  /*2230*/  IMAD R8, R16, -0x2, R3 ;  /* 0xfffffffe10087824 */ /* 0x000fc800078e0203 */
[C---:B------:R-:W-:Y:S02]  /*2240*/  VIADD R13, R0.reuse, UR6 ;  /* 0x00000006000d7c36 */ /* 0x040fe40008000000 */
[----:B------:R-:W-:-:S03]  /*2250*/  VIADD R10, R0, UR10 ;  /* 0x0000000a000a7c36 */ /* 0x000fc60008000000 */
[----:B0-----:R-:W-:Y:S01]  /*2260*/  VIADDMNMX R0, R5, R13, R8, PT ;  /* 0x0000000d05007246 */ /* 0x001fe20003800108 */
[----:B------:R-:W-:Y:S01]  /*2270*/  IMAD.IADD R2, R10, 0x1, R5 ;  /* 0x000000010a027824 */ /* 0x000fe200078e0205 */
        /* <DEDUP_REMOVED lines=14> */
.L_x_8066:
[----:B------:R-:W-:-:S06]  /*2360*/  UISETP.NE.AND UP2, UPT, UR7, 0x1, UPT ;  /* 0x000000010700788c */ /* 0x000fcc000bf45270 */
[----:B------:R-:W-:-:S05]  /*2370*/  PLOP3.LUT P2, PT, PT, PT, UP2, 0x80, 0x0 ;  /* 0x000000000000781c */ /* 0x000fca0003f4f028 */
[----:B------:R-:W-:-:S08]  /*2380*/  @UP2 ULDC.64 UR10, c[0x0][0x9e8] ;  /* 0x00027a00000a2ab9 */ /* 0x000fd00000000a00 */
[----:B------:R-:W-:-:S05]  /*2390*/  @P2 IMAD.HI.U32 R5, R3, UR10, RZ ;  /* 0x0000000a03052c27 */ /* 0x000fca000f8e00ff */
[----:B------:R-:W-:-:S07]  /*23a0*/  @P2 SHF.R.U32.HI R3, RZ, UR11, R5 ;  /* 0x0000000bff032c19 */ /* 0x000fce0008011605 */
.L_x_8067:
[----:B------:R-:W-:Y:S05]  /*23b0*/  BSYNC B0 ;  /* 0x0000000000007941 */ /* 0x000fea0003800000 */
.L_x_8065:
[----:B------:R-:W-:-:S04]  /*23c0*/  IMAD R3, R3, UR7, -R11 ;  /* 0x0000000703037c24 */ /* 0x000fc8000f8e0a0b */
[----:B------:R-:W-:-:S05]  /*23d0*/  IMAD R3, R16, -0x2, R3 ;  /* 0xfffffffe10037824 */ /* 0x000fca00078e0203 */
[----:B------:R-:W-:Y:S02]  /*23e0*/  VIMNMX R2, R2, R3, !PT ;  /* 0x0000000302027248 */ /* 0x000fe40007fe0100 */
[----:B------:R-:W-:-:S07]  /*23f0*/  VIADDMNMX R0, R3, UR7, R0, PT ;  /* 0x0000000703007c46 */ /* 0x000fce000b800100 */
.L_x_8064:
        /* <DEDUP_REMOVED lines=8> */
[----:B------:R-:W-:Y:S02]  /*2480*/  ISETP.GT.AND P3, PT, R2, 0x9, !P5 ;  /* 0x000000090200780c */ /* 0x000fe40006f64270 */
        /* <DEDUP_REMOVED lines=143> */
[----:B------:R-:W-:Y:S01]  /*2d80*/  ISETP.GE.AND P6, PT, R6, 0x7a, PT ;  /* 0x0000007a0600780c */ /* 0x000fe20003fc6270 */
[----:B0-----:R-:W-:-:S03]  /*2d90*/  IMAD.IADD R6, R10, 0x1, R15 ;  /* 0x000000010a067824 */ /* 0x001fc600078e020f */
[----:B------:R-:W-:Y:S02]  /*2da0*/  P2R R24, PR, RZ, 0x40 ;  /* 0x00000040ff187803 */ /* 0x000fe40000000000 */
[----:B------:R-:W-:Y:S02]  /*2db0*/  ISETP.GT.AND P6, PT, R2, 0x79, !P6 ;  /* 0x000000790200780c */ /* 0x000fe400077c4270 */
[----:B------:R-:W-:Y:S02]  /*2dc0*/  VIADDMNMX R2, R15, R13, R8, PT ;  /* 0x0000000d0f027246 */ /* 0x000fe40003800108 */
[----:B------:R-:W-:-:S04]  /*2dd0*/  ISETP.LT.OR P6, PT, R0, 0x7a, P6 ;  /* 0x0000007a0000780c */ /* 0x000fc800037c1670 */
        /* <DEDUP_REMOVED lines=17> */
.L_x_8070:
[----:B------:R-:W-:-:S06]  /*2ef0*/  UISETP.NE.AND UP2, UPT, UR7, 0x1, UPT ;  /* 0x000000010700788c */ /* 0x000fcc000bf45270 */
[----:B------:R-:W-:-:S05]  /*2f00*/  PLOP3.LUT P6, PT, PT, PT, UP2, 0x80, 0x0 ;  /* 0x000000000000781c */ /* 0x000fca0003fcf028 */
[----:B------:R-:W-:-:S08]  /*2f10*/  @UP2 ULDC.64 UR10, c[0x0][0x9e8] ;  /* 0x00027a00000a2ab9 */ /* 0x000fd00000000a00 */
[----:B------:R-:W-:Y:S01]  /*2f20*/  @P6 IMAD.HI.U32 R4, R0, UR10, RZ ;  /* 0x0000000a00046c27 */ /* 0x000fe2000f8e00ff */
[----:B------:R-:W-:-:S13]  /*2f30*/  PLOP3.LUT P6, PT, PT, PT, UP2, 0x80, 0x0 ;  /* 0x000000000000781c */ /* 0x000fda0003fcf028 */
[----:B------:R-:W-:-:S07]  /*2f40*/  @P6 SHF.R.U32.HI R0, RZ, UR11, R4 ;  /* 0x0000000bff006c19 */ /* 0x000fce0008011604 */
.L_x_8071:
[----:B------:R-:W-:Y:S05]  /*2f50*/  BSYNC B0 ;  /* 0x0000000000007941 */ /* 0x000fea0003800000 */
.L_x_8069:
[----:B------:R-:W-:-:S04]  /*2f60*/  IMAD R11, R0, UR7, -R11 ;  /* 0x00000007000b7c24 */ /* 0x000fc8000f8e0a0b */
[----:B------:R-:W-:-:S05]  /*2f70*/  IMAD R11, R16, -0x2, R11 ;  /* 0xfffffffe100b7824 */ /* 0x000fca00078e020b */
[----:B------:R-:W-:Y:S02]  /*2f80*/  VIMNMX R6, R6, R11, !PT ;  /* 0x0000000b06067248 */ /* 0x000fe40007fe0100 */
[----:B------:R-:W-:-:S07]  /*2f90*/  VIADDMNMX R2, R11, UR7, R2, PT ;  /* 0x000000070b027c46 */ /* 0x000fce000b800102 */
.L_x_8068:
        /* <DEDUP_REMOVED lines=99> */
[C---:B------:R-:W-:Y:S02]  /*35d0*/  ISETP.LT.OR P5, PT, R2.reuse, 0x79, P5 ;  /* 0x000000790200780c */ /* 0x040fe40002fa1670 */
[----:B------:R-:W-:-:S02]  /*35e0*/  ISETP.LT.OR P2, PT, R2, 0x39, P2 ;  /* 0x000000390200780c */ /* 0x000fc40001741670 */
[----:B------:R-:W-:Y:S02]  /*35f0*/  FSEL R83, R83, -INF , !P4 ;  /* 0xff80000053537808 */ /* 0x000fe40006000000 */
[----:B------:R-:W-:Y:S02]  /*3600*/  FSEL R33, R54, -INF , !P2 ;  /* 0xff80000036217808 */ /* 0x000fe40005000000 */
[----:B------:R-:W-:Y:S02]  /*3610*/  ISETP.GT.AND P2, PT, R6, 0x39, !P6 ;  /* 0x000000390600780c */ /* 0x000fe40007744270 */
[----:B------:R-:W-:Y:S02]  /*3620*/  ISETP.NE.AND P6, PT, R72, RZ, PT ;  /* 0x000000ff4800720c */ /* 0x000fe40003fc5270 */
        /* <DEDUP_REMOVED lines=30> */
[----:B------:R-:W-:Y:S02]  /*3810*/  ISETP.NE.AND P2, PT, R61, RZ, PT ;  /* 0x000000ff3d00720c */ /* 0x000fe40003f45270 */
[----:B------:R-:W0:Y:S02]  /*3820*/  SHFL.BFLY PT, R61, R8, 0x2, 0x1f ;  /* 0x0c401f00083d7f89 */ /* 0x000e2400000e0000 */
        /* <DEDUP_REMOVED lines=13> */
[----:B------:R-:W-:Y:S02]  /*3900*/  ISETP.GT.AND P2, PT, R6, 0x68, !P6 ;  /* 0x000000680600780c */ /* 0x000fe40007744270 */
[----:B------:R-:W-:Y:S02]  /*3910*/  ISETP.NE.AND P6, PT, R12, RZ, PT ;  /* 0x000000ff0c00720c */ /* 0x000fe40003fc5270 */
[----:B------:R-:W-:-:S04]  /*3920*/  ISETP.LT.OR P2, PT, R2, 0x69, P2 ;  /* 0x000000690200780c */ /* 0x000fc80001741670 */
        /* <DEDUP_REMOVED lines=10> */
[----:B------:R-:W-:Y:S01]  /*39d0*/  FSEL R113, R82, -INF , !P3 ;  /* 0xff80000052717808 */ /* 0x000fe20005800000 */
        /* <DEDUP_REMOVED lines=19> */
[----:B------:R-:W-:Y:S01]  /*3b10*/  ISETP.GT.AND P6, PT, R6, 0x79, !P6 ;  /* 0x000000790600780c */ /* 0x000fe200077c4270 */
[--C-:B------:R-:W-:Y:S01]  /*3b20*/  FFMA.FTZ R6, R111, R4, -R10.reuse ;  /* 0x000000046f067223 */ /* 0x100fe2000001080a */
[----:B------:R-:W-:Y:S01]  /*3b30*/  FMNMX.FTZ R8, R35, R8, !PT ;  /* 0x0000000823087209 */ /* 0x000fe20007810000 */
[----:B------:R-:W1:Y:S01]  /*3b40*/  MUFU.EX2 R182, R182 ;  /* 0x000000b600b67308 */ /* 0x000e620000000800 */
[----:B------:R-:W-:Y:S01]  /*3b50*/  ISETP.LT.OR P6, PT, R2, 0x7a, P6 ;  /* 0x0000007a0200780c */ /* 0x000fe200037c1670 */
[--C-:B------:R-:W-:Y:S01]  /*3b60*/  FFMA.FTZ R2, R107, R4, -R10.reuse ;  /* 0x000000046b027223 */ /* 0x100fe2000001080a */
[----:B------:R-:W-:Y:S01]  /*3b70*/  FMNMX.FTZ R8, R15, R8, !PT ;  /* 0x000000080f087209 */ /* 0x000fe20007810000 */
[-CC-:B------:R-:W-:Y:S01]  /*3b80*/  FFMA.FTZ R172, R121, R4.reuse, -R10.reuse ;  /* 0x0000000479ac7223 */ /* 0x180fe2000001080a */
[----:B------:R-:W-:Y:S01]  /*3b90*/  FSEL R111, R86, -INF , !P5 ;  /* 0xff800000566f7808 */ /* 0x000fe20006800000 */
[--C-:B------:R-:W-:Y:S01]  /*3ba0*/  FFMA.FTZ R93, R93, R4, -R10.reuse ;  /* 0x000000045d5d7223 */ /* 0x100fe2000001080a */
[----:B------:R-:W-:Y:S01]  /*3bb0*/  FMNMX.FTZ R8, R39, R8, !PT ;  /* 0x0000000827087209 */ /* 0x000fe20007810000 */
[----:B------:R-:W-:Y:S01]  /*3bc0*/  MUFU.EX2 R166, R2 ;  /* 0x0000000200a67308 */ /* 0x000fe20000000800 */
[----:B------:R-:W-:Y:S01]  /*3bd0*/  FSEL R87, R87, -INF , !P6 ;  /* 0xff80000057577808 */ /* 0x000fe20007000000 */
[--C-:B------:R-:W-:Y:S01]  /*3be0*/  FFMA.FTZ R174, R119, R4, -R10.reuse ;  /* 0x0000000477ae7223 */ /* 0x100fe2000001080a */
[----:B------:R-:W-:Y:S01]  /*3bf0*/  FMNMX.FTZ R8, R21, R8, !PT ;  /* 0x0000000815087209 */ /* 0x000fe20007810000 */
[-CC-:B------:R-:W-:Y:S01]  /*3c00*/  FFMA.FTZ R95, R95, R4.reuse, -R10.reuse ;  /* 0x000000045f5f7223 */ /* 0x180fe2000001080a */
[-CC-:B------:R-:W-:Y:S01]  /*3c10*/  FFMA.FTZ R168, R117, R4.reuse, -R10.reuse ;  /* 0x0000000475a87223 */ /* 0x180fe2000001080a */
[--C-:B------:R-:W-:Y:S01]  /*3c20*/  FFMA.FTZ R97, R97, R4, -R10.reuse ;  /* 0x0000000461617223 */ /* 0x100fe2000001080a */
[----:B------:R-:W-:Y:S01]  /*3c30*/  FMNMX.FTZ R8, R43, R8, !PT ;  /* 0x000000082b087209 */ /* 0x000fe20007810000 */
[----:B------:R2:W-:Y:S01]  /*3c40*/  MUFU.EX2 R115, R6 ;  /* 0x0000000600737308 */ /* 0x0005e20000000800 */
        /* <DEDUP_REMOVED lines=8> */
[-CC-:B--2---:R-:W-:Y:S01]  /*3cd0*/  FFMA.FTZ R6, R7, R4.reuse, -R10.reuse ;  /* 0x0000000407067223 */ /* 0x184fe2000001080a */
        /* <DEDUP_REMOVED lines=11> */
[----:B------:R-:W-:-:S02]  /*3d90*/  FFMA.FTZ R10, R85, R4, -R10 ;  /* 0x00000004550a7223 */ /* 0x000fc4000001080a */
[----:B------:R-:W-:Y:S01]  /*3da0*/  FMNMX.FTZ R8, R55, R8, !PT ;  /* 0x0000000837087209 */ /* 0x000fe20007810000 */
[----:B------:R-:W4:Y:S03]  /*3db0*/  MUFU.EX2 R89, R89 ;  /* 0x0000005900597308 */ /* 0x000f260000000800 */
        /* <DEDUP_REMOVED lines=39> */
[----:B------:R-:W-:-:S03]  /*4030*/  PLOP3.LUT P2, PT, PT, PT, UP1, 0x40, 0x0 ;  /* 0x000000000000781c */ /* 0x000fc60003f4e818 */
        /* <DEDUP_REMOVED lines=17> */
[----:B-1----:R-:W-:Y:S01]  /*4150*/  FADD.FTZ R30, R182, R31 ;  /* 0x0000001fb61e7221 */ /* 0x002fe20000010000 */
[-CC-:B------:R-:W-:Y:S01]  /*4160*/  FFMA.FTZ R33, R33, R4.reuse, -R2.reuse ;  /* 0x0000000421217223 */ /* 0x180fe20000010802 */
[-C--:B------:R-:W-:Y:S01]  /*4170*/  FFMA.FTZ R55, R55, R4.reuse, -R2 ;  /* 0x0000000437377223 */ /* 0x080fe20000010802 */
[----:B------:R-:W0:Y:S01]  /*4180*/  MUFU.EX2 R27, R27 ;  /* 0x0000001b001b7308 */ /* 0x000e220000000800 */
[----:B---3--:R-:W-:Y:S01]  /*4190*/  FADD.FTZ R31, R65, R30 ;  /* 0x0000001e411f7221 */ /* 0x008fe20000010000 */
[-CC-:B------:R-:W-:Y:S01]  /*41a0*/  FFMA.FTZ R37, R37, R4.reuse, -R2.reuse ;  /* 0x0000000425257223 */ /* 0x180fe20000010802 */
[-CC-:B------:R-:W-:Y:S01]  /*41b0*/  FFMA.FTZ R59, R59, R4.reuse, -R2.reuse ;  /* 0x000000043b3b7223 */ /* 0x180fe20000010802 */
[-CC-:B------:R-:W-:Y:S01]  /*41c0*/  FFMA.FTZ R41, R41, R4.reuse, -R2.reuse ;  /* 0x0000000429297223 */ /* 0x180fe20000010802 */
[----:B--2---:R-:W-:Y:S01]  /*41d0*/  FADD.FTZ R32, R176, R31 ;  /* 0x0000001fb0207221 */ /* 0x004fe20000010000 */
[-CC-:B------:R-:W-:Y:S01]  /*41e0*/  FFMA.FTZ R63, R63, R4.reuse, -R2.reuse ;  /* 0x000000043f3f7223 */ /* 0x180fe20000010802 */
[-C--:B------:R-:W-:Y:S01]  /*41f0*/  FFMA.FTZ R45, R45, R4.reuse, -R2 ;  /* 0x000000042d2d7223 */ /* 0x080fe20000010802 */
[----:B------:R-:W1:Y:S01]  /*4200*/  MUFU.EX2 R11, R11 ;  /* 0x0000000b000b7308 */ /* 0x000e620000000800 */
[----:B----4-:R-:W-:Y:S01]  /*4210*/  FADD.FTZ R31, R89, R32 ;  /* 0x00000020591f7221 */ /* 0x010fe20000010000 */
[-CC-:B------:R-:W-:Y:S01]  /*4220*/  FFMA.FTZ R67, R67, R4.reuse, -R2.reuse ;  /* 0x0000000443437223 */ /* 0x180fe20000010802 */
[-CC-:B------:R-:W-:Y:S01]  /*4230*/  FFMA.FTZ R49, R49, R4.reuse, -R2.reuse ;  /* 0x0000000431317223 */ /* 0x180fe20000010802 */
[-CC-:B------:R-:W-:Y:S01]  /*4240*/  FFMA.FTZ R71, R71, R4.reuse, -R2.reuse ;  /* 0x0000000447477223 */ /* 0x180fe20000010802 */
[----:B-----5:R-:W-:Y:S01]  /*4250*/  FADD.FTZ R32, R178, R31 ;  /* 0x0000001fb2207221 */ /* 0x020fe20000010000 */
[-CC-:B------:R-:W-:Y:S01]  /*4260*/  FFMA.FTZ R53, R53, R4.reuse, -R2.reuse ;  /* 0x0000000435357223 */ /* 0x180fe20000010802 */
[-C--:B------:R-:W-:Y:S01]  /*4270*/  FFMA.FTZ R75, R75, R4.reuse, -R2 ;  /* 0x000000044b4b7223 */ /* 0x080fe20000010802 */
[----:B------:R-:W2:Y:S01]  /*4280*/  MUFU.EX2 R13, R13 ;  /* 0x0000000d000d7308 */ /* 0x000ea20000000800 */
[----:B------:R-:W-:Y:S01]  /*4290*/  FADD.FTZ R31, R91, R32 ;  /* 0x000000205b1f7221 */ /* 0x000fe20000010000 */
[-CC-:B------:R-:W-:Y:S01]  /*42a0*/  FFMA.FTZ R57, R57, R4.reuse, -R2.reuse ;  /* 0x0000000439397223 */ /* 0x180fe20000010802 */
[-CC-:B------:R-:W-:Y:S01]  /*42b0*/  FFMA.FTZ R79, R79, R4.reuse, -R2.reuse ;  /* 0x000000044f4f7223 */ /* 0x180fe20000010802 */
[-CC-:B------:R-:W-:Y:S01]  /*42c0*/  FFMA.FTZ R113, R113, R4.reuse, -R2.reuse ;  /* 0x0000000471717223 */ /* 0x180fe20000010802 */
[----:B------:R-:W-:Y:S01]  /*42d0*/  FADD.FTZ R34, R172, R31 ;  /* 0x0000001fac227221 */ /* 0x000fe20000010000 */
[-CC-:B------:R-:W-:Y:S01]  /*42e0*/  FFMA.FTZ R83, R83, R4.reuse, -R2.reuse ;  /* 0x0000000453537223 */ /* 0x180fe20000010802 */
[-C--:B------:R-:W-:Y:S01]  /*42f0*/  FFMA.FTZ R111, R111, R4.reuse, -R2 ;  /* 0x000000046f6f7223 */ /* 0x080fe20000010802 */
[----:B------:R3:W4:Y:S01]  /*4300*/  MUFU.EX2 R12, R35 ;  /* 0x00000023000c7308 */ /* 0x0007220000000800 */
[----:B------:R-:W-:Y:S01]  /*4310*/  FADD.FTZ R31, R93, R34 ;  /* 0x000000225d1f7221 */ /* 0x000fe20000010000 */
[----:B0-----:R-:W-:Y:S01]  /*4320*/  FADD.FTZ R34, R26, R27 ;  /* 0x0000001b1a227221 */ /* 0x001fe20000010000 */
[----:B------:R-:W-:Y:S01]  /*4330*/  FFMA.FTZ R87, R87, R4, -R2 ;  /* 0x0000000457577223 */ /* 0x000fe20000010802 */
[----:B-1----:R-:W-:Y:S01]  /*4340*/  F2FP.BF16.F32.PACK_AB R183, R8, R11 ;  /* 0x0000000b08b7723e */ /* 0x002fe200000010ff */
[----:B------:R-:W-:Y:S01]  /*4350*/  FADD.FTZ R36, R174, R31 ;  /* 0x0000001fae247221 */ /* 0x000fe20000010000 */
[----:B------:R-:W-:Y:S01]  /*4360*/  FADD.FTZ R31, R11, R34 ;  /* 0x000000220b1f7221 */ /* 0x000fe20000010000 */
[----:B------:R-:W-:Y:S01]  /*4370*/  F2FP.BF16.F32.PACK_AB R180, R61, R180 ;  /* 0x000000b43db4723e */ /* 0x000fe200000010ff */
[----:B------:R-:W0:Y:S01]  /*4380*/  MUFU.EX2 R15, R15 ;  /* 0x0000000f000f7308 */ /* 0x000e220000000800 */
[----:B---3--:R-:W-:Y:S01]  /*4390*/  FADD.FTZ R35, R95, R36 ;  /* 0x000000245f237221 */ /* 0x008fe20000010000 */
[----:B------:R-:W-:Y:S01]  /*43a0*/  FADD.FTZ R36, R8, R31 ;  /* 0x0000001f08247221 */ /* 0x000fe20000010000 */
[----:B------:R-:W-:-:S02]  /*43b0*/  F2FP.BF16.F32.PACK_AB R182, R65, R182 ;  /* 0x000000b641b6723e */ /* 0x000fc400000010ff */
[----:B------:R-:W-:Y:S01]  /*43c0*/  FADD.FTZ R38, R168, R35 ;  /* 0x00000023a8267221 */ /* 0x000fe20000010000 */
[----:B--2---:R-:W-:Y:S01]  /*43d0*/  FADD.FTZ R31, R13, R36 ;  /* 0x000000240d1f7221 */ /* 0x004fe20000010000 */
[----:B------:R-:W-:Y:S01]  /*43e0*/  F2FP.BF16.F32.PACK_AB R176, R89, R176 ;  /* 0x000000b059b0723e */ /* 0x000fe200000010ff */
[----:B------:R-:W1:Y:S01]  /*43f0*/  MUFU.EX2 R14, R39 ;  /* 0x00000027000e7308 */ /* 0x000e620000000800 */
[----:B------:R-:W-:Y:S01]  /*4400*/  FADD.FTZ R35, R97, R38 ;  /* 0x0000002661237221 */ /* 0x000fe20000010000 */
[----:B----4-:R-:W-:Y:S01]  /*4410*/  FADD.FTZ R36, R12, R31 ;  /* 0x0000001f0c247221 */ /* 0x010fe20000010000 */
[----:B------:R-:W-:Y:S02]  /*4420*/  F2FP.BF16.F32.PACK_AB R178, R91, R178 ;  /* 0x000000b25bb2723e */ /* 0x000fe400000010ff */
[----:B------:R-:W-:Y:S01]  /*4430*/  FADD.FTZ R38, R170, R35 ;  /* 0x00000023aa267221 */ /* 0x000fe20000010000 */
[----:B------:R-:W-:Y:S02]  /*4440*/  F2FP.BF16.F32.PACK_AB R172, R93, R172 ;  /* 0x000000ac5dac723e */ /* 0x000fe400000010ff */
[----:B------:R-:W2:Y:S01]  /*4450*/  MUFU.EX2 R21, R21 ;  /* 0x0000001500157308 */ /* 0x000ea20000000800 */
[----:B------:R-:W-:Y:S01]  /*4460*/  FADD.FTZ R35, R99, R38 ;  /* 0x0000002663237221 */ /* 0x000fe20000010000 */
[----:B0-----:R-:W-:Y:S01]  /*4470*/  FADD.FTZ R31, R15, R36 ;  /* 0x000000240f1f7221 */ /* 0x001fe20000010000 */
[----:B------:R-:W-:-:S02]  /*4480*/  F2FP.BF16.F32.PACK_AB R174, R95, R174 ;  /* 0x000000ae5fae723e */ /* 0x000fc400000010ff */
[----:B------:R-:W-:Y:S01]  /*4490*/  FADD.FTZ R40, R164, R35 ;  /* 0x00000023a4287221 */ /* 0x000fe20000010000 */
[----:B------:R-:W-:Y:S02]  /*44a0*/  F2FP.BF16.F32.PACK_AB R168, R97, R168 ;  /* 0x000000a861a8723e */ /* 0x000fe400000010ff */
        /* <DEDUP_REMOVED lines=9> */
[C---:B------:R-:W-:Y:S01]  /*4540*/  FADD.FTZ R40, R166.reuse, R35 ;  /* 0x00000023a6287221 */ /* 0x040fe20000010000 */
        /* <DEDUP_REMOVED lines=8> */
[----:B------:R-:W-:Y:S01]  /*45d0*/  F2FP.BF16.F32.PACK_AB R173, R20, R21 ;  /* 0x0000001514ad723e */ /* 0x000fe200000010ff */
[----:B------:R-:W-:Y:S02]  /*45e0*/  FADD.FTZ R35, R101, R2 ;  /* 0x0000000265237221 */ /* 0x000fe40000010000 */
[----:B------:R-:W0:Y:S01]  /*45f0*/  MUFU.EX2 R29, R29 ;  /* 0x0000001d001d7308 */ /* 0x000e220000000800 */
[----:B-1----:R-:W-:-:S07]  /*4600*/  FADD.FTZ R31, R25, R38 ;  /* 0x00000026191f7221 */ /* 0x002fce0000010000 */
[----:B------:R-:W1:Y:S01]  /*4610*/  MUFU.EX2 R28, R51 ;  /* 0x00000033001c7308 */ /* 0x000e620000000800 */
[C---:B--2---:R-:W-:Y:S01]  /*4620*/  FADD.FTZ R40, R24.reuse, R31 ;  /* 0x0000001f18287221 */ /* 0x044fe20000010000 */
[----:B------:R-:W-:-:S06]  /*4630*/  F2FP.BF16.F32.PACK_AB R175, R24, R25 ;  /* 0x0000001918af723e */ /* 0x000fcc00000010ff */
[----:B------:R-:W2:Y:S01]  /*4640*/  MUFU.EX2 R33, R33 ;  /* 0x0000002100217308 */ /* 0x000ea20000000800 */
[----:B0-----:R-:W-:Y:S01]  /*4650*/  FADD.FTZ R31, R29, R40 ;  /* 0x000000281d1f7221 */ /* 0x001fe20000010000 */
[C---:B------:R-:W-:Y:S01]  /*4660*/  FADD.FTZ R40, R162.reuse, R35 ;  /* 0x00000023a2287221 */ /* 0x040fe20000010000 */
[----:B------:R-:W-:-:S05]  /*4670*/  F2FP.BF16.F32.PACK_AB R162, R162, R101 ;  /* 0x00000065a2a2723e */ /* 0x000fca00000010ff */
        /* <DEDUP_REMOVED lines=78> */
.L_x_8073:
[----:B------:R-:W-:-:S11]  /*4b60*/  UISETP.NE.AND UP2, UPT, UR7, 0x1, UPT ;  /* 0x000000010700788c */ /* 0x000fd6000bf45270 */
[----:B------:R-:W-:Y:S02]  /*4b70*/  @UP2 ULDC.64 UR10, c[0x0][0x9e8] ;  /* 0x00027a00000a2ab9 */ /* 0x000fe40000000a00 */
[----:B------:R-:W-:-:S04]  /*4b80*/  UIMAD.WIDE.U32 UR14, UR18, UR10, URZ ;  /* 0x0000000a120e72a5 */ /* 0x000fc8000f8e003f */
[----:B------:R-:W-:-:S12]  /*4b90*/  @UP2 USHF.R.U32.HI UR18, URZ, UR11, UR15 ;  /* 0x0000000b3f122299 */ /* 0x000fd8000801160f */
.L_x_8074:
[----:B------:R-:W-:-:S04]  /*4ba0*/  UIMAD UR7, UR18, UR7, UR7 ;  /* 0x00000007120772a4 */ /* 0x000fc8000f8e0207 */
[----:B------:R-:W-:-:S04]  /*4bb0*/  UISETP.LT.AND UP2, UPT, UR6, UR7, UPT ;  /* 0x000000070600728c */ /* 0x000fc8000bf41270 */
[----:B------:R-:W-:-:S12]  /*4bc0*/  USEL UR6, UR6, UR7, UP2 ;  /* 0x0000000706067287 */ /* 0x000fd80009000000 */
.L_x_8072:
        /* <DEDUP_REMOVED lines=43> */
.L_x_8092:
        /* <DEDUP_REMOVED lines=9> */
.L_x_8077:
[----:B------:R-:W-:Y:S01]  /*4f10*/  ULEA UR6, UR56, UR41, 0x3 ;  /* 0x0000002938067291 */ /* 0x000fe2000f8e183f */
[----:B------:R-:W-:-:S05]  /*4f20*/  IMAD.U32 R4, RZ, RZ, UR55 ;  /* 0x00000037ff047e24 */ /* 0x000fca000f8e00ff */
[----:B------:R-:W-:-:S04]  /*4f30*/  SHF.L.U32 R4, R4, 0x1f, RZ ;  /* 0x0000001f04047819 */ /* 0x000fc800000006ff */
[----:B------:R0:W1:Y:S01]  /*4f40*/  SYNCS.PHASECHK.TRANS64.TRYWAIT P2, [UR6+0x28830], R4 ;  /* 0x02883004ff0075a7 */ /* 0x0000620008040146 */
[----:B------:R-:W-:Y:S05]  /*4f50*/  @!P0 BRA `(.L_x_8078) ;  /* 0x0000000000048947 */ /* 0x000fea0003800000 */
[----:B------:R-:W-:Y:S01]  /*4f60*/  BPT.TRAP 0x1 ;  /* 0x000000040000795c */ /* 0x000fe20000300000 */
.L_x_8078:
[----:B-1----:R-:W-:Y:S05]  /*4f70*/  @P2 BRA `(.L_x_8076) ;  /* 0x0000000000082947 */ /* 0x002fea0003800000 */
[----:B------:R-:W1:Y:S02]  /*4f80*/  SYNCS.PHASECHK.TRANS64.TRYWAIT P2, [UR6+0x28830], R4 ;  /* 0x02883004ff0075a7 */ /* 0x000e640008040146 */
[----:B-1----:R-:W-:Y:S05]  /*4f90*/  @!P2 BRA `(.L_x_8079) ;  /* 0x000001100098a947 */ /* 0x002fea0003800000 */
.L_x_8076:
        /* <DEDUP_REMOVED lines=45> */
.L_x_8081:
[----:B------:R-:W-:Y:S01]  /*5270*/  ULEA UR6, UR45, UR41, 0x3 ;  /* 0x000000292d067291 */ /* 0x000fe2000f8e183f */
[----:B------:R-:W-:-:S05]  /*5280*/  IMAD.U32 R4, RZ, RZ, UR46 ;  /* 0x0000002eff047e24 */ /* 0x000fca000f8e00ff */
[----:B------:R-:W-:-:S04]  /*5290*/  SHF.L.U32 R4, R4, 0x1f, RZ ;  /* 0x0000001f04047819 */ /* 0x000fc800000006ff */
[----:B------:R0:W1:Y:S01]  /*52a0*/  SYNCS.PHASECHK.TRANS64.TRYWAIT P2, [UR6+0x28850], R4 ;  /* 0x02885004ff0075a7 */ /* 0x0000620008040146 */
[----:B------:R-:W-:Y:S05]  /*52b0*/  @!P0 BRA `(.L_x_8082) ;  /* 0x0000000000048947 */ /* 0x000fea0003800000 */
[----:B------:R-:W-:Y:S01]  /*52c0*/  BPT.TRAP 0x1 ;  /* 0x000000040000795c */ /* 0x000fe20000300000 */
.L_x_8082:
[----:B-1----:R-:W-:Y:S05]  /*52d0*/  @P2 BRA `(.L_x_8080) ;  /* 0x0000000000082947 */ /* 0x002fea0003800000 */
[----:B------:R-:W1:Y:S02]  /*52e0*/  SYNCS.PHASECHK.TRANS64.TRYWAIT P2, [UR6+0x28850], R4 ;  /* 0x02885004ff0075a7 */ /* 0x000e640008040146 */
[----:B-1----:R-:W-:Y:S05]  /*52f0*/  @!P2 BRA `(.L_x_8083) ;  /* 0x0000010c00d8a947 */ /* 0x002fea0003800000 */
.L_x_8080:
[----:B------:R-:W-:Y:S01]  /*5300*/  UIADD3 UR6, UR41, 0x400, URZ ;  /* 0x0000040029067890 */ /* 0x000fe2000fffe03f */
[----:B------:R-:W-:Y:S01]  /*5310*/  WARPGROUP.ARRIVE ;  /* 0x00000000000079c5 */ /* 0x000fe20000000000 */
[----:B------:R-:W-:Y:S01]  /*5320*/  UMOV UR7, 0x40000040 ;  /* 0x4000004000077882 */ /* 0x000fe20000000000 */
[----:B------:R-:W-:Y:S01]  /*5330*/  PLOP3.LUT P2, PT, PT, PT, UP0, 0x80, 0x0 ;  /* 0x000000000000781c */ /* 0x000fe20003f4f008 */
[----:B------:R-:W-:Y:S01]  /*5340*/  USHF.R.U32.HI UR6, URZ, 0x4, UR6 ;  /* 0x000000043f067899 */ /* 0x000fe20008011606 */
[----:B------:R-:W-:Y:S01]  /*5350*/  PLOP3.LUT P3, PT, PT, PT, UP0, 0x80, 0x0 ;  /* 0x000000000000781c */ /* 0x000fe20003f6f008 */
[----:B------:R-:W-:Y:S02]  /*5360*/  VIADD R8, R17, UR38 ;  /* 0x0000002611087c36 */ /* 0x000fe40008000000 */
[----:B------:R-:W-:Y:S01]  /*5370*/  ULOP3.LUT UR6, UR6, 0x3fff, URZ, 0xc0, !UPT ;  /* 0x00003fff06067892 */ /* 0x000fe2000f8ec03f */
[----:B------:R-:W-:Y:S02]  /*5380*/  IMAD.U32 R6, RZ, RZ, UR56 ;  /* 0x00000038ff067e24 */ /* 0x000fe4000f8e00ff */
[----:B------:R-:W-:Y:S01]  /*5390*/  IMAD.SHL.U32 R12, R5, 0x80, RZ ;  /* 0x00000080050c7824 */ /* 0x000fe200078e00ff */
[----:B------:R-:W-:-:S02]  /*53a0*/  ULOP3.LUT UR6, UR6, 0x4000000, URZ, 0xfc, !UPT ;  /* 0x0400000006067892 */ /* 0x000fc4000f8efc3f */
[----:B------:R-:W-:Y:S02]  /*53b0*/  @!P1 LEA R6, R6, UR41, 0x3 ;  /* 0x0000002906069c11 */ /* 0x000fe4000f8e18ff */
[----:B------:R-:W-:Y:S01]  /*53c0*/  ULEA UR10, UR45, UR6, 0xb ;  /* 0x000000062d0a7291 */ /* 0x000fe2000f8e583f */
[----:B-1----:R-:W-:Y:S02]  /*53d0*/  IADD3 R9, -R12, 0x1, RZ ;  /* 0x000000010c097810 */ /* 0x002fe40007ffe1ff */
[----:B------:R-:W-:-:S03]  /*53e0*/  @!P1 VIADD R6, R6, 0x28840 ;  /* 0x0002884006069836 */ /* 0x000fc60000000000 */
[----:B------:R-:W-:Y:S01]  /*53f0*/  IMAD R9, R16, -0x2, R9 ;  /* 0xfffffffe10097824 */ /* 0x000fe200078e0209 */
        /* <DEDUP_REMOVED lines=38> */
[----:B------:R-:W-:Y:S02]  /*5660*/  @UP0 ULDC UR6, c[0x0][0x44c] ;  /* 0x0001130000060ab9 */ /* 0x000fe40000000800 */
[----:B0-----:R-:W-:Y:S01]  /*5670*/  @P2 IMAD.HI.U32 R4, R8, UR6, RZ ;  /* 0x0000000608042c27 */ /* 0x001fe2000f8e00ff */
[----:B------:R-:W-:Y:S01]  /*5680*/  @UP0 ULDC UR6, c[0x0][0x450] ;  /* 0x0001140000060ab9 */ /* 0x000fe20000000800 */
[----:B------:R-:W-:-:S03]  /*5690*/  PLOP3.LUT P2, PT, PT, PT, UP1, 0x40, 0x0 ;  /* 0x000000000000781c */ /* 0x000fc60003f4e818 */
[----:B------:R-:W-:Y:S01]  /*56a0*/  @P3 SHF.R.U32.HI R8, RZ, UR6, R4 ;  /* 0x00000006ff083c19 */ /* 0x000fe20008011604 */
[----:B------:R-:W-:Y:S01]  /*56b0*/  ULOP3.LUT UR6, URZ, UR53, URZ, 0x33, !UPT ;  /* 0x000000353f067292 */ /* 0x000fe2000f8e333f */
[----:B------:R-:W-:-:S03]  /*56c0*/  IADD3 R4, -R23, 0xb, RZ ;  /* 0x0000000b17047810 */ /* 0x000fc60007ffe1ff */
[----:B------:R-:W0:Y:S01]  /*56d0*/  SHFL.IDX PT, R11, R8, RZ, 0x1c1f ;  /* 0x001c1fff080b7589 */ /* 0x000e2200000e0000 */
[----:B------:R-:W-:Y:S02]  /*56e0*/  WARPGROUP.DEPBAR.LE gsb0, 0x0 ;  /* 0x00008000000079c5 */ /* 0x000fe40000010000 */
[----:B------:R1:W-:Y:S06]  /*56f0*/  BAR.ARV R4, 0x100 ;  /* 0x000400040000751d */ /* 0x0003ec0000002000 */
[----:B------:R2:W-:Y:S02]  /*5700*/  @!P1 SYNCS.ARRIVE.TRANS64.RED.A1T0 RZ, [R6+URZ], RZ ;  /* 0x000000ff06ff99a7 */ /* 0x0005e4000810043f */
[----:B--2---:R-:W-:-:S05]  /*5710*/  IMAD.U32 R6, RZ, RZ, UR44 ;  /* 0x0000002cff067e24 */ /* 0x004fca000f8e00ff */
[----:B------:R-:W-:-:S05]  /*5720*/  IADD3 R9, -R6, UR39, R9 ;  /* 0x0000002706097c10 */ /* 0x000fca000fffe109 */
[C---:B------:R-:W-:Y:S02]  /*5730*/  VIADD R14, R9.reuse, UR54 ;  /* 0x00000036090e7c36 */ /* 0x040fe40008000000 */
[----:B------:R-:W-:Y:S02]  /*5740*/  VIADD R20, R9, UR6 ;  /* 0x0000000609147c36 */ /* 0x000fe40008000000 */
[--C-:B0-----:R-:W-:Y:S02]  /*5750*/  IMAD.IADD R6, R14, 0x1, R11.reuse ;  /* 0x000000010e067824 */ /* 0x101fe400078e020b */
[----:B-1----:R-:W-:Y:S01]  /*5760*/  IMAD.IADD R4, R20, 0x1, R11 ;  /* 0x0000000114047824 */ /* 0x002fe200078e020b */
        /* <DEDUP_REMOVED lines=14> */
.L_x_8086:
[----:B------:R-:W-:-:S05]  /*5850*/  IMAD.U32 R11, RZ, RZ, UR52 ;  /* 0x00000034ff0b7e24 */ /* 0x000fca000f8e00ff */
[----:B------:R-:W-:-:S13]  /*5860*/  ISETP.NE.AND P2, PT, R11, 0x1, PT ;  /* 0x000000010b00780c */ /* 0x000fda0003f45270 */
[----:B------:R-:W0:Y:S02]  /*5870*/  @P2 LDC.64 R152, c[0x0][0x9e8] ;  /* 0x00027a00ff982b82 */ /* 0x000e240000000a00 */
[----:B0-----:R-:W-:-:S05]  /*5880*/  @P2 IMAD.HI.U32 R10, R9, R152, RZ ;  /* 0x00000098090a2227 */ /* 0x001fca00078e00ff */
[----:B------:R-:W-:-:S07]  /*5890*/  @P2 SHF.R.U32.HI R9, RZ, R153, R10 ;  /* 0x00000099ff092219 */ /* 0x000fce000001160a */
.L_x_8087:
[----:B------:R-:W-:Y:S05]  /*58a0*/  BSYNC B0 ;  /* 0x0000000000007941 */ /* 0x000fea0003800000 */
.L_x_8085:
[----:B------:R-:W-:-:S04]  /*58b0*/  IMAD R9, R9, R11, -R12 ;  /* 0x0000000b09097224 */ /* 0x000fc800078e0a0c */
[----:B------:R-:W-:-:S05]  /*58c0*/  IMAD R9, R16, -0x2, R9 ;  /* 0xfffffffe10097824 */ /* 0x000fca00078e0209 */
[----:B------:R-:W-:Y:S02]  /*58d0*/  VIADDMNMX R6, R9, R11, R6, PT ;  /* 0x0000000b09067246 */ /* 0x000fe40003800106 */
[----:B------:R-:W-:-:S07]  /*58e0*/  VIMNMX R4, R4, R9, !PT ;  /* 0x0000000904047248 */ /* 0x000fce0007fe0100 */
.L_x_8084:
[----:B------:R-:W-:Y:S01]  /*58f0*/  ISETP.GT.AND P2, PT, R5, -0x1, PT ;  /* 0xffffffff0500780c */ /* 0x000fe20003f44270 */
[----:B------:R-:W0:Y:S03]  /*5900*/  SHFL.IDX PT, R9, R8, 0x1, 0x1c1f ;  /* 0x003c1f0008097f89 */ /* 0x000e2600000e0000 */
[C---:B------:R-:W-:Y:S02]  /*5910*/  ISETP.GT.AND P5, PT, R4.reuse, RZ, P2 ;  /* 0x000000ff0400720c */ /* 0x040fe400017a4270 */
[----:B------:R-:W-:Y:S02]  /*5920*/  ISETP.GT.AND P3, PT, R4, 0x9, P2 ;  /* 0x000000090400780c */ /* 0x000fe40001764270 */
[C---:B------:R-:W-:Y:S02]  /*5930*/  ISETP.LT.OR P5, PT, R6.reuse, 0x1, P5 ;  /* 0x000000010600780c */ /* 0x040fe40002fa1670 */
[----:B------:R-:W-:-:S02]  /*5940*/  ISETP.LT.OR P3, PT, R6, 0xa, P3 ;  /* 0x0000000a0600780c */ /* 0x000fc40001f61670 */
[----:B------:R-:W-:Y:S02]  /*5950*/  FSEL R169, R24, -INF , !P5 ;  /* 0xff80000018a97808 */ /* 0x000fe40006800000 */
[C---:B------:R-:W-:Y:S02]  /*5960*/  ISETP.GT.AND P5, PT, R4.reuse, 0x10, P2 ;  /* 0x000000100400780c */ /* 0x040fe400017a4270 */
[----:B------:R-:W-:Y:S02]  /*5970*/  ISETP.GT.AND P4, PT, R4, 0x1, P2 ;  /* 0x000000010400780c */ /* 0x000fe40001784270 */
[----:B------:R-:W-:Y:S02]  /*5980*/  ISETP.LT.OR P5, PT, R6, 0x11, P5 ;  /* 0x000000110600780c */ /* 0x000fe40002fa1670 */
[----:B------:R-:W-:Y:S02]  /*5990*/  ISETP.GT.AND P6, PT, R4, 0x8, P2 ;  /* 0x000000080400780c */ /* 0x000fe400017c4270 */
[----:B------:R-:W-:-:S02]  /*59a0*/  FSEL R193, R29, -INF , !P3 ;  /* 0xff8000001dc17808 */ /* 0x000fc40005800000 */
[----:B------:R-:W-:Y:S01]  /*59b0*/  ISETP.GT.AND P3, PT, R4, 0x19, P2 ;  /* 0x000000190400780c */ /* 0x000fe20001764270 */
[----:B0-----:R-:W-:Y:S01]  /*59c0*/  IMAD.IADD R8, R20, 0x1, R9 ;  /* 0x0000000114087824 */ /* 0x001fe200078e0209 */
[----:B------:R-:W-:Y:S02]  /*59d0*/  FSEL R181, R32, -INF , !P5 ;  /* 0xff80000020b57808 */ /* 0x000fe40006800000 */
[----:B------:R-:W-:Y:S02]  /*59e0*/  ISETP.GT.AND P5, PT, R4, 0x20, P2 ;  /* 0x000000200400780c */ /* 0x000fe400017a4270 */
[C---:B------:R-:W-:Y:S02]  /*59f0*/  ISETP.LT.OR P4, PT, R6.reuse, 0x2, P4 ;  /* 0x000000020600780c */ /* 0x040fe40002781670 */
[C---:B------:R-:W-:Y:S02]  /*5a00*/  ISETP.LT.OR P6, PT, R6.reuse, 0x9, P6 ;  /* 0x000000090600780c */ /* 0x040fe400037c1670 */
[----:B------:R-:W-:-:S02]  /*5a10*/  ISETP.LT.OR P3, PT, R6, 0x1a, P3 ;  /* 0x0000001a0600780c */ /* 0x000fc40001f61670 */
[----:B------:R-:W-:Y:S02]  /*5a20*/  ISETP.LT.OR P5, PT, R6, 0x21, P5 ;  /* 0x000000210600780c */ /* 0x000fe40002fa1670 */
[----:B------:R-:W-:Y:S02]  /*5a30*/  FSEL R171, R25, -INF , !P4 ;  /* 0xff80000019ab7808 */ /* 0x000fe40006000000 */
[----:B------:R-:W-:Y:S02]  /*5a40*/  FSEL R175, R28, -INF , !P6 ;  /* 0xff8000001caf7808 */ /* 0x000fe40007000000 */
[C---:B------:R-:W-:Y:S02]  /*5a50*/  ISETP.GT.AND P4, PT, R4.reuse, 0x11, P2 ;  /* 0x000000110400780c */ /* 0x040fe40001784270 */
[----:B------:R-:W-:Y:S02]  /*5a60*/  ISETP.GT.AND P6, PT, R4, 0x18, P2 ;  /* 0x000000180400780c */ /* 0x000fe400017c4270 */
[----:B------:R-:W-:-:S02]  /*5a70*/  FSEL R177, R37, -INF , !P3 ;  /* 0xff80000025b17808 */ /* 0x000fc40005800000 */
[----:B------:R-:W-:Y:S02]  /*5a80*/  ISETP.GT.AND P3, PT, R4, 0x29, P2 ;  /* 0x000000290400780c */ /* 0x000fe40001764270 */
        /* <DEDUP_REMOVED lines=11> */
[----:B------:R-:W-:Y:S02]  /*5b40*/  FSEL R45, R48, -INF , !P5 ;  /* 0xff800000302d7808 */ /* 0x000fe40006800000 */
[----:B------:R-:W-:Y:S02]  /*5b50*/  ISETP.GT.AND P5, PT, R4, 0x40, P2 ;  /* 0x000000400400780c */ /* 0x000fe400017a4270 */
[C---:B------:R-:W-:Y:S02]  /*5b60*/  ISETP.LT.OR P4, PT, R6.reuse, 0x22, P4 ;  /* 0x000000220600780c */ /* 0x040fe40002781670 */
[C---:B------:R-:W-:Y:S02]  /*5b70*/  ISETP.LT.OR P6, PT, R6.reuse, 0x29, P6 ;  /* 0x000000290600780c */ /* 0x040fe400037c1670 */
[----:B------:R-:W-:Y:S02]  /*5b80*/  ISETP.LT.OR P5, PT, R6, 0x41, P5 ;  /* 0x000000410600780c */ /* 0x000fe40002fa1670 */
        /* <DEDUP_REMOVED lines=73> */
.L_x_8090:
[----:B------:R-:W-:-:S05]  /*6020*/  IMAD.U32 R10, RZ, RZ, UR52 ;  /* 0x00000034ff0a7e24 */ /* 0x000fca000f8e00ff */
[----:B------:R-:W-:-:S13]  /*6030*/  ISETP.NE.AND P3, PT, R10, 0x1, PT ;  /* 0x000000010a00780c */ /* 0x000fda0003f65270 */
[----:B------:R-:W0:Y:S02]  /*6040*/  @P3 LDC.64 R158, c[0x0][0x9e8] ;  /* 0x00027a00ff9e3b82 */ /* 0x000e240000000a00 */
[----:B0-----:R-:W-:-:S05]  /*6050*/  @P3 IMAD.HI.U32 R4, R9, R158, RZ ;  /* 0x0000009e09043227 */ /* 0x001fca00078e00ff */
[----:B------:R-:W-:-:S07]  /*6060*/  @P3 SHF.R.U32.HI R9, RZ, R159, R4 ;  /* 0x0000009fff093219 */ /* 0x000fce0000011604 */
.L_x_8091:
[----:B------:R-:W-:Y:S05]  /*6070*/  BSYNC B0 ;  /* 0x0000000000007941 */ /* 0x000fea0003800000 */
.L_x_8089:
[----:B------:R-:W-:-:S04]  /*6080*/  IMAD R9, R9, R10, -R12 ;  /* 0x0000000a09097224 */ /* 0x000fc800078e0a0c */
[----:B------:R-:W-:-:S05]  /*6090*/  IMAD R9, R16, -0x2, R9 ;  /* 0xfffffffe10097824 */ /* 0x000fca00078e0209 */
[----:B------:R-:W-:Y:S02]  /*60a0*/  VIADDMNMX R6, R9, R10, R6, PT ;  /* 0x0000000a09067246 */ /* 0x000fe40003800106 */
[----:B------:R-:W-:-:S07]  /*60b0*/  VIMNMX R8, R8, R9, !PT ;  /* 0x0000000908087248 */ /* 0x000fce0007fe0100 */
.L_x_8088:
        /* <DEDUP_REMOVED lines=74> */
[----:B------:R-:W-:Y:S01]  /*6560*/  ISETP.GT.AND P3, PT, R8, 0x21, P2 ;  /* 0x000000210800780c */ /* 0x000fe20001764270 */
        /* <DEDUP_REMOVED lines=29> */
[----:B------:R-:W-:Y:S01]  /*6740*/  ISETP.GT.AND P3, PT, R8, 0x31, P2 ;  /* 0x000000310800780c */ /* 0x000fe20001764270 */
[--C-:B------:R-:W-:Y:S01]  /*6750*/  FFMA.FTZ R162, R21, R4, -R10.reuse ;  /* 0x0000000415a27223 */ /* 0x100fe2000001080a */
[----:B------:R-:W-:Y:S01]  /*6760*/  FMNMX.FTZ R12, R159, R12, !PT ;  /* 0x0000000c9f0c7209 */ /* 0x000fe20007810000 */
[-CC-:B------:R-:W-:Y:S01]  /*6770*/  FFMA.FTZ R21, R69, R4.reuse, -R10.reuse ;  /* 0x0000000445157223 */ /* 0x180fe2000001080a */
[----:B------:R-:W-:Y:S01]  /*6780*/  FSEL R47, R47, -INF , !P4 ;  /* 0xff8000002f2f7808 */ /* 0x000fe20006000000 */
[--C-:B------:R-:W-:Y:S01]  /*6790*/  FFMA.FTZ R158, R11, R4, -R10.reuse ;  /* 0x000000040b9e7223 */ /* 0x100fe2000001080a */
[----:B------:R-:W-:Y:S01]  /*67a0*/  FMNMX.FTZ R12, R169, R12, !PT ;  /* 0x0000000ca90c7209 */ /* 0x000fe20007810000 */
[----:B------:R-:W-:Y:S01]  /*67b0*/  MUFU.EX2 R180, R180 ;  /* 0x000000b400b47308 */ /* 0x000fe20000000800 */
[----:B------:R-:W-:Y:S01]  /*67c0*/  ISETP.LT.OR P5, PT, R6, 0x31, P5 ;  /* 0x000000310600780c */ /* 0x000fe20002fa1670 */
[--C-:B------:R-:W-:Y:S01]  /*67d0*/  FFMA.FTZ R156, R13, R4, -R10.reuse ;  /* 0x000000040d9c7223 */ /* 0x100fe2000001080a */
[----:B------:R-:W-:Y:S01]  /*67e0*/  FMNMX.FTZ R12, R35, R12, !PT ;  /* 0x0000000c230c7209 */ /* 0x000fe20007810000 */
[-CC-:B------:R-:W-:Y:S01]  /*67f0*/  FFMA.FTZ R13, R73, R4.reuse, -R10.reuse ;  /* 0x00000004490d7223 */ /* 0x180fe2000001080a */
[----:B------:R-:W-:Y:S01]  /*6800*/  ISETP.GT.AND P4, PT, R8, 0x38, P2 ;  /* 0x000000380800780c */ /* 0x000fe20001784270 */
[--C-:B------:R-:W-:Y:S01]  /*6810*/  FFMA.FTZ R152, R33, R4, -R10.reuse ;  /* 0x0000000421987223 */ /* 0x100fe2000001080a */
[----:B------:R-:W-:Y:S01]  /*6820*/  FMNMX.FTZ R12, R173, R12, !PT ;  /* 0x0000000cad0c7209 */ /* 0x000fe20007810000 */
[----:B------:R-:W-:Y:S01]  /*6830*/  MUFU.EX2 R27, R27 ;  /* 0x0000001b001b7308 */ /* 0x000fe20000000800 */
        /* <DEDUP_REMOVED lines=8> */
[----:B------:R-:W-:-:S02]  /*68c0*/  ISETP.GT.AND P5, PT, R8, 0x39, P2 ;  /* 0x000000390800780c */ /* 0x000fc400017a4270 */
[----:B------:R-:W-:Y:S02]  /*68d0*/  FMNMX.FTZ R12, R43, R12, !PT ;  /* 0x0000000c2b0c7209 */ /* 0x000fe40007810000 */
[----:B------:R-:W-:Y:S01]  /*68e0*/  FSEL R183, R51, -INF , !P3 ;  /* 0xff80000033b77808 */ /* 0x000fe20005800000 */
[----:B------:R-:W-:Y:S01]  /*68f0*/  FFMA.FTZ R51, R177, R4, -R10 ;  /* 0x00000004b1337223 */ /* 0x000fe2000001080a */
[----:B------:R-:W-:Y:S01]  /*6900*/  FMNMX.FTZ R12, R47, R12, !PT ;  /* 0x0000000c2f0c7209 */ /* 0x000fe20007810000 */
        /* <DEDUP_REMOVED lines=17> */
[----:B------:R-:W-:Y:S02]  /*6a20*/  FMNMX.FTZ R12, R55, R12, !PT ;  /* 0x0000000c370c7209 */ /* 0x000fe40007810000 */
[----:B------:R-:W-:-:S02]  /*6a30*/  ISETP.GT.AND P3, PT, R8, 0x49, P2 ;  /* 0x000000490800780c */ /* 0x000fc40001764270 */
[----:B------:R-:W-:Y:S01]  /*6a40*/  FSEL R167, R59, -INF , !P4 ;  /* 0xff8000003ba77808 */ /* 0x000fe20006000000 */
[----:B------:R-:W-:Y:S01]  /*6a50*/  FFMA.FTZ R59, R157, R4, -R10 ;  /* 0x000000049d3b7223 */ /* 0x000fe2000001080a */
[----:B------:R-:W-:Y:S01]  /*6a60*/  ISETP.LT.OR P5, PT, R6, 0x49, P5 ;  /* 0x000000490600780c */ /* 0x000fe20002fa1670 */
[----:B------:R-:W-:Y:S01]  /*6a70*/  MUFU.EX2 R51, R51 ;  /* 0x0000003300337308 */ /* 0x000fe20000000800 */
[----:B------:R-:W-:Y:S02]  /*6a80*/  FMNMX.FTZ R12, R177, R12, !PT ;  /* 0x0000000cb10c7209 */ /* 0x000fe40007810000 */
[----:B------:R-:W-:Y:S02]  /*6a90*/  ISETP.GT.AND P4, PT, R8, 0x50, P2 ;  /* 0x000000500800780c */ /* 0x000fe40001784270 */
[----:B------:R-:W-:Y:S02]  /*6aa0*/  ISETP.LT.OR P3, PT, R6, 0x4a, P3 ;  /* 0x0000004a0600780c */ /* 0x000fe40001f61670 */
[----:B------:R-:W-:Y:S01]  /*6ab0*/  FSEL R157, R62, -INF , !P5 ;  /* 0xff8000003e9d7808 */ /* 0x000fe20006800000 */
[----:B------:R-:W-:Y:S01]  /*6ac0*/  MUFU.EX2 R172, R172 ;  /* 0x000000ac00ac7308 */ /* 0x000fe20000000800 */
[----:B------:R-:W-:-:S02]  /*6ad0*/  FMNMX.FTZ R12, R167, R12, !PT ;  /* 0x0000000ca70c7209 */ /* 0x000fc40007810000 */
[----:B------:R-:W-:Y:S02]  /*6ae0*/  ISETP.GT.AND P5, PT, R8, 0x51, P2 ;  /* 0x000000510800780c */ /* 0x000fe400017a4270 */
[----:B------:R-:W-:Y:S02]  /*6af0*/  FSEL R63, R63, -INF , !P3 ;  /* 0xff8000003f3f7808 */ /* 0x000fe40005800000 */
[----:B------:R-:W-:Y:S01]  /*6b00*/  ISETP.LT.OR P4, PT, R6, 0x51, P4 ;  /* 0x000000510600780c */ /* 0x000fe20002781670 */
[----:B------:R-:W-:Y:S01]  /*6b10*/  MUFU.EX2 R59, R59 ;  /* 0x0000003b003b7308 */ /* 0x000fe20000000800 */
[----:B------:R-:W-:Y:S02]  /*6b20*/  FMNMX.FTZ R12, R157, R12, !PT ;  /* 0x0000000c9d0c7209 */ /* 0x000fe40007810000 */
[----:B------:R-:W-:Y:S02]  /*6b30*/  ISETP.GT.AND P3, PT, R8, 0x58, P2 ;  /* 0x000000580800780c */ /* 0x000fe40001764270 */
[----:B------:R-:W-:-:S02]  /*6b40*/  ISETP.LT.OR P5, PT, R6, 0x52, P5 ;  /* 0x000000520600780c */ /* 0x000fc40002fa1670 */
[----:B------:R-:W-:Y:S01]  /*6b50*/  FSEL R155, R66, -INF , !P4 ;  /* 0xff800000429b7808 */ /* 0x000fe20006000000 */
[----:B------:R-:W-:Y:S01]  /*6b60*/  MUFU.EX2 R174, R174 ;  /* 0x000000ae00ae7308 */ /* 0x000fe20000000800 */
[----:B------:R-:W-:Y:S02]  /*6b70*/  FMNMX.FTZ R12, R63, R12, !PT ;  /* 0x0000000c3f0c7209 */ /* 0x000fe40007810000 */
[----:B------:R-:W-:Y:S02]  /*6b80*/  ISETP.GT.AND P4, PT, R8, 0x59, P2 ;  /* 0x000000590800780c */ /* 0x000fe40001784270 */
[----:B------:R-:W-:Y:S02]  /*6b90*/  FSEL R153, R67, -INF , !P5 ;  /* 0xff80000043997808 */ /* 0x000fe40006800000 */
[----:B------:R-:W-:Y:S01]  /*6ba0*/  ISETP.LT.OR P3, PT, R6, 0x59, P3 ;  /* 0x000000590600780c */ /* 0x000fe20001f61670 */
[----:B------:R-:W-:Y:S01]  /*6bb0*/  MUFU.EX2 R67, R14 ;  /* 0x0000000e00437308 */ /* 0x000fe20000000800 */
[----:B------:R-:W-:-:S02]  /*6bc0*/  FMNMX.FTZ R12, R155, R12, !PT ;  /* 0x0000000c9b0c7209 */ /* 0x000fc40007810000 */
[----:B------:R-:W-:Y:S02]  /*6bd0*/  ISETP.GT.AND P5, PT, R8, 0x60, P2 ;  /* 0x000000600800780c */ /* 0x000fe400017a4270 */
[----:B------:R-:W-:Y:S02]  /*6be0*/  ISETP.LT.OR P4, PT, R6, 0x5a, P4 ;  /* 0x0000005a0600780c */ /* 0x000fe40002781670 */
[----:B------:R-:W-:Y:S01]  /*6bf0*/  FSEL R193, R70, -INF , !P3 ;  /* 0xff80000046c17808 */ /* 0x000fe20005800000 */
[----:B------:R-:W-:Y:S01]  /*6c00*/  MUFU.EX2 R168, R168 ;  /* 0x000000a800a87308 */ /* 0x000fe20000000800 */
[----:B------:R-:W-:Y:S02]  /*6c10*/  FMNMX.FTZ R12, R153, R12, !PT ;  /* 0x0000000c990c7209 */ /* 0x000fe40007810000 */
[----:B------:R-:W-:Y:S02]  /*6c20*/  ISETP.GT.AND P3, PT, R8, 0x61, P2 ;  /* 0x000000610800780c */ /* 0x000fe40001764270 */
[----:B------:R-:W-:-:S02]  /*6c30*/  FSEL R71, R71, -INF , !P4 ;  /* 0xff80000047477808 */ /* 0x000fc40006000000 */
        /* <DEDUP_REMOVED lines=29> */
[----:B------:R-:W-:-:S02]  /*6e10*/  ISETP.LT.OR P5, PT, R6, 0x79, P5 ;  /* 0x000000790600780c */ /* 0x000fc40002fa1670 */
[----:B------:R-:W-:Y:S01]  /*6e20*/  FSEL R83, R83, -INF , !P4 ;  /* 0xff80000053537808 */ /* 0x000fe20006000000 */
[----:B------:R-:W-:Y:S01]  /*6e30*/  MUFU.EX2 R25, R25 ;  /* 0x0000001900197308 */ /* 0x000fe20000000800 */
[----:B------:R-:W-:Y:S02]  /*6e40*/  FMNMX.FTZ R12, R195, R12, !PT ;  /* 0x0000000cc30c7209 */ /* 0x000fe40007810000 */
[----:B------:R-:W-:Y:S02]  /*6e50*/  ISETP.LT.OR P2, PT, R6, 0x7a, P2 ;  /* 0x0000007a0600780c */ /* 0x000fe40001741670 */
[----:B------:R-:W-:Y:S02]  /*6e60*/  FSEL R57, R86, -INF , !P5 ;  /* 0xff80000056397808 */ /* 0x000fe40006800000 */
[----:B------:R-:W-:Y:S01]  /*6e70*/  FMNMX.FTZ R12, R83, R12, !PT ;  /* 0x0000000c530c7209 */ /* 0x000fe20007810000 */
[----:B------:R-:W-:Y:S01]  /*6e80*/  MUFU.EX2 R160, R160 ;  /* 0x000000a000a07308 */ /* 0x000fe20000000800 */
[----:B------:R-:W-:-:S02]  /*6e90*/  FSEL R87, R87, -INF , !P2 ;  /* 0xff80000057577808 */ /* 0x000fc40005000000 */
[----:B------:R-:W-:Y:S02]  /*6ea0*/  FMNMX.FTZ R12, R57, R12, !PT ;  /* 0x0000000c390c7209 */ /* 0x000fe40007810000 */
[----:B------:R-:W-:Y:S02]  /*6eb0*/  FSEL R69, R9, RZ, P6 ;  /* 0x000000ff09457208 */ /* 0x000fe40003000000 */
[----:B------:R-:W-:Y:S01]  /*6ec0*/  FMNMX.FTZ R12, R87, R12, !PT ;  /* 0x0000000c570c7209 */ /* 0x000fe20007810000 */
[----:B------:R-:W-:Y:S02]  /*6ed0*/  MUFU.EX2 R15, R15 ;  /* 0x0000000f000f7308 */ /* 0x000fe40000000800 */
[----:B------:R-:W-:Y:S02]  /*6ee0*/  FADD.FTZ R69, -R69, R0 ;  /* 0x0000000045457221 */ /* 0x000fe40000010100 */
        /* <DEDUP_REMOVED lines=15> */
[----:B------:R-:W0:Y:S03]  /*6fe0*/  MUFU.EX2 R65, R65 ;  /* 0x0000004100417308 */ /* 0x000e260000000800 */
        /* <DEDUP_REMOVED lines=10> */
[----:B0-----:R-:W-:Y:S01]  /*7090*/  FFMA.FTZ R14, R65, R3, R180 ;  /* 0x00000003410e7223 */ /* 0x001fe200000100b4 */
[-CC-:B------:R-:W-:Y:S01]  /*70a0*/  FFMA.FTZ R10, R35, R4.reuse, -R30.reuse ;  /* 0x00000004230a7223 */ /* 0x180fe2000001081e */
[-CC-:B------:R-:W-:Y:S01]  /*70b0*/  FFMA.FTZ R35, R173, R4.reuse, -R30.reuse ;  /* 0x00000004ad237223 */ /* 0x180fe2000001081e */
[-C--:B------:R-:W-:Y:S01]  /*70c0*/  FFMA.FTZ R173, R171, R4.reuse, -R30 ;  /* 0x00000004abad7223 */ /* 0x080fe2000001081e */
[----:B------:R-:W-:Y:S01]  /*70d0*/  FADD.FTZ R3, R27, R14 ;  /* 0x0000000e1b037221 */ /* 0x000fe20000010000 */
        /* <DEDUP_REMOVED lines=29> */
[----:B------:R-:W-:Y:S01]  /*72b0*/  FFMA.FTZ R57, R57, R4, -R30 ;  /* 0x0000000439397223 */ /* 0x000fe2000001081e */
[----:B0-----:R-:W-:Y:S01]  /*72c0*/  F2FP.BF16.F32.PACK_AB R181, R0, R69 ;  /* 0x0000004500b5723e */ /* 0x001fe200000010ff */
[----:B------:R-:W-:Y:S01]  /*72d0*/  FADD.FTZ R3, R59, R24 ;  /* 0x000000183b037221 */ /* 0x000fe20000010000 */
[----:B------:R-:W-:Y:S01]  /*72e0*/  FSEL R24, R11, RZ, P2 ;  /* 0x000000ff0b187208 */ /* 0x000fe20001000000 */
[----:B------:R-:W-:Y:S01]  /*72f0*/  FMUL.FTZ R88, R88, R65 ;  /* 0x0000004158587220 */ /* 0x000fe20000410000 */
[----:B------:R-:W-:Y:S01]  /*7300*/  MUFU.EX2 R77, R77 ;  /* 0x0000004d004d7308 */ /* 0x000fe20000000800 */
[----:B------:R-:W-:Y:S01]  /*7310*/  FADD.FTZ R28, R174, R3 ;  /* 0x00000003ae1c7221 */ /* 0x000fe20000010000 */
[----:B------:R-:W-:Y:S01]  /*7320*/  ISETP.GT.AND P2, PT, R5, UR57, PT ;  /* 0x0000003905007c0c */ /* 0x000fe2000bf44270 */
[----:B------:R-:W-:Y:S01]  /*7330*/  FADD.FTZ R3, -R24, R7 ;  /* 0x0000000718037221 */ /* 0x000fe20000010100 */
[----:B------:R-:W-:Y:S01]  /*7340*/  F2FP.BF16.F32.PACK_AB R180, R27, R180 ;  /* 0x000000b41bb4723e */ /* 0x000fe200000010ff */
[----:B------:R-:W-:Y:S01]  /*7350*/  FADD.FTZ R43, R67, R28 ;  /* 0x0000001c432b7221 */ /* 0x000fe20000010000 */
[----:B------:R-:W-:-:S02]  /*7360*/  @!P1 VIADD R28, R32, 0x28860 ;  /* 0x00028860201c9836 */ /* 0x000fc40000000000 */
[----:B------:R-:W-:Y:S01]  /*7370*/  FMUL.FTZ R3, R3, R4 ;  /* 0x0000000403037220 */ /* 0x000fe20000410000 */
[----:B------:R-:W-:Y:S01]  /*7380*/  MUFU.EX2 R10, R10 ;  /* 0x0000000a000a7308 */ /* 0x000fe20000000800 */
[----:B------:R-:W-:Y:S01]  /*7390*/  FADD.FTZ R24, R168, R43 ;  /* 0x0000002ba8187221 */ /* 0x000fe20000010000 */
[----:B------:R-:W-:Y:S01]  /*73a0*/  F2FP.BF16.F32.PACK_AB R182, R31, R182 ;  /* 0x000000b61fb6723e */ /* 0x000fe200000010ff */
[-C--:B------:R-:W-:Y:S01]  /*73b0*/  FMUL.FTZ R89, R89, R65.reuse ;  /* 0x0000004159597220 */ /* 0x080fe20000410000 */
[----:B------:R-:W-:Y:S01]  /*73c0*/  @!P1 PRMT R28, RZ, 0x654, R28 ;  /* 0x00000654ff1c9816 */ /* 0x000fe2000000001c */
[----:B------:R-:W-:Y:S01]  /*73d0*/  FADD.FTZ R7, R45, R24 ;  /* 0x000000182d077221 */ /* 0x000fe20000010000 */
[----:B------:R-:W-:Y:S01]  /*73e0*/  F2FP.BF16.F32.PACK_AB R176, R39, R176 ;  /* 0x000000b027b0723e */ /* 0x000fe200000010ff */
[-C--:B------:R-:W-:Y:S01]  /*73f0*/  FMUL.FTZ R92, R92, R65.reuse ;  /* 0x000000415c5c7220 */ /* 0x080fe20000410000 */
[----:B------:R0:W1:Y:S01]  /*7400*/  MUFU.EX2 R24, R3 ;  /* 0x0000000300187308 */ /* 0x0000620000000800 */
[----:B------:R-:W-:Y:S01]  /*7410*/  FADD.FTZ R32, R170, R7 ;  /* 0x00000007aa207221 */ /* 0x000fe20000010000 */
[----:B------:R2:W-:Y:S01]  /*7420*/  @!P1 SYNCS.ARRIVE.TRANS64.RED.A1T0 RZ, [R28+URZ], RZ ;  /* 0x000000ff1cff99a7 */ /* 0x0005e2000810043f */
[----:B------:R-:W-:Y:S01]  /*7430*/  F2FP.BF16.F32.PACK_AB R178, R51, R178 ;  /* 0x000000b233b2723e */ /* 0x000fe200000010ff */
[-C--:B------:R-:W-:Y:S01]  /*7440*/  FMUL.FTZ R93, R93, R65.reuse ;  /* 0x000000415d5d7220 */ /* 0x080fe20000410000 */
[----:B------:R-:W-:Y:S01]  /*7450*/  FADD.FTZ R7, R41, R32 ;  /* 0x0000002029077221 */ /* 0x000fe20000010000 */
[----:B------:R-:W-:Y:S01]  /*7460*/  F2FP.BF16.F32.PACK_AB R172, R59, R172 ;  /* 0x000000ac3bac723e */ /* 0x000fe200000010ff */
[-C--:B------:R-:W-:Y:S01]  /*7470*/  FMUL.FTZ R96, R96, R65.reuse ;  /* 0x0000004160607220 */ /* 0x080fe20000410000 */
[----:B------:R-:W3:Y:S01]  /*7480*/  MUFU.EX2 R35, R35 ;  /* 0x0000002300237308 */ /* 0x000ee20000000800 */
[----:B------:R-:W-:Y:S01]  /*7490*/  FADD.FTZ R32, R164, R7 ;  /* 0x00000007a4207221 */ /* 0x000fe20000010000 */
[-CC-:B--2---:R-:W-:Y:S01]  /*74a0*/  FFMA.FTZ R28, R167, R4.reuse, -R30.reuse ;  /* 0x00000004a71c7223 */ /* 0x184fe2000001081e */
[----:B------:R-:W-:Y:S01]  /*74b0*/  FFMA.FTZ R30, R87, R4, -R30 ;  /* 0x00000004571e7223 */ /* 0x000fe2000001081e */
[----:B------:R-:W-:Y:S01]  /*74c0*/  F2FP.BF16.F32.PACK_AB R174, R67, R174 ;  /* 0x000000ae43ae723e */ /* 0x000fe200000010ff */
[----:B0-----:R-:W-:Y:S01]  /*74d0*/  FADD.FTZ R3, R37, R32 ;  /* 0x0000002025037221 */ /* 0x001fe20000010000 */
[----:B------:R-:W-:Y:S01]  /*74e0*/  F2FP.BF16.F32.PACK_AB R168, R45, R168 ;  /* 0x000000a82da8723e */ /* 0x000fe200000010ff */
[-C--:B------:R-:W-:Y:S01]  /*74f0*/  FMUL.FTZ R97, R97, R65.reuse ;  /* 0x0000004161617220 */ /* 0x080fe20000410000 */
[----:B------:R-:W0:Y:S01]  /*7500*/  MUFU.EX2 R173, R173 ;  /* 0x000000ad00ad7308 */ /* 0x000e220000000800 */
[----:B------:R-:W-:Y:S01]  /*7510*/  FADD.FTZ R32, R166, R3 ;  /* 0x00000003a6207221 */ /* 0x000fe20000010000 */
[----:B-1----:R-:W-:Y:S01]  /*7520*/  FFMA.FTZ R3, R24, R2, R69 ;  /* 0x0000000218037223 */ /* 0x002fe20000010045 */
[----:B------:R-:W-:Y:S01]  /*7530*/  F2FP.BF16.F32.PACK_AB R170, R41, R170 ;  /* 0x000000aa29aa723e */ /* 0x000fe200000010ff */
[-C--:B------:R-:W-:Y:S01]  /*7540*/  FMUL.FTZ R100, R100, R65.reuse ;  /* 0x0000004164647220 */ /* 0x080fe20000410000 */
[----:B------:R-:W-:Y:S01]  /*7550*/  FADD.FTZ R7, R25, R32 ;  /* 0x0000002019077221 */ /* 0x000fe20000010000 */
[----:B------:R-:W-:Y:S01]  /*7560*/  FADD.FTZ R3, R0, R3 ;  /* 0x0000000300037221 */ /* 0x000fe20000010000 */
[----:B------:R-:W-:Y:S01]  /*7570*/  F2FP.BF16.F32.PACK_AB R164, R37, R164 ;  /* 0x000000a425a4723e */ /* 0x000fe200000010ff */
[----:B------:R-:W1:Y:S01]  /*7580*/  MUFU.EX2 R12, R12 ;  /* 0x0000000c000c7308 */ /* 0x000e620000000800 */
[----:B------:R-:W-:Y:S01]  /*7590*/  FADD.FTZ R32, R160, R7 ;  /* 0x00000007a0207221 */ /* 0x000fe20000010000 */
[----:B------:R-:W-:Y:S01]  /*75a0*/  FADD.FTZ R2, R6, R3 ;  /* 0x0000000306027221 */ /* 0x000fe20000010000 */
[----:B------:R-:W-:Y:S01]  /*75b0*/  F2FP.BF16.F32.PACK_AB R166, R25, R166 ;  /* 0x000000a619a6723e */ /* 0x000fe200000010ff */
[-C--:B------:R-:W-:Y:S01]  /*75c0*/  FMUL.FTZ R101, R101, R65.reuse ;  /* 0x0000004165657220 */ /* 0x080fe20000410000 */
[----:B------:R-:W-:Y:S01]  /*75d0*/  FADD.FTZ R7, R15, R32 ;  /* 0x000000200f077221 */ /* 0x000fe20000010000 */
[----:B------:R-:W-:Y:S01]  /*75e0*/  FADD.FTZ R3, R73, R2 ;  /* 0x0000000249037221 */ /* 0x000fe20000010000 */
[----:B------:R-:W-:Y:S01]  /*75f0*/  F2FP.BF16.F32.PACK_AB R160, R15, R160 ;  /* 0x000000a00fa0723e */ /* 0x000fe200000010ff */
[----:B------:R-:W2:Y:S01]  /*7600*/  MUFU.EX2 R175, R175 ;  /* 0x000000af00af7308 */ /* 0x000ea20000000800 */
[----:B------:R-:W-:Y:S01]  /*7610*/  FADD.FTZ R32, R162, R7 ;  /* 0x00000007a2207221 */ /* 0x000fe20000010000 */
[----:B------:R-:W-:Y:S01]  /*7620*/  FADD.FTZ R2, R8, R3 ;  /* 0x0000000308027221 */ /* 0x000fe20000010000 */
[C---:B------:R-:W-:Y:S01]  /*7630*/  F2FP.BF16.F32.PACK_AB R162, R21.reuse, R162 ;  /* 0x000000a215a2723e */ /* 0x040fe200000010ff */
[-C--:B------:R-:W-:Y:S01]  /*7640*/  FMUL.FTZ R104, R104, R65.reuse ;  /* 0x0000004168687220 */ /* 0x080fe20000410000 */
[----:B------:R-:W-:Y:S01]  /*7650*/  FADD.FTZ R7, R21, R32 ;  /* 0x0000002015077221 */ /* 0x000fe20000010000 */
[----:B------:R-:W-:Y:S01]  /*7660*/  FADD.FTZ R3, R77, R2 ;  /* 0x000000024d037221 */ /* 0x000fe20000010000 */
[-C--:B------:R-:W-:Y:S01]  /*7670*/  FMUL.FTZ R105, R105, R65.reuse ;  /* 0x0000004169697220 */ /* 0x080fe20000410000 */
[----:B------:R-:W4:Y:S01]  /*7680*/  MUFU.EX2 R33, R33 ;  /* 0x0000002100217308 */ /* 0x000f220000000800 */
[----:B------:R-:W-:Y:S01]  /*7690*/  FADD.FTZ R32, R156, R7 ;  /* 0x000000079c207221 */ /* 0x000fe20000010000 */
[----:B------:R-:W-:Y:S01]  /*76a0*/  FADD.FTZ R2, R10, R3 ;  /* 0x000000030a027221 */ /* 0x000fe20000010000 */
[C---:B------:R-:W-:Y:S01]  /*76b0*/  F2FP.BF16.F32.PACK_AB R156, R13.reuse, R156 ;  /* 0x0000009c0d9c723e */ /* 0x040fe200000010ff */
[-C--:B------:R-:W-:Y:S01]  /*76c0*/  FMUL.FTZ R108, R108, R65.reuse ;  /* 0x000000416c6c7220 */ /* 0x080fe20000410000 */
[----:B------:R-:W-:Y:S01]  /*76d0*/  FADD.FTZ R3, R13, R32 ;  /* 0x000000200d037221 */ /* 0x000fe20000010000 */
[----:B---3--:R-:W-:Y:S01]  /*76e0*/  FADD.FTZ R2, R35, R2 ;  /* 0x0000000223027221 */ /* 0x008fe20000010000 */
[-C--:B------:R-:W-:Y:S01]  /*76f0*/  FMUL.FTZ R109, R109, R65.reuse ;  /* 0x000000416d6d7220 */ /* 0x080fe20000410000 */
[----:B------:R-:W3:Y:S01]  /*7700*/  MUFU.EX2 R14, R14 ;  /* 0x0000000e000e7308 */ /* 0x000ee20000000800 */
[----:B------:R-:W-:Y:S01]  /*7710*/  FADD.FTZ R32, R158, R3 ;  /* 0x000000039e207221 */ /* 0x000fe20000010000 */
[----:B0-----:R-:W-:Y:S01]  /*7720*/  FADD.FTZ R3, R173, R2 ;  /* 0x00000002ad037221 */ /* 0x001fe20000010000 */
[C---:B------:R-:W-:Y:S01]  /*7730*/  F2FP.BF16.F32.PACK_AB R158, R61.reuse, R158 ;  /* 0x0000009e3d9e723e */ /* 0x040fe200000010ff */
[-C--:B------:R-:W-:Y:S01]  /*7740*/  FMUL.FTZ R112, R112, R65.reuse ;  /* 0x0000004170707220 */ /* 0x080fe20000410000 */
[----:B------:R-:W-:Y:S01]  /*7750*/  FADD.FTZ R7, R61, R32 ;  /* 0x000000203d077221 */ /* 0x000fe20000010000 */
[----:B-1----:R-:W-:Y:S01]  /*7760*/  FADD.FTZ R2, R12, R3 ;  /* 0x000000030c027221 */ /* 0x002fe20000010000 */
[-C--:B------:R-:W-:Y:S01]  /*7770*/  FMUL.FTZ R113, R113, R65.reuse ;  /* 0x0000004171717220 */ /* 0x080fe20000410000 */
[----:B------:R-:W0:Y:S01]  /*7780*/  MUFU.EX2 R154, R154 ;  /* 0x0000009a009a7308 */ /* 0x000e220000000800 */
[----:B------:R-:W-:Y:S01]  /*7790*/  FADD.FTZ R32, R152, R7 ;  /* 0x0000000798207221 */ /* 0x000fe20000010000 */
[----:B--2---:R-:W-:Y:S01]  /*77a0*/  FADD.FTZ R3, R175, R2 ;  /* 0x00000002af037221 */ /* 0x004fe20000010000 */
[C---:B----4-:R-:W-:Y:S01]  /*77b0*/  F2FP.BF16.F32.PACK_AB R152, R33.reuse, R152 ;  /* 0x000000982198723e */ /* 0x050fe200000010ff */
[-C--:B------:R-:W-:Y:S01]  /*77c0*/  FMUL.FTZ R116, R116, R65.reuse ;  /* 0x0000004174747220 */ /* 0x080fe20000410000 */
[----:B------:R-:W-:Y:S01]  /*77d0*/  FADD.FTZ R7, R33, R32 ;  /* 0x0000002021077221 */ /* 0x000fe20000010000 */
[-C--:B------:R-:W-:Y:S01]  /*77e0*/  FMUL.FTZ R117, R117, R65.reuse ;  /* 0x0000004175757220 */ /* 0x080fe20000410000 */
[-C--:B------:R-:W-:Y:S01]  /*77f0*/  FMUL.FTZ R120, R120, R65.reuse ;  /* 0x0000004178787220 */ /* 0x080fe20000410000 */
[----:B------:R-:W1:Y:S01]  /*7800*/  MUFU.EX2 R169, R169 ;  /* 0x000000a900a97308 */ /* 0x000e620000000800 */
[----:B---3--:R-:W-:Y:S01]  /*7810*/  FADD.FTZ R2, R14, R3 ;  /* 0x000000030e027221 */ /* 0x008fe20000010000 */
        /* <DEDUP_REMOVED lines=18> */
[----:B------:R-:W-:Y:S01]  /*7940*/  FMUL.FTZ R149, R149, R65 ;  /* 0x0000004195957220 */ /* 0x000fe20000410000 */
[----:B------:R-:W-:Y:S01]  /*7950*/  F2FP.BF16.F32.PACK_AB R183, R73, R6 ;  /* 0x0000000649b7723e */ /* 0x000fe200000010ff */
[----:B------:R-:W-:Y:S01]  /*7960*/  VIADD R5, R5, 0xffffffff ;  /* 0xffffffff05057836 */ /* 0x000fe20000000000 */
[----:B------:R-:W-:Y:S01]  /*7970*/  F2FP.BF16.F32.PACK_AB R177, R77, R8 ;  /* 0x000000084db1723e */ /* 0x000fe200000010ff */
[----:B------:R-:W1:Y:S01]  /*7980*/  MUFU.EX2 R26, R26 ;  /* 0x0000001a001a7308 */ /* 0x000e620000000800 */
[----:B--2---:R-:W-:Y:S01]  /*7990*/  FADD.FTZ R2, R20, R7 ;  /* 0x0000000714027221 */ /* 0x004fe20000010000 */
[----:B------:R-:W-:Y:S01]  /*79a0*/  F2FP.BF16.F32.PACK_AB R179, R35, R10 ;  /* 0x0000000a23b3723e */ /* 0x000fe200000010ff */
[-C--:B------:R-:W-:Y:S01]  /*79b0*/  FMUL.FTZ R90, R90, R24.reuse ;  /* 0x000000185a5a7220 */ /* 0x080fe20000410000 */
[----:B------:R-:W-:Y:S01]  /*79c0*/  F2FP.BF16.F32.PACK_AB R173, R12, R173 ;  /* 0x000000ad0cad723e */ /* 0x000fe200000010ff */
[-C--:B------:R-:W-:Y:S01]  /*79d0*/  FMUL.FTZ R91, R91, R24.reuse ;  /* 0x000000185b5b7220 */ /* 0x080fe20000410000 */
[----:B------:R-:W-:Y:S01]  /*79e0*/  F2FP.BF16.F32.PACK_AB R175, R14, R175 ;  /* 0x000000af0eaf723e */ /* 0x000fe200000010ff */
[-C--:B------:R-:W-:Y:S01]  /*79f0*/  FMUL.FTZ R94, R94, R24.reuse ;  /* 0x000000185e5e7220 */ /* 0x080fe20000410000 */
[----:B------:R-:W2:Y:S01]  /*7a00*/  MUFU.EX2 R165, R165 ;  /* 0x000000a500a57308 */ /* 0x000ea20000000800 */
[----:B0-----:R-:W-:Y:S01]  /*7a10*/  FADD.FTZ R7, R171, R2 ;  /* 0x00000002ab077221 */ /* 0x001fe20000010000 */
[----:B------:R-:W-:Y:S01]  /*7a20*/  F2FP.BF16.F32.PACK_AB R169, R20, R169 ;  /* 0x000000a914a9723e */ /* 0x000fe200000010ff */
[-C--:B------:R-:W-:Y:S01]  /*7a30*/  FMUL.FTZ R95, R95, R24.reuse ;  /* 0x000000185f5f7220 */ /* 0x080fe20000410000 */
[-C--:B------:R-:W-:Y:S01]  /*7a40*/  FMUL.FTZ R98, R98, R24.reuse ;  /* 0x0000001862627220 */ /* 0x080fe20000410000 */
[-C--:B------:R-:W-:Y:S01]  /*7a50*/  FMUL.FTZ R99, R99, R24.reuse ;  /* 0x0000001863637220 */ /* 0x080fe20000410000 */
[-C--:B------:R-:W-:Y:S01]  /*7a60*/  FMUL.FTZ R102, R102, R24.reuse ;  /* 0x0000001866667220 */ /* 0x080fe20000410000 */
[-C--:B------:R-:W-:Y:S01]  /*7a70*/  FMUL.FTZ R103, R103, R24.reuse ;  /* 0x0000001867677220 */ /* 0x080fe20000410000 */
        /* <DEDUP_REMOVED lines=31> */
[----:B------:R-:W-:Y:S01]  /*7c70*/  FMUL.FTZ R147, R147, R24 ;  /* 0x0000001893937220 */ /* 0x000fe20000410000 */
[----:B------:R-:W1:Y:S01]  /*7c80*/  MUFU.EX2 R36, R155 ;  /* 0x0000009b00247308 */ /* 0x000e620000000800 */
[C---:B--2---:R-:W-:Y:S01]  /*7c90*/  FADD.FTZ R7, R63.reuse, R7 ;  /* 0x000000073f077221 */ /* 0x044fe20000010000 */
[----:B------:R-:W-:Y:S01]  /*7ca0*/  F2FP.BF16.F32.PACK_AB R167, R63, R34 ;  /* 0x000000223fa7723e */ /* 0x000fe200000010ff */
[-C--:B------:R-:W-:Y:S01]  /*7cb0*/  FMUL.FTZ R150, R150, R24.reuse ;  /* 0x0000001896967220 */ /* 0x080fe20000410000 */
[----:B------:R-:W-:Y:S01]  /*7cc0*/  FMUL.FTZ R151, R151, R24 ;  /* 0x0000001897977220 */ /* 0x000fe20000410000 */
[----:B------:R-:W-:-:S03]  /*7cd0*/  IMAD.MOV.U32 R0, RZ, RZ, R9 ;  /* 0x000000ffff007224 */ /* 0x000fc600078e0009 */
        /* <DEDUP_REMOVED lines=31> */
[----:B------:R-:W-:Y:S01]  /*7ed0*/  IMAD.MOV.U32 R7, RZ, RZ, R11 ;  /* 0x000000ffff077224 */ /* 0x000fe200078e000b */
[----:B------:R-:W-:Y:S06]  /*7ee0*/  @P2 BRA `(.L_x_8092) ;  /* 0xffffffcc00e42947 */ /* 0x000fec000383ffff */
[----:B------:R-:W-:Y:S01]  /*7ef0*/  IMAD.MOV.U32 R7, RZ, RZ, R11 ;  /* 0x000000ffff077224 */ /* 0x000fe200078e000b */
[----:B------:R-:W-:Y:S01]  /*7f00*/  UMOV UR45, UR56 ;  /* 0x00000038002d7c82 */ /* 0x000fe20008000000 */
[----:B------:R-:W-:Y:S01]  /*7f10*/  IMAD.MOV.U32 R0, RZ, RZ, R9 ;  /* 0x000000ffff007224 */ /* 0x000fe200078e0009 */
[----:B------:R-:W-:-:S06]  /*7f20*/  UMOV UR46, UR55 ;  /* 0x00000037002e7c82 */ /* 0x000fcc0008000000 */
.L_x_8075:
[----:B------:R-:W-:Y:S01]  /*7f30*/  ULDC UR6, c[0x0][0x448] ;  /* 0x0001120000067ab9 */ /* 0x000fe20000000800 */
[----:B------:R-:W-:Y:S01]  /*7f40*/  ULDC UR14, c[0x0][0x9e4] ;  /* 0x00027900000e7ab9 */ /* 0x000fe20000000800 */
[----:B------:R-:W-:Y:S02]  /*7f50*/  UISETP.NE.AND UP0, UPT, UR6, 0x1, UPT ;  /* 0x000000010600788c */ /* 0x000fe4000bf05270 */
[----:B------:R-:W-:Y:S02]  /*7f60*/  UISETP.GE.AND UP1, UPT, UR14, 0x1, UPT ;  /* 0x000000010e00788c */ /* 0x000fe4000bf26270 */
[----:B------:R-:W-:Y:S02]  /*7f70*/  UIADD3 UR10, UR38, 0x7f, URZ ;  /* 0x0000007f260a7890 */ /* 0x000fe4000fffe03f */
[----:B------:R-:W-:Y:S02]  /*7f80*/  UIADD3 UR11, UR39, 0x1, -UR44 ;  /* 0x00000001270b7890 */ /* 0x000fe4000fffe82c */
[----:B------:R-:W-:-:S03]  /*7f90*/  PLOP3.LUT P6, PT, PT, PT, UP1, 0x80, 0x0 ;  /* 0x000000000000781c */ /* 0x000fc60003fcf018 */
[----:B------:R-:W-:Y:S01]  /*7fa0*/  @UP0 ULDC UR6, c[0x0][0x44c] ;  /* 0x0001130000060ab9 */ /* 0x000fe20000000800 */
[----:B------:R-:W-:Y:S01]  /*7fb0*/  @UP0 ULDC UR15, c[0x0][0x450] ;  /* 0x00011400000f0ab9 */ /* 0x000fe20000000800 */
[----:B------:R-:W-:-:S04]  /*7fc0*/  UIMAD.WIDE.U32 UR6, UR10, UR6, URZ ;  /* 0x000000060a0672a5 */ /* 0x000fc8000f8e003f */
[----:B------:R-:W-:-:S04]  /*7fd0*/  @UP0 USHF.R.U32.HI UR10, URZ, UR15, UR7 ;  /* 0x0000000f3f0a0299 */ /* 0x000fc80008011607 */
[----:B------:R-:W-:-:S04]  /*7fe0*/  UIADD3 UR10, UR11, UR10, URZ ;  /* 0x0000000a0b0a7290 */ /* 0x000fc8000fffe03f */
        /* <DEDUP_REMOVED lines=12> */
.L_x_8094:
[----:B------:R-:W-:-:S11]  /*80b0*/  UISETP.NE.AND UP1, UPT, UR14, 0x1, UPT ;  /* 0x000000010e00788c */ /* 0x000fd6000bf25270 */
[----:B------:R-:W-:Y:S02]  /*80c0*/  @UP1 ULDC.64 UR18, c[0x0][0x9e8] ;  /* 0x00027a0000121ab9 */ /* 0x000fe40000000a00 */
[----:B------:R-:W-:-:S04]  /*80d0*/  UIMAD.WIDE.U32 UR6, UR10, UR18, URZ ;  /* 0x000000120a0672a5 */ /* 0x000fc8000f8e003f */
[----:B------:R-:W-:-:S12]  /*80e0*/  @UP1 USHF.R.U32.HI UR10, URZ, UR19, UR7 ;  /* 0x000000133f0a1299 */ /* 0x000fd80008011607 */
.L_x_8095:
[----:B------:R-:W-:-:S04]  /*80f0*/  UIMAD UR10, UR10, UR14, URZ ;  /* 0x0000000e0a0a72a4 */ /* 0x000fc8000f8e023f */
[----:B------:R-:W-:-:S04]  /*8100*/  UISETP.LT.AND UP1, UPT, UR53, UR10, UPT ;  /* 0x0000000a3500728c */ /* 0x000fc8000bf21270 */
[----:B------:R-:W-:-:S12]  /*8110*/  USEL UR53, UR53, UR10, !UP1 ;  /* 0x0000000a35357287 */ /* 0x000fd8000c800000 */
.L_x_8093:
[----:B------:R-:W-:-:S04]  /*8120*/  UIADD3 UR53, UR53, 0x7f, URZ ;  /* 0x0000007f35357890 */ /* 0x000fc8000fffe03f */
        /* <DEDUP_REMOVED lines=11> */
.L_x_8105:
        /* <DEDUP_REMOVED lines=9> */
.L_x_8098:
[----:B------:R-:W-:Y:S01]  /*8270*/  ULEA UR6, UR45, UR41, 0x3 ;  /* 0x000000292d067291 */ /* 0x000fe2000f8e183f */
[----:B------:R-:W-:-:S05]  /*8280*/  IMAD.U32 R0, RZ, RZ, UR46 ;  /* 0x0000002eff007e24 */ /* 0x000fca000f8e00ff */
[----:B------:R-:W-:-:S04]  /*8290*/  SHF.L.U32 R0, R0, 0x1f, RZ ;  /* 0x0000001f00007819 */ /* 0x000fc800000006ff */
[----:B------:R0:W1:Y:S01]  /*82a0*/  SYNCS.PHASECHK.TRANS64.TRYWAIT P2, [UR6+0x28830], R0 ;  /* 0x02883000ff0075a7 */ /* 0x0000620008040146 */
[----:B------:R-:W-:Y:S05]  /*82b0*/  @!P0 BRA `(.L_x_8099) ;  /* 0x0000000000048947 */ /* 0x000fea0003800000 */
[----:B------:R-:W-:Y:S01]  /*82c0*/  BPT.TRAP 0x1 ;  /* 0x000000040000795c */ /* 0x000fe20000300000 */
.L_x_8099:
[----:B-1----:R-:W-:Y:S05]  /*82d0*/  @P2 BRA `(.L_x_8097) ;  /* 0x0000000000082947 */ /* 0x002fea0003800000 */
[----:B------:R-:W1:Y:S02]  /*82e0*/  SYNCS.PHASECHK.TRANS64.TRYWAIT P2, [UR6+0x28830], R0 ;  /* 0x02883000ff0075a7 */ /* 0x000e640008040146 */
[----:B-1----:R-:W-:Y:S05]  /*82f0*/  @!P2 BRA `(.L_x_8100) ;  /* 0x000000dc00f0a947 */ /* 0x002fea0003800000 */
.L_x_8097:
        /* <DEDUP_REMOVED lines=45> */
.L_x_8102:
[----:B------:R-:W-:Y:S01]  /*85d0*/  ULEA UR6, UR53, UR41, 0x3 ;  /* 0x0000002935067291 */ /* 0x000fe2000f8e183f */
[----:B------:R-:W-:-:S05]  /*85e0*/  IMAD.U32 R0, RZ, RZ, UR54 ;  /* 0x00000036ff007e24 */ /* 0x000fca000f8e00ff */
[----:B------:R-:W-:-:S04]  /*85f0*/  SHF.L.U32 R0, R0, 0x1f, RZ ;  /* 0x0000001f00007819 */ /* 0x000fc800000006ff */
[----:B------:R0:W1:Y:S01]  /*8600*/  SYNCS.PHASECHK.TRANS64.TRYWAIT P2, [UR6+0x28850], R0 ;  /* 0x02885000ff0075a7 */ /* 0x0000620008040146 */
[----:B------:R-:W-:Y:S05]  /*8610*/  @!P0 BRA `(.L_x_8103) ;  /* 0x0000000000048947 */ /* 0x000fea0003800000 */
[----:B------:R-:W-:Y:S01]  /*8620*/  BPT.TRAP 0x1 ;  /* 0x000000040000795c */ /* 0x000fe20000300000 */
.L_x_8103:
[----:B-1----:R-:W-:Y:S05]  /*8630*/  @P2 BRA `(.L_x_8101) ;  /* 0x0000000000082947 */ /* 0x002fea0003800000 */
[----:B------:R-:W1:Y:S02]  /*8640*/  SYNCS.PHASECHK.TRANS64.TRYWAIT P2, [UR6+0x28850], R0 ;  /* 0x02885000ff0075a7 */ /* 0x000e640008040146 */
[----:B-1----:R-:W-:Y:S05]  /*8650*/  @!P2 BRA `(.L_x_8104) ;  /* 0x000000dc0030a947 */ /* 0x002fea0003800000 */
.L_x_8101:
[----:B------:R-:W-:Y:S01]  /*8660*/  UIADD3 UR6, UR41, 0x400, URZ ;  /* 0x0000040029067890 */ /* 0x000fe2000fffe03f */
[----:B------:R-:W-:Y:S01]  /*8670*/  WARPGROUP.ARRIVE ;  /* 0x00000000000079c5 */ /* 0x000fe20000000000 */
[----:B------:R-:W-:Y:S01]  /*8680*/  UMOV UR7, 0x40000040 ;  /* 0x4000004000077882 */ /* 0x000fe20000000000 */
[----:B01----:R-:W-:Y:S01]  /*8690*/  FMNMX.FTZ R0, R24, R9, !PT ;  /* 0x0000000918007209 */ /* 0x003fe20007810000 */
[----:B------:R-:W-:Y:S01]  /*86a0*/  USHF.R.U32.HI UR6, URZ, 0x4, UR6 ;  /* 0x000000043f067899 */ /* 0x000fe20008011606 */
[----:B------:R-:W0:Y:S01]  /*86b0*/  LDC R4, c[0x0][0x988] ;  /* 0x00026200ff047b82 */ /* 0x000e220000000800 */
[----:B------:R-:W-:Y:S01]  /*86c0*/  ISETP.GT.AND P2, PT, R5, UR52, PT ;  /* 0x0000003405007c0c */ /* 0x000fe2000bf44270 */
[----:B------:R-:W-:Y:S01]  /*86d0*/  UMOV UR54, UR46 ;  /* 0x0000002e00367c82 */ /* 0x000fe20008000000 */
[----:B------:R-:W-:Y:S01]  /*86e0*/  ULOP3.LUT UR6, UR6, 0x3fff, URZ, 0xc0, !UPT ;  /* 0x00003fff06067892 */ /* 0x000fe2000f8ec03f */
[----:B------:R-:W-:Y:S01]  /*86f0*/  FMNMX.FTZ R7, R25, R0, !PT ;  /* 0x0000000019077209 */ /* 0x000fe20007810000 */
[----:B------:R-:W-:-:S02]  /*8700*/  VIADD R5, R5, 0xffffffff ;  /* 0xffffffff05057836 */ /* 0x000fc40000000000 */
[----:B------:R-:W-:Y:S01]  /*8710*/  ULOP3.LUT UR6, UR6, 0x4000000, URZ, 0xfc, !UPT ;  /* 0x0400000006067892 */ /* 0x000fe2000f8efc3f */
[----:B------:R-:W-:-:S03]  /*8720*/  FMNMX.FTZ R0, R28, R7, !PT ;  /* 0x000000071c007209 */ /* 0x000fc60007810000 */
[----:B------:R-:W-:Y:S01]  /*8730*/  ULEA UR10, UR53, UR6, 0xb ;  /* 0x00000006350a7291 */ /* 0x000fe2000f8e583f */
        /* <DEDUP_REMOVED lines=33> */
[----:B------:R-:W1:Y:S02]  /*8950*/  SHFL.BFLY PT, R0, R7, 0x2, 0x1f ;  /* 0x0c401f0007007f89 */ /* 0x000e6400000e0000 */
[----:B-1----:R-:W-:-:S05]  /*8960*/  FMNMX.FTZ R10, R7, R0, !PT ;  /* 0x00000000070a7209 */ /* 0x002fca0007810000 */
[----:B------:R-:W1:Y:S01]  /*8970*/  SHFL.BFLY PT, R11, R10, 0x1, 0x1f ;  /* 0x0c201f000a0b7f89 */ /* 0x000e6200000e0000 */
[----:B------:R-:W-:Y:S02]  /*8980*/  WARPGROUP.DEPBAR.LE gsb0, 0x0 ;  /* 0x00008000000079c5 */ /* 0x000fe40000010000 */
[----:B------:R-:W-:-:S06]  /*8990*/  WARPGROUP.ARRIVE ;  /* 0x00000000000079c5 */ /* 0x000fcc0000000000 */
[----:B------:R-:W-:Y:S01]  /*89a0*/  HGMMA.64x128x16.F32.BF16 R88, R176, gdesc[UR4].tnspB, R88, gsb0 ;  /* 0x41e00004b0587df0 */ /* 0x000fe20008001858 */
[----:B------:R-:W-:Y:S01]  /*89b0*/  UIADD3 UR6, UR10, 0x100, URZ ;  /* 0x000001000a067890 */ /* 0x000fe2000fffe03f */
[----:B------:R-:W-:Y:S01]  /*89c0*/  UMOV UR7, 0x40000040 ;  /* 0x4000004000077882 */ /* 0x000fe20000000000 */
        /* <DEDUP_REMOVED lines=37> */
[----:B------:R-:W-:Y:S02]  /*8c20*/  WARPGROUP.ARRIVE ;  /* 0x00000000000079c5 */ /* 0x000fe40000000000 */
[----:B------:R-:W0:Y:S04]  /*8c30*/  SHFL.BFLY PT, R12, R7, 0x2, 0x1f ;  /* 0x0c401f00070c7f89 */ /* 0x000e2800000e0000 */
[----:B------:R-:W-:Y:S01]  /*8c40*/  HGMMA.64x128x16.F32.BF16 R88, R172, gdesc[UR4].tnspB, R88, gsb0 ;  /* 0x41e00004ac587df0 */ /* 0x000fe20008001858 */
[----:B------:R-:W-:Y:S01]  /*8c50*/  UIADD3 UR6, UR10, 0x180, URZ ;  /* 0x000001800a067890 */ /* 0x000fe2000fffe03f */
[----:B------:R-:W-:Y:S01]  /*8c60*/  UMOV UR7, 0x40000040 ;  /* 0x4000004000077882 */ /* 0x000fe20000000000 */
[----:B0-----:R-:W-:-:S05]  /*8c70*/  FMNMX.FTZ R20, R7, R12, !PT ;  /* 0x0000000c07147209 */ /* 0x001fca0007810000 */
[----:B------:R-:W0:Y:S02]  /*8c80*/  SHFL.BFLY PT, R7, R20, 0x1, 0x1f ;  /* 0x0c201f0014077f89 */ /* 0x000e2400000e0000 */
[----:B0-----:R-:W-:Y:S01]  /*8c90*/  FMNMX.FTZ R7, R20, R7, !PT ;  /* 0x0000000714077209 */ /* 0x001fe20007810000 */
[----:B------:R-:W-:Y:S02]  /*8ca0*/  WARPGROUP.DEPBAR.LE gsb0, 0x0 ;  /* 0x00008000000079c5 */ /* 0x000fe40000010000 */
[----:B------:R-:W-:-:S06]  /*8cb0*/  WARPGROUP.ARRIVE ;  /* 0x00000000000079c5 */ /* 0x000fcc0000000000 */
[----:B------:R-:W-:Y:S01]  /*8cc0*/  HGMMA.64x128x16.F32.BF16 R88, R168, gdesc[UR4].tnspB, R88, gsb0 ;  /* 0x41e00004a8587df0 */ /* 0x000fe20008001858 */
[----:B------:R-:W-:Y:S01]  /*8cd0*/  UIADD3 UR6, UR10, 0x200, URZ ;  /* 0x000002000a067890 */ /* 0x000fe2000fffe03f */
[----:B------:R-:W-:Y:S01]  /*8ce0*/  UMOV UR7, 0x40000040 ;  /* 0x4000004000077882 */ /* 0x000fe20000000000 */
[----:B------:R-:W-:Y:S02]  /*8cf0*/  WARPGROUP.DEPBAR.LE gsb0, 0x0 ;  /* 0x00008000000079c5 */ /* 0x000fe40000010000 */
[----:B------:R-:W-:Y:S01]  /*8d00*/  WARPGROUP.ARRIVE ;  /* 0x00000000000079c5 */ /* 0x000fe20000000000 */
[----:B------:R-:W-:-:S04]  /*8d10*/  FMUL.FTZ R169, R0, R4 ;  /* 0x0000000400a97220 */ /* 0x000fc80000410000 */
[-CC-:B------:R-:W-:Y:S02]  /*8d20*/  FFMA.FTZ R13, R33, R4.reuse, -R169.reuse ;  /* 0x00000004210d7223 */ /* 0x180fe400000108a9 */
[----:B------:R-:W-:Y:S01]  /*8d30*/  HGMMA.64x128x16.F32.BF16 R88, R164, gdesc[UR4].tnspB, R88, gsb0 ;  /* 0x41e00004a4587df0 */ /* 0x000fe20008001858 */
[----:B------:R-:W-:Y:S01]  /*8d40*/  UIADD3 UR6, UR10, 0x280, URZ ;  /* 0x000002800a067890 */ /* 0x000fe2000fffe03f */
[-CC-:B------:R-:W-:Y:S01]  /*8d50*/  FFMA.FTZ R33, R53, R4.reuse, -R169.reuse ;  /* 0x0000000435217223 */ /* 0x180fe200000108a9 */
[----:B------:R-:W-:Y:S01]  /*8d60*/  UMOV UR7, 0x40000040 ;  /* 0x4000004000077882 */ /* 0x000fe20000000000 */
[-CC-:B------:R-:W-:Y:S01]  /*8d70*/  FFMA.FTZ R53, R73, R4.reuse, -R169.reuse ;  /* 0x0000000449357223 */ /* 0x180fe200000108a9 */
[-CC-:B------:R-:W-:Y:S01]  /*8d80*/  FFMA.FTZ R11, R29, R4.reuse, -R169.reuse ;  /* 0x000000041d0b7223 */ /* 0x180fe200000108a9 */
[-C--:B------:R-:W-:Y:S01]  /*8d90*/  FMUL.FTZ R73, R7, R4.reuse ;  /* 0x0000000407497220 */ /* 0x080fe20000410000 */
[-CC-:B------:R-:W-:Y:S01]  /*8da0*/  FFMA.FTZ R29, R49, R4.reuse, -R169.reuse ;  /* 0x00000004311d7223 */ /* 0x180fe200000108a9 */
[-C--:B------:R-:W-:Y:S01]  /*8db0*/  FFMA.FTZ R49, R69, R4.reuse, -R169 ;  /* 0x0000000445317223 */ /* 0x080fe200000108a9 */
[----:B------:R-:W-:Y:S01]  /*8dc0*/  FADD.FTZ R69, -R7, R8 ;  /* 0x0000000807457221 */ /* 0x000fe20000010100 */
[----:B------:R-:W-:Y:S01]  /*8dd0*/  FFMA.FTZ R181, R27, R4, -R73 ;  /* 0x000000041bb57223 */ /* 0x000fe20000010849 */
[----:B------:R-:W-:-:S02]  /*8de0*/  IMAD.U32 R27, RZ, RZ, UR45 ;  /* 0x0000002dff1b7e24 */ /* 0x000fc4000f8e00ff */
[-C--:B------:R-:W-:Y:S01]  /*8df0*/  FFMA.FTZ R9, R24, R4.reuse, -R169 ;  /* 0x0000000418097223 */ /* 0x080fe200000108a9 */
[-C--:B------:R-:W-:Y:S01]  /*8e00*/  FMUL.FTZ R69, R69, R4.reuse ;  /* 0x0000000445457220 */ /* 0x080fe20000410000 */
[-C--:B------:R-:W-:Y:S01]  /*8e10*/  FFMA.FTZ R8, R26, R4.reuse, -R73 ;  /* 0x000000041a087223 */ /* 0x080fe20000010849 */
[-CC-:B------:R-:W-:Y:S01]  /*8e20*/  FFMA.FTZ R180, R25, R4.reuse, -R169.reuse ;  /* 0x0000000419b47223 */ /* 0x180fe200000108a9 */
[----:B------:R-:W-:Y:S01]  /*8e30*/  @!P1 LEA R27, R27, UR41, 0x3 ;  /* 0x000000291b1b9c11 */ /* 0x000fe2000f8e18ff */
[-C--:B------:R-:W-:Y:S01]  /*8e40*/  FFMA.FTZ R182, R28, R4.reuse, -R169 ;  /* 0x000000041cb67223 */ /* 0x080fe200000108a9 */
[----:B------:R-:W0:Y:S01]  /*8e50*/  MUFU.EX2 R9, R9 ;  /* 0x0000000900097308 */ /* 0x000e220000000800 */
[-C--:B------:R-:W-:Y:S01]  /*8e60*/  FFMA.FTZ R183, R30, R4.reuse, -R73 ;  /* 0x000000041eb77223 */ /* 0x080fe20000010849 */
[-C--:B------:R-:W-:Y:S01]  /*8e70*/  FFMA.FTZ R176, R32, R4.reuse, -R169 ;  /* 0x0000000420b07223 */ /* 0x080fe200000108a9 */
[----:B------:R-:W-:Y:S02]  /*8e80*/  @!P1 VIADD R27, R27, 0x28840 ;  /* 0x000288401b1b9836 */ /* 0x000fe40000000000 */
[-CC-:B------:R-:W-:Y:S01]  /*8e90*/  FFMA.FTZ R32, R31, R4.reuse, -R73.reuse ;  /* 0x000000041f207223 */ /* 0x180fe20000010849 */
[----:B------:R-:W-:Y:S01]  /*8ea0*/  IADD3 R31, -R23, 0xb, RZ ;  /* 0x0000000b171f7810 */ /* 0x000fe20007ffe1ff */
[-CC-:B------:R-:W-:Y:S01]  /*8eb0*/  FFMA.FTZ R177, R34, R4.reuse, -R73.reuse ;  /* 0x0000000422b17223 */ /* 0x180fe20000010849 */
[-C--:B------:R-:W-:Y:S01]  /*8ec0*/  FFMA.FTZ R34, R35, R4.reuse, -R73 ;  /* 0x0000000423227223 */ /* 0x080fe20000010849 */
[----:B------:R-:W-:Y:S01]  /*8ed0*/  MUFU.EX2 R69, R69 ;  /* 0x0000004500457308 */ /* 0x000fe20000000800 */
[----:B------:R-:W-:Y:S01]  /*8ee0*/  @!P1 PRMT R27, RZ, 0x654, R27 ;  /* 0x00000654ff1b9816 */ /* 0x000fe2000000001b */
[-C--:B------:R-:W-:Y:S01]  /*8ef0*/  FFMA.FTZ R178, R36, R4.reuse, -R169 ;  /* 0x0000000424b27223 */ /* 0x080fe200000108a9 */
[-C--:B------:R-:W-:Y:S01]  /*8f00*/  FFMA.FTZ R179, R38, R4.reuse, -R73 ;  /* 0x0000000426b37223 */ /* 0x080fe20000010849 */
[-C--:B------:R-:W-:Y:S01]  /*8f10*/  FFMA.FTZ R15, R37, R4.reuse, -R169 ;  /* 0x00000004250f7223 */ /* 0x080fe200000108a9 */
[-C--:B------:R-:W-:Y:S01]  /*8f20*/  FFMA.FTZ R36, R39, R4.reuse, -R73 ;  /* 0x0000000427247223 */ /* 0x080fe20000010849 */
[-C--:B------:R-:W-:Y:S01]  /*8f30*/  FFMA.FTZ R172, R40, R4.reuse, -R169 ;  /* 0x0000000428ac7223 */ /* 0x080fe200000108a9 */
[-C--:B------:R-:W-:Y:S01]  /*8f40*/  FFMA.FTZ R173, R42, R4.reuse, -R73 ;  /* 0x000000042aad7223 */ /* 0x080fe20000010849 */
[----:B------:R-:W1:Y:S01]  /*8f50*/  MUFU.EX2 R8, R8 ;  /* 0x0000000800087308 */ /* 0x000e620000000800 */
[----:B0-----:R-:W-:Y:S01]  /*8f60*/  FFMA.FTZ R3, R6, R3, R9 ;  /* 0x0000000306037223 */ /* 0x001fe20000010009 */
[-C--:B------:R-:W-:Y:S01]  /*8f70*/  FFMA.FTZ R21, R41, R4.reuse, -R169 ;  /* 0x0000000429157223 */ /* 0x080fe200000108a9 */
[-C--:B------:R-:W-:Y:S01]  /*8f80*/  FFMA.FTZ R30, R43, R4.reuse, -R73 ;  /* 0x000000042b1e7223 */ /* 0x080fe20000010849 */
[-C--:B------:R-:W-:Y:S01]  /*8f90*/  FFMA.FTZ R174, R44, R4.reuse, -R169 ;  /* 0x000000042cae7223 */ /* 0x080fe200000108a9 */
[-C--:B------:R-:W-:Y:S01]  /*8fa0*/  FFMA.FTZ R175, R46, R4.reuse, -R73 ;  /* 0x000000042eaf7223 */ /* 0x080fe20000010849 */
[-C--:B------:R-:W-:Y:S01]  /*8fb0*/  FFMA.FTZ R25, R45, R4.reuse, -R169 ;  /* 0x000000042d197223 */ /* 0x080fe200000108a9 */
[-C--:B------:R-:W-:Y:S01]  /*8fc0*/  FFMA.FTZ R26, R47, R4.reuse, -R73 ;  /* 0x000000042f1a7223 */ /* 0x080fe20000010849 */
[----:B------:R-:W0:Y:S01]  /*8fd0*/  MUFU.EX2 R180, R180 ;  /* 0x000000b400b47308 */ /* 0x000e220000000800 */
        /* <DEDUP_REMOVED lines=8> */
[----:B-1----:R-:W-:Y:S01]  /*9060*/  FFMA.FTZ R2, R69, R2, R8 ;  /* 0x0000000245027223 */ /* 0x002fe20000010008 */
[-CC-:B------:R-:W-:Y:S01]  /*9070*/  FFMA.FTZ R57, R77, R4.reuse, -R169.reuse ;  /* 0x000000044d397223 */ /* 0x180fe200000108a9 */
[-CC-:B------:R-:W-:Y:S01]  /*9080*/  FFMA.FTZ R14, R80, R4.reuse, -R169.reuse ;  /* 0x00000004500e7223 */ /* 0x180fe200000108a9 */
[-CC-:B------:R-:W-:Y:S01]  /*9090*/  FFMA.FTZ R61, R81, R4.reuse, -R169.reuse ;  /* 0x00000004513d7223 */ /* 0x180fe200000108a9 */
[-CC-:B------:R-:W-:Y:S01]  /*90a0*/  FFMA.FTZ R84, R84, R4.reuse, -R169.reuse ;  /* 0x0000000454547223 */ /* 0x180fe200000108a9 */
[-C--:B------:R-:W-:Y:S01]  /*90b0*/  FFMA.FTZ R65, R85, R4.reuse, -R169 ;  /* 0x0000000455417223 */ /* 0x080fe200000108a9 */
[-C--:B------:R-:W-:Y:S01]  /*90c0*/  FFMA.FTZ R28, R51, R4.reuse, -R73 ;  /* 0x00000004331c7223 */ /* 0x080fe20000010849 */
[----:B------:R-:W1:Y:S01]  /*90d0*/  MUFU.EX2 R182, R182 ;  /* 0x000000b600b67308 */ /* 0x000e620000000800 */
[----:B0-----:R-:W-:Y:S01]  /*90e0*/  FADD.FTZ R3, R180, R3 ;  /* 0x00000003b4037221 */ /* 0x001fe20000010000 */
[-CC-:B------:R-:W-:Y:S01]  /*90f0*/  FFMA.FTZ R171, R54, R4.reuse, -R73.reuse ;  /* 0x0000000436ab7223 */ /* 0x180fe20000010849 */
[-CC-:B------:R-:W-:Y:S01]  /*9100*/  FFMA.FTZ R24, R55, R4.reuse, -R73.reuse ;  /* 0x0000000437187223 */ /* 0x180fe20000010849 */
[-CC-:B------:R-:W-:Y:S01]  /*9110*/  FFMA.FTZ R38, R59, R4.reuse, -R73.reuse ;  /* 0x000000043b267223 */ /* 0x180fe20000010849 */
[----:B------:R-:W-:Y:S01]  /*9120*/  F2FP.BF16.F32.PACK_AB R180, R180, R9 ;  /* 0x00000009b4b4723e */ /* 0x000fe200000010ff */
[-CC-:B------:R-:W-:Y:S01]  /*9130*/  FFMA.FTZ R63, R63, R4.reuse, -R73.reuse ;  /* 0x000000043f3f7223 */ /* 0x180fe20000010849 */
[-CC-:B------:R-:W-:Y:S01]  /*9140*/  FFMA.FTZ R66, R66, R4.reuse, -R73.reuse ;  /* 0x0000000442427223 */ /* 0x180fe20000010849 */
[----:B------:R-:W0:Y:S01]  /*9150*/  MUFU.EX2 R183, R183 ;  /* 0x000000b700b77308 */ /* 0x000e220000000800 */
[----:B--2---:R-:W-:Y:S01]  /*9160*/  FADD.FTZ R2, R181, R2 ;  /* 0x00000002b5027221 */ /* 0x004fe20000010000 */
[--C-:B------:R-:W-:Y:S01]  /*9170*/  FFMA.FTZ R67, R67, R4, -R73.reuse ;  /* 0x0000000443437223 */ /* 0x100fe20000010849 */
[----:B------:R-:W-:Y:S01]  /*9180*/  F2FP.BF16.F32.PACK_AB R181, R181, R8 ;  /* 0x00000008b5b5723e */ /* 0x000fe200000010ff */
[-CC-:B------:R-:W-:Y:S01]  /*9190*/  FFMA.FTZ R70, R70, R4.reuse, -R73.reuse ;  /* 0x0000000446467223 */ /* 0x180fe20000010849 */
[-CC-:B------:R-:W-:Y:S01]  /*91a0*/  FFMA.FTZ R71, R71, R4.reuse, -R73.reuse ;  /* 0x0000000447477223 */ /* 0x180fe20000010849 */
[-CC-:B------:R-:W-:Y:S01]  /*91b0*/  FFMA.FTZ R74, R74, R4.reuse, -R73.reuse ;  /* 0x000000044a4a7223 */ /* 0x180fe20000010849 */
[-C--:B------:R-:W-:Y:S01]  /*91c0*/  FFMA.FTZ R75, R75, R4.reuse, -R73 ;  /* 0x000000044b4b7223 */ /* 0x080fe20000010849 */
[----:B------:R-:W2:Y:S01]  /*91d0*/  MUFU.EX2 R11, R11 ;  /* 0x0000000b000b7308 */ /* 0x000ea20000000800 */
[----:B-1----:R-:W-:Y:S01]  /*91e0*/  FADD.FTZ R40, R182, R3 ;  /* 0x00000003b6287221 */ /* 0x002fe20000010000 */
[-CC-:B------:R-:W-:Y:S01]  /*91f0*/  FFMA.FTZ R78, R78, R4.reuse, -R73.reuse ;  /* 0x000000044e4e7223 */ /* 0x180fe20000010849 */
[-CC-:B------:R-:W-:Y:S01]  /*9200*/  FFMA.FTZ R79, R79, R4.reuse, -R73.reuse ;  /* 0x000000044f4f7223 */ /* 0x180fe20000010849 */
[-CC-:B------:R-:W-:Y:S01]  /*9210*/  FFMA.FTZ R82, R82, R4.reuse, -R73.reuse ;  /* 0x0000000452527223 */ /* 0x180fe20000010849 */
[-CC-:B------:R-:W-:Y:S01]  /*9220*/  FFMA.FTZ R83, R83, R4.reuse, -R73.reuse ;  /* 0x0000000453537223 */ /* 0x180fe20000010849 */
[----:B------:R-:W-:-:S02]  /*9230*/  FFMA.FTZ R86, R86, R4, -R73 ;  /* 0x0000000456567223 */ /* 0x000fc40000010849 */
[----:B------:R-:W1:Y:S01]  /*9240*/  MUFU.EX2 R32, R32 ;  /* 0x0000002000207308 */ /* 0x000e620000000800 */
[----:B0-----:R-:W-:-:S07]  /*9250*/  FADD.FTZ R3, R183, R2 ;  /* 0x00000002b7037221 */ /* 0x001fce0000010000 */
[----:B------:R-:W-:Y:S01]  /*9260*/  MUFU.EX2 R176, R176 ;  /* 0x000000b000b07308 */ /* 0x000fe20000000800 */
[----:B--2---:R-:W-:-:S07]  /*9270*/  F2FP.BF16.F32.PACK_AB R182, R11, R182 ;  /* 0x000000b60bb6723e */ /* 0x004fce00000010ff */
[----:B------:R-:W0:Y:S01]  /*9280*/  MUFU.EX2 R177, R177 ;  /* 0x000000b100b17308 */ /* 0x000e220000000800 */
[C---:B-1----:R-:W-:Y:S01]  /*9290*/  FADD.FTZ R2, R32.reuse, R3 ;  /* 0x0000000320027221 */ /* 0x042fe20000010000 */
[----:B------:R-:W-:-:S06]  /*92a0*/  F2FP.BF16.F32.PACK_AB R183, R32, R183 ;  /* 0x000000b720b7723e */ /* 0x000fcc00000010ff */
[----:B------:R-:W-:Y:S08]  /*92b0*/  MUFU.EX2 R13, R13 ;  /* 0x0000000d000d7308 */ /* 0x000ff00000000800 */
[----:B------:R-:W1:Y:S01]  /*92c0*/  MUFU.EX2 R34, R34 ;  /* 0x0000002200227308 */ /* 0x000e620000000800 */
[----:B0-----:R-:W-:-:S07]  /*92d0*/  FADD.FTZ R3, R177, R2 ;  /* 0x00000002b1037221 */ /* 0x001fce0000010000 */
[----:B------:R-:W-:Y:S08]  /*92e0*/  MUFU.EX2 R178, R178 ;  /* 0x000000b200b27308 */ /* 0x000ff00000000800 */
[----:B------:R-:W0:Y:S01]  /*92f0*/  MUFU.EX2 R179, R179 ;  /* 0x000000b300b37308 */ /* 0x000e220000000800 */
[C---:B-1----:R-:W-:Y:S01]  /*9300*/  FADD.FTZ R2, R34.reuse, R3 ;  /* 0x0000000322027221 */ /* 0x042fe20000010000 */
[----:B------:R-:W-:-:S06]  /*9310*/  F2FP.BF16.F32.PACK_AB R177, R34, R177 ;  /* 0x000000b122b1723e */ /* 0x000fcc00000010ff */
[----:B------:R-:W-:Y:S01]  /*9320*/  MUFU.EX2 R15, R15 ;  /* 0x0000000f000f7308 */ /* 0x000fe20000000800 */
[----:B------:R-:W-:Y:S02]  /*9330*/  WARPGROUP.DEPBAR.LE gsb0, 0x0 ;  /* 0x00008000000079c5 */ /* 0x000fe40000010000 */
[----:B------:R-:W-:Y:S01]  /*9340*/  WARPGROUP.ARRIVE ;  /* 0x00000000000079c5 */ /* 0x000fe20000000000 */
[----:B------:R-:W-:-:S04]  /*9350*/  FFMA.FTZ R164, R56, R4, -R169 ;  /* 0x0000000438a47223 */ /* 0x000fc800000108a9 */
[----:B------:R-:W1:Y:S01]  /*9360*/  MUFU.EX2 R36, R36 ;  /* 0x0000002400247308 */ /* 0x000e620000000800 */
[-C--:B------:R-:W-:Y:S01]  /*9370*/  FFMA.FTZ R166, R60, R4.reuse, -R169 ;  /* 0x000000043ca67223 */ /* 0x080fe200000108a9 */
[----:B0-----:R-:W-:Y:S01]  /*9380*/  FADD.FTZ R3, R179, R2 ;  /* 0x00000002b3037221 */ /* 0x001fe20000010000 */
[-CC-:B------:R-:W-:Y:S01]  /*9390*/  FFMA.FTZ R165, R58, R4.reuse, -R73.reuse ;  /* 0x000000043aa57223 */ /* 0x180fe20000010849 */
[----:B------:R-:W-:Y:S01]  /*93a0*/  HGMMA.64x128x16.F32.BF16 R88, R160, gdesc[UR4].tnspB, R88, gsb0 ;  /* 0x41e00004a0587df0 */ /* 0x000fe20008001858 */
[----:B------:R-:W-:Y:S01]  /*93b0*/  UIADD3 UR6, UR10, 0x300, URZ ;  /* 0x000003000a067890 */ /* 0x000fe2000fffe03f */
[----:B------:R-:W-:Y:S01]  /*93c0*/  FFMA.FTZ R167, R62, R4, -R73 ;  /* 0x000000043ea77223 */ /* 0x000fe20000010849 */
[----:B------:R-:W-:Y:S01]  /*93d0*/  UMOV UR7, 0x40000040 ;  /* 0x4000004000077882 */ /* 0x000fe20000000000 */
[----:B------:R-:W-:Y:S08]  /*93e0*/  MUFU.EX2 R172, R172 ;  /* 0x000000ac00ac7308 */ /* 0x000ff00000000800 */
        /* <DEDUP_REMOVED lines=14> */
[----:B------:R-:W-:Y:S01]  /*94d0*/  MUFU.EX2 R29, R29 ;  /* 0x0000001d001d7308 */ /* 0x000fe20000000800 */
[C---:B-1----:R-:W-:Y:S01]  /*94e0*/  FADD.FTZ R2, R26.reuse, R3 ;  /* 0x000000031a027221 */ /* 0x042fe20000010000 */
        /* <DEDUP_REMOVED lines=13> */
[-CC-:B------:R-:W-:Y:S02]  /*95c0*/  FFMA.FTZ R169, R50, R4.reuse, -R73.reuse ;  /* 0x0000000432a97223 */ /* 0x180fe40000010849 */
[----:B------:R-:W-:Y:S01]  /*95d0*/  MUFU.EX2 R38, R38 ;  /* 0x0000002600267308 */ /* 0x000fe20000000800 */
[----:B------:R-:W-:Y:S01]  /*95e0*/  FFMA.FTZ R73, R87, R4, -R73 ;  /* 0x0000000457497223 */ /* 0x000fe20000010849 */
[----:B------:R-:W-:Y:S01]  /*95f0*/  HGMMA.64x128x16.F32.BF16 R88, R156, gdesc[UR4].tnspB, R88, gsb0 ;  /* 0x41e000049c587df0 */ /* 0x000fe20008001858 */
[----:B------:R-:W-:Y:S01]  /*9600*/  UIADD3 UR6, UR10, 0x380, URZ ;  /* 0x000003800a067890 */ /* 0x000fe2000fffe03f */
[----:B------:R-:W-:-:S04]  /*9610*/  UMOV UR7, 0x40000040 ;  /* 0x4000004000077882 */ /* 0x000fc80000000000 */
[----:B------:R-:W0:Y:S08]  /*9620*/  MUFU.EX2 R169, R169 ;  /* 0x000000a900a97308 */ /* 0x000e300000000800 */
[----:B------:R-:W-:Y:S08]  /*9630*/  MUFU.EX2 R166, R166 ;  /* 0x000000a600a67308 */ /* 0x000ff00000000800 */
[----:B------:R-:W1:Y:S01]  /*9640*/  MUFU.EX2 R167, R167 ;  /* 0x000000a700a77308 */ /* 0x000e620000000800 */
[----:B0-----:R-:W-:Y:S01]  /*9650*/  FADD.FTZ R3, R169, R2 ;  /* 0x00000002a9037221 */ /* 0x001fe20000010000 */
[----:B------:R-:W-:-:S03]  /*9660*/  F2FP.BF16.F32.PACK_AB R169, R28, R169 ;  /* 0x000000a91ca9723e */ /* 0x000fc600000010ff */
[----:B------:R-:W-:-:S03]  /*9670*/  FADD.FTZ R2, R28, R3 ;  /* 0x000000031c027221 */ /* 0x000fc60000010000 */
[----:B------:R-:W-:Y:S01]  /*9680*/  MUFU.EX2 R41, R41 ;  /* 0x0000002900297308 */ /* 0x000fe20000000800 */
[----:B------:R-:W-:Y:S01]  /*9690*/  FADD.FTZ R3, R171, R2 ;  /* 0x00000002ab037221 */ /* 0x000fe20000010000 */
[----:B------:R-:W-:-:S03]  /*96a0*/  F2FP.BF16.F32.PACK_AB R171, R24, R171 ;  /* 0x000000ab18ab723e */ /* 0x000fc600000010ff */
[----:B------:R-:W-:-:S03]  /*96b0*/  FADD.FTZ R2, R24, R3 ;  /* 0x0000000318027221 */ /* 0x000fc60000010000 */
[----:B------:R-:W0:Y:S01]  /*96c0*/  MUFU.EX2 R63, R63 ;  /* 0x0000003f003f7308 */ /* 0x000e220000000800 */
[----:B------:R-:W-:Y:S01]  /*96d0*/  FADD.FTZ R3, R165, R2 ;  /* 0x00000002a5037221 */ /* 0x000fe20000010000 */
[----:B------:R-:W-:-:S03]  /*96e0*/  F2FP.BF16.F32.PACK_AB R165, R38, R165 ;  /* 0x000000a526a5723e */ /* 0x000fc600000010ff */
[----:B------:R-:W-:-:S03]  /*96f0*/  FADD.FTZ R2, R38, R3 ;  /* 0x0000000326027221 */ /* 0x000fc60000010000 */
[----:B------:R-:W-:Y:S01]  /*9700*/  MUFU.EX2 R160, R160 ;  /* 0x000000a000a07308 */ /* 0x000fe20000000800 */
[----:B-1----:R-:W-:-:S07]  /*9710*/  FADD.FTZ R2, R167, R2 ;  /* 0x00000002a7027221 */ /* 0x002fce0000010000 */
[----:B------:R-:W1:Y:S01]  /*9720*/  MUFU.EX2 R161, R66 ;  /* 0x0000004200a17308 */ /* 0x000e620000000800 */
[C---:B0-----:R-:W-:Y:S01]  /*9730*/  FADD.FTZ R2, R63.reuse, R2 ;  /* 0x000000023f027221 */ /* 0x041fe20000010000 */
[----:B------:R-:W-:-:S06]  /*9740*/  F2FP.BF16.F32.PACK_AB R167, R63, R167 ;  /* 0x000000a73fa7723e */ /* 0x000fcc00000010ff */
[----:B------:R-:W-:Y:S08]  /*9750*/  MUFU.EX2 R45, R45 ;  /* 0x0000002d002d7308 */ /* 0x000ff00000000800 */
[----:B------:R-:W0:Y:S01]  /*9760*/  MUFU.EX2 R67, R67 ;  /* 0x0000004300437308 */ /* 0x000e220000000800 */
[----:B-1----:R-:W-:-:S07]  /*9770*/  FADD.FTZ R2, R161, R2 ;  /* 0x00000002a1027221 */ /* 0x002fce0000010000 */
        /* <DEDUP_REMOVED lines=12> */
[----:B------:R-:W-:Y:S01]  /*9840*/  MUFU.EX2 R12, R12 ;  /* 0x0000000c000c7308 */ /* 0x000fe20000000800 */
[----:B------:R-:W-:Y:S02]  /*9850*/  WARPGROUP.DEPBAR.LE gsb0, 0x0 ;  /* 0x00008000000079c5 */ /* 0x000fe40000010000 */
[----:B------:R-:W-:-:S05]  /*9860*/  WARPGROUP.ARRIVE ;  /* 0x00000000000079c5 */ /* 0x000fca0000000000 */
[----:B------:R-:W0:Y:S01]  /*9870*/  MUFU.EX2 R157, R74 ;  /* 0x0000004a009d7308 */ /* 0x000e220000000800 */
[----:B-1----:R-:W-:Y:S01]  /*9880*/  F2FP.BF16.F32.PACK_AB R156, R53, R10 ;  /* 0x0000000a359c723e */ /* 0x002fe200000010ff */
[----:B------:R-:W-:Y:S06]  /*9890*/  HGMMA.64x128x16.F32.BF16 R88, R152, gdesc[UR4].tnspB, R88, gsb0 ;  /* 0x41e0000498587df0 */ /* 0x000fec0008001858 */
[----:B------:R-:W1:Y:S08]  /*98a0*/  MUFU.EX2 R159, R78 ;  /* 0x0000004e009f7308 */ /* 0x000e700000000800 */
[----:B------:R-:W2:Y:S01]  /*98b0*/  MUFU.EX2 R57, R57 ;  /* 0x0000003900397308 */ /* 0x000ea20000000800 */
[----:B0-----:R-:W-:Y:S01]  /*98c0*/  FADD.FTZ R2, R157, R2 ;  /* 0x000000029d027221 */ /* 0x001fe20000010000 */
[----:B------:R-:W-:-:S03]  /*98d0*/  F2FP.BF16.F32.PACK_AB R157, R75, R157 ;  /* 0x0000009d4b9d723e */ /* 0x000fc600000010ff */
[----:B------:R-:W-:-:S03]  /*98e0*/  FADD.FTZ R2, R75, R2 ;  /* 0x000000024b027221 */ /* 0x000fc60000010000 */
[----:B------:R-:W0:Y:S01]  /*98f0*/  MUFU.EX2 R79, R79 ;  /* 0x0000004f004f7308 */ /* 0x000e220000000800 */
[----:B-1----:R-:W-:-:S07]  /*9900*/  FADD.FTZ R2, R159, R2 ;  /* 0x000000029f027221 */ /* 0x002fce0000010000 */
[----:B------:R-:W-:Y:S01]  /*9910*/  MUFU.EX2 R14, R14 ;  /* 0x0000000e000e7308 */ /* 0x000fe20000000800 */
[----:B--2---:R-:W-:-:S07]  /*9920*/  F2FP.BF16.F32.PACK_AB R158, R57, R12 ;  /* 0x0000000c399e723e */ /* 0x004fce00000010ff */
[----:B------:R-:W1:Y:S01]  /*9930*/  MUFU.EX2 R61, R61 ;  /* 0x0000003d003d7308 */ /* 0x000e620000000800 */
[C---:B0-----:R-:W-:Y:S01]  /*9940*/  FADD.FTZ R2, R79.reuse, R2 ;  /* 0x000000024f027221 */ /* 0x041fe20000010000 */
[----:B------:R-:W-:-:S06]  /*9950*/  F2FP.BF16.F32.PACK_AB R159, R79, R159 ;  /* 0x0000009f4f9f723e */ /* 0x000fcc00000010ff */
[----:B------:R-:W-:Y:S08]  /*9960*/  MUFU.EX2 R83, R83 ;  /* 0x0000005300537308 */ /* 0x000ff00000000800 */
[----:B------:R-:W-:Y:S08]  /*9970*/  MUFU.EX2 R20, R84 ;  /* 0x0000005400147308 */ /* 0x000ff00000000800 */
[----:B------:R-:W0:Y:S08]  /*9980*/  MUFU.EX2 R65, R65 ;  /* 0x0000004100417308 */ /* 0x000e300000000800 */
[----:B------:R-:W-:Y:S01]  /*9990*/  MUFU.EX2 R73, R73 ;  /* 0x0000004900497308 */ /* 0x000fe20000000800 */
[----:B------:R-:W-:-:S02]  /*99a0*/  WARPGROUP.DEPBAR.LE gsb0, 0x0 ;  /* 0x00008000000079c5 */ /* 0x000fc40000010000 */
[----:B------:R2:W-:Y:S06]  /*99b0*/  BAR.ARV R31, 0x100 ;  /* 0x0004001f0000751d */ /* 0x0005ec0000002000 */
[----:B------:R3:W-:Y:S01]  /*99c0*/  @!P1 SYNCS.ARRIVE.TRANS64.RED.A1T0 RZ, [R27+URZ], RZ ;  /* 0x000000ff1bff99a7 */ /* 0x0007e2000810043f */
[----:B------:R-:W4:Y:S01]  /*99d0*/  MUFU.EX2 R153, R82 ;  /* 0x0000005200997308 */ /* 0x000f220000000800 */
[----:B-1----:R-:W-:Y:S01]  /*99e0*/  F2FP.BF16.F32.PACK_AB R152, R61, R14 ;  /* 0x0000000e3d98723e */ /* 0x002fe200000010ff */
[----:B------:R-:W-:Y:S01]  /*99f0*/  FMUL.FTZ R88, R88, R6 ;  /* 0x0000000658587220 */ /* 0x000fe20000410000 */
[----:B0-----:R-:W-:Y:S01]  /*9a00*/  F2FP.BF16.F32.PACK_AB R154, R65, R20 ;  /* 0x00000014419a723e */ /* 0x001fe200000010ff */
[-C--:B------:R-:W-:Y:S01]  /*9a10*/  FMUL.FTZ R89, R89, R6.reuse ;  /* 0x0000000659597220 */ /* 0x080fe20000410000 */
[-C--:B------:R-:W-:Y:S01]  /*9a20*/  FMUL.FTZ R92, R92, R6.reuse ;  /* 0x000000065c5c7220 */ /* 0x080fe20000410000 */
[-C--:B------:R-:W-:Y:S01]  /*9a30*/  FMUL.FTZ R93, R93, R6.reuse ;  /* 0x000000065d5d7220 */ /* 0x080fe20000410000 */
[----:B---3--:R-:W-:Y:S01]  /*9a40*/  IMAD.U32 R27, RZ, RZ, UR53 ;  /* 0x00000035ff1b7e24 */ /* 0x008fe2000f8e00ff */
[----:B------:R-:W0:Y:S01]  /*9a50*/  MUFU.EX2 R155, R86 ;  /* 0x00000056009b7308 */ /* 0x000e220000000800 */
[----:B------:R-:W-:Y:S01]  /*9a60*/  UMOV UR53, UR45 ;  /* 0x0000002d00357c82 */ /* 0x000fe20008000000 */
        /* <DEDUP_REMOVED lines=8> */
[----:B----4-:R-:W-:Y:S01]  /*9af0*/  FADD.FTZ R2, R153, R2 ;  /* 0x0000000299027221 */ /* 0x010fe20000010000 */
[----:B------:R-:W-:Y:S01]  /*9b00*/  F2FP.BF16.F32.PACK_AB R153, R83, R153 ;  /* 0x000000995399723e */ /* 0x000fe200000010ff */
[-C--:B------:R-:W-:Y:S01]  /*9b10*/  FMUL.FTZ R108, R108, R6.reuse ;  /* 0x000000066c6c7220 */ /* 0x080fe20000410000 */
[-C--:B------:R-:W-:Y:S01]  /*9b20*/  FMUL.FTZ R109, R109, R6.reuse ;  /* 0x000000066d6d7220 */ /* 0x080fe20000410000 */
[----:B--2---:R-:W-:Y:S01]  /*9b30*/  @!P1 PRMT R31, RZ, 0x654, R27 ;  /* 0x00000654ff1f9816 */ /* 0x004fe2000000001b */
[----:B------:R-:W-:Y:S01]  /*9b40*/  FADD.FTZ R27, R11, R40 ;  /* 0x000000280b1b7221 */ /* 0x000fe20000010000 */
[----:B------:R-:W-:Y:S01]  /*9b50*/  FADD.FTZ R2, R83, R2 ;  /* 0x0000000253027221 */ /* 0x000fe20000010000 */
[----:B------:R-:W-:Y:S01]  /*9b60*/  FMUL.FTZ R112, R112, R6 ;  /* 0x0000000670707220 */ /* 0x000fe20000410000 */
[----:B------:R1:W-:Y:S01]  /*9b70*/  @!P1 SYNCS.ARRIVE.TRANS64.RED.A1T0 RZ, [R31+URZ], RZ ;  /* 0x000000ff1fff99a7 */ /* 0x0003e2000810043f */
[----:B------:R-:W-:Y:S01]  /*9b80*/  FADD.FTZ R40, R176, R27 ;  /* 0x0000001bb0287221 */ /* 0x000fe20000010000 */
[----:B0-----:R-:W-:Y:S01]  /*9b90*/  FADD.FTZ R2, R155, R2 ;  /* 0x000000029b027221 */ /* 0x001fe20000010000 */
[----:B------:R-:W-:Y:S01]  /*9ba0*/  F2FP.BF16.F32.PACK_AB R176, R13, R176 ;  /* 0x000000b00db0723e */ /* 0x000fe200000010ff */
[-C--:B------:R-:W-:Y:S01]  /*9bb0*/  FMUL.FTZ R113, R113, R6.reuse ;  /* 0x0000000671717220 */ /* 0x080fe20000410000 */
[----:B------:R-:W-:Y:S01]  /*9bc0*/  FADD.FTZ R27, R13, R40 ;  /* 0x000000280d1b7221 */ /* 0x000fe20000010000 */
[C---:B------:R-:W-:Y:S01]  /*9bd0*/  FADD.FTZ R2, R73.reuse, R2 ;  /* 0x0000000249027221 */ /* 0x040fe20000010000 */
[----:B------:R-:W-:Y:S01]  /*9be0*/  F2FP.BF16.F32.PACK_AB R155, R73, R155 ;  /* 0x0000009b499b723e */ /* 0x000fe200000010ff */
        /* <DEDUP_REMOVED lines=28> */
[----:B------:R-:W-:Y:S01]  /*9db0*/  FMUL.FTZ R149, R149, R6 ;  /* 0x0000000695957220 */ /* 0x000fe20000410000 */
        /* <DEDUP_REMOVED lines=45> */
[-C--:B------:R-:W-:Y:S01]  /*a090*/  FMUL.FTZ R146, R146, R69.reuse ;  /* 0x0000004592927220 */ /* 0x080fe20000410000 */
[-C--:B------:R-:W-:Y:S01]  /*a0a0*/  FMUL.FTZ R147, R147, R69.reuse ;  /* 0x0000004593937220 */ /* 0x080fe20000410000 */
[-C--:B------:R-:W-:Y:S01]  /*a0b0*/  FMUL.FTZ R150, R150, R69.reuse ;  /* 0x0000004596967220 */ /* 0x080fe20000410000 */
[----:B------:R-:W-:Y:S01]  /*a0c0*/  FADD.FTZ R3, R53, R8 ;  /* 0x0000000835037221 */ /* 0x000fe20000010000 */
[----:B------:R-:W-:Y:S01]  /*a0d0*/  FMUL.FTZ R151, R151, R69 ;  /* 0x0000004597977220 */ /* 0x000fe20000410000 */
[----:B------:R-:W-:-:S02]  /*a0e0*/  IMAD.MOV.U32 R9, RZ, RZ, R0 ;  /* 0x000000ffff097224 */ /* 0x000fc400078e0000 */
[----:B------:R-:W-:-:S04]  /*a0f0*/  FADD.FTZ R8, R12, R3 ;  /* 0x000000030c087221 */ /* 0x000fc80000010000 */
[----:B------:R-:W-:-:S04]  /*a100*/  FADD.FTZ R3, R57, R8 ;  /* 0x0000000839037221 */ /* 0x000fc80000010000 */
[----:B------:R-:W-:-:S04]  /*a110*/  FADD.FTZ R8, R14, R3 ;  /* 0x000000030e087221 */ /* 0x000fc80000010000 */
[----:B------:R-:W-:-:S04]  /*a120*/  FADD.FTZ R3, R61, R8 ;  /* 0x000000083d037221 */ /* 0x000fc80000010000 */
[----:B------:R-:W-:-:S04]  /*a130*/  FADD.FTZ R8, R20, R3 ;  /* 0x0000000314087221 */ /* 0x000fc80000010000 */
[----:B------:R-:W-:Y:S01]  /*a140*/  FADD.FTZ R3, R65, R8 ;  /* 0x0000000841037221 */ /* 0x000fe20000010000 */
[----:B------:R-:W-:Y:S01]  /*a150*/  IMAD.MOV.U32 R8, RZ, RZ, R7 ;  /* 0x000000ffff087224 */ /* 0x000fe200078e0007 */
[----:B-1----:R-:W-:Y:S06]  /*a160*/  @P2 BRA `(.L_x_8105) ;  /* 0xffffffe0001c2947 */ /* 0x002fec000383ffff */
.L_x_8096:
        /* <DEDUP_REMOVED lines=8> */
[----:B------:R-:W-:-:S05]  /*a1f0*/  ULDC UR53, c[0x0][0x9e0] ;  /* 0x0002780000357ab9 */ /* 0x000fca0000000800 */
.L_x_8123:
        /* <DEDUP_REMOVED lines=9> */
.L_x_8108:
[----:B------:R-:W-:Y:S01]  /*a290*/  ULEA UR6, UR45, UR41, 0x3 ;  /* 0x000000292d067291 */ /* 0x000fe2000f8e183f */
[----:B------:R-:W-:-:S05]  /*a2a0*/  IMAD.U32 R0, RZ, RZ, UR46 ;  /* 0x0000002eff007e24 */ /* 0x000fca000f8e00ff */
[----:B------:R-:W-:-:S04]  /*a2b0*/  SHF.L.U32 R0, R0, 0x1f, RZ ;  /* 0x0000001f00007819 */ /* 0x000fc800000006ff */
[----:B------:R0:W1:Y:S01]  /*a2c0*/  SYNCS.PHASECHK.TRANS64.TRYWAIT P2, [UR6+0x28830], R0 ;  /* 0x02883000ff0075a7 */ /* 0x0000620008040146 */
[----:B------:R-:W-:Y:S05]  /*a2d0*/  @!P0 BRA `(.L_x_8109) ;  /* 0x0000000000048947 */ /* 0x000fea0003800000 */
[----:B------:R-:W-:Y:S01]  /*a2e0*/  BPT.TRAP 0x1 ;  /* 0x000000040000795c */ /* 0x000fe20000300000 */
.L_x_8109:
[----:B-1----:R-:W-:Y:S05]  /*a2f0*/  @P2 BRA `(.L_x_8107) ;  /* 0x0000000000082947 */ /* 0x002fea0003800000 */
[----:B------:R-:W1:Y:S02]  /*a300*/  SYNCS.PHASECHK.TRANS64.TRYWAIT P2, [UR6+0x28830], R0 ;  /* 0x02883000ff0075a7 */ /* 0x000e640008040146 */
[----:B-1----:R-:W-:Y:S05]  /*a310*/  @!P2 BRA `(.L_x_8110) ;  /* 0x000000c00018a947 */ /* 0x002fea0003800000 */
.L_x_8107:
        /* <DEDUP_REMOVED lines=45> */
.L_x_8112:
[----:B------:R-:W-:Y:S01]  /*a5f0*/  ULEA UR6, UR55, UR41, 0x3 ;  /* 0x0000002937067291 */ /* 0x000fe2000f8e183f */
[----:B------:R-:W-:-:S05]  /*a600*/  IMAD.U32 R0, RZ, RZ, UR56 ;  /* 0x00000038ff007e24 */ /* 0x000fca000f8e00ff */
[----:B------:R-:W-:-:S04]  /*a610*/  SHF.L.U32 R0, R0, 0x1f, RZ ;  /* 0x0000001f00007819 */ /* 0x000fc800000006ff */
[----:B------:R0:W1:Y:S01]  /*a620*/  SYNCS.PHASECHK.TRANS64.TRYWAIT P2, [UR6+0x28850], R0 ;  /* 0x02885000ff0075a7 */ /* 0x0000620008040146 */
[----:B------:R-:W-:Y:S05]  /*a630*/  @!P0 BRA `(.L_x_8113) ;  /* 0x0000000000048947 */ /* 0x000fea0003800000 */
[----:B------:R-:W-:Y:S01]  /*a640*/  BPT.TRAP 0x1 ;  /* 0x000000040000795c */ /* 0x000fe20000300000 */
.L_x_8113:
[----:B-1----:R-:W-:Y:S05]  /*a650*/  @P2 BRA `(.L_x_8111) ;  /* 0x0000000000082947 */ /* 0x002fea0003800000 */
[----:B------:R-:W1:Y:S02]  /*a660*/  SYNCS.PHASECHK.TRANS64.TRYWAIT P2, [UR6+0x28850], R0 ;  /* 0x02885000ff0075a7 */ /* 0x000e640008040146 */
[----:B-1----:R-:W-:Y:S05]  /*a670*/  @!P2 BRA `(.L_x_8114) ;  /* 0x000000bc0058a947 */ /* 0x002fea0003800000 */
.L_x_8111:
[----:B------:R-:W-:Y:S01]  /*a680*/  UIADD3 UR6, UR41, 0x400, URZ ;  /* 0x0000040029067890 */ /* 0x000fe2000fffe03f */
[----:B------:R-:W-:Y:S01]  /*a690*/  WARPGROUP.ARRIVE ;  /* 0x00000000000079c5 */ /* 0x000fe20000000000 */
[----:B------:R-:W-:Y:S01]  /*a6a0*/  UMOV UR7, 0x40000040 ;  /* 0x4000004000077882 */ /* 0x000fe20000000000 */
[----:B------:R-:W-:Y:S01]  /*a6b0*/  PLOP3.LUT P2, PT, PT, PT, UP0, 0x80, 0x0 ;  /* 0x000000000000781c */ /* 0x000fe20003f4f008 */
[----:B------:R-:W-:Y:S01]  /*a6c0*/  USHF.R.U32.HI UR6, URZ, 0x4, UR6 ;  /* 0x000000043f067899 */ /* 0x000fe20008011606 */
[----:B01----:R-:W-:Y:S01]  /*a6d0*/  VIADD R0, R17, UR38 ;  /* 0x0000002611007c36 */ /* 0x003fe20008000000 */
[----:B------:R-:W-:Y:S01]  /*a6e0*/  IADD3 R11, -R23, 0xb, RZ ;  /* 0x0000000b170b7810 */ /* 0x000fe20007ffe1ff */
[----:B------:R-:W-:Y:S01]  /*a6f0*/  IMAD.U32 R4, RZ, RZ, UR45 ;  /* 0x0000002dff047e24 */ /* 0x000fe2000f8e00ff */
[----:B------:R-:W-:Y:S01]  /*a700*/  ULOP3.LUT UR6, UR6, 0x3fff, URZ, 0xc0, !UPT ;  /* 0x00003fff06067892 */ /* 0x000fe2000f8ec03f */
[----:B------:R-:W-:-:S03]  /*a710*/  IMAD.SHL.U32 R14, R5, 0x80, RZ ;  /* 0x00000080050e7824 */ /* 0x000fc600078e00ff */
[----:B------:R-:W-:Y:S01]  /*a720*/  ULOP3.LUT UR6, UR6, 0x4000000, URZ, 0xfc, !UPT ;  /* 0x0400000006067892 */ /* 0x000fe2000f8efc3f */
[----:B------:R-:W-:-:S03]  /*a730*/  @!P1 LEA R4, R4, UR41, 0x3 ;  /* 0x0000002904049c11 */ /* 0x000fc6000f8e18ff */
[----:B------:R-:W-:Y:S02]  /*a740*/  ULEA UR10, UR55, UR6, 0xb ;  /* 0x00000006370a7291 */ /* 0x000fe4000f8e583f */
[----:B------:R-:W-:-:S05]  /*a750*/  @!P1 VIADD R4, R4, 0x28840 ;  /* 0x0002884004049836 */ /* 0x000fca0000000000 */
        /* <DEDUP_REMOVED lines=39> */
[----:B------:R-:W-:Y:S01]  /*a9d0*/  @P2 IMAD.HI.U32 R7, R0, UR6, RZ ;  /* 0x0000000600072c27 */ /* 0x000fe2000f8e00ff */
[----:B------:R-:W-:-:S04]  /*a9e0*/  @UP0 ULDC UR6, c[0x0][0x450] ;  /* 0x0001140000060ab9 */ /* 0x000fc80000000800 */
[----:B------:R-:W-:Y:S01]  /*a9f0*/  @P2 SHF.R.U32.HI R0, RZ, UR6, R7 ;  /* 0x00000006ff002c19 */ /* 0x000fe20008011607 */
[----:B------:R-:W-:Y:S01]  /*aa00*/  ULOP3.LUT UR6, URZ, UR54, URZ, 0x33, !UPT ;  /* 0x000000363f067292 */ /* 0x000fe2000f8e333f */
[----:B------:R-:W-:-:S03]  /*aa10*/  IADD3 R7, -R14, 0x1, RZ ;  /* 0x000000010e077810 */ /* 0x000fc60007ffe1ff */
[----:B------:R-:W0:Y:S02]  /*aa20*/  SHFL.IDX PT, R9, R0, RZ, 0x1c1f ;  /* 0x001c1fff00097589 */ /* 0x000e2400000e0000 */
[----:B------:R-:W-:Y:S01]  /*aa30*/  IMAD R7, R16, -0x2, R7 ;  /* 0xfffffffe10077824 */ /* 0x000fe200078e0207 */
        /* <DEDUP_REMOVED lines=8> */
[----:B------:R-:W-:Y:S01]  /*aac0*/  IMAD.IADD R10, R152, 0x1, R9 ;  /* 0x00000001980a7824 */ /* 0x000fe200078e0209 */
[----:B-1----:R-:W-:Y:S06]  /*aad0*/  @!P6 BRA `(.L_x_8115) ;  /* 0x00000000005ce947 */ /* 0x002fec0003800000 */
        /* <DEDUP_REMOVED lines=13> */
.L_x_8117:
[----:B------:R-:W-:-:S05]  /*abb0*/  IMAD.U32 R9, RZ, RZ, UR52 ;  /* 0x00000034ff097e24 */ /* 0x000fca000f8e00ff */
[----:B------:R-:W-:-:S13]  /*abc0*/  ISETP.NE.AND P2, PT, R9, 0x1, PT ;  /* 0x000000010900780c */ /* 0x000fda0003f45270 */
[----:B------:R-:W0:Y:S02]  /*abd0*/  @P2 LDC.64 R12, c[0x0][0x9e8] ;  /* 0x00027a00ff0c2b82 */ /* 0x000e240000000a00 */
[----:B0-----:R-:W-:-:S05]  /*abe0*/  @P2 IMAD.HI.U32 R12, R7, R12, RZ ;  /* 0x0000000c070c2227 */ /* 0x001fca00078e00ff */
[----:B------:R-:W-:-:S07]  /*abf0*/  @P2 SHF.R.U32.HI R7, RZ, R13, R12 ;  /* 0x0000000dff072219 */ /* 0x000fce000001160c */
.L_x_8118:
[----:B------:R-:W-:Y:S05]  /*ac00*/  BSYNC B0 ;  /* 0x0000000000007941 */ /* 0x000fea0003800000 */
.L_x_8116:
[----:B------:R-:W-:-:S04]  /*ac10*/  IMAD R7, R7, R9, -R14 ;  /* 0x0000000907077224 */ /* 0x000fc800078e0a0e */
[----:B------:R-:W-:-:S05]  /*ac20*/  IMAD R7, R16, -0x2, R7 ;  /* 0xfffffffe10077824 */ /* 0x000fca00078e0207 */
[----:B------:R-:W-:Y:S02]  /*ac30*/  VIADDMNMX R4, R7, R9, R4, PT ;  /* 0x0000000907047246 */ /* 0x000fe40003800104 */
[----:B------:R-:W-:-:S07]  /*ac40*/  VIMNMX R10, R10, R7, !PT ;  /* 0x000000070a0a7248 */ /* 0x000fce0007fe0100 */
.L_x_8115:
        /* <DEDUP_REMOVED lines=11> */
[----:B------:R-:W-:-:S02]  /*ad00*/  ISETP.LT.OR P4, PT, R4, 0xa, P4 ;  /* 0x0000000a0400780c */ /* 0x000fc40002781670 */
[----:B------:R-:W-:Y:S01]  /*ad10*/  ISETP.LT.OR P3, PT, R4, 0x9, P3 ;  /* 0x000000090400780c */ /* 0x000fe20001f61670 */
[----:B0-----:R-:W-:Y:S01]  /*ad20*/  IMAD.IADD R12, R152, 0x1, R157 ;  /* 0x00000001980c7824 */ /* 0x001fe200078e029d */
[----:B------:R-:W-:Y:S02]  /*ad30*/  ISETP.LT.OR P5, PT, R4, 0x11, P5 ;  /* 0x000000110400780c */ /* 0x000fe40002fa1670 */
[----:B------:R-:W-:Y:S02]  /*ad40*/  FSEL R181, R29, -INF , !P4 ;  /* 0xff8000001db57808 */ /* 0x000fe40006000000 */
[----:B------:R-:W-:Y:S02]  /*ad50*/  FSEL R173, R28, -INF , !P3 ;  /* 0xff8000001cad7808 */ /* 0x000fe40005800000 */
[----:B------:R-:W-:Y:S02]  /*ad60*/  ISETP.GT.AND P4, PT, R10, 0x18, P2 ;  /* 0x000000180a00780c */ /* 0x000fe40001784270 */
[----:B------:R-:W-:-:S02]  /*ad70*/  FSEL R177, R32, -INF , !P5 ;  /* 0xff80000020b17808 */ /* 0x000fc40006800000 */
[C---:B------:R-:W-:Y:S02]  /*ad80*/  ISETP.GT.AND P3, PT, R10.reuse, 0x11, P2 ;  /* 0x000000110a00780c */ /* 0x040fe40001764270 */
[----:B------:R-:W-:Y:S02]  /*ad90*/  ISETP.GT.AND P5, PT, R10, 0x19, P2 ;  /* 0x000000190a00780c */ /* 0x000fe400017a4270 */
[C---:B------:R-:W-:Y:S02]  /*ada0*/  ISETP.LT.OR P4, PT, R4.reuse, 0x19, P4 ;  /* 0x000000190400780c */ /* 0x040fe40002781670 */
[C---:B------:R-:W-:Y:S02]  /*adb0*/  ISETP.LT.OR P3, PT, R4.reuse, 0x12, P3 ;  /* 0x000000120400780c */ /* 0x040fe40001f61670 */
[----:B------:R-:W-:Y:S02]  /*adc0*/  ISETP.LT.OR P5, PT, R4, 0x1a, P5 ;  /* 0x0000001a0400780c */ /* 0x000fe40002fa1670 */
[----:B------:R-:W-:-:S02]  /*add0*/  FSEL R175, R36, -INF , !P4 ;  /* 0xff80000024af7808 */ /* 0x000fc40006000000 */
[----:B------:R-:W-:Y:S02]  /*ade0*/  FSEL R179, R33, -INF , !P3 ;  /* 0xff80000021b37808 */ /* 0x000fe40005800000 */
[C---:B------:R-:W-:Y:S02]  /*adf0*/  ISETP.GT.AND P4, PT, R10.reuse, 0x21, P2 ;  /* 0x000000210a00780c */ /* 0x040fe40001784270 */
[----:B------:R-:W-:Y:S02]  /*ae00*/  FSEL R171, R37, -INF , !P5 ;  /* 0xff80000025ab7808 */ /* 0x000fe40006800000 */
[C---:B------:R-:W-:Y:S02]  /*ae10*/  ISETP.GT.AND P3, PT, R10.reuse, 0x20, P2 ;  /* 0x000000200a00780c */ /* 0x040fe40001764270 */
[----:B------:R-:W-:Y:S02]  /*ae20*/  ISETP.GT.AND P5, PT, R10, 0x28, P2 ;  /* 0x000000280a00780c */ /* 0x000fe400017a4270 */
[----:B------:R-:W-:-:S02]  /*ae30*/  ISETP.LT.OR P4, PT, R4, 0x22, P4 ;  /* 0x000000220400780c */ /* 0x000fc40002781670 */
[C---:B------:R-:W-:Y:S02]  /*ae40*/  ISETP.LT.OR P3, PT, R4.reuse, 0x21, P3 ;  /* 0x000000210400780c */ /* 0x040fe40001f61670 */
[----:B------:R-:W-:Y:S02]  /*ae50*/  ISETP.LT.OR P5, PT, R4, 0x29, P5 ;  /* 0x000000290400780c */ /* 0x000fe40002fa1670 */
[----:B------:R-:W-:Y:S02]  /*ae60*/  FSEL R153, R41, -INF , !P4 ;  /* 0xff80000029997808 */ /* 0x000fe40006000000 */
[----:B------:R-:W-:Y:S02]  /*ae70*/  FSEL R155, R40, -INF , !P3 ;  /* 0xff800000289b7808 */ /* 0x000fe40005800000 */
[----:B------:R-:W-:Y:S02]  /*ae80*/  FSEL R41, R44, -INF , !P5 ;  /* 0xff8000002c297808 */ /* 0x000fe40006800000 */
[----:B------:R-:W-:-:S02]  /*ae90*/  ISETP.GT.AND P3, PT, R10, 0x29, P2 ;  /* 0x000000290a00780c */ /* 0x000fc40001764270 */
[C---:B------:R-:W-:Y:S02]  /*aea0*/  ISETP.GT.AND P4, PT, R10.reuse, 0x30, P2 ;  /* 0x000000300a00780c */ /* 0x040fe40001784270 */
[----:B------:R-:W-:Y:S02]  /*aeb0*/  ISETP.GT.AND P5, PT, R10, 0x31, P2 ;  /* 0x000000310a00780c */ /* 0x000fe400017a4270 */
[C---:B------:R-:W-:Y:S02]  /*aec0*/  ISETP.LT.OR P3, PT, R4.reuse, 0x2a, P3 ;  /* 0x0000002a0400780c */ /* 0x040fe40001f61670 */
[C---:B------:R-:W-:Y:S02]  /*aed0*/  ISETP.LT.OR P4, PT, R4.reuse, 0x31, P4 ;  /* 0x000000310400780c */ /* 0x040fe40002781670 */
[----:B------:R-:W-:Y:S02]  /*aee0*/  ISETP.LT.OR P5, PT, R4, 0x32, P5 ;  /* 0x000000320400780c */ /* 0x000fe40002fa1670 */
[----:B------:R-:W-:-:S02]  /*aef0*/  FSEL R45, R45, -INF , !P3 ;  /* 0xff8000002d2d7808 */ /* 0x000fc40005800000 */
[----:B------:R-:W-:Y:S02]  /*af00*/  FSEL R37, R48, -INF , !P4 ;  /* 0xff80000030257808 */ /* 0x000fe40006000000 */
[----:B------:R-:W-:Y:S02]  /*af10*/  FSEL R49, R49, -INF , !P5 ;  /* 0xff80000031317808 */ /* 0x000fe40006800000 */
[C---:B------:R-:W-:Y:S02]  /*af20*/  ISETP.GT.AND P3, PT, R10.reuse, 0x38, P2 ;  /* 0x000000380a00780c */ /* 0x040fe40001764270 */
        /* <DEDUP_REMOVED lines=46> */
[----:B------:R-:W-:Y:S01]  /*b210*/  ISETP.GT.AND P5, PT, R10, 0x79, P2 ;  /* 0x000000790a00780c */ /* 0x000fe200017a4270 */
[----:B------:R-:W-:Y:S01]  /*b220*/  IMAD.IADD R10, R20, 0x1, R157 ;  /* 0x00000001140a7824 */ /* 0x000fe200078e029d */
[C---:B------:R-:W-:Y:S02]  /*b230*/  ISETP.LT.OR P3, PT, R4.reuse, 0x72, P3 ;  /* 0x000000720400780c */ /* 0x040fe40001f61670 */
[C---:B------:R-:W-:Y:S02]  /*b240*/  ISETP.LT.OR P4, PT, R4.reuse, 0x79, P4 ;  /* 0x000000790400780c */ /* 0x040fe40002781670 */
[----:B------:R-:W-:Y:S02]  /*b250*/  ISETP.LT.OR P5, PT, R4, 0x7a, P5 ;  /* 0x0000007a0400780c */ /* 0x000fe40002fa1670 */
[----:B------:R-:W-:-:S02]  /*b260*/  FSEL R81, R81, -INF , !P3 ;  /* 0xff80000051517808 */ /* 0x000fc40005800000 */
        /* <DEDUP_REMOVED lines=16> */
.L_x_8121:
[----:B------:R-:W-:-:S05]  /*b370*/  IMAD.U32 R4, RZ, RZ, UR52 ;  /* 0x00000034ff047e24 */ /* 0x000fca000f8e00ff */
[----:B------:R-:W-:-:S13]  /*b380*/  ISETP.NE.AND P3, PT, R4, 0x1, PT ;  /* 0x000000010400780c */ /* 0x000fda0003f65270 */
[----:B------:R-:W0:Y:S02]  /*b390*/  @P3 LDC.64 R158, c[0x0][0x9e8] ;  /* 0x00027a00ff9e3b82 */ /* 0x000e240000000a00 */
[----:B0-----:R-:W-:-:S05]  /*b3a0*/  @P3 IMAD.HI.U32 R0, R157, R158, RZ ;  /* 0x0000009e9d003227 */ /* 0x001fca00078e00ff */
[----:B------:R-:W-:-:S07]  /*b3b0*/  @P3 SHF.R.U32.HI R157, RZ, R159, R0 ;  /* 0x0000009fff9d3219 */ /* 0x000fce0000011600 */
.L_x_8122:
[----:B------:R-:W-:Y:S05]  /*b3c0*/  BSYNC B0 ;  /* 0x0000000000007941 */ /* 0x000fea0003800000 */
.L_x_8120:
[----:B------:R-:W-:-:S04]  /*b3d0*/  IMAD R157, R157, R4, -R14 ;  /* 0x000000049d9d7224 */ /* 0x000fc800078e0a0e */
[----:B------:R-:W-:-:S05]  /*b3e0*/  IMAD R157, R16, -0x2, R157 ;  /* 0xfffffffe109d7824 */ /* 0x000fca00078e029d */
[----:B------:R-:W-:Y:S02]  /*b3f0*/  VIADDMNMX R10, R157, R4, R10, PT ;  /* 0x000000049d0a7246 */ /* 0x000fe4000380010a */
[----:B------:R-:W-:-:S07]  /*b400*/  VIMNMX R12, R12, R157, !PT ;  /* 0x0000009d0c0c7248 */ /* 0x000fce0007fe0100 */
.L_x_8119:
[----:B------:R-:W-:Y:S01]  /*b410*/  FMNMX.FTZ R0, R165, R6, !PT ;  /* 0x00000006a5007209 */ /* 0x000fe20007810000 */
[----:B------:R-:W0:Y:S01]  /*b420*/  LDC R4, c[0x0][0x988] ;  /* 0x00026200ff047b82 */ /* 0x000e220000000800 */
[----:B------:R-:W-:Y:S01]  /*b430*/  ISETP.GT.AND P4, PT, R12, 0x8, P2 ;  /* 0x000000080c00780c */ /* 0x000fe20001784270 */
[----:B------:R-:W-:Y:S01]  /*b440*/  UMOV UR56, UR46 ;  /* 0x0000002e00387c82 */ /* 0x000fe20008000000 */
        /* <DEDUP_REMOVED lines=29> */
[C---:B------:R-:W-:Y:S02]  /*b620*/  ISETP.GT.AND P3, PT, R12.reuse, 0x9, P2 ;  /* 0x000000090c00780c */ /* 0x040fe40001764270 */
[----:B------:R-:W-:Y:S02]  /*b630*/  FMNMX.FTZ R0, R29, R0, !PT ;  /* 0x000000001d007209 */ /* 0x000fe40007810000 */
[----:B------:R-:W-:Y:S02]  /*b640*/  FSEL R169, R43, -INF , !P4 ;  /* 0xff8000002ba97808 */ /* 0x000fe40006000000 */
[----:B------:R-:W-:Y:S02]  /*b650*/  FMNMX.FTZ R0, R57, R0, !PT ;  /* 0x0000000039007209 */ /* 0x000fe40007810000 */
[----:B------:R-:W-:-:S02]  /*b660*/  ISETP.GT.AND P4, PT, R12, RZ, P2 ;  /* 0x000000ff0c00720c */ /* 0x000fc40001784270 */
[----:B------:R-:W-:Y:S02]  /*b670*/  FMNMX.FTZ R0, R15, R0, !PT ;  /* 0x000000000f007209 */ /* 0x000fe40007810000 */
[C---:B------:R-:W-:Y:S02]  /*b680*/  ISETP.LT.OR P5, PT, R10.reuse, 0x11, P5 ;  /* 0x000000110a00780c */ /* 0x040fe40002fa1670 */
        /* <DEDUP_REMOVED lines=11> */
[----:B------:R-:W-:Y:S02]  /*b740*/  ISETP.LT.OR P3, PT, R10, 0x19, P3 ;  /* 0x000000190a00780c */ /* 0x000fe40001f61670 */
        /* <DEDUP_REMOVED lines=9> */
[----:B------:R-:W-:-:S02]  /*b7e0*/  ISETP.GT.AND P4, PT, R12, 0x30, P2 ;  /* 0x000000300c00780c */ /* 0x000fc40001784270 */
[----:B------:R-:W-:Y:S02]  /*b7f0*/  FMNMX.FTZ R0, R25, R0, !PT ;  /* 0x0000000019007209 */ /* 0x000fe40007810000 */
[----:B------:R-:W-:Y:S02]  /*b800*/  ISETP.LT.OR P4, PT, R10, 0x31, P4 ;  /* 0x000000310a00780c */ /* 0x000fe40002781670 */
[----:B------:R-:W-:-:S05]  /*b810*/  FMNMX.FTZ R14, R85, R0, !PT ;  /* 0x00000000550e7209 */ /* 0x000fca0007810000 */
[----:B------:R-:W1:Y:S02]  /*b820*/  SHFL.BFLY PT, R157, R14, 0x2, 0x1f ;  /* 0x0c401f000e9d7f89 */ /* 0x000e6400000e0000 */
[----:B-1----:R-:W-:-:S05]  /*b830*/  FMNMX.FTZ R157, R14, R157, !PT ;  /* 0x0000009d0e9d7209 */ /* 0x002fca0007810000 */
[----:B------:R-:W1:Y:S02]  /*b840*/  SHFL.BFLY PT, R0, R157, 0x1, 0x1f ;  /* 0x0c201f009d007f89 */ /* 0x000e6400000e0000 */
[----:B-1----:R-:W-:Y:S02]  /*b850*/  FMNMX.FTZ R0, R157, R0, !PT ;  /* 0x000000009d007209 */ /* 0x002fe40007810000 */
[----:B------:R-:W-:Y:S01]  /*b860*/  FSEL R157, R34, -INF , !P5 ;  /* 0xff800000229d7808 */ /* 0x000fe20006800000 */
[----:B------:R-:W-:Y:S01]  /*b870*/  IMAD.U32 R34, RZ, RZ, UR55 ;  /* 0x00000037ff227e24 */ /* 0x000fe2000f8e00ff */
[C---:B------:R-:W-:Y:S01]  /*b880*/  FSETP.NEU.FTZ.AND P5, PT, R0.reuse, -INF , PT ;  /* 0xff8000000000780b */ /* 0x040fe20003fbd000 */
[----:B0-----:R-:W-:Y:S01]  /*b890*/  FMUL.FTZ R14, R0, R4 ;  /* 0x00000004000e7220 */ /* 0x001fe20000410000 */
[----:B------:R-:W-:Y:S01]  /*b8a0*/  FMNMX.FTZ R20, R157, R20, !PT ;  /* 0x000000149d147209 */ /* 0x000fe20007810000 */
[----:B------:R-:W-:Y:S01]  /*b8b0*/  UMOV UR55, UR45 ;  /* 0x0000002d00377c82 */ /* 0x000fe20008000000 */
[----:B------:R-:W-:-:S02]  /*b8c0*/  @!P1 LEA R34, R34, UR41, 0x3 ;  /* 0x0000002922229c11 */ /* 0x000fc4000f8e18ff */
[----:B------:R-:W-:Y:S02]  /*b8d0*/  FSEL R14, R14, RZ, P5 ;  /* 0x000000ff0e0e7208 */ /* 0x000fe40002800000 */
[----:B------:R-:W-:-:S03]  /*b8e0*/  FMNMX.FTZ R20, R35, R20, !PT ;  /* 0x0000001423147209 */ /* 0x000fc60007810000 */
        /* <DEDUP_REMOVED lines=18> */
[-CC-:B------:R-:W-:Y:S01]  /*ba10*/  FFMA.FTZ R41, R45, R4.reuse, -R14.reuse ;  /* 0x000000042d297223 */ /* 0x180fe2000001080e */
[----:B------:R-:W-:Y:S01]  /*ba20*/  FSEL R177, R50, -INF , !P4 ;  /* 0xff80000032b17808 */ /* 0x000fe20006000000 */
[-CC-:B------:R-:W-:Y:S01]  /*ba30*/  FFMA.FTZ R168, R37, R4.reuse, -R14.reuse ;  /* 0x0000000425a87223 */ /* 0x180fe2000001080e */
[----:B------:R-:W-:Y:S01]  /*ba40*/  FSEL R173, R46, -INF , !P3 ;  /* 0xff8000002ead7808 */ /* 0x000fe20005800000 */
[-CC-:B------:R-:W-:Y:S01]  /*ba50*/  FFMA.FTZ R37, R49, R4.reuse, -R14.reuse ;  /* 0x0000000431257223 */ /* 0x180fe2000001080e */
[C---:B------:R-:W-:Y:S01]  /*ba60*/  ISETP.GT.AND P3, PT, R12.reuse, 0x29, P2 ;  /* 0x000000290c00780c */ /* 0x040fe20001764270 */
[-CC-:B------:R-:W-:Y:S01]  /*ba70*/  FFMA.FTZ R170, R33, R4.reuse, -R14.reuse ;  /* 0x0000000421aa7223 */ /* 0x180fe2000001080e */
[----:B------:R-:W-:Y:S01]  /*ba80*/  ISETP.GT.AND P4, PT, R12, 0x38, P2 ;  /* 0x000000380c00780c */ /* 0x000fe20001784270 */
        /* <DEDUP_REMOVED lines=8> */
[-CC-:B------:R-:W-:Y:S01]  /*bb10*/  FFMA.FTZ R29, R57, R4.reuse, -R14.reuse ;  /* 0x00000004391d7223 */ /* 0x180fe2000001080e */
[C---:B------:R-:W-:Y:S01]  /*bb20*/  ISETP.LT.OR P4, PT, R10.reuse, 0x39, P4 ;  /* 0x000000390a00780c */ /* 0x040fe20002781670 */
[-CC-:B------:R-:W-:Y:S01]  /*bb30*/  FFMA.FTZ R61, R65, R4.reuse, -R14.reuse ;  /* 0x00000004413d7223 */ /* 0x180fe2000001080e */
[----:B------:R-:W-:Y:S01]  /*bb40*/  ISETP.LT.OR P3, PT, R10, 0x32, P3 ;  /* 0x000000320a00780c */ /* 0x000fe20001f61670 */
[--C-:B------:R-:W-:Y:S01]  /*bb50*/  FFMA.FTZ R160, R7, R4, -R14.reuse ;  /* 0x0000000407a07223 */ /* 0x100fe2000001080e */
[----:B------:R-:W-:Y:S01]  /*bb60*/  FMNMX.FTZ R20, R173, R20, !PT ;  /* 0x00000014ad147209 */ /* 0x000fe20007810000 */
[----:B------:R-:W-:Y:S01]  /*bb70*/  MUFU.EX2 R180, R180 ;  /* 0x000000b400b47308 */ /* 0x000fe20000000800 */
[----:B------:R-:W-:Y:S01]  /*bb80*/  FSEL R179, R51, -INF , !P3 ;  /* 0xff80000033b37808 */ /* 0x000fe20005800000 */
[-CC-:B------:R-:W-:Y:S01]  /*bb90*/  FFMA.FTZ R51, R171, R4.reuse, -R14.reuse ;  /* 0x00000004ab337223 */ /* 0x180fe2000001080e */
[----:B------:R-:W-:Y:S01]  /*bba0*/  ISETP.GT.AND P3, PT, R12, 0x39, P2 ;  /* 0x000000390c00780c */ /* 0x000fe20001764270 */
[-CC-:B------:R-:W-:Y:S01]  /*bbb0*/  FFMA.FTZ R158, R11, R4.reuse, -R14.reuse ;  /* 0x000000040b9e7223 */ /* 0x180fe2000001080e */
[----:B------:R-:W-:Y:S01]  /*bbc0*/  FSEL R181, R54, -INF , !P4 ;  /* 0xff80000036b57808 */ /* 0x000fe20006000000 */
[--C-:B------:R-:W-:Y:S01]  /*bbd0*/  FFMA.FTZ R11, R77, R4, -R14.reuse ;  /* 0x000000044d0b7223 */ /* 0x100fe2000001080e */
[----:B------:R-:W-:Y:S01]  /*bbe0*/  FMNMX.FTZ R20, R47, R20, !PT ;  /* 0x000000142f147209 */ /* 0x000fe20007810000 */
[----:B------:R-:W-:Y:S01]  /*bbf0*/  MUFU.EX2 R27, R27 ;  /* 0x0000001b001b7308 */ /* 0x000fe20000000800 */
[----:B------:R-:W-:Y:S01]  /*bc00*/  ISETP.GT.AND P4, PT, R12, 0x40, P2 ;  /* 0x000000400c00780c */ /* 0x000fe20001784270 */
[-CC-:B------:R-:W-:Y:S01]  /*bc10*/  FFMA.FTZ R162, R9, R4.reuse, -R14.reuse ;  /* 0x0000000409a27223 */ /* 0x180fe2000001080e */
[C---:B------:R-:W-:Y:S01]  /*bc20*/  ISETP.LT.OR P3, PT, R10.reuse, 0x3a, P3 ;  /* 0x0000003a0a00780c */ /* 0x040fe20001f61670 */
[--C-:B------:R-:W-:Y:S01]  /*bc30*/  FFMA.FTZ R9, R69, R4, -R14.reuse ;  /* 0x0000000445097223 */ /* 0x100fe2000001080e */
[----:B------:R-:W-:Y:S01]  /*bc40*/  FMNMX.FTZ R20, R177, R20, !PT ;  /* 0x00000014b1147209 */ /* 0x000fe20007810000 */
[-CC-:B------:R-:W-:Y:S01]  /*bc50*/  FFMA.FTZ R156, R13, R4.reuse, -R14.reuse ;  /* 0x000000040d9c7223 */ /* 0x180fe2000001080e */
[----:B------:R-:W-:Y:S01]  /*bc60*/  ISETP.LT.OR P4, PT, R10, 0x41, P4 ;  /* 0x000000410a00780c */ /* 0x000fe20002781670 */
[----:B------:R-:W-:Y:S01]  /*bc70*/  MUFU.EX2 R182, R182 ;  /* 0x000000b600b67308 */ /* 0x000fe20000000800 */
[----:B------:R-:W-:Y:S01]  /*bc80*/  FSEL R55, R55, -INF , !P3 ;  /* 0xff80000037377808 */ /* 0x000fe20005800000 */
[-CC-:B------:R-:W-:Y:S01]  /*bc90*/  FFMA.FTZ R152, R21, R4.reuse, -R14.reuse ;  /* 0x0000000415987223 */ /* 0x180fe2000001080e */
[----:B------:R-:W-:Y:S01]  /*bca0*/  ISETP.GT.AND P3, PT, R12, 0x41, P2 ;  /* 0x000000410c00780c */ /* 0x000fe20001764270 */
[--C-:B------:R-:W-:Y:S01]  /*bcb0*/  FFMA.FTZ R154, R25, R4, -R14.reuse ;  /* 0x00000004199a7223 */ /* 0x100fe2000001080e */
[----:B------:R-:W-:Y:S01]  /*bcc0*/  FMNMX.FTZ R20, R179, R20, !PT ;  /* 0x00000014b3147209 */ /* 0x000fe20007810000 */
[-CC-:B------:R-:W-:Y:S01]  /*bcd0*/  FFMA.FTZ R13, R73, R4.reuse, -R14.reuse ;  /* 0x00000004490d7223 */ /* 0x180fe2000001080e */
[----:B------:R-:W-:Y:S01]  /*bce0*/  FSEL R171, R58, -INF , !P4 ;  /* 0xff8000003aab7808 */ /* 0x000fe20006000000 */
[----:B------:R-:W-:Y:S01]  /*bcf0*/  MUFU.EX2 R31, R31 ;  /* 0x0000001f001f7308 */ /* 0x000fe20000000800 */
[----:B------:R-:W-:Y:S01]  /*bd00*/  ISETP.GT.AND P4, PT, R12, 0x48, P2 ;  /* 0x000000480c00780c */ /* 0x000fe20001784270 */
[-CC-:B------:R-:W-:Y:S01]  /*bd10*/  FFMA.FTZ R21, R81, R4.reuse, -R14.reuse ;  /* 0x0000000451157223 */ /* 0x180fe2000001080e */
[----:B------:R-:W-:Y:S01]  /*bd20*/  ISETP.LT.OR P3, PT, R10, 0x42, P3 ;  /* 0x000000420a00780c */ /* 0x000fe20001f61670 */
[----:B------:R-:W-:Y:S01]  /*bd30*/  FFMA.FTZ R25, R85, R4, -R14 ;  /* 0x0000000455197223 */ /* 0x000fe2000001080e */
[----:B------:R-:W-:-:S02]  /*bd40*/  FMNMX.FTZ R20, R181, R20, !PT ;  /* 0x00000014b5147209 */ /* 0x000fc40007810000 */
[----:B------:R-:W-:Y:S01]  /*bd50*/  ISETP.LT.OR P4, PT, R10, 0x49, P4 ;  /* 0x000000490a00780c */ /* 0x000fe20002781670 */
[----:B------:R-:W-:Y:S01]  /*bd60*/  MUFU.EX2 R176, R176 ;  /* 0x000000b000b07308 */ /* 0x000fe20000000800 */
[----:B------:R-:W-:Y:S01]  /*bd70*/  FSEL R155, R59, -INF , !P3 ;  /* 0xff8000003b9b7808 */ /* 0x000fe20005800000 */
[----:B------:R-:W-:Y:S01]  /*bd80*/  FFMA.FTZ R59, R153, R4, -R14 ;  /* 0x00000004993b7223 */ /* 0x000fe2000001080e */
[----:B------:R-:W-:Y:S02]  /*bd90*/  ISETP.GT.AND P3, PT, R12, 0x49, P2 ;  /* 0x000000490c00780c */ /* 0x000fe40001764270 */
[----:B------:R-:W-:Y:S02]  /*bda0*/  FMNMX.FTZ R20, R55, R20, !PT ;  /* 0x0000001437147209 */ /* 0x000fe40007810000 */
[----:B------:R-:W-:Y:S01]  /*bdb0*/  FSEL R175, R62, -INF , !P4 ;  /* 0xff8000003eaf7808 */ /* 0x000fe20006000000 */
[----:B------:R-:W-:Y:S01]  /*bdc0*/  MUFU.EX2 R43, R43 ;  /* 0x0000002b002b7308 */ /* 0x000fe20000000800 */
[----:B------:R-:W-:-:S02]  /*bdd0*/  ISETP.GT.AND P4, PT, R12, 0x50, P2 ;  /* 0x000000500c00780c */ /* 0x000fc40001784270 */
[C---:B------:R-:W-:Y:S02]  /*bde0*/  ISETP.LT.OR P3, PT, R10.reuse, 0x4a, P3 ;  /* 0x0000004a0a00780c */ /* 0x040fe40001f61670 */
[----:B------:R-:W-:Y:S02]  /*bdf0*/  FMNMX.FTZ R20, R171, R20, !PT ;  /* 0x00000014ab147209 */ /* 0x000fe40007810000 */
[----:B------:R-:W-:Y:S01]  /*be00*/  ISETP.LT.OR P4, PT, R10, 0x51, P4 ;  /* 0x000000510a00780c */ /* 0x000fe20002781670 */
[----:B------:R-:W-:Y:S01]  /*be10*/  MUFU.EX2 R178, R178 ;  /* 0x000000b200b27308 */ /* 0x000fe20000000800 */
[----:B------:R-:W-:Y:S02]  /*be20*/  FSEL R63, R63, -INF , !P3 ;  /* 0xff8000003f3f7808 */ /* 0x000fe40005800000 */
[----:B------:R-:W-:Y:S02]  /*be30*/  ISETP.GT.AND P3, PT, R12, 0x51, P2 ;  /* 0x000000510c00780c */ /* 0x000fe40001764270 */
[----:B------:R-:W-:-:S02]  /*be40*/  FMNMX.FTZ R20, R155, R20, !PT ;  /* 0x000000149b147209 */ /* 0x000fc40007810000 */
[----:B------:R-:W-:Y:S01]  /*be50*/  FSEL R153, R66, -INF , !P4 ;  /* 0xff80000042997808 */ /* 0x000fe20006000000 */
[----:B------:R-:W-:Y:S01]  /*be60*/  MUFU.EX2 R51, R51 ;  /* 0x0000003300337308 */ /* 0x000fe20000000800 */
[----:B------:R-:W-:Y:S02]  /*be70*/  ISETP.GT.AND P4, PT, R12, 0x58, P2 ;  /* 0x000000580c00780c */ /* 0x000fe40001784270 */
[C---:B------:R-:W-:Y:S02]  /*be80*/  ISETP.LT.OR P3, PT, R10.reuse, 0x52, P3 ;  /* 0x000000520a00780c */ /* 0x040fe40001f61670 */
[----:B------:R-:W-:Y:S02]  /*be90*/  FMNMX.FTZ R20, R175, R20, !PT ;  /* 0x00000014af147209 */ /* 0x000fe40007810000 */
[----:B------:R-:W-:Y:S01]  /*bea0*/  ISETP.LT.OR P4, PT, R10, 0x59, P4 ;  /* 0x000000590a00780c */ /* 0x000fe20002781670 */
[----:B------:R-:W-:Y:S01]  /*beb0*/  MUFU.EX2 R172, R172 ;  /* 0x000000ac00ac7308 */ /* 0x000fe20000000800 */
[----:B------:R-:W-:-:S02]  /*bec0*/  FSEL R67, R67, -INF , !P3 ;  /* 0xff80000043437808 */ /* 0x000fc40005800000 */
[----:B------:R-:W-:Y:S02]  /*bed0*/  FMNMX.FTZ R20, R63, R20, !PT ;  /* 0x000000143f147209 */ /* 0x000fe40007810000 */
[----:B------:R-:W-:Y:S02]  /*bee0*/  ISETP.GT.AND P3, PT, R12, 0x59, P2 ;  /* 0x000000590c00780c */ /* 0x000fe40001764270 */
[----:B------:R-:W-:Y:S01]  /*bef0*/  FSEL R45, R70, -INF , !P4 ;  /* 0xff800000462d7808 */ /* 0x000fe20006000000 */
[----:B------:R-:W-:Y:S01]  /*bf00*/  MUFU.EX2 R59, R59 ;  /* 0x0000003b003b7308 */ /* 0x000fe20000000800 */
[----:B------:R-:W-:Y:S02]  /*bf10*/  FMNMX.FTZ R20, R153, R20, !PT ;  /* 0x0000001499147209 */ /* 0x000fe40007810000 */
[----:B------:R-:W-:Y:S02]  /*bf20*/  ISETP.GT.AND P4, PT, R12, 0x60, P2 ;  /* 0x000000600c00780c */ /* 0x000fe40001784270 */
[----:B------:R-:W-:-:S02]  /*bf30*/  ISETP.LT.OR P3, PT, R10, 0x5a, P3 ;  /* 0x0000005a0a00780c */ /* 0x000fc40001f61670 */
[----:B------:R-:W-:Y:S01]  /*bf40*/  FMNMX.FTZ R20, R67, R20, !PT ;  /* 0x0000001443147209 */ /* 0x000fe20007810000 */
[----:B------:R-:W-:Y:S01]  /*bf50*/  MUFU.EX2 R174, R174 ;  /* 0x000000ae00ae7308 */ /* 0x000fe20000000800 */
[----:B------:R-:W-:Y:S02]  /*bf60*/  ISETP.LT.OR P4, PT, R10, 0x61, P4 ;  /* 0x000000610a00780c */ /* 0x000fe40002781670 */
[----:B------:R-:W-:Y:S02]  /*bf70*/  FSEL R71, R71, -INF , !P3 ;  /* 0xff80000047477808 */ /* 0x000fe40005800000 */
[----:B------:R-:W-:Y:S02]  /*bf80*/  ISETP.GT.AND P3, PT, R12, 0x61, P2 ;  /* 0x000000610c00780c */ /* 0x000fe40001764270 */
[----:B------:R-:W-:Y:S01]  /*bf90*/  FMNMX.FTZ R20, R45, R20, !PT ;  /* 0x000000142d147209 */ /* 0x000fe20007810000 */
[----:B------:R-:W-:Y:S01]  /*bfa0*/  MUFU.EX2 R41, R41 ;  /* 0x0000002900297308 */ /* 0x000fe20000000800 */
[----:B------:R-:W-:-:S02]  /*bfb0*/  FSEL R49, R74, -INF , !P4 ;  /* 0xff8000004a317808 */ /* 0x000fc40006000000 */
[----:B------:R-:W-:Y:S02]  /*bfc0*/  ISETP.GT.AND P4, PT, R12, 0x68, P2 ;  /* 0x000000680c00780c */ /* 0x000fe40001784270 */
[C---:B------:R-:W-:Y:S02]  /*bfd0*/  ISETP.LT.OR P3, PT, R10.reuse, 0x62, P3 ;  /* 0x000000620a00780c */ /* 0x040fe40001f61670 */
[----:B------:R-:W-:Y:S01]  /*bfe0*/  FMNMX.FTZ R20, R71, R20, !PT ;  /* 0x0000001447147209 */ /* 0x000fe20007810000 */
[----:B------:R-:W-:Y:S01]  /*bff0*/  MUFU.EX2 R168, R168 ;  /* 0x000000a800a87308 */ /* 0x000fe20000000800 */
[----:B------:R-:W-:Y:S02]  /*c000*/  ISETP.LT.OR P4, PT, R10, 0x69, P4 ;  /* 0x000000690a00780c */ /* 0x000fe40002781670 */
[----:B------:R-:W-:Y:S02]  /*c010*/  FSEL R75, R75, -INF , !P3 ;  /* 0xff8000004b4b7808 */ /* 0x000fe40005800000 */
[----:B------:R-:W-:-:S02]  /*c020*/  ISETP.GT.AND P3, PT, R12, 0x69, P2 ;  /* 0x000000690c00780c */ /* 0x000fc40001764270 */
[----:B------:R-:W-:Y:S01]  /*c030*/  FMNMX.FTZ R20, R49, R20, !PT ;  /* 0x0000001431147209 */ /* 0x000fe20007810000 */
[----:B------:R-:W-:Y:S01]  /*c040*/  MUFU.EX2 R37, R37 ;  /* 0x0000002500257308 */ /* 0x000fe20000000800 */
[----:B------:R-:W-:Y:S02]  /*c050*/  FSEL R193, R78, -INF , !P4 ;  /* 0xff8000004ec17808 */ /* 0x000fe40006000000 */
[----:B------:R-:W-:Y:S02]  /*c060*/  ISETP.GT.AND P4, PT, R12, 0x70, P2 ;  /* 0x000000700c00780c */ /* 0x000fe40001784270 */
[C---:B------:R-:W-:Y:S02]  /*c070*/  ISETP.LT.OR P3, PT, R10.reuse, 0x6a, P3 ;  /* 0x0000006a0a00780c */ /* 0x040fe40001f61670 */
[----:B------:R-:W-:Y:S01]  /*c080*/  FMNMX.FTZ R20, R75, R20, !PT ;  /* 0x000000144b147209 */ /* 0x000fe20007810000 */
[----:B------:R-:W-:Y:S01]  /*c090*/  MUFU.EX2 R170, R170 ;  /* 0x000000aa00aa7308 */ /* 0x000fe20000000800 */
[----:B------:R-:W-:-:S02]  /*c0a0*/  ISETP.LT.OR P4, PT, R10, 0x71, P4 ;  /* 0x000000710a00780c */ /* 0x000fc40002781670 */
[----:B------:R-:W-:Y:S02]  /*c0b0*/  FSEL R79, R79, -INF , !P3 ;  /* 0xff8000004f4f7808 */ /* 0x000fe40005800000 */
[----:B------:R-:W-:Y:S02]  /*c0c0*/  ISETP.GT.AND P3, PT, R12, 0x71, P2 ;  /* 0x000000710c00780c */ /* 0x000fe40001764270 */
[----:B------:R-:W-:Y:S01]  /*c0d0*/  FMNMX.FTZ R20, R193, R20, !PT ;  /* 0x00000014c1147209 */ /* 0x000fe20007810000 */
[----:B------:R-:W-:Y:S01]  /*c0e0*/  MUFU.EX2 R33, R33 ;  /* 0x0000002100217308 */ /* 0x000fe20000000800 */
[----:B------:R-:W-:Y:S02]  /*c0f0*/  FSEL R53, R82, -INF , !P4 ;  /* 0xff80000052357808 */ /* 0x000fe40006000000 */
[----:B------:R-:W-:Y:S02]  /*c100*/  ISETP.GT.AND P4, PT, R12, 0x78, P2 ;  /* 0x000000780c00780c */ /* 0x000fe40001784270 */
[----:B------:R-:W-:-:S02]  /*c110*/  ISETP.LT.OR P3, PT, R10, 0x72, P3 ;  /* 0x000000720a00780c */ /* 0x000fc40001f61670 */
[----:B------:R-:W-:Y:S01]  /*c120*/  FMNMX.FTZ R20, R79, R20, !PT ;  /* 0x000000144f147209 */ /* 0x000fe20007810000 */
[----:B------:R-:W-:Y:S01]  /*c130*/  MUFU.EX2 R164, R164 ;  /* 0x000000a400a47308 */ /* 0x000fe20000000800 */
[----:B------:R-:W-:Y:S02]  /*c140*/  ISETP.GT.AND P2, PT, R12, 0x79, P2 ;  /* 0x000000790c00780c */ /* 0x000fe40001744270 */
[C---:B------:R-:W-:Y:S02]  /*c150*/  ISETP.LT.OR P4, PT, R10.reuse, 0x79, P4 ;  /* 0x000000790a00780c */ /* 0x040fe40002781670 */
[----:B------:R-:W-:Y:S02]  /*c160*/  FSEL R83, R83, -INF , !P3 ;  /* 0xff80000053537808 */ /* 0x000fe40005800000 */
[----:B------:R-:W-:Y:S01]  /*c170*/  FMNMX.FTZ R20, R53, R20, !PT ;  /* 0x0000001435147209 */ /* 0x000fe20007810000 */
[----:B------:R-:W-:Y:S01]  /*c180*/  MUFU.EX2 R29, R29 ;  /* 0x0000001d001d7308 */ /* 0x000fe20000000800 */
[----:B------:R-:W-:-:S02]  /*c190*/  ISETP.LT.OR P2, PT, R10, 0x7a, P2 ;  /* 0x0000007a0a00780c */ /* 0x000fc40001741670 */
[----:B------:R-:W-:Y:S02]  /*c1a0*/  FSEL R57, R86, -INF , !P4 ;  /* 0xff80000056397808 */ /* 0x000fe40006000000 */
[----:B------:R-:W-:Y:S02]  /*c1b0*/  FMNMX.FTZ R20, R83, R20, !PT ;  /* 0x0000001453147209 */ /* 0x000fe40007810000 */
[----:B------:R-:W-:Y:S01]  /*c1c0*/  FSEL R65, R0, RZ, P5 ;  /* 0x000000ff00417208 */ /* 0x000fe20002800000 */
[----:B------:R-:W-:Y:S01]  /*c1d0*/  MUFU.EX2 R166, R166 ;  /* 0x000000a600a67308 */ /* 0x000fe20000000800 */
[----:B------:R-:W-:Y:S02]  /*c1e0*/  FSEL R87, R87, -INF , !P2 ;  /* 0xff80000057577808 */ /* 0x000fe40005000000 */
[----:B------:R-:W-:Y:S01]  /*c1f0*/  FMNMX.FTZ R20, R57, R20, !PT ;  /* 0x0000001439147209 */ /* 0x000fe20007810000 */
[----:B------:R-:W-:-:S03]  /*c200*/  FADD.FTZ R65, -R65, R6 ;  /* 0x0000000641417221 */ /* 0x000fc60000010100 */
[----:B------:R-:W-:Y:S01]  /*c210*/  FMNMX.FTZ R20, R87, R20, !PT ;  /* 0x0000001457147209 */ /* 0x000fe20007810000 */
[----:B------:R-:W-:Y:S01]  /*c220*/  FMUL.FTZ R65, R65, R4 ;  /* 0x0000000441417220 */ /* 0x000fe20000410000 */
[----:B------:R-:W-:Y:S03]  /*c230*/  MUFU.EX2 R15, R15 ;  /* 0x0000000f000f7308 */ /* 0x000fe60000000800 */
[----:B------:R-:W0:Y:S05]  /*c240*/  SHFL.BFLY PT, R7, R20, 0x2, 0x1f ;  /* 0x0c401f0014077f89 */ /* 0x000e2a00000e0000 */
[----:B------:R-:W1:Y:S08]  /*c250*/  MUFU.EX2 R65, R65 ;  /* 0x0000004100417308 */ /* 0x000e700000000800 */
[----:B------:R-:W-:Y:S08]  /*c260*/  MUFU.EX2 R160, R160 ;  /* 0x000000a000a07308 */ /* 0x000ff00000000800 */
[----:B------:R-:W-:Y:S01]  /*c270*/  MUFU.EX2 R61, R61 ;  /* 0x0000003d003d7308 */ /* 0x000fe20000000800 */
[----:B-1----:R-:W-:Y:S01]  /*c280*/  FFMA.FTZ R26, R65, R3, R180 ;  /* 0x00000003411a7223 */ /* 0x002fe200000100b4 */
[C---:B------:R-:W-:Y:S01]  /*c290*/  F2FP.BF16.F32.PACK_AB R180, R27.reuse, R180 ;  /* 0x000000b41bb4723e */ /* 0x040fe200000010ff */
[----:B------:R-:W-:Y:S01]  /*c2a0*/  FMUL.FTZ R88, R88, R65 ;  /* 0x0000004158587220 */ /* 0x000fe20000410000 */
[----:B0-----:R-:W-:Y:S01]  /*c2b0*/  FMNMX.FTZ R7, R20, R7, !PT ;  /* 0x0000000714077209 */ /* 0x001fe20007810000 */
[----:B------:R-:W-:Y:S01]  /*c2c0*/  FADD.FTZ R3, R27, R26 ;  /* 0x0000001a1b037221 */ /* 0x000fe20000010000 */
[-C--:B------:R-:W-:Y:S01]  /*c2d0*/  FMUL.FTZ R89, R89, R65.reuse ;  /* 0x0000004159597220 */ /* 0x080fe20000410000 */
[-C--:B------:R-:W-:Y:S01]  /*c2e0*/  FMUL.FTZ R92, R92, R65.reuse ;  /* 0x000000415c5c7220 */ /* 0x080fe20000410000 */
[----:B------:R-:W-:Y:S01]  /*c2f0*/  MUFU.EX2 R162, R162 ;  /* 0x000000a200a27308 */ /* 0x000fe20000000800 */
[----:B------:R-:W-:Y:S01]  /*c300*/  FADD.FTZ R26, R182, R3 ;  /* 0x00000003b61a7221 */ /* 0x000fe20000010000 */
[----:B------:R-:W0:Y:S01]  /*c310*/  SHFL.BFLY PT, R10, R7, 0x1, 0x1f ;  /* 0x0c201f00070a7f89 */ /* 0x000e2200000e0000 */
[----:B------:R-:W-:Y:S01]  /*c320*/  F2FP.BF16.F32.PACK_AB R182, R31, R182 ;  /* 0x000000b61fb6723e */ /* 0x000fe200000010ff */
[-C--:B------:R-:W-:Y:S01]  /*c330*/  FMUL.FTZ R93, R93, R65.reuse ;  /* 0x000000415d5d7220 */ /* 0x080fe20000410000 */
[----:B------:R-:W-:Y:S01]  /*c340*/  FADD.FTZ R3, R31, R26 ;  /* 0x0000001a1f037221 */ /* 0x000fe20000010000 */
[-C--:B------:R-:W-:Y:S01]  /*c350*/  FMUL.FTZ R96, R96, R65.reuse ;  /* 0x0000004160607220 */ /* 0x080fe20000410000 */
[-C--:B------:R-:W-:Y:S01]  /*c360*/  FMUL.FTZ R97, R97, R65.reuse ;  /* 0x0000004161617220 */ /* 0x080fe20000410000 */
[----:B------:R-:W-:Y:S01]  /*c370*/  MUFU.EX2 R9, R9 ;  /* 0x0000000900097308 */ /* 0x000fe20000000800 */
[----:B------:R-:W-:Y:S01]  /*c380*/  FADD.FTZ R26, R176, R3 ;  /* 0x00000003b01a7221 */ /* 0x000fe20000010000 */
[----:B------:R-:W-:Y:S01]  /*c390*/  F2FP.BF16.F32.PACK_AB R176, R43, R176 ;  /* 0x000000b02bb0723e */ /* 0x000fe200000010ff */
[-C--:B------:R-:W-:Y:S01]  /*c3a0*/  FMUL.FTZ R100, R100, R65.reuse ;  /* 0x0000004164647220 */ /* 0x080fe20000410000 */
        /* <DEDUP_REMOVED lines=14> */
[----:B0-----:R-:W-:Y:S01]  /*c490*/  FMNMX.FTZ R7, R7, R10, !PT ;  /* 0x0000000a07077209 */ /* 0x001fe20007810000 */
[-C--:B------:R-:W-:Y:S01]  /*c4a0*/  FMUL.FTZ R116, R116, R65.reuse ;  /* 0x0000004174747220 */ /* 0x080fe20000410000 */
[C---:B------:R-:W-:Y:S01]  /*c4b0*/  F2FP.BF16.F32.PACK_AB R172, R59.reuse, R172 ;  /* 0x000000ac3bac723e */ /* 0x040fe200000010ff */
[----:B------:R-:W-:Y:S01]  /*c4c0*/  FADD.FTZ R3, R59, R30 ;  /* 0x0000001e3b037221 */ /* 0x000fe20000010000 */
[C---:B------:R-:W-:Y:S01]  /*c4d0*/  FSETP.NEU.FTZ.AND P2, PT, R7.reuse, -INF , PT ;  /* 0xff8000000700780b */ /* 0x040fe20003f5d000 */
[C---:B------:R-:W-:Y:S01]  /*c4e0*/  FMUL.FTZ R6, R7.reuse, R4 ;  /* 0x0000000407067220 */ /* 0x040fe20000410000 */
[----:B------:R-:W-:Y:S01]  /*c4f0*/  MUFU.EX2 R158, R158 ;  /* 0x0000009e009e7308 */ /* 0x000fe20000000800 */
[----:B------:R-:W-:Y:S01]  /*c500*/  FADD.FTZ R30, R174, R3 ;  /* 0x00000003ae1e7221 */ /* 0x000fe20000010000 */
[----:B------:R-:W-:Y:S01]  /*c510*/  FSEL R3, R7, RZ, P2 ;  /* 0x000000ff07037208 */ /* 0x000fe20001000000 */
[----:B------:R-:W-:Y:S01]  /*c520*/  FMUL.FTZ R117, R117, R65 ;  /* 0x0000004175757220 */ /* 0x000fe20000410000 */
[----:B------:R-:W-:Y:S01]  /*c530*/  FSEL R32, R6, RZ, P2 ;  /* 0x000000ff06207208 */ /* 0x000fe20001000000 */
[----:B------:R-:W-:Y:S01]  /*c540*/  FADD.FTZ R77, R41, R30 ;  /* 0x0000001e294d7221 */ /* 0x000fe20000010000 */
[----:B------:R-:W-:-:S02]  /*c550*/  @!P1 VIADD R30, R34, 0x28860 ;  /* 0x00028860221e9836 */ /* 0x000fc40000000000 */
[----:B------:R-:W-:Y:S01]  /*c560*/  FADD.FTZ R3, -R3, R8 ;  /* 0x0000000803037221 */ /* 0x000fe20000010100 */
[----:B------:R-:W-:Y:S01]  /*c570*/  MUFU.EX2 R11, R11 ;  /* 0x0000000b000b7308 */ /* 0x000fe20000000800 */
[----:B------:R-:W-:Y:S01]  /*c580*/  FADD.FTZ R8, R168, R77 ;  /* 0x0000004da8087221 */ /* 0x000fe20000010000 */
[-CC-:B------:R-:W-:Y:S01]  /*c590*/  FFMA.FTZ R69, R183, R4.reuse, -R32.reuse ;  /* 0x00000004b7457223 */ /* 0x180fe20000010820 */
[-C--:B------:R-:W-:Y:S01]  /*c5a0*/  FMUL.FTZ R3, R3, R4.reuse ;  /* 0x0000000403037220 */ /* 0x080fe20000410000 */
        /* <DEDUP_REMOVED lines=12> */
[----:B------:R0:W1:Y:S01]  /*c670*/  MUFU.EX2 R8, R3 ;  /* 0x0000000300087308 */ /* 0x0000620000000800 */
[----:B------:R-:W-:Y:S01]  /*c680*/  FADD.FTZ R34, R164, R77 ;  /* 0x0000004da4227221 */ /* 0x000fe20000010000 */
        /* <DEDUP_REMOVED lines=8> */
[-C--:B------:R-:W-:Y:S01]  /*c710*/  FFMA.FTZ R55, R55, R4.reuse, -R32 ;  /* 0x0000000437377223 */ /* 0x080fe20000010820 */
[----:B------:R-:W-:Y:S01]  /*c720*/  @!P1 PRMT R30, RZ, 0x654, R30 ;  /* 0x00000654ff1e9816 */ /* 0x000fe2000000001e */
[-CC-:B------:R-:W-:Y:S01]  /*c730*/  FFMA.FTZ R165, R171, R4.reuse, -R32.reuse ;  /* 0x00000004aba57223 */ /* 0x180fe20000010820 */
[----:B------:R-:W-:Y:S01]  /*c740*/  FADD.FTZ R34, R166, R3 ;  /* 0x00000003a6227221 */ /* 0x000fe20000010000 */
[----:B------:R-:W-:Y:S01]  /*c750*/  FFMA.FTZ R175, R175, R4, -R32 ;  /* 0x00000004afaf7223 */ /* 0x000fe20000010820 */
[----:B------:R0:W-:Y:S01]  /*c760*/  @!P1 SYNCS.ARRIVE.TRANS64.RED.A1T0 RZ, [R30+URZ], RZ ;  /* 0x000000ff1eff99a7 */ /* 0x0001e2000810043f */
[----:B------:R-:W3:Y:S01]  /*c770*/  MUFU.EX2 R183, R183 ;  /* 0x000000b700b77308 */ /* 0x000ee20000000800 */
[----:B-1----:R-:W-:Y:S01]  /*c780*/  FFMA.FTZ R3, R8, R2, R69 ;  /* 0x0000000208037223 */ /* 0x002fe20000010045 */
[----:B------:R-:W-:Y:S01]  /*c790*/  FADD.FTZ R77, R15, R34 ;  /* 0x000000220f4d7221 */ /* 0x000fe20000010000 */
[-CC-:B------:R-:W-:Y:S01]  /*c7a0*/  FFMA.FTZ R63, R63, R4.reuse, -R32.reuse ;  /* 0x000000043f3f7223 */ /* 0x180fe20000010820 */
[-CC-:B------:R-:W-:Y:S01]  /*c7b0*/  FFMA.FTZ R153, R153, R4.reuse, -R32.reuse ;  /* 0x0000000499997223 */ /* 0x180fe20000010820 */
[-CC-:B------:R-:W-:Y:S01]  /*c7c0*/  FFMA.FTZ R67, R67, R4.reuse, -R32.reuse ;  /* 0x0000000443437223 */ /* 0x180fe20000010820 */
[----:B------:R-:W-:Y:S01]  /*c7d0*/  FADD.FTZ R34, R160, R77 ;  /* 0x0000004da0227221 */ /* 0x000fe20000010000 */
[-C--:B0-----:R-:W-:Y:S01]  /*c7e0*/  FFMA.FTZ R30, R155, R4.reuse, -R32 ;  /* 0x000000049b1e7223 */ /* 0x081fe20000010820 */
[----:B------:R-:W0:Y:S01]  /*c7f0*/  MUFU.EX2 R10, R10 ;  /* 0x0000000a000a7308 */ /* 0x000e220000000800 */
[----:B--2---:R-:W-:Y:S01]  /*c800*/  FADD.FTZ R2, R6, R3 ;  /* 0x0000000306027221 */ /* 0x004fe20000010000 */
[----:B------:R-:W-:Y:S01]  /*c810*/  FADD.FTZ R77, R61, R34 ;  /* 0x000000223d4d7221 */ /* 0x000fe20000010000 */
[-CC-:B------:R-:W-:Y:S01]  /*c820*/  FFMA.FTZ R45, R45, R4.reuse, -R32.reuse ;  /* 0x000000042d2d7223 */ /* 0x180fe20000010820 */
[-CC-:B------:R-:W-:Y:S01]  /*c830*/  FFMA.FTZ R71, R71, R4.reuse, -R32.reuse ;  /* 0x0000000447477223 */ /* 0x180fe20000010820 */
[----:B------:R-:W-:Y:S01]  /*c840*/  FFMA.FTZ R49, R49, R4, -R32 ;  /* 0x0000000431317223 */ /* 0x000fe20000010820 */
[----:B------:R-:W-:Y:S01]  /*c850*/  FADD.FTZ R34, R162, R77 ;  /* 0x0000004da2227221 */ /* 0x000fe20000010000 */
[----:B------:R-:W-:Y:S01]  /*c860*/  F2FP.BF16.F32.PACK_AB R162, R9, R162 ;  /* 0x000000a209a2723e */ /* 0x000fe200000010ff */
[----:B------:R-:W1:Y:S01]  /*c870*/  MUFU.EX2 R12, R12 ;  /* 0x0000000c000c7308 */ /* 0x000e620000000800 */
[----:B---3--:R-:W-:Y:S01]  /*c880*/  FADD.FTZ R3, R183, R2 ;  /* 0x00000002b7037221 */ /* 0x008fe20000010000 */
[----:B------:R-:W-:Y:S01]  /*c890*/  FADD.FTZ R27, R9, R34 ;  /* 0x00000022091b7221 */ /* 0x000fe20000010000 */
[-CC-:B------:R-:W-:Y:S01]  /*c8a0*/  FFMA.FTZ R75, R75, R4.reuse, -R32.reuse ;  /* 0x000000044b4b7223 */ /* 0x180fe20000010820 */
        /* <DEDUP_REMOVED lines=9> */
[----:B------:R-:W-:Y:S01]  /*c940*/  FFMA.FTZ R32, R87, R4, -R32 ;  /* 0x0000000457207223 */ /* 0x000fe20000010820 */
[----:B------:R-:W-:Y:S01]  /*c950*/  FADD.FTZ R34, R158, R27 ;  /* 0x0000001b9e227221 */ /* 0x000fe20000010000 */
[----:B------:R-:W-:Y:S01]  /*c960*/  ISETP.GT.AND P2, PT, R5, UR40, PT ;  /* 0x0000002805007c0c */ /* 0x000fe2000bf44270 */
[----:B------:R-:W0:Y:S01]  /*c970*/  MUFU.EX2 R14, R14 ;  /* 0x0000000e000e7308 */ /* 0x000e220000000800 */
[----:B-1----:R-:W-:Y:S01]  /*c980*/  FADD.FTZ R2, R12, R3 ;  /* 0x000000030c027221 */ /* 0x002fe20000010000 */
[----:B------:R-:W-:Y:S01]  /*c990*/  FADD.FTZ R27, R11, R34 ;  /* 0x000000220b1b7221 */ /* 0x000fe20000010000 */
[----:B------:R-:W-:Y:S01]  /*c9a0*/  F2FP.BF16.F32.PACK_AB R181, R6, R69 ;  /* 0x0000004506b5723e */ /* 0x000fe200000010ff */
        /* <DEDUP_REMOVED lines=41> */
[----:B------:R-:W-:Y:S01]  /*cc40*/  FMUL.FTZ R151, R151, R8 ;  /* 0x0000000897977220 */ /* 0x000fe20000410000 */
[----:B------:R-:W-:Y:S01]  /*cc50*/  F2FP.BF16.F32.PACK_AB R174, R41, R174 ;  /* 0x000000ae29ae723e */ /* 0x000fe200000010ff */
[-C--:B------:R-:W-:Y:S01]  /*cc60*/  FMUL.FTZ R120, R120, R65.reuse ;  /* 0x0000004178787220 */ /* 0x080fe20000410000 */
[----:B------:R-:W0:Y:S01]  /*cc70*/  MUFU.EX2 R169, R169 ;  /* 0x000000a900a97308 */ /* 0x000e220000000800 */
[----:B-1----:R-:W-:Y:S01]  /*cc80*/  FADD.FTZ R2, R24, R3 ;  /* 0x0000000318027221 */ /* 0x002fe20000010000 */
[----:B------:R-:W-:Y:S01]  /*cc90*/  F2FP.BF16.F32.PACK_AB R168, R37, R168 ;  /* 0x000000a825a8723e */ /* 0x000fe200000010ff */
[-C--:B------:R-:W-:Y:S01]  /*cca0*/  FMUL.FTZ R121, R121, R65.reuse ;  /* 0x0000004179797220 */ /* 0x080fe20000410000 */
[----:B------:R-:W-:Y:S01]  /*ccb0*/  F2FP.BF16.F32.PACK_AB R170, R33, R170 ;  /* 0x000000aa21aa723e */ /* 0x000fe200000010ff */
[-C--:B------:R-:W-:Y:S01]  /*ccc0*/  FMUL.FTZ R124, R124, R65.reuse ;  /* 0x000000417c7c7220 */ /* 0x080fe20000410000 */
[----:B------:R-:W-:Y:S01]  /*ccd0*/  F2FP.BF16.F32.PACK_AB R164, R29, R164 ;  /* 0x000000a41da4723e */ /* 0x000fe200000010ff */
[-C--:B------:R-:W-:Y:S01]  /*cce0*/  FMUL.FTZ R125, R125, R65.reuse ;  /* 0x000000417d7d7220 */ /* 0x080fe20000410000 */
        /* <DEDUP_REMOVED lines=21> */
[----:B------:R-:W-:Y:S01]  /*ce40*/  FMUL.FTZ R149, R149, R65 ;  /* 0x0000004195957220 */ /* 0x000fe20000410000 */
[----:B------:R-:W-:Y:S01]  /*ce50*/  F2FP.BF16.F32.PACK_AB R183, R10, R183 ;  /* 0x000000b70ab7723e */ /* 0x000fe200000010ff */
[----:B------:R-:W-:Y:S01]  /*ce60*/  VIADD R5, R5, 0xffffffff ;  /* 0xffffffff05057836 */ /* 0x000fe20000000000 */
[----:B------:R-:W1:Y:S01]  /*ce70*/  MUFU.EX2 R165, R165 ;  /* 0x000000a500a57308 */ /* 0x000e620000000800 */
[----:B--2---:R-:W-:Y:S01]  /*ce80*/  FADD.FTZ R2, R28, R9 ;  /* 0x000000091c027221 */ /* 0x004fe20000010000 */
[----:B------:R-:W-:Y:S01]  /*ce90*/  F2FP.BF16.F32.PACK_AB R177, R35, R12 ;  /* 0x0000000c23b1723e */ /* 0x000fe200000010ff */
[----:B------:R-:W-:Y:S01]  /*cea0*/  IMAD.MOV.U32 R6, RZ, RZ, R0 ;  /* 0x000000ffff067224 */ /* 0x000fe200078e0000 */
[----:B------:R-:W-:Y:S01]  /*ceb0*/  F2FP.BF16.F32.PACK_AB R179, R39, R14 ;  /* 0x0000000e27b3723e */ /* 0x000fe200000010ff */
[----:B------:R-:W-:Y:S01]  /*cec0*/  IMAD.MOV.U32 R8, RZ, RZ, R7 ;  /* 0x000000ffff087224 */ /* 0x000fe200078e0007 */
[----:B------:R-:W-:-:S02]  /*ced0*/  F2FP.BF16.F32.PACK_AB R173, R73, R20 ;  /* 0x0000001449ad723e */ /* 0x000fc400000010ff */
[----:B------:R-:W2:Y:S01]  /*cee0*/  MUFU.EX2 R152, R152 ;  /* 0x0000009800987308 */ /* 0x000ea20000000800 */
[C---:B0-----:R-:W-:Y:S01]  /*cef0*/  FADD.FTZ R2, R55.reuse, R2 ;  /* 0x0000000237027221 */ /* 0x041fe20000010000 */
[----:B------:R-:W-:Y:S02]  /*cf00*/  F2FP.BF16.F32.PACK_AB R169, R26, R169 ;  /* 0x000000a91aa9723e */ /* 0x000fe400000010ff */
[----:B------:R-:W-:-:S04]  /*cf10*/  F2FP.BF16.F32.PACK_AB R171, R55, R28 ;  /* 0x0000001c37ab723e */ /* 0x000fc800000010ff */
[----:B------:R-:W0:Y:S01]  /*cf20*/  MUFU.EX2 R30, R30 ;  /* 0x0000001e001e7308 */ /* 0x000e220000000800 */
[----:B-1----:R-:W-:-:S07]  /*cf30*/  FADD.FTZ R9, R165, R2 ;  /* 0x00000002a5097221 */ /* 0x002fce0000010000 */
[----:B------:R-:W1:Y:S01]  /*cf40*/  MUFU.EX2 R21, R21 ;  /* 0x0000001500157308 */ /* 0x000e620000000800 */
[----:B--2---:R-:W-:-:S07]  /*cf50*/  FADD.FTZ R34, R152, R27 ;  /* 0x0000001b98227221 */ /* 0x004fce0000010000 */
[----:B------:R2:W3:Y:S01]  /*cf60*/  MUFU.EX2 R36, R175 ;  /* 0x000000af00247308 */ /* 0x0004e20000000800 */
[C---:B0-----:R-:W-:Y:S01]  /*cf70*/  FADD.FTZ R9, R30.reuse, R9 ;  /* 0x000000091e097221 */ /* 0x041fe20000010000 */
[----:B------:R-:W-:-:S06]  /*cf80*/  F2FP.BF16.F32.PACK_AB R165, R30, R165 ;  /* 0x000000a51ea5723e */ /* 0x000fcc00000010ff */
[----:B------:R-:W0:Y:S01]  /*cf90*/  MUFU.EX2 R154, R154 ;  /* 0x0000009a009a7308 */ /* 0x000e220000000800 */
[C---:B-1----:R-:W-:Y:S01]  /*cfa0*/  FADD.FTZ R3, R21.reuse, R34 ;  /* 0x0000002215037221 */ /* 0x042fe20000010000 */
[----:B------:R-:W-:Y:S02]  /*cfb0*/  F2FP.BF16.F32.PACK_AB R152, R21, R152 ;  /* 0x000000981598723e */ /* 0x000fe400000010ff */
[----:B--2---:R-:W-:-:S04]  /*cfc0*/  F2FP.BF16.F32.PACK_AB R175, R47, R24 ;  /* 0x000000182faf723e */ /* 0x004fc800000010ff */
[----:B------:R-:W1:Y:S01]  /*cfd0*/  MUFU.EX2 R63, R63 ;  /* 0x0000003f003f7308 */ /* 0x000e620000000800 */
[----:B---3--:R-:W-:-:S07]  /*cfe0*/  FADD.FTZ R9, R36, R9 ;  /* 0x0000000924097221 */ /* 0x008fce0000010000 */
        /* <DEDUP_REMOVED lines=32> */
[----:B------:R-:W-:-:S03]  /*d1f0*/  F2FP.BF16.F32.PACK_AB R153, R83, R42 ;  /* 0x0000002a5399723e */ /* 0x000fc600000010ff */
[----:B-1----:R-:W-:-:S04]  /*d200*/  FADD.FTZ R9, R44, R9 ;  /* 0x000000092c097221 */ /* 0x002fc80000010000 */
[C---:B--2---:R-:W-:Y:S01]  /*d210*/  FADD.FTZ R2, R32.reuse, R9 ;  /* 0x0000000920027221 */ /* 0x044fe20000010000 */
[----:B------:R-:W-:Y:S01]  /*d220*/  F2FP.BF16.F32.PACK_AB R155, R32, R44 ;  /* 0x0000002c209b723e */ /* 0x000fe200000010ff */
[----:B------:R-:W-:Y:S06]  /*d230*/  @P2 BRA `(.L_x_8123) ;  /* 0xffffffcc00f02947 */ /* 0x000fec000383ffff */
.L_x_8106:
[----:B------:R-:W-:Y:S06]  /*d240*/  BAR.ARV 0x8, 0x180 ;  /* 0x0206000000007b1d */ /* 0x000fec0000002000 */
[----:B------:R-:W-:Y:S05]  /*d250*/  @!P0 BRA `(.L_x_8124) ;  /* 0x0000000000048947 */ /* 0x000fea0003800000 */
[----:B------:R-:W-:Y:S01]  /*d260*/  BPT.TRAP 0x1 ;  /* 0x000000040000795c */ /* 0x000fe20000300000 */
.L_x_8124:
[----:B------:R-:W-:Y:S01]  /*d270*/  ULEA UR5, UR45, UR41, 0x3 ;  /* 0x000000292d057291 */ /* 0x000fe2000f8e183f */
[----:B------:R-:W-:-:S05]  /*d280*/  IMAD.U32 R5, RZ, RZ, UR46 ;  /* 0x0000002eff057e24 */ /* 0x000fca000f8e00ff */
[----:B------:R-:W-:-:S04]  /*d290*/  SHF.L.U32 R5, R5, 0x1f, RZ ;  /* 0x0000001f05057819 */ /* 0x000fc800000006ff */
[----:B------:R0:W1:Y:S01]  /*d2a0*/  SYNCS.PHASECHK.TRANS64.TRYWAIT P2, [UR5+0x28850], R5 ;  /* 0x02885005ff0075a7 */ /* 0x0000620008040145 */
[----:B------:R-:W-:Y:S05]  /*d2b0*/  @!P0 BRA `(.L_x_8125) ;  /* 0x0000000000048947 */ /* 0x000fea0003800000 */
[----:B------:R-:W-:Y:S01]  /*d2c0*/  BPT.TRAP 0x1 ;  /* 0x000000040000795c */ /* 0x000fe20000300000 */
.L_x_8125:
[----:B-1----:R-:W-:Y:S05]  /*d2d0*/  @P2 BRA `(.L_x_8126) ;  /* 0x0000000000082947 */ /* 0x002fea0003800000 */
[----:B------:R-:W1:Y:S02]  /*d2e0*/  SYNCS.PHASECHK.TRANS64.TRYWAIT P0, [UR5+0x28850], R5 ;  /* 0x02885005ff0075a7 */ /* 0x000e640008000145 */
[----:B-1----:R-:W-:Y:S05]  /*d2f0*/  @!P0 BRA `(.L_x_8127) ;  /* 0x0000009000508947 */ /* 0x002fea0003800000 */
.L_x_8126:
[----:B------:R-:W-:Y:S01]  /*d300*/  UIADD3 UR41, UR41, 0x400, URZ ;  /* 0x0000040029297890 */ /* 0x000fe2000fffe03f */
[----:B------:R-:W-:Y:S01]  /*d310*/  WARPGROUP.ARRIVE ;  /* 0x00000000000079c5 */ /* 0x000fe20000000000 */
[----:B------:R-:W-:Y:S01]  /*d320*/  UMOV UR7, 0x40000040 ;  /* 0x4000004000077882 */ /* 0x000fe20000000000 */
[----:B-1----:R-:W1:Y:S01]  /*d330*/  SHFL.BFLY PT, R6, R3, 0x2, 0x1f ;  /* 0x0c401f0003067f89 */ /* 0x002e6200000e0000 */
[----:B------:R-:W-:Y:S01]  /*d340*/  USHF.R.U32.HI UR41, URZ, 0x4, UR41 ;  /* 0x000000043f297899 */ /* 0x000fe20008011629 */
[----:B------:R-:W-:Y:S01]  /*d350*/  IMAD.MOV.U32 R11, RZ, RZ, RZ ;  /* 0x000000ffff0b7224 */ /* 0x000fe200078e00ff */
[----:B------:R-:W-:Y:S01]  /*d360*/  UIADD3 UR47, UR47, 0x1, URZ ;  /* 0x000000012f2f7890 */ /* 0x000fe2000fffe03f */
[----:B0-----:R-:W0:Y:S01]  /*d370*/  SHFL.BFLY PT, R5, R2, 0x2, 0x1f ;  /* 0x0c401f0002057f89 */ /* 0x001e2200000e0000 */
[----:B------:R-:W-:-:S04]  /*d380*/  ULOP3.LUT UR41, UR41, 0x3fff, URZ, 0xc0, !UPT ;  /* 0x00003fff29297892 */ /* 0x000fc8000f8ec03f */
[----:B------:R-:W-:-:S04]  /*d390*/  ULOP3.LUT UR4, UR41, 0x4000000, URZ, 0xfc, !UPT ;  /* 0x0400000029047892 */ /* 0x000fc8000f8efc3f */
[----:B------:R-:W-:Y:S02]  /*d3a0*/  ULEA UR4, UR45, UR4, 0xb ;  /* 0x000000042d047291 */ /* 0x000fe4000f8e583f */
[----:B------:R-:W-:-:S04]  /*d3b0*/  UIADD3 UR45, UR45, 0x1, URZ ;  /* 0x000000012d2d7890 */ /* 0x000fc8000fffe03f */
[----:B------:R-:W-:Y:S01]  /*d3c0*/  UISETP.NE.AND UP0, UPT, UR45, 0x2, UPT ;  /* 0x000000022d00788c */ /* 0x000fe2000bf05270 */
[----:B------:R-:W-:Y:S02]  /*d3d0*/  UMOV UR6, UR4 ;  /* 0x0000000400067c82 */ /* 0x000fe40008000000 */
[----:B------:R-:W-:Y:S01]  /*d3e0*/  HGMMA.64x128x16.F32.BF16 R88, R180, gdesc[UR4].tnspB, R88, gsb0 ;  /* 0x41e00004b4587df0 */ /* 0x000fe20008001858 */
[----:B------:R-:W-:Y:S01]  /*d3f0*/  UIADD3 UR6, UR4, 0x80, URZ ;  /* 0x0000008004067890 */ /* 0x000fe2000fffe03f */
[----:B-1----:R-:W-:Y:S01]  /*d400*/  FADD.FTZ R6, R6, R3 ;  /* 0x0000000306067221 */ /* 0x002fe20000010000 */
[----:B------:R-:W-:Y:S01]  /*d410*/  UMOV UR7, 0x40000040 ;  /* 0x4000004000077882 */ /* 0x000fe20000000000 */
[----:B------:R-:W-:Y:S02]  /*d420*/  IMAD.MOV.U32 R3, RZ, RZ, -0x800000 ;  /* 0xff800000ff037424 */ /* 0x000fe400078e00ff */
[----:B0-----:R-:W-:Y:S01]  /*d430*/  FADD.FTZ R8, R5, R2 ;  /* 0x0000000205087221 */ /* 0x001fe20000010000 */
[----:B------:R-:W-:Y:S01]  /*d440*/  IMAD.MOV.U32 R2, RZ, RZ, -0x800000 ;  /* 0xff800000ff027424 */ /* 0x000fe200078e00ff */
[----:B------:R-:W0:Y:S01]  /*d450*/  SHFL.BFLY PT, R5, R6, 0x1, 0x1f ;  /* 0x0c201f0006057f89 */ /* 0x000e2200000e0000 */
[----:B------:R-:W-:-:S03]  /*d460*/  USEL UR45, UR45, URZ, UP0 ;  /* 0x0000003f2d2d7287 */ /* 0x000fc60008000000 */
[----:B------:R-:W1:Y:S01]  /*d470*/  SHFL.BFLY PT, R9, R8, 0x1, 0x1f ;  /* 0x0c201f0008097f89 */ /* 0x000e6200000e0000 */
[----:B0-----:R-:W-:Y:S01]  /*d480*/  FADD.FTZ R13, R6, R5 ;  /* 0x00000005060d7221 */ /* 0x001fe20000010000 */
[----:B------:R-:W-:Y:S02]  /*d490*/  IMAD.U32 R6, RZ, RZ, UR5 ;  /* 0x00000005ff067e24 */ /* 0x000fe4000f8e00ff */
[----:B------:R-:W-:Y:S02]  /*d4a0*/  IMAD.MOV.U32 R5, RZ, RZ, RZ ;  /* 0x000000ffff057224 */ /* 0x000fe400078e00ff */
[----:B-1----:R-:W-:Y:S01]  /*d4b0*/  FADD.FTZ R14, R8, R9 ;  /* 0x00000009080e7221 */ /* 0x002fe20000010000 */
[----:B------:R-:W-:-:S04]  /*d4c0*/  FSETP.NE.FTZ.AND P0, PT, R13, RZ, PT ;  /* 0x000000ff0d00720b */ /* 0x000fc80003f15000 */
        /* <DEDUP_REMOVED lines=116> */
.L_x_8057:
        /* <DEDUP_REMOVED lines=17> */
[----:B------:R-:W1:Y:S01]  /*dd20*/  LDC R49, c[0x0][0xbe8] ;  /* 0x0002fa00ff317b82 */ /* 0x000e620000000800 */
[----:B------:R-:W-:Y:S01]  /*dd30*/  F2FP.BF16.F32.PACK_AB R122, R125, R124 ;  /* 0x0000007c7d7a723e */ /* 0x000fe200000010ff */
[----:B------:R-:W-:Y:S01]  /*dd40*/  UISETP.NE.AND.EX UP0, UPT, UR9, URZ, UPT, UP0 ;  /* 0x0000003f0900728c */ /* 0x000fe2000bf05300 */
[----:B------:R-:W-:Y:S02]  /*dd50*/  F2FP.BF16.F32.PACK_AB R123, R127, R126 ;  /* 0x0000007e7f7b723e */ /* 0x000fe400000010ff */
[----:B------:R-:W-:Y:S01]  /*dd60*/  F2FP.BF16.F32.PACK_AB R129, R131, R130 ;  /* 0x000000828381723e */ /* 0x000fe200000010ff */
[----:B------:R-:W-:Y:S01]  /*dd70*/  ULDC.64 UR8, c[0x0][0xc00] ;  /* 0x0003000000087ab9 */ /* 0x000fe20000000a00 */
[----:B------:R-:W-:Y:S01]  /*dd80*/  F2FP.BF16.F32.PACK_AB R136, R137, R136 ;  /* 0x000000888988723e */ /* 0x000fe200000010ff */
[----:B------:R-:W-:Y:S01]  /*dd90*/  UIMAD.WIDE UR8, UR37, 0x4, UR8 ;  /* 0x00000004250878a5 */ /* 0x000fe2000f8e0208 */
        /* <DEDUP_REMOVED lines=9> */
[----:B------:R-:W-:Y:S02]  /*de30*/  MOV R20, R0 ;  /* 0x0000000000147202 */ /* 0x000fe40000000f00 */
[----:B0-----:R-:W-:-:S03]  /*de40*/  MOV R21, R5 ;  /* 0x0000000500157202 */ /* 0x001fc60000000f00 */
[----:B------:R-:W-:-:S03]  /*de50*/  IMAD.WIDE R4, R188, 0x2, R20 ;  /* 0x00000002bc047825 */ /* 0x000fc600078e0214 */
[C---:B------:R-:W-:Y:S02]  /*de60*/  LOP3.LUT R7, R4.reuse, 0x380, RZ, 0xc0, !PT ;  /* 0x0000038004077812 */ /* 0x040fe400078ec0ff */
[C---:B------:R-:W-:Y:S02]  /*de70*/  IADD3 R31, P6, R4.reuse, 0x20, RZ ;  /* 0x00000020041f7810 */ /* 0x040fe40007fde0ff */
[----:B------:R-:W-:Y:S02]  /*de80*/  SHF.R.U64 R7, R7, 0x3, RZ ;  /* 0x0000000307077819 */ /* 0x000fe400000012ff */
[C---:B------:R-:W-:Y:S01]  /*de90*/  IADD3 R10, P5, R4.reuse, 0x40, RZ ;  /* 0x00000040040a7810 */ /* 0x040fe20007fbe0ff */
[--C-:B------:R-:W-:Y:S01]  /*dea0*/  IMAD.X R29, RZ, RZ, R5.reuse, P6 ;  /* 0x000000ffff1d7224 */ /* 0x100fe200030e0605 */
        /* <DEDUP_REMOVED lines=15> */
[----:B------:R-:W-:Y:S02]  /*dfa0*/  LOP3.LUT R6, R31, 0x380, RZ, 0xc0, !PT ;  /* 0x000003801f067812 */ /* 0x000fe400078ec0ff */
[----:B------:R-:W-:Y:S02]  /*dfb0*/  LOP3.LUT R8, R37, 0x380, RZ, 0xc0, !PT ;  /* 0x0000038025087812 */ /* 0x000fe400078ec0ff */
[----:B------:R-:W-:Y:S02]  /*dfc0*/  LOP3.LUT R24, R39, 0x380, RZ, 0xc0, !PT ;  /* 0x0000038027187812 */ /* 0x000fe400078ec0ff */
[----:B------:R-:W-:Y:S02]  /*dfd0*/  LOP3.LUT R12, R33, 0x380, RZ, 0xc0, !PT ;  /* 0x00000380210c7812 */ /* 0x000fe400078ec0ff */
[----:B------:R-:W-:-:S02]  /*dfe0*/  LOP3.LUT R14, R35, 0x380, RZ, 0xc0, !PT ;  /* 0x00000380230e7812 */ /* 0x000fc400078ec0ff */
[----:B------:R-:W-:Y:S02]  /*dff0*/  SHF.R.U64 R7, R7, 0x3, RZ ;  /* 0x0000000307077819 */ /* 0x000fe400000012ff */
[----:B------:R-:W-:Y:S02]  /*e000*/  LOP3.LUT R30, R41, 0x380, RZ, 0xc0, !PT ;  /* 0x00000380291e7812 */ /* 0x000fe400078ec0ff */
[----:B------:R-:W-:Y:S02]  /*e010*/  SHF.R.U64 R6, R6, 0x3, RZ ;  /* 0x0000000306067819 */ /* 0x000fe400000012ff */
[----:B------:R-:W-:Y:S02]  /*e020*/  SHF.R.U64 R8, R8, 0x3, RZ ;  /* 0x0000000308087819 */ /* 0x000fe400000012ff */
[----:B------:R-:W-:Y:S02]  /*e030*/  SHF.R.U64 R24, R24, 0x3, RZ ;  /* 0x0000000318187819 */ /* 0x000fe400000012ff */
[----:B------:R-:W-:-:S02]  /*e040*/  SHF.R.U64 R12, R12, 0x3, RZ ;  /* 0x000000030c0c7819 */ /* 0x000fc400000012ff */
[----:B------:R-:W-:Y:S02]  /*e050*/  SHF.R.U64 R14, R14, 0x3, RZ ;  /* 0x000000030e0e7819 */ /* 0x000fe400000012ff */
[----:B------:R-:W-:Y:S02]  /*e060*/  LOP3.LUT R26, R7, R10, RZ, 0x3c, !PT ;  /* 0x0000000a071a7212 */ /* 0x000fe400078e3cff */
[----:B------:R-:W-:Y:S02]  /*e070*/  SHF.R.U64 R30, R30, 0x3, RZ ;  /* 0x000000031e1e7819 */ /* 0x000fe400000012ff */
[----:B------:R-:W-:Y:S02]  /*e080*/  LOP3.LUT R28, R6, R31, RZ, 0x3c, !PT ;  /* 0x0000001f061c7212 */ /* 0x000fe400078e3cff */
[----:B------:R-:W-:Y:S02]  /*e090*/  LOP3.LUT R10, R8, R37, RZ, 0x3c, !PT ;  /* 0x00000025080a7212 */ /* 0x000fe400078e3cff */
[----:B------:R-:W-:-:S02]  /*e0a0*/  F2FP.BF16.F32.PACK_AB R5, R91, R90 ;  /* 0x0000005a5b05723e */ /* 0x000fc400000010ff */
[----:B------:R-:W-:Y:S02]  /*e0b0*/  F2FP.BF16.F32.PACK_AB R6, R93, R92 ;  /* 0x0000005c5d06723e */ /* 0x000fe400000010ff */
[----:B------:R-:W-:Y:S01]  /*e0c0*/  F2FP.BF16.F32.PACK_AB R7, R95, R94 ;  /* 0x0000005e5f07723e */ /* 0x000fe200000010ff */
[----:B------:R-:W-:Y:S01]  /*e0d0*/  BAR.SYNC.DEFER_BLOCKING 0x1, 0x100 ;  /* 0x0044000000007b1d */ /* 0x000fe20000010000 */
[----:B------:R-:W-:Y:S02]  /*e0e0*/  LOP3.LUT R8, R24, R39, RZ, 0x3c, !PT ;  /* 0x0000002718087212 */ /* 0x000fe400078e3cff */
[----:B------:R-:W-:Y:S02]  /*e0f0*/  LOP3.LUT R12, R12, R33, RZ, 0x3c, !PT ;  /* 0x000000210c0c7212 */ /* 0x000fe400078e3cff */
[----:B------:R-:W-:Y:S02]  /*e100*/  LOP3.LUT R14, R14, R35, RZ, 0x3c, !PT ;  /* 0x000000230e0e7212 */ /* 0x000fe400078e3cff */
[----:B------:R-:W-:-:S02]  /*e110*/  LOP3.LUT R24, R30, R41, RZ, 0x3c, !PT ;  /* 0x000000291e187212 */ /* 0x000fc400078e3cff */
[----:B------:R-:W-:Y:S02]  /*e120*/  MOV R30, R26 ;  /* 0x0000001a001e7202 */ /* 0x000fe40000000f00 */
[----:B------:R-:W-:Y:S02]  /*e130*/  MOV R27, R10 ;  /* 0x0000000a001b7202 */ /* 0x000fe40000000f00 */
[----:B------:R-:W-:Y:S02]  /*e140*/  MOV R26, R8 ;  /* 0x00000008001a7202 */ /* 0x000fe40000000f00 */
[----:B------:R-:W-:Y:S02]  /*e150*/  MOV R31, R28 ;  /* 0x0000001c001f7202 */ /* 0x000fe40000000f00 */
[----:B------:R-:W-:Y:S02]  /*e160*/  F2FP.BF16.F32.PACK_AB R8, R97, R96 ;  /* 0x000000606108723e */ /* 0x000fe400000010ff */
[----:B------:R-:W-:-:S02]  /*e170*/  F2FP.BF16.F32.PACK_AB R9, R99, R98 ;  /* 0x000000626309723e */ /* 0x000fc400000010ff */
[----:B------:R-:W-:Y:S02]  /*e180*/  F2FP.BF16.F32.PACK_AB R10, R101, R100 ;  /* 0x00000064650a723e */ /* 0x000fe400000010ff */
[----:B------:R-:W-:Y:S01]  /*e190*/  F2FP.BF16.F32.PACK_AB R11, R103, R102 ;  /* 0x00000066670b723e */ /* 0x000fe200000010ff */
[----:B------:R0:W-:Y:S01]  /*e1a0*/  STSM.16.M88.4 [R32], R4 ;  /* 0x0000000420007844 */ /* 0x0001e20000000200 */
[----:B------:R-:W-:Y:S02]  /*e1b0*/  MOV R29, R12 ;  /* 0x0000000c001d7202 */ /* 0x000fe40000000f00 */
[----:B------:R-:W-:Y:S01]  /*e1c0*/  MOV R28, R14 ;  /* 0x0000000e001c7202 */ /* 0x000fe20000000f00 */
[----:B------:R-:W-:Y:S01]  /*e1d0*/  STSM.16.M88.4 [R31], R8 ;  /* 0x000000081f007844 */ /* 0x000fe20000000200 */
[----:B------:R-:W-:Y:S02]  /*e1e0*/  F2FP.BF16.F32.PACK_AB R12, R113, R112 ;  /* 0x00000070710c723e */ /* 0x000fe400000010ff */
[----:B------:R-:W-:-:S02]  /*e1f0*/  F2FP.BF16.F32.PACK_AB R13, R115, R114 ;  /* 0x00000072730d723e */ /* 0x000fc400000010ff */
[----:B------:R-:W-:Y:S02]  /*e200*/  F2FP.BF16.F32.PACK_AB R14, R117, R116 ;  /* 0x00000074750e723e */ /* 0x000fe400000010ff */
[----:B------:R-:W-:Y:S02]  /*e210*/  F2FP.BF16.F32.PACK_AB R15, R119, R118 ;  /* 0x00000076770f723e */ /* 0x000fe400000010ff */
[----:B------:R-:W-:Y:S02]  /*e220*/  MOV R24, R24 ;  /* 0x0000001800187202 */ /* 0x000fe40000000f00 */
[----:B------:R-:W-:Y:S02]  /*e230*/  PLOP3.LUT P0, PT, PT, PT, UP0, 0x80, 0x0 ;  /* 0x000000000000781c */ /* 0x000fe40003f0f008 */
[----:B0-----:R-:W-:Y:S02]  /*e240*/  F2FP.BF16.F32.PACK_AB R4, R105, R104 ;  /* 0x000000686904723e */ /* 0x001fe400000010ff */
[----:B------:R-:W-:-:S02]  /*e250*/  F2FP.BF16.F32.PACK_AB R5, R107, R106 ;  /* 0x0000006a6b05723e */ /* 0x000fc400000010ff */
[----:B------:R-:W-:Y:S02]  /*e260*/  F2FP.BF16.F32.PACK_AB R6, R109, R108 ;  /* 0x0000006c6d06723e */ /* 0x000fe400000010ff */
[----:B------:R-:W-:-:S05]  /*e270*/  F2FP.BF16.F32.PACK_AB R7, R111, R110 ;  /* 0x0000006e6f07723e */ /* 0x000fca00000010ff */
[----:B------:R0:W-:Y:S04]  /*e280*/  STSM.16.M88.4 [R30], R4 ;  /* 0x000000041e007844 */ /* 0x0001e80000000200 */
[----:B------:R2:W-:Y:S04]  /*e290*/  STSM.16.M88.4 [R29], R12 ;  /* 0x0000000c1d007844 */ /* 0x0005e80000000200 */
[----:B------:R2:W-:Y:S04]  /*e2a0*/  STSM.16.M88.4 [R28], R120 ;  /* 0x000000781c007844 */ /* 0x0005e80000000200 */
[----:B------:R2:W-:Y:S04]  /*e2b0*/  STSM.16.M88.4 [R27], R128 ;  /* 0x000000801b007844 */ /* 0x0005e80000000200 */
[----:B------:R2:W-:Y:S01]  /*e2c0*/  STSM.16.M88.4 [R26], R136 ;  /* 0x000000881a007844 */ /* 0x0005e20000000200 */
[----:B0-----:R-:W-:-:S02]  /*e2d0*/  IMAD.U32 R4, RZ, RZ, UR8 ;  /* 0x00000008ff047e24 */ /* 0x001fc4000f8e00ff */
[----:B------:R-:W-:Y:S01]  /*e2e0*/  IMAD.U32 R5, RZ, RZ, UR9 ;  /* 0x00000009ff057e24 */ /* 0x000fe2000f8e00ff */
[----:B------:R2:W-:Y:S01]  /*e2f0*/  STSM.16.M88.4 [R24], R144 ;  /* 0x0000009018007844 */ /* 0x0005e20000000200 */
[----:B------:R-:W-:Y:S01]  /*e300*/  ULDC.64 UR8, c[0x0][0xc08] ;  /* 0x0003020000087ab9 */ /* 0x000fe20000000a00 */
[----:B------:R-:W-:Y:S06]  /*e310*/  BAR.SYNC.DEFER_BLOCKING 0x1, 0x100 ;  /* 0x0044000000007b1d */ /* 0x000fec0000010000 */
[----:B------:R-:W3:Y:S01]  /*e320*/  @P0 LDG.E R6, desc[UR50][R4.64] ;  /* 0x0000003204060981 */ /* 0x000ee2000c1e1900 */
[----:B------:R-:W-:Y:S01]  /*e330*/  UISETP.NE.U32.AND UP1, UPT, UR8, URZ, UPT ;  /* 0x0000003f0800728c */ /* 0x000fe2000bf25070 */
[----:B-1----:R-:W-:Y:S01]  /*e340*/  ISETP.NE.AND P1, PT, R49, 0x1, PT ;  /* 0x000000013100780c */ /* 0x002fe20003f25270 */
[----:B------:R-:W-:Y:S01]  /*e350*/  ULDC UR10, c[0x0][0xa88] ;  /* 0x0002a200000a7ab9 */ /* 0x000fe20000000800 */
[----:B------:R-:W-:Y:S01]  /*e360*/  UMOV UR4, URZ ;  /* 0x0000003f00047c82 */ /* 0x000fe20008000000 */
[----:B------:R-:W-:-:S06]  /*e370*/  UISETP.NE.AND.EX UP1, UPT, UR9, URZ, UPT, UP1 ;  /* 0x0000003f0900728c */ /* 0x000fcc000bf25310 */
[----:B------:R-:W-:-:S04]  /*e380*/  PLOP3.LUT P2, PT, PT, PT, UP1, 0x80, 0x0 ;  /* 0x000000000000781c */ /* 0x000fc80003f4f018 */
[----:B------:R-:W0:Y:S01]  /*e390*/  @P1 LDC R7, c[0x0][0xbec] ;  /* 0x0002fb00ff071b82 */ /* 0x000e220000000800 */
[----:B------:R-:W-:Y:S02]  /*e3a0*/  @UP1 ULDC.64 UR8, c[0x0][0xc08] ;  /* 0x0003020000081ab9 */ /* 0x000fe40000000a00 */
[----:B------:R-:W-:-:S05]  /*e3b0*/  @UP1 UIMAD.WIDE UR8, UR37, 0x4, UR8 ;  /* 0x00000004250818a5 */ /* 0x000fca000f8e0208 */
[----:B------:R-:W1:Y:S01]  /*e3c0*/  @P1 LDC R8, c[0x0][0xbf0] ;  /* 0x0002fc00ff081b82 */ /* 0x000e620000000800 */
[----:B------:R-:W-:Y:S02]  /*e3d0*/  IMAD.U32 R10, RZ, RZ, UR8 ;  /* 0x00000008ff0a7e24 */ /* 0x000fe4000f8e00ff */
[----:B------:R-:W-:Y:S01]  /*e3e0*/  IMAD.U32 R11, RZ, RZ, UR9 ;  /* 0x00000009ff0b7e24 */ /* 0x000fe2000f8e00ff */
[----:B---3--:R-:W-:Y:S01]  /*e3f0*/  @P0 R2UR UR4, R6 ;  /* 0x00000000060402ca */ /* 0x008fe200000e0000 */
[----:B------:R-:W-:-:S06]  /*e400*/  IMAD.U32 R6, RZ, RZ, UR10 ;  /* 0x0000000aff067e24 */ /* 0x000fcc000f8e00ff */
[----:B------:R2:W5:Y:S01]  /*e410*/  @P2 LDG.E R6, desc[UR50][R10.64] ;  /* 0x000000320a062981 */ /* 0x000562000c1e1900 */
[----:B01----:R-:W-:Y:S07]  /*e420*/  @P2 BRA `(.L_x_8130) ;  /* 0x0000000000102947 */ /* 0x003fee0003800000 */
[----:B------:R-:W-:Y:S05]  /*e430*/  @!P0 BRA `(.L_x_8130) ;  /* 0x00000000000c8947 */ /* 0x000fea0003800000 */
[----:B------:R-:W3:Y:S04]  /*e440*/  LDG.E R9, desc[UR50][R4.64] ;  /* 0x0000003204097981 */ /* 0x000ee8000c1e1900 */
[----:B-----5:R-:W3:Y:S02]  /*e450*/  LDG.E R6, desc[UR50][R4.64+0x4] ;  /* 0x0000043204067981 */ /* 0x020ee4000c1e1900 */
[----:B---3--:R-:W-:-:S07]  /*e460*/  IMAD.IADD R6, R6, 0x1, -R9 ;  /* 0x0000000106067824 */ /* 0x008fce00078e0a09 */
.L_x_8130:
[----:B------:R-:W-:Y:S01]  /*e470*/  USHF.R.S32.HI UR9, URZ, 0x1f, UR4 ;  /* 0x0000001f3f097899 */ /* 0x000fe20008011404 */
[----:B--2---:R-:W-:Y:S01]  /*e480*/  VIADD R10, R17, UR38 ;  /* 0x00000026110a7c36 */ /* 0x004fe20008000000 */
[----:B------:R-:W-:Y:S01]  /*e490*/  USHF.R.S32.HI UR16, URZ, 0x1f, UR42 ;  /* 0x0000001f3f107899 */ /* 0x000fe2000801142a */
[----:B------:R-:W-:Y:S01]  /*e4a0*/  VIADD R24, R187, UR38 ;  /* 0x00000026bb187c36 */ /* 0x000fe20008000000 */
[----:B------:R-:W-:Y:S01]  /*e4b0*/  ULDC.64 UR14, c[0x0][0xb90] ;  /* 0x0002e400000e7ab9 */ /* 0x000fe20000000a00 */
[----:B------:R-:W-:Y:S01]  /*e4c0*/  UMOV UR8, UR4 ;  /* 0x0000000400087c82 */ /* 0x000fe20008000000 */
[----:B------:R-:W-:Y:S01]  /*e4d0*/  UIMAD UR12, UR16, UR14, URZ ;  /* 0x0000000e100c72a4 */ /* 0x000fe2000f8e023f */
[----:B------:R-:W-:Y:S01]  /*e4e0*/  @P1 IMAD.HI.U32 R5, R10, R7, RZ ;  /* 0x000000070a051227 */ /* 0x000fe200078e00ff */
[----:B------:R-:W-:Y:S02]  /*e4f0*/  UIMAD.WIDE.U32 UR10, UR42, UR14, UR8 ;  /* 0x0000000e2a0a72a5 */ /* 0x000fe4000f8e0008 */
[----:B------:R-:W-:Y:S01]  /*e500*/  USHF.R.S32.HI UR8, URZ, 0x1f, UR37 ;  /* 0x0000001f3f087899 */ /* 0x000fe20008011425 */
[----:B------:R-:W-:Y:S01]  /*e510*/  IMAD.MOV.U32 R4, RZ, RZ, R10 ;  /* 0x000000ffff047224 */ /* 0x000fe200078e000a */
[----:B------:R-:W-:Y:S01]  /*e520*/  UIMAD UR12, UR42, UR15, UR12 ;  /* 0x0000000f2a0c72a4 */ /* 0x000fe2000f8e020c */
[----:B------:R-:W-:Y:S01]  /*e530*/  @P1 SHF.R.U32.HI R4, RZ, R8, R5 ;  /* 0x00000008ff041219 */ /* 0x000fe20000011605 */
[----:B------:R-:W-:Y:S01]  /*e540*/  USEL UR18, UR8, URZ, !UP0 ;  /* 0x0000003f08127287 */ /* 0x000fe2000c000000 */
[----:B------:R-:W-:Y:S01]  /*e550*/  IMAD R5, R184, 0x40, R18 ;  /* 0x00000040b8057824 */ /* 0x000fe200078e0212 */
[----:B------:R-:W-:Y:S01]  /*e560*/  ULDC.64 UR14, c[0x0][0xb98] ;  /* 0x0002e600000e7ab9 */ /* 0x000fe20000000a00 */
[----:B------:R-:W-:Y:S01]  /*e570*/  USEL UR17, UR37, URZ, !UP0 ;  /* 0x0000003f25117287 */ /* 0x000fe2000c000000 */
[----:B------:R-:W-:Y:S01]  /*e580*/  IMAD.MOV R8, RZ, RZ, -R4 ;  /* 0x000000ffff087224 */ /* 0x000fe200078e0a04 */
[----:B------:R-:W-:Y:S01]  /*e590*/  UIMAD UR8, UR18, UR14, URZ ;  /* 0x0000000e120872a4 */ /* 0x000fe2000f8e023f */
[----:B------:R-:W-:Y:S01]  /*e5a0*/  IMAD.WIDE R20, R5, 0x2, R20 ;  /* 0x0000000205147825 */ /* 0x000fe200078e0214 */
[----:B------:R-:W-:Y:S01]  /*e5b0*/  UIADD3 UR11, UR11, UR12, URZ ;  /* 0x0000000c0b0b7290 */ /* 0x000fe2000fffe03f */
[----:B------:R-:W-:Y:S01]  /*e5c0*/  SHF.R.S32.HI R5, RZ, 0x1f, R4 ;  /* 0x0000001fff057819 */ /* 0x000fe20000011404 */
[----:B------:R-:W-:Y:S01]  /*e5d0*/  UIMAD UR8, UR17, UR15, UR8 ;  /* 0x0000000f110872a4 */ /* 0x000fe2000f8e0208 */
[----:B------:R-:W-:Y:S01]  /*e5e0*/  IMAD R7, R49, R8, R10 ;  /* 0x0000000831077224 */ /* 0x000fe200078e020a */
[----:B------:R-:W-:Y:S01]  /*e5f0*/  UIMAD.WIDE.U32 UR10, UR17, UR14, UR10 ;  /* 0x0000000e110a72a5 */ /* 0x000fe2000f8e000a */
[----:B------:R-:W-:Y:S01]  /*e600*/  IADD3 R11, P3, R20, 0x2000, RZ ;  /* 0x00002000140b7810 */ /* 0x000fe20007f7e0ff */
[----:B-----5:R-:W-:Y:S01]  /*e610*/  IMAD R51, R6, R49, RZ ;  /* 0x0000003106337224 */ /* 0x020fe200078e02ff */
[----:B------:R-:W-:Y:S01]  /*e620*/  IADD3 R13, P0, R20, 0x1000, RZ ;  /* 0x00001000140d7810 */ /* 0x000fe20007f1e0ff */
[----:B------:R-:W-:Y:S01]  /*e630*/  IMAD.U32 R10, RZ, RZ, UR8 ;  /* 0x00000008ff0a7e24 */ /* 0x000fe2000f8e00ff */
[----:B------:R-:W-:Y:S01]  /*e640*/  SHF.R.S32.HI R8, RZ, 0x1f, R7 ;  /* 0x0000001fff087819 */ /* 0x000fe20000011407 */
[----:B------:R-:W-:Y:S01]  /*e650*/  ULDC.64 UR12, c[0x0][0xaa0] ;  /* 0x0002a800000c7ab9 */ /* 0x000fe20000000a00 */
[----:B------:R-:W-:-:S02]  /*e660*/  IADD3 R4, P2, R4, UR10, RZ ;  /* 0x0000000a04047c10 */ /* 0x000fc4000ff5e0ff */
[----:B------:R-:W-:Y:S02]  /*e670*/  LOP3.LUT R9, R11, 0x380, RZ, 0xc0, !PT ;  /* 0x000003800b097812 */ /* 0x000fe400078ec0ff */
[----:B------:R-:W-:Y:S01]  /*e680*/  IADD3.X R5, R5, UR11, R10, P2, !PT ;  /* 0x0000000b05057c10 */ /* 0x000fe200097fe40a */
[----:B------:R-:W-:Y:S01]  /*e690*/  ULDC.64 UR10, c[0x0][0xb88] ;  /* 0x0002e200000a7ab9 */ /* 0x000fe20000000a00 */
[----:B------:R-:W-:Y:S01]  /*e6a0*/  LOP3.LUT R12, R13, 0x380, RZ, 0xc0, !PT ;  /* 0x000003800d0c7812 */ /* 0x000fe200078ec0ff */
[----:B------:R-:W-:Y:S01]  /*e6b0*/  IMAD R10, R8, UR10, RZ ;  /* 0x0000000a080a7c24 */ /* 0x000fe2000f8e02ff */
[----:B------:R-:W-:Y:S01]  /*e6c0*/  SHF.R.U64 R8, R9, 0x3, RZ ;  /* 0x0000000309087819 */ /* 0x000fe200000012ff */
[C---:B------:R-:W-:Y:S01]  /*e6d0*/  IMAD.WIDE.U32 R4, R7.reuse, UR10, R4 ;  /* 0x0000000a07047c25 */ /* 0x040fe2000f8e0004 */
[----:B------:R-:W-:Y:S02]  /*e6e0*/  SHF.R.U64 R12, R12, 0x3, RZ ;  /* 0x000000030c0c7819 */ /* 0x000fe400000012ff */
[C---:B------:R-:W-:Y:S01]  /*e6f0*/  IADD3 R41, P6, R20.reuse, 0x4000, RZ ;  /* 0x0000400014297810 */ /* 0x040fe20007fde0ff */
[----:B------:R-:W-:Y:S01]  /*e700*/  IMAD R9, R7, UR11, R10 ;  /* 0x0000000b07097c24 */ /* 0x000fe2000f8e020a */
[----:B------:R-:W-:Y:S01]  /*e710*/  ULDC.64 UR10, c[0x0][0xb50] ;  /* 0x0002d400000a7ab9 */ /* 0x000fe20000000a00 */
[----:B------:R-:W-:-:S02]  /*e720*/  IADD3 R7, P2, R20, 0x3000, RZ ;  /* 0x0000300014077810 */ /* 0x000fc40007f5e0ff */
[----:B------:R-:W-:Y:S01]  /*e730*/  IMAD.IADD R9, R5, 0x1, R9 ;  /* 0x0000000105097824 */ /* 0x000fe200078e0209 */
[----:B------:R-:W-:Y:S02]  /*e740*/  LEA R10, P4, R4, UR10, 0x2 ;  /* 0x0000000a040a7c11 */ /* 0x000fe4000f8810ff */
[----:B------:R-:W-:Y:S01]  /*e750*/  LOP3.LUT R12, R12, R13, RZ, 0x3c, !PT ;  /* 0x0000000d0c0c7212 */ /* 0x000fe200078e3cff */
[----:B------:R-:W-:Y:S01]  /*e760*/  IMAD.X R13, RZ, RZ, R21, P0 ;  /* 0x000000ffff0d7224 */ /* 0x000fe200000e0615 */
[----:B------:R-:W-:Y:S01]  /*e770*/  LEA.HI.X R14, R4, UR11, R9, 0x2, P4 ;  /* 0x0000000b040e7c11 */ /* 0x000fe2000a0f1409 */
[----:B------:R-:W-:Y:S01]  /*e780*/  SHFL.IDX PT, R44, R10, RZ, 0x1c1f ;  /* 0x001c1fff0a2c7589 */ /* 0x000fe200000e0000 */
[----:B------:R-:W-:Y:S01]  /*e790*/  LOP3.LUT R5, R7, 0x380, RZ, 0xc0, !PT ;  /* 0x0000038007057812 */ /* 0x000fe200078ec0ff */
[----:B------:R-:W-:Y:S01]  /*e7a0*/  UIMAD UR10, UR9, UR12, URZ ;  /* 0x0000000c090a72a4 */ /* 0x000fe2000f8e023f */
[----:B------:R-:W-:Y:S01]  /*e7b0*/  LOP3.LUT P0, RZ, R185, 0x3, RZ, 0xc0, !PT ;  /* 0x00000003b9ff7812 */ /* 0x000fe2000780c0ff */
[----:B------:R-:W0:Y:S01]  /*e7c0*/  SHFL.IDX PT, R45, R14, RZ, 0x1c1f ;  /* 0x001c1fff0e2d7589 */ /* 0x000e2200000e0000 */
[----:B------:R-:W-:Y:S01]  /*e7d0*/  SHF.R.U64 R4, R5, 0x3, RZ ;  /* 0x0000000305047819 */ /* 0x000fe200000012ff */
[--C-:B------:R-:W-:Y:S01]  /*e7e0*/  IMAD.X R5, RZ, RZ, R21.reuse, P2 ;  /* 0x000000ffff057224 */ /* 0x100fe200010e0615 */
[----:B------:R-:W-:Y:S01]  /*e7f0*/  ISETP.GE.OR P2, PT, R24, R51, P0 ;  /* 0x000000331800720c */ /* 0x000fe20000746670 */
[----:B------:R-:W-:Y:S01]  /*e800*/  SHFL.IDX PT, R46, R10, 0x1, 0x1c1f ;  /* 0x003c1f000a2e7f89 */ /* 0x000fe200000e0000 */
[----:B------:R-:W-:Y:S01]  /*e810*/  LOP3.LUT R4, R4, R7, RZ, 0x3c, !PT ;  /* 0x0000000704047212 */ /* 0x000fe200078e3cff */
[----:B------:R-:W-:Y:S01]  /*e820*/  VIADD R7, R24, 0x8 ;  /* 0x0000000818077836 */ /* 0x000fe20000000000 */
[C---:B------:R-:W-:Y:S01]  /*e830*/  IADD3 R37, P5, R20.reuse, 0x5000, RZ ;  /* 0x0000500014257810 */ /* 0x040fe20007fbe0ff */
[----:B------:R-:W1:Y:S01]  /*e840*/  SHFL.IDX PT, R47, R14, 0x1, 0x1c1f ;  /* 0x003c1f000e2f7f89 */ /* 0x000e6200000e0000 */
[C---:B------:R-:W-:Y:S01]  /*e850*/  IADD3 R33, P4, R20.reuse, 0x6000, RZ ;  /* 0x0000600014217810 */ /* 0x040fe20007f9e0ff */
[----:B------:R-:W-:Y:S01]  /*e860*/  IMAD.X R9, RZ, RZ, R21, P3 ;  /* 0x000000ffff097224 */ /* 0x000fe200018e0615 */
[----:B------:R-:W-:Y:S01]  /*e870*/  ISETP.GE.OR P0, PT, R7, R51, P0 ;  /* 0x000000330700720c */ /* 0x000fe20000706670 */
[----:B------:R-:W-:Y:S01]  /*e880*/  UIMAD.WIDE.U32 UR8, UR4, UR12, URZ ;  /* 0x0000000c040872a5 */ /* 0x000fe2000f8e003f */
[----:B------:R-:W-:Y:S01]  /*e890*/  LOP3.LUT R15, R20, 0x380, RZ, 0xc0, !PT ;  /* 0x00000380140f7812 */ /* 0x000fe200078ec0ff */
[----:B------:R-:W-:Y:S01]  /*e8a0*/  UIMAD UR10, UR4, UR13, UR10 ;  /* 0x0000000d040a72a4 */ /* 0x000fe2000f8e020a */
[----:B------:R-:W-:-:S02]  /*e8b0*/  LOP3.LUT R40, R41, 0x380, RZ, 0xc0, !PT ;  /* 0x0000038029287812 */ /* 0x000fc400078ec0ff */
[----:B------:R-:W-:Y:S01]  /*e8c0*/  ULDC.64 UR12, c[0x0][0xae8] ;  /* 0x0002ba00000c7ab9 */ /* 0x000fe20000000a00 */
[----:B------:R-:W-:Y:S01]  /*e8d0*/  LOP3.LUT R8, R8, R11, RZ, 0x3c, !PT ;  /* 0x0000000b08087212 */ /* 0x000fe200078e3cff */
[----:B0-----:R0:W-:Y:S01]  /*e8e0*/  @!P2 ST.E desc[UR50][R44.64], R3 ;  /* 0x000000032c00a985 */ /* 0x0011e2000c101932 */
[----:B------:R-:W-:Y:S01]  /*e8f0*/  UIADD3 UR9, UR9, UR10, URZ ;  /* 0x0000000a09097290 */ /* 0x000fe2000fffe03f */
[----:B------:R-:W-:Y:S01]  /*e900*/  LOP3.LUT R36, R37, 0x380, RZ, 0xc0, !PT ;  /* 0x0000038025247812 */ /* 0x000fe200078ec0ff */
[----:B------:R-:W-:Y:S01]  /*e910*/  UIMAD UR4, UR16, UR12, URZ ;  /* 0x0000000c100472a4 */ /* 0x000fe2000f8e023f */
[----:B------:R-:W-:Y:S02]  /*e920*/  LOP3.LUT R32, R33, 0x380, RZ, 0xc0, !PT ;  /* 0x0000038021207812 */ /* 0x000fe400078ec0ff */
[----:B------:R-:W-:Y:S01]  /*e930*/  SHF.R.U64 R15, R15, 0x3, RZ ;  /* 0x000000030f0f7819 */ /* 0x000fe200000012ff */
[----:B-1----:R1:W-:Y:S01]  /*e940*/  @!P0 ST.E desc[UR50][R46.64], R2 ;  /* 0x000000022e008985 */ /* 0x0023e2000c101932 */
[----:B------:R-:W-:-:S02]  /*e950*/  IADD3 R11, P3, R20, 0x7000, RZ ;  /* 0x00007000140b7810 */ /* 0x000fc40007f7e0ff */
[----:B------:R-:W-:Y:S01]  /*e960*/  SHF.R.U64 R40, R40, 0x3, RZ ;  /* 0x0000000328287819 */ /* 0x000fe200000012ff */
[----:B0-----:R-:W0:Y:S08]  /*e970*/  @P1 LDC R44, c[0x0][0xbec] ;  /* 0x0002fb00ff2c1b82 */ /* 0x001e300000000800 */
[----:B------:R-:W2:Y:S01]  /*e980*/  @P1 LDC R3, c[0x0][0xbf0] ;  /* 0x0002fc00ff031b82 */ /* 0x000ea20000000800 */
[----:B-1----:R-:W-:Y:S01]  /*e990*/  IMAD R2, R22, 0x20, R184 ;  /* 0x0000002016027824 */ /* 0x002fe200078e02b8 */
[----:B------:R-:W-:Y:S01]  /*e9a0*/  UIMAD UR4, UR42, UR13, UR4 ;  /* 0x0000000d2a0472a4 */ /* 0x000fe2000f8e0204 */
[----:B------:R-:W-:Y:S01]  /*e9b0*/  SHF.R.U64 R36, R36, 0x3, RZ ;  /* 0x0000000324247819 */ /* 0x000fe200000012ff */
[----:B------:R-:W-:Y:S01]  /*e9c0*/  UIMAD.WIDE.U32 UR8, UR42, UR12, UR8 ;  /* 0x0000000c2a0872a5 */ /* 0x000fe2000f8e0008 */
[----:B------:R-:W-:Y:S01]  /*e9d0*/  VIADD R45, R2, UR38 ;  /* 0x00000026022d7c36 */ /* 0x000fe20008000000 */
[----:B------:R-:W-:Y:S01]  /*e9e0*/  SHF.R.U64 R32, R32, 0x3, RZ ;  /* 0x0000000320207819 */ /* 0x000fe200000012ff */
[----:B------:R-:W-:Y:S01]  /*e9f0*/  ULDC.64 UR10, c[0x0][0xaf0] ;  /* 0x0002bc00000a7ab9 */ /* 0x000fe20000000a00 */
[----:B------:R-:W-:Y:S01]  /*ea00*/  LOP3.LUT R20, R15, R20, RZ, 0x3c, !PT ;  /* 0x000000140f147212 */ /* 0x000fe200078e3cff */
[----:B------:R-:W-:Y:S01]  /*ea10*/  UIADD3 UR9, UR9, UR4, URZ ;  /* 0x0000000409097290 */ /* 0x000fe2000fffe03f */
[----:B------:R-:W-:Y:S01]  /*ea20*/  LOP3.LUT R40, R40, R41, RZ, 0x3c, !PT ;  /* 0x0000002928287212 */ /* 0x000fe200078e3cff */
[----:B------:R-:W-:Y:S01]  /*ea30*/  UIMAD UR4, UR18, UR10, URZ ;  /* 0x0000000a120472a4 */ /* 0x000fe2000f8e023f */
[----:B------:R-:W-:Y:S01]  /*ea40*/  LOP3.LUT R36, R36, R37, RZ, 0x3c, !PT ;  /* 0x0000002524247212 */ /* 0x000fe200078e3cff */
[--C-:B------:R-:W-:Y:S01]  /*ea50*/  IMAD.X R41, RZ, RZ, R21.reuse, P6 ;  /* 0x000000ffff297224 */ /* 0x100fe200030e0615 */
[----:B------:R-:W-:Y:S01]  /*ea60*/  LOP3.LUT R32, R32, R33, RZ, 0x3c, !PT ;  /* 0x0000002120207212 */ /* 0x000fe200078e3cff */
[--C-:B------:R-:W-:Y:S01]  /*ea70*/  IMAD.X R37, RZ, RZ, R21.reuse, P5 ;  /* 0x000000ffff257224 */ /* 0x100fe200028e0615 */
[----:B------:R-:W-:Y:S01]  /*ea80*/  LOP3.LUT R6, R11, 0x380, RZ, 0xc0, !PT ;  /* 0x000003800b067812 */ /* 0x000fe200078ec0ff */
[----:B0-----:R-:W-:Y:S01]  /*ea90*/  @P1 IMAD.HI.U32 R2, R45, R44, RZ ;  /* 0x0000002c2d021227 */ /* 0x001fe200078e00ff */
[----:B------:R0:W5:Y:S03]  /*eaa0*/  LD.E.128 R28, desc[UR50][R20.64] ;  /* 0x00000032141c7980 */ /* 0x000166000c101d00 */
[--C-:B------:R-:W-:Y:S01]  /*eab0*/  IMAD.X R25, RZ, RZ, R21.reuse, P3 ;  /* 0x000000ffff197224 */ /* 0x100fe200018e0615 */
[----:B------:R-:W-:Y:S01]  /*eac0*/  SHF.R.U64 R6, R6, 0x3, RZ ;  /* 0x0000000306067819 */ /* 0x000fe200000012ff */
[----:B------:R-:W-:Y:S01]  /*ead0*/  IMAD.X R33, RZ, RZ, R21, P4 ;  /* 0x000000ffff217224 */ /* 0x000fe200020e0615 */
[----:B------:R-:W-:Y:S01]  /*eae0*/  UIMAD UR4, UR17, UR11, UR4 ;  /* 0x0000000b110472a4 */ /* 0x000fe2000f8e0204 */
[----:B------:R-:W5:Y:S01]  /*eaf0*/  LD.E.128 R12, desc[UR50][R12.64] ;  /* 0x000000320c0c7980 */ /* 0x000f62000c101d00 */
[----:B------:R-:W-:Y:S01]  /*eb00*/  UIMAD.WIDE.U32 UR8, UR17, UR10, UR8 ;  /* 0x0000000a110872a5 */ /* 0x000fe2000f8e0008 */
[----:B------:R-:W-:Y:S01]  /*eb10*/  LOP3.LUT R24, R6, R11, RZ, 0x3c, !PT ;  /* 0x0000000b06187212 */ /* 0x000fe200078e3cff */
[----:B0-----:R-:W-:Y:S01]  /*eb20*/  IMAD.MOV.U32 R21, RZ, RZ, R45 ;  /* 0x000000ffff157224 */ /* 0x001fe200078e002d */
[----:B--2---:R-:W-:Y:S01]  /*eb30*/  @P1 SHF.R.U32.HI R21, RZ, R3, R2 ;  /* 0x00000003ff151219 */ /* 0x004fe20000011602 */
[----:B------:R-:W-:Y:S01]  /*eb40*/  UIADD3 UR4, UR9, UR4, URZ ;  /* 0x0000000409047290 */ /* 0x000fe2000fffe03f */
[----:B------:R-:W5:Y:S01]  /*eb50*/  LD.E.128 R8, desc[UR50][R8.64] ;  /* 0x0000003208087980 */ /* 0x000f62000c101d00 */
[----:B------:R-:W-:Y:S01]  /*eb60*/  ULDC.64 UR10, c[0x0][0xae0] ;  /* 0x0002b800000a7ab9 */ /* 0x000fe20000000a00 */
        /* <DEDUP_REMOVED lines=10> */
[----:B------:R-:W-:Y:S02]  /*ec10*/  ULDC.64 UR8, c[0x0][0xad8] ;  /* 0x0002b60000087ab9 */ /* 0x000fe40000000a00 */
[----:B------:R-:W5:Y:S01]  /*ec20*/  LD.E.128 R32, desc[UR50][R32.64] ;  /* 0x0000003220207980 */ /* 0x000f62000c101d00 */
[----:B------:R-:W-:-:S03]  /*ec30*/  IMAD R47, R21, UR11, R20 ;  /* 0x0000000b152f7c24 */ /* 0x000fc6000f8e0214 */
[----:B------:R-:W5:Y:S01]  /*ec40*/  LD.E.128 R24, desc[UR50][R24.64] ;  /* 0x0000003218187980 */ /* 0x000f62000c101d00 */
[----:B------:R-:W-:Y:S01]  /*ec50*/  SHF.R.S32.HI R20, RZ, 0x1f, R45 ;  /* 0x0000001fff147819 */ /* 0x000fe2000001142d */
[----:B------:R-:W-:Y:S01]  /*ec60*/  @!PT LDS RZ, [RZ] ;  /* 0x00000000fffff984 */ /* 0x000fe20000000800 */
[----:B------:R-:W-:Y:S01]  /*ec70*/  @!PT LDS RZ, [RZ] ;  /* 0x00000000fffff984 */ /* 0x000fe20000000800 */
[----:B------:R-:W-:Y:S01]  /*ec80*/  @!PT LDS RZ, [RZ] ;  /* 0x00000000fffff984 */ /* 0x000fe20000000800 */
[----:B------:R-:W-:Y:S01]  /*ec90*/  @!PT LDS RZ, [RZ] ;  /* 0x00000000fffff984 */ /* 0x000fe20000000800 */
[----:B------:R0:W-:Y:S06]  /*eca0*/  MEMBAR.ALL.CTA ;  /* 0x0000000000007992 */ /* 0x0001ec0000008000 */
[----:B0-----:R-:W0:Y:S01]  /*ecb0*/  FENCE.VIEW.ASYNC.S ;  /* 0x00000000000073c6 */ /* 0x001e220000000000 */
        /* <DEDUP_REMOVED lines=18> */
[----:B0-----:R0:W-:Y:S01]  /*ede0*/  SYNCS.ARRIVE.TRANS64.RED.A1T0 RZ, [R0+URZ], RZ ;  /* 0x000000ff00ff79a7 */ /* 0x0011e2000810043f */
        /* <DEDUP_REMOVED lines=12> */
.L_x_8132:
[----:B------:R-:W-:Y:S05]  /*eeb0*/  BSYNC B1 ;  /* 0x0000000000017941 */ /* 0x000fea0003800000 */
.L_x_8131:
        /* <DEDUP_REMOVED lines=13> */
.L_x_8134:
[----:B------:R-:W-:Y:S05]  /*ef90*/  BSYNC B1 ;  /* 0x0000000000017941 */ /* 0x000fea0003800000 */
.L_x_8133:
[----:B----4-:R4:W0:Y:S01]  /*efa0*/  SHFL.IDX PT, R0, R45, 0x2, 0x181f ;  /* 0x00581f002d007f89 */ /* 0x01082200000e0000 */
        /* <DEDUP_REMOVED lines=12> */
.L_x_8136:
[----:B------:R-:W-:Y:S05]  /*f070*/  BSYNC B1 ;  /* 0x0000000000017941 */ /* 0x000fea0003800000 */
.L_x_8135:
[----:B0-----:R-:W-:Y:S01]  /*f080*/  VIADD R0, R46, 0x60 ;  /* 0x000000602e007836 */ /* 0x001fe20000000000 */
[----:B-1--4-:R-:W0:Y:S04]  /*f090*/  SHFL.IDX PT, R45, R45, 0x3, 0x181f ;  /* 0x00781f002d2d7f89 */ /* 0x012e2800000e0000 */
[----:B------:R-:W-:Y:S01]  /*f0a0*/  ISETP.GE.AND P0, PT, R0, R51, PT ;  /* 0x000000330000720c */ /* 0x000fe20003f06270 */
[----:B------:R-:W1:-:S12]  /*f0b0*/  SHFL.IDX PT, R44, R44, 0x3, 0x181f ;  /* 0x00781f002c2c7f89 */ /* 0x000e5800000e0000 */
[----:B------:R-:W-:Y:S05]  /*f0c0*/  @P0 BRA `(.L_x_8137) ;  /* 0x0000000c000c0947 */ /* 0x000fea0003800000 */
[----:B------:R-:W-:Y:S02]  /*f0d0*/  ULDC UR4, c[0x0][0xac8] ;  /* 0x0002b20000047ab9 */ /* 0x000fe40000000800 */
[----:B------:R-:W-:-:S13]  /*f0e0*/  ISETP.GE.AND P1, PT, R18, UR4, PT ;  /* 0x0000000412007c0c */ /* 0x000fda000bf26270 */
[----:B-1----:R-:W-:-:S04]  /*f0f0*/  @!P1 LEA R2, P0, R18, R44, 0x1 ;  /* 0x0000002c12029211 */ /* 0x002fc800078008ff */
        /* <DEDUP_REMOVED lines=8> */
.L_x_8129:
[----:B------:R-:W-:Y:S01]  /*f180*/  ULDC.64 UR8, c[0x0][0xc00] ;  /* 0x0003000000087ab9 */ /* 0x000fe20000000a00 */
[----:B------:R-:W-:Y:S01]  /*f190*/  ULDC UR4, c[0x0][0xa88] ;  /* 0x0002a20000047ab9 */ /* 0x000fe20000000800 */
[----:B------:R-:W-:Y:S01]  /*f1a0*/  UISETP.NE.U32.AND UP0, UPT, UR8, URZ, UPT ;  /* 0x0000003f0800728c */ /* 0x000fe2000bf05070 */
[----:B------:R-:W0:Y:S03]  /*f1b0*/  LDC R11, c[0x0][0xbe8] ;  /* 0x0002fa00ff0b7b82 */ /* 0x000e260000000800 */
[----:B------:R-:W-:-:S03]  /*f1c0*/  UISETP.NE.AND.EX UP0, UPT, UR9, URZ, UPT, UP0 ;  /* 0x0000003f0900728c */ /* 0x000fc6000bf05300 */
[----:B------:R-:W-:Y:S02]  /*f1d0*/  ULDC.64 UR8, c[0x0][0xc00] ;  /* 0x0003000000087ab9 */ /* 0x000fe40000000a00 */
[----:B------:R-:W-:Y:S01]  /*f1e0*/  UIMAD.WIDE UR8, UR37, 0x4, UR8 ;  /* 0x00000004250878a5 */ /* 0x000fe2000f8e0208 */
[----:B------:R-:W-:-:S05]  /*f1f0*/  PLOP3.LUT P2, PT, PT, PT, UP0, 0x80, 0x0 ;  /* 0x000000000000781c */ /* 0x000fca0003f4f008 */
[----:B------:R-:W-:Y:S02]  /*f200*/  IMAD.U32 R2, RZ, RZ, UR8 ;  /* 0x00000008ff027e24 */ /* 0x000fe4000f8e00ff */
[----:B------:R-:W-:Y:S01]  /*f210*/  IMAD.U32 R3, RZ, RZ, UR9 ;  /* 0x00000009ff037e24 */ /* 0x000fe2000f8e00ff */
[----:B------:R-:W-:Y:S02]  /*f220*/  ULDC.64 UR8, c[0x0][0xc08] ;  /* 0x0003020000087ab9 */ /* 0x000fe40000000a00 */
[----:B------:R-:W-:Y:S01]  /*f230*/  UISETP.NE.U32.AND UP1, UPT, UR8, URZ, UPT ;  /* 0x0000003f0800728c */ /* 0x000fe2000bf25070 */
[----:B------:R-:W-:Y:S02]  /*f240*/  IMAD.U32 R0, RZ, RZ, UR4 ;  /* 0x00000004ff007e24 */ /* 0x000fe4000f8e00ff */
[----:B------:R-:W2:Y:S01]  /*f250*/  @P2 LDG.E R6, desc[UR50][R2.64] ;  /* 0x0000003202062981 */ /* 0x000ea2000c1e1900 */
[----:B------:R-:W-:-:S06]  /*f260*/  UISETP.NE.AND.EX UP1, UPT, UR9, URZ, UPT, UP1 ;  /* 0x0000003f0900728c */ /* 0x000fcc000bf25310 */
[----:B------:R-:W-:-:S05]  /*f270*/  PLOP3.LUT P3, PT, PT, PT, UP1, 0x80, 0x0 ;  /* 0x000000000000781c */ /* 0x000fca0003f6f018 */
[----:B------:R-:W-:Y:S02]  /*f280*/  @UP1 ULDC.64 UR8, c[0x0][0xc08] ;  /* 0x0003020000081ab9 */ /* 0x000fe40000000a00 */
[----:B------:R-:W-:-:S06]  /*f290*/  @UP1 UIMAD.WIDE UR8, UR37, 0x4, UR8 ;  /* 0x00000004250818a5 */ /* 0x000fcc000f8e0208 */
[----:B------:R-:W-:Y:S02]  /*f2a0*/  IMAD.U32 R4, RZ, RZ, UR8 ;  /* 0x00000008ff047e24 */ /* 0x000fe4000f8e00ff */
[----:B------:R-:W-:-:S05]  /*f2b0*/  IMAD.U32 R5, RZ, RZ, UR9 ;  /* 0x00000009ff057e24 */ /* 0x000fca000f8e00ff */
[----:B------:R1:W5:Y:S01]  /*f2c0*/  @P3 LDG.E R0, desc[UR50][R4.64] ;  /* 0x0000003204003981 */ /* 0x000362000c1e1900 */
[----:B0-----:R-:W-:Y:S01]  /*f2d0*/  ISETP.NE.AND P0, PT, R11, 0x1, PT ;  /* 0x000000010b00780c */ /* 0x001fe20003f05270 */
[----:B------:R-:W-:Y:S01]  /*f2e0*/  UMOV UR4, URZ ;  /* 0x0000003f00047c82 */ /* 0x000fe20008000000 */
[----:B------:R-:W-:Y:S01]  /*f2f0*/  USHF.R.S32.HI UR12, URZ, 0x1f, UR42 ;  /* 0x0000001f3f0c7899 */ /* 0x000fe2000801142a */
[----:B------:R-:W-:-:S10]  /*f300*/  ISETP.GE.AND P1, PT, R191, 0x80, PT ;  /* 0x00000080bf00780c */ /* 0x000fd40003f26270 */
[----:B------:R-:W0:Y:S01]  /*f310*/  @P0 LDC R9, c[0x0][0xbec] ;  /* 0x0002fb00ff090b82 */ /* 0x000e220000000800 */
[----:B--2---:R-:W-:Y:S01]  /*f320*/  @P2 R2UR UR4, R6 ;  /* 0x00000000060422ca */ /* 0x004fe200000e0000 */
[----:B01----:R-:W-:-:S14]  /*f330*/  @P3 BRA `(.L_x_8138) ;  /* 0x0000000000103947 */ /* 0x003fdc0003800000 */
[----:B------:R-:W-:Y:S05]  /*f340*/  @!P2 BRA `(.L_x_8138) ;  /* 0x00000000000ca947 */ /* 0x000fea0003800000 */
[----:B------:R-:W2:Y:S04]  /*f350*/  LDG.E R5, desc[UR50][R2.64] ;  /* 0x0000003202057981 */ /* 0x000ea8000c1e1900 */
[----:B-----5:R-:W2:Y:S02]  /*f360*/  LDG.E R0, desc[UR50][R2.64+0x4] ;  /* 0x0000043202007981 */ /* 0x020ea4000c1e1900 */
[----:B--2---:R-:W-:-:S07]  /*f370*/  IMAD.IADD R0, R0, 0x1, -R5 ;  /* 0x0000000100007824 */ /* 0x004fce00078e0a05 */
.L_x_8138:
[----:B------:R-:W-:Y:S01]  /*f380*/  USHF.R.S32.HI UR8, URZ, 0x1f, UR37 ;  /* 0x0000001f3f087899 */ /* 0x000fe20008011425 */
[----:B------:R-:W-:Y:S01]  /*f390*/  BSSY B1, `(.L_x_8139) ;  /* 0x000002e000017945 */ /* 0x000fe20003800000 */
[----:B------:R-:W-:Y:S02]  /*f3a0*/  USHF.R.S32.HI UR11, URZ, 0x1f, UR4 ;  /* 0x0000001f3f0b7899 */ /* 0x000fe40008011404 */
        /* <DEDUP_REMOVED lines=12> */
[----:B------:R-:W-:Y:S01]  /*f470*/  UMOV UR8, UR4 ;  /* 0x0000000400087c82 */ /* 0x000fe20008000000 */
[----:B------:R-:W-:Y:S01]  /*f480*/  UIMAD UR10, UR12, UR16, URZ ;  /* 0x000000100c0a72a4 */ /* 0x000fe2000f8e023f */
[----:B------:R-:W-:Y:S01]  /*f490*/  IMAD.MOV.U32 R2, RZ, RZ, R4 ;  /* 0x000000ffff027224 */ /* 0x000fe200078e0004 */
[----:B------:R-:W-:Y:S02]  /*f4a0*/  UMOV UR9, UR11 ;  /* 0x0000000b00097c82 */ /* 0x000fe40008000000 */
[----:B------:R-:W-:Y:S02]  /*f4b0*/  UIMAD.WIDE.U32 UR8, UR42, UR16, UR8 ;  /* 0x000000102a0872a5 */ /* 0x000fe4000f8e0008 */
[----:B------:R-:W-:-:S03]  /*f4c0*/  UIMAD UR10, UR42, UR17, UR10 ;  /* 0x000000112a0a72a4 */ /* 0x000fc6000f8e020a */
[----:B------:R-:W-:Y:S01]  /*f4d0*/  ULDC.64 UR16, c[0x0][0xb98] ;  /* 0x0002e60000107ab9 */ /* 0x000fe20000000a00 */
[----:B------:R-:W0:Y:S01]  /*f4e0*/  @P1 LDC R3, c[0x0][0xbec] ;  /* 0x0002fb00ff031b82 */ /* 0x000e220000000800 */
[----:B------:R-:W-:Y:S02]  /*f4f0*/  UIADD3 UR9, UR9, UR10, URZ ;  /* 0x0000000a09097290 */ /* 0x000fe4000fffe03f */
[----:B------:R-:W-:Y:S02]  /*f500*/  UIMAD UR10, UR14, UR16, URZ ;  /* 0x000000100e0a72a4 */ /* 0x000fe4000f8e023f */
[----:B------:R-:W-:Y:S02]  /*f510*/  UIMAD.WIDE.U32 UR8, UR13, UR16, UR8 ;  /* 0x000000100d0872a5 */ /* 0x000fe4000f8e0008 */
[----:B------:R-:W-:Y:S01]  /*f520*/  UIMAD UR10, UR13, UR17, UR10 ;  /* 0x000000110d0a72a4 */ /* 0x000fe2000f8e020a */
[----:B------:R-:W1:Y:S02]  /*f530*/  @P1 LDC R6, c[0x0][0xbf0] ;  /* 0x0002fc00ff061b82 */ /* 0x000e640000000800 */
        /* <DEDUP_REMOVED lines=19> */
.L_x_8140:
[----:B------:R-:W-:Y:S05]  /*f670*/  BSYNC B1 ;  /* 0x0000000000017941 */ /* 0x000fea0003800000 */
.L_x_8139:
[----:B0-----:R-:W0:Y:S01]  /*f680*/  @P0 LDC R3, c[0x0][0xbf0] ;  /* 0x0002fc00ff030b82 */ /* 0x001e220000000800 */
[----:B------:R-:W-:Y:S01]  /*f690*/  ULDC.64 UR16, c[0x0][0xaa0] ;  /* 0x0002a80000107ab9 */ /* 0x000fe20000000a00 */
[----:B------:R-:W-:Y:S01]  /*f6a0*/  IMAD R2, R22, 0x20, R184 ;  /* 0x0000002016027824 */ /* 0x000fe200078e02b8 */
[----:B------:R-:W-:Y:S01]  /*f6b0*/  UIMAD UR10, UR11, UR16, URZ ;  /* 0x000000100b0a72a4 */ /* 0x000fe2000f8e023f */
[----:B------:R-:W-:Y:S01]  /*f6c0*/  BSSY B1, `(.L_x_8141) ;  /* 0x0000039000017945 */ /* 0x000fe20003800000 */
[----:B------:R-:W-:Y:S01]  /*f6d0*/  UIMAD.WIDE.U32 UR8, UR4, UR16, URZ ;  /* 0x00000010040872a5 */ /* 0x000fe2000f8e003f */
[----:B------:R-:W-:Y:S01]  /*f6e0*/  VIADD R6, R2, UR38 ;  /* 0x0000002602067c36 */ /* 0x000fe20008000000 */
[----:B------:R-:W-:-:S03]  /*f6f0*/  UIMAD UR10, UR4, UR17, UR10 ;  /* 0x00000011040a72a4 */ /* 0x000fc6000f8e020a */
[----:B------:R-:W-:Y:S01]  /*f700*/  ULDC.64 UR16, c[0x0][0xae8] ;  /* 0x0002ba0000107ab9 */ /* 0x000fe20000000a00 */
[----:B------:R-:W-:Y:S01]  /*f710*/  UIADD3 UR9, UR9, UR10, URZ ;  /* 0x0000000a09097290 */ /* 0x000fe2000fffe03f */
[----:B------:R-:W-:Y:S01]  /*f720*/  @P0 IMAD.HI.U32 R2, R6, R9, RZ ;  /* 0x0000000906020227 */ /* 0x000fe200078e00ff */
[----:B------:R-:W-:Y:S02]  /*f730*/  UIMAD UR4, UR12, UR16, URZ ;  /* 0x000000100c0472a4 */ /* 0x000fe4000f8e023f */
        /* <DEDUP_REMOVED lines=49> */
.L_x_8142:
[----:B------:R-:W-:Y:S05]  /*fa50*/  BSYNC B1 ;  /* 0x0000000000017941 */ /* 0x000fea0003800000 */
.L_x_8141:
        /* <DEDUP_REMOVED lines=13> */
.L_x_8144:
[----:B------:R-:W-:Y:S05]  /*fb30*/  BSYNC B1 ;  /* 0x0000000000017941 */ /* 0x000fea0003800000 */
.L_x_8143:
        /* <DEDUP_REMOVED lines=13> */
.L_x_8146:
[----:B------:R-:W-:Y:S05]  /*fc10*/  BSYNC B1 ;  /* 0x0000000000017941 */ /* 0x000fea0003800000 */
.L_x_8145:
[----:B0-----:R-:W-:Y:S01]  /*fc20*/  VIADD R0, R6, 0x60 ;  /* 0x0000006006007836 */ /* 0x001fe20000000000 */
[----:B--2-4-:R-:W0:Y:S04]  /*fc30*/  SHFL.IDX PT, R5, R5, 0x3, 0x181f ;  /* 0x00781f0005057f89 */ /* 0x014e2800000e0000 */
[----:B------:R-:W-:Y:S01]  /*fc40*/  ISETP.GE.AND P0, PT, R0, R11, PT ;  /* 0x0000000b0000720c */ /* 0x000fe20003f06270 */
[----:B-1-3--:R1:W2:-:S12]  /*fc50*/  SHFL.IDX PT, R2, R4, 0x3, 0x181f ;  /* 0x00781f0004027f89 */ /* 0x00a29800000e0000 */
[----:B-1----:R-:W-:Y:S05]  /*fc60*/  @P0 BRA `(.L_x_8137) ;  /* 0x0000000000240947 */ /* 0x002fea0003800000 */
[----:B------:R-:W-:Y:S02]  /*fc70*/  ULDC UR4, c[0x0][0xac8] ;  /* 0x0002b20000047ab9 */ /* 0x000fe40000000800 */
        /* <DEDUP_REMOVED lines=8> */
.L_x_8137:
[----:B------:R-:W-:Y:S05]  /*fd00*/  BSYNC B0 ;  /* 0x0000000000007941 */ /* 0x000fea0003800000 */
.L_x_8128:
[----:B------:R-:W-:Y:S02]  /*fd10*/  ULDC UR4, c[0x0][0xc3c] ;  /* 0x00030f0000047ab9 */ /* 0x000fe40000000800 */
[----:B------:R-:W-:-:S06]  /*fd20*/  UISETP.GE.AND UP0, UPT, UR6, UR4, UPT ;  /* 0x000000040600728c */ /* 0x000fcc000bf06270 */
[----:B------:R-:W-:-:S13]  /*fd30*/  PLOP3.LUT P0, PT, PT, PT, UP0, 0x80, 0x0 ;  /* 0x000000000000781c */ /* 0x000fda0003f0f008 */
[----:B------:R-:W-:Y:S05]  /*fd40*/  @!P0 BRA `(.L_x_8147) ;  /* 0xffffff1000308947 */ /* 0x000fea000383ffff */
[----:B------:R-:W-:Y:S05]  /*fd50*/  EXIT ;  /* 0x000000000000794d */ /* 0x000fea0003800000 */
.L_x_8046:
        /* <DEDUP_REMOVED lines=18> */
.L_x_8148:
[----:B------:R-:W1:Y:S01]  /*fe80*/  S2R R0, SR_TID.X ;  /* 0x0000000000007919 */ /* 0x000e620000002100 */
[----:B------:R-:W-:Y:S01]  /*fe90*/  ULDC UR4, c[0x0][0xc3c] ;  /* 0x00030f0000047ab9 */ /* 0x000fe20000000800 */
[----:B------:R-:W2:Y:S01]  /*fea0*/  S2UR UR6, SR_CTAID.X ;  /* 0x00000000000679c3 */ /* 0x000ea20000002500 */
[----:B------:R-:W-:Y:S01]  /*feb0*/  ULDC UR5, c[0x0][0xc38] ;  /* 0x00030e0000057ab9 */ /* 0x000fe20000000800 */
[----:B-1----:R-:W-:-:S04]  /*fec0*/  LOP3.LUT R0, R0, 0x1f, RZ, 0xc0, !PT ;  /* 0x0000001f00007812 */ /* 0x002fc800078ec0ff */
[----:B------:R-:W-:-:S04]  /*fed0*/  ISETP.NE.AND P0, PT, R0, 0x1f, PT ;  /* 0x0000001f0000780c */ /* 0x000fc80003f05270 */
[----:B------:R-:W-:-:S13]  /*fee0*/  ISETP.GE.OR P1, PT, R0, UR4, !P0 ;  /* 0x0000000400007c0c */ /* 0x000fda000c726670 */
[----:B0-----:R-:W0:Y:S02]  /*fef0*/  @!P1 LDC.64 R2, c[0x0][0xc80] ;  /* 0x00032000ff029b82 */ /* 0x001e240000000a00 */
[----:B0-----:R-:W-:-:S05]  /*ff00*/  @!P1 IMAD.WIDE.U32 R2, R0, 0x4, R2 ;  /* 0x0000000400029825 */ /* 0x001fca00078e0002 */
[----:B------:R-:W3:Y:S01]  /*ff10*/  @!P1 LDG.E R4, desc[UR50][R2.64] ;  /* 0x0000003202049981 */ /* 0x000ee2000c1e1900 */
[C---:B------:R-:W-:Y:S01]  /*ff20*/  ISETP.NE.AND P1, PT, R0.reuse, RZ, PT ;  /* 0x000000ff0000720c */ /* 0x040fe20003f25270 */
[----:B------:R-:W-:Y:S01]  /*ff30*/  UMOV UR4, URZ ;  /* 0x0000003f00047c82 */ /* 0x000fe20008000000 */
[C---:B------:R-:W-:Y:S01]  /*ff40*/  ISETP.GE.U32.AND P2, PT, R0.reuse, 0x2, PT ;  /* 0x000000020000780c */ /* 0x040fe20003f46070 */
[----:B------:R-:W-:Y:S01]  /*ff50*/  IMAD.MOV.U32 R16, RZ, RZ, RZ ;  /* 0x000000ffff107224 */ /* 0x000fe200078e00ff */
[C---:B------:R-:W-:Y:S02]  /*ff60*/  ISETP.GE.U32.AND P3, PT, R0.reuse, 0x4, PT ;  /* 0x000000040000780c */ /* 0x040fe40003f66070 */
[C---:B------:R-:W-:Y:S02]  /*ff70*/  ISETP.GE.U32.AND P4, PT, R0.reuse, 0x8, PT ;  /* 0x000000080000780c */ /* 0x040fe40003f86070 */
[----:B------:R-:W-:Y:S01]  /*ff80*/  ISETP.GE.U32.AND P5, PT, R0, 0x10, PT ;  /* 0x000000100000780c */ /* 0x000fe20003fa6070 */
[----:B---3--:R-:W0:Y:S02]  /*ff90*/  SHFL.UP PT, R5, R4, 0x1, RZ ;  /* 0x0420000004057989 */ /* 0x008e2400000e00ff */
        /* <DEDUP_REMOVED lines=17> */
[----:B--2---:R-:W-:-:S13]  /*100b0*/  ISETP.GT.AND P6, PT, R6, UR6, PT ;  /* 0x0000000606007c0c */ /* 0x004fda000bfc4270 */
[----:B------:R-:W-:Y:S05]  /*100c0*/  @P6 BRA `(.L_x_8150) ;  /* 0x00000000009c6947 */ /* 0x000fea0003800000 */
[----:B------:R-:W0:Y:S01]  /*100d0*/  LDC R5, c[0x0][0xc3c] ;  /* 0x00030f00ff057b82 */ /* 0x000e220000000800 */
[----:B------:R-:W-:Y:S01]  /*100e0*/  IMAD.MOV.U32 R6, RZ, RZ, R3 ;  /* 0x000000ffff067224 */ /* 0x000fe200078e0003 */
[----:B------:R-:W-:Y:S01]  /*100f0*/  UMOV UR4, URZ ;  /* 0x0000003f00047c82 */ /* 0x000fe20008000000 */
[----:B------:R-:W-:Y:S01]  /*10100*/  ULDC UR7, c[0x0][0xc3c] ;  /* 0x00030f0000077ab9 */ /* 0x000fe20000000800 */
[----:B------:R-:W-:-:S05]  /*10110*/  ULDC UR5, c[0x0][0xc38] ;  /* 0x00030e0000057ab9 */ /* 0x000fca0000000800 */
.L_x_8154:
        /* <DEDUP_REMOVED lines=12> */
.L_x_8153:
[----:B------:R-:W-:Y:S05]  /*101e0*/  BSYNC B0 ;  /* 0x0000000000007941 */ /* 0x000fea0003800000 */
.L_x_8152:
        /* <DEDUP_REMOVED lines=21> */
.L_x_8150:
        /* <DEDUP_REMOVED lines=20> */
.L_x_8155:
[--C-:B-12---:R-:W-:Y:S02]  /*10480*/  IMAD.MOV R5, RZ, RZ, -R3.reuse ;  /* 0x000000ffff057224 */ /* 0x106fe400078e0a03 */
[----:B---3--:R-:W-:Y:S01]  /*10490*/  IMAD R16, R16, UR5, R6 ;  /* 0x0000000510107c24 */ /* 0x008fe2000f8e0206 */
[----:B------:R-:W-:Y:S01]  /*104a0*/  IABS R6, R8 ;  /* 0x0000000800067213 */ /* 0x000fe20000000000 */
        /* <DEDUP_REMOVED lines=22> */
[----:B------:R-:W-:-:S04]  /*10610*/  VIADDMNMX R9, R10, UR5, R9, PT ;  /* 0x000000050a097c46 */ /* 0x000fc8000b800109 */
[-C--:B------:R-:W-:Y:S02]  /*10620*/  IABS R7, R9.reuse ;  /* 0x0000000900077213 */ /* 0x080fe40000000000 */
[----:B------:R-:W-:Y:S02]  /*10630*/  IABS R8, R9 ;  /* 0x0000000900087213 */ /* 0x000fe40000000000 */
[----:B------:R-:W1:Y:S03]  /*10640*/  I2F.RP R10, R7 ;  /* 0x00000007000a7306 */ /* 0x000e660000209400 */
[----:B------:R-:W-:-:S05]  /*10650*/  IMAD.MOV R8, RZ, RZ, -R8 ;  /* 0x000000ffff087224 */ /* 0x000fca00078e0a08 */
[----:B-1----:R-:W1:Y:S02]  /*10660*/  MUFU.RCP R10, R10 ;  /* 0x0000000a000a7308 */ /* 0x002e640000001000 */
[----:B-1----:R-:W-:-:S06]  /*10670*/  VIADD R3, R10, 0xffffffe ;  /* 0x0ffffffe0a037836 */ /* 0x002fcc0000000000 */
[----:B------:R-:W1:Y:S02]  /*10680*/  F2I.FTZ.U32.TRUNC.NTZ R3, R3 ;  /* 0x0000000300037305 */ /* 0x000e64000021f000 */
[----:B-1----:R-:W-:-:S04]  /*10690*/  IMAD.MOV R2, RZ, RZ, -R3 ;  /* 0x000000ffff027224 */ /* 0x002fc800078e0a03 */
[----:B------:R-:W-:Y:S02]  /*106a0*/  IMAD R11, R2, R7, RZ ;  /* 0x00000007020b7224 */ /* 0x000fe400078e02ff */
[----:B------:R-:W-:-:S04]  /*106b0*/  IMAD.MOV.U32 R2, RZ, RZ, RZ ;  /* 0x000000ffff027224 */ /* 0x000fc800078e00ff */
[----:B------:R-:W-:Y:S01]  /*106c0*/  IMAD.HI.U32 R2, R3, R11, R2 ;  /* 0x0000000b03027227 */ /* 0x000fe200078e0002 */
[----:B------:R-:W-:Y:S02]  /*106d0*/  IABS R11, R5 ;  /* 0x00000005000b7213 */ /* 0x000fe40000000000 */
[C---:B------:R-:W-:Y:S01]  /*106e0*/  LOP3.LUT R3, R5.reuse, R9, RZ, 0x3c, !PT ;  /* 0x0000000905037212 */ /* 0x040fe200078e3cff */
[----:B------:R-:W-:Y:S02]  /*106f0*/  IMAD.IADD R5, R5, 0x1, R6 ;  /* 0x0000000105057824 */ /* 0x000fe400078e0206 */
        /* <DEDUP_REMOVED lines=16> */
.L_x_8151:
[----:B------:R-:W-:Y:S02]  /*10800*/  IMAD.MOV.U32 R17, RZ, RZ, RZ ;  /* 0x000000ffff117224 */ /* 0x000fe400078e00ff */
[----:B------:R-:W-:Y:S02]  /*10810*/  IMAD.U32 R16, RZ, RZ, UR6 ;  /* 0x00000006ff107e24 */ /* 0x000fe4000f8e00ff */
[----:B------:R-:W-:-:S07]  /*10820*/  IMAD.MOV.U32 R18, RZ, RZ, RZ ;  /* 0x000000ffff127224 */ /* 0x000fce00078e00ff */
.L_x_8156:
[----:B------:R-:W-:-:S13]  /*10830*/  ISETP.NE.AND P0, PT, R0, RZ, PT ;  /* 0x000000ff0000720c */ /* 0x000fda0003f05270 */
[----:B------:R-:W1:Y:S01]  /*10840*/  @!P0 S2R R3, SR_CgaCtaId ;  /* 0x0000000000038919 */ /* 0x000e620000008800 */
[----:B------:R-:W-:-:S04]  /*10850*/  @!P0 MOV R0, 0x400 ;  /* 0x0000040000008802 */ /* 0x000fc80000000f00 */
[----:B-1----:R-:W-:-:S05]  /*10860*/  @!P0 LEA R0, R3, R0, 0x18 ;  /* 0x0000000003008211 */ /* 0x002fca00078ec0ff */
[----:B------:R1:W-:Y:S01]  /*10870*/  @!P0 STS.128 [R0+0x288d0], R16 ;  /* 0x0288d01000008388 */ /* 0x0003e20000000c00 */
[----:B------:R-:W-:Y:S06]  /*10880*/  BAR.ARV 0x5, 0x180 ;  /* 0x0146000000007b1d */ /* 0x000fec0000002000 */
.L_x_8149:
        /* <DEDUP_REMOVED lines=27> */
[----:B------:R0:W-:Y:S01]  /*10a40*/  STL [R1], R4 ;  /* 0x0000000401007387 */ /* 0x0001e20000100800 */
[----:B------:R-:W-:-:S03]  /*10a50*/  IMAD.MOV.U32 R2, RZ, RZ, 0x1 ;  /* 0x00000001ff027424 */ /* 0x000fc600078e00ff */
[----:B------:R0:W-:Y:S04]  /*10a60*/  STL [R1+0x24], R3 ;  /* 0x0000240301007387 */ /* 0x0001e80000100800 */
[----:B------:R0:W-:Y:S04]  /*10a70*/  STL [R1+0x3c], RZ ;  /* 0x00003cff01007387 */ /* 0x0001e80000100800 */
[----:B------:R0:W-:Y:S04]  /*10a80*/  STL [R1+0x10], R2 ;  /* 0x0000100201007387 */ /* 0x0001e80000100800 */
[----:B------:R0:W-:Y:S02]  /*10a90*/  STL [R1+0x4], RZ ;  /* 0x000004ff01007387 */ /* 0x0001e40000100800 */
.L_x_8264:
[----:B------:R-:W-:Y:S05]  /*10aa0*/  YIELD ;  /* 0x0000000000007946 */ /* 0x000fea0003800000 */
[----:B------:R-:W-:Y:S01]  /*10ab0*/  ULDC.64 UR4, c[0x0][0xa28] ;  /* 0x00028a0000047ab9 */ /* 0x000fe20000000a00 */
[----:B--2---:R-:W-:Y:S01]  /*10ac0*/  IMAD.MOV.U32 R0, RZ, RZ, RZ ;  /* 0x000000ffff007224 */ /* 0x004fe200078e00ff */
[----:B------:R-:W-:Y:S01]  /*10ad0*/  ISETP.NE.U32.AND P0, PT, RZ, UR4, PT ;  /* 0x00000004ff007c0c */ /* 0x000fe2000bf05070 */
[----:B0-----:R-:W0:Y:S01]  /*10ae0*/  LDC.64 R4, c[0x0][0xa00] ;  /* 0x00028000ff047b82 */ /* 0x001e220000000a00 */
[----:B-1----:R-:W-:Y:S01]  /*10af0*/  CS2R R8, SRZ ;  /* 0x0000000000087805 */ /* 0x002fe2000001ff00 */
[----:B------:R-:W-:Y:S01]  /*10b00*/  ULDC.64 UR6, c[0x0][0xa08] ;  /* 0x0002820000067ab9 */ /* 0x000fe20000000a00 */
[----:B------:R-:W-:Y:S01]  /*10b10*/  ISETP.NE.AND.EX P0, PT, RZ, UR5, PT, P0 ;  /* 0x00000005ff007c0c */ /* 0x000fe2000bf05300 */
[----:B------:R-:W-:-:S12]  /*10b20*/  ULDC.64 UR4, c[0x0][0xa18] ;  /* 0x0002860000047ab9 */ /* 0x000fd80000000a00 */
        /* <DEDUP_REMOVED lines=12> */
[----:B---3--:R-:W1:Y:S08]  /*10bf0*/  @P2 LDC.64 R6, c[0x0][0xa18] ;  /* 0x00028600ff062b82 */ /* 0x008e700000000a00 */
        /* <DEDUP_REMOVED lines=19> */
[----:B------:R-:W0:Y:S04]  /*10d30*/  LDG.E R7, desc[UR50][R4.64] ;  /* 0x0000003204077981 */ /* 0x000e28000c1e1900 */
[----:B------:R-:W0:Y:S02]  /*10d40*/  LDG.E R4, desc[UR50][R4.64+0x4] ;  /* 0x0000043204047981 */ /* 0x000e24000c1e1900 */
[----:B0-----:R-:W-:-:S05]  /*10d50*/  IMAD.IADD R9, R4, 0x1, -R7 ;  /* 0x0000000104097824 */ /* 0x001fca00078e0a07 */
[----:B------:R1:W-:Y:S02]  /*10d60*/  STL [R1+0x30], R9 ;  /* 0x0000300901007387 */ /* 0x0003e40000100800 */
.L_x_8158:
[----:B-----5:R-:W-:Y:S01]  /*10d70*/  IMAD.IADD R4, R8, 0x1, R0 ;  /* 0x0000000108047824 */ /* 0x020fe200078e0200 */
[----:B------:R-:W-:Y:S02]  /*10d80*/  ULDC.64 UR4, c[0x0][0xa20] ;  /* 0x0002880000047ab9 */ /* 0x000fe40000000a00 */
[----:B------:R-:W-:Y:S02]  /*10d90*/  ISETP.NE.U32.AND P0, PT, RZ, UR4, PT ;  /* 0x00000004ff007c0c */ /* 0x000fe4000bf05070 */
[----:B------:R2:W-:Y:S02]  /*10da0*/  STL [R1+0x14], R4 ;  /* 0x0000140401007387 */ /* 0x0005e40000100800 */
[----:B------:R-:W-:-:S13]  /*10db0*/  ISETP.NE.AND.EX P0, PT, RZ, UR5, PT, P0 ;  /* 0x00000005ff007c0c */ /* 0x000fda000bf05300 */
[----:B--2---:R-:W-:Y:S05]  /*10dc0*/  @!P0 BRA `(.L_x_8159) ;  /* 0x0000000000108947 */ /* 0x004fea0003800000 */
[----:B------:R-:W2:Y:S02]  /*10dd0*/  LDC.64 R2, c[0x0][0xa20] ;  /* 0x00028800ff027b82 */ /* 0x000ea40000000a00 */
[----:B--2---:R-:W-:-:S05]  /*10de0*/  IMAD.WIDE R2, R19, 0x4, R2 ;  /* 0x0000000413027825 */ /* 0x004fca00078e0202 */
[----:B------:R2:W5:Y:S01]  /*10df0*/  LDG.E R6, desc[UR50][R2.64] ;  /* 0x0000003202067981 */ /* 0x000562000c1e1900 */
[----:B------:R-:W-:Y:S05]  /*10e00*/  BRA `(.L_x_8160) ;  /* 0x0000000000107947 */ /* 0x000fea0003800000 */
.L_x_8159:
[----:B------:R-:W-:Y:S05]  /*10e10*/  @!P1 BRA `(.L_x_8160) ;  /* 0x00000000000c9947 */ /* 0x000fea0003800000 */
[----:B------:R-:W2:Y:S04]  /*10e20*/  LDG.E R6, desc[UR50][R2.64] ;  /* 0x0000003202067981 */ /* 0x000ea8000c1e1900 */
[----:B------:R-:W2:Y:S02]  /*10e30*/  LDG.E R2, desc[UR50][R2.64+0x4] ;  /* 0x0000043202027981 */ /* 0x000ea4000c1e1900 */
[----:B--2---:R-:W-:-:S07]  /*10e40*/  IMAD.IADD R6, R2, 0x1, -R6 ;  /* 0x0000000102067824 */ /* 0x004fce00078e0a06 */
.L_x_8160:
        /* <DEDUP_REMOVED lines=28> */
.L_x_8163:
[----:B------:R-:W-:-:S13]  /*11010*/  ISETP.NE.AND P0, PT, R3, 0x1, PT ;  /* 0x000000010300780c */ /* 0x000fda0003f05270 */
[----:B------:R-:W2:Y:S02]  /*11020*/  @P0 LDC.64 R4, c[0x0][0x9e8] ;  /* 0x00027a00ff040b82 */ /* 0x000ea40000000a00 */
[----:B--2---:R-:W-:-:S05]  /*11030*/  @P0 IMAD.HI.U32 R4, R7, R4, RZ ;  /* 0x0000000407040227 */ /* 0x004fca00078e00ff */
[----:B------:R-:W-:-:S07]  /*11040*/  @P0 SHF.R.U32.HI R7, RZ, R5, R4 ;  /* 0x00000005ff070219 */ /* 0x000fce0000011604 */
.L_x_8164:
[----:B------:R-:W-:Y:S05]  /*11050*/  BSYNC B0 ;  /* 0x0000000000007941 */ /* 0x000fea0003800000 */
.L_x_8162:
[----:B------:R-:W-:-:S05]  /*11060*/  IMAD R7, R7, R3, R3 ;  /* 0x0000000307077224 */ /* 0x000fca00078e0203 */
[----:B------:R-:W-:-:S07]  /*11070*/  VIMNMX R2, R2, R7, PT ;  /* 0x0000000702027248 */ /* 0x000fce0003fe0100 */
.L_x_8161:
[----:B------:R-:W2:Y:S01]  /*11080*/  @P1 LDC R5, c[0x0][0x44c] ;  /* 0x00011300ff051b82 */ /* 0x000ea20000000800 */
[----:B------:R-:W-:Y:S01]  /*11090*/  IMAD.MOV.U32 R6, RZ, RZ, R8 ;  /* 0x000000ffff067224 */ /* 0x000fe200078e0008 */
[----:B------:R-:W-:-:S06]  /*110a0*/  ULDC UR4, c[0x0][0x9dc] ;  /* 0x0002770000047ab9 */ /* 0x000fcc0000000800 */
[----:B------:R-:W3:Y:S01]  /*110b0*/  @P1 LDC R4, c[0x0][0x450] ;  /* 0x00011400ff041b82 */ /* 0x000ee20000000800 */
[----:B--2---:R-:W-:-:S05]  /*110c0*/  @P1 IMAD.HI.U32 R5, R8, R5, RZ ;  /* 0x0000000508051227 */ /* 0x004fca00078e00ff */
        /* <DEDUP_REMOVED lines=24> */
.L_x_8167:
[----:B------:R-:W-:-:S13]  /*11250*/  ISETP.NE.AND P0, PT, R3, 0x1, PT ;  /* 0x000000010300780c */ /* 0x000fda0003f05270 */
[----:B------:R-:W3:Y:S02]  /*11260*/  @P0 LDC.64 R4, c[0x0][0x9e8] ;  /* 0x00027a00ff040b82 */ /* 0x000ee40000000a00 */
[----:B---3--:R-:W-:-:S05]  /*11270*/  @P0 IMAD.HI.U32 R4, R2, R4, RZ ;  /* 0x0000000402040227 */ /* 0x008fca00078e00ff */
[----:B------:R-:W-:-:S07]  /*11280*/  @P0 SHF.R.U32.HI R2, RZ, R5, R4 ;  /* 0x00000005ff020219 */ /* 0x000fce0000011604 */
.L_x_8168:
[----:B------:R-:W-:Y:S05]  /*11290*/  BSYNC B0 ;  /* 0x0000000000007941 */ /* 0x000fea0003800000 */
.L_x_8166:
[----:B------:R-:W-:-:S05]  /*112a0*/  IMAD R2, R2, R3, RZ ;  /* 0x0000000302027224 */ /* 0x000fca00078e02ff */
[----:B------:R-:W-:-:S07]  /*112b0*/  VIMNMX R0, R0, R2, !PT ;  /* 0x0000000200007248 */ /* 0x000fce0007fe0100 */
.L_x_8165:
        /* <DEDUP_REMOVED lines=15> */
[----:B------:R-:W3:Y:S02]  /*113b0*/  FLO.U32 R0, UR4 ;  /* 0x0000000400007d00 */ /* 0x000ee400080e0000 */
        /* <DEDUP_REMOVED lines=9> */
.L_x_8170:
        /* <DEDUP_REMOVED lines=21> */
.L_x_8173:
[----:B------:R-:W-:Y:S05]  /*115a0*/  BSYNC B6 ;  /* 0x0000000000067941 */ /* 0x000fea0003800000 */
.L_x_8172:
        /* <DEDUP_REMOVED lines=20> */
.L_x_8176:
        /* <DEDUP_REMOVED lines=15> */
.L_x_8175:
[----:B------:R-:W-:Y:S05]  /*117e0*/  BSYNC B6 ;  /* 0x0000000000067941 */ /* 0x000fea0003800000 */
.L_x_8174:
[----:B------:R-:W-:Y:S01]  /*117f0*/  ULDC.64 UR4, c[0x0][0x9f8] ;  /* 0x00027e0000047ab9 */ /* 0x000fe20000000a00 */
[----:B------:R-:W3:Y:S01]  /*11800*/  LDL R17, [R1+0x28] ;  /* 0x0000280001117983 */ /* 0x000ee20000100800 */
[----:B------:R-:W-:Y:S01]  /*11810*/  ISETP.NE.U32.AND P0, PT, RZ, UR4, PT ;  /* 0x00000004ff007c0c */ /* 0x000fe2000bf05070 */
[----:B--2---:R-:W-:-:S03]  /*11820*/  IMAD.MOV.U32 R7, RZ, RZ, R19 ;  /* 0x000000ffff077224 */ /* 0x004fc600078e0013 */
        /* <DEDUP_REMOVED lines=19> */
.L_x_8280:
        /* <DEDUP_REMOVED lines=11> */
.L_x_8283:
[----:B------:R-:W-:Y:S05]  /*11a10*/  @!P6 BRA `(.L_x_8178) ;  /* 0x000000040020e947 */ /* 0x000fea0003800000 */
[----:B------:R-:W-:-:S04]  /*11a20*/  ISETP.NE.U32.AND P0, PT, R2, RZ, PT ;  /* 0x000000ff0200720c */ /* 0x000fc80003f05070 */
[----:B------:R-:W-:-:S13]  /*11a30*/  ISETP.NE.AND.EX P0, PT, R3, RZ, PT, P0 ;  /* 0x000000ff0300720c */ /* 0x000fda0003f05300 */
[----:B------:R-:W-:Y:S05]  /*11a40*/  @!P0 BRA `(.L_x_8180) ;  /* 0x0000000000508947 */ /* 0x000fea0003800000 */
[----:B------:R-:W3:Y:S01]  /*11a50*/  LDC R6, c[0x0][0x43c] ;  /* 0x00010f00ff067b82 */ /* 0x000ee20000000800 */
[----:B01----:R-:W-:Y:S01]  /*11a60*/  IMAD.MOV.U32 R9, RZ, RZ, R0 ;  /* 0x000000ffff097224 */ /* 0x003fe200078e0000 */
[----:B------:R-:W-:-:S03]  /*11a70*/  ULDC.64 UR4, c[0x0][0x428] ;  /* 0x00010a0000047ab9 */ /* 0x000fc60000000a00 */
        /* <DEDUP_REMOVED lines=17> */
.L_x_8180:
[----:B--2---:R-:W2:Y:S04]  /*11b90*/  LDL R7, [R1] ;  /* 0x0000000001077983 */ /* 0x004ea80000100800 */
[----:B----4-:R-:W2:Y:S04]  /*11ba0*/  LDL R0, [R1+0x4] ;  /* 0x0000040001007983 */ /* 0x010ea80000100800 */
[----:B---3--:R-:W3:Y:S01]  /*11bb0*/  LDL R2, [R1+0x10] ;  /* 0x0000100001027983 */ /* 0x008ee20000100800 */
[----:B--2---:R-:W-:Y:S01]  /*11bc0*/  IMAD R0, R0, 0x8, R7 ;  /* 0x0000000800007824 */ /* 0x004fe200078e0207 */
[----:B---3--:R-:W-:-:S04]  /*11bd0*/  SHF.L.U32 R2, R2, 0x1f, RZ ;  /* 0x0000001f02027819 */ /* 0x008fc800000006ff */
[----:B------:R-:W2:Y:S02]  /*11be0*/  SYNCS.PHASECHK.TRANS64.TRYWAIT P0, [R0+URZ+0x28840], R2 ;  /* 0x02884002000075a7 */ /* 0x000ea4000800017f */
[----:B--2---:R-:W-:Y:S05]  /*11bf0*/  @!P0 BRA `(.L_x_8181) ;  /* 0x00000048007c8947 */ /* 0x004fea0003800000 */
.L_x_8284:
        /* <DEDUP_REMOVED lines=11> */
.L_x_8182:
[----:B------:R-:W3:Y:S04]  /*11cb0*/  LDL R5, [R1] ;  /* 0x0000000001057983 */ /* 0x000ee80000100800 */
[----:B------:R-:W3:Y:S04]  /*11cc0*/  LDL R4, [R1+0x4] ;  /* 0x0000040001047983 */ /* 0x000ee80000100800 */
[----:B------:R-:W4:Y:S04]  /*11cd0*/  LDL R6, [R1+0x8] ;  /* 0x0000080001067983 */ /* 0x000f280000100800 */
[----:B------:R-:W4:Y:S04]  /*11ce0*/  LDL R3, [R1+0x14] ;  /* 0x0000140001037983 */ /* 0x000f280000100800 */
[----:B--2---:R-:W2:Y:S01]  /*11cf0*/  LDL.LU R2, [R1+0x18] ;  /* 0x0000180001027983 */ /* 0x004ea20000300800 */
[----:B------:R-:W-:-:S02]  /*11d00*/  R2UR UR9, R0 ;  /* 0x00000000000972ca */ /* 0x000fc400000e0000 */
[----:B------:R-:W-:Y:S01]  /*11d10*/  PLOP3.LUT P0, PT, PT, PT, PT, 0x80, 0x0 ;  /* 0x000000000000781c */ /* 0x000fe20003f0f070 */
[----:B------:R-:W-:Y:S01]  /*11d20*/  UIADD3 UR4, UP0, UR38, 0x370, URZ ;  /* 0x0000037026047890 */ /* 0x000fe2000ff1e03f */
[----:B------:R-:W-:Y:S02]  /*11d30*/  R2UR UR12, R18 ;  /* 0x00000000120c72ca */ /* 0x000fe400000e0000 */
[----:B-----5:R-:W-:-:S07]  /*11d40*/  R2UR UR13, R17 ;  /* 0x00000000110d72ca */ /* 0x020fce00000e0000 */
[----:B------:R-:W-:Y:S01]  /*11d50*/  UIADD3 UR9, UR9, 0x28830, URZ ;  /* 0x0002883009097890 */ /* 0x000fe2000fffe03f */
[----:B------:R-:W-:Y:S01]  /*11d60*/  UMOV UR10, URZ ;  /* 0x0000003f000a7c82 */ /* 0x000fe20008000000 */
[----:B------:R-:W-:Y:S01]  /*11d70*/  UMOV UR7, 0x14f00000 ;  /* 0x14f0000000077882 */ /* 0x000fe20000000000 */
[----:B------:R-:W-:Y:S01]  /*11d80*/  UMOV UR15, 0x40 ;  /* 0x00000040000f7882 */ /* 0x000fe20000000000 */
[----:B---3--:R-:W-:Y:S01]  /*11d90*/  IMAD R0, R4, 0x8000, R5 ;  /* 0x0000800004007824 */ /* 0x008fe200078e0205 */
[----:B----4-:R-:W-:-:S04]  /*11da0*/  R2UR UR11, R6 ;  /* 0x00000000060b72ca */ /* 0x010fc800000e0000 */
[----:B------:R-:W-:Y:S02]  /*11db0*/  R2UR UR6, R0 ;  /* 0x00000000000672ca */ /* 0x000fe400000e0000 */
[----:B------:R-:W-:Y:S02]  /*11dc0*/  R2UR UR5, R3 ;  /* 0x00000000030572ca */ /* 0x000fe400000e0000 */
[----:B--2---:R-:W-:-:S09]  /*11dd0*/  LOP3.LUT R2, R2, 0xfffffffe, RZ, 0xc0, !PT ;  /* 0xfffffffe02027812 */ /* 0x004fd200078ec0ff */
[----:B------:R-:W-:Y:S02]  /*11de0*/  UIADD3 UR8, UR6, 0x18400, URZ ;  /* 0x0001840006087890 */ /* 0x000fe4000fffe03f */
[----:B------:R-:W-:Y:S02]  /*11df0*/  ULEA UR11, UR11, UR5, 0x7 ;  /* 0x000000050b0b7291 */ /* 0x000fe4000f8e383f */
[----:B------:R-:W-:Y:S02]  /*11e00*/  UIADD3.X UR5, URZ, UR39, URZ, UP0, !UPT ;  /* 0x000000273f057290 */ /* 0x000fe400087fe43f */
[----:B------:R-:W-:Y:S01]  /*11e10*/  UIADD3 UR14, UR6, 0x1c400, URZ ;  /* 0x0001c400060e7890 */ /* 0x000fe2000fffe03f */
[----:B------:R-:W-:Y:S02]  /*11e20*/  @P0 LOP3.LUT R2, R2, 0x1, RZ, 0xfc, !PT ;  /* 0x0000000102020812 */ /* 0x000fe400078efcff */
[----:B------:R-:W-:-:S04]  /*11e30*/  UMOV UR6, 0x0 ;  /* 0x0000000000067882 */ /* 0x000fc80000000000 */
[----:B------:R2:W-:Y:S01]  /*11e40*/  UTMALDG.4D [UR8], [UR4], desc[UR6] ;  /* 0x00000608040075b4 */ /* 0x0005e20008019000 */
[----:B------:R3:W-:Y:S01]  /*11e50*/  STL [R1+0x18], R2 ;  /* 0x0000180201007387 */ /* 0x0007e20000100800 */
[----:B--2---:R-:W-:Y:S01]  /*11e60*/  UMOV UR8, UR14 ;  /* 0x0000000e00087c82 */ /* 0x004fe20008000000 */
[----:B------:R-:W-:Y:S02]  /*11e70*/  UMOV UR10, UR15 ;  /* 0x0000000f000a7c82 */ /* 0x000fe40008000000 */
[----:B------:R3:W-:Y:S01]  /*11e80*/  UTMALDG.4D [UR8], [UR4], desc[UR6] ;  /* 0x00000608040075b4 */ /* 0x0007e20008019000 */
[----:B------:R-:W-:Y:S02]  /*11e90*/  NOP ;  /* 0x0000000000007918 */ /* 0x000fe40000000000 */
.L_x_8178:
[----:B----4-:R-:W4:Y:S04]  /*11ea0*/  LDL R0, [R1] ;  /* 0x0000000001007983 */ /* 0x010f280000100800 */
[----:B------:R-:W5:Y:S01]  /*11eb0*/  LDL.LU R3, [R1+0x34] ;  /* 0x0000340001037983 */ /* 0x000f620000300800 */
[----:B------:R-:W-:Y:S05]  /*11ec0*/  WARPSYNC.ALL ;  /* 0x0000000000007948 */ /* 0x000fea0003800000 */
[----:B---3--:R-:W-:Y:S01]  /*11ed0*/  ULDC.64 UR4, c[0x0][0x298] ;  /* 0x0000a60000047ab9 */ /* 0x008fe20000000a00 */
[----:B------:R-:W-:Y:S01]  /*11ee0*/  BSSY B6, `(.L_x_8183) ;  /* 0x000001c000067945 */ /* 0x000fe20003800000 */
[----:B------:R-:W-:Y:S01]  /*11ef0*/  BAR.SYNC.DEFER_BLOCKING 0x8, 0x180 ;  /* 0x0206000000007b1d */ /* 0x000fe20000010000 */
[----:B----4-:R-:W-:Y:S01]  /*11f00*/  VIADD R0, R0, 0x10400 ;  /* 0x0001040000007836 */ /* 0x010fe20000000000 */
[----:B-----5:R-:W-:Y:S01]  /*11f10*/  SHF.R.S32.HI R2, RZ, 0x1f, R3 ;  /* 0x0000001fff027819 */ /* 0x020fe20000011403 */
        /* <DEDUP_REMOVED lines=24> */
.L_x_8184:
[----:B------:R-:W-:Y:S05]  /*120a0*/  BSYNC B6 ;  /* 0x0000000000067941 */ /* 0x000fea0003800000 */
.L_x_8183:
[----:B---3--:R-:W3:Y:S01]  /*120b0*/  LDL.LU R0, [R1+0x34] ;  /* 0x0000340001007983 */ /* 0x008ee20000300800 */
[----:B--2---:R-:W2:Y:S01]  /*120c0*/  LDC R7, c[0x0][0x448] ;  /* 0x00011200ff077b82 */ /* 0x004ea20000000800 */
[----:B------:R-:W-:Y:S01]  /*120d0*/  ULDC.64 UR4, c[0x0][0x2d8] ;  /* 0x0000b60000047ab9 */ /* 0x000fe20000000a00 */
[----:B------:R-:W-:Y:S01]  /*120e0*/  ULDC.64 UR6, c[0x0][0x280] ;  /* 0x0000a00000067ab9 */ /* 0x000fe20000000a00 */
[----:B------:R-:W3:Y:S04]  /*120f0*/  LDL.LU.64 R2, [R1+0x40] ;  /* 0x0000400001027983 */ /* 0x000ee80000300a00 */
[----:B------:R-:W4:Y:S01]  /*12100*/  LDL R8, [R1+0x2c] ;  /* 0x00002c0001087983 */ /* 0x000f220000100800 */
[----:B------:R-:W0:Y:S01]  /*12110*/  S2R R5, SR_TID.X ;  /* 0x0000000000057919 */ /* 0x000e220000002100 */
[----:B------:R-:W1:Y:S01]  /*12120*/  S2R R6, SR_TID.X ;  /* 0x0000000000067919 */ /* 0x000e620000002100 */
[----:B0-----:R-:W-:-:S04]  /*12130*/  LOP3.LUT R5, R5, 0x7f, RZ, 0xc0, !PT ;  /* 0x0000007f05057812 */ /* 0x001fc800078ec0ff */
[----:B------:R-:W-:Y:S01]  /*12140*/  SHF.R.U32.HI R5, RZ, 0x3, R5 ;  /* 0x00000003ff057819 */ /* 0x000fe20000011605 */
[----:B-1----:R-:W-:-:S05]  /*12150*/  IMAD.SHL.U32 R9, R6, 0x10, RZ ;  /* 0x0000001006097824 */ /* 0x002fca00078e00ff */
        /* <DEDUP_REMOVED lines=16> */
[----:B------:R-:W0:Y:S01]  /*12260*/  @P0 LDC R5, c[0x0][0x44c] ;  /* 0x00011300ff050b82 */ /* 0x000e220000000800 */
[----:B------:R-:W-:-:S07]  /*12270*/  IMAD.WIDE.U32 R2, R0, UR4, R2 ;  /* 0x0000000400027c25 */ /* 0x000fce000f8e0002 */
[----:B------:R-:W1:Y:S01]  /*12280*/  @P0 LDC R6, c[0x0][0x450] ;  /* 0x00011400ff060b82 */ /* 0x000e620000000800 */
[----:B------:R-:W-:Y:S01]  /*12290*/  IMAD R0, R0, UR5, R4 ;  /* 0x0000000500007c24 */ /* 0x000fe2000f8e0204 */
[----:B------:R-:W-:Y:S01]  /*122a0*/  ULDC.64 UR4, c[0x0][0x2d0] ;  /* 0x0000b40000047ab9 */ /* 0x000fe20000000a00 */
[----:B----4-:R-:W-:Y:S02]  /*122b0*/  IMAD.IADD R4, R9, 0x1, R8 ;  /* 0x0000000109047824 */ /* 0x010fe400078e0208 */
[----:B------:R-:W2:Y:S01]  /*122c0*/  S2R R9, SR_TID.X ;  /* 0x0000000000097919 */ /* 0x000ea20000002100 */
[----:B------:R-:W-:Y:S02]  /*122d0*/  IMAD.IADD R3, R3, 0x1, R0 ;  /* 0x0000000103037824 */ /* 0x000fe400078e0200 */
[----:B------:R-:W-:Y:S02]  /*122e0*/  IMAD.MOV.U32 R0, RZ, RZ, R4 ;  /* 0x000000ffff007224 */ /* 0x000fe400078e0004 */
[----:B0-----:R-:W-:-:S05]  /*122f0*/  @P0 IMAD.HI.U32 R5, R4, R5, RZ ;  /* 0x0000000504050227 */ /* 0x001fca00078e00ff */
[----:B-1----:R-:W-:-:S05]  /*12300*/  @P0 SHF.R.U32.HI R0, RZ, R6, R5 ;  /* 0x00000006ff000219 */ /* 0x002fca0000011605 */
[----:B------:R-:W-:-:S04]  /*12310*/  IMAD.MOV R5, RZ, RZ, -R0 ;  /* 0x000000ffff057224 */ /* 0x000fc800078e0a00 */
[----:B------:R-:W-:Y:S01]  /*12320*/  IMAD R4, R7, R5, R4 ;  /* 0x0000000507047224 */ /* 0x000fe200078e0204 */
[----:B------:R-:W-:Y:S01]  /*12330*/  SHF.R.S32.HI R5, RZ, 0x1f, R0 ;  /* 0x0000001fff057819 */ /* 0x000fe20000011400 */
[----:B------:R-:W-:-:S04]  /*12340*/  IMAD.WIDE.U32 R2, R0, UR4, R2 ;  /* 0x0000000400027c25 */ /* 0x000fc8000f8e0002 */
[----:B------:R-:W-:Y:S02]  /*12350*/  IMAD R5, R5, UR4, RZ ;  /* 0x0000000405057c24 */ /* 0x000fe4000f8e02ff */
[----:B--2---:R-:W-:Y:S02]  /*12360*/  IMAD.SHL.U32 R9, R9, 0x8, RZ ;  /* 0x0000000809097824 */ /* 0x004fe400078e00ff */
        /* <DEDUP_REMOVED lines=14> */
[----:B------:R-:W-:-:S05]  /*12450*/  IMAD.IADD R0, R3, 0x1, R0 ;  /* 0x0000000103007824 */ /* 0x000fca00078e0200 */
        /* <DEDUP_REMOVED lines=10> */
[----:B------:R-:W3:Y:S03]  /*12500*/  LDL.LU R5, [R1+0x30] ;  /* 0x0000300001057983 */ /* 0x000ee60000300800 */
[----:B--2---:R-:W-:Y:S02]  /*12510*/  IMAD.IADD R0, R6, 0x1, R8 ;  /* 0x0000000106007824 */ /* 0x004fe400078e0208 */
[----:B------:R-:W-:Y:S01]  /*12520*/  SHFL.IDX PT, R6, R3, RZ, 0x181f ;  /* 0x00181fff03067589 */ /* 0x000fe200000e0000 */
[----:B---3--:R-:W-:-:S03]  /*12530*/  IMAD R2, R5, R7, RZ ;  /* 0x0000000705027224 */ /* 0x008fc600078e02ff */
[----:B------:R-:W0:Y:S02]  /*12540*/  SHFL.IDX PT, R7, R4, RZ, 0x181f ;  /* 0x00181fff04077589 */ /* 0x000e2400000e0000 */
[C---:B------:R-:W-:Y:S01]  /*12550*/  ISETP.GE.AND P4, PT, R0.reuse, R2, PT ;  /* 0x000000020000720c */ /* 0x040fe20003f86270 */
[----:B------:R-:W-:-:S05]  /*12560*/  VIADD R5, R0, 0x10 ;  /* 0x0000001000057836 */ /* 0x000fca0000000000 */
[----:B------:R-:W-:Y:S02]  /*12570*/  ISETP.GE.AND P2, PT, R5, R2, PT ;  /* 0x000000020500720c */ /* 0x000fe40003f46270 */
[----:B------:R-:W1:Y:S04]  /*12580*/  SHFL.IDX PT, R5, R4, 0x1, 0x181f ;  /* 0x00381f0004057f89 */ /* 0x000e6800000e0000 */
[----:B------:R-:W2:Y:S01]  /*12590*/  SHFL.IDX PT, R8, R3, 0x1, 0x181f ;  /* 0x00381f0003087f89 */ /* 0x000ea200000e0000 */
[----:B0-----:R-:W-:-:S05]  /*125a0*/  @!P4 LEA R7, P3, R10, R7, 0x1 ;  /* 0x000000070a07c211 */ /* 0x001fca00078608ff */
[----:B------:R-:W-:-:S05]  /*125b0*/  @!P4 IMAD.X R6, RZ, RZ, R6, P3 ;  /* 0x000000ffff06c224 */ /* 0x000fca00018e0606 */
[----:B------:R-:W-:-:S04]  /*125c0*/  @!P4 LOP3.LUT R7, R7, R6, RZ, 0x3c, !PT ;  /* 0x000000060707c212 */ /* 0x000fc800078e3cff */
[----:B------:R-:W-:-:S04]  /*125d0*/  @!P4 LOP3.LUT R6, R7, R6, RZ, 0x3c, !PT ;  /* 0x000000060706c212 */ /* 0x000fc800078e3cff */
[----:B------:R-:W-:-:S05]  /*125e0*/  @!P4 LOP3.LUT R7, R7, R6, RZ, 0x3c, !PT ;  /* 0x000000060707c212 */ /* 0x000fca00078e3cff */
[----:B-----5:R-:W-:Y:S04]  /*125f0*/  @!P4 LDGSTS.E.BYPASS.LTC128B.128 [R9+0x10400], desc[UR50][R6.64], !P0 ;  /* 0x104000000609cfae */ /* 0x020fe8000c101d72 */
[----:B------:R1:W-:Y:S02]  /*12600*/  @!P4 LDGSTS.E.BYPASS.LTC128B.128 [R9+0x14400], desc[UR50][R6.64+0x80], !P1 ;  /* 0x144000800609cfae */ /* 0x0003e4000c901d72 */
[----:B-1----:R-:W-:-:S05]  /*12610*/  @!P2 LEA R7, P3, R10, R5, 0x1 ;  /* 0x000000050a07a211 */ /* 0x002fca00078608ff */
[----:B--2---:R-:W-:-:S05]  /*12620*/  @!P2 IMAD.X R6, RZ, RZ, R8, P3 ;  /* 0x000000ffff06a224 */ /* 0x004fca00018e0608 */
[----:B------:R-:W-:-:S04]  /*12630*/  @!P2 LOP3.LUT R7, R7, R6, RZ, 0x3c, !PT ;  /* 0x000000060707a212 */ /* 0x000fc800078e3cff */
[----:B------:R-:W-:Y:S01]  /*12640*/  @!P2 LOP3.LUT R6, R7, R6, RZ, 0x3c, !PT ;  /* 0x000000060706a212 */ /* 0x000fe200078e3cff */
[----:B------:R-:W-:-:S03]  /*12650*/  VIADD R5, R0, 0x20 ;  /* 0x0000002000057836 */ /* 0x000fc60000000000 */
        /* <DEDUP_REMOVED lines=49> */
[----:B------:R-:W-:Y:S01]  /*12970*/  @!P2 IMAD.MOV.U32 R6, RZ, RZ, R5 ;  /* 0x000000ffff06a224 */ /* 0x000fe200078e0005 */
[----:B------:R-:W0:Y:S04]  /*12980*/  SHFL.IDX PT, R3, R3, 0x7, 0x181f ;  /* 0x00f81f0003037f89 */ /* 0x000e2800000e0000 */
[----:B------:R1:W-:Y:S04]  /*12990*/  @!P2 LDGSTS.E.BYPASS.LTC128B.128 [R9+0x13400], desc[UR50][R6.64], !P0 ;  /* 0x134000000609afae */ /* 0x0003e8000c101d72 */
[----:B------:R1:W-:Y:S04]  /*129a0*/  @!P2 LDGSTS.E.BYPASS.LTC128B.128 [R9+0x17400], desc[UR50][R6.64+0x80], !P1 ;  /* 0x174000800609afae */ /* 0x0003e8000c901d72 */
[----:B------:R-:W2:Y:S02]  /*129b0*/  SHFL.IDX PT, R4, R4, 0x7, 0x181f ;  /* 0x00f81f0004047f89 */ /* 0x000ea400000e0000 */
.L_x_8301:
[----:B------:R-:W-:Y:S01]  /*129c0*/  VIADD R0, R0, 0x70 ;  /* 0x0000007000007836 */ /* 0x000fe20000000000 */
[----:B------:R-:W-:Y:S04]  /*129d0*/  BSSY B0, `(.L_x_8186) ;  /* 0x000000a000007945 */ /* 0x000fe80003800000 */
[----:B------:R-:W-:-:S13]  /*129e0*/  ISETP.GE.AND P2, PT, R0, R2, PT ;  /* 0x000000020000720c */ /* 0x000fda0003f46270 */
[----:B------:R-:W-:Y:S05]  /*129f0*/  @P2 BRA `(.L_x_8187) ;  /* 0x00000000001c2947 */ /* 0x000fea0003800000 */
[----:B--2---:R-:W-:-:S05]  /*12a00*/  LEA R2, P2, R10, R4, 0x1 ;  /* 0x000000040a027211 */ /* 0x004fca00078408ff */
[----:B0-----:R-:W-:-:S05]  /*12a10*/  IMAD.X R3, RZ, RZ, R3, P2 ;  /* 0x000000ffff037224 */ /* 0x001fca00010e0603 */
[----:B------:R-:W-:Y:S01]  /*12a20*/  @!PT LDS RZ, [RZ] ;  /* 0x00000000fffff984 */ /* 0x000fe20000000800 */
[----:B------:R-:W-:Y:S01]  /*12a30*/  @!PT LDS RZ, [RZ] ;  /* 0x00000000fffff984 */ /* 0x000fe20000000800 */
[----:B------:R-:W-:Y:S01]  /*12a40*/  @!PT LDS RZ, [RZ] ;  /* 0x00000000fffff984 */ /* 0x000fe20000000800 */
[----:B------:R3:W-:Y:S04]  /*12a50*/  LDGSTS.E.BYPASS.LTC128B.128 [R9+0x13c00], desc[UR50][R2.64], !P0 ;  /* 0x13c0000002097fae */ /* 0x0007e8000c101d72 */
[----:B------:R3:W-:Y:S02]  /*12a60*/  LDGSTS.E.BYPASS.LTC128B.128 [R9+0x17c00], desc[UR50][R2.64+0x80], !P1 ;  /* 0x17c0008002097fae */ /* 0x0007e4000c901d72 */
.L_x_8187:
[----:B------:R-:W-:Y:S05]  /*12a70*/  BSYNC B0 ;  /* 0x0000000000007941 */ /* 0x000fea0003800000 */
.L_x_8186:
[----:B-1-3--:R-:W3:Y:S01]  /*12a80*/  LDL R9, [R1] ;  /* 0x0000000001097983 */ /* 0x00aee20000100800 */
[----:B------:R-:W-:Y:S01]  /*12a90*/  PLOP3.LUT P0, PT, PT, PT, PT, 0x80, 0x0 ;  /* 0x000000000000781c */ /* 0x000fe20003f0f070 */
[----:B------:R-:W-:Y:S01]  /*12aa0*/  NOP ;  /* 0x0000000000007918 */ /* 0x000fe20000000000 */
[----:B---3--:R-:W-:-:S11]  /*12ab0*/  VIADD R10, R9, 0x28800 ;  /* 0x00028800090a7836 */ /* 0x008fd60000000000 */
.L_x_8188:
[----:B------:R-:W3:Y:S01]  /*12ac0*/  LDL R2, [R1] ;  /* 0x0000000001027983 */ /* 0x000ee20000100800 */
[----:B------:R-:W-:Y:S02]  /*12ad0*/  PLOP3.LUT P1, PT, P1, P0, PT, 0xa2, 0x0 ;  /* 0x000000000000781c */ /* 0x000fe40000f21472 */
[----:B---3--:R-:W-:-:S08]  /*12ae0*/  @P0 R2UR P1, UR4, R2 ;  /* 0x00000000020402ca */ /* 0x008fd00000020000 */
[----:B------:R-:W-:-:S05]  /*12af0*/  @P0 PLOP3.LUT P0, PT, P1, PT, PT, 0x80, 0x0 ;  /* 0x000000000000081c */ /* 0x000fca0000f0f070 */
[----:B------:R-:W-:Y:S01]  /*12b00*/  @!P1 SYNCS.ARRIVE.TRANS64.RED.A0T1 RZ, [UR4+0x28800], RZ ;  /* 0x028800ffffff99a7 */ /* 0x000fe20008200404 */
[----:B------:R-:W-:Y:S07]  /*12b10*/  @!P1 ARRIVES.LDGSTSBAR.64.TRANSCNT [UR4+0x28800] ;  /* 0x02880000ff0099b0 */ /* 0x000fee0008000a84 */
[----:B------:R-:W-:Y:S05]  /*12b20*/  @P0 BRA.U.ANY `(.L_x_8188) ;  /* 0xfffffffd00e40947 */ /* 0x000fea000393ffff */
[----:B0-----:R-:W3:Y:S02]  /*12b30*/  LDL.LU R3, [R1+0x3c] ;  /* 0x00003c0001037983 */ /* 0x001ee40000300800 */
        /* <DEDUP_REMOVED lines=11> */
.L_x_8302:
[----:B------:R-:W-:Y:S05]  /*12bf0*/  BSYNC B0 ;  /* 0x0000000000007941 */ /* 0x000fea0003800000 */
.L_x_8189:
[----:B------:R-:W3:Y:S04]  /*12c00*/  LDL R3, [R1+0x28] ;  /* 0x0000280001037983 */ /* 0x000ee80000100800 */
[----:B0-----:R-:W4:Y:S01]  /*12c10*/  LDL R2, [R1+0x20] ;  /* 0x0000200001027983 */ /* 0x001f220000100800 */
[----:B------:R-:W-:Y:S01]  /*12c20*/  BSSY B0, `(.L_x_8191) ;  /* 0x00001f3000007945 */ /* 0x000fe20003800000 */
[----:B---3--:R-:W-:-:S05]  /*12c30*/  VIADD R0, R3, 0xfffffffe ;  /* 0xfffffffe03007836 */ /* 0x008fca0000000000 */
[----:B----4-:R-:W-:-:S13]  /*12c40*/  ISETP.GE.AND P0, PT, R0, R2, PT ;  /* 0x000000020000720c */ /* 0x010fda0003f06270 */
        /* <DEDUP_REMOVED lines=9> */
[----:B------:R-:W3:Y:S04]  /*12ce0*/  LDL R5, [R1+0x18] ;  /* 0x0000180001057983 */ /* 0x000ee80000100800 */
[----:B--2---:R-:W2:Y:S04]  /*12cf0*/  LDL R4, [R1+0x4] ;  /* 0x0000040001047983 */ /* 0x004ea80000100800 */
[----:B------:R-:W4:Y:S01]  /*12d00*/  LDL R3, [R1+0x10] ;  /* 0x0000100001037983 */ /* 0x000f220000100800 */
[----:B------:R-:W-:Y:S01]  /*12d10*/  BSSY B1, `(.L_x_8195) ;  /* 0x000009b000017945 */ /* 0x000fe20003800000 */
[----:B---3--:R-:W-:Y:S01]  /*12d20*/  LOP3.LUT P1, RZ, R5, 0x1, RZ, 0xc0, !PT ;  /* 0x0000000105ff7812 */ /* 0x008fe2000782c0ff */
[----:B--2---:R-:W-:-:S05]  /*12d30*/  VIADD R6, R4, 0x1 ;  /* 0x0000000104067836 */ /* 0x004fca0000000000 */
        /* <DEDUP_REMOVED lines=29> */
.L_x_8197:
[----:B------:R-:W2:Y:S01]  /*12f10*/  LDL R2, [R1] ;  /* 0x0000000001027983 */ /* 0x000ea20000100800 */
[----:B------:R-:W-:Y:S01]  /*12f20*/  BSSY B3, `(.L_x_8198) ;  /* 0x0000005000037945 */ /* 0x000fe20003800000 */
[----:B--2---:R-:W-:Y:S01]  /*12f30*/  IMAD R3, R6, 0x8, R2 ;  /* 0x0000000806037824 */ /* 0x004fe200078e0202 */
[----:B------:R-:W-:-:S04]  /*12f40*/  SHF.L.U32 R2, R9, 0x1f, RZ ;  /* 0x0000001f09027819 */ /* 0x000fc800000006ff */
[----:B------:R-:W1:Y:S02]  /*12f50*/  SYNCS.PHASECHK.TRANS64.TRYWAIT P0, [R3+URZ+0x28840], R2 ;  /* 0x02884002030075a7 */ /* 0x000e64000800017f */
[----:B-1----:R-:W-:Y:S05]  /*12f60*/  @!P0 BRA `(.L_x_8199) ;  /* 0x0000004000848947 */ /* 0x002fea0003800000 */
.L_x_8303:
[----:B------:R-:W-:Y:S05]  /*12f70*/  BSYNC B3 ;  /* 0x0000000000037941 */ /* 0x000fea0003800000 */
.L_x_8198:
        /* <DEDUP_REMOVED lines=12> */
.L_x_8201:
[----:B------:R-:W-:Y:S05]  /*13040*/  BSYNC B3 ;  /* 0x0000000000037941 */ /* 0x000fea0003800000 */
.L_x_8200:
        /* <DEDUP_REMOVED lines=13> */
.L_x_8202:
        /* <DEDUP_REMOVED lines=16> */
.L_x_8203:
        /* <DEDUP_REMOVED lines=17> */
.L_x_8304:
[----:B------:R-:W-:Y:S05]  /*13330*/  BSYNC B3 ;  /* 0x0000000000037941 */ /* 0x000fea0003800000 */
.L_x_8204:
[----:B------:R1:W5:Y:S01]  /*13340*/  LDL R15, [R1+0x4] ;  /* 0x00000400010f7983 */ /* 0x0003620000100800 */
[----:B------:R-:W-:Y:S01]  /*13350*/  BSSY B3, `(.L_x_8206) ;  /* 0x000000d000037945 */ /* 0x000fe20003800000 */
[----:B------:R-:W-:Y:S02]  /*13360*/  IMAD.MOV.U32 R12, RZ, RZ, 0x0 ;  /* 0x00000000ff0c7424 */ /* 0x000fe400078e00ff */
[----:B------:R-:W-:Y:S01]  /*13370*/  IMAD.MOV.U32 R13, RZ, RZ, 0x14f00000 ;  /* 0x14f00000ff0d7424 */ /* 0x000fe200078e00ff */
[----:B------:R-:W-:Y:S06]  /*13380*/  @P1 BRA `(.L_x_8207) ;  /* 0x0000000000241947 */ /* 0x000fec0003800000 */
[----:B------:R-:W2:Y:S01]  /*13390*/  LDL R7, [R1] ;  /* 0x0000000001077983 */ /* 0x000ea20000100800 */
        /* <DEDUP_REMOVED lines=8> */
.L_x_8207:
[----:B------:R-:W-:Y:S05]  /*13420*/  BSYNC B3 ;  /* 0x0000000000037941 */ /* 0x000fea0003800000 */
.L_x_8206:
[----:B0-2---:R-:W2:Y:S04]  /*13430*/  LDL R2, [R1] ;  /* 0x0000000001027983 */ /* 0x005ea80000100800 */
        /* <DEDUP_REMOVED lines=13> */
.L_x_8208:
        /* <DEDUP_REMOVED lines=15> */
.L_x_8209:
        /* <DEDUP_REMOVED lines=12> */
.L_x_8196:
[----:B------:R-:W-:Y:S05]  /*136c0*/  BSYNC B1 ;  /* 0x0000000000017941 */ /* 0x000fea0003800000 */
.L_x_8195:
[----:B0-----:R-:W2:Y:S04]  /*136d0*/  LDL R0, [R1+0x28] ;  /* 0x0000280001007983 */ /* 0x001ea80000100800 */
[----:B------:R0:W-:Y:S04]  /*136e0*/  STL [R1+0x4], R6 ;  /* 0x0000040601007387 */ /* 0x0001e80000100800 */
[----:B------:R0:W-:Y:S02]  /*136f0*/  STL [R1+0x10], R9 ;  /* 0x0000100901007387 */ /* 0x0001e40000100800 */
[----:B0-2---:R-:W-:-:S07]  /*13700*/  VIADD R0, R0, 0xfffffffd ;  /* 0xfffffffd00007836 */ /* 0x005fce0000000000 */
.L_x_8194:
[----:B------:R-:W-:Y:S05]  /*13710*/  BSYNC B2 ;  /* 0x0000000000027941 */ /* 0x000fea0003800000 */
.L_x_8193:
[----:B------:R-:W3:Y:S01]  /*13720*/  LDL.LU R2, [R1+0x28] ;  /* 0x0000280001027983 */ /* 0x000ee20000300800 */
[----:B------:R-:W-:Y:S01]  /*13730*/  VIADD R8, R8, 0xfffffffe ;  /* 0xfffffffe08087836 */ /* 0x000fe20000000000 */
[----:B---3--:R-:W-:-:S04]  /*13740*/  LOP3.LUT R2, RZ, R2, RZ, 0x33, !PT ;  /* 0x00000002ff027212 */ /* 0x008fc800078e33ff */
[----:B------:R-:W-:-:S13]  /*13750*/  ISETP.NE.AND P0, PT, R8, R2, PT ;  /* 0x000000020800720c */ /* 0x000fda0003f05270 */
[----:B------:R-:W-:Y:S05]  /*13760*/  @!P0 BRA `(.L_x_8192) ;  /* 0x0000001000f88947 */ /* 0x000fea0003800000 */
[----:B------:R-:W-:-:S07]  /*13770*/  IMAD.MOV.U32 R9, RZ, RZ, R17 ;  /* 0x000000ffff097224 */ /* 0x000fce00078e0011 */
.L_x_8240:
        /* <DEDUP_REMOVED lines=11> */
[----:B0-----:R-:W-:Y:S06]  /*13830*/  @!P1 BRA `(.L_x_8211) ;  /* 0x0000000800409947 */ /* 0x001fec0003800000 */
        /* <DEDUP_REMOVED lines=24> */
.L_x_8212:
[----:B------:R-:W2:Y:S01]  /*139c0*/  LDL R2, [R1] ;  /* 0x0000000001027983 */ /* 0x000ea20000100800 */
[----:B------:R-:W-:Y:S01]  /*139d0*/  BSSY B2, `(.L_x_8213) ;  /* 0x0000005000027945 */ /* 0x000fe20003800000 */
[----:B--2---:R-:W-:Y:S01]  /*139e0*/  IMAD R3, R4, 0x8, R2 ;  /* 0x0000000804037824 */ /* 0x004fe200078e0202 */
[----:B------:R-:W-:-:S04]  /*139f0*/  SHF.L.U32 R2, R5, 0x1f, RZ ;  /* 0x0000001f05027819 */ /* 0x000fc800000006ff */
[----:B------:R-:W2:Y:S02]  /*13a00*/  SYNCS.PHASECHK.TRANS64.TRYWAIT P0, [R3+URZ+0x28840], R2 ;  /* 0x02884002030075a7 */ /* 0x000ea4000800017f */
[----:B--2---:R-:W-:Y:S05]  /*13a10*/  @!P0 BRA `(.L_x_8214) ;  /* 0x0000003800008947 */ /* 0x004fea0003800000 */
.L_x_8305:
[----:B------:R-:W-:Y:S05]  /*13a20*/  BSYNC B2 ;  /* 0x0000000000027941 */ /* 0x000fea0003800000 */
.L_x_8213:
        /* <DEDUP_REMOVED lines=12> */
.L_x_8216:
[----:B------:R-:W-:Y:S05]  /*13af0*/  BSYNC B2 ;  /* 0x0000000000027941 */ /* 0x000fea0003800000 */
.L_x_8215:
[----:B--2---:R-:W2:Y:S04]  /*13b00*/  LDL R2, [R1] ;  /* 0x0000000001027983 */ /* 0x004ea80000100800 */
        /* <DEDUP_REMOVED lines=12> */
.L_x_8217:
        /* <DEDUP_REMOVED lines=16> */
.L_x_8218:
        /* <DEDUP_REMOVED lines=17> */
.L_x_8306:
[----:B------:R-:W-:Y:S05]  /*13de0*/  BSYNC B2 ;  /* 0x0000000000027941 */ /* 0x000fea0003800000 */
.L_x_8219:
[----:B------:R-:W-:Y:S01]  /*13df0*/  BSSY B2, `(.L_x_8221) ;  /* 0x000000b000027945 */ /* 0x000fe20003800000 */
[----:B------:R-:W-:Y:S02]  /*13e00*/  IMAD.MOV.U32 R12, RZ, RZ, 0x0 ;  /* 0x00000000ff0c7424 */ /* 0x000fe400078e00ff */
[----:B------:R-:W-:Y:S01]  /*13e10*/  IMAD.MOV.U32 R13, RZ, RZ, 0x14f00000 ;  /* 0x14f00000ff0d7424 */ /* 0x000fe200078e00ff */
[----:B------:R-:W-:Y:S06]  /*13e20*/  @P1 BRA `(.L_x_8222) ;  /* 0x00000000001c1947 */ /* 0x000fec0003800000 */
[----:B------:R-:W2:Y:S01]  /*13e30*/  S2R R6, SR_TID.X ;  /* 0x0000000000067919 */ /* 0x000ea20000002100 */
[----:B0-----:R-:W-:-:S04]  /*13e40*/  IMAD.MOV.U32 R3, RZ, RZ, 0x8000 ;  /* 0x00008000ff037424 */ /* 0x001fc800078e00ff */
[----:B------:R3:W-:Y:S01]  /*13e50*/  SYNCS.ARRIVE.TRANS64 RZ, [R2+URZ+0x50], R3 ;  /* 0x0000500302ff79a7 */ /* 0x0007e2000800003f */
[----:B--2---:R-:W-:-:S04]  /*13e60*/  LOP3.LUT R6, R6, 0x1f, RZ, 0xc0, !PT ;  /* 0x0000001f06067812 */ /* 0x004fc800078ec0ff */
[----:B------:R-:W-:-:S13]  /*13e70*/  ISETP.NE.AND P0, PT, R6, RZ, PT ;  /* 0x000000ff0600720c */ /* 0x000fda0003f05270 */
[----:B---3--:R-:W-:Y:S05]  /*13e80*/  @!P0 BRA `(.L_x_8222) ;  /* 0x0000000000048947 */ /* 0x008fea0003800000 */
[----:B------:R-:W-:Y:S01]  /*13e90*/  BPT.TRAP 0x1 ;  /* 0x000000040000795c */ /* 0x000fe20000300000 */
.L_x_8222:
[----:B------:R-:W-:Y:S05]  /*13ea0*/  BSYNC B2 ;  /* 0x0000000000027941 */ /* 0x000fea0003800000 */
.L_x_8221:
[----:B------:R-:W2:Y:S04]  /*13eb0*/  LDL R15, [R1] ;  /* 0x00000000010f7983 */ /* 0x000ea80000100800 */
[----:B0-----:R-:W2:Y:S04]  /*13ec0*/  LDL.LU R3, [R1+0x4] ;  /* 0x0000040001037983 */ /* 0x001ea80000300800 */
[----:B------:R-:W3:Y:S04]  /*13ed0*/  LDL R7, [R1+0x14] ;  /* 0x0000140001077983 */ /* 0x000ee80000100800 */
        /* <DEDUP_REMOVED lines=11> */
.L_x_8223:
        /* <DEDUP_REMOVED lines=15> */
.L_x_8224:
        /* <DEDUP_REMOVED lines=12> */
.L_x_8211:
[----:B------:R-:W-:Y:S05]  /*14140*/  BSYNC B1 ;  /* 0x0000000000017941 */ /* 0x000fea0003800000 */
.L_x_8210:
        /* <DEDUP_REMOVED lines=17> */
[----:B------:R-:W3:Y:S01]  /*14260*/  LDL R14, [R1+0x1c] ;  /* 0x00001c00010e7983 */ /* 0x000ee20000100800 */
[----:B0-----:R-:W0:Y:S01]  /*14270*/  LDC R8, c[0x0][0x43c] ;  /* 0x00010f00ff087b82 */ /* 0x001e220000000800 */
[----:B------:R-:W-:Y:S02]  /*14280*/  ULDC.64 UR6, c[0x0][0x428] ;  /* 0x00010a0000067ab9 */ /* 0x000fe40000000a00 */
[----:B------:R-:W4:Y:S01]  /*14290*/  LDL R13, [R1+0xc] ;  /* 0x00000c00010d7983 */ /* 0x000f220000100800 */
        /* <DEDUP_REMOVED lines=8> */
[----:B---3--:R-:W-:-:S04]  /*14320*/  IMAD R8, R14, UR6, RZ ;  /* 0x000000060e087c24 */ /* 0x008fc8000f8e02ff */
[C---:B----4-:R-:W-:Y:S02]  /*14330*/  IMAD R8, R13.reuse, UR7, R8 ;  /* 0x000000070d087c24 */ /* 0x050fe4000f8e0208 */
[----:B------:R-:W-:-:S04]  /*14340*/  IMAD.WIDE.U32 R2, R13, UR6, R2 ;  /* 0x000000060d027c25 */ /* 0x000fc8000f8e0002 */
[----:B------:R-:W-:Y:S01]  /*14350*/  IMAD.IADD R3, R8, 0x1, R3 ;  /* 0x0000000108037824 */ /* 0x000fe200078e0203 */
[----:B------:R-:W-:-:S04]  /*14360*/  LEA R8, P0, R2, UR4, 0x2 ;  /* 0x0000000402087c11 */ /* 0x000fc8000f8010ff */
[----:B------:R-:W-:-:S06]  /*14370*/  LEA.HI.X R9, R2, UR5, R3, 0x2, P0 ;  /* 0x0000000502097c11 */ /* 0x000fcc00080f1403 */
[----:B------:R3:W5:Y:S03]  /*14380*/  LDG.E R9, desc[UR50][R8.64] ;  /* 0x0000003208097981 */ /* 0x000766000c1e1900 */
.L_x_8227:
[----:B------:R-:W4:Y:S01]  /*14390*/  LDL R2, [R1] ;  /* 0x0000000001027983 */ /* 0x000f220000100800 */
[----:B------:R-:W-:Y:S01]  /*143a0*/  SHF.L.U32 R3, R11, 0x1f, RZ ;  /* 0x0000001f0b037819 */ /* 0x000fe200000006ff */
[----:B------:R-:W-:Y:S01]  /*143b0*/  BSSY B2, `(.L_x_8228) ;  /* 0x0000004000027945 */ /* 0x000fe20003800000 */
[----:B----4-:R-:W-:-:S04]  /*143c0*/  IMAD R2, R12, 0x8, R2 ;  /* 0x000000080c027824 */ /* 0x010fc800078e0202 */
[----:B------:R-:W4:Y:S02]  /*143d0*/  SYNCS.PHASECHK.TRANS64.TRYWAIT P0, [R2+URZ+0x28840], R3 ;  /* 0x02884003020075a7 */ /* 0x000f24000800017f */
[----:B----4-:R-:W-:Y:S05]  /*143e0*/  @!P0 BRA `(.L_x_8229) ;  /* 0x0000002c00b48947 */ /* 0x010fea0003800000 */
.L_x_8307:
[----:B------:R-:W-:Y:S05]  /*143f0*/  BSYNC B2 ;  /* 0x0000000000027941 */ /* 0x000fea0003800000 */
.L_x_8228:
[----:B0--3--:R-:W0:Y:S01]  /*14400*/  S2R R8, SR_TID.X ;  /* 0x0000000000087919 */ /* 0x009e220000002100 */
[----:B------:R-:W-:Y:S01]  /*14410*/  BSSY B2, `(.L_x_8230) ;  /* 0x000000b000027945 */ /* 0x000fe20003800000 */
[----:B0-----:R-:W-:-:S04]  /*14420*/  LOP3.LUT R8, R8, 0x7f, RZ, 0xc0, !PT ;  /* 0x0000007f08087812 */ /* 0x001fc800078ec0ff */
[----:B------:R-:W-:-:S13]  /*14430*/  ISETP.NE.AND P1, PT, R8, RZ, PT ;  /* 0x000000ff0800720c */ /* 0x000fda0003f25270 */
[----:B------:R-:W-:Y:S05]  /*14440*/  @P1 BRA `(.L_x_8231) ;  /* 0x00000000001c1947 */ /* 0x000fea0003800000 */
[----:B------:R-:W0:Y:S01]  /*14450*/  S2R R8, SR_TID.X ;  /* 0x0000000000087919 */ /* 0x000e220000002100 */
[----:B----4-:R-:W-:-:S04]  /*14460*/  IMAD.MOV.U32 R3, RZ, RZ, 0x8000 ;  /* 0x00008000ff037424 */ /* 0x010fc800078e00ff */
[----:B------:R3:W-:Y:S01]  /*14470*/  SYNCS.ARRIVE.TRANS64 RZ, [R2+URZ+0x28830], R3 ;  /* 0x0288300302ff79a7 */ /* 0x0007e2000800003f */
[----:B0-----:R-:W-:-:S04]  /*14480*/  LOP3.LUT R8, R8, 0x1f, RZ, 0xc0, !PT ;  /* 0x0000001f08087812 */ /* 0x001fc800078ec0ff */
[----:B------:R-:W-:-:S13]  /*14490*/  ISETP.NE.AND P0, PT, R8, RZ, PT ;  /* 0x000000ff0800720c */ /* 0x000fda0003f05270 */
[----:B---3--:R-:W-:Y:S05]  /*144a0*/  @!P0 BRA `(.L_x_8231) ;  /* 0x0000000000048947 */ /* 0x008fea0003800000 */
[----:B------:R-:W-:Y:S01]  /*144b0*/  BPT.TRAP 0x1 ;  /* 0x000000040000795c */ /* 0x000fe20000300000 */
.L_x_8231:
[----:B------:R-:W-:Y:S05]  /*144c0*/  BSYNC B2 ;  /* 0x0000000000027941 */ /* 0x000fea0003800000 */
.L_x_8230:
[----:B----4-:R-:W3:Y:S04]  /*144d0*/  LDL R2, [R1+0x4] ;  /* 0x0000040001027983 */ /* 0x010ee80000100800 */
[----:B--2---:R-:W2:Y:S04]  /*144e0*/  LDL R11, [R1] ;  /* 0x00000000010b7983 */ /* 0x004ea80000100800 */
        /* <DEDUP_REMOVED lines=8> */
[C---:B---3--:R-:W-:Y:S02]  /*14570*/  IMAD R3, R2.reuse, 0x8, R10 ;  /* 0x0000000802037824 */ /* 0x048fe400078e020a */
[----:B--2---:R-:W-:Y:S02]  /*14580*/  IMAD R2, R2, 0x8000, R11 ;  /* 0x0000800002027824 */ /* 0x004fe400078e020b */
[----:B------:R-:W-:-:S02]  /*14590*/  VIADD R3, R3, 0x30 ;  /* 0x0000003003037836 */ /* 0x000fc40000000000 */
[----:B----4-:R-:W-:Y:S02]  /*145a0*/  IMAD R8, R7, 0x80, R8 ;  /* 0x0000008007087824 */ /* 0x010fe400078e0208 */
[----:B------:R-:W-:-:S07]  /*145b0*/  VIADD R11, R2, 0x18400 ;  /* 0x00018400020b7836 */ /* 0x000fce0000000000 */
.L_x_8232:
        /* <DEDUP_REMOVED lines=16> */
.L_x_8233:
        /* <DEDUP_REMOVED lines=15> */
.L_x_8308:
[----:B------:R-:W-:Y:S05]  /*147b0*/  BSYNC B2 ;  /* 0x0000000000027941 */ /* 0x000fea0003800000 */
.L_x_8234:
        /* <DEDUP_REMOVED lines=11> */
.L_x_8237:
[----:B------:R-:W-:Y:S05]  /*14870*/  BSYNC B2 ;  /* 0x0000000000027941 */ /* 0x000fea0003800000 */
.L_x_8236:
        /* <DEDUP_REMOVED lines=13> */
.L_x_8238:
        /* <DEDUP_REMOVED lines=15> */
.L_x_8239:
        /* <DEDUP_REMOVED lines=12> */
.L_x_8226:
[----:B------:R-:W-:Y:S05]  /*14b00*/  BSYNC B1 ;  /* 0x0000000000017941 */ /* 0x000fea0003800000 */
.L_x_8225:
[----:B------:R-:W4:Y:S01]  /*14b10*/  LDL R2, [R1+0x20] ;  /* 0x0000200001027983 */ /* 0x000f220000100800 */
[----:B------:R-:W-:Y:S01]  /*14b20*/  VIADD R0, R0, 0xfffffffe ;  /* 0xfffffffe00007836 */ /* 0x000fe20000000000 */
[----:B----4-:R-:W-:-:S13]  /*14b30*/  ISETP.GT.AND P0, PT, R6, R2, PT ;  /* 0x000000020600720c */ /* 0x010fda0003f04270 */
[----:B------:R-:W-:Y:S05]  /*14b40*/  @P0 BRA `(.L_x_8240) ;  /* 0xffffffec000c0947 */ /* 0x000fea000383ffff */
.L_x_8192:
[----:B------:R-:W-:Y:S05]  /*14b50*/  BSYNC B0 ;  /* 0x0000000000007941 */ /* 0x000fea0003800000 */
.L_x_8191:
[----:B------:R-:W4:Y:S01]  /*14b60*/  S2R R2, SR_TID.X ;  /* 0x0000000000027919 */ /* 0x000f220000002100 */
[----:B------:R-:W-:Y:S01]  /*14b70*/  BSSY B0, `(.L_x_8241) ;  /* 0x0000010000007945 */ /* 0x000fe20003800000 */
[----:B----4-:R-:W-:-:S04]  /*14b80*/  LOP3.LUT R6, R2, 0x7f, RZ, 0xc0, !PT ;  /* 0x0000007f02067812 */ /* 0x010fc800078ec0ff */
[----:B------:R-:W-:-:S13]  /*14b90*/  ISETP.NE.AND P0, PT, R6, RZ, PT ;  /* 0x000000ff0600720c */ /* 0x000fda0003f05270 */
[----:B------:R-:W-:Y:S05]  /*14ba0*/  @P0 BRA `(.L_x_8242) ;  /* 0x0000000000300947 */ /* 0x000fea0003800000 */
[----:B------:R-:W4:Y:S01]  /*14bb0*/  S2R R3, SR_LANEID ;  /* 0x0000000000037919 */ /* 0x000f220000000000 */
[----:B------:R-:W-:Y:S01]  /*14bc0*/  VOTEU.ANY UR4, UPT, PT ;  /* 0x0000000000047886 */ /* 0x000fe200038e0100 */
[----:B--2---:R-:W2:Y:S01]  /*14bd0*/  LDC.64 R4, c[0x0][0xc60] ;  /* 0x00031800ff047b82 */ /* 0x004ea20000000a00 */
[----:B------:R-:W4:Y:S08]  /*14be0*/  FLO.U32 R0, UR4 ;  /* 0x0000000400007d00 */ /* 0x000f3000080e0000 */
[----:B------:R-:W2:Y:S01]  /*14bf0*/  POPC R2, UR4 ;  /* 0x0000000400027d09 */ /* 0x000ea20008000000 */
[----:B----4-:R-:W-:-:S13]  /*14c00*/  ISETP.EQ.U32.AND P0, PT, R0, R3, PT ;  /* 0x000000030000720c */ /* 0x010fda0003f02070 */
[----:B--2---:R-:W2:Y:S01]  /*14c10*/  @P0 ATOMG.E.ADD.STRONG.GPU PT, R5, desc[UR50][R4.64], R2 ;  /* 0x00000002040509a8 */ /* 0x004ea200081ee1f2 */
[----:B------:R-:W4:Y:S02]  /*14c20*/  S2R R3, SR_LTMASK ;  /* 0x0000000000037919 */ /* 0x000f240000003900 */
[----:B----4-:R-:W-:-:S06]  /*14c30*/  LOP3.LUT R3, R3, UR4, RZ, 0xc0, !PT ;  /* 0x0000000403037c12 */ /* 0x010fcc000f8ec0ff */
[----:B------:R-:W4:Y:S01]  /*14c40*/  POPC R3, R3 ;  /* 0x0000000300037309 */ /* 0x000f220000000000 */
[----:B--2---:R-:W4:Y:S02]  /*14c50*/  SHFL.IDX PT, R0, R5, R0, 0x1f ;  /* 0x00001f0005007589 */ /* 0x004f2400000e0000 */
[----:B----4-:R-:W-:-:S07]  /*14c60*/  IADD3 R16, R0, UR37, R3 ;  /* 0x0000002500107c10 */ /* 0x010fce000fffe003 */
.L_x_8242:
[----:B------:R-:W-:Y:S05]  /*14c70*/  BSYNC B0 ;  /* 0x0000000000007941 */ /* 0x000fea0003800000 */
.L_x_8241:
[----:B------:R-:W4:Y:S01]  /*14c80*/  LDL R0, [R1+0x18] ;  /* 0x0000180001007983 */ /* 0x000f220000100800 */
[----:B------:R-:W-:Y:S01]  /*14c90*/  BSSY B0, `(.L_x_8243) ;  /* 0x000003e000007945 */ /* 0x000fe20003800000 */
[----:B----4-:R-:W-:-:S13]  /*14ca0*/  LOP3.LUT P0, RZ, R0, 0x1, RZ, 0xc0, !PT ;  /* 0x0000000100ff7812 */ /* 0x010fda000780c0ff */
[----:B------:R-:W-:Y:S05]  /*14cb0*/  @!P0 BRA `(.L_x_8244) ;  /* 0x0000000000ec8947 */ /* 0x000fea0003800000 */
[----:B------:R-:W4:Y:S04]  /*14cc0*/  LDL R3, [R1] ;  /* 0x0000000001037983 */ /* 0x000f280000100800 */
[----:B------:R-:W4:Y:S04]  /*14cd0*/  LDL R0, [R1+0x4] ;  /* 0x0000040001007983 */ /* 0x000f280000100800 */
[----:B------:R-:W5:Y:S01]  /*14ce0*/  LDL R2, [R1+0x10] ;  /* 0x0000100001027983 */ /* 0x000f620000100800 */
[----:B------:R-:W-:Y:S01]  /*14cf0*/  BSSY B1, `(.L_x_8245) ;  /* 0x0000006000017945 */ /* 0x000fe20003800000 */
[----:B------:R-:W-:Y:S01]  /*14d00*/  ISETP.NE.AND P1, PT, R6, RZ, PT ;  /* 0x000000ff0600720c */ /* 0x000fe20003f25270 */
[----:B----4-:R-:W-:Y:S01]  /*14d10*/  IMAD R0, R0, 0x8, R3 ;  /* 0x0000000800007824 */ /* 0x010fe200078e0203 */
[----:B-----5:R-:W-:-:S04]  /*14d20*/  SHF.L.U32 R3, R2, 0x1f, RZ ;  /* 0x0000001f02037819 */ /* 0x020fc800000006ff */
[----:B------:R-:W4:Y:S02]  /*14d30*/  SYNCS.PHASECHK.TRANS64.TRYWAIT P0, [R0+URZ+0x28860], R3 ;  /* 0x02886003000075a7 */ /* 0x000f24000800017f */
[----:B----4-:R-:W-:Y:S05]  /*14d40*/  @!P0 BRA `(.L_x_8246) ;  /* 0x0000002400848947 */ /* 0x010fea0003800000 */
.L_x_8309:
[----:B------:R-:W-:Y:S05]  /*14d50*/  BSYNC B1 ;  /* 0x0000000000017941 */ /* 0x000fea0003800000 */
.L_x_8245:
[----:B------:R-:W-:Y:S04]  /*14d60*/  BSSY B1, `(.L_x_8247) ;  /* 0x0000009000017945 */ /* 0x000fe80003800000 */
[----:B------:R-:W-:Y:S05]  /*14d70*/  @P1 BRA `(.L_x_8248) ;  /* 0x00000000001c1947 */ /* 0x000fea0003800000 */
[----:B------:R-:W5:Y:S01]  /*14d80*/  S2R R2, SR_TID.X ;  /* 0x0000000000027919 */ /* 0x000f620000002100 */
[----:B----4-:R-:W-:-:S04]  /*14d90*/  IMAD.MOV.U32 R3, RZ, RZ, 0x8000 ;  /* 0x00008000ff037424 */ /* 0x010fc800078e00ff */
[----:B------:R4:W-:Y:S01]  /*14da0*/  SYNCS.ARRIVE.TRANS64 RZ, [R0+URZ+0x28850], R3 ;  /* 0x0288500300ff79a7 */ /* 0x0009e2000800003f */
[----:B-----5:R-:W-:-:S04]  /*14db0*/  LOP3.LUT R2, R2, 0x1f, RZ, 0xc0, !PT ;  /* 0x0000001f02027812 */ /* 0x020fc800078ec0ff */
[----:B------:R-:W-:-:S13]  /*14dc0*/  ISETP.NE.AND P0, PT, R2, RZ, PT ;  /* 0x000000ff0200720c */ /* 0x000fda0003f05270 */
[----:B----4-:R-:W-:Y:S05]  /*14dd0*/  @!P0 BRA `(.L_x_8248) ;  /* 0x0000000000048947 */ /* 0x010fea0003800000 */
[----:B------:R-:W-:Y:S01]  /*14de0*/  BPT.TRAP 0x1 ;  /* 0x000000040000795c */ /* 0x000fe20000300000 */
.L_x_8248:
[----:B------:R-:W-:Y:S05]  /*14df0*/  BSYNC B1 ;  /* 0x0000000000017941 */ /* 0x000fea0003800000 */
.L_x_8247:
[----:B------:R-:W5:Y:S04]  /*14e00*/  LDL.LU R5, [R1+0x14] ;  /* 0x0000140001057983 */ /* 0x000f680000300800 */
[----:B------:R-:W5:Y:S04]  /*14e10*/  LDL.LU R2, [R1+0x8] ;  /* 0x0000080001027983 */ /* 0x000f680000300800 */
[----:B--2---:R-:W2:Y:S04]  /*14e20*/  LDL R4, [R1] ;  /* 0x0000000001047983 */ /* 0x004ea80000100800 */
[----:B----4-:R-:W2:Y:S01]  /*14e30*/  LDL R3, [R1+0x4] ;  /* 0x0000040001037983 */ /* 0x010ea20000100800 */
[----:B------:R-:W-:Y:S01]  /*14e40*/  UIADD3 UR4, UP0, UR38, 0x470, URZ ;  /* 0x0000047026047890 */ /* 0x000fe2000ff1e03f */
[----:B------:R-:W-:Y:S01]  /*14e50*/  PLOP3.LUT P0, PT, PT, PT, PT, 0x80, 0x0 ;  /* 0x000000000000781c */ /* 0x000fe20003f0f070 */
[----:B------:R-:W-:Y:S01]  /*14e60*/  VIADD R0, R0, 0x28850 ;  /* 0x0002885000007836 */ /* 0x000fe20000000000 */
[----:B------:R-:W-:Y:S01]  /*14e70*/  UMOV UR6, 0x0 ;  /* 0x0000000000067882 */ /* 0x000fe20000000000 */
[----:B------:R-:W-:Y:S01]  /*14e80*/  UIADD3.X UR5, URZ, UR39, URZ, UP0, !UPT ;  /* 0x000000273f057290 */ /* 0x000fe200087fe43f */
[----:B------:R-:W-:Y:S01]  /*14e90*/  UMOV UR7, 0x14f00000 ;  /* 0x14f0000000077882 */ /* 0x000fe20000000000 */
[----:B------:R-:W-:Y:S01]  /*14ea0*/  UMOV UR10, URZ ;  /* 0x0000003f000a7c82 */ /* 0x000fe20008000000 */
[----:B-----5:R-:W-:-:S02]  /*14eb0*/  IMAD R2, R2, 0x80, R5 ;  /* 0x0000008002027824 */ /* 0x020fc400078e0205 */
[----:B--2---:R-:W-:-:S04]  /*14ec0*/  IMAD R3, R3, 0x8000, R4 ;  /* 0x0000800003037824 */ /* 0x004fc800078e0204 */
[----:B------:R-:W-:-:S07]  /*14ed0*/  VIADD R4, R3, 0x400 ;  /* 0x0000040003047836 */ /* 0x000fce0000000000 */
.L_x_8249:
        /* <DEDUP_REMOVED lines=15> */
.L_x_8250:
        /* <DEDUP_REMOVED lines=9> */
[----:B----4-:R-:W-:Y:S05]  /*15060*/  @P0 BRA.U.ANY `(.L_x_8250) ;  /* 0xfffffffd00d80947 */ /* 0x010fea000393ffff */
.L_x_8244:
[----:B------:R-:W-:Y:S05]  /*15070*/  BSYNC B0 ;  /* 0x0000000000007941 */ /* 0x000fea0003800000 */
.L_x_8243:
[----:B------:R-:W4:Y:S04]  /*15080*/  LDL.LU R5, [R1+0x4] ;  /* 0x0000040001057983 */ /* 0x000f280000300800 */
[----:B--2---:R-:W2:Y:S01]  /*15090*/  LDL.LU R4, [R1+0x10] ;  /* 0x0000100001047983 */ /* 0x004ea20000300800 */
[----:B----4-:R-:W-:-:S05]  /*150a0*/  VIADD R0, R5, 0x1 ;  /* 0x0000000105007836 */ /* 0x010fca0000000000 */
[----:B------:R-:W-:-:S04]  /*150b0*/  ISETP.NE.AND P0, PT, R0, 0x2, PT ;  /* 0x000000020000780c */ /* 0x000fc80003f05270 */
[----:B------:R-:W-:Y:S02]  /*150c0*/  SEL R2, RZ, 0x1, P0 ;  /* 0x00000001ff027807 */ /* 0x000fe40000000000 */
[----:B------:R-:W-:Y:S02]  /*150d0*/  SEL R0, R0, RZ, P0 ;  /* 0x000000ff00007207 */ /* 0x000fe40000000000 */
[----:B--2---:R-:W-:-:S03]  /*150e0*/  LOP3.LUT R4, R4, R2, RZ, 0x3c, !PT ;  /* 0x0000000204047212 */ /* 0x004fc600078e3cff */
[----:B------:R2:W-:Y:S04]  /*150f0*/  STL [R1+0x4], R0 ;  /* 0x0000040001007387 */ /* 0x0005e80000100800 */
[----:B------:R2:W-:Y:S02]  /*15100*/  STL [R1+0x10], R4 ;  /* 0x0000100401007387 */ /* 0x0005e40000100800 */
.L_x_8171:
[----:B------:R-:W-:Y:S05]  /*15110*/  BSYNC B7 ;  /* 0x0000000000077941 */ /* 0x000fea0003800000 */
.L_x_8169:
        /* <DEDUP_REMOVED lines=10> */
[----:B------:R2:W-:Y:S01]  /*151c0*/  STL [R1], R0 ;  /* 0x0000000001007387 */ /* 0x0005e20000100800 */
[----:B------:R-:W-:Y:S06]  /*151d0*/  BAR.ARV 0x4, 0x180 ;  /* 0x0106000000007b1d */ /* 0x000fec0000002000 */
[----:B------:R-:W-:Y:S05]  /*151e0*/  BRA `(.L_x_8252) ;  /* 0x0000000800d47947 */ /* 0x000fea0003800000 */
.L_x_8251:
[----:B------:R-:W2:Y:S01]  /*151f0*/  S2R R0, SR_TID.X ;  /* 0x0000000000007919 */ /* 0x000ea20000002100 */
[----:B------:R-:W-:Y:S01]  /*15200*/  UMOV UR4, 0xffffffff ;  /* 0xffffffff00047882 */ /* 0x000fe20000000000 */
[----:B--2---:R-:W-:-:S04]  /*15210*/  LOP3.LUT R4, R0, 0x1f, RZ, 0xc0, !PT ;  /* 0x0000001f00047812 */ /* 0x004fc800078ec0ff */
[----:B------:R-:W-:Y:S01]  /*15220*/  ISETP.NE.AND P0, PT, R4, 0x1f, PT ;  /* 0x0000001f0400780c */ /* 0x000fe20003f05270 */
[----:B------:R-:W-:-:S12]  /*15230*/  BRA.DIV UR4, `(.L_x_8253) ;  /* 0x00000022045c7947 */ /* 0x000fd8000b800000 */
[----:B------:R-:W-:Y:S01]  /*15240*/  IMAD.IADD R5, R19, 0x1, R4 ;  /* 0x0000000113057824 */ /* 0x000fe200078e0204 */
[----:B------:R-:W-:-:S04]  /*15250*/  ULDC UR4, c[0x0][0xc3c] ;  /* 0x00030f0000047ab9 */ /* 0x000fc80000000800 */
[----:B------:R-:W-:-:S13]  /*15260*/  ISETP.GE.OR P1, PT, R5, UR4, !P0 ;  /* 0x0000000405007c0c */ /* 0x000fda000c726670 */
[----:B------:R-:W2:Y:S02]  /*15270*/  @!P1 LDC.64 R2, c[0x0][0xc80] ;  /* 0x00032000ff029b82 */ /* 0x000ea40000000a00 */
[----:B--2---:R-:W-:-:S06]  /*15280*/  @!P1 IMAD.WIDE R2, R5, 0x4, R2 ;  /* 0x0000000405029825 */ /* 0x004fcc00078e0202 */
[----:B------:R2:W4:Y:S01]  /*15290*/  @!P1 LDG.E R3, desc[UR50][R2.64] ;  /* 0x0000003202039981 */ /* 0x000522000c1e1900 */
[C---:B------:R-:W-:Y:S02]  /*152a0*/  ISETP.GE.U32.AND P2, PT, R4.reuse, 0x2, PT ;  /* 0x000000020400780c */ /* 0x040fe40003f46070 */
[C---:B------:R-:W-:Y:S01]  /*152b0*/  ISETP.GE.U32.AND P3, PT, R4.reuse, 0x4, PT ;  /* 0x000000040400780c */ /* 0x040fe20003f66070 */
[----:B------:R-:W-:Y:S01]  /*152c0*/  SHFL.IDX PT, R0, R16, RZ, 0x1f ;  /* 0x00001fff10007589 */ /* 0x000fe200000e0000 */
[C---:B------:R-:W-:Y:S02]  /*152d0*/  ISETP.GE.U32.AND P4, PT, R4.reuse, 0x8, PT ;  /* 0x000000080400780c */ /* 0x040fe40003f86070 */
[C---:B------:R-:W-:Y:S01]  /*152e0*/  ISETP.GE.U32.AND P5, PT, R4.reuse, 0x10, PT ;  /* 0x000000100400780c */ /* 0x040fe20003fa6070 */
[----:B--2---:R-:W-:Y:S02]  /*152f0*/  IMAD.MOV.U32 R2, RZ, RZ, RZ ;  /* 0x000000ffff027224 */ /* 0x004fe400078e00ff */
[----:B----4-:R-:W-:Y:S01]  /*15300*/  @!P1 IMAD.MOV.U32 R2, RZ, RZ, R3 ;  /* 0x000000ffff029224 */ /* 0x010fe200078e0003 */
[----:B------:R-:W-:-:S04]  /*15310*/  ISETP.NE.AND P1, PT, R4, RZ, PT ;  /* 0x000000ff0400720c */ /* 0x000fc80003f25270 */
[----:B------:R-:W2:Y:S02]  /*15320*/  SHFL.UP PT, R14, R2, 0x1, RZ ;  /* 0x04200000020e7989 */ /* 0x000ea400000e00ff */
[----:B--2---:R-:W-:-:S05]  /*15330*/  SEL R5, R14, RZ, P1 ;  /* 0x000000ff0e057207 */ /* 0x004fca0000800000 */
[----:B------:R-:W-:Y:S02]  /*15340*/  IMAD.IADD R3, R2, 0x1, R5 ;  /* 0x0000000102037824 */ /* 0x000fe400078e0205 */
[----:B------:R-:W-:Y:S04]  /*15350*/  SHFL.IDX PT, R5, R16, 0x1, 0x1f ;  /* 0x00201f0010057f89 */ /* 0x000fe800000e0000 */
        /* <DEDUP_REMOVED lines=12> */
[----:B------:R2:W4:Y:S02]  /*15420*/  SHFL.IDX PT, R14, R3, 0x1f, 0x1f ;  /* 0x03e01f00030e7f89 */ /* 0x00052400000e0000 */
.L_x_8319:
[----:B------:R-:W-:Y:S02]  /*15430*/  ULDC UR4, c[0x0][0xc38] ;  /* 0x00030e0000047ab9 */ /* 0x000fe40000000800 */
[----:B------:R-:W-:-:S04]  /*15440*/  IMAD.U32 R4, RZ, RZ, UR4 ;  /* 0x00000004ff047e24 */ /* 0x000fc8000f8e00ff */
[----:B----4-:R-:W-:-:S04]  /*15450*/  IMAD R16, R14, R4, RZ ;  /* 0x000000040e107224 */ /* 0x010fc800078e02ff */
[----:B------:R-:W-:-:S05]  /*15460*/  IMAD.IADD R5, R5, 0x1, R16 ;  /* 0x0000000105057824 */ /* 0x000fca00078e0210 */
[----:B------:R-:W-:-:S13]  /*15470*/  ISETP.GT.AND P6, PT, R5, R0, PT ;  /* 0x000000000500720c */ /* 0x000fda0003fc4270 */
[----:B------:R-:W-:Y:S05]  /*15480*/  @P6 BRA `(.L_x_8254) ;  /* 0x00000000009c6947 */ /* 0x000fea0003800000 */
.L_x_8259:
[----:B------:R-:W4:Y:S01]  /*15490*/  LDC R4, c[0x0][0xc3c] ;  /* 0x00030f00ff047b82 */ /* 0x000f220000000800 */
[----:B------:R-:W-:-:S05]  /*154a0*/  VIADD R19, R19, 0x1f ;  /* 0x0000001f13137836 */ /* 0x000fca0000000000 */
[----:B----4-:R-:W-:-:S13]  /*154b0*/  ISETP.GE.AND P6, PT, R19, R4, PT ;  /* 0x000000041300720c */ /* 0x010fda0003fc6270 */
[----:B------:R-:W-:Y:S05]  /*154c0*/  @P6 BRA `(.L_x_8255) ;  /* 0x0000000400d06947 */ /* 0x000fea0003800000 */
[----:B------:R-:W4:Y:S01]  /*154d0*/  S2R R2, SR_TID.X ;  /* 0x0000000000027919 */ /* 0x000f220000002100 */
[----:B------:R-:W-:Y:S01]  /*154e0*/  BSSY B0, `(.L_x_8256) ;  /* 0x0000009000007945 */ /* 0x000fe20003800000 */
[----:B----4-:R-:W-:-:S05]  /*154f0*/  LOP3.LUT R2, R2, 0x1f, RZ, 0xc0, !PT ;  /* 0x0000001f02027812 */ /* 0x010fca00078ec0ff */
[----:B---3--:R-:W-:Y:S02]  /*15500*/  IMAD.IADD R7, R19, 0x1, R2 ;  /* 0x0000000113077824 */ /* 0x008fe400078e0202 */
[----:B------:R-:W-:-:S03]  /*15510*/  IMAD.MOV.U32 R2, RZ, RZ, RZ ;  /* 0x000000ffff027224 */ /* 0x000fc600078e00ff */
[----:B------:R-:W-:-:S13]  /*15520*/  ISETP.GE.OR P6, PT, R7, R4, !P0 ;  /* 0x000000040700720c */ /* 0x000fda00047c6670 */
[----:B------:R-:W-:Y:S05]  /*15530*/  @P6 BRA `(.L_x_8257) ;  /* 0x00000000000c6947 */ /* 0x000fea0003800000 */
[----:B--2---:R-:W2:Y:S02]  /*15540*/  LDC.64 R2, c[0x0][0xc80] ;  /* 0x00032000ff027b82 */ /* 0x004ea40000000a00 */
[----:B--2---:R-:W-:-:S06]  /*15550*/  IMAD.WIDE R2, R7, 0x4, R2 ;  /* 0x0000000407027825 */ /* 0x004fcc00078e0202 */
[----:B------:R3:W5:Y:S02]  /*15560*/  LDG.E R2, desc[UR50][R2.64] ;  /* 0x0000003202027981 */ /* 0x000764000c1e1900 */
.L_x_8257:
[----:B------:R-:W-:Y:S05]  /*15570*/  BSYNC B0 ;  /* 0x0000000000007941 */ /* 0x000fea0003800000 */
.L_x_8256:
[----:B------:R-:W-:-:S03]  /*15580*/  UMOV UR4, 0xffffffff ;  /* 0xffffffff00047882 */ /* 0x000fc60000000000 */
[----:B------:R-:W-:Y:S05]  /*15590*/  BRA.DIV UR4, `(.L_x_8258) ;  /* 0x0000002204a87947 */ /* 0x000fea000b800000 */
[----:B-----5:R-:W2:Y:S02]  /*155a0*/  SHFL.UP PT, R14, R2, 0x1, RZ ;  /* 0x04200000020e7989 */ /* 0x020ea400000e00ff */
[----:B--23--:R-:W-:-:S05]  /*155b0*/  SEL R3, R14, RZ, P1 ;  /* 0x000000ff0e037207 */ /* 0x00cfca0000800000 */
        /* <DEDUP_REMOVED lines=14> */
.L_x_8327:
[----:B------:R-:W-:Y:S02]  /*156a0*/  ULDC UR4, c[0x0][0xc38] ;  /* 0x00030e0000047ab9 */ /* 0x000fe40000000800 */
[----:B------:R-:W-:-:S04]  /*156b0*/  IMAD.U32 R4, RZ, RZ, UR4 ;  /* 0x00000004ff047e24 */ /* 0x000fc8000f8e00ff */
[----:B---3--:R-:W-:-:S04]  /*156c0*/  IMAD R16, R14, R4, RZ ;  /* 0x000000040e107224 */ /* 0x008fc800078e02ff */
[----:B------:R-:W-:-:S05]  /*156d0*/  IMAD.IADD R5, R16, 0x1, R5 ;  /* 0x0000000110057824 */ /* 0x000fca00078e0205 */
[----:B------:R-:W-:-:S13]  /*156e0*/  ISETP.GT.AND P6, PT, R5, R0, PT ;  /* 0x000000000500720c */ /* 0x000fda0003fc4270 */
[----:B------:R-:W-:Y:S05]  /*156f0*/  @!P6 BRA `(.L_x_8259) ;  /* 0xfffffffc0064e947 */ /* 0x000fea000383ffff */
.L_x_8254:
        /* <DEDUP_REMOVED lines=8> */
.L_x_8331:
[----:B------:R-:W-:Y:S01]  /*15780*/  ISETP.NE.AND P0, PT, R5, RZ, PT ;  /* 0x000000ff0500720c */ /* 0x000fe20003f05270 */
[----:B------:R-:W-:-:S12]  /*15790*/  IMAD.MOV.U32 R5, RZ, RZ, RZ ;  /* 0x000000ffff057224 */ /* 0x000fd800078e00ff */
[----:B------:R-:W-:Y:S05]  /*157a0*/  @!P0 BRA `(.L_x_8261) ;  /* 0x0000000000108947 */ /* 0x000fea0003800000 */
[----:B------:R-:W-:Y:S01]  /*157b0*/  UMOV UR4, 0xffffffff ;  /* 0xffffffff00047882 */ /* 0x000fe20000000000 */
[----:B------:R-:W-:Y:S02]  /*157c0*/  VIADD R12, R6, 0xffffffff ;  /* 0xffffffff060c7836 */ /* 0x000fe40000000000 */
[----:B------:R-:W-:Y:S05]  /*157d0*/  BRA.DIV UR4, `(.L_x_8262) ;  /* 0x0000002604207947 */ /* 0x000fea000b800000 */
[----:B------:R0:W0:Y:S02]  /*157e0*/  SHFL.IDX PT, R5, R3, R12, 0x1f ;  /* 0x00001f0c03057589 */ /* 0x00002400000e0000 */
.L_x_8261:
[----:B0-2-4-:R-:W0:Y:S01]  /*157f0*/  LDC.64 R2, c[0x0][0xc90] ;  /* 0x00032400ff027b82 */ /* 0x015e220000000a00 */
[----:B------:R-:W-:-:S04]  /*15800*/  IMAD.IADD R19, R6, 0x1, R19 ;  /* 0x0000000106137824 */ /* 0x000fc800078e0213 */
[----:B0-----:R-:W-:-:S05]  /*15810*/  IMAD.WIDE R2, R19, 0x4, R2 ;  /* 0x0000000413027825 */ /* 0x001fca00078e0202 */
[----:B---3--:R-:W2:Y:S01]  /*15820*/  LDG.E R7, desc[UR50][R2.64] ;  /* 0x0000003202077981 */ /* 0x008ea2000c1e1900 */
        /* <DEDUP_REMOVED lines=62> */
.L_x_8255:
[----:B------:R-:W-:Y:S01]  /*15c10*/  UMOV UR4, URZ ;  /* 0x0000003f00047c82 */ /* 0x000fe20008000000 */
[----:B------:R-:W-:Y:S01]  /*15c20*/  UMOV UR5, URZ ;  /* 0x0000003f00057c82 */ /* 0x000fe20008000000 */
[----:B------:R-:W-:Y:S01]  /*15c30*/  ULDC UR6, c[0x0][0xc3c] ;  /* 0x00030f0000067ab9 */ /* 0x000fe20000000800 */
[----:B------:R-:W-:Y:S02]  /*15c40*/  IMAD.MOV.U32 R16, RZ, RZ, R0 ;  /* 0x000000ffff107224 */ /* 0x000fe400078e0000 */
[----:B------:R-:W-:Y:S02]  /*15c50*/  IMAD.U32 R17, RZ, RZ, UR4 ;  /* 0x00000004ff117e24 */ /* 0x000fe4000f8e00ff */
[----:B------:R-:W-:Y:S02]  /*15c60*/  IMAD.U32 R18, RZ, RZ, UR5 ;  /* 0x00000005ff127e24 */ /* 0x000fe4000f8e00ff */
[----:B------:R-:W-:-:S07]  /*15c70*/  IMAD.U32 R19, RZ, RZ, UR6 ;  /* 0x00000006ff137e24 */ /* 0x000fce000f8e00ff */
.L_x_8263:
[----:B------:R4:W5:Y:S01]  /*15c80*/  LDL R2, [R1] ;  /* 0x0000000001027983 */ /* 0x0009620000100800 */
[----:B------:R-:W0:Y:S01]  /*15c90*/  S2R R0, SR_TID.X ;  /* 0x0000000000007919 */ /* 0x000e220000002100 */
[----:B------:R-:W-:Y:S05]  /*15ca0*/  WARPSYNC.ALL ;  /* 0x0000000000007948 */ /* 0x000fea0003800000 */
[----:B0-----:R-:W-:Y:S01]  /*15cb0*/  LOP3.LUT R0, R0, 0x1f, RZ, 0xc0, !PT ;  /* 0x0000001f00007812 */ /* 0x001fe200078ec0ff */
[----:B------:R-:W-:Y:S03]  /*15cc0*/  BAR.SYNC.DEFER_BLOCKING 0x4, 0x180 ;  /* 0x0106000000007b1d */ /* 0x000fe60000010000 */
[----:B------:R-:W-:-:S13]  /*15cd0*/  ISETP.NE.AND P0, PT, R0, RZ, PT ;  /* 0x000000ff0000720c */ /* 0x000fda0003f05270 */
[----:B--2---:R-:W5:Y:S01]  /*15ce0*/  @!P0 S2R R3, SR_CgaCtaId ;  /* 0x0000000000038919 */ /* 0x004f620000008800 */
[----:B------:R-:W-:-:S04]  /*15cf0*/  @!P0 MOV R0, 0x400 ;  /* 0x0000040000008802 */ /* 0x000fc80000000f00 */
[----:B-----5:R-:W-:-:S05]  /*15d00*/  @!P0 LEA R2, R3, R0, 0x18 ;  /* 0x0000000003028211 */ /* 0x020fca00078ec0ff */
[----:B------:R4:W-:Y:S04]  /*15d10*/  @!P0 STS.128 [R2+0x288d0], R16 ;  /* 0x0288d01002008388 */ /* 0x0009e80000000c00 */
[----:B------:R4:W-:Y:S01]  /*15d20*/  @!P0 STL [R1], R2 ;  /* 0x0000000201008387 */ /* 0x0009e20000100800 */
[----:B------:R-:W-:Y:S06]  /*15d30*/  BAR.ARV 0x5, 0x180 ;  /* 0x0146000000007b1d */ /* 0x000fec0000002000 */
.L_x_8252:
[----:B------:R-:W-:Y:S02]  /*15d40*/  ULDC UR4, c[0x0][0xc3c] ;  /* 0x00030f0000047ab9 */ /* 0x000fe40000000800 */
[----:B----4-:R-:W-:-:S13]  /*15d50*/  ISETP.GE.AND P0, PT, R19, UR4, PT ;  /* 0x0000000413007c0c */ /* 0x010fda000bf06270 */
[----:B------:R-:W-:Y:S05]  /*15d60*/  @!P0 BRA `(.L_x_8264) ;  /* 0xffffffac004c8947 */ /* 0x000fea000383ffff */
[----:B------:R-:W-:Y:S05]  /*15d70*/  BSYNC B8 ;  /* 0x0000000000087941 */ /* 0x000fea0003800000 */
.L_x_8157:
        /* <DEDUP_REMOVED lines=12> */
.L_x_8334:
[----:B------:R-:W-:Y:S05]  /*15e40*/  BSYNC B0 ;  /* 0x0000000000007941 */ /* 0x000fea0003800000 */
.L_x_8265:
[----:B------:R-:W-:-:S03]  /*15e50*/  UMOV UR4, 0xffffffff ;  /* 0xffffffff00047882 */ /* 0x000fc60000000000 */
[----:B------:R-:W-:Y:S05]  /*15e60*/  BRA.DIV UR4, `(.L_x_8267) ;  /* 0x0000001e04b87947 */ /* 0x000fea000b800000 */
[----:B------:R-:W2:Y:S02]  /*15e70*/  S2R R2, SR_TID.X ;  /* 0x0000000000027919 */ /* 0x000ea40000002100 */
[----:B--2---:R-:W-:-:S04]  /*15e80*/  SHF.R.U32.HI R2, RZ, 0x5, R2 ;  /* 0x00000005ff027819 */ /* 0x004fc80000011602 */
[----:B------:R-:W-:-:S05]  /*15e90*/  LOP3.LUT R2, R2, 0x3, RZ, 0xc0, !PT ;  /* 0x0000000302027812 */ /* 0x000fca00078ec0ff */
[----:B------:R2:W4:Y:S02]  /*15ea0*/  SHFL.IDX PT, R14, R2, RZ, 0x1f ;  /* 0x00001fff020e7589 */ /* 0x00052400000e0000 */
.L_x_8337:
[----:B----4-:R-:W-:Y:S01]  /*15eb0*/  ISETP.NE.AND P0, PT, R14, RZ, PT ;  /* 0x000000ff0e00720c */ /* 0x010fe20003f05270 */
[----:B------:R-:W-:-:S12]  /*15ec0*/  BSSY B0, `(.L_x_8268) ;  /* 0x0000027000007945 */ /* 0x000fd80003800000 */
[----:B------:R-:W-:Y:S05]  /*15ed0*/  @P0 BRA `(.L_x_8269) ;  /* 0x0000000000940947 */ /* 0x000fea0003800000 */
[----:B------:R-:W-:-:S03]  /*15ee0*/  UMOV UR4, 0xffffffff ;  /* 0xffffffff00047882 */ /* 0x000fc60000000000 */
[----:B------:R-:W-:Y:S05]  /*15ef0*/  BRA.DIV UR4, `(.L_x_8270) ;  /* 0x0000001e04c87947 */ /* 0x000fea000b800000 */
[----:B------:R-:W-:-:S13]  /*15f00*/  ELECT P6, URZ, PT ;  /* 0x00000000003f782f */ /* 0x000fda00038c0000 */
.L_x_8340:
[----:B------:R-:W-:Y:S05]  /*15f10*/  @!P6 BRA `(.L_x_8269) ;  /* 0x000000000084e947 */ /* 0x000fea0003800000 */
[----:B------:R-:W-:-:S06]  /*15f20*/  ULOP3.LUT UR4, UR36, 0x2, URZ, 0xfc, !UPT ;  /* 0x0000000224047892 */ /* 0x000fcc000f8efc3f */
[----:B--2---:R-:W-:-:S05]  /*15f30*/  IMAD.U32 R2, RZ, RZ, UR4 ;  /* 0x00000004ff027e24 */ /* 0x004fca000f8e00ff */
[----:B------:R-:W-:-:S13]  /*15f40*/  ISETP.NE.AND P2, PT, R2, 0x3, PT ;  /* 0x000000030200780c */ /* 0x000fda0003f45270 */
[----:B------:R-:W-:Y:S05]  /*15f50*/  @!P2 BRA `(.L_x_8271) ;  /* 0x000000000004a947 */ /* 0x000fea0003800000 */
[----:B------:R-:W-:Y:S01]  /*15f60*/  BPT.TRAP 0x1 ;  /* 0x000000040000795c */ /* 0x000fe20000300000 */
.L_x_8271:
[----:B0-----:R-:W2:Y:S04]  /*15f70*/  LDL R3, [R1+0x4] ;  /* 0x0000040001037983 */ /* 0x001ea80000100800 */
[----:B---3--:R-:W3:Y:S01]  /*15f80*/  LDL.LU R7, [R1+0x10] ;  /* 0x0000100001077983 */ /* 0x008ee20000300800 */
        /* <DEDUP_REMOVED lines=12> */
.L_x_8341:
[----:B------:R-:W2:Y:S02]  /*16050*/  SYNCS.PHASECHK.TRANS64.TRYWAIT P0, [R7+URZ], R2 ;  /* 0x00000002070075a7 */ /* 0x000ea4000800017f */
[----:B--2---:R-:W-:Y:S05]  /*16060*/  @!P0 BRA `(.L_x_8273) ;  /* 0x0000001c00a08947 */ /* 0x004fea0003800000 */
.L_x_8342:
[----:B------:R-:W-:Y:S05]  /*16070*/  @!P2 BRA `(.L_x_8274) ;  /* 0x000000000004a947 */ /* 0x000fea0003800000 */
[----:B------:R-:W-:Y:S01]  /*16080*/  BPT.TRAP 0x1 ;  /* 0x000000040000795c */ /* 0x000fe20000300000 */
.L_x_8274:
[----:B------:R-:W3:Y:S01]  /*16090*/  LDL.LU R4, [R1+0x4] ;  /* 0x0000040001047983 */ /* 0x000ee20000300800 */
[----:B------:R-:W-:-:S04]  /*160a0*/  VIADD R0, R0, 0x28860 ;  /* 0x0002886000007836 */ /* 0x000fc80000000000 */
[----:B---3--:R-:W-:-:S04]  /*160b0*/  IMAD R4, R4, 0x8, R0 ;  /* 0x0000000804047824 */ /* 0x008fc800078e0200 */
[----:B------:R-:W3:Y:S02]  /*160c0*/  SYNCS.PHASECHK.TRANS64.TRYWAIT P0, [R4+URZ], R5 ;  /* 0x00000005040075a7 */ /* 0x000ee4000800017f */
[----:B---3--:R-:W-:Y:S05]  /*160d0*/  @!P0 BRA `(.L_x_8275) ;  /* 0x0000001c00988947 */ /* 0x008fea0003800000 */
.L_x_8343:
[----:B------:R-:W-:-:S07]  /*160e0*/  IMAD R3, R3, 0x8, R0 ;  /* 0x0000000803037824 */ /* 0x000fce00078e0200 */
.L_x_8276:
[----:B----4-:R4:W0:Y:S02]  /*160f0*/  SYNCS.PHASECHK.TRANS64.TRYWAIT P0, [R3+URZ], R2 ;  /* 0x00000002030075a7 */ /* 0x010824000800017f */
[----:B0-----:R-:W-:Y:S05]  /*16100*/  @!P0 NANOSLEEP.SYNCS 0x989680 ;  /* 0x009896800000895d */ /* 0x001fea0003900000 */
[----:B------:R-:W0:Y:S02]  /*16110*/  @!P0 SYNCS.PHASECHK.TRANS64 P0, [R3+URZ], R2 ;  /* 0x00000002030085a7 */ /* 0x000e24000800007f */
[----:B0-----:R-:W-:Y:S05]  /*16120*/  @!P0 BRA `(.L_x_8276) ;  /* 0xfffffffc00f08947 */ /* 0x001fea000383ffff */
.L_x_8269:
[----:B------:R-:W-:Y:S05]  /*16130*/  BSYNC B0 ;  /* 0x0000000000007941 */ /* 0x000fea0003800000 */
.L_x_8268:
[----:B------:R-:W-:Y:S05]  /*16140*/  EXIT ;  /* 0x000000000000794d */ /* 0x000fea0003800000 */
.L_x_8059:
[----:B0-----:R-:W-:-:S04]  /*16150*/  IMAD.U32 R3, RZ, RZ, UR41 ;  /* 0x00000029ff037e24 */ /* 0x001fc8000f8e00ff */
[----:B------:R0:W1:Y:S03]  /*16160*/  SYNCS.PHASECHK.TRANS64.TRYWAIT P1, [R3+URZ+0x28800], R0 ;  /* 0x02880000030075a7 */ /* 0x000066000802017f */
[----:B-1----:R-:W-:Y:S05]  /*16170*/  @!P1 NANOSLEEP.SYNCS 0x989680 ;  /* 0x009896800000995d */ /* 0x002fea0003900000 */
[----:B------:R-:W1:Y:S02]  /*16180*/  @!P1 SYNCS.PHASECHK.TRANS64 P1, [R3+URZ+0x28800], R0 ;  /* 0x02880000030095a7 */ /* 0x000e64000802007f */
[----:B-1----:R-:W-:Y:S05]  /*16190*/  @!P1 BRA `(.L_x_8059) ;  /* 0xfffffffc00ec9947 */ /* 0x002fea000383ffff */
[----:B------:R-:W-:Y:S05]  /*161a0*/  BRA `(.L_x_8277) ;  /* 0xfffffeb800887947 */ /* 0x000fea000383ffff */
.L_x_8063:
[----:B-1----:R1:W2:Y:S02]  /*161b0*/  SYNCS.PHASECHK.TRANS64.TRYWAIT P2, [R5+URZ+0x28830], R0 ;  /* 0x02883000050075a7 */ /* 0x0022a4000804017f */
[----:B--2---:R-:W-:Y:S05]  /*161c0*/  @!P2 NANOSLEEP.SYNCS 0x989680 ;  /* 0x009896800000a95d */ /* 0x004fea0003900000 */
[----:B------:R-:W2:Y:S02]  /*161d0*/  @!P2 SYNCS.PHASECHK.TRANS64 P2, [R5+URZ+0x28830], R0 ;  /* 0x028830000500a5a7 */ /* 0x000ea4000804007f */
[----:B--2---:R-:W-:Y:S05]  /*161e0*/  @!P2 BRA `(.L_x_8063) ;  /* 0xfffffffc00f0a947 */ /* 0x004fea000383ffff */
[----:B------:R-:W-:Y:S05]  /*161f0*/  BRA `(.L_x_8062) ;  /* 0xfffffeb800ac7947 */ /* 0x000fea000383ffff */
.L_x_8079:
[----:B-1----:R-:W-:-:S04]  /*16200*/  IMAD.U32 R9, RZ, RZ, UR6 ;  /* 0x00000006ff097e24 */ /* 0x002fc8000f8e00ff */
[----:B------:R1:W2:Y:S03]  /*16210*/  SYNCS.PHASECHK.TRANS64.TRYWAIT P2, [R9+URZ+0x28830], R4 ;  /* 0x02883004090075a7 */ /* 0x0002a6000804017f */
[----:B--2---:R-:W-:Y:S05]  /*16220*/  @!P2 NANOSLEEP.SYNCS 0x989680 ;  /* 0x009896800000a95d */ /* 0x004fea0003900000 */
[----:B------:R-:W2:Y:S02]  /*16230*/  @!P2 SYNCS.PHASECHK.TRANS64 P2, [R9+URZ+0x28830], R4 ;  /* 0x028830040900a5a7 */ /* 0x000ea4000804007f */
[----:B--2---:R-:W-:Y:S05]  /*16240*/  @!P2 BRA `(.L_x_8079) ;  /* 0xfffffffc00eca947 */ /* 0x004fea000383ffff */
[----:B------:R-:W-:Y:S05]  /*16250*/  BRA `(.L_x_8076) ;  /* 0xfffffeec00507947 */ /* 0x000fea000383ffff */
.L_x_8083:
[----:B-1----:R-:W-:-:S04]  /*16260*/  IMAD.U32 R9, RZ, RZ, UR6 ;  /* 0x00000006ff097e24 */ /* 0x002fc8000f8e00ff */
[----:B------:R1:W2:Y:S03]  /*16270*/  SYNCS.PHASECHK.TRANS64.TRYWAIT P2, [R9+URZ+0x28850], R4 ;  /* 0x02885004090075a7 */ /* 0x0002a6000804017f */
[----:B--2---:R-:W-:Y:S05]  /*16280*/  @!P2 NANOSLEEP.SYNCS 0x989680 ;  /* 0x009896800000a95d */ /* 0x004fea0003900000 */
[----:B------:R-:W2:Y:S02]  /*16290*/  @!P2 SYNCS.PHASECHK.TRANS64 P2, [R9+URZ+0x28850], R4 ;  /* 0x028850040900a5a7 */ /* 0x000ea4000804007f */
[----:B--2---:R-:W-:Y:S05]  /*162a0*/  @!P2 BRA `(.L_x_8083) ;  /* 0xfffffffc00eca947 */ /* 0x004fea000383ffff */
[----:B------:R-:W-:Y:S05]  /*162b0*/  BRA `(.L_x_8080) ;  /* 0xfffffef000107947 */ /* 0x000fea000383ffff */
.L_x_8100:
[----:B-1----:R-:W-:-:S04]  /*162c0*/  IMAD.U32 R7, RZ, RZ, UR6 ;  /* 0x00000006ff077e24 */ /* 0x002fc8000f8e00ff */
[----:B------:R1:W2:Y:S03]  /*162d0*/  SYNCS.PHASECHK.TRANS64.TRYWAIT P2, [R7+URZ+0x28830], R0 ;  /* 0x02883000070075a7 */ /* 0x0002a6000804017f */
[----:B--2---:R-:W-:Y:S05]  /*162e0*/  @!P2 NANOSLEEP.SYNCS 0x989680 ;  /* 0x009896800000a95d */ /* 0x004fea0003900000 */
[----:B------:R-:W2:Y:S02]  /*162f0*/  @!P2 SYNCS.PHASECHK.TRANS64 P2, [R7+URZ+0x28830], R0 ;  /* 0x028830000700a5a7 */ /* 0x000ea4000804007f */
[----:B--2---:R-:W-:Y:S05]  /*16300*/  @!P2 BRA `(.L_x_8100) ;  /* 0xfffffffc00eca947 */ /* 0x004fea000383ffff */
[----:B------:R-:W-:Y:S05]  /*16310*/  BRA `(.L_x_8097) ;  /* 0xffffff1c00f87947 */ /* 0x000fea000383ffff */
.L_x_8104:
[----:B-1----:R-:W-:-:S04]  /*16320*/  IMAD.U32 R7, RZ, RZ, UR6 ;  /* 0x00000006ff077e24 */ /* 0x002fc8000f8e00ff */
[----:B------:R1:W2:Y:S03]  /*16330*/  SYNCS.PHASECHK.TRANS64.TRYWAIT P2, [R7+URZ+0x28850], R0 ;  /* 0x02885000070075a7 */ /* 0x0002a6000804017f */
[----:B--2---:R-:W-:Y:S05]  /*16340*/  @!P2 NANOSLEEP.SYNCS 0x989680 ;  /* 0x009896800000a95d */ /* 0x004fea0003900000 */
[----:B------:R-:W2:Y:S02]  /*16350*/  @!P2 SYNCS.PHASECHK.TRANS64 P2, [R7+URZ+0x28850], R0 ;  /* 0x028850000700a5a7 */ /* 0x000ea4000804007f */
[----:B--2---:R-:W-:Y:S05]  /*16360*/  @!P2 BRA `(.L_x_8104) ;  /* 0xfffffffc00eca947 */ /* 0x004fea000383ffff */
[----:B------:R-:W-:Y:S05]  /*16370*/  BRA `(.L_x_8101) ;  /* 0xffffff2000b87947 */ /* 0x000fea000383ffff */
.L_x_8110:
[----:B-1----:R-:W-:-:S04]  /*16380*/  IMAD.U32 R7, RZ, RZ, UR6 ;  /* 0x00000006ff077e24 */ /* 0x002fc8000f8e00ff */
[----:B------:R1:W2:Y:S03]  /*16390*/  SYNCS.PHASECHK.TRANS64.TRYWAIT P2, [R7+URZ+0x28830], R0 ;  /* 0x02883000070075a7 */ /* 0x0002a6000804017f */
[----:B--2---:R-:W-:Y:S05]  /*163a0*/  @!P2 NANOSLEEP.SYNCS 0x989680 ;  /* 0x009896800000a95d */ /* 0x004fea0003900000 */
[----:B------:R-:W2:Y:S02]  /*163b0*/  @!P2 SYNCS.PHASECHK.TRANS64 P2, [R7+URZ+0x28830], R0 ;  /* 0x028830000700a5a7 */ /* 0x000ea4000804007f */
[----:B--2---:R-:W-:Y:S05]  /*163c0*/  @!P2 BRA `(.L_x_8110) ;  /* 0xfffffffc00eca947 */ /* 0x004fea000383ffff */
[----:B------:R-:W-:Y:S05]  /*163d0*/  BRA `(.L_x_8107) ;  /* 0xffffff3c00d07947 */ /* 0x000fea000383ffff */
.L_x_8114:
[----:B-1----:R-:W-:-:S04]  /*163e0*/  IMAD.U32 R7, RZ, RZ, UR6 ;  /* 0x00000006ff077e24 */ /* 0x002fc8000f8e00ff */
[----:B------:R1:W2:Y:S03]  /*163f0*/  SYNCS.PHASECHK.TRANS64.TRYWAIT P2, [R7+URZ+0x28850], R0 ;  /* 0x02885000070075a7 */ /* 0x0002a6000804017f */
[----:B--2---:R-:W-:Y:S05]  /*16400*/  @!P2 NANOSLEEP.SYNCS 0x989680 ;  /* 0x009896800000a95d */ /* 0x004fea0003900000 */
[----:B------:R-:W2:Y:S02]  /*16410*/  @!P2 SYNCS.PHASECHK.TRANS64 P2, [R7+URZ+0x28850], R0 ;  /* 0x028850000700a5a7 */ /* 0x000ea4000804007f */
[----:B--2---:R-:W-:Y:S05]  /*16420*/  @!P2 BRA `(.L_x_8114) ;  /* 0xfffffffc00eca947 */ /* 0x004fea000383ffff */
[----:B------:R-:W-:Y:S05]  /*16430*/  BRA `(.L_x_8111) ;  /* 0xffffff4000907947 */ /* 0x000fea000383ffff */
.L_x_8127:
[----:B-1----:R-:W-:-:S04]  /*16440*/  IMAD.U32 R6, RZ, RZ, UR5 ;  /* 0x00000005ff067e24 */ /* 0x002fc8000f8e00ff */
[----:B------:R1:W2:Y:S03]  /*16450*/  SYNCS.PHASECHK.TRANS64.TRYWAIT P0, [R6+URZ+0x28850], R5 ;  /* 0x02885005060075a7 */ /* 0x0002a6000800017f */
[----:B--2---:R-:W-:Y:S05]  /*16460*/  @!P0 NANOSLEEP.SYNCS 0x989680 ;  /* 0x009896800000895d */ /* 0x004fea0003900000 */
[----:B------:R-:W2:Y:S02]  /*16470*/  @!P0 SYNCS.PHASECHK.TRANS64 P0, [R6+URZ+0x28850], R5 ;  /* 0x02885005060085a7 */ /* 0x000ea4000800007f */
[----:B--2---:R-:W-:Y:S05]  /*16480*/  @!P0 BRA `(.L_x_8127) ;  /* 0xfffffffc00ec8947 */ /* 0x004fea000383ffff */
[----:B------:R-:W-:Y:S05]  /*16490*/  BRA `(.L_x_8126) ;  /* 0xffffff6c00987947 */ /* 0x000fea000383ffff */
.L_x_8177:
        /* <DEDUP_REMOVED lines=11> */
.L_x_8279:
[----:B------:R-:W-:Y:S05]  /*16550*/  BSYNC B0 ;  /* 0x0000000000007941 */ /* 0x000fea0003800000 */
.L_x_8278:
[----:B------:R-:W-:Y:S05]  /*16560*/  BRA `(.L_x_8280) ;  /* 0xffffffb000fc7947 */ /* 0x000fea000383ffff */
.L_x_8179:
[----:B------:R-:W-:Y:S01]  /*16570*/  BSSY B0, `(.L_x_8281) ;  /* 0x0000006000007945 */ /* 0x000fe20003800000 */
[----:B------:R-:W-:-:S07]  /*16580*/  IMAD.MOV.U32 R15, RZ, RZ, -0x1 ;  /* 0xffffffffff0f7424 */ /* 0x000fce00078e00ff */
[----:B012-4-:R-:W-:Y:S05]  /*16590*/  WARPSYNC.COLLECTIVE R15, `(.L_x_8282) ;  /* 0x000000000f0c7348 */ /* 0x017fea0003c00000 */
[----:B------:R-:W-:Y:S02]  /*165a0*/  ELECT P6, UR62, PT ;  /* 0x00000000003e782f */ /* 0x000fe400038c0000 */
[----:B------:R-:W-:Y:S01]  /*165b0*/  MOV R14, UR62 ;  /* 0x0000003e000e7c02 */ /* 0x000fe20008000f00 */
[----:B012-4-:R-:W-:Y:S10]  /*165c0*/  ENDCOLLECTIVE ;  /* 0x000000000000791b */ /* 0x017ff40003800000 */
.L_x_8282:
[----:B------:R-:W-:Y:S05]  /*165d0*/  BSYNC B0 ;  /* 0x0000000000007941 */ /* 0x000fea0003800000 */
.L_x_8281:
[----:B------:R-:W-:Y:S05]  /*165e0*/  BRA `(.L_x_8283) ;  /* 0xffffffb400087947 */ /* 0x000fea000383ffff */
.L_x_8181:
[----:B--2---:R2:W3:Y:S02]  /*165f0*/  SYNCS.PHASECHK.TRANS64.TRYWAIT P0, [R0+URZ+0x28840], R2 ;  /* 0x02884002000075a7 */ /* 0x0044e4000800017f */
[----:B---3--:R-:W-:Y:S05]  /*16600*/  @!P0 NANOSLEEP.SYNCS 0x989680 ;  /* 0x009896800000895d */ /* 0x008fea0003900000 */
[----:B------:R-:W3:Y:S02]  /*16610*/  @!P0 SYNCS.PHASECHK.TRANS64 P0, [R0+URZ+0x28840], R2 ;  /* 0x02884002000085a7 */ /* 0x000ee4000800007f */
[----:B---3--:R-:W-:Y:S05]  /*16620*/  @!P0 BRA `(.L_x_8181) ;  /* 0xfffffffc00f08947 */ /* 0x008fea000383ffff */
[----:B------:R-:W-:Y:S05]  /*16630*/  BRA `(.L_x_8284) ;  /* 0xffffffb400707947 */ /* 0x000fea000383ffff */
.L_x_8185:
        /* <DEDUP_REMOVED lines=14> */
.L_x_8285:
[----:B------:R-:W-:Y:S02]  /*16720*/  IMAD.MOV.U32 R13, RZ, RZ, R4 ;  /* 0x000000ffff0d7224 */ /* 0x000fe400078e0004 */
[----:B------:R-:W-:-:S07]  /*16730*/  IMAD.MOV.U32 R6, RZ, RZ, R14 ;  /* 0x000000ffff067224 */ /* 0x000fce00078e000e */
[----:B------:R-:W-:Y:S05]  /*16740*/  WARPSYNC.COLLECTIVE R15, `(.L_x_8286) ;  /* 0x000000000f087348 */ /* 0x000fea0003c00000 */
[----:B------:R0:W1:Y:S02]  /*16750*/  SHFL.IDX P6, R14, R13, R12, R11 ;  /* 0x0000000c0d0e7389 */ /* 0x00006400000c000b */
[----:B01----:R-:W-:Y:S01]  /*16760*/  ENDCOLLECTIVE ;  /* 0x000000000000791b */ /* 0x003fe20003800000 */
.L_x_8286:
[----:B------:R-:W-:Y:S02]  /*16770*/  IMAD.MOV.U32 R13, RZ, RZ, R3 ;  /* 0x000000ffff0d7224 */ /* 0x000fe400078e0003 */
[----:B------:R-:W-:Y:S02]  /*16780*/  IMAD.MOV.U32 R12, RZ, RZ, 0x1 ;  /* 0x00000001ff0c7424 */ /* 0x000fe400078e00ff */
[----:B------:R-:W-:-:S07]  /*16790*/  IMAD.MOV.U32 R7, RZ, RZ, R14 ;  /* 0x000000ffff077224 */ /* 0x000fce00078e000e */
[----:B------:R-:W-:Y:S05]  /*167a0*/  WARPSYNC.COLLECTIVE R15, `(.L_x_8287) ;  /* 0x000000000f087348 */ /* 0x000fea0003c00000 */
[----:B------:R0:W1:Y:S02]  /*167b0*/  SHFL.IDX P6, R14, R13, R12, R11 ;  /* 0x0000000c0d0e7389 */ /* 0x00006400000c000b */
[----:B01----:R-:W-:Y:S01]  /*167c0*/  ENDCOLLECTIVE ;  /* 0x000000000000791b */ /* 0x003fe20003800000 */
.L_x_8287:
        /* <DEDUP_REMOVED lines=10> */
.L_x_8288:
        /* <DEDUP_REMOVED lines=12> */
.L_x_8289:
[----:B------:R-:W-:Y:S01]  /*16930*/  @!P2 LEA R7, P3, R10, R5, 0x1 ;  /* 0x000000050a07a211 */ /* 0x000fe200078608ff */
[----:B------:R-:W-:-:S04]  /*16940*/  VIADD R5, R0, 0x20 ;  /* 0x0000002000057836 */ /* 0x000fc80000000000 */
[----:B------:R-:W-:-:S05]  /*16950*/  @!P2 IMAD.X R6, RZ, RZ, R8, P3 ;  /* 0x000000ffff06a224 */ /* 0x000fca00018e0608 */
        /* <DEDUP_REMOVED lines=14> */
.L_x_8290:
[----:B------:R-:W-:Y:S02]  /*16a40*/  IMAD.MOV.U32 R13, RZ, RZ, R3 ;  /* 0x000000ffff0d7224 */ /* 0x000fe400078e0003 */
[----:B------:R-:W-:Y:S02]  /*16a50*/  IMAD.MOV.U32 R12, RZ, RZ, 0x3 ;  /* 0x00000003ff0c7424 */ /* 0x000fe400078e00ff */
[----:B------:R-:W-:-:S07]  /*16a60*/  IMAD.MOV.U32 R5, RZ, RZ, R14 ;  /* 0x000000ffff057224 */ /* 0x000fce00078e000e */
[----:B------:R-:W-:Y:S05]  /*16a70*/  WARPSYNC.COLLECTIVE R15, `(.L_x_8291) ;  /* 0x000000000f087348 */ /* 0x000fea0003c00000 */
[----:B------:R0:W1:Y:S02]  /*16a80*/  SHFL.IDX P6, R14, R13, R12, R11 ;  /* 0x0000000c0d0e7389 */ /* 0x00006400000c000b */
[----:B01----:R-:W-:Y:S01]  /*16a90*/  ENDCOLLECTIVE ;  /* 0x000000000000791b */ /* 0x003fe20003800000 */
.L_x_8291:
        /* <DEDUP_REMOVED lines=16> */
.L_x_8292:
[----:B------:R-:W-:Y:S02]  /*16ba0*/  IMAD.MOV.U32 R13, RZ, RZ, R3 ;  /* 0x000000ffff0d7224 */ /* 0x000fe400078e0003 */
[----:B------:R-:W-:Y:S02]  /*16bb0*/  IMAD.MOV.U32 R12, RZ, RZ, 0x4 ;  /* 0x00000004ff0c7424 */ /* 0x000fe400078e00ff */
[----:B------:R-:W-:-:S07]  /*16bc0*/  IMAD.MOV.U32 R5, RZ, RZ, R14 ;  /* 0x000000ffff057224 */ /* 0x000fce00078e000e */
[----:B------:R-:W-:Y:S05]  /*16bd0*/  WARPSYNC.COLLECTIVE R15, `(.L_x_8293) ;  /* 0x000000000f087348 */ /* 0x000fea0003c00000 */
[----:B------:R0:W1:Y:S02]  /*16be0*/  SHFL.IDX P6, R14, R13, R12, R11 ;  /* 0x0000000c0d0e7389 */ /* 0x00006400000c000b */
[----:B01----:R-:W-:Y:S01]  /*16bf0*/  ENDCOLLECTIVE ;  /* 0x000000000000791b */ /* 0x003fe20003800000 */
.L_x_8293:
        /* <DEDUP_REMOVED lines=16> */
.L_x_8294:
[----:B------:R-:W-:Y:S02]  /*16d00*/  IMAD.MOV.U32 R13, RZ, RZ, R3 ;  /* 0x000000ffff0d7224 */ /* 0x000fe400078e0003 */
[----:B------:R-:W-:Y:S02]  /*16d10*/  IMAD.MOV.U32 R12, RZ, RZ, 0x5 ;  /* 0x00000005ff0c7424 */ /* 0x000fe400078e00ff */
[----:B------:R-:W-:-:S07]  /*16d20*/  IMAD.MOV.U32 R5, RZ, RZ, R14 ;  /* 0x000000ffff057224 */ /* 0x000fce00078e000e */
[----:B------:R-:W-:Y:S05]  /*16d30*/  WARPSYNC.COLLECTIVE R15, `(.L_x_8295) ;  /* 0x000000000f087348 */ /* 0x000fea0003c00000 */
[----:B------:R0:W1:Y:S02]  /*16d40*/  SHFL.IDX P6, R14, R13, R12, R11 ;  /* 0x0000000c0d0e7389 */ /* 0x00006400000c000b */
[----:B01----:R-:W-:Y:S01]  /*16d50*/  ENDCOLLECTIVE ;  /* 0x000000000000791b */ /* 0x003fe20003800000 */
.L_x_8295:
        /* <DEDUP_REMOVED lines=16> */
.L_x_8296:
[----:B------:R-:W-:Y:S02]  /*16e60*/  IMAD.MOV.U32 R13, RZ, RZ, R3 ;  /* 0x000000ffff0d7224 */ /* 0x000fe400078e0003 */
[----:B------:R-:W-:Y:S02]  /*16e70*/  IMAD.MOV.U32 R12, RZ, RZ, 0x6 ;  /* 0x00000006ff0c7424 */ /* 0x000fe400078e00ff */
[----:B------:R-:W-:-:S07]  /*16e80*/  IMAD.MOV.U32 R5, RZ, RZ, R14 ;  /* 0x000000ffff057224 */ /* 0x000fce00078e000e */
[----:B------:R-:W-:Y:S05]  /*16e90*/  WARPSYNC.COLLECTIVE R15, `(.L_x_8297) ;  /* 0x000000000f087348 */ /* 0x000fea0003c00000 */
[----:B------:R0:W1:Y:S02]  /*16ea0*/  SHFL.IDX P6, R14, R13, R12, R11 ;  /* 0x0000000c0d0e7389 */ /* 0x00006400000c000b */
[----:B01----:R-:W-:Y:S01]  /*16eb0*/  ENDCOLLECTIVE ;  /* 0x000000000000791b */ /* 0x003fe20003800000 */
.L_x_8297:
        /* <DEDUP_REMOVED lines=9> */
[----:B------:R0:W-:Y:S02]  /*16f50*/  @!P2 LDGSTS.E.BYPASS.LTC128B.128 [R9+0x16c00], desc[UR50][R6.64+0x80], !P1 ;  /* 0x16c000800609afae */ /* 0x0001e4000c901d72 */
[----:B0-----:R-:W-:-:S07]  /*16f60*/  IMAD.MOV.U32 R6, RZ, RZ, R14 ;  /* 0x000000ffff067224 */ /* 0x001fce00078e000e */
[----:B------:R-:W-:Y:S05]  /*16f70*/  WARPSYNC.COLLECTIVE R15, `(.L_x_8298) ;  /* 0x000000000f087348 */ /* 0x000fea0003c00000 */
[----:B------:R0:W1:Y:S02]  /*16f80*/  SHFL.IDX P6, R14, R13, R12, R11 ;  /* 0x0000000c0d0e7389 */ /* 0x00006400000c000b */
[----:B01----:R-:W-:Y:S01]  /*16f90*/  ENDCOLLECTIVE ;  /* 0x000000000000791b */ /* 0x003fe20003800000 */
.L_x_8298:
[----:B------:R-:W-:-:S05]  /*16fa0*/  VIADD R7, R0, 0x60 ;  /* 0x0000006000077836 */ /* 0x000fca0000000000 */
[----:B------:R-:W-:Y:S01]  /*16fb0*/  ISETP.GE.AND P2, PT, R7, R2, PT ;  /* 0x000000020700720c */ /* 0x000fe20003f46270 */
[----:B------:R-:W-:Y:S02]  /*16fc0*/  IMAD.MOV.U32 R13, RZ, RZ, R3 ;  /* 0x000000ffff0d7224 */ /* 0x000fe400078e0003 */
[----:B------:R-:W-:Y:S02]  /*16fd0*/  IMAD.MOV.U32 R12, RZ, RZ, 0x7 ;  /* 0x00000007ff0c7424 */ /* 0x000fe400078e00ff */
[----:B------:R-:W-:-:S08]  /*16fe0*/  IMAD.MOV.U32 R5, RZ, RZ, R14 ;  /* 0x000000ffff057224 */ /* 0x000fd000078e000e */
[----:B------:R-:W-:Y:S05]  /*16ff0*/  WARPSYNC.COLLECTIVE R15, `(.L_x_8299) ;  /* 0x000000000f087348 */ /* 0x000fea0003c00000 */
[----:B------:R0:W1:Y:S02]  /*17000*/  SHFL.IDX P6, R14, R13, R12, R11 ;  /* 0x0000000c0d0e7389 */ /* 0x00006400000c000b */
[----:B01----:R-:W-:Y:S01]  /*17010*/  ENDCOLLECTIVE ;  /* 0x000000000000791b */ /* 0x003fe20003800000 */
.L_x_8299:
        /* <DEDUP_REMOVED lines=14> */
.L_x_8300:
[----:B------:R-:W-:Y:S01]  /*17100*/  IMAD.MOV.U32 R4, RZ, RZ, R14 ;  /* 0x000000ffff047224 */ /* 0x000fe200078e000e */
[----:B------:R-:W-:Y:S06]  /*17110*/  BRA `(.L_x_8301) ;  /* 0xffffffb800287947 */ /* 0x000fec000383ffff */
.L_x_8190:
[----:B0-----:R-:W3:Y:S02]  /*17120*/  LDL R2, [R1] ;  /* 0x0000000001027983 */ /* 0x001ee40000100800 */
[----:B---3--:R0:W1:Y:S02]  /*17130*/  SYNCS.PHASECHK.TRANS64.TRYWAIT P0, [R2+URZ+0x28820], R0 ;  /* 0x02882000020075a7 */ /* 0x008064000800017f */
[----:B-1----:R-:W-:Y:S05]  /*17140*/  @!P0 NANOSLEEP.SYNCS 0x989680 ;  /* 0x009896800000895d */ /* 0x002fea0003900000 */
[----:B------:R-:W1:Y:S02]  /*17150*/  @!P0 SYNCS.PHASECHK.TRANS64 P0, [R2+URZ+0x28820], R0 ;  /* 0x02882000020085a7 */ /* 0x000e64000800007f */
[----:B-1----:R-:W-:Y:S05]  /*17160*/  @!P0 BRA `(.L_x_8190) ;  /* 0xfffffffc00ec8947 */ /* 0x002fea000383ffff */
[----:B------:R-:W-:Y:S05]  /*17170*/  BRA `(.L_x_8302) ;  /* 0xffffffb8009c7947 */ /* 0x000fea000383ffff */
.L_x_8199:
[----:B-1----:R1:W2:Y:S02]  /*17180*/  SYNCS.PHASECHK.TRANS64.TRYWAIT P0, [R3+URZ+0x28840], R2 ;  /* 0x02884002030075a7 */ /* 0x0022a4000800017f */
[----:B--2---:R-:W-:Y:S05]  /*17190*/  @!P0 NANOSLEEP.SYNCS 0x989680 ;  /* 0x009896800000895d */ /* 0x004fea0003900000 */
[----:B------:R-:W2:Y:S02]  /*171a0*/  @!P0 SYNCS.PHASECHK.TRANS64 P0, [R3+URZ+0x28840], R2 ;  /* 0x02884002030085a7 */ /* 0x000ea4000800007f */
[----:B--2---:R-:W-:Y:S05]  /*171b0*/  @!P0 BRA `(.L_x_8199) ;  /* 0xfffffffc00f08947 */ /* 0x004fea000383ffff */
[----:B------:R-:W-:Y:S05]  /*171c0*/  BRA `(.L_x_8303) ;  /* 0xffffffbc00687947 */ /* 0x000fea000383ffff */
.L_x_8205:
[----:B0-----:R0:W1:Y:S02]  /*171d0*/  SYNCS.PHASECHK.TRANS64.TRYWAIT P0, [R3+URZ+0x60], R2 ;  /* 0x00006002030075a7 */ /* 0x001064000800017f */
[----:B-1----:R-:W-:Y:S05]  /*171e0*/  @!P0 NANOSLEEP.SYNCS 0x989680 ;  /* 0x009896800000895d */ /* 0x002fea0003900000 */
[----:B------:R-:W1:Y:S02]  /*171f0*/  @!P0 SYNCS.PHASECHK.TRANS64 P0, [R3+URZ+0x60], R2 ;  /* 0x00006002030085a7 */ /* 0x000e64000800007f */
[----:B-1----:R-:W-:Y:S05]  /*17200*/  @!P0 BRA `(.L_x_8205) ;  /* 0xfffffffc00f08947 */ /* 0x002fea000383ffff */
[----:B------:R-:W-:Y:S05]  /*17210*/  BRA `(.L_x_8304) ;  /* 0xffffffc000447947 */ /* 0x000fea000383ffff */
.L_x_8214:
[----:B--2---:R2:W3:Y:S02]  /*17220*/  SYNCS.PHASECHK.TRANS64.TRYWAIT P0, [R3+URZ+0x28840], R2 ;  /* 0x02884002030075a7 */ /* 0x0044e4000800017f */
[----:B---3--:R-:W-:Y:S05]  /*17230*/  @!P0 NANOSLEEP.SYNCS 0x989680 ;  /* 0x009896800000895d */ /* 0x008fea0003900000 */
[----:B------:R-:W3:Y:S02]  /*17240*/  @!P0 SYNCS.PHASECHK.TRANS64 P0, [R3+URZ+0x28840], R2 ;  /* 0x02884002030085a7 */ /* 0x000ee4000800007f */
[----:B---3--:R-:W-:Y:S05]  /*17250*/  @!P0 BRA `(.L_x_8214) ;  /* 0xfffffffc00f08947 */ /* 0x008fea000383ffff */
[----:B------:R-:W-:Y:S05]  /*17260*/  BRA `(.L_x_8305) ;  /* 0xffffffc400ec7947 */ /* 0x000fea000383ffff */
.L_x_8220:
[----:B0-----:R0:W2:Y:S02]  /*17270*/  SYNCS.PHASECHK.TRANS64.TRYWAIT P0, [R2+URZ+0x60], R3 ;  /* 0x00006003020075a7 */ /* 0x0010a4000800017f */
[----:B--2---:R-:W-:Y:S05]  /*17280*/  @!P0 NANOSLEEP.SYNCS 0x989680 ;  /* 0x009896800000895d */ /* 0x004fea0003900000 */
[----:B------:R-:W2:Y:S02]  /*17290*/  @!P0 SYNCS.PHASECHK.TRANS64 P0, [R2+URZ+0x60], R3 ;  /* 0x00006003020085a7 */ /* 0x000ea4000800007f */
[----:B--2---:R-:W-:Y:S05]  /*172a0*/  @!P0 BRA `(.L_x_8220) ;  /* 0xfffffffc00f08947 */ /* 0x004fea000383ffff */
[----:B------:R-:W-:Y:S05]  /*172b0*/  BRA `(.L_x_8306) ;  /* 0xffffffc800c87947 */ /* 0x000fea000383ffff */
.L_x_8229:
[----:B----4-:R4:W0:Y:S02]  /*172c0*/  SYNCS.PHASECHK.TRANS64.TRYWAIT P0, [R2+URZ+0x28840], R3 ;  /* 0x02884003020075a7 */ /* 0x010824000800017f */
[----:B0-----:R-:W-:Y:S05]  /*172d0*/  @!P0 NANOSLEEP.SYNCS 0x989680 ;  /* 0x009896800000895d */ /* 0x001fea0003900000 */
[----:B------:R-:W0:Y:S02]  /*172e0*/  @!P0 SYNCS.PHASECHK.TRANS64 P0, [R2+URZ+0x28840], R3 ;  /* 0x02884003020085a7 */ /* 0x000e24000800007f */
[----:B0-----:R-:W-:Y:S05]  /*172f0*/  @!P0 BRA `(.L_x_8229) ;  /* 0xfffffffc00f08947 */ /* 0x001fea000383ffff */
[----:B------:R-:W-:Y:S05]  /*17300*/  BRA `(.L_x_8307) ;  /* 0xffffffd000387947 */ /* 0x000fea000383ffff */
.L_x_8235:
[----:B0-----:R0:W2:Y:S02]  /*17310*/  SYNCS.PHASECHK.TRANS64.TRYWAIT P0, [R2+URZ+0x60], R5 ;  /* 0x00006005020075a7 */ /* 0x0010a4000800017f */
[----:B--2---:R-:W-:Y:S05]  /*17320*/  @!P0 NANOSLEEP.SYNCS 0x989680 ;  /* 0x009896800000895d */ /* 0x004fea0003900000 */
[----:B------:R-:W2:Y:S02]  /*17330*/  @!P0 SYNCS.PHASECHK.TRANS64 P0, [R2+URZ+0x60], R5 ;  /* 0x00006005020085a7 */ /* 0x000ea4000800007f */
[----:B--2---:R-:W-:Y:S05]  /*17340*/  @!P0 BRA `(.L_x_8235) ;  /* 0xfffffffc00f08947 */ /* 0x004fea000383ffff */
[----:B------:R-:W-:Y:S05]  /*17350*/  BRA `(.L_x_8308) ;  /* 0xffffffd400147947 */ /* 0x000fea000383ffff */
.L_x_8246:
[----:B----4-:R4:W0:Y:S02]  /*17360*/  SYNCS.PHASECHK.TRANS64.TRYWAIT P0, [R0+URZ+0x28860], R3 ;  /* 0x02886003000075a7 */ /* 0x010824000800017f */
[----:B0-----:R-:W-:Y:S05]  /*17370*/  @!P0 NANOSLEEP.SYNCS 0x989680 ;  /* 0x009896800000895d */ /* 0x001fea0003900000 */
[----:B------:R-:W0:Y:S02]  /*17380*/  @!P0 SYNCS.PHASECHK.TRANS64 P0, [R0+URZ+0x28860], R3 ;  /* 0x02886003000085a7 */ /* 0x000e24000800007f */
[----:B0-----:R-:W-:Y:S05]  /*17390*/  @!P0 BRA `(.L_x_8246) ;  /* 0xfffffffc00f08947 */ /* 0x001fea000383ffff */
[----:B------:R-:W-:Y:S05]  /*173a0*/  BRA `(.L_x_8309) ;  /* 0xffffffd800687947 */ /* 0x000fea000383ffff */
.L_x_8253:
[----:B------:R-:W-:Y:S01]  /*173b0*/  BSSY B0, `(.L_x_8310) ;  /* 0x0000008000007945 */ /* 0x000fe20003800000 */
[----:B------:R-:W-:Y:S02]  /*173c0*/  IMAD.MOV.U32 R13, RZ, RZ, R16 ;  /* 0x000000ffff0d7224 */ /* 0x000fe400078e0010 */
[----:B------:R-:W-:Y:S02]  /*173d0*/  IMAD.MOV.U32 R12, RZ, RZ, RZ ;  /* 0x000000ffff0c7224 */ /* 0x000fe400078e00ff */
[----:B------:R-:W-:Y:S02]  /*173e0*/  IMAD.MOV.U32 R11, RZ, RZ, 0x1f ;  /* 0x0000001fff0b7424 */ /* 0x000fe400078e00ff */
[----:B------:R-:W-:-:S07]  /*173f0*/  IMAD.MOV.U32 R15, RZ, RZ, -0x1 ;  /* 0xffffffffff0f7424 */ /* 0x000fce00078e00ff */
[----:B01-3--:R-:W-:Y:S05]  /*17400*/  WARPSYNC.COLLECTIVE R15, `(.L_x_8311) ;  /* 0x000000000f087348 */ /* 0x00bfea0003c00000 */
[----:B------:R2:W4:Y:S02]  /*17410*/  SHFL.IDX P6, R14, R13, R12, R11 ;  /* 0x0000000c0d0e7389 */ /* 0x00052400000c000b */
[----:B01234-:R-:W-:Y:S01]  /*17420*/  ENDCOLLECTIVE ;  /* 0x000000000000791b */ /* 0x01ffe20003800000 */
.L_x_8311:
[----:B------:R-:W-:Y:S05]  /*17430*/  BSYNC B0 ;  /* 0x0000000000007941 */ /* 0x000fea0003800000 */
.L_x_8310:
        /* <DEDUP_REMOVED lines=9> */
.L_x_8312:
        /* <DEDUP_REMOVED lines=18> */
.L_x_8313:
[----:B------:R-:W-:Y:S01]  /*175f0*/  IMAD.MOV.U32 R12, RZ, RZ, 0x2 ;  /* 0x00000002ff0c7424 */ /* 0x000fe200078e00ff */
[----:B------:R-:W-:-:S05]  /*17600*/  SEL R7, R14, RZ, P1 ;  /* 0x000000ff0e077207 */ /* 0x000fca0000800000 */
[----:B------:R-:W-:-:S04]  /*17610*/  IMAD.IADD R3, R2, 0x1, R7 ;  /* 0x0000000102037824 */ /* 0x000fc800078e0207 */
[----:B------:R-:W-:-:S07]  /*17620*/  IMAD.MOV.U32 R13, RZ, RZ, R3 ;  /* 0x000000ffff0d7224 */ /* 0x000fce00078e0003 */
[----:B------:R-:W-:Y:S05]  /*17630*/  WARPSYNC.COLLECTIVE R15, `(.L_x_8314) ;  /* 0x000000000f087348 */ /* 0x000fea0003c00000 */
[----:B------:R0:W1:Y:S02]  /*17640*/  SHFL.UP P6, R14, R13, R12, R11 ;  /* 0x0400000c0d0e7389 */ /* 0x00006400000c000b */
[----:B01----:R-:W-:Y:S01]  /*17650*/  ENDCOLLECTIVE ;  /* 0x000000000000791b */ /* 0x003fe20003800000 */
.L_x_8314:
[----:B------:R-:W-:Y:S01]  /*17660*/  IMAD.MOV.U32 R12, RZ, RZ, 0x4 ;  /* 0x00000004ff0c7424 */ /* 0x000fe200078e00ff */
[----:B------:R-:W-:-:S05]  /*17670*/  SEL R14, R14, RZ, P2 ;  /* 0x000000ff0e0e7207 */ /* 0x000fca0001000000 */
[----:B------:R-:W-:-:S04]  /*17680*/  IMAD.IADD R3, R3, 0x1, R14 ;  /* 0x0000000103037824 */ /* 0x000fc800078e020e */
[----:B------:R-:W-:-:S07]  /*17690*/  IMAD.MOV.U32 R13, RZ, RZ, R3 ;  /* 0x000000ffff0d7224 */ /* 0x000fce00078e0003 */
[----:B------:R-:W-:Y:S05]  /*176a0*/  WARPSYNC.COLLECTIVE R15, `(.L_x_8315) ;  /* 0x000000000f087348 */ /* 0x000fea0003c00000 */
[----:B------:R0:W1:Y:S02]  /*176b0*/  SHFL.UP P6, R14, R13, R12, R11 ;  /* 0x0400000c0d0e7389 */ /* 0x00006400000c000b */
[----:B01----:R-:W-:Y:S01]  /*176c0*/  ENDCOLLECTIVE ;  /* 0x000000000000791b */ /* 0x003fe20003800000 */
.L_x_8315:
[----:B------:R-:W-:Y:S01]  /*176d0*/  IMAD.MOV.U32 R12, RZ, RZ, 0x8 ;  /* 0x00000008ff0c7424 */ /* 0x000fe200078e00ff */
[----:B------:R-:W-:-:S05]  /*176e0*/  SEL R14, R14, RZ, P3 ;  /* 0x000000ff0e0e7207 */ /* 0x000fca0001800000 */
[----:B------:R-:W-:-:S04]  /*176f0*/  IMAD.IADD R3, R3, 0x1, R14 ;  /* 0x0000000103037824 */ /* 0x000fc800078e020e */
[----:B------:R-:W-:-:S07]  /*17700*/  IMAD.MOV.U32 R13, RZ, RZ, R3 ;  /* 0x000000ffff0d7224 */ /* 0x000fce00078e0003 */
[----:B------:R-:W-:Y:S05]  /*17710*/  WARPSYNC.COLLECTIVE R15, `(.L_x_8316) ;  /* 0x000000000f087348 */ /* 0x000fea0003c00000 */
[----:B------:R0:W1:Y:S02]  /*17720*/  SHFL.UP P6, R14, R13, R12, R11 ;  /* 0x0400000c0d0e7389 */ /* 0x00006400000c000b */
[----:B01----:R-:W-:Y:S01]  /*17730*/  ENDCOLLECTIVE ;  /* 0x000000000000791b */ /* 0x003fe20003800000 */
.L_x_8316:
[----:B------:R-:W-:Y:S01]  /*17740*/  IMAD.MOV.U32 R12, RZ, RZ, 0x10 ;  /* 0x00000010ff0c7424 */ /* 0x000fe200078e00ff */
[----:B------:R-:W-:-:S05]  /*17750*/  SEL R14, R14, RZ, P4 ;  /* 0x000000ff0e0e7207 */ /* 0x000fca0002000000 */
[----:B------:R-:W-:-:S04]  /*17760*/  IMAD.IADD R3, R3, 0x1, R14 ;  /* 0x0000000103037824 */ /* 0x000fc800078e020e */
[----:B------:R-:W-:-:S07]  /*17770*/  IMAD.MOV.U32 R13, RZ, RZ, R3 ;  /* 0x000000ffff0d7224 */ /* 0x000fce00078e0003 */
[----:B------:R-:W-:Y:S05]  /*17780*/  WARPSYNC.COLLECTIVE R15, `(.L_x_8317) ;  /* 0x000000000f087348 */ /* 0x000fea0003c00000 */
[----:B------:R0:W1:Y:S02]  /*17790*/  SHFL.UP P6, R14, R13, R12, R11 ;  /* 0x0400000c0d0e7389 */ /* 0x00006400000c000b */
[----:B01----:R-:W-:Y:S01]  /*177a0*/  ENDCOLLECTIVE ;  /* 0x000000000000791b */ /* 0x003fe20003800000 */
.L_x_8317:
        /* <DEDUP_REMOVED lines=8> */
.L_x_8318:
[----:B------:R-:W-:Y:S05]  /*17830*/  BRA `(.L_x_8319) ;  /* 0xffffffd800fc7947 */ /* 0x000fea000383ffff */
.L_x_8258:
        /* <DEDUP_REMOVED lines=8> */
.L_x_8321:
[----:B------:R-:W-:Y:S05]  /*178c0*/  BSYNC B0 ;  /* 0x0000000000007941 */ /* 0x000fea0003800000 */
.L_x_8320:
        /* <DEDUP_REMOVED lines=9> */
.L_x_8322:
[----:B------:R-:W-:Y:S01]  /*17960*/  IMAD.MOV.U32 R12, RZ, RZ, 0x4 ;  /* 0x00000004ff0c7424 */ /* 0x000fe200078e00ff */
[----:B------:R-:W-:-:S05]  /*17970*/  SEL R14, R14, RZ, P2 ;  /* 0x000000ff0e0e7207 */ /* 0x000fca0001000000 */
[----:B------:R-:W-:-:S04]  /*17980*/  IMAD.IADD R3, R3, 0x1, R14 ;  /* 0x0000000103037824 */ /* 0x000fc800078e020e */
[----:B------:R-:W-:-:S07]  /*17990*/  IMAD.MOV.U32 R13, RZ, RZ, R3 ;  /* 0x000000ffff0d7224 */ /* 0x000fce00078e0003 */
[----:B------:R-:W-:Y:S05]  /*179a0*/  WARPSYNC.COLLECTIVE R15, `(.L_x_8323) ;  /* 0x000000000f087348 */ /* 0x000fea0003c00000 */
[----:B------:R0:W1:Y:S02]  /*179b0*/  SHFL.UP P6, R14, R13, R12, R11 ;  /* 0x0400000c0d0e7389 */ /* 0x00006400000c000b */
[----:B01----:R-:W-:Y:S01]  /*179c0*/  ENDCOLLECTIVE ;  /* 0x000000000000791b */ /* 0x003fe20003800000 */
.L_x_8323:
[----:B------:R-:W-:Y:S01]  /*179d0*/  IMAD.MOV.U32 R12, RZ, RZ, 0x8 ;  /* 0x00000008ff0c7424 */ /* 0x000fe200078e00ff */
[----:B------:R-:W-:-:S05]  /*179e0*/  SEL R14, R14, RZ, P3 ;  /* 0x000000ff0e0e7207 */ /* 0x000fca0001800000 */
[----:B------:R-:W-:-:S04]  /*179f0*/  IMAD.IADD R3, R3, 0x1, R14 ;  /* 0x0000000103037824 */ /* 0x000fc800078e020e */
[----:B------:R-:W-:-:S07]  /*17a00*/  IMAD.MOV.U32 R13, RZ, RZ, R3 ;  /* 0x000000ffff0d7224 */ /* 0x000fce00078e0003 */
[----:B------:R-:W-:Y:S05]  /*17a10*/  WARPSYNC.COLLECTIVE R15, `(.L_x_8324) ;  /* 0x000000000f087348 */ /* 0x000fea0003c00000 */
[----:B------:R0:W1:Y:S02]  /*17a20*/  SHFL.UP P6, R14, R13, R12, R11 ;  /* 0x0400000c0d0e7389 */ /* 0x00006400000c000b */
[----:B01----:R-:W-:Y:S01]  /*17a30*/  ENDCOLLECTIVE ;  /* 0x000000000000791b */ /* 0x003fe20003800000 */
.L_x_8324:
[----:B------:R-:W-:Y:S01]  /*17a40*/  IMAD.MOV.U32 R12, RZ, RZ, 0x10 ;  /* 0x00000010ff0c7424 */ /* 0x000fe200078e00ff */
[----:B------:R-:W-:-:S05]  /*17a50*/  SEL R14, R14, RZ, P4 ;  /* 0x000000ff0e0e7207 */ /* 0x000fca0002000000 */
[----:B------:R-:W-:-:S04]  /*17a60*/  IMAD.IADD R3, R3, 0x1, R14 ;  /* 0x0000000103037824 */ /* 0x000fc800078e020e */
[----:B------:R-:W-:-:S07]  /*17a70*/  IMAD.MOV.U32 R13, RZ, RZ, R3 ;  /* 0x000000ffff0d7224 */ /* 0x000fce00078e0003 */
[----:B------:R-:W-:Y:S05]  /*17a80*/  WARPSYNC.COLLECTIVE R15, `(.L_x_8325) ;  /* 0x000000000f087348 */ /* 0x000fea0003c00000 */
[----:B------:R0:W1:Y:S02]  /*17a90*/  SHFL.UP P6, R14, R13, R12, R11 ;  /* 0x0400000c0d0e7389 */ /* 0x00006400000c000b */
[----:B01----:R-:W-:Y:S01]  /*17aa0*/  ENDCOLLECTIVE ;  /* 0x000000000000791b */ /* 0x003fe20003800000 */
.L_x_8325:
        /* <DEDUP_REMOVED lines=8> */
.L_x_8326:
[----:B------:R-:W-:Y:S05]  /*17b30*/  BRA `(.L_x_8327) ;  /* 0xffffffd800d87947 */ /* 0x000fea000383ffff */
.L_x_8260:
[----:B------:R-:W-:Y:S01]  /*17b40*/  BSSY B0, `(.L_x_8328) ;  /* 0x0000006000007945 */ /* 0x000fe20003800000 */
[----:B------:R-:W-:Y:S01]  /*17b50*/  PLOP3.LUT P6, PT, P6, PT, PT, 0x8, 0x0 ;  /* 0x000000000000781c */ /* 0x000fe200037ce170 */
[----:B------:R-:W-:-:S12]  /*17b60*/  IMAD.MOV.U32 R15, RZ, RZ, -0x1 ;  /* 0xffffffffff0f7424 */ /* 0x000fd800078e00ff */
[----:B0123--:R-:W-:Y:S05]  /*17b70*/  WARPSYNC.COLLECTIVE R15, `(.L_x_8329) ;  /* 0x000000000f087348 */ /* 0x00ffea0003c00000 */
[----:B------:R-:W-:Y:S01]  /*17b80*/  VOTE.ANY R14, PT, P6 ;  /* 0x00000000000e7806 */ /* 0x000fe200030e0100 */
[----:B0123--:R-:W-:Y:S06]  /*17b90*/  ENDCOLLECTIVE ;  /* 0x000000000000791b */ /* 0x00ffec0003800000 */
.L_x_8329:
[----:B------:R-:W-:Y:S05]  /*17ba0*/  BSYNC B0 ;  /* 0x0000000000007941 */ /* 0x000fea0003800000 */
.L_x_8328:
        /* <DEDUP_REMOVED lines=9> */
.L_x_8330:
[----:B------:R-:W-:Y:S01]  /*17c40*/  IMAD.MOV.U32 R17, RZ, RZ, R14 ;  /* 0x000000ffff117224 */ /* 0x000fe200078e000e */
[----:B------:R-:W-:Y:S06]  /*17c50*/  BRA `(.L_x_8331) ;  /* 0xffffffd800c87947 */ /* 0x000fec000383ffff */
.L_x_8262:
[----:B------:R-:W-:Y:S01]  /*17c60*/  BSSY B0, `(.L_x_8332) ;  /* 0x0000007000007945 */ /* 0x000fe20003800000 */
[----:B------:R-:W-:Y:S02]  /*17c70*/  IMAD.MOV.U32 R13, RZ, RZ, R3 ;  /* 0x000000ffff0d7224 */ /* 0x000fe400078e0003 */
[----:B------:R-:W-:Y:S02]  /*17c80*/  IMAD.MOV.U32 R11, RZ, RZ, 0x1f ;  /* 0x0000001fff0b7424 */ /* 0x000fe400078e00ff */
[----:B------:R-:W-:-:S07]  /*17c90*/  IMAD.MOV.U32 R15, RZ, RZ, -0x1 ;  /* 0xffffffffff0f7424 */ /* 0x000fce00078e00ff */
[----:B01234-:R-:W-:Y:S05]  /*17ca0*/  WARPSYNC.COLLECTIVE R15, `(.L_x_8333) ;  /* 0x000000000f087348 */ /* 0x01ffea0003c00000 */
[----:B------:R0:W0:Y:S02]  /*17cb0*/  SHFL.IDX P6, R14, R13, R12, R11 ;  /* 0x0000000c0d0e7389 */ /* 0x00002400000c000b */
[----:B01234-:R-:W-:Y:S01]  /*17cc0*/  ENDCOLLECTIVE ;  /* 0x000000000000791b */ /* 0x01ffe20003800000 */
.L_x_8333:
[----:B------:R-:W-:Y:S05]  /*17cd0*/  BSYNC B0 ;  /* 0x0000000000007941 */ /* 0x000fea0003800000 */
.L_x_8332:
[----:B------:R-:W-:Y:S01]  /*17ce0*/  IMAD.MOV.U32 R5, RZ, RZ, R14 ;  /* 0x000000ffff057224 */ /* 0x000fe200078e000e */
[----:B------:R-:W-:Y:S06]  /*17cf0*/  BRA `(.L_x_8261) ;  /* 0xffffffd800bc7947 */ /* 0x000fec000383ffff */
.L_x_8266:
[----:B0-----:R0:W2:Y:S02]  /*17d00*/  SYNCS.PHASECHK.TRANS64.TRYWAIT P0, [R0+URZ+0x28820], R3 ;  /* 0x02882003000075a7 */ /* 0x0010a4000800017f */
[----:B--2---:R-:W-:Y:S05]  /*17d10*/  @!P0 NANOSLEEP.SYNCS 0x989680 ;  /* 0x009896800000895d */ /* 0x004fea0003900000 */
[----:B------:R-:W2:Y:S02]  /*17d20*/  @!P0 SYNCS.PHASECHK.TRANS64 P0, [R0+URZ+0x28820], R3 ;  /* 0x02882003000085a7 */ /* 0x000ea4000800007f */
[----:B--2---:R-:W-:Y:S05]  /*17d30*/  @!P0 BRA `(.L_x_8266) ;  /* 0xfffffffc00f08947 */ /* 0x004fea000383ffff */
[----:B------:R-:W-:Y:S05]  /*17d40*/  BRA `(.L_x_8334) ;  /* 0xffffffe0003c7947 */ /* 0x000fea000383ffff */
.L_x_8267:
        /* <DEDUP_REMOVED lines=8> */
[----:B01-3--:R-:W-:Y:S05]  /*17dd0*/  WARPSYNC.COLLECTIVE R15, `(.L_x_8336) ;  /* 0x000000000f087348 */ /* 0x00bfea0003c00000 */
[----:B------:R2:W4:Y:S02]  /*17de0*/  SHFL.IDX P6, R14, R13, R12, R11 ;  /* 0x0000000c0d0e7389 */ /* 0x00052400000c000b */
[----:B01234-:R-:W-:Y:S01]  /*17df0*/  ENDCOLLECTIVE ;  /* 0x000000000000791b */ /* 0x01ffe20003800000 */
.L_x_8336:
[----:B------:R-:W-:Y:S05]  /*17e00*/  BSYNC B0 ;  /* 0x0000000000007941 */ /* 0x000fea0003800000 */
.L_x_8335:
[----:B------:R-:W-:Y:S05]  /*17e10*/  BRA `(.L_x_8337) ;  /* 0xffffffe000247947 */ /* 0x000fea000383ffff */
.L_x_8270:
[----:B------:R-:W-:Y:S01]  /*17e20*/  BSSY B1, `(.L_x_8338) ;  /* 0x0000006000017945 */ /* 0x000fe20003800000 */
[----:B------:R-:W-:-:S07]  /*17e30*/  IMAD.MOV.U32 R15, RZ, RZ, -0x1 ;  /* 0xffffffffff0f7424 */ /* 0x000fce00078e00ff */
[----:B0123--:R-:W-:Y:S05]  /*17e40*/  WARPSYNC.COLLECTIVE R15, `(.L_x_8339) ;  /* 0x000000000f0c7348 */ /* 0x00ffea0003c00000 */
[----:B------:R-:W-:Y:S02]  /*17e50*/  ELECT P6, UR62, PT ;  /* 0x00000000003e782f */ /* 0x000fe400038c0000 */
[----:B------:R-:W-:Y:S01]  /*17e60*/  MOV R14, UR62 ;  /* 0x0000003e000e7c02 */ /* 0x000fe20008000f00 */
[----:B0123--:R-:W-:Y:S10]  /*17e70*/  ENDCOLLECTIVE ;  /* 0x000000000000791b */ /* 0x00fff40003800000 */
.L_x_8339:
[----:B------:R-:W-:Y:S05]  /*17e80*/  BSYNC B1 ;  /* 0x0000000000017941 */ /* 0x000fea0003800000 */
.L_x_8338:
[----:B------:R-:W-:Y:S05]  /*17e90*/  BRA `(.L_x_8340) ;  /* 0xffffffe0001c7947 */ /* 0x000fea000383ffff */
.L_x_8272:
[----:B0-----:R0:W2:Y:S02]  /*17ea0*/  SYNCS.PHASECHK.TRANS64.TRYWAIT P0, [R6+URZ], R5 ;  /* 0x00000005060075a7 */ /* 0x0010a4000800017f */
[----:B--2---:R-:W-:Y:S05]  /*17eb0*/  @!P0 NANOSLEEP.SYNCS 0x989680 ;  /* 0x009896800000895d */ /* 0x004fea0003900000 */
[----:B------:R-:W2:Y:S02]  /*17ec0*/  @!P0 SYNCS.PHASECHK.TRANS64 P0, [R6+URZ], R5 ;  /* 0x00000005060085a7 */ /* 0x000ea4000800007f */
[----:B--2---:R-:W-:Y:S05]  /*17ed0*/  @!P0 BRA `(.L_x_8272) ;  /* 0xfffffffc00f08947 */ /* 0x004fea000383ffff */
[----:B------:R-:W-:Y:S05]  /*17ee0*/  BRA `(.L_x_8341) ;  /* 0xffffffe000587947 */ /* 0x000fea000383ffff */
.L_x_8273:
[----:B--2---:R2:W3:Y:S02]  /*17ef0*/  SYNCS.PHASECHK.TRANS64.TRYWAIT P0, [R7+URZ], R2 ;  /* 0x00000002070075a7 */ /* 0x0044e4000800017f */
[----:B---3--:R-:W-:Y:S05]  /*17f00*/  @!P0 NANOSLEEP.SYNCS 0x989680 ;  /* 0x009896800000895d */ /* 0x008fea0003900000 */
[----:B------:R-:W3:Y:S02]  /*17f10*/  @!P0 SYNCS.PHASECHK.TRANS64 P0, [R7+URZ], R2 ;  /* 0x00000002070085a7 */ /* 0x000ee4000800007f */
[----:B---3--:R-:W-:Y:S05]  /*17f20*/  @!P0 BRA `(.L_x_8273) ;  /* 0xfffffffc00f08947 */ /* 0x008fea000383ffff */
[----:B------:R-:W-:Y:S05]  /*17f30*/  BRA `(.L_x_8342) ;  /* 0xffffffe0004c7947 */ /* 0x000fea000383ffff */
.L_x_8275:
[----:B---3--:R3:W4:Y:S02]  /*17f40*/  SYNCS.PHASECHK.TRANS64.TRYWAIT P0, [R4+URZ], R5 ;  /* 0x00000005040075a7 */ /* 0x008724000800017f */
[----:B----4-:R-:W-:Y:S05]  /*17f50*/  @!P0 NANOSLEEP.SYNCS 0x989680 ;  /* 0x009896800000895d */ /* 0x010fea0003900000 */
[----:B------:R-:W4:Y:S02]  /*17f60*/  @!P0 SYNCS.PHASECHK.TRANS64 P0, [R4+URZ], R5 ;  /* 0x00000005040085a7 */ /* 0x000f24000800007f */
[----:B----4-:R-:W-:Y:S05]  /*17f70*/  @!P0 BRA `(.L_x_8275) ;  /* 0xfffffffc00f08947 */ /* 0x010fea000383ffff */
[----:B------:R-:W-:Y:S05]  /*17f80*/  BRA `(.L_x_8343) ;  /* 0xffffffe000547947 */ /* 0x000fea000383ffff */
.L_x_8344:
        /* <DEDUP_REMOVED lines=15> */
.L_x_15318:


//--------------------- .text._ZN7cutlass13device_kernelIN5flash11enable_sm90INS1_16FlashAttnFwdSm90INS1_25CollectiveMainloopFwdSm90ILi2EN4cute5tupleIJNS5_1CILi1EEES8_S8_EEENS6_IJNS7_ILi128EEESA_SA_EEELi128ENS_10bfloat16_tEfNS_4arch4Sm90ELb0ELb1ELb0ELb1ELb0ELb1ELb0ELb1ELb1ELb1ELb0ELb0EEENS1_21CollectiveEpilogueFwdISB_S9_SC_SE_Li256ELb1ELb1ELb0ELb0EEENS1_36VarlenDynamicPersistentTileSchedulerILi128ELi128ELi256ELi128ELb0ELb1ELb1ELb1ELb0ELb1EEEEEEEEEvNT_6ParamsE --------------------------
	.section	.text._ZN7cutlass13device_kernelIN5flash11enable_sm90INS1_16FlashAttnFwdSm90INS1_25CollectiveMainloopFwdSm90ILi2EN4cute5tupleIJNS5_1CILi1EEES8_S8_EEENS6_IJNS7_ILi128EEESA_SA_EEELi128ENS_10bfloat16_tEfNS_4arch4Sm90ELb0ELb1ELb0ELb1ELb0ELb1ELb0ELb1ELb1ELb1ELb0ELb0EEENS1_21CollectiveEpilogueFwdISB_S9_SC_SE_Li256ELb1ELb1ELb0ELb0EEENS1_36VarlenDynamicPersistentTileSchedulerILi128ELi128ELi256ELi128ELb0ELb1ELb1ELb1ELb0ELb1EEEEEEEEEvNT_6ParamsE,"ax",@progbits
	.align	128
.text._ZN7cutlass13device_kernelIN5flash11enable_sm90INS1_16FlashAttnFwdSm90INS1_25CollectiveMainloopFwdSm90ILi2EN4cute5tupleIJNS5_1CILi1EEES8_S8_EEENS6_IJNS7_ILi128EEESA_SA_EEELi128ENS_10bfloat16_tEfNS_4arch4Sm90ELb0ELb1ELb0ELb1ELb0ELb1ELb0ELb1ELb1ELb1ELb0ELb0EEENS1_21CollectiveEpilogueFwdISB_S9_SC_SE_Li256ELb1ELb1ELb0ELb0EEENS1_36VarlenDynamicPersistentTileSchedulerILi128ELi128ELi256ELi128ELb0ELb1ELb1ELb1ELb0ELb1EEEEEEEEEvNT_6ParamsE:
        .type           _ZN7cutlass13device_kernelIN5flash11enable_sm90INS1_16FlashAttnFwdSm90INS1_25CollectiveMainloopFwdSm90ILi2EN4cute5tupleIJNS5_1CILi1EEES8_S8_EEENS6_IJNS7_ILi128EEESA_SA_EEELi128ENS_10bfloat16_tEfNS_4arch4Sm90ELb0ELb1ELb0ELb1ELb0ELb1ELb0ELb1ELb1ELb1ELb0ELb0EEENS1_21CollectiveEpilogueFwdISB_S9_SC_SE_Li256ELb1ELb1ELb0ELb0EEENS1_36VarlenDynamicPersistentTileSchedulerILi128ELi128ELi256ELi128ELb0ELb1ELb1ELb1ELb0ELb1EEEEEEEEEvNT_6ParamsE,@function
        .size           _ZN7cutlass13device_kernelIN5flash11enable_sm90INS1_16FlashAttnFwdSm90INS1_25CollectiveMainloopFwdSm90ILi2EN4cute5tupleIJNS5_1CILi1EEES8_S8_EEENS6_IJNS7_ILi128EEESA_SA_EEELi128ENS_10bfloat16_tEfNS_4arch4Sm90ELb0ELb1ELb0ELb1ELb0ELb1ELb0ELb1ELb1ELb1ELb0ELb0EEENS1_21CollectiveEpilogueFwdISB_S9_SC_SE_Li256ELb1ELb1ELb0ELb0EEENS1_36VarlenDynamicPersistentTileSchedulerILi128ELi128ELi256ELi128ELb0ELb1ELb1ELb1ELb0ELb1EEEEEEEEEvNT_6ParamsE,(.L_x_15319 - _ZN7cutlass13device_kernelIN5flash11enable_sm90INS1_16FlashAttnFwdSm90INS1_25CollectiveMainloopFwdSm90ILi2EN4cute5tupleIJNS5_1CILi1EEES8_S8_EEENS6_IJNS7_ILi128EEESA_SA_EEELi128ENS_10bfloat16_tEfNS_4arch4Sm90ELb0ELb1ELb0ELb1ELb0ELb1ELb0ELb1ELb1ELb1ELb0ELb0EEENS1_21CollectiveEpilogueFwdISB_S9_SC_SE_Li256ELb1ELb1ELb0ELb0EEENS1_36VarlenDynamicPersistentTileSchedulerILi128ELi128ELi256ELi128ELb0ELb1ELb1ELb1ELb0ELb1EEEEEEEEEvNT_6ParamsE)
        .other          _ZN7cutlass13device_kernelIN5flash11enable_sm90INS1_16FlashAttnFwdSm90INS1_25CollectiveMainloopFwdSm90ILi2EN4cute5tupleIJNS5_1CILi1EEES8_S8_EEENS6_IJNS7_ILi128EEESA_SA_EEELi128ENS_10bfloat16_tEfNS_4arch4Sm90ELb0ELb1ELb0ELb1ELb0ELb1ELb0ELb1ELb1ELb1ELb0ELb0EEENS1_21CollectiveEpilogueFwdISB_S9_SC_SE_Li256ELb1ELb1ELb0ELb0EEENS1_36VarlenDynamicPersistentTileSchedulerILi128ELi128ELi256ELi128ELb0ELb1ELb1ELb1ELb0ELb1EEEEEEEEEvNT_6ParamsE,@"STO_CUDA_ENTRY STV_DEFAULT"
_ZN7cutlass13device_kernelIN5flash11enable_sm90INS1_16FlashAttnFwdSm90INS1_25CollectiveMainloopFwdSm90ILi2EN4cute5tupleIJNS5_1CILi1EEES8_S8_EEENS6_IJNS7_ILi128EEESA_SA_EEELi128ENS_10bfloat16_tEfNS_4arch4Sm90ELb0ELb1ELb0ELb1ELb0ELb1ELb0ELb1ELb1ELb1ELb0ELb0EEENS1_21CollectiveEpilogueFwdISB_S9_SC_SE_Li256ELb1ELb1ELb0ELb0EEENS1_36VarlenDynamicPersistentTileSchedulerILi128ELi128ELi256ELi128ELb0ELb1ELb1ELb1ELb0ELb1EEEEEEEEEvNT_6ParamsE:
        /* <DEDUP_REMOVED lines=23> */
.L_x_8346:
[----:B------:R-:W-:Y:S05]  /*0170*/  BSYNC B0 ;  /* 0x0000000000007941 */ /* 0x000fea0003800000 */
.L_x_8345:
        /* <DEDUP_REMOVED lines=40> */
.L_x_8347:
        /* <DEDUP_REMOVED lines=22> */
.L_x_8348:
        /* <DEDUP_REMOVED lines=18> */
.L_x_8349:
        /* <DEDUP_REMOVED lines=22> */
.L_x_8350:
        /* <DEDUP_REMOVED lines=22> */
.L_x_8351:
[----:B--2---:R-:W-:Y:S01]  /*0940*/  ISETP.NE.AND P0, PT, R2, RZ, PT ;  /* 0x000000ff0200720c */ /* 0x004fe20003f05270 */
[----:B------:R-:W-:Y:S01]  /*0950*/  IMAD.MOV.U32 R2, RZ, RZ, 0x1 ;  /* 0x00000001ff027424 */ /* 0x000fe200078e00ff */
[----:B------:R-:W-:Y:S01]  /*0960*/  NOP ;  /* 0x0000000000007918 */ /* 0x000fe20000000000 */
[----:B------:R-:W-:Y:S01]  /*0970*/  ULDC.64 UR38, c[0x0][0x208] ;  /* 0x0000820000267ab9 */ /* 0x000fe20000000a00 */
[----:B------:R-:W-:Y:S02]  /*0980*/  BSSY B9, `(.L_x_8352) ;  /* 0x000245d000097945 */ /* 0x000fe40003800000 */
[----:B------:R-:W-:-:S05]  /*0990*/  SEL R2, R2, 0x2, !P0 ;  /* 0x0000000202027807 */ /* 0x000fca0004000000 */
[----:B------:R2:W-:Y:S01]  /*09a0*/  STL [R1+0x50], R2 ;  /* 0x0000500201007387 */ /* 0x0005e20000100800 */
[----:B01-34-:R-:W-:Y:S06]  /*09b0*/  BAR.SYNC.DEFER_BLOCKING 0x0 ;  /* 0x0000000000007b1d */ /* 0x01bfec0000010000 */
[----:B------:R-:W-:Y:S05]  /*09c0*/  @!P0 BRA `(.L_x_8353) ;  /* 0x000001c800308947 */ /* 0x000fea0003800000 */
.L_x_8354:
[----:B------:R-:W-:-:S08]  /*09d0*/  NOP ;  /* 0x0000000000007918 */ /* 0x000fd00000000000 */
[----:B------:R-:W0:Y:S02]  /*09e0*/  USETMAXREG.TRY_ALLOC.CTAPOOL UP0, 0xf0 ;  /* 0x000000f0000079c8 */ /* 0x000e240008000600 */
[----:B0-----:R-:W-:-:S13]  /*09f0*/  PLOP3.LUT P0, PT, PT, PT, UP0, 0x80, 0x0 ;  /* 0x000000000000781c */ /* 0x001fda0003f0f008 */
[----:B------:R-:W-:Y:S05]  /*0a00*/  @!P0 BRA `(.L_x_8354) ;  /* 0xfffffffc00f08947 */ /* 0x000fea000383ffff */
[----:B------:R-:W-:Y:S01]  /*0a10*/  SHF.R.U32.HI R0, RZ, 0x7, R4 ;  /* 0x00000007ff007819 */ /* 0x000fe20000011604 */
[----:B------:R-:W0:Y:S08]  /*0a20*/  S2UR UR5, SR_CgaCtaId ;  /* 0x00000000000579c3 */ /* 0x000e300000008800 */
[----:B------:R-:W-:Y:S06]  /*0a30*/  BAR.ARV 0x8, 0x180 ;  /* 0x0206000000007b1d */ /* 0x000fec0000002000 */
[----:B------:R-:W-:Y:S01]  /*0a40*/  ISETP.NE.AND P0, PT, R0, 0x1, PT ;  /* 0x000000010000780c */ /* 0x000fe20003f05270 */
[----:B------:R-:W-:-:S12]  /*0a50*/  UMOV UR4, 0x400 ;  /* 0x0000040000047882 */ /* 0x000fd80000000000 */
[----:B------:R-:W-:Y:S06]  /*0a60*/  @!P0 BAR.ARV 0x9, 0x100 ;  /* 0x0244000000008b1d */ /* 0x000fec0000002000 */
[----:B0-----:R-:W-:Y:S02]  /*0a70*/  ULEA UR4, UR5, UR4, 0x18 ;  /* 0x0000000405047291 */ /* 0x001fe4000f8ec03f */
[----:B------:R-:W-:Y:S04]  /*0a80*/  BAR.SYNC.DEFER_BLOCKING 0x5, 0x180 ;  /* 0x0146000000007b1d */ /* 0x000fe80000010000 */
[----:B--2---:R-:W-:-:S02]  /*0a90*/  IMAD.U32 R2, RZ, RZ, UR4 ;  /* 0x00000004ff027e24 */ /* 0x004fc4000f8e00ff */
[----:B------:R-:W-:-:S03]  /*0aa0*/  ULDC UR4, c[0x0][0xc3c] ;  /* 0x00030f0000047ab9 */ /* 0x000fc60000000800 */
[----:B------:R-:W0:Y:S01]  /*0ab0*/  LDS.128 R28, [R2+0x288d0] ;  /* 0x0288d000021c7984 */ /* 0x000e220000000c00 */
[----:B------:R-:W-:Y:S06]  /*0ac0*/  BAR.ARV 0x4, 0x180 ;  /* 0x0106000000007b1d */ /* 0x000fec0000002000 */
[----:B0-----:R-:W-:-:S13]  /*0ad0*/  ISETP.GE.AND P0, PT, R31, UR4, PT ;  /* 0x000000041f007c0c */ /* 0x001fda000bf06270 */
[----:B------:R-:W-:Y:S05]  /*0ae0*/  @P0 BRA `(.L_x_8355) ;  /* 0x0000024400180947 */ /* 0x000fea0003800000 */
[----:B------:R-:W2:Y:S01]  /*0af0*/  LDL.LU R13, [R1+0x50] ;  /* 0x00005000010d7983 */ /* 0x000ea20000300800 */
[----:B------:R-:W-:Y:S02]  /*0b00*/  VIADD R229, R4, 0xffffff80 ;  /* 0xffffff8004e57836 */ /* 0x000fe40000000000 */
[----:B------:R-:W-:Y:S02]  /*0b10*/  VIADD R217, R2, 0x10400 ;  /* 0x0001040002d97836 */ /* 0x000fe40000000000 */
[----:B------:R-:W-:Y:S01]  /*0b20*/  IMAD.MOV.U32 R213, RZ, RZ, RZ ;  /* 0x000000ffffd57224 */ /* 0x000fe200078e00ff */
[----:B------:R-:W-:Y:S01]  /*0b30*/  SHF.R.S32.HI R0, RZ, 0x1f, R229 ;  /* 0x0000001fff007819 */ /* 0x000fe200000114e5 */
[----:B------:R-:W-:Y:S02]  /*0b40*/  IMAD.MOV.U32 R184, RZ, RZ, RZ ;  /* 0x000000ffffb87224 */ /* 0x000fe400078e00ff */
[----:B------:R-:W-:Y:S01]  /*0b50*/  IMAD.MOV.U32 R192, RZ, RZ, RZ ;  /* 0x000000ffffc07224 */ /* 0x000fe200078e00ff */
[CC--:B------:R-:W-:Y:S01]  /*0b60*/  LEA.HI R3, R0.reuse, R229.reuse, RZ, 0x7 ;  /* 0x000000e500037211 */ /* 0x0c0fe200078f38ff */
[----:B------:R-:W-:Y:S01]  /*0b70*/  IMAD.MOV.U32 R186, RZ, RZ, RZ ;  /* 0x000000ffffba7224 */ /* 0x000fe200078e00ff */
[----:B------:R-:W-:Y:S01]  /*0b80*/  LEA.HI R5, R0, R229, RZ, 0x5 ;  /* 0x000000e500057211 */ /* 0x000fe200078f28ff */
[----:B------:R-:W-:Y:S01]  /*0b90*/  IMAD.MOV.U32 R22, RZ, RZ, RZ ;  /* 0x000000ffff167224 */ /* 0x000fe200078e00ff */
[----:B------:R-:W-:-:S02]  /*0ba0*/  LOP3.LUT R218, R3, 0xffffff80, RZ, 0xc0, !PT ;  /* 0xffffff8003da7812 */ /* 0x000fc400078ec0ff */
[----:B------:R-:W-:Y:S01]  /*0bb0*/  LEA.HI R4, R0, R229, RZ, 0x4 ;  /* 0x000000e500047211 */ /* 0x000fe200078f20ff */
[----:B------:R-:W-:Y:S01]  /*0bc0*/  IMAD.SHL.U32 R5, R5, 0x20, RZ ;  /* 0x0000002005057824 */ /* 0x000fe200078e00ff */
[----:B------:R-:W-:Y:S01]  /*0bd0*/  SHF.R.S32.HI R222, RZ, 0x7, R3 ;  /* 0x00000007ffde7819 */ /* 0x000fe20000011403 */
[----:B------:R-:W-:Y:S01]  /*0be0*/  IMAD.IADD R218, R229, 0x1, -R218 ;  /* 0x00000001e5da7824 */ /* 0x000fe200078e0ada */
[----:B------:R-:W-:Y:S02]  /*0bf0*/  LOP3.LUT R6, R4, 0x3fffff0, RZ, 0xc0, !PT ;  /* 0x03fffff004067812 */ /* 0x000fe400078ec0ff */
[----:B------:R-:W-:Y:S02]  /*0c00*/  LOP3.LUT R5, R5, 0xfffffc00, RZ, 0xc0, !PT ;  /* 0xfffffc0005057812 */ /* 0x000fe400078ec0ff */
[----:B------:R-:W-:Y:S01]  /*0c10*/  SHF.R.S32.HI R9, RZ, 0x1f, R218 ;  /* 0x0000001fff097819 */ /* 0x000fe200000114da */
[----:B------:R-:W-:Y:S01]  /*0c20*/  IMAD.IADD R6, R229, 0x1, -R6 ;  /* 0x00000001e5067824 */ /* 0x000fe200078e0a06 */
[----:B------:R-:W-:-:S02]  /*0c30*/  LEA.HI R3, R3, R222, RZ, 0x1 ;  /* 0x000000de03037211 */ /* 0x000fc400078f08ff */
[CC--:B------:R-:W-:Y:S02]  /*0c40*/  LEA.HI R8, R9.reuse, R218.reuse, RZ, 0x2 ;  /* 0x000000da09087211 */ /* 0x0c0fe400078f10ff */
[----:B------:R-:W-:Y:S02]  /*0c50*/  LEA.HI R9, R9, R218, RZ, 0x5 ;  /* 0x000000da09097211 */ /* 0x000fe400078f28ff */
[--C-:B------:R-:W-:Y:S02]  /*0c60*/  SHF.R.S32.HI R10, RZ, 0x2, R8.reuse ;  /* 0x00000002ff0a7819 */ /* 0x100fe40000011408 */
[----:B------:R-:W-:Y:S02]  /*0c70*/  SHF.R.S32.HI R7, RZ, 0x1f, R8 ;  /* 0x0000001fff077819 */ /* 0x000fe40000011408 */
[----:B------:R-:W-:Y:S02]  /*0c80*/  LEA.HI R12, R0, R229, RZ, 0x2 ;  /* 0x000000e5000c7211 */ /* 0x000fe400078f10ff */
[----:B------:R-:W-:-:S02]  /*0c90*/  LEA.HI R7, R7, R10, RZ, 0x3 ;  /* 0x0000000a07077211 */ /* 0x000fc400078f18ff */
[----:B------:R-:W-:Y:S02]  /*0ca0*/  SHF.R.S32.HI R9, RZ, 0x5, R9 ;  /* 0x00000005ff097819 */ /* 0x000fe40000011409 */
[----:B------:R-:W-:Y:S01]  /*0cb0*/  LOP3.LUT R11, R7, 0xfffffff8, RZ, 0xc0, !PT ;  /* 0xfffffff8070b7812 */ /* 0x000fe200078ec0ff */
[----:B------:R-:W-:Y:S01]  /*0cc0*/  IMAD R7, R6, 0x40, R5 ;  /* 0x0000004006077824 */ /* 0x000fe200078e0205 */
[----:B------:R-:W-:Y:S02]  /*0cd0*/  LOP3.LUT R3, R3, 0x3fffffe, RZ, 0xc0, !PT ;  /* 0x03fffffe03037812 */ /* 0x000fe400078ec0ff */
[----:B------:R-:W-:Y:S01]  /*0ce0*/  SHF.R.S32.HI R5, RZ, 0x4, R4 ;  /* 0x00000004ff057819 */ /* 0x000fe20000011404 */
[----:B------:R-:W-:Y:S01]  /*0cf0*/  IMAD.IADD R10, R10, 0x1, -R11 ;  /* 0x000000010a0a7824 */ /* 0x000fe200078e0a0b */
[----:B------:R-:W-:Y:S01]  /*0d00*/  LOP3.LUT R12, R12, 0xfffffffc, RZ, 0xc0, !PT ;  /* 0xfffffffc0c0c7812 */ /* 0x000fe200078ec0ff */
[----:B------:R-:W-:Y:S01]  /*0d10*/  IMAD.IADD R3, R222, 0x1, -R3 ;  /* 0x00000001de037824 */ /* 0x000fe200078e0a03 */
[----:B------:R-:W-:Y:S01]  /*0d20*/  LEA.HI R4, R4, R5, RZ, 0x1 ;  /* 0x0000000504047211 */ /* 0x000fe200078f08ff */
[----:B------:R-:W-:Y:S01]  /*0d30*/  IMAD R10, R9, 0x10, R10 ;  /* 0x00000010090a7824 */ /* 0x000fe200078e020a */
[-C--:B------:R-:W-:Y:S01]  /*0d40*/  LEA.HI R23, R0, R229.reuse, RZ, 0x3 ;  /* 0x000000e500177211 */ /* 0x080fe200078f18ff */
[----:B------:R-:W-:Y:S01]  /*0d50*/  IMAD.IADD R12, R229, 0x1, -R12 ;  /* 0x00000001e50c7824 */ /* 0x000fe200078e0a0c */
[----:B------:R-:W-:Y:S01]  /*0d60*/  LOP3.LUT R4, R4, 0x1ffffffe, RZ, 0xc0, !PT ;  /* 0x1ffffffe04047812 */ /* 0x000fe200078ec0ff */
[----:B------:R-:W-:Y:S01]  /*0d70*/  IMAD R223, R3, 0x40, R10 ;  /* 0x0000004003df7824 */ /* 0x000fe200078e020a */
[----:B------:R-:W-:-:S02]  /*0d80*/  LEA.HI R3, R0, R229, RZ, 0x6 ;  /* 0x000000e500037211 */ /* 0x000fc400078f30ff */
[----:B------:R-:W-:Y:S01]  /*0d90*/  LOP3.LUT R0, R23, 0xfffffff8, RZ, 0xc0, !PT ;  /* 0xfffffff817007812 */ /* 0x000fe200078ec0ff */
[----:B------:R-:W-:Y:S01]  /*0da0*/  IMAD.IADD R4, R5, 0x1, -R4 ;  /* 0x0000000105047824 */ /* 0x000fe200078e0a04 */
[----:B------:R-:W-:Y:S01]  /*0db0*/  LEA.HI R6, R12, R12, RZ, 0x1 ;  /* 0x0000000c0c067211 */ /* 0x000fe200078f08ff */
[----:B------:R-:W-:Y:S01]  /*0dc0*/  IMAD.SHL.U32 R3, R3, 0x8, RZ ;  /* 0x0000000803037824 */ /* 0x000fe200078e00ff */
[----:B------:R-:W-:Y:S01]  /*0dd0*/  SHF.R.S32.HI R23, RZ, 0x3, R23 ;  /* 0x00000003ff177819 */ /* 0x000fe20000011417 */
[----:B------:R-:W-:Y:S01]  /*0de0*/  IMAD R224, R4, 0x8, R7 ;  /* 0x0000000804e07824 */ /* 0x000fe200078e0207 */
[----:B------:R-:W-:Y:S01]  /*0df0*/  LOP3.LUT R5, R6, 0x1ffffffe, RZ, 0xc0, !PT ;  /* 0x1ffffffe06057812 */ /* 0x000fe200078ec0ff */
[----:B------:R-:W-:Y:S01]  /*0e00*/  IMAD.IADD R207, R229, 0x1, -R0 ;  /* 0x00000001e5cf7824 */ /* 0x000fe200078e0a00 */
[----:B------:R-:W-:Y:S01]  /*0e10*/  LOP3.LUT R204, R3, 0xfffffe00, RZ, 0xc0, !PT ;  /* 0xfffffe0003cc7812 */ /* 0x000fe200078ec0ff */
[C---:B------:R-:W-:Y:S01]  /*0e20*/  VIADD R212, R23.reuse, 0x20 ;  /* 0x0000002017d47836 */ /* 0x040fe20000000000 */
[----:B------:R-:W-:Y:S01]  /*0e30*/  LOP3.LUT R189, R8, 0x7ffffffc, RZ, 0xc0, !PT ;  /* 0x7ffffffc08bd7812 */ /* 0x000fe200078ec0ff */
[C---:B------:R-:W-:Y:S01]  /*0e40*/  VIADD R211, R23.reuse, 0x40 ;  /* 0x0000004017d37836 */ /* 0x040fe20000000000 */
[----:B------:R-:W-:Y:S01]  /*0e50*/  SHF.R.S32.HI R215, RZ, 0x1f, R23 ;  /* 0x0000001fffd77819 */ /* 0x000fe20000011417 */
[----:B------:R-:W-:-:S02]  /*0e60*/  VIADD R210, R23, 0x60 ;  /* 0x0000006017d27836 */ /* 0x000fc40000000000 */
[----:B------:R-:W-:Y:S01]  /*0e70*/  IMAD.IADD R12, R12, 0x1, -R5 ;  /* 0x000000010c0c7824 */ /* 0x000fe200078e0a05 */
[----:B------:R-:W-:Y:S01]  /*0e80*/  SHF.R.S32.HI R5, RZ, 0x1f, R212 ;  /* 0x0000001fff057819 */ /* 0x000fe200000114d4 */
        /* <DEDUP_REMOVED lines=8> */
[----:B------:R-:W-:Y:S01]  /*0f10*/  IMAD.SHL.U32 R16, R207, 0x8, RZ ;  /* 0x00000008cf107824 */ /* 0x000fe200078e00ff */
[----:B------:R-:W-:Y:S01]  /*0f20*/  LEA.HI R7, R7, R210, RZ, 0x3 ;  /* 0x000000d207077211 */ /* 0x000fe200078f18ff */
[----:B------:R-:W-:Y:S01]  /*0f30*/  IMAD.SHL.U32 R5, R5, 0x40, RZ ;  /* 0x0000004005057824 */ /* 0x000fe200078e00ff */
[----:B------:R-:W-:Y:S01]  /*0f40*/  LOP3.LUT R3, R225, 0x1c0, RZ, 0xc0, !PT ;  /* 0x000001c0e1037812 */ /* 0x000fe200078ec0ff */
[----:B------:R-:W-:Y:S01]  /*0f50*/  IMAD.SHL.U32 R0, R0, 0x40, RZ ;  /* 0x0000004000007824 */ /* 0x000fe200078e00ff */
[----:B------:R-:W-:Y:S01]  /*0f60*/  LOP3.LUT R199, R199, 0x1c0, RZ, 0xc0, !PT ;  /* 0x000001c0c7c77812 */ /* 0x000fe200078ec0ff */
[----:B------:R-:W-:Y:S01]  /*0f70*/  IMAD.SHL.U32 R7, R7, 0x40, RZ ;  /* 0x0000004007077824 */ /* 0x000fe200078e00ff */
[----:B------:R-:W-:Y:S01]  /*0f80*/  LOP3.LUT R198, R198, 0x1c0, RZ, 0xc0, !PT ;  /* 0x000001c0c6c67812 */ /* 0x000fe200078ec0ff */
[----:B------:R-:W-:Y:S01]  /*0f90*/  IMAD.SHL.U32 R18, R207, 0x4, RZ ;  /* 0x00000004cf127824 */ /* 0x000fe200078e00ff */
[----:B------:R-:W-:Y:S01]  /*0fa0*/  LOP3.LUT R197, R197, 0x1c0, RZ, 0xc0, !PT ;  /* 0x000001c0c5c57812 */ /* 0x000fe200078ec0ff */
[----:B------:R-:W-:Y:S01]  /*0fb0*/  VIADD R190, R16, 0x40 ;  /* 0x0000004010be7836 */ /* 0x000fe20000000000 */
[----:B------:R-:W-:Y:S01]  /*0fc0*/  SHF.R.U32.HI R203, RZ, 0x3, R3 ;  /* 0x00000003ffcb7819 */ /* 0x000fe20000011603 */
[----:B------:R-:W-:Y:S01]  /*0fd0*/  VIADD R185, R18, 0x20 ;  /* 0x0000002012b97836 */ /* 0x000fe20000000000 */
[--C-:B------:R-:W-:Y:S01]  /*0fe0*/  LOP3.LUT R206, R3, 0x38, R16.reuse, 0xf8, !PT ;  /* 0x0000003803ce7812 */ /* 0x100fe200078ef810 */
[----:B------:R-:W-:Y:S01]  /*0ff0*/  IMAD.IADD R189, R218, 0x1, -R189 ;  /* 0x00000001dabd7824 */ /* 0x000fe200078e0abd */
[----:B------:R-:W-:Y:S01]  /*1000*/  SHF.R.U32.HI R228, RZ, 0x3, R199 ;  /* 0x00000003ffe47819 */ /* 0x000fe200000116c7 */
[----:B------:R-:W-:Y:S01]  /*1010*/  IMAD R195, R12, 0x8, R223 ;  /* 0x000000080cc37824 */ /* 0x000fe200078e02df */
[----:B------:R-:W-:-:S02]  /*1020*/  LOP3.LUT R3, R199, 0x38, R16, 0xf8, !PT ;  /* 0x00000038c7037812 */ /* 0x000fc400078ef810 */
[----:B------:R-:W-:Y:S02]  /*1030*/  SHF.R.U32.HI R227, RZ, 0x3, R198 ;  /* 0x00000003ffe37819 */ /* 0x000fe400000116c6 */
[--C-:B------:R-:W-:Y:S02]  /*1040*/  LOP3.LUT R4, R198, 0x38, R16.reuse, 0xf8, !PT ;  /* 0x00000038c6047812 */ /* 0x100fe400078ef810 */
[----:B------:R-:W-:Y:S02]  /*1050*/  SHF.R.U32.HI R226, RZ, 0x3, R197 ;  /* 0x00000003ffe27819 */ /* 0x000fe400000116c5 */
[----:B------:R-:W-:Y:S02]  /*1060*/  LOP3.LUT R9, R197, 0x38, R16, 0xf8, !PT ;  /* 0x00000038c5097812 */ /* 0x000fe400078ef810 */
[----:B------:R-:W-:Y:S02]  /*1070*/  LOP3.LUT R202, R5, 0xfffffe00, RZ, 0xc0, !PT ;  /* 0xfffffe0005ca7812 */ /* 0x000fe400078ec0ff */
[----:B------:R-:W-:-:S02]  /*1080*/  LOP3.LUT R201, R0, 0xfffffe00, RZ, 0xc0, !PT ;  /* 0xfffffe0000c97812 */ /* 0x000fc400078ec0ff */
[----:B------:R-:W-:Y:S02]  /*1090*/  LOP3.LUT R200, R7, 0xfffffe00, RZ, 0xc0, !PT ;  /* 0xfffffe0007c87812 */ /* 0x000fe400078ec0ff */
[----:B------:R-:W-:Y:S02]  /*10a0*/  LOP3.LUT R206, R204, R206, R203, 0xf6, !PT ;  /* 0x000000ceccce7212 */ /* 0x000fe400078ef6cb */
[----:B------:R-:W-:Y:S02]  /*10b0*/  LOP3.LUT R0, R202, R3, R228, 0xf6, !PT ;  /* 0x00000003ca007212 */ /* 0x000fe400078ef6e4 */
[----:B------:R-:W-:Y:S01]  /*10c0*/  LOP3.LUT R4, R201, R4, R227, 0xf6, !PT ;  /* 0x00000004c9047212 */ /* 0x000fe200078ef6e3 */
[--C-:B------:R-:W-:Y:S01]  /*10d0*/  IMAD R205, R206, 0x2, R217.reuse ;  /* 0x00000002cecd7824 */ /* 0x100fe200078e02d9 */
[----:B------:R-:W-:Y:S01]  /*10e0*/  LOP3.LUT R6, R200, R9, R226, 0xf6, !PT ;  /* 0x00000009c8067212 */ /* 0x000fe200078ef6e2 */
[--C-:B------:R-:W-:Y:S01]  /*10f0*/  IMAD R221, R0, 0x2, R217.reuse ;  /* 0x0000000200dd7824 */ /* 0x100fe200078e02d9 */
[----:B------:R-:W-:Y:S01]  /*1100*/  SHF.R.S32.HI R17, RZ, 0x1f, R16 ;  /* 0x0000001fff117819 */ /* 0x000fe20000011410 */
[--C-:B------:R-:W-:Y:S01]  /*1110*/  IMAD R220, R4, 0x2, R217.reuse ;  /* 0x0000000204dc7824 */ /* 0x100fe200078e02d9 */
[----:B------:R-:W-:Y:S01]  /*1120*/  SHF.R.S32.HI R19, RZ, 0x1f, R18 ;  /* 0x0000001fff137819 */ /* 0x000fe20000011412 */
[----:B------:R-:W-:Y:S01]  /*1130*/  IMAD R219, R6, 0x2, R217 ;  /* 0x0000000206db7824 */ /* 0x000fe200078e02d9 */
[----:B------:R-:W-:-:S02]  /*1140*/  SHF.R.S32.HI R216, RZ, 0x1f, R185 ;  /* 0x0000001fffd87819 */ /* 0x000fc400000114b9 */
[----:B------:R-:W-:Y:S02]  /*1150*/  SHF.R.S32.HI R214, RZ, 0x1f, R190 ;  /* 0x0000001fffd67819 */ /* 0x000fe400000114be */
[----:B--2---:R-:W-:-:S07]  /*1160*/  LOP3.LUT R191, R13, 0x1, RZ, 0xfc, !PT ;  /* 0x000000010dbf7812 */ /* 0x004fce00078efcff */
.L_x_8617:
[----:B------:R-:W-:Y:S05]  /*1170*/  YIELD ;  /* 0x0000000000007946 */ /* 0x000fea0003800000 */
[----:B------:R-:W-:Y:S01]  /*1180*/  ULDC.64 UR4, c[0x0][0xa28] ;  /* 0x00028a0000047ab9 */ /* 0x000fe20000000a00 */
[----:B0---4-:R-:W0:Y:S01]  /*1190*/  LDC.64 R6, c[0x0][0xa08] ;  /* 0x00028200ff067b82 */ /* 0x011e220000000a00 */
[----:B------:R-:W-:Y:S01]  /*11a0*/  ISETP.NE.U32.AND P1, PT, RZ, UR4, PT ;  /* 0x00000004ff007c0c */ /* 0x000fe2000bf25070 */
[----:B------:R-:W-:Y:S02]  /*11b0*/  IMAD.MOV.U32 R0, RZ, RZ, RZ ;  /* 0x000000ffff007224 */ /* 0x000fe400078e00ff */
[----:B------:R-:W-:Y:S01]  /*11c0*/  IMAD.MOV.U32 R28, RZ, RZ, RZ ;  /* 0x000000ffff1c7224 */ /* 0x000fe200078e00ff */
[----:B------:R-:W-:Y:S01]  /*11d0*/  ISETP.NE.AND.EX P1, PT, RZ, UR5, PT, P1 ;  /* 0x00000005ff007c0c */ /* 0x000fe2000bf25310 */
[----:B------:R-:W-:-:S02]  /*11e0*/  ULDC.64 UR4, c[0x0][0xa18] ;  /* 0x0002860000047ab9 */ /* 0x000fc40000000a00 */
[----:B------:R-:W-:-:S04]  /*11f0*/  ISETP.NE.U32.AND P2, PT, RZ, UR4, PT ;  /* 0x00000004ff007c0c */ /* 0x000fc8000bf45070 */
[----:B------:R-:W-:Y:S01]  /*1200*/  ISETP.NE.AND.EX P2, PT, RZ, UR5, PT, P2 ;  /* 0x00000005ff007c0c */ /* 0x000fe2000bf45320 */
[----:B------:R-:W-:Y:S02]  /*1210*/  ULDC.64 UR4, c[0x0][0xa08] ;  /* 0x0002820000047ab9 */ /* 0x000fe40000000a00 */
[----:B------:R-:W-:-:S03]  /*1220*/  ISETP.NE.U32.AND P0, PT, RZ, UR4, PT ;  /* 0x00000004ff007c0c */ /* 0x000fc6000bf05070 */
[----:B---3--:R-:W1:Y:S01]  /*1230*/  @P1 LDC.64 R4, c[0x0][0xa28] ;  /* 0x00028a00ff041b82 */ /* 0x008e620000000a00 */
[----:B------:R-:W-:Y:S01]  /*1240*/  ISETP.NE.AND.EX P0, PT, RZ, UR5, PT, P0 ;  /* 0x00000005ff007c0c */ /* 0x000fe2000bf05300 */
[----:B0-----:R-:W-:-:S06]  /*1250*/  IMAD.WIDE R10, R31, 0x4, R6 ;  /* 0x000000041f0a7825 */ /* 0x001fcc00078e0206 */
[----:B------:R-:W0:Y:S01]  /*1260*/  @P2 LDC.64 R8, c[0x0][0xa18] ;  /* 0x00028600ff082b82 */ /* 0x000e220000000a00 */
[----:B------:R-:W-:Y:S02]  /*1270*/  ULDC UR4, c[0x0][0x288] ;  /* 0x0000a20000047ab9 */ /* 0x000fe40000000800 */
[----:B------:R-:W-:Y:S01]  /*1280*/  IMAD.U32 R187, RZ, RZ, UR4 ;  /* 0x00000004ffbb7e24 */ /* 0x000fe2000f8e00ff */
[----:B------:R-:W-:Y:S02]  /*1290*/  ULDC.64 UR4, c[0x0][0x418] ;  /* 0x0001060000047ab9 */ /* 0x000fe40000000a00 */
[----:B--2---:R2:W5:Y:S01]  /*12a0*/  @P0 LDG.E R28, desc[UR38][R10.64] ;  /* 0x000000260a1c0981 */ /* 0x004562000c1e1900 */
[----:B-1----:R-:W-:-:S05]  /*12b0*/  @P1 IMAD.WIDE R4, R31, 0x4, R4 ;  /* 0x000000041f041825 */ /* 0x002fca00078e0204 */
[----:B------:R2:W5:Y:S01]  /*12c0*/  @P1 LDG.E R0, desc[UR38][R4.64] ;  /* 0x0000002604001981 */ /* 0x000562000c1e1900 */
[----:B0-----:R-:W-:-:S05]  /*12d0*/  @P2 IMAD.WIDE R6, R31, 0x4, R8 ;  /* 0x000000041f062825 */ /* 0x001fca00078e0208 */
[----:B------:R2:W5:Y:S01]  /*12e0*/  @P2 LDG.E R187, desc[UR38][R6.64] ;  /* 0x0000002606bb2981 */ /* 0x000562000c1e1900 */
[----:B------:R-:W-:-:S03]  /*12f0*/  UISETP.NE.U32.AND UP0, UPT, UR4, URZ, UPT ;  /* 0x0000003f0400728c */ /* 0x000fc6000bf05070 */
[----:B------:R-:W-:Y:S01]  /*1300*/  ULDC UR4, c[0x0][0x424] ;  /* 0x0001090000047ab9 */ /* 0x000fe20000000800 */
[----:B------:R-:W-:-:S03]  /*1310*/  UISETP.NE.AND.EX UP0, UPT, UR5, URZ, UPT, UP0 ;  /* 0x0000003f0500728c */ /* 0x000fc6000bf05300 */
[----:B------:R-:W-:Y:S01]  /*1320*/  ULDC UR5, c[0x0][0x2f0] ;  /* 0x0000bc0000057ab9 */ /* 0x000fe20000000800 */
[----:B------:R-:W-:-:S04]  /*1330*/  USEL UR4, UR4, 0x1, UP0 ;  /* 0x0000000104047887 */ /* 0x000fc80008000000 */
[----:B------:R-:W-:-:S03]  /*1340*/  UIMAD UR4, UR4, UR5, URZ ;  /* 0x00000005040472a4 */ /* 0x000fc6000f8e023f */
[----:B------:R-:W-:Y:S02]  /*1350*/  ULDC UR5, c[0x0][0x348] ;  /* 0x0000d20000057ab9 */ /* 0x000fe40000000800 */
[----:B------:R-:W-:Y:S02]  /*1360*/  IMAD.U32 R24, RZ, RZ, UR5 ;  /* 0x00000005ff187e24 */ /* 0x000fe4000f8e00ff */
[----:B------:R-:W-:Y:S01]  /*1370*/  IMAD.U32 R27, RZ, RZ, UR4 ;  /* 0x00000004ff1b7e24 */ /* 0x000fe2000f8e00ff */
[----:B--2---:R-:W-:Y:S06]  /*1380*/  @P2 BRA `(.L_x_8356) ;  /* 0x0000000000242947 */ /* 0x004fec0003800000 */
        /* <DEDUP_REMOVED lines=9> */
.L_x_8356:
[----:B------:R-:W-:Y:S01]  /*1420*/  ULDC.64 UR4, c[0x0][0xa20] ;  /* 0x0002880000047ab9 */ /* 0x000fe20000000a00 */
[----:B------:R-:W-:Y:S01]  /*1430*/  IMAD.MOV.U32 R208, RZ, RZ, R30 ;  /* 0x000000ffffd07224 */ /* 0x000fe200078e001e */
[----:B------:R-:W-:Y:S01]  /*1440*/  ISETP.NE.U32.AND P1, PT, RZ, UR4, PT ;  /* 0x00000004ff007c0c */ /* 0x000fe2000bf25070 */
[----:B------:R-:W-:-:S03]  /*1450*/  IMAD.MOV.U32 R209, RZ, RZ, R31 ;  /* 0x000000ffffd17224 */ /* 0x000fc600078e001f */
[----:B------:R-:W-:-:S13]  /*1460*/  ISETP.NE.AND.EX P1, PT, RZ, UR5, PT, P1 ;  /* 0x00000005ff007c0c */ /* 0x000fda000bf25310 */
[----:B------:R-:W-:Y:S05]  /*1470*/  @!P1 BRA `(.L_x_8357) ;  /* 0x0000000000109947 */ /* 0x000fea0003800000 */
[----:B------:R-:W0:Y:S02]  /*1480*/  LDC.64 R4, c[0x0][0xa20] ;  /* 0x00028800ff047b82 */ /* 0x000e240000000a00 */
[----:B0-----:R-:W-:-:S05]  /*1490*/  IMAD.WIDE R4, R31, 0x4, R4 ;  /* 0x000000041f047825 */ /* 0x001fca00078e0204 */
[----:B------:R0:W5:Y:S01]  /*14a0*/  LDG.E R27, desc[UR38][R4.64] ;  /* 0x00000026041b7981 */ /* 0x000162000c1e1900 */
[----:B------:R-:W-:Y:S05]  /*14b0*/  BRA `(.L_x_8358) ;  /* 0x0000000000107947 */ /* 0x000fea0003800000 */
.L_x_8357:
[----:B------:R-:W-:Y:S05]  /*14c0*/  @!P0 BRA `(.L_x_8358) ;  /* 0x00000000000c8947 */ /* 0x000fea0003800000 */
[----:B------:R-:W2:Y:S04]  /*14d0*/  LDG.E R4, desc[UR38][R10.64] ;  /* 0x000000260a047981 */ /* 0x000ea8000c1e1900 */
[----:B------:R-:W2:Y:S02]  /*14e0*/  LDG.E R27, desc[UR38][R10.64+0x4] ;  /* 0x000004260a1b7981 */ /* 0x000ea4000c1e1900 */
[----:B--2---:R-:W-:-:S07]  /*14f0*/  IMAD.IADD R27, R27, 0x1, -R4 ;  /* 0x000000011b1b7824 */ /* 0x004fce00078e0a04 */
.L_x_8358:
        /* <DEDUP_REMOVED lines=20> */
[----:B------:R-:W-:-:S04]  /*1640*/  VIADD R0, R193, 0x7f ;  /* 0x0000007fc1007836 */ /* 0x000fc80000000000 */
[----:B0-----:R-:W-:-:S04]  /*1650*/  IMAD.MOV.U32 R4, RZ, RZ, R0 ;  /* 0x000000ffff047224 */ /* 0x001fc800078e0000 */
[----:B------:R-:W0:Y:S08]  /*1660*/  @P1 LDC R9, c[0x0][0x44c] ;  /* 0x00011300ff091b82 */ /* 0x000e300000000800 */
[----:B------:R-:W1:Y:S01]  /*1670*/  @P1 LDC R10, c[0x0][0x450] ;  /* 0x00011400ff0a1b82 */ /* 0x000e620000000800 */
[----:B----4-:R-:W-:Y:S02]  /*1680*/  @P0 IMAD.IADD R24, R8, 0x1, -R3 ;  /* 0x0000000108180824 */ /* 0x010fe400078e0a03 */
[----:B0-----:R-:W-:-:S04]  /*1690*/  @P1 IMAD.HI.U32 R3, R0, R9, RZ ;  /* 0x0000000900031227 */ /* 0x001fc800078e00ff */
[----:B------:R-:W-:Y:S01]  /*16a0*/  IMAD.IADD R188, R11, 0x1, R24 ;  /* 0x000000010bbc7824 */ /* 0x000fe200078e0218 */
[----:B-1----:R-:W-:-:S03]  /*16b0*/  @P1 SHF.R.U32.HI R4, RZ, R10, R3 ;  /* 0x0000000aff041219 */ /* 0x002fc60000011603 */
[C---:B------:R-:W-:Y:S01]  /*16c0*/  VIADD R0, R188.reuse, 0x7f ;  /* 0x0000007fbc007836 */ /* 0x040fe20000000000 */
[----:B------:R-:W-:-:S04]  /*16d0*/  IADD3 R5, R188, 0x1, -R187 ;  /* 0x00000001bc057810 */ /* 0x000fc80007ffe8bb */
[----:B------:R-:W-:Y:S01]  /*16e0*/  SHF.R.S32.HI R3, RZ, 0x1f, R0 ;  /* 0x0000001fff037819 */ /* 0x000fe20000011400 */
[----:B---3--:R-:W-:-:S03]  /*16f0*/  IMAD.IADD R7, R5, 0x1, R4 ;  /* 0x0000000105077824 */ /* 0x008fc600078e0204 */
[----:B------:R-:W-:Y:S01]  /*1700*/  LEA.HI R3, R3, R0, RZ, 0x7 ;  /* 0x0000000003037211 */ /* 0x000fe200078f38ff */
[----:B------:R-:W-:-:S03]  /*1710*/  IMAD.IADD R0, R7, 0x1, R12 ;  /* 0x0000000107007824 */ /* 0x000fc600078e020c */
[----:B------:R-:W-:Y:S01]  /*1720*/  SHF.R.S32.HI R129, RZ, 0x7, R3 ;  /* 0x00000007ff817819 */ /* 0x000fe20000011403 */
        /* <DEDUP_REMOVED lines=12> */
.L_x_8361:
[----:B------:R-:W-:-:S13]  /*17f0*/  ISETP.NE.AND P0, PT, R13, 0x1, PT ;  /* 0x000000010d00780c */ /* 0x000fda0003f05270 */
[----:B------:R-:W0:Y:S02]  /*1800*/  @P0 LDC.64 R4, c[0x0][0x9e8] ;  /* 0x00027a00ff040b82 */ /* 0x000e240000000a00 */
[----:B0-----:R-:W-:-:S05]  /*1810*/  @P0 IMAD.HI.U32 R4, R3, R4, RZ ;  /* 0x0000000403040227 */ /* 0x001fca00078e00ff */
[----:B------:R-:W-:-:S07]  /*1820*/  @P0 SHF.R.U32.HI R3, RZ, R5, R4 ;  /* 0x00000005ff030219 */ /* 0x000fce0000011604 */
.L_x_8362:
[----:B------:R-:W-:Y:S05]  /*1830*/  BSYNC B0 ;  /* 0x0000000000007941 */ /* 0x000fea0003800000 */
.L_x_8360:
[----:B------:R-:W-:-:S05]  /*1840*/  IMAD R3, R3, R13, R13 ;  /* 0x0000000d03037224 */ /* 0x000fca00078e020d */
[----:B------:R-:W-:-:S07]  /*1850*/  VIMNMX R0, R0, R3, PT ;  /* 0x0000000300007248 */ /* 0x000fce0003fe0100 */
.L_x_8359:
        /* <DEDUP_REMOVED lines=20> */
.L_x_8365:
[----:B------:R-:W-:-:S13]  /*19a0*/  ISETP.NE.AND P0, PT, R13, 0x1, PT ;  /* 0x000000010d00780c */ /* 0x000fda0003f05270 */
[----:B------:R-:W0:Y:S02]  /*19b0*/  @P0 LDC.64 R6, c[0x0][0x9e8] ;  /* 0x00027a00ff060b82 */ /* 0x000e240000000a00 */
[----:B0-----:R-:W-:-:S05]  /*19c0*/  @P0 IMAD.HI.U32 R6, R3, R6, RZ ;  /* 0x0000000603060227 */ /* 0x001fca00078e00ff */
[----:B------:R-:W-:-:S07]  /*19d0*/  @P0 SHF.R.U32.HI R3, RZ, R7, R6 ;  /* 0x00000007ff030219 */ /* 0x000fce0000011606 */
.L_x_8366:
[----:B------:R-:W-:Y:S05]  /*19e0*/  BSYNC B0 ;  /* 0x0000000000007941 */ /* 0x000fea0003800000 */
.L_x_8364:
[----:B------:R-:W-:-:S05]  /*19f0*/  IMAD R3, R3, R13, RZ ;  /* 0x0000000d03037224 */ /* 0x000fca00078e02ff */
[----:B------:R-:W-:-:S07]  /*1a00*/  VIMNMX R4, R4, R3, !PT ;  /* 0x0000000304047248 */ /* 0x000fce0007fe0100 */
.L_x_8363:
        /* <DEDUP_REMOVED lines=43> */
.L_x_8369:
[----:B------:R-:W-:Y:S05]  /*1cc0*/  BSYNC B6 ;  /* 0x0000000000067941 */ /* 0x000fea0003800000 */
.L_x_8368:
        /* <DEDUP_REMOVED lines=20> */
.L_x_8371:
[----:B------:R-:W-:Y:S05]  /*1e10*/  BSYNC B6 ;  /* 0x0000000000067941 */ /* 0x000fea0003800000 */
.L_x_8370:
[----:B------:R-:W-:Y:S01]  /*1e20*/  ULDC.64 UR4, c[0x0][0x9f8] ;  /* 0x00027e0000047ab9 */ /* 0x000fe20000000a00 */
[----:B------:R-:W0:Y:S01]  /*1e30*/  S2R R29, SR_TID.X ;  /* 0x00000000001d7919 */ /* 0x000e220000002100 */
[----:B------:R-:W-:Y:S01]  /*1e40*/  ISETP.NE.U32.AND P0, PT, RZ, UR4, PT ;  /* 0x00000004ff007c0c */ /* 0x000fe2000bf05070 */
[----:B------:R-:W1:Y:S01]  /*1e50*/  LDC.64 R98, c[0x0][0x300] ;  /* 0x0000c000ff627b82 */ /* 0x000e620000000a00 */
[----:B------:R-:W-:Y:S01]  /*1e60*/  IMAD.IADD R42, R28, 0x1, R27 ;  /* 0x000000011c2a7824 */ /* 0x000fe200078e021b */
[----:B------:R-:W-:Y:S01]  /*1e70*/  ULDC.64 UR6, c[0x0][0xa08] ;  /* 0x0002820000067ab9 */ /* 0x000fe20000000a00 */
[----:B------:R-:W-:Y:S01]  /*1e80*/  ISETP.NE.AND.EX P0, PT, RZ, UR5, PT, P0 ;  /* 0x00000005ff007c0c */ /* 0x000fe2000bf05300 */
[----:B------:R-:W-:Y:S01]  /*1e90*/  ULDC.64 UR4, c[0x0][0x308] ;  /* 0x0000c20000047ab9 */ /* 0x000fe20000000a00 */
[----:B------:R-:W-:-:S03]  /*1ea0*/  SHF.R.S32.HI R8, RZ, 0x1f, R30 ;  /* 0x0000001fff087819 */ /* 0x000fc6000001141e */
[----:B------:R-:W2:Y:S08]  /*1eb0*/  LDC R113, c[0x0][0x3f4] ;  /* 0x0000fd00ff717b82 */ /* 0x000eb00000000800 */
[----:B------:R-:W3:Y:S08]  /*1ec0*/  @P0 LDC.64 R4, c[0x0][0x9f8] ;  /* 0x00027e00ff040b82 */ /* 0x000ef00000000a00 */
[----:B------:R-:W4:Y:S01]  /*1ed0*/  LDC.64 R12, c[0x0][0x3f8] ;  /* 0x0000fe00ff0c7b82 */ /* 0x000f220000000a00 */
[----:B---3--:R-:W-:-:S05]  /*1ee0*/  @P0 IMAD.WIDE R4, R31, 0x4, R4 ;  /* 0x000000041f040825 */ /* 0x008fca00078e0204 */
[----:B------:R3:W3:Y:S01]  /*1ef0*/  @P0 LDG.E R31, desc[UR38][R4.64] ;  /* 0x00000026041f0981 */ /* 0x0006e2000c1e1900 */
[----:B------:R-:W-:Y:S01]  /*1f00*/  SHF.R.S32.HI R32, RZ, 0x1f, R42 ;  /* 0x0000001fff207819 */ /* 0x000fe2000001142a */
[-C--:B-1----:R-:W-:Y:S01]  /*1f10*/  IMAD.WIDE.U32 R6, R42, R98.reuse, RZ ;  /* 0x000000622a067225 */ /* 0x082fe200078e00ff */
[----:B------:R-:W-:Y:S02]  /*1f20*/  ISETP.NE.U32.AND P0, PT, RZ, UR6, PT ;  /* 0x00000006ff007c0c */ /* 0x000fe4000bf05070 */
[----:B0-----:R-:W-:Y:S01]  /*1f30*/  SHF.R.U32.HI R29, RZ, 0x7, R29 ;  /* 0x00000007ff1d7819 */ /* 0x001fe2000001161d */
[----:B------:R-:W-:Y:S01]  /*1f40*/  IMAD R0, R32, R98, RZ ;  /* 0x0000006220007224 */ /* 0x000fe200078e02ff */
[----:B------:R-:W-:Y:S01]  /*1f50*/  ISETP.NE.AND.EX P0, PT, RZ, UR7, PT, P0 ;  /* 0x00000007ff007c0c */ /* 0x000fe2000bf05300 */
[-C--:B----4-:R-:W-:Y:S01]  /*1f60*/  IMAD.WIDE.U32 R10, R23, R12.reuse, R16 ;  /* 0x0000000c170a7225 */ /* 0x090fe200078e0010 */
[----:B------:R-:W-:Y:S02]  /*1f70*/  ISETP.NE.AND P6, PT, R29, 0x1, PT ;  /* 0x000000011d00780c */ /* 0x000fe40003fc5270 */
[----:B--2---:R-:W-:Y:S01]  /*1f80*/  ISETP.GE.AND P1, PT, R16, R113, PT ;  /* 0x000000711000720c */ /* 0x004fe20003f26270 */
[----:B------:R-:W-:Y:S01]  /*1f90*/  IMAD R3, R42, R99, R0 ;  /* 0x000000632a037224 */ /* 0x000fe200078e0200 */
[----:B-----5:R-:W-:Y:S01]  /*1fa0*/  SHF.R.S32.HI R27, RZ, 0x1f, R115 ;  /* 0x0000001fff1b7819 */ /* 0x020fe20000011473 */
[C---:B------:R-:W-:Y:S01]  /*1fb0*/  IMAD.SHL.U32 R88, R98.reuse, 0x20, RZ ;  /* 0x0000002062587824 */ /* 0x040fe200078e00ff */
[----:B------:R-:W-:Y:S01]  /*1fc0*/  SHF.L.U64.HI R89, R98, 0x5, R99 ;  /* 0x0000000562597819 */ /* 0x000fe20000010263 */
[----:B------:R-:W-:Y:S01]  /*1fd0*/  IMAD.IADD R7, R7, 0x1, R3 ;  /* 0x0000000107077824 */ /* 0x000fe200078e0203 */
[----:B------:R-:W-:Y:S01]  /*1fe0*/  SHF.L.U64.HI R21, R12, 0x5, R13 ;  /* 0x000000050c157819 */ /* 0x000fe2000001020d */
[----:B------:R-:W-:Y:S01]  /*1ff0*/  IMAD R3, R8, UR4, RZ ;  /* 0x0000000408037c24 */ /* 0x000fe2000f8e02ff */
[----:B------:R-:W-:Y:S01]  /*2000*/  SHF.R.S32.HI R118, RZ, 0x1f, R212 ;  /* 0x0000001fff767819 */ /* 0x000fe200000114d4 */
[C---:B---3--:R-:W-:Y:S01]  /*2010*/  IMAD.WIDE.U32 R4, R30.reuse, UR4, R6 ;  /* 0x000000041e047c25 */ /* 0x048fe2000f8e0006 */
[----:B------:R-:W-:Y:S01]  /*2020*/  SHF.R.S32.HI R117, RZ, 0x1f, R211 ;  /* 0x0000001fff757819 */ /* 0x000fe200000114d3 */
[----:B------:R-:W0:Y:S01]  /*2030*/  LDC.64 R6, c[0x0][0x408] ;  /* 0x00010200ff067b82 */ /* 0x000e220000000a00 */
[----:B------:R-:W-:Y:S01]  /*2040*/  SHF.R.S32.HI R116, RZ, 0x1f, R210 ;  /* 0x0000001fff747819 */ /* 0x000fe200000114d2 */
[----:B------:R-:W-:Y:S01]  /*2050*/  IMAD R3, R30, UR5, R3 ;  /* 0x000000051e037c24 */ /* 0x000fe2000f8e0203 */
[----:B------:R-:W-:Y:S01]  /*2060*/  ULDC.64 UR4, c[0x0][0x310] ;  /* 0x0000c40000047ab9 */ /* 0x000fe20000000a00 */
[----:B------:R-:W-:-:S02]  /*2070*/  IMAD R28, R27, R12, RZ ;  /* 0x0000000c1b1c7224 */ /* 0x000fc400078e02ff */
[----:B------:R-:W-:Y:S02]  /*2080*/  IMAD.IADD R5, R5, 0x1, R3 ;  /* 0x0000000105057824 */ /* 0x000fe400078e0203 */
[----:B------:R-:W-:Y:S02]  /*2090*/  IMAD R33, R115, R13, R28 ;  /* 0x0000000d73217224 */ /* 0x000fe400078e021c */
[-C--:B------:R-:W-:Y:S02]  /*20a0*/  IMAD R28, R215, R98.reuse, RZ ;  /* 0x00000062d71c7224 */ /* 0x080fe400078e02ff */
[----:B------:R-:W-:-:S04]  /*20b0*/  IMAD.WIDE.U32 R130, R23, R98, R88 ;  /* 0x0000006217827225 */ /* 0x000fc800078e0058 */
[----:B------:R-:W-:-:S04]  /*20c0*/  IMAD.WIDE.U32 R40, R23, R98, R16 ;  /* 0x0000006217287225 */ /* 0x000fc800078e0010 */
[----:B------:R-:W-:Y:S02]  /*20d0*/  VIADD R126, R29, 0x8 ;  /* 0x000000081d7e7836 */ /* 0x000fe40000000000 */
[----:B------:R-:W-:Y:S02]  /*20e0*/  IMAD.SHL.U32 R128, R98, 0x80, RZ ;  /* 0x0000008062807824 */ /* 0x000fe400078e00ff */
[----:B0-----:R-:W-:-:S04]  /*20f0*/  IMAD R14, R215, R6, RZ ;  /* 0x00000006d70e7224 */ /* 0x001fc800078e02ff */
[----:B------:R-:W-:Y:S01]  /*2100*/  IMAD R85, R23, R7, R14 ;  /* 0x0000000717557224 */ /* 0x000fe200078e020e */
[----:B------:R-:W-:Y:S02]  /*2110*/  SHF.R.S32.HI R0, RZ, 0x1f, R31 ;  /* 0x0000001fff007819 */ /* 0x000fe4000001141f */
[----:B------:R-:W-:Y:S02]  /*2120*/  SEL R31, R31, RZ, !P0 ;  /* 0x000000ff1f1f7207 */ /* 0x000fe40004000000 */
[----:B------:R-:W-:Y:S02]  /*2130*/  SEL R9, R0, RZ, !P0 ;  /* 0x000000ff00097207 */ /* 0x000fe40004000000 */
[----:B------:R-:W-:Y:S01]  /*2140*/  IADD3 R42, P0, R23, R42, RZ ;  /* 0x0000002a172a7210 */ /* 0x000fe20007f1e0ff */
[----:B------:R-:W-:-:S04]  /*2150*/  IMAD.WIDE.U32 R96, R31, UR4, R4 ;  /* 0x000000041f607c25 */ /* 0x000fc8000f8e0004 */
[----:B------:R-:W-:Y:S01]  /*2160*/  IMAD R0, R9, UR4, RZ ;  /* 0x0000000409007c24 */ /* 0x000fe2000f8e02ff */
[C---:B------:R-:W-:Y:S01]  /*2170*/  IADD3 R38, P3, R96.reuse, 0x40, RZ ;  /* 0x0000004060267810 */ /* 0x040fe20007f7e0ff */
[----:B------:R-:W-:Y:S01]  /*2180*/  IMAD.X R43, R215, 0x1, R32, P0 ;  /* 0x00000001d72b7824 */ /* 0x000fe200000e0620 */
[----:B------:R-:W-:Y:S01]  /*2190*/  IADD3 R36, P0, R96, R40, RZ ;  /* 0x0000002860247210 */ /* 0x000fe20007f1e0ff */
[----:B------:R-:W-:Y:S01]  /*21a0*/  IMAD R35, R31, UR5, R0 ;  /* 0x000000051f237c24 */ /* 0x000fe2000f8e0200 */
[----:B------:R-:W-:Y:S05]  /*21b0*/  @!P6 WARPSYNC.ALL ;  /* 0x000000000000e948 */ /* 0x000fea0003800000 */
[----:B------:R-:W-:Y:S01]  /*21c0*/  ULDC.64 UR4, c[0x0][0x330] ;  /* 0x0000cc0000047ab9 */ /* 0x000fe20000000a00 */
[----:B------:R-:W-:-:S02]  /*21d0*/  IMAD.IADD R35, R97, 0x1, R35 ;  /* 0x0000000161237824 */ /* 0x000fc400078e0223 */
[----:B------:R-:W-:Y:S02]  /*21e0*/  IMAD R3, R8, UR4, RZ ;  /* 0x0000000408037c24 */ /* 0x000fe4000f8e02ff */
[----:B------:R-:W-:-:S04]  /*21f0*/  IMAD.WIDE.U32 R4, R30, UR4, R16 ;  /* 0x000000041e047c25 */ /* 0x000fc8000f8e0010 */
[----:B------:R-:W-:Y:S01]  /*2200*/  IMAD R3, R30, UR5, R3 ;  /* 0x000000051e037c24 */ /* 0x000fe2000f8e0203 */
[----:B------:R-:W-:Y:S01]  /*2210*/  ULDC.64 UR4, c[0x0][0x338] ;  /* 0x0000ce0000047ab9 */ /* 0x000fe20000000a00 */
[----:B------:R-:W-:Y:S02]  /*2220*/  IMAD.X R103, RZ, RZ, R35, P3 ;  /* 0x000000ffff677224 */ /* 0x000fe400018e0623 */
[----:B------:R-:W-:Y:S01]  /*2230*/  IMAD.IADD R5, R5, 0x1, R3 ;  /* 0x0000000105057824 */ /* 0x000fe200078e0203 */
[----:B------:R-:W-:Y:S01]  /*2240*/  SEL R3, R113, RZ, P1 ;  /* 0x000000ff71037207 */ /* 0x000fe20000800000 */
[----:B------:R-:W-:Y:S02]  /*2250*/  IMAD R0, R9, UR4, RZ ;  /* 0x0000000409007c24 */ /* 0x000fe4000f8e02ff */
[----:B------:R-:W-:-:S04]  /*2260*/  IMAD.WIDE.U32 R8, R23, R6, R18 ;  /* 0x0000000617087225 */ /* 0x000fc800078e0012 */
[----:B------:R-:W-:Y:S02]  /*2270*/  IMAD.IADD R3, R16, 0x1, R3 ;  /* 0x0000000110037824 */ /* 0x000fe400078e0203 */
[----:B------:R-:W-:Y:S02]  /*2280*/  IMAD R105, R31, UR5, R0 ;  /* 0x000000051f697c24 */ /* 0x000fe4000f8e0200 */
[-C--:B------:R-:W-:Y:S01]  /*2290*/  IMAD R0, R215, R12.reuse, RZ ;  /* 0x0000000cd7007224 */ /* 0x080fe200078e02ff */
[----:B------:R-:W-:Y:S01]  /*22a0*/  SHF.R.S32.HI R20, RZ, 0x1f, R3 ;  /* 0x0000001fff147819 */ /* 0x000fe20000011403 */
[----:B------:R-:W-:Y:S01]  /*22b0*/  IMAD.WIDE.U32 R94, R31, UR4, R4 ;  /* 0x000000041f5e7c25 */ /* 0x000fe2000f8e0004 */
[----:B------:R-:W-:Y:S02]  /*22c0*/  ULDC UR4, c[0x0][0x2f4] ;  /* 0x0000bd0000047ab9 */ /* 0x000fe40000000800 */
[----:B------:R-:W-:Y:S01]  /*22d0*/  LEA.HI R44, R20, R3, RZ, 0x3 ;  /* 0x00000003142c7211 */ /* 0x000fe200078f18ff */
[----:B------:R-:W-:Y:S01]  /*22e0*/  IMAD.WIDE.U32 R4, R23, R12, R18 ;  /* 0x0000000c17047225 */ /* 0x000fe200078e0012 */
[----:B------:R-:W-:-:S02]  /*22f0*/  ISETP.GE.AND P2, PT, R16, UR4, PT ;  /* 0x0000000410007c0c */ /* 0x000fc4000bf46270 */
[----:B------:R-:W-:Y:S01]  /*2300*/  LOP3.LUT R37, R44, 0xfffffff8, RZ, 0xc0, !PT ;  /* 0xfffffff82c257812 */ /* 0x000fe200078ec0ff */
[----:B------:R-:W-:Y:S01]  /*2310*/  IMAD R15, R23, R13, R0 ;  /* 0x0000000d170f7224 */ /* 0x000fe200078e0200 */
[----:B------:R-:W-:Y:S01]  /*2320*/  P2R R0, PR, RZ, 0x2 ;  /* 0x00000002ff007803 */ /* 0x000fe20000000000 */
[----:B------:R-:W-:Y:S01]  /*2330*/  IMAD.MOV.U32 R86, RZ, RZ, R8 ;  /* 0x000000ffff567224 */ /* 0x000fe200078e0008 */
[----:B------:R-:W-:Y:S01]  /*2340*/  LEA.HI R8, R20, R3, RZ, 0x6 ;  /* 0x0000000314087211 */ /* 0x000fe200078f30ff */
[----:B------:R-:W-:Y:S01]  /*2350*/  IMAD.IADD R5, R5, 0x1, R15 ;  /* 0x0000000105057824 */ /* 0x000fe200078e020f */
[----:B------:R-:W-:Y:S01]  /*2360*/  SHF.L.U64.HI R20, R12, 0x6, R13 ;  /* 0x000000060c147819 */ /* 0x000fe2000001020d */
[----:B------:R-:W-:Y:S01]  /*2370*/  IMAD.IADD R11, R15, 0x1, R11 ;  /* 0x000000010f0b7824 */ /* 0x000fe200078e020b */
[----:B------:R-:W-:Y:S01]  /*2380*/  SHF.R.S32.HI R101, RZ, 0x3, R44 ;  /* 0x00000003ff657819 */ /* 0x000fe2000001142c */
[----:B------:R-:W-:Y:S01]  /*2390*/  IMAD.WIDE.U32 R14, R23, R6, R16 ;  /* 0x00000006170e7225 */ /* 0x000fe200078e0010 */
[----:B------:R-:W-:-:S03]  /*23a0*/  SHF.R.S32.HI R102, RZ, 0x1f, R37 ;  /* 0x0000001fff667819 */ /* 0x000fc60000011425 */
[----:B------:R-:W-:Y:S01]  /*23b0*/  IMAD.SHL.U32 R3, R8, 0x80, RZ ;  /* 0x0000008008037824 */ /* 0x000fe200078e00ff */
[----:B------:R-:W-:Y:S01]  /*23c0*/  LOP3.LUT R8, R44, 0x38, RZ, 0xc0, !PT ;  /* 0x000000382c087812 */ /* 0x000fe200078ec0ff */
[----:B------:R-:W-:-:S03]  /*23d0*/  IMAD.WIDE.U32 R92, R115, R12, R4 ;  /* 0x0000000c735c7225 */ /* 0x000fc600078e0004 */
[----:B------:R-:W-:Y:S01]  /*23e0*/  LOP3.LUT R8, R8, 0x1c0, R225, 0xf8, !PT ;  /* 0x000001c008087812 */ /* 0x000fe200078ef8e1 */
[----:B------:R-:W-:Y:S01]  /*23f0*/  IMAD.IADD R87, R9, 0x1, R85 ;  /* 0x0000000109577824 */ /* 0x000fe200078e0255 */
[--C-:B------:R-:W-:Y:S01]  /*2400*/  LOP3.LUT R9, R199, 0x38, R44.reuse, 0xf8, !PT ;  /* 0x00000038c7097812 */ /* 0x100fe200078ef82c */
[----:B------:R-:W-:Y:S01]  /*2410*/  IMAD R4, R27, R6, RZ ;  /* 0x000000061b047224 */ /* 0x000fe200078e02ff */
[----:B------:R-:W-:Y:S01]  /*2420*/  LOP3.LUT R3, R3, 0xffffe000, RZ, 0xc0, !PT ;  /* 0xffffe00003037812 */ /* 0x000fe200078ec0ff */
[----:B------:R-:W-:Y:S01]  /*2430*/  IMAD.IADD R85, R85, 0x1, R15 ;  /* 0x0000000155557824 */ /* 0x000fe200078e020f */
[----:B------:R-:W-:Y:S01]  /*2440*/  LOP3.LUT R15, R197, 0x38, R44, 0xf8, !PT ;  /* 0x00000038c50f7812 */ /* 0x000fe200078ef82c */
[----:B------:R-:W-:Y:S01]  /*2450*/  IMAD.MOV.U32 R84, RZ, RZ, R14 ;  /* 0x000000ffff547224 */ /* 0x000fe200078e000e */
[----:B------:R-:W-:Y:S01]  /*2460*/  LOP3.LUT R14, R198, 0x38, R44, 0xf8, !PT ;  /* 0x00000038c60e7812 */ /* 0x000fe200078ef82c */
[----:B------:R-:W-:Y:S01]  /*2470*/  IMAD R31, R23, R99, R28 ;  /* 0x00000063171f7224 */ /* 0x000fe200078e021c */
[----:B------:R-:W-:Y:S01]  /*2480*/  LOP3.LUT R9, R9, R228, RZ, 0x3c, !PT ;  /* 0x000000e409097212 */ /* 0x000fe200078e3cff */
[----:B------:R-:W-:Y:S01]  /*2490*/  IMAD R45, R115, R7, R4 ;  /* 0x00000007732d7224 */ /* 0x000fe200078e0204 */
[----:B------:R-:W-:Y:S01]  /*24a0*/  IADD3 R4, P1, R88, R130, RZ ;  /* 0x0000008258047210 */ /* 0x000fe20007f3e0ff */
[----:B------:R-:W-:Y:S01]  /*24b0*/  IMAD.IADD R5, R31, 0x1, R131 ;  /* 0x000000011f057824 */ /* 0x000fe200078e0283 */
[----:B------:R-:W-:Y:S01]  /*24c0*/  LOP3.LUT R14, R14, R227, RZ, 0x3c, !PT ;  /* 0x000000e30e0e7212 */ /* 0x000fe200078e3cff */
[----:B------:R-:W-:Y:S01]  /*24d0*/  IMAD.IADD R30, R41, 0x1, R31 ;  /* 0x00000001291e7824 */ /* 0x000fe200078e021f */
[----:B------:R-:W-:Y:S01]  /*24e0*/  LOP3.LUT R15, R15, R226, RZ, 0x3c, !PT ;  /* 0x000000e20f0f7212 */ /* 0x000fe200078e3cff */
[----:B------:R-:W-:Y:S01]  /*24f0*/  IMAD.X R28, R5, 0x1, R89, P1 ;  /* 0x00000001051c7824 */ /* 0x000fe200008e0659 */
[----:B------:R-:W-:Y:S01]  /*2500*/  LOP3.LUT R8, R8, R203, RZ, 0x3c, !PT ;  /* 0x000000cb08087212 */ /* 0x000fe200078e3cff */
[----:B------:R-:W-:Y:S01]  /*2510*/  IMAD.X R39, R30, 0x1, R35, P0 ;  /* 0x000000011e277824 */ /* 0x000fe200000e0623 */
[-C--:B------:R-:W-:Y:S01]  /*2520*/  IADD3 R110, R9, R3.reuse, R202 ;  /* 0x00000003096e7210 */ /* 0x080fe20007ffe0ca */
[----:B------:R-:W-:Y:S01]  /*2530*/  IMAD.WIDE.U32 R90, R115, R12, R10 ;  /* 0x0000000c735a7225 */ /* 0x000fe200078e000a */
[----:B------:R-:W-:-:S02]  /*2540*/  IADD3 R109, R14, R3, R201 ;  /* 0x000000030e6d7210 */ /* 0x000fc40007ffe0c9 */
[-C--:B------:R-:W-:Y:S01]  /*2550*/  IADD3 R108, R15, R3.reuse, R200 ;  /* 0x000000030f6c7210 */ /* 0x080fe20007ffe0c8 */
[CC--:B------:R-:W-:Y:S01]  /*2560*/  IMAD.WIDE.U32 R86, R115.reuse, R6.reuse, R86 ;  /* 0x0000000673567225 */ /* 0x0c0fe200078e0056 */
[----:B------:R-:W-:Y:S02]  /*2570*/  IADD3 R112, R8, R3, R204 ;  /* 0x0000000308707210 */ /* 0x000fe40007ffe0cc */
[C---:B------:R-:W-:Y:S01]  /*2580*/  SHF.L.U64.HI R3, R98.reuse, 0x7, R99 ;  /* 0x0000000762037819 */ /* 0x040fe20000010263 */
[----:B------:R-:W-:Y:S01]  /*2590*/  IMAD.WIDE.U32 R84, R115, R6, R84 ;  /* 0x0000000673547225 */ /* 0x000fe200078e0054 */
[----:B------:R-:W-:Y:S02]  /*25a0*/  SHF.L.U64.HI R27, R98, 0x6, R99 ;  /* 0x00000006621b7819 */ /* 0x000fe40000010263 */
[----:B------:R-:W-:Y:S01]  /*25b0*/  IADD3 R29, P1, R4, R88, RZ ;  /* 0x00000058041d7210 */ /* 0x000fe20007f3e0ff */
[----:B------:R-:W-:Y:S01]  /*25c0*/  IMAD.SHL.U32 R14, R12, 0x20, RZ ;  /* 0x000000200c0e7824 */ /* 0x000fe200078e00ff */
[----:B------:R-:W-:Y:S01]  /*25d0*/  IADD3 R99, P0, R36, 0x40, RZ ;  /* 0x0000004024637810 */ /* 0x000fe20007f1e0ff */
[----:B------:R-:W-:Y:S01]  /*25e0*/  IMAD.SHL.U32 R8, R6, 0x20, RZ ;  /* 0x0000002006087824 */ /* 0x000fe200078e00ff */
[C---:B------:R-:W-:Y:S01]  /*25f0*/  SHF.L.U64.HI R15, R12.reuse, 0x7, R13 ;  /* 0x000000070c0f7819 */ /* 0x040fe2000001020d */
[----:B------:R-:W-:Y:S01]  /*2600*/  IMAD.SHL.U32 R13, R12, 0x40, RZ ;  /* 0x000000400c0d7824 */ /* 0x000fe200078e00ff */
[----:B------:R-:W-:Y:S01]  /*2610*/  SHF.L.U64.HI R11, R6, 0x5, R7 ;  /* 0x00000005060b7819 */ /* 0x000fe20000010207 */
[----:B------:R-:W-:Y:S01]  /*2620*/  IMAD.X R31, R28, 0x1, R89, P1 ;  /* 0x000000011c1f7824 */ /* 0x000fe200008e0659 */
[C---:B------:R-:W-:Y:S01]  /*2630*/  SHF.L.U64.HI R10, R6.reuse, 0x6, R7 ;  /* 0x00000006060a7819 */ /* 0x040fe20000010207 */
[----:B------:R-:W-:Y:S01]  /*2640*/  IMAD.IADD R32, R93, 0x1, R33 ;  /* 0x000000015d207824 */ /* 0x000fe200078e0221 */
[C---:B------:R-:W-:Y:S01]  /*2650*/  SHF.L.U64.HI R9, R6.reuse, 0x7, R7 ;  /* 0x0000000706097819 */ /* 0x040fe20000010207 */
[----:B------:R-:W-:Y:S01]  /*2660*/  IMAD.SHL.U32 R7, R6, 0x40, RZ ;  /* 0x0000004006077824 */ /* 0x000fe200078e00ff */
[----:B------:R-:W-:Y:S01]  /*2670*/  ISETP.GE.AND P1, PT, R190, UR4, PT ;  /* 0x00000004be007c0c */ /* 0x000fe2000bf26270 */
[----:B------:R-:W-:-:S02]  /*2680*/  IMAD.SHL.U32 R12, R12, 0x80, RZ ;  /* 0x000000800c0c7824 */ /* 0x000fc400078e00ff */
[----:B------:R-:W-:Y:S02]  /*2690*/  IMAD.SHL.U32 R6, R6, 0x80, RZ ;  /* 0x0000008006067824 */ /* 0x000fe400078e00ff */
[----:B------:R-:W-:Y:S02]  /*26a0*/  IMAD.SHL.U32 R113, R113, 0x2, RZ ;  /* 0x0000000271717824 */ /* 0x000fe400078e00ff */
[----:B------:R-:W-:Y:S02]  /*26b0*/  IMAD.IADD R33, R33, 0x1, R91 ;  /* 0x0000000121217824 */ /* 0x000fe400078e025b */
[----:B------:R-:W-:Y:S02]  /*26c0*/  IMAD.IADD R34, R87, 0x1, R45 ;  /* 0x0000000157227824 */ /* 0x000fe400078e022d */
[----:B------:R-:W-:Y:S02]  /*26d0*/  IMAD.IADD R100, R45, 0x1, R85 ;  /* 0x000000012d647824 */ /* 0x000fe400078e0255 */
[----:B------:R-:W-:-:S02]  /*26e0*/  IMAD.X R104, RZ, RZ, R39, P0 ;  /* 0x000000ffff687224 */ /* 0x000fc400000e0627 */
[----:B------:R-:W-:Y:S01]  /*26f0*/  IMAD.IADD R105, R95, 0x1, R105 ;  /* 0x000000015f697824 */ /* 0x000fe200078e0269 */
[----:B------:R-:W-:Y:S06]  /*2700*/  @!P6 BAR.SYNC.DEFER_BLOCKING 0x9, 0x100 ;  /* 0x024400000000eb1d */ /* 0x000fec0000010000 */
.L_x_8457:
[----:B0-----:R-:W0:Y:S01]  /*2710*/  LDC R123, c[0x0][0x3f4] ;  /* 0x0000fd00ff7b7b82 */ /* 0x001e220000000800 */
[----:B------:R-:W-:Y:S01]  /*2720*/  VIADD R26, R26, 0xffffffff ;  /* 0xffffffff1a1a7836 */ /* 0x000fe20000000000 */
[----:B------:R-:W-:Y:S05]  /*2730*/  YIELD ;  /* 0x0000000000007946 */ /* 0x000fea0003800000 */
[----:B------:R-:W-:Y:S01]  /*2740*/  IMAD R111, R184, 0x4000, R206 ;  /* 0x00004000b86f7824 */ /* 0x000fe200078e02ce */
[----:B------:R-:W-:Y:S01]  /*2750*/  ISETP.GT.AND P3, PT, R26, R25, PT ;  /* 0x000000191a00720c */ /* 0x000fe20003f64270 */
[----:B------:R-:W-:Y:S02]  /*2760*/  BSSY B0, `(.L_x_8372) ;  /* 0x00005dd000007945 */ /* 0x000fe40003800000 */
[----:B------:R-:W-:Y:S01]  /*2770*/  IMAD R111, R111, 0x2, R2 ;  /* 0x000000026f6f7824 */ /* 0x000fe200078e0202 */
[----:B------:R-:W-:-:S02]  /*2780*/  P2R R107, PR, RZ, 0x8 ;  /* 0x00000008ff6b7803 */ /* 0x000fc40000000000 */
[----:B0-----:R-:W-:-:S13]  /*2790*/  ISETP.GE.AND P0, PT, R123, 0x1, PT ;  /* 0x000000017b00780c */ /* 0x001fda0003f06270 */
[----:B------:R-:W-:Y:S05]  /*27a0*/  @!P0 BRA `(.L_x_8373) ;  /* 0x0000005400e48947 */ /* 0x000fea0003800000 */
[----:B------:R-:W-:Y:S01]  /*27b0*/  ULDC.U8 UR4, c[0x0][0x410] ;  /* 0x0001040000047ab9 */ /* 0x000fe20000000000 */
[----:B------:R-:W-:Y:S01]  /*27c0*/  SHF.R.S32.HI R45, RZ, 0x1f, R26 ;  /* 0x0000001fff2d7819 */ /* 0x000fe2000001141a */
[-C--:B------:R-:W-:Y:S01]  /*27d0*/  IMAD R44, R3, R26.reuse, RZ ;  /* 0x0000001a032c7224 */ /* 0x080fe200078e02ff */
[----:B------:R-:W-:Y:S01]  /*27e0*/  ISETP.NE.AND P0, PT, RZ, UR4, PT ;  /* 0x00000004ff007c0c */ /* 0x000fe2000bf05270 */
[-C--:B------:R-:W-:Y:S02]  /*27f0*/  IMAD R46, R15, R26.reuse, RZ ;  /* 0x0000001a0f2e7224 */ /* 0x080fe400078e02ff */
[----:B------:R-:W-:Y:S02]  /*2800*/  IMAD R48, R9, R26, RZ ;  /* 0x0000001a09307224 */ /* 0x000fe400078e02ff */
[C---:B------:R-:W-:Y:S02]  /*2810*/  IMAD R47, R45.reuse, R128, R44 ;  /* 0x000000802d2f7224 */ /* 0x040fe400078e022c */
[----:B------:R-:W-:-:S02]  /*2820*/  IMAD R119, R45, R12, R46 ;  /* 0x0000000c2d777224 */ /* 0x000fc400078e022e */
[----:B------:R-:W-:Y:S02]  /*2830*/  IMAD R114, R26, -0x80, R24 ;  /* 0xffffff801a727824 */ /* 0x000fe400078e0218 */
[----:B------:R-:W-:Y:S02]  /*2840*/  IMAD R45, R45, R6, R48 ;  /* 0x000000062d2d7224 */ /* 0x000fe400078e0230 */
[----:B------:R-:W-:Y:S01]  /*2850*/  IMAD.WIDE.U32 R120, R128, R26, RZ ;  /* 0x0000001a80787225 */ /* 0x000fe200078e00ff */
[----:B------:R-:W-:-:S03]  /*2860*/  VIMNMX R114, R114, 0x80, PT ;  /* 0x0000008072727848 */ /* 0x000fc60003fe0100 */
        /* <DEDUP_REMOVED lines=34> */
.L_x_8376:
[----:B------:R-:W-:Y:S05]  /*2a90*/  BSYNC B1 ;  /* 0x0000000000017941 */ /* 0x000fea0003800000 */
.L_x_8375:
[----:B------:R-:W-:Y:S01]  /*2aa0*/  ISETP.GE.AND P4, PT, R212, R114, PT ;  /* 0x00000072d400720c */ /* 0x000fe20003f86270 */
        /* <DEDUP_REMOVED lines=19> */
[----:B------:R-:W-:Y:S01]  /*2be0*/  PRMT R159, R47, 0x7610, R159 ;  /* 0x000076102f9f7816 */ /* 0x000fe2000000009f */
[----:B------:R-:W-:Y:S06]  /*2bf0*/  @P4 BRA `(.L_x_8378) ;  /* 0x0000000000504947 */ /* 0x000fec0003800000 */
[----:B------:R-:W-:Y:S01]  /*2c00*/  IADD3 R45, P0, P5, R92, R78, R14 ;  /* 0x0000004e5c2d7210 */ /* 0x000fe20007d1e00e */
[----:B------:R-:W-:Y:S01]  /*2c10*/  ULDC.64 UR4, c[0x0][0x3e8] ;  /* 0x0000fa0000047ab9 */ /* 0x000fe20000000a00 */
[----:B------:R-:W-:Y:S02]  /*2c20*/  CS2R R68, SRZ ;  /* 0x0000000000447805 */ /* 0x000fe4000001ff00 */
[----:B------:R-:W-:Y:S02]  /*2c30*/  CS2R R70, SRZ ;  /* 0x0000000000467805 */ /* 0x000fe4000001ff00 */
[----:B------:R-:W-:Y:S02]  /*2c40*/  IADD3.X R46, R32, R119, R21, P0, P5 ;  /* 0x00000077202e7210 */ /* 0x000fe400007ea415 */
        /* <DEDUP_REMOVED lines=15> */
.L_x_8378:
[----:B------:R-:W-:Y:S05]  /*2d40*/  BSYNC B1 ;  /* 0x0000000000017941 */ /* 0x000fea0003800000 */
.L_x_8377:
        /* <DEDUP_REMOVED lines=24> */
[----:B------:R-:W-:Y:S02]  /*2ed0*/  CS2R R50, SRZ ;  /* 0x0000000000327805 */ /* 0x000fe4000001ff00 */
[----:B------:R-:W-:Y:S02]  /*2ee0*/  CS2R R54, SRZ ;  /* 0x0000000000367805 */ /* 0x000fe4000001ff00 */
[----:B------:R-:W-:Y:S01]  /*2ef0*/  P2R R147, PR, RZ, 0x1 ;  /* 0x00000001ff937803 */ /* 0x000fe20000000000 */
        /* <DEDUP_REMOVED lines=21> */
.L_x_8380:
[----:B------:R-:W-:Y:S05]  /*3050*/  BSYNC B1 ;  /* 0x0000000000017941 */ /* 0x000fea0003800000 */
.L_x_8379:
[----:B------:R-:W-:Y:S01]  /*3060*/  ISETP.GE.AND P5, PT, R210, R114, PT ;  /* 0x00000072d200720c */ /* 0x000fe20003fa6270 */
[----:B------:R-:W-:-:S12]  /*3070*/  BSSY B1, `(.L_x_8381) ;  /* 0x000001e000017945 */ /* 0x000fd80003800000 */
[----:B------:R-:W-:Y:S05]  /*3080*/  @P5 BRA `(.L_x_8382) ;  /* 0x0000000000705947 */ /* 0x000fea0003800000 */
[----:B0-----:R-:W0:Y:S01]  /*3090*/  LDC.64 R44, c[0x0][0x3f8] ;  /* 0x0000fe00ff2c7b82 */ /* 0x001e220000000a00 */
[----:B------:R-:W-:Y:S01]  /*30a0*/  IMAD.MOV.U32 R79, RZ, RZ, R119 ;  /* 0x000000ffff4f7224 */ /* 0x000fe200078e0077 */
[----:B------:R-:W-:Y:S01]  /*30b0*/  ULDC.64 UR4, c[0x0][0x3e8] ;  /* 0x0000fa0000047ab9 */ /* 0x000fe20000000a00 */
[----:B------:R-:W-:Y:S01]  /*30c0*/  IMAD.MOV.U32 R77, RZ, RZ, R106 ;  /* 0x000000ffff4d7224 */ /* 0x000fe200078e006a */
[----:B------:R-:W-:Y:S02]  /*30d0*/  CS2R R52, SRZ ;  /* 0x0000000000347805 */ /* 0x000fe4000001ff00 */
[----:B------:R-:W-:Y:S01]  /*30e0*/  CS2R R54, SRZ ;  /* 0x0000000000367805 */ /* 0x000fe2000001ff00 */
        /* <DEDUP_REMOVED lines=22> */
.L_x_8382:
[----:B------:R-:W-:Y:S05]  /*3250*/  BSYNC B1 ;  /* 0x0000000000017941 */ /* 0x000fea0003800000 */
.L_x_8381:
[----:B01---5:R-:W-:Y:S01]  /*3260*/  IMAD.MOV.U32 R44, RZ, RZ, R56 ;  /* 0x000000ffff2c7224 */ /* 0x023fe200078e0038 */
[----:B------:R-:W-:Y:S01]  /*3270*/  ISETP.NE.AND P0, PT, R191, 0x3, PT ;  /* 0x00000003bf00780c */ /* 0x000fe20003f05270 */
        /* <DEDUP_REMOVED lines=31> */
[----:B------:R-:W-:Y:S06]  /*3470*/  @!P0 BRA `(.L_x_8383) ;  /* 0x0000000000048947 */ /* 0x000fec0003800000 */
[----:B------:R-:W-:Y:S01]  /*3480*/  BPT.TRAP 0x1 ;  /* 0x000000040000795c */ /* 0x000fe20000300000 */
.L_x_8383:
[----:B------:R-:W-:Y:S01]  /*3490*/  IMAD R106, R184, 0x8, R2 ;  /* 0x00000008b86a7824 */ /* 0x000fe200078e0202 */
[----:B------:R-:W-:Y:S01]  /*34a0*/  SHF.L.U32 R119, R192, 0x1f, RZ ;  /* 0x0000001fc0777819 */ /* 0x000fe200000006ff */
[----:B------:R-:W-:Y:S03]  /*34b0*/  BSSY B1, `(.L_x_8384) ;  /* 0x0000003000017945 */ /* 0x000fe60003800000 */
[----:B------:R-:W0:Y:S02]  /*34c0*/  SYNCS.PHASECHK.TRANS64.TRYWAIT P6, [R106+URZ+0x28890], R119 ;  /* 0x028890776a0075a7 */ /* 0x000e2400080c017f */
[----:B0-----:R-:W-:Y:S05]  /*34d0*/  @!P6 BRA `(.L_x_8385) ;  /* 0x0000021800a4e947 */ /* 0x001fea0003800000 */
.L_x_8793:
[----:B------:R-:W-:Y:S05]  /*34e0*/  BSYNC B1 ;  /* 0x0000000000017941 */ /* 0x000fea0003800000 */
.L_x_8384:
[----:B------:R-:W-:Y:S04]  /*34f0*/  BSSY B1, `(.L_x_8386) ;  /* 0x0000079000017945 */ /* 0x000fe80003800000 */
[----:B------:R-:W-:Y:S05]  /*3500*/  @P3 BRA `(.L_x_8387) ;  /* 0x0000000400dc3947 */ /* 0x000fea0003800000 */
[----:B------:R-:W-:Y:S01]  /*3510*/  IADD3 R157, P3, R40, R120, RZ ;  /* 0x00000078289d7210 */ /* 0x000fe20007f7e0ff */
[----:B------:R-:W-:Y:S04]  /*3520*/  BSSY B2, `(.L_x_8388) ;  /* 0x000003b000027945 */ /* 0x000fe80003800000 */
[----:B------:R-:W-:Y:S01]  /*3530*/  IMAD.X R158, R122, 0x1, R30, P3 ;  /* 0x000000017a9e7824 */ /* 0x000fe200018e061e */
[----:B------:R-:W-:Y:S07]  /*3540*/  @P2 BRA `(.L_x_8389) ;  /* 0x0000000000e02947 */ /* 0x000fee0003800000 */
[----:B------:R1:W2:Y:S01]  /*3550*/  LDS.128 R44, [R111+0x18400] ;  /* 0x018400006f2c7984 */ /* 0x0002a20000000c00 */
        /* <DEDUP_REMOVED lines=24> */
[C---:B------:R-:W-:Y:S01]  /*36e0*/  FMUL.FTZ R168, R76.reuse, R164 ;  /* 0x000000a44ca87220 */ /* 0x040fe20000410000 */
[-C--:B------:R-:W-:Y:S01]  /*36f0*/  FMUL.FTZ R167, R76, R83.reuse ;  /* 0x000000534ca77220 */ /* 0x080fe20000410000 */
[C---:B------:R-:W-:Y:S01]  /*3700*/  IMAD.U32 R45, R44.reuse, 0x10000, RZ ;  /* 0x000100002c2d7824 */ /* 0x040fe200078e00ff */
[----:B------:R-:W-:Y:S01]  /*3710*/  LOP3.LUT R44, R44, 0xffff0000, RZ, 0xc0, !PT ;  /* 0xffff00002c2c7812 */ /* 0x000fe200078ec0ff */
[----:B------:R-:W-:Y:S01]  /*3720*/  FMUL.FTZ R169, R81, R166 ;  /* 0x000000a651a97220 */ /* 0x000fe20000410000 */
        /* <DEDUP_REMOVED lines=21> */
.L_x_8391:
[----:B------:R-:W-:Y:S05]  /*3880*/  BSYNC B3 ;  /* 0x0000000000037941 */ /* 0x000fea0003800000 */
.L_x_8390:
[----:B------:R-:W-:Y:S02]  /*3890*/  ULDC.64 UR4, c[0x0][0x2e8] ;  /* 0x0000ba0000047ab9 */ /* 0x000fe40000000a00 */
[----:B------:R-:W-:-:S04]  /*38a0*/  LEA R76, P3, R77, UR4, 0x1 ;  /* 0x000000044d4c7c11 */ /* 0x000fc8000f8608ff */
[----:B------:R-:W-:-:S05]  /*38b0*/  LEA.HI.X R77, R77, UR5, R160, 0x1, P3 ;  /* 0x000000054d4d7c11 */ /* 0x000fca00098f0ca0 */
[----:B--2---:R1:W-:Y:S04]  /*38c0*/  STG.E.128 desc[UR38][R76.64], R44 ;  /* 0x0000002c4c007986 */ /* 0x0043e8000c101d26 */
.L_x_8389:
[----:B------:R-:W-:Y:S05]  /*38d0*/  BSYNC B2 ;  /* 0x0000000000027941 */ /* 0x000fea0003800000 */
.L_x_8388:
[----:B------:R-:W-:Y:S05]  /*38e0*/  @P1 BRA `(.L_x_8387) ;  /* 0x0000000000e41947 */ /* 0x000fea0003800000 */
[----:B-1----:R1:W2:Y:S01]  /*38f0*/  LDS.128 R44, [R111+0x1c400] ;  /* 0x01c400006f2c7984 */ /* 0x0022a20000000c00 */
        /* <DEDUP_REMOVED lines=10> */
[----:B------:R-:W-:Y:S02]  /*39a0*/  PRMT R145, R145, 0x5410, R76 ;  /* 0x0000541091917816 */ /* 0x000fe4000000004c */
[----:B------:R-:W-:Y:S01]  /*39b0*/  SHF.R.U64 R83, R72, 0x10, R73 ;  /* 0x0000001048537819 */ /* 0x000fe20000001249 */
[C---:B------:R-:W-:Y:S01]  /*39c0*/  IMAD.U32 R72, R46.reuse, 0x10000, RZ ;  /* 0x000100002e487824 */ /* 0x040fe200078e00ff */
        /* <DEDUP_REMOVED lines=38> */
.L_x_8393:
[----:B------:R-:W-:Y:S05]  /*3c30*/  BSYNC B2 ;  /* 0x0000000000027941 */ /* 0x000fea0003800000 */
.L_x_8392:
[----:B------:R-:W-:Y:S02]  /*3c40*/  ULDC.64 UR4, c[0x0][0x2e8] ;  /* 0x0000ba0000047ab9 */ /* 0x000fe40000000a00 */
[----:B------:R-:W-:-:S04]  /*3c50*/  LEA R72, P3, R157, UR4, 0x1 ;  /* 0x000000049d487c11 */ /* 0x000fc8000f8608ff */
[----:B------:R-:W-:-:S05]  /*3c60*/  LEA.HI.X R73, R157, UR5, R158, 0x1, P3 ;  /* 0x000000059d497c11 */ /* 0x000fca00098f0c9e */
[----:B--2---:R2:W-:Y:S04]  /*3c70*/  STG.E.128 desc[UR38][R72.64], R44 ;  /* 0x0000002c48007986 */ /* 0x0045e8000c101d26 */
.L_x_8387:
[----:B------:R-:W-:Y:S05]  /*3c80*/  BSYNC B1 ;  /* 0x0000000000017941 */ /* 0x000fea0003800000 */
.L_x_8386:
        /* <DEDUP_REMOVED lines=58> */
.L_x_8399:
[----:B------:R-:W-:Y:S05]  /*4030*/  BSYNC B3 ;  /* 0x0000000000037941 */ /* 0x000fea0003800000 */
.L_x_8398:
[----:B------:R-:W-:Y:S02]  /*4040*/  ULDC.64 UR4, c[0x0][0x2e8] ;  /* 0x0000ba0000047ab9 */ /* 0x000fe40000000a00 */
[----:B------:R-:W-:-:S04]  /*4050*/  LEA R68, P3, R74, UR4, 0x1 ;  /* 0x000000044a447c11 */ /* 0x000fc8000f8608ff */
[----:B------:R-:W-:-:S05]  /*4060*/  LEA.HI.X R69, R74, UR5, R75, 0x1, P3 ;  /* 0x000000054a457c11 */ /* 0x000fca00098f0c4b */
[----:B--2---:R2:W-:Y:S04]  /*4070*/  STG.E.128 desc[UR38][R68.64], R44 ;  /* 0x0000002c44007986 */ /* 0x0045e8000c101d26 */
.L_x_8397:
[----:B------:R-:W-:Y:S05]  /*4080*/  BSYNC B2 ;  /* 0x0000000000027941 */ /* 0x000fea0003800000 */
.L_x_8396:
[----:B------:R-:W-:Y:S05]  /*4090*/  @P1 BRA `(.L_x_8395) ;  /* 0x0000000000e41947 */ /* 0x000fea0003800000 */
[----:B-12---:R1:W2:Y:S01]  /*40a0*/  LDS.128 R44, [R111+0x1d400] ;  /* 0x01d400006f2c7984 */ /* 0x0062a20000000c00 */
        /* <DEDUP_REMOVED lines=51> */
.L_x_8401:
[----:B------:R-:W-:Y:S05]  /*43e0*/  BSYNC B2 ;  /* 0x0000000000027941 */ /* 0x000fea0003800000 */
.L_x_8400:
[----:B------:R-:W-:Y:S02]  /*43f0*/  ULDC.64 UR4, c[0x0][0x2e8] ;  /* 0x0000ba0000047ab9 */ /* 0x000fe40000000a00 */
[----:B------:R-:W-:-:S04]  /*4400*/  LEA R64, P3, R74, UR4, 0x1 ;  /* 0x000000044a407c11 */ /* 0x000fc8000f8608ff */
[----:B------:R-:W-:-:S05]  /*4410*/  LEA.HI.X R65, R74, UR5, R77, 0x1, P3 ;  /* 0x000000054a417c11 */ /* 0x000fca00098f0c4d */
[----:B--2---:R3:W-:Y:S04]  /*4420*/  STG.E.128 desc[UR38][R64.64], R44 ;  /* 0x0000002c40007986 */ /* 0x0047e8000c101d26 */
.L_x_8395:
[----:B------:R-:W-:Y:S05]  /*4430*/  BSYNC B1 ;  /* 0x0000000000017941 */ /* 0x000fea0003800000 */
.L_x_8394:
[----:B------:R-:W-:Y:S01]  /*4440*/  ISETP.NE.AND P3, PT, R147, RZ, PT ;  /* 0x000000ff9300720c */ /* 0x000fe20003f65270 */
[----:B------:R-:W-:-:S12]  /*4450*/  BSSY B1, `(.L_x_8402) ;  /* 0x000007a000017945 */ /* 0x000fd80003800000 */
[----:B------:R-:W-:Y:S05]  /*4460*/  @P3 BRA `(.L_x_8403) ;  /* 0x0000000400e03947 */ /* 0x000fea0003800000 */
[----:B------:R-:W-:Y:S01]  /*4470*/  IADD3 R75, P3, P4, R4, R120, R16 ;  /* 0x00000078044b7210 */ /* 0x000fe20007c7e010 */
        /* <DEDUP_REMOVED lines=55> */
.L_x_8407:
[----:B------:R-:W-:Y:S05]  /*47f0*/  BSYNC B3 ;  /* 0x0000000000037941 */ /* 0x000fea0003800000 */
.L_x_8406:
[----:B------:R-:W-:Y:S02]  /*4800*/  ULDC.64 UR4, c[0x0][0x2e8] ;  /* 0x0000ba0000047ab9 */ /* 0x000fe40000000a00 */
[----:B------:R-:W-:-:S04]  /*4810*/  LEA R60, P3, R68, UR4, 0x1 ;  /* 0x00000004443c7c11 */ /* 0x000fc8000f8608ff */
[----:B------:R-:W-:-:S05]  /*4820*/  LEA.HI.X R61, R68, UR5, R73, 0x1, P3 ;  /* 0x00000005443d7c11 */ /* 0x000fca00098f0c49 */
[----:B--2---:R4:W-:Y:S04]  /*4830*/  STG.E.128 desc[UR38][R60.64], R44 ;  /* 0x0000002c3c007986 */ /* 0x0049e8000c101d26 */
.L_x_8405:
[----:B------:R-:W-:Y:S05]  /*4840*/  BSYNC B2 ;  /* 0x0000000000027941 */ /* 0x000fea0003800000 */
.L_x_8404:
        /* <DEDUP_REMOVED lines=53> */
.L_x_8409:
[----:B------:R-:W-:Y:S05]  /*4ba0*/  BSYNC B2 ;  /* 0x0000000000027941 */ /* 0x000fea0003800000 */
.L_x_8408:
[----:B------:R-:W-:Y:S02]  /*4bb0*/  ULDC.64 UR4, c[0x0][0x2e8] ;  /* 0x0000ba0000047ab9 */ /* 0x000fe40000000a00 */
[----:B------:R-:W-:-:S04]  /*4bc0*/  LEA R56, P3, R64, UR4, 0x1 ;  /* 0x0000000440387c11 */ /* 0x000fc8000f8608ff */
[----:B------:R-:W-:-:S05]  /*4bd0*/  LEA.HI.X R57, R64, UR5, R69, 0x1, P3 ;  /* 0x0000000540397c11 */ /* 0x000fca00098f0c45 */
[----:B--2---:R1:W-:Y:S04]  /*4be0*/  STG.E.128 desc[UR38][R56.64], R44 ;  /* 0x0000002c38007986 */ /* 0x0043e8000c101d26 */
.L_x_8403:
[----:B------:R-:W-:Y:S05]  /*4bf0*/  BSYNC B1 ;  /* 0x0000000000017941 */ /* 0x000fea0003800000 */
.L_x_8402:
[----:B------:R-:W-:Y:S05]  /*4c00*/  @P5 BRA `(.L_x_8410) ;  /* 0x0000003800485947 */ /* 0x000fea0003800000 */
[----:B------:R-:W-:Y:S01]  /*4c10*/  IADD3 R121, P3, P4, R29, R120, R16 ;  /* 0x000000781d797210 */ /* 0x000fe20007c7e010 */
[----:B------:R-:W-:Y:S03]  /*4c20*/  BSSY B1, `(.L_x_8411) ;  /* 0x000003c000017945 */ /* 0x000fe60003800000 */
[----:B------:R-:W-:Y:S01]  /*4c30*/  IADD3.X R122, R31, R122, R17, P3, P4 ;  /* 0x0000007a1f7a7210 */ /* 0x000fe20001fe8411 */
[----:B------:R-:W-:Y:S08]  /*4c40*/  @P2 BRA `(.L_x_8412) ;  /* 0x0000000000e42947 */ /* 0x000ff00003800000 */
        /* <DEDUP_REMOVED lines=51> */
.L_x_8414:
[----:B------:R-:W-:Y:S05]  /*4f80*/  BSYNC B2 ;  /* 0x0000000000027941 */ /* 0x000fea0003800000 */
.L_x_8413:
[----:B------:R-:W-:Y:S01]  /*4f90*/  ULDC.64 UR4, c[0x0][0x2e8] ;  /* 0x0000ba0000047ab9 */ /* 0x000fe20000000a00 */
[----:B------:R-:W-:Y:S01]  /*4fa0*/  IMAD.X R53, R122, 0x1, R35, P3 ;  /* 0x000000017a357824 */ /* 0x000fe200018e0623 */
[----:B------:R-:W-:-:S04]  /*4fb0*/  LEA R52, P3, R60, UR4, 0x1 ;  /* 0x000000043c347c11 */ /* 0x000fc8000f8608ff */
[----:B------:R-:W-:-:S05]  /*4fc0*/  LEA.HI.X R53, R60, UR5, R53, 0x1, P3 ;  /* 0x000000053c357c11 */ /* 0x000fca00098f0c35 */
[----:B--2---:R1:W-:Y:S04]  /*4fd0*/  STG.E.128 desc[UR38][R52.64], R44 ;  /* 0x0000002c34007986 */ /* 0x0043e8000c101d26 */
.L_x_8412:
[----:B------:R-:W-:Y:S05]  /*4fe0*/  BSYNC B1 ;  /* 0x0000000000017941 */ /* 0x000fea0003800000 */
.L_x_8411:
        /* <DEDUP_REMOVED lines=52> */
.L_x_8416:
[----:B------:R-:W-:Y:S05]  /*5330*/  BSYNC B1 ;  /* 0x0000000000017941 */ /* 0x000fea0003800000 */
.L_x_8415:
[----:B------:R-:W-:Y:S01]  /*5340*/  ULDC.64 UR4, c[0x0][0x2e8] ;  /* 0x0000ba0000047ab9 */ /* 0x000fe20000000a00 */
[----:B------:R-:W-:Y:S01]  /*5350*/  IMAD.X R49, R122, 0x1, R103, P3 ;  /* 0x000000017a317824 */ /* 0x000fe200018e0667 */
[----:B------:R-:W-:-:S04]  /*5360*/  LEA R48, P3, R56, UR4, 0x1 ;  /* 0x0000000438307c11 */ /* 0x000fc8000f8608ff */
[----:B------:R-:W-:-:S05]  /*5370*/  LEA.HI.X R49, R56, UR5, R49, 0x1, P3 ;  /* 0x0000000538317c11 */ /* 0x000fca00098f0c31 */
[----:B--2---:R1:W-:Y:S01]  /*5380*/  STG.E.128 desc[UR38][R48.64], R44 ;  /* 0x0000002c30007986 */ /* 0x0043e2000c101d26 */
[----:B------:R-:W-:Y:S05]  /*5390*/  BRA `(.L_x_8410) ;  /* 0x0000003000647947 */ /* 0x000fea0003800000 */
.L_x_8374:
[----:B------:R-:W-:Y:S02]  /*53a0*/  ISETP.GE.AND P3, PT, R212, R114, PT ;  /* 0x00000072d400720c */ /* 0x000fe40003f66270 */
[----:B------:R-:W-:Y:S02]  /*53b0*/  CS2R R50, SRZ ;  /* 0x0000000000327805 */ /* 0x000fe4000001ff00 */
[----:B------:R-:W-:-:S13]  /*53c0*/  ISETP.GE.OR P3, PT, R16, R123, P3 ;  /* 0x0000007b1000720c */ /* 0x000fda0001f66670 */
[----:B------:R-:W-:Y:S01]  /*53d0*/  @!P3 IADD3 R46, P0, P4, R90, R78, R14 ;  /* 0x0000004e5a2eb210 */ /* 0x000fe20007c1e00e */
[----:B------:R-:W0:Y:S03]  /*53e0*/  @!P3 LDC.64 R60, c[0x0][0x3e8] ;  /* 0x0000fa00ff3cbb82 */ /* 0x000e260000000a00 */
[----:B------:R-:W-:Y:S02]  /*53f0*/  @!P3 IADD3.X R47, R33, R119, R21, P0, P4 ;  /* 0x00000077212fb210 */ /* 0x000fe400007e8415 */
[----:B------:R-:W-:-:S03]  /*5400*/  @!P3 IADD3 R44, P0, P4, R84, R76, R8 ;  /* 0x0000004c542cb210 */ /* 0x000fc60007c1e008 */
[----:B------:R-:W1:Y:S01]  /*5410*/  @!P3 LDC.64 R62, c[0x0][0x400] ;  /* 0x00010000ff3ebb82 */ /* 0x000e620000000a00 */
        /* <DEDUP_REMOVED lines=11> */
[----:B------:R-:W4:Y:S01]  /*54d0*/  @!P4 LDC.64 R52, c[0x0][0x3e8] ;  /* 0x0000fa00ff34cb82 */ /* 0x000f220000000a00 */
[----:B------:R-:W-:-:S05]  /*54e0*/  @!P4 IADD3 R48, P5, R90, R78, RZ ;  /* 0x0000004e5a30c210 */ /* 0x000fca0007fbe0ff */
[----:B------:R-:W-:Y:S02]  /*54f0*/  @!P4 IMAD.X R49, R119, 0x1, R33, P5 ;  /* 0x000000017731c824 */ /* 0x000fe400028e0621 */
[----:B------:R-:W0:Y:S01]  /*5500*/  @!P4 LDC.64 R54, c[0x0][0x400] ;  /* 0x00010000ff36cb82 */ /* 0x000e220000000a00 */
[----:B----4-:R-:W-:-:S04]  /*5510*/  @!P4 LEA R52, P5, R48, R52, 0x1 ;  /* 0x000000343034c211 */ /* 0x010fc800078a08ff */
[----:B------:R-:W-:Y:S02]  /*5520*/  @!P4 LEA.HI.X R53, R48, R53, R49, 0x1, P5 ;  /* 0x000000353035c211 */ /* 0x000fe400028f0c31 */
[----:B------:R-:W-:-:S05]  /*5530*/  @!P4 IADD3 R48, P5, R84, R76, RZ ;  /* 0x0000004c5430c210 */ /* 0x000fca0007fbe0ff */
[----:B------:R-:W-:Y:S01]  /*5540*/  @!P4 IMAD.X R49, R106, 0x1, R100, P5 ;  /* 0x000000016a31c824 */ /* 0x000fe200028e0664 */
[----:B0-----:R-:W-:-:S04]  /*5550*/  @!P4 LEA R54, P5, R48, R54, 0x1 ;  /* 0x000000363036c211 */ /* 0x001fc800078a08ff */
[----:B------:R-:W-:Y:S02]  /*5560*/  @!P4 LEA.HI.X R55, R48, R55, R49, 0x1, P5 ;  /* 0x000000373037c211 */ /* 0x000fe400028f0c31 */
[----:B------:R-:W-:Y:S02]  /*5570*/  CS2R R48, SRZ ;  /* 0x0000000000307805 */ /* 0x000fe4000001ff00 */
[----:B------:R-:W-:-:S04]  /*5580*/  @!P3 LEA R60, P5, R46, R60, 0x1 ;  /* 0x0000003c2e3cb211 */ /* 0x000fc800078a08ff */
[----:B------:R-:W-:Y:S02]  /*5590*/  @!P3 LEA.HI.X R61, R46, R61, R47, 0x1, P5 ;  /* 0x0000003d2e3db211 */ /* 0x000fe400028f0c2f */
[----:B------:R-:W-:Y:S02]  /*55a0*/  CS2R R46, SRZ ;  /* 0x00000000002e7805 */ /* 0x000fe4000001ff00 */
[C---:B-1----:R-:W-:Y:S01]  /*55b0*/  @!P3 LEA R62, P5, R44.reuse, R62, 0x1 ;  /* 0x0000003e2c3eb211 */ /* 0x042fe200078a08ff */
[----:B------:R0:W5:Y:S03]  /*55c0*/  @!P4 LDG.E.128 R48, desc[UR38][R54.64] ;  /* 0x000000263630c981 */ /* 0x000166000c1e1d00 */
[----:B------:R-:W-:Y:S02]  /*55d0*/  @!P3 LEA.HI.X R63, R44, R63, R45, 0x1, P5 ;  /* 0x0000003f2c3fb211 */ /* 0x000fe400028f0c2d */
[----:B------:R-:W-:-:S02]  /*55e0*/  CS2R R44, SRZ ;  /* 0x00000000002c7805 */ /* 0x000fc4000001ff00 */
[----:B------:R-:W-:Y:S02]  /*55f0*/  CS2R R58, SRZ ;  /* 0x00000000003a7805 */ /* 0x000fe4000001ff00 */
[----:B------:R-:W-:Y:S02]  /*5600*/  CS2R R56, SRZ ;  /* 0x0000000000387805 */ /* 0x000fe4000001ff00 */
[----:B------:R1:W5:Y:S01]  /*5610*/  @!P4 LDG.E.128 R44, desc[UR38][R52.64] ;  /* 0x00000026342cc981 */ /* 0x000362000c1e1d00 */
[----:B0-----:R-:W-:-:S03]  /*5620*/  CS2R R54, SRZ ;  /* 0x0000000000367805 */ /* 0x001fc6000001ff00 */
[----:B------:R0:W5:Y:S01]  /*5630*/  @!P3 LDG.E.128 R56, desc[UR38][R62.64] ;  /* 0x000000263e38b981 */ /* 0x000162000c1e1d00 */
[----:B-1----:R-:W-:-:S06]  /*5640*/  CS2R R52, SRZ ;  /* 0x0000000000347805 */ /* 0x002fcc000001ff00 */
[----:B------:R1:W5:Y:S01]  /*5650*/  @!P3 LDG.E.128 R52, desc[UR38][R60.64] ;  /* 0x000000263c34b981 */ /* 0x000362000c1e1d00 */
[----:B--2---:R-:W-:-:S04]  /*5660*/  @!P0 LEA R68, P3, R66, R68, 0x1 ;  /* 0x0000004442448211 */ /* 0x004fc800078608ff */
[----:B------:R-:W-:Y:S02]  /*5670*/  @!P0 LEA.HI.X R69, R66, R69, R67, 0x1, P3 ;  /* 0x0000004542458211 */ /* 0x000fe400018f0c43 */
[C---:B---3--:R-:W-:Y:S02]  /*5680*/  @!P0 LEA R70, P3, R64.reuse, R70, 0x1 ;  /* 0x0000004640468211 */ /* 0x048fe400078608ff */
[----:B0-----:R-:W-:Y:S02]  /*5690*/  CS2R R62, SRZ ;  /* 0x00000000003e7805 */ /* 0x001fe4000001ff00 */
[----:B------:R-:W-:Y:S02]  /*56a0*/  CS2R R66, SRZ ;  /* 0x0000000000427805 */ /* 0x000fe4000001ff00 */
[----:B-1----:R-:W-:Y:S02]  /*56b0*/  CS2R R60, SRZ ;  /* 0x00000000003c7805 */ /* 0x002fe4000001ff00 */
[----:B------:R-:W-:-:S02]  /*56c0*/  @!P0 LEA.HI.X R71, R64, R71, R65, 0x1, P3 ;  /* 0x0000004740478211 */ /* 0x000fc400018f0c41 */
[----:B------:R-:W-:Y:S02]  /*56d0*/  CS2R R64, SRZ ;  /* 0x0000000000407805 */ /* 0x000fe4000001ff00 */
[----:B------:R0:W5:Y:S04]  /*56e0*/  @!P0 LDG.E.128 R60, desc[UR38][R68.64] ;  /* 0x00000026443c8981 */ /* 0x000168000c1e1d00 */
[----:B------:R1:W5:Y:S01]  /*56f0*/  @!P0 LDG.E.128 R64, desc[UR38][R70.64] ;  /* 0x0000002646408981 */ /* 0x000362000c1e1d00 */
[----:B------:R-:W-:-:S04]  /*5700*/  ISETP.GE.AND P0, PT, R210, R114, PT ;  /* 0x00000072d200720c */ /* 0x000fc80003f06270 */
[CC--:B------:R-:W-:Y:S01]  /*5710*/  ISETP.GE.OR P0, PT, R16.reuse, R123.reuse, P0 ;  /* 0x0000007b1000720c */ /* 0x0c0fe20000706670 */
[----:B------:R-:W-:Y:S01]  /*5720*/  BSSY B1, `(.L_x_8417) ;  /* 0x000001c000017945 */ /* 0x000fe20003800000 */
[----:B------:R-:W-:Y:S02]  /*5730*/  ISETP.GE.AND P3, PT, R16, R123, PT ;  /* 0x0000007b1000720c */ /* 0x000fe40003f66270 */
[----:B0-----:R-:W-:Y:S02]  /*5740*/  CS2R R68, SRZ ;  /* 0x0000000000447805 */ /* 0x001fe4000001ff00 */
[----:B------:R-:W-:Y:S02]  /*5750*/  CS2R R74, SRZ ;  /* 0x00000000004a7805 */ /* 0x000fe4000001ff00 */
[----:B-1----:R-:W-:Y:S02]  /*5760*/  CS2R R70, SRZ ;  /* 0x0000000000467805 */ /* 0x002fe4000001ff00 */
[----:B------:R-:W-:-:S03]  /*5770*/  CS2R R72, SRZ ;  /* 0x0000000000487805 */ /* 0x000fc6000001ff00 */
[----:B------:R-:W-:Y:S05]  /*5780*/  @P0 BRA `(.L_x_8418) ;  /* 0x0000000000540947 */ /* 0x000fea0003800000 */
[----:B------:R-:W0:Y:S01]  /*5790*/  LDC.64 R68, c[0x0][0x3f8] ;  /* 0x0000fe00ff447b82 */ /* 0x000e220000000a00 */
[----:B------:R-:W-:Y:S01]  /*57a0*/  IMAD.MOV.U32 R72, RZ, RZ, R78 ;  /* 0x000000ffff487224 */ /* 0x000fe200078e004e */
[----:B------:R-:W-:Y:S01]  /*57b0*/  ULDC.64 UR4, c[0x0][0x3e8] ;  /* 0x0000fa0000047ab9 */ /* 0x000fe20000000a00 */
[----:B------:R-:W-:Y:S01]  /*57c0*/  IMAD.MOV.U32 R73, RZ, RZ, R119 ;  /* 0x000000ffff497224 */ /* 0x000fe200078e0077 */
[----:B------:R-:W-:Y:S01]  /*57d0*/  ULDC.64 UR6, c[0x0][0x400] ;  /* 0x0001000000067ab9 */ /* 0x000fe20000000a00 */
[----:B------:R-:W-:-:S03]  /*57e0*/  IMAD.MOV.U32 R77, RZ, RZ, R106 ;  /* 0x000000ffff4d7224 */ /* 0x000fc600078e006a */
        /* <DEDUP_REMOVED lines=15> */
.L_x_8418:
[----:B------:R-:W-:Y:S05]  /*58e0*/  BSYNC B1 ;  /* 0x0000000000017941 */ /* 0x000fea0003800000 */
.L_x_8417:
[----:B-----5:R-:W-:Y:S01]  /*58f0*/  IMAD.MOV.U32 R76, RZ, RZ, R70 ;  /* 0x000000ffff4c7224 */ /* 0x020fe200078e0046 */
        /* <DEDUP_REMOVED lines=66> */
.L_x_8419:
[----:B------:R-:W-:Y:S01]  /*5d20*/  IMAD R106, R184, 0x8, R2 ;  /* 0x00000008b86a7824 */ /* 0x000fe200078e0202 */
[----:B------:R-:W-:Y:S01]  /*5d30*/  SHF.L.U32 R119, R192, 0x1f, RZ ;  /* 0x0000001fc0777819 */ /* 0x000fe200000006ff */
[----:B------:R-:W0:Y:S01]  /*5d40*/  LDC R132, c[0x0][0x2f4] ;  /* 0x0000bd00ff847b82 */ /* 0x000e220000000800 */
[----:B------:R-:W-:Y:S01]  /*5d50*/  IMAD.MOV.U32 R121, RZ, RZ, R122 ;  /* 0x000000ffff797224 */ /* 0x000fe200078e007a */
[----:B------:R-:W-:Y:S01]  /*5d60*/  BSSY B1, `(.L_x_8420) ;  /* 0x0000005000017945 */ /* 0x000fe20003800000 */
[----:B------:R-:W1:Y:S05]  /*5d70*/  SYNCS.PHASECHK.TRANS64.TRYWAIT P4, [R106+URZ+0x28890], R119 ;  /* 0x028890776a0075a7 */ /* 0x000e6a000808017f */
[----:B------:R-:W2:Y:S01]  /*5d80*/  LDC.64 R122, c[0x0][0x300] ;  /* 0x0000c000ff7a7b82 */ /* 0x000ea20000000a00 */
[----:B0-----:R-:W-:Y:S01]  /*5d90*/  IMAD.IADD R134, R132, 0x1, -R113 ;  /* 0x0000000184867824 */ /* 0x001fe200078e0a71 */
[----:B-1----:R-:W-:Y:S06]  /*5da0*/  @!P4 BRA `(.L_x_8421) ;  /* 0x000001f00084c947 */ /* 0x002fec0003800000 */
.L_x_8794:
[----:B------:R-:W-:Y:S05]  /*5db0*/  BSYNC B1 ;  /* 0x0000000000017941 */ /* 0x000fea0003800000 */
.L_x_8420:
[----:B------:R-:W-:Y:S01]  /*5dc0*/  ISETP.GE.OR P4, PT, R23, R114, P2 ;  /* 0x000000721700720c */ /* 0x000fe20001786670 */
[----:B------:R-:W-:-:S12]  /*5dd0*/  BSSY B1, `(.L_x_8422) ;  /* 0x0000087000017945 */ /* 0x000fd80003800000 */
[----:B------:R-:W-:Y:S05]  /*5de0*/  @P4 BRA `(.L_x_8423) ;  /* 0x0000000800144947 */ /* 0x000fea0003800000 */
[-C--:B--2---:R-:W-:Y:S01]  /*5df0*/  IMAD R76, R215, R122.reuse, RZ ;  /* 0x0000007ad74c7224 */ /* 0x084fe200078e02ff */
[----:B------:R-:W-:Y:S01]  /*5e00*/  ISETP.NE.AND P6, PT, R0, RZ, PT ;  /* 0x000000ff0000720c */ /* 0x000fe20003fc5270 */
[C---:B------:R-:W-:Y:S01]  /*5e10*/  IMAD.WIDE.U32 R124, R23.reuse, R122, R120 ;  /* 0x0000007a177c7225 */ /* 0x040fe200078e0078 */
[----:B------:R-:W-:Y:S03]  /*5e20*/  BSSY B2, `(.L_x_8424) ;  /* 0x0000076000027945 */ /* 0x000fe60003800000 */
[----:B------:R-:W-:Y:S01]  /*5e30*/  IMAD R77, R23, R123, R76 ;  /* 0x0000007b174d7224 */ /* 0x000fe200078e024c */
[----:B------:R-:W-:Y:S02]  /*5e40*/  SEL R76, R113, R134, !P6 ;  /* 0x00000086714c7207 */ /* 0x000fe40007000000 */
[----:B------:R-:W-:Y:S01]  /*5e50*/  IADD3 R150, P4, P5, R96, R124, R37 ;  /* 0x0000007c60967210 */ /* 0x000fe20007d9e025 */
[----:B------:R-:W-:Y:S01]  /*5e60*/  IMAD.IADD R152, R77, 0x1, R125 ;  /* 0x000000014d987824 */ /* 0x000fe200078e027d */
[----:B------:R-:W-:-:S04]  /*5e70*/  SHF.R.S32.HI R77, RZ, 0x1f, R76 ;  /* 0x0000001fff4d7819 */ /* 0x000fc8000001144c */
[----:B------:R-:W-:Y:S02]  /*5e80*/  LEA.HI R76, R77, R76, RZ, 0x4 ;  /* 0x0000004c4d4c7211 */ /* 0x000fe400078f20ff */
[----:B------:R-:W-:Y:S02]  /*5e90*/  IADD3.X R151, R35, R152, R102, P4, P5 ;  /* 0x0000009823977210 */ /* 0x000fe400027ea466 */
[----:B------:R-:W-:-:S04]  /*5ea0*/  LEA.HI.SX32 R76, R76, R101, 0x1c ;  /* 0x000000654c4c7211 */ /* 0x000fc800078fe2ff */
[----:B------:R-:W-:Y:S01]  /*5eb0*/  SHF.R.S32.HI R77, RZ, 0x1f, R76 ;  /* 0x0000001fff4d7819 */ /* 0x000fe2000001144c */
[----:B------:R-:W-:-:S03]  /*5ec0*/  IMAD.SHL.U32 R153, R76, 0x8, RZ ;  /* 0x000000084c997824 */ /* 0x000fc600078e00ff */
[----:B------:R-:W-:Y:S02]  /*5ed0*/  LEA.HI R77, R77, R76, RZ, 0x3 ;  /* 0x0000004c4d4d7211 */ /* 0x000fe400078f18ff */
[----:B------:R-:W-:-:S03]  /*5ee0*/  LOP3.LUT R76, R153, 0x38, RZ, 0xc0, !PT ;  /* 0x00000038994c7812 */ /* 0x000fc600078ec0ff */
[----:B------:R-:W-:Y:S01]  /*5ef0*/  IMAD.SHL.U32 R77, R77, 0x400, RZ ;  /* 0x000004004d4d7824 */ /* 0x000fe200078e00ff */
[----:B------:R-:W-:-:S04]  /*5f00*/  LOP3.LUT R76, R76, 0x1c0, R225, 0xf8, !PT ;  /* 0x000001c04c4c7812 */ /* 0x000fc800078ef8e1 */
[----:B------:R-:W-:Y:S02]  /*5f10*/  LOP3.LUT R77, R77, 0x7fffe000, RZ, 0xc0, !PT ;  /* 0x7fffe0004d4d7812 */ /* 0x000fe400078ec0ff */
[----:B------:R-:W-:-:S04]  /*5f20*/  LOP3.LUT R76, R76, R203, RZ, 0x3c, !PT ;  /* 0x000000cb4c4c7212 */ /* 0x000fc800078e3cff */
[----:B------:R-:W-:Y:S01]  /*5f30*/  IADD3 R79, R76, R77, R204 ;  /* 0x0000004d4c4f7210 */ /* 0x000fe20007ffe0cc */
[----:B------:R-:W-:-:S04]  /*5f40*/  IMAD R77, R184, 0x4000, R112 ;  /* 0x00004000b84d7824 */ /* 0x000fc800078e0270 */
[----:B------:R-:W-:Y:S02]  /*5f50*/  IMAD R79, R184, 0x4000, R79 ;  /* 0x00004000b84f7824 */ /* 0x000fe400078e024f */
[--C-:B------:R-:W-:Y:S02]  /*5f60*/  IMAD R77, R77, 0x2, R2.reuse ;  /* 0x000000024d4d7824 */ /* 0x100fe400078e0202 */
[----:B------:R-:W-:-:S04]  /*5f70*/  IMAD R80, R79, 0x2, R2 ;  /* 0x000000024f507824 */ /* 0x000fc800078e0202 */
[----:B------:R-:W1:Y:S04]  /*5f80*/  LDS.128 R76, [R77+0x18400] ;  /* 0x018400004d4c7984 */ /* 0x000e680000000c00 */
[----:B------:R-:W2:Y:S01]  /*5f90*/  LDS.128 R80, [R80+0x18400] ;  /* 0x0184000050507984 */ /* 0x000ea20000000c00 */
[----:B------:R-:W-:Y:S05]  /*5fa0*/  @P3 BRA `(.L_x_8425) ;  /* 0x0000000400743947 */ /* 0x000fea0003800000 */
[----:B------:R-:W-:Y:S01]  /*5fb0*/  SHF.R.U32.HI R174, RZ, 0x10, R49 ;  /* 0x00000010ffae7819 */ /* 0x000fe20000011631 */
[----:B--2---:R-:W-:Y:S01]  /*5fc0*/  IMAD.U32 R169, R81, 0x10000, RZ ;  /* 0x0001000051a97824 */ /* 0x004fe200078e00ff */
[----:B------:R-:W-:Y:S02]  /*5fd0*/  SHF.R.U32.HI R172, RZ, 0x10, R45 ;  /* 0x00000010ffac7819 */ /* 0x000fe4000001162d */
[----:B------:R-:W-:Y:S02]  /*5fe0*/  PRMT R173, R173, 0x5410, R174 ;  /* 0x00005410adad7816 */ /* 0x000fe400000000ae */
[----:B------:R-:W-:Y:S01]  /*5ff0*/  SHF.R.U64 R163, R48, 0x10, R49 ;  /* 0x0000001030a37819 */ /* 0x000fe20000001231 */
[----:B------:R-:W-:Y:S01]  /*6000*/  IMAD.U32 R49, R82, 0x10000, RZ ;  /* 0x0001000052317824 */ /* 0x000fe200078e00ff */
[----:B------:R-:W-:Y:S01]  /*6010*/  PRMT R172, R137, 0x5432, R172 ;  /* 0x0000543289ac7816 */ /* 0x000fe200000000ac */
[----:B------:R-:W-:Y:S01]  /*6020*/  IMAD.U32 R174, R173, 0x10000, RZ ;  /* 0x00010000adae7824 */ /* 0x000fe200078e00ff */
[--C-:B------:R-:W-:Y:S01]  /*6030*/  SHF.R.U64 R165, R50, 0x10, R51.reuse ;  /* 0x0000001032a57819 */ /* 0x100fe20000001233 */
[----:B-1----:R-:W-:Y:S01]  /*6040*/  IMAD.U32 R48, R78, 0x10000, RZ ;  /* 0x000100004e307824 */ /* 0x002fe200078e00ff */
[----:B------:R-:W-:Y:S01]  /*6050*/  SHF.R.U32.HI R166, RZ, 0x10, R51 ;  /* 0x00000010ffa67819 */ /* 0x000fe20000011633 */
[----:B------:R-:W-:Y:S01]  /*6060*/  IMAD.U32 R51, R77, 0x10000, RZ ;  /* 0x000100004d337824 */ /* 0x000fe200078e00ff */
[----:B------:R-:W-:Y:S01]  /*6070*/  PRMT R163, R170, 0x5410, R163 ;  /* 0x00005410aaa37816 */ /* 0x000fe200000000a3 */
[----:B------:R-:W-:Y:S01]  /*6080*/  IMAD.U32 R170, R172, 0x10000, RZ ;  /* 0x00010000acaa7824 */ /* 0x000fe200078e00ff */
[----:B------:R-:W-:Y:S01]  /*6090*/  SHF.R.U32.HI R167, RZ, 0x10, R47 ;  /* 0x00000010ffa77819 */ /* 0x000fe2000001162f */
[----:B------:R-:W-:Y:S01]  /*60a0*/  FMUL.FTZ R176, R169, R174 ;  /* 0x000000aea9b07220 */ /* 0x000fe20000410000 */
[----:B------:R-:W-:Y:S01]  /*60b0*/  LOP3.LUT R81, R81, 0xffff0000, RZ, 0xc0, !PT ;  /* 0xffff000051517812 */ /* 0x000fe200078ec0ff */
[----:B------:R-:W-:Y:S01]  /*60c0*/  FMUL.FTZ R178, R169, R170 ;  /* 0x000000aaa9b27220 */ /* 0x000fe20000410000 */
[----:B------:R-:W-:-:S02]  /*60d0*/  PRMT R168, R168, 0x5410, R165 ;  /* 0x00005410a8a87816 */ /* 0x000fc400000000a5 */
[----:B------:R-:W-:Y:S02]  /*60e0*/  LOP3.LUT R173, R173, 0xffff0000, RZ, 0xc0, !PT ;  /* 0xffff0000adad7812 */ /* 0x000fe400078ec0ff */
[----:B------:R-:W-:Y:S02]  /*60f0*/  PRMT R165, R133, 0x5432, R166 ;  /* 0x0000543285a57816 */ /* 0x000fe400000000a6 */
[----:B------:R-:W-:Y:S01]  /*6100*/  SHF.R.U64 R164, R46, 0x10, R47 ;  /* 0x000000102ea47819 */ /* 0x000fe2000000122f */
[----:B------:R-:W-:Y:S01]  /*6110*/  FMUL.FTZ R169, R81, R173 ;  /* 0x000000ad51a97220 */ /* 0x000fe20000410000 */
[----:B------:R-:W-:Y:S01]  /*6120*/  LOP3.LUT R166, R172, 0xffff0000, RZ, 0xc0, !PT ;  /* 0xffff0000aca67812 */ /* 0x000fe200078ec0ff */
[----:B------:R-:W-:Y:S01]  /*6130*/  IMAD.U32 R172, R165, 0x10000, RZ ;  /* 0x00010000a5ac7824 */ /* 0x000fe200078e00ff */
[----:B------:R-:W-:Y:S01]  /*6140*/  LOP3.LUT R46, R77, 0xffff0000, RZ, 0xc0, !PT ;  /* 0xffff00004d2e7812 */ /* 0x000fe200078ec0ff */
[----:B------:R-:W-:Y:S01]  /*6150*/  IMAD.U32 R77, R79, 0x10000, RZ ;  /* 0x000100004f4d7824 */ /* 0x000fe200078e00ff */
[----:B------:R-:W-:Y:S01]  /*6160*/  PRMT R167, R171, 0x5410, R167 ;  /* 0x00005410aba77816 */ /* 0x000fe200000000a7 */
[----:B------:R-:W-:Y:S01]  /*6170*/  FMUL.FTZ R81, R81, R166 ;  /* 0x000000a651517220 */ /* 0x000fe20000410000 */
[----:B------:R-:W-:Y:S01]  /*6180*/  LOP3.LUT R47, R79, 0xffff0000, RZ, 0xc0, !PT ;  /* 0xffff00004f2f7812 */ /* 0x000fe200078ec0ff */
[C---:B------:R-:W-:Y:S01]  /*6190*/  IMAD.U32 R79, R83.reuse, 0x10000, RZ ;  /* 0x00010000534f7824 */ /* 0x040fe200078e00ff */
[----:B------:R-:W-:Y:S01]  /*61a0*/  LOP3.LUT R50, R83, 0xffff0000, RZ, 0xc0, !PT ;  /* 0xffff000053327812 */ /* 0x000fe200078ec0ff */
[C---:B------:R-:W-:Y:S01]  /*61b0*/  FFMA.FTZ R83, R51.reuse, R170, -R176 ;  /* 0x000000aa33537223 */ /* 0x040fe200000108b0 */
[----:B------:R-:W-:Y:S01]  /*61c0*/  FFMA.FTZ R51, R51, R174, R178 ;  /* 0x000000ae33337223 */ /* 0x000fe200000100b2 */
[----:B------:R-:W-:-:S02]  /*61d0*/  IMAD.U32 R170, R167, 0x10000, RZ ;  /* 0x00010000a7aa7824 */ /* 0x000fc400078e00ff */
[----:B------:R-:W-:Y:S01]  /*61e0*/  FFMA.FTZ R166, R46, R166, -R169 ;  /* 0x000000a62ea67223 */ /* 0x000fe200000108a9 */
[----:B------:R-:W-:Y:S01]  /*61f0*/  SHF.R.U64 R162, R44, 0x10, R45 ;  /* 0x000000102ca27819 */ /* 0x000fe2000000122d */
[----:B------:R-:W-:Y:S01]  /*6200*/  FMUL.FTZ R174, R79, R172 ;  /* 0x000000ac4fae7220 */ /* 0x000fe20000410000 */
[----:B------:R-:W-:Y:S01]  /*6210*/  LOP3.LUT R169, R165, 0xffff0000, RZ, 0xc0, !PT ;  /* 0xffff0000a5a97812 */ /* 0x000fe200078ec0ff */
[-C--:B------:R-:W-:Y:S01]  /*6220*/  FMUL.FTZ R165, R79, R170.reuse ;  /* 0x000000aa4fa57220 */ /* 0x080fe20000410000 */
[----:B------:R-:W-:Y:S01]  /*6230*/  LOP3.LUT R167, R167, 0xffff0000, RZ, 0xc0, !PT ;  /* 0xffff0000a7a77812 */ /* 0x000fe200078ec0ff */
[C---:B------:R-:W-:Y:S01]  /*6240*/  FFMA.FTZ R79, R77.reuse, R170, -R174 ;  /* 0x000000aa4d4f7223 */ /* 0x040fe200000108ae */
[----:B------:R-:W-:Y:S01]  /*6250*/  PRMT R162, R136, 0x5432, R162 ;  /* 0x0000543288a27816 */ /* 0x000fe200000000a2 */
[----:B------:R-:W-:Y:S01]  /*6260*/  FMUL.FTZ R170, R50, R169 ;  /* 0x000000a932aa7220 */ /* 0x000fe20000410000 */
[----:B------:R-:W-:Y:S01]  /*6270*/  FFMA.FTZ R77, R77, R172, R165 ;  /* 0x000000ac4d4d7223 */ /* 0x000fe200000100a5 */
[----:B------:R-:W-:Y:S01]  /*6280*/  FFMA.FTZ R46, R46, R173, R81 ;  /* 0x000000ad2e2e7223 */ /* 0x000fe20000010051 */
[----:B------:R-:W-:Y:S01]  /*6290*/  FMUL.FTZ R172, R50, R167 ;  /* 0x000000a732ac7220 */ /* 0x000fe20000410000 */
[----:B------:R-:W-:-:S02]  /*62a0*/  IMAD.U32 R45, R80, 0x10000, RZ ;  /* 0x00010000502d7824 */ /* 0x000fc400078e00ff */
[----:B------:R-:W-:Y:S01]  /*62b0*/  FFMA.FTZ R50, R47, R167, -R170 ;  /* 0x000000a72f327223 */ /* 0x000fe200000108aa */
[----:B------:R-:W-:Y:S01]  /*62c0*/  IMAD.U32 R81, R162, 0x10000, RZ ;  /* 0x00010000a2517824 */ /* 0x000fe200078e00ff */
[----:B------:R-:W-:Y:S01]  /*62d0*/  LOP3.LUT R80, R80, 0xffff0000, RZ, 0xc0, !PT ;  /* 0xffff000050507812 */ /* 0x000fe200078ec0ff */
[C---:B------:R-:W-:Y:S01]  /*62e0*/  IMAD.U32 R165, R163.reuse, 0x10000, RZ ;  /* 0x00010000a3a57824 */ /* 0x040fe200078e00ff */
[----:B------:R-:W-:Y:S01]  /*62f0*/  LOP3.LUT R167, R163, 0xffff0000, RZ, 0xc0, !PT ;  /* 0xffff0000a3a77812 */ /* 0x000fe200078ec0ff */
[----:B------:R-:W-:Y:S01]  /*6300*/  IMAD.U32 R44, R76, 0x10000, RZ ;  /* 0x000100004c2c7824 */ /* 0x000fe200078e00ff */
[----:B------:R-:W-:Y:S01]  /*6310*/  LOP3.LUT R163, R162, 0xffff0000, RZ, 0xc0, !PT ;  /* 0xffff0000a2a37812 */ /* 0x000fe200078ec0ff */
[C---:B------:R-:W-:Y:S01]  /*6320*/  FMUL.FTZ R162, R45.reuse, R81 ;  /* 0x000000512da27220 */ /* 0x040fe20000410000 */
[----:B------:R-:W-:Y:S01]  /*6330*/  LOP3.LUT R76, R76, 0xffff0000, RZ, 0xc0, !PT ;  /* 0xffff00004c4c7812 */ /* 0x000fe200078ec0ff */
[----:B------:R-:W-:Y:S01]  /*6340*/  FMUL.FTZ R171, R45, R165 ;  /* 0x000000a52dab7220 */ /* 0x000fe20000410000 */
[----:B------:R-:W-:Y:S01]  /*6350*/  PRMT R164, R135, 0x5432, R164 ;  /* 0x0000543287a47816 */ /* 0x000fe200000000a4 */
[----:B------:R-:W-:Y:S01]  /*6360*/  FMUL.FTZ R45, R80, R167 ;  /* 0x000000a7502d7220 */ /* 0x000fe20000410000 */
[C---:B------:R-:W-:Y:S01]  /*6370*/  FFMA.FTZ R162, R44.reuse, R165, R162 ;  /* 0x000000a52ca27223 */ /* 0x040fe200000100a2 */
[----:B------:R-:W-:Y:S01]  /*6380*/  FFMA.FTZ R172, R47, R169, R172 ;  /* 0x000000a92fac7223 */ /* 0x000fe200000100ac */
[----:B------:R-:W-:Y:S01]  /*6390*/  FFMA.FTZ R171, R44, R81, -R171 ;  /* 0x000000512cab7223 */ /* 0x000fe200000108ab */
[-C--:B------:R-:W-:Y:S01]  /*63a0*/  FMUL.FTZ R165, R80, R163.reuse ;  /* 0x000000a350a57220 */ /* 0x080fe20000410000 */
[----:B------:R-:W-:Y:S01]  /*63b0*/  LOP3.LUT R82, R82, 0xffff0000, RZ, 0xc0, !PT ;  /* 0xffff000052527812 */ /* 0x000fe200078ec0ff */
[----:B------:R-:W-:Y:S01]  /*63c0*/  FFMA.FTZ R80, R76, R163, -R45 ;  /* 0x000000a34c507223 */ /* 0x000fe2000001082d */
[C---:B------:R-:W-:Y:S01]  /*63d0*/  IMAD.U32 R47, R168.reuse, 0x10000, RZ ;  /* 0x00010000a82f7824 */ /* 0x040fe200078e00ff */
[----:B------:R-:W-:Y:S01]  /*63e0*/  LOP3.LUT R81, R168, 0xffff0000, RZ, 0xc0, !PT ;  /* 0xffff0000a8517812 */ /* 0x000fe200078ec0ff */
[C---:B------:R-:W-:Y:S01]  /*63f0*/  IMAD.U32 R44, R164.reuse, 0x10000, RZ ;  /* 0x00010000a42c7824 */ /* 0x040fe200078e00ff */
[----:B------:R-:W-:Y:S01]  /*6400*/  LOP3.LUT R45, R164, 0xffff0000, RZ, 0xc0, !PT ;  /* 0xffff0000a42d7812 */ /* 0x000fe200078ec0ff */
[----:B------:R-:W-:Y:S01]  /*6410*/  FFMA.FTZ R165, R76, R167, R165 ;  /* 0x000000a74ca57223 */ /* 0x000fe200000100a5 */
[C---:B------:R-:W-:Y:S01]  /*6420*/  FMUL.FTZ R163, R49.reuse, R47 ;  /* 0x0000002f31a37220 */ /* 0x040fe20000410000 */
[-C--:B------:R-:W-:Y:S01]  /*6430*/  FMUL.FTZ R76, R49, R44.reuse ;  /* 0x0000002c314c7220 */ /* 0x080fe20000410000 */
[----:B------:R-:W-:Y:S01]  /*6440*/  LOP3.LUT R78, R78, 0xffff0000, RZ, 0xc0, !PT ;  /* 0xffff00004e4e7812 */ /* 0x000fe200078ec0ff */
        /* <DEDUP_REMOVED lines=19> */
.L_x_8425:
[----:B------:R-:W-:Y:S05]  /*6580*/  BSYNC B2 ;  /* 0x0000000000027941 */ /* 0x000fea0003800000 */
.L_x_8424:
[----:B------:R-:W-:Y:S01]  /*6590*/  ISETP.GE.AND P4, PT, R153, R132, PT ;  /* 0x000000849900720c */ /* 0x000fe20003f86270 */
[----:B------:R-:W-:-:S12]  /*65a0*/  ULDC.64 UR4, c[0x0][0x2e8] ;  /* 0x0000ba0000047ab9 */ /* 0x000fd80000000a00 */
[--C-:B------:R-:W-:Y:S02]  /*65b0*/  @!P4 SHF.R.S32.HI R44, RZ, 0x1f, R153.reuse ;  /* 0x0000001fff2cc819 */ /* 0x100fe40000011499 */
[----:B------:R-:W-:-:S04]  /*65c0*/  @!P4 IADD3 R124, P5, P6, R96, R124, R153 ;  /* 0x0000007c607cc210 */ /* 0x000fc80007ebe099 */
[----:B------:R-:W-:Y:S02]  /*65d0*/  @!P4 IADD3.X R47, R35, R152, R44, P5, P6 ;  /* 0x00000098232fc210 */ /* 0x000fe40002fec42c */
[----:B------:R-:W-:-:S04]  /*65e0*/  LEA R44, P5, R150, UR4, 0x1 ;  /* 0x00000004962c7c11 */ /* 0x000fc8000f8a08ff */
[----:B------:R-:W-:Y:S02]  /*65f0*/  LEA.HI.X R45, R150, UR5, R151, 0x1, P5 ;  /* 0x00000005962d7c11 */ /* 0x000fe4000a8f0c97 */
[----:B------:R-:W-:-:S03]  /*6600*/  @!P4 LEA R46, P5, R124, UR4, 0x1 ;  /* 0x000000047c2ecc11 */ /* 0x000fc6000f8a08ff */
[----:B-1----:R1:W-:Y:S01]  /*6610*/  STG.E.128 desc[UR38][R44.64], R76 ;  /* 0x0000004c2c007986 */ /* 0x0023e2000c101d26 */
[----:B------:R-:W-:-:S05]  /*6620*/  @!P4 LEA.HI.X R47, R124, UR5, R47, 0x1, P5 ;  /* 0x000000057c2fcc11 */ /* 0x000fca000a8f0c2f */
[----:B--2---:R1:W-:Y:S04]  /*6630*/  @!P4 STG.E.128 desc[UR38][R46.64], R80 ;  /* 0x000000502e00c986 */ /* 0x0043e8000c101d26 */
.L_x_8423:
[----:B------:R-:W-:Y:S05]  /*6640*/  BSYNC B1 ;  /* 0x0000000000017941 */ /* 0x000fea0003800000 */
.L_x_8422:
[----:B------:R-:W-:Y:S01]  /*6650*/  ISETP.GE.OR P4, PT, R212, R114, P2 ;  /* 0x00000072d400720c */ /* 0x000fe20001786670 */
[----:B------:R-:W-:-:S12]  /*6660*/  BSSY B1, `(.L_x_8426) ;  /* 0x0000082000017945 */ /* 0x000fd80003800000 */
[----:B------:R-:W-:Y:S05]  /*6670*/  @P4 BRA `(.L_x_8427) ;  /* 0x0000000800004947 */ /* 0x000fea0003800000 */
[-C--:B-12---:R-:W-:Y:S01]  /*6680*/  IMAD R44, R118, R122.reuse, RZ ;  /* 0x0000007a762c7224 */ /* 0x086fe200078e02ff */
        /* <DEDUP_REMOVED lines=14> */
[----:B------:R-:W-:-:S03]  /*6770*/  LOP3.LUT R45, R199, 0x38, R81, 0xf8, !PT ;  /* 0x00000038c72d7812 */ /* 0x000fc600078ef851 */
[----:B------:R-:W-:Y:S01]  /*6780*/  IMAD.SHL.U32 R44, R44, 0x400, RZ ;  /* 0x000004002c2c7824 */ /* 0x000fe200078e00ff */
[----:B------:R-:W-:-:S04]  /*6790*/  LOP3.LUT R45, R45, R228, RZ, 0x3c, !PT ;  /* 0x000000e42d2d7212 */ /* 0x000fc800078e3cff */
[----:B------:R-:W-:-:S04]  /*67a0*/  LOP3.LUT R44, R44, 0x7fffe000, RZ, 0xc0, !PT ;  /* 0x7fffe0002c2c7812 */ /* 0x000fc800078ec0ff */
        /* <DEDUP_REMOVED lines=12> */
[----:B------:R-:W-:Y:S02]  /*6870*/  PRMT R154, R154, 0x5410, R151 ;  /* 0x000054109a9a7816 */ /* 0x000fe40000000097 */
[--C-:B------:R-:W-:Y:S02]  /*6880*/  SHF.R.U64 R152, R54, 0x10, R55.reuse ;  /* 0x0000001036987819 */ /* 0x100fe40000001237 */
[----:B------:R-:W-:-:S02]  /*6890*/  SHF.R.U32.HI R153, RZ, 0x10, R55 ;  /* 0x00000010ff997819 */ /* 0x000fc40000011637 */
[--C-:B------:R-:W-:Y:S01]  /*68a0*/  SHF.R.U64 R124, R58, 0x10, R59.reuse ;  /* 0x000000103a7c7819 */ /* 0x100fe2000000123b */
[----:B-1----:R-:W-:Y:S01]  /*68b0*/  IMAD.U32 R58, R45, 0x10000, RZ ;  /* 0x000100002d3a7824 */ /* 0x002fe200078e00ff */
[----:B------:R-:W-:Y:S01]  /*68c0*/  SHF.R.U32.HI R125, RZ, 0x10, R59 ;  /* 0x00000010ff7d7819 */ /* 0x000fe2000001163b */
[C---:B------:R-:W-:Y:S01]  /*68d0*/  IMAD.U32 R59, R49.reuse, 0x10000, RZ ;  /* 0x00010000313b7824 */ /* 0x040fe200078e00ff */
[----:B------:R-:W-:Y:S01]  /*68e0*/  LOP3.LUT R82, R49, 0xffff0000, RZ, 0xc0, !PT ;  /* 0xffff000031527812 */ /* 0x000fe200078ec0ff */
[----:B------:R-:W-:Y:S01]  /*68f0*/  IMAD.U32 R49, R158, 0x10000, RZ ;  /* 0x000100009e317824 */ /* 0x000fe200078e00ff */
[----:B------:R-:W-:Y:S01]  /*6900*/  LOP3.LUT R55, R51, 0xffff0000, RZ, 0xc0, !PT ;  /* 0xffff000033377812 */ /* 0x000fe200078ec0ff */
[----:B------:R-:W-:Y:S01]  /*6910*/  IMAD.U32 R51, R154, 0x10000, RZ ;  /* 0x000100009a337824 */ /* 0x000fe200078e00ff */
[----:B------:R-:W-:Y:S01]  /*6920*/  PRMT R160, R160, 0x5410, R153 ;  /* 0x00005410a0a07816 */ /* 0x000fe20000000099 */
[C---:B------:R-:W-:Y:S01]  /*6930*/  FMUL.FTZ R153, R59.reuse, R49 ;  /* 0x000000313b997220 */ /* 0x040fe20000410000 */
[----:B------:R-:W-:Y:S01]  /*6940*/  PRMT R156, R156, 0x5410, R125 ;  /* 0x000054109c9c7816 */ /* 0x000fe2000000007d */
[-C--:B------:R-:W-:Y:S01]  /*6950*/  FMUL.FTZ R151, R59, R51.reuse ;  /* 0x000000333b977220 */ /* 0x080fe20000410000 */
[----:B------:R-:W-:Y:S01]  /*6960*/  PRMT R157, R157, 0x5410, R124 ;  /* 0x000054109d9d7816 */ /* 0x000fe2000000007c */
[----:B------:R-:W-:Y:S01]  /*6970*/  FFMA.FTZ R51, R58, R51, R153 ;  /* 0x000000333a337223 */ /* 0x000fe20000010099 */
[----:B------:R-:W-:Y:S01]  /*6980*/  LOP3.LUT R125, R154, 0xffff0000, RZ, 0xc0, !PT ;  /* 0xffff00009a7d7812 */ /* 0x000fe200078ec0ff */
[----:B------:R-:W-:Y:S01]  /*6990*/  FFMA.FTZ R49, R58, R49, -R151 ;  /* 0x000000313a317223 */ /* 0x000fe20000010897 */
[----:B------:R-:W-:Y:S01]  /*69a0*/  LOP3.LUT R59, R158, 0xffff0000, RZ, 0xc0, !PT ;  /* 0xffff00009e3b7812 */ /* 0x000fe200078ec0ff */
[----:B------:R-:W-:Y:S01]  /*69b0*/  IMAD.U32 R124, R156, 0x10000, RZ ;  /* 0x000100009c7c7824 */ /* 0x000fe200078e00ff */
[----:B------:R-:W-:Y:S01]  /*69c0*/  SHF.R.U64 R162, R52, 0x10, R53 ;  /* 0x0000001034a27819 */ /* 0x000fe20000001235 */
[----:B------:R-:W-:Y:S01]  /*69d0*/  IMAD.U32 R58, R160, 0x10000, RZ ;  /* 0x00010000a03a7824 */ /* 0x000fe200078e00ff */
[----:B------:R-:W-:Y:S01]  /*69e0*/  SHF.R.U64 R150, R56, 0x10, R57 ;  /* 0x0000001038967819 */ /* 0x000fe20000001239 */
[----:B------:R-:W-:Y:S01]  /*69f0*/  IMAD.U32 R57, R47, 0x10000, RZ ;  /* 0x000100002f397824 */ /* 0x000fe200078e00ff */
[----:B------:R-:W-:Y:S01]  /*6a00*/  PRMT R161, R161, 0x5410, R152 ;  /* 0x00005410a1a17816 */ /* 0x000fe20000000098 */
[----:B------:R-:W-:Y:S01]  /*6a10*/  FMUL.FTZ R152, R83, R124 ;  /* 0x0000007c53987220 */ /* 0x000fe20000410000 */
[----:B------:R-:W-:Y:S01]  /*6a20*/  LOP3.LUT R56, R45, 0xffff0000, RZ, 0xc0, !PT ;  /* 0xffff00002d387812 */ /* 0x000fe200078ec0ff */
[C---:B------:R-:W-:Y:S01]  /*6a30*/  FMUL.FTZ R151, R82.reuse, R125 ;  /* 0x0000007d52977220 */ /* 0x040fe20000410000 */
[----:B------:R-:W-:Y:S01]  /*6a40*/  PRMT R159, R159, 0x5410, R162 ;  /* 0x000054109f9f7816 */ /* 0x000fe200000000a2 */
[-C--:B------:R-:W-:Y:S01]  /*6a50*/  FMUL.FTZ R153, R82, R59.reuse ;  /* 0x0000003b52997220 */ /* 0x080fe20000410000 */
[----:B------:R-:W-:Y:S01]  /*6a60*/  PRMT R155, R155, 0x5410, R150 ;  /* 0x000054109b9b7816 */ /* 0x000fe20000000096 */
[-C--:B------:R-:W-:Y:S01]  /*6a70*/  FMUL.FTZ R83, R83, R58.reuse ;  /* 0x0000003a53537220 */ /* 0x080fe20000410000 */
[----:B------:R-:W-:Y:S01]  /*6a80*/  LOP3.LUT R156, R156, 0xffff0000, RZ, 0xc0, !PT ;  /* 0xffff00009c9c7812 */ /* 0x000fe200078ec0ff */
[----:B------:R-:W-:Y:S01]  /*6a90*/  FFMA.FTZ R82, R56, R59, -R151 ;  /* 0x0000003b38527223 */ /* 0x000fe20000010897 */
[----:B------:R-:W-:Y:S01]  /*6aa0*/  LOP3.LUT R160, R160, 0xffff0000, RZ, 0xc0, !PT ;  /* 0xffff0000a0a07812 */ /* 0x000fe200078ec0ff */
[----:B------:R-:W-:Y:S01]  /*6ab0*/  FFMA.FTZ R150, R56, R125, R153 ;  /* 0x0000007d38967223 */ /* 0x000fe20000010099 */
[C---:B------:R-:W-:Y:S01]  /*6ac0*/  FFMA.FTZ R152, R57.reuse, R58, -R152 ;  /* 0x0000003a39987223 */ /* 0x040fe20000010898 */
[----:B------:R-:W-:Y:S01]  /*6ad0*/  FFMA.FTZ R83, R57, R124, R83 ;  /* 0x0000007c39537223 */ /* 0x000fe20000010053 */
[----:B------:R-:W-:-:S02]  /*6ae0*/  IMAD.U32 R53, R48, 0x10000, RZ ;  /* 0x0001000030357824 */ /* 0x000fc400078e00ff */
[----:B------:R-:W-:Y:S01]  /*6af0*/  FMUL.FTZ R59, R55, R156 ;  /* 0x0000009c373b7220 */ /* 0x000fe20000410000 */
[----:B------:R-:W-:Y:S02]  /*6b00*/  IMAD.U32 R56, R159, 0x10000, RZ ;  /* 0x000100009f387824 */ /* 0x000fe400078e00ff */
[----:B------:R-:W-:Y:S01]  /*6b10*/  FMUL.FTZ R125, R55, R160 ;  /* 0x000000a0377d7220 */ /* 0x000fe20000410000 */
[C---:B------:R-:W-:Y:S01]  /*6b20*/  IMAD.U32 R57, R155.reuse, 0x10000, RZ ;  /* 0x000100009b397824 */ /* 0x040fe200078e00ff */
[----:B------:R-:W-:Y:S01]  /*6b30*/  LOP3.LUT R48, R48, 0xffff0000, RZ, 0xc0, !PT ;  /* 0xffff000030307812 */ /* 0x000fe200078ec0ff */
[----:B------:R-:W-:Y:S01]  /*6b40*/  IMAD.U32 R52, R44, 0x10000, RZ ;  /* 0x000100002c347824 */ /* 0x000fe200078e00ff */
[----:B------:R-:W-:Y:S01]  /*6b50*/  LOP3.LUT R155, R155, 0xffff0000, RZ, 0xc0, !PT ;  /* 0xffff00009b9b7812 */ /* 0x000fe200078ec0ff */
[-C--:B------:R-:W-:Y:S01]  /*6b60*/  FMUL.FTZ R55, R53, R57.reuse ;  /* 0x0000003935377220 */ /* 0x080fe20000410000 */
        /* <DEDUP_REMOVED lines=33> */
[----:B------:R-:W-:Y:S02]  /*6d80*/  F2FP.BF16.F32.PACK_AB R47, R59, R152 ;  /* 0x000000983b2f723e */ /* 0x000fe400000010ff */
[----:B------:R-:W-:Y:S02]  /*6d90*/  F2FP.BF16.F32.PACK_AB R51, R156, R83 ;  /* 0x000000539c33723e */ /* 0x000fe400000010ff */
[----:B------:R-:W-:-:S02]  /*6da0*/  F2FP.BF16.F32.PACK_AB R48, R57, R58 ;  /* 0x0000003a3930723e */ /* 0x000fc400000010ff */
[----:B------:R-:W-:-:S07]  /*6db0*/  F2FP.BF16.F32.PACK_AB R50, R50, R53 ;  /* 0x000000353232723e */ /* 0x000fce00000010ff */
.L_x_8429:
[----:B------:R-:W-:Y:S05]  /*6dc0*/  BSYNC B2 ;  /* 0x0000000000027941 */ /* 0x000fea0003800000 */
.L_x_8428:
        /* <DEDUP_REMOVED lines=11> */
.L_x_8427:
[----:B------:R-:W-:Y:S05]  /*6e80*/  BSYNC B1 ;  /* 0x0000000000017941 */ /* 0x000fea0003800000 */
.L_x_8426:
[----:B------:R-:W-:Y:S01]  /*6e90*/  ISETP.GE.OR P4, PT, R211, R114, P2 ;  /* 0x00000072d300720c */ /* 0x000fe20001786670 */
[----:B------:R-:W-:-:S12]  /*6ea0*/  BSSY B1, `(.L_x_8430) ;  /* 0x0000083000017945 */ /* 0x000fd80003800000 */
[----:B------:R-:W-:Y:S05]  /*6eb0*/  @P4 BRA `(.L_x_8431) ;  /* 0x0000000800044947 */ /* 0x000fea0003800000 */
[-C--:B-123--:R-:W-:Y:S01]  /*6ec0*/  IMAD R44, R117, R122.reuse, RZ ;  /* 0x0000007a752c7224 */ /* 0x08efe200078e02ff */
        /* <DEDUP_REMOVED lines=27> */
[----:B-1----:R-:W-:Y:S01]  /*7080*/  IMAD.U32 R59, R45, 0x10000, RZ ;  /* 0x000100002d3b7824 */ /* 0x002fe200078e00ff */
[----:B------:R-:W-:Y:S01]  /*7090*/  SHF.R.U32.HI R76, RZ, 0x10, R65 ;  /* 0x00000010ff4c7819 */ /* 0x000fe20000011641 */
[----:B------:R-:W-:Y:S01]  /*70a0*/  IMAD.U32 R58, R44, 0x10000, RZ ;  /* 0x000100002c3a7824 */ /* 0x000fe200078e00ff */
[----:B------:R-:W-:Y:S02]  /*70b0*/  PRMT R145, R145, 0x5410, R82 ;  /* 0x0000541091917816 */ /* 0x000fe40000000052 */
[----:B------:R-:W-:Y:S02]  /*70c0*/  PRMT R149, R149, 0x5410, R76 ;  /* 0x0000541095957816 */ /* 0x000fe4000000004c */
[--C-:B------:R-:W-:Y:S02]  /*70d0*/  SHF.R.U64 R81, R62, 0x10, R63.reuse ;  /* 0x000000103e517819 */ /* 0x100fe4000000123f */
[----:B------:R-:W-:Y:S01]  /*70e0*/  SHF.R.U32.HI R78, RZ, 0x10, R63 ;  /* 0x00000010ff4e7819 */ /* 0x000fe2000001163f */
[----:B--2---:R-:W-:Y:S01]  /*70f0*/  IMAD.U32 R63, R49, 0x10000, RZ ;  /* 0x00010000313f7824 */ /* 0x004fe200078e00ff */
[--C-:B------:R-:W-:Y:S01]  /*7100*/  SHF.R.U64 R77, R66, 0x10, R67.reuse ;  /* 0x00000010424d7819 */ /* 0x100fe20000001243 */
[----:B------:R-:W-:Y:S01]  /*7110*/  IMAD.U32 R76, R149, 0x10000, RZ ;  /* 0x00010000954c7824 */ /* 0x000fe200078e00ff */
[----:B------:R-:W-:Y:S01]  /*7120*/  SHF.R.U32.HI R80, RZ, 0x10, R67 ;  /* 0x00000010ff507819 */ /* 0x000fe20000011643 */
[----:B------:R-:W-:Y:S01]  /*7130*/  IMAD.U32 R66, R145, 0x10000, RZ ;  /* 0x0001000091427824 */ /* 0x000fe200078e00ff */
[----:B------:R-:W-:Y:S01]  /*7140*/  PRMT R143, R143, 0x5410, R78 ;  /* 0x000054108f8f7816 */ /* 0x000fe2000000004e */
[----:B------:R-:W-:Y:S01]  /*7150*/  FMUL.FTZ R78, R63, R76 ;  /* 0x0000004c3f4e7220 */ /* 0x000fe20000410000 */
[----:B------:R-:W-:Y:S01]  /*7160*/  PRMT R147, R147, 0x5410, R80 ;  /* 0x0000541093937816 */ /* 0x000fe20000000050 */
[-C--:B------:R-:W-:Y:S01]  /*7170*/  FMUL.FTZ R80, R63, R66.reuse ;  /* 0x000000423f507220 */ /* 0x080fe20000410000 */
[----:B------:R-:W-:Y:S01]  /*7180*/  SHF.R.U64 R79, R64, 0x10, R65 ;  /* 0x00000010404f7819 */ /* 0x000fe20000001241 */
[----:B------:R-:W-:Y:S01]  /*7190*/  FFMA.FTZ R78, R59, R66, -R78 ;  /* 0x000000423b4e7223 */ /* 0x000fe2000001084e */
[----:B------:R-:W-:Y:S01]  /*71a0*/  LOP3.LUT R64, R49, 0xffff0000, RZ, 0xc0, !PT ;  /* 0xffff000031407812 */ /* 0x000fe200078ec0ff */
[----:B------:R-:W-:Y:S01]  /*71b0*/  FFMA.FTZ R80, R59, R76, R80 ;  /* 0x0000004c3b507223 */ /* 0x000fe20000010050 */
[----:B------:R-:W-:Y:S01]  /*71c0*/  LOP3.LUT R149, R149, 0xffff0000, RZ, 0xc0, !PT ;  /* 0xffff000095957812 */ /* 0x000fe200078ec0ff */
[----:B------:R-:W-:Y:S01]  /*71d0*/  IMAD.U32 R65, R51, 0x10000, RZ ;  /* 0x0001000033417824 */ /* 0x000fe200078e00ff */
[----:B------:R-:W-:Y:S01]  /*71e0*/  LOP3.LUT R145, R145, 0xffff0000, RZ, 0xc0, !PT ;  /* 0xffff000091917812 */ /* 0x000fe200078ec0ff */
[----:B------:R-:W-:Y:S01]  /*71f0*/  IMAD.U32 R59, R143, 0x10000, RZ ;  /* 0x000100008f3b7824 */ /* 0x000fe200078e00ff */
[----:B------:R-:W-:Y:S01]  /*7200*/  SHF.R.U64 R83, R60, 0x10, R61 ;  /* 0x000000103c537819 */ /* 0x000fe2000000123d */
[----:B------:R-:W-:Y:S01]  /*7210*/  IMAD.U32 R63, R147, 0x10000, RZ ;  /* 0x00010000933f7824 */ /* 0x000fe200078e00ff */
[----:B------:R-:W-:Y:S01]  /*7220*/  LOP3.LUT R60, R45, 0xffff0000, RZ, 0xc0, !PT ;  /* 0xffff00002d3c7812 */ /* 0x000fe200078ec0ff */
[----:B------:R-:W-:Y:S01]  /*7230*/  IMAD.U32 R61, R48, 0x10000, RZ ;  /* 0x00010000303d7824 */ /* 0x000fe200078e00ff */
[----:B------:R-:W-:Y:S01]  /*7240*/  PRMT R146, R146, 0x5410, R77 ;  /* 0x0000541092927816 */ /* 0x000fe2000000004d */
[----:B------:R-:W-:Y:S01]  /*7250*/  FMUL.FTZ R67, R64, R149 ;  /* 0x0000009540437220 */ /* 0x000fe20000410000 */
[----:B------:R-:W-:Y:S01]  /*7260*/  LOP3.LUT R62, R48, 0xffff0000, RZ, 0xc0, !PT ;  /* 0xffff0000303e7812 */ /* 0x000fe200078ec0ff */
[----:B------:R-:W-:Y:S01]  /*7270*/  FMUL.FTZ R77, R64, R145 ;  /* 0x00000091404d7220 */ /* 0x000fe20000410000 */
[----:B------:R-:W-:Y:S01]  /*7280*/  IMAD.U32 R48, R47, 0x10000, RZ ;  /* 0x000100002f307824 */ /* 0x000fe200078e00ff */
[----:B------:R-:W-:Y:S01]  /*7290*/  LOP3.LUT R51, R51, 0xffff0000, RZ, 0xc0, !PT ;  /* 0xffff000033337812 */ /* 0x000fe200078ec0ff */
[C---:B------:R-:W-:Y:S01]  /*72a0*/  FMUL.FTZ R66, R65.reuse, R59 ;  /* 0x0000003b41427220 */ /* 0x040fe20000410000 */
[----:B------:R-:W-:Y:S01]  /*72b0*/  PRMT R148, R148, 0x5410, R79 ;  /* 0x0000541094947816 */ /* 0x000fe2000000004f */
[----:B------:R-:W-:Y:S01]  /*72c0*/  FMUL.FTZ R79, R65, R63 ;  /* 0x0000003f414f7220 */ /* 0x000fe20000410000 */
[----:B------:R-:W-:Y:S01]  /*72d0*/  LOP3.LUT R64, R147, 0xffff0000, RZ, 0xc0, !PT ;  /* 0xffff000093407812 */ /* 0x000fe200078ec0ff */
[----:B------:R-:W-:Y:S01]  /*72e0*/  FFMA.FTZ R67, R60, R145, -R67 ;  /* 0x000000913c437223 */ /* 0x000fe20000010843 */
[----:B------:R-:W-:Y:S01]  /*72f0*/  PRMT R144, R144, 0x5410, R83 ;  /* 0x0000541090907816 */ /* 0x000fe20000000053 */
[----:B------:R-:W-:Y:S01]  /*7300*/  FFMA.FTZ R77, R60, R149, R77 ;  /* 0x000000953c4d7223 */ /* 0x000fe2000001004d */
[----:B------:R-:W-:Y:S01]  /*7310*/  LOP3.LUT R49, R47, 0xffff0000, RZ, 0xc0, !PT ;  /* 0xffff00002f317812 */ /* 0x000fe200078ec0ff */
[C---:B------:R-:W-:Y:S01]  /*7320*/  FFMA.FTZ R65, R48.reuse, R63, R66 ;  /* 0x0000003f30417223 */ /* 0x040fe20000010042 */
[----:B------:R-:W-:Y:S01]  /*7330*/  LOP3.LUT R60, R143, 0xffff0000, RZ, 0xc0, !PT ;  /* 0xffff00008f3c7812 */ /* 0x000fe200078ec0ff */
[----:B------:R-:W-:Y:S01]  /*7340*/  FFMA.FTZ R79, R48, R59, -R79 ;  /* 0x0000003b304f7223 */ /* 0x000fe2000001084f */
[----:B------:R-:W-:Y:S01]  /*7350*/  FMUL.FTZ R66, R51, R64 ;  /* 0x0000004033427220 */ /* 0x000fe20000410000 */
[----:B------:R-:W-:Y:S01]  /*7360*/  IMAD.U32 R48, R144, 0x10000, RZ ;  /* 0x0001000090307824 */ /* 0x000fe200078e00ff */
[----:B------:R-:W-:Y:S01]  /*7370*/  PRMT R142, R142, 0x5410, R81 ;  /* 0x000054108e8e7816 */ /* 0x000fe20000000051 */
[----:B------:R-:W-:-:S02]  /*7380*/  IMAD.U32 R59, R148, 0x10000, RZ ;  /* 0x00010000943b7824 */ /* 0x000fc400078e00ff */
[-C--:B------:R-:W-:Y:S01]  /*7390*/  FMUL.FTZ R82, R51, R60.reuse ;  /* 0x0000003c33527220 */ /* 0x080fe20000410000 */
[----:B------:R-:W-:Y:S01]  /*73a0*/  FFMA.FTZ R76, R49, R60, -R66 ;  /* 0x0000003c314c7223 */ /* 0x000fe20000010842 */
[CC--:B------:R-:W-:Y:S01]  /*73b0*/  FMUL.FTZ R66, R61.reuse, R48.reuse ;  /* 0x000000303d427220 */ /* 0x0c0fe20000410000 */
[-C--:B------:R-:W-:Y:S01]  /*73c0*/  FMUL.FTZ R51, R61, R59.reuse ;  /* 0x0000003b3d337220 */ /* 0x080fe20000410000 */
[----:B------:R-:W-:Y:S01]  /*73d0*/  LOP3.LUT R148, R148, 0xffff0000, RZ, 0xc0, !PT ;  /* 0xffff000094947812 */ /* 0x000fe200078ec0ff */
[----:B------:R-:W-:Y:S02]  /*73e0*/  IMAD.U32 R47, R50, 0x10000, RZ ;  /* 0x00010000322f7824 */ /* 0x000fe400078e00ff */
[C---:B------:R-:W-:Y:S01]  /*73f0*/  FFMA.FTZ R66, R58.reuse, R59, R66 ;  /* 0x0000003b3a427223 */ /* 0x040fe20000010042 */
[----:B------:R-:W-:Y:S01]  /*7400*/  FFMA.FTZ R60, R58, R48, -R51 ;  /* 0x000000303a3c7223 */ /* 0x000fe20000010833 */
[----:B------:R-:W-:Y:S01]  /*7410*/  LOP3.LUT R45, R44, 0xffff0000, RZ, 0xc0, !PT ;  /* 0xffff00002c2d7812 */ /* 0x000fe200078ec0ff */
[----:B------:R-:W-:Y:S01]  /*7420*/  FFMA.FTZ R82, R49, R64, R82 ;  /* 0x0000004031527223 */ /* 0x000fe20000010052 */
[----:B------:R-:W-:Y:S01]  /*7430*/  LOP3.LUT R50, R50, 0xffff0000, RZ, 0xc0, !PT ;  /* 0xffff000032327812 */ /* 0x000fe200078ec0ff */
        /* <DEDUP_REMOVED lines=8> */
[C---:B------:R-:W-:Y:S01]  /*74c0*/  FMUL.FTZ R63, R47.reuse, R51 ;  /* 0x000000332f3f7220 */ /* 0x040fe20000410000 */
[----:B------:R-:W-:Y:S01]  /*74d0*/  FMUL.FTZ R58, R47, R48 ;  /* 0x000000302f3a7220 */ /* 0x000fe20000410000 */
[-C--:B------:R-:W-:Y:S01]  /*74e0*/  FMUL.FTZ R62, R62, R144.reuse ;  /* 0x000000903e3e7220 */ /* 0x080fe20000410000 */
[C---:B------:R-:W-:Y:S01]  /*74f0*/  FFMA.FTZ R61, R45.reuse, R144, -R64 ;  /* 0x000000902d3d7223 */ /* 0x040fe20000010840 */
        /* <DEDUP_REMOVED lines=17> */
.L_x_8433:
[----:B------:R-:W-:Y:S05]  /*7610*/  BSYNC B2 ;  /* 0x0000000000027941 */ /* 0x000fea0003800000 */
.L_x_8432:
        /* <DEDUP_REMOVED lines=11> */
.L_x_8431:
[----:B------:R-:W-:Y:S05]  /*76d0*/  BSYNC B1 ;  /* 0x0000000000017941 */ /* 0x000fea0003800000 */
.L_x_8430:
[----:B------:R-:W-:Y:S01]  /*76e0*/  ISETP.GE.OR P4, PT, R210, R114, P2 ;  /* 0x00000072d200720c */ /* 0x000fe20001786670 */
[-C--:B-1234-:R-:W-:Y:S02]  /*76f0*/  IMAD R44, R116, R122.reuse, RZ ;  /* 0x0000007a742c7224 */ /* 0x09efe400078e02ff */
[----:B------:R-:W-:-:S04]  /*7700*/  IMAD.WIDE.U32 R120, R210, R122, R120 ;  /* 0x0000007ad2787225 */ /* 0x000fc800078e0078 */
[----:B------:R-:W-:-:S06]  /*7710*/  IMAD R123, R210, R123, R44 ;  /* 0x0000007bd27b7224 */ /* 0x000fcc00078e022c */
[----:B------:R-:W-:Y:S05]  /*7720*/  @P4 BRA `(.L_x_8410) ;  /* 0x0000000c00804947 */ /* 0x000fea0003800000 */
[----:B------:R-:W1:Y:S01]  /*7730*/  LDC.64 R52, c[0x0][0x2e8] ;  /* 0x0000ba00ff347b82 */ /* 0x000e620000000a00 */
[----:B------:R-:W-:Y:S01]  /*7740*/  IMAD.IADD R56, R121, 0x1, R123 ;  /* 0x0000000179387824 */ /* 0x000fe200078e027b */
[----:B------:R-:W-:Y:S01]  /*7750*/  IADD3 R44, P4, P5, R96, R120, R37 ;  /* 0x00000078602c7210 */ /* 0x000fe20007d9e025 */
[----:B------:R-:W-:Y:S01]  /*7760*/  BSSY B1, `(.L_x_8434) ;  /* 0x0000073000017945 */ /* 0x000fe20003800000 */
[----:B------:R-:W-:Y:S02]  /*7770*/  ISETP.NE.AND P6, PT, R0, RZ, PT ;  /* 0x000000ff0000720c */ /* 0x000fe40003fc5270 */
[----:B------:R-:W-:Y:S02]  /*7780*/  IADD3.X R45, R35, R56, R102, P4, P5 ;  /* 0x00000038232d7210 */ /* 0x000fe400027ea466 */
[----:B------:R-:W-:Y:S02]  /*7790*/  SEL R134, R113, R134, !P6 ;  /* 0x0000008671867207 */ /* 0x000fe40007000000 */
[----:B-1----:R-:W-:-:S04]  /*77a0*/  LEA R54, P4, R44, R52, 0x1 ;  /* 0x000000342c367211 */ /* 0x002fc800078808ff */
[----:B------:R-:W-:Y:S02]  /*77b0*/  LEA.HI.X R55, R44, R53, R45, 0x1, P4 ;  /* 0x000000352c377211 */ /* 0x000fe400020f0c2d */
[----:B------:R-:W-:-:S04]  /*77c0*/  SHF.R.S32.HI R45, RZ, 0x1f, R134 ;  /* 0x0000001fff2d7819 */ /* 0x000fc80000011486 */
[----:B------:R-:W-:-:S04]  /*77d0*/  LEA.HI R134, R45, R134, RZ, 0x4 ;  /* 0x000000862d867211 */ /* 0x000fc800078f20ff */
        /* <DEDUP_REMOVED lines=16> */
[----:B------:R-:W-:Y:S01]  /*78e0*/  SHF.R.U64 R67, R72, 0x10, R73 ;  /* 0x0000001048437819 */ /* 0x000fe20000001249 */
[----:B--2---:R-:W-:Y:S01]  /*78f0*/  IMAD.U32 R62, R49, 0x10000, RZ ;  /* 0x00010000313e7824 */ /* 0x004fe200078e00ff */
[----:B------:R-:W-:Y:S01]  /*7900*/  SHF.R.U64 R77, R68, 0x10, R69 ;  /* 0x00000010444d7819 */ /* 0x000fe20000001245 */
[----:B-1----:R-:W-:Y:S01]  /*7910*/  IMAD.U32 R58, R45, 0x10000, RZ ;  /* 0x000100002d3a7824 */ /* 0x002fe200078e00ff */
        /* <DEDUP_REMOVED lines=8> */
[----:B------:R-:W-:Y:S02]  /*79a0*/  SHF.R.U32.HI R70, RZ, 0x10, R71 ;  /* 0x00000010ff467819 */ /* 0x000fe40000011647 */
[--C-:B------:R-:W-:Y:S02]  /*79b0*/  SHF.R.U64 R71, R74, 0x10, R75.reuse ;  /* 0x000000104a477819 */ /* 0x100fe4000000124b */
[----:B------:R-:W-:Y:S02]  /*79c0*/  SHF.R.U32.HI R74, RZ, 0x10, R75 ;  /* 0x00000010ff4a7819 */ /* 0x000fe4000001164b */
[----:B------:R-:W-:Y:S01]  /*79d0*/  PRMT R140, R140, 0x5410, R67 ;  /* 0x000054108c8c7816 */ /* 0x000fe20000000043 */
[----:B------:R-:W-:Y:S01]  /*79e0*/  IMAD.U32 R67, R137, 0x10000, RZ ;  /* 0x0001000089437824 */ /* 0x000fe200078e00ff */
[----:B------:R-:W-:-:S02]  /*79f0*/  PRMT R133, R133, 0x5410, R66 ;  /* 0x0000541085857816 */ /* 0x000fc40000000042 */
[----:B------:R-:W-:Y:S01]  /*7a00*/  LOP3.LUT R63, R49, 0xffff0000, RZ, 0xc0, !PT ;  /* 0xffff0000313f7812 */ /* 0x000fe200078ec0ff */
[----:B------:R-:W-:Y:S01]  /*7a10*/  FMUL.FTZ R73, R62, R67 ;  /* 0x000000433e497220 */ /* 0x000fe20000410000 */
[----:B------:R-:W-:Y:S02]  /*7a20*/  LOP3.LUT R66, R141, 0xffff0000, RZ, 0xc0, !PT ;  /* 0xffff00008d427812 */ /* 0x000fe400078ec0ff */
[----:B------:R-:W-:Y:S01]  /*7a30*/  PRMT R138, R138, 0x5410, R71 ;  /* 0x000054108a8a7816 */ /* 0x000fe20000000047 */
[-C--:B------:R-:W-:Y:S01]  /*7a40*/  FMUL.FTZ R71, R62, R69.reuse ;  /* 0x000000453e477220 */ /* 0x080fe20000410000 */
[----:B------:R-:W-:Y:S01]  /*7a50*/  PRMT R139, R139, 0x5410, R74 ;  /* 0x000054108b8b7816 */ /* 0x000fe2000000004a */
[C---:B------:R-:W-:Y:S01]  /*7a60*/  FFMA.FTZ R73, R58.reuse, R69, R73 ;  /* 0x000000453a497223 */ /* 0x040fe20000010049 */
[----:B------:R-:W-:Y:S01]  /*7a70*/  PRMT R135, R135, 0x5410, R70 ;  /* 0x0000541087877816 */ /* 0x000fe20000000046 */
[----:B------:R-:W-:Y:S01]  /*7a80*/  FMUL.FTZ R70, R63, R66 ;  /* 0x000000423f467220 */ /* 0x000fe20000410000 */
[----:B------:R-:W-:Y:S01]  /*7a90*/  LOP3.LUT R59, R45, 0xffff0000, RZ, 0xc0, !PT ;  /* 0xffff00002d3b7812 */ /* 0x000fe200078ec0ff */
[----:B------:R-:W-:Y:S01]  /*7aa0*/  FFMA.FTZ R68, R58, R67, -R71 ;  /* 0x000000433a447223 */ /* 0x000fe20000010847 */
[----:B------:R-:W-:Y:S01]  /*7ab0*/  LOP3.LUT R62, R137, 0xffff0000, RZ, 0xc0, !PT ;  /* 0xffff0000893e7812 */ /* 0x000fe200078ec0ff */
[----:B------:R-:W-:Y:S01]  /*7ac0*/  IMAD.U32 R71, R139, 0x10000, RZ ;  /* 0x000100008b477824 */ /* 0x000fe200078e00ff */
[----:B------:R-:W-:Y:S01]  /*7ad0*/  LOP3.LUT R65, R51, 0xffff0000, RZ, 0xc0, !PT ;  /* 0xffff000033417812 */ /* 0x000fe200078ec0ff */
[----:B------:R-:W-:Y:S01]  /*7ae0*/  IMAD.U32 R67, R135, 0x10000, RZ ;  /* 0x0001000087437824 */ /* 0x000fe200078e00ff */
[----:B------:R-:W-:Y:S01]  /*7af0*/  LOP3.LUT R61, R48, 0xffff0000, RZ, 0xc0, !PT ;  /* 0xffff0000303d7812 */ /* 0x000fe200078ec0ff */
[-C--:B------:R-:W-:Y:S01]  /*7b00*/  FMUL.FTZ R58, R63, R62.reuse ;  /* 0x0000003e3f3a7220 */ /* 0x080fe20000410000 */
[----:B------:R-:W-:Y:S01]  /*7b10*/  FFMA.FTZ R69, R59, R62, -R70 ;  /* 0x0000003e3b457223 */ /* 0x000fe20000010846 */
[----:B------:R-:W-:Y:S01]  /*7b20*/  LOP3.LUT R62, R139, 0xffff0000, RZ, 0xc0, !PT ;  /* 0xffff00008b3e7812 */ /* 0x000fe200078ec0ff */
[----:B------:R-:W-:Y:S01]  /*7b30*/  FMUL.FTZ R63, R64, R71 ;  /* 0x00000047403f7220 */ /* 0x000fe20000410000 */
[----:B------:R-:W-:Y:S01]  /*7b40*/  IMAD.U32 R48, R47, 0x10000, RZ ;  /* 0x000100002f307824 */ /* 0x000fe200078e00ff */
[----:B------:R-:W-:Y:S01]  /*7b50*/  PRMT R136, R136, 0x5410, R77 ;  /* 0x0000541088887816 */ /* 0x000fe2000000004d */
[-C--:B------:R-:W-:Y:S01]  /*7b60*/  FMUL.FTZ R64, R64, R67.reuse ;  /* 0x0000004340407220 */ /* 0x080fe20000410000 */
[----:B------:R-:W-:Y:S01]  /*7b70*/  FFMA.FTZ R66, R59, R66, R58 ;  /* 0x000000423b427223 */ /* 0x000fe2000001003a */
[----:B------:R-:W-:Y:S01]  /*7b80*/  LOP3.LUT R49, R47, 0xffff0000, RZ, 0xc0, !PT ;  /* 0xffff00002f317812 */ /* 0x000fe200078ec0ff */
[----:B------:R-:W-:Y:S01]  /*7b90*/  FMUL.FTZ R70, R65, R62 ;  /* 0x0000003e41467220 */ /* 0x000fe20000410000 */
[----:B------:R-:W-:Y:S01]  /*7ba0*/  LOP3.LUT R58, R135, 0xffff0000, RZ, 0xc0, !PT ;  /* 0xffff0000873a7812 */ /* 0x000fe200078ec0ff */
[C---:B------:R-:W-:Y:S01]  /*7bb0*/  FFMA.FTZ R67, R48.reuse, R67, -R63 ;  /* 0x0000004330437223 */ /* 0x040fe2000001083f */
[----:B------:R-:W-:Y:S01]  /*7bc0*/  FFMA.FTZ R64, R48, R71, R64 ;  /* 0x0000004730407223 */ /* 0x000fe20000010040 */
[C---:B------:R-:W-:Y:S01]  /*7bd0*/  IMAD.U32 R59, R140.reuse, 0x10000, RZ ;  /* 0x000100008c3b7824 */ /* 0x040fe200078e00ff */
[----:B------:R-:W-:Y:S01]  /*7be0*/  LOP3.LUT R140, R140, 0xffff0000, RZ, 0xc0, !PT ;  /* 0xffff00008c8c7812 */ /* 0x000fe200078ec0ff */
[----:B------:R-:W-:-:S02]  /*7bf0*/  IMAD.U32 R48, R136, 0x10000, RZ ;  /* 0x0001000088307824 */ /* 0x000fc400078e00ff */
[-C--:B------:R-:W-:Y:S01]  /*7c00*/  FMUL.FTZ R72, R65, R58.reuse ;  /* 0x0000003a41487220 */ /* 0x080fe20000410000 */
[C---:B------:R-:W-:Y:S01]  /*7c10*/  FFMA.FTZ R70, R49.reuse, R58, -R70 ;  /* 0x0000003a31467223 */ /* 0x040fe20000010846 */
[-C--:B------:R-:W-:Y:S01]  /*7c20*/  FMUL.FTZ R58, R60, R59.reuse ;  /* 0x0000003b3c3a7220 */ /* 0x080fe20000410000 */
[----:B------:R-:W-:Y:S01]  /*7c30*/  IMAD.U32 R45, R44, 0x10000, RZ ;  /* 0x000100002c2d7824 */ /* 0x000fe200078e00ff */
[----:B------:R-:W-:Y:S01]  /*7c40*/  LOP3.LUT R136, R136, 0xffff0000, RZ, 0xc0, !PT ;  /* 0xffff000088887812 */ /* 0x000fe200078ec0ff */
[----:B------:R-:W-:Y:S01]  /*7c50*/  FMUL.FTZ R60, R60, R48 ;  /* 0x000000303c3c7220 */ /* 0x000fe20000410000 */
[----:B------:R-:W-:Y:S01]  /*7c60*/  FFMA.FTZ R65, R49, R62, R72 ;  /* 0x0000003e31417223 */ /* 0x000fe20000010048 */
[----:B------:R-:W-:Y:S01]  /*7c70*/  LOP3.LUT R44, R44, 0xffff0000, RZ, 0xc0, !PT ;  /* 0xffff00002c2c7812 */ /* 0x000fe200078ec0ff */
[C---:B------:R-:W-:Y:S02]  /*7c80*/  IMAD.U32 R51, R50.reuse, 0x10000, RZ ;  /* 0x0001000032337824 */ /* 0x040fe400078e00ff */
[----:B------:R-:W-:Y:S01]  /*7c90*/  FMUL.FTZ R63, R61, R140 ;  /* 0x0000008c3d3f7220 */ /* 0x000fe20000410000 */
[C---:B------:R-:W-:Y:S01]  /*7ca0*/  FFMA.FTZ R49, R45.reuse, R48, -R58 ;  /* 0x000000302d317223 */ /* 0x040fe2000001083a */
[----:B------:R-:W-:Y:S01]  /*7cb0*/  FFMA.FTZ R60, R45, R59, R60 ;  /* 0x0000003b2d3c7223 */ /* 0x000fe2000001003c */
[----:B------:R-:W-:Y:S01]  /*7cc0*/  LOP3.LUT R50, R50, 0xffff0000, RZ, 0xc0, !PT ;  /* 0xffff000032327812 */ /* 0x000fe200078ec0ff */
[----:B------:R-:W-:Y:S01]  /*7cd0*/  FMUL.FTZ R61, R61, R136 ;  /* 0x000000883d3d7220 */ /* 0x000fe20000410000 */
[C---:B------:R-:W-:Y:S01]  /*7ce0*/  IMAD.U32 R48, R133.reuse, 0x10000, RZ ;  /* 0x0001000085307824 */ /* 0x040fe200078e00ff */
[C---:B------:R-:W-:Y:S01]  /*7cf0*/  LOP3.LUT R45, R138.reuse, 0xffff0000, RZ, 0xc0, !PT ;  /* 0xffff00008a2d7812 */ /* 0x040fe200078ec0ff */
[----:B------:R-:W-:Y:S01]  /*7d00*/  IMAD.U32 R58, R138, 0x10000, RZ ;  /* 0x000100008a3a7824 */ /* 0x000fe200078e00ff */
[----:B------:R-:W-:Y:S01]  /*7d10*/  LOP3.LUT R133, R133, 0xffff0000, RZ, 0xc0, !PT ;  /* 0xffff000085857812 */ /* 0x000fe200078ec0ff */
[----:B------:R-:W-:-:S02]  /*7d20*/  IMAD.U32 R47, R46, 0x10000, RZ ;  /* 0x000100002e2f7824 */ /* 0x000fc400078e00ff */
[C---:B------:R-:W-:Y:S01]  /*7d30*/  FFMA.FTZ R136, R44.reuse, R136, -R63 ;  /* 0x000000882c887223 */ /* 0x040fe2000001083f */
        /* <DEDUP_REMOVED lines=21> */
.L_x_8435:
[----:B------:R-:W-:Y:S05]  /*7e90*/  BSYNC B1 ;  /* 0x0000000000017941 */ /* 0x000fea0003800000 */
.L_x_8434:
[----:B-1----:R1:W-:Y:S01]  /*7ea0*/  STG.E.128 desc[UR38][R54.64], R44 ;  /* 0x0000002c36007986 */ /* 0x0023e2000c101d26 */
[----:B------:R-:W-:-:S13]  /*7eb0*/  ISETP.GE.AND P3, PT, R57, R132, PT ;  /* 0x000000843900720c */ /* 0x000fda0003f66270 */
[----:B------:R-:W-:Y:S05]  /*7ec0*/  @P3 BRA `(.L_x_8410) ;  /* 0x0000000400983947 */ /* 0x000fea0003800000 */
[--C-:B-1----:R-:W-:Y:S02]  /*7ed0*/  SHF.R.S32.HI R44, RZ, 0x1f, R57.reuse ;  /* 0x0000001fff2c7819 */ /* 0x102fe40000011439 */
[----:B------:R-:W-:-:S04]  /*7ee0*/  IADD3 R57, P3, P4, R96, R120, R57 ;  /* 0x0000007860397210 */ /* 0x000fc80007c7e039 */
[----:B------:R-:W-:Y:S02]  /*7ef0*/  IADD3.X R56, R35, R56, R44, P3, P4 ;  /* 0x0000003823387210 */ /* 0x000fe40001fe842c */
[----:B------:R-:W-:-:S04]  /*7f00*/  LEA R52, P3, R57, R52, 0x1 ;  /* 0x0000003439347211 */ /* 0x000fc800078608ff */
[----:B------:R-:W-:-:S05]  /*7f10*/  LEA.HI.X R53, R57, R53, R56, 0x1, P3 ;  /* 0x0000003539357211 */ /* 0x000fca00018f0c38 */
[----:B--2---:R1:W-:Y:S01]  /*7f20*/  STG.E.128 desc[UR38][R52.64], R48 ;  /* 0x0000003034007986 */ /* 0x0043e2000c101d26 */
[----:B------:R-:W-:Y:S05]  /*7f30*/  BRA `(.L_x_8410) ;  /* 0x00000004007c7947 */ /* 0x000fea0003800000 */
.L_x_8373:
[----:B------:R-:W-:-:S13]  /*7f40*/  ISETP.NE.AND P0, PT, R191, 0x3, PT ;  /* 0x00000003bf00780c */ /* 0x000fda0003f05270 */
[----:B------:R-:W-:Y:S05]  /*7f50*/  @!P0 BRA `(.L_x_8436) ;  /* 0x0000000000048947 */ /* 0x000fea0003800000 */
[----:B------:R-:W-:Y:S01]  /*7f60*/  BPT.TRAP 0x1 ;  /* 0x000000040000795c */ /* 0x000fe20000300000 */
.L_x_8436:
[----:B------:R-:W-:Y:S01]  /*7f70*/  IMAD R106, R184, 0x8, R2 ;  /* 0x00000008b86a7824 */ /* 0x000fe200078e0202 */
[----:B------:R-:W-:Y:S01]  /*7f80*/  SHF.L.U32 R119, R192, 0x1f, RZ ;  /* 0x0000001fc0777819 */ /* 0x000fe200000006ff */
[----:B------:R-:W-:Y:S01]  /*7f90*/  IMAD R114, R26, -0x80, R24 ;  /* 0xffffff801a727824 */ /* 0x000fe200078e0218 */
[----:B------:R-:W-:Y:S01]  /*7fa0*/  BSSY B1, `(.L_x_8437) ;  /* 0x0000006000017945 */ /* 0x000fe20003800000 */
[----:B------:R-:W-:Y:S01]  /*7fb0*/  SHF.R.S32.HI R45, RZ, 0x1f, R26 ;  /* 0x0000001fff2d7819 */ /* 0x000fe2000001141a */
[----:B------:R-:W0:Y:S01]  /*7fc0*/  SYNCS.PHASECHK.TRANS64.TRYWAIT P3, [R106+URZ+0x28890], R119 ;  /* 0x028890776a0075a7 */ /* 0x000e22000806017f */
[----:B------:R-:W-:Y:S01]  /*7fd0*/  IMAD R44, R3, R26, RZ ;  /* 0x0000001a032c7224 */ /* 0x000fe200078e02ff */
[----:B------:R-:W-:Y:S01]  /*7fe0*/  VIMNMX R114, R114, 0x80, PT ;  /* 0x0000008072727848 */ /* 0x000fe20003fe0100 */
[----:B0-----:R-:W-:Y:S06]  /*7ff0*/  @!P3 BRA `(.L_x_8438) ;  /* 0x000001d00004b947 */ /* 0x001fec0003800000 */
.L_x_8795:
[----:B------:R-:W-:Y:S05]  /*8000*/  BSYNC B1 ;  /* 0x0000000000017941 */ /* 0x000fea0003800000 */
.L_x_8437:
[----:B------:R-:W-:Y:S01]  /*8010*/  ISETP.GE.AND P3, PT, R23, R114, PT ;  /* 0x000000721700720c */ /* 0x000fe20003f66270 */
[----:B------:R-:W-:Y:S01]  /*8020*/  IMAD R45, R45, R128, R44 ;  /* 0x000000802d2d7224 */ /* 0x000fe200078e022c */
[----:B------:R-:W-:Y:S01]  /*8030*/  BSSY B1, `(.L_x_8439) ;  /* 0x0000012000017945 */ /* 0x000fe20003800000 */
[----:B------:R-:W-:-:S04]  /*8040*/  IMAD.WIDE.U32 R52, R128, R26, RZ ;  /* 0x0000001a80347225 */ /* 0x000fc800078e00ff */
[----:B------:R-:W-:-:S06]  /*8050*/  IMAD.IADD R61, R45, 0x1, R53 ;  /* 0x000000012d3d7824 */ /* 0x000fcc00078e0235 */
[----:B------:R-:W-:Y:S05]  /*8060*/  @P3 BRA `(.L_x_8440) ;  /* 0x0000000000383947 */ /* 0x000fea0003800000 */
[----:B------:R-:W1:Y:S01]  /*8070*/  @!P2 LDC.64 R54, c[0x0][0x2e8] ;  /* 0x0000ba00ff36ab82 */ /* 0x000e620000000a00 */
[----:B------:R-:W2:Y:S01]  /*8080*/  @!P2 LDS.128 R44, [R111+0x18400] ;  /* 0x018400006f2ca984 */ /* 0x000ea20000000c00 */
[----:B------:R-:W-:-:S03]  /*8090*/  @!P2 IADD3 R58, P3, R36, R52, RZ ;  /* 0x00000034243aa210 */ /* 0x000fc60007f7e0ff */
[----:B------:R-:W3:Y:S02]  /*80a0*/  @!P1 LDS.128 R48, [R111+0x1c400] ;  /* 0x01c400006f309984 */ /* 0x000ee40000000c00 */
[----:B------:R-:W-:Y:S01]  /*80b0*/  @!P2 IMAD.X R59, R61, 0x1, R39, P3 ;  /* 0x000000013d3ba824 */ /* 0x000fe200018e0627 */
[----:B------:R-:W4:Y:S01]  /*80c0*/  @!P1 LDC.64 R56, c[0x0][0x2e8] ;  /* 0x0000ba00ff389b82 */ /* 0x000f220000000a00 */
[----:B-1----:R-:W-:-:S04]  /*80d0*/  @!P2 LEA R54, P3, R58, R54, 0x1 ;  /* 0x000000363a36a211 */ /* 0x002fc800078608ff */
[----:B------:R-:W-:Y:S02]  /*80e0*/  @!P2 LEA.HI.X R55, R58, R55, R59, 0x1, P3 ;  /* 0x000000373a37a211 */ /* 0x000fe400018f0c3b */
[----:B------:R-:W-:-:S05]  /*80f0*/  @!P1 IADD3 R58, P3, R99, R52, RZ ;  /* 0x00000034633a9210 */ /* 0x000fca0007f7e0ff */
[----:B------:R-:W-:Y:S01]  /*8100*/  @!P1 IMAD.X R59, R61, 0x1, R104, P3 ;  /* 0x000000013d3b9824 */ /* 0x000fe200018e0668 */
[----:B----4-:R-:W-:-:S04]  /*8110*/  @!P1 LEA R56, P3, R58, R56, 0x1 ;  /* 0x000000383a389211 */ /* 0x010fc800078608ff */
[----:B------:R-:W-:Y:S01]  /*8120*/  @!P1 LEA.HI.X R57, R58, R57, R59, 0x1, P3 ;  /* 0x000000393a399211 */ /* 0x000fe200018f0c3b */
[----:B--2---:R1:W-:Y:S04]  /*8130*/  @!P2 STG.E.128 desc[UR38][R54.64], R44 ;  /* 0x0000002c3600a986 */ /* 0x0043e8000c101d26 */
[----:B---3--:R1:W-:Y:S04]  /*8140*/  @!P1 STG.E.128 desc[UR38][R56.64], R48 ;  /* 0x0000003038009986 */ /* 0x0083e8000c101d26 */
.L_x_8440:
[----:B------:R-:W-:Y:S05]  /*8150*/  BSYNC B1 ;  /* 0x0000000000017941 */ /* 0x000fea0003800000 */
.L_x_8439:
[----:B------:R-:W-:Y:S01]  /*8160*/  ISETP.GE.AND P3, PT, R212, R114, PT ;  /* 0x00000072d400720c */ /* 0x000fe20003f66270 */
[----:B------:R-:W-:-:S12]  /*8170*/  BSSY B1, `(.L_x_8441) ;  /* 0x0000012000017945 */ /* 0x000fd80003800000 */
[----:B------:R-:W-:Y:S05]  /*8180*/  @P3 BRA `(.L_x_8442) ;  /* 0x0000000000403947 */ /* 0x000fea0003800000 */
[----:B-1----:R-:W1:Y:S01]  /*8190*/  @!P2 LDC.64 R54, c[0x0][0x2e8] ;  /* 0x0000ba00ff36ab82 */ /* 0x002e620000000a00 */
[----:B------:R-:W2:Y:S01]  /*81a0*/  @!P2 LDS.128 R44, [R111+0x19400] ;  /* 0x019400006f2ca984 */ /* 0x000ea20000000c00 */
[----:B------:R-:W-:-:S03]  /*81b0*/  IADD3 R60, P3, R88, R52, RZ ;  /* 0x00000034583c7210 */ /* 0x000fc60007f7e0ff */
[----:B------:R-:W3:Y:S02]  /*81c0*/  @!P1 LDS.128 R48, [R111+0x1d400] ;  /* 0x01d400006f309984 */ /* 0x000ee40000000c00 */
[----:B------:R-:W-:Y:S01]  /*81d0*/  IMAD.X R62, R61, 0x1, R89, P3 ;  /* 0x000000013d3e7824 */ /* 0x000fe200018e0659 */
[----:B------:R-:W4:Y:S01]  /*81e0*/  @!P1 LDC.64 R56, c[0x0][0x2e8] ;  /* 0x0000ba00ff389b82 */ /* 0x000f220000000a00 */
[----:B------:R-:W-:-:S05]  /*81f0*/  @!P2 IADD3 R58, P3, R60, R36, RZ ;  /* 0x000000243c3aa210 */ /* 0x000fca0007f7e0ff */
[----:B------:R-:W-:Y:S01]  /*8200*/  @!P2 IMAD.X R59, R62, 0x1, R39, P3 ;  /* 0x000000013e3ba824 */ /* 0x000fe200018e0627 */
        /* <DEDUP_REMOVED lines=8> */
.L_x_8442:
[----:B------:R-:W-:Y:S05]  /*8290*/  BSYNC B1 ;  /* 0x0000000000017941 */ /* 0x000fea0003800000 */
.L_x_8441:
[----:B------:R-:W-:Y:S01]  /*82a0*/  ISETP.GE.AND P3, PT, R211, R114, PT ;  /* 0x00000072d300720c */ /* 0x000fe20003f66270 */
[----:B------:R-:W-:-:S12]  /*82b0*/  BSSY B1, `(.L_x_8443) ;  /* 0x0000012000017945 */ /* 0x000fd80003800000 */
[----:B------:R-:W-:Y:S05]  /*82c0*/  @P3 BRA `(.L_x_8444) ;  /* 0x0000000000403947 */ /* 0x000fea0003800000 */
[----:B-12---:R-:W1:Y:S01]  /*82d0*/  @!P2 LDC.64 R54, c[0x0][0x2e8] ;  /* 0x0000ba00ff36ab82 */ /* 0x006e620000000a00 */
[----:B------:R-:W2:Y:S01]  /*82e0*/  @!P2 LDS.128 R44, [R111+0x1a400] ;  /* 0x01a400006f2ca984 */ /* 0x000ea20000000c00 */
[----:B------:R-:W-:-:S03]  /*82f0*/  LEA R60, P3, R98, R52, 0x6 ;  /* 0x00000034623c7211 */ /* 0x000fc600078630ff */
        /* <DEDUP_REMOVED lines=13> */
.L_x_8444:
[----:B------:R-:W-:Y:S05]  /*83d0*/  BSYNC B1 ;  /* 0x0000000000017941 */ /* 0x000fea0003800000 */
.L_x_8443:
[----:B------:R-:W-:-:S13]  /*83e0*/  ISETP.GE.AND P3, PT, R210, R114, PT ;  /* 0x00000072d200720c */ /* 0x000fda0003f66270 */
[----:B------:R-:W-:Y:S05]  /*83f0*/  @P3 BRA `(.L_x_8410) ;  /* 0x00000000004c3947 */ /* 0x000fea0003800000 */
[----:B------:R-:W3:Y:S01]  /*8400*/  LDC.64 R58, c[0x0][0x300] ;  /* 0x0000c000ff3a7b82 */ /* 0x000ee20000000a00 */
[----:B-12-4-:R-:W1:Y:S01]  /*8410*/  @!P2 LDS.128 R44, [R111+0x1b400] ;  /* 0x01b400006f2ca984 */ /* 0x016e620000000c00 */
[----:B------:R-:W-:-:S03]  /*8420*/  IMAD.MOV.U32 R53, RZ, RZ, R61 ;  /* 0x000000ffff357224 */ /* 0x000fc600078e003d */
[----:B------:R-:W2:Y:S03]  /*8430*/  @!P1 LDS.128 R48, [R111+0x1f400] ;  /* 0x01f400006f309984 */ /* 0x000ea60000000c00 */
[----:B------:R-:W4:Y:S08]  /*8440*/  @!P2 LDC.64 R54, c[0x0][0x2e8] ;  /* 0x0000ba00ff36ab82 */ /* 0x000f300000000a00 */
[----:B------:R-:W5:Y:S01]  /*8450*/  @!P1 LDC.64 R56, c[0x0][0x2e8] ;  /* 0x0000ba00ff389b82 */ /* 0x000f620000000a00 */
[----:B---3--:R-:W-:-:S04]  /*8460*/  IMAD.WIDE.U32 R52, R58, 0x60, R52 ;  /* 0x000000603a347825 */ /* 0x008fc800078e0034 */
[----:B------:R-:W-:-:S04]  /*8470*/  IMAD R59, R59, 0x60, RZ ;  /* 0x000000603b3b7824 */ /* 0x000fc800078e02ff */
[----:B------:R-:W-:Y:S01]  /*8480*/  IMAD.IADD R59, R53, 0x1, R59 ;  /* 0x00000001353b7824 */ /* 0x000fe200078e023b */
[----:B------:R-:W-:-:S05]  /*8490*/  @!P2 IADD3 R53, P3, R36, R52, RZ ;  /* 0x000000342435a210 */ /* 0x000fca0007f7e0ff */
[----:B------:R-:W-:Y:S01]  /*84a0*/  @!P2 IMAD.X R58, R59, 0x1, R39, P3 ;  /* 0x000000013b3aa824 */ /* 0x000fe200018e0627 */
[----:B----4-:R-:W-:-:S04]  /*84b0*/  @!P2 LEA R54, P3, R53, R54, 0x1 ;  /* 0x000000363536a211 */ /* 0x010fc800078608ff */
[----:B------:R-:W-:Y:S02]  /*84c0*/  @!P2 LEA.HI.X R55, R53, R55, R58, 0x1, P3 ;  /* 0x000000373537a211 */ /* 0x000fe400018f0c3a */
[----:B------:R-:W-:-:S03]  /*84d0*/  @!P1 IADD3 R52, P3, R99, R52, RZ ;  /* 0x0000003463349210 */ /* 0x000fc60007f7e0ff */
[----:B-1----:R1:W-:Y:S02]  /*84e0*/  @!P2 STG.E.128 desc[UR38][R54.64], R44 ;  /* 0x0000002c3600a986 */ /* 0x0023e4000c101d26 */
[----:B------:R-:W-:Y:S01]  /*84f0*/  @!P1 IMAD.X R53, R59, 0x1, R104, P3 ;  /* 0x000000013b359824 */ /* 0x000fe200018e0668 */
[----:B-----5:R-:W-:-:S04]  /*8500*/  @!P1 LEA R56, P3, R52, R56, 0x1 ;  /* 0x0000003834389211 */ /* 0x020fc800078608ff */
[----:B------:R-:W-:-:S05]  /*8510*/  @!P1 LEA.HI.X R57, R52, R57, R53, 0x1, P3 ;  /* 0x0000003934399211 */ /* 0x000fca00018f0c35 */
[----:B--2---:R1:W-:Y:S04]  /*8520*/  @!P1 STG.E.128 desc[UR38][R56.64], R48 ;  /* 0x0000003038009986 */ /* 0x0043e8000c101d26 */
.L_x_8410:
[----:B------:R-:W-:Y:S05]  /*8530*/  BSYNC B0 ;  /* 0x0000000000007941 */ /* 0x000fea0003800000 */
.L_x_8372:
        /* <DEDUP_REMOVED lines=17> */
.L_x_8446:
[----:B------:R-:W-:Y:S05]  /*8650*/  BSYNC B0 ;  /* 0x0000000000007941 */ /* 0x000fea0003800000 */
.L_x_8445:
[----:B------:R-:W2:Y:S01]  /*8660*/  SYNCS.PHASECHK.TRANS64.TRYWAIT P0, [R106+URZ+0x288b0], R119 ;  /* 0x0288b0776a0075a7 */ /* 0x000ea2000800017f */
[----:B------:R-:W-:Y:S01]  /*8670*/  ULDC UR36, c[0x0][0x2f4] ;  /* 0x0000bd0000247ab9 */ /* 0x000fe20000000800 */
[----:B------:R-:W-:Y:S01]  /*8680*/  ULDC.64 UR40, c[0x0][0x328] ;  /* 0x0000ca0000287ab9 */ /* 0x000fe20000000a00 */
[----:B------:R-:W-:Y:S01]  /*8690*/  ULDC.64 UR42, c[0x0][0x318] ;  /* 0x0000c600002a7ab9 */ /* 0x000fe20000000a00 */
[----:B------:R-:W-:Y:S04]  /*86a0*/  BSSY B0, `(.L_x_8447) ;  /* 0x0000002000007945 */ /* 0x000fe80003800000 */
[----:B--2---:R-:W-:Y:S05]  /*86b0*/  @!P0 BRA `(.L_x_8448) ;  /* 0x000001c800688947 */ /* 0x004fea0003800000 */
.L_x_8796:
[----:B------:R-:W-:Y:S05]  /*86c0*/  BSYNC B0 ;  /* 0x0000000000007941 */ /* 0x000fea0003800000 */
.L_x_8447:
[----:B------:R-:W-:Y:S01]  /*86d0*/  ISETP.GE.AND P0, PT, R23, R114, PT ;  /* 0x000000721700720c */ /* 0x000fe20003f06270 */
[----:B------:R-:W-:Y:S01]  /*86e0*/  BSSY B0, `(.L_x_8449) ;  /* 0x0000011000007945 */ /* 0x000fe20003800000 */
[----:B------:R-:W-:-:S11]  /*86f0*/  IMAD.WIDE R48, R26, 0x80, R42 ;  /* 0x000000801a307825 */ /* 0x000fd600078e022a */
[----:B------:R-:W-:Y:S05]  /*8700*/  @P0 BRA `(.L_x_8450) ;  /* 0x0000000000380947 */ /* 0x000fea0003800000 */
[----:B------:R-:W-:Y:S02]  /*8710*/  IMAD R47, R49, UR40, RZ ;  /* 0x00000028312f7c24 */ /* 0x000fe4000f8e02ff */
[----:B-1----:R-:W-:Y:S02]  /*8720*/  IMAD.MOV.U32 R44, RZ, RZ, R94 ;  /* 0x000000ffff2c7224 */ /* 0x002fe400078e005e */
[----:B------:R-:W-:Y:S02]  /*8730*/  IMAD.MOV.U32 R45, RZ, RZ, R105 ;  /* 0x000000ffff2d7224 */ /* 0x000fe400078e0069 */
[C---:B------:R-:W-:Y:S02]  /*8740*/  IMAD R47, R48.reuse, UR41, R47 ;  /* 0x00000029302f7c24 */ /* 0x040fe4000f8e022f */
[----:B------:R-:W-:-:S04]  /*8750*/  IMAD.WIDE.U32 R44, R48, UR40, R44 ;  /* 0x00000028302c7c25 */ /* 0x000fc8000f8e002c */
[----:B------:R-:W-:Y:S01]  /*8760*/  IMAD.IADD R45, R45, 0x1, R47 ;  /* 0x000000012d2d7824 */ /* 0x000fe200078e022f */
[----:B------:R-:W-:-:S04]  /*8770*/  LEA R50, P0, R44, UR42, 0x1 ;  /* 0x0000002a2c327c11 */ /* 0x000fc8000f8008ff */
[----:B------:R-:W-:Y:S02]  /*8780*/  LEA.HI.X R51, R44, UR43, R45, 0x1, P0 ;  /* 0x0000002b2c337c11 */ /* 0x000fe400080f0c2d */
[----:B------:R-:W-:-:S13]  /*8790*/  ISETP.GE.AND P0, PT, R16, UR36, PT ;  /* 0x0000002410007c0c */ /* 0x000fda000bf06270 */
[----:B------:R-:W1:Y:S04]  /*87a0*/  @!P0 LDS.128 R44, [R111+0x400] ;  /* 0x000400006f2c8984 */ /* 0x000e680000000c00 */
[----:B-1----:R-:W-:Y:S01]  /*87b0*/  @!P0 STG.E.128 desc[UR38][R50.64], R44 ;  /* 0x0000002c32008986 */ /* 0x002fe2000c101d26 */
[----:B------:R-:W-:-:S13]  /*87c0*/  ISETP.GE.AND P0, PT, R190, UR36, PT ;  /* 0x00000024be007c0c */ /* 0x000fda000bf06270 */
[----:B------:R-:W1:Y:S04]  /*87d0*/  @!P0 LDS.128 R44, [R111+0x4400] ;  /* 0x004400006f2c8984 */ /* 0x000e680000000c00 */
[----:B-1----:R3:W-:Y:S02]  /*87e0*/  @!P0 STG.E.128 desc[UR38][R50.64+0x80], R44 ;  /* 0x0000802c32008986 */ /* 0x0027e4000c101d26 */
.L_x_8450:
[----:B------:R-:W-:Y:S05]  /*87f0*/  BSYNC B0 ;  /* 0x0000000000007941 */ /* 0x000fea0003800000 */
.L_x_8449:
[----:B------:R-:W-:Y:S01]  /*8800*/  ISETP.GE.AND P0, PT, R212, R114, PT ;  /* 0x00000072d400720c */ /* 0x000fe20003f06270 */
[----:B------:R-:W-:-:S12]  /*8810*/  BSSY B0, `(.L_x_8451) ;  /* 0x0000012000007945 */ /* 0x000fd80003800000 */
[----:B------:R-:W-:Y:S05]  /*8820*/  @P0 BRA `(.L_x_8452) ;  /* 0x0000000000400947 */ /* 0x000fea0003800000 */
[----:B---3--:R-:W-:Y:S01]  /*8830*/  IADD3 R47, P0, R48, 0x20, RZ ;  /* 0x00000020302f7810 */ /* 0x008fe20007f1e0ff */
[----:B------:R-:W-:-:S04]  /*8840*/  IMAD.MOV.U32 R45, RZ, RZ, R105 ;  /* 0x000000ffff2d7224 */ /* 0x000fc800078e0069 */
[----:B-1----:R-:W-:-:S04]  /*8850*/  IMAD.X R44, RZ, RZ, R49, P0 ;  /* 0x000000ffff2c7224 */ /* 0x002fc800000e0631 */
[----:B------:R-:W-:Y:S02]  /*8860*/  IMAD R46, R44, UR40, RZ ;  /* 0x000000282c2e7c24 */ /* 0x000fe4000f8e02ff */
[----:B------:R-:W-:-:S04]  /*8870*/  IMAD.MOV.U32 R44, RZ, RZ, R94 ;  /* 0x000000ffff2c7224 */ /* 0x000fc800078e005e */
[----:B------:R-:W-:-:S04]  /*8880*/  IMAD.WIDE.U32 R44, R47, UR40, R44 ;  /* 0x000000282f2c7c25 */ /* 0x000fc8000f8e002c */
[----:B------:R-:W-:Y:S01]  /*8890*/  IMAD R47, R47, UR41, R46 ;  /* 0x000000292f2f7c24 */ /* 0x000fe2000f8e022e */
[----:B------:R-:W-:-:S03]  /*88a0*/  LEA R50, P0, R44, UR42, 0x1 ;  /* 0x0000002a2c327c11 */ /* 0x000fc6000f8008ff */
[----:B------:R-:W-:-:S05]  /*88b0*/  IMAD.IADD R45, R45, 0x1, R47 ;  /* 0x000000012d2d7824 */ /* 0x000fca00078e022f */
[----:B------:R-:W-:Y:S02]  /*88c0*/  LEA.HI.X R51, R44, UR43, R45, 0x1, P0 ;  /* 0x0000002b2c337c11 */ /* 0x000fe400080f0c2d */
[----:B------:R-:W-:-:S13]  /*88d0*/  ISETP.GE.AND P0, PT, R16, UR36, PT ;  /* 0x0000002410007c0c */ /* 0x000fda000bf06270 */
[----:B------:R-:W1:Y:S04]  /*88e0*/  @!P0 LDS.128 R44, [R111+0x1400] ;  /* 0x001400006f2c8984 */ /* 0x000e680000000c00 */
[----:B-1----:R-:W-:Y:S01]  /*88f0*/  @!P0 STG.E.128 desc[UR38][R50.64], R44 ;  /* 0x0000002c32008986 */ /* 0x002fe2000c101d26 */
[----:B------:R-:W-:-:S13]  /*8900*/  ISETP.GE.AND P0, PT, R190, UR36, PT ;  /* 0x00000024be007c0c */ /* 0x000fda000bf06270 */
[----:B------:R-:W1:Y:S04]  /*8910*/  @!P0 LDS.128 R44, [R111+0x5400] ;  /* 0x005400006f2c8984 */ /* 0x000e680000000c00 */
[----:B-1----:R4:W-:Y:S02]  /*8920*/  @!P0 STG.E.128 desc[UR38][R50.64+0x80], R44 ;  /* 0x0000802c32008986 */ /* 0x0029e4000c101d26 */
.L_x_8452:
[----:B------:R-:W-:Y:S05]  /*8930*/  BSYNC B0 ;  /* 0x0000000000007941 */ /* 0x000fea0003800000 */
.L_x_8451:
[----:B------:R-:W-:Y:S01]  /*8940*/  ISETP.GE.AND P0, PT, R211, R114, PT ;  /* 0x00000072d300720c */ /* 0x000fe20003f06270 */
[----:B------:R-:W-:-:S12]  /*8950*/  BSSY B0, `(.L_x_8453) ;  /* 0x0000012000007945 */ /* 0x000fd80003800000 */
[----:B------:R-:W-:Y:S05]  /*8960*/  @P0 BRA `(.L_x_8454) ;  /* 0x0000000000400947 */ /* 0x000fea0003800000 */
[----:B---34-:R-:W-:Y:S01]  /*8970*/  IADD3 R47, P0, R48, 0x40, RZ ;  /* 0x00000040302f7810 */ /* 0x018fe20007f1e0ff */
        /* <DEDUP_REMOVED lines=15> */
.L_x_8454:
[----:B------:R-:W-:Y:S05]  /*8a70*/  BSYNC B0 ;  /* 0x0000000000007941 */ /* 0x000fea0003800000 */
.L_x_8453:
[----:B------:R-:W-:Y:S01]  /*8a80*/  ISETP.GE.AND P0, PT, R210, R114, PT ;  /* 0x00000072d200720c */ /* 0x000fe20003f06270 */
[----:B------:R-:W-:-:S12]  /*8a90*/  BSSY B0, `(.L_x_8455) ;  /* 0x0000012000007945 */ /* 0x000fd80003800000 */
[----:B------:R-:W-:Y:S05]  /*8aa0*/  @P0 BRA `(.L_x_8456) ;  /* 0x0000000000400947 */ /* 0x000fea0003800000 */
[----:B-1-34-:R-:W-:Y:S01]  /*8ab0*/  IADD3 R47, P0, R48, 0x60, RZ ;  /* 0x00000060302f7810 */ /* 0x01afe20007f1e0ff */
[----:B------:R-:W-:Y:S02]  /*8ac0*/  IMAD.MOV.U32 R44, RZ, RZ, R94 ;  /* 0x000000ffff2c7224 */ /* 0x000fe400078e005e */
        /* <DEDUP_REMOVED lines=14> */
.L_x_8456:
[----:B------:R-:W-:Y:S05]  /*8bb0*/  BSYNC B0 ;  /* 0x0000000000007941 */ /* 0x000fea0003800000 */
.L_x_8455:
[----:B------:R-:W-:Y:S01]  /*8bc0*/  @!PT LDS RZ, [RZ] ;  /* 0x00000000fffff984 */ /* 0x000fe20000000800 */
[----:B------:R-:W-:Y:S01]  /*8bd0*/  @!PT LDS RZ, [RZ] ;  /* 0x00000000fffff984 */ /* 0x000fe20000000800 */
[----:B------:R-:W-:Y:S01]  /*8be0*/  @!PT LDS RZ, [RZ] ;  /* 0x00000000fffff984 */ /* 0x000fe20000000800 */
[----:B------:R-:W-:Y:S01]  /*8bf0*/  @!PT LDS RZ, [RZ] ;  /* 0x00000000fffff984 */ /* 0x000fe20000000800 */
[----:B------:R5:W-:Y:S06]  /*8c00*/  MEMBAR.ALL.CTA ;  /* 0x0000000000007992 */ /* 0x000bec0000008000 */
[----:B-----5:R-:W5:Y:S02]  /*8c10*/  FENCE.VIEW.ASYNC.S ;  /* 0x00000000000073c6 */ /* 0x020f640000000000 */
[----:B-----5:R1:W-:Y:S01]  /*8c20*/  BAR.SYNC.DEFER_BLOCKING R126, 0x80 ;  /* 0x0002007e0000751d */ /* 0x0203e20000010000 */
[----:B------:R-:W-:Y:S01]  /*8c30*/  ISETP.NE.AND P4, PT, R107, RZ, PT ;  /* 0x000000ff6b00720c */ /* 0x000fe20003f85270 */
[----:B------:R-:W-:-:S02]  /*8c40*/  VIADD R184, R184, 0x1 ;  /* 0x00000001b8b87836 */ /* 0x000fc40000000000 */
[----:B0-2---:R-:W-:-:S03]  /*8c50*/  @!P3 VIADD R106, R106, 0x288c0 ;  /* 0x000288c06a6ab836 */ /* 0x005fc60000000000 */
[C---:B------:R-:W-:Y:S02]  /*8c60*/  ISETP.NE.AND P0, PT, R184.reuse, 0x2, PT ;  /* 0x00000002b800780c */ /* 0x040fe40003f05270 */
[----:B------:R-:W-:Y:S02]  /*8c70*/  @!P3 PRMT R106, RZ, 0x654, R106 ;  /* 0x00000654ff6ab816 */ /* 0x000fe4000000006a */
[----:B-1-34-:R-:W-:Y:S02]  /*8c80*/  SEL R45, RZ, 0x1, P0 ;  /* 0x00000001ff2d7807 */ /* 0x01afe40000000000 */
[----:B------:R-:W-:Y:S02]  /*8c90*/  SEL R184, R184, RZ, P0 ;  /* 0x000000ffb8b87207 */ /* 0x000fe40000000000 */
[----:B------:R-:W-:Y:S01]  /*8ca0*/  LOP3.LUT R192, R192, R45, RZ, 0x3c, !PT ;  /* 0x0000002dc0c07212 */ /* 0x000fe200078e3cff */
[----:B------:R0:W-:Y:S01]  /*8cb0*/  @!P3 SYNCS.ARRIVE.TRANS64.RED.A1T0 RZ, [R106+URZ], RZ ;  /* 0x000000ff6affb9a7 */ /* 0x0001e2000810043f */
[----:B------:R-:W-:Y:S05]  /*8cc0*/  @P4 BRA `(.L_x_8457) ;  /* 0xffffff9800904947 */ /* 0x000fea000383ffff */
[----:B------:R-:W1:Y:S01]  /*8cd0*/  S2R R44, SR_TID.X ;  /* 0x00000000002c7919 */ /* 0x000e620000002100 */
[----:B------:R-:W-:Y:S02]  /*8ce0*/  PLOP3.LUT P0, PT, PT, PT, PT, 0x8, 0x0 ;  /* 0x000000000000781c */ /* 0x000fe40003f0e170 */
[----:B-1----:R-:W-:-:S04]  /*8cf0*/  SHF.R.U32.HI R44, RZ, 0x7, R44 ;  /* 0x00000007ff2c7819 */ /* 0x002fc8000001162c */
[----:B------:R-:W-:-:S13]  /*8d00*/  ISETP.NE.AND P4, PT, R44, 0x1, PT ;  /* 0x000000012c00780c */ /* 0x000fda0003f85270 */
[----:B------:R-:W-:Y:S06]  /*8d10*/  @!P4 BAR.ARV 0x9, 0x100 ;  /* 0x024400000000cb1d */ /* 0x000fec0000002000 */
.L_x_8367:
[----:B------:R-:W1:Y:S01]  /*8d20*/  LDC R0, c[0x0][0x448] ;  /* 0x00011200ff007b82 */ /* 0x000e620000000800 */
[----:B------:R-:W-:-:S07]  /*8d30*/  IADD3 R5, R188, 0x1, -R187 ;  /* 0x00000001bc057810 */ /* 0x000fce0007ffe8bb */
[----:B------:R-:W2:Y:S01]  /*8d40*/  LDC.64 R6, c[0x0][0x9e0] ;  /* 0x00027800ff067b82 */ /* 0x000ea20000000a00 */
[----:B-1----:R-:W-:Y:S01]  /*8d50*/  ISETP.NE.AND P1, PT, R0, 0x1, PT ;  /* 0x000000010000780c */ /* 0x002fe20003f25270 */
[----:B------:R-:W-:Y:S01]  /*8d60*/  VIADD R0, R193, 0x7f ;  /* 0x0000007fc1007836 */ /* 0x000fe20000000000 */
[----:B--2---:R-:W-:-:S11]  /*8d70*/  ISETP.GE.AND P2, PT, R7, 0x1, PT ;  /* 0x000000010700780c */ /* 0x004fd60003f46270 */
[----:B------:R-:W1:Y:S08]  /*8d80*/  @P1 LDC R3, c[0x0][0x44c] ;  /* 0x00011300ff031b82 */ /* 0x000e700000000800 */
[----:B------:R-:W2:Y:S01]  /*8d90*/  @P1 LDC R4, c[0x0][0x450] ;  /* 0x00011400ff041b82 */ /* 0x000ea20000000800 */
[----:B-1----:R-:W-:-:S05]  /*8da0*/  @P1 IMAD.HI.U32 R3, R0, R3, RZ ;  /* 0x0000000300031227 */ /* 0x002fca00078e00ff */
[----:B--2---:R-:W-:-:S05]  /*8db0*/  @P1 SHF.R.U32.HI R0, RZ, R4, R3 ;  /* 0x00000004ff001219 */ /* 0x004fca0000011603 */
[----:B------:R-:W-:Y:S01]  /*8dc0*/  IMAD.IADD R5, R5, 0x1, R0 ;  /* 0x0000000105057824 */ /* 0x000fe200078e0200 */
[----:B------:R-:W-:Y:S06]  /*8dd0*/  @P0 BRA `(.L_x_8458) ;  /* 0x00000000000c0947 */ /* 0x000fec0003800000 */
[----:B------:R-:W1:Y:S01]  /*8de0*/  FENCE.VIEW.ASYNC.G ;  /* 0x00000000000073c6 */ /* 0x000e620000000100 */
[----:B------:R-:W-:Y:S05]  /*8df0*/  WARPSYNC.ALL ;  /* 0x0000000000007948 */ /* 0x000fea0003800000 */
[----:B-1----:R-:W-:Y:S06]  /*8e00*/  BAR.ARV 0xc, 0x180 ;  /* 0x0306000000007b1d */ /* 0x002fec0000002000 */
.L_x_8458:
        /* <DEDUP_REMOVED lines=13> */
.L_x_8461:
[----:B------:R-:W-:-:S13]  /*8ee0*/  ISETP.NE.AND P0, PT, R7, 0x1, PT ;  /* 0x000000010700780c */ /* 0x000fda0003f05270 */
[----:B------:R-:W1:Y:S02]  /*8ef0*/  @P0 LDC.64 R4, c[0x0][0x9e8] ;  /* 0x00027a00ff040b82 */ /* 0x000e640000000a00 */
[----:B-1----:R-:W-:-:S05]  /*8f00*/  @P0 IMAD.HI.U32 R4, R3, R4, RZ ;  /* 0x0000000403040227 */ /* 0x002fca00078e00ff */
[----:B------:R-:W-:-:S07]  /*8f10*/  @P0 SHF.R.U32.HI R3, RZ, R5, R4 ;  /* 0x00000005ff030219 */ /* 0x000fce0000011604 */
.L_x_8462:
[----:B------:R-:W-:Y:S05]  /*8f20*/  BSYNC B0 ;  /* 0x0000000000007941 */ /* 0x000fea0003800000 */
.L_x_8460:
[----:B------:R-:W-:-:S05]  /*8f30*/  IMAD R3, R3, R7, R7 ;  /* 0x0000000703037224 */ /* 0x000fca00078e0207 */
[----:B------:R-:W-:-:S07]  /*8f40*/  VIMNMX R0, R0, R3, PT ;  /* 0x0000000300007248 */ /* 0x000fce0003fe0100 */
.L_x_8459:
[----:B------:R-:W1:Y:S01]  /*8f50*/  @P1 LDC R4, c[0x0][0x44c] ;  /* 0x00011300ff041b82 */ /* 0x000e620000000800 */
[----:B------:R-:W-:Y:S01]  /*8f60*/  VIADD R0, R0, 0x7f ;  /* 0x0000007f00007836 */ /* 0x000fe20000000000 */
[----:B------:R-:W-:-:S04]  /*8f70*/  ULDC UR4, c[0x0][0x9dc] ;  /* 0x0002770000047ab9 */ /* 0x000fc80000000800 */
[----:B------:R-:W-:Y:S02]  /*8f80*/  SHF.R.S32.HI R3, RZ, 0x1f, R0 ;  /* 0x0000001fff037819 */ /* 0x000fe40000011400 */
[----:B------:R-:W2:Y:S02]  /*8f90*/  @P1 LDC R6, c[0x0][0x450] ;  /* 0x00011400ff061b82 */ /* 0x000ea40000000800 */
[----:B------:R-:W-:-:S04]  /*8fa0*/  LEA.HI R3, R3, R0, RZ, 0x7 ;  /* 0x0000000003037211 */ /* 0x000fc800078f38ff */
[----:B------:R-:W-:-:S04]  /*8fb0*/  SHF.R.S32.HI R0, RZ, 0x7, R3 ;  /* 0x00000007ff007819 */ /* 0x000fc80000011403 */
[----:B------:R-:W-:Y:S01]  /*8fc0*/  VIMNMX R129, R129, R0, PT ;  /* 0x0000000081817248 */ /* 0x000fe20003fe0100 */
[----:B-1----:R-:W-:-:S04]  /*8fd0*/  @P1 IMAD.HI.U32 R5, R193, R4, RZ ;  /* 0x00000004c1051227 */ /* 0x002fc800078e00ff */
[----:B------:R-:W-:Y:S01]  /*8fe0*/  IMAD.MOV.U32 R4, RZ, RZ, R193 ;  /* 0x000000ffff047224 */ /* 0x000fe200078e00c1 */
        /* <DEDUP_REMOVED lines=14> */
.L_x_8465:
[----:B------:R-:W-:-:S13]  /*90d0*/  ISETP.NE.AND P0, PT, R7, 0x1, PT ;  /* 0x000000010700780c */ /* 0x000fda0003f05270 */
[----:B------:R-:W1:Y:S02]  /*90e0*/  @P0 LDC.64 R4, c[0x0][0x9e8] ;  /* 0x00027a00ff040b82 */ /* 0x000e640000000a00 */
[----:B-1----:R-:W-:-:S05]  /*90f0*/  @P0 IMAD.HI.U32 R4, R3, R4, RZ ;  /* 0x0000000403040227 */ /* 0x002fca00078e00ff */
[----:B------:R-:W-:-:S07]  /*9100*/  @P0 SHF.R.U32.HI R3, RZ, R5, R4 ;  /* 0x00000005ff030219 */ /* 0x000fce0000011604 */
.L_x_8466:
[----:B------:R-:W-:Y:S05]  /*9110*/  BSYNC B0 ;  /* 0x0000000000007941 */ /* 0x000fea0003800000 */
.L_x_8464:
[----:B------:R-:W-:-:S05]  /*9120*/  IMAD R3, R3, R7, RZ ;  /* 0x0000000703037224 */ /* 0x000fca00078e02ff */
[----:B------:R-:W-:-:S07]  /*9130*/  VIMNMX R0, R0, R3, !PT ;  /* 0x0000000300007248 */ /* 0x000fce0007fe0100 */
.L_x_8463:
[----:B------:R-:W-:Y:S01]  /*9140*/  SHF.R.S32.HI R5, RZ, 0x1f, R0 ;  /* 0x0000001fff057819 */ /* 0x000fe20000011400 */
[----:B------:R-:W-:Y:S01]  /*9150*/  IMAD.MOV.U32 R3, RZ, RZ, RZ ;  /* 0x000000ffff037224 */ /* 0x000fe200078e00ff */
[----:B------:R-:W-:Y:S02]  /*9160*/  PLOP3.LUT P0, PT, PT, PT, PT, 0x80, 0x0 ;  /* 0x000000000000781c */ /* 0x000fe40003f0f070 */
[----:B------:R-:W-:Y:S02]  /*9170*/  CS2R R20, SRZ ;  /* 0x0000000000147805 */ /* 0x000fe4000001ff00 */
[----:B------:R-:W-:Y:S02]  /*9180*/  LEA.HI R5, R5, R0, RZ, 0x7 ;  /* 0x0000000005057211 */ /* 0x000fe400078f38ff */
[----:B------:R-:W-:Y:S02]  /*9190*/  CS2R R150, SRZ ;  /* 0x0000000000967805 */ /* 0x000fe4000001ff00 */
[----:B------:R-:W-:-:S02]  /*91a0*/  CS2R R148, SRZ ;  /* 0x0000000000947805 */ /* 0x000fc4000001ff00 */
[----:B------:R-:W-:Y:S02]  /*91b0*/  CS2R R146, SRZ ;  /* 0x0000000000927805 */ /* 0x000fe4000001ff00 */
[----:B------:R-:W-:Y:S02]  /*91c0*/  SHF.R.S32.HI R5, RZ, 0x7, R5 ;  /* 0x00000007ff057819 */ /* 0x000fe40000011405 */
[----:B------:R-:W-:Y:S02]  /*91d0*/  CS2R R144, SRZ ;  /* 0x0000000000907805 */ /* 0x000fe4000001ff00 */
[----:B------:R-:W-:Y:S01]  /*91e0*/  CS2R R38, SRZ ;  /* 0x0000000000267805 */ /* 0x000fe2000001ff00 */
[----:B------:R-:W-:Y:S01]  /*91f0*/  IMAD.MOV.U32 R142, RZ, RZ, RZ ;  /* 0x000000ffff8e7224 */ /* 0x000fe200078e00ff */
[----:B------:R-:W-:Y:S01]  /*9200*/  VIMNMX R196, RZ, R5, !PT ;  /* 0x00000005ffc47248 */ /* 0x000fe20007fe0100 */
[----:B------:R-:W-:Y:S01]  /*9210*/  IMAD.MOV.U32 R141, RZ, RZ, RZ ;  /* 0x000000ffff8d7224 */ /* 0x000fe200078e00ff */
[----:B------:R-:W-:Y:S01]  /*9220*/  CS2R R36, SRZ ;  /* 0x0000000000247805 */ /* 0x000fe2000001ff00 */
[----:B------:R-:W-:Y:S01]  /*9230*/  IMAD.MOV.U32 R138, RZ, RZ, RZ ;  /* 0x000000ffff8a7224 */ /* 0x000fe200078e00ff */
[----:B------:R-:W-:Y:S01]  /*9240*/  ISETP.GT.AND P1, PT, R129, R196, PT ;  /* 0x000000c48100720c */ /* 0x000fe20003f24270 */
[----:B------:R-:W-:Y:S01]  /*9250*/  IMAD.MOV.U32 R137, RZ, RZ, RZ ;  /* 0x000000ffff897224 */ /* 0x000fe200078e00ff */
        /* <DEDUP_REMOVED lines=16> */
[----:B0-----:R-:W-:-:S02]  /*9360*/  CS2R R106, SRZ ;  /* 0x00000000006a7805 */ /* 0x001fc4000001ff00 */
[----:B------:R-:W-:Y:S02]  /*9370*/  CS2R R104, SRZ ;  /* 0x0000000000687805 */ /* 0x000fe4000001ff00 */
        /* <DEDUP_REMOVED lines=10> */
[----:B------:R-:W-:-:S03]  /*9420*/  UMOV UR4, 0xffffffff ;  /* 0xffffffff00047882 */ /* 0x000fc60000000000 */
[----:B------:R-:W-:Y:S05]  /*9430*/  BRA.DIV UR4, `(.L_x_8468) ;  /* 0x000001be041c7947 */ /* 0x000fea000b800000 */
[----:B------:R0:W1:Y:S02]  /*9440*/  SHFL.IDX PT, R194, R222, RZ, 0x1f ;  /* 0x00001fffdec27589 */ /* 0x00006400000e0000 */
.L_x_8799:
[----:B-1----:R-:W-:Y:S02]  /*9450*/  LEA.HI R0, R194, R194, RZ, 0x1 ;  /* 0x000000c2c2007211 */ /* 0x002fe400078f08ff */
[----:B------:R-:W-:Y:S02]  /*9460*/  LOP3.LUT P0, RZ, R217, 0x3ff, RZ, 0xc0, !PT ;  /* 0x000003ffd9ff7812 */ /* 0x000fe4000780c0ff */
[----:B------:R-:W-:Y:S02]  /*9470*/  LOP3.LUT R3, R0, 0x1e, RZ, 0xc0, !PT ;  /* 0x0000001e00037812 */ /* 0x000fe400078ec0ff */
[----:B------:R-:W-:-:S03]  /*9480*/  P2R R24, PR, RZ, 0x1 ;  /* 0x00000001ff187803 */ /* 0x000fc60000000000 */
[----:B------:R-:W-:-:S04]  /*9490*/  IMAD.IADD R0, R194, 0x1, -R3 ;  /* 0x00000001c2007824 */ /* 0x000fc800078e0a03 */
[----:B------:R-:W-:-:S05]  /*94a0*/  IMAD R0, R0, 0x2000, R217 ;  /* 0x0000200000007824 */ /* 0x000fca00078e02d9 */
[----:B------:R-:W-:-:S04]  /*94b0*/  SHF.R.U32.HI R0, RZ, 0x4, R0 ;  /* 0x00000004ff007819 */ /* 0x000fc80000011600 */
[----:B------:R-:W-:Y:S01]  /*94c0*/  LOP3.LUT R42, R0, 0x3fff, RZ, 0xc0, !PT ;  /* 0x00003fff002a7812 */ /* 0x000fe200078ec0ff */
[----:B------:R-:W-:Y:S06]  /*94d0*/  @!P0 BRA `(.L_x_8469) ;  /* 0x0000000000408947 */ /* 0x000fec0003800000 */
[----:B------:R-:W-:Y:S01]  /*94e0*/  MOV R0, 0x0 ;  /* 0x0000000000007802 */ /* 0x000fe20000000f00 */
[----:B------:R-:W-:Y:S01]  /*94f0*/  ULDC.64 UR4, c[0x4][0x1b8] ;  /* 0x01006e0000047ab9 */ /* 0x000fe20000000a00 */
[----:B------:R-:W-:Y:S01]  /*9500*/  ULDC.64 UR6, c[0x4][0x1c0] ;  /* 0x0100700000067ab9 */ /* 0x000fe20000000a00 */
[----:B------:R-:W-:Y:S01]  /*9510*/  IMAD.U32 R4, RZ, RZ, UR4 ;  /* 0x00000004ff047e24 */ /* 0x000fe2000f8e00ff */
[----:B------:R1:W2:Y:S01]  /*9520*/  LDC.64 R14, c[0x4][R0] ;  /* 0x01000000000e7b82 */ /* 0x0002a20000000a00 */
        /* <DEDUP_REMOVED lines=8> */
[----:B-1----:R-:W-:-:S07]  /*95b0*/  IMAD.MOV.U32 R13, RZ, RZ, RZ ;  /* 0x000000ffff0d7224 */ /* 0x002fce00078e00ff */
[----:B------:R-:W-:-:S07]  /*95c0*/  LEPC R20, `(.L_x_8469) ;  /* 0x000000001014794e */ /* 0x000fce0000000000 */
[----:B0-2--5:R-:W-:Y:S05]  /*95d0*/  CALL.ABS.NOINC R14 ;  /* 0x000000000e007343 */ /* 0x025fea0003c00000 */
.L_x_8469:
[----:B------:R-:W-:Y:S02]  /*95e0*/  ULDC UR4, c[0x0][0x3f4] ;  /* 0x0000fd0000047ab9 */ /* 0x000fe40000000800 */
[----:B------:R-:W-:-:S13]  /*95f0*/  ISETP.LT.AND P0, PT, RZ, UR4, PT ;  /* 0x00000004ff007c0c */ /* 0x000fda000bf01270 */
[----:B------:R-:W-:Y:S05]  /*9600*/  @P0 BRA `(.L_x_8470) ;  /* 0x00000000003c0947 */ /* 0x000fea0003800000 */
[----:B------:R-:W-:-:S04]  /*9610*/  LEA.HI R0, R213, R213, RZ, 0x1 ;  /* 0x000000d5d5007211 */ /* 0x000fc800078f08ff */
        /* <DEDUP_REMOVED lines=8> */
.L_x_8473:
[----:B--2---:R2:W3:Y:S02]  /*96a0*/  SYNCS.PHASECHK.TRANS64.TRYWAIT P0, [R2+URZ+0x28800], R3 ;  /* 0x02880003020075a7 */ /* 0x0044e4000800017f */
[----:B---3--:R-:W-:Y:S05]  /*96b0*/  @!P0 NANOSLEEP.SYNCS 0x989680 ;  /* 0x009896800000895d */ /* 0x008fea0003900000 */
[----:B------:R-:W3:Y:S02]  /*96c0*/  @!P0 SYNCS.PHASECHK.TRANS64 P0, [R2+URZ+0x28800], R3 ;  /* 0x02880003020085a7 */ /* 0x000ee4000800007f */
[----:B---3--:R-:W-:Y:S05]  /*96d0*/  @!P0 BRA `(.L_x_8473) ;  /* 0xfffffffc00f08947 */ /* 0x008fea000383ffff */
.L_x_8472:
[----:B------:R-:W-:Y:S05]  /*96e0*/  BSYNC B0 ;  /* 0x0000000000007941 */ /* 0x000fea0003800000 */
.L_x_8471:
[----:B------:R-:W-:Y:S05]  /*96f0*/  BRA `(.L_x_8474) ;  /* 0x0000005000e87947 */ /* 0x000fea0003800000 */
.L_x_8470:
[----:B------:R-:W-:Y:S01]  /*9700*/  ISETP.NE.AND P0, PT, R24, RZ, PT ;  /* 0x000000ff1800720c */ /* 0x000fe20003f05270 */
[----:B------:R-:W-:Y:S01]  /*9710*/  ULDC.64 UR4, c[0x0][0x3f8] ;  /* 0x0000fe0000047ab9 */ /* 0x000fe20000000a00 */
[----:B-----5:R-:W-:Y:S01]  /*9720*/  SHF.R.S32.HI R0, RZ, 0x1f, R115 ;  /* 0x0000001fff007819 */ /* 0x020fe20000011473 */
[----:B------:R-:W-:Y:S01]  /*9730*/  ULDC.64 UR6, c[0x0][0x408] ;  /* 0x0001020000067ab9 */ /* 0x000fe20000000a00 */
[----:B------:R-:W-:-:S04]  /*9740*/  IMAD.WIDE.U32 R24, R115, UR4, RZ ;  /* 0x0000000473187c25 */ /* 0x000fc8000f8e00ff */
[C---:B------:R-:W-:Y:S02]  /*9750*/  IMAD R4, R0.reuse, UR4, RZ ;  /* 0x0000000400047c24 */ /* 0x040fe4000f8e02ff */
[----:B------:R-:W-:Y:S02]  /*9760*/  IMAD R0, R0, UR6, RZ ;  /* 0x0000000600007c24 */ /* 0x000fe4000f8e02ff */
        /* <DEDUP_REMOVED lines=21> */
[----:B0-2---:R-:W-:Y:S05]  /*98c0*/  CALL.ABS.NOINC R14 ;  /* 0x000000000e007343 */ /* 0x005fea0003c00000 */
.L_x_8475:
[----:B------:R-:W-:Y:S01]  /*98d0*/  ULDC.U8 UR4, c[0x0][0x410] ;  /* 0x0001040000047ab9 */ /* 0x000fe20000000000 */
[----:B------:R-:W-:Y:S01]  /*98e0*/  IMAD.IADD R57, R23, 0x1, R193 ;  /* 0x0000000117397824 */ /* 0x000fe200078e02c1 */
[----:B------:R-:W-:Y:S01]  /*98f0*/  ISETP.NE.AND P0, PT, RZ, UR4, PT ;  /* 0x00000004ff007c0c */ /* 0x000fe2000bf05270 */
[----:B------:R-:W-:Y:S02]  /*9900*/  BSSY B0, `(.L_x_8476) ;  /* 0x0000511000007945 */ /* 0x000fe40003800000 */
[----:B------:R-:W-:-:S10]  /*9910*/  IMAD R3, R207, 0x20, R57 ;  /* 0x00000020cf037824 */ /* 0x000fd400078e0239 */
[----:B------:R-:W-:Y:S05]  /*9920*/  @!P0 BRA `(.L_x_8477) ;  /* 0x0000002800588947 */ /* 0x000fea0003800000 */
[----:B------:R-:W1:Y:S01]  /*9930*/  LDC R74, c[0x0][0x448] ;  /* 0x00011200ff4a7b82 */ /* 0x000e620000000800 */
[----:B------:R-:W-:Y:S01]  /*9940*/  ULDC.64 UR4, c[0x0][0x3f8] ;  /* 0x0000fe0000047ab9 */ /* 0x000fe20000000a00 */
[----:B------:R-:W-:Y:S01]  /*9950*/  ULDC.64 UR6, c[0x0][0x408] ;  /* 0x0001020000067ab9 */ /* 0x000fe20000000a00 */
[----:B------:R-:W-:Y:S02]  /*9960*/  IMAD.MOV.U32 R6, RZ, RZ, R24 ;  /* 0x000000ffff067224 */ /* 0x000fe400078e0018 */
[----:B------:R-:W-:Y:S02]  /*9970*/  IMAD.MOV.U32 R7, RZ, RZ, R29 ;  /* 0x000000ffff077224 */ /* 0x000fe400078e001d */
[----:B------:R-:W-:Y:S02]  /*9980*/  IMAD.MOV.U32 R8, RZ, RZ, R26 ;  /* 0x000000ffff087224 */ /* 0x000fe400078e001a */
[----:B------:R-:W-:Y:S01]  /*9990*/  IMAD.MOV.U32 R9, RZ, RZ, R31 ;  /* 0x000000ffff097224 */ /* 0x000fe200078e001f */
[----:B-1----:R-:W-:-:S13]  /*99a0*/  ISETP.NE.AND P0, PT, R74, 0x1, PT ;  /* 0x000000014a00780c */ /* 0x002fda0003f05270 */
[----:B------:R-:W1:Y:S08]  /*99b0*/  @P0 LDC R0, c[0x0][0x44c] ;  /* 0x00011300ff000b82 */ /* 0x000e700000000800 */
[----:B------:R-:W2:Y:S01]  /*99c0*/  @P0 LDC R5, c[0x0][0x450] ;  /* 0x00011400ff050b82 */ /* 0x000ea20000000800 */
[----:B-1----:R-:W-:-:S05]  /*99d0*/  @P0 IMAD.HI.U32 R0, R3, R0, RZ ;  /* 0x0000000003000227 */ /* 0x002fca00078e00ff */
[----:B--2---:R-:W-:-:S04]  /*99e0*/  @P0 SHF.R.U32.HI R3, RZ, R5, R0 ;  /* 0x00000005ff030219 */ /* 0x004fc80000011600 */
        /* <DEDUP_REMOVED lines=17> */
[----:B------:R1:W2:Y:S04]  /*9b00*/  SHFL.IDX PT, R0, R6, RZ, 0x181f ;  /* 0x00181fff06007589 */ /* 0x0002a800000e0000 */
[----:B------:R1:W3:Y:S04]  /*9b10*/  SHFL.IDX PT, R3, R5, RZ, 0x181f ;  /* 0x00181fff05037589 */ /* 0x0002e800000e0000 */
[----:B------:R1:W4:Y:S04]  /*9b20*/  SHFL.IDX PT, R4, R8, RZ, 0x181f ;  /* 0x00181fff08047589 */ /* 0x00032800000e0000 */
[----:B------:R1:W0:Y:S02]  /*9b30*/  SHFL.IDX PT, R14, R7, RZ, 0x181f ;  /* 0x00181fff070e7589 */ /* 0x00022400000e0000 */
.L_x_8805:
[----:B------:R-:W-:Y:S01]  /*9b40*/  IMAD R74, R187, R74, RZ ;  /* 0x0000004abb4a7224 */ /* 0x000fe200078e02ff */
[----:B------:R-:W-:Y:S01]  /*9b50*/  BSSY B1, `(.L_x_8479) ;  /* 0x000001e000017945 */ /* 0x000fe20003800000 */
[----:B------:R-:W-:Y:S02]  /*9b60*/  CS2R R48, SRZ ;  /* 0x0000000000307805 */ /* 0x000fe4000001ff00 */
[----:B------:R-:W-:Y:S02]  /*9b70*/  CS2R R44, SRZ ;  /* 0x00000000002c7805 */ /* 0x000fe4000001ff00 */
[----:B------:R-:W-:Y:S02]  /*9b80*/  CS2R R46, SRZ ;  /* 0x00000000002e7805 */ /* 0x000fe4000001ff00 */
[----:B------:R-:W-:Y:S02]  /*9b90*/  ISETP.GE.AND P0, PT, R57, R74, PT ;  /* 0x0000004a3900720c */ /* 0x000fe40003f06270 */
[----:B------:R-:W-:-:S11]  /*9ba0*/  CS2R R40, SRZ ;  /* 0x0000000000287805 */ /* 0x000fd6000001ff00 */
[----:B------:R-:W-:Y:S05]  /*9bb0*/  @P0 BRA `(.L_x_8480) ;  /* 0x00000000005c0947 */ /* 0x000fea0003800000 */
[----:B------:R-:W-:Y:S01]  /*9bc0*/  ULDC UR4, c[0x0][0x3f4] ;  /* 0x0000fd0000047ab9 */ /* 0x000fe20000000800 */
[----:B------:R-:W-:Y:S02]  /*9bd0*/  CS2R R40, SRZ ;  /* 0x0000000000287805 */ /* 0x000fe4000001ff00 */
[----:B------:R-:W-:Y:S02]  /*9be0*/  ISETP.GE.AND P4, PT, R18, UR4, PT ;  /* 0x0000000412007c0c */ /* 0x000fe4000bf86270 */
[----:B------:R-:W-:Y:S02]  /*9bf0*/  CS2R R44, SRZ ;  /* 0x00000000002c7805 */ /* 0x000fe4000001ff00 */
[----:B------:R-:W-:-:S09]  /*9c00*/  ISETP.GE.AND P5, PT, R185, UR4, PT ;  /* 0x00000004b9007c0c */ /* 0x000fd2000bfa6270 */
[C---:B------:R-:W-:Y:S01]  /*9c10*/  @!P4 IMAD.SHL.U32 R12, R18.reuse, 0x2, RZ ;  /* 0x00000002120cc824 */ /* 0x040fe200078e00ff */
[----:B------:R-:W-:-:S03]  /*9c20*/  @!P4 SHF.L.U64.HI R13, R18, 0x1, R19 ;  /* 0x00000001120dc819 */ /* 0x000fc60000010213 */
[C---:B------:R-:W-:Y:S01]  /*9c30*/  @!P5 IMAD.SHL.U32 R15, R185.reuse, 0x2, RZ ;  /* 0x00000002b90fd824 */ /* 0x040fe200078e00ff */
[----:B------:R-:W-:Y:S02]  /*9c40*/  @!P5 SHF.L.U64.HI R9, R185, 0x1, R216 ;  /* 0x00000001b909d819 */ /* 0x000fe400000102d8 */
[CC--:B---3--:R-:W-:Y:S02]  /*9c50*/  @!P4 IADD3 R10, P0, R3.reuse, R12.reuse, RZ ;  /* 0x0000000c030ac210 */ /* 0x0c8fe40007f1e0ff */
[----:B0-----:R-:W-:Y:S02]  /*9c60*/  @!P4 IADD3 R12, P1, R14, R12, RZ ;  /* 0x0000000c0e0cc210 */ /* 0x001fe40007f3e0ff */
[-C--:B------:R-:W-:Y:S01]  /*9c70*/  @!P5 IADD3 R20, P2, R3, R15.reuse, RZ ;  /* 0x0000000f0314d210 */ /* 0x080fe20007f5e0ff */
[----:B--2---:R-:W-:Y:S01]  /*9c80*/  @!P4 IMAD.X R11, R0, 0x1, R13, P0 ;  /* 0x00000001000bc824 */ /* 0x004fe200000e060d */
[----:B------:R-:W-:Y:S02]  /*9c90*/  @!P5 IADD3 R14, P3, R14, R15, RZ ;  /* 0x0000000f0e0ed210 */ /* 0x000fe40007f7e0ff */
[----:B------:R-:W-:-:S02]  /*9ca0*/  CS2R R46, SRZ ;  /* 0x00000000002e7805 */ /* 0x000fc4000001ff00 */
[----:B------:R-:W-:Y:S01]  /*9cb0*/  CS2R R48, SRZ ;  /* 0x0000000000307805 */ /* 0x000fe2000001ff00 */
[----:B------:R-:W-:Y:S02]  /*9cc0*/  @!P5 IMAD.X R21, R0, 0x1, R9, P2 ;  /* 0x000000010015d824 */ /* 0x000fe400010e0609 */
[C---:B----4-:R-:W-:Y:S02]  /*9cd0*/  @!P4 IMAD.X R13, R4.reuse, 0x1, R13, P1 ;  /* 0x00000001040dc824 */ /* 0x050fe400008e060d */
[----:B------:R-:W-:Y:S01]  /*9ce0*/  @!P5 IMAD.X R15, R4, 0x1, R9, P3 ;  /* 0x00000001040fd824 */ /* 0x000fe200018e0609 */
[----:B------:R0:W5:Y:S04]  /*9cf0*/  @!P5 LD.E.64 R40, desc[UR38][R20.64] ;  /* 0x000000261428d980 */ /* 0x000168000c101b00 */
[----:B------:R0:W5:Y:S04]  /*9d00*/  @!P5 LD.E.64 R44, desc[UR38][R14.64] ;  /* 0x000000260e2cd980 */ /* 0x000168000c101b00 */
[----:B------:R0:W5:Y:S04]  /*9d10*/  @!P4 LD.E.64 R46, desc[UR38][R10.64] ;  /* 0x000000260a2ec980 */ /* 0x000168000c101b00 */
[----:B------:R0:W5:Y:S02]  /*9d20*/  @!P4 LD.E.64 R48, desc[UR38][R12.64] ;  /* 0x000000260c30c980 */ /* 0x000164000c101b00 */
.L_x_8480:
[----:B------:R-:W-:Y:S05]  /*9d30*/  BSYNC B1 ;  /* 0x0000000000017941 */ /* 0x000fea0003800000 */
.L_x_8479:
[----:B--2--5:R-:W-:Y:S01]  /*9d40*/  IMAD.MOV.U32 R0, RZ, RZ, R48 ;  /* 0x000000ffff007224 */ /* 0x024fe200078e0030 */
[----:B------:R-:W-:Y:S01]  /*9d50*/  UMOV UR4, 0xffffffff ;  /* 0xffffffff00047882 */ /* 0x000fe20000000000 */
[----:B---3--:R-:W-:Y:S01]  /*9d60*/  IMAD.MOV.U32 R3, RZ, RZ, R49 ;  /* 0x000000ffff037224 */ /* 0x008fe200078e0031 */
[----:B------:R-:W-:Y:S01]  /*9d70*/  CS2R R38, SRZ ;  /* 0x0000000000267805 */ /* 0x000fe2000001ff00 */
        /* <DEDUP_REMOVED lines=15> */
[----:B------:R2:W3:Y:S04]  /*9e70*/  SHFL.IDX PT, R0, R6, 0x1, 0x181f ;  /* 0x00381f0006007f89 */ /* 0x0004e800000e0000 */
[----:B------:R2:W4:Y:S04]  /*9e80*/  SHFL.IDX PT, R3, R5, 0x1, 0x181f ;  /* 0x00381f0005037f89 */ /* 0x00052800000e0000 */
[----:B------:R2:W1:Y:S04]  /*9e90*/  SHFL.IDX PT, R4, R8, 0x1, 0x181f ;  /* 0x00381f0008047f89 */ /* 0x00046800000e0000 */
[----:B0-----:R2:W0:Y:S02]  /*9ea0*/  SHFL.IDX PT, R14, R7, 0x1, 0x181f ;  /* 0x00381f00070e7f89 */ /* 0x00142400000e0000 */
.L_x_8811:
[----:B------:R-:W-:Y:S01]  /*9eb0*/  VIADD R9, R57, 0x20 ;  /* 0x0000002039097836 */ /* 0x000fe20000000000 */
[----:B------:R-:W-:Y:S01]  /*9ec0*/  BSSY B1, `(.L_x_8482) ;  /* 0x000001d000017945 */ /* 0x000fe20003800000 */
[----:B------:R-:W-:Y:S02]  /*9ed0*/  CS2R R34, SRZ ;  /* 0x0000000000227805 */ /* 0x000fe4000001ff00 */
[----:B------:R-:W-:Y:S02]  /*9ee0*/  CS2R R36, SRZ ;  /* 0x0000000000247805 */ /* 0x000fe4000001ff00 */
[----:B------:R-:W-:Y:S02]  /*9ef0*/  CS2R R32, SRZ ;  /* 0x0000000000207805 */ /* 0x000fe4000001ff00 */
[----:B------:R-:W-:-:S13]  /*9f00*/  ISETP.GE.AND P0, PT, R9, R74, PT ;  /* 0x0000004a0900720c */ /* 0x000fda0003f06270 */
        /* <DEDUP_REMOVED lines=10> */
[CC--:B----4-:R-:W-:Y:S02]  /*9fb0*/  @!P4 IADD3 R10, P0, R3.reuse, R12.reuse, RZ ;  /* 0x0000000c030ac210 */ /* 0x0d0fe40007f1e0ff */
[-C--:B------:R-:W-:Y:S02]  /*9fc0*/  @!P5 IADD3 R20, P2, R3, R11.reuse, RZ ;  /* 0x0000000b0314d210 */ /* 0x080fe40007f5e0ff */
[C---:B0-----:R-:W-:Y:S02]  /*9fd0*/  @!P4 IADD3 R12, P1, R14.reuse, R12, RZ ;  /* 0x0000000c0e0cc210 */ /* 0x041fe40007f3e0ff */
[----:B------:R-:W-:Y:S01]  /*9fe0*/  @!P5 IADD3 R14, P3, R14, R11, RZ ;  /* 0x0000000b0e0ed210 */ /* 0x000fe20007f7e0ff */
[----:B---3--:R-:W-:Y:S01]  /*9ff0*/  @!P5 IMAD.X R21, R0, 0x1, R15, P2 ;  /* 0x000000010015d824 */ /* 0x008fe200010e060f */
[----:B------:R-:W-:-:S02]  /*a000*/  CS2R R36, SRZ ;  /* 0x0000000000247805 */ /* 0x000fc4000001ff00 */
[----:B------:R-:W-:Y:S01]  /*a010*/  CS2R R38, SRZ ;  /* 0x0000000000267805 */ /* 0x000fe2000001ff00 */
[--C-:B------:R-:W-:Y:S02]  /*a020*/  @!P4 IMAD.X R11, R0, 0x1, R9.reuse, P0 ;  /* 0x00000001000bc824 */ /* 0x100fe400000e0609 */
[C---:B-1----:R-:W-:Y:S01]  /*a030*/  @!P4 IMAD.X R13, R4.reuse, 0x1, R9, P1 ;  /* 0x00000001040dc824 */ /* 0x042fe200008e0609 */
[----:B------:R0:W5:Y:S01]  /*a040*/  @!P5 LD.E.64 R32, desc[UR38][R20.64] ;  /* 0x000000261420d980 */ /* 0x000162000c101b00 */
[----:B------:R-:W-:-:S03]  /*a050*/  @!P5 IMAD.X R15, R4, 0x1, R15, P3 ;  /* 0x00000001040fd824 */ /* 0x000fc600018e060f */
[----:B------:R0:W5:Y:S04]  /*a060*/  @!P4 LD.E.64 R36, desc[UR38][R10.64] ;  /* 0x000000260a24c980 */ /* 0x000168000c101b00 */
[----:B------:R0:W5:Y:S04]  /*a070*/  @!P5 LD.E.64 R34, desc[UR38][R14.64] ;  /* 0x000000260e22d980 */ /* 0x000168000c101b00 */
[----:B------:R0:W5:Y:S02]  /*a080*/  @!P4 LD.E.64 R38, desc[UR38][R12.64] ;  /* 0x000000260c26c980 */ /* 0x000164000c101b00 */
.L_x_8483:
[----:B------:R-:W-:Y:S05]  /*a090*/  BSYNC B1 ;  /* 0x0000000000017941 */ /* 0x000fea0003800000 */
.L_x_8482:
[----:B---3-5:R-:W-:Y:S01]  /*a0a0*/  IMAD.MOV.U32 R0, RZ, RZ, R38 ;  /* 0x000000ffff007224 */ /* 0x028fe200078e0026 */
[----:B------:R-:W-:Y:S01]  /*a0b0*/  UMOV UR4, 0xffffffff ;  /* 0xffffffff00047882 */ /* 0x000fe20000000000 */
[----:B----4-:R-:W-:Y:S02]  /*a0c0*/  IMAD.MOV.U32 R3, RZ, RZ, R39 ;  /* 0x000000ffff037224 */ /* 0x010fe400078e0027 */
[----:B-1----:R-:W-:Y:S01]  /*a0d0*/  IMAD.MOV.U32 R4, RZ, RZ, R34 ;  /* 0x000000ffff047224 */ /* 0x002fe200078e0022 */
        /* <DEDUP_REMOVED lines=18> */
.L_x_8817:
[----:B------:R-:W-:Y:S01]  /*a200*/  VIADD R9, R57, 0x40 ;  /* 0x0000004039097836 */ /* 0x000fe20000000000 */
        /* <DEDUP_REMOVED lines=30> */
.L_x_8486:
[----:B------:R-:W-:Y:S05]  /*a3f0*/  BSYNC B1 ;  /* 0x0000000000017941 */ /* 0x000fea0003800000 */
.L_x_8485:
[----:B---3-5:R-:W-:Y:S01]  /*a400*/  IMAD.MOV.U32 R0, RZ, RZ, R30 ;  /* 0x000000ffff007224 */ /* 0x028fe200078e001e */
[----:B------:R-:W-:Y:S01]  /*a410*/  UMOV UR4, 0xffffffff ;  /* 0xffffffff00047882 */ /* 0x000fe20000000000 */
[----:B----4-:R-:W-:Y:S01]  /*a420*/  IMAD.MOV.U32 R3, RZ, RZ, R31 ;  /* 0x000000ffff037224 */ /* 0x010fe200078e001f */
[----:B0-----:R-:W-:Y:S01]  /*a430*/  CS2R R26, SRZ ;  /* 0x00000000001a7805 */ /* 0x001fe2000001ff00 */
        /* <DEDUP_REMOVED lines=15> */
[----:B------:R0:W1:Y:S04]  /*a530*/  SHFL.IDX PT, R0, R6, 0x3, 0x181f ;  /* 0x00781f0006007f89 */ /* 0x00006800000e0000 */
[----:B------:R0:W3:Y:S04]  /*a540*/  SHFL.IDX PT, R3, R5, 0x3, 0x181f ;  /* 0x00781f0005037f89 */ /* 0x0000e800000e0000 */
[----:B------:R0:W4:Y:S04]  /*a550*/  SHFL.IDX PT, R4, R8, 0x3, 0x181f ;  /* 0x00781f0008047f89 */ /* 0x00012800000e0000 */
[----:B------:R0:W0:Y:S02]  /*a560*/  SHFL.IDX PT, R14, R7, 0x3, 0x181f ;  /* 0x00781f00070e7f89 */ /* 0x00002400000e0000 */
.L_x_8823:
[----:B------:R-:W-:Y:S01]  /*a570*/  VIADD R57, R57, 0x60 ;  /* 0x0000006039397836 */ /* 0x000fe20000000000 */
[----:B0-2---:R-:W-:Y:S01]  /*a580*/  LEA.HI R5, R213, R213, RZ, 0x1 ;  /* 0x000000d5d5057211 */ /* 0x005fe200078f08ff */
[----:B------:R-:W-:Y:S01]  /*a590*/  BSSY B1, `(.L_x_8488) ;  /* 0x0000020000017945 */ /* 0x000fe20003800000 */
[----:B------:R-:W-:Y:S02]  /*a5a0*/  CS2R R10, SRZ ;  /* 0x00000000000a7805 */ /* 0x000fe4000001ff00 */
[----:B------:R-:W-:Y:S02]  /*a5b0*/  CS2R R12, SRZ ;  /* 0x00000000000c7805 */ /* 0x000fe4000001ff00 */
[----:B------:R-:W-:Y:S02]  /*a5c0*/  ISETP.GE.AND P0, PT, R57, R74, PT ;  /* 0x0000004a3900720c */ /* 0x000fe40003f06270 */
[----:B------:R-:W-:Y:S02]  /*a5d0*/  CS2R R8, SRZ ;  /* 0x0000000000087805 */ /* 0x000fe4000001ff00 */
[----:B------:R-:W-:-:S05]  /*a5e0*/  LOP3.LUT R6, R5, 0xfffffffe, RZ, 0xc0, !PT ;  /* 0xfffffffe05067812 */ /* 0x000fca00078ec0ff */
[----:B------:R-:W-:-:S05]  /*a5f0*/  IMAD.IADD R5, R213, 0x1, -R6 ;  /* 0x00000001d5057824 */ /* 0x000fca00078e0a06 */
[----:B------:R-:W-:Y:S01]  /*a600*/  SHF.L.U32 R5, R5, 0x1f, RZ ;  /* 0x0000001f05057819 */ /* 0x000fe200000006ff */
[----:B------:R-:W-:Y:S06]  /*a610*/  @P0 BRA `(.L_x_8489) ;  /* 0x00000000005c0947 */ /* 0x000fec0003800000 */
[----:B------:R-:W-:Y:S01]  /*a620*/  ULDC UR4, c[0x0][0x3f4] ;  /* 0x0000fd0000047ab9 */ /* 0x000fe20000000800 */
[----:B------:R-:W-:Y:S02]  /*a630*/  CS2R R8, SRZ ;  /* 0x0000000000087805 */ /* 0x000fe4000001ff00 */
[----:B------:R-:W-:Y:S02]  /*a640*/  ISETP.GE.AND P4, PT, R18, UR4, PT ;  /* 0x0000000412007c0c */ /* 0x000fe4000bf86270 */
[----:B------:R-:W-:-:S11]  /*a650*/  ISETP.GE.AND P5, PT, R185, UR4, PT ;  /* 0x00000004b9007c0c */ /* 0x000fd6000bfa6270 */
[C---:B------:R-:W-:Y:S01]  /*a660*/  @!P4 IMAD.SHL.U32 R62, R18.reuse, 0x2, RZ ;  /* 0x00000002123ec824 */ /* 0x040fe200078e00ff */
[----:B------:R-:W-:Y:S01]  /*a670*/  @!P4 SHF.L.U64.HI R11, R18, 0x1, R19 ;  /* 0x00000001120bc819 */ /* 0x000fe20000010213 */
[C---:B------:R-:W-:Y:S01]  /*a680*/  @!P5 IMAD.SHL.U32 R15, R185.reuse, 0x2, RZ ;  /* 0x00000002b90fd824 */ /* 0x040fe200078e00ff */
[----:B------:R-:W-:Y:S02]  /*a690*/  @!P5 SHF.L.U64.HI R13, R185, 0x1, R216 ;  /* 0x00000001b90dd819 */ /* 0x000fe400000102d8 */
[CC--:B---3--:R-:W-:Y:S02]  /*a6a0*/  @!P4 IADD3 R6, P0, R3.reuse, R62.reuse, RZ ;  /* 0x0000003e0306c210 */ /* 0x0c8fe40007f1e0ff */
[----:B------:R-:W-:Y:S02]  /*a6b0*/  @!P4 IADD3 R62, P1, R14, R62, RZ ;  /* 0x0000003e0e3ec210 */ /* 0x000fe40007f3e0ff */
[-C--:B------:R-:W-:Y:S01]  /*a6c0*/  @!P5 IADD3 R64, P2, R3, R15.reuse, RZ ;  /* 0x0000000f0340d210 */ /* 0x080fe20007f5e0ff */
[--C-:B-1----:R-:W-:Y:S01]  /*a6d0*/  @!P4 IMAD.X R7, R0, 0x1, R11.reuse, P0 ;  /* 0x000000010007c824 */ /* 0x102fe200000e060b */
[----:B------:R-:W-:Y:S01]  /*a6e0*/  @!P5 IADD3 R14, P3, R14, R15, RZ ;  /* 0x0000000f0e0ed210 */ /* 0x000fe20007f7e0ff */
[----:B----4-:R-:W-:Y:S01]  /*a6f0*/  @!P4 IMAD.X R63, R4, 0x1, R11, P1 ;  /* 0x00000001043fc824 */ /* 0x010fe200008e060b */
[----:B------:R-:W-:Y:S01]  /*a700*/  CS2R R10, SRZ ;  /* 0x00000000000a7805 */ /* 0x000fe2000001ff00 */
[--C-:B------:R-:W-:Y:S01]  /*a710*/  @!P5 IMAD.X R65, R0, 0x1, R13.reuse, P2 ;  /* 0x000000010041d824 */ /* 0x100fe200010e060d */
[----:B------:R-:W-:Y:S01]  /*a720*/  CS2R R26, SRZ ;  /* 0x00000000001a7805 */ /* 0x000fe2000001ff00 */
[----:B------:R-:W-:Y:S01]  /*a730*/  @!P5 IMAD.X R15, R4, 0x1, R13, P3 ;  /* 0x00000001040fd824 */ /* 0x000fe200018e060d */
[----:B------:R-:W-:-:S02]  /*a740*/  CS2R R12, SRZ ;  /* 0x00000000000c7805 */ /* 0x000fc4000001ff00 */
[----:B------:R0:W5:Y:S04]  /*a750*/  @!P5 LD.E.64 R8, desc[UR38][R64.64] ;  /* 0x000000264008d980 */ /* 0x000168000c101b00 */
[----:B------:R0:W5:Y:S04]  /*a760*/  @!P5 LD.E.64 R10, desc[UR38][R14.64] ;  /* 0x000000260e0ad980 */ /* 0x000168000c101b00 */
[----:B------:R0:W5:Y:S04]  /*a770*/  @!P4 LD.E.64 R12, desc[UR38][R6.64] ;  /* 0x00000026060cc980 */ /* 0x000168000c101b00 */
[----:B------:R0:W5:Y:S02]  /*a780*/  @!P4 LD.E.64 R26, desc[UR38][R62.64] ;  /* 0x000000263e1ac980 */ /* 0x000164000c101b00 */
.L_x_8489:
[----:B------:R-:W-:Y:S05]  /*a790*/  BSYNC B1 ;  /* 0x0000000000017941 */ /* 0x000fea0003800000 */
.L_x_8488:
[----:B------:R-:W2:Y:S01]  /*a7a0*/  SYNCS.PHASECHK.TRANS64.TRYWAIT P0, [R2+URZ+0x28800], R5 ;  /* 0x02880005020075a7 */ /* 0x000ea2000800017f */
[----:B----45:R-:W-:Y:S01]  /*a7b0*/  IMAD.MOV.U32 R4, RZ, RZ, R27 ;  /* 0x000000ffff047224 */ /* 0x030fe200078e001b */
[----:B-1----:R-:W-:Y:S01]  /*a7c0*/  VIADDMNMX R0, R74, -R193, 0x80, PT ;  /* 0x000000804a007446 */ /* 0x002fe200038009c1 */
[----:B---3--:R-:W-:Y:S01]  /*a7d0*/  IMAD.MOV.U32 R3, RZ, RZ, R26 ;  /* 0x000000ffff037224 */ /* 0x008fe200078e001a */
[----:B------:R-:W-:Y:S01]  /*a7e0*/  BSSY B1, `(.L_x_8490) ;  /* 0x000000e000017945 */ /* 0x000fe20003800000 */
        /* <DEDUP_REMOVED lines=12> */
[----:B--2---:R-:W-:Y:S10]  /*a8b0*/  @!P0 BRA `(.L_x_8491) ;  /* 0x000001ac00e88947 */ /* 0x004ff40003800000 */
.L_x_8824:
[----:B------:R-:W-:Y:S05]  /*a8c0*/  BSYNC B1 ;  /* 0x0000000000017941 */ /* 0x000fea0003800000 */
.L_x_8490:
[----:B------:R-:W-:Y:S01]  /*a8d0*/  BSSY B1, `(.L_x_8492) ;  /* 0x0000067000017945 */ /* 0x000fe20003800000 */
[----:B------:R-:W-:Y:S02]  /*a8e0*/  PRMT R15, R4, 0x7610, R15 ;  /* 0x00007610040f7816 */ /* 0x000fe4000000000f */
[----:B------:R-:W-:Y:S01]  /*a8f0*/  PRMT R57, R6, 0x7610, R57 ;  /* 0x0000761006397816 */ /* 0x000fe20000000039 */
[----:B------:R-:W-:Y:S06]  /*a900*/  @P1 BRA `(.L_x_8493) ;  /* 0x00000004008c1947 */ /* 0x000fec0003800000 */
[----:B------:R-:W1:Y:S01]  /*a910*/  LDC R4, c[0x0][0x3f4] ;  /* 0x0000fd00ff047b82 */ /* 0x000e620000000800 */
[----:B------:R-:W-:Y:S01]  /*a920*/  BSSY B2, `(.L_x_8494) ;  /* 0x0000032000027945 */ /* 0x000fe20003800000 */
[-C--:B-1----:R-:W-:Y:S02]  /*a930*/  ISETP.GE.AND P0, PT, R18, R4.reuse, PT ;  /* 0x000000041200720c */ /* 0x082fe40003f06270 */
[----:B------:R-:W-:-:S11]  /*a940*/  ISETP.GE.AND P1, PT, R185, R4, PT ;  /* 0x00000004b900720c */ /* 0x000fd60003f26270 */
[----:B------:R-:W-:Y:S05]  /*a950*/  @P0 BRA `(.L_x_8495) ;  /* 0x0000000000b80947 */ /* 0x000fea0003800000 */
[----:B0-----:R-:W0:Y:S01]  /*a960*/  LDS.128 R4, [R205] ;  /* 0x00000000cd047984 */ /* 0x001e220000000c00 */
[----:B------:R-:W-:Y:S02]  /*a970*/  SHF.R.U32.HI R78, RZ, 0x10, R49 ;  /* 0x00000010ff4e7819 */ /* 0x000fe40000011631 */
[----:B------:R-:W-:Y:S02]  /*a980*/  SHF.R.U32.HI R75, RZ, 0x10, R47 ;  /* 0x00000010ff4b7819 */ /* 0x000fe4000001162f */
[----:B------:R-:W-:Y:S02]  /*a990*/  PRMT R78, R43, 0x5432, R78 ;  /* 0x000054322b4e7816 */ /* 0x000fe4000000004e */
[----:B------:R-:W-:Y:S02]  /*a9a0*/  SHF.R.U64 R77, R48, 0x10, R49 ;  /* 0x00000010304d7819 */ /* 0x000fe40000001231 */
[----:B------:R-:W-:Y:S01]  /*a9b0*/  PRMT R75, R79, 0x5410, R75 ;  /* 0x000054104f4b7816 */ /* 0x000fe2000000004b */
[----:B------:R-:W-:Y:S01]  /*a9c0*/  IMAD.U32 R79, R78, 0x10000, RZ ;  /* 0x000100004e4f7824 */ /* 0x000fe200078e00ff */
[----:B------:R-:W-:-:S02]  /*a9d0*/  SHF.R.U64 R74, R46, 0x10, R47 ;  /* 0x000000102e4a7819 */ /* 0x000fc4000000122f */
[----:B------:R-:W-:Y:S01]  /*a9e0*/  PRMT R77, R76, 0x5410, R77 ;  /* 0x000054104c4d7816 */ /* 0x000fe2000000004d */
[C---:B------:R-:W-:Y:S01]  /*a9f0*/  IMAD.U32 R76, R75.reuse, 0x10000, RZ ;  /* 0x000100004b4c7824 */ /* 0x040fe200078e00ff */
[----:B------:R-:W-:Y:S02]  /*aa00*/  LOP3.LUT R78, R78, 0xffff0000, RZ, 0xc0, !PT ;  /* 0xffff00004e4e7812 */ /* 0x000fe400078ec0ff */
[----:B------:R-:W-:Y:S02]  /*aa10*/  LOP3.LUT R75, R75, 0xffff0000, RZ, 0xc0, !PT ;  /* 0xffff00004b4b7812 */ /* 0x000fe400078ec0ff */
[----:B------:R-:W-:Y:S02]  /*aa20*/  PRMT R74, R50, 0x5432, R74 ;  /* 0x00005432324a7816 */ /* 0x000fe4000000004a */
        /* <DEDUP_REMOVED lines=9> */
[----:B------:R-:W-:Y:S01]  /*aac0*/  FFMA.FTZ R80, R46, R79, R80 ;  /* 0x0000004f2e507223 */ /* 0x000fe20000010050 */
[-C--:B------:R-:W-:Y:S01]  /*aad0*/  FFMA.FTZ R79, R48, R75.reuse, -R47 ;  /* 0x0000004b304f7223 */ /* 0x080fe2000001082f */
[C---:B------:R-:W-:Y:S01]  /*aae0*/  IMAD.U32 R7, R5.reuse, 0x10000, RZ ;  /* 0x0001000005077824 */ /* 0x040fe200078e00ff */
[----:B------:R-:W-:Y:S01]  /*aaf0*/  LOP3.LUT R4, R4, 0xffff0000, RZ, 0xc0, !PT ;  /* 0xffff000004047812 */ /* 0x000fe200078ec0ff */
[C---:B------:R-:W-:Y:S01]  /*ab00*/  IMAD.U32 R47, R74.reuse, 0x10000, RZ ;  /* 0x000100004a2f7824 */ /* 0x040fe200078e00ff */
[----:B------:R-:W-:Y:S01]  /*ab10*/  LOP3.LUT R5, R5, 0xffff0000, RZ, 0xc0, !PT ;  /* 0xffff000005057812 */ /* 0x000fe200078ec0ff */
[----:B------:R-:W-:Y:S01]  /*ab20*/  FMUL.FTZ R83, R49, R75 ;  /* 0x0000004b31537220 */ /* 0x000fe20000410000 */
[C---:B------:R-:W-:Y:S01]  /*ab30*/  LOP3.LUT R46, R77.reuse, 0xffff0000, RZ, 0xc0, !PT ;  /* 0xffff00004d2e7812 */ /* 0x040fe200078ec0ff */
[----:B------:R-:W-:Y:S01]  /*ab40*/  IMAD.U32 R49, R77, 0x10000, RZ ;  /* 0x000100004d317824 */ /* 0x000fe200078e00ff */
[----:B------:R-:W-:Y:S01]  /*ab50*/  LOP3.LUT R74, R74, 0xffff0000, RZ, 0xc0, !PT ;  /* 0xffff00004a4a7812 */ /* 0x000fe200078ec0ff */
[----:B------:R-:W-:Y:S01]  /*ab60*/  FFMA.FTZ R78, R48, R78, R83 ;  /* 0x0000004e304e7223 */ /* 0x000fe20000010053 */
[C---:B------:R-:W-:Y:S01]  /*ab70*/  FMUL.FTZ R48, R4.reuse, R47 ;  /* 0x0000002f04307220 */ /* 0x040fe20000410000 */
[-C--:B------:R-:W-:Y:S01]  /*ab80*/  FMUL.FTZ R75, R4, R49.reuse ;  /* 0x00000031044b7220 */ /* 0x080fe20000410000 */
        /* <DEDUP_REMOVED lines=9> */
[----:B------:R-:W-:-:S05]  /*ac20*/  F2FP.BF16.F32.PACK_AB R5, R46, R5 ;  /* 0x000000052e05723e */ /* 0x000fca00000010ff */
[----:B------:R1:W-:Y:S02]  /*ac30*/  STS.128 [R205], R4 ;  /* 0x00000004cd007388 */ /* 0x0003e40000000c00 */
.L_x_8495:
[----:B------:R-:W-:Y:S05]  /*ac40*/  BSYNC B2 ;  /* 0x0000000000027941 */ /* 0x000fea0003800000 */
.L_x_8494:
        /* <DEDUP_REMOVED lines=47> */
.L_x_8493:
[----:B------:R-:W-:Y:S05]  /*af40*/  BSYNC B1 ;  /* 0x0000000000017941 */ /* 0x000fea0003800000 */
.L_x_8492:
[----:B------:R-:W-:Y:S01]  /*af50*/  ISETP.GE.AND P0, PT, R212, R0, PT ;  /* 0x00000000d400720c */ /* 0x000fe20003f06270 */
[----:B------:R-:W-:-:S12]  /*af60*/  BSSY B1, `(.L_x_8496) ;  /* 0x0000065000017945 */ /* 0x000fd80003800000 */
[----:B------:R-:W-:Y:S05]  /*af70*/  @P0 BRA `(.L_x_8497) ;  /* 0x00000004008c0947 */ /* 0x000fea0003800000 */
[----:B-12---:R-:W1:Y:S01]  /*af80*/  LDC R4, c[0x0][0x3f4] ;  /* 0x0000fd00ff047b82 */ /* 0x006e620000000800 */
[----:B------:R-:W-:Y:S01]  /*af90*/  BSSY B2, `(.L_x_8498) ;  /* 0x0000032000027945 */ /* 0x000fe20003800000 */
[-C--:B-1----:R-:W-:Y:S02]  /*afa0*/  ISETP.GE.AND P0, PT, R18, R4.reuse, PT ;  /* 0x000000041200720c */ /* 0x082fe40003f06270 */
[----:B------:R-:W-:-:S11]  /*afb0*/  ISETP.GE.AND P1, PT, R185, R4, PT ;  /* 0x00000004b900720c */ /* 0x000fd60003f26270 */
        /* <DEDUP_REMOVED lines=47> */
.L_x_8499:
[----:B------:R-:W-:Y:S05]  /*b2b0*/  BSYNC B2 ;  /* 0x0000000000027941 */ /* 0x000fea0003800000 */
.L_x_8498:
        /* <DEDUP_REMOVED lines=47> */
.L_x_8497:
[----:B------:R-:W-:Y:S05]  /*b5b0*/  BSYNC B1 ;  /* 0x0000000000017941 */ /* 0x000fea0003800000 */
.L_x_8496:
[----:B------:R-:W-:Y:S01]  /*b5c0*/  ISETP.GE.AND P0, PT, R211, R0, PT ;  /* 0x00000000d300720c */ /* 0x000fe20003f06270 */
[----:B------:R-:W-:-:S12]  /*b5d0*/  BSSY B1, `(.L_x_8500) ;  /* 0x0000065000017945 */ /* 0x000fd80003800000 */
[----:B------:R-:W-:Y:S05]  /*b5e0*/  @P0 BRA `(.L_x_8501) ;  /* 0x00000004008c0947 */ /* 0x000fea0003800000 */
[----:B-123--:R-:W1:Y:S01]  /*b5f0*/  LDC R4, c[0x0][0x3f4] ;  /* 0x0000fd00ff047b82 */ /* 0x00ee620000000800 */
[----:B------:R-:W-:Y:S01]  /*b600*/  BSSY B2, `(.L_x_8502) ;  /* 0x0000032000027945 */ /* 0x000fe20003800000 */
[-C--:B-1----:R-:W-:Y:S02]  /*b610*/  ISETP.GE.AND P0, PT, R18, R4.reuse, PT ;  /* 0x000000041200720c */ /* 0x082fe40003f06270 */
[----:B------:R-:W-:-:S11]  /*b620*/  ISETP.GE.AND P1, PT, R185, R4, PT ;  /* 0x00000004b900720c */ /* 0x000fd60003f26270 */
        /* <DEDUP_REMOVED lines=47> */
.L_x_8503:
[----:B------:R-:W-:Y:S05]  /*b920*/  BSYNC B2 ;  /* 0x0000000000027941 */ /* 0x000fea0003800000 */
.L_x_8502:
        /* <DEDUP_REMOVED lines=47> */
.L_x_8501:
[----:B------:R-:W-:Y:S05]  /*bc20*/  BSYNC B1 ;  /* 0x0000000000017941 */ /* 0x000fea0003800000 */
.L_x_8500:
[----:B------:R-:W-:-:S13]  /*bc30*/  ISETP.GE.AND P0, PT, R210, R0, PT ;  /* 0x00000000d200720c */ /* 0x000fda0003f06270 */
[----:B------:R-:W-:Y:S05]  /*bc40*/  @P0 BRA `(.L_x_8504) ;  /* 0x0000002c00700947 */ /* 0x000fea0003800000 */
[----:B------:R-:W5:Y:S01]  /*bc50*/  LDC R0, c[0x0][0x3f4] ;  /* 0x0000fd00ff007b82 */ /* 0x000f620000000800 */
[----:B------:R-:W-:Y:S01]  /*bc60*/  BSSY B1, `(.L_x_8505) ;  /* 0x0000032000017945 */ /* 0x000fe20003800000 */
[-C--:B-----5:R-:W-:Y:S02]  /*bc70*/  ISETP.GE.AND P0, PT, R18, R0.reuse, PT ;  /* 0x000000001200720c */ /* 0x0a0fe40003f06270 */
[----:B------:R-:W-:-:S11]  /*bc80*/  ISETP.GE.AND P1, PT, R185, R0, PT ;  /* 0x00000000b900720c */ /* 0x000fd60003f26270 */
[----:B------:R-:W-:Y:S05]  /*bc90*/  @P0 BRA `(.L_x_8506) ;  /* 0x0000000000b80947 */ /* 0x000fea0003800000 */
[----:B01234-:R-:W0:Y:S01]  /*bca0*/  LDS.128 R4, [R205+0x3000] ;  /* 0x00300000cd047984 */ /* 0x01fe220000000c00 */
        /* <DEDUP_REMOVED lines=45> */
.L_x_8506:
[----:B------:R-:W-:Y:S05]  /*bf80*/  BSYNC B1 ;  /* 0x0000000000017941 */ /* 0x000fea0003800000 */
.L_x_8505:
        /* <DEDUP_REMOVED lines=25> */
[----:B------:R-:W-:Y:S01]  /*c120*/  FFMA.FTZ R20, R8, R13, R6 ;  /* 0x0000000d08147223 */ /* 0x000fe20000010006 */
[-C--:B------:R-:W-:Y:S01]  /*c130*/  FMUL.FTZ R8, R7, R10.reuse ;  /* 0x0000000a07087220 */ /* 0x080fe20000410000 */
[C---:B------:R-:W-:Y:S01]  /*c140*/  IMAD.U32 R7, R12.reuse, 0x10000, RZ ;  /* 0x000100000c077824 */ /* 0x040fe200078e00ff */
        /* <DEDUP_REMOVED lines=20> */
.L_x_8477:
[----:B------:R-:W1:Y:S01]  /*c290*/  LDC R0, c[0x0][0x448] ;  /* 0x00011200ff007b82 */ /* 0x000e620000000800 */
[----:B------:R-:W-:Y:S01]  /*c2a0*/  ULDC.64 UR4, c[0x0][0x3f8] ;  /* 0x0000fe0000047ab9 */ /* 0x000fe20000000a00 */
[----:B------:R-:W-:Y:S01]  /*c2b0*/  ULDC.64 UR6, c[0x0][0x408] ;  /* 0x0001020000067ab9 */ /* 0x000fe20000000a00 */
        /* <DEDUP_REMOVED lines=24> */
[----:B------:R-:W1:Y:S01]  /*c440*/  LDC R56, c[0x0][0x3f4] ;  /* 0x0000fd00ff387b82 */ /* 0x000e620000000800 */
[----:B------:R-:W2:Y:S01]  /*c450*/  SHFL.IDX PT, R4, R32, RZ, 0x181f ;  /* 0x00181fff20047589 */ /* 0x000ea200000e0000 */
[----:B------:R-:W-:-:S03]  /*c460*/  IMAD R0, R187, R0, RZ ;  /* 0x00000000bb007224 */ /* 0x000fc600078e02ff */
[----:B------:R-:W3:Y:S04]  /*c470*/  SHFL.IDX PT, R3, R35, RZ, 0x181f ;  /* 0x00181fff23037589 */ /* 0x000ee800000e0000 */
[----:B------:R-:W4:Y:S04]  /*c480*/  SHFL.IDX PT, R14, R34, RZ, 0x181f ;  /* 0x00181fff220e7589 */ /* 0x000f2800000e0000 */
[----:B------:R-:W5:Y:S01]  /*c490*/  SHFL.IDX PT, R5, R33, RZ, 0x181f ;  /* 0x00181fff21057589 */ /* 0x000f6200000e0000 */
[----:B-1----:R-:W-:-:S04]  /*c4a0*/  ISETP.GE.AND P0, PT, R16, R56, PT ;  /* 0x000000381000720c */ /* 0x002fc80003f06270 */
[----:B------:R-:W-:-:S13]  /*c4b0*/  ISETP.GE.OR P1, PT, R57, R0, P0 ;  /* 0x000000003900720c */ /* 0x000fda0000726670 */
[C---:B------:R-:W-:Y:S01]  /*c4c0*/  @!P1 IMAD.SHL.U32 R7, R16.reuse, 0x2, RZ ;  /* 0x0000000210079824 */ /* 0x040fe200078e00ff */
[----:B------:R-:W-:-:S04]  /*c4d0*/  @!P1 SHF.L.U64.HI R6, R16, 0x1, R17 ;  /* 0x0000000110069819 */ /* 0x000fc80000010211 */
[----:B--2---:R-:W-:-:S05]  /*c4e0*/  @!P1 IADD3 R4, P2, R4, R7, RZ ;  /* 0x0000000704049210 */ /* 0x004fca0007f5e0ff */
[----:B---3--:R-:W-:Y:S02]  /*c4f0*/  @!P1 IMAD.X R3, R3, 0x1, R6, P2 ;  /* 0x0000000103039824 */ /* 0x008fe400010e0606 */
[----:B------:R-:W-:Y:S02]  /*c500*/  @!P1 IMAD.MOV.U32 R24, RZ, RZ, R4 ;  /* 0x000000ffff189224 */ /* 0x000fe400078e0004 */
[----:B------:R-:W-:-:S06]  /*c510*/  @!P1 IMAD.MOV.U32 R25, RZ, RZ, R3 ;  /* 0x000000ffff199224 */ /* 0x000fcc00078e0003 */
[----:B------:R-:W2:Y:S01]  /*c520*/  @!P1 LD.E.128 R24, desc[UR38][R24.64] ;  /* 0x0000002618189980 */ /* 0x000ea2000c101d00 */
[----:B----4-:R-:W-:-:S05]  /*c530*/  @!P1 IADD3 R14, P2, R14, R7, RZ ;  /* 0x000000070e0e9210 */ /* 0x010fca0007f5e0ff */
[----:B-----5:R-:W-:Y:S02]  /*c540*/  @!P1 IMAD.X R5, R5, 0x1, R6, P2 ;  /* 0x0000000105059824 */ /* 0x020fe400010e0606 */
[----:B------:R-:W-:-:S06]  /*c550*/  @!P1 IMAD.MOV.U32 R4, RZ, RZ, R14 ;  /* 0x000000ffff049224 */ /* 0x000fcc00078e000e */
[----:B------:R-:W3:Y:S01]  /*c560*/  @!P1 LD.E.128 R4, desc[UR38][R4.64] ;  /* 0x0000002604049980 */ /* 0x000ee2000c101d00 */
[----:B------:R-:W-:Y:S02]  /*c570*/  CS2R R48, SRZ ;  /* 0x0000000000307805 */ /* 0x000fe4000001ff00 */
[----:B------:R-:W-:Y:S02]  /*c580*/  CS2R R50, SRZ ;  /* 0x0000000000327805 */ /* 0x000fe4000001ff00 */
[----:B------:R-:W-:Y:S01]  /*c590*/  CS2R R20, SRZ ;  /* 0x0000000000147805 */ /* 0x000fe2000001ff00 */
[----:B------:R1:W4:Y:S01]  /*c5a0*/  SHFL.IDX PT, R9, R33, 0x1, 0x181f ;  /* 0x00381f0021097f89 */ /* 0x00032200000e0000 */
[----:B------:R-:W-:-:S03]  /*c5b0*/  CS2R R36, SRZ ;  /* 0x0000000000247805 */ /* 0x000fc6000001ff00 */
[----:B------:R1:W0:Y:S01]  /*c5c0*/  SHFL.IDX PT, R14, R34, 0x1, 0x181f ;  /* 0x00381f00220e7f89 */ /* 0x00022200000e0000 */
[----:B--2---:R-:W-:Y:S02]  /*c5d0*/  @!P1 IMAD.MOV.U32 R48, RZ, RZ, R24 ;  /* 0x000000ffff309224 */ /* 0x004fe400078e0018 */
[----:B------:R-:W-:Y:S01]  /*c5e0*/  @!P1 IMAD.MOV.U32 R49, RZ, RZ, R25 ;  /* 0x000000ffff319224 */ /* 0x000fe200078e0019 */
[----:B------:R-:W-:Y:S01]  /*c5f0*/  CS2R R24, SRZ ;  /* 0x0000000000187805 */ /* 0x000fe2000001ff00 */
[----:B------:R-:W-:Y:S02]  /*c600*/  IMAD.MOV.U32 R3, RZ, RZ, R48 ;  /* 0x000000ffff037224 */ /* 0x000fe400078e0030 */
[----:B------:R-:W-:Y:S02]  /*c610*/  IMAD.MOV.U32 R8, RZ, RZ, R49 ;  /* 0x000000ffff087224 */ /* 0x000fe400078e0031 */
[----:B------:R-:W-:Y:S01]  /*c620*/  @!P1 IMAD.MOV.U32 R50, RZ, RZ, R26 ;  /* 0x000000ffff329224 */ /* 0x000fe200078e001a */
[----:B------:R-:W-:Y:S01]  /*c630*/  PRMT R46, R46, 0x5410, R3 ;  /* 0x000054102e2e7816 */ /* 0x000fe20000000003 */
[----:B------:R-:W-:Y:S01]  /*c640*/  @!P1 IMAD.MOV.U32 R51, RZ, RZ, R27 ;  /* 0x000000ffff339224 */ /* 0x000fe200078e001b */
[----:B------:R-:W-:Y:S01]  /*c650*/  PRMT R83, R8, 0x7610, R83 ;  /* 0x0000761008537816 */ /* 0x000fe20000000053 */
[----:B------:R1:W2:Y:S01]  /*c660*/  SHFL.IDX PT, R3, R35, 0x1, 0x181f ;  /* 0x00381f0023037f89 */ /* 0x0002a200000e0000 */
[----:B------:R-:W-:-:S02]  /*c670*/  IMAD.MOV.U32 R10, RZ, RZ, R50 ;  /* 0x000000ffff0a7224 */ /* 0x000fc400078e0032 */
[----:B------:R-:W-:Y:S01]  /*c680*/  IMAD.MOV.U32 R11, RZ, RZ, R51 ;  /* 0x000000ffff0b7224 */ /* 0x000fe200078e0033 */
[----:B------:R1:W0:Y:S01]  /*c690*/  SHFL.IDX PT, R8, R32, 0x1, 0x181f ;  /* 0x00381f0020087f89 */ /* 0x00022200000e0000 */
[----:B---3--:R-:W-:Y:S01]  /*c6a0*/  @!P1 IMAD.MOV.U32 R20, RZ, RZ, R4 ;  /* 0x000000ffff149224 */ /* 0x008fe200078e0004 */
[----:B------:R-:W-:Y:S01]  /*c6b0*/  PRMT R43, R10, 0x7610, R43 ;  /* 0x000076100a2b7816 */ /* 0x000fe2000000002b */
[----:B------:R-:W-:Y:S01]  /*c6c0*/  @!P1 IMAD.MOV.U32 R21, RZ, RZ, R5 ;  /* 0x000000ffff159224 */ /* 0x000fe200078e0005 */
[----:B------:R-:W-:Y:S01]  /*c6d0*/  PRMT R44, R11, 0x7610, R44 ;  /* 0x000076100b2c7816 */ /* 0x000fe2000000002c */
[----:B------:R-:W-:Y:S02]  /*c6e0*/  @!P1 IMAD.MOV.U32 R36, RZ, RZ, R6 ;  /* 0x000000ffff249224 */ /* 0x000fe400078e0006 */
[----:B------:R-:W-:Y:S02]  /*c6f0*/  @!P1 IMAD.MOV.U32 R37, RZ, RZ, R7 ;  /* 0x000000ffff259224 */ /* 0x000fe400078e0007 */
[----:B------:R-:W-:-:S02]  /*c700*/  IMAD.MOV.U32 R4, RZ, RZ, R20 ;  /* 0x000000ffff047224 */ /* 0x000fc400078e0014 */
[----:B------:R-:W-:Y:S02]  /*c710*/  IMAD.MOV.U32 R5, RZ, RZ, R21 ;  /* 0x000000ffff057224 */ /* 0x000fe400078e0015 */
[----:B------:R-:W-:Y:S01]  /*c720*/  IMAD.MOV.U32 R6, RZ, RZ, R36 ;  /* 0x000000ffff067224 */ /* 0x000fe200078e0024 */
[----:B------:R-:W-:Y:S01]  /*c730*/  PRMT R43, R43, 0x5410, R4 ;  /* 0x000054102b2b7816 */ /* 0x000fe20000000004 */
[----:B------:R-:W-:Y:S01]  /*c740*/  IMAD.MOV.U32 R7, RZ, RZ, R37 ;  /* 0x000000ffff077224 */ /* 0x000fe200078e0025 */
[----:B------:R-:W-:Y:S02]  /*c750*/  PRMT R44, R44, 0x5410, R5 ;  /* 0x000054102c2c7816 */ /* 0x000fe40000000005 */
[----:B------:R-:W-:Y:S02]  /*c760*/  PRMT R45, R45, 0x5410, R6 ;  /* 0x000054102d2d7816 */ /* 0x000fe40000000006 */
[----:B-12-4-:R-:W-:-:S07]  /*c770*/  PRMT R81, R7, 0x7610, R81 ;  /* 0x0000761007517816 */ /* 0x016fce0000000051 */
.L_x_8834:
[----:B------:R-:W-:Y:S01]  /*c780*/  VIADD R5, R57, 0x20 ;  /* 0x0000002039057836 */ /* 0x000fe20000000000 */
[----:B------:R-:W-:Y:S01]  /*c790*/  BSSY B1, `(.L_x_8508) ;  /* 0x0000012000017945 */ /* 0x000fe20003800000 */
[----:B------:R-:W-:Y:S02]  /*c7a0*/  CS2R R26, SRZ ;  /* 0x00000000001a7805 */ /* 0x000fe4000001ff00 */
[----:B------:R-:W-:Y:S02]  /*c7b0*/  CS2R R6, SRZ ;  /* 0x0000000000067805 */ /* 0x000fe4000001ff00 */
[----:B------:R-:W-:Y:S02]  /*c7c0*/  ISETP.GE.AND P1, PT, R5, R0, PT ;  /* 0x000000000500720c */ /* 0x000fe40003f26270 */
[----:B------:R-:W-:-:S11]  /*c7d0*/  CS2R R4, SRZ ;  /* 0x0000000000047805 */ /* 0x000fd6000001ff00 */
[----:B------:R-:W-:Y:S05]  /*c7e0*/  @P1 BRA `(.L_x_8509) ;  /* 0x0000000000301947 */ /* 0x000fea0003800000 */
[----:B------:R-:W-:Y:S02]  /*c7f0*/  CS2R R26, SRZ ;  /* 0x00000000001a7805 */ /* 0x000fe4000001ff00 */
[----:B------:R-:W-:Y:S02]  /*c800*/  CS2R R4, SRZ ;  /* 0x0000000000047805 */ /* 0x000fe4000001ff00 */
[----:B------:R-:W-:Y:S01]  /*c810*/  CS2R R6, SRZ ;  /* 0x0000000000067805 */ /* 0x000fe2000001ff00 */
[----:B------:R-:W-:Y:S06]  /*c820*/  @P0 BRA `(.L_x_8509) ;  /* 0x0000000000200947 */ /* 0x000fec0003800000 */
[C---:B------:R-:W-:Y:S01]  /*c830*/  IMAD.SHL.U32 R15, R16.reuse, 0x2, RZ ;  /* 0x00000002100f7824 */ /* 0x040fe200078e00ff */
[----:B------:R-:W-:-:S04]  /*c840*/  SHF.L.U64.HI R6, R16, 0x1, R17 ;  /* 0x0000000110067819 */ /* 0x000fc80000010211 */
[-C--:B0-----:R-:W-:Y:S02]  /*c850*/  IADD3 R4, P1, R8, R15.reuse, RZ ;  /* 0x0000000f08047210 */ /* 0x081fe40007f3e0ff */
[----:B------:R-:W-:-:S03]  /*c860*/  IADD3 R14, P2, R14, R15, RZ ;  /* 0x0000000f0e0e7210 */ /* 0x000fc60007f5e0ff */
[--C-:B------:R-:W-:Y:S02]  /*c870*/  IMAD.X R5, R3, 0x1, R6.reuse, P1 ;  /* 0x0000000103057824 */ /* 0x100fe400008e0606 */
[----:B------:R-:W-:-:S04]  /*c880*/  IMAD.X R15, R9, 0x1, R6, P2 ;  /* 0x00000001090f7824 */ /* 0x000fc800010e0606 */
[----:B------:R-:W5:Y:S04]  /*c890*/  LD.E.128 R4, desc[UR38][R4.64] ;  /* 0x0000002604047980 */ /* 0x000f68000c101d00 */
[----:B------:R1:W5:Y:S02]  /*c8a0*/  LD.E.128 R24, desc[UR38][R14.64] ;  /* 0x000000260e187980 */ /* 0x000364000c101d00 */
.L_x_8509:
[----:B------:R-:W-:Y:S05]  /*c8b0*/  BSYNC B1 ;  /* 0x0000000000017941 */ /* 0x000fea0003800000 */
.L_x_8508:
[----:B-----5:R-:W-:Y:S01]  /*c8c0*/  IMAD.MOV.U32 R3, RZ, RZ, R24 ;  /* 0x000000ffff037224 */ /* 0x020fe200078e0018 */
[----:B------:R-:W-:Y:S01]  /*c8d0*/  UMOV UR4, 0xffffffff ;  /* 0xffffffff00047882 */ /* 0x000fe20000000000 */
[----:B0-----:R-:W-:Y:S02]  /*c8e0*/  IMAD.MOV.U32 R8, RZ, RZ, R25 ;  /* 0x000000ffff087224 */ /* 0x001fe400078e0019 */
        /* <DEDUP_REMOVED lines=15> */
[----:B------:R-:W0:Y:S01]  /*c9e0*/  SHFL.IDX PT, R8, R32, 0x2, 0x181f ;  /* 0x00581f0020087f89 */ /* 0x000e2200000e0000 */
[----:B------:R-:W-:-:S03]  /*c9f0*/  VIADD R9, R57, 0x40 ;  /* 0x0000004039097836 */ /* 0x000fc60000000000 */
[----:B------:R-:W2:Y:S02]  /*ca00*/  SHFL.IDX PT, R3, R35, 0x2, 0x181f ;  /* 0x00581f0023037f89 */ /* 0x000ea400000e0000 */
[----:B------:R-:W-:Y:S02]  /*ca10*/  ISETP.GE.OR P1, PT, R9, R0, P0 ;  /* 0x000000000900720c */ /* 0x000fe40000726670 */
[----:B-1----:R-:W1:Y:S04]  /*ca20*/  SHFL.IDX PT, R14, R34, 0x2, 0x181f ;  /* 0x00581f00220e7f89 */ /* 0x002e6800000e0000 */
[----:B------:R-:W3:Y:S07]  /*ca30*/  SHFL.IDX PT, R28, R33, 0x2, 0x181f ;  /* 0x00581f00211c7f89 */ /* 0x000eee00000e0000 */
[C---:B------:R-:W-:Y:S01]  /*ca40*/  @!P1 IMAD.SHL.U32 R31, R16.reuse, 0x2, RZ ;  /* 0x00000002101f9824 */ /* 0x040fe200078e00ff */
[----:B------:R-:W-:-:S04]  /*ca50*/  @!P1 SHF.L.U64.HI R29, R16, 0x1, R17 ;  /* 0x00000001101d9819 */ /* 0x000fc80000010211 */
[----:B0-----:R-:W-:-:S05]  /*ca60*/  @!P1 IADD3 R8, P2, R8, R31, RZ ;  /* 0x0000001f08089210 */ /* 0x001fca0007f5e0ff */
[----:B--2---:R-:W-:-:S06]  /*ca70*/  @!P1 IMAD.X R9, R3, 0x1, R29, P2 ;  /* 0x0000000103099824 */ /* 0x004fcc00010e061d */
[----:B------:R-:W2:Y:S01]  /*ca80*/  @!P1 LD.E.128 R8, desc[UR38][R8.64] ;  /* 0x0000002608089980 */ /* 0x000ea2000c101d00 */
[----:B-1----:R-:W-:-:S05]  /*ca90*/  @!P1 IADD3 R14, P2, R14, R31, RZ ;  /* 0x0000001f0e0e9210 */ /* 0x002fca0007f5e0ff */
[----:B---3--:R-:W-:-:S04]  /*caa0*/  @!P1 IMAD.X R3, R28, 0x1, R29, P2 ;  /* 0x000000011c039824 */ /* 0x008fc800010e061d */
[----:B------:R-:W-:-:S05]  /*cab0*/  @!P1 IMAD.MOV.U32 R15, RZ, RZ, R3 ;  /* 0x000000ffff0f9224 */ /* 0x000fca00078e0003 */
[----:B------:R-:W3:Y:S01]  /*cac0*/  @!P1 LD.E.128 R28, desc[UR38][R14.64] ;  /* 0x000000260e1c9980 */ /* 0x000ee2000c101d00 */
[----:B------:R-:W-:Y:S02]  /*cad0*/  CS2R R52, SRZ ;  /* 0x0000000000347805 */ /* 0x000fe4000001ff00 */
[----:B------:R-:W-:Y:S02]  /*cae0*/  CS2R R54, SRZ ;  /* 0x0000000000367805 */ /* 0x000fe4000001ff00 */
[----:B------:R-:W-:Y:S01]  /*caf0*/  CS2R R38, SRZ ;  /* 0x0000000000267805 */ /* 0x000fe2000001ff00 */
[----:B------:R-:W0:Y:S01]  /*cb00*/  SHFL.IDX PT, R32, R32, 0x3, 0x181f ;  /* 0x00781f0020207f89 */ /* 0x000e2200000e0000 */
[----:B------:R-:W-:-:S03]  /*cb10*/  CS2R R40, SRZ ;  /* 0x0000000000287805 */ /* 0x000fc6000001ff00 */
[----:B------:R-:W1:Y:S04]  /*cb20*/  SHFL.IDX PT, R34, R34, 0x3, 0x181f ;  /* 0x00781f0022227f89 */ /* 0x000e6800000e0000 */
[----:B------:R-:W4:Y:S01]  /*cb30*/  SHFL.IDX PT, R33, R33, 0x3, 0x181f ;  /* 0x00781f0021217f89 */ /* 0x000f2200000e0000 */
[----:B--2---:R-:W-:Y:S02]  /*cb40*/  @!P1 IMAD.MOV.U32 R52, RZ, RZ, R8 ;  /* 0x000000ffff349224 */ /* 0x004fe400078e0008 */
[----:B------:R-:W-:Y:S02]  /*cb50*/  @!P1 IMAD.MOV.U32 R54, RZ, RZ, R10 ;  /* 0x000000ffff369224 */ /* 0x000fe400078e000a */
[----:B------:R-:W-:Y:S02]  /*cb60*/  IMAD.MOV.U32 R3, RZ, RZ, R52 ;  /* 0x000000ffff037224 */ /* 0x000fe400078e0034 */
[----:B------:R-:W-:-:S02]  /*cb70*/  @!P1 IMAD.MOV.U32 R55, RZ, RZ, R11 ;  /* 0x000000ffff379224 */ /* 0x000fc400078e000b */
[----:B------:R-:W-:Y:S01]  /*cb80*/  @!P1 IMAD.MOV.U32 R53, RZ, RZ, R9 ;  /* 0x000000ffff359224 */ /* 0x000fe200078e0009 */
[----:B------:R-:W-:Y:S01]  /*cb90*/  PRMT R65, R3, 0x7610, R65 ;  /* 0x0000761003417816 */ /* 0x000fe20000000041 */
[----:B------:R-:W-:Y:S01]  /*cba0*/  IMAD.MOV.U32 R8, RZ, RZ, R54 ;  /* 0x000000ffff087224 */ /* 0x000fe200078e0036 */
[----:B------:R2:W0:Y:S01]  /*cbb0*/  SHFL.IDX PT, R3, R35, 0x3, 0x181f ;  /* 0x00781f0023037f89 */ /* 0x00042200000e0000 */
[----:B------:R-:W-:Y:S02]  /*cbc0*/  IMAD.MOV.U32 R9, RZ, RZ, R55 ;  /* 0x000000ffff097224 */ /* 0x000fe400078e0037 */
[----:B------:R-:W-:Y:S01]  /*cbd0*/  IMAD.MOV.U32 R12, RZ, RZ, R53 ;  /* 0x000000ffff0c7224 */ /* 0x000fe200078e0035 */
[----:B------:R-:W-:Y:S01]  /*cbe0*/  PRMT R45, R8, 0x7610, R45 ;  /* 0x00007610082d7816 */ /* 0x000fe2000000002d */
[----:B---3--:R-:W-:Y:S01]  /*cbf0*/  @!P1 IMAD.MOV.U32 R38, RZ, RZ, R28 ;  /* 0x000000ffff269224 */ /* 0x008fe200078e001c */
[----:B------:R-:W-:Y:S01]  /*cc00*/  PRMT R46, R9, 0x7610, R46 ;  /* 0x00007610092e7816 */ /* 0x000fe2000000002e */
[----:B------:R-:W-:Y:S01]  /*cc10*/  @!P1 IMAD.MOV.U32 R39, RZ, RZ, R29 ;  /* 0x000000ffff279224 */ /* 0x000fe200078e001d */
[----:B------:R-:W-:Y:S01]  /*cc20*/  PRMT R66, R12, 0x7610, R66 ;  /* 0x000076100c427816 */ /* 0x000fe20000000042 */
[----:B------:R-:W-:-:S02]  /*cc30*/  @!P1 IMAD.MOV.U32 R40, RZ, RZ, R30 ;  /* 0x000000ffff289224 */ /* 0x000fc400078e001e */
[----:B------:R-:W-:Y:S02]  /*cc40*/  @!P1 IMAD.MOV.U32 R41, RZ, RZ, R31 ;  /* 0x000000ffff299224 */ /* 0x000fe400078e001f */
[----:B------:R-:W-:Y:S02]  /*cc50*/  IMAD.MOV.U32 R8, RZ, RZ, R38 ;  /* 0x000000ffff087224 */ /* 0x000fe400078e0026 */
[----:B------:R-:W-:Y:S02]  /*cc60*/  IMAD.MOV.U32 R9, RZ, RZ, R39 ;  /* 0x000000ffff097224 */ /* 0x000fe400078e0027 */
[----:B------:R-:W-:Y:S01]  /*cc70*/  IMAD.MOV.U32 R10, RZ, RZ, R40 ;  /* 0x000000ffff0a7224 */ /* 0x000fe200078e0028 */
[----:B------:R-:W-:Y:S01]  /*cc80*/  PRMT R72, R8, 0x7610, R72 ;  /* 0x0000761008487816 */ /* 0x000fe20000000048 */
[----:B------:R-:W-:Y:S01]  /*cc90*/  IMAD.MOV.U32 R11, RZ, RZ, R41 ;  /* 0x000000ffff0b7224 */ /* 0x000fe200078e0029 */
[----:B------:R-:W-:Y:S02]  /*cca0*/  PRMT R73, R9, 0x7610, R73 ;  /* 0x0000761009497816 */ /* 0x000fe40000000049 */
[----:B------:R-:W-:-:S02]  /*ccb0*/  CS2R R8, SRZ ;  /* 0x0000000000087805 */ /* 0x000fc4000001ff00 */
[----:B------:R-:W-:Y:S02]  /*ccc0*/  PRMT R74, R10, 0x7610, R74 ;  /* 0x000076100a4a7816 */ /* 0x000fe4000000004a */
[----:B012-4-:R-:W-:-:S07]  /*ccd0*/  PRMT R75, R11, 0x7610, R75 ;  /* 0x000076100b4b7816 */ /* 0x017fce000000004b */
.L_x_8844:
[----:B------:R-:W-:Y:S01]  /*cce0*/  VIADD R57, R57, 0x60 ;  /* 0x0000006039397836 */ /* 0x000fe20000000000 */
[----:B------:R-:W-:Y:S01]  /*ccf0*/  LEA.HI R10, R213, R213, RZ, 0x1 ;  /* 0x000000d5d50a7211 */ /* 0x000fe200078f08ff */
[----:B------:R-:W-:Y:S01]  /*cd00*/  BSSY B1, `(.L_x_8511) ;  /* 0x0000015000017945 */ /* 0x000fe20003800000 */
[----:B------:R-:W-:Y:S02]  /*cd10*/  CS2R R12, SRZ ;  /* 0x00000000000c7805 */ /* 0x000fe4000001ff00 */
[----:B------:R-:W-:Y:S02]  /*cd20*/  CS2R R14, SRZ ;  /* 0x00000000000e7805 */ /* 0x000fe4000001ff00 */
[----:B------:R-:W-:Y:S02]  /*cd30*/  ISETP.GE.AND P1, PT, R57, R0, PT ;  /* 0x000000003900720c */ /* 0x000fe40003f26270 */
[----:B------:R-:W-:-:S05]  /*cd40*/  LOP3.LUT R10, R10, 0xfffffffe, RZ, 0xc0, !PT ;  /* 0xfffffffe0a0a7812 */ /* 0x000fca00078ec0ff */
[----:B------:R-:W-:Y:S01]  /*cd50*/  IMAD.IADD R29, R213, 0x1, -R10 ;  /* 0x00000001d51d7824 */ /* 0x000fe200078e0a0a */
[----:B------:R-:W-:-:S04]  /*cd60*/  CS2R R10, SRZ ;  /* 0x00000000000a7805 */ /* 0x000fc8000001ff00 */
[----:B------:R-:W-:Y:S01]  /*cd70*/  SHF.L.U32 R29, R29, 0x1f, RZ ;  /* 0x0000001f1d1d7819 */ /* 0x000fe200000006ff */
[----:B------:R-:W-:Y:S06]  /*cd80*/  @P1 BRA `(.L_x_8512) ;  /* 0x0000000000301947 */ /* 0x000fec0003800000 */
[----:B------:R-:W-:Y:S02]  /*cd90*/  CS2R R10, SRZ ;  /* 0x00000000000a7805 */ /* 0x000fe4000001ff00 */
[----:B------:R-:W-:Y:S02]  /*cda0*/  CS2R R12, SRZ ;  /* 0x00000000000c7805 */ /* 0x000fe4000001ff00 */
[----:B------:R-:W-:Y:S01]  /*cdb0*/  CS2R R14, SRZ ;  /* 0x00000000000e7805 */ /* 0x000fe2000001ff00 */
[----:B------:R-:W-:Y:S06]  /*cdc0*/  @P0 BRA `(.L_x_8512) ;  /* 0x0000000000200947 */ /* 0x000fec0003800000 */
[C---:B------:R-:W-:Y:S01]  /*cdd0*/  IMAD.SHL.U32 R9, R16.reuse, 0x2, RZ ;  /* 0x0000000210097824 */ /* 0x040fe200078e00ff */
[----:B------:R-:W-:-:S04]  /*cde0*/  SHF.L.U64.HI R10, R16, 0x1, R17 ;  /* 0x00000001100a7819 */ /* 0x000fc80000010211 */
[-C--:B------:R-:W-:Y:S02]  /*cdf0*/  IADD3 R12, P1, R32, R9.reuse, RZ ;  /* 0x00000009200c7210 */ /* 0x080fe40007f3e0ff */
[----:B------:R-:W-:-:S03]  /*ce00*/  IADD3 R8, P2, R34, R9, RZ ;  /* 0x0000000922087210 */ /* 0x000fc60007f5e0ff */
[--C-:B------:R-:W-:Y:S02]  /*ce10*/  IMAD.X R13, R3, 0x1, R10.reuse, P1 ;  /* 0x00000001030d7824 */ /* 0x100fe400008e060a */
[----:B------:R-:W-:-:S04]  /*ce20*/  IMAD.X R9, R33, 0x1, R10, P2 ;  /* 0x0000000121097824 */ /* 0x000fc800010e060a */
[----:B------:R-:W5:Y:S04]  /*ce30*/  LD.E.128 R12, desc[UR38][R12.64] ;  /* 0x000000260c0c7980 */ /* 0x000f68000c101d00 */
[----:B------:R-:W5:Y:S02]  /*ce40*/  LD.E.128 R8, desc[UR38][R8.64] ;  /* 0x0000002608087980 */ /* 0x000f64000c101d00 */
.L_x_8512:
[----:B------:R-:W-:Y:S05]  /*ce50*/  BSYNC B1 ;  /* 0x0000000000017941 */ /* 0x000fea0003800000 */
.L_x_8511:
[----:B------:R-:W0:Y:S01]  /*ce60*/  SYNCS.PHASECHK.TRANS64.TRYWAIT P4, [R2+URZ+0x28800], R29 ;  /* 0x0288001d020075a7 */ /* 0x000e22000808017f */
[----:B------:R-:W-:Y:S01]  /*ce70*/  VIADDMNMX R0, R0, -R193, 0x80, PT ;  /* 0x0000008000007446 */ /* 0x000fe200038009c1 */
[----:B-----5:R-:W-:Y:S01]  /*ce80*/  IMAD.MOV.U32 R3, RZ, RZ, R8 ;  /* 0x000000ffff037224 */ /* 0x020fe200078e0008 */
[----:B------:R-:W-:Y:S01]  /*ce90*/  BSSY B1, `(.L_x_8513) ;  /* 0x0000013000017945 */ /* 0x000fe20003800000 */
[----:B------:R-:W-:Y:S01]  /*cea0*/  IMAD.MOV.U32 R28, RZ, RZ, R9 ;  /* 0x000000ffff1c7224 */ /* 0x000fe200078e0009 */
[-C--:B------:R-:W-:Y:S01]  /*ceb0*/  ISETP.GE.OR P3, PT, R23, R0.reuse, P0 ;  /* 0x000000001700720c */ /* 0x080fe20000766670 */
[----:B------:R-:W-:Y:S01]  /*cec0*/  IMAD.MOV.U32 R30, RZ, RZ, R13 ;  /* 0x000000ffff1e7224 */ /* 0x000fe200078e000d */
[-C--:B------:R-:W-:Y:S02]  /*ced0*/  ISETP.GE.OR P2, PT, R212, R0.reuse, P0 ;  /* 0x00000000d400720c */ /* 0x080fe40000746670 */
[-C--:B------:R-:W-:Y:S02]  /*cee0*/  ISETP.GE.OR P1, PT, R211, R0.reuse, P0 ;  /* 0x00000000d300720c */ /* 0x080fe40000726670 */
[----:B------:R-:W-:Y:S01]  /*cef0*/  ISETP.GE.OR P0, PT, R210, R0, P0 ;  /* 0x00000000d200720c */ /* 0x000fe20000706670 */
        /* <DEDUP_REMOVED lines=11> */
[----:B0-----:R-:W-:Y:S06]  /*cfb0*/  @!P4 BRA `(.L_x_8514) ;  /* 0x000001940018c947 */ /* 0x001fec0003800000 */
.L_x_8845:
[----:B------:R-:W-:Y:S05]  /*cfc0*/  BSYNC B1 ;  /* 0x0000000000017941 */ /* 0x000fea0003800000 */
.L_x_8513:
[----:B------:R-:W-:Y:S04]  /*cfd0*/  BSSY B1, `(.L_x_8515) ;  /* 0x0000069000017945 */ /* 0x000fe80003800000 */
[----:B------:R-:W-:Y:S05]  /*cfe0*/  @P3 BRA `(.L_x_8516) ;  /* 0x00000004009c3947 */ /* 0x000fea0003800000 */
[----:B------:R-:W-:Y:S02]  /*cff0*/  LEA.HI R28, R56, R207, RZ, 0x1d ;  /* 0x000000cf381c7211 */ /* 0x000fe400078fe8ff */
[----:B------:R-:W-:Y:S02]  /*d000*/  SHF.R.U64 R48, R48, 0x10, R49 ;  /* 0x0000001030307819 */ /* 0x000fe40000001231 */
[----:B------:R-:W-:Y:S01]  /*d010*/  SHF.R.S32.HI R31, RZ, 0x1f, R28 ;  /* 0x0000001fff1f7819 */ /* 0x000fe2000001141c */
[----:B0-----:R-:W-:Y:S01]  /*d020*/  IMAD.SHL.U32 R29, R28, 0x8, RZ ;  /* 0x000000081c1d7824 */ /* 0x001fe200078e00ff */
[----:B------:R-:W-:Y:S02]  /*d030*/  SHF.R.U64 R80, R20, 0x10, R21 ;  /* 0x0000001014507819 */ /* 0x000fe40000001215 */
[----:B------:R-:W-:Y:S02]  /*d040*/  LEA.HI R31, R31, R28, RZ, 0x3 ;  /* 0x0000001c1f1f7211 */ /* 0x000fe400078f18ff */
[----:B------:R-:W-:-:S02]  /*d050*/  LOP3.LUT R30, R29, 0x38, RZ, 0xc0, !PT ;  /* 0x000000381d1e7812 */ /* 0x000fc400078ec0ff */
[----:B------:R-:W-:Y:S01]  /*d060*/  SHF.R.U64 R78, R50, 0x10, R51 ;  /* 0x00000010324e7819 */ /* 0x000fe20000001233 */
[----:B------:R-:W-:Y:S01]  /*d070*/  IMAD.SHL.U32 R31, R31, 0x400, RZ ;  /* 0x000004001f1f7824 */ /* 0x000fe200078e00ff */
[----:B------:R-:W-:Y:S02]  /*d080*/  LOP3.LUT R30, R30, 0x1c0, R225, 0xf8, !PT ;  /* 0x000001c01e1e7812 */ /* 0x000fe400078ef8e1 */
[----:B------:R-:W-:Y:S02]  /*d090*/  SHF.R.U32.HI R85, RZ, 0x10, R37 ;  /* 0x00000010ff557819 */ /* 0x000fe40000011625 */
[----:B------:R-:W-:Y:S02]  /*d0a0*/  LOP3.LUT R30, R30, R203, RZ, 0x3c, !PT ;  /* 0x000000cb1e1e7212 */ /* 0x000fe400078e3cff */
[----:B------:R-:W-:Y:S02]  /*d0b0*/  LOP3.LUT R31, R31, 0x7fffe000, RZ, 0xc0, !PT ;  /* 0x7fffe0001f1f7812 */ /* 0x000fe400078ec0ff */
[----:B------:R-:W-:-:S02]  /*d0c0*/  PRMT R50, R46, 0x5432, R48 ;  /* 0x000054322e327816 */ /* 0x000fc40000000030 */
[----:B------:R-:W-:Y:S02]  /*d0d0*/  IADD3 R33, R30, R31, R204 ;  /* 0x0000001f1e217210 */ /* 0x000fe40007ffe0cc */
[----:B------:R-:W0:Y:S01]  /*d0e0*/  LDS.128 R28, [R205] ;  /* 0x00000000cd1c7984 */ /* 0x000e220000000c00 */
[----:B------:R-:W-:Y:S02]  /*d0f0*/  PRMT R80, R43, 0x5432, R80 ;  /* 0x000054322b507816 */ /* 0x000fe40000000050 */
[----:B------:R-:W-:Y:S01]  /*d100*/  IMAD R76, R33, 0x2, R2 ;  /* 0x00000002214c7824 */ /* 0x000fe200078e0202 */
[----:B------:R-:W-:Y:S02]  /*d110*/  SHF.R.U32.HI R77, RZ, 0x10, R49 ;  /* 0x00000010ff4d7819 */ /* 0x000fe40000011631 */
[----:B------:R-:W-:Y:S02]  /*d120*/  SHF.R.U32.HI R82, RZ, 0x10, R21 ;  /* 0x00000010ff527819 */ /* 0x000fe40000011615 */
[----:B------:R-:W1:Y:S01]  /*d130*/  LDS.128 R32, [R76+0x10400] ;  /* 0x010400004c207984 */ /* 0x000e620000000c00 */
[----:B------:R-:W-:Y:S01]  /*d140*/  SHF.R.U32.HI R79, RZ, 0x10, R51 ;  /* 0x00000010ff4f7819 */ /* 0x000fe20000011633 */
[----:B------:R-:W-:Y:S01]  /*d150*/  IMAD.U32 R51, R50, 0x10000, RZ ;  /* 0x0001000032337824 */ /* 0x000fe200078e00ff */
[----:B------:R-:W-:-:S02]  /*d160*/  PRMT R78, R43, 0x5410, R78 ;  /* 0x000054102b4e7816 */ /* 0x000fc4000000004e */
[----:B------:R-:W-:Y:S01]  /*d170*/  PRMT R85, R81, 0x5410, R85 ;  /* 0x0000541051557816 */ /* 0x000fe20000000055 */
[----:B------:R-:W-:Y:S01]  /*d180*/  IMAD.U32 R81, R80, 0x10000, RZ ;  /* 0x0001000050517824 */ /* 0x000fe200078e00ff */
[----:B------:R-:W-:Y:S02]  /*d190*/  PRMT R77, R83, 0x5410, R77 ;  /* 0x00005410534d7816 */ /* 0x000fe4000000004d */
[C---:B------:R-:W-:Y:S01]  /*d1a0*/  PRMT R82, R44.reuse, 0x5432, R82 ;  /* 0x000054322c527816 */ /* 0x040fe20000000052 */
[----:B------:R-:W-:Y:S01]  /*d1b0*/  IMAD.U32 R86, R85, 0x10000, RZ ;  /* 0x0001000055567824 */ /* 0x000fe200078e00ff */
[----:B------:R-:W-:Y:S02]  /*d1c0*/  PRMT R79, R44, 0x5410, R79 ;  /* 0x000054102c4f7816 */ /* 0x000fe4000000004f */
[----:B------:R-:W-:Y:S01]  /*d1d0*/  SHF.R.U64 R84, R36, 0x10, R37 ;  /* 0x0000001024547819 */ /* 0x000fe20000001225 */
[----:B------:R-:W-:Y:S01]  /*d1e0*/  IMAD.U32 R83, R82, 0x10000, RZ ;  /* 0x0001000052537824 */ /* 0x000fe200078e00ff */
[----:B------:R-:W-:-:S02]  /*d1f0*/  LOP3.LUT R80, R80, 0xffff0000, RZ, 0xc0, !PT ;  /* 0xffff000050507812 */ /* 0x000fc400078ec0ff */
[----:B------:R-:W-:Y:S02]  /*d200*/  LOP3.LUT R50, R50, 0xffff0000, RZ, 0xc0, !PT ;  /* 0xffff000032327812 */ /* 0x000fe400078ec0ff */
        /* <DEDUP_REMOVED lines=16> */
[C---:B------:R-:W-:Y:S01]  /*d310*/  IMAD.U32 R43, R77.reuse, 0x10000, RZ ;  /* 0x000100004d2b7824 */ /* 0x040fe200078e00ff */
[----:B------:R-:W-:Y:S01]  /*d320*/  LOP3.LUT R77, R77, 0xffff0000, RZ, 0xc0, !PT ;  /* 0xffff00004d4d7812 */ /* 0x000fe200078ec0ff */
[----:B------:R-:W-:-:S02]  /*d330*/  IMAD.U32 R49, R35, 0x10000, RZ ;  /* 0x0001000023317824 */ /* 0x000fc400078e00ff */
[C---:B------:R-:W-:Y:S01]  /*d340*/  FFMA.FTZ R87, R20.reuse, R51, -R87 ;  /* 0x0000003314577223 */ /* 0x040fe20000010857 */
[----:B------:R-:W-:Y:S01]  /*d350*/  FFMA.FTZ R89, R20, R81, R89 ;  /* 0x0000005114597223 */ /* 0x000fe20000010059 */
[C---:B------:R-:W-:Y:S01]  /*d360*/  FMUL.FTZ R51, R44.reuse, R83 ;  /* 0x000000532c337220 */ /* 0x040fe20000410000 */
[----:B------:R-:W-:Y:S02]  /*d370*/  IMAD.U32 R20, R79, 0x10000, RZ ;  /* 0x000100004f147824 */ /* 0x000fe400078e00ff */
[-C--:B------:R-:W-:Y:S01]  /*d380*/  FMUL.FTZ R81, R44, R43.reuse ;  /* 0x0000002b2c517220 */ /* 0x080fe20000410000 */
[C---:B------:R-:W-:Y:S01]  /*d390*/  FMUL.FTZ R44, R49.reuse, R86 ;  /* 0x00000056312c7220 */ /* 0x040fe20000410000 */
[C---:B------:R-:W-:Y:S01]  /*d3a0*/  FFMA.FTZ R51, R36.reuse, R43, -R51 ;  /* 0x0000002b24337223 */ /* 0x040fe20000010833 */
[-C--:B------:R-:W-:Y:S01]  /*d3b0*/  FMUL.FTZ R49, R49, R20.reuse ;  /* 0x0000001431317220 */ /* 0x080fe20000410000 */
[----:B------:R-:W-:Y:S01]  /*d3c0*/  FFMA.FTZ R81, R36, R83, R81 ;  /* 0x0000005324517223 */ /* 0x000fe20000010051 */
[----:B------:R-:W-:Y:S01]  /*d3d0*/  FFMA.FTZ R43, R37, R20, -R44 ;  /* 0x00000014252b7223 */ /* 0x000fe2000001082c */
[C---:B------:R-:W-:Y:S01]  /*d3e0*/  FMUL.FTZ R20, R32.reuse, R80 ;  /* 0x0000005020147220 */ /* 0x040fe20000410000 */
        /* <DEDUP_REMOVED lines=39> */
.L_x_8516:
[----:B------:R-:W-:Y:S05]  /*d660*/  BSYNC B1 ;  /* 0x0000000000017941 */ /* 0x000fea0003800000 */
.L_x_8515:
[----:B------:R-:W-:Y:S04]  /*d670*/  BSSY B1, `(.L_x_8517) ;  /* 0x0000068000017945 */ /* 0x000fe80003800000 */
[----:B------:R-:W-:Y:S05]  /*d680*/  @P2 BRA `(.L_x_8518) ;  /* 0x0000000400982947 */ /* 0x000fea0003800000 */
[----:B------:R-:W-:Y:S02]  /*d690*/  LEA.HI R20, R56, R207, RZ, 0x1d ;  /* 0x000000cf38147211 */ /* 0x000fe400078fe8ff */
[--C-:B------:R-:W-:Y:S02]  /*d6a0*/  SHF.R.U64 R36, R4, 0x10, R5.reuse ;  /* 0x0000001004247819 */ /* 0x100fe40000001205 */
[----:B------:R-:W-:Y:S01]  /*d6b0*/  SHF.R.S32.HI R21, RZ, 0x1f, R20 ;  /* 0x0000001fff157819 */ /* 0x000fe20000011414 */
[----:B-1----:R-:W-:Y:S01]  /*d6c0*/  IMAD.SHL.U32 R28, R20, 0x8, RZ ;  /* 0x00000008141c7824 */ /* 0x002fe200078e00ff */
[----:B------:R-:W-:Y:S02]  /*d6d0*/  SHF.R.U32.HI R5, RZ, 0x10, R5 ;  /* 0x00000010ff057819 */ /* 0x000fe40000011605 */
[----:B------:R-:W-:Y:S02]  /*d6e0*/  LEA.HI R20, R21, R20, RZ, 0x3 ;  /* 0x0000001415147211 */ /* 0x000fe400078f18ff */
[----:B------:R-:W-:-:S02]  /*d6f0*/  LOP3.LUT R21, R199, 0x38, R28, 0xf8, !PT ;  /* 0x00000038c7157812 */ /* 0x000fc400078ef81c */
[----:B0-----:R-:W0:Y:S01]  /*d700*/  LDS.128 R28, [R221] ;  /* 0x00000000dd1c7984 */ /* 0x001e220000000c00 */
[----:B------:R-:W-:Y:S01]  /*d710*/  IMAD.SHL.U32 R20, R20, 0x400, RZ ;  /* 0x0000040014147824 */ /* 0x000fe200078e00ff */
[----:B------:R-:W-:Y:S02]  /*d720*/  LOP3.LUT R21, R21, R228, RZ, 0x3c, !PT ;  /* 0x000000e415157212 */ /* 0x000fe400078e3cff */
[--C-:B------:R-:W-:Y:S02]  /*d730*/  SHF.R.U64 R4, R26, 0x10, R27.reuse ;  /* 0x000000101a047819 */ /* 0x100fe4000000121b */
[----:B------:R-:W-:Y:S02]  /*d740*/  LOP3.LUT R20, R20, 0x7fffe000, RZ, 0xc0, !PT ;  /* 0x7fffe00014147812 */ /* 0x000fe400078ec0ff */
[----:B------:R-:W-:Y:S02]  /*d750*/  SHF.R.U32.HI R27, RZ, 0x10, R27 ;  /* 0x00000010ff1b7819 */ /* 0x000fe4000001161b */
[----:B------:R-:W-:-:S02]  /*d760*/  IADD3 R21, R21, R20, R202 ;  /* 0x0000001415157210 */ /* 0x000fc40007ffe0ca */
[----:B------:R-:W-:Y:S02]  /*d770*/  SHF.R.U64 R20, R6, 0x10, R7 ;  /* 0x0000001006147819 */ /* 0x000fe40000001207 */
[----:B------:R-:W-:Y:S01]  /*d780*/  SHF.R.U64 R6, R24, 0x10, R25 ;  /* 0x0000001018067819 */ /* 0x000fe20000001219 */
[----:B------:R-:W-:Y:S01]  /*d790*/  IMAD R21, R21, 0x2, R2 ;  /* 0x0000000215157824 */ /* 0x000fe200078e0202 */
[----:B------:R-:W-:Y:S02]  /*d7a0*/  SHF.R.U32.HI R7, RZ, 0x10, R7 ;  /* 0x00000010ff077819 */ /* 0x000fe40000011607 */
[----:B------:R-:W-:Y:S02]  /*d7b0*/  SHF.R.U32.HI R25, RZ, 0x10, R25 ;  /* 0x00000010ff197819 */ /* 0x000fe40000011619 */
[----:B------:R-:W1:Y:S01]  /*d7c0*/  LDS.128 R32, [R21+0x10400] ;  /* 0x0104000015207984 */ /* 0x000e620000000c00 */
[----:B------:R-:W-:Y:S02]  /*d7d0*/  PRMT R47, R47, 0x5410, R6 ;  /* 0x000054102f2f7816 */ /* 0x000fe40000000006 */
[----:B------:R-:W-:-:S02]  /*d7e0*/  PRMT R61, R61, 0x5410, R36 ;  /* 0x000054103d3d7816 */ /* 0x000fc40000000024 */
[----:B------:R-:W-:Y:S01]  /*d7f0*/  PRMT R62, R62, 0x5410, R5 ;  /* 0x000054103e3e7816 */ /* 0x000fe20000000005 */
[----:B------:R-:W-:Y:S01]  /*d800*/  IMAD.U32 R37, R47, 0x10000, RZ ;  /* 0x000100002f257824 */ /* 0x000fe200078e00ff */
[----:B------:R-:W-:Y:S01]  /*d810*/  PRMT R63, R63, 0x5410, R20 ;  /* 0x000054103f3f7816 */ /* 0x000fe20000000014 */
[----:B------:R-:W-:Y:S01]  /*d820*/  IMAD.U32 R36, R61, 0x10000, RZ ;  /* 0x000100003d247824 */ /* 0x000fe200078e00ff */
[----:B------:R-:W-:Y:S02]  /*d830*/  PRMT R64, R64, 0x5410, R7 ;  /* 0x0000541040407816 */ /* 0x000fe40000000007 */
[----:B------:R-:W-:Y:S02]  /*d840*/  PRMT R58, R58, 0x5410, R25 ;  /* 0x000054103a3a7816 */ /* 0x000fe40000000019 */
[----:B------:R-:W-:Y:S02]  /*d850*/  PRMT R59, R59, 0x5410, R4 ;  /* 0x000054103b3b7816 */ /* 0x000fe40000000004 */
[----:B------:R-:W-:-:S02]  /*d860*/  PRMT R60, R60, 0x5410, R27 ;  /* 0x000054103c3c7816 */ /* 0x000fc4000000001b */
        /* <DEDUP_REMOVED lines=22> */
[----:B------:R-:W-:Y:S01]  /*d9d0*/  FFMA.FTZ R43, R4, R36, -R43 ;  /* 0x00000024042b7223 */ /* 0x000fe2000001082b */
[C---:B------:R-:W-:Y:S01]  /*d9e0*/  FMUL.FTZ R51, R27.reuse, R35 ;  /* 0x000000231b337220 */ /* 0x040fe20000410000 */
[----:B------:R-:W-:Y:S02]  /*d9f0*/  IMAD.U32 R36, R60, 0x10000, RZ ;  /* 0x000100003c247824 */ /* 0x000fe400078e00ff */
[----:B------:R-:W-:Y:S01]  /*da00*/  FFMA.FTZ R49, R4, R37, R49 ;  /* 0x0000002504317223 */ /* 0x000fe20000010031 */
[-C--:B------:R-:W-:Y:S01]  /*da10*/  FMUL.FTZ R27, R27, R25.reuse ;  /* 0x000000191b1b7220 */ /* 0x080fe20000410000 */
[----:B------:R-:W-:Y:S01]  /*da20*/  FFMA.FTZ R51, R6, R25, -R51 ;  /* 0x0000001906337223 */ /* 0x000fe20000010833 */
[----:B------:R-:W-:-:S02]  /*da30*/  IMAD.U32 R4, R64, 0x10000, RZ ;  /* 0x0001000040047824 */ /* 0x000fc400078e00ff */
[C---:B------:R-:W-:Y:S01]  /*da40*/  FMUL.FTZ R25, R33.reuse, R36 ;  /* 0x0000002421197220 */ /* 0x040fe20000410000 */
[----:B------:R-:W-:Y:S01]  /*da50*/  FFMA.FTZ R35, R6, R35, R27 ;  /* 0x0000002306237223 */ /* 0x000fe2000001001b */
[----:B------:R-:W-:Y:S01]  /*da60*/  LOP3.LUT R27, R58, 0xffff0000, RZ, 0xc0, !PT ;  /* 0xffff00003a1b7812 */ /* 0x000fe200078ec0ff */
[-C--:B------:R-:W-:Y:S01]  /*da70*/  FMUL.FTZ R33, R33, R4.reuse ;  /* 0x0000000421217220 */ /* 0x080fe20000410000 */
[----:B------:R-:W-:Y:S01]  /*da80*/  FFMA.FTZ R37, R24, R4, -R25 ;  /* 0x0000000418257223 */ /* 0x000fe20000010819 */
[----:B------:R-:W-:Y:S01]  /*da90*/  LOP3.LUT R25, R62, 0xffff0000, RZ, 0xc0, !PT ;  /* 0xffff00003e197812 */ /* 0x000fe200078ec0ff */
[----:B------:R-:W-:Y:S01]  /*daa0*/  FMUL.FTZ R4, R26, R47 ;  /* 0x0000002f1a047220 */ /* 0x000fe20000410000 */
[----:B------:R-:W-:Y:S01]  /*dab0*/  FFMA.FTZ R48, R24, R36, R33 ;  /* 0x0000002418307223 */ /* 0x000fe20000010021 */
[C---:B------:R-:W-:Y:S01]  /*dac0*/  FMUL.FTZ R33, R32.reuse, R27 ;  /* 0x0000001b20217220 */ /* 0x040fe20000410000 */
[----:B------:R-:W-:Y:S02]  /*dad0*/  IMAD.U32 R6, R59, 0x10000, RZ ;  /* 0x000100003b067824 */ /* 0x000fe400078e00ff */
[----:B------:R-:W-:Y:S01]  /*dae0*/  FFMA.FTZ R24, R5, R61, -R4 ;  /* 0x0000003d05187223 */ /* 0x000fe20000010804 */
[----:B------:R-:W-:Y:S01]  /*daf0*/  FMUL.FTZ R36, R32, R25 ;  /* 0x0000001920247220 */ /* 0x000fe20000410000 */
[----:B------:R-:W-:-:S02]  /*db00*/  IMAD.U32 R4, R63, 0x10000, RZ ;  /* 0x000100003f047824 */ /* 0x000fc400078e00ff */
[----:B------:R-:W-:Y:S01]  /*db10*/  FMUL.FTZ R26, R26, R61 ;  /* 0x0000003d1a1a7220 */ /* 0x000fe20000410000 */
[C---:B------:R-:W-:Y:S01]  /*db20*/  FFMA.FTZ R32, R28.reuse, R25, -R33 ;  /* 0x000000191c207223 */ /* 0x040fe20000010821 */
[----:B------:R-:W-:Y:S01]  /*db30*/  FFMA.FTZ R36, R28, R27, R36 ;  /* 0x0000001b1c247223 */ /* 0x000fe20000010024 */
[C---:B------:R-:W-:Y:S01]  /*db40*/  FMUL.FTZ R44, R29.reuse, R6 ;  /* 0x000000061d2c7220 */ /* 0x040fe20000410000 */
[-C--:B------:R-:W-:Y:S01]  /*db50*/  FMUL.FTZ R28, R29, R4.reuse ;  /* 0x000000041d1c7220 */ /* 0x080fe20000410000 */
[----:B------:R-:W-:Y:S01]  /*db60*/  LOP3.LUT R59, R59, 0xffff0000, RZ, 0xc0, !PT ;  /* 0xffff00003b3b7812 */ /* 0x000fe200078ec0ff */
        /* <DEDUP_REMOVED lines=9> */
[----:B------:R-:W-:Y:S01]  /*dc00*/  FMUL.FTZ R34, R34, R5 ;  /* 0x0000000522227220 */ /* 0x000fe20000410000 */
[C---:B------:R-:W-:Y:S01]  /*dc10*/  FFMA.FTZ R7, R20.reuse, R63, -R7 ;  /* 0x0000003f14077223 */ /* 0x040fe20000010807 */
[----:B------:R-:W-:Y:S01]  /*dc20*/  FFMA.FTZ R59, R20, R59, R4 ;  /* 0x0000003b143b7223 */ /* 0x000fe20000010004 */
[C---:B------:R-:W-:Y:S01]  /*dc30*/  FFMA.FTZ R20, R30.reuse, R5, -R27 ;  /* 0x000000051e147223 */ /* 0x040fe2000001081b */
        /* <DEDUP_REMOVED lines=11> */
.L_x_8518:
[----:B------:R-:W-:Y:S05]  /*dcf0*/  BSYNC B1 ;  /* 0x0000000000017941 */ /* 0x000fea0003800000 */
.L_x_8517:
[----:B------:R-:W-:Y:S04]  /*dd00*/  BSSY B1, `(.L_x_8519) ;  /* 0x0000068000017945 */ /* 0x000fe80003800000 */
[----:B------:R-:W-:Y:S05]  /*dd10*/  @P1 BRA `(.L_x_8520) ;  /* 0x0000000400981947 */ /* 0x000fea0003800000 */
[----:B--2---:R-:W-:Y:S02]  /*dd20*/  LEA.HI R4, R56, R207, RZ, 0x1d ;  /* 0x000000cf38047211 */ /* 0x004fe400078fe8ff */
[----:B-1----:R-:W-:Y:S02]  /*dd30*/  SHF.R.U64 R31, R38, 0x10, R39 ;  /* 0x00000010261f7819 */ /* 0x002fe40000001227 */
[----:B------:R-:W-:Y:S01]  /*dd40*/  SHF.R.S32.HI R7, RZ, 0x1f, R4 ;  /* 0x0000001fff077819 */ /* 0x000fe20000011404 */
[----:B------:R-:W-:Y:S01]  /*dd50*/  IMAD.SHL.U32 R5, R4, 0x8, RZ ;  /* 0x0000000804057824 */ /* 0x000fe200078e00ff */
[----:B------:R-:W-:Y:S02]  /*dd60*/  SHF.R.U64 R28, R52, 0x10, R53 ;  /* 0x00000010341c7819 */ /* 0x000fe40000001235 */
        /* <DEDUP_REMOVED lines=15> */
[--C-:B0-----:R-:W-:Y:S02]  /*de60*/  SHF.R.U64 R29, R40, 0x10, R41.reuse ;  /* 0x00000010281d7819 */ /* 0x101fe40000001229 */
[----:B------:R-:W-:Y:S02]  /*de70*/  PRMT R73, R73, 0x5410, R38 ;  /* 0x0000541049497816 */ /* 0x000fe40000000026 */
[----:B------:R-:W0:Y:S01]  /*de80*/  LDS.128 R24, [R21+0x10400] ;  /* 0x0104000015187984 */ /* 0x000e220000000c00 */
[----:B------:R-:W-:-:S02]  /*de90*/  SHF.R.U32.HI R40, RZ, 0x10, R41 ;  /* 0x00000010ff287819 */ /* 0x000fc40000011629 */
[----:B------:R-:W-:Y:S01]  /*dea0*/  PRMT R66, R66, 0x5410, R53 ;  /* 0x0000541042427816 */ /* 0x000fe20000000035 */
[----:B------:R-:W-:Y:S01]  /*deb0*/  IMAD.U32 R37, R73, 0x10000, RZ ;  /* 0x0001000049257824 */ /* 0x000fe200078e00ff */
[----:B------:R-:W-:Y:S02]  /*dec0*/  PRMT R45, R45, 0x5410, R20 ;  /* 0x000054102d2d7816 */ /* 0x000fe40000000014 */
[----:B------:R-:W-:Y:S02]  /*ded0*/  SHF.R.U32.HI R55, RZ, 0x10, R55 ;  /* 0x00000010ff377819 */ /* 0x000fe40000011637 */
[----:B------:R-:W-:Y:S02]  /*dee0*/  PRMT R75, R75, 0x5410, R40 ;  /* 0x000054104b4b7816 */ /* 0x000fe40000000028 */
[----:B------:R-:W-:Y:S02]  /*def0*/  PRMT R46, R46, 0x5410, R55 ;  /* 0x000054102e2e7816 */ /* 0x000fe40000000037 */
[----:B------:R-:W-:-:S02]  /*df00*/  LOP3.LUT R65, R65, 0xffff0000, RZ, 0xc0, !PT ;  /* 0xffff000041417812 */ /* 0x000fc400078ec0ff */
[----:B------:R-:W-:Y:S01]  /*df10*/  PRMT R74, R74, 0x5410, R29 ;  /* 0x000054104a4a7816 */ /* 0x000fe2000000001d */
        /* <DEDUP_REMOVED lines=25> */
[----:B------:R-:W-:Y:S01]  /*e0b0*/  LOP3.LUT R28, R73, 0xffff0000, RZ, 0xc0, !PT ;  /* 0xffff0000491c7812 */ /* 0x000fe200078ec0ff */
        /* <DEDUP_REMOVED lines=8> */
[----:B------:R-:W-:Y:S01]  /*e140*/  FFMA.FTZ R39, R30, R39, R34 ;  /* 0x000000271e277223 */ /* 0x000fe20000010022 */
[----:B------:R-:W-:Y:S01]  /*e150*/  FMUL.FTZ R32, R25, R28 ;  /* 0x0000001c19207220 */ /* 0x000fe20000410000 */
[C---:B------:R-:W-:Y:S01]  /*e160*/  FFMA.FTZ R35, R4.reuse, R65, -R35 ;  /* 0x0000004104237223 */ /* 0x040fe20000010823 */
[----:B------:R-:W-:Y:S02]  /*e170*/  IMAD.U32 R20, R45, 0x10000, RZ ;  /* 0x000100002d147824 */ /* 0x000fe400078e00ff */
[----:B------:R-:W-:Y:S01]  /*e180*/  FMUL.FTZ R25, R25, R66 ;  /* 0x0000004219197220 */ /* 0x000fe20000410000 */
        /* <DEDUP_REMOVED lines=9> */
[----:B------:R-:W-:-:S02]  /*e220*/  LOP3.LUT R27, R27, 0xffff0000, RZ, 0xc0, !PT ;  /* 0xffff00001b1b7812 */ /* 0x000fc400078ec0ff */
[----:B------:R-:W-:Y:S01]  /*e230*/  LOP3.LUT R45, R45, 0xffff0000, RZ, 0xc0, !PT ;  /* 0xffff00002d2d7812 */ /* 0x000fe200078ec0ff */
[----:B------:R-:W-:Y:S01]  /*e240*/  FMUL.FTZ R25, R26, R5 ;  /* 0x000000051a197220 */ /* 0x000fe20000410000 */
        /* <DEDUP_REMOVED lines=19> */
.L_x_8520:
[----:B------:R-:W-:Y:S05]  /*e380*/  BSYNC B1 ;  /* 0x0000000000017941 */ /* 0x000fea0003800000 */
.L_x_8519:
[----:B------:R-:W-:Y:S01]  /*e390*/  PRMT R20, R3, 0x5410, R0 ;  /* 0x0000541003147816 */ /* 0x000fe20000000000 */
[----:B------:R-:W-:Y:S06]  /*e3a0*/  @P0 BRA `(.L_x_8504) ;  /* 0x0000000400980947 */ /* 0x000fec0003800000 */
[----:B------:R-:W-:Y:S01]  /*e3b0*/  LEA.HI R56, R56, R207, RZ, 0x1d ;  /* 0x000000cf38387211 */ /* 0x000fe200078fe8ff */
[----:B--23--:R-:W2:Y:S01]  /*e3c0*/  LDS.128 R4, [R219] ;  /* 0x00000000db047984 */ /* 0x00cea20000000c00 */
        /* <DEDUP_REMOVED lines=11> */
[----:B------:R-:W-:Y:S02]  /*e480*/  PRMT R57, R57, 0x5410, R0 ;  /* 0x0000541039397816 */ /* 0x000fe40000000000 */
[----:B------:R-:W-:-:S02]  /*e490*/  IADD3 R3, R3, R56, R200 ;  /* 0x0000003803037210 */ /* 0x000fc40007ffe0c8 */
[--C-:B------:R-:W-:Y:S02]  /*e4a0*/  SHF.R.U64 R9, R10, 0x10, R11.reuse ;  /* 0x000000100a097819 */ /* 0x100fe4000000120b */
[----:B------:R-:W-:Y:S01]  /*e4b0*/  SHF.R.U32.HI R10, RZ, 0x10, R11 ;  /* 0x00000010ff0a7819 */ /* 0x000fe2000001160b */
[----:B------:R-:W-:Y:S01]  /*e4c0*/  IMAD R3, R3, 0x2, R2 ;  /* 0x0000000203037824 */ /* 0x000fe200078e0202 */
[----:B------:R-:W-:Y:S02]  /*e4d0*/  PRMT R71, R71, 0x5410, R12 ;  /* 0x0000541047477816 */ /* 0x000fe4000000000c */
[--C-:B-1----:R-:W-:Y:S02]  /*e4e0*/  SHF.R.U64 R28, R14, 0x10, R15.reuse ;  /* 0x000000100e1c7819 */ /* 0x102fe4000000120f */
[----:B------:R-:W1:Y:S01]  /*e4f0*/  LDS.128 R24, [R3+0x10400] ;  /* 0x0104000003187984 */ /* 0x000e620000000c00 */
[----:B0-----:R-:W-:Y:S02]  /*e500*/  SHF.R.U32.HI R29, RZ, 0x10, R15 ;  /* 0x00000010ff1d7819 */ /* 0x001fe4000001160f */
[----:B------:R-:W-:-:S02]  /*e510*/  PRMT R70, R70, 0x5410, R21 ;  /* 0x0000541046467816 */ /* 0x000fc40000000015 */
[----:B------:R-:W-:Y:S02]  /*e520*/  PRMT R67, R67, 0x5410, R8 ;  /* 0x0000541043437816 */ /* 0x000fe40000000008 */
[----:B------:R-:W-:Y:S01]  /*e530*/  PRMT R28, R20, 0x5432, R28 ;  /* 0x00005432141c7816 */ /* 0x000fe2000000001c */
[----:B------:R-:W-:Y:S01]  /*e540*/  IMAD.U32 R21, R70, 0x10000, RZ ;  /* 0x0001000046157824 */ /* 0x000fe200078e00ff */
[----:B------:R-:W-:Y:S01]  /*e550*/  PRMT R29, R20, 0x5410, R29 ;  /* 0x00005410141d7816 */ /* 0x000fe2000000001d */
[----:B--2---:R-:W-:Y:S01]  /*e560*/  IMAD.U32 R0, R4, 0x10000, RZ ;  /* 0x0001000004007824 */ /* 0x004fe200078e00ff */
[----:B------:R-:W-:Y:S01]  /*e570*/  PRMT R69, R69, 0x5410, R10 ;  /* 0x0000541045457816 */ /* 0x000fe2000000000a */
[----:B------:R-:W-:Y:S01]  /*e580*/  IMAD.U32 R8, R5, 0x10000, RZ ;  /* 0x0001000005087824 */ /* 0x000fe200078e00ff */
[----:B------:R-:W-:Y:S01]  /*e590*/  PRMT R68, R68, 0x5410, R9 ;  /* 0x0000541044447816 */ /* 0x000fe20000000009 */
[----:B------:R-:W-:Y:S01]  /*e5a0*/  IMAD.U32 R10, R7, 0x10000, RZ ;  /* 0x00010000070a7824 */ /* 0x000fe200078e00ff */
[----:B------:R-:W-:Y:S01]  /*e5b0*/  LOP3.LUT R4, R4, 0xffff0000, RZ, 0xc0, !PT ;  /* 0xffff000004047812 */ /* 0x000fe200078ec0ff */
[----:B------:R-:W-:Y:S01]  /*e5c0*/  IMAD.U32 R9, R6, 0x10000, RZ ;  /* 0x0001000006097824 */ /* 0x000fe200078e00ff */
[----:B------:R-:W-:-:S02]  /*e5d0*/  LOP3.LUT R5, R5, 0xffff0000, RZ, 0xc0, !PT ;  /* 0xffff000005057812 */ /* 0x000fc400078ec0ff */
[----:B------:R-:W-:Y:S02]  /*e5e0*/  LOP3.LUT R6, R6, 0xffff0000, RZ, 0xc0, !PT ;  /* 0xffff000006067812 */ /* 0x000fe400078ec0ff */
[----:B------:R-:W-:Y:S01]  /*e5f0*/  LOP3.LUT R7, R7, 0xffff0000, RZ, 0xc0, !PT ;  /* 0xffff000007077812 */ /* 0x000fe200078ec0ff */
[C---:B-1----:R-:W-:Y:S01]  /*e600*/  IMAD.U32 R11, R24.reuse, 0x10000, RZ ;  /* 0x00010000180b7824 */ /* 0x042fe200078e00ff */
[----:B------:R-:W-:Y:S01]  /*e610*/  LOP3.LUT R12, R24, 0xffff0000, RZ, 0xc0, !PT ;  /* 0xffff0000180c7812 */ /* 0x000fe200078ec0ff */
[C---:B------:R-:W-:Y:S01]  /*e620*/  IMAD.U32 R13, R25.reuse, 0x10000, RZ ;  /* 0x00010000190d7824 */ /* 0x040fe200078e00ff */
[----:B------:R-:W-:Y:S01]  /*e630*/  LOP3.LUT R24, R25, 0xffff0000, RZ, 0xc0, !PT ;  /* 0xffff000019187812 */ /* 0x000fe200078ec0ff */
[----:B------:R-:W-:Y:S01]  /*e640*/  IMAD.U32 R25, R57, 0x10000, RZ ;  /* 0x0001000039197824 */ /* 0x000fe200078e00ff */
[C---:B------:R-:W-:Y:S01]  /*e650*/  LOP3.LUT R15, R26.reuse, 0xffff0000, RZ, 0xc0, !PT ;  /* 0xffff00001a0f7812 */ /* 0x040fe200078ec0ff */
[----:B------:R-:W-:Y:S01]  /*e660*/  IMAD.U32 R14, R26, 0x10000, RZ ;  /* 0x000100001a0e7824 */ /* 0x000fe200078e00ff */
[C---:B------:R-:W-:Y:S01]  /*e670*/  LOP3.LUT R26, R27.reuse, 0xffff0000, RZ, 0xc0, !PT ;  /* 0xffff00001b1a7812 */ /* 0x040fe200078ec0ff */
[----:B------:R-:W-:-:S02]  /*e680*/  IMAD.U32 R20, R27, 0x10000, RZ ;  /* 0x000100001b147824 */ /* 0x000fc400078e00ff */
[----:B------:R-:W-:Y:S01]  /*e690*/  FMUL.FTZ R31, R11, R25 ;  /* 0x000000190b1f7220 */ /* 0x000fe20000410000 */
[----:B------:R-:W-:Y:S02]  /*e6a0*/  IMAD.U32 R27, R67, 0x10000, RZ ;  /* 0x00010000431b7824 */ /* 0x000fe400078e00ff */
[-C--:B------:R-:W-:Y:S01]  /*e6b0*/  FMUL.FTZ R33, R11, R21.reuse ;  /* 0x000000150b217220 */ /* 0x080fe20000410000 */
[----:B------:R-:W-:Y:S02]  /*e6c0*/  IMAD.U32 R11, R71, 0x10000, RZ ;  /* 0x00010000470b7824 */ /* 0x000fe400078e00ff */
[----:B------:R-:W-:Y:S01]  /*e6d0*/  FFMA.FTZ R30, R0, R21, -R31 ;  /* 0x00000015001e7223 */ /* 0x000fe2000001081f */
[----:B------:R-:W-:Y:S01]  /*e6e0*/  FMUL.FTZ R35, R13, R27 ;  /* 0x0000001b0d237220 */ /* 0x000fe20000410000 */
[----:B------:R-:W-:Y:S02]  /*e6f0*/  IMAD.U32 R31, R69, 0x10000, RZ ;  /* 0x00010000451f7824 */ /* 0x000fe400078e00ff */
[----:B------:R-:W-:Y:S01]  /*e700*/  FMUL.FTZ R13, R13, R11 ;  /* 0x0000000b0d0d7220 */ /* 0x000fe20000410000 */
[----:B------:R-:W-:-:S02]  /*e710*/  IMAD.U32 R21, R29, 0x10000, RZ ;  /* 0x000100001d157824 */ /* 0x000fc400078e00ff */
[----:B------:R-:W-:Y:S01]  /*e720*/  FFMA.FTZ R35, R8, R11, -R35 ;  /* 0x0000000b08237223 */ /* 0x000fe20000010823 */
[----:B------:R-:W-:Y:S01]  /*e730*/  FMUL.FTZ R11, R20, R31 ;  /* 0x0000001f140b7220 */ /* 0x000fe20000410000 */
[----:B------:R-:W-:Y:S01]  /*e740*/  FFMA.FTZ R33, R0, R25, R33 ;  /* 0x0000001900217223 */ /* 0x000fe20000010021 */
[-C--:B------:R-:W-:Y:S01]  /*e750*/  FMUL.FTZ R0, R20, R21.reuse ;  /* 0x0000001514007220 */ /* 0x080fe20000410000 */
        /* <DEDUP_REMOVED lines=8> */
[----:B------:R-:W-:-:S02]  /*e7e0*/  IMAD.U32 R8, R68, 0x10000, RZ ;  /* 0x0001000044087824 */ /* 0x000fc400078e00ff */
[----:B------:R-:W-:Y:S01]  /*e7f0*/  FFMA.FTZ R31, R10, R31, R0 ;  /* 0x0000001f0a1f7223 */ /* 0x000fe20000010000 */
[----:B------:R-:W-:Y:S01]  /*e800*/  FFMA.FTZ R13, R4, R11, -R13 ;  /* 0x0000000b040d7223 */ /* 0x000fe2000001080d */
[----:B------:R-:W-:Y:S02]  /*e810*/  IMAD.U32 R0, R28, 0x10000, RZ ;  /* 0x000100001c007824 */ /* 0x000fe400078e00ff */
[----:B------:R-:W-:Y:S01]  /*e820*/  FMUL.FTZ R12, R24, R67 ;  /* 0x00000043180c7220 */ /* 0x000fe20000410000 */
[----:B------:R-:W-:Y:S01]  /*e830*/  FFMA.FTZ R10, R4, R57, R21 ;  /* 0x00000039040a7223 */ /* 0x000fe20000010015 */
[-C--:B------:R-:W-:Y:S01]  /*e840*/  FMUL.FTZ R24, R24, R71.reuse ;  /* 0x0000004718187220 */ /* 0x080fe20000410000 */
[----:B------:R-:W-:Y:S01]  /*e850*/  FMUL.FTZ R4, R14, R8 ;  /* 0x000000080e047220 */ /* 0x000fe20000410000 */
[----:B------:R-:W-:Y:S01]  /*e860*/  LOP3.LUT R68, R68, 0xffff0000, RZ, 0xc0, !PT ;  /* 0xffff000044447812 */ /* 0x000fe200078ec0ff */
[-C--:B------:R-:W-:Y:S01]  /*e870*/  FMUL.FTZ R14, R14, R0.reuse ;  /* 0x000000000e0e7220 */ /* 0x080fe20000410000 */
[----:B------:R-:W-:Y:S01]  /*e880*/  LOP3.LUT R69, R69, 0xffff0000, RZ, 0xc0, !PT ;  /* 0xffff000045457812 */ /* 0x000fe200078ec0ff */
[C---:B------:R-:W-:Y:S01]  /*e890*/  FFMA.FTZ R12, R5.reuse, R71, -R12 ;  /* 0x00000047050c7223 */ /* 0x040fe2000001080c */
        /* <DEDUP_REMOVED lines=23> */
.L_x_8504:
[----:B------:R-:W-:Y:S05]  /*ea10*/  BSYNC B0 ;  /* 0x0000000000007941 */ /* 0x000fea0003800000 */
.L_x_8476:
        /* <DEDUP_REMOVED lines=8> */
.L_x_8474:
[----:B------:R-:W-:-:S13]  /*eaa0*/  ISETP.NE.AND P0, PT, R191, 0x3, PT ;  /* 0x00000003bf00780c */ /* 0x000fda0003f05270 */
[----:B------:R-:W-:Y:S05]  /*eab0*/  @!P0 BRA `(.L_x_8521) ;  /* 0x0000000000048947 */ /* 0x000fea0003800000 */
[----:B------:R-:W-:Y:S01]  /*eac0*/  BPT.TRAP 0x1 ;  /* 0x000000040000795c */ /* 0x000fe20000300000 */
.L_x_8521:
[----:B----4-:R-:W-:Y:S01]  /*ead0*/  IMAD R11, R22, 0x8, R2 ;  /* 0x00000008160b7824 */ /* 0x010fe200078e0202 */
[----:B------:R-:W-:-:S04]  /*eae0*/  SHF.L.U32 R0, R186, 0x1f, RZ ;  /* 0x0000001fba007819 */ /* 0x000fc800000006ff */
[----:B------:R4:W0:Y:S01]  /*eaf0*/  SYNCS.PHASECHK.TRANS64.TRYWAIT P2, [R11+URZ+0x28830], R0 ;  /* 0x028830000b0075a7 */ /* 0x000822000804017f */
[----:B------:R-:W-:Y:S05]  /*eb00*/  @!P0 BRA `(.L_x_8522) ;  /* 0x0000000000048947 */ /* 0x000fea0003800000 */
[----:B------:R-:W-:Y:S01]  /*eb10*/  BPT.TRAP 0x1 ;  /* 0x000000040000795c */ /* 0x000fe20000300000 */
.L_x_8522:
[----:B-12---:R-:W1:Y:S02]  /*eb20*/  S2R R3, SR_TID.X ;  /* 0x0000000000037919 */ /* 0x006e640000002100 */
[----:B-1----:R-:W-:-:S04]  /*eb30*/  LOP3.LUT R3, R3, 0x7f, RZ, 0xc0, !PT ;  /* 0x0000007f03037812 */ /* 0x002fc800078ec0ff */
[----:B------:R-:W-:Y:S01]  /*eb40*/  ISETP.NE.AND P1, PT, R3, RZ, PT ;  /* 0x000000ff0300720c */ /* 0x000fe20003f25270 */
[----:B0-----:R-:W-:-:S12]  /*eb50*/  @P2 BRA `(.L_x_8523) ;  /* 0x0000000000082947 */ /* 0x001fd80003800000 */
[----:B------:R-:W0:Y:S02]  /*eb60*/  SYNCS.PHASECHK.TRANS64.TRYWAIT P2, [R11+URZ+0x28830], R0 ;  /* 0x028830000b0075a7 */ /* 0x000e24000804017f */
[----:B0-----:R-:W-:Y:S05]  /*eb70*/  @!P2 BRA `(.L_x_8524) ;  /* 0x00000178003ca947 */ /* 0x001fea0003800000 */
.L_x_8523:
[----:B------:R-:W-:Y:S05]  /*eb80*/  WARPSYNC.ALL ;  /* 0x0000000000007948 */ /* 0x000fea0003800000 */
[----:B0---4-:R-:W-:Y:S01]  /*eb90*/  VIADD R0, R2, 0x18400 ;  /* 0x0001840002007836 */ /* 0x011fe20000000000 */
[----:B------:R-:W-:Y:S01]  /*eba0*/  R2UR UR44, R42 ;  /* 0x000000002a2c72ca */ /* 0x000fe200000e0000 */
[----:B---3--:R-:W-:Y:S01]  /*ebb0*/  IMAD.MOV.U32 R5, RZ, RZ, 0x40000040 ;  /* 0x40000040ff057424 */ /* 0x008fe200078e00ff */
        /* <DEDUP_REMOVED lines=12> */
[----:B------:R-:W-:Y:S01]  /*ec80*/  IMAD.MOV.U32 R5, RZ, RZ, 0x40000040 ;  /* 0x40000040ff057424 */ /* 0x000fe200078e00ff */
        /* <DEDUP_REMOVED lines=8> */
[----:B------:R-:W-:Y:S01]  /*ed10*/  UIADD3 UR16, UR44, 0x6, URZ ;  /* 0x000000062c107890 */ /* 0x000fe2000fffe03f */
[----:B------:R-:W-:Y:S01]  /*ed20*/  R2UR UR19, R9 ;  /* 0x00000000091372ca */ /* 0x000fe200000e0000 */
[----:B------:R-:W-:Y:S01]  /*ed30*/  IMAD.MOV.U32 R9, RZ, RZ, 0x40000040 ;  /* 0x40000040ff097424 */ /* 0x000fe200078e00ff */
[----:B------:R-:W-:Y:S01]  /*ed40*/  R2UR UR10, R8 ;  /* 0x00000000080a72ca */ /* 0x000fe200000e0000 */
[----:B------:R-:W-:Y:S01]  /*ed50*/  VIADD R8, R4, 0x4 ;  /* 0x0000000404087836 */ /* 0x000fe20000000000 */
[----:B------:R-:W-:Y:S01]  /*ed60*/  UIADD3 UR20, UR44, 0x400, URZ ;  /* 0x000004002c147890 */ /* 0x000fe2000fffe03f */
[----:B------:R-:W-:Y:S01]  /*ed70*/  R2UR UR35, R5 ;  /* 0x00000000052372ca */ /* 0x000fe200000e0000 */
[----:B------:R-:W-:Y:S01]  /*ed80*/  UMOV UR21, 0x40000040 ;  /* 0x4000004000157882 */ /* 0x000fe20000000000 */
[----:B------:R-:W-:Y:S01]  /*ed90*/  R2UR UR23, R9 ;  /* 0x00000000091772ca */ /* 0x000fe200000e0000 */
[----:B------:R-:W-:Y:S01]  /*eda0*/  IMAD.MOV.U32 R9, RZ, RZ, 0x40000040 ;  /* 0x40000040ff097424 */ /* 0x000fe200078e00ff */
[----:B------:R-:W-:Y:S01]  /*edb0*/  R2UR UR14, R8 ;  /* 0x00000000080e72ca */ /* 0x000fe200000e0000 */
[----:B------:R-:W-:Y:S01]  /*edc0*/  VIADD R8, R4, 0x6 ;  /* 0x0000000604087836 */ /* 0x000fe20000000000 */
[----:B------:R-:W-:Y:S01]  /*edd0*/  HGMMA.64x128x16.F32.BF16 R24, gdesc[UR44], RZ, !UPT, gsb0 ;  /* 0x01e000002c1879f0 */ /* 0x000fe2000c0018ff */
[----:B------:R-:W-:Y:S01]  /*ede0*/  UIADD3 UR24, UR44, 0x402, URZ ;  /* 0x000004022c187890 */ /* 0x000fe2000fffe03f */
[----:B------:R-:W-:Y:S01]  /*edf0*/  R2UR UR27, R9 ;  /* 0x00000000091b72ca */ /* 0x000fe200000e0000 */
[----:B------:R-:W-:Y:S01]  /*ee00*/  UMOV UR25, 0x40000040 ;  /* 0x4000004000197882 */ /* 0x000fe20000000000 */
[----:B------:R-:W-:Y:S01]  /*ee10*/  R2UR UR18, R8 ;  /* 0x00000000081272ca */ /* 0x000fe200000e0000 */
[----:B------:R-:W-:Y:S01]  /*ee20*/  VIADD R8, R4, 0x400 ;  /* 0x0000040004087836 */ /* 0x000fe20000000000 */
[----:B------:R-:W-:Y:S01]  /*ee30*/  UIADD3 UR28, UR44, 0x404, URZ ;  /* 0x000004042c1c7890 */ /* 0x000fe2000fffe03f */
[----:B------:R-:W-:Y:S01]  /*ee40*/  IMAD.MOV.U32 R9, RZ, RZ, 0x40000040 ;  /* 0x40000040ff097424 */ /* 0x000fe200078e00ff */
[----:B------:R-:W-:Y:S01]  /*ee50*/  UMOV UR29, 0x40000040 ;  /* 0x40000040001d7882 */ /* 0x000fe20000000000 */
[----:B------:R-:W-:Y:S01]  /*ee60*/  UIADD3 UR32, UR44, 0x406, URZ ;  /* 0x000004062c207890 */ /* 0x000fe2000fffe03f */
[----:B------:R-:W-:Y:S01]  /*ee70*/  R2UR UR22, R8 ;  /* 0x00000000081672ca */ /* 0x000fe200000e0000 */
[----:B------:R-:W-:Y:S01]  /*ee80*/  VIADD R8, R4, 0x402 ;  /* 0x0000040204087836 */ /* 0x000fe20000000000 */
[----:B------:R-:W-:Y:S01]  /*ee90*/  R2UR UR31, R9 ;  /* 0x00000000091f72ca */ /* 0x000fe200000e0000 */
[----:B------:R-:W-:Y:S01]  /*eea0*/  UMOV UR33, 0x40000040 ;  /* 0x4000004000217882 */ /* 0x000fe20000000000 */
[----:B------:R-:W0:Y:S01]  /*eeb0*/  LDC R0, c[0x0][0x448] ;  /* 0x00011200ff007b82 */ /* 0x000e220000000800 */
[----:B------:R-:W-:Y:S01]  /*eec0*/  ULDC UR4, c[0x0][0x9dc] ;  /* 0x0002770000047ab9 */ /* 0x000fe20000000800 */
[----:B------:R-:W-:Y:S01]  /*eed0*/  R2UR UR26, R8 ;  /* 0x00000000081a72ca */ /* 0x000fe200000e0000 */
[----:B------:R-:W-:-:S02]  /*eee0*/  VIADD R8, R4, 0x404 ;  /* 0x0000040404087836 */ /* 0x000fc40000000000 */
[----:B------:R-:W-:Y:S02]  /*eef0*/  VIADD R4, R4, 0x406 ;  /* 0x0000040604047836 */ /* 0x000fe40000000000 */
[----:B------:R-:W-:Y:S01]  /*ef00*/  IMAD.U32 R6, RZ, RZ, UR4 ;  /* 0x00000004ff067e24 */ /* 0x000fe2000f8e00ff */
[----:B------:R-:W-:Y:S01]  /*ef10*/  R2UR UR30, R8 ;  /* 0x00000000081e72ca */ /* 0x000fe200000e0000 */
[----:B------:R-:W1:Y:S01]  /*ef20*/  LDC.64 R12, c[0x0][0x9e0] ;  /* 0x00027800ff0c7b82 */ /* 0x000e620000000a00 */
[----:B------:R-:W-:Y:S02]  /*ef30*/  R2UR UR34, R4 ;  /* 0x00000000042272ca */ /* 0x000fe400000e0000 */
[----:B------:R-:W-:Y:S02]  /*ef40*/  LOP3.LUT R8, RZ, R6, RZ, 0x33, !PT ;  /* 0x00000006ff087212 */ /* 0x000fe400078e33ff */
[----:B0-----:R-:W-:Y:S01]  /*ef50*/  ISETP.NE.AND P2, PT, R0, 0x1, PT ;  /* 0x000000010000780c */ /* 0x001fe20003f45270 */
[----:B------:R-:W-:-:S04]  /*ef60*/  IMAD.IADD R0, R195, 0x1, R193 ;  /* 0x00000001c3007824 */ /* 0x000fc800078e02c1 */
[----:B------:R-:W-:Y:S01]  /*ef70*/  IMAD.MOV.U32 R9, RZ, RZ, R0 ;  /* 0x000000ffff097224 */ /* 0x000fe200078e0000 */
[----:B-1----:R-:W-:-:S07]  /*ef80*/  ISETP.GE.AND P3, PT, R13, 0x1, PT ;  /* 0x000000010d00780c */ /* 0x002fce0003f66270 */
[----:B------:R-:W0:Y:S08]  /*ef90*/  @P2 LDC R3, c[0x0][0x44c] ;  /* 0x00011300ff032b82 */ /* 0x000e300000000800 */
[----:B------:R-:W1:Y:S01]  /*efa0*/  @P2 LDC R4, c[0x0][0x450] ;  /* 0x00011400ff042b82 */ /* 0x000e620000000800 */
[----:B0-----:R-:W-:-:S04]  /*efb0*/  @P2 IMAD.HI.U32 R3, R0, R3, RZ ;  /* 0x0000000300032227 */ /* 0x001fc800078e00ff */
[----:B------:R-:W-:Y:S01]  /*efc0*/  @!P1 VIADD R0, R11, 0x28840 ;  /* 0x000288400b009836 */ /* 0x000fe20000000000 */
[----:B------:R-:W-:Y:S02]  /*efd0*/  LEA R11, R129, 0xffffff80, 0x7 ;  /* 0xffffff80810b7811 */ /* 0x000fe400078e38ff */
[----:B-1----:R-:W-:Y:S01]  /*efe0*/  @P2 SHF.R.U32.HI R9, RZ, R4, R3 ;  /* 0x00000004ff092219 */ /* 0x002fe20000011603 */
[----:B------:R-:W-:Y:S01]  /*eff0*/  IMAD.MOV.U32 R4, RZ, RZ, -0x80 ;  /* 0xffffff80ff047424 */ /* 0x000fe200078e00ff */
[----:B------:R-:W-:-:S03]  /*f000*/  @!P1 PRMT R0, RZ, 0x654, R0 ;  /* 0x00000654ff009816 */ /* 0x000fc60000000000 */
[----:B------:R-:W0:Y:S01]  /*f010*/  SHFL.IDX PT, R10, R9, RZ, 0x1c1f ;  /* 0x001c1fff090a7589 */ /* 0x000e2200000e0000 */
[----:B------:R-:W-:-:S04]  /*f020*/  IMAD R15, R129, R4, 0x80 ;  /* 0x00000080810f7424 */ /* 0x000fc800078e0204 */
[----:B------:R-:W-:-:S04]  /*f030*/  VIADD R4, R15, 0x1 ;  /* 0x000000010f047836 */ /* 0x000fc80000000000 */
[----:B------:R-:W-:-:S05]  /*f040*/  IMAD R4, R189, -0x2, R4 ;  /* 0xfffffffebd047824 */ /* 0x000fca00078e0204 */
[----:B------:R-:W-:-:S05]  /*f050*/  IADD3 R3, -R187, R4, R188 ;  /* 0x00000004bb037210 */ /* 0x000fca0007ffe1bc */
[C---:B------:R-:W-:Y:S02]  /*f060*/  IMAD.IADD R21, R3.reuse, 0x1, R12 ;  /* 0x0000000103157824 */ /* 0x040fe400078e020c */
[----:B------:R-:W-:-:S04]  /*f070*/  IMAD.IADD R89, R3, 0x1, R8 ;  /* 0x0000000103597824 */ /* 0x000fc800078e0208 */
[----:B0-----:R-:W-:Y:S01]  /*f080*/  IMAD.IADD R3, R89, 0x1, R10 ;  /* 0x0000000159037824 */ /* 0x001fe200078e020a */
[----:B------:R-:W-:Y:S02]  /*f090*/  WARPGROUP.DEPBAR.LE gsb0, 0x0 ;  /* 0x00008000000079c5 */ /* 0x000fe40000010000 */
[----:B------:R-:W-:-:S06]  /*f0a0*/  WARPGROUP.ARRIVE ;  /* 0x00000000000079c5 */ /* 0x000fcc0000000000 */
        /* <DEDUP_REMOVED lines=36> */
.L_x_8527:
[----:B------:R-:W-:-:S13]  /*f2f0*/  ISETP.NE.AND P4, PT, R13, 0x1, PT ;  /* 0x000000010d00780c */ /* 0x000fda0003f85270 */
[----:B------:R-:W0:Y:S02]  /*f300*/  @P4 LDC.64 R90, c[0x0][0x9e8] ;  /* 0x00027a00ff5a4b82 */ /* 0x000e240000000a00 */
[----:B0-----:R-:W-:-:S05]  /*f310*/  @P4 IMAD.HI.U32 R8, R4, R90, RZ ;  /* 0x0000005a04084227 */ /* 0x001fca00078e00ff */
[----:B------:R-:W-:-:S07]  /*f320*/  @P4 SHF.R.U32.HI R4, RZ, R91, R8 ;  /* 0x0000005bff044219 */ /* 0x000fce0000011608 */
.L_x_8528:
[----:B------:R-:W-:Y:S05]  /*f330*/  BSYNC B0 ;  /* 0x0000000000007941 */ /* 0x000fea0003800000 */
.L_x_8526:
[----:B------:R-:W-:-:S04]  /*f340*/  IMAD R4, R4, R13, -R11 ;  /* 0x0000000d04047224 */ /* 0x000fc800078e0a0b */
[----:B------:R-:W-:-:S05]  /*f350*/  IMAD R4, R189, -0x2, R4 ;  /* 0xfffffffebd047824 */ /* 0x000fca00078e0204 */
[----:B------:R-:W-:Y:S02]  /*f360*/  VIMNMX R3, R3, R4, !PT ;  /* 0x0000000403037248 */ /* 0x000fe40007fe0100 */
[----:B------:R-:W-:-:S07]  /*f370*/  VIADDMNMX R0, R4, R13, R0, PT ;  /* 0x0000000d04007246 */ /* 0x000fce0003800100 */
.L_x_8525:
        /* <DEDUP_REMOVED lines=13> */
[----:B------:R-:W-:Y:S02]  /*f450*/  ISETP.LT.OR P5, PT, R0, 0xa, P5 ;  /* 0x0000000a0000780c */ /* 0x000fe40002fa1670 */
[----:B------:R-:W-:Y:S02]  /*f460*/  P2R R94, PR, RZ, 0x40 ;  /* 0x00000040ff5e7803 */ /* 0x000fe40000000000 */
[----:B------:R-:W-:Y:S02]  /*f470*/  FSEL R138, R29, -INF , !P5 ;  /* 0xff8000001d8a7808 */ /* 0x000fe40006800000 */
[----:B------:R-:W-:-:S02]  /*f480*/  ISETP.GT.AND P5, PT, R3, 0x10, !P6 ;  /* 0x000000100300780c */ /* 0x000fc400077a4270 */
[----:B------:R-:W-:Y:S02]  /*f490*/  ISETP.GE.AND P6, PT, R15, 0x12, PT ;  /* 0x000000120f00780c */ /* 0x000fe40003fc6270 */
[----:B------:R-:W-:Y:S02]  /*f4a0*/  ISETP.LT.OR P5, PT, R0, 0x11, P5 ;  /* 0x000000110000780c */ /* 0x000fe40002fa1670 */
[----:B------:R-:W-:Y:S02]  /*f4b0*/  P2R R95, PR, RZ, 0x40 ;  /* 0x00000040ff5f7803 */ /* 0x000fe40000000000 */
[----:B------:R-:W-:Y:S02]  /*f4c0*/  FSEL R132, R32, -INF , !P5 ;  /* 0xff80000020847808 */ /* 0x000fe40006800000 */
[----:B------:R-:W-:Y:S02]  /*f4d0*/  ISETP.GT.AND P5, PT, R3, 0x11, !P6 ;  /* 0x000000110300780c */ /* 0x000fe400077a4270 */
[----:B------:R-:W-:-:S02]  /*f4e0*/  ISETP.GE.AND P6, PT, R15, 0x19, PT ;  /* 0x000000190f00780c */ /* 0x000fc40003fc6270 */
        /* <DEDUP_REMOVED lines=150> */
.L_x_8531:
[----:B------:R-:W-:-:S13]  /*fe50*/  ISETP.NE.AND P6, PT, R13, 0x1, PT ;  /* 0x000000010d00780c */ /* 0x000fda0003fc5270 */
[----:B------:R-:W0:Y:S02]  /*fe60*/  @P6 LDC.64 R90, c[0x0][0x9e8] ;  /* 0x00027a00ff5a6b82 */ /* 0x000e240000000a00 */
[----:B0-----:R-:W-:-:S05]  /*fe70*/  @P6 IMAD.HI.U32 R90, R0, R90, RZ ;  /* 0x0000005a005a6227 */ /* 0x001fca00078e00ff */
[----:B------:R-:W-:-:S07]  /*fe80*/  @P6 SHF.R.U32.HI R0, RZ, R91, R90 ;  /* 0x0000005bff006219 */ /* 0x000fce000001165a */
.L_x_8532:
[----:B------:R-:W-:Y:S05]  /*fe90*/  BSYNC B0 ;  /* 0x0000000000007941 */ /* 0x000fea0003800000 */
.L_x_8530:
[----:B------:R-:W-:-:S04]  /*fea0*/  IMAD R0, R0, R13, -R11 ;  /* 0x0000000d00007224 */ /* 0x000fc800078e0a0b */
[----:B------:R-:W-:-:S05]  /*feb0*/  IMAD R0, R189, -0x2, R0 ;  /* 0xfffffffebd007824 */ /* 0x000fca00078e0200 */
[----:B------:R-:W-:Y:S02]  /*fec0*/  VIMNMX R3, R3, R0, !PT ;  /* 0x0000000003037248 */ /* 0x000fe40007fe0100 */
[----:B------:R-:W-:-:S07]  /*fed0*/  VIADDMNMX R120, R0, R13, R120, PT ;  /* 0x0000000d00787246 */ /* 0x000fce0003800178 */
.L_x_8529:
[----:B------:R-:W-:Y:S01]  /*fee0*/  ISETP.GT.AND P4, PT, R3, 0x1, !P4 ;  /* 0x000000010300780c */ /* 0x000fe20006784270 */
[----:B------:R-:W-:Y:S01]  /*fef0*/  ULDC UR4, c[0x0][0x988] ;  /* 0x0002620000047ab9 */ /* 0x000fe20000000800 */
[----:B------:R-:W-:Y:S01]  /*ff00*/  ISETP.NE.AND P6, PT, R96, RZ, PT ;  /* 0x000000ff6000720c */ /* 0x000fe20003fc5270 */
[----:B------:R-:W-:Y:S01]  /*ff10*/  IMAD.U32 R11, RZ, RZ, UR4 ;  /* 0x00000004ff0b7e24 */ /* 0x000fe2000f8e00ff */
        /* <DEDUP_REMOVED lines=39> */
[----:B------:R-:W-:-:S02]  /*10190*/  ISETP.NE.AND P6, PT, R57, RZ, PT ;  /* 0x000000ff3900720c */ /* 0x000fc40003fc5270 */
        /* <DEDUP_REMOVED lines=36> */
[----:B------:R-:W-:Y:S01]  /*103e0*/  ISETP.GT.AND P5, PT, R3, 0x78, !P5 ;  /* 0x000000780300780c */ /* 0x000fe20006fa4270 */
[----:B------:R-:W0:Y:S01]  /*103f0*/  SHFL.BFLY PT, R0, R9, 0x2, 0x1f ;  /* 0x0c401f0009007f89 */ /* 0x000e2200000e0000 */
[----:B------:R-:W-:Y:S02]  /*10400*/  FSEL R50, R50, -INF , !P4 ;  /* 0xff80000032327808 */ /* 0x000fe40006000000 */
[----:B------:R-:W-:Y:S02]  /*10410*/  ISETP.NE.AND P4, PT, R99, RZ, PT ;  /* 0x000000ff6300720c */ /* 0x000fe40003f85270 */
[----:B------:R-:W-:Y:S02]  /*10420*/  ISETP.LT.OR P5, PT, R120, 0x79, P5 ;  /* 0x000000797800780c */ /* 0x000fe40002fa1670 */
[----:B------:R-:W-:Y:S02]  /*10430*/  ISETP.GT.AND P4, PT, R3, 0x31, !P4 ;  /* 0x000000310300780c */ /* 0x000fe40006784270 */
[----:B------:R-:W-:-:S02]  /*10440*/  FSEL R86, R86, -INF , !P5 ;  /* 0xff80000056567808 */ /* 0x000fc40006800000 */
[----:B------:R-:W-:-:S04]  /*10450*/  ISETP.LT.OR P4, PT, R120, 0x32, P4 ;  /* 0x000000327800780c */ /* 0x000fc80002781670 */
[----:B------:R-:W-:Y:S02]  /*10460*/  FSEL R96, R51, -INF , !P4 ;  /* 0xff80000033607808 */ /* 0x000fe40006000000 */
[----:B------:R-:W-:-:S04]  /*10470*/  ISETP.NE.AND P4, PT, R49, RZ, PT ;  /* 0x000000ff3100720c */ /* 0x000fc80003f85270 */
[----:B------:R-:W-:Y:S02]  /*10480*/  ISETP.GT.AND P4, PT, R3, 0x38, !P4 ;  /* 0x000000380300780c */ /* 0x000fe40006784270 */
[----:B0-----:R-:W-:Y:S02]  /*10490*/  FMNMX.FTZ R15, R9, R0, !PT ;  /* 0x00000000090f7209 */ /* 0x001fe40007810000 */
[----:B------:R-:W-:-:S03]  /*104a0*/  ISETP.LT.OR P4, PT, R120, 0x39, P4 ;  /* 0x000000397800780c */ /* 0x000fc60002781670 */
[----:B------:R-:W0:Y:S01]  /*104b0*/  SHFL.BFLY PT, R0, R15, 0x1, 0x1f ;  /* 0x0c201f000f007f89 */ /* 0x000e2200000e0000 */
[----:B------:R-:W-:Y:S02]  /*104c0*/  FSEL R54, R54, -INF , !P4 ;  /* 0xff80000036367808 */ /* 0x000fe40006000000 */
[----:B------:R-:W-:-:S04]  /*104d0*/  ISETP.NE.AND P4, PT, R101, RZ, PT ;  /* 0x000000ff6500720c */ /* 0x000fc80003f85270 */
[----:B------:R-:W-:-:S04]  /*104e0*/  ISETP.GT.AND P4, PT, R3, 0x39, !P4 ;  /* 0x000000390300780c */ /* 0x000fc80006784270 */
[----:B------:R-:W-:-:S04]  /*104f0*/  ISETP.LT.OR P4, PT, R120, 0x3a, P4 ;  /* 0x0000003a7800780c */ /* 0x000fc80002781670 */
[----:B------:R-:W-:Y:S02]  /*10500*/  FSEL R94, R55, -INF , !P4 ;  /* 0xff800000375e7808 */ /* 0x000fe40006000000 */
[----:B------:R-:W-:Y:S02]  /*10510*/  ISETP.NE.AND P4, PT, R53, RZ, PT ;  /* 0x000000ff3500720c */ /* 0x000fe40003f85270 */
[----:B------:R-:W1:Y:S02]  /*10520*/  @P2 LDC R53, c[0x0][0x450] ;  /* 0x00011400ff352b82 */ /* 0x000e640000000800 */
[----:B------:R-:W-:Y:S02]  /*10530*/  ISETP.GT.AND P4, PT, R3, 0x40, !P4 ;  /* 0x000000400300780c */ /* 0x000fe40006784270 */
[----:B0-----:R-:W-:Y:S02]  /*10540*/  FMNMX.FTZ R0, R15, R0, !PT ;  /* 0x000000000f007209 */ /* 0x001fe40007810000 */
[----:B------:R-:W-:-:S03]  /*10550*/  ISETP.LT.OR P4, PT, R120, 0x41, P4 ;  /* 0x000000417800780c */ /* 0x000fc60002781670 */
[----:B------:R-:W-:Y:S01]  /*10560*/  FMUL.FTZ R21, R0, R11 ;  /* 0x0000000b00157220 */ /* 0x000fe20000410000 */
[----:B------:R-:W-:Y:S02]  /*10570*/  FSEL R92, R58, -INF , !P4 ;  /* 0xff8000003a5c7808 */ /* 0x000fe40006000000 */
[----:B------:R-:W-:-:S04]  /*10580*/  ISETP.NE.AND P4, PT, R103, RZ, PT ;  /* 0x000000ff6700720c */ /* 0x000fc80003f85270 */
[----:B------:R-:W-:-:S04]  /*10590*/  ISETP.GT.AND P4, PT, R3, 0x41, !P4 ;  /* 0x000000410300780c */ /* 0x000fc80006784270 */
[----:B------:R-:W-:-:S04]  /*105a0*/  ISETP.LT.OR P4, PT, R120, 0x42, P4 ;  /* 0x000000427800780c */ /* 0x000fc80002781670 */
        /* <DEDUP_REMOVED lines=49> */
[----:B------:R-:W-:-:S04]  /*108c0*/  FSETP.NEU.FTZ.AND P4, PT, R0, -INF , PT ;  /* 0xff8000000000780b */ /* 0x000fc80003f9d000 */
[----:B------:R-:W-:Y:S02]  /*108d0*/  FSEL R49, R21, RZ, P4 ;  /* 0x000000ff15317208 */ /* 0x000fe40002000000 */
[----:B------:R-:W-:Y:S02]  /*108e0*/  ISETP.GT.AND P4, PT, R3, RZ, !P6 ;  /* 0x000000ff0300720c */ /* 0x000fe40007784270 */
[----:B------:R-:W-:Y:S01]  /*108f0*/  ISETP.NE.AND P6, PT, R25, RZ, PT ;  /* 0x000000ff1900720c */ /* 0x000fe20003fc5270 */
[-CC-:B------:R-:W-:Y:S01]  /*10900*/  FFMA.FTZ R32, R32, R11.reuse, -R49.reuse ;  /* 0x0000000b20207223 */ /* 0x180fe20000010831 */
[----:B------:R-:W-:Y:S01]  /*10910*/  ISETP.LT.OR P4, PT, R120, 0x1, P4 ;  /* 0x000000017800780c */ /* 0x000fe20002781670 */
[-CC-:B------:R-:W-:Y:S01]  /*10920*/  FFMA.FTZ R180, R5, R11.reuse, -R49.reuse ;  /* 0x0000000b05b47223 */ /* 0x180fe20000010831 */
[-CC-:B------:R-:W-:Y:S01]  /*10930*/  FFMA.FTZ R5, R134, R11.reuse, -R49.reuse ;  /* 0x0000000b86057223 */ /* 0x180fe20000010831 */
[-CC-:B------:R-:W-:Y:S01]  /*10940*/  FFMA.FTZ R182, R136, R11.reuse, -R49.reuse ;  /* 0x0000000b88b67223 */ /* 0x180fe20000010831 */
[----:B------:R-:W-:Y:S01]  /*10950*/  FSEL R47, R26, -INF , !P4 ;  /* 0xff8000001a2f7808 */ /* 0x000fe20006000000 */
[-CC-:B------:R-:W-:Y:S01]  /*10960*/  FFMA.FTZ R43, R8, R11.reuse, -R49.reuse ;  /* 0x0000000b082b7223 */ /* 0x180fe20000010831 */
[----:B------:R-:W-:Y:S01]  /*10970*/  ISETP.GT.AND P4, PT, R3, 0x79, !P6 ;  /* 0x000000790300780c */ /* 0x000fe20007784270 */
[----:B------:R-:W-:Y:S01]  /*10980*/  MUFU.EX2 R180, R180 ;  /* 0x000000b400b47308 */ /* 0x000fe20000000800 */
[----:B------:R-:W-:Y:S01]  /*10990*/  FMNMX.FTZ R15, R47, R108, !PT ;  /* 0x0000006c2f0f7209 */ /* 0x000fe20007810000 */
[-CC-:B------:R-:W-:Y:S01]  /*109a0*/  FFMA.FTZ R9, R138, R11.reuse, -R49.reuse ;  /* 0x0000000b8a097223 */ /* 0x180fe20000010831 */
[----:B------:R-:W-:Y:S01]  /*109b0*/  ISETP.LT.OR P4, PT, R120, 0x7a, P4 ;  /* 0x0000007a7800780c */ /* 0x000fe20002781670 */
[--C-:B------:R-:W-:Y:S01]  /*109c0*/  FFMA.FTZ R176, R132, R11, -R49.reuse ;  /* 0x0000000b84b07223 */ /* 0x100fe20000010831 */
[----:B------:R-:W-:Y:S01]  /*109d0*/  FMNMX.FTZ R15, R30, R15, !PT ;  /* 0x0000000f1e0f7209 */ /* 0x000fe20007810000 */
[--C-:B------:R-:W-:Y:S01]  /*109e0*/  FFMA.FTZ R130, R130, R11, -R49.reuse ;  /* 0x0000000b82827223 */ /* 0x100fe20000010831 */
[----:B------:R-:W-:Y:S01]  /*109f0*/  FSEL R26, R87, -INF , !P4 ;  /* 0xff800000571a7808 */ /* 0x000fe20006000000 */
        /* <DEDUP_REMOVED lines=33> */
[----:B------:R-:W-:Y:S01]  /*10c10*/  FMNMX.FTZ R25, R98, R25, !PT ;  /* 0x0000001962197209 */ /* 0x000fe20007810000 */
[----:B------:R-:W1:Y:S03]  /*10c20*/  @P2 LDC R40, c[0x0][0x44c] ;  /* 0x00011300ff282b82 */ /* 0x000e660000000800 */
[----:B------:R-:W-:-:S03]  /*10c30*/  FMNMX.FTZ R27, R50, R25, !PT ;  /* 0x00000019321b7209 */ /* 0x000fc60007810000 */
[----:B------:R-:W4:Y:S01]  /*10c40*/  MUFU.EX2 R15, R130 ;  /* 0x00000082000f7308 */ /* 0x000f220000000800 */
[----:B------:R-:W-:-:S04]  /*10c50*/  FMNMX.FTZ R27, R96, R27, !PT ;  /* 0x0000001b601b7209 */ /* 0x000fc80007810000 */
[----:B------:R-:W-:-:S03]  /*10c60*/  FMNMX.FTZ R27, R54, R27, !PT ;  /* 0x0000001b361b7209 */ /* 0x000fc60007810000 */
[----:B------:R-:W4:Y:S01]  /*10c70*/  MUFU.EX2 R178, R178 ;  /* 0x000000b200b27308 */ /* 0x000f220000000800 */
[----:B------:R-:W-:-:S04]  /*10c80*/  FMNMX.FTZ R27, R94, R27, !PT ;  /* 0x0000001b5e1b7209 */ /* 0x000fc80007810000 */
[----:B------:R-:W-:-:S03]  /*10c90*/  FMNMX.FTZ R29, R92, R27, !PT ;  /* 0x0000001b5c1d7209 */ /* 0x000fc60007810000 */
[----:B------:R-:W1:Y:S01]  /*10ca0*/  MUFU.EX2 R21, R124 ;  /* 0x0000007c00157308 */ /* 0x000e620000000800 */
[----:B------:R-:W-:-:S04]  /*10cb0*/  FMNMX.FTZ R29, R34, R29, !PT ;  /* 0x0000001d221d7209 */ /* 0x000fc80007810000 */
[----:B------:R-:W-:-:S03]  /*10cc0*/  FMNMX.FTZ R29, R62, R29, !PT ;  /* 0x0000001d3e1d7209 */ /* 0x000fc60007810000 */
[----:B------:R-:W1:Y:S01]  /*10cd0*/  MUFU.EX2 R172, R172 ;  /* 0x000000ac00ac7308 */ /* 0x000e620000000800 */
        /* <DEDUP_REMOVED lines=8> */
[----:B------:R0:W-:Y:S01]  /*10d60*/  MUFU.EX2 R31, R32 ;  /* 0x00000020001f7308 */ /* 0x0001e20000000800 */
        /* <DEDUP_REMOVED lines=9> */
[----:B0-----:R-:W-:Y:S01]  /*10e00*/  FMNMX.FTZ R32, R26, R33, !PT ;  /* 0x000000211a207209 */ /* 0x001fe20007810000 */
[----:B------:R-:W-:-:S04]  /*10e10*/  FFMA.FTZ R33, R4, R11, -R49 ;  /* 0x0000000b04217223 */ /* 0x000fc80000010831 */
[----:B------:R-:W0:Y:S02]  /*10e20*/  SHFL.BFLY PT, R39, R32, 0x2, 0x1f ;  /* 0x0c401f0020277f89 */ /* 0x000e2400000e0000 */
        /* <DEDUP_REMOVED lines=11> */
[----:B------:R-:W-:-:S03]  /*10ee0*/  FFMA.FTZ R45, R24, R11, -R49 ;  /* 0x0000000b182d7223 */ /* 0x000fc60000010831 */
[C---:B------:R-:W-:Y:S01]  /*10ef0*/  FSETP.NEU.FTZ.AND P4, PT, R8.reuse, -INF , PT ;  /* 0xff8000000800780b */ /* 0x040fe20003f9d000 */
[----:B------:R-:W-:Y:S02]  /*10f00*/  FMUL.FTZ R4, R8, R11 ;  /* 0x0000000b08047220 */ /* 0x000fe40000410000 */
[----:B------:R-:W-:Y:S03]  /*10f10*/  MUFU.EX2 R162, R162 ;  /* 0x000000a200a27308 */ /* 0x000fe60000000800 */
[----:B------:R-:W-:-:S05]  /*10f20*/  FSEL R49, R4, RZ, P4 ;  /* 0x000000ff04317208 */ /* 0x000fca0002000000 */
[----:B------:R-:W-:Y:S01]  /*10f30*/  MUFU.EX2 R37, R37 ;  /* 0x0000002500257308 */ /* 0x000fe20000000800 */
[-CC-:B------:R-:W-:Y:S01]  /*10f40*/  FFMA.FTZ R181, R47, R11.reuse, -R49.reuse ;  /* 0x0000000b2fb57223 */ /* 0x180fe20000010831 */
[-C--:B------:R-:W-:Y:S01]  /*10f50*/  FFMA.FTZ R4, R108, R11.reuse, -R49 ;  /* 0x0000000b6c047223 */ /* 0x080fe20000010831 */
[----:B------:R-:W-:Y:S01]  /*10f60*/  FADD.FTZ R47, R180, R5 ;  /* 0x00000005b42f7221 */ /* 0x000fe20000010000 */
[-CC-:B------:R-:W-:Y:S01]  /*10f70*/  FFMA.FTZ R183, R30, R11.reuse, -R49.reuse ;  /* 0x0000000b1eb77223 */ /* 0x180fe20000010831 */
[-CC-:B------:R-:W-:Y:S01]  /*10f80*/  FFMA.FTZ R10, R106, R11.reuse, -R49.reuse ;  /* 0x0000000b6a0a7223 */ /* 0x180fe20000010831 */
[-C--:B------:R-:W-:Y:S01]  /*10f90*/  FFMA.FTZ R177, R90, R11.reuse, -R49 ;  /* 0x0000000b5ab17223 */ /* 0x080fe20000010831 */
[----:B--2---:R-:W-:Y:S01]  /*10fa0*/  FADD.FTZ R36, R182, R47 ;  /* 0x0000002fb6247221 */ /* 0x004fe20000010000 */
[----:B------:R-:W-:Y:S01]  /*10fb0*/  MUFU.EX2 R181, R181 ;  /* 0x000000b500b57308 */ /* 0x000fe20000000800 */
[-CC-:B------:R-:W-:Y:S01]  /*10fc0*/  FFMA.FTZ R14, R104, R11.reuse, -R49.reuse ;  /* 0x0000000b680e7223 */ /* 0x180fe20000010831 */
[-CC-:B------:R-:W-:Y:S01]  /*10fd0*/  FFMA.FTZ R179, R38, R11.reuse, -R49.reuse ;  /* 0x0000000b26b37223 */ /* 0x180fe20000010831 */
[----:B---3--:R-:W-:Y:S01]  /*10fe0*/  FADD.FTZ R47, R9, R36 ;  /* 0x00000024092f7221 */ /* 0x008fe20000010000 */
[-CC-:B------:R-:W-:Y:S01]  /*10ff0*/  FFMA.FTZ R20, R102, R11.reuse, -R49.reuse ;  /* 0x0000000b66147223 */ /* 0x180fe20000010831 */
[-CC-:B------:R-:W-:Y:S01]  /*11000*/  FFMA.FTZ R173, R42, R11.reuse, -R49.reuse ;  /* 0x0000000b2aad7223 */ /* 0x180fe20000010831 */
[-C--:B------:R-:W-:Y:S01]  /*11010*/  FFMA.FTZ R24, R100, R11.reuse, -R49 ;  /* 0x0000000b64187223 */ /* 0x080fe20000010831 */
[----:B----4-:R-:W-:Y:S01]  /*11020*/  FADD.FTZ R36, R176, R47 ;  /* 0x0000002fb0247221 */ /* 0x010fe20000010000 */
[----:B------:R-:W0:Y:S01]  /*11030*/  MUFU.EX2 R4, R4 ;  /* 0x0000000400047308 */ /* 0x000e220000000800 */
[-CC-:B------:R-:W-:Y:S01]  /*11040*/  FFMA.FTZ R175, R46, R11.reuse, -R49.reuse ;  /* 0x0000000b2eaf7223 */ /* 0x180fe20000010831 */
[-CC-:B------:R-:W-:Y:S01]  /*11050*/  FFMA.FTZ R28, R98, R11.reuse, -R49.reuse ;  /* 0x0000000b621c7223 */ /* 0x180fe20000010831 */
[----:B------:R-:W-:Y:S01]  /*11060*/  FADD.FTZ R47, R15, R36 ;  /* 0x000000240f2f7221 */ /* 0x000fe20000010000 */
[-CC-:B------:R-:W-:Y:S01]  /*11070*/  FFMA.FTZ R169, R50, R11.reuse, -R49.reuse ;  /* 0x0000000b32a97223 */ /* 0x180fe20000010831 */
[-CC-:B------:R-:W-:Y:S01]  /*11080*/  FFMA.FTZ R30, R96, R11.reuse, -R49.reuse ;  /* 0x0000000b601e7223 */ /* 0x180fe20000010831 */
[-C--:B------:R-:W-:Y:S01]  /*11090*/  FFMA.FTZ R171, R54, R11.reuse, -R49 ;  /* 0x0000000b36ab7223 */ /* 0x080fe20000010831 */
[----:B------:R-:W-:Y:S01]  /*110a0*/  FADD.FTZ R38, R178, R47 ;  /* 0x0000002fb2267221 */ /* 0x000fe20000010000 */
[----:B------:R-:W2:Y:S01]  /*110b0*/  MUFU.EX2 R183, R183 ;  /* 0x000000b700b77308 */ /* 0x000ea20000000800 */
[-CC-:B------:R-:W-:Y:S01]  /*110c0*/  FFMA.FTZ R32, R94, R11.reuse, -R49.reuse ;  /* 0x0000000b5e207223 */ /* 0x180fe20000010831 */
[-CC-:B------:R-:W-:Y:S01]  /*110d0*/  FFMA.FTZ R165, R92, R11.reuse, -R49.reuse ;  /* 0x0000000b5ca57223 */ /* 0x180fe20000010831 */
[----:B-1----:R-:W-:Y:S01]  /*110e0*/  FADD.FTZ R51, R21, R38 ;  /* 0x0000002615337221 */ /* 0x002fe20000010000 */
[-CC-:B------:R-:W-:Y:S01]  /*110f0*/  FFMA.FTZ R34, R34, R11.reuse, -R49.reuse ;  /* 0x0000000b22227223 */ /* 0x180fe20000010831 */
[-CC-:B------:R-:W-:Y:S01]  /*11100*/  FFMA.FTZ R167, R62, R11.reuse, -R49.reuse ;  /* 0x0000000b3ea77223 */ /* 0x180fe20000010831 */
[-C--:B------:R-:W-:Y:S01]  /*11110*/  FFMA.FTZ R58, R58, R11.reuse, -R49 ;  /* 0x0000000b3a3a7223 */ /* 0x080fe20000010831 */
[----:B------:R-:W-:Y:S01]  /*11120*/  FADD.FTZ R38, R172, R51 ;  /* 0x00000033ac267221 */ /* 0x000fe20000010000 */
[----:B------:R-:W1:Y:S01]  /*11130*/  MUFU.EX2 R10, R10 ;  /* 0x0000000a000a7308 */ /* 0x000e620000000800 */
[----:B0-----:R-:W-:Y:S01]  /*11140*/  FADD.FTZ R36, R181, R4 ;  /* 0x00000004b5247221 */ /* 0x001fe20000010000 */
[-CC-:B------:R-:W-:Y:S01]  /*11150*/  FFMA.FTZ R66, R66, R11.reuse, -R49.reuse ;  /* 0x0000000b42427223 */ /* 0x180fe20000010831 */
[----:B------:R-:W-:Y:S01]  /*11160*/  FADD.FTZ R51, R25, R38 ;  /* 0x0000002619337221 */ /* 0x000fe20000010000 */
[-CC-:B------:R-:W-:Y:S01]  /*11170*/  FFMA.FTZ R112, R112, R11.reuse, -R49.reuse ;  /* 0x0000000b70707223 */ /* 0x180fe20000010831 */
[----:B------:R-:W-:Y:S01]  /*11180*/  F2FP.BF16.F32.PACK_AB R180, R5, R180 ;  /* 0x000000b405b4723e */ /* 0x000fe200000010ff */
[-C--:B------:R-:W-:Y:S01]  /*11190*/  FFMA.FTZ R70, R70, R11.reuse, -R49 ;  /* 0x0000000b46467223 */ /* 0x080fe20000010831 */
[----:B------:R-:W-:Y:S01]  /*111a0*/  FADD.FTZ R38, R174, R51 ;  /* 0x00000033ae267221 */ /* 0x000fe20000010000 */
[----:B------:R-:W0:Y:S01]  /*111b0*/  MUFU.EX2 R177, R177 ;  /* 0x000000b100b17308 */ /* 0x000e220000000800 */
[----:B--2---:R-:W-:Y:S01]  /*111c0*/  FADD.FTZ R47, R183, R36 ;  /* 0x00000024b72f7221 */ /* 0x004fe20000010000 */
[----:B------:R-:W-:Y:S01]  /*111d0*/  F2FP.BF16.F32.PACK_AB R182, R9, R182 ;  /* 0x000000b609b6723e */ /* 0x000fe200000010ff */
[----:B------:R-:W-:Y:S01]  /*111e0*/  FADD.FTZ R51, R27, R38 ;  /* 0x000000261b337221 */ /* 0x000fe20000010000 */
[-CC-:B------:R-:W-:Y:S01]  /*111f0*/  FFMA.FTZ R114, R114, R11.reuse, -R49.reuse ;  /* 0x0000000b72727223 */ /* 0x180fe20000010831 */
[-CC-:B------:R-:W-:Y:S01]  /*11200*/  FFMA.FTZ R74, R74, R11.reuse, -R49.reuse ;  /* 0x0000000b4a4a7223 */ /* 0x180fe20000010831 */
[-C--:B------:R-:W-:Y:S01]  /*11210*/  FFMA.FTZ R118, R118, R11.reuse, -R49 ;  /* 0x0000000b76767223 */ /* 0x080fe20000010831 */
[----:B------:R-:W-:Y:S01]  /*11220*/  FADD.FTZ R38, R168, R51 ;  /* 0x00000033a8267221 */ /* 0x000fe20000010000 */
[----:B------:R-:W2:Y:S01]  /*11230*/  MUFU.EX2 R14, R14 ;  /* 0x0000000e000e7308 */ /* 0x000ea20000000800 */
[----:B-1----:R-:W-:Y:S01]  /*11240*/  FADD.FTZ R36, R10, R47 ;  /* 0x0000002f0a247221 */ /* 0x002fe20000010000 */
[-CC-:B------:R-:W-:Y:S01]  /*11250*/  FFMA.FTZ R78, R78, R11.reuse, -R49.reuse ;  /* 0x0000000b4e4e7223 */ /* 0x180fe20000010831 */
[----:B------:R-:W-:Y:S01]  /*11260*/  FADD.FTZ R51, R29, R38 ;  /* 0x000000261d337221 */ /* 0x000fe20000010000 */
        /* <DEDUP_REMOVED lines=8> */
[----:B------:R-:W-:Y:S01]  /*112f0*/  FFMA.FTZ R26, R26, R11, -R49 ;  /* 0x0000000b1a1a7223 */ /* 0x000fe20000010831 */
[----:B------:R-:W-:Y:S01]  /*11300*/  F2FP.BF16.F32.PACK_AB R181, R4, R181 ;  /* 0x000000b504b5723e */ /* 0x000fe200000010ff */
[----:B------:R-:W-:-:S04]  /*11310*/  @P2 IMAD.HI.U32 R42, R193, R40, RZ ;  /* 0x00000028c12a2227 */ /* 0x000fc800078e00ff */
[----:B------:R-:W-:Y:S01]  /*11320*/  FADD.FTZ R38, R164, R51 ;  /* 0x00000033a4267221 */ /* 0x000fe20000010000 */
[----:B------:R-:W0:Y:S01]  /*11330*/  MUFU.EX2 R20, R20 ;  /* 0x0000001400147308 */ /* 0x000e220000000800 */
[----:B--2---:R-:W-:Y:S01]  /*11340*/  FADD.FTZ R36, R14, R47 ;  /* 0x0000002f0e247221 */ /* 0x004fe20000010000 */
[C---:B------:R-:W-:Y:S01]  /*11350*/  F2FP.BF16.F32.PACK_AB R164, R3.reuse, R164 ;  /* 0x000000a403a4723e */ /* 0x040fe200000010ff */
[----:B------:R-:W-:Y:S01]  /*11360*/  FADD.FTZ R51, R3, R38 ;  /* 0x0000002603337221 */ /* 0x000fe20000010000 */
[----:B------:R-:W-:Y:S01]  /*11370*/  IMAD.MOV.U32 R40, RZ, RZ, R193 ;  /* 0x000000ffff287224 */ /* 0x000fe200078e00c1 */
[----:B------:R-:W-:Y:S02]  /*11380*/  @P2 SHF.R.U32.HI R40, RZ, R53, R42 ;  /* 0x00000035ff282219 */ /* 0x000fe4000001162a */
[----:B------:R-:W-:Y:S01]  /*11390*/  FADD.FTZ R38, R166, R51 ;  /* 0x00000033a6267221 */ /* 0x000fe20000010000 */
[----:B------:R-:W2:Y:S01]  /*113a0*/  MUFU.EX2 R173, R173 ;  /* 0x000000ad00ad7308 */ /* 0x000ea20000000800 */
[----:B-1----:R-:W-:Y:S01]  /*113b0*/  FADD.FTZ R47, R179, R36 ;  /* 0x00000024b32f7221 */ /* 0x002fe20000010000 */
[----:B------:R-:W-:-:S02]  /*113c0*/  IMAD.IADD R127, R127, 0x1, R40 ;  /* 0x000000017f7f7824 */ /* 0x000fc400078e0228 */
[----:B------:R-:W-:Y:S01]  /*113d0*/  FADD.FTZ R51, R33, R38 ;  /* 0x0000002621337221 */ /* 0x000fe20000010000 */
[----:B------:R-:W-:Y:S02]  /*113e0*/  F2FP.BF16.F32.PACK_AB R176, R15, R176 ;  /* 0x000000b00fb0723e */ /* 0x000fe400000010ff */
[----:B------:R-:W-:Y:S01]  /*113f0*/  F2FP.BF16.F32.PACK_AB R178, R21, R178 ;  /* 0x000000b215b2723e */ /* 0x000fe200000010ff */
[----:B------:R-:W-:Y:S01]  /*11400*/  FADD.FTZ R38, R160, R51 ;  /* 0x00000033a0267221 */ /* 0x000fe20000010000 */
[----:B------:R-:W1:Y:S01]  /*11410*/  MUFU.EX2 R24, R24 ;  /* 0x0000001800187308 */ /* 0x000e620000000800 */
[----:B0-----:R-:W-:Y:S01]  /*11420*/  FADD.FTZ R36, R20, R47 ;  /* 0x0000002f14247221 */ /* 0x001fe20000010000 */
[----:B------:R-:W-:Y:S01]  /*11430*/  F2FP.BF16.F32.PACK_AB R172, R25, R172 ;  /* 0x000000ac19ac723e */ /* 0x000fe200000010ff */
[----:B------:R-:W-:Y:S01]  /*11440*/  IMAD.IADD R12, R127, 0x1, R12 ;  /* 0x000000017f0c7824 */ /* 0x000fe200078e020c */
[----:B------:R-:W-:Y:S02]  /*11450*/  F2FP.BF16.F32.PACK_AB R174, R27, R174 ;  /* 0x000000ae1bae723e */ /* 0x000fe400000010ff */
[----:B------:R-:W-:-:S02]  /*11460*/  F2FP.BF16.F32.PACK_AB R168, R29, R168 ;  /* 0x000000a81da8723e */ /* 0x000fc400000010ff */
[----:B------:R-:W0:Y:S01]  /*11470*/  MUFU.EX2 R175, R175 ;  /* 0x000000af00af7308 */ /* 0x000e220000000800 */
[----:B--2---:R-:W-:Y:S01]  /*11480*/  FADD.FTZ R47, R173, R36 ;  /* 0x00000024ad2f7221 */ /* 0x004fe20000010000 */
[----:B------:R-:W-:Y:S02]  /*11490*/  F2FP.BF16.F32.PACK_AB R170, R31, R170 ;  /* 0x000000aa1faa723e */ /* 0x000fe400000010ff */
[----:B------:R-:W-:Y:S02]  /*114a0*/  F2FP.BF16.F32.PACK_AB R166, R33, R166 ;  /* 0x000000a621a6723e */ /* 0x000fe400000010ff */
[----:B------:R-:W-:Y:S02]  /*114b0*/  F2FP.BF16.F32.PACK_AB R160, R35, R160 ;  /* 0x000000a023a0723e */ /* 0x000fe400000010ff */
[----:B------:R-:W2:Y:S01]  /*114c0*/  MUFU.EX2 R28, R28 ;  /* 0x0000001c001c7308 */ /* 0x000ea20000000800 */
[----:B-1----:R-:W-:Y:S01]  /*114d0*/  FADD.FTZ R36, R24, R47 ;  /* 0x0000002f18247221 */ /* 0x002fe20000010000 */
[----:B------:R-:W-:-:S02]  /*114e0*/  F2FP.BF16.F32.PACK_AB R183, R10, R183 ;  /* 0x000000b70ab7723e */ /* 0x000fc400000010ff */
[----:B------:R-:W-:Y:S02]  /*114f0*/  F2FP.BF16.F32.PACK_AB R177, R14, R177 ;  /* 0x000000b10eb1723e */ /* 0x000fe400000010ff */
[----:B------:R-:W-:Y:S02]  /*11500*/  F2FP.BF16.F32.PACK_AB R179, R20, R179 ;  /* 0x000000b314b3723e */ /* 0x000fe400000010ff */
[----:B------:R-:W1:Y:S01]  /*11510*/  MUFU.EX2 R169, R169 ;  /* 0x000000a900a97308 */ /* 0x000e620000000800 */
[----:B0-----:R-:W-:Y:S01]  /*11520*/  FADD.FTZ R47, R175, R36 ;  /* 0x00000024af2f7221 */ /* 0x001fe20000010000 */
[----:B------:R-:W-:-:S06]  /*11530*/  F2FP.BF16.F32.PACK_AB R173, R24, R173 ;  /* 0x000000ad18ad723e */ /* 0x000fcc00000010ff */
        /* <DEDUP_REMOVED lines=12> */
[----:B------:R-:W-:Y:S01]  /*11600*/  FADD.FTZ R47, R35, R38 ;  /* 0x00000026232f7221 */ /* 0x000fe20000010000 */
[----:B------:R-:W-:-:S03]  /*11610*/  F2FP.BF16.F32.PACK_AB R171, R32, R171 ;  /* 0x000000ab20ab723e */ /* 0x000fc600000010ff */
[----:B------:R-:W-:Y:S01]  /*11620*/  FADD.FTZ R38, R162, R47 ;  /* 0x0000002fa2267221 */ /* 0x000fe20000010000 */
[----:B------:R-:W-:Y:S01]  /*11630*/  F2FP.BF16.F32.PACK_AB R162, R37, R162 ;  /* 0x000000a225a2723e */ /* 0x000fe200000010ff */
[----:B------:R-:W1:Y:S01]  /*11640*/  MUFU.EX2 R167, R167 ;  /* 0x000000a700a77308 */ /* 0x000e620000000800 */
[----:B0-----:R-:W-:Y:S01]  /*11650*/  FADD.FTZ R5, R165, R36 ;  /* 0x00000024a5057221 */ /* 0x001fe20000010000 */
[----:B------:R-:W-:-:S06]  /*11660*/  FADD.FTZ R9, R37, R38 ;  /* 0x0000002625097221 */ /* 0x000fcc0000010000 */
[----:B------:R-:W0:Y:S01]  /*11670*/  MUFU.EX2 R156, R156 ;  /* 0x0000009c009c7308 */ /* 0x000e220000000800 */
[C---:B--2---:R-:W-:Y:S01]  /*11680*/  FADD.FTZ R36, R34.reuse, R5 ;  /* 0x0000000522247221 */ /* 0x044fe20000010000 */
[----:B------:R-:W-:-:S06]  /*11690*/  F2FP.BF16.F32.PACK_AB R165, R34, R165 ;  /* 0x000000a522a5723e */ /* 0x000fcc00000010ff */
[----:B------:R-:W2:Y:S01]  /*116a0*/  MUFU.EX2 R58, R58 ;  /* 0x0000003a003a7308 */ /* 0x000ea20000000800 */
[----:B-1----:R-:W-:-:S07]  /*116b0*/  FADD.FTZ R5, R167, R36 ;  /* 0x00000024a7057221 */ /* 0x002fce0000010000 */
[----:B------:R-:W1:Y:S01]  /*116c0*/  MUFU.EX2 R39, R39 ;  /* 0x0000002700277308 */ /* 0x000e620000000800 */
[----:B0-----:R-:W-:-:S07]  /*116d0*/  FADD.FTZ R36, R156, R9 ;  /* 0x000000099c247221 */ /* 0x001fce0000010000 */
[----:B------:R-:W0:Y:S01]  /*116e0*/  MUFU.EX2 R66, R66 ;  /* 0x0000004200427308 */ /* 0x000e220000000800 */
[C---:B--2---:R-:W-:Y:S01]  /*116f0*/  FADD.FTZ R5, R58.reuse, R5 ;  /* 0x000000053a057221 */ /* 0x044fe20000010000 */
[----:B------:R-:W-:-:S06]  /*11700*/  F2FP.BF16.F32.PACK_AB R167, R58, R167 ;  /* 0x000000a73aa7723e */ /* 0x000fcc00000010ff */
        /* <DEDUP_REMOVED lines=27> */
[----:B------:R-:W-:-:S06]  /*118c0*/  F2FP.BF16.F32.PACK_AB R158, R41, R158 ;  /* 0x0000009e299e723e */ /* 0x000fcc00000010ff */
[----:B------:R-:W0:Y:S01]  /*118d0*/  MUFU.EX2 R153, R126 ;  /* 0x0000007e00997308 */ /* 0x000e220000000800 */
[----:B--2---:R-:W-:-:S07]  /*118e0*/  FADD.FTZ R4, R82, R3 ;  /* 0x0000000352047221 */ /* 0x004fce0000010000 */
[----:B------:R-:W2:Y:S01]  /*118f0*/  MUFU.EX2 R43, R43 ;  /* 0x0000002b002b7308 */ /* 0x000ea20000000800 */
[----:B-1----:R-:W-:-:S07]  /*11900*/  FADD.FTZ R38, R152, R5 ;  /* 0x0000000598267221 */ /* 0x002fce0000010000 */
[----:B------:R-:W1:Y:S01]  /*11910*/  MUFU.EX2 R86, R86 ;  /* 0x0000005600567308 */ /* 0x000e620000000800 */
[C---:B0-----:R-:W-:Y:S01]  /*11920*/  FADD.FTZ R3, R153.reuse, R4 ;  /* 0x0000000499037221 */ /* 0x041fe20000010000 */
[----:B------:R-:W-:-:S06]  /*11930*/  F2FP.BF16.F32.PACK_AB R153, R153, R82 ;  /* 0x000000529999723e */ /* 0x000fcc00000010ff */
[----:B------:R-:W0:Y:S01]  /*11940*/  MUFU.EX2 R154, R154 ;  /* 0x0000009a009a7308 */ /* 0x000e220000000800 */
[C---:B--2---:R-:W-:Y:S01]  /*11950*/  FADD.FTZ R5, R43.reuse, R38 ;  /* 0x000000262b057221 */ /* 0x044fe20000010000 */
[----:B------:R-:W-:-:S06]  /*11960*/  F2FP.BF16.F32.PACK_AB R152, R43, R152 ;  /* 0x000000982b98723e */ /* 0x000fcc00000010ff */
[----:B------:R-:W2:Y:S01]  /*11970*/  MUFU.EX2 R155, R26 ;  /* 0x0000001a009b7308 */ /* 0x000ea20000000800 */
[----:B-1----:R-:W-:-:S07]  /*11980*/  FADD.FTZ R4, R86, R3 ;  /* 0x0000000356047221 */ /* 0x002fce0000010000 */
[----:B------:R-:W1:Y:S01]  /*11990*/  MUFU.EX2 R45, R45 ;  /* 0x0000002d002d7308 */ /* 0x000e620000000800 */
[----:B0-----:R-:W-:Y:S01]  /*119a0*/  FADD.FTZ R38, R154, R5 ;  /* 0x000000059a267221 */ /* 0x001fe20000010000 */
[C---:B--2---:R-:W-:Y:S01]  /*119b0*/  FADD.FTZ R3, R155.reuse, R4 ;  /* 0x000000049b037221 */ /* 0x044fe20000010000 */
[----:B------:R-:W-:Y:S01]  /*119c0*/  F2FP.BF16.F32.PACK_AB R155, R155, R86 ;  /* 0x000000569b9b723e */ /* 0x000fe200000010ff */
[----:B------:R-:W-:Y:S02]  /*119d0*/  VIADD R4, R129, 0xfffffffe ;  /* 0xfffffffe81047836 */ /* 0x000fe40000000000 */
        /* <DEDUP_REMOVED lines=14> */
.L_x_8535:
[----:B------:R-:W-:-:S13]  /*11ac0*/  ISETP.NE.AND P4, PT, R13, 0x1, PT ;  /* 0x000000010d00780c */ /* 0x000fda0003f85270 */
[----:B------:R-:W0:Y:S02]  /*11ad0*/  @P4 LDC.64 R14, c[0x0][0x9e8] ;  /* 0x00027a00ff0e4b82 */ /* 0x000e240000000a00 */
[----:B0-----:R-:W-:-:S05]  /*11ae0*/  @P4 IMAD.HI.U32 R10, R9, R14, RZ ;  /* 0x0000000e090a4227 */ /* 0x001fca00078e00ff */
[----:B------:R-:W-:-:S07]  /*11af0*/  @P4 SHF.R.U32.HI R9, RZ, R15, R10 ;  /* 0x0000000fff094219 */ /* 0x000fce000001160a */
.L_x_8536:
[----:B------:R-:W-:Y:S05]  /*11b00*/  BSYNC B0 ;  /* 0x0000000000007941 */ /* 0x000fea0003800000 */
.L_x_8534:
[----:B------:R-:W-:-:S05]  /*11b10*/  IMAD R9, R9, R13, R13 ;  /* 0x0000000d09097224 */ /* 0x000fca00078e020d */
[----:B------:R-:W-:-:S07]  /*11b20*/  VIMNMX R12, R12, R9, PT ;  /* 0x000000090c0c7248 */ /* 0x000fce0003fe0100 */
.L_x_8533:
[----:B------:R-:W-:Y:S01]  /*11b30*/  SHF.R.S32.HI R9, RZ, 0x1f, R12 ;  /* 0x0000001fff097819 */ /* 0x000fe2000001140c */
[----:B------:R-:W-:Y:S01]  /*11b40*/  ULDC UR4, c[0x0][0x9e4] ;  /* 0x0002790000047ab9 */ /* 0x000fe20000000800 */
[----:B------:R-:W-:Y:S01]  /*11b50*/  ULDC UR5, c[0x0][0x9e4] ;  /* 0x0002790000057ab9 */ /* 0x000fe20000000800 */
[----:B------:R-:W-:Y:S01]  /*11b60*/  ULDC UR6, c[0x0][0x9dc] ;  /* 0x0002770000067ab9 */ /* 0x000fe20000000800 */
[----:B------:R-:W-:Y:S01]  /*11b70*/  LEA.HI R9, R9, R12, RZ, 0x7 ;  /* 0x0000000c09097211 */ /* 0x000fe200078f38ff */
[----:B------:R-:W-:Y:S01]  /*11b80*/  ULDC UR37, c[0x0][0x9dc] ;  /* 0x0002770000257ab9 */ /* 0x000fe20000000800 */
[----:B------:R-:W-:Y:S01]  /*11b90*/  ULDC UR48, c[0x0][0x9e0] ;  /* 0x0002780000307ab9 */ /* 0x000fe20000000800 */
[----:B------:R-:W-:Y:S01]  /*11ba0*/  ULDC UR7, c[0x0][0x9e0] ;  /* 0x0002780000077ab9 */ /* 0x000fe20000000800 */
[----:B------:R-:W-:Y:S02]  /*11bb0*/  SHF.R.S32.HI R9, RZ, 0x7, R9 ;  /* 0x00000007ff097819 */ /* 0x000fe40000011409 */
[----:B------:R-:W-:-:S02]  /*11bc0*/  CS2R R150, SRZ ;  /* 0x0000000000967805 */ /* 0x000fc4000001ff00 */
[----:B------:R-:W-:Y:S02]  /*11bd0*/  CS2R R148, SRZ ;  /* 0x0000000000947805 */ /* 0x000fe4000001ff00 */
[----:B------:R-:W-:Y:S02]  /*11be0*/  CS2R R146, SRZ ;  /* 0x0000000000927805 */ /* 0x000fe4000001ff00 */
[----:B------:R-:W-:Y:S02]  /*11bf0*/  VIMNMX R14, R196, R9, !PT ;  /* 0x00000009c40e7248 */ /* 0x000fe40007fe0100 */
[----:B------:R-:W-:Y:S02]  /*11c00*/  CS2R R144, SRZ ;  /* 0x0000000000907805 */ /* 0x000fe4000001ff00 */
[----:B------:R-:W-:Y:S02]  /*11c10*/  CS2R R142, SRZ ;  /* 0x00000000008e7805 */ /* 0x000fe4000001ff00 */
[----:B------:R-:W-:-:S02]  /*11c20*/  CS2R R140, SRZ ;  /* 0x00000000008c7805 */ /* 0x000fc4000001ff00 */
[----:B------:R-:W-:Y:S02]  /*11c30*/  ISETP.GE.AND P4, PT, R4, R14, PT ;  /* 0x0000000e0400720c */ /* 0x000fe40003f86270 */
        /* <DEDUP_REMOVED lines=12> */
[----:B-----5:R-:W-:Y:S02]  /*11d00*/  CS2R R114, SRZ ;  /* 0x0000000000727805 */ /* 0x020fe4000001ff00 */
        /* <DEDUP_REMOVED lines=13> */
[----:B------:R-:W-:Y:S06]  /*11de0*/  @!P4 BRA `(.L_x_8537) ;  /* 0x0000003000a8c947 */ /* 0x000fec0003800000 */
[----:B------:R-:W-:-:S07]  /*11df0*/  IMAD.MOV.U32 R151, RZ, RZ, RZ ;  /* 0x000000ffff977224 */ /* 0x000fce00078e00ff */
.L_x_8555:
[----:B------:R-:W-:Y:S01]  /*11e00*/  VIADD R15, R22, 0x1 ;  /* 0x00000001160f7836 */ /* 0x000fe20000000000 */
[----:B------:R-:W-:Y:S05]  /*11e10*/  YIELD ;  /* 0x0000000000007946 */ /* 0x000fea0003800000 */
[----:B------:R-:W-:-:S04]  /*11e20*/  ISETP.NE.AND P4, PT, R15, 0x2, PT ;  /* 0x000000020f00780c */ /* 0x000fc80003f85270 */
[----:B------:R-:W-:Y:S02]  /*11e30*/  SEL R9, RZ, 0x1, P4 ;  /* 0x00000001ff097807 */ /* 0x000fe40002000000 */
[----:B------:R-:W-:Y:S02]  /*11e40*/  SEL R15, R15, RZ, P4 ;  /* 0x000000ff0f0f7207 */ /* 0x000fe40002000000 */
[----:B------:R-:W-:Y:S02]  /*11e50*/  ISETP.NE.AND P4, PT, R194, RZ, PT ;  /* 0x000000ffc200720c */ /* 0x000fe40003f85270 */
[----:B------:R-:W-:-:S11]  /*11e60*/  LOP3.LUT R9, R186, R9, RZ, 0x3c, !PT ;  /* 0x00000009ba097212 */ /* 0x000fd600078e3cff */
[----:B------:R-:W-:Y:S05]  /*11e70*/  @P4 BRA `(.L_x_8538) ;  /* 0x0000000000304947 */ /* 0x000fea0003800000 */
[----:B------:R-:W-:Y:S05]  /*11e80*/  @!P0 BRA `(.L_x_8539) ;  /* 0x0000000000048947 */ /* 0x000fea0003800000 */
[----:B------:R-:W-:Y:S01]  /*11e90*/  BPT.TRAP 0x1 ;  /* 0x000000040000795c */ /* 0x000fe20000300000 */
.L_x_8539:
[----:B------:R-:W-:Y:S01]  /*11ea0*/  IMAD R11, R15, 0x8, R2 ;  /* 0x000000080f0b7824 */ /* 0x000fe200078e0202 */
[----:B------:R-:W-:-:S04]  /*11eb0*/  SHF.L.U32 R6, R9, 0x1f, RZ ;  /* 0x0000001f09067819 */ /* 0x000fc800000006ff */
[----:B------:R0:W1:Y:S01]  /*11ec0*/  SYNCS.PHASECHK.TRANS64.TRYWAIT P5, [R11+URZ+0x28830], R6 ;  /* 0x028830060b0075a7 */ /* 0x00006200080a017f */
[----:B------:R-:W-:Y:S05]  /*11ed0*/  @!P0 BRA `(.L_x_8540) ;  /* 0x0000000000048947 */ /* 0x000fea0003800000 */
[----:B------:R-:W-:Y:S01]  /*11ee0*/  BPT.TRAP 0x1 ;  /* 0x000000040000795c */ /* 0x000fe20000300000 */
.L_x_8540:
[----:B------:R-:W-:Y:S04]  /*11ef0*/  BSSY B0, `(.L_x_8538) ;  /* 0x0000004000007945 */ /* 0x000fe80003800000 */
[----:B-1----:R-:W-:Y:S05]  /*11f00*/  @P5 BRA `(.L_x_8541) ;  /* 0x0000000000085947 */ /* 0x002fea0003800000 */
[----:B------:R-:W1:Y:S02]  /*11f10*/  SYNCS.PHASECHK.TRANS64.TRYWAIT P5, [R11+URZ+0x28830], R6 ;  /* 0x028830060b0075a7 */ /* 0x000e6400080a017f */
[----:B-1----:R-:W-:Y:S05]  /*11f20*/  @!P5 BRA `(.L_x_8542) ;  /* 0x000001440064d947 */ /* 0x002fea0003800000 */
.L_x_8541:
[----:B------:R-:W-:Y:S05]  /*11f30*/  BSYNC B0 ;  /* 0x0000000000007941 */ /* 0x000fea0003800000 */
.L_x_8538:
[----:B01----:R-:W0:Y:S01]  /*11f40*/  S2R R6, SR_TID.X ;  /* 0x0000000000067919 */ /* 0x003e220000002100 */
[----:B------:R-:W-:Y:S05]  /*11f50*/  WARPSYNC.ALL ;  /* 0x0000000000007948 */ /* 0x000fea0003800000 */
[----:B------:R-:W-:Y:S02]  /*11f60*/  IMAD R10, R15, 0x800, R7 ;  /* 0x000008000f0a7824 */ /* 0x000fe400078e0207 */
[----:B------:R-:W-:Y:S02]  /*11f70*/  IMAD.MOV.U32 R11, RZ, RZ, 0x40000040 ;  /* 0x40000040ff0b7424 */ /* 0x000fe400078e00ff */
[C---:B------:R-:W-:Y:S01]  /*11f80*/  VIADD R12, R10.reuse, 0x2 ;  /* 0x000000020a0c7836 */ /* 0x040fe20000000000 */
[----:B------:R-:W-:Y:S01]  /*11f90*/  R2UR UR46, R10 ;  /* 0x000000000a2e72ca */ /* 0x000fe200000e0000 */
[----:B------:R-:W-:Y:S01]  /*11fa0*/  IMAD.MOV.U32 R13, RZ, RZ, 0x40000040 ;  /* 0x40000040ff0d7424 */ /* 0x000fe200078e00ff */
[----:B------:R-:W-:Y:S01]  /*11fb0*/  R2UR UR47, R11 ;  /* 0x000000000b2f72ca */ /* 0x000fe200000e0000 */
[----:B------:R-:W-:Y:S01]  /*11fc0*/  IMAD.MOV.U32 R11, RZ, RZ, 0x40000040 ;  /* 0x40000040ff0b7424 */ /* 0x000fe200078e00ff */
[----:B------:R-:W-:Y:S01]  /*11fd0*/  R2UR UR10, R12 ;  /* 0x000000000c0a72ca */ /* 0x000fe200000e0000 */
[----:B------:R-:W-:Y:S01]  /*11fe0*/  VIADD R12, R10, 0x4 ;  /* 0x000000040a0c7836 */ /* 0x000fe20000000000 */
[----:B------:R-:W-:Y:S01]  /*11ff0*/  R2UR UR11, R13 ;  /* 0x000000000d0b72ca */ /* 0x000fe200000e0000 */
[----:B------:R-:W-:Y:S01]  /*12000*/  IMAD.MOV.U32 R13, RZ, RZ, 0x40000040 ;  /* 0x40000040ff0d7424 */ /* 0x000fe200078e00ff */
[----:B------:R-:W-:-:S02]  /*12010*/  R2UR UR35, R11 ;  /* 0x000000000b2372ca */ /* 0x000fc400000e0000 */
        /* <DEDUP_REMOVED lines=8> */
[----:B0-----:R-:W-:Y:S02]  /*120a0*/  SHF.R.U32.HI R6, RZ, 0x7, R6 ;  /* 0x00000007ff067819 */ /* 0x001fe40000011606 */
[----:B------:R-:W-:Y:S01]  /*120b0*/  R2UR UR22, R12 ;  /* 0x000000000c1672ca */ /* 0x000fe200000e0000 */
[----:B------:R-:W-:Y:S01]  /*120c0*/  VIADD R12, R10, 0x402 ;  /* 0x000004020a0c7836 */ /* 0x000fe20000000000 */
[----:B------:R-:W-:Y:S01]  /*120d0*/  R2UR UR23, R13 ;  /* 0x000000000d1772ca */ /* 0x000fe200000e0000 */
[----:B------:R-:W-:Y:S02]  /*120e0*/  VIADD R6, R6, 0x8 ;  /* 0x0000000806067836 */ /* 0x000fe40000000000 */
[----:B------:R-:W-:Y:S01]  /*120f0*/  IMAD.MOV.U32 R13, RZ, RZ, 0x40000040 ;  /* 0x40000040ff0d7424 */ /* 0x000fe200078e00ff */
[----:B------:R-:W-:Y:S01]  /*12100*/  R2UR UR26, R12 ;  /* 0x000000000c1a72ca */ /* 0x000fe200000e0000 */
[C---:B------:R-:W-:Y:S01]  /*12110*/  VIADD R12, R10.reuse, 0x404 ;  /* 0x000004040a0c7836 */ /* 0x040fe20000000000 */
[----:B------:R0:W-:Y:S01]  /*12120*/  BAR.SYNC.DEFER_BLOCKING R6, 0x100 ;  /* 0x000400060000751d */ /* 0x0001e20000010000 */
[----:B------:R-:W-:Y:S01]  /*12130*/  VIADD R10, R10, 0x406 ;  /* 0x000004060a0a7836 */ /* 0x000fe20000000000 */
[----:B------:R-:W-:Y:S01]  /*12140*/  R2UR UR27, R13 ;  /* 0x000000000d1b72ca */ /* 0x000fe200000e0000 */
[----:B------:R-:W-:Y:S01]  /*12150*/  IMAD.MOV.U32 R13, RZ, RZ, 0x40000040 ;  /* 0x40000040ff0d7424 */ /* 0x000fe200078e00ff */
[----:B------:R-:W-:-:S02]  /*12160*/  R2UR UR30, R12 ;  /* 0x000000000c1e72ca */ /* 0x000fc400000e0000 */
[----:B------:R-:W-:Y:S02]  /*12170*/  R2UR UR34, R10 ;  /* 0x000000000a2272ca */ /* 0x000fe400000e0000 */
[----:B------:R-:W-:Y:S01]  /*12180*/  R2UR UR31, R13 ;  /* 0x000000000d1f72ca */ /* 0x000fe200000e0000 */
        /* <DEDUP_REMOVED lines=27> */
.L_x_8544:
[----:B------:R-:W-:Y:S01]  /*12340*/  SHF.L.U32 R6, R186, 0x1f, RZ ;  /* 0x0000001fba067819 */ /* 0x000fe200000006ff */
[----:B------:R-:W-:-:S04]  /*12350*/  IMAD R11, R22, 0x8, R2 ;  /* 0x00000008160b7824 */ /* 0x000fc800078e0202 */
[----:B------:R0:W1:Y:S01]  /*12360*/  SYNCS.PHASECHK.TRANS64.TRYWAIT P4, [R11+URZ+0x28850], R6 ;  /* 0x028850060b0075a7 */ /* 0x000062000808017f */
[----:B------:R-:W-:Y:S05]  /*12370*/  @!P0 BRA `(.L_x_8545) ;  /* 0x0000000000048947 */ /* 0x000fea0003800000 */
[----:B------:R-:W-:Y:S01]  /*12380*/  BPT.TRAP 0x1 ;  /* 0x000000040000795c */ /* 0x000fe20000300000 */
.L_x_8545:
[----:B-1----:R-:W-:Y:S05]  /*12390*/  @P4 BRA `(.L_x_8543) ;  /* 0x0000000000084947 */ /* 0x002fea0003800000 */
[----:B------:R-:W1:Y:S02]  /*123a0*/  SYNCS.PHASECHK.TRANS64.TRYWAIT P4, [R11+URZ+0x28850], R6 ;  /* 0x028850060b0075a7 */ /* 0x000e64000808017f */
[----:B-1----:R-:W-:Y:S05]  /*123b0*/  @!P4 BRA `(.L_x_8546) ;  /* 0x000001400054c947 */ /* 0x002fea0003800000 */
.L_x_8543:
[----:B01----:R-:W-:Y:S01]  /*123c0*/  VIADD R6, R2, 0x400 ;  /* 0x0000040002067836 */ /* 0x003fe20000000000 */
[----:B------:R-:W-:Y:S05]  /*123d0*/  WARPSYNC.ALL ;  /* 0x0000000000007948 */ /* 0x000fea0003800000 */
[----:B------:R-:W-:Y:S01]  /*123e0*/  SHF.R.U32.HI R6, RZ, 0x4, R6 ;  /* 0x00000004ff067819 */ /* 0x000fe20000011606 */
[----:B------:R-:W-:Y:S01]  /*123f0*/  WARPGROUP.ARRIVE ;  /* 0x00000000000079c5 */ /* 0x000fe20000000000 */
[----:B------:R-:W-:-:S05]  /*12400*/  IMAD.MOV.U32 R13, RZ, RZ, 0x40000040 ;  /* 0x40000040ff0d7424 */ /* 0x000fca00078e00ff */
[----:B------:R-:W0:Y:S01]  /*12410*/  S2R R20, SR_TID.X ;  /* 0x0000000000147919 */ /* 0x000e220000002100 */
[----:B------:R-:W-:-:S04]  /*12420*/  LOP3.LUT R6, R6, 0x3fff, RZ, 0xc0, !PT ;  /* 0x00003fff06067812 */ /* 0x000fc800078ec0ff */
[----:B------:R-:W-:Y:S02]  /*12430*/  LOP3.LUT R11, R6, 0x4000000, RZ, 0xfc, !PT ;  /* 0x04000000060b7812 */ /* 0x000fe400078efcff */
[----:B------:R-:W1:Y:S03]  /*12440*/  @P2 LDC R6, c[0x0][0x44c] ;  /* 0x00011300ff062b82 */ /* 0x000e660000000800 */
[----:B------:R-:W-:Y:S02]  /*12450*/  IMAD R10, R22, 0x800, R11 ;  /* 0x00000800160a7824 */ /* 0x000fe400078e020b */
[----:B------:R-:W-:Y:S02]  /*12460*/  IMAD.MOV.U32 R11, RZ, RZ, 0x40000040 ;  /* 0x40000040ff0b7424 */ /* 0x000fe400078e00ff */
[C---:B------:R-:W-:Y:S01]  /*12470*/  VIADD R12, R10.reuse, 0x80 ;  /* 0x000000800a0c7836 */ /* 0x040fe20000000000 */
[----:B------:R-:W-:-:S02]  /*12480*/  R2UR UR10, R10 ;  /* 0x000000000a0a72ca */ /* 0x000fc400000e0000 */
[----:B------:R-:W-:Y:S01]  /*12490*/  R2UR UR11, R11 ;  /* 0x000000000b0b72ca */ /* 0x000fe200000e0000 */
[----:B------:R-:W-:-:S12]  /*124a0*/  IMAD.MOV.U32 R11, RZ, RZ, 0x40000040 ;  /* 0x40000040ff0b7424 */ /* 0x000fd800078e00ff */
[----:B------:R-:W-:Y:S01]  /*124b0*/  HGMMA.64x128x16.F32.BF16 R88, R180, gdesc[UR8].tnspB, R88, gsb0 ;  /* 0x41e00008b4587df0 */ /* 0x000fe20008001858 */
[----:B------:R-:W-:Y:S01]  /*124c0*/  R2UR UR10, R12 ;  /* 0x000000000c0a72ca */ /* 0x000fe200000e0000 */
[----:B------:R-:W-:Y:S01]  /*124d0*/  VIADD R12, R10, 0x100 ;  /* 0x000001000a0c7836 */ /* 0x000fe20000000000 */
[----:B------:R-:W-:Y:S01]  /*124e0*/  R2UR UR11, R13 ;  /* 0x000000000d0b72ca */ /* 0x000fe200000e0000 */
[----:B------:R-:W-:Y:S01]  /*124f0*/  IMAD.MOV.U32 R13, RZ, RZ, 0x40000040 ;  /* 0x40000040ff0d7424 */ /* 0x000fe200078e00ff */
[----:B0-----:R-:W-:Y:S01]  /*12500*/  SHF.R.U32.HI R20, RZ, 0x7, R20 ;  /* 0x00000007ff147819 */ /* 0x001fe20000011614 */
[----:B------:R-:W-:Y:S02]  /*12510*/  WARPGROUP.DEPBAR.LE gsb0, 0x0 ;  /* 0x00008000000079c5 */ /* 0x000fe40000010000 */
[----:B------:R-:W-:-:S08]  /*12520*/  WARPGROUP.ARRIVE ;  /* 0x00000000000079c5 */ /* 0x000fd00000000000 */
        /* <DEDUP_REMOVED lines=35> */
[----:B------:R-:W-:Y:S02]  /*12760*/  R2UR UR10, R10 ;  /* 0x000000000a0a72ca */ /* 0x000fe400000e0000 */
[----:B------:R-:W-:Y:S02]  /*12770*/  R2UR UR11, R11 ;  /* 0x000000000b0b72ca */ /* 0x000fe400000e0000 */
[----:B------:R-:W0:Y:S01]  /*12780*/  @P2 LDC R11, c[0x0][0x450] ;  /* 0x00011400ff0b2b82 */ /* 0x000e220000000800 */
[----:B------:R-:W-:Y:S02]  /*12790*/  WARPGROUP.DEPBAR.LE gsb0, 0x0 ;  /* 0x00008000000079c5 */ /* 0x000fe40000010000 */
[----:B------:R-:W-:-:S08]  /*127a0*/  WARPGROUP.ARRIVE ;  /* 0x00000000000079c5 */ /* 0x000fd00000000000 */
[----:B------:R-:W-:Y:S03]  /*127b0*/  HGMMA.64x128x16.F32.BF16 R88, R152, gdesc[UR8].tnspB, R88, gsb0 ;  /* 0x41e0000898587df0 */ /* 0x000fe60008001858 */
[----:B------:R-:W-:Y:S02]  /*127c0*/  WARPGROUP.DEPBAR.LE gsb0, 0x0 ;  /* 0x00008000000079c5 */ /* 0x000fe40000010000 */
[----:B------:R-:W-:Y:S02]  /*127d0*/  IMAD.IADD R155, R195, 0x1, R193 ;  /* 0x00000001c39b7824 */ /* 0x000fe400078e02c1 */
[----:B------:R-:W-:Y:S02]  /*127e0*/  IMAD.SHL.U32 R153, R4, 0x80, RZ ;  /* 0x0000008004997824 */ /* 0x000fe400078e00ff */
[----:B-1----:R-:W-:-:S03]  /*127f0*/  @P2 IMAD.HI.U32 R10, R155, R6, RZ ;  /* 0x000000069b0a2227 */ /* 0x002fc600078e00ff */
[----:B------:R-:W-:Y:S01]  /*12800*/  IADD3 R12, -R153, 0x1, RZ ;  /* 0x00000001990c7810 */ /* 0x000fe20007ffe1ff */
[----:B------:R-:W-:Y:S01]  /*12810*/  @!P1 IMAD R6, R15, 0x8, R2 ;  /* 0x000000080f069824 */ /* 0x000fe200078e0202 */
[----:B0-----:R-:W-:Y:S02]  /*12820*/  @P2 SHF.R.U32.HI R155, RZ, R11, R10 ;  /* 0x0000000bff9b2219 */ /* 0x001fe4000001160a */
[----:B------:R-:W-:Y:S01]  /*12830*/  IADD3 R10, -R20, 0xb, RZ ;  /* 0x0000000b140a7810 */ /* 0x000fe20007ffe1ff */
[----:B------:R-:W-:Y:S02]  /*12840*/  @!P1 VIADD R6, R6, 0x28840 ;  /* 0x0002884006069836 */ /* 0x000fe40000000000 */
[----:B------:R-:W0:Y:S01]  /*12850*/  SHFL.IDX PT, R20, R155, RZ, 0x1c1f ;  /* 0x001c1fff9b147589 */ /* 0x000e2200000e0000 */
[----:B------:R-:W-:Y:S02]  /*12860*/  IMAD R12, R189, -0x2, R12 ;  /* 0xfffffffebd0c7824 */ /* 0x000fe400078e020c */
[----:B------:R-:W-:Y:S01]  /*12870*/  @!P1 PRMT R6, RZ, 0x654, R6 ;  /* 0x00000654ff069816 */ /* 0x000fe20000000006 */
[----:B------:R1:W-:Y:S06]  /*12880*/  BAR.ARV R10, 0x100 ;  /* 0x0004000a0000751d */ /* 0x0003ec0000002000 */
[----:B------:R2:W-:Y:S01]  /*12890*/  @!P1 SYNCS.ARRIVE.TRANS64.RED.A1T0 RZ, [R6+URZ], RZ ;  /* 0x000000ff06ff99a7 */ /* 0x0005e2000810043f */
[----:B------:R-:W-:-:S05]  /*128a0*/  IADD3 R12, -R187, R12, R188 ;  /* 0x0000000cbb0c7210 */ /* 0x000fca0007ffe1bc */
[----:B------:R-:W-:Y:S02]  /*128b0*/  VIADD R21, R12, UR48 ;  /* 0x000000300c157c36 */ /* 0x000fe40008000000 */
[----:B--2---:R-:W-:-:S05]  /*128c0*/  IMAD.U32 R6, RZ, RZ, UR6 ;  /* 0x00000006ff067e24 */ /* 0x004fca000f8e00ff */
[----:B------:R-:W-:Y:S01]  /*128d0*/  LOP3.LUT R13, RZ, R6, RZ, 0x33, !PT ;  /* 0x00000006ff0d7212 */ /* 0x000fe200078e33ff */
[----:B0-----:R-:W-:-:S04]  /*128e0*/  IMAD.IADD R157, R21, 0x1, R20 ;  /* 0x00000001159d7824 */ /* 0x001fc800078e0214 */
[----:B------:R-:W-:-:S04]  /*128f0*/  IMAD.IADD R13, R13, 0x1, R12 ;  /* 0x000000010d0d7824 */ /* 0x000fc800078e020c */
[----:B------:R-:W-:Y:S01]  /*12900*/  IMAD.IADD R159, R13, 0x1, R20 ;  /* 0x000000010d9f7824 */ /* 0x000fe200078e0214 */
[----:B-1----:R-:W-:Y:S06]  /*12910*/  @!P3 BRA `(.L_x_8547) ;  /* 0x000000000058b947 */ /* 0x002fec0003800000 */
        /* <DEDUP_REMOVED lines=12> */
.L_x_8549:
[----:B------:R-:W-:-:S05]  /*129e0*/  IMAD.U32 R20, RZ, RZ, UR4 ;  /* 0x00000004ff147e24 */ /* 0x000fca000f8e00ff */
[----:B------:R-:W-:-:S13]  /*129f0*/  ISETP.NE.AND P4, PT, R20, 0x1, PT ;  /* 0x000000011400780c */ /* 0x000fda0003f85270 */
[----:B------:R-:W0:Y:S02]  /*12a00*/  @P4 LDC.64 R10, c[0x0][0x9e8] ;  /* 0x00027a00ff0a4b82 */ /* 0x000e240000000a00 */
[----:B0-----:R-:W-:-:S05]  /*12a10*/  @P4 IMAD.HI.U32 R10, R12, R10, RZ ;  /* 0x0000000a0c0a4227 */ /* 0x001fca00078e00ff */
[----:B------:R-:W-:-:S07]  /*12a20*/  @P4 SHF.R.U32.HI R12, RZ, R11, R10 ;  /* 0x0000000bff0c4219 */ /* 0x000fce000001160a */
.L_x_8550:
[----:B------:R-:W-:Y:S05]  /*12a30*/  BSYNC B0 ;  /* 0x0000000000007941 */ /* 0x000fea0003800000 */
.L_x_8548:
[----:B------:R-:W-:-:S04]  /*12a40*/  IMAD R12, R12, R20, -R153 ;  /* 0x000000140c0c7224 */ /* 0x000fc800078e0a99 */
[----:B------:R-:W-:-:S05]  /*12a50*/  IMAD R12, R189, -0x2, R12 ;  /* 0xfffffffebd0c7824 */ /* 0x000fca00078e020c */
[----:B------:R-:W-:Y:S02]  /*12a60*/  VIADDMNMX R157, R12, R20, R157, PT ;  /* 0x000000140c9d7246 */ /* 0x000fe4000380019d */
[----:B------:R-:W-:-:S07]  /*12a70*/  VIMNMX R159, R159, R12, !PT ;  /* 0x0000000c9f9f7248 */ /* 0x000fce0007fe0100 */
.L_x_8547:
[----:B------:R-:W-:Y:S01]  /*12a80*/  ISETP.GT.AND P4, PT, R4, -0x1, PT ;  /* 0xffffffff0400780c */ /* 0x000fe20003f84270 */
[----:B------:R-:W0:Y:S03]  /*12a90*/  SHFL.IDX PT, R10, R155, 0x1, 0x1c1f ;  /* 0x003c1f009b0a7f89 */ /* 0x000e2600000e0000 */
[----:B------:R-:W-:-:S04]  /*12aa0*/  ISETP.GT.AND P5, PT, R159, RZ, P4 ;  /* 0x000000ff9f00720c */ /* 0x000fc800027a4270 */
[----:B------:R-:W-:-:S04]  /*12ab0*/  ISETP.LT.OR P5, PT, R157, 0x1, P5 ;  /* 0x000000019d00780c */ /* 0x000fc80002fa1670 */
[----:B------:R-:W-:Y:S02]  /*12ac0*/  FSEL R24, R24, -INF , !P5 ;  /* 0xff80000018187808 */ /* 0x000fe40006800000 */
[----:B------:R-:W-:-:S04]  /*12ad0*/  ISETP.GT.AND P5, PT, R159, 0x1, P4 ;  /* 0x000000019f00780c */ /* 0x000fc800027a4270 */
[----:B------:R-:W-:-:S04]  /*12ae0*/  ISETP.LT.OR P5, PT, R157, 0x2, P5 ;  /* 0x000000029d00780c */ /* 0x000fc80002fa1670 */
[----:B------:R-:W-:Y:S02]  /*12af0*/  FSEL R12, R25, -INF , !P5 ;  /* 0xff800000190c7808 */ /* 0x000fe40006800000 */
[----:B------:R-:W-:Y:S01]  /*12b00*/  ISETP.GT.AND P5, PT, R159, 0x8, P4 ;  /* 0x000000089f00780c */ /* 0x000fe200027a4270 */
[--C-:B0-----:R-:W-:Y:S02]  /*12b10*/  IMAD.IADD R21, R21, 0x1, R10.reuse ;  /* 0x0000000115157824 */ /* 0x101fe400078e020a */
[----:B------:R-:W-:Y:S01]  /*12b20*/  IMAD.IADD R13, R13, 0x1, R10 ;  /* 0x000000010d0d7824 */ /* 0x000fe200078e020a */
[----:B------:R-:W-:-:S04]  /*12b30*/  ISETP.LT.OR P5, PT, R157, 0x9, P5 ;  /* 0x000000099d00780c */ /* 0x000fc80002fa1670 */
[----:B------:R-:W-:Y:S02]  /*12b40*/  FSEL R28, R28, -INF , !P5 ;  /* 0xff8000001c1c7808 */ /* 0x000fe40006800000 */
[----:B------:R-:W-:-:S04]  /*12b50*/  ISETP.GT.AND P5, PT, R159, 0x9, P4 ;  /* 0x000000099f00780c */ /* 0x000fc800027a4270 */
        /* <DEDUP_REMOVED lines=85> */
[----:B------:R-:W-:Y:S01]  /*130b0*/  FSEL R178, R85, -INF , !P5 ;  /* 0xff80000055b27808 */ /* 0x000fe20006800000 */
[----:B------:R-:W-:Y:S08]  /*130c0*/  @!P3 BRA `(.L_x_8551) ;  /* 0x000000000058b947 */ /* 0x000ff00003800000 */
        /* <DEDUP_REMOVED lines=12> */
.L_x_8553:
[----:B------:R-:W-:-:S05]  /*13190*/  IMAD.U32 R180, RZ, RZ, UR4 ;  /* 0x00000004ffb47e24 */ /* 0x000fca000f8e00ff */
[----:B------:R-:W-:-:S13]  /*131a0*/  ISETP.NE.AND P5, PT, R180, 0x1, PT ;  /* 0x00000001b400780c */ /* 0x000fda0003fa5270 */
[----:B------:R-:W0:Y:S02]  /*131b0*/  @P5 LDC.64 R10, c[0x0][0x9e8] ;  /* 0x00027a00ff0a5b82 */ /* 0x000e240000000a00 */
[----:B0-----:R-:W-:-:S05]  /*131c0*/  @P5 IMAD.HI.U32 R10, R25, R10, RZ ;  /* 0x0000000a190a5227 */ /* 0x001fca00078e00ff */
[----:B------:R-:W-:-:S07]  /*131d0*/  @P5 SHF.R.U32.HI R25, RZ, R11, R10 ;  /* 0x0000000bff195219 */ /* 0x000fce000001160a */
.L_x_8554:
[----:B------:R-:W-:Y:S05]  /*131e0*/  BSYNC B0 ;  /* 0x0000000000007941 */ /* 0x000fea0003800000 */
.L_x_8552:
[----:B------:R-:W-:-:S04]  /*131f0*/  IMAD R10, R25, R180, -R153 ;  /* 0x000000b4190a7224 */ /* 0x000fc800078e0a99 */
[----:B------:R-:W-:-:S05]  /*13200*/  IMAD R10, R189, -0x2, R10 ;  /* 0xfffffffebd0a7824 */ /* 0x000fca00078e020a */
[----:B------:R-:W-:Y:S02]  /*13210*/  VIADDMNMX R21, R10, R180, R21, PT ;  /* 0x000000b40a157246 */ /* 0x000fe40003800115 */
[----:B------:R-:W-:-:S07]  /*13220*/  VIMNMX R13, R13, R10, !PT ;  /* 0x0000000a0d0d7248 */ /* 0x000fce0007fe0100 */
.L_x_8551:
[----:B------:R-:W-:Y:S01]  /*13230*/  ISETP.GT.AND P5, PT, R13, 0x1, P4 ;  /* 0x000000010d00780c */ /* 0x000fe200027a4270 */
[----:B------:R-:W-:Y:S01]  /*13240*/  @!P1 IMAD R22, R22, 0x8, R2 ;  /* 0x0000000816169824 */ /* 0x000fe200078e0202 */
[----:B------:R-:W-:Y:S02]  /*13250*/  FMNMX.FTZ R11, R24, R0, !PT ;  /* 0x00000000180b7209 */ /* 0x000fe40007810000 */
[----:B------:R-:W-:Y:S02]  /*13260*/  ISETP.LT.OR P5, PT, R21, 0x2, P5 ;  /* 0x000000021500780c */ /* 0x000fe40002fa1670 */
[----:B------:R-:W-:Y:S02]  /*13270*/  FMNMX.FTZ R11, R12, R11, !PT ;  /* 0x0000000b0c0b7209 */ /* 0x000fe40007810000 */
[----:B------:R-:W-:Y:S02]  /*13280*/  FSEL R180, R27, -INF , !P5 ;  /* 0xff8000001bb47808 */ /* 0x000fe40006800000 */
[----:B------:R-:W-:-:S02]  /*13290*/  ISETP.GT.AND P5, PT, R13, 0x8, P4 ;  /* 0x000000080d00780c */ /* 0x000fc400027a4270 */
[----:B------:R-:W-:Y:S02]  /*132a0*/  FMNMX.FTZ R11, R28, R11, !PT ;  /* 0x0000000b1c0b7209 */ /* 0x000fe40007810000 */
[----:B------:R-:W-:Y:S02]  /*132b0*/  ISETP.LT.OR P5, PT, R21, 0x9, P5 ;  /* 0x000000091500780c */ /* 0x000fe40002fa1670 */
[----:B------:R-:W-:Y:S02]  /*132c0*/  FMNMX.FTZ R11, R20, R11, !PT ;  /* 0x0000000b140b7209 */ /* 0x000fe40007810000 */
[----:B------:R-:W-:Y:S02]  /*132d0*/  FSEL R30, R30, -INF , !P5 ;  /* 0xff8000001e1e7808 */ /* 0x000fe40006800000 */
[----:B------:R-:W-:Y:S02]  /*132e0*/  ISETP.GT.AND P5, PT, R13, 0x9, P4 ;  /* 0x000000090d00780c */ /* 0x000fe400027a4270 */
[----:B------:R-:W-:-:S02]  /*132f0*/  FMNMX.FTZ R11, R32, R11, !PT ;  /* 0x0000000b200b7209 */ /* 0x000fc40007810000 */
[----:B------:R-:W-:Y:S02]  /*13300*/  ISETP.LT.OR P5, PT, R21, 0xa, P5 ;  /* 0x0000000a1500780c */ /* 0x000fe40002fa1670 */
[----:B------:R-:W-:Y:S02]  /*13310*/  FMNMX.FTZ R11, R152, R11, !PT ;  /* 0x0000000b980b7209 */ /* 0x000fe40007810000 */
[----:B------:R-:W-:Y:S02]  /*13320*/  FSEL R182, R31, -INF , !P5 ;  /* 0xff8000001fb67808 */ /* 0x000fe40006800000 */
[----:B------:R-:W-:Y:S02]  /*13330*/  ISETP.GT.AND P5, PT, R13, 0x10, P4 ;  /* 0x000000100d00780c */ /* 0x000fe400027a4270 */
[----:B------:R-:W-:Y:S02]  /*13340*/  FMNMX.FTZ R11, R36, R11, !PT ;  /* 0x0000000b240b7209 */ /* 0x000fe40007810000 */
[----:B------:R-:W-:-:S02]  /*13350*/  ISETP.LT.OR P5, PT, R21, 0x11, P5 ;  /* 0x000000111500780c */ /* 0x000fc40002fa1670 */
[----:B------:R-:W-:Y:S02]  /*13360*/  FMNMX.FTZ R11, R154, R11, !PT ;  /* 0x0000000b9a0b7209 */ /* 0x000fe40007810000 */
[----:B------:R-:W-:Y:S02]  /*13370*/  FSEL R34, R34, -INF , !P5 ;  /* 0xff80000022227808 */ /* 0x000fe40006800000 */
[----:B------:R-:W-:Y:S02]  /*13380*/  ISETP.GT.AND P5, PT, R13, 0x11, P4 ;  /* 0x000000110d00780c */ /* 0x000fe400027a4270 */
[----:B------:R-:W-:Y:S02]  /*13390*/  FMNMX.FTZ R11, R40, R11, !PT ;  /* 0x0000000b280b7209 */ /* 0x000fe40007810000 */
[----:B------:R-:W-:Y:S02]  /*133a0*/  ISETP.LT.OR P5, PT, R21, 0x12, P5 ;  /* 0x000000121500780c */ /* 0x000fe40002fa1670 */
[----:B------:R-:W-:-:S02]  /*133b0*/  FMNMX.FTZ R11, R156, R11, !PT ;  /* 0x0000000b9c0b7209 */ /* 0x000fc40007810000 */
[----:B------:R-:W-:Y:S02]  /*133c0*/  FSEL R186, R35, -INF , !P5 ;  /* 0xff80000023ba7808 */ /* 0x000fe40006800000 */
[----:B------:R-:W-:Y:S02]  /*133d0*/  ISETP.GT.AND P5, PT, R13, 0x18, P4 ;  /* 0x000000180d00780c */ /* 0x000fe400027a4270 */
[----:B------:R-:W-:Y:S02]  /*133e0*/  FMNMX.FTZ R11, R44, R11, !PT ;  /* 0x0000000b2c0b7209 */ /* 0x000fe40007810000 */
[----:B------:R-:W-:Y:S02]  /*133f0*/  ISETP.LT.OR P5, PT, R21, 0x19, P5 ;  /* 0x000000191500780c */ /* 0x000fe40002fa1670 */
[----:B------:R-:W-:Y:S02]  /*13400*/  FMNMX.FTZ R11, R158, R11, !PT ;  /* 0x0000000b9e0b7209 */ /* 0x000fe40007810000 */
[----:B------:R-:W-:-:S02]  /*13410*/  FSEL R38, R38, -INF , !P5 ;  /* 0xff80000026267808 */ /* 0x000fc40006800000 */
[----:B------:R-:W-:Y:S02]  /*13420*/  ISETP.GT.AND P5, PT, R13, 0x19, P4 ;  /* 0x000000190d00780c */ /* 0x000fe400027a4270 */
        /* <DEDUP_REMOVED lines=49> */
[----:B------:R-:W-:Y:S01]  /*13740*/  ISETP.GT.AND P5, PT, R13, 0x41, P4 ;  /* 0x000000410d00780c */ /* 0x000fe200027a4270 */
[----:B------:R-:W0:Y:S03]  /*13750*/  SHFL.BFLY PT, R10, R11, 0x2, 0x1f ;  /* 0x0c401f000b0a7f89 */ /* 0x000e2600000e0000 */
[----:B------:R-:W-:-:S04]  /*13760*/  ISETP.LT.OR P5, PT, R21, 0x42, P5 ;  /* 0x000000421500780c */ /* 0x000fc80002fa1670 */
[----:B------:R-:W-:Y:S02]  /*13770*/  FSEL R59, R59, -INF , !P5 ;  /* 0xff8000003b3b7808 */ /* 0x000fe40006800000 */
[----:B------:R-:W-:-:S04]  /*13780*/  ISETP.GT.AND P5, PT, R13, 0x48, P4 ;  /* 0x000000480d00780c */ /* 0x000fc800027a4270 */
[----:B------:R-:W-:-:S04]  /*13790*/  ISETP.LT.OR P5, PT, R21, 0x49, P5 ;  /* 0x000000491500780c */ /* 0x000fc80002fa1670 */
[----:B------:R-:W-:Y:S02]  /*137a0*/  FSEL R62, R62, -INF , !P5 ;  /* 0xff8000003e3e7808 */ /* 0x000fe40006800000 */
[----:B------:R-:W-:-:S04]  /*137b0*/  ISETP.GT.AND P5, PT, R13, 0x49, P4 ;  /* 0x000000490d00780c */ /* 0x000fc800027a4270 */
[----:B------:R-:W-:Y:S02]  /*137c0*/  ISETP.LT.OR P5, PT, R21, 0x4a, P5 ;  /* 0x0000004a1500780c */ /* 0x000fe40002fa1670 */
[----:B0-----:R-:W-:Y:S02]  /*137d0*/  FMNMX.FTZ R25, R11, R10, !PT ;  /* 0x0000000a0b197209 */ /* 0x001fe40007810000 */
[----:B------:R-:W-:Y:S01]  /*137e0*/  FSEL R63, R63, -INF , !P5 ;  /* 0xff8000003f3f7808 */ /* 0x000fe20006800000 */
[----:B------:R-:W0:Y:S01]  /*137f0*/  LDC R11, c[0x0][0x988] ;  /* 0x00026200ff0b7b82 */ /* 0x000e220000000800 */
[----:B------:R-:W-:Y:S01]  /*13800*/  ISETP.GT.AND P5, PT, R13, 0x50, P4 ;  /* 0x000000500d00780c */ /* 0x000fe200027a4270 */
[----:B------:R-:W1:Y:S03]  /*13810*/  SHFL.BFLY PT, R10, R25, 0x1, 0x1f ;  /* 0x0c201f00190a7f89 */ /* 0x000e6600000e0000 */
[----:B------:R-:W-:-:S04]  /*13820*/  ISETP.LT.OR P5, PT, R21, 0x51, P5 ;  /* 0x000000511500780c */ /* 0x000fc80002fa1670 */
[----:B------:R-:W-:Y:S02]  /*13830*/  FSEL R66, R66, -INF , !P5 ;  /* 0xff80000042427808 */ /* 0x000fe40006800000 */
[----:B------:R-:W-:-:S04]  /*13840*/  ISETP.GT.AND P5, PT, R13, 0x51, P4 ;  /* 0x000000510d00780c */ /* 0x000fc800027a4270 */
[----:B------:R-:W-:-:S04]  /*13850*/  ISETP.LT.OR P5, PT, R21, 0x52, P5 ;  /* 0x000000521500780c */ /* 0x000fc80002fa1670 */
[----:B------:R-:W-:Y:S02]  /*13860*/  FSEL R67, R67, -INF , !P5 ;  /* 0xff80000043437808 */ /* 0x000fe40006800000 */
[----:B------:R-:W-:-:S04]  /*13870*/  ISETP.GT.AND P5, PT, R13, 0x58, P4 ;  /* 0x000000580d00780c */ /* 0x000fc800027a4270 */
[----:B------:R-:W-:Y:S02]  /*13880*/  ISETP.LT.OR P5, PT, R21, 0x59, P5 ;  /* 0x000000591500780c */ /* 0x000fe40002fa1670 */
[----:B-1----:R-:W-:Y:S02]  /*13890*/  FMNMX.FTZ R10, R25, R10, !PT ;  /* 0x0000000a190a7209 */ /* 0x002fe40007810000 */
[----:B------:R-:W-:Y:S02]  /*138a0*/  FSEL R70, R70, -INF , !P5 ;  /* 0xff80000046467808 */ /* 0x000fe40006800000 */
[----:B------:R-:W-:Y:S01]  /*138b0*/  ISETP.GT.AND P5, PT, R13, 0x59, P4 ;  /* 0x000000590d00780c */ /* 0x000fe200027a4270 */
[----:B0-----:R-:W-:-:S03]  /*138c0*/  FMUL.FTZ R51, R10, R11 ;  /* 0x0000000b0a337220 */ /* 0x001fc60000410000 */
        /* <DEDUP_REMOVED lines=23> */
[C---:B------:R-:W-:Y:S02]  /*13a40*/  ISETP.GT.AND P5, PT, R13.reuse, RZ, P4 ;  /* 0x000000ff0d00720c */ /* 0x040fe400027a4270 */
[----:B------:R-:W-:Y:S02]  /*13a50*/  ISETP.GT.AND P4, PT, R13, 0x79, P4 ;  /* 0x000000790d00780c */ /* 0x000fe40002784270 */
[C---:B------:R-:W-:Y:S02]  /*13a60*/  ISETP.LT.OR P5, PT, R21.reuse, 0x1, P5 ;  /* 0x000000011500780c */ /* 0x040fe40002fa1670 */
[----:B------:R-:W-:Y:S02]  /*13a70*/  ISETP.LT.OR P4, PT, R21, 0x7a, P4 ;  /* 0x0000007a1500780c */ /* 0x000fe40002781670 */
[----:B------:R-:W-:-:S02]  /*13a80*/  FSEL R57, R26, -INF , !P5 ;  /* 0xff8000001a397808 */ /* 0x000fc40006800000 */
[----:B------:R-:W-:Y:S02]  /*13a90*/  FSETP.NEU.FTZ.AND P5, PT, R10, -INF , PT ;  /* 0xff8000000a00780b */ /* 0x000fe40003fbd000 */
[----:B------:R-:W-:Y:S02]  /*13aa0*/  FMNMX.FTZ R29, R57, R8, !PT ;  /* 0x00000008391d7209 */ /* 0x000fe40007810000 */
[----:B------:R-:W-:Y:S02]  /*13ab0*/  FSEL R51, R51, RZ, P5 ;  /* 0x000000ff33337208 */ /* 0x000fe40002800000 */
[----:B------:R-:W-:Y:S02]  /*13ac0*/  FMNMX.FTZ R29, R180, R29, !PT ;  /* 0x0000001db41d7209 */ /* 0x000fe40007810000 */
        /* <DEDUP_REMOVED lines=16> */
[----:B------:R0:W-:Y:S01]  /*13bd0*/  MUFU.EX2 R29, R152 ;  /* 0x00000098001d7308 */ /* 0x0001e20000000800 */
[--C-:B------:R-:W-:Y:S01]  /*13be0*/  FFMA.FTZ R36, R158, R11, -R51.reuse ;  /* 0x0000000b9e247223 */ /* 0x100fe20000010833 */
[----:B------:R-:W-:Y:S01]  /*13bf0*/  FMNMX.FTZ R31, R38, R31, !PT ;  /* 0x0000001f261f7209 */ /* 0x000fe20007810000 */
[-CC-:B------:R-:W-:Y:S01]  /*13c00*/  FFMA.FTZ R40, R160, R11.reuse, -R51.reuse ;  /* 0x0000000ba0287223 */ /* 0x180fe20000010833 */
[-CC-:B------:R-:W-:Y:S01]  /*13c10*/  FFMA.FTZ R24, R24, R11.reuse, -R51.reuse ;  /* 0x0000000b18187223 */ /* 0x180fe20000010833 */
        /* <DEDUP_REMOVED lines=10> */
[-CC-:B0-----:R-:W-:Y:S01]  /*13cc0*/  FFMA.FTZ R152, R80, R11.reuse, -R51.reuse ;  /* 0x0000000b50987223 */ /* 0x181fe20000010833 */
[-CC-:B------:R-:W-:Y:S01]  /*13cd0*/  FFMA.FTZ R49, R176, R11.reuse, -R51.reuse ;  /* 0x0000000bb0317223 */ /* 0x180fe20000010833 */
[----:B-1----:R-:W-:Y:S01]  /*13ce0*/  FFMA.FTZ R154, R84, R11, -R51 ;  /* 0x0000000b549a7223 */ /* 0x002fe20000010833 */
[----:B------:R-:W-:Y:S01]  /*13cf0*/  FMNMX.FTZ R33, R46, R33, !PT ;  /* 0x000000212e217209 */ /* 0x000fe20007810000 */
[----:B------:R-:W-:Y:S03]  /*13d00*/  MUFU.EX2 R24, R24 ;  /* 0x0000001800187308 */ /* 0x000fe60000000800 */
[----:B------:R-:W-:-:S04]  /*13d10*/  FMNMX.FTZ R35, R234, R33, !PT ;  /* 0x00000021ea237209 */ /* 0x000fc80007810000 */
[----:B------:R-:W-:Y:S01]  /*13d20*/  FMNMX.FTZ R35, R50, R35, !PT ;  /* 0x0000002332237209 */ /* 0x000fe20007810000 */
[----:B------:R0:W-:Y:S03]  /*13d30*/  MUFU.EX2 R33, R156 ;  /* 0x0000009c00217308 */ /* 0x0001e60000000800 */
[----:B------:R-:W-:-:S04]  /*13d40*/  FMNMX.FTZ R37, R236, R35, !PT ;  /* 0x00000023ec257209 */ /* 0x000fc80007810000 */
[----:B------:R-:W-:Y:S01]  /*13d50*/  FMNMX.FTZ R12, R54, R37, !PT ;  /* 0x00000025360c7209 */ /* 0x000fe20007810000 */
[----:B------:R1:W-:Y:S01]  /*13d60*/  MUFU.EX2 R35, R44 ;  /* 0x0000002c00237308 */ /* 0x0003e20000000800 */
[----:B0-----:R-:W-:Y:S02]  /*13d70*/  FFMA.FTZ R156, R72, R11, -R51 ;  /* 0x0000000b489c7223 */ /* 0x001fe40000010833 */
[----:B------:R-:W-:-:S04]  /*13d80*/  FMNMX.FTZ R37, R55, R12, !PT ;  /* 0x0000000c37257209 */ /* 0x000fc80007810000 */
[----:B------:R-:W-:Y:S01]  /*13d90*/  FMNMX.FTZ R12, R58, R37, !PT ;  /* 0x000000253a0c7209 */ /* 0x000fe20007810000 */
[-CC-:B------:R-:W-:Y:S01]  /*13da0*/  FFMA.FTZ R37, R48, R11.reuse, -R51.reuse ;  /* 0x0000000b30257223 */ /* 0x180fe20000010833 */
[----:B------:R-:W-:Y:S01]  /*13db0*/  FSEL R48, R87, -INF , !P4 ;  /* 0xff80000057307808 */ /* 0x000fe20006000000 */
[-CC-:B-1----:R-:W-:Y:S01]  /*13dc0*/  FFMA.FTZ R44, R162, R11.reuse, -R51.reuse ;  /* 0x0000000ba22c7223 */ /* 0x182fe20000010833 */
[----:B------:R-:W-:Y:S01]  /*13dd0*/  FMNMX.FTZ R39, R59, R12, !PT ;  /* 0x0000000c3b277209 */ /* 0x000fe20007810000 */
[----:B------:R-:W-:Y:S01]  /*13de0*/  FFMA.FTZ R162, R68, R11, -R51 ;  /* 0x0000000b44a27223 */ /* 0x000fe20000010833 */
        /* <DEDUP_REMOVED lines=10> */
[----:B------:R-:W0:Y:S02]  /*13e90*/  MUFU.EX2 R20, R20 ;  /* 0x0000001400147308 */ /* 0x000e240000000800 */
[----:B------:R-:W-:Y:S01]  /*13ea0*/  FMNMX.FTZ R12, R74, R41, !PT ;  /* 0x000000294a0c7209 */ /* 0x000fe20007810000 */
[----:B------:R-:W-:-:S03]  /*13eb0*/  FFMA.FTZ R41, R56, R11, -R51 ;  /* 0x0000000b38297223 */ /* 0x000fc60000010833 */
[----:B------:R-:W-:Y:S02]  /*13ec0*/  FMNMX.FTZ R43, R75, R12, !PT ;  /* 0x0000000c4b2b7209 */ /* 0x000fe40007810000 */
[----:B------:R-:W-:Y:S02]  /*13ed0*/  MUFU.EX2 R28, R28 ;  /* 0x0000001c001c7308 */ /* 0x000fe40000000800 */
[----:B------:R-:W-:-:S04]  /*13ee0*/  FMNMX.FTZ R12, R78, R43, !PT ;  /* 0x0000002b4e0c7209 */ /* 0x000fc80007810000 */
[----:B------:R-:W-:Y:S02]  /*13ef0*/  FMNMX.FTZ R43, R79, R12, !PT ;  /* 0x0000000c4f2b7209 */ /* 0x000fe40007810000 */
[----:B------:R-:W-:Y:S01]  /*13f00*/  MUFU.EX2 R32, R32 ;  /* 0x0000002000207308 */ /* 0x000fe20000000800 */
[----:B0-----:R-:W-:Y:S02]  /*13f10*/  F2FP.BF16.F32.PACK_AB R176, R29, R20 ;  /* 0x000000141db0723e */ /* 0x001fe400000010ff */
[----:B------:R-:W-:Y:S01]  /*13f20*/  FMNMX.FTZ R12, R82, R43, !PT ;  /* 0x0000002b520c7209 */ /* 0x000fe20007810000 */
[----:B------:R-:W-:-:S03]  /*13f30*/  FFMA.FTZ R43, R170, R11, -R51 ;  /* 0x0000000baa2b7223 */ /* 0x000fc60000010833 */
[----:B------:R-:W-:Y:S01]  /*13f40*/  FMNMX.FTZ R21, R83, R12, !PT ;  /* 0x0000000c53157209 */ /* 0x000fe20007810000 */
[----:B------:R-:W0:Y:S03]  /*13f50*/  MUFU.EX2 R36, R36 ;  /* 0x0000002400247308 */ /* 0x000e260000000800 */
[----:B------:R-:W-:-:S04]  /*13f60*/  FMNMX.FTZ R21, R86, R21, !PT ;  /* 0x0000001556157209 */ /* 0x000fc80007810000 */
[----:B------:R-:W-:Y:S01]  /*13f70*/  FMNMX.FTZ R12, R48, R21, !PT ;  /* 0x00000015300c7209 */ /* 0x000fe20007810000 */
[----:B------:R-:W-:Y:S01]  /*13f80*/  FFMA.FTZ R21, R168, R11, -R51 ;  /* 0x0000000ba8157223 */ /* 0x000fe20000010833 */
[----:B------:R-:W-:Y:S03]  /*13f90*/  MUFU.EX2 R37, R37 ;  /* 0x0000002500257308 */ /* 0x000fe60000000800 */
[----:B------:R-:W1:Y:S05]  /*13fa0*/  SHFL.BFLY PT, R45, R12, 0x2, 0x1f ;  /* 0x0c401f000c2d7f89 */ /* 0x000e6a00000e0000 */
[----:B------:R-:W2:Y:S01]  /*13fb0*/  MUFU.EX2 R40, R40 ;  /* 0x0000002800287308 */ /* 0x000ea20000000800 */
[----:B0-----:R-:W-:-:S07]  /*13fc0*/  F2FP.BF16.F32.PACK_AB R174, R36, R35 ;  /* 0x0000002324ae723e */ /* 0x001fce00000010ff */
[----:B------:R-:W-:Y:S08]  /*13fd0*/  MUFU.EX2 R39, R39 ;  /* 0x0000002700277308 */ /* 0x000ff00000000800 */
[----:B------:R-:W0:Y:S01]  /*13fe0*/  MUFU.EX2 R44, R44 ;  /* 0x0000002c002c7308 */ /* 0x000e220000000800 */
[----:B--2---:R-:W-:Y:S02]  /*13ff0*/  F2FP.BF16.F32.PACK_AB R168, R40, R37 ;  /* 0x0000002528a8723e */ /* 0x004fe400000010ff */
[----:B-1----:R-:W-:Y:S01]  /*14000*/  FMNMX.FTZ R52, R12, R45, !PT ;  /* 0x0000002d0c347209 */ /* 0x002fe20007810000 */
[----:B------:R-:W-:Y:S01]  /*14010*/  FFMA.FTZ R45, R172, R11, -R51 ;  /* 0x0000000bac2d7223 */ /* 0x000fe20000010833 */
[----:B------:R-:W-:-:S03]  /*14020*/  F2FP.BF16.F32.PACK_AB R172, R33, R32 ;  /* 0x0000002021ac723e */ /* 0x000fc600000010ff */
[----:B------:R-:W1:Y:S01]  /*14030*/  SHFL.BFLY PT, R53, R52, 0x1, 0x1f ;  /* 0x0c201f0034357f89 */ /* 0x000e6200000e0000 */
[----:B------:R-:W-:Y:S08]  /*14040*/  MUFU.EX2 R41, R41 ;  /* 0x0000002900297308 */ /* 0x000ff00000000800 */
[----:B------:R-:W-:Y:S01]  /*14050*/  MUFU.EX2 R164, R164 ;  /* 0x000000a400a47308 */ /* 0x000fe20000000800 */
[----:B0-----:R-:W-:-:S07]  /*14060*/  F2FP.BF16.F32.PACK_AB R170, R44, R39 ;  /* 0x000000272caa723e */ /* 0x001fce00000010ff */
[----:B------:R-:W-:Y:S01]  /*14070*/  MUFU.EX2 R13, R13 ;  /* 0x0000000d000d7308 */ /* 0x000fe20000000800 */
[----:B-1----:R-:W-:Y:S01]  /*14080*/  FMNMX.FTZ R12, R52, R53, !PT ;  /* 0x00000035340c7209 */ /* 0x002fe20007810000 */
[-C--:B------:R-:W-:Y:S01]  /*14090*/  FFMA.FTZ R53, R178, R11.reuse, -R51 ;  /* 0x0000000bb2357223 */ /* 0x080fe20000010833 */
[----:B------:R-:W-:-:S05]  /*140a0*/  FMUL.FTZ R51, R0, R11 ;  /* 0x0000000b00337220 */ /* 0x000fca0000410000 */
[----:B------:R-:W-:Y:S01]  /*140b0*/  MUFU.EX2 R166, R166 ;  /* 0x000000a600a67308 */ /* 0x000fe20000000800 */
[C---:B------:R-:W-:Y:S01]  /*140c0*/  FSETP.NEU.FTZ.AND P4, PT, R12.reuse, -INF , PT ;  /* 0xff8000000c00780b */ /* 0x040fe20003f9d000 */
[----:B------:R-:W-:Y:S01]  /*140d0*/  FMUL.FTZ R61, R12, R11 ;  /* 0x0000000b0c3d7220 */ /* 0x000fe20000410000 */
[----:B------:R-:W-:-:S04]  /*140e0*/  F2FP.BF16.F32.PACK_AB R178, R31, R28 ;  /* 0x0000001c1fb2723e */ /* 0x000fc800000010ff */
[----:B------:R-:W-:Y:S01]  /*140f0*/  FSEL R61, R61, RZ, P4 ;  /* 0x000000ff3d3d7208 */ /* 0x000fe20002000000 */
[----:B------:R-:W0:Y:S04]  /*14100*/  MUFU.EX2 R51, R51 ;  /* 0x0000003300337308 */ /* 0x000e280000000800 */
        /* <DEDUP_REMOVED lines=13> */
[----:B0-----:R-:W-:Y:S01]  /*141e0*/  FFMA.FTZ R52, R51, R5, R24 ;  /* 0x0000000533347223 */ /* 0x001fe20000010018 */
[----:B------:R-:W-:Y:S01]  /*141f0*/  MUFU.EX2 R0, R0 ;  /* 0x0000000000007308 */ /* 0x000fe20000000800 */
[-CC-:B------:R-:W-:Y:S01]  /*14200*/  FFMA.FTZ R46, R234, R11.reuse, -R61.reuse ;  /* 0x0000000bea2e7223 */ /* 0x180fe2000001083d */
[----:B------:R-:W-:Y:S01]  /*14210*/  F2FP.BF16.F32.PACK_AB R182, R27, R26 ;  /* 0x0000001a1bb6723e */ /* 0x000fe200000010ff */
        /* <DEDUP_REMOVED lines=10> */
[-C--:B------:R-:W-:Y:S01]  /*142c0*/  FFMA.FTZ R161, R66, R11.reuse, -R61 ;  /* 0x0000000b42a17223 */ /* 0x080fe2000001083d */
[----:B------:R-:W-:Y:S01]  /*142d0*/  F2FP.BF16.F32.PACK_AB R180, R25, R24 ;  /* 0x0000001819b4723e */ /* 0x000fe200000010ff */
        /* <DEDUP_REMOVED lines=17> */
[----:B------:R-:W-:Y:S01]  /*143f0*/  FSEL R5, R12, RZ, P4 ;  /* 0x000000ff0c057208 */ /* 0x000fe20002000000 */
[----:B------:R-:W-:Y:S01]  /*14400*/  MUFU.EX2 R30, R30 ;  /* 0x0000001e001e7308 */ /* 0x000fe20000000800 */
[--C-:B------:R-:W-:Y:S01]  /*14410*/  FFMA.FTZ R48, R48, R11, -R61.reuse ;  /* 0x0000000b30307223 */ /* 0x100fe2000001083d */
[----:B------:R-:W-:Y:S01]  /*14420*/  FADD.FTZ R52, R33, R52 ;  /* 0x0000003421347221 */ /* 0x000fe20000010000 */
[----:B------:R-:W-:Y:S01]  /*14430*/  ISETP.GT.AND P4, PT, R4, R14, PT ;  /* 0x0000000e0400720c */ /* 0x000fe20003f84270 */
[-C--:B------:R-:W-:Y:S01]  /*14440*/  FMUL.FTZ R88, R88, R51.reuse ;  /* 0x0000003358587220 */ /* 0x080fe20000410000 */
[----:B------:R-:W-:Y:S01]  /*14450*/  FMUL.FTZ R89, R89, R51 ;  /* 0x0000003359597220 */ /* 0x000fe20000410000 */
[----:B------:R-:W-:Y:S01]  /*14460*/  FADD.FTZ R57, R35, R52 ;  /* 0x0000003423397221 */ /* 0x000fe20000010000 */
[----:B------:R-:W-:Y:S01]  /*14470*/  FFMA.FTZ R52, R55, R11, -R61 ;  /* 0x0000000b37347223 */ /* 0x000fe2000001083d */
[----:B------:R-:W-:-:S02]  /*14480*/  @!P1 VIADD R55, R22, 0x28860 ;  /* 0x0002886016379836 */ /* 0x000fc40000000000 */
[----:B------:R-:W-:Y:S01]  /*14490*/  FADD.FTZ R22, -R5, R8 ;  /* 0x0000000805167221 */ /* 0x000fe20000010100 */
[----:B------:R-:W-:Y:S01]  /*144a0*/  FADD.FTZ R54, R36, R57 ;  /* 0x0000003924367221 */ /* 0x000fe20000010000 */
[----:B------:R0:W-:Y:S01]  /*144b0*/  MUFU.EX2 R8, R52 ;  /* 0x0000003400087308 */ /* 0x0001e20000000800 */
[----:B------:R-:W-:Y:S01]  /*144c0*/  FMUL.FTZ R92, R92, R51 ;  /* 0x000000335c5c7220 */ /* 0x000fe20000410000 */
[----:B------:R-:W-:Y:S01]  /*144d0*/  @!P1 PRMT R55, RZ, 0x654, R55 ;  /* 0x00000654ff379816 */ /* 0x000fe20000000037 */
[----:B------:R-:W-:Y:S01]  /*144e0*/  FADD.FTZ R5, R37, R54 ;  /* 0x0000003625057221 */ /* 0x000fe20000010000 */
[----:B------:R-:W-:Y:S01]  /*144f0*/  FMUL.FTZ R22, R22, R11 ;  /* 0x0000000b16167220 */ /* 0x000fe20000410000 */
[-C--:B------:R-:W-:Y:S01]  /*14500*/  FMUL.FTZ R93, R93, R51.reuse ;  /* 0x000000335d5d7220 */ /* 0x080fe20000410000 */
[----:B------:R1:W-:Y:S01]  /*14510*/  @!P1 SYNCS.ARRIVE.TRANS64.RED.A1T0 RZ, [R55+URZ], RZ ;  /* 0x000000ff37ff99a7 */ /* 0x0003e2000810043f */
[----:B------:R-:W-:Y:S01]  /*14520*/  FADD.FTZ R54, R40, R5 ;  /* 0x0000000528367221 */ /* 0x000fe20000010000 */
[----:B------:R-:W-:Y:S01]  /*14530*/  MUFU.EX2 R162, R162 ;  /* 0x000000a200a27308 */ /* 0x000fe20000000800 */
[-C--:B------:R-:W-:Y:S01]  /*14540*/  FMUL.FTZ R96, R96, R51.reuse ;  /* 0x0000003360607220 */ /* 0x080fe20000410000 */
[-C--:B------:R-:W-:Y:S01]  /*14550*/  FMUL.FTZ R97, R97, R51.reuse ;  /* 0x0000003361617220 */ /* 0x080fe20000410000 */
[----:B------:R-:W-:Y:S01]  /*14560*/  FADD.FTZ R5, R39, R54 ;  /* 0x0000003627057221 */ /* 0x000fe20000010000 */
[-C--:B------:R-:W-:Y:S01]  /*14570*/  FMUL.FTZ R100, R100, R51.reuse ;  /* 0x0000003364647220 */ /* 0x080fe20000410000 */
[-C--:B------:R-:W-:Y:S01]  /*14580*/  FMUL.FTZ R101, R101, R51.reuse ;  /* 0x0000003365657220 */ /* 0x080fe20000410000 */
[-C--:B------:R-:W-:Y:S01]  /*14590*/  FMUL.FTZ R104, R104, R51.reuse ;  /* 0x0000003368687220 */ /* 0x080fe20000410000 */
[----:B0-----:R-:W-:Y:S01]  /*145a0*/  FADD.FTZ R52, R44, R5 ;  /* 0x000000052c347221 */ /* 0x001fe20000010000 */
[----:B-1----:R-:W0:Y:S01]  /*145b0*/  MUFU.EX2 R55, R22 ;  /* 0x0000001600377308 */ /* 0x002e220000000800 */
[-C--:B------:R-:W-:Y:S01]  /*145c0*/  FMUL.FTZ R105, R105, R51.reuse ;  /* 0x0000003369697220 */ /* 0x080fe20000410000 */
[-C--:B------:R-:W-:Y:S01]  /*145d0*/  FMUL.FTZ R108, R108, R51.reuse ;  /* 0x000000336c6c7220 */ /* 0x080fe20000410000 */
[----:B------:R-:W-:Y:S01]  /*145e0*/  FADD.FTZ R5, R41, R52 ;  /* 0x0000003429057221 */ /* 0x000fe20000010000 */
[-C--:B------:R-:W-:Y:S01]  /*145f0*/  FMUL.FTZ R109, R109, R51.reuse ;  /* 0x000000336d6d7220 */ /* 0x080fe20000410000 */
[-C--:B------:R-:W-:Y:S01]  /*14600*/  FMUL.FTZ R112, R112, R51.reuse ;  /* 0x0000003370707220 */ /* 0x080fe20000410000 */
[----:B------:R-:W-:Y:S01]  /*14610*/  FMUL.FTZ R113, R113, R51 ;  /* 0x0000003371717220 */ /* 0x000fe20000410000 */
[C---:B------:R-:W-:Y:S01]  /*14620*/  FADD.FTZ R52, R164.reuse, R5 ;  /* 0x00000005a4347221 */ /* 0x040fe20000010000 */
[----:B------:R-:W1:Y:S01]  /*14630*/  MUFU.EX2 R177, R177 ;  /* 0x000000b100b17308 */ /* 0x000e620000000800 */
[----:B------:R-:W-:Y:S01]  /*14640*/  F2FP.BF16.F32.PACK_AB R164, R164, R41 ;  /* 0x00000029a4a4723e */ /* 0x000fe200000010ff */
[-C--:B------:R-:W-:Y:S01]  /*14650*/  FMUL.FTZ R116, R116, R51.reuse ;  /* 0x0000003374747220 */ /* 0x080fe20000410000 */
[----:B------:R-:W-:Y:S01]  /*14660*/  FADD.FTZ R5, R13, R52 ;  /* 0x000000340d057221 */ /* 0x000fe20000010000 */
[-C--:B------:R-:W-:Y:S01]  /*14670*/  FMUL.FTZ R117, R117, R51.reuse ;  /* 0x0000003375757220 */ /* 0x080fe20000410000 */
[-C--:B------:R-:W-:Y:S01]  /*14680*/  FMUL.FTZ R120, R120, R51.reuse ;  /* 0x0000003378787220 */ /* 0x080fe20000410000 */
[----:B------:R-:W-:Y:S01]  /*14690*/  FMUL.FTZ R121, R121, R51 ;  /* 0x0000003379797220 */ /* 0x000fe20000410000 */
[C---:B------:R-:W-:Y:S01]  /*146a0*/  FADD.FTZ R5, R166.reuse, R5 ;  /* 0x00000005a6057221 */ /* 0x040fe20000010000 */
[----:B------:R-:W2:Y:S01]  /*146b0*/  MUFU.EX2 R43, R43 ;  /* 0x0000002b002b7308 */ /* 0x000ea20000000800 */
[----:B0-----:R-:W-:Y:S01]  /*146c0*/  FFMA.FTZ R52, R55, R3, R0 ;  /* 0x0000000337347223 */ /* 0x001fe20000010000 */
[----:B------:R-:W-:Y:S01]  /*146d0*/  F2FP.BF16.F32.PACK_AB R166, R166, R13 ;  /* 0x0000000da6a6723e */ /* 0x000fe200000010ff */
[----:B------:R-:W-:Y:S01]  /*146e0*/  FADD.FTZ R54, R160, R5 ;  /* 0x00000005a0367221 */ /* 0x000fe20000010000 */
[----:B------:R-:W-:Y:S01]  /*146f0*/  F2FP.BF16.F32.PACK_AB R160, R21, R160 ;  /* 0x000000a015a0723e */ /* 0x000fe200000010ff */
[C---:B------:R-:W-:Y:S01]  /*14700*/  FADD.FTZ R52, R181.reuse, R52 ;  /* 0x00000034b5347221 */ /* 0x040fe20000010000 */
[----:B------:R-:W-:Y:S01]  /*14710*/  F2FP.BF16.F32.PACK_AB R181, R181, R0 ;  /* 0x00000000b5b5723e */ /* 0x000fe200000010ff */
[----:B------:R-:W-:Y:S01]  /*14720*/  FADD.FTZ R5, R21, R54 ;  /* 0x0000003615057221 */ /* 0x000fe20000010000 */
[----:B------:R-:W0:Y:S01]  /*14730*/  MUFU.EX2 R34, R34 ;  /* 0x0000002200227308 */ /* 0x000e220000000800 */
[----:B------:R-:W-:Y:S01]  /*14740*/  FADD.FTZ R3, R183, R52 ;  /* 0x00000034b7037221 */ /* 0x000fe20000010000 */
[-C--:B------:R-:W-:Y:S01]  /*14750*/  FMUL.FTZ R124, R124, R51.reuse ;  /* 0x000000337c7c7220 */ /* 0x080fe20000410000 */
[----:B------:R-:W-:Y:S01]  /*14760*/  FADD.FTZ R54, R162, R5 ;  /* 0x00000005a2367221 */ /* 0x000fe20000010000 */
[-C--:B------:R-:W-:Y:S01]  /*14770*/  FMUL.FTZ R125, R125, R51.reuse ;  /* 0x000000337d7d7220 */ /* 0x080fe20000410000 */
[----:B------:R-:W-:Y:S01]  /*14780*/  FADD.FTZ R52, R30, R3 ;  /* 0x000000031e347221 */ /* 0x000fe20000010000 */
[-C--:B------:R-:W-:Y:S01]  /*14790*/  FMUL.FTZ R128, R128, R51.reuse ;  /* 0x0000003380807220 */ /* 0x080fe20000410000 */
[-C--:B------:R-:W-:Y:S01]  /*147a0*/  FMUL.FTZ R129, R129, R51.reuse ;  /* 0x0000003381817220 */ /* 0x080fe20000410000 */
[----:B------:R-:W3:Y:S01]  /*147b0*/  MUFU.EX2 R156, R156 ;  /* 0x0000009c009c7308 */ /* 0x000ee20000000800 */
[----:B-1----:R-:W-:Y:S01]  /*147c0*/  FADD.FTZ R3, R177, R52 ;  /* 0x00000034b1037221 */ /* 0x002fe20000010000 */
[C---:B--2---:R-:W-:Y:S01]  /*147d0*/  FADD.FTZ R5, R43.reuse, R54 ;  /* 0x000000362b057221 */ /* 0x044fe20000010000 */
[----:B------:R-:W-:Y:S01]  /*147e0*/  F2FP.BF16.F32.PACK_AB R162, R43, R162 ;  /* 0x000000a22ba2723e */ /* 0x000fe200000010ff */
[-C--:B------:R-:W-:Y:S01]  /*147f0*/  FMUL.FTZ R132, R132, R51.reuse ;  /* 0x0000003384847220 */ /* 0x080fe20000410000 */
[-C--:B------:R-:W-:Y:S01]  /*14800*/  FMUL.FTZ R133, R133, R51.reuse ;  /* 0x0000003385857220 */ /* 0x080fe20000410000 */
[-C--:B------:R-:W-:Y:S01]  /*14810*/  FMUL.FTZ R136, R136, R51.reuse ;  /* 0x0000003388887220 */ /* 0x080fe20000410000 */
[-C--:B------:R-:W-:Y:S01]  /*14820*/  FMUL.FTZ R137, R137, R51.reuse ;  /* 0x0000003389897220 */ /* 0x080fe20000410000 */
[----:B------:R-:W1:Y:S01]  /*14830*/  MUFU.EX2 R179, R179 ;  /* 0x000000b300b37308 */ /* 0x000e620000000800 */
        /* <DEDUP_REMOVED lines=8> */
[----:B---3--:R-:W-:Y:S01]  /*148c0*/  FADD.FTZ R26, R156, R5 ;  /* 0x000000059c1a7221 */ /* 0x008fe20000010000 */
[----:B------:R-:W-:Y:S01]  /*148d0*/  F2FP.BF16.F32.PACK_AB R183, R30, R183 ;  /* 0x000000b71eb7723e */ /* 0x000fe200000010ff */
[----:B------:R-:W-:Y:S01]  /*148e0*/  VIADD R4, R4, 0xffffffff ;  /* 0xffffffff04047836 */ /* 0x000fe20000000000 */
[----:B------:R-:W-:Y:S01]  /*148f0*/  F2FP.BF16.F32.PACK_AB R177, R34, R177 ;  /* 0x000000b122b1723e */ /* 0x000fe200000010ff */
[-C--:B------:R-:W-:Y:S01]  /*14900*/  FMUL.FTZ R90, R90, R55.reuse ;  /* 0x000000375a5a7220 */ /* 0x080fe20000410000 */
[-C--:B------:R-:W-:Y:S01]  /*14910*/  FMUL.FTZ R91, R91, R55.reuse ;  /* 0x000000375b5b7220 */ /* 0x080fe20000410000 */
[-C--:B------:R-:W-:Y:S01]  /*14920*/  FMUL.FTZ R94, R94, R55.reuse ;  /* 0x000000375e5e7220 */ /* 0x080fe20000410000 */
[----:B------:R-:W2:Y:S01]  /*14930*/  MUFU.EX2 R38, R38 ;  /* 0x0000002600267308 */ /* 0x000ea20000000800 */
        /* <DEDUP_REMOVED lines=8> */
[C---:B0-----:R-:W-:Y:S01]  /*149c0*/  FADD.FTZ R5, R45.reuse, R26 ;  /* 0x0000001a2d057221 */ /* 0x041fe20000010000 */
[----:B------:R-:W-:Y:S01]  /*149d0*/  F2FP.BF16.F32.PACK_AB R156, R45, R156 ;  /* 0x0000009c2d9c723e */ /* 0x000fe200000010ff */
[-C--:B------:R-:W-:Y:S01]  /*149e0*/  FMUL.FTZ R107, R107, R55.reuse ;  /* 0x000000376b6b7220 */ /* 0x080fe20000410000 */
[-C--:B------:R-:W-:Y:S01]  /*149f0*/  FMUL.FTZ R110, R110, R55.reuse ;  /* 0x000000376e6e7220 */ /* 0x080fe20000410000 */
[-C--:B------:R-:W-:Y:S01]  /*14a00*/  FMUL.FTZ R111, R111, R55.reuse ;  /* 0x000000376f6f7220 */ /* 0x080fe20000410000 */
[-C--:B------:R-:W-:Y:S01]  /*14a10*/  FMUL.FTZ R114, R114, R55.reuse ;  /* 0x0000003772727220 */ /* 0x080fe20000410000 */
[----:B------:R-:W-:Y:S01]  /*14a20*/  FMUL.FTZ R115, R115, R55 ;  /* 0x0000003773737220 */ /* 0x000fe20000410000 */
[----:B------:R-:W0:Y:S01]  /*14a30*/  MUFU.EX2 R42, R42 ;  /* 0x0000002a002a7308 */ /* 0x000e220000000800 */
        /* <DEDUP_REMOVED lines=24> */
[----:B--2---:R-:W-:Y:S01]  /*14bc0*/  FADD.FTZ R3, R175, R26 ;  /* 0x0000001aaf037221 */ /* 0x004fe20000010000 */
[-C--:B------:R-:W-:Y:S01]  /*14bd0*/  FMUL.FTZ R150, R150, R55.reuse ;  /* 0x0000003796967220 */ /* 0x080fe20000410000 */
[----:B------:R-:W-:Y:S01]  /*14be0*/  FMUL.FTZ R151, R151, R55 ;  /* 0x0000003797977220 */ /* 0x000fe20000410000 */
[----:B------:R-:W-:-:S02]  /*14bf0*/  IMAD.MOV.U32 R186, RZ, RZ, R9 ;  /* 0x000000ffffba7224 */ /* 0x000fc400078e0009 */
[----:B------:R-:W-:Y:S02]  /*14c00*/  IMAD.MOV.U32 R0, RZ, RZ, R10 ;  /* 0x000000ffff007224 */ /* 0x000fe400078e000a */
        /* <DEDUP_REMOVED lines=9> */
[----:B-1----:R-:W-:Y:S01]  /*14ca0*/  FADD.FTZ R3, R171, R26 ;  /* 0x0000001aab037221 */ /* 0x002fe20000010000 */
[----:B------:R-:W-:-:S03]  /*14cb0*/  F2FP.BF16.F32.PACK_AB R171, R8, R171 ;  /* 0x000000ab08ab723e */ /* 0x000fc600000010ff */
[----:B------:R-:W-:Y:S01]  /*14cc0*/  FADD.FTZ R26, R8, R3 ;  /* 0x00000003081a7221 */ /* 0x000fe20000010000 */
[----:B------:R-:W-:Y:S02]  /*14cd0*/  IMAD.MOV.U32 R8, RZ, RZ, R12 ;  /* 0x000000ffff087224 */ /* 0x000fe400078e000c */
        /* <DEDUP_REMOVED lines=49> */
[----:B--2---:R-:W-:Y:S01]  /*14ff0*/  FADD.FTZ R3, R86, R3 ;  /* 0x0000000356037221 */ /* 0x004fe20000010000 */
[C---:B-1----:R-:W-:Y:S01]  /*15000*/  FADD.FTZ R5, R53.reuse, R28 ;  /* 0x0000001c35057221 */ /* 0x042fe20000010000 */
[----:B------:R-:W-:Y:S02]  /*15010*/  F2FP.BF16.F32.PACK_AB R154, R53, R154 ;  /* 0x0000009a359a723e */ /* 0x000fe400000010ff */
[C---:B0-----:R-:W-:Y:S01]  /*15020*/  FADD.FTZ R3, R48.reuse, R3 ;  /* 0x0000000330037221 */ /* 0x041fe20000010000 */
[----:B------:R-:W-:Y:S01]  /*15030*/  F2FP.BF16.F32.PACK_AB R155, R48, R86 ;  /* 0x00000056309b723e */ /* 0x000fe200000010ff */
[----:B------:R-:W-:Y:S06]  /*15040*/  @P4 BRA `(.L_x_8555) ;  /* 0xffffffcc006c4947 */ /* 0x000fec000383ffff */
[----:B------:R-:W-:Y:S02]  /*15050*/  IMAD.MOV.U32 R8, RZ, RZ, R12 ;  /* 0x000000ffff087224 */ /* 0x000fe400078e000c */
[----:B------:R-:W-:Y:S02]  /*15060*/  IMAD.MOV.U32 R0, RZ, RZ, R10 ;  /* 0x000000ffff007224 */ /* 0x000fe400078e000a */
[----:B------:R-:W-:Y:S02]  /*15070*/  IMAD.MOV.U32 R22, RZ, RZ, R15 ;  /* 0x000000ffff167224 */ /* 0x000fe400078e000f */
[----:B------:R-:W-:-:S07]  /*15080*/  IMAD.MOV.U32 R186, RZ, RZ, R9 ;  /* 0x000000ffffba7224 */ /* 0x000fce00078e0009 */
.L_x_8537:
[----:B------:R-:W0:Y:S01]  /*15090*/  LDC R9, c[0x0][0x448] ;  /* 0x00011200ff097b82 */ /* 0x000e220000000800 */
[----:B------:R-:W-:-:S07]  /*150a0*/  IADD3 R12, R188, 0x1, -R187 ;  /* 0x00000001bc0c7810 */ /* 0x000fce0007ffe8bb */
[----:B------:R-:W1:Y:S01]  /*150b0*/  LDC R14, c[0x0][0x9e4] ;  /* 0x00027900ff0e7b82 */ /* 0x000e620000000800 */
[----:B0-----:R-:W-:Y:S01]  /*150c0*/  ISETP.NE.AND P4, PT, R9, 0x1, PT ;  /* 0x000000010900780c */ /* 0x001fe20003f85270 */
[----:B------:R-:W-:Y:S01]  /*150d0*/  VIADD R9, R193, 0x7f ;  /* 0x0000007fc1097836 */ /* 0x000fe20000000000 */
[----:B-1----:R-:W-:-:S11]  /*150e0*/  ISETP.GE.AND P5, PT, R14, 0x1, PT ;  /* 0x000000010e00780c */ /* 0x002fd60003fa6270 */
[----:B------:R-:W0:Y:S08]  /*150f0*/  @P4 LDC R10, c[0x0][0x44c] ;  /* 0x00011300ff0a4b82 */ /* 0x000e300000000800 */
[----:B------:R-:W1:Y:S01]  /*15100*/  @P4 LDC R13, c[0x0][0x450] ;  /* 0x00011400ff0d4b82 */ /* 0x000e620000000800 */
[----:B0-----:R-:W-:-:S05]  /*15110*/  @P4 IMAD.HI.U32 R10, R9, R10, RZ ;  /* 0x0000000a090a4227 */ /* 0x001fca00078e00ff */
[----:B-1----:R-:W-:-:S05]  /*15120*/  @P4 SHF.R.U32.HI R9, RZ, R13, R10 ;  /* 0x0000000dff094219 */ /* 0x002fca000001160a */
[----:B------:R-:W-:-:S04]  /*15130*/  IMAD.IADD R9, R12, 0x1, R9 ;  /* 0x000000010c097824 */ /* 0x000fc800078e0209 */
[----:B------:R-:W-:Y:S01]  /*15140*/  IMAD.IADD R6, R9, 0x1, -R6 ;  /* 0x0000000109067824 */ /* 0x000fe200078e0a06 */
        /* <DEDUP_REMOVED lines=11> */
.L_x_8558:
[----:B------:R-:W-:-:S13]  /*15200*/  ISETP.NE.AND P2, PT, R14, 0x1, PT ;  /* 0x000000010e00780c */ /* 0x000fda0003f45270 */
[----:B------:R-:W0:Y:S02]  /*15210*/  @P2 LDC.64 R12, c[0x0][0x9e8] ;  /* 0x00027a00ff0c2b82 */ /* 0x000e240000000a00 */
[----:B0-----:R-:W-:-:S05]  /*15220*/  @P2 IMAD.HI.U32 R10, R9, R12, RZ ;  /* 0x0000000c090a2227 */ /* 0x001fca00078e00ff */
[----:B------:R-:W-:-:S07]  /*15230*/  @P2 SHF.R.U32.HI R9, RZ, R13, R10 ;  /* 0x0000000dff092219 */ /* 0x000fce000001160a */
.L_x_8559:
[----:B------:R-:W-:Y:S05]  /*15240*/  BSYNC B0 ;  /* 0x0000000000007941 */ /* 0x000fea0003800000 */
.L_x_8557:
[----:B------:R-:W-:-:S05]  /*15250*/  IMAD R9, R9, R14, RZ ;  /* 0x0000000e09097224 */ /* 0x000fca00078e02ff */
[----:B------:R-:W-:-:S07]  /*15260*/  VIMNMX R6, R6, R9, !PT ;  /* 0x0000000906067248 */ /* 0x000fce0007fe0100 */
.L_x_8556:
[----:B------:R-:W-:-:S05]  /*15270*/  VIADD R6, R6, 0x7f ;  /* 0x0000007f06067836 */ /* 0x000fca0000000000 */
[----:B------:R-:W-:-:S04]  /*15280*/  SHF.R.S32.HI R9, RZ, 0x1f, R6 ;  /* 0x0000001fff097819 */ /* 0x000fc80000011406 */
[----:B------:R-:W-:-:S04]  /*15290*/  LEA.HI R9, R9, R6, RZ, 0x7 ;  /* 0x0000000609097211 */ /* 0x000fc800078f38ff */
[----:B------:R-:W-:-:S04]  /*152a0*/  SHF.R.S32.HI R9, RZ, 0x7, R9 ;  /* 0x00000007ff097819 */ /* 0x000fc80000011409 */
[----:B------:R-:W-:-:S04]  /*152b0*/  VIMNMX R12, R196, R9, !PT ;  /* 0x00000009c40c7248 */ /* 0x000fc80007fe0100 */
[----:B------:R-:W-:-:S13]  /*152c0*/  ISETP.GE.AND P2, PT, R4, R12, PT ;  /* 0x0000000c0400720c */ /* 0x000fda0003f46270 */
[----:B------:R-:W-:Y:S05]  /*152d0*/  @!P2 BRA `(.L_x_8560) ;  /* 0x000000200084a947 */ /* 0x000fea0003800000 */
[----:B------:R-:W-:Y:S02]  /*152e0*/  IMAD.MOV.U32 R6, RZ, RZ, R8 ;  /* 0x000000ffff067224 */ /* 0x000fe400078e0008 */
[----:B------:R-:W-:Y:S02]  /*152f0*/  IMAD.MOV.U32 R14, RZ, RZ, R0 ;  /* 0x000000ffff0e7224 */ /* 0x000fe400078e0000 */
[----:B------:R-:W-:Y:S02]  /*15300*/  IMAD.MOV.U32 R15, RZ, RZ, R186 ;  /* 0x000000ffff0f7224 */ /* 0x000fe400078e00ba */
[----:B------:R-:W-:-:S07]  /*15310*/  IMAD.MOV.U32 R13, RZ, RZ, R22 ;  /* 0x000000ffff0d7224 */ /* 0x000fce00078e0016 */
.L_x_8570:
        /* <DEDUP_REMOVED lines=10> */
.L_x_8562:
[----:B------:R-:W-:Y:S01]  /*153c0*/  IMAD R0, R22, 0x8, R2 ;  /* 0x0000000816007824 */ /* 0x000fe200078e0202 */
[----:B------:R-:W-:-:S04]  /*153d0*/  SHF.L.U32 R9, R186, 0x1f, RZ ;  /* 0x0000001fba097819 */ /* 0x000fc800000006ff */
[----:B------:R0:W1:Y:S01]  /*153e0*/  SYNCS.PHASECHK.TRANS64.TRYWAIT P3, [R0+URZ+0x28830], R9 ;  /* 0x02883009000075a7 */ /* 0x000062000806017f */
[----:B------:R-:W-:Y:S05]  /*153f0*/  @!P0 BRA `(.L_x_8563) ;  /* 0x0000000000048947 */ /* 0x000fea0003800000 */
[----:B------:R-:W-:Y:S01]  /*15400*/  BPT.TRAP 0x1 ;  /* 0x000000040000795c */ /* 0x000fe20000300000 */
.L_x_8563:
[----:B------:R-:W-:Y:S04]  /*15410*/  BSSY B0, `(.L_x_8561) ;  /* 0x0000004000007945 */ /* 0x000fe80003800000 */
[----:B-1----:R-:W-:Y:S05]  /*15420*/  @P3 BRA `(.L_x_8564) ;  /* 0x0000000000083947 */ /* 0x002fea0003800000 */
[----:B------:R-:W1:Y:S02]  /*15430*/  SYNCS.PHASECHK.TRANS64.TRYWAIT P3, [R0+URZ+0x28830], R9 ;  /* 0x02883009000075a7 */ /* 0x000e64000806017f */
[----:B-1----:R-:W-:Y:S05]  /*15440*/  @!P3 BRA `(.L_x_8565) ;  /* 0x000001100044b947 */ /* 0x002fea0003800000 */
.L_x_8564:
[----:B------:R-:W-:Y:S05]  /*15450*/  BSYNC B0 ;  /* 0x0000000000007941 */ /* 0x000fea0003800000 */
.L_x_8561:
        /* <DEDUP_REMOVED lines=64> */
.L_x_8567:
[----:B------:R-:W-:Y:S01]  /*15860*/  SHF.L.U32 R0, R15, 0x1f, RZ ;  /* 0x0000001f0f007819 */ /* 0x000fe200000006ff */
[----:B------:R-:W-:-:S04]  /*15870*/  IMAD R9, R13, 0x8, R2 ;  /* 0x000000080d097824 */ /* 0x000fc800078e0202 */
[----:B------:R0:W1:Y:S01]  /*15880*/  SYNCS.PHASECHK.TRANS64.TRYWAIT P2, [R9+URZ+0x28850], R0 ;  /* 0x02885000090075a7 */ /* 0x000062000804017f */
[----:B------:R-:W-:Y:S05]  /*15890*/  @!P0 BRA `(.L_x_8568) ;  /* 0x0000000000048947 */ /* 0x000fea0003800000 */
[----:B------:R-:W-:Y:S01]  /*158a0*/  BPT.TRAP 0x1 ;  /* 0x000000040000795c */ /* 0x000fe20000300000 */
.L_x_8568:
[----:B-1----:R-:W-:Y:S05]  /*158b0*/  @P2 BRA `(.L_x_8566) ;  /* 0x0000000000082947 */ /* 0x002fea0003800000 */
[----:B------:R-:W1:Y:S02]  /*158c0*/  SYNCS.PHASECHK.TRANS64.TRYWAIT P2, [R9+URZ+0x28850], R0 ;  /* 0x02885000090075a7 */ /* 0x000e64000804017f */
[----:B-1----:R-:W-:Y:S05]  /*158d0*/  @!P2 BRA `(.L_x_8569) ;  /* 0x0000010c0034a947 */ /* 0x002fea0003800000 */
.L_x_8566:
[----:B01----:R-:W-:Y:S01]  /*158e0*/  VIADD R0, R2, 0x400 ;  /* 0x0000040002007836 */ /* 0x003fe20000000000 */
[----:B------:R-:W-:Y:S05]  /*158f0*/  WARPSYNC.ALL ;  /* 0x0000000000007948 */ /* 0x000fea0003800000 */
[----:B------:R-:W-:-:S04]  /*15900*/  SHF.R.U32.HI R0, RZ, 0x4, R0 ;  /* 0x00000004ff007819 */ /* 0x000fc80000011600 */
[----:B------:R-:W-:-:S04]  /*15910*/  LOP3.LUT R0, R0, 0x3fff, RZ, 0xc0, !PT ;  /* 0x00003fff00007812 */ /* 0x000fc800078ec0ff */
[----:B------:R-:W-:-:S05]  /*15920*/  LOP3.LUT R0, R0, 0x4000000, RZ, 0xfc, !PT ;  /* 0x0400000000007812 */ /* 0x000fca00078efcff */
[----:B------:R-:W-:Y:S01]  /*15930*/  IMAD R10, R13, 0x800, R0 ;  /* 0x000008000d0a7824 */ /* 0x000fe200078e0200 */
[----:B------:R-:W-:Y:S01]  /*15940*/  WARPGROUP.ARRIVE ;  /* 0x00000000000079c5 */ /* 0x000fe20000000000 */
[----:B------:R-:W-:Y:S01]  /*15950*/  IMAD.MOV.U32 R11, RZ, RZ, 0x40000040 ;  /* 0x40000040ff0b7424 */ /* 0x000fe200078e00ff */
[----:B------:R-:W-:Y:S01]  /*15960*/  FMNMX.FTZ R0, R24, R14, !PT ;  /* 0x0000000e18007209 */ /* 0x000fe20007810000 */
[C---:B------:R-:W-:Y:S01]  /*15970*/  VIADD R8, R10.reuse, 0x80 ;  /* 0x000000800a087836 */ /* 0x040fe20000000000 */
[----:B------:R-:W-:Y:S01]  /*15980*/  R2UR UR10, R10 ;  /* 0x000000000a0a72ca */ /* 0x000fe200000e0000 */
[----:B------:R-:W-:Y:S01]  /*15990*/  IMAD.MOV.U32 R9, RZ, RZ, 0x40000040 ;  /* 0x40000040ff097424 */ /* 0x000fe200078e00ff */
[----:B------:R-:W-:Y:S01]  /*159a0*/  R2UR UR11, R11 ;  /* 0x000000000b0b72ca */ /* 0x000fe200000e0000 */
[----:B------:R-:W0:Y:S01]  /*159b0*/  S2R R230, SR_TID.X ;  /* 0x0000000000e67919 */ /* 0x000e220000002100 */
[----:B------:R-:W-:Y:S01]  /*159c0*/  @!P1 IMAD R13, R13, 0x8, R2 ;  /* 0x000000080d0d9824 */ /* 0x000fe200078e0202 */
[C---:B------:R-:W-:Y:S01]  /*159d0*/  ISETP.GT.AND P2, PT, R4.reuse, R12, PT ;  /* 0x0000000c0400720c */ /* 0x040fe20003f44270 */
[----:B------:R-:W-:-:S02]  /*159e0*/  VIADD R4, R4, 0xffffffff ;  /* 0xffffffff04047836 */ /* 0x000fc40000000000 */
[----:B------:R-:W-:-:S05]  /*159f0*/  @!P1 VIADD R13, R13, 0x28860 ;  /* 0x000288600d0d9836 */ /* 0x000fca0000000000 */
[----:B------:R-:W-:Y:S02]  /*15a00*/  @!P1 PRMT R13, RZ, 0x654, R13 ;  /* 0x00000654ff0d9816 */ /* 0x000fe4000000000d */
[----:B------:R-:W-:Y:S01]  /*15a10*/  HGMMA.64x128x16.F32.BF16 R88, R180, gdesc[UR8].tnspB, R88, gsb0 ;  /* 0x41e00008b4587df0 */ /* 0x000fe20008001858 */
[----:B------:R-:W-:Y:S01]  /*15a20*/  R2UR UR10, R8 ;  /* 0x00000000080a72ca */ /* 0x000fe200000e0000 */
[----:B------:R-:W-:Y:S01]  /*15a30*/  VIADD R8, R10, 0x100 ;  /* 0x000001000a087836 */ /* 0x000fe20000000000 */
[----:B------:R-:W-:Y:S02]  /*15a40*/  R2UR UR11, R9 ;  /* 0x00000000090b72ca */ /* 0x000fe400000e0000 */
[----:B------:R-:W-:-:S04]  /*15a50*/  FMNMX.FTZ R9, R25, R0, !PT ;  /* 0x0000000019097209 */ /* 0x000fc80007810000 */
[----:B------:R-:W-:Y:S01]  /*15a60*/  FMNMX.FTZ R0, R28, R9, !PT ;  /* 0x000000091c007209 */ /* 0x000fe20007810000 */
[----:B------:R-:W-:Y:S01]  /*15a70*/  IMAD.MOV.U32 R9, RZ, RZ, 0x40000040 ;  /* 0x40000040ff097424 */ /* 0x000fe200078e00ff */
[----:B0-----:R-:W-:Y:S01]  /*15a80*/  SHF.R.U32.HI R230, RZ, 0x7, R230 ;  /* 0x00000007ffe67819 */ /* 0x001fe200000116e6 */
[----:B------:R-:W-:Y:S02]  /*15a90*/  WARPGROUP.DEPBAR.LE gsb0, 0x0 ;  /* 0x00008000000079c5 */ /* 0x000fe40000010000 */
[----:B------:R-:W-:-:S06]  /*15aa0*/  WARPGROUP.ARRIVE ;  /* 0x00000000000079c5 */ /* 0x000fcc0000000000 */
[----:B------:R-:W-:Y:S01]  /*15ab0*/  HGMMA.64x128x16.F32.BF16 R88, R176, gdesc[UR8].tnspB, R88, gsb0 ;  /* 0x41e00008b0587df0 */ /* 0x000fe20008001858 */
[----:B------:R-:W-:Y:S01]  /*15ac0*/  R2UR UR10, R8 ;  /* 0x00000000080a72ca */ /* 0x000fe200000e0000 */
[----:B------:R-:W-:Y:S01]  /*15ad0*/  VIADD R8, R10, 0x180 ;  /* 0x000001800a087836 */ /* 0x000fe20000000000 */
[----:B------:R-:W-:Y:S02]  /*15ae0*/  R2UR UR11, R9 ;  /* 0x00000000090b72ca */ /* 0x000fe400000e0000 */
        /* <DEDUP_REMOVED lines=24> */
[----:B------:R-:W-:-:S03]  /*15c70*/  IMAD.MOV.U32 R9, RZ, RZ, 0x40000040 ;  /* 0x40000040ff097424 */ /* 0x000fc600078e00ff */
[----:B------:R-:W-:-:S04]  /*15c80*/  FMNMX.FTZ R11, R77, R0, !PT ;  /* 0x000000004d0b7209 */ /* 0x000fc80007810000 */
[----:B------:R-:W-:Y:S02]  /*15c90*/  FMNMX.FTZ R0, R80, R11, !PT ;  /* 0x0000000b50007209 */ /* 0x000fe40007810000 */
[----:B------:R-:W0:Y:S01]  /*15ca0*/  LDC R11, c[0x0][0x988] ;  /* 0x00026200ff0b7b82 */ /* 0x000e220000000800 */
[----:B------:R-:W-:Y:S02]  /*15cb0*/  WARPGROUP.DEPBAR.LE gsb0, 0x0 ;  /* 0x00008000000079c5 */ /* 0x000fe40000010000 */
[----:B------:R-:W-:-:S06]  /*15cc0*/  WARPGROUP.ARRIVE ;  /* 0x00000000000079c5 */ /* 0x000fcc0000000000 */
[----:B------:R-:W-:Y:S01]  /*15cd0*/  HGMMA.64x128x16.F32.BF16 R88, R172, gdesc[UR8].tnspB, R88, gsb0 ;  /* 0x41e00008ac587df0 */ /* 0x000fe20008001858 */
[----:B------:R-:W-:Y:S02]  /*15ce0*/  R2UR UR10, R8 ;  /* 0x00000000080a72ca */ /* 0x000fe400000e0000 */
[----:B------:R-:W-:Y:S02]  /*15cf0*/  R2UR UR11, R9 ;  /* 0x00000000090b72ca */ /* 0x000fe400000e0000 */
[----:B------:R-:W-:-:S04]  /*15d00*/  FMNMX.FTZ R9, R81, R0, !PT ;  /* 0x0000000051097209 */ /* 0x000fc80007810000 */
[----:B------:R-:W-:-:S04]  /*15d10*/  FMNMX.FTZ R0, R84, R9, !PT ;  /* 0x0000000954007209 */ /* 0x000fc80007810000 */
[----:B------:R-:W-:-:S05]  /*15d20*/  FMNMX.FTZ R8, R85, R0, !PT ;  /* 0x0000000055087209 */ /* 0x000fca0007810000 */
[----:B------:R-:W1:Y:S02]  /*15d30*/  SHFL.BFLY PT, R9, R8, 0x2, 0x1f ;  /* 0x0c401f0008097f89 */ /* 0x000e6400000e0000 */
[----:B-1----:R-:W-:Y:S01]  /*15d40*/  FMNMX.FTZ R21, R8, R9, !PT ;  /* 0x0000000908157209 */ /* 0x002fe20007810000 */
[----:B------:R-:W-:Y:S02]  /*15d50*/  VIADD R8, R10, 0x200 ;  /* 0x000002000a087836 */ /* 0x000fe40000000000 */
[----:B------:R-:W-:Y:S02]  /*15d60*/  IMAD.MOV.U32 R9, RZ, RZ, 0x40000040 ;  /* 0x40000040ff097424 */ /* 0x000fe400078e00ff */
        /* <DEDUP_REMOVED lines=32> */
[----:B------:R-:W0:Y:S01]  /*15f70*/  MUFU.EX2 R25, R25 ;  /* 0x0000001900197308 */ /* 0x000e220000000800 */
[C---:B-1----:R-:W-:Y:S01]  /*15f80*/  FADD.FTZ R5, R180.reuse, R5 ;  /* 0x00000005b4057221 */ /* 0x042fe20000010000 */
[----:B------:R-:W-:Y:S01]  /*15f90*/  F2FP.BF16.F32.PACK_AB R180, R180, R15 ;  /* 0x0000000fb4b4723e */ /* 0x000fe200000010ff */
[----:B------:R-:W-:Y:S01]  /*15fa0*/  IMAD.MOV.U32 R15, RZ, RZ, R186 ;  /* 0x000000ffff0f7224 */ /* 0x000fe200078e00ba */
[----:B------:R-:W-:Y:S02]  /*15fb0*/  WARPGROUP.DEPBAR.LE gsb0, 0x0 ;  /* 0x00008000000079c5 */ /* 0x000fe40000010000 */
[----:B------:R-:W-:Y:S01]  /*15fc0*/  WARPGROUP.ARRIVE ;  /* 0x00000000000079c5 */ /* 0x000fe20000000000 */
[-CC-:B------:R-:W-:Y:S01]  /*15fd0*/  FFMA.FTZ R172, R40, R11.reuse, -R20.reuse ;  /* 0x0000000b28ac7223 */ /* 0x180fe20000010814 */
[----:B------:R-:W-:Y:S01]  /*15fe0*/  FFMA.FTZ R174, R44, R11, -R20 ;  /* 0x0000000b2cae7223 */ /* 0x000fe20000010814 */
[----:B------:R-:W1:Y:S03]  /*15ff0*/  MUFU.EX2 R176, R176 ;  /* 0x000000b000b07308 */ /* 0x000e660000000800 */
[----:B------:R-:W-:Y:S01]  /*16000*/  HGMMA.64x128x16.F32.BF16 R88, R168, gdesc[UR8].tnspB, R88, gsb0 ;  /* 0x41e00008a8587df0 */ /* 0x000fe20008001858 */
[----:B------:R-:W-:-:S02]  /*16010*/  R2UR UR10, R8 ;  /* 0x00000000080a72ca */ /* 0x000fc400000e0000 */
[----:B------:R-:W-:Y:S02]  /*16020*/  R2UR UR11, R9 ;  /* 0x00000000090b72ca */ /* 0x000fe400000e0000 */
[----:B------:R-:W-:Y:S01]  /*16030*/  FMNMX.FTZ R8, R26, R6, !PT ;  /* 0x000000061a087209 */ /* 0x000fe20007810000 */
[----:B------:R-:W3:Y:S03]  /*16040*/  MUFU.EX2 R29, R29 ;  /* 0x0000001d001d7308 */ /* 0x000ee60000000800 */
[----:B------:R-:W-:-:S04]  /*16050*/  FMNMX.FTZ R9, R27, R8, !PT ;  /* 0x000000081b097209 */ /* 0x000fc80007810000 */
        /* <DEDUP_REMOVED lines=23> */
[----:B------:R-:W-:Y:S01]  /*161d0*/  FMNMX.FTZ R9, R59, R8, !PT ;  /* 0x000000083b097209 */ /* 0x000fe20007810000 */
[----:B------:R-:W-:-:S03]  /*161e0*/  VIADD R8, R10, 0x280 ;  /* 0x000002800a087836 */ /* 0x000fc60000000000 */
[----:B------:R-:W-:Y:S01]  /*161f0*/  FMNMX.FTZ R24, R62, R9, !PT ;  /* 0x000000093e187209 */ /* 0x000fe20007810000 */
[----:B------:R-:W-:Y:S01]  /*16200*/  IMAD.MOV.U32 R9, RZ, RZ, 0x40000040 ;  /* 0x40000040ff097424 */ /* 0x000fe200078e00ff */
[----:B------:R-:W-:Y:S02]  /*16210*/  MUFU.EX2 R53, R53 ;  /* 0x0000003500357308 */ /* 0x000fe40000000800 */
[----:B------:R-:W-:Y:S01]  /*16220*/  FMNMX.FTZ R21, R63, R24, !PT ;  /* 0x000000183f157209 */ /* 0x000fe20007810000 */
[----:B------:R-:W-:-:S05]  /*16230*/  FFMA.FTZ R24, R72, R11, -R20 ;  /* 0x0000000b48187223 */ /* 0x000fca0000010814 */
        /* <DEDUP_REMOVED lines=10> */
[----:B------:R-:W-:Y:S01]  /*162e0*/  FFMA.FTZ R170, R52, R11, -R20 ;  /* 0x0000000b34aa7223 */ /* 0x000fe20000010814 */
[----:B--2---:R-:W-:Y:S02]  /*162f0*/  FADD.FTZ R52, R182, R5 ;  /* 0x00000005b6347221 */ /* 0x004fe40000010000 */
[----:B------:R-:W-:Y:S01]  /*16300*/  MUFU.EX2 R32, R32 ;  /* 0x0000002000207308 */ /* 0x000fe20000000800 */
[C---:B0-----:R-:W-:Y:S01]  /*16310*/  F2FP.BF16.F32.PACK_AB R182, R25.reuse, R182 ;  /* 0x000000b619b6723e */ /* 0x041fe200000010ff */
[----:B------:R-:W-:Y:S01]  /*16320*/  HGMMA.64x128x16.F32.BF16 R88, R164, gdesc[UR8].tnspB, R88, gsb0 ;  /* 0x41e00008a4587df0 */ /* 0x000fe20008001858 */
[----:B------:R-:W-:Y:S01]  /*16330*/  R2UR UR10, R8 ;  /* 0x00000000080a72ca */ /* 0x000fe200000e0000 */
[----:B------:R-:W-:Y:S01]  /*16340*/  FADD.FTZ R5, R25, R52 ;  /* 0x0000003419057221 */ /* 0x000fe20000010000 */
[----:B------:R-:W-:-:S02]  /*16350*/  R2UR UR11, R9 ;  /* 0x00000000090b72ca */ /* 0x000fc400000e0000 */
[----:B------:R-:W-:Y:S01]  /*16360*/  FMNMX.FTZ R8, R66, R21, !PT ;  /* 0x0000001542087209 */ /* 0x000fe20007810000 */
[----:B-1----:R-:W-:Y:S01]  /*16370*/  FADD.FTZ R52, R176, R5 ;  /* 0x00000005b0347221 */ /* 0x002fe20000010000 */
[----:B------:R-:W0:Y:S01]  /*16380*/  MUFU.EX2 R168, R168 ;  /* 0x000000a800a87308 */ /* 0x000e220000000800 */
[----:B---3--:R-:W-:Y:S02]  /*16390*/  F2FP.BF16.F32.PACK_AB R176, R29, R176 ;  /* 0x000000b01db0723e */ /* 0x008fe400000010ff */
[----:B------:R-:W-:Y:S01]  /*163a0*/  FMNMX.FTZ R9, R67, R8, !PT ;  /* 0x0000000843097209 */ /* 0x000fe20007810000 */
[----:B------:R-:W-:-:S03]  /*163b0*/  FADD.FTZ R5, R29, R52 ;  /* 0x000000341d057221 */ /* 0x000fc60000010000 */
        /* <DEDUP_REMOVED lines=13> */
[----:B-1----:R-:W-:Y:S01]  /*16490*/  FMNMX.FTZ R21, R8, R9, !PT ;  /* 0x0000000908157209 */ /* 0x002fe20007810000 */
[----:B------:R-:W-:Y:S02]  /*164a0*/  VIADD R8, R10, 0x300 ;  /* 0x000003000a087836 */ /* 0x000fe40000000000 */
[----:B------:R-:W-:Y:S02]  /*164b0*/  IMAD.MOV.U32 R9, RZ, RZ, 0x40000040 ;  /* 0x40000040ff097424 */ /* 0x000fe400078e00ff */
[----:B------:R-:W1:Y:S01]  /*164c0*/  SHFL.BFLY PT, R36, R21, 0x1, 0x1f ;  /* 0x0c201f0015247f89 */ /* 0x000e6200000e0000 */
[----:B------:R-:W-:Y:S02]  /*164d0*/  WARPGROUP.DEPBAR.LE gsb0, 0x0 ;  /* 0x00008000000079c5 */ /* 0x000fe40000010000 */
[----:B------:R-:W-:Y:S01]  /*164e0*/  WARPGROUP.ARRIVE ;  /* 0x00000000000079c5 */ /* 0x000fe20000000000 */
[-CC-:B------:R-:W-:Y:S01]  /*164f0*/  FFMA.FTZ R164, R56, R11.reuse, -R20.reuse ;  /* 0x0000000b38a47223 */ /* 0x180fe20000010814 */
[----:B------:R-:W-:Y:S01]  /*16500*/  FFMA.FTZ R166, R60, R11, -R20 ;  /* 0x0000000b3ca67223 */ /* 0x000fe20000010814 */
[----:B----4-:R-:W-:Y:S01]  /*16510*/  FADD.FTZ R56, R178, R5 ;  /* 0x00000005b2387221 */ /* 0x010fe20000010000 */
[----:B-----5:R-:W-:-:S02]  /*16520*/  F2FP.BF16.F32.PACK_AB R178, R37, R178 ;  /* 0x000000b225b2723e */ /* 0x020fc400000010ff */
[----:B------:R-:W-:Y:S01]  /*16530*/  HGMMA.64x128x16.F32.BF16 R88, R160, gdesc[UR8].tnspB, R88, gsb0 ;  /* 0x41e00008a0587df0 */ /* 0x000fe20008001858 */
[----:B------:R-:W-:Y:S01]  /*16540*/  R2UR UR10, R8 ;  /* 0x00000000080a72ca */ /* 0x000fe200000e0000 */
[----:B------:R-:W-:Y:S01]  /*16550*/  FADD.FTZ R5, R37, R56 ;  /* 0x0000003825057221 */ /* 0x000fe20000010000 */
[----:B------:R-:W-:Y:S01]  /*16560*/  R2UR UR11, R9 ;  /* 0x00000000090b72ca */ /* 0x000fe200000e0000 */
[-C--:B------:R-:W-:Y:S01]  /*16570*/  FFMA.FTZ R9, R84, R11.reuse, -R20 ;  /* 0x0000000b54097223 */ /* 0x080fe20000010814 */
[----:B-1----:R-:W-:Y:S01]  /*16580*/  FMNMX.FTZ R8, R21, R36, !PT ;  /* 0x0000002415087209 */ /* 0x002fe20007810000 */
[----:B------:R-:W-:Y:S02]  /*16590*/  IMAD.MOV.U32 R21, RZ, RZ, 0x40000040 ;  /* 0x40000040ff157424 */ /* 0x000fe400078e00ff */
[----:B------:R-:W-:Y:S01]  /*165a0*/  FADD.FTZ R56, R172, R5 ;  /* 0x00000005ac387221 */ /* 0x000fe20000010000 */
[----:B------:R-:W-:Y:S01]  /*165b0*/  MUFU.EX2 R164, R164 ;  /* 0x000000a400a47308 */ /* 0x000fe20000000800 */
[C---:B------:R-:W-:Y:S01]  /*165c0*/  F2FP.BF16.F32.PACK_AB R172, R41.reuse, R172 ;  /* 0x000000ac29ac723e */ /* 0x040fe200000010ff */
[----:B------:R-:W-:Y:S01]  /*165d0*/  FMUL.FTZ R40, R8, R11 ;  /* 0x0000000b08287220 */ /* 0x000fe20000410000 */
[----:B------:R-:W-:-:S03]  /*165e0*/  FADD.FTZ R5, R41, R56 ;  /* 0x0000003829057221 */ /* 0x000fc60000010000 */
        /* <DEDUP_REMOVED lines=25> */
[----:B0-----:R-:W-:Y:S01]  /*16780*/  FADD.FTZ R56, R168, R5 ;  /* 0x00000005a8387221 */ /* 0x001fe20000010000 */
[-CC-:B------:R-:W-:Y:S01]  /*16790*/  FFMA.FTZ R75, R75, R11.reuse, -R40.reuse ;  /* 0x0000000b4b4b7223 */ /* 0x180fe20000010828 */
[-CC-:B------:R-:W-:Y:S01]  /*167a0*/  FFMA.FTZ R78, R78, R11.reuse, -R40.reuse ;  /* 0x0000000b4e4e7223 */ /* 0x180fe20000010828 */
[-C--:B------:R-:W-:Y:S01]  /*167b0*/  FFMA.FTZ R79, R79, R11.reuse, -R40 ;  /* 0x0000000b4f4f7223 */ /* 0x080fe20000010828 */
[----:B------:R-:W-:Y:S01]  /*167c0*/  FADD.FTZ R5, R45, R56 ;  /* 0x000000382d057221 */ /* 0x000fe20000010000 */
[----:B------:R-:W-:Y:S01]  /*167d0*/  MUFU.EX2 R30, R30 ;  /* 0x0000001e001e7308 */ /* 0x000fe20000000800 */
[-CC-:B------:R-:W-:Y:S01]  /*167e0*/  FFMA.FTZ R82, R82, R11.reuse, -R40.reuse ;  /* 0x0000000b52527223 */ /* 0x180fe20000010828 */
[-CC-:B------:R-:W-:Y:S01]  /*167f0*/  FFMA.FTZ R83, R83, R11.reuse, -R40.reuse ;  /* 0x0000000b53537223 */ /* 0x180fe20000010828 */
[----:B------:R-:W-:Y:S01]  /*16800*/  FFMA.FTZ R86, R86, R11, -R40 ;  /* 0x0000000b56567223 */ /* 0x000fe20000010828 */
[----:B------:R-:W-:-:S02]  /*16810*/  IADD3 R27, -R230, 0xb, RZ ;  /* 0x0000000be61b7810 */ /* 0x000fc40007ffe1ff */
[----:B------:R-:W-:Y:S02]  /*16820*/  F2FP.BF16.F32.PACK_AB R174, R33, R174 ;  /* 0x000000ae21ae723e */ /* 0x000fe400000010ff */
        /* <DEDUP_REMOVED lines=19> */
[-CC-:B------:R-:W-:Y:S01]  /*16960*/  FFMA.FTZ R161, R66, R11.reuse, -R40.reuse ;  /* 0x0000000b42a17223 */ /* 0x180fe20000010828 */
[----:B------:R-:W-:Y:S01]  /*16970*/  HGMMA.64x128x16.F32.BF16 R88, R156, gdesc[UR8].tnspB, R88, gsb0 ;  /* 0x41e000089c587df0 */ /* 0x000fe20008001858 */
[-C--:B------:R-:W-:Y:S01]  /*16980*/  FMUL.FTZ R20, R20, R11.reuse ;  /* 0x0000000b14147220 */ /* 0x080fe20000410000 */
[----:B------:R-:W-:Y:S01]  /*16990*/  R2UR UR11, R21 ;  /* 0x00000000150b72ca */ /* 0x000fe200000e0000 */
[----:B------:R-:W-:-:S03]  /*169a0*/  FFMA.FTZ R163, R70, R11, -R40 ;  /* 0x0000000b46a37223 */ /* 0x000fc60000010828 */
[----:B------:R0:W1:Y:S08]  /*169b0*/  MUFU.EX2 R36, R20 ;  /* 0x0000001400247308 */ /* 0x0000700000000800 */
[----:B------:R-:W-:Y:S01]  /*169c0*/  MUFU.EX2 R167, R167 ;  /* 0x000000a700a77308 */ /* 0x000fe20000000800 */
[----:B0-----:R-:W-:Y:S02]  /*169d0*/  VIADD R20, R10, 0x380 ;  /* 0x000003800a147836 */ /* 0x001fe40000000000 */
[----:B------:R-:W-:-:S03]  /*169e0*/  FFMA.FTZ R10, R55, R11, -R40 ;  /* 0x0000000b370a7223 */ /* 0x000fc60000010828 */
[----:B------:R-:W-:Y:S01]  /*169f0*/  R2UR UR10, R20 ;  /* 0x00000000140a72ca */ /* 0x000fe200000e0000 */
[----:B------:R-:W-:Y:S02]  /*16a00*/  @!P1 IMAD R20, R22, 0x8, R2 ;  /* 0x0000000816149824 */ /* 0x000fe400078e0202 */
[----:B------:R-:W-:Y:S01]  /*16a10*/  MUFU.EX2 R10, R10 ;  /* 0x0000000a000a7308 */ /* 0x000fe20000000800 */
[----:B-1----:R-:W-:Y:S01]  /*16a20*/  FFMA.FTZ R3, R36, R3, R181 ;  /* 0x0000000324037223 */ /* 0x002fe200000100b5 */
[----:B------:R-:W-:Y:S01]  /*16a30*/  F2FP.BF16.F32.PACK_AB R181, R26, R181 ;  /* 0x000000b51ab5723e */ /* 0x000fe200000010ff */
[----:B------:R-:W-:Y:S02]  /*16a40*/  @!P1 VIADD R20, R20, 0x28840 ;  /* 0x0002884014149836 */ /* 0x000fe40000000000 */
[----:B------:R-:W-:Y:S01]  /*16a50*/  FADD.FTZ R50, R26, R3 ;  /* 0x000000031a327221 */ /* 0x000fe20000010000 */
[----:B------:R-:W-:Y:S01]  /*16a60*/  FADD.FTZ R26, R170, R5 ;  /* 0x00000005aa1a7221 */ /* 0x000fe20000010000 */
[----:B------:R-:W-:Y:S01]  /*16a70*/  F2FP.BF16.F32.PACK_AB R170, R49, R170 ;  /* 0x000000aa31aa723e */ /* 0x000fe200000010ff */
[----:B------:R-:W-:Y:S01]  /*16a80*/  MUFU.EX2 R48, R48 ;  /* 0x0000003000307308 */ /* 0x000fe20000000800 */
[----:B------:R-:W-:Y:S01]  /*16a90*/  FADD.FTZ R3, R183, R50 ;  /* 0x00000032b7037221 */ /* 0x000fe20000010000 */
[----:B------:R-:W-:Y:S01]  /*16aa0*/  @!P1 PRMT R21, RZ, 0x654, R20 ;  /* 0x00000654ff159816 */ /* 0x000fe20000000014 */
[----:B------:R-:W-:Y:S01]  /*16ab0*/  FADD.FTZ R5, R49, R26 ;  /* 0x0000001a31057221 */ /* 0x000fe20000010000 */
[C---:B------:R-:W-:Y:S01]  /*16ac0*/  F2FP.BF16.F32.PACK_AB R183, R30.reuse, R183 ;  /* 0x000000b71eb7723e */ /* 0x040fe200000010ff */
[----:B------:R-:W-:-:S03]  /*16ad0*/  FADD.FTZ R50, R30, R3 ;  /* 0x000000031e327221 */ /* 0x000fc60000010000 */
[----:B------:R-:W-:Y:S01]  /*16ae0*/  MUFU.EX2 R20, R59 ;  /* 0x0000003b00147308 */ /* 0x000fe20000000800 */
[----:B------:R-:W-:Y:S01]  /*16af0*/  FADD.FTZ R3, R177, R50 ;  /* 0x00000032b1037221 */ /* 0x000fe20000010000 */
[----:B------:R-:W-:Y:S01]  /*16b00*/  FFMA.FTZ R50, R67, R11, -R40 ;  /* 0x0000000b43327223 */ /* 0x000fe20000010828 */
[C---:B------:R-:W-:Y:S02]  /*16b10*/  F2FP.BF16.F32.PACK_AB R177, R34.reuse, R177 ;  /* 0x000000b122b1723e */ /* 0x040fe400000010ff */
[----:B------:R-:W-:Y:S01]  /*16b20*/  FADD.FTZ R54, R34, R3 ;  /* 0x0000000322367221 */ /* 0x000fe20000010000 */
[----:B------:R-:W-:Y:S01]  /*16b30*/  FADD.FTZ R34, R164, R5 ;  /* 0x00000005a4227221 */ /* 0x000fe20000010000 */
[----:B------:R-:W-:Y:S01]  /*16b40*/  F2FP.BF16.F32.PACK_AB R164, R53, R164 ;  /* 0x000000a435a4723e */ /* 0x000fe200000010ff */
[----:B------:R-:W0:Y:S01]  /*16b50*/  MUFU.EX2 R160, R160 ;  /* 0x000000a000a07308 */ /* 0x000e220000000800 */
[----:B------:R-:W-:Y:S01]  /*16b60*/  FADD.FTZ R3, R179, R54 ;  /* 0x00000036b3037221 */ /* 0x000fe20000010000 */
        /* <DEDUP_REMOVED lines=8> */
[C---:B------:R-:W-:Y:S02]  /*16bf0*/  F2FP.BF16.F32.PACK_AB R173, R42.reuse, R173 ;  /* 0x000000ad2aad723e */ /* 0x040fe400000010ff */
[----:B------:R-:W-:-:S03]  /*16c00*/  FADD.FTZ R54, R42, R3 ;  /* 0x000000032a367221 */ /* 0x000fc60000010000 */
[----:B------:R-:W-:Y:S01]  /*16c10*/  MUFU.EX2 R50, R50 ;  /* 0x0000003200327308 */ /* 0x000fe20000000800 */
[----:B------:R-:W-:Y:S01]  /*16c20*/  FADD.FTZ R3, R175, R54 ;  /* 0x00000036af037221 */ /* 0x000fe20000010000 */
[----:B0-----:R-:W-:Y:S01]  /*16c30*/  FADD.FTZ R34, R160, R5 ;  /* 0x00000005a0227221 */ /* 0x001fe20000010000 */
[C---:B------:R-:W-:Y:S02]  /*16c40*/  F2FP.BF16.F32.PACK_AB R175, R44.reuse, R175 ;  /* 0x000000af2caf723e */ /* 0x040fe400000010ff */
[----:B------:R-:W-:Y:S01]  /*16c50*/  FADD.FTZ R54, R44, R3 ;  /* 0x000000032c367221 */ /* 0x000fe20000010000 */
[C---:B------:R-:W-:Y:S01]  /*16c60*/  FADD.FTZ R5, R61.reuse, R34 ;  /* 0x000000223d057221 */ /* 0x040fe20000010000 */
[----:B------:R-:W-:Y:S01]  /*16c70*/  F2FP.BF16.F32.PACK_AB R160, R61, R160 ;  /* 0x000000a03da0723e */ /* 0x000fe200000010ff */
[----:B------:R-:W0:Y:S01]  /*16c80*/  MUFU.EX2 R162, R162 ;  /* 0x000000a200a27308 */ /* 0x000e220000000800 */
[----:B------:R-:W-:Y:S01]  /*16c90*/  FADD.FTZ R3, R169, R54 ;  /* 0x00000036a9037221 */ /* 0x000fe20000010000 */
[----:B------:R-:W-:-:S03]  /*16ca0*/  F2FP.BF16.F32.PACK_AB R169, R46, R169 ;  /* 0x000000a92ea9723e */ /* 0x000fc600000010ff */
[----:B------:R-:W-:-:S03]  /*16cb0*/  FADD.FTZ R54, R46, R3 ;  /* 0x000000032e367221 */ /* 0x000fc60000010000 */
[----:B------:R-:W1:Y:S01]  /*16cc0*/  MUFU.EX2 R163, R163 ;  /* 0x000000a300a37308 */ /* 0x000e620000000800 */
[----:B------:R-:W-:Y:S01]  /*16cd0*/  FADD.FTZ R3, R171, R54 ;  /* 0x00000036ab037221 */ /* 0x000fe20000010000 */
[----:B------:R-:W-:-:S03]  /*16ce0*/  F2FP.BF16.F32.PACK_AB R171, R10, R171 ;  /* 0x000000ab0aab723e */ /* 0x000fc600000010ff */
[----:B------:R-:W-:-:S03]  /*16cf0*/  FADD.FTZ R30, R10, R3 ;  /* 0x000000030a1e7221 */ /* 0x000fc60000010000 */
[----:B------:R-:W2:Y:S01]  /*16d00*/  MUFU.EX2 R52, R52 ;  /* 0x0000003400347308 */ /* 0x000ea20000000800 */
[----:B------:R-:W-:Y:S01]  /*16d10*/  FADD.FTZ R3, R165, R30 ;  /* 0x0000001ea5037221 */ /* 0x000fe20000010000 */
[----:B0-----:R-:W-:Y:S01]  /*16d20*/  FADD.FTZ R34, R162, R5 ;  /* 0x00000005a2227221 */ /* 0x001fe20000010000 */
[C---:B------:R-:W-:Y:S02]  /*16d30*/  F2FP.BF16.F32.PACK_AB R165, R20.reuse, R165 ;  /* 0x000000a514a5723e */ /* 0x040fe400000010ff */
[----:B------:R-:W-:Y:S01]  /*16d40*/  FADD.FTZ R30, R20, R3 ;  /* 0x00000003141e7221 */ /* 0x000fe20000010000 */
[C---:B------:R-:W-:Y:S01]  /*16d50*/  FADD.FTZ R5, R69.reuse, R34 ;  /* 0x0000002245057221 */ /* 0x040fe20000010000 */
[----:B------:R-:W-:Y:S01]  /*16d60*/  F2FP.BF16.F32.PACK_AB R162, R69, R162 ;  /* 0x000000a245a2723e */ /* 0x000fe200000010ff */
[----:B------:R-:W-:Y:S01]  /*16d70*/  MUFU.EX2 R26, R75 ;  /* 0x0000004b001a7308 */ /* 0x000fe20000000800 */
[----:B------:R-:W-:Y:S01]  /*16d80*/  FADD.FTZ R3, R167, R30 ;  /* 0x0000001ea7037221 */ /* 0x000fe20000010000 */
[----:B------:R-:W-:Y:S01]  /*16d90*/  FADD.FTZ R20, R24, R5 ;  /* 0x0000000518147221 */ /* 0x000fe20000010000 */
[----:B------:R-:W-:-:S02]  /*16da0*/  F2FP.BF16.F32.PACK_AB R167, R48, R167 ;  /* 0x000000a730a7723e */ /* 0x000fc400000010ff */
[----:B------:R-:W-:Y:S01]  /*16db0*/  FADD.FTZ R30, R48, R3 ;  /* 0x00000003301e7221 */ /* 0x000fe20000010000 */
[----:B------:R-:W-:Y:S02]  /*16dc0*/  FADD.FTZ R5, R65, R20 ;  /* 0x0000001441057221 */ /* 0x000fe40000010000 */
[----:B------:R-:W-:Y:S01]  /*16dd0*/  MUFU.EX2 R78, R78 ;  /* 0x0000004e004e7308 */ /* 0x000fe20000000800 */
[----:B------:R-:W-:Y:S01]  /*16de0*/  FADD.FTZ R3, R161, R30 ;  /* 0x0000001ea1037221 */ /* 0x000fe20000010000 */
[----:B------:R-:W-:-:S03]  /*16df0*/  F2FP.BF16.F32.PACK_AB R161, R50, R161 ;  /* 0x000000a132a1723e */ /* 0x000fc600000010ff */
[----:B------:R-:W-:-:S03]  /*16e00*/  FADD.FTZ R30, R50, R3 ;  /* 0x00000003321e7221 */ /* 0x000fc60000010000 */
[----:B------:R-:W0:Y:S01]  /*16e10*/  MUFU.EX2 R79, R79 ;  /* 0x0000004f004f7308 */ /* 0x000e220000000800 */
[----:B-1----:R-:W-:Y:S01]  /*16e20*/  FADD.FTZ R3, R163, R30 ;  /* 0x0000001ea3037221 */ /* 0x002fe20000010000 */
[----:B--2---:R-:W-:-:S03]  /*16e30*/  F2FP.BF16.F32.PACK_AB R163, R52, R163 ;  /* 0x000000a334a3723e */ /* 0x004fc600000010ff */
[----:B------:R-:W-:-:S03]  /*16e40*/  FADD.FTZ R10, R52, R3 ;  /* 0x00000003340a7221 */ /* 0x000fc60000010000 */
        /* <DEDUP_REMOVED lines=8> */
[----:B------:R-:W-:Y:S01]  /*16ed0*/  F2FP.BF16.F32.PACK_AB R156, R65, R24 ;  /* 0x00000018419c723e */ /* 0x000fe200000010ff */
[----:B------:R-:W-:Y:S01]  /*16ee0*/  HGMMA.64x128x16.F32.BF16 R88, R152, gdesc[UR8].tnspB, R88, gsb0 ;  /* 0x41e0000898587df0 */ /* 0x000fe20008001858 */
[----:B------:R-:W-:Y:S02]  /*16ef0*/  F2FP.BF16.F32.PACK_AB R158, R73, R28 ;  /* 0x0000001c499e723e */ /* 0x000fe400000010ff */
[----:B0-----:R-:W-:-:S03]  /*16f00*/  F2FP.BF16.F32.PACK_AB R159, R79, R78 ;  /* 0x0000004e4f9f723e */ /* 0x001fc600000010ff */
[----:B------:R-:W0:Y:S08]  /*16f10*/  MUFU.EX2 R157, R157 ;  /* 0x0000009d009d7308 */ /* 0x000e300000000800 */
[----:B------:R-:W1:Y:S08]  /*16f20*/  MUFU.EX2 R6, R85 ;  /* 0x0000005500067308 */ /* 0x000e700000000800 */
[----:B------:R-:W2:Y:S01]  /*16f30*/  MUFU.EX2 R40, R40 ;  /* 0x0000002800287308 */ /* 0x000ea20000000800 */
[----:B0-----:R-:W-:Y:S01]  /*16f40*/  FADD.FTZ R3, R157, R10 ;  /* 0x0000000a9d037221 */ /* 0x001fe20000010000 */
[----:B------:R-:W-:Y:S01]  /*16f50*/  FADD.FTZ R10, R28, R5 ;  /* 0x000000051c0a7221 */ /* 0x000fe20000010000 */
[----:B------:R-:W-:-:S02]  /*16f60*/  F2FP.BF16.F32.PACK_AB R157, R26, R157 ;  /* 0x0000009d1a9d723e */ /* 0x000fc400000010ff */
[----:B------:R-:W-:Y:S01]  /*16f70*/  FADD.FTZ R3, R26, R3 ;  /* 0x000000031a037221 */ /* 0x000fe20000010000 */
[----:B------:R-:W-:-:S03]  /*16f80*/  FADD.FTZ R5, R73, R10 ;  /* 0x0000000a49057221 */ /* 0x000fc60000010000 */
[----:B------:R-:W-:Y:S01]  /*16f90*/  FADD.FTZ R3, R78, R3 ;  /* 0x000000034e037221 */ /* 0x000fe20000010000 */
[----:B------:R-:W-:-:S03]  /*16fa0*/  FADD.FTZ R10, R32, R5 ;  /* 0x00000005200a7221 */ /* 0x000fc60000010000 */
[----:B------:R-:W-:Y:S01]  /*16fb0*/  FADD.FTZ R3, R79, R3 ;  /* 0x000000034f037221 */ /* 0x000fe20000010000 */
[----:B------:R-:W-:-:S03]  /*16fc0*/  FADD.FTZ R10, R77, R10 ;  /* 0x0000000a4d0a7221 */ /* 0x000fc60000010000 */
[----:B------:R-:W-:Y:S01]  /*16fd0*/  FADD.FTZ R3, R82, R3 ;  /* 0x0000000352037221 */ /* 0x000fe20000010000 */
[----:B------:R-:W-:-:S03]  /*16fe0*/  FADD.FTZ R5, R9, R10 ;  /* 0x0000000a09057221 */ /* 0x000fc60000010000 */
[----:B------:R-:W-:Y:S01]  /*16ff0*/  FADD.FTZ R3, R83, R3 ;  /* 0x0000000353037221 */ /* 0x000fe20000010000 */
[----:B-1----:R-:W-:-:S03]  /*17000*/  FADD.FTZ R5, R6, R5 ;  /* 0x0000000506057221 */ /* 0x002fc60000010000 */
[----:B------:R-:W-:-:S04]  /*17010*/  FADD.FTZ R3, R86, R3 ;  /* 0x0000000356037221 */ /* 0x000fc80000010000 */
[----:B--2---:R-:W-:Y:S01]  /*17020*/  FADD.FTZ R3, R40, R3 ;  /* 0x0000000328037221 */ /* 0x004fe20000010000 */
[----:B------:R-:W-:Y:S02]  /*17030*/  WARPGROUP.DEPBAR.LE gsb0, 0x0 ;  /* 0x00008000000079c5 */ /* 0x000fe40000010000 */
[----:B------:R0:W-:Y:S06]  /*17040*/  BAR.ARV R27, 0x100 ;  /* 0x0004001b0000751d */ /* 0x0001ec0000002000 */
[----:B------:R-:W-:Y:S01]  /*17050*/  @!P1 SYNCS.ARRIVE.TRANS64.RED.A1T0 RZ, [R21+URZ], RZ ;  /* 0x000000ff15ff99a7 */ /* 0x000fe2000810043f */
[----:B------:R-:W-:Y:S01]  /*17060*/  F2FP.BF16.F32.PACK_AB R154, R6, R9 ;  /* 0x00000009069a723e */ /* 0x000fe200000010ff */
        /* <DEDUP_REMOVED lines=68> */
[----:B-1----:R-:W-:-:S02]  /*174b0*/  IMAD.MOV.U32 R13, RZ, RZ, R22 ;  /* 0x000000ffff0d7224 */ /* 0x002fc400078e0016 */
[----:B------:R-:W-:Y:S02]  /*174c0*/  IMAD.MOV.U32 R6, RZ, RZ, R8 ;  /* 0x000000ffff067224 */ /* 0x000fe400078e0008 */
[----:B------:R-:W-:Y:S01]  /*174d0*/  IMAD.MOV.U32 R14, RZ, RZ, R0 ;  /* 0x000000ffff0e7224 */ /* 0x000fe200078e0000 */
[----:B0-----:R-:W-:Y:S06]  /*174e0*/  @P2 BRA `(.L_x_8570) ;  /* 0xffffffdc008c2947 */ /* 0x001fec000383ffff */
.L_x_8560:
[----:B------:R-:W-:-:S13]  /*174f0*/  ISETP.GE.AND P2, PT, R4, R196, PT ;  /* 0x000000c40400720c */ /* 0x000fda0003f46270 */
[----:B------:R-:W-:Y:S05]  /*17500*/  @!P2 BRA `(.L_x_8571) ;  /* 0x0000003000a0a947 */ /* 0x000fea0003800000 */
[----:B------:R-:W-:Y:S02]  /*17510*/  IMAD.MOV.U32 R6, RZ, RZ, R8 ;  /* 0x000000ffff067224 */ /* 0x000fe400078e0008 */
[----:B------:R-:W-:Y:S02]  /*17520*/  IMAD.MOV.U32 R12, RZ, RZ, R0 ;  /* 0x000000ffff0c7224 */ /* 0x000fe400078e0000 */
[----:B------:R-:W-:Y:S02]  /*17530*/  IMAD.MOV.U32 R14, RZ, RZ, R186 ;  /* 0x000000ffff0e7224 */ /* 0x000fe400078e00ba */
[----:B------:R-:W-:-:S07]  /*17540*/  IMAD.MOV.U32 R13, RZ, RZ, R22 ;  /* 0x000000ffff0d7224 */ /* 0x000fce00078e0016 */
.L_x_8589:
        /* <DEDUP_REMOVED lines=10> */
.L_x_8573:
[----:B------:R-:W-:Y:S01]  /*175f0*/  IMAD R0, R22, 0x8, R2 ;  /* 0x0000000816007824 */ /* 0x000fe200078e0202 */
[----:B------:R-:W-:-:S04]  /*17600*/  SHF.L.U32 R9, R186, 0x1f, RZ ;  /* 0x0000001fba097819 */ /* 0x000fc800000006ff */
[----:B------:R0:W1:Y:S01]  /*17610*/  SYNCS.PHASECHK.TRANS64.TRYWAIT P3, [R0+URZ+0x28830], R9 ;  /* 0x02883009000075a7 */ /* 0x000062000806017f */
[----:B------:R-:W-:Y:S05]  /*17620*/  @!P0 BRA `(.L_x_8574) ;  /* 0x0000000000048947 */ /* 0x000fea0003800000 */
[----:B------:R-:W-:Y:S01]  /*17630*/  BPT.TRAP 0x1 ;  /* 0x000000040000795c */ /* 0x000fe20000300000 */
.L_x_8574:
[----:B------:R-:W-:Y:S04]  /*17640*/  BSSY B0, `(.L_x_8572) ;  /* 0x0000004000007945 */ /* 0x000fe80003800000 */
[----:B-1----:R-:W-:Y:S05]  /*17650*/  @P3 BRA `(.L_x_8575) ;  /* 0x0000000000083947 */ /* 0x002fea0003800000 */
[----:B------:R-:W1:Y:S02]  /*17660*/  SYNCS.PHASECHK.TRANS64.TRYWAIT P3, [R0+URZ+0x28830], R9 ;  /* 0x02883009000075a7 */ /* 0x000e64000806017f */
[----:B-1----:R-:W-:Y:S05]  /*17670*/  @!P3 BRA `(.L_x_8576) ;  /* 0x000000ec00e0b947 */ /* 0x002fea0003800000 */
.L_x_8575:
[----:B------:R-:W-:Y:S05]  /*17680*/  BSYNC B0 ;  /* 0x0000000000007941 */ /* 0x000fea0003800000 */
.L_x_8572:
        /* <DEDUP_REMOVED lines=64> */
.L_x_8578:
[----:B------:R-:W-:Y:S01]  /*17a90*/  SHF.L.U32 R0, R14, 0x1f, RZ ;  /* 0x0000001f0e007819 */ /* 0x000fe200000006ff */
[----:B------:R-:W-:-:S04]  /*17aa0*/  IMAD R9, R13, 0x8, R2 ;  /* 0x000000080d097824 */ /* 0x000fc800078e0202 */
[----:B------:R0:W1:Y:S01]  /*17ab0*/  SYNCS.PHASECHK.TRANS64.TRYWAIT P2, [R9+URZ+0x28850], R0 ;  /* 0x02885000090075a7 */ /* 0x000062000804017f */
[----:B------:R-:W-:Y:S05]  /*17ac0*/  @!P0 BRA `(.L_x_8579) ;  /* 0x0000000000048947 */ /* 0x000fea0003800000 */
[----:B------:R-:W-:Y:S01]  /*17ad0*/  BPT.TRAP 0x1 ;  /* 0x000000040000795c */ /* 0x000fe20000300000 */
.L_x_8579:
[----:B-1----:R-:W-:Y:S05]  /*17ae0*/  @P2 BRA `(.L_x_8577) ;  /* 0x0000000000082947 */ /* 0x002fea0003800000 */
[----:B------:R-:W1:Y:S02]  /*17af0*/  SYNCS.PHASECHK.TRANS64.TRYWAIT P2, [R9+URZ+0x28850], R0 ;  /* 0x02885000090075a7 */ /* 0x000e64000804017f */
[----:B-1----:R-:W-:Y:S05]  /*17b00*/  @!P2 BRA `(.L_x_8580) ;  /* 0x000000e800d0a947 */ /* 0x002fea0003800000 */
.L_x_8577:
[----:B01----:R-:W-:Y:S01]  /*17b10*/  VIADD R0, R2, 0x400 ;  /* 0x0000040002007836 */ /* 0x003fe20000000000 */
[----:B------:R-:W-:Y:S05]  /*17b20*/  WARPSYNC.ALL ;  /* 0x0000000000007948 */ /* 0x000fea0003800000 */
[----:B------:R-:W-:Y:S01]  /*17b30*/  SHF.R.U32.HI R0, RZ, 0x4, R0 ;  /* 0x00000004ff007819 */ /* 0x000fe20000011600 */
[----:B------:R-:W-:Y:S01]  /*17b40*/  IMAD.MOV.U32 R9, RZ, RZ, 0x40000040 ;  /* 0x40000040ff097424 */ /* 0x000fe200078e00ff */
[----:B------:R-:W-:Y:S01]  /*17b50*/  WARPGROUP.ARRIVE ;  /* 0x00000000000079c5 */ /* 0x000fe20000000000 */
[----:B------:R-:W-:Y:S01]  /*17b60*/  IMAD.MOV.U32 R11, RZ, RZ, 0x40000040 ;  /* 0x40000040ff0b7424 */ /* 0x000fe200078e00ff */
[----:B------:R-:W-:-:S04]  /*17b70*/  LOP3.LUT R0, R0, 0x3fff, RZ, 0xc0, !PT ;  /* 0x00003fff00007812 */ /* 0x000fc800078ec0ff */
[----:B------:R-:W0:Y:S01]  /*17b80*/  S2R R15, SR_TID.X ;  /* 0x00000000000f7919 */ /* 0x000e220000002100 */
[----:B------:R-:W-:Y:S01]  /*17b90*/  R2UR UR11, R9 ;  /* 0x00000000090b72ca */ /* 0x000fe200000e0000 */
[----:B------:R-:W-:Y:S01]  /*17ba0*/  IMAD.MOV.U32 R9, RZ, RZ, 0x40000040 ;  /* 0x40000040ff097424 */ /* 0x000fe200078e00ff */
[----:B------:R-:W-:-:S05]  /*17bb0*/  LOP3.LUT R0, R0, 0x4000000, RZ, 0xfc, !PT ;  /* 0x0400000000007812 */ /* 0x000fca00078efcff */
[----:B------:R-:W-:Y:S02]  /*17bc0*/  IMAD R8, R13, 0x800, R0 ;  /* 0x000008000d087824 */ /* 0x000fe400078e0200 */
[----:B------:R-:W1:Y:S02]  /*17bd0*/  @P4 LDC R0, c[0x0][0x44c] ;  /* 0x00011300ff004b82 */ /* 0x000e640000000800 */
[C---:B------:R-:W-:Y:S01]  /*17be0*/  VIADD R10, R8.reuse, 0x80 ;  /* 0x00000080080a7836 */ /* 0x040fe20000000000 */
[----:B------:R-:W-:-:S13]  /*17bf0*/  R2UR UR10, R8 ;  /* 0x00000000080a72ca */ /* 0x000fda00000e0000 */
        /* <DEDUP_REMOVED lines=40> */
[----:B------:R-:W-:-:S04]  /*17e80*/  IMAD.IADD R11, R195, 0x1, R193 ;  /* 0x00000001c30b7824 */ /* 0x000fc800078e02c1 */
[----:B-1----:R-:W-:Y:S01]  /*17e90*/  @P4 IMAD.HI.U32 R0, R11, R0, RZ ;  /* 0x000000000b004227 */ /* 0x002fe200078e00ff */
[----:B------:R-:W-:Y:S02]  /*17ea0*/  WARPGROUP.DEPBAR.LE gsb0, 0x0 ;  /* 0x00008000000079c5 */ /* 0x000fe40000010000 */
[----:B------:R-:W-:-:S06]  /*17eb0*/  WARPGROUP.ARRIVE ;  /* 0x00000000000079c5 */ /* 0x000fcc0000000000 */
[----:B------:R-:W-:Y:S01]  /*17ec0*/  HGMMA.64x128x16.F32.BF16 R88, R156, gdesc[UR8].tnspB, R88, gsb0 ;  /* 0x41e000089c587df0 */ /* 0x000fe20008001858 */
[----:B------:R-:W-:Y:S01]  /*17ed0*/  R2UR UR10, R8 ;  /* 0x00000000080a72ca */ /* 0x000fe200000e0000 */
[----:B------:R-:W-:Y:S01]  /*17ee0*/  @!P1 IMAD R8, R22, 0x8, R2 ;  /* 0x0000000816089824 */ /* 0x000fe200078e0202 */
[----:B------:R-:W-:Y:S02]  /*17ef0*/  R2UR UR11, R9 ;  /* 0x00000000090b72ca */ /* 0x000fe400000e0000 */
[----:B------:R-:W0:Y:S01]  /*17f00*/  @P4 LDC R9, c[0x0][0x450] ;  /* 0x00011400ff094b82 */ /* 0x000e220000000800 */
[----:B------:R-:W-:-:S05]  /*17f10*/  @!P1 VIADD R14, R8, 0x28840 ;  /* 0x00028840080e9836 */ /* 0x000fca0000000000 */
[----:B------:R-:W-:Y:S02]  /*17f20*/  @!P1 PRMT R14, RZ, 0x654, R14 ;  /* 0x00000654ff0e9816 */ /* 0x000fe4000000000e */
[----:B0-----:R-:W-:Y:S01]  /*17f30*/  @P4 SHF.R.U32.HI R11, RZ, R9, R0 ;  /* 0x00000009ff0b4219 */ /* 0x001fe20000011600 */
[----:B------:R-:W-:Y:S01]  /*17f40*/  IMAD.SHL.U32 R0, R4, 0x80, RZ ;  /* 0x0000008004007824 */ /* 0x000fe200078e00ff */
[----:B------:R-:W-:-:S03]  /*17f50*/  IADD3 R9, -R15, 0xb, RZ ;  /* 0x0000000b0f097810 */ /* 0x000fc60007ffe1ff */
[----:B------:R-:W0:Y:S01]  /*17f60*/  SHFL.IDX PT, R10, R11, RZ, 0x1c1f ;  /* 0x001c1fff0b0a7589 */ /* 0x000e2200000e0000 */
[----:B------:R-:W-:-:S05]  /*17f70*/  IADD3 R8, -R0, 0x1, RZ ;  /* 0x0000000100087810 */ /* 0x000fca0007ffe1ff */
[----:B------:R-:W-:-:S05]  /*17f80*/  IMAD R8, R189, -0x2, R8 ;  /* 0xfffffffebd087824 */ /* 0x000fca00078e0208 */
[----:B------:R-:W-:-:S05]  /*17f90*/  IADD3 R8, -R187, R8, R188 ;  /* 0x00000008bb087210 */ /* 0x000fca0007ffe1bc */
[----:B------:R-:W-:Y:S01]  /*17fa0*/  VIADD R21, R8, UR7 ;  /* 0x0000000708157c36 */ /* 0x000fe20008000000 */
[----:B------:R-:W-:Y:S02]  /*17fb0*/  WARPGROUP.DEPBAR.LE gsb0, 0x0 ;  /* 0x00008000000079c5 */ /* 0x000fe40000010000 */
[----:B------:R-:W-:-:S06]  /*17fc0*/  WARPGROUP.ARRIVE ;  /* 0x00000000000079c5 */ /* 0x000fcc0000000000 */
[----:B------:R-:W-:Y:S01]  /*17fd0*/  HGMMA.64x128x16.F32.BF16 R88, R152, gdesc[UR8].tnspB, R88, gsb0 ;  /* 0x41e0000898587df0 */ /* 0x000fe20008001858 */
[----:B------:R-:W-:-:S06]  /*17fe0*/  ULOP3.LUT UR10, URZ, UR37, URZ, 0x33, !UPT ;  /* 0x000000253f0a7292 */ /* 0x000fcc000f8e333f */
[----:B------:R-:W-:Y:S01]  /*17ff0*/  VIADD R15, R8, UR10 ;  /* 0x0000000a080f7c36 */ /* 0x000fe20008000000 */
[----:B------:R-:W-:Y:S02]  /*18000*/  WARPGROUP.DEPBAR.LE gsb0, 0x0 ;  /* 0x00008000000079c5 */ /* 0x000fe40000010000 */
[----:B------:R1:W-:Y:S06]  /*18010*/  BAR.ARV R9, 0x100 ;  /* 0x000400090000751d */ /* 0x0003ec0000002000 */
[----:B------:R1:W-:Y:S01]  /*18020*/  @!P1 SYNCS.ARRIVE.TRANS64.RED.A1T0 RZ, [R14+URZ], RZ ;  /* 0x000000ff0eff99a7 */ /* 0x0003e2000810043f */
[----:B0-----:R-:W-:-:S02]  /*18030*/  IMAD.IADD R153, R21, 0x1, R10 ;  /* 0x0000000115997824 */ /* 0x001fc400078e020a */
        /* <DEDUP_REMOVED lines=9> */
[----:B-1----:R-:W0:Y:S02]  /*180d0*/  @P2 LDC.64 R8, c[0x0][0x9e8] ;  /* 0x00027a00ff082b82 */ /* 0x002e240000000a00 */
[----:B0-----:R-:W-:-:S05]  /*180e0*/  @P2 IMAD.HI.U32 R8, R157, R8, RZ ;  /* 0x000000089d082227 */ /* 0x001fca00078e00ff */
[----:B------:R-:W-:-:S04]  /*180f0*/  @P2 SHF.R.U32.HI R157, RZ, R9, R8 ;  /* 0x00000009ff9d2219 */ /* 0x000fc80000011608 */
[----:B------:R-:W-:Y:S01]  /*18100*/  LOP3.LUT R157, RZ, R157, RZ, 0x33, !PT ;  /* 0x0000009dff9d7212 */ /* 0x000fe200078e33ff */
[----:B------:R-:W-:Y:S06]  /*18110*/  BRA `(.L_x_8584) ;  /* 0x0000000000147947 */ /* 0x000fec0003800000 */
.L_x_8583:
[----:B------:R-:W-:-:S05]  /*18120*/  IMAD.U32 R10, RZ, RZ, UR5 ;  /* 0x00000005ff0a7e24 */ /* 0x000fca000f8e00ff */
[----:B------:R-:W-:-:S13]  /*18130*/  ISETP.NE.AND P2, PT, R10, 0x1, PT ;  /* 0x000000010a00780c */ /* 0x000fda0003f45270 */
[----:B-1----:R-:W0:Y:S02]  /*18140*/  @P2 LDC.64 R8, c[0x0][0x9e8] ;  /* 0x00027a00ff082b82 */ /* 0x002e240000000a00 */
[----:B0-----:R-:W-:-:S05]  /*18150*/  @P2 IMAD.HI.U32 R8, R157, R8, RZ ;  /* 0x000000089d082227 */ /* 0x001fca00078e00ff */
[----:B------:R-:W-:-:S07]  /*18160*/  @P2 SHF.R.U32.HI R157, RZ, R9, R8 ;  /* 0x00000009ff9d2219 */ /* 0x000fce0000011608 */
.L_x_8584:
[----:B------:R-:W-:Y:S05]  /*18170*/  BSYNC B0 ;  /* 0x0000000000007941 */ /* 0x000fea0003800000 */
.L_x_8582:
[----:B------:R-:W-:-:S04]  /*18180*/  IMAD R8, R157, R10, -R0 ;  /* 0x0000000a9d087224 */ /* 0x000fc800078e0a00 */
[----:B------:R-:W-:-:S05]  /*18190*/  IMAD R8, R189, -0x2, R8 ;  /* 0xfffffffebd087824 */ /* 0x000fca00078e0208 */
[----:B------:R-:W-:Y:S02]  /*181a0*/  VIADDMNMX R153, R8, R10, R153, PT ;  /* 0x0000000a08997246 */ /* 0x000fe40003800199 */
[----:B------:R-:W-:-:S07]  /*181b0*/  VIMNMX R155, R155, R8, !PT ;  /* 0x000000089b9b7248 */ /* 0x000fce0007fe0100 */
.L_x_8581:
        /* <DEDUP_REMOVED lines=15> */
[----:B-1----:R-:W-:Y:S02]  /*182b0*/  FSEL R14, R29, -INF , !P3 ;  /* 0xff8000001d0e7808 */ /* 0x002fe40005800000 */
        /* <DEDUP_REMOVED lines=97> */
.L_x_8587:
[----:B------:R-:W-:-:S05]  /*188d0*/  IMAD.U32 R25, RZ, RZ, UR5 ;  /* 0x00000005ff197e24 */ /* 0x000fca000f8e00ff */
[----:B------:R-:W-:-:S13]  /*188e0*/  ISETP.NE.AND P3, PT, R25, 0x1, PT ;  /* 0x000000011900780c */ /* 0x000fda0003f65270 */
[----:B------:R-:W0:Y:S02]  /*188f0*/  @P3 LDC.64 R8, c[0x0][0x9e8] ;  /* 0x00027a00ff083b82 */ /* 0x000e240000000a00 */
[----:B0-----:R-:W-:-:S05]  /*18900*/  @P3 IMAD.HI.U32 R8, R11, R8, RZ ;  /* 0x000000080b083227 */ /* 0x001fca00078e00ff */
[----:B------:R-:W-:-:S07]  /*18910*/  @P3 SHF.R.U32.HI R11, RZ, R9, R8 ;  /* 0x00000009ff0b3219 */ /* 0x000fce0000011608 */
.L_x_8588:
[----:B------:R-:W-:Y:S05]  /*18920*/  BSYNC B0 ;  /* 0x0000000000007941 */ /* 0x000fea0003800000 */
.L_x_8586:
[----:B------:R-:W-:-:S04]  /*18930*/  IMAD R0, R11, R25, -R0 ;  /* 0x000000190b007224 */ /* 0x000fc800078e0a00 */
[----:B------:R-:W-:-:S05]  /*18940*/  IMAD R0, R189, -0x2, R0 ;  /* 0xfffffffebd007824 */ /* 0x000fca00078e0200 */
[----:B------:R-:W-:Y:S02]  /*18950*/  VIADDMNMX R21, R0, R25, R21, PT ;  /* 0x0000001900157246 */ /* 0x000fe40003800115 */
[----:B------:R-:W-:-:S07]  /*18960*/  VIMNMX R15, R15, R0, !PT ;  /* 0x000000000f0f7248 */ /* 0x000fce0007fe0100 */
.L_x_8585:
[----:B------:R-:W-:Y:S01]  /*18970*/  ISETP.GT.AND P3, PT, R15, 0x1, P2 ;  /* 0x000000010f00780c */ /* 0x000fe20001764270 */
[----:B------:R-:W0:Y:S01]  /*18980*/  LDC R11, c[0x0][0x988] ;  /* 0x00026200ff0b7b82 */ /* 0x000e220000000800 */
        /* <DEDUP_REMOVED lines=143> */
[----:B------:R-:W-:Y:S01]  /*19280*/  MUFU.EX2 R27, R8 ;  /* 0x00000008001b7308 */ /* 0x000fe20000000800 */
[----:B------:R-:W-:Y:S01]  /*19290*/  FSEL R48, R87, -INF , !P2 ;  /* 0xff80000057307808 */ /* 0x000fe20005000000 */
        /* <DEDUP_REMOVED lines=20> */
[----:B------:R-:W-:Y:S01]  /*193e0*/  FFMA.FTZ R47, R174, R11, -R49 ;  /* 0x0000000bae2f7223 */ /* 0x000fe20000010831 */
[----:B------:R-:W-:-:S02]  /*193f0*/  FMNMX.FTZ R31, R232, R31, !PT ;  /* 0x0000001fe81f7209 */ /* 0x000fc40007810000 */
[----:B------:R-:W-:Y:S01]  /*19400*/  MUFU.EX2 R24, R24 ;  /* 0x0000001800187308 */ /* 0x000fe20000000800 */
[----:B0-----:R-:W-:Y:S01]  /*19410*/  FFMA.FTZ R152, R80, R11, -R49 ;  /* 0x0000000b50987223 */ /* 0x001fe20000010831 */
[----:B------:R-:W-:-:S04]  /*19420*/  FMNMX.FTZ R31, R46, R31, !PT ;  /* 0x0000001f2e1f7209 */ /* 0x000fc80007810000 */
[----:B------:R-:W-:Y:S02]  /*19430*/  FMNMX.FTZ R33, R234, R31, !PT ;  /* 0x0000001fea217209 */ /* 0x000fe40007810000 */
[----:B------:R0:W-:Y:S02]  /*19440*/  MUFU.EX2 R31, R154 ;  /* 0x0000009a001f7308 */ /* 0x0001e40000000800 */
[----:B------:R-:W-:-:S04]  /*19450*/  FMNMX.FTZ R33, R50, R33, !PT ;  /* 0x0000002132217209 */ /* 0x000fc80007810000 */
[----:B------:R-:W-:Y:S02]  /*19460*/  FMNMX.FTZ R33, R236, R33, !PT ;  /* 0x00000021ec217209 */ /* 0x000fe40007810000 */
[----:B------:R-:W-:Y:S01]  /*19470*/  MUFU.EX2 R9, R9 ;  /* 0x0000000900097308 */ /* 0x000fe20000000800 */
[--C-:B0-----:R-:W-:Y:S01]  /*19480*/  FFMA.FTZ R154, R84, R11, -R49.reuse ;  /* 0x0000000b549a7223 */ /* 0x101fe20000010831 */
[----:B------:R-:W-:Y:S01]  /*19490*/  FMNMX.FTZ R8, R54, R33, !PT ;  /* 0x0000002136087209 */ /* 0x000fe20007810000 */
[-CC-:B------:R-:W-:Y:S01]  /*194a0*/  FFMA.FTZ R33, R156, R11.reuse, -R49.reuse ;  /* 0x0000000b9c217223 */ /* 0x180fe20000010831 */
[----:B------:R-:W-:Y:S02]  /*194b0*/  FFMA.FTZ R156, R72, R11, -R49 ;  /* 0x0000000b489c7223 */ /* 0x000fe40000010831 */
[----:B------:R-:W-:Y:S02]  /*194c0*/  FMNMX.FTZ R35, R55, R8, !PT ;  /* 0x0000000837237209 */ /* 0x000fe40007810000 */
[----:B------:R-:W-:Y:S02]  /*194d0*/  MUFU.EX2 R10, R10 ;  /* 0x0000000a000a7308 */ /* 0x000fe40000000800 */
[----:B------:R-:W-:-:S04]  /*194e0*/  FMNMX.FTZ R8, R58, R35, !PT ;  /* 0x000000233a087209 */ /* 0x000fc80007810000 */
[----:B------:R-:W-:Y:S02]  /*194f0*/  FMNMX.FTZ R35, R59, R8, !PT ;  /* 0x000000083b237209 */ /* 0x000fe40007810000 */
[----:B------:R-:W-:Y:S02]  /*19500*/  MUFU.EX2 R25, R25 ;  /* 0x0000001900197308 */ /* 0x000fe40000000800 */
        /* <DEDUP_REMOVED lines=10> */
[--C-:B------:R-:W-:Y:S02]  /*195b0*/  FFMA.FTZ R160, R64, R11, -R49.reuse ;  /* 0x0000000b40a07223 */ /* 0x100fe40000010831 */
        /* <DEDUP_REMOVED lines=8> */
[----:B------:R-:W1:Y:S01]  /*19640*/  MUFU.EX2 R33, R33 ;  /* 0x0000002100217308 */ /* 0x000e620000000800 */
[----:B0-----:R-:W-:Y:S02]  /*19650*/  F2FP.BF16.F32.PACK_AB R172, R31, R26 ;  /* 0x0000001a1fac723e */ /* 0x001fe400000010ff */
[----:B------:R-:W-:Y:S01]  /*19660*/  FMNMX.FTZ R8, R82, R41, !PT ;  /* 0x0000002952087209 */ /* 0x000fe20007810000 */
[----:B------:R-:W-:-:S03]  /*19670*/  FFMA.FTZ R41, R168, R11, -R49 ;  /* 0x0000000ba8297223 */ /* 0x000fc60000010831 */
[----:B------:R-:W-:Y:S01]  /*19680*/  FMNMX.FTZ R21, R83, R8, !PT ;  /* 0x0000000853157209 */ /* 0x000fe20007810000 */
[----:B------:R-:W-:Y:S03]  /*19690*/  MUFU.EX2 R32, R32 ;  /* 0x0000002000207308 */ /* 0x000fe60000000800 */
[----:B------:R-:W-:-:S04]  /*196a0*/  FMNMX.FTZ R21, R86, R21, !PT ;  /* 0x0000001556157209 */ /* 0x000fc80007810000 */
[----:B------:R-:W-:Y:S01]  /*196b0*/  FMNMX.FTZ R8, R48, R21, !PT ;  /* 0x0000001530087209 */ /* 0x000fe20007810000 */
[----:B------:R-:W-:Y:S01]  /*196c0*/  FFMA.FTZ R21, R166, R11, -R49 ;  /* 0x0000000ba6157223 */ /* 0x000fe20000010831 */
[----:B------:R-:W0:Y:S01]  /*196d0*/  MUFU.EX2 R35, R35 ;  /* 0x0000002300237308 */ /* 0x000e220000000800 */
[----:B-1----:R-:W-:Y:S02]  /*196e0*/  F2FP.BF16.F32.PACK_AB R174, R33, R28 ;  /* 0x0000001c21ae723e */ /* 0x002fe400000010ff */
[----:B------:R-:W1:Y:S05]  /*196f0*/  SHFL.BFLY PT, R43, R8, 0x2, 0x1f ;  /* 0x0c401f00082b7f89 */ /* 0x000e6a00000e0000 */
[----:B------:R-:W-:Y:S08]  /*19700*/  MUFU.EX2 R36, R36 ;  /* 0x0000002400247308 */ /* 0x000ff00000000800 */
[----:B------:R-:W2:Y:S01]  /*19710*/  MUFU.EX2 R37, R37 ;  /* 0x0000002500257308 */ /* 0x000ea20000000800 */
[----:B0-----:R-:W-:-:S07]  /*19720*/  F2FP.BF16.F32.PACK_AB R168, R35, R32 ;  /* 0x0000002023a8723e */ /* 0x001fce00000010ff */
[----:B------:R-:W-:Y:S01]  /*19730*/  MUFU.EX2 R39, R39 ;  /* 0x0000002700277308 */ /* 0x000fe20000000800 */
[----:B-1----:R-:W-:Y:S01]  /*19740*/  FMNMX.FTZ R51, R8, R43, !PT ;  /* 0x0000002b08337209 */ /* 0x002fe20007810000 */
[----:B------:R-:W-:-:S04]  /*19750*/  FFMA.FTZ R43, R170, R11, -R49 ;  /* 0x0000000baa2b7223 */ /* 0x000fc80000010831 */
[----:B------:R-:W0:Y:S02]  /*19760*/  SHFL.BFLY PT, R8, R51, 0x1, 0x1f ;  /* 0x0c201f0033087f89 */ /* 0x000e2400000e0000 */
[----:B------:R-:W1:Y:S01]  /*19770*/  MUFU.EX2 R40, R40 ;  /* 0x0000002800287308 */ /* 0x000e620000000800 */
[----:B--2---:R-:W-:-:S07]  /*19780*/  F2FP.BF16.F32.PACK_AB R170, R37, R36 ;  /* 0x0000002425aa723e */ /* 0x004fce00000010ff */
[----:B------:R-:W-:Y:S08]  /*19790*/  MUFU.EX2 R15, R15 ;  /* 0x0000000f000f7308 */ /* 0x000ff00000000800 */
[----:B------:R-:W2:Y:S01]  /*197a0*/  MUFU.EX2 R44, R44 ;  /* 0x0000002c002c7308 */ /* 0x000ea20000000800 */
[----:B-1----:R-:W-:Y:S02]  /*197b0*/  F2FP.BF16.F32.PACK_AB R164, R40, R39 ;  /* 0x0000002728a4723e */ /* 0x002fe400000010ff */
[----:B0-----:R-:W-:Y:S01]  /*197c0*/  FMNMX.FTZ R8, R51, R8, !PT ;  /* 0x0000000833087209 */ /* 0x001fe20007810000 */
[-C--:B------:R-:W-:Y:S01]  /*197d0*/  FFMA.FTZ R51, R176, R11.reuse, -R49 ;  /* 0x0000000bb0337223 */ /* 0x080fe20000010831 */
[----:B------:R-:W-:-:S03]  /*197e0*/  FMUL.FTZ R49, R12, R11 ;  /* 0x0000000b0c317220 */ /* 0x000fc60000410000 */
[----:B------:R-:W-:Y:S01]  /*197f0*/  MUFU.EX2 R160, R160 ;  /* 0x000000a000a07308 */ /* 0x000fe20000000800 */
[C---:B------:R-:W-:Y:S01]  /*19800*/  FSETP.NEU.FTZ.AND P2, PT, R8.reuse, -INF , PT ;  /* 0xff8000000800780b */ /* 0x040fe20003f5d000 */
[----:B------:R-:W-:Y:S01]  /*19810*/  FMUL.FTZ R57, R8, R11 ;  /* 0x0000000b08397220 */ /* 0x000fe20000410000 */
[----:B------:R-:W-:-:S04]  /*19820*/  F2FP.BF16.F32.PACK_AB R176, R27, R14 ;  /* 0x0000000e1bb0723e */ /* 0x000fc800000010ff */
[----:B------:R-:W-:Y:S01]  /*19830*/  FSEL R57, R57, RZ, P2 ;  /* 0x000000ff39397208 */ /* 0x000fe20001000000 */
[----:B------:R-:W0:Y:S01]  /*19840*/  MUFU.EX2 R49, R49 ;  /* 0x0000003100317308 */ /* 0x000e220000000800 */
[----:B--2---:R-:W-:-:S03]  /*19850*/  F2FP.BF16.F32.PACK_AB R166, R44, R15 ;  /* 0x0000000f2ca6723e */ /* 0x004fc600000010ff */
[-CC-:B------:R-:W-:Y:S01]  /*19860*/  FFMA.FTZ R12, R53, R11.reuse, -R57.reuse ;  /* 0x0000000b350c7223 */ /* 0x180fe20000010839 */
[----:B------:R-:W-:Y:S02]  /*19870*/  @!P1 IMAD R53, R13, 0x8, R2 ;  /* 0x000000080d359824 */ /* 0x000fe400078e0202 */
        /* <DEDUP_REMOVED lines=29> */
[----:B------:R-:W-:Y:S01]  /*19a50*/  F2FP.BF16.F32.PACK_AB R180, R9, R24 ;  /* 0x0000001809b4723e */ /* 0x000fe200000010ff */
        /* <DEDUP_REMOVED lines=16> */
[----:B------:R-:W-:Y:S01]  /*19b60*/  FFMA.FTZ R48, R48, R11, -R57 ;  /* 0x0000000b30307223 */ /* 0x000fe20000010839 */
[----:B------:R-:W-:Y:S01]  /*19b70*/  FADD.FTZ R5, R31, R52 ;  /* 0x000000341f057221 */ /* 0x000fe20000010000 */
[----:B------:R-:W-:Y:S01]  /*19b80*/  F2FP.BF16.F32.PACK_AB R178, R29, R20 ;  /* 0x000000141db2723e */ /* 0x000fe200000010ff */
[----:B------:R-:W-:-:S02]  /*19b90*/  @!P1 VIADD R53, R53, 0x28860 ;  /* 0x0002886035359836 */ /* 0x000fc40000000000 */
[-C--:B------:R-:W-:Y:S01]  /*19ba0*/  FMUL.FTZ R88, R88, R49.reuse ;  /* 0x0000003158587220 */ /* 0x080fe20000410000 */
[----:B------:R-:W-:Y:S01]  /*19bb0*/  FADD.FTZ R52, R28, R5 ;  /* 0x000000051c347221 */ /* 0x000fe20000010000 */
[----:B------:R-:W-:Y:S01]  /*19bc0*/  FSEL R5, R8, RZ, P2 ;  /* 0x000000ff08057208 */ /* 0x000fe20001000000 */
[----:B------:R-:W-:Y:S01]  /*19bd0*/  MUFU.EX2 R177, R177 ;  /* 0x000000b100b17308 */ /* 0x000fe20000000800 */
[----:B------:R-:W-:Y:S01]  /*19be0*/  ISETP.GT.AND P2, PT, R4, R196, PT ;  /* 0x000000c40400720c */ /* 0x000fe20003f44270 */
[----:B------:R-:W-:Y:S01]  /*19bf0*/  FADD.FTZ R13, R33, R52 ;  /* 0x00000034210d7221 */ /* 0x000fe20000010000 */
[----:B------:R-:W-:Y:S01]  /*19c00*/  @!P1 PRMT R53, RZ, 0x654, R53 ;  /* 0x00000654ff359816 */ /* 0x000fe20000000035 */
[----:B------:R-:W-:Y:S01]  /*19c10*/  FADD.FTZ R52, -R5, R6 ;  /* 0x0000000605347221 */ /* 0x000fe20000010100 */
[----:B------:R-:W-:Y:S01]  /*19c20*/  FMUL.FTZ R89, R89, R49 ;  /* 0x0000003159597220 */ /* 0x000fe20000410000 */
[----:B------:R-:W-:Y:S01]  /*19c30*/  FADD.FTZ R54, R32, R13 ;  /* 0x0000000d20367221 */ /* 0x000fe20000010000 */
[----:B------:R0:W-:Y:S01]  /*19c40*/  @!P1 SYNCS.ARRIVE.TRANS64.RED.A1T0 RZ, [R53+URZ], RZ ;  /* 0x000000ff35ff99a7 */ /* 0x0001e2000810043f */
[-C--:B------:R-:W-:Y:S01]  /*19c50*/  FMUL.FTZ R13, R52, R11.reuse ;  /* 0x0000000b340d7220 */ /* 0x080fe20000410000 */
[----:B------:R-:W-:Y:S01]  /*19c60*/  MUFU.EX2 R41, R41 ;  /* 0x0000002900297308 */ /* 0x000fe20000000800 */
[----:B------:R-:W-:Y:S01]  /*19c70*/  FADD.FTZ R5, R35, R54 ;  /* 0x0000003623057221 */ /* 0x000fe20000010000 */
[----:B------:R-:W-:Y:S01]  /*19c80*/  FFMA.FTZ R52, R59, R11, -R57 ;  /* 0x0000000b3b347223 */ /* 0x000fe20000010839 */
[-C--:B------:R-:W-:Y:S01]  /*19c90*/  FMUL.FTZ R92, R92, R49.reuse ;  /* 0x000000315c5c7220 */ /* 0x080fe20000410000 */
[-C--:B------:R-:W-:Y:S01]  /*19ca0*/  FMUL.FTZ R93, R93, R49.reuse ;  /* 0x000000315d5d7220 */ /* 0x080fe20000410000 */
[----:B------:R-:W-:Y:S01]  /*19cb0*/  FADD.FTZ R54, R36, R5 ;  /* 0x0000000524367221 */ /* 0x000fe20000010000 */
[-C--:B------:R-:W-:Y:S01]  /*19cc0*/  FMUL.FTZ R96, R96, R49.reuse ;  /* 0x0000003160607220 */ /* 0x080fe20000410000 */
[-C--:B------:R-:W-:Y:S01]  /*19cd0*/  FMUL.FTZ R97, R97, R49.reuse ;  /* 0x0000003161617220 */ /* 0x080fe20000410000 */
[----:B------:R-:W1:Y:S01]  /*19ce0*/  MUFU.EX2 R13, R13 ;  /* 0x0000000d000d7308 */ /* 0x000e620000000800 */
        /* <DEDUP_REMOVED lines=14> */
[----:B------:R-:W-:Y:S01]  /*19dd0*/  FMUL.FTZ R117, R117, R49 ;  /* 0x0000003175757220 */ /* 0x000fe20000410000 */
[----:B------:R-:W3:Y:S01]  /*19de0*/  MUFU.EX2 R156, R156 ;  /* 0x0000009c009c7308 */ /* 0x000ee20000000800 */
[----:B-1----:R-:W-:Y:S01]  /*19df0*/  FFMA.FTZ R54, R13, R3, R12 ;  /* 0x000000030d367223 */ /* 0x002fe2000001000c */
[----:B------:R-:W-:Y:S01]  /*19e00*/  FADD.FTZ R5, R44, R5 ;  /* 0x000000052c057221 */ /* 0x000fe20000010000 */
[-C--:B------:R-:W-:Y:S01]  /*19e10*/  FMUL.FTZ R90, R90, R13.reuse ;  /* 0x0000000d5a5a7220 */ /* 0x080fe20000410000 */
[-C--:B------:R-:W-:Y:S01]  /*19e20*/  FMUL.FTZ R91, R91, R13.reuse ;  /* 0x0000000d5b5b7220 */ /* 0x080fe20000410000 */
[C---:B------:R-:W-:Y:S01]  /*19e30*/  FADD.FTZ R54, R181.reuse, R54 ;  /* 0x00000036b5367221 */ /* 0x040fe20000010000 */
[----:B------:R-:W-:Y:S01]  /*19e40*/  FADD.FTZ R56, R160, R5 ;  /* 0x00000005a0387221 */ /* 0x000fe20000010000 */
[----:B------:R-:W-:Y:S01]  /*19e50*/  F2FP.BF16.F32.PACK_AB R181, R181, R12 ;  /* 0x0000000cb5b5723e */ /* 0x000fe200000010ff */
[----:B------:R-:W1:Y:S01]  /*19e60*/  MUFU.EX2 R179, R179 ;  /* 0x000000b300b37308 */ /* 0x000e620000000800 */
[----:B------:R-:W-:Y:S01]  /*19e70*/  FADD.FTZ R3, R183, R54 ;  /* 0x00000036b7037221 */ /* 0x000fe20000010000 */
[----:B------:R-:W-:Y:S01]  /*19e80*/  FADD.FTZ R5, R21, R56 ;  /* 0x0000003815057221 */ /* 0x000fe20000010000 */
[-C--:B------:R-:W-:Y:S01]  /*19e90*/  FMUL.FTZ R94, R94, R13.reuse ;  /* 0x0000000d5e5e7220 */ /* 0x080fe20000410000 */
[-C--:B------:R-:W-:Y:S01]  /*19ea0*/  FMUL.FTZ R95, R95, R13.reuse ;  /* 0x0000000d5f5f7220 */ /* 0x080fe20000410000 */
[----:B------:R-:W-:Y:S01]  /*19eb0*/  FADD.FTZ R54, R30, R3 ;  /* 0x000000031e367221 */ /* 0x000fe20000010000 */
[----:B------:R-:W-:Y:S01]  /*19ec0*/  FADD.FTZ R56, R162, R5 ;  /* 0x00000005a2387221 */ /* 0x000fe20000010000 */
[-C--:B------:R-:W-:Y:S01]  /*19ed0*/  FMUL.FTZ R98, R98, R13.reuse ;  /* 0x0000000d62627220 */ /* 0x080fe20000410000 */
[----:B------:R-:W4:Y:S01]  /*19ee0*/  MUFU.EX2 R43, R43 ;  /* 0x0000002b002b7308 */ /* 0x000f220000000800 */
[----:B------:R-:W-:Y:S01]  /*19ef0*/  FADD.FTZ R3, R177, R54 ;  /* 0x00000036b1037221 */ /* 0x000fe20000010000 */
[----:B------:R-:W-:Y:S01]  /*19f00*/  FADD.FTZ R5, R41, R56 ;  /* 0x0000003829057221 */ /* 0x000fe20000010000 */
[-C--:B------:R-:W-:Y:S01]  /*19f10*/  FMUL.FTZ R99, R99, R13.reuse ;  /* 0x0000000d63637220 */ /* 0x080fe20000410000 */
[-C--:B------:R-:W-:Y:S01]  /*19f20*/  FMUL.FTZ R102, R102, R13.reuse ;  /* 0x0000000d66667220 */ /* 0x080fe20000410000 */
[----:B--2---:R-:W-:Y:S01]  /*19f30*/  FADD.FTZ R10, R34, R3 ;  /* 0x00000003220a7221 */ /* 0x004fe20000010000 */
[----:B---3--:R-:W-:Y:S01]  /*19f40*/  FADD.FTZ R14, R156, R5 ;  /* 0x000000059c0e7221 */ /* 0x008fe20000010000 */
        /* <DEDUP_REMOVED lines=10> */
[----:B----4-:R-:W-:Y:S01]  /*19ff0*/  FADD.FTZ R5, R43, R14 ;  /* 0x0000000e2b057221 */ /* 0x010fe20000010000 */
[-C--:B------:R-:W-:Y:S01]  /*1a000*/  FMUL.FTZ R118, R118, R13.reuse ;  /* 0x0000000d76767220 */ /* 0x080fe20000410000 */
[-C--:B------:R-:W-:Y:S01]  /*1a010*/  FMUL.FTZ R119, R119, R13.reuse ;  /* 0x0000000d77777220 */ /* 0x080fe20000410000 */
[-C--:B------:R-:W-:Y:S01]  /*1a020*/  FMUL.FTZ R122, R122, R13.reuse ;  /* 0x0000000d7a7a7220 */ /* 0x080fe20000410000 */
[-C--:B------:R-:W-:Y:S01]  /*1a030*/  FMUL.FTZ R123, R123, R13.reuse ;  /* 0x0000000d7b7b7220 */ /* 0x080fe20000410000 */
[-C--:B------:R-:W-:Y:S01]  /*1a040*/  FMUL.FTZ R126, R126, R13.reuse ;  /* 0x0000000d7e7e7220 */ /* 0x080fe20000410000 */
[-C--:B------:R-:W-:Y:S01]  /*1a050*/  FMUL.FTZ R127, R127, R13.reuse ;  /* 0x0000000d7f7f7220 */ /* 0x080fe20000410000 */
[----:B------:R-:W3:Y:S01]  /*1a060*/  MUFU.EX2 R42, R42 ;  /* 0x0000002a002a7308 */ /* 0x000ee20000000800 */
        /* <DEDUP_REMOVED lines=16> */
[----:B---3--:R-:W-:Y:S01]  /*1a170*/  FADD.FTZ R14, R42, R3 ;  /* 0x000000032a0e7221 */ /* 0x008fe20000010000 */
[----:B------:R-:W-:Y:S01]  /*1a180*/  F2FP.BF16.F32.PACK_AB R160, R21, R160 ;  /* 0x000000a015a0723e */ /* 0x000fe200000010ff */
[-C--:B------:R-:W-:Y:S01]  /*1a190*/  FMUL.FTZ R120, R120, R49.reuse ;  /* 0x0000003178787220 */ /* 0x080fe20000410000 */
[----:B------:R-:W-:Y:S01]  /*1a1a0*/  F2FP.BF16.F32.PACK_AB R162, R41, R162 ;  /* 0x000000a229a2723e */ /* 0x000fe200000010ff */
[-C--:B------:R-:W-:Y:S01]  /*1a1b0*/  FMUL.FTZ R121, R121, R49.reuse ;  /* 0x0000003179797220 */ /* 0x080fe20000410000 */
[----:B------:R-:W-:Y:S01]  /*1a1c0*/  F2FP.BF16.F32.PACK_AB R156, R43, R156 ;  /* 0x0000009c2b9c723e */ /* 0x000fe200000010ff */
        /* <DEDUP_REMOVED lines=18> */
[----:B---3--:R-:W-:Y:S01]  /*1a2f0*/  FADD.FTZ R3, R169, R14 ;  /* 0x0000000ea9037221 */ /* 0x008fe20000010000 */
[----:B------:R-:W-:Y:S01]  /*1a300*/  FMUL.FTZ R149, R149, R49 ;  /* 0x0000003195957220 */ /* 0x000fe20000410000 */
[----:B------:R-:W-:Y:S01]  /*1a310*/  F2FP.BF16.F32.PACK_AB R183, R30, R183 ;  /* 0x000000b71eb7723e */ /* 0x000fe200000010ff */
[----:B------:R-:W-:Y:S01]  /*1a320*/  VIADD R4, R4, 0xffffffff ;  /* 0xffffffff04047836 */ /* 0x000fe20000000000 */
[----:B------:R-:W-:Y:S01]  /*1a330*/  F2FP.BF16.F32.PACK_AB R177, R34, R177 ;  /* 0x000000b122b1723e */ /* 0x000fe200000010ff */
[----:B------:R-:W-:Y:S01]  /*1a340*/  IMAD.MOV.U32 R13, RZ, RZ, R22 ;  /* 0x000000ffff0d7224 */ /* 0x000fe200078e0016 */
[----:B------:R-:W-:Y:S01]  /*1a350*/  F2FP.BF16.F32.PACK_AB R179, R38, R179 ;  /* 0x000000b326b3723e */ /* 0x000fe200000010ff */
[----:B------:R-:W3:Y:S01]  /*1a360*/  MUFU.EX2 R6, R55 ;  /* 0x0000003700067308 */ /* 0x000ee20000000800 */
[----:B--2---:R-:W-:Y:S01]  /*1a370*/  FADD.FTZ R14, R50, R3 ;  /* 0x00000003320e7221 */ /* 0x004fe20000010000 */
[----:B------:R-:W-:Y:S01]  /*1a380*/  F2FP.BF16.F32.PACK_AB R173, R42, R173 ;  /* 0x000000ad2aad723e */ /* 0x000fe200000010ff */
[----:B------:R-:W-:Y:S01]  /*1a390*/  IMAD.MOV.U32 R12, RZ, RZ, R0 ;  /* 0x000000ffff0c7224 */ /* 0x000fe200078e0000 */
[----:B------:R-:W-:-:S02]  /*1a3a0*/  F2FP.BF16.F32.PACK_AB R175, R46, R175 ;  /* 0x000000af2eaf723e */ /* 0x000fc400000010ff */
[----:B------:R-:W-:Y:S02]  /*1a3b0*/  F2FP.BF16.F32.PACK_AB R169, R50, R169 ;  /* 0x000000a932a9723e */ /* 0x000fe400000010ff */
[----:B------:R-:W2:Y:S01]  /*1a3c0*/  MUFU.EX2 R165, R165 ;  /* 0x000000a500a57308 */ /* 0x000ea20000000800 */
[----:B-1----:R-:W-:-:S07]  /*1a3d0*/  FADD.FTZ R3, R171, R14 ;  /* 0x0000000eab037221 */ /* 0x002fce0000010000 */
[----:B------:R-:W1:Y:S01]  /*1a3e0*/  MUFU.EX2 R52, R52 ;  /* 0x0000003400347308 */ /* 0x000e620000000800 */
[C---:B---3--:R-:W-:Y:S01]  /*1a3f0*/  FADD.FTZ R14, R6.reuse, R3 ;  /* 0x00000003060e7221 */ /* 0x048fe20000010000 */
[----:B------:R-:W-:Y:S01]  /*1a400*/  F2FP.BF16.F32.PACK_AB R171, R6, R171 ;  /* 0x000000ab06ab723e */ /* 0x000fe200000010ff */
[----:B------:R-:W-:-:S05]  /*1a410*/  IMAD.MOV.U32 R6, RZ, RZ, R8 ;  /* 0x000000ffff067224 */ /* 0x000fca00078e0008 */
        /* <DEDUP_REMOVED lines=11> */
[----:B-1----:R-:W-:Y:S01]  /*1a4d0*/  FADD.FTZ R3, R161, R14 ;  /* 0x0000000ea1037221 */ /* 0x002fe20000010000 */
[----:B------:R-:W-:-:S06]  /*1a4e0*/  IMAD.MOV.U32 R14, RZ, RZ, R186 ;  /* 0x000000ffff0e7224 */ /* 0x000fcc00078e00ba */
[----:B------:R-:W1:Y:S01]  /*1a4f0*/  MUFU.EX2 R71, R71 ;  /* 0x0000004700477308 */ /* 0x000e620000000800 */
[C---:B---3--:R-:W-:Y:S01]  /*1a500*/  FADD.FTZ R3, R10.reuse, R3 ;  /* 0x000000030a037221 */ /* 0x048fe20000010000 */
[----:B------:R-:W-:-:S06]  /*1a510*/  F2FP.BF16.F32.PACK_AB R161, R10, R161 ;  /* 0x000000a10aa1723e */ /* 0x000fcc00000010ff */
        /* <DEDUP_REMOVED lines=14> */
[----:B------:R-:W3:Y:S01]  /*1a600*/  MUFU.EX2 R152, R152 ;  /* 0x0000009800987308 */ /* 0x000ee20000000800 */
[C---:B--2---:R-:W-:Y:S01]  /*1a610*/  FADD.FTZ R5, R45.reuse, R20 ;  /* 0x000000142d057221 */ /* 0x044fe20000010000 */
[----:B------:R-:W-:-:S06]  /*1a620*/  F2FP.BF16.F32.PACK_AB R158, R45, R158 ;  /* 0x0000009e2d9e723e */ /* 0x000fcc00000010ff */
[----:B------:R-:W2:Y:S01]  /*1a630*/  MUFU.EX2 R82, R82 ;  /* 0x0000005200527308 */ /* 0x000ea20000000800 */
[C---:B-1----:R-:W-:Y:S01]  /*1a640*/  FADD.FTZ R3, R79.reuse, R3 ;  /* 0x000000034f037221 */ /* 0x042fe20000010000 */
[----:B------:R-:W-:-:S06]  /*1a650*/  F2FP.BF16.F32.PACK_AB R159, R79, R78 ;  /* 0x0000004e4f9f723e */ /* 0x000fcc00000010ff */
[----:B------:R-:W1:Y:S01]  /*1a660*/  MUFU.EX2 R47, R47 ;  /* 0x0000002f002f7308 */ /* 0x000e620000000800 */
[----:B---3--:R-:W-:-:S07]  /*1a670*/  FADD.FTZ R20, R152, R5 ;  /* 0x0000000598147221 */ /* 0x008fce0000010000 */
[----:B------:R-:W3:Y:S01]  /*1a680*/  MUFU.EX2 R83, R83 ;  /* 0x0000005300537308 */ /* 0x000ee20000000800 */
[----:B--2---:R-:W-:-:S07]  /*1a690*/  FADD.FTZ R3, R82, R3 ;  /* 0x0000000352037221 */ /* 0x004fce0000010000 */
[----:B------:R-:W2:Y:S01]  /*1a6a0*/  MUFU.EX2 R154, R154 ;  /* 0x0000009a009a7308 */ /* 0x000ea20000000800 */
[C---:B-1----:R-:W-:Y:S01]  /*1a6b0*/  FADD.FTZ R5, R47.reuse, R20 ;  /* 0x000000142f057221 */ /* 0x042fe20000010000 */
[----:B------:R-:W-:-:S06]  /*1a6c0*/  F2FP.BF16.F32.PACK_AB R152, R47, R152 ;  /* 0x000000982f98723e */ /* 0x000fcc00000010ff */
[----:B------:R-:W1:Y:S01]  /*1a6d0*/  MUFU.EX2 R86, R86 ;  /* 0x0000005600567308 */ /* 0x000e620000000800 */
[C---:B---3--:R-:W-:Y:S01]  /*1a6e0*/  FADD.FTZ R3, R83.reuse, R3 ;  /* 0x0000000353037221 */ /* 0x048fe20000010000 */
[----:B------:R-:W-:-:S06]  /*1a6f0*/  F2FP.BF16.F32.PACK_AB R153, R83, R82 ;  /* 0x000000525399723e */ /* 0x000fcc00000010ff */
[----:B------:R-:W3:Y:S01]  /*1a700*/  MUFU.EX2 R51, R51 ;  /* 0x0000003300337308 */ /* 0x000ee20000000800 */
[----:B--2---:R-:W-:-:S07]  /*1a710*/  FADD.FTZ R20, R154, R5 ;  /* 0x000000059a147221 */ /* 0x004fce0000010000 */
[----:B------:R-:W2:Y:S01]  /*1a720*/  MUFU.EX2 R48, R48 ;  /* 0x0000003000307308 */ /* 0x000ea20000000800 */
[----:B-1----:R-:W-:Y:S01]  /*1a730*/  FADD.FTZ R3, R86, R3 ;  /* 0x0000000356037221 */ /* 0x002fe20000010000 */
[C---:B---3--:R-:W-:Y:S01]  /*1a740*/  FADD.FTZ R5, R51.reuse, R20 ;  /* 0x0000001433057221 */ /* 0x048fe20000010000 */
[----:B------:R-:W-:Y:S02]  /*1a750*/  F2FP.BF16.F32.PACK_AB R154, R51, R154 ;  /* 0x0000009a339a723e */ /* 0x000fe400000010ff */
[C---:B--2---:R-:W-:Y:S01]  /*1a760*/  FADD.FTZ R3, R48.reuse, R3 ;  /* 0x0000000330037221 */ /* 0x044fe20000010000 */
[----:B------:R-:W-:Y:S01]  /*1a770*/  F2FP.BF16.F32.PACK_AB R155, R48, R86 ;  /* 0x00000056309b723e */ /* 0x000fe200000010ff */
[----:B0-----:R-:W-:Y:S06]  /*1a780*/  @P2 BRA `(.L_x_8589) ;  /* 0xffffffcc00702947 */ /* 0x001fec000383ffff */
.L_x_8571:
[----:B------:R-:W-:Y:S05]  /*1a790*/  WARPSYNC.ALL ;  /* 0x0000000000007948 */ /* 0x000fea0003800000 */
[----:B------:R-:W-:Y:S06]  /*1a7a0*/  BAR.ARV 0x8, 0x180 ;  /* 0x0206000000007b1d */ /* 0x000fec0000002000 */
[----:B------:R-:W-:Y:S05]  /*1a7b0*/  @!P0 BRA `(.L_x_8590) ;  /* 0x0000000000048947 */ /* 0x000fea0003800000 */
[----:B------:R-:W-:Y:S01]  /*1a7c0*/  BPT.TRAP 0x1 ;  /* 0x000000040000795c */ /* 0x000fe20000300000 */
.L_x_8590:
[----:B------:R-:W-:Y:S01]  /*1a7d0*/  IMAD R13, R22, 0x8, R2 ;  /* 0x00000008160d7824 */ /* 0x000fe200078e0202 */
[----:B------:R-:W-:-:S04]  /*1a7e0*/  SHF.L.U32 R4, R186, 0x1f, RZ ;  /* 0x0000001fba047819 */ /* 0x000fc800000006ff */
[----:B------:R0:W1:Y:S01]  /*1a7f0*/  SYNCS.PHASECHK.TRANS64.TRYWAIT P2, [R13+URZ+0x28850], R4 ;  /* 0x028850040d0075a7 */ /* 0x000062000804017f */
[----:B------:R-:W-:Y:S05]  /*1a800*/  @!P0 BRA `(.L_x_8591) ;  /* 0x0000000000048947 */ /* 0x000fea0003800000 */
[----:B------:R-:W-:Y:S01]  /*1a810*/  BPT.TRAP 0x1 ;  /* 0x000000040000795c */ /* 0x000fe20000300000 */
.L_x_8591:
[----:B------:R-:W-:-:S05]  /*1a820*/  VIADD R2, R2, 0x400 ;  /* 0x0000040002027836 */ /* 0x000fca0000000000 */
[----:B------:R-:W-:-:S04]  /*1a830*/  SHF.R.U32.HI R2, RZ, 0x4, R2 ;  /* 0x00000004ff027819 */ /* 0x000fc80000011602 */
[----:B------:R-:W-:-:S04]  /*1a840*/  LOP3.LUT R2, R2, 0x3fff, RZ, 0xc0, !PT ;  /* 0x00003fff02027812 */ /* 0x000fc800078ec0ff */
[----:B------:R-:W-:Y:S01]  /*1a850*/  LOP3.LUT R7, R2, 0x4000000, RZ, 0xfc, !PT ;  /* 0x0400000002077812 */ /* 0x000fe200078efcff */
[----:B-1----:R-:W-:Y:S06]  /*1a860*/  @P2 BRA `(.L_x_8592) ;  /* 0x0000000000082947 */ /* 0x002fec0003800000 */
[----:B------:R-:W1:Y:S02]  /*1a870*/  SYNCS.PHASECHK.TRANS64.TRYWAIT P0, [R13+URZ+0x28850], R4 ;  /* 0x028850040d0075a7 */ /* 0x000e64000800017f */
[----:B-1----:R-:W-:Y:S05]  /*1a880*/  @!P0 BRA `(.L_x_8593) ;  /* 0x000000bc00848947 */ /* 0x002fea0003800000 */
.L_x_8592:
[----:B------:R-:W-:Y:S01]  /*1a890*/  IMAD R6, R22, 0x800, R7 ;  /* 0x0000080016067824 */ /* 0x000fe200078e0207 */
[----:B------:R-:W-:Y:S05]  /*1a8a0*/  WARPSYNC.ALL ;  /* 0x0000000000007948 */ /* 0x000fea0003800000 */
[----:B------:R-:W-:Y:S01]  /*1a8b0*/  IMAD.MOV.U32 R7, RZ, RZ, 0x40000040 ;  /* 0x40000040ff077424 */ /* 0x000fe200078e00ff */
[C---:B------:R-:W-:Y:S01]  /*1a8c0*/  R2UR UR6, R6.reuse ;  /* 0x00000000060672ca */ /* 0x040fe200000e0000 */
[----:B------:R-:W-:Y:S01]  /*1a8d0*/  WARPGROUP.ARRIVE ;  /* 0x00000000000079c5 */ /* 0x000fe20000000000 */
[----:B------:R-:W-:Y:S01]  /*1a8e0*/  VIADD R14, R6, 0x80 ;  /* 0x00000080060e7836 */ /* 0x000fe20000000000 */
[----:B------:R-:W2:Y:S01]  /*1a8f0*/  SHFL.BFLY PT, R2, R5, 0x2, 0x1f ;  /* 0x0c401f0005027f89 */ /* 0x000ea200000e0000 */
[----:B------:R-:W-:Y:S01]  /*1a900*/  R2UR UR7, R7 ;  /* 0x00000000070772ca */ /* 0x000fe200000e0000 */
[----:B------:R-:W-:-:S02]  /*1a910*/  IMAD.MOV.U32 R15, RZ, RZ, 0x40000040 ;  /* 0x40000040ff0f7424 */ /* 0x000fc400078e00ff */
[----:B------:R-:W-:Y:S01]  /*1a920*/  IMAD.MOV.U32 R7, RZ, RZ, 0x40000040 ;  /* 0x40000040ff077424 */ /* 0x000fe200078e00ff */
[----:B01----:R-:W0:Y:S01]  /*1a930*/  SHFL.BFLY PT, R4, R3, 0x2, 0x1f ;  /* 0x0c401f0003047f89 */ /* 0x003e2200000e0000 */
[----:B------:R-:W-:Y:S02]  /*1a940*/  VIADD R22, R22, 0x1 ;  /* 0x0000000116167836 */ /* 0x000fe40000000000 */
[----:B------:R-:W-:Y:S02]  /*1a950*/  IMAD.MOV.U32 R20, RZ, RZ, -0x800000 ;  /* 0xff800000ff147424 */ /* 0x000fe400078e00ff */
[----:B------:R-:W-:Y:S01]  /*1a960*/  VIADD R213, R213, 0x1 ;  /* 0x00000001d5d57836 */ /* 0x000fe20000000000 */
[----:B------:R-:W-:-:S03]  /*1a970*/  ISETP.NE.AND P2, PT, R22, 0x2, PT ;  /* 0x000000021600780c */ /* 0x000fc60003f45270 */
[----:B------:R-:W-:Y:S01]  /*1a980*/  HGMMA.64x128x16.F32.BF16 R88, R180, gdesc[UR4].tnspB, R88, gsb0 ;  /* 0x41e00004b4587df0 */ /* 0x000fe20008001858 */
[----:B------:R-:W-:Y:S01]  /*1a990*/  R2UR UR6, R14 ;  /* 0x000000000e0672ca */ /* 0x000fe200000e0000 */
[----:B------:R-:W-:Y:S01]  /*1a9a0*/  VIADD R14, R6, 0x100 ;  /* 0x00000100060e7836 */ /* 0x000fe20000000000 */
[----:B------:R-:W-:Y:S01]  /*1a9b0*/  R2UR UR7, R15 ;  /* 0x000000000f0772ca */ /* 0x000fe200000e0000 */
[----:B------:R-:W-:Y:S01]  /*1a9c0*/  IMAD.MOV.U32 R15, RZ, RZ, 0x40000040 ;  /* 0x40000040ff0f7424 */ /* 0x000fe200078e00ff */
[----:B------:R-:W-:Y:S01]  /*1a9d0*/  SEL R22, R22, RZ, P2 ;  /* 0x000000ff16167207 */ /* 0x000fe20001000000 */
[----:B--2---:R-:W-:Y:S01]  /*1a9e0*/  FADD.FTZ R2, R2, R5 ;  /* 0x0000000502027221 */ /* 0x004fe20000010000 */
[----:B------:R-:W-:Y:S02]  /*1a9f0*/  IMAD.MOV.U32 R5, RZ, RZ, RZ ;  /* 0x000000ffff057224 */ /* 0x000fe400078e00ff */
[----:B0-----:R-:W-:Y:S01]  /*1aa00*/  FADD.FTZ R4, R4, R3 ;  /* 0x0000000304047221 */ /* 0x001fe20000010000 */
[----:B------:R-:W-:-:S04]  /*1aa10*/  SEL R3, RZ, 0x1, P2 ;  /* 0x00000001ff037807 */ /* 0x000fc80001000000 */
[----:B------:R-:W0:Y:S01]  /*1aa20*/  SHFL.BFLY PT, R9, R4, 0x1, 0x1f ;  /* 0x0c201f0004097f89 */ /* 0x000e2200000e0000 */
[----:B------:R-:W-:Y:S01]  /*1aa30*/  LOP3.LUT R186, R186, R3, RZ, 0x3c, !PT ;  /* 0x00000003baba7212 */ /* 0x000fe200078e3cff */
[----:B------:R-:W-:Y:S02]  /*1aa40*/  IMAD.MOV.U32 R3, RZ, RZ, -0x800000 ;  /* 0xff800000ff037424 */ /* 0x000fe400078e00ff */
[----:B0-----:R-:W-:Y:S01]  /*1aa50*/  FADD.FTZ R12, R4, R9 ;  /* 0x00000009040c7221 */ /* 0x001fe20000010000 */
[----:B------:R-:W-:-:S04]  /*1aa60*/  @!P1 VIADD R4, R13, 0x28860 ;  /* 0x000288600d049836 */ /* 0x000fc80000000000 */
[----:B------:R-:W-:Y:S02]  /*1aa70*/  FSETP.NE.FTZ.AND P3, PT, R12, RZ, PT ;  /* 0x000000ff0c00720b */ /* 0x000fe40003f75000 */
[----:B------:R-:W-:-:S11]  /*1aa80*/  @!P1 PRMT R4, RZ, 0x654, R4 ;  /* 0x00000654ff049816 */ /* 0x000fd60000000004 */
[----:B------:R-:W0:Y:S02]  /*1aa90*/  @P3 MUFU.LG2 R9, R12 ;  /* 0x0000000c00093308 */ /* 0x000e240000000c00 */
[----:B0-----:R-:W-:Y:S01]  /*1aaa0*/  @P3 FMUL.FTZ R9, R9, 0.69314718246459960938 ;  /* 0x3f31721809093820 */ /* 0x001fe20000410000 */
        /* <DEDUP_REMOVED lines=32> */
[----:B------:R-:W-:Y:S01]  /*1acb0*/  R2UR UR6, R14 ;  /* 0x000000000e0672ca */ /* 0x000fe200000e0000 */
[----:B------:R-:W-:Y:S01]  /*1acc0*/  @P3 FMUL.FTZ R14, R11, 0.69314718246459960938 ;  /* 0x3f3172180b0e3820 */ /* 0x000fe20000410000 */
[----:B------:R-:W-:-:S03]  /*1acd0*/  R2UR UR7, R15 ;  /* 0x000000000f0772ca */ /* 0x000fc600000e0000 */
[----:B------:R-:W-:Y:S01]  /*1ace0*/  @P3 FFMA.FTZ R3, R14, R8, R9 ;  /* 0x000000080e033223 */ /* 0x000fe20000010009 */
[----:B------:R-:W-:Y:S02]  /*1acf0*/  WARPGROUP.DEPBAR.LE gsb0, 0x0 ;  /* 0x00008000000079c5 */ /* 0x000fe40000010000 */
[----:B------:R-:W-:-:S07]  /*1ad00*/  WARPGROUP.ARRIVE ;  /* 0x00000000000079c5 */ /* 0x000fce0000000000 */
[----:B------:R-:W-:Y:S01]  /*1ad10*/  HGMMA.64x128x16.F32.BF16 R88, R156, gdesc[UR4].tnspB, R88, gsb0 ;  /* 0x41e000049c587df0 */ /* 0x000fe20008001858 */
[----:B------:R-:W-:Y:S02]  /*1ad20*/  R2UR UR6, R6 ;  /* 0x00000000060672ca */ /* 0x000fe400000e0000 */
[----:B------:R-:W-:Y:S02]  /*1ad30*/  R2UR UR7, R7 ;  /* 0x00000000070772ca */ /* 0x000fe400000e0000 */
[----:B------:R-:W0:Y:S02]  /*1ad40*/  SHFL.BFLY PT, R7, R2, 0x1, 0x1f ;  /* 0x0c201f0002077f89 */ /* 0x000e2400000e0000 */
[----:B0-----:R-:W-:Y:S01]  /*1ad50*/  FADD.FTZ R10, R2, R7 ;  /* 0x00000007020a7221 */ /* 0x001fe20000010000 */
[----:B------:R-:W-:-:S04]  /*1ad60*/  IMAD.MOV.U32 R2, RZ, RZ, RZ ;  /* 0x000000ffff027224 */ /* 0x000fc800078e00ff */
[----:B------:R-:W-:Y:S02]  /*1ad70*/  FSETP.NE.FTZ.AND P0, PT, R10, RZ, PT ;  /* 0x000000ff0a00720b */ /* 0x000fe40003f15000 */
[----:B------:R-:W-:Y:S11]  /*1ad80*/  @P3 MUFU.RCP R2, R12 ;  /* 0x0000000c00023308 */ /* 0x000ff60000001000 */
[----:B------:R-:W0:Y:S01]  /*1ad90*/  @P0 MUFU.LG2 R6, R10 ;  /* 0x0000000a00060308 */ /* 0x000e220000000c00 */
[----:B------:R-:W-:-:S07]  /*1ada0*/  @P0 FMUL.FTZ R7, R11, 0.69314718246459960938 ;  /* 0x3f3172180b070820 */ /* 0x000fce0000410000 */
[----:B------:R-:W1:Y:S01]  /*1adb0*/  @P0 MUFU.RCP R5, R10 ;  /* 0x0000000a00050308 */ /* 0x000e620000001000 */
[----:B0-----:R-:W-:-:S04]  /*1adc0*/  @P0 FMUL.FTZ R6, R6, 0.69314718246459960938 ;  /* 0x3f31721806060820 */ /* 0x001fc80000410000 */
[----:B------:R-:W-:Y:S01]  /*1add0*/  @P0 FFMA.FTZ R20, R7, R0, R6 ;  /* 0x0000000007140223 */ /* 0x000fe20000010006 */
[----:B------:R-:W-:Y:S01]  /*1ade0*/  PLOP3.LUT P0, PT, PT, PT, PT, 0x8, 0x0 ;  /* 0x000000000000781c */ /* 0x000fe20003f0e170 */
[----:B------:R-:W-:Y:S02]  /*1adf0*/  WARPGROUP.DEPBAR.LE gsb0, 0x0 ;  /* 0x00008000000079c5 */ /* 0x000fe40000010000 */
[----:B------:R-:W-:-:S06]  /*1ae00*/  WARPGROUP.ARRIVE ;  /* 0x00000000000079c5 */ /* 0x000fcc0000000000 */
[----:B------:R-:W-:Y:S03]  /*1ae10*/  HGMMA.64x128x16.F32.BF16 R88, R152, gdesc[UR4].tnspB, R88, gsb0 ;  /* 0x41e0000498587df0 */ /* 0x000fe60008001858 */
        /* <DEDUP_REMOVED lines=66> */
.L_x_8467:
[----:B------:R-:W-:Y:S05]  /*1b240*/  WARPSYNC.ALL ;  /* 0x0000000000007948 */ /* 0x000fea0003800000 */
        /* <DEDUP_REMOVED lines=9> */
[----:B------:R-:W2:Y:S01]  /*1b2e0*/  S2R R5, SR_SWINHI ;  /* 0x0000000000057919 */ /* 0x000ea20000002f00 */
[----:B------:R-:W-:Y:S05]  /*1b2f0*/  WARPSYNC.ALL ;  /* 0x0000000000007948 */ /* 0x000fea0003800000 */
[----:B------:R-:W-:Y:S01]  /*1b300*/  BAR.SYNC.DEFER_BLOCKING 0x1, 0x100 ;  /* 0x0044000000007b1d */ /* 0x000fe20000010000 */
[----:B------:R-:W-:Y:S02]  /*1b310*/  F2FP.BF16.F32.PACK_AB R6, R93, R6 ;  /* 0x000000065d06723e */ /* 0x000fe400000010ff */
        /* <DEDUP_REMOVED lines=8> */
[----:B------:R-:W-:Y:S02]  /*1b3a0*/  MOV R40, R2 ;  /* 0x0000000200287202 */ /* 0x000fe40000000f00 */
[----:B--2---:R-:W-:-:S03]  /*1b3b0*/  MOV R41, R5 ;  /* 0x0000000500297202 */ /* 0x004fc60000000f00 */
[----:B------:R-:W-:-:S03]  /*1b3c0*/  IMAD.WIDE R4, R224, 0x2, R40 ;  /* 0x00000002e0047825 */ /* 0x000fc600078e0228 */
[C---:B------:R-:W-:Y:S02]  /*1b3d0*/  IADD3 R49, P0, R4.reuse, 0x40, RZ ;  /* 0x0000004004317810 */ /* 0x040fe40007f1e0ff */
[C---:B------:R-:W-:Y:S02]  /*1b3e0*/  IADD3 R51, P1, R4.reuse, 0x60, RZ ;  /* 0x0000006004337810 */ /* 0x040fe40007f3e0ff */
[C---:B------:R-:W-:Y:S01]  /*1b3f0*/  LOP3.LUT R33, R4.reuse, 0x380, RZ, 0xc0, !PT ;  /* 0x0000038004217812 */ /* 0x040fe200078ec0ff */
[--C-:B------:R-:W-:Y:S01]  /*1b400*/  IMAD.X R11, RZ, RZ, R5.reuse, P0 ;  /* 0x000000ffff0b7224 */ /* 0x100fe200000e0605 */
[C---:B------:R-:W-:Y:S01]  /*1b410*/  IADD3 R47, P5, R4.reuse, 0x20, RZ ;  /* 0x00000020042f7810 */ /* 0x040fe20007fbe0ff */
[--C-:B------:R-:W-:Y:S01]  /*1b420*/  IMAD.X R13, RZ, RZ, R5.reuse, P1 ;  /* 0x000000ffff0d7224 */ /* 0x100fe200008e0605 */
[----:B------:R-:W-:Y:S02]  /*1b430*/  ISETP.NE.U32.AND P0, PT, RZ, UR4, PT ;  /* 0x00000004ff007c0c */ /* 0x000fe4000bf05070 */
[----:B------:R-:W-:Y:S01]  /*1b440*/  IADD3 R53, P2, R4, 0x4000, RZ ;  /* 0x0000400004357810 */ /* 0x000fe20007f5e0ff */
[----:B------:R-:W-:Y:S01]  /*1b450*/  IMAD.X R9, RZ, RZ, R5, P5 ;  /* 0x000000ffff097224 */ /* 0x000fe200028e0605 */
[----:B------:R-:W-:-:S02]  /*1b460*/  LOP3.LUT R12, R51, 0x380, RZ, 0xc0, !PT ;  /* 0x00000380330c7812 */ /* 0x000fc400078ec0ff */
[----:B------:R-:W-:Y:S01]  /*1b470*/  SHF.R.U64 R33, R33, 0x3, RZ ;  /* 0x0000000321217819 */ /* 0x000fe200000012ff */
[--C-:B------:R-:W-:Y:S01]  /*1b480*/  IMAD.X R15, RZ, RZ, R5.reuse, P2 ;  /* 0x000000ffff0f7224 */ /* 0x100fe200010e0605 */
[C---:B------:R-:W-:Y:S02]  /*1b490*/  IADD3 R55, P3, R4.reuse, 0x4020, RZ ;  /* 0x0000402004377810 */ /* 0x040fe40007f7e0ff */
[C---:B------:R-:W-:Y:S02]  /*1b4a0*/  IADD3 R57, P4, R4.reuse, 0x4040, RZ ;  /* 0x0000404004397810 */ /* 0x040fe40007f9e0ff */
[----:B------:R-:W-:Y:S01]  /*1b4b0*/  LOP3.LUT R8, R47, 0x380, RZ, 0xc0, !PT ;  /* 0x000003802f087812 */ /* 0x000fe200078ec0ff */
[--C-:B------:R-:W-:Y:S01]  /*1b4c0*/  IMAD.X R25, RZ, RZ, R5.reuse, P3 ;  /* 0x000000ffff197224 */ /* 0x100fe200018e0605 */
[----:B------:R-:W-:Y:S01]  /*1b4d0*/  LOP3.LUT R10, R49, 0x380, RZ, 0xc0, !PT ;  /* 0x00000380310a7812 */ /* 0x000fe200078ec0ff */
[----:B------:R-:W-:Y:S01]  /*1b4e0*/  IMAD.X R27, RZ, RZ, R5, P4 ;  /* 0x000000ffff1b7224 */ /* 0x000fe200020e0605 */
[----:B------:R-:W-:-:S02]  /*1b4f0*/  IADD3 R59, P5, R4, 0x4060, RZ ;  /* 0x00004060043b7810 */ /* 0x000fc40007fbe0ff */
[----:B------:R-:W-:Y:S01]  /*1b500*/  ISETP.NE.AND.EX P0, PT, RZ, UR5, PT, P0 ;  /* 0x00000005ff007c0c */ /* 0x000fe2000bf05300 */
[----:B------:R-:W-:Y:S01]  /*1b510*/  ULDC.64 UR4, c[0x0][0xc08] ;  /* 0x0003020000047ab9 */ /* 0x000fe20000000a00 */
[----:B------:R-:W-:Y:S02]  /*1b520*/  SHF.R.U64 R12, R12, 0x3, RZ ;  /* 0x000000030c0c7819 */ /* 0x000fe400000012ff */
[----:B------:R-:W-:Y:S01]  /*1b530*/  LOP3.LUT R4, R33, R4, RZ, 0x3c, !PT ;  /* 0x0000000421047212 */ /* 0x000fe200078e3cff */
[----:B------:R-:W-:Y:S01]  /*1b540*/  IMAD.X R33, RZ, RZ, R5, P5 ;  /* 0x000000ffff217224 */ /* 0x000fe200028e0605 */
[----:B------:R-:W-:Y:S02]  /*1b550*/  LOP3.LUT R14, R53, 0x380, RZ, 0xc0, !PT ;  /* 0x00000380350e7812 */ /* 0x000fe400078ec0ff */
[----:B------:R-:W-:Y:S02]  /*1b560*/  SHF.R.U64 R8, R8, 0x3, RZ ;  /* 0x0000000308087819 */ /* 0x000fe400000012ff */
[----:B------:R-:W-:-:S02]  /*1b570*/  SHF.R.U64 R10, R10, 0x3, RZ ;  /* 0x000000030a0a7819 */ /* 0x000fc400000012ff */
[----:B------:R-:W-:Y:S02]  /*1b580*/  LOP3.LUT R24, R55, 0x380, RZ, 0xc0, !PT ;  /* 0x0000038037187812 */ /* 0x000fe400078ec0ff */
[----:B------:R-:W-:Y:S02]  /*1b590*/  LOP3.LUT R26, R57, 0x380, RZ, 0xc0, !PT ;  /* 0x00000380391a7812 */ /* 0x000fe400078ec0ff */
[----:B------:R-:W-:Y:S02]  /*1b5a0*/  ISETP.NE.U32.AND P2, PT, RZ, UR4, PT ;  /* 0x00000004ff007c0c */ /* 0x000fe4000bf45070 */
[----:B-1----:R-:W-:Y:S02]  /*1b5b0*/  LOP3.LUT R28, R59, 0x380, RZ, 0xc0, !PT ;  /* 0x000003803b1c7812 */ /* 0x002fe400078ec0ff */
[----:B------:R-:W-:Y:S02]  /*1b5c0*/  LOP3.LUT R12, R12, R51, RZ, 0x3c, !PT ;  /* 0x000000330c0c7212 */ /* 0x000fe400078e3cff */
[----:B------:R-:W-:-:S02]  /*1b5d0*/  SHF.R.U64 R14, R14, 0x3, RZ ;  /* 0x000000030e0e7819 */ /* 0x000fc400000012ff */
[----:B------:R-:W-:Y:S02]  /*1b5e0*/  MOV R51, R4 ;  /* 0x0000000400337202 */ /* 0x000fe40000000f00 */
[----:B------:R-:W-:Y:S02]  /*1b5f0*/  LOP3.LUT R8, R8, R47, RZ, 0x3c, !PT ;  /* 0x0000002f08087212 */ /* 0x000fe400078e3cff */
[----:B------:R-:W-:Y:S02]  /*1b600*/  LOP3.LUT R10, R10, R49, RZ, 0x3c, !PT ;  /* 0x000000310a0a7212 */ /* 0x000fe400078e3cff */
[----:B------:R-:W-:Y:S02]  /*1b610*/  SHF.R.U64 R24, R24, 0x3, RZ ;  /* 0x0000000318187819 */ /* 0x000fe400000012ff */
[----:B------:R-:W-:Y:S02]  /*1b620*/  SHF.R.U64 R26, R26, 0x3, RZ ;  /* 0x000000031a1a7819 */ /* 0x000fe400000012ff */
[----:B------:R-:W-:-:S02]  /*1b630*/  F2FP.BF16.F32.PACK_AB R4, R89, R88 ;  /* 0x000000585904723e */ /* 0x000fc400000010ff */
[----:B------:R-:W-:Y:S02]  /*1b640*/  F2FP.BF16.F32.PACK_AB R5, R91, R90 ;  /* 0x0000005a5b05723e */ /* 0x000fe400000010ff */
[----:B------:R-:W-:Y:S02]  /*1b650*/  ISETP.NE.AND.EX P2, PT, RZ, UR5, PT, P2 ;  /* 0x00000005ff007c0c */ /* 0x000fe4000bf45320 */
[----:B------:R-:W-:Y:S01]  /*1b660*/  SHF.R.U64 R28, R28, 0x3, RZ ;  /* 0x000000031c1c7819 */ /* 0x000fe200000012ff */
[----:B------:R1:W-:Y:S01]  /*1b670*/  STSM.16.M88.4 [R51], R4 ;  /* 0x0000000433007844 */ /* 0x0003e20000000200 */
[----:B------:R-:W-:Y:S02]  /*1b680*/  LOP3.LUT R14, R14, R53, RZ, 0x3c, !PT ;  /* 0x000000350e0e7212 */ /* 0x000fe400078e3cff */
[----:B------:R-:W-:Y:S02]  /*1b690*/  LOP3.LUT R24, R24, R55, RZ, 0x3c, !PT ;  /* 0x0000003718187212 */ /* 0x000fe400078e3cff */
[----:B------:R-:W-:Y:S01]  /*1b6a0*/  LOP3.LUT R26, R26, R57, RZ, 0x3c, !PT ;  /* 0x000000391a1a7212 */ /* 0x000fe200078e3cff */
[----:B------:R-:W-:Y:S01]  /*1b6b0*/  ULDC UR4, c[0x0][0xa88] ;  /* 0x0002a20000047ab9 */ /* 0x000fe20000000800 */
[----:B------:R-:W-:Y:S01]  /*1b6c0*/  MOV R50, R8 ;  /* 0x0000000800327202 */ /* 0x000fe20000000f00 */
[----:B------:R-:W2:Y:S01]  /*1b6d0*/  LDC R55, c[0x0][0xbe8] ;  /* 0x0002fa00ff377b82 */ /* 0x000ea20000000800 */
[----:B------:R-:W-:-:S02]  /*1b6e0*/  MOV R49, R10 ;  /* 0x0000000a00317202 */ /* 0x000fc40000000f00 */
[----:B------:R-:W-:Y:S02]  /*1b6f0*/  LOP3.LUT R32, R28, R59, RZ, 0x3c, !PT ;  /* 0x0000003b1c207212 */ /* 0x000fe400078e3cff */
[----:B------:R-:W-:Y:S02]  /*1b700*/  F2FP.BF16.F32.PACK_AB R8, R97, R96 ;  /* 0x000000606108723e */ /* 0x000fe400000010ff */
        /* <DEDUP_REMOVED lines=12> */
[----:B------:R-:W-:Y:S02]  /*1b7d0*/  MOV R44, R26 ;  /* 0x0000001a002c7202 */ /* 0x000fe40000000f00 */
[----:B------:R-:W-:Y:S02]  /*1b7e0*/  F2FP.BF16.F32.PACK_AB R12, R113, R112 ;  /* 0x00000070710c723e */ /* 0x000fe400000010ff */
[----:B------:R-:W-:Y:S01]  /*1b7f0*/  F2FP.BF16.F32.PACK_AB R13, R42, R43 ;  /* 0x0000002b2a0d723e */ /* 0x000fe200000010ff */
[----:B-1----:R-:W1:Y:S01]  /*1b800*/  @P2 LDC.64 R8, c[0x0][0xc08] ;  /* 0x00030200ff082b82 */ /* 0x002e620000000a00 */
[----:B------:R-:W-:Y:S02]  /*1b810*/  F2FP.BF16.F32.PACK_AB R14, R117, R116 ;  /* 0x00000074750e723e */ /* 0x000fe400000010ff */
[----:B------:R-:W-:Y:S02]  /*1b820*/  F2FP.BF16.F32.PACK_AB R15, R119, R118 ;  /* 0x00000076770f723e */ /* 0x000fe400000010ff */
[----:B------:R-:W-:-:S02]  /*1b830*/  MOV R28, R32 ;  /* 0x00000020001c7202 */ /* 0x000fc40000000f00 */
[----:B------:R-:W-:Y:S01]  /*1b840*/  F2FP.BF16.F32.PACK_AB R24, R121, R120 ;  /* 0x000000787918723e */ /* 0x000fe200000010ff */
[----:B------:R-:W4:Y:S01]  /*1b850*/  LDC.64 R42, c[0x0][0xc00] ;  /* 0x00030000ff2a7b82 */ /* 0x000f220000000a00 */
[----:B------:R-:W-:Y:S01]  /*1b860*/  F2FP.BF16.F32.PACK_AB R25, R123, R122 ;  /* 0x0000007a7b19723e */ /* 0x000fe200000010ff */
[----:B------:R0:W-:Y:S01]  /*1b870*/  STSM.16.M88.4 [R48], R12 ;  /* 0x0000000c30007844 */ /* 0x0001e20000000200 */
[----:B------:R-:W-:Y:S02]  /*1b880*/  F2FP.BF16.F32.PACK_AB R26, R125, R124 ;  /* 0x0000007c7d1a723e */ /* 0x000fe400000010ff */
[----:B------:R-:W-:Y:S02]  /*1b890*/  F2FP.BF16.F32.PACK_AB R27, R0, R45 ;  /* 0x0000002d001b723e */ /* 0x000fe400000010ff */
[----:B------:R-:W-:Y:S02]  /*1b8a0*/  F2FP.BF16.F32.PACK_AB R32, R21, R128 ;  /* 0x000000801520723e */ /* 0x000fe400000010ff */
[----:B------:R-:W-:Y:S01]  /*1b8b0*/  F2FP.BF16.F32.PACK_AB R33, R131, R130 ;  /* 0x000000828321723e */ /* 0x000fe200000010ff */
[----:B------:R-:W-:Y:S01]  /*1b8c0*/  STSM.16.M88.4 [R47], R24 ;  /* 0x000000182f007844 */ /* 0x000fe20000000200 */
[----:B---3--:R-:W-:-:S02]  /*1b8d0*/  F2FP.BF16.F32.PACK_AB R4, R145, R144 ;  /* 0x000000909104723e */ /* 0x008fc400000010ff */
[----:B------:R-:W-:Y:S01]  /*1b8e0*/  F2FP.BF16.F32.PACK_AB R5, R147, R146 ;  /* 0x000000929305723e */ /* 0x000fe200000010ff */
[----:B------:R-:W-:Y:S01]  /*1b8f0*/  STSM.16.M88.4 [R46], R32 ;  /* 0x000000202e007844 */ /* 0x000fe20000000200 */
[----:B------:R-:W-:Y:S02]  /*1b900*/  F2FP.BF16.F32.PACK_AB R6, R149, R148 ;  /* 0x000000949506723e */ /* 0x000fe400000010ff */
[----:B------:R-:W-:Y:S01]  /*1b910*/  F2FP.BF16.F32.PACK_AB R7, R151, R150 ;  /* 0x000000969707723e */ /* 0x000fe200000010ff */
[----:B------:R-:W-:Y:S01]  /*1b920*/  STSM.16.M88.4 [R44], R36 ;  /* 0x000000242c007844 */ /* 0x000fe20000000200 */
[----:B0-----:R-:W-:-:S03]  /*1b930*/  IMAD.MOV.U32 R48, RZ, RZ, RZ ;  /* 0x000000ffff307224 */ /* 0x001fc600078e00ff */
[----:B------:R1:W-:Y:S01]  /*1b940*/  STSM.16.M88.4 [R28], R4 ;  /* 0x000000041c007844 */ /* 0x0003e20000000200 */
[----:B------:R-:W-:Y:S02]  /*1b950*/  IMAD.U32 R0, RZ, RZ, UR4 ;  /* 0x00000004ff007e24 */ /* 0x000fe4000f8e00ff */
[C---:B----4-:R-:W-:Y:S01]  /*1b960*/  IMAD.WIDE R42, R209.reuse, 0x4, R42 ;  /* 0x00000004d12a7825 */ /* 0x050fe200078e022a */
[----:B------:R-:W-:Y:S03]  /*1b970*/  BAR.SYNC.DEFER_BLOCKING 0x1, 0x100 ;  /* 0x0044000000007b1d */ /* 0x000fe60000010000 */
[----:B-1----:R-:W-:-:S03]  /*1b980*/  @P2 IMAD.WIDE R4, R209, 0x4, R8 ;  /* 0x00000004d1042825 */ /* 0x002fc600078e0208 */
[----:B------:R0:W5:Y:S01]  /*1b990*/  @P0 LDG.E R48, desc[UR38][R42.64] ;  /* 0x000000262a300981 */ /* 0x000162000c1e1900 */
[----:B--2---:R-:W-:Y:S01]  /*1b9a0*/  ISETP.NE.AND P1, PT, R55, 0x1, PT ;  /* 0x000000013700780c */ /* 0x004fe20003f25270 */
[----:B------:R-:W-:Y:S02]  /*1b9b0*/  IMAD.IADD R13, R195, 0x1, R193 ;  /* 0x00000001c30d7824 */ /* 0x000fe400078e02c1 */
[----:B------:R0:W5:Y:S10]  /*1b9c0*/  @P2 LDG.E R0, desc[UR38][R4.64] ;  /* 0x0000002604002981 */ /* 0x000174000c1e1900 */
[----:B------:R-:W1:Y:S08]  /*1b9d0*/  @P1 LDC R10, c[0x0][0xbec] ;  /* 0x0002fb00ff0a1b82 */ /* 0x000e700000000800 */
[----:B------:R-:W2:Y:S01]  /*1b9e0*/  @P1 LDC R11, c[0x0][0xbf0] ;  /* 0x0002fc00ff0b1b82 */ /* 0x000ea20000000800 */
[----:B0-----:R-:W-:Y:S05]  /*1b9f0*/  @P2 BRA `(.L_x_8596) ;  /* 0x0000000000102947 */ /* 0x001fea0003800000 */
[----:B------:R-:W-:Y:S05]  /*1ba00*/  @!P0 BRA `(.L_x_8596) ;  /* 0x00000000000c8947 */ /* 0x000fea0003800000 */
[----:B------:R-:W3:Y:S04]  /*1ba10*/  LDG.E R5, desc[UR38][R42.64] ;  /* 0x000000262a057981 */ /* 0x000ee8000c1e1900 */
[----:B-----5:R-:W3:Y:S02]  /*1ba20*/  LDG.E R0, desc[UR38][R42.64+0x4] ;  /* 0x000004262a007981 */ /* 0x020ee4000c1e1900 */
[----:B---3--:R-:W-:-:S07]  /*1ba30*/  IMAD.IADD R0, R0, 0x1, -R5 ;  /* 0x0000000100007824 */ /* 0x008fce00078e0a05 */
.L_x_8596:
[----:B------:R-:W-:Y:S01]  /*1ba40*/  SHF.R.S32.HI R54, RZ, 0x1f, R208 ;  /* 0x0000001fff367819 */ /* 0x000fe200000114d0 */
[----:B-1----:R-:W-:Y:S01]  /*1ba50*/  @P1 IMAD.HI.U32 R4, R13, R10, RZ ;  /* 0x0000000a0d041227 */ /* 0x002fe200078e00ff */
[----:B------:R-:W-:Y:S01]  /*1ba60*/  ULDC.64 UR4, c[0x0][0xb90] ;  /* 0x0002e40000047ab9 */ /* 0x000fe20000000a00 */
[----:B-----5:R-:W-:Y:S02]  /*1ba70*/  SHF.R.S32.HI R49, RZ, 0x1f, R48 ;  /* 0x0000001fff317819 */ /* 0x020fe40000011430 */
[----:B------:R-:W-:Y:S01]  /*1ba80*/  IMAD R9, R54, UR4, RZ ;  /* 0x0000000436097c24 */ /* 0x000fe2000f8e02ff */
[----:B------:R-:W-:Y:S01]  /*1ba90*/  SHF.R.S32.HI R6, RZ, 0x1f, R209 ;  /* 0x0000001fff067819 */ /* 0x000fe200000114d1 */
[----:B------:R-:W-:Y:S01]  /*1baa0*/  IMAD.MOV.U32 R7, RZ, RZ, R13 ;  /* 0x000000ffff077224 */ /* 0x000fe200078e000d */
[----:B--2---:R-:W-:Y:S01]  /*1bab0*/  @P1 SHF.R.U32.HI R7, RZ, R11, R4 ;  /* 0x0000000bff071219 */ /* 0x004fe20000011604 */
[----:B------:R-:W-:Y:S01]  /*1bac0*/  IMAD.WIDE.U32 R4, R208, UR4, R48 ;  /* 0x00000004d0047c25 */ /* 0x000fe2000f8e0030 */
[----:B------:R-:W-:-:S02]  /*1bad0*/  SEL R28, R6, RZ, !P0 ;  /* 0x000000ff061c7207 */ /* 0x000fc40004000000 */
[----:B------:R-:W-:Y:S01]  /*1bae0*/  SEL R57, R209, RZ, !P0 ;  /* 0x000000ffd1397207 */ /* 0x000fe20004000000 */
[----:B------:R-:W-:Y:S01]  /*1baf0*/  IMAD R9, R208, UR5, R9 ;  /* 0x00000005d0097c24 */ /* 0x000fe2000f8e0209 */
[----:B------:R-:W-:Y:S01]  /*1bb00*/  ULDC.64 UR4, c[0x0][0xb98] ;  /* 0x0002e60000047ab9 */ /* 0x000fe20000000a00 */
[----:B------:R-:W-:Y:S02]  /*1bb10*/  IMAD.MOV R8, RZ, RZ, -R7 ;  /* 0x000000ffff087224 */ /* 0x000fe400078e0a07 */
[----:B------:R-:W-:Y:S02]  /*1bb20*/  IMAD.IADD R5, R5, 0x1, R9 ;  /* 0x0000000105057824 */ /* 0x000fe400078e0209 */
[----:B------:R-:W-:Y:S02]  /*1bb30*/  IMAD.IADD R11, R16, 0x1, R225 ;  /* 0x00000001100b7824 */ /* 0x000fe400078e02e1 */
[----:B------:R-:W-:Y:S02]  /*1bb40*/  IMAD R9, R55, R8, R13 ;  /* 0x0000000837097224 */ /* 0x000fe400078e020d */
[----:B------:R-:W-:-:S02]  /*1bb50*/  IMAD R6, R28, UR4, RZ ;  /* 0x000000041c067c24 */ /* 0x000fc4000f8e02ff */
[----:B------:R-:W-:-:S04]  /*1bb60*/  IMAD.WIDE.U32 R4, R57, UR4, R4 ;  /* 0x0000000439047c25 */ /* 0x000fc8000f8e0004 */
[----:B------:R-:W-:Y:S01]  /*1bb70*/  IMAD.WIDE R40, R11, 0x2, R40 ;  /* 0x000000020b287825 */ /* 0x000fe200078e0228 */
[----:B------:R-:W-:Y:S02]  /*1bb80*/  SHF.R.S32.HI R11, RZ, 0x1f, R7 ;  /* 0x0000001fff0b7819 */ /* 0x000fe40000011407 */
[----:B------:R-:W-:Y:S01]  /*1bb90*/  IADD3 R4, P2, R7, R4, RZ ;  /* 0x0000000407047210 */ /* 0x000fe20007f5e0ff */
[----:B------:R-:W-:Y:S01]  /*1bba0*/  IMAD R8, R57, UR5, R6 ;  /* 0x0000000539087c24 */ /* 0x000fe2000f8e0206 */
[----:B------:R-:W-:Y:S01]  /*1bbb0*/  SHF.R.S32.HI R6, RZ, 0x1f, R9 ;  /* 0x0000001fff067819 */ /* 0x000fe20000011409 */
[----:B------:R-:W-:Y:S01]  /*1bbc0*/  ULDC.64 UR4, c[0x0][0xb88] ;  /* 0x0002e20000047ab9 */ /* 0x000fe20000000a00 */
[----:B------:R-:W-:Y:S01]  /*1bbd0*/  IADD3 R7, P0, R40, 0x1000, RZ ;  /* 0x0000100028077810 */ /* 0x000fe20007f1e0ff */
[----:B------:R-:W-:Y:S01]  /*1bbe0*/  IMAD.IADD R10, R223, 0x1, R193 ;  /* 0x00000001df0a7824 */ /* 0x000fe200078e02c1 */
[----:B------:R-:W-:Y:S01]  /*1bbf0*/  IADD3.X R5, R11, R5, R8, P2, !PT ;  /* 0x000000050b057210 */ /* 0x000fe200017fe408 */
[----:B------:R-:W-:Y:S01]  /*1bc00*/  IMAD R6, R6, UR4, RZ ;  /* 0x0000000406067c24 */ /* 0x000fe2000f8e02ff */
[----:B------:R-:W-:Y:S01]  /*1bc10*/  IADD3 R33, P3, R40, 0x4000, RZ ;  /* 0x0000400028217810 */ /* 0x000fe20007f7e0ff */
[----:B------:R-:W-:Y:S01]  /*1bc20*/  IMAD R59, R0, R55, RZ ;  /* 0x00000037003b7224 */ /* 0x000fe200078e02ff */
[----:B------:R-:W-:Y:S01]  /*1bc30*/  LOP3.LUT R8, R7, 0x380, RZ, 0xc0, !PT ;  /* 0x0000038007087812 */ /* 0x000fe200078ec0ff */
[----:B------:R-:W-:Y:S01]  /*1bc40*/  IMAD R11, R9, UR5, R6 ;  /* 0x00000005090b7c24 */ /* 0x000fe2000f8e0206 */
[----:B------:R-:W-:Y:S01]  /*1bc50*/  LOP3.LUT R32, R33, 0x380, RZ, 0xc0, !PT ;  /* 0x0000038021207812 */ /* 0x000fe200078ec0ff */
[----:B------:R-:W-:Y:S01]  /*1bc60*/  IMAD.WIDE.U32 R4, R9, UR4, R4 ;  /* 0x0000000409047c25 */ /* 0x000fe2000f8e0004 */
[----:B------:R-:W-:Y:S01]  /*1bc70*/  ULDC.64 UR4, c[0x0][0xb50] ;  /* 0x0002d40000047ab9 */ /* 0x000fe20000000a00 */
[----:B------:R-:W-:-:S02]  /*1bc80*/  SHF.R.U64 R8, R8, 0x3, RZ ;  /* 0x0000000308087819 */ /* 0x000fc400000012ff */
[----:B------:R-:W-:Y:S01]  /*1bc90*/  IMAD.IADD R5, R5, 0x1, R11 ;  /* 0x0000000105057824 */ /* 0x000fe200078e020b */
[----:B------:R-:W-:Y:S01]  /*1bca0*/  LEA R6, P2, R4, UR4, 0x2 ;  /* 0x0000000404067c11 */ /* 0x000fe2000f8410ff */
[----:B------:R-:W-:Y:S01]  /*1bcb0*/  IMAD.X R9, RZ, RZ, R41, P0 ;  /* 0x000000ffff097224 */ /* 0x000fe200000e0629 */
[----:B------:R-:W-:Y:S01]  /*1bcc0*/  LOP3.LUT P0, RZ, R218, 0x3, RZ, 0xc0, !PT ;  /* 0x00000003daff7812 */ /* 0x000fe2000780c0ff */
[----:B------:R-:W-:Y:S01]  /*1bcd0*/  VIADD R0, R10, 0x8 ;  /* 0x000000080a007836 */ /* 0x000fe20000000000 */
[----:B------:R-:W-:Y:S01]  /*1bce0*/  LEA.HI.X R4, R4, UR5, R5, 0x2, P2 ;  /* 0x0000000504047c11 */ /* 0x000fe200090f1405 */
[----:B------:R-:W-:Y:S01]  /*1bcf0*/  SHFL.IDX PT, R50, R6, RZ, 0x1c1f ;  /* 0x001c1fff06327589 */ /* 0x000fe200000e0000 */
[----:B------:R-:W-:Y:S01]  /*1bd00*/  IADD3 R25, P2, R40, 0x3000, RZ ;  /* 0x0000300028197810 */ /* 0x000fe20007f5e0ff */
[----:B------:R-:W-:Y:S01]  /*1bd10*/  ULDC.64 UR4, c[0x0][0xaa0] ;  /* 0x0002a80000047ab9 */ /* 0x000fe20000000a00 */
[----:B------:R-:W-:Y:S01]  /*1bd20*/  SHF.R.U64 R32, R32, 0x3, RZ ;  /* 0x0000000320207819 */ /* 0x000fe200000012ff */
[----:B------:R-:W0:Y:S01]  /*1bd30*/  SHFL.IDX PT, R51, R4, RZ, 0x1c1f ;  /* 0x001c1fff04337589 */ /* 0x000e2200000e0000 */
[----:B------:R-:W-:-:S02]  /*1bd40*/  LOP3.LUT R24, R25, 0x380, RZ, 0xc0, !PT ;  /* 0x0000038019187812 */ /* 0x000fc400078ec0ff */
[----:B------:R-:W-:Y:S01]  /*1bd50*/  LOP3.LUT R32, R32, R33, RZ, 0x3c, !PT ;  /* 0x0000002120207212 */ /* 0x000fe200078e3cff */
[----:B------:R-:W-:Y:S01]  /*1bd60*/  SHFL.IDX PT, R52, R6, 0x1, 0x1c1f ;  /* 0x003c1f0006347f89 */ /* 0x000fe200000e0000 */
[----:B------:R-:W-:Y:S01]  /*1bd70*/  SHF.R.U64 R24, R24, 0x3, RZ ;  /* 0x0000000318187819 */ /* 0x000fe200000012ff */
[--C-:B------:R-:W-:Y:S01]  /*1bd80*/  IMAD.X R33, RZ, RZ, R41.reuse, P3 ;  /* 0x000000ffff217224 */ /* 0x100fe200018e0629 */
[----:B------:R-:W-:Y:S01]  /*1bd90*/  LOP3.LUT R8, R8, R7, RZ, 0x3c, !PT ;  /* 0x0000000708087212 */ /* 0x000fe200078e3cff */
[----:B------:R-:W1:Y:S01]  /*1bda0*/  SHFL.IDX PT, R53, R4, 0x1, 0x1c1f ;  /* 0x003c1f0004357f89 */ /* 0x000e6200000e0000 */
[----:B------:R-:W-:Y:S01]  /*1bdb0*/  LOP3.LUT R24, R24, R25, RZ, 0x3c, !PT ;  /* 0x0000001918187212 */ /* 0x000fe200078e3cff */
[----:B------:R-:W-:Y:S01]  /*1bdc0*/  IMAD.X R25, RZ, RZ, R41, P2 ;  /* 0x000000ffff197224 */ /* 0x000fe200010e0629 */
[-C--:B------:R-:W-:Y:S02]  /*1bdd0*/  ISETP.GE.OR P2, PT, R10, R59.reuse, P0 ;  /* 0x0000003b0a00720c */ /* 0x080fe40000746670 */
[----:B------:R-:W-:-:S02]  /*1bde0*/  ISETP.GE.OR P0, PT, R0, R59, P0 ;  /* 0x0000003b0000720c */ /* 0x000fc40000706670 */
[C---:B------:R-:W-:Y:S02]  /*1bdf0*/  IADD3 R7, P3, R40.reuse, 0x7000, RZ ;  /* 0x0000700028077810 */ /* 0x040fe40007f7e0ff */
[----:B------:R-:W-:Y:S02]  /*1be00*/  IADD3 R13, P4, R40, 0x2000, RZ ;  /* 0x00002000280d7810 */ /* 0x000fe40007f9e0ff */
[----:B------:R-:W-:Y:S01]  /*1be10*/  LOP3.LUT R0, R7, 0x380, RZ, 0xc0, !PT ;  /* 0x0000038007007812 */ /* 0x000fe200078ec0ff */
[----:B------:R-:W-:Y:S01]  /*1be20*/  IMAD.X R45, RZ, RZ, R41, P3 ;  /* 0x000000ffff2d7224 */ /* 0x000fe200018e0629 */
[----:B------:R-:W-:Y:S02]  /*1be30*/  LOP3.LUT R12, R13, 0x380, RZ, 0xc0, !PT ;  /* 0x000003800d0c7812 */ /* 0x000fe400078ec0ff */
[----:B------:R-:W-:Y:S01]  /*1be40*/  SHF.R.U64 R0, R0, 0x3, RZ ;  /* 0x0000000300007819 */ /* 0x000fe200000012ff */
[----:B0-----:R0:W-:Y:S01]  /*1be50*/  @!P2 ST.E desc[UR38][R50.64], R20 ;  /* 0x000000143200a985 */ /* 0x0011e2000c101926 */
[----:B------:R-:W-:-:S02]  /*1be60*/  SHF.R.U64 R12, R12, 0x3, RZ ;  /* 0x000000030c0c7819 */ /* 0x000fc400000012ff */
[----:B------:R-:W-:Y:S02]  /*1be70*/  LOP3.LUT R44, R0, R7, RZ, 0x3c, !PT ;  /* 0x00000007002c7212 */ /* 0x000fe400078e3cff */
[C---:B------:R-:W-:Y:S02]  /*1be80*/  IADD3 R37, P5, R40.reuse, 0x5000, RZ ;  /* 0x0000500028257810 */ /* 0x040fe40007fbe0ff */
[----:B------:R-:W-:Y:S01]  /*1be90*/  LOP3.LUT R5, R40, 0x380, RZ, 0xc0, !PT ;  /* 0x0000038028057812 */ /* 0x000fe200078ec0ff */
[----:B-1----:R1:W-:Y:S01]  /*1bea0*/  @!P0 ST.E desc[UR38][R52.64], R3 ;  /* 0x0000000334008985 */ /* 0x0023e2000c101926 */
[----:B0-----:R-:W0:Y:S01]  /*1beb0*/  @P1 LDC R51, c[0x0][0xbec] ;  /* 0x0002fb00ff331b82 */ /* 0x001e220000000800 */
[----:B------:R-:W-:Y:S01]  /*1bec0*/  IMAD.WIDE.U32 R20, R48, UR4, RZ ;  /* 0x0000000430147c25 */ /* 0x000fe2000f8e00ff */
[----:B------:R-:W-:Y:S01]  /*1bed0*/  LOP3.LUT R12, R12, R13, RZ, 0x3c, !PT ;  /* 0x0000000d0c0c7212 */ /* 0x000fe200078e3cff */
[----:B------:R-:W5:Y:S01]  /*1bee0*/  LD.E.128 R8, desc[UR38][R8.64] ;  /* 0x0000002608087980 */ /* 0x000f62000c101d00 */
[----:B------:R-:W-:Y:S01]  /*1bef0*/  LOP3.LUT R36, R37, 0x380, RZ, 0xc0, !PT ;  /* 0x0000038025247812 */ /* 0x000fe200078ec0ff */
[----:B------:R-:W-:Y:S01]  /*1bf00*/  IMAD R0, R207, 0x20, R23 ;  /* 0x00000020cf007824 */ /* 0x000fe200078e0217 */
[----:B------:R-:W-:Y:S01]  /*1bf10*/  SHF.R.U64 R5, R5, 0x3, RZ ;  /* 0x0000000305057819 */ /* 0x000fe200000012ff */
[----:B------:R-:W-:Y:S01]  /*1bf20*/  IMAD.X R13, RZ, RZ, R41, P4 ;  /* 0x000000ffff0d7224 */ /* 0x000fe200020e0629 */
[----:B------:R-:W-:Y:S01]  /*1bf30*/  IADD3 R43, P4, R40, 0x6000, RZ ;  /* 0x00006000282b7810 */ /* 0x000fe20007f9e0ff */
[----:B-1----:R-:W-:Y:S01]  /*1bf40*/  IMAD R3, R49, UR4, RZ ;  /* 0x0000000431037c24 */ /* 0x002fe2000f8e02ff */
[----:B------:R-:W-:Y:S01]  /*1bf50*/  SHF.R.U64 R36, R36, 0x3, RZ ;  /* 0x0000000324247819 */ /* 0x000fe200000012ff */
[----:B------:R-:W1:Y:S01]  /*1bf60*/  @P1 LDC R49, c[0x0][0xbf0] ;  /* 0x0002fc00ff311b82 */ /* 0x000e620000000800 */
[----:B------:R-:W-:Y:S01]  /*1bf70*/  LOP3.LUT R42, R43, 0x380, RZ, 0xc0, !PT ;  /* 0x000003802b2a7812 */ /* 0x000fe200078ec0ff */
[----:B------:R-:W-:Y:S01]  /*1bf80*/  IMAD R3, R48, UR5, R3 ;  /* 0x0000000530037c24 */ /* 0x000fe2000f8e0203 */
[----:B------:R-:W-:Y:S01]  /*1bf90*/  ULDC.64 UR4, c[0x0][0xae8] ;  /* 0x0002ba0000047ab9 */ /* 0x000fe20000000a00 */
[----:B------:R-:W-:Y:S01]  /*1bfa0*/  IMAD.IADD R48, R193, 0x1, R0 ;  /* 0x00000001c1307824 */ /* 0x000fe200078e0200 */
[----:B------:R-:W-:Y:S01]  /*1bfb0*/  SHF.R.U64 R42, R42, 0x3, RZ ;  /* 0x000000032a2a7819 */ /* 0x000fe200000012ff */
[----:B------:R-:W-:Y:S01]  /*1bfc0*/  IMAD.IADD R21, R21, 0x1, R3 ;  /* 0x0000000115157824 */ /* 0x000fe200078e0203 */
[----:B------:R-:W-:Y:S01]  /*1bfd0*/  LOP3.LUT R36, R36, R37, RZ, 0x3c, !PT ;  /* 0x0000002524247212 */ /* 0x000fe200078e3cff */
[----:B------:R-:W-:Y:S01]  /*1bfe0*/  IMAD R3, R54, UR4, RZ ;  /* 0x0000000436037c24 */ /* 0x000fe2000f8e02ff */
[----:B------:R-:W-:Y:S01]  /*1bff0*/  LOP3.LUT R42, R42, R43, RZ, 0x3c, !PT ;  /* 0x0000002b2a2a7212 */ /* 0x000fe200078e3cff */
[C---:B------:R-:W-:Y:S01]  /*1c000*/  IMAD.WIDE.U32 R20, R208.reuse, UR4, R20 ;  /* 0x00000004d0147c25 */ /* 0x040fe2000f8e0014 */
[----:B------:R-:W-:Y:S01]  /*1c010*/  LOP3.LUT R4, R5, R40, RZ, 0x3c, !PT ;  /* 0x0000002805047212 */ /* 0x000fe200078e3cff */
[----:B------:R-:W5:Y:S02]  /*1c020*/  LD.E.128 R12, desc[UR38][R12.64] ;  /* 0x000000260c0c7980 */ /* 0x000f64000c101d00 */
[----:B------:R-:W-:Y:S01]  /*1c030*/  IMAD R3, R208, UR5, R3 ;  /* 0x00000005d0037c24 */ /* 0x000fe2000f8e0203 */
[----:B------:R-:W-:Y:S01]  /*1c040*/  ULDC.64 UR4, c[0x0][0xaf0] ;  /* 0x0002bc0000047ab9 */ /* 0x000fe20000000a00 */
[----:B0-----:R-:W-:Y:S01]  /*1c050*/  @P1 IMAD.HI.U32 R0, R48, R51, RZ ;  /* 0x0000003330001227 */ /* 0x001fe200078e00ff */
[----:B------:R-:W5:Y:S03]  /*1c060*/  LD.E.128 R24, desc[UR38][R24.64] ;  /* 0x0000002618187980 */ /* 0x000f66000c101d00 */
[----:B------:R-:W-:Y:S01]  /*1c070*/  IMAD.IADD R21, R21, 0x1, R3 ;  /* 0x0000000115157824 */ /* 0x000fe200078e0203 */
[----:B------:R-:W5:Y:S01]  /*1c080*/  LD.E.128 R32, desc[UR38][R32.64] ;  /* 0x0000002620207980 */ /* 0x000f62000c101d00 */
[----:B------:R-:W-:-:S02]  /*1c090*/  IMAD.MOV.U32 R3, RZ, RZ, R48 ;  /* 0x000000ffff037224 */ /* 0x000fc400078e0030 */
[----:B------:R-:W-:Y:S01]  /*1c0a0*/  IMAD R28, R28, UR4, RZ ;  /* 0x000000041c1c7c24 */ /* 0x000fe2000f8e02ff */
[----:B-1----:R-:W-:Y:S01]  /*1c0b0*/  @P1 SHF.R.U32.HI R3, RZ, R49, R0 ;  /* 0x00000031ff031219 */ /* 0x002fe20000011600 */
[C---:B------:R-:W-:Y:S01]  /*1c0c0*/  IMAD.WIDE.U32 R20, R57.reuse, UR4, R20 ;  /* 0x0000000439147c25 */ /* 0x040fe2000f8e0014 */
[----:B------:R-:W5:Y:S02]  /*1c0d0*/  LD.E.128 R44, desc[UR38][R44.64] ;  /* 0x000000262c2c7980 */ /* 0x000f64000c101d00 */
[--C-:B------:R-:W-:Y:S01]  /*1c0e0*/  SHF.R.S32.HI R0, RZ, 0x1f, R3.reuse ;  /* 0x0000001fff007819 */ /* 0x100fe20000011403 */
[----:B------:R-:W-:Y:S01]  /*1c0f0*/  IMAD R49, R57, UR5, R28 ;  /* 0x0000000539317c24 */ /* 0x000fe2000f8e021c */
[----:B------:R-:W-:Y:S01]  /*1c100*/  ULDC.64 UR4, c[0x0][0xae0] ;  /* 0x0002b80000047ab9 */ /* 0x000fe20000000a00 */
[----:B------:R-:W-:Y:S02]  /*1c110*/  IMAD.MOV R28, RZ, RZ, -R3 ;  /* 0x000000ffff1c7224 */ /* 0x000fe400078e0a03 */
[----:B------:R-:W-:-:S02]  /*1c120*/  IMAD.X R37, RZ, RZ, R41, P5 ;  /* 0x000000ffff257224 */ /* 0x000fc400028e0629 */
[--C-:B------:R-:W-:Y:S02]  /*1c130*/  IMAD.X R43, RZ, RZ, R41.reuse, P4 ;  /* 0x000000ffff2b7224 */ /* 0x100fe400020e0629 */
[----:B------:R-:W-:Y:S02]  /*1c140*/  IMAD.MOV.U32 R5, RZ, RZ, R41 ;  /* 0x000000ffff057224 */ /* 0x000fe400078e0029 */
[----:B------:R-:W-:Y:S01]  /*1c150*/  IMAD.IADD R21, R21, 0x1, R49 ;  /* 0x0000000115157824 */ /* 0x000fe200078e0231 */
[----:B------:R-:W5:Y:S01]  /*1c160*/  LD.E.128 R36, desc[UR38][R36.64] ;  /* 0x0000002624247980 */ /* 0x000f62000c101d00 */
[----:B------:R-:W-:Y:S02]  /*1c170*/  IMAD R0, R0, UR4, RZ ;  /* 0x0000000400007c24 */ /* 0x000fe4000f8e02ff */
[----:B------:R-:W-:Y:S01]  /*1c180*/  IMAD R49, R55, R28, R48 ;  /* 0x0000001c37317224 */ /* 0x000fe200078e0230 */
[----:B------:R-:W5:Y:S01]  /*1c190*/  LD.E.128 R4, desc[UR38][R4.64] ;  /* 0x0000002604047980 */ /* 0x000f62000c101d00 */
[----:B------:R-:W-:-:S03]  /*1c1a0*/  IMAD R51, R3, UR5, R0 ;  /* 0x0000000503337c24 */ /* 0x000fc6000f8e0200 */
[----:B------:R-:W5:Y:S01]  /*1c1b0*/  LD.E.128 R40, desc[UR38][R42.64] ;  /* 0x000000262a287980 */ /* 0x000f62000c101d00 */
[----:B------:R-:W-:Y:S01]  /*1c1c0*/  SHF.R.S32.HI R0, RZ, 0x1f, R49 ;  /* 0x0000001fff007819 */ /* 0x000fe20000011431 */
        /* <DEDUP_REMOVED lines=17> */
[----:B------:R-:W-:Y:S01]  /*1c2e0*/  VIADD R3, R50, 0x40 ;  /* 0x0000004032037836 */ /* 0x000fe20000000000 */
[----:B------:R-:W-:Y:S01]  /*1c2f0*/  LEA R28, P3, R20, UR4, 0x1 ;  /* 0x00000004141c7c11 */ /* 0x000fe2000f8608ff */
[----:B------:R-:W-:-:S02]  /*1c300*/  IMAD.IADD R21, R21, 0x1, R51 ;  /* 0x0000000115157824 */ /* 0x000fc400078e0233 */
[----:B------:R-:W-:Y:S01]  /*1c310*/  VIADD R0, R2, 0x28820 ;  /* 0x0002882002007836 */ /* 0x000fe20000000000 */
[----:B------:R-:W-:Y:S02]  /*1c320*/  ISETP.GE.AND P1, PT, R3, R59, PT ;  /* 0x0000003b0300720c */ /* 0x000fe40003f26270 */
[----:B------:R-:W-:Y:S02]  /*1c330*/  LEA.HI.X R3, R20, UR5, R21, 0x1, P3 ;  /* 0x0000000514037c11 */ /* 0x000fe400098f0c15 */
[----:B------:R-:W-:Y:S01]  /*1c340*/  PRMT R0, RZ, 0x654, R0 ;  /* 0x00000654ff007816 */ /* 0x000fe20000000000 */
[----:B0-----:R0:W1:Y:S01]  /*1c350*/  SHFL.IDX PT, R21, R28, RZ, 0x181f ;  /* 0x00181fff1c157589 */ /* 0x00106200000e0000 */
[----:B------:R-:W-:Y:S02]  /*1c360*/  BSSY B1, `(.L_x_8597) ;  /* 0x000000d000017945 */ /* 0x000fe40003800000 */
[----:B------:R0:W-:Y:S01]  /*1c370*/  SYNCS.ARRIVE.TRANS64.RED.A1T0 RZ, [R0+URZ], RZ ;  /* 0x000000ff00ff79a7 */ /* 0x0001e2000810043f */
[----:B------:R0:W2:Y:S01]  /*1c380*/  SHFL.IDX PT, R49, R3, RZ, 0x181f ;  /* 0x00181fff03317589 */ /* 0x0000a200000e0000 */
[----:B------:R-:W-:Y:S05]  /*1c390*/  @P2 BRA `(.L_x_8598) ;  /* 0x0000000000242947 */ /* 0x000fea0003800000 */
[----:B------:R-:W-:Y:S02]  /*1c3a0*/  ULDC UR4, c[0x0][0xac8] ;  /* 0x0002b20000047ab9 */ /* 0x000fe40000000800 */
[----:B------:R-:W-:Y:S02]  /*1c3b0*/  ISETP.GE.AND P2, PT, R16, UR4, PT ;  /* 0x0000000410007c0c */ /* 0x000fe4000bf46270 */
[----:B------:R-:W-:-:S11]  /*1c3c0*/  ISETP.GE.AND P3, PT, R190, UR4, PT ;  /* 0x00000004be007c0c */ /* 0x000fd6000bf66270 */
[-C--:B-1----:R-:W-:Y:S02]  /*1c3d0*/  @!P2 LEA R20, P4, R16, R21.reuse, 0x1 ;  /* 0x000000151014a211 */ /* 0x082fe400078808ff */
[----:B------:R-:W-:Y:S02]  /*1c3e0*/  @!P3 LEA R48, P5, R190, R21, 0x1 ;  /* 0x00000015be30b211 */ /* 0x000fe400078a08ff */
[-C--:B--2---:R-:W-:Y:S02]  /*1c3f0*/  @!P2 LEA.HI.X R21, R16, R49.reuse, R17, 0x1, P4 ;  /* 0x000000311015a211 */ /* 0x084fe400020f0c11 */
[----:B------:R-:W-:-:S03]  /*1c400*/  @!P3 LEA.HI.X R49, R190, R49, R214, 0x1, P5 ;  /* 0x00000031be31b211 */ /* 0x000fc600028f0cd6 */
[----:B-----5:R3:W-:Y:S04]  /*1c410*/  @!P2 ST.E.128 desc[UR38][R20.64], R4 ;  /* 0x000000041400a985 */ /* 0x0207e8000c101d26 */
[----:B------:R3:W-:Y:S02]  /*1c420*/  @!P3 ST.E.128 desc[UR38][R48.64], R32 ;  /* 0x000000203000b985 */ /* 0x0007e4000c101d26 */
.L_x_8598:
[----:B------:R-:W-:Y:S05]  /*1c430*/  BSYNC B1 ;  /* 0x0000000000017941 */ /* 0x000fea0003800000 */
.L_x_8597:
[----:B---3-5:R3:W4:Y:S01]  /*1c440*/  SHFL.IDX PT, R7, R3, 0x1, 0x181f ;  /* 0x00381f0003077f89 */ /* 0x02872200000e0000 */
[----:B------:R-:W-:Y:S03]  /*1c450*/  BSSY B1, `(.L_x_8599) ;  /* 0x000000c000017945 */ /* 0x000fe60003800000 */
[----:B------:R3:W0:Y:S01]  /*1c460*/  SHFL.IDX PT, R5, R28, 0x1, 0x181f ;  /* 0x00381f001c057f89 */ /* 0x00062200000e0000 */
[----:B------:R-:W-:Y:S05]  /*1c470*/  @P0 BRA `(.L_x_8600) ;  /* 0x0000000000240947 */ /* 0x000fea0003800000 */
[----:B------:R-:W-:Y:S02]  /*1c480*/  ULDC UR4, c[0x0][0xac8] ;  /* 0x0002b20000047ab9 */ /* 0x000fe40000000800 */
[----:B------:R-:W-:Y:S02]  /*1c490*/  ISETP.GE.AND P3, PT, R16, UR4, PT ;  /* 0x0000000410007c0c */ /* 0x000fe4000bf66270 */
[----:B------:R-:W-:-:S11]  /*1c4a0*/  ISETP.GE.AND P4, PT, R190, UR4, PT ;  /* 0x00000004be007c0c */ /* 0x000fd6000bf86270 */
[-C--:B0-----:R-:W-:Y:S02]  /*1c4b0*/  @!P3 LEA R4, P0, R16, R5.reuse, 0x1 ;  /* 0x000000051004b211 */ /* 0x081fe400078008ff */
[----:B------:R-:W-:Y:S02]  /*1c4c0*/  @!P4 LEA R6, P2, R190, R5, 0x1 ;  /* 0x00000005be06c211 */ /* 0x000fe400078408ff */
[-C--:B----4-:R-:W-:Y:S02]  /*1c4d0*/  @!P3 LEA.HI.X R5, R16, R7.reuse, R17, 0x1, P0 ;  /* 0x000000071005b211 */ /* 0x090fe400000f0c11 */
[----:B------:R-:W-:-:S03]  /*1c4e0*/  @!P4 LEA.HI.X R7, R190, R7, R214, 0x1, P2 ;  /* 0x00000007be07c211 */ /* 0x000fc600010f0cd6 */
[----:B------:R0:W-:Y:S04]  /*1c4f0*/  @!P3 ST.E.128 desc[UR38][R4.64], R8 ;  /* 0x000000080400b985 */ /* 0x0001e8000c101d26 */
[----:B------:R0:W-:Y:S02]  /*1c500*/  @!P4 ST.E.128 desc[UR38][R6.64], R36 ;  /* 0x000000240600c985 */ /* 0x0001e4000c101d26 */
.L_x_8600:
[----:B------:R-:W-:Y:S05]  /*1c510*/  BSYNC B1 ;  /* 0x0000000000017941 */ /* 0x000fea0003800000 */
.L_x_8599:
[----:B0---4-:R0:W4:Y:S01]  /*1c520*/  SHFL.IDX PT, R7, R3, 0x2, 0x181f ;  /* 0x00581f0003077f89 */ /* 0x01112200000e0000 */
        /* <DEDUP_REMOVED lines=12> */
.L_x_8602:
[----:B------:R-:W-:Y:S05]  /*1c5f0*/  BSYNC B1 ;  /* 0x0000000000017941 */ /* 0x000fea0003800000 */
.L_x_8601:
[----:B------:R-:W-:Y:S01]  /*1c600*/  VIADD R0, R50, 0x60 ;  /* 0x0000006032007836 */ /* 0x000fe20000000000 */
[----:B0--3--:R-:W0:Y:S04]  /*1c610*/  SHFL.IDX PT, R3, R3, 0x3, 0x181f ;  /* 0x00781f0003037f89 */ /* 0x009e2800000e0000 */
[----:B------:R-:W-:Y:S01]  /*1c620*/  ISETP.GE.AND P0, PT, R0, R59, PT ;  /* 0x0000003b0000720c */ /* 0x000fe20003f06270 */
[----:B----4-:R3:W4:-:S12]  /*1c630*/  SHFL.IDX PT, R7, R28, 0x3, 0x181f ;  /* 0x00781f001c077f89 */ /* 0x01071800000e0000 */
[----:B---3--:R-:W-:Y:S05]  /*1c640*/  @P0 BRA `(.L_x_8603) ;  /* 0x0000000800fc0947 */ /* 0x008fea0003800000 */
[----:B------:R-:W-:Y:S02]  /*1c650*/  ULDC UR4, c[0x0][0xac8] ;  /* 0x0002b20000047ab9 */ /* 0x000fe40000000800 */
[----:B------:R-:W-:-:S13]  /*1c660*/  ISETP.GE.AND P1, PT, R16, UR4, PT ;  /* 0x0000000410007c0c */ /* 0x000fda000bf26270 */
[----:B----4-:R-:W-:-:S04]  /*1c670*/  @!P1 LEA R4, P0, R16, R7, 0x1 ;  /* 0x0000000710049211 */ /* 0x010fc800078008ff */
[----:B0-----:R-:W-:Y:S02]  /*1c680*/  @!P1 LEA.HI.X R5, R16, R3, R17, 0x1, P0 ;  /* 0x0000000310059211 */ /* 0x001fe400000f0c11 */
[----:B------:R-:W-:-:S03]  /*1c690*/  ISETP.GE.AND P0, PT, R190, UR4, PT ;  /* 0x00000004be007c0c */ /* 0x000fc6000bf06270 */
[----:B------:R3:W-:Y:S10]  /*1c6a0*/  @!P1 ST.E.128 desc[UR38][R4.64], R24 ;  /* 0x0000001804009985 */ /* 0x0007f4000c101d26 */
[----:B------:R-:W-:Y:S05]  /*1c6b0*/  @P0 BRA `(.L_x_8603) ;  /* 0x0000000800e00947 */ /* 0x000fea0003800000 */
[----:B---3--:R-:W-:-:S04]  /*1c6c0*/  LEA R4, P0, R190, R7, 0x1 ;  /* 0x00000007be047211 */ /* 0x008fc800078008ff */
[----:B------:R-:W-:-:S05]  /*1c6d0*/  LEA.HI.X R5, R190, R3, R214, 0x1, P0 ;  /* 0x00000003be057211 */ /* 0x000fca00000f0cd6 */
[----:B------:R0:W-:Y:S01]  /*1c6e0*/  ST.E.128 desc[UR38][R4.64], R44 ;  /* 0x0000002c04007985 */ /* 0x0001e2000c101d26 */
[----:B------:R-:W-:Y:S05]  /*1c6f0*/  BRA `(.L_x_8603) ;  /* 0x0000000800d07947 */ /* 0x000fea0003800000 */
.L_x_8595:
        /* <DEDUP_REMOVED lines=16> */
[----:B---3--:R-:W-:Y:S02]  /*1c800*/  ISETP.NE.AND P2, PT, R25, 0x1, PT ;  /* 0x000000011900780c */ /* 0x008fe40003f45270 */
[----:B------:R-:W-:Y:S02]  /*1c810*/  ISETP.GE.AND P3, PT, R229, 0x80, PT ;  /* 0x00000080e500780c */ /* 0x000fe40003f66270 */
[----:B------:R-:W-:-:S09]  /*1c820*/  SHF.R.S32.HI R9, RZ, 0x1f, R209 ;  /* 0x0000001fff097819 */ /* 0x000fd200000114d1 */
[----:B------:R-:W2:Y:S01]  /*1c830*/  @P2 LDC R27, c[0x0][0xbec] ;  /* 0x0002fb00ff1b2b82 */ /* 0x000ea20000000800 */
[----:B----4-:R-:W-:Y:S05]  /*1c840*/  @P1 BRA `(.L_x_8604) ;  /* 0x0000000000101947 */ /* 0x010fea0003800000 */
[----:B------:R-:W-:Y:S05]  /*1c850*/  @!P0 BRA `(.L_x_8604) ;  /* 0x00000000000c8947 */ /* 0x000fea0003800000 */
[----:B------:R-:W3:Y:S04]  /*1c860*/  LDG.E R3, desc[UR38][R4.64] ;  /* 0x0000002604037981 */ /* 0x000ee8000c1e1900 */
[----:B-----5:R-:W3:Y:S02]  /*1c870*/  LDG.E R8, desc[UR38][R4.64+0x4] ;  /* 0x0000042604087981 */ /* 0x020ee4000c1e1900 */
[----:B---3--:R-:W-:-:S07]  /*1c880*/  IMAD.IADD R8, R8, 0x1, -R3 ;  /* 0x0000000108087824 */ /* 0x008fce00078e0a03 */
.L_x_8604:
[----:B------:R-:W-:Y:S01]  /*1c890*/  BSSY B1, `(.L_x_8605) ;  /* 0x000002d000017945 */ /* 0x000fe20003800000 */
[----:B------:R-:W-:Y:S02]  /*1c8a0*/  SHF.R.S32.HI R12, RZ, 0x1f, R208 ;  /* 0x0000001fff0c7819 */ /* 0x000fe400000114d0 */
[----:B------:R-:W-:Y:S02]  /*1c8b0*/  SEL R13, R209, RZ, !P0 ;  /* 0x000000ffd10d7207 */ /* 0x000fe40004000000 */
[----:B------:R-:W-:Y:S02]  /*1c8c0*/  SEL R14, R9, RZ, !P0 ;  /* 0x000000ff090e7207 */ /* 0x000fe40004000000 */
[----:B-----5:R-:W-:Y:S01]  /*1c8d0*/  SHF.R.S32.HI R11, RZ, 0x1f, R0 ;  /* 0x0000001fff0b7819 */ /* 0x020fe20000011400 */
[----:B------:R-:W-:Y:S06]  /*1c8e0*/  @P3 BRA `(.L_x_8606) ;  /* 0x00000000009c3947 */ /* 0x000fec0003800000 */
[----:B------:R-:W3:Y:S01]  /*1c8f0*/  S2R R10, SR_TID.X ;  /* 0x00000000000a7919 */ /* 0x000ee20000002100 */
[----:B------:R-:W4:Y:S02]  /*1c900*/  LDC R9, c[0x0][0xbe8] ;  /* 0x0002fa00ff097b82 */ /* 0x000f240000000800 */
[----:B----4-:R-:W-:Y:S01]  /*1c910*/  IMAD R3, R8, R9, RZ ;  /* 0x0000000908037224 */ /* 0x010fe200078e02ff */
[----:B---3--:R-:W-:-:S04]  /*1c920*/  IADD3 R10, R193, -0x80, R10 ;  /* 0xffffff80c10a7810 */ /* 0x008fc80007ffe00a */
        /* <DEDUP_REMOVED lines=9> */
[----:B------:R-:W3:Y:S01]  /*1c9c0*/  @P0 LDC R15, c[0x0][0xbec] ;  /* 0x0002fb00ff0f0b82 */ /* 0x000ee20000000800 */
[----:B------:R-:W-:Y:S01]  /*1c9d0*/  IMAD R7, R208, UR5, R7 ;  /* 0x00000005d0077c24 */ /* 0x000fe2000f8e0207 */
[----:B------:R-:W-:-:S03]  /*1c9e0*/  ULDC.64 UR4, c[0x0][0xb98] ;  /* 0x0002e60000047ab9 */ /* 0x000fc60000000a00 */
[----:B------:R-:W-:-:S03]  /*1c9f0*/  IMAD.IADD R5, R5, 0x1, R7 ;  /* 0x0000000105057824 */ /* 0x000fc600078e0207 */
[----:B------:R-:W4:Y:S01]  /*1ca00*/  @P0 LDC R21, c[0x0][0xbf0] ;  /* 0x0002fc00ff150b82 */ /* 0x000f220000000800 */
[----:B------:R-:W-:-:S04]  /*1ca10*/  IMAD.WIDE.U32 R4, R13, UR4, R4 ;  /* 0x000000040d047c25 */ /* 0x000fc8000f8e0004 */
[----:B---3--:R-:W-:-:S05]  /*1ca20*/  @P0 IMAD.HI.U32 R6, R10, R15, RZ ;  /* 0x0000000f0a060227 */ /* 0x008fca00078e00ff */
[----:B----4-:R-:W-:Y:S01]  /*1ca30*/  @P0 SHF.R.U32.HI R3, RZ, R21, R6 ;  /* 0x00000015ff030219 */ /* 0x010fe20000011606 */
[----:B------:R-:W-:-:S03]  /*1ca40*/  IMAD R6, R14, UR4, RZ ;  /* 0x000000040e067c24 */ /* 0x000fc6000f8e02ff */
[----:B------:R-:W-:Y:S01]  /*1ca50*/  IADD3 R4, P0, R3, R4, RZ ;  /* 0x0000000403047210 */ /* 0x000fe20007f1e0ff */
[--C-:B------:R-:W-:Y:S02]  /*1ca60*/  IMAD.MOV R7, RZ, RZ, -R3.reuse ;  /* 0x000000ffff077224 */ /* 0x100fe400078e0a03 */
        /* <DEDUP_REMOVED lines=15> */
.L_x_8606:
[----:B------:R-:W-:Y:S05]  /*1cb60*/  BSYNC B1 ;  /* 0x0000000000017941 */ /* 0x000fea0003800000 */
.L_x_8605:
[----:B------:R-:W4:Y:S01]  /*1cb70*/  @P2 LDC R9, c[0x0][0xbf0] ;  /* 0x0002fc00ff092b82 */ /* 0x000f220000000800 */
[----:B------:R-:W-:Y:S02]  /*1cb80*/  ULDC.64 UR4, c[0x0][0xaa0] ;  /* 0x0002a80000047ab9 */ /* 0x000fe40000000a00 */
[----:B---3--:R-:W-:Y:S02]  /*1cb90*/  IMAD R3, R11, UR4, RZ ;  /* 0x000000040b037c24 */ /* 0x008fe4000f8e02ff */
[----:B------:R-:W-:-:S04]  /*1cba0*/  IMAD.WIDE.U32 R4, R0, UR4, RZ ;  /* 0x0000000400047c25 */ /* 0x000fc8000f8e00ff */
[----:B------:R-:W-:Y:S01]  /*1cbb0*/  IMAD R3, R0, UR5, R3 ;  /* 0x0000000500037c24 */ /* 0x000fe2000f8e0203 */
[----:B------:R-:W-:Y:S01]  /*1cbc0*/  ULDC.64 UR4, c[0x0][0xae8] ;  /* 0x0002ba0000047ab9 */ /* 0x000fe20000000a00 */
[----:B------:R-:W-:Y:S02]  /*1cbd0*/  IMAD R0, R207, 0x20, R23 ;  /* 0x00000020cf007824 */ /* 0x000fe400078e0217 */
[----:B------:R-:W-:Y:S02]  /*1cbe0*/  IMAD.IADD R5, R5, 0x1, R3 ;  /* 0x0000000105057824 */ /* 0x000fe400078e0203 */
[----:B------:R-:W-:Y:S02]  /*1cbf0*/  IMAD.IADD R10, R193, 0x1, R0 ;  /* 0x00000001c10a7824 */ /* 0x000fe400078e0200 */
[----:B------:R-:W-:Y:S02]  /*1cc00*/  IMAD R3, R12, UR4, RZ ;  /* 0x000000040c037c24 */ /* 0x000fe4000f8e02ff */
[----:B--2---:R-:W-:-:S04]  /*1cc10*/  @P2 IMAD.HI.U32 R0, R10, R27, RZ ;  /* 0x0000001b0a002227 */ /* 0x004fc800078e00ff */
[C---:B------:R-:W-:Y:S02]  /*1cc20*/  IMAD R7, R208.reuse, UR5, R3 ;  /* 0x00000005d0077c24 */ /* 0x040fe4000f8e0203 */
[----:B------:R-:W-:Y:S01]  /*1cc30*/  IMAD.WIDE.U32 R4, R208, UR4, R4 ;  /* 0x00000004d0047c25 */ /* 0x000fe2000f8e0004 */
[----:B------:R-:W-:-:S03]  /*1cc40*/  ULDC.64 UR4, c[0x0][0xaf0] ;  /* 0x0002bc0000047ab9 */ /* 0x000fc60000000a00 */
[----:B------:R-:W-:Y:S01]  /*1cc50*/  IMAD.MOV.U32 R3, RZ, RZ, R10 ;  /* 0x000000ffff037224 */ /* 0x000fe200078e000a */
[----:B----4-:R-:W-:Y:S01]  /*1cc60*/  @P2 SHF.R.U32.HI R3, RZ, R9, R0 ;  /* 0x00000009ff032219 */ /* 0x010fe20000011600 */
        /* <DEDUP_REMOVED lines=20> */
[C---:B------:R-:W-:Y:S01]  /*1cdb0*/  LEA R0, P0, R4.reuse, UR4, 0x1 ;  /* 0x0000000404007c11 */ /* 0x040fe2000f8008ff */
[----:B------:R-:W-:Y:S01]  /*1cdc0*/  UMOV UR4, 0xffffffff ;  /* 0xffffffff00047882 */ /* 0x000fe20000000000 */
[----:B------:R-:W-:Y:S02]  /*1cdd0*/  IMAD.IADD R193, R23, 0x1, R193 ;  /* 0x0000000117c17824 */ /* 0x000fe400078e02c1 */
[----:B------:R-:W-:Y:S01]  /*1cde0*/  LEA.HI.X R4, R4, UR5, R3, 0x1, P0 ;  /* 0x0000000504047c11 */ /* 0x000fe200080f0c03 */
[----:B------:R-:W-:Y:S08]  /*1cdf0*/  BRA.DIV UR4, `(.L_x_8607) ;  /* 0x0000009a043c7947 */ /* 0x000ff0000b800000 */
[----:B------:R2:W3:Y:S04]  /*1ce00*/  SHFL.IDX PT, R3, R4, RZ, 0x181f ;  /* 0x00181fff04037589 */ /* 0x0004e800000e0000 */
[----:B------:R2:W4:Y:S02]  /*1ce10*/  SHFL.IDX PT, R14, R0, RZ, 0x181f ;  /* 0x00181fff000e7589 */ /* 0x00052400000e0000 */
.L_x_8848:
[----:B------:R-:W-:Y:S01]  /*1ce20*/  IMAD R8, R8, R25, RZ ;  /* 0x0000001908087224 */ /* 0x000fe200078e02ff */
[----:B------:R-:W-:Y:S04]  /*1ce30*/  BSSY B1, `(.L_x_8608) ;  /* 0x000000c000017945 */ /* 0x000fe80003800000 */
[----:B------:R-:W-:-:S13]  /*1ce40*/  ISETP.GE.AND P0, PT, R193, R8, PT ;  /* 0x00000008c100720c */ /* 0x000fda0003f06270 */
[----:B------:R-:W-:Y:S05]  /*1ce50*/  @P0 BRA `(.L_x_8609) ;  /* 0x0000000000240947 */ /* 0x000fea0003800000 */
[----:B------:R-:W-:Y:S02]  /*1ce60*/  ULDC UR4, c[0x0][0xac8] ;  /* 0x0002b20000047ab9 */ /* 0x000fe40000000800 */
[----:B------:R-:W-:Y:S02]  /*1ce70*/  ISETP.GE.AND P2, PT, R16, UR4, PT ;  /* 0x0000000410007c0c */ /* 0x000fe4000bf46270 */
[----:B------:R-:W-:-:S11]  /*1ce80*/  ISETP.GE.AND P3, PT, R190, UR4, PT ;  /* 0x00000004be007c0c */ /* 0x000fd6000bf66270 */
[-C--:B----4-:R-:W-:Y:S02]  /*1ce90*/  @!P2 LEA R6, P0, R16, R14.reuse, 0x1 ;  /* 0x0000000e1006a211 */ /* 0x090fe400078008ff */
[----:B------:R-:W-:Y:S02]  /*1cea0*/  @!P3 LEA R14, P1, R190, R14, 0x1 ;  /* 0x0000000ebe0eb211 */ /* 0x000fe400078208ff */
[-C--:B---3--:R-:W-:Y:S02]  /*1ceb0*/  @!P2 LEA.HI.X R7, R16, R3.reuse, R17, 0x1, P0 ;  /* 0x000000031007a211 */ /* 0x088fe400000f0c11 */
[----:B------:R-:W-:-:S03]  /*1cec0*/  @!P3 LEA.HI.X R15, R190, R3, R214, 0x1, P1 ;  /* 0x00000003be0fb211 */ /* 0x000fc600008f0cd6 */
[----:B------:R3:W-:Y:S04]  /*1ced0*/  @!P2 ST.E.128 desc[UR38][R6.64], RZ ;  /* 0x000000ff0600a985 */ /* 0x0007e8000c101d26 */
[----:B------:R3:W-:Y:S02]  /*1cee0*/  @!P3 ST.E.128 desc[UR38][R14.64], RZ ;  /* 0x000000ff0e00b985 */ /* 0x0007e4000c101d26 */
.L_x_8609:
[----:B------:R-:W-:Y:S05]  /*1cef0*/  BSYNC B1 ;  /* 0x0000000000017941 */ /* 0x000fea0003800000 */
.L_x_8608:
[----:B------:R-:W-:-:S03]  /*1cf00*/  UMOV UR4, 0xffffffff ;  /* 0xffffffff00047882 */ /* 0x000fc60000000000 */
[----:B------:R-:W-:Y:S05]  /*1cf10*/  BRA.DIV UR4, `(.L_x_8610) ;  /* 0x0000009a04287947 */ /* 0x000fea000b800000 */
[----:B---3--:R3:W0:Y:S04]  /*1cf20*/  SHFL.IDX PT, R3, R4, 0x1, 0x181f ;  /* 0x00381f0004037f89 */ /* 0x00862800000e0000 */
[----:B----4-:R3:W4:Y:S02]  /*1cf30*/  SHFL.IDX PT, R14, R0, 0x1, 0x181f ;  /* 0x00381f00000e7f89 */ /* 0x01072400000e0000 */
.L_x_8852:
[----:B------:R-:W-:Y:S01]  /*1cf40*/  VIADD R5, R193, 0x20 ;  /* 0x00000020c1057836 */ /* 0x000fe20000000000 */
        /* <DEDUP_REMOVED lines=8> */
[-C--:B0-----:R-:W-:Y:S02]  /*1cfd0*/  @!P2 LEA.HI.X R7, R16, R3.reuse, R17, 0x1, P0 ;  /* 0x000000031007a211 */ /* 0x081fe400000f0c11 */
[----:B------:R-:W-:-:S03]  /*1cfe0*/  @!P3 LEA.HI.X R15, R190, R3, R214, 0x1, P1 ;  /* 0x00000003be0fb211 */ /* 0x000fc600008f0cd6 */
[----:B------:R0:W-:Y:S04]  /*1cff0*/  @!P2 ST.E.128 desc[UR38][R6.64], RZ ;  /* 0x000000ff0600a985 */ /* 0x0001e8000c101d26 */
[----:B------:R0:W-:Y:S02]  /*1d000*/  @!P3 ST.E.128 desc[UR38][R14.64], RZ ;  /* 0x000000ff0e00b985 */ /* 0x0001e4000c101d26 */
.L_x_8612:
[----:B------:R-:W-:Y:S05]  /*1d010*/  BSYNC B1 ;  /* 0x0000000000017941 */ /* 0x000fea0003800000 */
.L_x_8611:
[----:B------:R-:W-:-:S03]  /*1d020*/  UMOV UR4, 0xffffffff ;  /* 0xffffffff00047882 */ /* 0x000fc60000000000 */
[----:B------:R-:W-:Y:S05]  /*1d030*/  BRA.DIV UR4, `(.L_x_8613) ;  /* 0x0000009a04287947 */ /* 0x000fea000b800000 */
[----:B0-----:R0:W0:Y:S04]  /*1d040*/  SHFL.IDX PT, R3, R4, 0x2, 0x181f ;  /* 0x00581f0004037f89 */ /* 0x00102800000e0000 */
[----:B----4-:R4:W0:Y:S02]  /*1d050*/  SHFL.IDX PT, R14, R0, 0x2, 0x181f ;  /* 0x00581f00000e7f89 */ /* 0x01082400000e0000 */
.L_x_8856:
[----:B------:R-:W-:Y:S01]  /*1d060*/  VIADD R5, R193, 0x40 ;  /* 0x00000040c1057836 */ /* 0x000fe20000000000 */
[----:B------:R-:W-:Y:S04]  /*1d070*/  BSSY B1, `(.L_x_8614) ;  /* 0x000000c000017945 */ /* 0x000fe80003800000 */
[----:B------:R-:W-:-:S13]  /*1d080*/  ISETP.GE.AND P0, PT, R5, R8, PT ;  /* 0x000000080500720c */ /* 0x000fda0003f06270 */
[----:B------:R-:W-:Y:S05]  /*1d090*/  @P0 BRA `(.L_x_8615) ;  /* 0x0000000000240947 */ /* 0x000fea0003800000 */
[----:B------:R-:W-:Y:S02]  /*1d0a0*/  ULDC UR4, c[0x0][0xac8] ;  /* 0x0002b20000047ab9 */ /* 0x000fe40000000800 */
[----:B------:R-:W-:Y:S02]  /*1d0b0*/  ISETP.GE.AND P2, PT, R16, UR4, PT ;  /* 0x0000000410007c0c */ /* 0x000fe4000bf46270 */
[----:B------:R-:W-:-:S11]  /*1d0c0*/  ISETP.GE.AND P3, PT, R190, UR4, PT ;  /* 0x00000004be007c0c */ /* 0x000fd6000bf66270 */
[-C--:B0-----:R-:W-:Y:S02]  /*1d0d0*/  @!P2 LEA R6, P0, R16, R14.reuse, 0x1 ;  /* 0x0000000e1006a211 */ /* 0x081fe400078008ff */
[----:B------:R-:W-:Y:S02]  /*1d0e0*/  @!P3 LEA R14, P1, R190, R14, 0x1 ;  /* 0x0000000ebe0eb211 */ /* 0x000fe400078208ff */
[-C--:B------:R-:W-:Y:S02]  /*1d0f0*/  @!P2 LEA.HI.X R7, R16, R3.reuse, R17, 0x1, P0 ;  /* 0x000000031007a211 */ /* 0x080fe400000f0c11 */
[----:B------:R-:W-:-:S03]  /*1d100*/  @!P3 LEA.HI.X R15, R190, R3, R214, 0x1, P1 ;  /* 0x00000003be0fb211 */ /* 0x000fc600008f0cd6 */
[----:B------:R0:W-:Y:S04]  /*1d110*/  @!P2 ST.E.128 desc[UR38][R6.64], RZ ;  /* 0x000000ff0600a985 */ /* 0x0001e8000c101d26 */
[----:B------:R0:W-:Y:S02]  /*1d120*/  @!P3 ST.E.128 desc[UR38][R14.64], RZ ;  /* 0x000000ff0e00b985 */ /* 0x0001e4000c101d26 */
.L_x_8615:
[----:B------:R-:W-:Y:S05]  /*1d130*/  BSYNC B1 ;  /* 0x0000000000017941 */ /* 0x000fea0003800000 */
.L_x_8614:
[----:B------:R-:W-:-:S03]  /*1d140*/  UMOV UR4, 0xffffffff ;  /* 0xffffffff00047882 */ /* 0x000fc60000000000 */
[----:B------:R-:W-:Y:S05]  /*1d150*/  BRA.DIV UR4, `(.L_x_8616) ;  /* 0x0000009a04287947 */ /* 0x000fea000b800000 */
[----:B0-----:R0:W0:Y:S04]  /*1d160*/  SHFL.IDX PT, R3, R4, 0x3, 0x181f ;  /* 0x00781f0004037f89 */ /* 0x00102800000e0000 */
[----:B------:R0:W0:Y:S02]  /*1d170*/  SHFL.IDX PT, R14, R0, 0x3, 0x181f ;  /* 0x00781f00000e7f89 */ /* 0x00002400000e0000 */
.L_x_8860:
[----:B0-234-:R-:W-:-:S05]  /*1d180*/  VIADD R0, R193, 0x60 ;  /* 0x00000060c1007836 */ /* 0x01dfca0000000000 */
[----:B------:R-:W-:-:S13]  /*1d190*/  ISETP.GE.AND P0, PT, R0, R8, PT ;  /* 0x000000080000720c */ /* 0x000fda0003f06270 */
[----:B------:R-:W-:Y:S05]  /*1d1a0*/  @P0 BRA `(.L_x_8603) ;  /* 0x0000000000240947 */ /* 0x000fea0003800000 */
[----:B------:R-:W-:Y:S02]  /*1d1b0*/  ULDC UR4, c[0x0][0xac8] ;  /* 0x0002b20000047ab9 */ /* 0x000fe40000000800 */
[----:B------:R-:W-:Y:S02]  /*1d1c0*/  ISETP.GE.AND P2, PT, R16, UR4, PT ;  /* 0x0000000410007c0c */ /* 0x000fe4000bf46270 */
[----:B------:R-:W-:-:S11]  /*1d1d0*/  ISETP.GE.AND P3, PT, R190, UR4, PT ;  /* 0x00000004be007c0c */ /* 0x000fd6000bf66270 */
[-C--:B------:R-:W-:Y:S02]  /*1d1e0*/  @!P2 LEA R4, P0, R16, R14.reuse, 0x1 ;  /* 0x0000000e1004a211 */ /* 0x080fe400078008ff */
[----:B------:R-:W-:Y:S02]  /*1d1f0*/  @!P3 LEA R14, P1, R190, R14, 0x1 ;  /* 0x0000000ebe0eb211 */ /* 0x000fe400078208ff */
[-C--:B------:R-:W-:Y:S02]  /*1d200*/  @!P2 LEA.HI.X R5, R16, R3.reuse, R17, 0x1, P0 ;  /* 0x000000031005a211 */ /* 0x080fe400000f0c11 */
[----:B------:R-:W-:-:S03]  /*1d210*/  @!P3 LEA.HI.X R15, R190, R3, R214, 0x1, P1 ;  /* 0x00000003be0fb211 */ /* 0x000fc600008f0cd6 */
[----:B------:R0:W-:Y:S04]  /*1d220*/  @!P2 ST.E.128 desc[UR38][R4.64], RZ ;  /* 0x000000ff0400a985 */ /* 0x0001e8000c101d26 */
[----:B------:R0:W-:Y:S02]  /*1d230*/  @!P3 ST.E.128 desc[UR38][R14.64], RZ ;  /* 0x000000ff0e00b985 */ /* 0x0001e4000c101d26 */
.L_x_8603:
[----:B------:R-:W-:Y:S05]  /*1d240*/  BSYNC B0 ;  /* 0x0000000000007941 */ /* 0x000fea0003800000 */
.L_x_8594:
[----:B------:R-:W-:Y:S02]  /*1d250*/  ULDC UR4, c[0x0][0xc3c] ;  /* 0x00030f0000047ab9 */ /* 0x000fe40000000800 */
[----:B-1----:R-:W-:-:S13]  /*1d260*/  ISETP.GE.AND P0, PT, R31, UR4, PT ;  /* 0x000000041f007c0c */ /* 0x002fda000bf06270 */
[----:B------:R-:W-:Y:S05]  /*1d270*/  @!P0 BRA `(.L_x_8617) ;  /* 0xfffffe3c00bc8947 */ /* 0x000fea000383ffff */
[----:B------:R-:W-:Y:S05]  /*1d280*/  BRA `(.L_x_8355) ;  /* 0x0000007c00307947 */ /* 0x000fea0003800000 */
.L_x_8353:
[----:B------:R-:W-:-:S08]  /*1d290*/  NOP ;  /* 0x0000000000007918 */ /* 0x000fd00000000000 */
[----:B--2---:R-:W0:-:S00]  /*1d2a0*/  USETMAXREG.DEALLOC.CTAPOOL 0x18 ;  /* 0x00000018000079c8 */ /* 0x004e0000080e0500 */
        /* <DEDUP_REMOVED lines=16> */
.L_x_8618:
        /* <DEDUP_REMOVED lines=41> */
.L_x_8624:
        /* <DEDUP_REMOVED lines=12> */
.L_x_8623:
[----:B------:R-:W-:Y:S05]  /*1d700*/  BSYNC B0 ;  /* 0x0000000000007941 */ /* 0x000fea0003800000 */
.L_x_8622:
        /* <DEDUP_REMOVED lines=21> */
.L_x_8620:
        /* <DEDUP_REMOVED lines=20> */
.L_x_8625:
        /* <DEDUP_REMOVED lines=56> */
.L_x_8621:
[----:B------:R-:W-:Y:S02]  /*1dd20*/  IMAD.MOV.U32 R17, RZ, RZ, RZ ;  /* 0x000000ffff117224 */ /* 0x000fe400078e00ff */
[----:B------:R-:W-:Y:S02]  /*1dd30*/  IMAD.U32 R16, RZ, RZ, UR6 ;  /* 0x00000006ff107e24 */ /* 0x000fe4000f8e00ff */
[----:B------:R-:W-:-:S07]  /*1dd40*/  IMAD.MOV.U32 R18, RZ, RZ, RZ ;  /* 0x000000ffff127224 */ /* 0x000fce00078e00ff */
.L_x_8626:
[----:B------:R-:W-:-:S13]  /*1dd50*/  ISETP.NE.AND P0, PT, R0, RZ, PT ;  /* 0x000000ff0000720c */ /* 0x000fda0003f05270 */
[----:B------:R-:W1:Y:S01]  /*1dd60*/  @!P0 S2R R3, SR_CgaCtaId ;  /* 0x0000000000038919 */ /* 0x000e620000008800 */
[----:B------:R-:W-:-:S04]  /*1dd70*/  @!P0 MOV R0, 0x400 ;  /* 0x0000040000008802 */ /* 0x000fc80000000f00 */
[----:B-1----:R-:W-:-:S05]  /*1dd80*/  @!P0 LEA R0, R3, R0, 0x18 ;  /* 0x0000000003008211 */ /* 0x002fca00078ec0ff */
[----:B------:R1:W-:Y:S01]  /*1dd90*/  @!P0 STS.128 [R0+0x288d0], R16 ;  /* 0x0288d01000008388 */ /* 0x0003e20000000c00 */
[----:B------:R-:W-:Y:S06]  /*1dda0*/  BAR.ARV 0x5, 0x180 ;  /* 0x0146000000007b1d */ /* 0x000fec0000002000 */
.L_x_8619:
        /* <DEDUP_REMOVED lines=20> */
[----:B------:R-:W-:-:S02]  /*1def0*/  LOP3.LUT R0, R0, 0x38, RZ, 0xc0, !PT ;  /* 0x0000003800007812 */ /* 0x000fc400078ec0ff */
[----:B------:R-:W-:Y:S02]  /*1df00*/  LOP3.LUT R2, R3, 0x200, R2, 0xf8, !PT ;  /* 0x0000020003027812 */ /* 0x000fe400078ef802 */
[C---:B------:R-:W-:Y:S01]  /*1df10*/  LOP3.LUT P0, R3, R4.reuse, 0x1f, RZ, 0xc0, !PT ;  /* 0x0000001f04037812 */ /* 0x040fe2000780c0ff */
[----:B------:R-:W-:Y:S01]  /*1df20*/  IMAD.SHL.U32 R4, R4, 0x10, RZ ;  /* 0x0000001004047824 */ /* 0x000fe200078e00ff */
[----:B------:R-:W-:Y:S02]  /*1df30*/  SHF.R.U32.HI R7, RZ, 0x3, R8 ;  /* 0x00000003ff077819 */ /* 0x000fe40000011608 */
[----:B------:R-:W-:Y:S01]  /*1df40*/  LOP3.LUT R0, R0, 0x40, RZ, 0xfc, !PT ;  /* 0x0000004000007812 */ /* 0x000fe200078efcff */
[----:B------:R0:W-:Y:S01]  /*1df50*/  STL [R1+0x28], R3 ;  /* 0x0000280301007387 */ /* 0x0001e20000100800 */
[----:B------:R-:W-:Y:S01]  /*1df60*/  LOP3.LUT R4, R7, 0x70, R4, 0xf8, !PT ;  /* 0x0000007007047812 */ /* 0x000fe200078ef804 */
        /* <DEDUP_REMOVED lines=13> */
[----:B------:R-:W-:-:S11]  /*1e040*/  LOP3.LUT R6, R6, 0xfffffff7, RZ, 0xc0, !PT ;  /* 0xfffffff706067812 */ /* 0x000fd600078ec0ff */
[----:B------:R-:W-:-:S05]  /*1e050*/  @P0 LOP3.LUT R6, R6, 0x8, RZ, 0xfc, !PT ;  /* 0x0000000806060812 */ /* 0x000fca00078efcff */
[----:B------:R0:W-:Y:S04]  /*1e060*/  STL [R1+0x4], R6 ;  /* 0x0000040601007387 */ /* 0x0001e80000100800 */
[----:B------:R0:W-:Y:S04]  /*1e070*/  STL [R1+0x54], RZ ;  /* 0x000054ff01007387 */ /* 0x0001e80000100800 */
[----:B------:R0:W-:Y:S04]  /*1e080*/  STL [R1+0x20], R2 ;  /* 0x0000200201007387 */ /* 0x0001e80000100800 */
[----:B------:R0:W-:Y:S04]  /*1e090*/  STL [R1+0x1c], RZ ;  /* 0x00001cff01007387 */ /* 0x0001e80000100800 */
[----:B------:R0:W-:Y:S04]  /*1e0a0*/  STL [R1+0x8], RZ ;  /* 0x000008ff01007387 */ /* 0x0001e80000100800 */
[----:B------:R0:W-:Y:S02]  /*1e0b0*/  STL [R1+0x14], R2 ;  /* 0x0000140201007387 */ /* 0x0001e40000100800 */
.L_x_8782:
[----:B-1----:R-:W1:Y:S01]  /*1e0c0*/  LDC.64 R12, c[0x0][0xa00] ;  /* 0x00028000ff0c7b82 */ /* 0x002e620000000a00 */
[----:B------:R-:W-:Y:S05]  /*1e0d0*/  YIELD ;  /* 0x0000000000007946 */ /* 0x000fea0003800000 */
[----:B------:R-:W-:Y:S01]  /*1e0e0*/  ULDC.64 UR4, c[0x0][0xa28] ;  /* 0x00028a0000047ab9 */ /* 0x000fe20000000a00 */
[----:B0-----:R-:W-:Y:S02]  /*1e0f0*/  CS2R R6, SRZ ;  /* 0x0000000000067805 */ /* 0x001fe4000001ff00 */
[----:B------:R-:W-:Y:S01]  /*1e100*/  ISETP.NE.U32.AND P0, PT, RZ, UR4, PT ;  /* 0x00000004ff007c0c */ /* 0x000fe2000bf05070 */
[----:B------:R-:W-:Y:S01]  /*1e110*/  ULDC.64 UR8, c[0x0][0xa18] ;  /* 0x0002860000087ab9 */ /* 0x000fe20000000a00 */
[----:B------:R-:W0:Y:S01]  /*1e120*/  LDC.64 R4, c[0x0][0xa08] ;  /* 0x00028200ff047b82 */ /* 0x000e220000000a00 */
[----:B------:R-:W-:Y:S01]  /*1e130*/  ULDC.64 UR6, c[0x0][0xa08] ;  /* 0x0002820000067ab9 */ /* 0x000fe20000000a00 */
[----:B------:R-:W-:Y:S01]  /*1e140*/  ISETP.NE.AND.EX P0, PT, RZ, UR5, PT, P0 ;  /* 0x00000005ff007c0c */ /* 0x000fe2000bf05300 */
[----:B------:R-:W-:-:S02]  /*1e150*/  ULDC.64 UR4, c[0x0][0xa00] ;  /* 0x0002800000047ab9 */ /* 0x000fc40000000a00 */
[----:B------:R-:W-:-:S04]  /*1e160*/  ISETP.NE.U32.AND P1, PT, RZ, UR4, PT ;  /* 0x00000004ff007c0c */ /* 0x000fc8000bf25070 */
[----:B------:R-:W-:Y:S01]  /*1e170*/  ISETP.NE.AND.EX P1, PT, RZ, UR5, PT, P1 ;  /* 0x00000005ff007c0c */ /* 0x000fe2000bf25310 */
[----:B------:R-:W-:Y:S01]  /*1e180*/  ULDC.64 UR4, c[0x0][0xa10] ;  /* 0x0002840000047ab9 */ /* 0x000fe20000000a00 */
[----:B-1----:R-:W-:-:S04]  /*1e190*/  IMAD.WIDE R12, R19, 0x4, R12 ;  /* 0x00000004130c7825 */ /* 0x002fc800078e020c */
[----:B---3--:R-:W1:Y:S07]  /*1e1a0*/  @P0 LDC.64 R2, c[0x0][0xa28] ;  /* 0x00028a00ff020b82 */ /* 0x008e6e0000000a00 */
[----:B------:R-:W2:Y:S01]  /*1e1b0*/  @P1 LDG.E R7, desc[UR38][R12.64] ;  /* 0x000000260c071981 */ /* 0x000ea2000c1e1900 */
[----:B------:R-:W-:-:S04]  /*1e1c0*/  ISETP.NE.U32.AND P3, PT, RZ, UR8, PT ;  /* 0x00000008ff007c0c */ /* 0x000fc8000bf65070 */
[----:B------:R-:W-:Y:S01]  /*1e1d0*/  ISETP.NE.AND.EX P3, PT, RZ, UR9, PT, P3 ;  /* 0x00000009ff007c0c */ /* 0x000fe2000bf65330 */
[----:B-1----:R-:W-:-:S12]  /*1e1e0*/  @P0 IMAD.WIDE R2, R19, 0x4, R2 ;  /* 0x0000000413020825 */ /* 0x002fd800078e0202 */
[----:B------:R-:W1:Y:S01]  /*1e1f0*/  @P3 LDC.64 R10, c[0x0][0xa18] ;  /* 0x00028600ff0a3b82 */ /* 0x000e620000000a00 */
[----:B-----5:R3:W5:Y:S01]  /*1e200*/  @P0 LDG.E R6, desc[UR38][R2.64] ;  /* 0x0000002602060981 */ /* 0x020762000c1e1900 */
[----:B------:R-:W-:Y:S01]  /*1e210*/  ISETP.NE.U32.AND P2, PT, RZ, UR6, PT ;  /* 0x00000006ff007c0c */ /* 0x000fe2000bf45070 */
[----:B------:R-:W-:Y:S01]  /*1e220*/  IMAD.MOV.U32 R8, RZ, RZ, RZ ;  /* 0x000000ffff087224 */ /* 0x000fe200078e00ff */
[----:B------:R-:W-:Y:S01]  /*1e230*/  ISETP.NE.U32.AND P0, PT, RZ, UR4, PT ;  /* 0x00000004ff007c0c */ /* 0x000fe2000bf05070 */
[----:B------:R-:W-:Y:S02]  /*1e240*/  IMAD.MOV.U32 R0, RZ, RZ, RZ ;  /* 0x000000ffff007224 */ /* 0x000fe400078e00ff */
[----:B0-----:R-:W-:Y:S01]  /*1e250*/  IMAD.WIDE R4, R19, 0x4, R4 ;  /* 0x0000000413047825 */ /* 0x001fe200078e0204 */
[----:B---3--:R-:W0:Y:S01]  /*1e260*/  LDC.64 R2, c[0x0][0xa10] ;  /* 0x00028400ff027b82 */ /* 0x008e220000000a00 */
[----:B------:R-:W-:Y:S01]  /*1e270*/  ULDC UR4, c[0x0][0x288] ;  /* 0x0000a20000047ab9 */ /* 0x000fe20000000800 */
[----:B------:R-:W-:-:S02]  /*1e280*/  ISETP.NE.AND.EX P2, PT, RZ, UR7, PT, P2 ;  /* 0x00000007ff007c0c */ /* 0x000fc4000bf45320 */
[----:B------:R-:W-:Y:S01]  /*1e290*/  ISETP.NE.AND.EX P0, PT, RZ, UR5, PT, P0 ;  /* 0x00000005ff007c0c */ /* 0x000fe2000bf05300 */
[----:B-1----:R-:W-:-:S10]  /*1e2a0*/  @P3 IMAD.WIDE R10, R19, 0x4, R10 ;  /* 0x00000004130a3825 */ /* 0x002fd400078e020a */
[----:B------:R-:W5:Y:S01]  /*1e2b0*/  @P2 LDG.E R8, desc[UR38][R4.64] ;  /* 0x0000002604082981 */ /* 0x000f62000c1e1900 */
[----:B0-----:R-:W-:-:S05]  /*1e2c0*/  IMAD.WIDE R2, R19, 0x4, R2 ;  /* 0x0000000413027825 */ /* 0x001fca00078e0202 */
        /* <DEDUP_REMOVED lines=22> */
.L_x_8628:
        /* <DEDUP_REMOVED lines=10> */
.L_x_8629:
[----:B------:R-:W-:Y:S05]  /*1e4d0*/  @!P2 BRA `(.L_x_8630) ;  /* 0x00000000000ca947 */ /* 0x000fea0003800000 */
[----:B------:R-:W2:Y:S04]  /*1e4e0*/  LDG.E R7, desc[UR38][R4.64] ;  /* 0x0000002604077981 */ /* 0x000ea8000c1e1900 */
[----:B------:R-:W2:Y:S02]  /*1e4f0*/  LDG.E R4, desc[UR38][R4.64+0x4] ;  /* 0x0000042604047981 */ /* 0x000ea4000c1e1900 */
[----:B--2---:R-:W-:-:S07]  /*1e500*/  IMAD.IADD R7, R4, 0x1, -R7 ;  /* 0x0000000104077824 */ /* 0x004fce00078e0a07 */
.L_x_8630:
        /* <DEDUP_REMOVED lines=15> */
[----:B------:R-:W-:-:S04]  /*1e600*/  IADD3 R17, R7, 0x1, -R11 ;  /* 0x0000000107117810 */ /* 0x000fc80007ffe80b */
[----:B------:R-:W-:Y:S01]  /*1e610*/  SHF.R.S32.HI R3, RZ, 0x1f, R2 ;  /* 0x0000001fff037819 */ /* 0x000fe20000011402 */
[----:B------:R-:W-:-:S03]  /*1e620*/  IMAD.IADD R6, R17, 0x1, R6 ;  /* 0x0000000111067824 */ /* 0x000fc600078e0206 */
[----:B------:R-:W-:Y:S02]  /*1e630*/  LEA.HI R21, R3, R2, RZ, 0x7 ;  /* 0x0000000203157211 */ /* 0x000fe400078f38ff */
[----:B------:R-:W1:Y:S02]  /*1e640*/  LDC.64 R2, c[0x0][0x9e0] ;  /* 0x00027800ff027b82 */ /* 0x000e640000000a00 */
[----:B------:R-:W-:Y:S02]  /*1e650*/  SHF.R.S32.HI R21, RZ, 0x7, R21 ;  /* 0x00000007ff157819 */ /* 0x000fe40000011415 */
        /* <DEDUP_REMOVED lines=14> */
.L_x_8633:
[----:B------:R-:W-:-:S13]  /*1e740*/  ISETP.NE.AND P3, PT, R3, 0x1, PT ;  /* 0x000000010300780c */ /* 0x000fda0003f65270 */
[----:B------:R-:W1:Y:S02]  /*1e750*/  @P3 LDC.64 R4, c[0x0][0x9e8] ;  /* 0x00027a00ff043b82 */ /* 0x000e640000000a00 */
[----:B-1----:R-:W-:-:S05]  /*1e760*/  @P3 IMAD.HI.U32 R4, R2, R4, RZ ;  /* 0x0000000402043227 */ /* 0x002fca00078e00ff */
[----:B------:R-:W-:-:S07]  /*1e770*/  @P3 SHF.R.U32.HI R2, RZ, R5, R4 ;  /* 0x00000005ff023219 */ /* 0x000fce0000011604 */
.L_x_8634:
[----:B------:R-:W-:Y:S05]  /*1e780*/  BSYNC B0 ;  /* 0x0000000000007941 */ /* 0x000fea0003800000 */
.L_x_8632:
[----:B------:R-:W-:-:S05]  /*1e790*/  IMAD R2, R2, R3, R3 ;  /* 0x0000000302027224 */ /* 0x000fca00078e0203 */
[----:B------:R-:W-:-:S07]  /*1e7a0*/  VIMNMX R8, R8, R2, PT ;  /* 0x0000000208087248 */ /* 0x000fce0003fe0100 */
.L_x_8631:
        /* <DEDUP_REMOVED lines=20> */
.L_x_8637:
[----:B------:R-:W-:-:S13]  /*1e8f0*/  ISETP.NE.AND P1, PT, R3, 0x1, PT ;  /* 0x000000010300780c */ /* 0x000fda0003f25270 */
[----:B------:R-:W1:Y:S02]  /*1e900*/  @P1 LDC.64 R4, c[0x0][0x9e8] ;  /* 0x00027a00ff041b82 */ /* 0x000e640000000a00 */
[----:B-1----:R-:W-:-:S05]  /*1e910*/  @P1 IMAD.HI.U32 R4, R6, R4, RZ ;  /* 0x0000000406041227 */ /* 0x002fca00078e00ff */
[----:B------:R-:W-:-:S07]  /*1e920*/  @P1 SHF.R.U32.HI R6, RZ, R5, R4 ;  /* 0x00000005ff061219 */ /* 0x000fce0000011604 */
.L_x_8638:
[----:B------:R-:W-:Y:S05]  /*1e930*/  BSYNC B0 ;  /* 0x0000000000007941 */ /* 0x000fea0003800000 */
.L_x_8636:
[----:B------:R-:W-:-:S05]  /*1e940*/  IMAD R3, R6, R3, RZ ;  /* 0x0000000306037224 */ /* 0x000fca00078e02ff */
[----:B------:R-:W-:-:S07]  /*1e950*/  VIMNMX R2, R2, R3, !PT ;  /* 0x0000000302027248 */ /* 0x000fce0007fe0100 */
.L_x_8635:
        /* <DEDUP_REMOVED lines=31> */
.L_x_8863:
[----:B--2---:R-:W-:Y:S02]  /*1eb50*/  ISETP.NE.AND P0, PT, R14, RZ, PT ;  /* 0x000000ff0e00720c */ /* 0x004fe40003f05270 */
[----:B------:R-:W-:-:S11]  /*1eb60*/  PLOP3.LUT P1, PT, PT, PT, PT, 0x8, 0x0 ;  /* 0x000000000000781c */ /* 0x000fd60003f2e170 */
[----:B------:R-:W-:Y:S05]  /*1eb70*/  @P0 BRA `(.L_x_8642) ;  /* 0x00000000000c0947 */ /* 0x000fea0003800000 */
[----:B------:R-:W-:-:S03]  /*1eb80*/  UMOV UR4, 0xffffffff ;  /* 0xffffffff00047882 */ /* 0x000fc60000000000 */
[----:B------:R-:W-:Y:S05]  /*1eb90*/  BRA.DIV UR4, `(.L_x_8643) ;  /* 0x0000008204147947 */ /* 0x000fea000b800000 */
[----:B------:R-:W-:-:S13]  /*1eba0*/  ELECT P1, URZ, PT ;  /* 0x00000000003f782f */ /* 0x000fda0003820000 */
.L_x_8642:
[----:B-1----:R-:W2:Y:S04]  /*1ebb0*/  LDL R5, [R1+0x54] ;  /* 0x0000540001057983 */ /* 0x002ea80000100800 */
[----:B------:R-:W3:Y:S01]  /*1ebc0*/  LDL R7, [R1] ;  /* 0x0000000001077983 */ /* 0x000ee20000100800 */
        /* <DEDUP_REMOVED lines=8> */
.L_x_8866:
[----:B------:R-:W-:Y:S05]  /*1ec50*/  BSYNC B1 ;  /* 0x0000000000017941 */ /* 0x000fea0003800000 */
.L_x_8644:
[----:B------:R-:W-:Y:S04]  /*1ec60*/  BSSY B1, `(.L_x_8646) ;  /* 0x0000072000017945 */ /* 0x000fe80003800000 */
[----:B------:R-:W-:Y:S05]  /*1ec70*/  @!P1 BRA `(.L_x_8647) ;  /* 0x0000000400c09947 */ /* 0x000fea0003800000 */
[----:B------:R-:W2:Y:S04]  /*1ec80*/  LDL R9, [R1] ;  /* 0x0000000001097983 */ /* 0x000ea80000100800 */
        /* <DEDUP_REMOVED lines=10> */
.L_x_8867:
[----:B------:R-:W-:Y:S05]  /*1ed30*/  BSYNC B2 ;  /* 0x0000000000027941 */ /* 0x000fea0003800000 */
.L_x_8648:
        /* <DEDUP_REMOVED lines=8> */
.L_x_8651:
[----:B------:R-:W-:Y:S05]  /*1edc0*/  BSYNC B2 ;  /* 0x0000000000027941 */ /* 0x000fea0003800000 */
.L_x_8650:
[----:B------:R-:W3:Y:S04]  /*1edd0*/  LDL R8, [R1] ;  /* 0x0000000001087983 */ /* 0x000ee80000100800 */
        /* <DEDUP_REMOVED lines=11> */
[----:B0-----:R-:W-:Y:S02]  /*1ee90*/  IMAD.SHL.U32 R11, R5, 0x4000, RZ ;  /* 0x00004000050b7824 */ /* 0x001fe400078e00ff */
[----:B------:R-:W-:Y:S02]  /*1eea0*/  VIADD R5, R7, 0x28890 ;  /* 0x0002889007057836 */ /* 0x000fe40000000000 */
[----:B------:R-:W-:-:S07]  /*1eeb0*/  VIADD R8, R9, 0x18400 ;  /* 0x0001840009087836 */ /* 0x000fce0000000000 */
.L_x_8652:
        /* <DEDUP_REMOVED lines=16> */
.L_x_8653:
        /* <DEDUP_REMOVED lines=10> */
[----:B------:R-:W0:Y:S01]  /*1f060*/  SYNCS.PHASECHK.TRANS64.TRYWAIT P0, [R7+URZ+0x288c0], R10 ;  /* 0x0288c00a070075a7 */ /* 0x000e22000800017f */
[----:B------:R-:W-:Y:S04]  /*1f070*/  BSSY B2, `(.L_x_8654) ;  /* 0x0000002000027945 */ /* 0x000fe80003800000 */
[----:B0-----:R-:W-:Y:S05]  /*1f080*/  @!P0 BRA `(.L_x_8655) ;  /* 0x0000007c00288947 */ /* 0x001fea0003800000 */
.L_x_8868:
[----:B------:R-:W-:Y:S05]  /*1f090*/  BSYNC B2 ;  /* 0x0000000000027941 */ /* 0x000fea0003800000 */
.L_x_8654:
        /* <DEDUP_REMOVED lines=10> */
.L_x_8657:
[----:B------:R-:W-:Y:S05]  /*1f140*/  BSYNC B2 ;  /* 0x0000000000027941 */ /* 0x000fea0003800000 */
.L_x_8656:
[----:B--2---:R-:W2:Y:S01]  /*1f150*/  LDL R5, [R1] ;  /* 0x0000000001057983 */ /* 0x004ea20000100800 */
[----:B------:R-:W-:Y:S01]  /*1f160*/  R2UR UR10, R14 ;  /* 0x000000000e0a72ca */ /* 0x000fe200000e0000 */
[----:B------:R-:W-:Y:S01]  /*1f170*/  UIADD3 UR4, UP0, UR40, 0x670, URZ ;  /* 0x0000067028047890 */ /* 0x000fe2000ff1e03f */
[----:B------:R-:W-:Y:S01]  /*1f180*/  R2UR UR6, R12 ;  /* 0x000000000c0672ca */ /* 0x000fe200000e0000 */
[----:B01----:R-:W-:Y:S01]  /*1f190*/  VIADD R7, R7, 0x288b0 ;  /* 0x000288b007077836 */ /* 0x003fe20000000000 */
[----:B------:R-:W-:Y:S01]  /*1f1a0*/  R2UR UR7, R13 ;  /* 0x000000000d0772ca */ /* 0x000fe200000e0000 */
[----:B------:R-:W-:Y:S01]  /*1f1b0*/  UIADD3.X UR5, URZ, UR41, URZ, UP0, !UPT ;  /* 0x000000293f057290 */ /* 0x000fe200087fe43f */
[----:B------:R-:W-:Y:S01]  /*1f1c0*/  PLOP3.LUT P0, PT, PT, PT, PT, 0x80, 0x0 ;  /* 0x000000000000781c */ /* 0x000fe20003f0f070 */
[----:B--2---:R-:W-:-:S04]  /*1f1d0*/  IMAD R8, R11, 0x2, R5 ;  /* 0x000000020b087824 */ /* 0x004fc800078e0205 */
[----:B------:R-:W-:-:S08]  /*1f1e0*/  VIADD R5, R8, 0x400 ;  /* 0x0000040008057836 */ /* 0x000fd00000000000 */
.L_x_8658:
        /* <DEDUP_REMOVED lines=15> */
.L_x_8659:
        /* <DEDUP_REMOVED lines=10> */
.L_x_8647:
[----:B------:R-:W-:Y:S05]  /*1f380*/  BSYNC B1 ;  /* 0x0000000000017941 */ /* 0x000fea0003800000 */
.L_x_8646:
[----:B------:R-:W1:Y:S04]  /*1f390*/  LDL.LU R9, [R1+0x1c] ;  /* 0x00001c0001097983 */ /* 0x000e680000300800 */
[----:B------:R-:W2:Y:S01]  /*1f3a0*/  LDL.LU R8, [R1+0x20] ;  /* 0x0000200001087983 */ /* 0x000ea20000300800 */
[----:B------:R-:W-:Y:S01]  /*1f3b0*/  PLOP3.LUT P5, PT, PT, PT, PT, 0x8, 0x0 ;  /* 0x000000000000781c */ /* 0x000fe20003fae170 */
[----:B-1----:R-:W-:Y:S02]  /*1f3c0*/  VIADD R5, R9, 0x1 ;  /* 0x0000000109057836 */ /* 0x002fe40000000000 */
        /* <DEDUP_REMOVED lines=9> */
.L_x_8674:
[----:B------:R-:W-:Y:S05]  /*1f460*/  YIELD ;  /* 0x0000000000007946 */ /* 0x000fea0003800000 */
[----:B------:R-:W-:Y:S04]  /*1f470*/  BSSY B1, `(.L_x_8660) ;  /* 0x000006e000017945 */ /* 0x000fe80003800000 */
[----:B--2---:R-:W-:Y:S05]  /*1f480*/  @!P1 BRA `(.L_x_8661) ;  /* 0x0000000400b09947 */ /* 0x004fea0003800000 */
        /* <DEDUP_REMOVED lines=11> */
.L_x_8869:
[----:B------:R-:W-:Y:S05]  /*1f540*/  BSYNC B2 ;  /* 0x0000000000027941 */ /* 0x000fea0003800000 */
.L_x_8662:
        /* <DEDUP_REMOVED lines=8> */
.L_x_8665:
[----:B------:R-:W-:Y:S05]  /*1f5d0*/  BSYNC B2 ;  /* 0x0000000000027941 */ /* 0x000fea0003800000 */
.L_x_8664:
[----:B------:R-:W3:Y:S04]  /*1f5e0*/  LDL R5, [R1] ;  /* 0x0000000001057983 */ /* 0x000ee80000100800 */
        /* <DEDUP_REMOVED lines=12> */
.L_x_8666:
        /* <DEDUP_REMOVED lines=16> */
.L_x_8667:
        /* <DEDUP_REMOVED lines=13> */
.L_x_8870:
[----:B------:R-:W-:Y:S05]  /*1f880*/  BSYNC B2 ;  /* 0x0000000000027941 */ /* 0x000fea0003800000 */
.L_x_8668:
        /* <DEDUP_REMOVED lines=10> */
.L_x_8671:
[----:B------:R-:W-:Y:S05]  /*1f930*/  BSYNC B2 ;  /* 0x0000000000027941 */ /* 0x000fea0003800000 */
.L_x_8670:
        /* <DEDUP_REMOVED lines=8> */
.L_x_8672:
        /* <DEDUP_REMOVED lines=15> */
.L_x_8673:
        /* <DEDUP_REMOVED lines=10> */
.L_x_8661:
[----:B------:R-:W-:Y:S05]  /*1fb50*/  BSYNC B1 ;  /* 0x0000000000017941 */ /* 0x000fea0003800000 */
.L_x_8660:
        /* <DEDUP_REMOVED lines=12> */
.L_x_8640:
[----:B------:R-:W-:Y:S05]  /*1fc20*/  BSYNC B0 ;  /* 0x0000000000007941 */ /* 0x000fea0003800000 */
.L_x_8639:
        /* <DEDUP_REMOVED lines=26> */
.L_x_8677:
[----:B------:R-:W-:-:S13]  /*1fdd0*/  ISETP.NE.AND P2, PT, R3, 0x1, PT ;  /* 0x000000010300780c */ /* 0x000fda0003f45270 */
[----:B-1----:R-:W1:Y:S02]  /*1fde0*/  @P2 LDC.64 R4, c[0x0][0x9e8] ;  /* 0x00027a00ff042b82 */ /* 0x002e640000000a00 */
[----:B-1----:R-:W-:-:S05]  /*1fdf0*/  @P2 IMAD.HI.U32 R4, R6, R4, RZ ;  /* 0x0000000406042227 */ /* 0x002fca00078e00ff */
[----:B------:R-:W-:-:S07]  /*1fe00*/  @P2 SHF.R.U32.HI R6, RZ, R5, R4 ;  /* 0x00000005ff062219 */ /* 0x000fce0000011604 */
.L_x_8678:
[----:B------:R-:W-:Y:S05]  /*1fe10*/  BSYNC B0 ;  /* 0x0000000000007941 */ /* 0x000fea0003800000 */
.L_x_8676:
[----:B------:R-:W-:-:S05]  /*1fe20*/  IMAD R6, R6, R3, R3 ;  /* 0x0000000306067224 */ /* 0x000fca00078e0203 */
[----:B------:R-:W-:-:S07]  /*1fe30*/  VIMNMX R2, R2, R6, PT ;  /* 0x0000000602027248 */ /* 0x000fce0003fe0100 */
.L_x_8675:
[----:B------:R-:W-:Y:S01]  /*1fe40*/  VIADD R2, R2, 0x7f ;  /* 0x0000007f02027836 */ /* 0x000fe20000000000 */
[----:B-1----:R-:W1:Y:S01]  /*1fe50*/  @P0 LDC R4, c[0x0][0x450] ;  /* 0x00011400ff040b82 */ /* 0x002e620000000800 */
[----:B------:R-:W-:-:S03]  /*1fe60*/  ULDC UR4, c[0x0][0x9dc] ;  /* 0x0002770000047ab9 */ /* 0x000fc60000000800 */
[----:B------:R-:W-:-:S04]  /*1fe70*/  SHF.R.S32.HI R0, RZ, 0x1f, R2 ;  /* 0x0000001fff007819 */ /* 0x000fc80000011402 */
[----:B------:R-:W-:Y:S02]  /*1fe80*/  LEA.HI R0, R0, R2, RZ, 0x7 ;  /* 0x0000000200007211 */ /* 0x000fe400078f38ff */
[----:B------:R-:W2:Y:S02]  /*1fe90*/  @P0 LDC R2, c[0x0][0x44c] ;  /* 0x00011300ff020b82 */ /* 0x000ea40000000800 */
[----:B------:R-:W-:-:S04]  /*1fea0*/  SHF.R.S32.HI R0, RZ, 0x7, R0 ;  /* 0x00000007ff007819 */ /* 0x000fc80000011400 */
        /* <DEDUP_REMOVED lines=18> */
.L_x_8681:
[----:B------:R-:W-:-:S13]  /*1ffd0*/  ISETP.NE.AND P0, PT, R3, 0x1, PT ;  /* 0x000000010300780c */ /* 0x000fda0003f05270 */
[----:B------:R-:W1:Y:S02]  /*1ffe0*/  @P0 LDC.64 R4, c[0x0][0x9e8] ;  /* 0x00027a00ff040b82 */ /* 0x000e640000000a00 */
[----:B-1----:R-:W-:-:S05]  /*1fff0*/  @P0 IMAD.HI.U32 R4, R2, R4, RZ ;  /* 0x0000000402040227 */ /* 0x002fca00078e00ff */
[----:B------:R-:W-:-:S07]  /*20000*/  @P0 SHF.R.U32.HI R2, RZ, R5, R4 ;  /* 0x00000005ff020219 */ /* 0x000fce0000011604 */
.L_x_8682:
[----:B------:R-:W-:Y:S05]  /*20010*/  BSYNC B0 ;  /* 0x0000000000007941 */ /* 0x000fea0003800000 */
.L_x_8680:
[----:B------:R-:W-:-:S05]  /*20020*/  IMAD R2, R2, R3, RZ ;  /* 0x0000000302027224 */ /* 0x000fca00078e02ff */
[----:B------:R-:W-:-:S07]  /*20030*/  VIMNMX R0, R0, R2, !PT ;  /* 0x0000000200007248 */ /* 0x000fce0007fe0100 */
.L_x_8679:
[----:B------:R-:W-:Y:S01]  /*20040*/  SHF.R.S32.HI R2, RZ, 0x1f, R0 ;  /* 0x0000001fff027819 */ /* 0x000fe20000011400 */
[----:B------:R-:W-:Y:S03]  /*20050*/  BSSY B7, `(.L_x_8683) ;  /* 0x00003ee000077945 */ /* 0x000fe60003800000 */
[----:B------:R-:W-:-:S04]  /*20060*/  LEA.HI R2, R2, R0, RZ, 0x7 ;  /* 0x0000000002027211 */ /* 0x000fc800078f38ff */
[----:B------:R-:W-:-:S04]  /*20070*/  SHF.R.S32.HI R2, RZ, 0x7, R2 ;  /* 0x00000007ff027819 */ /* 0x000fc80000011402 */
        /* <DEDUP_REMOVED lines=11> */
[----:B------:R-:W1:Y:S08]  /*20130*/  FLO.U32 R0, UR4 ;  /* 0x0000000400007d00 */ /* 0x000e7000080e0000 */
        /* <DEDUP_REMOVED lines=9> */
.L_x_8684:
        /* <DEDUP_REMOVED lines=21> */
.L_x_8687:
[----:B------:R-:W-:Y:S05]  /*20320*/  BSYNC B6 ;  /* 0x0000000000067941 */ /* 0x000fea0003800000 */
.L_x_8686:
        /* <DEDUP_REMOVED lines=20> */
.L_x_8690:
        /* <DEDUP_REMOVED lines=15> */
.L_x_8689:
[----:B------:R-:W-:Y:S05]  /*20560*/  BSYNC B6 ;  /* 0x0000000000067941 */ /* 0x000fea0003800000 */
.L_x_8688:
        /* <DEDUP_REMOVED lines=23> */
.L_x_8873:
[----:B--2---:R-:W2:Y:S01]  /*206e0*/  LDL.LU R4, [R1+0x4] ;  /* 0x0000040001047983 */ /* 0x004ea20000300800 */
[----:B------:R-:W-:Y:S02]  /*206f0*/  PLOP3.LUT P1, PT, PT, PT, PT, 0x8, 0x0 ;  /* 0x000000000000781c */ /* 0x000fe40003f2e170 */
[----:B---3--:R-:W-:Y:S01]  /*20700*/  ISETP.NE.AND P0, PT, R14, RZ, PT ;  /* 0x000000ff0e00720c */ /* 0x008fe20003f05270 */
[----:B------:R3:W-:Y:S01]  /*20710*/  STL [R1+0xc], R0 ;  /* 0x00000c0001007387 */ /* 0x0007e20000100800 */
[----:B--2---:R-:W-:-:S09]  /*20720*/  LOP3.LUT R4, R4, 0xfffffffb, RZ, 0xc0, !PT ;  /* 0xfffffffb04047812 */ /* 0x004fd200078ec0ff */
[----:B------:R-:W-:-:S05]  /*20730*/  @P1 LOP3.LUT R4, R4, 0x4, RZ, 0xfc, !PT ;  /* 0x0000000404041812 */ /* 0x000fca00078efcff */
[----:B------:R3:W-:Y:S01]  /*20740*/  STL [R1+0x4], R4 ;  /* 0x0000040401007387 */ /* 0x0007e20000100800 */
[----:B------:R-:W-:Y:S05]  /*20750*/  @P0 BRA `(.L_x_8692) ;  /* 0x0000000400280947 */ /* 0x000fea0003800000 */
[----:B------:R-:W-:-:S03]  /*20760*/  UMOV UR4, 0xffffffff ;  /* 0xffffffff00047882 */ /* 0x000fc60000000000 */
[----:B------:R-:W-:Y:S05]  /*20770*/  BRA.DIV UR4, `(.L_x_8693) ;  /* 0x0000006604dc7947 */ /* 0x000fea000b800000 */
[----:B------:R-:W-:-:S13]  /*20780*/  ELECT P6, URZ, PT ;  /* 0x00000000003f782f */ /* 0x000fda00038c0000 */
.L_x_8876:
        /* <DEDUP_REMOVED lines=24> */
.L_x_8694:
[----:B-1----:R-:W4:Y:S04]  /*20910*/  LDL R7, [R1] ;  /* 0x0000000001077983 */ /* 0x002f280000100800 */
[----:B---3--:R-:W4:Y:S04]  /*20920*/  LDL R0, [R1+0x8] ;  /* 0x0000080001007983 */ /* 0x008f280000100800 */
[----:B--2---:R-:W2:Y:S01]  /*20930*/  LDL R2, [R1+0x14] ;  /* 0x0000140001027983 */ /* 0x004ea20000100800 */
[----:B----4-:R-:W-:Y:S01]  /*20940*/  IMAD R0, R0, 0x8, R7 ;  /* 0x0000000800007824 */ /* 0x010fe200078e0207 */
[----:B--2---:R-:W-:-:S04]  /*20950*/  SHF.L.U32 R2, R2, 0x1f, RZ ;  /* 0x0000001f02027819 */ /* 0x004fc800000006ff */
[----:B------:R-:W1:Y:S02]  /*20960*/  SYNCS.PHASECHK.TRANS64.TRYWAIT P0, [R0+URZ+0x28840], R2 ;  /* 0x02884002000075a7 */ /* 0x000e64000800017f */
[----:B-1----:R-:W-:Y:S05]  /*20970*/  @!P0 BRA `(.L_x_8695) ;  /* 0x00000064007c8947 */ /* 0x002fea0003800000 */
.L_x_8877:
        /* <DEDUP_REMOVED lines=10> */
.L_x_8696:
[----:B------:R-:W3:Y:S04]  /*20a20*/  LDL R5, [R1] ;  /* 0x0000000001057983 */ /* 0x000ee80000100800 */
[----:B------:R-:W3:Y:S04]  /*20a30*/  LDL R4, [R1+0x8] ;  /* 0x0000080001047983 */ /* 0x000ee80000100800 */
[----:B------:R-:W4:Y:S04]  /*20a40*/  LDL R6, [R1+0xc] ;  /* 0x00000c0001067983 */ /* 0x000f280000100800 */
[----:B-12---:R-:W2:Y:S01]  /*20a50*/  LDL R2, [R1+0x18] ;  /* 0x0000180001027983 */ /* 0x006ea20000100800 */
[----:B------:R-:W-:-:S02]  /*20a60*/  R2UR UR9, R0 ;  /* 0x00000000000972ca */ /* 0x000fc400000e0000 */
[----:B------:R-:W-:Y:S01]  /*20a70*/  PLOP3.LUT P0, PT, PT, PT, PT, 0x80, 0x0 ;  /* 0x000000000000781c */ /* 0x000fe20003f0f070 */
[----:B------:R-:W-:Y:S01]  /*20a80*/  UIADD3 UR4, UP0, UR40, 0x370, URZ ;  /* 0x0000037028047890 */ /* 0x000fe2000ff1e03f */
[----:B------:R-:W-:Y:S02]  /*20a90*/  R2UR UR12, R18 ;  /* 0x00000000120c72ca */ /* 0x000fe400000e0000 */
[----:B-----5:R-:W-:Y:S02]  /*20aa0*/  R2UR UR13, R17 ;  /* 0x00000000110d72ca */ /* 0x020fe400000e0000 */
[----:B------:R-:W-:-:S05]  /*20ab0*/  LOP3.LUT R3, R3, 0xfffffffb, RZ, 0xc0, !PT ;  /* 0xfffffffb03037812 */ /* 0x000fca00078ec0ff */
[----:B------:R-:W-:Y:S01]  /*20ac0*/  UIADD3 UR9, UR9, 0x28830, URZ ;  /* 0x0002883009097890 */ /* 0x000fe2000fffe03f */
[----:B------:R-:W-:Y:S01]  /*20ad0*/  UMOV UR10, URZ ;  /* 0x0000003f000a7c82 */ /* 0x000fe20008000000 */
[----:B------:R-:W-:Y:S01]  /*20ae0*/  UMOV UR7, 0x14f00000 ;  /* 0x14f0000000077882 */ /* 0x000fe20000000000 */
[----:B------:R-:W-:Y:S01]  /*20af0*/  @P0 LOP3.LUT R3, R3, 0x4, RZ, 0xfc, !PT ;  /* 0x0000000403030812 */ /* 0x000fe200078efcff */
[----:B------:R-:W-:-:S04]  /*20b00*/  UMOV UR15, 0x40 ;  /* 0x00000040000f7882 */ /* 0x000fc80000000000 */
[----:B------:R1:W-:Y:S01]  /*20b10*/  STL [R1+0x4], R3 ;  /* 0x0000040301007387 */ /* 0x0003e20000100800 */
[----:B---3--:R-:W-:Y:S01]  /*20b20*/  IMAD R0, R4, 0x8000, R5 ;  /* 0x0000800004007824 */ /* 0x008fe200078e0205 */
[----:B----4-:R-:W-:-:S04]  /*20b30*/  R2UR UR11, R6 ;  /* 0x00000000060b72ca */ /* 0x010fc800000e0000 */
[----:B------:R-:W-:Y:S02]  /*20b40*/  R2UR UR6, R0 ;  /* 0x00000000000672ca */ /* 0x000fe400000e0000 */
[----:B--2---:R-:W-:-:S11]  /*20b50*/  R2UR UR5, R2 ;  /* 0x00000000020572ca */ /* 0x004fd600000e0000 */
[----:B------:R-:W-:Y:S02]  /*20b60*/  UIADD3 UR8, UR6, 0x18400, URZ ;  /* 0x0001840006087890 */ /* 0x000fe4000fffe03f */
[----:B------:R-:W-:Y:S02]  /*20b70*/  ULEA UR11, UR11, UR5, 0x7 ;  /* 0x000000050b0b7291 */ /* 0x000fe4000f8e383f */
[----:B------:R-:W-:Y:S02]  /*20b80*/  UIADD3.X UR5, URZ, UR41, URZ, UP0, !UPT ;  /* 0x000000293f057290 */ /* 0x000fe400087fe43f */
[----:B------:R-:W-:-:S03]  /*20b90*/  UIADD3 UR14, UR6, 0x1c400, URZ ;  /* 0x0001c400060e7890 */ /* 0x000fc6000fffe03f */
[----:B------:R-:W-:-:S04]  /*20ba0*/  UMOV UR6, 0x0 ;  /* 0x0000000000067882 */ /* 0x000fc80000000000 */
[----:B------:R2:W-:Y:S02]  /*20bb0*/  UTMALDG.4D [UR8], [UR4], desc[UR6] ;  /* 0x00000608040075b4 */ /* 0x0005e40008019000 */
[----:B--2---:R-:W-:Y:S01]  /*20bc0*/  UMOV UR8, UR14 ;  /* 0x0000000e00087c82 */ /* 0x004fe20008000000 */
[----:B------:R-:W-:Y:S02]  /*20bd0*/  UMOV UR10, UR15 ;  /* 0x0000000f000a7c82 */ /* 0x000fe40008000000 */
[----:B------:R1:W-:Y:S02]  /*20be0*/  UTMALDG.4D [UR8], [UR4], desc[UR6] ;  /* 0x00000608040075b4 */ /* 0x0003e40008019000 */
[----:B-1----:R-:W-:Y:S01]  /*20bf0*/  NOP ;  /* 0x0000000000007918 */ /* 0x002fe20000000000 */
.L_x_8692:
[----:B---3--:R-:W2:Y:S04]  /*20c00*/  LDL R4, [R1] ;  /* 0x0000000001047983 */ /* 0x008ea80000100800 */
        /* <DEDUP_REMOVED lines=31> */
.L_x_8698:
[----:B------:R-:W-:Y:S05]  /*20e00*/  BSYNC B6 ;  /* 0x0000000000067941 */ /* 0x000fea0003800000 */
.L_x_8697:
[----:B--2---:R-:W2:Y:S01]  /*20e10*/  LDL.LU R0, [R1+0x44] ;  /* 0x0000440001007983 */ /* 0x004ea20000300800 */
[----:B-1----:R-:W1:Y:S01]  /*20e20*/  LDC R7, c[0x0][0x448] ;  /* 0x00011200ff077b82 */ /* 0x002e620000000800 */
[----:B------:R-:W-:Y:S02]  /*20e30*/  ULDC.64 UR4, c[0x0][0x2d8] ;  /* 0x0000b60000047ab9 */ /* 0x000fe40000000a00 */
[----:B------:R-:W2:Y:S04]  /*20e40*/  LDL.LU.64 R2, [R1+0x48] ;  /* 0x0000480001027983 */ /* 0x000ea80000300a00 */
[----:B------:R-:W3:Y:S01]  /*20e50*/  LDL R12, [R1+0x34] ;  /* 0x00003400010c7983 */ /* 0x000ee20000100800 */
[----:B------:R-:W4:Y:S01]  /*20e60*/  S2R R5, SR_TID.X ;  /* 0x0000000000057919 */ /* 0x000f220000002100 */
[----:B------:R-:W0:Y:S01]  /*20e70*/  S2R R8, SR_TID.X ;  /* 0x0000000000087919 */ /* 0x000e220000002100 */
[----:B----4-:R-:W-:-:S04]  /*20e80*/  LOP3.LUT R5, R5, 0x7f, RZ, 0xc0, !PT ;  /* 0x0000007f05057812 */ /* 0x010fc800078ec0ff */
[----:B------:R-:W-:Y:S01]  /*20e90*/  SHF.R.U32.HI R5, RZ, 0x3, R5 ;  /* 0x00000003ff057819 */ /* 0x000fe20000011605 */
[----:B0-----:R-:W-:-:S05]  /*20ea0*/  IMAD.SHL.U32 R8, R8, 0x10, RZ ;  /* 0x0000001008087824 */ /* 0x001fca00078e00ff */
[----:B------:R-:W-:Y:S01]  /*20eb0*/  LOP3.LUT R8, R5, 0x70, R8, 0xf8, !PT ;  /* 0x0000007005087812 */ /* 0x000fe200078ef808 */
        /* <DEDUP_REMOVED lines=40> */
[----:B------:R-:W-:Y:S01]  /*21140*/  ULDC.64 UR4, c[0x0][0x280] ;  /* 0x0000a00000047ab9 */ /* 0x000fe20000000a00 */
[----:B------:R-:W-:Y:S02]  /*21150*/  LOP3.LUT R8, R8, 0x40, RZ, 0xfc, !PT ;  /* 0x0000004008087812 */ /* 0x000fe400078efcff */
[----:B------:R-:W-:Y:S01]  /*21160*/  IMAD.IADD R3, R3, 0x1, R4 ;  /* 0x0000000103037824 */ /* 0x000fe200078e0204 */
[----:B------:R-:W-:Y:S01]  /*21170*/  LEA R4, P0, R2, UR4, 0x1 ;  /* 0x0000000402047c11 */ /* 0x000fe2000f8008ff */
[----:B------:R-:W-:Y:S02]  /*21180*/  ULDC UR4, c[0x0][0x2b8] ;  /* 0x0000ae0000047ab9 */ /* 0x000fe40000000800 */
[----:B------:R-:W-:Y:S02]  /*21190*/  ISETP.GE.AND P1, PT, R8, UR4, PT ;  /* 0x0000000408007c0c */ /* 0x000fe4000bf26270 */
[----:B------:R0:W5:Y:S01]  /*211a0*/  LDL R8, [R1+0x30] ;  /* 0x0000300001087983 */ /* 0x0001620000100800 */
[----:B------:R-:W1:Y:S01]  /*211b0*/  S2R R9, SR_TID.X ;  /* 0x0000000000097919 */ /* 0x000e620000002100 */
[----:B------:R-:W2:Y:S01]  /*211c0*/  S2R R10, SR_TID.X ;  /* 0x00000000000a7919 */ /* 0x000ea20000002100 */
[----:B------:R-:W-:Y:S01]  /*211d0*/  LEA.HI.X R3, R2, UR5, R3, 0x1, P0 ;  /* 0x0000000502037c11 */ /* 0x000fe200080f0c03 */
[----:B-1----:R-:W-:-:S05]  /*211e0*/  IMAD.SHL.U32 R9, R9, 0x8, RZ ;  /* 0x0000000809097824 */ /* 0x002fca00078e00ff */
[----:B------:R-:W-:Y:S02]  /*211f0*/  LOP3.LUT R9, R9, 0x38, RZ, 0xc0, !PT ;  /* 0x0000003809097812 */ /* 0x000fe400078ec0ff */
[----:B--2---:R-:W-:Y:S02]  /*21200*/  LOP3.LUT R10, R10, 0x7f, RZ, 0xc0, !PT ;  /* 0x0000007f0a0a7812 */ /* 0x004fe400078ec0ff */
[----:B------:R-:W-:Y:S01]  /*21210*/  ISETP.GE.AND P0, PT, R9, UR4, PT ;  /* 0x0000000409007c0c */ /* 0x000fe2000bf06270 */
[----:B------:R-:W-:Y:S01]  /*21220*/  UMOV UR4, 0xffffffff ;  /* 0xffffffff00047882 */ /* 0x000fe20000000000 */
[----:B------:R-:W-:Y:S02]  /*21230*/  SHF.R.U32.HI R10, RZ, 0x3, R10 ;  /* 0x00000003ff0a7819 */ /* 0x000fe4000001160a */
[----:B0-----:R-:W-:Y:S09]  /*21240*/  BRA.DIV UR4, `(.L_x_8699) ;  /* 0x0000005e045c7947 */ /* 0x001ff2000b800000 */
[----:B------:R-:W2:Y:S04]  /*21250*/  LDL.LU R6, [R1+0x40] ;  /* 0x0000400001067983 */ /* 0x000ea80000300800 */
[----:B------:R-:W3:Y:S01]  /*21260*/  LDL.LU R11, [R1+0x34] ;  /* 0x00003400010b7983 */ /* 0x000ee20000300800 */
        /* <DEDUP_REMOVED lines=74> */
[----:B------:R0:W2:Y:S02]  /*21710*/  SHFL.IDX PT, R3, R4, 0x7, 0x181f ;  /* 0x00f81f0004037f89 */ /* 0x0000a400000e0000 */
.L_x_8894:
[----:B------:R-:W-:Y:S01]  /*21720*/  VIADD R0, R0, 0x70 ;  /* 0x0000007000007836 */ /* 0x000fe20000000000 */
[----:B------:R-:W-:Y:S04]  /*21730*/  BSSY B0, `(.L_x_8700) ;  /* 0x000000a000007945 */ /* 0x000fe80003800000 */
[----:B------:R-:W-:-:S13]  /*21740*/  ISETP.GE.AND P2, PT, R0, R2, PT ;  /* 0x000000020000720c */ /* 0x000fda0003f46270 */
[----:B------:R-:W-:Y:S05]  /*21750*/  @P2 BRA `(.L_x_8701) ;  /* 0x00000000001c2947 */ /* 0x000fea0003800000 */
[----:B--2---:R-:W-:-:S05]  /*21760*/  LEA R2, P2, R9, R3, 0x1 ;  /* 0x0000000309027211 */ /* 0x004fca00078408ff */
[----:B01----:R-:W-:-:S05]  /*21770*/  IMAD.X R3, RZ, RZ, R5, P2 ;  /* 0x000000ffff037224 */ /* 0x003fca00010e0605 */
[----:B------:R-:W-:Y:S01]  /*21780*/  @!PT LDS RZ, [RZ] ;  /* 0x00000000fffff984 */ /* 0x000fe20000000800 */
[----:B------:R-:W-:Y:S01]  /*21790*/  @!PT LDS RZ, [RZ] ;  /* 0x00000000fffff984 */ /* 0x000fe20000000800 */
[----:B------:R-:W-:Y:S01]  /*217a0*/  @!PT LDS RZ, [RZ] ;  /* 0x00000000fffff984 */ /* 0x000fe20000000800 */
[----:B------:R3:W-:Y:S04]  /*217b0*/  LDGSTS.E.BYPASS.LTC128B.128 [R8+0x13c00], desc[UR38][R2.64], !P0 ;  /* 0x13c0000002087fae */ /* 0x0007e8000c101d66 */
[----:B------:R3:W-:Y:S02]  /*217c0*/  LDGSTS.E.BYPASS.LTC128B.128 [R8+0x17c00], desc[UR38][R2.64+0x80], !P1 ;  /* 0x17c0008002087fae */ /* 0x0007e4000c901d66 */
.L_x_8701:
[----:B------:R-:W-:Y:S05]  /*217d0*/  BSYNC B0 ;  /* 0x0000000000007941 */ /* 0x000fea0003800000 */
.L_x_8700:
[----:B0--3--:R0:W5:Y:S01]  /*217e0*/  LDL R8, [R1] ;  /* 0x0000000001087983 */ /* 0x0091620000100800 */
[----:B------:R-:W-:Y:S01]  /*217f0*/  PLOP3.LUT P0, PT, PT, PT, PT, 0x80, 0x0 ;  /* 0x000000000000781c */ /* 0x000fe20003f0f070 */
[----:B------:R-:W-:-:S12]  /*21800*/  NOP ;  /* 0x0000000000007918 */ /* 0x000fd80000000000 */
.L_x_8702:
[----:B------:R-:W3:Y:S01]  /*21810*/  LDL R2, [R1] ;  /* 0x0000000001027983 */ /* 0x000ee20000100800 */
[----:B------:R-:W-:Y:S02]  /*21820*/  PLOP3.LUT P1, PT, P1, P0, PT, 0xa2, 0x0 ;  /* 0x000000000000781c */ /* 0x000fe40000f21472 */
[----:B---3--:R-:W-:-:S08]  /*21830*/  @P0 R2UR P1, UR4, R2 ;  /* 0x00000000020402ca */ /* 0x008fd00000020000 */
[----:B------:R-:W-:-:S05]  /*21840*/  @P0 PLOP3.LUT P0, PT, P1, PT, PT, 0x80, 0x0 ;  /* 0x000000000000081c */ /* 0x000fca0000f0f070 */
[----:B------:R-:W-:Y:S01]  /*21850*/  @!P1 SYNCS.ARRIVE.TRANS64.RED.A0T1 RZ, [UR4+0x28800], RZ ;  /* 0x028800ffffff99a7 */ /* 0x000fe20008200404 */
[----:B------:R-:W-:Y:S07]  /*21860*/  @!P1 ARRIVES.LDGSTSBAR.64.TRANSCNT [UR4+0x28800] ;  /* 0x02880000ff0099b0 */ /* 0x000fee0008000a84 */
[----:B------:R-:W-:Y:S05]  /*21870*/  @P0 BRA.U.ANY `(.L_x_8702) ;  /* 0xfffffffd00e40947 */ /* 0x000fea000393ffff */
[----:B--2---:R-:W2:Y:S02]  /*21880*/  LDL.LU R3, [R1+0x54] ;  /* 0x0000540001037983 */ /* 0x004ea40000300800 */
        /* <DEDUP_REMOVED lines=10> */
[----:B--23--:R-:W-:Y:S05]  /*21930*/  @!P0 BRA `(.L_x_8704) ;  /* 0x0000006000508947 */ /* 0x00cfea0003800000 */
.L_x_8895:
[----:B------:R-:W-:Y:S05]  /*21940*/  BSYNC B0 ;  /* 0x0000000000007941 */ /* 0x000fea0003800000 */
.L_x_8703:
[----:B------:R-:W3:Y:S04]  /*21950*/  LDL R3, [R1+0x38] ;  /* 0x0000380001037983 */ /* 0x000ee80000100800 */
[----:B--2---:R-:W2:Y:S01]  /*21960*/  LDL R2, [R1+0x2c] ;  /* 0x00002c0001027983 */ /* 0x004ea20000100800 */
[----:B------:R-:W-:Y:S01]  /*21970*/  BSSY B0, `(.L_x_8705) ;  /* 0x00001fb000007945 */ /* 0x000fe20003800000 */
[----:B---3--:R-:W-:-:S05]  /*21980*/  VIADD R0, R3, 0xfffffffe ;  /* 0xfffffffe03007836 */ /* 0x008fca0000000000 */
[----:B--2---:R-:W-:-:S13]  /*21990*/  ISETP.GE.AND P0, PT, R0, R2, PT ;  /* 0x000000020000720c */ /* 0x004fda0003f06270 */
        /* <DEDUP_REMOVED lines=9> */
[----:B-1----:R-:W2:Y:S04]  /*21a30*/  LDL R5, [R1+0x4] ;  /* 0x0000040001057983 */ /* 0x002ea80000100800 */
        /* <DEDUP_REMOVED lines=34> */
.L_x_8711:
[----:B------:R-:W2:Y:S01]  /*21c60*/  LDL R2, [R1] ;  /* 0x0000000001027983 */ /* 0x000ea20000100800 */
[----:B------:R-:W-:Y:S01]  /*21c70*/  BSSY B3, `(.L_x_8712) ;  /* 0x0000005000037945 */ /* 0x000fe20003800000 */
[----:B--2---:R-:W-:Y:S01]  /*21c80*/  IMAD R3, R6, 0x8, R2 ;  /* 0x0000000806037824 */ /* 0x004fe200078e0202 */
[----:B------:R-:W-:-:S04]  /*21c90*/  SHF.L.U32 R2, R9, 0x1f, RZ ;  /* 0x0000001f09027819 */ /* 0x000fc800000006ff */
[----:B------:R-:W2:Y:S02]  /*21ca0*/  SYNCS.PHASECHK.TRANS64.TRYWAIT P0, [R3+URZ+0x28840], R2 ;  /* 0x02884002030075a7 */ /* 0x000ea4000800017f */
[----:B--2---:R-:W-:Y:S05]  /*21cb0*/  @!P0 BRA `(.L_x_8713) ;  /* 0x0000005c00888947 */ /* 0x004fea0003800000 */
.L_x_8896:
[----:B------:R-:W-:Y:S05]  /*21cc0*/  BSYNC B3 ;  /* 0x0000000000037941 */ /* 0x000fea0003800000 */
.L_x_8712:
        /* <DEDUP_REMOVED lines=11> */
.L_x_8715:
[----:B------:R-:W-:Y:S05]  /*21d80*/  BSYNC B3 ;  /* 0x0000000000037941 */ /* 0x000fea0003800000 */
.L_x_8714:
[----:B------:R-:W3:Y:S04]  /*21d90*/  LDL R5, [R1] ;  /* 0x0000000001057983 */ /* 0x000ee80000100800 */
        /* <DEDUP_REMOVED lines=12> */
.L_x_8716:
        /* <DEDUP_REMOVED lines=16> */
.L_x_8717:
        /* <DEDUP_REMOVED lines=11> */
[----:B------:R-:W3:Y:S04]  /*22010*/  LDL R12, [R1] ;  /* 0x00000000010c7983 */ /* 0x000ee80000100800 */
[----:B------:R-:W3:Y:S01]  /*22020*/  LDL R7, [R1+0x8] ;  /* 0x0000080001077983 */ /* 0x000ee20000100800 */
[----:B------:R-:W-:Y:S01]  /*22030*/  BSSY B3, `(.L_x_8718) ;  /* 0x0000005000037945 */ /* 0x000fe20003800000 */
[----:B--2---:R-:W-:Y:S01]  /*22040*/  SHF.L.U32 R3, R13, 0x1f, RZ ;  /* 0x0000001f0d037819 */ /* 0x004fe200000006ff */
[----:B---3--:R-:W-:-:S04]  /*22050*/  IMAD R2, R7, 0x8, R12 ;  /* 0x0000000807027824 */ /* 0x008fc800078e020c */
[----:B------:R-:W1:Y:S02]  /*22060*/  SYNCS.PHASECHK.TRANS64.TRYWAIT P0, [R2+URZ+0x28860], R3 ;  /* 0x02886003020075a7 */ /* 0x000e64000800017f */
[----:B-1----:R-:W-:Y:S05]  /*22070*/  @!P0 BRA `(.L_x_8719) ;  /* 0x0000005800ac8947 */ /* 0x002fea0003800000 */
.L_x_8897:
[----:B------:R-:W-:Y:S05]  /*22080*/  BSYNC B3 ;  /* 0x0000000000037941 */ /* 0x000fea0003800000 */
.L_x_8718:
[----:B------:R-:W2:Y:S01]  /*22090*/  LDL R5, [R1+0x3c] ;  /* 0x00003c0001057983 */ /* 0x000ea20000100800 */
[----:B------:R-:W3:Y:S02]  /*220a0*/  S2R R7, SR_TID.X ;  /* 0x0000000000077919 */ /* 0x000ee40000002100 */
[----:B---3--:R-:W-:-:S04]  /*220b0*/  LOP3.LUT R7, R7, 0x7f, RZ, 0xc0, !PT ;  /* 0x0000007f07077812 */ /* 0x008fc800078ec0ff */
[----:B------:R-:W-:-:S13]  /*220c0*/  ISETP.NE.AND P0, PT, R7, RZ, PT ;  /* 0x000000ff0700720c */ /* 0x000fda0003f05270 */
[----:B-1----:R-:W-:-:S04]  /*220d0*/  @!P0 IMAD.MOV.U32 R3, RZ, RZ, 0x8000 ;  /* 0x00008000ff038424 */ /* 0x002fc800078e00ff */
[----:B------:R2:W-:Y:S02]  /*220e0*/  @!P0 SYNCS.ARRIVE.TRANS64 RZ, [R2+URZ+0x28850], R3 ;  /* 0x0288500302ff89a7 */ /* 0x0005e4000800003f */
[----:B--2---:R-:W-:-:S04]  /*220f0*/  PRMT R3, R5, 0x9910, RZ ;  /* 0x0000991005037816 */ /* 0x004fc800000000ff */
[----:B------:R-:W-:-:S13]  /*22100*/  ISETP.NE.AND P0, PT, R3, 0x2, PT ;  /* 0x000000020300780c */ /* 0x000fda0003f05270 */
[----:B------:R-:W-:Y:S05]  /*22110*/  @P0 BRA `(.L_x_8720) ;  /* 0x0000000000040947 */ /* 0x000fea0003800000 */
[----:B------:R-:W-:Y:S01]  /*22120*/  BPT.TRAP 0x1 ;  /* 0x000000040000795c */ /* 0x000fe20000300000 */
.L_x_8720:
[----:B------:R-:W2:Y:S01]  /*22130*/  LDL R3, [R1+0x4] ;  /* 0x0000040001037983 */ /* 0x000ea20000100800 */
[----:B------:R-:W-:Y:S01]  /*22140*/  BSSY B3, `(.L_x_8721) ;  /* 0x0000004000037945 */ /* 0x000fe20003800000 */
[----:B--2---:R-:W-:-:S13]  /*22150*/  LOP3.LUT P0, RZ, R3, 0x8, RZ, 0xc0, !PT ;  /* 0x0000000803ff7812 */ /* 0x004fda000780c0ff */
[----:B------:R-:W-:Y:S05]  /*22160*/  @P0 BRA `(.L_x_8722) ;  /* 0x0000000000040947 */ /* 0x000fea0003800000 */
[----:B------:R-:W-:Y:S01]  /*22170*/  BPT.TRAP 0x1 ;  /* 0x000000040000795c */ /* 0x000fe20000300000 */
.L_x_8722:
[----:B------:R-:W-:Y:S05]  /*22180*/  BSYNC B3 ;  /* 0x0000000000037941 */ /* 0x000fea0003800000 */
.L_x_8721:
        /* <DEDUP_REMOVED lines=14> */
.L_x_8723:
        /* <DEDUP_REMOVED lines=10> */
[----:B------:R-:W-:Y:S01]  /*22310*/  R2UR UR10, R11 ;  /* 0x000000000b0a72ca */ /* 0x000fe200000e0000 */
[----:B------:R-:W-:Y:S01]  /*22320*/  VIADD R5, R7, 0x4400 ;  /* 0x0000440007057836 */ /* 0x000fe20000000000 */
[----:B------:R-:W-:Y:S01]  /*22330*/  PLOP3.LUT P0, PT, PT, PT, PT, 0x80, 0x0 ;  /* 0x000000000000781c */ /* 0x000fe20003f0f070 */
[----:B------:R-:W-:Y:S01]  /*22340*/  UMOV UR6, 0x0 ;  /* 0x0000000000067882 */ /* 0x000fe20000000000 */
[----:B------:R-:W-:-:S11]  /*22350*/  UMOV UR7, 0x14f00000 ;  /* 0x14f0000000077882 */ /* 0x000fd60000000000 */
.L_x_8724:
        /* <DEDUP_REMOVED lines=10> */
[----:B------:R1:W-:Y:S01]  /*22400*/  STL [R1+0xc], R0 ;  /* 0x00000c0001007387 */ /* 0x0003e20000100800 */
[----:B------:R-:W-:-:S07]  /*22410*/  IMAD.MOV.U32 R17, RZ, RZ, R4 ;  /* 0x000000ffff117224 */ /* 0x000fce00078e0004 */
.L_x_8710:
[----:B------:R-:W-:Y:S05]  /*22420*/  BSYNC B1 ;  /* 0x0000000000017941 */ /* 0x000fea0003800000 */
.L_x_8709:
[----:B-1----:R-:W2:Y:S04]  /*22430*/  LDL R0, [R1+0x38] ;  /* 0x0000380001007983 */ /* 0x002ea80000100800 */
[----:B------:R3:W-:Y:S04]  /*22440*/  STL [R1+0x8], R6 ;  /* 0x0000080601007387 */ /* 0x0007e80000100800 */
[----:B------:R3:W-:Y:S02]  /*22450*/  STL [R1+0x14], R9 ;  /* 0x0000140901007387 */ /* 0x0007e40000100800 */
[----:B--23--:R-:W-:-:S07]  /*22460*/  VIADD R0, R0, 0xfffffffd ;  /* 0xfffffffd00007836 */ /* 0x00cfce0000000000 */
.L_x_8708:
[----:B------:R-:W-:Y:S05]  /*22470*/  BSYNC B2 ;  /* 0x0000000000027941 */ /* 0x000fea0003800000 */
.L_x_8707:
[----:B------:R-:W2:Y:S01]  /*22480*/  LDL.LU R2, [R1+0x38] ;  /* 0x0000380001027983 */ /* 0x000ea20000300800 */
[----:B------:R-:W-:Y:S01]  /*22490*/  VIADD R8, R8, 0xfffffffe ;  /* 0xfffffffe08087836 */ /* 0x000fe20000000000 */
[----:B--2---:R-:W-:-:S04]  /*224a0*/  LOP3.LUT R2, RZ, R2, RZ, 0x33, !PT ;  /* 0x00000002ff027212 */ /* 0x004fc800078e33ff */
[----:B------:R-:W-:-:S13]  /*224b0*/  ISETP.NE.AND P0, PT, R8, R2, PT ;  /* 0x000000020800720c */ /* 0x000fda0003f05270 */
[----:B------:R-:W-:Y:S05]  /*224c0*/  @!P0 BRA `(.L_x_8706) ;  /* 0x0000001400148947 */ /* 0x000fea0003800000 */
[----:B------:R-:W-:-:S07]  /*224d0*/  IMAD.MOV.U32 R8, RZ, RZ, R17 ;  /* 0x000000ffff087224 */ /* 0x000fce00078e0011 */
.L_x_8757:
        /* <DEDUP_REMOVED lines=36> */
.L_x_8727:
[----:B------:R-:W2:Y:S01]  /*22720*/  LDL R2, [R1] ;  /* 0x0000000001027983 */ /* 0x000ea20000100800 */
[----:B------:R-:W-:Y:S01]  /*22730*/  BSSY B2, `(.L_x_8728) ;  /* 0x0000005000027945 */ /* 0x000fe20003800000 */
[----:B--2---:R-:W-:Y:S01]  /*22740*/  IMAD R3, R4, 0x8, R2 ;  /* 0x0000000804037824 */ /* 0x004fe200078e0202 */
[----:B------:R-:W-:-:S04]  /*22750*/  SHF.L.U32 R2, R5, 0x1f, RZ ;  /* 0x0000001f05027819 */ /* 0x000fc800000006ff */
[----:B------:R-:W2:Y:S02]  /*22760*/  SYNCS.PHASECHK.TRANS64.TRYWAIT P0, [R3+URZ+0x28840], R2 ;  /* 0x02884002030075a7 */ /* 0x000ea4000800017f */
[----:B--2---:R-:W-:Y:S05]  /*22770*/  @!P0 BRA `(.L_x_8729) ;  /* 0x0000005400008947 */ /* 0x004fea0003800000 */
.L_x_8898:
[----:B------:R-:W-:Y:S05]  /*22780*/  BSYNC B2 ;  /* 0x0000000000027941 */ /* 0x000fea0003800000 */
.L_x_8728:
        /* <DEDUP_REMOVED lines=11> */
.L_x_8731:
[----:B------:R-:W-:Y:S05]  /*22840*/  BSYNC B2 ;  /* 0x0000000000027941 */ /* 0x000fea0003800000 */
.L_x_8730:
        /* <DEDUP_REMOVED lines=12> */
[----:B-1----:R-:W-:-:S08]  /*22910*/  VIADD R9, R2, 0x18400 ;  /* 0x0001840002097836 */ /* 0x002fd00000000000 */
.L_x_8732:
        /* <DEDUP_REMOVED lines=16> */
.L_x_8733:
        /* <DEDUP_REMOVED lines=18> */
.L_x_8899:
[----:B------:R-:W-:Y:S05]  /*22b40*/  BSYNC B2 ;  /* 0x0000000000027941 */ /* 0x000fea0003800000 */
.L_x_8734:
        /* <DEDUP_REMOVED lines=10> */
.L_x_8736:
[----:B------:R-:W2:Y:S01]  /*22bf0*/  LDL R3, [R1+0x4] ;  /* 0x0000040001037983 */ /* 0x000ea20000100800 */
[----:B------:R-:W-:Y:S01]  /*22c00*/  BSSY B2, `(.L_x_8737) ;  /* 0x0000004000027945 */ /* 0x000fe20003800000 */
[----:B--2---:R-:W-:-:S13]  /*22c10*/  LOP3.LUT P0, RZ, R3, 0x8, RZ, 0xc0, !PT ;  /* 0x0000000803ff7812 */ /* 0x004fda000780c0ff */
[----:B------:R-:W-:Y:S05]  /*22c20*/  @P0 BRA `(.L_x_8738) ;  /* 0x0000000000040947 */ /* 0x000fea0003800000 */
[----:B------:R-:W-:Y:S01]  /*22c30*/  BPT.TRAP 0x1 ;  /* 0x000000040000795c */ /* 0x000fe20000300000 */
.L_x_8738:
[----:B------:R-:W-:Y:S05]  /*22c40*/  BSYNC B2 ;  /* 0x0000000000027941 */ /* 0x000fea0003800000 */
.L_x_8737:
        /* <DEDUP_REMOVED lines=14> */
.L_x_8739:
        /* <DEDUP_REMOVED lines=15> */
.L_x_8740:
        /* <DEDUP_REMOVED lines=12> */
.L_x_8726:
[----:B------:R-:W-:Y:S05]  /*22ee0*/  BSYNC B1 ;  /* 0x0000000000017941 */ /* 0x000fea0003800000 */
.L_x_8725:
[----:B------:R-:W2:Y:S01]  /*22ef0*/  LDL R2, [R1+0x4] ;  /* 0x0000040001027983 */ /* 0x000ea20000100800 */
[----:B------:R-:W-:Y:S01]  /*22f00*/  VIADD R3, R4, 0x1 ;  /* 0x0000000104037836 */ /* 0x000fe20000000000 */
[----:B------:R-:W-:Y:S01]  /*22f10*/  BSSY B1, `(.L_x_8741) ;  /* 0x000009c000017945 */ /* 0x000fe20003800000 */
[----:B-1----:R-:W-:-:S03]  /*22f20*/  VIADD R6, R0, 0xffffffff ;  /* 0xffffffff00067836 */ /* 0x002fc60000000000 */
        /* <DEDUP_REMOVED lines=32> */
.L_x_8743:
[----:B------:R-:W3:Y:S01]  /*23130*/  LDL R2, [R1] ;  /* 0x0000000001027983 */ /* 0x000ee20000100800 */
[----:B------:R-:W-:Y:S01]  /*23140*/  SHF.L.U32 R3, R10, 0x1f, RZ ;  /* 0x0000001f0a037819 */ /* 0x000fe200000006ff */
[----:B------:R-:W-:Y:S01]  /*23150*/  BSSY B2, `(.L_x_8744) ;  /* 0x0000004000027945 */ /* 0x000fe20003800000 */
[----:B---3--:R-:W-:-:S04]  /*23160*/  IMAD R2, R11, 0x8, R2 ;  /* 0x000000080b027824 */ /* 0x008fc800078e0202 */
[----:B------:R-:W3:Y:S02]  /*23170*/  SYNCS.PHASECHK.TRANS64.TRYWAIT P0, [R2+URZ+0x28840], R3 ;  /* 0x02884003020075a7 */ /* 0x000ee4000800017f */
[----:B---3--:R-:W-:Y:S05]  /*23180*/  @!P0 BRA `(.L_x_8745) ;  /* 0x0000004800a48947 */ /* 0x008fea0003800000 */
.L_x_8900:
[----:B------:R-:W-:Y:S05]  /*23190*/  BSYNC B2 ;  /* 0x0000000000027941 */ /* 0x000fea0003800000 */
.L_x_8744:
[----:B--2---:R-:W2:Y:S01]  /*231a0*/  S2R R9, SR_TID.X ;  /* 0x0000000000097919 */ /* 0x004ea20000002100 */
[----:B------:R-:W-:Y:S01]  /*231b0*/  BSSY B2, `(.L_x_8746) ;  /* 0x000000a000027945 */ /* 0x000fe20003800000 */
[----:B--2---:R-:W-:-:S04]  /*231c0*/  LOP3.LUT R9, R9, 0x7f, RZ, 0xc0, !PT ;  /* 0x0000007f09097812 */ /* 0x004fc800078ec0ff */
[----:B------:R-:W-:-:S13]  /*231d0*/  ISETP.NE.AND P0, PT, R9, RZ, PT ;  /* 0x000000ff0900720c */ /* 0x000fda0003f05270 */
[----:B------:R-:W-:Y:S05]  /*231e0*/  @P0 BRA `(.L_x_8747) ;  /* 0x0000000000180947 */ /* 0x000fea0003800000 */
[----:B------:R-:W2:Y:S01]  /*231f0*/  LDL R9, [R1+0x4] ;  /* 0x0000040001097983 */ /* 0x000ea20000100800 */
[----:B---3--:R-:W-:-:S04]  /*23200*/  IMAD.MOV.U32 R3, RZ, RZ, 0x8000 ;  /* 0x00008000ff037424 */ /* 0x008fc800078e00ff */
[----:B------:R4:W-:Y:S01]  /*23210*/  SYNCS.ARRIVE.TRANS64 RZ, [R2+URZ+0x28830], R3 ;  /* 0x0288300302ff79a7 */ /* 0x0009e2000800003f */
[----:B--2---:R-:W-:-:S13]  /*23220*/  LOP3.LUT P1, RZ, R9, 0x1, RZ, 0xc0, !PT ;  /* 0x0000000109ff7812 */ /* 0x004fda000782c0ff */
[----:B----4-:R-:W-:Y:S05]  /*23230*/  @!P1 BRA `(.L_x_8747) ;  /* 0x0000000000049947 */ /* 0x010fea0003800000 */
[----:B------:R-:W-:Y:S01]  /*23240*/  BPT.TRAP 0x1 ;  /* 0x000000040000795c */ /* 0x000fe20000300000 */
.L_x_8747:
[----:B------:R-:W-:Y:S05]  /*23250*/  BSYNC B2 ;  /* 0x0000000000027941 */ /* 0x000fea0003800000 */
.L_x_8746:
[----:B-1----:R-:W2:Y:S04]  /*23260*/  LDL R10, [R1] ;  /* 0x00000000010a7983 */ /* 0x002ea80000100800 */
        /* <DEDUP_REMOVED lines=13> */
.L_x_8748:
        /* <DEDUP_REMOVED lines=16> */
.L_x_8749:
        /* <DEDUP_REMOVED lines=10> */
[----:B------:R-:W2:Y:S01]  /*234e0*/  LDL R12, [R1] ;  /* 0x00000000010c7983 */ /* 0x000ea20000100800 */
[----:B------:R-:W-:Y:S01]  /*234f0*/  SHF.L.U32 R5, R5, 0x1f, RZ ;  /* 0x0000001f05057819 */ /* 0x000fe200000006ff */
[----:B------:R-:W-:Y:S01]  /*23500*/  BSSY B2, `(.L_x_8750) ;  /* 0x0000004000027945 */ /* 0x000fe20003800000 */
[----:B--2---:R-:W-:-:S04]  /*23510*/  IMAD R2, R4, 0x8, R12 ;  /* 0x0000000804027824 */ /* 0x004fc800078e020c */
[----:B------:R-:W1:Y:S02]  /*23520*/  SYNCS.PHASECHK.TRANS64.TRYWAIT P0, [R2+URZ+0x28860], R5 ;  /* 0x02886005020075a7 */ /* 0x000e64000800017f */
[----:B-1----:R-:W-:Y:S05]  /*23530*/  @!P0 BRA `(.L_x_8751) ;  /* 0x0000004400cc8947 */ /* 0x002fea0003800000 */
.L_x_8901:
[----:B------:R-:W-:Y:S05]  /*23540*/  BSYNC B2 ;  /* 0x0000000000027941 */ /* 0x000fea0003800000 */
.L_x_8750:
[----:B------:R-:W2:Y:S01]  /*23550*/  LDL R10, [R1+0x3c] ;  /* 0x00003c00010a7983 */ /* 0x000ea20000100800 */
[----:B------:R-:W3:Y:S02]  /*23560*/  S2R R3, SR_TID.X ;  /* 0x0000000000037919 */ /* 0x000ee40000002100 */
[----:B---3--:R-:W-:-:S04]  /*23570*/  LOP3.LUT R3, R3, 0x7f, RZ, 0xc0, !PT ;  /* 0x0000007f03037812 */ /* 0x008fc800078ec0ff */
[----:B------:R-:W-:-:S13]  /*23580*/  ISETP.NE.AND P0, PT, R3, RZ, PT ;  /* 0x000000ff0300720c */ /* 0x000fda0003f05270 */
[----:B------:R-:W-:-:S04]  /*23590*/  @!P0 IMAD.MOV.U32 R3, RZ, RZ, 0x8000 ;  /* 0x00008000ff038424 */ /* 0x000fc800078e00ff */
[----:B------:R2:W-:Y:S02]  /*235a0*/  @!P0 SYNCS.ARRIVE.TRANS64 RZ, [R2+URZ+0x28850], R3 ;  /* 0x0288500302ff89a7 */ /* 0x0005e4000800003f */
[----:B--2---:R-:W-:-:S04]  /*235b0*/  PRMT R3, R10, 0x9910, RZ ;  /* 0x000099100a037816 */ /* 0x004fc800000000ff */
[----:B------:R-:W-:-:S13]  /*235c0*/  ISETP.NE.AND P0, PT, R3, 0x2, PT ;  /* 0x000000020300780c */ /* 0x000fda0003f05270 */
[----:B------:R-:W-:Y:S05]  /*235d0*/  @P0 BRA `(.L_x_8752) ;  /* 0x0000000000040947 */ /* 0x000fea0003800000 */
[----:B------:R-:W-:Y:S01]  /*235e0*/  BPT.TRAP 0x1 ;  /* 0x000000040000795c */ /* 0x000fe20000300000 */
.L_x_8752:
[----:B------:R-:W2:Y:S01]  /*235f0*/  LDL R3, [R1+0x4] ;  /* 0x0000040001037983 */ /* 0x000ea20000100800 */
[----:B------:R-:W-:Y:S01]  /*23600*/  BSSY B2, `(.L_x_8753) ;  /* 0x0000004000027945 */ /* 0x000fe20003800000 */
[----:B--2---:R-:W-:-:S13]  /*23610*/  LOP3.LUT P0, RZ, R3, 0x8, RZ, 0xc0, !PT ;  /* 0x0000000803ff7812 */ /* 0x004fda000780c0ff */
[----:B------:R-:W-:Y:S05]  /*23620*/  @P0 BRA `(.L_x_8754) ;  /* 0x0000000000040947 */ /* 0x000fea0003800000 */
[----:B------:R-:W-:Y:S01]  /*23630*/  BPT.TRAP 0x1 ;  /* 0x000000040000795c */ /* 0x000fe20000300000 */
.L_x_8754:
[----:B------:R-:W-:Y:S05]  /*23640*/  BSYNC B2 ;  /* 0x0000000000027941 */ /* 0x000fea0003800000 */
.L_x_8753:
[----:B------:R-:W2:Y:S04]  /*23650*/  LDL R10, [R1] ;  /* 0x00000000010a7983 */ /* 0x000ea80000100800 */
        /* <DEDUP_REMOVED lines=12> */
.L_x_8755:
        /* <DEDUP_REMOVED lines=15> */
.L_x_8756:
        /* <DEDUP_REMOVED lines=12> */
.L_x_8742:
[----:B------:R-:W-:Y:S05]  /*238d0*/  BSYNC B1 ;  /* 0x0000000000017941 */ /* 0x000fea0003800000 */
.L_x_8741:
[----:B------:R-:W3:Y:S01]  /*238e0*/  LDL R2, [R1+0x2c] ;  /* 0x00002c0001027983 */ /* 0x000ee20000100800 */
[----:B------:R-:W-:Y:S01]  /*238f0*/  VIADD R0, R0, 0xfffffffe ;  /* 0xfffffffe00007836 */ /* 0x000fe20000000000 */
[----:B---3--:R-:W-:-:S13]  /*23900*/  ISETP.GT.AND P0, PT, R6, R2, PT ;  /* 0x000000020600720c */ /* 0x008fda0003f04270 */
[----:B------:R-:W-:Y:S05]  /*23910*/  @P0 BRA `(.L_x_8757) ;  /* 0xffffffe800f00947 */ /* 0x000fea000383ffff */
.L_x_8706:
[----:B------:R-:W-:Y:S05]  /*23920*/  BSYNC B0 ;  /* 0x0000000000007941 */ /* 0x000fea0003800000 */
.L_x_8705:
[----:B------:R-:W3:Y:S01]  /*23930*/  S2R R2, SR_TID.X ;  /* 0x0000000000027919 */ /* 0x000ee20000002100 */
[----:B------:R-:W-:Y:S01]  /*23940*/  BSSY B0, `(.L_x_8758) ;  /* 0x0000010000007945 */ /* 0x000fe20003800000 */
[----:B---3--:R-:W-:-:S04]  /*23950*/  LOP3.LUT R2, R2, 0x7f, RZ, 0xc0, !PT ;  /* 0x0000007f02027812 */ /* 0x008fc800078ec0ff */
[----:B------:R-:W-:-:S13]  /*23960*/  ISETP.NE.AND P0, PT, R2, RZ, PT ;  /* 0x000000ff0200720c */ /* 0x000fda0003f05270 */
[----:B------:R-:W-:Y:S05]  /*23970*/  @P0 BRA `(.L_x_8759) ;  /* 0x0000000000300947 */ /* 0x000fea0003800000 */
[----:B------:R-:W3:Y:S01]  /*23980*/  S2R R2, SR_LANEID ;  /* 0x0000000000027919 */ /* 0x000ee20000000000 */
[----:B------:R-:W-:Y:S01]  /*23990*/  VOTEU.ANY UR4, UPT, PT ;  /* 0x0000000000047886 */ /* 0x000fe200038e0100 */
[----:B-1----:R-:W1:Y:S01]  /*239a0*/  LDC.64 R4, c[0x0][0xc60] ;  /* 0x00031800ff047b82 */ /* 0x002e620000000a00 */
[----:B------:R-:W3:Y:S02]  /*239b0*/  FLO.U32 R0, UR4 ;  /* 0x0000000400007d00 */ /* 0x000ee400080e0000 */
[----:B---3--:R-:W-:-:S06]  /*239c0*/  ISETP.EQ.U32.AND P0, PT, R0, R2, PT ;  /* 0x000000020000720c */ /* 0x008fcc0003f02070 */
[----:B------:R-:W1:Y:S07]  /*239d0*/  POPC R2, UR4 ;  /* 0x0000000400027d09 */ /* 0x000e6e0008000000 */
[----:B-1----:R-:W3:Y:S04]  /*239e0*/  @P0 ATOMG.E.ADD.STRONG.GPU PT, R2, desc[UR38][R4.64], R2 ;  /* 0x00000002040209a8 */ /* 0x002ee800081ee1e6 */
[----:B---3--:R1:W3:Y:S02]  /*239f0*/  SHFL.IDX PT, R2, R2, R0, 0x1f ;  /* 0x00001f0002027589 */ /* 0x0082e400000e0000 */
[----:B-1----:R-:W1:Y:S02]  /*23a00*/  S2R R0, SR_LTMASK ;  /* 0x0000000000007919 */ /* 0x002e640000003900 */
[----:B-1----:R-:W-:-:S06]  /*23a10*/  LOP3.LUT R0, R0, UR4, RZ, 0xc0, !PT ;  /* 0x0000000400007c12 */ /* 0x002fcc000f8ec0ff */
[----:B------:R-:W3:Y:S02]  /*23a20*/  POPC R0, R0 ;  /* 0x0000000000007309 */ /* 0x000ee40000000000 */
[----:B---3--:R-:W-:-:S07]  /*23a30*/  IADD3 R16, R2, UR36, R0 ;  /* 0x0000002402107c10 */ /* 0x008fce000fffe000 */
.L_x_8759:
[----:B------:R-:W-:Y:S05]  /*23a40*/  BSYNC B0 ;  /* 0x0000000000007941 */ /* 0x000fea0003800000 */
.L_x_8758:
        /* <DEDUP_REMOVED lines=12> */
.L_x_8902:
[----:B------:R-:W-:Y:S05]  /*23b10*/  BSYNC B1 ;  /* 0x0000000000017941 */ /* 0x000fea0003800000 */
.L_x_8762:
        /* <DEDUP_REMOVED lines=10> */
.L_x_8764:
[----:B------:R-:W3:Y:S01]  /*23bc0*/  LDL R2, [R1+0x4] ;  /* 0x0000040001027983 */ /* 0x000ee20000100800 */
[----:B------:R-:W-:Y:S01]  /*23bd0*/  BSSY B1, `(.L_x_8765) ;  /* 0x0000004000017945 */ /* 0x000fe20003800000 */
[----:B---3--:R-:W-:-:S13]  /*23be0*/  LOP3.LUT P0, RZ, R2, 0x8, RZ, 0xc0, !PT ;  /* 0x0000000802ff7812 */ /* 0x008fda000780c0ff */
[----:B------:R-:W-:Y:S05]  /*23bf0*/  @P0 BRA `(.L_x_8766) ;  /* 0x0000000000040947 */ /* 0x000fea0003800000 */
[----:B------:R-:W-:Y:S01]  /*23c00*/  BPT.TRAP 0x1 ;  /* 0x000000040000795c */ /* 0x000fe20000300000 */
.L_x_8766:
[----:B------:R-:W-:Y:S05]  /*23c10*/  BSYNC B1 ;  /* 0x0000000000017941 */ /* 0x000fea0003800000 */
.L_x_8765:
[----:B-1----:R-:W3:Y:S04]  /*23c20*/  LDL.LU R5, [R1+0x18] ;  /* 0x0000180001057983 */ /* 0x002ee80000300800 */
[----:B------:R-:W3:Y:S04]  /*23c30*/  LDL.LU R3, [R1+0xc] ;  /* 0x00000c0001037983 */ /* 0x000ee80000300800 */
[----:B------:R-:W4:Y:S04]  /*23c40*/  LDL R4, [R1] ;  /* 0x0000000001047983 */ /* 0x000f280000100800 */
        /* <DEDUP_REMOVED lines=8> */
[----:B---3--:R-:W-:-:S02]  /*23cd0*/  IMAD R3, R3, 0x80, R5 ;  /* 0x0000008003037824 */ /* 0x008fc400078e0205 */
[----:B----4-:R-:W-:-:S04]  /*23ce0*/  IMAD R2, R2, 0x8000, R4 ;  /* 0x0000800002027824 */ /* 0x010fc800078e0204 */
[----:B------:R-:W-:-:S07]  /*23cf0*/  VIADD R4, R2, 0x400 ;  /* 0x0000040002047836 */ /* 0x000fce0000000000 */
.L_x_8767:
        /* <DEDUP_REMOVED lines=15> */
.L_x_8768:
        /* <DEDUP_REMOVED lines=10> */
.L_x_8761:
[----:B------:R-:W-:Y:S05]  /*23e90*/  BSYNC B0 ;  /* 0x0000000000007941 */ /* 0x000fea0003800000 */
.L_x_8760:
[----:B-1----:R-:W3:Y:S04]  /*23ea0*/  LDL.LU R5, [R1+0x8] ;  /* 0x0000080001057983 */ /* 0x002ee80000300800 */
        /* <DEDUP_REMOVED lines=8> */
.L_x_8685:
[----:B------:R-:W-:Y:S05]  /*23f30*/  BSYNC B7 ;  /* 0x0000000000077941 */ /* 0x000fea0003800000 */
.L_x_8683:
        /* <DEDUP_REMOVED lines=9> */
[----:B------:R1:W2:Y:S04]  /*23fd0*/  LDS.128 R16, [R0+0x288d0] ;  /* 0x0288d00000107984 */ /* 0x0002a80000000c00 */
[----:B------:R1:W-:Y:S01]  /*23fe0*/  STL [R1], R0 ;  /* 0x0000000001007387 */ /* 0x0003e20000100800 */
[----:B------:R-:W-:Y:S06]  /*23ff0*/  BAR.ARV 0x4, 0x180 ;  /* 0x0106000000007b1d */ /* 0x000fec0000002000 */
[----:B------:R-:W-:Y:S05]  /*24000*/  BRA `(.L_x_8770) ;  /* 0x0000000800d87947 */ /* 0x000fea0003800000 */
.L_x_8769:
        /* <DEDUP_REMOVED lines=8> */
[----:B------:R-:W1:Y:S02]  /*24090*/  @!P0 LDC.64 R2, c[0x0][0xc80] ;  /* 0x00032000ff028b82 */ /* 0x000e640000000a00 */
[----:B-1----:R-:W-:-:S06]  /*240a0*/  @!P0 IMAD.WIDE R2, R0, 0x4, R2 ;  /* 0x0000000400028825 */ /* 0x002fcc00078e0202 */
[----:B------:R1:W2:Y:S01]  /*240b0*/  @!P0 LDG.E R3, desc[UR38][R2.64] ;  /* 0x0000002602038981 */ /* 0x0002a2000c1e1900 */
[C---:B------:R-:W-:Y:S02]  /*240c0*/  ISETP.GE.U32.AND P1, PT, R6.reuse, 0x4, PT ;  /* 0x000000040600780c */ /* 0x040fe40003f26070 */
[C---:B------:R-:W-:Y:S01]  /*240d0*/  ISETP.GE.U32.AND P2, PT, R6.reuse, 0x8, PT ;  /* 0x000000080600780c */ /* 0x040fe20003f46070 */
[----:B------:R-:W-:Y:S01]  /*240e0*/  SHFL.IDX PT, R0, R16, RZ, 0x1f ;  /* 0x00001fff10007589 */ /* 0x000fe200000e0000 */
[C---:B------:R-:W-:Y:S01]  /*240f0*/  ISETP.GE.U32.AND P3, PT, R6.reuse, 0x10, PT ;  /* 0x000000100600780c */ /* 0x040fe20003f66070 */
[----:B-1----:R-:W-:Y:S02]  /*24100*/  IMAD.MOV.U32 R2, RZ, RZ, RZ ;  /* 0x000000ffff027224 */ /* 0x002fe400078e00ff */
[----:B--2---:R-:W-:Y:S01]  /*24110*/  @!P0 IMAD.MOV.U32 R2, RZ, RZ, R3 ;  /* 0x000000ffff028224 */ /* 0x004fe200078e0003 */
[----:B------:R-:W-:-:S04]  /*24120*/  ISETP.GE.U32.AND P0, PT, R6, 0x2, PT ;  /* 0x000000020600780c */ /* 0x000fc80003f06070 */
[----:B------:R-:W1:Y:S02]  /*24130*/  SHFL.UP PT, R3, R2, 0x1, RZ ;  /* 0x0420000002037989 */ /* 0x000e6400000e00ff */
[----:B-1----:R-:W-:-:S05]  /*24140*/  SEL R5, R3, RZ, P4 ;  /* 0x000000ff03057207 */ /* 0x002fca0002000000 */
[----:B------:R-:W-:Y:S02]  /*24150*/  IMAD.IADD R3, R2, 0x1, R5 ;  /* 0x0000000102037824 */ /* 0x000fe400078e0205 */
[----:B------:R-:W-:Y:S04]  /*24160*/  SHFL.IDX PT, R5, R16, 0x1, 0x1f ;  /* 0x00201f0010057f89 */ /* 0x000fe800000e0000 */
        /* <DEDUP_REMOVED lines=13> */
.L_x_8912:
[----:B------:R-:W-:Y:S02]  /*24240*/  ULDC UR4, c[0x0][0xc38] ;  /* 0x00030e0000047ab9 */ /* 0x000fe40000000800 */
[----:B------:R-:W-:-:S04]  /*24250*/  IMAD.U32 R4, RZ, RZ, UR4 ;  /* 0x00000004ff047e24 */ /* 0x000fc8000f8e00ff */
[----:B--2---:R-:W-:-:S04]  /*24260*/  IMAD R16, R16, R4, RZ ;  /* 0x0000000410107224 */ /* 0x004fc800078e02ff */
[----:B------:R-:W-:-:S05]  /*24270*/  IMAD.IADD R5, R5, 0x1, R16 ;  /* 0x0000000105057824 */ /* 0x000fca00078e0210 */
[----:B------:R-:W-:-:S13]  /*24280*/  ISETP.GT.AND P4, PT, R5, R0, PT ;  /* 0x000000000500720c */ /* 0x000fda0003f84270 */
[----:B------:R-:W-:Y:S05]  /*24290*/  @P4 BRA `(.L_x_8772) ;  /* 0x0000000000a04947 */ /* 0x000fea0003800000 */
.L_x_8777:
[----:B------:R-:W2:Y:S01]  /*242a0*/  LDC R2, c[0x0][0xc3c] ;  /* 0x00030f00ff027b82 */ /* 0x000ea20000000800 */
[----:B------:R-:W-:-:S05]  /*242b0*/  VIADD R19, R19, 0x1f ;  /* 0x0000001f13137836 */ /* 0x000fca0000000000 */
[----:B--2---:R-:W-:-:S13]  /*242c0*/  ISETP.GE.AND P4, PT, R19, R2, PT ;  /* 0x000000021300720c */ /* 0x004fda0003f86270 */
[----:B------:R-:W-:Y:S05]  /*242d0*/  @P4 BRA `(.L_x_8773) ;  /* 0x0000000400dc4947 */ /* 0x000fea0003800000 */
[----:B-1----:R-:W2:Y:S01]  /*242e0*/  LDL R3, [R1+0x28] ;  /* 0x0000280001037983 */ /* 0x002ea20000100800 */
[----:B------:R-:W-:Y:S01]  /*242f0*/  BSSY B0, `(.L_x_8774) ;  /* 0x0000008000007945 */ /* 0x000fe20003800000 */
[----:B--2---:R-:W-:-:S05]  /*24300*/  IMAD.IADD R4, R19, 0x1, R3 ;  /* 0x0000000113047824 */ /* 0x004fca00078e0203 */
[----:B------:R-:W-:Y:S01]  /*24310*/  ISETP.GE.OR P4, PT, R4, R2, !P5 ;  /* 0x000000020400720c */ /* 0x000fe20006f86670 */
[----:B------:R-:W-:-:S12]  /*24320*/  IMAD.MOV.U32 R2, RZ, RZ, RZ ;  /* 0x000000ffff027224 */ /* 0x000fd800078e00ff */
[----:B------:R-:W-:Y:S05]  /*24330*/  @P4 BRA `(.L_x_8775) ;  /* 0x00000000000c4947 */ /* 0x000fea0003800000 */
[----:B------:R-:W1:Y:S02]  /*24340*/  LDC.64 R2, c[0x0][0xc80] ;  /* 0x00032000ff027b82 */ /* 0x000e640000000a00 */
[----:B-1----:R-:W-:-:S06]  /*24350*/  IMAD.WIDE R2, R4, 0x4, R2 ;  /* 0x0000000404027825 */ /* 0x002fcc00078e0202 */
[----:B------:R1:W5:Y:S02]  /*24360*/  LDG.E R2, desc[UR38][R2.64] ;  /* 0x0000002602027981 */ /* 0x000364000c1e1900 */
.L_x_8775:
[----:B------:R-:W-:Y:S05]  /*24370*/  BSYNC B0 ;  /* 0x0000000000007941 */ /* 0x000fea0003800000 */
.L_x_8774:
[----:B------:R-:W-:-:S03]  /*24380*/  UMOV UR4, 0xffffffff ;  /* 0xffffffff00047882 */ /* 0x000fc60000000000 */
[----:B------:R-:W-:Y:S05]  /*24390*/  BRA.DIV UR4, `(.L_x_8776) ;  /* 0x0000003e04987947 */ /* 0x000fea000b800000 */
[----:B------:R-:W2:Y:S04]  /*243a0*/  LDL R4, [R1+0x4] ;  /* 0x0000040001047983 */ /* 0x000ea80000100800 */
[----:B-1---5:R-:W1:Y:S01]  /*243b0*/  SHFL.UP PT, R3, R2, 0x1, RZ ;  /* 0x0420000002037989 */ /* 0x022e6200000e00ff */
[----:B--2---:R-:W-:-:S04]  /*243c0*/  LOP3.LUT P4, RZ, R4, 0x1, RZ, 0xc0, !PT ;  /* 0x0000000104ff7812 */ /* 0x004fc8000788c0ff */
        /* <DEDUP_REMOVED lines=15> */
.L_x_8920:
[----:B------:R-:W-:Y:S02]  /*244c0*/  ULDC UR4, c[0x0][0xc38] ;  /* 0x00030e0000047ab9 */ /* 0x000fe40000000800 */
[----:B------:R-:W-:-:S04]  /*244d0*/  IMAD.U32 R4, RZ, RZ, UR4 ;  /* 0x00000004ff047e24 */ /* 0x000fc8000f8e00ff */
[----:B--2---:R-:W-:-:S04]  /*244e0*/  IMAD R16, R16, R4, RZ ;  /* 0x0000000410107224 */ /* 0x004fc800078e02ff */
[----:B------:R-:W-:-:S05]  /*244f0*/  IMAD.IADD R5, R16, 0x1, R5 ;  /* 0x0000000110057824 */ /* 0x000fca00078e0205 */
[----:B------:R-:W-:-:S13]  /*24500*/  ISETP.GT.AND P4, PT, R5, R0, PT ;  /* 0x000000000500720c */ /* 0x000fda0003f84270 */
[----:B------:R-:W-:Y:S05]  /*24510*/  @!P4 BRA `(.L_x_8777) ;  /* 0xfffffffc0060c947 */ /* 0x000fea000383ffff */
.L_x_8772:
        /* <DEDUP_REMOVED lines=8> */
.L_x_8924:
[----:B------:R-:W-:Y:S01]  /*245a0*/  ISETP.NE.AND P0, PT, R6, RZ, PT ;  /* 0x000000ff0600720c */ /* 0x000fe20003f05270 */
[----:B------:R-:W-:-:S12]  /*245b0*/  IMAD.MOV.U32 R6, RZ, RZ, RZ ;  /* 0x000000ffff067224 */ /* 0x000fd800078e00ff */
[----:B------:R-:W-:Y:S05]  /*245c0*/  @!P0 BRA `(.L_x_8779) ;  /* 0x0000000000148947 */ /* 0x000fea0003800000 */
[----:B------:R-:W-:Y:S01]  /*245d0*/  UMOV UR4, 0xffffffff ;  /* 0xffffffff00047882 */ /* 0x000fe20000000000 */
[----:B------:R-:W-:Y:S02]  /*245e0*/  VIADD R12, R5, 0xffffffff ;  /* 0xffffffff050c7836 */ /* 0x000fe40000000000 */
[----:B------:R-:W-:Y:S05]  /*245f0*/  BRA.DIV UR4, `(.L_x_8780) ;  /* 0x0000004204287947 */ /* 0x000fea000b800000 */
[----:B-1----:R1:W4:Y:S02]  /*24600*/  SHFL.IDX PT, R3, R3, R12, 0x1f ;  /* 0x00001f0c03037589 */ /* 0x00232400000e0000 */
.L_x_8927:
[----:B----4-:R-:W-:-:S07]  /*24610*/  IMAD.MOV.U32 R6, RZ, RZ, R3 ;  /* 0x000000ffff067224 */ /* 0x010fce00078e0003 */
.L_x_8779:
[----:B-12---:R-:W1:Y:S01]  /*24620*/  LDC.64 R2, c[0x0][0xc90] ;  /* 0x00032400ff027b82 */ /* 0x006e620000000a00 */
[----:B------:R-:W-:-:S04]  /*24630*/  IMAD.IADD R19, R5, 0x1, R19 ;  /* 0x0000000105137824 */ /* 0x000fc800078e0213 */
[----:B-1----:R-:W-:-:S05]  /*24640*/  IMAD.WIDE R2, R19, 0x4, R2 ;  /* 0x0000000413027825 */ /* 0x002fca00078e0202 */
[----:B------:R-:W3:Y:S01]  /*24650*/  LDG.E R7, desc[UR38][R2.64] ;  /* 0x0000002602077981 */ /* 0x000ee2000c1e1900 */
[----:B------:R-:W-:-:S04]  /*24660*/  IMAD R16, R6, R4, R16 ;  /* 0x0000000406107224 */ /* 0x000fc800078e0210 */
[----:B------:R-:W-:Y:S02]  /*24670*/  IMAD.IADD R0, R0, 0x1, -R16 ;  /* 0x0000000100007824 */ /* 0x000fe400078e0a10 */
[----:B---3--:R-:W-:-:S05]  /*24680*/  IMAD R5, R17, R7, RZ ;  /* 0x0000000711057224 */ /* 0x008fca00078e02ff */
[----:B-----5:R-:W-:-:S04]  /*24690*/  IABS R8, R5 ;  /* 0x0000000500087213 */ /* 0x020fc80000000000 */
[----:B------:R-:W1:Y:S08]  /*246a0*/  I2F.RP R2, R8 ;  /* 0x0000000800027306 */ /* 0x000e700000209400 */
        /* <DEDUP_REMOVED lines=58> */
.L_x_8773:
[----:B------:R-:W-:Y:S01]  /*24a50*/  UMOV UR4, URZ ;  /* 0x0000003f00047c82 */ /* 0x000fe20008000000 */
[----:B------:R-:W-:Y:S01]  /*24a60*/  UMOV UR5, URZ ;  /* 0x0000003f00057c82 */ /* 0x000fe20008000000 */
[----:B------:R-:W-:Y:S01]  /*24a70*/  ULDC UR6, c[0x0][0xc3c] ;  /* 0x00030f0000067ab9 */ /* 0x000fe20000000800 */
[----:B------:R-:W-:Y:S02]  /*24a80*/  IMAD.MOV.U32 R16, RZ, RZ, R0 ;  /* 0x000000ffff107224 */ /* 0x000fe400078e0000 */
[----:B------:R-:W-:Y:S02]  /*24a90*/  IMAD.U32 R17, RZ, RZ, UR4 ;  /* 0x00000004ff117e24 */ /* 0x000fe4000f8e00ff */
[----:B------:R-:W-:Y:S02]  /*24aa0*/  IMAD.U32 R18, RZ, RZ, UR5 ;  /* 0x00000005ff127e24 */ /* 0x000fe4000f8e00ff */
[----:B------:R-:W-:-:S07]  /*24ab0*/  IMAD.U32 R19, RZ, RZ, UR6 ;  /* 0x00000006ff137e24 */ /* 0x000fce000f8e00ff */
.L_x_8781:
[----:B------:R-:W2:Y:S04]  /*24ac0*/  LDL R0, [R1+0x28] ;  /* 0x0000280001007983 */ /* 0x000ea80000100800 */
[----:B-1----:R3:W4:Y:S01]  /*24ad0*/  LDL R3, [R1] ;  /* 0x0000000001037983 */ /* 0x0027220000100800 */
        /* <DEDUP_REMOVED lines=9> */
.L_x_8770:
[----:B------:R-:W-:Y:S02]  /*24b70*/  ULDC UR4, c[0x0][0xc3c] ;  /* 0x00030f0000047ab9 */ /* 0x000fe40000000800 */
[----:B--2---:R-:W-:-:S13]  /*24b80*/  ISETP.GE.AND P0, PT, R19, UR4, PT ;  /* 0x0000000413007c0c */ /* 0x004fda000bf06270 */
[----:B------:R-:W-:Y:S05]  /*24b90*/  @!P0 BRA `(.L_x_8782) ;  /* 0xffffff9400488947 */ /* 0x000fea000383ffff */
[----:B------:R-:W-:Y:S05]  /*24ba0*/  BSYNC B8 ;  /* 0x0000000000087941 */ /* 0x000fea0003800000 */
.L_x_8627:
[----:B-1----:R-:W2:Y:S01]  /*24bb0*/  LDL.LU R0, [R1+0x54] ;  /* 0x0000540001007983 */ /* 0x002ea20000300800 */
[----:B------:R-:W-:Y:S01]  /*24bc0*/  BSSY B0, `(.L_x_8783) ;  /* 0x000000b000007945 */ /* 0x000fe20003800000 */
[----:B------:R-:W1:Y:S01]  /*24bd0*/  S2R R5, SR_CgaCtaId ;  /* 0x0000000000057919 */ /* 0x000e620000008800 */
[----:B--2---:R-:W-:-:S05]  /*24be0*/  VIADD R0, R0, 0x1 ;  /* 0x0000000100007836 */ /* 0x004fca0000000000 */
[----:B0-----:R-:W-:-:S04]  /*24bf0*/  LEA.HI R2, R0, R0, RZ, 0x1 ;  /* 0x0000000000027211 */ /* 0x001fc800078f08ff */
[----:B---3--:R-:W-:-:S05]  /*24c00*/  LOP3.LUT R3, R2, 0xfffffffe, RZ, 0xc0, !PT ;  /* 0xfffffffe02037812 */ /* 0x008fca00078ec0ff */
[----:B------:R-:W-:Y:S01]  /*24c10*/  IMAD.IADD R3, R0, 0x1, -R3 ;  /* 0x0000000100037824 */ /* 0x000fe200078e0a03 */
[----:B------:R-:W-:-:S04]  /*24c20*/  MOV R0, 0x400 ;  /* 0x0000040000007802 */ /* 0x000fc80000000f00 */
[----:B-1----:R-:W-:Y:S02]  /*24c30*/  LEA R0, R5, R0, 0x18 ;  /* 0x0000000005007211 */ /* 0x002fe400078ec0ff */
[----:B------:R-:W-:-:S04]  /*24c40*/  SHF.L.U32 R3, R3, 0x1f, RZ ;  /* 0x0000001f03037819 */ /* 0x000fc800000006ff */
[----:B------:R-:W0:Y:S02]  /*24c50*/  SYNCS.PHASECHK.TRANS64.TRYWAIT P0, [R0+URZ+0x28820], R3 ;  /* 0x02882003000075a7 */ /* 0x000e24000800017f */
[----:B0-----:R-:W-:Y:S05]  /*24c60*/  @!P0 BRA `(.L_x_8784) ;  /* 0x0000003800b48947 */ /* 0x001fea0003800000 */
.L_x_8928:
[----:B------:R-:W-:Y:S05]  /*24c70*/  BSYNC B0 ;  /* 0x0000000000007941 */ /* 0x000fea0003800000 */
.L_x_8783:
[----:B------:R-:W-:-:S03]  /*24c80*/  UMOV UR4, 0xffffffff ;  /* 0xffffffff00047882 */ /* 0x000fc60000000000 */
[----:B------:R-:W-:Y:S05]  /*24c90*/  BRA.DIV UR4, `(.L_x_8785) ;  /* 0x0000003a04bc7947 */ /* 0x000fea000b800000 */
[----:B------:R-:W1:Y:S02]  /*24ca0*/  S2R R2, SR_TID.X ;  /* 0x0000000000027919 */ /* 0x000e640000002100 */
[----:B-1----:R-:W-:-:S04]  /*24cb0*/  SHF.R.U32.HI R2, RZ, 0x5, R2 ;  /* 0x00000005ff027819 */ /* 0x002fc80000011602 */
[----:B------:R-:W-:-:S05]  /*24cc0*/  LOP3.LUT R2, R2, 0x3, RZ, 0xc0, !PT ;  /* 0x0000000302027812 */ /* 0x000fca00078ec0ff */
[----:B------:R1:W2:Y:S02]  /*24cd0*/  SHFL.IDX PT, R14, R2, RZ, 0x1f ;  /* 0x00001fff020e7589 */ /* 0x0002a400000e0000 */
.L_x_8931:
[----:B--2---:R-:W-:-:S13]  /*24ce0*/  ISETP.NE.AND P0, PT, R14, RZ, PT ;  /* 0x000000ff0e00720c */ /* 0x004fda0003f05270 */
[----:B------:R-:W-:Y:S05]  /*24cf0*/  @P0 BRA `(.L_x_8355) ;  /* 0x0000000000940947 */ /* 0x000fea0003800000 */
[----:B------:R-:W-:-:S03]  /*24d00*/  UMOV UR4, 0xffffffff ;  /* 0xffffffff00047882 */ /* 0x000fc60000000000 */
[----:B------:R-:W-:Y:S05]  /*24d10*/  BRA.DIV UR4, `(.L_x_8786) ;  /* 0x0000003a04d07947 */ /* 0x000fea000b800000 */
[----:B------:R-:W-:-:S13]  /*24d20*/  ELECT P6, URZ, PT ;  /* 0x00000000003f782f */ /* 0x000fda00038c0000 */
.L_x_8934:
[----:B------:R-:W-:Y:S05]  /*24d30*/  @!P6 BRA `(.L_x_8355) ;  /* 0x000000000084e947 */ /* 0x000fea0003800000 */
[----:B-1----:R-:W2:Y:S02]  /*24d40*/  LDL.LU R2, [R1+0x50] ;  /* 0x0000500001027983 */ /* 0x002ea40000300800 */
[----:B--2---:R-:W-:-:S04]  /*24d50*/  LOP3.LUT R2, R2, 0x2, RZ, 0xfc, !PT ;  /* 0x0000000202027812 */ /* 0x004fc800078efcff */
[----:B------:R-:W-:-:S13]  /*24d60*/  ISETP.NE.AND P2, PT, R2, 0x3, PT ;  /* 0x000000030200780c */ /* 0x000fda0003f45270 */
[----:B------:R-:W-:Y:S05]  /*24d70*/  @!P2 BRA `(.L_x_8787) ;  /* 0x000000000004a947 */ /* 0x000fea0003800000 */
[----:B------:R-:W-:Y:S01]  /*24d80*/  BPT.TRAP 0x1 ;  /* 0x000000040000795c */ /* 0x000fe20000300000 */
.L_x_8787:
        /* <DEDUP_REMOVED lines=14> */
.L_x_8935:
[----:B------:R-:W1:Y:S02]  /*24e70*/  SYNCS.PHASECHK.TRANS64.TRYWAIT P0, [R7+URZ], R2 ;  /* 0x00000002070075a7 */ /* 0x000e64000800017f */
[----:B-1----:R-:W-:Y:S05]  /*24e80*/  @!P0 BRA `(.L_x_8789) ;  /* 0x0000003800a88947 */ /* 0x002fea0003800000 */
.L_x_8936:
[----:B------:R-:W-:Y:S05]  /*24e90*/  @!P2 BRA `(.L_x_8790) ;  /* 0x000000000004a947 */ /* 0x000fea0003800000 */
[----:B------:R-:W-:Y:S01]  /*24ea0*/  BPT.TRAP 0x1 ;  /* 0x000000040000795c */ /* 0x000fe20000300000 */
.L_x_8790:
[----:B------:R-:W2:Y:S01]  /*24eb0*/  LDL.LU R4, [R1+0x8] ;  /* 0x0000080001047983 */ /* 0x000ea20000300800 */
[----:B------:R-:W-:-:S04]  /*24ec0*/  VIADD R0, R0, 0x28860 ;  /* 0x0002886000007836 */ /* 0x000fc80000000000 */
[----:B--2---:R-:W-:-:S04]  /*24ed0*/  IMAD R4, R4, 0x8, R0 ;  /* 0x0000000804047824 */ /* 0x004fc800078e0200 */
[----:B------:R-:W2:Y:S02]  /*24ee0*/  SYNCS.PHASECHK.TRANS64.TRYWAIT P0, [R4+URZ], R5 ;  /* 0x00000005040075a7 */ /* 0x000ea4000800017f */
[----:B--2---:R-:W-:Y:S05]  /*24ef0*/  @!P0 BRA `(.L_x_8791) ;  /* 0x0000003800a08947 */ /* 0x004fea0003800000 */
.L_x_8937:
[----:B------:R-:W-:-:S07]  /*24f00*/  IMAD R3, R3, 0x8, R0 ;  /* 0x0000000803037824 */ /* 0x000fce00078e0200 */
.L_x_8792:
[----:B---3--:R3:W4:Y:S02]  /*24f10*/  SYNCS.PHASECHK.TRANS64.TRYWAIT P0, [R3+URZ], R2 ;  /* 0x00000002030075a7 */ /* 0x008724000800017f */
[----:B----4-:R-:W-:Y:S05]  /*24f20*/  @!P0 NANOSLEEP.SYNCS 0x989680 ;  /* 0x009896800000895d */ /* 0x010fea0003900000 */
[----:B------:R-:W4:Y:S02]  /*24f30*/  @!P0 SYNCS.PHASECHK.TRANS64 P0, [R3+URZ], R2 ;  /* 0x00000002030085a7 */ /* 0x000f24000800007f */
[----:B----4-:R-:W-:Y:S05]  /*24f40*/  @!P0 BRA `(.L_x_8792) ;  /* 0xfffffffc00f08947 */ /* 0x010fea000383ffff */
.L_x_8355:
[----:B------:R-:W-:Y:S05]  /*24f50*/  BSYNC B9 ;  /* 0x0000000000097941 */ /* 0x000fea0003800000 */
.L_x_8352:
[----:B------:R-:W-:Y:S05]  /*24f60*/  EXIT ;  /* 0x000000000000794d */ /* 0x000fea0003800000 */
.L_x_8385:
[----:B0-----:R0:W1:Y:S02]  /*24f70*/  SYNCS.PHASECHK.TRANS64.TRYWAIT P6, [R106+URZ+0x28890], R119 ;  /* 0x028890776a0075a7 */ /* 0x00106400080c017f */
[----:B-1----:R-:W-:Y:S05]  /*24f80*/  @!P6 NANOSLEEP.SYNCS 0x989680 ;  /* 0x009896800000e95d */ /* 0x002fea0003900000 */
[----:B------:R-:W1:Y:S02]  /*24f90*/  @!P6 SYNCS.PHASECHK.TRANS64 P6, [R106+URZ+0x28890], R119 ;  /* 0x028890776a00e5a7 */ /* 0x000e6400080c007f */
[----:B-1----:R-:W-:Y:S05]  /*24fa0*/  @!P6 BRA `(.L_x_8385) ;  /* 0xfffffffc00f0e947 */ /* 0x002fea000383ffff */
[----:B------:R-:W-:Y:S05]  /*24fb0*/  BRA `(.L_x_8793) ;  /* 0xfffffde400487947 */ /* 0x000fea000383ffff */
.L_x_8421:
[----:B0-----:R0:W1:Y:S02]  /*24fc0*/  SYNCS.PHASECHK.TRANS64.TRYWAIT P4, [R106+URZ+0x28890], R119 ;  /* 0x028890776a0075a7 */ /* 0x001064000808017f */
[----:B-1----:R-:W-:Y:S05]  /*24fd0*/  @!P4 NANOSLEEP.SYNCS 0x989680 ;  /* 0x009896800000c95d */ /* 0x002fea0003900000 */
[----:B------:R-:W1:Y:S02]  /*24fe0*/  @!P4 SYNCS.PHASECHK.TRANS64 P4, [R106+URZ+0x28890], R119 ;  /* 0x028890776a00c5a7 */ /* 0x000e64000808007f */
[----:B-1----:R-:W-:Y:S05]  /*24ff0*/  @!P4 BRA `(.L_x_8421) ;  /* 0xfffffffc00f0c947 */ /* 0x002fea000383ffff */
[----:B------:R-:W-:Y:S05]  /*25000*/  BRA `(.L_x_8794) ;  /* 0xfffffe0c00687947 */ /* 0x000fea000383ffff */
.L_x_8438:
[----:B0-----:R0:W1:Y:S02]  /*25010*/  SYNCS.PHASECHK.TRANS64.TRYWAIT P3, [R106+URZ+0x28890], R119 ;  /* 0x028890776a0075a7 */ /* 0x001064000806017f */
[----:B-1----:R-:W-:Y:S05]  /*25020*/  @!P3 NANOSLEEP.SYNCS 0x989680 ;  /* 0x009896800000b95d */ /* 0x002fea0003900000 */
[----:B------:R-:W1:Y:S02]  /*25030*/  @!P3 SYNCS.PHASECHK.TRANS64 P3, [R106+URZ+0x28890], R119 ;  /* 0x028890776a00b5a7 */ /* 0x000e64000806007f */
[----:B-1----:R-:W-:Y:S05]  /*25040*/  @!P3 BRA `(.L_x_8438) ;  /* 0xfffffffc00f0b947 */ /* 0x002fea000383ffff */
[----:B------:R-:W-:Y:S05]  /*25050*/  BRA `(.L_x_8795) ;  /* 0xfffffe2c00e87947 */ /* 0x000fea000383ffff */
.L_x_8448:
[----:B--2---:R2:W3:Y:S02]  /*25060*/  SYNCS.PHASECHK.TRANS64.TRYWAIT P0, [R106+URZ+0x288b0], R119 ;  /* 0x0288b0776a0075a7 */ /* 0x0044e4000800017f */
[----:B---3--:R-:W-:Y:S05]  /*25070*/  @!P0 NANOSLEEP.SYNCS 0x989680 ;  /* 0x009896800000895d */ /* 0x008fea0003900000 */
[----:B------:R-:W3:Y:S02]  /*25080*/  @!P0 SYNCS.PHASECHK.TRANS64 P0, [R106+URZ+0x288b0], R119 ;  /* 0x0288b0776a0085a7 */ /* 0x000ee4000800007f */
[----:B---3--:R-:W-:Y:S05]  /*25090*/  @!P0 BRA `(.L_x_8448) ;  /* 0xfffffffc00f08947 */ /* 0x008fea000383ffff */
[----:B------:R-:W-:Y:S05]  /*250a0*/  BRA `(.L_x_8796) ;  /* 0xfffffe3400847947 */ /* 0x000fea000383ffff */
.L_x_8468:
        /* <DEDUP_REMOVED lines=8> */
.L_x_8798:
[----:B------:R-:W-:Y:S05]  /*25130*/  BSYNC B0 ;  /* 0x0000000000007941 */ /* 0x000fea0003800000 */
.L_x_8797:
[----:B------:R-:W-:Y:S01]  /*25140*/  IMAD.MOV.U32 R194, RZ, RZ, R14 ;  /* 0x000000ffffc27224 */ /* 0x000fe200078e000e */
[----:B------:R-:W-:Y:S06]  /*25150*/  BRA `(.L_x_8799) ;  /* 0xfffffe4000bc7947 */ /* 0x000fec000383ffff */
.L_x_8478:
[----:B------:R-:W-:Y:S01]  /*25160*/  BSSY B1, `(.L_x_8800) ;  /* 0x0000008000017945 */ /* 0x000fe20003800000 */
[----:B------:R-:W-:Y:S02]  /*25170*/  IMAD.MOV.U32 R13, RZ, RZ, R6 ;  /* 0x000000ffff0d7224 */ /* 0x000fe400078e0006 */
[----:B------:R-:W-:Y:S02]  /*25180*/  IMAD.MOV.U32 R12, RZ, RZ, RZ ;  /* 0x000000ffff0c7224 */ /* 0x000fe400078e00ff */
[----:B------:R-:W-:Y:S02]  /*25190*/  IMAD.MOV.U32 R11, RZ, RZ, 0x181f ;  /* 0x0000181fff0b7424 */ /* 0x000fe400078e00ff */
[----:B------:R-:W-:-:S07]  /*251a0*/  IMAD.MOV.U32 R15, RZ, RZ, -0x1 ;  /* 0xffffffffff0f7424 */ /* 0x000fce00078e00ff */
[----:B0-----:R-:W-:Y:S05]  /*251b0*/  WARPSYNC.COLLECTIVE R15, `(.L_x_8801) ;  /* 0x000000000f087348 */ /* 0x001fea0003c00000 */
[----:B------:R1:W2:Y:S02]  /*251c0*/  SHFL.IDX P6, R14, R13, R12, R11 ;  /* 0x0000000c0d0e7389 */ /* 0x0002a400000c000b */
[----:B012---:R-:W-:Y:S01]  /*251d0*/  ENDCOLLECTIVE ;  /* 0x000000000000791b */ /* 0x007fe20003800000 */
.L_x_8801:
[----:B------:R-:W-:Y:S05]  /*251e0*/  BSYNC B1 ;  /* 0x0000000000017941 */ /* 0x000fea0003800000 */
.L_x_8800:
        /* <DEDUP_REMOVED lines=8> */
.L_x_8802:
[----:B------:R-:W-:Y:S02]  /*25270*/  IMAD.MOV.U32 R13, RZ, RZ, R8 ;  /* 0x000000ffff0d7224 */ /* 0x000fe400078e0008 */
[----:B------:R-:W-:-:S07]  /*25280*/  IMAD.MOV.U32 R3, RZ, RZ, R14 ;  /* 0x000000ffff037224 */ /* 0x000fce00078e000e */
[----:B------:R-:W-:Y:S05]  /*25290*/  WARPSYNC.COLLECTIVE R15, `(.L_x_8803) ;  /* 0x000000000f087348 */ /* 0x000fea0003c00000 */
[----:B------:R0:W1:Y:S02]  /*252a0*/  SHFL.IDX P6, R14, R13, R12, R11 ;  /* 0x0000000c0d0e7389 */ /* 0x00006400000c000b */
[----:B01----:R-:W-:Y:S01]  /*252b0*/  ENDCOLLECTIVE ;  /* 0x000000000000791b */ /* 0x003fe20003800000 */
.L_x_8803:
[----:B------:R-:W-:Y:S02]  /*252c0*/  IMAD.MOV.U32 R13, RZ, RZ, R7 ;  /* 0x000000ffff0d7224 */ /* 0x000fe400078e0007 */
[----:B------:R-:W-:-:S07]  /*252d0*/  IMAD.MOV.U32 R4, RZ, RZ, R14 ;  /* 0x000000ffff047224 */ /* 0x000fce00078e000e */
[----:B------:R-:W-:Y:S05]  /*252e0*/  WARPSYNC.COLLECTIVE R15, `(.L_x_8804) ;  /* 0x000000000f087348 */ /* 0x000fea0003c00000 */
[----:B------:R0:W1:Y:S02]  /*252f0*/  SHFL.IDX P6, R14, R13, R12, R11 ;  /* 0x0000000c0d0e7389 */ /* 0x00006400000c000b */
[----:B01----:R-:W-:Y:S01]  /*25300*/  ENDCOLLECTIVE ;  /* 0x000000000000791b */ /* 0x003fe20003800000 */
.L_x_8804:
[----:B------:R-:W-:Y:S05]  /*25310*/  BRA `(.L_x_8805) ;  /* 0xfffffe4800087947 */ /* 0x000fea000383ffff */
.L_x_8481:
[----:B------:R-:W-:Y:S01]  /*25320*/  BSSY B1, `(.L_x_8806) ;  /* 0x0000008000017945 */ /* 0x000fe20003800000 */
[----:B0-----:R-:W-:Y:S02]  /*25330*/  IMAD.MOV.U32 R13, RZ, RZ, R6 ;  /* 0x000000ffff0d7224 */ /* 0x001fe400078e0006 */
[----:B------:R-:W-:Y:S02]  /*25340*/  IMAD.MOV.U32 R12, RZ, RZ, 0x1 ;  /* 0x00000001ff0c7424 */ /* 0x000fe400078e00ff */
[----:B------:R-:W-:Y:S02]  /*25350*/  IMAD.MOV.U32 R11, RZ, RZ, 0x181f ;  /* 0x0000181fff0b7424 */ /* 0x000fe400078e00ff */
[----:B------:R-:W-:-:S07]  /*25360*/  IMAD.MOV.U32 R15, RZ, RZ, -0x1 ;  /* 0xffffffffff0f7424 */ /* 0x000fce00078e00ff */
[----:B-1----:R-:W-:Y:S05]  /*25370*/  WARPSYNC.COLLECTIVE R15, `(.L_x_8807) ;  /* 0x000000000f087348 */ /* 0x002fea0003c00000 */
[----:B------:R0:W2:Y:S02]  /*25380*/  SHFL.IDX P6, R14, R13, R12, R11 ;  /* 0x0000000c0d0e7389 */ /* 0x0000a400000c000b */
[----:B012---:R-:W-:Y:S01]  /*25390*/  ENDCOLLECTIVE ;  /* 0x000000000000791b */ /* 0x007fe20003800000 */
.L_x_8807:
[----:B------:R-:W-:Y:S05]  /*253a0*/  BSYNC B1 ;  /* 0x0000000000017941 */ /* 0x000fea0003800000 */
.L_x_8806:
        /* <DEDUP_REMOVED lines=8> */
.L_x_8808:
[----:B------:R-:W-:Y:S02]  /*25430*/  IMAD.MOV.U32 R13, RZ, RZ, R8 ;  /* 0x000000ffff0d7224 */ /* 0x000fe400078e0008 */
[----:B------:R-:W-:-:S07]  /*25440*/  IMAD.MOV.U32 R3, RZ, RZ, R14 ;  /* 0x000000ffff037224 */ /* 0x000fce00078e000e */
[----:B------:R-:W-:Y:S05]  /*25450*/  WARPSYNC.COLLECTIVE R15, `(.L_x_8809) ;  /* 0x000000000f087348 */ /* 0x000fea0003c00000 */
[----:B------:R0:W1:Y:S02]  /*25460*/  SHFL.IDX P6, R14, R13, R12, R11 ;  /* 0x0000000c0d0e7389 */ /* 0x00006400000c000b */
[----:B01----:R-:W-:Y:S01]  /*25470*/  ENDCOLLECTIVE ;  /* 0x000000000000791b */ /* 0x003fe20003800000 */
.L_x_8809:
[----:B------:R-:W-:Y:S02]  /*25480*/  IMAD.MOV.U32 R13, RZ, RZ, R7 ;  /* 0x000000ffff0d7224 */ /* 0x000fe400078e0007 */
[----:B------:R-:W-:-:S07]  /*25490*/  IMAD.MOV.U32 R4, RZ, RZ, R14 ;  /* 0x000000ffff047224 */ /* 0x000fce00078e000e */
[----:B------:R-:W-:Y:S05]  /*254a0*/  WARPSYNC.COLLECTIVE R15, `(.L_x_8810) ;  /* 0x000000000f087348 */ /* 0x000fea0003c00000 */
[----:B------:R0:W1:Y:S02]  /*254b0*/  SHFL.IDX P6, R14, R13, R12, R11 ;  /* 0x0000000c0d0e7389 */ /* 0x00006400000c000b */
[----:B01----:R-:W-:Y:S01]  /*254c0*/  ENDCOLLECTIVE ;  /* 0x000000000000791b */ /* 0x003fe20003800000 */
.L_x_8810:
[----:B------:R-:W-:Y:S05]  /*254d0*/  BRA `(.L_x_8811) ;  /* 0xfffffe4800747947 */ /* 0x000fea000383ffff */
.L_x_8484:
[----:B------:R-:W-:Y:S01]  /*254e0*/  BSSY B1, `(.L_x_8812) ;  /* 0x0000008000017945 */ /* 0x000fe20003800000 */
[----:B0-----:R-:W-:Y:S02]  /*254f0*/  IMAD.MOV.U32 R13, RZ, RZ, R6 ;  /* 0x000000ffff0d7224 */ /* 0x001fe400078e0006 */
[----:B------:R-:W-:Y:S02]  /*25500*/  IMAD.MOV.U32 R12, RZ, RZ, 0x2 ;  /* 0x00000002ff0c7424 */ /* 0x000fe400078e00ff */
[----:B------:R-:W-:Y:S02]  /*25510*/  IMAD.MOV.U32 R11, RZ, RZ, 0x181f ;  /* 0x0000181fff0b7424 */ /* 0x000fe400078e00ff */
[----:B------:R-:W-:-:S07]  /*25520*/  IMAD.MOV.U32 R15, RZ, RZ, -0x1 ;  /* 0xffffffffff0f7424 */ /* 0x000fce00078e00ff */
[----:B--2---:R-:W-:Y:S05]  /*25530*/  WARPSYNC.COLLECTIVE R15, `(.L_x_8813) ;  /* 0x000000000f087348 */ /* 0x004fea0003c00000 */
[----:B------:R0:W1:Y:S02]  /*25540*/  SHFL.IDX P6, R14, R13, R12, R11 ;  /* 0x0000000c0d0e7389 */ /* 0x00006400000c000b */
[----:B012---:R-:W-:Y:S01]  /*25550*/  ENDCOLLECTIVE ;  /* 0x000000000000791b */ /* 0x007fe20003800000 */
.L_x_8813:
[----:B------:R-:W-:Y:S05]  /*25560*/  BSYNC B1 ;  /* 0x0000000000017941 */ /* 0x000fea0003800000 */
.L_x_8812:
        /* <DEDUP_REMOVED lines=8> */
.L_x_8814:
[----:B------:R-:W-:Y:S02]  /*255f0*/  IMAD.MOV.U32 R13, RZ, RZ, R8 ;  /* 0x000000ffff0d7224 */ /* 0x000fe400078e0008 */
[----:B------:R-:W-:-:S07]  /*25600*/  IMAD.MOV.U32 R3, RZ, RZ, R14 ;  /* 0x000000ffff037224 */ /* 0x000fce00078e000e */
[----:B------:R-:W-:Y:S05]  /*25610*/  WARPSYNC.COLLECTIVE R15, `(.L_x_8815) ;  /* 0x000000000f087348 */ /* 0x000fea0003c00000 */
[----:B------:R0:W1:Y:S02]  /*25620*/  SHFL.IDX P6, R14, R13, R12, R11 ;  /* 0x0000000c0d0e7389 */ /* 0x00006400000c000b */
[----:B01----:R-:W-:Y:S01]  /*25630*/  ENDCOLLECTIVE ;  /* 0x000000000000791b */ /* 0x003fe20003800000 */
.L_x_8815:
[----:B------:R-:W-:Y:S02]  /*25640*/  IMAD.MOV.U32 R13, RZ, RZ, R7 ;  /* 0x000000ffff0d7224 */ /* 0x000fe400078e0007 */
[----:B------:R-:W-:-:S07]  /*25650*/  IMAD.MOV.U32 R4, RZ, RZ, R14 ;  /* 0x000000ffff047224 */ /* 0x000fce00078e000e */
[----:B------:R-:W-:Y:S05]  /*25660*/  WARPSYNC.COLLECTIVE R15, `(.L_x_8816) ;  /* 0x000000000f087348 */ /* 0x000fea0003c00000 */
[----:B------:R0:W1:Y:S02]  /*25670*/  SHFL.IDX P6, R14, R13, R12, R11 ;  /* 0x0000000c0d0e7389 */ /* 0x00006400000c000b */
[----:B01----:R-:W-:Y:S01]  /*25680*/  ENDCOLLECTIVE ;  /* 0x000000000000791b */ /* 0x003fe20003800000 */
.L_x_8816:
[----:B------:R-:W-:Y:S05]  /*25690*/  BRA `(.L_x_8817) ;  /* 0xfffffe4800d87947 */ /* 0x000fea000383ffff */
.L_x_8487:
[----:B------:R-:W-:Y:S01]  /*256a0*/  BSSY B1, `(.L_x_8818) ;  /* 0x0000008000017945 */ /* 0x000fe20003800000 */
[----:B------:R-:W-:Y:S02]  /*256b0*/  IMAD.MOV.U32 R13, RZ, RZ, R6 ;  /* 0x000000ffff0d7224 */ /* 0x000fe400078e0006 */
[----:B------:R-:W-:Y:S02]  /*256c0*/  IMAD.MOV.U32 R12, RZ, RZ, 0x3 ;  /* 0x00000003ff0c7424 */ /* 0x000fe400078e00ff */
[----:B------:R-:W-:Y:S02]  /*256d0*/  IMAD.MOV.U32 R11, RZ, RZ, 0x181f ;  /* 0x0000181fff0b7424 */ /* 0x000fe400078e00ff */
[----:B------:R-:W-:-:S07]  /*256e0*/  IMAD.MOV.U32 R15, RZ, RZ, -0x1 ;  /* 0xffffffffff0f7424 */ /* 0x000fce00078e00ff */
[----:B--2---:R-:W-:Y:S05]  /*256f0*/  WARPSYNC.COLLECTIVE R15, `(.L_x_8819) ;  /* 0x000000000f087348 */ /* 0x004fea0003c00000 */
[----:B------:R0:W1:Y:S02]  /*25700*/  SHFL.IDX P6, R14, R13, R12, R11 ;  /* 0x0000000c0d0e7389 */ /* 0x00006400000c000b */
[----:B012---:R-:W-:Y:S01]  /*25710*/  ENDCOLLECTIVE ;  /* 0x000000000000791b */ /* 0x007fe20003800000 */
.L_x_8819:
[----:B------:R-:W-:Y:S05]  /*25720*/  BSYNC B1 ;  /* 0x0000000000017941 */ /* 0x000fea0003800000 */
.L_x_8818:
        /* <DEDUP_REMOVED lines=8> */
.L_x_8820:
[----:B------:R-:W-:Y:S02]  /*257b0*/  IMAD.MOV.U32 R13, RZ, RZ, R8 ;  /* 0x000000ffff0d7224 */ /* 0x000fe400078e0008 */
[----:B------:R-:W-:-:S07]  /*257c0*/  IMAD.MOV.U32 R3, RZ, RZ, R14 ;  /* 0x000000ffff037224 */ /* 0x000fce00078e000e */
[----:B------:R-:W-:Y:S05]  /*257d0*/  WARPSYNC.COLLECTIVE R15, `(.L_x_8821) ;  /* 0x000000000f087348 */ /* 0x000fea0003c00000 */
[----:B------:R0:W1:Y:S02]  /*257e0*/  SHFL.IDX P6, R14, R13, R12, R11 ;  /* 0x0000000c0d0e7389 */ /* 0x00006400000c000b */
[----:B01----:R-:W-:Y:S01]  /*257f0*/  ENDCOLLECTIVE ;  /* 0x000000000000791b */ /* 0x003fe20003800000 */
.L_x_8821:
[----:B------:R-:W-:Y:S02]  /*25800*/  IMAD.MOV.U32 R13, RZ, RZ, R7 ;  /* 0x000000ffff0d7224 */ /* 0x000fe400078e0007 */
[----:B------:R-:W-:-:S07]  /*25810*/  IMAD.MOV.U32 R4, RZ, RZ, R14 ;  /* 0x000000ffff047224 */ /* 0x000fce00078e000e */
[----:B------:R-:W-:Y:S05]  /*25820*/  WARPSYNC.COLLECTIVE R15, `(.L_x_8822) ;  /* 0x000000000f087348 */ /* 0x000fea0003c00000 */
[----:B------:R0:W1:Y:S02]  /*25830*/  SHFL.IDX P6, R14, R13, R12, R11 ;  /* 0x0000000c0d0e7389 */ /* 0x00006400000c000b */
[----:B01----:R-:W-:Y:S01]  /*25840*/  ENDCOLLECTIVE ;  /* 0x000000000000791b */ /* 0x003fe20003800000 */
.L_x_8822:
[----:B------:R-:W-:Y:S05]  /*25850*/  BRA `(.L_x_8823) ;  /* 0xfffffe4c00447947 */ /* 0x000fea000383ffff */
.L_x_8491:
[----:B0-----:R0:W1:Y:S02]  /*25860*/  SYNCS.PHASECHK.TRANS64.TRYWAIT P0, [R2+URZ+0x28800], R5 ;  /* 0x02880005020075a7 */ /* 0x001064000800017f */
[----:B-1----:R-:W-:Y:S05]  /*25870*/  @!P0 NANOSLEEP.SYNCS 0x989680 ;  /* 0x009896800000895d */ /* 0x002fea0003900000 */
[----:B------:R-:W1:Y:S02]  /*25880*/  @!P0 SYNCS.PHASECHK.TRANS64 P0, [R2+URZ+0x28800], R5 ;  /* 0x02880005020085a7 */ /* 0x000e64000800007f */
[----:B-1----:R-:W-:Y:S05]  /*25890*/  @!P0 BRA `(.L_x_8491) ;  /* 0xfffffffc00f08947 */ /* 0x002fea000383ffff */
[----:B------:R-:W-:Y:S05]  /*258a0*/  BRA `(.L_x_8824) ;  /* 0xfffffe5000047947 */ /* 0x000fea000383ffff */
.L_x_8507:
[----:B------:R-:W1:Y:S01]  /*258b0*/  LDC R56, c[0x0][0x3f4] ;  /* 0x0000fd00ff387b82 */ /* 0x000e620000000800 */
        /* <DEDUP_REMOVED lines=8> */
.L_x_8826:
[----:B------:R-:W-:Y:S05]  /*25940*/  BSYNC B1 ;  /* 0x0000000000017941 */ /* 0x000fea0003800000 */
.L_x_8825:
[----:B------:R-:W-:Y:S01]  /*25950*/  IMAD.MOV.U32 R13, RZ, RZ, R32 ;  /* 0x000000ffff0d7224 */ /* 0x000fe200078e0020 */
[----:B------:R-:W-:Y:S01]  /*25960*/  ISETP.GE.AND P0, PT, R16, R56, PT ;  /* 0x000000381000720c */ /* 0x000fe20003f06270 */
[----:B------:R-:W-:Y:S02]  /*25970*/  IMAD.MOV.U32 R12, RZ, RZ, RZ ;  /* 0x000000ffff0c7224 */ /* 0x000fe400078e00ff */
[----:B------:R-:W-:Y:S02]  /*25980*/  IMAD.MOV.U32 R11, RZ, RZ, 0x181f ;  /* 0x0000181fff0b7424 */ /* 0x000fe400078e00ff */
[----:B------:R-:W-:Y:S02]  /*25990*/  IMAD.MOV.U32 R15, RZ, RZ, -0x1 ;  /* 0xffffffffff0f7424 */ /* 0x000fe400078e00ff */
[----:B------:R-:W-:Y:S02]  /*259a0*/  IMAD.MOV.U32 R3, RZ, RZ, R14 ;  /* 0x000000ffff037224 */ /* 0x000fe400078e000e */
[----:B------:R-:W-:-:S07]  /*259b0*/  IMAD R0, R187, R0, RZ ;  /* 0x00000000bb007224 */ /* 0x000fce00078e02ff */
[----:B------:R-:W-:Y:S05]  /*259c0*/  WARPSYNC.COLLECTIVE R15, `(.L_x_8827) ;  /* 0x000000000f087348 */ /* 0x000fea0003c00000 */
[----:B------:R0:W1:Y:S02]  /*259d0*/  SHFL.IDX P6, R14, R13, R12, R11 ;  /* 0x0000000c0d0e7389 */ /* 0x00006400000c000b */
[----:B01----:R-:W-:Y:S01]  /*259e0*/  ENDCOLLECTIVE ;  /* 0x000000000000791b */ /* 0x003fe20003800000 */
.L_x_8827:
[----:B------:R-:W-:Y:S01]  /*259f0*/  ISETP.GE.OR P1, PT, R57, R0, P0 ;  /* 0x000000003900720c */ /* 0x000fe20000726670 */
[----:B------:R-:W-:-:S12]  /*25a00*/  IMAD.MOV.U32 R13, RZ, RZ, R33 ;  /* 0x000000ffff0d7224 */ /* 0x000fd800078e0021 */
[C---:B------:R-:W-:Y:S01]  /*25a10*/  @!P1 IMAD.SHL.U32 R7, R16.reuse, 0x2, RZ ;  /* 0x0000000210079824 */ /* 0x040fe200078e00ff */
[----:B------:R-:W-:Y:S01]  /*25a20*/  @!P1 SHF.L.U64.HI R6, R16, 0x1, R17 ;  /* 0x0000000110069819 */ /* 0x000fe20000010211 */
[----:B------:R-:W-:-:S07]  /*25a30*/  IMAD.MOV.U32 R4, RZ, RZ, R14 ;  /* 0x000000ffff047224 */ /* 0x000fce00078e000e */
[----:B------:R-:W-:Y:S05]  /*25a40*/  WARPSYNC.COLLECTIVE R15, `(.L_x_8828) ;  /* 0x000000000f087348 */ /* 0x000fea0003c00000 */
[----:B------:R0:W1:Y:S02]  /*25a50*/  SHFL.IDX P6, R14, R13, R12, R11 ;  /* 0x0000000c0d0e7389 */ /* 0x00006400000c000b */
[----:B01----:R-:W-:Y:S01]  /*25a60*/  ENDCOLLECTIVE ;  /* 0x000000000000791b */ /* 0x003fe20003800000 */
.L_x_8828:
[----:B------:R-:W-:-:S05]  /*25a70*/  @!P1 IADD3 R4, P2, R4, R7, RZ ;  /* 0x0000000704049210 */ /* 0x000fca0007f5e0ff */
[----:B------:R-:W-:Y:S02]  /*25a80*/  @!P1 IMAD.X R3, R3, 0x1, R6, P2 ;  /* 0x0000000103039824 */ /* 0x000fe400010e0606 */
[----:B------:R-:W-:Y:S02]  /*25a90*/  @!P1 IMAD.MOV.U32 R24, RZ, RZ, R4 ;  /* 0x000000ffff189224 */ /* 0x000fe400078e0004 */
[----:B------:R-:W-:Y:S02]  /*25aa0*/  @!P1 IMAD.MOV.U32 R25, RZ, RZ, R3 ;  /* 0x000000ffff199224 */ /* 0x000fe400078e0003 */
[----:B------:R-:W-:-:S04]  /*25ab0*/  IMAD.MOV.U32 R13, RZ, RZ, R34 ;  /* 0x000000ffff0d7224 */ /* 0x000fc800078e0022 */
[----:B------:R-:W5:Y:S01]  /*25ac0*/  @!P1 LD.E.128 R24, desc[UR38][R24.64] ;  /* 0x0000002618189980 */ /* 0x000f62000c101d00 */
[----:B------:R-:W-:-:S07]  /*25ad0*/  IMAD.MOV.U32 R5, RZ, RZ, R14 ;  /* 0x000000ffff057224 */ /* 0x000fce00078e000e */
[----:B-----5:R-:W-:Y:S05]  /*25ae0*/  WARPSYNC.COLLECTIVE R15, `(.L_x_8829) ;  /* 0x000000000f087348 */ /* 0x020fea0003c00000 */
[----:B------:R0:W1:Y:S02]  /*25af0*/  SHFL.IDX P6, R14, R13, R12, R11 ;  /* 0x0000000c0d0e7389 */ /* 0x00006400000c000b */
[----:B01---5:R-:W-:Y:S01]  /*25b00*/  ENDCOLLECTIVE ;  /* 0x000000000000791b */ /* 0x023fe20003800000 */
.L_x_8829:
[----:B------:R-:W-:-:S05]  /*25b10*/  @!P1 IADD3 R14, P2, R14, R7, RZ ;  /* 0x000000070e0e9210 */ /* 0x000fca0007f5e0ff */
[----:B------:R-:W-:Y:S02]  /*25b20*/  @!P1 IMAD.X R5, R5, 0x1, R6, P2 ;  /* 0x0000000105059824 */ /* 0x000fe400010e0606 */
[----:B------:R-:W-:-:S06]  /*25b30*/  @!P1 IMAD.MOV.U32 R4, RZ, RZ, R14 ;  /* 0x000000ffff049224 */ /* 0x000fcc00078e000e */
[----:B------:R-:W5:Y:S01]  /*25b40*/  @!P1 LD.E.128 R4, desc[UR38][R4.64] ;  /* 0x0000002604049980 */ /* 0x000f62000c101d00 */
[----:B------:R-:W-:Y:S02]  /*25b50*/  IMAD.MOV.U32 R13, RZ, RZ, R35 ;  /* 0x000000ffff0d7224 */ /* 0x000fe400078e0023 */
[----:B------:R-:W-:-:S07]  /*25b60*/  IMAD.MOV.U32 R12, RZ, RZ, 0x1 ;  /* 0x00000001ff0c7424 */ /* 0x000fce00078e00ff */
[----:B-----5:R-:W-:Y:S05]  /*25b70*/  WARPSYNC.COLLECTIVE R15, `(.L_x_8830) ;  /* 0x000000000f087348 */ /* 0x020fea0003c00000 */
[----:B------:R0:W1:Y:S02]  /*25b80*/  SHFL.IDX P6, R14, R13, R12, R11 ;  /* 0x0000000c0d0e7389 */ /* 0x00006400000c000b */
[----:B01---5:R-:W-:Y:S01]  /*25b90*/  ENDCOLLECTIVE ;  /* 0x000000000000791b */ /* 0x023fe20003800000 */
.L_x_8830:
[----:B------:R-:W-:Y:S01]  /*25ba0*/  CS2R R48, SRZ ;  /* 0x0000000000307805 */ /* 0x000fe2000001ff00 */
[----:B------:R-:W-:Y:S01]  /*25bb0*/  IMAD.MOV.U32 R13, RZ, RZ, R32 ;  /* 0x000000ffff0d7224 */ /* 0x000fe200078e0020 */
[----:B------:R-:W-:Y:S02]  /*25bc0*/  CS2R R50, SRZ ;  /* 0x0000000000327805 */ /* 0x000fe4000001ff00 */
[----:B------:R-:W-:Y:S02]  /*25bd0*/  CS2R R20, SRZ ;  /* 0x0000000000147805 */ /* 0x000fe4000001ff00 */
[----:B------:R-:W-:Y:S01]  /*25be0*/  CS2R R36, SRZ ;  /* 0x0000000000247805 */ /* 0x000fe2000001ff00 */
[----:B------:R-:W-:-:S04]  /*25bf0*/  @!P1 IMAD.MOV.U32 R48, RZ, RZ, R24 ;  /* 0x000000ffff309224 */ /* 0x000fc800078e0018 */
[----:B------:R-:W-:-:S05]  /*25c00*/  IMAD.MOV.U32 R3, RZ, RZ, R48 ;  /* 0x000000ffff037224 */ /* 0x000fca00078e0030 */
[----:B------:R-:W-:Y:S01]  /*25c10*/  PRMT R46, R46, 0x5410, R3 ;  /* 0x000054102e2e7816 */ /* 0x000fe20000000003 */
[----:B------:R-:W-:-:S07]  /*25c20*/  IMAD.MOV.U32 R3, RZ, RZ, R14 ;  /* 0x000000ffff037224 */ /* 0x000fce00078e000e */
[----:B------:R-:W-:Y:S05]  /*25c30*/  WARPSYNC.COLLECTIVE R15, `(.L_x_8831) ;  /* 0x000000000f087348 */ /* 0x000fea0003c00000 */
[----:B------:R0:W1:Y:S02]  /*25c40*/  SHFL.IDX P6, R14, R13, R12, R11 ;  /* 0x0000000c0d0e7389 */ /* 0x00006400000c000b */
[----:B01----:R-:W-:Y:S01]  /*25c50*/  ENDCOLLECTIVE ;  /* 0x000000000000791b */ /* 0x003fe20003800000 */
.L_x_8831:
[----:B------:R-:W-:-:S04]  /*25c60*/  @!P1 IMAD.MOV.U32 R49, RZ, RZ, R25 ;  /* 0x000000ffff319224 */ /* 0x000fc800078e0019 */
[----:B------:R-:W-:-:S05]  /*25c70*/  IMAD.MOV.U32 R8, RZ, RZ, R49 ;  /* 0x000000ffff087224 */ /* 0x000fca00078e0031 */
[----:B------:R-:W-:Y:S01]  /*25c80*/  PRMT R83, R8, 0x7610, R83 ;  /* 0x0000761008537816 */ /* 0x000fe20000000053 */
[----:B------:R-:W-:Y:S02]  /*25c90*/  IMAD.MOV.U32 R13, RZ, RZ, R33 ;  /* 0x000000ffff0d7224 */ /* 0x000fe400078e0021 */
[----:B------:R-:W-:-:S07]  /*25ca0*/  IMAD.MOV.U32 R8, RZ, RZ, R14 ;  /* 0x000000ffff087224 */ /* 0x000fce00078e000e */
[----:B------:R-:W-:Y:S05]  /*25cb0*/  WARPSYNC.COLLECTIVE R15, `(.L_x_8832) ;  /* 0x000000000f087348 */ /* 0x000fea0003c00000 */
[----:B------:R0:W1:Y:S02]  /*25cc0*/  SHFL.IDX P6, R14, R13, R12, R11 ;  /* 0x0000000c0d0e7389 */ /* 0x00006400000c000b */
[----:B01----:R-:W-:Y:S01]  /*25cd0*/  ENDCOLLECTIVE ;  /* 0x000000000000791b */ /* 0x003fe20003800000 */
.L_x_8832:
[----:B------:R-:W-:Y:S02]  /*25ce0*/  @!P1 IMAD.MOV.U32 R50, RZ, RZ, R26 ;  /* 0x000000ffff329224 */ /* 0x000fe400078e001a */
[----:B------:R-:W-:Y:S02]  /*25cf0*/  IMAD.MOV.U32 R13, RZ, RZ, R34 ;  /* 0x000000ffff0d7224 */ /* 0x000fe400078e0022 */
[----:B------:R-:W-:Y:S02]  /*25d00*/  @!P1 IMAD.MOV.U32 R51, RZ, RZ, R27 ;  /* 0x000000ffff339224 */ /* 0x000fe400078e001b */
[----:B------:R-:W-:-:S07]  /*25d10*/  IMAD.MOV.U32 R9, RZ, RZ, R14 ;  /* 0x000000ffff097224 */ /* 0x000fce00078e000e */
[----:B------:R-:W-:Y:S05]  /*25d20*/  WARPSYNC.COLLECTIVE R15, `(.L_x_8833) ;  /* 0x000000000f087348 */ /* 0x000fea0003c00000 */
[----:B------:R0:W1:Y:S02]  /*25d30*/  SHFL.IDX P6, R14, R13, R12, R11 ;  /* 0x0000000c0d0e7389 */ /* 0x00006400000c000b */
[----:B01----:R-:W-:Y:S01]  /*25d40*/  ENDCOLLECTIVE ;  /* 0x000000000000791b */ /* 0x003fe20003800000 */
.L_x_8833:
[----:B------:R-:W-:Y:S02]  /*25d50*/  IMAD.MOV.U32 R10, RZ, RZ, R50 ;  /* 0x000000ffff0a7224 */ /* 0x000fe400078e0032 */
[----:B------:R-:W-:Y:S02]  /*25d60*/  IMAD.MOV.U32 R25, RZ, RZ, R51 ;  /* 0x000000ffff197224 */ /* 0x000fe400078e0033 */
[----:B------:R-:W-:Y:S02]  /*25d70*/  @!P1 IMAD.MOV.U32 R20, RZ, RZ, R4 ;  /* 0x000000ffff149224 */ /* 0x000fe400078e0004 */
[----:B------:R-:W-:Y:S02]  /*25d80*/  @!P1 IMAD.MOV.U32 R21, RZ, RZ, R5 ;  /* 0x000000ffff159224 */ /* 0x000fe400078e0005 */
[----:B------:R-:W-:Y:S02]  /*25d90*/  @!P1 IMAD.MOV.U32 R36, RZ, RZ, R6 ;  /* 0x000000ffff249224 */ /* 0x000fe400078e0006 */
[----:B------:R-:W-:Y:S01]  /*25da0*/  @!P1 IMAD.MOV.U32 R37, RZ, RZ, R7 ;  /* 0x000000ffff259224 */ /* 0x000fe200078e0007 */
[----:B------:R-:W-:Y:S01]  /*25db0*/  PRMT R43, R10, 0x7610, R43 ;  /* 0x000076100a2b7816 */ /* 0x000fe2000000002b */
[----:B------:R-:W-:Y:S01]  /*25dc0*/  IMAD.MOV.U32 R4, RZ, RZ, R20 ;  /* 0x000000ffff047224 */ /* 0x000fe200078e0014 */
[----:B------:R-:W-:Y:S01]  /*25dd0*/  PRMT R44, R25, 0x7610, R44 ;  /* 0x00007610192c7816 */ /* 0x000fe2000000002c */
[----:B------:R-:W-:-:S02]  /*25de0*/  IMAD.MOV.U32 R5, RZ, RZ, R21 ;  /* 0x000000ffff057224 */ /* 0x000fc400078e0015 */
[----:B------:R-:W-:Y:S02]  /*25df0*/  IMAD.MOV.U32 R6, RZ, RZ, R36 ;  /* 0x000000ffff067224 */ /* 0x000fe400078e0024 */
[----:B------:R-:W-:Y:S01]  /*25e00*/  IMAD.MOV.U32 R7, RZ, RZ, R37 ;  /* 0x000000ffff077224 */ /* 0x000fe200078e0025 */
[----:B------:R-:W-:Y:S02]  /*25e10*/  PRMT R43, R43, 0x5410, R4 ;  /* 0x000054102b2b7816 */ /* 0x000fe40000000004 */
[----:B------:R-:W-:Y:S02]  /*25e20*/  CS2R R24, SRZ ;  /* 0x0000000000187805 */ /* 0x000fe4000001ff00 */
[----:B------:R-:W-:Y:S02]  /*25e30*/  PRMT R44, R44, 0x5410, R5 ;  /* 0x000054102c2c7816 */ /* 0x000fe40000000005 */
[----:B------:R-:W-:Y:S02]  /*25e40*/  PRMT R45, R45, 0x5410, R6 ;  /* 0x000054102d2d7816 */ /* 0x000fe40000000006 */
[----:B------:R-:W-:Y:S01]  /*25e50*/  PRMT R81, R7, 0x7610, R81 ;  /* 0x0000761007517816 */ /* 0x000fe20000000051 */
[----:B------:R-:W-:Y:S06]  /*25e60*/  BRA `(.L_x_8834) ;  /* 0xfffffe6800447947 */ /* 0x000fec000383ffff */
.L_x_8510:
[----:B------:R-:W-:Y:S01]  /*25e70*/  BSSY B1, `(.L_x_8835) ;  /* 0x0000008000017945 */ /* 0x000fe20003800000 */
[----:B------:R-:W-:Y:S02]  /*25e80*/  IMAD.MOV.U32 R13, RZ, RZ, R35 ;  /* 0x000000ffff0d7224 */ /* 0x000fe400078e0023 */
[----:B------:R-:W-:Y:S02]  /*25e90*/  IMAD.MOV.U32 R12, RZ, RZ, 0x2 ;  /* 0x00000002ff0c7424 */ /* 0x000fe400078e00ff */
[----:B------:R-:W-:Y:S02]  /*25ea0*/  IMAD.MOV.U32 R11, RZ, RZ, 0x181f ;  /* 0x0000181fff0b7424 */ /* 0x000fe400078e00ff */
[----:B-1----:R-:W-:-:S07]  /*25eb0*/  IMAD.MOV.U32 R15, RZ, RZ, -0x1 ;  /* 0xffffffffff0f7424 */ /* 0x002fce00078e00ff */
[----:B------:R-:W-:Y:S05]  /*25ec0*/  WARPSYNC.COLLECTIVE R15, `(.L_x_8836) ;  /* 0x000000000f087348 */ /* 0x000fea0003c00000 */
[----:B------:R0:W1:Y:S02]  /*25ed0*/  SHFL.IDX P6, R14, R13, R12, R11 ;  /* 0x0000000c0d0e7389 */ /* 0x00006400000c000b */
[----:B01----:R-:W-:Y:S01]  /*25ee0*/  ENDCOLLECTIVE ;  /* 0x000000000000791b */ /* 0x003fe20003800000 */
.L_x_8836:
[----:B------:R-:W-:Y:S05]  /*25ef0*/  BSYNC B1 ;  /* 0x0000000000017941 */ /* 0x000fea0003800000 */
.L_x_8835:
[----:B------:R-:W-:Y:S02]  /*25f00*/  IMAD.MOV.U32 R13, RZ, RZ, R32 ;  /* 0x000000ffff0d7224 */ /* 0x000fe400078e0020 */
[----:B------:R-:W-:Y:S02]  /*25f10*/  IMAD.MOV.U32 R12, RZ, RZ, 0x2 ;  /* 0x00000002ff0c7424 */ /* 0x000fe400078e00ff */
[----:B------:R-:W-:Y:S02]  /*25f20*/  IMAD.MOV.U32 R11, RZ, RZ, 0x181f ;  /* 0x0000181fff0b7424 */ /* 0x000fe400078e00ff */
[----:B------:R-:W-:Y:S02]  /*25f30*/  IMAD.MOV.U32 R15, RZ, RZ, -0x1 ;  /* 0xffffffffff0f7424 */ /* 0x000fe400078e00ff */
[----:B------:R-:W-:Y:S02]  /*25f40*/  IMAD.MOV.U32 R3, RZ, RZ, R14 ;  /* 0x000000ffff037224 */ /* 0x000fe400078e000e */
[----:B------:R-:W-:-:S07]  /*25f50*/  VIADD R9, R57, 0x40 ;  /* 0x0000004039097836 */ /* 0x000fce0000000000 */
[----:B------:R-:W-:Y:S05]  /*25f60*/  WARPSYNC.COLLECTIVE R15, `(.L_x_8837) ;  /* 0x000000000f087348 */ /* 0x000fea0003c00000 */
[----:B------:R0:W1:Y:S02]  /*25f70*/  SHFL.IDX P6, R14, R13, R12, R11 ;  /* 0x0000000c0d0e7389 */ /* 0x00006400000c000b */
[----:B01----:R-:W-:Y:S01]  /*25f80*/  ENDCOLLECTIVE ;  /* 0x000000000000791b */ /* 0x003fe20003800000 */
.L_x_8837:
        /* <DEDUP_REMOVED lines=8> */
.L_x_8838:
[----:B------:R-:W-:-:S05]  /*26010*/  @!P1 IADD3 R8, P2, R8, R31, RZ ;  /* 0x0000001f08089210 */ /* 0x000fca0007f5e0ff */
[----:B------:R-:W-:Y:S02]  /*26020*/  @!P1 IMAD.X R9, R3, 0x1, R29, P2 ;  /* 0x0000000103099824 */ /* 0x000fe400010e061d */
[----:B------:R-:W-:Y:S02]  /*26030*/  IMAD.MOV.U32 R13, RZ, RZ, R34 ;  /* 0x000000ffff0d7224 */ /* 0x000fe400078e0022 */
[----:B------:R-:W-:-:S07]  /*26040*/  IMAD.MOV.U32 R28, RZ, RZ, R14 ;  /* 0x000000ffff1c7224 */ /* 0x000fce00078e000e */
[----:B------:R-:W-:Y:S05]  /*26050*/  WARPSYNC.COLLECTIVE R15, `(.L_x_8839) ;  /* 0x000000000f087348 */ /* 0x000fea0003c00000 */
[----:B------:R0:W1:Y:S02]  /*26060*/  SHFL.IDX P6, R14, R13, R12, R11 ;  /* 0x0000000c0d0e7389 */ /* 0x00006400000c000b */
[----:B01----:R-:W-:Y:S01]  /*26070*/  ENDCOLLECTIVE ;  /* 0x000000000000791b */ /* 0x003fe20003800000 */
.L_x_8839:
[----:B------:R-:W2:Y:S01]  /*26080*/  @!P1 LD.E.128 R8, desc[UR38][R8.64] ;  /* 0x0000002608089980 */ /* 0x000ea2000c101d00 */
[----:B------:R-:W-:-:S05]  /*26090*/  @!P1 IADD3 R14, P2, R14, R31, RZ ;  /* 0x0000001f0e0e9210 */ /* 0x000fca0007f5e0ff */
[----:B------:R-:W-:-:S04]  /*260a0*/  @!P1 IMAD.X R3, R28, 0x1, R29, P2 ;  /* 0x000000011c039824 */ /* 0x000fc800010e061d */
[----:B------:R-:W-:-:S05]  /*260b0*/  @!P1 IMAD.MOV.U32 R15, RZ, RZ, R3 ;  /* 0x000000ffff0f9224 */ /* 0x000fca00078e0003 */
[----:B------:R0:W5:Y:S01]  /*260c0*/  @!P1 LD.E.128 R28, desc[UR38][R14.64] ;  /* 0x000000260e1c9980 */ /* 0x000162000c101d00 */
[----:B------:R-:W-:Y:S02]  /*260d0*/  CS2R R52, SRZ ;  /* 0x0000000000347805 */ /* 0x000fe4000001ff00 */
[----:B------:R-:W-:Y:S01]  /*260e0*/  CS2R R54, SRZ ;  /* 0x0000000000367805 */ /* 0x000fe2000001ff00 */
[----:B------:R-:W-:Y:S01]  /*260f0*/  IMAD.MOV.U32 R13, RZ, RZ, R35 ;  /* 0x000000ffff0d7224 */ /* 0x000fe200078e0023 */
[----:B------:R-:W-:Y:S02]  /*26100*/  CS2R R38, SRZ ;  /* 0x0000000000267805 */ /* 0x000fe4000001ff00 */
[----:B------:R-:W-:Y:S01]  /*26110*/  CS2R R40, SRZ ;  /* 0x0000000000287805 */ /* 0x000fe2000001ff00 */
[----:B0-----:R-:W-:Y:S02]  /*26120*/  IMAD.MOV.U32 R15, RZ, RZ, -0x1 ;  /* 0xffffffffff0f7424 */ /* 0x001fe400078e00ff */
[----:B--2---:R-:W-:-:S02]  /*26130*/  @!P1 IMAD.MOV.U32 R53, RZ, RZ, R9 ;  /* 0x000000ffff359224 */ /* 0x004fc400078e0009 */
[----:B------:R-:W-:Y:S02]  /*26140*/  @!P1 IMAD.MOV.U32 R55, RZ, RZ, R11 ;  /* 0x000000ffff379224 */ /* 0x000fe400078e000b */
[----:B------:R-:W-:Y:S02]  /*26150*/  IMAD.MOV.U32 R12, RZ, RZ, R53 ;  /* 0x000000ffff0c7224 */ /* 0x000fe400078e0035 */
[----:B------:R-:W-:Y:S02]  /*26160*/  IMAD.MOV.U32 R11, RZ, RZ, 0x181f ;  /* 0x0000181fff0b7424 */ /* 0x000fe400078e00ff */
[----:B------:R-:W-:Y:S01]  /*26170*/  @!P1 IMAD.MOV.U32 R52, RZ, RZ, R8 ;  /* 0x000000ffff349224 */ /* 0x000fe200078e0008 */
[----:B------:R-:W-:Y:S01]  /*26180*/  PRMT R66, R12, 0x7610, R66 ;  /* 0x000076100c427816 */ /* 0x000fe20000000042 */
[----:B------:R-:W-:Y:S02]  /*26190*/  IMAD.MOV.U32 R12, RZ, RZ, 0x3 ;  /* 0x00000003ff0c7424 */ /* 0x000fe400078e00ff */
[----:B------:R-:W-:-:S02]  /*261a0*/  IMAD.MOV.U32 R3, RZ, RZ, R52 ;  /* 0x000000ffff037224 */ /* 0x000fc400078e0034 */
[----:B------:R-:W-:-:S07]  /*261b0*/  @!P1 IMAD.MOV.U32 R54, RZ, RZ, R10 ;  /* 0x000000ffff369224 */ /* 0x000fce00078e000a */
[----:B-----5:R-:W-:Y:S05]  /*261c0*/  WARPSYNC.COLLECTIVE R15, `(.L_x_8840) ;  /* 0x000000000f087348 */ /* 0x020fea0003c00000 */
[----:B------:R0:W1:Y:S02]  /*261d0*/  SHFL.IDX P6, R14, R13, R12, R11 ;  /* 0x0000000c0d0e7389 */ /* 0x00006400000c000b */
[----:B01---5:R-:W-:Y:S01]  /*261e0*/  ENDCOLLECTIVE ;  /* 0x000000000000791b */ /* 0x023fe20003800000 */
.L_x_8840:
[----:B------:R-:W-:Y:S01]  /*261f0*/  IMAD.MOV.U32 R9, RZ, RZ, R55 ;  /* 0x000000ffff097224 */ /* 0x000fe200078e0037 */
[----:B------:R-:W-:Y:S01]  /*26200*/  PRMT R65, R3, 0x7610, R65 ;  /* 0x0000761003417816 */ /* 0x000fe20000000041 */
[----:B------:R-:W-:-:S03]  /*26210*/  IMAD.MOV.U32 R8, RZ, RZ, R54 ;  /* 0x000000ffff087224 */ /* 0x000fc600078e0036 */
[----:B------:R-:W-:Y:S02]  /*26220*/  PRMT R46, R9, 0x7610, R46 ;  /* 0x00007610092e7816 */ /* 0x000fe4000000002e */
[----:B------:R-:W-:Y:S01]  /*26230*/  PRMT R45, R8, 0x7610, R45 ;  /* 0x00007610082d7816 */ /* 0x000fe2000000002d */
[----:B------:R-:W-:Y:S02]  /*26240*/  @!P1 IMAD.MOV.U32 R38, RZ, RZ, R28 ;  /* 0x000000ffff269224 */ /* 0x000fe400078e001c */
[----:B------:R-:W-:Y:S02]  /*26250*/  @!P1 IMAD.MOV.U32 R39, RZ, RZ, R29 ;  /* 0x000000ffff279224 */ /* 0x000fe400078e001d */
[----:B------:R-:W-:Y:S02]  /*26260*/  @!P1 IMAD.MOV.U32 R40, RZ, RZ, R30 ;  /* 0x000000ffff289224 */ /* 0x000fe400078e001e */
[----:B------:R-:W-:Y:S02]  /*26270*/  IMAD.MOV.U32 R13, RZ, RZ, R32 ;  /* 0x000000ffff0d7224 */ /* 0x000fe400078e0020 */
[----:B------:R-:W-:-:S02]  /*26280*/  @!P1 IMAD.MOV.U32 R41, RZ, RZ, R31 ;  /* 0x000000ffff299224 */ /* 0x000fc400078e001f */
[----:B------:R-:W-:Y:S02]  /*26290*/  IMAD.MOV.U32 R8, RZ, RZ, R38 ;  /* 0x000000ffff087224 */ /* 0x000fe400078e0026 */
[----:B------:R-:W-:Y:S02]  /*262a0*/  IMAD.MOV.U32 R9, RZ, RZ, R39 ;  /* 0x000000ffff097224 */ /* 0x000fe400078e0027 */
[----:B------:R-:W-:Y:S01]  /*262b0*/  IMAD.MOV.U32 R10, RZ, RZ, R40 ;  /* 0x000000ffff0a7224 */ /* 0x000fe200078e0028 */
[----:B------:R-:W-:Y:S01]  /*262c0*/  PRMT R72, R8, 0x7610, R72 ;  /* 0x0000761008487816 */ /* 0x000fe20000000048 */
[----:B------:R-:W-:Y:S01]  /*262d0*/  IMAD.MOV.U32 R3, RZ, RZ, R14 ;  /* 0x000000ffff037224 */ /* 0x000fe200078e000e */
[----:B------:R-:W-:-:S07]  /*262e0*/  PRMT R73, R9, 0x7610, R73 ;  /* 0x0000761009497816 */ /* 0x000fce0000000049 */
[----:B------:R-:W-:Y:S05]  /*262f0*/  WARPSYNC.COLLECTIVE R15, `(.L_x_8841) ;  /* 0x000000000f087348 */ /* 0x000fea0003c00000 */
[----:B------:R0:W1:Y:S02]  /*26300*/  SHFL.IDX P6, R14, R13, R12, R11 ;  /* 0x0000000c0d0e7389 */ /* 0x00006400000c000b */
[----:B01----:R-:W-:Y:S01]  /*26310*/  ENDCOLLECTIVE ;  /* 0x000000000000791b */ /* 0x003fe20003800000 */
.L_x_8841:
[----:B------:R-:W-:Y:S02]  /*26320*/  PRMT R74, R10, 0x7610, R74 ;  /* 0x000076100a4a7816 */ /* 0x000fe4000000004a */
[----:B------:R-:W-:Y:S01]  /*26330*/  CS2R R8, SRZ ;  /* 0x0000000000087805 */ /* 0x000fe2000001ff00 */
[----:B------:R-:W-:Y:S02]  /*26340*/  IMAD.MOV.U32 R13, RZ, RZ, R33 ;  /* 0x000000ffff0d7224 */ /* 0x000fe400078e0021 */
[----:B------:R-:W-:-:S07]  /*26350*/  IMAD.MOV.U32 R32, RZ, RZ, R14 ;  /* 0x000000ffff207224 */ /* 0x000fce00078e000e */
[----:B------:R-:W-:Y:S05]  /*26360*/  WARPSYNC.COLLECTIVE R15, `(.L_x_8842) ;  /* 0x000000000f087348 */ /* 0x000fea0003c00000 */
[----:B------:R0:W1:Y:S02]  /*26370*/  SHFL.IDX P6, R14, R13, R12, R11 ;  /* 0x0000000c0d0e7389 */ /* 0x00006400000c000b */
[----:B01----:R-:W-:Y:S01]  /*26380*/  ENDCOLLECTIVE ;  /* 0x000000000000791b */ /* 0x003fe20003800000 */
.L_x_8842:
[----:B------:R-:W-:Y:S02]  /*26390*/  IMAD.MOV.U32 R13, RZ, RZ, R34 ;  /* 0x000000ffff0d7224 */ /* 0x000fe400078e0022 */
[----:B------:R-:W-:-:S07]  /*263a0*/  IMAD.MOV.U32 R33, RZ, RZ, R14 ;  /* 0x000000ffff217224 */ /* 0x000fce00078e000e */
[----:B------:R-:W-:Y:S05]  /*263b0*/  WARPSYNC.COLLECTIVE R15, `(.L_x_8843) ;  /* 0x000000000f087348 */ /* 0x000fea0003c00000 */
[----:B------:R0:W1:Y:S02]  /*263c0*/  SHFL.IDX P6, R14, R13, R12, R11 ;  /* 0x0000000c0d0e7389 */ /* 0x00006400000c000b */
[----:B01----:R-:W-:Y:S01]  /*263d0*/  ENDCOLLECTIVE ;  /* 0x000000000000791b */ /* 0x003fe20003800000 */
.L_x_8843:
[----:B------:R-:W-:-:S05]  /*263e0*/  IMAD.MOV.U32 R11, RZ, RZ, R41 ;  /* 0x000000ffff0b7224 */ /* 0x000fca00078e0029 */
[----:B------:R-:W-:Y:S01]  /*263f0*/  PRMT R75, R11, 0x7610, R75 ;  /* 0x000076100b4b7816 */ /* 0x000fe2000000004b */
[----:B------:R-:W-:Y:S01]  /*26400*/  IMAD.MOV.U32 R34, RZ, RZ, R14 ;  /* 0x000000ffff227224 */ /* 0x000fe200078e000e */
[----:B------:R-:W-:Y:S06]  /*26410*/  BRA `(.L_x_8844) ;  /* 0xfffffe6800307947 */ /* 0x000fec000383ffff */
.L_x_8514:
[----:B0-----:R0:W1:Y:S02]  /*26420*/  SYNCS.PHASECHK.TRANS64.TRYWAIT P4, [R2+URZ+0x28800], R29 ;  /* 0x0288001d020075a7 */ /* 0x001064000808017f */
[----:B-1----:R-:W-:Y:S05]  /*26430*/  @!P4 NANOSLEEP.SYNCS 0x989680 ;  /* 0x009896800000c95d */ /* 0x002fea0003900000 */
[----:B------:R-:W1:Y:S02]  /*26440*/  @!P4 SYNCS.PHASECHK.TRANS64 P4, [R2+URZ+0x28800], R29 ;  /* 0x0288001d0200c5a7 */ /* 0x000e64000808007f */
[----:B-1----:R-:W-:Y:S05]  /*26450*/  @!P4 BRA `(.L_x_8514) ;  /* 0xfffffffc00f0c947 */ /* 0x002fea000383ffff */
[----:B------:R-:W-:Y:S05]  /*26460*/  BRA `(.L_x_8845) ;  /* 0xfffffe6800d47947 */ /* 0x000fea000383ffff */
.L_x_8524:
[----:B0-----:R0:W1:Y:S02]  /*26470*/  SYNCS.PHASECHK.TRANS64.TRYWAIT P2, [R11+URZ+0x28830], R0 ;  /* 0x028830000b0075a7 */ /* 0x001064000804017f */
[----:B-1----:R-:W-:Y:S05]  /*26480*/  @!P2 NANOSLEEP.SYNCS 0x989680 ;  /* 0x009896800000a95d */ /* 0x002fea0003900000 */
[----:B------:R-:W1:Y:S02]  /*26490*/  @!P2 SYNCS.PHASECHK.TRANS64 P2, [R11+URZ+0x28830], R0 ;  /* 0x028830000b00a5a7 */ /* 0x000e64000804007f */
[----:B-1----:R-:W-:Y:S05]  /*264a0*/  @!P2 BRA `(.L_x_8524) ;  /* 0xfffffffc00f0a947 */ /* 0x002fea000383ffff */
[----:B------:R-:W-:Y:S05]  /*264b0*/  BRA `(.L_x_8523) ;  /* 0xfffffe8400b07947 */ /* 0x000fea000383ffff */
.L_x_8542:
[----:B-1----:R1:W2:Y:S02]  /*264c0*/  SYNCS.PHASECHK.TRANS64.TRYWAIT P5, [R11+URZ+0x28830], R6 ;  /* 0x028830060b0075a7 */ /* 0x0022a400080a017f */
[----:B--2---:R-:W-:Y:S05]  /*264d0*/  @!P5 NANOSLEEP.SYNCS 0x989680 ;  /* 0x009896800000d95d */ /* 0x004fea0003900000 */
[----:B------:R-:W2:Y:S02]  /*264e0*/  @!P5 SYNCS.PHASECHK.TRANS64 P5, [R11+URZ+0x28830], R6 ;  /* 0x028830060b00d5a7 */ /* 0x000ea400080a007f */
[----:B--2---:R-:W-:Y:S05]  /*264f0*/  @!P5 BRA `(.L_x_8542) ;  /* 0xfffffffc00f0d947 */ /* 0x004fea000383ffff */
[----:B------:R-:W-:Y:S05]  /*26500*/  BRA `(.L_x_8541) ;  /* 0xfffffeb800887947 */ /* 0x000fea000383ffff */
.L_x_8546:
[----:B-1----:R1:W2:Y:S02]  /*26510*/  SYNCS.PHASECHK.TRANS64.TRYWAIT P4, [R11+URZ+0x28850], R6 ;  /* 0x028850060b0075a7 */ /* 0x0022a4000808017f */
[----:B--2---:R-:W-:Y:S05]  /*26520*/  @!P4 NANOSLEEP.SYNCS 0x989680 ;  /* 0x009896800000c95d */ /* 0x004fea0003900000 */
[----:B------:R-:W2:Y:S02]  /*26530*/  @!P4 SYNCS.PHASECHK.TRANS64 P4, [R11+URZ+0x28850], R6 ;  /* 0x028850060b00c5a7 */ /* 0x000ea4000808007f */
[----:B--2---:R-:W-:Y:S05]  /*26540*/  @!P4 BRA `(.L_x_8546) ;  /* 0xfffffffc00f0c947 */ /* 0x004fea000383ffff */
[----:B------:R-:W-:Y:S05]  /*26550*/  BRA `(.L_x_8543) ;  /* 0xfffffebc00987947 */ /* 0x000fea000383ffff */
.L_x_8565:
[----:B-1----:R1:W2:Y:S02]  /*26560*/  SYNCS.PHASECHK.TRANS64.TRYWAIT P3, [R0+URZ+0x28830], R9 ;  /* 0x02883009000075a7 */ /* 0x0022a4000806017f */
[----:B--2---:R-:W-:Y:S05]  /*26570*/  @!P3 NANOSLEEP.SYNCS 0x989680 ;  /* 0x009896800000b95d */ /* 0x004fea0003900000 */
[----:B------:R-:W2:Y:S02]  /*26580*/  @!P3 SYNCS.PHASECHK.TRANS64 P3, [R0+URZ+0x28830], R9 ;  /* 0x028830090000b5a7 */ /* 0x000ea4000806007f */
[----:B--2---:R-:W-:Y:S05]  /*26590*/  @!P3 BRA `(.L_x_8565) ;  /* 0xfffffffc00f0b947 */ /* 0x004fea000383ffff */
[----:B------:R-:W-:Y:S05]  /*265a0*/  BRA `(.L_x_8564) ;  /* 0xfffffeec00a87947 */ /* 0x000fea000383ffff */
.L_x_8569:
[----:B-1----:R1:W2:Y:S02]  /*265b0*/  SYNCS.PHASECHK.TRANS64.TRYWAIT P2, [R9+URZ+0x28850], R0 ;  /* 0x02885000090075a7 */ /* 0x0022a4000804017f */
[----:B--2---:R-:W-:Y:S05]  /*265c0*/  @!P2 NANOSLEEP.SYNCS 0x989680 ;  /* 0x009896800000a95d */ /* 0x004fea0003900000 */
[----:B------:R-:W2:Y:S02]  /*265d0*/  @!P2 SYNCS.PHASECHK.TRANS64 P2, [R9+URZ+0x28850], R0 ;  /* 0x028850000900a5a7 */ /* 0x000ea4000804007f */
[----:B--2---:R-:W-:Y:S05]  /*265e0*/  @!P2 BRA `(.L_x_8569) ;  /* 0xfffffffc00f0a947 */ /* 0x004fea000383ffff */
[----:B------:R-:W-:Y:S05]  /*265f0*/  BRA `(.L_x_8566) ;  /* 0xfffffef000b87947 */ /* 0x000fea000383ffff */
.L_x_8576:
[----:B-1----:R1:W2:Y:S02]  /*26600*/  SYNCS.PHASECHK.TRANS64.TRYWAIT P3, [R0+URZ+0x28830], R9 ;  /* 0x02883009000075a7 */ /* 0x0022a4000806017f */
[----:B--2---:R-:W-:Y:S05]  /*26610*/  @!P3 NANOSLEEP.SYNCS 0x989680 ;  /* 0x009896800000b95d */ /* 0x004fea0003900000 */
[----:B------:R-:W2:Y:S02]  /*26620*/  @!P3 SYNCS.PHASECHK.TRANS64 P3, [R0+URZ+0x28830], R9 ;  /* 0x028830090000b5a7 */ /* 0x000ea4000806007f */
[----:B--2---:R-:W-:Y:S05]  /*26630*/  @!P3 BRA `(.L_x_8576) ;  /* 0xfffffffc00f0b947 */ /* 0x004fea000383ffff */
[----:B------:R-:W-:Y:S05]  /*26640*/  BRA `(.L_x_8575) ;  /* 0xffffff10000c7947 */ /* 0x000fea000383ffff */
.L_x_8580:
[----:B-1----:R1:W2:Y:S02]  /*26650*/  SYNCS.PHASECHK.TRANS64.TRYWAIT P2, [R9+URZ+0x28850], R0 ;  /* 0x02885000090075a7 */ /* 0x0022a4000804017f */
[----:B--2---:R-:W-:Y:S05]  /*26660*/  @!P2 NANOSLEEP.SYNCS 0x989680 ;  /* 0x009896800000a95d */ /* 0x004fea0003900000 */
[----:B------:R-:W2:Y:S02]  /*26670*/  @!P2 SYNCS.PHASECHK.TRANS64 P2, [R9+URZ+0x28850], R0 ;  /* 0x028850000900a5a7 */ /* 0x000ea4000804007f */
[----:B--2---:R-:W-:Y:S05]  /*26680*/  @!P2 BRA `(.L_x_8580) ;  /* 0xfffffffc00f0a947 */ /* 0x004fea000383ffff */
[----:B------:R-:W-:Y:S05]  /*26690*/  BRA `(.L_x_8577) ;  /* 0xffffff14001c7947 */ /* 0x000fea000383ffff */
.L_x_8593:
[----:B-1----:R1:W2:Y:S02]  /*266a0*/  SYNCS.PHASECHK.TRANS64.TRYWAIT P0, [R13+URZ+0x28850], R4 ;  /* 0x028850040d0075a7 */ /* 0x0022a4000800017f */
[----:B--2---:R-:W-:Y:S05]  /*266b0*/  @!P0 NANOSLEEP.SYNCS 0x989680 ;  /* 0x009896800000895d */ /* 0x004fea0003900000 */
[----:B------:R-:W2:Y:S02]  /*266c0*/  @!P0 SYNCS.PHASECHK.TRANS64 P0, [R13+URZ+0x28850], R4 ;  /* 0x028850040d0085a7 */ /* 0x000ea4000800007f */
[----:B--2---:R-:W-:Y:S05]  /*266d0*/  @!P0 BRA `(.L_x_8593) ;  /* 0xfffffffc00f08947 */ /* 0x004fea000383ffff */
[----:B------:R-:W-:Y:S05]  /*266e0*/  BRA `(.L_x_8592) ;  /* 0xffffff4000687947 */ /* 0x000fea000383ffff */
.L_x_8607:
[----:B------:R-:W-:Y:S02]  /*266f0*/  IMAD.MOV.U32 R13, RZ, RZ, R4 ;  /* 0x000000ffff0d7224 */ /* 0x000fe400078e0004 */
[----:B------:R-:W-:Y:S02]  /*26700*/  IMAD.MOV.U32 R12, RZ, RZ, RZ ;  /* 0x000000ffff0c7224 */ /* 0x000fe400078e00ff */
[----:B------:R-:W-:Y:S02]  /*26710*/  IMAD.MOV.U32 R11, RZ, RZ, 0x181f ;  /* 0x0000181fff0b7424 */ /* 0x000fe400078e00ff */
[----:B------:R-:W-:-:S07]  /*26720*/  IMAD.MOV.U32 R15, RZ, RZ, -0x1 ;  /* 0xffffffffff0f7424 */ /* 0x000fce00078e00ff */
[----:B01----:R-:W-:Y:S05]  /*26730*/  WARPSYNC.COLLECTIVE R15, `(.L_x_8846) ;  /* 0x000000000f087348 */ /* 0x003fea0003c00000 */
[----:B------:R2:W3:Y:S02]  /*26740*/  SHFL.IDX P6, R14, R13, R12, R11 ;  /* 0x0000000c0d0e7389 */ /* 0x0004e400000c000b */
[----:B0123--:R-:W-:Y:S01]  /*26750*/  ENDCOLLECTIVE ;  /* 0x000000000000791b */ /* 0x00ffe20003800000 */
.L_x_8846:
[----:B------:R-:W-:Y:S02]  /*26760*/  IMAD.MOV.U32 R13, RZ, RZ, R0 ;  /* 0x000000ffff0d7224 */ /* 0x000fe400078e0000 */
[----:B------:R-:W-:-:S07]  /*26770*/  IMAD.MOV.U32 R3, RZ, RZ, R14 ;  /* 0x000000ffff037224 */ /* 0x000fce00078e000e */
[----:B------:R-:W-:Y:S05]  /*26780*/  WARPSYNC.COLLECTIVE R15, `(.L_x_8847) ;  /* 0x000000000f087348 */ /* 0x000fea0003c00000 */
[----:B------:R0:W1:Y:S02]  /*26790*/  SHFL.IDX P6, R14, R13, R12, R11 ;  /* 0x0000000c0d0e7389 */ /* 0x00006400000c000b */
[----:B01----:R-:W-:Y:S01]  /*267a0*/  ENDCOLLECTIVE ;  /* 0x000000000000791b */ /* 0x003fe20003800000 */
.L_x_8847:
[----:B------:R-:W-:Y:S05]  /*267b0*/  BRA `(.L_x_8848) ;  /* 0xffffff6400987947 */ /* 0x000fea000383ffff */
.L_x_8610:
[----:B------:R-:W-:Y:S01]  /*267c0*/  BSSY B1, `(.L_x_8849) ;  /* 0x0000008000017945 */ /* 0x000fe20003800000 */
[----:B------:R-:W-:Y:S02]  /*267d0*/  IMAD.MOV.U32 R13, RZ, RZ, R4 ;  /* 0x000000ffff0d7224 */ /* 0x000fe400078e0004 */
[----:B------:R-:W-:Y:S02]  /*267e0*/  IMAD.MOV.U32 R12, RZ, RZ, 0x1 ;  /* 0x00000001ff0c7424 */ /* 0x000fe400078e00ff */
[----:B------:R-:W-:Y:S02]  /*267f0*/  IMAD.MOV.U32 R11, RZ, RZ, 0x181f ;  /* 0x0000181fff0b7424 */ /* 0x000fe400078e00ff */
[----:B---3--:R-:W-:-:S07]  /*26800*/  IMAD.MOV.U32 R15, RZ, RZ, -0x1 ;  /* 0xffffffffff0f7424 */ /* 0x008fce00078e00ff */
[----:B012-4-:R-:W-:Y:S05]  /*26810*/  WARPSYNC.COLLECTIVE R15, `(.L_x_8850) ;  /* 0x000000000f087348 */ /* 0x017fea0003c00000 */
[----:B----4-:R3:W4:Y:S02]  /*26820*/  SHFL.IDX P6, R14, R13, R12, R11 ;  /* 0x0000000c0d0e7389 */ /* 0x01072400000c000b */
[----:B01234-:R-:W-:Y:S01]  /*26830*/  ENDCOLLECTIVE ;  /* 0x000000000000791b */ /* 0x01ffe20003800000 */
.L_x_8850:
[----:B------:R-:W-:Y:S05]  /*26840*/  BSYNC B1 ;  /* 0x0000000000017941 */ /* 0x000fea0003800000 */
.L_x_8849:
        /* <DEDUP_REMOVED lines=8> */
.L_x_8851:
[----:B------:R-:W-:Y:S05]  /*268d0*/  BRA `(.L_x_8852) ;  /* 0xffffff6400987947 */ /* 0x000fea000383ffff */
.L_x_8613:
[----:B------:R-:W-:Y:S01]  /*268e0*/  BSSY B1, `(.L_x_8853) ;  /* 0x0000008000017945 */ /* 0x000fe20003800000 */
[----:B------:R-:W-:Y:S02]  /*268f0*/  IMAD.MOV.U32 R13, RZ, RZ, R4 ;  /* 0x000000ffff0d7224 */ /* 0x000fe400078e0004 */
[----:B------:R-:W-:Y:S02]  /*26900*/  IMAD.MOV.U32 R12, RZ, RZ, 0x2 ;  /* 0x00000002ff0c7424 */ /* 0x000fe400078e00ff */
[----:B------:R-:W-:Y:S02]  /*26910*/  IMAD.MOV.U32 R11, RZ, RZ, 0x181f ;  /* 0x0000181fff0b7424 */ /* 0x000fe400078e00ff */
[----:B0-----:R-:W-:-:S07]  /*26920*/  IMAD.MOV.U32 R15, RZ, RZ, -0x1 ;  /* 0xffffffffff0f7424 */ /* 0x001fce00078e00ff */
[----:B-1234-:R-:W-:Y:S05]  /*26930*/  WARPSYNC.COLLECTIVE R15, `(.L_x_8854) ;  /* 0x000000000f087348 */ /* 0x01efea0003c00000 */
[----:B----4-:R0:W4:Y:S02]  /*26940*/  SHFL.IDX P6, R14, R13, R12, R11 ;  /* 0x0000000c0d0e7389 */ /* 0x01012400000c000b */
[----:B01234-:R-:W-:Y:S01]  /*26950*/  ENDCOLLECTIVE ;  /* 0x000000000000791b */ /* 0x01ffe20003800000 */
.L_x_8854:
[----:B------:R-:W-:Y:S05]  /*26960*/  BSYNC B1 ;  /* 0x0000000000017941 */ /* 0x000fea0003800000 */
.L_x_8853:
        /* <DEDUP_REMOVED lines=8> */
.L_x_8855:
[----:B------:R-:W-:Y:S05]  /*269f0*/  BRA `(.L_x_8856) ;  /* 0xffffff6400987947 */ /* 0x000fea000383ffff */
.L_x_8616:
[----:B------:R-:W-:Y:S01]  /*26a00*/  BSSY B1, `(.L_x_8857) ;  /* 0x0000008000017945 */ /* 0x000fe20003800000 */
[----:B------:R-:W-:Y:S02]  /*26a10*/  IMAD.MOV.U32 R13, RZ, RZ, R4 ;  /* 0x000000ffff0d7224 */ /* 0x000fe400078e0004 */
[----:B------:R-:W-:Y:S02]  /*26a20*/  IMAD.MOV.U32 R12, RZ, RZ, 0x3 ;  /* 0x00000003ff0c7424 */ /* 0x000fe400078e00ff */
[----:B------:R-:W-:Y:S02]  /*26a30*/  IMAD.MOV.U32 R11, RZ, RZ, 0x181f ;  /* 0x0000181fff0b7424 */ /* 0x000fe400078e00ff */
[----:B0-----:R-:W-:-:S07]  /*26a40*/  IMAD.MOV.U32 R15, RZ, RZ, -0x1 ;  /* 0xffffffffff0f7424 */ /* 0x001fce00078e00ff */
[----:B-1234-:R-:W-:Y:S05]  /*26a50*/  WARPSYNC.COLLECTIVE R15, `(.L_x_8858) ;  /* 0x000000000f087348 */ /* 0x01efea0003c00000 */
[----:B------:R0:W0:Y:S02]  /*26a60*/  SHFL.IDX P6, R14, R13, R12, R11 ;  /* 0x0000000c0d0e7389 */ /* 0x00002400000c000b */
[----:B01234-:R-:W-:Y:S01]  /*26a70*/  ENDCOLLECTIVE ;  /* 0x000000000000791b */ /* 0x01ffe20003800000 */
.L_x_8858:
[----:B------:R-:W-:Y:S05]  /*26a80*/  BSYNC B1 ;  /* 0x0000000000017941 */ /* 0x000fea0003800000 */
.L_x_8857:
        /* <DEDUP_REMOVED lines=8> */
.L_x_8859:
[----:B------:R-:W-:Y:S05]  /*26b10*/  BRA `(.L_x_8860) ;  /* 0xffffff6400987947 */ /* 0x000fea000383ffff */
.L_x_8641:
        /* <DEDUP_REMOVED lines=11> */
.L_x_8862:
[----:B------:R-:W-:Y:S05]  /*26bd0*/  BSYNC B1 ;  /* 0x0000000000017941 */ /* 0x000fea0003800000 */
.L_x_8861:
[----:B------:R-:W-:Y:S05]  /*26be0*/  BRA `(.L_x_8863) ;  /* 0xffffff7c00d87947 */ /* 0x000fea000383ffff */
.L_x_8643:
[----:B------:R-:W-:Y:S01]  /*26bf0*/  BSSY B1, `(.L_x_8864) ;  /* 0x0000006000017945 */ /* 0x000fe20003800000 */
[----:B------:R-:W-:-:S07]  /*26c00*/  IMAD.MOV.U32 R15, RZ, RZ, -0x1 ;  /* 0xffffffffff0f7424 */ /* 0x000fce00078e00ff */
[----:B01----:R-:W-:Y:S05]  /*26c10*/  WARPSYNC.COLLECTIVE R15, `(.L_x_8865) ;  /* 0x000000000f0c7348 */ /* 0x003fea0003c00000 */
[----:B------:R-:W-:Y:S02]  /*26c20*/  ELECT P6, UR62, PT ;  /* 0x00000000003e782f */ /* 0x000fe400038c0000 */
[----:B------:R-:W-:Y:S01]  /*26c30*/  MOV R14, UR62 ;  /* 0x0000003e000e7c02 */ /* 0x000fe20008000f00 */
[----:B01----:R-:W-:Y:S10]  /*26c40*/  ENDCOLLECTIVE ;  /* 0x000000000000791b */ /* 0x003ff40003800000 */
.L_x_8865:
[----:B------:R-:W-:Y:S05]  /*26c50*/  BSYNC B1 ;  /* 0x0000000000017941 */ /* 0x000fea0003800000 */
.L_x_8864:
[----:B------:R-:W-:Y:S01]  /*26c60*/  PLOP3.LUT P1, PT, P6, PT, PT, 0x80, 0x0 ;  /* 0x000000000000781c */ /* 0x000fe2000372f070 */
[----:B------:R-:W-:-:S12]  /*26c70*/  BRA `(.L_x_8642) ;  /* 0xffffff7c00cc7947 */ /* 0x000fd8000383ffff */
.L_x_8645:
[----:B-1----:R-:W2:Y:S02]  /*26c80*/  LDL R6, [R1] ;  /* 0x0000000001067983 */ /* 0x002ea40000100800 */
[----:B--2---:R1:W2:Y:S02]  /*26c90*/  SYNCS.PHASECHK.TRANS64.TRYWAIT P0, [R6+URZ+0x28820], R5 ;  /* 0x02882005060075a7 */ /* 0x0042a4000800017f */
[----:B--2---:R-:W-:Y:S05]  /*26ca0*/  @!P0 NANOSLEEP.SYNCS 0x989680 ;  /* 0x009896800000895d */ /* 0x004fea0003900000 */
[----:B------:R-:W2:Y:S02]  /*26cb0*/  @!P0 SYNCS.PHASECHK.TRANS64 P0, [R6+URZ+0x28820], R5 ;  /* 0x02882005060085a7 */ /* 0x000ea4000800007f */
[----:B--2---:R-:W-:Y:S05]  /*26cc0*/  @!P0 BRA `(.L_x_8645) ;  /* 0xfffffffc00ec8947 */ /* 0x004fea000383ffff */
[----:B------:R-:W-:Y:S05]  /*26cd0*/  BRA `(.L_x_8866) ;  /* 0xffffff7c00dc7947 */ /* 0x000fea000383ffff */
.L_x_8649:
[----:B-1----:R1:W2:Y:S02]  /*26ce0*/  SYNCS.PHASECHK.TRANS64.TRYWAIT P0, [R7+URZ+0x288a0], R10 ;  /* 0x0288a00a070075a7 */ /* 0x0022a4000800017f */
[----:B--2---:R-:W-:Y:S05]  /*26cf0*/  @!P0 NANOSLEEP.SYNCS 0x989680 ;  /* 0x009896800000895d */ /* 0x004fea0003900000 */
[----:B------:R-:W2:Y:S02]  /*26d00*/  @!P0 SYNCS.PHASECHK.TRANS64 P0, [R7+URZ+0x288a0], R10 ;  /* 0x0288a00a070085a7 */ /* 0x000ea4000800007f */
[----:B--2---:R-:W-:Y:S05]  /*26d10*/  @!P0 BRA `(.L_x_8649) ;  /* 0xfffffffc00f08947 */ /* 0x004fea000383ffff */
[----:B------:R-:W-:Y:S05]  /*26d20*/  BRA `(.L_x_8867) ;  /* 0xffffff8000007947 */ /* 0x000fea000383ffff */
.L_x_8655:
[----:B0-----:R0:W2:Y:S02]  /*26d30*/  SYNCS.PHASECHK.TRANS64.TRYWAIT P0, [R7+URZ+0x288c0], R10 ;  /* 0x0288c00a070075a7 */ /* 0x0010a4000800017f */
[----:B--2---:R-:W-:Y:S05]  /*26d40*/  @!P0 NANOSLEEP.SYNCS 0x989680 ;  /* 0x009896800000895d */ /* 0x004fea0003900000 */
[----:B------:R-:W2:Y:S02]  /*26d50*/  @!P0 SYNCS.PHASECHK.TRANS64 P0, [R7+URZ+0x288c0], R10 ;  /* 0x0288c00a070085a7 */ /* 0x000ea4000800007f */
[----:B--2---:R-:W-:Y:S05]  /*26d60*/  @!P0 BRA `(.L_x_8655) ;  /* 0xfffffffc00f08947 */ /* 0x004fea000383ffff */
[----:B------:R-:W-:Y:S05]  /*26d70*/  BRA `(.L_x_8868) ;  /* 0xffffff8000c47947 */ /* 0x000fea000383ffff */
.L_x_8663:
[----:B-1----:R1:W2:Y:S02]  /*26d80*/  SYNCS.PHASECHK.TRANS64.TRYWAIT P0, [R8+URZ+0x288a0], R7 ;  /* 0x0288a007080075a7 */ /* 0x0022a4000800017f */
[----:B--2---:R-:W-:Y:S05]  /*26d90*/  @!P0 NANOSLEEP.SYNCS 0x989680 ;  /* 0x009896800000895d */ /* 0x004fea0003900000 */
[----:B------:R-:W2:Y:S02]  /*26da0*/  @!P0 SYNCS.PHASECHK.TRANS64 P0, [R8+URZ+0x288a0], R7 ;  /* 0x0288a007080085a7 */ /* 0x000ea4000800007f */
[----:B--2---:R-:W-:Y:S05]  /*26db0*/  @!P0 BRA `(.L_x_8663) ;  /* 0xfffffffc00f08947 */ /* 0x004fea000383ffff */
[----:B------:R-:W-:Y:S05]  /*26dc0*/  BRA `(.L_x_8869) ;  /* 0xffffff8400dc7947 */ /* 0x000fea000383ffff */
.L_x_8669:
[----:B--2---:R2:W3:Y:S02]  /*26dd0*/  SYNCS.PHASECHK.TRANS64.TRYWAIT P0, [R8+URZ+0x288c0], R7 ;  /* 0x0288c007080075a7 */ /* 0x0044e4000800017f */
[----:B---3--:R-:W-:Y:S05]  /*26de0*/  @!P0 NANOSLEEP.SYNCS 0x989680 ;  /* 0x009896800000895d */ /* 0x008fea0003900000 */
[----:B------:R-:W3:Y:S02]  /*26df0*/  @!P0 SYNCS.PHASECHK.TRANS64 P0, [R8+URZ+0x288c0], R7 ;  /* 0x0288c007080085a7 */ /* 0x000ee4000800007f */
[----:B---3--:R-:W-:Y:S05]  /*26e00*/  @!P0 BRA `(.L_x_8669) ;  /* 0xfffffffc00f08947 */ /* 0x008fea000383ffff */
[----:B------:R-:W-:Y:S05]  /*26e10*/  BRA `(.L_x_8870) ;  /* 0xffffff8800987947 */ /* 0x000fea000383ffff */
.L_x_8691:
        /* <DEDUP_REMOVED lines=11> */
.L_x_8872:
[----:B------:R-:W-:Y:S05]  /*26ed0*/  BSYNC B0 ;  /* 0x0000000000007941 */ /* 0x000fea0003800000 */
.L_x_8871:
[----:B------:R-:W-:Y:S05]  /*26ee0*/  BRA `(.L_x_8873) ;  /* 0xffffff9400fc7947 */ /* 0x000fea000383ffff */
.L_x_8693:
[----:B------:R-:W-:Y:S01]  /*26ef0*/  BSSY B0, `(.L_x_8874) ;  /* 0x0000006000007945 */ /* 0x000fe20003800000 */
[----:B------:R-:W-:-:S07]  /*26f00*/  IMAD.MOV.U32 R15, RZ, RZ, -0x1 ;  /* 0xffffffffff0f7424 */ /* 0x000fce00078e00ff */
[----:B01-3--:R-:W-:Y:S05]  /*26f10*/  WARPSYNC.COLLECTIVE R15, `(.L_x_8875) ;  /* 0x000000000f0c7348 */ /* 0x00bfea0003c00000 */
[----:B------:R-:W-:Y:S02]  /*26f20*/  ELECT P6, UR62, PT ;  /* 0x00000000003e782f */ /* 0x000fe400038c0000 */
[----:B------:R-:W-:Y:S01]  /*26f30*/  MOV R14, UR62 ;  /* 0x0000003e000e7c02 */ /* 0x000fe20008000f00 */
[----:B01-3--:R-:W-:Y:S10]  /*26f40*/  ENDCOLLECTIVE ;  /* 0x000000000000791b */ /* 0x00bff40003800000 */
.L_x_8875:
[----:B------:R-:W-:Y:S05]  /*26f50*/  BSYNC B0 ;  /* 0x0000000000007941 */ /* 0x000fea0003800000 */
.L_x_8874:
[----:B------:R-:W-:Y:S05]  /*26f60*/  BRA `(.L_x_8876) ;  /* 0xffffff9800087947 */ /* 0x000fea000383ffff */
.L_x_8695:
[----:B-1----:R1:W2:Y:S02]  /*26f70*/  SYNCS.PHASECHK.TRANS64.TRYWAIT P0, [R0+URZ+0x28840], R2 ;  /* 0x02884002000075a7 */ /* 0x0022a4000800017f */
[----:B--2---:R-:W-:Y:S05]  /*26f80*/  @!P0 NANOSLEEP.SYNCS 0x989680 ;  /* 0x009896800000895d */ /* 0x004fea0003900000 */
[----:B------:R-:W2:Y:S02]  /*26f90*/  @!P0 SYNCS.PHASECHK.TRANS64 P0, [R0+URZ+0x28840], R2 ;  /* 0x02884002000085a7 */ /* 0x000ea4000800007f */
[----:B--2---:R-:W-:Y:S05]  /*26fa0*/  @!P0 BRA `(.L_x_8695) ;  /* 0xfffffffc00f08947 */ /* 0x004fea000383ffff */
[----:B------:R-:W-:Y:S05]  /*26fb0*/  BRA `(.L_x_8877) ;  /* 0xffffff9800707947 */ /* 0x000fea000383ffff */
.L_x_8699:
[----:B------:R-:W2:Y:S01]  /*26fc0*/  LDL.LU R11, [R1+0x40] ;  /* 0x00004000010b7983 */ /* 0x000ea20000300800 */
[----:B------:R-:W-:Y:S02]  /*26fd0*/  IMAD.MOV.U32 R5, RZ, RZ, R12 ;  /* 0x000000ffff057224 */ /* 0x000fe400078e000c */
        /* <DEDUP_REMOVED lines=11> */
.L_x_8878:
[----:B------:R-:W-:Y:S02]  /*27090*/  IMAD.MOV.U32 R13, RZ, RZ, R4 ;  /* 0x000000ffff0d7224 */ /* 0x000fe400078e0004 */
[----:B------:R-:W-:-:S07]  /*270a0*/  IMAD.MOV.U32 R6, RZ, RZ, R14 ;  /* 0x000000ffff067224 */ /* 0x000fce00078e000e */
[----:B------:R-:W-:Y:S05]  /*270b0*/  WARPSYNC.COLLECTIVE R15, `(.L_x_8879) ;  /* 0x000000000f087348 */ /* 0x000fea0003c00000 */
[----:B------:R0:W1:Y:S02]  /*270c0*/  SHFL.IDX P6, R14, R13, R12, R11 ;  /* 0x0000000c0d0e7389 */ /* 0x00006400000c000b */
[----:B01----:R-:W-:Y:S01]  /*270d0*/  ENDCOLLECTIVE ;  /* 0x000000000000791b */ /* 0x003fe20003800000 */
.L_x_8879:
[----:B------:R-:W-:Y:S02]  /*270e0*/  IMAD.MOV.U32 R13, RZ, RZ, R3 ;  /* 0x000000ffff0d7224 */ /* 0x000fe400078e0003 */
[----:B------:R-:W-:Y:S02]  /*270f0*/  IMAD.MOV.U32 R12, RZ, RZ, 0x1 ;  /* 0x00000001ff0c7424 */ /* 0x000fe400078e00ff */
[----:B------:R-:W-:-:S07]  /*27100*/  IMAD.MOV.U32 R7, RZ, RZ, R14 ;  /* 0x000000ffff077224 */ /* 0x000fce00078e000e */
[----:B------:R-:W-:Y:S05]  /*27110*/  WARPSYNC.COLLECTIVE R15, `(.L_x_8880) ;  /* 0x000000000f087348 */ /* 0x000fea0003c00000 */
[----:B------:R0:W1:Y:S02]  /*27120*/  SHFL.IDX P6, R14, R13, R12, R11 ;  /* 0x0000000c0d0e7389 */ /* 0x00006400000c000b */
[----:B01----:R-:W-:Y:S01]  /*27130*/  ENDCOLLECTIVE ;  /* 0x000000000000791b */ /* 0x003fe20003800000 */
.L_x_8880:
[----:B------:R-:W-:-:S05]  /*27140*/  @!P2 LEA R7, P3, R9, R7, 0x1 ;  /* 0x000000070907a211 */ /* 0x000fca00078608ff */
        /* <DEDUP_REMOVED lines=15> */
.L_x_8881:
[----:B------:R-:W-:Y:S02]  /*27240*/  IMAD.MOV.U32 R13, RZ, RZ, R3 ;  /* 0x000000ffff0d7224 */ /* 0x000fe400078e0003 */
[----:B------:R-:W-:Y:S02]  /*27250*/  IMAD.MOV.U32 R12, RZ, RZ, 0x2 ;  /* 0x00000002ff0c7424 */ /* 0x000fe400078e00ff */
[----:B------:R-:W-:-:S07]  /*27260*/  IMAD.MOV.U32 R5, RZ, RZ, R14 ;  /* 0x000000ffff057224 */ /* 0x000fce00078e000e */
[----:B------:R-:W-:Y:S05]  /*27270*/  WARPSYNC.COLLECTIVE R15, `(.L_x_8882) ;  /* 0x000000000f087348 */ /* 0x000fea0003c00000 */
[----:B------:R0:W1:Y:S02]  /*27280*/  SHFL.IDX P6, R14, R13, R12, R11 ;  /* 0x0000000c0d0e7389 */ /* 0x00006400000c000b */
[----:B01----:R-:W-:Y:S01]  /*27290*/  ENDCOLLECTIVE ;  /* 0x000000000000791b */ /* 0x003fe20003800000 */
.L_x_8882:
        /* <DEDUP_REMOVED lines=16> */
.L_x_8883:
[----:B------:R-:W-:Y:S02]  /*273a0*/  IMAD.MOV.U32 R13, RZ, RZ, R3 ;  /* 0x000000ffff0d7224 */ /* 0x000fe400078e0003 */
[----:B------:R-:W-:Y:S02]  /*273b0*/  IMAD.MOV.U32 R12, RZ, RZ, 0x3 ;  /* 0x00000003ff0c7424 */ /* 0x000fe400078e00ff */
[----:B------:R-:W-:-:S07]  /*273c0*/  IMAD.MOV.U32 R5, RZ, RZ, R14 ;  /* 0x000000ffff057224 */ /* 0x000fce00078e000e */
[----:B------:R-:W-:Y:S05]  /*273d0*/  WARPSYNC.COLLECTIVE R15, `(.L_x_8884) ;  /* 0x000000000f087348 */ /* 0x000fea0003c00000 */
[----:B------:R0:W1:Y:S02]  /*273e0*/  SHFL.IDX P6, R14, R13, R12, R11 ;  /* 0x0000000c0d0e7389 */ /* 0x00006400000c000b */
[----:B01----:R-:W-:Y:S01]  /*273f0*/  ENDCOLLECTIVE ;  /* 0x000000000000791b */ /* 0x003fe20003800000 */
.L_x_8884:
        /* <DEDUP_REMOVED lines=16> */
.L_x_8885:
[----:B------:R-:W-:Y:S02]  /*27500*/  IMAD.MOV.U32 R13, RZ, RZ, R3 ;  /* 0x000000ffff0d7224 */ /* 0x000fe400078e0003 */
[----:B------:R-:W-:Y:S02]  /*27510*/  IMAD.MOV.U32 R12, RZ, RZ, 0x4 ;  /* 0x00000004ff0c7424 */ /* 0x000fe400078e00ff */
[----:B------:R-:W-:-:S07]  /*27520*/  IMAD.MOV.U32 R5, RZ, RZ, R14 ;  /* 0x000000ffff057224 */ /* 0x000fce00078e000e */
[----:B------:R-:W-:Y:S05]  /*27530*/  WARPSYNC.COLLECTIVE R15, `(.L_x_8886) ;  /* 0x000000000f087348 */ /* 0x000fea0003c00000 */
[----:B------:R0:W1:Y:S02]  /*27540*/  SHFL.IDX P6, R14, R13, R12, R11 ;  /* 0x0000000c0d0e7389 */ /* 0x00006400000c000b */
[----:B01----:R-:W-:Y:S01]  /*27550*/  ENDCOLLECTIVE ;  /* 0x000000000000791b */ /* 0x003fe20003800000 */
.L_x_8886:
        /* <DEDUP_REMOVED lines=16> */
.L_x_8887:
[----:B------:R-:W-:Y:S02]  /*27660*/  IMAD.MOV.U32 R13, RZ, RZ, R3 ;  /* 0x000000ffff0d7224 */ /* 0x000fe400078e0003 */
[----:B------:R-:W-:Y:S02]  /*27670*/  IMAD.MOV.U32 R12, RZ, RZ, 0x5 ;  /* 0x00000005ff0c7424 */ /* 0x000fe400078e00ff */
[----:B------:R-:W-:-:S07]  /*27680*/  IMAD.MOV.U32 R5, RZ, RZ, R14 ;  /* 0x000000ffff057224 */ /* 0x000fce00078e000e */
[----:B------:R-:W-:Y:S05]  /*27690*/  WARPSYNC.COLLECTIVE R15, `(.L_x_8888) ;  /* 0x000000000f087348 */ /* 0x000fea0003c00000 */
[----:B------:R0:W1:Y:S02]  /*276a0*/  SHFL.IDX P6, R14, R13, R12, R11 ;  /* 0x0000000c0d0e7389 */ /* 0x00006400000c000b */
[----:B01----:R-:W-:Y:S01]  /*276b0*/  ENDCOLLECTIVE ;  /* 0x000000000000791b */ /* 0x003fe20003800000 */
.L_x_8888:
        /* <DEDUP_REMOVED lines=16> */
.L_x_8889:
[----:B------:R-:W-:Y:S02]  /*277c0*/  IMAD.MOV.U32 R13, RZ, RZ, R3 ;  /* 0x000000ffff0d7224 */ /* 0x000fe400078e0003 */
[----:B------:R-:W-:Y:S02]  /*277d0*/  IMAD.MOV.U32 R12, RZ, RZ, 0x6 ;  /* 0x00000006ff0c7424 */ /* 0x000fe400078e00ff */
[----:B------:R-:W-:-:S07]  /*277e0*/  IMAD.MOV.U32 R5, RZ, RZ, R14 ;  /* 0x000000ffff057224 */ /* 0x000fce00078e000e */
[----:B------:R-:W-:Y:S05]  /*277f0*/  WARPSYNC.COLLECTIVE R15, `(.L_x_8890) ;  /* 0x000000000f087348 */ /* 0x000fea0003c00000 */
[----:B------:R0:W1:Y:S02]  /*27800*/  SHFL.IDX P6, R14, R13, R12, R11 ;  /* 0x0000000c0d0e7389 */ /* 0x00006400000c000b */
[----:B01----:R-:W-:Y:S01]  /*27810*/  ENDCOLLECTIVE ;  /* 0x000000000000791b */ /* 0x003fe20003800000 */
.L_x_8890:
        /* <DEDUP_REMOVED lines=16> */
.L_x_8891:
[----:B------:R-:W-:Y:S02]  /*27920*/  IMAD.MOV.U32 R13, RZ, RZ, R3 ;  /* 0x000000ffff0d7224 */ /* 0x000fe400078e0003 */
[----:B------:R-:W-:Y:S02]  /*27930*/  IMAD.MOV.U32 R12, RZ, RZ, 0x7 ;  /* 0x00000007ff0c7424 */ /* 0x000fe400078e00ff */
[----:B------:R-:W-:-:S07]  /*27940*/  IMAD.MOV.U32 R5, RZ, RZ, R14 ;  /* 0x000000ffff057224 */ /* 0x000fce00078e000e */
[----:B------:R-:W-:Y:S05]  /*27950*/  WARPSYNC.COLLECTIVE R15, `(.L_x_8892) ;  /* 0x000000000f087348 */ /* 0x000fea0003c00000 */
[----:B------:R0:W1:Y:S02]  /*27960*/  SHFL.IDX P6, R14, R13, R12, R11 ;  /* 0x0000000c0d0e7389 */ /* 0x00006400000c000b */
[----:B01----:R-:W-:Y:S01]  /*27970*/  ENDCOLLECTIVE ;  /* 0x000000000000791b */ /* 0x003fe20003800000 */
.L_x_8892:
        /* <DEDUP_REMOVED lines=14> */
.L_x_8893:
[----:B------:R-:W-:Y:S01]  /*27a60*/  IMAD.MOV.U32 R3, RZ, RZ, R14 ;  /* 0x000000ffff037224 */ /* 0x000fe200078e000e */
[----:B------:R-:W-:Y:S06]  /*27a70*/  BRA `(.L_x_8894) ;  /* 0xffffff9c00287947 */ /* 0x000fec000383ffff */
.L_x_8704:
[----:B--2---:R-:W2:Y:S02]  /*27a80*/  LDL R2, [R1] ;  /* 0x0000000001027983 */ /* 0x004ea40000100800 */
[----:B--2---:R2:W3:Y:S02]  /*27a90*/  SYNCS.PHASECHK.TRANS64.TRYWAIT P0, [R2+URZ+0x28820], R0 ;  /* 0x02882000020075a7 */ /* 0x0044e4000800017f */
[----:B---3--:R-:W-:Y:S05]  /*27aa0*/  @!P0 NANOSLEEP.SYNCS 0x989680 ;  /* 0x009896800000895d */ /* 0x008fea0003900000 */
[----:B------:R-:W3:Y:S02]  /*27ab0*/  @!P0 SYNCS.PHASECHK.TRANS64 P0, [R2+URZ+0x28820], R0 ;  /* 0x02882000020085a7 */ /* 0x000ee4000800007f */
[----:B---3--:R-:W-:Y:S05]  /*27ac0*/  @!P0 BRA `(.L_x_8704) ;  /* 0xfffffffc00ec8947 */ /* 0x008fea000383ffff */
[----:B------:R-:W-:Y:S05]  /*27ad0*/  BRA `(.L_x_8895) ;  /* 0xffffff9c00987947 */ /* 0x000fea000383ffff */
.L_x_8713:
[----:B--2---:R2:W3:Y:S02]  /*27ae0*/  SYNCS.PHASECHK.TRANS64.TRYWAIT P0, [R3+URZ+0x28840], R2 ;  /* 0x02884002030075a7 */ /* 0x0044e4000800017f */
[----:B---3--:R-:W-:Y:S05]  /*27af0*/  @!P0 NANOSLEEP.SYNCS 0x989680 ;  /* 0x009896800000895d */ /* 0x008fea0003900000 */
[----:B------:R-:W3:Y:S02]  /*27b00*/  @!P0 SYNCS.PHASECHK.TRANS64 P0, [R3+URZ+0x28840], R2 ;  /* 0x02884002030085a7 */ /* 0x000ee4000800007f */
[----:B---3--:R-:W-:Y:S05]  /*27b10*/  @!P0 BRA `(.L_x_8713) ;  /* 0xfffffffc00f08947 */ /* 0x008fea000383ffff */
[----:B------:R-:W-:Y:S05]  /*27b20*/  BRA `(.L_x_8896) ;  /* 0xffffffa000647947 */ /* 0x000fea000383ffff */
.L_x_8719:
[----:B-1----:R1:W2:Y:S02]  /*27b30*/  SYNCS.PHASECHK.TRANS64.TRYWAIT P0, [R2+URZ+0x28860], R3 ;  /* 0x02886003020075a7 */ /* 0x0022a4000800017f */
[----:B--2---:R-:W-:Y:S05]  /*27b40*/  @!P0 NANOSLEEP.SYNCS 0x989680 ;  /* 0x009896800000895d */ /* 0x004fea0003900000 */
[----:B------:R-:W2:Y:S02]  /*27b50*/  @!P0 SYNCS.PHASECHK.TRANS64 P0, [R2+URZ+0x28860], R3 ;  /* 0x02886003020085a7 */ /* 0x000ea4000800007f */
[----:B--2---:R-:W-:Y:S05]  /*27b60*/  @!P0 BRA `(.L_x_8719) ;  /* 0xfffffffc00f08947 */ /* 0x004fea000383ffff */
[----:B------:R-:W-:Y:S05]  /*27b70*/  BRA `(.L_x_8897) ;  /* 0xffffffa400407947 */ /* 0x000fea000383ffff */
.L_x_8729:
[----:B--2---:R2:W3:Y:S02]  /*27b80*/  SYNCS.PHASECHK.TRANS64.TRYWAIT P0, [R3+URZ+0x28840], R2 ;  /* 0x02884002030075a7 */ /* 0x0044e4000800017f */
[----:B---3--:R-:W-:Y:S05]  /*27b90*/  @!P0 NANOSLEEP.SYNCS 0x989680 ;  /* 0x009896800000895d */ /* 0x008fea0003900000 */
[----:B------:R-:W3:Y:S02]  /*27ba0*/  @!P0 SYNCS.PHASECHK.TRANS64 P0, [R3+URZ+0x28840], R2 ;  /* 0x02884002030085a7 */ /* 0x000ee4000800007f */
[----:B---3--:R-:W-:Y:S05]  /*27bb0*/  @!P0 BRA `(.L_x_8729) ;  /* 0xfffffffc00f08947 */ /* 0x008fea000383ffff */
[----:B------:R-:W-:Y:S05]  /*27bc0*/  BRA `(.L_x_8898) ;  /* 0xffffffa800ec7947 */ /* 0x000fea000383ffff */
.L_x_8735:
[----:B-1----:R1:W2:Y:S02]  /*27bd0*/  SYNCS.PHASECHK.TRANS64.TRYWAIT P0, [R2+URZ+0x28860], R3 ;  /* 0x02886003020075a7 */ /* 0x0022a4000800017f */
[----:B--2---:R-:W-:Y:S05]  /*27be0*/  @!P0 NANOSLEEP.SYNCS 0x989680 ;  /* 0x009896800000895d */ /* 0x004fea0003900000 */
[----:B------:R-:W2:Y:S02]  /*27bf0*/  @!P0 SYNCS.PHASECHK.TRANS64 P0, [R2+URZ+0x28860], R3 ;  /* 0x02886003020085a7 */ /* 0x000ea4000800007f */
[----:B--2---:R-:W-:Y:S05]  /*27c00*/  @!P0 BRA `(.L_x_8735) ;  /* 0xfffffffc00f08947 */ /* 0x004fea000383ffff */
[----:B------:R-:W-:Y:S05]  /*27c10*/  BRA `(.L_x_8899) ;  /* 0xffffffac00c87947 */ /* 0x000fea000383ffff */
.L_x_8745:
[----:B---3--:R3:W4:Y:S02]  /*27c20*/  SYNCS.PHASECHK.TRANS64.TRYWAIT P0, [R2+URZ+0x28840], R3 ;  /* 0x02884003020075a7 */ /* 0x008724000800017f */
[----:B----4-:R-:W-:Y:S05]  /*27c30*/  @!P0 NANOSLEEP.SYNCS 0x989680 ;  /* 0x009896800000895d */ /* 0x010fea0003900000 */
[----:B------:R-:W4:Y:S02]  /*27c40*/  @!P0 SYNCS.PHASECHK.TRANS64 P0, [R2+URZ+0x28840], R3 ;  /* 0x02884003020085a7 */ /* 0x000f24000800007f */
[----:B----4-:R-:W-:Y:S05]  /*27c50*/  @!P0 BRA `(.L_x_8745) ;  /* 0xfffffffc00f08947 */ /* 0x010fea000383ffff */
[----:B------:R-:W-:Y:S05]  /*27c60*/  BRA `(.L_x_8900) ;  /* 0xffffffb400487947 */ /* 0x000fea000383ffff */
.L_x_8751:
[----:B-1----:R1:W2:Y:S02]  /*27c70*/  SYNCS.PHASECHK.TRANS64.TRYWAIT P0, [R2+URZ+0x28860], R5 ;  /* 0x02886005020075a7 */ /* 0x0022a4000800017f */
[----:B--2---:R-:W-:Y:S05]  /*27c80*/  @!P0 NANOSLEEP.SYNCS 0x989680 ;  /* 0x009896800000895d */ /* 0x004fea0003900000 */
[----:B------:R-:W2:Y:S02]  /*27c90*/  @!P0 SYNCS.PHASECHK.TRANS64 P0, [R2+URZ+0x28860], R5 ;  /* 0x02886005020085a7 */ /* 0x000ea4000800007f */
[----:B--2---:R-:W-:Y:S05]  /*27ca0*/  @!P0 BRA `(.L_x_8751) ;  /* 0xfffffffc00f08947 */ /* 0x004fea000383ffff */
[----:B------:R-:W-:Y:S05]  /*27cb0*/  BRA `(.L_x_8901) ;  /* 0xffffffb800207947 */ /* 0x000fea000383ffff */
.L_x_8763:
[----:B---3--:R3:W4:Y:S02]  /*27cc0*/  SYNCS.PHASECHK.TRANS64.TRYWAIT P0, [R0+URZ+0x28860], R2 ;  /* 0x02886002000075a7 */ /* 0x008724000800017f */
[----:B----4-:R-:W-:Y:S05]  /*27cd0*/  @!P0 NANOSLEEP.SYNCS 0x989680 ;  /* 0x009896800000895d */ /* 0x010fea0003900000 */
[----:B------:R-:W4:Y:S02]  /*27ce0*/  @!P0 SYNCS.PHASECHK.TRANS64 P0, [R0+URZ+0x28860], R2 ;  /* 0x02886002000085a7 */ /* 0x000f24000800007f */
[----:B----4-:R-:W-:Y:S05]  /*27cf0*/  @!P0 BRA `(.L_x_8763) ;  /* 0xfffffffc00f08947 */ /* 0x010fea000383ffff */
[----:B------:R-:W-:Y:S05]  /*27d00*/  BRA `(.L_x_8902) ;  /* 0xffffffbc00807947 */ /* 0x000fea000383ffff */
.L_x_8771:
[----:B------:R-:W-:Y:S01]  /*27d10*/  BSSY B0, `(.L_x_8903) ;  /* 0x0000008000007945 */ /* 0x000fe20003800000 */
[----:B------:R-:W-:Y:S02]  /*27d20*/  IMAD.MOV.U32 R13, RZ, RZ, R16 ;  /* 0x000000ffff0d7224 */ /* 0x000fe400078e0010 */
[----:B------:R-:W-:Y:S02]  /*27d30*/  IMAD.MOV.U32 R12, RZ, RZ, RZ ;  /* 0x000000ffff0c7224 */ /* 0x000fe400078e00ff */
[----:B0-----:R-:W-:Y:S02]  /*27d40*/  IMAD.MOV.U32 R11, RZ, RZ, 0x1f ;  /* 0x0000001fff0b7424 */ /* 0x001fe400078e00ff */
[----:B------:R-:W-:-:S07]  /*27d50*/  IMAD.MOV.U32 R15, RZ, RZ, -0x1 ;  /* 0xffffffffff0f7424 */ /* 0x000fce00078e00ff */
[----:B-1---5:R-:W-:Y:S05]  /*27d60*/  WARPSYNC.COLLECTIVE R15, `(.L_x_8904) ;  /* 0x000000000f087348 */ /* 0x022fea0003c00000 */
[----:B------:R0:W2:Y:S02]  /*27d70*/  SHFL.IDX P6, R14, R13, R12, R11 ;  /* 0x0000000c0d0e7389 */ /* 0x0000a400000c000b */
[----:B012--5:R-:W-:Y:S01]  /*27d80*/  ENDCOLLECTIVE ;  /* 0x000000000000791b */ /* 0x027fe20003800000 */
.L_x_8904:
[----:B------:R-:W-:Y:S05]  /*27d90*/  BSYNC B0 ;  /* 0x0000000000007941 */ /* 0x000fea0003800000 */
.L_x_8903:
        /* <DEDUP_REMOVED lines=10> */
.L_x_8905:
        /* <DEDUP_REMOVED lines=16> */
.L_x_8906:
        /* <DEDUP_REMOVED lines=9> */
.L_x_8907:
        /* <DEDUP_REMOVED lines=8> */
.L_x_8908:
        /* <DEDUP_REMOVED lines=8> */
.L_x_8909:
        /* <DEDUP_REMOVED lines=8> */
.L_x_8910:
        /* <DEDUP_REMOVED lines=9> */
.L_x_8911:
[----:B------:R-:W-:Y:S01]  /*281e0*/  IMAD.MOV.U32 R16, RZ, RZ, R14 ;  /* 0x000000ffff107224 */ /* 0x000fe200078e000e */
[----:B------:R-:W-:Y:S06]  /*281f0*/  BRA `(.L_x_8912) ;  /* 0xffffffc000107947 */ /* 0x000fec000383ffff */
.L_x_8776:
[----:B------:R-:W-:Y:S01]  /*28200*/  BSSY B0, `(.L_x_8913) ;  /* 0x0000008000007945 */ /* 0x000fe20003800000 */
[----:B-----5:R-:W-:Y:S02]  /*28210*/  IMAD.MOV.U32 R13, RZ, RZ, R2 ;  /* 0x000000ffff0d7224 */ /* 0x020fe400078e0002 */
[----:B------:R-:W-:Y:S02]  /*28220*/  IMAD.MOV.U32 R12, RZ, RZ, 0x1 ;  /* 0x00000001ff0c7424 */ /* 0x000fe400078e00ff */
[----:B0-----:R-:W-:Y:S02]  /*28230*/  IMAD.MOV.U32 R11, RZ, RZ, RZ ;  /* 0x000000ffff0b7224 */ /* 0x001fe400078e00ff */
[----:B------:R-:W-:-:S07]  /*28240*/  IMAD.MOV.U32 R15, RZ, RZ, -0x1 ;  /* 0xffffffffff0f7424 */ /* 0x000fce00078e00ff */
[----:B-1----:R-:W-:Y:S05]  /*28250*/  WARPSYNC.COLLECTIVE R15, `(.L_x_8914) ;  /* 0x000000000f087348 */ /* 0x002fea0003c00000 */
[----:B------:R0:W2:Y:S02]  /*28260*/  SHFL.UP P6, R14, R13, R12, R11 ;  /* 0x0400000c0d0e7389 */ /* 0x0000a400000c000b */
[----:B012---:R-:W-:Y:S01]  /*28270*/  ENDCOLLECTIVE ;  /* 0x000000000000791b */ /* 0x007fe20003800000 */
.L_x_8914:
[----:B------:R-:W-:Y:S05]  /*28280*/  BSYNC B0 ;  /* 0x0000000000007941 */ /* 0x000fea0003800000 */
.L_x_8913:
        /* <DEDUP_REMOVED lines=12> */
.L_x_8915:
        /* <DEDUP_REMOVED lines=8> */
.L_x_8916:
        /* <DEDUP_REMOVED lines=8> */
.L_x_8917:
        /* <DEDUP_REMOVED lines=8> */
.L_x_8918:
        /* <DEDUP_REMOVED lines=9> */
.L_x_8919:
[----:B------:R-:W-:Y:S01]  /*28560*/  IMAD.MOV.U32 R16, RZ, RZ, R14 ;  /* 0x000000ffff107224 */ /* 0x000fe200078e000e */
[----:B------:R-:W-:Y:S06]  /*28570*/  BRA `(.L_x_8920) ;  /* 0xffffffbc00d07947 */ /* 0x000fec000383ffff */
.L_x_8778:
[----:B------:R-:W-:Y:S01]  /*28580*/  BSSY B0, `(.L_x_8921) ;  /* 0x0000006000007945 */ /* 0x000fe20003800000 */
[----:B------:R-:W-:Y:S01]  /*28590*/  PLOP3.LUT P6, PT, P6, PT, PT, 0x8, 0x0 ;  /* 0x000000000000781c */ /* 0x000fe200037ce170 */
[----:B------:R-:W-:-:S12]  /*285a0*/  IMAD.MOV.U32 R15, RZ, RZ, -0x1 ;  /* 0xffffffffff0f7424 */ /* 0x000fd800078e00ff */
[----:B01---5:R-:W-:Y:S05]  /*285b0*/  WARPSYNC.COLLECTIVE R15, `(.L_x_8922) ;  /* 0x000000000f087348 */ /* 0x023fea0003c00000 */
[----:B------:R-:W-:Y:S01]  /*285c0*/  VOTE.ANY R14, PT, P6 ;  /* 0x00000000000e7806 */ /* 0x000fe200030e0100 */
[----:B01---5:R-:W-:Y:S06]  /*285d0*/  ENDCOLLECTIVE ;  /* 0x000000000000791b */ /* 0x023fec0003800000 */
.L_x_8922:
[----:B------:R-:W-:Y:S05]  /*285e0*/  BSYNC B0 ;  /* 0x0000000000007941 */ /* 0x000fea0003800000 */
.L_x_8921:
        /* <DEDUP_REMOVED lines=9> */
.L_x_8923:
[----:B------:R-:W-:Y:S01]  /*28680*/  IMAD.MOV.U32 R17, RZ, RZ, R14 ;  /* 0x000000ffff117224 */ /* 0x000fe200078e000e */
[----:B------:R-:W-:Y:S06]  /*28690*/  BRA `(.L_x_8924) ;  /* 0xffffffbc00c07947 */ /* 0x000fec000383ffff */
.L_x_8780:
[----:B------:R-:W-:Y:S01]  /*286a0*/  BSSY B0, `(.L_x_8925) ;  /* 0x0000007000007945 */ /* 0x000fe20003800000 */
[----:B------:R-:W-:Y:S02]  /*286b0*/  IMAD.MOV.U32 R13, RZ, RZ, R3 ;  /* 0x000000ffff0d7224 */ /* 0x000fe400078e0003 */
[----:B0-----:R-:W-:Y:S02]  /*286c0*/  IMAD.MOV.U32 R11, RZ, RZ, 0x1f ;  /* 0x0000001fff0b7424 */ /* 0x001fe400078e00ff */
[----:B------:R-:W-:-:S07]  /*286d0*/  IMAD.MOV.U32 R15, RZ, RZ, -0x1 ;  /* 0xffffffffff0f7424 */ /* 0x000fce00078e00ff */
[----:B-123-5:R-:W-:Y:S05]  /*286e0*/  WARPSYNC.COLLECTIVE R15, `(.L_x_8926) ;  /* 0x000000000f087348 */ /* 0x02efea0003c00000 */
[----:B------:R0:W4:Y:S02]  /*286f0*/  SHFL.IDX P6, R14, R13, R12, R11 ;  /* 0x0000000c0d0e7389 */ /* 0x00012400000c000b */
[----:B012345:R-:W-:Y:S01]  /*28700*/  ENDCOLLECTIVE ;  /* 0x000000000000791b */ /* 0x03ffe20003800000 */
.L_x_8926:
[----:B------:R-:W-:Y:S05]  /*28710*/  BSYNC B0 ;  /* 0x0000000000007941 */ /* 0x000fea0003800000 */
.L_x_8925:
[----:B------:R-:W-:Y:S01]  /*28720*/  IMAD.MOV.U32 R3, RZ, RZ, R14 ;  /* 0x000000ffff037224 */ /* 0x000fe200078e000e */
[----:B------:R-:W-:Y:S06]  /*28730*/  BRA `(.L_x_8927) ;  /* 0xffffffbc00b47947 */ /* 0x000fec000383ffff */
.L_x_8784:
[----:B0-----:R0:W1:Y:S02]  /*28740*/  SYNCS.PHASECHK.TRANS64.TRYWAIT P0, [R0+URZ+0x28820], R3 ;  /* 0x02882003000075a7 */ /* 0x001064000800017f */
[----:B-1----:R-:W-:Y:S05]  /*28750*/  @!P0 NANOSLEEP.SYNCS 0x989680 ;  /* 0x009896800000895d */ /* 0x002fea0003900000 */
[----:B------:R-:W1:Y:S02]  /*28760*/  @!P0 SYNCS.PHASECHK.TRANS64 P0, [R0+URZ+0x28820], R3 ;  /* 0x02882003000085a7 */ /* 0x000e64000800007f */
[----:B-1----:R-:W-:Y:S05]  /*28770*/  @!P0 BRA `(.L_x_8784) ;  /* 0xfffffffc00f08947 */ /* 0x002fea000383ffff */
[----:B------:R-:W-:Y:S05]  /*28780*/  BRA `(.L_x_8928) ;  /* 0xffffffc400387947 */ /* 0x000fea000383ffff */
.L_x_8785:
        /* <DEDUP_REMOVED lines=11> */
.L_x_8930:
[----:B------:R-:W-:Y:S05]  /*28840*/  BSYNC B0 ;  /* 0x0000000000007941 */ /* 0x000fea0003800000 */
.L_x_8929:
[----:B------:R-:W-:Y:S05]  /*28850*/  BRA `(.L_x_8931) ;  /* 0xffffffc400207947 */ /* 0x000fea000383ffff */
.L_x_8786:
[----:B------:R-:W-:Y:S01]  /*28860*/  BSSY B0, `(.L_x_8932) ;  /* 0x0000006000007945 */ /* 0x000fe20003800000 */
[----:B------:R-:W-:-:S07]  /*28870*/  IMAD.MOV.U32 R15, RZ, RZ, -0x1 ;  /* 0xffffffffff0f7424 */ /* 0x000fce00078e00ff */
[----:B01---5:R-:W-:Y:S05]  /*28880*/  WARPSYNC.COLLECTIVE R15, `(.L_x_8933) ;  /* 0x000000000f0c7348 */ /* 0x023fea0003c00000 */
[----:B------:R-:W-:Y:S02]  /*28890*/  ELECT P6, UR62, PT ;  /* 0x00000000003e782f */ /* 0x000fe400038c0000 */
[----:B------:R-:W-:Y:S01]  /*288a0*/  MOV R14, UR62 ;  /* 0x0000003e000e7c02 */ /* 0x000fe20008000f00 */
[----:B01---5:R-:W-:Y:S10]  /*288b0*/  ENDCOLLECTIVE ;  /* 0x000000000000791b */ /* 0x023ff40003800000 */
.L_x_8933:
[----:B------:R-:W-:Y:S05]  /*288c0*/  BSYNC B0 ;  /* 0x0000000000007941 */ /* 0x000fea0003800000 */
.L_x_8932:
[----:B------:R-:W-:Y:S05]  /*288d0*/  BRA `(.L_x_8934) ;  /* 0xffffffc400147947 */ /* 0x000fea000383ffff */
.L_x_8788:
[----:B0-----:R0:W1:Y:S02]  /*288e0*/  SYNCS.PHASECHK.TRANS64.TRYWAIT P0, [R6+URZ], R5 ;  /* 0x00000005060075a7 */ /* 0x001064000800017f */
[----:B-1----:R-:W-:Y:S05]  /*288f0*/  @!P0 NANOSLEEP.SYNCS 0x989680 ;  /* 0x009896800000895d */ /* 0x002fea0003900000 */
[----:B------:R-:W1:Y:S02]  /*28900*/  @!P0 SYNCS.PHASECHK.TRANS64 P0, [R6+URZ], R5 ;  /* 0x00000005060085a7 */ /* 0x000e64000800007f */
[----:B-1----:R-:W-:Y:S05]  /*28910*/  @!P0 BRA `(.L_x_8788) ;  /* 0xfffffffc00f08947 */ /* 0x002fea000383ffff */
[----:B------:R-:W-:Y:S05]  /*28920*/  BRA `(.L_x_8935) ;  /* 0xffffffc400507947 */ /* 0x000fea000383ffff */
.L_x_8789:
[----:B-1----:R1:W2:Y:S02]  /*28930*/  SYNCS.PHASECHK.TRANS64.TRYWAIT P0, [R7+URZ], R2 ;  /* 0x00000002070075a7 */ /* 0x0022a4000800017f */
[----:B--2---:R-:W-:Y:S05]  /*28940*/  @!P0 NANOSLEEP.SYNCS 0x989680 ;  /* 0x009896800000895d */ /* 0x004fea0003900000 */
[----:B------:R-:W2:Y:S02]  /*28950*/  @!P0 SYNCS.PHASECHK.TRANS64 P0, [R7+URZ], R2 ;  /* 0x00000002070085a7 */ /* 0x000ea4000800007f */
[----:B--2---:R-:W-:Y:S05]  /*28960*/  @!P0 BRA `(.L_x_8789) ;  /* 0xfffffffc00f08947 */ /* 0x004fea000383ffff */
[----:B------:R-:W-:Y:S05]  /*28970*/  BRA `(.L_x_8936) ;  /* 0xffffffc400447947 */ /* 0x000fea000383ffff */
.L_x_8791:
[----:B--2---:R2:W3:Y:S02]  /*28980*/  SYNCS.PHASECHK.TRANS64.TRYWAIT P0, [R4+URZ], R5 ;  /* 0x00000005040075a7 */ /* 0x0044e4000800017f */
[----:B---3--:R-:W-:Y:S05]  /*28990*/  @!P0 NANOSLEEP.SYNCS 0x989680 ;  /* 0x009896800000895d */ /* 0x008fea0003900000 */
[----:B------:R-:W3:Y:S02]  /*289a0*/  @!P0 SYNCS.PHASECHK.TRANS64 P0, [R4+URZ], R5 ;  /* 0x00000005040085a7 */ /* 0x000ee4000800007f */
[----:B---3--:R-:W-:Y:S05]  /*289b0*/  @!P0 BRA `(.L_x_8791) ;  /* 0xfffffffc00f08947 */ /* 0x008fea000383ffff */
[----:B------:R-:W-:Y:S05]  /*289c0*/  BRA `(.L_x_8937) ;  /* 0xffffffc4004c7947 */ /* 0x000fea000383ffff */
.L_x_8938:
        /* <DEDUP_REMOVED lines=11> */
.L_x_15319:


//--------------------- .text._ZN7cutlass13device_kernelIN5flash11enable_sm90INS1_16FlashAttnFwdSm90INS1_25CollectiveMainloopFwdSm90ILi2EN4cute5tupleIJNS5_1CILi1EEES8_S8_EEENS6_IJNS7_ILi128EEESA_SA_EEELi128ENS_10bfloat16_tEfNS_4arch4Sm90ELb1ELb0ELb0ELb0ELb0ELb0ELb0ELb1ELb1ELb1ELb0ELb0EEENS1_21CollectiveEpilogueFwdISB_S9_SC_SE_Li256ELb0ELb1ELb0ELb0EEENS1_30DynamicPersistentTileSchedulerILi256ELi128ELb0ELb1ELb1EEEEEEEEEvNT_6ParamsE --------------------------
	.section	.text._ZN7cutlass13device_kernelIN5flash11enable_sm90INS1_16FlashAttnFwdSm90INS1_25CollectiveMainloopFwdSm90ILi2EN4cute5tupleIJNS5_1CILi1EEES8_S8_EEENS6_IJNS7_ILi128EEESA_SA_EEELi128ENS_10bfloat16_tEfNS_4arch4Sm90ELb1ELb0ELb0ELb0ELb0ELb0ELb0ELb1ELb1ELb1ELb0ELb0EEENS1_21CollectiveEpilogueFwdISB_S9_SC_SE_Li256ELb0ELb1ELb0ELb0EEENS1_30DynamicPersistentTileSchedulerILi256ELi128ELb0ELb1ELb1EEEEEEEEEvNT_6ParamsE,"ax",@progbits
	.align	128
.text._ZN7cutlass13device_kernelIN5flash11enable_sm90INS1_16FlashAttnFwdSm90INS1_25CollectiveMainloopFwdSm90ILi2EN4cute5tupleIJNS5_1CILi1EEES8_S8_EEENS6_IJNS7_ILi128EEESA_SA_EEELi128ENS_10bfloat16_tEfNS_4arch4Sm90ELb1ELb0ELb0ELb0ELb0ELb0ELb0ELb1ELb1ELb1ELb0ELb0EEENS1_21CollectiveEpilogueFwdISB_S9_SC_SE_Li256ELb0ELb1ELb0ELb0EEENS1_30DynamicPersistentTileSchedulerILi256ELi128ELb0ELb1ELb1EEEEEEEEEvNT_6ParamsE:
        .type           _ZN7cutlass13device_kernelIN5flash11enable_sm90INS1_16FlashAttnFwdSm90INS1_25CollectiveMainloopFwdSm90ILi2EN4cute5tupleIJNS5_1CILi1EEES8_S8_EEENS6_IJNS7_ILi128EEESA_SA_EEELi128ENS_10bfloat16_tEfNS_4arch4Sm90ELb1ELb0ELb0ELb0ELb0ELb0ELb0ELb1ELb1ELb1ELb0ELb0EEENS1_21CollectiveEpilogueFwdISB_S9_SC_SE_Li256ELb0ELb1ELb0ELb0EEENS1_30DynamicPersistentTileSchedulerILi256ELi128ELb0ELb1ELb1EEEEEEEEEvNT_6ParamsE,@function
        .size           _ZN7cutlass13device_kernelIN5flash11enable_sm90INS1_16FlashAttnFwdSm90INS1_25CollectiveMainloopFwdSm90ILi2EN4cute5tupleIJNS5_1CILi1EEES8_S8_EEENS6_IJNS7_ILi128EEESA_SA_EEELi128ENS_10bfloat16_tEfNS_4arch4Sm90ELb1ELb0ELb0ELb0ELb0ELb0ELb0ELb1ELb1ELb1ELb0ELb0EEENS1_21CollectiveEpilogueFwdISB_S9_SC_SE_Li256ELb0ELb1ELb0ELb0EEENS1_30DynamicPersistentTileSchedulerILi256ELi128ELb0ELb1ELb1EEEEEEEEEvNT_6ParamsE,(.L_x_15320 - _ZN7cutlass13device_kernelIN5flash11enable_sm90INS1_16FlashAttnFwdSm90INS1_25CollectiveMainloopFwdSm90ILi2EN4cute5tupleIJNS5_1CILi1EEES8_S8_EEENS6_IJNS7_ILi128EEESA_SA_EEELi128ENS_10bfloat16_tEfNS_4arch4Sm90ELb1ELb0ELb0ELb0ELb0ELb0ELb0ELb1ELb1ELb1ELb0ELb0EEENS1_21CollectiveEpilogueFwdISB_S9_SC_SE_Li256ELb0ELb1ELb0ELb0EEENS1_30DynamicPersistentTileSchedulerILi256ELi128ELb0ELb1ELb1EEEEEEEEEvNT_6ParamsE)
        .other          _ZN7cutlass13device_kernelIN5flash11enable_sm90INS1_16FlashAttnFwdSm90INS1_25CollectiveMainloopFwdSm90ILi2EN4cute5tupleIJNS5_1CILi1EEES8_S8_EEENS6_IJNS7_ILi128EEESA_SA_EEELi128ENS_10bfloat16_tEfNS_4arch4Sm90ELb1ELb0ELb0ELb0ELb0ELb0ELb0ELb1ELb1ELb1ELb0ELb0EEENS1_21CollectiveEpilogueFwdISB_S9_SC_SE_Li256ELb0ELb1ELb0ELb0EEENS1_30DynamicPersistentTileSchedulerILi256ELi128ELb0ELb1ELb1EEEEEEEEEvNT_6ParamsE,@"STO_CUDA_ENTRY STV_DEFAULT"
_ZN7cutlass13device_kernelIN5flash11enable_sm90INS1_16FlashAttnFwdSm90INS1_25CollectiveMainloopFwdSm90ILi2EN4cute5tupleIJNS5_1CILi1EEES8_S8_EEENS6_IJNS7_ILi128EEESA_SA_EEELi128ENS_10bfloat16_tEfNS_4arch4Sm90ELb1ELb0ELb0ELb0ELb0ELb0ELb0ELb1ELb1ELb1ELb0ELb0EEENS1_21CollectiveEpilogueFwdISB_S9_SC_SE_Li256ELb0ELb1ELb0ELb0EEENS1_30DynamicPersistentTileSchedulerILi256ELi128ELb0ELb1ELb1EEEEEEEEEvNT_6ParamsE:
        /* <DEDUP_REMOVED lines=18> */
.L_x_8940:
[----:B------:R-:W-:Y:S05]  /*0120*/  BSYNC B0 ;  /* 0x0000000000007941 */ /* 0x000fea0003800000 */
.L_x_8939:
        /* <DEDUP_REMOVED lines=41> */
.L_x_8941:
        /* <DEDUP_REMOVED lines=22> */
.L_x_8942:
        /* <DEDUP_REMOVED lines=18> */
.L_x_8943:
        /* <DEDUP_REMOVED lines=22> */
.L_x_8944:
        /* <DEDUP_REMOVED lines=22> */
.L_x_8945:
[----:B------:R-:W-:Y:S01]  /*0900*/  PLOP3.LUT P0, PT, PT, PT, UP0, 0x80, 0x0 ;  /* 0x000000000000781c */ /* 0x000fe20003f0f008 */
[----:B------:R-:W-:Y:S01]  /*0910*/  UMOV UR38, 0x1 ;  /* 0x0000000100267882 */ /* 0x000fe20000000000 */
[----:B------:R-:W-:Y:S01]  /*0920*/  NOP ;  /* 0x0000000000007918 */ /* 0x000fe20000000000 */
[----:B------:R-:W-:Y:S01]  /*0930*/  USEL UR38, UR38, 0x2, !UP0 ;  /* 0x0000000226267887 */ /* 0x000fe2000c000000 */
[----:B------:R-:W-:Y:S01]  /*0940*/  ULDC.64 UR46, c[0x0][0x208] ;  /* 0x00008200002e7ab9 */ /* 0x000fe20000000a00 */
[----:B012-4-:R-:W-:Y:S08]  /*0950*/  BAR.SYNC.DEFER_BLOCKING 0x0 ;  /* 0x0000000000007b1d */ /* 0x017ff00000010000 */
[----:B------:R-:W-:Y:S05]  /*0960*/  @!P0 BRA `(.L_x_8946) ;  /* 0x000000a000708947 */ /* 0x000fea0003800000 */
.L_x_8947:
        /* <DEDUP_REMOVED lines=21> */
[CC--:B------:R-:W-:Y:S02]  /*0ac0*/  LEA.HI R4, R3.reuse, R190.reuse, RZ, 0x5 ;  /* 0x000000be03047211 */ /* 0x0c0fe400078f28ff */
[----:B------:R-:W-:Y:S02]  /*0ad0*/  LOP3.LUT R5, R0, 0xffffff80, RZ, 0xc0, !PT ;  /* 0xffffff8000057812 */ /* 0x000fe400078ec0ff */
[----:B------:R-:W-:Y:S01]  /*0ae0*/  LEA.HI R2, R3, R190, RZ, 0x4 ;  /* 0x000000be03027211 */ /* 0x000fe200078f20ff */
[----:B------:R-:W-:Y:S01]  /*0af0*/  IMAD.SHL.U32 R4, R4, 0x20, RZ ;  /* 0x0000002004047824 */ /* 0x000fe200078e00ff */
[----:B------:R-:W-:Y:S01]  /*0b00*/  SHF.R.S32.HI R185, RZ, 0x7, R0 ;  /* 0x00000007ffb97819 */ /* 0x000fe20000011400 */
[----:B------:R-:W-:Y:S01]  /*0b10*/  IMAD.IADD R184, R190, 0x1, -R5 ;  /* 0x00000001beb87824 */ /* 0x000fe200078e0a05 */
[----:B------:R-:W-:-:S02]  /*0b20*/  SHF.R.S32.HI R7, RZ, 0x4, R2 ;  /* 0x00000004ff077819 */ /* 0x000fc40000011402 */
[----:B------:R-:W-:Y:S02]  /*0b30*/  LOP3.LUT R5, R2, 0x3fffff0, RZ, 0xc0, !PT ;  /* 0x03fffff002057812 */ /* 0x000fe400078ec0ff */
[----:B------:R-:W-:Y:S02]  /*0b40*/  LOP3.LUT R4, R4, 0xfffffc00, RZ, 0xc0, !PT ;  /* 0xfffffc0004047812 */ /* 0x000fe400078ec0ff */
[----:B------:R-:W-:Y:S01]  /*0b50*/  LEA.HI R2, R2, R7, RZ, 0x1 ;  /* 0x0000000702027211 */ /* 0x000fe200078f08ff */
[----:B------:R-:W-:Y:S01]  /*0b60*/  IMAD.IADD R5, R190, 0x1, -R5 ;  /* 0x00000001be057824 */ /* 0x000fe200078e0a05 */
[----:B------:R-:W-:Y:S02]  /*0b70*/  SHF.R.S32.HI R9, RZ, 0x1f, R184 ;  /* 0x0000001fff097819 */ /* 0x000fe400000114b8 */
[----:B------:R-:W-:Y:S01]  /*0b80*/  LOP3.LUT R2, R2, 0x1ffffffe, RZ, 0xc0, !PT ;  /* 0x1ffffffe02027812 */ /* 0x000fe200078ec0ff */
[----:B------:R-:W-:Y:S01]  /*0b90*/  IMAD R5, R5, 0x40, R4 ;  /* 0x0000004005057824 */ /* 0x000fe200078e0204 */
[----:B------:R-:W-:-:S02]  /*0ba0*/  LEA.HI R4, R3, R190, RZ, 0x2 ;  /* 0x000000be03047211 */ /* 0x000fc400078f10ff */
[----:B------:R-:W-:Y:S01]  /*0bb0*/  LEA.HI R6, R9, R184, RZ, 0x2 ;  /* 0x000000b809067211 */ /* 0x000fe200078f10ff */
[----:B------:R-:W-:Y:S01]  /*0bc0*/  IMAD.IADD R2, R7, 0x1, -R2 ;  /* 0x0000000107027824 */ /* 0x000fe200078e0a02 */
[----:B------:R-:W-:Y:S02]  /*0bd0*/  LOP3.LUT R7, R4, 0xfffffffc, RZ, 0xc0, !PT ;  /* 0xfffffffc04077812 */ /* 0x000fe400078ec0ff */
[--C-:B------:R-:W-:Y:S01]  /*0be0*/  SHF.R.S32.HI R8, RZ, 0x2, R6.reuse ;  /* 0x00000002ff087819 */ /* 0x100fe20000011406 */
[----:B------:R-:W-:Y:S01]  /*0bf0*/  IMAD R187, R2, 0x8, R5 ;  /* 0x0000000802bb7824 */ /* 0x000fe200078e0205 */
[----:B------:R-:W-:Y:S01]  /*0c00*/  SHF.R.S32.HI R11, RZ, 0x1f, R6 ;  /* 0x0000001fff0b7819 */ /* 0x000fe20000011406 */
[----:B------:R-:W-:Y:S01]  /*0c10*/  IMAD.IADD R7, R190, 0x1, -R7 ;  /* 0x00000001be077824 */ /* 0x000fe200078e0a07 */
[----:B------:R-:W-:Y:S02]  /*0c20*/  LEA.HI R3, R3, R190, RZ, 0x3 ;  /* 0x000000be03037211 */ /* 0x000fe400078f18ff */
[----:B------:R-:W-:-:S02]  /*0c30*/  LEA.HI R11, R11, R8, RZ, 0x3 ;  /* 0x000000080b0b7211 */ /* 0x000fc400078f18ff */
[----:B------:R-:W-:Y:S02]  /*0c40*/  LEA.HI R2, R7, R7, RZ, 0x1 ;  /* 0x0000000707027211 */ /* 0x000fe400078f08ff */
[----:B------:R-:W-:Y:S02]  /*0c50*/  LOP3.LUT R19, R3, 0xfffffff8, RZ, 0xc0, !PT ;  /* 0xfffffff803137812 */ /* 0x000fe400078ec0ff */
[----:B------:R-:W-:Y:S02]  /*0c60*/  LOP3.LUT R11, R11, 0xfffffff8, RZ, 0xc0, !PT ;  /* 0xfffffff80b0b7812 */ /* 0x000fe400078ec0ff */
[----:B------:R-:W-:Y:S01]  /*0c70*/  LEA.HI R9, R9, R184, RZ, 0x5 ;  /* 0x000000b809097211 */ /* 0x000fe200078f28ff */
[----:B------:R-:W-:Y:S01]  /*0c80*/  IMAD.IADD R19, R190, 0x1, -R19 ;  /* 0x00000001be137824 */ /* 0x000fe200078e0a13 */
[----:B------:R-:W-:Y:S01]  /*0c90*/  LEA.HI R0, R0, R185, RZ, 0x1 ;  /* 0x000000b900007211 */ /* 0x000fe200078f08ff */
[----:B------:R-:W-:Y:S01]  /*0ca0*/  IMAD.IADD R8, R8, 0x1, -R11 ;  /* 0x0000000108087824 */ /* 0x000fe200078e0a0b */
[----:B------:R-:W-:-:S02]  /*0cb0*/  LOP3.LUT R2, R2, 0x1ffffffe, RZ, 0xc0, !PT ;  /* 0x1ffffffe02027812 */ /* 0x000fc400078ec0ff */
[----:B------:R-:W-:Y:S02]  /*0cc0*/  SHF.R.S32.HI R9, RZ, 0x5, R9 ;  /* 0x00000005ff097819 */ /* 0x000fe40000011409 */
[----:B------:R-:W-:Y:S01]  /*0cd0*/  LOP3.LUT R0, R0, 0x3fffffe, RZ, 0xc0, !PT ;  /* 0x03fffffe00007812 */ /* 0x000fe200078ec0ff */
[----:B------:R-:W-:Y:S01]  /*0ce0*/  IMAD.IADD R17, R7, 0x1, -R2 ;  /* 0x0000000107117824 */ /* 0x000fe200078e0a02 */
[----:B------:R-:W-:Y:S01]  /*0cf0*/  LOP3.LUT R5, R6, 0x7ffffffc, RZ, 0xc0, !PT ;  /* 0x7ffffffc06057812 */ /* 0x000fe200078ec0ff */
[----:B------:R-:W-:Y:S01]  /*0d00*/  IMAD.SHL.U32 R2, R19, 0x8, RZ ;  /* 0x0000000813027824 */ /* 0x000fe200078e00ff */
[----:B------:R-:W-:Y:S01]  /*0d10*/  SHF.R.S32.HI R22, RZ, 0x3, R3 ;  /* 0x00000003ff167819 */ /* 0x000fe20000011403 */
[----:B------:R-:W-:Y:S02]  /*0d20*/  IMAD R9, R9, 0x10, R8 ;  /* 0x0000001009097824 */ /* 0x000fe400078e0208 */
[----:B------:R-:W-:Y:S01]  /*0d30*/  IMAD.IADD R0, R185, 0x1, -R0 ;  /* 0x00000001b9007824 */ /* 0x000fe200078e0a00 */
[----:B------:R-:W-:Y:S01]  /*0d40*/  SHF.R.S32.HI R189, RZ, 0x1f, R2 ;  /* 0x0000001fffbd7819 */ /* 0x000fe20000011402 */
[----:B------:R-:W-:-:S02]  /*0d50*/  VIADD R18, R2, 0x40 ;  /* 0x0000004002127836 */ /* 0x000fc40000000000 */
[----:B------:R-:W-:Y:S02]  /*0d60*/  IMAD R186, R0, 0x40, R9 ;  /* 0x0000004000ba7824 */ /* 0x000fe400078e0209 */
[----:B------:R-:W-:Y:S01]  /*0d70*/  IMAD.IADD R16, R184, 0x1, -R5 ;  /* 0x00000001b8107824 */ /* 0x000fe200078e0a05 */
[----:B------:R-:W-:Y:S01]  /*0d80*/  SHF.R.S32.HI R188, RZ, 0x1f, R18 ;  /* 0x0000001fffbc7819 */ /* 0x000fe20000011412 */
[----:B------:R-:W-:-:S07]  /*0d90*/  IMAD R17, R17, 0x8, R186 ;  /* 0x0000000811117824 */ /* 0x000fce00078e02ba */
.L_x_8998:
        /* <DEDUP_REMOVED lines=21> */
.L_x_8948:
[----:B------:R-:W-:Y:S01]  /*0ef0*/  ULDC UR7, c[0x0][0xc54] ;  /* 0x0003150000077ab9 */ /* 0x000fe20000000800 */
[----:B------:R-:W-:Y:S01]  /*0f00*/  UMOV UR6, UR9 ;  /* 0x0000000900067c82 */ /* 0x000fe20008000000 */
[----:B------:R-:W-:-:S11]  /*0f10*/  UISETP.NE.AND UP0, UPT, UR7, 0x1, UPT ;  /* 0x000000010700788c */ /* 0x000fd6000bf05270 */
[----:B------:R-:W-:Y:S02]  /*0f20*/  @UP0 ULDC.64 UR10, c[0x0][0xc58] ;  /* 0x00031600000a0ab9 */ /* 0x000fe40000000a00 */
[----:B------:R-:W-:-:S04]  /*0f30*/  UIMAD.WIDE.U32 UR4, UR9, UR10, URZ ;  /* 0x0000000a090472a5 */ /* 0x000fc8000f8e003f */
[----:B------:R-:W-:-:S04]  /*0f40*/  @UP0 USHF.R.U32.HI UR6, URZ, UR11, UR5 ;  /* 0x0000000b3f060299 */ /* 0x000fc80008011605 */
[----:B------:R-:W-:-:S12]  /*0f50*/  UIMAD UR4, UR6, UR7, URZ ;  /* 0x00000007060472a4 */ /* 0x000fd8000f8e023f */
.L_x_8949:
[----:B------:R-:W-:Y:S01]  /*0f60*/  ULDC.64 UR10, c[0x0][0x418] ;  /* 0x00010600000a7ab9 */ /* 0x000fe20000000a00 */
[----:B------:R-:W-:Y:S01]  /*0f70*/  ULOP3.LUT UR6, URZ, UR6, URZ, 0x33, !UPT ;  /* 0x000000063f067292 */ /* 0x000fe2000f8e333f */
[----:B------:R-:W-:Y:S01]  /*0f80*/  PLOP3.LUT P0, PT, PT, PT, PT, 0x80, 0x0 ;  /* 0x000000000000781c */ /* 0x000fe20003f0f070 */
[----:B------:R-:W-:Y:S01]  /*0f90*/  UISETP.NE.U32.AND UP0, UPT, UR10, URZ, UPT ;  /* 0x0000003f0a00728c */ /* 0x000fe2000bf05070 */
[----:B------:R-:W-:Y:S01]  /*0fa0*/  IMAD.MOV.U32 R3, RZ, RZ, RZ ;  /* 0x000000ffff037224 */ /* 0x000fe200078e00ff */
[----:B------:R-:W-:Y:S01]  /*0fb0*/  ULDC UR5, c[0x0][0xc3c] ;  /* 0x00030f0000057ab9 */ /* 0x000fe20000000800 */
[----:B------:R-:W-:Y:S01]  /*0fc0*/  UIADD3 UR4, UR9, -UR4, URZ ;  /* 0x8000000409047290 */ /* 0x000fe2000fffe03f */
[----:B------:R-:W-:Y:S01]  /*0fd0*/  IMAD.MOV.U32 R38, RZ, RZ, RZ ;  /* 0x000000ffff267224 */ /* 0x000fe200078e00ff */
[----:B------:R-:W-:Y:S01]  /*0fe0*/  UISETP.NE.AND.EX UP0, UPT, UR11, URZ, UPT, UP0 ;  /* 0x0000003f0b00728c */ /* 0x000fe2000bf05300 */
[----:B------:R-:W-:Y:S01]  /*0ff0*/  CS2R R150, SRZ ;  /* 0x0000000000967805 */ /* 0x000fe2000001ff00 */
[----:B------:R-:W-:Y:S01]  /*1000*/  UIADD3 UR6, UR6, UR5, URZ ;  /* 0x0000000506067290 */ /* 0x000fe2000fffe03f */
[----:B------:R-:W-:Y:S01]  /*1010*/  CS2R R148, SRZ ;  /* 0x0000000000947805 */ /* 0x000fe2000001ff00 */
[----:B------:R-:W-:Y:S01]  /*1020*/  ULDC UR11, c[0x0][0x448] ;  /* 0x00011200000b7ab9 */ /* 0x000fe20000000800 */
[----:B------:R-:W-:Y:S01]  /*1030*/  ULDC UR10, c[0x0][0xc54] ;  /* 0x00031500000a7ab9 */ /* 0x000fe20000000800 */
[----:B------:R-:W-:Y:S01]  /*1040*/  UISETP.NE.AND UP2, UPT, UR11, 0x1, UPT ;  /* 0x000000010b00788c */ /* 0x000fe2000bf45270 */
[----:B------:R-:W-:Y:S01]  /*1050*/  CS2R R146, SRZ ;  /* 0x0000000000927805 */ /* 0x000fe2000001ff00 */
[----:B------:R-:W-:Y:S01]  /*1060*/  USHF.L.U32 UR36, UR6, 0x7, URZ ;  /* 0x0000000706247899 */ /* 0x000fe2000800063f */
[----:B------:R-:W-:Y:S01]  /*1070*/  CS2R R144, SRZ ;  /* 0x0000000000907805 */ /* 0x000fe2000001ff00 */
[----:B------:R-:W-:Y:S01]  /*1080*/  UIMAD UR10, UR8, UR10, UR4 ;  /* 0x0000000a080a72a4 */ /* 0x000fe2000f8e0204 */
[----:B------:R-:W-:Y:S01]  /*1090*/  CS2R R142, SRZ ;  /* 0x00000000008e7805 */ /* 0x000fe2000001ff00 */
[----:B------:R-:W-:Y:S01]  /*10a0*/  UIADD3 UR6, UR36, 0x7f, URZ ;  /* 0x0000007f24067890 */ /* 0x000fe2000fffe03f */
[----:B------:R-:W-:Y:S01]  /*10b0*/  CS2R R140, SRZ ;  /* 0x00000000008c7805 */ /* 0x000fe2000001ff00 */
[----:B------:R-:W-:Y:S01]  /*10c0*/  ULDC UR49, c[0x0][0x424] ;  /* 0x0001090000317ab9 */ /* 0x000fe20000000800 */
[----:B------:R-:W-:Y:S01]  /*10d0*/  ULDC UR7, c[0x0][0x288] ;  /* 0x0000a20000077ab9 */ /* 0x000fe20000000800 */
[----:B------:R-:W-:Y:S01]  /*10e0*/  USEL UR49, UR49, 0x1, UP0 ;  /* 0x0000000131317887 */ /* 0x000fe20008000000 */
[----:B------:R-:W-:Y:S01]  /*10f0*/  CS2R R138, SRZ ;  /* 0x00000000008a7805 */ /* 0x000fe2000001ff00 */
[----:B------:R-:W-:Y:S01]  /*1100*/  @UP2 ULDC UR4, c[0x0][0x44c] ;  /* 0x0001130000042ab9 */ /* 0x000fe20000000800 */
[----:B------:R-:W-:Y:S01]  /*1110*/  UIADD3 UR7, -UR7, 0x80, URZ ;  /* 0x0000008007077890 */ /* 0x000fe2000fffe13f */
[----:B------:R-:W-:Y:S01]  /*1120*/  CS2R R136, SRZ ;  /* 0x0000000000887805 */ /* 0x000fe2000001ff00 */
[----:B------:R-:W-:Y:S01]  /*1130*/  UIMAD.WIDE.U32 UR4, UR6, UR4, URZ ;  /* 0x00000004060472a5 */ /* 0x000fe2000f8e003f */
[----:B------:R-:W-:Y:S01]  /*1140*/  CS2R R134, SRZ ;  /* 0x0000000000867805 */ /* 0x000fe2000001ff00 */
[----:B------:R-:W-:Y:S01]  /*1150*/  ULDC UR9, c[0x0][0x2f0] ;  /* 0x0000bc0000097ab9 */ /* 0x000fe20000000800 */
[----:B------:R-:W-:Y:S01]  /*1160*/  @UP2 ULDC UR11, c[0x0][0x450] ;  /* 0x00011400000b2ab9 */ /* 0x000fe20000000800 */
[----:B------:R-:W-:Y:S01]  /*1170*/  UIMAD UR7, UR49, UR9, UR7 ;  /* 0x00000009310772a4 */ /* 0x000fe2000f8e0207 */
[----:B------:R-:W-:Y:S01]  /*1180*/  CS2R R132, SRZ ;  /* 0x0000000000847805 */ /* 0x000fe2000001ff00 */
[----:B------:R-:W-:Y:S01]  /*1190*/  @UP2 USHF.R.U32.HI UR6, URZ, UR11, UR5 ;  /* 0x0000000b3f062299 */ /* 0x000fe20008011605 */
[----:B------:R-:W-:Y:S01]  /*11a0*/  CS2R R130, SRZ ;  /* 0x0000000000827805 */ /* 0x000fe2000001ff00 */
[----:B------:R-:W-:Y:S01]  /*11b0*/  UIMAD UR4, UR49, UR9, 0x7f ;  /* 0x0000007f310474a4 */ /* 0x000fe2000f8e0209 */
[----:B------:R-:W-:Y:S01]  /*11c0*/  CS2R R128, SRZ ;  /* 0x0000000000807805 */ /* 0x000fe2000001ff00 */
[----:B------:R-:W-:Y:S01]  /*11d0*/  UIADD3 UR6, UR7, UR6, URZ ;  /* 0x0000000607067290 */ /* 0x000fe2000fffe03f */
[----:B------:R-:W-:Y:S01]  /*11e0*/  CS2R R126, SRZ ;  /* 0x00000000007e7805 */ /* 0x000fe2000001ff00 */
[----:B------:R-:W-:Y:S01]  /*11f0*/  USHF.R.S32.HI UR5, URZ, 0x1f, UR4 ;  /* 0x0000001f3f057899 */ /* 0x000fe20008011404 */
[----:B------:R-:W-:Y:S01]  /*1200*/  CS2R R124, SRZ ;  /* 0x00000000007c7805 */ /* 0x000fe2000001ff00 */
[----:B------:R-:W-:Y:S01]  /*1210*/  USHF.R.S32.HI UR7, URZ, 0x1f, UR6 ;  /* 0x0000001f3f077899 */ /* 0x000fe20008011406 */
[----:B------:R-:W-:Y:S01]  /*1220*/  CS2R R122, SRZ ;  /* 0x00000000007a7805 */ /* 0x000fe2000001ff00 */
[----:B------:R-:W-:Y:S01]  /*1230*/  ULEA.HI UR5, UR5, UR4, URZ, 0x7 ;  /* 0x0000000405057291 */ /* 0x000fe2000f8f383f */
[----:B------:R-:W-:Y:S01]  /*1240*/  CS2R R120, SRZ ;  /* 0x0000000000787805 */ /* 0x000fe2000001ff00 */
[----:B------:R-:W-:Y:S01]  /*1250*/  ULEA.HI UR7, UR7, UR6, URZ, 0x7 ;  /* 0x0000000607077291 */ /* 0x000fe2000f8f383f */
[----:B------:R-:W-:Y:S01]  /*1260*/  CS2R R118, SRZ ;  /* 0x0000000000767805 */ /* 0x000fe2000001ff00 */
[----:B------:R-:W-:Y:S01]  /*1270*/  USHF.R.S32.HI UR50, URZ, 0x7, UR5 ;  /* 0x000000073f327899 */ /* 0x000fe20008011405 */
[----:B------:R-:W-:Y:S01]  /*1280*/  CS2R R116, SRZ ;  /* 0x0000000000747805 */ /* 0x000fe2000001ff00 */
[----:B------:R-:W-:Y:S01]  /*1290*/  USHF.R.S32.HI UR7, URZ, 0x7, UR7 ;  /* 0x000000073f077899 */ /* 0x000fe20008011407 */
[----:B------:R-:W-:Y:S01]  /*12a0*/  CS2R R114, SRZ ;  /* 0x0000000000727805 */ /* 0x000fe2000001ff00 */
[----:B------:R-:W-:Y:S01]  /*12b0*/  ULDC UR39, c[0x0][0xc48] ;  /* 0x0003120000277ab9 */ /* 0x000fe20000000800 */
[----:B------:R-:W-:Y:S01]  /*12c0*/  UMOV UR37, UR10 ;  /* 0x0000000a00257c82 */ /* 0x000fe20008000000 */
[----:B------:R-:W-:Y:S01]  /*12d0*/  UISETP.LT.AND UP0, UPT, UR50, UR7, UPT ;  /* 0x000000073200728c */ /* 0x000fe2000bf01270 */
[----:B------:R-:W-:Y:S01]  /*12e0*/  CS2R R112, SRZ ;  /* 0x0000000000707805 */ /* 0x000fe2000001ff00 */
[----:B------:R-:W-:Y:S01]  /*12f0*/  UISETP.NE.AND UP1, UPT, UR39, 0x1, UPT ;  /* 0x000000012700788c */ /* 0x000fe2000bf25270 */
        /* <DEDUP_REMOVED lines=9> */
[----:B------:R-:W-:Y:S01]  /*1390*/  CS2R R96, SRZ ;  /* 0x0000000000607805 */ /* 0x000fe2000001ff00 */
[----:B------:R-:W-:Y:S01]  /*13a0*/  @UP1 ULDC UR8, c[0x0][0xc4c] ;  /* 0x0003130000081ab9 */ /* 0x000fe20000000800 */
[----:B------:R-:W-:Y:S01]  /*13b0*/  PLOP3.LUT P1, PT, PT, PT, UP0, 0x80, 0x0 ;  /* 0x000000000000781c */ /* 0x000fe20003f2f008 */
[----:B------:R-:W-:Y:S01]  /*13c0*/  UIMAD.WIDE.U32 UR4, UR10, UR8, URZ ;  /* 0x000000080a0472a5 */ /* 0x000fe2000f8e003f */
[----:B------:R-:W-:Y:S01]  /*13d0*/  CS2R R6, SRZ ;  /* 0x0000000000067805 */ /* 0x000fe2000001ff00 */
[----:B------:R-:W-:Y:S01]  /*13e0*/  @UP1 ULDC UR6, c[0x0][0xc50] ;  /* 0x0003140000061ab9 */ /* 0x000fe20000000800 */
[----:B------:R-:W-:Y:S01]  /*13f0*/  IMAD.MOV.U32 R94, RZ, RZ, RZ ;  /* 0x000000ffff5e7224 */ /* 0x000fe200078e00ff */
[----:B------:R-:W-:Y:S01]  /*1400*/  @UP1 USHF.R.U32.HI UR37, URZ, UR6, UR5 ;  /* 0x000000063f251299 */ /* 0x000fe20008011605 */
[----:B------:R-:W-:Y:S01]  /*1410*/  IMAD.MOV.U32 R93, RZ, RZ, RZ ;  /* 0x000000ffff5d7224 */ /* 0x000fe200078e00ff */
[----:B------:R-:W-:-:S02]  /*1420*/  CS2R R90, SRZ ;  /* 0x00000000005a7805 */ /* 0x000fc4000001ff00 */
[----:B------:R-:W-:Y:S01]  /*1430*/  CS2R R88, SRZ ;  /* 0x0000000000587805 */ /* 0x000fe2000001ff00 */
[----:B------:R-:W-:-:S04]  /*1440*/  UIADD3 UR4, -UR37, URZ, URZ ;  /* 0x0000003f25047290 */ /* 0x000fc8000fffe13f */
[----:B------:R-:W-:Y:S01]  /*1450*/  UIMAD UR39, UR39, UR4, UR10 ;  /* 0x00000004272772a4 */ /* 0x000fe2000f8e020a */
[----:B------:R-:W-:Y:S11]  /*1460*/  @!P1 BRA `(.L_x_8950) ;  /* 0x00000078007c9947 */ /* 0x000ff60003800000 */
        /* <DEDUP_REMOVED lines=31> */
.L_x_8951:
        /* <DEDUP_REMOVED lines=9> */
.L_x_9099:
[----:B------:R-:W-:Y:S05]  /*16f0*/  @!P0 BRA `(.L_x_8953) ;  /* 0x0000000000048947 */ /* 0x000fea0003800000 */
[----:B------:R-:W-:Y:S01]  /*1700*/  BPT.TRAP 0x1 ;  /* 0x000000040000795c */ /* 0x000fe20000300000 */
.L_x_8953:
[----:B0-----:R-:W-:Y:S02]  /*1710*/  IMAD.U32 R3, RZ, RZ, UR42 ;  /* 0x0000002aff037e24 */ /* 0x001fe4000f8e00ff */
[----:B------:R-:W-:-:S03]  /*1720*/  IMAD.U32 R0, RZ, RZ, UR43 ;  /* 0x0000002bff007e24 */ /* 0x000fc6000f8e00ff */
[----:B------:R-:W-:Y:S02]  /*1730*/  LEA R3, R3, UR41, 0x3 ;  /* 0x0000002903037c11 */ /* 0x000fe4000f8e18ff */
[----:B------:R-:W-:-:S04]  /*1740*/  SHF.L.U32 R0, R0, 0x1f, RZ ;  /* 0x0000001f00007819 */ /* 0x000fc800000006ff */
[----:B------:R0:W1:Y:S01]  /*1750*/  SYNCS.PHASECHK.TRANS64.TRYWAIT P2, [R3+URZ+0x28830], R0 ;  /* 0x02883000030075a7 */ /* 0x000062000804017f */
[----:B------:R-:W-:Y:S05]  /*1760*/  @!P0 BRA `(.L_x_8954) ;  /* 0x0000000000048947 */ /* 0x000fea0003800000 */
[----:B------:R-:W-:Y:S01]  /*1770*/  BPT.TRAP 0x1 ;  /* 0x000000040000795c */ /* 0x000fe20000300000 */
.L_x_8954:
[----:B------:R-:W2:Y:S02]  /*1780*/  S2R R4, SR_TID.X ;  /* 0x0000000000047919 */ /* 0x000ea40000002100 */
[----:B--2---:R-:W-:Y:S01]  /*1790*/  LOP3.LUT P1, RZ, R4, 0x7f, RZ, 0xc0, !PT ;  /* 0x0000007f04ff7812 */ /* 0x004fe2000782c0ff */
[----:B-1----:R-:W-:-:S12]  /*17a0*/  @P2 BRA `(.L_x_8955) ;  /* 0x0000000000082947 */ /* 0x002fd80003800000 */
[----:B------:R-:W1:Y:S02]  /*17b0*/  SYNCS.PHASECHK.TRANS64.TRYWAIT P2, [R3+URZ+0x28830], R0 ;  /* 0x02883000030075a7 */ /* 0x000e64000804017f */
[----:B-1----:R-:W-:Y:S05]  /*17c0*/  @!P2 BRA `(.L_x_8956) ;  /* 0x000000d80060a947 */ /* 0x002fea0003800000 */
.L_x_8955:
[----:B------:R-:W-:Y:S05]  /*17d0*/  WARPSYNC.ALL ;  /* 0x0000000000007948 */ /* 0x000fea0003800000 */
[----:B------:R-:W-:Y:S01]  /*17e0*/  UIADD3 UR4, UR41, 0x18400, URZ ;  /* 0x0001840029047890 */ /* 0x000fe2000fffe03f */
[----:B------:R-:W-:Y:S01]  /*17f0*/  WARPGROUP.ARRIVE ;  /* 0x00000000000079c5 */ /* 0x000fe20000000000 */
[----:B------:R-:W-:Y:S01]  /*1800*/  ULOP3.LUT UR32, UR51, 0x10000, URZ, 0xfc, !UPT ;  /* 0x0001000033207892 */ /* 0x000fe2000f8efc3f */
[----:B01----:R-:W-:Y:S01]  /*1810*/  VIADD R0, R17, UR36 ;  /* 0x0000002411007c36 */ /* 0x003fe20008000000 */
[----:B------:R-:W-:Y:S01]  /*1820*/  USHF.R.U32.HI UR4, URZ, 0x4, UR4 ;  /* 0x000000043f047899 */ /* 0x000fe20008011604 */
[----:B------:R-:W-:Y:S01]  /*1830*/  @!P1 VIADD R3, R3, 0x28840 ;  /* 0x0002884003039836 */ /* 0x000fe20000000000 */
[----:B------:R-:W-:Y:S01]  /*1840*/  UMOV UR33, 0x40000040 ;  /* 0x4000004000217882 */ /* 0x000fe20000000000 */
[----:B------:R-:W-:Y:S01]  /*1850*/  UMOV UR35, 0x40000040 ;  /* 0x4000004000237882 */ /* 0x000fe20000000000 */
[----:B------:R-:W-:Y:S01]  /*1860*/  ULOP3.LUT UR4, UR4, 0x3fff, URZ, 0xc0, !UPT ;  /* 0x00003fff04047892 */ /* 0x000fe2000f8ec03f */
[----:B------:R-:W-:Y:S01]  /*1870*/  IMAD.MOV.U32 R6, RZ, RZ, R0 ;  /* 0x000000ffff067224 */ /* 0x000fe200078e0000 */
[----:B------:R-:W-:Y:S01]  /*1880*/  UMOV UR5, 0x40000040 ;  /* 0x4000004000057882 */ /* 0x000fe20000000000 */
[----:B------:R-:W-:Y:S01]  /*1890*/  UMOV UR7, 0x40000040 ;  /* 0x4000004000077882 */ /* 0x000fe20000000000 */
[----:B------:R-:W-:Y:S01]  /*18a0*/  ULOP3.LUT UR48, UR4, 0x10000, URZ, 0xfc, !UPT ;  /* 0x0001000004307892 */ /* 0x000fe2000f8efc3f */
[----:B------:R-:W-:Y:S01]  /*18b0*/  @!P1 PRMT R3, RZ, 0x654, R3 ;  /* 0x00000654ff039816 */ /* 0x000fe20000000003 */
[----:B------:R-:W-:Y:S01]  /*18c0*/  UIADD3 UR4, UR32, 0x2, URZ ;  /* 0x0000000220047890 */ /* 0x000fe2000fffe03f */
[----:B------:R-:W-:Y:S01]  /*18d0*/  CS2R R150, SRZ ;  /* 0x0000000000967805 */ /* 0x000fe2000001ff00 */
[----:B------:R-:W-:Y:S01]  /*18e0*/  ULEA UR34, UR42, UR48, 0xb ;  /* 0x000000302a227291 */ /* 0x000fe2000f8e583f */
[----:B------:R-:W-:Y:S01]  /*18f0*/  CS2R R148, SRZ ;  /* 0x0000000000947805 */ /* 0x000fe2000001ff00 */
[----:B------:R-:W-:Y:S01]  /*1900*/  UIADD3 UR8, UR32, 0x4, URZ ;  /* 0x0000000420087890 */ /* 0x000fe2000fffe03f */
[----:B------:R-:W-:Y:S01]  /*1910*/  CS2R R146, SRZ ;  /* 0x0000000000927805 */ /* 0x000fe2000001ff00 */
[----:B------:R-:W-:Y:S01]  /*1920*/  UIADD3 UR6, UR34, 0x2, URZ ;  /* 0x0000000222067890 */ /* 0x000fe2000fffe03f */
[----:B------:R-:W-:Y:S01]  /*1930*/  CS2R R144, SRZ ;  /* 0x0000000000907805 */ /* 0x000fe2000001ff00 */
[----:B------:R-:W-:Y:S01]  /*1940*/  UIADD3 UR10, UR34, 0x4, URZ ;  /* 0x00000004220a7890 */ /* 0x000fe2000fffe03f */
[----:B------:R-:W-:Y:S01]  /*1950*/  CS2R R142, SRZ ;  /* 0x00000000008e7805 */ /* 0x000fe2000001ff00 */
[----:B------:R-:W-:Y:S01]  /*1960*/  UMOV UR9, 0x40000040 ;  /* 0x4000004000097882 */ /* 0x000fe20000000000 */
[----:B------:R-:W-:Y:S01]  /*1970*/  HGMMA.64x128x16.F32.BF16 R24, gdesc[UR32], RZ, !UPT, gsb0 ;  /* 0x01e00000201879f0 */ /* 0x000fe2000c0018ff */
        /* <DEDUP_REMOVED lines=25> */
[----:B------:R-:W-:-:S02]  /*1b10*/  UIADD3 UR28, UR32, 0x406, URZ ;  /* 0x00000406201c7890 */ /* 0x000fc4000fffe03f */
[----:B------:R-:W-:Y:S01]  /*1b20*/  UIADD3 UR30, UR34, 0x406, URZ ;  /* 0x00000406221e7890 */ /* 0x000fe2000fffe03f */
[----:B------:R-:W-:Y:S01]  /*1b30*/  UMOV UR29, 0x40000040 ;  /* 0x40000040001d7882 */ /* 0x000fe20000000000 */
[----:B------:R-:W-:Y:S01]  /*1b40*/  UMOV UR31, 0x40000040 ;  /* 0x40000040001f7882 */ /* 0x000fe20000000000 */
[----:B------:R-:W-:Y:S01]  /*1b50*/  UIADD3 UR53, UR50, -0x2, URZ ;  /* 0xfffffffe32357890 */ /* 0x000fe2000fffe03f */
[----:B------:R-:W-:Y:S02]  /*1b60*/  WARPGROUP.DEPBAR.LE gsb0, 0x0 ;  /* 0x00008000000079c5 */ /* 0x000fe40000010000 */
[----:B------:R-:W-:-:S06]  /*1b70*/  WARPGROUP.ARRIVE ;  /* 0x00000000000079c5 */ /* 0x000fcc0000000000 */
[----:B------:R-:W-:Y:S01]  /*1b80*/  HGMMA.64x128x16.F32.BF16 R24, gdesc[UR4], R24, gsb0 ;  /* 0x01e00000041879f0 */ /* 0x000fe20008001818 */
[----:B------:R-:W-:Y:S02]  /*1b90*/  ULDC UR6, c[0x0][0x448] ;  /* 0x0001120000067ab9 */ /* 0x000fe40000000800 */
[----:B------:R-:W-:-:S06]  /*1ba0*/  UISETP.NE.AND UP0, UPT, UR6, 0x1, UPT ;  /* 0x000000010600788c */ /* 0x000fcc000bf05270 */
[----:B------:R-:W-:-:S05]  /*1bb0*/  PLOP3.LUT P2, PT, PT, PT, UP0, 0x80, 0x0 ;  /* 0x000000000000781c */ /* 0x000fca0003f4f008 */
[----:B------:R-:W-:-:S08]  /*1bc0*/  @UP0 ULDC UR6, c[0x0][0x44c] ;  /* 0x0001130000060ab9 */ /* 0x000fd00000000800 */
[----:B------:R-:W-:Y:S01]  /*1bd0*/  @P2 IMAD.HI.U32 R4, R0, UR6, RZ ;  /* 0x0000000600042c27 */ /* 0x000fe2000f8e00ff */
[----:B------:R-:W-:-:S04]  /*1be0*/  @UP0 ULDC UR6, c[0x0][0x450] ;  /* 0x0001140000060ab9 */ /* 0x000fc80000000800 */
[----:B------:R-:W-:Y:S01]  /*1bf0*/  @P2 SHF.R.U32.HI R6, RZ, UR6, R4 ;  /* 0x00000006ff062c19 */ /* 0x000fe20008011604 */
[----:B------:R-:W-:Y:S02]  /*1c00*/  UMOV UR6, 0xffffff80 ;  /* 0xffffff8000067882 */ /* 0x000fe40000000000 */
[----:B------:R-:W-:Y:S02]  /*1c10*/  UIMAD UR6, UR50, UR6, 0x80 ;  /* 0x00000080320674a4 */ /* 0x000fe4000f8e0206 */
[----:B------:R-:W0:Y:S02]  /*1c20*/  SHFL.IDX PT, R8, R6, 0x1, 0x1c1f ;  /* 0x003c1f0006087f89 */ /* 0x000e2400000e0000 */
[----:B------:R-:W-:Y:S02]  /*1c30*/  UIADD3 UR7, UR6, 0x1, URZ ;  /* 0x0000000106077890 */ /* 0x000fe4000fffe03f */
[----:B------:R-:W1:Y:S04]  /*1c40*/  SHFL.IDX PT, R6, R6, RZ, 0x1c1f ;  /* 0x001c1fff06067589 */ /* 0x000e6800000e0000 */
[----:B------:R-:W-:-:S04]  /*1c50*/  IMAD.U32 R5, RZ, RZ, UR7 ;  /* 0x00000007ff057e24 */ /* 0x000fc8000f8e00ff */
[----:B------:R-:W-:Y:S01]  /*1c60*/  IMAD R0, R16, -0x2, R5 ;  /* 0xfffffffe10007824 */ /* 0x000fe200078e0205 */
[----:B------:R-:W-:Y:S02]  /*1c70*/  WARPGROUP.DEPBAR.LE gsb0, 0x0 ;  /* 0x00008000000079c5 */ /* 0x000fe40000010000 */
[----:B------:R-:W-:-:S06]  /*1c80*/  WARPGROUP.ARRIVE ;  /* 0x00000000000079c5 */ /* 0x000fcc0000000000 */
[----:B------:R-:W-:Y:S01]  /*1c90*/  HGMMA.64x128x16.F32.BF16 R24, gdesc[UR8], R24, gsb0 ;  /* 0x01e00000081879f0 */ /* 0x000fe20008001818 */
[----:B------:R-:W-:Y:S01]  /*1ca0*/  ULDC UR11, c[0x0][0x2f0] ;  /* 0x0000bc00000b7ab9 */ /* 0x000fe20000000800 */
[----:B------:R-:W-:Y:S01]  /*1cb0*/  UMOV UR10, UR36 ;  /* 0x00000024000a7c82 */ /* 0x000fe20008000000 */
[----:B------:R-:W-:Y:S02]  /*1cc0*/  UIMAD UR6, UR49, UR11, UR6 ;  /* 0x0000000b310672a4 */ /* 0x000fe4000f8e0206 */
[----:B------:R-:W-:-:S04]  /*1cd0*/  IMAD.U32 R7, RZ, RZ, UR11 ;  /* 0x0000000bff077e24 */ /* 0x000fc8000f8e00ff */
[----:B------:R-:W-:Y:S02]  /*1ce0*/  IMAD R7, R7, UR49, R0 ;  /* 0x0000003107077c24 */ /* 0x000fe4000f8e0200 */
[----:B------:R-:W-:Y:S01]  /*1cf0*/  IMAD.U32 R5, RZ, RZ, UR6 ;  /* 0x00000006ff057e24 */ /* 0x000fe2000f8e00ff */
[----:B------:R-:W-:-:S03]  /*1d00*/  ULDC UR6, c[0x0][0x988] ;  /* 0x0002620000067ab9 */ /* 0x000fc60000000800 */
[----:B------:R-:W-:Y:S01]  /*1d10*/  IMAD R4, R16, -0x2, R5 ;  /* 0xfffffffe10047824 */ /* 0x000fe200078e0205 */
[----:B------:R-:W-:Y:S02]  /*1d20*/  WARPGROUP.DEPBAR.LE gsb0, 0x0 ;  /* 0x00008000000079c5 */ /* 0x000fe40000010000 */
[----:B------:R-:W-:-:S06]  /*1d30*/  WARPGROUP.ARRIVE ;  /* 0x00000000000079c5 */ /* 0x000fcc0000000000 */
[----:B------:R-:W-:Y:S01]  /*1d40*/  HGMMA.64x128x16.F32.BF16 R24, gdesc[UR12], R24, gsb0 ;  /* 0x01e000000c1879f0 */ /* 0x000fe20008001818 */
[----:B------:R-:W-:Y:S02]  /*1d50*/  ULDC UR14, c[0x0][0x288] ;  /* 0x0000a200000e7ab9 */ /* 0x000fe40000000800 */
[----:B0-----:R-:W-:Y:S01]  /*1d60*/  IADD3 R5, R8, -UR14, R7 ;  /* 0x8000000e08057c10 */ /* 0x001fe2000fffe007 */
[----:B------:R-:W-:Y:S01]  /*1d70*/  VIADD R7, R7, -UR14 ;  /* 0x8000000e07077c36 */ /* 0x000fe20008000000 */
[----:B------:R-:W-:Y:S02]  /*1d80*/  UIMAD UR11, UR49, UR11, -UR14 ;  /* 0x0000000b310b72a4 */ /* 0x000fe4000f8e0a0e */
[----:B------:R-:W-:Y:S01]  /*1d90*/  VIMNMX R5, R4, R5, PT ;  /* 0x0000000504057248 */ /* 0x000fe20003fe0100 */
[----:B------:R-:W-:Y:S01]  /*1da0*/  @UP0 ULDC UR14, c[0x0][0x450] ;  /* 0x00011400000e0ab9 */ /* 0x000fe20000000800 */
[----:B-1----:R-:W-:Y:S02]  /*1db0*/  VIADDMNMX R7, R6, R7, R4, PT ;  /* 0x0000000706077246 */ /* 0x002fe40003800104 */
[----:B------:R-:W-:-:S02]  /*1dc0*/  ISETP.GT.AND P3, PT, R5, RZ, PT ;  /* 0x000000ff0500720c */ /* 0x000fc40003f64270 */
[C---:B------:R-:W-:Y:S02]  /*1dd0*/  ISETP.GT.AND P4, PT, R5.reuse, 0x1, PT ;  /* 0x000000010500780c */ /* 0x040fe40003f84270 */
[----:B------:R-:W-:Y:S01]  /*1de0*/  ISETP.GT.AND P5, PT, R5, 0x8, PT ;  /* 0x000000080500780c */ /* 0x000fe20003fa4270 */
        /* <DEDUP_REMOVED lines=13> */
[----:B------:R-:W-:Y:S01]  /*1ec0*/  FSEL R9, R26, -INF , P3 ;  /* 0xff8000001a097808 */ /* 0x000fe20001800000 */
[----:B------:R0:W-:Y:S01]  /*1ed0*/  @!P1 SYNCS.ARRIVE.TRANS64.RED.A1T0 RZ, [R3+URZ], RZ ;  /* 0x000000ff03ff99a7 */ /* 0x0001e2000810043f */
[----:B------:R-:W-:Y:S02]  /*1ee0*/  FSEL R27, R27, -INF , P4 ;  /* 0xff8000001b1b7808 */ /* 0x000fe40002000000 */
        /* <DEDUP_REMOVED lines=87> */
[----:B------:R-:W-:Y:S02]  /*2460*/  FSEL R87, R87, -INF , P3 ;  /* 0xff80000057577808 */ /* 0x000fe40001800000 */
[----:B------:R-:W-:Y:S02]  /*2470*/  FMNMX.FTZ R0, R125, R0, !PT ;  /* 0x000000007d007209 */ /* 0x000fe40007810000 */
[----:B------:R-:W-:Y:S02]  /*2480*/  ISETP.GT.AND P4, PT, R7, 0x1, PT ;  /* 0x000000010700780c */ /* 0x000fe40003f84270 */
[----:B------:R-:W-:Y:S01]  /*2490*/  FMNMX.FTZ R8, R87, R0, !PT ;  /* 0x0000000057087209 */ /* 0x000fe20007810000 */
[----:B------:R-:W-:Y:S01]  /*24a0*/  IMAD.U32 R0, RZ, RZ, UR6 ;  /* 0x00000006ff007e24 */ /* 0x000fe2000f8e00ff */
[----:B------:R-:W-:Y:S01]  /*24b0*/  ISETP.GT.AND P5, PT, R7, 0x8, PT ;  /* 0x000000080700780c */ /* 0x000fe20003fa4270 */
[----:B------:R-:W-:Y:S01]  /*24c0*/  @UP0 ULDC UR6, c[0x0][0x44c] ;  /* 0x0001130000060ab9 */ /* 0x000fe20000000800 */
[----:B------:R-:W-:Y:S01]  /*24d0*/  FSEL R25, R25, -INF , P4 ;  /* 0xff80000019197808 */ /* 0x000fe20002000000 */
[----:B------:R-:W1:Y:S01]  /*24e0*/  SHFL.BFLY PT, R5, R8, 0x2, 0x1f ;  /* 0x0c401f0008057f89 */ /* 0x000e6200000e0000 */
[----:B------:R-:W-:Y:S01]  /*24f0*/  FSEL R13, R28, -INF , P5 ;  /* 0xff8000001c0d7808 */ /* 0x000fe20002800000 */
[----:B------:R-:W-:Y:S01]  /*2500*/  UIMAD.WIDE.U32 UR6, UR36, UR6, URZ ;  /* 0x00000006240672a5 */ /* 0x000fe2000f8e003f */
[----:B------:R-:W-:-:S03]  /*2510*/  ISETP.GT.AND P4, PT, R7, 0x10, PT ;  /* 0x000000100700780c */ /* 0x000fc60003f84270 */
[----:B------:R-:W-:Y:S01]  /*2520*/  @UP0 USHF.R.U32.HI UR10, URZ, UR14, UR7 ;  /* 0x0000000e3f0a0299 */ /* 0x000fe20008011607 */
[----:B------:R-:W-:Y:S02]  /*2530*/  FSEL R15, R32, -INF , P4 ;  /* 0xff800000200f7808 */ /* 0x000fe40002000000 */
[----:B------:R-:W-:Y:S01]  /*2540*/  ISETP.GT.AND P4, PT, R7, 0x18, PT ;  /* 0x000000180700780c */ /* 0x000fe20003f84270 */
[----:B------:R-:W-:-:S04]  /*2550*/  UIADD3 UR11, UR11, UR10, URZ ;  /* 0x0000000a0b0b7290 */ /* 0x000fc8000fffe03f */
[----:B------:R-:W-:-:S04]  /*2560*/  USHF.R.S32.HI UR6, URZ, 0x1f, UR11 ;  /* 0x0000001f3f067899 */ /* 0x000fc8000801140b */
[----:B------:R-:W-:-:S04]  /*2570*/  ULEA.HI UR6, UR6, UR11, URZ, 0x7 ;  /* 0x0000000b06067291 */ /* 0x000fc8000f8f383f */
[----:B------:R-:W-:Y:S01]  /*2580*/  USHF.R.S32.HI UR6, URZ, 0x7, UR6 ;  /* 0x000000073f067899 */ /* 0x000fe20008011406 */
[----:B-1----:R-:W-:-:S03]  /*2590*/  FMNMX.FTZ R10, R8, R5, !PT ;  /* 0x00000005080a7209 */ /* 0x002fc60007810000 */
[----:B------:R-:W-:Y:S02]  /*25a0*/  UISETP.LT.AND UP1, UPT, URZ, UR6, UPT ;  /* 0x000000063f00728c */ /* 0x000fe4000bf21270 */
[----:B------:R-:W1:Y:S02]  /*25b0*/  SHFL.BFLY PT, R5, R10, 0x1, 0x1f ;  /* 0x0c201f000a057f89 */ /* 0x000e6400000e0000 */
[----:B------:R-:W-:-:S04]  /*25c0*/  USEL UR51, URZ, UR6, !UP1 ;  /* 0x000000063f337287 */ /* 0x000fc8000c800000 */
[----:B------:R-:W-:Y:S01]  /*25d0*/  UISETP.GE.AND UP1, UPT, UR53, UR51, UPT ;  /* 0x000000333500728c */ /* 0x000fe2000bf26270 */
[----:B-1----:R-:W-:-:S04]  /*25e0*/  FMNMX.FTZ R5, R10, R5, !PT ;  /* 0x000000050a057209 */ /* 0x002fc80007810000 */
[C---:B------:R-:W-:Y:S01]  /*25f0*/  FSETP.NEU.FTZ.AND P3, PT, R5.reuse, -INF , PT ;  /* 0xff8000000500780b */ /* 0x040fe20003f7d000 */
[----:B------:R-:W-:-:S05]  /*2600*/  FMUL.FTZ R12, R5, R0 ;  /* 0x00000000050c7220 */ /* 0x000fca0000410000 */
[----:B------:R-:W-:Y:S02]  /*2610*/  FSEL R30, R12, RZ, P3 ;  /* 0x000000ff0c1e7208 */ /* 0x000fe40001800000 */
[----:B------:R-:W-:-:S03]  /*2620*/  ISETP.GT.AND P3, PT, R7, RZ, PT ;  /* 0x000000ff0700720c */ /* 0x000fc60003f64270 */
[-CC-:B------:R-:W-:Y:S01]  /*2630*/  FFMA.FTZ R183, R11, R0.reuse, -R30.reuse ;  /* 0x000000000bb77223 */ /* 0x180fe2000001081e */
[----:B------:R-:W-:Y:S01]  /*2640*/  FSEL R11, R24, -INF , P3 ;  /* 0xff800000180b7808 */ /* 0x000fe20001800000 */
[-CC-:B------:R-:W-:Y:S01]  /*2650*/  FFMA.FTZ R177, R21, R0.reuse, -R30.reuse ;  /* 0x0000000015b17223 */ /* 0x180fe2000001081e */
[----:B------:R-:W-:Y:S01]  /*2660*/  ISETP.GT.AND P3, PT, R7, 0x9, PT ;  /* 0x000000090700780c */ /* 0x000fe20003f64270 */
[-CC-:B------:R-:W-:Y:S01]  /*2670*/  FFMA.FTZ R27, R27, R0.reuse, -R30.reuse ;  /* 0x000000001b1b7223 */ /* 0x180fe2000001081e */
[----:B------:R-:W-:Y:S01]  /*2680*/  FMNMX.FTZ R8, R11, R25, !PT ;  /* 0x000000190b087209 */ /* 0x000fe20007810000 */
[--C-:B------:R-:W-:Y:S01]  /*2690*/  FFMA.FTZ R6, R31, R0, -R30.reuse ;  /* 0x000000001f067223 */ /* 0x100fe2000001081e */
[----:B------:R-:W-:Y:S01]  /*26a0*/  FSEL R29, R29, -INF , P3 ;  /* 0xff8000001d1d7808 */ /* 0x000fe20001800000 */
[----:B------:R1:W-:Y:S01]  /*26b0*/  MUFU.EX2 R4, R27 ;  /* 0x0000001b00047308 */ /* 0x0003e20000000800 */
        /* <DEDUP_REMOVED lines=16> */
[----:B------:R-:W-:Y:S01]  /*27c0*/  ISETP.GT.AND P4, PT, R7, 0x20, PT ;  /* 0x000000200700780c */ /* 0x000fe20003f84270 */
[----:B------:R-:W-:Y:S01]  /*27d0*/  MUFU.EX2 R8, R35 ;  /* 0x0000002300087308 */ /* 0x000fe20000000800 */
[----:B------:R-:W-:Y:S01]  /*27e0*/  FSEL R37, R37, -INF , P3 ;  /* 0xff80000025257808 */ /* 0x000fe20001800000 */
[--C-:B------:R-:W-:Y:S01]  /*27f0*/  FFMA.FTZ R95, R95, R0, -R30.reuse ;  /* 0x000000005f5f7223 */ /* 0x100fe2000001081e */
[----:B------:R-:W-:Y:S01]  /*2800*/  FMNMX.FTZ R10, R21, R10, !PT ;  /* 0x0000000a150a7209 */ /* 0x000fe20007810000 */
[-CC-:B------:R-:W-:Y:S01]  /*2810*/  FFMA.FTZ R169, R97, R0.reuse, -R30.reuse ;  /* 0x0000000061a97223 */ /* 0x180fe2000001081e */
[----:B------:R-:W-:Y:S01]  /*2820*/  ISETP.GT.AND P3, PT, R7, 0x21, PT ;  /* 0x000000210700780c */ /* 0x000fe20003f64270 */
[--C-:B------:R-:W-:Y:S01]  /*2830*/  FFMA.FTZ R99, R99, R0, -R30.reuse ;  /* 0x0000000063637223 */ /* 0x100fe2000001081e */
[----:B-1----:R-:W-:Y:S01]  /*2840*/  FSEL R27, R40, -INF , P4 ;  /* 0xff800000281b7808 */ /* 0x002fe20002000000 */
        /* <DEDUP_REMOVED lines=14> */
[----:B------:R-:W-:Y:S01]  /*2930*/  FFMA.FTZ R111, R111, R0, -R30 ;  /* 0x000000006f6f7223 */ /* 0x000fe2000001081e */
[----:B------:R-:W-:Y:S01]  /*2940*/  ISETP.GT.AND P4, PT, R7, 0x30, PT ;  /* 0x000000300700780c */ /* 0x000fe20003f84270 */
[----:B------:R2:W-:Y:S01]  /*2950*/  MUFU.EX2 R10, R39 ;  /* 0x00000027000a7308 */ /* 0x0005e20000000800 */
[----:B------:R-:W-:Y:S01]  /*2960*/  FSEL R45, R45, -INF , P3 ;  /* 0xff8000002d2d7808 */ /* 0x000fe20001800000 */
[----:B-1----:R-:W-:Y:S01]  /*2970*/  FADD.FTZ R44, R181, R4 ;  /* 0x00000004b52c7221 */ /* 0x002fe20000010000 */
        /* <DEDUP_REMOVED lines=16> */
[----:B--2---:R-:W-:Y:S01]  /*2a80*/  FSEL R39, R52, -INF , P4 ;  /* 0xff80000034277808 */ /* 0x004fe20002000000 */
        /* <DEDUP_REMOVED lines=15> */
[----:B------:R-:W-:-:S02]  /*2b80*/  ISETP.GT.AND P4, PT, R7, 0x48, PT ;  /* 0x000000480700780c */ /* 0x000fc40003f84270 */
[----:B------:R-:W-:Y:S02]  /*2b90*/  CS2R R104, SRZ ;  /* 0x0000000000687805 */ /* 0x000fe4000001ff00 */
[----:B------:R-:W-:Y:S02]  /*2ba0*/  FSEL R57, R57, -INF , P3 ;  /* 0xff80000039397808 */ /* 0x000fe40001800000 */
[----:B------:R-:W-:Y:S02]  /*2bb0*/  CS2R R100, SRZ ;  /* 0x0000000000647805 */ /* 0x000fe4000001ff00 */
[----:B------:R-:W-:Y:S01]  /*2bc0*/  FMNMX.FTZ R14, R43, R14, !PT ;  /* 0x0000000e2b0e7209 */ /* 0x000fe20007810000 */
[----:B------:R-:W-:Y:S01]  /*2bd0*/  MUFU.EX2 R175, R175 ;  /* 0x000000af00af7308 */ /* 0x000fe20000000800 */
[----:B------:R-:W-:Y:S02]  /*2be0*/  ISETP.GT.AND P3, PT, R7, 0x49, PT ;  /* 0x000000490700780c */ /* 0x000fe40003f64270 */
[----:B------:R-:W-:-:S02]  /*2bf0*/  CS2R R96, SRZ ;  /* 0x0000000000607805 */ /* 0x000fc4000001ff00 */
[----:B------:R-:W-:Y:S02]  /*2c00*/  FSEL R47, R60, -INF , P4 ;  /* 0xff8000003c2f7808 */ /* 0x000fe40002000000 */
[----:B------:R-:W-:Y:S02]  /*2c10*/  CS2R R92, SRZ ;  /* 0x00000000005c7805 */ /* 0x000fe4000001ff00 */
[----:B------:R-:W-:Y:S02]  /*2c20*/  FMNMX.FTZ R20, R57, R14, !PT ;  /* 0x0000000e39147209 */ /* 0x000fe40007810000 */
[----:B------:R-:W-:Y:S02]  /*2c30*/  CS2R R90, SRZ ;  /* 0x00000000005a7805 */ /* 0x000fe4000001ff00 */
[----:B------:R-:W-:Y:S01]  /*2c40*/  ISETP.GT.AND P4, PT, R7, 0x50, PT ;  /* 0x000000500700780c */ /* 0x000fe20003f84270 */
[----:B------:R1:W-:Y:S01]  /*2c50*/  MUFU.EX2 R14, R95 ;  /* 0x0000005f000e7308 */ /* 0x0003e20000000800 */
[----:B------:R-:W-:-:S02]  /*2c60*/  FSEL R61, R61, -INF , P3 ;  /* 0xff8000003d3d7808 */ /* 0x000fc40001800000 */
[----:B------:R-:W-:Y:S02]  /*2c70*/  CS2R R88, SRZ ;  /* 0x0000000000587805 */ /* 0x000fe4000001ff00 */
[----:B------:R-:W-:Y:S02]  /*2c80*/  FMNMX.FTZ R20, R47, R20, !PT ;  /* 0x000000142f147209 */ /* 0x000fe40007810000 */
[----:B------:R-:W-:Y:S02]  /*2c90*/  ISETP.GT.AND P3, PT, R7, 0x51, PT ;  /* 0x000000510700780c */ /* 0x000fe40003f64270 */
[----:B------:R-:W-:Y:S01]  /*2ca0*/  FSEL R51, R64, -INF , P4 ;  /* 0xff80000040337808 */ /* 0x000fe20002000000 */
[----:B------:R-:W-:Y:S01]  /*2cb0*/  MUFU.EX2 R169, R169 ;  /* 0x000000a900a97308 */ /* 0x000fe20000000800 */
[----:B------:R-:W-:Y:S02]  /*2cc0*/  FMNMX.FTZ R20, R61, R20, !PT ;  /* 0x000000143d147209 */ /* 0x000fe40007810000 */
[----:B-1----:R-:W-:-:S02]  /*2cd0*/  CS2R R94, SRZ ;  /* 0x00000000005e7805 */ /* 0x002fc4000001ff00 */
[----:B------:R-:W-:Y:S02]  /*2ce0*/  ISETP.GT.AND P4, PT, R7, 0x58, PT ;  /* 0x000000580700780c */ /* 0x000fe40003f84270 */
[----:B------:R-:W-:Y:S02]  /*2cf0*/  FSEL R65, R65, -INF , P3 ;  /* 0xff80000041417808 */ /* 0x000fe40001800000 */
[----:B------:R-:W-:Y:S01]  /*2d00*/  FMNMX.FTZ R20, R51, R20, !PT ;  /* 0x0000001433147209 */ /* 0x000fe20007810000 */
[----:B------:R-:W-:Y:S01]  /*2d10*/  MUFU.EX2 R171, R171 ;  /* 0x000000ab00ab7308 */ /* 0x000fe20000000800 */
[----:B------:R-:W-:Y:S02]  /*2d20*/  ISETP.GT.AND P3, PT, R7, 0x59, PT ;  /* 0x000000590700780c */ /* 0x000fe40003f64270 */
[----:B------:R-:W-:Y:S02]  /*2d30*/  FSEL R55, R68, -INF , P4 ;  /* 0xff80000044377808 */ /* 0x000fe40002000000 */
[----:B------:R-:W-:-:S02]  /*2d40*/  FMNMX.FTZ R24, R65, R20, !PT ;  /* 0x0000001441187209 */ /* 0x000fc40007810000 */
[----:B------:R-:W-:Y:S01]  /*2d50*/  ISETP.GT.AND P4, PT, R7, 0x60, PT ;  /* 0x000000600700780c */ /* 0x000fe20003f84270 */
[----:B------:R1:W-:Y:S01]  /*2d60*/  MUFU.EX2 R20, R99 ;  /* 0x0000006300147308 */ /* 0x0003e20000000800 */
[----:B------:R-:W-:Y:S02]  /*2d70*/  FSEL R69, R69, -INF , P3 ;  /* 0xff80000045457808 */ /* 0x000fe40001800000 */
[----:B------:R-:W-:Y:S02]  /*2d80*/  FMNMX.FTZ R24, R55, R24, !PT ;  /* 0x0000001837187209 */ /* 0x000fe40007810000 */
[----:B------:R-:W-:Y:S02]  /*2d90*/  ISETP.GT.AND P3, PT, R7, 0x61, PT ;  /* 0x000000610700780c */ /* 0x000fe40003f64270 */
[----:B------:R-:W-:Y:S01]  /*2da0*/  FSEL R59, R72, -INF , P4 ;  /* 0xff800000483b7808 */ /* 0x000fe20002000000 */
[----:B------:R-:W-:Y:S01]  /*2db0*/  MUFU.EX2 R153, R153 ;  /* 0x0000009900997308 */ /* 0x000fe20000000800 */
[----:B------:R-:W-:-:S02]  /*2dc0*/  FMNMX.FTZ R24, R69, R24, !PT ;  /* 0x0000001845187209 */ /* 0x000fc40007810000 */
[----:B-1----:R-:W-:Y:S02]  /*2dd0*/  CS2R R98, SRZ ;  /* 0x0000000000627805 */ /* 0x002fe4000001ff00 */
[----:B------:R-:W-:Y:S02]  /*2de0*/  ISETP.GT.AND P4, PT, R7, 0x68, PT ;  /* 0x000000680700780c */ /* 0x000fe40003f84270 */
[----:B------:R-:W-:Y:S02]  /*2df0*/  FSEL R73, R73, -INF , P3 ;  /* 0xff80000049497808 */ /* 0x000fe40001800000 */
[----:B------:R-:W-:Y:S01]  /*2e00*/  FMNMX.FTZ R24, R59, R24, !PT ;  /* 0x000000183b187209 */ /* 0x000fe20007810000 */
[----:B------:R1:W-:Y:S01]  /*2e10*/  MUFU.EX2 R32, R107 ;  /* 0x0000006b00207308 */ /* 0x0003e20000000800 */
[----:B------:R-:W-:Y:S02]  /*2e20*/  ISETP.GT.AND P3, PT, R7, 0x69, PT ;  /* 0x000000690700780c */ /* 0x000fe40003f64270 */
[----:B------:R-:W-:-:S02]  /*2e30*/  FSEL R63, R76, -INF , P4 ;  /* 0xff8000004c3f7808 */ /* 0x000fc40002000000 */
[----:B------:R-:W-:Y:S02]  /*2e40*/  FMNMX.FTZ R26, R73, R24, !PT ;  /* 0x00000018491a7209 */ /* 0x000fe40007810000 */
[----:B------:R-:W-:Y:S01]  /*2e50*/  ISETP.GT.AND P4, PT, R7, 0x70, PT ;  /* 0x000000700700780c */ /* 0x000fe20003f84270 */
[----:B------:R2:W-:Y:S01]  /*2e60*/  MUFU.EX2 R24, R103 ;  /* 0x0000006700187308 */ /* 0x0005e20000000800 */
[----:B------:R-:W-:Y:S02]  /*2e70*/  FSEL R77, R77, -INF , P3 ;  /* 0xff8000004d4d7808 */ /* 0x000fe40001800000 */
[----:B-1----:R-:W-:Y:S02]  /*2e80*/  CS2R R106, SRZ ;  /* 0x00000000006a7805 */ /* 0x002fe4000001ff00 */
[----:B------:R-:W-:Y:S02]  /*2e90*/  FMNMX.FTZ R26, R63, R26, !PT ;  /* 0x0000001a3f1a7209 */ /* 0x000fe40007810000 */
[----:B------:R-:W-:-:S02]  /*2ea0*/  ISETP.GT.AND P3, PT, R7, 0x71, PT ;  /* 0x000000710700780c */ /* 0x000fc40003f64270 */
[----:B------:R-:W-:Y:S01]  /*2eb0*/  FSEL R67, R80, -INF , P4 ;  /* 0xff80000050437808 */ /* 0x000fe20002000000 */
[----:B------:R-:W-:Y:S01]  /*2ec0*/  MUFU.EX2 R109, R109 ;  /* 0x0000006d006d7308 */ /* 0x000fe20000000800 */
[----:B------:R-:W-:Y:S02]  /*2ed0*/  FMNMX.FTZ R26, R77, R26, !PT ;  /* 0x0000001a4d1a7209 */ /* 0x000fe40007810000 */
[----:B--2---:R-:W-:Y:S02]  /*2ee0*/  CS2R R102, SRZ ;  /* 0x0000000000667805 */ /* 0x004fe4000001ff00 */
[----:B------:R-:W-:Y:S02]  /*2ef0*/  ISETP.GT.AND P4, PT, R7, 0x78, PT ;  /* 0x000000780700780c */ /* 0x000fe40003f84270 */
[----:B------:R-:W-:Y:S02]  /*2f00*/  FSEL R81, R81, -INF , P3 ;  /* 0xff80000051517808 */ /* 0x000fe40001800000 */
[----:B------:R-:W-:Y:S01]  /*2f10*/  FMNMX.FTZ R26, R67, R26, !PT ;  /* 0x0000001a431a7209 */ /* 0x000fe20007810000 */
[----:B------:R1:W2:Y:S01]  /*2f20*/  MUFU.EX2 R34, R111 ;  /* 0x0000006f00227308 */ /* 0x0002a20000000800 */
[----:B------:R-:W-:-:S02]  /*2f30*/  ISETP.GT.AND P3, PT, R7, 0x79, PT ;  /* 0x000000790700780c */ /* 0x000fc40003f64270 */
[----:B------:R-:W-:Y:S02]  /*2f40*/  FSEL R7, R84, -INF , P4 ;  /* 0xff80000054077808 */ /* 0x000fe40002000000 */
[----:B------:R-:W-:Y:S02]  /*2f50*/  FMNMX.FTZ R26, R81, R26, !PT ;  /* 0x0000001a511a7209 */ /* 0x000fe40007810000 */
[----:B------:R-:W-:Y:S01]  /*2f60*/  FSEL R85, R85, -INF , P3 ;  /* 0xff80000055557808 */ /* 0x000fe20001800000 */
[----:B------:R-:W-:Y:S01]  /*2f70*/  MUFU.EX2 R113, R113 ;  /* 0x0000007100717308 */ /* 0x000fe20000000800 */
[----:B------:R-:W-:Y:S02]  /*2f80*/  FMNMX.FTZ R26, R7, R26, !PT ;  /* 0x0000001a071a7209 */ /* 0x000fe40007810000 */
[----:B-1----:R-:W-:Y:S02]  /*2f90*/  CS2R R110, SRZ ;  /* 0x00000000006e7805 */ /* 0x002fe4000001ff00 */
[----:B------:R-:W-:-:S02]  /*2fa0*/  F2FP.BF16.F32.PACK_AB R181, R4, R181 ;  /* 0x000000b504b5723e */ /* 0x000fc400000010ff */
[----:B------:R-:W-:Y:S01]  /*2fb0*/  FMNMX.FTZ R26, R85, R26, !PT ;  /* 0x0000001a551a7209 */ /* 0x000fe20007810000 */
[----:B------:R1:W3:Y:S01]  /*2fc0*/  MUFU.EX2 R36, R115 ;  /* 0x0000007300247308 */ /* 0x0002e20000000800 */
[----:B--2---:R-:W-:-:S03]  /*2fd0*/  F2FP.BF16.F32.PACK_AB R155, R34, R109 ;  /* 0x0000006d229b723e */ /* 0x004fc600000010ff */
[----:B------:R-:W2:Y:S04]  /*2fe0*/  SHFL.BFLY PT, R9, R26, 0x2, 0x1f ;  /* 0x0c401f001a097f89 */ /* 0x000ea800000e0000 */
[----:B------:R-:W-:Y:S01]  /*2ff0*/  MUFU.EX2 R117, R117 ;  /* 0x0000007500757308 */ /* 0x000fe20000000800 */
[----:B-1----:R-:W-:-:S07]  /*3000*/  CS2R R114, SRZ ;  /* 0x0000000000727805 */ /* 0x002fce000001ff00 */
[----:B------:R-:W1:Y:S01]  /*3010*/  MUFU.EX2 R38, R71 ;  /* 0x0000004700267308 */ /* 0x000e620000000800 */
[----:B---3--:R-:W-:-:S07]  /*3020*/  F2FP.BF16.F32.PACK_AB R157, R36, R113 ;  /* 0x00000071249d723e */ /* 0x008fce00000010ff */
[----:B------:R-:W-:Y:S01]  /*3030*/  MUFU.EX2 R119, R119 ;  /* 0x0000007700777308 */ /* 0x000fe20000000800 */
[----:B--2---:R-:W-:-:S05]  /*3040*/  FMNMX.FTZ R28, R26, R9, !PT ;  /* 0x000000091a1c7209 */ /* 0x004fca0007810000 */
[----:B------:R-:W2:Y:S02]  /*3050*/  SHFL.BFLY PT, R9, R28, 0x1, 0x1f ;  /* 0x0c201f001c097f89 */ /* 0x000ea400000e0000 */
[----:B------:R-:W3:Y:S01]  /*3060*/  MUFU.EX2 R40, R75 ;  /* 0x0000004b00287308 */ /* 0x000ee20000000800 */
[----:B-1----:R-:W-:-:S07]  /*3070*/  F2FP.BF16.F32.PACK_AB R159, R38, R117 ;  /* 0x00000075269f723e */ /* 0x002fce00000010ff */
[----:B------:R-:W-:Y:S08]  /*3080*/  MUFU.EX2 R121, R121 ;  /* 0x0000007900797308 */ /* 0x000ff00000000800 */
[----:B------:R-:W1:Y:S01]  /*3090*/  MUFU.EX2 R42, R79 ;  /* 0x0000004f002a7308 */ /* 0x000e620000000800 */
[----:B---3--:R-:W-:Y:S02]  /*30a0*/  F2FP.BF16.F32.PACK_AB R161, R40, R119 ;  /* 0x0000007728a1723e */ /* 0x008fe400000010ff */
[----:B--2---:R-:W-:-:S05]  /*30b0*/  FMNMX.FTZ R9, R28, R9, !PT ;  /* 0x000000091c097209 */ /* 0x004fca0007810000 */
[----:B------:R-:W-:Y:S01]  /*30c0*/  MUFU.EX2 R123, R123 ;  /* 0x0000007b007b7308 */ /* 0x000fe20000000800 */
[C---:B------:R-:W-:Y:S01]  /*30d0*/  FSETP.NEU.FTZ.AND P3, PT, R9.reuse, -INF , PT ;  /* 0xff8000000900780b */ /* 0x040fe20003f7d000 */
[----:B------:R-:W-:-:S06]  /*30e0*/  FMUL.FTZ R26, R9, R0 ;  /* 0x00000000091a7220 */ /* 0x000fcc0000410000 */
[----:B------:R-:W-:Y:S01]  /*30f0*/  MUFU.EX2 R28, R83 ;  /* 0x00000053001c7308 */ /* 0x000fe20000000800 */
[----:B------:R-:W-:Y:S02]  /*3100*/  FSEL R26, R26, RZ, P3 ;  /* 0x000000ff1a1a7208 */ /* 0x000fe40001800000 */
[----:B------:R-:W-:Y:S02]  /*3110*/  PLOP3.LUT P3, PT, PT, PT, UP1, 0x80, 0x0 ;  /* 0x000000000000781c */ /* 0x000fe40003f6f018 */
[----:B-1----:R-:W-:Y:S01]  /*3120*/  F2FP.BF16.F32.PACK_AB R163, R42, R121 ;  /* 0x000000792aa3723e */ /* 0x002fe200000010ff */
        /* <DEDUP_REMOVED lines=31> */
[----:B--2---:R-:W-:Y:S01]  /*3320*/  FADD.FTZ R44, R11, R180 ;  /* 0x000000b40b2c7221 */ /* 0x004fe20000010000 */
[-CC-:B------:R-:W-:Y:S01]  /*3330*/  FFMA.FTZ R55, R55, R0.reuse, -R26.reuse ;  /* 0x0000000037377223 */ /* 0x180fe2000001081a */
[-CC-:B------:R-:W-:Y:S01]  /*3340*/  FFMA.FTZ R69, R69, R0.reuse, -R26.reuse ;  /* 0x0000000045457223 */ /* 0x180fe2000001081a */
[----:B------:R-:W-:Y:S01]  /*3350*/  FADD.FTZ R46, R10, R25 ;  /* 0x000000190a2e7221 */ /* 0x000fe20000010000 */
[-CC-:B------:R-:W-:Y:S01]  /*3360*/  FFMA.FTZ R59, R59, R0.reuse, -R26.reuse ;  /* 0x000000003b3b7223 */ /* 0x180fe2000001081a */
[-C--:B------:R-:W-:Y:S01]  /*3370*/  FFMA.FTZ R73, R73, R0.reuse, -R26 ;  /* 0x0000000049497223 */ /* 0x080fe2000001081a */
[----:B------:R-:W2:Y:S01]  /*3380*/  MUFU.EX2 R15, R15 ;  /* 0x0000000f000f7308 */ /* 0x000ea20000000800 */
[----:B-1----:R-:W-:Y:S01]  /*3390*/  FADD.FTZ R25, R13, R44 ;  /* 0x0000002c0d197221 */ /* 0x002fe20000010000 */
[----:B---3--:R-:W-:Y:S01]  /*33a0*/  FADD.FTZ R29, R173, R46 ;  /* 0x0000002ead1d7221 */ /* 0x008fe20000010000 */
[-CC-:B------:R-:W-:Y:S01]  /*33b0*/  FFMA.FTZ R63, R63, R0.reuse, -R26.reuse ;  /* 0x000000003f3f7223 */ /* 0x180fe2000001081a */
[-CC-:B------:R-:W-:Y:S01]  /*33c0*/  FFMA.FTZ R77, R77, R0.reuse, -R26.reuse ;  /* 0x000000004d4d7223 */ /* 0x180fe2000001081a */
[-C--:B------:R-:W-:Y:S01]  /*33d0*/  FFMA.FTZ R67, R67, R0.reuse, -R26 ;  /* 0x0000000043437223 */ /* 0x080fe2000001081a */
[----:B------:R-:W-:Y:S01]  /*33e0*/  FADD.FTZ R46, R12, R29 ;  /* 0x0000001d0c2e7221 */ /* 0x000fe20000010000 */
[----:B------:R-:W-:Y:S01]  /*33f0*/  F2FP.BF16.F32.PACK_AB R183, R6, R183 ;  /* 0x000000b706b7723e */ /* 0x000fe200000010ff */
[----:B------:R-:W1:Y:S01]  /*3400*/  MUFU.EX2 R176, R33 ;  /* 0x0000002100b07308 */ /* 0x000e620000000800 */
[----:B----4-:R-:W-:Y:S01]  /*3410*/  FADD.FTZ R44, R182, R25 ;  /* 0x00000019b62c7221 */ /* 0x010fe20000010000 */
[----:B------:R-:W-:Y:S01]  /*3420*/  FADD.FTZ R29, R175, R46 ;  /* 0x0000002eaf1d7221 */ /* 0x000fe20000010000 */
[-CC-:B------:R-:W-:Y:S01]  /*3430*/  FFMA.FTZ R81, R81, R0.reuse, -R26.reuse ;  /* 0x0000000051517223 */ /* 0x180fe2000001081a */
[-CC-:B------:R-:W-:Y:S01]  /*3440*/  FFMA.FTZ R7, R7, R0.reuse, -R26.reuse ;  /* 0x0000000007077223 */ /* 0x180fe2000001081a */
[----:B------:R-:W-:Y:S01]  /*3450*/  FFMA.FTZ R26, R85, R0, -R26 ;  /* 0x00000000551a7223 */ /* 0x000fe2000001081a */
[----:B------:R-:W-:Y:S01]  /*3460*/  FADD.FTZ R46, R14, R29 ;  /* 0x0000001d0e2e7221 */ /* 0x000fe20000010000 */
[----:B------:R-:W-:Y:S01]  /*3470*/  F2FP.BF16.F32.PACK_AB R180, R180, R11 ;  /* 0x0000000bb4b4723e */ /* 0x000fe200000010ff */
[----:B------:R-:W3:Y:S01]  /*3480*/  MUFU.EX2 R21, R21 ;  /* 0x0000001500157308 */ /* 0x000ee20000000800 */
[----:B--2---:R-:W-:Y:S01]  /*3490*/  FADD.FTZ R25, R15, R44 ;  /* 0x0000002c0f197221 */ /* 0x004fe20000010000 */
[----:B------:R-:W-:Y:S01]  /*34a0*/  FADD.FTZ R29, R169, R46 ;  /* 0x0000002ea91d7221 */ /* 0x000fe20000010000 */
[----:B------:R-:W-:-:S02]  /*34b0*/  F2FP.BF16.F32.PACK_AB R165, R28, R123 ;  /* 0x0000007b1ca5723e */ /* 0x000fc400000010ff */
[----:B------:R-:W-:Y:S01]  /*34c0*/  F2FP.BF16.F32.PACK_AB R177, R8, R177 ;  /* 0x000000b108b1723e */ /* 0x000fe200000010ff */
[----:B------:R-:W-:Y:S01]  /*34d0*/  FADD.FTZ R46, R20, R29 ;  /* 0x0000001d142e7221 */ /* 0x000fe20000010000 */
[----:B------:R-:W-:Y:S01]  /*34e0*/  F2FP.BF16.F32.PACK_AB R179, R10, R179 ;  /* 0x000000b30ab3723e */ /* 0x000fe200000010ff */
[----:B------:R-:W2:Y:S01]  /*34f0*/  MUFU.EX2 R178, R37 ;  /* 0x0000002500b27308 */ /* 0x000ea20000000800 */
[----:B-1----:R-:W-:Y:S01]  /*3500*/  FADD.FTZ R44, R176, R25 ;  /* 0x00000019b02c7221 */ /* 0x002fe20000010000 */
[----:B------:R-:W-:Y:S01]  /*3510*/  FADD.FTZ R29, R171, R46 ;  /* 0x0000002eab1d7221 */ /* 0x000fe20000010000 */
[----:B------:R-:W-:Y:S02]  /*3520*/  F2FP.BF16.F32.PACK_AB R173, R12, R173 ;  /* 0x000000ad0cad723e */ /* 0x000fe400000010ff */
[----:B------:R-:W-:Y:S01]  /*3530*/  F2FP.BF16.F32.PACK_AB R175, R14, R175 ;  /* 0x000000af0eaf723e */ /* 0x000fe200000010ff */
[----:B------:R-:W-:Y:S01]  /*3540*/  FADD.FTZ R46, R24, R29 ;  /* 0x0000001d182e7221 */ /* 0x000fe20000010000 */
[----:B------:R-:W-:Y:S01]  /*3550*/  F2FP.BF16.F32.PACK_AB R169, R20, R169 ;  /* 0x000000a914a9723e */ /* 0x000fe200000010ff */
[----:B------:R-:W1:Y:S01]  /*3560*/  MUFU.EX2 R27, R27 ;  /* 0x0000001b001b7308 */ /* 0x000e620000000800 */
[----:B---3--:R-:W-:Y:S01]  /*3570*/  FADD.FTZ R25, R21, R44 ;  /* 0x0000002c15197221 */ /* 0x008fe20000010000 */
[----:B------:R-:W-:-:S02]  /*3580*/  F2FP.BF16.F32.PACK_AB R171, R24, R171 ;  /* 0x000000ab18ab723e */ /* 0x000fc400000010ff */
[----:B------:R-:W-:Y:S02]  /*3590*/  F2FP.BF16.F32.PACK_AB R182, R182, R13 ;  /* 0x0000000db6b6723e */ /* 0x000fe400000010ff */
[----:B------:R-:W-:Y:S02]  /*35a0*/  F2FP.BF16.F32.PACK_AB R176, R176, R15 ;  /* 0x0000000fb0b0723e */ /* 0x000fe400000010ff */
[----:B------:R-:W3:Y:S01]  /*35b0*/  MUFU.EX2 R172, R41 ;  /* 0x0000002900ac7308 */ /* 0x000ee20000000800 */
[C---:B--2---:R-:W-:Y:S01]  /*35c0*/  FADD.FTZ R44, R178.reuse, R25 ;  /* 0x00000019b22c7221 */ /* 0x044fe20000010000 */
[----:B------:R-:W-:-:S06]  /*35d0*/  F2FP.BF16.F32.PACK_AB R178, R178, R21 ;  /* 0x00000015b2b2723e */ /* 0x000fcc00000010ff */
[----:B------:R-:W0:Y:S01]  /*35e0*/  MUFU.EX2 R31, R31 ;  /* 0x0000001f001f7308 */ /* 0x000e220000000800 */
[----:B-1----:R-:W-:-:S07]  /*35f0*/  FADD.FTZ R25, R27, R44 ;  /* 0x0000002c1b197221 */ /* 0x002fce0000010000 */
[----:B------:R-:W1:Y:S01]  /*3600*/  MUFU.EX2 R174, R45 ;  /* 0x0000002d00ae7308 */ /* 0x000e620000000800 */
[----:B---3--:R-:W-:Y:S01]  /*3610*/  FADD.FTZ R44, R172, R25 ;  /* 0x00000019ac2c7221 */ /* 0x008fe20000010000 */
[----:B------:R-:W-:Y:S01]  /*3620*/  FADD.FTZ R25, R153, R46 ;  /* 0x0000002e99197221 */ /* 0x000fe20000010000 */
[----:B------:R-:W-:Y:S02]  /*3630*/  F2FP.BF16.F32.PACK_AB R153, R32, R153 ;  /* 0x000000992099723e */ /* 0x000fe400000010ff */
[----:B------:R-:W-:Y:S01]  /*3640*/  F2FP.BF16.F32.PACK_AB R172, R172, R27 ;  /* 0x0000001bacac723e */ /* 0x000fe200000010ff */
[----:B------:R-:W-:Y:S02]  /*3650*/  FADD.FTZ R46, R32, R25 ;  /* 0x00000019202e7221 */ /* 0x000fe40000010000 */
[----:B------:R-:W2:Y:S01]  /*3660*/  MUFU.EX2 R35, R35 ;  /* 0x0000002300237308 */ /* 0x000ea20000000800 */
[----:B0-----:R-:W-:Y:S01]  /*3670*/  FADD.FTZ R3, R31, R44 ;  /* 0x0000002c1f037221 */ /* 0x001fe20000010000 */
[----:B------:R-:W-:Y:S01]  /*3680*/  FADD.FTZ R25, R109, R46 ;  /* 0x0000002e6d197221 */ /* 0x000fe20000010000 */
[----:B------:R-:W-:-:S03]  /*3690*/  CS2R R108, SRZ ;  /* 0x00000000006c7805 */ /* 0x000fc6000001ff00 */
[----:B------:R-:W-:Y:S02]  /*36a0*/  FADD.FTZ R46, R34, R25 ;  /* 0x00000019222e7221 */ /* 0x000fe40000010000 */
[----:B------:R-:W0:Y:S01]  /*36b0*/  MUFU.EX2 R168, R49 ;  /* 0x0000003100a87308 */ /* 0x000e220000000800 */
[C---:B-1----:R-:W-:Y:S01]  /*36c0*/  FADD.FTZ R44, R174.reuse, R3 ;  /* 0x00000003ae2c7221 */ /* 0x042fe20000010000 */
[----:B------:R-:W-:Y:S01]  /*36d0*/  FADD.FTZ R25, R113, R46 ;  /* 0x0000002e71197221 */ /* 0x000fe20000010000 */
[----:B------:R-:W-:Y:S02]  /*36e0*/  F2FP.BF16.F32.PACK_AB R174, R174, R31 ;  /* 0x0000001faeae723e */ /* 0x000fe400000010ff */
[----:B------:R-:W-:Y:S01]  /*36f0*/  CS2R R112, SRZ ;  /* 0x0000000000707805 */ /* 0x000fe2000001ff00 */
[----:B------:R-:W-:Y:S02]  /*3700*/  FADD.FTZ R46, R36, R25 ;  /* 0x00000019242e7221 */ /* 0x000fe40000010000 */
[----:B------:R-:W1:Y:S01]  /*3710*/  MUFU.EX2 R39, R39 ;  /* 0x0000002700277308 */ /* 0x000e620000000800 */
[----:B--2---:R-:W-:Y:S01]  /*3720*/  FADD.FTZ R3, R35, R44 ;  /* 0x0000002c23037221 */ /* 0x004fe20000010000 */
[----:B------:R-:W-:Y:S01]  /*3730*/  FADD.FTZ R25, R117, R46 ;  /* 0x0000002e75197221 */ /* 0x000fe20000010000 */
[----:B------:R-:W-:-:S03]  /*3740*/  CS2R R116, SRZ ;  /* 0x0000000000747805 */ /* 0x000fc6000001ff00 */
[----:B------:R-:W-:Y:S02]  /*3750*/  FADD.FTZ R6, R38, R25 ;  /* 0x0000001926067221 */ /* 0x000fe40000010000 */
[----:B------:R-:W2:Y:S01]  /*3760*/  MUFU.EX2 R170, R53 ;  /* 0x0000003500aa7308 */ /* 0x000ea20000000800 */
[C---:B0-----:R-:W-:Y:S01]  /*3770*/  FADD.FTZ R44, R168.reuse, R3 ;  /* 0x00000003a82c7221 */ /* 0x041fe20000010000 */
[----:B------:R-:W-:Y:S01]  /*3780*/  FADD.FTZ R25, R119, R6 ;  /* 0x0000000677197221 */ /* 0x000fe20000010000 */
[----:B------:R-:W-:Y:S02]  /*3790*/  F2FP.BF16.F32.PACK_AB R168, R168, R35 ;  /* 0x00000023a8a8723e */ /* 0x000fe400000010ff */
[----:B------:R-:W-:Y:S01]  /*37a0*/  CS2R R118, SRZ ;  /* 0x0000000000767805 */ /* 0x000fe2000001ff00 */
[----:B------:R-:W-:Y:S02]  /*37b0*/  FADD.FTZ R6, R40, R25 ;  /* 0x0000001928067221 */ /* 0x000fe40000010000 */
[----:B------:R-:W0:Y:S01]  /*37c0*/  MUFU.EX2 R43, R43 ;  /* 0x0000002b002b7308 */ /* 0x000e220000000800 */
[----:B-1----:R-:W-:Y:S01]  /*37d0*/  FADD.FTZ R3, R39, R44 ;  /* 0x0000002c27037221 */ /* 0x002fe20000010000 */
[----:B------:R-:W-:Y:S01]  /*37e0*/  FADD.FTZ R25, R121, R6 ;  /* 0x0000000679197221 */ /* 0x000fe20000010000 */
[----:B------:R-:W-:-:S03]  /*37f0*/  CS2R R120, SRZ ;  /* 0x0000000000787805 */ /* 0x000fc6000001ff00 */
[----:B------:R-:W-:Y:S02]  /*3800*/  FADD.FTZ R6, R42, R25 ;  /* 0x000000192a067221 */ /* 0x000fe40000010000 */
[----:B------:R-:W1:Y:S01]  /*3810*/  MUFU.EX2 R152, R57 ;  /* 0x0000003900987308 */ /* 0x000e620000000800 */
[C---:B--2---:R-:W-:Y:S01]  /*3820*/  FADD.FTZ R44, R170.reuse, R3 ;  /* 0x00000003aa2c7221 */ /* 0x044fe20000010000 */
[----:B------:R-:W-:Y:S01]  /*3830*/  FADD.FTZ R25, R123, R6 ;  /* 0x000000067b197221 */ /* 0x000fe20000010000 */
[----:B------:R-:W-:Y:S02]  /*3840*/  F2FP.BF16.F32.PACK_AB R170, R170, R39 ;  /* 0x00000027aaaa723e */ /* 0x000fe400000010ff */
[----:B------:R-:W-:Y:S01]  /*3850*/  CS2R R122, SRZ ;  /* 0x00000000007a7805 */ /* 0x000fe2000001ff00 */
[----:B------:R-:W-:Y:S02]  /*3860*/  FADD.FTZ R6, R28, R25 ;  /* 0x000000191c067221 */ /* 0x000fe40000010000 */
        /* <DEDUP_REMOVED lines=39> */
[C---:B-1----:R-:W-:Y:S01]  /*3ae0*/  F2FP.BF16.F32.PACK_AB R167, R30.reuse, R125 ;  /* 0x0000007d1ea7723e */ /* 0x042fe200000010ff */
[----:B------:R-:W-:Y:S01]  /*3af0*/  FADD.FTZ R3, R30, R25 ;  /* 0x000000191e037221 */ /* 0x000fe20000010000 */
[----:B------:R-:W-:Y:S01]  /*3b00*/  CS2R R124, SRZ ;  /* 0x00000000007c7805 */ /* 0x000fe2000001ff00 */
[C---:B--2---:R-:W-:Y:S01]  /*3b10*/  FADD.FTZ R4, R26.reuse, R11 ;  /* 0x0000000b1a047221 */ /* 0x044fe20000010000 */
[----:B------:R-:W-:Y:S01]  /*3b20*/  F2FP.BF16.F32.PACK_AB R166, R26, R7 ;  /* 0x000000071aa6723e */ /* 0x000fe200000010ff */
[----:B------:R-:W-:Y:S06]  /*3b30*/  @!P3 BRA `(.L_x_8957) ;  /* 0x000000280054b947 */ /* 0x000fec0003800000 */
[----:B------:R-:W-:Y:S01]  /*3b40*/  IMAD.MOV.U32 R7, RZ, RZ, R5 ;  /* 0x000000ffff077224 */ /* 0x000fe200078e0005 */
[----:B------:R-:W-:Y:S01]  /*3b50*/  UMOV UR54, UR43 ;  /* 0x0000002b00367c82 */ /* 0x000fe20008000000 */
[----:B------:R-:W-:Y:S01]  /*3b60*/  IMAD.MOV.U32 R6, RZ, RZ, R9 ;  /* 0x000000ffff067224 */ /* 0x000fe200078e0009 */
[----:B------:R-:W-:Y:S01]  /*3b70*/  UMOV UR52, UR42 ;  /* 0x0000002a00347c82 */ /* 0x000fe20008000000 */
[----:B------:R-:W-:Y:S01]  /*3b80*/  IMAD.MOV.U32 R151, RZ, RZ, RZ ;  /* 0x000000ffff977224 */ /* 0x000fe200078e00ff */
[----:B------:R-:W-:-:S06]  /*3b90*/  ULDC UR50, c[0x0][0x288] ;  /* 0x0000a20000327ab9 */ /* 0x000fcc0000000800 */
.L_x_8966:
        /* <DEDUP_REMOVED lines=9> */
.L_x_8959:
[----:B------:R-:W-:Y:S01]  /*3c30*/  ULEA UR6, UR42, UR41, 0x3 ;  /* 0x000000292a067291 */ /* 0x000fe2000f8e183f */
[----:B------:R-:W-:-:S05]  /*3c40*/  IMAD.U32 R0, RZ, RZ, UR43 ;  /* 0x0000002bff007e24 */ /* 0x000fca000f8e00ff */
[----:B------:R-:W-:-:S04]  /*3c50*/  SHF.L.U32 R0, R0, 0x1f, RZ ;  /* 0x0000001f00007819 */ /* 0x000fc800000006ff */
[----:B------:R0:W1:Y:S01]  /*3c60*/  SYNCS.PHASECHK.TRANS64.TRYWAIT P3, [UR6+0x28830], R0 ;  /* 0x02883000ff0075a7 */ /* 0x0000620008060146 */
[----:B------:R-:W-:Y:S05]  /*3c70*/  @!P0 BRA `(.L_x_8960) ;  /* 0x0000000000048947 */ /* 0x000fea0003800000 */
[----:B------:R-:W-:Y:S01]  /*3c80*/  BPT.TRAP 0x1 ;  /* 0x000000040000795c */ /* 0x000fe20000300000 */
.L_x_8960:
[----:B-1----:R-:W-:Y:S05]  /*3c90*/  @P3 BRA `(.L_x_8958) ;  /* 0x0000000000083947 */ /* 0x002fea0003800000 */
[----:B------:R-:W1:Y:S02]  /*3ca0*/  SYNCS.PHASECHK.TRANS64.TRYWAIT P3, [UR6+0x28830], R0 ;  /* 0x02883000ff0075a7 */ /* 0x000e640008060146 */
[----:B-1----:R-:W-:Y:S05]  /*3cb0*/  @!P3 BRA `(.L_x_8961) ;  /* 0x000000b40038b947 */ /* 0x002fea0003800000 */
.L_x_8958:
        /* <DEDUP_REMOVED lines=45> */
.L_x_8963:
[----:B------:R-:W-:Y:S01]  /*3f90*/  ULEA UR6, UR52, UR41, 0x3 ;  /* 0x0000002934067291 */ /* 0x000fe2000f8e183f */
[----:B------:R-:W-:-:S05]  /*3fa0*/  IMAD.U32 R0, RZ, RZ, UR54 ;  /* 0x00000036ff007e24 */ /* 0x000fca000f8e00ff */
[----:B------:R-:W-:-:S04]  /*3fb0*/  SHF.L.U32 R0, R0, 0x1f, RZ ;  /* 0x0000001f00007819 */ /* 0x000fc800000006ff */
[----:B------:R0:W1:Y:S01]  /*3fc0*/  SYNCS.PHASECHK.TRANS64.TRYWAIT P3, [UR6+0x28850], R0 ;  /* 0x02885000ff0075a7 */ /* 0x0000620008060146 */
[----:B------:R-:W-:Y:S05]  /*3fd0*/  @!P0 BRA `(.L_x_8964) ;  /* 0x0000000000048947 */ /* 0x000fea0003800000 */
[----:B------:R-:W-:Y:S01]  /*3fe0*/  BPT.TRAP 0x1 ;  /* 0x000000040000795c */ /* 0x000fe20000300000 */
.L_x_8964:
[----:B-1----:R-:W-:Y:S05]  /*3ff0*/  @P3 BRA `(.L_x_8962) ;  /* 0x0000000000083947 */ /* 0x002fea0003800000 */
[----:B------:R-:W1:Y:S02]  /*4000*/  SYNCS.PHASECHK.TRANS64.TRYWAIT P3, [UR6+0x28850], R0 ;  /* 0x02885000ff0075a7 */ /* 0x000e640008060146 */
[----:B-1----:R-:W-:Y:S05]  /*4010*/  @!P3 BRA `(.L_x_8965) ;  /* 0x000000b00078b947 */ /* 0x002fea0003800000 */
.L_x_8962:
[----:B------:R-:W-:Y:S01]  /*4020*/  UIADD3 UR6, UR41, 0x400, URZ ;  /* 0x0000040029067890 */ /* 0x000fe2000fffe03f */
[----:B------:R-:W-:Y:S01]  /*4030*/  WARPGROUP.ARRIVE ;  /* 0x00000000000079c5 */ /* 0x000fe20000000000 */
[----:B------:R-:W-:Y:S01]  /*4040*/  UMOV UR7, 0x40000040 ;  /* 0x4000004000077882 */ /* 0x000fe20000000000 */
[----:B------:R-:W-:Y:S01]  /*4050*/  VIADD R13, R17, UR36 ;  /* 0x00000024110d7c36 */ /* 0x000fe20008000000 */
[----:B------:R-:W-:Y:S01]  /*4060*/  USHF.R.U32.HI UR6, URZ, 0x4, UR6 ;  /* 0x000000043f067899 */ /* 0x000fe20008011606 */
[----:B------:R-:W2:Y:S01]  /*4070*/  LDC R8, c[0x0][0x2f0] ;  /* 0x0000bc00ff087b82 */ /* 0x000ea20000000800 */
[----:B------:R-:W-:Y:S02]  /*4080*/  UISETP.GT.AND UP1, UPT, UR53, UR51, UPT ;  /* 0x000000333500728c */ /* 0x000fe4000bf24270 */
[----:B------:R-:W-:Y:S01]  /*4090*/  ULOP3.LUT UR6, UR6, 0x3fff, URZ, 0xc0, !UPT ;  /* 0x00003fff06067892 */ /* 0x000fe2000f8ec03f */
[----:B------:R-:W-:-:S03]  /*40a0*/  UMOV UR54, UR43 ;  /* 0x0000002b00367c82 */ /* 0x000fc60008000000 */
[----:B------:R-:W-:-:S04]  /*40b0*/  ULOP3.LUT UR6, UR6, 0x4000000, URZ, 0xfc, !UPT ;  /* 0x0400000006067892 */ /* 0x000fc8000f8efc3f */
[----:B------:R-:W-:-:S07]  /*40c0*/  ULEA UR10, UR52, UR6, 0xb ;  /* 0x00000006340a7291 */ /* 0x000fce000f8e583f */
[----:B------:R-:W-:Y:S02]  /*40d0*/  UMOV UR6, UR10 ;  /* 0x0000000a00067c82 */ /* 0x000fe40008000000 */
        /* <DEDUP_REMOVED lines=11> */
[----:B------:R-:W-:Y:S01]  /*4190*/  @UP0 ULDC UR6, c[0x0][0x44c] ;  /* 0x0001130000060ab9 */ /* 0x000fe20000000800 */
[----:B------:R-:W-:Y:S01]  /*41a0*/  UMOV UR7, 0x40000040 ;  /* 0x4000004000077882 */ /* 0x000fe20000000000 */
[----:B01----:R-:W-:Y:S01]  /*41b0*/  @P2 IMAD.HI.U32 R0, R13, UR6, RZ ;  /* 0x000000060d002c27 */ /* 0x003fe2000f8e00ff */
[----:B------:R-:W-:-:S04]  /*41c0*/  @UP0 ULDC UR6, c[0x0][0x450] ;  /* 0x0001140000060ab9 */ /* 0x000fc80000000800 */
[----:B------:R-:W-:Y:S01]  /*41d0*/  @P2 SHF.R.U32.HI R13, RZ, UR6, R0 ;  /* 0x00000006ff0d2c19 */ /* 0x000fe20008011600 */
[----:B------:R-:W-:Y:S02]  /*41e0*/  UMOV UR6, 0xffffff80 ;  /* 0xffffff8000067882 */ /* 0x000fe40000000000 */
[----:B------:R-:W-:Y:S02]  /*41f0*/  UIMAD UR6, UR53, UR6, 0x1 ;  /* 0x00000001350674a4 */ /* 0x000fe4000f8e0206 */
[----:B------:R-:W0:Y:S01]  /*4200*/  SHFL.IDX PT, R0, R13, 0x1, 0x1c1f ;  /* 0x003c1f000d007f89 */ /* 0x000e2200000e0000 */
[----:B------:R-:W-:-:S03]  /*4210*/  UIADD3 UR53, UR53, -0x1, URZ ;  /* 0xffffffff35357890 */ /* 0x000fc6000fffe03f */
[----:B------:R-:W-:Y:S01]  /*4220*/  IMAD.U32 R9, RZ, RZ, UR6 ;  /* 0x00000006ff097e24 */ /* 0x000fe2000f8e00ff */
[----:B------:R-:W-:-:S03]  /*4230*/  UIADD3 UR6, UR10, 0x180, URZ ;  /* 0x000001800a067890 */ /* 0x000fc6000fffe03f */
[----:B------:R-:W-:-:S04]  /*4240*/  IMAD R9, R16, -0x2, R9 ;  /* 0xfffffffe10097824 */ /* 0x000fc800078e0209 */
[----:B--2---:R-:W-:-:S05]  /*4250*/  IMAD R9, R8, UR49, R9 ;  /* 0x0000003108097c24 */ /* 0x004fca000f8e0209 */
[----:B0-----:R-:W-:-:S04]  /*4260*/  IADD3 R0, R0, -UR50, R9 ;  /* 0x8000003200007c10 */ /* 0x001fc8000fffe009 */
        /* <DEDUP_REMOVED lines=31> */
[----:B------:R-:W-:Y:S01]  /*4460*/  HGMMA.64x128x16.F32.BF16 R88, R168, gdesc[UR4].tnspB, R88, gsb0 ;  /* 0x41e00004a8587df0 */ /* 0x000fe20008001858 */
[----:B------:R-:W-:Y:S01]  /*4470*/  UIADD3 UR6, UR10, 0x200, URZ ;  /* 0x000002000a067890 */ /* 0x000fe2000fffe03f */
[----:B------:R-:W-:Y:S01]  /*4480*/  FMNMX.FTZ R5, R174, R5, !PT ;  /* 0x00000005ae057209 */ /* 0x000fe20007810000 */
[----:B------:R-:W-:Y:S01]  /*4490*/  UMOV UR7, 0x40000040 ;  /* 0x4000004000077882 */ /* 0x000fe20000000000 */
[----:B------:R-:W-:-:S02]  /*44a0*/  ISETP.GT.AND P4, PT, R0, 0x29, PT ;  /* 0x000000290000780c */ /* 0x000fc40003f84270 */
[----:B------:R-:W-:Y:S01]  /*44b0*/  FMNMX.FTZ R5, R172, R5, !PT ;  /* 0x00000005ac057209 */ /* 0x000fe20007810000 */
[----:B------:R-:W-:Y:S02]  /*44c0*/  WARPGROUP.DEPBAR.LE gsb0, 0x0 ;  /* 0x00008000000079c5 */ /* 0x000fe40000010000 */
[----:B------:R-:W-:Y:S01]  /*44d0*/  WARPGROUP.ARRIVE ;  /* 0x00000000000079c5 */ /* 0x000fe20000000000 */
[----:B------:R-:W-:Y:S02]  /*44e0*/  FSEL R170, R46, -INF , P3 ;  /* 0xff8000002eaa7808 */ /* 0x000fe40001800000 */
[----:B------:R-:W-:Y:S02]  /*44f0*/  ISETP.GT.AND P3, PT, R0, 0x30, PT ;  /* 0x000000300000780c */ /* 0x000fe40003f64270 */
[----:B------:R-:W-:Y:S01]  /*4500*/  FSEL R168, R47, -INF , P4 ;  /* 0xff8000002fa87808 */ /* 0x000fe20002000000 */
[----:B------:R-:W-:Y:S01]  /*4510*/  HGMMA.64x128x16.F32.BF16 R88, R152, gdesc[UR4].tnspB, R88, gsb0 ;  /* 0x41e0000498587df0 */ /* 0x000fe20008001858 */
[----:B------:R-:W-:Y:S01]  /*4520*/  FMNMX.FTZ R5, R170, R5, !PT ;  /* 0x00000005aa057209 */ /* 0x000fe20007810000 */
[----:B------:R-:W-:Y:S01]  /*4530*/  UIADD3 UR6, UR10, 0x280, URZ ;  /* 0x000002800a067890 */ /* 0x000fe2000fffe03f */
[----:B------:R-:W-:Y:S01]  /*4540*/  ISETP.GT.AND P4, PT, R0, 0x31, PT ;  /* 0x000000310000780c */ /* 0x000fe20003f84270 */
[----:B------:R-:W-:Y:S01]  /*4550*/  UMOV UR7, 0x40000040 ;  /* 0x4000004000077882 */ /* 0x000fe20000000000 */
        /* <DEDUP_REMOVED lines=57> */
[----:B------:R-:W-:-:S04]  /*48f0*/  FMNMX.FTZ R0, R86, R5, !PT ;  /* 0x0000000556007209 */ /* 0x000fc80007810000 */
[----:B------:R-:W-:-:S05]  /*4900*/  FMNMX.FTZ R15, R87, R0, !PT ;  /* 0x00000000570f7209 */ /* 0x000fca0007810000 */
[----:B------:R-:W0:Y:S01]  /*4910*/  SHFL.BFLY PT, R0, R15, 0x2, 0x1f ;  /* 0x0c401f000f007f89 */ /* 0x000e2200000e0000 */
[----:B------:R-:W-:Y:S02]  /*4920*/  WARPGROUP.DEPBAR.LE gsb0, 0x0 ;  /* 0x00008000000079c5 */ /* 0x000fe40000010000 */
[----:B------:R-:W-:Y:S01]  /*4930*/  WARPGROUP.ARRIVE ;  /* 0x00000000000079c5 */ /* 0x000fe20000000000 */
[----:B------:R-:W1:Y:S05]  /*4940*/  SHFL.IDX PT, R152, R13, RZ, 0x1c1f ;  /* 0x001c1fff0d987589 */ /* 0x000e6a00000e0000 */
[----:B------:R-:W-:Y:S01]  /*4950*/  HGMMA.64x128x16.F32.BF16 R88, R156, gdesc[UR4].tnspB, R88, gsb0 ;  /* 0x41e000049c587df0 */ /* 0x000fe20008001858 */
[----:B------:R-:W-:Y:S01]  /*4960*/  UIADD3 UR6, UR10, 0x300, URZ ;  /* 0x000003000a067890 */ /* 0x000fe2000fffe03f */
[----:B0-----:R-:W-:Y:S01]  /*4970*/  FMNMX.FTZ R21, R15, R0, !PT ;  /* 0x000000000f157209 */ /* 0x001fe20007810000 */
[----:B------:R-:W-:Y:S01]  /*4980*/  UMOV UR7, 0x40000040 ;  /* 0x4000004000077882 */ /* 0x000fe20000000000 */
[----:B------:R-:W0:Y:S03]  /*4990*/  LDC R0, c[0x0][0x988] ;  /* 0x00026200ff007b82 */ /* 0x000e260000000800 */
[----:B------:R-:W2:Y:S01]  /*49a0*/  SHFL.BFLY PT, R154, R21, 0x1, 0x1f ;  /* 0x0c201f00159a7f89 */ /* 0x000ea200000e0000 */
[----:B-1----:R-:W-:-:S04]  /*49b0*/  IADD3 R9, R152, -UR50, R9 ;  /* 0x8000003298097c10 */ /* 0x002fc8000fffe009 */
        /* <DEDUP_REMOVED lines=12> */
[----:B--2---:R-:W-:Y:S02]  /*4a80*/  FMNMX.FTZ R5, R21, R154, !PT ;  /* 0x0000009a15057209 */ /* 0x004fe40007810000 */
[----:B------:R-:W-:Y:S02]  /*4a90*/  ISETP.GT.AND P5, PT, R9, 0x11, PT ;  /* 0x000000110900780c */ /* 0x000fe40003fa4270 */
[----:B------:R-:W-:Y:S01]  /*4aa0*/  FSEL R21, R32, -INF , P4 ;  /* 0xff80000020157808 */ /* 0x000fe20002000000 */
[----:B0-----:R-:W-:Y:S01]  /*4ab0*/  FMUL.FTZ R11, R5, R0 ;  /* 0x00000000050b7220 */ /* 0x001fe20000410000 */
        /* <DEDUP_REMOVED lines=44> */
[----:B------:R-:W-:Y:S01]  /*4d80*/  FSEL R61, R61, -INF , P5 ;  /* 0xff8000003d3d7808 */ /* 0x000fe20002800000 */
[----:B------:R-:W-:-:S02]  /*4d90*/  WARPGROUP.DEPBAR.LE gsb0, 0x0 ;  /* 0x00008000000079c5 */ /* 0x000fc40000010000 */
[----:B------:R-:W-:Y:S01]  /*4da0*/  WARPGROUP.ARRIVE ;  /* 0x00000000000079c5 */ /* 0x000fe20000000000 */
[----:B------:R-:W-:Y:S02]  /*4db0*/  FMNMX.FTZ R36, R47, R36, !PT ;  /* 0x000000242f247209 */ /* 0x000fe40007810000 */
        /* <DEDUP_REMOVED lines=33> */
[----:B------:R-:W-:Y:S02]  /*4fd0*/  FSETP.NEU.FTZ.AND P3, PT, R5, -INF , PT ;  /* 0xff8000000500780b */ /* 0x000fe40003f7d000 */
[----:B------:R-:W-:Y:S02]  /*4fe0*/  ISETP.GT.AND P5, PT, R9, 0x79, PT ;  /* 0x000000790900780c */ /* 0x000fe40003fa4270 */
[----:B------:R-:W-:Y:S02]  /*4ff0*/  FSEL R191, R84, -INF , P4 ;  /* 0xff80000054bf7808 */ /* 0x000fe40002000000 */
[----:B------:R-:W-:Y:S02]  /*5000*/  FMNMX.FTZ R44, R81, R44, !PT ;  /* 0x0000002c512c7209 */ /* 0x000fe40007810000 */
[----:B------:R-:W-:-:S02]  /*5010*/  FSEL R11, R11, RZ, P3 ;  /* 0x000000ff0b0b7208 */ /* 0x000fc40001800000 */
[----:B------:R-:W-:Y:S02]  /*5020*/  FSEL R85, R85, -INF , P5 ;  /* 0xff80000055557808 */ /* 0x000fe40002800000 */
[----:B------:R-:W-:Y:S01]  /*5030*/  FMNMX.FTZ R44, R191, R44, !PT ;  /* 0x0000002cbf2c7209 */ /* 0x000fe20007810000 */
[-CC-:B------:R-:W-:Y:S01]  /*5040*/  FFMA.FTZ R46, R46, R0.reuse, -R11.reuse ;  /* 0x000000002e2e7223 */ /* 0x180fe2000001080b */
[----:B------:R-:W-:Y:S01]  /*5050*/  FSEL R48, R5, RZ, P3 ;  /* 0x000000ff05307208 */ /* 0x000fe20001800000 */
[--C-:B------:R-:W-:Y:S01]  /*5060*/  FFMA.FTZ R173, R174, R0, -R11.reuse ;  /* 0x00000000aead7223 */ /* 0x100fe2000001080b */
[----:B------:R-:W-:Y:S01]  /*5070*/  FMNMX.FTZ R9, R85, R44, !PT ;  /* 0x0000002c55097209 */ /* 0x000fe20007810000 */
        /* <DEDUP_REMOVED lines=9> */
[----:B0-----:R-:W0:Y:S01]  /*5110*/  SHFL.BFLY PT, R46, R9, 0x2, 0x1f ;  /* 0x0c401f00092e7f89 */ /* 0x001e2200000e0000 */
        /* <DEDUP_REMOVED lines=22> */
[----:B------:R-:W-:Y:S01]  /*5280*/  MUFU.EX2 R181, R181 ;  /* 0x000000b500b57308 */ /* 0x000fe20000000800 */
[----:B0-----:R-:W-:Y:S01]  /*5290*/  FMNMX.FTZ R46, R9, R46, !PT ;  /* 0x0000002e092e7209 */ /* 0x001fe20007810000 */
[-CC-:B------:R-:W-:Y:S01]  /*52a0*/  FFMA.FTZ R83, R38, R0.reuse, -R11.reuse ;  /* 0x0000000026537223 */ /* 0x180fe2000001080b */
[-CC-:B------:R-:W-:Y:S01]  /*52b0*/  FFMA.FTZ R38, R86, R0.reuse, -R11.reuse ;  /* 0x0000000056267223 */ /* 0x180fe2000001080b */
[----:B------:R-:W-:Y:S01]  /*52c0*/  FFMA.FTZ R11, R87, R0, -R11 ;  /* 0x00000000570b7223 */ /* 0x000fe2000001080b */
[----:B------:R-:W-:Y:S01]  /*52d0*/  PLOP3.LUT P3, PT, PT, PT, UP1, 0x80, 0x0 ;  /* 0x000000000000781c */ /* 0x000fe20003f6f018 */
[----:B------:R-:W0:Y:S02]  /*52e0*/  SHFL.BFLY PT, R9, R46, 0x1, 0x1f ;  /* 0x0c201f002e097f89 */ /* 0x000e2400000e0000 */
[----:B------:R-:W-:Y:S08]  /*52f0*/  MUFU.EX2 R183, R183 ;  /* 0x000000b700b77308 */ /* 0x000ff00000000800 */
[----:B------:R3:W-:Y:S08]  /*5300*/  MUFU.EX2 R28, R176 ;  /* 0x000000b0001c7308 */ /* 0x0007f00000000800 */
[----:B------:R-:W-:Y:S01]  /*5310*/  MUFU.EX2 R10, R10 ;  /* 0x0000000a000a7308 */ /* 0x000fe20000000800 */
[----:B0-----:R-:W-:-:S07]  /*5320*/  FMNMX.FTZ R9, R46, R9, !PT ;  /* 0x000000092e097209 */ /* 0x001fce0007810000 */
[----:B------:R-:W-:Y:S01]  /*5330*/  MUFU.EX2 R177, R177 ;  /* 0x000000b100b17308 */ /* 0x000fe20000000800 */
[C---:B------:R-:W-:Y:S01]  /*5340*/  FSETP.NEU.FTZ.AND P4, PT, R9.reuse, -INF , PT ;  /* 0xff8000000900780b */ /* 0x040fe20003f9d000 */
[-C--:B------:R-:W-:Y:S01]  /*5350*/  FMUL.FTZ R46, R9, R0.reuse ;  /* 0x00000000092e7220 */ /* 0x080fe20000410000 */
[----:B------:R-:W-:Y:S02]  /*5360*/  WARPGROUP.DEPBAR.LE gsb0, 0x0 ;  /* 0x00008000000079c5 */ /* 0x000fe40000010000 */
[----:B------:R-:W-:Y:S02]  /*5370*/  WARPGROUP.ARRIVE ;  /* 0x00000000000079c5 */ /* 0x000fe40000000000 */
[----:B------:R-:W-:Y:S01]  /*5380*/  FSEL R46, R46, RZ, P4 ;  /* 0x000000ff2e2e7208 */ /* 0x000fe20002000000 */
[----:B------:R-:W-:Y:S03]  /*5390*/  MUFU.EX2 R179, R179 ;  /* 0x000000b300b37308 */ /* 0x000fe60000000800 */
[----:B------:R-:W-:Y:S01]  /*53a0*/  HGMMA.64x128x16.F32.BF16 R88, R164, gdesc[UR4].tnspB, R88, gsb0 ;  /* 0x41e00004a4587df0 */ /* 0x000fe20008001858 */
[-CC-:B------:R-:W-:Y:S01]  /*53b0*/  FFMA.FTZ R174, R35, R0.reuse, -R46.reuse ;  /* 0x0000000023ae7223 */ /* 0x180fe2000001082e */
[----:B------:R-:W-:Y:S01]  /*53c0*/  FADD.FTZ R35, -R48, R7 ;  /* 0x0000000730237221 */ /* 0x000fe20000010100 */
[----:B------:R-:W-:Y:S01]  /*53d0*/  FSEL R7, R9, RZ, P4 ;  /* 0x000000ff09077208 */ /* 0x000fe20002000000 */
[-CC-:B-1----:R-:W-:Y:S01]  /*53e0*/  FFMA.FTZ R168, R39, R0.reuse, -R46.reuse ;  /* 0x0000000027a87223 */ /* 0x182fe2000001082e */
[-CC-:B------:R-:W-:Y:S01]  /*53f0*/  FFMA.FTZ R13, R13, R0.reuse, -R46.reuse ;  /* 0x000000000d0d7223 */ /* 0x180fe2000001082e */
[-C--:B------:R-:W-:Y:S01]  /*5400*/  FMUL.FTZ R39, R35, R0.reuse ;  /* 0x0000000023277220 */ /* 0x080fe20000410000 */
[-C--:B--2---:R-:W-:Y:S01]  /*5410*/  FFMA.FTZ R180, R25, R0.reuse, -R46 ;  /* 0x0000000019b47223 */ /* 0x084fe2000001082e */
[----:B------:R-:W-:Y:S01]  /*5420*/  FADD.FTZ R35, -R7, R6 ;  /* 0x0000000607237221 */ /* 0x000fe20000010100 */
[-CC-:B------:R-:W-:Y:S01]  /*5430*/  FFMA.FTZ R25, R37, R0.reuse, -R46.reuse ;  /* 0x0000000025197223 */ /* 0x180fe2000001082e */
[----:B------:R-:W-:Y:S01]  /*5440*/  IMAD.U32 R37, RZ, RZ, UR42 ;  /* 0x0000002aff257e24 */ /* 0x000fe2000f8e00ff */
[----:B------:R-:W-:Y:S01]  /*5450*/  MUFU.EX2 R13, R13 ;  /* 0x0000000d000d7308 */ /* 0x000fe20000000800 */
[-C--:B------:R-:W-:Y:S01]  /*5460*/  FMUL.FTZ R6, R35, R0.reuse ;  /* 0x0000000023067220 */ /* 0x080fe20000410000 */
[-CC-:B------:R-:W-:Y:S01]  /*5470*/  FFMA.FTZ R182, R15, R0.reuse, -R46.reuse ;  /* 0x000000000fb67223 */ /* 0x180fe2000001082e */
[-CC-:B------:R-:W-:Y:S01]  /*5480*/  FFMA.FTZ R15, R29, R0.reuse, -R46.reuse ;  /* 0x000000001d0f7223 */ /* 0x180fe2000001082e */
[----:B------:R-:W-:Y:S01]  /*5490*/  @!P1 LEA R35, R37, UR41, 0x3 ;  /* 0x0000002925239c11 */ /* 0x000fe2000f8e18ff */
[-CC-:B---3--:R-:W-:Y:S01]  /*54a0*/  FFMA.FTZ R176, R21, R0.reuse, -R46.reuse ;  /* 0x0000000015b07223 */ /* 0x188fe2000001082e */
[----:B------:R-:W-:Y:S01]  /*54b0*/  IADD3 R37, -R23, 0xb, RZ ;  /* 0x0000000b17257810 */ /* 0x000fe20007ffe1ff */
[----:B------:R-:W-:Y:S01]  /*54c0*/  FFMA.FTZ R21, R33, R0, -R46 ;  /* 0x0000000021157223 */ /* 0x000fe2000001082e */
[----:B------:R-:W0:Y:S01]  /*54d0*/  MUFU.EX2 R6, R6 ;  /* 0x0000000600067308 */ /* 0x000e220000000800 */
[----:B------:R-:W-:-:S02]  /*54e0*/  @!P1 VIADD R35, R35, 0x28840 ;  /* 0x0002884023239836 */ /* 0x000fc40000000000 */
        /* <DEDUP_REMOVED lines=15> */
[----:B-1----:R-:W-:Y:S01]  /*55e0*/  @!P1 PRMT R39, RZ, 0x654, R35 ;  /* 0x00000654ff279816 */ /* 0x002fe20000000023 */
[-CC-:B------:R-:W-:Y:S01]  /*55f0*/  FFMA.FTZ R63, R63, R0.reuse, -R46.reuse ;  /* 0x000000003f3f7223 */ /* 0x180fe2000001082e */
[-CC-:B------:R-:W-:Y:S01]  /*5600*/  FFMA.FTZ R73, R73, R0.reuse, -R46.reuse ;  /* 0x0000000049497223 */ /* 0x180fe2000001082e */
[-CC-:B------:R-:W-:Y:S01]  /*5610*/  FFMA.FTZ R67, R67, R0.reuse, -R46.reuse ;  /* 0x0000000043437223 */ /* 0x180fe2000001082e */
[-CC-:B------:R-:W-:Y:S01]  /*5620*/  FFMA.FTZ R77, R77, R0.reuse, -R46.reuse ;  /* 0x000000004d4d7223 */ /* 0x180fe2000001082e */
[-CC-:B------:R-:W-:Y:S01]  /*5630*/  FFMA.FTZ R75, R75, R0.reuse, -R46.reuse ;  /* 0x000000004b4b7223 */ /* 0x180fe2000001082e */
[-CC-:B------:R-:W-:Y:S01]  /*5640*/  FFMA.FTZ R81, R81, R0.reuse, -R46.reuse ;  /* 0x0000000051517223 */ /* 0x180fe2000001082e */
[----:B------:R-:W1:Y:S01]  /*5650*/  MUFU.EX2 R182, R182 ;  /* 0x000000b600b67308 */ /* 0x000e620000000800 */
[----:B------:R-:W-:Y:S01]  /*5660*/  FFMA.FTZ R191, R191, R0, -R46 ;  /* 0x00000000bfbf7223 */ /* 0x000fe2000001082e */
[----:B------:R-:W-:Y:S01]  /*5670*/  IMAD.U32 R41, RZ, RZ, UR52 ;  /* 0x00000034ff297e24 */ /* 0x000fe2000f8e00ff */
[----:B------:R-:W-:-:S04]  /*5680*/  UMOV UR52, UR42 ;  /* 0x0000002a00347c82 */ /* 0x000fc80008000000 */
[----:B------:R-:W-:Y:S01]  /*5690*/  @!P1 LEA R41, R41, UR41, 0x3 ;  /* 0x0000002929299c11 */ /* 0x000fe2000f8e18ff */
[----:B------:R-:W4:Y:S04]  /*56a0*/  MUFU.EX2 R15, R15 ;  /* 0x0000000f000f7308 */ /* 0x000f280000000800 */
[----:B------:R-:W-:-:S04]  /*56b0*/  @!P1 VIADD R41, R41, 0x28860 ;  /* 0x0002886029299836 */ /* 0x000fc80000000000 */
[----:B------:R-:W5:Y:S01]  /*56c0*/  MUFU.EX2 R176, R176 ;  /* 0x000000b000b07308 */ /* 0x000f620000000800 */
[----:B------:R-:W-:-:S07]  /*56d0*/  @!P1 PRMT R41, RZ, 0x654, R41 ;  /* 0x00000654ff299816 */ /* 0x000fce0000000029 */
[----:B------:R-:W5:Y:S08]  /*56e0*/  MUFU.EX2 R21, R21 ;  /* 0x0000001500157308 */ /* 0x000f700000000800 */
[----:B------:R-:W5:Y:S08]  /*56f0*/  MUFU.EX2 R178, R178 ;  /* 0x000000b200b27308 */ /* 0x000f700000000800 */
[----:B------:R0:W-:Y:S08]  /*5700*/  MUFU.EX2 R32, R172 ;  /* 0x000000ac00207308 */ /* 0x0001f00000000800 */
[----:B------:R-:W5:Y:S01]  /*5710*/  MUFU.EX2 R25, R25 ;  /* 0x0000001900197308 */ /* 0x000f620000000800 */
[-CC-:B0-----:R-:W-:Y:S01]  /*5720*/  FFMA.FTZ R172, R31, R0.reuse, -R46.reuse ;  /* 0x000000001fac7223 */ /* 0x181fe2000001082e */
[-CC-:B------:R-:W-:Y:S01]  /*5730*/  FFMA.FTZ R31, R49, R0.reuse, -R46.reuse ;  /* 0x00000000311f7223 */ /* 0x180fe2000001082e */
[----:B------:R-:W-:-:S05]  /*5740*/  FFMA.FTZ R46, R85, R0, -R46 ;  /* 0x00000000552e7223 */ /* 0x000fca000001082e */
[----:B------:R-:W-:Y:S08]  /*5750*/  MUFU.EX2 R173, R173 ;  /* 0x000000ad00ad7308 */ /* 0x000ff00000000800 */
[----:B------:R-:W0:Y:S08]  /*5760*/  MUFU.EX2 R172, R172 ;  /* 0x000000ac00ac7308 */ /* 0x000e300000000800 */
[----:B------:R-:W0:Y:S08]  /*5770*/  MUFU.EX2 R27, R27 ;  /* 0x0000001b001b7308 */ /* 0x000e300000000800 */
[----:B------:R-:W-:Y:S08]  /*5780*/  MUFU.EX2 R175, R175 ;  /* 0x000000af00af7308 */ /* 0x000ff00000000800 */
[----:B------:R-:W0:Y:S08]  /*5790*/  MUFU.EX2 R174, R174 ;  /* 0x000000ae00ae7308 */ /* 0x000e300000000800 */
[----:B------:R-:W0:Y:S01]  /*57a0*/  MUFU.EX2 R29, R29 ;  /* 0x0000001d001d7308 */ /* 0x000e220000000800 */
[----:B------:R-:W-:-:S02]  /*57b0*/  WARPGROUP.DEPBAR.LE gsb0, 0x0 ;  /* 0x00008000000079c5 */ /* 0x000fc40000010000 */
[----:B------:R4:W-:Y:S06]  /*57c0*/  BAR.ARV R37, 0x100 ;  /* 0x000400250000751d */ /* 0x0009ec0000002000 */
[----:B------:R2:W-:Y:S01]  /*57d0*/  @!P1 SYNCS.ARRIVE.TRANS64.RED.A1T0 RZ, [R39+URZ], RZ ;  /* 0x000000ff27ff99a7 */ /* 0x0005e2000810043f */
[----:B------:R-:W-:Y:S01]  /*57e0*/  MUFU.EX2 R169, R169 ;  /* 0x000000a900a97308 */ /* 0x000fe20000000800 */
[-C--:B------:R-:W-:Y:S01]  /*57f0*/  FMUL.FTZ R88, R88, R6.reuse ;  /* 0x0000000658587220 */ /* 0x080fe20000410000 */
[-C--:B------:R-:W-:Y:S01]  /*5800*/  FMUL.FTZ R89, R89, R6.reuse ;  /* 0x0000000659597220 */ /* 0x080fe20000410000 */
[-C--:B------:R-:W-:Y:S01]  /*5810*/  FMUL.FTZ R92, R92, R6.reuse ;  /* 0x000000065c5c7220 */ /* 0x080fe20000410000 */
[-C--:B------:R-:W-:Y:S01]  /*5820*/  FMUL.FTZ R93, R93, R6.reuse ;  /* 0x000000065d5d7220 */ /* 0x080fe20000410000 */
[-C--:B------:R-:W-:Y:S01]  /*5830*/  FMUL.FTZ R96, R96, R6.reuse ;  /* 0x0000000660607220 */ /* 0x080fe20000410000 */
[----:B------:R-:W-:Y:S01]  /*5840*/  FMUL.FTZ R97, R97, R6 ;  /* 0x0000000661617220 */ /* 0x000fe20000410000 */
[----:B--2---:R-:W-:Y:S01]  /*5850*/  FFMA.FTZ R39, R6, R4, R13 ;  /* 0x0000000406277223 */ /* 0x004fe2000001000d */
[----:B------:R-:W-:Y:S01]  /*5860*/  FFMA.FTZ R4, R7, R3, R8 ;  /* 0x0000000307047223 */ /* 0x000fe20000010008 */
[----:B------:R-:W2:Y:S01]  /*5870*/  MUFU.EX2 R168, R168 ;  /* 0x000000a800a87308 */ /* 0x000ea20000000800 */
[----:B------:R0:W-:Y:S01]  /*5880*/  @!P1 SYNCS.ARRIVE.TRANS64.RED.A1T0 RZ, [R41+URZ], RZ ;  /* 0x000000ff29ff99a7 */ /* 0x0001e2000810043f */
[----:B---3--:R-:W-:Y:S01]  /*5890*/  FADD.FTZ R39, R180, R39 ;  /* 0x00000027b4277221 */ /* 0x008fe20000010000 */
[C---:B------:R-:W-:Y:S01]  /*58a0*/  FADD.FTZ R4, R181.reuse, R4 ;  /* 0x00000004b5047221 */ /* 0x040fe20000010000 */
[----:B------:R-:W-:Y:S01]  /*58b0*/  F2FP.BF16.F32.PACK_AB R181, R181, R8 ;  /* 0x00000008b5b5723e */ /* 0x000fe200000010ff */
[----:B------:R-:W-:Y:S01]  /*58c0*/  FMUL.FTZ R100, R100, R6 ;  /* 0x0000000664647220 */ /* 0x000fe20000410000 */
[----:B-1----:R-:W-:Y:S01]  /*58d0*/  FADD.FTZ R48, R182, R39 ;  /* 0x00000027b6307221 */ /* 0x002fe20000010000 */
[----:B----4-:R-:W-:Y:S01]  /*58e0*/  FADD.FTZ R37, R183, R4 ;  /* 0x00000004b7257221 */ /* 0x010fe20000010000 */
[----:B------:R-:W1:Y:S01]  /*58f0*/  MUFU.EX2 R31, R31 ;  /* 0x0000001f001f7308 */ /* 0x000e620000000800 */
[----:B------:R-:W-:Y:S01]  /*5900*/  F2FP.BF16.F32.PACK_AB R180, R180, R13 ;  /* 0x0000000db4b4723e */ /* 0x000fe200000010ff */
[C---:B------:R-:W-:Y:S01]  /*5910*/  FADD.FTZ R39, R15.reuse, R48 ;  /* 0x000000300f277221 */ /* 0x040fe20000010000 */
[----:B------:R-:W-:Y:S01]  /*5920*/  FADD.FTZ R4, R10, R37 ;  /* 0x000000250a047221 */ /* 0x000fe20000010000 */
[----:B------:R-:W-:Y:S01]  /*5930*/  F2FP.BF16.F32.PACK_AB R182, R15, R182 ;  /* 0x000000b60fb6723e */ /* 0x000fe200000010ff */
[-C--:B------:R-:W-:Y:S01]  /*5940*/  FMUL.FTZ R101, R101, R6.reuse ;  /* 0x0000000665657220 */ /* 0x080fe20000410000 */
[----:B-----5:R-:W-:Y:S01]  /*5950*/  FADD.FTZ R48, R176, R39 ;  /* 0x00000027b0307221 */ /* 0x020fe20000010000 */
[----:B------:R-:W-:Y:S01]  /*5960*/  FADD.FTZ R37, R177, R4 ;  /* 0x00000004b1257221 */ /* 0x000fe20000010000 */
[----:B------:R-:W-:Y:S01]  /*5970*/  MUFU.EX2 R171, R171 ;  /* 0x000000ab00ab7308 */ /* 0x000fe20000000800 */
        /* <DEDUP_REMOVED lines=13> */
[----:B0-----:R-:W-:Y:S01]  /*5a50*/  FADD.FTZ R48, R172, R39 ;  /* 0x00000027ac307221 */ /* 0x001fe20000010000 */
        /* <DEDUP_REMOVED lines=9> */
[----:B------:R-:W0:Y:S01]  /*5af0*/  MUFU.EX2 R33, R33 ;  /* 0x0000002100217308 */ /* 0x000e220000000800 */
[-C--:B------:R-:W-:Y:S01]  /*5b00*/  FMUL.FTZ R121, R121, R6.reuse ;  /* 0x0000000679797220 */ /* 0x080fe20000410000 */
[----:B------:R-:W-:Y:S01]  /*5b10*/  FADD.FTZ R39, R29, R48 ;  /* 0x000000301d277221 */ /* 0x000fe20000010000 */
[----:B------:R-:W-:Y:S01]  /*5b20*/  FADD.FTZ R4, R36, R37 ;  /* 0x0000002524047221 */ /* 0x000fe20000010000 */
[-C--:B------:R-:W-:Y:S01]  /*5b30*/  FMUL.FTZ R124, R124, R6.reuse ;  /* 0x000000067c7c7220 */ /* 0x080fe20000410000 */
[-C--:B------:R-:W-:Y:S01]  /*5b40*/  FMUL.FTZ R125, R125, R6.reuse ;  /* 0x000000067d7d7220 */ /* 0x080fe20000410000 */
[----:B--2---:R-:W-:Y:S01]  /*5b50*/  FADD.FTZ R48, R168, R39 ;  /* 0x00000027a8307221 */ /* 0x004fe20000010000 */
[----:B------:R-:W-:Y:S01]  /*5b60*/  FADD.FTZ R37, R169, R4 ;  /* 0x00000004a9257221 */ /* 0x000fe20000010000 */
[----:B------:R-:W2:Y:S01]  /*5b70*/  MUFU.EX2 R153, R153 ;  /* 0x0000009900997308 */ /* 0x000ea20000000800 */
[-C--:B------:R-:W-:Y:S01]  /*5b80*/  FMUL.FTZ R128, R128, R6.reuse ;  /* 0x0000000680807220 */ /* 0x080fe20000410000 */
[----:B-1----:R-:W-:Y:S01]  /*5b90*/  FADD.FTZ R39, R31, R48 ;  /* 0x000000301f277221 */ /* 0x002fe20000010000 */
[----:B------:R-:W-:Y:S01]  /*5ba0*/  FADD.FTZ R4, R40, R37 ;  /* 0x0000002528047221 */ /* 0x000fe20000010000 */
[-C--:B------:R-:W-:Y:S01]  /*5bb0*/  FMUL.FTZ R129, R129, R6.reuse ;  /* 0x0000000681817220 */ /* 0x080fe20000410000 */
[-C--:B------:R-:W-:Y:S01]  /*5bc0*/  FMUL.FTZ R132, R132, R6.reuse ;  /* 0x0000000684847220 */ /* 0x080fe20000410000 */
[----:B---3--:R-:W-:Y:S01]  /*5bd0*/  FADD.FTZ R8, R170, R39 ;  /* 0x00000027aa087221 */ /* 0x008fe20000010000 */
[----:B------:R-:W-:Y:S01]  /*5be0*/  FADD.FTZ R13, R171, R4 ;  /* 0x00000004ab0d7221 */ /* 0x000fe20000010000 */
[----:B------:R-:W1:Y:S01]  /*5bf0*/  MUFU.EX2 R152, R152 ;  /* 0x0000009800987308 */ /* 0x000e620000000800 */
[-C--:B------:R-:W-:Y:S01]  /*5c00*/  FMUL.FTZ R133, R133, R6.reuse ;  /* 0x0000000685857220 */ /* 0x080fe20000410000 */
[----:B0-----:R-:W-:Y:S01]  /*5c10*/  FADD.FTZ R15, R33, R8 ;  /* 0x00000008210f7221 */ /* 0x001fe20000010000 */
[----:B------:R-:W-:Y:S01]  /*5c20*/  FADD.FTZ R4, R34, R13 ;  /* 0x0000000d22047221 */ /* 0x000fe20000010000 */
[-C--:B------:R-:W-:Y:S01]  /*5c30*/  FMUL.FTZ R136, R136, R6.reuse ;  /* 0x0000000688887220 */ /* 0x080fe20000410000 */
[-C--:B------:R-:W-:Y:S01]  /*5c40*/  FMUL.FTZ R137, R137, R6.reuse ;  /* 0x0000000689897220 */ /* 0x080fe20000410000 */
[-C--:B------:R-:W-:Y:S01]  /*5c50*/  FMUL.FTZ R140, R140, R6.reuse ;  /* 0x000000068c8c7220 */ /* 0x080fe20000410000 */
[-C--:B------:R-:W-:Y:S01]  /*5c60*/  FMUL.FTZ R141, R141, R6.reuse ;  /* 0x000000068d8d7220 */ /* 0x080fe20000410000 */
[----:B------:R-:W0:Y:S01]  /*5c70*/  MUFU.EX2 R12, R12 ;  /* 0x0000000c000c7308 */ /* 0x000e220000000800 */
[----:B--2---:R-:W-:Y:S01]  /*5c80*/  FADD.FTZ R13, R153, R4 ;  /* 0x00000004990d7221 */ /* 0x004fe20000010000 */
[-C--:B------:R-:W-:Y:S01]  /*5c90*/  FMUL.FTZ R144, R144, R6.reuse ;  /* 0x0000000690907220 */ /* 0x080fe20000410000 */
[-C--:B------:R-:W-:Y:S01]  /*5ca0*/  FMUL.FTZ R145, R145, R6.reuse ;  /* 0x0000000691917220 */ /* 0x080fe20000410000 */
[-C--:B------:R-:W-:Y:S01]  /*5cb0*/  FMUL.FTZ R148, R148, R6.reuse ;  /* 0x0000000694947220 */ /* 0x080fe20000410000 */
[----:B------:R-:W-:Y:S01]  /*5cc0*/  FMUL.FTZ R149, R149, R6 ;  /* 0x0000000695957220 */ /* 0x000fe20000410000 */
        /* <DEDUP_REMOVED lines=43> */
[----:B--2---:R-:W-:Y:S01]  /*5f80*/  FADD.FTZ R4, R44, R13 ;  /* 0x0000000d2c047221 */ /* 0x004fe20000010000 */
[----:B------:R-:W-:Y:S01]  /*5f90*/  F2FP.BF16.F32.PACK_AB R183, R10, R183 ;  /* 0x000000b70ab7723e */ /* 0x000fe200000010ff */
[----:B------:R-:W-:Y:S01]  /*5fa0*/  IMAD.MOV.U32 R7, RZ, RZ, R5 ;  /* 0x000000ffff077224 */ /* 0x000fe200078e0005 */
[----:B------:R-:W-:Y:S01]  /*5fb0*/  F2FP.BF16.F32.PACK_AB R177, R24, R177 ;  /* 0x000000b118b1723e */ /* 0x000fe200000010ff */
[----:B------:R-:W-:Y:S01]  /*5fc0*/  IMAD.MOV.U32 R6, RZ, RZ, R9 ;  /* 0x000000ffff067224 */ /* 0x000fe200078e0009 */
[----:B------:R-:W-:-:S02]  /*5fd0*/  F2FP.BF16.F32.PACK_AB R176, R21, R176 ;  /* 0x000000b015b0723e */ /* 0x000fc400000010ff */
[----:B------:R-:W2:Y:S01]  /*5fe0*/  MUFU.EX2 R156, R156 ;  /* 0x0000009c009c7308 */ /* 0x000ea20000000800 */
[C---:B-1----:R-:W-:Y:S01]  /*5ff0*/  FADD.FTZ R15, R3.reuse, R8 ;  /* 0x00000008030f7221 */ /* 0x042fe20000010000 */
[----:B------:R-:W-:Y:S02]  /*6000*/  F2FP.BF16.F32.PACK_AB R154, R3, R154 ;  /* 0x0000009a039a723e */ /* 0x000fe400000010ff */
[----:B------:R-:W-:Y:S02]  /*6010*/  F2FP.BF16.F32.PACK_AB R178, R25, R178 ;  /* 0x000000b219b2723e */ /* 0x000fe400000010ff */
[----:B------:R-:W-:Y:S02]  /*6020*/  F2FP.BF16.F32.PACK_AB R179, R28, R179 ;  /* 0x000000b31cb3723e */ /* 0x000fe400000010ff */
[----:B------:R-:W1:Y:S01]  /*6030*/  MUFU.EX2 R14, R14 ;  /* 0x0000000e000e7308 */ /* 0x000e620000000800 */
[----:B0-----:R-:W-:Y:S01]  /*6040*/  FADD.FTZ R13, R157, R4 ;  /* 0x000000049d0d7221 */ /* 0x001fe20000010000 */
[----:B------:R-:W-:-:S02]  /*6050*/  F2FP.BF16.F32.PACK_AB R172, R27, R172 ;  /* 0x000000ac1bac723e */ /* 0x000fc400000010ff */
[----:B------:R-:W-:Y:S02]  /*6060*/  F2FP.BF16.F32.PACK_AB R173, R32, R173 ;  /* 0x000000ad20ad723e */ /* 0x000fe400000010ff */
[----:B------:R-:W-:Y:S02]  /*6070*/  F2FP.BF16.F32.PACK_AB R174, R29, R174 ;  /* 0x000000ae1dae723e */ /* 0x000fe400000010ff */
[----:B------:R-:W0:Y:S01]  /*6080*/  MUFU.EX2 R65, R65 ;  /* 0x0000004100417308 */ /* 0x000e220000000800 */
[----:B--2---:R-:W-:Y:S01]  /*6090*/  FADD.FTZ R15, R156, R15 ;  /* 0x0000000f9c0f7221 */ /* 0x004fe20000010000 */
[----:B------:R-:W-:Y:S02]  /*60a0*/  F2FP.BF16.F32.PACK_AB R175, R36, R175 ;  /* 0x000000af24af723e */ /* 0x000fe400000010ff */
[----:B------:R-:W-:Y:S02]  /*60b0*/  F2FP.BF16.F32.PACK_AB R168, R31, R168 ;  /* 0x000000a81fa8723e */ /* 0x000fe400000010ff */
[----:B------:R-:W-:-:S02]  /*60c0*/  F2FP.BF16.F32.PACK_AB R169, R40, R169 ;  /* 0x000000a928a9723e */ /* 0x000fc400000010ff */
[----:B------:R-:W2:Y:S01]  /*60d0*/  MUFU.EX2 R159, R159 ;  /* 0x0000009f009f7308 */ /* 0x000ea20000000800 */
[----:B-1----:R-:W-:Y:S01]  /*60e0*/  FADD.FTZ R4, R14, R13 ;  /* 0x0000000d0e047221 */ /* 0x002fe20000010000 */
        /* <DEDUP_REMOVED lines=10> */
[----:B------:R-:W-:-:S06]  /*6190*/  F2FP.BF16.F32.PACK_AB R157, R14, R157 ;  /* 0x0000009d0e9d723e */ /* 0x000fcc00000010ff */
        /* <DEDUP_REMOVED lines=41> */
[----:B0-----:R-:W-:-:S04]  /*6430*/  FADD.FTZ R15, R166, R15 ;  /* 0x0000000fa60f7221 */ /* 0x001fc80000010000 */
[C---:B--2---:R-:W-:Y:S01]  /*6440*/  FADD.FTZ R4, R46.reuse, R15 ;  /* 0x0000000f2e047221 */ /* 0x044fe20000010000 */
[----:B------:R-:W-:Y:S01]  /*6450*/  F2FP.BF16.F32.PACK_AB R166, R46, R166 ;  /* 0x000000a62ea6723e */ /* 0x000fe200000010ff */
[C---:B-1----:R-:W-:Y:S01]  /*6460*/  FADD.FTZ R3, R11.reuse, R3 ;  /* 0x000000030b037221 */ /* 0x042fe20000010000 */
[----:B------:R-:W-:Y:S01]  /*6470*/  F2FP.BF16.F32.PACK_AB R167, R11, R38 ;  /* 0x000000260ba7723e */ /* 0x000fe200000010ff */
[----:B------:R-:W-:Y:S06]  /*6480*/  @P3 BRA `(.L_x_8966) ;  /* 0xffffffd400c43947 */ /* 0x000fec000383ffff */
.L_x_8957:
[----:B------:R-:W-:-:S13]  /*6490*/  ISETP.LE.AND P2, PT, RZ, UR53, PT ;  /* 0x00000035ff007c0c */ /* 0x000fda000bf43270 */
[----:B------:R-:W-:Y:S05]  /*64a0*/  @!P2 BRA `(.L_x_8967) ;  /* 0x0000001c00f8a947 */ /* 0x000fea0003800000 */
[----:B------:R-:W-:Y:S01]  /*64b0*/  IMAD.MOV.U32 R6, RZ, RZ, R5 ;  /* 0x000000ffff067224 */ /* 0x000fe200078e0005 */
[----:B------:R-:W-:Y:S01]  /*64c0*/  UMOV UR50, UR43 ;  /* 0x0000002b00327c82 */ /* 0x000fe20008000000 */
[----:B------:R-:W-:Y:S01]  /*64d0*/  IMAD.MOV.U32 R7, RZ, RZ, R9 ;  /* 0x000000ffff077224 */ /* 0x000fe200078e0009 */
[----:B------:R-:W-:-:S06]  /*64e0*/  UMOV UR49, UR42 ;  /* 0x0000002a00317c82 */ /* 0x000fcc0008000000 */
.L_x_8976:
        /* <DEDUP_REMOVED lines=9> */
.L_x_8969:
[----:B------:R-:W-:Y:S01]  /*6580*/  ULEA UR6, UR42, UR41, 0x3 ;  /* 0x000000292a067291 */ /* 0x000fe2000f8e183f */
[----:B------:R-:W-:-:S05]  /*6590*/  IMAD.U32 R0, RZ, RZ, UR43 ;  /* 0x0000002bff007e24 */ /* 0x000fca000f8e00ff */
[----:B------:R-:W-:-:S04]  /*65a0*/  SHF.L.U32 R0, R0, 0x1f, RZ ;  /* 0x0000001f00007819 */ /* 0x000fc800000006ff */
[----:B------:R0:W1:Y:S01]  /*65b0*/  SYNCS.PHASECHK.TRANS64.TRYWAIT P2, [UR6+0x28830], R0 ;  /* 0x02883000ff0075a7 */ /* 0x0000620008040146 */
[----:B------:R-:W-:Y:S05]  /*65c0*/  @!P0 BRA `(.L_x_8970) ;  /* 0x0000000000048947 */ /* 0x000fea0003800000 */
[----:B------:R-:W-:Y:S01]  /*65d0*/  BPT.TRAP 0x1 ;  /* 0x000000040000795c */ /* 0x000fe20000300000 */
.L_x_8970:
[----:B-1----:R-:W-:Y:S05]  /*65e0*/  @P2 BRA `(.L_x_8968) ;  /* 0x0000000000082947 */ /* 0x002fea0003800000 */
[----:B------:R-:W1:Y:S02]  /*65f0*/  SYNCS.PHASECHK.TRANS64.TRYWAIT P2, [UR6+0x28830], R0 ;  /* 0x02883000ff0075a7 */ /* 0x000e640008040146 */
[----:B-1----:R-:W-:Y:S05]  /*6600*/  @!P2 BRA `(.L_x_8971) ;  /* 0x0000008c0014a947 */ /* 0x002fea0003800000 */
.L_x_8968:
        /* <DEDUP_REMOVED lines=45> */
.L_x_8973:
[----:B------:R-:W-:Y:S01]  /*68e0*/  ULEA UR6, UR49, UR41, 0x3 ;  /* 0x0000002931067291 */ /* 0x000fe2000f8e183f */
[----:B------:R-:W-:-:S05]  /*68f0*/  IMAD.U32 R0, RZ, RZ, UR50 ;  /* 0x00000032ff007e24 */ /* 0x000fca000f8e00ff */
[----:B------:R-:W-:-:S04]  /*6900*/  SHF.L.U32 R0, R0, 0x1f, RZ ;  /* 0x0000001f00007819 */ /* 0x000fc800000006ff */
[----:B------:R0:W1:Y:S01]  /*6910*/  SYNCS.PHASECHK.TRANS64.TRYWAIT P2, [UR6+0x28850], R0 ;  /* 0x02885000ff0075a7 */ /* 0x0000620008040146 */
[----:B------:R-:W-:Y:S05]  /*6920*/  @!P0 BRA `(.L_x_8974) ;  /* 0x0000000000048947 */ /* 0x000fea0003800000 */
[----:B------:R-:W-:Y:S01]  /*6930*/  BPT.TRAP 0x1 ;  /* 0x000000040000795c */ /* 0x000fe20000300000 */
.L_x_8974:
[----:B-1----:R-:W-:Y:S05]  /*6940*/  @P2 BRA `(.L_x_8972) ;  /* 0x0000000000082947 */ /* 0x002fea0003800000 */
[----:B------:R-:W1:Y:S02]  /*6950*/  SYNCS.PHASECHK.TRANS64.TRYWAIT P2, [UR6+0x28850], R0 ;  /* 0x02885000ff0075a7 */ /* 0x000e640008040146 */
[----:B-1----:R-:W-:Y:S05]  /*6960*/  @!P2 BRA `(.L_x_8975) ;  /* 0x000000880054a947 */ /* 0x002fea0003800000 */
.L_x_8972:
        /* <DEDUP_REMOVED lines=114> */
[----:B------:R-:W-:Y:S01]  /*7090*/  FADD.FTZ R73, -R5, R6 ;  /* 0x0000000605497221 */ /* 0x000fe20000010100 */
[-CC-:B------:R-:W-:Y:S01]  /*70a0*/  FFMA.FTZ R180, R24, R0.reuse, -R169.reuse ;  /* 0x0000000018b47223 */ /* 0x180fe200000108a9 */
[-CC-:B------:R-:W-:Y:S01]  /*70b0*/  FFMA.FTZ R182, R28, R0.reuse, -R169.reuse ;  /* 0x000000001cb67223 */ /* 0x180fe200000108a9 */
[----:B------:R-:W-:Y:S01]  /*70c0*/  MUFU.EX2 R11, R11 ;  /* 0x0000000b000b7308 */ /* 0x000fe20000000800 */
[-C--:B------:R-:W-:Y:S01]  /*70d0*/  FMUL.FTZ R6, R73, R0.reuse ;  /* 0x0000000049067220 */ /* 0x080fe20000410000 */
[-C--:B------:R-:W-:Y:S01]  /*70e0*/  FMUL.FTZ R73, R5, R0.reuse ;  /* 0x0000000005497220 */ /* 0x080fe20000410000 */
[-CC-:B------:R-:W-:Y:S01]  /*70f0*/  FFMA.FTZ R13, R29, R0.reuse, -R169.reuse ;  /* 0x000000001d0d7223 */ /* 0x180fe200000108a9 */
[-CC-:B------:R-:W-:Y:S01]  /*7100*/  FFMA.FTZ R176, R32, R0.reuse, -R169.reuse ;  /* 0x0000000020b07223 */ /* 0x180fe200000108a9 */
[-C--:B------:R-:W-:Y:S01]  /*7110*/  FFMA.FTZ R15, R33, R0.reuse, -R169 ;  /* 0x00000000210f7223 */ /* 0x080fe200000108a9 */
[-CC-:B------:R-:W-:Y:S01]  /*7120*/  FFMA.FTZ R181, R26, R0.reuse, -R73.reuse ;  /* 0x000000001ab57223 */ /* 0x180fe20000010849 */
[----:B------:R-:W-:Y:S01]  /*7130*/  FFMA.FTZ R20, R27, R0, -R73 ;  /* 0x000000001b147223 */ /* 0x000fe20000010849 */
[----:B------:R-:W0:Y:S01]  /*7140*/  MUFU.EX2 R180, R180 ;  /* 0x000000b400b47308 */ /* 0x000e220000000800 */
[----:B------:R-:W-:-:S02]  /*7150*/  IMAD.U32 R27, RZ, RZ, UR42 ;  /* 0x0000002aff1b7e24 */ /* 0x000fc4000f8e00ff */
[-CC-:B------:R-:W-:Y:S01]  /*7160*/  FFMA.FTZ R183, R30, R0.reuse, -R73.reuse ;  /* 0x000000001eb77223 */ /* 0x180fe20000010849 */
[-CC-:B------:R-:W-:Y:S01]  /*7170*/  FFMA.FTZ R32, R31, R0.reuse, -R73.reuse ;  /* 0x000000001f207223 */ /* 0x180fe20000010849 */
[-CC-:B------:R-:W-:Y:S01]  /*7180*/  FFMA.FTZ R177, R34, R0.reuse, -R73.reuse ;  /* 0x0000000022b17223 */ /* 0x180fe20000010849 */
[----:B------:R-:W-:Y:S01]  /*7190*/  IADD3 R31, -R23, 0xb, RZ ;  /* 0x0000000b171f7810 */ /* 0x000fe20007ffe1ff */
[-C--:B------:R-:W-:Y:S01]  /*71a0*/  FFMA.FTZ R34, R35, R0.reuse, -R73 ;  /* 0x0000000023227223 */ /* 0x080fe20000010849 */
[----:B------:R-:W-:Y:S01]  /*71b0*/  @!P1 LEA R27, R27, UR41, 0x3 ;  /* 0x000000291b1b9c11 */ /* 0x000fe2000f8e18ff */
[----:B------:R-:W-:Y:S01]  /*71c0*/  MUFU.EX2 R6, R6 ;  /* 0x0000000600067308 */ /* 0x000fe20000000800 */
[-C--:B------:R-:W-:Y:S01]  /*71d0*/  FFMA.FTZ R178, R36, R0.reuse, -R169 ;  /* 0x0000000024b27223 */ /* 0x080fe200000108a9 */
[-C--:B------:R-:W-:Y:S01]  /*71e0*/  FFMA.FTZ R179, R38, R0.reuse, -R73 ;  /* 0x0000000026b37223 */ /* 0x080fe20000010849 */
[----:B------:R-:W-:Y:S01]  /*71f0*/  FFMA.FTZ R21, R37, R0, -R169 ;  /* 0x0000000025157223 */ /* 0x000fe200000108a9 */
[----:B------:R-:W-:-:S02]  /*7200*/  @!P1 VIADD R27, R27, 0x28840 ;  /* 0x000288401b1b9836 */ /* 0x000fc40000000000 */
[-C--:B------:R-:W-:Y:S01]  /*7210*/  FFMA.FTZ R38, R39, R0.reuse, -R73 ;  /* 0x0000000027267223 */ /* 0x080fe20000010849 */
[-C--:B------:R-:W-:Y:S01]  /*7220*/  FFMA.FTZ R172, R40, R0.reuse, -R169 ;  /* 0x0000000028ac7223 */ /* 0x080fe200000108a9 */
[----:B------:R-:W-:Y:S01]  /*7230*/  FFMA.FTZ R173, R42, R0, -R73 ;  /* 0x000000002aad7223 */ /* 0x000fe20000010849 */
[----:B------:R-:W1:Y:S01]  /*7240*/  MUFU.EX2 R181, R181 ;  /* 0x000000b500b57308 */ /* 0x000e620000000800 */
[----:B------:R-:W-:Y:S01]  /*7250*/  @!P1 PRMT R27, RZ, 0x654, R27 ;  /* 0x00000654ff1b9816 */ /* 0x000fe2000000001b */
[----:B0-----:R-:W-:Y:S01]  /*7260*/  FFMA.FTZ R4, R7, R4, R180 ;  /* 0x0000000407047223 */ /* 0x001fe200000100b4 */
        /* <DEDUP_REMOVED lines=14> */
[----:B-1----:R-:W-:Y:S01]  /*7350*/  FFMA.FTZ R3, R6, R3, R181 ;  /* 0x0000000306037223 */ /* 0x002fe200000100b5 */
        /* <DEDUP_REMOVED lines=8> */
[-CC-:B------:R-:W-:Y:S01]  /*73e0*/  FFMA.FTZ R28, R51, R0.reuse, -R73.reuse ;  /* 0x00000000331c7223 */ /* 0x180fe20000010849 */
[-CC-:B------:R-:W-:Y:S01]  /*73f0*/  FFMA.FTZ R171, R54, R0.reuse, -R73.reuse ;  /* 0x0000000036ab7223 */ /* 0x180fe20000010849 */
[-CC-:B------:R-:W-:Y:S01]  /*7400*/  FFMA.FTZ R24, R55, R0.reuse, -R73.reuse ;  /* 0x0000000037187223 */ /* 0x180fe20000010849 */
[--C-:B------:R-:W-:Y:S01]  /*7410*/  FFMA.FTZ R36, R59, R0, -R73.reuse ;  /* 0x000000003b247223 */ /* 0x100fe20000010849 */
[----:B------:R-:W-:Y:S01]  /*7420*/  F2FP.BF16.F32.PACK_AB R180, R11, R180 ;  /* 0x000000b40bb4723e */ /* 0x000fe200000010ff */
[-CC-:B------:R-:W-:Y:S01]  /*7430*/  FFMA.FTZ R63, R63, R0.reuse, -R73.reuse ;  /* 0x000000003f3f7223 */ /* 0x180fe20000010849 */
[----:B------:R-:W-:Y:S01]  /*7440*/  MUFU.EX2 R13, R13 ;  /* 0x0000000d000d7308 */ /* 0x000fe20000000800 */
[-CC-:B------:R-:W-:Y:S01]  /*7450*/  FFMA.FTZ R66, R66, R0.reuse, -R73.reuse ;  /* 0x0000000042427223 */ /* 0x180fe20000010849 */
[-CC-:B------:R-:W-:Y:S01]  /*7460*/  FFMA.FTZ R67, R67, R0.reuse, -R73.reuse ;  /* 0x0000000043437223 */ /* 0x180fe20000010849 */
[----:B0-----:R-:W-:Y:S01]  /*7470*/  F2FP.BF16.F32.PACK_AB R181, R20, R181 ;  /* 0x000000b514b5723e */ /* 0x001fe200000010ff */
        /* <DEDUP_REMOVED lines=9> */
[----:B------:R-:W-:Y:S01]  /*7510*/  FFMA.FTZ R86, R86, R0, -R73 ;  /* 0x0000000056567223 */ /* 0x000fe20000010849 */
[----:B------:R-:W-:Y:S01]  /*7520*/  IMAD.U32 R35, RZ, RZ, UR49 ;  /* 0x00000031ff237e24 */ /* 0x000fe2000f8e00ff */
[----:B------:R-:W-:Y:S01]  /*7530*/  UMOV UR49, UR42 ;  /* 0x0000002a00317c82 */ /* 0x000fe20008000000 */
[----:B------:R-:W-:Y:S03]  /*7540*/  MUFU.EX2 R176, R176 ;  /* 0x000000b000b07308 */ /* 0x000fe60000000800 */
[----:B------:R-:W-:-:S05]  /*7550*/  @!P1 LEA R35, R35, UR41, 0x3 ;  /* 0x0000002923239c11 */ /* 0x000fca000f8e18ff */
        /* <DEDUP_REMOVED lines=8> */
[----:B------:R-:W-:-:S05]  /*75e0*/  WARPGROUP.ARRIVE ;  /* 0x00000000000079c5 */ /* 0x000fca0000000000 */
[----:B------:R-:W-:Y:S01]  /*75f0*/  MUFU.EX2 R172, R172 ;  /* 0x000000ac00ac7308 */ /* 0x000fe20000000800 */
[-CC-:B------:R-:W-:Y:S01]  /*7600*/  FFMA.FTZ R152, R56, R0.reuse, -R169.reuse ;  /* 0x0000000038987223 */ /* 0x180fe200000108a9 */
[-C--:B------:R-:W-:Y:S01]  /*7610*/  FFMA.FTZ R154, R60, R0.reuse, -R169 ;  /* 0x000000003c9a7223 */ /* 0x080fe200000108a9 */
[-CC-:B------:R-:W-:Y:S01]  /*7620*/  FFMA.FTZ R153, R58, R0.reuse, -R73.reuse ;  /* 0x000000003a997223 */ /* 0x180fe20000010849 */
[----:B------:R-:W-:Y:S01]  /*7630*/  FFMA.FTZ R155, R62, R0, -R73 ;  /* 0x000000003e9b7223 */ /* 0x000fe20000010849 */
[----:B------:R-:W-:Y:S01]  /*7640*/  HGMMA.64x128x16.F32.BF16 R88, R156, gdesc[UR4].tnspB, R88, gsb0 ;  /* 0x41e000049c587df0 */ /* 0x000fe20008001858 */
[----:B------:R-:W-:Y:S01]  /*7650*/  UIADD3 UR6, UR10, 0x300, URZ ;  /* 0x000003000a067890 */ /* 0x000fe2000fffe03f */
[----:B------:R-:W-:Y:S01]  /*7660*/  UMOV UR7, 0x40000040 ;  /* 0x4000004000077882 */ /* 0x000fe20000000000 */
        /* <DEDUP_REMOVED lines=43> */
[----:B------:R-:W-:Y:S08]  /*7920*/  MUFU.EX2 R10, R10 ;  /* 0x0000000a000a7308 */ /* 0x000ff00000000800 */
[----:B------:R-:W1:Y:S01]  /*7930*/  MUFU.EX2 R61, R61 ;  /* 0x0000003d003d7308 */ /* 0x000e620000000800 */
[----:B------:R-:W-:-:S02]  /*7940*/  WARPGROUP.DEPBAR.LE gsb0, 0x0 ;  /* 0x00008000000079c5 */ /* 0x000fc40000010000 */
[----:B------:R-:W-:-:S05]  /*7950*/  WARPGROUP.ARRIVE ;  /* 0x00000000000079c5 */ /* 0x000fca0000000000 */
[----:B------:R-:W2:Y:S01]  /*7960*/  MUFU.EX2 R161, R74 ;  /* 0x0000004a00a17308 */ /* 0x000ea20000000800 */
[----:B0-----:R-:W-:Y:S01]  /*7970*/  F2FP.BF16.F32.PACK_AB R160, R57, R8 ;  /* 0x0000000839a0723e */ /* 0x001fe200000010ff */
[----:B------:R-:W-:Y:S01]  /*7980*/  HGMMA.64x128x16.F32.BF16 R88, R164, gdesc[UR4].tnspB, R88, gsb0 ;  /* 0x41e00004a4587df0 */ /* 0x000fe20008001858 */
[----:B------:R-:W-:Y:S01]  /*7990*/  UIADD3 UR6, UR53, -0x1, URZ ;  /* 0xffffffff35067890 */ /* 0x000fe2000fffe03f */
[----:B-1----:R-:W-:-:S04]  /*79a0*/  F2FP.BF16.F32.PACK_AB R162, R61, R10 ;  /* 0x0000000a3da2723e */ /* 0x002fc800000010ff */
[----:B------:R-:W0:Y:S02]  /*79b0*/  MUFU.EX2 R163, R78 ;  /* 0x0000004e00a37308 */ /* 0x000e240000000800 */
[----:B------:R-:W-:-:S06]  /*79c0*/  UMOV UR53, UR6 ;  /* 0x0000000600357c82 */ /* 0x000fcc0008000000 */
[----:B------:R-:W1:Y:S08]  /*79d0*/  MUFU.EX2 R79, R79 ;  /* 0x0000004f004f7308 */ /* 0x000e700000000800 */
[----:B------:R-:W3:Y:S08]  /*79e0*/  MUFU.EX2 R12, R12 ;  /* 0x0000000c000c7308 */ /* 0x000ef00000000800 */
[----:B------:R-:W-:Y:S08]  /*79f0*/  MUFU.EX2 R65, R65 ;  /* 0x0000004100417308 */ /* 0x000ff00000000800 */
[----:B------:R-:W-:Y:S08]  /*7a00*/  MUFU.EX2 R83, R83 ;  /* 0x0000005300537308 */ /* 0x000ff00000000800 */
[----:B------:R-:W-:Y:S08]  /*7a10*/  MUFU.EX2 R14, R84 ;  /* 0x00000054000e7308 */ /* 0x000ff00000000800 */
[----:B------:R-:W-:Y:S01]  /*7a20*/  MUFU.EX2 R69, R69 ;  /* 0x0000004500457308 */ /* 0x000fe20000000800 */
[----:B------:R-:W-:-:S02]  /*7a30*/  WARPGROUP.DEPBAR.LE gsb0, 0x0 ;  /* 0x00008000000079c5 */ /* 0x000fc40000010000 */
[----:B------:R4:W-:Y:S06]  /*7a40*/  BAR.ARV R31, 0x100 ;  /* 0x0004001f0000751d */ /* 0x0009ec0000002000 */
[----:B------:R5:W-:Y:S01]  /*7a50*/  @!P1 SYNCS.ARRIVE.TRANS64.RED.A1T0 RZ, [R27+URZ], RZ ;  /* 0x000000ff1bff99a7 */ /* 0x000be2000810043f */
[----:B------:R-:W3:Y:S01]  /*7a60*/  MUFU.EX2 R165, R82 ;  /* 0x0000005200a57308 */ /* 0x000ee20000000800 */
[----:B----4-:R-:W-:Y:S02]  /*7a70*/  @!P1 VIADD R31, R35, 0x28860 ;  /* 0x00028860231f9836 */ /* 0x010fe40000000000 */
[-C--:B------:R-:W-:Y:S01]  /*7a80*/  FMUL.FTZ R88, R88, R7.reuse ;  /* 0x0000000758587220 */ /* 0x080fe20000410000 */
[-C--:B------:R-:W-:Y:S01]  /*7a90*/  FMUL.FTZ R89, R89, R7.reuse ;  /* 0x0000000759597220 */ /* 0x080fe20000410000 */
[-C--:B------:R-:W-:Y:S01]  /*7aa0*/  FMUL.FTZ R92, R92, R7.reuse ;  /* 0x000000075c5c7220 */ /* 0x080fe20000410000 */
[-C--:B------:R-:W-:Y:S01]  /*7ab0*/  FMUL.FTZ R93, R93, R7.reuse ;  /* 0x000000075d5d7220 */ /* 0x080fe20000410000 */
[----:B------:R-:W-:Y:S01]  /*7ac0*/  @!P1 PRMT R31, RZ, 0x654, R31 ;  /* 0x00000654ff1f9816 */ /* 0x000fe2000000001f */
[----:B-----5:R-:W-:Y:S01]  /*7ad0*/  FADD.FTZ R27, R11, R4 ;  /* 0x000000040b1b7221 */ /* 0x020fe20000010000 */
[----:B------:R-:W-:Y:S01]  /*7ae0*/  FADD.FTZ R4, R20, R3 ;  /* 0x0000000314047221 */ /* 0x000fe20000010000 */
[----:B------:R-:W4:Y:S01]  /*7af0*/  MUFU.EX2 R167, R86 ;  /* 0x0000005600a77308 */ /* 0x000f220000000800 */
[----:B------:R0:W-:Y:S01]  /*7b00*/  @!P1 SYNCS.ARRIVE.TRANS64.RED.A1T0 RZ, [R31+URZ], RZ ;  /* 0x000000ff1fff99a7 */ /* 0x0001e2000810043f */
        /* <DEDUP_REMOVED lines=47> */
[----:B------:R-:W-:Y:S01]  /*7e00*/  FMUL.FTZ R141, R141, R7 ;  /* 0x000000078d8d7220 */ /* 0x000fe20000410000 */
[----:B------:R-:W-:Y:S01]  /*7e10*/  FADD.FTZ R40, R170, R11 ;  /* 0x0000000baa287221 */ /* 0x000fe20000010000 */
[----:B------:R-:W-:Y:S01]  /*7e20*/  FADD.FTZ R3, R171, R4 ;  /* 0x00000004ab037221 */ /* 0x000fe20000010000 */
[----:B------:R-:W-:Y:S01]  /*7e30*/  F2FP.BF16.F32.PACK_AB R171, R24, R171 ;  /* 0x000000ab18ab723e */ /* 0x000fe200000010ff */
[-C--:B------:R-:W-:Y:S01]  /*7e40*/  FMUL.FTZ R144, R144, R7.reuse ;  /* 0x0000000790907220 */ /* 0x080fe20000410000 */
[----:B------:R-:W-:Y:S01]  /*7e50*/  FADD.FTZ R11, R37, R40 ;  /* 0x00000028250b7221 */ /* 0x000fe20000010000 */
[----:B------:R-:W-:Y:S01]  /*7e60*/  FADD.FTZ R4, R24, R3 ;  /* 0x0000000318047221 */ /* 0x000fe20000010000 */
[-C--:B------:R-:W-:Y:S01]  /*7e70*/  FMUL.FTZ R145, R145, R7.reuse ;  /* 0x0000000791917220 */ /* 0x080fe20000410000 */
[----:B------:R-:W5:Y:S01]  /*7e80*/  MUFU.EX2 R24, R73 ;  /* 0x0000004900187308 */ /* 0x000f620000000800 */
[----:B------:R-:W-:Y:S01]  /*7e90*/  FADD.FTZ R20, R152, R11 ;  /* 0x0000000b98147221 */ /* 0x000fe20000010000 */
[----:B------:R-:W-:Y:S01]  /*7ea0*/  FADD.FTZ R3, R153, R4 ;  /* 0x0000000499037221 */ /* 0x000fe20000010000 */
[-C--:B------:R-:W-:Y:S01]  /*7eb0*/  FMUL.FTZ R148, R148, R7.reuse ;  /* 0x0000000794947220 */ /* 0x080fe20000410000 */
[----:B------:R-:W-:Y:S01]  /*7ec0*/  FMUL.FTZ R149, R149, R7 ;  /* 0x0000000795957220 */ /* 0x000fe20000410000 */
        /* <DEDUP_REMOVED lines=29> */
[----:B--2---:R-:W-:Y:S01]  /*80a0*/  FADD.FTZ R4, R161, R4 ;  /* 0x00000004a1047221 */ /* 0x004fe20000010000 */
        /* <DEDUP_REMOVED lines=10> */
[----:B------:R-:W-:Y:S01]  /*8150*/  FADD.FTZ R3, R61, R20 ;  /* 0x000000143d037221 */ /* 0x000fe20000010000 */
[----:B-1----:R-:W-:Y:S01]  /*8160*/  FADD.FTZ R4, R79, R4 ;  /* 0x000000044f047221 */ /* 0x002fe20000010000 */
[-C--:B------:R-:W-:Y:S01]  /*8170*/  FMUL.FTZ R130, R130, R6.reuse ;  /* 0x0000000682827220 */ /* 0x080fe20000410000 */
[-C--:B------:R-:W-:Y:S01]  /*8180*/  FMUL.FTZ R131, R131, R6.reuse ;  /* 0x0000000683837220 */ /* 0x080fe20000410000 */
[----:B---3--:R-:W-:Y:S01]  /*8190*/  FADD.FTZ R20, R12, R3 ;  /* 0x000000030c147221 */ /* 0x008fe20000010000 */
        /* <DEDUP_REMOVED lines=8> */
[----:B----4-:R-:W-:Y:S01]  /*8220*/  FADD.FTZ R3, R167, R4 ;  /* 0x00000004a7037221 */ /* 0x010fe20000010000 */
[-C--:B------:R-:W-:Y:S01]  /*8230*/  FMUL.FTZ R142, R142, R6.reuse ;  /* 0x000000068e8e7220 */ /* 0x080fe20000410000 */
[-C--:B------:R-:W-:Y:S01]  /*8240*/  FMUL.FTZ R143, R143, R6.reuse ;  /* 0x000000068f8f7220 */ /* 0x080fe20000410000 */
[-C--:B------:R-:W-:Y:S01]  /*8250*/  FMUL.FTZ R146, R146, R6.reuse ;  /* 0x0000000692927220 */ /* 0x080fe20000410000 */
[-C--:B------:R-:W-:Y:S01]  /*8260*/  FMUL.FTZ R147, R147, R6.reuse ;  /* 0x0000000693937220 */ /* 0x080fe20000410000 */
[-C--:B------:R-:W-:Y:S01]  /*8270*/  FMUL.FTZ R150, R150, R6.reuse ;  /* 0x0000000696967220 */ /* 0x080fe20000410000 */
[----:B------:R-:W-:Y:S01]  /*8280*/  FMUL.FTZ R151, R151, R6 ;  /* 0x0000000697977220 */ /* 0x000fe20000410000 */
[----:B------:R-:W-:Y:S01]  /*8290*/  F2FP.BF16.F32.PACK_AB R182, R13, R182 ;  /* 0x000000b60db6723e */ /* 0x000fe200000010ff */
[----:B------:R-:W-:Y:S01]  /*82a0*/  FADD.FTZ R4, R69, R8 ;  /* 0x0000000845047221 */ /* 0x000fe20000010000 */
[----:B------:R-:W-:Y:S01]  /*82b0*/  F2FP.BF16.F32.PACK_AB R176, R15, R176 ;  /* 0x000000b00fb0723e */ /* 0x000fe200000010ff */
[----:B-----5:R-:W-:Y:S01]  /*82c0*/  FADD.FTZ R3, R24, R3 ;  /* 0x0000000318037221 */ /* 0x020fe20000010000 */
        /* <DEDUP_REMOVED lines=26> */
[----:B------:R-:W-:Y:S01]  /*8470*/  F2FP.BF16.F32.PACK_AB R167, R24, R167 ;  /* 0x000000a718a7723e */ /* 0x000fe200000010ff */
[----:B------:R-:W-:Y:S06]  /*8480*/  @P2 BRA `(.L_x_8976) ;  /* 0xffffffe000182947 */ /* 0x000fec000383ffff */
.L_x_8967:
[----:B------:R-:W-:Y:S06]  /*8490*/  BAR.ARV 0x8, 0x180 ;  /* 0x0206000000007b1d */ /* 0x000fec0000002000 */
[----:B------:R-:W-:Y:S05]  /*84a0*/  @!P0 BRA `(.L_x_8977) ;  /* 0x0000000000048947 */ /* 0x000fea0003800000 */
[----:B------:R-:W-:Y:S01]  /*84b0*/  BPT.TRAP 0x1 ;  /* 0x000000040000795c */ /* 0x000fe20000300000 */
.L_x_8977:
[----:B------:R-:W-:Y:S01]  /*84c0*/  ULEA UR5, UR42, UR41, 0x3 ;  /* 0x000000292a057291 */ /* 0x000fe2000f8e183f */
[----:B------:R-:W-:-:S05]  /*84d0*/  IMAD.U32 R6, RZ, RZ, UR43 ;  /* 0x0000002bff067e24 */ /* 0x000fca000f8e00ff */
[----:B------:R-:W-:-:S04]  /*84e0*/  SHF.L.U32 R6, R6, 0x1f, RZ ;  /* 0x0000001f06067819 */ /* 0x000fc800000006ff */
[----:B------:R0:W1:Y:S01]  /*84f0*/  SYNCS.PHASECHK.TRANS64.TRYWAIT P2, [UR5+0x28850], R6 ;  /* 0x02885006ff0075a7 */ /* 0x0000620008040145 */
[----:B------:R-:W-:Y:S05]  /*8500*/  @!P0 BRA `(.L_x_8978) ;  /* 0x0000000000048947 */ /* 0x000fea0003800000 */
[----:B------:R-:W-:Y:S01]  /*8510*/  BPT.TRAP 0x1 ;  /* 0x000000040000795c */ /* 0x000fe20000300000 */
.L_x_8978:
[----:B-1----:R-:W-:Y:S05]  /*8520*/  @P2 BRA `(.L_x_8979) ;  /* 0x0000000000082947 */ /* 0x002fea0003800000 */
[----:B------:R-:W1:Y:S02]  /*8530*/  SYNCS.PHASECHK.TRANS64.TRYWAIT P0, [UR5+0x28850], R6 ;  /* 0x02885006ff0075a7 */ /* 0x000e640008000145 */
[----:B-1----:R-:W-:Y:S05]  /*8540*/  @!P0 BRA `(.L_x_8980) ;  /* 0x0000006c00748947 */ /* 0x002fea0003800000 */
.L_x_8979:
[----:B------:R-:W-:Y:S01]  /*8550*/  UIADD3 UR41, UR41, 0x400, URZ ;  /* 0x0000040029297890 */ /* 0x000fe2000fffe03f */
[----:B------:R-:W-:Y:S01]  /*8560*/  WARPGROUP.ARRIVE ;  /* 0x00000000000079c5 */ /* 0x000fe20000000000 */
[----:B------:R-:W-:Y:S01]  /*8570*/  UMOV UR7, 0x40000040 ;  /* 0x4000004000077882 */ /* 0x000fe20000000000 */
[----:B-1----:R-:W1:Y:S01]  /*8580*/  SHFL.BFLY PT, R7, R4, 0x2, 0x1f ;  /* 0x0c401f0004077f89 */ /* 0x002e6200000e0000 */
[----:B------:R-:W-:Y:S01]  /*8590*/  USHF.R.U32.HI UR41, URZ, 0x4, UR41 ;  /* 0x000000043f297899 */ /* 0x000fe20008011629 */
[----:B------:R-:W-:Y:S01]  /*85a0*/  IMAD.MOV.U32 R38, RZ, RZ, -0x800000 ;  /* 0xff800000ff267424 */ /* 0x000fe200078e00ff */
        /* <DEDUP_REMOVED lines=12> */
[----:B------:R-:W-:Y:S02]  /*8670*/  IMAD.MOV.U32 R4, RZ, RZ, RZ ;  /* 0x000000ffff047224 */ /* 0x000fe400078e00ff */
[----:B0-----:R-:W-:Y:S01]  /*8680*/  FADD.FTZ R8, R6, R3 ;  /* 0x0000000306087221 */ /* 0x001fe20000010000 */
[----:B------:R-:W-:Y:S01]  /*8690*/  IMAD.MOV.U32 R3, RZ, RZ, -0x800000 ;  /* 0xff800000ff037424 */ /* 0x000fe200078e00ff */
[----:B------:R-:W0:Y:S01]  /*86a0*/  SHFL.BFLY PT, R6, R7, 0x1, 0x1f ;  /* 0x0c201f0007067f89 */ /* 0x000e2200000e0000 */
[----:B------:R-:W-:-:S03]  /*86b0*/  USEL UR42, UR42, URZ, UP0 ;  /* 0x0000003f2a2a7287 */ /* 0x000fc60008000000 */
[----:B------:R-:W1:Y:S01]  /*86c0*/  SHFL.BFLY PT, R11, R8, 0x1, 0x1f ;  /* 0x0c201f00080b7f89 */ /* 0x000e6200000e0000 */
[----:B0-----:R-:W-:Y:S01]  /*86d0*/  FADD.FTZ R13, R7, R6 ;  /* 0x00000006070d7221 */ /* 0x001fe20000010000 */
[----:B-1----:R-:W-:-:S04]  /*86e0*/  FADD.FTZ R14, R8, R11 ;  /* 0x0000000b080e7221 */ /* 0x002fc80000010000 */
[----:B------:R-:W-:Y:S01]  /*86f0*/  FSETP.NE.FTZ.AND P0, PT, R13, RZ, PT ;  /* 0x000000ff0d00720b */ /* 0x000fe20003f15000 */
[----:B------:R-:W-:Y:S02]  /*8700*/  IMAD.U32 R8, RZ, RZ, UR5 ;  /* 0x00000005ff087e24 */ /* 0x000fe4000f8e00ff */
[----:B------:R-:W-:Y:S01]  /*8710*/  IMAD.MOV.U32 R11, RZ, RZ, RZ ;  /* 0x000000ffff0b7224 */ /* 0x000fe200078e00ff */
        /* <DEDUP_REMOVED lines=116> */
.L_x_8950:
        /* <DEDUP_REMOVED lines=11> */
[----:B------:R-:W-:Y:S01]  /*8f10*/  IMAD R9, R22, 0x40, R2 ;  /* 0x0000004016097824 */ /* 0x000fe200078e0202 */
        /* <DEDUP_REMOVED lines=18> */
[----:B------:R-:W-:Y:S01]  /*9040*/  UIMAD UR8, UR37, UR11, UR8 ;  /* 0x0000000b250872a4 */ /* 0x000fe2000f8e0208 */
[----:B------:R-:W-:Y:S01]  /*9050*/  F2FP.BF16.F32.PACK_AB R147, R151, R150 ;  /* 0x000000969793723e */ /* 0x000fe200000010ff */
[----:B------:R-:W-:Y:S01]  /*9060*/  UIMAD.WIDE.U32 UR6, UR37, UR10, UR6 ;  /* 0x0000000a250672a5 */ /* 0x000fe2000f8e0006 */
[----:B------:R-:W-:-:S02]  /*9070*/  ULDC UR5, c[0x0][0xa88] ;  /* 0x0002a20000057ab9 */ /* 0x000fc40000000800 */
[----:B------:R-:W-:Y:S01]  /*9080*/  ULDC.64 UR10, c[0x0][0xaf0] ;  /* 0x0002bc00000a7ab9 */ /* 0x000fe20000000a00 */
[----:B-1----:R-:W-:Y:S01]  /*9090*/  IMAD R64, R39, UR5, RZ ;  /* 0x0000000527407c24 */ /* 0x002fe2000f8e02ff */
[----:B------:R-:W-:Y:S02]  /*90a0*/  MOV R36, R0 ;  /* 0x0000000000247202 */ /* 0x000fe40000000f00 */
[----:B0-----:R-:W-:-:S03]  /*90b0*/  MOV R37, R5 ;  /* 0x0000000500257202 */ /* 0x001fc60000000f00 */
[----:B------:R-:W-:-:S04]  /*90c0*/  IMAD.WIDE R4, R187, 0x2, R36 ;  /* 0x00000002bb047825 */ /* 0x000fc800078e0224 */
[----:B------:R-:W-:Y:S01]  /*90d0*/  IMAD.WIDE R36, R9, 0x2, R36 ;  /* 0x0000000209247825 */ /* 0x000fe200078e0224 */
[C---:B------:R-:W-:Y:S02]  /*90e0*/  IADD3 R21, P6, R4.reuse, 0x20, RZ ;  /* 0x0000002004157810 */ /* 0x040fe40007fde0ff */
[C---:B------:R-:W-:Y:S02]  /*90f0*/  IADD3 R33, P1, R4.reuse, 0x4040, RZ ;  /* 0x0000404004217810 */ /* 0x040fe40007f3e0ff */
[----:B------:R-:W-:Y:S01]  /*9100*/  IADD3 R45, P0, R4, 0x4060, RZ ;  /* 0x00004060042d7810 */ /* 0x000fe20007f1e0ff */
[--C-:B------:R-:W-:Y:S01]  /*9110*/  IMAD.X R13, RZ, RZ, R5.reuse, P6 ;  /* 0x000000ffff0d7224 */ /* 0x100fe200030e0605 */
[----:B------:R-:W-:Y:S01]  /*9120*/  IADD3 R35, P6, R36, 0x1000, RZ ;  /* 0x0000100024237810 */ /* 0x000fe20007fde0ff */
[----:B------:R-:W-:Y:S01]  /*9130*/  IMAD.X R43, RZ, RZ, R5, P1 ;  /* 0x000000ffff2b7224 */ /* 0x000fe200008e0605 */
[----:B------:R-:W-:Y:S02]  /*9140*/  ISETP.NE.AND P1, PT, R39, 0x1, PT ;  /* 0x000000012700780c */ /* 0x000fe40003f25270 */
[----:B------:R-:W-:-:S02]  /*9150*/  LOP3.LUT R34, R35, 0x380, RZ, 0xc0, !PT ;  /* 0x0000038023227812 */ /* 0x000fc400078ec0ff */
[----:B------:R-:W-:Y:S02]  /*9160*/  IADD3 R31, P2, R4, 0x4020, RZ ;  /* 0x00004020041f7810 */ /* 0x000fe40007f5e0ff */
[----:B------:R-:W-:Y:S02]  /*9170*/  SHF.R.U64 R34, R34, 0x3, RZ ;  /* 0x0000000322227819 */ /* 0x000fe400000012ff */
[----:B------:R-:W-:Y:S01]  /*9180*/  LOP3.LUT R9, R4, 0x380, RZ, 0xc0, !PT ;  /* 0x0000038004097812 */ /* 0x000fe200078ec0ff */
[----:B------:R-:W-:Y:S01]  /*9190*/  IMAD.X R41, RZ, RZ, R5, P2 ;  /* 0x000000ffff297224 */ /* 0x000fe200010e0605 */
[----:B------:R-:W-:Y:S01]  /*91a0*/  LOP3.LUT R34, R34, R35, RZ, 0x3c, !PT ;  /* 0x0000002322227212 */ /* 0x000fe200078e3cff */
[----:B------:R-:W-:Y:S01]  /*91b0*/  IMAD.X R35, RZ, RZ, R37, P6 ;  /* 0x000000ffff237224 */ /* 0x000fe200030e0625 */
[----:B------:R-:W-:Y:S01]  /*91c0*/  IADD3 R47, P6, R36, 0x7000, RZ ;  /* 0x00007000242f7810 */ /* 0x000fe20007fde0ff */
[----:B------:R-:W0:Y:S01]  /*91d0*/  @P1 LDC R48, c[0x0][0xbf0] ;  /* 0x0002fc00ff301b82 */ /* 0x000e220000000800 */
[----:B------:R-:W-:-:S02]  /*91e0*/  LOP3.LUT R14, R33, 0x380, RZ, 0xc0, !PT ;  /* 0x00000380210e7812 */ /* 0x000fc400078ec0ff */
[----:B------:R-:W-:Y:S02]  /*91f0*/  LOP3.LUT R20, R47, 0x380, RZ, 0xc0, !PT ;  /* 0x000003802f147812 */ /* 0x000fe400078ec0ff */
[----:B------:R-:W-:Y:S02]  /*9200*/  LOP3.LUT R44, R45, 0x380, RZ, 0xc0, !PT ;  /* 0x000003802d2c7812 */ /* 0x000fe400078ec0ff */
[----:B------:R-:W-:Y:S02]  /*9210*/  SHF.R.U64 R20, R20, 0x3, RZ ;  /* 0x0000000314147819 */ /* 0x000fe400000012ff */
[----:B------:R-:W-:Y:S02]  /*9220*/  LOP3.LUT R12, R31, 0x380, RZ, 0xc0, !PT ;  /* 0x000003801f0c7812 */ /* 0x000fe400078ec0ff */
[----:B------:R-:W-:Y:S02]  /*9230*/  LOP3.LUT R20, R20, R47, RZ, 0x3c, !PT ;  /* 0x0000002f14147212 */ /* 0x000fe400078e3cff */
[----:B------:R-:W1:Y:S01]  /*9240*/  @P1 LDC R47, c[0x0][0xbec] ;  /* 0x0002fb00ff2f1b82 */ /* 0x000e620000000800 */
[----:B------:R-:W-:-:S02]  /*9250*/  SHF.R.U64 R9, R9, 0x3, RZ ;  /* 0x0000000309097819 */ /* 0x000fc400000012ff */
[----:B------:R-:W-:Y:S02]  /*9260*/  LOP3.LUT R8, R21, 0x380, RZ, 0xc0, !PT ;  /* 0x0000038015087812 */ /* 0x000fe400078ec0ff */
[----:B------:R-:W-:Y:S02]  /*9270*/  SHF.R.U64 R14, R14, 0x3, RZ ;  /* 0x000000030e0e7819 */ /* 0x000fe400000012ff */
[----:B------:R-:W-:Y:S02]  /*9280*/  SHF.R.U64 R44, R44, 0x3, RZ ;  /* 0x000000032c2c7819 */ /* 0x000fe400000012ff */
[C---:B------:R-:W-:Y:S02]  /*9290*/  IADD3 R29, P3, R4.reuse, 0x4000, RZ ;  /* 0x00004000041d7810 */ /* 0x040fe40007f7e0ff */
[C---:B------:R-:W-:Y:S02]  /*92a0*/  IADD3 R27, P4, R4.reuse, 0x60, RZ ;  /* 0x00000060041b7810 */ /* 0x040fe40007f9e0ff */
[----:B------:R-:W-:Y:S01]  /*92b0*/  IADD3 R25, P5, R4, 0x40, RZ ;  /* 0x0000004004197810 */ /* 0x000fe20007fbe0ff */
[--C-:B------:R-:W-:Y:S01]  /*92c0*/  IMAD.X R15, RZ, RZ, R5.reuse, P3 ;  /* 0x000000ffff0f7224 */ /* 0x100fe200018e0605 */
[----:B------:R-:W-:Y:S01]  /*92d0*/  SHF.R.U64 R12, R12, 0x3, RZ ;  /* 0x000000030c0c7819 */ /* 0x000fe200000012ff */
[--C-:B------:R-:W-:Y:S01]  /*92e0*/  IMAD.X R11, RZ, RZ, R5.reuse, P4 ;  /* 0x000000ffff0b7224 */ /* 0x100fe200020e0605 */
[----:B------:R-:W-:Y:S01]  /*92f0*/  LOP3.LUT R4, R9, R4, RZ, 0x3c, !PT ;  /* 0x0000000409047212 */ /* 0x000fe200078e3cff */
[----:B------:R-:W-:Y:S01]  /*9300*/  IMAD.X R9, RZ, RZ, R5, P5 ;  /* 0x000000ffff097224 */ /* 0x000fe200028e0605 */
[----:B------:R-:W-:-:S02]  /*9310*/  SHF.R.U64 R8, R8, 0x3, RZ ;  /* 0x0000000308087819 */ /* 0x000fc400000012ff */
[----:B------:R-:W-:Y:S02]  /*9320*/  LOP3.LUT R42, R14, R33, RZ, 0x3c, !PT ;  /* 0x000000210e2a7212 */ /* 0x000fe400078e3cff */
[----:B------:R-:W-:Y:S01]  /*9330*/  LOP3.LUT R44, R44, R45, RZ, 0x3c, !PT ;  /* 0x0000002d2c2c7212 */ /* 0x000fe200078e3cff */
[----:B------:R-:W-:Y:S01]  /*9340*/  IMAD.X R45, RZ, RZ, R5, P0 ;  /* 0x000000ffff2d7224 */ /* 0x000fe200000e0605 */
[----:B------:R-:W-:Y:S02]  /*9350*/  LOP3.LUT R10, R29, 0x380, RZ, 0xc0, !PT ;  /* 0x000003801d0a7812 */ /* 0x000fe400078ec0ff */
[----:B------:R-:W-:Y:S02]  /*9360*/  LOP3.LUT R40, R12, R31, RZ, 0x3c, !PT ;  /* 0x0000001f0c287212 */ /* 0x000fe400078e3cff */
[----:B------:R-:W-:Y:S02]  /*9370*/  LOP3.LUT R12, R8, R21, RZ, 0x3c, !PT ;  /* 0x00000015080c7212 */ /* 0x000fe400078e3cff */
[----:B------:R-:W-:-:S02]  /*9380*/  MOV R46, R4 ;  /* 0x00000004002e7202 */ /* 0x000fc40000000f00 */
[----:B------:R-:W-:Y:S02]  /*9390*/  LOP3.LUT R8, R25, 0x380, RZ, 0xc0, !PT ;  /* 0x0000038019087812 */ /* 0x000fe400078ec0ff */
[----:B------:R-:W-:Y:S02]  /*93a0*/  F2FP.BF16.F32.PACK_AB R4, R89, R88 ;  /* 0x000000585904723e */ /* 0x000fe400000010ff */
[----:B------:R-:W-:Y:S01]  /*93b0*/  F2FP.BF16.F32.PACK_AB R5, R91, R90 ;  /* 0x0000005a5b05723e */ /* 0x000fe200000010ff */
[----:B------:R-:W-:Y:S01]  /*93c0*/  BAR.SYNC.DEFER_BLOCKING 0x1, 0x100 ;  /* 0x0044000000007b1d */ /* 0x000fe20000010000 */
[----:B------:R-:W-:Y:S01]  /*93d0*/  MOV R66, R42 ;  /* 0x0000002a00427202 */ /* 0x000fe20000000f00 */
[----:B------:R-:W-:Y:S01]  /*93e0*/  VIADD R42, R17, UR36 ;  /* 0x00000024112a7c36 */ /* 0x000fe20008000000 */
[----:B------:R-:W-:Y:S01]  /*93f0*/  SHF.R.U64 R10, R10, 0x3, RZ ;  /* 0x000000030a0a7819 */ /* 0x000fe200000012ff */
[----:B------:R-:W-:Y:S01]  /*9400*/  VIADD R43, R186, UR36 ;  /* 0x00000024ba2b7c36 */ /* 0x000fe20008000000 */
[----:B------:R-:W-:-:S02]  /*9410*/  SHF.R.U64 R8, R8, 0x3, RZ ;  /* 0x0000000308087819 */ /* 0x000fc400000012ff */
[----:B------:R-:W-:Y:S02]  /*9420*/  LOP3.LUT R14, R10, R29, RZ, 0x3c, !PT ;  /* 0x0000001d0a0e7212 */ /* 0x000fe400078e3cff */
[----:B------:R-:W-:Y:S02]  /*9430*/  LOP3.LUT R10, R27, 0x380, RZ, 0xc0, !PT ;  /* 0x000003801b0a7812 */ /* 0x000fe400078ec0ff */
[----:B------:R-:W-:Y:S02]  /*9440*/  LOP3.LUT R8, R8, R25, RZ, 0x3c, !PT ;  /* 0x0000001908087212 */ /* 0x000fe400078e3cff */
[----:B------:R-:W-:Y:S02]  /*9450*/  IADD3 R25, P0, R36, 0x6000, RZ ;  /* 0x0000600024197810 */ /* 0x000fe40007f1e0ff */
[----:B------:R-:W-:Y:S02]  /*9460*/  SHF.R.U64 R10, R10, 0x3, RZ ;  /* 0x000000030a0a7819 */ /* 0x000fe400000012ff */
[----:B------:R-:W-:-:S02]  /*9470*/  LOP3.LUT R24, R25, 0x380, RZ, 0xc0, !PT ;  /* 0x0000038019187812 */ /* 0x000fc400078ec0ff */
[----:B------:R-:W-:Y:S02]  /*9480*/  LOP3.LUT R10, R10, R27, RZ, 0x3c, !PT ;  /* 0x0000001b0a0a7212 */ /* 0x000fe400078e3cff */
[----:B------:R-:W-:Y:S02]  /*9490*/  SHF.R.U64 R24, R24, 0x3, RZ ;  /* 0x0000000318187819 */ /* 0x000fe400000012ff */
[----:B------:R-:W-:Y:S01]  /*94a0*/  MOV R54, R10 ;  /* 0x0000000a00367202 */ /* 0x000fe20000000f00 */
[----:B------:R1:W-:Y:S01]  /*94b0*/  STSM.16.M88.4 [R46], R4 ;  /* 0x000000042e007844 */ /* 0x0003e20000000200 */
[----:B------:R-:W-:Y:S01]  /*94c0*/  LOP3.LUT R24, R24, R25, RZ, 0x3c, !PT ;  /* 0x0000001918187212 */ /* 0x000fe200078e3cff */
[----:B------:R-:W-:Y:S01]  /*94d0*/  IMAD.X R25, RZ, RZ, R37, P0 ;  /* 0x000000ffff197224 */ /* 0x000fe200000e0625 */
[----:B------:R-:W-:Y:S01]  /*94e0*/  MOV R53, R14 ;  /* 0x0000000e00357202 */ /* 0x000fe20000000f00 */
[----:B------:R-:W-:Y:S01]  /*94f0*/  IMAD.U32 R14, RZ, RZ, UR8 ;  /* 0x00000008ff0e7e24 */ /* 0x000fe2000f8e00ff */
[----:B------:R-:W-:Y:S01]  /*9500*/  MOV R15, R12 ;  /* 0x0000000c000f7202 */ /* 0x000fe20000000f00 */
[----:B------:R-:W-:Y:S01]  /*9510*/  ULDC.64 UR8, c[0x0][0xae8] ;  /* 0x0002ba0000087ab9 */ /* 0x000fe20000000a00 */
[----:B------:R-:W-:-:S02]  /*9520*/  IADD3 R29, P3, R36, 0x4000, RZ ;  /* 0x00004000241d7810 */ /* 0x000fc40007f7e0ff */
[----:B------:R-:W-:Y:S02]  /*9530*/  IADD3 R27, P2, R36, 0x5000, RZ ;  /* 0x00005000241b7810 */ /* 0x000fe40007f5e0ff */
[----:B------:R-:W-:Y:S02]  /*9540*/  LOP3.LUT R28, R29, 0x380, RZ, 0xc0, !PT ;  /* 0x000003801d1c7812 */ /* 0x000fe400078ec0ff */
[----:B------:R-:W-:Y:S02]  /*9550*/  LOP3.LUT R26, R27, 0x380, RZ, 0xc0, !PT ;  /* 0x000003801b1a7812 */ /* 0x000fe400078ec0ff */
[----:B------:R-:W-:Y:S01]  /*9560*/  SHF.R.U64 R28, R28, 0x3, RZ ;  /* 0x000000031c1c7819 */ /* 0x000fe200000012ff */
[----:B-1----:R-:W-:Y:S01]  /*9570*/  @P1 IMAD.HI.U32 R5, R42, R47, RZ ;  /* 0x0000002f2a051227 */ /* 0x002fe200078e00ff */
[----:B------:R-:W-:Y:S02]  /*9580*/  F2FP.BF16.F32.PACK_AB R7, R103, R102 ;  /* 0x000000666707723e */ /* 0x000fe400000010ff */
[----:B------:R-:W-:Y:S01]  /*9590*/  MOV R52, R40 ;  /* 0x0000002800347202 */ /* 0x000fe20000000f00 */
[----:B------:R-:W-:Y:S01]  /*95a0*/  IMAD.MOV.U32 R4, RZ, RZ, R42 ;  /* 0x000000ffff047224 */ /* 0x000fe200078e002a */
[----:B0-----:R-:W-:-:S02]  /*95b0*/  @P1 SHF.R.U32.HI R4, RZ, R48, R5 ;  /* 0x00000030ff041219 */ /* 0x001fc40000011605 */
[----:B------:R-:W-:Y:S02]  /*95c0*/  SHF.R.U64 R26, R26, 0x3, RZ ;  /* 0x000000031a1a7819 */ /* 0x000fe400000012ff */
[--C-:B------:R-:W-:Y:S01]  /*95d0*/  SHF.R.S32.HI R5, RZ, 0x1f, R4.reuse ;  /* 0x0000001fff057819 */ /* 0x100fe20000011404 */
[----:B------:R-:W-:Y:S01]  /*95e0*/  IMAD.MOV R6, RZ, RZ, -R4 ;  /* 0x000000ffff067224 */ /* 0x000fe200078e0a04 */
[----:B------:R-:W-:Y:S02]  /*95f0*/  IADD3 R12, P0, R4, UR6, RZ ;  /* 0x00000006040c7c10 */ /* 0x000fe4000ff1e0ff */
[----:B------:R-:W-:Y:S01]  /*9600*/  F2FP.BF16.F32.PACK_AB R4, R97, R96 ;  /* 0x000000606104723e */ /* 0x000fe200000010ff */
[----:B------:R-:W-:Y:S01]  /*9610*/  IMAD R11, R39, R6, R42 ;  /* 0x00000006270b7224 */ /* 0x000fe200078e022a */
[----:B------:R-:W-:Y:S01]  /*9620*/  IADD3.X R13, R5, UR7, R14, P0, !PT ;  /* 0x00000007050d7c10 */ /* 0x000fe200087fe40e */
[----:B------:R-:W-:Y:S01]  /*9630*/  ULDC.64 UR6, c[0x0][0xb88] ;  /* 0x0002e20000067ab9 */ /* 0x000fe20000000a00 */
[----:B------:R-:W-:-:S02]  /*9640*/  F2FP.BF16.F32.PACK_AB R5, R99, R98 ;  /* 0x000000626305723e */ /* 0x000fc400000010ff */
[----:B------:R-:W-:Y:S01]  /*9650*/  SHF.R.S32.HI R10, RZ, 0x1f, R11 ;  /* 0x0000001fff0a7819 */ /* 0x000fe2000001140b */
[----:B------:R-:W-:Y:S01]  /*9660*/  IMAD.WIDE.U32 R12, R11, UR6, R12 ;  /* 0x000000060b0c7c25 */ /* 0x000fe2000f8e000c */
[----:B------:R-:W-:Y:S02]  /*9670*/  F2FP.BF16.F32.PACK_AB R6, R101, R100 ;  /* 0x000000646506723e */ /* 0x000fe400000010ff */
[----:B------:R-:W-:Y:S01]  /*9680*/  LOP3.LUT R28, R28, R29, RZ, 0x3c, !PT ;  /* 0x0000001d1c1c7212 */ /* 0x000fe200078e3cff */
[----:B------:R-:W-:Y:S01]  /*9690*/  IMAD R10, R10, UR6, RZ ;  /* 0x000000060a0a7c24 */ /* 0x000fe2000f8e02ff */
[----:B------:R-:W-:Y:S01]  /*96a0*/  MOV R14, R8 ;  /* 0x00000008000e7202 */ /* 0x000fe20000000f00 */
[----:B------:R0:W-:Y:S01]  /*96b0*/  STSM.16.M88.4 [R15], R4 ;  /* 0x000000040f007844 */ /* 0x0001e20000000200 */
[----:B------:R-:W-:Y:S01]  /*96c0*/  IMAD.X R29, RZ, RZ, R37, P3 ;  /* 0x000000ffff1d7224 */ /* 0x000fe200018e0625 */
[----:B------:R-:W-:Y:S01]  /*96d0*/  LOP3.LUT P0, RZ, R184, 0x3, RZ, 0xc0, !PT ;  /* 0x00000003b8ff7812 */ /* 0x000fe2000780c0ff */
[----:B------:R-:W-:Y:S01]  /*96e0*/  IMAD R41, R11, UR7, R10 ;  /* 0x000000070b297c24 */ /* 0x000fe2000f8e020a */
[----:B------:R-:W-:Y:S01]  /*96f0*/  ULDC.64 UR6, c[0x0][0xb50] ;  /* 0x0002d40000067ab9 */ /* 0x000fe20000000a00 */
[----:B------:R-:W-:-:S02]  /*9700*/  F2FP.BF16.F32.PACK_AB R8, R105, R104 ;  /* 0x000000686908723e */ /* 0x000fc400000010ff */
[----:B------:R-:W-:Y:S02]  /*9710*/  F2FP.BF16.F32.PACK_AB R9, R107, R106 ;  /* 0x0000006a6b09723e */ /* 0x000fe400000010ff */
[----:B------:R-:W-:Y:S02]  /*9720*/  F2FP.BF16.F32.PACK_AB R10, R109, R108 ;  /* 0x0000006c6d0a723e */ /* 0x000fe400000010ff */
[----:B------:R-:W-:Y:S02]  /*9730*/  F2FP.BF16.F32.PACK_AB R11, R111, R110 ;  /* 0x0000006e6f0b723e */ /* 0x000fe400000010ff */
[----:B------:R-:W-:Y:S02]  /*9740*/  LEA R40, P3, R12, UR6, 0x2 ;  /* 0x000000060c287c11 */ /* 0x000fe4000f8610ff */
[----:B------:R-:W-:Y:S01]  /*9750*/  LOP3.LUT R26, R26, R27, RZ, 0x3c, !PT ;  /* 0x0000001b1a1a7212 */ /* 0x000fe200078e3cff */
[----:B0-----:R-:W-:Y:S01]  /*9760*/  VIADD R5, R43, 0x8 ;  /* 0x000000082b057836 */ /* 0x001fe20000000000 */
[----:B------:R0:W-:Y:S01]  /*9770*/  STSM.16.M88.4 [R14], R8 ;  /* 0x000000080e007844 */ /* 0x0001e20000000200 */
[----:B------:R-:W-:Y:S01]  /*9780*/  IMAD.IADD R7, R13, 0x1, R41 ;  /* 0x000000010d077824 */ /* 0x000fe200078e0229 */
[----:B------:R-:W-:Y:S01]  /*9790*/  F2FP.BF16.F32.PACK_AB R4, R113, R112 ;  /* 0x000000707104723e */ /* 0x000fe200000010ff */
[----:B------:R-:W-:Y:S01]  /*97a0*/  IMAD.X R27, RZ, RZ, R37, P2 ;  /* 0x000000ffff1b7224 */ /* 0x000fe200010e0625 */
[-C--:B------:R-:W-:Y:S01]  /*97b0*/  ISETP.GE.OR P2, PT, R43, R64.reuse, P0 ;  /* 0x000000402b00720c */ /* 0x080fe20000746670 */
[----:B------:R-:W-:Y:S01]  /*97c0*/  SHFL.IDX PT, R60, R40, RZ, 0x1c1f ;  /* 0x001c1fff283c7589 */ /* 0x000fe200000e0000 */
[----:B------:R-:W-:-:S02]  /*97d0*/  ISETP.GE.OR P0, PT, R5, R64, P0 ;  /* 0x000000400500720c */ /* 0x000fc40000706670 */
[----:B------:R-:W-:Y:S01]  /*97e0*/  LEA.HI.X R41, R12, UR7, R7, 0x2, P3 ;  /* 0x000000070c297c11 */ /* 0x000fe200098f1407 */
[----:B------:R-:W-:Y:S01]  /*97f0*/  SHFL.IDX PT, R62, R40, 0x1, 0x1c1f ;  /* 0x003c1f00283e7f89 */ /* 0x000fe200000e0000 */
[----:B------:R-:W-:Y:S02]  /*9800*/  F2FP.BF16.F32.PACK_AB R5, R115, R114 ;  /* 0x000000727305723e */ /* 0x000fe400000010ff */
[----:B------:R-:W-:Y:S01]  /*9810*/  F2FP.BF16.F32.PACK_AB R6, R117, R116 ;  /* 0x000000747506723e */ /* 0x000fe200000010ff */
[----:B------:R-:W1:Y:S01]  /*9820*/  SHFL.IDX PT, R61, R41, RZ, 0x1c1f ;  /* 0x001c1fff293d7589 */ /* 0x000e6200000e0000 */
[----:B------:R-:W-:Y:S02]  /*9830*/  F2FP.BF16.F32.PACK_AB R7, R119, R118 ;  /* 0x000000767707723e */ /* 0x000fe400000010ff */
[----:B------:R-:W-:Y:S01]  /*9840*/  F2FP.BF16.F32.PACK_AB R12, R121, R120 ;  /* 0x00000078790c723e */ /* 0x000fe200000010ff */
[----:B------:R-:W2:Y:S01]  /*9850*/  SHFL.IDX PT, R63, R41, 0x1, 0x1c1f ;  /* 0x003c1f00293f7f89 */ /* 0x000ea200000e0000 */
[----:B------:R-:W-:-:S02]  /*9860*/  F2FP.BF16.F32.PACK_AB R13, R123, R122 ;  /* 0x0000007a7b0d723e */ /* 0x000fc400000010ff */
[----:B0-----:R-:W-:Y:S01]  /*9870*/  F2FP.BF16.F32.PACK_AB R14, R125, R124 ;  /* 0x0000007c7d0e723e */ /* 0x001fe200000010ff */
[----:B------:R-:W-:Y:S01]  /*9880*/  STSM.16.M88.4 [R54], R4 ;  /* 0x0000000436007844 */ /* 0x000fe20000000200 */
[----:B------:R-:W-:Y:S02]  /*9890*/  F2FP.BF16.F32.PACK_AB R15, R127, R126 ;  /* 0x0000007e7f0f723e */ /* 0x000fe400000010ff */
[----:B------:R-:W-:Y:S02]  /*98a0*/  F2FP.BF16.F32.PACK_AB R8, R129, R128 ;  /* 0x000000808108723e */ /* 0x000fe400000010ff */
[----:B------:R-:W-:Y:S01]  /*98b0*/  F2FP.BF16.F32.PACK_AB R9, R131, R130 ;  /* 0x000000828309723e */ /* 0x000fe200000010ff */
[----:B------:R-:W-:Y:S01]  /*98c0*/  STSM.16.M88.4 [R53], R12 ;  /* 0x0000000c35007844 */ /* 0x000fe20000000200 */
[----:B------:R-:W-:Y:S02]  /*98d0*/  F2FP.BF16.F32.PACK_AB R10, R133, R132 ;  /* 0x00000084850a723e */ /* 0x000fe400000010ff */
[----:B------:R-:W-:-:S02]  /*98e0*/  F2FP.BF16.F32.PACK_AB R11, R135, R134 ;  /* 0x00000086870b723e */ /* 0x000fc400000010ff */
[----:B------:R-:W-:Y:S02]  /*98f0*/  MOV R65, R44 ;  /* 0x0000002c00417202 */ /* 0x000fe40000000f00 */
[C---:B------:R-:W-:Y:S01]  /*9900*/  LOP3.LUT R21, R36.reuse, 0x380, RZ, 0xc0, !PT ;  /* 0x0000038024157812 */ /* 0x040fe200078ec0ff */
[----:B------:R-:W-:Y:S01]  /*9910*/  STSM.16.M88.4 [R52], R8 ;  /* 0x0000000834007844 */ /* 0x000fe20000000200 */
[C---:B------:R-:W-:Y:S02]  /*9920*/  IADD3 R33, P5, R36.reuse, 0x2000, RZ ;  /* 0x0000200024217810 */ /* 0x040fe40007fbe0ff */
[----:B------:R-:W-:Y:S01]  /*9930*/  SHF.R.U64 R21, R21, 0x3, RZ ;  /* 0x0000000315157819 */ /* 0x000fe200000012ff */
[----:B------:R0:W-:Y:S01]  /*9940*/  STSM.16.M88.4 [R66], R136 ;  /* 0x0000008842007844 */ /* 0x0001e20000000200 */
[----:B------:R-:W-:Y:S01]  /*9950*/  IADD3 R31, P4, R36, 0x3000, RZ ;  /* 0x00003000241f7810 */ /* 0x000fe20007f9e0ff */
[----:B------:R-:W-:Y:S01]  /*9960*/  UIMAD UR5, UR12, UR8, URZ ;  /* 0x000000080c0572a4 */ /* 0x000fe2000f8e023f */
[----:B------:R-:W-:Y:S01]  /*9970*/  LOP3.LUT R36, R21, R36, RZ, 0x3c, !PT ;  /* 0x0000002415247212 */ /* 0x000fe200078e3cff */
[----:B------:R-:W-:Y:S01]  /*9980*/  STSM.16.M88.4 [R65], R144 ;  /* 0x0000009041007844 */ /* 0x000fe20000000200 */
[----:B------:R-:W-:Y:S01]  /*9990*/  IMAD.X R21, RZ, RZ, R37, P6 ;  /* 0x000000ffff157224 */ /* 0x000fe200030e0625 */
[----:B------:R-:W-:Y:S01]  /*99a0*/  UIMAD.WIDE.U32 UR6, UR39, UR8, URZ ;  /* 0x00000008270672a5 */ /* 0x000fe2000f8e003f */
[----:B------:R-:W-:Y:S01]  /*99b0*/  LOP3.LUT R32, R33, 0x380, RZ, 0xc0, !PT ;  /* 0x0000038021207812 */ /* 0x000fe200078ec0ff */
[----:B------:R-:W-:Y:S08]  /*99c0*/  BAR.SYNC.DEFER_BLOCKING 0x1, 0x100 ;  /* 0x0044000000007b1d */ /* 0x000ff00000010000 */
[----:B0-----:R-:W0:Y:S01]  /*99d0*/  @P1 LDC R66, c[0x0][0xbec] ;  /* 0x0002fb00ff421b82 */ /* 0x001e220000000800 */
[----:B------:R-:W-:Y:S01]  /*99e0*/  UIMAD UR5, UR39, UR9, UR5 ;  /* 0x00000009270572a4 */ /* 0x000fe2000f8e0205 */
[----:B------:R-:W-:Y:S01]  /*99f0*/  LOP3.LUT R30, R31, 0x380, RZ, 0xc0, !PT ;  /* 0x000003801f1e7812 */ /* 0x000fe200078ec0ff */
[----:B------:R-:W-:Y:S01]  /*9a00*/  UIMAD UR8, UR13, UR10, URZ ;  /* 0x0000000a0d0872a4 */ /* 0x000fe2000f8e023f */
[----:B------:R-:W-:Y:S01]  /*9a10*/  SHF.R.U64 R32, R32, 0x3, RZ ;  /* 0x0000000320207819 */ /* 0x000fe200000012ff */
[----:B-1----:R1:W-:Y:S01]  /*9a20*/  @!P2 ST.E desc[UR46][R60.64], R38 ;  /* 0x000000263c00a985 */ /* 0x0023e2000c10192e */
[----:B------:R-:W-:Y:S01]  /*9a30*/  UIADD3 UR7, UR7, UR5, URZ ;  /* 0x0000000507077290 */ /* 0x000fe2000fffe03f */
[----:B------:R-:W-:-:S02]  /*9a40*/  SHF.R.U64 R30, R30, 0x3, RZ ;  /* 0x000000031e1e7819 */ /* 0x000fc400000012ff */
[----:B--2---:R2:W-:Y:S01]  /*9a50*/  @!P0 ST.E desc[UR46][R62.64], R3 ;  /* 0x000000033e008985 */ /* 0x0045e2000c10192e */
[----:B------:R-:W-:Y:S01]  /*9a60*/  LOP3.LUT R32, R32, R33, RZ, 0x3c, !PT ;  /* 0x0000002120207212 */ /* 0x000fe200078e3cff */
[----:B-1----:R-:W1:Y:S02]  /*9a70*/  @P1 LDC R61, c[0x0][0xbf0] ;  /* 0x0002fc00ff3d1b82 */ /* 0x002e640000000800 */
[----:B------:R3:W5:Y:S01]  /*9a80*/  LD.E.128 R12, desc[UR46][R24.64] ;  /* 0x0000002e180c7980 */ /* 0x000762000c101d00 */
[----:B------:R-:W-:Y:S01]  /*9a90*/  UIMAD UR5, UR37, UR11, UR8 ;  /* 0x0000000b250572a4 */ /* 0x000fe2000f8e0208 */
[----:B------:R-:W-:Y:S01]  /*9aa0*/  LOP3.LUT R30, R30, R31, RZ, 0x3c, !PT ;  /* 0x0000001f1e1e7212 */ /* 0x000fe200078e3cff */
[----:B--2---:R-:W-:Y:S01]  /*9ab0*/  IMAD R3, R19, 0x20, R22 ;  /* 0x0000002013037824 */ /* 0x004fe200078e0216 */
[----:B------:R0:W5:Y:S01]  /*9ac0*/  LD.E.128 R8, desc[UR46][R20.64] ;  /* 0x0000002e14087980 */ /* 0x000162000c101d00 */
[----:B------:R-:W-:Y:S01]  /*9ad0*/  UIMAD.WIDE.U32 UR6, UR37, UR10, UR6 ;  /* 0x0000000a250672a5 */ /* 0x000fe2000f8e0006 */
[--C-:B------:R-:W-:Y:S01]  /*9ae0*/  IMAD.X R33, RZ, RZ, R37.reuse, P5 ;  /* 0x000000ffff217224 */ /* 0x100fe200028e0625 */
[----:B------:R-:W-:Y:S01]  /*9af0*/  ULDC.64 UR8, c[0x0][0xae0] ;  /* 0x0002b80000087ab9 */ /* 0x000fe20000000a00 */
[----:B------:R2:W5:Y:S01]  /*9b00*/  LD.E.128 R52, desc[UR46][R26.64] ;  /* 0x0000002e1a347980 */ /* 0x000562000c101d00 */
[----:B------:R-:W-:-:S02]  /*9b10*/  IMAD.X R31, RZ, RZ, R37, P4 ;  /* 0x000000ffff1f7224 */ /* 0x000fc400020e0625 */
[----:B---3--:R-:W-:Y:S01]  /*9b20*/  VIADD R25, R3, UR36 ;  /* 0x0000002403197c36 */ /* 0x008fe20008000000 */
[----:B------:R-:W-:Y:S01]  /*9b30*/  UIADD3 UR5, UR7, UR5, URZ ;  /* 0x0000000507057290 */ /* 0x000fe2000fffe03f */
[----:B------:R-:W5:Y:S02]  /*9b40*/  LD.E.128 R48, desc[UR46][R36.64] ;  /* 0x0000002e24307980 */ /* 0x000f64000c101d00 */
[----:B0-----:R-:W-:Y:S02]  /*9b50*/  @P1 IMAD.HI.U32 R20, R25, R66, RZ ;  /* 0x0000004219141227 */ /* 0x001fe400078e00ff */
[----:B------:R-:W5:Y:S02]  /*9b60*/  LD.E.128 R44, desc[UR46][R34.64] ;  /* 0x0000002e222c7980 */ /* 0x000f64000c101d00 */
[----:B------:R-:W-:Y:S02]  /*9b70*/  IMAD.MOV.U32 R3, RZ, RZ, R25 ;  /* 0x000000ffff037224 */ /* 0x000fe400078e0019 */
[----:B------:R-:W-:Y:S01]  /*9b80*/  IMAD.U32 R21, RZ, RZ, UR7 ;  /* 0x00000007ff157e24 */ /* 0x000fe2000f8e00ff */
[----:B------:R-:W5:Y:S01]  /*9b90*/  LD.E.128 R40, desc[UR46][R32.64] ;  /* 0x0000002e20287980 */ /* 0x000f62000c101d00 */
[----:B-1----:R-:W-:-:S03]  /*9ba0*/  @P1 SHF.R.U32.HI R3, RZ, R61, R20 ;  /* 0x0000003dff031219 */ /* 0x002fc60000011614 */
[----:B------:R-:W5:Y:S01]  /*9bb0*/  LD.E.128 R4, desc[UR46][R30.64] ;  /* 0x0000002e1e047980 */ /* 0x000f62000c101d00 */
[--C-:B------:R-:W-:Y:S01]  /*9bc0*/  SHF.R.S32.HI R24, RZ, 0x1f, R3.reuse ;  /* 0x0000001fff187819 */ /* 0x100fe20000011403 */
[----:B--2---:R-:W-:Y:S02]  /*9bd0*/  IMAD.MOV R26, RZ, RZ, -R3 ;  /* 0x000000ffff1a7224 */ /* 0x004fe400078e0a03 */
[----:B------:R-:W-:Y:S01]  /*9be0*/  IMAD.U32 R20, RZ, RZ, UR6 ;  /* 0x00000006ff147e24 */ /* 0x000fe2000f8e00ff */
[----:B------:R0:W5:Y:S01]  /*9bf0*/  LD.E.128 R56, desc[UR46][R28.64] ;  /* 0x0000002e1c387980 */ /* 0x000162000c101d00 */
[----:B------:R-:W-:Y:S01]  /*9c00*/  IMAD.U32 R21, RZ, RZ, UR5 ;  /* 0x00000005ff157e24 */ /* 0x000fe2000f8e00ff */
[----:B------:R-:W-:Y:S01]  /*9c10*/  ULDC.64 UR6, c[0x0][0xad8] ;  /* 0x0002b60000067ab9 */ /* 0x000fe20000000a00 */
[----:B------:R-:W-:Y:S01]  /*9c20*/  IMAD R24, R24, UR8, RZ ;  /* 0x0000000818187c24 */ /* 0x000fe2000f8e02ff */
[----:B------:R-:W-:Y:S01]  /*9c30*/  @!PT LDS RZ, [RZ] ;  /* 0x00000000fffff984 */ /* 0x000fe20000000800 */
[----:B------:R-:W-:Y:S01]  /*9c40*/  @!PT LDS RZ, [RZ] ;  /* 0x00000000fffff984 */ /* 0x000fe20000000800 */
[----:B------:R-:W-:Y:S01]  /*9c50*/  @!PT LDS RZ, [RZ] ;  /* 0x00000000fffff984 */ /* 0x000fe20000000800 */
[----:B------:R-:W-:Y:S01]  /*9c60*/  @!PT LDS RZ, [RZ] ;  /* 0x00000000fffff984 */ /* 0x000fe20000000800 */
[----:B------:R1:W-:Y:S06]  /*9c70*/  MEMBAR.ALL.CTA ;  /* 0x0000000000007992 */ /* 0x0003ec0000008000 */
[----:B-1----:R-:W1:Y:S01]  /*9c80*/  FENCE.VIEW.ASYNC.S ;  /* 0x00000000000073c6 */ /* 0x002e620000000000 */
[----:B------:R-:W-:-:S02]  /*9c90*/  IMAD R39, R39, R26, R25 ;  /* 0x0000001a27277224 */ /* 0x000fc400078e0219 */
[C---:B------:R-:W-:Y:S02]  /*9ca0*/  IMAD R25, R3.reuse, UR9, R24 ;  /* 0x0000000903197c24 */ /* 0x040fe4000f8e0218 */
[----:B------:R-:W-:Y:S01]  /*9cb0*/  IMAD.WIDE.U32 R20, R3, UR8, R20 ;  /* 0x0000000803147c25 */ /* 0x000fe2000f8e0014 */
[----:B------:R-:W-:-:S03]  /*9cc0*/  SHF.R.S32.HI R3, RZ, 0x1f, R39 ;  /* 0x0000001fff037819 */ /* 0x000fc60000011427 */
[----:B------:R-:W-:Y:S02]  /*9cd0*/  IMAD.IADD R21, R21, 0x1, R25 ;  /* 0x0000000115157824 */ /* 0x000fe400078e0219 */
[----:B------:R-:W-:Y:S02]  /*9ce0*/  IMAD R24, R3, UR6, RZ ;  /* 0x0000000603187c24 */ /* 0x000fe4000f8e02ff */
[----:B0-----:R-:W-:Y:S02]  /*9cf0*/  VIADD R29, R22, UR36 ;  /* 0x00000024161d7c36 */ /* 0x001fe40008000000 */
        /* <DEDUP_REMOVED lines=27> */
.L_x_8984:
[----:B------:R-:W-:Y:S05]  /*9eb0*/  BSYNC B1 ;  /* 0x0000000000017941 */ /* 0x000fea0003800000 */
.L_x_8983:
[----:B--2---:R2:W4:Y:S01]  /*9ec0*/  SHFL.IDX PT, R3, R27, 0x1, 0x181f ;  /* 0x00381f001b037f89 */ /* 0x00452200000e0000 */
[----:B------:R-:W-:Y:S03]  /*9ed0*/  BSSY B1, `(.L_x_8985) ;  /* 0x000000c000017945 */ /* 0x000fe60003800000 */
[----:B-1-3--:R2:W1:Y:S01]  /*9ee0*/  SHFL.IDX PT, R25, R26, 0x1, 0x181f ;  /* 0x00381f001a197f89 */ /* 0x00a46200000e0000 */
[----:B------:R-:W-:Y:S05]  /*9ef0*/  @P0 BRA `(.L_x_8986) ;  /* 0x0000000000240947 */ /* 0x000fea0003800000 */
[----:B------:R-:W-:Y:S02]  /*9f00*/  ULDC UR5, c[0x0][0xac8] ;  /* 0x0002b20000057ab9 */ /* 0x000fe40000000800 */
[----:B------:R-:W-:Y:S02]  /*9f10*/  ISETP.GE.AND P3, PT, R2, UR5, PT ;  /* 0x0000000502007c0c */ /* 0x000fe4000bf66270 */
[----:B------:R-:W-:-:S11]  /*9f20*/  ISETP.GE.AND P4, PT, R18, UR5, PT ;  /* 0x0000000512007c0c */ /* 0x000fd6000bf86270 */
[-C--:B-1----:R-:W-:Y:S02]  /*9f30*/  @!P3 LEA R20, P0, R2, R25.reuse, 0x1 ;  /* 0x000000190214b211 */ /* 0x082fe400078008ff */
[----:B------:R-:W-:Y:S02]  /*9f40*/  @!P4 LEA R24, P2, R18, R25, 0x1 ;  /* 0x000000191218c211 */ /* 0x000fe400078408ff */
[-C--:B----4-:R-:W-:Y:S02]  /*9f50*/  @!P3 LEA.HI.X R21, R2, R3.reuse, R189, 0x1, P0 ;  /* 0x000000030215b211 */ /* 0x090fe400000f0cbd */
[----:B------:R-:W-:-:S03]  /*9f60*/  @!P4 LEA.HI.X R25, R18, R3, R188, 0x1, P2 ;  /* 0x000000031219c211 */ /* 0x000fc600010f0cbc */
[----:B-----5:R3:W-:Y:S04]  /*9f70*/  @!P3 ST.E.128 desc[UR46][R20.64], R44 ;  /* 0x0000002c1400b985 */ /* 0x0207e8000c101d2e */
[----:B------:R3:W-:Y:S02]  /*9f80*/  @!P4 ST.E.128 desc[UR46][R24.64], R52 ;  /* 0x000000341800c985 */ /* 0x0007e4000c101d2e */
.L_x_8986:
[----:B------:R-:W-:Y:S05]  /*9f90*/  BSYNC B1 ;  /* 0x0000000000017941 */ /* 0x000fea0003800000 */
.L_x_8985:
[----:B----4-:R4:W0:Y:S01]  /*9fa0*/  SHFL.IDX PT, R3, R27, 0x2, 0x181f ;  /* 0x00581f001b037f89 */ /* 0x01082200000e0000 */
        /* <DEDUP_REMOVED lines=8> */
[-C--:B0-----:R-:W-:Y:S02]  /*a030*/  @!P2 LEA.HI.X R21, R2, R3.reuse, R189, 0x1, P0 ;  /* 0x000000030215a211 */ /* 0x081fe400000f0cbd */
[----:B------:R-:W-:-:S03]  /*a040*/  @!P3 LEA.HI.X R25, R18, R3, R188, 0x1, P1 ;  /* 0x000000031219b211 */ /* 0x000fc600008f0cbc */
[----:B-----5:R3:W-:Y:S04]  /*a050*/  @!P2 ST.E.128 desc[UR46][R20.64], R40 ;  /* 0x000000281400a985 */ /* 0x0207e8000c101d2e */
[----:B------:R3:W-:Y:S02]  /*a060*/  @!P3 ST.E.128 desc[UR46][R24.64], R12 ;  /* 0x0000000c1800b985 */ /* 0x0007e4000c101d2e */
.L_x_8988:
[----:B------:R-:W-:Y:S05]  /*a070*/  BSYNC B1 ;  /* 0x0000000000017941 */ /* 0x000fea0003800000 */
.L_x_8987:
[----:B0-----:R-:W-:Y:S01]  /*a080*/  VIADD R3, R29, 0x60 ;  /* 0x000000601d037836 */ /* 0x001fe20000000000 */
[----:B--2-4-:R-:W0:Y:S04]  /*a090*/  SHFL.IDX PT, R27, R27, 0x3, 0x181f ;  /* 0x00781f001b1b7f89 */ /* 0x014e2800000e0000 */
[----:B------:R-:W-:Y:S01]  /*a0a0*/  ISETP.GE.AND P0, PT, R3, R64, PT ;  /* 0x000000400300720c */ /* 0x000fe20003f06270 */
[----:B---3-5:R2:W3:-:S12]  /*a0b0*/  SHFL.IDX PT, R15, R26, 0x3, 0x181f ;  /* 0x00781f001a0f7f89 */ /* 0x0284d800000e0000 */
[----:B--2---:R-:W-:Y:S05]  /*a0c0*/  @P0 BRA `(.L_x_8989) ;  /* 0x0000000800800947 */ /* 0x004fea0003800000 */
[----:B------:R-:W-:Y:S02]  /*a0d0*/  ULDC UR5, c[0x0][0xac8] ;  /* 0x0002b20000057ab9 */ /* 0x000fe40000000800 */
[----:B------:R-:W-:-:S13]  /*a0e0*/  ISETP.GE.AND P1, PT, R2, UR5, PT ;  /* 0x0000000502007c0c */ /* 0x000fda000bf26270 */
[----:B---3--:R-:W-:-:S04]  /*a0f0*/  @!P1 LEA R12, P0, R2, R15, 0x1 ;  /* 0x0000000f020c9211 */ /* 0x008fc800078008ff */
[----:B0-----:R-:W-:Y:S02]  /*a100*/  @!P1 LEA.HI.X R13, R2, R27, R189, 0x1, P0 ;  /* 0x0000001b020d9211 */ /* 0x001fe400000f0cbd */
[----:B------:R-:W-:-:S03]  /*a110*/  ISETP.GE.AND P0, PT, R18, UR5, PT ;  /* 0x0000000512007c0c */ /* 0x000fc6000bf06270 */
[----:B------:R2:W-:Y:S10]  /*a120*/  @!P1 ST.E.128 desc[UR46][R12.64], R4 ;  /* 0x000000040c009985 */ /* 0x0005f4000c101d2e */
[----:B------:R-:W-:Y:S05]  /*a130*/  @P0 BRA `(.L_x_8989) ;  /* 0x0000000800640947 */ /* 0x000fea0003800000 */
[----:B--2---:R-:W-:-:S04]  /*a140*/  LEA R4, P0, R18, R15, 0x1 ;  /* 0x0000000f12047211 */ /* 0x004fc800078008ff */
[----:B------:R-:W-:-:S05]  /*a150*/  LEA.HI.X R5, R18, R27, R188, 0x1, P0 ;  /* 0x0000001b12057211 */ /* 0x000fca00000f0cbc */
[----:B------:R4:W-:Y:S01]  /*a160*/  ST.E.128 desc[UR46][R4.64], R8 ;  /* 0x0000000804007985 */ /* 0x0009e2000c101d2e */
[----:B------:R-:W-:Y:S05]  /*a170*/  BRA `(.L_x_8989) ;  /* 0x0000000800547947 */ /* 0x000fea0003800000 */
.L_x_8982:
        /* <DEDUP_REMOVED lines=50> */
.L_x_8991:
[----:B------:R-:W-:Y:S05]  /*a4a0*/  BSYNC B1 ;  /* 0x0000000000017941 */ /* 0x000fea0003800000 */
.L_x_8990:
        /* <DEDUP_REMOVED lines=48> */
[----:B------:R-:W-:-:S11]  /*a7b0*/  ISETP.GE.AND P5, PT, R18, UR5, PT ;  /* 0x0000000512007c0c */ /* 0x000fd6000bfa6270 */
[-C--:B-1----:R-:W-:Y:S02]  /*a7c0*/  @!P4 LEA R10, P2, R2, R5.reuse, 0x1 ;  /* 0x00000005020ac211 */ /* 0x082fe400078408ff */
[----:B------:R-:W-:Y:S02]  /*a7d0*/  @!P5 LEA R4, P3, R18, R5, 0x1 ;  /* 0x000000051204d211 */ /* 0x000fe400078608ff */
[-C--:B--2---:R-:W-:Y:S02]  /*a7e0*/  @!P4 LEA.HI.X R11, R2, R3.reuse, R189, 0x1, P2 ;  /* 0x00000003020bc211 */ /* 0x084fe400010f0cbd */
[----:B------:R-:W-:-:S03]  /*a7f0*/  @!P5 LEA.HI.X R5, R18, R3, R188, 0x1, P3 ;  /* 0x000000031205d211 */ /* 0x000fc600018f0cbc */
[----:B------:R3:W-:Y:S04]  /*a800*/  @!P4 ST.E.128 desc[UR46][R10.64], RZ ;  /* 0x000000ff0a00c985 */ /* 0x0007e8000c101d2e */
[----:B------:R3:W-:Y:S02]  /*a810*/  @!P5 ST.E.128 desc[UR46][R4.64], RZ ;  /* 0x000000ff0400d985 */ /* 0x0007e4000c101d2e */
.L_x_8993:
[----:B------:R-:W-:Y:S05]  /*a820*/  BSYNC B1 ;  /* 0x0000000000017941 */ /* 0x000fea0003800000 */
.L_x_8992:
        /* <DEDUP_REMOVED lines=11> */
[----:B------:R3:W-:Y:S04]  /*a8e0*/  @!P3 ST.E.128 desc[UR46][R10.64], RZ ;  /* 0x000000ff0a00b985 */ /* 0x0007e8000c101d2e */
[----:B------:R3:W-:Y:S02]  /*a8f0*/  @!P4 ST.E.128 desc[UR46][R4.64], RZ ;  /* 0x000000ff0400c985 */ /* 0x0007e4000c101d2e */
.L_x_8995:
[----:B------:R-:W-:Y:S05]  /*a900*/  BSYNC B1 ;  /* 0x0000000000017941 */ /* 0x000fea0003800000 */
.L_x_8994:
        /* <DEDUP_REMOVED lines=11> */
[----:B------:R3:W-:Y:S04]  /*a9c0*/  @!P2 ST.E.128 desc[UR46][R10.64], RZ ;  /* 0x000000ff0a00a985 */ /* 0x0007e8000c101d2e */
[----:B------:R3:W-:Y:S02]  /*a9d0*/  @!P3 ST.E.128 desc[UR46][R4.64], RZ ;  /* 0x000000ff0400b985 */ /* 0x0007e4000c101d2e */
.L_x_8997:
[----:B------:R-:W-:Y:S05]  /*a9e0*/  BSYNC B1 ;  /* 0x0000000000017941 */ /* 0x000fea0003800000 */
.L_x_8996:
[----:B------:R-:W-:Y:S01]  /*a9f0*/  VIADD R0, R8, 0x60 ;  /* 0x0000006008007836 */ /* 0x000fe20000000000 */
[----:B0-----:R0:W0:Y:S04]  /*aa00*/  SHFL.IDX PT, R3, R7, 0x3, 0x181f ;  /* 0x00781f0007037f89 */ /* 0x00102800000e0000 */
[----:B------:R-:W-:Y:S01]  /*aa10*/  ISETP.GE.AND P0, PT, R0, R9, PT ;  /* 0x000000090000720c */ /* 0x000fe20003f06270 */
[----:B-1-3--:R1:W3:-:S12]  /*aa20*/  SHFL.IDX PT, R5, R6, 0x3, 0x181f ;  /* 0x00781f0006057f89 */ /* 0x00a2d800000e0000 */
[----:B-1----:R-:W-:Y:S05]  /*aa30*/  @P0 BRA `(.L_x_8989) ;  /* 0x0000000000240947 */ /* 0x002fea0003800000 */
[----:B------:R-:W-:Y:S02]  /*aa40*/  ULDC UR5, c[0x0][0xac8] ;  /* 0x0002b20000057ab9 */ /* 0x000fe40000000800 */
[----:B------:R-:W-:Y:S02]  /*aa50*/  ISETP.GE.AND P2, PT, R2, UR5, PT ;  /* 0x0000000502007c0c */ /* 0x000fe4000bf46270 */
[----:B------:R-:W-:-:S11]  /*aa60*/  ISETP.GE.AND P3, PT, R18, UR5, PT ;  /* 0x0000000512007c0c */ /* 0x000fd6000bf66270 */
[-C--:B--234-:R-:W-:Y:S02]  /*aa70*/  @!P2 LEA R6, P0, R2, R5.reuse, 0x1 ;  /* 0x000000050206a211 */ /* 0x09cfe400078008ff */
[----:B------:R-:W-:Y:S02]  /*aa80*/  @!P3 LEA R4, P1, R18, R5, 0x1 ;  /* 0x000000051204b211 */ /* 0x000fe400078208ff */
[-C--:B0-----:R-:W-:Y:S02]  /*aa90*/  @!P2 LEA.HI.X R7, R2, R3.reuse, R189, 0x1, P0 ;  /* 0x000000030207a211 */ /* 0x081fe400000f0cbd */
[----:B------:R-:W-:-:S03]  /*aaa0*/  @!P3 LEA.HI.X R5, R18, R3, R188, 0x1, P1 ;  /* 0x000000031205b211 */ /* 0x000fc600008f0cbc */
[----:B------:R0:W-:Y:S04]  /*aab0*/  @!P2 ST.E.128 desc[UR46][R6.64], RZ ;  /* 0x000000ff0600a985 */ /* 0x0001e8000c101d2e */
[----:B------:R0:W-:Y:S02]  /*aac0*/  @!P3 ST.E.128 desc[UR46][R4.64], RZ ;  /* 0x000000ff0400b985 */ /* 0x0001e4000c101d2e */
.L_x_8989:
[----:B------:R-:W-:Y:S05]  /*aad0*/  BSYNC B0 ;  /* 0x0000000000007941 */ /* 0x000fea0003800000 */
.L_x_8981:
[----:B------:R-:W-:Y:S02]  /*aae0*/  ULDC UR5, c[0x0][0xc38] ;  /* 0x00030e0000057ab9 */ /* 0x000fe40000000800 */
[----:B------:R-:W-:-:S06]  /*aaf0*/  UISETP.GE.AND UP0, UPT, UR4, UR5, UPT ;  /* 0x000000050400728c */ /* 0x000fcc000bf06270 */
[----:B------:R-:W-:-:S13]  /*ab00*/  PLOP3.LUT P0, PT, PT, PT, UP0, 0x80, 0x0 ;  /* 0x000000000000781c */ /* 0x000fda0003f0f008 */
[----:B------:R-:W-:Y:S05]  /*ab10*/  @!P0 BRA `(.L_x_8998) ;  /* 0xffffff6000a08947 */ /* 0x000fea000383ffff */
[----:B------:R-:W-:Y:S05]  /*ab20*/  EXIT ;  /* 0x000000000000794d */ /* 0x000fea0003800000 */
.L_x_8946:
[----:B------:R-:W-:-:S08]  /*ab30*/  NOP ;  /* 0x0000000000007918 */ /* 0x000fd00000000000 */
[----:B------:R-:W0:-:S00]  /*ab40*/  USETMAXREG.DEALLOC.CTAPOOL 0x18 ;  /* 0x00000018000079c8 */ /* 0x000e0000080e0500 */
        /* <DEDUP_REMOVED lines=38> */
[----:B------:R0:W-:Y:S04]  /*adb0*/  STL [R1+0x4], R2 ;  /* 0x0000040201007387 */ /* 0x0001e80000100800 */
[----:B------:R0:W-:Y:S02]  /*adc0*/  STL [R1+0x1c], RZ ;  /* 0x00001cff01007387 */ /* 0x0001e40000100800 */
.L_x_9086:
        /* <DEDUP_REMOVED lines=14> */
[----:B-1----:R-:W-:Y:S05]  /*aeb0*/  @!P0 BRA `(.L_x_9000) ;  /* 0x0000000000208947 */ /* 0x002fea0003800000 */
        /* <DEDUP_REMOVED lines=8> */
.L_x_9000:
[----:B------:R-:W-:Y:S01]  /*af40*/  ULDC UR8, c[0x0][0xc54] ;  /* 0x0003150000087ab9 */ /* 0x000fe20000000800 */
[----:B------:R-:W-:Y:S01]  /*af50*/  UMOV UR7, UR9 ;  /* 0x0000000900077c82 */ /* 0x000fe20008000000 */
[----:B------:R-:W-:-:S11]  /*af60*/  UISETP.NE.AND UP0, UPT, UR8, 0x1, UPT ;  /* 0x000000010800788c */ /* 0x000fd6000bf05270 */
[----:B------:R-:W-:Y:S02]  /*af70*/  @UP0 ULDC.64 UR10, c[0x0][0xc58] ;  /* 0x00031600000a0ab9 */ /* 0x000fe40000000a00 */
[----:B------:R-:W-:-:S04]  /*af80*/  UIMAD.WIDE.U32 UR4, UR9, UR10, URZ ;  /* 0x0000000a090472a5 */ /* 0x000fc8000f8e003f */
[----:B------:R-:W-:-:S04]  /*af90*/  @UP0 USHF.R.U32.HI UR7, URZ, UR11, UR5 ;  /* 0x0000000b3f070299 */ /* 0x000fc80008011605 */
[----:B------:R-:W-:-:S12]  /*afa0*/  UIMAD UR8, UR7, UR8, URZ ;  /* 0x00000008070872a4 */ /* 0x000fd8000f8e023f */
.L_x_9001:
[----:B------:R-:W-:Y:S01]  /*afb0*/  ULOP3.LUT UR40, URZ, UR7, URZ, 0x33, !UPT ;  /* 0x000000073f287292 */ /* 0x000fe2000f8e333f */
[----:B------:R-:W-:Y:S01]  /*afc0*/  BSSY B7, `(.L_x_9002) ;  /* 0x00003ba000077945 */ /* 0x000fe20003800000 */
[----:B------:R-:W-:Y:S01]  /*afd0*/  ULDC UR5, c[0x0][0x448] ;  /* 0x0001120000057ab9 */ /* 0x000fe20000000800 */
[----:B------:R-:W-:Y:S01]  /*afe0*/  ULDC UR4, c[0x0][0xc3c] ;  /* 0x00030f0000047ab9 */ /* 0x000fe20000000800 */
[----:B------:R-:W-:Y:S02]  /*aff0*/  UISETP.NE.AND UP1, UPT, UR5, 0x1, UPT ;  /* 0x000000010500788c */ /* 0x000fe4000bf25270 */
[----:B------:R-:W-:Y:S01]  /*b000*/  UIADD3 UR40, UR40, UR4, URZ ;  /* 0x0000000428287290 */ /* 0x000fe2000fffe03f */
[----:B------:R-:W-:Y:S01]  /*b010*/  ULDC.64 UR10, c[0x0][0x418] ;  /* 0x00010600000a7ab9 */ /* 0x000fe20000000a00 */
[----:B------:R-:W-:Y:S01]  /*b020*/  ULDC UR5, c[0x0][0x288] ;  /* 0x0000a20000057ab9 */ /* 0x000fe20000000800 */
[----:B------:R-:W-:Y:S02]  /*b030*/  UISETP.NE.U32.AND UP0, UPT, UR10, URZ, UPT ;  /* 0x0000003f0a00728c */ /* 0x000fe4000bf05070 */
[----:B------:R-:W-:-:S02]  /*b040*/  USHF.L.U32 UR7, UR40, 0x7, URZ ;  /* 0x0000000728077899 */ /* 0x000fc4000800063f */
[----:B------:R-:W-:Y:S02]  /*b050*/  UISETP.NE.AND.EX UP0, UPT, UR11, URZ, UPT, UP0 ;  /* 0x0000003f0b00728c */ /* 0x000fe4000bf05300 */
        /* <DEDUP_REMOVED lines=12> */
[----:B------:R-:W-:Y:S02]  /*b120*/  UIADD3 UR8, UR9, -UR8, URZ ;  /* 0x8000000809087290 */ /* 0x000fe4000fffe03f */
[----:B------:R-:W-:Y:S02]  /*b130*/  USHF.R.S32.HI UR9, URZ, 0x1f, UR11 ;  /* 0x0000001f3f097899 */ /* 0x000fe4000801140b */
[----:B------:R-:W-:-:S02]  /*b140*/  USHF.R.S32.HI UR4, URZ, 0x1f, UR7 ;  /* 0x0000001f3f047899 */ /* 0x000fc40008011407 */
[----:B------:R-:W-:Y:S02]  /*b150*/  ULEA.HI UR9, UR9, UR11, URZ, 0x7 ;  /* 0x0000000b09097291 */ /* 0x000fe4000f8f383f */
[----:B------:R-:W-:Y:S01]  /*b160*/  ULEA.HI UR7, UR4, UR7, URZ, 0x7 ;  /* 0x0000000704077291 */ /* 0x000fe2000f8f383f */
[----:B------:R-:W-:Y:S01]  /*b170*/  ULDC UR10, c[0x0][0xc48] ;  /* 0x00031200000a7ab9 */ /* 0x000fe20000000800 */
[----:B------:R-:W-:Y:S02]  /*b180*/  USHF.R.S32.HI UR9, URZ, 0x7, UR9 ;  /* 0x000000073f097899 */ /* 0x000fe40008011409 */
[----:B------:R-:W-:Y:S02]  /*b190*/  USHF.R.S32.HI UR7, URZ, 0x7, UR7 ;  /* 0x000000073f077899 */ /* 0x000fe40008011407 */
        /* <DEDUP_REMOVED lines=32> */
.L_x_9003:
        /* <DEDUP_REMOVED lines=20> */
.L_x_9006:
[----:B------:R-:W-:Y:S05]  /*b4e0*/  BSYNC B6 ;  /* 0x0000000000067941 */ /* 0x000fea0003800000 */
.L_x_9005:
        /* <DEDUP_REMOVED lines=20> */
.L_x_9009:
        /* <DEDUP_REMOVED lines=15> */
.L_x_9008:
[----:B------:R-:W-:Y:S05]  /*b720*/  BSYNC B6 ;  /* 0x0000000000067941 */ /* 0x000fea0003800000 */
.L_x_9007:
        /* <DEDUP_REMOVED lines=27> */
.L_x_9101:
        /* <DEDUP_REMOVED lines=8> */
.L_x_9104:
[----:B------:R-:W-:Y:S05]  /*b960*/  @!P6 BRA `(.L_x_9011) ;  /* 0x0000000000f0e947 */ /* 0x000fea0003800000 */
[----:B------:R-:W-:Y:S01]  /*b970*/  IMAD.MOV.U32 R16, RZ, RZ, R7 ;  /* 0x000000ffff107224 */ /* 0x000fe200078e0007 */
[----:B------:R-:W-:Y:S06]  /*b980*/  @!P1 BRA `(.L_x_9013) ;  /* 0x0000000000449947 */ /* 0x000fec0003800000 */
[----:B------:R-:W2:Y:S01]  /*b990*/  LDC R6, c[0x0][0x43c] ;  /* 0x00010f00ff067b82 */ /* 0x000ea20000000800 */
        /* <DEDUP_REMOVED lines=16> */
.L_x_9013:
[----:B--2---:R-:W2:Y:S01]  /*baa0*/  LDL R2, [R1+0x4] ;  /* 0x0000040001027983 */ /* 0x004ea20000100800 */
[----:B-1----:R-:W-:Y:S01]  /*bab0*/  IMAD R0, R18, 0x8, R17 ;  /* 0x0000000812007824 */ /* 0x002fe200078e0211 */
[----:B--2---:R-:W-:-:S04]  /*bac0*/  SHF.L.U32 R3, R2, 0x1f, RZ ;  /* 0x0000001f02037819 */ /* 0x004fc800000006ff */
[----:B------:R-:W1:Y:S02]  /*bad0*/  SYNCS.PHASECHK.TRANS64.TRYWAIT P0, [R0+URZ+0x28840], R3 ;  /* 0x02884003000075a7 */ /* 0x000e64000800017f */
[----:B-1----:R-:W-:Y:S05]  /*bae0*/  @!P0 BRA `(.L_x_9014) ;  /* 0x0000003800648947 */ /* 0x002fea0003800000 */
.L_x_9105:
        /* <DEDUP_REMOVED lines=11> */
.L_x_9015:
        /* <DEDUP_REMOVED lines=14> */
[----:B------:R-:W-:Y:S01]  /*bc80*/  USHF.L.U32 UR35, UR35, 0x7, URZ ;  /* 0x0000000723237899 */ /* 0x000fe2000800063f */
[----:B------:R-:W-:Y:S01]  /*bc90*/  UMOV UR12, UR36 ;  /* 0x00000024000c7c82 */ /* 0x000fe20008000000 */
[----:B------:R-:W-:Y:S02]  /*bca0*/  UMOV UR13, UR37 ;  /* 0x00000025000d7c82 */ /* 0x000fe40008000000 */
[----:B------:R-:W-:Y:S01]  /*bcb0*/  UIADD3 UR32, UR8, 0x18400, URZ ;  /* 0x0001840008207890 */ /* 0x000fe2000fffe03f */
[----:B------:R2:W-:Y:S01]  /*bcc0*/  STL [R1+0xc], R0 ;  /* 0x00000c0001007387 */ /* 0x0005e20000100800 */
[----:B------:R-:W-:Y:S01]  /*bcd0*/  UIADD3 UR8, UR8, 0x1c400, URZ ;  /* 0x0001c40008087890 */ /* 0x000fe2000fffe03f */
[----:B------:R-:W-:Y:S01]  /*bce0*/  UMOV UR9, UR33 ;  /* 0x0000002100097c82 */ /* 0x000fe20008000000 */
[----:B------:R-:W-:-:S05]  /*bcf0*/  UMOV UR11, UR35 ;  /* 0x00000023000b7c82 */ /* 0x000fca0008000000 */
[----:B------:R2:W-:Y:S02]  /*bd00*/  UTMALDG.4D [UR32], [UR4], desc[UR6] ;  /* 0x00000620040075b4 */ /* 0x0005e40008019000 */
[----:B------:R2:W-:Y:S02]  /*bd10*/  UTMALDG.4D [UR8], [UR4], desc[UR6] ;  /* 0x00000608040075b4 */ /* 0x0005e40008019000 */
[----:B--2---:R-:W-:Y:S01]  /*bd20*/  NOP ;  /* 0x0000000000007918 */ /* 0x004fe20000000000 */
.L_x_9011:
        /* <DEDUP_REMOVED lines=22> */
.L_x_9017:
[----:B------:R-:W-:Y:S05]  /*be90*/  BSYNC B6 ;  /* 0x0000000000067941 */ /* 0x000fea0003800000 */
.L_x_9016:
        /* <DEDUP_REMOVED lines=30> */
[----:B------:R-:W-:Y:S01]  /*c080*/  LOP3.LUT R9, R9, 0x40, RZ, 0xfc, !PT ;  /* 0x0000004009097812 */ /* 0x000fe200078efcff */
[----:B------:R-:W-:Y:S01]  /*c090*/  IMAD.U32 R4, RZ, RZ, UR4 ;  /* 0x00000004ff047e24 */ /* 0x000fe2000f8e00ff */
[----:B------:R-:W-:Y:S01]  /*c0a0*/  ULDC.64 UR4, c[0x0][0x2d0] ;  /* 0x0000b40000047ab9 */ /* 0x000fe20000000a00 */
        /* <DEDUP_REMOVED lines=29> */
[----:B------:R-:W-:Y:S01]  /*c280*/  IMAD.U32 R2, RZ, RZ, UR40 ;  /* 0x00000028ff027e24 */ /* 0x000fe2000f8e00ff */
[----:B------:R-:W-:Y:S02]  /*c290*/  ULDC UR4, c[0x0][0x288] ;  /* 0x0000a20000047ab9 */ /* 0x000fe40000000800 */
[----:B------:R-:W-:Y:S01]  /*c2a0*/  IMAD R3, R7, UR4, RZ ;  /* 0x0000000407037c24 */ /* 0x000fe2000f8e02ff */
[----:B------:R-:W1:Y:S04]  /*c2b0*/  SHFL.IDX PT, R6, R0, RZ, 0x181f ;  /* 0x00181fff00067589 */ /* 0x000e6800000e0000 */
[----:B------:R-:W-:Y:S01]  /*c2c0*/  SHFL.IDX PT, R8, R4, 0x1, 0x181f ;  /* 0x00381f0004087f89 */ /* 0x000fe200000e0000 */
[----:B0-----:R-:W-:-:S04]  /*c2d0*/  LOP3.LUT R5, R5, 0x7f, RZ, 0xc0, !PT ;  /* 0x0000007f05057812 */ /* 0x001fc800078ec0ff */
[----:B------:R-:W-:-:S05]  /*c2e0*/  SHF.R.U32.HI R5, RZ, 0x3, R5 ;  /* 0x00000003ff057819 */ /* 0x000fca0000011605 */
[----:B------:R-:W-:-:S04]  /*c2f0*/  IMAD R2, R2, 0x80, R5 ;  /* 0x0000008002027824 */ /* 0x000fc800078e0205 */
[C---:B------:R-:W-:Y:S01]  /*c300*/  VIADD R5, R2.reuse, 0x10 ;  /* 0x0000001002057836 */ /* 0x040fe20000000000 */
[----:B------:R-:W-:-:S04]  /*c310*/  ISETP.GE.AND P3, PT, R2, R3, PT ;  /* 0x000000030200720c */ /* 0x000fc80003f66270 */
[----:B------:R-:W-:Y:S02]  /*c320*/  ISETP.GE.AND P2, PT, R5, R3, PT ;  /* 0x000000030500720c */ /* 0x000fe40003f46270 */
[----:B------:R-:W0:Y:S07]  /*c330*/  SHFL.IDX PT, R5, R4, RZ, 0x181f ;  /* 0x00181fff04057589 */ /* 0x000e2e00000e0000 */
[----:B-1----:R-:W-:-:S05]  /*c340*/  @!P3 LEA R6, P4, R10, R6, 0x1 ;  /* 0x000000060a06b211 */ /* 0x002fca00078808ff */
[----:B0-----:R-:W-:Y:S02]  /*c350*/  @!P3 IMAD.X R7, RZ, RZ, R5, P4 ;  /* 0x000000ffff07b224 */ /* 0x001fe400020e0605 */
[----:B------:R-:W0:Y:S04]  /*c360*/  SHFL.IDX PT, R5, R0, 0x1, 0x181f ;  /* 0x00381f0000057f89 */ /* 0x000e2800000e0000 */
[----:B-----5:R-:W-:Y:S04]  /*c370*/  @!P3 LDGSTS.E.BYPASS.LTC128B.128 [R9+0x10400], desc[UR46][R6.64], !P1 ;  /* 0x104000000609bfae */ /* 0x020fe8000c901d6e */
[----:B------:R1:W-:Y:S01]  /*c380*/  @!P3 LDGSTS.E.BYPASS.LTC128B.128 [R9+0x14400], desc[UR46][R6.64+0x80], !P0 ;  /* 0x144000800609bfae */ /* 0x0003e2000c101d6e */
[----:B0-----:R-:W-:-:S05]  /*c390*/  @!P2 LEA R5, P4, R10, R5, 0x1 ;  /* 0x000000050a05a211 */ /* 0x001fca00078808ff */
[----:B------:R-:W-:Y:S02]  /*c3a0*/  @!P2 IMAD.X R8, RZ, RZ, R8, P4 ;  /* 0x000000ffff08a224 */ /* 0x000fe400020e0608 */
[----:B-1----:R-:W-:Y:S02]  /*c3b0*/  @!P2 IMAD.MOV.U32 R6, RZ, RZ, R5 ;  /* 0x000000ffff06a224 */ /* 0x002fe400078e0005 */
        /* <DEDUP_REMOVED lines=50> */
.L_x_9122:
        /* <DEDUP_REMOVED lines=11> */
.L_x_9020:
[----:B------:R-:W-:Y:S05]  /*c790*/  BSYNC B0 ;  /* 0x0000000000007941 */ /* 0x000fea0003800000 */
.L_x_9019:
[----:B------:R-:W-:Y:S01]  /*c7a0*/  NOP ;  /* 0x0000000000007918 */ /* 0x000fe20000000000 */
[----:B------:R-:W-:Y:S01]  /*c7b0*/  PLOP3.LUT P0, PT, PT, PT, PT, 0x80, 0x0 ;  /* 0x000000000000781c */ /* 0x000fe20003f0f070 */
[----:B0-----:R-:W-:-:S12]  /*c7c0*/  VIADD R6, R17, 0x28800 ;  /* 0x0002880011067836 */ /* 0x001fd80000000000 */
.L_x_9021:
        /* <DEDUP_REMOVED lines=18> */
.L_x_9123:
[----:B------:R-:W-:Y:S05]  /*c8f0*/  BSYNC B0 ;  /* 0x0000000000007941 */ /* 0x000fea0003800000 */
.L_x_9022:
        /* <DEDUP_REMOVED lines=22> */
[----:B--2---:R-:W-:Y:S01]  /*ca60*/  ISETP.NE.AND P1, PT, R2, RZ, PT ;  /* 0x000000ff0200720c */ /* 0x004fe20003f25270 */
[----:B------:R-:W-:-:S12]  /*ca70*/  IMAD.MOV.U32 R2, RZ, RZ, R16 ;  /* 0x000000ffff027224 */ /* 0x000fd800078e0010 */
[----:B------:R-:W-:Y:S05]  /*ca80*/  @!P1 BRA `(.L_x_9028) ;  /* 0x0000000000509947 */ /* 0x000fea0003800000 */
[----:B------:R-:W2:Y:S01]  /*ca90*/  LDL R10, [R1+0x8] ;  /* 0x00000800010a7983 */ /* 0x000ea20000100800 */
[----:B------:R-:W0:Y:S03]  /*caa0*/  LDC R5, c[0x0][0x43c] ;  /* 0x00010f00ff057b82 */ /* 0x000e260000000800 */
[----:B------:R-:W3:Y:S01]  /*cab0*/  LDL R11, [R1] ;  /* 0x00000000010b7983 */ /* 0x000ee20000100800 */
[----:B------:R-:W-:Y:S01]  /*cac0*/  IMAD.MOV.U32 R4, RZ, RZ, R7 ;  /* 0x000000ffff047224 */ /* 0x000fe200078e0007 */
        /* <DEDUP_REMOVED lines=16> */
.L_x_9028:
[----:B------:R-:W-:Y:S01]  /*cbd0*/  IMAD R4, R0, 0x8, R17 ;  /* 0x0000000800047824 */ /* 0x000fe200078e0211 */
[----:B0-----:R-:W-:Y:S01]  /*cbe0*/  SHF.L.U32 R3, R9, 0x1f, RZ ;  /* 0x0000001f09037819 */ /* 0x001fe200000006ff */
[----:B------:R-:W-:Y:S03]  /*cbf0*/  BSSY B1, `(.L_x_9029) ;  /* 0x0000003000017945 */ /* 0x000fe60003800000 */
[----:B------:R-:W0:Y:S02]  /*cc00*/  SYNCS.PHASECHK.TRANS64.TRYWAIT P0, [R4+URZ+0x28840], R3 ;  /* 0x02884003040075a7 */ /* 0x000e24000800017f */
[----:B0-----:R-:W-:Y:S05]  /*cc10*/  @!P0 BRA `(.L_x_9030) ;  /* 0x0000003000d88947 */ /* 0x001fea0003800000 */
.L_x_9124:
[----:B------:R-:W-:Y:S05]  /*cc20*/  BSYNC B1 ;  /* 0x0000000000017941 */ /* 0x000fea0003800000 */
.L_x_9029:
        /* <DEDUP_REMOVED lines=12> */
.L_x_9032:
[----:B------:R-:W-:Y:S05]  /*ccf0*/  BSYNC B1 ;  /* 0x0000000000017941 */ /* 0x000fea0003800000 */
.L_x_9031:
        /* <DEDUP_REMOVED lines=11> */
[----:B------:R-:W-:-:S12]  /*cdb0*/  USHF.L.U32 UR11, UR11, 0x7, URZ ;  /* 0x000000070b0b7899 */ /* 0x000fd8000800063f */
.L_x_9033:
        /* <DEDUP_REMOVED lines=15> */
.L_x_9034:
        /* <DEDUP_REMOVED lines=15> */
.L_x_9125:
[----:B------:R-:W-:Y:S05]  /*cfa0*/  BSYNC B1 ;  /* 0x0000000000017941 */ /* 0x000fea0003800000 */
.L_x_9035:
        /* <DEDUP_REMOVED lines=12> */
.L_x_9038:
[----:B------:R-:W-:Y:S05]  /*d070*/  BSYNC B1 ;  /* 0x0000000000017941 */ /* 0x000fea0003800000 */
.L_x_9037:
[----:B------:R-:W-:Y:S01]  /*d080*/  R2UR UR6, R12 ;  /* 0x000000000c0672ca */ /* 0x000fe200000e0000 */
[C-C-:B0-----:R-:W-:Y:S01]  /*d090*/  IMAD R3, R18.reuse, 0x8, R17.reuse ;  /* 0x0000000812037824 */ /* 0x141fe200078e0211 */
[----:B------:R-:W-:Y:S01]  /*d0a0*/  R2UR UR7, R13 ;  /* 0x000000000d0772ca */ /* 0x000fe200000e0000 */
[----:B------:R-:W-:Y:S01]  /*d0b0*/  IMAD R4, R18, 0x8000, R17 ;  /* 0x0000800012047824 */ /* 0x000fe200078e0211 */
[----:B------:R-:W-:Y:S01]  /*d0c0*/  R2UR UR10, R10 ;  /* 0x000000000a0a72ca */ /* 0x000fe200000e0000 */
[----:B------:R-:W-:Y:S01]  /*d0d0*/  UIADD3 UR4, UP0, UR44, 0x470, URZ ;  /* 0x000004702c047890 */ /* 0x000fe2000ff1e03f */
[----:B------:R-:W-:Y:S01]  /*d0e0*/  PLOP3.LUT P0, PT, PT, PT, PT, 0x80, 0x0 ;  /* 0x000000000000781c */ /* 0x000fe20003f0f070 */
[----:B------:R-:W-:Y:S02]  /*d0f0*/  IMAD.SHL.U32 R5, R19, 0x80, RZ ;  /* 0x0000008013057824 */ /* 0x000fe400078e00ff */
[----:B------:R-:W-:Y:S01]  /*d100*/  VIADD R3, R3, 0x28850 ;  /* 0x0002885003037836 */ /* 0x000fe20000000000 */
[----:B------:R-:W-:Y:S01]  /*d110*/  UIADD3.X UR5, URZ, UR45, URZ, UP0, !UPT ;  /* 0x0000002d3f057290 */ /* 0x000fe200087fe43f */
[----:B------:R-:W-:-:S11]  /*d120*/  VIADD R10, R4, 0x400 ;  /* 0x00000400040a7836 */ /* 0x000fd60000000000 */
.L_x_9039:
        /* <DEDUP_REMOVED lines=15> */
.L_x_9040:
        /* <DEDUP_REMOVED lines=12> */
.L_x_9027:
[----:B------:R-:W-:Y:S05]  /*d2e0*/  BSYNC B0 ;  /* 0x0000000000007941 */ /* 0x000fea0003800000 */
.L_x_9026:
[----:B------:R0:W-:Y:S01]  /*d2f0*/  STL [R1+0x4], R9 ;  /* 0x0000040901007387 */ /* 0x0001e20000100800 */
[----:B------:R-:W-:Y:S01]  /*d300*/  UIADD3 UR4, UR39, -0x3, URZ ;  /* 0xfffffffd27047890 */ /* 0x000fe2000fffe03f */
[----:B------:R-:W-:-:S05]  /*d310*/  IMAD.MOV.U32 R18, RZ, RZ, R0 ;  /* 0x000000ffff127224 */ /* 0x000fca00078e0000 */
[----:B------:R-:W-:-:S07]  /*d320*/  IMAD.U32 R0, RZ, RZ, UR4 ;  /* 0x00000004ff007e24 */ /* 0x000fce000f8e00ff */
.L_x_9025:
[----:B------:R-:W-:Y:S01]  /*d330*/  ISETP.NE.AND P0, PT, R7, RZ, PT ;  /* 0x000000ff0700720c */ /* 0x000fe20003f05270 */
[----:B------:R-:W-:-:S12]  /*d340*/  BSSY B0, `(.L_x_9024) ;  /* 0x000012d000007945 */ /* 0x000fd80003800000 */
[----:B------:R-:W-:Y:S05]  /*d350*/  @!P0 BRA `(.L_x_9041) ;  /* 0x0000001000ac8947 */ /* 0x000fea0003800000 */
[----:B------:R-:W-:-:S07]  /*d360*/  IMAD.MOV.U32 R8, RZ, RZ, R16 ;  /* 0x000000ffff087224 */ /* 0x000fce00078e0010 */
.L_x_9072:
        /* <DEDUP_REMOVED lines=10> */
[----:B-1----:R-:W-:Y:S05]  /*d410*/  @!P1 BRA `(.L_x_9043) ;  /* 0x0000000800209947 */ /* 0x002fea0003800000 */
        /* <DEDUP_REMOVED lines=24> */
.L_x_9044:
[----:B------:R-:W-:Y:S01]  /*d5a0*/  IMAD R3, R4, 0x8, R17 ;  /* 0x0000000804037824 */ /* 0x000fe200078e0211 */
[----:B------:R-:W-:Y:S01]  /*d5b0*/  SHF.L.U32 R2, R5, 0x1f, RZ ;  /* 0x0000001f05027819 */ /* 0x000fe200000006ff */
[----:B------:R-:W-:Y:S03]  /*d5c0*/  BSSY B2, `(.L_x_9045) ;  /* 0x0000003000027945 */ /* 0x000fe60003800000 */
[----:B------:R-:W2:Y:S02]  /*d5d0*/  SYNCS.PHASECHK.TRANS64.TRYWAIT P0, [R3+URZ+0x28840], R2 ;  /* 0x02884002030075a7 */ /* 0x000ea4000800017f */
[----:B--2---:R-:W-:Y:S05]  /*d5e0*/  @!P0 BRA `(.L_x_9046) ;  /* 0x00000028008c8947 */ /* 0x004fea0003800000 */
.L_x_9126:
[----:B------:R-:W-:Y:S05]  /*d5f0*/  BSYNC B2 ;  /* 0x0000000000027941 */ /* 0x000fea0003800000 */
.L_x_9045:
        /* <DEDUP_REMOVED lines=12> */
.L_x_9048:
[----:B------:R-:W-:Y:S05]  /*d6c0*/  BSYNC B2 ;  /* 0x0000000000027941 */ /* 0x000fea0003800000 */
.L_x_9047:
        /* <DEDUP_REMOVED lines=11> */
.L_x_9049:
        /* <DEDUP_REMOVED lines=16> */
.L_x_9050:
        /* <DEDUP_REMOVED lines=16> */
.L_x_9127:
[----:B------:R-:W-:Y:S05]  /*d980*/  BSYNC B2 ;  /* 0x0000000000027941 */ /* 0x000fea0003800000 */
.L_x_9051:
        /* <DEDUP_REMOVED lines=11> */
.L_x_9054:
[----:B------:R-:W-:Y:S05]  /*da40*/  BSYNC B2 ;  /* 0x0000000000027941 */ /* 0x000fea0003800000 */
.L_x_9053:
[----:B------:R-:W-:Y:S01]  /*da50*/  R2UR UR10, R12 ;  /* 0x000000000c0a72ca */ /* 0x000fe200000e0000 */
[----:B------:R-:W-:Y:S01]  /*da60*/  IMAD R18, R18, 0x8000, R17 ;  /* 0x0000800012127824 */ /* 0x000fe200078e0211 */
[----:B------:R-:W-:Y:S01]  /*da70*/  R2UR UR6, R10 ;  /* 0x000000000a0672ca */ /* 0x000fe200000e0000 */
[----:B------:R-:W-:Y:S01]  /*da80*/  UIADD3 UR4, UP0, UR44, 0x470, URZ ;  /* 0x000004702c047890 */ /* 0x000fe2000ff1e03f */
[----:B------:R-:W-:Y:S01]  /*da90*/  R2UR UR7, R11 ;  /* 0x000000000b0772ca */ /* 0x000fe200000e0000 */
[----:B0-----:R-:W-:Y:S01]  /*daa0*/  IMAD.SHL.U32 R3, R19, 0x80, RZ ;  /* 0x0000008013037824 */ /* 0x001fe200078e00ff */
[----:B------:R-:W-:Y:S01]  /*dab0*/  PLOP3.LUT P0, PT, PT, PT, PT, 0x80, 0x0 ;  /* 0x000000000000781c */ /* 0x000fe20003f0f070 */
[----:B------:R-:W-:Y:S01]  /*dac0*/  VIADD R2, R2, 0x50 ;  /* 0x0000005002027836 */ /* 0x000fe20000000000 */
[----:B------:R-:W-:Y:S01]  /*dad0*/  UIADD3.X UR5, URZ, UR45, URZ, UP0, !UPT ;  /* 0x0000002d3f057290 */ /* 0x000fe200087fe43f */
[----:B------:R-:W-:-:S11]  /*dae0*/  VIADD R9, R18, 0x400 ;  /* 0x0000040012097836 */ /* 0x000fd60000000000 */
.L_x_9055:
        /* <DEDUP_REMOVED lines=15> */
.L_x_9056:
        /* <DEDUP_REMOVED lines=12> */
.L_x_9043:
[----:B------:R-:W-:Y:S05]  /*dca0*/  BSYNC B1 ;  /* 0x0000000000017941 */ /* 0x000fea0003800000 */
.L_x_9042:
        /* <DEDUP_REMOVED lines=34> */
.L_x_9059:
[----:B------:R-:W-:Y:S01]  /*ded0*/  IMAD R2, R18, 0x8, R17 ;  /* 0x0000000812027824 */ /* 0x000fe200078e0211 */
[----:B------:R-:W-:Y:S01]  /*dee0*/  SHF.L.U32 R3, R10, 0x1f, RZ ;  /* 0x0000001f0a037819 */ /* 0x000fe200000006ff */
[----:B------:R-:W-:Y:S03]  /*def0*/  BSSY B2, `(.L_x_9060) ;  /* 0x0000003000027945 */ /* 0x000fe60003800000 */
[----:B------:R-:W3:Y:S02]  /*df00*/  SYNCS.PHASECHK.TRANS64.TRYWAIT P0, [R2+URZ+0x28840], R3 ;  /* 0x02884003020075a7 */ /* 0x000ee4000800017f */
[----:B---3--:R-:W-:Y:S05]  /*df10*/  @!P0 BRA `(.L_x_9061) ;  /* 0x0000002000688947 */ /* 0x008fea0003800000 */
.L_x_9128:
[----:B------:R-:W-:Y:S05]  /*df20*/  BSYNC B2 ;  /* 0x0000000000027941 */ /* 0x000fea0003800000 */
.L_x_9060:
        /* <DEDUP_REMOVED lines=12> */
.L_x_9063:
[----:B------:R-:W-:Y:S05]  /*dff0*/  BSYNC B2 ;  /* 0x0000000000027941 */ /* 0x000fea0003800000 */
.L_x_9062:
        /* <DEDUP_REMOVED lines=8> */
[----:B------:R-:W-:Y:S01]  /*e080*/  IMAD.SHL.U32 R9, R7, 0x80, RZ ;  /* 0x0000008007097824 */ /* 0x000fe200078e00ff */
[----:B------:R-:W-:Y:S01]  /*e090*/  UMOV UR6, 0x0 ;  /* 0x0000000000067882 */ /* 0x000fe20000000000 */
[----:B-1----:R-:W-:Y:S01]  /*e0a0*/  VIADD R10, R2, 0x18400 ;  /* 0x00018400020a7836 */ /* 0x002fe20000000000 */
[----:B------:R-:W-:-:S09]  /*e0b0*/  UMOV UR7, 0x14f00000 ;  /* 0x14f0000000077882 */ /* 0x000fd20000000000 */
.L_x_9064:
        /* <DEDUP_REMOVED lines=16> */
.L_x_9065:
        /* <DEDUP_REMOVED lines=15> */
.L_x_9129:
[----:B------:R-:W-:Y:S05]  /*e2b0*/  BSYNC B2 ;  /* 0x0000000000027941 */ /* 0x000fea0003800000 */
.L_x_9066:
        /* <DEDUP_REMOVED lines=11> */
.L_x_9069:
[----:B------:R-:W-:Y:S05]  /*e370*/  BSYNC B2 ;  /* 0x0000000000027941 */ /* 0x000fea0003800000 */
.L_x_9068:
[----:B------:R-:W-:Y:S01]  /*e380*/  R2UR UR10, R12 ;  /* 0x000000000c0a72ca */ /* 0x000fe200000e0000 */
[----:B------:R-:W-:Y:S01]  /*e390*/  IMAD R4, R4, 0x8000, R17 ;  /* 0x0000800004047824 */ /* 0x000fe200078e0211 */
[----:B------:R-:W-:Y:S01]  /*e3a0*/  R2UR UR6, R10 ;  /* 0x000000000a0672ca */ /* 0x000fe200000e0000 */
[----:B------:R-:W-:Y:S01]  /*e3b0*/  UIADD3 UR4, UP0, UR44, 0x470, URZ ;  /* 0x000004702c047890 */ /* 0x000fe2000ff1e03f */
[----:B------:R-:W-:Y:S01]  /*e3c0*/  R2UR UR7, R11 ;  /* 0x000000000b0772ca */ /* 0x000fe200000e0000 */
[----:B------:R-:W-:Y:S01]  /*e3d0*/  IMAD.SHL.U32 R3, R19, 0x80, RZ ;  /* 0x0000008013037824 */ /* 0x000fe200078e00ff */
[----:B------:R-:W-:Y:S01]  /*e3e0*/  PLOP3.LUT P0, PT, PT, PT, PT, 0x80, 0x0 ;  /* 0x000000000000781c */ /* 0x000fe20003f0f070 */
[----:B0-----:R-:W-:Y:S01]  /*e3f0*/  VIADD R2, R2, 0x50 ;  /* 0x0000005002027836 */ /* 0x001fe20000000000 */
[----:B------:R-:W-:Y:S01]  /*e400*/  UIADD3.X UR5, URZ, UR45, URZ, UP0, !UPT ;  /* 0x0000002d3f057290 */ /* 0x000fe200087fe43f */
[----:B------:R-:W-:-:S11]  /*e410*/  VIADD R5, R4, 0x400 ;  /* 0x0000040004057836 */ /* 0x000fd60000000000 */
.L_x_9070:
        /* <DEDUP_REMOVED lines=15> */
.L_x_9071:
        /* <DEDUP_REMOVED lines=12> */
.L_x_9058:
[----:B------:R-:W-:Y:S05]  /*e5d0*/  BSYNC B1 ;  /* 0x0000000000017941 */ /* 0x000fea0003800000 */
.L_x_9057:
[C---:B------:R-:W-:Y:S01]  /*e5e0*/  ISETP.GT.AND P0, PT, R0.reuse, 0x1, PT ;  /* 0x000000010000780c */ /* 0x040fe20003f04270 */
[----:B------:R-:W-:-:S12]  /*e5f0*/  VIADD R0, R0, 0xfffffffe ;  /* 0xfffffffe00007836 */ /* 0x000fd80000000000 */
[----:B------:R-:W-:Y:S05]  /*e600*/  @P0 BRA `(.L_x_9072) ;  /* 0xffffffec00580947 */ /* 0x000fea000383ffff */
.L_x_9041:
[----:B------:R-:W-:Y:S05]  /*e610*/  BSYNC B0 ;  /* 0x0000000000007941 */ /* 0x000fea0003800000 */
.L_x_9024:
[----:B0-----:R-:W0:Y:S01]  /*e620*/  S2R R0, SR_TID.X ;  /* 0x0000000000007919 */ /* 0x001e220000002100 */
[----:B------:R-:W-:Y:S01]  /*e630*/  BSSY B0, `(.L_x_9073) ;  /* 0x0000011000007945 */ /* 0x000fe20003800000 */
[----:B0-----:R-:W-:-:S04]  /*e640*/  LOP3.LUT R6, R0, 0x7f, RZ, 0xc0, !PT ;  /* 0x0000007f00067812 */ /* 0x001fc800078ec0ff */
[----:B------:R-:W-:-:S13]  /*e650*/  ISETP.NE.AND P1, PT, R6, RZ, PT ;  /* 0x000000ff0600720c */ /* 0x000fda0003f25270 */
[----:B------:R-:W-:Y:S05]  /*e660*/  @P1 BRA `(.L_x_9074) ;  /* 0x0000000000341947 */ /* 0x000fea0003800000 */
[----:B------:R-:W0:Y:S01]  /*e670*/  S2R R5, SR_LANEID ;  /* 0x0000000000057919 */ /* 0x000e220000000000 */
[----:B------:R-:W-:Y:S01]  /*e680*/  VOTEU.ANY UR4, UPT, PT ;  /* 0x0000000000047886 */ /* 0x000fe200038e0100 */
[----:B------:R-:W2:Y:S01]  /*e690*/  LDC.64 R2, c[0x0][0xc80] ;  /* 0x00032000ff027b82 */ /* 0x000ea20000000a00 */
[----:B------:R-:W0:Y:S02]  /*e6a0*/  FLO.U32 R0, UR4 ;  /* 0x0000000400007d00 */ /* 0x000e2400080e0000 */
[----:B0-----:R-:W-:-:S06]  /*e6b0*/  ISETP.EQ.U32.AND P0, PT, R0, R5, PT ;  /* 0x000000050000720c */ /* 0x001fcc0003f02070 */
[----:B------:R-:W2:Y:S07]  /*e6c0*/  POPC R5, UR4 ;  /* 0x0000000400057d09 */ /* 0x000eae0008000000 */
[----:B--2---:R-:W2:Y:S01]  /*e6d0*/  @P0 ATOMG.E.ADD.STRONG.GPU PT, R3, desc[UR46][R2.64], R5 ;  /* 0x00000005020309a8 */ /* 0x004ea200081ee1ee */
[----:B------:R-:W0:Y:S02]  /*e6e0*/  S2R R4, SR_LTMASK ;  /* 0x0000000000047919 */ /* 0x000e240000003900 */
[----:B0-----:R-:W-:-:S04]  /*e6f0*/  LOP3.LUT R4, R4, UR4, RZ, 0xc0, !PT ;  /* 0x0000000404047c12 */ /* 0x001fc8000f8ec0ff */
[----:B------:R-:W0:Y:S01]  /*e700*/  POPC R7, R4 ;  /* 0x0000000400077309 */ /* 0x000e220000000000 */
[----:B--2---:R-:W0:Y:S02]  /*e710*/  SHFL.IDX PT, R0, R3, R0, 0x1f ;  /* 0x00001f0003007589 */ /* 0x004e2400000e0000 */
[----:B0-----:R-:W-:-:S05]  /*e720*/  IADD3 R0, R0, UR41, R7 ;  /* 0x0000002900007c10 */ /* 0x001fca000fffe007 */
[----:B------:R0:W-:Y:S02]  /*e730*/  STL [R1+0x18], R0 ;  /* 0x0000180001007387 */ /* 0x0001e40000100800 */
.L_x_9074:
[----:B------:R-:W-:Y:S05]  /*e740*/  BSYNC B0 ;  /* 0x0000000000007941 */ /* 0x000fea0003800000 */
.L_x_9073:
        /* <DEDUP_REMOVED lines=11> */
.L_x_9130:
[----:B------:R-:W-:Y:S05]  /*e800*/  BSYNC B1 ;  /* 0x0000000000017941 */ /* 0x000fea0003800000 */
.L_x_9077:
        /* <DEDUP_REMOVED lines=9> */
.L_x_9080:
[----:B------:R-:W-:Y:S05]  /*e8a0*/  BSYNC B1 ;  /* 0x0000000000017941 */ /* 0x000fea0003800000 */
.L_x_9079:
[----:B0-----:R-:W-:Y:S01]  /*e8b0*/  IMAD R0, R18, 0x8000, R17 ;  /* 0x0000800012007824 */ /* 0x001fe200078e0211 */
[----:B------:R-:W-:Y:S01]  /*e8c0*/  UIADD3 UR4, UP0, UR44, 0x470, URZ ;  /* 0x000004702c047890 */ /* 0x000fe2000ff1e03f */
[----:B------:R-:W-:Y:S01]  /*e8d0*/  VIADD R2, R3, 0x28850 ;  /* 0x0002885003027836 */ /* 0x000fe20000000000 */
[----:B------:R-:W-:Y:S01]  /*e8e0*/  PLOP3.LUT P0, PT, PT, PT, PT, 0x80, 0x0 ;  /* 0x000000000000781c */ /* 0x000fe20003f0f070 */
[----:B------:R-:W-:Y:S01]  /*e8f0*/  IMAD.SHL.U32 R19, R19, 0x80, RZ ;  /* 0x0000008013137824 */ /* 0x000fe200078e00ff */
[----:B------:R-:W-:Y:S01]  /*e900*/  UIADD3.X UR5, URZ, UR45, URZ, UP0, !UPT ;  /* 0x0000002d3f057290 */ /* 0x000fe200087fe43f */
[----:B------:R-:W-:Y:S01]  /*e910*/  VIADD R3, R0, 0x400 ;  /* 0x0000040000037836 */ /* 0x000fe20000000000 */
[----:B------:R-:W-:Y:S01]  /*e920*/  UMOV UR6, 0x0 ;  /* 0x0000000000067882 */ /* 0x000fe20000000000 */
[----:B------:R-:W-:Y:S01]  /*e930*/  UMOV UR7, 0x14f00000 ;  /* 0x14f0000000077882 */ /* 0x000fe20000000000 */
[----:B------:R-:W-:-:S08]  /*e940*/  UMOV UR10, URZ ;  /* 0x0000003f000a7c82 */ /* 0x000fd00008000000 */
.L_x_9081:
        /* <DEDUP_REMOVED lines=15> */
.L_x_9082:
        /* <DEDUP_REMOVED lines=10> */
.L_x_9076:
[----:B------:R-:W-:Y:S05]  /*eae0*/  BSYNC B0 ;  /* 0x0000000000007941 */ /* 0x000fea0003800000 */
.L_x_9075:
[----:B------:R-:W2:Y:S01]  /*eaf0*/  LDL.LU R3, [R1+0x4] ;  /* 0x0000040001037983 */ /* 0x000ea20000300800 */
[----:B------:R-:W-:-:S05]  /*eb00*/  VIADD R18, R18, 0x1 ;  /* 0x0000000112127836 */ /* 0x000fca0000000000 */
[----:B------:R-:W-:-:S04]  /*eb10*/  ISETP.NE.AND P0, PT, R18, 0x2, PT ;  /* 0x000000021200780c */ /* 0x000fc80003f05270 */
[----:B------:R-:W-:Y:S02]  /*eb20*/  SEL R0, RZ, 0x1, P0 ;  /* 0x00000001ff007807 */ /* 0x000fe40000000000 */
[----:B------:R-:W-:Y:S02]  /*eb30*/  SEL R18, R18, RZ, P0 ;  /* 0x000000ff12127207 */ /* 0x000fe40000000000 */
[----:B--2---:R-:W-:-:S05]  /*eb40*/  LOP3.LUT R3, R3, R0, RZ, 0x3c, !PT ;  /* 0x0000000003037212 */ /* 0x004fca00078e3cff */
[----:B------:R0:W-:Y:S02]  /*eb50*/  STL [R1+0x4], R3 ;  /* 0x0000040301007387 */ /* 0x0001e40000100800 */
.L_x_9004:
[----:B------:R-:W-:Y:S05]  /*eb60*/  BSYNC B7 ;  /* 0x0000000000077941 */ /* 0x000fea0003800000 */
.L_x_9002:
[----:B--2---:R-:W2:Y:S04]  /*eb70*/  LDL R0, [R1+0x20] ;  /* 0x0000200001007983 */ /* 0x004ea80000100800 */
[----:B0-----:R0:W5:Y:S01]  /*eb80*/  LDL R2, [R1+0x18] ;  /* 0x0000180001027983 */ /* 0x0011620000100800 */
        /* <DEDUP_REMOVED lines=12> */
.L_x_9083:
[----:B------:R-:W-:-:S03]  /*ec50*/  UMOV UR4, 0xffffffff ;  /* 0xffffffff00047882 */ /* 0x000fc60000000000 */
[----:B------:R-:W-:Y:S05]  /*ec60*/  BRA.DIV UR4, `(.L_x_9085) ;  /* 0x0000001604507947 */ /* 0x000fea000b800000 */
[----:B-----5:R0:W2:Y:S02]  /*ec70*/  SHFL.IDX PT, R14, R2, RZ, 0x1f ;  /* 0x00001fff020e7589 */ /* 0x0200a400000e0000 */
.L_x_9133:
[----:B------:R-:W3:Y:S01]  /*ec80*/  @!P1 S2R R3, SR_CgaCtaId ;  /* 0x0000000000039919 */ /* 0x000ee20000008800 */
[----:B------:R-:W-:Y:S05]  /*ec90*/  WARPSYNC.ALL ;  /* 0x0000000000007948 */ /* 0x000fea0003800000 */
[----:B------:R-:W-:Y:S01]  /*eca0*/  BAR.SYNC.DEFER_BLOCKING 0x4, 0x180 ;  /* 0x0106000000007b1d */ /* 0x000fe20000010000 */
[----:B------:R-:W-:-:S05]  /*ecb0*/  @!P1 MOV R0, 0x400 ;  /* 0x0000040000009802 */ /* 0x000fca0000000f00 */
[----:B--2---:R2:W-:Y:S01]  /*ecc0*/  STL [R1+0x18], R14 ;  /* 0x0000180e01007387 */ /* 0x0045e20000100800 */
[----:B---3--:R-:W-:-:S05]  /*ecd0*/  @!P1 LEA R17, R3, R0, 0x18 ;  /* 0x0000000003119211 */ /* 0x008fca00078ec0ff */
[----:B------:R2:W-:Y:S01]  /*ece0*/  @!P1 STS [R17+0x288d0], R2 ;  /* 0x0288d00211009388 */ /* 0x0005e20000000800 */
[----:B------:R-:W-:Y:S06]  /*ecf0*/  BAR.ARV 0x5, 0x180 ;  /* 0x0146000000007b1d */ /* 0x000fec0000002000 */
.L_x_9084:
[----:B------:R-:W3:Y:S01]  /*ed00*/  LDL R0, [R1+0x18] ;  /* 0x0000180001007983 */ /* 0x000ee20000100800 */
[----:B------:R-:W-:Y:S02]  /*ed10*/  ULDC UR4, c[0x0][0xc38] ;  /* 0x00030e0000047ab9 */ /* 0x000fe40000000800 */
[----:B---3--:R-:W-:-:S13]  /*ed20*/  ISETP.GE.AND P0, PT, R0, UR4, PT ;  /* 0x0000000400007c0c */ /* 0x008fda000bf06270 */
[----:B------:R-:W-:Y:S05]  /*ed30*/  @!P0 BRA `(.L_x_9086) ;  /* 0xffffffc000248947 */ /* 0x000fea000383ffff */
.L_x_8999:
[----:B-1----:R-:W3:Y:S01]  /*ed40*/  LDL.LU R0, [R1+0x1c] ;  /* 0x00001c0001007983 */ /* 0x002ee20000300800 */
[----:B------:R-:W-:Y:S01]  /*ed50*/  BSSY B0, `(.L_x_9087) ;  /* 0x000000b000007945 */ /* 0x000fe20003800000 */
[----:B------:R-:W1:Y:S01]  /*ed60*/  S2R R5, SR_CgaCtaId ;  /* 0x0000000000057919 */ /* 0x000e620000008800 */
[----:B---3--:R-:W-:-:S05]  /*ed70*/  VIADD R0, R0, 0x1 ;  /* 0x0000000100007836 */ /* 0x008fca0000000000 */
[----:B0-2---:R-:W-:-:S04]  /*ed80*/  LEA.HI R2, R0, R0, RZ, 0x1 ;  /* 0x0000000000027211 */ /* 0x005fc800078f08ff */
[----:B------:R-:W-:-:S05]  /*ed90*/  LOP3.LUT R3, R2, 0xfffffffe, RZ, 0xc0, !PT ;  /* 0xfffffffe02037812 */ /* 0x000fca00078ec0ff */
[----:B------:R-:W-:Y:S01]  /*eda0*/  IMAD.IADD R3, R0, 0x1, -R3 ;  /* 0x0000000100037824 */ /* 0x000fe200078e0a03 */
[----:B------:R-:W-:-:S04]  /*edb0*/  MOV R0, 0x400 ;  /* 0x0000040000007802 */ /* 0x000fc80000000f00 */
[----:B-1----:R-:W-:Y:S02]  /*edc0*/  LEA R0, R5, R0, 0x18 ;  /* 0x0000000005007211 */ /* 0x002fe400078ec0ff */
[----:B------:R-:W-:-:S04]  /*edd0*/  SHF.L.U32 R3, R3, 0x1f, RZ ;  /* 0x0000001f03037819 */ /* 0x000fc800000006ff */
[----:B------:R-:W0:Y:S02]  /*ede0*/  SYNCS.PHASECHK.TRANS64.TRYWAIT P0, [R0+URZ+0x28820], R3 ;  /* 0x02882003000075a7 */ /* 0x000e24000800017f */
[----:B0-----:R-:W-:Y:S05]  /*edf0*/  @!P0 BRA `(.L_x_9088) ;  /* 0x0000001400148947 */ /* 0x001fea0003800000 */
.L_x_9134:
[----:B------:R-:W-:Y:S05]  /*ee00*/  BSYNC B0 ;  /* 0x0000000000007941 */ /* 0x000fea0003800000 */
.L_x_9087:
[----:B------:R-:W-:-:S03]  /*ee10*/  UMOV UR4, 0xffffffff ;  /* 0xffffffff00047882 */ /* 0x000fc60000000000 */
[----:B------:R-:W-:Y:S05]  /*ee20*/  BRA.DIV UR4, `(.L_x_9089) ;  /* 0x00000016041c7947 */ /* 0x000fea000b800000 */
[----:B------:R-:W1:Y:S02]  /*ee30*/  S2R R2, SR_TID.X ;  /* 0x0000000000027919 */ /* 0x000e640000002100 */
[----:B-1----:R-:W-:-:S04]  /*ee40*/  SHF.R.U32.HI R2, RZ, 0x5, R2 ;  /* 0x00000005ff027819 */ /* 0x002fc80000011602 */
[----:B------:R-:W-:-:S05]  /*ee50*/  LOP3.LUT R2, R2, 0x3, RZ, 0xc0, !PT ;  /* 0x0000000302027812 */ /* 0x000fca00078ec0ff */
[----:B------:R1:W2:Y:S02]  /*ee60*/  SHFL.IDX PT, R14, R2, RZ, 0x1f ;  /* 0x00001fff020e7589 */ /* 0x0002a400000e0000 */
.L_x_9137:
[----:B--2---:R-:W-:Y:S01]  /*ee70*/  ISETP.NE.AND P0, PT, R14, RZ, PT ;  /* 0x000000ff0e00720c */ /* 0x004fe20003f05270 */
[----:B------:R-:W-:-:S12]  /*ee80*/  BSSY B0, `(.L_x_9090) ;  /* 0x0000025000007945 */ /* 0x000fd80003800000 */
[----:B------:R-:W-:Y:S05]  /*ee90*/  @P0 BRA `(.L_x_9091) ;  /* 0x00000000008c0947 */ /* 0x000fea0003800000 */
[----:B------:R-:W-:-:S03]  /*eea0*/  UMOV UR4, 0xffffffff ;  /* 0xffffffff00047882 */ /* 0x000fc60000000000 */
[----:B------:R-:W-:Y:S05]  /*eeb0*/  BRA.DIV UR4, `(.L_x_9092) ;  /* 0x00000016042c7947 */ /* 0x000fea000b800000 */
[----:B------:R-:W-:-:S13]  /*eec0*/  ELECT P6, URZ, PT ;  /* 0x00000000003f782f */ /* 0x000fda00038c0000 */
.L_x_9140:
[----:B------:R-:W-:Y:S05]  /*eed0*/  @!P6 BRA `(.L_x_9091) ;  /* 0x00000000007ce947 */ /* 0x000fea0003800000 */
[----:B------:R-:W-:-:S06]  /*eee0*/  ULOP3.LUT UR4, UR38, 0x2, URZ, 0xfc, !UPT ;  /* 0x0000000226047892 */ /* 0x000fcc000f8efc3f */
[----:B-1----:R-:W-:-:S05]  /*eef0*/  IMAD.U32 R2, RZ, RZ, UR4 ;  /* 0x00000004ff027e24 */ /* 0x002fca000f8e00ff */
[----:B------:R-:W-:-:S13]  /*ef00*/  ISETP.NE.AND P2, PT, R2, 0x3, PT ;  /* 0x000000030200780c */ /* 0x000fda0003f45270 */
[----:B------:R-:W-:Y:S05]  /*ef10*/  @!P2 BRA `(.L_x_9093) ;  /* 0x000000000004a947 */ /* 0x000fea0003800000 */
[----:B------:R-:W-:Y:S01]  /*ef20*/  BPT.TRAP 0x1 ;  /* 0x000000040000795c */ /* 0x000fe20000300000 */
.L_x_9093:
        /* <DEDUP_REMOVED lines=13> */
.L_x_9141:
[----:B------:R-:W1:Y:S02]  /*f000*/  SYNCS.PHASECHK.TRANS64.TRYWAIT P0, [R3+URZ], R2 ;  /* 0x00000002030075a7 */ /* 0x000e64000800017f */
[----:B-1----:R-:W-:Y:S05]  /*f010*/  @!P0 BRA `(.L_x_9095) ;  /* 0x0000001400088947 */ /* 0x002fea0003800000 */
.L_x_9142:
[----:B------:R-:W-:Y:S05]  /*f020*/  @!P2 BRA `(.L_x_9096) ;  /* 0x000000000004a947 */ /* 0x000fea0003800000 */
[----:B------:R-:W-:Y:S01]  /*f030*/  BPT.TRAP 0x1 ;  /* 0x000000040000795c */ /* 0x000fe20000300000 */
.L_x_9096:
[----:B-1----:R-:W-:-:S04]  /*f040*/  VIADD R3, R0, 0x28860 ;  /* 0x0002886000037836 */ /* 0x002fc80000000000 */
[----:B------:R-:W-:-:S04]  /*f050*/  IMAD R18, R18, 0x8, R3 ;  /* 0x0000000812127824 */ /* 0x000fc800078e0203 */
[----:B------:R-:W1:Y:S02]  /*f060*/  SYNCS.PHASECHK.TRANS64.TRYWAIT P0, [R18+URZ], R5 ;  /* 0x00000005120075a7 */ /* 0x000e64000800017f */
[----:B-1----:R-:W-:Y:S05]  /*f070*/  @!P0 BRA `(.L_x_9097) ;  /* 0x0000001400048947 */ /* 0x002fea0003800000 */
.L_x_9143:
[----:B------:R-:W-:-:S07]  /*f080*/  IMAD R3, R4, 0x8, R3 ;  /* 0x0000000804037824 */ /* 0x000fce00078e0203 */
.L_x_9098:
[----:B--2---:R2:W3:Y:S02]  /*f090*/  SYNCS.PHASECHK.TRANS64.TRYWAIT P0, [R3+URZ], R2 ;  /* 0x00000002030075a7 */ /* 0x0044e4000800017f */
[----:B---3--:R-:W-:Y:S05]  /*f0a0*/  @!P0 NANOSLEEP.SYNCS 0x989680 ;  /* 0x009896800000895d */ /* 0x008fea0003900000 */
[----:B------:R-:W3:Y:S02]  /*f0b0*/  @!P0 SYNCS.PHASECHK.TRANS64 P0, [R3+URZ], R2 ;  /* 0x00000002030085a7 */ /* 0x000ee4000800007f */
[----:B---3--:R-:W-:Y:S05]  /*f0c0*/  @!P0 BRA `(.L_x_9098) ;  /* 0xfffffffc00f08947 */ /* 0x008fea000383ffff */
.L_x_9091:
[----:B------:R-:W-:Y:S05]  /*f0d0*/  BSYNC B0 ;  /* 0x0000000000007941 */ /* 0x000fea0003800000 */
.L_x_9090:
[----:B------:R-:W-:Y:S05]  /*f0e0*/  EXIT ;  /* 0x000000000000794d */ /* 0x000fea0003800000 */
.L_x_8952:
[----:B0-----:R-:W-:-:S04]  /*f0f0*/  IMAD.U32 R3, RZ, RZ, UR41 ;  /* 0x00000029ff037e24 */ /* 0x001fc8000f8e00ff */
[----:B------:R0:W1:Y:S03]  /*f100*/  SYNCS.PHASECHK.TRANS64.TRYWAIT P1, [R3+URZ+0x28800], R0 ;  /* 0x02880000030075a7 */ /* 0x000066000802017f */
[----:B-1----:R-:W-:Y:S05]  /*f110*/  @!P1 NANOSLEEP.SYNCS 0x989680 ;  /* 0x009896800000995d */ /* 0x002fea0003900000 */
[----:B------:R-:W1:Y:S02]  /*f120*/  @!P1 SYNCS.PHASECHK.TRANS64 P1, [R3+URZ+0x28800], R0 ;  /* 0x02880000030095a7 */ /* 0x000e64000802007f */
[----:B-1----:R-:W-:Y:S05]  /*f130*/  @!P1 BRA `(.L_x_8952) ;  /* 0xfffffffc00ec9947 */ /* 0x002fea000383ffff */
[----:B------:R-:W-:Y:S05]  /*f140*/  BRA `(.L_x_9099) ;  /* 0xffffff2400687947 */ /* 0x000fea000383ffff */
.L_x_8956:
[----:B-1----:R1:W2:Y:S02]  /*f150*/  SYNCS.PHASECHK.TRANS64.TRYWAIT P2, [R3+URZ+0x28830], R0 ;  /* 0x02883000030075a7 */ /* 0x0022a4000804017f */
[----:B--2---:R-:W-:Y:S05]  /*f160*/  @!P2 NANOSLEEP.SYNCS 0x989680 ;  /* 0x009896800000a95d */ /* 0x004fea0003900000 */
[----:B------:R-:W2:Y:S02]  /*f170*/  @!P2 SYNCS.PHASECHK.TRANS64 P2, [R3+URZ+0x28830], R0 ;  /* 0x028830000300a5a7 */ /* 0x000ea4000804007f */
[----:B--2---:R-:W-:Y:S05]  /*f180*/  @!P2 BRA `(.L_x_8956) ;  /* 0xfffffffc00f0a947 */ /* 0x004fea000383ffff */
[----:B------:R-:W-:Y:S05]  /*f190*/  BRA `(.L_x_8955) ;  /* 0xffffff24008c7947 */ /* 0x000fea000383ffff */
.L_x_8961:
[----:B-1----:R-:W-:-:S04]  /*f1a0*/  IMAD.U32 R5, RZ, RZ, UR6 ;  /* 0x00000006ff057e24 */ /* 0x002fc8000f8e00ff */
[----:B------:R1:W2:Y:S03]  /*f1b0*/  SYNCS.PHASECHK.TRANS64.TRYWAIT P3, [R5+URZ+0x28830], R0 ;  /* 0x02883000050075a7 */ /* 0x0002a6000806017f */
[----:B--2---:R-:W-:Y:S05]  /*f1c0*/  @!P3 NANOSLEEP.SYNCS 0x989680 ;  /* 0x009896800000b95d */ /* 0x004fea0003900000 */
[----:B------:R-:W2:Y:S02]  /*f1d0*/  @!P3 SYNCS.PHASECHK.TRANS64 P3, [R5+URZ+0x28830], R0 ;  /* 0x028830000500b5a7 */ /* 0x000ea4000806007f */
[----:B--2---:R-:W-:Y:S05]  /*f1e0*/  @!P3 BRA `(.L_x_8961) ;  /* 0xfffffffc00ecb947 */ /* 0x004fea000383ffff */
[----:B------:R-:W-:Y:S05]  /*f1f0*/  BRA `(.L_x_8958) ;  /* 0xffffff4800b07947 */ /* 0x000fea000383ffff */
.L_x_8965:
[----:B-1----:R-:W-:-:S04]  /*f200*/  IMAD.U32 R5, RZ, RZ, UR6 ;  /* 0x00000006ff057e24 */ /* 0x002fc8000f8e00ff */
[----:B------:R1:W2:Y:S03]  /*f210*/  SYNCS.PHASECHK.TRANS64.TRYWAIT P3, [R5+URZ+0x28850], R0 ;  /* 0x02885000050075a7 */ /* 0x0002a6000806017f */
[----:B--2---:R-:W-:Y:S05]  /*f220*/  @!P3 NANOSLEEP.SYNCS 0x989680 ;  /* 0x009896800000b95d */ /* 0x004fea0003900000 */
[----:B------:R-:W2:Y:S02]  /*f230*/  @!P3 SYNCS.PHASECHK.TRANS64 P3, [R5+URZ+0x28850], R0 ;  /* 0x028850000500b5a7 */ /* 0x000ea4000806007f */
[----:B--2---:R-:W-:Y:S05]  /*f240*/  @!P3 BRA `(.L_x_8965) ;  /* 0xfffffffc00ecb947 */ /* 0x004fea000383ffff */
[----:B------:R-:W-:Y:S05]  /*f250*/  BRA `(.L_x_8962) ;  /* 0xffffff4c00707947 */ /* 0x000fea000383ffff */
.L_x_8971:
[----:B-1----:R-:W-:-:S04]  /*f260*/  IMAD.U32 R5, RZ, RZ, UR6 ;  /* 0x00000006ff057e24 */ /* 0x002fc8000f8e00ff */
[----:B------:R1:W2:Y:S03]  /*f270*/  SYNCS.PHASECHK.TRANS64.TRYWAIT P2, [R5+URZ+0x28830], R0 ;  /* 0x02883000050075a7 */ /* 0x0002a6000804017f */
[----:B--2---:R-:W-:Y:S05]  /*f280*/  @!P2 NANOSLEEP.SYNCS 0x989680 ;  /* 0x009896800000a95d */ /* 0x004fea0003900000 */
[----:B------:R-:W2:Y:S02]  /*f290*/  @!P2 SYNCS.PHASECHK.TRANS64 P2, [R5+URZ+0x28830], R0 ;  /* 0x028830000500a5a7 */ /* 0x000ea4000804007f */
[----:B--2---:R-:W-:Y:S05]  /*f2a0*/  @!P2 BRA `(.L_x_8971) ;  /* 0xfffffffc00eca947 */ /* 0x004fea000383ffff */
[----:B------:R-:W-:Y:S05]  /*f2b0*/  BRA `(.L_x_8968) ;  /* 0xffffff7000d47947 */ /* 0x000fea000383ffff */
.L_x_8975:
[----:B-1----:R-:W-:-:S04]  /*f2c0*/  IMAD.U32 R5, RZ, RZ, UR6 ;  /* 0x00000006ff057e24 */ /* 0x002fc8000f8e00ff */
[----:B------:R1:W2:Y:S03]  /*f2d0*/  SYNCS.PHASECHK.TRANS64.TRYWAIT P2, [R5+URZ+0x28850], R0 ;  /* 0x02885000050075a7 */ /* 0x0002a6000804017f */
[----:B--2---:R-:W-:Y:S05]  /*f2e0*/  @!P2 NANOSLEEP.SYNCS 0x989680 ;  /* 0x009896800000a95d */ /* 0x004fea0003900000 */
[----:B------:R-:W2:Y:S02]  /*f2f0*/  @!P2 SYNCS.PHASECHK.TRANS64 P2, [R5+URZ+0x28850], R0 ;  /* 0x028850000500a5a7 */ /* 0x000ea4000804007f */
[----:B--2---:R-:W-:Y:S05]  /*f300*/  @!P2 BRA `(.L_x_8975) ;  /* 0xfffffffc00eca947 */ /* 0x004fea000383ffff */
[----:B------:R-:W-:Y:S05]  /*f310*/  BRA `(.L_x_8972) ;  /* 0xffffff7400947947 */ /* 0x000fea000383ffff */
.L_x_8980:
[----:B-1----:R-:W-:-:S04]  /*f320*/  IMAD.U32 R7, RZ, RZ, UR5 ;  /* 0x00000005ff077e24 */ /* 0x002fc8000f8e00ff */
[----:B------:R1:W2:Y:S03]  /*f330*/  SYNCS.PHASECHK.TRANS64.TRYWAIT P0, [R7+URZ+0x28850], R6 ;  /* 0x02885006070075a7 */ /* 0x0002a6000800017f */
[----:B--2---:R-:W-:Y:S05]  /*f340*/  @!P0 NANOSLEEP.SYNCS 0x989680 ;  /* 0x009896800000895d */ /* 0x004fea0003900000 */
[----:B------:R-:W2:Y:S02]  /*f350*/  @!P0 SYNCS.PHASECHK.TRANS64 P0, [R7+URZ+0x28850], R6 ;  /* 0x02885006070085a7 */ /* 0x000ea4000800007f */
[----:B--2---:R-:W-:Y:S05]  /*f360*/  @!P0 BRA `(.L_x_8980) ;  /* 0xfffffffc00ec8947 */ /* 0x004fea000383ffff */
[----:B------:R-:W-:Y:S05]  /*f370*/  BRA `(.L_x_8979) ;  /* 0xffffff9000747947 */ /* 0x000fea000383ffff */
.L_x_9010:
[----:B------:R-:W-:Y:S02]  /*f380*/  IMAD.MOV.U32 R13, RZ, RZ, R0 ;  /* 0x000000ffff0d7224 */ /* 0x000fe400078e0000 */
[----:B------:R-:W-:Y:S02]  /*f390*/  IMAD.MOV.U32 R12, RZ, RZ, RZ ;  /* 0x000000ffff0c7224 */ /* 0x000fe400078e00ff */
[----:B------:R-:W-:Y:S02]  /*f3a0*/  IMAD.MOV.U32 R11, RZ, RZ, 0x1f ;  /* 0x0000001fff0b7424 */ /* 0x000fe400078e00ff */
[----:B------:R-:W-:-:S07]  /*f3b0*/  IMAD.MOV.U32 R15, RZ, RZ, -0x1 ;  /* 0xffffffffff0f7424 */ /* 0x000fce00078e00ff */
[----:B0-----:R-:W-:Y:S05]  /*f3c0*/  WARPSYNC.COLLECTIVE R15, `(.L_x_9100) ;  /* 0x000000000f087348 */ /* 0x001fea0003c00000 */
[----:B------:R1:W2:Y:S02]  /*f3d0*/  SHFL.IDX P6, R14, R13, R12, R11 ;  /* 0x0000000c0d0e7389 */ /* 0x0002a400000c000b */
[----:B012---:R-:W-:Y:S01]  /*f3e0*/  ENDCOLLECTIVE ;  /* 0x000000000000791b */ /* 0x007fe20003800000 */
.L_x_9100:
[----:B------:R-:W-:Y:S05]  /*f3f0*/  BRA `(.L_x_9101) ;  /* 0xffffffc400387947 */ /* 0x000fea000383ffff */
.L_x_9012:
[----:B------:R-:W-:Y:S01]  /*f400*/  BSSY B0, `(.L_x_9102) ;  /* 0x0000006000007945 */ /* 0x000fe20003800000 */
[----:B------:R-:W-:-:S07]  /*f410*/  IMAD.MOV.U32 R15, RZ, RZ, -0x1 ;  /* 0xffffffffff0f7424 */ /* 0x000fce00078e00ff */
[----:B01----:R-:W-:Y:S05]  /*f420*/  WARPSYNC.COLLECTIVE R15, `(.L_x_9103) ;  /* 0x000000000f0c7348 */ /* 0x003fea0003c00000 */
[----:B------:R-:W-:Y:S02]  /*f430*/  ELECT P6, UR62, PT ;  /* 0x00000000003e782f */ /* 0x000fe400038c0000 */
[----:B------:R-:W-:Y:S01]  /*f440*/  MOV R14, UR62 ;  /* 0x0000003e000e7c02 */ /* 0x000fe20008000f00 */
[----:B01----:R-:W-:Y:S10]  /*f450*/  ENDCOLLECTIVE ;  /* 0x000000000000791b */ /* 0x003ff40003800000 */
.L_x_9103:
[----:B------:R-:W-:Y:S05]  /*f460*/  BSYNC B0 ;  /* 0x0000000000007941 */ /* 0x000fea0003800000 */
.L_x_9102:
[----:B------:R-:W-:Y:S05]  /*f470*/  BRA `(.L_x_9104) ;  /* 0xffffffc400387947 */ /* 0x000fea000383ffff */
.L_x_9014:
[----:B-1----:R1:W2:Y:S02]  /*f480*/  SYNCS.PHASECHK.TRANS64.TRYWAIT P0, [R0+URZ+0x28840], R3 ;  /* 0x02884003000075a7 */ /* 0x0022a4000800017f */
[----:B--2---:R-:W-:Y:S05]  /*f490*/  @!P0 NANOSLEEP.SYNCS 0x989680 ;  /* 0x009896800000895d */ /* 0x004fea0003900000 */
[----:B------:R-:W2:Y:S02]  /*f4a0*/  @!P0 SYNCS.PHASECHK.TRANS64 P0, [R0+URZ+0x28840], R3 ;  /* 0x02884003000085a7 */ /* 0x000ea4000800007f */
[----:B--2---:R-:W-:Y:S05]  /*f4b0*/  @!P0 BRA `(.L_x_9014) ;  /* 0xfffffffc00f08947 */ /* 0x004fea000383ffff */
[----:B------:R-:W-:Y:S05]  /*f4c0*/  BRA `(.L_x_9105) ;  /* 0xffffffc400887947 */ /* 0x000fea000383ffff */
.L_x_9018:
[----:B------:R-:W-:Y:S01]  /*f4d0*/  IMAD.MOV.U32 R13, RZ, RZ, R4 ;  /* 0x000000ffff0d7224 */ /* 0x000fe200078e0004 */
[----:B------:R-:W-:Y:S01]  /*f4e0*/  LOP3.LUT R8, R8, 0x7f, RZ, 0xc0, !PT ;  /* 0x0000007f08087812 */ /* 0x000fe200078ec0ff */
[----:B------:R-:W-:Y:S02]  /*f4f0*/  IMAD.MOV.U32 R12, RZ, RZ, RZ ;  /* 0x000000ffff0c7224 */ /* 0x000fe400078e00ff */
[----:B------:R-:W-:Y:S01]  /*f500*/  IMAD.MOV.U32 R11, RZ, RZ, 0x181f ;  /* 0x0000181fff0b7424 */ /* 0x000fe200078e00ff */
[----:B------:R-:W-:Y:S01]  /*f510*/  SHF.R.U32.HI R8, RZ, 0x3, R8 ;  /* 0x00000003ff087819 */ /* 0x000fe20000011608 */
[----:B------:R-:W-:Y:S02]  /*f520*/  IMAD.MOV.U32 R15, RZ, RZ, -0x1 ;  /* 0xffffffffff0f7424 */ /* 0x000fe400078e00ff */
[----:B------:R-:W-:-:S07]  /*f530*/  IMAD.U32 R2, RZ, RZ, UR40 ;  /* 0x00000028ff027e24 */ /* 0x000fce000f8e00ff */
[----:B-----5:R-:W-:Y:S05]  /*f540*/  WARPSYNC.COLLECTIVE R15, `(.L_x_9106) ;  /* 0x000000000f087348 */ /* 0x020fea0003c00000 */
[----:B------:R0:W1:Y:S02]  /*f550*/  SHFL.IDX P6, R14, R13, R12, R11 ;  /* 0x0000000c0d0e7389 */ /* 0x00006400000c000b */
[----:B01---5:R-:W-:Y:S01]  /*f560*/  ENDCOLLECTIVE ;  /* 0x000000000000791b */ /* 0x023fe20003800000 */
.L_x_9106:
[----:B------:R-:W-:Y:S02]  /*f570*/  IMAD R2, R2, 0x80, R8 ;  /* 0x0000008002027824 */ /* 0x000fe400078e0208 */
[----:B------:R-:W-:Y:S02]  /*f580*/  IMAD.MOV.U32 R13, RZ, RZ, R0 ;  /* 0x000000ffff0d7224 */ /* 0x000fe400078e0000 */
[----:B------:R-:W-:-:S07]  /*f590*/  IMAD.MOV.U32 R5, RZ, RZ, R14 ;  /* 0x000000ffff057224 */ /* 0x000fce00078e000e */
[----:B------:R-:W-:Y:S05]  /*f5a0*/  WARPSYNC.COLLECTIVE R15, `(.L_x_9107) ;  /* 0x000000000f087348 */ /* 0x000fea0003c00000 */
[----:B------:R0:W1:Y:S02]  /*f5b0*/  SHFL.IDX P6, R14, R13, R12, R11 ;  /* 0x0000000c0d0e7389 */ /* 0x00006400000c000b */
[----:B01----:R-:W-:Y:S01]  /*f5c0*/  ENDCOLLECTIVE ;  /* 0x000000000000791b */ /* 0x003fe20003800000 */
.L_x_9107:
        /* <DEDUP_REMOVED lines=9> */
.L_x_9108:
        /* <DEDUP_REMOVED lines=14> */
.L_x_9109:
[----:B------:R-:W-:Y:S02]  /*f740*/  IMAD.MOV.U32 R13, RZ, RZ, R4 ;  /* 0x000000ffff0d7224 */ /* 0x000fe400078e0004 */
[----:B------:R-:W-:Y:S02]  /*f750*/  IMAD.MOV.U32 R12, RZ, RZ, 0x2 ;  /* 0x00000002ff0c7424 */ /* 0x000fe400078e00ff */
[----:B------:R-:W-:-:S07]  /*f760*/  IMAD.MOV.U32 R5, RZ, RZ, R14 ;  /* 0x000000ffff057224 */ /* 0x000fce00078e000e */
[----:B------:R-:W-:Y:S05]  /*f770*/  WARPSYNC.COLLECTIVE R15, `(.L_x_9110) ;  /* 0x000000000f087348 */ /* 0x000fea0003c00000 */
[----:B------:R0:W1:Y:S02]  /*f780*/  SHFL.IDX P6, R14, R13, R12, R11 ;  /* 0x0000000c0d0e7389 */ /* 0x00006400000c000b */
[----:B01----:R-:W-:Y:S01]  /*f790*/  ENDCOLLECTIVE ;  /* 0x000000000000791b */ /* 0x003fe20003800000 */
.L_x_9110:
        /* <DEDUP_REMOVED lines=17> */
.L_x_9111:
[----:B------:R-:W-:Y:S02]  /*f8b0*/  IMAD.MOV.U32 R13, RZ, RZ, R4 ;  /* 0x000000ffff0d7224 */ /* 0x000fe400078e0004 */
[----:B------:R-:W-:Y:S02]  /*f8c0*/  IMAD.MOV.U32 R12, RZ, RZ, 0x3 ;  /* 0x00000003ff0c7424 */ /* 0x000fe400078e00ff */
[----:B------:R-:W-:-:S07]  /*f8d0*/  IMAD.MOV.U32 R6, RZ, RZ, R14 ;  /* 0x000000ffff067224 */ /* 0x000fce00078e000e */
[----:B------:R-:W-:Y:S05]  /*f8e0*/  WARPSYNC.COLLECTIVE R15, `(.L_x_9112) ;  /* 0x000000000f087348 */ /* 0x000fea0003c00000 */
[----:B------:R0:W1:Y:S02]  /*f8f0*/  SHFL.IDX P6, R14, R13, R12, R11 ;  /* 0x0000000c0d0e7389 */ /* 0x00006400000c000b */
[----:B01----:R-:W-:Y:S01]  /*f900*/  ENDCOLLECTIVE ;  /* 0x000000000000791b */ /* 0x003fe20003800000 */
.L_x_9112:
        /* <DEDUP_REMOVED lines=15> */
.L_x_9113:
[----:B------:R-:W-:Y:S02]  /*fa00*/  IMAD.MOV.U32 R13, RZ, RZ, R4 ;  /* 0x000000ffff0d7224 */ /* 0x000fe400078e0004 */
[----:B------:R-:W-:Y:S02]  /*fa10*/  IMAD.MOV.U32 R12, RZ, RZ, 0x4 ;  /* 0x00000004ff0c7424 */ /* 0x000fe400078e00ff */
[----:B------:R-:W-:-:S07]  /*fa20*/  IMAD.MOV.U32 R6, RZ, RZ, R14 ;  /* 0x000000ffff067224 */ /* 0x000fce00078e000e */
[----:B------:R-:W-:Y:S05]  /*fa30*/  WARPSYNC.COLLECTIVE R15, `(.L_x_9114) ;  /* 0x000000000f087348 */ /* 0x000fea0003c00000 */
[----:B------:R0:W1:Y:S02]  /*fa40*/  SHFL.IDX P6, R14, R13, R12, R11 ;  /* 0x0000000c0d0e7389 */ /* 0x00006400000c000b */
[----:B01----:R-:W-:Y:S01]  /*fa50*/  ENDCOLLECTIVE ;  /* 0x000000000000791b */ /* 0x003fe20003800000 */
.L_x_9114:
        /* <DEDUP_REMOVED lines=15> */
.L_x_9115:
[----:B------:R-:W-:Y:S02]  /*fb50*/  IMAD.MOV.U32 R13, RZ, RZ, R4 ;  /* 0x000000ffff0d7224 */ /* 0x000fe400078e0004 */
[----:B------:R-:W-:Y:S02]  /*fb60*/  IMAD.MOV.U32 R12, RZ, RZ, 0x5 ;  /* 0x00000005ff0c7424 */ /* 0x000fe400078e00ff */
[----:B------:R-:W-:-:S07]  /*fb70*/  IMAD.MOV.U32 R6, RZ, RZ, R14 ;  /* 0x000000ffff067224 */ /* 0x000fce00078e000e */
[----:B------:R-:W-:Y:S05]  /*fb80*/  WARPSYNC.COLLECTIVE R15, `(.L_x_9116) ;  /* 0x000000000f087348 */ /* 0x000fea0003c00000 */
[----:B------:R0:W1:Y:S02]  /*fb90*/  SHFL.IDX P6, R14, R13, R12, R11 ;  /* 0x0000000c0d0e7389 */ /* 0x00006400000c000b */
[----:B01----:R-:W-:Y:S01]  /*fba0*/  ENDCOLLECTIVE ;  /* 0x000000000000791b */ /* 0x003fe20003800000 */
.L_x_9116:
        /* <DEDUP_REMOVED lines=15> */
.L_x_9117:
[----:B------:R-:W-:Y:S02]  /*fca0*/  IMAD.MOV.U32 R13, RZ, RZ, R4 ;  /* 0x000000ffff0d7224 */ /* 0x000fe400078e0004 */
[----:B------:R-:W-:Y:S02]  /*fcb0*/  IMAD.MOV.U32 R12, RZ, RZ, 0x6 ;  /* 0x00000006ff0c7424 */ /* 0x000fe400078e00ff */
[----:B------:R-:W-:-:S07]  /*fcc0*/  IMAD.MOV.U32 R6, RZ, RZ, R14 ;  /* 0x000000ffff067224 */ /* 0x000fce00078e000e */
[----:B------:R-:W-:Y:S05]  /*fcd0*/  WARPSYNC.COLLECTIVE R15, `(.L_x_9118) ;  /* 0x000000000f087348 */ /* 0x000fea0003c00000 */
[----:B------:R0:W1:Y:S02]  /*fce0*/  SHFL.IDX P6, R14, R13, R12, R11 ;  /* 0x0000000c0d0e7389 */ /* 0x00006400000c000b */
[----:B01----:R-:W-:Y:S01]  /*fcf0*/  ENDCOLLECTIVE ;  /* 0x000000000000791b */ /* 0x003fe20003800000 */
.L_x_9118:
        /* <DEDUP_REMOVED lines=14> */
.L_x_9119:
[----:B------:R-:W-:Y:S02]  /*fde0*/  IMAD.MOV.U32 R13, RZ, RZ, R4 ;  /* 0x000000ffff0d7224 */ /* 0x000fe400078e0004 */
[----:B------:R-:W-:Y:S02]  /*fdf0*/  IMAD.MOV.U32 R12, RZ, RZ, 0x7 ;  /* 0x00000007ff0c7424 */ /* 0x000fe400078e00ff */
[----:B------:R-:W-:-:S07]  /*fe00*/  IMAD.MOV.U32 R6, RZ, RZ, R14 ;  /* 0x000000ffff067224 */ /* 0x000fce00078e000e */
[----:B------:R-:W-:Y:S05]  /*fe10*/  WARPSYNC.COLLECTIVE R15, `(.L_x_9120) ;  /* 0x000000000f087348 */ /* 0x000fea0003c00000 */
[----:B------:R0:W1:Y:S02]  /*fe20*/  SHFL.IDX P6, R14, R13, R12, R11 ;  /* 0x0000000c0d0e7389 */ /* 0x00006400000c000b */
[----:B01----:R-:W-:Y:S01]  /*fe30*/  ENDCOLLECTIVE ;  /* 0x000000000000791b */ /* 0x003fe20003800000 */
.L_x_9120:
        /* <DEDUP_REMOVED lines=13> */
.L_x_9121:
[----:B------:R-:W-:Y:S01]  /*ff10*/  IMAD.MOV.U32 R0, RZ, RZ, R14 ;  /* 0x000000ffff007224 */ /* 0x000fe200078e000e */
[----:B------:R-:W-:Y:S06]  /*ff20*/  BRA `(.L_x_9122) ;  /* 0xffffffc400ec7947 */ /* 0x000fec000383ffff */
.L_x_9023:
[----:B0-----:R0:W1:Y:S02]  /*ff30*/  SYNCS.PHASECHK.TRANS64.TRYWAIT P0, [R17+URZ+0x28820], R0 ;  /* 0x02882000110075a7 */ /* 0x001064000800017f */
[----:B-1----:R-:W-:Y:S05]  /*ff40*/  @!P0 NANOSLEEP.SYNCS 0x989680 ;  /* 0x009896800000895d */ /* 0x002fea0003900000 */
[----:B------:R-:W1:Y:S02]  /*ff50*/  @!P0 SYNCS.PHASECHK.TRANS64 P0, [R17+URZ+0x28820], R0 ;  /* 0x02882000110085a7 */ /* 0x000e64000800007f */
[----:B-1----:R-:W-:Y:S05]  /*ff60*/  @!P0 BRA `(.L_x_9023) ;  /* 0xfffffffc00f08947 */ /* 0x002fea000383ffff */
[----:B------:R-:W-:Y:S05]  /*ff70*/  BRA `(.L_x_9123) ;  /* 0xffffffc8005c7947 */ /* 0x000fea000383ffff */
.L_x_9030:
[----:B0-----:R0:W1:Y:S02]  /*ff80*/  SYNCS.PHASECHK.TRANS64.TRYWAIT P0, [R4+URZ+0x28840], R3 ;  /* 0x02884003040075a7 */ /* 0x001064000800017f */
[----:B-1----:R-:W-:Y:S05]  /*ff90*/  @!P0 NANOSLEEP.SYNCS 0x989680 ;  /* 0x009896800000895d */ /* 0x002fea0003900000 */
[----:B------:R-:W1:Y:S02]  /*ffa0*/  @!P0 SYNCS.PHASECHK.TRANS64 P0, [R4+URZ+0x28840], R3 ;  /* 0x02884003040085a7 */ /* 0x000e64000800007f */
[----:B-1----:R-:W-:Y:S05]  /*ffb0*/  @!P0 BRA `(.L_x_9030) ;  /* 0xfffffffc00f08947 */ /* 0x002fea000383ffff */
[----:B------:R-:W-:Y:S05]  /*ffc0*/  BRA `(.L_x_9124) ;  /* 0xffffffcc00147947 */ /* 0x000fea000383ffff */
.L_x_9036:
[----:B0-----:R0:W1:Y:S02]  /*ffd0*/  SYNCS.PHASECHK.TRANS64.TRYWAIT P0, [R4+URZ+0x60], R3 ;  /* 0x00006003040075a7 */ /* 0x001064000800017f */
[----:B-1----:R-:W-:Y:S05]  /*ffe0*/  @!P0 NANOSLEEP.SYNCS 0x989680 ;  /* 0x009896800000895d */ /* 0x002fea0003900000 */
[----:B------:R-:W1:Y:S02]  /*fff0*/  @!P0 SYNCS.PHASECHK.TRANS64 P0, [R4+URZ+0x60], R3 ;  /* 0x00006003040085a7 */ /* 0x000e64000800007f */
[----:B-1----:R-:W-:Y:S05]  /*10000*/  @!P0 BRA `(.L_x_9036) ;  /* 0xfffffffc00f08947 */ /* 0x002fea000383ffff */
[----:B------:R-:W-:Y:S05]  /*10010*/  BRA `(.L_x_9125) ;  /* 0xffffffcc00e07947 */ /* 0x000fea000383ffff */
.L_x_9046:
[----:B--2---:R2:W3:Y:S02]  /*10020*/  SYNCS.PHASECHK.TRANS64.TRYWAIT P0, [R3+URZ+0x28840], R2 ;  /* 0x02884002030075a7 */ /* 0x0044e4000800017f */
[----:B---3--:R-:W-:Y:S05]  /*10030*/  @!P0 NANOSLEEP.SYNCS 0x989680 ;  /* 0x009896800000895d */ /* 0x008fea0003900000 */
[----:B------:R-:W3:Y:S02]  /*10040*/  @!P0 SYNCS.PHASECHK.TRANS64 P0, [R3+URZ+0x28840], R2 ;  /* 0x02884002030085a7 */ /* 0x000ee4000800007f */
[----:B---3--:R-:W-:Y:S05]  /*10050*/  @!P0 BRA `(.L_x_9046) ;  /* 0xfffffffc00f08947 */ /* 0x008fea000383ffff */
[----:B------:R-:W-:Y:S05]  /*10060*/  BRA `(.L_x_9126) ;  /* 0xffffffd400607947 */ /* 0x000fea000383ffff */
.L_x_9052:
[----:B0-----:R0:W1:Y:S02]  /*10070*/  SYNCS.PHASECHK.TRANS64.TRYWAIT P0, [R2+URZ+0x60], R3 ;  /* 0x00006003020075a7 */ /* 0x001064000800017f */
[----:B-1----:R-:W-:Y:S05]  /*10080*/  @!P0 NANOSLEEP.SYNCS 0x989680 ;  /* 0x009896800000895d */ /* 0x002fea0003900000 */
[----:B------:R-:W1:Y:S02]  /*10090*/  @!P0 SYNCS.PHASECHK.TRANS64 P0, [R2+URZ+0x60], R3 ;  /* 0x00006003020085a7 */ /* 0x000e64000800007f */
[----:B-1----:R-:W-:Y:S05]  /*100a0*/  @!P0 BRA `(.L_x_9052) ;  /* 0xfffffffc00f08947 */ /* 0x002fea000383ffff */
[----:B------:R-:W-:Y:S05]  /*100b0*/  BRA `(.L_x_9127) ;  /* 0xffffffd800307947 */ /* 0x000fea000383ffff */
.L_x_9061:
[----:B---3--:R3:W4:Y:S02]  /*100c0*/  SYNCS.PHASECHK.TRANS64.TRYWAIT P0, [R2+URZ+0x28840], R3 ;  /* 0x02884003020075a7 */ /* 0x008724000800017f */
[----:B----4-:R-:W-:Y:S05]  /*100d0*/  @!P0 NANOSLEEP.SYNCS 0x989680 ;  /* 0x009896800000895d */ /* 0x010fea0003900000 */
[----:B------:R-:W4:Y:S02]  /*100e0*/  @!P0 SYNCS.PHASECHK.TRANS64 P0, [R2+URZ+0x28840], R3 ;  /* 0x02884003020085a7 */ /* 0x000f24000800007f */
[----:B----4-:R-:W-:Y:S05]  /*100f0*/  @!P0 BRA `(.L_x_9061) ;  /* 0xfffffffc00f08947 */ /* 0x010fea000383ffff */
[----:B------:R-:W-:Y:S05]  /*10100*/  BRA `(.L_x_9128) ;  /* 0xffffffdc00847947 */ /* 0x000fea000383ffff */
.L_x_9067:
[----:B0-----:R0:W1:Y:S02]  /*10110*/  SYNCS.PHASECHK.TRANS64.TRYWAIT P0, [R2+URZ+0x60], R5 ;  /* 0x00006005020075a7 */ /* 0x001064000800017f */
[----:B-1----:R-:W-:Y:S05]  /*10120*/  @!P0 NANOSLEEP.SYNCS 0x989680 ;  /* 0x009896800000895d */ /* 0x002fea0003900000 */
[----:B------:R-:W1:Y:S02]  /*10130*/  @!P0 SYNCS.PHASECHK.TRANS64 P0, [R2+URZ+0x60], R5 ;  /* 0x00006005020085a7 */ /* 0x000e64000800007f */
[----:B-1----:R-:W-:Y:S05]  /*10140*/  @!P0 BRA `(.L_x_9067) ;  /* 0xfffffffc00f08947 */ /* 0x002fea000383ffff */
[----:B------:R-:W-:Y:S05]  /*10150*/  BRA `(.L_x_9129) ;  /* 0xffffffe000547947 */ /* 0x000fea000383ffff */
.L_x_9078:
[----:B0-----:R0:W2:Y:S02]  /*10160*/  SYNCS.PHASECHK.TRANS64.TRYWAIT P0, [R3+URZ+0x28860], R0 ;  /* 0x02886000030075a7 */ /* 0x0010a4000800017f */
[----:B--2---:R-:W-:Y:S05]  /*10170*/  @!P0 NANOSLEEP.SYNCS 0x989680 ;  /* 0x009896800000895d */ /* 0x004fea0003900000 */
[----:B------:R-:W2:Y:S02]  /*10180*/  @!P0 SYNCS.PHASECHK.TRANS64 P0, [R3+URZ+0x28860], R0 ;  /* 0x02886000030085a7 */ /* 0x000ea4000800007f */
[----:B--2---:R-:W-:Y:S05]  /*10190*/  @!P0 BRA `(.L_x_9078) ;  /* 0xfffffffc00f08947 */ /* 0x004fea000383ffff */
[----:B------:R-:W-:Y:S05]  /*101a0*/  BRA `(.L_x_9130) ;  /* 0xffffffe400947947 */ /* 0x000fea000383ffff */
.L_x_9085:
        /* <DEDUP_REMOVED lines=8> */
.L_x_9132:
[----:B------:R-:W-:Y:S05]  /*10230*/  BSYNC B0 ;  /* 0x0000000000007941 */ /* 0x000fea0003800000 */
.L_x_9131:
[----:B------:R-:W-:Y:S05]  /*10240*/  BRA `(.L_x_9133) ;  /* 0xffffffe8008c7947 */ /* 0x000fea000383ffff */
.L_x_9088:
[----:B0-----:R0:W1:Y:S02]  /*10250*/  SYNCS.PHASECHK.TRANS64.TRYWAIT P0, [R0+URZ+0x28820], R3 ;  /* 0x02882003000075a7 */ /* 0x001064000800017f */
[----:B-1----:R-:W-:Y:S05]  /*10260*/  @!P0 NANOSLEEP.SYNCS 0x989680 ;  /* 0x009896800000895d */ /* 0x002fea0003900000 */
[----:B------:R-:W1:Y:S02]  /*10270*/  @!P0 SYNCS.PHASECHK.TRANS64 P0, [R0+URZ+0x28820], R3 ;  /* 0x02882003000085a7 */ /* 0x000e64000800007f */
[----:B-1----:R-:W-:Y:S05]  /*10280*/  @!P0 BRA `(.L_x_9088) ;  /* 0xfffffffc00f08947 */ /* 0x002fea000383ffff */
[----:B------:R-:W-:Y:S05]  /*10290*/  BRA `(.L_x_9134) ;  /* 0xffffffe800d87947 */ /* 0x000fea000383ffff */
.L_x_9089:
        /* <DEDUP_REMOVED lines=11> */
.L_x_9136:
[----:B------:R-:W-:Y:S05]  /*10350*/  BSYNC B0 ;  /* 0x0000000000007941 */ /* 0x000fea0003800000 */
.L_x_9135:
[----:B------:R-:W-:Y:S05]  /*10360*/  BRA `(.L_x_9137) ;  /* 0xffffffe800c07947 */ /* 0x000fea000383ffff */
.L_x_9092:
[----:B------:R-:W-:Y:S01]  /*10370*/  BSSY B1, `(.L_x_9138) ;  /* 0x0000006000017945 */ /* 0x000fe20003800000 */
[----:B------:R-:W-:-:S07]  /*10380*/  IMAD.MOV.U32 R15, RZ, RZ, -0x1 ;  /* 0xffffffffff0f7424 */ /* 0x000fce00078e00ff */
[----:B01----:R-:W-:Y:S05]  /*10390*/  WARPSYNC.COLLECTIVE R15, `(.L_x_9139) ;  /* 0x000000000f0c7348 */ /* 0x003fea0003c00000 */
[----:B------:R-:W-:Y:S02]  /*103a0*/  ELECT P6, UR62, PT ;  /* 0x00000000003e782f */ /* 0x000fe400038c0000 */
[----:B------:R-:W-:Y:S01]  /*103b0*/  MOV R14, UR62 ;  /* 0x0000003e000e7c02 */ /* 0x000fe20008000f00 */
[----:B01----:R-:W-:Y:S10]  /*103c0*/  ENDCOLLECTIVE ;  /* 0x000000000000791b */ /* 0x003ff40003800000 */
.L_x_9139:
[----:B------:R-:W-:Y:S05]  /*103d0*/  BSYNC B1 ;  /* 0x0000000000017941 */ /* 0x000fea0003800000 */
.L_x_9138:
[----:B------:R-:W-:Y:S05]  /*103e0*/  BRA `(.L_x_9140) ;  /* 0xffffffe800b87947 */ /* 0x000fea000383ffff */
.L_x_9094:
[----:B0-----:R0:W1:Y:S02]  /*103f0*/  SYNCS.PHASECHK.TRANS64.TRYWAIT P0, [R6+URZ], R5 ;  /* 0x00000005060075a7 */ /* 0x001064000800017f */
[----:B-1----:R-:W-:Y:S05]  /*10400*/  @!P0 NANOSLEEP.SYNCS 0x989680 ;  /* 0x009896800000895d */ /* 0x002fea0003900000 */
[----:B------:R-:W1:Y:S02]  /*10410*/  @!P0 SYNCS.PHASECHK.TRANS64 P0, [R6+URZ], R5 ;  /* 0x00000005060085a7 */ /* 0x000e64000800007f */
[----:B-1----:R-:W-:Y:S05]  /*10420*/  @!P0 BRA `(.L_x_9094) ;  /* 0xfffffffc00f08947 */ /* 0x002fea000383ffff */
[----:B------:R-:W-:Y:S05]  /*10430*/  BRA `(.L_x_9141) ;  /* 0xffffffe800f07947 */ /* 0x000fea000383ffff */
.L_x_9095:
[----:B-1----:R1:W2:Y:S02]  /*10440*/  SYNCS.PHASECHK.TRANS64.TRYWAIT P0, [R3+URZ], R2 ;  /* 0x00000002030075a7 */ /* 0x0022a4000800017f */
[----:B--2---:R-:W-:Y:S05]  /*10450*/  @!P0 NANOSLEEP.SYNCS 0x989680 ;  /* 0x009896800000895d */ /* 0x004fea0003900000 */
[----:B------:R-:W2:Y:S02]  /*10460*/  @!P0 SYNCS.PHASECHK.TRANS64 P0, [R3+URZ], R2 ;  /* 0x00000002030085a7 */ /* 0x000ea4000800007f */
[----:B--2---:R-:W-:Y:S05]  /*10470*/  @!P0 BRA `(.L_x_9095) ;  /* 0xfffffffc00f08947 */ /* 0x004fea000383ffff */
[----:B------:R-:W-:Y:S05]  /*10480*/  BRA `(.L_x_9142) ;  /* 0xffffffe800e47947 */ /* 0x000fea000383ffff */
.L_x_9097:
[----:B-1----:R1:W2:Y:S02]  /*10490*/  SYNCS.PHASECHK.TRANS64.TRYWAIT P0, [R18+URZ], R5 ;  /* 0x00000005120075a7 */ /* 0x0022a4000800017f */
[----:B--2---:R-:W-:Y:S05]  /*104a0*/  @!P0 NANOSLEEP.SYNCS 0x989680 ;  /* 0x009896800000895d */ /* 0x004fea0003900000 */
[----:B------:R-:W2:Y:S02]  /*104b0*/  @!P0 SYNCS.PHASECHK.TRANS64 P0, [R18+URZ], R5 ;  /* 0x00000005120085a7 */ /* 0x000ea4000800007f */
[----:B--2---:R-:W-:Y:S05]  /*104c0*/  @!P0 BRA `(.L_x_9097) ;  /* 0xfffffffc00f08947 */ /* 0x004fea000383ffff */
[----:B------:R-:W-:Y:S05]  /*104d0*/  BRA `(.L_x_9143) ;  /* 0xffffffe800e87947 */ /* 0x000fea000383ffff */
.L_x_9144:
        /* <DEDUP_REMOVED lines=10> */
.L_x_15320:


//--------------------- .text._ZN7cutlass13device_kernelIN5flash11enable_sm90INS1_16FlashAttnFwdSm90INS1_25CollectiveMainloopFwdSm90ILi2EN4cute5tupleIJNS5_1CILi1EEES8_S8_EEENS6_IJNS7_ILi128EEESA_SA_EEELi128ENS_10bfloat16_tEfNS_4arch4Sm90ELb1ELb0ELb0ELb1ELb0ELb0ELb0ELb1ELb1ELb1ELb0ELb0EEENS1_21CollectiveEpilogueFwdISB_S9_SC_SE_Li256ELb1ELb1ELb0ELb0EEENS1_36VarlenDynamicPersistentTileSchedulerILi128ELi128ELi256ELi128ELb0ELb1ELb1ELb1ELb1ELb1EEEEEEEEEvNT_6ParamsE --------------------------
	.section	.text._ZN7cutlass13device_kernelIN5flash11enable_sm90INS1_16FlashAttnFwdSm90INS1_25CollectiveMainloopFwdSm90ILi2EN4cute5tupleIJNS5_1CILi1EEES8_S8_EEENS6_IJNS7_ILi128EEESA_SA_EEELi128ENS_10bfloat16_tEfNS_4arch4Sm90ELb1ELb0ELb0ELb1ELb0ELb0ELb0ELb1ELb1ELb1ELb0ELb0EEENS1_21CollectiveEpilogueFwdISB_S9_SC_SE_Li256ELb1ELb1ELb0ELb0EEENS1_36VarlenDynamicPersistentTileSchedulerILi128ELi128ELi256ELi128ELb0ELb1ELb1ELb1ELb1ELb1EEEEEEEEEvNT_6ParamsE,"ax",@progbits
	.align	128
.text._ZN7cutlass13device_kernelIN5flash11enable_sm90INS1_16FlashAttnFwdSm90INS1_25CollectiveMainloopFwdSm90ILi2EN4cute5tupleIJNS5_1CILi1EEES8_S8_EEENS6_IJNS7_ILi128EEESA_SA_EEELi128ENS_10bfloat16_tEfNS_4arch4Sm90ELb1ELb0ELb0ELb1ELb0ELb0ELb0ELb1ELb1ELb1ELb0ELb0EEENS1_21CollectiveEpilogueFwdISB_S9_SC_SE_Li256ELb1ELb1ELb0ELb0EEENS1_36VarlenDynamicPersistentTileSchedulerILi128ELi128ELi256ELi128ELb0ELb1ELb1ELb1ELb1ELb1EEEEEEEEEvNT_6ParamsE:
        .type           _ZN7cutlass13device_kernelIN5flash11enable_sm90INS1_16FlashAttnFwdSm90INS1_25CollectiveMainloopFwdSm90ILi2EN4cute5tupleIJNS5_1CILi1EEES8_S8_EEENS6_IJNS7_ILi128EEESA_SA_EEELi128ENS_10bfloat16_tEfNS_4arch4Sm90ELb1ELb0ELb0ELb1ELb0ELb0ELb0ELb1ELb1ELb1ELb0ELb0EEENS1_21CollectiveEpilogueFwdISB_S9_SC_SE_Li256ELb1ELb1ELb0ELb0EEENS1_36VarlenDynamicPersistentTileSchedulerILi128ELi128ELi256ELi128ELb0ELb1ELb1ELb1ELb1ELb1EEEEEEEEEvNT_6ParamsE,@function
        .size           _ZN7cutlass13device_kernelIN5flash11enable_sm90INS1_16FlashAttnFwdSm90INS1_25CollectiveMainloopFwdSm90ILi2EN4cute5tupleIJNS5_1CILi1EEES8_S8_EEENS6_IJNS7_ILi128EEESA_SA_EEELi128ENS_10bfloat16_tEfNS_4arch4Sm90ELb1ELb0ELb0ELb1ELb0ELb0ELb0ELb1ELb1ELb1ELb0ELb0EEENS1_21CollectiveEpilogueFwdISB_S9_SC_SE_Li256ELb1ELb1ELb0ELb0EEENS1_36VarlenDynamicPersistentTileSchedulerILi128ELi128ELi256ELi128ELb0ELb1ELb1ELb1ELb1ELb1EEEEEEEEEvNT_6ParamsE,(.L_x_15321 - _ZN7cutlass13device_kernelIN5flash11enable_sm90INS1_16FlashAttnFwdSm90INS1_25CollectiveMainloopFwdSm90ILi2EN4cute5tupleIJNS5_1CILi1EEES8_S8_EEENS6_IJNS7_ILi128EEESA_SA_EEELi128ENS_10bfloat16_tEfNS_4arch4Sm90ELb1ELb0ELb0ELb1ELb0ELb0ELb0ELb1ELb1ELb1ELb0ELb0EEENS1_21CollectiveEpilogueFwdISB_S9_SC_SE_Li256ELb1ELb1ELb0ELb0EEENS1_36VarlenDynamicPersistentTileSchedulerILi128ELi128ELi256ELi128ELb0ELb1ELb1ELb1ELb1ELb1EEEEEEEEEvNT_6ParamsE)
        .other          _ZN7cutlass13device_kernelIN5flash11enable_sm90INS1_16FlashAttnFwdSm90INS1_25CollectiveMainloopFwdSm90ILi2EN4cute5tupleIJNS5_1CILi1EEES8_S8_EEENS6_IJNS7_ILi128EEESA_SA_EEELi128ENS_10bfloat16_tEfNS_4arch4Sm90ELb1ELb0ELb0ELb1ELb0ELb0ELb0ELb1ELb1ELb1ELb0ELb0EEENS1_21CollectiveEpilogueFwdISB_S9_SC_SE_Li256ELb1ELb1ELb0ELb0EEENS1_36VarlenDynamicPersistentTileSchedulerILi128ELi128ELi256ELi128ELb0ELb1ELb1ELb1ELb1ELb1EEEEEEEEEvNT_6ParamsE,@"STO_CUDA_ENTRY STV_DEFAULT"
_ZN7cutlass13device_kernelIN5flash11enable_sm90INS1_16FlashAttnFwdSm90INS1_25CollectiveMainloopFwdSm90ILi2EN4cute5tupleIJNS5_1CILi1EEES8_S8_EEENS6_IJNS7_ILi128EEESA_SA_EEELi128ENS_10bfloat16_tEfNS_4arch4Sm90ELb1ELb0ELb0ELb1ELb0ELb0ELb0ELb1ELb1ELb1ELb0ELb0EEENS1_21CollectiveEpilogueFwdISB_S9_SC_SE_Li256ELb1ELb1ELb0ELb0EEENS1_36VarlenDynamicPersistentTileSchedulerILi128ELi128ELi256ELi128ELb0ELb1ELb1ELb1ELb1ELb1EEEEEEEEEvNT_6ParamsE:
        /* <DEDUP_REMOVED lines=17> */
.L_x_9146:
[----:B------:R-:W-:Y:S05]  /*0110*/  BSYNC B0 ;  /* 0x0000000000007941 */ /* 0x000fea0003800000 */
.L_x_9145:
        /* <DEDUP_REMOVED lines=40> */
.L_x_9147:
        /* <DEDUP_REMOVED lines=22> */
.L_x_9148:
        /* <DEDUP_REMOVED lines=18> */
.L_x_9149:
        /* <DEDUP_REMOVED lines=22> */
.L_x_9150:
        /* <DEDUP_REMOVED lines=22> */
.L_x_9151:
        /* <DEDUP_REMOVED lines=8> */
.L_x_9153:
        /* <DEDUP_REMOVED lines=21> */
[----:B------:R-:W-:-:S04]  /*0ab0*/  LEA.HI R3, R0, R197, RZ, 0x7 ;  /* 0x000000c500037211 */ /* 0x000fc800078f38ff */
[----:B------:R-:W-:Y:S02]  /*0ac0*/  LOP3.LUT R2, R3, 0xffffff80, RZ, 0xc0, !PT ;  /* 0xffffff8003027812 */ /* 0x000fe400078ec0ff */
[----:B------:R-:W-:-:S03]  /*0ad0*/  LEA.HI R4, R0, R197, RZ, 0x5 ;  /* 0x000000c500047211 */ /* 0x000fc600078f28ff */
[----:B------:R-:W-:Y:S02]  /*0ae0*/  IMAD.IADD R191, R197, 0x1, -R2 ;  /* 0x00000001c5bf7824 */ /* 0x000fe400078e0a02 */
[----:B------:R-:W-:-:S03]  /*0af0*/  IMAD.SHL.U32 R6, R4, 0x20, RZ ;  /* 0x0000002004067824 */ /* 0x000fc600078e00ff */
[----:B------:R-:W-:Y:S02]  /*0b00*/  SHF.R.S32.HI R8, RZ, 0x1f, R191 ;  /* 0x0000001fff087819 */ /* 0x000fe400000114bf */
[----:B------:R-:W-:Y:S02]  /*0b10*/  LEA.HI R2, R0, R197, RZ, 0x4 ;  /* 0x000000c500027211 */ /* 0x000fe400078f20ff */
[----:B------:R-:W-:Y:S02]  /*0b20*/  LEA.HI R9, R8, R191, RZ, 0x2 ;  /* 0x000000bf08097211 */ /* 0x000fe400078f10ff */
[----:B------:R-:W-:Y:S02]  /*0b30*/  LEA.HI R10, R0, R197, RZ, 0x2 ;  /* 0x000000c5000a7211 */ /* 0x000fe400078f10ff */
[----:B------:R-:W-:Y:S02]  /*0b40*/  LOP3.LUT R7, R6, 0xfffffc00, RZ, 0xc0, !PT ;  /* 0xfffffc0006077812 */ /* 0x000fe400078ec0ff */
[----:B------:R-:W-:-:S02]  /*0b50*/  SHF.R.S32.HI R6, RZ, 0x2, R9 ;  /* 0x00000002ff067819 */ /* 0x000fc40000011409 */
[----:B------:R-:W-:Y:S02]  /*0b60*/  SHF.R.S32.HI R11, RZ, 0x1f, R9 ;  /* 0x0000001fff0b7819 */ /* 0x000fe40000011409 */
[----:B------:R-:W-:Y:S02]  /*0b70*/  SHF.R.S32.HI R5, RZ, 0x4, R2 ;  /* 0x00000004ff057819 */ /* 0x000fe40000011402 */
[----:B------:R-:W-:Y:S02]  /*0b80*/  LOP3.LUT R4, R2, 0x3fffff0, RZ, 0xc0, !PT ;  /* 0x03fffff002047812 */ /* 0x000fe400078ec0ff */
[----:B------:R-:W-:Y:S02]  /*0b90*/  LOP3.LUT R10, R10, 0xfffffffc, RZ, 0xc0, !PT ;  /* 0xfffffffc0a0a7812 */ /* 0x000fe400078ec0ff */
[----:B------:R-:W-:Y:S02]  /*0ba0*/  LEA.HI R0, R0, R197, RZ, 0x3 ;  /* 0x000000c500007211 */ /* 0x000fe400078f18ff */
[----:B------:R-:W-:-:S02]  /*0bb0*/  LEA.HI R11, R11, R6, RZ, 0x3 ;  /* 0x000000060b0b7211 */ /* 0x000fc400078f18ff */
[----:B------:R-:W-:Y:S01]  /*0bc0*/  SHF.R.S32.HI R192, RZ, 0x7, R3 ;  /* 0x00000007ffc07819 */ /* 0x000fe20000011403 */
[C---:B------:R-:W-:Y:S01]  /*0bd0*/  IMAD.IADD R4, R197.reuse, 0x1, -R4 ;  /* 0x00000001c5047824 */ /* 0x040fe200078e0a04 */
[----:B------:R-:W-:Y:S01]  /*0be0*/  LEA.HI R2, R2, R5, RZ, 0x1 ;  /* 0x0000000502027211 */ /* 0x000fe200078f08ff */
[----:B------:R-:W-:Y:S01]  /*0bf0*/  IMAD.IADD R10, R197, 0x1, -R10 ;  /* 0x00000001c50a7824 */ /* 0x000fe200078e0a0a */
[----:B------:R-:W-:Y:S02]  /*0c00*/  LOP3.LUT R186, R0, 0xfffffff8, RZ, 0xc0, !PT ;  /* 0xfffffff800ba7812 */ /* 0x000fe400078ec0ff */
[----:B------:R-:W-:Y:S02]  /*0c10*/  LOP3.LUT R11, R11, 0xfffffff8, RZ, 0xc0, !PT ;  /* 0xfffffff80b0b7812 */ /* 0x000fe400078ec0ff */
[----:B------:R-:W-:Y:S02]  /*0c20*/  LEA.HI R8, R8, R191, RZ, 0x5 ;  /* 0x000000bf08087211 */ /* 0x000fe400078f28ff */
[----:B------:R-:W-:Y:S01]  /*0c30*/  LEA.HI R3, R3, R192, RZ, 0x1 ;  /* 0x000000c003037211 */ /* 0x000fe200078f08ff */
[----:B------:R-:W-:Y:S01]  /*0c40*/  IMAD R7, R4, 0x40, R7 ;  /* 0x0000004004077824 */ /* 0x000fe200078e0207 */
[----:B------:R-:W-:Y:S01]  /*0c50*/  LOP3.LUT R2, R2, 0x1ffffffe, RZ, 0xc0, !PT ;  /* 0x1ffffffe02027812 */ /* 0x000fe200078ec0ff */
[----:B------:R-:W-:Y:S01]  /*0c60*/  IMAD.IADD R186, R197, 0x1, -R186 ;  /* 0x00000001c5ba7824 */ /* 0x000fe200078e0aba */
[----:B------:R-:W-:Y:S01]  /*0c70*/  SHF.R.S32.HI R8, RZ, 0x5, R8 ;  /* 0x00000005ff087819 */ /* 0x000fe20000011408 */
[----:B------:R-:W-:Y:S01]  /*0c80*/  IMAD.IADD R11, R6, 0x1, -R11 ;  /* 0x00000001060b7824 */ /* 0x000fe200078e0a0b */
[----:B------:R-:W-:-:S02]  /*0c90*/  LEA.HI R4, R10, R10, RZ, 0x1 ;  /* 0x0000000a0a047211 */ /* 0x000fc400078f08ff */
[----:B------:R-:W-:Y:S01]  /*0ca0*/  LOP3.LUT R3, R3, 0x3fffffe, RZ, 0xc0, !PT ;  /* 0x03fffffe03037812 */ /* 0x000fe200078ec0ff */
[----:B------:R-:W-:Y:S01]  /*0cb0*/  IMAD.IADD R2, R5, 0x1, -R2 ;  /* 0x0000000105027824 */ /* 0x000fe200078e0a02 */
[----:B------:R-:W-:Y:S01]  /*0cc0*/  LOP3.LUT R5, R4, 0x1ffffffe, RZ, 0xc0, !PT ;  /* 0x1ffffffe04057812 */ /* 0x000fe200078ec0ff */
[----:B------:R-:W-:Y:S02]  /*0cd0*/  IMAD.SHL.U32 R19, R186, 0x8, RZ ;  /* 0x00000008ba137824 */ /* 0x000fe400078e00ff */
[----:B------:R-:W-:Y:S02]  /*0ce0*/  IMAD R8, R8, 0x10, R11 ;  /* 0x0000001008087824 */ /* 0x000fe400078e020b */
[----:B------:R-:W-:Y:S01]  /*0cf0*/  IMAD.IADD R3, R192, 0x1, -R3 ;  /* 0x00000001c0037824 */ /* 0x000fe200078e0a03 */
[----:B------:R-:W-:Y:S01]  /*0d00*/  LOP3.LUT R22, R9, 0x7ffffffc, RZ, 0xc0, !PT ;  /* 0x7ffffffc09167812 */ /* 0x000fe200078ec0ff */
[----:B------:R-:W-:Y:S02]  /*0d10*/  VIADD R185, R19, 0x40 ;  /* 0x0000004013b97836 */ /* 0x000fe40000000000 */
[----:B------:R-:W-:-:S02]  /*0d20*/  IMAD.IADD R10, R10, 0x1, -R5 ;  /* 0x000000010a0a7824 */ /* 0x000fc400078e0a05 */
[----:B------:R-:W-:Y:S01]  /*0d30*/  IMAD R193, R3, 0x40, R8 ;  /* 0x0000004003c17824 */ /* 0x000fe200078e0208 */
[----:B------:R-:W-:Y:S01]  /*0d40*/  SHF.R.S32.HI R189, RZ, 0x3, R0 ;  /* 0x00000003ffbd7819 */ /* 0x000fe20000011400 */
[----:B------:R-:W-:Y:S01]  /*0d50*/  IMAD R194, R2, 0x8, R7 ;  /* 0x0000000802c27824 */ /* 0x000fe200078e0207 */
[----:B------:R-:W-:Y:S01]  /*0d60*/  SHF.R.S32.HI R196, RZ, 0x1f, R19 ;  /* 0x0000001fffc47819 */ /* 0x000fe20000011413 */
[----:B------:R-:W-:Y:S01]  /*0d70*/  IMAD.MOV.U32 R190, RZ, RZ, RZ ;  /* 0x000000ffffbe7224 */ /* 0x000fe200078e00ff */
[----:B------:R-:W-:Y:S01]  /*0d80*/  SHF.R.S32.HI R195, RZ, 0x1f, R185 ;  /* 0x0000001fffc37819 */ /* 0x000fe200000114b9 */
[----:B------:R-:W-:Y:S02]  /*0d90*/  IMAD.IADD R22, R191, 0x1, -R22 ;  /* 0x00000001bf167824 */ /* 0x000fe400078e0a16 */
[----:B------:R-:W-:Y:S01]  /*0da0*/  IMAD R23, R10, 0x8, R193 ;  /* 0x000000080a177824 */ /* 0x000fe200078e02c1 */
[----:B------:R-:W-:Y:S01]  /*0db0*/  UMOV UR36, URZ ;  /* 0x0000003f00247c82 */ /* 0x000fe20008000000 */
[----:B------:R-:W-:Y:S01]  /*0dc0*/  UMOV UR37, URZ ;  /* 0x0000003f00257c82 */ /* 0x000fe20008000000 */
[----:B--2---:R-:W-:-:S07]  /*0dd0*/  LOP3.LUT R18, R12, 0x1, RZ, 0xfc, !PT ;  /* 0x000000010c127812 */ /* 0x004fce00078efcff */
.L_x_9207:
[----:B0---4-:R-:W0:Y:S01]  /*0de0*/  LDC.64 R2, c[0x0][0xc88] ;  /* 0x00032200ff027b82 */ /* 0x011e220000000a00 */
[----:B------:R-:W-:Y:S01]  /*0df0*/  ULDC.64 UR4, c[0x0][0xa28] ;  /* 0x00028a0000047ab9 */ /* 0x000fe20000000a00 */
[----:B------:R-:W-:Y:S01]  /*0e00*/  ULDC.64 UR6, c[0x0][0xa18] ;  /* 0x0002860000067ab9 */ /* 0x000fe20000000a00 */
[----:B------:R-:W-:Y:S01]  /*0e10*/  IMAD.MOV.U32 R7, RZ, RZ, RZ ;  /* 0x000000ffff077224 */ /* 0x000fe200078e00ff */
[----:B------:R-:W-:Y:S01]  /*0e20*/  ULDC.64 UR8, c[0x0][0xa20] ;  /* 0x0002880000087ab9 */ /* 0x000fe20000000a00 */
[----:B0-----:R-:W-:-:S05]  /*0e30*/  IMAD.WIDE R2, R47, 0x4, R2 ;  /* 0x000000042f027825 */ /* 0x001fca00078e0202 */
[----:B--2---:R-:W2:Y:S01]  /*0e40*/  LDG.E R184, desc[UR40][R2.64] ;  /* 0x0000002802b87981 */ /* 0x004ea2000c1e1900 */
[----:B------:R-:W-:Y:S02]  /*0e50*/  ISETP.NE.U32.AND P0, PT, RZ, UR4, PT ;  /* 0x00000004ff007c0c */ /* 0x000fe4000bf05070 */
[----:B------:R-:W-:Y:S02]  /*0e60*/  ISETP.NE.U32.AND P1, PT, RZ, UR6, PT ;  /* 0x00000006ff007c0c */ /* 0x000fe4000bf25070 */
[----:B------:R-:W-:Y:S02]  /*0e70*/  ISETP.NE.AND.EX P0, PT, RZ, UR5, PT, P0 ;  /* 0x00000005ff007c0c */ /* 0x000fe4000bf05300 */
[----:B------:R-:W-:Y:S02]  /*0e80*/  ISETP.NE.AND.EX P1, PT, RZ, UR7, PT, P1 ;  /* 0x00000007ff007c0c */ /* 0x000fe4000bf25310 */
[----:B--2---:R-:W-:-:S09]  /*0e90*/  SHF.R.S32.HI R188, RZ, 0x1f, R184 ;  /* 0x0000001fffbc7819 */ /* 0x004fd200000114b8 */
[----:B---3--:R-:W-:Y:S01]  /*0ea0*/  @P0 LEA R4, P2, R184, UR4, 0x2 ;  /* 0x00000004b8040c11 */ /* 0x008fe2000f8410ff */
[----:B------:R-:W-:-:S03]  /*0eb0*/  ULDC UR4, c[0x0][0x288] ;  /* 0x0000a20000047ab9 */ /* 0x000fc60000000800 */
[C-C-:B------:R-:W-:Y:S02]  /*0ec0*/  @P0 LEA.HI.X R5, R184.reuse, UR5, R188.reuse, 0x2, P2 ;  /* 0x00000005b8050c11 */ /* 0x140fe400090f14bc */
[C---:B------:R-:W-:Y:S01]  /*0ed0*/  @P1 LEA R2, P2, R184.reuse, UR6, 0x2 ;  /* 0x00000006b8021c11 */ /* 0x040fe2000f8410ff */
[----:B------:R-:W-:Y:S01]  /*0ee0*/  IMAD.U32 R17, RZ, RZ, UR4 ;  /* 0x00000004ff117e24 */ /* 0x000fe2000f8e00ff */
[----:B------:R-:W-:Y:S01]  /*0ef0*/  ULDC.64 UR4, c[0x0][0x418] ;  /* 0x0001060000047ab9 */ /* 0x000fe20000000a00 */
[----:B------:R0:W5:Y:S01]  /*0f00*/  @P0 LDG.E R7, desc[UR40][R4.64] ;  /* 0x0000002804070981 */ /* 0x000162000c1e1900 */
[----:B------:R-:W-:-:S05]  /*0f10*/  @P1 LEA.HI.X R3, R184, UR7, R188, 0x2, P2 ;  /* 0x00000007b8031c11 */ /* 0x000fca00090f14bc */
[----:B------:R0:W5:Y:S01]  /*0f20*/  @P1 LDG.E R17, desc[UR40][R2.64] ;  /* 0x0000002802111981 */ /* 0x000162000c1e1900 */
[----:B------:R-:W-:Y:S01]  /*0f30*/  UISETP.NE.U32.AND UP0, UPT, UR4, URZ, UPT ;  /* 0x0000003f0400728c */ /* 0x000fe2000bf05070 */
[----:B------:R-:W-:Y:S02]  /*0f40*/  ISETP.NE.U32.AND P2, PT, RZ, UR8, PT ;  /* 0x00000008ff007c0c */ /* 0x000fe4000bf45070 */
[----:B------:R-:W-:Y:S01]  /*0f50*/  ULDC UR4, c[0x0][0x424] ;  /* 0x0001090000047ab9 */ /* 0x000fe20000000800 */
[----:B------:R-:W-:Y:S01]  /*0f60*/  UISETP.NE.AND.EX UP0, UPT, UR5, URZ, UPT, UP0 ;  /* 0x0000003f0500728c */ /* 0x000fe2000bf05300 */
[----:B------:R-:W-:Y:S02]  /*0f70*/  ISETP.NE.AND.EX P2, PT, RZ, UR9, PT, P2 ;  /* 0x00000009ff007c0c */ /* 0x000fe4000bf45320 */
[----:B------:R-:W-:Y:S01]  /*0f80*/  ULDC UR5, c[0x0][0x2f0] ;  /* 0x0000bc0000057ab9 */ /* 0x000fe20000000800 */
[----:B------:R-:W-:-:S04]  /*0f90*/  USEL UR4, UR4, 0x1, UP0 ;  /* 0x0000000104047887 */ /* 0x000fc80008000000 */
[----:B------:R-:W-:Y:S01]  /*0fa0*/  UIMAD UR4, UR4, UR5, URZ ;  /* 0x00000005040472a4 */ /* 0x000fe2000f8e023f */
[----:B0-----:R-:W-:Y:S11]  /*0fb0*/  @P1 BRA `(.L_x_9154) ;  /* 0x0000000000241947 */ /* 0x001ff60003800000 */
        /* <DEDUP_REMOVED lines=9> */
.L_x_9154:
[----:B------:R-:W-:Y:S02]  /*1050*/  IMAD.U32 R16, RZ, RZ, UR4 ;  /* 0x00000004ff107e24 */ /* 0x000fe4000f8e00ff */
[----:B------:R-:W-:Y:S01]  /*1060*/  IMAD.MOV.U32 R187, RZ, RZ, R46 ;  /* 0x000000ffffbb7224 */ /* 0x000fe200078e002e */
[----:B------:R-:W-:Y:S06]  /*1070*/  @!P2 BRA `(.L_x_9155) ;  /* 0x000000000010a947 */ /* 0x000fec0003800000 */
[----:B------:R-:W-:-:S04]  /*1080*/  LEA R2, P0, R184, UR8, 0x2 ;  /* 0x00000008b8027c11 */ /* 0x000fc8000f8010ff */
[----:B------:R-:W-:-:S05]  /*1090*/  LEA.HI.X R3, R184, UR9, R188, 0x2, P0 ;  /* 0x00000009b8037c11 */ /* 0x000fca00080f14bc */
[----:B------:R0:W5:Y:S01]  /*10a0*/  LDG.E R16, desc[UR40][R2.64] ;  /* 0x0000002802107981 */ /* 0x000162000c1e1900 */
[----:B------:R-:W-:Y:S05]  /*10b0*/  BRA `(.L_x_9156) ;  /* 0x0000000000247947 */ /* 0x000fea0003800000 */
.L_x_9155:
[----:B------:R-:W-:Y:S02]  /*10c0*/  ULDC.64 UR4, c[0x0][0xa08] ;  /* 0x0002820000047ab9 */ /* 0x000fe40000000a00 */
[----:B------:R-:W-:-:S04]  /*10d0*/  ISETP.NE.U32.AND P0, PT, RZ, UR4, PT ;  /* 0x00000004ff007c0c */ /* 0x000fc8000bf05070 */
[----:B------:R-:W-:-:S13]  /*10e0*/  ISETP.NE.AND.EX P0, PT, RZ, UR5, PT, P0 ;  /* 0x00000005ff007c0c */ /* 0x000fda000bf05300 */
[----:B------:R-:W-:Y:S05]  /*10f0*/  @!P0 BRA `(.L_x_9156) ;  /* 0x0000000000148947 */ /* 0x000fea0003800000 */
[----:B------:R-:W0:Y:S02]  /*1100*/  LDC.64 R2, c[0x0][0xa08] ;  /* 0x00028200ff027b82 */ /* 0x000e240000000a00 */
[----:B0-----:R-:W-:-:S05]  /*1110*/  IMAD.WIDE R2, R184, 0x4, R2 ;  /* 0x00000004b8027825 */ /* 0x001fca00078e0202 */
[----:B------:R-:W2:Y:S04]  /*1120*/  LDG.E R16, desc[UR40][R2.64] ;  /* 0x0000002802107981 */ /* 0x000ea8000c1e1900 */
[----:B------:R-:W2:Y:S02]  /*1130*/  LDG.E R5, desc[UR40][R2.64+0x4] ;  /* 0x0000042802057981 */ /* 0x000ea4000c1e1900 */
[----:B--2---:R-:W-:-:S07]  /*1140*/  IMAD.IADD R16, R5, 0x1, -R16 ;  /* 0x0000000105107824 */ /* 0x004fce00078e0a10 */
.L_x_9156:
[----:B------:R-:W1:Y:S01]  /*1150*/  LDC R0, c[0x0][0x448] ;  /* 0x00011200ff007b82 */ /* 0x000e620000000800 */
[----:B0-----:R-:W-:Y:S01]  /*1160*/  IMAD.SHL.U32 R2, R45, 0x80, RZ ;  /* 0x000000802d027824 */ /* 0x001fe200078e00ff */
[----:B------:R-:W-:Y:S01]  /*1170*/  CS2R R20, SRZ ;  /* 0x0000000000147805 */ /* 0x000fe2000001ff00 */
[----:B-----5:R-:W-:Y:S01]  /*1180*/  IMAD.IADD R16, R16, 0x1, -R7 ;  /* 0x0000000110107824 */ /* 0x020fe200078e0a07 */
[----:B------:R-:W-:Y:S02]  /*1190*/  CS2R R150, SRZ ;  /* 0x0000000000967805 */ /* 0x000fe4000001ff00 */
[----:B------:R-:W-:Y:S02]  /*11a0*/  CS2R R148, SRZ ;  /* 0x0000000000947805 */ /* 0x000fe4000001ff00 */
[----:B------:R-:W-:Y:S02]  /*11b0*/  CS2R R146, SRZ ;  /* 0x0000000000927805 */ /* 0x000fe4000001ff00 */
[----:B------:R-:W-:-:S02]  /*11c0*/  CS2R R144, SRZ ;  /* 0x0000000000907805 */ /* 0x000fc4000001ff00 */
[----:B------:R-:W-:Y:S02]  /*11d0*/  IADD3 R5, R16, 0x80, -R17 ;  /* 0x0000008010057810 */ /* 0x000fe40007ffe811 */
        /* <DEDUP_REMOVED lines=15> */
[----:B-1----:R-:W-:Y:S01]  /*12d0*/  ISETP.NE.AND P0, PT, R0, 0x1, PT ;  /* 0x000000010000780c */ /* 0x002fe20003f05270 */
[----:B------:R-:W-:Y:S01]  /*12e0*/  VIADD R0, R2, 0x7f ;  /* 0x0000007f02007836 */ /* 0x000fe20000000000 */
        /* <DEDUP_REMOVED lines=11> */
[----:B------:R-:W0:Y:S01]  /*13a0*/  @P0 LDC R3, c[0x0][0x44c] ;  /* 0x00011300ff030b82 */ /* 0x000e220000000800 */
[----:B------:R-:W-:Y:S01]  /*13b0*/  CS2R R90, SRZ ;  /* 0x00000000005a7805 */ /* 0x000fe2000001ff00 */
[----:B------:R-:W-:Y:S02]  /*13c0*/  IMAD.MOV.U32 R89, RZ, RZ, RZ ;  /* 0x000000ffff597224 */ /* 0x000fe400078e00ff */
[----:B------:R-:W-:-:S04]  /*13d0*/  IMAD.MOV.U32 R8, RZ, RZ, RZ ;  /* 0x000000ffff087224 */ /* 0x000fc800078e00ff */
[----:B------:R-:W1:Y:S01]  /*13e0*/  @P0 LDC R4, c[0x0][0x450] ;  /* 0x00011400ff040b82 */ /* 0x000e620000000800 */
[----:B0-----:R-:W-:-:S05]  /*13f0*/  @P0 IMAD.HI.U32 R3, R0, R3, RZ ;  /* 0x0000000300030227 */ /* 0x001fca00078e00ff */
[----:B-1----:R-:W-:Y:S01]  /*1400*/  @P0 SHF.R.U32.HI R0, RZ, R4, R3 ;  /* 0x00000004ff000219 */ /* 0x002fe20000011603 */
[----:B------:R-:W-:Y:S01]  /*1410*/  VIADD R3, R16, 0x7f ;  /* 0x0000007f10037836 */ /* 0x000fe20000000000 */
[----:B------:R-:W-:-:S03]  /*1420*/  PLOP3.LUT P0, PT, PT, PT, PT, 0x80, 0x0 ;  /* 0x000000000000781c */ /* 0x000fc60003f0f070 */
[----:B------:R-:W-:Y:S01]  /*1430*/  IMAD.IADD R5, R5, 0x1, R0 ;  /* 0x0000000105057824 */ /* 0x000fe200078e0200 */
[----:B------:R-:W-:-:S04]  /*1440*/  SHF.R.S32.HI R0, RZ, 0x1f, R3 ;  /* 0x0000001fff007819 */ /* 0x000fc80000011403 */
[----:B------:R-:W-:Y:S02]  /*1450*/  SHF.R.S32.HI R4, RZ, 0x1f, R5 ;  /* 0x0000001fff047819 */ /* 0x000fe40000011405 */
[----:B------:R-:W-:Y:S01]  /*1460*/  LEA.HI R0, R0, R3, RZ, 0x7 ;  /* 0x0000000300007211 */ /* 0x000fe200078f38ff */
[----:B------:R-:W-:Y:S01]  /*1470*/  IMAD.MOV.U32 R3, RZ, RZ, RZ ;  /* 0x000000ffff037224 */ /* 0x000fe200078e00ff */
[----:B------:R-:W-:Y:S02]  /*1480*/  LEA.HI R4, R4, R5, RZ, 0x7 ;  /* 0x0000000504047211 */ /* 0x000fe400078f38ff */
[----:B------:R-:W-:Y:S02]  /*1490*/  SHF.R.S32.HI R0, RZ, 0x7, R0 ;  /* 0x00000007ff007819 */ /* 0x000fe40000011400 */
[----:B------:R-:W-:-:S04]  /*14a0*/  SHF.R.S32.HI R5, RZ, 0x7, R4 ;  /* 0x00000007ff057819 */ /* 0x000fc80000011404 */
[----:B------:R-:W-:-:S04]  /*14b0*/  VIMNMX R88, R0, R5, PT ;  /* 0x0000000500587248 */ /* 0x000fc80003fe0100 */
[----:B------:R-:W-:-:S13]  /*14c0*/  ISETP.GE.AND P1, PT, R88, 0x1, PT ;  /* 0x000000015800780c */ /* 0x000fda0003f26270 */
        /* <DEDUP_REMOVED lines=32> */
.L_x_9158:
[----:B------:R-:W-:Y:S02]  /*16d0*/  LEA.HI R0, R190, R190, RZ, 0x1 ;  /* 0x000000bebe007211 */ /* 0x000fe400078f08ff */
[----:B------:R-:W-:Y:S02]  /*16e0*/  ISETP.NE.AND P0, PT, R18, 0x3, PT ;  /* 0x000000031200780c */ /* 0x000fe40003f05270 */
[----:B------:R-:W-:-:S05]  /*16f0*/  LOP3.LUT R3, R0, 0xfffffffe, RZ, 0xc0, !PT ;  /* 0xfffffffe00037812 */ /* 0x000fca00078ec0ff */
[----:B------:R-:W-:-:S05]  /*1700*/  IMAD.IADD R0, R190, 0x1, -R3 ;  /* 0x00000001be007824 */ /* 0x000fca00078e0a03 */
[----:B------:R-:W-:-:S04]  /*1710*/  SHF.L.U32 R0, R0, 0x1f, RZ ;  /* 0x0000001f00007819 */ /* 0x000fc800000006ff */
[----:B------:R-:W0:Y:S02]  /*1720*/  SYNCS.PHASECHK.TRANS64.TRYWAIT P1, [UR38+0x28800], R0 ;  /* 0x02880000ff0075a7 */ /* 0x000e240008020166 */
[----:B0-----:R-:W-:Y:S05]  /*1730*/  @!P1 BRA `(.L_x_9159) ;  /* 0x000000f800109947 */ /* 0x001fea0003800000 */
.L_x_9329:
[----:B------:R-:W-:Y:S05]  /*1740*/  @!P0 BRA `(.L_x_9160) ;  /* 0x0000000000048947 */ /* 0x000fea0003800000 */
[----:B------:R-:W-:Y:S01]  /*1750*/  BPT.TRAP 0x1 ;  /* 0x000000040000795c */ /* 0x000fe20000300000 */
.L_x_9160:
[----:B0-----:R-:W-:Y:S02]  /*1760*/  IMAD.U32 R3, RZ, RZ, UR37 ;  /* 0x00000025ff037e24 */ /* 0x001fe4000f8e00ff */
[----:B------:R-:W-:-:S03]  /*1770*/  IMAD.U32 R0, RZ, RZ, UR36 ;  /* 0x00000024ff007e24 */ /* 0x000fc6000f8e00ff */
[----:B------:R-:W-:Y:S02]  /*1780*/  LEA R3, R3, UR38, 0x3 ;  /* 0x0000002603037c11 */ /* 0x000fe4000f8e18ff */
[----:B------:R-:W-:-:S04]  /*1790*/  SHF.L.U32 R0, R0, 0x1f, RZ ;  /* 0x0000001f00007819 */ /* 0x000fc800000006ff */
[----:B------:R0:W1:Y:S01]  /*17a0*/  SYNCS.PHASECHK.TRANS64.TRYWAIT P2, [R3+URZ+0x28830], R0 ;  /* 0x02883000030075a7 */ /* 0x000062000804017f */
[----:B------:R-:W-:Y:S05]  /*17b0*/  @!P0 BRA `(.L_x_9161) ;  /* 0x0000000000048947 */ /* 0x000fea0003800000 */
[----:B------:R-:W-:Y:S01]  /*17c0*/  BPT.TRAP 0x1 ;  /* 0x000000040000795c */ /* 0x000fe20000300000 */
.L_x_9161:
[----:B------:R-:W2:Y:S02]  /*17d0*/  S2R R4, SR_TID.X ;  /* 0x0000000000047919 */ /* 0x000ea40000002100 */
[----:B--2---:R-:W-:Y:S01]  /*17e0*/  LOP3.LUT P1, RZ, R4, 0x7f, RZ, 0xc0, !PT ;  /* 0x0000007f04ff7812 */ /* 0x004fe2000782c0ff */
[----:B-1----:R-:W-:-:S12]  /*17f0*/  @P2 BRA `(.L_x_9162) ;  /* 0x0000000000082947 */ /* 0x002fd80003800000 */
[----:B------:R-:W1:Y:S02]  /*1800*/  SYNCS.PHASECHK.TRANS64.TRYWAIT P2, [R3+URZ+0x28830], R0 ;  /* 0x02883000030075a7 */ /* 0x000e64000804017f */
[----:B-1----:R-:W-:Y:S05]  /*1810*/  @!P2 BRA `(.L_x_9163) ;  /* 0x000000f400f0a947 */ /* 0x002fea0003800000 */
.L_x_9162:
[----:B------:R-:W-:Y:S05]  /*1820*/  WARPSYNC.ALL ;  /* 0x0000000000007948 */ /* 0x000fea0003800000 */
[----:B------:R-:W-:Y:S01]  /*1830*/  UIADD3 UR4, UR38, 0x18400, URZ ;  /* 0x0001840026047890 */ /* 0x000fe2000fffe03f */
[----:B------:R-:W-:Y:S01]  /*1840*/  WARPGROUP.ARRIVE ;  /* 0x00000000000079c5 */ /* 0x000fe20000000000 */
[----:B------:R-:W-:Y:S01]  /*1850*/  ULOP3.LUT UR32, UR43, 0x10000, URZ, 0xfc, !UPT ;  /* 0x000100002b207892 */ /* 0x000fe2000f8efc3f */
[----:B01----:R-:W0:Y:S01]  /*1860*/  LDC R0, c[0x0][0x448] ;  /* 0x00011200ff007b82 */ /* 0x003e220000000800 */
[----:B------:R-:W-:Y:S01]  /*1870*/  USHF.R.U32.HI UR4, URZ, 0x4, UR4 ;  /* 0x000000043f047899 */ /* 0x000fe20008011604 */
[----:B------:R-:W-:Y:S01]  /*1880*/  @!P1 VIADD R3, R3, 0x28840 ;  /* 0x0002884003039836 */ /* 0x000fe20000000000 */
[----:B------:R-:W-:Y:S01]  /*1890*/  UMOV UR33, 0x40000040 ;  /* 0x4000004000217882 */ /* 0x000fe20000000000 */
[----:B------:R-:W-:Y:S01]  /*18a0*/  UMOV UR35, 0x40000040 ;  /* 0x4000004000237882 */ /* 0x000fe20000000000 */
[----:B------:R-:W-:Y:S01]  /*18b0*/  ULOP3.LUT UR4, UR4, 0x3fff, URZ, 0xc0, !UPT ;  /* 0x00003fff04047892 */ /* 0x000fe2000f8ec03f */
[----:B------:R-:W-:Y:S01]  /*18c0*/  CS2R R150, SRZ ;  /* 0x0000000000967805 */ /* 0x000fe2000001ff00 */
        /* <DEDUP_REMOVED lines=18> */
[----:B0-----:R-:W-:Y:S01]  /*19f0*/  ISETP.NE.AND P2, PT, R0, 0x1, PT ;  /* 0x000000010000780c */ /* 0x001fe20003f45270 */
[----:B------:R-:W-:Y:S01]  /*1a00*/  UIADD3 UR14, UR34, 0x6, URZ ;  /* 0x00000006220e7890 */ /* 0x000fe2000fffe03f */
[----:B------:R-:W-:Y:S01]  /*1a10*/  IMAD.IADD R0, R23, 0x1, R2 ;  /* 0x0000000117007824 */ /* 0x000fe200078e0202 */
        /* <DEDUP_REMOVED lines=11> */
[----:B------:R-:W0:Y:S01]  /*1ad0*/  @P2 LDC R5, c[0x0][0x44c] ;  /* 0x00011300ff052b82 */ /* 0x000e220000000800 */
        /* <DEDUP_REMOVED lines=9> */
[----:B------:R-:W1:Y:S01]  /*1b70*/  @P2 LDC R7, c[0x0][0x450] ;  /* 0x00011400ff072b82 */ /* 0x000e620000000800 */
[----:B------:R-:W-:Y:S01]  /*1b80*/  UIADD3 UR30, UR34, 0x406, URZ ;  /* 0x00000406221e7890 */ /* 0x000fe2000fffe03f */
[----:B------:R-:W-:Y:S01]  /*1b90*/  CS2R R128, SRZ ;  /* 0x0000000000807805 */ /* 0x000fe2000001ff00 */
[----:B------:R-:W-:Y:S01]  /*1ba0*/  UMOV UR29, 0x40000040 ;  /* 0x40000040001d7882 */ /* 0x000fe20000000000 */
[----:B------:R-:W-:Y:S01]  /*1bb0*/  UMOV UR31, 0x40000040 ;  /* 0x40000040001f7882 */ /* 0x000fe20000000000 */
[----:B------:R-:W-:-:S02]  /*1bc0*/  CS2R R126, SRZ ;  /* 0x00000000007e7805 */ /* 0x000fc4000001ff00 */
[----:B------:R-:W-:Y:S01]  /*1bd0*/  CS2R R124, SRZ ;  /* 0x00000000007c7805 */ /* 0x000fe2000001ff00 */
[----:B0-----:R-:W-:-:S04]  /*1be0*/  @P2 IMAD.HI.U32 R4, R0, R5, RZ ;  /* 0x0000000500042227 */ /* 0x001fc800078e00ff */
[----:B------:R-:W-:-:S04]  /*1bf0*/  IMAD.MOV.U32 R5, RZ, RZ, -0x80 ;  /* 0xffffff80ff057424 */ /* 0x000fc800078e00ff */
[----:B------:R-:W-:Y:S01]  /*1c00*/  IMAD R5, R88, R5, 0x80 ;  /* 0x0000008058057424 */ /* 0x000fe200078e0205 */
[----:B-1----:R-:W-:-:S03]  /*1c10*/  @P2 SHF.R.U32.HI R0, RZ, R7, R4 ;  /* 0x00000007ff002219 */ /* 0x002fc60000011604 */
[----:B------:R-:W-:Y:S02]  /*1c20*/  VIADD R7, R5, 0x1 ;  /* 0x0000000105077836 */ /* 0x000fe40000000000 */
[----:B------:R-:W-:Y:S01]  /*1c30*/  IMAD.IADD R5, R16, 0x1, R5 ;  /* 0x0000000110057824 */ /* 0x000fe200078e0205 */
[----:B------:R-:W0:Y:S01]  /*1c40*/  SHFL.IDX PT, R6, R0, 0x1, 0x1c1f ;  /* 0x003c1f0000067f89 */ /* 0x000e2200000e0000 */
[C---:B------:R-:W-:Y:S02]  /*1c50*/  IMAD R7, R22.reuse, -0x2, R7 ;  /* 0xfffffffe16077824 */ /* 0x040fe400078e0207 */
[----:B------:R-:W-:-:S03]  /*1c60*/  IMAD R4, R22, -0x2, R5 ;  /* 0xfffffffe16047824 */ /* 0x000fc600078e0205 */
[----:B------:R-:W-:-:S04]  /*1c70*/  IADD3 R7, -R17, R7, R16 ;  /* 0x0000000711077210 */ /* 0x000fc80007ffe110 */
[----:B0-----:R-:W-:-:S04]  /*1c80*/  VIADDMNMX R6, R6, R7, R4, PT ;  /* 0x0000000706067246 */ /* 0x001fc80003800104 */
[C---:B------:R-:W-:Y:S02]  /*1c90*/  ISETP.GT.AND P3, PT, R6.reuse, RZ, PT ;  /* 0x000000ff0600720c */ /* 0x040fe40003f64270 */
[C---:B------:R-:W-:Y:S02]  /*1ca0*/  ISETP.GT.AND P4, PT, R6.reuse, 0x1, PT ;  /* 0x000000010600780c */ /* 0x040fe40003f84270 */
[----:B------:R-:W-:Y:S01]  /*1cb0*/  ISETP.GT.AND P5, PT, R6, 0x8, PT ;  /* 0x000000080600780c */ /* 0x000fe20003fa4270 */
[----:B------:R-:W-:Y:S02]  /*1cc0*/  WARPGROUP.DEPBAR.LE gsb0, 0x0 ;  /* 0x00008000000079c5 */ /* 0x000fe40000010000 */
[----:B------:R-:W-:-:S06]  /*1cd0*/  WARPGROUP.ARRIVE ;  /* 0x00000000000079c5 */ /* 0x000fcc0000000000 */
[----:B------:R-:W-:Y:S01]  /*1ce0*/  HGMMA.64x128x16.F32.BF16 R24, gdesc[UR4], R24, gsb0 ;  /* 0x01e00000041879f0 */ /* 0x000fe20008001818 */
[----:B------:R-:W-:Y:S02]  /*1cf0*/  ULDC UR6, c[0x0][0x988] ;  /* 0x0002620000067ab9 */ /* 0x000fe40000000800 */
        /* <DEDUP_REMOVED lines=107> */
[----:B------:R-:W-:Y:S01]  /*23b0*/  FSEL R123, R86, -INF , P4 ;  /* 0xff800000567b7808 */ /* 0x000fe20002000000 */
[----:B------:R1:W2:Y:S01]  /*23c0*/  SHFL.IDX PT, R6, R0, RZ, 0x1c1f ;  /* 0x001c1fff00067589 */ /* 0x0002a200000e0000 */
[----:B------:R-:W-:-:S02]  /*23d0*/  FMNMX.FTZ R8, R83, R8, !PT ;  /* 0x0000000853087209 */ /* 0x000fc40007810000 */
[----:B------:R-:W-:Y:S02]  /*23e0*/  FSEL R87, R87, -INF , P3 ;  /* 0xff80000057577808 */ /* 0x000fe40001800000 */
[----:B------:R-:W-:Y:S01]  /*23f0*/  FMNMX.FTZ R8, R123, R8, !PT ;  /* 0x000000087b087209 */ /* 0x000fe20007810000 */
[----:B-1----:R-:W-:-:S03]  /*2400*/  IMAD.U32 R0, RZ, RZ, UR6 ;  /* 0x00000006ff007e24 */ /* 0x002fc6000f8e00ff */
[----:B------:R-:W-:-:S05]  /*2410*/  FMNMX.FTZ R8, R87, R8, !PT ;  /* 0x0000000857087209 */ /* 0x000fca0007810000 */
[----:B------:R-:W1:Y:S01]  /*2420*/  SHFL.BFLY PT, R5, R8, 0x2, 0x1f ;  /* 0x0c401f0008057f89 */ /* 0x000e6200000e0000 */
[----:B--2---:R-:W-:-:S04]  /*2430*/  VIADDMNMX R7, R6, R7, R4, PT ;  /* 0x0000000706077246 */ /* 0x004fc80003800104 */
[C---:B------:R-:W-:Y:S02]  /*2440*/  ISETP.GT.AND P4, PT, R7.reuse, 0x1, PT ;  /* 0x000000010700780c */ /* 0x040fe40003f84270 */
[----:B------:R-:W-:Y:S02]  /*2450*/  ISETP.GT.AND P5, PT, R7, 0x8, PT ;  /* 0x000000080700780c */ /* 0x000fe40003fa4270 */
[----:B------:R-:W-:Y:S02]  /*2460*/  FSEL R25, R25, -INF , P4 ;  /* 0xff80000019197808 */ /* 0x000fe40002000000 */
[----:B------:R-:W-:Y:S02]  /*2470*/  ISETP.GT.AND P4, PT, R7, 0x10, PT ;  /* 0x000000100700780c */ /* 0x000fe40003f84270 */
[----:B-1----:R-:W-:Y:S02]  /*2480*/  FMNMX.FTZ R10, R8, R5, !PT ;  /* 0x00000005080a7209 */ /* 0x002fe40007810000 */
[----:B------:R-:W-:-:S02]  /*2490*/  FSEL R13, R32, -INF , P4 ;  /* 0xff800000200d7808 */ /* 0x000fc40002000000 */
[----:B------:R-:W-:Y:S01]  /*24a0*/  ISETP.GT.AND P4, PT, R7, 0x18, PT ;  /* 0x000000180700780c */ /* 0x000fe20003f84270 */
[----:B------:R-:W1:Y:S02]  /*24b0*/  SHFL.BFLY PT, R5, R10, 0x1, 0x1f ;  /* 0x0c201f000a057f89 */ /* 0x000e6400000e0000 */
        /* <DEDUP_REMOVED lines=25> */
[----:B------:R-:W2:Y:S01]  /*2650*/  MUFU.EX2 R181, R181 ;  /* 0x000000b500b57308 */ /* 0x000ea20000000800 */
[----:B------:R-:W-:Y:S01]  /*2660*/  ISETP.GT.AND P3, PT, R7, 0x19, PT ;  /* 0x000000190700780c */ /* 0x000fe20003f64270 */
[-CC-:B------:R-:W-:Y:S01]  /*2670*/  FFMA.FTZ R179, R89, R0.reuse, -R42.reuse ;  /* 0x0000000059b37223 */ /* 0x180fe2000001082a */
[----:B------:R-:W-:Y:S01]  /*2680*/  FSEL R15, R36, -INF , P4 ;  /* 0xff800000240f7808 */ /* 0x000fe20002000000 */
[--C-:B------:R-:W-:Y:S01]  /*2690*/  FFMA.FTZ R173, R91, R0, -R42.reuse ;  /* 0x000000005bad7223 */ /* 0x100fe2000001082a */
[----:B------:R-:W-:Y:S01]  /*26a0*/  FMNMX.FTZ R10, R33, R8, !PT ;  /* 0x00000008210a7209 */ /* 0x000fe20007810000 */
[-CC-:B------:R-:W-:Y:S01]  /*26b0*/  FFMA.FTZ R175, R93, R0.reuse, -R42.reuse ;  /* 0x000000005daf7223 */ /* 0x180fe2000001082a */
[----:B------:R-:W-:Y:S01]  /*26c0*/  ISETP.GT.AND P4, PT, R7, 0x20, PT ;  /* 0x000000200700780c */ /* 0x000fe20003f84270 */
[----:B------:R3:W-:Y:S01]  /*26d0*/  MUFU.EX2 R8, R35 ;  /* 0x0000002300087308 */ /* 0x0007e20000000800 */
[----:B------:R-:W-:Y:S01]  /*26e0*/  FSEL R37, R37, -INF , P3 ;  /* 0xff80000025257808 */ /* 0x000fe20001800000 */
[--C-:B------:R-:W-:Y:S01]  /*26f0*/  FFMA.FTZ R169, R95, R0, -R42.reuse ;  /* 0x000000005fa97223 */ /* 0x100fe2000001082a */
[----:B------:R-:W-:Y:S01]  /*2700*/  FMNMX.FTZ R10, R15, R10, !PT ;  /* 0x0000000a0f0a7209 */ /* 0x000fe20007810000 */
[-CC-:B------:R-:W-:Y:S01]  /*2710*/  FFMA.FTZ R97, R97, R0.reuse, -R42.reuse ;  /* 0x0000000061617223 */ /* 0x180fe2000001082a */
[----:B------:R-:W-:Y:S01]  /*2720*/  ISETP.GT.AND P3, PT, R7, 0x21, PT ;  /* 0x000000210700780c */ /* 0x000fe20003f64270 */
[--C-:B------:R-:W-:Y:S01]  /*2730*/  FFMA.FTZ R171, R99, R0, -R42.reuse ;  /* 0x0000000063ab7223 */ /* 0x100fe2000001082a */
[----:B------:R-:W-:Y:S01]  /*2740*/  FSEL R21, R40, -INF , P4 ;  /* 0xff80000028157808 */ /* 0x000fe20002000000 */
[----:B------:R-:W4:Y:S01]  /*2750*/  MUFU.EX2 R183, R183 ;  /* 0x000000b700b77308 */ /* 0x000f220000000800 */
[----:B------:R-:W-:Y:S01]  /*2760*/  FMNMX.FTZ R10, R37, R10, !PT ;  /* 0x0000000a250a7209 */ /* 0x000fe20007810000 */
[-CC-:B------:R-:W-:Y:S01]  /*2770*/  FFMA.FTZ R101, R101, R0.reuse, -R42.reuse ;  /* 0x0000000065657223 */ /* 0x180fe2000001082a */
[----:B------:R-:W-:Y:S01]  /*2780*/  ISETP.GT.AND P4, PT, R7, 0x28, PT ;  /* 0x000000280700780c */ /* 0x000fe20003f84270 */
[-CC-:B------:R-:W-:Y:S01]  /*2790*/  FFMA.FTZ R153, R103, R0.reuse, -R42.reuse ;  /* 0x0000000067997223 */ /* 0x180fe2000001082a */
[----:B------:R-:W-:Y:S01]  /*27a0*/  FSEL R41, R41, -INF , P3 ;  /* 0xff80000029297808 */ /* 0x000fe20001800000 */
[--C-:B------:R-:W-:Y:S01]  /*27b0*/  FFMA.FTZ R105, R105, R0, -R42.reuse ;  /* 0x0000000069697223 */ /* 0x100fe2000001082a */
[----:B------:R-:W-:Y:S01]  /*27c0*/  FMNMX.FTZ R10, R21, R10, !PT ;  /* 0x0000000a150a7209 */ /* 0x000fe20007810000 */
[----:B------:R-:W5:Y:S01]  /*27d0*/  MUFU.EX2 R6, R6 ;  /* 0x0000000600067308 */ /* 0x000f620000000800 */
[----:B------:R-:W-:Y:S01]  /*27e0*/  ISETP.GT.AND P3, PT, R7, 0x29, PT ;  /* 0x000000290700780c */ /* 0x000fe20003f64270 */
[----:B------:R-:W-:Y:S01]  /*27f0*/  FFMA.FTZ R155, R107, R0, -R42 ;  /* 0x000000006b9b7223 */ /* 0x000fe2000001082a */
[----:B-1----:R-:W-:Y:S01]  /*2800*/  FSEL R27, R44, -INF , P4 ;  /* 0xff8000002c1b7808 */ /* 0x002fe20002000000 */
[----:B--2---:R-:W-:Y:S01]  /*2810*/  FADD.FTZ R44, R181, R4 ;  /* 0x00000004b52c7221 */ /* 0x004fe20000010000 */
        /* <DEDUP_REMOVED lines=11> */
[----:B------:R-:W2:Y:S01]  /*28d0*/  MUFU.EX2 R177, R177 ;  /* 0x000000b100b17308 */ /* 0x000ea20000000800 */
[----:B------:R-:W-:Y:S01]  /*28e0*/  FMNMX.FTZ R12, R45, R12, !PT ;  /* 0x0000000c2d0c7209 */ /* 0x000fe20007810000 */
[----:B------:R-:W0:Y:S01]  /*28f0*/  @P2 LDC R48, c[0x0][0x450] ;  /* 0x00011400ff302b82 */ /* 0x000e220000000800 */
[----:B------:R-:W-:Y:S01]  /*2900*/  ISETP.GT.AND P4, PT, R7, 0x38, PT ;  /* 0x000000380700780c */ /* 0x000fe20003f84270 */
[-CC-:B------:R-:W-:Y:S01]  /*2910*/  FFMA.FTZ R161, R117, R0.reuse, -R42.reuse ;  /* 0x0000000075a17223 */ /* 0x180fe2000001082a */
[----:B------:R-:W-:Y:S01]  /*2920*/  FSEL R49, R49, -INF , P3 ;  /* 0xff80000031317808 */ /* 0x000fe20001800000 */
[--C-:B------:R-:W-:Y:S01]  /*2930*/  FFMA.FTZ R163, R119, R0, -R42.reuse ;  /* 0x0000000077a37223 */ /* 0x100fe2000001082a */
[----:B------:R-:W-:Y:S01]  /*2940*/  FMNMX.FTZ R12, R31, R12, !PT ;  /* 0x0000000c1f0c7209 */ /* 0x000fe20007810000 */
[----:B------:R-:W2:Y:S01]  /*2950*/  MUFU.EX2 R179, R179 ;  /* 0x000000b300b37308 */ /* 0x000ea20000000800 */
[----:B------:R-:W-:Y:S01]  /*2960*/  ISETP.GT.AND P3, PT, R7, 0x39, PT ;  /* 0x000000390700780c */ /* 0x000fe20003f64270 */
[-CC-:B------:R-:W-:Y:S01]  /*2970*/  FFMA.FTZ R36, R79, R0.reuse, -R42.reuse ;  /* 0x000000004f247223 */ /* 0x180fe2000001082a */
[----:B---3--:R-:W-:Y:S01]  /*2980*/  FSEL R35, R52, -INF , P4 ;  /* 0xff80000034237808 */ /* 0x008fe20002000000 */
[--C-:B------:R-:W-:Y:S01]  /*2990*/  FFMA.FTZ R165, R121, R0, -R42.reuse ;  /* 0x0000000079a57223 */ /* 0x100fe2000001082a */
[----:B------:R-:W-:Y:S01]  /*29a0*/  FMNMX.FTZ R14, R49, R12, !PT ;  /* 0x0000000c310e7209 */ /* 0x000fe20007810000 */
[-CC-:B------:R-:W-:Y:S01]  /*29b0*/  FFMA.FTZ R83, R83, R0.reuse, -R42.reuse ;  /* 0x0000000053537223 */ /* 0x180fe2000001082a */
[----:B------:R-:W-:Y:S01]  /*29c0*/  ISETP.GT.AND P4, PT, R7, 0x40, PT ;  /* 0x000000400700780c */ /* 0x000fe20003f84270 */
[----:B------:R3:W-:Y:S01]  /*29d0*/  MUFU.EX2 R12, R43 ;  /* 0x0000002b000c7308 */ /* 0x0007e20000000800 */
[----:B------:R-:W-:Y:S01]  /*29e0*/  FSEL R53, R53, -INF , P3 ;  /* 0xff80000035357808 */ /* 0x000fe20001800000 */
[----:B------:R-:W-:Y:S01]  /*29f0*/  FFMA.FTZ R167, R123, R0, -R42 ;  /* 0x000000007ba77223 */ /* 0x000fe2000001082a */
[----:B------:R-:W-:-:S02]  /*2a00*/  FMNMX.FTZ R14, R35, R14, !PT ;  /* 0x0000000e230e7209 */ /* 0x000fc40007810000 */
[----:B------:R-:W-:Y:S02]  /*2a10*/  CS2R R122, SRZ ;  /* 0x00000000007a7805 */ /* 0x000fe4000001ff00 */
[----:B------:R-:W-:Y:S02]  /*2a20*/  ISETP.GT.AND P3, PT, R7, 0x41, PT ;  /* 0x000000410700780c */ /* 0x000fe40003f64270 */
[----:B------:R-:W-:Y:S02]  /*2a30*/  CS2R R120, SRZ ;  /* 0x0000000000787805 */ /* 0x000fe4000001ff00 */
[----:B-1----:R-:W-:Y:S01]  /*2a40*/  FSEL R39, R56, -INF , P4 ;  /* 0xff80000038277808 */ /* 0x002fe20002000000 */
[----:B------:R-:W-:Y:S01]  /*2a50*/  MUFU.EX2 R173, R173 ;  /* 0x000000ad00ad7308 */ /* 0x000fe20000000800 */
[----:B------:R-:W-:Y:S02]  /*2a60*/  FMNMX.FTZ R14, R53, R14, !PT ;  /* 0x0000000e350e7209 */ /* 0x000fe40007810000 */
[----:B------:R-:W-:-:S02]  /*2a70*/  CS2R R118, SRZ ;  /* 0x0000000000767805 */ /* 0x000fc4000001ff00 */
[----:B------:R-:W-:Y:S02]  /*2a80*/  ISETP.GT.AND P4, PT, R7, 0x48, PT ;  /* 0x000000480700780c */ /* 0x000fe40003f84270 */
[----:B------:R-:W-:Y:S02]  /*2a90*/  CS2R R116, SRZ ;  /* 0x0000000000747805 */ /* 0x000fe4000001ff00 */
[----:B------:R-:W-:Y:S02]  /*2aa0*/  FSEL R57, R57, -INF , P3 ;  /* 0xff80000039397808 */ /* 0x000fe40001800000 */
[----:B------:R-:W-:Y:S02]  /*2ab0*/  CS2R R114, SRZ ;  /* 0x0000000000727805 */ /* 0x000fe4000001ff00 */
[----:B------:R-:W-:Y:S01]  /*2ac0*/  FMNMX.FTZ R14, R39, R14, !PT ;  /* 0x0000000e270e7209 */ /* 0x000fe20007810000 */
[----:B------:R-:W-:Y:S01]  /*2ad0*/  MUFU.EX2 R175, R175 ;  /* 0x000000af00af7308 */ /* 0x000fe20000000800 */
[----:B------:R-:W-:-:S02]  /*2ae0*/  ISETP.GT.AND P3, PT, R7, 0x49, PT ;  /* 0x000000490700780c */ /* 0x000fc40003f64270 */
[----:B------:R-:W-:Y:S02]  /*2af0*/  CS2R R112, SRZ ;  /* 0x0000000000707805 */ /* 0x000fe4000001ff00 */
[----:B---3--:R-:W-:Y:S02]  /*2b00*/  FSEL R43, R60, -INF , P4 ;  /* 0xff8000003c2b7808 */ /* 0x008fe40002000000 */
        /* <DEDUP_REMOVED lines=8> */
[----:B------:R-:W-:Y:S02]  /*2b90*/  CS2R R98, SRZ ;  /* 0x0000000000627805 */ /* 0x000fe4000001ff00 */
[----:B------:R-:W-:Y:S02]  /*2ba0*/  ISETP.GT.AND P3, PT, R7, 0x51, PT ;  /* 0x000000510700780c */ /* 0x000fe40003f64270 */
[----:B------:R-:W-:Y:S02]  /*2bb0*/  CS2R R94, SRZ ;  /* 0x00000000005e7805 */ /* 0x000fe4000001ff00 */
[----:B------:R-:W-:Y:S01]  /*2bc0*/  FSEL R47, R64, -INF , P4 ;  /* 0xff800000402f7808 */ /* 0x000fe20002000000 */
[----:B------:R-:W-:Y:S01]  /*2bd0*/  MUFU.EX2 R169, R169 ;  /* 0x000000a900a97308 */ /* 0x000fe20000000800 */
[----:B------:R-:W-:-:S02]  /*2be0*/  FMNMX.FTZ R20, R61, R20, !PT ;  /* 0x000000143d147209 */ /* 0x000fc40007810000 */
[----:B------:R-:W-:Y:S02]  /*2bf0*/  CS2R R92, SRZ ;  /* 0x00000000005c7805 */ /* 0x000fe4000001ff00 */
[----:B------:R-:W-:Y:S02]  /*2c00*/  ISETP.GT.AND P4, PT, R7, 0x58, PT ;  /* 0x000000580700780c */ /* 0x000fe40003f84270 */
[----:B------:R-:W-:Y:S02]  /*2c10*/  CS2R R90, SRZ ;  /* 0x00000000005a7805 */ /* 0x000fe4000001ff00 */
[----:B------:R-:W-:Y:S02]  /*2c20*/  FSEL R65, R65, -INF , P3 ;  /* 0xff80000041417808 */ /* 0x000fe40001800000 */
[----:B------:R-:W-:Y:S01]  /*2c30*/  FMNMX.FTZ R20, R47, R20, !PT ;  /* 0x000000142f147209 */ /* 0x000fe20007810000 */
[----:B------:R-:W-:Y:S01]  /*2c40*/  MUFU.EX2 R171, R171 ;  /* 0x000000ab00ab7308 */ /* 0x000fe20000000800 */
[----:B------:R-:W-:-:S02]  /*2c50*/  ISETP.GT.AND P3, PT, R7, 0x59, PT ;  /* 0x000000590700780c */ /* 0x000fc40003f64270 */
[----:B------:R-:W-:Y:S02]  /*2c60*/  FSEL R51, R68, -INF , P4 ;  /* 0xff80000044337808 */ /* 0x000fe40002000000 */
[----:B-1----:R-:W-:Y:S02]  /*2c70*/  FMNMX.FTZ R24, R65, R20, !PT ;  /* 0x0000001441187209 */ /* 0x002fe40007810000 */
[----:B------:R-:W-:Y:S01]  /*2c80*/  ISETP.GT.AND P4, PT, R7, 0x60, PT ;  /* 0x000000600700780c */ /* 0x000fe20003f84270 */
[----:B------:R1:W-:Y:S01]  /*2c90*/  MUFU.EX2 R20, R97 ;  /* 0x0000006100147308 */ /* 0x0003e20000000800 */
[----:B------:R-:W-:Y:S02]  /*2ca0*/  FSEL R69, R69, -INF , P3 ;  /* 0xff80000045457808 */ /* 0x000fe40001800000 */
[----:B------:R-:W-:Y:S02]  /*2cb0*/  FMNMX.FTZ R24, R51, R24, !PT ;  /* 0x0000001833187209 */ /* 0x000fe40007810000 */
[----:B------:R-:W-:-:S02]  /*2cc0*/  ISETP.GT.AND P3, PT, R7, 0x61, PT ;  /* 0x000000610700780c */ /* 0x000fc40003f64270 */
[----:B------:R-:W-:Y:S01]  /*2cd0*/  FSEL R55, R72, -INF , P4 ;  /* 0xff80000048377808 */ /* 0x000fe20002000000 */
[----:B------:R-:W-:Y:S01]  /*2ce0*/  MUFU.EX2 R153, R153 ;  /* 0x0000009900997308 */ /* 0x000fe20000000800 */
[----:B------:R-:W-:Y:S02]  /*2cf0*/  FMNMX.FTZ R24, R69, R24, !PT ;  /* 0x0000001845187209 */ /* 0x000fe40007810000 */
[----:B-1----:R-:W-:Y:S02]  /*2d00*/  CS2R R96, SRZ ;  /* 0x0000000000607805 */ /* 0x002fe4000001ff00 */
[----:B------:R-:W-:Y:S02]  /*2d10*/  ISETP.GT.AND P4, PT, R7, 0x68, PT ;  /* 0x000000680700780c */ /* 0x000fe40003f84270 */
[----:B------:R-:W-:Y:S02]  /*2d20*/  FSEL R73, R73, -INF , P3 ;  /* 0xff80000049497808 */ /* 0x000fe40001800000 */
[----:B------:R-:W-:Y:S01]  /*2d30*/  FMNMX.FTZ R24, R55, R24, !PT ;  /* 0x0000001837187209 */ /* 0x000fe20007810000 */
[----:B------:R-:W-:Y:S01]  /*2d40*/  MUFU.EX2 R155, R155 ;  /* 0x0000009b009b7308 */ /* 0x000fe20000000800 */
[----:B------:R-:W-:-:S02]  /*2d50*/  ISETP.GT.AND P3, PT, R7, 0x69, PT ;  /* 0x000000690700780c */ /* 0x000fc40003f64270 */
[----:B------:R-:W-:Y:S02]  /*2d60*/  FSEL R59, R76, -INF , P4 ;  /* 0xff8000004c3b7808 */ /* 0x000fe40002000000 */
[----:B------:R-:W-:Y:S02]  /*2d70*/  FMNMX.FTZ R26, R73, R24, !PT ;  /* 0x00000018491a7209 */ /* 0x000fe40007810000 */
        /* <DEDUP_REMOVED lines=16> */
[----:B------:R-:W-:Y:S01]  /*2e80*/  FSEL R85, R85, -INF , P3 ;  /* 0xff80000055557808 */ /* 0x000fe20001800000 */
[----:B------:R1:W-:Y:S01]  /*2e90*/  MUFU.EX2 R26, R105 ;  /* 0x00000069001a7308 */ /* 0x0003e20000000800 */
[----:B------:R-:W-:Y:S02]  /*2ea0*/  FMNMX.FTZ R28, R67, R28, !PT ;  /* 0x0000001c431c7209 */ /* 0x000fe40007810000 */
[----:B------:R-:W-:Y:S02]  /*2eb0*/  F2FP.BF16.F32.PACK_AB R181, R4, R181 ;  /* 0x000000b504b5723e */ /* 0x000fe400000010ff */
[----:B------:R-:W-:Y:S01]  /*2ec0*/  FMNMX.FTZ R7, R85, R28, !PT ;  /* 0x0000001c55077209 */ /* 0x000fe20007810000 */
[--C-:B------:R-:W-:Y:S01]  /*2ed0*/  FFMA.FTZ R28, R109, R0, -R42.reuse ;  /* 0x000000006d1c7223 */ /* 0x100fe2000001082a */
[----:B------:R-:W-:Y:S01]  /*2ee0*/  CS2R R108, SRZ ;  /* 0x00000000006c7805 */ /* 0x000fe2000001ff00 */
[----:B------:R-:W-:Y:S01]  /*2ef0*/  MUFU.EX2 R159, R159 ;  /* 0x0000009f009f7308 */ /* 0x000fe20000000800 */
[----:B-1----:R-:W-:Y:S01]  /*2f00*/  CS2R R104, SRZ ;  /* 0x0000000000687805 */ /* 0x002fe2000001ff00 */
[----:B------:R-:W1:Y:S06]  /*2f10*/  SHFL.BFLY PT, R34, R7, 0x2, 0x1f ;  /* 0x0c401f0007227f89 */ /* 0x000e6c00000e0000 */
[----:B------:R-:W-:Y:S08]  /*2f20*/  MUFU.EX2 R28, R28 ;  /* 0x0000001c001c7308 */ /* 0x000ff00000000800 */
[----:B------:R-:W-:Y:S08]  /*2f30*/  MUFU.EX2 R32, R32 ;  /* 0x0000002000207308 */ /* 0x000ff00000000800 */
[----:B------:R-:W-:Y:S01]  /*2f40*/  MUFU.EX2 R161, R161 ;  /* 0x000000a100a17308 */ /* 0x000fe20000000800 */
[----:B-1----:R-:W-:Y:S01]  /*2f50*/  FMNMX.FTZ R38, R7, R34, !PT ;  /* 0x0000002207267209 */ /* 0x002fe20007810000 */
[-CC-:B------:R-:W-:Y:S01]  /*2f60*/  FFMA.FTZ R34, R75, R0.reuse, -R42.reuse ;  /* 0x000000004b227223 */ /* 0x180fe2000001082a */
[----:B------:R-:W-:-:S03]  /*2f70*/  FFMA.FTZ R42, R87, R0, -R42 ;  /* 0x00000000572a7223 */ /* 0x000fc6000001082a */
[----:B------:R-:W1:Y:S02]  /*2f80*/  SHFL.BFLY PT, R7, R38, 0x1, 0x1f ;  /* 0x0c201f0026077f89 */ /* 0x000e6400000e0000 */
[----:B------:R-:W-:Y:S08]  /*2f90*/  MUFU.EX2 R163, R163 ;  /* 0x000000a300a37308 */ /* 0x000ff00000000800 */
[----:B------:R-:W-:Y:S08]  /*2fa0*/  MUFU.EX2 R34, R34 ;  /* 0x0000002200227308 */ /* 0x000ff00000000800 */
[----:B------:R-:W-:Y:S01]  /*2fb0*/  MUFU.EX2 R36, R36 ;  /* 0x0000002400247308 */ /* 0x000fe20000000800 */
[----:B-1----:R-:W-:-:S07]  /*2fc0*/  FMNMX.FTZ R7, R38, R7, !PT ;  /* 0x0000000726077209 */ /* 0x002fce0007810000 */
[----:B------:R-:W-:Y:S01]  /*2fd0*/  MUFU.EX2 R165, R165 ;  /* 0x000000a500a57308 */ /* 0x000fe20000000800 */
[C---:B------:R-:W-:Y:S01]  /*2fe0*/  FSETP.NEU.FTZ.AND P3, PT, R7.reuse, -INF , PT ;  /* 0xff8000000700780b */ /* 0x040fe20003f7d000 */
[----:B------:R-:W-:-:S06]  /*2ff0*/  FMUL.FTZ R40, R7, R0 ;  /* 0x0000000007287220 */ /* 0x000fcc0000410000 */
[----:B------:R-:W-:Y:S01]  /*3000*/  MUFU.EX2 R38, R83 ;  /* 0x0000005300267308 */ /* 0x000fe20000000800 */
[----:B------:R-:W-:-:S05]  /*3010*/  FSEL R40, R40, RZ, P3 ;  /* 0x000000ff28287208 */ /* 0x000fca0001800000 */
        /* <DEDUP_REMOVED lines=21> */
[----:B------:R-:W3:Y:S01]  /*3170*/  MUFU.EX2 R11, R11 ;  /* 0x0000000b000b7308 */ /* 0x000ee20000000800 */
[----:B--2---:R-:W-:Y:S01]  /*3180*/  FADD.FTZ R25, R177, R44 ;  /* 0x0000002cb1197221 */ /* 0x004fe20000010000 */
        /* <DEDUP_REMOVED lines=8> */
[----:B-1----:R-:W-:Y:S01]  /*3210*/  FADD.FTZ R44, R9, R180 ;  /* 0x000000b4092c7221 */ /* 0x002fe20000010000 */
[-CC-:B------:R-:W-:Y:S01]  /*3220*/  FFMA.FTZ R51, R51, R0.reuse, -R40.reuse ;  /* 0x0000000033337223 */ /* 0x180fe20000010828 */
[-CC-:B------:R-:W-:Y:S01]  /*3230*/  FFMA.FTZ R69, R69, R0.reuse, -R40.reuse ;  /* 0x0000000045457223 */ /* 0x180fe20000010828 */
[----:B------:R-:W-:Y:S01]  /*3240*/  FADD.FTZ R46, R10, R25 ;  /* 0x000000190a2e7221 */ /* 0x000fe20000010000 */
[-CC-:B------:R-:W-:Y:S01]  /*3250*/  FFMA.FTZ R55, R55, R0.reuse, -R40.reuse ;  /* 0x0000000037377223 */ /* 0x180fe20000010828 */
[-C--:B------:R-:W-:Y:S01]  /*3260*/  FFMA.FTZ R73, R73, R0.reuse, -R40 ;  /* 0x0000000049497223 */ /* 0x080fe20000010828 */
[----:B------:R-:W0:Y:S01]  /*3270*/  MUFU.EX2 R13, R13 ;  /* 0x0000000d000d7308 */ /* 0x000e220000000800 */
[----:B---3--:R-:W-:Y:S01]  /*3280*/  FADD.FTZ R25, R11, R44 ;  /* 0x0000002c0b197221 */ /* 0x008fe20000010000 */
[----:B--2---:R-:W-:Y:S01]  /*3290*/  FADD.FTZ R29, R173, R46 ;  /* 0x0000002ead1d7221 */ /* 0x004fe20000010000 */
[-CC-:B------:R-:W-:Y:S01]  /*32a0*/  FFMA.FTZ R59, R59, R0.reuse, -R40.reuse ;  /* 0x000000003b3b7223 */ /* 0x180fe20000010828 */
[-CC-:B------:R-:W-:Y:S01]  /*32b0*/  FFMA.FTZ R77, R77, R0.reuse, -R40.reuse ;  /* 0x000000004d4d7223 */ /* 0x180fe20000010828 */
[-CC-:B------:R-:W-:Y:S01]  /*32c0*/  FFMA.FTZ R63, R63, R0.reuse, -R40.reuse ;  /* 0x000000003f3f7223 */ /* 0x180fe20000010828 */
[----:B------:R-:W-:Y:S01]  /*32d0*/  FADD.FTZ R46, R12, R29 ;  /* 0x0000001d0c2e7221 */ /* 0x000fe20000010000 */
[-C--:B------:R-:W-:Y:S01]  /*32e0*/  FFMA.FTZ R81, R81, R0.reuse, -R40 ;  /* 0x0000000051517223 */ /* 0x080fe20000010828 */
[----:B------:R1:W2:Y:S01]  /*32f0*/  MUFU.EX2 R176, R33 ;  /* 0x0000002100b07308 */ /* 0x0002a20000000800 */
[----:B----4-:R-:W-:Y:S01]  /*3300*/  FADD.FTZ R44, R182, R25 ;  /* 0x00000019b62c7221 */ /* 0x010fe20000010000 */
[----:B------:R-:W-:Y:S01]  /*3310*/  FADD.FTZ R25, R175, R46 ;  /* 0x0000002eaf197221 */ /* 0x000fe20000010000 */
[-CC-:B------:R-:W-:Y:S01]  /*3320*/  FFMA.FTZ R67, R67, R0.reuse, -R40.reuse ;  /* 0x0000000043437223 */ /* 0x180fe20000010828 */
[----:B------:R-:W-:Y:S01]  /*3330*/  FFMA.FTZ R40, R85, R0, -R40 ;  /* 0x0000000055287223 */ /* 0x000fe20000010828 */
[----:B------:R-:W-:Y:S01]  /*3340*/  F2FP.BF16.F32.PACK_AB R180, R180, R9 ;  /* 0x00000009b4b4723e */ /* 0x000fe200000010ff */
[----:B------:R-:W-:Y:S01]  /*3350*/  FADD.FTZ R46, R14, R25 ;  /* 0x000000190e2e7221 */ /* 0x000fe20000010000 */
[----:B------:R-:W-:Y:S01]  /*3360*/  IMAD.MOV.U32 R29, RZ, RZ, R2 ;  /* 0x000000ffff1d7224 */ /* 0x000fe200078e0002 */
[----:B------:R-:W3:Y:S01]  /*3370*/  MUFU.EX2 R15, R15 ;  /* 0x0000000f000f7308 */ /* 0x000ee20000000800 */
[----:B0-----:R-:W-:Y:S01]  /*3380*/  FADD.FTZ R3, R13, R44 ;  /* 0x0000002c0d037221 */ /* 0x001fe20000010000 */
[----:B------:R-:W-:Y:S01]  /*3390*/  FADD.FTZ R25, R169, R46 ;  /* 0x0000002ea9197221 */ /* 0x000fe20000010000 */
[----:B-1----:R-:W0:Y:S01]  /*33a0*/  @P2 LDC R33, c[0x0][0x44c] ;  /* 0x00011300ff212b82 */ /* 0x002e220000000800 */
[----:B------:R-:W-:-:S02]  /*33b0*/  F2FP.BF16.F32.PACK_AB R183, R6, R183 ;  /* 0x000000b706b7723e */ /* 0x000fc400000010ff */
[----:B------:R-:W-:Y:S01]  /*33c0*/  FADD.FTZ R46, R20, R25 ;  /* 0x00000019142e7221 */ /* 0x000fe20000010000 */
[----:B------:R-:W-:Y:S01]  /*33d0*/  F2FP.BF16.F32.PACK_AB R179, R10, R179 ;  /* 0x000000b30ab3723e */ /* 0x000fe200000010ff */
[----:B------:R-:W1:Y:S01]  /*33e0*/  MUFU.EX2 R178, R37 ;  /* 0x0000002500b27308 */ /* 0x000e620000000800 */
[----:B--2---:R-:W-:Y:S01]  /*33f0*/  FADD.FTZ R44, R176, R3 ;  /* 0x00000003b02c7221 */ /* 0x004fe20000010000 */
[----:B------:R-:W-:Y:S01]  /*3400*/  FADD.FTZ R25, R171, R46 ;  /* 0x0000002eab197221 */ /* 0x000fe20000010000 */
[----:B------:R-:W-:Y:S01]  /*3410*/  VIADD R10, R88, 0xfffffffe ;  /* 0xfffffffe580a7836 */ /* 0x000fe20000000000 */
[----:B------:R-:W-:Y:S02]  /*3420*/  F2FP.BF16.F32.PACK_AB R177, R8, R177 ;  /* 0x000000b108b1723e */ /* 0x000fe400000010ff */
[----:B------:R-:W-:Y:S01]  /*3430*/  CS2R R88, SRZ ;  /* 0x0000000000587805 */ /* 0x000fe2000001ff00 */
[----:B------:R-:W-:Y:S01]  /*3440*/  FADD.FTZ R46, R24, R25 ;  /* 0x00000019182e7221 */ /* 0x000fe20000010000 */
[----:B------:R-:W-:Y:S01]  /*3450*/  F2FP.BF16.F32.PACK_AB R173, R12, R173 ;  /* 0x000000ad0cad723e */ /* 0x000fe200000010ff */
[----:B------:R-:W2:Y:S01]  /*3460*/  MUFU.EX2 R21, R21 ;  /* 0x0000001500157308 */ /* 0x000ea20000000800 */
[----:B---3--:R-:W-:Y:S01]  /*3470*/  FADD.FTZ R3, R15, R44 ;  /* 0x0000002c0f037221 */ /* 0x008fe20000010000 */
[----:B------:R-:W-:Y:S01]  /*3480*/  FADD.FTZ R25, R153, R46 ;  /* 0x0000002e99197221 */ /* 0x000fe20000010000 */
[----:B------:R-:W-:-:S02]  /*3490*/  F2FP.BF16.F32.PACK_AB R175, R14, R175 ;  /* 0x000000af0eaf723e */ /* 0x000fc400000010ff */
[----:B------:R-:W-:Y:S01]  /*34a0*/  F2FP.BF16.F32.PACK_AB R169, R20, R169 ;  /* 0x000000a914a9723e */ /* 0x000fe200000010ff */
[----:B------:R-:W-:Y:S01]  /*34b0*/  FADD.FTZ R46, R26, R25 ;  /* 0x000000191a2e7221 */ /* 0x000fe20000010000 */
[----:B------:R-:W-:Y:S01]  /*34c0*/  F2FP.BF16.F32.PACK_AB R171, R24, R171 ;  /* 0x000000ab18ab723e */ /* 0x000fe200000010ff */
[----:B------:R-:W3:Y:S01]  /*34d0*/  MUFU.EX2 R172, R41 ;  /* 0x0000002900ac7308 */ /* 0x000ee20000000800 */
[----:B-1----:R-:W-:Y:S01]  /*34e0*/  FADD.FTZ R44, R178, R3 ;  /* 0x00000003b22c7221 */ /* 0x002fe20000010000 */
[----:B------:R-:W-:Y:S01]  /*34f0*/  FADD.FTZ R25, R155, R46 ;  /* 0x0000002e9b197221 */ /* 0x000fe20000010000 */
[----:B0-----:R-:W-:Y:S01]  /*3500*/  @P2 IMAD.HI.U32 R33, R2, R33, RZ ;  /* 0x0000002102212227 */ /* 0x001fe200078e00ff */
[----:B------:R-:W-:-:S03]  /*3510*/  F2FP.BF16.F32.PACK_AB R153, R26, R153 ;  /* 0x000000991a99723e */ /* 0x000fc600000010ff */
[C---:B------:R-:W-:Y:S01]  /*3520*/  FADD.FTZ R46, R28.reuse, R25 ;  /* 0x000000191c2e7221 */ /* 0x040fe20000010000 */
[----:B------:R-:W-:Y:S01]  /*3530*/  F2FP.BF16.F32.PACK_AB R155, R28, R155 ;  /* 0x0000009b1c9b723e */ /* 0x000fe200000010ff */
[----:B------:R-:W0:Y:S01]  /*3540*/  MUFU.EX2 R27, R27 ;  /* 0x0000001b001b7308 */ /* 0x000e220000000800 */
[----:B--2---:R-:W-:Y:S01]  /*3550*/  FADD.FTZ R3, R21, R44 ;  /* 0x0000002c15037221 */ /* 0x004fe20000010000 */
[----:B------:R-:W-:Y:S01]  /*3560*/  FADD.FTZ R25, R157, R46 ;  /* 0x0000002e9d197221 */ /* 0x000fe20000010000 */
[----:B------:R-:W-:Y:S02]  /*3570*/  @P2 SHF.R.U32.HI R29, RZ, R48, R33 ;  /* 0x00000030ff1d2219 */ /* 0x000fe40000011621 */
[C---:B------:R-:W-:Y:S01]  /*3580*/  F2FP.BF16.F32.PACK_AB R157, R30.reuse, R157 ;  /* 0x0000009d1e9d723e */ /* 0x040fe200000010ff */
[----:B------:R-:W-:Y:S01]  /*3590*/  FADD.FTZ R46, R30, R25 ;  /* 0x000000191e2e7221 */ /* 0x000fe20000010000 */
[----:B------:R-:W-:Y:S01]  /*35a0*/  IADD3 R29, R29, R16, -R17 ;  /* 0x000000101d1d7210 */ /* 0x000fe20007ffe811 */
[----:B------:R-:W1:Y:S01]  /*35b0*/  MUFU.EX2 R174, R45 ;  /* 0x0000002d00ae7308 */ /* 0x000e620000000800 */
[----:B---3--:R-:W-:Y:S01]  /*35c0*/  FADD.FTZ R44, R172, R3 ;  /* 0x00000003ac2c7221 */ /* 0x008fe20000010000 */
[----:B------:R-:W-:Y:S01]  /*35d0*/  FADD.FTZ R25, R159, R46 ;  /* 0x0000002e9f197221 */ /* 0x000fe20000010000 */
[----:B------:R-:W-:-:S02]  /*35e0*/  SHF.R.S32.HI R48, RZ, 0x1f, R29 ;  /* 0x0000001fff307819 */ /* 0x000fc4000001141d */
[C---:B------:R-:W-:Y:S01]  /*35f0*/  F2FP.BF16.F32.PACK_AB R159, R32.reuse, R159 ;  /* 0x0000009f209f723e */ /* 0x040fe200000010ff */
[----:B------:R-:W-:Y:S01]  /*3600*/  FADD.FTZ R6, R32, R25 ;  /* 0x0000001920067221 */ /* 0x000fe20000010000 */
[----:B------:R-:W-:Y:S01]  /*3610*/  LEA.HI R48, R48, R29, RZ, 0x7 ;  /* 0x0000001d30307211 */ /* 0x000fe200078f38ff */
[----:B------:R-:W2:Y:S01]  /*3620*/  MUFU.EX2 R31, R31 ;  /* 0x0000001f001f7308 */ /* 0x000ea20000000800 */
[----:B0-----:R-:W-:Y:S01]  /*3630*/  FADD.FTZ R3, R27, R44 ;  /* 0x0000002c1b037221 */ /* 0x001fe20000010000 */
[----:B------:R-:W-:Y:S01]  /*3640*/  FADD.FTZ R25, R161, R6 ;  /* 0x00000006a1197221 */ /* 0x000fe20000010000 */
[----:B------:R-:W-:Y:S02]  /*3650*/  F2FP.BF16.F32.PACK_AB R161, R34, R161 ;  /* 0x000000a122a1723e */ /* 0x000fe400000010ff */
[----:B------:R-:W-:Y:S01]  /*3660*/  F2FP.BF16.F32.PACK_AB R182, R182, R11 ;  /* 0x0000000bb6b6723e */ /* 0x000fe200000010ff */
[----:B------:R-:W-:Y:S01]  /*3670*/  FADD.FTZ R6, R34, R25 ;  /* 0x0000001922067221 */ /* 0x000fe20000010000 */
[----:B------:R-:W-:Y:S01]  /*3680*/  F2FP.BF16.F32.PACK_AB R176, R176, R13 ;  /* 0x0000000db0b0723e */ /* 0x000fe200000010ff */
[----:B------:R-:W0:Y:S01]  /*3690*/  MUFU.EX2 R168, R49 ;  /* 0x0000003100a87308 */ /* 0x000e220000000800 */
[----:B-1----:R-:W-:Y:S01]  /*36a0*/  FADD.FTZ R44, R174, R3 ;  /* 0x00000003ae2c7221 */ /* 0x002fe20000010000 */
[----:B------:R-:W-:Y:S01]  /*36b0*/  FADD.FTZ R25, R163, R6 ;  /* 0x00000006a3197221 */ /* 0x000fe20000010000 */
[----:B------:R-:W-:-:S02]  /*36c0*/  F2FP.BF16.F32.PACK_AB R163, R36, R163 ;  /* 0x000000a324a3723e */ /* 0x000fc400000010ff */
[----:B------:R-:W-:Y:S01]  /*36d0*/  F2FP.BF16.F32.PACK_AB R178, R178, R15 ;  /* 0x0000000fb2b2723e */ /* 0x000fe200000010ff */
[----:B------:R-:W-:Y:S01]  /*36e0*/  FADD.FTZ R6, R36, R25 ;  /* 0x0000001924067221 */ /* 0x000fe20000010000 */
[----:B------:R-:W-:Y:S01]  /*36f0*/  F2FP.BF16.F32.PACK_AB R172, R172, R21 ;  /* 0x00000015acac723e */ /* 0x000fe200000010ff */
[----:B------:R-:W1:Y:S01]  /*3700*/  MUFU.EX2 R35, R35 ;  /* 0x0000002300237308 */ /* 0x000e620000000800 */
[----:B--2---:R-:W-:Y:S01]  /*3710*/  FADD.FTZ R3, R31, R44 ;  /* 0x0000002c1f037221 */ /* 0x004fe20000010000 */
[----:B------:R-:W-:Y:S01]  /*3720*/  FADD.FTZ R25, R165, R6 ;  /* 0x00000006a5197221 */ /* 0x000fe20000010000 */
[----:B------:R-:W-:Y:S02]  /*3730*/  F2FP.BF16.F32.PACK_AB R165, R38, R165 ;  /* 0x000000a526a5723e */ /* 0x000fe400000010ff */
[----:B------:R-:W-:Y:S01]  /*3740*/  F2FP.BF16.F32.PACK_AB R174, R174, R27 ;  /* 0x0000001baeae723e */ /* 0x000fe200000010ff */
[----:B------:R-:W-:Y:S02]  /*3750*/  FADD.FTZ R6, R38, R25 ;  /* 0x0000001926067221 */ /* 0x000fe40000010000 */
        /* <DEDUP_REMOVED lines=47> */
[----:B------:R-:W-:Y:S02]  /*3a50*/  SHF.R.S32.HI R9, RZ, 0x7, R48 ;  /* 0x00000007ff097819 */ /* 0x000fe40000011430 */
[----:B------:R-:W-:Y:S02]  /*3a60*/  F2FP.BF16.F32.PACK_AB R166, R40, R67 ;  /* 0x0000004328a6723e */ /* 0x000fe400000010ff */
[----:B------:R-:W-:Y:S01]  /*3a70*/  VIMNMX R9, RZ, R9, !PT ;  /* 0x00000009ff097248 */ /* 0x000fe20007fe0100 */
[----:B-1----:R-:W-:-:S03]  /*3a80*/  FADD.FTZ R25, R167, R6 ;  /* 0x00000006a7197221 */ /* 0x002fc60000010000 */
[----:B------:R-:W-:Y:S01]  /*3a90*/  ISETP.GE.AND P3, PT, R10, R9, PT ;  /* 0x000000090a00720c */ /* 0x000fe20003f66270 */
[C---:B--2---:R-:W-:Y:S01]  /*3aa0*/  FADD.FTZ R3, R42.reuse, R25 ;  /* 0x000000192a037221 */ /* 0x044fe20000010000 */
[----:B------:R-:W-:-:S11]  /*3ab0*/  F2FP.BF16.F32.PACK_AB R167, R42, R167 ;  /* 0x000000a72aa7723e */ /* 0x000fd600000010ff */
[----:B------:R-:W-:Y:S05]  /*3ac0*/  @!P3 BRA `(.L_x_9164) ;  /* 0x000000280050b947 */ /* 0x000fea0003800000 */
[----:B------:R-:W-:Y:S01]  /*3ad0*/  IMAD.MOV.U32 R8, RZ, RZ, R5 ;  /* 0x000000ffff087224 */ /* 0x000fe200078e0005 */
[----:B------:R-:W-:Y:S01]  /*3ae0*/  UMOV UR44, UR36 ;  /* 0x00000024002c7c82 */ /* 0x000fe20008000000 */
[----:B------:R-:W-:Y:S01]  /*3af0*/  IMAD.MOV.U32 R6, RZ, RZ, R7 ;  /* 0x000000ffff067224 */ /* 0x000fe200078e0007 */
[----:B------:R-:W-:Y:S01]  /*3b00*/  UMOV UR43, UR37 ;  /* 0x00000025002b7c82 */ /* 0x000fe20008000000 */
[----:B------:R-:W-:-:S07]  /*3b10*/  IMAD.MOV.U32 R151, RZ, RZ, RZ ;  /* 0x000000ffff977224 */ /* 0x000fce00078e00ff */
.L_x_9173:
        /* <DEDUP_REMOVED lines=9> */
.L_x_9166:
[----:B------:R-:W-:Y:S01]  /*3bb0*/  ULEA UR6, UR37, UR38, 0x3 ;  /* 0x0000002625067291 */ /* 0x000fe2000f8e183f */
[----:B------:R-:W-:-:S05]  /*3bc0*/  IMAD.U32 R0, RZ, RZ, UR36 ;  /* 0x00000024ff007e24 */ /* 0x000fca000f8e00ff */
[----:B------:R-:W-:-:S04]  /*3bd0*/  SHF.L.U32 R0, R0, 0x1f, RZ ;  /* 0x0000001f00007819 */ /* 0x000fc800000006ff */
[----:B------:R0:W1:Y:S01]  /*3be0*/  SYNCS.PHASECHK.TRANS64.TRYWAIT P3, [UR6+0x28830], R0 ;  /* 0x02883000ff0075a7 */ /* 0x0000620008060146 */
[----:B------:R-:W-:Y:S05]  /*3bf0*/  @!P0 BRA `(.L_x_9167) ;  /* 0x0000000000048947 */ /* 0x000fea0003800000 */
[----:B------:R-:W-:Y:S01]  /*3c00*/  BPT.TRAP 0x1 ;  /* 0x000000040000795c */ /* 0x000fe20000300000 */
.L_x_9167:
[----:B-1----:R-:W-:Y:S05]  /*3c10*/  @P3 BRA `(.L_x_9165) ;  /* 0x0000000000083947 */ /* 0x002fea0003800000 */
[----:B------:R-:W1:Y:S02]  /*3c20*/  SYNCS.PHASECHK.TRANS64.TRYWAIT P3, [UR6+0x28830], R0 ;  /* 0x02883000ff0075a7 */ /* 0x000e640008060146 */
[----:B-1----:R-:W-:Y:S05]  /*3c30*/  @!P3 BRA `(.L_x_9168) ;  /* 0x000000d000fcb947 */ /* 0x002fea0003800000 */
.L_x_9165:
[----:B-1----:R-:W1:Y:S01]  /*3c40*/  S2R R5, SR_TID.X ;  /* 0x0000000000057919 */ /* 0x002e620000002100 */
[----:B------:R-:W-:Y:S01]  /*3c50*/  ULEA UR34, UR37, UR42, 0xb ;  /* 0x0000002a25227291 */ /* 0x000fe2000f8e583f */
[----:B------:R-:W-:Y:S01]  /*3c60*/  UMOV UR35, 0x40000040 ;  /* 0x4000004000237882 */ /* 0x000fe20000000000 */
[----:B------:R-:W-:Y:S02]  /*3c70*/  UMOV UR7, 0x40000040 ;  /* 0x4000004000077882 */ /* 0x000fe40000000000 */
        /* <DEDUP_REMOVED lines=13> */
[----:B-1----:R-:W-:-:S05]  /*3d50*/  SHF.R.U32.HI R5, RZ, 0x7, R5 ;  /* 0x00000007ff057819 */ /* 0x002fca0000011605 */
[----:B0-----:R-:W-:-:S05]  /*3d60*/  VIADD R0, R5, 0x8 ;  /* 0x0000000805007836 */ /* 0x001fca0000000000 */
[----:B------:R0:W-:Y:S06]  /*3d70*/  BAR.SYNC.DEFER_BLOCKING R0, 0x100 ;  /* 0x000400000000751d */ /* 0x0001ec0000010000 */
        /* <DEDUP_REMOVED lines=27> */
.L_x_9170:
[----:B------:R-:W-:Y:S01]  /*3f30*/  ULEA UR6, UR43, UR38, 0x3 ;  /* 0x000000262b067291 */ /* 0x000fe2000f8e183f */
[----:B------:R-:W-:-:S05]  /*3f40*/  IMAD.U32 R0, RZ, RZ, UR44 ;  /* 0x0000002cff007e24 */ /* 0x000fca000f8e00ff */
[----:B------:R-:W-:-:S04]  /*3f50*/  SHF.L.U32 R0, R0, 0x1f, RZ ;  /* 0x0000001f00007819 */ /* 0x000fc800000006ff */
[----:B------:R0:W1:Y:S01]  /*3f60*/  SYNCS.PHASECHK.TRANS64.TRYWAIT P3, [UR6+0x28850], R0 ;  /* 0x02885000ff0075a7 */ /* 0x0000620008060146 */
[----:B------:R-:W-:Y:S05]  /*3f70*/  @!P0 BRA `(.L_x_9171) ;  /* 0x0000000000048947 */ /* 0x000fea0003800000 */
[----:B------:R-:W-:Y:S01]  /*3f80*/  BPT.TRAP 0x1 ;  /* 0x000000040000795c */ /* 0x000fe20000300000 */
.L_x_9171:
[----:B-1----:R-:W-:Y:S05]  /*3f90*/  @P3 BRA `(.L_x_9169) ;  /* 0x0000000000083947 */ /* 0x002fea0003800000 */
[----:B------:R-:W1:Y:S02]  /*3fa0*/  SYNCS.PHASECHK.TRANS64.TRYWAIT P3, [UR6+0x28850], R0 ;  /* 0x02885000ff0075a7 */ /* 0x000e640008060146 */
[----:B-1----:R-:W-:Y:S05]  /*3fb0*/  @!P3 BRA `(.L_x_9172) ;  /* 0x000000d00034b947 */ /* 0x002fea0003800000 */
.L_x_9169:
[----:B------:R-:W-:Y:S01]  /*3fc0*/  UIADD3 UR6, UR38, 0x400, URZ ;  /* 0x0000040026067890 */ /* 0x000fe2000fffe03f */
[----:B------:R-:W-:Y:S01]  /*3fd0*/  WARPGROUP.ARRIVE ;  /* 0x00000000000079c5 */ /* 0x000fe20000000000 */
[----:B------:R-:W-:Y:S01]  /*3fe0*/  UMOV UR7, 0x40000040 ;  /* 0x4000004000077882 */ /* 0x000fe20000000000 */
[----:B------:R-:W-:Y:S01]  /*3ff0*/  UMOV UR11, 0x40000040 ;  /* 0x40000040000b7882 */ /* 0x000fe20000000000 */
[----:B------:R-:W-:Y:S01]  /*4000*/  USHF.R.U32.HI UR6, URZ, 0x4, UR6 ;  /* 0x000000043f067899 */ /* 0x000fe20008011606 */
[----:B-1----:R-:W1:Y:S01]  /*4010*/  @P2 LDC R5, c[0x0][0x44c] ;  /* 0x00011300ff052b82 */ /* 0x002e620000000800 */
[----:B------:R-:W-:Y:S01]  /*4020*/  IMAD.IADD R14, R23, 0x1, R2 ;  /* 0x00000001170e7824 */ /* 0x000fe200078e0202 */
[----:B------:R-:W2:Y:S01]  /*4030*/  S2R R198, SR_TID.X ;  /* 0x0000000000c67919 */ /* 0x000ea20000002100 */
[----:B------:R-:W-:Y:S01]  /*4040*/  ULOP3.LUT UR6, UR6, 0x3fff, URZ, 0xc0, !UPT ;  /* 0x00003fff06067892 */ /* 0x000fe2000f8ec03f */
[----:B------:R-:W-:-:S03]  /*4050*/  UMOV UR44, UR36 ;  /* 0x00000024002c7c82 */ /* 0x000fc60008000000 */
[----:B------:R-:W-:Y:S01]  /*4060*/  ULOP3.LUT UR6, UR6, 0x4000000, URZ, 0xfc, !UPT ;  /* 0x0400000006067892 */ /* 0x000fe2000f8efc3f */
[----:B0-----:R-:W0:Y:S03]  /*4070*/  @P2 LDC R0, c[0x0][0x450] ;  /* 0x00011400ff002b82 */ /* 0x001e260000000800 */
[----:B------:R-:W-:-:S04]  /*4080*/  ULEA UR6, UR43, UR6, 0xb ;  /* 0x000000062b067291 */ /* 0x000fc8000f8e583f */
[----:B------:R-:W-:-:S05]  /*4090*/  UIADD3 UR10, UR6, 0x80, URZ ;  /* 0x00000080060a7890 */ /* 0x000fca000fffe03f */
[----:B------:R-:W-:Y:S01]  /*40a0*/  HGMMA.64x128x16.F32.BF16 R88, R180, gdesc[UR4].tnspB, R88, gsb0 ;  /* 0x41e00004b4587df0 */ /* 0x000fe20008001858 */
[----:B------:R-:W-:Y:S01]  /*40b0*/  UMOV UR7, 0x40000040 ;  /* 0x4000004000077882 */ /* 0x000fe20000000000 */
[----:B-1----:R-:W-:-:S05]  /*40c0*/  @P2 IMAD.HI.U32 R5, R14, R5, RZ ;  /* 0x000000050e052227 */ /* 0x002fca00078e00ff */
[----:B0-----:R-:W-:Y:S01]  /*40d0*/  @P2 SHF.R.U32.HI R14, RZ, R0, R5 ;  /* 0x00000000ff0e2219 */ /* 0x001fe20000011605 */
[----:B------:R-:W-:Y:S01]  /*40e0*/  IMAD.MOV.U32 R5, RZ, RZ, -0x80 ;  /* 0xffffff80ff057424 */ /* 0x000fe200078e00ff */
[----:B--2---:R-:W-:-:S03]  /*40f0*/  SHF.R.U32.HI R198, RZ, 0x7, R198 ;  /* 0x00000007ffc67819 */ /* 0x004fc600000116c6 */
[----:B------:R-:W0:Y:S01]  /*4100*/  SHFL.IDX PT, R7, R14, 0x1, 0x1c1f ;  /* 0x003c1f000e077f89 */ /* 0x000e2200000e0000 */
[----:B------:R-:W-:-:S04]  /*4110*/  IMAD R5, R10, R5, 0x1 ;  /* 0x000000010a057424 */ /* 0x000fc800078e0205 */
[----:B------:R-:W-:-:S05]  /*4120*/  IMAD R5, R22, -0x2, R5 ;  /* 0xfffffffe16057824 */ /* 0x000fca00078e0205 */
[----:B------:R-:W-:-:S05]  /*4130*/  IADD3 R12, -R17, R5, R16 ;  /* 0x00000005110c7210 */ /* 0x000fca0007ffe110 */
[----:B0-----:R-:W-:-:S05]  /*4140*/  IMAD.IADD R0, R12, 0x1, R7 ;  /* 0x000000010c007824 */ /* 0x001fca00078e0207 */
        /* <DEDUP_REMOVED lines=10> */
[----:B------:R-:W-:Y:S01]  /*41f0*/  HGMMA.64x128x16.F32.BF16 R88, R176, gdesc[UR8].tnspB, R88, gsb0 ;  /* 0x41e00008b0587df0 */ /* 0x000fe20008001858 */
[----:B------:R-:W-:Y:S01]  /*4200*/  UIADD3 UR10, UR6, 0x100, URZ ;  /* 0x00000100060a7890 */ /* 0x000fe2000fffe03f */
[----:B------:R-:W-:Y:S01]  /*4210*/  FMNMX.FTZ R20, R181, R20, !PT ;  /* 0x00000014b5147209 */ /* 0x000fe20007810000 */
[----:B------:R-:W-:Y:S01]  /*4220*/  UMOV UR11, 0x40000040 ;  /* 0x40000040000b7882 */ /* 0x000fe20000000000 */
[----:B------:R-:W-:Y:S02]  /*4230*/  ISETP.GT.AND P3, PT, R0, 0x10, PT ;  /* 0x000000100000780c */ /* 0x000fe40003f64270 */
[----:B------:R-:W-:Y:S02]  /*4240*/  FSEL R201, R31, -INF , P4 ;  /* 0xff8000001fc97808 */ /* 0x000fe40002000000 */
[----:B------:R-:W-:-:S02]  /*4250*/  FMNMX.FTZ R20, R183, R20, !PT ;  /* 0x00000014b7147209 */ /* 0x000fc40007810000 */
[C---:B------:R-:W-:Y:S02]  /*4260*/  ISETP.GT.AND P4, PT, R0.reuse, 0x11, PT ;  /* 0x000000110000780c */ /* 0x040fe40003f84270 */
[----:B------:R-:W-:Y:S02]  /*4270*/  FMNMX.FTZ R20, R201, R20, !PT ;  /* 0x00000014c9147209 */ /* 0x000fe40007810000 */
[----:B------:R-:W-:Y:S02]  /*4280*/  FSEL R199, R35, -INF , P4 ;  /* 0xff80000023c77808 */ /* 0x000fe40002000000 */
[----:B------:R-:W-:Y:S01]  /*4290*/  ISETP.GT.AND P4, PT, R0, 0x19, PT ;  /* 0x000000190000780c */ /* 0x000fe20003f84270 */
[----:B------:R-:W-:Y:S02]  /*42a0*/  WARPGROUP.DEPBAR.LE gsb0, 0x0 ;  /* 0x00008000000079c5 */ /* 0x000fe40000010000 */
[----:B------:R-:W-:Y:S01]  /*42b0*/  WARPGROUP.ARRIVE ;  /* 0x00000000000079c5 */ /* 0x000fe20000000000 */
[----:B------:R-:W-:-:S02]  /*42c0*/  FSEL R177, R34, -INF , P3 ;  /* 0xff80000022b17808 */ /* 0x000fc40001800000 */
[----:B------:R-:W-:Y:S02]  /*42d0*/  ISETP.GT.AND P3, PT, R0, 0x18, PT ;  /* 0x000000180000780c */ /* 0x000fe40003f64270 */
[----:B------:R-:W-:Y:S01]  /*42e0*/  FMNMX.FTZ R20, R177, R20, !PT ;  /* 0x00000014b1147209 */ /* 0x000fe20007810000 */
[----:B------:R-:W-:Y:S01]  /*42f0*/  HGMMA.64x128x16.F32.BF16 R88, R172, gdesc[UR8].tnspB, R88, gsb0 ;  /* 0x41e00008ac587df0 */ /* 0x000fe20008001858 */
[----:B------:R-:W-:Y:S01]  /*4300*/  UIADD3 UR10, UR6, 0x180, URZ ;  /* 0x00000180060a7890 */ /* 0x000fe2000fffe03f */
[----:B------:R-:W-:Y:S01]  /*4310*/  FSEL R179, R38, -INF , P3 ;  /* 0xff80000026b37808 */ /* 0x000fe20001800000 */
[----:B------:R-:W-:Y:S01]  /*4320*/  UMOV UR11, 0x40000040 ;  /* 0x40000040000b7882 */ /* 0x000fe20000000000 */
[----:B------:R-:W-:Y:S02]  /*4330*/  FMNMX.FTZ R20, R199, R20, !PT ;  /* 0x00000014c7147209 */ /* 0x000fe40007810000 */
[----:B------:R-:W-:Y:S02]  /*4340*/  ISETP.GT.AND P3, PT, R0, 0x20, PT ;  /* 0x000000200000780c */ /* 0x000fe40003f64270 */
[----:B------:R-:W-:Y:S01]  /*4350*/  FMNMX.FTZ R20, R179, R20, !PT ;  /* 0x00000014b3147209 */ /* 0x000fe20007810000 */
[----:B------:R-:W-:-:S02]  /*4360*/  WARPGROUP.DEPBAR.LE gsb0, 0x0 ;  /* 0x00008000000079c5 */ /* 0x000fc40000010000 */
        /* <DEDUP_REMOVED lines=77> */
[----:B------:R-:W-:Y:S01]  /*4840*/  FSEL R39, R86, -INF , P3 ;  /* 0xff80000056277808 */ /* 0x000fe20001800000 */
[----:B------:R-:W0:Y:S01]  /*4850*/  LDC R0, c[0x0][0x988] ;  /* 0x00026200ff007b82 */ /* 0x000e220000000800 */
[----:B------:R-:W-:Y:S02]  /*4860*/  FMNMX.FTZ R20, R83, R20, !PT ;  /* 0x0000001453147209 */ /* 0x000fe40007810000 */
[----:B------:R-:W-:Y:S02]  /*4870*/  FSEL R87, R87, -INF , P4 ;  /* 0xff80000057577808 */ /* 0x000fe40002000000 */
[----:B------:R-:W-:-:S04]  /*4880*/  FMNMX.FTZ R20, R39, R20, !PT ;  /* 0x0000001427147209 */ /* 0x000fc80007810000 */
[----:B------:R-:W-:-:S05]  /*4890*/  FMNMX.FTZ R20, R87, R20, !PT ;  /* 0x0000001457147209 */ /* 0x000fca0007810000 */
[----:B------:R-:W1:Y:S01]  /*48a0*/  SHFL.BFLY PT, R5, R20, 0x2, 0x1f ;  /* 0x0c401f0014057f89 */ /* 0x000e6200000e0000 */
[----:B------:R-:W-:Y:S02]  /*48b0*/  WARPGROUP.DEPBAR.LE gsb0, 0x0 ;  /* 0x00008000000079c5 */ /* 0x000fe40000010000 */
[----:B------:R-:W-:Y:S01]  /*48c0*/  WARPGROUP.ARRIVE ;  /* 0x00000000000079c5 */ /* 0x000fe20000000000 */
[----:B------:R-:W2:Y:S05]  /*48d0*/  SHFL.IDX PT, R153, R14, RZ, 0x1c1f ;  /* 0x001c1fff0e997589 */ /* 0x000eaa00000e0000 */
[----:B------:R-:W-:Y:S01]  /*48e0*/  HGMMA.64x128x16.F32.BF16 R88, R156, gdesc[UR8].tnspB, R88, gsb0 ;  /* 0x41e000089c587df0 */ /* 0x000fe20008001858 */
[----:B------:R-:W-:Y:S01]  /*48f0*/  UIADD3 UR10, UR6, 0x300, URZ ;  /* 0x00000300060a7890 */ /* 0x000fe2000fffe03f */
[----:B------:R-:W-:Y:S01]  /*4900*/  UMOV UR11, 0x40000040 ;  /* 0x40000040000b7882 */ /* 0x000fe20000000000 */
[----:B------:R-:W-:Y:S01]  /*4910*/  UIADD3 UR6, UR6, 0x380, URZ ;  /* 0x0000038006067890 */ /* 0x000fe2000fffe03f */
[----:B-1----:R-:W-:-:S05]  /*4920*/  FMNMX.FTZ R26, R20, R5, !PT ;  /* 0x00000005141a7209 */ /* 0x002fca0007810000 */
[----:B------:R-:W1:Y:S01]  /*4930*/  SHFL.BFLY PT, R5, R26, 0x1, 0x1f ;  /* 0x0c201f001a057f89 */ /* 0x000e6200000e0000 */
[----:B--2---:R-:W-:-:S05]  /*4940*/  IMAD.IADD R34, R12, 0x1, R153 ;  /* 0x000000010c227824 */ /* 0x004fca00078e0299 */
        /* <DEDUP_REMOVED lines=12> */
[----:B-1----:R-:W-:Y:S02]  /*4a10*/  FMNMX.FTZ R5, R26, R5, !PT ;  /* 0x000000051a057209 */ /* 0x002fe40007810000 */
[C---:B------:R-:W-:Y:S02]  /*4a20*/  ISETP.GT.AND P5, PT, R34.reuse, 0x11, PT ;  /* 0x000000112200780c */ /* 0x040fe40003fa4270 */
[----:B------:R-:W-:Y:S01]  /*4a30*/  FMNMX.FTZ R20, R29, R20, !PT ;  /* 0x000000141d147209 */ /* 0x000fe20007810000 */
[----:B0-----:R-:W-:Y:S01]  /*4a40*/  FMUL.FTZ R30, R5, R0 ;  /* 0x00000000051e7220 */ /* 0x001fe20000410000 */
[----:B------:R-:W-:Y:S02]  /*4a50*/  FSEL R33, R33, -INF , P5 ;  /* 0xff80000021217808 */ /* 0x000fe40002800000 */
[----:B------:R-:W-:Y:S02]  /*4a60*/  FSETP.NEU.FTZ.AND P3, PT, R5, -INF , PT ;  /* 0xff8000000500780b */ /* 0x000fe40003f7d000 */
[----:B------:R-:W-:-:S02]  /*4a70*/  ISETP.GT.AND P5, PT, R34, 0x19, PT ;  /* 0x000000192200780c */ /* 0x000fc40003fa4270 */
        /* <DEDUP_REMOVED lines=19> */
[-CC-:B------:R-:W-:Y:S01]  /*4bb0*/  FFMA.FTZ R173, R173, R0.reuse, -R12.reuse ;  /* 0x00000000adad7223 */ /* 0x180fe2000001080c */
[C---:B------:R-:W-:Y:S01]  /*4bc0*/  ISETP.GT.AND P5, PT, R34.reuse, 0x39, PT ;  /* 0x000000392200780c */ /* 0x040fe20003fa4270 */
[-CC-:B------:R-:W-:Y:S01]  /*4bd0*/  FFMA.FTZ R11, R11, R0.reuse, -R12.reuse ;  /* 0x000000000b0b7223 */ /* 0x180fe2000001080c */
[-CC-:B------:R-:W-:Y:S01]  /*4be0*/  FFMA.FTZ R15, R15, R0.reuse, -R12.reuse ;  /* 0x000000000f0f7223 */ /* 0x180fe2000001080c */
[----:B------:R-:W-:Y:S01]  /*4bf0*/  FFMA.FTZ R46, R79, R0, -R12 ;  /* 0x000000004f2e7223 */ /* 0x000fe2000001080c */
[----:B------:R-:W-:Y:S01]  /*4c00*/  FSEL R53, R53, -INF , P5 ;  /* 0xff80000035357808 */ /* 0x000fe20002800000 */
[----:B------:R-:W-:Y:S01]  /*4c10*/  MUFU.EX2 R183, R183 ;  /* 0x000000b700b77308 */ /* 0x000fe20000000800 */
[----:B------:R-:W-:-:S04]  /*4c20*/  ISETP.GT.AND P5, PT, R34, 0x41, PT ;  /* 0x000000412200780c */ /* 0x000fc80003fa4270 */
[----:B------:R-:W-:Y:S02]  /*4c30*/  FSEL R57, R57, -INF , P5 ;  /* 0xff80000039397808 */ /* 0x000fe40002800000 */
[C---:B------:R-:W-:Y:S01]  /*4c40*/  ISETP.GT.AND P5, PT, R34.reuse, 0x49, PT ;  /* 0x000000492200780c */ /* 0x040fe20003fa4270 */
[----:B------:R-:W-:Y:S03]  /*4c50*/  MUFU.EX2 R177, R177 ;  /* 0x000000b100b17308 */ /* 0x000fe60000000800 */
[----:B------:R-:W-:Y:S02]  /*4c60*/  FSEL R61, R61, -INF , P5 ;  /* 0xff8000003d3d7808 */ /* 0x000fe40002800000 */
[----:B------:R-:W-:-:S03]  /*4c70*/  ISETP.GT.AND P5, PT, R34, 0x51, PT ;  /* 0x000000512200780c */ /* 0x000fc60003fa4270 */
[----:B------:R-:W-:Y:S01]  /*4c80*/  MUFU.EX2 R179, R179 ;  /* 0x000000b300b37308 */ /* 0x000fe20000000800 */
[----:B------:R-:W-:Y:S02]  /*4c90*/  FSEL R65, R65, -INF , P5 ;  /* 0xff80000041417808 */ /* 0x000fe40002800000 */
[----:B------:R-:W-:-:S04]  /*4ca0*/  ISETP.GT.AND P5, PT, R34, 0x59, PT ;  /* 0x000000592200780c */ /* 0x000fc80003fa4270 */
        /* <DEDUP_REMOVED lines=13> */
[----:B------:R-:W-:Y:S02]  /*4d80*/  WARPGROUP.DEPBAR.LE gsb0, 0x0 ;  /* 0x00008000000079c5 */ /* 0x000fe40000010000 */
[----:B------:R-:W-:Y:S01]  /*4d90*/  FSEL R157, R32, -INF , P4 ;  /* 0xff800000209d7808 */ /* 0x000fe20002000000 */
[----:B------:R-:W-:Y:S01]  /*4da0*/  WARPGROUP.ARRIVE ;  /* 0x00000000000079c5 */ /* 0x000fe20000000000 */
[----:B------:R-:W-:Y:S01]  /*4db0*/  ISETP.GT.AND P4, PT, R34, 0x18, PT ;  /* 0x000000182200780c */ /* 0x000fe20003f84270 */
[--C-:B------:R-:W-:Y:S01]  /*4dc0*/  FFMA.FTZ R32, R171, R0, -R12.reuse ;  /* 0x00000000ab207223 */ /* 0x100fe2000001080c */
[----:B------:R-:W-:Y:S02]  /*4dd0*/  FMNMX.FTZ R24, R157, R20, !PT ;  /* 0x000000149d187209 */ /* 0x000fe40007810000 */
[----:B------:R-:W-:Y:S01]  /*4de0*/  FSEL R159, R36, -INF , P4 ;  /* 0xff800000249f7808 */ /* 0x000fe20002000000 */
[----:B------:R0:W-:Y:S01]  /*4df0*/  MUFU.EX2 R20, R26 ;  /* 0x0000001a00147308 */ /* 0x0001e20000000800 */
[----:B------:R-:W-:Y:S01]  /*4e00*/  FMNMX.FTZ R24, R33, R24, !PT ;  /* 0x0000001821187209 */ /* 0x000fe20007810000 */
[----:B------:R-:W-:Y:S01]  /*4e10*/  HGMMA.64x128x16.F32.BF16 R88, R160, gdesc[UR8].tnspB, R88, gsb0 ;  /* 0x41e00008a0587df0 */ /* 0x000fe20008001858 */
[----:B------:R-:W-:Y:S01]  /*4e20*/  ISETP.GT.AND P4, PT, R34, 0x20, PT ;  /* 0x000000202200780c */ /* 0x000fe20003f84270 */
[----:B------:R-:W-:Y:S01]  /*4e30*/  FFMA.FTZ R36, R47, R0, -R12 ;  /* 0x000000002f247223 */ /* 0x000fe2000001080c */
[----:B------:R-:W-:-:S02]  /*4e40*/  FMNMX.FTZ R24, R159, R24, !PT ;  /* 0x000000189f187209 */ /* 0x000fc40007810000 */
[----:B------:R-:W-:Y:S01]  /*4e50*/  FSEL R201, R40, -INF , P4 ;  /* 0xff80000028c97808 */ /* 0x000fe20002000000 */
[--C-:B------:R-:W-:Y:S01]  /*4e60*/  FFMA.FTZ R40, R51, R0, -R12.reuse ;  /* 0x0000000033287223 */ /* 0x100fe2000001080c */
[----:B------:R-:W-:Y:S02]  /*4e70*/  FMNMX.FTZ R24, R37, R24, !PT ;  /* 0x0000001825187209 */ /* 0x000fe40007810000 */
[----:B------:R-:W-:Y:S02]  /*4e80*/  ISETP.GT.AND P4, PT, R34, 0x28, PT ;  /* 0x000000282200780c */ /* 0x000fe40003f84270 */
[----:B0-----:R-:W-:Y:S02]  /*4e90*/  FMNMX.FTZ R26, R201, R24, !PT ;  /* 0x00000018c91a7209 */ /* 0x001fe40007810000 */
[----:B------:R-:W-:Y:S01]  /*4ea0*/  FSEL R199, R44, -INF , P4 ;  /* 0xff8000002cc77808 */ /* 0x000fe20002000000 */
[----:B------:R0:W-:Y:S01]  /*4eb0*/  MUFU.EX2 R24, R28 ;  /* 0x0000001c00187308 */ /* 0x0001e20000000800 */
[----:B------:R-:W-:Y:S01]  /*4ec0*/  FMNMX.FTZ R26, R41, R26, !PT ;  /* 0x0000001a291a7209 */ /* 0x000fe20007810000 */
[----:B------:R-:W-:Y:S01]  /*4ed0*/  FFMA.FTZ R44, R75, R0, -R12 ;  /* 0x000000004b2c7223 */ /* 0x000fe2000001080c */
[----:B------:R-:W-:-:S02]  /*4ee0*/  ISETP.GT.AND P4, PT, R34, 0x30, PT ;  /* 0x000000302200780c */ /* 0x000fc40003f84270 */
[----:B------:R-:W-:Y:S02]  /*4ef0*/  FMNMX.FTZ R26, R199, R26, !PT ;  /* 0x0000001ac71a7209 */ /* 0x000fe40007810000 */
[----:B------:R-:W-:Y:S01]  /*4f00*/  FSEL R203, R48, -INF , P4 ;  /* 0xff80000030cb7808 */ /* 0x000fe20002000000 */
[----:B------:R-:W-:Y:S01]  /*4f10*/  MUFU.EX2 R44, R44 ;  /* 0x0000002c002c7308 */ /* 0x000fe20000000800 */
[----:B------:R-:W-:Y:S02]  /*4f20*/  FMNMX.FTZ R26, R45, R26, !PT ;  /* 0x0000001a2d1a7209 */ /* 0x000fe40007810000 */
[----:B------:R-:W-:Y:S02]  /*4f30*/  ISETP.GT.AND P4, PT, R34, 0x38, PT ;  /* 0x000000382200780c */ /* 0x000fe40003f84270 */
[----:B0-----:R-:W-:Y:S02]  /*4f40*/  FMNMX.FTZ R28, R203, R26, !PT ;  /* 0x0000001acb1c7209 */ /* 0x001fe40007810000 */
[----:B------:R-:W-:Y:S01]  /*4f50*/  FSEL R205, R52, -INF , P4 ;  /* 0xff80000034cd7808 */ /* 0x000fe20002000000 */
[----:B------:R0:W-:Y:S01]  /*4f60*/  MUFU.EX2 R26, R175 ;  /* 0x000000af001a7308 */ /* 0x0001e20000000800 */
[----:B------:R-:W-:Y:S01]  /*4f70*/  FMNMX.FTZ R28, R49, R28, !PT ;  /* 0x0000001c311c7209 */ /* 0x000fe20007810000 */
[----:B------:R-:W-:Y:S01]  /*4f80*/  IMAD.U32 R52, RZ, RZ, UR37 ;  /* 0x00000025ff347e24 */ /* 0x000fe2000f8e00ff */
[----:B------:R-:W-:-:S02]  /*4f90*/  ISETP.GT.AND P4, PT, R34, 0x40, PT ;  /* 0x000000402200780c */ /* 0x000fc40003f84270 */
[----:B------:R-:W-:Y:S02]  /*4fa0*/  FMNMX.FTZ R28, R205, R28, !PT ;  /* 0x0000001ccd1c7209 */ /* 0x000fe40007810000 */
[----:B------:R-:W-:Y:S02]  /*4fb0*/  FSEL R207, R56, -INF , P4 ;  /* 0xff80000038cf7808 */ /* 0x000fe40002000000 */
[----:B------:R-:W-:Y:S01]  /*4fc0*/  FMNMX.FTZ R28, R53, R28, !PT ;  /* 0x0000001c351c7209 */ /* 0x000fe20007810000 */
[-CC-:B0-----:R-:W-:Y:S01]  /*4fd0*/  FFMA.FTZ R175, R169, R0.reuse, -R12.reuse ;  /* 0x00000000a9af7223 */ /* 0x181fe2000001080c */
[----:B------:R-:W-:Y:S01]  /*4fe0*/  ISETP.GT.AND P4, PT, R34, 0x48, PT ;  /* 0x000000482200780c */ /* 0x000fe20003f84270 */
[--C-:B------:R-:W-:Y:S01]  /*4ff0*/  FFMA.FTZ R169, R43, R0, -R12.reuse ;  /* 0x000000002ba97223 */ /* 0x100fe2000001080c */
[----:B------:R-:W-:Y:S01]  /*5000*/  FMNMX.FTZ R30, R207, R28, !PT ;  /* 0x0000001ccf1e7209 */ /* 0x000fe20007810000 */
[--C-:B------:R-:W-:Y:S01]  /*5010*/  FFMA.FTZ R43, R55, R0, -R12.reuse ;  /* 0x00000000372b7223 */ /* 0x100fe2000001080c */
        /* <DEDUP_REMOVED lines=13> */
[----:B------:R-:W-:-:S02]  /*50f0*/  FMNMX.FTZ R32, R65, R32, !PT ;  /* 0x0000002041207209 */ /* 0x000fc40007810000 */
[----:B------:R-:W-:Y:S02]  /*5100*/  ISETP.GT.AND P4, PT, R34, 0x60, PT ;  /* 0x000000602200780c */ /* 0x000fe40003f84270 */
[----:B------:R-:W-:Y:S02]  /*5110*/  FMNMX.FTZ R32, R47, R32, !PT ;  /* 0x000000202f207209 */ /* 0x000fe40007810000 */
[----:B------:R-:W-:Y:S01]  /*5120*/  FSEL R211, R72, -INF , P4 ;  /* 0xff80000048d37808 */ /* 0x000fe20002000000 */
[----:B------:R-:W-:Y:S01]  /*5130*/  MUFU.EX2 R169, R169 ;  /* 0x000000a900a97308 */ /* 0x000fe20000000800 */
[----:B------:R-:W-:Y:S02]  /*5140*/  FMNMX.FTZ R32, R69, R32, !PT ;  /* 0x0000002045207209 */ /* 0x000fe40007810000 */
[----:B------:R-:W-:Y:S02]  /*5150*/  ISETP.GT.AND P4, PT, R34, 0x68, PT ;  /* 0x000000682200780c */ /* 0x000fe40003f84270 */
[----:B0-----:R-:W-:-:S02]  /*5160*/  FMNMX.FTZ R36, R211, R32, !PT ;  /* 0x00000020d3247209 */ /* 0x001fc40007810000 */
[----:B------:R-:W-:Y:S01]  /*5170*/  FSEL R51, R76, -INF , P4 ;  /* 0xff8000004c337808 */ /* 0x000fe20002000000 */
[----:B------:R0:W-:Y:S01]  /*5180*/  MUFU.EX2 R32, R40 ;  /* 0x0000002800207308 */ /* 0x0001e20000000800 */
[----:B------:R-:W-:Y:S02]  /*5190*/  FMNMX.FTZ R36, R73, R36, !PT ;  /* 0x0000002449247209 */ /* 0x000fe40007810000 */
[----:B------:R-:W-:Y:S02]  /*51a0*/  ISETP.GT.AND P4, PT, R34, 0x70, PT ;  /* 0x000000702200780c */ /* 0x000fe40003f84270 */
[----:B------:R-:W-:Y:S02]  /*51b0*/  FMNMX.FTZ R38, R51, R36, !PT ;  /* 0x0000002433267209 */ /* 0x000fe40007810000 */
[----:B------:R-:W-:Y:S01]  /*51c0*/  FSEL R213, R80, -INF , P4 ;  /* 0xff80000050d57808 */ /* 0x000fe20002000000 */
[----:B------:R1:W-:Y:S01]  /*51d0*/  MUFU.EX2 R36, R7 ;  /* 0x0000000700247308 */ /* 0x0003e20000000800 */
[----:B------:R-:W-:Y:S01]  /*51e0*/  FMNMX.FTZ R38, R77, R38, !PT ;  /* 0x000000264d267209 */ /* 0x000fe20007810000 */
[-CC-:B0-----:R-:W-:Y:S01]  /*51f0*/  FFMA.FTZ R40, R67, R0.reuse, -R12.reuse ;  /* 0x0000000043287223 */ /* 0x181fe2000001080c */
        /* <DEDUP_REMOVED lines=8> */
[-CC-:B------:R-:W-:Y:S01]  /*5280*/  FFMA.FTZ R31, R35, R0.reuse, -R12.reuse ;  /* 0x00000000231f7223 */ /* 0x180fe2000001080c */
[----:B------:R-:W-:Y:S01]  /*5290*/  FFMA.FTZ R35, R39, R0, -R12 ;  /* 0x0000000027237223 */ /* 0x000fe2000001080c */
[----:B------:R-:W-:Y:S01]  /*52a0*/  FMNMX.FTZ R38, R215, R38, !PT ;  /* 0x00000026d7267209 */ /* 0x000fe20007810000 */
[----:B------:R-:W-:Y:S01]  /*52b0*/  MUFU.EX2 R43, R43 ;  /* 0x0000002b002b7308 */ /* 0x000fe20000000800 */
[----:B------:R-:W-:-:S02]  /*52c0*/  @!P1 LEA R52, R52, UR38, 0x3 ;  /* 0x0000002634349c11 */ /* 0x000fc4000f8e18ff */
[----:B-1----:R-:W-:Y:S01]  /*52d0*/  FMNMX.FTZ R7, R85, R38, !PT ;  /* 0x0000002655077209 */ /* 0x002fe20007810000 */
[----:B------:R-:W-:Y:S02]  /*52e0*/  FFMA.FTZ R38, R59, R0, -R12 ;  /* 0x000000003b267223 */ /* 0x000fe4000001080c */
[----:B------:R-:W-:Y:S02]  /*52f0*/  @!P1 VIADD R52, R52, 0x28840 ;  /* 0x0002884034349836 */ /* 0x000fe40000000000 */
[----:B------:R-:W0:Y:S01]  /*5300*/  SHFL.BFLY PT, R42, R7, 0x2, 0x1f ;  /* 0x0c401f00072a7f89 */ /* 0x000e2200000e0000 */
[----:B------:R-:W-:Y:S02]  /*5310*/  MUFU.EX2 R34, R34 ;  /* 0x0000002200227308 */ /* 0x000fe40000000800 */
[----:B------:R-:W-:-:S06]  /*5320*/  @!P1 PRMT R52, RZ, 0x654, R52 ;  /* 0x00000654ff349816 */ /* 0x000fcc0000000034 */
[----:B------:R-:W-:Y:S08]  /*5330*/  MUFU.EX2 R38, R38 ;  /* 0x0000002600267308 */ /* 0x000ff00000000800 */
[----:B------:R-:W-:Y:S01]  /*5340*/  MUFU.EX2 R55, R55 ;  /* 0x0000003700377308 */ /* 0x000fe20000000800 */
[----:B0-----:R-:W-:-:S07]  /*5350*/  FMNMX.FTZ R48, R7, R42, !PT ;  /* 0x0000002a07307209 */ /* 0x001fce0007810000 */
[----:B------:R-:W-:Y:S01]  /*5360*/  MUFU.EX2 R13, R13 ;  /* 0x0000000d000d7308 */ /* 0x000fe20000000800 */
[----:B------:R-:W-:Y:S01]  /*5370*/  FFMA.FTZ R42, R71, R0, -R12 ;  /* 0x00000000472a7223 */ /* 0x000fe2000001080c */
[----:B------:R-:W0:Y:S06]  /*5380*/  SHFL.BFLY PT, R7, R48, 0x1, 0x1f ;  /* 0x0c201f0030077f89 */ /* 0x000e2c00000e0000 */
[----:B------:R-:W-:Y:S01]  /*5390*/  MUFU.EX2 R40, R40 ;  /* 0x0000002800287308 */ /* 0x000fe20000000800 */
[----:B------:R-:W-:Y:S02]  /*53a0*/  WARPGROUP.DEPBAR.LE gsb0, 0x0 ;  /* 0x00008000000079c5 */ /* 0x000fe40000010000 */
[----:B------:R-:W-:-:S05]  /*53b0*/  WARPGROUP.ARRIVE ;  /* 0x00000000000079c5 */ /* 0x000fca0000000000 */
[----:B------:R-:W-:Y:S01]  /*53c0*/  MUFU.EX2 R42, R42 ;  /* 0x0000002a002a7308 */ /* 0x000fe20000000800 */
[----:B------:R-:W-:Y:S07]  /*53d0*/  HGMMA.64x128x16.F32.BF16 R88, R164, gdesc[UR4].tnspB, R88, gsb0 ;  /* 0x41e00004a4587df0 */ /* 0x000fee0008001858 */
[----:B------:R-:W1:Y:S01]  /*53e0*/  MUFU.EX2 R21, R21 ;  /* 0x0000001500157308 */ /* 0x000e620000000800 */
[----:B0-----:R-:W-:Y:S01]  /*53f0*/  FMNMX.FTZ R7, R48, R7, !PT ;  /* 0x0000000730077209 */ /* 0x001fe20007810000 */
[-CC-:B------:R-:W-:Y:S01]  /*5400*/  FFMA.FTZ R48, R83, R0.reuse, -R12.reuse ;  /* 0x0000000053307223 */ /* 0x180fe2000001080c */
[----:B------:R-:W-:-:S02]  /*5410*/  FFMA.FTZ R12, R87, R0, -R12 ;  /* 0x00000000570c7223 */ /* 0x000fc4000001080c */
[C---:B------:R-:W-:Y:S01]  /*5420*/  FSETP.NEU.FTZ.AND P4, PT, R7.reuse, -INF , PT ;  /* 0xff8000000700780b */ /* 0x040fe20003f9d000 */
[----:B------:R-:W-:Y:S02]  /*5430*/  FMUL.FTZ R50, R7, R0 ;  /* 0x0000000007327220 */ /* 0x000fe40000410000 */
[----:B------:R-:W-:Y:S03]  /*5440*/  MUFU.EX2 R27, R27 ;  /* 0x0000001b001b7308 */ /* 0x000fe60000000800 */
[----:B------:R-:W-:Y:S02]  /*5450*/  FSEL R50, R50, RZ, P4 ;  /* 0x000000ff32327208 */ /* 0x000fe40002000000 */
[----:B-1----:R-:W-:-:S03]  /*5460*/  F2FP.BF16.F32.PACK_AB R161, R44, R21 ;  /* 0x000000152ca1723e */ /* 0x002fc600000010ff */
[----:B------:R-:W-:Y:S01]  /*5470*/  MUFU.EX2 R31, R31 ;  /* 0x0000001f001f7308 */ /* 0x000fe20000000800 */
[-CC-:B------:R-:W-:Y:S01]  /*5480*/  FFMA.FTZ R180, R25, R0.reuse, -R50.reuse ;  /* 0x0000000019b47223 */ /* 0x180fe20000010832 */
[-CC-:B------:R-:W-:Y:S01]  /*5490*/  FFMA.FTZ R25, R29, R0.reuse, -R50.reuse ;  /* 0x000000001d197223 */ /* 0x180fe20000010832 */
[-CC-:B------:R-:W-:Y:S01]  /*54a0*/  FFMA.FTZ R29, R33, R0.reuse, -R50.reuse ;  /* 0x00000000211d7223 */ /* 0x180fe20000010832 */
[-CC-:B------:R-:W-:Y:S01]  /*54b0*/  FFMA.FTZ R33, R37, R0.reuse, -R50.reuse ;  /* 0x0000000025217223 */ /* 0x180fe20000010832 */
[-CC-:B------:R-:W-:Y:S01]  /*54c0*/  FFMA.FTZ R37, R41, R0.reuse, -R50.reuse ;  /* 0x0000000029257223 */ /* 0x180fe20000010832 */
[----:B------:R-:W-:Y:S01]  /*54d0*/  FSEL R41, R5, RZ, P3 ;  /* 0x000000ff05297208 */ /* 0x000fe20001800000 */
[-CC-:B------:R-:W-:Y:S01]  /*54e0*/  FFMA.FTZ R39, R153, R0.reuse, -R50.reuse ;  /* 0x0000000099277223 */ /* 0x180fe20000010832 */
[-CC-:B------:R-:W-:Y:S01]  /*54f0*/  FFMA.FTZ R182, R155, R0.reuse, -R50.reuse ;  /* 0x000000009bb67223 */ /* 0x180fe20000010832 */
[----:B------:R-:W-:Y:S01]  /*5500*/  MUFU.EX2 R180, R180 ;  /* 0x000000b400b47308 */ /* 0x000fe20000000800 */
[-C--:B------:R-:W-:Y:S01]  /*5510*/  FFMA.FTZ R176, R157, R0.reuse, -R50 ;  /* 0x000000009db07223 */ /* 0x080fe20000010832 */
[----:B------:R-:W-:Y:S01]  /*5520*/  FADD.FTZ R59, -R41, R8 ;  /* 0x00000008293b7221 */ /* 0x000fe20000010100 */
[----:B------:R-:W-:Y:S01]  /*5530*/  FSEL R41, R7, RZ, P4 ;  /* 0x000000ff07297208 */ /* 0x000fe20002000000 */
[-CC-:B------:R-:W-:Y:S01]  /*5540*/  FFMA.FTZ R178, R159, R0.reuse, -R50.reuse ;  /* 0x000000009fb27223 */ /* 0x180fe20000010832 */
[----:B------:R-:W-:Y:S01]  /*5550*/  IADD3 R8, -R198, 0xb, RZ ;  /* 0x0000000bc6087810 */ /* 0x000fe20007ffe1ff */
[-C--:B------:R-:W-:Y:S01]  /*5560*/  FMUL.FTZ R54, R59, R0.reuse ;  /* 0x000000003b367220 */ /* 0x080fe20000410000 */
[-C--:B------:R-:W-:Y:S01]  /*5570*/  FFMA.FTZ R172, R201, R0.reuse, -R50 ;  /* 0x00000000c9ac7223 */ /* 0x080fe20000010832 */
[----:B------:R-:W-:Y:S01]  /*5580*/  FADD.FTZ R59, -R41, R6 ;  /* 0x00000006293b7221 */ /* 0x000fe20000010100 */
[----:B------:R-:W-:Y:S01]  /*5590*/  MUFU.EX2 R39, R39 ;  /* 0x0000002700277308 */ /* 0x000fe20000000800 */
[-CC-:B------:R-:W-:Y:S01]  /*55a0*/  FFMA.FTZ R61, R61, R0.reuse, -R50.reuse ;  /* 0x000000003d3d7223 */ /* 0x180fe20000010832 */
        /* <DEDUP_REMOVED lines=23> */
[C---:B------:R-:W-:Y:S01]  /*5720*/  ISETP.GT.AND P3, PT, R10.reuse, R9, PT ;  /* 0x000000090a00720c */ /* 0x040fe20003f64270 */
[----:B------:R-:W-:Y:S01]  /*5730*/  VIADD R10, R10, 0xffffffff ;  /* 0xffffffff0a0a7836 */ /* 0x000fe20000000000 */
[----:B------:R-:W-:-:S02]  /*5740*/  F2FP.BF16.F32.PACK_AB R171, R43, R36 ;  /* 0x000000242bab723e */ /* 0x000fc400000010ff */
[----:B------:R-:W-:Y:S02]  /*5750*/  F2FP.BF16.F32.PACK_AB R153, R38, R11 ;  /* 0x0000000b2699723e */ /* 0x000fe400000010ff */
[----:B------:R-:W-:Y:S01]  /*5760*/  F2FP.BF16.F32.PACK_AB R155, R55, R34 ;  /* 0x00000022379b723e */ /* 0x000fe200000010ff */
[----:B------:R-:W2:Y:S01]  /*5770*/  MUFU.EX2 R25, R25 ;  /* 0x0000001900197308 */ /* 0x000ea20000000800 */
[----:B0-----:R-:W-:Y:S01]  /*5780*/  FFMA.FTZ R59, R6, R4, R39 ;  /* 0x00000004063b7223 */ /* 0x001fe20000010027 */
[----:B------:R-:W-:Y:S01]  /*5790*/  FFMA.FTZ R4, R41, R3, R14 ;  /* 0x0000000329047223 */ /* 0x000fe2000001000e */
[----:B------:R-:W-:Y:S02]  /*57a0*/  F2FP.BF16.F32.PACK_AB R157, R40, R13 ;  /* 0x0000000d289d723e */ /* 0x000fe400000010ff */
[C---:B------:R-:W-:Y:S01]  /*57b0*/  FADD.FTZ R59, R180.reuse, R59 ;  /* 0x0000003bb43b7221 */ /* 0x040fe20000010000 */
[C---:B------:R-:W-:Y:S01]  /*57c0*/  FADD.FTZ R4, R181.reuse, R4 ;  /* 0x00000004b5047221 */ /* 0x040fe20000010000 */
[----:B------:R-:W-:Y:S01]  /*57d0*/  F2FP.BF16.F32.PACK_AB R181, R181, R14 ;  /* 0x0000000eb5b5723e */ /* 0x000fe200000010ff */
[----:B------:R-:W0:Y:S01]  /*57e0*/  MUFU.EX2 R176, R176 ;  /* 0x000000b000b07308 */ /* 0x000e220000000800 */
[----:B------:R-:W-:-:S02]  /*57f0*/  F2FP.BF16.F32.PACK_AB R180, R180, R39 ;  /* 0x00000027b4b4723e */ /* 0x000fc400000010ff */
[----:B------:R-:W-:Y:S02]  /*5800*/  F2FP.BF16.F32.PACK_AB R159, R42, R15 ;  /* 0x0000000f2a9f723e */ /* 0x000fe400000010ff */
[----:B------:R-:W-:-:S03]  /*5810*/  F2FP.BF16.F32.PACK_AB R163, R46, R27 ;  /* 0x0000001b2ea3723e */ /* 0x000fc600000010ff */
[----:B------:R-:W3:Y:S08]  /*5820*/  MUFU.EX2 R29, R29 ;  /* 0x0000001d001d7308 */ /* 0x000ef00000000800 */
[----:B------:R-:W4:Y:S08]  /*5830*/  MUFU.EX2 R178, R178 ;  /* 0x000000b200b27308 */ /* 0x000f300000000800 */
[----:B------:R-:W5:Y:S08]  /*5840*/  MUFU.EX2 R33, R33 ;  /* 0x0000002100217308 */ /* 0x000f700000000800 */
[----:B------:R-:W5:Y:S08]  /*5850*/  MUFU.EX2 R172, R172 ;  /* 0x000000ac00ac7308 */ /* 0x000f700000000800 */
[----:B------:R3:W-:Y:S08]  /*5860*/  MUFU.EX2 R3, R61 ;  /* 0x0000003d00037308 */ /* 0x0007f00000000800 */
[----:B------:R-:W5:Y:S08]  /*5870*/  MUFU.EX2 R37, R37 ;  /* 0x0000002500257308 */ /* 0x000f700000000800 */
[----:B------:R-:W5:Y:S01]  /*5880*/  MUFU.EX2 R174, R174 ;  /* 0x000000ae00ae7308 */ /* 0x000f620000000800 */
[----:B------:R-:W-:-:S02]  /*5890*/  WARPGROUP.DEPBAR.LE gsb0, 0x0 ;  /* 0x00008000000079c5 */ /* 0x000fc40000010000 */
[----:B------:R1:W-:Y:S06]  /*58a0*/  BAR.ARV R8, 0x100 ;  /* 0x000400080000751d */ /* 0x0003ec0000002000 */
[----:B------:R-:W5:Y:S01]  /*58b0*/  MUFU.EX2 R45, R45 ;  /* 0x0000002d002d7308 */ /* 0x000f620000000800 */
[----:B------:R4:W-:Y:S01]  /*58c0*/  @!P1 SYNCS.ARRIVE.TRANS64.RED.A1T0 RZ, [R52+URZ], RZ ;  /* 0x000000ff34ff99a7 */ /* 0x0009e2000810043f */
[----:B-1----:R-:W-:Y:S01]  /*58d0*/  FADD.FTZ R8, R182, R59 ;  /* 0x0000003bb6087221 */ /* 0x002fe20000010000 */
[----:B------:R-:W-:Y:S01]  /*58e0*/  FADD.FTZ R59, R183, R4 ;  /* 0x00000004b73b7221 */ /* 0x000fe20000010000 */
[C---:B--2---:R-:W-:Y:S01]  /*58f0*/  F2FP.BF16.F32.PACK_AB R182, R25.reuse, R182 ;  /* 0x000000b619b6723e */ /* 0x044fe200000010ff */
[----:B------:R-:W-:Y:S01]  /*5900*/  FMUL.FTZ R88, R88, R6 ;  /* 0x0000000658587220 */ /* 0x000fe20000410000 */
[----:B------:R-:W-:Y:S01]  /*5910*/  FADD.FTZ R63, R25, R8 ;  /* 0x00000008193f7221 */ /* 0x000fe20000010000 */
[----:B------:R-:W-:Y:S01]  /*5920*/  FADD.FTZ R4, R20, R59 ;  /* 0x0000003b14047221 */ /* 0x000fe20000010000 */
[----:B------:R-:W1:Y:S01]  /*5930*/  MUFU.EX2 R168, R168 ;  /* 0x000000a800a87308 */ /* 0x000e620000000800 */
[----:B------:R-:W-:Y:S01]  /*5940*/  FFMA.FTZ R59, R65, R0, -R50 ;  /* 0x00000000413b7223 */ /* 0x000fe20000010832 */
[----:B0-----:R-:W-:Y:S01]  /*5950*/  FADD.FTZ R8, R176, R63 ;  /* 0x0000003fb0087221 */ /* 0x001fe20000010000 */
[----:B---3--:R-:W-:Y:S01]  /*5960*/  FADD.FTZ R61, R177, R4 ;  /* 0x00000004b13d7221 */ /* 0x008fe20000010000 */
[----:B------:R-:W-:Y:S01]  /*5970*/  F2FP.BF16.F32.PACK_AB R176, R29, R176 ;  /* 0x000000b01db0723e */ /* 0x000fe200000010ff */
[----:B------:R-:W-:Y:S01]  /*5980*/  FFMA.FTZ R50, R85, R0, -R50 ;  /* 0x0000000055327223 */ /* 0x000fe20000010832 */
[----:B------:R-:W-:Y:S01]  /*5990*/  FADD.FTZ R63, R29, R8 ;  /* 0x000000081d3f7221 */ /* 0x000fe20000010000 */
[----:B------:R-:W-:Y:S01]  /*59a0*/  FADD.FTZ R4, R24, R61 ;  /* 0x0000003d18047221 */ /* 0x000fe20000010000 */
[----:B------:R-:W0:Y:S01]  /*59b0*/  MUFU.EX2 R49, R49 ;  /* 0x0000003100317308 */ /* 0x000e220000000800 */
[----:B----4-:R-:W-:-:S02]  /*59c0*/  IMAD.U32 R52, RZ, RZ, UR43 ;  /* 0x0000002bff347e24 */ /* 0x010fc4000f8e00ff */
[----:B------:R-:W-:Y:S01]  /*59d0*/  FADD.FTZ R8, R178, R63 ;  /* 0x0000003fb2087221 */ /* 0x000fe20000010000 */
[----:B------:R-:W-:Y:S01]  /*59e0*/  FADD.FTZ R47, R179, R4 ;  /* 0x00000004b32f7221 */ /* 0x000fe20000010000 */
[----:B------:R-:W-:Y:S01]  /*59f0*/  UMOV UR43, UR37 ;  /* 0x00000025002b7c82 */ /* 0x000fe20008000000 */
[-C--:B------:R-:W-:Y:S01]  /*5a00*/  FMUL.FTZ R89, R89, R6.reuse ;  /* 0x0000000659597220 */ /* 0x080fe20000410000 */
[----:B-----5:R-:W-:Y:S01]  /*5a10*/  FADD.FTZ R61, R33, R8 ;  /* 0x00000008213d7221 */ /* 0x020fe20000010000 */
[----:B------:R-:W-:Y:S01]  /*5a20*/  FADD.FTZ R4, R26, R47 ;  /* 0x0000002f1a047221 */ /* 0x000fe20000010000 */
[----:B------:R-:W2:Y:S01]  /*5a30*/  MUFU.EX2 R170, R170 ;  /* 0x000000aa00aa7308 */ /* 0x000ea20000000800 */
[----:B------:R-:W-:Y:S01]  /*5a40*/  @!P1 LEA R52, R52, UR38, 0x3 ;  /* 0x0000002634349c11 */ /* 0x000fe2000f8e18ff */
[----:B------:R-:W-:Y:S01]  /*5a50*/  FADD.FTZ R8, R172, R61 ;  /* 0x0000003dac087221 */ /* 0x000fe20000010000 */
[----:B------:R-:W-:Y:S01]  /*5a60*/  FADD.FTZ R47, R173, R4 ;  /* 0x00000004ad2f7221 */ /* 0x000fe20000010000 */
[-C--:B------:R-:W-:Y:S01]  /*5a70*/  FMUL.FTZ R92, R92, R6.reuse ;  /* 0x000000065c5c7220 */ /* 0x080fe20000410000 */
[----:B------:R-:W-:Y:S01]  /*5a80*/  FMUL.FTZ R93, R93, R6 ;  /* 0x000000065d5d7220 */ /* 0x000fe20000410000 */
[----:B------:R-:W-:Y:S01]  /*5a90*/  FADD.FTZ R61, R37, R8 ;  /* 0x00000008253d7221 */ /* 0x000fe20000010000 */
[----:B------:R-:W-:Y:S01]  /*5aa0*/  FADD.FTZ R4, R28, R47 ;  /* 0x0000002f1c047221 */ /* 0x000fe20000010000 */
[----:B------:R-:W3:Y:S01]  /*5ab0*/  MUFU.EX2 R53, R53 ;  /* 0x0000003500357308 */ /* 0x000ee20000000800 */
[----:B------:R-:W-:-:S02]  /*5ac0*/  @!P1 VIADD R52, R52, 0x28860 ;  /* 0x0002886034349836 */ /* 0x000fc40000000000 */
[----:B------:R-:W-:Y:S01]  /*5ad0*/  FADD.FTZ R8, R174, R61 ;  /* 0x0000003dae087221 */ /* 0x000fe20000010000 */
[----:B------:R-:W-:Y:S01]  /*5ae0*/  FADD.FTZ R47, R175, R4 ;  /* 0x00000004af2f7221 */ /* 0x000fe20000010000 */
[-C--:B------:R-:W-:Y:S01]  /*5af0*/  FMUL.FTZ R96, R96, R6.reuse ;  /* 0x0000000660607220 */ /* 0x080fe20000410000 */
[-C--:B------:R-:W-:Y:S01]  /*5b00*/  FMUL.FTZ R97, R97, R6.reuse ;  /* 0x0000000661617220 */ /* 0x080fe20000410000 */
[----:B------:R-:W-:Y:S01]  /*5b10*/  FADD.FTZ R61, R45, R8 ;  /* 0x000000082d3d7221 */ /* 0x000fe20000010000 */
[----:B------:R-:W-:Y:S01]  /*5b20*/  FADD.FTZ R4, R30, R47 ;  /* 0x0000002f1e047221 */ /* 0x000fe20000010000 */
[----:B------:R-:W4:Y:S01]  /*5b30*/  MUFU.EX2 R152, R152 ;  /* 0x0000009800987308 */ /* 0x000f220000000800 */
[----:B------:R-:W-:Y:S01]  /*5b40*/  @!P1 PRMT R52, RZ, 0x654, R52 ;  /* 0x00000654ff349816 */ /* 0x000fe20000000034 */
[----:B-1----:R-:W-:Y:S01]  /*5b50*/  FADD.FTZ R8, R168, R61 ;  /* 0x0000003da8087221 */ /* 0x002fe20000010000 */
[----:B------:R-:W-:Y:S01]  /*5b60*/  FADD.FTZ R47, R169, R4 ;  /* 0x00000004a92f7221 */ /* 0x000fe20000010000 */
[-C--:B------:R-:W-:Y:S01]  /*5b70*/  FMUL.FTZ R100, R100, R6.reuse ;  /* 0x0000000664647220 */ /* 0x080fe20000410000 */
[----:B------:R1:W-:Y:S01]  /*5b80*/  @!P1 SYNCS.ARRIVE.TRANS64.RED.A1T0 RZ, [R52+URZ], RZ ;  /* 0x000000ff34ff99a7 */ /* 0x0003e2000810043f */
[----:B0-----:R-:W-:Y:S01]  /*5b90*/  FADD.FTZ R61, R49, R8 ;  /* 0x00000008313d7221 */ /* 0x001fe20000010000 */
[----:B------:R-:W-:Y:S01]  /*5ba0*/  FADD.FTZ R47, R32, R47 ;  /* 0x0000002f202f7221 */ /* 0x000fe20000010000 */
[----:B------:R-:W0:Y:S01]  /*5bb0*/  MUFU.EX2 R57, R57 ;  /* 0x0000003900397308 */ /* 0x000e220000000800 */
[-C--:B------:R-:W-:Y:S01]  /*5bc0*/  FMUL.FTZ R101, R101, R6.reuse ;  /* 0x0000000665657220 */ /* 0x080fe20000410000 */
[----:B--2---:R-:W-:Y:S01]  /*5bd0*/  FADD.FTZ R4, R170, R61 ;  /* 0x0000003daa047221 */ /* 0x004fe20000010000 */
[----:B------:R-:W-:Y:S01]  /*5be0*/  FADD.FTZ R8, R36, R47 ;  /* 0x0000002f24087221 */ /* 0x000fe20000010000 */
[-C--:B------:R-:W-:Y:S01]  /*5bf0*/  FMUL.FTZ R104, R104, R6.reuse ;  /* 0x0000000668687220 */ /* 0x080fe20000410000 */
[-C--:B------:R-:W-:Y:S01]  /*5c00*/  FMUL.FTZ R105, R105, R6.reuse ;  /* 0x0000000669697220 */ /* 0x080fe20000410000 */
[----:B---3--:R-:W-:Y:S01]  /*5c10*/  FADD.FTZ R25, R53, R4 ;  /* 0x0000000435197221 */ /* 0x008fe20000010000 */
[----:B------:R-:W-:Y:S01]  /*5c20*/  FADD.FTZ R8, R43, R8 ;  /* 0x000000082b087221 */ /* 0x000fe20000010000 */
[----:B------:R-:W2:Y:S01]  /*5c30*/  MUFU.EX2 R154, R154 ;  /* 0x0000009a009a7308 */ /* 0x000ea20000000800 */
[-C--:B------:R-:W-:Y:S01]  /*5c40*/  FMUL.FTZ R108, R108, R6.reuse ;  /* 0x000000066c6c7220 */ /* 0x080fe20000410000 */
[----:B----4-:R-:W-:Y:S01]  /*5c50*/  FADD.FTZ R4, R152, R25 ;  /* 0x0000001998047221 */ /* 0x010fe20000010000 */
[----:B------:R-:W-:Y:S01]  /*5c60*/  FADD.FTZ R25, R11, R8 ;  /* 0x000000080b197221 */ /* 0x000fe20000010000 */
[-C--:B------:R-:W-:Y:S01]  /*5c70*/  FMUL.FTZ R109, R109, R6.reuse ;  /* 0x000000066d6d7220 */ /* 0x080fe20000410000 */
[-C--:B------:R-:W-:Y:S01]  /*5c80*/  FMUL.FTZ R112, R112, R6.reuse ;  /* 0x0000000670707220 */ /* 0x080fe20000410000 */
[-C--:B------:R-:W-:Y:S01]  /*5c90*/  FMUL.FTZ R113, R113, R6.reuse ;  /* 0x0000000671717220 */ /* 0x080fe20000410000 */
[----:B------:R-:W-:Y:S01]  /*5ca0*/  FADD.FTZ R25, R38, R25 ;  /* 0x0000001926197221 */ /* 0x000fe20000010000 */
[----:B------:R-:W3:Y:S01]  /*5cb0*/  MUFU.EX2 R156, R156 ;  /* 0x0000009c009c7308 */ /* 0x000ee20000000800 */
[----:B0-----:R-:W-:Y:S01]  /*5cc0*/  FADD.FTZ R29, R57, R4 ;  /* 0x00000004391d7221 */ /* 0x001fe20000010000 */
[-C--:B------:R-:W-:Y:S01]  /*5cd0*/  FMUL.FTZ R116, R116, R6.reuse ;  /* 0x0000000674747220 */ /* 0x080fe20000410000 */
[----:B------:R-:W-:Y:S01]  /*5ce0*/  FADD.FTZ R8, R34, R25 ;  /* 0x0000001922087221 */ /* 0x000fe20000010000 */
[-C--:B------:R-:W-:Y:S01]  /*5cf0*/  FMUL.FTZ R117, R117, R6.reuse ;  /* 0x0000000675757220 */ /* 0x080fe20000410000 */
[-C--:B------:R-:W-:Y:S01]  /*5d00*/  FMUL.FTZ R120, R120, R6.reuse ;  /* 0x0000000678787220 */ /* 0x080fe20000410000 */
[----:B------:R-:W-:Y:S01]  /*5d10*/  FMUL.FTZ R121, R121, R6 ;  /* 0x0000000679797220 */ /* 0x000fe20000410000 */
[----:B------:R-:W-:Y:S01]  /*5d20*/  FADD.FTZ R8, R55, R8 ;  /* 0x0000000837087221 */ /* 0x000fe20000010000 */
[----:B------:R-:W0:Y:S01]  /*5d30*/  MUFU.EX2 R59, R59 ;  /* 0x0000003b003b7308 */ /* 0x000e220000000800 */
[----:B--2---:R-:W-:Y:S01]  /*5d40*/  FADD.FTZ R4, R154, R29 ;  /* 0x0000001d9a047221 */ /* 0x004fe20000010000 */
[----:B------:R-:W-:Y:S01]  /*5d50*/  F2FP.BF16.F32.PACK_AB R154, R3, R154 ;  /* 0x0000009a039a723e */ /* 0x000fe200000010ff */
[-C--:B------:R-:W-:Y:S01]  /*5d60*/  FMUL.FTZ R124, R124, R6.reuse ;  /* 0x000000067c7c7220 */ /* 0x080fe20000410000 */
[-C--:B------:R-:W-:Y:S01]  /*5d70*/  FMUL.FTZ R125, R125, R6.reuse ;  /* 0x000000067d7d7220 */ /* 0x080fe20000410000 */
[----:B------:R-:W-:Y:S01]  /*5d80*/  FADD.FTZ R25, R3, R4 ;  /* 0x0000000403197221 */ /* 0x000fe20000010000 */
[-C--:B------:R-:W-:Y:S01]  /*5d90*/  FMUL.FTZ R128, R128, R6.reuse ;  /* 0x0000000680807220 */ /* 0x080fe20000410000 */
[-C--:B------:R-:W-:Y:S01]  /*5da0*/  FMUL.FTZ R129, R129, R6.reuse ;  /* 0x0000000681817220 */ /* 0x080fe20000410000 */
[----:B------:R-:W2:Y:S01]  /*5db0*/  MUFU.EX2 R158, R158 ;  /* 0x0000009e009e7308 */ /* 0x000ea20000000800 */
[----:B---3--:R-:W-:Y:S01]  /*5dc0*/  FADD.FTZ R4, R156, R25 ;  /* 0x000000199c047221 */ /* 0x008fe20000010000 */
[----:B------:R-:W-:Y:S01]  /*5dd0*/  FADD.FTZ R25, R13, R8 ;  /* 0x000000080d197221 */ /* 0x000fe20000010000 */
[-C--:B------:R-:W-:Y:S01]  /*5de0*/  FMUL.FTZ R132, R132, R6.reuse ;  /* 0x0000000684847220 */ /* 0x080fe20000410000 */
[-C--:B------:R-:W-:Y:S01]  /*5df0*/  FMUL.FTZ R133, R133, R6.reuse ;  /* 0x0000000685857220 */ /* 0x080fe20000410000 */
[-C--:B------:R-:W-:Y:S01]  /*5e00*/  FMUL.FTZ R136, R136, R6.reuse ;  /* 0x0000000688887220 */ /* 0x080fe20000410000 */
[-C--:B------:R-:W-:Y:S01]  /*5e10*/  FMUL.FTZ R137, R137, R6.reuse ;  /* 0x0000000689897220 */ /* 0x080fe20000410000 */
[-C--:B------:R-:W-:Y:S01]  /*5e20*/  FMUL.FTZ R140, R140, R6.reuse ;  /* 0x000000068c8c7220 */ /* 0x080fe20000410000 */
[----:B------:R-:W3:Y:S01]  /*5e30*/  MUFU.EX2 R69, R69 ;  /* 0x0000004500457308 */ /* 0x000ee20000000800 */
[----:B0-----:R-:W-:Y:S01]  /*5e40*/  FADD.FTZ R29, R59, R4 ;  /* 0x000000043b1d7221 */ /* 0x001fe20000010000 */
[----:B------:R-:W-:Y:S01]  /*5e50*/  FADD.FTZ R4, R40, R25 ;  /* 0x0000001928047221 */ /* 0x000fe20000010000 */
[-C--:B------:R-:W-:Y:S01]  /*5e60*/  FMUL.FTZ R141, R141, R6.reuse ;  /* 0x000000068d8d7220 */ /* 0x080fe20000410000 */
[-C--:B------:R-:W-:Y:S01]  /*5e70*/  FMUL.FTZ R144, R144, R6.reuse ;  /* 0x0000000690907220 */ /* 0x080fe20000410000 */
[-C--:B------:R-:W-:Y:S01]  /*5e80*/  FMUL.FTZ R145, R145, R6.reuse ;  /* 0x0000000691917220 */ /* 0x080fe20000410000 */
[----:B------:R-:W-:Y:S01]  /*5e90*/  FADD.FTZ R25, R15, R4 ;  /* 0x000000040f197221 */ /* 0x000fe20000010000 */
[-C--:B------:R-:W-:Y:S01]  /*5ea0*/  FMUL.FTZ R148, R148, R6.reuse ;  /* 0x0000000694947220 */ /* 0x080fe20000410000 */
[----:B------:R-:W0:Y:S01]  /*5eb0*/  MUFU.EX2 R160, R211 ;  /* 0x000000d300a07308 */ /* 0x000e220000000800 */
[----:B--2---:R-:W-:Y:S01]  /*5ec0*/  FADD.FTZ R29, R158, R29 ;  /* 0x0000001d9e1d7221 */ /* 0x004fe20000010000 */
[----:B------:R-:W-:Y:S01]  /*5ed0*/  FADD.FTZ R4, R42, R25 ;  /* 0x000000192a047221 */ /* 0x000fe20000010000 */
[----:B------:R-:W-:Y:S01]  /*5ee0*/  FMUL.FTZ R149, R149, R6 ;  /* 0x0000000695957220 */ /* 0x000fe20000410000 */
[----:B------:R-:W-:Y:S01]  /*5ef0*/  F2FP.BF16.F32.PACK_AB R183, R20, R183 ;  /* 0x000000b714b7723e */ /* 0x000fe200000010ff */
[----:B------:R-:W-:Y:S01]  /*5f00*/  FMUL.FTZ R90, R90, R41 ;  /* 0x000000295a5a7220 */ /* 0x000fe20000410000 */
[----:B------:R-:W-:Y:S01]  /*5f10*/  FADD.FTZ R3, R21, R4 ;  /* 0x0000000415037221 */ /* 0x000fe20000010000 */
[----:B------:R-:W-:Y:S01]  /*5f20*/  F2FP.BF16.F32.PACK_AB R177, R24, R177 ;  /* 0x000000b118b1723e */ /* 0x000fe200000010ff */
[----:B------:R-:W2:Y:S01]  /*5f30*/  MUFU.EX2 R73, R73 ;  /* 0x0000004900497308 */ /* 0x000ea20000000800 */
[----:B---3--:R-:W-:Y:S01]  /*5f40*/  FADD.FTZ R29, R69, R29 ;  /* 0x0000001d451d7221 */ /* 0x008fe20000010000 */
[----:B------:R-:W-:Y:S01]  /*5f50*/  FADD.FTZ R4, R44, R3 ;  /* 0x000000032c047221 */ /* 0x000fe20000010000 */
[----:B------:R-:W-:Y:S01]  /*5f60*/  F2FP.BF16.F32.PACK_AB R178, R33, R178 ;  /* 0x000000b221b2723e */ /* 0x000fe200000010ff */
[----:B------:R-:W-:Y:S01]  /*5f70*/  FMUL.FTZ R91, R91, R41 ;  /* 0x000000295b5b7220 */ /* 0x000fe20000410000 */
[----:B------:R-:W-:Y:S01]  /*5f80*/  F2FP.BF16.F32.PACK_AB R179, R26, R179 ;  /* 0x000000b31ab3723e */ /* 0x000fe200000010ff */
[----:B------:R-:W-:Y:S01]  /*5f90*/  FADD.FTZ R3, R27, R4 ;  /* 0x000000041b037221 */ /* 0x000fe20000010000 */
[----:B------:R-:W-:Y:S01]  /*5fa0*/  F2FP.BF16.F32.PACK_AB R172, R37, R172 ;  /* 0x000000ac25ac723e */ /* 0x000fe200000010ff */
[----:B------:R-:W3:Y:S01]  /*5fb0*/  MUFU.EX2 R162, R51 ;  /* 0x0000003300a27308 */ /* 0x000ee20000000800 */
[----:B0-----:R-:W-:Y:S01]  /*5fc0*/  FADD.FTZ R29, R160, R29 ;  /* 0x0000001da01d7221 */ /* 0x001fe20000010000 */
[----:B------:R-:W-:Y:S01]  /*5fd0*/  FADD.FTZ R4, R46, R3 ;  /* 0x000000032e047221 */ /* 0x000fe20000010000 */
[----:B------:R-:W-:Y:S01]  /*5fe0*/  F2FP.BF16.F32.PACK_AB R173, R28, R173 ;  /* 0x000000ad1cad723e */ /* 0x000fe200000010ff */
[----:B------:R-:W-:Y:S01]  /*5ff0*/  FMUL.FTZ R94, R94, R41 ;  /* 0x000000295e5e7220 */ /* 0x000fe20000410000 */
[----:B------:R-:W-:Y:S01]  /*6000*/  F2FP.BF16.F32.PACK_AB R174, R45, R174 ;  /* 0x000000ae2dae723e */ /* 0x000fe200000010ff */
[----:B------:R-:W-:Y:S01]  /*6010*/  FADD.FTZ R3, R31, R4 ;  /* 0x000000041f037221 */ /* 0x000fe20000010000 */
[----:B------:R-:W-:Y:S01]  /*6020*/  F2FP.BF16.F32.PACK_AB R175, R30, R175 ;  /* 0x000000af1eaf723e */ /* 0x000fe200000010ff */
[----:B------:R-:W0:Y:S01]  /*6030*/  MUFU.EX2 R77, R77 ;  /* 0x0000004d004d7308 */ /* 0x000e220000000800 */
[----:B--2---:R-:W-:Y:S01]  /*6040*/  FADD.FTZ R29, R73, R29 ;  /* 0x0000001d491d7221 */ /* 0x004fe20000010000 */
[----:B------:R-:W-:Y:S01]  /*6050*/  F2FP.BF16.F32.PACK_AB R168, R49, R168 ;  /* 0x000000a831a8723e */ /* 0x000fe200000010ff */
[----:B------:R-:W-:Y:S01]  /*6060*/  FMUL.FTZ R95, R95, R41 ;  /* 0x000000295f5f7220 */ /* 0x000fe20000410000 */
[----:B------:R-:W-:Y:S01]  /*6070*/  F2FP.BF16.F32.PACK_AB R169, R32, R169 ;  /* 0x000000a920a9723e */ /* 0x000fe200000010ff */
[-C--:B------:R-:W-:Y:S01]  /*6080*/  FMUL.FTZ R98, R98, R41.reuse ;  /* 0x0000002962627220 */ /* 0x080fe20000410000 */
[----:B------:R-:W-:Y:S01]  /*6090*/  F2FP.BF16.F32.PACK_AB R170, R53, R170 ;  /* 0x000000aa35aa723e */ /* 0x000fe200000010ff */
[-C--:B------:R-:W-:Y:S01]  /*60a0*/  FMUL.FTZ R99, R99, R41.reuse ;  /* 0x0000002963637220 */ /* 0x080fe20000410000 */
[----:B------:R-:W2:Y:S01]  /*60b0*/  MUFU.EX2 R164, R213 ;  /* 0x000000d500a47308 */ /* 0x000ea20000000800 */
        /* <DEDUP_REMOVED lines=8> */
[----:B0-----:R-:W-:Y:S01]  /*6140*/  FADD.FTZ R29, R77, R29 ;  /* 0x0000001d4d1d7221 */ /* 0x001fe20000010000 */
[----:B------:R-:W-:Y:S01]  /*6150*/  F2FP.BF16.F32.PACK_AB R160, R73, R160 ;  /* 0x000000a049a0723e */ /* 0x000fe200000010ff */
[-C--:B------:R-:W-:Y:S01]  /*6160*/  FMUL.FTZ R107, R107, R41.reuse ;  /* 0x000000296b6b7220 */ /* 0x080fe20000410000 */
[----:B------:R-:W-:Y:S01]  /*6170*/  F2FP.BF16.F32.PACK_AB R162, R77, R162 ;  /* 0x000000a24da2723e */ /* 0x000fe200000010ff */
        /* <DEDUP_REMOVED lines=10> */
[----:B------:R-:W-:Y:S01]  /*6220*/  FMUL.FTZ R126, R126, R41 ;  /* 0x000000297e7e7220 */ /* 0x000fe20000410000 */
[----:B------:R-:W2:Y:S01]  /*6230*/  MUFU.EX2 R35, R35 ;  /* 0x0000002300237308 */ /* 0x000ea20000000800 */
[C---:B---3--:R-:W-:Y:S01]  /*6240*/  FADD.FTZ R4, R48.reuse, R3 ;  /* 0x0000000330047221 */ /* 0x048fe20000010000 */
[----:B------:R-:W-:Y:S01]  /*6250*/  F2FP.BF16.F32.PACK_AB R165, R48, R31 ;  /* 0x0000001f30a5723e */ /* 0x000fe200000010ff */
[-C--:B------:R-:W-:Y:S01]  /*6260*/  FMUL.FTZ R127, R127, R41.reuse ;  /* 0x000000297f7f7220 */ /* 0x080fe20000410000 */
[-C--:B------:R-:W-:Y:S01]  /*6270*/  FMUL.FTZ R130, R130, R41.reuse ;  /* 0x0000002982827220 */ /* 0x080fe20000410000 */
[-C--:B------:R-:W-:Y:S01]  /*6280*/  FMUL.FTZ R131, R131, R41.reuse ;  /* 0x0000002983837220 */ /* 0x080fe20000410000 */
[-C--:B------:R-:W-:Y:S01]  /*6290*/  FMUL.FTZ R134, R134, R41.reuse ;  /* 0x0000002986867220 */ /* 0x080fe20000410000 */
[-C--:B------:R-:W-:Y:S01]  /*62a0*/  FMUL.FTZ R135, R135, R41.reuse ;  /* 0x0000002987877220 */ /* 0x080fe20000410000 */
[----:B------:R-:W3:Y:S01]  /*62b0*/  MUFU.EX2 R166, R215 ;  /* 0x000000d700a67308 */ /* 0x000ee20000000800 */
        /* <DEDUP_REMOVED lines=11> */
[----:B------:R-:W-:Y:S01]  /*6370*/  FMUL.FTZ R151, R151, R41 ;  /* 0x0000002997977220 */ /* 0x000fe20000410000 */
[----:B------:R-:W-:-:S02]  /*6380*/  IMAD.MOV.U32 R8, RZ, RZ, R5 ;  /* 0x000000ffff087224 */ /* 0x000fc400078e0005 */
[----:B------:R-:W-:Y:S01]  /*6390*/  IMAD.MOV.U32 R6, RZ, RZ, R7 ;  /* 0x000000ffff067224 */ /* 0x000fe200078e0007 */
[----:B------:R-:W2:Y:S01]  /*63a0*/  MUFU.EX2 R12, R12 ;  /* 0x0000000c000c7308 */ /* 0x000ea20000000800 */
[----:B---3--:R-:W-:-:S04]  /*63b0*/  FADD.FTZ R29, R166, R29 ;  /* 0x0000001da61d7221 */ /* 0x008fc80000010000 */
[C---:B0-----:R-:W-:Y:S01]  /*63c0*/  FADD.FTZ R4, R50.reuse, R29 ;  /* 0x0000001d32047221 */ /* 0x041fe20000010000 */
[----:B------:R-:W-:Y:S01]  /*63d0*/  F2FP.BF16.F32.PACK_AB R166, R50, R166 ;  /* 0x000000a632a6723e */ /* 0x000fe200000010ff */
[C---:B--2---:R-:W-:Y:S01]  /*63e0*/  FADD.FTZ R3, R12.reuse, R3 ;  /* 0x000000030c037221 */ /* 0x044fe20000010000 */
[----:B------:R-:W-:Y:S01]  /*63f0*/  F2FP.BF16.F32.PACK_AB R167, R12, R35 ;  /* 0x000000230ca7723e */ /* 0x000fe200000010ff */
[----:B-1----:R-:W-:Y:S06]  /*6400*/  @P3 BRA `(.L_x_9173) ;  /* 0xffffffd400c43947 */ /* 0x002fec000383ffff */
.L_x_9164:
[----:B------:R-:W-:-:S13]  /*6410*/  ISETP.GE.AND P2, PT, R10, RZ, PT ;  /* 0x000000ff0a00720c */ /* 0x000fda0003f46270 */
[----:B------:R-:W-:Y:S05]  /*6420*/  @!P2 BRA `(.L_x_9174) ;  /* 0x000000200000a947 */ /* 0x000fea0003800000 */
[----:B------:R-:W-:Y:S01]  /*6430*/  IMAD.MOV.U32 R6, RZ, RZ, R5 ;  /* 0x000000ffff067224 */ /* 0x000fe200078e0005 */
[----:B------:R-:W-:Y:S01]  /*6440*/  UMOV UR44, UR36 ;  /* 0x00000024002c7c82 */ /* 0x000fe20008000000 */
[----:B------:R-:W-:Y:S01]  /*6450*/  IMAD.MOV.U32 R8, RZ, RZ, R7 ;  /* 0x000000ffff087224 */ /* 0x000fe200078e0007 */
[----:B------:R-:W-:-:S06]  /*6460*/  UMOV UR43, UR37 ;  /* 0x00000025002b7c82 */ /* 0x000fcc0008000000 */
.L_x_9183:
        /* <DEDUP_REMOVED lines=9> */
.L_x_9176:
[----:B------:R-:W-:Y:S01]  /*6500*/  ULEA UR6, UR37, UR38, 0x3 ;  /* 0x0000002625067291 */ /* 0x000fe2000f8e183f */
[----:B------:R-:W-:-:S05]  /*6510*/  IMAD.U32 R0, RZ, RZ, UR36 ;  /* 0x00000024ff007e24 */ /* 0x000fca000f8e00ff */
[----:B------:R-:W-:-:S04]  /*6520*/  SHF.L.U32 R0, R0, 0x1f, RZ ;  /* 0x0000001f00007819 */ /* 0x000fc800000006ff */
[----:B------:R0:W1:Y:S01]  /*6530*/  SYNCS.PHASECHK.TRANS64.TRYWAIT P2, [UR6+0x28830], R0 ;  /* 0x02883000ff0075a7 */ /* 0x0000620008040146 */
[----:B------:R-:W-:Y:S05]  /*6540*/  @!P0 BRA `(.L_x_9177) ;  /* 0x0000000000048947 */ /* 0x000fea0003800000 */
[----:B------:R-:W-:Y:S01]  /*6550*/  BPT.TRAP 0x1 ;  /* 0x000000040000795c */ /* 0x000fe20000300000 */
.L_x_9177:
[----:B-1----:R-:W-:Y:S05]  /*6560*/  @P2 BRA `(.L_x_9175) ;  /* 0x0000000000082947 */ /* 0x002fea0003800000 */
[----:B------:R-:W1:Y:S02]  /*6570*/  SYNCS.PHASECHK.TRANS64.TRYWAIT P2, [UR6+0x28830], R0 ;  /* 0x02883000ff0075a7 */ /* 0x000e640008040146 */
[----:B-1----:R-:W-:Y:S05]  /*6580*/  @!P2 BRA `(.L_x_9178) ;  /* 0x000000a800d8a947 */ /* 0x002fea0003800000 */
.L_x_9175:
        /* <DEDUP_REMOVED lines=47> */
.L_x_9180:
[----:B------:R-:W-:Y:S01]  /*6880*/  ULEA UR6, UR43, UR38, 0x3 ;  /* 0x000000262b067291 */ /* 0x000fe2000f8e183f */
[----:B------:R-:W-:-:S05]  /*6890*/  IMAD.U32 R0, RZ, RZ, UR44 ;  /* 0x0000002cff007e24 */ /* 0x000fca000f8e00ff */
[----:B------:R-:W-:-:S04]  /*68a0*/  SHF.L.U32 R0, R0, 0x1f, RZ ;  /* 0x0000001f00007819 */ /* 0x000fc800000006ff */
[----:B------:R0:W1:Y:S01]  /*68b0*/  SYNCS.PHASECHK.TRANS64.TRYWAIT P2, [UR6+0x28850], R0 ;  /* 0x02885000ff0075a7 */ /* 0x0000620008040146 */
[----:B------:R-:W-:Y:S05]  /*68c0*/  @!P0 BRA `(.L_x_9181) ;  /* 0x0000000000048947 */ /* 0x000fea0003800000 */
[----:B------:R-:W-:Y:S01]  /*68d0*/  BPT.TRAP 0x1 ;  /* 0x000000040000795c */ /* 0x000fe20000300000 */
.L_x_9181:
[----:B-1----:R-:W-:Y:S05]  /*68e0*/  @P2 BRA `(.L_x_9179) ;  /* 0x0000000000082947 */ /* 0x002fea0003800000 */
[----:B------:R-:W1:Y:S02]  /*68f0*/  SYNCS.PHASECHK.TRANS64.TRYWAIT P2, [UR6+0x28850], R0 ;  /* 0x02885000ff0075a7 */ /* 0x000e640008040146 */
[----:B-1----:R-:W-:Y:S05]  /*6900*/  @!P2 BRA `(.L_x_9182) ;  /* 0x000000a80010a947 */ /* 0x002fea0003800000 */
.L_x_9179:
[----:B------:R-:W-:Y:S01]  /*6910*/  UIADD3 UR6, UR38, 0x400, URZ ;  /* 0x0000040026067890 */ /* 0x000fe2000fffe03f */
[----:B------:R-:W-:Y:S01]  /*6920*/  WARPGROUP.ARRIVE ;  /* 0x00000000000079c5 */ /* 0x000fe20000000000 */
[----:B------:R-:W-:Y:S01]  /*6930*/  UMOV UR7, 0x40000040 ;  /* 0x4000004000077882 */ /* 0x000fe20000000000 */
[----:B------:R-:W-:Y:S01]  /*6940*/  UMOV UR11, 0x40000040 ;  /* 0x40000040000b7882 */ /* 0x000fe20000000000 */
[----:B------:R-:W-:Y:S01]  /*6950*/  USHF.R.U32.HI UR6, URZ, 0x4, UR6 ;  /* 0x000000043f067899 */ /* 0x000fe20008011606 */
[----:B01----:R-:W-:Y:S02]  /*6960*/  FMNMX.FTZ R0, R24, R8, !PT ;  /* 0x0000000818007209 */ /* 0x003fe40007810000 */
[----:B------:R-:W0:Y:S01]  /*6970*/  S2R R198, SR_TID.X ;  /* 0x0000000000c67919 */ /* 0x000e220000002100 */
[C---:B------:R-:W-:Y:S01]  /*6980*/  ISETP.GT.AND P2, PT, R10.reuse, RZ, PT ;  /* 0x000000ff0a00720c */ /* 0x040fe20003f44270 */
[----:B------:R-:W-:Y:S01]  /*6990*/  ULOP3.LUT UR6, UR6, 0x3fff, URZ, 0xc0, !UPT ;  /* 0x00003fff06067892 */ /* 0x000fe2000f8ec03f */
[----:B------:R-:W-:Y:S01]  /*69a0*/  FMNMX.FTZ R5, R25, R0, !PT ;  /* 0x0000000019057209 */ /* 0x000fe20007810000 */
[----:B------:R-:W-:Y:S01]  /*69b0*/  UMOV UR44, UR36 ;  /* 0x00000024002c7c82 */ /* 0x000fe20008000000 */
[----:B------:R-:W-:Y:S01]  /*69c0*/  VIADD R10, R10, 0xffffffff ;  /* 0xffffffff0a0a7836 */ /* 0x000fe20000000000 */
[----:B------:R-:W-:Y:S01]  /*69d0*/  ULOP3.LUT UR6, UR6, 0x4000000, URZ, 0xfc, !UPT ;  /* 0x0400000006067892 */ /* 0x000fe2000f8efc3f */
[----:B------:R-:W-:-:S03]  /*69e0*/  FMNMX.FTZ R0, R28, R5, !PT ;  /* 0x000000051c007209 */ /* 0x000fc60007810000 */
[----:B------:R-:W-:Y:S01]  /*69f0*/  ULEA UR6, UR43, UR6, 0xb ;  /* 0x000000062b067291 */ /* 0x000fe2000f8e583f */
[----:B------:R-:W-:-:S03]  /*6a00*/  FMNMX.FTZ R5, R29, R0, !PT ;  /* 0x000000001d057209 */ /* 0x000fc60007810000 */
[----:B------:R-:W-:Y:S01]  /*6a10*/  UIADD3 UR10, UR6, 0x80, URZ ;  /* 0x00000080060a7890 */ /* 0x000fe2000fffe03f */
[----:B------:R-:W-:-:S04]  /*6a20*/  FMNMX.FTZ R0, R32, R5, !PT ;  /* 0x0000000520007209 */ /* 0x000fc80007810000 */
[----:B------:R-:W-:Y:S01]  /*6a30*/  HGMMA.64x128x16.F32.BF16 R88, R180, gdesc[UR4].tnspB, R88, gsb0 ;  /* 0x41e00004b4587df0 */ /* 0x000fe20008001858 */
[----:B------:R-:W-:Y:S01]  /*6a40*/  FMNMX.FTZ R5, R33, R0, !PT ;  /* 0x0000000021057209 */ /* 0x000fe20007810000 */
[----:B------:R-:W-:-:S03]  /*6a50*/  UMOV UR7, 0x40000040 ;  /* 0x4000004000077882 */ /* 0x000fc60000000000 */
[----:B------:R-:W-:-:S04]  /*6a60*/  FMNMX.FTZ R0, R36, R5, !PT ;  /* 0x0000000524007209 */ /* 0x000fc80007810000 */
        /* <DEDUP_REMOVED lines=35> */
[----:B-1----:R-:W-:-:S05]  /*6ca0*/  FMNMX.FTZ R7, R11, R12, !PT ;  /* 0x0000000c0b077209 */ /* 0x002fca0007810000 */
        /* <DEDUP_REMOVED lines=36> */
[----:B------:R-:W-:-:S05]  /*6ef0*/  FMNMX.FTZ R5, R87, R8, !PT ;  /* 0x0000000857057209 */ /* 0x000fca0007810000 */
[----:B------:R-:W-:Y:S01]  /*6f00*/  HGMMA.64x128x16.F32.BF16 R88, R172, gdesc[UR8].tnspB, R88, gsb0 ;  /* 0x41e00008ac587df0 */ /* 0x000fe20008001858 */
[----:B------:R-:W-:Y:S01]  /*6f10*/  UIADD3 UR10, UR6, 0x180, URZ ;  /* 0x00000180060a7890 */ /* 0x000fe2000fffe03f */
[----:B------:R-:W0:Y:S01]  /*6f20*/  SHFL.BFLY PT, R12, R5, 0x2, 0x1f ;  /* 0x0c401f00050c7f89 */ /* 0x000e2200000e0000 */
        /* <DEDUP_REMOVED lines=18> */
[----:B------:R-:W-:Y:S01]  /*7050*/  FADD.FTZ R69, -R5, R6 ;  /* 0x0000000605457221 */ /* 0x000fe20000010100 */
[-CC-:B------:R-:W-:Y:S01]  /*7060*/  FFMA.FTZ R180, R24, R0.reuse, -R169.reuse ;  /* 0x0000000018b47223 */ /* 0x180fe200000108a9 */
[-CC-:B------:R-:W-:Y:S01]  /*7070*/  FFMA.FTZ R25, R25, R0.reuse, -R169.reuse ;  /* 0x0000000019197223 */ /* 0x180fe200000108a9 */
[-CC-:B------:R-:W-:Y:S01]  /*7080*/  FFMA.FTZ R182, R28, R0.reuse, -R169.reuse ;  /* 0x000000001cb67223 */ /* 0x180fe200000108a9 */
[-C--:B------:R-:W-:Y:S01]  /*7090*/  FMUL.FTZ R6, R69, R0.reuse ;  /* 0x0000000045067220 */ /* 0x080fe20000410000 */
[-C--:B------:R-:W-:Y:S01]  /*70a0*/  FMUL.FTZ R69, R5, R0.reuse ;  /* 0x0000000005457220 */ /* 0x080fe20000410000 */
[----:B------:R-:W-:Y:S01]  /*70b0*/  MUFU.EX2 R11, R25 ;  /* 0x00000019000b7308 */ /* 0x000fe20000000800 */
[-CC-:B------:R-:W-:Y:S01]  /*70c0*/  FFMA.FTZ R176, R32, R0.reuse, -R169.reuse ;  /* 0x0000000020b07223 */ /* 0x180fe200000108a9 */
[-C--:B------:R-:W-:Y:S01]  /*70d0*/  FFMA.FTZ R15, R33, R0.reuse, -R169 ;  /* 0x00000000210f7223 */ /* 0x080fe200000108a9 */
[-CC-:B------:R-:W-:Y:S01]  /*70e0*/  FFMA.FTZ R181, R26, R0.reuse, -R69.reuse ;  /* 0x000000001ab57223 */ /* 0x180fe20000010845 */
[----:B------:R-:W-:Y:S01]  /*70f0*/  FFMA.FTZ R20, R27, R0, -R69 ;  /* 0x000000001b147223 */ /* 0x000fe20000010845 */
[----:B------:R-:W-:-:S02]  /*7100*/  IMAD.U32 R27, RZ, RZ, UR37 ;  /* 0x00000025ff1b7e24 */ /* 0x000fc4000f8e00ff */
[-CC-:B------:R-:W-:Y:S01]  /*7110*/  FFMA.FTZ R183, R30, R0.reuse, -R69.reuse ;  /* 0x000000001eb77223 */ /* 0x180fe20000010845 */
[-CC-:B------:R-:W-:Y:S01]  /*7120*/  FFMA.FTZ R24, R31, R0.reuse, -R69.reuse ;  /* 0x000000001f187223 */ /* 0x180fe20000010845 */
[----:B------:R-:W0:Y:S01]  /*7130*/  MUFU.EX2 R180, R180 ;  /* 0x000000b400b47308 */ /* 0x000e220000000800 */
[-CC-:B------:R-:W-:Y:S01]  /*7140*/  FFMA.FTZ R177, R34, R0.reuse, -R69.reuse ;  /* 0x0000000022b17223 */ /* 0x180fe20000010845 */
[----:B------:R-:W-:Y:S01]  /*7150*/  @!P1 LEA R27, R27, UR38, 0x3 ;  /* 0x000000261b1b9c11 */ /* 0x000fe2000f8e18ff */
[-C--:B------:R-:W-:Y:S01]  /*7160*/  FFMA.FTZ R26, R35, R0.reuse, -R69 ;  /* 0x00000000231a7223 */ /* 0x080fe20000010845 */
[----:B------:R-:W-:Y:S01]  /*7170*/  IADD3 R31, -R198, 0xb, RZ ;  /* 0x0000000bc61f7810 */ /* 0x000fe20007ffe1ff */
[-C--:B------:R-:W-:Y:S01]  /*7180*/  FFMA.FTZ R178, R36, R0.reuse, -R169 ;  /* 0x0000000024b27223 */ /* 0x080fe200000108a9 */
[-C--:B------:R-:W-:Y:S01]  /*7190*/  FFMA.FTZ R179, R38, R0.reuse, -R69 ;  /* 0x0000000026b37223 */ /* 0x080fe20000010845 */
[----:B------:R-:W-:Y:S01]  /*71a0*/  @!P1 VIADD R27, R27, 0x28840 ;  /* 0x000288401b1b9836 */ /* 0x000fe20000000000 */
[----:B------:R-:W-:Y:S01]  /*71b0*/  MUFU.EX2 R6, R6 ;  /* 0x0000000600067308 */ /* 0x000fe20000000800 */
[-CC-:B------:R-:W-:Y:S01]  /*71c0*/  FFMA.FTZ R172, R40, R0.reuse, -R169.reuse ;  /* 0x0000000028ac7223 */ /* 0x180fe200000108a9 */
[-C--:B------:R-:W-:Y:S01]  /*71d0*/  FFMA.FTZ R17, R37, R0.reuse, -R169 ;  /* 0x0000000025117223 */ /* 0x080fe200000108a9 */
[-C--:B------:R-:W-:Y:S01]  /*71e0*/  FFMA.FTZ R28, R39, R0.reuse, -R69 ;  /* 0x00000000271c7223 */ /* 0x080fe20000010845 */
[----:B------:R-:W-:Y:S01]  /*71f0*/  @!P1 PRMT R27, RZ, 0x654, R27 ;  /* 0x00000654ff1b9816 */ /* 0x000fe2000000001b */
[-C--:B------:R-:W-:Y:S01]  /*7200*/  FFMA.FTZ R173, R42, R0.reuse, -R69 ;  /* 0x000000002aad7223 */ /* 0x080fe20000010845 */
[-C--:B------:R-:W-:Y:S01]  /*7210*/  FFMA.FTZ R21, R41, R0.reuse, -R169 ;  /* 0x0000000029157223 */ /* 0x080fe200000108a9 */
[----:B------:R-:W-:Y:S01]  /*7220*/  FFMA.FTZ R30, R43, R0, -R69 ;  /* 0x000000002b1e7223 */ /* 0x000fe20000010845 */
[----:B------:R-:W1:Y:S01]  /*7230*/  MUFU.EX2 R181, R181 ;  /* 0x000000b500b57308 */ /* 0x000e620000000800 */
[----:B0-----:R-:W-:Y:S01]  /*7240*/  FFMA.FTZ R4, R9, R4, R180 ;  /* 0x0000000409047223 */ /* 0x001fe200000100b4 */
[-C--:B------:R-:W-:Y:S01]  /*7250*/  FFMA.FTZ R174, R44, R0.reuse, -R169 ;  /* 0x000000002cae7223 */ /* 0x080fe200000108a9 */
[-C--:B------:R-:W-:Y:S01]  /*7260*/  FFMA.FTZ R175, R46, R0.reuse, -R69 ;  /* 0x000000002eaf7223 */ /* 0x080fe20000010845 */
[-C--:B------:R-:W-:Y:S01]  /*7270*/  FFMA.FTZ R25, R45, R0.reuse, -R169 ;  /* 0x000000002d197223 */ /* 0x080fe200000108a9 */
[-C--:B------:R-:W-:Y:S01]  /*7280*/  FFMA.FTZ R32, R47, R0.reuse, -R69 ;  /* 0x000000002f207223 */ /* 0x080fe20000010845 */
        /* <DEDUP_REMOVED lines=22> */
[--C-:B------:R-:W-:Y:S01]  /*73f0*/  FFMA.FTZ R38, R59, R0, -R69.reuse ;  /* 0x000000003b267223 */ /* 0x100fe20000010845 */
[----:B------:R-:W-:Y:S01]  /*7400*/  F2FP.BF16.F32.PACK_AB R180, R11, R180 ;  /* 0x000000b40bb4723e */ /* 0x000fe200000010ff */
[-CC-:B------:R-:W-:Y:S01]  /*7410*/  FFMA.FTZ R67, R67, R0.reuse, -R69.reuse ;  /* 0x0000000043437223 */ /* 0x180fe20000010845 */
[----:B------:R-:W-:Y:S01]  /*7420*/  F2FP.BF16.F32.PACK_AB R181, R20, R181 ;  /* 0x000000b514b5723e */ /* 0x000fe200000010ff */
        /* <DEDUP_REMOVED lines=11> */
[----:B------:R-:W-:Y:S01]  /*74e0*/  FFMA.FTZ R86, R86, R0, -R69 ;  /* 0x0000000056567223 */ /* 0x000fe20000010845 */
[----:B------:R-:W-:Y:S01]  /*74f0*/  IMAD.U32 R35, RZ, RZ, UR43 ;  /* 0x0000002bff237e24 */ /* 0x000fe2000f8e00ff */
[----:B------:R-:W-:-:S03]  /*7500*/  UMOV UR43, UR37 ;  /* 0x00000025002b7c82 */ /* 0x000fc60008000000 */
[----:B------:R-:W-:Y:S01]  /*7510*/  MUFU.EX2 R176, R176 ;  /* 0x000000b000b07308 */ /* 0x000fe20000000800 */
[----:B------:R-:W-:-:S07]  /*7520*/  @!P1 LEA R35, R35, UR38, 0x3 ;  /* 0x0000002623239c11 */ /* 0x000fce000f8e18ff */
        /* <DEDUP_REMOVED lines=12> */
[----:B-1----:R-:W-:Y:S01]  /*75f0*/  FADD.FTZ R3, R179, R40 ;  /* 0x00000028b3037221 */ /* 0x002fe20000010000 */
[----:B------:R-:W-:-:S02]  /*7600*/  WARPGROUP.DEPBAR.LE gsb0, 0x0 ;  /* 0x00008000000079c5 */ /* 0x000fc40000010000 */
[----:B------:R-:W-:Y:S01]  /*7610*/  WARPGROUP.ARRIVE ;  /* 0x00000000000079c5 */ /* 0x000fe20000000000 */
[-CC-:B------:R-:W-:Y:S01]  /*7620*/  FFMA.FTZ R152, R56, R0.reuse, -R169.reuse ;  /* 0x0000000038987223 */ /* 0x180fe200000108a9 */
[-C--:B------:R-:W-:Y:S02]  /*7630*/  FFMA.FTZ R154, R60, R0.reuse, -R169 ;  /* 0x000000003c9a7223 */ /* 0x080fe400000108a9 */
[----:B------:R-:W-:Y:S01]  /*7640*/  MUFU.EX2 R172, R172 ;  /* 0x000000ac00ac7308 */ /* 0x000fe20000000800 */
[-CC-:B------:R-:W-:Y:S01]  /*7650*/  FFMA.FTZ R153, R58, R0.reuse, -R69.reuse ;  /* 0x000000003a997223 */ /* 0x180fe20000010845 */
[----:B------:R-:W-:Y:S01]  /*7660*/  FFMA.FTZ R155, R62, R0, -R69 ;  /* 0x000000003e9b7223 */ /* 0x000fe20000010845 */
[----:B------:R-:W-:Y:S01]  /*7670*/  HGMMA.64x128x16.F32.BF16 R88, R156, gdesc[UR8].tnspB, R88, gsb0 ;  /* 0x41e000089c587df0 */ /* 0x000fe20008001858 */
[----:B------:R-:W-:Y:S01]  /*7680*/  UIADD3 UR10, UR6, 0x300, URZ ;  /* 0x00000300060a7890 */ /* 0x000fe2000fffe03f */
[----:B------:R-:W-:Y:S01]  /*7690*/  UMOV UR11, 0x40000040 ;  /* 0x40000040000b7882 */ /* 0x000fe20000000000 */
[----:B------:R-:W-:-:S02]  /*76a0*/  UIADD3 UR6, UR6, 0x380, URZ ;  /* 0x0000038006067890 */ /* 0x000fc4000fffe03f */
        /* <DEDUP_REMOVED lines=31> */
[----:B------:R-:W-:Y:S01]  /*78a0*/  FFMA.FTZ R157, R66, R0, -R69 ;  /* 0x00000000429d7223 */ /* 0x000fe20000010845 */
[----:B------:R-:W-:Y:S01]  /*78b0*/  MUFU.EX2 R154, R154 ;  /* 0x0000009a009a7308 */ /* 0x000fe20000000800 */
[----:B------:R-:W-:Y:S07]  /*78c0*/  HGMMA.64x128x16.F32.BF16 R88, R160, gdesc[UR8].tnspB, R88, gsb0 ;  /* 0x41e00008a0587df0 */ /* 0x000fee0008001858 */
[----:B------:R-:W0:Y:S08]  /*78d0*/  MUFU.EX2 R169, R169 ;  /* 0x000000a900a97308 */ /* 0x000e300000000800 */
[----:B------:R-:W1:Y:S08]  /*78e0*/  MUFU.EX2 R155, R155 ;  /* 0x0000009b009b7308 */ /* 0x000e700000000800 */
[----:B------:R-:W-:Y:S01]  /*78f0*/  MUFU.EX2 R41, R41 ;  /* 0x0000002900297308 */ /* 0x000fe20000000800 */
[----:B0-----:R-:W-:Y:S01]  /*7900*/  FADD.FTZ R3, R169, R40 ;  /* 0x00000028a9037221 */ /* 0x001fe20000010000 */
[----:B------:R-:W-:-:S03]  /*7910*/  F2FP.BF16.F32.PACK_AB R169, R34, R169 ;  /* 0x000000a922a9723e */ /* 0x000fc600000010ff */
[----:B------:R-:W-:-:S03]  /*7920*/  FADD.FTZ R40, R34, R3 ;  /* 0x0000000322287221 */ /* 0x000fc60000010000 */
[----:B------:R-:W-:Y:S01]  /*7930*/  MUFU.EX2 R156, R156 ;  /* 0x0000009c009c7308 */ /* 0x000fe20000000800 */
[----:B------:R-:W-:Y:S01]  /*7940*/  FADD.FTZ R3, R171, R40 ;  /* 0x00000028ab037221 */ /* 0x000fe20000010000 */
[----:B------:R-:W-:-:S03]  /*7950*/  F2FP.BF16.F32.PACK_AB R171, R36, R171 ;  /* 0x000000ab24ab723e */ /* 0x000fc600000010ff */
[----:B------:R-:W-:-:S03]  /*7960*/  FADD.FTZ R20, R36, R3 ;  /* 0x0000000324147221 */ /* 0x000fc60000010000 */
[----:B------:R-:W-:Y:S01]  /*7970*/  MUFU.EX2 R157, R157 ;  /* 0x0000009d009d7308 */ /* 0x000fe20000000800 */
[----:B------:R-:W-:Y:S01]  /*7980*/  FADD.FTZ R3, R153, R20 ;  /* 0x0000001499037221 */ /* 0x000fe20000010000 */
[----:B------:R-:W-:-:S03]  /*7990*/  F2FP.BF16.F32.PACK_AB R153, R38, R153 ;  /* 0x000000992699723e */ /* 0x000fc600000010ff */
[----:B------:R-:W-:-:S03]  /*79a0*/  FADD.FTZ R20, R38, R3 ;  /* 0x0000000326147221 */ /* 0x000fc60000010000 */
[----:B------:R-:W-:Y:S01]  /*79b0*/  MUFU.EX2 R45, R45 ;  /* 0x0000002d002d7308 */ /* 0x000fe20000000800 */
[----:B-1----:R-:W-:-:S07]  /*79c0*/  FADD.FTZ R3, R155, R20 ;  /* 0x000000149b037221 */ /* 0x002fce0000010000 */
        /* <DEDUP_REMOVED lines=9> */
[----:B------:R-:W1:Y:S08]  /*7a60*/  MUFU.EX2 R57, R57 ;  /* 0x0000003900397308 */ /* 0x000e700000000800 */
[----:B------:R-:W-:Y:S01]  /*7a70*/  MUFU.EX2 R79, R79 ;  /* 0x0000004f004f7308 */ /* 0x000fe20000000800 */
[----:B------:R-:W-:-:S02]  /*7a80*/  WARPGROUP.DEPBAR.LE gsb0, 0x0 ;  /* 0x00008000000079c5 */ /* 0x000fc40000010000 */
[----:B------:R-:W-:-:S05]  /*7a90*/  WARPGROUP.ARRIVE ;  /* 0x00000000000079c5 */ /* 0x000fca0000000000 */
[----:B------:R-:W-:Y:S01]  /*7aa0*/  MUFU.EX2 R161, R74 ;  /* 0x0000004a00a17308 */ /* 0x000fe20000000800 */
[----:B0-----:R-:W-:Y:S02]  /*7ab0*/  F2FP.BF16.F32.PACK_AB R160, R53, R8 ;  /* 0x0000000835a0723e */ /* 0x001fe400000010ff */
[----:B-1----:R-:W-:Y:S01]  /*7ac0*/  F2FP.BF16.F32.PACK_AB R162, R57, R12 ;  /* 0x0000000c39a2723e */ /* 0x002fe200000010ff */
[----:B------:R-:W-:Y:S04]  /*7ad0*/  HGMMA.64x128x16.F32.BF16 R88, R164, gdesc[UR4].tnspB, R88, gsb0 ;  /* 0x41e00004a4587df0 */ /* 0x000fe80008001858 */
        /* <DEDUP_REMOVED lines=10> */
[----:B0-----:R-:W-:Y:S02]  /*7b80*/  @!P1 VIADD R31, R35, 0x28860 ;  /* 0x00028860231f9836 */ /* 0x001fe40000000000 */
[-C--:B------:R-:W-:Y:S01]  /*7b90*/  FMUL.FTZ R90, R90, R6.reuse ;  /* 0x000000065a5a7220 */ /* 0x080fe20000410000 */
[-C--:B------:R-:W-:Y:S01]  /*7ba0*/  FMUL.FTZ R91, R91, R6.reuse ;  /* 0x000000065b5b7220 */ /* 0x080fe20000410000 */
[-C--:B------:R-:W-:Y:S01]  /*7bb0*/  FMUL.FTZ R94, R94, R6.reuse ;  /* 0x000000065e5e7220 */ /* 0x080fe20000410000 */
[----:B------:R-:W-:Y:S01]  /*7bc0*/  FMUL.FTZ R95, R95, R6 ;  /* 0x000000065f5f7220 */ /* 0x000fe20000410000 */
[----:B------:R-:W-:Y:S01]  /*7bd0*/  @!P1 PRMT R31, RZ, 0x654, R31 ;  /* 0x00000654ff1f9816 */ /* 0x000fe2000000001f */
[----:B-1----:R-:W-:Y:S01]  /*7be0*/  FADD.FTZ R27, R11, R4 ;  /* 0x000000040b1b7221 */ /* 0x002fe20000010000 */
[-CC-:B------:R-:W-:Y:S01]  /*7bf0*/  FFMA.FTZ R4, R63, R0.reuse, -R69.reuse ;  /* 0x000000003f047223 */ /* 0x180fe20000010845 */
[----:B------:R-:W-:Y:S01]  /*7c00*/  FFMA.FTZ R69, R87, R0, -R69 ;  /* 0x0000000057457223 */ /* 0x000fe20000010845 */
[----:B------:R-:W-:Y:S01]  /*7c10*/  MUFU.EX2 R167, R86 ;  /* 0x0000005600a77308 */ /* 0x000fe20000000800 */
[----:B------:R-:W-:Y:S01]  /*7c20*/  FADD.FTZ R42, R182, R27 ;  /* 0x0000001bb62a7221 */ /* 0x000fe20000010000 */
[----:B------:R0:W-:Y:S01]  /*7c30*/  @!P1 SYNCS.ARRIVE.TRANS64.RED.A1T0 RZ, [R31+URZ], RZ ;  /* 0x000000ff1fff99a7 */ /* 0x0001e2000810043f */
        /* <DEDUP_REMOVED lines=23> */
[C---:B-1----:R-:W-:Y:S01]  /*7db0*/  FADD.FTZ R20, R4.reuse, R3 ;  /* 0x0000000304147221 */ /* 0x042fe20000010000 */
[----:B------:R-:W-:Y:S01]  /*7dc0*/  F2FP.BF16.F32.PACK_AB R155, R4, R155 ;  /* 0x0000009b049b723e */ /* 0x000fe200000010ff */
        /* <DEDUP_REMOVED lines=46> */
[----:B------:R-:W-:Y:S01]  /*80b0*/  F2FP.BF16.F32.PACK_AB R168, R29, R168 ;  /* 0x000000a81da8723e */ /* 0x000fe200000010ff */
[-C--:B------:R-:W-:Y:S01]  /*80c0*/  FMUL.FTZ R97, R97, R9.reuse ;  /* 0x0000000961617220 */ /* 0x080fe20000410000 */
[----:B------:R-:W-:Y:S01]  /*80d0*/  F2FP.BF16.F32.PACK_AB R170, R33, R170 ;  /* 0x000000aa21aa723e */ /* 0x000fe200000010ff */
[----:B------:R-:W-:Y:S01]  /*80e0*/  FADD.FTZ R3, R45, R24 ;  /* 0x000000182d037221 */ /* 0x000fe20000010000 */
[----:B------:R-:W-:Y:S01]  /*80f0*/  F2FP.BF16.F32.PACK_AB R152, R37, R152 ;  /* 0x000000982598723e */ /* 0x000fe200000010ff */
[-C--:B------:R-:W-:Y:S01]  /*8100*/  FMUL.FTZ R100, R100, R9.reuse ;  /* 0x0000000964647220 */ /* 0x080fe20000410000 */
[----:B------:R-:W-:Y:S01]  /*8110*/  F2FP.BF16.F32.PACK_AB R154, R41, R154 ;  /* 0x0000009a299a723e */ /* 0x000fe200000010ff */
[----:B------:R-:W-:Y:S01]  /*8120*/  FADD.FTZ R24, R158, R3 ;  /* 0x000000039e187221 */ /* 0x000fe20000010000 */
[----:B------:R-:W-:Y:S01]  /*8130*/  F2FP.BF16.F32.PACK_AB R156, R45, R156 ;  /* 0x0000009c2d9c723e */ /* 0x000fe200000010ff */
[----:B------:R-:W-:Y:S01]  /*8140*/  FMUL.FTZ R101, R101, R9 ;  /* 0x0000000965657220 */ /* 0x000fe20000410000 */
[----:B------:R-:W-:Y:S01]  /*8150*/  F2FP.BF16.F32.PACK_AB R157, R67, R157 ;  /* 0x0000009d439d723e */ /* 0x000fe200000010ff */
[C---:B------:R-:W-:Y:S01]  /*8160*/  FADD.FTZ R3, R49.reuse, R24 ;  /* 0x0000001831037221 */ /* 0x040fe20000010000 */
[----:B------:R-:W-:Y:S01]  /*8170*/  F2FP.BF16.F32.PACK_AB R158, R49, R158 ;  /* 0x0000009e319e723e */ /* 0x000fe200000010ff */
[----:B------:R-:W-:Y:S01]  /*8180*/  FMUL.FTZ R104, R104, R9 ;  /* 0x0000000968687220 */ /* 0x000fe20000410000 */
[----:B------:R-:W-:Y:S01]  /*8190*/  F2FP.BF16.F32.PACK_AB R159, R71, R159 ;  /* 0x0000009f479f723e */ /* 0x000fe200000010ff */
[----:B------:R-:W-:Y:S01]  /*81a0*/  FADD.FTZ R24, R8, R3 ;  /* 0x0000000308187221 */ /* 0x000fe20000010000 */
        /* <DEDUP_REMOVED lines=10> */
[----:B--2---:R-:W-:Y:S01]  /*8250*/  F2FP.BF16.F32.PACK_AB R167, R69, R167 ;  /* 0x000000a745a7723e */ /* 0x004fe200000010ff */
        /* <DEDUP_REMOVED lines=13> */
[----:B------:R-:W-:Y:S01]  /*8330*/  FADD.FTZ R3, R69, R20 ;  /* 0x0000001445037221 */ /* 0x000fe20000010000 */
[-C--:B------:R-:W-:Y:S01]  /*8340*/  FMUL.FTZ R129, R129, R9.reuse ;  /* 0x0000000981817220 */ /* 0x080fe20000410000 */
[-C--:B------:R-:W-:Y:S01]  /*8350*/  FMUL.FTZ R132, R132, R9.reuse ;  /* 0x0000000984847220 */ /* 0x080fe20000410000 */
[----:B------:R-:W-:Y:S01]  /*8360*/  FADD.FTZ R4, R65, R4 ;  /* 0x0000000441047221 */ /* 0x000fe20000010000 */
        /* <DEDUP_REMOVED lines=10> */
[----:B------:R-:W-:Y:S01]  /*8410*/  IMAD.MOV.U32 R8, RZ, RZ, R7 ;  /* 0x000000ffff087224 */ /* 0x000fe200078e0007 */
[----:B0-----:R-:W-:Y:S06]  /*8420*/  @P2 BRA `(.L_x_9183) ;  /* 0xffffffe000102947 */ /* 0x001fec000383ffff */
.L_x_9174:
[----:B------:R-:W-:Y:S06]  /*8430*/  BAR.ARV 0x8, 0x180 ;  /* 0x0206000000007b1d */ /* 0x000fec0000002000 */
[----:B------:R-:W-:Y:S05]  /*8440*/  @!P0 BRA `(.L_x_9184) ;  /* 0x0000000000048947 */ /* 0x000fea0003800000 */
[----:B------:R-:W-:Y:S01]  /*8450*/  BPT.TRAP 0x1 ;  /* 0x000000040000795c */ /* 0x000fe20000300000 */
.L_x_9184:
[----:B------:R-:W-:Y:S01]  /*8460*/  ULEA UR5, UR37, UR38, 0x3 ;  /* 0x0000002625057291 */ /* 0x000fe2000f8e183f */
[----:B------:R-:W-:-:S05]  /*8470*/  IMAD.U32 R6, RZ, RZ, UR36 ;  /* 0x00000024ff067e24 */ /* 0x000fca000f8e00ff */
[----:B------:R-:W-:-:S04]  /*8480*/  SHF.L.U32 R6, R6, 0x1f, RZ ;  /* 0x0000001f06067819 */ /* 0x000fc800000006ff */
[----:B------:R0:W1:Y:S01]  /*8490*/  SYNCS.PHASECHK.TRANS64.TRYWAIT P2, [UR5+0x28850], R6 ;  /* 0x02885006ff0075a7 */ /* 0x0000620008040145 */
[----:B------:R-:W-:Y:S05]  /*84a0*/  @!P0 BRA `(.L_x_9185) ;  /* 0x0000000000048947 */ /* 0x000fea0003800000 */
[----:B------:R-:W-:Y:S01]  /*84b0*/  BPT.TRAP 0x1 ;  /* 0x000000040000795c */ /* 0x000fe20000300000 */
.L_x_9185:
[----:B-1----:R-:W-:Y:S05]  /*84c0*/  @P2 BRA `(.L_x_9186) ;  /* 0x0000000000082947 */ /* 0x002fea0003800000 */
[----:B------:R-:W1:Y:S02]  /*84d0*/  SYNCS.PHASECHK.TRANS64.TRYWAIT P0, [UR5+0x28850], R6 ;  /* 0x02885006ff0075a7 */ /* 0x000e640008000145 */
[----:B-1----:R-:W-:Y:S05]  /*84e0*/  @!P0 BRA `(.L_x_9187) ;  /* 0x0000008c00308947 */ /* 0x002fea0003800000 */
.L_x_9186:
[----:B------:R-:W-:Y:S01]  /*84f0*/  UIADD3 UR38, UR38, 0x400, URZ ;  /* 0x0000040026267890 */ /* 0x000fe2000fffe03f */
[----:B------:R-:W-:Y:S01]  /*8500*/  WARPGROUP.ARRIVE ;  /* 0x00000000000079c5 */ /* 0x000fe20000000000 */
[----:B------:R-:W-:Y:S01]  /*8510*/  UMOV UR7, 0x40000040 ;  /* 0x4000004000077882 */ /* 0x000fe20000000000 */
[----:B-1----:R-:W1:Y:S01]  /*8520*/  SHFL.BFLY PT, R9, R4, 0x2, 0x1f ;  /* 0x0c401f0004097f89 */ /* 0x002e6200000e0000 */
[----:B------:R-:W-:Y:S01]  /*8530*/  USHF.R.U32.HI UR38, URZ, 0x4, UR38 ;  /* 0x000000043f267899 */ /* 0x000fe20008011626 */
[----:B------:R-:W-:Y:S02]  /*8540*/  IMAD.MOV.U32 R20, RZ, RZ, -0x800000 ;  /* 0xff800000ff147424 */ /* 0x000fe400078e00ff */
[----:B0-----:R-:W0:Y:S01]  /*8550*/  SHFL.BFLY PT, R6, R3, 0x2, 0x1f ;  /* 0x0c401f0003067f89 */ /* 0x001e2200000e0000 */
[----:B------:R-:W-:Y:S01]  /*8560*/  ULOP3.LUT UR38, UR38, 0x3fff, URZ, 0xc0, !UPT ;  /* 0x00003fff26267892 */ /* 0x000fe2000f8ec03f */
[----:B------:R-:W-:-:S03]  /*8570*/  VIADD R190, R190, 0x1 ;  /* 0x00000001bebe7836 */ /* 0x000fc60000000000 */
        /* <DEDUP_REMOVED lines=136> */
.L_x_9157:
        /* <DEDUP_REMOVED lines=11> */
[----:B------:R-:W-:Y:S01]  /*8eb0*/  F2FP.BF16.F32.PACK_AB R7, R7, R94 ;  /* 0x0000005e0707723e */ /* 0x000fe200000010ff */
[----:B------:R-:W-:Y:S01]  /*8ec0*/  IMAD.MOV.U32 R48, RZ, RZ, RZ ;  /* 0x000000ffff307224 */ /* 0x000fe200078e00ff */
[----:B------:R-:W-:Y:S01]  /*8ed0*/  F2FP.BF16.F32.PACK_AB R128, R129, R128 ;  /* 0x000000808180723e */ /* 0x000fe200000010ff */
[----:B-1----:R-:W1:Y:S01]  /*8ee0*/  LDC R44, c[0x0][0xbe8] ;  /* 0x0002fa00ff2c7b82 */ /* 0x002e620000000800 */
        /* <DEDUP_REMOVED lines=12> */
[----:B--2---:R-:W-:-:S03]  /*8fb0*/  MOV R17, R5 ;  /* 0x0000000500117202 */ /* 0x004fc60000000f00 */
[----:B------:R-:W-:-:S03]  /*8fc0*/  IMAD.WIDE R4, R194, 0x2, R16 ;  /* 0x00000002c2047825 */ /* 0x000fc600078e0210 */
[C---:B------:R-:W-:Y:S02]  /*8fd0*/  LOP3.LUT R9, R4.reuse, 0x380, RZ, 0xc0, !PT ;  /* 0x0000038004097812 */ /* 0x040fe400078ec0ff */
[C---:B------:R-:W-:Y:S02]  /*8fe0*/  IADD3 R31, P6, R4.reuse, 0x20, RZ ;  /* 0x00000020041f7810 */ /* 0x040fe40007fde0ff */
[C---:B------:R-:W-:Y:S02]  /*8ff0*/  IADD3 R33, P5, R4.reuse, 0x40, RZ ;  /* 0x0000004004217810 */ /* 0x040fe40007fbe0ff */
[----:B------:R-:W-:Y:S01]  /*9000*/  SHF.R.U64 R9, R9, 0x3, RZ ;  /* 0x0000000309097819 */ /* 0x000fe200000012ff */
[--C-:B------:R-:W-:Y:S01]  /*9010*/  IMAD.X R29, RZ, RZ, R5.reuse, P6 ;  /* 0x000000ffff1d7224 */ /* 0x100fe200030e0605 */
[----:B------:R-:W-:Y:S01]  /*9020*/  LOP3.LUT R10, R31, 0x380, RZ, 0xc0, !PT ;  /* 0x000003801f0a7812 */ /* 0x000fe200078ec0ff */
[----:B------:R-:W-:Y:S01]  /*9030*/  IMAD.X R27, RZ, RZ, R5, P5 ;  /* 0x000000ffff1b7224 */ /* 0x000fe200028e0605 */
[----:B------:R-:W-:Y:S01]  /*9040*/  LOP3.LUT R12, R33, 0x380, RZ, 0xc0, !PT ;  /* 0x00000380210c7812 */ /* 0x000fe200078ec0ff */
[----:B------:R-:W-:Y:S01]  /*9050*/  BAR.SYNC.DEFER_BLOCKING 0x1, 0x100 ;  /* 0x0044000000007b1d */ /* 0x000fe20000010000 */
[----:B------:R-:W-:-:S02]  /*9060*/  IADD3 R35, P4, R4, 0x60, RZ ;  /* 0x0000006004237810 */ /* 0x000fc40007f9e0ff */
[C---:B------:R-:W-:Y:S02]  /*9070*/  IADD3 R37, P3, R4.reuse, 0x4000, RZ ;  /* 0x0000400004257810 */ /* 0x040fe40007f7e0ff */
        /* <DEDUP_REMOVED lines=10> */
[----:B------:R-:W-:-:S02]  /*9120*/  SHF.R.U64 R12, R12, 0x3, RZ ;  /* 0x000000030c0c7819 */ /* 0x000fc400000012ff */
[----:B------:R-:W-:Y:S02]  /*9130*/  MOV R36, R4 ;  /* 0x0000000400247202 */ /* 0x000fe40000000f00 */
[----:B------:R-:W-:Y:S02]  /*9140*/  F2FP.BF16.F32.PACK_AB R4, R89, R8 ;  /* 0x000000085904723e */ /* 0x000fe400000010ff */
[----:B------:R-:W-:Y:S02]  /*9150*/  LOP3.LUT R28, R10, R31, RZ, 0x3c, !PT ;  /* 0x0000001f0a1c7212 */ /* 0x000fe400078e3cff */
[----:B------:R-:W-:Y:S02]  /*9160*/  LOP3.LUT R26, R12, R33, RZ, 0x3c, !PT ;  /* 0x000000210c1a7212 */ /* 0x000fe400078e3cff */
[----:B------:R-:W-:Y:S02]  /*9170*/  LOP3.LUT R8, R39, 0x380, RZ, 0xc0, !PT ;  /* 0x0000038027087812 */ /* 0x000fe400078ec0ff */
[----:B------:R-:W-:-:S02]  /*9180*/  LOP3.LUT R10, R41, 0x380, RZ, 0xc0, !PT ;  /* 0x00000380290a7812 */ /* 0x000fc400078ec0ff */
[----:B------:R-:W-:Y:S02]  /*9190*/  LOP3.LUT R12, R32, 0x380, RZ, 0xc0, !PT ;  /* 0x00000380200c7812 */ /* 0x000fe400078ec0ff */
[----:B------:R-:W-:Y:S02]  /*91a0*/  LOP3.LUT R14, R35, 0x380, RZ, 0xc0, !PT ;  /* 0x00000380230e7812 */ /* 0x000fe400078ec0ff */
[----:B------:R-:W-:Y:S02]  /*91b0*/  LOP3.LUT R30, R37, 0x380, RZ, 0xc0, !PT ;  /* 0x00000380251e7812 */ /* 0x000fe400078ec0ff */
[----:B------:R-:W-:Y:S02]  /*91c0*/  SHF.R.U64 R8, R8, 0x3, RZ ;  /* 0x0000000308087819 */ /* 0x000fe400000012ff */
[----:B------:R-:W-:Y:S02]  /*91d0*/  SHF.R.U64 R10, R10, 0x3, RZ ;  /* 0x000000030a0a7819 */ /* 0x000fe400000012ff */
[----:B------:R-:W-:-:S02]  /*91e0*/  SHF.R.U64 R21, R12, 0x3, RZ ;  /* 0x000000030c157819 */ /* 0x000fc400000012ff */
[----:B------:R-:W-:Y:S02]  /*91f0*/  SHF.R.U64 R14, R14, 0x3, RZ ;  /* 0x000000030e0e7819 */ /* 0x000fe400000012ff */
[----:B------:R-:W-:Y:S02]  /*9200*/  SHF.R.U64 R30, R30, 0x3, RZ ;  /* 0x000000031e1e7819 */ /* 0x000fe400000012ff */
[----:B------:R-:W-:Y:S02]  /*9210*/  LOP3.LUT R12, R8, R39, RZ, 0x3c, !PT ;  /* 0x00000027080c7212 */ /* 0x000fe400078e3cff */
[----:B------:R-:W-:Y:S01]  /*9220*/  F2FP.BF16.F32.PACK_AB R5, R91, R90 ;  /* 0x0000005a5b05723e */ /* 0x000fe200000010ff */
[----:B------:R-:W2:Y:S01]  /*9230*/  LDC.64 R38, c[0x0][0xc00] ;  /* 0x00030000ff267b82 */ /* 0x000ea20000000a00 */
[----:B------:R-:W-:Y:S02]  /*9240*/  LOP3.LUT R10, R10, R41, RZ, 0x3c, !PT ;  /* 0x000000290a0a7212 */ /* 0x000fe400078e3cff */
[----:B------:R-:W-:Y:S01]  /*9250*/  LOP3.LUT R8, R21, R32, RZ, 0x3c, !PT ;  /* 0x0000002015087212 */ /* 0x000fe200078e3cff */
[----:B------:R3:W-:Y:S01]  /*9260*/  STSM.16.M88.4 [R36], R4 ;  /* 0x0000000424007844 */ /* 0x0007e20000000200 */
[----:B------:R-:W-:-:S02]  /*9270*/  LOP3.LUT R24, R14, R35, RZ, 0x3c, !PT ;  /* 0x000000230e187212 */ /* 0x000fc400078e3cff */
[----:B------:R-:W-:Y:S02]  /*9280*/  LOP3.LUT R14, R30, R37, RZ, 0x3c, !PT ;  /* 0x000000251e0e7212 */ /* 0x000fe400078e3cff */
[----:B------:R-:W-:Y:S02]  /*9290*/  MOV R30, R10 ;  /* 0x0000000a001e7202 */ /* 0x000fe40000000f00 */
[----:B------:R-:W-:Y:S02]  /*92a0*/  MOV R21, R8 ;  /* 0x0000000800157202 */ /* 0x000fe40000000f00 */
[----:B------:R-:W-:Y:S02]  /*92b0*/  MOV R35, R28 ;  /* 0x0000001c00237202 */ /* 0x000fe40000000f00 */
[----:B------:R-:W-:Y:S01]  /*92c0*/  F2FP.BF16.F32.PACK_AB R8, R97, R96 ;  /* 0x000000606108723e */ /* 0x000fe200000010ff */
[----:B------:R-:W4:Y:S01]  /*92d0*/  LDC.64 R28, c[0x0][0xc00] ;  /* 0x00030000ff1c7b82 */ /* 0x000f220000000a00 */
[----:B------:R-:W-:-:S02]  /*92e0*/  F2FP.BF16.F32.PACK_AB R9, R99, R98 ;  /* 0x000000626309723e */ /* 0x000fc400000010ff */
[----:B------:R-:W-:Y:S02]  /*92f0*/  F2FP.BF16.F32.PACK_AB R10, R101, R100 ;  /* 0x00000064650a723e */ /* 0x000fe400000010ff */
[----:B------:R-:W-:Y:S02]  /*9300*/  F2FP.BF16.F32.PACK_AB R11, R103, R102 ;  /* 0x00000066670b723e */ /* 0x000fe400000010ff */
[----:B------:R-:W-:Y:S02]  /*9310*/  MOV R34, R26 ;  /* 0x0000001a00227202 */ /* 0x000fe40000000f00 */
[----:B------:R-:W-:Y:S01]  /*9320*/  MOV R32, R14 ;  /* 0x0000000e00207202 */ /* 0x000fe20000000f00 */
[----:B------:R-:W-:Y:S01]  /*9330*/  STSM.16.M88.4 [R35], R8 ;  /* 0x0000000823007844 */ /* 0x000fe20000000200 */
[----:B------:R-:W-:Y:S02]  /*9340*/  MOV R31, R12 ;  /* 0x0000000c001f7202 */ /* 0x000fe40000000f00 */
[----:B---3--:R-:W-:-:S02]  /*9350*/  F2FP.BF16.F32.PACK_AB R4, R105, R104 ;  /* 0x000000686904723e */ /* 0x008fc400000010ff */
[----:B------:R-:W-:Y:S02]  /*9360*/  F2FP.BF16.F32.PACK_AB R5, R107, R106 ;  /* 0x0000006a6b05723e */ /* 0x000fe400000010ff */
[----:B------:R-:W-:Y:S02]  /*9370*/  F2FP.BF16.F32.PACK_AB R6, R109, R108 ;  /* 0x0000006c6d06723e */ /* 0x000fe400000010ff */
[----:B------:R-:W-:Y:S02]  /*9380*/  F2FP.BF16.F32.PACK_AB R7, R111, R110 ;  /* 0x0000006e6f07723e */ /* 0x000fe400000010ff */
[----:B------:R-:W-:Y:S02]  /*9390*/  MOV R33, R24 ;  /* 0x0000001800217202 */ /* 0x000fe40000000f00 */
[----:B------:R-:W-:Y:S01]  /*93a0*/  F2FP.BF16.F32.PACK_AB R12, R113, R112 ;  /* 0x00000070710c723e */ /* 0x000fe200000010ff */
[----:B------:R3:W-:Y:S01]  /*93b0*/  STSM.16.M88.4 [R34], R4 ;  /* 0x0000000422007844 */ /* 0x0007e20000000200 */
[----:B------:R-:W-:Y:S01]  /*93c0*/  F2FP.BF16.F32.PACK_AB R13, R115, R114 ;  /* 0x00000072730d723e */ /* 0x000fe200000010ff */
[----:B----4-:R-:W-:Y:S01]  /*93d0*/  IMAD.WIDE R28, R184, 0x4, R28 ;  /* 0x00000004b81c7825 */ /* 0x010fe200078e021c */
[----:B------:R-:W-:-:S02]  /*93e0*/  F2FP.BF16.F32.PACK_AB R14, R117, R116 ;  /* 0x00000074750e723e */ /* 0x000fc400000010ff */
[----:B------:R-:W-:Y:S02]  /*93f0*/  F2FP.BF16.F32.PACK_AB R15, R119, R118 ;  /* 0x00000076770f723e */ /* 0x000fe400000010ff */
[----:B------:R-:W-:Y:S02]  /*9400*/  F2FP.BF16.F32.PACK_AB R24, R121, R120 ;  /* 0x000000787918723e */ /* 0x000fe400000010ff */
[----:B------:R-:W-:Y:S01]  /*9410*/  F2FP.BF16.F32.PACK_AB R25, R123, R122 ;  /* 0x0000007a7b19723e */ /* 0x000fe200000010ff */
[----:B------:R4:W-:Y:S01]  /*9420*/  STSM.16.M88.4 [R33], R12 ;  /* 0x0000000c21007844 */ /* 0x0009e20000000200 */
[----:B------:R-:W-:Y:S02]  /*9430*/  F2FP.BF16.F32.PACK_AB R26, R125, R124 ;  /* 0x0000007c7d1a723e */ /* 0x000fe400000010ff */
[----:B------:R-:W-:Y:S02]  /*9440*/  F2FP.BF16.F32.PACK_AB R27, R127, R126 ;  /* 0x0000007e7f1b723e */ /* 0x000fe400000010ff */
[----:B------:R-:W-:-:S02]  /*9450*/  ISETP.NE.U32.AND P2, PT, RZ, UR4, PT ;  /* 0x00000004ff007c0c */ /* 0x000fc4000bf45070 */
[----:B--2---:R-:W-:Y:S01]  /*9460*/  ISETP.NE.U32.AND P0, PT, R38, RZ, PT ;  /* 0x000000ff2600720c */ /* 0x004fe20003f05070 */
[----:B------:R4:W-:Y:S01]  /*9470*/  STSM.16.M88.4 [R32], R24 ;  /* 0x0000001820007844 */ /* 0x0009e20000000200 */
[----:B------:R-:W-:Y:S02]  /*9480*/  ISETP.NE.AND.EX P2, PT, RZ, UR5, PT, P2 ;  /* 0x00000005ff007c0c */ /* 0x000fe4000bf45320 */
[----:B------:R-:W-:Y:S01]  /*9490*/  ISETP.NE.AND.EX P0, PT, R39, RZ, PT, P0 ;  /* 0x000000ff2700720c */ /* 0x000fe20003f05300 */
[----:B------:R4:W-:Y:S04]  /*94a0*/  STSM.16.M88.4 [R31], R128 ;  /* 0x000000801f007844 */ /* 0x0009e80000000200 */
[----:B------:R4:W-:Y:S04]  /*94b0*/  STSM.16.M88.4 [R30], R136 ;  /* 0x000000881e007844 */ /* 0x0009e80000000200 */
[----:B------:R4:W-:Y:S01]  /*94c0*/  STSM.16.M88.4 [R21], R144 ;  /* 0x0000009015007844 */ /* 0x0009e20000000200 */
[----:B------:R-:W-:Y:S01]  /*94d0*/  BAR.SYNC.DEFER_BLOCKING 0x1, 0x100 ;  /* 0x0044000000007b1d */ /* 0x000fe20000010000 */
[----:B---3--:R-:W-:-:S05]  /*94e0*/  @P2 LEA R4, P3, R184, UR4, 0x2 ;  /* 0x00000004b8042c11 */ /* 0x008fca000f8610ff */
[----:B------:R-:W-:Y:S01]  /*94f0*/  ULDC UR4, c[0x0][0xa88] ;  /* 0x0002a20000047ab9 */ /* 0x000fe20000000800 */
[----:B------:R-:W-:Y:S01]  /*9500*/  @P2 LEA.HI.X R5, R184, UR5, R188, 0x2, P3 ;  /* 0x00000005b8052c11 */ /* 0x000fe200098f14bc */
[----:B------:R-:W-:Y:S01]  /*9510*/  IMAD.U32 R7, RZ, RZ, UR4 ;  /* 0x00000004ff077e24 */ /* 0x000fe2000f8e00ff */
[----:B------:R4:W5:Y:S01]  /*9520*/  @P0 LDG.E R48, desc[UR40][R28.64] ;  /* 0x000000281c300981 */ /* 0x000962000c1e1900 */
[----:B-1----:R-:W-:-:S04]  /*9530*/  ISETP.NE.AND P1, PT, R44, 0x1, PT ;  /* 0x000000012c00780c */ /* 0x002fc80003f25270 */
[----:B------:R4:W5:Y:S09]  /*9540*/  @P2 LDG.E R7, desc[UR40][R4.64] ;  /* 0x0000002804072981 */ /* 0x000972000c1e1900 */
[----:B------:R-:W1:Y:S08]  /*9550*/  @P1 LDC R6, c[0x0][0xbec] ;  /* 0x0002fb00ff061b82 */ /* 0x000e700000000800 */
[----:B------:R-:W2:Y:S01]  /*9560*/  @P1 LDC R11, c[0x0][0xbf0] ;  /* 0x0002fc00ff0b1b82 */ /* 0x000ea20000000800 */
[----:B----4-:R-:W-:Y:S05]  /*9570*/  @P2 BRA `(.L_x_9190) ;  /* 0x0000000000102947 */ /* 0x010fea0003800000 */
[----:B------:R-:W-:Y:S05]  /*9580*/  @!P0 BRA `(.L_x_9190) ;  /* 0x00000000000c8947 */ /* 0x000fea0003800000 */
[----:B------:R-:W3:Y:S04]  /*9590*/  LDG.E R4, desc[UR40][R28.64] ;  /* 0x000000281c047981 */ /* 0x000ee8000c1e1900 */
[----:B-----5:R-:W3:Y:S02]  /*95a0*/  LDG.E R7, desc[UR40][R28.64+0x4] ;  /* 0x000004281c077981 */ /* 0x020ee4000c1e1900 */
[----:B---3--:R-:W-:-:S07]  /*95b0*/  IMAD.IADD R7, R7, 0x1, -R4 ;  /* 0x0000000107077824 */ /* 0x008fce00078e0a04 */
.L_x_9190:
[----:B------:R-:W-:Y:S01]  /*95c0*/  SHF.R.S32.HI R21, RZ, 0x1f, R187 ;  /* 0x0000001fff157819 */ /* 0x000fe200000114bb */
[----:B------:R-:W-:Y:S01]  /*95d0*/  IMAD.IADD R15, R23, 0x1, R2 ;  /* 0x00000001170f7824 */ /* 0x000fe200078e0202 */
[----:B------:R-:W-:Y:S01]  /*95e0*/  ULDC.64 UR4, c[0x0][0xb90] ;  /* 0x0002e40000047ab9 */ /* 0x000fe20000000a00 */
[----:B-----5:R-:W-:Y:S01]  /*95f0*/  SHF.R.S32.HI R49, RZ, 0x1f, R48 ;  /* 0x0000001fff317819 */ /* 0x020fe20000011430 */
[----:B------:R-:W-:Y:S01]  /*9600*/  IMAD.IADD R24, R193, 0x1, R2 ;  /* 0x00000001c1187824 */ /* 0x000fe200078e0202 */
[----:B------:R-:W-:Y:S01]  /*9610*/  SEL R188, R188, RZ, !P0 ;  /* 0x000000ffbcbc7207 */ /* 0x000fe20004000000 */
[----:B------:R-:W-:Y:S01]  /*9620*/  IMAD R4, R21, UR4, RZ ;  /* 0x0000000415047c24 */ /* 0x000fe2000f8e02ff */
[----:B------:R-:W-:Y:S01]  /*9630*/  SEL R55, R184, RZ, !P0 ;  /* 0x000000ffb8377207 */ /* 0x000fe20004000000 */
[----:B-1----:R-:W-:-:S04]  /*9640*/  @P1 IMAD.HI.U32 R6, R15, R6, RZ ;  /* 0x000000060f061227 */ /* 0x002fc800078e00ff */
[----:B------:R-:W-:Y:S01]  /*9650*/  IMAD.MOV.U32 R9, RZ, RZ, R15 ;  /* 0x000000ffff097224 */ /* 0x000fe200078e000f */
[----:B--2---:R-:W-:Y:S01]  /*9660*/  @P1 SHF.R.U32.HI R9, RZ, R11, R6 ;  /* 0x0000000bff091219 */ /* 0x004fe20000011606 */
[C---:B------:R-:W-:Y:S02]  /*9670*/  IMAD R13, R187.reuse, UR5, R4 ;  /* 0x00000005bb0d7c24 */ /* 0x040fe4000f8e0204 */
        /* <DEDUP_REMOVED lines=42> */
[----:B------:R-:W1:Y:S01]  /*9920*/  SHFL.IDX PT, R51, R14, RZ, 0x1c1f ;  /* 0x001c1fff0e337589 */ /* 0x000e6200000e0000 */
[----:B------:R-:W-:-:S02]  /*9930*/  IADD3 R33, P4, R16, 0x6000, RZ ;  /* 0x0000600010217810 */ /* 0x000fc40007f9e0ff */
[----:B------:R-:W-:Y:S01]  /*9940*/  LOP3.LUT R8, R8, R9, RZ, 0x3c, !PT ;  /* 0x0000000908087212 */ /* 0x000fe200078e3cff */
[----:B------:R-:W2:Y:S01]  /*9950*/  SHFL.IDX PT, R53, R14, 0x1, 0x1c1f ;  /* 0x003c1f000e357f89 */ /* 0x000ea200000e0000 */
        /* <DEDUP_REMOVED lines=11> */
[----:B-1----:R1:W-:Y:S01]  /*9a10*/  @!P2 ST.E desc[UR40][R50.64], R20 ;  /* 0x000000143200a985 */ /* 0x0023e2000c101928 */
[----:B------:R-:W-:Y:S02]  /*9a20*/  LOP3.LUT R16, R11, R16, RZ, 0x3c, !PT ;  /* 0x000000100b107212 */ /* 0x000fe400078e3cff */
[----:B------:R-:W-:Y:S01]  /*9a30*/  LOP3.LUT R40, R40, R41, RZ, 0x3c, !PT ;  /* 0x0000002928287212 */ /* 0x000fe200078e3cff */
[----:B--2---:R2:W-:Y:S01]  /*9a40*/  @!P0 ST.E desc[UR40][R52.64], R3 ;  /* 0x0000000334008985 */ /* 0x0045e2000c101928 */
[----:B------:R-:W-:Y:S01]  /*9a50*/  LOP3.LUT R36, R36, R37, RZ, 0x3c, !PT ;  /* 0x0000002524247212 */ /* 0x000fe200078e3cff */
[--C-:B------:R-:W-:Y:S01]  /*9a60*/  IMAD.X R41, RZ, RZ, R17.reuse, P6 ;  /* 0x000000ffff297224 */ /* 0x100fe200030e0611 */
[----:B------:R-:W-:Y:S01]  /*9a70*/  LOP3.LUT R32, R32, R33, RZ, 0x3c, !PT ;  /* 0x0000002120207212 */ /* 0x000fe200078e3cff */
[--C-:B------:R-:W-:Y:S01]  /*9a80*/  IMAD.X R37, RZ, RZ, R17.reuse, P5 ;  /* 0x000000ffff257224 */ /* 0x100fe200028e0611 */
[----:B------:R3:W5:Y:S01]  /*9a90*/  LD.E.128 R24, desc[UR40][R16.64] ;  /* 0x0000002810187980 */ /* 0x000762000c101d00 */
[----:B------:R-:W-:Y:S01]  /*9aa0*/  IMAD.X R33, RZ, RZ, R17, P4 ;  /* 0x000000ffff217224 */ /* 0x000fe200020e0611 */
[----:B------:R-:W-:Y:S01]  /*9ab0*/  LOP3.LUT R12, R15, 0x380, RZ, 0xc0, !PT ;  /* 0x000003800f0c7812 */ /* 0x000fe200078ec0ff */
[----:B-1----:R-:W1:Y:S01]  /*9ac0*/  @P1 LDC R51, c[0x0][0xbec] ;  /* 0x0002fb00ff331b82 */ /* 0x002e620000000800 */
[----:B------:R-:W-:Y:S01]  /*9ad0*/  LOP3.LUT R4, R5, 0x380, RZ, 0xc0, !PT ;  /* 0x0000038005047812 */ /* 0x000fe200078ec0ff */
[----:B------:R-:W5:Y:S01]  /*9ae0*/  LD.E.128 R8, desc[UR40][R8.64] ;  /* 0x0000002808087980 */ /* 0x000f62000c101d00 */
[----:B------:R-:W-:Y:S01]  /*9af0*/  SHF.R.U64 R12, R12, 0x3, RZ ;  /* 0x000000030c0c7819 */ /* 0x000fe200000012ff */
[----:B--2---:R-:W-:Y:S01]  /*9b00*/  IMAD R3, R49, UR4, RZ ;  /* 0x0000000431037c24 */ /* 0x004fe2000f8e02ff */
[----:B------:R-:W-:Y:S01]  /*9b10*/  SHF.R.U64 R4, R4, 0x3, RZ ;  /* 0x0000000304047819 */ /* 0x000fe200000012ff */
[----:B------:R-:W5:Y:S01]  /*9b20*/  LD.E.128 R40, desc[UR40][R40.64] ;  /* 0x0000002828287980 */ /* 0x000f62000c101d00 */
[----:B---3--:R-:W-:Y:S01]  /*9b30*/  IMAD.WIDE.U32 R16, R48, UR4, RZ ;  /* 0x0000000430107c25 */ /* 0x008fe2000f8e00ff */
[----:B------:R-:W2:Y:S01]  /*9b40*/  @P1 LDC R49, c[0x0][0xbf0] ;  /* 0x0002fc00ff311b82 */ /* 0x000ea20000000800 */
[----:B------:R-:W-:Y:S01]  /*9b50*/  LOP3.LUT R12, R12, R15, RZ, 0x3c, !PT ;  /* 0x0000000f0c0c7212 */ /* 0x000fe200078e3cff */
[----:B------:R-:W5:Y:S01]  /*9b60*/  LD.E.128 R36, desc[UR40][R36.64] ;  /* 0x0000002824247980 */ /* 0x000f62000c101d00 */
[----:B------:R-:W-:Y:S01]  /*9b70*/  IMAD R3, R48, UR5, R3 ;  /* 0x0000000530037c24 */ /* 0x000fe2000f8e0203 */
[----:B------:R-:W-:Y:S01]  /*9b80*/  ULDC.64 UR4, c[0x0][0xae8] ;  /* 0x0002ba0000047ab9 */ /* 0x000fe20000000a00 */
[----:B------:R-:W-:Y:S01]  /*9b90*/  LOP3.LUT R28, R4, R5, RZ, 0x3c, !PT ;  /* 0x00000005041c7212 */ /* 0x000fe200078e3cff */
[----:B------:R-:W5:Y:S01]  /*9ba0*/  LD.E.128 R32, desc[UR40][R32.64] ;  /* 0x0000002820207980 */ /* 0x000f62000c101d00 */
[----:B------:R-:W-:-:S02]  /*9bb0*/  IMAD.IADD R17, R17, 0x1, R3 ;  /* 0x0000000111117824 */ /* 0x000fc400078e0203 */
[----:B------:R-:W-:Y:S01]  /*9bc0*/  IMAD R3, R186, 0x20, R189 ;  /* 0x00000020ba037824 */ /* 0x000fe200078e02bd */
[----:B------:R-:W5:Y:S01]  /*9bd0*/  LD.E.128 R12, desc[UR40][R12.64] ;  /* 0x000000280c0c7980 */ /* 0x000f62000c101d00 */
[----:B------:R-:W-:Y:S02]  /*9be0*/  IMAD R20, R21, UR4, RZ ;  /* 0x0000000415147c24 */ /* 0x000fe4000f8e02ff */
[----:B------:R-:W-:Y:S01]  /*9bf0*/  IMAD.IADD R48, R2, 0x1, R3 ;  /* 0x0000000102307824 */ /* 0x000fe200078e0203 */
[----:B------:R-:W5:Y:S01]  /*9c00*/  LD.E.128 R4, desc[UR40][R6.64] ;  /* 0x0000002806047980 */ /* 0x000f62000c101d00 */
[C---:B------:R-:W-:Y:S02]  /*9c10*/  IMAD R3, R187.reuse, UR5, R20 ;  /* 0x00000005bb037c24 */ /* 0x040fe4000f8e0214 */
[----:B------:R-:W-:Y:S01]  /*9c20*/  IMAD.WIDE.U32 R16, R187, UR4, R16 ;  /* 0x00000004bb107c25 */ /* 0x000fe2000f8e0010 */
[----:B------:R-:W-:Y:S01]  /*9c30*/  ULDC.64 UR4, c[0x0][0xaf0] ;  /* 0x0002bc0000047ab9 */ /* 0x000fe20000000a00 */
[----:B------:R-:W5:Y:S02]  /*9c40*/  LD.E.128 R28, desc[UR40][R28.64] ;  /* 0x000000281c1c7980 */ /* 0x000f64000c101d00 */
[----:B-1----:R-:W-:Y:S01]  /*9c50*/  @P1 IMAD.HI.U32 R20, R48, R51, RZ ;  /* 0x0000003330141227 */ /* 0x002fe200078e00ff */
[----:B------:R-:W-:Y:S01]  /*9c60*/  @!PT LDS RZ, [RZ] ;  /* 0x00000000fffff984 */ /* 0x000fe20000000800 */
[----:B------:R-:W-:Y:S01]  /*9c70*/  @!PT LDS RZ, [RZ] ;  /* 0x00000000fffff984 */ /* 0x000fe20000000800 */
[----:B------:R-:W-:Y:S01]  /*9c80*/  @!PT LDS RZ, [RZ] ;  /* 0x00000000fffff984 */ /* 0x000fe20000000800 */
[----:B------:R-:W-:Y:S01]  /*9c90*/  @!PT LDS RZ, [RZ] ;  /* 0x00000000fffff984 */ /* 0x000fe20000000800 */
[----:B------:R1:W-:Y:S06]  /*9ca0*/  MEMBAR.ALL.CTA ;  /* 0x0000000000007992 */ /* 0x0003ec0000008000 */
[----:B-1----:R-:W1:Y:S01]  /*9cb0*/  FENCE.VIEW.ASYNC.S ;  /* 0x00000000000073c6 */ /* 0x002e620000000000 */
[----:B------:R-:W-:-:S02]  /*9cc0*/  IMAD.IADD R17, R17, 0x1, R3 ;  /* 0x0000000111117824 */ /* 0x000fc400078e0203 */
[----:B------:R-:W-:Y:S01]  /*9cd0*/  IMAD.MOV.U32 R3, RZ, RZ, R48 ;  /* 0x000000ffff037224 */ /* 0x000fe200078e0030 */
[----:B--2---:R-:W-:Y:S01]  /*9ce0*/  @P1 SHF.R.U32.HI R3, RZ, R49, R20 ;  /* 0x00000031ff031219 */ /* 0x004fe20000011614 */
[----:B------:R-:W-:Y:S02]  /*9cf0*/  IMAD R21, R188, UR4, RZ ;  /* 0x00000004bc157c24 */ /* 0x000fe4000f8e02ff */
        /* <DEDUP_REMOVED lines=14> */
[----:B------:R-:W-:Y:S02]  /*9de0*/  IMAD.IADD R17, R17, 0x1, R49 ;  /* 0x0000000111117824 */ /* 0x000fe400078e0231 */
[----:B------:R-:W-:-:S02]  /*9df0*/  VIADD R20, R44, 0x20 ;  /* 0x000000202c147836 */ /* 0x000fc40000000000 */
[C---:B------:R-:W-:Y:S02]  /*9e00*/  IMAD R49, R21.reuse, UR5, R2 ;  /* 0x0000000515317c24 */ /* 0x040fe4000f8e0202 */
[----:B------:R-:W-:Y:S01]  /*9e10*/  IMAD.WIDE.U32 R2, R21, UR4, R16 ;  /* 0x0000000415027c25 */ /* 0x000fe2000f8e0010 */
[-C--:B------:R-:W-:Y:S01]  /*9e20*/  ISETP.GE.AND P2, PT, R44, R57.reuse, PT ;  /* 0x000000392c00720c */ /* 0x080fe20003f46270 */
[----:B------:R-:W-:Y:S01]  /*9e30*/  ULDC.64 UR4, c[0x0][0xa80] ;  /* 0x0002a00000047ab9 */ /* 0x000fe20000000a00 */
[----:B------:R-:W-:Y:S01]  /*9e40*/  ISETP.GE.AND P0, PT, R20, R57, PT ;  /* 0x000000391400720c */ /* 0x000fe20003f06270 */
[----:B0-----:R-:W-:Y:S01]  /*9e50*/  VIADD R0, R0, 0x28820 ;  /* 0x0002882000007836 */ /* 0x001fe20000000000 */
[----:B------:R-:W-:Y:S01]  /*9e60*/  LEA R20, P3, R2, UR4, 0x1 ;  /* 0x0000000402147c11 */ /* 0x000fe2000f8608ff */
[----:B------:R-:W-:Y:S02]  /*9e70*/  IMAD.IADD R3, R3, 0x1, R49 ;  /* 0x0000000103037824 */ /* 0x000fe400078e0231 */
[----:B------:R-:W-:Y:S01]  /*9e80*/  VIADD R16, R44, 0x40 ;  /* 0x000000402c107836 */ /* 0x000fe20000000000 */
[----:B------:R-:W-:-:S02]  /*9e90*/  PRMT R0, RZ, 0x654, R0 ;  /* 0x00000654ff007816 */ /* 0x000fc40000000000 */
[----:B------:R-:W-:Y:S01]  /*9ea0*/  LEA.HI.X R21, R2, UR5, R3, 0x1, P3 ;  /* 0x0000000502157c11 */ /* 0x000fe200098f0c03 */
[----:B------:R-:W-:Y:S01]  /*9eb0*/  BSSY B1, `(.L_x_9191) ;  /* 0x000000f000017945 */ /* 0x000fe20003800000 */
[----:B------:R-:W-:Y:S01]  /*9ec0*/  ISETP.GE.AND P1, PT, R16, R57, PT ;  /* 0x000000391000720c */ /* 0x000fe20003f26270 */
[----:B-1----:R0:W-:Y:S01]  /*9ed0*/  SYNCS.ARRIVE.TRANS64.RED.A1T0 RZ, [R0+URZ], RZ ;  /* 0x000000ff00ff79a7 */ /* 0x0021e2000810043f */
[----:B------:R1:W2:Y:S04]  /*9ee0*/  SHFL.IDX PT, R16, R20, RZ, 0x181f ;  /* 0x00181fff14107589 */ /* 0x0002a800000e0000 */
[----:B0-----:R1:W0:Y:S01]  /*9ef0*/  SHFL.IDX PT, R0, R21, RZ, 0x181f ;  /* 0x00181fff15007589 */ /* 0x00122200000e0000 */
[----:B------:R-:W-:Y:S06]  /*9f00*/  @P2 BRA `(.L_x_9192) ;  /* 0x0000000000242947 */ /* 0x000fec0003800000 */
[----:B------:R-:W-:Y:S02]  /*9f10*/  ULDC UR4, c[0x0][0xac8] ;  /* 0x0002b20000047ab9 */ /* 0x000fe40000000800 */
[----:B------:R-:W-:Y:S02]  /*9f20*/  ISETP.GE.AND P2, PT, R19, UR4, PT ;  /* 0x0000000413007c0c */ /* 0x000fe4000bf46270 */
[----:B------:R-:W-:-:S11]  /*9f30*/  ISETP.GE.AND P3, PT, R185, UR4, PT ;  /* 0x00000004b9007c0c */ /* 0x000fd6000bf66270 */
[-C--:B--2---:R-:W-:Y:S02]  /*9f40*/  @!P2 LEA R2, P4, R19, R16.reuse, 0x1 ;  /* 0x000000101302a211 */ /* 0x084fe400078808ff */
[----:B------:R-:W-:Y:S02]  /*9f50*/  @!P3 LEA R16, P5, R185, R16, 0x1 ;  /* 0x00000010b910b211 */ /* 0x000fe400078a08ff */
[-C--:B0-----:R-:W-:Y:S02]  /*9f60*/  @!P2 LEA.HI.X R3, R19, R0.reuse, R196, 0x1, P4 ;  /* 0x000000001303a211 */ /* 0x081fe400020f0cc4 */
[----:B------:R-:W-:-:S03]  /*9f70*/  @!P3 LEA.HI.X R17, R185, R0, R195, 0x1, P5 ;  /* 0x00000000b911b211 */ /* 0x000fc600028f0cc3 */
[----:B-----5:R3:W-:Y:S04]  /*9f80*/  @!P2 ST.E.128 desc[UR40][R2.64], R24 ;  /* 0x000000180200a985 */ /* 0x0207e8000c101d28 */
[----:B------:R3:W-:Y:S02]  /*9f90*/  @!P3 ST.E.128 desc[UR40][R16.64], R40 ;  /* 0x000000281000b985 */ /* 0x0007e4000c101d28 */
.L_x_9192:
[----:B------:R-:W-:Y:S05]  /*9fa0*/  BSYNC B1 ;  /* 0x0000000000017941 */ /* 0x000fea0003800000 */
.L_x_9191:
[----:B0-----:R0:W4:Y:S01]  /*9fb0*/  SHFL.IDX PT, R0, R21, 0x1, 0x181f ;  /* 0x00381f0015007f89 */ /* 0x00112200000e0000 */
[----:B------:R-:W-:Y:S03]  /*9fc0*/  BSSY B1, `(.L_x_9193) ;  /* 0x000000c000017945 */ /* 0x000fe60003800000 */
[----:B--23--:R0:W2:Y:S01]  /*9fd0*/  SHFL.IDX PT, R16, R20, 0x1, 0x181f ;  /* 0x00381f0014107f89 */ /* 0x00c0a200000e0000 */
[----:B------:R-:W-:Y:S05]  /*9fe0*/  @P0 BRA `(.L_x_9194) ;  /* 0x0000000000240947 */ /* 0x000fea0003800000 */
[----:B------:R-:W-:Y:S02]  /*9ff0*/  ULDC UR4, c[0x0][0xac8] ;  /* 0x0002b20000047ab9 */ /* 0x000fe40000000800 */
[----:B------:R-:W-:Y:S02]  /*a000*/  ISETP.GE.AND P3, PT, R19, UR4, PT ;  /* 0x0000000413007c0c */ /* 0x000fe4000bf66270 */
[----:B------:R-:W-:-:S11]  /*a010*/  ISETP.GE.AND P4, PT, R185, UR4, PT ;  /* 0x00000004b9007c0c */ /* 0x000fd6000bf86270 */
[-C--:B--2---:R-:W-:Y:S02]  /*a020*/  @!P3 LEA R2, P0, R19, R16.reuse, 0x1 ;  /* 0x000000101302b211 */ /* 0x084fe400078008ff */
[----:B------:R-:W-:Y:S02]  /*a030*/  @!P4 LEA R16, P2, R185, R16, 0x1 ;  /* 0x00000010b910c211 */ /* 0x000fe400078408ff */
[-C--:B----4-:R-:W-:Y:S02]  /*a040*/  @!P3 LEA.HI.X R3, R19, R0.reuse, R196, 0x1, P0 ;  /* 0x000000001303b211 */ /* 0x090fe400000f0cc4 */
[----:B------:R-:W-:-:S03]  /*a050*/  @!P4 LEA.HI.X R17, R185, R0, R195, 0x1, P2 ;  /* 0x00000000b911c211 */ /* 0x000fc600010f0cc3 */
[----:B-----5:R3:W-:Y:S04]  /*a060*/  @!P3 ST.E.128 desc[UR40][R2.64], R12 ;  /* 0x0000000c0200b985 */ /* 0x0207e8000c101d28 */
[----:B------:R3:W-:Y:S02]  /*a070*/  @!P4 ST.E.128 desc[UR40][R16.64], R36 ;  /* 0x000000241000c985 */ /* 0x0007e4000c101d28 */
.L_x_9194:
[----:B------:R-:W-:Y:S05]  /*a080*/  BSYNC B1 ;  /* 0x0000000000017941 */ /* 0x000fea0003800000 */
.L_x_9193:
[----:B----4-:R4:W0:Y:S01]  /*a090*/  SHFL.IDX PT, R0, R21, 0x2, 0x181f ;  /* 0x00581f0015007f89 */ /* 0x01082200000e0000 */
[----:B------:R-:W-:Y:S03]  /*a0a0*/  BSSY B1, `(.L_x_9195) ;  /* 0x000000c000017945 */ /* 0x000fe60003800000 */
[----:B---3-5:R4:W3:Y:S01]  /*a0b0*/  SHFL.IDX PT, R12, R20, 0x2, 0x181f ;  /* 0x00581f00140c7f89 */ /* 0x0288e200000e0000 */
[----:B------:R-:W-:Y:S05]  /*a0c0*/  @P1 BRA `(.L_x_9196) ;  /* 0x0000000000241947 */ /* 0x000fea0003800000 */
[----:B------:R-:W-:Y:S02]  /*a0d0*/  ULDC UR4, c[0x0][0xac8] ;  /* 0x0002b20000047ab9 */ /* 0x000fe40000000800 */
[----:B------:R-:W-:Y:S02]  /*a0e0*/  ISETP.GE.AND P2, PT, R19, UR4, PT ;  /* 0x0000000413007c0c */ /* 0x000fe4000bf46270 */
[----:B------:R-:W-:-:S11]  /*a0f0*/  ISETP.GE.AND P3, PT, R185, UR4, PT ;  /* 0x00000004b9007c0c */ /* 0x000fd6000bf66270 */
[-C--:B---3--:R-:W-:Y:S02]  /*a100*/  @!P2 LEA R2, P0, R19, R12.reuse, 0x1 ;  /* 0x0000000c1302a211 */ /* 0x088fe400078008ff */
[----:B------:R-:W-:Y:S02]  /*a110*/  @!P3 LEA R12, P1, R185, R12, 0x1 ;  /* 0x0000000cb90cb211 */ /* 0x000fe400078208ff */
[-C--:B0-----:R-:W-:Y:S02]  /*a120*/  @!P2 LEA.HI.X R3, R19, R0.reuse, R196, 0x1, P0 ;  /* 0x000000001303a211 */ /* 0x081fe400000f0cc4 */
[----:B------:R-:W-:-:S03]  /*a130*/  @!P3 LEA.HI.X R13, R185, R0, R195, 0x1, P1 ;  /* 0x00000000b90db211 */ /* 0x000fc600008f0cc3 */
[----:B------:R0:W-:Y:S04]  /*a140*/  @!P2 ST.E.128 desc[UR40][R2.64], R4 ;  /* 0x000000040200a985 */ /* 0x0001e8000c101d28 */
[----:B------:R0:W-:Y:S02]  /*a150*/  @!P3 ST.E.128 desc[UR40][R12.64], R32 ;  /* 0x000000200c00b985 */ /* 0x0001e4000c101d28 */
.L_x_9196:
[----:B------:R-:W-:Y:S05]  /*a160*/  BSYNC B1 ;  /* 0x0000000000017941 */ /* 0x000fea0003800000 */
.L_x_9195:
[----:B0-----:R-:W-:Y:S01]  /*a170*/  VIADD R0, R44, 0x60 ;  /* 0x000000602c007836 */ /* 0x001fe20000000000 */
[----:B------:R0:W0:Y:S04]  /*a180*/  SHFL.IDX PT, R4, R21, 0x3, 0x181f ;  /* 0x00781f0015047f89 */ /* 0x00002800000e0000 */
[----:B------:R-:W-:Y:S01]  /*a190*/  ISETP.GE.AND P0, PT, R0, R57, PT ;  /* 0x000000390000720c */ /* 0x000fe20003f06270 */
[----:B-1--4-:R-:W1:-:S12]  /*a1a0*/  SHFL.IDX PT, R20, R20, 0x3, 0x181f ;  /* 0x00781f0014147f89 */ /* 0x012e5800000e0000 */
        /* <DEDUP_REMOVED lines=12> */
.L_x_9189:
[----:B------:R-:W2:Y:S01]  /*a270*/  LDC.64 R6, c[0x0][0xc00] ;  /* 0x00030000ff067b82 */ /* 0x000ea20000000a00 */
[C---:B------:R-:W-:Y:S01]  /*a280*/  IMAD.SHL.U32 R5, R184.reuse, 0x4, RZ ;  /* 0x00000004b8057824 */ /* 0x040fe200078e00ff */
[----:B0-----:R-:W-:Y:S01]  /*a290*/  SHF.L.U64.HI R0, R184, 0x2, R188 ;  /* 0x00000002b8007819 */ /* 0x001fe200000102bc */
[----:B------:R-:W-:Y:S01]  /*a2a0*/  ULDC.64 UR4, c[0x0][0xc08] ;  /* 0x0003020000047ab9 */ /* 0x000fe20000000a00 */
[----:B------:R-:W-:-:S04]  /*a2b0*/  IMAD.MOV.U32 R3, RZ, RZ, RZ ;  /* 0x000000ffff037224 */ /* 0x000fc800078e00ff */
[----:B------:R-:W0:Y:S01]  /*a2c0*/  LDC R17, c[0x0][0xbe8] ;  /* 0x0002fa00ff117b82 */ /* 0x000e220000000800 */
        /* <DEDUP_REMOVED lines=12> */
[----:B0-----:R-:W-:Y:S02]  /*a390*/  ISETP.NE.AND P2, PT, R17, 0x1, PT ;  /* 0x000000011100780c */ /* 0x001fe40003f45270 */
[----:B------:R-:W-:-:S11]  /*a3a0*/  ISETP.GE.AND P3, PT, R197, 0x80, PT ;  /* 0x00000080c500780c */ /* 0x000fd60003f66270 */
[----:B------:R-:W0:Y:S08]  /*a3b0*/  @P2 LDC R16, c[0x0][0xbec] ;  /* 0x0002fb00ff102b82 */ /* 0x000e300000000800 */
[----:B------:R-:W3:Y:S01]  /*a3c0*/  @P2 LDC R21, c[0x0][0xbf0] ;  /* 0x0002fc00ff152b82 */ /* 0x000ee20000000800 */
[----:B--2---:R-:W-:Y:S05]  /*a3d0*/  @P1 BRA `(.L_x_9198) ;  /* 0x0000000000101947 */ /* 0x004fea0003800000 */
[----:B------:R-:W-:Y:S05]  /*a3e0*/  @!P0 BRA `(.L_x_9198) ;  /* 0x00000000000c8947 */ /* 0x000fea0003800000 */
[----:B------:R-:W2:Y:S04]  /*a3f0*/  LDG.E R5, desc[UR40][R6.64] ;  /* 0x0000002806057981 */ /* 0x000ea8000c1e1900 */
[----:B-----5:R-:W2:Y:S02]  /*a400*/  LDG.E R0, desc[UR40][R6.64+0x4] ;  /* 0x0000042806007981 */ /* 0x020ea4000c1e1900 */
[----:B--2---:R-:W-:-:S07]  /*a410*/  IMAD.IADD R0, R0, 0x1, -R5 ;  /* 0x0000000100007824 */ /* 0x004fce00078e0a05 */
.L_x_9198:
[----:B------:R-:W-:Y:S01]  /*a420*/  BSSY B1, `(.L_x_9199) ;  /* 0x000002d000017945 */ /* 0x000fe20003800000 */
[----:B------:R-:W-:Y:S02]  /*a430*/  SHF.R.S32.HI R12, RZ, 0x1f, R187 ;  /* 0x0000001fff0c7819 */ /* 0x000fe400000114bb */
[----:B------:R-:W-:Y:S02]  /*a440*/  SEL R13, R184, RZ, !P0 ;  /* 0x000000ffb80d7207 */ /* 0x000fe40004000000 */
[----:B------:R-:W-:Y:S02]  /*a450*/  SEL R188, R188, RZ, !P0 ;  /* 0x000000ffbcbc7207 */ /* 0x000fe40004000000 */
[----:B-----5:R-:W-:Y:S01]  /*a460*/  SHF.R.S32.HI R10, RZ, 0x1f, R3 ;  /* 0x0000001fff0a7819 */ /* 0x020fe20000011403 */
[----:B------:R-:W-:Y:S06]  /*a470*/  @P3 BRA `(.L_x_9200) ;  /* 0x00000000009c3947 */ /* 0x000fec0003800000 */
[----:B------:R-:W2:Y:S01]  /*a480*/  S2R R5, SR_TID.X ;  /* 0x0000000000057919 */ /* 0x000ea20000002100 */
[----:B------:R-:W4:Y:S02]  /*a490*/  LDC R14, c[0x0][0xbe8] ;  /* 0x0002fa00ff0e7b82 */ /* 0x000f240000000800 */
[----:B----4-:R-:W-:Y:S01]  /*a4a0*/  IMAD R4, R0, R14, RZ ;  /* 0x0000000e00047224 */ /* 0x010fe200078e02ff */
        /* <DEDUP_REMOVED lines=36> */
.L_x_9200:
[----:B------:R-:W-:Y:S05]  /*a6f0*/  BSYNC B1 ;  /* 0x0000000000017941 */ /* 0x000fea0003800000 */
.L_x_9199:
        /* <DEDUP_REMOVED lines=8> */
[----:B------:R-:W-:Y:S02]  /*a780*/  IMAD.IADD R9, R2, 0x1, R3 ;  /* 0x0000000102097824 */ /* 0x000fe400078e0203 */
[----:B------:R-:W-:Y:S02]  /*a790*/  IMAD R8, R12, UR4, RZ ;  /* 0x000000040c087c24 */ /* 0x000fe4000f8e02ff */
[----:B0-----:R-:W-:-:S04]  /*a7a0*/  @P2 IMAD.HI.U32 R6, R9, R16, RZ ;  /* 0x0000001009062227 */ /* 0x001fc800078e00ff */
[C---:B------:R-:W-:Y:S02]  /*a7b0*/  IMAD R7, R187.reuse, UR5, R8 ;  /* 0x00000005bb077c24 */ /* 0x040fe4000f8e0208 */
[----:B------:R-:W-:Y:S01]  /*a7c0*/  IMAD.WIDE.U32 R4, R187, UR4, R4 ;  /* 0x00000004bb047c25 */ /* 0x000fe2000f8e0004 */
[----:B------:R-:W-:-:S03]  /*a7d0*/  ULDC.64 UR4, c[0x0][0xaf0] ;  /* 0x0002bc0000047ab9 */ /* 0x000fc60000000a00 */
        /* <DEDUP_REMOVED lines=36> */
[----:B------:R-:W-:-:S11]  /*aa20*/  ISETP.GE.AND P5, PT, R185, UR4, PT ;  /* 0x00000004b9007c0c */ /* 0x000fd6000bfa6270 */
[-C--:B--2---:R-:W-:Y:S02]  /*aa30*/  @!P4 LEA R6, P2, R19, R2.reuse, 0x1 ;  /* 0x000000021306c211 */ /* 0x084fe400078408ff */
[----:B------:R-:W-:Y:S02]  /*aa40*/  @!P5 LEA R2, P3, R185, R2, 0x1 ;  /* 0x00000002b902d211 */ /* 0x000fe400078608ff */
[-C--:B---3--:R-:W-:Y:S02]  /*aa50*/  @!P4 LEA.HI.X R7, R19, R0.reuse, R196, 0x1, P2 ;  /* 0x000000001307c211 */ /* 0x088fe400010f0cc4 */
[----:B------:R-:W-:-:S03]  /*aa60*/  @!P5 LEA.HI.X R3, R185, R0, R195, 0x1, P3 ;  /* 0x00000000b903d211 */ /* 0x000fc600018f0cc3 */
[----:B------:R4:W-:Y:S04]  /*aa70*/  @!P4 ST.E.128 desc[UR40][R6.64], RZ ;  /* 0x000000ff0600c985 */ /* 0x0009e8000c101d28 */
[----:B------:R4:W-:Y:S02]  /*aa80*/  @!P5 ST.E.128 desc[UR40][R2.64], RZ ;  /* 0x000000ff0200d985 */ /* 0x0009e4000c101d28 */
.L_x_9202:
[----:B------:R-:W-:Y:S05]  /*aa90*/  BSYNC B1 ;  /* 0x0000000000017941 */ /* 0x000fea0003800000 */
.L_x_9201:
[----:B---3--:R3:W0:Y:S01]  /*aaa0*/  SHFL.IDX PT, R0, R5, 0x1, 0x181f ;  /* 0x00381f0005007f89 */ /* 0x00862200000e0000 */
[----:B------:R-:W-:Y:S03]  /*aab0*/  BSSY B1, `(.L_x_9203) ;  /* 0x000000c000017945 */ /* 0x000fe60003800000 */
[----:B--2-4-:R3:W2:Y:S01]  /*aac0*/  SHFL.IDX PT, R2, R4, 0x1, 0x181f ;  /* 0x00381f0004027f89 */ /* 0x0146a200000e0000 */
[----:B------:R-:W-:Y:S05]  /*aad0*/  @P1 BRA `(.L_x_9204) ;  /* 0x0000000000241947 */ /* 0x000fea0003800000 */
[----:B------:R-:W-:Y:S02]  /*aae0*/  ULDC UR4, c[0x0][0xac8] ;  /* 0x0002b20000047ab9 */ /* 0x000fe40000000800 */
[----:B------:R-:W-:Y:S02]  /*aaf0*/  ISETP.GE.AND P3, PT, R19, UR4, PT ;  /* 0x0000000413007c0c */ /* 0x000fe4000bf66270 */
[----:B------:R-:W-:-:S11]  /*ab00*/  ISETP.GE.AND P4, PT, R185, UR4, PT ;  /* 0x00000004b9007c0c */ /* 0x000fd6000bf86270 */
[-C--:B--2---:R-:W-:Y:S02]  /*ab10*/  @!P3 LEA R6, P1, R19, R2.reuse, 0x1 ;  /* 0x000000021306b211 */ /* 0x084fe400078208ff */
[----:B------:R-:W-:Y:S02]  /*ab20*/  @!P4 LEA R2, P2, R185, R2, 0x1 ;  /* 0x00000002b902c211 */ /* 0x000fe400078408ff */
[-C--:B0-----:R-:W-:Y:S02]  /*ab30*/  @!P3 LEA.HI.X R7, R19, R0.reuse, R196, 0x1, P1 ;  /* 0x000000001307b211 */ /* 0x081fe400008f0cc4 */
[----:B------:R-:W-:-:S03]  /*ab40*/  @!P4 LEA.HI.X R3, R185, R0, R195, 0x1, P2 ;  /* 0x00000000b903c211 */ /* 0x000fc600010f0cc3 */
[----:B------:R4:W-:Y:S04]  /*ab50*/  @!P3 ST.E.128 desc[UR40][R6.64], RZ ;  /* 0x000000ff0600b985 */ /* 0x0009e8000c101d28 */
[----:B------:R4:W-:Y:S02]  /*ab60*/  @!P4 ST.E.128 desc[UR40][R2.64], RZ ;  /* 0x000000ff0200c985 */ /* 0x0009e4000c101d28 */
.L_x_9204:
[----:B------:R-:W-:Y:S05]  /*ab70*/  BSYNC B1 ;  /* 0x0000000000017941 */ /* 0x000fea0003800000 */
.L_x_9203:
[----:B0-----:R0:W0:Y:S01]  /*ab80*/  SHFL.IDX PT, R0, R5, 0x2, 0x181f ;  /* 0x00581f0005007f89 */ /* 0x00102200000e0000 */
[----:B------:R-:W-:Y:S03]  /*ab90*/  BSSY B1, `(.L_x_9205) ;  /* 0x000000c000017945 */ /* 0x000fe60003800000 */
[----:B--2-4-:R2:W4:Y:S01]  /*aba0*/  SHFL.IDX PT, R2, R4, 0x2, 0x181f ;  /* 0x00581f0004027f89 */ /* 0x01452200000e0000 */
        /* <DEDUP_REMOVED lines=10> */
.L_x_9206:
[----:B------:R-:W-:Y:S05]  /*ac50*/  BSYNC B1 ;  /* 0x0000000000017941 */ /* 0x000fea0003800000 */
.L_x_9205:
[----:B0-----:R-:W-:Y:S01]  /*ac60*/  VIADD R0, R8, 0x60 ;  /* 0x0000006008007836 */ /* 0x001fe20000000000 */
[----:B------:R0:W0:Y:S04]  /*ac70*/  SHFL.IDX PT, R6, R5, 0x3, 0x181f ;  /* 0x00781f0005067f89 */ /* 0x00002800000e0000 */
[----:B------:R-:W-:Y:S01]  /*ac80*/  ISETP.GE.AND P0, PT, R0, R17, PT ;  /* 0x000000110000720c */ /* 0x000fe20003f06270 */
[----:B----4-:R4:W0:-:S12]  /*ac90*/  SHFL.IDX PT, R2, R4, 0x3, 0x181f ;  /* 0x00781f0004027f89 */ /* 0x01081800000e0000 */
[----:B----4-:R-:W-:Y:S05]  /*aca0*/  @P0 BRA `(.L_x_9197) ;  /* 0x0000000000240947 */ /* 0x010fea0003800000 */
[----:B------:R-:W-:Y:S02]  /*acb0*/  ULDC UR4, c[0x0][0xac8] ;  /* 0x0002b20000047ab9 */ /* 0x000fe40000000800 */
[----:B------:R-:W-:Y:S02]  /*acc0*/  ISETP.GE.AND P2, PT, R19, UR4, PT ;  /* 0x0000000413007c0c */ /* 0x000fe4000bf46270 */
[----:B------:R-:W-:-:S11]  /*acd0*/  ISETP.GE.AND P3, PT, R185, UR4, PT ;  /* 0x00000004b9007c0c */ /* 0x000fd6000bf66270 */
[-C--:B0-23--:R-:W-:Y:S02]  /*ace0*/  @!P2 LEA R4, P0, R19, R2.reuse, 0x1 ;  /* 0x000000021304a211 */ /* 0x08dfe400078008ff */
[----:B------:R-:W-:Y:S02]  /*acf0*/  @!P3 LEA R2, P1, R185, R2, 0x1 ;  /* 0x00000002b902b211 */ /* 0x000fe400078208ff */
[-C--:B------:R-:W-:Y:S02]  /*ad00*/  @!P2 LEA.HI.X R5, R19, R6.reuse, R196, 0x1, P0 ;  /* 0x000000061305a211 */ /* 0x080fe400000f0cc4 */
[----:B------:R-:W-:-:S03]  /*ad10*/  @!P3 LEA.HI.X R3, R185, R6, R195, 0x1, P1 ;  /* 0x00000006b903b211 */ /* 0x000fc600008f0cc3 */
[----:B------:R0:W-:Y:S04]  /*ad20*/  @!P2 ST.E.128 desc[UR40][R4.64], RZ ;  /* 0x000000ff0400a985 */ /* 0x0001e8000c101d28 */
[----:B------:R0:W-:Y:S02]  /*ad30*/  @!P3 ST.E.128 desc[UR40][R2.64], RZ ;  /* 0x000000ff0200b985 */ /* 0x0001e4000c101d28 */
.L_x_9197:
[----:B------:R-:W-:Y:S05]  /*ad40*/  BSYNC B0 ;  /* 0x0000000000007941 */ /* 0x000fea0003800000 */
.L_x_9188:
[----:B------:R-:W-:Y:S02]  /*ad50*/  ULDC UR4, c[0x0][0xc3c] ;  /* 0x00030f0000047ab9 */ /* 0x000fe40000000800 */
[----:B-1----:R-:W-:-:S13]  /*ad60*/  ISETP.GE.AND P0, PT, R47, UR4, PT ;  /* 0x000000042f007c0c */ /* 0x002fda000bf06270 */
[----:B------:R-:W-:Y:S05]  /*ad70*/  @!P0 BRA `(.L_x_9207) ;  /* 0xffffff6000188947 */ /* 0x000fea000383ffff */
[----:B------:R-:W-:Y:S05]  /*ad80*/  EXIT ;  /* 0x000000000000794d */ /* 0x000fea0003800000 */
.L_x_9152:
[----:B------:R-:W-:-:S08]  /*ad90*/  NOP ;  /* 0x0000000000007918 */ /* 0x000fd00000000000 */
[----:B--2---:R-:W0:-:S00]  /*ada0*/  USETMAXREG.DEALLOC.CTAPOOL 0x18 ;  /* 0x00000018000079c8 */ /* 0x004e0000080e0500 */
        /* <DEDUP_REMOVED lines=14> */
.L_x_9208:
        /* <DEDUP_REMOVED lines=42> */
.L_x_9214:
        /* <DEDUP_REMOVED lines=12> */
.L_x_9213:
[----:B------:R-:W-:Y:S05]  /*b1f0*/  BSYNC B0 ;  /* 0x0000000000007941 */ /* 0x000fea0003800000 */
.L_x_9212:
        /* <DEDUP_REMOVED lines=21> */
.L_x_9210:
        /* <DEDUP_REMOVED lines=20> */
.L_x_9215:
        /* <DEDUP_REMOVED lines=57> */
.L_x_9211:
[----:B------:R-:W-:Y:S02]  /*b820*/  IMAD.MOV.U32 R17, RZ, RZ, RZ ;  /* 0x000000ffff117224 */ /* 0x000fe400078e00ff */
[----:B------:R-:W-:Y:S02]  /*b830*/  IMAD.U32 R16, RZ, RZ, UR6 ;  /* 0x00000006ff107e24 */ /* 0x000fe4000f8e00ff */
[----:B------:R-:W-:-:S07]  /*b840*/  IMAD.MOV.U32 R18, RZ, RZ, RZ ;  /* 0x000000ffff127224 */ /* 0x000fce00078e00ff */
.L_x_9216:
[----:B------:R-:W-:-:S13]  /*b850*/  ISETP.NE.AND P0, PT, R0, RZ, PT ;  /* 0x000000ff0000720c */ /* 0x000fda0003f05270 */
[----:B------:R-:W1:Y:S01]  /*b860*/  @!P0 S2R R3, SR_CgaCtaId ;  /* 0x0000000000038919 */ /* 0x000e620000008800 */
[----:B------:R-:W-:-:S04]  /*b870*/  @!P0 MOV R0, 0x400 ;  /* 0x0000040000008802 */ /* 0x000fc80000000f00 */
[----:B-1----:R-:W-:-:S05]  /*b880*/  @!P0 LEA R0, R3, R0, 0x18 ;  /* 0x0000000003008211 */ /* 0x002fca00078ec0ff */
[----:B------:R2:W-:Y:S01]  /*b890*/  @!P0 STS.128 [R0+0x288d0], R16 ;  /* 0x0288d01000008388 */ /* 0x0005e20000000c00 */
[----:B------:R-:W-:Y:S06]  /*b8a0*/  BAR.ARV 0x5, 0x180 ;  /* 0x0146000000007b1d */ /* 0x000fec0000002000 */
.L_x_9209:
        /* <DEDUP_REMOVED lines=33> */
.L_x_9316:
[----:B0---4-:R-:W0:Y:S02]  /*bac0*/  LDC.64 R2, c[0x0][0xc88] ;  /* 0x00032200ff027b82 */ /* 0x011e240000000a00 */
[----:B0-----:R-:W-:-:S05]  /*bad0*/  IMAD.WIDE R2, R19, 0x4, R2 ;  /* 0x0000000413027825 */ /* 0x001fca00078e0202 */
[----:B--2---:R-:W2:Y:S01]  /*bae0*/  LDG.E R12, desc[UR40][R2.64] ;  /* 0x00000028020c7981 */ /* 0x004ea2000c1e1900 */
        /* <DEDUP_REMOVED lines=53> */
.L_x_9218:
        /* <DEDUP_REMOVED lines=8> */
[----:B------:R-:W-:-:S04]  /*bec0*/  IADD3 R6, P0, R11, UR4, RZ ;  /* 0x000000040b067c10 */ /* 0x000fc8000ff1e0ff */
[----:B------:R-:W-:-:S05]  /*bed0*/  IADD3.X R7, R10, UR5, RZ, P0, !PT ;  /* 0x000000050a077c10 */ /* 0x000fca00087fe4ff */
[----:B------:R2:W5:Y:S01]  /*bee0*/  LDG.E R6, desc[UR40][R6.64] ;  /* 0x0000002806067981 */ /* 0x000562000c1e1900 */
[----:B------:R-:W-:Y:S05]  /*bef0*/  BRA `(.L_x_9220) ;  /* 0x0000000000107947 */ /* 0x000fea0003800000 */
.L_x_9219:
[----:B------:R-:W-:Y:S05]  /*bf00*/  @!P0 BRA `(.L_x_9220) ;  /* 0x00000000000c8947 */ /* 0x000fea0003800000 */
[----:B------:R-:W2:Y:S04]  /*bf10*/  LDG.E R6, desc[UR40][R4.64] ;  /* 0x0000002804067981 */ /* 0x000ea8000c1e1900 */
[----:B------:R-:W2:Y:S02]  /*bf20*/  LDG.E R4, desc[UR40][R4.64+0x4] ;  /* 0x0000042804047981 */ /* 0x000ea4000c1e1900 */
[----:B--2---:R-:W-:-:S07]  /*bf30*/  IMAD.IADD R6, R4, 0x1, -R6 ;  /* 0x0000000104067824 */ /* 0x004fce00078e0a06 */
.L_x_9220:
[----:B-----5:R-:W-:Y:S01]  /*bf40*/  IMAD.IADD R6, R6, 0x1, -R0 ;  /* 0x0000000106067824 */ /* 0x020fe200078e0a00 */
[----:B------:R-:W-:Y:S01]  /*bf50*/  BSSY B7, `(.L_x_9221) ;  /* 0x00003ff000077945 */ /* 0x000fe20003800000 */
[----:B------:R-:W3:Y:S02]  /*bf60*/  LDC R0, c[0x0][0x448] ;  /* 0x00011200ff007b82 */ /* 0x000ee40000000800 */
[----:B---3--:R-:W-:Y:S01]  /*bf70*/  ISETP.NE.AND P0, PT, R0, 0x1, PT ;  /* 0x000000010000780c */ /* 0x008fe20003f05270 */
[----:B------:R-:W-:-:S04]  /*bf80*/  IMAD.SHL.U32 R0, R17, 0x80, RZ ;  /* 0x0000008011007824 */ /* 0x000fc800078e00ff */
[----:B------:R-:W-:-:S08]  /*bf90*/  VIADD R0, R0, 0x7f ;  /* 0x0000007f00007836 */ /* 0x000fd00000000000 */
[----:B------:R-:W3:Y:S08]  /*bfa0*/  @P0 LDC R2, c[0x0][0x44c] ;  /* 0x00011300ff020b82 */ /* 0x000ef00000000800 */
[----:B------:R-:W4:Y:S01]  /*bfb0*/  @P0 LDC R3, c[0x0][0x450] ;  /* 0x00011400ff030b82 */ /* 0x000f220000000800 */
[----:B---3--:R-:W-:-:S05]  /*bfc0*/  @P0 IMAD.HI.U32 R2, R0, R2, RZ ;  /* 0x0000000200020227 */ /* 0x008fca00078e00ff */
[----:B----4-:R-:W-:Y:S02]  /*bfd0*/  @P0 SHF.R.U32.HI R0, RZ, R3, R2 ;  /* 0x00000003ff000219 */ /* 0x010fe40000011602 */
[C---:B------:R-:W-:Y:S01]  /*bfe0*/  IADD3 R2, R6.reuse, 0x80, -R9 ;  /* 0x0000008006027810 */ /* 0x040fe20007ffe809 */
[----:B------:R-:W-:-:S04]  /*bff0*/  VIADD R6, R6, 0x7f ;  /* 0x0000007f06067836 */ /* 0x000fc80000000000 */
[----:B------:R-:W-:Y:S01]  /*c000*/  IMAD.IADD R0, R2, 0x1, R0 ;  /* 0x0000000102007824 */ /* 0x000fe200078e0200 */
[----:B------:R-:W-:-:S04]  /*c010*/  SHF.R.S32.HI R2, RZ, 0x1f, R6 ;  /* 0x0000001fff027819 */ /* 0x000fc80000011406 */
[----:B------:R-:W-:Y:S02]  /*c020*/  SHF.R.S32.HI R3, RZ, 0x1f, R0 ;  /* 0x0000001fff037819 */ /* 0x000fe40000011400 */
[----:B------:R-:W-:Y:S02]  /*c030*/  LEA.HI R2, R2, R6, RZ, 0x7 ;  /* 0x0000000602027211 */ /* 0x000fe400078f38ff */
[----:B------:R-:W-:Y:S02]  /*c040*/  LEA.HI R3, R3, R0, RZ, 0x7 ;  /* 0x0000000003037211 */ /* 0x000fe400078f38ff */
[----:B------:R-:W-:Y:S02]  /*c050*/  SHF.R.S32.HI R2, RZ, 0x7, R2 ;  /* 0x00000007ff027819 */ /* 0x000fe40000011402 */
[----:B------:R-:W-:-:S04]  /*c060*/  SHF.R.S32.HI R3, RZ, 0x7, R3 ;  /* 0x00000007ff037819 */ /* 0x000fc80000011403 */
[----:B------:R-:W-:-:S04]  /*c070*/  VIMNMX R4, R2, R3, PT ;  /* 0x0000000302047248 */ /* 0x000fc80003fe0100 */
[----:B------:R-:W-:Y:S01]  /*c080*/  ISETP.GT.AND P0, PT, R4, RZ, PT ;  /* 0x000000ff0400720c */ /* 0x000fe20003f04270 */
        /* <DEDUP_REMOVED lines=19> */
.L_x_9222:
        /* <DEDUP_REMOVED lines=21> */
.L_x_9225:
[----:B------:R-:W-:Y:S05]  /*c310*/  BSYNC B6 ;  /* 0x0000000000067941 */ /* 0x000fea0003800000 */
.L_x_9224:
        /* <DEDUP_REMOVED lines=21> */
.L_x_9228:
        /* <DEDUP_REMOVED lines=16> */
.L_x_9227:
[----:B------:R-:W-:Y:S05]  /*c570*/  BSYNC B6 ;  /* 0x0000000000067941 */ /* 0x000fea0003800000 */
.L_x_9226:
[----:B------:R-:W3:Y:S01]  /*c580*/  LDL.LU R2, [R1] ;  /* 0x0000000001027983 */ /* 0x000ee20000300800 */
[----:B------:R-:W-:-:S03]  /*c590*/  ULDC.64 UR4, c[0x0][0x9f8] ;  /* 0x00027e0000047ab9 */ /* 0x000fc60000000a00 */
[----:B------:R-:W4:Y:S04]  /*c5a0*/  LDL.LU R4, [R1+0xc] ;  /* 0x00000c0001047983 */ /* 0x000f280000300800 */
[----:B--2---:R-:W2:Y:S01]  /*c5b0*/  LDL R7, [R1+0x10] ;  /* 0x0000100001077983 */ /* 0x004ea20000100800 */
[----:B------:R-:W-:-:S03]  /*c5c0*/  ISETP.NE.U32.AND P0, PT, RZ, UR4, PT ;  /* 0x00000004ff007c0c */ /* 0x000fc6000bf05070 */
[----:B------:R-:W5:Y:S01]  /*c5d0*/  LDL R0, [R1+0x2c] ;  /* 0x00002c0001007983 */ /* 0x000f620000100800 */
[----:B------:R-:W-:-:S13]  /*c5e0*/  ISETP.NE.AND.EX P0, PT, RZ, UR5, PT, P0 ;  /* 0x00000005ff007c0c */ /* 0x000fda000bf05300 */
[----:B---3--:R-:W-:-:S04]  /*c5f0*/  @P0 IADD3 R2, P1, R2, UR4, RZ ;  /* 0x0000000402020c10 */ /* 0x008fc8000ff3e0ff */
[----:B----4-:R-:W-:Y:S01]  /*c600*/  @P0 IADD3.X R3, R4, UR5, RZ, P1, !PT ;  /* 0x0000000504030c10 */ /* 0x010fe20008ffe4ff */
[----:B------:R-:W-:-:S04]  /*c610*/  ULDC.64 UR4, c[0x0][0xa08] ;  /* 0x0002820000047ab9 */ /* 0x000fc80000000a00 */
[----:B--2---:R2:W3:Y:S02]  /*c620*/  @P0 LDG.E R7, desc[UR40][R2.64] ;  /* 0x0000002802070981 */ /* 0x0044e4000c1e1900 */
        /* <DEDUP_REMOVED lines=14> */
.L_x_9332:
        /* <DEDUP_REMOVED lines=10> */
.L_x_9335:
[----:B------:R-:W-:Y:S05]  /*c7b0*/  @!P6 BRA `(.L_x_9230) ;  /* 0x000000040020e947 */ /* 0x000fea0003800000 */
[----:B------:R-:W-:-:S04]  /*c7c0*/  ISETP.NE.U32.AND P0, PT, R2, RZ, PT ;  /* 0x000000ff0200720c */ /* 0x000fc80003f05070 */
[----:B------:R-:W-:-:S13]  /*c7d0*/  ISETP.NE.AND.EX P0, PT, R3, RZ, PT, P0 ;  /* 0x000000ff0300720c */ /* 0x000fda0003f05300 */
[----:B------:R-:W-:Y:S05]  /*c7e0*/  @!P0 BRA `(.L_x_9232) ;  /* 0x0000000000548947 */ /* 0x000fea0003800000 */
[----:B------:R-:W4:Y:S01]  /*c7f0*/  LDC R6, c[0x0][0x43c] ;  /* 0x00010f00ff067b82 */ /* 0x000f220000000800 */
[----:B01----:R-:W-:Y:S01]  /*c800*/  IMAD.MOV.U32 R9, RZ, RZ, R4 ;  /* 0x000000ffff097224 */ /* 0x003fe200078e0004 */
[----:B------:R-:W-:-:S03]  /*c810*/  ULDC.64 UR4, c[0x0][0x428] ;  /* 0x00010a0000047ab9 */ /* 0x000fc60000000a00 */
        /* <DEDUP_REMOVED lines=18> */
.L_x_9232:
[----:B------:R-:W5:Y:S04]  /*c940*/  LDL R7, [R1+0x4] ;  /* 0x0000040001077983 */ /* 0x000f680000100800 */
[----:B---34-:R-:W5:Y:S04]  /*c950*/  LDL R0, [R1+0x8] ;  /* 0x0000080001007983 */ /* 0x018f680000100800 */
[----:B------:R-:W3:Y:S01]  /*c960*/  LDL R2, [R1+0x14] ;  /* 0x0000140001027983 */ /* 0x000ee20000100800 */
[----:B-----5:R-:W-:Y:S01]  /*c970*/  IMAD R0, R0, 0x8, R7 ;  /* 0x0000000800007824 */ /* 0x020fe200078e0207 */
[----:B---3--:R-:W-:-:S04]  /*c980*/  SHF.L.U32 R2, R2, 0x1f, RZ ;  /* 0x0000001f02027819 */ /* 0x008fc800000006ff */
[----:B------:R-:W3:Y:S02]  /*c990*/  SYNCS.PHASECHK.TRANS64.TRYWAIT P0, [R0+URZ+0x28840], R2 ;  /* 0x02884002000075a7 */ /* 0x000ee4000800017f */
[----:B---3--:R-:W-:Y:S05]  /*c9a0*/  @!P0 BRA `(.L_x_9233) ;  /* 0x00000048006c8947 */ /* 0x008fea0003800000 */
.L_x_9336:
        /* <DEDUP_REMOVED lines=11> */
.L_x_9234:
[----:B--2---:R-:W2:Y:S04]  /*ca60*/  LDL R5, [R1+0x4] ;  /* 0x0000040001057983 */ /* 0x004ea80000100800 */
[----:B------:R-:W2:Y:S04]  /*ca70*/  LDL R4, [R1+0x8] ;  /* 0x0000080001047983 */ /* 0x000ea80000100800 */
[----:B------:R-:W4:Y:S04]  /*ca80*/  LDL R6, [R1+0xc] ;  /* 0x00000c0001067983 */ /* 0x000f280000100800 */
[----:B------:R-:W5:Y:S04]  /*ca90*/  LDL R3, [R1+0x18] ;  /* 0x0000180001037983 */ /* 0x000f680000100800 */
[----:B---3--:R-:W3:Y:S01]  /*caa0*/  LDL R2, [R1] ;  /* 0x0000000001027983 */ /* 0x008ee20000100800 */
[----:B------:R-:W-:Y:S01]  /*cab0*/  R2UR UR9, R0 ;  /* 0x00000000000972ca */ /* 0x000fe200000e0000 */
[----:B------:R-:W-:Y:S01]  /*cac0*/  UIADD3 UR4, UP0, UR38, 0x370, URZ ;  /* 0x0000037026047890 */ /* 0x000fe2000ff1e03f */
[----:B------:R-:W-:-:S02]  /*cad0*/  R2UR UR12, R18 ;  /* 0x00000000120c72ca */ /* 0x000fc400000e0000 */
[----:B------:R-:W-:Y:S01]  /*cae0*/  PLOP3.LUT P0, PT, PT, PT, PT, 0x80, 0x0 ;  /* 0x000000000000781c */ /* 0x000fe20003f0f070 */
[----:B------:R-:W-:Y:S01]  /*caf0*/  UMOV UR10, URZ ;  /* 0x0000003f000a7c82 */ /* 0x000fe20008000000 */
[----:B------:R-:W-:-:S07]  /*cb00*/  UMOV UR7, 0x14f00000 ;  /* 0x14f0000000077882 */ /* 0x000fce0000000000 */
[----:B------:R-:W-:Y:S01]  /*cb10*/  UIADD3 UR9, UR9, 0x28830, URZ ;  /* 0x0002883009097890 */ /* 0x000fe2000fffe03f */
[----:B------:R-:W-:Y:S01]  /*cb20*/  UMOV UR15, 0x40 ;  /* 0x00000040000f7882 */ /* 0x000fe20000000000 */
[----:B--2---:R-:W-:Y:S01]  /*cb30*/  IMAD R0, R4, 0x8000, R5 ;  /* 0x0000800004007824 */ /* 0x004fe200078e0205 */
[----:B----4-:R-:W-:-:S04]  /*cb40*/  R2UR UR11, R6 ;  /* 0x00000000060b72ca */ /* 0x010fc800000e0000 */
[----:B------:R-:W-:Y:S02]  /*cb50*/  R2UR UR6, R0 ;  /* 0x00000000000672ca */ /* 0x000fe400000e0000 */
[----:B-----5:R-:W-:Y:S02]  /*cb60*/  R2UR UR5, R3 ;  /* 0x00000000030572ca */ /* 0x020fe400000e0000 */
[----:B---3--:R-:W-:-:S09]  /*cb70*/  R2UR UR13, R2 ;  /* 0x00000000020d72ca */ /* 0x008fd200000e0000 */
[----:B------:R-:W-:Y:S02]  /*cb80*/  UIADD3 UR8, UR6, 0x18400, URZ ;  /* 0x0001840006087890 */ /* 0x000fe4000fffe03f */
[----:B------:R-:W-:Y:S02]  /*cb90*/  ULEA UR11, UR11, UR5, 0x7 ;  /* 0x000000050b0b7291 */ /* 0x000fe4000f8e383f */
[----:B------:R-:W-:Y:S02]  /*cba0*/  UIADD3.X UR5, URZ, UR39, URZ, UP0, !UPT ;  /* 0x000000273f057290 */ /* 0x000fe400087fe43f */
[----:B------:R-:W-:Y:S01]  /*cbb0*/  UIADD3 UR14, UR6, 0x1c400, URZ ;  /* 0x0001c400060e7890 */ /* 0x000fe2000fffe03f */
[----:B------:R-:W-:Y:S02]  /*cbc0*/  P2R R0, PR, RZ, 0x1 ;  /* 0x00000001ff007803 */ /* 0x000fe40000000000 */
[----:B------:R-:W-:-:S04]  /*cbd0*/  UMOV UR6, 0x0 ;  /* 0x0000000000067882 */ /* 0x000fc80000000000 */
[----:B------:R2:W-:Y:S01]  /*cbe0*/  UTMALDG.4D [UR8], [UR4], desc[UR6] ;  /* 0x00000608040075b4 */ /* 0x0005e20008019000 */
[----:B------:R4:W-:Y:S01]  /*cbf0*/  STL [R1+0x20], R0 ;  /* 0x0000200001007387 */ /* 0x0009e20000100800 */
[----:B--2---:R-:W-:Y:S01]  /*cc00*/  UMOV UR8, UR14 ;  /* 0x0000000e00087c82 */ /* 0x004fe20008000000 */
[----:B------:R-:W-:Y:S02]  /*cc10*/  UMOV UR10, UR15 ;  /* 0x0000000f000a7c82 */ /* 0x000fe40008000000 */
[----:B------:R4:W-:Y:S01]  /*cc20*/  UTMALDG.4D [UR8], [UR4], desc[UR6] ;  /* 0x00000608040075b4 */ /* 0x0009e20008019000 */
[----:B------:R-:W-:Y:S02]  /*cc30*/  NOP ;  /* 0x0000000000007918 */ /* 0x000fe40000000000 */
.L_x_9230:
[----:B------:R-:W5:Y:S04]  /*cc40*/  LDL R2, [R1+0x4] ;  /* 0x0000040001027983 */ /* 0x000f680000100800 */
[----:B------:R-:W5:Y:S04]  /*cc50*/  LDL.LU R3, [R1+0x30] ;  /* 0x0000300001037983 */ /* 0x000f680000300800 */
[----:B--2---:R-:W2:Y:S04]  /*cc60*/  LDL.LU R5, [R1+0x28] ;  /* 0x0000280001057983 */ /* 0x004ea80000300800 */
[----:B---3--:R-:W3:Y:S01]  /*cc70*/  LDL.LU R4, [R1+0x38] ;  /* 0x0000380001047983 */ /* 0x008ee20000300800 */
[----:B------:R-:W-:Y:S05]  /*cc80*/  WARPSYNC.ALL ;  /* 0x0000000000007948 */ /* 0x000fea0003800000 */
[----:B----4-:R-:W-:Y:S01]  /*cc90*/  ULDC.64 UR4, c[0x0][0x298] ;  /* 0x0000a60000047ab9 */ /* 0x010fe20000000a00 */
[----:B------:R-:W-:Y:S01]  /*cca0*/  ULDC.64 UR6, c[0x0][0xa00] ;  /* 0x0002800000067ab9 */ /* 0x000fe20000000a00 */
[----:B------:R-:W-:Y:S01]  /*ccb0*/  BSSY B6, `(.L_x_9235) ;  /* 0x0000024000067945 */ /* 0x000fe20003800000 */
[----:B------:R-:W-:Y:S01]  /*ccc0*/  BAR.SYNC.DEFER_BLOCKING 0x8, 0x180 ;  /* 0x0206000000007b1d */ /* 0x000fe20000010000 */
[----:B------:R-:W-:-:S04]  /*ccd0*/  ISETP.NE.U32.AND P0, PT, RZ, UR6, PT ;  /* 0x00000006ff007c0c */ /* 0x000fc8000bf05070 */
[----:B------:R-:W-:Y:S01]  /*cce0*/  ISETP.NE.AND.EX P0, PT, RZ, UR7, PT, P0 ;  /* 0x00000007ff007c0c */ /* 0x000fe2000bf05300 */
[----:B-----5:R-:W-:Y:S01]  /*ccf0*/  VIADD R2, R2, 0x10400 ;  /* 0x0001040002027836 */ /* 0x020fe20000000000 */
[----:B------:R-:W-:-:S04]  /*cd00*/  SHF.R.S32.HI R0, RZ, 0x1f, R3 ;  /* 0x0000001fff007819 */ /* 0x000fc80000011403 */
        /* <DEDUP_REMOVED lines=30> */
.L_x_9236:
[----:B------:R-:W-:Y:S05]  /*cef0*/  BSYNC B6 ;  /* 0x0000000000067941 */ /* 0x000fea0003800000 */
.L_x_9235:
        /* <DEDUP_REMOVED lines=8> */
[----:B01----:R-:W0:Y:S03]  /*cf80*/  S2R R9, SR_TID.X ;  /* 0x0000000000097919 */ /* 0x003e260000002100 */
[----:B------:R1:W5:Y:S01]  /*cf90*/  LDL R10, [R1+0x34] ;  /* 0x00003400010a7983 */ /* 0x0003620000100800 */
[----:B---3--:R-:W-:Y:S01]  /*cfa0*/  ISETP.NE.AND P0, PT, R7, 0x1, PT ;  /* 0x000000010700780c */ /* 0x008fe20003f05270 */
[----:B0-----:R-:W-:-:S05]  /*cfb0*/  IMAD.SHL.U32 R8, R9, 0x8, RZ ;  /* 0x0000000809087824 */ /* 0x001fca00078e00ff */
[----:B------:R-:W-:-:S04]  /*cfc0*/  LOP3.LUT R8, R8, 0x38, RZ, 0xc0, !PT ;  /* 0x0000003808087812 */ /* 0x000fc800078ec0ff */
        /* <DEDUP_REMOVED lines=10> */
[----:B------:R-:W2:Y:S03]  /*d070*/  @P0 LDC R6, c[0x0][0x450] ;  /* 0x00011400ff060b82 */ /* 0x000ea60000000800 */
[----:B------:R-:W-:Y:S01]  /*d080*/  IMAD R0, R4, UR5, R0 ;  /* 0x0000000504007c24 */ /* 0x000fe2000f8e0200 */
[----:B------:R-:W-:Y:S01]  /*d090*/  ULDC.64 UR4, c[0x0][0x2d0] ;  /* 0x0000b40000047ab9 */ /* 0x000fe20000000a00 */
[----:B------:R-:W3:Y:S02]  /*d0a0*/  S2R R4, SR_TID.X ;  /* 0x0000000000047919 */ /* 0x000ee40000002100 */
[----:B------:R-:W-:Y:S01]  /*d0b0*/  IMAD.IADD R3, R3, 0x1, R0 ;  /* 0x0000000103037824 */ /* 0x000fe200078e0200 */
[----:B0-----:R-:W-:-:S04]  /*d0c0*/  LOP3.LUT R5, R5, 0x7f, RZ, 0xc0, !PT ;  /* 0x0000007f05057812 */ /* 0x001fc800078ec0ff */
[----:B------:R-:W-:Y:S01]  /*d0d0*/  SHF.R.U32.HI R5, RZ, 0x3, R5 ;  /* 0x00000003ff057819 */ /* 0x000fe20000011605 */
[----:B---3--:R-:W-:-:S05]  /*d0e0*/  IMAD.SHL.U32 R4, R4, 0x10, RZ ;  /* 0x0000001004047824 */ /* 0x008fca00078e00ff */
[----:B------:R-:W-:Y:S02]  /*d0f0*/  LOP3.LUT R4, R5, 0x70, R4, 0xf8, !PT ;  /* 0x0000007005047812 */ /* 0x000fe400078ef804 */
[----:B------:R-:W0:Y:S03]  /*d100*/  @P0 LDC R5, c[0x0][0x44c] ;  /* 0x00011300ff050b82 */ /* 0x000e260000000800 */
[----:B------:R-:W-:-:S04]  /*d110*/  IMAD R0, R17, 0x80, R4 ;  /* 0x0000008011007824 */ /* 0x000fc800078e0204 */
[----:B------:R-:W-:Y:S02]  /*d120*/  IMAD.MOV.U32 R4, RZ, RZ, R0 ;  /* 0x000000ffff047224 */ /* 0x000fe400078e0000 */
[----:B0-----:R-:W-:-:S05]  /*d130*/  @P0 IMAD.HI.U32 R5, R0, R5, RZ ;  /* 0x0000000500050227 */ /* 0x001fca00078e00ff */
[----:B--2---:R-:W-:-:S05]  /*d140*/  @P0 SHF.R.U32.HI R4, RZ, R6, R5 ;  /* 0x00000006ff040219 */ /* 0x004fca0000011605 */
        /* <DEDUP_REMOVED lines=12> */
[----:B------:R-:W-:Y:S02]  /*d210*/  ISETP.GE.AND P1, PT, R8, UR4, PT ;  /* 0x0000000408007c0c */ /* 0x000fe4000bf26270 */
[----:B------:R1:W5:Y:S01]  /*d220*/  LDL R8, [R1+0x24] ;  /* 0x0000240001087983 */ /* 0x0003620000100800 */
[----:B------:R-:W-:Y:S02]  /*d230*/  IMAD.SHL.U32 R9, R9, 0x8, RZ ;  /* 0x0000000809097824 */ /* 0x000fe400078e00ff */
[----:B------:R-:W-:-:S03]  /*d240*/  IMAD R0, R0, UR5, R6 ;  /* 0x0000000500007c24 */ /* 0x000fc6000f8e0206 */
[----:B------:R-:W-:Y:S01]  /*d250*/  LOP3.LUT R9, R9, 0x38, RZ, 0xc0, !PT ;  /* 0x0000003809097812 */ /* 0x000fe200078ec0ff */
[----:B------:R-:W-:Y:S01]  /*d260*/  IMAD.IADD R0, R5, 0x1, R0 ;  /* 0x0000000105007824 */ /* 0x000fe200078e0200 */
[C---:B------:R-:W-:Y:S02]  /*d270*/  LEA R3, P2, R4.reuse, UR6, 0x1 ;  /* 0x0000000604037c11 */ /* 0x040fe4000f8408ff */
[----:B------:R-:W-:Y:S01]  /*d280*/  ISETP.GE.AND P0, PT, R9, UR4, PT ;  /* 0x0000000409007c0c */ /* 0x000fe2000bf06270 */
[----:B------:R-:W-:Y:S01]  /*d290*/  UMOV UR4, 0xffffffff ;  /* 0xffffffff00047882 */ /* 0x000fe20000000000 */
[----:B------:R-:W-:Y:S02]  /*d2a0*/  LEA.HI.X R0, R4, UR7, R0, 0x1, P2 ;  /* 0x0000000704007c11 */ /* 0x000fe400090f0c00 */
[----:B-1----:R-:W-:Y:S09]  /*d2b0*/  BRA.DIV UR4, `(.L_x_9237) ;  /* 0x00000042043c7947 */ /* 0x002ff2000b800000 */
[----:B------:R-:W0:Y:S01]  /*d2c0*/  S2R R4, SR_TID.X ;  /* 0x0000000000047919 */ /* 0x000e220000002100 */
[----:B-----5:R-:W-:Y:S01]  /*d2d0*/  IMAD R2, R10, R7, RZ ;  /* 0x000000070a027224 */ /* 0x020fe200078e02ff */
[----:B------:R-:W1:Y:S04]  /*d2e0*/  SHFL.IDX PT, R5, R3, RZ, 0x181f ;  /* 0x00181fff03057589 */ /* 0x000e6800000e0000 */
[----:B------:R-:W-:Y:S04]  /*d2f0*/  SHFL.IDX PT, R6, R3, 0x1, 0x181f ;  /* 0x00381f0003067f89 */ /* 0x000fe800000e0000 */
        /* <DEDUP_REMOVED lines=9> */
[----:B0-----:R-:W-:-:S05]  /*d390*/  @!P4 IMAD.X R4, RZ, RZ, R4, P3 ;  /* 0x000000ffff04c224 */ /* 0x001fca00018e0604 */
[----:B------:R-:W-:-:S04]  /*d3a0*/  @!P4 LOP3.LUT R5, R5, R4, RZ, 0x3c, !PT ;  /* 0x000000040505c212 */ /* 0x000fc800078e3cff */
[----:B------:R-:W-:-:S04]  /*d3b0*/  @!P4 LOP3.LUT R4, R5, R4, RZ, 0x3c, !PT ;  /* 0x000000040504c212 */ /* 0x000fc800078e3cff */
[----:B------:R-:W-:-:S05]  /*d3c0*/  @!P4 LOP3.LUT R5, R5, R4, RZ, 0x3c, !PT ;  /* 0x000000040505c212 */ /* 0x000fca00078e3cff */
[----:B------:R-:W-:Y:S04]  /*d3d0*/  @!P4 LDGSTS.E.BYPASS.LTC128B.128 [R8+0x10400], desc[UR40][R4.64], !P0 ;  /* 0x104000000408cfae */ /* 0x000fe8000c101d68 */
[----:B------:R0:W-:Y:S02]  /*d3e0*/  @!P4 LDGSTS.E.BYPASS.LTC128B.128 [R8+0x14400], desc[UR40][R4.64+0x80], !P1 ;  /* 0x144000800408cfae */ /* 0x0001e4000c901d68 */
[----:B0-----:R-:W-:-:S05]  /*d3f0*/  @!P2 LEA R5, P3, R9, R6, 0x1 ;  /* 0x000000060905a211 */ /* 0x001fca00078608ff */
[----:B------:R-:W-:-:S05]  /*d400*/  @!P2 IMAD.X R4, RZ, RZ, R7, P3 ;  /* 0x000000ffff04a224 */ /* 0x000fca00018e0607 */
[----:B------:R-:W-:-:S04]  /*d410*/  @!P2 LOP3.LUT R5, R5, R4, RZ, 0x3c, !PT ;  /* 0x000000040505a212 */ /* 0x000fc800078e3cff */
[----:B------:R-:W-:-:S04]  /*d420*/  @!P2 LOP3.LUT R4, R5, R4, RZ, 0x3c, !PT ;  /* 0x000000040504a212 */ /* 0x000fc800078e3cff */
[----:B------:R-:W-:-:S05]  /*d430*/  @!P2 LOP3.LUT R5, R5, R4, RZ, 0x3c, !PT ;  /* 0x000000040505a212 */ /* 0x000fca00078e3cff */
[----:B------:R-:W-:Y:S04]  /*d440*/  @!P2 LDGSTS.E.BYPASS.LTC128B.128 [R8+0x10c00], desc[UR40][R4.64], !P0 ;  /* 0x10c000000408afae */ /* 0x000fe8000c101d68 */
[----:B------:R0:W-:Y:S02]  /*d450*/  @!P2 LDGSTS.E.BYPASS.LTC128B.128 [R8+0x14c00], desc[UR40][R4.64+0x80], !P1 ;  /* 0x14c000800408afae */ /* 0x0001e4000c901d68 */
[----:B0-----:R-:W-:Y:S02]  /*d460*/  VIADD R4, R17, 0x20 ;  /* 0x0000002011047836 */ /* 0x001fe40000000000 */
[----:B------:R-:W0:Y:S03]  /*d470*/  SHFL.IDX PT, R5, R3, 0x2, 0x181f ;  /* 0x00581f0003057f89 */ /* 0x000e2600000e0000 */
[----:B------:R-:W-:-:S02]  /*d480*/  ISETP.GE.AND P2, PT, R4, R2, PT ;  /* 0x000000020400720c */ /* 0x000fc40003f46270 */
[----:B------:R-:W1:Y:S11]  /*d490*/  SHFL.IDX PT, R4, R0, 0x2, 0x181f ;  /* 0x00581f0000047f89 */ /* 0x000e7600000e0000 */
[----:B0-----:R-:W-:-:S05]  /*d4a0*/  @!P2 LEA R5, P3, R9, R5, 0x1 ;  /* 0x000000050905a211 */ /* 0x001fca00078608ff */
[----:B-1----:R-:W-:-:S05]  /*d4b0*/  @!P2 IMAD.X R4, RZ, RZ, R4, P3 ;  /* 0x000000ffff04a224 */ /* 0x002fca00018e0604 */
        /* <DEDUP_REMOVED lines=50> */
[----:B--2---:R1:W-:Y:S02]  /*d7e0*/  @!P2 LDGSTS.E.BYPASS.LTC128B.128 [R8+0x17400], desc[UR40][R4.64+0x80], !P1 ;  /* 0x174000800408afae */ /* 0x0043e4000c901d68 */
.L_x_9353:
        /* <DEDUP_REMOVED lines=11> */
.L_x_9239:
[----:B------:R-:W-:Y:S05]  /*d8a0*/  BSYNC B0 ;  /* 0x0000000000007941 */ /* 0x000fea0003800000 */
.L_x_9238:
[----:B012---:R-:W2:Y:S01]  /*d8b0*/  LDL R8, [R1+0x4] ;  /* 0x0000040001087983 */ /* 0x007ea20000100800 */
[----:B------:R-:W-:Y:S01]  /*d8c0*/  PLOP3.LUT P0, PT, PT, PT, PT, 0x80, 0x0 ;  /* 0x000000000000781c */ /* 0x000fe20003f0f070 */
[----:B------:R-:W-:Y:S01]  /*d8d0*/  NOP ;  /* 0x0000000000007918 */ /* 0x000fe20000000000 */
[----:B--2---:R-:W-:-:S11]  /*d8e0*/  VIADD R6, R8, 0x28800 ;  /* 0x0002880008067836 */ /* 0x004fd60000000000 */
.L_x_9240:
        /* <DEDUP_REMOVED lines=19> */
.L_x_9354:
[----:B------:R-:W-:Y:S05]  /*da20*/  BSYNC B0 ;  /* 0x0000000000007941 */ /* 0x000fea0003800000 */
.L_x_9241:
        /* <DEDUP_REMOVED lines=47> */
.L_x_9249:
[----:B------:R-:W2:Y:S01]  /*dd20*/  LDL R0, [R1+0x4] ;  /* 0x0000040001007983 */ /* 0x000ea20000100800 */
[----:B------:R-:W-:Y:S01]  /*dd30*/  BSSY B3, `(.L_x_9250) ;  /* 0x0000005000037945 */ /* 0x000fe20003800000 */
[----:B--2---:R-:W-:Y:S01]  /*dd40*/  IMAD R2, R8, 0x8, R0 ;  /* 0x0000000808027824 */ /* 0x004fe200078e0200 */
[----:B------:R-:W-:-:S04]  /*dd50*/  SHF.L.U32 R0, R12, 0x1f, RZ ;  /* 0x0000001f0c007819 */ /* 0x000fc800000006ff */
[----:B------:R-:W1:Y:S02]  /*dd60*/  SYNCS.PHASECHK.TRANS64.TRYWAIT P0, [R2+URZ+0x28840], R0 ;  /* 0x02884000020075a7 */ /* 0x000e64000800017f */
[----:B-1----:R-:W-:Y:S05]  /*dd70*/  @!P0 BRA `(.L_x_9251) ;  /* 0x0000004000708947 */ /* 0x002fea0003800000 */
.L_x_9355:
[----:B------:R-:W-:Y:S05]  /*dd80*/  BSYNC B3 ;  /* 0x0000000000037941 */ /* 0x000fea0003800000 */
.L_x_9250:
        /* <DEDUP_REMOVED lines=12> */
.L_x_9253:
[----:B------:R-:W-:Y:S05]  /*de50*/  BSYNC B3 ;  /* 0x0000000000037941 */ /* 0x000fea0003800000 */
.L_x_9252:
        /* <DEDUP_REMOVED lines=13> */
.L_x_9254:
        /* <DEDUP_REMOVED lines=16> */
.L_x_9255:
        /* <DEDUP_REMOVED lines=17> */
.L_x_9356:
[----:B------:R-:W-:Y:S05]  /*e140*/  BSYNC B3 ;  /* 0x0000000000037941 */ /* 0x000fea0003800000 */
.L_x_9256:
        /* <DEDUP_REMOVED lines=14> */
.L_x_9259:
[----:B------:R-:W-:Y:S05]  /*e230*/  BSYNC B3 ;  /* 0x0000000000037941 */ /* 0x000fea0003800000 */
.L_x_9258:
        /* <DEDUP_REMOVED lines=13> */
.L_x_9260:
        /* <DEDUP_REMOVED lines=16> */
.L_x_9261:
        /* <DEDUP_REMOVED lines=13> */
.L_x_9248:
[----:B------:R-:W-:Y:S05]  /*e4e0*/  BSYNC B1 ;  /* 0x0000000000017941 */ /* 0x000fea0003800000 */
.L_x_9247:
[----:B------:R-:W2:Y:S04]  /*e4f0*/  LDL.LU R0, [R1+0x2c] ;  /* 0x00002c0001007983 */ /* 0x000ea80000300800 */
[----:B------:R3:W-:Y:S04]  /*e500*/  STL [R1+0x8], R8 ;  /* 0x0000080801007387 */ /* 0x0007e80000100800 */
[----:B------:R3:W-:Y:S02]  /*e510*/  STL [R1+0x14], R12 ;  /* 0x0000140c01007387 */ /* 0x0007e40000100800 */
[----:B--23--:R-:W-:-:S07]  /*e520*/  VIADD R0, R0, 0xfffffffd ;  /* 0xfffffffd00007836 */ /* 0x00cfce0000000000 */
.L_x_9246:
[----:B------:R-:W-:Y:S05]  /*e530*/  BSYNC B2 ;  /* 0x0000000000027941 */ /* 0x000fea0003800000 */
.L_x_9245:
[----:B------:R-:W-:-:S13]  /*e540*/  ISETP.NE.AND P0, PT, R4, RZ, PT ;  /* 0x000000ff0400720c */ /* 0x000fda0003f05270 */
[----:B------:R-:W-:Y:S05]  /*e550*/  @!P0 BRA `(.L_x_9244) ;  /* 0x0000001400008947 */ /* 0x000fea0003800000 */
[----:B------:R2:W5:Y:S02]  /*e560*/  LDL R8, [R1] ;  /* 0x0000000001087983 */ /* 0x0005640000100800 */
.L_x_9292:
[----:B---3--:R-:W3:Y:S04]  /*e570*/  LDL R4, [R1+0x20] ;  /* 0x0000200001047983 */ /* 0x008ee80000100800 */
[----:B0-----:R-:W4:Y:S04]  /*e580*/  LDL R3, [R1+0x8] ;  /* 0x0000080001037983 */ /* 0x001f280000100800 */
[----:B--2---:R-:W2:Y:S01]  /*e590*/  LDL R2, [R1+0x14] ;  /* 0x0000140001027983 */ /* 0x004ea20000100800 */
[----:B------:R-:W-:Y:S05]  /*e5a0*/  YIELD ;  /* 0x0000000000007946 */ /* 0x000fea0003800000 */
[----:B------:R-:W-:Y:S01]  /*e5b0*/  BSSY B1, `(.L_x_9262) ;  /* 0x000009a000017945 */ /* 0x000fe20003800000 */
[----:B---3--:R-:W-:Y:S01]  /*e5c0*/  ISETP.NE.AND P1, PT, R4, RZ, PT ;  /* 0x000000ff0400720c */ /* 0x008fe20003f25270 */
        /* <DEDUP_REMOVED lines=12> */
[----:B-----5:R-:W0:Y:S01]  /*e690*/  LDC R8, c[0x0][0x43c] ;  /* 0x00010f00ff087b82 */ /* 0x020e220000000800 */
        /* <DEDUP_REMOVED lines=17> */
.L_x_9264:
[----:B------:R-:W2:Y:S01]  /*e7b0*/  LDL R2, [R1+0x4] ;  /* 0x0000040001027983 */ /* 0x000ea20000100800 */
[----:B------:R-:W-:Y:S01]  /*e7c0*/  BSSY B2, `(.L_x_9265) ;  /* 0x0000005000027945 */ /* 0x000fe20003800000 */
[----:B--2---:R-:W-:Y:S01]  /*e7d0*/  IMAD R3, R4, 0x8, R2 ;  /* 0x0000000804037824 */ /* 0x004fe200078e0202 */
[----:B------:R-:W-:-:S04]  /*e7e0*/  SHF.L.U32 R2, R5, 0x1f, RZ ;  /* 0x0000001f05027819 */ /* 0x000fc800000006ff */
[----:B------:R-:W2:Y:S02]  /*e7f0*/  SYNCS.PHASECHK.TRANS64.TRYWAIT P0, [R3+URZ+0x28840], R2 ;  /* 0x02884002030075a7 */ /* 0x000ea4000800017f */
[----:B--2---:R-:W-:Y:S05]  /*e800*/  @!P0 BRA `(.L_x_9266) ;  /* 0x0000003400f48947 */ /* 0x004fea0003800000 */
.L_x_9357:
[----:B------:R-:W-:Y:S05]  /*e810*/  BSYNC B2 ;  /* 0x0000000000027941 */ /* 0x000fea0003800000 */
.L_x_9265:
        /* <DEDUP_REMOVED lines=12> */
.L_x_9268:
[----:B------:R-:W-:Y:S05]  /*e8e0*/  BSYNC B2 ;  /* 0x0000000000027941 */ /* 0x000fea0003800000 */
.L_x_9267:
[----:B--2---:R-:W2:Y:S04]  /*e8f0*/  LDL R2, [R1+0x4] ;  /* 0x0000040001027983 */ /* 0x004ea80000100800 */
        /* <DEDUP_REMOVED lines=12> */
.L_x_9269:
        /* <DEDUP_REMOVED lines=16> */
.L_x_9270:
        /* <DEDUP_REMOVED lines=17> */
.L_x_9358:
[----:B------:R-:W-:Y:S05]  /*ebd0*/  BSYNC B2 ;  /* 0x0000000000027941 */ /* 0x000fea0003800000 */
.L_x_9271:
        /* <DEDUP_REMOVED lines=11> */
.L_x_9274:
[----:B------:R-:W-:Y:S05]  /*ec90*/  BSYNC B2 ;  /* 0x0000000000027941 */ /* 0x000fea0003800000 */
.L_x_9273:
[----:B------:R-:W2:Y:S04]  /*eca0*/  LDL R15, [R1+0x4] ;  /* 0x00000400010f7983 */ /* 0x000ea80000100800 */
        /* <DEDUP_REMOVED lines=13> */
.L_x_9275:
        /* <DEDUP_REMOVED lines=16> */
.L_x_9276:
        /* <DEDUP_REMOVED lines=13> */
.L_x_9263:
[----:B------:R-:W-:Y:S05]  /*ef50*/  BSYNC B1 ;  /* 0x0000000000017941 */ /* 0x000fea0003800000 */
.L_x_9262:
        /* <DEDUP_REMOVED lines=17> */
[----:B------:R-:W0:Y:S01]  /*f070*/  LDC R9, c[0x0][0x43c] ;  /* 0x00010f00ff097b82 */ /* 0x000e220000000800 */
[----:B------:R-:W-:Y:S02]  /*f080*/  ULDC.64 UR6, c[0x0][0x428] ;  /* 0x00010a0000067ab9 */ /* 0x000fe40000000a00 */
[----:B------:R-:W4:Y:S01]  /*f090*/  LDL R12, [R1+0x10] ;  /* 0x00001000010c7983 */ /* 0x000f220000100800 */
        /* <DEDUP_REMOVED lines=15> */
.L_x_9279:
[----:B------:R-:W3:Y:S01]  /*f190*/  LDL R2, [R1+0x4] ;  /* 0x0000040001027983 */ /* 0x000ee20000100800 */
[----:B------:R-:W-:Y:S01]  /*f1a0*/  SHF.L.U32 R3, R10, 0x1f, RZ ;  /* 0x0000001f0a037819 */ /* 0x000fe200000006ff */
[----:B------:R-:W-:Y:S01]  /*f1b0*/  BSSY B2, `(.L_x_9280) ;  /* 0x0000004000027945 */ /* 0x000fe20003800000 */
[----:B---3--:R-:W-:-:S04]  /*f1c0*/  IMAD R2, R11, 0x8, R2 ;  /* 0x000000080b027824 */ /* 0x008fc800078e0202 */
[----:B------:R-:W3:Y:S02]  /*f1d0*/  SYNCS.PHASECHK.TRANS64.TRYWAIT P0, [R2+URZ+0x28840], R3 ;  /* 0x02884003020075a7 */ /* 0x000ee4000800017f */
[----:B---3--:R-:W-:Y:S05]  /*f1e0*/  @!P0 BRA `(.L_x_9281) ;  /* 0x0000002c00a48947 */ /* 0x008fea0003800000 */
.L_x_9359:
[----:B------:R-:W-:Y:S05]  /*f1f0*/  BSYNC B2 ;  /* 0x0000000000027941 */ /* 0x000fea0003800000 */
.L_x_9280:
[----:B0-----:R-:W0:Y:S01]  /*f200*/  S2R R9, SR_TID.X ;  /* 0x0000000000097919 */ /* 0x001e220000002100 */
        /* <DEDUP_REMOVED lines=9> */
[----:B----4-:R-:W-:Y:S05]  /*f2a0*/  @!P0 BRA `(.L_x_9283) ;  /* 0x0000000000048947 */ /* 0x010fea0003800000 */
[----:B------:R-:W-:Y:S01]  /*f2b0*/  BPT.TRAP 0x1 ;  /* 0x000000040000795c */ /* 0x000fe20000300000 */
.L_x_9283:
[----:B------:R-:W-:Y:S05]  /*f2c0*/  BSYNC B2 ;  /* 0x0000000000027941 */ /* 0x000fea0003800000 */
.L_x_9282:
[----:B---3--:R-:W3:Y:S04]  /*f2d0*/  LDL R2, [R1+0x8] ;  /* 0x0000080001027983 */ /* 0x008ee80000100800 */
[----:B--2---:R-:W2:Y:S04]  /*f2e0*/  LDL R10, [R1+0x4] ;  /* 0x00000400010a7983 */ /* 0x004ea80000100800 */
        /* <DEDUP_REMOVED lines=13> */
.L_x_9284:
        /* <DEDUP_REMOVED lines=16> */
.L_x_9285:
        /* <DEDUP_REMOVED lines=15> */
.L_x_9360:
[----:B------:R-:W-:Y:S05]  /*f5b0*/  BSYNC B2 ;  /* 0x0000000000027941 */ /* 0x000fea0003800000 */
.L_x_9286:
        /* <DEDUP_REMOVED lines=11> */
.L_x_9289:
[----:B------:R-:W-:Y:S05]  /*f670*/  BSYNC B2 ;  /* 0x0000000000027941 */ /* 0x000fea0003800000 */
.L_x_9288:
[----:B------:R-:W2:Y:S04]  /*f680*/  LDL R9, [R1+0x4] ;  /* 0x0000040001097983 */ /* 0x000ea80000100800 */
        /* <DEDUP_REMOVED lines=12> */
.L_x_9290:
        /* <DEDUP_REMOVED lines=16> */
.L_x_9291:
        /* <DEDUP_REMOVED lines=13> */
.L_x_9278:
[----:B------:R-:W-:Y:S05]  /*f920*/  BSYNC B1 ;  /* 0x0000000000017941 */ /* 0x000fea0003800000 */
.L_x_9277:
[C---:B------:R-:W-:Y:S01]  /*f930*/  ISETP.GT.AND P0, PT, R0.reuse, 0x1, PT ;  /* 0x000000010000780c */ /* 0x040fe20003f04270 */
[----:B------:R-:W-:-:S12]  /*f940*/  VIADD R0, R0, 0xfffffffe ;  /* 0xfffffffe00007836 */ /* 0x000fd80000000000 */
[----:B------:R-:W-:Y:S05]  /*f950*/  @P0 BRA `(.L_x_9292) ;  /* 0xffffffec00040947 */ /* 0x000fea000383ffff */
.L_x_9244:
[----:B------:R-:W-:Y:S05]  /*f960*/  BSYNC B0 ;  /* 0x0000000000007941 */ /* 0x000fea0003800000 */
.L_x_9243:
[----:B------:R-:W0:Y:S01]  /*f970*/  S2R R2, SR_TID.X ;  /* 0x0000000000027919 */ /* 0x000e220000002100 */
[----:B------:R-:W-:Y:S01]  /*f980*/  BSSY B0, `(.L_x_9293) ;  /* 0x0000010000007945 */ /* 0x000fe20003800000 */
[----:B0-----:R-:W-:-:S04]  /*f990*/  LOP3.LUT R3, R2, 0x7f, RZ, 0xc0, !PT ;  /* 0x0000007f02037812 */ /* 0x001fc800078ec0ff */
[----:B------:R-:W-:-:S13]  /*f9a0*/  ISETP.NE.AND P0, PT, R3, RZ, PT ;  /* 0x000000ff0300720c */ /* 0x000fda0003f05270 */
[----:B------:R-:W-:Y:S05]  /*f9b0*/  @P0 BRA `(.L_x_9294) ;  /* 0x0000000000300947 */ /* 0x000fea0003800000 */
[----:B------:R-:W0:Y:S01]  /*f9c0*/  S2R R2, SR_LANEID ;  /* 0x0000000000027919 */ /* 0x000e220000000000 */
[----:B------:R-:W-:Y:S01]  /*f9d0*/  VOTEU.ANY UR4, UPT, PT ;  /* 0x0000000000047886 */ /* 0x000fe200038e0100 */
[----:B------:R-:W4:Y:S01]  /*f9e0*/  LDC.64 R4, c[0x0][0xc60] ;  /* 0x00031800ff047b82 */ /* 0x000f220000000a00 */
[----:B------:R-:W0:Y:S02]  /*f9f0*/  FLO.U32 R0, UR4 ;  /* 0x0000000400007d00 */ /* 0x000e2400080e0000 */
[----:B0-----:R-:W-:-:S06]  /*fa00*/  ISETP.EQ.U32.AND P0, PT, R0, R2, PT ;  /* 0x000000020000720c */ /* 0x001fcc0003f02070 */
[----:B------:R-:W4:Y:S07]  /*fa10*/  POPC R2, UR4 ;  /* 0x0000000400027d09 */ /* 0x000f2e0008000000 */
[----:B----4-:R-:W4:Y:S04]  /*fa20*/  @P0 ATOMG.E.ADD.STRONG.GPU PT, R2, desc[UR40][R4.64], R2 ;  /* 0x00000002040209a8 */ /* 0x010f2800081ee1e8 */
[----:B----4-:R0:W4:Y:S02]  /*fa30*/  SHFL.IDX PT, R2, R2, R0, 0x1f ;  /* 0x00001f0002027589 */ /* 0x01012400000e0000 */
[----:B0-----:R-:W0:Y:S02]  /*fa40*/  S2R R0, SR_LTMASK ;  /* 0x0000000000007919 */ /* 0x001e240000003900 */
[----:B0-----:R-:W-:-:S06]  /*fa50*/  LOP3.LUT R0, R0, UR4, RZ, 0xc0, !PT ;  /* 0x0000000400007c12 */ /* 0x001fcc000f8ec0ff */
[----:B------:R-:W4:Y:S02]  /*fa60*/  POPC R0, R0 ;  /* 0x0000000000007309 */ /* 0x000f240000000000 */
[----:B----4-:R-:W-:-:S07]  /*fa70*/  IADD3 R16, R2, UR36, R0 ;  /* 0x0000002402107c10 */ /* 0x010fce000fffe000 */
.L_x_9294:
[----:B------:R-:W-:Y:S05]  /*fa80*/  BSYNC B0 ;  /* 0x0000000000007941 */ /* 0x000fea0003800000 */
.L_x_9293:
        /* <DEDUP_REMOVED lines=11> */
[----:B------:R-:W0:Y:S02]  /*fb40*/  SYNCS.PHASECHK.TRANS64.TRYWAIT P0, [R0+URZ+0x28860], R2 ;  /* 0x02886002000075a7 */ /* 0x000e24000800017f */
[----:B0-----:R-:W-:Y:S05]  /*fb50*/  @!P0 BRA `(.L_x_9298) ;  /* 0x0000002400708947 */ /* 0x001fea0003800000 */
.L_x_9361:
[----:B------:R-:W-:Y:S05]  /*fb60*/  BSYNC B1 ;  /* 0x0000000000017941 */ /* 0x000fea0003800000 */
.L_x_9297:
[----:B------:R-:W-:Y:S04]  /*fb70*/  BSSY B1, `(.L_x_9299) ;  /* 0x0000009000017945 */ /* 0x000fe80003800000 */
[----:B------:R-:W-:Y:S05]  /*fb80*/  @P1 BRA `(.L_x_9300) ;  /* 0x00000000001c1947 */ /* 0x000fea0003800000 */
[----:B------:R-:W2:Y:S01]  /*fb90*/  S2R R3, SR_TID.X ;  /* 0x0000000000037919 */ /* 0x000ea20000002100 */
[----:B0-----:R-:W-:-:S04]  /*fba0*/  IMAD.MOV.U32 R2, RZ, RZ, 0x8000 ;  /* 0x00008000ff027424 */ /* 0x001fc800078e00ff */
[----:B------:R4:W-:Y:S01]  /*fbb0*/  SYNCS.ARRIVE.TRANS64 RZ, [R0+URZ+0x28850], R2 ;  /* 0x0288500200ff79a7 */ /* 0x0009e2000800003f */
[----:B--2---:R-:W-:-:S04]  /*fbc0*/  LOP3.LUT R3, R3, 0x1f, RZ, 0xc0, !PT ;  /* 0x0000001f03037812 */ /* 0x004fc800078ec0ff */
[----:B------:R-:W-:-:S13]  /*fbd0*/  ISETP.NE.AND P0, PT, R3, RZ, PT ;  /* 0x000000ff0300720c */ /* 0x000fda0003f05270 */
[----:B----4-:R-:W-:Y:S05]  /*fbe0*/  @!P0 BRA `(.L_x_9300) ;  /* 0x0000000000048947 */ /* 0x010fea0003800000 */
[----:B------:R-:W-:Y:S01]  /*fbf0*/  BPT.TRAP 0x1 ;  /* 0x000000040000795c */ /* 0x000fe20000300000 */
.L_x_9300:
[----:B------:R-:W-:Y:S05]  /*fc00*/  BSYNC B1 ;  /* 0x0000000000017941 */ /* 0x000fea0003800000 */
.L_x_9299:
[----:B------:R-:W2:Y:S04]  /*fc10*/  LDL.LU R5, [R1+0x18] ;  /* 0x0000180001057983 */ /* 0x000ea80000300800 */
[----:B------:R-:W2:Y:S04]  /*fc20*/  LDL.LU R3, [R1+0xc] ;  /* 0x00000c0001037983 */ /* 0x000ea80000300800 */
[----:B------:R-:W4:Y:S04]  /*fc30*/  LDL R4, [R1+0x4] ;  /* 0x0000040001047983 */ /* 0x000f280000100800 */
[----:B0-----:R-:W4:Y:S01]  /*fc40*/  LDL R2, [R1+0x8] ;  /* 0x0000080001027983 */ /* 0x001f220000100800 */
        /* <DEDUP_REMOVED lines=10> */
.L_x_9301:
        /* <DEDUP_REMOVED lines=16> */
.L_x_9302:
        /* <DEDUP_REMOVED lines=11> */
.L_x_9296:
[----:B------:R-:W-:Y:S05]  /*fea0*/  BSYNC B0 ;  /* 0x0000000000007941 */ /* 0x000fea0003800000 */
.L_x_9295:
[----:B------:R-:W4:Y:S04]  /*feb0*/  LDL.LU R5, [R1+0x8] ;  /* 0x0000080001057983 */ /* 0x000f280000300800 */
        /* <DEDUP_REMOVED lines=8> */
.L_x_9223:
[----:B------:R-:W-:Y:S05]  /*ff40*/  BSYNC B7 ;  /* 0x0000000000077941 */ /* 0x000fea0003800000 */
.L_x_9221:
[----:B----4-:R-:W4:Y:S02]  /*ff50*/  LDL R0, [R1+0x50] ;  /* 0x0000500001007983 */ /* 0x010f240000100800 */
[----:B----4-:R-:W-:-:S13]  /*ff60*/  ISETP.NE.AND P0, PT, R0, RZ, PT ;  /* 0x000000ff0000720c */ /* 0x010fda0003f05270 */
[----:B------:R-:W-:Y:S05]  /*ff70*/  @!P0 BRA `(.L_x_9303) ;  /* 0x0000000000288947 */ /* 0x000fea0003800000 */
[----:B------:R-:W-:Y:S05]  /*ff80*/  WARPSYNC.ALL ;  /* 0x0000000000007948 */ /* 0x000fea0003800000 */
[----:B------:R-:W4:Y:S08]  /*ff90*/  S2UR UR5, SR_CgaCtaId ;  /* 0x00000000000579c3 */ /* 0x000f300000008800 */
[----:B------:R-:W-:Y:S06]  /*ffa0*/  BAR.SYNC.DEFER_BLOCKING 0x5, 0x180 ;  /* 0x0146000000007b1d */ /* 0x000fec0000010000 */
[----:B------:R-:W-:-:S02]  /*ffb0*/  UMOV UR4, 0x400 ;  /* 0x0000040000047882 */ /* 0x000fc40000000000 */
[----:B----4-:R-:W-:-:S06]  /*ffc0*/  ULEA UR4, UR5, UR4, 0x18 ;  /* 0x0000000405047291 */ /* 0x010fcc000f8ec03f */
[----:B------:R-:W-:-:S05]  /*ffd0*/  IMAD.U32 R0, RZ, RZ, UR4 ;  /* 0x00000004ff007e24 */ /* 0x000fca000f8e00ff */
[----:B------:R4:W0:Y:S04]  /*ffe0*/  LDS.128 R16, [R0+0x288d0] ;  /* 0x0288d00000107984 */ /* 0x0008280000000c00 */
[----:B------:R4:W-:Y:S01]  /*fff0*/  STL [R1+0x4], R0 ;  /* 0x0000040001007387 */ /* 0x0009e20000100800 */
[----:B------:R-:W-:Y:S06]  /*10000*/  BAR.ARV 0x4, 0x180 ;  /* 0x0106000000007b1d */ /* 0x000fec0000002000 */
[----:B------:R-:W-:Y:S05]  /*10010*/  BRA `(.L_x_9304) ;  /* 0x0000000800d47947 */ /* 0x000fea0003800000 */
.L_x_9303:
[----:B------:R-:W4:Y:S01]  /*10020*/  S2R R0, SR_TID.X ;  /* 0x0000000000007919 */ /* 0x000f220000002100 */
[----:B------:R-:W-:Y:S01]  /*10030*/  UMOV UR4, 0xffffffff ;  /* 0xffffffff00047882 */ /* 0x000fe20000000000 */
[----:B----4-:R-:W-:-:S04]  /*10040*/  LOP3.LUT R4, R0, 0x1f, RZ, 0xc0, !PT ;  /* 0x0000001f00047812 */ /* 0x010fc800078ec0ff */
[----:B------:R-:W-:Y:S01]  /*10050*/  ISETP.NE.AND P0, PT, R4, 0x1f, PT ;  /* 0x0000001f0400780c */ /* 0x000fe20003f05270 */
[----:B------:R-:W-:-:S12]  /*10060*/  BRA.DIV UR4, `(.L_x_9305) ;  /* 0x0000002204407947 */ /* 0x000fd8000b800000 */
[----:B------:R-:W-:Y:S01]  /*10070*/  IMAD.IADD R5, R19, 0x1, R4 ;  /* 0x0000000113057824 */ /* 0x000fe200078e0204 */
[----:B------:R-:W-:-:S04]  /*10080*/  ULDC UR4, c[0x0][0xc3c] ;  /* 0x00030f0000047ab9 */ /* 0x000fc80000000800 */
[----:B------:R-:W-:-:S13]  /*10090*/  ISETP.GE.OR P1, PT, R5, UR4, !P0 ;  /* 0x0000000405007c0c */ /* 0x000fda000c726670 */
[----:B------:R-:W4:Y:S02]  /*100a0*/  @!P1 LDC.64 R2, c[0x0][0xc80] ;  /* 0x00032000ff029b82 */ /* 0x000f240000000a00 */
[----:B----4-:R-:W-:-:S06]  /*100b0*/  @!P1 IMAD.WIDE R2, R5, 0x4, R2 ;  /* 0x0000000405029825 */ /* 0x010fcc00078e0202 */
[----:B------:R4:W2:Y:S01]  /*100c0*/  @!P1 LDG.E R3, desc[UR40][R2.64] ;  /* 0x0000002802039981 */ /* 0x0008a2000c1e1900 */
[C---:B------:R-:W-:Y:S02]  /*100d0*/  ISETP.GE.U32.AND P2, PT, R4.reuse, 0x2, PT ;  /* 0x000000020400780c */ /* 0x040fe40003f46070 */
[C---:B------:R-:W-:Y:S01]  /*100e0*/  ISETP.GE.U32.AND P3, PT, R4.reuse, 0x4, PT ;  /* 0x000000040400780c */ /* 0x040fe20003f66070 */
[----:B------:R-:W-:Y:S01]  /*100f0*/  SHFL.IDX PT, R0, R16, RZ, 0x1f ;  /* 0x00001fff10007589 */ /* 0x000fe200000e0000 */
[C---:B------:R-:W-:Y:S02]  /*10100*/  ISETP.GE.U32.AND P4, PT, R4.reuse, 0x8, PT ;  /* 0x000000080400780c */ /* 0x040fe40003f86070 */
[C---:B------:R-:W-:Y:S01]  /*10110*/  ISETP.GE.U32.AND P5, PT, R4.reuse, 0x10, PT ;  /* 0x000000100400780c */ /* 0x040fe20003fa6070 */
[----:B----4-:R-:W-:Y:S02]  /*10120*/  IMAD.MOV.U32 R2, RZ, RZ, RZ ;  /* 0x000000ffff027224 */ /* 0x010fe400078e00ff */
[----:B--2---:R-:W-:Y:S01]  /*10130*/  @!P1 IMAD.MOV.U32 R2, RZ, RZ, R3 ;  /* 0x000000ffff029224 */ /* 0x004fe200078e0003 */
        /* <DEDUP_REMOVED lines=18> */
.L_x_9371:
[----:B------:R-:W-:Y:S02]  /*10260*/  ULDC UR4, c[0x0][0xc38] ;  /* 0x00030e0000047ab9 */ /* 0x000fe40000000800 */
[----:B------:R-:W-:-:S04]  /*10270*/  IMAD.U32 R4, RZ, RZ, UR4 ;  /* 0x00000004ff047e24 */ /* 0x000fc8000f8e00ff */
[----:B----4-:R-:W-:-:S04]  /*10280*/  IMAD R16, R14, R4, RZ ;  /* 0x000000040e107224 */ /* 0x010fc800078e02ff */
[----:B------:R-:W-:-:S05]  /*10290*/  IMAD.IADD R5, R5, 0x1, R16 ;  /* 0x0000000105057824 */ /* 0x000fca00078e0210 */
[----:B------:R-:W-:-:S13]  /*102a0*/  ISETP.GT.AND P6, PT, R5, R0, PT ;  /* 0x000000000500720c */ /* 0x000fda0003fc4270 */
[----:B------:R-:W-:Y:S05]  /*102b0*/  @P6 BRA `(.L_x_9306) ;  /* 0x00000000009c6947 */ /* 0x000fea0003800000 */
.L_x_9311:
[----:B------:R-:W4:Y:S01]  /*102c0*/  LDC R2, c[0x0][0xc3c] ;  /* 0x00030f00ff027b82 */ /* 0x000f220000000800 */
[----:B------:R-:W-:-:S05]  /*102d0*/  VIADD R19, R19, 0x1f ;  /* 0x0000001f13137836 */ /* 0x000fca0000000000 */
[----:B----4-:R-:W-:-:S13]  /*102e0*/  ISETP.GE.AND P6, PT, R19, R2, PT ;  /* 0x000000021300720c */ /* 0x010fda0003fc6270 */
[----:B------:R-:W-:Y:S05]  /*102f0*/  @P6 BRA `(.L_x_9307) ;  /* 0x0000000400d06947 */ /* 0x000fea0003800000 */
[----:B--2---:R-:W2:Y:S01]  /*10300*/  S2R R3, SR_TID.X ;  /* 0x0000000000037919 */ /* 0x004ea20000002100 */
[----:B------:R-:W-:Y:S01]  /*10310*/  BSSY B0, `(.L_x_9308) ;  /* 0x0000009000007945 */ /* 0x000fe20003800000 */
[----:B--2---:R-:W-:-:S05]  /*10320*/  LOP3.LUT R3, R3, 0x1f, RZ, 0xc0, !PT ;  /* 0x0000001f03037812 */ /* 0x004fca00078ec0ff */
[----:B---3--:R-:W-:-:S05]  /*10330*/  IMAD.IADD R7, R19, 0x1, R3 ;  /* 0x0000000113077824 */ /* 0x008fca00078e0203 */
[----:B------:R-:W-:Y:S01]  /*10340*/  ISETP.GE.OR P6, PT, R7, R2, !P0 ;  /* 0x000000020700720c */ /* 0x000fe200047c6670 */
[----:B------:R-:W-:-:S12]  /*10350*/  IMAD.MOV.U32 R2, RZ, RZ, RZ ;  /* 0x000000ffff027224 */ /* 0x000fd800078e00ff */
[----:B------:R-:W-:Y:S05]  /*10360*/  @P6 BRA `(.L_x_9309) ;  /* 0x00000000000c6947 */ /* 0x000fea0003800000 */
[----:B------:R-:W2:Y:S02]  /*10370*/  LDC.64 R2, c[0x0][0xc80] ;  /* 0x00032000ff027b82 */ /* 0x000ea40000000a00 */
[----:B--2---:R-:W-:-:S06]  /*10380*/  IMAD.WIDE R2, R7, 0x4, R2 ;  /* 0x0000000407027825 */ /* 0x004fcc00078e0202 */
[----:B------:R2:W5:Y:S02]  /*10390*/  LDG.E R2, desc[UR40][R2.64] ;  /* 0x0000002802027981 */ /* 0x000564000c1e1900 */
.L_x_9309:
[----:B------:R-:W-:Y:S05]  /*103a0*/  BSYNC B0 ;  /* 0x0000000000007941 */ /* 0x000fea0003800000 */
.L_x_9308:
[----:B------:R-:W-:-:S03]  /*103b0*/  UMOV UR4, 0xffffffff ;  /* 0xffffffff00047882 */ /* 0x000fc60000000000 */
[----:B------:R-:W-:Y:S05]  /*103c0*/  BRA.DIV UR4, `(.L_x_9310) ;  /* 0x00000022048c7947 */ /* 0x000fea000b800000 */
[----:B-----5:R-:W2:Y:S02]  /*103d0*/  SHFL.UP PT, R14, R2, 0x1, RZ ;  /* 0x04200000020e7989 */ /* 0x020ea400000e00ff */
        /* <DEDUP_REMOVED lines=15> */
.L_x_9379:
[----:B------:R-:W-:Y:S02]  /*104d0*/  ULDC UR4, c[0x0][0xc38] ;  /* 0x00030e0000047ab9 */ /* 0x000fe40000000800 */
[----:B------:R-:W-:-:S04]  /*104e0*/  IMAD.U32 R4, RZ, RZ, UR4 ;  /* 0x00000004ff047e24 */ /* 0x000fc8000f8e00ff */
[----:B---3--:R-:W-:-:S04]  /*104f0*/  IMAD R16, R14, R4, RZ ;  /* 0x000000040e107224 */ /* 0x008fc800078e02ff */
[----:B------:R-:W-:-:S05]  /*10500*/  IMAD.IADD R5, R16, 0x1, R5 ;  /* 0x0000000110057824 */ /* 0x000fca00078e0205 */
[----:B------:R-:W-:-:S13]  /*10510*/  ISETP.GT.AND P6, PT, R5, R0, PT ;  /* 0x000000000500720c */ /* 0x000fda0003fc4270 */
[----:B------:R-:W-:Y:S05]  /*10520*/  @!P6 BRA `(.L_x_9311) ;  /* 0xfffffffc0064e947 */ /* 0x000fea000383ffff */
.L_x_9306:
        /* <DEDUP_REMOVED lines=8> */
.L_x_9383:
[----:B------:R-:W-:Y:S01]  /*105b0*/  ISETP.NE.AND P0, PT, R5, RZ, PT ;  /* 0x000000ff0500720c */ /* 0x000fe20003f05270 */
[----:B------:R-:W-:-:S12]  /*105c0*/  IMAD.MOV.U32 R5, RZ, RZ, RZ ;  /* 0x000000ffff057224 */ /* 0x000fd800078e00ff */
[----:B------:R-:W-:Y:S05]  /*105d0*/  @!P0 BRA `(.L_x_9313) ;  /* 0x0000000000108947 */ /* 0x000fea0003800000 */
[----:B------:R-:W-:Y:S01]  /*105e0*/  UMOV UR4, 0xffffffff ;  /* 0xffffffff00047882 */ /* 0x000fe20000000000 */
[----:B------:R-:W-:Y:S02]  /*105f0*/  VIADD R12, R6, 0xffffffff ;  /* 0xffffffff060c7836 */ /* 0x000fe40000000000 */
[----:B------:R-:W-:Y:S05]  /*10600*/  BRA.DIV UR4, `(.L_x_9314) ;  /* 0x0000002604047947 */ /* 0x000fea000b800000 */
[----:B------:R0:W0:Y:S02]  /*10610*/  SHFL.IDX PT, R5, R3, R12, 0x1f ;  /* 0x00001f0c03057589 */ /* 0x00002400000e0000 */
.L_x_9313:
[----:B0-2-4-:R-:W0:Y:S01]  /*10620*/  LDC.64 R2, c[0x0][0xc90] ;  /* 0x00032400ff027b82 */ /* 0x015e220000000a00 */
[----:B------:R-:W-:-:S04]  /*10630*/  IMAD.IADD R19, R6, 0x1, R19 ;  /* 0x0000000106137824 */ /* 0x000fc800078e0213 */
[----:B0-----:R-:W-:-:S05]  /*10640*/  IMAD.WIDE R2, R19, 0x4, R2 ;  /* 0x0000000413027825 */ /* 0x001fca00078e0202 */
[----:B---3--:R-:W2:Y:S01]  /*10650*/  LDG.E R7, desc[UR40][R2.64] ;  /* 0x0000002802077981 */ /* 0x008ea2000c1e1900 */
        /* <DEDUP_REMOVED lines=62> */
.L_x_9307:
[----:B------:R-:W-:Y:S01]  /*10a40*/  UMOV UR4, URZ ;  /* 0x0000003f00047c82 */ /* 0x000fe20008000000 */
[----:B------:R-:W-:Y:S01]  /*10a50*/  UMOV UR5, URZ ;  /* 0x0000003f00057c82 */ /* 0x000fe20008000000 */
[----:B------:R-:W-:Y:S01]  /*10a60*/  ULDC UR6, c[0x0][0xc3c] ;  /* 0x00030f0000067ab9 */ /* 0x000fe20000000800 */
[----:B------:R-:W-:Y:S02]  /*10a70*/  IMAD.MOV.U32 R16, RZ, RZ, R0 ;  /* 0x000000ffff107224 */ /* 0x000fe400078e0000 */
[----:B------:R-:W-:Y:S02]  /*10a80*/  IMAD.U32 R17, RZ, RZ, UR4 ;  /* 0x00000004ff117e24 */ /* 0x000fe4000f8e00ff */
[----:B------:R-:W-:Y:S02]  /*10a90*/  IMAD.U32 R18, RZ, RZ, UR5 ;  /* 0x00000005ff127e24 */ /* 0x000fe4000f8e00ff */
[----:B------:R-:W-:-:S07]  /*10aa0*/  IMAD.U32 R19, RZ, RZ, UR6 ;  /* 0x00000006ff137e24 */ /* 0x000fce000f8e00ff */
.L_x_9315:
[----:B------:R4:W3:Y:S01]  /*10ab0*/  LDL R2, [R1+0x4] ;  /* 0x0000040001027983 */ /* 0x0008e20000100800 */
[----:B------:R-:W0:Y:S01]  /*10ac0*/  S2R R0, SR_TID.X ;  /* 0x0000000000007919 */ /* 0x000e220000002100 */
[----:B------:R-:W-:Y:S05]  /*10ad0*/  WARPSYNC.ALL ;  /* 0x0000000000007948 */ /* 0x000fea0003800000 */
[----:B0-----:R-:W-:Y:S01]  /*10ae0*/  LOP3.LUT R0, R0, 0x1f, RZ, 0xc0, !PT ;  /* 0x0000001f00007812 */ /* 0x001fe200078ec0ff */
[----:B------:R-:W-:Y:S03]  /*10af0*/  BAR.SYNC.DEFER_BLOCKING 0x4, 0x180 ;  /* 0x0106000000007b1d */ /* 0x000fe60000010000 */
[----:B------:R-:W-:-:S13]  /*10b00*/  ISETP.NE.AND P0, PT, R0, RZ, PT ;  /* 0x000000ff0000720c */ /* 0x000fda0003f05270 */
[----:B--2---:R-:W3:Y:S01]  /*10b10*/  @!P0 S2R R3, SR_CgaCtaId ;  /* 0x0000000000038919 */ /* 0x004ee20000008800 */
[----:B------:R-:W-:-:S04]  /*10b20*/  @!P0 MOV R0, 0x400 ;  /* 0x0000040000008802 */ /* 0x000fc80000000f00 */
[----:B---3--:R-:W-:-:S05]  /*10b30*/  @!P0 LEA R2, R3, R0, 0x18 ;  /* 0x0000000003028211 */ /* 0x008fca00078ec0ff */
[----:B------:R4:W-:Y:S04]  /*10b40*/  @!P0 STS.128 [R2+0x288d0], R16 ;  /* 0x0288d01002008388 */ /* 0x0009e80000000c00 */
[----:B------:R4:W-:Y:S01]  /*10b50*/  @!P0 STL [R1+0x4], R2 ;  /* 0x0000040201008387 */ /* 0x0009e20000100800 */
[----:B------:R-:W-:Y:S06]  /*10b60*/  BAR.ARV 0x5, 0x180 ;  /* 0x0146000000007b1d */ /* 0x000fec0000002000 */
.L_x_9304:
[----:B------:R-:W-:Y:S02]  /*10b70*/  ULDC UR4, c[0x0][0xc3c] ;  /* 0x00030f0000047ab9 */ /* 0x000fe40000000800 */
[----:B0-----:R-:W-:-:S13]  /*10b80*/  ISETP.GE.AND P0, PT, R19, UR4, PT ;  /* 0x0000000413007c0c */ /* 0x001fda000bf06270 */
[----:B------:R-:W-:Y:S05]  /*10b90*/  @!P0 BRA `(.L_x_9316) ;  /* 0xffffffac00c88947 */ /* 0x000fea000383ffff */
[----:B------:R-:W-:Y:S05]  /*10ba0*/  BSYNC B8 ;  /* 0x0000000000087941 */ /* 0x000fea0003800000 */
.L_x_9217:
        /* <DEDUP_REMOVED lines=12> */
.L_x_9386:
[----:B------:R-:W-:Y:S05]  /*10c70*/  BSYNC B0 ;  /* 0x0000000000007941 */ /* 0x000fea0003800000 */
.L_x_9317:
[----:B------:R-:W-:-:S03]  /*10c80*/  UMOV UR4, 0xffffffff ;  /* 0xffffffff00047882 */ /* 0x000fc60000000000 */
[----:B------:R-:W-:Y:S05]  /*10c90*/  BRA.DIV UR4, `(.L_x_9319) ;  /* 0x0000001e049c7947 */ /* 0x000fea000b800000 */
[----:B------:R-:W4:Y:S02]  /*10ca0*/  S2R R2, SR_TID.X ;  /* 0x0000000000027919 */ /* 0x000f240000002100 */
[----:B----4-:R-:W-:-:S04]  /*10cb0*/  SHF.R.U32.HI R2, RZ, 0x5, R2 ;  /* 0x00000005ff027819 */ /* 0x010fc80000011602 */
[----:B------:R-:W-:-:S05]  /*10cc0*/  LOP3.LUT R2, R2, 0x3, RZ, 0xc0, !PT ;  /* 0x0000000302027812 */ /* 0x000fca00078ec0ff */
[----:B------:R4:W0:Y:S02]  /*10cd0*/  SHFL.IDX PT, R14, R2, RZ, 0x1f ;  /* 0x00001fff020e7589 */ /* 0x00082400000e0000 */
.L_x_9389:
[----:B0-----:R-:W-:Y:S01]  /*10ce0*/  ISETP.NE.AND P0, PT, R14, RZ, PT ;  /* 0x000000ff0e00720c */ /* 0x001fe20003f05270 */
[----:B------:R-:W-:-:S12]  /*10cf0*/  BSSY B0, `(.L_x_9320) ;  /* 0x0000027000007945 */ /* 0x000fd80003800000 */
[----:B------:R-:W-:Y:S05]  /*10d00*/  @P0 BRA `(.L_x_9321) ;  /* 0x0000000000940947 */ /* 0x000fea0003800000 */
[----:B------:R-:W-:-:S03]  /*10d10*/  UMOV UR4, 0xffffffff ;  /* 0xffffffff00047882 */ /* 0x000fc60000000000 */
[----:B------:R-:W-:Y:S05]  /*10d20*/  BRA.DIV UR4, `(.L_x_9322) ;  /* 0x0000001e04ac7947 */ /* 0x000fea000b800000 */
[----:B------:R-:W-:-:S13]  /*10d30*/  ELECT P6, URZ, PT ;  /* 0x00000000003f782f */ /* 0x000fda00038c0000 */
.L_x_9392:
[----:B------:R-:W-:Y:S05]  /*10d40*/  @!P6 BRA `(.L_x_9321) ;  /* 0x000000000084e947 */ /* 0x000fea0003800000 */
[----:B----4-:R-:W4:Y:S02]  /*10d50*/  LDL.LU R2, [R1+0x54] ;  /* 0x0000540001027983 */ /* 0x010f240000300800 */
[----:B----4-:R-:W-:-:S04]  /*10d60*/  LOP3.LUT R2, R2, 0x2, RZ, 0xfc, !PT ;  /* 0x0000000202027812 */ /* 0x010fc800078efcff */
[----:B------:R-:W-:-:S13]  /*10d70*/  ISETP.NE.AND P2, PT, R2, 0x3, PT ;  /* 0x000000030200780c */ /* 0x000fda0003f45270 */
[----:B------:R-:W-:Y:S05]  /*10d80*/  @!P2 BRA `(.L_x_9323) ;  /* 0x000000000004a947 */ /* 0x000fea0003800000 */
[----:B------:R-:W-:Y:S01]  /*10d90*/  BPT.TRAP 0x1 ;  /* 0x000000040000795c */ /* 0x000fe20000300000 */
.L_x_9323:
[----:B------:R-:W4:Y:S04]  /*10da0*/  LDL R3, [R1+0x8] ;  /* 0x0000080001037983 */ /* 0x000f280000100800 */
[----:B--23--:R-:W2:Y:S01]  /*10db0*/  LDL.LU R7, [R1+0x14] ;  /* 0x0000140001077983 */ /* 0x00cea20000300800 */
[----:B------:R-:W-:-:S04]  /*10dc0*/  VIADD R2, R0, 0x28840 ;  /* 0x0002884000027836 */ /* 0x000fc80000000000 */
[C---:B----4-:R-:W-:Y:S02]  /*10dd0*/  IMAD R6, R3.reuse, 0x8, R2 ;  /* 0x0000000803067824 */ /* 0x050fe400078e0202 */
        /* <DEDUP_REMOVED lines=10> */
.L_x_9393:
[----:B------:R-:W2:Y:S02]  /*10e80*/  SYNCS.PHASECHK.TRANS64.TRYWAIT P0, [R7+URZ], R2 ;  /* 0x00000002070075a7 */ /* 0x000ea4000800017f */
[----:B--2---:R-:W-:Y:S05]  /*10e90*/  @!P0 BRA `(.L_x_9325) ;  /* 0x0000001c00848947 */ /* 0x004fea0003800000 */
.L_x_9394:
[----:B------:R-:W-:Y:S05]  /*10ea0*/  @!P2 BRA `(.L_x_9326) ;  /* 0x000000000004a947 */ /* 0x000fea0003800000 */
[----:B------:R-:W-:Y:S01]  /*10eb0*/  BPT.TRAP 0x1 ;  /* 0x000000040000795c */ /* 0x000fe20000300000 */
.L_x_9326:
[----:B------:R-:W3:Y:S01]  /*10ec0*/  LDL.LU R4, [R1+0x8] ;  /* 0x0000080001047983 */ /* 0x000ee20000300800 */
[----:B------:R-:W-:-:S04]  /*10ed0*/  VIADD R0, R0, 0x28860 ;  /* 0x0002886000007836 */ /* 0x000fc80000000000 */
[----:B---3--:R-:W-:-:S04]  /*10ee0*/  IMAD R4, R4, 0x8, R0 ;  /* 0x0000000804047824 */ /* 0x008fc800078e0200 */
[----:B------:R-:W3:Y:S02]  /*10ef0*/  SYNCS.PHASECHK.TRANS64.TRYWAIT P0, [R4+URZ], R5 ;  /* 0x00000005040075a7 */ /* 0x000ee4000800017f */
[----:B---3--:R-:W-:Y:S05]  /*10f00*/  @!P0 BRA `(.L_x_9327) ;  /* 0x0000001c007c8947 */ /* 0x008fea0003800000 */
.L_x_9395:
[----:B------:R-:W-:-:S07]  /*10f10*/  IMAD R3, R3, 0x8, R0 ;  /* 0x0000000803037824 */ /* 0x000fce00078e0200 */
.L_x_9328:
[----:B----4-:R4:W0:Y:S02]  /*10f20*/  SYNCS.PHASECHK.TRANS64.TRYWAIT P0, [R3+URZ], R2 ;  /* 0x00000002030075a7 */ /* 0x010824000800017f */
[----:B0-----:R-:W-:Y:S05]  /*10f30*/  @!P0 NANOSLEEP.SYNCS 0x989680 ;  /* 0x009896800000895d */ /* 0x001fea0003900000 */
[----:B------:R-:W0:Y:S02]  /*10f40*/  @!P0 SYNCS.PHASECHK.TRANS64 P0, [R3+URZ], R2 ;  /* 0x00000002030085a7 */ /* 0x000e24000800007f */
[----:B0-----:R-:W-:Y:S05]  /*10f50*/  @!P0 BRA `(.L_x_9328) ;  /* 0xfffffffc00f08947 */ /* 0x001fea000383ffff */
.L_x_9321:
[----:B------:R-:W-:Y:S05]  /*10f60*/  BSYNC B0 ;  /* 0x0000000000007941 */ /* 0x000fea0003800000 */
.L_x_9320:
[----:B------:R-:W-:Y:S05]  /*10f70*/  EXIT ;  /* 0x000000000000794d */ /* 0x000fea0003800000 */
.L_x_9159:
[----:B0-----:R-:W-:-:S04]  /*10f80*/  IMAD.U32 R3, RZ, RZ, UR38 ;  /* 0x00000026ff037e24 */ /* 0x001fc8000f8e00ff */
[----:B------:R0:W1:Y:S03]  /*10f90*/  SYNCS.PHASECHK.TRANS64.TRYWAIT P1, [R3+URZ+0x28800], R0 ;  /* 0x02880000030075a7 */ /* 0x000066000802017f */
[----:B-1----:R-:W-:Y:S05]  /*10fa0*/  @!P1 NANOSLEEP.SYNCS 0x989680 ;  /* 0x009896800000995d */ /* 0x002fea0003900000 */
[----:B------:R-:W1:Y:S02]  /*10fb0*/  @!P1 SYNCS.PHASECHK.TRANS64 P1, [R3+URZ+0x28800], R0 ;  /* 0x02880000030095a7 */ /* 0x000e64000802007f */
[----:B-1----:R-:W-:Y:S05]  /*10fc0*/  @!P1 BRA `(.L_x_9159) ;  /* 0xfffffffc00ec9947 */ /* 0x002fea000383ffff */
[----:B------:R-:W-:Y:S05]  /*10fd0*/  BRA `(.L_x_9329) ;  /* 0xffffff0400d87947 */ /* 0x000fea000383ffff */
.L_x_9163:
[----:B-1----:R1:W2:Y:S02]  /*10fe0*/  SYNCS.PHASECHK.TRANS64.TRYWAIT P2, [R3+URZ+0x28830], R0 ;  /* 0x02883000030075a7 */ /* 0x0022a4000804017f */
[----:B--2---:R-:W-:Y:S05]  /*10ff0*/  @!P2 NANOSLEEP.SYNCS 0x989680 ;  /* 0x009896800000a95d */ /* 0x004fea0003900000 */
[----:B------:R-:W2:Y:S02]  /*11000*/  @!P2 SYNCS.PHASECHK.TRANS64 P2, [R3+URZ+0x28830], R0 ;  /* 0x028830000300a5a7 */ /* 0x000ea4000804007f */
[----:B--2---:R-:W-:Y:S05]  /*11010*/  @!P2 BRA `(.L_x_9163) ;  /* 0xfffffffc00f0a947 */ /* 0x004fea000383ffff */
[----:B------:R-:W-:Y:S05]  /*11020*/  BRA `(.L_x_9162) ;  /* 0xffffff0400fc7947 */ /* 0x000fea000383ffff */
.L_x_9168:
[----:B-1----:R-:W-:-:S04]  /*11030*/  IMAD.U32 R5, RZ, RZ, UR6 ;  /* 0x00000006ff057e24 */ /* 0x002fc8000f8e00ff */
[----:B------:R1:W2:Y:S03]  /*11040*/  SYNCS.PHASECHK.TRANS64.TRYWAIT P3, [R5+URZ+0x28830], R0 ;  /* 0x02883000050075a7 */ /* 0x0002a6000806017f */
[----:B--2---:R-:W-:Y:S05]  /*11050*/  @!P3 NANOSLEEP.SYNCS 0x989680 ;  /* 0x009896800000b95d */ /* 0x004fea0003900000 */
[----:B------:R-:W2:Y:S02]  /*11060*/  @!P3 SYNCS.PHASECHK.TRANS64 P3, [R5+URZ+0x28830], R0 ;  /* 0x028830000500b5a7 */ /* 0x000ea4000806007f */
[----:B--2---:R-:W-:Y:S05]  /*11070*/  @!P3 BRA `(.L_x_9168) ;  /* 0xfffffffc00ecb947 */ /* 0x004fea000383ffff */
[----:B------:R-:W-:Y:S05]  /*11080*/  BRA `(.L_x_9165) ;  /* 0xffffff2800ec7947 */ /* 0x000fea000383ffff */
.L_x_9172:
[----:B-1----:R-:W-:-:S04]  /*11090*/  IMAD.U32 R5, RZ, RZ, UR6 ;  /* 0x00000006ff057e24 */ /* 0x002fc8000f8e00ff */
[----:B------:R1:W2:Y:S03]  /*110a0*/  SYNCS.PHASECHK.TRANS64.TRYWAIT P3, [R5+URZ+0x28850], R0 ;  /* 0x02885000050075a7 */ /* 0x0002a6000806017f */
[----:B--2---:R-:W-:Y:S05]  /*110b0*/  @!P3 NANOSLEEP.SYNCS 0x989680 ;  /* 0x009896800000b95d */ /* 0x004fea0003900000 */
[----:B------:R-:W2:Y:S02]  /*110c0*/  @!P3 SYNCS.PHASECHK.TRANS64 P3, [R5+URZ+0x28850], R0 ;  /* 0x028850000500b5a7 */ /* 0x000ea4000806007f */
[----:B--2---:R-:W-:Y:S05]  /*110d0*/  @!P3 BRA `(.L_x_9172) ;  /* 0xfffffffc00ecb947 */ /* 0x004fea000383ffff */
[----:B------:R-:W-:Y:S05]  /*110e0*/  BRA `(.L_x_9169) ;  /* 0xffffff2c00b47947 */ /* 0x000fea000383ffff */
.L_x_9178:
[----:B-1----:R-:W-:-:S04]  /*110f0*/  IMAD.U32 R5, RZ, RZ, UR6 ;  /* 0x00000006ff057e24 */ /* 0x002fc8000f8e00ff */
[----:B------:R1:W2:Y:S03]  /*11100*/  SYNCS.PHASECHK.TRANS64.TRYWAIT P2, [R5+URZ+0x28830], R0 ;  /* 0x02883000050075a7 */ /* 0x0002a6000804017f */
[----:B--2---:R-:W-:Y:S05]  /*11110*/  @!P2 NANOSLEEP.SYNCS 0x989680 ;  /* 0x009896800000a95d */ /* 0x004fea0003900000 */
[----:B------:R-:W2:Y:S02]  /*11120*/  @!P2 SYNCS.PHASECHK.TRANS64 P2, [R5+URZ+0x28830], R0 ;  /* 0x028830000500a5a7 */ /* 0x000ea4000804007f */
[----:B--2---:R-:W-:Y:S05]  /*11130*/  @!P2 BRA `(.L_x_9178) ;  /* 0xfffffffc00eca947 */ /* 0x004fea000383ffff */
[----:B------:R-:W-:Y:S05]  /*11140*/  BRA `(.L_x_9175) ;  /* 0xffffff5400107947 */ /* 0x000fea000383ffff */
.L_x_9182:
[----:B-1----:R-:W-:-:S04]  /*11150*/  IMAD.U32 R5, RZ, RZ, UR6 ;  /* 0x00000006ff057e24 */ /* 0x002fc8000f8e00ff */
[----:B------:R1:W2:Y:S03]  /*11160*/  SYNCS.PHASECHK.TRANS64.TRYWAIT P2, [R5+URZ+0x28850], R0 ;  /* 0x02885000050075a7 */ /* 0x0002a6000804017f */
[----:B--2---:R-:W-:Y:S05]  /*11170*/  @!P2 NANOSLEEP.SYNCS 0x989680 ;  /* 0x009896800000a95d */ /* 0x004fea0003900000 */
[----:B------:R-:W2:Y:S02]  /*11180*/  @!P2 SYNCS.PHASECHK.TRANS64 P2, [R5+URZ+0x28850], R0 ;  /* 0x028850000500a5a7 */ /* 0x000ea4000804007f */
[----:B--2---:R-:W-:Y:S05]  /*11190*/  @!P2 BRA `(.L_x_9182) ;  /* 0xfffffffc00eca947 */ /* 0x004fea000383ffff */
[----:B------:R-:W-:Y:S05]  /*111a0*/  BRA `(.L_x_9179) ;  /* 0xffffff5400d87947 */ /* 0x000fea000383ffff */
.L_x_9187:
[----:B-1----:R-:W-:-:S04]  /*111b0*/  IMAD.U32 R9, RZ, RZ, UR5 ;  /* 0x00000005ff097e24 */ /* 0x002fc8000f8e00ff */
[----:B------:R1:W2:Y:S03]  /*111c0*/  SYNCS.PHASECHK.TRANS64.TRYWAIT P0, [R9+URZ+0x28850], R6 ;  /* 0x02885006090075a7 */ /* 0x0002a6000800017f */
[----:B--2---:R-:W-:Y:S05]  /*111d0*/  @!P0 NANOSLEEP.SYNCS 0x989680 ;  /* 0x009896800000895d */ /* 0x004fea0003900000 */
[----:B------:R-:W2:Y:S02]  /*111e0*/  @!P0 SYNCS.PHASECHK.TRANS64 P0, [R9+URZ+0x28850], R6 ;  /* 0x02885006090085a7 */ /* 0x000ea4000800007f */
[----:B--2---:R-:W-:Y:S05]  /*111f0*/  @!P0 BRA `(.L_x_9187) ;  /* 0xfffffffc00ec8947 */ /* 0x004fea000383ffff */
[----:B------:R-:W-:Y:S05]  /*11200*/  BRA `(.L_x_9186) ;  /* 0xffffff7000b87947 */ /* 0x000fea000383ffff */
.L_x_9229:
        /* <DEDUP_REMOVED lines=11> */
.L_x_9331:
[----:B------:R-:W-:Y:S05]  /*112c0*/  BSYNC B0 ;  /* 0x0000000000007941 */ /* 0x000fea0003800000 */
.L_x_9330:
[----:B------:R-:W-:Y:S05]  /*112d0*/  BRA `(.L_x_9332) ;  /* 0xffffffb4000c7947 */ /* 0x000fea000383ffff */
.L_x_9231:
[----:B------:R-:W-:Y:S01]  /*112e0*/  BSSY B0, `(.L_x_9333) ;  /* 0x0000006000007945 */ /* 0x000fe20003800000 */
[----:B------:R-:W-:-:S07]  /*112f0*/  IMAD.MOV.U32 R15, RZ, RZ, -0x1 ;  /* 0xffffffffff0f7424 */ /* 0x000fce00078e00ff */
[----:B0123--:R-:W-:Y:S05]  /*11300*/  WARPSYNC.COLLECTIVE R15, `(.L_x_9334) ;  /* 0x000000000f0c7348 */ /* 0x00ffea0003c00000 */
[----:B------:R-:W-:Y:S02]  /*11310*/  ELECT P6, UR62, PT ;  /* 0x00000000003e782f */ /* 0x000fe400038c0000 */
[----:B------:R-:W-:Y:S01]  /*11320*/  MOV R14, UR62 ;  /* 0x0000003e000e7c02 */ /* 0x000fe20008000f00 */
[----:B0123--:R-:W-:Y:S10]  /*11330*/  ENDCOLLECTIVE ;  /* 0x000000000000791b */ /* 0x00fff40003800000 */
.L_x_9334:
[----:B------:R-:W-:Y:S05]  /*11340*/  BSYNC B0 ;  /* 0x0000000000007941 */ /* 0x000fea0003800000 */
.L_x_9333:
[----:B------:R-:W-:Y:S05]  /*11350*/  BRA `(.L_x_9335) ;  /* 0xffffffb400147947 */ /* 0x000fea000383ffff */
.L_x_9233:
[----:B---3--:R3:W4:Y:S02]  /*11360*/  SYNCS.PHASECHK.TRANS64.TRYWAIT P0, [R0+URZ+0x28840], R2 ;  /* 0x02884002000075a7 */ /* 0x008724000800017f */
[----:B----4-:R-:W-:Y:S05]  /*11370*/  @!P0 NANOSLEEP.SYNCS 0x989680 ;  /* 0x009896800000895d */ /* 0x010fea0003900000 */
[----:B------:R-:W4:Y:S02]  /*11380*/  @!P0 SYNCS.PHASECHK.TRANS64 P0, [R0+URZ+0x28840], R2 ;  /* 0x02884002000085a7 */ /* 0x000f24000800007f */
[----:B----4-:R-:W-:Y:S05]  /*11390*/  @!P0 BRA `(.L_x_9233) ;  /* 0xfffffffc00f08947 */ /* 0x010fea000383ffff */
[----:B------:R-:W-:Y:S05]  /*113a0*/  BRA `(.L_x_9336) ;  /* 0xffffffb400807947 */ /* 0x000fea000383ffff */
.L_x_9237:
[----:B------:R-:W-:Y:S01]  /*113b0*/  IMAD.MOV.U32 R13, RZ, RZ, R0 ;  /* 0x000000ffff0d7224 */ /* 0x000fe200078e0000 */
[----:B------:R-:W0:Y:S01]  /*113c0*/  S2R R6, SR_TID.X ;  /* 0x0000000000067919 */ /* 0x000e220000002100 */
[----:B------:R-:W-:Y:S02]  /*113d0*/  IMAD.MOV.U32 R12, RZ, RZ, RZ ;  /* 0x000000ffff0c7224 */ /* 0x000fe400078e00ff */
[----:B------:R-:W-:Y:S02]  /*113e0*/  IMAD.MOV.U32 R11, RZ, RZ, 0x181f ;  /* 0x0000181fff0b7424 */ /* 0x000fe400078e00ff */
[----:B------:R-:W-:Y:S02]  /*113f0*/  IMAD.MOV.U32 R15, RZ, RZ, -0x1 ;  /* 0xffffffffff0f7424 */ /* 0x000fe400078e00ff */
[----:B-----5:R-:W-:-:S07]  /*11400*/  IMAD R2, R10, R7, RZ ;  /* 0x000000070a027224 */ /* 0x020fce00078e02ff */
[----:B0-----:R-:W-:Y:S05]  /*11410*/  WARPSYNC.COLLECTIVE R15, `(.L_x_9337) ;  /* 0x000000000f087348 */ /* 0x001fea0003c00000 */
[----:B------:R1:W2:Y:S02]  /*11420*/  SHFL.IDX P6, R14, R13, R12, R11 ;  /* 0x0000000c0d0e7389 */ /* 0x0002a400000c000b */
[----:B012---:R-:W-:Y:S01]  /*11430*/  ENDCOLLECTIVE ;  /* 0x000000000000791b */ /* 0x007fe20003800000 */
.L_x_9337:
[----:B------:R-:W-:Y:S01]  /*11440*/  IMAD.MOV.U32 R13, RZ, RZ, R3 ;  /* 0x000000ffff0d7224 */ /* 0x000fe200078e0003 */
[----:B------:R-:W-:Y:S01]  /*11450*/  LOP3.LUT R6, R6, 0x7f, RZ, 0xc0, !PT ;  /* 0x0000007f06067812 */ /* 0x000fe200078ec0ff */
[----:B------:R-:W-:-:S07]  /*11460*/  IMAD.MOV.U32 R4, RZ, RZ, R14 ;  /* 0x000000ffff047224 */ /* 0x000fce00078e000e */
[----:B------:R-:W-:Y:S05]  /*11470*/  WARPSYNC.COLLECTIVE R15, `(.L_x_9338) ;  /* 0x000000000f087348 */ /* 0x000fea0003c00000 */
[----:B------:R0:W1:Y:S02]  /*11480*/  SHFL.IDX P6, R14, R13, R12, R11 ;  /* 0x0000000c0d0e7389 */ /* 0x00006400000c000b */
[----:B01----:R-:W-:Y:S01]  /*11490*/  ENDCOLLECTIVE ;  /* 0x000000000000791b */ /* 0x003fe20003800000 */
.L_x_9338:
[----:B------:R-:W-:-:S05]  /*114a0*/  SHF.R.U32.HI R6, RZ, 0x3, R6 ;  /* 0x00000003ff067819 */ /* 0x000fca0000011606 */
[----:B------:R-:W-:-:S05]  /*114b0*/  IMAD R17, R17, 0x80, R6 ;  /* 0x0000008011117824 */ /* 0x000fca00078e0206 */
[----:B------:R-:W-:Y:S01]  /*114c0*/  ISETP.GE.AND P2, PT, R17, R2, PT ;  /* 0x000000021100720c */ /* 0x000fe20003f46270 */
[----:B------:R-:W-:Y:S02]  /*114d0*/  IMAD.MOV.U32 R13, RZ, RZ, R0 ;  /* 0x000000ffff0d7224 */ /* 0x000fe400078e0000 */
[----:B------:R-:W-:Y:S02]  /*114e0*/  IMAD.MOV.U32 R12, RZ, RZ, 0x1 ;  /* 0x00000001ff0c7424 */ /* 0x000fe400078e00ff */
[----:B------:R-:W-:-:S08]  /*114f0*/  IMAD.MOV.U32 R5, RZ, RZ, R14 ;  /* 0x000000ffff057224 */ /* 0x000fd000078e000e */
[----:B------:R-:W-:Y:S05]  /*11500*/  WARPSYNC.COLLECTIVE R15, `(.L_x_9339) ;  /* 0x000000000f087348 */ /* 0x000fea0003c00000 */
[----:B------:R0:W1:Y:S02]  /*11510*/  SHFL.IDX P6, R14, R13, R12, R11 ;  /* 0x0000000c0d0e7389 */ /* 0x00006400000c000b */
[----:B01----:R-:W-:Y:S01]  /*11520*/  ENDCOLLECTIVE ;  /* 0x000000000000791b */ /* 0x003fe20003800000 */
.L_x_9339:
        /* <DEDUP_REMOVED lines=10> */
.L_x_9340:
[----:B------:R-:W-:Y:S01]  /*115d0*/  @!PT LDS RZ, [RZ] ;  /* 0x00000000fffff984 */ /* 0x000fe20000000800 */
[----:B------:R-:W-:Y:S01]  /*115e0*/  @!PT LDS RZ, [RZ] ;  /* 0x00000000fffff984 */ /* 0x000fe20000000800 */
[----:B------:R-:W-:Y:S01]  /*115f0*/  @!PT LDS RZ, [RZ] ;  /* 0x00000000fffff984 */ /* 0x000fe20000000800 */
[----:B------:R-:W-:Y:S04]  /*11600*/  @!P2 LDGSTS.E.BYPASS.LTC128B.128 [R8+0x10400], desc[UR40][R4.64], !P0 ;  /* 0x104000000408afae */ /* 0x000fe8000c101d68 */
[----:B------:R0:W-:Y:S01]  /*11610*/  @!P2 LDGSTS.E.BYPASS.LTC128B.128 [R8+0x14400], desc[UR40][R4.64+0x80], !P1 ;  /* 0x144000800408afae */ /* 0x0001e2000c901d68 */
[----:B------:R-:W-:Y:S02]  /*11620*/  IMAD.MOV.U32 R13, RZ, RZ, R0 ;  /* 0x000000ffff0d7224 */ /* 0x000fe400078e0000 */
[----:B------:R-:W-:Y:S02]  /*11630*/  IMAD.MOV.U32 R12, RZ, RZ, 0x2 ;  /* 0x00000002ff0c7424 */ /* 0x000fe400078e00ff */
[----:B0-----:R-:W-:Y:S02]  /*11640*/  VIADD R4, R17, 0x10 ;  /* 0x0000001011047836 */ /* 0x001fe40000000000 */
[----:B------:R-:W-:-:S03]  /*11650*/  IMAD.MOV.U32 R6, RZ, RZ, R14 ;  /* 0x000000ffff067224 */ /* 0x000fc600078e000e */
[----:B------:R-:W-:-:S13]  /*11660*/  ISETP.GE.AND P2, PT, R4, R2, PT ;  /* 0x000000020400720c */ /* 0x000fda0003f46270 */
[----:B------:R-:W-:Y:S05]  /*11670*/  WARPSYNC.COLLECTIVE R15, `(.L_x_9341) ;  /* 0x000000000f087348 */ /* 0x000fea0003c00000 */
[----:B------:R0:W1:Y:S02]  /*11680*/  SHFL.IDX P6, R14, R13, R12, R11 ;  /* 0x0000000c0d0e7389 */ /* 0x00006400000c000b */
[----:B01----:R-:W-:Y:S01]  /*11690*/  ENDCOLLECTIVE ;  /* 0x000000000000791b */ /* 0x003fe20003800000 */
.L_x_9341:
[----:B------:R-:W-:Y:S01]  /*116a0*/  @!P2 LEA R5, P3, R9, R6, 0x1 ;  /* 0x000000060905a211 */ /* 0x000fe200078608ff */
[----:B------:R-:W-:-:S04]  /*116b0*/  IMAD.MOV.U32 R13, RZ, RZ, R3 ;  /* 0x000000ffff0d7224 */ /* 0x000fc800078e0003 */
[----:B------:R-:W-:Y:S02]  /*116c0*/  @!P2 IMAD.X R4, RZ, RZ, R7, P3 ;  /* 0x000000ffff04a224 */ /* 0x000fe400018e0607 */
[----:B------:R-:W-:-:S03]  /*116d0*/  VIADD R7, R17, 0x60 ;  /* 0x0000006011077836 */ /* 0x000fc60000000000 */
[----:B------:R-:W-:-:S04]  /*116e0*/  @!P2 LOP3.LUT R5, R5, R4, RZ, 0x3c, !PT ;  /* 0x000000040505a212 */ /* 0x000fc800078e3cff */
[----:B------:R-:W-:-:S04]  /*116f0*/  @!P2 LOP3.LUT R4, R5, R4, RZ, 0x3c, !PT ;  /* 0x000000040504a212 */ /* 0x000fc800078e3cff */
[----:B------:R-:W-:-:S05]  /*11700*/  @!P2 LOP3.LUT R5, R5, R4, RZ, 0x3c, !PT ;  /* 0x000000040505a212 */ /* 0x000fca00078e3cff */
[----:B------:R-:W-:Y:S01]  /*11710*/  @!PT LDS RZ, [RZ] ;  /* 0x00000000fffff984 */ /* 0x000fe20000000800 */
[----:B------:R-:W-:Y:S01]  /*11720*/  @!PT LDS RZ, [RZ] ;  /* 0x00000000fffff984 */ /* 0x000fe20000000800 */
[----:B------:R-:W-:Y:S01]  /*11730*/  @!PT LDS RZ, [RZ] ;  /* 0x00000000fffff984 */ /* 0x000fe20000000800 */
[----:B------:R-:W-:Y:S04]  /*11740*/  @!P2 LDGSTS.E.BYPASS.LTC128B.128 [R8+0x10c00], desc[UR40][R4.64], !P0 ;  /* 0x10c000000408afae */ /* 0x000fe8000c101d68 */
[----:B------:R0:W-:Y:S02]  /*11750*/  @!P2 LDGSTS.E.BYPASS.LTC128B.128 [R8+0x14c00], desc[UR40][R4.64+0x80], !P1 ;  /* 0x14c000800408afae */ /* 0x0001e4000c901d68 */
[----:B0-----:R-:W-:-:S05]  /*11760*/  VIADD R4, R17, 0x20 ;  /* 0x0000002011047836 */ /* 0x001fca0000000000 */
[----:B------:R-:W-:Y:S01]  /*11770*/  ISETP.GE.AND P2, PT, R4, R2, PT ;  /* 0x000000020400720c */ /* 0x000fe20003f46270 */
[----:B------:R-:W-:-:S12]  /*11780*/  IMAD.MOV.U32 R4, RZ, RZ, R14 ;  /* 0x000000ffff047224 */ /* 0x000fd800078e000e */
[----:B------:R-:W-:Y:S05]  /*11790*/  WARPSYNC.COLLECTIVE R15, `(.L_x_9342) ;  /* 0x000000000f087348 */ /* 0x000fea0003c00000 */
[----:B------:R0:W1:Y:S02]  /*117a0*/  SHFL.IDX P6, R14, R13, R12, R11 ;  /* 0x0000000c0d0e7389 */ /* 0x00006400000c000b */
[----:B01----:R-:W-:Y:S01]  /*117b0*/  ENDCOLLECTIVE ;  /* 0x000000000000791b */ /* 0x003fe20003800000 */
.L_x_9342:
[----:B------:R-:W-:Y:S02]  /*117c0*/  IMAD.MOV.U32 R13, RZ, RZ, R0 ;  /* 0x000000ffff0d7224 */ /* 0x000fe400078e0000 */
[----:B------:R-:W-:Y:S02]  /*117d0*/  IMAD.MOV.U32 R12, RZ, RZ, 0x3 ;  /* 0x00000003ff0c7424 */ /* 0x000fe400078e00ff */
[----:B------:R-:W-:-:S07]  /*117e0*/  IMAD.MOV.U32 R5, RZ, RZ, R14 ;  /* 0x000000ffff057224 */ /* 0x000fce00078e000e */
[----:B------:R-:W-:Y:S05]  /*117f0*/  WARPSYNC.COLLECTIVE R15, `(.L_x_9343) ;  /* 0x000000000f087348 */ /* 0x000fea0003c00000 */
[----:B------:R0:W1:Y:S02]  /*11800*/  SHFL.IDX P6, R14, R13, R12, R11 ;  /* 0x0000000c0d0e7389 */ /* 0x00006400000c000b */
[----:B01----:R-:W-:Y:S01]  /*11810*/  ENDCOLLECTIVE ;  /* 0x000000000000791b */ /* 0x003fe20003800000 */
.L_x_9343:
        /* <DEDUP_REMOVED lines=17> */
.L_x_9344:
[----:B------:R-:W-:Y:S02]  /*11930*/  IMAD.MOV.U32 R13, RZ, RZ, R0 ;  /* 0x000000ffff0d7224 */ /* 0x000fe400078e0000 */
[----:B------:R-:W-:Y:S02]  /*11940*/  IMAD.MOV.U32 R12, RZ, RZ, 0x4 ;  /* 0x00000004ff0c7424 */ /* 0x000fe400078e00ff */
[----:B------:R-:W-:-:S07]  /*11950*/  IMAD.MOV.U32 R5, RZ, RZ, R14 ;  /* 0x000000ffff057224 */ /* 0x000fce00078e000e */
[----:B------:R-:W-:Y:S05]  /*11960*/  WARPSYNC.COLLECTIVE R15, `(.L_x_9345) ;  /* 0x000000000f087348 */ /* 0x000fea0003c00000 */
[----:B------:R0:W1:Y:S02]  /*11970*/  SHFL.IDX P6, R14, R13, R12, R11 ;  /* 0x0000000c0d0e7389 */ /* 0x00006400000c000b */
[----:B01----:R-:W-:Y:S01]  /*11980*/  ENDCOLLECTIVE ;  /* 0x000000000000791b */ /* 0x003fe20003800000 */
.L_x_9345:
        /* <DEDUP_REMOVED lines=17> */
.L_x_9346:
[----:B------:R-:W-:Y:S02]  /*11aa0*/  IMAD.MOV.U32 R13, RZ, RZ, R0 ;  /* 0x000000ffff0d7224 */ /* 0x000fe400078e0000 */
[----:B------:R-:W-:Y:S02]  /*11ab0*/  IMAD.MOV.U32 R12, RZ, RZ, 0x5 ;  /* 0x00000005ff0c7424 */ /* 0x000fe400078e00ff */
[----:B------:R-:W-:-:S07]  /*11ac0*/  IMAD.MOV.U32 R5, RZ, RZ, R14 ;  /* 0x000000ffff057224 */ /* 0x000fce00078e000e */
[----:B------:R-:W-:Y:S05]  /*11ad0*/  WARPSYNC.COLLECTIVE R15, `(.L_x_9347) ;  /* 0x000000000f087348 */ /* 0x000fea0003c00000 */
[----:B------:R0:W1:Y:S02]  /*11ae0*/  SHFL.IDX P6, R14, R13, R12, R11 ;  /* 0x0000000c0d0e7389 */ /* 0x00006400000c000b */
[----:B01----:R-:W-:Y:S01]  /*11af0*/  ENDCOLLECTIVE ;  /* 0x000000000000791b */ /* 0x003fe20003800000 */
.L_x_9347:
        /* <DEDUP_REMOVED lines=17> */
.L_x_9348:
[----:B------:R-:W-:Y:S02]  /*11c10*/  IMAD.MOV.U32 R13, RZ, RZ, R0 ;  /* 0x000000ffff0d7224 */ /* 0x000fe400078e0000 */
[----:B------:R-:W-:Y:S02]  /*11c20*/  IMAD.MOV.U32 R12, RZ, RZ, 0x6 ;  /* 0x00000006ff0c7424 */ /* 0x000fe400078e00ff */
[----:B------:R-:W-:-:S07]  /*11c30*/  IMAD.MOV.U32 R5, RZ, RZ, R14 ;  /* 0x000000ffff057224 */ /* 0x000fce00078e000e */
[----:B------:R-:W-:Y:S05]  /*11c40*/  WARPSYNC.COLLECTIVE R15, `(.L_x_9349) ;  /* 0x000000000f087348 */ /* 0x000fea0003c00000 */
[----:B------:R0:W1:Y:S02]  /*11c50*/  SHFL.IDX P6, R14, R13, R12, R11 ;  /* 0x0000000c0d0e7389 */ /* 0x00006400000c000b */
[----:B01----:R-:W-:Y:S01]  /*11c60*/  ENDCOLLECTIVE ;  /* 0x000000000000791b */ /* 0x003fe20003800000 */
.L_x_9349:
        /* <DEDUP_REMOVED lines=16> */
.L_x_9350:
[----:B------:R-:W-:Y:S02]  /*11d70*/  IMAD.MOV.U32 R13, RZ, RZ, R0 ;  /* 0x000000ffff0d7224 */ /* 0x000fe400078e0000 */
[----:B------:R-:W-:Y:S02]  /*11d80*/  IMAD.MOV.U32 R12, RZ, RZ, 0x7 ;  /* 0x00000007ff0c7424 */ /* 0x000fe400078e00ff */
[----:B------:R-:W-:-:S07]  /*11d90*/  IMAD.MOV.U32 R5, RZ, RZ, R14 ;  /* 0x000000ffff057224 */ /* 0x000fce00078e000e */
[----:B------:R-:W-:Y:S05]  /*11da0*/  WARPSYNC.COLLECTIVE R15, `(.L_x_9351) ;  /* 0x000000000f087348 */ /* 0x000fea0003c00000 */
[----:B------:R0:W1:Y:S02]  /*11db0*/  SHFL.IDX P6, R14, R13, R12, R11 ;  /* 0x0000000c0d0e7389 */ /* 0x00006400000c000b */
[----:B01----:R-:W-:Y:S01]  /*11dc0*/  ENDCOLLECTIVE ;  /* 0x000000000000791b */ /* 0x003fe20003800000 */
.L_x_9351:
        /* <DEDUP_REMOVED lines=10> */
.L_x_9352:
[----:B------:R-:W-:Y:S01]  /*11e70*/  @!PT LDS RZ, [RZ] ;  /* 0x00000000fffff984 */ /* 0x000fe20000000800 */
[----:B------:R-:W-:Y:S01]  /*11e80*/  @!PT LDS RZ, [RZ] ;  /* 0x00000000fffff984 */ /* 0x000fe20000000800 */
[----:B------:R-:W-:Y:S01]  /*11e90*/  @!PT LDS RZ, [RZ] ;  /* 0x00000000fffff984 */ /* 0x000fe20000000800 */
[----:B------:R0:W-:Y:S04]  /*11ea0*/  @!P2 LDGSTS.E.BYPASS.LTC128B.128 [R8+0x13400], desc[UR40][R4.64], !P0 ;  /* 0x134000000408afae */ /* 0x0001e8000c101d68 */
[----:B------:R0:W-:Y:S01]  /*11eb0*/  @!P2 LDGSTS.E.BYPASS.LTC128B.128 [R8+0x17400], desc[UR40][R4.64+0x80], !P1 ;  /* 0x174000800408afae */ /* 0x0001e2000c901d68 */
[----:B------:R-:W-:Y:S01]  /*11ec0*/  IMAD.MOV.U32 R3, RZ, RZ, R14 ;  /* 0x000000ffff037224 */ /* 0x000fe200078e000e */
[----:B------:R-:W-:Y:S06]  /*11ed0*/  BRA `(.L_x_9353) ;  /* 0xffffffb800447947 */ /* 0x000fec000383ffff */
.L_x_9242:
[----:B0-----:R-:W2:Y:S02]  /*11ee0*/  LDL R2, [R1+0x4] ;  /* 0x0000040001027983 */ /* 0x001ea40000100800 */
[----:B--2---:R0:W1:Y:S02]  /*11ef0*/  SYNCS.PHASECHK.TRANS64.TRYWAIT P0, [R2+URZ+0x28820], R0 ;  /* 0x02882000020075a7 */ /* 0x004064000800017f */
[----:B-1----:R-:W-:Y:S05]  /*11f00*/  @!P0 NANOSLEEP.SYNCS 0x989680 ;  /* 0x009896800000895d */ /* 0x002fea0003900000 */
[----:B------:R-:W1:Y:S02]  /*11f10*/  @!P0 SYNCS.PHASECHK.TRANS64 P0, [R2+URZ+0x28820], R0 ;  /* 0x02882000020085a7 */ /* 0x000e64000800007f */
[----:B-1----:R-:W-:Y:S05]  /*11f20*/  @!P0 BRA `(.L_x_9242) ;  /* 0xfffffffc00ec8947 */ /* 0x002fea000383ffff */
[----:B------:R-:W-:Y:S05]  /*11f30*/  BRA `(.L_x_9354) ;  /* 0xffffffb800b87947 */ /* 0x000fea000383ffff */
.L_x_9251:
[----:B-1----:R1:W2:Y:S02]  /*11f40*/  SYNCS.PHASECHK.TRANS64.TRYWAIT P0, [R2+URZ+0x28840], R0 ;  /* 0x02884000020075a7 */ /* 0x0022a4000800017f */
[----:B--2---:R-:W-:Y:S05]  /*11f50*/  @!P0 NANOSLEEP.SYNCS 0x989680 ;  /* 0x009896800000895d */ /* 0x004fea0003900000 */
[----:B------:R-:W2:Y:S02]  /*11f60*/  @!P0 SYNCS.PHASECHK.TRANS64 P0, [R2+URZ+0x28840], R0 ;  /* 0x02884000020085a7 */ /* 0x000ea4000800007f */
[----:B--2---:R-:W-:Y:S05]  /*11f70*/  @!P0 BRA `(.L_x_9251) ;  /* 0xfffffffc00f08947 */ /* 0x004fea000383ffff */
[----:B------:R-:W-:Y:S05]  /*11f80*/  BRA `(.L_x_9355) ;  /* 0xffffffbc007c7947 */ /* 0x000fea000383ffff */
.L_x_9257:
[----:B0-----:R0:W1:Y:S02]  /*11f90*/  SYNCS.PHASECHK.TRANS64.TRYWAIT P0, [R2+URZ+0x60], R0 ;  /* 0x00006000020075a7 */ /* 0x001064000800017f */
[----:B-1----:R-:W-:Y:S05]  /*11fa0*/  @!P0 NANOSLEEP.SYNCS 0x989680 ;  /* 0x009896800000895d */ /* 0x002fea0003900000 */
[----:B------:R-:W1:Y:S02]  /*11fb0*/  @!P0 SYNCS.PHASECHK.TRANS64 P0, [R2+URZ+0x60], R0 ;  /* 0x00006000020085a7 */ /* 0x000e64000800007f */
[----:B-1----:R-:W-:Y:S05]  /*11fc0*/  @!P0 BRA `(.L_x_9257) ;  /* 0xfffffffc00f08947 */ /* 0x002fea000383ffff */
[----:B------:R-:W-:Y:S05]  /*11fd0*/  BRA `(.L_x_9356) ;  /* 0xffffffc000587947 */ /* 0x000fea000383ffff */
.L_x_9266:
[----:B--2---:R2:W3:Y:S02]  /*11fe0*/  SYNCS.PHASECHK.TRANS64.TRYWAIT P0, [R3+URZ+0x28840], R2 ;  /* 0x02884002030075a7 */ /* 0x0044e4000800017f */
[----:B---3--:R-:W-:Y:S05]  /*11ff0*/  @!P0 NANOSLEEP.SYNCS 0x989680 ;  /* 0x009896800000895d */ /* 0x008fea0003900000 */
[----:B------:R-:W3:Y:S02]  /*12000*/  @!P0 SYNCS.PHASECHK.TRANS64 P0, [R3+URZ+0x28840], R2 ;  /* 0x02884002030085a7 */ /* 0x000ee4000800007f */
[----:B---3--:R-:W-:Y:S05]  /*12010*/  @!P0 BRA `(.L_x_9266) ;  /* 0xfffffffc00f08947 */ /* 0x008fea000383ffff */
[----:B------:R-:W-:Y:S05]  /*12020*/  BRA `(.L_x_9357) ;  /* 0xffffffc400f87947 */ /* 0x000fea000383ffff */
.L_x_9272:
[----:B0-----:R0:W2:Y:S02]  /*12030*/  SYNCS.PHASECHK.TRANS64.TRYWAIT P0, [R2+URZ+0x60], R3 ;  /* 0x00006003020075a7 */ /* 0x0010a4000800017f */
[----:B--2---:R-:W-:Y:S05]  /*12040*/  @!P0 NANOSLEEP.SYNCS 0x989680 ;  /* 0x009896800000895d */ /* 0x004fea0003900000 */
[----:B------:R-:W2:Y:S02]  /*12050*/  @!P0 SYNCS.PHASECHK.TRANS64 P0, [R2+URZ+0x60], R3 ;  /* 0x00006003020085a7 */ /* 0x000ea4000800007f */
[----:B--2---:R-:W-:Y:S05]  /*12060*/  @!P0 BRA `(.L_x_9272) ;  /* 0xfffffffc00f08947 */ /* 0x004fea000383ffff */
[----:B------:R-:W-:Y:S05]  /*12070*/  BRA `(.L_x_9358) ;  /* 0xffffffc800d47947 */ /* 0x000fea000383ffff */
.L_x_9281:
[----:B---3--:R3:W4:Y:S02]  /*12080*/  SYNCS.PHASECHK.TRANS64.TRYWAIT P0, [R2+URZ+0x28840], R3 ;  /* 0x02884003020075a7 */ /* 0x008724000800017f */
[----:B----4-:R-:W-:Y:S05]  /*12090*/  @!P0 NANOSLEEP.SYNCS 0x989680 ;  /* 0x009896800000895d */ /* 0x010fea0003900000 */
[----:B------:R-:W4:Y:S02]  /*120a0*/  @!P0 SYNCS.PHASECHK.TRANS64 P0, [R2+URZ+0x28840], R3 ;  /* 0x02884003020085a7 */ /* 0x000f24000800007f */
[----:B----4-:R-:W-:Y:S05]  /*120b0*/  @!P0 BRA `(.L_x_9281) ;  /* 0xfffffffc00f08947 */ /* 0x010fea000383ffff */
[----:B------:R-:W-:Y:S05]  /*120c0*/  BRA `(.L_x_9359) ;  /* 0xffffffd000487947 */ /* 0x000fea000383ffff */
.L_x_9287:
[----:B0-----:R0:W2:Y:S02]  /*120d0*/  SYNCS.PHASECHK.TRANS64.TRYWAIT P0, [R2+URZ+0x60], R5 ;  /* 0x00006005020075a7 */ /* 0x0010a4000800017f */
[----:B--2---:R-:W-:Y:S05]  /*120e0*/  @!P0 NANOSLEEP.SYNCS 0x989680 ;  /* 0x009896800000895d */ /* 0x004fea0003900000 */
[----:B------:R-:W2:Y:S02]  /*120f0*/  @!P0 SYNCS.PHASECHK.TRANS64 P0, [R2+URZ+0x60], R5 ;  /* 0x00006005020085a7 */ /* 0x000ea4000800007f */
[----:B--2---:R-:W-:Y:S05]  /*12100*/  @!P0 BRA `(.L_x_9287) ;  /* 0xfffffffc00f08947 */ /* 0x004fea000383ffff */
[----:B------:R-:W-:Y:S05]  /*12110*/  BRA `(.L_x_9360) ;  /* 0xffffffd400247947 */ /* 0x000fea000383ffff */
.L_x_9298:
[----:B0-----:R0:W2:Y:S02]  /*12120*/  SYNCS.PHASECHK.TRANS64.TRYWAIT P0, [R0+URZ+0x28860], R2 ;  /* 0x02886002000075a7 */ /* 0x0010a4000800017f */
[----:B--2---:R-:W-:Y:S05]  /*12130*/  @!P0 NANOSLEEP.SYNCS 0x989680 ;  /* 0x009896800000895d */ /* 0x004fea0003900000 */
[----:B------:R-:W2:Y:S02]  /*12140*/  @!P0 SYNCS.PHASECHK.TRANS64 P0, [R0+URZ+0x28860], R2 ;  /* 0x02886002000085a7 */ /* 0x000ea4000800007f */
[----:B--2---:R-:W-:Y:S05]  /*12150*/  @!P0 BRA `(.L_x_9298) ;  /* 0xfffffffc00f08947 */ /* 0x004fea000383ffff */
[----:B------:R-:W-:Y:S05]  /*12160*/  BRA `(.L_x_9361) ;  /* 0xffffffd8007c7947 */ /* 0x000fea000383ffff */
.L_x_9305:
[----:B------:R-:W-:Y:S01]  /*12170*/  BSSY B0, `(.L_x_9362) ;  /* 0x0000008000007945 */ /* 0x000fe20003800000 */
[----:B------:R-:W-:Y:S02]  /*12180*/  IMAD.MOV.U32 R13, RZ, RZ, R16 ;  /* 0x000000ffff0d7224 */ /* 0x000fe400078e0010 */
[----:B------:R-:W-:Y:S02]  /*12190*/  IMAD.MOV.U32 R12, RZ, RZ, RZ ;  /* 0x000000ffff0c7224 */ /* 0x000fe400078e00ff */
[----:B------:R-:W-:Y:S02]  /*121a0*/  IMAD.MOV.U32 R11, RZ, RZ, 0x1f ;  /* 0x0000001fff0b7424 */ /* 0x000fe400078e00ff */
[----:B------:R-:W-:-:S07]  /*121b0*/  IMAD.MOV.U32 R15, RZ, RZ, -0x1 ;  /* 0xffffffffff0f7424 */ /* 0x000fce00078e00ff */
[----:B0123-5:R-:W-:Y:S05]  /*121c0*/  WARPSYNC.COLLECTIVE R15, `(.L_x_9363) ;  /* 0x000000000f087348 */ /* 0x02ffea0003c00000 */
[----:B------:R4:W0:Y:S02]  /*121d0*/  SHFL.IDX P6, R14, R13, R12, R11 ;  /* 0x0000000c0d0e7389 */ /* 0x00082400000c000b */
[----:B012345:R-:W-:Y:S01]  /*121e0*/  ENDCOLLECTIVE ;  /* 0x000000000000791b */ /* 0x03ffe20003800000 */
.L_x_9363:
[----:B------:R-:W-:Y:S05]  /*121f0*/  BSYNC B0 ;  /* 0x0000000000007941 */ /* 0x000fea0003800000 */
.L_x_9362:
        /* <DEDUP_REMOVED lines=9> */
.L_x_9364:
        /* <DEDUP_REMOVED lines=18> */
.L_x_9365:
[----:B------:R-:W-:Y:S01]  /*123b0*/  IMAD.MOV.U32 R12, RZ, RZ, 0x2 ;  /* 0x00000002ff0c7424 */ /* 0x000fe200078e00ff */
[----:B------:R-:W-:-:S05]  /*123c0*/  SEL R7, R14, RZ, P1 ;  /* 0x000000ff0e077207 */ /* 0x000fca0000800000 */
[----:B------:R-:W-:-:S04]  /*123d0*/  IMAD.IADD R3, R2, 0x1, R7 ;  /* 0x0000000102037824 */ /* 0x000fc800078e0207 */
[----:B------:R-:W-:-:S07]  /*123e0*/  IMAD.MOV.U32 R13, RZ, RZ, R3 ;  /* 0x000000ffff0d7224 */ /* 0x000fce00078e0003 */
[----:B------:R-:W-:Y:S05]  /*123f0*/  WARPSYNC.COLLECTIVE R15, `(.L_x_9366) ;  /* 0x000000000f087348 */ /* 0x000fea0003c00000 */
[----:B------:R0:W1:Y:S02]  /*12400*/  SHFL.UP P6, R14, R13, R12, R11 ;  /* 0x0400000c0d0e7389 */ /* 0x00006400000c000b */
[----:B01----:R-:W-:Y:S01]  /*12410*/  ENDCOLLECTIVE ;  /* 0x000000000000791b */ /* 0x003fe20003800000 */
.L_x_9366:
[----:B------:R-:W-:Y:S01]  /*12420*/  IMAD.MOV.U32 R12, RZ, RZ, 0x4 ;  /* 0x00000004ff0c7424 */ /* 0x000fe200078e00ff */
[----:B------:R-:W-:-:S05]  /*12430*/  SEL R14, R14, RZ, P2 ;  /* 0x000000ff0e0e7207 */ /* 0x000fca0001000000 */
[----:B------:R-:W-:-:S04]  /*12440*/  IMAD.IADD R3, R3, 0x1, R14 ;  /* 0x0000000103037824 */ /* 0x000fc800078e020e */
[----:B------:R-:W-:-:S07]  /*12450*/  IMAD.MOV.U32 R13, RZ, RZ, R3 ;  /* 0x000000ffff0d7224 */ /* 0x000fce00078e0003 */
[----:B------:R-:W-:Y:S05]  /*12460*/  WARPSYNC.COLLECTIVE R15, `(.L_x_9367) ;  /* 0x000000000f087348 */ /* 0x000fea0003c00000 */
[----:B------:R0:W1:Y:S02]  /*12470*/  SHFL.UP P6, R14, R13, R12, R11 ;  /* 0x0400000c0d0e7389 */ /* 0x00006400000c000b */
[----:B01----:R-:W-:Y:S01]  /*12480*/  ENDCOLLECTIVE ;  /* 0x000000000000791b */ /* 0x003fe20003800000 */
.L_x_9367:
[----:B------:R-:W-:Y:S01]  /*12490*/  IMAD.MOV.U32 R12, RZ, RZ, 0x8 ;  /* 0x00000008ff0c7424 */ /* 0x000fe200078e00ff */
[----:B------:R-:W-:-:S05]  /*124a0*/  SEL R14, R14, RZ, P3 ;  /* 0x000000ff0e0e7207 */ /* 0x000fca0001800000 */
[----:B------:R-:W-:-:S04]  /*124b0*/  IMAD.IADD R3, R3, 0x1, R14 ;  /* 0x0000000103037824 */ /* 0x000fc800078e020e */
[----:B------:R-:W-:-:S07]  /*124c0*/  IMAD.MOV.U32 R13, RZ, RZ, R3 ;  /* 0x000000ffff0d7224 */ /* 0x000fce00078e0003 */
[----:B------:R-:W-:Y:S05]  /*124d0*/  WARPSYNC.COLLECTIVE R15, `(.L_x_9368) ;  /* 0x000000000f087348 */ /* 0x000fea0003c00000 */
[----:B------:R0:W1:Y:S02]  /*124e0*/  SHFL.UP P6, R14, R13, R12, R11 ;  /* 0x0400000c0d0e7389 */ /* 0x00006400000c000b */
[----:B01----:R-:W-:Y:S01]  /*124f0*/  ENDCOLLECTIVE ;  /* 0x000000000000791b */ /* 0x003fe20003800000 */
.L_x_9368:
[----:B------:R-:W-:Y:S01]  /*12500*/  IMAD.MOV.U32 R12, RZ, RZ, 0x10 ;  /* 0x00000010ff0c7424 */ /* 0x000fe200078e00ff */
[----:B------:R-:W-:-:S05]  /*12510*/  SEL R14, R14, RZ, P4 ;  /* 0x000000ff0e0e7207 */ /* 0x000fca0002000000 */
[----:B------:R-:W-:-:S04]  /*12520*/  IMAD.IADD R3, R3, 0x1, R14 ;  /* 0x0000000103037824 */ /* 0x000fc800078e020e */
[----:B------:R-:W-:-:S07]  /*12530*/  IMAD.MOV.U32 R13, RZ, RZ, R3 ;  /* 0x000000ffff0d7224 */ /* 0x000fce00078e0003 */
[----:B------:R-:W-:Y:S05]  /*12540*/  WARPSYNC.COLLECTIVE R15, `(.L_x_9369) ;  /* 0x000000000f087348 */ /* 0x000fea0003c00000 */
[----:B------:R0:W1:Y:S02]  /*12550*/  SHFL.UP P6, R14, R13, R12, R11 ;  /* 0x0400000c0d0e7389 */ /* 0x00006400000c000b */
[----:B01----:R-:W-:Y:S01]  /*12560*/  ENDCOLLECTIVE ;  /* 0x000000000000791b */ /* 0x003fe20003800000 */
.L_x_9369:
        /* <DEDUP_REMOVED lines=8> */
.L_x_9370:
[----:B------:R-:W-:Y:S05]  /*125f0*/  BRA `(.L_x_9371) ;  /* 0xffffffdc00187947 */ /* 0x000fea000383ffff */
.L_x_9310:
[----:B------:R-:W-:Y:S01]  /*12600*/  BSSY B0, `(.L_x_9372) ;  /* 0x0000008000007945 */ /* 0x000fe20003800000 */
[----:B-----5:R-:W-:Y:S02]  /*12610*/  IMAD.MOV.U32 R13, RZ, RZ, R2 ;  /* 0x000000ffff0d7224 */ /* 0x020fe400078e0002 */
[----:B------:R-:W-:Y:S02]  /*12620*/  IMAD.MOV.U32 R12, RZ, RZ, 0x1 ;  /* 0x00000001ff0c7424 */ /* 0x000fe400078e00ff */
[----:B------:R-:W-:Y:S02]  /*12630*/  IMAD.MOV.U32 R11, RZ, RZ, RZ ;  /* 0x000000ffff0b7224 */ /* 0x000fe400078e00ff */
[----:B------:R-:W-:-:S07]  /*12640*/  IMAD.MOV.U32 R15, RZ, RZ, -0x1 ;  /* 0xffffffffff0f7424 */ /* 0x000fce00078e00ff */
[----:B012---:R-:W-:Y:S05]  /*12650*/  WARPSYNC.COLLECTIVE R15, `(.L_x_9373) ;  /* 0x000000000f087348 */ /* 0x007fea0003c00000 */
[----:B------:R3:W4:Y:S02]  /*12660*/  SHFL.UP P6, R14, R13, R12, R11 ;  /* 0x0400000c0d0e7389 */ /* 0x00072400000c000b */
[----:B01234-:R-:W-:Y:S01]  /*12670*/  ENDCOLLECTIVE ;  /* 0x000000000000791b */ /* 0x01ffe20003800000 */
.L_x_9373:
[----:B------:R-:W-:Y:S05]  /*12680*/  BSYNC B0 ;  /* 0x0000000000007941 */ /* 0x000fea0003800000 */
.L_x_9372:
        /* <DEDUP_REMOVED lines=9> */
.L_x_9374:
[----:B------:R-:W-:Y:S01]  /*12720*/  IMAD.MOV.U32 R12, RZ, RZ, 0x4 ;  /* 0x00000004ff0c7424 */ /* 0x000fe200078e00ff */
[----:B------:R-:W-:-:S05]  /*12730*/  SEL R14, R14, RZ, P2 ;  /* 0x000000ff0e0e7207 */ /* 0x000fca0001000000 */
[----:B------:R-:W-:-:S04]  /*12740*/  IMAD.IADD R3, R3, 0x1, R14 ;  /* 0x0000000103037824 */ /* 0x000fc800078e020e */
[----:B------:R-:W-:-:S07]  /*12750*/  IMAD.MOV.U32 R13, RZ, RZ, R3 ;  /* 0x000000ffff0d7224 */ /* 0x000fce00078e0003 */
[----:B------:R-:W-:Y:S05]  /*12760*/  WARPSYNC.COLLECTIVE R15, `(.L_x_9375) ;  /* 0x000000000f087348 */ /* 0x000fea0003c00000 */
[----:B------:R0:W1:Y:S02]  /*12770*/  SHFL.UP P6, R14, R13, R12, R11 ;  /* 0x0400000c0d0e7389 */ /* 0x00006400000c000b */
[----:B01----:R-:W-:Y:S01]  /*12780*/  ENDCOLLECTIVE ;  /* 0x000000000000791b */ /* 0x003fe20003800000 */
.L_x_9375:
[----:B------:R-:W-:Y:S01]  /*12790*/  IMAD.MOV.U32 R12, RZ, RZ, 0x8 ;  /* 0x00000008ff0c7424 */ /* 0x000fe200078e00ff */
[----:B------:R-:W-:-:S05]  /*127a0*/  SEL R14, R14, RZ, P3 ;  /* 0x000000ff0e0e7207 */ /* 0x000fca0001800000 */
[----:B------:R-:W-:-:S04]  /*127b0*/  IMAD.IADD R3, R3, 0x1, R14 ;  /* 0x0000000103037824 */ /* 0x000fc800078e020e */
[----:B------:R-:W-:-:S07]  /*127c0*/  IMAD.MOV.U32 R13, RZ, RZ, R3 ;  /* 0x000000ffff0d7224 */ /* 0x000fce00078e0003 */
[----:B------:R-:W-:Y:S05]  /*127d0*/  WARPSYNC.COLLECTIVE R15, `(.L_x_9376) ;  /* 0x000000000f087348 */ /* 0x000fea0003c00000 */
[----:B------:R0:W1:Y:S02]  /*127e0*/  SHFL.UP P6, R14, R13, R12, R11 ;  /* 0x0400000c0d0e7389 */ /* 0x00006400000c000b */
[----:B01----:R-:W-:Y:S01]  /*127f0*/  ENDCOLLECTIVE ;  /* 0x000000000000791b */ /* 0x003fe20003800000 */
.L_x_9376:
[----:B------:R-:W-:Y:S01]  /*12800*/  IMAD.MOV.U32 R12, RZ, RZ, 0x10 ;  /* 0x00000010ff0c7424 */ /* 0x000fe200078e00ff */
[----:B------:R-:W-:-:S05]  /*12810*/  SEL R14, R14, RZ, P4 ;  /* 0x000000ff0e0e7207 */ /* 0x000fca0002000000 */
[----:B------:R-:W-:-:S04]  /*12820*/  IMAD.IADD R3, R3, 0x1, R14 ;  /* 0x0000000103037824 */ /* 0x000fc800078e020e */
[----:B------:R-:W-:-:S07]  /*12830*/  IMAD.MOV.U32 R13, RZ, RZ, R3 ;  /* 0x000000ffff0d7224 */ /* 0x000fce00078e0003 */
[----:B------:R-:W-:Y:S05]  /*12840*/  WARPSYNC.COLLECTIVE R15, `(.L_x_9377) ;  /* 0x000000000f087348 */ /* 0x000fea0003c00000 */
[----:B------:R0:W1:Y:S02]  /*12850*/  SHFL.UP P6, R14, R13, R12, R11 ;  /* 0x0400000c0d0e7389 */ /* 0x00006400000c000b */
[----:B01----:R-:W-:Y:S01]  /*12860*/  ENDCOLLECTIVE ;  /* 0x000000000000791b */ /* 0x003fe20003800000 */
.L_x_9377:
        /* <DEDUP_REMOVED lines=8> */
.L_x_9378:
[----:B------:R-:W-:Y:S05]  /*128f0*/  BRA `(.L_x_9379) ;  /* 0xffffffd800f47947 */ /* 0x000fea000383ffff */
.L_x_9312:
[----:B------:R-:W-:Y:S01]  /*12900*/  BSSY B0, `(.L_x_9380) ;  /* 0x0000006000007945 */ /* 0x000fe20003800000 */
[----:B------:R-:W-:Y:S01]  /*12910*/  PLOP3.LUT P6, PT, P6, PT, PT, 0x8, 0x0 ;  /* 0x000000000000781c */ /* 0x000fe200037ce170 */
[----:B------:R-:W-:-:S12]  /*12920*/  IMAD.MOV.U32 R15, RZ, RZ, -0x1 ;  /* 0xffffffffff0f7424 */ /* 0x000fd800078e00ff */
[----:B0123-5:R-:W-:Y:S05]  /*12930*/  WARPSYNC.COLLECTIVE R15, `(.L_x_9381) ;  /* 0x000000000f087348 */ /* 0x02ffea0003c00000 */
[----:B------:R-:W-:Y:S01]  /*12940*/  VOTE.ANY R14, PT, P6 ;  /* 0x00000000000e7806 */ /* 0x000fe200030e0100 */
[----:B0123-5:R-:W-:Y:S06]  /*12950*/  ENDCOLLECTIVE ;  /* 0x000000000000791b */ /* 0x02ffec0003800000 */
.L_x_9381:
[----:B------:R-:W-:Y:S05]  /*12960*/  BSYNC B0 ;  /* 0x0000000000007941 */ /* 0x000fea0003800000 */
.L_x_9380:
        /* <DEDUP_REMOVED lines=9> */
.L_x_9382:
[----:B------:R-:W-:Y:S01]  /*12a00*/  IMAD.MOV.U32 R17, RZ, RZ, R14 ;  /* 0x000000ffff117224 */ /* 0x000fe200078e000e */
[----:B------:R-:W-:Y:S06]  /*12a10*/  BRA `(.L_x_9383) ;  /* 0xffffffd800e47947 */ /* 0x000fec000383ffff */
.L_x_9314:
[----:B------:R-:W-:Y:S01]  /*12a20*/  BSSY B0, `(.L_x_9384) ;  /* 0x0000007000007945 */ /* 0x000fe20003800000 */
[----:B------:R-:W-:Y:S02]  /*12a30*/  IMAD.MOV.U32 R13, RZ, RZ, R3 ;  /* 0x000000ffff0d7224 */ /* 0x000fe400078e0003 */
[----:B------:R-:W-:Y:S02]  /*12a40*/  IMAD.MOV.U32 R11, RZ, RZ, 0x1f ;  /* 0x0000001fff0b7424 */ /* 0x000fe400078e00ff */
[----:B------:R-:W-:-:S07]  /*12a50*/  IMAD.MOV.U32 R15, RZ, RZ, -0x1 ;  /* 0xffffffffff0f7424 */ /* 0x000fce00078e00ff */
[----:B012345:R-:W-:Y:S05]  /*12a60*/  WARPSYNC.COLLECTIVE R15, `(.L_x_9385) ;  /* 0x000000000f087348 */ /* 0x03ffea0003c00000 */
[----:B------:R0:W0:Y:S02]  /*12a70*/  SHFL.IDX P6, R14, R13, R12, R11 ;  /* 0x0000000c0d0e7389 */ /* 0x00002400000c000b */
[----:B012345:R-:W-:Y:S01]  /*12a80*/  ENDCOLLECTIVE ;  /* 0x000000000000791b */ /* 0x03ffe20003800000 */
.L_x_9385:
[----:B------:R-:W-:Y:S05]  /*12a90*/  BSYNC B0 ;  /* 0x0000000000007941 */ /* 0x000fea0003800000 */
.L_x_9384:
[----:B------:R-:W-:Y:S01]  /*12aa0*/  IMAD.MOV.U32 R5, RZ, RZ, R14 ;  /* 0x000000ffff057224 */ /* 0x000fe200078e000e */
[----:B------:R-:W-:Y:S06]  /*12ab0*/  BRA `(.L_x_9313) ;  /* 0xffffffd800d87947 */ /* 0x000fec000383ffff */
.L_x_9318:
[----:B0-----:R0:W4:Y:S02]  /*12ac0*/  SYNCS.PHASECHK.TRANS64.TRYWAIT P0, [R0+URZ+0x28820], R3 ;  /* 0x02882003000075a7 */ /* 0x001124000800017f */
[----:B----4-:R-:W-:Y:S05]  /*12ad0*/  @!P0 NANOSLEEP.SYNCS 0x989680 ;  /* 0x009896800000895d */ /* 0x010fea0003900000 */
[----:B------:R-:W4:Y:S02]  /*12ae0*/  @!P0 SYNCS.PHASECHK.TRANS64 P0, [R0+URZ+0x28820], R3 ;  /* 0x02882003000085a7 */ /* 0x000f24000800007f */
[----:B----4-:R-:W-:Y:S05]  /*12af0*/  @!P0 BRA `(.L_x_9318) ;  /* 0xfffffffc00f08947 */ /* 0x010fea000383ffff */
[----:B------:R-:W-:Y:S05]  /*12b00*/  BRA `(.L_x_9386) ;  /* 0xffffffe000587947 */ /* 0x000fea000383ffff */
.L_x_9319:
        /* <DEDUP_REMOVED lines=11> */
.L_x_9388:
[----:B------:R-:W-:Y:S05]  /*12bc0*/  BSYNC B0 ;  /* 0x0000000000007941 */ /* 0x000fea0003800000 */
.L_x_9387:
[----:B------:R-:W-:Y:S05]  /*12bd0*/  BRA `(.L_x_9389) ;  /* 0xffffffe000407947 */ /* 0x000fea000383ffff */
.L_x_9322:
[----:B------:R-:W-:Y:S01]  /*12be0*/  BSSY B1, `(.L_x_9390) ;  /* 0x0000006000017945 */ /* 0x000fe20003800000 */
[----:B------:R-:W-:-:S07]  /*12bf0*/  IMAD.MOV.U32 R15, RZ, RZ, -0x1 ;  /* 0xffffffffff0f7424 */ /* 0x000fce00078e00ff */
[----:B-12345:R-:W-:Y:S05]  /*12c00*/  WARPSYNC.COLLECTIVE R15, `(.L_x_9391) ;  /* 0x000000000f0c7348 */ /* 0x03efea0003c00000 */
[----:B------:R-:W-:Y:S02]  /*12c10*/  ELECT P6, UR62, PT ;  /* 0x00000000003e782f */ /* 0x000fe400038c0000 */
[----:B------:R-:W-:Y:S01]  /*12c20*/  MOV R14, UR62 ;  /* 0x0000003e000e7c02 */ /* 0x000fe20008000f00 */
[----:B-12345:R-:W-:Y:S10]  /*12c30*/  ENDCOLLECTIVE ;  /* 0x000000000000791b */ /* 0x03eff40003800000 */
.L_x_9391:
[----:B------:R-:W-:Y:S05]  /*12c40*/  BSYNC B1 ;  /* 0x0000000000017941 */ /* 0x000fea0003800000 */
.L_x_9390:
[----:B------:R-:W-:Y:S05]  /*12c50*/  BRA `(.L_x_9392) ;  /* 0xffffffe000387947 */ /* 0x000fea000383ffff */
.L_x_9324:
[----:B0-----:R0:W2:Y:S02]  /*12c60*/  SYNCS.PHASECHK.TRANS64.TRYWAIT P0, [R6+URZ], R5 ;  /* 0x00000005060075a7 */ /* 0x0010a4000800017f */
[----:B--2---:R-:W-:Y:S05]  /*12c70*/  @!P0 NANOSLEEP.SYNCS 0x989680 ;  /* 0x009896800000895d */ /* 0x004fea0003900000 */
[----:B------:R-:W2:Y:S02]  /*12c80*/  @!P0 SYNCS.PHASECHK.TRANS64 P0, [R6+URZ], R5 ;  /* 0x00000005060085a7 */ /* 0x000ea4000800007f */
[----:B--2---:R-:W-:Y:S05]  /*12c90*/  @!P0 BRA `(.L_x_9324) ;  /* 0xfffffffc00f08947 */ /* 0x004fea000383ffff */
[----:B------:R-:W-:Y:S05]  /*12ca0*/  BRA `(.L_x_9393) ;  /* 0xffffffe000747947 */ /* 0x000fea000383ffff */
.L_x_9325:
[----:B--2---:R2:W3:Y:S02]  /*12cb0*/  SYNCS.PHASECHK.TRANS64.TRYWAIT P0, [R7+URZ], R2 ;  /* 0x00000002070075a7 */ /* 0x0044e4000800017f */
[----:B---3--:R-:W-:Y:S05]  /*12cc0*/  @!P0 NANOSLEEP.SYNCS 0x989680 ;  /* 0x009896800000895d */ /* 0x008fea0003900000 */
[----:B------:R-:W3:Y:S02]  /*12cd0*/  @!P0 SYNCS.PHASECHK.TRANS64 P0, [R7+URZ], R2 ;  /* 0x00000002070085a7 */ /* 0x000ee4000800007f */
[----:B---3--:R-:W-:Y:S05]  /*12ce0*/  @!P0 BRA `(.L_x_9325) ;  /* 0xfffffffc00f08947 */ /* 0x008fea000383ffff */
[----:B------:R-:W-:Y:S05]  /*12cf0*/  BRA `(.L_x_9394) ;  /* 0xffffffe000687947 */ /* 0x000fea000383ffff */
.L_x_9327:
[----:B---3--:R3:W4:Y:S02]  /*12d00*/  SYNCS.PHASECHK.TRANS64.TRYWAIT P0, [R4+URZ], R5 ;  /* 0x00000005040075a7 */ /* 0x008724000800017f */
[----:B----4-:R-:W-:Y:S05]  /*12d10*/  @!P0 NANOSLEEP.SYNCS 0x989680 ;  /* 0x009896800000895d */ /* 0x010fea0003900000 */
[----:B------:R-:W4:Y:S02]  /*12d20*/  @!P0 SYNCS.PHASECHK.TRANS64 P0, [R4+URZ], R5 ;  /* 0x00000005040085a7 */ /* 0x000f24000800007f */
[----:B----4-:R-:W-:Y:S05]  /*12d30*/  @!P0 BRA `(.L_x_9327) ;  /* 0xfffffffc00f08947 */ /* 0x010fea000383ffff */
[----:B------:R-:W-:Y:S05]  /*12d40*/  BRA `(.L_x_9395) ;  /* 0xffffffe000707947 */ /* 0x000fea000383ffff */
.L_x_9396:
        /* <DEDUP_REMOVED lines=11> */
.L_x_15321:


//--------------------- .text._ZN7cutlass13device_kernelIN5flash11enable_sm90INS1_16FlashAttnFwdSm90INS1_25CollectiveMainloopFwdSm90ILi2EN4cute5tupleIJNS5_1CILi1EEES8_S8_EEENS6_IJNS7_ILi128EEESA_SA_EEELi128ENS_10bfloat16_tEfNS_4arch4Sm90ELb1ELb0ELb0ELb1ELb0ELb1ELb0ELb1ELb1ELb1ELb0ELb0EEENS1_21CollectiveEpilogueFwdISB_S9_SC_SE_Li256ELb1ELb1ELb0ELb0EEENS1_36VarlenDynamicPersistentTileSchedulerILi128ELi128ELi256ELi128ELb0ELb1ELb1ELb1ELb1ELb1EEEEEEEEEvNT_6ParamsE --------------------------
	.section	.text._ZN7cutlass13device_kernelIN5flash11enable_sm90INS1_16FlashAttnFwdSm90INS1_25CollectiveMainloopFwdSm90ILi2EN4cute5tupleIJNS5_1CILi1EEES8_S8_EEENS6_IJNS7_ILi128EEESA_SA_EEELi128ENS_10bfloat16_tEfNS_4arch4Sm90ELb1ELb0ELb0ELb1ELb0ELb1ELb0ELb1ELb1ELb1ELb0ELb0EEENS1_21CollectiveEpilogueFwdISB_S9_SC_SE_Li256ELb1ELb1ELb0ELb0EEENS1_36VarlenDynamicPersistentTileSchedulerILi128ELi128ELi256ELi128ELb0ELb1ELb1ELb1ELb1ELb1EEEEEEEEEvNT_6ParamsE,"ax",@progbits
	.align	128
.text._ZN7cutlass13device_kernelIN5flash11enable_sm90INS1_16FlashAttnFwdSm90INS1_25CollectiveMainloopFwdSm90ILi2EN4cute5tupleIJNS5_1CILi1EEES8_S8_EEENS6_IJNS7_ILi128EEESA_SA_EEELi128ENS_10bfloat16_tEfNS_4arch4Sm90ELb1ELb0ELb0ELb1ELb0ELb1ELb0ELb1ELb1ELb1ELb0ELb0EEENS1_21CollectiveEpilogueFwdISB_S9_SC_SE_Li256ELb1ELb1ELb0ELb0EEENS1_36VarlenDynamicPersistentTileSchedulerILi128ELi128ELi256ELi128ELb0ELb1ELb1ELb1ELb1ELb1EEEEEEEEEvNT_6ParamsE:
        .type           _ZN7cutlass13device_kernelIN5flash11enable_sm90INS1_16FlashAttnFwdSm90INS1_25CollectiveMainloopFwdSm90ILi2EN4cute5tupleIJNS5_1CILi1EEES8_S8_EEENS6_IJNS7_ILi128EEESA_SA_EEELi128ENS_10bfloat16_tEfNS_4arch4Sm90ELb1ELb0ELb0ELb1ELb0ELb1ELb0ELb1ELb1ELb1ELb0ELb0EEENS1_21CollectiveEpilogueFwdISB_S9_SC_SE_Li256ELb1ELb1ELb0ELb0EEENS1_36VarlenDynamicPersistentTileSchedulerILi128ELi128ELi256ELi128ELb0ELb1ELb1ELb1ELb1ELb1EEEEEEEEEvNT_6ParamsE,@function
        .size           _ZN7cutlass13device_kernelIN5flash11enable_sm90INS1_16FlashAttnFwdSm90INS1_25CollectiveMainloopFwdSm90ILi2EN4cute5tupleIJNS5_1CILi1EEES8_S8_EEENS6_IJNS7_ILi128EEESA_SA_EEELi128ENS_10bfloat16_tEfNS_4arch4Sm90ELb1ELb0ELb0ELb1ELb0ELb1ELb0ELb1ELb1ELb1ELb0ELb0EEENS1_21CollectiveEpilogueFwdISB_S9_SC_SE_Li256ELb1ELb1ELb0ELb0EEENS1_36VarlenDynamicPersistentTileSchedulerILi128ELi128ELi256ELi128ELb0ELb1ELb1ELb1ELb1ELb1EEEEEEEEEvNT_6ParamsE,(.L_x_15322 - _ZN7cutlass13device_kernelIN5flash11enable_sm90INS1_16FlashAttnFwdSm90INS1_25CollectiveMainloopFwdSm90ILi2EN4cute5tupleIJNS5_1CILi1EEES8_S8_EEENS6_IJNS7_ILi128EEESA_SA_EEELi128ENS_10bfloat16_tEfNS_4arch4Sm90ELb1ELb0ELb0ELb1ELb0ELb1ELb0ELb1ELb1ELb1ELb0ELb0EEENS1_21CollectiveEpilogueFwdISB_S9_SC_SE_Li256ELb1ELb1ELb0ELb0EEENS1_36VarlenDynamicPersistentTileSchedulerILi128ELi128ELi256ELi128ELb0ELb1ELb1ELb1ELb1ELb1EEEEEEEEEvNT_6ParamsE)
        .other          _ZN7cutlass13device_kernelIN5flash11enable_sm90INS1_16FlashAttnFwdSm90INS1_25CollectiveMainloopFwdSm90ILi2EN4cute5tupleIJNS5_1CILi1EEES8_S8_EEENS6_IJNS7_ILi128EEESA_SA_EEELi128ENS_10bfloat16_tEfNS_4arch4Sm90ELb1ELb0ELb0ELb1ELb0ELb1ELb0ELb1ELb1ELb1ELb0ELb0EEENS1_21CollectiveEpilogueFwdISB_S9_SC_SE_Li256ELb1ELb1ELb0ELb0EEENS1_36VarlenDynamicPersistentTileSchedulerILi128ELi128ELi256ELi128ELb0ELb1ELb1ELb1ELb1ELb1EEEEEEEEEvNT_6ParamsE,@"STO_CUDA_ENTRY STV_DEFAULT"
_ZN7cutlass13device_kernelIN5flash11enable_sm90INS1_16FlashAttnFwdSm90INS1_25CollectiveMainloopFwdSm90ILi2EN4cute5tupleIJNS5_1CILi1EEES8_S8_EEENS6_IJNS7_ILi128EEESA_SA_EEELi128ENS_10bfloat16_tEfNS_4arch4Sm90ELb1ELb0ELb0ELb1ELb0ELb1ELb0ELb1ELb1ELb1ELb0ELb0EEENS1_21CollectiveEpilogueFwdISB_S9_SC_SE_Li256ELb1ELb1ELb0ELb0EEENS1_36VarlenDynamicPersistentTileSchedulerILi128ELi128ELi256ELi128ELb0ELb1ELb1ELb1ELb1ELb1EEEEEEEEEvNT_6ParamsE:
        /* <DEDUP_REMOVED lines=23> */
.L_x_9398:
[----:B------:R-:W-:Y:S05]  /*0170*/  BSYNC B0 ;  /* 0x0000000000007941 */ /* 0x000fea0003800000 */
.L_x_9397:
        /* <DEDUP_REMOVED lines=40> */
.L_x_9399:
        /* <DEDUP_REMOVED lines=22> */
.L_x_9400:
        /* <DEDUP_REMOVED lines=18> */
.L_x_9401:
        /* <DEDUP_REMOVED lines=22> */
.L_x_9402:
        /* <DEDUP_REMOVED lines=22> */
.L_x_9403:
        /* <DEDUP_REMOVED lines=9> */
.L_x_9406:
        /* <DEDUP_REMOVED lines=30> */
[CC--:B------:R-:W-:Y:S01]  /*0bb0*/  LEA.HI R4, R0.reuse, R231.reuse, RZ, 0x4 ;  /* 0x000000e700047211 */ /* 0x0c0fe200078f20ff */
[----:B------:R-:W-:Y:S01]  /*0bc0*/  IMAD.SHL.U32 R5, R5, 0x20, RZ ;  /* 0x0000002005057824 */ /* 0x000fe200078e00ff */
[----:B------:R-:W-:Y:S01]  /*0bd0*/  LEA.HI R12, R0, R231, RZ, 0x2 ;  /* 0x000000e7000c7211 */ /* 0x000fe200078f10ff */
[----:B------:R-:W-:Y:S01]  /*0be0*/  IMAD.IADD R220, R231, 0x1, -R220 ;  /* 0x00000001e7dc7824 */ /* 0x000fe200078e0adc */
[----:B------:R-:W-:Y:S02]  /*0bf0*/  LOP3.LUT R6, R4, 0x3fffff0, RZ, 0xc0, !PT ;  /* 0x03fffff004067812 */ /* 0x000fe400078ec0ff */
[----:B------:R-:W-:Y:S02]  /*0c00*/  LOP3.LUT R5, R5, 0xfffffc00, RZ, 0xc0, !PT ;  /* 0xfffffc0005057812 */ /* 0x000fe400078ec0ff */
[----:B------:R-:W-:Y:S01]  /*0c10*/  SHF.R.S32.HI R9, RZ, 0x1f, R220 ;  /* 0x0000001fff097819 */ /* 0x000fe200000114dc */
[----:B------:R-:W-:Y:S01]  /*0c20*/  IMAD.IADD R6, R231, 0x1, -R6 ;  /* 0x00000001e7067824 */ /* 0x000fe200078e0a06 */
[----:B------:R-:W-:-:S02]  /*0c30*/  LOP3.LUT R12, R12, 0xfffffffc, RZ, 0xc0, !PT ;  /* 0xfffffffc0c0c7812 */ /* 0x000fc400078ec0ff */
[----:B------:R-:W-:Y:S02]  /*0c40*/  LEA.HI R8, R9, R220, RZ, 0x2 ;  /* 0x000000dc09087211 */ /* 0x000fe400078f10ff */
[CC--:B------:R-:W-:Y:S01]  /*0c50*/  LEA.HI R22, R0.reuse, R231.reuse, RZ, 0x3 ;  /* 0x000000e700167211 */ /* 0x0c0fe200078f18ff */
[----:B------:R-:W-:Y:S01]  /*0c60*/  IMAD.IADD R12, R231, 0x1, -R12 ;  /* 0x00000001e70c7824 */ /* 0x000fe200078e0a0c */
[--C-:B------:R-:W-:Y:S02]  /*0c70*/  SHF.R.S32.HI R10, RZ, 0x2, R8.reuse ;  /* 0x00000002ff0a7819 */ /* 0x100fe40000011408 */
[----:B------:R-:W-:Y:S02]  /*0c80*/  SHF.R.S32.HI R7, RZ, 0x1f, R8 ;  /* 0x0000001fff077819 */ /* 0x000fe40000011408 */
[----:B------:R-:W-:Y:S02]  /*0c90*/  LEA.HI R0, R0, R231, RZ, 0x6 ;  /* 0x000000e700007211 */ /* 0x000fe400078f30ff */
[----:B------:R-:W-:-:S02]  /*0ca0*/  LEA.HI R7, R7, R10, RZ, 0x3 ;  /* 0x0000000a07077211 */ /* 0x000fc400078f18ff */
[----:B------:R-:W-:Y:S01]  /*0cb0*/  LOP3.LUT R206, R22, 0xfffffff8, RZ, 0xc0, !PT ;  /* 0xfffffff816ce7812 */ /* 0x000fe200078ec0ff */
[----:B------:R-:W-:Y:S01]  /*0cc0*/  IMAD.SHL.U32 R0, R0, 0x8, RZ ;  /* 0x0000000800007824 */ /* 0x000fe200078e00ff */
[----:B------:R-:W-:Y:S01]  /*0cd0*/  LOP3.LUT R11, R7, 0xfffffff8, RZ, 0xc0, !PT ;  /* 0xfffffff8070b7812 */ /* 0x000fe200078ec0ff */
[----:B------:R-:W-:Y:S01]  /*0ce0*/  IMAD R7, R6, 0x40, R5 ;  /* 0x0000004006077824 */ /* 0x000fe200078e0205 */
[----:B------:R-:W-:Y:S01]  /*0cf0*/  SHF.R.S32.HI R5, RZ, 0x4, R4 ;  /* 0x00000004ff057819 */ /* 0x000fe20000011404 */
[----:B------:R-:W-:Y:S01]  /*0d00*/  IMAD.IADD R206, R231, 0x1, -R206 ;  /* 0x00000001e7ce7824 */ /* 0x000fe200078e0ace */
[----:B------:R-:W-:Y:S01]  /*0d10*/  LEA.HI R6, R12, R12, RZ, 0x1 ;  /* 0x0000000c0c067211 */ /* 0x000fe200078f08ff */
[----:B------:R-:W-:Y:S01]  /*0d20*/  IMAD.IADD R10, R10, 0x1, -R11 ;  /* 0x000000010a0a7824 */ /* 0x000fe200078e0a0b */
[----:B------:R-:W-:Y:S01]  /*0d30*/  LEA.HI R4, R4, R5, RZ, 0x1 ;  /* 0x0000000504047211 */ /* 0x000fe200078f08ff */
[C---:B------:R-:W-:Y:S01]  /*0d40*/  IMAD.SHL.U32 R16, R206.reuse, 0x8, RZ ;  /* 0x00000008ce107824 */ /* 0x040fe200078e00ff */
[----:B------:R-:W-:Y:S01]  /*0d50*/  SHF.R.S32.HI R22, RZ, 0x3, R22 ;  /* 0x00000003ff167819 */ /* 0x000fe20000011416 */
[----:B------:R-:W-:Y:S01]  /*0d60*/  IMAD.SHL.U32 R18, R206, 0x4, RZ ;  /* 0x00000004ce127824 */ /* 0x000fe200078e00ff */
[----:B------:R-:W-:Y:S01]  /*0d70*/  LOP3.LUT R4, R4, 0x1ffffffe, RZ, 0xc0, !PT ;  /* 0x1ffffffe04047812 */ /* 0x000fe200078ec0ff */
[----:B------:R-:W-:Y:S01]  /*0d80*/  VIADD R187, R16, 0x40 ;  /* 0x0000004010bb7836 */ /* 0x000fe20000000000 */
[----:B------:R-:W-:Y:S01]  /*0d90*/  SHF.R.S32.HI R224, RZ, 0x7, R3 ;  /* 0x00000007ffe07819 */ /* 0x000fe20000011403 */
[----:B------:R-:W-:Y:S01]  /*0da0*/  VIADD R213, R22, 0x20 ;  /* 0x0000002016d57836 */ /* 0x000fe20000000000 */
[----:B------:R-:W-:Y:S01]  /*0db0*/  LEA.HI R9, R9, R220, RZ, 0x5 ;  /* 0x000000dc09097211 */ /* 0x000fe200078f28ff */
[----:B------:R-:W-:Y:S01]  /*0dc0*/  IMAD.IADD R4, R5, 0x1, -R4 ;  /* 0x0000000105047824 */ /* 0x000fe200078e0a04 */
[----:B------:R-:W-:Y:S01]  /*0dd0*/  LOP3.LUT R5, R6, 0x1ffffffe, RZ, 0xc0, !PT ;  /* 0x1ffffffe06057812 */ /* 0x000fe200078ec0ff */
[C---:B------:R-:W-:Y:S01]  /*0de0*/  VIADD R212, R22.reuse, 0x40 ;  /* 0x0000004016d47836 */ /* 0x040fe20000000000 */
[----:B------:R-:W-:Y:S01]  /*0df0*/  LEA.HI R3, R3, R224, RZ, 0x1 ;  /* 0x000000e003037211 */ /* 0x000fe200078f08ff */
[----:B------:R-:W-:Y:S01]  /*0e00*/  VIADD R211, R22, 0x60 ;  /* 0x0000006016d37836 */ /* 0x000fe20000000000 */
[----:B------:R-:W-:Y:S01]  /*0e10*/  SHF.R.S32.HI R9, RZ, 0x5, R9 ;  /* 0x00000005ff097819 */ /* 0x000fe20000011409 */
[----:B------:R-:W-:Y:S01]  /*0e20*/  IMAD R226, R4, 0x8, R7 ;  /* 0x0000000804e27824 */ /* 0x000fe200078e0207 */
[----:B------:R-:W-:Y:S01]  /*0e30*/  LOP3.LUT R3, R3, 0x3fffffe, RZ, 0xc0, !PT ;  /* 0x03fffffe03037812 */ /* 0x000fe200078ec0ff */
[----:B------:R-:W-:Y:S01]  /*0e40*/  IMAD.IADD R204, R12, 0x1, -R5 ;  /* 0x000000010ccc7824 */ /* 0x000fe200078e0a05 */
[----:B------:R-:W-:Y:S01]  /*0e50*/  LOP3.LUT R201, R0, 0xfffffe00, RZ, 0xc0, !PT ;  /* 0xfffffe0000c97812 */ /* 0x000fe200078ec0ff */
[----:B------:R-:W-:Y:S01]  /*0e60*/  IMAD R10, R9, 0x10, R10 ;  /* 0x00000010090a7824 */ /* 0x000fe200078e020a */
[----:B------:R-:W-:Y:S01]  /*0e70*/  SHF.R.S32.HI R0, RZ, 0x1f, R213 ;  /* 0x0000001fff007819 */ /* 0x000fe200000114d5 */
[----:B------:R-:W-:Y:S01]  /*0e80*/  IMAD.IADD R3, R224, 0x1, -R3 ;  /* 0x00000001e0037824 */ /* 0x000fe200078e0a03 */
        /* <DEDUP_REMOVED lines=9> */
[----:B------:R-:W-:Y:S01]  /*0f20*/  IMAD R225, R3, 0x40, R10 ;  /* 0x0000004003e17824 */ /* 0x000fe200078e020a */
        /* <DEDUP_REMOVED lines=9> */
[----:B------:R-:W-:Y:S01]  /*0fc0*/  IMAD R204, R204, 0x8, R225 ;  /* 0x00000008cccc7824 */ /* 0x000fe200078e02e1 */
[----:B------:R-:W-:-:S02]  /*0fd0*/  LOP3.LUT R205, R3, 0x38, R16, 0xf8, !PT ;  /* 0x0000003803cd7812 */ /* 0x000fc400078ef810 */
[----:B------:R-:W-:Y:S02]  /*0fe0*/  SHF.R.U32.HI R230, RZ, 0x3, R196 ;  /* 0x00000003ffe67819 */ /* 0x000fe400000116c4 */
[--C-:B------:R-:W-:Y:S02]  /*0ff0*/  LOP3.LUT R3, R196, 0x38, R16.reuse, 0xf8, !PT ;  /* 0x00000038c4037812 */ /* 0x100fe400078ef810 */
[----:B------:R-:W-:Y:S02]  /*1000*/  SHF.R.U32.HI R229, RZ, 0x3, R195 ;  /* 0x00000003ffe57819 */ /* 0x000fe400000116c3 */
[----:B------:R-:W-:Y:S02]  /*1010*/  LOP3.LUT R6, R195, 0x38, R16, 0xf8, !PT ;  /* 0x00000038c3067812 */ /* 0x000fe400078ef810 */
[----:B------:R-:W-:Y:S02]  /*1020*/  SHF.R.U32.HI R228, RZ, 0x3, R194 ;  /* 0x00000003ffe47819 */ /* 0x000fe400000116c2 */
[----:B------:R-:W-:-:S02]  /*1030*/  LOP3.LUT R7, R194, 0x38, R16, 0xf8, !PT ;  /* 0x00000038c2077812 */ /* 0x000fc400078ef810 */
[----:B------:R-:W-:Y:S02]  /*1040*/  LOP3.LUT R199, R0, 0xfffffe00, RZ, 0xc0, !PT ;  /* 0xfffffe0000c77812 */ /* 0x000fe400078ec0ff */
[----:B------:R-:W-:Y:S02]  /*1050*/  LOP3.LUT R198, R5, 0xfffffe00, RZ, 0xc0, !PT ;  /* 0xfffffe0005c67812 */ /* 0x000fe400078ec0ff */
[----:B------:R-:W-:Y:S02]  /*1060*/  LOP3.LUT R197, R4, 0xfffffe00, RZ, 0xc0, !PT ;  /* 0xfffffe0004c57812 */ /* 0x000fe400078ec0ff */
[----:B------:R-:W-:Y:S02]  /*1070*/  LOP3.LUT R203, R8, 0x7ffffffc, RZ, 0xc0, !PT ;  /* 0x7ffffffc08cb7812 */ /* 0x000fe400078ec0ff */
[----:B------:R-:W-:Y:S02]  /*1080*/  LOP3.LUT R205, R201, R205, R200, 0xf6, !PT ;  /* 0x000000cdc9cd7212 */ /* 0x000fe400078ef6c8 */
[----:B------:R-:W-:Y:S01]  /*1090*/  LOP3.LUT R0, R199, R3, R230, 0xf6, !PT ;  /* 0x00000003c7007212 */ /* 0x000fe200078ef6e6 */
[----:B------:R-:W-:Y:S01]  /*10a0*/  IMAD.IADD R203, R220, 0x1, -R203 ;  /* 0x00000001dccb7824 */ /* 0x000fe200078e0acb */
        /* <DEDUP_REMOVED lines=10> */
[----:B------:R-:W-:Y:S02]  /*1150*/  SHF.R.S32.HI R215, RZ, 0x1f, R187 ;  /* 0x0000001fffd77819 */ /* 0x000fe400000114bb */
[----:B--2---:R-:W-:-:S07]  /*1160*/  LOP3.LUT R189, R13, 0x1, RZ, 0xfc, !PT ;  /* 0x000000010dbd7812 */ /* 0x004fce00078efcff */
.L_x_9610:
[----:B0---4-:R-:W0:Y:S02]  /*1170*/  LDC.64 R4, c[0x0][0xc88] ;  /* 0x00032200ff047b82 */ /* 0x011e240000000a00 */
[----:B0-----:R-:W-:-:S05]  /*1180*/  IMAD.WIDE R4, R31, 0x4, R4 ;  /* 0x000000041f047825 */ /* 0x001fca00078e0204 */
[----:B--2---:R-:W2:Y:S01]  /*1190*/  LDG.E R210, desc[UR40][R4.64] ;  /* 0x0000002804d27981 */ /* 0x004ea2000c1e1900 */
[----:B------:R-:W-:Y:S05]  /*11a0*/  YIELD ;  /* 0x0000000000007946 */ /* 0x000fea0003800000 */
[----:B------:R-:W-:Y:S01]  /*11b0*/  ULDC.64 UR4, c[0x0][0xa28] ;  /* 0x00028a0000047ab9 */ /* 0x000fe20000000a00 */
[----:B------:R-:W-:Y:S01]  /*11c0*/  ULDC.64 UR8, c[0x0][0xa18] ;  /* 0x0002860000087ab9 */ /* 0x000fe20000000a00 */
[----:B------:R-:W-:Y:S01]  /*11d0*/  ISETP.NE.U32.AND P1, PT, RZ, UR4, PT ;  /* 0x00000004ff007c0c */ /* 0x000fe2000bf25070 */
[----:B------:R-:W-:Y:S01]  /*11e0*/  ULDC.64 UR6, c[0x0][0xa08] ;  /* 0x0002820000067ab9 */ /* 0x000fe20000000a00 */
[----:B------:R-:W-:Y:S01]  /*11f0*/  IMAD.MOV.U32 R3, RZ, RZ, RZ ;  /* 0x000000ffff037224 */ /* 0x000fe200078e00ff */
[----:B------:R-:W-:Y:S01]  /*1200*/  ISETP.NE.U32.AND P0, PT, RZ, UR6, PT ;  /* 0x00000006ff007c0c */ /* 0x000fe2000bf05070 */
[----:B------:R-:W-:Y:S01]  /*1210*/  IMAD.MOV.U32 R31, RZ, RZ, RZ ;  /* 0x000000ffff1f7224 */ /* 0x000fe200078e00ff */
[----:B------:R-:W-:-:S02]  /*1220*/  ISETP.NE.AND.EX P1, PT, RZ, UR5, PT, P1 ;  /* 0x00000005ff007c0c */ /* 0x000fc4000bf25310 */
[----:B------:R-:W-:Y:S02]  /*1230*/  ISETP.NE.AND.EX P0, PT, RZ, UR7, PT, P0 ;  /* 0x00000007ff007c0c */ /* 0x000fe4000bf05300 */
[----:B--2---:R-:W-:Y:S01]  /*1240*/  SHF.R.S32.HI R217, RZ, 0x1f, R210 ;  /* 0x0000001fffd97819 */ /* 0x004fe200000114d2 */
[----:B------:R-:W-:-:S08]  /*1250*/  IMAD.SHL.U32 R208, R210, 0x4, RZ ;  /* 0x00000004d2d07824 */ /* 0x000fd000078e00ff */
[C---:B------:R-:W-:Y:S02]  /*1260*/  @P1 LEA R6, P2, R210.reuse, UR4, 0x2 ;  /* 0x00000004d2061c11 */ /* 0x040fe4000f8410ff */
[C-C-:B------:R-:W-:Y:S02]  /*1270*/  SHF.L.U64.HI R209, R210.reuse, 0x2, R217.reuse ;  /* 0x00000002d2d17819 */ /* 0x140fe400000102d9 */
[----:B------:R-:W-:Y:S02]  /*1280*/  @P1 LEA.HI.X R7, R210, UR5, R217, 0x2, P2 ;  /* 0x00000005d2071c11 */ /* 0x000fe400090f14d9 */
[----:B------:R-:W-:Y:S01]  /*1290*/  ISETP.NE.U32.AND P2, PT, RZ, UR8, PT ;  /* 0x00000008ff007c0c */ /* 0x000fe2000bf45070 */
[----:B------:R-:W-:Y:S01]  /*12a0*/  ULDC UR4, c[0x0][0x288] ;  /* 0x0000a20000047ab9 */ /* 0x000fe20000000800 */
[----:B------:R-:W-:Y:S01]  /*12b0*/  IADD3 R8, P3, R208, UR6, RZ ;  /* 0x00000006d0087c10 */ /* 0x000fe2000ff7e0ff */
[----:B------:R0:W5:Y:S01]  /*12c0*/  @P1 LDG.E R3, desc[UR40][R6.64] ;  /* 0x0000002806031981 */ /* 0x000162000c1e1900 */
[----:B------:R-:W-:Y:S01]  /*12d0*/  ISETP.NE.AND.EX P2, PT, RZ, UR9, PT, P2 ;  /* 0x00000009ff007c0c */ /* 0x000fe2000bf45320 */
[----:B------:R-:W-:Y:S01]  /*12e0*/  IMAD.U32 R192, RZ, RZ, UR4 ;  /* 0x00000004ffc07e24 */ /* 0x000fe2000f8e00ff */
[----:B------:R-:W-:Y:S01]  /*12f0*/  IADD3.X R9, R209, UR7, RZ, P3, !PT ;  /* 0x00000007d1097c10 */ /* 0x000fe20009ffe4ff */
[----:B------:R-:W-:-:S04]  /*1300*/  ULDC.64 UR4, c[0x0][0x418] ;  /* 0x0001060000047ab9 */ /* 0x000fc80000000a00 */
[----:B------:R0:W5:Y:S06]  /*1310*/  @P0 LDG.E R31, desc[UR40][R8.64] ;  /* 0x00000028081f0981 */ /* 0x00016c000c1e1900 */
[----:B------:R-:W-:-:S04]  /*1320*/  @P2 IADD3 R4, P1, R208, UR8, RZ ;  /* 0x00000008d0042c10 */ /* 0x000fc8000ff3e0ff */
[----:B------:R-:W-:-:S05]  /*1330*/  @P2 IADD3.X R5, R209, UR9, RZ, P1, !PT ;  /* 0x00000009d1052c10 */ /* 0x000fca0008ffe4ff */
        /* <DEDUP_REMOVED lines=9> */
[----:B------:R-:W-:Y:S02]  /*13d0*/  IMAD.U32 R28, RZ, RZ, UR4 ;  /* 0x00000004ff1c7e24 */ /* 0x000fe4000f8e00ff */
[----:B------:R-:W-:Y:S01]  /*13e0*/  IMAD.MOV.U32 R27, RZ, RZ, R210 ;  /* 0x000000ffff1b7224 */ /* 0x000fe200078e00d2 */
[----:B0--3--:R-:W-:Y:S06]  /*13f0*/  @P2 BRA `(.L_x_9408) ;  /* 0x0000000000242947 */ /* 0x009fec0003800000 */
        /* <DEDUP_REMOVED lines=9> */
.L_x_9408:
[----:B------:R-:W-:Y:S01]  /*1490*/  ULDC.64 UR4, c[0x0][0xa20] ;  /* 0x0002880000047ab9 */ /* 0x000fe20000000a00 */
[----:B------:R-:W-:Y:S01]  /*14a0*/  IMAD.MOV.U32 R207, RZ, RZ, R30 ;  /* 0x000000ffffcf7224 */ /* 0x000fe200078e001e */
[----:B------:R-:W-:-:S04]  /*14b0*/  ISETP.NE.U32.AND P1, PT, RZ, UR4, PT ;  /* 0x00000004ff007c0c */ /* 0x000fc8000bf25070 */
[----:B------:R-:W-:-:S13]  /*14c0*/  ISETP.NE.AND.EX P1, PT, RZ, UR5, PT, P1 ;  /* 0x00000005ff007c0c */ /* 0x000fda000bf25310 */
[----:B------:R-:W-:Y:S05]  /*14d0*/  @!P1 BRA `(.L_x_9409) ;  /* 0x0000000000109947 */ /* 0x000fea0003800000 */
[----:B------:R-:W-:-:S04]  /*14e0*/  IADD3 R4, P0, R208, UR4, RZ ;  /* 0x00000004d0047c10 */ /* 0x000fc8000ff1e0ff */
[----:B------:R-:W-:-:S05]  /*14f0*/  IADD3.X R5, R209, UR5, RZ, P0, !PT ;  /* 0x00000005d1057c10 */ /* 0x000fca00087fe4ff */
[----:B------:R0:W5:Y:S01]  /*1500*/  LDG.E R28, desc[UR40][R4.64] ;  /* 0x00000028041c7981 */ /* 0x000162000c1e1900 */
[----:B------:R-:W-:Y:S05]  /*1510*/  BRA `(.L_x_9410) ;  /* 0x0000000000107947 */ /* 0x000fea0003800000 */
.L_x_9409:
[----:B------:R-:W-:Y:S05]  /*1520*/  @!P0 BRA `(.L_x_9410) ;  /* 0x00000000000c8947 */ /* 0x000fea0003800000 */
[----:B------:R-:W2:Y:S04]  /*1530*/  LDG.E R5, desc[UR40][R8.64] ;  /* 0x0000002808057981 */ /* 0x000ea8000c1e1900 */
[----:B------:R-:W2:Y:S02]  /*1540*/  LDG.E R28, desc[UR40][R8.64+0x4] ;  /* 0x00000428081c7981 */ /* 0x000ea4000c1e1900 */
[----:B--2---:R-:W-:-:S07]  /*1550*/  IMAD.IADD R28, R28, 0x1, -R5 ;  /* 0x000000011c1c7824 */ /* 0x004fce00078e0a05 */
.L_x_9410:
        /* <DEDUP_REMOVED lines=16> */
[----:B------:R-:W-:-:S04]  /*1660*/  IMAD.SHL.U32 R191, R29, 0x80, RZ ;  /* 0x000000801dbf7824 */ /* 0x000fc800078e00ff */
[----:B0-----:R-:W-:-:S08]  /*1670*/  VIADD R4, R191, 0x7f ;  /* 0x0000007fbf047836 */ /* 0x001fd00000000000 */
        /* <DEDUP_REMOVED lines=10> */
[----:B------:R-:W-:Y:S02]  /*1720*/  VIMNMX R25, RZ, R25, !PT ;  /* 0x00000019ff197248 */ /* 0x000fe40007fe0100 */
[----:B------:R-:W-:Y:S01]  /*1730*/  SHF.R.S32.HI R3, RZ, 0x1f, R0 ;  /* 0x0000001fff037819 */ /* 0x000fe20000011400 */
[----:B------:R-:W-:-:S03]  /*1740*/  IMAD.IADD R4, R128, 0x1, R4 ;  /* 0x0000000180047824 */ /* 0x000fc600078e0204 */
[----:B------:R-:W-:Y:S02]  /*1750*/  LEA.HI R3, R3, R0, RZ, 0x7 ;  /* 0x0000000003037211 */ /* 0x000fe400078f38ff */
[----:B------:R-:W-:Y:S02]  /*1760*/  SHF.R.S32.HI R5, RZ, 0x1f, R4 ;  /* 0x0000001fff057819 */ /* 0x000fe40000011404 */
[----:B------:R-:W-:Y:S02]  /*1770*/  SHF.R.S32.HI R129, RZ, 0x7, R3 ;  /* 0x00000007ff817819 */ /* 0x000fe40000011403 */
[----:B------:R-:W-:-:S04]  /*1780*/  LEA.HI R5, R5, R4, RZ, 0x7 ;  /* 0x0000000405057211 */ /* 0x000fc800078f38ff */
[----:B------:R-:W-:-:S04]  /*1790*/  SHF.R.S32.HI R0, RZ, 0x7, R5 ;  /* 0x00000007ff007819 */ /* 0x000fc80000011405 */
[----:B------:R-:W-:-:S05]  /*17a0*/  VIMNMX R0, R129, R0, PT ;  /* 0x0000000081007248 */ /* 0x000fca0003fe0100 */
[----:B------:R-:W-:-:S05]  /*17b0*/  IMAD R3, R0, 0x80, -R9 ;  /* 0x0000008000037824 */ /* 0x000fca00078e0a09 */
[----:B------:R-:W-:-:S04]  /*17c0*/  VIMNMX R0, R3, R24, PT ;  /* 0x0000001803007248 */ /* 0x000fc80003fe0100 */
[----:B------:R-:W-:Y:S02]  /*17d0*/  ISETP.GT.AND P0, PT, R0, R25, PT ;  /* 0x000000190000720c */ /* 0x000fe40003f04270 */
[----:B------:R-:W-:-:S05]  /*17e0*/  SHF.R.U32.HI R25, RZ, 0x7, R25 ;  /* 0x00000007ff197819 */ /* 0x000fca0000011619 */
[----:B------:R-:W-:-:S06]  /*17f0*/  IMAD.MOV.U32 R26, RZ, RZ, R25 ;  /* 0x000000ffff1a7224 */ /* 0x000fcc00078e0019 */
[----:B------:R-:W-:-:S05]  /*1800*/  @P0 VIADD R0, R0, 0x7f ;  /* 0x0000007f00000836 */ /* 0x000fca0000000000 */
[----:B------:R-:W-:-:S04]  /*1810*/  @P0 SHF.R.S32.HI R3, RZ, 0x1f, R0 ;  /* 0x0000001fff030819 */ /* 0x000fc80000011400 */
[----:B------:R-:W-:-:S04]  /*1820*/  @P0 LEA.HI R3, R3, R0, RZ, 0x7 ;  /* 0x0000000003030211 */ /* 0x000fc800078f38ff */
[----:B------:R-:W-:Y:S02]  /*1830*/  @P0 SHF.R.S32.HI R26, RZ, 0x7, R3 ;  /* 0x00000007ff1a0819 */ /* 0x000fe40000011403 */
[----:B------:R-:W-:Y:S02]  /*1840*/  PLOP3.LUT P0, PT, PT, PT, PT, 0x80, 0x0 ;  /* 0x000000000000781c */ /* 0x000fe40003f0f070 */
        /* <DEDUP_REMOVED lines=22> */
.L_x_9413:
[----:B------:R-:W-:Y:S05]  /*19b0*/  BSYNC B6 ;  /* 0x0000000000067941 */ /* 0x000fea0003800000 */
.L_x_9412:
        /* <DEDUP_REMOVED lines=20> */
.L_x_9415:
[----:B------:R-:W-:Y:S05]  /*1b00*/  BSYNC B6 ;  /* 0x0000000000067941 */ /* 0x000fea0003800000 */
.L_x_9414:
[----:B------:R-:W-:Y:S01]  /*1b10*/  ULDC.64 UR4, c[0x0][0x9f8] ;  /* 0x00027e0000047ab9 */ /* 0x000fe20000000a00 */
[----:B------:R-:W0:Y:S01]  /*1b20*/  S2R R33, SR_TID.X ;  /* 0x0000000000217919 */ /* 0x000e220000002100 */
[----:B------:R-:W-:Y:S01]  /*1b30*/  ISETP.NE.U32.AND P0, PT, RZ, UR4, PT ;  /* 0x00000004ff007c0c */ /* 0x000fe2000bf05070 */
[----:B------:R-:W1:Y:S01]  /*1b40*/  LDC.64 R102, c[0x0][0x300] ;  /* 0x0000c000ff667b82 */ /* 0x000e620000000a00 */
[----:B------:R-:W-:Y:S01]  /*1b50*/  IMAD.IADD R47, R31, 0x1, R28 ;  /* 0x000000011f2f7824 */ /* 0x000fe200078e021c */
[----:B------:R-:W-:Y:S01]  /*1b60*/  ULDC.64 UR6, c[0x0][0xa08] ;  /* 0x0002820000067ab9 */ /* 0x000fe20000000a00 */
[----:B------:R-:W-:Y:S02]  /*1b70*/  ISETP.NE.AND.EX P0, PT, RZ, UR5, PT, P0 ;  /* 0x00000005ff007c0c */ /* 0x000fe4000bf05300 */
[----:B------:R-:W-:-:S03]  /*1b80*/  SHF.R.S32.HI R8, RZ, 0x1f, R30 ;  /* 0x0000001fff087819 */ /* 0x000fc6000001141e */
[----:B------:R-:W2:Y:S08]  /*1b90*/  LDC R39, c[0x0][0x3f4] ;  /* 0x0000fd00ff277b82 */ /* 0x000eb00000000800 */
[----:B------:R-:W-:Y:S01]  /*1ba0*/  @P0 IADD3 R4, P1, R208, UR4, RZ ;  /* 0x00000004d0040c10 */ /* 0x000fe2000ff3e0ff */
[----:B------:R-:W3:Y:S03]  /*1bb0*/  LDC.64 R12, c[0x0][0x3f8] ;  /* 0x0000fe00ff0c7b82 */ /* 0x000ee60000000a00 */
[----:B------:R-:W-:Y:S01]  /*1bc0*/  @P0 IADD3.X R5, R209, UR5, RZ, P1, !PT ;  /* 0x00000005d1050c10 */ /* 0x000fe20008ffe4ff */
[----:B------:R-:W-:-:S04]  /*1bd0*/  ULDC.64 UR4, c[0x0][0x308] ;  /* 0x0000c20000047ab9 */ /* 0x000fc80000000a00 */
[----:B------:R4:W4:Y:S01]  /*1be0*/  @P0 LDG.E R27, desc[UR40][R4.64] ;  /* 0x00000028041b0981 */ /* 0x000922000c1e1900 */
[----:B------:R-:W-:Y:S01]  /*1bf0*/  SHF.R.S32.HI R43, RZ, 0x1f, R47 ;  /* 0x0000001fff2b7819 */ /* 0x000fe2000001142f */
[-C--:B-1----:R-:W-:Y:S01]  /*1c00*/  IMAD.WIDE.U32 R6, R47, R102.reuse, RZ ;  /* 0x000000662f067225 */ /* 0x082fe200078e00ff */
[----:B------:R-:W-:Y:S02]  /*1c10*/  ISETP.NE.U32.AND P0, PT, RZ, UR6, PT ;  /* 0x00000006ff007c0c */ /* 0x000fe4000bf05070 */
[----:B0-----:R-:W-:Y:S01]  /*1c20*/  SHF.R.U32.HI R33, RZ, 0x7, R33 ;  /* 0x00000007ff217819 */ /* 0x001fe20000011621 */
[-C--:B------:R-:W-:Y:S01]  /*1c30*/  IMAD R0, R43, R102.reuse, RZ ;  /* 0x000000662b007224 */ /* 0x080fe200078e02ff */
[----:B------:R-:W-:Y:S01]  /*1c40*/  ISETP.NE.AND.EX P0, PT, RZ, UR7, PT, P0 ;  /* 0x00000007ff007c0c */ /* 0x000fe2000bf05300 */
[----:B------:R-:W-:Y:S01]  /*1c50*/  IMAD.SHL.U32 R92, R102, 0x20, RZ ;  /* 0x00000020665c7824 */ /* 0x000fe200078e00ff */
[----:B------:R-:W-:Y:S01]  /*1c60*/  ISETP.NE.AND P6, PT, R33, 0x1, PT ;  /* 0x000000012100780c */ /* 0x000fe20003fc5270 */
[----:B------:R-:W-:Y:S01]  /*1c70*/  IMAD R3, R47, R103, R0 ;  /* 0x000000672f037224 */ /* 0x000fe200078e0200 */
[----:B--2---:R-:W-:Y:S01]  /*1c80*/  ISETP.GE.AND P2, PT, R16, R39, PT ;  /* 0x000000271000720c */ /* 0x004fe20003f46270 */
[----:B------:R-:W-:Y:S01]  /*1c90*/  IMAD.WIDE.U32 R44, R22, R102, R16 ;  /* 0x00000066162c7225 */ /* 0x000fe200078e0010 */
[----:B-----5:R-:W-:-:S02]  /*1ca0*/  SHF.R.S32.HI R31, RZ, 0x1f, R113 ;  /* 0x0000001fff1f7819 */ /* 0x020fc40000011471 */
[----:B------:R-:W-:Y:S01]  /*1cb0*/  SHF.L.U64.HI R93, R102, 0x5, R103 ;  /* 0x00000005665d7819 */ /* 0x000fe20000010267 */
[----:B------:R-:W-:Y:S01]  /*1cc0*/  IMAD.IADD R7, R7, 0x1, R3 ;  /* 0x0000000107077824 */ /* 0x000fe200078e0203 */
[----:B---3--:R-:W-:Y:S01]  /*1cd0*/  SHF.L.U64.HI R21, R12, 0x5, R13 ;  /* 0x000000050c157819 */ /* 0x008fe2000001020d */
[----:B------:R-:W-:Y:S01]  /*1ce0*/  IMAD R3, R8, UR4, RZ ;  /* 0x0000000408037c24 */ /* 0x000fe2000f8e02ff */
[----:B------:R-:W-:Y:S01]  /*1cf0*/  SHF.R.S32.HI R118, RZ, 0x1f, R213 ;  /* 0x0000001fff767819 */ /* 0x000fe200000114d5 */
[C---:B----4-:R-:W-:Y:S01]  /*1d00*/  IMAD.WIDE.U32 R4, R30.reuse, UR4, R6 ;  /* 0x000000041e047c25 */ /* 0x050fe2000f8e0006 */
[----:B------:R-:W-:Y:S01]  /*1d10*/  SHF.R.S32.HI R117, RZ, 0x1f, R212 ;  /* 0x0000001fff757819 */ /* 0x000fe200000114d4 */
[----:B------:R-:W0:Y:S01]  /*1d20*/  LDC.64 R6, c[0x0][0x408] ;  /* 0x00010200ff067b82 */ /* 0x000e220000000a00 */
[----:B------:R-:W-:Y:S01]  /*1d30*/  SHF.R.S32.HI R116, RZ, 0x1f, R211 ;  /* 0x0000001fff747819 */ /* 0x000fe200000114d3 */
[----:B------:R-:W-:Y:S01]  /*1d40*/  IMAD R3, R30, UR5, R3 ;  /* 0x000000051e037c24 */ /* 0x000fe2000f8e0203 */
[----:B------:R-:W-:Y:S01]  /*1d50*/  ULDC.64 UR4, c[0x0][0x310] ;  /* 0x0000c40000047ab9 */ /* 0x000fe20000000a00 */
[----:B------:R-:W-:-:S04]  /*1d60*/  IMAD.WIDE.U32 R10, R22, R12, R16 ;  /* 0x0000000c160a7225 */ /* 0x000fc800078e0010 */
[----:B------:R-:W-:Y:S02]  /*1d70*/  IMAD.IADD R5, R5, 0x1, R3 ;  /* 0x0000000105057824 */ /* 0x000fe400078e0203 */
[----:B------:R-:W-:-:S04]  /*1d80*/  IMAD.WIDE.U32 R130, R22, R102, R92 ;  /* 0x0000006616827225 */ /* 0x000fc800078e005c */
[----:B------:R-:W-:Y:S02]  /*1d90*/  IMAD R32, R31, R12, RZ ;  /* 0x0000000c1f207224 */ /* 0x000fe400078e02ff */
[----:B------:R-:W-:Y:S02]  /*1da0*/  IMAD.SHL.U32 R112, R39, 0x2, RZ ;  /* 0x0000000227707824 */ /* 0x000fe400078e00ff */
[----:B------:R-:W-:Y:S02]  /*1db0*/  IMAD R37, R113, R13, R32 ;  /* 0x0000000d71257224 */ /* 0x000fe400078e0220 */
        /* <DEDUP_REMOVED lines=10> */
[----:B------:R-:W-:Y:S01]  /*1e60*/  IADD3 R42, P4, R100, 0x40, RZ ;  /* 0x00000040642a7810 */ /* 0x000fe20007f9e0ff */
[----:B------:R-:W-:Y:S02]  /*1e70*/  IMAD.X R47, R216, 0x1, R43, P0 ;  /* 0x00000001d82f7824 */ /* 0x000fe400000e062b */
        /* <DEDUP_REMOVED lines=11> */
[----:B------:R-:W-:Y:S01]  /*1f30*/  IMAD R0, R9, UR4, RZ ;  /* 0x0000000409007c24 */ /* 0x000fe2000f8e02ff */
[----:B------:R-:W-:Y:S01]  /*1f40*/  @!P6 BAR.SYNC.DEFER_BLOCKING 0x9, 0x100 ;  /* 0x024400000000eb1d */ /* 0x000fe20000010000 */
[----:B------:R-:W-:Y:S01]  /*1f50*/  IMAD.WIDE.U32 R8, R22, R6, R18 ;  /* 0x0000000616087225 */ /* 0x000fe200078e0012 */
[----:B------:R-:W-:-:S03]  /*1f60*/  IADD3 R39, P0, R100, R44, RZ ;  /* 0x0000002c64277210 */ /* 0x000fc60007f1e0ff */
[----:B------:R-:W-:Y:S01]  /*1f70*/  IMAD.IADD R3, R16, 0x1, R3 ;  /* 0x0000000110037824 */ /* 0x000fe200078e0203 */
[----:B------:R-:W-:Y:S01]  /*1f80*/  IADD3 R43, P3, R39, 0x40, RZ ;  /* 0x00000040272b7810 */ /* 0x000fe20007f7e0ff */
[C---:B------:R-:W-:Y:S02]  /*1f90*/  IMAD R109, R99.reuse, UR5, R0 ;  /* 0x00000005636d7c24 */ /* 0x040fe4000f8e0200 */
[-C--:B------:R-:W-:Y:S01]  /*1fa0*/  IMAD R0, R216, R12.reuse, RZ ;  /* 0x0000000cd8007224 */ /* 0x080fe200078e02ff */
[----:B------:R-:W-:Y:S01]  /*1fb0*/  SHF.R.S32.HI R20, RZ, 0x1f, R3 ;  /* 0x0000001fff147819 */ /* 0x000fe20000011403 */
[----:B------:R-:W-:Y:S01]  /*1fc0*/  IMAD.WIDE.U32 R98, R99, UR4, R4 ;  /* 0x0000000463627c25 */ /* 0x000fe2000f8e0004 */
[----:B------:R-:W-:Y:S02]  /*1fd0*/  ULDC UR4, c[0x0][0x2f4] ;  /* 0x0000bd0000047ab9 */ /* 0x000fe40000000800 */
[CC--:B------:R-:W-:Y:S01]  /*1fe0*/  LEA.HI R105, R20.reuse, R3.reuse, RZ, 0x3 ;  /* 0x0000000314697211 */ /* 0x0c0fe200078f18ff */
[----:B------:R-:W-:Y:S01]  /*1ff0*/  IMAD.MOV.U32 R90, RZ, RZ, R8 ;  /* 0x000000ffff5a7224 */ /* 0x000fe200078e0008 */
[----:B------:R-:W-:Y:S01]  /*2000*/  LEA.HI R8, R20, R3, RZ, 0x6 ;  /* 0x0000000314087211 */ /* 0x000fe200078f30ff */
[----:B------:R-:W-:Y:S01]  /*2010*/  IMAD.WIDE.U32 R4, R22, R12, R18 ;  /* 0x0000000c16047225 */ /* 0x000fe200078e0012 */
[----:B------:R-:W-:-:S02]  /*2020*/  LOP3.LUT R20, R195, 0x38, R105, 0xf8, !PT ;  /* 0x00000038c3147812 */ /* 0x000fc400078ef869 */
[C---:B------:R-:W-:Y:S01]  /*2030*/  LOP3.LUT R40, R105.reuse, 0xfffffff8, RZ, 0xc0, !PT ;  /* 0xfffffff869287812 */ /* 0x040fe200078ec0ff */
[----:B------:R-:W-:Y:S01]  /*2040*/  IMAD R15, R22, R13, R0 ;  /* 0x0000000d160f7224 */ /* 0x000fe200078e0200 */
[----:B------:R-:W-:Y:S01]  /*2050*/  LOP3.LUT R29, R20, R229, RZ, 0x3c, !PT ;  /* 0x000000e5141d7212 */ /* 0x000fe200078e3cff */
[----:B------:R-:W-:Y:S01]  /*2060*/  IMAD.SHL.U32 R3, R8, 0x80, RZ ;  /* 0x0000008008037824 */ /* 0x000fe200078e00ff */
[----:B------:R-:W-:Y:S01]  /*2070*/  LOP3.LUT R8, R105, 0x38, RZ, 0xc0, !PT ;  /* 0x0000003869087812 */ /* 0x000fe200078ec0ff */
[----:B------:R-:W-:Y:S01]  /*2080*/  IMAD.IADD R5, R5, 0x1, R15 ;  /* 0x0000000105057824 */ /* 0x000fe200078e020f */
[----:B------:R-:W-:Y:S01]  /*2090*/  SHF.L.U64.HI R20, R12, 0x6, R13 ;  /* 0x000000060c147819 */ /* 0x000fe2000001020d */
[----:B------:R-:W-:Y:S01]  /*20a0*/  IMAD.IADD R11, R15, 0x1, R11 ;  /* 0x000000010f0b7824 */ /* 0x000fe200078e020b */
[----:B------:R-:W-:Y:S01]  /*20b0*/  P2R R0, PR, RZ, 0x4 ;  /* 0x00000004ff007803 */ /* 0x000fe20000000000 */
[----:B------:R-:W-:Y:S01]  /*20c0*/  IMAD.WIDE.U32 R14, R22, R6, R16 ;  /* 0x00000006160e7225 */ /* 0x000fe200078e0010 */
[----:B------:R-:W-:-:S02]  /*20d0*/  ISETP.GE.AND P2, PT, R16, UR4, PT ;  /* 0x0000000410007c0c */ /* 0x000fc4000bf46270 */
[----:B------:R-:W-:Y:S01]  /*20e0*/  SHF.R.S32.HI R106, RZ, 0x1f, R40 ;  /* 0x0000001fff6a7819 */ /* 0x000fe20000011428 */
[----:B------:R-:W-:Y:S01]  /*20f0*/  IMAD.MOV.U32 R88, RZ, RZ, R14 ;  /* 0x000000ffff587224 */ /* 0x000fe200078e000e */
[----:B------:R-:W-:Y:S01]  /*2100*/  LOP3.LUT R14, R3, 0xffffe000, RZ, 0xc0, !PT ;  /* 0xffffe000030e7812 */ /* 0x000fe200078ec0ff */
[----:B------:R-:W-:Y:S01]  /*2110*/  IMAD.WIDE.U32 R96, R113, R12, R4 ;  /* 0x0000000c71607225 */ /* 0x000fe200078e0004 */
[----:B------:R-:W-:Y:S02]  /*2120*/  LOP3.LUT R3, R8, 0x1c0, R227, 0xf8, !PT ;  /* 0x000001c008037812 */ /* 0x000fe400078ef8e3 */
[----:B------:R-:W-:Y:S01]  /*2130*/  IADD3 R29, R29, R14, R198 ;  /* 0x0000000e1d1d7210 */ /* 0x000fe20007ffe0c6 */
[----:B------:R-:W-:Y:S01]  /*2140*/  IMAD R4, R31, R6, RZ ;  /* 0x000000061f047224 */ /* 0x000fe200078e02ff */
[----:B------:R-:W-:Y:S01]  /*2150*/  LOP3.LUT R3, R3, R200, RZ, 0x3c, !PT ;  /* 0x000000c803037212 */ /* 0x000fe200078e3cff */
[----:B------:R-:W-:Y:S01]  /*2160*/  IMAD.IADD R91, R9, 0x1, R89 ;  /* 0x00000001095b7824 */ /* 0x000fe200078e0259 */
[----:B------:R-:W-:Y:S01]  /*2170*/  LOP3.LUT R9, R196, 0x38, R105, 0xf8, !PT ;  /* 0x00000038c4097812 */ /* 0x000fe200078ef869 */
[----:B------:R-:W-:Y:S01]  /*2180*/  IMAD R49, R113, R7, R4 ;  /* 0x0000000771317224 */ /* 0x000fe200078e0204 */
[----:B------:R-:W-:Y:S01]  /*2190*/  IADD3 R27, R3, R14, R201 ;  /* 0x0000000e031b7210 */ /* 0x000fe20007ffe0c9 */
[----:B------:R-:W-:Y:S01]  /*21a0*/  IMAD R3, R216, R102, RZ ;  /* 0x00000066d8037224 */ /* 0x000fe200078e02ff */
[----:B------:R-:W-:Y:S01]  /*21b0*/  IADD3 R4, P1, R92, R130, RZ ;  /* 0x000000825c047210 */ /* 0x000fe20007f3e0ff */
[----:B------:R-:W-:Y:S01]  /*21c0*/  IMAD.IADD R89, R89, 0x1, R15 ;  /* 0x0000000159597824 */ /* 0x000fe200078e020f */
[----:B------:R-:W-:Y:S01]  /*21d0*/  LOP3.LUT R15, R194, 0x38, R105, 0xf8, !PT ;  /* 0x00000038c20f7812 */ /* 0x000fe200078ef869 */
[----:B------:R-:W-:Y:S01]  /*21e0*/  IMAD R35, R22, R103, R3 ;  /* 0x0000006716237224 */ /* 0x000fe200078e0203 */
[----:B------:R-:W-:Y:S01]  /*21f0*/  LOP3.LUT R9, R9, R230, RZ, 0x3c, !PT ;  /* 0x000000e609097212 */ /* 0x000fe200078e3cff */
[----:B------:R-:W-:Y:S01]  /*2200*/  IMAD.WIDE.U32 R94, R113, R12, R10 ;  /* 0x0000000c715e7225 */ /* 0x000fe200078e000a */
[----:B------:R-:W-:-:S02]  /*2210*/  LOP3.LUT R15, R15, R228, RZ, 0x3c, !PT ;  /* 0x000000e40f0f7212 */ /* 0x000fc400078e3cff */
[C---:B------:R-:W-:Y:S01]  /*2220*/  SHF.L.U64.HI R3, R102.reuse, 0x7, R103 ;  /* 0x0000000766037819 */ /* 0x040fe20000010267 */
[----:B------:R-:W-:Y:S01]  /*2230*/  IMAD.IADD R5, R35, 0x1, R131 ;  /* 0x0000000123057824 */ /* 0x000fe200078e0283 */
[----:B------:R-:W-:Y:S01]  /*2240*/  SHF.L.U64.HI R31, R102, 0x6, R103 ;  /* 0x00000006661f7819 */ /* 0x000fe20000010267 */
[----:B------:R-:W-:Y:S01]  /*2250*/  IMAD.IADD R34, R45, 0x1, R35 ;  /* 0x000000012d227824 */ /* 0x000fe200078e0223 */
[----:B------:R-:W-:Y:S01]  /*2260*/  IADD3 R30, R9, R14, R199 ;  /* 0x0000000e091e7210 */ /* 0x000fe20007ffe0c7 */
[----:B------:R-:W-:Y:S01]  /*2270*/  IMAD.X R32, R5, 0x1, R93, P1 ;  /* 0x0000000105207824 */ /* 0x000fe200008e065d */
[----:B------:R-:W-:Y:S01]  /*2280*/  IADD3 R33, P1, R4, R92, RZ ;  /* 0x0000005c04217210 */ /* 0x000fe20007f3e0ff */
[----:B------:R-:W-:Y:S01]  /*2290*/  IMAD.WIDE.U32 R90, R113, R6, R90 ;  /* 0x00000006715a7225 */ /* 0x000fe200078e005a */
[----:B------:R-:W-:Y:S02]  /*22a0*/  IADD3 R28, R15, R14, R197 ;  /* 0x0000000e0f1c7210 */ /* 0x000fe40007ffe0c5 */
[----:B------:R-:W-:Y:S01]  /*22b0*/  SHF.L.U64.HI R15, R12, 0x7, R13 ;  /* 0x000000070c0f7819 */ /* 0x000fe2000001020d */
[----:B------:R-:W-:Y:S01]  /*22c0*/  IMAD.WIDE.U32 R88, R113, R6, R88 ;  /* 0x0000000671587225 */ /* 0x000fe200078e0058 */
[----:B------:R-:W-:-:S02]  /*22d0*/  SHF.L.U64.HI R11, R6, 0x5, R7 ;  /* 0x00000005060b7819 */ /* 0x000fc40000010207 */
[----:B------:R-:W-:Y:S01]  /*22e0*/  SHF.L.U64.HI R10, R6, 0x6, R7 ;  /* 0x00000006060a7819 */ /* 0x000fe20000010207 */
[----:B------:R-:W-:Y:S01]  /*22f0*/  IMAD.X R103, R34, 0x1, R41, P0 ;  /* 0x0000000122677824 */ /* 0x000fe200000e0629 */
[----:B------:R-:W-:Y:S01]  /*2300*/  SHF.L.U64.HI R9, R6, 0x7, R7 ;  /* 0x0000000706097819 */ /* 0x000fe20000010207 */
[C---:B------:R-:W-:Y:S01]  /*2310*/  IMAD.SHL.U32 R14, R12.reuse, 0x20, RZ ;  /* 0x000000200c0e7824 */ /* 0x040fe200078e00ff */
[----:B------:R-:W-:Y:S01]  /*2320*/  SHF.R.S32.HI R105, RZ, 0x3, R105 ;  /* 0x00000003ff697819 */ /* 0x000fe20000011469 */
[----:B------:R-:W-:Y:S02]  /*2330*/  IMAD.SHL.U32 R13, R12, 0x40, RZ ;  /* 0x000000400c0d7824 */ /* 0x000fe400078e00ff */
[C---:B------:R-:W-:Y:S02]  /*2340*/  IMAD.SHL.U32 R8, R6.reuse, 0x20, RZ ;  /* 0x0000002006087824 */ /* 0x040fe400078e00ff */
[----:B------:R-:W-:Y:S02]  /*2350*/  IMAD.SHL.U32 R7, R6, 0x40, RZ ;  /* 0x0000004006077824 */ /* 0x000fe400078e00ff */
[----:B------:R-:W-:Y:S01]  /*2360*/  IMAD.X R35, R32, 0x1, R93, P1 ;  /* 0x0000000120237824 */ /* 0x000fe200008e065d */
[----:B------:R-:W-:Y:S01]  /*2370*/  ISETP.GE.AND P1, PT, R187, UR4, PT ;  /* 0x00000004bb007c0c */ /* 0x000fe2000bf26270 */
[----:B------:R-:W-:-:S02]  /*2380*/  IMAD.IADD R36, R97, 0x1, R37 ;  /* 0x0000000161247824 */ /* 0x000fc400078e0225 */
[----:B------:R-:W-:Y:S02]  /*2390*/  IMAD.SHL.U32 R12, R12, 0x80, RZ ;  /* 0x000000800c0c7824 */ /* 0x000fe400078e00ff */
[----:B------:R-:W-:Y:S02]  /*23a0*/  IMAD.SHL.U32 R6, R6, 0x80, RZ ;  /* 0x0000008006067824 */ /* 0x000fe400078e00ff */
[----:B------:R-:W-:Y:S02]  /*23b0*/  IMAD.IADD R37, R37, 0x1, R95 ;  /* 0x0000000125257824 */ /* 0x000fe400078e025f */
[----:B------:R-:W-:Y:S02]  /*23c0*/  IMAD.IADD R38, R91, 0x1, R49 ;  /* 0x000000015b267824 */ /* 0x000fe400078e0231 */
[----:B------:R-:W-:Y:S02]  /*23d0*/  IMAD.IADD R104, R49, 0x1, R89 ;  /* 0x0000000131687824 */ /* 0x000fe400078e0259 */
[----:B------:R-:W-:-:S02]  /*23e0*/  IMAD.X R108, RZ, RZ, R103, P3 ;  /* 0x000000ffff6c7224 */ /* 0x000fc400018e0667 */
[----:B------:R-:W-:-:S07]  /*23f0*/  IMAD.IADD R109, R99, 0x1, R109 ;  /* 0x00000001636d7824 */ /* 0x000fce00078e026d */
.L_x_9501:
        /* <DEDUP_REMOVED lines=56> */
.L_x_9420:
[----:B------:R-:W-:Y:S05]  /*2780*/  BSYNC B1 ;  /* 0x0000000000017941 */ /* 0x000fea0003800000 */
.L_x_9419:
        /* <DEDUP_REMOVED lines=42> */
.L_x_9422:
[----:B------:R-:W-:Y:S05]  /*2a30*/  BSYNC B1 ;  /* 0x0000000000017941 */ /* 0x000fea0003800000 */
.L_x_9421:
        /* <DEDUP_REMOVED lines=48> */
.L_x_9424:
[----:B------:R-:W-:Y:S05]  /*2d40*/  BSYNC B1 ;  /* 0x0000000000017941 */ /* 0x000fea0003800000 */
.L_x_9423:
        /* <DEDUP_REMOVED lines=31> */
.L_x_9426:
[----:B------:R-:W-:Y:S05]  /*2f40*/  BSYNC B1 ;  /* 0x0000000000017941 */ /* 0x000fea0003800000 */
.L_x_9425:
        /* <DEDUP_REMOVED lines=35> */
.L_x_9427:
[----:B------:R-:W-:Y:S01]  /*3180*/  IMAD R110, R23, 0x8, R2 ;  /* 0x00000008176e7824 */ /* 0x000fe200078e0202 */
[----:B------:R-:W-:Y:S01]  /*3190*/  SHF.L.U32 R119, R188, 0x1f, RZ ;  /* 0x0000001fbc777819 */ /* 0x000fe200000006ff */
[----:B------:R-:W-:Y:S03]  /*31a0*/  BSSY B1, `(.L_x_9428) ;  /* 0x0000003000017945 */ /* 0x000fe60003800000 */
[----:B------:R-:W0:Y:S02]  /*31b0*/  SYNCS.PHASECHK.TRANS64.TRYWAIT P6, [R110+URZ+0x28890], R119 ;  /* 0x028890776e0075a7 */ /* 0x000e2400080c017f */
[----:B0-----:R-:W-:Y:S05]  /*31c0*/  @!P6 BRA `(.L_x_9429) ;  /* 0x000001c400e0e947 */ /* 0x001fea0003800000 */
.L_x_9770:
[----:B------:R-:W-:Y:S05]  /*31d0*/  BSYNC B1 ;  /* 0x0000000000017941 */ /* 0x000fea0003800000 */
.L_x_9428:
        /* <DEDUP_REMOVED lines=32> */
[----:B------:R-:W-:Y:S02]  /*33e0*/  IMAD.U32 R87, R163, 0x10000, RZ ;  /* 0x00010000a3577824 */ /* 0x000fe400078e00ff */
[----:B------:R-:W-:Y:S01]  /*33f0*/  FMUL.FTZ R167, R86, R165 ;  /* 0x000000a556a77220 */ /* 0x000fe20000410000 */
[C---:B------:R-:W-:Y:S01]  /*3400*/  FFMA.FTZ R168, R51.reuse, R164, -R168 ;  /* 0x000000a433a87223 */ /* 0x040fe200000108a8 */
[----:B------:R-:W-:Y:S01]  /*3410*/  FFMA.FTZ R85, R51, R166, R85 ;  /* 0x000000a633557223 */ /* 0x000fe20000010055 */
        /* <DEDUP_REMOVED lines=21> */
.L_x_9435:
[----:B------:R-:W-:Y:S05]  /*3570*/  BSYNC B3 ;  /* 0x0000000000037941 */ /* 0x000fea0003800000 */
.L_x_9434:
[----:B------:R-:W-:Y:S02]  /*3580*/  ULDC.64 UR4, c[0x0][0x2e8] ;  /* 0x0000ba0000047ab9 */ /* 0x000fe40000000a00 */
[----:B------:R-:W-:-:S04]  /*3590*/  LEA R80, P3, R81, UR4, 0x1 ;  /* 0x0000000451507c11 */ /* 0x000fc8000f8608ff */
[----:B------:R-:W-:-:S05]  /*35a0*/  LEA.HI.X R81, R81, UR5, R160, 0x1, P3 ;  /* 0x0000000551517c11 */ /* 0x000fca00098f0ca0 */
[----:B--2---:R1:W-:Y:S04]  /*35b0*/  STG.E.128 desc[UR40][R80.64], R48 ;  /* 0x0000003050007986 */ /* 0x0043e8000c101d28 */
.L_x_9433:
[----:B------:R-:W-:Y:S05]  /*35c0*/  BSYNC B2 ;  /* 0x0000000000027941 */ /* 0x000fea0003800000 */
.L_x_9432:
[----:B------:R-:W-:Y:S05]  /*35d0*/  @P1 BRA `(.L_x_9431) ;  /* 0x0000000000e41947 */ /* 0x000fea0003800000 */
        /* <DEDUP_REMOVED lines=52> */
.L_x_9437:
[----:B------:R-:W-:Y:S05]  /*3920*/  BSYNC B2 ;  /* 0x0000000000027941 */ /* 0x000fea0003800000 */
.L_x_9436:
[----:B------:R-:W-:Y:S02]  /*3930*/  ULDC.64 UR4, c[0x0][0x2e8] ;  /* 0x0000ba0000047ab9 */ /* 0x000fe40000000a00 */
[----:B------:R-:W-:-:S04]  /*3940*/  LEA R76, P3, R157, UR4, 0x1 ;  /* 0x000000049d4c7c11 */ /* 0x000fc8000f8608ff */
[----:B------:R-:W-:-:S05]  /*3950*/  LEA.HI.X R77, R157, UR5, R158, 0x1, P3 ;  /* 0x000000059d4d7c11 */ /* 0x000fca00098f0c9e */
[----:B--2---:R2:W-:Y:S04]  /*3960*/  STG.E.128 desc[UR40][R76.64], R48 ;  /* 0x000000304c007986 */ /* 0x0045e8000c101d28 */
.L_x_9431:
[----:B------:R-:W-:Y:S05]  /*3970*/  BSYNC B1 ;  /* 0x0000000000017941 */ /* 0x000fea0003800000 */
.L_x_9430:
        /* <DEDUP_REMOVED lines=58> */
.L_x_9443:
[----:B------:R-:W-:Y:S05]  /*3d20*/  BSYNC B3 ;  /* 0x0000000000037941 */ /* 0x000fea0003800000 */
.L_x_9442:
[----:B------:R-:W-:Y:S02]  /*3d30*/  ULDC.64 UR4, c[0x0][0x2e8] ;  /* 0x0000ba0000047ab9 */ /* 0x000fe40000000a00 */
[----:B------:R-:W-:-:S04]  /*3d40*/  LEA R72, P3, R78, UR4, 0x1 ;  /* 0x000000044e487c11 */ /* 0x000fc8000f8608ff */
[----:B------:R-:W-:-:S05]  /*3d50*/  LEA.HI.X R73, R78, UR5, R79, 0x1, P3 ;  /* 0x000000054e497c11 */ /* 0x000fca00098f0c4f */
[----:B--2---:R2:W-:Y:S04]  /*3d60*/  STG.E.128 desc[UR40][R72.64], R48 ;  /* 0x0000003048007986 */ /* 0x0045e8000c101d28 */
.L_x_9441:
[----:B------:R-:W-:Y:S05]  /*3d70*/  BSYNC B2 ;  /* 0x0000000000027941 */ /* 0x000fea0003800000 */
.L_x_9440:
        /* <DEDUP_REMOVED lines=53> */
.L_x_9445:
[----:B------:R-:W-:Y:S05]  /*40d0*/  BSYNC B2 ;  /* 0x0000000000027941 */ /* 0x000fea0003800000 */
.L_x_9444:
[----:B------:R-:W-:Y:S02]  /*40e0*/  ULDC.64 UR4, c[0x0][0x2e8] ;  /* 0x0000ba0000047ab9 */ /* 0x000fe40000000a00 */
[----:B------:R-:W-:-:S04]  /*40f0*/  LEA R68, P3, R78, UR4, 0x1 ;  /* 0x000000044e447c11 */ /* 0x000fc8000f8608ff */
[----:B------:R-:W-:-:S05]  /*4100*/  LEA.HI.X R69, R78, UR5, R81, 0x1, P3 ;  /* 0x000000054e457c11 */ /* 0x000fca00098f0c51 */
[----:B--2---:R3:W-:Y:S04]  /*4110*/  STG.E.128 desc[UR40][R68.64], R48 ;  /* 0x0000003044007986 */ /* 0x0047e8000c101d28 */
.L_x_9439:
[----:B------:R-:W-:Y:S05]  /*4120*/  BSYNC B1 ;  /* 0x0000000000017941 */ /* 0x000fea0003800000 */
.L_x_9438:
        /* <DEDUP_REMOVED lines=59> */
.L_x_9451:
[----:B------:R-:W-:Y:S05]  /*44e0*/  BSYNC B3 ;  /* 0x0000000000037941 */ /* 0x000fea0003800000 */
.L_x_9450:
[----:B------:R-:W-:Y:S02]  /*44f0*/  ULDC.64 UR4, c[0x0][0x2e8] ;  /* 0x0000ba0000047ab9 */ /* 0x000fe40000000a00 */
[----:B------:R-:W-:-:S04]  /*4500*/  LEA R64, P3, R72, UR4, 0x1 ;  /* 0x0000000448407c11 */ /* 0x000fc8000f8608ff */
[----:B------:R-:W-:-:S05]  /*4510*/  LEA.HI.X R65, R72, UR5, R77, 0x1, P3 ;  /* 0x0000000548417c11 */ /* 0x000fca00098f0c4d */
[----:B--2---:R4:W-:Y:S04]  /*4520*/  STG.E.128 desc[UR40][R64.64], R48 ;  /* 0x0000003040007986 */ /* 0x0049e8000c101d28 */
.L_x_9449:
[----:B------:R-:W-:Y:S05]  /*4530*/  BSYNC B2 ;  /* 0x0000000000027941 */ /* 0x000fea0003800000 */
.L_x_9448:
        /* <DEDUP_REMOVED lines=53> */
.L_x_9453:
[----:B------:R-:W-:Y:S05]  /*4890*/  BSYNC B2 ;  /* 0x0000000000027941 */ /* 0x000fea0003800000 */
.L_x_9452:
[----:B------:R-:W-:Y:S02]  /*48a0*/  ULDC.64 UR4, c[0x0][0x2e8] ;  /* 0x0000ba0000047ab9 */ /* 0x000fe40000000a00 */
[----:B------:R-:W-:-:S04]  /*48b0*/  LEA R60, P3, R68, UR4, 0x1 ;  /* 0x00000004443c7c11 */ /* 0x000fc8000f8608ff */
[----:B------:R-:W-:-:S05]  /*48c0*/  LEA.HI.X R61, R68, UR5, R73, 0x1, P3 ;  /* 0x00000005443d7c11 */ /* 0x000fca00098f0c49 */
[----:B--2---:R1:W-:Y:S04]  /*48d0*/  STG.E.128 desc[UR40][R60.64], R48 ;  /* 0x000000303c007986 */ /* 0x0043e8000c101d28 */
.L_x_9447:
[----:B------:R-:W-:Y:S05]  /*48e0*/  BSYNC B1 ;  /* 0x0000000000017941 */ /* 0x000fea0003800000 */
.L_x_9446:
        /* <DEDUP_REMOVED lines=56> */
.L_x_9458:
[----:B------:R-:W-:Y:S05]  /*4c70*/  BSYNC B2 ;  /* 0x0000000000027941 */ /* 0x000fea0003800000 */
.L_x_9457:
[----:B------:R-:W-:Y:S01]  /*4c80*/  ULDC.64 UR4, c[0x0][0x2e8] ;  /* 0x0000ba0000047ab9 */ /* 0x000fe20000000a00 */
[----:B------:R-:W-:Y:S01]  /*4c90*/  IMAD.X R57, R122, 0x1, R41, P3 ;  /* 0x000000017a397824 */ /* 0x000fe200018e0629 */
[----:B------:R-:W-:-:S04]  /*4ca0*/  LEA R56, P3, R64, UR4, 0x1 ;  /* 0x0000000440387c11 */ /* 0x000fc8000f8608ff */
[----:B------:R-:W-:-:S05]  /*4cb0*/  LEA.HI.X R57, R64, UR5, R57, 0x1, P3 ;  /* 0x0000000540397c11 */ /* 0x000fca00098f0c39 */
[----:B--2---:R1:W-:Y:S04]  /*4cc0*/  STG.E.128 desc[UR40][R56.64], R48 ;  /* 0x0000003038007986 */ /* 0x0043e8000c101d28 */
.L_x_9456:
[----:B------:R-:W-:Y:S05]  /*4cd0*/  BSYNC B1 ;  /* 0x0000000000017941 */ /* 0x000fea0003800000 */
.L_x_9455:
        /* <DEDUP_REMOVED lines=52> */
.L_x_9460:
[----:B------:R-:W-:Y:S05]  /*5020*/  BSYNC B1 ;  /* 0x0000000000017941 */ /* 0x000fea0003800000 */
.L_x_9459:
[----:B------:R-:W-:Y:S01]  /*5030*/  ULDC.64 UR4, c[0x0][0x2e8] ;  /* 0x0000ba0000047ab9 */ /* 0x000fe20000000a00 */
[----:B------:R-:W-:Y:S01]  /*5040*/  IMAD.X R53, R122, 0x1, R107, P3 ;  /* 0x000000017a357824 */ /* 0x000fe200018e066b */
[----:B------:R-:W-:-:S04]  /*5050*/  LEA R52, P3, R60, UR4, 0x1 ;  /* 0x000000043c347c11 */ /* 0x000fc8000f8608ff */
[----:B------:R-:W-:-:S05]  /*5060*/  LEA.HI.X R53, R60, UR5, R53, 0x1, P3 ;  /* 0x000000053c357c11 */ /* 0x000fca00098f0c35 */
[----:B--2---:R1:W-:Y:S01]  /*5070*/  STG.E.128 desc[UR40][R52.64], R48 ;  /* 0x0000003034007986 */ /* 0x0043e2000c101d28 */
[----:B------:R-:W-:Y:S05]  /*5080*/  BRA `(.L_x_9454) ;  /* 0x00000030006c7947 */ /* 0x000fea0003800000 */
.L_x_9418:
        /* <DEDUP_REMOVED lines=84> */
.L_x_9462:
[----:B------:R-:W-:Y:S05]  /*55d0*/  BSYNC B1 ;  /* 0x0000000000017941 */ /* 0x000fea0003800000 */
.L_x_9461:
        /* <DEDUP_REMOVED lines=67> */
.L_x_9463:
        /* <DEDUP_REMOVED lines=9> */
.L_x_9771:
[----:B------:R-:W-:Y:S05]  /*5aa0*/  BSYNC B1 ;  /* 0x0000000000017941 */ /* 0x000fea0003800000 */
.L_x_9464:
        /* <DEDUP_REMOVED lines=33> */
[----:B------:R-:W-:Y:S01]  /*5cc0*/  SHF.R.U32.HI R163, RZ, 0x10, R49 ;  /* 0x00000010ffa37819 */ /* 0x000fe20000011631 */
[----:B------:R-:W-:Y:S01]  /*5cd0*/  IMAD.U32 R171, R87, 0x10000, RZ ;  /* 0x0001000057ab7824 */ /* 0x000fe200078e00ff */
[----:B------:R-:W-:Y:S02]  /*5ce0*/  PRMT R168, R136, 0x5432, R168 ;  /* 0x0000543288a87816 */ /* 0x000fe400000000a8 */
[----:B------:R-:W-:Y:S02]  /*5cf0*/  SHF.R.U32.HI R166, RZ, 0x10, R51 ;  /* 0x00000010ffa67819 */ /* 0x000fe40000011633 */
[----:B------:R-:W-:Y:S01]  /*5d00*/  PRMT R173, R173, 0x5410, R163 ;  /* 0x00005410adad7816 */ /* 0x000fe200000000a3 */
[----:B------:R-:W-:Y:S01]  /*5d10*/  IMAD.U32 R174, R168, 0x10000, RZ ;  /* 0x00010000a8ae7824 */ /* 0x000fe200078e00ff */
[----:B------:R-:W-:-:S02]  /*5d20*/  SHF.R.U64 R54, R54, 0x10, R55 ;  /* 0x0000001036367819 */ /* 0x000fc40000001237 */
[----:B------:R-:W-:Y:S01]  /*5d30*/  SHF.R.U32.HI R167, RZ, 0x10, R55 ;  /* 0x00000010ffa77819 */ /* 0x000fe20000011637 */
[----:B-1----:R-:W-:Y:S01]  /*5d40*/  IMAD.U32 R55, R81, 0x10000, RZ ;  /* 0x0001000051377824 */ /* 0x002fe200078e00ff */
[----:B------:R-:W-:Y:S01]  /*5d50*/  PRMT R163, R134, 0x5432, R166 ;  /* 0x0000543286a37816 */ /* 0x000fe200000000a6 */
[----:B------:R-:W-:Y:S01]  /*5d60*/  IMAD.U32 R166, R173, 0x10000, RZ ;  /* 0x00010000ada67824 */ /* 0x000fe200078e00ff */
[----:B------:R-:W-:Y:S01]  /*5d70*/  SHF.R.U64 R164, R50, 0x10, R51 ;  /* 0x0000001032a47819 */ /* 0x000fe20000001233 */
[----:B------:R-:W-:Y:S01]  /*5d80*/  FMUL.FTZ R176, R169, R174 ;  /* 0x000000aea9b07220 */ /* 0x000fe20000410000 */
[----:B------:R-:W-:Y:S01]  /*5d90*/  SHF.R.U64 R165, R52, 0x10, R53 ;  /* 0x0000001034a57819 */ /* 0x000fe20000001235 */
[----:B------:R-:W-:Y:S01]  /*5da0*/  IMAD.U32 R53, R86, 0x10000, RZ ;  /* 0x0001000056357824 */ /* 0x000fe200078e00ff */
[----:B------:R-:W-:Y:S01]  /*5db0*/  LOP3.LUT R51, R81, 0xffff0000, RZ, 0xc0, !PT ;  /* 0xffff000051337812 */ /* 0x000fe200078ec0ff */
[----:B------:R-:W-:Y:S01]  /*5dc0*/  IMAD.U32 R81, R83, 0x10000, RZ ;  /* 0x0001000053517824 */ /* 0x000fe200078e00ff */
[----:B------:R-:W-:Y:S01]  /*5dd0*/  LOP3.LUT R85, R85, 0xffff0000, RZ, 0xc0, !PT ;  /* 0xffff000055557812 */ /* 0x000fe200078ec0ff */
[----:B------:R-:W-:Y:S01]  /*5de0*/  IMAD.U32 R50, R82, 0x10000, RZ ;  /* 0x0001000052327824 */ /* 0x000fe200078e00ff */
[----:B------:R-:W-:-:S02]  /*5df0*/  LOP3.LUT R52, R83, 0xffff0000, RZ, 0xc0, !PT ;  /* 0xffff000053347812 */ /* 0x000fc400078ec0ff */
[----:B------:R-:W-:Y:S02]  /*5e00*/  LOP3.LUT R168, R168, 0xffff0000, RZ, 0xc0, !PT ;  /* 0xffff0000a8a87812 */ /* 0x000fe400078ec0ff */
[----:B------:R-:W-:Y:S01]  /*5e10*/  LOP3.LUT R83, R87, 0xffff0000, RZ, 0xc0, !PT ;  /* 0xffff000057537812 */ /* 0x000fe200078ec0ff */
[-C--:B------:R-:W-:Y:S01]  /*5e20*/  FFMA.FTZ R87, R55, R166.reuse, -R176 ;  /* 0x000000a637577223 */ /* 0x080fe200000108b0 */
[----:B------:R-:W-:Y:S01]  /*5e30*/  PRMT R167, R170, 0x5410, R167 ;  /* 0x00005410aaa77816 */ /* 0x000fe200000000a7 */
[----:B------:R-:W-:Y:S01]  /*5e40*/  FMUL.FTZ R170, R169, R166 ;  /* 0x000000a6a9aa7220 */ /* 0x000fe20000410000 */
[----:B------:R-:W-:Y:S01]  /*5e50*/  LOP3.LUT R166, R173, 0xffff0000, RZ, 0xc0, !PT ;  /* 0xffff0000ada67812 */ /* 0x000fe200078ec0ff */
[----:B------:R-:W-:Y:S01]  /*5e60*/  FMUL.FTZ R178, R85, R168 ;  /* 0x000000a855b27220 */ /* 0x000fe20000410000 */
[----:B------:R-:W-:Y:S01]  /*5e70*/  SHF.R.U64 R162, R48, 0x10, R49 ;  /* 0x0000001030a27819 */ /* 0x000fe20000001231 */
[----:B------:R-:W-:Y:S02]  /*5e80*/  IMAD.U32 R176, R167, 0x10000, RZ ;  /* 0x00010000a7b07824 */ /* 0x000fe400078e00ff */
[----:B------:R-:W-:Y:S01]  /*5e90*/  FFMA.FTZ R55, R55, R174, R170 ;  /* 0x000000ae37377223 */ /* 0x000fe200000100aa */
[----:B------:R-:W-:Y:S01]  /*5ea0*/  IMAD.U32 R170, R163, 0x10000, RZ ;  /* 0x00010000a3aa7824 */ /* 0x000fe200078e00ff */
[----:B------:R-:W-:Y:S01]  /*5eb0*/  LOP3.LUT R167, R167, 0xffff0000, RZ, 0xc0, !PT ;  /* 0xffff0000a7a77812 */ /* 0x000fe200078ec0ff */
[-C--:B------:R-:W-:Y:S01]  /*5ec0*/  FMUL.FTZ R174, R85, R166.reuse ;  /* 0x000000a655ae7220 */ /* 0x080fe20000410000 */
[----:B------:R-:W-:Y:S01]  /*5ed0*/  FFMA.FTZ R166, R51, R166, -R178 ;  /* 0x000000a633a67223 */ /* 0x000fe200000108b2 */
[C---:B------:R-:W-:Y:S01]  /*5ee0*/  FMUL.FTZ R178, R171.reuse, R176 ;  /* 0x000000b0abb27220 */ /* 0x040fe20000410000 */
[----:B------:R-:W-:Y:S01]  /*5ef0*/  PRMT R162, R138, 0x5432, R162 ;  /* 0x000054328aa27816 */ /* 0x000fe200000000a2 */
[----:B------:R-:W-:Y:S01]  /*5f00*/  FMUL.FTZ R171, R171, R170 ;  /* 0x000000aaabab7220 */ /* 0x000fe20000410000 */
[----:B------:R-:W-:Y:S01]  /*5f10*/  LOP3.LUT R163, R163, 0xffff0000, RZ, 0xc0, !PT ;  /* 0xffff0000a3a37812 */ /* 0x000fe200078ec0ff */
[----:B------:R-:W-:Y:S01]  /*5f20*/  FMUL.FTZ R169, R83, R167 ;  /* 0x000000a753a97220 */ /* 0x000fe20000410000 */
[----:B------:R-:W-:Y:S01]  /*5f30*/  PRMT R172, R172, 0x5410, R165 ;  /* 0x00005410acac7816 */ /* 0x000fe200000000a5 */
[----:B------:R-:W-:Y:S01]  /*5f40*/  FFMA.FTZ R168, R51, R168, R174 ;  /* 0x000000a833a87223 */ /* 0x000fe200000100ae */
[C---:B------:R-:W-:Y:S01]  /*5f50*/  FFMA.FTZ R51, R81.reuse, R170, -R178 ;  /* 0x000000aa51337223 */ /* 0x040fe200000108b2 */
[----:B------:R-:W-:Y:S01]  /*5f60*/  FFMA.FTZ R81, R81, R176, R171 ;  /* 0x000000b051517223 */ /* 0x000fe200000100ab */
[----:B------:R-:W-:-:S02]  /*5f70*/  IMAD.U32 R49, R84, 0x10000, RZ ;  /* 0x0001000054317824 */ /* 0x000fc400078e00ff */
[-C--:B------:R-:W-:Y:S01]  /*5f80*/  FMUL.FTZ R171, R83, R163.reuse ;  /* 0x000000a353ab7220 */ /* 0x080fe20000410000 */
[----:B------:R-:W-:Y:S02]  /*5f90*/  IMAD.U32 R85, R162, 0x10000, RZ ;  /* 0x00010000a2557824 */ /* 0x000fe400078e00ff */
[----:B------:R-:W-:Y:S01]  /*5fa0*/  FFMA.FTZ R170, R52, R163, -R169 ;  /* 0x000000a334aa7223 */ /* 0x000fe200000108a9 */
        /* <DEDUP_REMOVED lines=10> */
[----:B------:R-:W-:Y:S01]  /*6050*/  PRMT R54, R132, 0x5432, R54 ;  /* 0x0000543284367816 */ /* 0x000fe20000000036 */
[----:B------:R-:W-:Y:S01]  /*6060*/  FFMA.FTZ R162, R48, R165, R162 ;  /* 0x000000a530a27223 */ /* 0x000fe200000100a2 */
[----:B------:R-:W-:Y:S01]  /*6070*/  FMUL.FTZ R165, R84, R83 ;  /* 0x0000005354a57220 */ /* 0x000fe20000410000 */
[----:B------:R-:W-:Y:S01]  /*6080*/  FFMA.FTZ R169, R48, R85, -R169 ;  /* 0x0000005530a97223 */ /* 0x000fe200000108a9 */
[----:B------:R-:W-:Y:S01]  /*6090*/  FFMA.FTZ R84, R80, R83, -R49 ;  /* 0x0000005350547223 */ /* 0x000fe20000010831 */
        /* <DEDUP_REMOVED lines=9> */
[----:B------:R-:W-:Y:S01]  /*6130*/  FMUL.FTZ R53, R86, R85 ;  /* 0x0000005556357220 */ /* 0x000fe20000410000 */
[----:B------:R-:W-:Y:S01]  /*6140*/  FFMA.FTZ R52, R52, R167, R171 ;  /* 0x000000a734347223 */ /* 0x000fe200000100ab */
[----:B------:R-:W-:Y:S01]  /*6150*/  FMUL.FTZ R86, R86, R49 ;  /* 0x0000003156567220 */ /* 0x000fe20000410000 */
[C---:B------:R-:W-:Y:S01]  /*6160*/  FFMA.FTZ R163, R50.reuse, R48, -R163 ;  /* 0x0000003032a37223 */ /* 0x040fe200000108a3 */
[----:B------:R-:W-:Y:S01]  /*6170*/  FFMA.FTZ R54, R50, R83, R54 ;  /* 0x0000005332367223 */ /* 0x000fe20000010036 */
[----:B------:R-:W-:Y:S01]  /*6180*/  F2FP.BF16.F32.PACK_AB R87, R166, R87 ;  /* 0x00000057a657723e */ /* 0x000fe200000010ff */
[C---:B------:R-:W-:Y:S01]  /*6190*/  FFMA.FTZ R85, R82.reuse, R85, R86 ;  /* 0x0000005552557223 */ /* 0x040fe20000010056 */
[----:B------:R-:W-:Y:S01]  /*61a0*/  FFMA.FTZ R48, R82, R49, -R53 ;  /* 0x0000003152307223 */ /* 0x000fe20000010835 */
[----:B------:R-:W-:-:S02]  /*61b0*/  F2FP.BF16.F32.PACK_AB R55, R168, R55 ;  /* 0x00000037a837723e */ /* 0x000fc400000010ff */
[----:B------:R-:W-:Y:S01]  /*61c0*/  F2FP.BF16.F32.PACK_AB R52, R52, R81 ;  /* 0x000000513434723e */ /* 0x000fe200000010ff */
[----:B------:R-:W-:Y:S01]  /*61d0*/  IMAD.MOV.U32 R81, RZ, RZ, R87 ;  /* 0x000000ffff517224 */ /* 0x000fe200078e0057 */
[----:B------:R-:W-:Y:S02]  /*61e0*/  F2FP.BF16.F32.PACK_AB R80, R84, R169 ;  /* 0x000000a95450723e */ /* 0x000fe400000010ff */
[----:B------:R-:W-:Y:S01]  /*61f0*/  F2FP.BF16.F32.PACK_AB R86, R85, R54 ;  /* 0x000000365556723e */ /* 0x000fe200000010ff */
[----:B------:R-:W-:Y:S01]  /*6200*/  IMAD.MOV.U32 R85, RZ, RZ, R55 ;  /* 0x000000ffff557224 */ /* 0x000fe200078e0037 */
[----:B------:R-:W-:Y:S01]  /*6210*/  F2FP.BF16.F32.PACK_AB R83, R170, R51 ;  /* 0x00000033aa53723e */ /* 0x000fe200000010ff */
[----:B------:R-:W-:Y:S01]  /*6220*/  IMAD.MOV.U32 R87, RZ, RZ, R52 ;  /* 0x000000ffff577224 */ /* 0x000fe200078e0034 */
[----:B------:R-:W-:Y:S02]  /*6230*/  F2FP.BF16.F32.PACK_AB R84, R165, R162 ;  /* 0x000000a2a554723e */ /* 0x000fe400000010ff */
[----:B------:R-:W-:-:S07]  /*6240*/  F2FP.BF16.F32.PACK_AB R82, R48, R163 ;  /* 0x000000a33052723e */ /* 0x000fce00000010ff */
.L_x_9469:
[----:B------:R-:W-:Y:S05]  /*6250*/  BSYNC B2 ;  /* 0x0000000000027941 */ /* 0x000fea0003800000 */
.L_x_9468:
        /* <DEDUP_REMOVED lines=11> */
.L_x_9467:
[----:B------:R-:W-:Y:S05]  /*6310*/  BSYNC B1 ;  /* 0x0000000000017941 */ /* 0x000fea0003800000 */
.L_x_9466:
        /* <DEDUP_REMOVED lines=20> */
[----:B------:R-:W-:Y:S01]  /*6460*/  LOP3.LUT R48, R49, R230, RZ, 0x3c, !PT ;  /* 0x000000e631307212 */ /* 0x000fe200078e3cff */
[----:B------:R-:W-:-:S03]  /*6470*/  IMAD R49, R23, 0x4000, R30 ;  /* 0x0000400017317824 */ /* 0x000fc600078e021e */
[----:B------:R-:W-:Y:S01]  /*6480*/  LOP3.LUT R50, R50, 0x7fffe000, RZ, 0xc0, !PT ;  /* 0x7fffe00032327812 */ /* 0x000fe200078ec0ff */
[----:B------:R-:W-:-:S03]  /*6490*/  IMAD R49, R49, 0x2, R2 ;  /* 0x0000000231317824 */ /* 0x000fc600078e0202 */
[----:B------:R-:W-:-:S05]  /*64a0*/  IADD3 R48, R48, R50, R199 ;  /* 0x0000003230307210 */ /* 0x000fca0007ffe0c7 */
[----:B------:R-:W-:-:S04]  /*64b0*/  IMAD R51, R23, 0x4000, R48 ;  /* 0x0000400017337824 */ /* 0x000fc800078e0230 */
[----:B------:R-:W-:Y:S02]  /*64c0*/  IMAD R52, R51, 0x2, R2 ;  /* 0x0000000233347824 */ /* 0x000fe400078e0202 */
        /* <DEDUP_REMOVED lines=13> */
[----:B------:R-:W-:Y:S01]  /*65a0*/  IMAD.U32 R63, R53, 0x10000, RZ ;  /* 0x00010000353f7824 */ /* 0x000fe200078e00ff */
[----:B------:R-:W-:Y:S01]  /*65b0*/  LOP3.LUT R59, R55, 0xffff0000, RZ, 0xc0, !PT ;  /* 0xffff0000373b7812 */ /* 0x000fe200078ec0ff */
[----:B------:R-:W-:Y:S01]  /*65c0*/  IMAD.U32 R55, R161, 0x10000, RZ ;  /* 0x00010000a1377824 */ /* 0x000fe200078e00ff */
[----:B------:R-:W-:Y:S01]  /*65d0*/  LOP3.LUT R86, R53, 0xffff0000, RZ, 0xc0, !PT ;  /* 0xffff000035567812 */ /* 0x000fe200078ec0ff */
[----:B------:R-:W-:Y:S01]  /*65e0*/  IMAD.U32 R53, R157, 0x10000, RZ ;  /* 0x000100009d357824 */ /* 0x000fe200078e00ff */
[----:B------:R-:W-:Y:S01]  /*65f0*/  PRMT R158, R158, 0x5410, R125 ;  /* 0x000054109e9e7816 */ /* 0x000fe2000000007d */
[----:B------:R-:W-:Y:S01]  /*6600*/  FMUL.FTZ R125, R63, R55 ;  /* 0x000000373f7d7220 */ /* 0x000fe20000410000 */
[----:B------:R-:W-:Y:S01]  /*6610*/  SHF.R.U64 R151, R60, 0x10, R61 ;  /* 0x000000103c977819 */ /* 0x000fe2000000123d */
[----:B------:R-:W-:Y:S01]  /*6620*/  IMAD.U32 R60, R49, 0x10000, RZ ;  /* 0x00010000313c7824 */ /* 0x000fe200078e00ff */
[----:B------:R-:W-:Y:S01]  /*6630*/  PRMT R159, R159, 0x5410, R124 ;  /* 0x000054109f9f7816 */ /* 0x000fe2000000007c */
[-C--:B------:R-:W-:Y:S01]  /*6640*/  FMUL.FTZ R63, R63, R53.reuse ;  /* 0x000000353f3f7220 */ /* 0x080fe20000410000 */
[----:B------:R-:W-:Y:S01]  /*6650*/  PRMT R155, R155, 0x5410, R152 ;  /* 0x000054109b9b7816 */ /* 0x000fe20000000098 */
[----:B------:R-:W-:Y:S01]  /*6660*/  FFMA.FTZ R53, R60, R53, -R125 ;  /* 0x000000353c357223 */ /* 0x000fe2000001087d */
[----:B------:R-:W-:Y:S01]  /*6670*/  LOP3.LUT R161, R161, 0xffff0000, RZ, 0xc0, !PT ;  /* 0xffff0000a1a17812 */ /* 0x000fe200078ec0ff */
[----:B------:R-:W-:-:S02]  /*6680*/  IMAD.U32 R124, R159, 0x10000, RZ ;  /* 0x000100009f7c7824 */ /* 0x000fc400078e00ff */
[----:B------:R-:W-:Y:S01]  /*6690*/  FFMA.FTZ R55, R60, R55, R63 ;  /* 0x000000373c377223 */ /* 0x000fe2000001003f */
[----:B------:R-:W-:Y:S01]  /*66a0*/  IMAD.U32 R63, R155, 0x10000, RZ ;  /* 0x000100009b3f7824 */ /* 0x000fe200078e00ff */
[----:B------:R-:W-:Y:S01]  /*66b0*/  LOP3.LUT R61, R49, 0xffff0000, RZ, 0xc0, !PT ;  /* 0xffff0000313d7812 */ /* 0x000fe200078ec0ff */
[----:B------:R-:W-:Y:S01]  /*66c0*/  FMUL.FTZ R150, R86, R161 ;  /* 0x000000a156967220 */ /* 0x000fe20000410000 */
[----:B------:R-:W-:Y:S01]  /*66d0*/  LOP3.LUT R157, R157, 0xffff0000, RZ, 0xc0, !PT ;  /* 0xffff00009d9d7812 */ /* 0x000fe200078ec0ff */
[CC--:B------:R-:W-:Y:S01]  /*66e0*/  FMUL.FTZ R125, R87.reuse, R124.reuse ;  /* 0x0000007c577d7220 */ /* 0x0c0fe20000410000 */
[----:B------:R-:W-:Y:S01]  /*66f0*/  SHF.R.U64 R163, R56, 0x10, R57 ;  /* 0x0000001038a37819 */ /* 0x000fe20000001239 */
[----:B------:R-:W-:Y:S01]  /*6700*/  FMUL.FTZ R87, R87, R63 ;  /* 0x0000003f57577220 */ /* 0x000fe20000410000 */
[----:B------:R-:W-:Y:S01]  /*6710*/  LOP3.LUT R159, R159, 0xffff0000, RZ, 0xc0, !PT ;  /* 0xffff00009f9f7812 */ /* 0x000fe200078ec0ff */
[-C--:B------:R-:W-:Y:S01]  /*6720*/  FFMA.FTZ R60, R61, R157.reuse, -R150 ;  /* 0x0000009d3d3c7223 */ /* 0x080fe20000010896 */
[----:B------:R-:W-:Y:S01]  /*6730*/  PRMT R160, R160, 0x5410, R151 ;  /* 0x00005410a0a07816 */ /* 0x000fe20000000097 */
[----:B------:R-:W-:Y:S01]  /*6740*/  FMUL.FTZ R86, R86, R157 ;  /* 0x0000009d56567220 */ /* 0x000fe20000410000 */
[----:B------:R-:W-:Y:S01]  /*6750*/  LOP3.LUT R155, R155, 0xffff0000, RZ, 0xc0, !PT ;  /* 0xffff00009b9b7812 */ /* 0x000fe200078ec0ff */
[C---:B------:R-:W-:Y:S01]  /*6760*/  FFMA.FTZ R150, R62.reuse, R63, -R125 ;  /* 0x0000003f3e967223 */ /* 0x040fe2000001087d */
[----:B------:R-:W-:Y:S01]  /*6770*/  LOP3.LUT R58, R51, 0xffff0000, RZ, 0xc0, !PT ;  /* 0xffff0000333a7812 */ /* 0x000fe200078ec0ff */
[----:B------:R-:W-:Y:S01]  /*6780*/  FFMA.FTZ R124, R62, R124, R87 ;  /* 0x0000007c3e7c7223 */ /* 0x000fe20000010057 */
[----:B------:R-:W-:Y:S01]  /*6790*/  PRMT R156, R156, 0x5410, R163 ;  /* 0x000054109c9c7816 */ /* 0x000fe200000000a3 */
[----:B------:R-:W-:Y:S01]  /*67a0*/  FMUL.FTZ R63, R59, R159 ;  /* 0x0000009f3b3f7220 */ /* 0x000fe20000410000 */
[----:B------:R-:W-:-:S02]  /*67b0*/  IMAD.U32 R57, R52, 0x10000, RZ ;  /* 0x0001000034397824 */ /* 0x000fc400078e00ff */
[----:B------:R-:W-:Y:S01]  /*67c0*/  FFMA.FTZ R86, R61, R161, R86 ;  /* 0x000000a13d567223 */ /* 0x000fe20000010056 */
[----:B------:R-:W-:Y:S02]  /*67d0*/  IMAD.U32 R62, R160, 0x10000, RZ ;  /* 0x00010000a03e7824 */ /* 0x000fe400078e00ff */
[-C--:B------:R-:W-:Y:S01]  /*67e0*/  FMUL.FTZ R125, R59, R155.reuse ;  /* 0x0000009b3b7d7220 */ /* 0x080fe20000410000 */
[----:B------:R-:W-:Y:S02]  /*67f0*/  IMAD.U32 R61, R156, 0x10000, RZ ;  /* 0x000100009c3d7824 */ /* 0x000fe400078e00ff */
[----:B------:R-:W-:Y:S01]  /*6800*/  FFMA.FTZ R155, R58, R155, -R63 ;  /* 0x0000009b3a9b7223 */ /* 0x000fe2000001083f */
[----:B------:R-:W-:Y:S01]  /*6810*/  IMAD.U32 R56, R48, 0x10000, RZ ;  /* 0x0001000030387824 */ /* 0x000fe200078e00ff */
[----:B------:R-:W-:Y:S01]  /*6820*/  LOP3.LUT R52, R52, 0xffff0000, RZ, 0xc0, !PT ;  /* 0xffff000034347812 */ /* 0x000fe200078ec0ff */
[C---:B------:R-:W-:Y:S01]  /*6830*/  FMUL.FTZ R87, R57.reuse, R62 ;  /* 0x0000003e39577220 */ /* 0x040fe20000410000 */
[----:B------:R-:W-:Y:S01]  /*6840*/  LOP3.LUT R63, R160, 0xffff0000, RZ, 0xc0, !PT ;  /* 0xffff0000a03f7812 */ /* 0x000fe200078ec0ff */
[----:B------:R-:W-:Y:S01]  /*6850*/  FMUL.FTZ R57, R57, R61 ;  /* 0x0000003d39397220 */ /* 0x000fe20000410000 */
[----:B------:R-:W-:Y:S01]  /*6860*/  LOP3.LUT R59, R156, 0xffff0000, RZ, 0xc0, !PT ;  /* 0xffff00009c3b7812 */ /* 0x000fe200078ec0ff */
[----:B------:R-:W-:Y:S01]  /*6870*/  FFMA.FTZ R159, R58, R159, R125 ;  /* 0x0000009f3a9f7223 */ /* 0x000fe2000001007d */
[----:B------:R-:W-:Y:S01]  /*6880*/  PRMT R154, R154, 0x5410, R153 ;  /* 0x000054109a9a7816 */ /* 0x000fe20000000099 */
[----:B------:R-:W-:Y:S01]  /*6890*/  FFMA.FTZ R87, R56, R61, -R87 ;  /* 0x0000003d38577223 */ /* 0x000fe20000010857 */
        /* <DEDUP_REMOVED lines=8> */
[----:B------:R-:W-:Y:S01]  /*6920*/  FFMA.FTZ R57, R56, R62, R57 ;  /* 0x0000003e38397223 */ /* 0x000fe20000010039 */
[----:B------:R-:W-:Y:S01]  /*6930*/  LOP3.LUT R154, R154, 0xffff0000, RZ, 0xc0, !PT ;  /* 0xffff00009a9a7812 */ /* 0x000fe200078ec0ff */
[C---:B------:R-:W-:Y:S01]  /*6940*/  IMAD.U32 R56, R158.reuse, 0x10000, RZ ;  /* 0x000100009e387824 */ /* 0x040fe200078e00ff */
[----:B------:R-:W-:Y:S01]  /*6950*/  LOP3.LUT R158, R158, 0xffff0000, RZ, 0xc0, !PT ;  /* 0xffff00009e9e7812 */ /* 0x000fe200078ec0ff */
[C---:B------:R-:W-:Y:S01]  /*6960*/  FFMA.FTZ R58, R48.reuse, R59, -R125 ;  /* 0x0000003b303a7223 */ /* 0x040fe2000001087d */
[----:B------:R-:W-:Y:S01]  /*6970*/  FFMA.FTZ R48, R48, R63, R61 ;  /* 0x0000003f30307223 */ /* 0x000fe2000001003d */
[----:B------:R-:W-:Y:S01]  /*6980*/  FMUL.FTZ R59, R50, R52 ;  /* 0x00000034323b7220 */ /* 0x000fe20000410000 */
[----:B------:R-:W-:Y:S01]  /*6990*/  FMUL.FTZ R61, R54, R154 ;  /* 0x0000009a363d7220 */ /* 0x000fe20000410000 */
[----:B------:R-:W-:Y:S01]  /*69a0*/  FMUL.FTZ R62, R50, R56 ;  /* 0x00000038323e7220 */ /* 0x000fe20000410000 */
[----:B------:R-:W-:Y:S01]  /*69b0*/  FMUL.FTZ R50, R54, R158 ;  /* 0x0000009e36327220 */ /* 0x000fe20000410000 */
[----:B------:R-:W-:Y:S01]  /*69c0*/  FFMA.FTZ R59, R49, R56, R59 ;  /* 0x00000038313b7223 */ /* 0x000fe2000001003b */
[----:B------:R-:W-:Y:S01]  /*69d0*/  FFMA.FTZ R158, R51, R158, R61 ;  /* 0x0000009e339e7223 */ /* 0x000fe2000001003d */
[----:B------:R-:W-:Y:S01]  /*69e0*/  FFMA.FTZ R62, R49, R52, -R62 ;  /* 0x00000034313e7223 */ /* 0x000fe2000001083e */
[----:B------:R-:W-:Y:S01]  /*69f0*/  FFMA.FTZ R49, R51, R154, -R50 ;  /* 0x0000009a33317223 */ /* 0x000fe20000010832 */
[----:B------:R-:W-:-:S02]  /*6a00*/  F2FP.BF16.F32.PACK_AB R53, R60, R53 ;  /* 0x000000353c35723e */ /* 0x000fc400000010ff */
[----:B------:R-:W-:Y:S02]  /*6a10*/  F2FP.BF16.F32.PACK_AB R52, R58, R87 ;  /* 0x000000573a34723e */ /* 0x000fe400000010ff */
        /* <DEDUP_REMOVED lines=12> */
.L_x_9473:
[----:B------:R-:W-:Y:S05]  /*6ae0*/  BSYNC B2 ;  /* 0x0000000000027941 */ /* 0x000fea0003800000 */
.L_x_9472:
        /* <DEDUP_REMOVED lines=11> */
.L_x_9471:
[----:B------:R-:W-:Y:S05]  /*6ba0*/  BSYNC B1 ;  /* 0x0000000000017941 */ /* 0x000fea0003800000 */
.L_x_9470:
        /* <DEDUP_REMOVED lines=36> */
[--C-:B------:R-:W-:Y:S01]  /*6df0*/  SHF.R.U64 R85, R66, 0x10, R67.reuse ;  /* 0x0000001042557819 */ /* 0x100fe20000001243 */
[----:B------:R-:W-:Y:S01]  /*6e00*/  IMAD.U32 R80, R149, 0x10000, RZ ;  /* 0x0001000095507824 */ /* 0x000fe200078e00ff */
[----:B------:R-:W-:Y:S01]  /*6e10*/  SHF.R.U32.HI R82, RZ, 0x10, R67 ;  /* 0x00000010ff527819 */ /* 0x000fe20000011643 */
[----:B--2---:R-:W-:Y:S01]  /*6e20*/  IMAD.U32 R67, R53, 0x10000, RZ ;  /* 0x0001000035437824 */ /* 0x004fe200078e00ff */
[--C-:B------:R-:W-:Y:S01]  /*6e30*/  SHF.R.U32.HI R84, RZ, 0x10, R71.reuse ;  /* 0x00000010ff547819 */ /* 0x100fe20000011647 */
[----:B------:R-:W-:Y:S01]  /*6e40*/  IMAD.U32 R66, R52, 0x10000, RZ ;  /* 0x0001000034427824 */ /* 0x000fe200078e00ff */
[----:B------:R-:W-:Y:S01]  /*6e50*/  SHF.R.U64 R81, R70, 0x10, R71 ;  /* 0x0000001046517819 */ /* 0x000fe20000001247 */
        /* <DEDUP_REMOVED lines=8> */
[----:B------:R-:W-:Y:S01]  /*6ee0*/  IMAD.U32 R69, R55, 0x10000, RZ ;  /* 0x0001000037457824 */ /* 0x000fe200078e00ff */
[----:B------:R-:W-:Y:S01]  /*6ef0*/  LOP3.LUT R149, R149, 0xffff0000, RZ, 0xc0, !PT ;  /* 0xffff000095957812 */ /* 0x000fe200078ec0ff */
[----:B------:R-:W-:Y:S01]  /*6f00*/  IMAD.U32 R82, R147, 0x10000, RZ ;  /* 0x0001000093527824 */ /* 0x000fe200078e00ff */
[----:B------:R-:W-:Y:S01]  /*6f10*/  LOP3.LUT R145, R145, 0xffff0000, RZ, 0xc0, !PT ;  /* 0xffff000091917812 */ /* 0x000fe200078ec0ff */
[----:B------:R-:W-:Y:S01]  /*6f20*/  FFMA.FTZ R84, R63, R80, R84 ;  /* 0x000000503f547223 */ /* 0x000fe20000010054 */
[----:B------:R-:W-:Y:S01]  /*6f30*/  SHF.R.U64 R87, R64, 0x10, R65 ;  /* 0x0000001040577819 */ /* 0x000fe20000001241 */
[----:B------:R-:W-:Y:S01]  /*6f40*/  IMAD.U32 R70, R143, 0x10000, RZ ;  /* 0x000100008f467824 */ /* 0x000fe200078e00ff */
[----:B------:R-:W-:Y:S01]  /*6f50*/  LOP3.LUT R64, R49, 0xffff0000, RZ, 0xc0, !PT ;  /* 0xffff000031407812 */ /* 0x000fe200078ec0ff */
[C---:B------:R-:W-:Y:S01]  /*6f60*/  FMUL.FTZ R71, R68.reuse, R149 ;  /* 0x0000009544477220 */ /* 0x040fe20000410000 */
[-C--:B------:R-:W-:Y:S01]  /*6f70*/  FMUL.FTZ R63, R68, R145.reuse ;  /* 0x00000091443f7220 */ /* 0x080fe20000410000 */
[----:B------:R-:W-:Y:S01]  /*6f80*/  PRMT R148, R148, 0x5410, R83 ;  /* 0x0000541094947816 */ /* 0x000fe20000000053 */
[----:B------:R-:W-:Y:S01]  /*6f90*/  FMUL.FTZ R86, R69, R82 ;  /* 0x0000005245567220 */ /* 0x000fe20000410000 */
[----:B------:R-:W-:Y:S01]  /*6fa0*/  IMAD.U32 R53, R51, 0x10000, RZ ;  /* 0x0001000033357824 */ /* 0x000fe200078e00ff */
[----:B------:R-:W-:Y:S01]  /*6fb0*/  PRMT R144, R144, 0x5410, R87 ;  /* 0x0000541090907816 */ /* 0x000fe20000000057 */
[-C--:B------:R-:W-:Y:S01]  /*6fc0*/  FMUL.FTZ R69, R69, R70.reuse ;  /* 0x0000004645457220 */ /* 0x080fe20000410000 */
[C---:B------:R-:W-:Y:S01]  /*6fd0*/  FFMA.FTZ R80, R64.reuse, R145, -R71 ;  /* 0x0000009140507223 */ /* 0x040fe20000010847 */
[----:B------:R-:W-:Y:S01]  /*6fe0*/  FFMA.FTZ R149, R64, R149, R63 ;  /* 0x0000009540957223 */ /* 0x000fe2000001003f */
[----:B------:R-:W-:Y:S01]  /*6ff0*/  LOP3.LUT R55, R55, 0xffff0000, RZ, 0xc0, !PT ;  /* 0xffff000037377812 */ /* 0x000fe200078ec0ff */
[----:B------:R-:W-:Y:S01]  /*7000*/  FFMA.FTZ R86, R53, R70, -R86 ;  /* 0x0000004635567223 */ /* 0x000fe20000010856 */
[----:B------:R-:W-:Y:S01]  /*7010*/  LOP3.LUT R68, R147, 0xffff0000, RZ, 0xc0, !PT ;  /* 0xffff000093447812 */ /* 0x000fe200078ec0ff */
[----:B------:R-:W-:Y:S01]  /*7020*/  FFMA.FTZ R82, R53, R82, R69 ;  /* 0x0000005235527223 */ /* 0x000fe20000010045 */
[----:B------:R-:W-:Y:S01]  /*7030*/  LOP3.LUT R64, R143, 0xffff0000, RZ, 0xc0, !PT ;  /* 0xffff00008f407812 */ /* 0x000fe200078ec0ff */
[----:B------:R-:W-:Y:S01]  /*7040*/  IMAD.U32 R63, R148, 0x10000, RZ ;  /* 0x00010000943f7824 */ /* 0x000fe200078e00ff */
[----:B------:R-:W-:Y:S01]  /*7050*/  LOP3.LUT R65, R51, 0xffff0000, RZ, 0xc0, !PT ;  /* 0xffff000033417812 */ /* 0x000fe200078ec0ff */
[----:B------:R-:W-:-:S02]  /*7060*/  IMAD.U32 R53, R144, 0x10000, RZ ;  /* 0x0001000090357824 */ /* 0x000fc400078e00ff */
        /* <DEDUP_REMOVED lines=8> */
[----:B------:R-:W-:Y:S01]  /*70f0*/  PRMT R142, R142, 0x5410, R85 ;  /* 0x000054108e8e7816 */ /* 0x000fe20000000055 */
[----:B------:R-:W-:Y:S01]  /*7100*/  FFMA.FTZ R64, R62, R53, -R55 ;  /* 0x000000353e407223 */ /* 0x000fe20000010837 */
[----:B------:R-:W-:Y:S01]  /*7110*/  PRMT R146, R146, 0x5410, R81 ;  /* 0x0000541092927816 */ /* 0x000fe20000000051 */
[----:B------:R-:W-:Y:S01]  /*7120*/  FFMA.FTZ R81, R65, R68, R124 ;  /* 0x0000004441517223 */ /* 0x000fe2000001007c */
[----:B------:R-:W-:Y:S01]  /*7130*/  LOP3.LUT R49, R48, 0xffff0000, RZ, 0xc0, !PT ;  /* 0xffff000030317812 */ /* 0x000fe200078ec0ff */
[----:B------:R-:W-:Y:S01]  /*7140*/  FMUL.FTZ R68, R52, R148 ;  /* 0x0000009434447220 */ /* 0x000fe20000410000 */
[----:B------:R-:W-:Y:S01]  /*7150*/  FFMA.FTZ R66, R62, R63, R66 ;  /* 0x0000003f3e427223 */ /* 0x000fe20000010042 */
[----:B------:R-:W-:-:S02]  /*7160*/  IMAD.U32 R51, R54, 0x10000, RZ ;  /* 0x0001000036337824 */ /* 0x000fc400078e00ff */
[-C--:B------:R-:W-:Y:S01]  /*7170*/  FMUL.FTZ R62, R52, R144.reuse ;  /* 0x00000090343e7220 */ /* 0x080fe20000410000 */
[----:B------:R-:W-:Y:S01]  /*7180*/  LOP3.LUT R54, R54, 0xffff0000, RZ, 0xc0, !PT ;  /* 0xffff000036367812 */ /* 0x000fe200078ec0ff */
[C---:B------:R-:W-:Y:S01]  /*7190*/  IMAD.U32 R55, R146.reuse, 0x10000, RZ ;  /* 0x0001000092377824 */ /* 0x040fe200078e00ff */
[----:B------:R-:W-:Y:S01]  /*71a0*/  LOP3.LUT R63, R146, 0xffff0000, RZ, 0xc0, !PT ;  /* 0xffff0000923f7812 */ /* 0x000fe200078ec0ff */
[C---:B------:R-:W-:Y:S01]  /*71b0*/  IMAD.U32 R52, R142.reuse, 0x10000, RZ ;  /* 0x000100008e347824 */ /* 0x040fe200078e00ff */
        /* <DEDUP_REMOVED lines=23> */
.L_x_9477:
[----:B------:R-:W-:Y:S05]  /*7330*/  BSYNC B2 ;  /* 0x0000000000027941 */ /* 0x000fea0003800000 */
.L_x_9476:
        /* <DEDUP_REMOVED lines=11> */
.L_x_9475:
[----:B------:R-:W-:Y:S05]  /*73f0*/  BSYNC B1 ;  /* 0x0000000000017941 */ /* 0x000fea0003800000 */
.L_x_9474:
[C---:B------:R-:W-:Y:S01]  /*7400*/  ISETP.GE.OR P4, PT, R211.reuse, R115, P2 ;  /* 0x00000073d300720c */ /* 0x040fe20001786670 */
        /* <DEDUP_REMOVED lines=31> */
[--C-:B------:R-:W-:Y:S01]  /*7600*/  SHF.R.U64 R71, R76, 0x10, R77.reuse ;  /* 0x000000104c477819 */ /* 0x100fe2000000124d */
[----:B--2---:R-:W-:Y:S01]  /*7610*/  IMAD.U32 R66, R53, 0x10000, RZ ;  /* 0x0001000035427824 */ /* 0x004fe200078e00ff */
[----:B------:R-:W-:Y:S01]  /*7620*/  SHF.R.U32.HI R76, RZ, 0x10, R77 ;  /* 0x00000010ff4c7819 */ /* 0x000fe2000001164d */
[----:B-1----:R-:W-:Y:S01]  /*7630*/  IMAD.U32 R62, R49, 0x10000, RZ ;  /* 0x00010000313e7824 */ /* 0x002fe200078e00ff */
[--C-:B------:R-:W-:Y:S01]  /*7640*/  SHF.R.U64 R83, R72, 0x10, R73.reuse ;  /* 0x0000001048537819 */ /* 0x100fe20000001249 */
[----:B------:R-:W-:Y:S01]  /*7650*/  IMAD.U32 R68, R55, 0x10000, RZ ;  /* 0x0001000037447824 */ /* 0x000fe200078e00ff */
[----:B------:R-:W-:Y:S01]  /*7660*/  SHF.R.U32.HI R72, RZ, 0x10, R73 ;  /* 0x00000010ff487819 */ /* 0x000fe20000011649 */
[----:B------:R-:W-:Y:S01]  /*7670*/  IMAD.U32 R64, R52, 0x10000, RZ ;  /* 0x0001000034407824 */ /* 0x000fe200078e00ff */
[----:B------:R-:W-:Y:S02]  /*7680*/  SHF.R.U64 R73, R74, 0x10, R75 ;  /* 0x000000104a497819 */ /* 0x000fe4000000124b */
[----:B------:R-:W-:-:S02]  /*7690*/  PRMT R141, R141, 0x5410, R76 ;  /* 0x000054108d8d7816 */ /* 0x000fc4000000004c */
[----:B------:R-:W-:Y:S02]  /*76a0*/  PRMT R137, R137, 0x5410, R72 ;  /* 0x0000541089897816 */ /* 0x000fe40000000048 */
[----:B------:R-:W-:Y:S02]  /*76b0*/  SHF.R.U32.HI R81, RZ, 0x10, R75 ;  /* 0x00000010ff517819 */ /* 0x000fe4000001164b */
[----:B------:R-:W-:Y:S02]  /*76c0*/  SHF.R.U64 R75, R78, 0x10, R79 ;  /* 0x000000104e4b7819 */ /* 0x000fe4000000124f */
[----:B------:R-:W-:Y:S01]  /*76d0*/  PRMT R132, R132, 0x5410, R73 ;  /* 0x0000541084847816 */ /* 0x000fe20000000049 */
[----:B------:R-:W-:Y:S01]  /*76e0*/  IMAD.U32 R73, R141, 0x10000, RZ ;  /* 0x000100008d497824 */ /* 0x000fe200078e00ff */
[----:B------:R-:W-:Y:S02]  /*76f0*/  SHF.R.U32.HI R78, RZ, 0x10, R79 ;  /* 0x00000010ff4e7819 */ /* 0x000fe4000001164f */
[----:B------:R-:W-:Y:S01]  /*7700*/  PRMT R140, R140, 0x5410, R71 ;  /* 0x000054108c8c7816 */ /* 0x000fe20000000047 */
[----:B------:R-:W-:Y:S01]  /*7710*/  IMAD.U32 R71, R137, 0x10000, RZ ;  /* 0x0001000089477824 */ /* 0x000fe200078e00ff */
[----:B------:R-:W-:Y:S01]  /*7720*/  PRMT R138, R138, 0x5410, R75 ;  /* 0x000054108a8a7816 */ /* 0x000fe2000000004b */
[C---:B------:R-:W-:Y:S01]  /*7730*/  FMUL.FTZ R75, R66.reuse, R73 ;  /* 0x00000049424b7220 */ /* 0x040fe20000410000 */
[----:B------:R-:W-:Y:S01]  /*7740*/  LOP3.LUT R67, R53, 0xffff0000, RZ, 0xc0, !PT ;  /* 0xffff000035437812 */ /* 0x000fe200078ec0ff */
[-C--:B------:R-:W-:Y:S01]  /*7750*/  FMUL.FTZ R77, R66, R71.reuse ;  /* 0x00000047424d7220 */ /* 0x080fe20000410000 */
[----:B------:R-:W-:Y:S01]  /*7760*/  PRMT R139, R139, 0x5410, R78 ;  /* 0x000054108b8b7816 */ /* 0x000fe2000000004e */
[C---:B------:R-:W-:Y:S01]  /*7770*/  FFMA.FTZ R72, R62.reuse, R71, -R75 ;  /* 0x000000473e487223 */ /* 0x040fe2000001084b */
[----:B------:R-:W-:Y:S01]  /*7780*/  LOP3.LUT R70, R141, 0xffff0000, RZ, 0xc0, !PT ;  /* 0xffff00008d467812 */ /* 0x000fe200078ec0ff */
[----:B------:R-:W-:Y:S01]  /*7790*/  FFMA.FTZ R77, R62, R73, R77 ;  /* 0x000000493e4d7223 */ /* 0x000fe2000001004d */
        /* <DEDUP_REMOVED lines=8> */
[C---:B------:R-:W-:Y:S01]  /*7820*/  FMUL.FTZ R67, R68.reuse, R75 ;  /* 0x0000004b44437220 */ /* 0x040fe20000410000 */
[----:B------:R-:W-:Y:S01]  /*7830*/  FFMA.FTZ R73, R63, R66, -R74 ;  /* 0x000000423f497223 */ /* 0x000fe2000001084a */
[----:B------:R-:W-:Y:S01]  /*7840*/  IMAD.U32 R52, R51, 0x10000, RZ ;  /* 0x0001000033347824 */ /* 0x000fe200078e00ff */
[----:B------:R-:W-:Y:S01]  /*7850*/  LOP3.LUT R69, R55, 0xffff0000, RZ, 0xc0, !PT ;  /* 0xffff000037457812 */ /* 0x000fe200078ec0ff */
[----:B------:R-:W-:Y:S01]  /*7860*/  FMUL.FTZ R68, R68, R71 ;  /* 0x0000004744447220 */ /* 0x000fe20000410000 */
[----:B------:R-:W-:Y:S01]  /*7870*/  LOP3.LUT R66, R139, 0xffff0000, RZ, 0xc0, !PT ;  /* 0xffff00008b427812 */ /* 0x000fe200078ec0ff */
[----:B------:R-:W-:Y:S01]  /*7880*/  FFMA.FTZ R70, R63, R70, R62 ;  /* 0x000000463f467223 */ /* 0x000fe2000001003e */
[----:B------:R-:W-:Y:S01]  /*7890*/  LOP3.LUT R134, R134, 0xffff0000, RZ, 0xc0, !PT ;  /* 0xffff000086867812 */ /* 0x000fe200078ec0ff */
[----:B------:R-:W-:Y:S01]  /*78a0*/  FFMA.FTZ R75, R52, R75, R68 ;  /* 0x0000004b344b7223 */ /* 0x000fe20000010044 */
[----:B------:R-:W-:Y:S01]  /*78b0*/  PRMT R136, R136, 0x5410, R83 ;  /* 0x0000541088887816 */ /* 0x000fe20000000053 */
[C---:B------:R-:W-:Y:S01]  /*78c0*/  IMAD.U32 R62, R140.reuse, 0x10000, RZ ;  /* 0x000100008c3e7824 */ /* 0x040fe200078e00ff */
[----:B------:R-:W-:Y:S01]  /*78d0*/  LOP3.LUT R53, R51, 0xffff0000, RZ, 0xc0, !PT ;  /* 0xffff000033357812 */ /* 0x000fe200078ec0ff */
[C---:B------:R-:W-:Y:S01]  /*78e0*/  FMUL.FTZ R68, R69.reuse, R66 ;  /* 0x0000004245447220 */ /* 0x040fe20000410000 */
[-C--:B------:R-:W-:Y:S01]  /*78f0*/  FMUL.FTZ R74, R69, R134.reuse ;  /* 0x00000086454a7220 */ /* 0x080fe20000410000 */
[----:B------:R-:W-:Y:S01]  /*7900*/  LOP3.LUT R140, R140, 0xffff0000, RZ, 0xc0, !PT ;  /* 0xffff00008c8c7812 */ /* 0x000fe200078ec0ff */
[----:B------:R-:W-:Y:S01]  /*7910*/  FFMA.FTZ R71, R52, R71, -R67 ;  /* 0x0000004734477223 */ /* 0x000fe20000010843 */
[C---:B------:R-:W-:Y:S01]  /*7920*/  IMAD.U32 R52, R136.reuse, 0x10000, RZ ;  /* 0x0001000088347824 */ /* 0x040fe200078e00ff */
[----:B------:R-:W-:Y:S01]  /*7930*/  LOP3.LUT R136, R136, 0xffff0000, RZ, 0xc0, !PT ;  /* 0xffff000088887812 */ /* 0x000fe200078ec0ff */
[C---:B------:R-:W-:Y:S01]  /*7940*/  IMAD.U32 R49, R48.reuse, 0x10000, RZ ;  /* 0x0001000030317824 */ /* 0x040fe200078e00ff */
[----:B------:R-:W-:Y:S01]  /*7950*/  LOP3.LUT R48, R48, 0xffff0000, RZ, 0xc0, !PT ;  /* 0xffff000030307812 */ /* 0x000fe200078ec0ff */
[C---:B------:R-:W-:Y:S01]  /*7960*/  FFMA.FTZ R134, R53.reuse, R134, -R68 ;  /* 0x0000008635867223 */ /* 0x040fe20000010844 */
[----:B------:R-:W-:Y:S01]  /*7970*/  FFMA.FTZ R74, R53, R66, R74 ;  /* 0x00000042354a7223 */ /* 0x000fe2000001004a */
[C---:B------:R-:W-:Y:S01]  /*7980*/  FMUL.FTZ R53, R65.reuse, R140 ;  /* 0x0000008c41357220 */ /* 0x040fe20000410000 */
[C---:B------:R-:W-:Y:S01]  /*7990*/  FMUL.FTZ R68, R64.reuse, R62 ;  /* 0x0000003e40447220 */ /* 0x040fe20000410000 */
[----:B------:R-:W-:Y:S01]  /*79a0*/  FMUL.FTZ R63, R64, R52 ;  /* 0x00000034403f7220 */ /* 0x000fe20000410000 */
[----:B------:R-:W-:Y:S01]  /*79b0*/  FMUL.FTZ R67, R65, R136 ;  /* 0x0000008841437220 */ /* 0x000fe20000410000 */
[----:B------:R-:W-:-:S02]  /*79c0*/  IMAD.U32 R55, R54, 0x10000, RZ ;  /* 0x0001000036377824 */ /* 0x000fc400078e00ff */
[----:B------:R-:W-:Y:S01]  /*79d0*/  FFMA.FTZ R65, R48, R136, -R53 ;  /* 0x0000008830417223 */ /* 0x000fe20000010835 */
[----:B------:R-:W-:Y:S01]  /*79e0*/  LOP3.LUT R54, R54, 0xffff0000, RZ, 0xc0, !PT ;  /* 0xffff000036367812 */ /* 0x000fe200078ec0ff */
[C---:B------:R-:W-:Y:S01]  /*79f0*/  FFMA.FTZ R68, R49.reuse, R52, -R68 ;  /* 0x0000003431447223 */ /* 0x040fe20000010844 */
[----:B------:R-:W-:Y:S01]  /*7a00*/  FFMA.FTZ R63, R49, R62, R63 ;  /* 0x0000003e313f7223 */ /* 0x000fe2000001003f */
[C---:B------:R-:W-:Y:S01]  /*7a10*/  LOP3.LUT R53, R138.reuse, 0xffff0000, RZ, 0xc0, !PT ;  /* 0xffff00008a357812 */ /* 0x040fe200078ec0ff */
[----:B------:R-:W-:Y:S01]  /*7a20*/  IMAD.U32 R62, R138, 0x10000, RZ ;  /* 0x000100008a3e7824 */ /* 0x000fe200078e00ff */
[C---:B------:R-:W-:Y:S01]  /*7a30*/  LOP3.LUT R49, R132.reuse, 0xffff0000, RZ, 0xc0, !PT ;  /* 0xffff000084317812 */ /* 0x040fe200078ec0ff */
[----:B------:R-:W-:Y:S02]  /*7a40*/  IMAD.U32 R52, R132, 0x10000, RZ ;  /* 0x0001000084347824 */ /* 0x000fe400078e00ff */
[----:B------:R-:W-:Y:S01]  /*7a50*/  FFMA.FTZ R48, R48, R140, R67 ;  /* 0x0000008c30307223 */ /* 0x000fe20000010043 */
[C---:B------:R-:W-:Y:S01]  /*7a60*/  IMAD.U32 R51, R50.reuse, 0x10000, RZ ;  /* 0x0001000032337824 */ /* 0x040fe200078e00ff */
        /* <DEDUP_REMOVED lines=19> */
.L_x_9479:
[----:B------:R-:W-:Y:S05]  /*7ba0*/  BSYNC B1 ;  /* 0x0000000000017941 */ /* 0x000fea0003800000 */
.L_x_9478:
        /* <DEDUP_REMOVED lines=10> */
.L_x_9417:
[----:B------:R-:W-:-:S13]  /*7c50*/  ISETP.NE.AND P0, PT, R189, 0x3, PT ;  /* 0x00000003bd00780c */ /* 0x000fda0003f05270 */
[----:B------:R-:W-:Y:S05]  /*7c60*/  @!P0 BRA `(.L_x_9480) ;  /* 0x0000000000048947 */ /* 0x000fea0003800000 */
[----:B------:R-:W-:Y:S01]  /*7c70*/  BPT.TRAP 0x1 ;  /* 0x000000040000795c */ /* 0x000fe20000300000 */
.L_x_9480:
        /* <DEDUP_REMOVED lines=9> */
.L_x_9772:
[----:B------:R-:W-:Y:S05]  /*7d10*/  BSYNC B1 ;  /* 0x0000000000017941 */ /* 0x000fea0003800000 */
.L_x_9481:
        /* <DEDUP_REMOVED lines=20> */
.L_x_9484:
[----:B------:R-:W-:Y:S05]  /*7e60*/  BSYNC B1 ;  /* 0x0000000000017941 */ /* 0x000fea0003800000 */
.L_x_9483:
        /* <DEDUP_REMOVED lines=19> */
.L_x_9486:
[----:B------:R-:W-:Y:S05]  /*7fa0*/  BSYNC B1 ;  /* 0x0000000000017941 */ /* 0x000fea0003800000 */
.L_x_9485:
        /* <DEDUP_REMOVED lines=19> */
.L_x_9488:
[----:B------:R-:W-:Y:S05]  /*80e0*/  BSYNC B1 ;  /* 0x0000000000017941 */ /* 0x000fea0003800000 */
.L_x_9487:
        /* <DEDUP_REMOVED lines=21> */
.L_x_9454:
[----:B------:R-:W-:Y:S05]  /*8240*/  BSYNC B0 ;  /* 0x0000000000007941 */ /* 0x000fea0003800000 */
.L_x_9416:
        /* <DEDUP_REMOVED lines=17> */
.L_x_9490:
[----:B------:R-:W-:Y:S05]  /*8360*/  BSYNC B0 ;  /* 0x0000000000007941 */ /* 0x000fea0003800000 */
.L_x_9489:
[----:B------:R-:W2:Y:S01]  /*8370*/  SYNCS.PHASECHK.TRANS64.TRYWAIT P0, [R110+URZ+0x288b0], R119 ;  /* 0x0288b0776e0075a7 */ /* 0x000ea2000800017f */
[----:B------:R-:W-:Y:S01]  /*8380*/  ULDC UR42, c[0x0][0x2f4] ;  /* 0x0000bd00002a7ab9 */ /* 0x000fe20000000800 */
[----:B------:R-:W-:Y:S01]  /*8390*/  ULDC.64 UR36, c[0x0][0x328] ;  /* 0x0000ca0000247ab9 */ /* 0x000fe20000000a00 */
[----:B------:R-:W-:Y:S01]  /*83a0*/  ULDC.64 UR38, c[0x0][0x318] ;  /* 0x0000c60000267ab9 */ /* 0x000fe20000000a00 */
[----:B------:R-:W-:Y:S04]  /*83b0*/  BSSY B0, `(.L_x_9491) ;  /* 0x0000002000007945 */ /* 0x000fe80003800000 */
[----:B--2---:R-:W-:Y:S05]  /*83c0*/  @!P0 BRA `(.L_x_9492) ;  /* 0x00000174009c8947 */ /* 0x004fea0003800000 */
.L_x_9773:
[----:B------:R-:W-:Y:S05]  /*83d0*/  BSYNC B0 ;  /* 0x0000000000007941 */ /* 0x000fea0003800000 */
.L_x_9491:
        /* <DEDUP_REMOVED lines=18> */
.L_x_9494:
[----:B------:R-:W-:Y:S05]  /*8500*/  BSYNC B0 ;  /* 0x0000000000007941 */ /* 0x000fea0003800000 */
.L_x_9493:
        /* <DEDUP_REMOVED lines=19> */
.L_x_9496:
[----:B------:R-:W-:Y:S05]  /*8640*/  BSYNC B0 ;  /* 0x0000000000007941 */ /* 0x000fea0003800000 */
.L_x_9495:
        /* <DEDUP_REMOVED lines=19> */
.L_x_9498:
[----:B------:R-:W-:Y:S05]  /*8780*/  BSYNC B0 ;  /* 0x0000000000007941 */ /* 0x000fea0003800000 */
.L_x_9497:
        /* <DEDUP_REMOVED lines=19> */
.L_x_9500:
[----:B------:R-:W-:Y:S05]  /*88c0*/  BSYNC B0 ;  /* 0x0000000000007941 */ /* 0x000fea0003800000 */
.L_x_9499:
        /* <DEDUP_REMOVED lines=22> */
.L_x_9411:
[----:B------:R-:W1:Y:S01]  /*8a30*/  LDC R0, c[0x0][0x448] ;  /* 0x00011200ff007b82 */ /* 0x000e620000000800 */
[----:B------:R-:W-:Y:S01]  /*8a40*/  VIADD R3, R191, 0x7f ;  /* 0x0000007fbf037836 */ /* 0x000fe20000000000 */
        /* <DEDUP_REMOVED lines=22> */
[----:B-1----:R-:W-:Y:S01]  /*8bb0*/  ISETP.NE.AND P1, PT, R0, 0x1, PT ;  /* 0x000000010000780c */ /* 0x002fe20003f25270 */
[----:B------:R-:W-:Y:S01]  /*8bc0*/  IMAD.MOV.U32 R112, RZ, RZ, RZ ;  /* 0x000000ffff707224 */ /* 0x000fe200078e00ff */
        /* <DEDUP_REMOVED lines=11> */
[----:B------:R-:W0:Y:S01]  /*8c80*/  @P1 LDC R0, c[0x0][0x44c] ;  /* 0x00011300ff001b82 */ /* 0x000e220000000800 */
[----:B------:R-:W-:-:S07]  /*8c90*/  IMAD.MOV.U32 R93, RZ, RZ, RZ ;  /* 0x000000ffff5d7224 */ /* 0x000fce00078e00ff */
[----:B------:R-:W1:Y:S01]  /*8ca0*/  @P1 LDC R5, c[0x0][0x450] ;  /* 0x00011400ff051b82 */ /* 0x000e620000000800 */
[----:B0-----:R-:W-:-:S05]  /*8cb0*/  @P1 IMAD.HI.U32 R0, R3, R0, RZ ;  /* 0x0000000003001227 */ /* 0x001fca00078e00ff */
[----:B-1----:R-:W-:Y:S02]  /*8cc0*/  @P1 SHF.R.U32.HI R3, RZ, R5, R0 ;  /* 0x00000005ff031219 */ /* 0x002fe40000011600 */
[----:B------:R-:W-:-:S03]  /*8cd0*/  PLOP3.LUT P1, PT, PT, PT, PT, 0x80, 0x0 ;  /* 0x000000000000781c */ /* 0x000fc60003f2f070 */
[----:B------:R-:W-:Y:S02]  /*8ce0*/  IMAD.IADD R3, R128, 0x1, R3 ;  /* 0x0000000180037824 */ /* 0x000fe400078e0203 */
[----:B------:R-:W-:-:S03]  /*8cf0*/  IMAD.MOV.U32 R128, RZ, RZ, RZ ;  /* 0x000000ffff807224 */ /* 0x000fc600078e00ff */
[----:B------:R-:W-:-:S04]  /*8d00*/  SHF.R.S32.HI R0, RZ, 0x1f, R3 ;  /* 0x0000001fff007819 */ /* 0x000fc80000011403 */
[----:B------:R-:W-:Y:S01]  /*8d10*/  LEA.HI R0, R0, R3, RZ, 0x7 ;  /* 0x0000000300007211 */ /* 0x000fe200078f38ff */
[----:B------:R-:W-:-:S03]  /*8d20*/  IMAD.MOV.U32 R3, RZ, RZ, RZ ;  /* 0x000000ffff037224 */ /* 0x000fc600078e00ff */
[----:B------:R-:W-:Y:S01]  /*8d30*/  SHF.R.S32.HI R4, RZ, 0x7, R0 ;  /* 0x00000007ff047819 */ /* 0x000fe20000011400 */
[----:B------:R-:W-:-:S03]  /*8d40*/  IMAD.MOV.U32 R0, RZ, RZ, RZ ;  /* 0x000000ffff007224 */ /* 0x000fc600078e00ff */
[----:B------:R-:W-:-:S04]  /*8d50*/  VIMNMX R129, R129, R4, PT ;  /* 0x0000000481817248 */ /* 0x000fc80003fe0100 */
[----:B------:R-:W-:Y:S01]  /*8d60*/  ISETP.GE.AND P2, PT, R129, 0x1, PT ;  /* 0x000000018100780c */ /* 0x000fe20003f46270 */
[----:B------:R-:W-:-:S12]  /*8d70*/  @P0 BRA `(.L_x_9502) ;  /* 0x00000000000c0947 */ /* 0x000fd80003800000 */
[----:B------:R-:W0:Y:S01]  /*8d80*/  FENCE.VIEW.ASYNC.G ;  /* 0x00000000000073c6 */ /* 0x000e220000000100 */
[----:B------:R-:W-:Y:S05]  /*8d90*/  WARPSYNC.ALL ;  /* 0x0000000000007948 */ /* 0x000fea0003800000 */
[----:B0-----:R-:W-:Y:S06]  /*8da0*/  BAR.ARV 0xc, 0x180 ;  /* 0x0306000000007b1d */ /* 0x001fec0000002000 */
.L_x_9502:
[----:B------:R-:W-:Y:S01]  /*8db0*/  CS2R R88, SRZ ;  /* 0x0000000000587805 */ /* 0x000fe2000001ff00 */
[----:B------:R-:W-:Y:S06]  /*8dc0*/  @!P2 BRA `(.L_x_9503) ;  /* 0x000000d000dca947 */ /* 0x000fec0003800000 */
[----:B------:R-:W-:-:S03]  /*8dd0*/  UMOV UR4, 0xffffffff ;  /* 0xffffffff00047882 */ /* 0x000fc60000000000 */
[----:B------:R-:W-:Y:S05]  /*8de0*/  BRA.DIV UR4, `(.L_x_9504) ;  /* 0x0000016e04287947 */ /* 0x000fea000b800000 */
[----:B------:R0:W1:Y:S02]  /*8df0*/  SHFL.IDX PT, R190, R224, RZ, 0x1f ;  /* 0x00001fffe0be7589 */ /* 0x00006400000e0000 */
.L_x_9776:
        /* <DEDUP_REMOVED lines=25> */
.L_x_9505:
        /* <DEDUP_REMOVED lines=12> */
.L_x_9509:
[----:B--2---:R2:W3:Y:S02]  /*9050*/  SYNCS.PHASECHK.TRANS64.TRYWAIT P0, [R2+URZ+0x28800], R3 ;  /* 0x02880003020075a7 */ /* 0x0044e4000800017f */
[----:B---3--:R-:W-:Y:S05]  /*9060*/  @!P0 NANOSLEEP.SYNCS 0x989680 ;  /* 0x009896800000895d */ /* 0x008fea0003900000 */
[----:B------:R-:W3:Y:S02]  /*9070*/  @!P0 SYNCS.PHASECHK.TRANS64 P0, [R2+URZ+0x28800], R3 ;  /* 0x02880003020085a7 */ /* 0x000ee4000800007f */
[----:B---3--:R-:W-:Y:S05]  /*9080*/  @!P0 BRA `(.L_x_9509) ;  /* 0xfffffffc00f08947 */ /* 0x008fea000383ffff */
.L_x_9508:
[----:B------:R-:W-:Y:S05]  /*9090*/  BSYNC B0 ;  /* 0x0000000000007941 */ /* 0x000fea0003800000 */
.L_x_9507:
[----:B------:R-:W-:Y:S05]  /*90a0*/  BRA `(.L_x_9510) ;  /* 0x0000005000e87947 */ /* 0x000fea0003800000 */
.L_x_9506:
        /* <DEDUP_REMOVED lines=29> */
.L_x_9511:
        /* <DEDUP_REMOVED lines=39> */
.L_x_9782:
        /* <DEDUP_REMOVED lines=31> */
.L_x_9516:
[----:B------:R-:W-:Y:S05]  /*96e0*/  BSYNC B1 ;  /* 0x0000000000017941 */ /* 0x000fea0003800000 */
.L_x_9515:
        /* <DEDUP_REMOVED lines=23> */
.L_x_9788:
        /* <DEDUP_REMOVED lines=30> */
.L_x_9519:
[----:B------:R-:W-:Y:S05]  /*9a40*/  BSYNC B1 ;  /* 0x0000000000017941 */ /* 0x000fea0003800000 */
.L_x_9518:
        /* <DEDUP_REMOVED lines=22> */
.L_x_9794:
        /* <DEDUP_REMOVED lines=31> */
.L_x_9522:
[----:B------:R-:W-:Y:S05]  /*9da0*/  BSYNC B1 ;  /* 0x0000000000017941 */ /* 0x000fea0003800000 */
.L_x_9521:
        /* <DEDUP_REMOVED lines=23> */
.L_x_9800:
        /* <DEDUP_REMOVED lines=34> */
.L_x_9525:
[----:B------:R-:W-:Y:S05]  /*a140*/  BSYNC B1 ;  /* 0x0000000000017941 */ /* 0x000fea0003800000 */
.L_x_9524:
        /* <DEDUP_REMOVED lines=18> */
.L_x_9801:
[----:B------:R-:W-:Y:S05]  /*a270*/  BSYNC B1 ;  /* 0x0000000000017941 */ /* 0x000fea0003800000 */
.L_x_9526:
        /* <DEDUP_REMOVED lines=55> */
.L_x_9531:
[----:B------:R-:W-:Y:S05]  /*a5f0*/  BSYNC B2 ;  /* 0x0000000000027941 */ /* 0x000fea0003800000 */
.L_x_9530:
        /* <DEDUP_REMOVED lines=47> */
.L_x_9529:
[----:B------:R-:W-:Y:S05]  /*a8f0*/  BSYNC B1 ;  /* 0x0000000000017941 */ /* 0x000fea0003800000 */
.L_x_9528:
        /* <DEDUP_REMOVED lines=54> */
.L_x_9535:
[----:B------:R-:W-:Y:S05]  /*ac60*/  BSYNC B2 ;  /* 0x0000000000027941 */ /* 0x000fea0003800000 */
.L_x_9534:
        /* <DEDUP_REMOVED lines=47> */
.L_x_9533:
[----:B------:R-:W-:Y:S05]  /*af60*/  BSYNC B1 ;  /* 0x0000000000017941 */ /* 0x000fea0003800000 */
.L_x_9532:
        /* <DEDUP_REMOVED lines=54> */
.L_x_9539:
[----:B------:R-:W-:Y:S05]  /*b2d0*/  BSYNC B2 ;  /* 0x0000000000027941 */ /* 0x000fea0003800000 */
.L_x_9538:
        /* <DEDUP_REMOVED lines=47> */
.L_x_9537:
[----:B------:R-:W-:Y:S05]  /*b5d0*/  BSYNC B1 ;  /* 0x0000000000017941 */ /* 0x000fea0003800000 */
.L_x_9536:
        /* <DEDUP_REMOVED lines=53> */
.L_x_9542:
[----:B------:R-:W-:Y:S05]  /*b930*/  BSYNC B1 ;  /* 0x0000000000017941 */ /* 0x000fea0003800000 */
.L_x_9541:
        /* <DEDUP_REMOVED lines=48> */
.L_x_9513:
        /* <DEDUP_REMOVED lines=79> */
.L_x_9811:
        /* <DEDUP_REMOVED lines=19> */
.L_x_9545:
[----:B------:R-:W-:Y:S05]  /*c260*/  BSYNC B1 ;  /* 0x0000000000017941 */ /* 0x000fea0003800000 */
.L_x_9544:
        /* <DEDUP_REMOVED lines=66> */
.L_x_9821:
        /* <DEDUP_REMOVED lines=23> */
.L_x_9548:
[----:B------:R-:W-:Y:S05]  /*c800*/  BSYNC B1 ;  /* 0x0000000000017941 */ /* 0x000fea0003800000 */
.L_x_9547:
        /* <DEDUP_REMOVED lines=22> */
.L_x_9822:
[----:B------:R-:W-:Y:S05]  /*c970*/  BSYNC B1 ;  /* 0x0000000000017941 */ /* 0x000fea0003800000 */
.L_x_9549:
        /* <DEDUP_REMOVED lines=105> */
.L_x_9552:
[----:B------:R-:W-:Y:S05]  /*d010*/  BSYNC B1 ;  /* 0x0000000000017941 */ /* 0x000fea0003800000 */
.L_x_9551:
[----:B------:R-:W-:Y:S04]  /*d020*/  BSSY B1, `(.L_x_9553) ;  /* 0x0000068000017945 */ /* 0x000fe80003800000 */
[----:B------:R-:W-:Y:S05]  /*d030*/  @P2 BRA `(.L_x_9554) ;  /* 0x0000000400982947 */ /* 0x000fea0003800000 */
[----:B------:R-:W-:Y:S02]  /*d040*/  LEA.HI R20, R47, R206, RZ, 0x1d ;  /* 0x000000ce2f147211 */ /* 0x000fe400078fe8ff */
[----:B------:R-:W-:Y:S02]  /*d050*/  SHF.R.U32.HI R37, RZ, 0x10, R5 ;  /* 0x00000010ff257819 */ /* 0x000fe40000011605 */
[----:B01----:R-:W-:Y:S01]  /*d060*/  SHF.R.S32.HI R29, RZ, 0x1f, R20 ;  /* 0x0000001fff1d7819 */ /* 0x003fe20000011414 */
        /* <DEDUP_REMOVED lines=9> */
[----:B------:R-:W0:Y:S01]  /*d100*/  LDS.128 R28, [R223] ;  /* 0x00000000df1c7984 */ /* 0x000e220000000c00 */
[----:B------:R-:W-:Y:S02]  /*d110*/  PRMT R64, R64, 0x5410, R7 ;  /* 0x0000541040407816 */ /* 0x000fe40000000007 */
[----:B------:R-:W-:-:S02]  /*d120*/  IADD3 R21, R20, R21, R199 ;  /* 0x0000001514157210 */ /* 0x000fc40007ffe0c7 */
[----:B------:R-:W-:Y:S02]  /*d130*/  SHF.R.U64 R20, R4, 0x10, R5 ;  /* 0x0000001004147819 */ /* 0x000fe40000001205 */
[--C-:B------:R-:W-:Y:S01]  /*d140*/  SHF.R.U64 R5, R24, 0x10, R25.reuse ;  /* 0x0000001018057819 */ /* 0x100fe20000001219 */
[----:B------:R-:W-:Y:S01]  /*d150*/  IMAD R21, R21, 0x2, R2 ;  /* 0x0000000215157824 */ /* 0x000fe200078e0202 */
[----:B------:R-:W-:Y:S02]  /*d160*/  SHF.R.U32.HI R25, RZ, 0x10, R25 ;  /* 0x00000010ff197819 */ /* 0x000fe40000011619 */
[----:B------:R-:W-:Y:S02]  /*d170*/  SHF.R.U64 R4, R26, 0x10, R27 ;  /* 0x000000101a047819 */ /* 0x000fe4000000121b */
[----:B------:R-:W1:Y:S01]  /*d180*/  LDS.128 R32, [R21+0x10400] ;  /* 0x0104000015207984 */ /* 0x000e620000000c00 */
[----:B------:R-:W-:Y:S02]  /*d190*/  PRMT R56, R56, 0x5410, R5 ;  /* 0x0000541038387816 */ /* 0x000fe40000000005 */
[----:B------:R-:W-:-:S02]  /*d1a0*/  SHF.R.U32.HI R27, RZ, 0x10, R27 ;  /* 0x00000010ff1b7819 */ /* 0x000fc4000001161b */
[----:B------:R-:W-:Y:S01]  /*d1b0*/  PRMT R61, R61, 0x5410, R20 ;  /* 0x000054103d3d7816 */ /* 0x000fe20000000014 */
[----:B------:R-:W-:Y:S01]  /*d1c0*/  IMAD.U32 R37, R56, 0x10000, RZ ;  /* 0x0001000038257824 */ /* 0x000fe200078e00ff */
[----:B------:R-:W-:Y:S02]  /*d1d0*/  PRMT R58, R58, 0x5410, R25 ;  /* 0x000054103a3a7816 */ /* 0x000fe40000000019 */
[----:B------:R-:W-:Y:S01]  /*d1e0*/  PRMT R59, R59, 0x5410, R4 ;  /* 0x000054103b3b7816 */ /* 0x000fe20000000004 */
[----:B------:R-:W-:Y:S01]  /*d1f0*/  IMAD.U32 R36, R61, 0x10000, RZ ;  /* 0x000100003d247824 */ /* 0x000fe200078e00ff */
[----:B------:R-:W-:Y:S02]  /*d200*/  PRMT R63, R63, 0x5410, R6 ;  /* 0x000054103f3f7816 */ /* 0x000fe40000000006 */
[----:B------:R-:W-:Y:S02]  /*d210*/  PRMT R60, R60, 0x5410, R27 ;  /* 0x000054103c3c7816 */ /* 0x000fe4000000001b */
[----:B------:R-:W-:-:S02]  /*d220*/  LOP3.LUT R56, R56, 0xffff0000, RZ, 0xc0, !PT ;  /* 0xffff000038387812 */ /* 0x000fc400078ec0ff */
        /* <DEDUP_REMOVED lines=45> */
[----:B------:R-:W-:Y:S01]  /*d500*/  FMUL.FTZ R28, R29, R4 ;  /* 0x000000041d1c7220 */ /* 0x000fe20000410000 */
        /* <DEDUP_REMOVED lines=25> */
.L_x_9554:
[----:B------:R-:W-:Y:S05]  /*d6a0*/  BSYNC B1 ;  /* 0x0000000000017941 */ /* 0x000fea0003800000 */
.L_x_9553:
        /* <DEDUP_REMOVED lines=104> */
.L_x_9556:
[----:B------:R-:W-:Y:S05]  /*dd30*/  BSYNC B1 ;  /* 0x0000000000017941 */ /* 0x000fea0003800000 */
.L_x_9555:
[----:B------:R-:W-:Y:S01]  /*dd40*/  PRMT R20, R3, 0x5410, R0 ;  /* 0x0000541003147816 */ /* 0x000fe20000000000 */
[----:B------:R-:W-:Y:S06]  /*dd50*/  @P0 BRA `(.L_x_9540) ;  /* 0x0000000400980947 */ /* 0x000fec0003800000 */
[----:B------:R-:W-:Y:S02]  /*dd60*/  LEA.HI R47, R47, R206, RZ, 0x1d ;  /* 0x000000ce2f2f7211 */ /* 0x000fe400078fe8ff */
[----:B--23--:R-:W-:Y:S02]  /*dd70*/  SHF.R.U64 R21, R12, 0x10, R13 ;  /* 0x000000100c157819 */ /* 0x00cfe4000000120d */
[----:B------:R-:W-:Y:S01]  /*dd80*/  SHF.R.S32.HI R0, RZ, 0x1f, R47 ;  /* 0x0000001fff007819 */ /* 0x000fe2000001142f */
[----:B------:R-:W-:Y:S01]  /*dd90*/  IMAD.SHL.U32 R3, R47, 0x8, RZ ;  /* 0x000000082f037824 */ /* 0x000fe200078e00ff */
[----:B------:R-:W-:Y:S02]  /*dda0*/  SHF.R.U32.HI R12, RZ, 0x10, R13 ;  /* 0x00000010ff0c7819 */ /* 0x000fe4000001160d */
[----:B------:R-:W-:Y:S02]  /*ddb0*/  LEA.HI R0, R0, R47, RZ, 0x3 ;  /* 0x0000002f00007211 */ /* 0x000fe400078f18ff */
[----:B------:R-:W-:-:S02]  /*ddc0*/  LOP3.LUT R3, R194, 0x38, R3, 0xf8, !PT ;  /* 0x00000038c2037812 */ /* 0x000fc400078ef803 */
[----:B------:R-:W-:Y:S01]  /*ddd0*/  PRMT R71, R71, 0x5410, R12 ;  /* 0x0000541047477816 */ /* 0x000fe2000000000c */
[----:B------:R-:W-:Y:S01]  /*dde0*/  IMAD.SHL.U32 R4, R0, 0x400, RZ ;  /* 0x0000040000047824 */ /* 0x000fe200078e00ff */
[----:B------:R-:W-:Y:S02]  /*ddf0*/  LOP3.LUT R0, R3, R228, RZ, 0x3c, !PT ;  /* 0x000000e403007212 */ /* 0x000fe400078e3cff */
[--C-:B-1----:R-:W-:Y:S02]  /*de00*/  SHF.R.U64 R28, R14, 0x10, R15.reuse ;  /* 0x000000100e1c7819 */ /* 0x102fe4000000120f */
[----:B------:R-:W-:Y:S02]  /*de10*/  LOP3.LUT R3, R4, 0x7fffe000, RZ, 0xc0, !PT ;  /* 0x7fffe00004037812 */ /* 0x000fe400078ec0ff */
[----:B------:R-:W1:Y:S01]  /*de20*/  LDS.128 R4, [R221] ;  /* 0x00000000dd047984 */ /* 0x000e620000000c00 */
[----:B0-----:R-:W-:Y:S02]  /*de30*/  SHF.R.U32.HI R29, RZ, 0x10, R15 ;  /* 0x00000010ff1d7819 */ /* 0x001fe4000001160f */
[----:B------:R-:W-:-:S02]  /*de40*/  IADD3 R3, R0, R3, R197 ;  /* 0x0000000300037210 */ /* 0x000fc40007ffe0c5 */
[--C-:B------:R-:W-:Y:S02]  /*de50*/  SHF.R.U64 R0, R8, 0x10, R9.reuse ;  /* 0x0000001008007819 */ /* 0x100fe40000001209 */
[----:B------:R-:W-:Y:S01]  /*de60*/  SHF.R.U32.HI R8, RZ, 0x10, R9 ;  /* 0x00000010ff087819 */ /* 0x000fe20000011609 */
[----:B------:R-:W-:Y:S01]  /*de70*/  IMAD R3, R3, 0x2, R2 ;  /* 0x0000000203037824 */ /* 0x000fe200078e0202 */
[----:B------:R-:W-:Y:S02]  /*de80*/  PRMT R57, R57, 0x5410, R0 ;  /* 0x0000541039397816 */ /* 0x000fe40000000000 */
[--C-:B------:R-:W-:Y:S02]  /*de90*/  SHF.R.U64 R9, R10, 0x10, R11.reuse ;  /* 0x000000100a097819 */ /* 0x100fe4000000120b */
[----:B------:R-:W0:Y:S01]  /*dea0*/  LDS.128 R24, [R3+0x10400] ;  /* 0x0104000003187984 */ /* 0x000e220000000c00 */
[----:B------:R-:W-:Y:S02]  /*deb0*/  SHF.R.U32.HI R10, RZ, 0x10, R11 ;  /* 0x00000010ff0a7819 */ /* 0x000fe4000001160b */
[----:B------:R-:W-:-:S02]  /*dec0*/  PRMT R70, R70, 0x5410, R21 ;  /* 0x0000541046467816 */ /* 0x000fc40000000015 */
[----:B------:R-:W-:Y:S02]  /*ded0*/  PRMT R67, R67, 0x5410, R8 ;  /* 0x0000541043437816 */ /* 0x000fe40000000008 */
[----:B------:R-:W-:Y:S01]  /*dee0*/  PRMT R28, R20, 0x5432, R28 ;  /* 0x00005432141c7816 */ /* 0x000fe2000000001c */
[----:B------:R-:W-:Y:S01]  /*def0*/  IMAD.U32 R21, R70, 0x10000, RZ ;  /* 0x0001000046157824 */ /* 0x000fe200078e00ff */
[----:B------:R-:W-:Y:S02]  /*df00*/  PRMT R29, R20, 0x5410, R29 ;  /* 0x00005410141d7816 */ /* 0x000fe4000000001d */
[----:B------:R-:W-:Y:S02]  /*df10*/  PRMT R69, R69, 0x5410, R10 ;  /* 0x0000541045457816 */ /* 0x000fe4000000000a */
        /* <DEDUP_REMOVED lines=74> */
.L_x_9540:
[----:B------:R-:W-:Y:S05]  /*e3c0*/  BSYNC B0 ;  /* 0x0000000000007941 */ /* 0x000fea0003800000 */
.L_x_9512:
        /* <DEDUP_REMOVED lines=8> */
.L_x_9510:
[----:B------:R-:W-:-:S13]  /*e450*/  ISETP.NE.AND P0, PT, R189, 0x3, PT ;  /* 0x00000003bd00780c */ /* 0x000fda0003f05270 */
[----:B------:R-:W-:Y:S05]  /*e460*/  @!P0 BRA `(.L_x_9557) ;  /* 0x0000000000048947 */ /* 0x000fea0003800000 */
[----:B------:R-:W-:Y:S01]  /*e470*/  BPT.TRAP 0x1 ;  /* 0x000000040000795c */ /* 0x000fe20000300000 */
.L_x_9557:
[----:B------:R-:W-:Y:S01]  /*e480*/  IMAD R0, R184, 0x8, R2 ;  /* 0x00000008b8007824 */ /* 0x000fe200078e0202 */
[----:B012---:R-:W-:-:S04]  /*e490*/  SHF.L.U32 R3, R186, 0x1f, RZ ;  /* 0x0000001fba037819 */ /* 0x007fc800000006ff */
[----:B------:R0:W1:Y:S01]  /*e4a0*/  SYNCS.PHASECHK.TRANS64.TRYWAIT P2, [R0+URZ+0x28830], R3 ;  /* 0x02883003000075a7 */ /* 0x000062000804017f */
[----:B------:R-:W-:Y:S05]  /*e4b0*/  @!P0 BRA `(.L_x_9558) ;  /* 0x0000000000048947 */ /* 0x000fea0003800000 */
[----:B------:R-:W-:Y:S01]  /*e4c0*/  BPT.TRAP 0x1 ;  /* 0x000000040000795c */ /* 0x000fe20000300000 */
.L_x_9558:
[----:B---34-:R-:W2:Y:S02]  /*e4d0*/  S2R R4, SR_TID.X ;  /* 0x0000000000047919 */ /* 0x018ea40000002100 */
[----:B--2---:R-:W-:-:S04]  /*e4e0*/  LOP3.LUT R4, R4, 0x7f, RZ, 0xc0, !PT ;  /* 0x0000007f04047812 */ /* 0x004fc800078ec0ff */
[----:B------:R-:W-:Y:S01]  /*e4f0*/  ISETP.NE.AND P1, PT, R4, RZ, PT ;  /* 0x000000ff0400720c */ /* 0x000fe20003f25270 */
[----:B-1----:R-:W-:-:S12]  /*e500*/  @P2 BRA `(.L_x_9559) ;  /* 0x0000000000082947 */ /* 0x002fd80003800000 */
[----:B------:R-:W1:Y:S02]  /*e510*/  SYNCS.PHASECHK.TRANS64.TRYWAIT P2, [R0+URZ+0x28830], R3 ;  /* 0x02883003000075a7 */ /* 0x000e64000804017f */
[----:B-1----:R-:W-:Y:S05]  /*e520*/  @!P2 BRA `(.L_x_9560) ;  /* 0x000001280048a947 */ /* 0x002fea0003800000 */
.L_x_9559:
        /* <DEDUP_REMOVED lines=52> */
[----:B------:R-:W-:Y:S01]  /*e870*/  @!P1 VIADD R0, R0, 0x28840 ;  /* 0x0002884000009836 */ /* 0x000fe20000000000 */
[----:B------:R-:W-:Y:S01]  /*e880*/  R2UR UR14, R8 ;  /* 0x00000000080e72ca */ /* 0x000fe200000e0000 */
[C---:B------:R-:W-:Y:S01]  /*e890*/  VIADD R8, R6.reuse, 0x404 ;  /* 0x0000040406087836 */ /* 0x040fe20000000000 */
[----:B------:R-:W-:Y:S01]  /*e8a0*/  ULDC UR43, c[0x0][0x988] ;  /* 0x00026200002b7ab9 */ /* 0x000fe20000000800 */
[----:B------:R-:W-:Y:S01]  /*e8b0*/  VIADD R6, R6, 0x406 ;  /* 0x0000040606067836 */ /* 0x000fe20000000000 */
[----:B------:R-:W-:Y:S01]  /*e8c0*/  @!P1 PRMT R0, RZ, 0x654, R0 ;  /* 0x00000654ff009816 */ /* 0x000fe20000000000 */
[----:B------:R-:W-:Y:S01]  /*e8d0*/  ULDC UR44, c[0x0][0x988] ;  /* 0x00026200002c7ab9 */ /* 0x000fe20000000800 */
[----:B------:R-:W-:-:S02]  /*e8e0*/  R2UR UR18, R8 ;  /* 0x00000000081272ca */ /* 0x000fc400000e0000 */
[----:B------:R-:W-:Y:S02]  /*e8f0*/  CS2R R150, SRZ ;  /* 0x0000000000967805 */ /* 0x000fe4000001ff00 */
[----:B------:R-:W-:Y:S02]  /*e900*/  R2UR UR22, R6 ;  /* 0x00000000061672ca */ /* 0x000fe400000e0000 */
        /* <DEDUP_REMOVED lines=13> */
[----:B0-----:R-:W-:Y:S01]  /*e9e0*/  ISETP.NE.AND P2, PT, R3, 0x1, PT ;  /* 0x000000010300780c */ /* 0x001fe20003f45270 */
[----:B------:R-:W-:Y:S01]  /*e9f0*/  IMAD.IADD R3, R204, 0x1, R191 ;  /* 0x00000001cc037824 */ /* 0x000fe200078e02bf */
[----:B------:R-:W-:-:S11]  /*ea00*/  CS2R R120, SRZ ;  /* 0x0000000000787805 */ /* 0x000fd6000001ff00 */
[----:B------:R-:W0:Y:S08]  /*ea10*/  @P2 LDC R4, c[0x0][0x44c] ;  /* 0x00011300ff042b82 */ /* 0x000e300000000800 */
[----:B------:R-:W1:Y:S01]  /*ea20*/  @P2 LDC R7, c[0x0][0x450] ;  /* 0x00011400ff072b82 */ /* 0x000e620000000800 */
[----:B0-----:R-:W-:-:S05]  /*ea30*/  @P2 IMAD.HI.U32 R4, R3, R4, RZ ;  /* 0x0000000403042227 */ /* 0x001fca00078e00ff */
[----:B-1----:R-:W-:Y:S01]  /*ea40*/  @P2 SHF.R.U32.HI R3, RZ, R7, R4 ;  /* 0x00000007ff032219 */ /* 0x002fe20000011604 */
[----:B------:R-:W-:-:S04]  /*ea50*/  IMAD.MOV.U32 R4, RZ, RZ, -0x80 ;  /* 0xffffff80ff047424 */ /* 0x000fc800078e00ff */
[----:B------:R-:W0:Y:S01]  /*ea60*/  SHFL.IDX PT, R8, R3, 0x1, 0x1c1f ;  /* 0x003c1f0003087f89 */ /* 0x000e2200000e0000 */
[----:B------:R-:W-:-:S03]  /*ea70*/  IMAD R4, R129, R4, 0x80 ;  /* 0x0000008081047424 */ /* 0x000fc600078e0204 */
[----:B------:R-:W1:Y:S01]  /*ea80*/  SHFL.IDX PT, R11, R3, RZ, 0x1c1f ;  /* 0x001c1fff030b7589 */ /* 0x000e6200000e0000 */
[----:B------:R-:W-:Y:S02]  /*ea90*/  VIADD R6, R4, 0x1 ;  /* 0x0000000104067836 */ /* 0x000fe40000000000 */
[----:B------:R-:W-:Y:S02]  /*eaa0*/  IMAD.IADD R4, R193, 0x1, R4 ;  /* 0x00000001c1047824 */ /* 0x000fe400078e0204 */
[C---:B------:R-:W-:Y:S02]  /*eab0*/  IMAD R6, R203.reuse, -0x2, R6 ;  /* 0xfffffffecb067824 */ /* 0x040fe400078e0206 */
[----:B------:R-:W-:-:S03]  /*eac0*/  IMAD R4, R203, -0x2, R4 ;  /* 0xfffffffecb047824 */ /* 0x000fc600078e0204 */
[----:B------:R-:W-:-:S04]  /*ead0*/  IADD3 R7, -R192, R6, R193 ;  /* 0x00000006c0077210 */ /* 0x000fc80007ffe1c1 */
[----:B0-----:R-:W-:-:S04]  /*eae0*/  VIADDMNMX R8, R8, R7, R4, PT ;  /* 0x0000000708087246 */ /* 0x001fc80003800104 */
[C---:B------:R-:W-:Y:S02]  /*eaf0*/  ISETP.GT.AND P4, PT, R8.reuse, RZ, PT ;  /* 0x000000ff0800720c */ /* 0x040fe40003f84270 */
[C---:B------:R-:W-:Y:S02]  /*eb00*/  ISETP.GT.AND P5, PT, R8.reuse, 0x1, PT ;  /* 0x000000010800780c */ /* 0x040fe40003fa4270 */
[----:B------:R-:W-:Y:S02]  /*eb10*/  ISETP.GT.AND P3, PT, R8, 0x8, PT ;  /* 0x000000080800780c */ /* 0x000fe40003f64270 */
[----:B-1----:R-:W-:Y:S01]  /*eb20*/  VIADDMNMX R11, R11, R7, R4, PT ;  /* 0x000000070b0b7246 */ /* 0x002fe20003800104 */
        /* <DEDUP_REMOVED lines=8> */
[----:B------:R-:W-:Y:S01]  /*ebb0*/  HGMMA.64x128x16.F32.BF16 R24, gdesc[UR4], R24, gsb0 ;  /* 0x01e00000041879f0 */ /* 0x000fe20008001818 */
[----:B------:R-:W-:Y:S02]  /*ebc0*/  ULDC UR6, c[0x0][0x988] ;  /* 0x0002620000067ab9 */ /* 0x000fe40000000800 */
[----:B------:R-:W-:Y:S01]  /*ebd0*/  IMAD.U32 R3, RZ, RZ, UR6 ;  /* 0x00000006ff037e24 */ /* 0x000fe2000f8e00ff */
        /* <DEDUP_REMOVED lines=39> */
[----:B------:R-:W-:Y:S01]  /*ee50*/  IMAD.MOV.U32 R43, RZ, RZ, R191 ;  /* 0x000000ffff2b7224 */ /* 0x000fe200078e00bf */
        /* <DEDUP_REMOVED lines=70> */
[----:B------:R-:W1:Y:S01]  /*f2c0*/  SHFL.BFLY PT, R8, R13, 0x2, 0x1f ;  /* 0x0c401f000d087f89 */ /* 0x000e6200000e0000 */
[----:B------:R-:W-:Y:S02]  /*f2d0*/  FSEL R25, R25, -INF , P5 ;  /* 0xff80000019197808 */ /* 0x000fe40002800000 */
[----:B------:R-:W-:Y:S02]  /*f2e0*/  ISETP.GT.AND P4, PT, R11, 0x9, PT ;  /* 0x000000090b00780c */ /* 0x000fe40003f84270 */
[----:B------:R-:W-:Y:S02]  /*f2f0*/  FMNMX.FTZ R7, R92, R25, !PT ;  /* 0x000000195c077209 */ /* 0x000fe40007810000 */
[----:B-1----:R-:W-:-:S05]  /*f300*/  FMNMX.FTZ R15, R13, R8, !PT ;  /* 0x000000080d0f7209 */ /* 0x002fca0007810000 */
[----:B------:R-:W1:Y:S02]  /*f310*/  SHFL.BFLY PT, R8, R15, 0x1, 0x1f ;  /* 0x0c201f000f087f89 */ /* 0x000e6400000e0000 */
[----:B-1----:R-:W-:-:S04]  /*f320*/  FMNMX.FTZ R8, R15, R8, !PT ;  /* 0x000000080f087209 */ /* 0x002fc80007810000 */
[C---:B------:R-:W-:Y:S01]  /*f330*/  FSETP.NEU.FTZ.AND P3, PT, R8.reuse, -INF , PT ;  /* 0xff8000000800780b */ /* 0x040fe20003f7d000 */
[----:B------:R-:W-:-:S05]  /*f340*/  FMUL.FTZ R9, R8, R3 ;  /* 0x0000000308097220 */ /* 0x000fca0000410000 */
[----:B------:R-:W-:Y:S02]  /*f350*/  FSEL R9, R9, RZ, P3 ;  /* 0x000000ff09097208 */ /* 0x000fe40001800000 */
[----:B------:R-:W-:-:S03]  /*f360*/  ISETP.GT.AND P3, PT, R11, 0x8, PT ;  /* 0x000000080b00780c */ /* 0x000fc60003f64270 */
[-CC-:B------:R-:W-:Y:S01]  /*f370*/  FFMA.FTZ R181, R12, R3.reuse, -R9.reuse ;  /* 0x000000030cb57223 */ /* 0x180fe20000010809 */
[-CC-:B------:R-:W-:Y:S01]  /*f380*/  FFMA.FTZ R12, R88, R3.reuse, -R9.reuse ;  /* 0x00000003580c7223 */ /* 0x180fe20000010809 */
[----:B------:R-:W-:Y:S01]  /*f390*/  FSEL R88, R28, -INF , P3 ;  /* 0xff8000001c587808 */ /* 0x000fe20001800000 */
[-CC-:B------:R-:W-:Y:S01]  /*f3a0*/  FFMA.FTZ R183, R90, R3.reuse, -R9.reuse ;  /* 0x000000035ab77223 */ /* 0x180fe20000010809 */
[----:B------:R-:W-:Y:S01]  /*f3b0*/  ISETP.GT.AND P3, PT, R11, 0x10, PT ;  /* 0x000000100b00780c */ /* 0x000fe20003f64270 */
[-CC-:B------:R-:W-:Y:S01]  /*f3c0*/  FFMA.FTZ R13, R94, R3.reuse, -R9.reuse ;  /* 0x000000035e0d7223 */ /* 0x180fe20000010809 */
[----:B------:R-:W-:Y:S01]  /*f3d0*/  FSEL R90, R29, -INF , P4 ;  /* 0xff8000001d5a7808 */ /* 0x000fe20002000000 */
[--C-:B------:R-:W-:Y:S01]  /*f3e0*/  FFMA.FTZ R177, R96, R3, -R9.reuse ;  /* 0x0000000360b17223 */ /* 0x100fe20000010809 */
[----:B------:R-:W-:Y:S01]  /*f3f0*/  FMNMX.FTZ R7, R88, R7, !PT ;  /* 0x0000000758077209 */ /* 0x000fe20007810000 */
[-CC-:B------:R-:W-:Y:S01]  /*f400*/  FFMA.FTZ R24, R100, R3.reuse, -R9.reuse ;  /* 0x0000000364187223 */ /* 0x180fe20000010809 */
[C---:B------:R-:W-:Y:S01]  /*f410*/  ISETP.GT.AND P4, PT, R11.reuse, 0x11, PT ;  /* 0x000000110b00780c */ /* 0x040fe20003f84270 */
[-CC-:B------:R-:W-:Y:S01]  /*f420*/  FFMA.FTZ R179, R102, R3.reuse, -R9.reuse ;  /* 0x0000000366b37223 */ /* 0x180fe20000010809 */
[----:B------:R-:W-:Y:S01]  /*f430*/  FSEL R94, R32, -INF , P3 ;  /* 0xff800000205e7808 */ /* 0x000fe20001800000 */
[--C-:B------:R-:W-:Y:S01]  /*f440*/  FFMA.FTZ R28, R104, R3, -R9.reuse ;  /* 0x00000003681c7223 */ /* 0x100fe20000010809 */
[----:B------:R-:W-:Y:S01]  /*f450*/  FMNMX.FTZ R7, R90, R7, !PT ;  /* 0x000000075a077209 */ /* 0x000fe20007810000 */
        /* <DEDUP_REMOVED lines=19> */
[C---:B------:R-:W-:Y:S01]  /*f590*/  ISETP.GT.AND P4, PT, R11.reuse, 0x21, PT ;  /* 0x000000210b00780c */ /* 0x040fe20003f84270 */
[-CC-:B------:R-:W-:Y:S01]  /*f5a0*/  FFMA.FTZ R42, R42, R3.reuse, -R9.reuse ;  /* 0x000000032a2a7223 */ /* 0x180fe20000010809 */
[----:B------:R-:W-:Y:S01]  /*f5b0*/  FSEL R40, R40, -INF , P3 ;  /* 0xff80000028287808 */ /* 0x000fe20001800000 */
[--C-:B------:R-:W-:Y:S01]  /*f5c0*/  FFMA.FTZ R6, R6, R3, -R9.reuse ;  /* 0x0000000306067223 */ /* 0x100fe20000010809 */
[----:B------:R-:W-:Y:S01]  /*f5d0*/  FMNMX.FTZ R7, R100, R7, !PT ;  /* 0x0000000764077209 */ /* 0x000fe20007810000 */
[----:B------:R-:W1:Y:S01]  /*f5e0*/  MUFU.EX2 R4, R12 ;  /* 0x0000000c00047308 */ /* 0x000e620000000800 */
[----:B------:R-:W-:Y:S01]  /*f5f0*/  ISETP.GT.AND P3, PT, R11, 0x28, PT ;  /* 0x000000280b00780c */ /* 0x000fe20003f64270 */
[-CC-:B------:R-:W-:Y:S01]  /*f600*/  FFMA.FTZ R10, R10, R3.reuse, -R9.reuse ;  /* 0x000000030a0a7223 */ /* 0x180fe20000010809 */
[----:B------:R-:W-:Y:S01]  /*f610*/  FSEL R102, R41, -INF , P4 ;  /* 0xff80000029667808 */ /* 0x000fe20002000000 */
[--C-:B------:R-:W-:Y:S01]  /*f620*/  FFMA.FTZ R157, R66, R3, -R9.reuse ;  /* 0x00000003429d7223 */ /* 0x100fe20000010809 */
[----:B------:R-:W-:Y:S01]  /*f630*/  FMNMX.FTZ R7, R40, R7, !PT ;  /* 0x0000000728077209 */ /* 0x000fe20007810000 */
[-CC-:B------:R-:W-:Y:S01]  /*f640*/  FFMA.FTZ R14, R14, R3.reuse, -R9.reuse ;  /* 0x000000030e0e7223 */ /* 0x180fe20000010809 */
[C---:B------:R-:W-:Y:S01]  /*f650*/  ISETP.GT.AND P4, PT, R11.reuse, 0x29, PT ;  /* 0x000000290b00780c */ /* 0x040fe20003f84270 */
[----:B------:R-:W2:Y:S01]  /*f660*/  MUFU.EX2 R183, R183 ;  /* 0x000000b700b77308 */ /* 0x000ea20000000800 */
[----:B------:R-:W-:Y:S01]  /*f670*/  FSEL R44, R44, -INF , P3 ;  /* 0xff8000002c2c7808 */ /* 0x000fe20001800000 */
[--C-:B------:R-:W-:Y:S01]  /*f680*/  FFMA.FTZ R159, R70, R3, -R9.reuse ;  /* 0x00000003469f7223 */ /* 0x100fe20000010809 */
[----:B------:R-:W-:Y:S01]  /*f690*/  FMNMX.FTZ R7, R102, R7, !PT ;  /* 0x0000000766077209 */ /* 0x000fe20007810000 */
[-CC-:B------:R-:W-:Y:S01]  /*f6a0*/  FFMA.FTZ R20, R20, R3.reuse, -R9.reuse ;  /* 0x0000000314147223 */ /* 0x180fe20000010809 */
[----:B------:R-:W-:Y:S01]  /*f6b0*/  ISETP.GT.AND P3, PT, R11, 0x30, PT ;  /* 0x000000300b00780c */ /* 0x000fe20003f64270 */
[--C-:B------:R-:W-:Y:S01]  /*f6c0*/  FFMA.FTZ R161, R74, R3, -R9.reuse ;  /* 0x000000034aa17223 */ /* 0x100fe20000010809 */
[----:B------:R-:W-:Y:S01]  /*f6d0*/  FSEL R104, R45, -INF , P4 ;  /* 0xff8000002d687808 */ /* 0x000fe20002000000 */
[----:B------:R3:W4:Y:S01]  /*f6e0*/  MUFU.EX2 R12, R13 ;  /* 0x0000000d000c7308 */ /* 0x0007220000000800 */
        /* <DEDUP_REMOVED lines=13> */
[----:B------:R-:W-:Y:S01]  /*f7c0*/  FFMA.FTZ R46, R46, R3, -R9 ;  /* 0x000000032e2e7223 */ /* 0x000fe20000010809 */
[----:B------:R-:W-:Y:S01]  /*f7d0*/  ISETP.GT.AND P4, PT, R11, 0x39, PT ;  /* 0x000000390b00780c */ /* 0x000fe20003f84270 */
[----:B------:R-:W0:Y:S01]  /*f7e0*/  MUFU.EX2 R177, R177 ;  /* 0x000000b100b17308 */ /* 0x000e220000000800 */
[----:B------:R-:W-:-:S02]  /*f7f0*/  FSEL R52, R52, -INF , P3 ;  /* 0xff80000034347808 */ /* 0x000fc40001800000 */
[----:B------:R-:W-:Y:S02]  /*f800*/  FMNMX.FTZ R7, R106, R7, !PT ;  /* 0x000000076a077209 */ /* 0x000fe40007810000 */
[----:B------:R-:W-:Y:S02]  /*f810*/  ISETP.GT.AND P3, PT, R11, 0x40, PT ;  /* 0x000000400b00780c */ /* 0x000fe40003f64270 */
[----:B------:R-:W-:Y:S01]  /*f820*/  FSEL R108, R53, -INF , P4 ;  /* 0xff800000356c7808 */ /* 0x000fe20002000000 */
[----:B------:R-:W0:Y:S01]  /*f830*/  MUFU.EX2 R24, R24 ;  /* 0x0000001800187308 */ /* 0x000e220000000800 */
[----:B------:R-:W-:Y:S02]  /*f840*/  FMNMX.FTZ R7, R52, R7, !PT ;  /* 0x0000000734077209 */ /* 0x000fe40007810000 */
[----:B------:R-:W-:Y:S02]  /*f850*/  ISETP.GT.AND P4, PT, R11, 0x41, PT ;  /* 0x000000410b00780c */ /* 0x000fe40003f84270 */
[----:B------:R-:W-:-:S02]  /*f860*/  FSEL R56, R56, -INF , P3 ;  /* 0xff80000038387808 */ /* 0x000fc40001800000 */
[----:B------:R-:W-:Y:S01]  /*f870*/  FMNMX.FTZ R7, R108, R7, !PT ;  /* 0x000000076c077209 */ /* 0x000fe20007810000 */
[----:B------:R-:W0:Y:S01]  /*f880*/  MUFU.EX2 R179, R179 ;  /* 0x000000b300b37308 */ /* 0x000e220000000800 */
[----:B------:R-:W-:Y:S02]  /*f890*/  ISETP.GT.AND P3, PT, R11, 0x48, PT ;  /* 0x000000480b00780c */ /* 0x000fe40003f64270 */
[----:B------:R-:W-:Y:S02]  /*f8a0*/  FSEL R110, R57, -INF , P4 ;  /* 0xff800000396e7808 */ /* 0x000fe40002000000 */
[----:B------:R-:W-:Y:S02]  /*f8b0*/  FMNMX.FTZ R7, R56, R7, !PT ;  /* 0x0000000738077209 */ /* 0x000fe40007810000 */
[----:B------:R-:W-:Y:S01]  /*f8c0*/  ISETP.GT.AND P4, PT, R11, 0x49, PT ;  /* 0x000000490b00780c */ /* 0x000fe20003f84270 */
[----:B------:R-:W0:Y:S01]  /*f8d0*/  MUFU.EX2 R28, R28 ;  /* 0x0000001c001c7308 */ /* 0x000e220000000800 */
[----:B------:R-:W-:-:S02]  /*f8e0*/  FSEL R112, R60, -INF , P3 ;  /* 0xff8000003c707808 */ /* 0x000fc40001800000 */
[----:B------:R-:W-:Y:S02]  /*f8f0*/  FMNMX.FTZ R7, R110, R7, !PT ;  /* 0x000000076e077209 */ /* 0x000fe40007810000 */
[----:B------:R-:W-:Y:S02]  /*f900*/  ISETP.GT.AND P3, PT, R11, 0x50, PT ;  /* 0x000000500b00780c */ /* 0x000fe40003f64270 */
[----:B------:R-:W-:Y:S01]  /*f910*/  FSEL R60, R61, -INF , P4 ;  /* 0xff8000003d3c7808 */ /* 0x000fe20002000000 */
[----:B------:R-:W-:Y:S01]  /*f920*/  MUFU.EX2 R173, R173 ;  /* 0x000000ad00ad7308 */ /* 0x000fe20000000800 */
[----:B------:R-:W-:Y:S02]  /*f930*/  FMNMX.FTZ R7, R112, R7, !PT ;  /* 0x0000000770077209 */ /* 0x000fe40007810000 */
[----:B------:R-:W-:Y:S02]  /*f940*/  ISETP.GT.AND P4, PT, R11, 0x51, PT ;  /* 0x000000510b00780c */ /* 0x000fe40003f84270 */
[----:B------:R-:W-:-:S02]  /*f950*/  FSEL R64, R64, -INF , P3 ;  /* 0xff80000040407808 */ /* 0x000fc40001800000 */
[----:B------:R-:W-:Y:S01]  /*f960*/  FMNMX.FTZ R7, R60, R7, !PT ;  /* 0x000000073c077209 */ /* 0x000fe20007810000 */
[----:B------:R-:W-:Y:S01]  /*f970*/  MUFU.EX2 R32, R32 ;  /* 0x0000002000207308 */ /* 0x000fe20000000800 */
[----:B------:R-:W-:Y:S02]  /*f980*/  ISETP.GT.AND P3, PT, R11, 0x58, PT ;  /* 0x000000580b00780c */ /* 0x000fe40003f64270 */
[----:B------:R-:W-:Y:S02]  /*f990*/  FSEL R50, R65, -INF , P4 ;  /* 0xff80000041327808 */ /* 0x000fe40002000000 */
[----:B------:R-:W-:Y:S02]  /*f9a0*/  FMNMX.FTZ R7, R64, R7, !PT ;  /* 0x0000000740077209 */ /* 0x000fe40007810000 */
        /* <DEDUP_REMOVED lines=34> */
[----:B------:R-:W-:Y:S02]  /*fbd0*/  FSEL R118, R85, -INF , P4 ;  /* 0xff80000055767808 */ /* 0x000fe40002000000 */
[----:B------:R-:W-:Y:S01]  /*fbe0*/  FMNMX.FTZ R7, R84, R7, !PT ;  /* 0x0000000754077209 */ /* 0x000fe20007810000 */
[----:B------:R-:W-:Y:S03]  /*fbf0*/  MUFU.EX2 R6, R6 ;  /* 0x0000000600067308 */ /* 0x000fe60000000800 */
[----:B------:R-:W-:-:S05]  /*fc00*/  FMNMX.FTZ R7, R118, R7, !PT ;  /* 0x0000000776077209 */ /* 0x000fca0007810000 */
[----:B------:R-:W1:Y:S01]  /*fc10*/  SHFL.BFLY PT, R62, R7, 0x2, 0x1f ;  /* 0x0c401f00073e7f89 */ /* 0x000e6200000e0000 */
[----:B------:R-:W-:Y:S08]  /*fc20*/  MUFU.EX2 R155, R155 ;  /* 0x0000009b009b7308 */ /* 0x000ff00000000800 */
[----:B------:R-:W-:Y:S08]  /*fc30*/  MUFU.EX2 R10, R10 ;  /* 0x0000000a000a7308 */ /* 0x000ff00000000800 */
[----:B------:R-:W-:Y:S01]  /*fc40*/  MUFU.EX2 R157, R157 ;  /* 0x0000009d009d7308 */ /* 0x000fe20000000800 */
        /* <DEDUP_REMOVED lines=20> */
[----:B--2---:R-:W-:Y:S01]  /*fd90*/  FADD.FTZ R33, R183, R40 ;  /* 0x00000028b7217221 */ /* 0x004fe20000010000 */
[-CC-:B---3--:R-:W-:Y:S01]  /*fda0*/  FFMA.FTZ R13, R96, R3.reuse, -R29.reuse ;  /* 0x00000003600d7223 */ /* 0x188fe2000001081d */
[-CC-:B------:R-:W-:Y:S01]  /*fdb0*/  FFMA.FTZ R168, R48, R3.reuse, -R29.reuse ;  /* 0x0000000330a87223 */ /* 0x180fe2000001081d */
[-C--:B------:R-:W-:Y:S01]  /*fdc0*/  FFMA.FTZ R178, R98, R3.reuse, -R29 ;  /* 0x0000000362b27223 */ /* 0x080fe2000001081d */
[----:B----4-:R-:W-:Y:S01]  /*fdd0*/  FADD.FTZ R40, R12, R33 ;  /* 0x000000210c287221 */ /* 0x010fe20000010000 */
[----:B------:R-:W1:Y:S01]  /*fde0*/  @P2 LDC R48, c[0x0][0x44c] ;  /* 0x00011300ff302b82 */ /* 0x000e620000000800 */
[-CC-:B------:R-:W-:Y:S01]  /*fdf0*/  FFMA.FTZ R15, R100, R3.reuse, -R29.reuse ;  /* 0x00000003640f7223 */ /* 0x180fe2000001081d */
[----:B------:R-:W2:Y:S01]  /*fe00*/  MUFU.EX2 R9, R9 ;  /* 0x0000000900097308 */ /* 0x000ea20000000800 */
[----:B0-----:R-:W-:Y:S01]  /*fe10*/  FADD.FTZ R35, R177, R40 ;  /* 0x00000028b1237221 */ /* 0x001fe20000010000 */
[-CC-:B------:R-:W-:Y:S01]  /*fe20*/  FFMA.FTZ R170, R52, R3.reuse, -R29.reuse ;  /* 0x0000000334aa7223 */ /* 0x180fe2000001081d */
[-CC-:B------:R-:W-:Y:S01]  /*fe30*/  FFMA.FTZ R174, R44, R3.reuse, -R29.reuse ;  /* 0x000000032cae7223 */ /* 0x180fe2000001081d */
[-C--:B------:R-:W-:Y:S01]  /*fe40*/  FFMA.FTZ R21, R102, R3.reuse, -R29 ;  /* 0x0000000366157223 */ /* 0x080fe2000001081d */
[----:B------:R-:W-:Y:S01]  /*fe50*/  FADD.FTZ R40, R24, R35 ;  /* 0x0000002318287221 */ /* 0x000fe20000010000 */
[----:B------:R-:W0:Y:S01]  /*fe60*/  @P2 LDC R52, c[0x0][0x450] ;  /* 0x00011400ff342b82 */ /* 0x000e220000000800 */
[-CC-:B------:R-:W-:Y:S01]  /*fe70*/  FFMA.FTZ R25, R104, R3.reuse, -R29.reuse ;  /* 0x0000000368197223 */ /* 0x180fe2000001081d */
[----:B------:R-:W3:Y:S01]  /*fe80*/  MUFU.EX2 R182, R182 ;  /* 0x000000b600b67308 */ /* 0x000ee20000000800 */
[----:B------:R-:W-:Y:S01]  /*fe90*/  FADD.FTZ R37, R179, R40 ;  /* 0x00000028b3257221 */ /* 0x000fe20000010000 */
[-CC-:B------:R-:W-:Y:S01]  /*fea0*/  FFMA.FTZ R27, R106, R3.reuse, -R29.reuse ;  /* 0x000000036a1b7223 */ /* 0x180fe2000001081d */
[-CC-:B------:R-:W-:Y:S01]  /*feb0*/  FFMA.FTZ R31, R108, R3.reuse, -R29.reuse ;  /* 0x000000036c1f7223 */ /* 0x180fe2000001081d */
[-C--:B------:R-:W-:Y:S01]  /*fec0*/  FFMA.FTZ R152, R56, R3.reuse, -R29 ;  /* 0x0000000338987223 */ /* 0x080fe2000001081d */
[----:B------:R-:W-:Y:S01]  /*fed0*/  FADD.FTZ R44, R28, R37 ;  /* 0x000000251c2c7221 */ /* 0x000fe20000010000 */
[-CC-:B------:R-:W-:Y:S01]  /*fee0*/  FFMA.FTZ R33, R110, R3.reuse, -R29.reuse ;  /* 0x000000036e217223 */ /* 0x180fe2000001081d */
[-C--:B------:R-:W-:Y:S01]  /*fef0*/  FFMA.FTZ R154, R112, R3.reuse, -R29 ;  /* 0x00000003709a7223 */ /* 0x080fe2000001081d */
[----:B------:R-:W4:Y:S01]  /*ff00*/  MUFU.EX2 R11, R11 ;  /* 0x0000000b000b7308 */ /* 0x000f220000000800 */
[----:B--2---:R-:W-:Y:S01]  /*ff10*/  FADD.FTZ R35, R180, R9 ;  /* 0x00000009b4237221 */ /* 0x004fe20000010000 */
[----:B------:R-:W-:Y:S01]  /*ff20*/  FADD.FTZ R39, R173, R44 ;  /* 0x0000002cad277221 */ /* 0x000fe20000010000 */
[-CC-:B------:R-:W-:Y:S01]  /*ff30*/  FFMA.FTZ R60, R60, R3.reuse, -R29.reuse ;  /* 0x000000033c3c7223 */ /* 0x180fe2000001081d */
[-CC-:B------:R-:W-:Y:S01]  /*ff40*/  FFMA.FTZ R64, R64, R3.reuse, -R29.reuse ;  /* 0x0000000340407223 */ /* 0x180fe2000001081d */
[----:B------:R-:W-:Y:S01]  /*ff50*/  FFMA.FTZ R50, R50, R3, -R29 ;  /* 0x0000000332327223 */ /* 0x000fe2000001081d */
[----:B-1----:R-:W-:-:S04]  /*ff60*/  @P2 IMAD.HI.U32 R41, R191, R48, RZ ;  /* 0x00000030bf292227 */ /* 0x002fc800078e00ff */
[-C--:B------:R-:W-:Y:S01]  /*ff70*/  FFMA.FTZ R68, R68, R3.reuse, -R29 ;  /* 0x0000000344447223 */ /* 0x080fe2000001081d */
[----:B------:R-:W1:Y:S01]  /*ff80*/  MUFU.EX2 R176, R176 ;  /* 0x000000b000b07308 */ /* 0x000e620000000800 */
[----:B---3--:R-:W-:Y:S01]  /*ff90*/  FADD.FTZ R40, R182, R35 ;  /* 0x00000023b6287221 */ /* 0x008fe20000010000 */
[-CC-:B------:R-:W-:Y:S01]  /*ffa0*/  FFMA.FTZ R114, R114, R3.reuse, -R29.reuse ;  /* 0x0000000372727223 */ /* 0x180fe2000001081d */
[--C-:B------:R-:W-:Y:S01]  /*ffb0*/  FFMA.FTZ R72, R72, R3, -R29.reuse ;  /* 0x0000000348487223 */ /* 0x100fe2000001081d */
[----:B------:R-:W-:Y:S01]  /*ffc0*/  F2FP.BF16.F32.PACK_AB R181, R4, R181 ;  /* 0x000000b504b5723e */ /* 0x000fe200000010ff */
[-C--:B------:R-:W-:Y:S01]  /*ffd0*/  FFMA.FTZ R54, R54, R3.reuse, -R29 ;  /* 0x0000000336367223 */ /* 0x080fe2000001081d */
[----:B0-----:R-:W-:Y:S01]  /*ffe0*/  @P2 SHF.R.U32.HI R43, RZ, R52, R41 ;  /* 0x00000034ff2b2219 */ /* 0x001fe20000011629 */
[----:B------:R-:W-:Y:S01]  /*fff0*/  FFMA.FTZ R76, R76, R3, -R29 ;  /* 0x000000034c4c7223 */ /* 0x000fe2000001081d */
[----:B------:R-:W0:Y:S01]  /*10000*/  MUFU.EX2 R13, R13 ;  /* 0x0000000d000d7308 */ /* 0x000e220000000800 */
[----:B----4-:R-:W-:Y:S01]  /*10010*/  FADD.FTZ R37, R11, R40 ;  /* 0x000000280b257221 */ /* 0x010fe20000010000 */
[----:B------:R-:W-:Y:S01]  /*10020*/  FADD.FTZ R40, R32, R39 ;  /* 0x0000002720287221 */ /* 0x000fe20000010000 */
[----:B------:R-:W-:Y:S01]  /*10030*/  IADD3 R44, R43, R193, -R192 ;  /* 0x000000c12b2c7210 */ /* 0x000fe20007ffe8c0 */
[-CC-:B------:R-:W-:Y:S01]  /*10040*/  FFMA.FTZ R116, R116, R3.reuse, -R29.reuse ;  /* 0x0000000374747223 */ /* 0x180fe2000001081d */
[-C--:B------:R-:W-:Y:S01]  /*10050*/  FFMA.FTZ R80, R80, R3.reuse, -R29 ;  /* 0x0000000350507223 */ /* 0x080fe2000001081d */
[----:B------:R-:W-:Y:S01]  /*10060*/  FADD.FTZ R39, R175, R40 ;  /* 0x00000028af277221 */ /* 0x000fe20000010000 */
[----:B------:R-:W-:Y:S01]  /*10070*/  SHF.R.S32.HI R47, RZ, 0x1f, R44 ;  /* 0x0000001fff2f7819 */ /* 0x000fe2000001142c */
[----:B------:R-:W2:Y:S01]  /*10080*/  MUFU.EX2 R178, R178 ;  /* 0x000000b200b27308 */ /* 0x000ea20000000800 */
[----:B-1----:R-:W-:Y:S01]  /*10090*/  FADD.FTZ R0, R176, R37 ;  /* 0x00000025b0007221 */ /* 0x002fe20000010000 */
[----:B------:R-:W-:Y:S01]  /*100a0*/  FADD.FTZ R40, R36, R39 ;  /* 0x0000002724287221 */ /* 0x000fe20000010000 */
[-CC-:B------:R-:W-:Y:S01]  /*100b0*/  FFMA.FTZ R58, R58, R3.reuse, -R29.reuse ;  /* 0x000000033a3a7223 */ /* 0x180fe2000001081d */
[-CC-:B------:R-:W-:Y:S01]  /*100c0*/  FFMA.FTZ R84, R84, R3.reuse, -R29.reuse ;  /* 0x0000000354547223 */ /* 0x180fe2000001081d */
[----:B------:R-:W-:Y:S01]  /*100d0*/  FFMA.FTZ R118, R118, R3, -R29 ;  /* 0x0000000376767223 */ /* 0x000fe2000001081d */
[----:B------:R-:W-:Y:S01]  /*100e0*/  FADD.FTZ R41, R169, R40 ;  /* 0x00000028a9297221 */ /* 0x000fe20000010000 */
[----:B------:R-:W-:Y:S01]  /*100f0*/  LEA.HI R29, R47, R44, RZ, 0x7 ;  /* 0x0000002c2f1d7211 */ /* 0x000fe200078f38ff */
[----:B------:R-:W1:Y:S01]  /*10100*/  MUFU.EX2 R15, R15 ;  /* 0x0000000f000f7308 */ /* 0x000e620000000800 */
[C---:B0-----:R-:W-:Y:S01]  /*10110*/  FADD.FTZ R37, R13.reuse, R0 ;  /* 0x000000000d257221 */ /* 0x041fe20000010000 */
[----:B------:R-:W-:Y:S01]  /*10120*/  FADD.FTZ R40, R38, R41 ;  /* 0x0000002926287221 */ /* 0x000fe20000010000 */
[----:B------:R-:W-:-:S02]  /*10130*/  F2FP.BF16.F32.PACK_AB R176, R13, R176 ;  /* 0x000000b00db0723e */ /* 0x000fc400000010ff */
[----:B-----5:R-:W-:Y:S02]  /*10140*/  CS2R R112, SRZ ;  /* 0x0000000000707805 */ /* 0x020fe4000001ff00 */
[----:B------:R-:W-:Y:S01]  /*10150*/  SHF.R.S32.HI R13, RZ, 0x7, R29 ;  /* 0x00000007ff0d7819 */ /* 0x000fe2000001141d */
[----:B------:R-:W-:Y:S01]  /*10160*/  FADD.FTZ R41, R171, R40 ;  /* 0x00000028ab297221 */ /* 0x000fe20000010000 */
[----:B------:R-:W-:Y:S01]  /*10170*/  F2FP.BF16.F32.PACK_AB R180, R9, R180 ;  /* 0x000000b409b4723e */ /* 0x000fe200000010ff */
[----:B------:R-:W0:Y:S01]  /*10180*/  MUFU.EX2 R172, R172 ;  /* 0x000000ac00ac7308 */ /* 0x000e220000000800 */
[----:B--2---:R-:W-:Y:S01]  /*10190*/  FADD.FTZ R0, R178, R37 ;  /* 0x00000025b2007221 */ /* 0x004fe20000010000 */
[----:B------:R-:W-:Y:S01]  /*101a0*/  FADD.FTZ R40, R42, R41 ;  /* 0x000000292a287221 */ /* 0x000fe20000010000 */
[----:B------:R-:W-:Y:S02]  /*101b0*/  VIMNMX R13, RZ, R13, !PT ;  /* 0x0000000dff0d7248 */ /* 0x000fe40007fe0100 */
[----:B------:R-:W-:-:S02]  /*101c0*/  CS2R R110, SRZ ;  /* 0x00000000006e7805 */ /* 0x000fc4000001ff00 */
[----:B------:R-:W-:Y:S01]  /*101d0*/  F2FP.BF16.F32.PACK_AB R182, R11, R182 ;  /* 0x000000b60bb6723e */ /* 0x000fe200000010ff */
[----:B------:R-:W-:Y:S01]  /*101e0*/  FADD.FTZ R43, R153, R40 ;  /* 0x00000028992b7221 */ /* 0x000fe20000010000 */
[----:B------:R-:W-:Y:S01]  /*101f0*/  F2FP.BF16.F32.PACK_AB R183, R12, R183 ;  /* 0x000000b70cb7723e */ /* 0x000fe200000010ff */
[----:B------:R-:W2:Y:S01]  /*10200*/  MUFU.EX2 R21, R21 ;  /* 0x0000001500157308 */ /* 0x000ea20000000800 */
[----:B-1----:R-:W-:Y:S01]  /*10210*/  FADD.FTZ R39, R15, R0 ;  /* 0x000000000f277221 */ /* 0x002fe20000010000 */
[----:B------:R-:W-:Y:S01]  /*10220*/  FADD.FTZ R40, R6, R43 ;  /* 0x0000002b06287221 */ /* 0x000fe20000010000 */
[----:B------:R-:W-:Y:S02]  /*10230*/  F2FP.BF16.F32.PACK_AB R177, R24, R177 ;  /* 0x000000b118b1723e */ /* 0x000fe400000010ff */
[----:B------:R-:W-:Y:S02]  /*10240*/  CS2R R108, SRZ ;  /* 0x00000000006c7805 */ /* 0x000fe4000001ff00 */
[----:B------:R-:W-:Y:S01]  /*10250*/  F2FP.BF16.F32.PACK_AB R179, R28, R179 ;  /* 0x000000b31cb3723e */ /* 0x000fe200000010ff */
[----:B------:R-:W-:Y:S01]  /*10260*/  FADD.FTZ R43, R155, R40 ;  /* 0x000000289b2b7221 */ /* 0x000fe20000010000 */
[----:B------:R-:W-:Y:S01]  /*10270*/  F2FP.BF16.F32.PACK_AB R155, R10, R155 ;  /* 0x0000009b0a9b723e */ /* 0x000fe200000010ff */
[----:B------:R-:W1:Y:S01]  /*10280*/  MUFU.EX2 R174, R174 ;  /* 0x000000ae00ae7308 */ /* 0x000e620000000800 */
[----:B0-----:R-:W-:Y:S01]  /*10290*/  FADD.FTZ R0, R172, R39 ;  /* 0x00000027ac007221 */ /* 0x001fe20000010000 */
[----:B------:R-:W-:Y:S01]  /*102a0*/  FADD.FTZ R40, R10, R43 ;  /* 0x0000002b0a287221 */ /* 0x000fe20000010000 */
[----:B------:R-:W-:Y:S01]  /*102b0*/  VIADD R10, R129, 0xfffffffe ;  /* 0xfffffffe810a7836 */ /* 0x000fe20000000000 */
[----:B------:R-:W-:-:S02]  /*102c0*/  F2FP.BF16.F32.PACK_AB R173, R32, R173 ;  /* 0x000000ad20ad723e */ /* 0x000fc400000010ff */
[----:B------:R-:W-:Y:S01]  /*102d0*/  CS2R R128, SRZ ;  /* 0x0000000000807805 */ /* 0x000fe2000001ff00 */
[----:B------:R-:W-:Y:S01]  /*102e0*/  FADD.FTZ R45, R157, R40 ;  /* 0x000000289d2d7221 */ /* 0x000fe20000010000 */
[----:B------:R-:W-:Y:S01]  /*102f0*/  F2FP.BF16.F32.PACK_AB R175, R36, R175 ;  /* 0x000000af24af723e */ /* 0x000fe200000010ff */
[----:B------:R-:W0:Y:S01]  /*10300*/  MUFU.EX2 R25, R25 ;  /* 0x0000001900197308 */ /* 0x000e220000000800 */
[----:B--2---:R-:W-:Y:S01]  /*10310*/  FADD.FTZ R39, R21, R0 ;  /* 0x0000000015277221 */ /* 0x004fe20000010000 */
[----:B------:R-:W-:Y:S01]  /*10320*/  FADD.FTZ R40, R14, R45 ;  /* 0x0000002d0e287221 */ /* 0x000fe20000010000 */
[----:B------:R-:W-:Y:S02]  /*10330*/  ISETP.GE.AND P3, PT, R10, R13, PT ;  /* 0x0000000d0a00720c */ /* 0x000fe40003f66270 */
[----:B------:R-:W-:Y:S02]  /*10340*/  CS2R R106, SRZ ;  /* 0x00000000006a7805 */ /* 0x000fe4000001ff00 */
[----:B------:R-:W-:Y:S01]  /*10350*/  F2FP.BF16.F32.PACK_AB R169, R38, R169 ;  /* 0x000000a926a9723e */ /* 0x000fe200000010ff */
[----:B------:R-:W-:Y:S01]  /*10360*/  FADD.FTZ R45, R159, R40 ;  /* 0x000000289f2d7221 */ /* 0x000fe20000010000 */
[----:B------:R-:W-:Y:S01]  /*10370*/  F2FP.BF16.F32.PACK_AB R171, R42, R171 ;  /* 0x000000ab2aab723e */ /* 0x000fe200000010ff */
[----:B------:R-:W2:Y:S01]  /*10380*/  MUFU.EX2 R168, R168 ;  /* 0x000000a800a87308 */ /* 0x000ea20000000800 */
[----:B-1----:R-:W-:Y:S01]  /*10390*/  FADD.FTZ R0, R174, R39 ;  /* 0x00000027ae007221 */ /* 0x002fe20000010000 */
[----:B------:R-:W-:Y:S01]  /*103a0*/  FADD.FTZ R4, R20, R45 ;  /* 0x0000002d14047221 */ /* 0x000fe20000010000 */
[----:B------:R-:W-:-:S02]  /*103b0*/  F2FP.BF16.F32.PACK_AB R153, R6, R153 ;  /* 0x000000990699723e */ /* 0x000fc400000010ff */
[----:B------:R-:W-:Y:S02]  /*103c0*/  CS2R R104, SRZ ;  /* 0x0000000000687805 */ /* 0x000fe4000001ff00 */
[----:B------:R-:W-:Y:S01]  /*103d0*/  F2FP.BF16.F32.PACK_AB R157, R14, R157 ;  /* 0x0000009d0e9d723e */ /* 0x000fe200000010ff */
[----:B------:R-:W-:Y:S01]  /*103e0*/  FADD.FTZ R47, R161, R4 ;  /* 0x00000004a12f7221 */ /* 0x000fe20000010000 */
[----:B------:R-:W-:Y:S01]  /*103f0*/  F2FP.BF16.F32.PACK_AB R159, R20, R159 ;  /* 0x0000009f149f723e */ /* 0x000fe200000010ff */
[----:B------:R-:W1:Y:S01]  /*10400*/  MUFU.EX2 R27, R27 ;  /* 0x0000001b001b7308 */ /* 0x000e620000000800 */
[----:B0-----:R-:W-:Y:S01]  /*10410*/  FADD.FTZ R41, R25, R0 ;  /* 0x0000000019297221 */ /* 0x001fe20000010000 */
[C---:B------:R-:W-:Y:S01]  /*10420*/  FADD.FTZ R4, R26.reuse, R47 ;  /* 0x0000002f1a047221 */ /* 0x040fe20000010000 */
[----:B------:R-:W-:Y:S02]  /*10430*/  F2FP.BF16.F32.PACK_AB R161, R26, R161 ;  /* 0x000000a11aa1723e */ /* 0x000fe400000010ff */
[----:B------:R-:W-:-:S02]  /*10440*/  CS2R R102, SRZ ;  /* 0x0000000000667805 */ /* 0x000fc4000001ff00 */
[----:B------:R-:W-:Y:S01]  /*10450*/  F2FP.BF16.F32.PACK_AB R178, R15, R178 ;  /* 0x000000b20fb2723e */ /* 0x000fe200000010ff */
[----:B------:R-:W-:Y:S01]  /*10460*/  FADD.FTZ R47, R163, R4 ;  /* 0x00000004a32f7221 */ /* 0x000fe20000010000 */
[----:B------:R-:W-:Y:S01]  /*10470*/  F2FP.BF16.F32.PACK_AB R172, R21, R172 ;  /* 0x000000ac15ac723e */ /* 0x000fe200000010ff */
[----:B------:R-:W0:Y:S01]  /*10480*/  MUFU.EX2 R170, R170 ;  /* 0x000000aa00aa7308 */ /* 0x000e220000000800 */
[----:B--2---:R-:W-:Y:S01]  /*10490*/  FADD.FTZ R0, R168, R41 ;  /* 0x00000029a8007221 */ /* 0x004fe20000010000 */
[----:B------:R-:W-:Y:S02]  /*104a0*/  F2FP.BF16.F32.PACK_AB R174, R25, R174 ;  /* 0x000000ae19ae723e */ /* 0x000fe400000010ff */
[----:B------:R-:W-:Y:S02]  /*104b0*/  CS2R R100, SRZ ;  /* 0x0000000000647805 */ /* 0x000fe4000001ff00 */
[----:B------:R-:W-:Y:S02]  /*104c0*/  CS2R R98, SRZ ;  /* 0x0000000000627805 */ /* 0x000fe4000001ff00 */
[----:B------:R-:W-:-:S02]  /*104d0*/  CS2R R96, SRZ ;  /* 0x0000000000607805 */ /* 0x000fc4000001ff00 */
[----:B------:R-:W-:Y:S02]  /*104e0*/  CS2R R94, SRZ ;  /* 0x00000000005e7805 */ /* 0x000fe4000001ff00 */
[----:B------:R-:W-:Y:S01]  /*104f0*/  CS2R R92, SRZ ;  /* 0x00000000005c7805 */ /* 0x000fe2000001ff00 */
[----:B------:R-:W2:Y:S01]  /*10500*/  MUFU.EX2 R31, R31 ;  /* 0x0000001f001f7308 */ /* 0x000ea20000000800 */
[C---:B-1----:R-:W-:Y:S01]  /*10510*/  FADD.FTZ R41, R27.reuse, R0 ;  /* 0x000000001b297221 */ /* 0x042fe20000010000 */
[----:B------:R-:W-:Y:S02]  /*10520*/  F2FP.BF16.F32.PACK_AB R168, R27, R168 ;  /* 0x000000a81ba8723e */ /* 0x000fe400000010ff */
[----:B------:R-:W-:Y:S02]  /*10530*/  CS2R R90, SRZ ;  /* 0x00000000005a7805 */ /* 0x000fe4000001ff00 */
[----:B------:R-:W-:Y:S02]  /*10540*/  CS2R R88, SRZ ;  /* 0x0000000000587805 */ /* 0x000fe4000001ff00 */
        /* <DEDUP_REMOVED lines=20> */
[----:B------:R2:W3:Y:S01]  /*10690*/  MUFU.EX2 R39, R114 ;  /* 0x0000007200277308 */ /* 0x0004e20000000800 */
[----:B-1----:R-:W-:-:S07]  /*106a0*/  FADD.FTZ R0, R68, R45 ;  /* 0x0000002d44007221 */ /* 0x002fce0000010000 */
[----:B------:R-:W1:Y:S01]  /*106b0*/  MUFU.EX2 R165, R165 ;  /* 0x000000a500a57308 */ /* 0x000e620000000800 */
[C---:B0-----:R-:W-:Y:S01]  /*106c0*/  FADD.FTZ R4, R30.reuse, R47 ;  /* 0x0000002f1e047221 */ /* 0x041fe20000010000 */
[----:B------:R-:W-:Y:S02]  /*106d0*/  F2FP.BF16.F32.PACK_AB R163, R30, R163 ;  /* 0x000000a31ea3723e */ /* 0x000fe400000010ff */
[----:B--2---:R-:W-:-:S04]  /*106e0*/  CS2R R114, SRZ ;  /* 0x0000000000727805 */ /* 0x004fc8000001ff00 */
[----:B------:R-:W0:Y:S01]  /*106f0*/  MUFU.EX2 R72, R72 ;  /* 0x0000004800487308 */ /* 0x000e220000000800 */
[C---:B---3--:R-:W-:Y:S01]  /*10700*/  FADD.FTZ R47, R39.reuse, R0 ;  /* 0x00000000272f7221 */ /* 0x048fe20000010000 */
        /* <DEDUP_REMOVED lines=11> */
[----:B------:R1:W3:Y:S01]  /*107c0*/  MUFU.EX2 R43, R116 ;  /* 0x00000074002b7308 */ /* 0x0002e20000000800 */
[----:B0-----:R-:W-:-:S07]  /*107d0*/  FADD.FTZ R49, R167, R4 ;  /* 0x00000004a7317221 */ /* 0x001fce0000010000 */
[----:B------:R-:W0:Y:S01]  /*107e0*/  MUFU.EX2 R80, R80 ;  /* 0x0000005000507308 */ /* 0x000e220000000800 */
[----:B--2---:R-:W-:Y:S01]  /*107f0*/  FADD.FTZ R4, R76, R47 ;  /* 0x0000002f4c047221 */ /* 0x004fe20000010000 */
[----:B-1----:R-:W-:-:S06]  /*10800*/  CS2R R116, SRZ ;  /* 0x0000000000747805 */ /* 0x002fcc000001ff00 */
[----:B------:R-:W1:Y:S01]  /*10810*/  MUFU.EX2 R45, R58 ;  /* 0x0000003a002d7308 */ /* 0x000e620000000800 */
[C---:B---3--:R-:W-:Y:S01]  /*10820*/  FADD.FTZ R11, R43.reuse, R4 ;  /* 0x000000042b0b7221 */ /* 0x048fe20000010000 */
[----:B------:R-:W-:-:S06]  /*10830*/  F2FP.BF16.F32.PACK_AB R162, R43, R76 ;  /* 0x0000004c2ba2723e */ /* 0x000fcc00000010ff */
[----:B------:R-:W2:Y:S01]  /*10840*/  MUFU.EX2 R84, R84 ;  /* 0x0000005400547308 */ /* 0x000ea20000000800 */
[----:B0-----:R-:W-:-:S07]  /*10850*/  FADD.FTZ R4, R80, R11 ;  /* 0x0000000b50047221 */ /* 0x001fce0000010000 */
[----:B------:R-:W0:Y:S01]  /*10860*/  MUFU.EX2 R46, R46 ;  /* 0x0000002e002e7308 */ /* 0x000e220000000800 */
[C---:B-1----:R-:W-:Y:S01]  /*10870*/  FADD.FTZ R11, R45.reuse, R4 ;  /* 0x000000042d0b7221 */ /* 0x042fe20000010000 */
[----:B------:R-:W-:-:S06]  /*10880*/  F2FP.BF16.F32.PACK_AB R164, R45, R80 ;  /* 0x000000502da4723e */ /* 0x000fcc00000010ff */
[----:B------:R1:W3:Y:S01]  /*10890*/  MUFU.EX2 R9, R118 ;  /* 0x0000007600097308 */ /* 0x0002e20000000800 */
[----:B--2---:R-:W-:Y:S01]  /*108a0*/  FADD.FTZ R4, R84, R11 ;  /* 0x0000000b54047221 */ /* 0x004fe20000010000 */
[C---:B0-----:R-:W-:Y:S01]  /*108b0*/  FADD.FTZ R0, R46.reuse, R49 ;  /* 0x000000312e007221 */ /* 0x041fe20000010000 */
[----:B------:R-:W-:Y:S02]  /*108c0*/  F2FP.BF16.F32.PACK_AB R167, R46, R167 ;  /* 0x000000a72ea7723e */ /* 0x000fe400000010ff */
[----:B-1----:R-:W-:Y:S01]  /*108d0*/  CS2R R118, SRZ ;  /* 0x0000000000767805 */ /* 0x002fe2000001ff00 */
[C---:B---3--:R-:W-:Y:S01]  /*108e0*/  FADD.FTZ R4, R9.reuse, R4 ;  /* 0x0000000409047221 */ /* 0x048fe20000010000 */
[----:B------:R-:W-:Y:S01]  /*108f0*/  F2FP.BF16.F32.PACK_AB R166, R9, R84 ;  /* 0x0000005409a6723e */ /* 0x000fe200000010ff */
[----:B------:R-:W-:Y:S06]  /*10900*/  @!P3 BRA `(.L_x_9561) ;  /* 0x0000002800d4b947 */ /* 0x000fec0003800000 */
[----:B------:R-:W-:Y:S02]  /*10910*/  IMAD.MOV.U32 R12, RZ, RZ, R8 ;  /* 0x000000ffff0c7224 */ /* 0x000fe400078e0008 */
[----:B------:R-:W-:Y:S02]  /*10920*/  IMAD.MOV.U32 R11, RZ, RZ, R7 ;  /* 0x000000ffff0b7224 */ /* 0x000fe400078e0007 */
[----:B------:R-:W-:Y:S02]  /*10930*/  IMAD.MOV.U32 R15, RZ, RZ, R186 ;  /* 0x000000ffff0f7224 */ /* 0x000fe400078e00ba */
[----:B------:R-:W-:Y:S02]  /*10940*/  IMAD.MOV.U32 R14, RZ, RZ, R184 ;  /* 0x000000ffff0e7224 */ /* 0x000fe400078e00b8 */
[----:B------:R-:W-:-:S07]  /*10950*/  IMAD.MOV.U32 R151, RZ, RZ, RZ ;  /* 0x000000ffff977224 */ /* 0x000fce00078e00ff */
.L_x_9571:
[----:B------:R-:W-:Y:S01]  /*10960*/  ISETP.NE.AND P3, PT, R190, RZ, PT ;  /* 0x000000ffbe00720c */ /* 0x000fe20003f65270 */
[----:B------:R-:W-:Y:S01]  /*10970*/  VIADD R184, R14, 0x1 ;  /* 0x000000010eb87836 */ /* 0x000fe20000000000 */
[----:B------:R-:W-:Y:S05]  /*10980*/  YIELD ;  /* 0x0000000000007946 */ /* 0x000fea0003800000 */
[----:B------:R-:W-:-:S04]  /*10990*/  ISETP.NE.AND P4, PT, R184, 0x2, PT ;  /* 0x00000002b800780c */ /* 0x000fc80003f85270 */
[----:B------:R-:W-:Y:S02]  /*109a0*/  SEL R186, RZ, 0x1, P4 ;  /* 0x00000001ffba7807 */ /* 0x000fe40002000000 */
[----:B------:R-:W-:Y:S02]  /*109b0*/  SEL R184, R184, RZ, P4 ;  /* 0x000000ffb8b87207 */ /* 0x000fe40002000000 */
[----:B------:R-:W-:Y:S01]  /*109c0*/  LOP3.LUT R186, R15, R186, RZ, 0x3c, !PT ;  /* 0x000000ba0fba7212 */ /* 0x000fe200078e3cff */
[----:B------:R-:W-:Y:S06]  /*109d0*/  @P3 BRA `(.L_x_9562) ;  /* 0x0000000000303947 */ /* 0x000fec0003800000 */
[----:B------:R-:W-:Y:S05]  /*109e0*/  @!P0 BRA `(.L_x_9563) ;  /* 0x0000000000048947 */ /* 0x000fea0003800000 */
[----:B------:R-:W-:Y:S01]  /*109f0*/  BPT.TRAP 0x1 ;  /* 0x000000040000795c */ /* 0x000fe20000300000 */
.L_x_9563:
[----:B------:R-:W-:Y:S01]  /*10a00*/  IMAD R3, R184, 0x8, R2 ;  /* 0x00000008b8037824 */ /* 0x000fe200078e0202 */
[----:B------:R-:W-:-:S04]  /*10a10*/  SHF.L.U32 R6, R186, 0x1f, RZ ;  /* 0x0000001fba067819 */ /* 0x000fc800000006ff */
[----:B------:R0:W1:Y:S01]  /*10a20*/  SYNCS.PHASECHK.TRANS64.TRYWAIT P4, [R3+URZ+0x28830], R6 ;  /* 0x02883006030075a7 */ /* 0x000062000808017f */
[----:B------:R-:W-:Y:S05]  /*10a30*/  @!P0 BRA `(.L_x_9564) ;  /* 0x0000000000048947 */ /* 0x000fea0003800000 */
[----:B------:R-:W-:Y:S01]  /*10a40*/  BPT.TRAP 0x1 ;  /* 0x000000040000795c */ /* 0x000fe20000300000 */
.L_x_9564:
[----:B------:R-:W-:Y:S04]  /*10a50*/  BSSY B0, `(.L_x_9562) ;  /* 0x0000004000007945 */ /* 0x000fe80003800000 */
[----:B-1----:R-:W-:Y:S05]  /*10a60*/  @P4 BRA `(.L_x_9565) ;  /* 0x0000000000084947 */ /* 0x002fea0003800000 */
[----:B------:R-:W1:Y:S02]  /*10a70*/  SYNCS.PHASECHK.TRANS64.TRYWAIT P4, [R3+URZ+0x28830], R6 ;  /* 0x02883006030075a7 */ /* 0x000e64000808017f */
[----:B-1----:R-:W-:Y:S05]  /*10a80*/  @!P4 BRA `(.L_x_9566) ;  /* 0x000001040004c947 */ /* 0x002fea0003800000 */
.L_x_9565:
[----:B------:R-:W-:Y:S05]  /*10a90*/  BSYNC B0 ;  /* 0x0000000000007941 */ /* 0x000fea0003800000 */
.L_x_9562:
        /* <DEDUP_REMOVED lines=64> */
.L_x_9568:
[----:B------:R-:W-:Y:S01]  /*10ea0*/  SHF.L.U32 R3, R15, 0x1f, RZ ;  /* 0x0000001f0f037819 */ /* 0x000fe200000006ff */
[----:B------:R-:W-:-:S04]  /*10eb0*/  IMAD R6, R14, 0x8, R2 ;  /* 0x000000080e067824 */ /* 0x000fc800078e0202 */
[----:B------:R0:W1:Y:S01]  /*10ec0*/  SYNCS.PHASECHK.TRANS64.TRYWAIT P3, [R6+URZ+0x28850], R3 ;  /* 0x02885003060075a7 */ /* 0x000062000806017f */
[----:B------:R-:W-:Y:S05]  /*10ed0*/  @!P0 BRA `(.L_x_9569) ;  /* 0x0000000000048947 */ /* 0x000fea0003800000 */
[----:B------:R-:W-:Y:S01]  /*10ee0*/  BPT.TRAP 0x1 ;  /* 0x000000040000795c */ /* 0x000fe20000300000 */
.L_x_9569:
[----:B-1----:R-:W-:Y:S05]  /*10ef0*/  @P3 BRA `(.L_x_9567) ;  /* 0x0000000000083947 */ /* 0x002fea0003800000 */
[----:B------:R-:W1:Y:S02]  /*10f00*/  SYNCS.PHASECHK.TRANS64.TRYWAIT P3, [R6+URZ+0x28850], R3 ;  /* 0x02885003060075a7 */ /* 0x000e64000806017f */
[----:B-1----:R-:W-:Y:S05]  /*10f10*/  @!P3 BRA `(.L_x_9570) ;  /* 0x000000fc00f4b947 */ /* 0x002fea0003800000 */
.L_x_9567:
[----:B01----:R-:W-:Y:S01]  /*10f20*/  VIADD R3, R2, 0x400 ;  /* 0x0000040002037836 */ /* 0x003fe20000000000 */
[----:B------:R-:W-:Y:S05]  /*10f30*/  WARPSYNC.ALL ;  /* 0x0000000000007948 */ /* 0x000fea0003800000 */
[----:B------:R-:W-:Y:S01]  /*10f40*/  SHF.R.U32.HI R3, RZ, 0x4, R3 ;  /* 0x00000004ff037819 */ /* 0x000fe20000011603 */
[----:B------:R-:W-:Y:S01]  /*10f50*/  IMAD.MOV.U32 R7, RZ, RZ, 0x40000040 ;  /* 0x40000040ff077424 */ /* 0x000fe200078e00ff */
[----:B------:R-:W-:Y:S01]  /*10f60*/  WARPGROUP.ARRIVE ;  /* 0x00000000000079c5 */ /* 0x000fe20000000000 */
[----:B------:R-:W-:Y:S01]  /*10f70*/  IMAD.MOV.U32 R9, RZ, RZ, 0x40000040 ;  /* 0x40000040ff097424 */ /* 0x000fe200078e00ff */
[----:B------:R-:W-:Y:S01]  /*10f80*/  LOP3.LUT R3, R3, 0x3fff, RZ, 0xc0, !PT ;  /* 0x00003fff03037812 */ /* 0x000fe200078ec0ff */
[----:B------:R-:W-:Y:S01]  /*10f90*/  IMAD.IADD R20, R204, 0x1, R191 ;  /* 0x00000001cc147824 */ /* 0x000fe200078e02bf */
[----:B------:R-:W-:-:S02]  /*10fa0*/  R2UR UR7, R7 ;  /* 0x00000000070772ca */ /* 0x000fc400000e0000 */
[----:B------:R-:W0:Y:S01]  /*10fb0*/  S2R R233, SR_TID.X ;  /* 0x0000000000e97919 */ /* 0x000e220000002100 */
        /* <DEDUP_REMOVED lines=9> */
[----:B------:R-:W-:Y:S02]  /*11050*/  IMAD.MOV.U32 R9, RZ, RZ, 0x40000040 ;  /* 0x40000040ff097424 */ /* 0x000fe400078e00ff */
[----:B-1----:R-:W-:Y:S01]  /*11060*/  @P2 IMAD.HI.U32 R3, R20, R3, RZ ;  /* 0x0000000314032227 */ /* 0x002fe200078e00ff */
[----:B0-----:R-:W-:Y:S01]  /*11070*/  SHF.R.U32.HI R233, RZ, 0x7, R233 ;  /* 0x00000007ffe97819 */ /* 0x001fe200000116e9 */
[----:B------:R-:W-:Y:S02]  /*11080*/  WARPGROUP.DEPBAR.LE gsb0, 0x0 ;  /* 0x00008000000079c5 */ /* 0x000fe40000010000 */
[----:B------:R-:W-:-:S06]  /*11090*/  WARPGROUP.ARRIVE ;  /* 0x00000000000079c5 */ /* 0x000fcc0000000000 */
[----:B------:R-:W-:Y:S01]  /*110a0*/  HGMMA.64x128x16.F32.BF16 R88, R176, gdesc[UR4].tnspB, R88, gsb0 ;  /* 0x41e00004b0587df0 */ /* 0x000fe20008001858 */
[----:B------:R-:W-:Y:S02]  /*110b0*/  R2UR UR6, R8 ;  /* 0x00000000080672ca */ /* 0x000fe400000e0000 */
[----:B------:R-:W-:Y:S01]  /*110c0*/  R2UR UR7, R9 ;  /* 0x00000000090772ca */ /* 0x000fe200000e0000 */
[----:B------:R-:W0:Y:S01]  /*110d0*/  @P2 LDC R8, c[0x0][0x450] ;  /* 0x00011400ff082b82 */ /* 0x000e220000000800 */
[----:B------:R-:W-:Y:S01]  /*110e0*/  IMAD.MOV.U32 R9, RZ, RZ, 0x40000040 ;  /* 0x40000040ff097424 */ /* 0x000fe200078e00ff */
[----:B0-----:R-:W-:Y:S01]  /*110f0*/  @P2 SHF.R.U32.HI R20, RZ, R8, R3 ;  /* 0x00000008ff142219 */ /* 0x001fe20000011603 */
[----:B------:R-:W-:-:S04]  /*11100*/  IMAD.MOV.U32 R3, RZ, RZ, -0x80 ;  /* 0xffffff80ff037424 */ /* 0x000fc800078e00ff */
[----:B------:R-:W-:-:S04]  /*11110*/  IMAD R8, R10, R3, 0x1 ;  /* 0x000000010a087424 */ /* 0x000fc800078e0203 */
[----:B------:R-:W-:-:S05]  /*11120*/  IMAD R8, R203, -0x2, R8 ;  /* 0xfffffffecb087824 */ /* 0x000fca00078e0208 */
[----:B------:R-:W-:Y:S01]  /*11130*/  IADD3 R15, -R192, R8, R193 ;  /* 0x00000008c00f7210 */ /* 0x000fe20007ffe1c1 */
[----:B------:R-:W-:Y:S01]  /*11140*/  VIADD R8, R6, 0x180 ;  /* 0x0000018006087836 */ /* 0x000fe20000000000 */
[----:B------:R-:W-:Y:S02]  /*11150*/  WARPGROUP.DEPBAR.LE gsb0, 0x0 ;  /* 0x00008000000079c5 */ /* 0x000fe40000010000 */
[----:B------:R-:W-:-:S06]  /*11160*/  WARPGROUP.ARRIVE ;  /* 0x00000000000079c5 */ /* 0x000fcc0000000000 */
[----:B------:R-:W-:Y:S01]  /*11170*/  HGMMA.64x128x16.F32.BF16 R88, R172, gdesc[UR4].tnspB, R88, gsb0 ;  /* 0x41e00004ac587df0 */ /* 0x000fe20008001858 */
[----:B------:R-:W-:Y:S02]  /*11180*/  R2UR UR6, R8 ;  /* 0x00000000080672ca */ /* 0x000fe400000e0000 */
[----:B------:R-:W-:Y:S01]  /*11190*/  R2UR UR7, R9 ;  /* 0x00000000090772ca */ /* 0x000fe200000e0000 */
[----:B------:R-:W-:Y:S01]  /*111a0*/  IMAD.MOV.U32 R9, RZ, RZ, 0x40000040 ;  /* 0x40000040ff097424 */ /* 0x000fe200078e00ff */
[----:B------:R-:W-:Y:S02]  /*111b0*/  WARPGROUP.DEPBAR.LE gsb0, 0x0 ;  /* 0x00008000000079c5 */ /* 0x000fe40000010000 */
[----:B------:R-:W-:Y:S01]  /*111c0*/  WARPGROUP.ARRIVE ;  /* 0x00000000000079c5 */ /* 0x000fe20000000000 */
[----:B------:R-:W0:Y:S04]  /*111d0*/  SHFL.IDX PT, R172, R20, RZ, 0x1c1f ;  /* 0x001c1fff14ac7589 */ /* 0x000e2800000e0000 */
[----:B------:R-:W1:Y:S04]  /*111e0*/  SHFL.IDX PT, R20, R20, 0x1, 0x1c1f ;  /* 0x003c1f0014147f89 */ /* 0x000e6800000e0000 */
[----:B------:R-:W-:Y:S01]  /*111f0*/  HGMMA.64x128x16.F32.BF16 R88, R168, gdesc[UR4].tnspB, R88, gsb0 ;  /* 0x41e00004a8587df0 */ /* 0x000fe20008001858 */
[----:B------:R-:W-:Y:S01]  /*11200*/  R2UR UR7, R9 ;  /* 0x00000000090772ca */ /* 0x000fe200000e0000 */
[----:B------:R-:W-:-:S02]  /*11210*/  IMAD.MOV.U32 R9, RZ, RZ, 0x40000040 ;  /* 0x40000040ff097424 */ /* 0x000fc400078e00ff */
[C---:B0-----:R-:W-:Y:S02]  /*11220*/  IMAD.IADD R3, R15.reuse, 0x1, R172 ;  /* 0x000000010f037824 */ /* 0x041fe400078e02ac */
[----:B-1----:R-:W-:-:S03]  /*11230*/  IMAD.IADD R15, R15, 0x1, R20 ;  /* 0x000000010f0f7824 */ /* 0x002fc600078e0214 */
[C---:B------:R-:W-:Y:S01]  /*11240*/  ISETP.GT.AND P3, PT, R3.reuse, RZ, PT ;  /* 0x000000ff0300720c */ /* 0x040fe20003f64270 */
[----:B------:R-:W-:Y:S01]  /*11250*/  VIADD R20, R6, 0x300 ;  /* 0x0000030006147836 */ /* 0x000fe20000000000 */
[C---:B------:R-:W-:Y:S02]  /*11260*/  ISETP.GT.AND P4, PT, R3.reuse, 0x1, PT ;  /* 0x000000010300780c */ /* 0x040fe40003f84270 */
[----:B------:R-:W-:Y:S02]  /*11270*/  FSEL R24, R24, -INF , P3 ;  /* 0xff80000018187808 */ /* 0x000fe40001800000 */
[----:B------:R-:W-:Y:S02]  /*11280*/  ISETP.GT.AND P3, PT, R3, 0x8, PT ;  /* 0x000000080300780c */ /* 0x000fe40003f64270 */
[----:B------:R-:W-:Y:S02]  /*11290*/  FSEL R172, R25, -INF , P4 ;  /* 0xff80000019ac7808 */ /* 0x000fe40002000000 */
[----:B------:R-:W-:-:S02]  /*112a0*/  FMNMX.FTZ R7, R24, R11, !PT ;  /* 0x0000000b18077209 */ /* 0x000fc40007810000 */
[C---:B------:R-:W-:Y:S02]  /*112b0*/  ISETP.GT.AND P4, PT, R3.reuse, 0x9, PT ;  /* 0x000000090300780c */ /* 0x040fe40003f84270 */
[----:B------:R-:W-:Y:S02]  /*112c0*/  FSEL R28, R28, -INF , P3 ;  /* 0xff8000001c1c7808 */ /* 0x000fe40001800000 */
[----:B------:R-:W-:Y:S02]  /*112d0*/  FMNMX.FTZ R7, R172, R7, !PT ;  /* 0x00000007ac077209 */ /* 0x000fe40007810000 */
        /* <DEDUP_REMOVED lines=13> */
[----:B------:R-:W-:Y:S02]  /*113b0*/  FMNMX.FTZ R7, R36, R7, !PT ;  /* 0x0000000724077209 */ /* 0x000fe40007810000 */
[----:B------:R-:W-:-:S02]  /*113c0*/  FSEL R40, R40, -INF , P3 ;  /* 0xff80000028287808 */ /* 0x000fc40001800000 */
[----:B------:R-:W-:Y:S02]  /*113d0*/  ISETP.GT.AND P3, PT, R3, 0x28, PT ;  /* 0x000000280300780c */ /* 0x000fe40003f64270 */
[----:B------:R-:W-:Y:S02]  /*113e0*/  ISETP.GT.AND P5, PT, R15, RZ, PT ;  /* 0x000000ff0f00720c */ /* 0x000fe40003fa4270 */
[----:B------:R-:W-:Y:S02]  /*113f0*/  FSEL R44, R44, -INF , P3 ;  /* 0xff8000002c2c7808 */ /* 0x000fe40001800000 */
[----:B------:R-:W-:Y:S02]  /*11400*/  ISETP.GT.AND P3, PT, R3, 0x30, PT ;  /* 0x000000300300780c */ /* 0x000fe40003f64270 */
[----:B------:R-:W-:Y:S02]  /*11410*/  FSEL R26, R26, -INF , P5 ;  /* 0xff8000001a1a7808 */ /* 0x000fe40002800000 */
[----:B------:R-:W-:-:S02]  /*11420*/  FSEL R48, R48, -INF , P3 ;  /* 0xff80000030307808 */ /* 0x000fc40001800000 */
[----:B------:R-:W-:Y:S02]  /*11430*/  ISETP.GT.AND P3, PT, R3, 0x38, PT ;  /* 0x000000380300780c */ /* 0x000fe40003f64270 */
[----:B------:R-:W-:Y:S02]  /*11440*/  ISETP.GT.AND P5, PT, R15, 0x8, PT ;  /* 0x000000080f00780c */ /* 0x000fe40003fa4270 */
        /* <DEDUP_REMOVED lines=23> */
[C---:B------:R-:W-:Y:S02]  /*115c0*/  ISETP.GT.AND P5, PT, R15.reuse, 0x28, PT ;  /* 0x000000280f00780c */ /* 0x040fe40003fa4270 */
[----:B------:R-:W-:Y:S02]  /*115d0*/  FSEL R84, R84, -INF , P3 ;  /* 0xff80000054547808 */ /* 0x000fe40001800000 */
[----:B------:R-:W-:Y:S02]  /*115e0*/  FSEL R46, R46, -INF , P5 ;  /* 0xff8000002e2e7808 */ /* 0x000fe40002800000 */
[----:B------:R-:W-:Y:S01]  /*115f0*/  ISETP.GT.AND P5, PT, R15, 0x30, PT ;  /* 0x000000300f00780c */ /* 0x000fe20003fa4270 */
[----:B------:R-:W-:Y:S02]  /*11600*/  WARPGROUP.DEPBAR.LE gsb0, 0x0 ;  /* 0x00008000000079c5 */ /* 0x000fe40000010000 */
[----:B------:R-:W-:Y:S01]  /*11610*/  FSEL R168, R37, -INF , P4 ;  /* 0xff80000025a87808 */ /* 0x000fe20002000000 */
[----:B------:R-:W-:Y:S01]  /*11620*/  WARPGROUP.ARRIVE ;  /* 0x00000000000079c5 */ /* 0x000fe20000000000 */
        /* <DEDUP_REMOVED lines=33> */
[----:B------:R-:W-:Y:S01]  /*11840*/  FMNMX.FTZ R7, R69, R8, !PT ;  /* 0x0000000845077209 */ /* 0x000fe20007810000 */
[----:B------:R-:W-:Y:S01]  /*11850*/  VIADD R8, R6, 0x200 ;  /* 0x0000020006087836 */ /* 0x000fe20000000000 */
[----:B------:R-:W-:Y:S02]  /*11860*/  FSEL R73, R73, -INF , P4 ;  /* 0xff80000049497808 */ /* 0x000fe40002000000 */
[----:B------:R-:W-:Y:S02]  /*11870*/  FMNMX.FTZ R7, R72, R7, !PT ;  /* 0x0000000748077209 */ /* 0x000fe40007810000 */
[----:B------:R-:W-:-:S02]  /*11880*/  R2UR UR6, R8 ;  /* 0x00000000080672ca */ /* 0x000fc400000e0000 */
[----:B------:R-:W-:Y:S02]  /*11890*/  ISETP.GT.AND P4, PT, R3, 0x69, PT ;  /* 0x000000690300780c */ /* 0x000fe40003f84270 */
[----:B------:R-:W-:Y:S02]  /*118a0*/  FMNMX.FTZ R7, R73, R7, !PT ;  /* 0x0000000749077209 */ /* 0x000fe40007810000 */
[----:B------:R-:W-:Y:S02]  /*118b0*/  FSEL R77, R77, -INF , P4 ;  /* 0xff8000004d4d7808 */ /* 0x000fe40002000000 */
[----:B------:R-:W-:Y:S02]  /*118c0*/  FMNMX.FTZ R8, R76, R7, !PT ;  /* 0x000000074c087209 */ /* 0x000fe40007810000 */
[----:B------:R-:W-:Y:S02]  /*118d0*/  ISETP.GT.AND P4, PT, R3, 0x71, PT ;  /* 0x000000710300780c */ /* 0x000fe40003f84270 */
[----:B------:R-:W-:Y:S01]  /*118e0*/  FMNMX.FTZ R7, R77, R8, !PT ;  /* 0x000000084d077209 */ /* 0x000fe20007810000 */
[----:B------:R-:W-:Y:S01]  /*118f0*/  HGMMA.64x128x16.F32.BF16 R88, R152, gdesc[UR4].tnspB, R88, gsb0 ;  /* 0x41e0000498587df0 */ /* 0x000fe20008001858 */
[----:B------:R-:W-:-:S02]  /*11900*/  FSEL R81, R81, -INF , P4 ;  /* 0xff80000051517808 */ /* 0x000fc40002000000 */
[----:B------:R-:W-:Y:S02]  /*11910*/  FMNMX.FTZ R8, R80, R7, !PT ;  /* 0x0000000750087209 */ /* 0x000fe40007810000 */
[----:B------:R-:W-:Y:S02]  /*11920*/  ISETP.GT.AND P4, PT, R3, 0x79, PT ;  /* 0x000000790300780c */ /* 0x000fe40003f84270 */
[----:B------:R-:W-:Y:S02]  /*11930*/  FMNMX.FTZ R3, R81, R8, !PT ;  /* 0x0000000851037209 */ /* 0x000fe40007810000 */
[----:B------:R-:W-:Y:S02]  /*11940*/  R2UR UR7, R9 ;  /* 0x00000000090772ca */ /* 0x000fe400000e0000 */
[----:B------:R-:W-:Y:S02]  /*11950*/  FMNMX.FTZ R3, R84, R3, !PT ;  /* 0x0000000354037209 */ /* 0x000fe40007810000 */
[----:B------:R-:W-:-:S02]  /*11960*/  FSEL R50, R50, -INF , P5 ;  /* 0xff80000032327808 */ /* 0x000fc40002800000 */
        /* <DEDUP_REMOVED lines=19> */
[----:B------:R-:W-:Y:S01]  /*11aa0*/  FSEL R152, R85, -INF , P4 ;  /* 0xff80000055987808 */ /* 0x000fe20002000000 */
[----:B------:R-:W-:Y:S01]  /*11ab0*/  WARPGROUP.ARRIVE ;  /* 0x00000000000079c5 */ /* 0x000fe20000000000 */
[----:B------:R-:W-:Y:S02]  /*11ac0*/  ISETP.GT.AND P4, PT, R15, 0x1, PT ;  /* 0x000000010f00780c */ /* 0x000fe40003f84270 */
[----:B------:R-:W-:Y:S01]  /*11ad0*/  FMNMX.FTZ R21, R152, R3, !PT ;  /* 0x0000000398157209 */ /* 0x000fe20007810000 */
[----:B------:R-:W-:Y:S01]  /*11ae0*/  IMAD.U32 R3, RZ, RZ, UR44 ;  /* 0x0000002cff037e24 */ /* 0x000fe2000f8e00ff */
[----:B------:R-:W-:Y:S02]  /*11af0*/  FSEL R154, R27, -INF , P4 ;  /* 0xff8000001b9a7808 */ /* 0x000fe40002000000 */
[----:B------:R-:W-:Y:S01]  /*11b00*/  ISETP.GT.AND P4, PT, R15, 0x9, PT ;  /* 0x000000090f00780c */ /* 0x000fe20003f84270 */
[----:B------:R-:W0:Y:S02]  /*11b10*/  SHFL.BFLY PT, R8, R21, 0x2, 0x1f ;  /* 0x0c401f0015087f89 */ /* 0x000e2400000e0000 */
[----:B0-----:R-:W-:-:S02]  /*11b20*/  FMNMX.FTZ R33, R21, R8, !PT ;  /* 0x0000000815217209 */ /* 0x001fc40007810000 */
[----:B------:R-:W-:-:S03]  /*11b30*/  FMNMX.FTZ R21, R26, R12, !PT ;  /* 0x0000000c1a157209 */ /* 0x000fc60007810000 */
[----:B------:R-:W0:Y:S01]  /*11b40*/  SHFL.BFLY PT, R8, R33, 0x1, 0x1f ;  /* 0x0c201f0021087f89 */ /* 0x000e2200000e0000 */
[----:B------:R-:W-:-:S04]  /*11b50*/  FMNMX.FTZ R21, R154, R21, !PT ;  /* 0x000000159a157209 */ /* 0x000fc80007810000 */
[----:B------:R-:W-:Y:S02]  /*11b60*/  FMNMX.FTZ R21, R30, R21, !PT ;  /* 0x000000151e157209 */ /* 0x000fe40007810000 */
[----:B0-----:R-:W-:Y:S01]  /*11b70*/  FMNMX.FTZ R7, R33, R8, !PT ;  /* 0x0000000821077209 */ /* 0x001fe20007810000 */
[----:B------:R-:W-:-:S03]  /*11b80*/  VIADD R8, R6, 0x280 ;  /* 0x0000028006087836 */ /* 0x000fc60000000000 */
[C---:B------:R-:W-:Y:S01]  /*11b90*/  FSETP.NEU.FTZ.AND P3, PT, R7.reuse, -INF , PT ;  /* 0xff8000000700780b */ /* 0x040fe20003f7d000 */
[----:B------:R-:W-:Y:S01]  /*11ba0*/  FMUL.FTZ R29, R7, R3 ;  /* 0x00000003071d7220 */ /* 0x000fe20000410000 */
[----:B------:R-:W-:-:S04]  /*11bb0*/  R2UR UR6, R8 ;  /* 0x00000000080672ca */ /* 0x000fc800000e0000 */
[----:B------:R-:W-:-:S05]  /*11bc0*/  FSEL R29, R29, RZ, P3 ;  /* 0x000000ff1d1d7208 */ /* 0x000fca0001800000 */
[-CC-:B------:R-:W-:Y:S01]  /*11bd0*/  FFMA.FTZ R9, R28, R3.reuse, -R29.reuse ;  /* 0x000000031c097223 */ /* 0x180fe2000001081d */
[-CC-:B------:R-:W-:Y:S01]  /*11be0*/  FFMA.FTZ R28, R174, R3.reuse, -R29.reuse ;  /* 0x00000003ae1c7223 */ /* 0x180fe2000001081d */
[-CC-:B------:R-:W-:Y:S01]  /*11bf0*/  FFMA.FTZ R27, R32, R3.reuse, -R29.reuse ;  /* 0x00000003201b7223 */ /* 0x180fe2000001081d */
[-CC-:B------:R-:W-:Y:S01]  /*11c00*/  FFMA.FTZ R32, R168, R3.reuse, -R29.reuse ;  /* 0x00000003a8207223 */ /* 0x180fe2000001081d */
[----:B------:R-:W-:Y:S01]  /*11c10*/  HGMMA.64x128x16.F32.BF16 R88, R156, gdesc[UR4].tnspB, R88, gsb0 ;  /* 0x41e000049c587df0 */ /* 0x000fe20008001858 */
[-CC-:B------:R-:W-:Y:S01]  /*11c20*/  FFMA.FTZ R25, R24, R3.reuse, -R29.reuse ;  /* 0x0000000318197223 */ /* 0x180fe2000001081d */
[-CC-:B------:R-:W-:Y:S01]  /*11c30*/  FFMA.FTZ R24, R172, R3.reuse, -R29.reuse ;  /* 0x00000003ac187223 */ /* 0x180fe2000001081d */
[-CC-:B------:R-:W-:Y:S01]  /*11c40*/  FFMA.FTZ R172, R40, R3.reuse, -R29.reuse ;  /* 0x0000000328ac7223 */ /* 0x180fe2000001081d */
[-CC-:B------:R-:W-:Y:S01]  /*11c50*/  FFMA.FTZ R40, R178, R3.reuse, -R29.reuse ;  /* 0x00000003b2287223 */ /* 0x180fe2000001081d */
[-CC-:B------:R-:W-:Y:S01]  /*11c60*/  FFMA.FTZ R37, R48, R3.reuse, -R29.reuse ;  /* 0x0000000330257223 */ /* 0x180fe2000001081d */
[----:B------:R-:W-:Y:S01]  /*11c70*/  FFMA.FTZ R48, R232, R3, -R29 ;  /* 0x00000003e8307223 */ /* 0x000fe2000001081d */
[----:B------:R-:W-:Y:S01]  /*11c80*/  R2UR UR6, R20 ;  /* 0x00000000140672ca */ /* 0x000fe200000e0000 */
[----:B------:R-:W-:-:S02]  /*11c90*/  VIADD R20, R6, 0x380 ;  /* 0x0000038006147836 */ /* 0x000fc40000000000 */
        /* <DEDUP_REMOVED lines=29> */
[----:B------:R-:W-:Y:S01]  /*11e70*/  FSEL R156, R31, -INF , P4 ;  /* 0xff8000001f9c7808 */ /* 0x000fe20002000000 */
[--C-:B------:R-:W-:Y:S01]  /*11e80*/  FFMA.FTZ R31, R36, R3, -R29.reuse ;  /* 0x00000003241f7223 */ /* 0x100fe2000001081d */
[----:B------:R-:W-:Y:S01]  /*11e90*/  ISETP.GT.AND P4, PT, R15, 0x11, PT ;  /* 0x000000110f00780c */ /* 0x000fe20003f84270 */
[----:B------:R-:W-:Y:S01]  /*11ea0*/  WARPGROUP.ARRIVE ;  /* 0x00000000000079c5 */ /* 0x000fe20000000000 */
[----:B------:R-:W-:Y:S01]  /*11eb0*/  FMNMX.FTZ R21, R156, R21, !PT ;  /* 0x000000159c157209 */ /* 0x000fe20007810000 */
[----:B------:R-:W-:Y:S01]  /*11ec0*/  MUFU.EX2 R56, R56 ;  /* 0x0000003800387308 */ /* 0x000fe20000000800 */
[----:B------:R-:W-:Y:S01]  /*11ed0*/  FSEL R158, R35, -INF , P4 ;  /* 0xff800000239e7808 */ /* 0x000fe20002000000 */
[--C-:B------:R-:W-:Y:S01]  /*11ee0*/  FFMA.FTZ R35, R44, R3, -R29.reuse ;  /* 0x000000032c237223 */ /* 0x100fe2000001081d */
[----:B------:R-:W-:Y:S01]  /*11ef0*/  FMNMX.FTZ R21, R34, R21, !PT ;  /* 0x0000001522157209 */ /* 0x000fe20007810000 */
[----:B------:R-:W-:Y:S01]  /*11f00*/  FFMA.FTZ R44, R180, R3, -R29 ;  /* 0x00000003b42c7223 */ /* 0x000fe2000001081d */
[----:B------:R-:W-:-:S02]  /*11f10*/  ISETP.GT.AND P4, PT, R15, 0x19, PT ;  /* 0x000000190f00780c */ /* 0x000fc40003f84270 */
[----:B------:R-:W-:Y:S01]  /*11f20*/  FMNMX.FTZ R21, R158, R21, !PT ;  /* 0x000000159e157209 */ /* 0x000fe20007810000 */
[----:B------:R-:W-:Y:S01]  /*11f30*/  MUFU.EX2 R31, R31 ;  /* 0x0000001f001f7308 */ /* 0x000fe20000000800 */
[----:B------:R-:W-:Y:S01]  /*11f40*/  FSEL R174, R39, -INF , P4 ;  /* 0xff80000027ae7808 */ /* 0x000fe20002000000 */
[--C-:B------:R-:W-:Y:S01]  /*11f50*/  FFMA.FTZ R39, R182, R3, -R29.reuse ;  /* 0x00000003b6277223 */ /* 0x100fe2000001081d */
[----:B------:R-:W-:Y:S02]  /*11f60*/  FMNMX.FTZ R21, R38, R21, !PT ;  /* 0x0000001526157209 */ /* 0x000fe40007810000 */
[----:B------:R-:W-:Y:S02]  /*11f70*/  ISETP.GT.AND P4, PT, R15, 0x21, PT ;  /* 0x000000210f00780c */ /* 0x000fe40003f84270 */
        /* <DEDUP_REMOVED lines=11> */
[----:B------:R-:W-:Y:S01]  /*12030*/  FMNMX.FTZ R21, R46, R21, !PT ;  /* 0x000000152e157209 */ /* 0x000fe20007810000 */
[----:B------:R-:W-:Y:S01]  /*12040*/  FFMA.FTZ R72, R81, R3, -R29 ;  /* 0x0000000351487223 */ /* 0x000fe2000001081d */
[----:B------:R-:W-:Y:S02]  /*12050*/  ISETP.GT.AND P4, PT, R15, 0x31, PT ;  /* 0x000000310f00780c */ /* 0x000fe40003f84270 */
[----:B------:R-:W-:Y:S01]  /*12060*/  FMNMX.FTZ R21, R168, R21, !PT ;  /* 0x00000015a8157209 */ /* 0x000fe20007810000 */
[----:B------:R-:W-:Y:S01]  /*12070*/  MUFU.EX2 R39, R39 ;  /* 0x0000002700277308 */ /* 0x000fe20000000800 */
[----:B------:R-:W-:-:S02]  /*12080*/  FSEL R51, R51, -INF , P4 ;  /* 0xff80000033337808 */ /* 0x000fc40002000000 */
[----:B------:R-:W-:Y:S02]  /*12090*/  FMNMX.FTZ R8, R50, R21, !PT ;  /* 0x0000001532087209 */ /* 0x000fe40007810000 */
[----:B------:R-:W-:Y:S02]  /*120a0*/  ISETP.GT.AND P4, PT, R15, 0x39, PT ;  /* 0x000000390f00780c */ /* 0x000fe40003f84270 */
[----:B------:R-:W-:Y:S01]  /*120b0*/  FMNMX.FTZ R21, R51, R8, !PT ;  /* 0x0000000833157209 */ /* 0x000fe20007810000 */
[----:B------:R-:W-:Y:S01]  /*120c0*/  MUFU.EX2 R43, R43 ;  /* 0x0000002b002b7308 */ /* 0x000fe20000000800 */
[----:B------:R-:W-:Y:S02]  /*120d0*/  FSEL R55, R55, -INF , P4 ;  /* 0xff80000037377808 */ /* 0x000fe40002000000 */
[----:B------:R-:W-:Y:S02]  /*120e0*/  FMNMX.FTZ R8, R54, R21, !PT ;  /* 0x0000001536087209 */ /* 0x000fe40007810000 */
[----:B------:R-:W-:-:S02]  /*120f0*/  ISETP.GT.AND P4, PT, R15, 0x41, PT ;  /* 0x000000410f00780c */ /* 0x000fc40003f84270 */
[----:B------:R-:W-:Y:S01]  /*12100*/  FMNMX.FTZ R21, R55, R8, !PT ;  /* 0x0000000837157209 */ /* 0x000fe20007810000 */
[----:B------:R-:W-:Y:S01]  /*12110*/  MUFU.EX2 R45, R45 ;  /* 0x0000002d002d7308 */ /* 0x000fe20000000800 */
[----:B------:R-:W-:Y:S02]  /*12120*/  FSEL R59, R59, -INF , P4 ;  /* 0xff8000003b3b7808 */ /* 0x000fe40002000000 */
        /* <DEDUP_REMOVED lines=36> */
[----:B0-----:R-:W-:Y:S02]  /*12370*/  F2FP.BF16.F32.PACK_AB R152, R48, R41 ;  /* 0x000000293098723e */ /* 0x001fe400000010ff */
[----:B------:R-:W-:Y:S01]  /*12380*/  FMNMX.FTZ R21, R232, R21, !PT ;  /* 0x00000015e8157209 */ /* 0x000fe20007810000 */
[----:B------:R0:W-:Y:S04]  /*12390*/  MUFU.EX2 R15, R60 ;  /* 0x0000003c000f7308 */ /* 0x0001e80000000800 */
[----:B------:R-:W1:Y:S04]  /*123a0*/  SHFL.BFLY PT, R8, R21, 0x2, 0x1f ;  /* 0x0c401f0015087f89 */ /* 0x000e6800000e0000 */
[----:B------:R-:W-:Y:S01]  /*123b0*/  MUFU.EX2 R76, R76 ;  /* 0x0000004c004c7308 */ /* 0x000fe20000000800 */
[----:B0-----:R-:W-:-:S07]  /*123c0*/  FFMA.FTZ R60, R69, R3, -R29 ;  /* 0x00000003453c7223 */ /* 0x001fce000001081d */
[----:B------:R-:W-:Y:S01]  /*123d0*/  MUFU.EX2 R60, R60 ;  /* 0x0000003c003c7308 */ /* 0x000fe20000000800 */
[----:B-1----:R-:W-:-:S05]  /*123e0*/  FMNMX.FTZ R8, R21, R8, !PT ;  /* 0x0000000815087209 */ /* 0x002fca0007810000 */
[----:B------:R-:W0:Y:S02]  /*123f0*/  SHFL.BFLY PT, R21, R8, 0x1, 0x1f ;  /* 0x0c201f0008157f89 */ /* 0x000e2400000e0000 */
[----:B0-----:R-:W-:Y:S01]  /*12400*/  FMNMX.FTZ R8, R8, R21, !PT ;  /* 0x0000001508087209 */ /* 0x001fe20007810000 */
[----:B------:R-:W-:-:S03]  /*12410*/  IMAD.MOV.U32 R21, RZ, RZ, 0x40000040 ;  /* 0x40000040ff157424 */ /* 0x000fc600078e00ff */
[C---:B------:R-:W-:Y:S01]  /*12420*/  FSETP.NEU.FTZ.AND P4, PT, R8.reuse, -INF , PT ;  /* 0xff8000000800780b */ /* 0x040fe20003f9d000 */
[----:B------:R-:W-:Y:S01]  /*12430*/  FMUL.FTZ R61, R8, R3 ;  /* 0x00000003083d7220 */ /* 0x000fe20000410000 */
[----:B------:R-:W-:Y:S01]  /*12440*/  R2UR UR7, R21 ;  /* 0x00000000150772ca */ /* 0x000fe200000e0000 */
[----:B------:R-:W-:-:S03]  /*12450*/  IMAD.MOV.U32 R21, RZ, RZ, 0x40000040 ;  /* 0x40000040ff157424 */ /* 0x000fc600078e00ff */
[----:B------:R-:W-:-:S05]  /*12460*/  FSEL R29, R61, RZ, P4 ;  /* 0x000000ff3d1d7208 */ /* 0x000fca0002000000 */
[-CC-:B------:R-:W-:Y:S01]  /*12470*/  FFMA.FTZ R175, R46, R3.reuse, -R29.reuse ;  /* 0x000000032eaf7223 */ /* 0x180fe2000001081d */
[----:B------:R-:W-:Y:S01]  /*12480*/  FSEL R46, R7, RZ, P3 ;  /* 0x000000ff072e7208 */ /* 0x000fe20001800000 */
[-CC-:B------:R-:W-:Y:S01]  /*12490*/  FFMA.FTZ R26, R26, R3.reuse, -R29.reuse ;  /* 0x000000031a1a7223 */ /* 0x180fe2000001081d */
[-C--:B------:R-:W-:Y:S01]  /*124a0*/  FFMA.FTZ R181, R154, R3.reuse, -R29 ;  /* 0x000000039ab57223 */ /* 0x080fe2000001081d */
[----:B------:R-:W-:Y:S01]  /*124b0*/  HGMMA.64x128x16.F32.BF16 R88, R160, gdesc[UR4].tnspB, R88, gsb0 ;  /* 0x41e00004a0587df0 */ /* 0x000fe20008001858 */
[----:B------:R-:W-:Y:S01]  /*124c0*/  R2UR UR6, R20 ;  /* 0x00000000140672ca */ /* 0x000fe200000e0000 */
[----:B------:R-:W-:Y:S01]  /*124d0*/  FADD.FTZ R46, -R46, R11 ;  /* 0x0000000b2e2e7221 */ /* 0x000fe20000010100 */
[----:B------:R-:W-:Y:S01]  /*124e0*/  R2UR UR7, R21 ;  /* 0x00000000150772ca */ /* 0x000fe200000e0000 */
[----:B------:R-:W-:Y:S01]  /*124f0*/  MUFU.EX2 R26, R26 ;  /* 0x0000001a001a7308 */ /* 0x000fe20000000800 */
[----:B------:R-:W-:Y:S01]  /*12500*/  FSEL R11, R8, RZ, P4 ;  /* 0x000000ff080b7208 */ /* 0x000fe20002000000 */
[-C--:B------:R-:W-:Y:S01]  /*12510*/  FMUL.FTZ R6, R46, R3.reuse ;  /* 0x000000032e067220 */ /* 0x080fe20000410000 */
[-CC-:B------:R-:W-:Y:S01]  /*12520*/  FFMA.FTZ R183, R30, R3.reuse, -R29.reuse ;  /* 0x000000031eb77223 */ /* 0x180fe2000001081d */
[-CC-:B------:R-:W-:Y:S01]  /*12530*/  FFMA.FTZ R84, R156, R3.reuse, -R29.reuse ;  /* 0x000000039c547223 */ /* 0x180fe2000001081d */
[-CC-:B------:R-:W-:Y:S01]  /*12540*/  FFMA.FTZ R177, R34, R3.reuse, -R29.reuse ;  /* 0x0000000322b17223 */ /* 0x180fe2000001081d */
[----:B------:R-:W-:Y:S01]  /*12550*/  FADD.FTZ R12, -R11, R12 ;  /* 0x0000000c0b0c7221 */ /* 0x000fe20000010100 */
[----:B------:R-:W-:Y:S01]  /*12560*/  IADD3 R20, -R233, 0xb, RZ ;  /* 0x0000000be9147810 */ /* 0x000fe20007ffe1ff */
[----:B------:R-:W-:Y:S01]  /*12570*/  MUFU.EX2 R6, R6 ;  /* 0x0000000600067308 */ /* 0x000fe20000000800 */
[-C--:B------:R-:W-:Y:S01]  /*12580*/  FFMA.FTZ R30, R158, R3.reuse, -R29 ;  /* 0x000000039e1e7223 */ /* 0x080fe2000001081d */
[----:B------:R-:W-:Y:S01]  /*12590*/  FMUL.FTZ R11, R12, R3 ;  /* 0x000000030c0b7220 */ /* 0x000fe20000410000 */
[----:B------:R-:W-:-:S02]  /*125a0*/  @!P1 IMAD R12, R184, 0x8, R2 ;  /* 0x00000008b80c9824 */ /* 0x000fc400078e0202 */
[-CC-:B------:R-:W-:Y:S01]  /*125b0*/  FFMA.FTZ R179, R38, R3.reuse, -R29.reuse ;  /* 0x0000000326b37223 */ /* 0x180fe2000001081d */
[----:B------:R-:W-:Y:S02]  /*125c0*/  @!P1 IMAD R46, R14, 0x8, R2 ;  /* 0x000000080e2e9824 */ /* 0x000fe400078e0202 */
[-CC-:B------:R-:W-:Y:S01]  /*125d0*/  FFMA.FTZ R80, R174, R3.reuse, -R29.reuse ;  /* 0x00000003ae507223 */ /* 0x180fe2000001081d */
[----:B------:R-:W-:Y:S01]  /*125e0*/  @!P1 VIADD R12, R12, 0x28840 ;  /* 0x000288400c0c9836 */ /* 0x000fe20000000000 */
[----:B------:R-:W0:Y:S01]  /*125f0*/  MUFU.EX2 R11, R11 ;  /* 0x0000000b000b7308 */ /* 0x000e220000000800 */
[-CC-:B------:R-:W-:Y:S01]  /*12600*/  FFMA.FTZ R173, R42, R3.reuse, -R29.reuse ;  /* 0x000000032aad7223 */ /* 0x180fe2000001081d */
[-CC-:B------:R-:W-:Y:S01]  /*12610*/  FFMA.FTZ R42, R51, R3.reuse, -R29.reuse ;  /* 0x00000003332a7223 */ /* 0x180fe2000001081d */
[----:B------:R-:W-:Y:S01]  /*12620*/  FFMA.FTZ R34, R36, R3, -R29 ;  /* 0x0000000324227223 */ /* 0x000fe2000001081d */
[----:B------:R-:W-:Y:S01]  /*12630*/  @!P1 PRMT R21, RZ, 0x654, R12 ;  /* 0x00000654ff159816 */ /* 0x000fe2000000000c */
[----:B------:R-:W-:-:S02]  /*12640*/  @!P1 VIADD R46, R46, 0x28860 ;  /* 0x000288602e2e9836 */ /* 0x000fc40000000000 */
[-CC-:B------:R-:W-:Y:S01]  /*12650*/  FFMA.FTZ R36, R168, R3.reuse, -R29.reuse ;  /* 0x00000003a8247223 */ /* 0x180fe2000001081d */
[-CC-:B------:R-:W-:Y:S01]  /*12660*/  FFMA.FTZ R169, R50, R3.reuse, -R29.reuse ;  /* 0x0000000332a97223 */ /* 0x180fe2000001081d */
[----:B------:R-:W1:Y:S01]  /*12670*/  MUFU.EX2 R181, R181 ;  /* 0x000000b500b57308 */ /* 0x000e620000000800 */
[-CC-:B------:R-:W-:Y:S01]  /*12680*/  FFMA.FTZ R171, R54, R3.reuse, -R29.reuse ;  /* 0x0000000336ab7223 */ /* 0x180fe2000001081d */
[----:B------:R-:W-:Y:S01]  /*12690*/  @!P1 PRMT R46, RZ, 0x654, R46 ;  /* 0x00000654ff2e9816 */ /* 0x000fe2000000002e */
[-CC-:B------:R-:W-:Y:S01]  /*126a0*/  FFMA.FTZ R38, R55, R3.reuse, -R29.reuse ;  /* 0x0000000337267223 */ /* 0x180fe2000001081d */
[-CC-:B------:R-:W-:Y:S01]  /*126b0*/  FFMA.FTZ R153, R58, R3.reuse, -R29.reuse ;  /* 0x000000033a997223 */ /* 0x180fe2000001081d */
[-CC-:B------:R-:W-:Y:S01]  /*126c0*/  FFMA.FTZ R59, R59, R3.reuse, -R29.reuse ;  /* 0x000000033b3b7223 */ /* 0x180fe2000001081d */
[-CC-:B------:R-:W-:Y:S01]  /*126d0*/  FFMA.FTZ R155, R62, R3.reuse, -R29.reuse ;  /* 0x000000033e9b7223 */ /* 0x180fe2000001081d */
[-CC-:B------:R-:W-:Y:S01]  /*126e0*/  FFMA.FTZ R157, R66, R3.reuse, -R29.reuse ;  /* 0x00000003429d7223 */ /* 0x180fe2000001081d */
[----:B------:R-:W2:Y:S01]  /*126f0*/  MUFU.EX2 R183, R183 ;  /* 0x000000b700b77308 */ /* 0x000ea20000000800 */
[----:B0-----:R-:W-:Y:S01]  /*12700*/  FFMA.FTZ R0, R11, R0, R26 ;  /* 0x000000000b007223 */ /* 0x001fe2000001001a */
[-CC-:B------:R-:W-:Y:S01]  /*12710*/  FFMA.FTZ R159, R70, R3.reuse, -R29.reuse ;  /* 0x00000003469f7223 */ /* 0x180fe2000001081d */
[-CC-:B------:R-:W-:Y:S01]  /*12720*/  FFMA.FTZ R78, R78, R3.reuse, -R29.reuse ;  /* 0x000000034e4e7223 */ /* 0x180fe2000001081d */
[-CC-:B------:R-:W-:Y:S01]  /*12730*/  FFMA.FTZ R82, R82, R3.reuse, -R29.reuse ;  /* 0x0000000352527223 */ /* 0x180fe2000001081d */
[--C-:B------:R-:W-:Y:S01]  /*12740*/  FFMA.FTZ R83, R83, R3, -R29.reuse ;  /* 0x0000000353537223 */ /* 0x100fe2000001081d */
[----:B------:R-:W-:Y:S01]  /*12750*/  F2FP.BF16.F32.PACK_AB R154, R52, R15 ;  /* 0x0000000f349a723e */ /* 0x000fe200000010ff */
[-CC-:B------:R-:W-:Y:S01]  /*12760*/  FFMA.FTZ R86, R86, R3.reuse, -R29.reuse ;  /* 0x0000000356567223 */ /* 0x180fe2000001081d */
[----:B------:R-:W0:Y:S01]  /*12770*/  MUFU.EX2 R84, R84 ;  /* 0x0000005400547308 */ /* 0x000e220000000800 */
[C---:B-1----:R-:W-:Y:S01]  /*12780*/  FADD.FTZ R14, R181.reuse, R0 ;  /* 0x00000000b50e7221 */ /* 0x042fe20000010000 */
[----:B------:R-:W-:Y:S01]  /*12790*/  FFMA.FTZ R0, R178, R3, -R29 ;  /* 0x00000003b2007223 */ /* 0x000fe2000001081d */
[----:B------:R-:W-:-:S02]  /*127a0*/  F2FP.BF16.F32.PACK_AB R181, R181, R26 ;  /* 0x0000001ab5b5723e */ /* 0x000fc400000010ff */
[C---:B------:R-:W-:Y:S01]  /*127b0*/  ISETP.GT.AND P3, PT, R10.reuse, R13, PT ;  /* 0x0000000d0a00720c */ /* 0x040fe20003f64270 */
[----:B------:R-:W-:Y:S01]  /*127c0*/  VIADD R10, R10, 0xffffffff ;  /* 0xffffffff0a0a7836 */ /* 0x000fe20000000000 */
[----:B------:R-:W-:Y:S01]  /*127d0*/  F2FP.BF16.F32.PACK_AB R178, R32, R31 ;  /* 0x0000001f20b2723e */ /* 0x000fe200000010ff */
[----:B------:R-:W1:Y:S01]  /*127e0*/  MUFU.EX2 R177, R177 ;  /* 0x000000b100b17308 */ /* 0x000e620000000800 */
[----:B--2---:R-:W-:Y:S01]  /*127f0*/  FADD.FTZ R51, R183, R14 ;  /* 0x0000000eb7337221 */ /* 0x004fe20000010000 */
[----:B------:R-:W-:Y:S02]  /*12800*/  F2FP.BF16.F32.PACK_AB R174, R40, R35 ;  /* 0x0000002328ae723e */ /* 0x000fe400000010ff */
[----:B------:R-:W-:Y:S02]  /*12810*/  F2FP.BF16.F32.PACK_AB R168, R44, R37 ;  /* 0x000000252ca8723e */ /* 0x000fe400000010ff */
[----:B------:R-:W-:Y:S02]  /*12820*/  F2FP.BF16.F32.PACK_AB R156, R56, R43 ;  /* 0x0000002b389c723e */ /* 0x000fe400000010ff */
[----:B------:R-:W2:Y:S01]  /*12830*/  MUFU.EX2 R30, R30 ;  /* 0x0000001e001e7308 */ /* 0x000ea20000000800 */
[C---:B0-----:R-:W-:Y:S01]  /*12840*/  FADD.FTZ R14, R84.reuse, R51 ;  /* 0x00000033540e7221 */ /* 0x041fe20000010000 */
[----:B------:R-:W-:-:S02]  /*12850*/  F2FP.BF16.F32.PACK_AB R183, R84, R183 ;  /* 0x000000b754b7723e */ /* 0x000fc400000010ff */
[----:B------:R-:W-:-:S04]  /*12860*/  F2FP.BF16.F32.PACK_AB R158, R60, R45 ;  /* 0x0000002d3c9e723e */ /* 0x000fc800000010ff */
        /* <DEDUP_REMOVED lines=9> */
[----:B------:R-:W5:Y:S08]  /*12900*/  MUFU.EX2 R42, R42 ;  /* 0x0000002a002a7308 */ /* 0x000f700000000800 */
[----:B------:R-:W5:Y:S08]  /*12910*/  MUFU.EX2 R171, R171 ;  /* 0x000000ab00ab7308 */ /* 0x000f700000000800 */
[----:B------:R-:W5:Y:S01]  /*12920*/  MUFU.EX2 R38, R38 ;  /* 0x0000002600267308 */ /* 0x000f620000000800 */
[----:B------:R-:W-:-:S02]  /*12930*/  WARPGROUP.DEPBAR.LE gsb0, 0x0 ;  /* 0x00008000000079c5 */ /* 0x000fc40000010000 */
[----:B------:R-:W-:Y:S01]  /*12940*/  WARPGROUP.ARRIVE ;  /* 0x00000000000079c5 */ /* 0x000fe20000000000 */
[----:B------:R-:W-:Y:S01]  /*12950*/  FFMA.FTZ R161, R74, R3, -R29 ;  /* 0x000000034aa17223 */ /* 0x000fe2000001081d */
[----:B------:R-:W-:-:S03]  /*12960*/  F2FP.BF16.F32.PACK_AB R160, R64, R47 ;  /* 0x0000002f40a0723e */ /* 0x000fc600000010ff */
[----:B------:R-:W5:Y:S01]  /*12970*/  MUFU.EX2 R153, R153 ;  /* 0x0000009900997308 */ /* 0x000f620000000800 */
[----:B------:R-:W-:Y:S01]  /*12980*/  F2FP.BF16.F32.PACK_AB R162, R68, R49 ;  /* 0x0000003144a2723e */ /* 0x000fe200000010ff */
[----:B------:R-:W-:Y:S06]  /*12990*/  HGMMA.64x128x16.F32.BF16 R88, R164, gdesc[UR4].tnspB, R88, gsb0 ;  /* 0x41e00004a4587df0 */ /* 0x000fec0008001858 */
        /* <DEDUP_REMOVED lines=13> */
[-C--:B------:R-:W-:Y:S01]  /*12a70*/  FMUL.FTZ R90, R90, R11.reuse ;  /* 0x0000000b5a5a7220 */ /* 0x080fe20000410000 */
[----:B0-----:R-:W-:Y:S01]  /*12a80*/  FADD.FTZ R20, R30, R51 ;  /* 0x000000331e147221 */ /* 0x001fe20000010000 */
[-C--:B------:R-:W-:Y:S01]  /*12a90*/  FMUL.FTZ R91, R91, R11.reuse ;  /* 0x0000000b5b5b7220 */ /* 0x080fe20000410000 */
[-C--:B------:R-:W-:Y:S01]  /*12aa0*/  FMUL.FTZ R94, R94, R11.reuse ;  /* 0x0000000b5e5e7220 */ /* 0x080fe20000410000 */
[----:B------:R-:W-:Y:S01]  /*12ab0*/  FMUL.FTZ R95, R95, R11 ;  /* 0x0000000b5f5f7220 */ /* 0x000fe20000410000 */
[----:B------:R-:W-:Y:S01]  /*12ac0*/  FADD.FTZ R51, R179, R20 ;  /* 0x00000014b3337221 */ /* 0x000fe20000010000 */
[----:B------:R-:W-:Y:S01]  /*12ad0*/  FFMA.FTZ R20, R75, R3, -R29 ;  /* 0x000000034b147223 */ /* 0x000fe2000001081d */
[----:B-1----:R-:W-:Y:S01]  /*12ae0*/  FFMA.FTZ R21, R6, R4, R25 ;  /* 0x0000000406157223 */ /* 0x002fe20000010019 */
[----:B------:R0:W-:Y:S01]  /*12af0*/  @!P1 SYNCS.ARRIVE.TRANS64.RED.A1T0 RZ, [R46+URZ], RZ ;  /* 0x000000ff2eff99a7 */ /* 0x0001e2000810043f */
[-C--:B------:R-:W-:Y:S01]  /*12b00*/  FMUL.FTZ R98, R98, R11.reuse ;  /* 0x0000000b62627220 */ /* 0x080fe20000410000 */
[-C--:B------:R-:W-:Y:S01]  /*12b10*/  FMUL.FTZ R99, R99, R11.reuse ;  /* 0x0000000b63637220 */ /* 0x080fe20000410000 */
[----:B------:R-:W-:Y:S01]  /*12b20*/  FADD.FTZ R4, R24, R21 ;  /* 0x0000001518047221 */ /* 0x000fe20000010000 */
[----:B------:R-:W-:Y:S01]  /*12b30*/  MUFU.EX2 R20, R20 ;  /* 0x0000001400147308 */ /* 0x000fe20000000800 */
[-C--:B------:R-:W-:Y:S01]  /*12b40*/  FMUL.FTZ R102, R102, R11.reuse ;  /* 0x0000000b66667220 */ /* 0x080fe20000410000 */
[-C--:B------:R-:W-:Y:S01]  /*12b50*/  FMUL.FTZ R103, R103, R11.reuse ;  /* 0x0000000b67677220 */ /* 0x080fe20000410000 */
[----:B------:R-:W-:Y:S01]  /*12b60*/  FADD.FTZ R21, R9, R4 ;  /* 0x0000000409157221 */ /* 0x000fe20000010000 */
[----:B0-----:R-:W-:Y:S01]  /*12b70*/  FADD.FTZ R46, R80, R51 ;  /* 0x00000033502e7221 */ /* 0x001fe20000010000 */
[-C--:B------:R-:W-:Y:S01]  /*12b80*/  FMUL.FTZ R106, R106, R11.reuse ;  /* 0x0000000b6a6a7220 */ /* 0x080fe20000410000 */
[-C--:B------:R-:W-:Y:S01]  /*12b90*/  FMUL.FTZ R107, R107, R11.reuse ;  /* 0x0000000b6b6b7220 */ /* 0x080fe20000410000 */
[----:B------:R-:W-:Y:S01]  /*12ba0*/  FADD.FTZ R4, R28, R21 ;  /* 0x000000151c047221 */ /* 0x000fe20000010000 */
[----:B--2---:R-:W-:Y:S01]  /*12bb0*/  FADD.FTZ R51, R173, R46 ;  /* 0x0000002ead337221 */ /* 0x004fe20000010000 */
[-C--:B------:R-:W-:Y:S01]  /*12bc0*/  FMUL.FTZ R110, R110, R11.reuse ;  /* 0x0000000b6e6e7220 */ /* 0x080fe20000410000 */
[----:B------:R-:W-:Y:S01]  /*12bd0*/  FMUL.FTZ R111, R111, R11 ;  /* 0x0000000b6f6f7220 */ /* 0x000fe20000410000 */
[----:B------:R-:W-:Y:S01]  /*12be0*/  FADD.FTZ R21, R27, R4 ;  /* 0x000000041b157221 */ /* 0x000fe20000010000 */
[----:B---3--:R-:W-:Y:S01]  /*12bf0*/  FADD.FTZ R46, R34, R51 ;  /* 0x00000033222e7221 */ /* 0x008fe20000010000 */
[----:B------:R-:W-:Y:S01]  /*12c00*/  FFMA.FTZ R4, R67, R3, -R29 ;  /* 0x0000000343047223 */ /* 0x000fe2000001081d */
[-C--:B------:R-:W-:Y:S01]  /*12c10*/  FMUL.FTZ R114, R114, R11.reuse ;  /* 0x0000000b72727220 */ /* 0x080fe20000410000 */
[----:B------:R-:W-:Y:S01]  /*12c20*/  FADD.FTZ R14, R176, R21 ;  /* 0x00000015b00e7221 */ /* 0x000fe20000010000 */
[----:B----4-:R-:W-:Y:S01]  /*12c30*/  FADD.FTZ R55, R175, R46 ;  /* 0x0000002eaf377221 */ /* 0x010fe20000010000 */
[-C--:B------:R-:W-:Y:S01]  /*12c40*/  FMUL.FTZ R115, R115, R11.reuse ;  /* 0x0000000b73737220 */ /* 0x080fe20000410000 */
[----:B------:R-:W-:Y:S01]  /*12c50*/  FMUL.FTZ R118, R118, R11 ;  /* 0x0000000b76767220 */ /* 0x000fe20000410000 */
[----:B------:R-:W-:Y:S01]  /*12c60*/  FADD.FTZ R21, R31, R14 ;  /* 0x0000000e1f157221 */ /* 0x000fe20000010000 */
[----:B------:R-:W-:Y:S01]  /*12c70*/  FFMA.FTZ R14, R180, R3, -R29 ;  /* 0x00000003b40e7223 */ /* 0x000fe2000001081d */
[----:B------:R-:W-:Y:S01]  /*12c80*/  F2FP.BF16.F32.PACK_AB R180, R24, R25 ;  /* 0x0000001918b4723e */ /* 0x000fe200000010ff */
[----:B------:R-:W0:Y:S01]  /*12c90*/  MUFU.EX2 R4, R4 ;  /* 0x0000000400047308 */ /* 0x000e220000000800 */
[----:B------:R-:W-:Y:S01]  /*12ca0*/  FADD.FTZ R21, R32, R21 ;  /* 0x0000001520157221 */ /* 0x000fe20000010000 */
[-C--:B------:R-:W-:Y:S01]  /*12cb0*/  FMUL.FTZ R119, R119, R11.reuse ;  /* 0x0000000b77777220 */ /* 0x080fe20000410000 */
[-C--:B------:R-:W-:Y:S01]  /*12cc0*/  FMUL.FTZ R122, R122, R11.reuse ;  /* 0x0000000b7a7a7220 */ /* 0x080fe20000410000 */
[----:B------:R-:W-:Y:S01]  /*12cd0*/  FMUL.FTZ R123, R123, R11 ;  /* 0x0000000b7b7b7220 */ /* 0x000fe20000410000 */
[----:B------:R-:W-:Y:S01]  /*12ce0*/  FADD.FTZ R50, R172, R21 ;  /* 0x00000015ac327221 */ /* 0x000fe20000010000 */
[--C-:B------:R-:W-:Y:S01]  /*12cf0*/  FFMA.FTZ R21, R182, R3, -R29.reuse ;  /* 0x00000003b6157223 */ /* 0x100fe2000001081d */
[----:B------:R-:W-:Y:S01]  /*12d00*/  F2FP.BF16.F32.PACK_AB R182, R28, R9 ;  /* 0x000000091cb6723e */ /* 0x000fe200000010ff */
[----:B------:R-:W1:Y:S01]  /*12d10*/  MUFU.EX2 R14, R14 ;  /* 0x0000000e000e7308 */ /* 0x000e620000000800 */
[----:B------:R-:W-:Y:S01]  /*12d20*/  FADD.FTZ R50, R33, R50 ;  /* 0x0000003221327221 */ /* 0x000fe20000010000 */
[----:B------:R-:W-:Y:S01]  /*12d30*/  FFMA.FTZ R29, R232, R3, -R29 ;  /* 0x00000003e81d7223 */ /* 0x000fe2000001081d */
[-C--:B------:R-:W-:Y:S01]  /*12d40*/  FMUL.FTZ R126, R126, R11.reuse ;  /* 0x0000000b7e7e7220 */ /* 0x080fe20000410000 */
[-C--:B------:R-:W-:Y:S01]  /*12d50*/  FMUL.FTZ R127, R127, R11.reuse ;  /* 0x0000000b7f7f7220 */ /* 0x080fe20000410000 */
[----:B------:R-:W-:Y:S01]  /*12d60*/  FADD.FTZ R51, R35, R50 ;  /* 0x0000003223337221 */ /* 0x000fe20000010000 */
[----:B-----5:R-:W-:Y:S01]  /*12d70*/  FADD.FTZ R50, R36, R55 ;  /* 0x0000003724327221 */ /* 0x020fe20000010000 */
[-C--:B------:R-:W-:Y:S01]  /*12d80*/  FMUL.FTZ R130, R130, R11.reuse ;  /* 0x0000000b82827220 */ /* 0x080fe20000410000 */
[----:B------:R2:W3:Y:S01]  /*12d90*/  MUFU.EX2 R163, R21 ;  /* 0x0000001500a37308 */ /* 0x0004e20000000800 */
        /* <DEDUP_REMOVED lines=23> */
[----:B------:R-:W-:Y:S01]  /*12f10*/  FMUL.FTZ R150, R150, R11 ;  /* 0x0000000b96967220 */ /* 0x000fe20000410000 */
[----:B------:R-:W-:Y:S01]  /*12f20*/  FADD.FTZ R24, R48, R9 ;  /* 0x0000000930187221 */ /* 0x000fe20000010000 */
[----:B------:R-:W-:Y:S01]  /*12f30*/  FADD.FTZ R25, R155, R26 ;  /* 0x0000001a9b197221 */ /* 0x000fe20000010000 */
[C---:B------:R-:W-:Y:S01]  /*12f40*/  F2FP.BF16.F32.PACK_AB R155, R0.reuse, R155 ;  /* 0x0000009b009b723e */ /* 0x040fe200000010ff */
[----:B------:R-:W-:Y:S01]  /*12f50*/  FMUL.FTZ R151, R151, R11 ;  /* 0x0000000b97977220 */ /* 0x000fe20000410000 */
[----:B------:R-:W-:Y:S01]  /*12f60*/  FADD.FTZ R9, R15, R24 ;  /* 0x000000180f097221 */ /* 0x000fe20000010000 */
[----:B------:R-:W-:Y:S01]  /*12f70*/  FADD.FTZ R26, R0, R25 ;  /* 0x00000019001a7221 */ /* 0x000fe20000010000 */
[----:B------:R-:W-:Y:S01]  /*12f80*/  F2FP.BF16.F32.PACK_AB R176, R176, R27 ;  /* 0x0000001bb0b0723e */ /* 0x000fe200000010ff */
[-C--:B------:R-:W-:Y:S01]  /*12f90*/  FMUL.FTZ R88, R88, R6.reuse ;  /* 0x0000000658587220 */ /* 0x080fe20000410000 */
[----:B------:R-:W-:Y:S01]  /*12fa0*/  FADD.FTZ R24, R52, R9 ;  /* 0x0000000934187221 */ /* 0x000fe20000010000 */
[----:B------:R-:W-:Y:S01]  /*12fb0*/  FADD.FTZ R25, R157, R26 ;  /* 0x0000001a9d197221 */ /* 0x000fe20000010000 */
[C---:B0-----:R-:W-:Y:S01]  /*12fc0*/  F2FP.BF16.F32.PACK_AB R157, R4.reuse, R157 ;  /* 0x0000009d049d723e */ /* 0x041fe200000010ff */
[-C--:B------:R-:W-:Y:S01]  /*12fd0*/  FMUL.FTZ R89, R89, R6.reuse ;  /* 0x0000000659597220 */ /* 0x080fe20000410000 */
[----:B------:R-:W-:Y:S01]  /*12fe0*/  FADD.FTZ R9, R43, R24 ;  /* 0x000000182b097221 */ /* 0x000fe20000010000 */
[----:B------:R-:W-:Y:S01]  /*12ff0*/  FADD.FTZ R26, R4, R25 ;  /* 0x00000019041a7221 */ /* 0x000fe20000010000 */
[----:B------:R-:W-:Y:S01]  /*13000*/  F2FP.BF16.F32.PACK_AB R179, R80, R179 ;  /* 0x000000b350b3723e */ /* 0x000fe200000010ff */
[-C--:B------:R-:W-:Y:S01]  /*13010*/  FMUL.FTZ R92, R92, R6.reuse ;  /* 0x000000065c5c7220 */ /* 0x080fe20000410000 */
[----:B------:R-:W-:Y:S01]  /*13020*/  FADD.FTZ R24, R56, R9 ;  /* 0x0000000938187221 */ /* 0x000fe20000010000 */
[----:B--2---:R-:W-:Y:S01]  /*13030*/  FADD.FTZ R21, R159, R26 ;  /* 0x0000001a9f157221 */ /* 0x004fe20000010000 */
[C---:B-1----:R-:W-:Y:S01]  /*13040*/  F2FP.BF16.F32.PACK_AB R159, R14.reuse, R159 ;  /* 0x0000009f0e9f723e */ /* 0x042fe200000010ff */
        /* <DEDUP_REMOVED lines=18> */
[----:B---3--:R-:W-:Y:S01]  /*13170*/  FADD.FTZ R15, R163, R15 ;  /* 0x0000000fa30f7221 */ /* 0x008fe20000010000 */
        /* <DEDUP_REMOVED lines=15> */
[----:B----4-:R-:W-:Y:S01]  /*13270*/  FADD.FTZ R0, R29, R15 ;  /* 0x0000000f1d007221 */ /* 0x010fe20000010000 */
[----:B------:R-:W-:Y:S01]  /*13280*/  F2FP.BF16.F32.PACK_AB R164, R72, R53 ;  /* 0x0000003548a4723e */ /* 0x000fe200000010ff */
[----:B------:R-:W-:Y:S01]  /*13290*/  FMUL.FTZ R112, R112, R6 ;  /* 0x0000000670707220 */ /* 0x000fe20000410000 */
[----:B------:R-:W-:Y:S01]  /*132a0*/  F2FP.BF16.F32.PACK_AB R165, R83, R82 ;  /* 0x0000005253a5723e */ /* 0x000fe200000010ff */
[C---:B------:R-:W-:Y:S01]  /*132b0*/  FADD.FTZ R4, R76.reuse, R9 ;  /* 0x000000094c047221 */ /* 0x040fe20000010000 */
        /* <DEDUP_REMOVED lines=23> */
[----:B------:R-:W-:Y:S02]  /*13430*/  IMAD.MOV.U32 R12, RZ, RZ, R8 ;  /* 0x000000ffff0c7224 */ /* 0x000fe400078e0008 */
[----:B------:R-:W-:Y:S01]  /*13440*/  IMAD.MOV.U32 R11, RZ, RZ, R7 ;  /* 0x000000ffff0b7224 */ /* 0x000fe200078e0007 */
[----:B------:R-:W-:Y:S06]  /*13450*/  @P3 BRA `(.L_x_9571) ;  /* 0xffffffd400403947 */ /* 0x000fec000383ffff */
.L_x_9561:
[----:B------:R-:W-:-:S13]  /*13460*/  ISETP.GE.AND P2, PT, R10, RZ, PT ;  /* 0x000000ff0a00720c */ /* 0x000fda0003f46270 */
[----:B------:R-:W-:Y:S05]  /*13470*/  @!P2 BRA `(.L_x_9572) ;  /* 0x000000200084a947 */ /* 0x000fea0003800000 */
[----:B------:R-:W-:Y:S02]  /*13480*/  IMAD.MOV.U32 R11, RZ, RZ, R8 ;  /* 0x000000ffff0b7224 */ /* 0x000fe400078e0008 */
[----:B------:R-:W-:Y:S02]  /*13490*/  IMAD.MOV.U32 R13, RZ, RZ, R7 ;  /* 0x000000ffff0d7224 */ /* 0x000fe400078e0007 */
[----:B------:R-:W-:Y:S02]  /*134a0*/  IMAD.MOV.U32 R14, RZ, RZ, R186 ;  /* 0x000000ffff0e7224 */ /* 0x000fe400078e00ba */
[----:B------:R-:W-:-:S07]  /*134b0*/  IMAD.MOV.U32 R12, RZ, RZ, R184 ;  /* 0x000000ffff0c7224 */ /* 0x000fce00078e00b8 */
.L_x_9582:
        /* <DEDUP_REMOVED lines=10> */
.L_x_9574:
[----:B------:R-:W-:Y:S01]  /*13560*/  IMAD R3, R184, 0x8, R2 ;  /* 0x00000008b8037824 */ /* 0x000fe200078e0202 */
[----:B------:R-:W-:-:S04]  /*13570*/  SHF.L.U32 R6, R186, 0x1f, RZ ;  /* 0x0000001fba067819 */ /* 0x000fc800000006ff */
[----:B------:R0:W1:Y:S01]  /*13580*/  SYNCS.PHASECHK.TRANS64.TRYWAIT P3, [R3+URZ+0x28830], R6 ;  /* 0x02883006030075a7 */ /* 0x000062000806017f */
[----:B------:R-:W-:Y:S05]  /*13590*/  @!P0 BRA `(.L_x_9575) ;  /* 0x0000000000048947 */ /* 0x000fea0003800000 */
[----:B------:R-:W-:Y:S01]  /*135a0*/  BPT.TRAP 0x1 ;  /* 0x000000040000795c */ /* 0x000fe20000300000 */
.L_x_9575:
[----:B------:R-:W-:Y:S04]  /*135b0*/  BSSY B0, `(.L_x_9573) ;  /* 0x0000004000007945 */ /* 0x000fe80003800000 */
[----:B-1----:R-:W-:Y:S05]  /*135c0*/  @P3 BRA `(.L_x_9576) ;  /* 0x0000000000083947 */ /* 0x002fea0003800000 */
[----:B------:R-:W1:Y:S02]  /*135d0*/  SYNCS.PHASECHK.TRANS64.TRYWAIT P3, [R3+URZ+0x28830], R6 ;  /* 0x02883006030075a7 */ /* 0x000e64000806017f */
[----:B-1----:R-:W-:Y:S05]  /*135e0*/  @!P3 BRA `(.L_x_9577) ;  /* 0x000000d80054b947 */ /* 0x002fea0003800000 */
.L_x_9576:
[----:B------:R-:W-:Y:S05]  /*135f0*/  BSYNC B0 ;  /* 0x0000000000007941 */ /* 0x000fea0003800000 */
.L_x_9573:
        /* <DEDUP_REMOVED lines=64> */
.L_x_9579:
[----:B------:R-:W-:Y:S01]  /*13a00*/  SHF.L.U32 R3, R14, 0x1f, RZ ;  /* 0x0000001f0e037819 */ /* 0x000fe200000006ff */
[----:B------:R-:W-:-:S04]  /*13a10*/  IMAD R6, R12, 0x8, R2 ;  /* 0x000000080c067824 */ /* 0x000fc800078e0202 */
[----:B------:R0:W1:Y:S01]  /*13a20*/  SYNCS.PHASECHK.TRANS64.TRYWAIT P2, [R6+URZ+0x28850], R3 ;  /* 0x02885003060075a7 */ /* 0x000062000804017f */
[----:B------:R-:W-:Y:S05]  /*13a30*/  @!P0 BRA `(.L_x_9580) ;  /* 0x0000000000048947 */ /* 0x000fea0003800000 */
[----:B------:R-:W-:Y:S01]  /*13a40*/  BPT.TRAP 0x1 ;  /* 0x000000040000795c */ /* 0x000fe20000300000 */
.L_x_9580:
[----:B-1----:R-:W-:Y:S05]  /*13a50*/  @P2 BRA `(.L_x_9578) ;  /* 0x0000000000082947 */ /* 0x002fea0003800000 */
[----:B------:R-:W1:Y:S02]  /*13a60*/  SYNCS.PHASECHK.TRANS64.TRYWAIT P2, [R6+URZ+0x28850], R3 ;  /* 0x02885003060075a7 */ /* 0x000e64000804017f */
[----:B-1----:R-:W-:Y:S05]  /*13a70*/  @!P2 BRA `(.L_x_9581) ;  /* 0x000000d40044a947 */ /* 0x002fea0003800000 */
.L_x_9578:
        /* <DEDUP_REMOVED lines=8> */
[----:B------:R-:W-:Y:S02]  /*13b00*/  R2UR UR7, R7 ;  /* 0x00000000070772ca */ /* 0x000fe400000e0000 */
[----:B------:R-:W-:Y:S02]  /*13b10*/  LOP3.LUT R3, R3, 0x4000000, RZ, 0xfc, !PT ;  /* 0x0400000003037812 */ /* 0x000fe400078efcff */
[C---:B------:R-:W-:Y:S01]  /*13b20*/  ISETP.GT.AND P2, PT, R10.reuse, RZ, PT ;  /* 0x000000ff0a00720c */ /* 0x040fe20003f44270 */
[----:B------:R-:W-:Y:S02]  /*13b30*/  VIADD R10, R10, 0xffffffff ;  /* 0xffffffff0a0a7836 */ /* 0x000fe40000000000 */
[C---:B------:R-:W-:Y:S02]  /*13b40*/  IMAD R6, R12.reuse, 0x800, R3 ;  /* 0x000008000c067824 */ /* 0x040fe400078e0203 */
[----:B------:R-:W-:-:S02]  /*13b50*/  @!P1 IMAD R12, R12, 0x8, R2 ;  /* 0x000000080c0c9824 */ /* 0x000fc400078e0202 */
[C---:B------:R-:W-:Y:S01]  /*13b60*/  VIADD R8, R6.reuse, 0x80 ;  /* 0x0000008006087836 */ /* 0x040fe20000000000 */
[----:B------:R-:W-:Y:S01]  /*13b70*/  R2UR UR6, R6 ;  /* 0x00000000060672ca */ /* 0x000fe200000e0000 */
[----:B------:R-:W-:-:S05]  /*13b80*/  @!P1 VIADD R12, R12, 0x28860 ;  /* 0x000288600c0c9836 */ /* 0x000fca0000000000 */
[----:B------:R-:W-:-:S07]  /*13b90*/  @!P1 PRMT R12, RZ, 0x654, R12 ;  /* 0x00000654ff0c9816 */ /* 0x000fce000000000c */
[----:B------:R-:W-:Y:S01]  /*13ba0*/  HGMMA.64x128x16.F32.BF16 R88, R180, gdesc[UR4].tnspB, R88, gsb0 ;  /* 0x41e00004b4587df0 */ /* 0x000fe20008001858 */
[----:B------:R-:W-:Y:S02]  /*13bb0*/  R2UR UR6, R8 ;  /* 0x00000000080672ca */ /* 0x000fe400000e0000 */
[----:B------:R-:W-:Y:S01]  /*13bc0*/  R2UR UR7, R9 ;  /* 0x00000000090772ca */ /* 0x000fe200000e0000 */
[----:B------:R-:W-:Y:S01]  /*13bd0*/  IMAD.MOV.U32 R9, RZ, RZ, 0x40000040 ;  /* 0x40000040ff097424 */ /* 0x000fe200078e00ff */
[----:B------:R-:W-:Y:S02]  /*13be0*/  FMNMX.FTZ R8, R24, R13, !PT ;  /* 0x0000000d18087209 */ /* 0x000fe40007810000 */
[----:B0-----:R-:W-:Y:S02]  /*13bf0*/  SHF.R.U32.HI R192, RZ, 0x7, R192 ;  /* 0x00000007ffc07819 */ /* 0x001fe400000116c0 */
[----:B------:R-:W-:Y:S01]  /*13c00*/  FMNMX.FTZ R3, R25, R8, !PT ;  /* 0x0000000819037209 */ /* 0x000fe20007810000 */
[----:B------:R-:W-:-:S03]  /*13c10*/  VIADD R8, R6, 0x100 ;  /* 0x0000010006087836 */ /* 0x000fc60000000000 */
[----:B------:R-:W-:-:S04]  /*13c20*/  FMNMX.FTZ R14, R28, R3, !PT ;  /* 0x000000031c0e7209 */ /* 0x000fc80007810000 */
[----:B------:R-:W-:Y:S01]  /*13c30*/  FMNMX.FTZ R3, R29, R14, !PT ;  /* 0x0000000e1d037209 */ /* 0x000fe20007810000 */
[----:B------:R-:W-:Y:S02]  /*13c40*/  WARPGROUP.DEPBAR.LE gsb0, 0x0 ;  /* 0x00008000000079c5 */ /* 0x000fe40000010000 */
[----:B------:R-:W-:-:S06]  /*13c50*/  WARPGROUP.ARRIVE ;  /* 0x00000000000079c5 */ /* 0x000fcc0000000000 */
[----:B------:R-:W-:Y:S01]  /*13c60*/  HGMMA.64x128x16.F32.BF16 R88, R176, gdesc[UR4].tnspB, R88, gsb0 ;  /* 0x41e00004b0587df0 */ /* 0x000fe20008001858 */
[----:B------:R-:W-:Y:S02]  /*13c70*/  R2UR UR6, R8 ;  /* 0x00000000080672ca */ /* 0x000fe400000e0000 */
        /* <DEDUP_REMOVED lines=36> */
[----:B------:R-:W-:-:S05]  /*13ec0*/  FMNMX.FTZ R8, R85, R8, !PT ;  /* 0x0000000855087209 */ /* 0x000fca0007810000 */
[----:B------:R-:W0:Y:S02]  /*13ed0*/  SHFL.BFLY PT, R3, R8, 0x2, 0x1f ;  /* 0x0c401f0008037f89 */ /* 0x000e2400000e0000 */
[----:B0-----:R-:W-:Y:S01]  /*13ee0*/  FMNMX.FTZ R15, R8, R3, !PT ;  /* 0x00000003080f7209 */ /* 0x001fe20007810000 */
[----:B------:R-:W-:Y:S02]  /*13ef0*/  VIADD R8, R6, 0x200 ;  /* 0x0000020006087836 */ /* 0x000fe40000000000 */
[----:B------:R-:W-:Y:S02]  /*13f00*/  IMAD.U32 R3, RZ, RZ, UR43 ;  /* 0x0000002bff037e24 */ /* 0x000fe4000f8e00ff */
[----:B------:R-:W0:Y:S02]  /*13f10*/  SHFL.BFLY PT, R14, R15, 0x1, 0x1f ;  /* 0x0c201f000f0e7f89 */ /* 0x000e2400000e0000 */
[----:B0-----:R-:W-:-:S05]  /*13f20*/  FMNMX.FTZ R7, R15, R14, !PT ;  /* 0x0000000e0f077209 */ /* 0x001fca0007810000 */
[----:B------:R-:W-:-:S04]  /*13f30*/  FADD.FTZ R14, -R7, R13 ;  /* 0x0000000d070e7221 */ /* 0x000fc80000010100 */
[-C--:B------:R-:W-:Y:S01]  /*13f40*/  FMUL.FTZ R13, R14, R3.reuse ;  /* 0x000000030e0d7220 */ /* 0x080fe20000410000 */
        /* <DEDUP_REMOVED lines=27> */
[----:B------:R-:W-:-:S02]  /*14100*/  R2UR UR6, R8 ;  /* 0x00000000080672ca */ /* 0x000fc400000e0000 */
[----:B------:R-:W-:Y:S02]  /*14110*/  R2UR UR7, R9 ;  /* 0x00000000090772ca */ /* 0x000fe400000e0000 */
        /* <DEDUP_REMOVED lines=32> */
[----:B------:R-:W-:-:S06]  /*14320*/  FFMA.FTZ R20, R72, R3, -R14 ;  /* 0x0000000348147223 */ /* 0x000fcc000001080e */
[----:B------:R-:W-:Y:S01]  /*14330*/  MUFU.EX2 R20, R20 ;  /* 0x0000001400147308 */ /* 0x000fe20000000800 */
[----:B------:R-:W-:Y:S02]  /*14340*/  WARPGROUP.DEPBAR.LE gsb0, 0x0 ;  /* 0x00008000000079c5 */ /* 0x000fe40000010000 */
[----:B------:R-:W-:Y:S01]  /*14350*/  WARPGROUP.ARRIVE ;  /* 0x00000000000079c5 */ /* 0x000fe20000000000 */
[-CC-:B------:R-:W-:Y:S01]  /*14360*/  FFMA.FTZ R168, R48, R3.reuse, -R14.reuse ;  /* 0x0000000330a87223 */ /* 0x180fe2000001080e */
[----:B------:R-:W-:-:S04]  /*14370*/  FFMA.FTZ R170, R52, R3, -R14 ;  /* 0x0000000334aa7223 */ /* 0x000fc8000001080e */
        /* <DEDUP_REMOVED lines=19> */
[----:B------:R-:W-:Y:S02]  /*144b0*/  VIADD R8, R6, 0x300 ;  /* 0x0000030006087836 */ /* 0x000fe40000000000 */
[----:B------:R-:W-:Y:S02]  /*144c0*/  IMAD.MOV.U32 R9, RZ, RZ, 0x40000040 ;  /* 0x40000040ff097424 */ /* 0x000fe400078e00ff */
[----:B------:R-:W0:Y:S01]  /*144d0*/  SHFL.BFLY PT, R32, R15, 0x1, 0x1f ;  /* 0x0c201f000f207f89 */ /* 0x000e2200000e0000 */
[----:B------:R-:W-:Y:S02]  /*144e0*/  WARPGROUP.DEPBAR.LE gsb0, 0x0 ;  /* 0x00008000000079c5 */ /* 0x000fe40000010000 */
[----:B------:R-:W-:Y:S01]  /*144f0*/  WARPGROUP.ARRIVE ;  /* 0x00000000000079c5 */ /* 0x000fe20000000000 */
[-CC-:B------:R-:W-:Y:S01]  /*14500*/  FFMA.FTZ R153, R33, R3.reuse, -R14.reuse ;  /* 0x0000000321997223 */ /* 0x180fe2000001080e */
[-CC-:B------:R-:W-:Y:S01]  /*14510*/  FFMA.FTZ R33, R41, R3.reuse, -R14.reuse ;  /* 0x0000000329217223 */ /* 0x180fe2000001080e */
[-CC-:B------:R-:W-:Y:S01]  /*14520*/  FFMA.FTZ R41, R45, R3.reuse, -R14.reuse ;  /* 0x000000032d297223 */ /* 0x180fe2000001080e */
[-CC-:B------:R-:W-:Y:S01]  /*14530*/  FFMA.FTZ R45, R53, R3.reuse, -R14.reuse ;  /* 0x00000003352d7223 */ /* 0x180fe2000001080e */
[-CC-:B------:R-:W-:Y:S01]  /*14540*/  FFMA.FTZ R155, R57, R3.reuse, -R14.reuse ;  /* 0x00000003399b7223 */ /* 0x180fe2000001080e */
[----:B------:R-:W-:Y:S01]  /*14550*/  HGMMA.64x128x16.F32.BF16 R88, R156, gdesc[UR4].tnspB, R88, gsb0 ;  /* 0x41e000049c587df0 */ /* 0x000fe20008001858 */
[----:B------:R-:W-:Y:S01]  /*14560*/  R2UR UR6, R8 ;  /* 0x00000000080672ca */ /* 0x000fe200000e0000 */
[-CC-:B------:R-:W-:Y:S01]  /*14570*/  FFMA.FTZ R53, R65, R3.reuse, -R14.reuse ;  /* 0x0000000341357223 */ /* 0x180fe2000001080e */
[----:B------:R-:W-:Y:S01]  /*14580*/  R2UR UR7, R9 ;  /* 0x00000000090772ca */ /* 0x000fe200000e0000 */
[-CC-:B------:R-:W-:Y:S01]  /*14590*/  FFMA.FTZ R152, R56, R3.reuse, -R14.reuse ;  /* 0x0000000338987223 */ /* 0x180fe2000001080e */
[----:B0-----:R-:W-:Y:S01]  /*145a0*/  FMNMX.FTZ R8, R15, R32, !PT ;  /* 0x000000200f087209 */ /* 0x001fe20007810000 */
[-CC-:B------:R-:W-:Y:S01]  /*145b0*/  FFMA.FTZ R154, R60, R3.reuse, -R14.reuse ;  /* 0x000000033c9a7223 */ /* 0x180fe2000001080e */
[-CC-:B------:R-:W-:Y:S01]  /*145c0*/  FFMA.FTZ R57, R73, R3.reuse, -R14.reuse ;  /* 0x0000000349397223 */ /* 0x180fe2000001080e */
[-CC-:B------:R-:W-:Y:S01]  /*145d0*/  FFMA.FTZ R65, R77, R3.reuse, -R14.reuse ;  /* 0x000000034d417223 */ /* 0x180fe2000001080e */
[-CC-:B------:R-:W-:Y:S01]  /*145e0*/  FFMA.FTZ R9, R84, R3.reuse, -R14.reuse ;  /* 0x0000000354097223 */ /* 0x180fe2000001080e */
[----:B------:R-:W-:Y:S01]  /*145f0*/  FFMA.FTZ R32, R85, R3, -R14 ;  /* 0x0000000355207223 */ /* 0x000fe2000001080e */
[----:B------:R-:W-:-:S02]  /*14600*/  IMAD.MOV.U32 R15, RZ, RZ, 0x40000040 ;  /* 0x40000040ff0f7424 */ /* 0x000fc400078e00ff */
[-C--:B------:R-:W-:Y:S01]  /*14610*/  FMUL.FTZ R36, R8, R3.reuse ;  /* 0x0000000308247220 */ /* 0x080fe20000410000 */
[----:B------:R-:W-:Y:S03]  /*14620*/  MUFU.EX2 R153, R153 ;  /* 0x0000009900997308 */ /* 0x000fe60000000800 */
[-CC-:B------:R-:W-:Y:S01]  /*14630*/  FFMA.FTZ R26, R26, R3.reuse, -R36.reuse ;  /* 0x000000031a1a7223 */ /* 0x180fe20000010824 */
[-CC-:B------:R-:W-:Y:S01]  /*14640*/  FFMA.FTZ R181, R27, R3.reuse, -R36.reuse ;  /* 0x000000031bb57223 */ /* 0x180fe20000010824 */
[-CC-:B------:R-:W-:Y:S01]  /*14650*/  FFMA.FTZ R183, R30, R3.reuse, -R36.reuse ;  /* 0x000000031eb77223 */ /* 0x180fe20000010824 */
[-CC-:B------:R-:W-:Y:S01]  /*14660*/  FFMA.FTZ R30, R31, R3.reuse, -R36.reuse ;  /* 0x000000031f1e7223 */ /* 0x180fe20000010824 */
[-CC-:B------:R-:W-:Y:S01]  /*14670*/  FFMA.FTZ R177, R34, R3.reuse, -R36.reuse ;  /* 0x0000000322b17223 */ /* 0x180fe20000010824 */
[----:B------:R-:W-:Y:S01]  /*14680*/  IADD3 R31, -R192, 0xb, RZ ;  /* 0x0000000bc01f7810 */ /* 0x000fe20007ffe1ff */
        /* <DEDUP_REMOVED lines=38> */
[-C--:B------:R-:W-:Y:S01]  /*148f0*/  FFMA.FTZ R157, R66, R3.reuse, -R36 ;  /* 0x00000003429d7223 */ /* 0x080fe20000010824 */
[----:B------:R-:W-:Y:S01]  /*14900*/  HGMMA.64x128x16.F32.BF16 R88, R160, gdesc[UR4].tnspB, R88, gsb0 ;  /* 0x41e00004a0587df0 */ /* 0x000fe20008001858 */
[----:B------:R-:W-:Y:S01]  /*14910*/  FMUL.FTZ R11, R14, R3 ;  /* 0x000000030e0b7220 */ /* 0x000fe20000410000 */
[----:B------:R-:W-:Y:S01]  /*14920*/  VIADD R14, R6, 0x380 ;  /* 0x00000380060e7836 */ /* 0x000fe20000000000 */
[----:B------:R-:W-:Y:S01]  /*14930*/  R2UR UR7, R15 ;  /* 0x000000000f0772ca */ /* 0x000fe200000e0000 */
[----:B------:R-:W-:-:S02]  /*14940*/  @!P1 IMAD R15, R184, 0x8, R2 ;  /* 0x00000008b80f9824 */ /* 0x000fc400078e0202 */
[-CC-:B------:R-:W-:Y:S01]  /*14950*/  FFMA.FTZ R6, R55, R3.reuse, -R36.reuse ;  /* 0x0000000337067223 */ /* 0x180fe20000010824 */
[----:B------:R-:W-:Y:S01]  /*14960*/  MUFU.EX2 R171, R171 ;  /* 0x000000ab00ab7308 */ /* 0x000fe20000000800 */
[----:B------:R-:W-:Y:S01]  /*14970*/  R2UR UR6, R14 ;  /* 0x000000000e0672ca */ /* 0x000fe200000e0000 */
[----:B------:R-:W-:Y:S02]  /*14980*/  @!P1 VIADD R27, R15, 0x28840 ;  /* 0x000288400f1b9836 */ /* 0x000fe40000000000 */
[-CC-:B------:R-:W-:Y:S01]  /*14990*/  FFMA.FTZ R14, R58, R3.reuse, -R36.reuse ;  /* 0x000000033a0e7223 */ /* 0x180fe20000010824 */
[-CC-:B------:R-:W-:Y:S01]  /*149a0*/  FFMA.FTZ R15, R59, R3.reuse, -R36.reuse ;  /* 0x000000033b0f7223 */ /* 0x180fe20000010824 */
[----:B------:R-:W-:Y:S01]  /*149b0*/  FFMA.FTZ R159, R70, R3, -R36 ;  /* 0x00000003469f7223 */ /* 0x000fe20000010824 */
[----:B------:R-:W-:Y:S01]  /*149c0*/  @!P1 PRMT R27, RZ, 0x654, R27 ;  /* 0x00000654ff1b9816 */ /* 0x000fe2000000001b */
[----:B------:R-:W0:Y:S08]  /*149d0*/  MUFU.EX2 R11, R11 ;  /* 0x0000000b000b7308 */ /* 0x000e300000000800 */
[----:B------:R-:W-:Y:S08]  /*149e0*/  MUFU.EX2 R45, R45 ;  /* 0x0000002d002d7308 */ /* 0x000ff00000000800 */
[----:B------:R-:W-:Y:S01]  /*149f0*/  MUFU.EX2 R6, R6 ;  /* 0x0000000600067308 */ /* 0x000fe20000000800 */
[----:B0-----:R-:W-:-:S04]  /*14a00*/  FFMA.FTZ R46, R11, R0, R26 ;  /* 0x000000000b2e7223 */ /* 0x001fc8000001001a */
[C---:B------:R-:W-:Y:S01]  /*14a10*/  FADD.FTZ R46, R181.reuse, R46 ;  /* 0x0000002eb52e7221 */ /* 0x040fe20000010000 */
[----:B------:R-:W-:Y:S02]  /*14a20*/  F2FP.BF16.F32.PACK_AB R181, R181, R26 ;  /* 0x0000001ab5b5723e */ /* 0x000fe400000010ff */
        /* <DEDUP_REMOVED lines=14> */
[----:B------:R-:W-:Y:S01]  /*14b10*/  WARPGROUP.ARRIVE ;  /* 0x00000000000079c5 */ /* 0x000fe20000000000 */
[----:B------:R-:W-:-:S04]  /*14b20*/  FFMA.FTZ R161, R74, R3, -R36 ;  /* 0x000000034aa17223 */ /* 0x000fc80000010824 */
[----:B------:R-:W1:Y:S01]  /*14b30*/  MUFU.EX2 R65, R65 ;  /* 0x0000004100417308 */ /* 0x000e620000000800 */
[----:B0-----:R-:W-:Y:S01]  /*14b40*/  F2FP.BF16.F32.PACK_AB R160, R57, R20 ;  /* 0x0000001439a0723e */ /* 0x001fe200000010ff */
[----:B------:R-:W-:Y:S06]  /*14b50*/  HGMMA.64x128x16.F32.BF16 R88, R164, gdesc[UR4].tnspB, R88, gsb0 ;  /* 0x41e00004a4587df0 */ /* 0x000fec0008001858 */
[----:B------:R-:W-:Y:S08]  /*14b60*/  MUFU.EX2 R161, R161 ;  /* 0x000000a100a17308 */ /* 0x000ff00000000800 */
[----:B------:R-:W0:Y:S01]  /*14b70*/  MUFU.EX2 R79, R79 ;  /* 0x0000004f004f7308 */ /* 0x000e220000000800 */
[----:B-1----:R-:W-:-:S07]  /*14b80*/  F2FP.BF16.F32.PACK_AB R162, R65, R24 ;  /* 0x0000001841a2723e */ /* 0x002fce00000010ff */
[----:B------:R-:W-:Y:S08]  /*14b90*/  MUFU.EX2 R82, R82 ;  /* 0x0000005200527308 */ /* 0x000ff00000000800 */
[----:B------:R-:W-:Y:S01]  /*14ba0*/  MUFU.EX2 R83, R83 ;  /* 0x0000005300537308 */ /* 0x000fe20000000800 */
[----:B0-----:R-:W-:-:S07]  /*14bb0*/  F2FP.BF16.F32.PACK_AB R163, R79, R78 ;  /* 0x0000004e4fa3723e */ /* 0x001fce00000010ff */
[----:B------:R-:W-:Y:S08]  /*14bc0*/  MUFU.EX2 R9, R9 ;  /* 0x0000000900097308 */ /* 0x000ff00000000800 */
[----:B------:R-:W-:Y:S08]  /*14bd0*/  MUFU.EX2 R86, R86 ;  /* 0x0000005600567308 */ /* 0x000ff00000000800 */
[----:B------:R-:W-:Y:S01]  /*14be0*/  MUFU.EX2 R32, R32 ;  /* 0x0000002000207308 */ /* 0x000fe20000000800 */
[----:B------:R-:W-:-:S02]  /*14bf0*/  WARPGROUP.DEPBAR.LE gsb0, 0x0 ;  /* 0x00008000000079c5 */ /* 0x000fc40000010000 */
[----:B------:R0:W-:Y:S06]  /*14c00*/  BAR.ARV R31, 0x100 ;  /* 0x0004001f0000751d */ /* 0x0001ec0000002000 */
[----:B------:R1:W-:Y:S01]  /*14c10*/  @!P1 SYNCS.ARRIVE.TRANS64.RED.A1T0 RZ, [R27+URZ], RZ ;  /* 0x000000ff1bff99a7 */ /* 0x0003e2000810043f */
[----:B------:R-:W-:Y:S01]  /*14c20*/  FMUL.FTZ R88, R88, R13 ;  /* 0x0000000d58587220 */ /* 0x000fe20000410000 */
[----:B0-----:R-:W-:Y:S01]  /*14c30*/  FADD.FTZ R31, R183, R46 ;  /* 0x0000002eb71f7221 */ /* 0x001fe20000010000 */
[----:B------:R-:W-:Y:S01]  /*14c40*/  F2FP.BF16.F32.PACK_AB R183, R30, R183 ;  /* 0x000000b71eb7723e */ /* 0x000fe200000010ff */
[-C--:B------:R-:W-:Y:S01]  /*14c50*/  FMUL.FTZ R89, R89, R13.reuse ;  /* 0x0000000d59597220 */ /* 0x080fe20000410000 */
[-C--:B------:R-:W-:Y:S01]  /*14c60*/  FMUL.FTZ R92, R92, R13.reuse ;  /* 0x0000000d5c5c7220 */ /* 0x080fe20000410000 */
[-C--:B------:R-:W-:Y:S01]  /*14c70*/  FMUL.FTZ R93, R93, R13.reuse ;  /* 0x0000000d5d5d7220 */ /* 0x080fe20000410000 */
[-C--:B------:R-:W-:Y:S01]  /*14c80*/  FMUL.FTZ R96, R96, R13.reuse ;  /* 0x0000000d60607220 */ /* 0x080fe20000410000 */
[----:B-1----:R-:W-:Y:S01]  /*14c90*/  FADD.FTZ R27, R21, R4 ;  /* 0x00000004151b7221 */ /* 0x002fe20000010000 */
[----:B------:R0:W-:Y:S01]  /*14ca0*/  @!P1 SYNCS.ARRIVE.TRANS64.RED.A1T0 RZ, [R12+URZ], RZ ;  /* 0x000000ff0cff99a7 */ /* 0x0001e2000810043f */
[-C--:B------:R-:W-:Y:S01]  /*14cb0*/  FMUL.FTZ R97, R97, R13.reuse ;  /* 0x0000000d61617220 */ /* 0x080fe20000410000 */
[----:B------:R-:W-:Y:S01]  /*14cc0*/  FMUL.FTZ R100, R100, R13 ;  /* 0x0000000d64647220 */ /* 0x000fe20000410000 */
[----:B------:R-:W-:Y:S01]  /*14cd0*/  FADD.FTZ R4, R182, R27 ;  /* 0x0000001bb6047221 */ /* 0x000fe20000010000 */
[----:B------:R-:W-:Y:S01]  /*14ce0*/  F2FP.BF16.F32.PACK_AB R182, R25, R182 ;  /* 0x000000b619b6723e */ /* 0x000fe200000010ff */
[----:B------:R-:W-:Y:S01]  /*14cf0*/  FFMA.FTZ R27, R63, R3, -R36 ;  /* 0x000000033f1b7223 */ /* 0x000fe20000010824 */
[-C--:B------:R-:W-:Y:S01]  /*14d00*/  FMUL.FTZ R101, R101, R13.reuse ;  /* 0x0000000d65657220 */ /* 0x080fe20000410000 */
[----:B------:R-:W-:Y:S01]  /*14d10*/  FADD.FTZ R35, R25, R4 ;  /* 0x0000000419237221 */ /* 0x000fe20000010000 */
[----:B------:R-:W-:Y:S01]  /*14d20*/  FADD.FTZ R4, R30, R31 ;  /* 0x0000001f1e047221 */ /* 0x000fe20000010000 */
[-C--:B------:R-:W-:Y:S01]  /*14d30*/  FMUL.FTZ R104, R104, R13.reuse ;  /* 0x0000000d68687220 */ /* 0x080fe20000410000 */
[----:B------:R-:W-:Y:S01]  /*14d40*/  FMUL.FTZ R105, R105, R13 ;  /* 0x0000000d69697220 */ /* 0x000fe20000410000 */
[----:B0-----:R-:W-:Y:S01]  /*14d50*/  FADD.FTZ R12, R176, R35 ;  /* 0x00000023b00c7221 */ /* 0x001fe20000010000 */
[----:B------:R-:W-:Y:S01]  /*14d60*/  FADD.FTZ R31, R177, R4 ;  /* 0x00000004b11f7221 */ /* 0x000fe20000010000 */
[----:B------:R-:W0:Y:S01]  /*14d70*/  MUFU.EX2 R27, R27 ;  /* 0x0000001b001b7308 */ /* 0x000e220000000800 */
[----:B------:R-:W-:Y:S01]  /*14d80*/  FFMA.FTZ R4, R67, R3, -R36 ;  /* 0x0000000343047223 */ /* 0x000fe20000010824 */
[----:B------:R-:W-:Y:S01]  /*14d90*/  FADD.FTZ R35, R153, R12 ;  /* 0x0000000c99237221 */ /* 0x000fe20000010000 */
[C---:B------:R-:W-:Y:S01]  /*14da0*/  FADD.FTZ R46, R34.reuse, R31 ;  /* 0x0000001f222e7221 */ /* 0x040fe20000010000 */
[----:B------:R-:W-:Y:S01]  /*14db0*/  F2FP.BF16.F32.PACK_AB R177, R34, R177 ;  /* 0x000000b122b1723e */ /* 0x000fe200000010ff */
[-C--:B------:R-:W-:Y:S01]  /*14dc0*/  FFMA.FTZ R12, R71, R3.reuse, -R36 ;  /* 0x00000003470c7223 */ /* 0x080fe20000010824 */
[----:B------:R-:W-:Y:S01]  /*14dd0*/  FADD.FTZ R48, R178, R35 ;  /* 0x00000023b2307221 */ /* 0x000fe20000010000 */
[----:B------:R-:W-:Y:S01]  /*14de0*/  FADD.FTZ R31, R179, R46 ;  /* 0x0000002eb31f7221 */ /* 0x000fe20000010000 */
[----:B------:R-:W1:Y:S01]  /*14df0*/  MUFU.EX2 R4, R4 ;  /* 0x0000000400047308 */ /* 0x000e620000000800 */
[----:B------:R-:W-:Y:S01]  /*14e00*/  F2FP.BF16.F32.PACK_AB R176, R153, R176 ;  /* 0x000000b099b0723e */ /* 0x000fe200000010ff */
[----:B------:R-:W-:Y:S01]  /*14e10*/  FADD.FTZ R35, R29, R48 ;  /* 0x000000301d237221 */ /* 0x000fe20000010000 */
[----:B------:R-:W-:Y:S01]  /*14e20*/  FADD.FTZ R46, R38, R31 ;  /* 0x0000001f262e7221 */ /* 0x000fe20000010000 */
[----:B------:R-:W-:Y:S01]  /*14e30*/  F2FP.BF16.F32.PACK_AB R153, R15, R14 ;  /* 0x0000000e0f99723e */ /* 0x000fe200000010ff */
[----:B------:R-:W-:Y:S01]  /*14e40*/  FFMA.FTZ R36, R87, R3, -R36 ;  /* 0x0000000357247223 */ /* 0x000fe20000010824 */
[----:B------:R-:W-:Y:S01]  /*14e50*/  FADD.FTZ R48, R172, R35 ;  /* 0x00000023ac307221 */ /* 0x000fe20000010000 */
[----:B------:R-:W-:Y:S01]  /*14e60*/  FADD.FTZ R31, R173, R46 ;  /* 0x0000002ead1f7221 */ /* 0x000fe20000010000 */
        /* <DEDUP_REMOVED lines=28> */
[----:B------:R-:W3:Y:S01]  /*15030*/  MUFU.EX2 R26, R75 ;  /* 0x0000004b001a7308 */ /* 0x000ee20000000800 */
[-C--:B------:R-:W-:Y:S01]  /*15040*/  FMUL.FTZ R129, R129, R13.reuse ;  /* 0x0000000d81817220 */ /* 0x080fe20000410000 */
[----:B------:R-:W-:Y:S01]  /*15050*/  FADD.FTZ R30, R152, R25 ;  /* 0x00000019981e7221 */ /* 0x000fe20000010000 */
[----:B------:R-:W-:Y:S01]  /*15060*/  FADD.FTZ R34, R14, R21 ;  /* 0x000000150e227221 */ /* 0x000fe20000010000 */
[C---:B------:R-:W-:Y:S01]  /*15070*/  F2FP.BF16.F32.PACK_AB R152, R155.reuse, R152 ;  /* 0x000000989b98723e */ /* 0x040fe200000010ff */
[-C--:B------:R-:W-:Y:S01]  /*15080*/  FMUL.FTZ R132, R132, R13.reuse ;  /* 0x0000000d84847220 */ /* 0x080fe20000410000 */
[----:B------:R-:W-:Y:S01]  /*15090*/  FADD.FTZ R21, R155, R30 ;  /* 0x0000001e9b157221 */ /* 0x000fe20000010000 */
[----:B------:R-:W-:Y:S01]  /*150a0*/  FADD.FTZ R25, R15, R34 ;  /* 0x000000220f197221 */ /* 0x000fe20000010000 */
[----:B0-----:R-:W-:Y:S01]  /*150b0*/  F2FP.BF16.F32.PACK_AB R155, R27, R0 ;  /* 0x000000001b9b723e */ /* 0x001fe200000010ff */
        /* <DEDUP_REMOVED lines=11> */
[----:B-1----:R-:W-:Y:S01]  /*15170*/  F2FP.BF16.F32.PACK_AB R157, R4, R157 ;  /* 0x0000009d049d723e */ /* 0x002fe200000010ff */
[-C--:B------:R-:W-:Y:S01]  /*15180*/  FMUL.FTZ R144, R144, R13.reuse ;  /* 0x0000000d90907220 */ /* 0x080fe20000410000 */
[----:B------:R-:W-:Y:S01]  /*15190*/  FADD.FTZ R25, R53, R30 ;  /* 0x0000001e35197221 */ /* 0x000fe20000010000 */
[----:B------:R-:W-:Y:S01]  /*151a0*/  FADD.FTZ R30, R4, R21 ;  /* 0x00000015041e7221 */ /* 0x000fe20000010000 */
[-C--:B------:R-:W-:Y:S01]  /*151b0*/  FMUL.FTZ R145, R145, R13.reuse ;  /* 0x0000000d91917220 */ /* 0x080fe20000410000 */
[----:B------:R-:W-:Y:S01]  /*151c0*/  FMUL.FTZ R148, R148, R13 ;  /* 0x0000000d94947220 */ /* 0x000fe20000410000 */
[----:B------:R-:W-:Y:S01]  /*151d0*/  FADD.FTZ R34, R158, R25 ;  /* 0x000000199e227221 */ /* 0x000fe20000010000 */
[----:B------:R-:W-:Y:S01]  /*151e0*/  FADD.FTZ R21, R159, R30 ;  /* 0x0000001e9f157221 */ /* 0x000fe20000010000 */
[C---:B--2---:R-:W-:Y:S01]  /*151f0*/  F2FP.BF16.F32.PACK_AB R159, R12.reuse, R159 ;  /* 0x0000009f0c9f723e */ /* 0x044fe200000010ff */
        /* <DEDUP_REMOVED lines=52> */
[----:B------:R-:W-:Y:S01]  /*15540*/  FADD.FTZ R0, R36, R15 ;  /* 0x0000000f24007221 */ /* 0x000fe20000010000 */
        /* <DEDUP_REMOVED lines=20> */
.L_x_9572:
[----:B------:R-:W-:Y:S05]  /*15690*/  WARPSYNC.ALL ;  /* 0x0000000000007948 */ /* 0x000fea0003800000 */
[----:B------:R-:W-:Y:S06]  /*156a0*/  BAR.ARV 0x8, 0x180 ;  /* 0x0206000000007b1d */ /* 0x000fec0000002000 */
[----:B------:R-:W-:Y:S05]  /*156b0*/  @!P0 BRA `(.L_x_9583) ;  /* 0x0000000000048947 */ /* 0x000fea0003800000 */
[----:B------:R-:W-:Y:S01]  /*156c0*/  BPT.TRAP 0x1 ;  /* 0x000000040000795c */ /* 0x000fe20000300000 */
.L_x_9583:
[----:B------:R-:W-:Y:S01]  /*156d0*/  IMAD R12, R184, 0x8, R2 ;  /* 0x00000008b80c7824 */ /* 0x000fe200078e0202 */
[----:B------:R-:W-:-:S04]  /*156e0*/  SHF.L.U32 R5, R186, 0x1f, RZ ;  /* 0x0000001fba057819 */ /* 0x000fc800000006ff */
[----:B------:R0:W1:Y:S01]  /*156f0*/  SYNCS.PHASECHK.TRANS64.TRYWAIT P2, [R12+URZ+0x28850], R5 ;  /* 0x028850050c0075a7 */ /* 0x000062000804017f */
[----:B------:R-:W-:Y:S05]  /*15700*/  @!P0 BRA `(.L_x_9584) ;  /* 0x0000000000048947 */ /* 0x000fea0003800000 */
[----:B------:R-:W-:Y:S01]  /*15710*/  BPT.TRAP 0x1 ;  /* 0x000000040000795c */ /* 0x000fe20000300000 */
.L_x_9584:
[----:B------:R-:W-:-:S05]  /*15720*/  VIADD R2, R2, 0x400 ;  /* 0x0000040002027836 */ /* 0x000fca0000000000 */
[----:B------:R-:W-:-:S04]  /*15730*/  SHF.R.U32.HI R2, RZ, 0x4, R2 ;  /* 0x00000004ff027819 */ /* 0x000fc80000011602 */
[----:B------:R-:W-:-:S04]  /*15740*/  LOP3.LUT R2, R2, 0x3fff, RZ, 0xc0, !PT ;  /* 0x00003fff02027812 */ /* 0x000fc800078ec0ff */
[----:B------:R-:W-:Y:S01]  /*15750*/  LOP3.LUT R11, R2, 0x4000000, RZ, 0xfc, !PT ;  /* 0x04000000020b7812 */ /* 0x000fe200078efcff */
[----:B-1----:R-:W-:Y:S06]  /*15760*/  @P2 BRA `(.L_x_9585) ;  /* 0x0000000000082947 */ /* 0x002fec0003800000 */
[----:B------:R-:W1:Y:S02]  /*15770*/  SYNCS.PHASECHK.TRANS64.TRYWAIT P0, [R12+URZ+0x28850], R5 ;  /* 0x028850050c0075a7 */ /* 0x000e64000800017f */
[----:B-1----:R-:W-:Y:S05]  /*15780*/  @!P0 BRA `(.L_x_9586) ;  /* 0x000000b800148947 */ /* 0x002fea0003800000 */
.L_x_9585:
[----:B------:R-:W-:Y:S01]  /*15790*/  IMAD R10, R184, 0x800, R11 ;  /* 0x00000800b80a7824 */ /* 0x000fe200078e020b */
[----:B------:R-:W-:Y:S05]  /*157a0*/  WARPSYNC.ALL ;  /* 0x0000000000007948 */ /* 0x000fea0003800000 */
[----:B------:R-:W-:Y:S01]  /*157b0*/  IMAD.MOV.U32 R11, RZ, RZ, 0x40000040 ;  /* 0x40000040ff0b7424 */ /* 0x000fe200078e00ff */
[C---:B------:R-:W-:Y:S01]  /*157c0*/  R2UR UR6, R10.reuse ;  /* 0x000000000a0672ca */ /* 0x040fe200000e0000 */
[----:B------:R-:W-:Y:S01]  /*157d0*/  WARPGROUP.ARRIVE ;  /* 0x00000000000079c5 */ /* 0x000fe20000000000 */
[----:B------:R-:W-:Y:S01]  /*157e0*/  VIADD R14, R10, 0x80 ;  /* 0x000000800a0e7836 */ /* 0x000fe20000000000 */
[----:B01----:R-:W0:Y:S01]  /*157f0*/  SHFL.BFLY PT, R5, R4, 0x2, 0x1f ;  /* 0x0c401f0004057f89 */ /* 0x003e2200000e0000 */
[----:B------:R-:W-:Y:S01]  /*15800*/  R2UR UR7, R11 ;  /* 0x000000000b0772ca */ /* 0x000fe200000e0000 */
[----:B------:R-:W-:-:S02]  /*15810*/  IMAD.MOV.U32 R15, RZ, RZ, 0x40000040 ;  /* 0x40000040ff0f7424 */ /* 0x000fc400078e00ff */
[----:B------:R-:W-:Y:S01]  /*15820*/  IMAD.MOV.U32 R11, RZ, RZ, 0x40000040 ;  /* 0x40000040ff0b7424 */ /* 0x000fe200078e00ff */
[----:B------:R-:W1:Y:S01]  /*15830*/  SHFL.BFLY PT, R9, R0, 0x2, 0x1f ;  /* 0x0c401f0000097f89 */ /* 0x000e6200000e0000 */
        /* <DEDUP_REMOVED lines=10> */
[----:B0-----:R-:W-:Y:S01]  /*158e0*/  FADD.FTZ R5, R5, R4 ;  /* 0x0000000405057221 */ /* 0x001fe20000010000 */
[----:B-1----:R-:W-:-:S04]  /*158f0*/  FADD.FTZ R9, R9, R0 ;  /* 0x0000000009097221 */ /* 0x002fc80000010000 */
[----:B------:R-:W0:Y:S01]  /*15900*/  SHFL.BFLY PT, R2, R5, 0x1, 0x1f ;  /* 0x0c201f0005027f89 */ /* 0x000e2200000e0000 */
[----:B------:R-:W-:-:S03]  /*15910*/  IMAD.MOV.U32 R0, RZ, RZ, -0x800000 ;  /* 0xff800000ff007424 */ /* 0x000fc600078e00ff */
[----:B------:R-:W1:Y:S01]  /*15920*/  SHFL.BFLY PT, R6, R9, 0x1, 0x1f ;  /* 0x0c201f0009067f89 */ /* 0x000e6200000e0000 */
[----:B0-----:R-:W-:Y:S01]  /*15930*/  FADD.FTZ R13, R5, R2 ;  /* 0x00000002050d7221 */ /* 0x001fe20000010000 */
[----:B------:R-:W-:Y:S01]  /*15940*/  SEL R5, RZ, 0x1, P0 ;  /* 0x00000001ff057807 */ /* 0x000fe20000000000 */
[----:B------:R-:W-:-:S03]  /*15950*/  IMAD.MOV.U32 R2, RZ, RZ, RZ ;  /* 0x000000ffff027224 */ /* 0x000fc600078e00ff */
[----:B------:R-:W-:Y:S02]  /*15960*/  FSETP.NE.FTZ.AND P2, PT, R13, RZ, PT ;  /* 0x000000ff0d00720b */ /* 0x000fe40003f55000 */
[----:B------:R-:W-:Y:S01]  /*15970*/  LOP3.LUT R186, R186, R5, RZ, 0x3c, !PT ;  /* 0x00000005baba7212 */ /* 0x000fe200078e3cff */
[----:B------:R-:W-:-:S10]  /*15980*/  IMAD.MOV.U32 R5, RZ, RZ, RZ ;  /* 0x000000ffff057224 */ /* 0x000fd400078e00ff */
[----:B------:R-:W-:Y:S01]  /*15990*/  @P2 MUFU.RCP R2, R13 ;  /* 0x0000000d00022308 */ /* 0x000fe20000001000 */
[----:B------:R-:W-:Y:S01]  /*159a0*/  @P2 FMUL.FTZ R4, R3, 0.69314718246459960938 ;  /* 0x3f31721803042820 */ /* 0x000fe20000410000 */
        /* <DEDUP_REMOVED lines=33> */
[----:B-1----:R-:W-:Y:S01]  /*15bc0*/  FADD.FTZ R14, R9, R6 ;  /* 0x00000006090e7221 */ /* 0x002fe20000010000 */
[----:B------:R-:W-:Y:S01]  /*15bd0*/  R2UR UR7, R15 ;  /* 0x000000000f0772ca */ /* 0x000fe200000e0000 */
[----:B------:R-:W0:Y:S03]  /*15be0*/  @P2 MUFU.LG2 R6, R13 ;  /* 0x0000000d00062308 */ /* 0x000e260000000c00 */
[----:B------:R-:W-:-:S13]  /*15bf0*/  FSETP.NE.FTZ.AND P3, PT, R14, RZ, PT ;  /* 0x000000ff0e00720b */ /* 0x000fda0003f75000 */
[----:B------:R-:W-:Y:S01]  /*15c00*/  @P3 MUFU.RCP R5, R14 ;  /* 0x0000000e00053308 */ /* 0x000fe20000001000 */
[----:B------:R-:W-:Y:S02]  /*15c10*/  WARPGROUP.DEPBAR.LE gsb0, 0x0 ;  /* 0x00008000000079c5 */ /* 0x000fe40000010000 */
[----:B------:R-:W-:-:S06]  /*15c20*/  WARPGROUP.ARRIVE ;  /* 0x00000000000079c5 */ /* 0x000fcc0000000000 */
[----:B------:R-:W-:Y:S01]  /*15c30*/  HGMMA.64x128x16.F32.BF16 R88, R160, gdesc[UR4].tnspB, R88, gsb0 ;  /* 0x41e00004a0587df0 */ /* 0x000fe20008001858 */
[----:B------:R-:W-:Y:S02]  /*15c40*/  R2UR UR6, R10 ;  /* 0x000000000a0672ca */ /* 0x000fe400000e0000 */
[----:B------:R-:W-:Y:S01]  /*15c50*/  R2UR UR7, R11 ;  /* 0x000000000b0772ca */ /* 0x000fe200000e0000 */
[----:B------:R-:W1:Y:S01]  /*15c60*/  @P3 MUFU.LG2 R10, R14 ;  /* 0x0000000e000a3308 */ /* 0x000e620000000c00 */
[----:B------:R-:W-:Y:S02]  /*15c70*/  @!P1 VIADD R11, R12, 0x28860 ;  /* 0x000288600c0b9836 */ /* 0x000fe40000000000 */
[----:B------:R-:W-:Y:S01]  /*15c80*/  @P3 FMUL.FTZ R12, R3, 0.69314718246459960938 ;  /* 0x3f317218030c3820 */ /* 0x000fe20000410000 */
[----:B0-----:R-:W-:Y:S02]  /*15c90*/  @P2 FMUL.FTZ R3, R6, 0.69314718246459960938 ;  /* 0x3f31721806032820 */ /* 0x001fe40000410000 */
[----:B------:R-:W-:-:S02]  /*15ca0*/  @!P1 PRMT R11, RZ, 0x654, R11 ;  /* 0x00000654ff0b9816 */ /* 0x000fc4000000000b */
[----:B------:R-:W-:Y:S01]  /*15cb0*/  @P2 FFMA.FTZ R40, R4, R7, R3 ;  /* 0x0000000704282223 */ /* 0x000fe20000010003 */
[----:B-1----:R-:W-:-:S04]  /*15cc0*/  @P3 FMUL.FTZ R9, R10, 0.69314718246459960938 ;  /* 0x3f3172180a093820 */ /* 0x002fc80000410000 */
[----:B------:R-:W-:Y:S01]  /*15cd0*/  @P3 FFMA.FTZ R0, R12, R8, R9 ;  /* 0x000000080c003223 */ /* 0x000fe20000010009 */
[----:B------:R-:W-:Y:S02]  /*15ce0*/  WARPGROUP.DEPBAR.LE gsb0, 0x0 ;  /* 0x00008000000079c5 */ /* 0x000fe40000010000 */
[----:B------:R-:W-:-:S06]  /*15cf0*/  WARPGROUP.ARRIVE ;  /* 0x00000000000079c5 */ /* 0x000fcc0000000000 */
[----:B------:R-:W-:Y:S03]  /*15d00*/  HGMMA.64x128x16.F32.BF16 R88, R164, gdesc[UR4].tnspB, R88, gsb0 ;  /* 0x41e00004a4587df0 */ /* 0x000fe60008001858 */
        /* <DEDUP_REMOVED lines=67> */
.L_x_9503:
        /* <DEDUP_REMOVED lines=17> */
[----:B------:R-:W-:Y:S01]  /*16250*/  F2FP.BF16.F32.PACK_AB R36, R137, R36 ;  /* 0x000000248924723e */ /* 0x000fe200000010ff */
[----:B------:R-:W3:Y:S01]  /*16260*/  LDC R56, c[0x0][0xbe8] ;  /* 0x0002fa00ff387b82 */ /* 0x000ee20000000800 */
[----:B------:R-:W-:-:S02]  /*16270*/  F2FP.BF16.F32.PACK_AB R37, R37, R138 ;  /* 0x0000008a2525723e */ /* 0x000fc400000010ff */
[----:B------:R-:W-:Y:S02]  /*16280*/  F2FP.BF16.F32.PACK_AB R38, R141, R38 ;  /* 0x000000268d26723e */ /* 0x000fe400000010ff */
        /* <DEDUP_REMOVED lines=10> */
[----:B------:R-:W-:Y:S01]  /*16330*/  IMAD.X R7, RZ, RZ, R9, P0 ;  /* 0x000000ffff077224 */ /* 0x000fe200000e0609 */
[----:B-1----:R-:W-:-:S02]  /*16340*/  LOP3.LUT R28, R53, 0x380, RZ, 0xc0, !PT ;  /* 0x00000380351c7812 */ /* 0x002fc400078ec0ff */
[----:B------:R-:W-:Y:S01]  /*16350*/  SHF.R.U64 R33, R33, 0x3, RZ ;  /* 0x0000000321217819 */ /* 0x000fe200000012ff */
[--C-:B------:R-:W-:Y:S01]  /*16360*/  IMAD.X R13, RZ, RZ, R9.reuse, P1 ;  /* 0x000000ffff0d7224 */ /* 0x100fe200008e0609 */
[----:B------:R-:W-:Y:S02]  /*16370*/  LOP3.LUT R4, R41, 0x380, RZ, 0xc0, !PT ;  /* 0x0000038029047812 */ /* 0x000fe400078ec0ff */
[----:B------:R-:W-:Y:S02]  /*16380*/  LOP3.LUT R6, R43, 0x380, RZ, 0xc0, !PT ;  /* 0x000003802b067812 */ /* 0x000fe400078ec0ff */
[C---:B------:R-:W-:Y:S02]  /*16390*/  IADD3 R47, P2, R8.reuse, 0x4000, RZ ;  /* 0x00004000082f7810 */ /* 0x040fe40007f5e0ff */
[C---:B------:R-:W-:Y:S02]  /*163a0*/  IADD3 R49, P3, R8.reuse, 0x4020, RZ ;  /* 0x0000402008317810 */ /* 0x040fe40007f7e0ff */
[----:B------:R-:W-:Y:S01]  /*163b0*/  IADD3 R51, P4, R8, 0x4040, RZ ;  /* 0x0000404008337810 */ /* 0x000fe20007f9e0ff */
[--C-:B------:R-:W-:Y:S01]  /*163c0*/  IMAD.X R15, RZ, RZ, R9.reuse, P2 ;  /* 0x000000ffff0f7224 */ /* 0x100fe200010e0609 */
[----:B------:R-:W-:Y:S01]  /*163d0*/  SHF.R.U64 R28, R28, 0x3, RZ ;  /* 0x000000031c1c7819 */ /* 0x000fe200000012ff */
[--C-:B------:R-:W-:Y:S01]  /*163e0*/  IMAD.X R25, RZ, RZ, R9.reuse, P3 ;  /* 0x000000ffff197224 */ /* 0x100fe200018e0609 */
[----:B------:R-:W-:Y:S01]  /*163f0*/  LOP3.LUT R12, R45, 0x380, RZ, 0xc0, !PT ;  /* 0x000003802d0c7812 */ /* 0x000fe200078ec0ff */
[--C-:B------:R-:W-:Y:S01]  /*16400*/  IMAD.X R27, RZ, RZ, R9.reuse, P4 ;  /* 0x000000ffff1b7224 */ /* 0x100fe200020e0609 */
[----:B------:R-:W-:Y:S01]  /*16410*/  LOP3.LUT R8, R33, R8, RZ, 0x3c, !PT ;  /* 0x0000000821087212 */ /* 0x000fe200078e3cff */
[----:B------:R-:W-:Y:S01]  /*16420*/  IMAD.X R33, RZ, RZ, R9, P5 ;  /* 0x000000ffff217224 */ /* 0x000fe200028e0609 */
[----:B------:R-:W-:-:S02]  /*16430*/  SHF.R.U64 R4, R4, 0x3, RZ ;  /* 0x0000000304047819 */ /* 0x000fc400000012ff */
[----:B------:R-:W-:Y:S02]  /*16440*/  SHF.R.U64 R6, R6, 0x3, RZ ;  /* 0x0000000306067819 */ /* 0x000fe400000012ff */
[----:B------:R-:W-:Y:S02]  /*16450*/  LOP3.LUT R14, R47, 0x380, RZ, 0xc0, !PT ;  /* 0x000003802f0e7812 */ /* 0x000fe400078ec0ff */
[----:B------:R-:W-:Y:S02]  /*16460*/  LOP3.LUT R32, R28, R53, RZ, 0x3c, !PT ;  /* 0x000000351c207212 */ /* 0x000fe400078e3cff */
[----:B------:R-:W-:Y:S02]  /*16470*/  SHF.R.U64 R12, R12, 0x3, RZ ;  /* 0x000000030c0c7819 */ /* 0x000fe400000012ff */
[----:B------:R-:W-:Y:S02]  /*16480*/  LOP3.LUT R24, R49, 0x380, RZ, 0xc0, !PT ;  /* 0x0000038031187812 */ /* 0x000fe400078ec0ff */
[----:B------:R-:W-:-:S02]  /*16490*/  LOP3.LUT R26, R51, 0x380, RZ, 0xc0, !PT ;  /* 0x00000380331a7812 */ /* 0x000fc400078ec0ff */
[----:B------:R-:W-:Y:S02]  /*164a0*/  MOV R28, R8 ;  /* 0x00000008001c7202 */ /* 0x000fe40000000f00 */
[----:B------:R-:W-:Y:S02]  /*164b0*/  LOP3.LUT R4, R4, R41, RZ, 0x3c, !PT ;  /* 0x0000002904047212 */ /* 0x000fe400078e3cff */
[----:B------:R-:W-:Y:S02]  /*164c0*/  LOP3.LUT R6, R6, R43, RZ, 0x3c, !PT ;  /* 0x0000002b06067212 */ /* 0x000fe400078e3cff */
[----:B------:R-:W-:Y:S02]  /*164d0*/  F2FP.BF16.F32.PACK_AB R8, R89, R88 ;  /* 0x000000585908723e */ /* 0x000fe400000010ff */
[----:B------:R-:W-:Y:S02]  /*164e0*/  F2FP.BF16.F32.PACK_AB R9, R91, R90 ;  /* 0x0000005a5b09723e */ /* 0x000fe400000010ff */
[----:B------:R-:W-:-:S02]  /*164f0*/  SHF.R.U64 R14, R14, 0x3, RZ ;  /* 0x000000030e0e7819 */ /* 0x000fc400000012ff */
[----:B------:R-:W-:Y:S01]  /*16500*/  LOP3.LUT R12, R12, R45, RZ, 0x3c, !PT ;  /* 0x0000002d0c0c7212 */ /* 0x000fe200078e3cff */
[----:B------:R1:W-:Y:S01]  /*16510*/  STSM.16.M88.4 [R28], R8 ;  /* 0x000000081c007844 */ /* 0x0003e20000000200 */
[----:B------:R-:W-:Y:S02]  /*16520*/  SHF.R.U64 R24, R24, 0x3, RZ ;  /* 0x0000000318187819 */ /* 0x000fe400000012ff */
[----:B------:R-:W-:Y:S02]  /*16530*/  SHF.R.U64 R26, R26, 0x3, RZ ;  /* 0x000000031a1a7819 */ /* 0x000fe400000012ff */
[----:B------:R-:W-:Y:S02]  /*16540*/  MOV R46, R4 ;  /* 0x00000004002e7202 */ /* 0x000fe40000000f00 */
[----:B------:R-:W-:Y:S02]  /*16550*/  MOV R45, R6 ;  /* 0x00000006002d7202 */ /* 0x000fe40000000f00 */
[----:B------:R-:W-:-:S02]  /*16560*/  F2FP.BF16.F32.PACK_AB R4, R97, R96 ;  /* 0x000000606104723e */ /* 0x000fc400000010ff */
[----:B------:R-:W-:Y:S02]  /*16570*/  F2FP.BF16.F32.PACK_AB R5, R99, R98 ;  /* 0x000000626305723e */ /* 0x000fe400000010ff */
[----:B------:R-:W-:Y:S02]  /*16580*/  F2FP.BF16.F32.PACK_AB R6, R101, R100 ;  /* 0x000000646506723e */ /* 0x000fe400000010ff */
[----:B------:R-:W-:Y:S02]  /*16590*/  F2FP.BF16.F32.PACK_AB R7, R103, R102 ;  /* 0x000000666707723e */ /* 0x000fe400000010ff */
[----:B------:R-:W-:Y:S02]  /*165a0*/  LOP3.LUT R14, R14, R47, RZ, 0x3c, !PT ;  /* 0x0000002f0e0e7212 */ /* 0x000fe400078e3cff */
[----:B-1----:R-:W-:Y:S01]  /*165b0*/  F2FP.BF16.F32.PACK_AB R8, R105, R104 ;  /* 0x000000686908723e */ /* 0x002fe200000010ff */
[----:B------:R-:W-:Y:S01]  /*165c0*/  STSM.16.M88.4 [R46], R4 ;  /* 0x000000042e007844 */ /* 0x000fe20000000200 */
[----:B------:R-:W-:-:S02]  /*165d0*/  F2FP.BF16.F32.PACK_AB R9, R107, R106 ;  /* 0x0000006a6b09723e */ /* 0x000fc400000010ff */
[----:B------:R-:W-:Y:S02]  /*165e0*/  F2FP.BF16.F32.PACK_AB R10, R109, R108 ;  /* 0x0000006c6d0a723e */ /* 0x000fe400000010ff */
[----:B------:R-:W-:Y:S02]  /*165f0*/  F2FP.BF16.F32.PACK_AB R11, R111, R110 ;  /* 0x0000006e6f0b723e */ /* 0x000fe400000010ff */
[----:B------:R-:W-:Y:S02]  /*16600*/  LOP3.LUT R24, R24, R49, RZ, 0x3c, !PT ;  /* 0x0000003118187212 */ /* 0x000fe400078e3cff */
[----:B------:R-:W-:Y:S01]  /*16610*/  LOP3.LUT R26, R26, R51, RZ, 0x3c, !PT ;  /* 0x000000331a1a7212 */ /* 0x000fe200078e3cff */
[----:B------:R1:W-:Y:S01]  /*16620*/  STSM.16.M88.4 [R45], R8 ;  /* 0x000000082d007844 */ /* 0x0003e20000000200 */
[----:B------:R-:W-:Y:S02]  /*16630*/  MOV R44, R12 ;  /* 0x0000000c002c7202 */ /* 0x000fe40000000f00 */
[----:B------:R-:W-:-:S02]  /*16640*/  MOV R42, R14 ;  /* 0x0000000e002a7202 */ /* 0x000fc40000000f00 */
[----:B------:R-:W-:Y:S02]  /*16650*/  MOV R43, R24 ;  /* 0x00000018002b7202 */ /* 0x000fe40000000f00 */
[----:B------:R-:W-:Y:S02]  /*16660*/  MOV R41, R26 ;  /* 0x0000001a00297202 */ /* 0x000fe40000000f00 */
[----:B------:R-:W-:Y:S02]  /*16670*/  F2FP.BF16.F32.PACK_AB R12, R35, R112 ;  /* 0x00000070230c723e */ /* 0x000fe400000010ff */
[----:B------:R-:W-:Y:S02]  /*16680*/  F2FP.BF16.F32.PACK_AB R13, R115, R114 ;  /* 0x00000072730d723e */ /* 0x000fe400000010ff */
[----:B------:R-:W-:Y:S02]  /*16690*/  F2FP.BF16.F32.PACK_AB R14, R117, R116 ;  /* 0x00000074750e723e */ /* 0x000fe400000010ff */
[----:B------:R-:W-:-:S02]  /*166a0*/  F2FP.BF16.F32.PACK_AB R15, R119, R118 ;  /* 0x00000076770f723e */ /* 0x000fc400000010ff */
[----:B------:R-:W-:Y:S02]  /*166b0*/  F2FP.BF16.F32.PACK_AB R24, R121, R120 ;  /* 0x000000787918723e */ /* 0x000fe400000010ff */
[----:B------:R-:W-:Y:S01]  /*166c0*/  F2FP.BF16.F32.PACK_AB R25, R123, R122 ;  /* 0x0000007a7b19723e */ /* 0x000fe200000010ff */
[----:B------:R-:W-:Y:S01]  /*166d0*/  STSM.16.M88.4 [R44], R12 ;  /* 0x0000000c2c007844 */ /* 0x000fe20000000200 */
[----:B------:R-:W-:Y:S02]  /*166e0*/  F2FP.BF16.F32.PACK_AB R26, R125, R124 ;  /* 0x0000007c7d1a723e */ /* 0x000fe400000010ff */
[----:B------:R-:W-:Y:S02]  /*166f0*/  F2FP.BF16.F32.PACK_AB R27, R127, R126 ;  /* 0x0000007e7f1b723e */ /* 0x000fe400000010ff */
[----:B------:R-:W-:Y:S02]  /*16700*/  MOV R28, R32 ;  /* 0x00000020001c7202 */ /* 0x000fe40000000f00 */
[----:B------:R-:W-:Y:S01]  /*16710*/  ISETP.NE.U32.AND P0, PT, RZ, UR4, PT ;  /* 0x00000004ff007c0c */ /* 0x000fe2000bf05070 */
[----:B------:R2:W-:Y:S01]  /*16720*/  STSM.16.M88.4 [R42], R24 ;  /* 0x000000182a007844 */ /* 0x0005e20000000200 */
[----:B-1----:R-:W-:-:S02]  /*16730*/  IADD3 R8, P1, R208, UR4, RZ ;  /* 0x00000004d0087c10 */ /* 0x002fc4000ff3e0ff */
[----:B------:R-:W-:Y:S02]  /*16740*/  F2FP.BF16.F32.PACK_AB R32, R3, R128 ;  /* 0x000000800320723e */ /* 0x000fe400000010ff */
[----:B------:R-:W-:Y:S02]  /*16750*/  F2FP.BF16.F32.PACK_AB R33, R131, R130 ;  /* 0x000000828321723e */ /* 0x000fe400000010ff */
[----:B------:R-:W-:Y:S02]  /*16760*/  F2FP.BF16.F32.PACK_AB R35, R135, R134 ;  /* 0x000000868723723e */ /* 0x000fe400000010ff */
[----:B------:R-:W-:Y:S02]  /*16770*/  F2FP.BF16.F32.PACK_AB R4, R145, R144 ;  /* 0x000000909104723e */ /* 0x000fe400000010ff */
[----:B------:R-:W-:Y:S01]  /*16780*/  F2FP.BF16.F32.PACK_AB R5, R147, R146 ;  /* 0x000000929305723e */ /* 0x000fe200000010ff */
[----:B------:R1:W-:Y:S01]  /*16790*/  STSM.16.M88.4 [R43], R32 ;  /* 0x000000202b007844 */ /* 0x0003e20000000200 */
[----:B------:R-:W-:-:S02]  /*167a0*/  F2FP.BF16.F32.PACK_AB R6, R149, R148 ;  /* 0x000000949506723e */ /* 0x000fc400000010ff */
[----:B------:R-:W-:Y:S01]  /*167b0*/  F2FP.BF16.F32.PACK_AB R7, R151, R150 ;  /* 0x000000969707723e */ /* 0x000fe200000010ff */
[----:B------:R1:W-:Y:S01]  /*167c0*/  STSM.16.M88.4 [R41], R36 ;  /* 0x0000002429007844 */ /* 0x0003e20000000200 */
[----:B------:R-:W-:Y:S01]  /*167d0*/  ISETP.NE.AND.EX P0, PT, RZ, UR5, PT, P0 ;  /* 0x00000005ff007c0c */ /* 0x000fe2000bf05300 */
[----:B--2---:R-:W-:Y:S01]  /*167e0*/  IMAD.MOV.U32 R42, RZ, RZ, RZ ;  /* 0x000000ffff2a7224 */ /* 0x004fe200078e00ff */
[----:B------:R-:W-:Y:S01]  /*167f0*/  IADD3.X R9, R209, UR5, RZ, P1, !PT ;  /* 0x00000005d1097c10 */ /* 0x000fe20008ffe4ff */
[----:B------:R-:W-:Y:S01]  /*16800*/  ULDC.64 UR4, c[0x0][0xc08] ;  /* 0x0003020000047ab9 */ /* 0x000fe20000000a00 */
[----:B------:R1:W-:Y:S01]  /*16810*/  STSM.16.M88.4 [R28], R4 ;  /* 0x000000041c007844 */ /* 0x0003e20000000200 */
        /* <DEDUP_REMOVED lines=8> */
[----:B---3--:R-:W-:Y:S01]  /*168a0*/  ISETP.NE.AND P1, PT, R56, 0x1, PT ;  /* 0x000000013800780c */ /* 0x008fe20003f25270 */
[----:B------:R-:W-:Y:S02]  /*168b0*/  IMAD.IADD R15, R204, 0x1, R191 ;  /* 0x00000001cc0f7824 */ /* 0x000fe400078e02bf */
[----:B------:R1:W5:Y:S10]  /*168c0*/  @P2 LDG.E R3, desc[UR40][R208.64] ;  /* 0x00000028d0032981 */ /* 0x000374000c1e1900 */
[----:B------:R-:W2:Y:S08]  /*168d0*/  @P1 LDC R10, c[0x0][0xbec] ;  /* 0x0002fb00ff0a1b82 */ /* 0x000eb00000000800 */
[----:B------:R-:W3:Y:S01]  /*168e0*/  @P1 LDC R11, c[0x0][0xbf0] ;  /* 0x0002fc00ff0b1b82 */ /* 0x000ee20000000800 */
[----:B-1----:R-:W-:Y:S05]  /*168f0*/  @P2 BRA `(.L_x_9589) ;  /* 0x0000000000102947 */ /* 0x002fea0003800000 */
[----:B------:R-:W-:Y:S05]  /*16900*/  @!P0 BRA `(.L_x_9589) ;  /* 0x00000000000c8947 */ /* 0x000fea0003800000 */
[----:B------:R-:W4:Y:S04]  /*16910*/  LDG.E R4, desc[UR40][R8.64] ;  /* 0x0000002808047981 */ /* 0x000f28000c1e1900 */
[----:B-----5:R-:W4:Y:S02]  /*16920*/  LDG.E R3, desc[UR40][R8.64+0x4] ;  /* 0x0000042808037981 */ /* 0x020f24000c1e1900 */
[----:B----4-:R-:W-:-:S07]  /*16930*/  IMAD.IADD R3, R3, 0x1, -R4 ;  /* 0x0000000103037824 */ /* 0x010fce00078e0a04 */
.L_x_9589:
[----:B------:R-:W-:Y:S01]  /*16940*/  SHF.R.S32.HI R28, RZ, 0x1f, R207 ;  /* 0x0000001fff1c7819 */ /* 0x000fe200000114cf */
[----:B--2---:R-:W-:Y:S01]  /*16950*/  @P1 IMAD.HI.U32 R4, R15, R10, RZ ;  /* 0x0000000a0f041227 */ /* 0x004fe200078e00ff */
[----:B------:R-:W-:Y:S01]  /*16960*/  ULDC.64 UR4, c[0x0][0xb90] ;  /* 0x0002e40000047ab9 */ /* 0x000fe20000000a00 */
[----:B-----5:R-:W-:Y:S01]  /*16970*/  SHF.R.S32.HI R43, RZ, 0x1f, R42 ;  /* 0x0000001fff2b7819 */ /* 0x020fe2000001142a */
[----:B------:R-:W1:Y:S01]  /*16980*/  @P1 LDC R41, c[0x0][0xbec] ;  /* 0x0002fb00ff291b82 */ /* 0x000e620000000800 */
[----:B------:R-:W-:Y:S01]  /*16990*/  IMAD R6, R28, UR4, RZ ;  /* 0x000000041c067c24 */ /* 0x000fe2000f8e02ff */
[----:B------:R-:W-:Y:S01]  /*169a0*/  SEL R217, R217, RZ, !P0 ;  /* 0x000000ffd9d97207 */ /* 0x000fe20004000000 */
[----:B------:R-:W-:Y:S01]  /*169b0*/  IMAD.MOV.U32 R7, RZ, RZ, R15 ;  /* 0x000000ffff077224 */ /* 0x000fe200078e000f */
[----:B---3--:R-:W-:Y:S01]  /*169c0*/  @P1 SHF.R.U32.HI R7, RZ, R11, R4 ;  /* 0x0000000bff071219 */ /* 0x008fe20000011604 */
[----:B------:R-:W-:Y:S01]  /*169d0*/  IMAD.WIDE.U32 R4, R207, UR4, R42 ;  /* 0x00000004cf047c25 */ /* 0x000fe2000f8e002a */
[----:B------:R-:W-:-:S03]  /*169e0*/  SEL R57, R210, RZ, !P0 ;  /* 0x000000ffd2397207 */ /* 0x000fc60004000000 */
        /* <DEDUP_REMOVED lines=15> */
[----:B------:R-:W-:Y:S01]  /*16ae0*/  IMAD R58, R3, R56, RZ ;  /* 0x00000038033a7224 */ /* 0x000fe200078e02ff */
[----:B------:R-:W-:Y:S01]  /*16af0*/  IADD3.X R5, R11, R5, R8, P2, !PT ;  /* 0x000000050b057210 */ /* 0x000fe200017fe408 */
[----:B------:R-:W-:Y:S01]  /*16b00*/  IMAD R6, R6, UR4, RZ ;  /* 0x0000000406067c24 */ /* 0x000fe2000f8e02ff */
[----:B------:R-:W-:-:S02]  /*16b10*/  LOP3.LUT R8, R7, 0x380, RZ, 0xc0, !PT ;  /* 0x0000038007087812 */ /* 0x000fc400078ec0ff */
[----:B------:R-:W-:Y:S01]  /*16b20*/  IADD3 R33, P3, R20, 0x4000, RZ ;  /* 0x0000400014217810 */ /* 0x000fe20007f7e0ff */
[C---:B------:R-:W-:Y:S01]  /*16b30*/  IMAD R11, R9.reuse, UR5, R6 ;  /* 0x00000005090b7c24 */ /* 0x040fe2000f8e0206 */
[----:B------:R-:W-:Y:S01]  /*16b40*/  SHF.R.U64 R8, R8, 0x3, RZ ;  /* 0x0000000308087819 */ /* 0x000fe200000012ff */
[----:B------:R-:W-:Y:S01]  /*16b50*/  IMAD.WIDE.U32 R4, R9, UR4, R4 ;  /* 0x0000000409047c25 */ /* 0x000fe2000f8e0004 */
[----:B------:R-:W-:Y:S01]  /*16b60*/  ULDC.64 UR4, c[0x0][0xb50] ;  /* 0x0002d40000047ab9 */ /* 0x000fe20000000a00 */
[----:B------:R-:W-:Y:S02]  /*16b70*/  LOP3.LUT R32, R33, 0x380, RZ, 0xc0, !PT ;  /* 0x0000038021207812 */ /* 0x000fe400078ec0ff */
[----:B------:R-:W-:Y:S01]  /*16b80*/  IMAD.IADD R5, R5, 0x1, R11 ;  /* 0x0000000105057824 */ /* 0x000fe200078e020b */
[----:B------:R-:W-:Y:S01]  /*16b90*/  LEA R6, P2, R4, UR4, 0x2 ;  /* 0x0000000404067c11 */ /* 0x000fe2000f8410ff */
[----:B------:R-:W-:Y:S01]  /*16ba0*/  IMAD.X R9, RZ, RZ, R21, P0 ;  /* 0x000000ffff097224 */ /* 0x000fe200000e0615 */
[----:B------:R-:W-:-:S02]  /*16bb0*/  LOP3.LUT R8, R8, R7, RZ, 0x3c, !PT ;  /* 0x0000000708087212 */ /* 0x000fc400078e3cff */
[----:B------:R-:W-:Y:S01]  /*16bc0*/  LEA.HI.X R7, R4, UR5, R5, 0x2, P2 ;  /* 0x0000000504077c11 */ /* 0x000fe200090f1405 */
[----:B------:R-:W-:Y:S01]  /*16bd0*/  IMAD.IADD R5, R225, 0x1, R191 ;  /* 0x00000001e1057824 */ /* 0x000fe200078e02bf */
[----:B------:R-:W-:Y:S01]  /*16be0*/  IADD3 R25, P2, R20, 0x3000, RZ ;  /* 0x0000300014197810 */ /* 0x000fe20007f5e0ff */
[----:B------:R-:W-:Y:S01]  /*16bf0*/  SHFL.IDX PT, R52, R6, RZ, 0x1c1f ;  /* 0x001c1fff06347589 */ /* 0x000fe200000e0000 */
[----:B------:R-:W-:Y:S01]  /*16c00*/  SHF.R.U64 R32, R32, 0x3, RZ ;  /* 0x0000000320207819 */ /* 0x000fe200000012ff */
[----:B------:R-:W-:Y:S01]  /*16c10*/  VIADD R3, R5, 0x8 ;  /* 0x0000000805037836 */ /* 0x000fe20000000000 */
[----:B------:R-:W-:Y:S01]  /*16c20*/  LOP3.LUT R24, R25, 0x380, RZ, 0xc0, !PT ;  /* 0x0000038019187812 */ /* 0x000fe200078ec0ff */
[----:B------:R-:W2:Y:S01]  /*16c30*/  SHFL.IDX PT, R53, R7, RZ, 0x1c1f ;  /* 0x001c1fff07357589 */ /* 0x000ea200000e0000 */
[----:B------:R-:W-:Y:S01]  /*16c40*/  IADD3 R13, P4, R20, 0x2000, RZ ;  /* 0x00002000140d7810 */ /* 0x000fe20007f9e0ff */
[----:B------:R-:W-:Y:S01]  /*16c50*/  ULDC.64 UR4, c[0x0][0xaa0] ;  /* 0x0002a80000047ab9 */ /* 0x000fe20000000a00 */
[----:B------:R-:W-:Y:S01]  /*16c60*/  SHF.R.U64 R24, R24, 0x3, RZ ;  /* 0x0000000318187819 */ /* 0x000fe200000012ff */
[----:B------:R-:W-:Y:S01]  /*16c70*/  SHFL.IDX PT, R54, R6, 0x1, 0x1c1f ;  /* 0x003c1f0006367f89 */ /* 0x000fe200000e0000 */
[----:B------:R-:W-:Y:S01]  /*16c80*/  LOP3.LUT R32, R32, R33, RZ, 0x3c, !PT ;  /* 0x0000002120207212 */ /* 0x000fe200078e3cff */
[----:B------:R-:W-:Y:S01]  /*16c90*/  IMAD.X R33, RZ, RZ, R21, P3 ;  /* 0x000000ffff217224 */ /* 0x000fe200018e0615 */
[----:B------:R-:W-:Y:S01]  /*16ca0*/  LOP3.LUT P0, RZ, R220, 0x3, RZ, 0xc0, !PT ;  /* 0x00000003dcff7812 */ /* 0x000fe2000780c0ff */
[----:B------:R-:W3:Y:S01]  /*16cb0*/  SHFL.IDX PT, R55, R7, 0x1, 0x1c1f ;  /* 0x003c1f0007377f89 */ /* 0x000ee200000e0000 */
[----:B------:R-:W-:-:S02]  /*16cc0*/  LOP3.LUT R12, R13, 0x380, RZ, 0xc0, !PT ;  /* 0x000003800d0c7812 */ /* 0x000fc400078ec0ff */
[----:B------:R-:W-:Y:S01]  /*16cd0*/  LOP3.LUT R24, R24, R25, RZ, 0x3c, !PT ;  /* 0x0000001918187212 */ /* 0x000fe200078e3cff */
[--C-:B------:R-:W-:Y:S01]  /*16ce0*/  IMAD.X R25, RZ, RZ, R21.reuse, P2 ;  /* 0x000000ffff197224 */ /* 0x100fe200010e0615 */
[----:B------:R-:W-:Y:S02]  /*16cf0*/  IADD3 R4, P3, R20, 0x7000, RZ ;  /* 0x0000700014047810 */ /* 0x000fe40007f7e0ff */
[-C--:B------:R-:W-:Y:S02]  /*16d00*/  ISETP.GE.OR P2, PT, R5, R58.reuse, P0 ;  /* 0x0000003a0500720c */ /* 0x080fe40000746670 */
[----:B------:R-:W-:Y:S01]  /*16d10*/  ISETP.GE.OR P0, PT, R3, R58, P0 ;  /* 0x0000003a0300720c */ /* 0x000fe20000706670 */
[----:B------:R-:W-:Y:S01]  /*16d20*/  IMAD.X R49, RZ, RZ, R21, P3 ;  /* 0x000000ffff317224 */ /* 0x000fe200018e0615 */
[----:B------:R-:W-:Y:S02]  /*16d30*/  SHF.R.U64 R12, R12, 0x3, RZ ;  /* 0x000000030c0c7819 */ /* 0x000fe400000012ff */
[----:B------:R-:W-:-:S02]  /*16d40*/  LOP3.LUT R3, R4, 0x380, RZ, 0xc0, !PT ;  /* 0x0000038004037812 */ /* 0x000fc400078ec0ff */
[----:B------:R-:W-:Y:S01]  /*16d50*/  LOP3.LUT R12, R12, R13, RZ, 0x3c, !PT ;  /* 0x0000000d0c0c7212 */ /* 0x000fe200078e3cff */
[----:B------:R-:W-:Y:S01]  /*16d60*/  IMAD.X R13, RZ, RZ, R21, P4 ;  /* 0x000000ffff0d7224 */ /* 0x000fe200020e0615 */
[----:B------:R-:W-:Y:S02]  /*16d70*/  SHF.R.U64 R3, R3, 0x3, RZ ;  /* 0x0000000303037819 */ /* 0x000fe400000012ff */
[C---:B------:R-:W-:Y:S01]  /*16d80*/  IADD3 R37, P5, R20.reuse, 0x5000, RZ ;  /* 0x0000500014257810 */ /* 0x040fe20007fbe0ff */
[----:B--2---:R-:W-:Y:S01]  /*16d90*/  @!P2 ST.E desc[UR40][R52.64], R40 ;  /* 0x000000283400a985 */ /* 0x004fe2000c101928 */
[C---:B------:R-:W-:Y:S02]  /*16da0*/  IADD3 R45, P4, R20.reuse, 0x6000, RZ ;  /* 0x00006000142d7810 */ /* 0x040fe40007f9e0ff */
[----:B------:R-:W-:Y:S01]  /*16db0*/  LOP3.LUT R5, R20, 0x380, RZ, 0xc0, !PT ;  /* 0x0000038014057812 */ /* 0x000fe200078ec0ff */
[----:B---3--:R2:W-:Y:S01]  /*16dc0*/  @!P0 ST.E desc[UR40][R54.64], R0 ;  /* 0x0000000036008985 */ /* 0x0085e2000c101928 */
[----:B------:R-:W-:Y:S01]  /*16dd0*/  LOP3.LUT R48, R3, R4, RZ, 0x3c, !PT ;  /* 0x0000000403307212 */ /* 0x000fe200078e3cff */
[----:B------:R-:W-:Y:S01]  /*16de0*/  IMAD R3, R43, UR4, RZ ;  /* 0x000000042b037c24 */ /* 0x000fe2000f8e02ff */
[----:B------:R-:W-:Y:S01]  /*16df0*/  LOP3.LUT R36, R37, 0x380, RZ, 0xc0, !PT ;  /* 0x0000038025247812 */ /* 0x000fe200078ec0ff */
[----:B------:R-:W3:Y:S01]  /*16e00*/  @P1 LDC R43, c[0x0][0xbf0] ;  /* 0x0002fc00ff2b1b82 */ /* 0x000ee20000000800 */
[----:B------:R-:W-:Y:S01]  /*16e10*/  LOP3.LUT R44, R45, 0x380, RZ, 0xc0, !PT ;  /* 0x000003802d2c7812 */ /* 0x000fe200078ec0ff */
[----:B------:R-:W5:Y:S01]  /*16e20*/  LD.E.128 R8, desc[UR40][R8.64] ;  /* 0x0000002808087980 */ /* 0x000f62000c101d00 */
[----:B------:R-:W-:-:S02]  /*16e30*/  SHF.R.U64 R5, R5, 0x3, RZ ;  /* 0x0000000305057819 */ /* 0x000fc400000012ff */
[----:B------:R-:W-:Y:S01]  /*16e40*/  SHF.R.U64 R36, R36, 0x3, RZ ;  /* 0x0000000324247819 */ /* 0x000fe200000012ff */
[----:B------:R-:W5:Y:S01]  /*16e50*/  LD.E.128 R12, desc[UR40][R12.64] ;  /* 0x000000280c0c7980 */ /* 0x000f62000c101d00 */
[----:B------:R-:W-:Y:S02]  /*16e60*/  SHF.R.U64 R44, R44, 0x3, RZ ;  /* 0x000000032c2c7819 */ /* 0x000fe400000012ff */
[----:B------:R-:W-:Y:S01]  /*16e70*/  LOP3.LUT R20, R5, R20, RZ, 0x3c, !PT ;  /* 0x0000001405147212 */ /* 0x000fe200078e3cff */
[----:B--2---:R-:W-:Y:S01]  /*16e80*/  IMAD R0, R206, 0x20, R22 ;  /* 0x00000020ce007824 */ /* 0x004fe200078e0216 */
[----:B------:R-:W-:Y:S01]  /*16e90*/  LOP3.LUT R36, R36, R37, RZ, 0x3c, !PT ;  /* 0x0000002524247212 */ /* 0x000fe200078e3cff */
[--C-:B------:R-:W-:Y:S01]  /*16ea0*/  IMAD.X R37, RZ, RZ, R21.reuse, P5 ;  /* 0x000000ffff257224 */ /* 0x100fe200028e0615 */
[----:B------:R-:W-:Y:S01]  /*16eb0*/  LOP3.LUT R44, R44, R45, RZ, 0x3c, !PT ;  /* 0x0000002d2c2c7212 */ /* 0x000fe200078e3cff */
[----:B------:R-:W-:Y:S01]  /*16ec0*/  IMAD.X R45, RZ, RZ, R21, P4 ;  /* 0x000000ffff2d7224 */ /* 0x000fe200020e0615 */
[----:B------:R2:W5:Y:S01]  /*16ed0*/  LD.E.128 R4, desc[UR40][R20.64] ;  /* 0x0000002814047980 */ /* 0x000562000c101d00 */
[----:B------:R-:W-:-:S02]  /*16ee0*/  IMAD R3, R42, UR5, R3 ;  /* 0x000000052a037c24 */ /* 0x000fc4000f8e0203 */
[----:B------:R-:W-:Y:S01]  /*16ef0*/  IMAD.IADD R40, R191, 0x1, R0 ;  /* 0x00000001bf287824 */ /* 0x000fe200078e0200 */
[----:B------:R-:W5:Y:S04]  /*16f00*/  LD.E.128 R24, desc[UR40][R24.64] ;  /* 0x0000002818187980 */ /* 0x000f68000c101d00 */
[----:B------:R-:W5:Y:S01]  /*16f10*/  LD.E.128 R32, desc[UR40][R32.64] ;  /* 0x0000002820207980 */ /* 0x000f62000c101d00 */
[----:B--2---:R-:W-:Y:S01]  /*16f20*/  IMAD.WIDE.U32 R20, R42, UR4, RZ ;  /* 0x000000042a147c25 */ /* 0x004fe2000f8e00ff */
[----:B------:R-:W-:Y:S02]  /*16f30*/  ULDC.64 UR4, c[0x0][0xae8] ;  /* 0x0002ba0000047ab9 */ /* 0x000fe40000000a00 */
[----:B------:R-:W5:Y:S01]  /*16f40*/  LD.E.128 R36, desc[UR40][R36.64] ;  /* 0x0000002824247980 */ /* 0x000f62000c101d00 */
[----:B------:R-:W-:-:S02]  /*16f50*/  IMAD.IADD R21, R21, 0x1, R3 ;  /* 0x0000000115157824 */ /* 0x000fc400078e0203 */
[----:B------:R-:W-:Y:S01]  /*16f60*/  IMAD R28, R28, UR4, RZ ;  /* 0x000000041c1c7c24 */ /* 0x000fe2000f8e02ff */
[----:B------:R-:W5:Y:S01]  /*16f70*/  LD.E.128 R44, desc[UR40][R44.64] ;  /* 0x000000282c2c7980 */ /* 0x000f62000c101d00 */
[----:B------:R-:W-:-:S03]  /*16f80*/  IMAD.WIDE.U32 R20, R207, UR4, R20 ;  /* 0x00000004cf147c25 */ /* 0x000fc6000f8e0014 */
[----:B------:R-:W5:Y:S01]  /*16f90*/  LD.E.128 R48, desc[UR40][R48.64] ;  /* 0x0000002830307980 */ /* 0x000f62000c101d00 */
[----:B------:R-:W-:Y:S01]  /*16fa0*/  IMAD R3, R207, UR5, R28 ;  /* 0x00000005cf037c24 */ /* 0x000fe2000f8e021c */
[----:B------:R-:W-:Y:S01]  /*16fb0*/  ULDC.64 UR4, c[0x0][0xaf0] ;  /* 0x0002bc0000047ab9 */ /* 0x000fe20000000a00 */
        /* <DEDUP_REMOVED lines=9> */
[----:B---3--:R-:W-:Y:S01]  /*17050*/  @P1 SHF.R.U32.HI R3, RZ, R43, R0 ;  /* 0x0000002bff031219 */ /* 0x008fe20000011600 */
        /* <DEDUP_REMOVED lines=14> */
[----:B------:R-:W-:Y:S02]  /*17140*/  IMAD.IADD R21, R21, 0x1, R43 ;  /* 0x0000000115157824 */ /* 0x000fe400078e022b */
[----:B------:R-:W-:Y:S02]  /*17150*/  IMAD R28, R0, UR4, RZ ;  /* 0x00000004001c7c24 */ /* 0x000fe4000f8e02ff */
[----:B------:R-:W-:-:S02]  /*17160*/  VIADD R0, R191, 0x20 ;  /* 0x00000020bf007836 */ /* 0x000fc40000000000 */
[C---:B------:R-:W-:Y:S02]  /*17170*/  IMAD R43, R41.reuse, UR5, R28 ;  /* 0x00000005292b7c24 */ /* 0x040fe4000f8e021c */
[----:B------:R-:W-:Y:S01]  /*17180*/  IMAD.WIDE.U32 R20, R41, UR4, R20 ;  /* 0x0000000429147c25 */ /* 0x000fe2000f8e0014 */
[-C--:B------:R-:W-:Y:S01]  /*17190*/  ISETP.GE.AND P0, PT, R0, R58.reuse, PT ;  /* 0x0000003a0000720c */ /* 0x080fe20003f06270 */
[----:B------:R-:W-:Y:S01]  /*171a0*/  ULDC.64 UR4, c[0x0][0xa80] ;  /* 0x0002a00000047ab9 */ /* 0x000fe20000000a00 */
[C---:B------:R-:W-:Y:S01]  /*171b0*/  ISETP.GE.AND P2, PT, R191.reuse, R58, PT ;  /* 0x0000003abf00720c */ /* 0x040fe20003f46270 */
[----:B------:R-:W-:Y:S02]  /*171c0*/  VIADD R0, R2, 0x28820 ;  /* 0x0002882002007836 */ /* 0x000fe40000000000 */
[----:B------:R-:W-:Y:S01]  /*171d0*/  VIADD R3, R191, 0x40 ;  /* 0x00000040bf037836 */ /* 0x000fe20000000000 */
[----:B------:R-:W-:Y:S01]  /*171e0*/  LEA R28, P3, R20, UR4, 0x1 ;  /* 0x00000004141c7c11 */ /* 0x000fe2000f8608ff */
[----:B------:R-:W-:Y:S01]  /*171f0*/  IMAD.IADD R21, R21, 0x1, R43 ;  /* 0x0000000115157824 */ /* 0x000fe200078e022b */
[----:B------:R-:W-:-:S02]  /*17200*/  PRMT R0, RZ, 0x654, R0 ;  /* 0x00000654ff007816 */ /* 0x000fc40000000000 */
[----:B------:R-:W-:Y:S02]  /*17210*/  ISETP.GE.AND P1, PT, R3, R58, PT ;  /* 0x0000003a0300720c */ /* 0x000fe40003f26270 */
[----:B------:R-:W-:Y:S01]  /*17220*/  LEA.HI.X R3, R20, UR5, R21, 0x1, P3 ;  /* 0x0000000514037c11 */ /* 0x000fe200098f0c15 */
[----:B-1----:R1:W-:Y:S01]  /*17230*/  SYNCS.ARRIVE.TRANS64.RED.A1T0 RZ, [R0+URZ], RZ ;  /* 0x000000ff00ff79a7 */ /* 0x0023e2000810043f */
[----:B------:R2:W3:Y:S01]  /*17240*/  SHFL.IDX PT, R40, R28, RZ, 0x181f ;  /* 0x00181fff1c287589 */ /* 0x0004e200000e0000 */
[----:B------:R-:W-:Y:S03]  /*17250*/  BSSY B1, `(.L_x_9590) ;  /* 0x000000c000017945 */ /* 0x000fe60003800000 */
[----:B-1----:R2:W1:Y:S01]  /*17260*/  SHFL.IDX PT, R0, R3, RZ, 0x181f ;  /* 0x00181fff03007589 */ /* 0x00246200000e0000 */
[----:B------:R-:W-:Y:S05]  /*17270*/  @P2 BRA `(.L_x_9591) ;  /* 0x0000000000242947 */ /* 0x000fea0003800000 */
[----:B------:R-:W-:Y:S02]  /*17280*/  ULDC UR4, c[0x0][0xac8] ;  /* 0x0002b20000047ab9 */ /* 0x000fe40000000800 */
[----:B------:R-:W-:Y:S02]  /*17290*/  ISETP.GE.AND P2, PT, R16, UR4, PT ;  /* 0x0000000410007c0c */ /* 0x000fe4000bf46270 */
[----:B------:R-:W-:-:S11]  /*172a0*/  ISETP.GE.AND P3, PT, R187, UR4, PT ;  /* 0x00000004bb007c0c */ /* 0x000fd6000bf66270 */
[CC--:B---3--:R-:W-:Y:S02]  /*172b0*/  @!P2 LEA R20, P4, R16.reuse, R40.reuse, 0x1 ;  /* 0x000000281014a211 */ /* 0x0c8fe400078808ff */
[C---:B------:R-:W-:Y:S02]  /*172c0*/  @!P3 LEA R40, P5, R187.reuse, R40, 0x1 ;  /* 0x00000028bb28b211 */ /* 0x040fe400078a08ff */
[-C--:B-1----:R-:W-:Y:S02]  /*172d0*/  @!P2 LEA.HI.X R21, R16, R0.reuse, R17, 0x1, P4 ;  /* 0x000000001015a211 */ /* 0x082fe400020f0c11 */
[----:B------:R-:W-:-:S03]  /*172e0*/  @!P3 LEA.HI.X R41, R187, R0, R215, 0x1, P5 ;  /* 0x00000000bb29b211 */ /* 0x000fc600028f0cd7 */
[----:B-----5:R4:W-:Y:S04]  /*172f0*/  @!P2 ST.E.128 desc[UR40][R20.64], R4 ;  /* 0x000000041400a985 */ /* 0x0209e8000c101d28 */
[----:B------:R4:W-:Y:S02]  /*17300*/  @!P3 ST.E.128 desc[UR40][R40.64], R32 ;  /* 0x000000202800b985 */ /* 0x0009e4000c101d28 */
.L_x_9591:
[----:B------:R-:W-:Y:S05]  /*17310*/  BSYNC B1 ;  /* 0x0000000000017941 */ /* 0x000fea0003800000 */
.L_x_9590:
[----:B-1----:R1:W0:Y:S01]  /*17320*/  SHFL.IDX PT, R0, R3, 0x1, 0x181f ;  /* 0x00381f0003007f89 */ /* 0x00222200000e0000 */
[----:B------:R-:W-:Y:S03]  /*17330*/  BSSY B1, `(.L_x_9592) ;  /* 0x000000c000017945 */ /* 0x000fe60003800000 */
[----:B----45:R1:W4:Y:S01]  /*17340*/  SHFL.IDX PT, R6, R28, 0x1, 0x181f ;  /* 0x00381f001c067f89 */ /* 0x03032200000e0000 */
[----:B------:R-:W-:Y:S05]  /*17350*/  @P0 BRA `(.L_x_9593) ;  /* 0x0000000000240947 */ /* 0x000fea0003800000 */
[----:B------:R-:W-:Y:S02]  /*17360*/  ULDC UR4, c[0x0][0xac8] ;  /* 0x0002b20000047ab9 */ /* 0x000fe40000000800 */
[----:B------:R-:W-:Y:S02]  /*17370*/  ISETP.GE.AND P3, PT, R16, UR4, PT ;  /* 0x0000000410007c0c */ /* 0x000fe4000bf66270 */
[----:B------:R-:W-:-:S11]  /*17380*/  ISETP.GE.AND P4, PT, R187, UR4, PT ;  /* 0x00000004bb007c0c */ /* 0x000fd6000bf86270 */
[CC--:B----4-:R-:W-:Y:S02]  /*17390*/  @!P3 LEA R4, P0, R16.reuse, R6.reuse, 0x1 ;  /* 0x000000061004b211 */ /* 0x0d0fe400078008ff */
[C---:B------:R-:W-:Y:S02]  /*173a0*/  @!P4 LEA R6, P2, R187.reuse, R6, 0x1 ;  /* 0x00000006bb06c211 */ /* 0x040fe400078408ff */
[-C--:B0-----:R-:W-:Y:S02]  /*173b0*/  @!P3 LEA.HI.X R5, R16, R0.reuse, R17, 0x1, P0 ;  /* 0x000000001005b211 */ /* 0x081fe400000f0c11 */
[----:B------:R-:W-:-:S03]  /*173c0*/  @!P4 LEA.HI.X R7, R187, R0, R215, 0x1, P2 ;  /* 0x00000000bb07c211 */ /* 0x000fc600010f0cd7 */
[----:B------:R0:W-:Y:S04]  /*173d0*/  @!P3 ST.E.128 desc[UR40][R4.64], R8 ;  /* 0x000000080400b985 */ /* 0x0001e8000c101d28 */
[----:B------:R0:W-:Y:S02]  /*173e0*/  @!P4 ST.E.128 desc[UR40][R6.64], R36 ;  /* 0x000000240600c985 */ /* 0x0001e4000c101d28 */
.L_x_9593:
[----:B------:R-:W-:Y:S05]  /*173f0*/  BSYNC B1 ;  /* 0x0000000000017941 */ /* 0x000fea0003800000 */
.L_x_9592:
[----:B0-----:R0:W0:Y:S01]  /*17400*/  SHFL.IDX PT, R0, R3, 0x2, 0x181f ;  /* 0x00581f0003007f89 */ /* 0x00102200000e0000 */
[----:B------:R-:W-:Y:S03]  /*17410*/  BSSY B1, `(.L_x_9594) ;  /* 0x000000c000017945 */ /* 0x000fe60003800000 */
[----:B----4-:R4:W0:Y:S01]  /*17420*/  SHFL.IDX PT, R6, R28, 0x2, 0x181f ;  /* 0x00581f001c067f89 */ /* 0x01082200000e0000 */
        /* <DEDUP_REMOVED lines=8> */
[----:B------:R0:W-:Y:S04]  /*174b0*/  @!P2 ST.E.128 desc[UR40][R4.64], R12 ;  /* 0x0000000c0400a985 */ /* 0x0001e8000c101d28 */
[----:B------:R0:W-:Y:S02]  /*174c0*/  @!P3 ST.E.128 desc[UR40][R6.64], R44 ;  /* 0x0000002c0600b985 */ /* 0x0001e4000c101d28 */
.L_x_9595:
[----:B------:R-:W-:Y:S05]  /*174d0*/  BSYNC B1 ;  /* 0x0000000000017941 */ /* 0x000fea0003800000 */
.L_x_9594:
[----:B0-----:R-:W-:Y:S01]  /*174e0*/  VIADD R0, R191, 0x60 ;  /* 0x00000060bf007836 */ /* 0x001fe20000000000 */
[----:B------:R0:W0:Y:S04]  /*174f0*/  SHFL.IDX PT, R6, R3, 0x3, 0x181f ;  /* 0x00781f0003067f89 */ /* 0x00002800000e0000 */
[----:B------:R-:W-:Y:S01]  /*17500*/  ISETP.GE.AND P0, PT, R0, R58, PT ;  /* 0x0000003a0000720c */ /* 0x000fe20003f06270 */
[----:B-12-4-:R-:W2:-:S12]  /*17510*/  SHFL.IDX PT, R28, R28, 0x3, 0x181f ;  /* 0x00781f001c1c7f89 */ /* 0x016e9800000e0000 */
        /* <DEDUP_REMOVED lines=12> */
.L_x_9588:
        /* <DEDUP_REMOVED lines=16> */
[----:B--2---:R-:W-:Y:S02]  /*176e0*/  ISETP.NE.AND P2, PT, R25, 0x1, PT ;  /* 0x000000011900780c */ /* 0x004fe40003f45270 */
[----:B------:R-:W-:-:S11]  /*176f0*/  ISETP.GE.AND P3, PT, R231, 0x80, PT ;  /* 0x00000080e700780c */ /* 0x000fd60003f66270 */
[----:B------:R-:W2:Y:S01]  /*17700*/  @P2 LDC R27, c[0x0][0xbec] ;  /* 0x0002fb00ff1b2b82 */ /* 0x000ea20000000800 */
[----:B---3--:R-:W-:Y:S05]  /*17710*/  @P1 BRA `(.L_x_9597) ;  /* 0x0000000000101947 */ /* 0x008fea0003800000 */
[----:B------:R-:W-:Y:S05]  /*17720*/  @!P0 BRA `(.L_x_9597) ;  /* 0x00000000000c8947 */ /* 0x000fea0003800000 */
[----:B------:R-:W3:Y:S04]  /*17730*/  LDG.E R3, desc[UR40][R4.64] ;  /* 0x0000002804037981 */ /* 0x000ee8000c1e1900 */
[----:B-----5:R-:W3:Y:S02]  /*17740*/  LDG.E R8, desc[UR40][R4.64+0x4] ;  /* 0x0000042804087981 */ /* 0x020ee4000c1e1900 */
[----:B---3--:R-:W-:-:S07]  /*17750*/  IMAD.IADD R8, R8, 0x1, -R3 ;  /* 0x0000000108087824 */ /* 0x008fce00078e0a03 */
.L_x_9597:
        /* <DEDUP_REMOVED lines=19> */
[----:B------:R-:W3:Y:S08]  /*17890*/  @P0 LDC R7, c[0x0][0xbec] ;  /* 0x0002fb00ff070b82 */ /* 0x000ef00000000800 */
[----:B------:R-:W4:Y:S01]  /*178a0*/  @P0 LDC R21, c[0x0][0xbf0] ;  /* 0x0002fc00ff150b82 */ /* 0x000f220000000800 */
[----:B---3--:R-:W-:-:S04]  /*178b0*/  @P0 IMAD.HI.U32 R6, R12, R7, RZ ;  /* 0x000000070c060227 */ /* 0x008fc800078e00ff */
[----:B------:R-:W-:Y:S01]  /*178c0*/  IMAD R7, R207, UR5, R10 ;  /* 0x00000005cf077c24 */ /* 0x000fe2000f8e020a */
[----:B------:R-:W-:Y:S01]  /*178d0*/  ULDC.64 UR4, c[0x0][0xb98] ;  /* 0x0002e60000047ab9 */ /* 0x000fe20000000a00 */
[----:B----4-:R-:W-:Y:S02]  /*178e0*/  @P0 SHF.R.U32.HI R3, RZ, R21, R6 ;  /* 0x00000015ff030219 */ /* 0x010fe40000011606 */
        /* <DEDUP_REMOVED lines=20> */
.L_x_9599:
[----:B------:R-:W-:Y:S05]  /*17a30*/  BSYNC B1 ;  /* 0x0000000000017941 */ /* 0x000fea0003800000 */
.L_x_9598:
[----:B------:R-:W4:Y:S01]  /*17a40*/  @P2 LDC R9, c[0x0][0xbf0] ;  /* 0x0002fc00ff092b82 */ /* 0x000f220000000800 */
[----:B------:R-:W-:Y:S01]  /*17a50*/  ULDC.64 UR4, c[0x0][0xaa0] ;  /* 0x0002a80000047ab9 */ /* 0x000fe20000000a00 */
[----:B---3--:R-:W-:Y:S02]  /*17a60*/  IMAD R6, R206, 0x20, R22 ;  /* 0x00000020ce067824 */ /* 0x008fe400078e0216 */
[----:B------:R-:W-:Y:S02]  /*17a70*/  IMAD R3, R11, UR4, RZ ;  /* 0x000000040b037c24 */ /* 0x000fe4000f8e02ff */
[----:B------:R-:W-:-:S04]  /*17a80*/  IMAD.WIDE.U32 R4, R0, UR4, RZ ;  /* 0x0000000400047c25 */ /* 0x000fc8000f8e00ff */
[----:B------:R-:W-:Y:S01]  /*17a90*/  IMAD R3, R0, UR5, R3 ;  /* 0x0000000500037c24 */ /* 0x000fe2000f8e0203 */
[----:B------:R-:W-:Y:S01]  /*17aa0*/  ULDC.64 UR4, c[0x0][0xae8] ;  /* 0x0002ba0000047ab9 */ /* 0x000fe20000000a00 */
[----:B------:R-:W-:Y:S02]  /*17ab0*/  IMAD.IADD R10, R191, 0x1, R6 ;  /* 0x00000001bf0a7824 */ /* 0x000fe400078e0206 */
[----:B------:R-:W-:Y:S02]  /*17ac0*/  IMAD R0, R13, UR4, RZ ;  /* 0x000000040d007c24 */ /* 0x000fe4000f8e02ff */
[----:B------:R-:W-:Y:S02]  /*17ad0*/  IMAD.IADD R5, R5, 0x1, R3 ;  /* 0x0000000105057824 */ /* 0x000fe400078e0203 */
[----:B------:R-:W-:Y:S02]  /*17ae0*/  IMAD R7, R207, UR5, R0 ;  /* 0x00000005cf077c24 */ /* 0x000fe4000f8e0200 */
[----:B--2---:R-:W-:-:S04]  /*17af0*/  @P2 IMAD.HI.U32 R0, R10, R27, RZ ;  /* 0x0000001b0a002227 */ /* 0x004fc800078e00ff */
        /* <DEDUP_REMOVED lines=26> */
[----:B------:R-:W-:Y:S02]  /*17ca0*/  IMAD.IADD R191, R22, 0x1, R191 ;  /* 0x0000000116bf7824 */ /* 0x000fe400078e02bf */
[----:B------:R-:W-:Y:S01]  /*17cb0*/  LEA.HI.X R4, R4, UR5, R5, 0x1, P0 ;  /* 0x0000000504047c11 */ /* 0x000fe200080f0c05 */
[----:B------:R-:W-:Y:S08]  /*17cc0*/  BRA.DIV UR4, `(.L_x_9600) ;  /* 0x0000009204d87947 */ /* 0x000ff0000b800000 */
[----:B------:R2:W3:Y:S04]  /*17cd0*/  SHFL.IDX PT, R0, R4, RZ, 0x181f ;  /* 0x00181fff04007589 */ /* 0x0004e800000e0000 */
[----:B------:R2:W4:Y:S02]  /*17ce0*/  SHFL.IDX PT, R14, R3, RZ, 0x181f ;  /* 0x00181fff030e7589 */ /* 0x00052400000e0000 */
.L_x_9825:
[----:B------:R-:W-:Y:S01]  /*17cf0*/  IMAD R8, R8, R25, RZ ;  /* 0x0000001908087224 */ /* 0x000fe200078e02ff */
[----:B------:R-:W-:Y:S04]  /*17d00*/  BSSY B1, `(.L_x_9601) ;  /* 0x000000c000017945 */ /* 0x000fe80003800000 */
[----:B------:R-:W-:-:S13]  /*17d10*/  ISETP.GE.AND P0, PT, R191, R8, PT ;  /* 0x00000008bf00720c */ /* 0x000fda0003f06270 */
[----:B------:R-:W-:Y:S05]  /*17d20*/  @P0 BRA `(.L_x_9602) ;  /* 0x0000000000240947 */ /* 0x000fea0003800000 */
[----:B------:R-:W-:Y:S02]  /*17d30*/  ULDC UR4, c[0x0][0xac8] ;  /* 0x0002b20000047ab9 */ /* 0x000fe40000000800 */
[----:B------:R-:W-:Y:S02]  /*17d40*/  ISETP.GE.AND P2, PT, R16, UR4, PT ;  /* 0x0000000410007c0c */ /* 0x000fe4000bf46270 */
[----:B------:R-:W-:-:S11]  /*17d50*/  ISETP.GE.AND P3, PT, R187, UR4, PT ;  /* 0x00000004bb007c0c */ /* 0x000fd6000bf66270 */
[CC--:B----4-:R-:W-:Y:S02]  /*17d60*/  @!P2 LEA R6, P0, R16.reuse, R14.reuse, 0x1 ;  /* 0x0000000e1006a211 */ /* 0x0d0fe400078008ff */
[C---:B------:R-:W-:Y:S02]  /*17d70*/  @!P3 LEA R14, P1, R187.reuse, R14, 0x1 ;  /* 0x0000000ebb0eb211 */ /* 0x040fe400078208ff */
[-C--:B---3--:R-:W-:Y:S02]  /*17d80*/  @!P2 LEA.HI.X R7, R16, R0.reuse, R17, 0x1, P0 ;  /* 0x000000001007a211 */ /* 0x088fe400000f0c11 */
[----:B------:R-:W-:-:S03]  /*17d90*/  @!P3 LEA.HI.X R15, R187, R0, R215, 0x1, P1 ;  /* 0x00000000bb0fb211 */ /* 0x000fc600008f0cd7 */
[----:B------:R3:W-:Y:S04]  /*17da0*/  @!P2 ST.E.128 desc[UR40][R6.64], RZ ;  /* 0x000000ff0600a985 */ /* 0x0007e8000c101d28 */
[----:B------:R3:W-:Y:S02]  /*17db0*/  @!P3 ST.E.128 desc[UR40][R14.64], RZ ;  /* 0x000000ff0e00b985 */ /* 0x0007e4000c101d28 */
.L_x_9602:
[----:B------:R-:W-:Y:S05]  /*17dc0*/  BSYNC B1 ;  /* 0x0000000000017941 */ /* 0x000fea0003800000 */
.L_x_9601:
[----:B------:R-:W-:-:S03]  /*17dd0*/  UMOV UR4, 0xffffffff ;  /* 0xffffffff00047882 */ /* 0x000fc60000000000 */
[----:B------:R-:W-:Y:S05]  /*17de0*/  BRA.DIV UR4, `(.L_x_9603) ;  /* 0x0000009204c47947 */ /* 0x000fea000b800000 */
[----:B---3--:R3:W0:Y:S04]  /*17df0*/  SHFL.IDX PT, R0, R4, 0x1, 0x181f ;  /* 0x00381f0004007f89 */ /* 0x00862800000e0000 */
[----:B----4-:R3:W4:Y:S02]  /*17e00*/  SHFL.IDX PT, R14, R3, 0x1, 0x181f ;  /* 0x00381f00030e7f89 */ /* 0x01072400000e0000 */
.L_x_9829:
[----:B------:R-:W-:Y:S01]  /*17e10*/  VIADD R5, R191, 0x20 ;  /* 0x00000020bf057836 */ /* 0x000fe20000000000 */
        /* <DEDUP_REMOVED lines=10> */
[----:B------:R0:W-:Y:S04]  /*17ec0*/  @!P2 ST.E.128 desc[UR40][R6.64], RZ ;  /* 0x000000ff0600a985 */ /* 0x0001e8000c101d28 */
[----:B------:R0:W-:Y:S02]  /*17ed0*/  @!P3 ST.E.128 desc[UR40][R14.64], RZ ;  /* 0x000000ff0e00b985 */ /* 0x0001e4000c101d28 */
.L_x_9605:
[----:B------:R-:W-:Y:S05]  /*17ee0*/  BSYNC B1 ;  /* 0x0000000000017941 */ /* 0x000fea0003800000 */
.L_x_9604:
[----:B------:R-:W-:-:S03]  /*17ef0*/  UMOV UR4, 0xffffffff ;  /* 0xffffffff00047882 */ /* 0x000fc60000000000 */
[----:B------:R-:W-:Y:S05]  /*17f00*/  BRA.DIV UR4, `(.L_x_9606) ;  /* 0x0000009204c47947 */ /* 0x000fea000b800000 */
[----:B0-----:R0:W0:Y:S04]  /*17f10*/  SHFL.IDX PT, R0, R4, 0x2, 0x181f ;  /* 0x00581f0004007f89 */ /* 0x00102800000e0000 */
[----:B----4-:R4:W0:Y:S02]  /*17f20*/  SHFL.IDX PT, R14, R3, 0x2, 0x181f ;  /* 0x00581f00030e7f89 */ /* 0x01082400000e0000 */
.L_x_9833:
[----:B------:R-:W-:Y:S01]  /*17f30*/  VIADD R5, R191, 0x40 ;  /* 0x00000040bf057836 */ /* 0x000fe20000000000 */
[----:B------:R-:W-:Y:S04]  /*17f40*/  BSSY B1, `(.L_x_9607) ;  /* 0x000000c000017945 */ /* 0x000fe80003800000 */
[----:B------:R-:W-:-:S13]  /*17f50*/  ISETP.GE.AND P0, PT, R5, R8, PT ;  /* 0x000000080500720c */ /* 0x000fda0003f06270 */
        /* <DEDUP_REMOVED lines=10> */
.L_x_9608:
[----:B------:R-:W-:Y:S05]  /*18000*/  BSYNC B1 ;  /* 0x0000000000017941 */ /* 0x000fea0003800000 */
.L_x_9607:
[----:B------:R-:W-:-:S03]  /*18010*/  UMOV UR4, 0xffffffff ;  /* 0xffffffff00047882 */ /* 0x000fc60000000000 */
[----:B------:R-:W-:Y:S05]  /*18020*/  BRA.DIV UR4, `(.L_x_9609) ;  /* 0x0000009204c47947 */ /* 0x000fea000b800000 */
[----:B0-----:R0:W0:Y:S04]  /*18030*/  SHFL.IDX PT, R0, R4, 0x3, 0x181f ;  /* 0x00781f0004007f89 */ /* 0x00102800000e0000 */
[----:B------:R0:W0:Y:S02]  /*18040*/  SHFL.IDX PT, R14, R3, 0x3, 0x181f ;  /* 0x00781f00030e7f89 */ /* 0x00002400000e0000 */
.L_x_9837:
[----:B0-234-:R-:W-:-:S05]  /*18050*/  VIADD R3, R191, 0x60 ;  /* 0x00000060bf037836 */ /* 0x01dfca0000000000 */
[----:B------:R-:W-:-:S13]  /*18060*/  ISETP.GE.AND P0, PT, R3, R8, PT ;  /* 0x000000080300720c */ /* 0x000fda0003f06270 */
[----:B------:R-:W-:Y:S05]  /*18070*/  @P0 BRA `(.L_x_9596) ;  /* 0x0000000000240947 */ /* 0x000fea0003800000 */
[----:B------:R-:W-:Y:S02]  /*18080*/  ULDC UR4, c[0x0][0xac8] ;  /* 0x0002b20000047ab9 */ /* 0x000fe40000000800 */
[----:B------:R-:W-:Y:S02]  /*18090*/  ISETP.GE.AND P2, PT, R16, UR4, PT ;  /* 0x0000000410007c0c */ /* 0x000fe4000bf46270 */
[----:B------:R-:W-:-:S11]  /*180a0*/  ISETP.GE.AND P3, PT, R187, UR4, PT ;  /* 0x00000004bb007c0c */ /* 0x000fd6000bf66270 */
[CC--:B------:R-:W-:Y:S02]  /*180b0*/  @!P2 LEA R4, P0, R16.reuse, R14.reuse, 0x1 ;  /* 0x0000000e1004a211 */ /* 0x0c0fe400078008ff */
[C---:B------:R-:W-:Y:S02]  /*180c0*/  @!P3 LEA R14, P1, R187.reuse, R14, 0x1 ;  /* 0x0000000ebb0eb211 */ /* 0x040fe400078208ff */
[-C--:B------:R-:W-:Y:S02]  /*180d0*/  @!P2 LEA.HI.X R5, R16, R0.reuse, R17, 0x1, P0 ;  /* 0x000000001005a211 */ /* 0x080fe400000f0c11 */
[----:B------:R-:W-:-:S03]  /*180e0*/  @!P3 LEA.HI.X R15, R187, R0, R215, 0x1, P1 ;  /* 0x00000000bb0fb211 */ /* 0x000fc600008f0cd7 */
[----:B------:R0:W-:Y:S04]  /*180f0*/  @!P2 ST.E.128 desc[UR40][R4.64], RZ ;  /* 0x000000ff0400a985 */ /* 0x0001e8000c101d28 */
[----:B------:R0:W-:Y:S02]  /*18100*/  @!P3 ST.E.128 desc[UR40][R14.64], RZ ;  /* 0x000000ff0e00b985 */ /* 0x0001e4000c101d28 */
.L_x_9596:
[----:B------:R-:W-:Y:S05]  /*18110*/  BSYNC B0 ;  /* 0x0000000000007941 */ /* 0x000fea0003800000 */
.L_x_9587:
[----:B------:R-:W-:Y:S02]  /*18120*/  ULDC UR4, c[0x0][0xc3c] ;  /* 0x00030f0000047ab9 */ /* 0x000fe40000000800 */
[----:B-1----:R-:W-:-:S13]  /*18130*/  ISETP.GE.AND P0, PT, R31, UR4, PT ;  /* 0x000000041f007c0c */ /* 0x002fda000bf06270 */
[----:B------:R-:W-:Y:S05]  /*18140*/  @!P0 BRA `(.L_x_9610) ;  /* 0xfffffe9000088947 */ /* 0x000fea000383ffff */
[----:B------:R-:W-:Y:S05]  /*18150*/  BRA `(.L_x_9407) ;  /* 0x0000007400f47947 */ /* 0x000fea0003800000 */
.L_x_9405:
        /* <DEDUP_REMOVED lines=18> */
.L_x_9611:
        /* <DEDUP_REMOVED lines=41> */
.L_x_9617:
        /* <DEDUP_REMOVED lines=12> */
.L_x_9616:
[----:B------:R-:W-:Y:S05]  /*185d0*/  BSYNC B0 ;  /* 0x0000000000007941 */ /* 0x000fea0003800000 */
.L_x_9615:
        /* <DEDUP_REMOVED lines=21> */
.L_x_9613:
        /* <DEDUP_REMOVED lines=20> */
.L_x_9618:
        /* <DEDUP_REMOVED lines=56> */
.L_x_9614:
[----:B------:R-:W-:Y:S02]  /*18bf0*/  IMAD.MOV.U32 R17, RZ, RZ, RZ ;  /* 0x000000ffff117224 */ /* 0x000fe400078e00ff */
[----:B------:R-:W-:Y:S02]  /*18c00*/  IMAD.U32 R16, RZ, RZ, UR6 ;  /* 0x00000006ff107e24 */ /* 0x000fe4000f8e00ff */
[----:B------:R-:W-:-:S07]  /*18c10*/  IMAD.MOV.U32 R18, RZ, RZ, RZ ;  /* 0x000000ffff127224 */ /* 0x000fce00078e00ff */
.L_x_9619:
[----:B------:R-:W-:-:S13]  /*18c20*/  ISETP.NE.AND P0, PT, R0, RZ, PT ;  /* 0x000000ff0000720c */ /* 0x000fda0003f05270 */
[----:B------:R-:W1:Y:S01]  /*18c30*/  @!P0 S2R R3, SR_CgaCtaId ;  /* 0x0000000000038919 */ /* 0x000e620000008800 */
[----:B------:R-:W-:-:S04]  /*18c40*/  @!P0 MOV R0, 0x400 ;  /* 0x0000040000008802 */ /* 0x000fc80000000f00 */
[----:B-1----:R-:W-:-:S05]  /*18c50*/  @!P0 LEA R0, R3, R0, 0x18 ;  /* 0x0000000003008211 */ /* 0x002fca00078ec0ff */
[----:B------:R1:W-:Y:S01]  /*18c60*/  @!P0 STS.128 [R0+0x288d0], R16 ;  /* 0x0288d01000008388 */ /* 0x0003e20000000c00 */
[----:B------:R-:W-:Y:S06]  /*18c70*/  BAR.ARV 0x5, 0x180 ;  /* 0x0146000000007b1d */ /* 0x000fec0000002000 */
.L_x_9612:
        /* <DEDUP_REMOVED lines=31> */
[----:B------:R-:W-:Y:S04]  /*18e70*/  STL [R1+0x4], R3 ;  /* 0x0000040301007387 */ /* 0x000fe80000100800 */
        /* <DEDUP_REMOVED lines=17> */
.L_x_9759:
        /* <DEDUP_REMOVED lines=9> */
[----:B-1----:R-:W-:Y:S01]  /*19020*/  IMAD.MOV.U32 R0, RZ, RZ, RZ ;  /* 0x000000ffff007224 */ /* 0x002fe200078e00ff */
        /* <DEDUP_REMOVED lines=55> */
.L_x_9621:
        /* <DEDUP_REMOVED lines=12> */
.L_x_9622:
[----:B------:R-:W-:Y:S05]  /*19460*/  @!P2 BRA `(.L_x_9623) ;  /* 0x00000000000ca947 */ /* 0x000fea0003800000 */
[----:B------:R-:W2:Y:S04]  /*19470*/  LDG.E R9, desc[UR40][R6.64] ;  /* 0x0000002806097981 */ /* 0x000ea8000c1e1900 */
[----:B------:R-:W2:Y:S02]  /*19480*/  LDG.E R6, desc[UR40][R6.64+0x4] ;  /* 0x0000042806067981 */ /* 0x000ea4000c1e1900 */
[----:B--2---:R-:W-:-:S07]  /*19490*/  IMAD.IADD R9, R6, 0x1, -R9 ;  /* 0x0000000106097824 */ /* 0x004fce00078e0a09 */
.L_x_9623:
[----:B-1----:R-:W2:Y:S01]  /*194a0*/  @P0 LDG.E R2, desc[UR40][R4.64] ;  /* 0x0000002804020981 */ /* 0x002ea2000c1e1900 */
[----:B------:R-:W1:Y:S01]  /*194b0*/  LDC R3, c[0x0][0x448] ;  /* 0x00011200ff037b82 */ /* 0x000e620000000800 */
[----:B-----5:R-:W-:Y:S02]  /*194c0*/  IMAD.IADD R0, R9, 0x1, -R0 ;  /* 0x0000000109007824 */ /* 0x020fe400078e0a00 */
[----:B------:R3:W2:Y:S01]  /*194d0*/  @P0 LDG.E R4, desc[UR40][R4.64+0x4] ;  /* 0x0000042804040981 */ /* 0x0006a2000c1e1900 */
[----:B-1----:R-:W-:-:S13]  /*194e0*/  ISETP.NE.AND P1, PT, R3, 0x1, PT ;  /* 0x000000010300780c */ /* 0x002fda0003f25270 */
[----:B---3--:R-:W1:Y:S01]  /*194f0*/  @P1 LDC R5, c[0x0][0x450] ;  /* 0x00011400ff051b82 */ /* 0x008e620000000800 */
[----:B------:R-:W-:-:S05]  /*19500*/  IMAD.MOV R9, RZ, RZ, -R0 ;  /* 0x000000ffff097224 */ /* 0x000fca00078e0a00 */
[----:B------:R-:W-:Y:S01]  /*19510*/  VIMNMX R9, RZ, R9, !PT ;  /* 0x00000009ff097248 */ /* 0x000fe20007fe0100 */
[----:B------:R-:W-:Y:S01]  /*19520*/  BSSY B0, `(.L_x_9624) ;  /* 0x0000133000007945 */ /* 0x000fe20003800000 */
[----:B------:R-:W-:Y:S01]  /*19530*/  PLOP3.LUT P5, PT, PT, PT, PT, 0x80, 0x0 ;  /* 0x000000000000781c */ /* 0x000fe20003faf070 */
[----:B--2---:R-:W-:Y:S02]  /*19540*/  @P0 IMAD.IADD R8, R4, 0x1, -R2 ;  /* 0x0000000104080824 */ /* 0x004fe400078e0a02 */
        /* <DEDUP_REMOVED lines=8> */
[----:B------:R-:W-:-:S05]  /*195d0*/  IADD3 R21, R2, 0x80, -R13 ;  /* 0x0000008002157810 */ /* 0x000fca0007ffe80d */
[----:B------:R-:W-:Y:S01]  /*195e0*/  IMAD.IADD R2, R21, 0x1, R3 ;  /* 0x0000000115027824 */ /* 0x000fe200078e0203 */
[----:B------:R-:W-:-:S04]  /*195f0*/  SHF.R.S32.HI R3, RZ, 0x1f, R4 ;  /* 0x0000001fff037819 */ /* 0x000fc80000011404 */
[----:B------:R-:W-:Y:S02]  /*19600*/  LEA.HI R20, R3, R4, RZ, 0x7 ;  /* 0x0000000403147211 */ /* 0x000fe400078f38ff */
[----:B------:R-:W-:-:S04]  /*19610*/  SHF.R.S32.HI R3, RZ, 0x1f, R2 ;  /* 0x0000001fff037819 */ /* 0x000fc80000011402 */
[----:B------:R-:W-:Y:S02]  /*19620*/  LEA.HI R2, R3, R2, RZ, 0x7 ;  /* 0x0000000203027211 */ /* 0x000fe400078f38ff */
[----:B------:R-:W-:Y:S02]  /*19630*/  SHF.R.S32.HI R20, RZ, 0x7, R20 ;  /* 0x00000007ff147819 */ /* 0x000fe40000011414 */
[----:B------:R-:W-:-:S04]  /*19640*/  SHF.R.S32.HI R2, RZ, 0x7, R2 ;  /* 0x00000007ff027819 */ /* 0x000fc80000011402 */
[----:B------:R-:W-:-:S05]  /*19650*/  VIMNMX R2, R20, R2, PT ;  /* 0x0000000214027248 */ /* 0x000fca0003fe0100 */
[----:B------:R-:W-:-:S05]  /*19660*/  IMAD R2, R2, 0x80, -R0 ;  /* 0x0000008002027824 */ /* 0x000fca00078e0a00 */
[----:B------:R-:W-:-:S04]  /*19670*/  VIMNMX R8, R2, R8, PT ;  /* 0x0000000802087248 */ /* 0x000fc80003fe0100 */
[----:B------:R-:W-:Y:S02]  /*19680*/  ISETP.GT.AND P1, PT, R8, R9, PT ;  /* 0x000000090800720c */ /* 0x000fe40003f24270 */
[----:B------:R-:W-:-:S11]  /*19690*/  SHF.R.U32.HI R9, RZ, 0x7, R9 ;  /* 0x00000007ff097819 */ /* 0x000fd60000011609 */
[----:B------:R-:W-:-:S05]  /*196a0*/  @P1 VIADD R8, R8, 0x7f ;  /* 0x0000007f08081836 */ /* 0x000fca0000000000 */
[----:B------:R-:W-:Y:S01]  /*196b0*/  @P1 SHF.R.S32.HI R0, RZ, 0x1f, R8 ;  /* 0x0000001fff001819 */ /* 0x000fe20000011408 */
[----:B------:R-:W-:-:S03]  /*196c0*/  IMAD.MOV.U32 R6, RZ, RZ, R9 ;  /* 0x000000ffff067224 */ /* 0x000fc600078e0009 */
[----:B------:R-:W-:-:S04]  /*196d0*/  @P1 LEA.HI R8, R0, R8, RZ, 0x7 ;  /* 0x0000000800081211 */ /* 0x000fc800078f38ff */
        /* <DEDUP_REMOVED lines=10> */
.L_x_9840:
[----:B--2---:R-:W-:Y:S02]  /*19780*/  ISETP.NE.AND P0, PT, R14, RZ, PT ;  /* 0x000000ff0e00720c */ /* 0x004fe40003f05270 */
[----:B------:R-:W-:-:S11]  /*19790*/  PLOP3.LUT P1, PT, PT, PT, PT, 0x8, 0x0 ;  /* 0x000000000000781c */ /* 0x000fd60003f2e170 */
[----:B------:R-:W-:Y:S05]  /*197a0*/  @P0 BRA `(.L_x_9627) ;  /* 0x00000000000c0947 */ /* 0x000fea0003800000 */
[----:B------:R-:W-:-:S03]  /*197b0*/  UMOV UR4, 0xffffffff ;  /* 0xffffffff00047882 */ /* 0x000fc60000000000 */
[----:B------:R-:W-:Y:S05]  /*197c0*/  BRA.DIV UR4, `(.L_x_9628) ;  /* 0x0000007e04587947 */ /* 0x000fea000b800000 */
[----:B------:R-:W-:-:S13]  /*197d0*/  ELECT P1, URZ, PT ;  /* 0x00000000003f782f */ /* 0x000fda0003820000 */
.L_x_9627:
        /* <DEDUP_REMOVED lines=10> */
.L_x_9843:
[----:B------:R-:W-:Y:S05]  /*19880*/  BSYNC B1 ;  /* 0x0000000000017941 */ /* 0x000fea0003800000 */
.L_x_9629:
        /* <DEDUP_REMOVED lines=13> */
.L_x_9844:
[----:B------:R-:W-:Y:S05]  /*19960*/  BSYNC B2 ;  /* 0x0000000000027941 */ /* 0x000fea0003800000 */
.L_x_9633:
        /* <DEDUP_REMOVED lines=8> */
.L_x_9636:
[----:B------:R-:W-:Y:S05]  /*199f0*/  BSYNC B2 ;  /* 0x0000000000027941 */ /* 0x000fea0003800000 */
.L_x_9635:
        /* <DEDUP_REMOVED lines=12> */
[----:B------:R-:W-:Y:S02]  /*19ac0*/  IMAD.SHL.U32 R11, R2, 0x4000, RZ ;  /* 0x00004000020b7824 */ /* 0x000fe400078e00ff */
[----:B------:R-:W-:Y:S02]  /*19ad0*/  VIADD R2, R4, 0x28890 ;  /* 0x0002889004027836 */ /* 0x000fe40000000000 */
[----:B------:R-:W-:-:S07]  /*19ae0*/  VIADD R5, R7, 0x18400 ;  /* 0x0001840007057836 */ /* 0x000fce0000000000 */
.L_x_9637:
        /* <DEDUP_REMOVED lines=16> */
.L_x_9638:
        /* <DEDUP_REMOVED lines=13> */
.L_x_9845:
[----:B------:R-:W-:Y:S05]  /*19cc0*/  BSYNC B2 ;  /* 0x0000000000027941 */ /* 0x000fea0003800000 */
.L_x_9639:
        /* <DEDUP_REMOVED lines=10> */
.L_x_9642:
[----:B------:R-:W-:Y:S05]  /*19d70*/  BSYNC B2 ;  /* 0x0000000000027941 */ /* 0x000fea0003800000 */
.L_x_9641:
[----:B0-----:R-:W3:Y:S01]  /*19d80*/  LDL R2, [R1+0x4] ;  /* 0x0000040001027983 */ /* 0x001ee20000100800 */
[----:B------:R-:W-:Y:S01]  /*19d90*/  R2UR UR10, R14 ;  /* 0x000000000e0a72ca */ /* 0x000fe200000e0000 */
[----:B------:R-:W-:Y:S01]  /*19da0*/  UIADD3 UR4, UP0, UR38, 0x670, URZ ;  /* 0x0000067026047890 */ /* 0x000fe2000ff1e03f */
[----:B------:R-:W-:Y:S01]  /*19db0*/  R2UR UR6, R12 ;  /* 0x000000000c0672ca */ /* 0x000fe200000e0000 */
[----:B-12---:R-:W-:Y:S01]  /*19dc0*/  VIADD R4, R4, 0x288b0 ;  /* 0x000288b004047836 */ /* 0x006fe20000000000 */
[----:B------:R-:W-:Y:S01]  /*19dd0*/  R2UR UR7, R13 ;  /* 0x000000000d0772ca */ /* 0x000fe200000e0000 */
[----:B------:R-:W-:Y:S01]  /*19de0*/  UIADD3.X UR5, URZ, UR39, URZ, UP0, !UPT ;  /* 0x000000273f057290 */ /* 0x000fe200087fe43f */
[----:B------:R-:W-:Y:S01]  /*19df0*/  PLOP3.LUT P0, PT, PT, PT, PT, 0x80, 0x0 ;  /* 0x000000000000781c */ /* 0x000fe20003f0f070 */
[----:B---3--:R-:W-:-:S04]  /*19e00*/  IMAD R5, R11, 0x2, R2 ;  /* 0x000000020b057824 */ /* 0x008fc800078e0202 */
[----:B------:R-:W-:-:S08]  /*19e10*/  VIADD R2, R5, 0x400 ;  /* 0x0000040005027836 */ /* 0x000fd00000000000 */
.L_x_9643:
        /* <DEDUP_REMOVED lines=15> */
.L_x_9644:
        /* <DEDUP_REMOVED lines=10> */
.L_x_9632:
[----:B------:R-:W-:Y:S05]  /*19fb0*/  BSYNC B1 ;  /* 0x0000000000017941 */ /* 0x000fea0003800000 */
.L_x_9631:
[----:B------:R-:W1:Y:S04]  /*19fc0*/  LDL.LU R7, [R1+0x20] ;  /* 0x0000200001077983 */ /* 0x000e680000300800 */
[----:B------:R-:W2:Y:S01]  /*19fd0*/  LDL.LU R5, [R1+0x24] ;  /* 0x0000240001057983 */ /* 0x000ea20000300800 */
[----:B------:R-:W-:Y:S01]  /*19fe0*/  PLOP3.LUT P5, PT, PT, PT, PT, 0x8, 0x0 ;  /* 0x000000000000781c */ /* 0x000fe20003fae170 */
[----:B-1----:R-:W-:Y:S02]  /*19ff0*/  VIADD R2, R7, 0x1 ;  /* 0x0000000107027836 */ /* 0x002fe40000000000 */
        /* <DEDUP_REMOVED lines=9> */
.L_x_9659:
        /* <DEDUP_REMOVED lines=14> */
.L_x_9846:
[----:B------:R-:W-:Y:S05]  /*1a170*/  BSYNC B2 ;  /* 0x0000000000027941 */ /* 0x000fea0003800000 */
.L_x_9647:
        /* <DEDUP_REMOVED lines=8> */
.L_x_9650:
[----:B------:R-:W-:Y:S05]  /*1a200*/  BSYNC B2 ;  /* 0x0000000000027941 */ /* 0x000fea0003800000 */
.L_x_9649:
        /* <DEDUP_REMOVED lines=13> */
.L_x_9651:
        /* <DEDUP_REMOVED lines=16> */
.L_x_9652:
        /* <DEDUP_REMOVED lines=13> */
.L_x_9847:
[----:B------:R-:W-:Y:S05]  /*1a4b0*/  BSYNC B2 ;  /* 0x0000000000027941 */ /* 0x000fea0003800000 */
.L_x_9653:
        /* <DEDUP_REMOVED lines=10> */
.L_x_9656:
[----:B------:R-:W-:Y:S05]  /*1a560*/  BSYNC B2 ;  /* 0x0000000000027941 */ /* 0x000fea0003800000 */
.L_x_9655:
        /* <DEDUP_REMOVED lines=8> */
.L_x_9657:
        /* <DEDUP_REMOVED lines=15> */
.L_x_9658:
        /* <DEDUP_REMOVED lines=10> */
.L_x_9646:
[----:B------:R-:W-:Y:S05]  /*1a780*/  BSYNC B1 ;  /* 0x0000000000017941 */ /* 0x000fea0003800000 */
.L_x_9645:
        /* <DEDUP_REMOVED lines=12> */
.L_x_9625:
[----:B------:R-:W-:Y:S05]  /*1a850*/  BSYNC B0 ;  /* 0x0000000000007941 */ /* 0x000fea0003800000 */
.L_x_9624:
        /* <DEDUP_REMOVED lines=10> */
[----:B------:R-:W-:-:S05]  /*1a900*/  IMAD.IADD R0, R21, 0x1, R0 ;  /* 0x0000000115007824 */ /* 0x000fca00078e0200 */
[----:B------:R-:W-:-:S04]  /*1a910*/  SHF.R.S32.HI R2, RZ, 0x1f, R0 ;  /* 0x0000001fff027819 */ /* 0x000fc80000011400 */
[----:B------:R-:W-:-:S04]  /*1a920*/  LEA.HI R0, R2, R0, RZ, 0x7 ;  /* 0x0000000002007211 */ /* 0x000fc800078f38ff */
[----:B------:R-:W-:-:S04]  /*1a930*/  SHF.R.S32.HI R0, RZ, 0x7, R0 ;  /* 0x00000007ff007819 */ /* 0x000fc80000011400 */
        /* <DEDUP_REMOVED lines=21> */
.L_x_9661:
        /* <DEDUP_REMOVED lines=21> */
.L_x_9664:
[----:B------:R-:W-:Y:S05]  /*1abe0*/  BSYNC B6 ;  /* 0x0000000000067941 */ /* 0x000fea0003800000 */
.L_x_9663:
        /* <DEDUP_REMOVED lines=21> */
.L_x_9667:
        /* <DEDUP_REMOVED lines=16> */
.L_x_9666:
[----:B------:R-:W-:Y:S05]  /*1ae40*/  BSYNC B6 ;  /* 0x0000000000067941 */ /* 0x000fea0003800000 */
.L_x_9665:
        /* <DEDUP_REMOVED lines=25> */
.L_x_9850:
        /* <DEDUP_REMOVED lines=12> */
.L_x_9853:
        /* <DEDUP_REMOVED lines=25> */
.L_x_9671:
[----:B------:R-:W3:Y:S04]  /*1b230*/  LDL R7, [R1+0x4] ;  /* 0x0000040001077983 */ /* 0x000ee80000100800 */
[----:B-12---:R-:W3:Y:S04]  /*1b240*/  LDL R0, [R1+0xc] ;  /* 0x00000c0001007983 */ /* 0x006ee80000100800 */
[----:B------:R-:W2:Y:S01]  /*1b250*/  LDL R2, [R1+0x18] ;  /* 0x0000180001027983 */ /* 0x000ea20000100800 */
[----:B---3--:R-:W-:Y:S01]  /*1b260*/  IMAD R0, R0, 0x8, R7 ;  /* 0x0000000800007824 */ /* 0x008fe200078e0207 */
[----:B--2---:R-:W-:-:S04]  /*1b270*/  SHF.L.U32 R2, R2, 0x1f, RZ ;  /* 0x0000001f02027819 */ /* 0x004fc800000006ff */
[----:B------:R-:W1:Y:S02]  /*1b280*/  SYNCS.PHASECHK.TRANS64.TRYWAIT P0, [R0+URZ+0x28840], R2 ;  /* 0x02884002000075a7 */ /* 0x000e64000800017f */
[----:B-1----:R-:W-:Y:S05]  /*1b290*/  @!P0 BRA `(.L_x_9672) ;  /* 0x0000006400848947 */ /* 0x002fea0003800000 */
.L_x_9854:
        /* <DEDUP_REMOVED lines=10> */
.L_x_9673:
[----:B------:R-:W3:Y:S04]  /*1b340*/  LDL R6, [R1+0x4] ;  /* 0x0000040001067983 */ /* 0x000ee80000100800 */
[----:B------:R-:W3:Y:S04]  /*1b350*/  LDL R5, [R1+0xc] ;  /* 0x00000c0001057983 */ /* 0x000ee80000100800 */
[----:B------:R-:W4:Y:S04]  /*1b360*/  LDL R7, [R1+0x10] ;  /* 0x0000100001077983 */ /* 0x000f280000100800 */
[----:B------:R-:W4:Y:S04]  /*1b370*/  LDL R4, [R1+0x1c] ;  /* 0x00001c0001047983 */ /* 0x000f280000100800 */
[----:B-12---:R-:W2:Y:S01]  /*1b380*/  LDL R2, [R1] ;  /* 0x0000000001027983 */ /* 0x006ea20000100800 */
[----:B------:R-:W-:-:S02]  /*1b390*/  R2UR UR9, R0 ;  /* 0x00000000000972ca */ /* 0x000fc400000e0000 */
[----:B------:R-:W-:Y:S01]  /*1b3a0*/  PLOP3.LUT P0, PT, PT, PT, PT, 0x80, 0x0 ;  /* 0x000000000000781c */ /* 0x000fe20003f0f070 */
[----:B------:R-:W-:Y:S01]  /*1b3b0*/  UIADD3 UR4, UP0, UR38, 0x370, URZ ;  /* 0x0000037026047890 */ /* 0x000fe2000ff1e03f */
[----:B------:R-:W-:Y:S02]  /*1b3c0*/  R2UR UR12, R18 ;  /* 0x00000000120c72ca */ /* 0x000fe400000e0000 */
[----:B-----5:R-:W-:-:S07]  /*1b3d0*/  LOP3.LUT R3, R3, 0xfffffffb, RZ, 0xc0, !PT ;  /* 0xfffffffb03037812 */ /* 0x020fce00078ec0ff */
        /* <DEDUP_REMOVED lines=9> */
[----:B------:R-:W-:Y:S02]  /*1b470*/  R2UR UR5, R4 ;  /* 0x00000000040572ca */ /* 0x000fe400000e0000 */
[----:B--2---:R-:W-:-:S09]  /*1b480*/  R2UR UR13, R2 ;  /* 0x00000000020d72ca */ /* 0x004fd200000e0000 */
        /* <DEDUP_REMOVED lines=10> */
.L_x_9669:
        /* <DEDUP_REMOVED lines=43> */
.L_x_9675:
[----:B------:R-:W-:Y:S05]  /*1b7e0*/  BSYNC B6 ;  /* 0x0000000000067941 */ /* 0x000fea0003800000 */
.L_x_9674:
[----:B------:R-:W3:Y:S01]  /*1b7f0*/  LDL.LU R6, [R1+0x40] ;  /* 0x0000400001067983 */ /* 0x000ee20000300800 */
[----:B------:R-:W-:Y:S01]  /*1b800*/  ULDC.64 UR4, c[0x0][0x2d8] ;  /* 0x0000b60000047ab9 */ /* 0x000fe20000000a00 */
[----:B------:R-:W1:Y:S02]  /*1b810*/  LDC R7, c[0x0][0x448] ;  /* 0x00011200ff077b82 */ /* 0x000e640000000800 */
[----:B--2---:R-:W3:Y:S04]  /*1b820*/  LDL.LU.64 R2, [R1+0x50] ;  /* 0x0000500001027983 */ /* 0x004ee80000300a00 */
[----:B------:R-:W2:Y:S04]  /*1b830*/  LDL.LU R0, [R1+0x4c] ;  /* 0x00004c0001007983 */ /* 0x000ea80000300800 */
[----:B------:R-:W4:Y:S04]  /*1b840*/  LDL.LU R4, [R1+0x5c] ;  /* 0x00005c0001047983 */ /* 0x000f280000300800 */
[----:B------:R-:W4:Y:S01]  /*1b850*/  LDL.LU R5, [R1+0x34] ;  /* 0x0000340001057983 */ /* 0x000f220000300800 */
        /* <DEDUP_REMOVED lines=8> */
[----:B------:R-:W-:Y:S02]  /*1b8e0*/  LOP3.LUT R8, R8, 0x40, RZ, 0xfc, !PT ;  /* 0x0000004008087812 */ /* 0x000fe400078efcff */
[----:B------:R-:W-:Y:S01]  /*1b8f0*/  LOP3.LUT R9, R9, 0x38, RZ, 0xc0, !PT ;  /* 0x0000003809097812 */ /* 0x000fe200078ec0ff */
[----:B---3--:R-:W-:Y:S02]  /*1b900*/  IMAD.MOV.U32 R3, RZ, RZ, R6 ;  /* 0x000000ffff037224 */ /* 0x008fe400078e0006 */
[----:B------:R-:W0:Y:S01]  /*1b910*/  @P0 LDC R6, c[0x0][0x450] ;  /* 0x00011400ff060b82 */ /* 0x000e220000000800 */
[----:B--2---:R-:W-:-:S02]  /*1b920*/  IMAD R0, R0, UR4, RZ ;  /* 0x0000000400007c24 */ /* 0x004fc4000f8e02ff */
[----:B------:R-:W-:-:S04]  /*1b930*/  IMAD.WIDE.U32 R2, R18, UR4, R2 ;  /* 0x0000000412027c25 */ /* 0x000fc8000f8e0002 */
[----:B------:R-:W-:Y:S01]  /*1b940*/  IMAD R0, R18, UR5, R0 ;  /* 0x0000000512007c24 */ /* 0x000fe2000f8e0200 */
[----:B------:R-:W-:-:S03]  /*1b950*/  ULDC.64 UR4, c[0x0][0x2e0] ;  /* 0x0000b80000047ab9 */ /* 0x000fc60000000a00 */
[----:B------:R-:W-:Y:S02]  /*1b960*/  IMAD.IADD R3, R3, 0x1, R0 ;  /* 0x0000000103037824 */ /* 0x000fe400078e0200 */
[----:B----4-:R-:W-:Y:S02]  /*1b970*/  IMAD R0, R4, UR4, RZ ;  /* 0x0000000404007c24 */ /* 0x010fe4000f8e02ff */
[----:B------:R-:W1:Y:S01]  /*1b980*/  S2R R4, SR_TID.X ;  /* 0x0000000000047919 */ /* 0x000e620000002100 */
[----:B------:R-:W-:-:S04]  /*1b990*/  IMAD.WIDE.U32 R2, R5, UR4, R2 ;  /* 0x0000000405027c25 */ /* 0x000fc8000f8e0002 */
        /* <DEDUP_REMOVED lines=37> */
[----:B------:R-:W-:-:S03]  /*1bbf0*/  IMAD R17, R17, 0x80, R10 ;  /* 0x0000008011117824 */ /* 0x000fc600078e020a */
[----:B------:R-:W-:Y:S04]  /*1bc00*/  SHFL.IDX PT, R4, R2, RZ, 0x181f ;  /* 0x00181fff02047589 */ /* 0x000fe800000e0000 */
[----:B------:R-:W-:Y:S01]  /*1bc10*/  SHFL.IDX PT, R6, R2, 0x1, 0x181f ;  /* 0x00381f0002067f89 */ /* 0x000fe200000e0000 */
[----:B--2---:R-:W-:-:S03]  /*1bc20*/  IMAD R0, R5, R7, RZ ;  /* 0x0000000705007224 */ /* 0x004fc600078e02ff */
[----:B------:R-:W1:Y:S02]  /*1bc30*/  SHFL.IDX PT, R5, R3, RZ, 0x181f ;  /* 0x00181fff03057589 */ /* 0x000e6400000e0000 */
[----:B------:R-:W-:-:S13]  /*1bc40*/  ISETP.GE.AND P2, PT, R17, R0, PT ;  /* 0x000000001100720c */ /* 0x000fda0003f46270 */
[----:B-1----:R-:W-:-:S05]  /*1bc50*/  @!P2 LEA R5, P3, R9, R5, 0x1 ;  /* 0x000000050905a211 */ /* 0x002fca00078608ff */
[----:B------:R-:W-:-:S05]  /*1bc60*/  @!P2 IMAD.X R4, RZ, RZ, R4, P3 ;  /* 0x000000ffff04a224 */ /* 0x000fca00018e0604 */
[----:B------:R-:W-:-:S04]  /*1bc70*/  @!P2 LOP3.LUT R5, R5, R4, RZ, 0x3c, !PT ;  /* 0x000000040505a212 */ /* 0x000fc800078e3cff */
[----:B------:R-:W-:-:S04]  /*1bc80*/  @!P2 LOP3.LUT R4, R5, R4, RZ, 0x3c, !PT ;  /* 0x000000040504a212 */ /* 0x000fc800078e3cff */
[----:B------:R-:W-:-:S05]  /*1bc90*/  @!P2 LOP3.LUT R5, R5, R4, RZ, 0x3c, !PT ;  /* 0x000000040505a212 */ /* 0x000fca00078e3cff */
[----:B-----5:R-:W-:Y:S04]  /*1bca0*/  @!P2 LDGSTS.E.BYPASS.LTC128B.128 [R8+0x10400], desc[UR40][R4.64], !P0 ;  /* 0x104000000408afae */ /* 0x020fe8000c101d68 */
[----:B------:R1:W-:Y:S02]  /*1bcb0*/  @!P2 LDGSTS.E.BYPASS.LTC128B.128 [R8+0x14400], desc[UR40][R4.64+0x80], !P1 ;  /* 0x144000800408afae */ /* 0x0003e4000c901d68 */
[----:B-1----:R-:W-:-:S05]  /*1bcc0*/  VIADD R4, R17, 0x10 ;  /* 0x0000001011047836 */ /* 0x002fca0000000000 */
[----:B------:R-:W-:Y:S02]  /*1bcd0*/  ISETP.GE.AND P2, PT, R4, R0, PT ;  /* 0x000000000400720c */ /* 0x000fe40003f46270 */
[----:B------:R-:W1:Y:S11]  /*1bce0*/  SHFL.IDX PT, R4, R3, 0x1, 0x181f ;  /* 0x00381f0003047f89 */ /* 0x000e7600000e0000 */
[----:B-1----:R-:W-:-:S05]  /*1bcf0*/  @!P2 LEA R5, P3, R9, R4, 0x1 ;  /* 0x000000040905a211 */ /* 0x002fca00078608ff */
[----:B------:R-:W-:Y:S02]  /*1bd00*/  @!P2 IMAD.X R4, RZ, RZ, R6, P3 ;  /* 0x000000ffff04a224 */ /* 0x000fe400018e0606 */
[----:B------:R-:W-:Y:S03]  /*1bd10*/  SHFL.IDX PT, R6, R2, 0x2, 0x181f ;  /* 0x00581f0002067f89 */ /* 0x000fe600000e0000 */
[----:B------:R-:W-:-:S04]  /*1bd20*/  @!P2 LOP3.LUT R5, R5, R4, RZ, 0x3c, !PT ;  /* 0x000000040505a212 */ /* 0x000fc800078e3cff */
[----:B------:R-:W-:-:S04]  /*1bd30*/  @!P2 LOP3.LUT R4, R5, R4, RZ, 0x3c, !PT ;  /* 0x000000040504a212 */ /* 0x000fc800078e3cff */
[----:B------:R-:W-:-:S05]  /*1bd40*/  @!P2 LOP3.LUT R5, R5, R4, RZ, 0x3c, !PT ;  /* 0x000000040505a212 */ /* 0x000fca00078e3cff */
[----:B------:R-:W-:Y:S04]  /*1bd50*/  @!P2 LDGSTS.E.BYPASS.LTC128B.128 [R8+0x10c00], desc[UR40][R4.64], !P0 ;  /* 0x10c000000408afae */ /* 0x000fe8000c101d68 */
        /* <DEDUP_REMOVED lines=47> */
[----:B------:R-:W1:Y:S04]  /*1c050*/  SHFL.IDX PT, R4, R3, 0x6, 0x181f ;  /* 0x00d81f0003047f89 */ /* 0x000e6800000e0000 */
[----:B------:R-:W2:Y:S07]  /*1c060*/  SHFL.IDX PT, R3, R3, 0x7, 0x181f ;  /* 0x00f81f0003037f89 */ /* 0x000eae00000e0000 */
[----:B-1----:R-:W-:-:S05]  /*1c070*/  @!P2 LEA R5, P3, R9, R4, 0x1 ;  /* 0x000000040905a211 */ /* 0x002fca00078608ff */
[----:B------:R-:W-:-:S05]  /*1c080*/  @!P2 IMAD.X R4, RZ, RZ, R6, P3 ;  /* 0x000000ffff04a224 */ /* 0x000fca00018e0606 */
[----:B------:R-:W-:-:S04]  /*1c090*/  @!P2 LOP3.LUT R5, R5, R4, RZ, 0x3c, !PT ;  /* 0x000000040505a212 */ /* 0x000fc800078e3cff */
[----:B------:R-:W-:-:S04]  /*1c0a0*/  @!P2 LOP3.LUT R4, R5, R4, RZ, 0x3c, !PT ;  /* 0x000000040504a212 */ /* 0x000fc800078e3cff */
[----:B------:R-:W-:-:S05]  /*1c0b0*/  @!P2 LOP3.LUT R5, R5, R4, RZ, 0x3c, !PT ;  /* 0x000000040505a212 */ /* 0x000fca00078e3cff */
[----:B------:R-:W-:Y:S04]  /*1c0c0*/  @!P2 LDGSTS.E.BYPASS.LTC128B.128 [R8+0x13400], desc[UR40][R4.64], !P0 ;  /* 0x134000000408afae */ /* 0x000fe8000c101d68 */
[----:B------:R1:W-:Y:S04]  /*1c0d0*/  @!P2 LDGSTS.E.BYPASS.LTC128B.128 [R8+0x17400], desc[UR40][R4.64+0x80], !P1 ;  /* 0x174000800408afae */ /* 0x0003e8000c901d68 */
[----:B-12---:R1:W3:Y:S02]  /*1c0e0*/  SHFL.IDX PT, R4, R2, 0x7, 0x181f ;  /* 0x00f81f0002047f89 */ /* 0x0062e400000e0000 */
.L_x_9871:
[----:B------:R-:W-:Y:S01]  /*1c0f0*/  VIADD R17, R17, 0x70 ;  /* 0x0000007011117836 */ /* 0x000fe20000000000 */
[----:B------:R-:W-:Y:S04]  /*1c100*/  BSSY B0, `(.L_x_9677) ;  /* 0x000000a000007945 */ /* 0x000fe80003800000 */
[----:B------:R-:W-:-:S13]  /*1c110*/  ISETP.GE.AND P2, PT, R17, R0, PT ;  /* 0x000000001100720c */ /* 0x000fda0003f46270 */
[----:B------:R-:W-:Y:S05]  /*1c120*/  @P2 BRA `(.L_x_9678) ;  /* 0x00000000001c2947 */ /* 0x000fea0003800000 */
[----:B-1----:R-:W-:-:S05]  /*1c130*/  LEA R2, P2, R9, R3, 0x1 ;  /* 0x0000000309027211 */ /* 0x002fca00078408ff */
[----:B---3--:R-:W-:-:S05]  /*1c140*/  IMAD.X R3, RZ, RZ, R4, P2 ;  /* 0x000000ffff037224 */ /* 0x008fca00010e0604 */
[----:B------:R-:W-:Y:S01]  /*1c150*/  @!PT LDS RZ, [RZ] ;  /* 0x00000000fffff984 */ /* 0x000fe20000000800 */
[----:B------:R-:W-:Y:S01]  /*1c160*/  @!PT LDS RZ, [RZ] ;  /* 0x00000000fffff984 */ /* 0x000fe20000000800 */
[----:B------:R-:W-:Y:S01]  /*1c170*/  @!PT LDS RZ, [RZ] ;  /* 0x00000000fffff984 */ /* 0x000fe20000000800 */
[----:B------:R2:W-:Y:S04]  /*1c180*/  LDGSTS.E.BYPASS.LTC128B.128 [R8+0x13c00], desc[UR40][R2.64], !P0 ;  /* 0x13c0000002087fae */ /* 0x0005e8000c101d68 */
[----:B------:R2:W-:Y:S02]  /*1c190*/  LDGSTS.E.BYPASS.LTC128B.128 [R8+0x17c00], desc[UR40][R2.64+0x80], !P1 ;  /* 0x17c0008002087fae */ /* 0x0005e4000c901d68 */
.L_x_9678:
[----:B------:R-:W-:Y:S05]  /*1c1a0*/  BSYNC B0 ;  /* 0x0000000000007941 */ /* 0x000fea0003800000 */
.L_x_9677:
[----:B--2---:R2:W5:Y:S01]  /*1c1b0*/  LDL R8, [R1+0x4] ;  /* 0x0000040001087983 */ /* 0x0045620000100800 */
[----:B------:R-:W-:Y:S01]  /*1c1c0*/  PLOP3.LUT P0, PT, PT, PT, PT, 0x80, 0x0 ;  /* 0x000000000000781c */ /* 0x000fe20003f0f070 */
[----:B------:R-:W-:-:S12]  /*1c1d0*/  NOP ;  /* 0x0000000000007918 */ /* 0x000fd80000000000 */
.L_x_9679:
[----:B-1----:R-:W4:Y:S01]  /*1c1e0*/  LDL R2, [R1+0x4] ;  /* 0x0000040001027983 */ /* 0x002f220000100800 */
        /* <DEDUP_REMOVED lines=17> */
[----:B-1--4-:R-:W-:Y:S05]  /*1c300*/  @!P0 BRA `(.L_x_9681) ;  /* 0x0000006000408947 */ /* 0x012fea0003800000 */
.L_x_9872:
[----:B------:R-:W-:Y:S05]  /*1c310*/  BSYNC B0 ;  /* 0x0000000000007941 */ /* 0x000fea0003800000 */
.L_x_9680:
[----:B-1----:R-:W4:Y:S01]  /*1c320*/  LDL R2, [R1+0x38] ;  /* 0x0000380001027983 */ /* 0x002f220000100800 */
        /* <DEDUP_REMOVED lines=10> */
[----:B---3--:R-:W3:Y:S04]  /*1c3d0*/  LDL R4, [R1+0xc] ;  /* 0x00000c0001047983 */ /* 0x008ee80000100800 */
[----:B------:R-:W2:Y:S01]  /*1c3e0*/  LDL R3, [R1+0x18] ;  /* 0x0000180001037983 */ /* 0x000ea20000100800 */
[----:B------:R-:W-:Y:S01]  /*1c3f0*/  BSSY B1, `(.L_x_9686) ;  /* 0x00000a0000017945 */ /* 0x000fe20003800000 */
[----:B----4-:R-:W-:Y:S01]  /*1c400*/  LOP3.LUT P1, RZ, R5, 0x4, RZ, 0xc0, !PT ;  /* 0x0000000405ff7812 */ /* 0x010fe2000782c0ff */
[----:B---3--:R-:W-:-:S05]  /*1c410*/  VIADD R7, R4, 0x1 ;  /* 0x0000000104077836 */ /* 0x008fca0000000000 */
        /* <DEDUP_REMOVED lines=10> */
[----:B-1----:R-:W-:Y:S05]  /*1c4c0*/  @!P0 BRA `(.L_x_9688) ;  /* 0x0000000000508947 */ /* 0x002fea0003800000 */
[----:B------:R-:W2:Y:S01]  /*1c4d0*/  LDL R9, [R1+0x28] ;  /* 0x0000280001097983 */ /* 0x000ea20000100800 */
[----:B------:R-:W1:Y:S03]  /*1c4e0*/  LDC R3, c[0x0][0x43c] ;  /* 0x00010f00ff037b82 */ /* 0x000e660000000800 */
[----:B-----5:R-:W3:Y:S01]  /*1c4f0*/  LDL R8, [R1+0x14] ;  /* 0x0000140001087983 */ /* 0x020ee20000100800 */
[----:B------:R-:W-:Y:S01]  /*1c500*/  IMAD.MOV.U32 R0, RZ, RZ, R2 ;  /* 0x000000ffff007224 */ /* 0x000fe200078e0002 */
[----:B------:R-:W-:Y:S01]  /*1c510*/  ULDC.64 UR6, c[0x0][0x428] ;  /* 0x00010a0000067ab9 */ /* 0x000fe20000000a00 */
[----:B-1----:R-:W-:-:S13]  /*1c520*/  ISETP.NE.AND P0, PT, R3, 0x1, PT ;  /* 0x000000010300780c */ /* 0x002fda0003f05270 */
[----:B------:R-:W1:Y:S02]  /*1c530*/  @P0 LDC.64 R4, c[0x0][0x440] ;  /* 0x00011000ff040b82 */ /* 0x000e640000000a00 */
[----:B-1----:R-:W-:-:S05]  /*1c540*/  @P0 IMAD.HI.U32 R4, R2, R4, RZ ;  /* 0x0000000402040227 */ /* 0x002fca00078e00ff */
        /* <DEDUP_REMOVED lines=12> */
.L_x_9688:
[----:B------:R-:W2:Y:S01]  /*1c610*/  LDL R0, [R1+0x4] ;  /* 0x0000040001007983 */ /* 0x000ea20000100800 */
[----:B------:R-:W-:Y:S01]  /*1c620*/  BSSY B3, `(.L_x_9689) ;  /* 0x0000005000037945 */ /* 0x000fe20003800000 */
[----:B--2---:R-:W-:Y:S01]  /*1c630*/  IMAD R3, R7, 0x8, R0 ;  /* 0x0000000807037824 */ /* 0x004fe200078e0200 */
[----:B------:R-:W-:-:S04]  /*1c640*/  SHF.L.U32 R0, R10, 0x1f, RZ ;  /* 0x0000001f0a007819 */ /* 0x000fc800000006ff */
[----:B------:R-:W2:Y:S02]  /*1c650*/  SYNCS.PHASECHK.TRANS64.TRYWAIT P0, [R3+URZ+0x28840], R0 ;  /* 0x02884000030075a7 */ /* 0x000ea4000800017f */
[----:B--2---:R-:W-:Y:S05]  /*1c660*/  @!P0 BRA `(.L_x_9690) ;  /* 0x0000005c00808947 */ /* 0x004fea0003800000 */
.L_x_9873:
[----:B------:R-:W-:Y:S05]  /*1c670*/  BSYNC B3 ;  /* 0x0000000000037941 */ /* 0x000fea0003800000 */
.L_x_9689:
        /* <DEDUP_REMOVED lines=11> */
.L_x_9692:
[----:B------:R-:W-:Y:S05]  /*1c730*/  BSYNC B3 ;  /* 0x0000000000037941 */ /* 0x000fea0003800000 */
.L_x_9691:
[----:B------:R-:W3:Y:S04]  /*1c740*/  LDL R5, [R1+0x4] ;  /* 0x0000040001057983 */ /* 0x000ee80000100800 */
[----:B--2---:R-:W2:Y:S01]  /*1c750*/  LDL R0, [R1+0x1c] ;  /* 0x00001c0001007983 */ /* 0x004ea20000100800 */
[----:B-1----:R-:W-:Y:S01]  /*1c760*/  IMAD.MOV.U32 R9, RZ, RZ, RZ ;  /* 0x000000ffff097224 */ /* 0x002fe200078e00ff */
[----:B------:R-:W-:Y:S01]  /*1c770*/  UIADD3 UR4, UP0, UR38, 0x370, URZ ;  /* 0x0000037026047890 */ /* 0x000fe2000ff1e03f */
[----:B------:R-:W-:Y:S01]  /*1c780*/  PLOP3.LUT P0, PT, PT, PT, PT, 0x80, 0x0 ;  /* 0x000000000000781c */ /* 0x000fe20003f0f070 */
[----:B------:R-:W-:Y:S01]  /*1c790*/  VIADD R3, R3, 0x28830 ;  /* 0x0002883003037836 */ /* 0x000fe20000000000 */
[----:B------:R-:W-:Y:S01]  /*1c7a0*/  UMOV UR6, 0x0 ;  /* 0x0000000000067882 */ /* 0x000fe20000000000 */
[----:B------:R-:W-:Y:S01]  /*1c7b0*/  R2UR UR10, R9 ;  /* 0x00000000090a72ca */ /* 0x000fe200000e0000 */
[----:B------:R-:W-:Y:S01]  /*1c7c0*/  UIADD3.X UR5, URZ, UR39, URZ, UP0, !UPT ;  /* 0x000000273f057290 */ /* 0x000fe200087fe43f */
[----:B------:R-:W-:Y:S01]  /*1c7d0*/  UMOV UR7, 0x14f00000 ;  /* 0x14f0000000077882 */ /* 0x000fe20000000000 */
[----:B---3-5:R-:W-:-:S02]  /*1c7e0*/  IMAD R8, R7, 0x8000, R5 ;  /* 0x0000800007087824 */ /* 0x028fc400078e0205 */
[----:B--2---:R-:W-:Y:S02]  /*1c7f0*/  IMAD R0, R6, 0x80, R0 ;  /* 0x0000008006007824 */ /* 0x004fe400078e0200 */
[----:B------:R-:W-:-:S08]  /*1c800*/  VIADD R5, R8, 0x18400 ;  /* 0x0001840008057836 */ /* 0x000fd00000000000 */
.L_x_9693:
        /* <DEDUP_REMOVED lines=16> */
.L_x_9694:
        /* <DEDUP_REMOVED lines=18> */
.L_x_9874:
[----:B------:R-:W-:Y:S05]  /*1ca30*/  BSYNC B3 ;  /* 0x0000000000037941 */ /* 0x000fea0003800000 */
.L_x_9695:
        /* <DEDUP_REMOVED lines=10> */
.L_x_9697:
[----:B------:R-:W2:Y:S01]  /*1cae0*/  LDL R3, [R1+0x8] ;  /* 0x0000080001037983 */ /* 0x000ea20000100800 */
[----:B------:R-:W-:Y:S01]  /*1caf0*/  BSSY B3, `(.L_x_9698) ;  /* 0x0000004000037945 */ /* 0x000fe20003800000 */
[----:B--2---:R-:W-:-:S13]  /*1cb00*/  LOP3.LUT P0, RZ, R3, 0x8, RZ, 0xc0, !PT ;  /* 0x0000000803ff7812 */ /* 0x004fda000780c0ff */
[----:B------:R-:W-:Y:S05]  /*1cb10*/  @P0 BRA `(.L_x_9699) ;  /* 0x0000000000040947 */ /* 0x000fea0003800000 */
[----:B------:R-:W-:Y:S01]  /*1cb20*/  BPT.TRAP 0x1 ;  /* 0x000000040000795c */ /* 0x000fe20000300000 */
.L_x_9699:
[----:B------:R-:W-:Y:S05]  /*1cb30*/  BSYNC B3 ;  /* 0x0000000000037941 */ /* 0x000fea0003800000 */
.L_x_9698:
        /* <DEDUP_REMOVED lines=14> */
.L_x_9700:
        /* <DEDUP_REMOVED lines=16> */
.L_x_9701:
        /* <DEDUP_REMOVED lines=11> */
[----:B------:R1:W-:Y:S04]  /*1cdd0*/  STL [R1], R4 ;  /* 0x0000000401007387 */ /* 0x0003e80000100800 */
[----:B------:R1:W-:Y:S02]  /*1cde0*/  STL [R1+0x10], R6 ;  /* 0x0000100601007387 */ /* 0x0003e40000100800 */
.L_x_9687:
[----:B------:R-:W-:Y:S05]  /*1cdf0*/  BSYNC B1 ;  /* 0x0000000000017941 */ /* 0x000fea0003800000 */
.L_x_9686:
[----:B------:R-:W2:Y:S04]  /*1ce00*/  LDL.LU R0, [R1+0x38] ;  /* 0x0000380001007983 */ /* 0x000ea80000300800 */
[----:B------:R4:W-:Y:S04]  /*1ce10*/  STL [R1+0x18], R10 ;  /* 0x0000180a01007387 */ /* 0x0009e80000100800 */
[----:B------:R4:W-:Y:S02]  /*1ce20*/  STL [R1+0xc], R7 ;  /* 0x00000c0701007387 */ /* 0x0009e40000100800 */
[----:B--2-4-:R-:W-:-:S07]  /*1ce30*/  VIADD R0, R0, 0xfffffffd ;  /* 0xfffffffd00007836 */ /* 0x014fce0000000000 */
.L_x_9685:
[----:B------:R-:W-:Y:S05]  /*1ce40*/  BSYNC B2 ;  /* 0x0000000000027941 */ /* 0x000fea0003800000 */
.L_x_9684:
[----:B------:R-:W-:-:S13]  /*1ce50*/  ISETP.NE.AND P0, PT, R2, RZ, PT ;  /* 0x000000ff0200720c */ /* 0x000fda0003f05270 */
[----:B------:R-:W-:Y:S05]  /*1ce60*/  @!P0 BRA `(.L_x_9683) ;  /* 0x00000014001c8947 */ /* 0x000fea0003800000 */
[----:B-----5:R4:W5:Y:S02]  /*1ce70*/  LDL R8, [R1] ;  /* 0x0000000001087983 */ /* 0x0209640000100800 */
.L_x_9734:
[----:B-1-3--:R-:W3:Y:S04]  /*1ce80*/  LDL R4, [R1+0x8] ;  /* 0x0000080001047983 */ /* 0x00aee80000100800 */
[----:B--2---:R-:W2:Y:S04]  /*1ce90*/  LDL R3, [R1+0xc] ;  /* 0x00000c0001037983 */ /* 0x004ea80000100800 */
[----:B------:R-:W4:Y:S01]  /*1cea0*/  LDL R2, [R1+0x18] ;  /* 0x0000180001027983 */ /* 0x000f220000100800 */
[----:B------:R-:W-:Y:S05]  /*1ceb0*/  YIELD ;  /* 0x0000000000007946 */ /* 0x000fea0003800000 */
        /* <DEDUP_REMOVED lines=32> */
.L_x_9704:
[----:B------:R-:W2:Y:S01]  /*1d0c0*/  LDL R2, [R1+0x4] ;  /* 0x0000040001027983 */ /* 0x000ea20000100800 */
[----:B------:R-:W-:Y:S01]  /*1d0d0*/  BSSY B2, `(.L_x_9705) ;  /* 0x0000005000027945 */ /* 0x000fe20003800000 */
[----:B--2---:R-:W-:Y:S01]  /*1d0e0*/  IMAD R3, R4, 0x8, R2 ;  /* 0x0000000804037824 */ /* 0x004fe200078e0202 */
[----:B------:R-:W-:-:S04]  /*1d0f0*/  SHF.L.U32 R2, R5, 0x1f, RZ ;  /* 0x0000001f05027819 */ /* 0x000fc800000006ff */
[----:B------:R-:W2:Y:S02]  /*1d100*/  SYNCS.PHASECHK.TRANS64.TRYWAIT P0, [R3+URZ+0x28840], R2 ;  /* 0x02884002030075a7 */ /* 0x000ea4000800017f */
[----:B--2---:R-:W-:Y:S05]  /*1d110*/  @!P0 BRA `(.L_x_9706) ;  /* 0x0000005000fc8947 */ /* 0x004fea0003800000 */
.L_x_9875:
[----:B------:R-:W-:Y:S05]  /*1d120*/  BSYNC B2 ;  /* 0x0000000000027941 */ /* 0x000fea0003800000 */
.L_x_9705:
        /* <DEDUP_REMOVED lines=11> */
.L_x_9708:
[----:B------:R-:W-:Y:S05]  /*1d1e0*/  BSYNC B2 ;  /* 0x0000000000027941 */ /* 0x000fea0003800000 */
.L_x_9707:
        /* <DEDUP_REMOVED lines=13> */
.L_x_9709:
        /* <DEDUP_REMOVED lines=16> */
.L_x_9710:
        /* <DEDUP_REMOVED lines=18> */
.L_x_9876:
[----:B------:R-:W-:Y:S05]  /*1d4e0*/  BSYNC B2 ;  /* 0x0000000000027941 */ /* 0x000fea0003800000 */
.L_x_9711:
        /* <DEDUP_REMOVED lines=10> */
.L_x_9713:
[----:B------:R-:W2:Y:S01]  /*1d590*/  LDL R3, [R1+0x8] ;  /* 0x0000080001037983 */ /* 0x000ea20000100800 */
[----:B------:R-:W-:Y:S01]  /*1d5a0*/  BSSY B2, `(.L_x_9714) ;  /* 0x0000004000027945 */ /* 0x000fe20003800000 */
[----:B--2---:R-:W-:-:S13]  /*1d5b0*/  LOP3.LUT P0, RZ, R3, 0x8, RZ, 0xc0, !PT ;  /* 0x0000000803ff7812 */ /* 0x004fda000780c0ff */
[----:B------:R-:W-:Y:S05]  /*1d5c0*/  @P0 BRA `(.L_x_9715) ;  /* 0x0000000000040947 */ /* 0x000fea0003800000 */
[----:B------:R-:W-:Y:S01]  /*1d5d0*/  BPT.TRAP 0x1 ;  /* 0x000000040000795c */ /* 0x000fe20000300000 */
.L_x_9715:
[----:B------:R-:W-:Y:S05]  /*1d5e0*/  BSYNC B2 ;  /* 0x0000000000027941 */ /* 0x000fea0003800000 */
.L_x_9714:
        /* <DEDUP_REMOVED lines=14> */
.L_x_9716:
        /* <DEDUP_REMOVED lines=16> */
.L_x_9717:
        /* <DEDUP_REMOVED lines=13> */
.L_x_9703:
[----:B------:R-:W-:Y:S05]  /*1d8a0*/  BSYNC B1 ;  /* 0x0000000000017941 */ /* 0x000fea0003800000 */
.L_x_9702:
        /* <DEDUP_REMOVED lines=35> */
.L_x_9720:
[----:B------:R-:W3:Y:S01]  /*1dae0*/  LDL R2, [R1+0x4] ;  /* 0x0000040001027983 */ /* 0x000ee20000100800 */
[----:B------:R-:W-:Y:S01]  /*1daf0*/  BSSY B2, `(.L_x_9721) ;  /* 0x0000005000027945 */ /* 0x000fe20003800000 */
[----:B---3--:R-:W-:Y:S01]  /*1db00*/  IMAD R3, R11, 0x8, R2 ;  /* 0x000000080b037824 */ /* 0x008fe200078e0202 */
[----:B------:R-:W-:-:S04]  /*1db10*/  SHF.L.U32 R2, R10, 0x1f, RZ ;  /* 0x0000001f0a027819 */ /* 0x000fc800000006ff */
[----:B------:R-:W3:Y:S02]  /*1db20*/  SYNCS.PHASECHK.TRANS64.TRYWAIT P0, [R3+URZ+0x28840], R2 ;  /* 0x02884002030075a7 */ /* 0x000ee4000800017f */
[----:B---3--:R-:W-:Y:S05]  /*1db30*/  @!P0 BRA `(.L_x_9722) ;  /* 0x00000048009c8947 */ /* 0x008fea0003800000 */
.L_x_9877:
[----:B------:R-:W-:Y:S05]  /*1db40*/  BSYNC B2 ;  /* 0x0000000000027941 */ /* 0x000fea0003800000 */
.L_x_9721:
        /* <DEDUP_REMOVED lines=11> */
.L_x_9724:
[----:B------:R-:W-:Y:S05]  /*1dc00*/  BSYNC B2 ;  /* 0x0000000000027941 */ /* 0x000fea0003800000 */
.L_x_9723:
[----:B-1----:R-:W4:Y:S04]  /*1dc10*/  LDL R9, [R1+0x4] ;  /* 0x0000040001097983 */ /* 0x002f280000100800 */
[----:B---3--:R-:W4:Y:S04]  /*1dc20*/  LDL R2, [R1+0xc] ;  /* 0x00000c0001027983 */ /* 0x008f280000100800 */
[----:B------:R-:W3:Y:S01]  /*1dc30*/  LDL R7, [R1+0x1c] ;  /* 0x00001c0001077983 */ /* 0x000ee20000100800 */
        /* <DEDUP_REMOVED lines=11> */
.L_x_9725:
        /* <DEDUP_REMOVED lines=16> */
.L_x_9726:
        /* <DEDUP_REMOVED lines=16> */
.L_x_9878:
[----:B------:R-:W-:Y:S05]  /*1def0*/  BSYNC B2 ;  /* 0x0000000000027941 */ /* 0x000fea0003800000 */
.L_x_9727:
        /* <DEDUP_REMOVED lines=10> */
.L_x_9729:
[----:B------:R-:W2:Y:S01]  /*1dfa0*/  LDL R3, [R1+0x8] ;  /* 0x0000080001037983 */ /* 0x000ea20000100800 */
[----:B------:R-:W-:Y:S01]  /*1dfb0*/  BSSY B2, `(.L_x_9730) ;  /* 0x0000004000027945 */ /* 0x000fe20003800000 */
[----:B--2---:R-:W-:-:S13]  /*1dfc0*/  LOP3.LUT P0, RZ, R3, 0x8, RZ, 0xc0, !PT ;  /* 0x0000000803ff7812 */ /* 0x004fda000780c0ff */
[----:B------:R-:W-:Y:S05]  /*1dfd0*/  @P0 BRA `(.L_x_9731) ;  /* 0x0000000000040947 */ /* 0x000fea0003800000 */
[----:B------:R-:W-:Y:S01]  /*1dfe0*/  BPT.TRAP 0x1 ;  /* 0x000000040000795c */ /* 0x000fe20000300000 */
.L_x_9731:
[----:B------:R-:W-:Y:S05]  /*1dff0*/  BSYNC B2 ;  /* 0x0000000000027941 */ /* 0x000fea0003800000 */
.L_x_9730:
        /* <DEDUP_REMOVED lines=13> */
.L_x_9732:
        /* <DEDUP_REMOVED lines=16> */
.L_x_9733:
        /* <DEDUP_REMOVED lines=13> */
.L_x_9719:
[----:B------:R-:W-:Y:S05]  /*1e2a0*/  BSYNC B1 ;  /* 0x0000000000017941 */ /* 0x000fea0003800000 */
.L_x_9718:
[C---:B------:R-:W-:Y:S01]  /*1e2b0*/  ISETP.GT.AND P0, PT, R0.reuse, 0x1, PT ;  /* 0x000000010000780c */ /* 0x040fe20003f04270 */
[----:B------:R-:W-:-:S12]  /*1e2c0*/  VIADD R0, R0, 0xfffffffe ;  /* 0xfffffffe00007836 */ /* 0x000fd80000000000 */
[----:B------:R-:W-:Y:S05]  /*1e2d0*/  @P0 BRA `(.L_x_9734) ;  /* 0xffffffe800e80947 */ /* 0x000fea000383ffff */
.L_x_9683:
[----:B------:R-:W-:Y:S05]  /*1e2e0*/  BSYNC B0 ;  /* 0x0000000000007941 */ /* 0x000fea0003800000 */
.L_x_9682:
[----:B------:R-:W4:Y:S01]  /*1e2f0*/  S2R R2, SR_TID.X ;  /* 0x0000000000027919 */ /* 0x000f220000002100 */
[----:B------:R-:W-:Y:S01]  /*1e300*/  BSSY B0, `(.L_x_9735) ;  /* 0x0000010000007945 */ /* 0x000fe20003800000 */
[----:B----4-:R-:W-:-:S04]  /*1e310*/  LOP3.LUT R2, R2, 0x7f, RZ, 0xc0, !PT ;  /* 0x0000007f02027812 */ /* 0x010fc800078ec0ff */
[----:B------:R-:W-:-:S13]  /*1e320*/  ISETP.NE.AND P0, PT, R2, RZ, PT ;  /* 0x000000ff0200720c */ /* 0x000fda0003f05270 */
[----:B------:R-:W-:Y:S05]  /*1e330*/  @P0 BRA `(.L_x_9736) ;  /* 0x0000000000300947 */ /* 0x000fea0003800000 */
[----:B------:R-:W4:Y:S01]  /*1e340*/  S2R R2, SR_LANEID ;  /* 0x0000000000027919 */ /* 0x000f220000000000 */
[----:B------:R-:W-:Y:S01]  /*1e350*/  VOTEU.ANY UR4, UPT, PT ;  /* 0x0000000000047886 */ /* 0x000fe200038e0100 */
[----:B-1-3--:R-:W1:Y:S01]  /*1e360*/  LDC.64 R4, c[0x0][0xc60] ;  /* 0x00031800ff047b82 */ /* 0x00ae620000000a00 */
[----:B------:R-:W4:Y:S02]  /*1e370*/  FLO.U32 R0, UR4 ;  /* 0x0000000400007d00 */ /* 0x000f2400080e0000 */
[----:B----4-:R-:W-:-:S06]  /*1e380*/  ISETP.EQ.U32.AND P0, PT, R0, R2, PT ;  /* 0x000000020000720c */ /* 0x010fcc0003f02070 */
[----:B------:R-:W1:Y:S07]  /*1e390*/  POPC R2, UR4 ;  /* 0x0000000400027d09 */ /* 0x000e6e0008000000 */
[----:B-1----:R-:W3:Y:S04]  /*1e3a0*/  @P0 ATOMG.E.ADD.STRONG.GPU PT, R2, desc[UR40][R4.64], R2 ;  /* 0x00000002040209a8 */ /* 0x002ee800081ee1e8 */
[----:B---3--:R1:W3:Y:S02]  /*1e3b0*/  SHFL.IDX PT, R2, R2, R0, 0x1f ;  /* 0x00001f0002027589 */ /* 0x0082e400000e0000 */
[----:B-1----:R-:W1:Y:S02]  /*1e3c0*/  S2R R0, SR_LTMASK ;  /* 0x0000000000007919 */ /* 0x002e640000003900 */
[----:B-1----:R-:W-:-:S06]  /*1e3d0*/  LOP3.LUT R0, R0, UR4, RZ, 0xc0, !PT ;  /* 0x0000000400007c12 */ /* 0x002fcc000f8ec0ff */
[----:B------:R-:W3:Y:S02]  /*1e3e0*/  POPC R0, R0 ;  /* 0x0000000000007309 */ /* 0x000ee40000000000 */
[----:B---3--:R-:W-:-:S07]  /*1e3f0*/  IADD3 R16, R2, UR36, R0 ;  /* 0x0000002402107c10 */ /* 0x008fce000fffe000 */
.L_x_9736:
[----:B------:R-:W-:Y:S05]  /*1e400*/  BSYNC B0 ;  /* 0x0000000000007941 */ /* 0x000fea0003800000 */
.L_x_9735:
        /* <DEDUP_REMOVED lines=12> */
.L_x_9879:
[----:B------:R-:W-:Y:S05]  /*1e4d0*/  BSYNC B1 ;  /* 0x0000000000017941 */ /* 0x000fea0003800000 */
.L_x_9739:
[----:B------:R-:W4:Y:S01]  /*1e4e0*/  LDL R3, [R1+0x3c] ;  /* 0x00003c0001037983 */ /* 0x000f220000100800 */
[----:B-1-3--:R-:W1:Y:S02]  /*1e4f0*/  S2R R4, SR_TID.X ;  /* 0x0000000000047919 */ /* 0x00ae640000002100 */
[----:B-1----:R-:W-:-:S04]  /*1e500*/  LOP3.LUT R4, R4, 0x7f, RZ, 0xc0, !PT ;  /* 0x0000007f04047812 */ /* 0x002fc800078ec0ff */
[----:B------:R-:W-:-:S13]  /*1e510*/  ISETP.NE.AND P0, PT, R4, RZ, PT ;  /* 0x000000ff0400720c */ /* 0x000fda0003f05270 */
[----:B--2---:R-:W-:-:S04]  /*1e520*/  @!P0 IMAD.MOV.U32 R2, RZ, RZ, 0x8000 ;  /* 0x00008000ff028424 */ /* 0x004fc800078e00ff */
[----:B------:R4:W-:Y:S02]  /*1e530*/  @!P0 SYNCS.ARRIVE.TRANS64 RZ, [R0+URZ+0x28850], R2 ;  /* 0x0288500200ff89a7 */ /* 0x0009e4000800003f */
[----:B----4-:R-:W-:-:S04]  /*1e540*/  PRMT R2, R3, 0x9910, RZ ;  /* 0x0000991003027816 */ /* 0x010fc800000000ff */
[----:B------:R-:W-:-:S13]  /*1e550*/  ISETP.NE.AND P0, PT, R2, 0x2, PT ;  /* 0x000000020200780c */ /* 0x000fda0003f05270 */
[----:B------:R-:W-:Y:S05]  /*1e560*/  @P0 BRA `(.L_x_9741) ;  /* 0x0000000000040947 */ /* 0x000fea0003800000 */
[----:B------:R-:W-:Y:S01]  /*1e570*/  BPT.TRAP 0x1 ;  /* 0x000000040000795c */ /* 0x000fe20000300000 */
.L_x_9741:
[----:B------:R-:W2:Y:S01]  /*1e580*/  LDL R2, [R1+0x8] ;  /* 0x0000080001027983 */ /* 0x000ea20000100800 */
[----:B------:R-:W-:Y:S01]  /*1e590*/  BSSY B1, `(.L_x_9742) ;  /* 0x0000004000017945 */ /* 0x000fe20003800000 */
[----:B--2---:R-:W-:-:S13]  /*1e5a0*/  LOP3.LUT P0, RZ, R2, 0x8, RZ, 0xc0, !PT ;  /* 0x0000000802ff7812 */ /* 0x004fda000780c0ff */
[----:B------:R-:W-:Y:S05]  /*1e5b0*/  @P0 BRA `(.L_x_9743) ;  /* 0x0000000000040947 */ /* 0x000fea0003800000 */
[----:B------:R-:W-:Y:S01]  /*1e5c0*/  BPT.TRAP 0x1 ;  /* 0x000000040000795c */ /* 0x000fe20000300000 */
.L_x_9743:
[----:B------:R-:W-:Y:S05]  /*1e5d0*/  BSYNC B1 ;  /* 0x0000000000017941 */ /* 0x000fea0003800000 */
.L_x_9742:
[----:B------:R-:W2:Y:S04]  /*1e5e0*/  LDL.LU R5, [R1+0x1c] ;  /* 0x00001c0001057983 */ /* 0x000ea80000300800 */
        /* <DEDUP_REMOVED lines=13> */
.L_x_9744:
        /* <DEDUP_REMOVED lines=16> */
.L_x_9745:
        /* <DEDUP_REMOVED lines=11> */
.L_x_9738:
[----:B------:R-:W-:Y:S05]  /*1e870*/  BSYNC B0 ;  /* 0x0000000000007941 */ /* 0x000fea0003800000 */
.L_x_9737:
[----:B------:R-:W4:Y:S04]  /*1e880*/  LDL.LU R5, [R1+0xc] ;  /* 0x00000c0001057983 */ /* 0x000f280000300800 */
[----:B-1-3--:R-:W3:Y:S01]  /*1e890*/  LDL.LU R4, [R1+0x18] ;  /* 0x0000180001047983 */ /* 0x00aee20000300800 */
[----:B----4-:R-:W-:-:S05]  /*1e8a0*/  VIADD R0, R5, 0x1 ;  /* 0x0000000105007836 */ /* 0x010fca0000000000 */
[----:B------:R-:W-:-:S04]  /*1e8b0*/  ISETP.NE.AND P0, PT, R0, 0x2, PT ;  /* 0x000000020000780c */ /* 0x000fc80003f05270 */
[----:B------:R-:W-:Y:S02]  /*1e8c0*/  SEL R2, RZ, 0x1, P0 ;  /* 0x00000001ff027807 */ /* 0x000fe40000000000 */
[----:B------:R-:W-:Y:S02]  /*1e8d0*/  SEL R0, R0, RZ, P0 ;  /* 0x000000ff00007207 */ /* 0x000fe40000000000 */
[----:B---3--:R-:W-:-:S03]  /*1e8e0*/  LOP3.LUT R4, R4, R2, RZ, 0x3c, !PT ;  /* 0x0000000204047212 */ /* 0x008fc600078e3cff */
[----:B------:R1:W-:Y:S04]  /*1e8f0*/  STL [R1+0xc], R0 ;  /* 0x00000c0001007387 */ /* 0x0003e80000100800 */
[----:B------:R1:W-:Y:S02]  /*1e900*/  STL [R1+0x18], R4 ;  /* 0x0000180401007387 */ /* 0x0003e40000100800 */
.L_x_9662:
[----:B------:R-:W-:Y:S05]  /*1e910*/  BSYNC B7 ;  /* 0x0000000000077941 */ /* 0x000fea0003800000 */
.L_x_9660:
[----:B------:R-:W3:Y:S02]  /*1e920*/  LDL R7, [R1+0x8] ;  /* 0x0000080001077983 */ /* 0x000ee40000100800 */
[----:B---3--:R-:W-:-:S13]  /*1e930*/  LOP3.LUT P0, RZ, R7, 0x10, RZ, 0xc0, !PT ;  /* 0x0000001007ff7812 */ /* 0x008fda000780c0ff */
[----:B------:R-:W-:Y:S05]  /*1e940*/  @!P0 BRA `(.L_x_9746) ;  /* 0x0000000000288947 */ /* 0x000fea0003800000 */
[----:B------:R-:W-:Y:S05]  /*1e950*/  WARPSYNC.ALL ;  /* 0x0000000000007948 */ /* 0x000fea0003800000 */
[----:B------:R-:W3:Y:S08]  /*1e960*/  S2UR UR5, SR_CgaCtaId ;  /* 0x00000000000579c3 */ /* 0x000ef00000008800 */
[----:B------:R-:W-:Y:S06]  /*1e970*/  BAR.SYNC.DEFER_BLOCKING 0x5, 0x180 ;  /* 0x0146000000007b1d */ /* 0x000fec0000010000 */
[----:B------:R-:W-:-:S02]  /*1e980*/  UMOV UR4, 0x400 ;  /* 0x0000040000047882 */ /* 0x000fc40000000000 */
[----:B---3--:R-:W-:-:S06]  /*1e990*/  ULEA UR4, UR5, UR4, 0x18 ;  /* 0x0000000405047291 */ /* 0x008fcc000f8ec03f */
[----:B-1----:R-:W-:-:S05]  /*1e9a0*/  IMAD.U32 R0, RZ, RZ, UR4 ;  /* 0x00000004ff007e24 */ /* 0x002fca000f8e00ff */
[----:B------:R1:W3:Y:S04]  /*1e9b0*/  LDS.128 R16, [R0+0x288d0] ;  /* 0x0288d00000107984 */ /* 0x0002e80000000c00 */
[----:B------:R1:W-:Y:S01]  /*1e9c0*/  STL [R1+0x4], R0 ;  /* 0x0000040001007387 */ /* 0x0003e20000100800 */
[----:B------:R-:W-:Y:S06]  /*1e9d0*/  BAR.ARV 0x4, 0x180 ;  /* 0x0106000000007b1d */ /* 0x000fec0000002000 */
[----:B------:R-:W-:Y:S05]  /*1e9e0*/  BRA `(.L_x_9747) ;  /* 0x0000000800d87947 */ /* 0x000fea0003800000 */
.L_x_9746:
[----:B------:R-:W3:Y:S01]  /*1e9f0*/  LDL R6, [R1+0x2c] ;  /* 0x00002c0001067983 */ /* 0x000ee20000100800 */
[----:B------:R-:W-:Y:S01]  /*1ea00*/  UMOV UR4, 0xffffffff ;  /* 0xffffffff00047882 */ /* 0x000fe20000000000 */
[----:B---3--:R-:W-:Y:S02]  /*1ea10*/  ISETP.NE.AND P5, PT, R6, 0x1f, PT ;  /* 0x0000001f0600780c */ /* 0x008fe40003fa5270 */
[----:B------:R-:W-:Y:S11]  /*1ea20*/  BRA.DIV UR4, `(.L_x_9748) ;  /* 0x0000003e041c7947 */ /* 0x000ff6000b800000 */
[----:B-1----:R-:W-:Y:S01]  /*1ea30*/  IMAD.IADD R0, R19, 0x1, R6 ;  /* 0x0000000113007824 */ /* 0x002fe200078e0206 */
[----:B------:R-:W-:Y:S01]  /*1ea40*/  ULDC UR4, c[0x0][0xc3c] ;  /* 0x00030f0000047ab9 */ /* 0x000fe20000000800 */
[----:B------:R-:W-:-:S03]  /*1ea50*/  LOP3.LUT P4, RZ, R7, 0x1, RZ, 0xc0, !PT ;  /* 0x0000000107ff7812 */ /* 0x000fc6000788c0ff */
[----:B------:R-:W-:-:S13]  /*1ea60*/  ISETP.GE.OR P0, PT, R0, UR4, !P5 ;  /* 0x0000000400007c0c */ /* 0x000fda000ef06670 */
[----:B------:R-:W1:Y:S02]  /*1ea70*/  @!P0 LDC.64 R2, c[0x0][0xc80] ;  /* 0x00032000ff028b82 */ /* 0x000e640000000a00 */
[----:B-1----:R-:W-:-:S06]  /*1ea80*/  @!P0 IMAD.WIDE R2, R0, 0x4, R2 ;  /* 0x0000000400028825 */ /* 0x002fcc00078e0202 */
[----:B------:R1:W3:Y:S01]  /*1ea90*/  @!P0 LDG.E R3, desc[UR40][R2.64] ;  /* 0x0000002802038981 */ /* 0x0002e2000c1e1900 */
[C---:B------:R-:W-:Y:S02]  /*1eaa0*/  ISETP.GE.U32.AND P1, PT, R6.reuse, 0x4, PT ;  /* 0x000000040600780c */ /* 0x040fe40003f26070 */
[C---:B------:R-:W-:Y:S01]  /*1eab0*/  ISETP.GE.U32.AND P2, PT, R6.reuse, 0x8, PT ;  /* 0x000000080600780c */ /* 0x040fe20003f46070 */
[----:B------:R-:W-:Y:S01]  /*1eac0*/  SHFL.IDX PT, R0, R16, RZ, 0x1f ;  /* 0x00001fff10007589 */ /* 0x000fe200000e0000 */
[C---:B------:R-:W-:Y:S01]  /*1ead0*/  ISETP.GE.U32.AND P3, PT, R6.reuse, 0x10, PT ;  /* 0x000000100600780c */ /* 0x040fe20003f66070 */
[----:B-1----:R-:W-:Y:S02]  /*1eae0*/  IMAD.MOV.U32 R2, RZ, RZ, RZ ;  /* 0x000000ffff027224 */ /* 0x002fe400078e00ff */
[----:B---3--:R-:W-:Y:S01]  /*1eaf0*/  @!P0 IMAD.MOV.U32 R2, RZ, RZ, R3 ;  /* 0x000000ffff028224 */ /* 0x008fe200078e0003 */
        /* <DEDUP_REMOVED lines=17> */
[----:B------:R1:W3:Y:S02]  /*1ec10*/  SHFL.IDX PT, R16, R3, 0x1f, 0x1f ;  /* 0x03e01f0003107f89 */ /* 0x0002e400000e0000 */
.L_x_9889:
[----:B------:R-:W-:Y:S02]  /*1ec20*/  ULDC UR4, c[0x0][0xc38] ;  /* 0x00030e0000047ab9 */ /* 0x000fe40000000800 */
[----:B------:R-:W-:-:S04]  /*1ec30*/  IMAD.U32 R4, RZ, RZ, UR4 ;  /* 0x00000004ff047e24 */ /* 0x000fc8000f8e00ff */
[----:B---3--:R-:W-:-:S04]  /*1ec40*/  IMAD R16, R16, R4, RZ ;  /* 0x0000000410107224 */ /* 0x008fc800078e02ff */
[----:B------:R-:W-:-:S05]  /*1ec50*/  IMAD.IADD R5, R5, 0x1, R16 ;  /* 0x0000000105057824 */ /* 0x000fca00078e0210 */
[----:B------:R-:W-:-:S13]  /*1ec60*/  ISETP.GT.AND P4, PT, R5, R0, PT ;  /* 0x000000000500720c */ /* 0x000fda0003f84270 */
[----:B------:R-:W-:Y:S05]  /*1ec70*/  @P4 BRA `(.L_x_9749) ;  /* 0x0000000000a04947 */ /* 0x000fea0003800000 */
.L_x_9754:
[----:B------:R-:W3:Y:S01]  /*1ec80*/  LDC R2, c[0x0][0xc3c] ;  /* 0x00030f00ff027b82 */ /* 0x000ee20000000800 */
[----:B------:R-:W-:-:S05]  /*1ec90*/  VIADD R19, R19, 0x1f ;  /* 0x0000001f13137836 */ /* 0x000fca0000000000 */
[----:B---3--:R-:W-:-:S13]  /*1eca0*/  ISETP.GE.AND P4, PT, R19, R2, PT ;  /* 0x000000021300720c */ /* 0x008fda0003f86270 */
[----:B------:R-:W-:Y:S05]  /*1ecb0*/  @P4 BRA `(.L_x_9750) ;  /* 0x0000000400dc4947 */ /* 0x000fea0003800000 */
[----:B-1----:R-:W3:Y:S01]  /*1ecc0*/  LDL R3, [R1+0x2c] ;  /* 0x00002c0001037983 */ /* 0x002ee20000100800 */
[----:B------:R-:W-:Y:S01]  /*1ecd0*/  BSSY B0, `(.L_x_9751) ;  /* 0x0000008000007945 */ /* 0x000fe20003800000 */
[----:B---3--:R-:W-:-:S05]  /*1ece0*/  IMAD.IADD R4, R19, 0x1, R3 ;  /* 0x0000000113047824 */ /* 0x008fca00078e0203 */
[----:B------:R-:W-:Y:S01]  /*1ecf0*/  ISETP.GE.OR P4, PT, R4, R2, !P5 ;  /* 0x000000020400720c */ /* 0x000fe20006f86670 */
[----:B------:R-:W-:-:S12]  /*1ed00*/  IMAD.MOV.U32 R2, RZ, RZ, RZ ;  /* 0x000000ffff027224 */ /* 0x000fd800078e00ff */
[----:B------:R-:W-:Y:S05]  /*1ed10*/  @P4 BRA `(.L_x_9752) ;  /* 0x00000000000c4947 */ /* 0x000fea0003800000 */
[----:B------:R-:W1:Y:S02]  /*1ed20*/  LDC.64 R2, c[0x0][0xc80] ;  /* 0x00032000ff027b82 */ /* 0x000e640000000a00 */
[----:B-1----:R-:W-:-:S06]  /*1ed30*/  IMAD.WIDE R2, R4, 0x4, R2 ;  /* 0x0000000404027825 */ /* 0x002fcc00078e0202 */
[----:B------:R1:W5:Y:S02]  /*1ed40*/  LDG.E R2, desc[UR40][R2.64] ;  /* 0x0000002802027981 */ /* 0x000364000c1e1900 */
.L_x_9752:
[----:B------:R-:W-:Y:S05]  /*1ed50*/  BSYNC B0 ;  /* 0x0000000000007941 */ /* 0x000fea0003800000 */
.L_x_9751:
[----:B------:R-:W-:-:S03]  /*1ed60*/  UMOV UR4, 0xffffffff ;  /* 0xffffffff00047882 */ /* 0x000fc60000000000 */
[----:B------:R-:W-:Y:S05]  /*1ed70*/  BRA.DIV UR4, `(.L_x_9753) ;  /* 0x0000003e04847947 */ /* 0x000fea000b800000 */
[----:B------:R-:W3:Y:S04]  /*1ed80*/  LDL R4, [R1+0x8] ;  /* 0x0000080001047983 */ /* 0x000ee80000100800 */
[----:B-1---5:R-:W1:Y:S01]  /*1ed90*/  SHFL.UP PT, R3, R2, 0x1, RZ ;  /* 0x0420000002037989 */ /* 0x022e6200000e00ff */
[----:B---3--:R-:W-:-:S04]  /*1eda0*/  LOP3.LUT P4, RZ, R4, 0x1, RZ, 0xc0, !PT ;  /* 0x0000000104ff7812 */ /* 0x008fc8000788c0ff */
        /* <DEDUP_REMOVED lines=15> */
.L_x_9897:
[----:B------:R-:W-:Y:S02]  /*1eea0*/  ULDC UR4, c[0x0][0xc38] ;  /* 0x00030e0000047ab9 */ /* 0x000fe40000000800 */
[----:B------:R-:W-:-:S04]  /*1eeb0*/  IMAD.U32 R4, RZ, RZ, UR4 ;  /* 0x00000004ff047e24 */ /* 0x000fc8000f8e00ff */
[----:B---3--:R-:W-:-:S04]  /*1eec0*/  IMAD R16, R16, R4, RZ ;  /* 0x0000000410107224 */ /* 0x008fc800078e02ff */
[----:B------:R-:W-:-:S05]  /*1eed0*/  IMAD.IADD R5, R16, 0x1, R5 ;  /* 0x0000000110057824 */ /* 0x000fca00078e0205 */
[----:B------:R-:W-:-:S13]  /*1eee0*/  ISETP.GT.AND P4, PT, R5, R0, PT ;  /* 0x000000000500720c */ /* 0x000fda0003f84270 */
[----:B------:R-:W-:Y:S05]  /*1eef0*/  @!P4 BRA `(.L_x_9754) ;  /* 0xfffffffc0060c947 */ /* 0x000fea000383ffff */
.L_x_9749:
        /* <DEDUP_REMOVED lines=8> */
.L_x_9901:
[----:B------:R-:W-:Y:S01]  /*1ef80*/  ISETP.NE.AND P0, PT, R6, RZ, PT ;  /* 0x000000ff0600720c */ /* 0x000fe20003f05270 */
[----:B------:R-:W-:-:S12]  /*1ef90*/  IMAD.MOV.U32 R6, RZ, RZ, RZ ;  /* 0x000000ffff067224 */ /* 0x000fd800078e00ff */
[----:B------:R-:W-:Y:S05]  /*1efa0*/  @!P0 BRA `(.L_x_9756) ;  /* 0x0000000000148947 */ /* 0x000fea0003800000 */
[----:B------:R-:W-:Y:S01]  /*1efb0*/  UMOV UR4, 0xffffffff ;  /* 0xffffffff00047882 */ /* 0x000fe20000000000 */
[----:B------:R-:W-:Y:S02]  /*1efc0*/  VIADD R12, R5, 0xffffffff ;  /* 0xffffffff050c7836 */ /* 0x000fe40000000000 */
[----:B------:R-:W-:Y:S05]  /*1efd0*/  BRA.DIV UR4, `(.L_x_9757) ;  /* 0x0000004204147947 */ /* 0x000fea000b800000 */
[----:B-1----:R1:W0:Y:S02]  /*1efe0*/  SHFL.IDX PT, R3, R3, R12, 0x1f ;  /* 0x00001f0c03037589 */ /* 0x00222400000e0000 */
.L_x_9904:
[----:B0-----:R-:W-:-:S07]  /*1eff0*/  IMAD.MOV.U32 R6, RZ, RZ, R3 ;  /* 0x000000ffff067224 */ /* 0x001fce00078e0003 */
.L_x_9756:
[----:B-1-3--:R-:W1:Y:S01]  /*1f000*/  LDC.64 R2, c[0x0][0xc90] ;  /* 0x00032400ff027b82 */ /* 0x00ae620000000a00 */
[----:B------:R-:W-:-:S04]  /*1f010*/  IMAD.IADD R19, R5, 0x1, R19 ;  /* 0x0000000105137824 */ /* 0x000fc800078e0213 */
[----:B-1----:R-:W-:-:S05]  /*1f020*/  IMAD.WIDE R2, R19, 0x4, R2 ;  /* 0x0000000413027825 */ /* 0x002fca00078e0202 */
[----:B------:R-:W4:Y:S01]  /*1f030*/  LDG.E R7, desc[UR40][R2.64] ;  /* 0x0000002802077981 */ /* 0x000f22000c1e1900 */
[----:B------:R-:W-:-:S04]  /*1f040*/  IMAD R16, R6, R4, R16 ;  /* 0x0000000406107224 */ /* 0x000fc800078e0210 */
[----:B------:R-:W-:Y:S02]  /*1f050*/  IMAD.IADD R0, R0, 0x1, -R16 ;  /* 0x0000000100007824 */ /* 0x000fe400078e0a10 */
[----:B----4-:R-:W-:-:S05]  /*1f060*/  IMAD R5, R17, R7, RZ ;  /* 0x0000000711057224 */ /* 0x010fca00078e02ff */
        /* <DEDUP_REMOVED lines=60> */
.L_x_9750:
[----:B------:R-:W-:Y:S01]  /*1f430*/  UMOV UR4, URZ ;  /* 0x0000003f00047c82 */ /* 0x000fe20008000000 */
[----:B------:R-:W-:Y:S01]  /*1f440*/  UMOV UR5, URZ ;  /* 0x0000003f00057c82 */ /* 0x000fe20008000000 */
[----:B------:R-:W-:Y:S01]  /*1f450*/  ULDC UR6, c[0x0][0xc3c] ;  /* 0x00030f0000067ab9 */ /* 0x000fe20000000800 */
[----:B------:R-:W-:Y:S02]  /*1f460*/  IMAD.MOV.U32 R16, RZ, RZ, R0 ;  /* 0x000000ffff107224 */ /* 0x000fe400078e0000 */
[----:B------:R-:W-:Y:S02]  /*1f470*/  IMAD.U32 R17, RZ, RZ, UR4 ;  /* 0x00000004ff117e24 */ /* 0x000fe4000f8e00ff */
[----:B------:R-:W-:Y:S02]  /*1f480*/  IMAD.U32 R18, RZ, RZ, UR5 ;  /* 0x00000005ff127e24 */ /* 0x000fe4000f8e00ff */
[----:B------:R-:W-:-:S07]  /*1f490*/  IMAD.U32 R19, RZ, RZ, UR6 ;  /* 0x00000006ff137e24 */ /* 0x000fce000f8e00ff */
.L_x_9758:
[----:B------:R-:W3:Y:S04]  /*1f4a0*/  LDL R0, [R1+0x2c] ;  /* 0x00002c0001007983 */ /* 0x000ee80000100800 */
[----:B-1----:R4:W2:Y:S01]  /*1f4b0*/  LDL R3, [R1+0x4] ;  /* 0x0000040001037983 */ /* 0x0028a20000100800 */
[----:B------:R-:W-:Y:S05]  /*1f4c0*/  WARPSYNC.ALL ;  /* 0x0000000000007948 */ /* 0x000fea0003800000 */
[----:B------:R-:W-:Y:S01]  /*1f4d0*/  BAR.SYNC.DEFER_BLOCKING 0x4, 0x180 ;  /* 0x0106000000007b1d */ /* 0x000fe20000010000 */
[----:B---3--:R-:W-:-:S13]  /*1f4e0*/  ISETP.NE.AND P0, PT, R0, RZ, PT ;  /* 0x000000ff0000720c */ /* 0x008fda0003f05270 */
[----:B------:R-:W2:Y:S01]  /*1f4f0*/  @!P0 S2R R0, SR_CgaCtaId ;  /* 0x0000000000008919 */ /* 0x000ea20000008800 */
[----:B------:R-:W-:-:S04]  /*1f500*/  @!P0 MOV R2, 0x400 ;  /* 0x0000040000028802 */ /* 0x000fc80000000f00 */
[----:B--2---:R-:W-:-:S05]  /*1f510*/  @!P0 LEA R3, R0, R2, 0x18 ;  /* 0x0000000200038211 */ /* 0x004fca00078ec0ff */
[----:B------:R4:W-:Y:S04]  /*1f520*/  @!P0 STS.128 [R3+0x288d0], R16 ;  /* 0x0288d01003008388 */ /* 0x0009e80000000c00 */
[----:B------:R4:W-:Y:S01]  /*1f530*/  @!P0 STL [R1+0x4], R3 ;  /* 0x0000040301008387 */ /* 0x0009e20000100800 */
[----:B------:R-:W-:Y:S06]  /*1f540*/  BAR.ARV 0x5, 0x180 ;  /* 0x0146000000007b1d */ /* 0x000fec0000002000 */
.L_x_9747:
[----:B------:R-:W-:Y:S02]  /*1f550*/  ULDC UR4, c[0x0][0xc3c] ;  /* 0x00030f0000047ab9 */ /* 0x000fe40000000800 */
[----:B---3--:R-:W-:-:S13]  /*1f560*/  ISETP.GE.AND P0, PT, R19, UR4, PT ;  /* 0x0000000413007c0c */ /* 0x008fda000bf06270 */
[----:B------:R-:W-:Y:S05]  /*1f570*/  @!P0 BRA `(.L_x_9759) ;  /* 0xffffff9800848947 */ /* 0x000fea000383ffff */
[----:B------:R-:W-:Y:S05]  /*1f580*/  BSYNC B8 ;  /* 0x0000000000087941 */ /* 0x000fea0003800000 */
.L_x_9620:
[----:B-1----:R-:W3:Y:S01]  /*1f590*/  LDL.LU R0, [R1+0x58] ;  /* 0x0000580001007983 */ /* 0x002ee20000300800 */
[----:B------:R-:W-:Y:S01]  /*1f5a0*/  BSSY B0, `(.L_x_9760) ;  /* 0x000000b000007945 */ /* 0x000fe20003800000 */
[----:B------:R-:W1:Y:S01]  /*1f5b0*/  S2R R5, SR_CgaCtaId ;  /* 0x0000000000057919 */ /* 0x000e620000008800 */
[----:B---3--:R-:W-:-:S05]  /*1f5c0*/  VIADD R0, R0, 0x1 ;  /* 0x0000000100007836 */ /* 0x008fca0000000000 */
[----:B0-----:R-:W-:-:S04]  /*1f5d0*/  LEA.HI R2, R0, R0, RZ, 0x1 ;  /* 0x0000000000027211 */ /* 0x001fc800078f08ff */
[----:B----4-:R-:W-:-:S05]  /*1f5e0*/  LOP3.LUT R3, R2, 0xfffffffe, RZ, 0xc0, !PT ;  /* 0xfffffffe02037812 */ /* 0x010fca00078ec0ff */
[----:B------:R-:W-:Y:S01]  /*1f5f0*/  IMAD.IADD R3, R0, 0x1, -R3 ;  /* 0x0000000100037824 */ /* 0x000fe200078e0a03 */
[----:B------:R-:W-:-:S04]  /*1f600*/  MOV R0, 0x400 ;  /* 0x0000040000007802 */ /* 0x000fc80000000f00 */
[----:B-1----:R-:W-:Y:S02]  /*1f610*/  LEA R0, R5, R0, 0x18 ;  /* 0x0000000005007211 */ /* 0x002fe400078ec0ff */
[----:B------:R-:W-:-:S04]  /*1f620*/  SHF.L.U32 R3, R3, 0x1f, RZ ;  /* 0x0000001f03037819 */ /* 0x000fc800000006ff */
[----:B------:R-:W0:Y:S02]  /*1f630*/  SYNCS.PHASECHK.TRANS64.TRYWAIT P0, [R0+URZ+0x28820], R3 ;  /* 0x02882003000075a7 */ /* 0x000e24000800017f */
[----:B0-----:R-:W-:Y:S05]  /*1f640*/  @!P0 BRA `(.L_x_9761) ;  /* 0x0000003800a08947 */ /* 0x001fea0003800000 */
.L_x_9905:
[----:B------:R-:W-:Y:S05]  /*1f650*/  BSYNC B0 ;  /* 0x0000000000007941 */ /* 0x000fea0003800000 */
.L_x_9760:
[----:B------:R-:W-:-:S03]  /*1f660*/  UMOV UR4, 0xffffffff ;  /* 0xffffffff00047882 */ /* 0x000fc60000000000 */
[----:B------:R-:W-:Y:S05]  /*1f670*/  BRA.DIV UR4, `(.L_x_9762) ;  /* 0x0000003a04a87947 */ /* 0x000fea000b800000 */
[----:B------:R-:W1:Y:S02]  /*1f680*/  S2R R2, SR_TID.X ;  /* 0x0000000000027919 */ /* 0x000e640000002100 */
[----:B-1----:R-:W-:-:S04]  /*1f690*/  SHF.R.U32.HI R2, RZ, 0x5, R2 ;  /* 0x00000005ff027819 */ /* 0x002fc80000011602 */
[----:B------:R-:W-:-:S05]  /*1f6a0*/  LOP3.LUT R2, R2, 0x3, RZ, 0xc0, !PT ;  /* 0x0000000302027812 */ /* 0x000fca00078ec0ff */
[----:B------:R1:W3:Y:S02]  /*1f6b0*/  SHFL.IDX PT, R14, R2, RZ, 0x1f ;  /* 0x00001fff020e7589 */ /* 0x0002e400000e0000 */
.L_x_9908:
[----:B---3--:R-:W-:-:S13]  /*1f6c0*/  ISETP.NE.AND P0, PT, R14, RZ, PT ;  /* 0x000000ff0e00720c */ /* 0x008fda0003f05270 */
[----:B------:R-:W-:Y:S05]  /*1f6d0*/  @P0 BRA `(.L_x_9407) ;  /* 0x0000000000940947 */ /* 0x000fea0003800000 */
[----:B------:R-:W-:-:S03]  /*1f6e0*/  UMOV UR4, 0xffffffff ;  /* 0xffffffff00047882 */ /* 0x000fc60000000000 */
[----:B------:R-:W-:Y:S05]  /*1f6f0*/  BRA.DIV UR4, `(.L_x_9763) ;  /* 0x0000003a04bc7947 */ /* 0x000fea000b800000 */
[----:B------:R-:W-:-:S13]  /*1f700*/  ELECT P6, URZ, PT ;  /* 0x00000000003f782f */ /* 0x000fda00038c0000 */
.L_x_9911:
[----:B------:R-:W-:Y:S05]  /*1f710*/  @!P6 BRA `(.L_x_9407) ;  /* 0x000000000084e947 */ /* 0x000fea0003800000 */
[----:B-1----:R-:W3:Y:S02]  /*1f720*/  LDL.LU R2, [R1+0x48] ;  /* 0x0000480001027983 */ /* 0x002ee40000300800 */
[----:B---3--:R-:W-:-:S04]  /*1f730*/  LOP3.LUT R2, R2, 0x2, RZ, 0xfc, !PT ;  /* 0x0000000202027812 */ /* 0x008fc800078efcff */
[----:B------:R-:W-:-:S13]  /*1f740*/  ISETP.NE.AND P2, PT, R2, 0x3, PT ;  /* 0x000000030200780c */ /* 0x000fda0003f45270 */
[----:B------:R-:W-:Y:S05]  /*1f750*/  @!P2 BRA `(.L_x_9764) ;  /* 0x000000000004a947 */ /* 0x000fea0003800000 */
[----:B------:R-:W-:Y:S01]  /*1f760*/  BPT.TRAP 0x1 ;  /* 0x000000040000795c */ /* 0x000fe20000300000 */
.L_x_9764:
[----:B0-----:R-:W3:Y:S04]  /*1f770*/  LDL R3, [R1+0xc] ;  /* 0x00000c0001037983 */ /* 0x001ee80000100800 */
[----:B------:R-:W4:Y:S01]  /*1f780*/  LDL.LU R7, [R1+0x18] ;  /* 0x0000180001077983 */ /* 0x000f220000300800 */
[----:B------:R-:W-:-:S04]  /*1f790*/  VIADD R2, R0, 0x28840 ;  /* 0x0002884000027836 */ /* 0x000fc80000000000 */
[C---:B---3--:R-:W-:Y:S02]  /*1f7a0*/  IMAD R6, R3.reuse, 0x8, R2 ;  /* 0x0000000803067824 */ /* 0x048fe400078e0202 */
[----:B------:R-:W-:Y:S01]  /*1f7b0*/  VIADD R3, R3, 0x1 ;  /* 0x0000000103037836 */ /* 0x000fe20000000000 */
[----:B----4-:R-:W-:-:S04]  /*1f7c0*/  SHF.L.U32 R5, R7, 0x1f, RZ ;  /* 0x0000001f07057819 */ /* 0x010fc800000006ff */
        /* <DEDUP_REMOVED lines=8> */
.L_x_9912:
[----:B------:R-:W1:Y:S02]  /*1f850*/  SYNCS.PHASECHK.TRANS64.TRYWAIT P0, [R7+URZ], R2 ;  /* 0x00000002070075a7 */ /* 0x000e64000800017f */
[----:B-1----:R-:W-:Y:S05]  /*1f860*/  @!P0 BRA `(.L_x_9766) ;  /* 0x0000003800948947 */ /* 0x002fea0003800000 */
.L_x_9913:
[----:B------:R-:W-:Y:S05]  /*1f870*/  @!P2 BRA `(.L_x_9767) ;  /* 0x000000000004a947 */ /* 0x000fea0003800000 */
[----:B------:R-:W-:Y:S01]  /*1f880*/  BPT.TRAP 0x1 ;  /* 0x000000040000795c */ /* 0x000fe20000300000 */
.L_x_9767:
[----:B------:R-:W3:Y:S01]  /*1f890*/  LDL.LU R4, [R1+0xc] ;  /* 0x00000c0001047983 */ /* 0x000ee20000300800 */
[----:B------:R-:W-:-:S04]  /*1f8a0*/  VIADD R0, R0, 0x28860 ;  /* 0x0002886000007836 */ /* 0x000fc80000000000 */
[----:B---3--:R-:W-:-:S04]  /*1f8b0*/  IMAD R4, R4, 0x8, R0 ;  /* 0x0000000804047824 */ /* 0x008fc800078e0200 */
[----:B------:R-:W3:Y:S02]  /*1f8c0*/  SYNCS.PHASECHK.TRANS64.TRYWAIT P0, [R4+URZ], R5 ;  /* 0x00000005040075a7 */ /* 0x000ee4000800017f */
[----:B---3--:R-:W-:Y:S05]  /*1f8d0*/  @!P0 BRA `(.L_x_9768) ;  /* 0x00000038008c8947 */ /* 0x008fea0003800000 */
.L_x_9914:
[----:B------:R-:W-:-:S07]  /*1f8e0*/  IMAD R3, R3, 0x8, R0 ;  /* 0x0000000803037824 */ /* 0x000fce00078e0200 */
.L_x_9769:
[----:B----4-:R4:W0:Y:S02]  /*1f8f0*/  SYNCS.PHASECHK.TRANS64.TRYWAIT P0, [R3+URZ], R2 ;  /* 0x00000002030075a7 */ /* 0x010824000800017f */
[----:B0-----:R-:W-:Y:S05]  /*1f900*/  @!P0 NANOSLEEP.SYNCS 0x989680 ;  /* 0x009896800000895d */ /* 0x001fea0003900000 */
[----:B------:R-:W0:Y:S02]  /*1f910*/  @!P0 SYNCS.PHASECHK.TRANS64 P0, [R3+URZ], R2 ;  /* 0x00000002030085a7 */ /* 0x000e24000800007f */
[----:B0-----:R-:W-:Y:S05]  /*1f920*/  @!P0 BRA `(.L_x_9769) ;  /* 0xfffffffc00f08947 */ /* 0x001fea000383ffff */
.L_x_9407:
[----:B------:R-:W-:Y:S05]  /*1f930*/  BSYNC B9 ;  /* 0x0000000000097941 */ /* 0x000fea0003800000 */
.L_x_9404:
[----:B------:R-:W-:Y:S05]  /*1f940*/  EXIT ;  /* 0x000000000000794d */ /* 0x000fea0003800000 */
.L_x_9429:
[----:B0-----:R0:W1:Y:S02]  /*1f950*/  SYNCS.PHASECHK.TRANS64.TRYWAIT P6, [R110+URZ+0x28890], R119 ;  /* 0x028890776e0075a7 */ /* 0x00106400080c017f */
[----:B-1----:R-:W-:Y:S05]  /*1f960*/  @!P6 NANOSLEEP.SYNCS 0x989680 ;  /* 0x009896800000e95d */ /* 0x002fea0003900000 */
[----:B------:R-:W1:Y:S02]  /*1f970*/  @!P6 SYNCS.PHASECHK.TRANS64 P6, [R110+URZ+0x28890], R119 ;  /* 0x028890776e00e5a7 */ /* 0x000e6400080c007f */
[----:B-1----:R-:W-:Y:S05]  /*1f980*/  @!P6 BRA `(.L_x_9429) ;  /* 0xfffffffc00f0e947 */ /* 0x002fea000383ffff */
[----:B------:R-:W-:Y:S05]  /*1f990*/  BRA `(.L_x_9770) ;  /* 0xfffffe38000c7947 */ /* 0x000fea000383ffff */
.L_x_9465:
[----:B0-----:R0:W1:Y:S02]  /*1f9a0*/  SYNCS.PHASECHK.TRANS64.TRYWAIT P4, [R110+URZ+0x28890], R119 ;  /* 0x028890776e0075a7 */ /* 0x001064000808017f */
[----:B-1----:R-:W-:Y:S05]  /*1f9b0*/  @!P4 NANOSLEEP.SYNCS 0x989680 ;  /* 0x009896800000c95d */ /* 0x002fea0003900000 */
[----:B------:R-:W1:Y:S02]  /*1f9c0*/  @!P4 SYNCS.PHASECHK.TRANS64 P4, [R110+URZ+0x28890], R119 ;  /* 0x028890776e00c5a7 */ /* 0x000e64000808007f */
[----:B-1----:R-:W-:Y:S05]  /*1f9d0*/  @!P4 BRA `(.L_x_9465) ;  /* 0xfffffffc00f0c947 */ /* 0x002fea000383ffff */
[----:B------:R-:W-:Y:S05]  /*1f9e0*/  BRA `(.L_x_9771) ;  /* 0xfffffe60002c7947 */ /* 0x000fea000383ffff */
.L_x_9482:
[----:B0-----:R0:W1:Y:S02]  /*1f9f0*/  SYNCS.PHASECHK.TRANS64.TRYWAIT P3, [R110+URZ+0x28890], R119 ;  /* 0x028890776e0075a7 */ /* 0x001064000806017f */
[----:B-1----:R-:W-:Y:S05]  /*1fa00*/  @!P3 NANOSLEEP.SYNCS 0x989680 ;  /* 0x009896800000b95d */ /* 0x002fea0003900000 */
[----:B------:R-:W1:Y:S02]  /*1fa10*/  @!P3 SYNCS.PHASECHK.TRANS64 P3, [R110+URZ+0x28890], R119 ;  /* 0x028890776e00b5a7 */ /* 0x000e64000806007f */
[----:B-1----:R-:W-:Y:S05]  /*1fa20*/  @!P3 BRA `(.L_x_9482) ;  /* 0xfffffffc00f0b947 */ /* 0x002fea000383ffff */
[----:B------:R-:W-:Y:S05]  /*1fa30*/  BRA `(.L_x_9772) ;  /* 0xfffffe8000b47947 */ /* 0x000fea000383ffff */
.L_x_9492:
[----:B--2---:R2:W3:Y:S02]  /*1fa40*/  SYNCS.PHASECHK.TRANS64.TRYWAIT P0, [R110+URZ+0x288b0], R119 ;  /* 0x0288b0776e0075a7 */ /* 0x0044e4000800017f */
[----:B---3--:R-:W-:Y:S05]  /*1fa50*/  @!P0 NANOSLEEP.SYNCS 0x989680 ;  /* 0x009896800000895d */ /* 0x008fea0003900000 */
[----:B------:R-:W3:Y:S02]  /*1fa60*/  @!P0 SYNCS.PHASECHK.TRANS64 P0, [R110+URZ+0x288b0], R119 ;  /* 0x0288b0776e0085a7 */ /* 0x000ee4000800007f */
[----:B---3--:R-:W-:Y:S05]  /*1fa70*/  @!P0 BRA `(.L_x_9492) ;  /* 0xfffffffc00f08947 */ /* 0x008fea000383ffff */
[----:B------:R-:W-:Y:S05]  /*1fa80*/  BRA `(.L_x_9773) ;  /* 0xfffffe8800507947 */ /* 0x000fea000383ffff */
.L_x_9504:
        /* <DEDUP_REMOVED lines=8> */
.L_x_9775:
[----:B------:R-:W-:Y:S05]  /*1fb10*/  BSYNC B0 ;  /* 0x0000000000007941 */ /* 0x000fea0003800000 */
.L_x_9774:
[----:B------:R-:W-:Y:S01]  /*1fb20*/  IMAD.MOV.U32 R190, RZ, RZ, R14 ;  /* 0x000000ffffbe7224 */ /* 0x000fe200078e000e */
[----:B------:R-:W-:Y:S06]  /*1fb30*/  BRA `(.L_x_9776) ;  /* 0xfffffe9000b07947 */ /* 0x000fec000383ffff */
.L_x_9514:
        /* <DEDUP_REMOVED lines=8> */
.L_x_9778:
[----:B------:R-:W-:Y:S05]  /*1fbc0*/  BSYNC B1 ;  /* 0x0000000000017941 */ /* 0x000fea0003800000 */
.L_x_9777:
        /* <DEDUP_REMOVED lines=8> */
.L_x_9779:
[----:B------:R-:W-:Y:S02]  /*1fc50*/  IMAD.MOV.U32 R13, RZ, RZ, R8 ;  /* 0x000000ffff0d7224 */ /* 0x000fe400078e0008 */
[----:B------:R-:W-:-:S07]  /*1fc60*/  IMAD.MOV.U32 R3, RZ, RZ, R14 ;  /* 0x000000ffff037224 */ /* 0x000fce00078e000e */
[----:B------:R-:W-:Y:S05]  /*1fc70*/  WARPSYNC.COLLECTIVE R15, `(.L_x_9780) ;  /* 0x000000000f087348 */ /* 0x000fea0003c00000 */
[----:B------:R0:W1:Y:S02]  /*1fc80*/  SHFL.IDX P6, R14, R13, R12, R11 ;  /* 0x0000000c0d0e7389 */ /* 0x00006400000c000b */
[----:B01----:R-:W-:Y:S01]  /*1fc90*/  ENDCOLLECTIVE ;  /* 0x000000000000791b */ /* 0x003fe20003800000 */
.L_x_9780:
[----:B------:R-:W-:Y:S02]  /*1fca0*/  IMAD.MOV.U32 R13, RZ, RZ, R7 ;  /* 0x000000ffff0d7224 */ /* 0x000fe400078e0007 */
[----:B------:R-:W-:-:S07]  /*1fcb0*/  IMAD.MOV.U32 R4, RZ, RZ, R14 ;  /* 0x000000ffff047224 */ /* 0x000fce00078e000e */
[----:B------:R-:W-:Y:S05]  /*1fcc0*/  WARPSYNC.COLLECTIVE R15, `(.L_x_9781) ;  /* 0x000000000f087348 */ /* 0x000fea0003c00000 */
[----:B------:R0:W1:Y:S02]  /*1fcd0*/  SHFL.IDX P6, R14, R13, R12, R11 ;  /* 0x0000000c0d0e7389 */ /* 0x00006400000c000b */
[----:B01----:R-:W-:Y:S01]  /*1fce0*/  ENDCOLLECTIVE ;  /* 0x000000000000791b */ /* 0x003fe20003800000 */
.L_x_9781:
[----:B------:R-:W-:Y:S05]  /*1fcf0*/  BRA `(.L_x_9782) ;  /* 0xfffffe9400fc7947 */ /* 0x000fea000383ffff */
.L_x_9517:
        /* <DEDUP_REMOVED lines=8> */
.L_x_9784:
[----:B------:R-:W-:Y:S05]  /*1fd80*/  BSYNC B1 ;  /* 0x0000000000017941 */ /* 0x000fea0003800000 */
.L_x_9783:
        /* <DEDUP_REMOVED lines=8> */
.L_x_9785:
[----:B------:R-:W-:Y:S02]  /*1fe10*/  IMAD.MOV.U32 R13, RZ, RZ, R8 ;  /* 0x000000ffff0d7224 */ /* 0x000fe400078e0008 */
[----:B------:R-:W-:-:S07]  /*1fe20*/  IMAD.MOV.U32 R3, RZ, RZ, R14 ;  /* 0x000000ffff037224 */ /* 0x000fce00078e000e */
[----:B------:R-:W-:Y:S05]  /*1fe30*/  WARPSYNC.COLLECTIVE R15, `(.L_x_9786) ;  /* 0x000000000f087348 */ /* 0x000fea0003c00000 */
[----:B------:R0:W1:Y:S02]  /*1fe40*/  SHFL.IDX P6, R14, R13, R12, R11 ;  /* 0x0000000c0d0e7389 */ /* 0x00006400000c000b */
[----:B01----:R-:W-:Y:S01]  /*1fe50*/  ENDCOLLECTIVE ;  /* 0x000000000000791b */ /* 0x003fe20003800000 */
.L_x_9786:
[----:B------:R-:W-:Y:S02]  /*1fe60*/  IMAD.MOV.U32 R13, RZ, RZ, R7 ;  /* 0x000000ffff0d7224 */ /* 0x000fe400078e0007 */
[----:B------:R-:W-:-:S07]  /*1fe70*/  IMAD.MOV.U32 R4, RZ, RZ, R14 ;  /* 0x000000ffff047224 */ /* 0x000fce00078e000e */
[----:B------:R-:W-:Y:S05]  /*1fe80*/  WARPSYNC.COLLECTIVE R15, `(.L_x_9787) ;  /* 0x000000000f087348 */ /* 0x000fea0003c00000 */
[----:B------:R0:W1:Y:S02]  /*1fe90*/  SHFL.IDX P6, R14, R13, R12, R11 ;  /* 0x0000000c0d0e7389 */ /* 0x00006400000c000b */
[----:B01----:R-:W-:Y:S01]  /*1fea0*/  ENDCOLLECTIVE ;  /* 0x000000000000791b */ /* 0x003fe20003800000 */
.L_x_9787:
[----:B------:R-:W-:Y:S05]  /*1feb0*/  BRA `(.L_x_9788) ;  /* 0xfffffe9800687947 */ /* 0x000fea000383ffff */
.L_x_9520:
        /* <DEDUP_REMOVED lines=8> */
.L_x_9790:
[----:B------:R-:W-:Y:S05]  /*1ff40*/  BSYNC B1 ;  /* 0x0000000000017941 */ /* 0x000fea0003800000 */
.L_x_9789:
        /* <DEDUP_REMOVED lines=8> */
.L_x_9791:
[----:B------:R-:W-:Y:S02]  /*1ffd0*/  IMAD.MOV.U32 R13, RZ, RZ, R8 ;  /* 0x000000ffff0d7224 */ /* 0x000fe400078e0008 */
[----:B------:R-:W-:-:S07]  /*1ffe0*/  IMAD.MOV.U32 R3, RZ, RZ, R14 ;  /* 0x000000ffff037224 */ /* 0x000fce00078e000e */
[----:B------:R-:W-:Y:S05]  /*1fff0*/  WARPSYNC.COLLECTIVE R15, `(.L_x_9792) ;  /* 0x000000000f087348 */ /* 0x000fea0003c00000 */
[----:B------:R0:W1:Y:S02]  /*20000*/  SHFL.IDX P6, R14, R13, R12, R11 ;  /* 0x0000000c0d0e7389 */ /* 0x00006400000c000b */
[----:B01----:R-:W-:Y:S01]  /*20010*/  ENDCOLLECTIVE ;  /* 0x000000000000791b */ /* 0x003fe20003800000 */
.L_x_9792:
[----:B------:R-:W-:Y:S02]  /*20020*/  IMAD.MOV.U32 R13, RZ, RZ, R7 ;  /* 0x000000ffff0d7224 */ /* 0x000fe400078e0007 */
[----:B------:R-:W-:-:S07]  /*20030*/  IMAD.MOV.U32 R4, RZ, RZ, R14 ;  /* 0x000000ffff047224 */ /* 0x000fce00078e000e */
[----:B------:R-:W-:Y:S05]  /*20040*/  WARPSYNC.COLLECTIVE R15, `(.L_x_9793) ;  /* 0x000000000f087348 */ /* 0x000fea0003c00000 */
[----:B------:R0:W1:Y:S02]  /*20050*/  SHFL.IDX P6, R14, R13, R12, R11 ;  /* 0x0000000c0d0e7389 */ /* 0x00006400000c000b */
[----:B01----:R-:W-:Y:S01]  /*20060*/  ENDCOLLECTIVE ;  /* 0x000000000000791b */ /* 0x003fe20003800000 */
.L_x_9793:
[----:B------:R-:W-:Y:S05]  /*20070*/  BRA `(.L_x_9794) ;  /* 0xfffffe9800cc7947 */ /* 0x000fea000383ffff */
.L_x_9523:
        /* <DEDUP_REMOVED lines=8> */
.L_x_9796:
[----:B------:R-:W-:Y:S05]  /*20100*/  BSYNC B1 ;  /* 0x0000000000017941 */ /* 0x000fea0003800000 */
.L_x_9795:
        /* <DEDUP_REMOVED lines=8> */
.L_x_9797:
[----:B------:R-:W-:Y:S02]  /*20190*/  IMAD.MOV.U32 R13, RZ, RZ, R8 ;  /* 0x000000ffff0d7224 */ /* 0x000fe400078e0008 */
[----:B------:R-:W-:-:S07]  /*201a0*/  IMAD.MOV.U32 R3, RZ, RZ, R14 ;  /* 0x000000ffff037224 */ /* 0x000fce00078e000e */
[----:B------:R-:W-:Y:S05]  /*201b0*/  WARPSYNC.COLLECTIVE R15, `(.L_x_9798) ;  /* 0x000000000f087348 */ /* 0x000fea0003c00000 */
[----:B------:R0:W1:Y:S02]  /*201c0*/  SHFL.IDX P6, R14, R13, R12, R11 ;  /* 0x0000000c0d0e7389 */ /* 0x00006400000c000b */
[----:B01----:R-:W-:Y:S01]  /*201d0*/  ENDCOLLECTIVE ;  /* 0x000000000000791b */ /* 0x003fe20003800000 */
.L_x_9798:
[----:B------:R-:W-:Y:S02]  /*201e0*/  IMAD.MOV.U32 R13, RZ, RZ, R7 ;  /* 0x000000ffff0d7224 */ /* 0x000fe400078e0007 */
[----:B------:R-:W-:-:S07]  /*201f0*/  IMAD.MOV.U32 R4, RZ, RZ, R14 ;  /* 0x000000ffff047224 */ /* 0x000fce00078e000e */
[----:B------:R-:W-:Y:S05]  /*20200*/  WARPSYNC.COLLECTIVE R15, `(.L_x_9799) ;  /* 0x000000000f087348 */ /* 0x000fea0003c00000 */
[----:B------:R0:W1:Y:S02]  /*20210*/  SHFL.IDX P6, R14, R13, R12, R11 ;  /* 0x0000000c0d0e7389 */ /* 0x00006400000c000b */
[----:B01----:R-:W-:Y:S01]  /*20220*/  ENDCOLLECTIVE ;  /* 0x000000000000791b */ /* 0x003fe20003800000 */
.L_x_9799:
[----:B------:R-:W-:Y:S05]  /*20230*/  BRA `(.L_x_9800) ;  /* 0xfffffe9c00387947 */ /* 0x000fea000383ffff */
.L_x_9527:
[----:B0-----:R0:W1:Y:S02]  /*20240*/  SYNCS.PHASECHK.TRANS64.TRYWAIT P0, [R2+URZ+0x28800], R5 ;  /* 0x02880005020075a7 */ /* 0x001064000800017f */
[----:B-1----:R-:W-:Y:S05]  /*20250*/  @!P0 NANOSLEEP.SYNCS 0x989680 ;  /* 0x009896800000895d */ /* 0x002fea0003900000 */
[----:B------:R-:W1:Y:S02]  /*20260*/  @!P0 SYNCS.PHASECHK.TRANS64 P0, [R2+URZ+0x28800], R5 ;  /* 0x02880005020085a7 */ /* 0x000e64000800007f */
[----:B-1----:R-:W-:Y:S05]  /*20270*/  @!P0 BRA `(.L_x_9527) ;  /* 0xfffffffc00f08947 */ /* 0x002fea000383ffff */
[----:B------:R-:W-:Y:S05]  /*20280*/  BRA `(.L_x_9801) ;  /* 0xfffffe9c00f87947 */ /* 0x000fea000383ffff */
.L_x_9543:
        /* <DEDUP_REMOVED lines=9> */
.L_x_9803:
[----:B------:R-:W-:Y:S05]  /*20320*/  BSYNC B1 ;  /* 0x0000000000017941 */ /* 0x000fea0003800000 */
.L_x_9802:
        /* <DEDUP_REMOVED lines=10> */
.L_x_9804:
        /* <DEDUP_REMOVED lines=8> */
.L_x_9805:
        /* <DEDUP_REMOVED lines=10> */
.L_x_9806:
        /* <DEDUP_REMOVED lines=9> */
.L_x_9807:
        /* <DEDUP_REMOVED lines=12> */
.L_x_9808:
        /* <DEDUP_REMOVED lines=8> */
.L_x_9809:
[----:B------:R-:W-:Y:S02]  /*206c0*/  @!P1 IMAD.MOV.U32 R50, RZ, RZ, R26 ;  /* 0x000000ffff329224 */ /* 0x000fe400078e001a */
[----:B------:R-:W-:Y:S02]  /*206d0*/  IMAD.MOV.U32 R13, RZ, RZ, R34 ;  /* 0x000000ffff0d7224 */ /* 0x000fe400078e0022 */
[----:B------:R-:W-:Y:S02]  /*206e0*/  @!P1 IMAD.MOV.U32 R51, RZ, RZ, R27 ;  /* 0x000000ffff339224 */ /* 0x000fe400078e001b */
[----:B------:R-:W-:-:S07]  /*206f0*/  IMAD.MOV.U32 R9, RZ, RZ, R14 ;  /* 0x000000ffff097224 */ /* 0x000fce00078e000e */
[----:B------:R-:W-:Y:S05]  /*20700*/  WARPSYNC.COLLECTIVE R15, `(.L_x_9810) ;  /* 0x000000000f087348 */ /* 0x000fea0003c00000 */
[----:B------:R0:W1:Y:S02]  /*20710*/  SHFL.IDX P6, R14, R13, R12, R11 ;  /* 0x0000000c0d0e7389 */ /* 0x00006400000c000b */
[----:B01----:R-:W-:Y:S01]  /*20720*/  ENDCOLLECTIVE ;  /* 0x000000000000791b */ /* 0x003fe20003800000 */
.L_x_9810:
        /* <DEDUP_REMOVED lines=18> */
.L_x_9546:
        /* <DEDUP_REMOVED lines=8> */
.L_x_9813:
[----:B------:R-:W-:Y:S05]  /*208d0*/  BSYNC B1 ;  /* 0x0000000000017941 */ /* 0x000fea0003800000 */
.L_x_9812:
        /* <DEDUP_REMOVED lines=9> */
.L_x_9814:
        /* <DEDUP_REMOVED lines=8> */
.L_x_9815:
[----:B------:R-:W-:-:S05]  /*209f0*/  @!P1 IADD3 R8, P2, R8, R31, RZ ;  /* 0x0000001f08089210 */ /* 0x000fca0007f5e0ff */
[----:B------:R-:W-:Y:S02]  /*20a00*/  @!P1 IMAD.X R9, R3, 0x1, R29, P2 ;  /* 0x0000000103099824 */ /* 0x000fe400010e061d */
[----:B------:R-:W-:Y:S02]  /*20a10*/  IMAD.MOV.U32 R13, RZ, RZ, R34 ;  /* 0x000000ffff0d7224 */ /* 0x000fe400078e0022 */
[----:B------:R-:W-:-:S07]  /*20a20*/  IMAD.MOV.U32 R28, RZ, RZ, R14 ;  /* 0x000000ffff1c7224 */ /* 0x000fce00078e000e */
[----:B------:R-:W-:Y:S05]  /*20a30*/  WARPSYNC.COLLECTIVE R15, `(.L_x_9816) ;  /* 0x000000000f087348 */ /* 0x000fea0003c00000 */
[----:B------:R0:W1:Y:S02]  /*20a40*/  SHFL.IDX P6, R14, R13, R12, R11 ;  /* 0x0000000c0d0e7389 */ /* 0x00006400000c000b */
[----:B01----:R-:W-:Y:S01]  /*20a50*/  ENDCOLLECTIVE ;  /* 0x000000000000791b */ /* 0x003fe20003800000 */
.L_x_9816:
        /* <DEDUP_REMOVED lines=23> */
.L_x_9817:
        /* <DEDUP_REMOVED lines=19> */
.L_x_9818:
[----:B------:R-:W-:Y:S02]  /*20d00*/  PRMT R74, R10, 0x7610, R74 ;  /* 0x000076100a4a7816 */ /* 0x000fe4000000004a */
[----:B------:R-:W-:Y:S01]  /*20d10*/  CS2R R8, SRZ ;  /* 0x0000000000087805 */ /* 0x000fe2000001ff00 */
[----:B------:R-:W-:Y:S02]  /*20d20*/  IMAD.MOV.U32 R13, RZ, RZ, R33 ;  /* 0x000000ffff0d7224 */ /* 0x000fe400078e0021 */
[----:B------:R-:W-:-:S07]  /*20d30*/  IMAD.MOV.U32 R32, RZ, RZ, R14 ;  /* 0x000000ffff207224 */ /* 0x000fce00078e000e */
[----:B------:R-:W-:Y:S05]  /*20d40*/  WARPSYNC.COLLECTIVE R15, `(.L_x_9819) ;  /* 0x000000000f087348 */ /* 0x000fea0003c00000 */
[----:B------:R0:W1:Y:S02]  /*20d50*/  SHFL.IDX P6, R14, R13, R12, R11 ;  /* 0x0000000c0d0e7389 */ /* 0x00006400000c000b */
[----:B01----:R-:W-:Y:S01]  /*20d60*/  ENDCOLLECTIVE ;  /* 0x000000000000791b */ /* 0x003fe20003800000 */
.L_x_9819:
[----:B------:R-:W-:Y:S02]  /*20d70*/  IMAD.MOV.U32 R13, RZ, RZ, R34 ;  /* 0x000000ffff0d7224 */ /* 0x000fe400078e0022 */
[----:B------:R-:W-:-:S07]  /*20d80*/  IMAD.MOV.U32 R33, RZ, RZ, R14 ;  /* 0x000000ffff217224 */ /* 0x000fce00078e000e */
[----:B------:R-:W-:Y:S05]  /*20d90*/  WARPSYNC.COLLECTIVE R15, `(.L_x_9820) ;  /* 0x000000000f087348 */ /* 0x000fea0003c00000 */
[----:B------:R0:W1:Y:S02]  /*20da0*/  SHFL.IDX P6, R14, R13, R12, R11 ;  /* 0x0000000c0d0e7389 */ /* 0x00006400000c000b */
[----:B01----:R-:W-:Y:S01]  /*20db0*/  ENDCOLLECTIVE ;  /* 0x000000000000791b */ /* 0x003fe20003800000 */
.L_x_9820:
[----:B------:R-:W-:-:S05]  /*20dc0*/  IMAD.MOV.U32 R11, RZ, RZ, R41 ;  /* 0x000000ffff0b7224 */ /* 0x000fca00078e0029 */
[----:B------:R-:W-:Y:S01]  /*20dd0*/  PRMT R75, R11, 0x7610, R75 ;  /* 0x000076100b4b7816 */ /* 0x000fe2000000004b */
[----:B------:R-:W-:Y:S01]  /*20de0*/  IMAD.MOV.U32 R34, RZ, RZ, R14 ;  /* 0x000000ffff227224 */ /* 0x000fe200078e000e */
[----:B------:R-:W-:Y:S06]  /*20df0*/  BRA `(.L_x_9821) ;  /* 0xfffffeb800247947 */ /* 0x000fec000383ffff */
.L_x_9550:
[----:B0-----:R0:W1:Y:S02]  /*20e00*/  SYNCS.PHASECHK.TRANS64.TRYWAIT P4, [R2+URZ+0x28800], R29 ;  /* 0x0288001d020075a7 */ /* 0x001064000808017f */
[----:B-1----:R-:W-:Y:S05]  /*20e10*/  @!P4 NANOSLEEP.SYNCS 0x989680 ;  /* 0x009896800000c95d */ /* 0x002fea0003900000 */
[----:B------:R-:W1:Y:S02]  /*20e20*/  @!P4 SYNCS.PHASECHK.TRANS64 P4, [R2+URZ+0x28800], R29 ;  /* 0x0288001d0200c5a7 */ /* 0x000e64000808007f */
[----:B-1----:R-:W-:Y:S05]  /*20e30*/  @!P4 BRA `(.L_x_9550) ;  /* 0xfffffffc00f0c947 */ /* 0x002fea000383ffff */
[----:B------:R-:W-:Y:S05]  /*20e40*/  BRA `(.L_x_9822) ;  /* 0xfffffeb800c87947 */ /* 0x000fea000383ffff */
.L_x_9560:
[----:B-1----:R1:W2:Y:S02]  /*20e50*/  SYNCS.PHASECHK.TRANS64.TRYWAIT P2, [R0+URZ+0x28830], R3 ;  /* 0x02883003000075a7 */ /* 0x0022a4000804017f */
[----:B--2---:R-:W-:Y:S05]  /*20e60*/  @!P2 NANOSLEEP.SYNCS 0x989680 ;  /* 0x009896800000a95d */ /* 0x004fea0003900000 */
[----:B------:R-:W2:Y:S02]  /*20e70*/  @!P2 SYNCS.PHASECHK.TRANS64 P2, [R0+URZ+0x28830], R3 ;  /* 0x028830030000a5a7 */ /* 0x000ea4000804007f */
[----:B--2---:R-:W-:Y:S05]  /*20e80*/  @!P2 BRA `(.L_x_9560) ;  /* 0xfffffffc00f0a947 */ /* 0x004fea000383ffff */
[----:B------:R-:W-:Y:S05]  /*20e90*/  BRA `(.L_x_9559) ;  /* 0xfffffed400a47947 */ /* 0x000fea000383ffff */
.L_x_9566:
[----:B-1----:R1:W2:Y:S02]  /*20ea0*/  SYNCS.PHASECHK.TRANS64.TRYWAIT P4, [R3+URZ+0x28830], R6 ;  /* 0x02883006030075a7 */ /* 0x0022a4000808017f */
[----:B--2---:R-:W-:Y:S05]  /*20eb0*/  @!P4 NANOSLEEP.SYNCS 0x989680 ;  /* 0x009896800000c95d */ /* 0x004fea0003900000 */
[----:B------:R-:W2:Y:S02]  /*20ec0*/  @!P4 SYNCS.PHASECHK.TRANS64 P4, [R3+URZ+0x28830], R6 ;  /* 0x028830060300c5a7 */ /* 0x000ea4000808007f */
[----:B--2---:R-:W-:Y:S05]  /*20ed0*/  @!P4 BRA `(.L_x_9566) ;  /* 0xfffffffc00f0c947 */ /* 0x004fea000383ffff */
[----:B------:R-:W-:Y:S05]  /*20ee0*/  BRA `(.L_x_9565) ;  /* 0xfffffef800e87947 */ /* 0x000fea000383ffff */
.L_x_9570:
[----:B-1----:R1:W2:Y:S02]  /*20ef0*/  SYNCS.PHASECHK.TRANS64.TRYWAIT P3, [R6+URZ+0x28850], R3 ;  /* 0x02885003060075a7 */ /* 0x0022a4000806017f */
[----:B--2---:R-:W-:Y:S05]  /*20f00*/  @!P3 NANOSLEEP.SYNCS 0x989680 ;  /* 0x009896800000b95d */ /* 0x004fea0003900000 */
[----:B------:R-:W2:Y:S02]  /*20f10*/  @!P3 SYNCS.PHASECHK.TRANS64 P3, [R6+URZ+0x28850], R3 ;  /* 0x028850030600b5a7 */ /* 0x000ea4000806007f */
[----:B--2---:R-:W-:Y:S05]  /*20f20*/  @!P3 BRA `(.L_x_9570) ;  /* 0xfffffffc00f0b947 */ /* 0x004fea000383ffff */
[----:B------:R-:W-:Y:S05]  /*20f30*/  BRA `(.L_x_9567) ;  /* 0xfffffefc00f87947 */ /* 0x000fea000383ffff */
.L_x_9577:
[----:B-1----:R1:W2:Y:S02]  /*20f40*/  SYNCS.PHASECHK.TRANS64.TRYWAIT P3, [R3+URZ+0x28830], R6 ;  /* 0x02883006030075a7 */ /* 0x0022a4000806017f */
[----:B--2---:R-:W-:Y:S05]  /*20f50*/  @!P3 NANOSLEEP.SYNCS 0x989680 ;  /* 0x009896800000b95d */ /* 0x004fea0003900000 */
[----:B------:R-:W2:Y:S02]  /*20f60*/  @!P3 SYNCS.PHASECHK.TRANS64 P3, [R3+URZ+0x28830], R6 ;  /* 0x028830060300b5a7 */ /* 0x000ea4000806007f */
[----:B--2---:R-:W-:Y:S05]  /*20f70*/  @!P3 BRA `(.L_x_9577) ;  /* 0xfffffffc00f0b947 */ /* 0x004fea000383ffff */
[----:B------:R-:W-:Y:S05]  /*20f80*/  BRA `(.L_x_9576) ;  /* 0xffffff2400987947 */ /* 0x000fea000383ffff */
.L_x_9581:
[----:B-1----:R1:W2:Y:S02]  /*20f90*/  SYNCS.PHASECHK.TRANS64.TRYWAIT P2, [R6+URZ+0x28850], R3 ;  /* 0x02885003060075a7 */ /* 0x0022a4000804017f */
[----:B--2---:R-:W-:Y:S05]  /*20fa0*/  @!P2 NANOSLEEP.SYNCS 0x989680 ;  /* 0x009896800000a95d */ /* 0x004fea0003900000 */
[----:B------:R-:W2:Y:S02]  /*20fb0*/  @!P2 SYNCS.PHASECHK.TRANS64 P2, [R6+URZ+0x28850], R3 ;  /* 0x028850030600a5a7 */ /* 0x000ea4000804007f */
[----:B--2---:R-:W-:Y:S05]  /*20fc0*/  @!P2 BRA `(.L_x_9581) ;  /* 0xfffffffc00f0a947 */ /* 0x004fea000383ffff */
[----:B------:R-:W-:Y:S05]  /*20fd0*/  BRA `(.L_x_9578) ;  /* 0xffffff2800a87947 */ /* 0x000fea000383ffff */
.L_x_9586:
[----:B-1----:R1:W2:Y:S02]  /*20fe0*/  SYNCS.PHASECHK.TRANS64.TRYWAIT P0, [R12+URZ+0x28850], R5 ;  /* 0x028850050c0075a7 */ /* 0x0022a4000800017f */
[----:B--2---:R-:W-:Y:S05]  /*20ff0*/  @!P0 NANOSLEEP.SYNCS 0x989680 ;  /* 0x009896800000895d */ /* 0x004fea0003900000 */
[----:B------:R-:W2:Y:S02]  /*21000*/  @!P0 SYNCS.PHASECHK.TRANS64 P0, [R12+URZ+0x28850], R5 ;  /* 0x028850050c0085a7 */ /* 0x000ea4000800007f */
[----:B--2---:R-:W-:Y:S05]  /*21010*/  @!P0 BRA `(.L_x_9586) ;  /* 0xfffffffc00f08947 */ /* 0x004fea000383ffff */
[----:B------:R-:W-:Y:S05]  /*21020*/  BRA `(.L_x_9585) ;  /* 0xffffff4400d87947 */ /* 0x000fea000383ffff */
.L_x_9600:
[----:B------:R-:W-:Y:S02]  /*21030*/  IMAD.MOV.U32 R13, RZ, RZ, R4 ;  /* 0x000000ffff0d7224 */ /* 0x000fe400078e0004 */
[----:B------:R-:W-:Y:S02]  /*21040*/  IMAD.MOV.U32 R12, RZ, RZ, RZ ;  /* 0x000000ffff0c7224 */ /* 0x000fe400078e00ff */
[----:B------:R-:W-:Y:S02]  /*21050*/  IMAD.MOV.U32 R11, RZ, RZ, 0x181f ;  /* 0x0000181fff0b7424 */ /* 0x000fe400078e00ff */
[----:B------:R-:W-:-:S07]  /*21060*/  IMAD.MOV.U32 R15, RZ, RZ, -0x1 ;  /* 0xffffffffff0f7424 */ /* 0x000fce00078e00ff */
[----:B01----:R-:W-:Y:S05]  /*21070*/  WARPSYNC.COLLECTIVE R15, `(.L_x_9823) ;  /* 0x000000000f087348 */ /* 0x003fea0003c00000 */
[----:B------:R2:W3:Y:S02]  /*21080*/  SHFL.IDX P6, R14, R13, R12, R11 ;  /* 0x0000000c0d0e7389 */ /* 0x0004e400000c000b */
[----:B0123--:R-:W-:Y:S01]  /*21090*/  ENDCOLLECTIVE ;  /* 0x000000000000791b */ /* 0x00ffe20003800000 */
.L_x_9823:
[----:B------:R-:W-:Y:S02]  /*210a0*/  IMAD.MOV.U32 R13, RZ, RZ, R3 ;  /* 0x000000ffff0d7224 */ /* 0x000fe400078e0003 */
[----:B------:R-:W-:-:S07]  /*210b0*/  IMAD.MOV.U32 R0, RZ, RZ, R14 ;  /* 0x000000ffff007224 */ /* 0x000fce00078e000e */
[----:B------:R-:W-:Y:S05]  /*210c0*/  WARPSYNC.COLLECTIVE R15, `(.L_x_9824) ;  /* 0x000000000f087348 */ /* 0x000fea0003c00000 */
[----:B------:R0:W1:Y:S02]  /*210d0*/  SHFL.IDX P6, R14, R13, R12, R11 ;  /* 0x0000000c0d0e7389 */ /* 0x00006400000c000b */
[----:B01----:R-:W-:Y:S01]  /*210e0*/  ENDCOLLECTIVE ;  /* 0x000000000000791b */ /* 0x003fe20003800000 */
.L_x_9824:
[----:B------:R-:W-:Y:S05]  /*210f0*/  BRA `(.L_x_9825) ;  /* 0xffffff6800fc7947 */ /* 0x000fea000383ffff */
.L_x_9603:
        /* <DEDUP_REMOVED lines=8> */
.L_x_9827:
[----:B------:R-:W-:Y:S05]  /*21180*/  BSYNC B1 ;  /* 0x0000000000017941 */ /* 0x000fea0003800000 */
.L_x_9826:
        /* <DEDUP_REMOVED lines=8> */
.L_x_9828:
[----:B------:R-:W-:Y:S05]  /*21210*/  BRA `(.L_x_9829) ;  /* 0xffffff6800fc7947 */ /* 0x000fea000383ffff */
.L_x_9606:
        /* <DEDUP_REMOVED lines=8> */
.L_x_9831:
[----:B------:R-:W-:Y:S05]  /*212a0*/  BSYNC B1 ;  /* 0x0000000000017941 */ /* 0x000fea0003800000 */
.L_x_9830:
        /* <DEDUP_REMOVED lines=8> */
.L_x_9832:
[----:B------:R-:W-:Y:S05]  /*21330*/  BRA `(.L_x_9833) ;  /* 0xffffff6800fc7947 */ /* 0x000fea000383ffff */
.L_x_9609:
        /* <DEDUP_REMOVED lines=8> */
.L_x_9835:
[----:B------:R-:W-:Y:S05]  /*213c0*/  BSYNC B1 ;  /* 0x0000000000017941 */ /* 0x000fea0003800000 */
.L_x_9834:
        /* <DEDUP_REMOVED lines=8> */
.L_x_9836:
[----:B------:R-:W-:Y:S05]  /*21450*/  BRA `(.L_x_9837) ;  /* 0xffffff6800fc7947 */ /* 0x000fea000383ffff */
.L_x_9626:
        /* <DEDUP_REMOVED lines=11> */
.L_x_9839:
[----:B------:R-:W-:Y:S05]  /*21510*/  BSYNC B1 ;  /* 0x0000000000017941 */ /* 0x000fea0003800000 */
.L_x_9838:
[----:B------:R-:W-:Y:S05]  /*21520*/  BRA `(.L_x_9840) ;  /* 0xffffff8000947947 */ /* 0x000fea000383ffff */
.L_x_9628:
[----:B------:R-:W-:Y:S01]  /*21530*/  BSSY B1, `(.L_x_9841) ;  /* 0x0000006000017945 */ /* 0x000fe20003800000 */
[----:B------:R-:W-:-:S07]  /*21540*/  IMAD.MOV.U32 R15, RZ, RZ, -0x1 ;  /* 0xffffffffff0f7424 */ /* 0x000fce00078e00ff */
[----:B01----:R-:W-:Y:S05]  /*21550*/  WARPSYNC.COLLECTIVE R15, `(.L_x_9842) ;  /* 0x000000000f0c7348 */ /* 0x003fea0003c00000 */
[----:B------:R-:W-:Y:S02]  /*21560*/  ELECT P6, UR62, PT ;  /* 0x00000000003e782f */ /* 0x000fe400038c0000 */
[----:B------:R-:W-:Y:S01]  /*21570*/  MOV R14, UR62 ;  /* 0x0000003e000e7c02 */ /* 0x000fe20008000f00 */
[----:B01----:R-:W-:Y:S10]  /*21580*/  ENDCOLLECTIVE ;  /* 0x000000000000791b */ /* 0x003ff40003800000 */
.L_x_9842:
[----:B------:R-:W-:Y:S05]  /*21590*/  BSYNC B1 ;  /* 0x0000000000017941 */ /* 0x000fea0003800000 */
.L_x_9841:
[----:B------:R-:W-:Y:S01]  /*215a0*/  PLOP3.LUT P1, PT, P6, PT, PT, 0x80, 0x0 ;  /* 0x000000000000781c */ /* 0x000fe2000372f070 */
[----:B------:R-:W-:-:S12]  /*215b0*/  BRA `(.L_x_9627) ;  /* 0xffffff8000887947 */ /* 0x000fd8000383ffff */
.L_x_9630:
[----:B-1----:R-:W2:Y:S02]  /*215c0*/  LDL R3, [R1+0x4] ;  /* 0x0000040001037983 */ /* 0x002ea40000100800 */
[----:B--2---:R1:W2:Y:S02]  /*215d0*/  SYNCS.PHASECHK.TRANS64.TRYWAIT P0, [R3+URZ+0x28820], R2 ;  /* 0x02882002030075a7 */ /* 0x0042a4000800017f */
[----:B--2---:R-:W-:Y:S05]  /*215e0*/  @!P0 NANOSLEEP.SYNCS 0x989680 ;  /* 0x009896800000895d */ /* 0x004fea0003900000 */
[----:B------:R-:W2:Y:S02]  /*215f0*/  @!P0 SYNCS.PHASECHK.TRANS64 P0, [R3+URZ+0x28820], R2 ;  /* 0x02882002030085a7 */ /* 0x000ea4000800007f */
[----:B--2---:R-:W-:Y:S05]  /*21600*/  @!P0 BRA `(.L_x_9630) ;  /* 0xfffffffc00ec8947 */ /* 0x004fea000383ffff */
[----:B------:R-:W-:Y:S05]  /*21610*/  BRA `(.L_x_9843) ;  /* 0xffffff8000987947 */ /* 0x000fea000383ffff */
.L_x_9634:
[----:B-1----:R1:W2:Y:S02]  /*21620*/  SYNCS.PHASECHK.TRANS64.TRYWAIT P0, [R4+URZ+0x288a0], R8 ;  /* 0x0288a008040075a7 */ /* 0x0022a4000800017f */
[----:B--2---:R-:W-:Y:S05]  /*21630*/  @!P0 NANOSLEEP.SYNCS 0x989680 ;  /* 0x009896800000895d */ /* 0x004fea0003900000 */
[----:B------:R-:W2:Y:S02]  /*21640*/  @!P0 SYNCS.PHASECHK.TRANS64 P0, [R4+URZ+0x288a0], R8 ;  /* 0x0288a008040085a7 */ /* 0x000ea4000800007f */
[----:B--2---:R-:W-:Y:S05]  /*21650*/  @!P0 BRA `(.L_x_9634) ;  /* 0xfffffffc00f08947 */ /* 0x004fea000383ffff */
[----:B------:R-:W-:Y:S05]  /*21660*/  BRA `(.L_x_9844) ;  /* 0xffffff8000bc7947 */ /* 0x000fea000383ffff */
.L_x_9640:
[----:B--2---:R2:W3:Y:S02]  /*21670*/  SYNCS.PHASECHK.TRANS64.TRYWAIT P0, [R4+URZ+0x288c0], R8 ;  /* 0x0288c008040075a7 */ /* 0x0044e4000800017f */
[----:B---3--:R-:W-:Y:S05]  /*21680*/  @!P0 NANOSLEEP.SYNCS 0x989680 ;  /* 0x009896800000895d */ /* 0x008fea0003900000 */
[----:B------:R-:W3:Y:S02]  /*21690*/  @!P0 SYNCS.PHASECHK.TRANS64 P0, [R4+URZ+0x288c0], R8 ;  /* 0x0288c008040085a7 */ /* 0x000ee4000800007f */
[----:B---3--:R-:W-:Y:S05]  /*216a0*/  @!P0 BRA `(.L_x_9640) ;  /* 0xfffffffc00f08947 */ /* 0x008fea000383ffff */
[----:B------:R-:W-:Y:S05]  /*216b0*/  BRA `(.L_x_9845) ;  /* 0xffffff8400807947 */ /* 0x000fea000383ffff */
.L_x_9648:
[----:B-1----:R1:W2:Y:S02]  /*216c0*/  SYNCS.PHASECHK.TRANS64.TRYWAIT P0, [R6+URZ+0x288a0], R5 ;  /* 0x0288a005060075a7 */ /* 0x0022a4000800017f */
[----:B--2---:R-:W-:Y:S05]  /*216d0*/  @!P0 NANOSLEEP.SYNCS 0x989680 ;  /* 0x009896800000895d */ /* 0x004fea0003900000 */
[----:B------:R-:W2:Y:S02]  /*216e0*/  @!P0 SYNCS.PHASECHK.TRANS64 P0, [R6+URZ+0x288a0], R5 ;  /* 0x0288a005060085a7 */ /* 0x000ea4000800007f */
[----:B--2---:R-:W-:Y:S05]  /*216f0*/  @!P0 BRA `(.L_x_9648) ;  /* 0xfffffffc00f08947 */ /* 0x004fea000383ffff */
[----:B------:R-:W-:Y:S05]  /*21700*/  BRA `(.L_x_9846) ;  /* 0xffffff8800987947 */ /* 0x000fea000383ffff */
.L_x_9654:
[----:B--2---:R2:W3:Y:S02]  /*21710*/  SYNCS.PHASECHK.TRANS64.TRYWAIT P0, [R6+URZ+0x288c0], R5 ;  /* 0x0288c005060075a7 */ /* 0x0044e4000800017f */
[----:B---3--:R-:W-:Y:S05]  /*21720*/  @!P0 NANOSLEEP.SYNCS 0x989680 ;  /* 0x009896800000895d */ /* 0x008fea0003900000 */
[----:B------:R-:W3:Y:S02]  /*21730*/  @!P0 SYNCS.PHASECHK.TRANS64 P0, [R6+URZ+0x288c0], R5 ;  /* 0x0288c005060085a7 */ /* 0x000ee4000800007f */
[----:B---3--:R-:W-:Y:S05]  /*21740*/  @!P0 BRA `(.L_x_9654) ;  /* 0xfffffffc00f08947 */ /* 0x008fea000383ffff */
[----:B------:R-:W-:Y:S05]  /*21750*/  BRA `(.L_x_9847) ;  /* 0xffffff8c00547947 */ /* 0x000fea000383ffff */
.L_x_9668:
        /* <DEDUP_REMOVED lines=11> */
.L_x_9849:
[----:B------:R-:W-:Y:S05]  /*21810*/  BSYNC B0 ;  /* 0x0000000000007941 */ /* 0x000fea0003800000 */
.L_x_9848:
[----:B------:R-:W-:Y:S05]  /*21820*/  BRA `(.L_x_9850) ;  /* 0xffffff9400ec7947 */ /* 0x000fea000383ffff */
.L_x_9670:
[----:B------:R-:W-:Y:S01]  /*21830*/  BSSY B0, `(.L_x_9851) ;  /* 0x0000006000007945 */ /* 0x000fe20003800000 */
[----:B------:R-:W-:-:S07]  /*21840*/  IMAD.MOV.U32 R15, RZ, RZ, -0x1 ;  /* 0xffffffffff0f7424 */ /* 0x000fce00078e00ff */
[----:B01----:R-:W-:Y:S05]  /*21850*/  WARPSYNC.COLLECTIVE R15, `(.L_x_9852) ;  /* 0x000000000f0c7348 */ /* 0x003fea0003c00000 */
[----:B------:R-:W-:Y:S02]  /*21860*/  ELECT P6, UR62, PT ;  /* 0x00000000003e782f */ /* 0x000fe400038c0000 */
[----:B------:R-:W-:Y:S01]  /*21870*/  MOV R14, UR62 ;  /* 0x0000003e000e7c02 */ /* 0x000fe20008000f00 */
[----:B01----:R-:W-:Y:S10]  /*21880*/  ENDCOLLECTIVE ;  /* 0x000000000000791b */ /* 0x003ff40003800000 */
.L_x_9852:
[----:B------:R-:W-:Y:S05]  /*21890*/  BSYNC B0 ;  /* 0x0000000000007941 */ /* 0x000fea0003800000 */
.L_x_9851:
[----:B------:R-:W-:Y:S05]  /*218a0*/  BRA `(.L_x_9853) ;  /* 0xffffff9400fc7947 */ /* 0x000fea000383ffff */
.L_x_9672:
[----:B-1----:R1:W2:Y:S02]  /*218b0*/  SYNCS.PHASECHK.TRANS64.TRYWAIT P0, [R0+URZ+0x28840], R2 ;  /* 0x02884002000075a7 */ /* 0x0022a4000800017f */
[----:B--2---:R-:W-:Y:S05]  /*218c0*/  @!P0 NANOSLEEP.SYNCS 0x989680 ;  /* 0x009896800000895d */ /* 0x004fea0003900000 */
[----:B------:R-:W2:Y:S02]  /*218d0*/  @!P0 SYNCS.PHASECHK.TRANS64 P0, [R0+URZ+0x28840], R2 ;  /* 0x02884002000085a7 */ /* 0x000ea4000800007f */
[----:B--2---:R-:W-:Y:S05]  /*218e0*/  @!P0 BRA `(.L_x_9672) ;  /* 0xfffffffc00f08947 */ /* 0x004fea000383ffff */
[----:B------:R-:W-:Y:S05]  /*218f0*/  BRA `(.L_x_9854) ;  /* 0xffffff9800687947 */ /* 0x000fea000383ffff */
.L_x_9676:
        /* <DEDUP_REMOVED lines=9> */
[----:B0----5:R-:W-:Y:S05]  /*21990*/  WARPSYNC.COLLECTIVE R15, `(.L_x_9855) ;  /* 0x000000000f087348 */ /* 0x021fea0003c00000 */
[----:B------:R1:W2:Y:S02]  /*219a0*/  SHFL.IDX P6, R14, R13, R12, R11 ;  /* 0x0000000c0d0e7389 */ /* 0x0002a400000c000b */
[----:B012--5:R-:W-:Y:S01]  /*219b0*/  ENDCOLLECTIVE ;  /* 0x000000000000791b */ /* 0x027fe20003800000 */
.L_x_9855:
[----:B------:R-:W-:Y:S02]  /*219c0*/  IMAD.MOV.U32 R13, RZ, RZ, R3 ;  /* 0x000000ffff0d7224 */ /* 0x000fe400078e0003 */
[----:B------:R-:W-:-:S07]  /*219d0*/  IMAD.MOV.U32 R4, RZ, RZ, R14 ;  /* 0x000000ffff047224 */ /* 0x000fce00078e000e */
[----:B------:R-:W-:Y:S05]  /*219e0*/  WARPSYNC.COLLECTIVE R15, `(.L_x_9856) ;  /* 0x000000000f087348 */ /* 0x000fea0003c00000 */
[----:B------:R0:W1:Y:S02]  /*219f0*/  SHFL.IDX P6, R14, R13, R12, R11 ;  /* 0x0000000c0d0e7389 */ /* 0x00006400000c000b */
[----:B01----:R-:W-:Y:S01]  /*21a00*/  ENDCOLLECTIVE ;  /* 0x000000000000791b */ /* 0x003fe20003800000 */
.L_x_9856:
[----:B------:R-:W-:Y:S02]  /*21a10*/  IMAD.MOV.U32 R13, RZ, RZ, R2 ;  /* 0x000000ffff0d7224 */ /* 0x000fe400078e0002 */
[----:B------:R-:W-:Y:S02]  /*21a20*/  IMAD.MOV.U32 R12, RZ, RZ, 0x1 ;  /* 0x00000001ff0c7424 */ /* 0x000fe400078e00ff */
[----:B------:R-:W-:-:S07]  /*21a30*/  IMAD.MOV.U32 R5, RZ, RZ, R14 ;  /* 0x000000ffff057224 */ /* 0x000fce00078e000e */
[----:B------:R-:W-:Y:S05]  /*21a40*/  WARPSYNC.COLLECTIVE R15, `(.L_x_9857) ;  /* 0x000000000f087348 */ /* 0x000fea0003c00000 */
[----:B------:R0:W1:Y:S02]  /*21a50*/  SHFL.IDX P6, R14, R13, R12, R11 ;  /* 0x0000000c0d0e7389 */ /* 0x00006400000c000b */
[----:B01----:R-:W-:Y:S01]  /*21a60*/  ENDCOLLECTIVE ;  /* 0x000000000000791b */ /* 0x003fe20003800000 */
.L_x_9857:
        /* <DEDUP_REMOVED lines=10> */
.L_x_9858:
[----:B------:R-:W-:Y:S01]  /*21b10*/  @!PT LDS RZ, [RZ] ;  /* 0x00000000fffff984 */ /* 0x000fe20000000800 */
[----:B------:R-:W-:Y:S01]  /*21b20*/  @!PT LDS RZ, [RZ] ;  /* 0x00000000fffff984 */ /* 0x000fe20000000800 */
[----:B------:R-:W-:Y:S01]  /*21b30*/  @!PT LDS RZ, [RZ] ;  /* 0x00000000fffff984 */ /* 0x000fe20000000800 */
[----:B------:R-:W-:Y:S04]  /*21b40*/  @!P2 LDGSTS.E.BYPASS.LTC128B.128 [R8+0x10400], desc[UR40][R4.64], !P0 ;  /* 0x104000000408afae */ /* 0x000fe8000c101d68 */
[----:B------:R0:W-:Y:S01]  /*21b50*/  @!P2 LDGSTS.E.BYPASS.LTC128B.128 [R8+0x14400], desc[UR40][R4.64+0x80], !P1 ;  /* 0x144000800408afae */ /* 0x0001e2000c901d68 */
[----:B------:R-:W-:Y:S01]  /*21b60*/  ISETP.GE.AND P2, PT, R7, R0, PT ;  /* 0x000000000700720c */ /* 0x000fe20003f46270 */
[----:B------:R-:W-:Y:S02]  /*21b70*/  IMAD.MOV.U32 R13, RZ, RZ, R2 ;  /* 0x000000ffff0d7224 */ /* 0x000fe400078e0002 */
[----:B------:R-:W-:Y:S02]  /*21b80*/  IMAD.MOV.U32 R12, RZ, RZ, 0x2 ;  /* 0x00000002ff0c7424 */ /* 0x000fe400078e00ff */
[----:B0-----:R-:W-:-:S08]  /*21b90*/  IMAD.MOV.U32 R4, RZ, RZ, R14 ;  /* 0x000000ffff047224 */ /* 0x001fd000078e000e */
[----:B------:R-:W-:Y:S05]  /*21ba0*/  WARPSYNC.COLLECTIVE R15, `(.L_x_9859) ;  /* 0x000000000f087348 */ /* 0x000fea0003c00000 */
[----:B------:R0:W1:Y:S02]  /*21bb0*/  SHFL.IDX P6, R14, R13, R12, R11 ;  /* 0x0000000c0d0e7389 */ /* 0x00006400000c000b */
[----:B01----:R-:W-:Y:S01]  /*21bc0*/  ENDCOLLECTIVE ;  /* 0x000000000000791b */ /* 0x003fe20003800000 */
.L_x_9859:
        /* <DEDUP_REMOVED lines=10> */
.L_x_9860:
[----:B------:R-:W-:Y:S01]  /*21c70*/  @!PT LDS RZ, [RZ] ;  /* 0x00000000fffff984 */ /* 0x000fe20000000800 */
[----:B------:R-:W-:Y:S01]  /*21c80*/  @!PT LDS RZ, [RZ] ;  /* 0x00000000fffff984 */ /* 0x000fe20000000800 */
[----:B------:R-:W-:Y:S01]  /*21c90*/  @!PT LDS RZ, [RZ] ;  /* 0x00000000fffff984 */ /* 0x000fe20000000800 */
[----:B------:R-:W-:Y:S04]  /*21ca0*/  @!P2 LDGSTS.E.BYPASS.LTC128B.128 [R8+0x10c00], desc[UR40][R4.64], !P0 ;  /* 0x10c000000408afae */ /* 0x000fe8000c101d68 */
[----:B------:R0:W-:Y:S01]  /*21cb0*/  @!P2 LDGSTS.E.BYPASS.LTC128B.128 [R8+0x14c00], desc[UR40][R4.64+0x80], !P1 ;  /* 0x14c000800408afae */ /* 0x0001e2000c901d68 */
[----:B------:R-:W-:Y:S02]  /*21cc0*/  IMAD.MOV.U32 R13, RZ, RZ, R2 ;  /* 0x000000ffff0d7224 */ /* 0x000fe400078e0002 */
[----:B------:R-:W-:Y:S02]  /*21cd0*/  IMAD.MOV.U32 R12, RZ, RZ, 0x3 ;  /* 0x00000003ff0c7424 */ /* 0x000fe400078e00ff */
[----:B0-----:R-:W-:-:S05]  /*21ce0*/  VIADD R4, R17, 0x20 ;  /* 0x0000002011047836 */ /* 0x001fca0000000000 */
[----:B------:R-:W-:Y:S01]  /*21cf0*/  ISETP.GE.AND P2, PT, R4, R0, PT ;  /* 0x000000000400720c */ /* 0x000fe20003f46270 */
[----:B------:R-:W-:-:S12]  /*21d00*/  IMAD.MOV.U32 R4, RZ, RZ, R14 ;  /* 0x000000ffff047224 */ /* 0x000fd800078e000e */
[----:B------:R-:W-:Y:S05]  /*21d10*/  WARPSYNC.COLLECTIVE R15, `(.L_x_9861) ;  /* 0x000000000f087348 */ /* 0x000fea0003c00000 */
[----:B------:R0:W1:Y:S02]  /*21d20*/  SHFL.IDX P6, R14, R13, R12, R11 ;  /* 0x0000000c0d0e7389 */ /* 0x00006400000c000b */
[----:B01----:R-:W-:Y:S01]  /*21d30*/  ENDCOLLECTIVE ;  /* 0x000000000000791b */ /* 0x003fe20003800000 */
.L_x_9861:
        /* <DEDUP_REMOVED lines=9> */
.L_x_9862:
[----:B------:R-:W-:-:S05]  /*21dd0*/  @!P2 LOP3.LUT R5, R5, R4, RZ, 0x3c, !PT ;  /* 0x000000040505a212 */ /* 0x000fca00078e3cff */
        /* <DEDUP_REMOVED lines=13> */
.L_x_9863:
        /* <DEDUP_REMOVED lines=9> */
.L_x_9864:
        /* <DEDUP_REMOVED lines=14> */
.L_x_9865:
        /* <DEDUP_REMOVED lines=9> */
.L_x_9866:
        /* <DEDUP_REMOVED lines=14> */
.L_x_9867:
        /* <DEDUP_REMOVED lines=9> */
.L_x_9868:
        /* <DEDUP_REMOVED lines=14> */
.L_x_9869:
        /* <DEDUP_REMOVED lines=15> */
.L_x_9870:
[----:B------:R-:W-:Y:S01]  /*223f0*/  IMAD.MOV.U32 R3, RZ, RZ, R14 ;  /* 0x000000ffff037224 */ /* 0x000fe200078e000e */
[----:B------:R-:W-:Y:S06]  /*22400*/  BRA `(.L_x_9871) ;  /* 0xffffff9c00387947 */ /* 0x000fec000383ffff */
.L_x_9681:
[----:B-1----:R-:W4:Y:S02]  /*22410*/  LDL R2, [R1+0x4] ;  /* 0x0000040001027983 */ /* 0x002f240000100800 */
[----:B----4-:R1:W4:Y:S02]  /*22420*/  SYNCS.PHASECHK.TRANS64.TRYWAIT P0, [R2+URZ+0x28820], R0 ;  /* 0x02882000020075a7 */ /* 0x010324000800017f */
[----:B----4-:R-:W-:Y:S05]  /*22430*/  @!P0 NANOSLEEP.SYNCS 0x989680 ;  /* 0x009896800000895d */ /* 0x010fea0003900000 */
[----:B------:R-:W4:Y:S02]  /*22440*/  @!P0 SYNCS.PHASECHK.TRANS64 P0, [R2+URZ+0x28820], R0 ;  /* 0x02882000020085a7 */ /* 0x000f24000800007f */
[----:B----4-:R-:W-:Y:S05]  /*22450*/  @!P0 BRA `(.L_x_9681) ;  /* 0xfffffffc00ec8947 */ /* 0x010fea000383ffff */
[----:B------:R-:W-:Y:S05]  /*22460*/  BRA `(.L_x_9872) ;  /* 0xffffff9c00a87947 */ /* 0x000fea000383ffff */
.L_x_9690:
[----:B--2---:R2:W3:Y:S02]  /*22470*/  SYNCS.PHASECHK.TRANS64.TRYWAIT P0, [R3+URZ+0x28840], R0 ;  /* 0x02884000030075a7 */ /* 0x0044e4000800017f */
[----:B---3--:R-:W-:Y:S05]  /*22480*/  @!P0 NANOSLEEP.SYNCS 0x989680 ;  /* 0x009896800000895d */ /* 0x008fea0003900000 */
[----:B------:R-:W3:Y:S02]  /*22490*/  @!P0 SYNCS.PHASECHK.TRANS64 P0, [R3+URZ+0x28840], R0 ;  /* 0x02884000030085a7 */ /* 0x000ee4000800007f */
[----:B---3--:R-:W-:Y:S05]  /*224a0*/  @!P0 BRA `(.L_x_9690) ;  /* 0xfffffffc00f08947 */ /* 0x008fea000383ffff */
[----:B------:R-:W-:Y:S05]  /*224b0*/  BRA `(.L_x_9873) ;  /* 0xffffffa0006c7947 */ /* 0x000fea000383ffff */
.L_x_9696:
[----:B-1----:R1:W2:Y:S02]  /*224c0*/  SYNCS.PHASECHK.TRANS64.TRYWAIT P0, [R0+URZ+0x28860], R3 ;  /* 0x02886003000075a7 */ /* 0x0022a4000800017f */
[----:B--2---:R-:W-:Y:S05]  /*224d0*/  @!P0 NANOSLEEP.SYNCS 0x989680 ;  /* 0x009896800000895d */ /* 0x004fea0003900000 */
[----:B------:R-:W2:Y:S02]  /*224e0*/  @!P0 SYNCS.PHASECHK.TRANS64 P0, [R0+URZ+0x28860], R3 ;  /* 0x02886003000085a7 */ /* 0x000ea4000800007f */
[----:B--2---:R-:W-:Y:S05]  /*224f0*/  @!P0 BRA `(.L_x_9696) ;  /* 0xfffffffc00f08947 */ /* 0x004fea000383ffff */
[----:B------:R-:W-:Y:S05]  /*22500*/  BRA `(.L_x_9874) ;  /* 0xffffffa400487947 */ /* 0x000fea000383ffff */
.L_x_9706:
[----:B--2---:R2:W3:Y:S02]  /*22510*/  SYNCS.PHASECHK.TRANS64.TRYWAIT P0, [R3+URZ+0x28840], R2 ;  /* 0x02884002030075a7 */ /* 0x0044e4000800017f */
[----:B---3--:R-:W-:Y:S05]  /*22520*/  @!P0 NANOSLEEP.SYNCS 0x989680 ;  /* 0x009896800000895d */ /* 0x008fea0003900000 */
[----:B------:R-:W3:Y:S02]  /*22530*/  @!P0 SYNCS.PHASECHK.TRANS64 P0, [R3+URZ+0x28840], R2 ;  /* 0x02884002030085a7 */ /* 0x000ee4000800007f */
[----:B---3--:R-:W-:Y:S05]  /*22540*/  @!P0 BRA `(.L_x_9706) ;  /* 0xfffffffc00f08947 */ /* 0x008fea000383ffff */
[----:B------:R-:W-:Y:S05]  /*22550*/  BRA `(.L_x_9875) ;  /* 0xffffffa800f07947 */ /* 0x000fea000383ffff */
.L_x_9712:
[----:B-1----:R1:W2:Y:S02]  /*22560*/  SYNCS.PHASECHK.TRANS64.TRYWAIT P0, [R2+URZ+0x28860], R3 ;  /* 0x02886003020075a7 */ /* 0x0022a4000800017f */
[----:B--2---:R-:W-:Y:S05]  /*22570*/  @!P0 NANOSLEEP.SYNCS 0x989680 ;  /* 0x009896800000895d */ /* 0x004fea0003900000 */
[----:B------:R-:W2:Y:S02]  /*22580*/  @!P0 SYNCS.PHASECHK.TRANS64 P0, [R2+URZ+0x28860], R3 ;  /* 0x02886003020085a7 */ /* 0x000ea4000800007f */
[----:B--2---:R-:W-:Y:S05]  /*22590*/  @!P0 BRA `(.L_x_9712) ;  /* 0xfffffffc00f08947 */ /* 0x004fea000383ffff */
[----:B------:R-:W-:Y:S05]  /*225a0*/  BRA `(.L_x_9876) ;  /* 0xffffffac00cc7947 */ /* 0x000fea000383ffff */
.L_x_9722:
[----:B---3--:R3:W4:Y:S02]  /*225b0*/  SYNCS.PHASECHK.TRANS64.TRYWAIT P0, [R3+URZ+0x28840], R2 ;  /* 0x02884002030075a7 */ /* 0x008724000800017f */
[----:B----4-:R-:W-:Y:S05]  /*225c0*/  @!P0 NANOSLEEP.SYNCS 0x989680 ;  /* 0x009896800000895d */ /* 0x010fea0003900000 */
[----:B------:R-:W4:Y:S02]  /*225d0*/  @!P0 SYNCS.PHASECHK.TRANS64 P0, [R3+URZ+0x28840], R2 ;  /* 0x02884002030085a7 */ /* 0x000f24000800007f */
[----:B----4-:R-:W-:Y:S05]  /*225e0*/  @!P0 BRA `(.L_x_9722) ;  /* 0xfffffffc00f08947 */ /* 0x010fea000383ffff */
[----:B------:R-:W-:Y:S05]  /*225f0*/  BRA `(.L_x_9877) ;  /* 0xffffffb400507947 */ /* 0x000fea000383ffff */
.L_x_9728:
[----:B-1----:R1:W2:Y:S02]  /*22600*/  SYNCS.PHASECHK.TRANS64.TRYWAIT P0, [R2+URZ+0x28860], R5 ;  /* 0x02886005020075a7 */ /* 0x0022a4000800017f */
[----:B--2---:R-:W-:Y:S05]  /*22610*/  @!P0 NANOSLEEP.SYNCS 0x989680 ;  /* 0x009896800000895d */ /* 0x004fea0003900000 */
[----:B------:R-:W2:Y:S02]  /*22620*/  @!P0 SYNCS.PHASECHK.TRANS64 P0, [R2+URZ+0x28860], R5 ;  /* 0x02886005020085a7 */ /* 0x000ea4000800007f */
[----:B--2---:R-:W-:Y:S05]  /*22630*/  @!P0 BRA `(.L_x_9728) ;  /* 0xfffffffc00f08947 */ /* 0x004fea000383ffff */
[----:B------:R-:W-:Y:S05]  /*22640*/  BRA `(.L_x_9878) ;  /* 0xffffffb800287947 */ /* 0x000fea000383ffff */
.L_x_9740:
[----:B--2---:R2:W4:Y:S02]  /*22650*/  SYNCS.PHASECHK.TRANS64.TRYWAIT P0, [R0+URZ+0x28860], R2 ;  /* 0x02886002000075a7 */ /* 0x004524000800017f */
[----:B----4-:R-:W-:Y:S05]  /*22660*/  @!P0 NANOSLEEP.SYNCS 0x989680 ;  /* 0x009896800000895d */ /* 0x010fea0003900000 */
[----:B------:R-:W4:Y:S02]  /*22670*/  @!P0 SYNCS.PHASECHK.TRANS64 P0, [R0+URZ+0x28860], R2 ;  /* 0x02886002000085a7 */ /* 0x000f24000800007f */
[----:B----4-:R-:W-:Y:S05]  /*22680*/  @!P0 BRA `(.L_x_9740) ;  /* 0xfffffffc00f08947 */ /* 0x010fea000383ffff */
[----:B------:R-:W-:Y:S05]  /*22690*/  BRA `(.L_x_9879) ;  /* 0xffffffbc008c7947 */ /* 0x000fea000383ffff */
.L_x_9748:
[----:B------:R-:W-:Y:S01]  /*226a0*/  BSSY B0, `(.L_x_9880) ;  /* 0x0000008000007945 */ /* 0x000fe20003800000 */
[----:B0-----:R-:W-:Y:S02]  /*226b0*/  IMAD.MOV.U32 R13, RZ, RZ, R16 ;  /* 0x000000ffff0d7224 */ /* 0x001fe400078e0010 */
[----:B------:R-:W-:Y:S02]  /*226c0*/  IMAD.MOV.U32 R12, RZ, RZ, RZ ;  /* 0x000000ffff0c7224 */ /* 0x000fe400078e00ff */
[----:B--2---:R-:W-:Y:S02]  /*226d0*/  IMAD.MOV.U32 R11, RZ, RZ, 0x1f ;  /* 0x0000001fff0b7424 */ /* 0x004fe400078e00ff */
[----:B------:R-:W-:-:S07]  /*226e0*/  IMAD.MOV.U32 R15, RZ, RZ, -0x1 ;  /* 0xffffffffff0f7424 */ /* 0x000fce00078e00ff */
[----:B-1---5:R-:W-:Y:S05]  /*226f0*/  WARPSYNC.COLLECTIVE R15, `(.L_x_9881) ;  /* 0x000000000f087348 */ /* 0x022fea0003c00000 */
[----:B------:R0:W2:Y:S02]  /*22700*/  SHFL.IDX P6, R14, R13, R12, R11 ;  /* 0x0000000c0d0e7389 */ /* 0x0000a400000c000b */
[----:B012--5:R-:W-:Y:S01]  /*22710*/  ENDCOLLECTIVE ;  /* 0x000000000000791b */ /* 0x027fe20003800000 */
.L_x_9881:
[----:B------:R-:W-:Y:S05]  /*22720*/  BSYNC B0 ;  /* 0x0000000000007941 */ /* 0x000fea0003800000 */
.L_x_9880:
        /* <DEDUP_REMOVED lines=10> */
.L_x_9882:
        /* <DEDUP_REMOVED lines=16> */
.L_x_9883:
        /* <DEDUP_REMOVED lines=9> */
.L_x_9884:
        /* <DEDUP_REMOVED lines=8> */
.L_x_9885:
        /* <DEDUP_REMOVED lines=8> */
.L_x_9886:
        /* <DEDUP_REMOVED lines=8> */
.L_x_9887:
        /* <DEDUP_REMOVED lines=9> */
.L_x_9888:
[----:B------:R-:W-:Y:S01]  /*22b70*/  IMAD.MOV.U32 R16, RZ, RZ, R14 ;  /* 0x000000ffff107224 */ /* 0x000fe200078e000e */
[----:B------:R-:W-:Y:S06]  /*22b80*/  BRA `(.L_x_9889) ;  /* 0xffffffc000247947 */ /* 0x000fec000383ffff */
.L_x_9753:
[----:B------:R-:W-:Y:S01]  /*22b90*/  BSSY B0, `(.L_x_9890) ;  /* 0x0000008000007945 */ /* 0x000fe20003800000 */
[----:B0----5:R-:W-:Y:S02]  /*22ba0*/  IMAD.MOV.U32 R13, RZ, RZ, R2 ;  /* 0x000000ffff0d7224 */ /* 0x021fe400078e0002 */
[----:B------:R-:W-:Y:S02]  /*22bb0*/  IMAD.MOV.U32 R12, RZ, RZ, 0x1 ;  /* 0x00000001ff0c7424 */ /* 0x000fe400078e00ff */
[----:B--2---:R-:W-:Y:S02]  /*22bc0*/  IMAD.MOV.U32 R11, RZ, RZ, RZ ;  /* 0x000000ffff0b7224 */ /* 0x004fe400078e00ff */
[----:B------:R-:W-:-:S07]  /*22bd0*/  IMAD.MOV.U32 R15, RZ, RZ, -0x1 ;  /* 0xffffffffff0f7424 */ /* 0x000fce00078e00ff */
[----:B-1----:R-:W-:Y:S05]  /*22be0*/  WARPSYNC.COLLECTIVE R15, `(.L_x_9891) ;  /* 0x000000000f087348 */ /* 0x002fea0003c00000 */
[----:B------:R0:W2:Y:S02]  /*22bf0*/  SHFL.UP P6, R14, R13, R12, R11 ;  /* 0x0400000c0d0e7389 */ /* 0x0000a400000c000b */
[----:B012---:R-:W-:Y:S01]  /*22c00*/  ENDCOLLECTIVE ;  /* 0x000000000000791b */ /* 0x007fe20003800000 */
.L_x_9891:
[----:B------:R-:W-:Y:S05]  /*22c10*/  BSYNC B0 ;  /* 0x0000000000007941 */ /* 0x000fea0003800000 */
.L_x_9890:
        /* <DEDUP_REMOVED lines=12> */
.L_x_9892:
        /* <DEDUP_REMOVED lines=8> */
.L_x_9893:
        /* <DEDUP_REMOVED lines=8> */
.L_x_9894:
        /* <DEDUP_REMOVED lines=8> */
.L_x_9895:
        /* <DEDUP_REMOVED lines=9> */
.L_x_9896:
[----:B------:R-:W-:Y:S01]  /*22ef0*/  IMAD.MOV.U32 R16, RZ, RZ, R14 ;  /* 0x000000ffff107224 */ /* 0x000fe200078e000e */
[----:B------:R-:W-:Y:S06]  /*22f00*/  BRA `(.L_x_9897) ;  /* 0xffffffbc00e47947 */ /* 0x000fec000383ffff */
.L_x_9755:
[----:B------:R-:W-:Y:S01]  /*22f10*/  BSSY B0, `(.L_x_9898) ;  /* 0x0000006000007945 */ /* 0x000fe20003800000 */
[----:B------:R-:W-:Y:S01]  /*22f20*/  PLOP3.LUT P6, PT, P6, PT, PT, 0x8, 0x0 ;  /* 0x000000000000781c */ /* 0x000fe200037ce170 */
[----:B------:R-:W-:-:S12]  /*22f30*/  IMAD.MOV.U32 R15, RZ, RZ, -0x1 ;  /* 0xffffffffff0f7424 */ /* 0x000fd800078e00ff */
[----:B012--5:R-:W-:Y:S05]  /*22f40*/  WARPSYNC.COLLECTIVE R15, `(.L_x_9899) ;  /* 0x000000000f087348 */ /* 0x027fea0003c00000 */
[----:B------:R-:W-:Y:S01]  /*22f50*/  VOTE.ANY R14, PT, P6 ;  /* 0x00000000000e7806 */ /* 0x000fe200030e0100 */
[----:B012--5:R-:W-:Y:S06]  /*22f60*/  ENDCOLLECTIVE ;  /* 0x000000000000791b */ /* 0x027fec0003800000 */
.L_x_9899:
[----:B------:R-:W-:Y:S05]  /*22f70*/  BSYNC B0 ;  /* 0x0000000000007941 */ /* 0x000fea0003800000 */
.L_x_9898:
        /* <DEDUP_REMOVED lines=9> */
.L_x_9900:
[----:B------:R-:W-:Y:S01]  /*23010*/  IMAD.MOV.U32 R17, RZ, RZ, R14 ;  /* 0x000000ffff117224 */ /* 0x000fe200078e000e */
[----:B------:R-:W-:Y:S06]  /*23020*/  BRA `(.L_x_9901) ;  /* 0xffffffbc00d47947 */ /* 0x000fec000383ffff */
.L_x_9757:
[----:B------:R-:W-:Y:S01]  /*23030*/  BSSY B0, `(.L_x_9902) ;  /* 0x0000007000007945 */ /* 0x000fe20003800000 */
[----:B0-----:R-:W-:Y:S02]  /*23040*/  IMAD.MOV.U32 R13, RZ, RZ, R3 ;  /* 0x000000ffff0d7224 */ /* 0x001fe400078e0003 */
[----:B--2---:R-:W-:Y:S02]  /*23050*/  IMAD.MOV.U32 R11, RZ, RZ, 0x1f ;  /* 0x0000001fff0b7424 */ /* 0x004fe400078e00ff */
[----:B------:R-:W-:-:S07]  /*23060*/  IMAD.MOV.U32 R15, RZ, RZ, -0x1 ;  /* 0xffffffffff0f7424 */ /* 0x000fce00078e00ff */
[----:B-1-345:R-:W-:Y:S05]  /*23070*/  WARPSYNC.COLLECTIVE R15, `(.L_x_9903) ;  /* 0x000000000f087348 */ /* 0x03afea0003c00000 */
[----:B------:R0:W2:Y:S02]  /*23080*/  SHFL.IDX P6, R14, R13, R12, R11 ;  /* 0x0000000c0d0e7389 */ /* 0x0000a400000c000b */
[----:B012345:R-:W-:Y:S01]  /*23090*/  ENDCOLLECTIVE ;  /* 0x000000000000791b */ /* 0x03ffe20003800000 */
.L_x_9903:
[----:B------:R-:W-:Y:S05]  /*230a0*/  BSYNC B0 ;  /* 0x0000000000007941 */ /* 0x000fea0003800000 */
.L_x_9902:
[----:B------:R-:W-:Y:S01]  /*230b0*/  IMAD.MOV.U32 R3, RZ, RZ, R14 ;  /* 0x000000ffff037224 */ /* 0x000fe200078e000e */
[----:B------:R-:W-:Y:S06]  /*230c0*/  BRA `(.L_x_9904) ;  /* 0xffffffbc00c87947 */ /* 0x000fec000383ffff */
.L_x_9761:
[----:B0-----:R0:W1:Y:S02]  /*230d0*/  SYNCS.PHASECHK.TRANS64.TRYWAIT P0, [R0+URZ+0x28820], R3 ;  /* 0x02882003000075a7 */ /* 0x001064000800017f */
[----:B-1----:R-:W-:Y:S05]  /*230e0*/  @!P0 NANOSLEEP.SYNCS 0x989680 ;  /* 0x009896800000895d */ /* 0x002fea0003900000 */
[----:B------:R-:W1:Y:S02]  /*230f0*/  @!P0 SYNCS.PHASECHK.TRANS64 P0, [R0+URZ+0x28820], R3 ;  /* 0x02882003000085a7 */ /* 0x000e64000800007f */
[----:B-1----:R-:W-:Y:S05]  /*23100*/  @!P0 BRA `(.L_x_9761) ;  /* 0xfffffffc00f08947 */ /* 0x002fea000383ffff */
[----:B------:R-:W-:Y:S05]  /*23110*/  BRA `(.L_x_9905) ;  /* 0xffffffc4004c7947 */ /* 0x000fea000383ffff */
.L_x_9762:
[----:B------:R-:W1:Y:S01]  /*23120*/  S2R R2, SR_TID.X ;  /* 0x0000000000027919 */ /* 0x000e620000002100 */
[----:B------:R-:W-:Y:S01]  /*23130*/  BSSY B0, `(.L_x_9906) ;  /* 0x000000a000007945 */ /* 0x000fe20003800000 */
[----:B------:R-:W-:Y:S02]  /*23140*/  IMAD.MOV.U32 R12, RZ, RZ, RZ ;  /* 0x000000ffff0c7224 */ /* 0x000fe400078e00ff */
[----:B--2---:R-:W-:Y:S02]  /*23150*/  IMAD.MOV.U32 R11, RZ, RZ, 0x1f ;  /* 0x0000001fff0b7424 */ /* 0x004fe400078e00ff */
[----:B------:R-:W-:Y:S01]  /*23160*/  IMAD.MOV.U32 R15, RZ, RZ, -0x1 ;  /* 0xffffffffff0f7424 */ /* 0x000fe200078e00ff */
[----:B-1----:R-:W-:-:S04]  /*23170*/  SHF.R.U32.HI R2, RZ, 0x5, R2 ;  /* 0x00000005ff027819 */ /* 0x002fc80000011602 */
[----:B------:R-:W-:-:S05]  /*23180*/  LOP3.LUT R2, R2, 0x3, RZ, 0xc0, !PT ;  /* 0x0000000302027812 */ /* 0x000fca00078ec0ff */
[----:B------:R-:W-:-:S07]  /*23190*/  IMAD.MOV.U32 R13, RZ, RZ, R2 ;  /* 0x000000ffff0d7224 */ /* 0x000fce00078e0002 */
[----:B0----5:R-:W-:Y:S05]  /*231a0*/  WARPSYNC.COLLECTIVE R15, `(.L_x_9907) ;  /* 0x000000000f087348 */ /* 0x021fea0003c00000 */
[----:B------:R1:W2:Y:S02]  /*231b0*/  SHFL.IDX P6, R14, R13, R12, R11 ;  /* 0x0000000c0d0e7389 */ /* 0x0002a400000c000b */
[----:B012--5:R-:W-:Y:S01]  /*231c0*/  ENDCOLLECTIVE ;  /* 0x000000000000791b */ /* 0x027fe20003800000 */
.L_x_9907:
[----:B------:R-:W-:Y:S05]  /*231d0*/  BSYNC B0 ;  /* 0x0000000000007941 */ /* 0x000fea0003800000 */
.L_x_9906:
[----:B------:R-:W-:Y:S05]  /*231e0*/  BRA `(.L_x_9908) ;  /* 0xffffffc400347947 */ /* 0x000fea000383ffff */
.L_x_9763:
[----:B------:R-:W-:Y:S01]  /*231f0*/  BSSY B0, `(.L_x_9909) ;  /* 0x0000006000007945 */ /* 0x000fe20003800000 */
[----:B------:R-:W-:-:S07]  /*23200*/  IMAD.MOV.U32 R15, RZ, RZ, -0x1 ;  /* 0xffffffffff0f7424 */ /* 0x000fce00078e00ff */
[----:B012--5:R-:W-:Y:S05]  /*23210*/  WARPSYNC.COLLECTIVE R15, `(.L_x_9910) ;  /* 0x000000000f0c7348 */ /* 0x027fea0003c00000 */
[----:B------:R-:W-:Y:S02]  /*23220*/  ELECT P6, UR62, PT ;  /* 0x00000000003e782f */ /* 0x000fe400038c0000 */
[----:B------:R-:W-:Y:S01]  /*23230*/  MOV R14, UR62 ;  /* 0x0000003e000e7c02 */ /* 0x000fe20008000f00 */
[----:B012--5:R-:W-:Y:S10]  /*23240*/  ENDCOLLECTIVE ;  /* 0x000000000000791b */ /* 0x027ff40003800000 */
.L_x_9910:
[----:B------:R-:W-:Y:S05]  /*23250*/  BSYNC B0 ;  /* 0x0000000000007941 */ /* 0x000fea0003800000 */
.L_x_9909:
[----:B------:R-:W-:Y:S05]  /*23260*/  BRA `(.L_x_9911) ;  /* 0xffffffc400287947 */ /* 0x000fea000383ffff */
.L_x_9765:
[----:B0-----:R0:W1:Y:S02]  /*23270*/  SYNCS.PHASECHK.TRANS64.TRYWAIT P0, [R6+URZ], R5 ;  /* 0x00000005060075a7 */ /* 0x001064000800017f */
[----:B-1----:R-:W-:Y:S05]  /*23280*/  @!P0 NANOSLEEP.SYNCS 0x989680 ;  /* 0x009896800000895d */ /* 0x002fea0003900000 */
[----:B------:R-:W1:Y:S02]  /*23290*/  @!P0 SYNCS.PHASECHK.TRANS64 P0, [R6+URZ], R5 ;  /* 0x00000005060085a7 */ /* 0x000e64000800007f */
[----:B-1----:R-:W-:Y:S05]  /*232a0*/  @!P0 BRA `(.L_x_9765) ;  /* 0xfffffffc00f08947 */ /* 0x002fea000383ffff */
[----:B------:R-:W-:Y:S05]  /*232b0*/  BRA `(.L_x_9912) ;  /* 0xffffffc400647947 */ /* 0x000fea000383ffff */
.L_x_9766:
[----:B-1----:R1:W3:Y:S02]  /*232c0*/  SYNCS.PHASECHK.TRANS64.TRYWAIT P0, [R7+URZ], R2 ;  /* 0x00000002070075a7 */ /* 0x0022e4000800017f */
[----:B---3--:R-:W-:Y:S05]  /*232d0*/  @!P0 NANOSLEEP.SYNCS 0x989680 ;  /* 0x009896800000895d */ /* 0x008fea0003900000 */
[----:B------:R-:W3:Y:S02]  /*232e0*/  @!P0 SYNCS.PHASECHK.TRANS64 P0, [R7+URZ], R2 ;  /* 0x00000002070085a7 */ /* 0x000ee4000800007f */
[----:B---3--:R-:W-:Y:S05]  /*232f0*/  @!P0 BRA `(.L_x_9766) ;  /* 0xfffffffc00f08947 */ /* 0x008fea000383ffff */
[----:B------:R-:W-:Y:S05]  /*23300*/  BRA `(.L_x_9913) ;  /* 0xffffffc400587947 */ /* 0x000fea000383ffff */
.L_x_9768:
[----:B---3--:R3:W4:Y:S02]  /*23310*/  SYNCS.PHASECHK.TRANS64.TRYWAIT P0, [R4+URZ], R5 ;  /* 0x00000005040075a7 */ /* 0x008724000800017f */
[----:B----4-:R-:W-:Y:S05]  /*23320*/  @!P0 NANOSLEEP.SYNCS 0x989680 ;  /* 0x009896800000895d */ /* 0x010fea0003900000 */
[----:B------:R-:W4:Y:S02]  /*23330*/  @!P0 SYNCS.PHASECHK.TRANS64 P0, [R4+URZ], R5 ;  /* 0x00000005040085a7 */ /* 0x000f24000800007f */
[----:B----4-:R-:W-:Y:S05]  /*23340*/  @!P0 BRA `(.L_x_9768) ;  /* 0xfffffffc00f08947 */ /* 0x010fea000383ffff */
[----:B------:R-:W-:Y:S05]  /*23350*/  BRA `(.L_x_9914) ;  /* 0xffffffc400607947 */ /* 0x000fea000383ffff */
.L_x_9915:
        /* <DEDUP_REMOVED lines=10> */
.L_x_15322:


//--------------------- .text._ZN7cutlass13device_kernelIN5flash11enable_sm90INS1_16FlashAttnFwdSm90INS1_25CollectiveMainloopFwdSm90ILi2EN4cute5tupleIJNS5_1CILi1EEES8_S8_EEENS6_IJNS7_ILi192EEENS7_ILi144EEENS7_ILi96EEEEEELi96ENS_10bfloat16_tEfNS_4arch4Sm90ELb0ELb0ELb0ELb0ELb0ELb0ELb0ELb0ELb1ELb1ELb0ELb0EEENS1_21CollectiveEpilogueFwdINS6_IJSA_SC_SB_EEES9_SE_SG_Li384ELb0ELb1ELb0ELb0EEENS1_29StaticPersistentTileSchedulerILb0EEEEEEEEEvNT_6ParamsE --------------------------
	.section	.text._ZN7cutlass13device_kernelIN5flash11enable_sm90INS1_16FlashAttnFwdSm90INS1_25CollectiveMainloopFwdSm90ILi2EN4cute5tupleIJNS5_1CILi1EEES8_S8_EEENS6_IJNS7_ILi192EEENS7_ILi144EEENS7_ILi96EEEEEELi96ENS_10bfloat16_tEfNS_4arch4Sm90ELb0ELb0ELb0ELb0ELb0ELb0ELb0ELb0ELb1ELb1ELb0ELb0EEENS1_21CollectiveEpilogueFwdINS6_IJSA_SC_SB_EEES9_SE_SG_Li384ELb0ELb1ELb0ELb0EEENS1_29StaticPersistentTileSchedulerILb0EEEEEEEEEvNT_6ParamsE,"ax",@progbits
	.align	128
.text._ZN7cutlass13device_kernelIN5flash11enable_sm90INS1_16FlashAttnFwdSm90INS1_25CollectiveMainloopFwdSm90ILi2EN4cute5tupleIJNS5_1CILi1EEES8_S8_EEENS6_IJNS7_ILi192EEENS7_ILi144EEENS7_ILi96EEEEEELi96ENS_10bfloat16_tEfNS_4arch4Sm90ELb0ELb0ELb0ELb0ELb0ELb0ELb0ELb0ELb1ELb1ELb0ELb0EEENS1_21CollectiveEpilogueFwdINS6_IJSA_SC_SB_EEES9_SE_SG_Li384ELb0ELb1ELb0ELb0EEENS1_29StaticPersistentTileSchedulerILb0EEEEEEEEEvNT_6ParamsE:
        .type           _ZN7cutlass13device_kernelIN5flash11enable_sm90INS1_16FlashAttnFwdSm90INS1_25CollectiveMainloopFwdSm90ILi2EN4cute5tupleIJNS5_1CILi1EEES8_S8_EEENS6_IJNS7_ILi192EEENS7_ILi144EEENS7_ILi96EEEEEELi96ENS_10bfloat16_tEfNS_4arch4Sm90ELb0ELb0ELb0ELb0ELb0ELb0ELb0ELb0ELb1ELb1ELb0ELb0EEENS1_21CollectiveEpilogueFwdINS6_IJSA_SC_SB_EEES9_SE_SG_Li384ELb0ELb1ELb0ELb0EEENS1_29StaticPersistentTileSchedulerILb0EEEEEEEEEvNT_6ParamsE,@function
        .size           _ZN7cutlass13device_kernelIN5flash11enable_sm90INS1_16FlashAttnFwdSm90INS1_25CollectiveMainloopFwdSm90ILi2EN4cute5tupleIJNS5_1CILi1EEES8_S8_EEENS6_IJNS7_ILi192EEENS7_ILi144EEENS7_ILi96EEEEEELi96ENS_10bfloat16_tEfNS_4arch4Sm90ELb0ELb0ELb0ELb0ELb0ELb0ELb0ELb0ELb1ELb1ELb0ELb0EEENS1_21CollectiveEpilogueFwdINS6_IJSA_SC_SB_EEES9_SE_SG_Li384ELb0ELb1ELb0ELb0EEENS1_29StaticPersistentTileSchedulerILb0EEEEEEEEEvNT_6ParamsE,(.L_x_15323 - _ZN7cutlass13device_kernelIN5flash11enable_sm90INS1_16FlashAttnFwdSm90INS1_25CollectiveMainloopFwdSm90ILi2EN4cute5tupleIJNS5_1CILi1EEES8_S8_EEENS6_IJNS7_ILi192EEENS7_ILi144EEENS7_ILi96EEEEEELi96ENS_10bfloat16_tEfNS_4arch4Sm90ELb0ELb0ELb0ELb0ELb0ELb0ELb0ELb0ELb1ELb1ELb0ELb0EEENS1_21CollectiveEpilogueFwdINS6_IJSA_SC_SB_EEES9_SE_SG_Li384ELb0ELb1ELb0ELb0EEENS1_29StaticPersistentTileSchedulerILb0EEEEEEEEEvNT_6ParamsE)
        .other          _ZN7cutlass13device_kernelIN5flash11enable_sm90INS1_16FlashAttnFwdSm90INS1_25CollectiveMainloopFwdSm90ILi2EN4cute5tupleIJNS5_1CILi1EEES8_S8_EEENS6_IJNS7_ILi192EEENS7_ILi144EEENS7_ILi96EEEEEELi96ENS_10bfloat16_tEfNS_4arch4Sm90ELb0ELb0ELb0ELb0ELb0ELb0ELb0ELb0ELb1ELb1ELb0ELb0EEENS1_21CollectiveEpilogueFwdINS6_IJSA_SC_SB_EEES9_SE_SG_Li384ELb0ELb1ELb0ELb0EEENS1_29StaticPersistentTileSchedulerILb0EEEEEEEEEvNT_6ParamsE,@"STO_CUDA_ENTRY STV_DEFAULT"
_ZN7cutlass13device_kernelIN5flash11enable_sm90INS1_16FlashAttnFwdSm90INS1_25CollectiveMainloopFwdSm90ILi2EN4cute5tupleIJNS5_1CILi1EEES8_S8_EEENS6_IJNS7_ILi192EEENS7_ILi144EEENS7_ILi96EEEEEELi96ENS_10bfloat16_tEfNS_4arch4Sm90ELb0ELb0ELb0ELb0ELb0ELb0ELb0ELb0ELb1ELb1ELb0ELb0EEENS1_21CollectiveEpilogueFwdINS6_IJSA_SC_SB_EEES9_SE_SG_Li384ELb0ELb1ELb0ELb0EEENS1_29StaticPersistentTileSchedulerILb0EEEEEEEEEvNT_6ParamsE:
        /* <DEDUP_REMOVED lines=17> */
.L_x_9917:
[----:B------:R-:W-:Y:S05]  /*0110*/  BSYNC B0 ;  /* 0x0000000000007941 */ /* 0x000fea0003800000 */
.L_x_9916:
        /* <DEDUP_REMOVED lines=40> */
.L_x_9918:
        /* <DEDUP_REMOVED lines=22> */
.L_x_9919:
        /* <DEDUP_REMOVED lines=18> */
.L_x_9920:
        /* <DEDUP_REMOVED lines=22> */
.L_x_9921:
        /* <DEDUP_REMOVED lines=22> */
.L_x_9922:
        /* <DEDUP_REMOVED lines=8> */
.L_x_9924:
[----:B------:R-:W-:-:S08]  /*0960*/  NOP ;  /* 0x0000000000007918 */ /* 0x000fd00000000000 */
[----:B------:R-:W0:Y:S02]  /*0970*/  USETMAXREG.TRY_ALLOC.CTAPOOL UP0, 0xa0 ;  /* 0x000000a0000079c8 */ /* 0x000e240008000600 */
[----:B0-----:R-:W-:-:S13]  /*0980*/  PLOP3.LUT P0, PT, PT, PT, UP0, 0x80, 0x0 ;  /* 0x000000000000781c */ /* 0x001fda0003f0f008 */
[----:B------:R-:W-:Y:S05]  /*0990*/  @!P0 BRA `(.L_x_9924) ;  /* 0xfffffffc00f08947 */ /* 0x000fea000383ffff */
[----:B--2---:R-:W0:Y:S01]  /*09a0*/  S2R R2, SR_TID.X ;  /* 0x0000000000027919 */ /* 0x004e220000002100 */
[----:B------:R-:W1:Y:S08]  /*09b0*/  S2UR UR4, SR_CTAID.X ;  /* 0x00000000000479c3 */ /* 0x000e700000002500 */
[----:B------:R-:W-:Y:S06]  /*09c0*/  BAR.ARV 0x8, 0x200 ;  /* 0x0208000000007b1d */ /* 0x000fec0000002000 */
[----:B0-----:R-:W-:-:S04]  /*09d0*/  LOP3.LUT R0, R2, 0xffffff80, RZ, 0xc0, !PT ;  /* 0xffffff8002007812 */ /* 0x001fc800078ec0ff */
[----:B------:R-:W-:Y:S02]  /*09e0*/  ISETP.NE.AND P0, PT, R0, 0x80, PT ;  /* 0x000000800000780c */ /* 0x000fe40003f05270 */
[----:B------:R-:W1:Y:S11]  /*09f0*/  LDC R0, c[0x0][0xc34] ;  /* 0x00030d00ff007b82 */ /* 0x000e760000000800 */
[----:B------:R-:W-:Y:S06]  /*0a00*/  @!P0 BAR.ARV 0x9, 0x100 ;  /* 0x0244000000008b1d */ /* 0x000fec0000002000 */
[----:B-1----:R-:W-:-:S13]  /*0a10*/  ISETP.LE.AND P0, PT, R0, UR4, PT ;  /* 0x0000000400007c0c */ /* 0x002fda000bf03270 */
[----:B------:R-:W-:Y:S05]  /*0a20*/  @P0 EXIT ;  /* 0x000000000000094d */ /* 0x000fea0003800000 */
[----:B------:R-:W2:Y:S01]  /*0a30*/  LDL.LU R12, [R1+0x24] ;  /* 0x00002400010c7983 */ /* 0x000ea20000300800 */
[----:B------:R-:W-:-:S05]  /*0a40*/  VIADD R147, R2, 0xffffff80 ;  /* 0xffffff8002937836 */ /* 0x000fca0000000000 */
[----:B------:R-:W-:-:S04]  /*0a50*/  SHF.R.S32.HI R0, RZ, 0x1f, R147 ;  /* 0x0000001fff007819 */ /* 0x000fc80000011493 */
[----:B------:R-:W-:-:S04]  /*0a60*/  LEA.HI R2, R0, R147, RZ, 0x4 ;  /* 0x0000009300027211 */ /* 0x000fc800078f20ff */
[----:B------:R-:W-:Y:S02]  /*0a70*/  LOP3.LUT R4, R2, 0xfffffff0, RZ, 0xc0, !PT ;  /* 0xfffffff002047812 */ /* 0x000fe400078ec0ff */
[----:B------:R-:W-:-:S03]  /*0a80*/  LEA.HI R153, R0, R147, RZ, 0x7 ;  /* 0x0000009300997211 */ /* 0x000fc600078f38ff */
[----:B------:R-:W-:Y:S01]  /*0a90*/  IMAD.IADD R4, R147, 0x1, -R4 ;  /* 0x0000000193047824 */ /* 0x000fe200078e0a04 */
[CC--:B------:R-:W-:Y:S02]  /*0aa0*/  LEA.HI R148, R0.reuse, R147.reuse, RZ, 0x2 ;  /* 0x0000009300947211 */ /* 0x0c0fe400078f10ff */
[----:B------:R-:W-:Y:S02]  /*0ab0*/  LEA.HI R0, R0, R147, RZ, 0x5 ;  /* 0x0000009300007211 */ /* 0x000fe400078f28ff */
[----:B------:R-:W-:Y:S02]  /*0ac0*/  SHF.R.S32.HI R3, RZ, 0x1f, R4 ;  /* 0x0000001fff037819 */ /* 0x000fe40000011404 */
[----:B------:R-:W-:Y:S02]  /*0ad0*/  LOP3.LUT R6, R153, 0xffffff80, RZ, 0xc0, !PT ;  /* 0xffffff8099067812 */ /* 0x000fe400078ec0ff */
[----:B------:R-:W-:Y:S02]  /*0ae0*/  SHF.R.S32.HI R9, RZ, 0x5, R0 ;  /* 0x00000005ff097819 */ /* 0x000fe40000011400 */
[----:B------:R-:W-:Y:S01]  /*0af0*/  LEA.HI R0, R3, R4, RZ, 0x3 ;  /* 0x0000000403007211 */ /* 0x000fe200078f18ff */
[----:B------:R-:W-:Y:S01]  /*0b00*/  IMAD.IADD R149, R147, 0x1, -R6 ;  /* 0x0000000193957824 */ /* 0x000fe200078e0a06 */
[----:B------:R-:W-:-:S02]  /*0b10*/  SHF.R.S32.HI R5, RZ, 0x4, R2 ;  /* 0x00000004ff057819 */ /* 0x000fc40000011402 */
[----:B------:R-:W-:Y:S01]  /*0b20*/  LOP3.LUT R8, R148, 0xfffffffc, RZ, 0xc0, !PT ;  /* 0xfffffffc94087812 */ /* 0x000fe200078ec0ff */
[----:B------:R-:W-:Y:S01]  /*0b30*/  IMAD.SHL.U32 R0, R0, 0x10, RZ ;  /* 0x0000001000007824 */ /* 0x000fe200078e00ff */
[----:B------:R-:W-:Y:S02]  /*0b40*/  LEA.HI R3, R3, R4, RZ, 0x2 ;  /* 0x0000000403037211 */ /* 0x000fe400078f10ff */
[----:B------:R-:W-:Y:S02]  /*0b50*/  SHF.R.S32.HI R6, RZ, 0x1f, R149 ;  /* 0x0000001fff067819 */ /* 0x000fe40000011495 */
[----:B------:R-:W-:Y:S01]  /*0b60*/  LEA.HI R2, R2, R5, RZ, 0x1 ;  /* 0x0000000502027211 */ /* 0x000fe200078f08ff */
[----:B------:R-:W-:Y:S01]  /*0b70*/  IMAD.IADD R147, R147, 0x1, -R8 ;  /* 0x0000000193937824 */ /* 0x000fe200078e0a08 */
[----:B------:R-:W-:Y:S01]  /*0b80*/  LOP3.LUT R7, R3, 0x7fffffc, RZ, 0xc0, !PT ;  /* 0x07fffffc03077812 */ /* 0x000fe200078ec0ff */
[----:B------:R-:W0:Y:S01]  /*0b90*/  S2UR UR5, SR_CgaCtaId ;  /* 0x00000000000579c3 */ /* 0x000e220000008800 */
[----:B------:R-:W-:-:S02]  /*0ba0*/  LOP3.LUT R0, R0, 0x7fffff80, RZ, 0xc0, !PT ;  /* 0x7fffff8000007812 */ /* 0x000fc400078ec0ff */
[----:B------:R-:W-:Y:S02]  /*0bb0*/  LEA.HI R8, R6, R149, RZ, 0x2 ;  /* 0x0000009506087211 */ /* 0x000fe400078f10ff */
[----:B------:R-:W-:Y:S02]  /*0bc0*/  LOP3.LUT R2, R2, 0x1ffffffe, RZ, 0xc0, !PT ;  /* 0x1ffffffe02027812 */ /* 0x000fe400078ec0ff */
[----:B------:R-:W-:Y:S01]  /*0bd0*/  SHF.R.S32.HI R3, RZ, 0x2, R3 ;  /* 0x00000002ff037819 */ /* 0x000fe20000011403 */
[----:B------:R-:W-:Y:S01]  /*0be0*/  IMAD.IADD R7, R4, 0x1, -R7 ;  /* 0x0000000104077824 */ /* 0x000fe200078e0a07 */
[----:B------:R-:W-:Y:S01]  /*0bf0*/  SHF.R.S32.HI R153, RZ, 0x7, R153 ;  /* 0x00000007ff997819 */ /* 0x000fe20000011499 */
[----:B------:R-:W-:Y:S01]  /*0c00*/  IMAD R0, R9, 0x100, R0 ;  /* 0x0000010009007824 */ /* 0x000fe200078e0200 */
[----:B------:R-:W-:Y:S01]  /*0c10*/  SHF.R.S32.HI R10, RZ, 0x2, R8 ;  /* 0x00000002ff0a7819 */ /* 0x000fe20000011408 */
[----:B------:R-:W-:Y:S01]  /*0c20*/  IMAD.IADD R2, R5, 0x1, -R2 ;  /* 0x0000000105027824 */ /* 0x000fe200078e0a02 */
[----:B------:R-:W-:Y:S01]  /*0c30*/  SHF.R.S32.HI R11, RZ, 0x1f, R8 ;  /* 0x0000001fff0b7819 */ /* 0x000fe20000011408 */
[----:B------:R-:W-:-:S02]  /*0c40*/  IMAD.SHL.U32 R3, R3, 0x40, RZ ;  /* 0x0000004003037824 */ /* 0x000fc400078e00ff */
[----:B------:R-:W-:Y:S01]  /*0c50*/  IMAD R7, R7, 0x10, R0 ;  /* 0x0000001007077824 */ /* 0x000fe200078e0200 */
[----:B------:R-:W-:Y:S01]  /*0c60*/  LEA.HI R11, R11, R10, RZ, 0x3 ;  /* 0x0000000a0b0b7211 */ /* 0x000fe200078f18ff */
[----:B------:R-:W-:Y:S01]  /*0c70*/  IMAD.HI R0, R153, 0x55555556, RZ ;  /* 0x5555555699007827 */ /* 0x000fe200078e02ff */
[----:B------:R-:W-:-:S03]  /*0c80*/  LOP3.LUT R3, R3, 0x40, RZ, 0xc0, !PT ;  /* 0x0000004003037812 */ /* 0x000fc600078ec0ff */
[----:B------:R-:W-:Y:S01]  /*0c90*/  IMAD.SHL.U32 R2, R2, 0x8, RZ ;  /* 0x0000000802027824 */ /* 0x000fe200078e00ff */
[----:B------:R-:W-:Y:S01]  /*0ca0*/  LOP3.LUT R11, R11, 0xfffffff8, RZ, 0xc0, !PT ;  /* 0xfffffff80b0b7812 */ /* 0x000fe200078ec0ff */
[----:B------:R-:W-:Y:S01]  /*0cb0*/  IMAD R13, R9, 0x10, R4 ;  /* 0x00000010090d7824 */ /* 0x000fe200078e0204 */
[----:B------:R-:W-:Y:S02]  /*0cc0*/  LEA.HI R6, R6, R149, RZ, 0x5 ;  /* 0x0000009506067211 */ /* 0x000fe400078f28ff */
[----:B------:R-:W-:Y:S01]  /*0cd0*/  LEA.HI R4, R0, R0, RZ, 0x1 ;  /* 0x0000000000047211 */ /* 0x000fe200078f08ff */
[--C-:B------:R-:W-:Y:S01]  /*0ce0*/  IMAD.U32 R156, R13, 0x20, R2.reuse ;  /* 0x000000200d9c7824 */ /* 0x100fe200078e0002 */
[----:B------:R-:W-:Y:S02]  /*0cf0*/  LOP3.LUT R0, R3, 0x8, R2, 0xf8, !PT ;  /* 0x0000000803007812 */ /* 0x000fe400078ef802 */
[----:B------:R-:W-:Y:S01]  /*0d00*/  SHF.R.U32.HI R3, RZ, 0x3, R3 ;  /* 0x00000003ff037819 */ /* 0x000fe20000011603 */
[----:B------:R-:W-:Y:S01]  /*0d10*/  IMAD.IADD R11, R10, 0x1, -R11 ;  /* 0x000000010a0b7824 */ /* 0x000fe200078e0a0b */
[----:B------:R-:W-:-:S02]  /*0d20*/  SHF.R.S32.HI R6, RZ, 0x5, R6 ;  /* 0x00000005ff067819 */ /* 0x000fc40000011406 */
[C---:B------:R-:W-:Y:S01]  /*0d30*/  LEA.HI R2, R147.reuse, R147, RZ, 0x1 ;  /* 0x0000009393027211 */ /* 0x040fe200078f08ff */
[----:B------:R-:W-:Y:S01]  /*0d40*/  IMAD.SHL.U32 R18, R147, 0x8, RZ ;  /* 0x0000000893127824 */ /* 0x000fe200078e00ff */
[----:B------:R-:W-:Y:S01]  /*0d50*/  LOP3.LUT R0, R0, R3, RZ, 0x3c, !PT ;  /* 0x0000000300007212 */ /* 0x000fe200078e3cff */
[----:B------:R-:W-:Y:S01]  /*0d60*/  IMAD R4, R4, -0x3, R153 ;  /* 0xfffffffd04047824 */ /* 0x000fe200078e0299 */
[----:B------:R-:W-:Y:S01]  /*0d70*/  LOP3.LUT R8, R8, 0x7ffffffc, RZ, 0xc0, !PT ;  /* 0x7ffffffc08087812 */ /* 0x000fe200078ec0ff */
[----:B------:R-:W-:Y:S01]  /*0d80*/  IMAD R11, R6, 0x10, R11 ;  /* 0x00000010060b7824 */ /* 0x000fe200078e020b */
[----:B------:R-:W-:Y:S01]  /*0d90*/  LOP3.LUT R2, R2, 0x1ffffffe, RZ, 0xc0, !PT ;  /* 0x1ffffffe02027812 */ /* 0x000fe200078ec0ff */
[----:B------:R-:W-:Y:S01]  /*0da0*/  UMOV UR37, 0x400 ;  /* 0x0000040000257882 */ /* 0x000fe20000000000 */
[----:B------:R-:W-:Y:S01]  /*0db0*/  IMAD.IADD R0, R0, 0x1, R7 ;  /* 0x0000000100007824 */ /* 0x000fe200078e0207 */
[----:B0-----:R-:W-:Y:S01]  /*0dc0*/  ULEA UR37, UR5, UR37, 0x18 ;  /* 0x0000002505257291 */ /* 0x001fe2000f8ec03f */
[----:B------:R-:W-:-:S02]  /*0dd0*/  VIADD R145, R18, 0x20 ;  /* 0x0000002012917836 */ /* 0x000fc40000000000 */
[----:B------:R-:W-:Y:S02]  /*0de0*/  VIADD R144, R18, 0x40 ;  /* 0x0000004012907836 */ /* 0x000fe40000000000 */
[----:B------:R-:W-:Y:S02]  /*0df0*/  IMAD.MOV.U32 R157, RZ, RZ, -0x2 ;  /* 0xfffffffeff9d7424 */ /* 0x000fe400078e00ff */
[----:B------:R-:W-:Y:S02]  /*0e00*/  IMAD.IADD R8, R149, 0x1, -R8 ;  /* 0x0000000195087824 */ /* 0x000fe400078e0a08 */
[----:B------:R-:W-:Y:S02]  /*0e10*/  IMAD R154, R4, 0x40, R11 ;  /* 0x00000040049a7824 */ /* 0x000fe400078e020b */
[----:B------:R-:W-:Y:S01]  /*0e20*/  IMAD.IADD R155, R147, 0x1, -R2 ;  /* 0x00000001939b7824 */ /* 0x000fe200078e0a02 */
[----:B------:R-:W-:Y:S01]  /*0e30*/  SHF.R.S32.HI R148, RZ, 0x2, R148 ;  /* 0x00000002ff947819 */ /* 0x000fe20000011494 */
[----:B------:R-:W-:Y:S01]  /*0e40*/  IMAD R157, R8, R157, 0x90 ;  /* 0x00000090089d7424 */ /* 0x000fe200078e029d */
[----:B------:R-:W-:Y:S01]  /*0e50*/  SHF.R.S32.HI R4, RZ, 0x1f, R145 ;  /* 0x0000001fff047819 */ /* 0x000fe20000011491 */
[----:B------:R-:W-:Y:S01]  /*0e60*/  IMAD.MOV.U32 R146, RZ, RZ, RZ ;  /* 0x000000ffff927224 */ /* 0x000fe200078e00ff */
[----:B------:R-:W-:Y:S01]  /*0e70*/  SHF.R.S32.HI R3, RZ, 0x1f, R144 ;  /* 0x0000001fff037819 */ /* 0x000fe20000011490 */
[----:B------:R-:W-:Y:S01]  /*0e80*/  IMAD.MOV.U32 R16, RZ, RZ, RZ ;  /* 0x000000ffff107224 */ /* 0x000fe200078e00ff */
[----:B------:R-:W-:Y:S01]  /*0e90*/  LEA R2, R0, UR37, 0x1 ;  /* 0x0000002500027c11 */ /* 0x000fe2000f8e08ff */
[----:B------:R-:W-:-:S02]  /*0ea0*/  IMAD R155, R155, 0x8, R154 ;  /* 0x000000089b9b7824 */ /* 0x000fc400078e029a */
[----:B------:R-:W-:Y:S01]  /*0eb0*/  IMAD.U32 R19, RZ, RZ, UR4 ;  /* 0x00000004ff137e24 */ /* 0x000fe2000f8e00ff */
[----:B------:R-:W-:Y:S01]  /*0ec0*/  UMOV UR36, URZ ;  /* 0x0000003f00247c82 */ /* 0x000fe20008000000 */
[----:B--2---:R-:W-:-:S07]  /*0ed0*/  LOP3.LUT R17, R12, 0x1, RZ, 0xfc, !PT ;  /* 0x000000010c117812 */ /* 0x004fce00078efcff */
.L_x_9949:
[----:B0-----:R-:W0:Y:S01]  /*0ee0*/  SHFL.IDX PT, R0, R153, RZ, 0x1f ;  /* 0x00001fff99007589 */ /* 0x001e2200000e0000 */
[----:B-1----:R-:W1:Y:S01]  /*0ef0*/  LDC R64, c[0x0][0x2f0] ;  /* 0x0000bc00ff407b82 */ /* 0x002e620000000800 */
[----:B------:R-:W-:Y:S01]  /*0f00*/  ULDC UR4, c[0x0][0xc38] ;  /* 0x00030e0000047ab9 */ /* 0x000fe20000000800 */
[----:B------:R-:W-:Y:S01]  /*0f10*/  R2UR UR11, R19 ;  /* 0x00000000130b72ca */ /* 0x000fe200000e0000 */
[----:B------:R-:W-:Y:S01]  /*0f20*/  UISETP.NE.AND UP1, UPT, UR4, 0x1, UPT ;  /* 0x000000010400788c */ /* 0x000fe2000bf25270 */
[----:B------:R-:W-:Y:S02]  /*0f30*/  ULDC.64 UR6, c[0x0][0x418] ;  /* 0x0001060000067ab9 */ /* 0x000fe40000000a00 */
[----:B------:R-:W-:Y:S01]  /*0f40*/  ULDC UR4, c[0x0][0xc44] ;  /* 0x0003110000047ab9 */ /* 0x000fe20000000800 */
[----:B------:R-:W-:Y:S02]  /*0f50*/  UISETP.NE.U32.AND UP0, UPT, UR6, URZ, UPT ;  /* 0x0000003f0600728c */ /* 0x000fe4000bf05070 */
[----:B------:R-:W-:-:S02]  /*0f60*/  UISETP.NE.AND UP2, UPT, UR4, 0x1, UPT ;  /* 0x000000010400788c */ /* 0x000fc4000bf45270 */
[----:B------:R-:W-:Y:S01]  /*0f70*/  UISETP.NE.AND.EX UP0, UPT, UR7, URZ, UPT, UP0 ;  /* 0x0000003f0700728c */ /* 0x000fe2000bf05300 */
[----:B------:R-:W-:Y:S01]  /*0f80*/  ULDC UR8, c[0x0][0x424] ;  /* 0x0001090000087ab9 */ /* 0x000fe20000000800 */
[----:B------:R-:W-:Y:S01]  /*0f90*/  UIADD3 UR9, UR37, 0x24300, URZ ;  /* 0x0002430025097890 */ /* 0x000fe2000fffe03f */
[----:B------:R-:W-:Y:S01]  /*0fa0*/  @UP1 ULDC UR4, c[0x0][0xc3c] ;  /* 0x00030f0000041ab9 */ /* 0x000fe20000000800 */
[----:B------:R-:W-:Y:S02]  /*0fb0*/  USEL UR8, UR8, 0x1, UP0 ;  /* 0x0000000108087887 */ /* 0x000fe40008000000 */
[----:B------:R-:W-:Y:S02]  /*0fc0*/  UIMAD.WIDE.U32 UR4, UR11, UR4, URZ ;  /* 0x000000040b0472a5 */ /* 0x000fe4000f8e003f */
[----:B------:R-:W-:Y:S01]  /*0fd0*/  ULOP3.LUT UP0, URZ, UR9, 0x9f, URZ, 0xc0, !UPT ;  /* 0x0000009f093f7892 */ /* 0x000fe2000f80c03f */
[----:B0-----:R-:W-:Y:S01]  /*0fe0*/  R2UR UR38, R0 ;  /* 0x00000000002672ca */ /* 0x001fe200000e0000 */
[----:B------:R-:W-:Y:S01]  /*0ff0*/  @UP1 ULDC UR10, c[0x0][0xc40] ;  /* 0x00031000000a1ab9 */ /* 0x000fe20000000800 */
[----:B------:R-:W-:Y:S01]  /*1000*/  UMOV UR12, UR11 ;  /* 0x0000000b000c7c82 */ /* 0x000fe20008000000 */
[----:B-1----:R-:W-:Y:S01]  /*1010*/  IMAD R64, R64, UR8, RZ ;  /* 0x0000000840407c24 */ /* 0x002fe2000f8e02ff */
[----:B------:R-:W-:Y:S01]  /*1020*/  @UP1 USHF.R.U32.HI UR12, URZ, UR10, UR5 ;  /* 0x0000000a3f0c1299 */ /* 0x000fe20008011605 */
[----:B------:R-:W-:-:S02]  /*1030*/  PLOP3.LUT P0, PT, PT, PT, UP0, 0x80, 0x0 ;  /* 0x000000000000781c */ /* 0x000fc40003f0f008 */
[----:B------:R-:W-:-:S03]  /*1040*/  VIADD R0, R64, 0x8f ;  /* 0x0000008f40007836 */ /* 0x000fc60000000000 */
[----:B------:R-:W-:Y:S01]  /*1050*/  IMAD.U32 R152, RZ, RZ, UR12 ;  /* 0x0000000cff987e24 */ /* 0x000fe2000f8e00ff */
[----:B------:R-:W-:Y:S01]  /*1060*/  UMOV UR8, UR12 ;  /* 0x0000000c00087c82 */ /* 0x000fe20008000000 */
[----:B------:R-:W-:Y:S01]  /*1070*/  IMAD.HI R0, R0, 0x38e38e39, RZ ;  /* 0x38e38e3900007827 */ /* 0x000fe200078e02ff */
[----:B------:R-:W-:-:S04]  /*1080*/  UIMAD.WIDE UR6, UR38, 0x55555556, URZ ;  /* 0x55555556260678a5 */ /* 0x000fc8000f8e023f */
[----:B------:R-:W-:Y:S01]  /*1090*/  ULEA.HI UR7, UR7, UR7, URZ, 0x1 ;  /* 0x0000000707077291 */ /* 0x000fe2000f8f083f */
[----:B------:R-:W-:-:S03]  /*10a0*/  SHF.R.U32.HI R3, RZ, 0x1f, R0 ;  /* 0x0000001fff037819 */ /* 0x000fc60000011600 */
[----:B------:R-:W-:Y:S01]  /*10b0*/  UIMAD UR40, UR7, -0x3, UR38 ;  /* 0xfffffffd072878a4 */ /* 0x000fe2000f8e0226 */
[----:B-----5:R-:W-:Y:S02]  /*10c0*/  LEA.HI.SX32 R22, R0, R3, 0x1b ;  /* 0x0000000300167211 */ /* 0x020fe400078fdaff */
[----:B------:R-:W-:Y:S02]  /*10d0*/  @UP2 ULDC.64 UR6, c[0x0][0xc48] ;  /* 0x0003120000062ab9 */ /* 0x000fe40000000a00 */
[----:B------:R-:W-:Y:S02]  /*10e0*/  UIMAD.WIDE.U32 UR4, UR12, UR6, URZ ;  /* 0x000000060c0472a5 */ /* 0x000fe4000f8e003f */
[----:B------:R-:W-:Y:S02]  /*10f0*/  ULEA UR6, UR40, UR9, 0xb ;  /* 0x0000000928067291 */ /* 0x000fe4000f8e583f */
[----:B------:R-:W-:Y:S02]  /*1100*/  @UP2 USHF.R.U32.HI UR8, URZ, UR7, UR5 ;  /* 0x000000073f082299 */ /* 0x000fe40008011605 */
[----:B------:R-:W-:Y:S01]  /*1110*/  USHF.R.U32.HI UR6, URZ, 0x4, UR6 ;  /* 0x000000043f067899 */ /* 0x000fe20008011606 */
[----:B------:R-:W-:-:S03]  /*1120*/  UMOV UR4, UR11 ;  /* 0x0000000b00047c82 */ /* 0x000fc60008000000 */
[----:B------:R-:W-:Y:S01]  /*1130*/  ULOP3.LUT UR39, UR6, 0x3fff, URZ, 0xc0, !UPT ;  /* 0x00003fff06277892 */ /* 0x000fe2000f8ec03f */
[----:B------:R-:W-:Y:S02]  /*1140*/  IMAD.U32 R151, RZ, RZ, UR8 ;  /* 0x00000008ff977e24 */ /* 0x000fe4000f8e00ff */
[----:B------:R-:W-:Y:S01]  /*1150*/  IMAD.U32 R150, RZ, RZ, UR4 ;  /* 0x00000004ff967e24 */ /* 0x000fe2000f8e00ff */
[----:B---34-:R-:W-:Y:S08]  /*1160*/  @!P0 BRA `(.L_x_9925) ;  /* 0x0000000000408947 */ /* 0x018ff00003800000 */
        /* <DEDUP_REMOVED lines=16> */
.L_x_9925:
[----:B------:R-:W-:Y:S02]  /*1270*/  LOP3.LUT R0, R146, 0x1, RZ, 0xc0, !PT ;  /* 0x0000000192007812 */ /* 0x000fe400078ec0ff */
[----:B------:R-:W-:Y:S02]  /*1280*/  ISETP.NE.AND P0, PT, R17, 0x3, PT ;  /* 0x000000031100780c */ /* 0x000fe40003f05270 */
[----:B------:R-:W-:-:S04]  /*1290*/  SHF.L.U32 R0, R0, 0x1f, RZ ;  /* 0x0000001f00007819 */ /* 0x000fc800000006ff */
[----:B------:R-:W0:Y:S02]  /*12a0*/  SYNCS.PHASECHK.TRANS64.TRYWAIT P1, [UR37+0x31c00], R0 ;  /* 0x031c0000ff0075a7 */ /* 0x000e240008020165 */
[----:B0-----:R-:W-:Y:S05]  /*12b0*/  @!P1 BRA `(.L_x_9926) ;  /* 0x000000cc00589947 */ /* 0x001fea0003800000 */
.L_x_10041:
[----:B------:R-:W-:Y:S05]  /*12c0*/  @!P0 BRA `(.L_x_9927) ;  /* 0x0000000000048947 */ /* 0x000fea0003800000 */
[----:B------:R-:W-:Y:S01]  /*12d0*/  BPT.TRAP 0x1 ;  /* 0x000000040000795c */ /* 0x000fe20000300000 */
.L_x_9927:
[----:B------:R-:W-:Y:S01]  /*12e0*/  IMAD.U32 R4, RZ, RZ, UR36 ;  /* 0x00000024ff047e24 */ /* 0x000fe2000f8e00ff */
[----:B0-----:R-:W-:-:S04]  /*12f0*/  SHF.L.U32 R3, R16, 0x1f, RZ ;  /* 0x0000001f10037819 */ /* 0x001fc800000006ff */
[----:B------:R-:W-:-:S04]  /*1300*/  LEA R4, R4, UR37, 0x3 ;  /* 0x0000002504047c11 */ /* 0x000fc8000f8e18ff */
[----:B------:R0:W1:Y:S01]  /*1310*/  SYNCS.PHASECHK.TRANS64.TRYWAIT P2, [R4+URZ+0x31c30], R3 ;  /* 0x031c3003040075a7 */ /* 0x000062000804017f */
[----:B------:R-:W-:Y:S05]  /*1320*/  @!P0 BRA `(.L_x_9928) ;  /* 0x0000000000048947 */ /* 0x000fea0003800000 */
[----:B------:R-:W-:Y:S01]  /*1330*/  BPT.TRAP 0x1 ;  /* 0x000000040000795c */ /* 0x000fe20000300000 */
.L_x_9928:
[----:B------:R-:W2:Y:S01]  /*1340*/  S2R R0, SR_TID.X ;  /* 0x0000000000007919 */ /* 0x000ea20000002100 */
[----:B------:R-:W-:Y:S01]  /*1350*/  IMAD.MOV.U32 R71, RZ, RZ, RZ ;  /* 0x000000ffff477224 */ /* 0x000fe200078e00ff */
[----:B--2---:R-:W-:Y:S01]  /*1360*/  LOP3.LUT P1, RZ, R0, 0x7f, RZ, 0xc0, !PT ;  /* 0x0000007f00ff7812 */ /* 0x004fe2000782c0ff */
[----:B-1----:R-:W-:-:S12]  /*1370*/  @P2 BRA `(.L_x_9929) ;  /* 0x0000000000082947 */ /* 0x002fd80003800000 */
[----:B------:R-:W1:Y:S02]  /*1380*/  SYNCS.PHASECHK.TRANS64.TRYWAIT P2, [R4+URZ+0x31c30], R3 ;  /* 0x031c3003040075a7 */ /* 0x000e64000804017f */
[----:B-1----:R-:W-:Y:S05]  /*1390*/  @!P2 BRA `(.L_x_9930) ;  /* 0x000000cc0038a947 */ /* 0x002fea0003800000 */
.L_x_9929:
[----:B------:R-:W-:Y:S05]  /*13a0*/  WARPSYNC.ALL ;  /* 0x0000000000007948 */ /* 0x000fea0003800000 */
[----:B------:R-:W-:Y:S01]  /*13b0*/  UIADD3 UR4, UR37, 0x16a00, URZ ;  /* 0x00016a0025047890 */ /* 0x000fe2000fffe03f */
[----:B------:R-:W-:Y:S01]  /*13c0*/  WARPGROUP.ARRIVE ;  /* 0x00000000000079c5 */ /* 0x000fe20000000000 */
[----:B------:R-:W-:Y:S01]  /*13d0*/  ULEA UR40, UR40, UR37, 0xc ;  /* 0x0000002528287291 */ /* 0x000fe2000f8e603f */
[----:B------:R-:W-:Y:S01]  /*13e0*/  IMAD.IADD R5, R157, 0x1, R64 ;  /* 0x000000019d057824 */ /* 0x000fe200078e0240 */
[----:B------:R-:W-:Y:S01]  /*13f0*/  USHF.R.U32.HI UR4, URZ, 0x4, UR4 ;  /* 0x000000043f047899 */ /* 0x000fe20008011604 */
[----:B------:R-:W-:Y:S01]  /*1400*/  P2R R9, PR, RZ, 0x2 ;  /* 0x00000002ff097803 */ /* 0x000fe20000000000 */
[----:B------:R-:W-:Y:S01]  /*1410*/  UIADD3 UR40, UR40, 0xda00, URZ ;  /* 0x0000da0028287890 */ /* 0x000fe2000fffe03f */
[----:B------:R-:W-:Y:S01]  /*1420*/  IMAD R5, R22, -0x90, R5 ;  /* 0xffffff7016057824 */ /* 0x000fe200078e0205 */
[----:B------:R-:W-:Y:S01]  /*1430*/  ULOP3.LUT UR4, UR4, 0x3fff, URZ, 0xc0, !UPT ;  /* 0x00003fff04047892 */ /* 0x000fe2000f8ec03f */
[----:B------:R-:W-:Y:S01]  /*1440*/  P2R R7, PR, RZ, 0x1 ;  /* 0x00000001ff077803 */ /* 0x000fe20000000000 */
[----:B------:R-:W-:-:S02]  /*1450*/  USHF.R.U32.HI UR40, URZ, 0x4, UR40 ;  /* 0x000000043f287899 */ /* 0x000fc40008011628 */
[----:B------:R-:W-:Y:S01]  /*1460*/  ULOP3.LUT UR6, UR4, 0x10000, URZ, 0xfc, !UPT ;  /* 0x0001000004067892 */ /* 0x000fe2000f8efc3f */
[C---:B------:R-:W-:Y:S01]  /*1470*/  ISETP.GT.AND P2, PT, R5.reuse, RZ, PT ;  /* 0x000000ff0500720c */ /* 0x040fe20003f44270 */
[----:B------:R-:W-:Y:S01]  /*1480*/  ULOP3.LUT UR5, UR40, 0x3fff, URZ, 0xc0, !UPT ;  /* 0x00003fff28057892 */ /* 0x000fe2000f8ec03f */
[C---:B------:R-:W-:Y:S01]  /*1490*/  ISETP.GT.AND P3, PT, R5.reuse, 0x1, PT ;  /* 0x000000010500780c */ /* 0x040fe20003f64270 */
[----:B------:R-:W-:Y:S01]  /*14a0*/  UIMAD UR4, UR36, 0x6c0, UR6 ;  /* 0x000006c0240478a4 */ /* 0x000fe2000f8e0206 */
[C---:B------:R-:W-:Y:S01]  /*14b0*/  ISETP.GT.AND P4, PT, R5.reuse, 0x8, PT ;  /* 0x000000080500780c */ /* 0x040fe20003f84270 */
[----:B------:R-:W-:Y:S01]  /*14c0*/  ULOP3.LUT UR5, UR5, 0x10000, URZ, 0xfc, !UPT ;  /* 0x0001000005057892 */ /* 0x000fe2000f8efc3f */
[C---:B------:R-:W-:Y:S01]  /*14d0*/  ISETP.GT.AND P5, PT, R5.reuse, 0x9, PT ;  /* 0x000000090500780c */ /* 0x040fe20003fa4270 */
[----:B------:R-:W-:Y:S01]  /*14e0*/  UMOV UR31, 0x80000020 ;  /* 0x80000020001f7882 */ /* 0x000fe20000000000 */
[----:B------:R-:W-:Y:S01]  /*14f0*/  UMOV UR29, 0x80000020 ;  /* 0x80000020001d7882 */ /* 0x000fe20000000000 */
[----:B------:R-:W-:Y:S01]  /*1500*/  UIADD3 UR7, UR4, 0xc0, URZ ;  /* 0x000000c004077890 */ /* 0x000fe2000fffe03f */
[C---:B------:R-:W-:Y:S01]  /*1510*/  ISETP.GT.AND P6, PT, R5.reuse, 0x41, PT ;  /* 0x000000410500780c */ /* 0x040fe20003fc4270 */
[----:B------:R-:W-:Y:S01]  /*1520*/  UMOV UR30, UR4 ;  /* 0x00000004001e7c82 */ /* 0x000fe20008000000 */
[----:B------:R-:W-:Y:S01]  /*1530*/  UMOV UR28, UR5 ;  /* 0x00000005001c7c82 */ /* 0x000fe20008000000 */
[----:B------:R-:W-:Y:S01]  /*1540*/  UIADD3 UR8, UR4, 0x100, URZ ;  /* 0x0000010004087890 */ /* 0x000fe2000fffe03f */
[----:B------:R-:W-:Y:S01]  /*1550*/  HGMMA.64x16x16.F32.BF16 R96, gdesc[UR28], RZ, !UPT, gsb0 ;  /* 0x002000001c6079f0 */ /* 0x000fe2000c0018ff */
[----:B------:R-:W-:Y:S01]  /*1560*/  UIADD3 UR30, UR4, 0x40, URZ ;  /* 0x00000040041e7890 */ /* 0x000fe2000fffe03f */
[C---:B------:R-:W-:Y:S01]  /*1570*/  ISETP.GT.AND P1, PT, R5.reuse, 0x69, PT ;  /* 0x000000690500780c */ /* 0x040fe20003f24270 */
[----:B------:R-:W-:Y:S01]  /*1580*/  UMOV UR31, 0x80000020 ;  /* 0x80000020001f7882 */ /* 0x000fe20000000000 */
[----:B------:R-:W-:Y:S01]  /*1590*/  UIADD3 UR9, UR4, 0x140, URZ ;  /* 0x0000014004097890 */ /* 0x000fe2000fffe03f */
[----:B------:R-:W-:Y:S01]  /*15a0*/  ISETP.GT.AND P0, PT, R5, 0x70, PT ;  /* 0x000000700500780c */ /* 0x000fe20003f04270 */
[----:B------:R-:W-:-:S02]  /*15b0*/  UIADD3 UR10, UR4, 0x180, URZ ;  /* 0x00000180040a7890 */ /* 0x000fc4000fffe03f */
[----:B------:R-:W-:Y:S02]  /*15c0*/  UIADD3 UR11, UR5, 0x2, URZ ;  /* 0x00000002050b7890 */ /* 0x000fe4000fffe03f */
[----:B------:R-:W-:Y:S02]  /*15d0*/  UIADD3 UR12, UR4, 0x102, URZ ;  /* 0x00000102040c7890 */ /* 0x000fe4000fffe03f */
[----:B------:R-:W-:Y:S02]  /*15e0*/  UIADD3 UR13, UR4, 0x142, URZ ;  /* 0x00000142040d7890 */ /* 0x000fe4000fffe03f */
[----:B------:R-:W-:Y:S02]  /*15f0*/  UIADD3 UR14, UR4, 0x182, URZ ;  /* 0x00000182040e7890 */ /* 0x000fe4000fffe03f */
[----:B------:R-:W-:Y:S02]  /*1600*/  UIADD3 UR15, UR5, 0x300, URZ ;  /* 0x00000300050f7890 */ /* 0x000fe4000fffe03f */
        /* <DEDUP_REMOVED lines=52> */
[----:B------:R-:W-:Y:S01]  /*1950*/  UMOV UR8, UR11 ;  /* 0x0000000b00087c82 */ /* 0x000fe20008000000 */
[----:B------:R-:W-:Y:S01]  /*1960*/  UMOV UR11, 0x80000020 ;  /* 0x80000020000b7882 */ /* 0x000fe20000000000 */
        /* <DEDUP_REMOVED lines=89> */
[----:B------:R-:W-:Y:S01]  /*1f00*/  UMOV UR16, UR11 ;  /* 0x0000000b00107c82 */ /* 0x000fe20008000000 */
        /* <DEDUP_REMOVED lines=123> */
[----:B01----:R-:W-:Y:S01]  /*26c0*/  FMNMX.FTZ R3, R96, R97, !PT ;  /* 0x0000006160037209 */ /* 0x003fe20007810000 */
        /* <DEDUP_REMOVED lines=60> */
[----:B------:R-:W-:Y:S01]  /*2a90*/  UMOV UR26, UR5 ;  /* 0x00000005001a7c82 */ /* 0x000fe20008000000 */
[----:B------:R-:W-:Y:S01]  /*2aa0*/  UMOV UR27, 0x80000020 ;  /* 0x80000020001b7882 */ /* 0x000fe20000000000 */
[----:B------:R-:W-:Y:S01]  /*2ab0*/  UIADD3 UR5, UR4, 0x642, URZ ;  /* 0x0000064204057890 */ /* 0x000fe2000fffe03f */
[----:B------:R-:W-:-:S02]  /*2ac0*/  FSEL R120, R76, -INF , P4 ;  /* 0xff8000004c787808 */ /* 0x000fc40002000000 */
[----:B------:R-:W-:Y:S02]  /*2ad0*/  FMNMX.FTZ R3, R114, R3, !PT ;  /* 0x0000000372037209 */ /* 0x000fe40007810000 */
[----:B------:R-:W-:Y:S02]  /*2ae0*/  FSEL R74, R74, -INF , P2 ;  /* 0xff8000004a4a7808 */ /* 0x000fe40001000000 */
[----:B------:R-:W-:Y:S02]  /*2af0*/  FSEL R122, R77, -INF , P5 ;  /* 0xff8000004d7a7808 */ /* 0x000fe40002800000 */
[----:B------:R-:W-:Y:S02]  /*2b00*/  ISETP.GT.AND P2, PT, R5, 0x40, PT ;  /* 0x000000400500780c */ /* 0x000fe40003f44270 */
[----:B------:R-:W-:Y:S02]  /*2b10*/  FMNMX.FTZ R3, R120, R3, !PT ;  /* 0x0000000378037209 */ /* 0x000fe40007810000 */
[----:B------:R-:W-:-:S02]  /*2b20*/  FSEL R66, R79, -INF , P5 ;  /* 0xff8000004f427808 */ /* 0x000fc40002800000 */
[----:B------:R-:W-:Y:S02]  /*2b30*/  FMNMX.FTZ R3, R122, R3, !PT ;  /* 0x000000037a037209 */ /* 0x000fe40007810000 */
[C---:B------:R-:W-:Y:S02]  /*2b40*/  ISETP.GT.AND P5, PT, R5.reuse, 0x48, PT ;  /* 0x000000480500780c */ /* 0x040fe40003fa4270 */
[----:B------:R-:W-:Y:S02]  /*2b50*/  FSEL R78, R78, -INF , P4 ;  /* 0xff8000004e4e7808 */ /* 0x000fe40002000000 */
[----:B------:R-:W-:Y:S02]  /*2b60*/  ISETP.GT.AND P4, PT, R5, 0x49, PT ;  /* 0x000000490500780c */ /* 0x000fe40003f84270 */
[----:B------:R-:W-:Y:S02]  /*2b70*/  FSEL R20, R75, -INF , P3 ;  /* 0xff8000004b147808 */ /* 0x000fe40001800000 */
[----:B------:R-:W-:Y:S01]  /*2b80*/  ISETP.GT.AND P3, PT, R5, 0x50, PT ;  /* 0x000000500500780c */ /* 0x000fe20003f64270 */
[----:B------:R-:W-:-:S02]  /*2b90*/  WARPGROUP.DEPBAR.LE gsb0, 0x0 ;  /* 0x00008000000079c5 */ /* 0x000fc40000010000 */
        /* <DEDUP_REMOVED lines=10> */
[----:B------:R-:W-:Y:S02]  /*2c40*/  FMNMX.FTZ R3, R128, R3, !PT ;  /* 0x0000000380037209 */ /* 0x000fe40007810000 */
[----:B------:R-:W-:Y:S02]  /*2c50*/  FSEL R58, R58, -INF , P2 ;  /* 0xff8000003a3a7808 */ /* 0x000fe40001000000 */
[----:B------:R-:W-:Y:S02]  /*2c60*/  ISETP.GT.AND P2, PT, R5, 0x51, PT ;  /* 0x000000510500780c */ /* 0x000fe40003f44270 */
[----:B------:R-:W-:Y:S02]  /*2c70*/  FMNMX.FTZ R3, R132, R3, !PT ;  /* 0x0000000384037209 */ /* 0x000fe40007810000 */
[----:B------:R-:W-:-:S02]  /*2c80*/  FSEL R62, R62, -INF , P5 ;  /* 0xff8000003e3e7808 */ /* 0x000fc40002800000 */
[----:B------:R-:W-:Y:S01]  /*2c90*/  ISETP.GT.AND P5, PT, R5, 0x59, PT ;  /* 0x000000590500780c */ /* 0x000fe20003fa4270 */
[----:B------:R-:W-:Y:S02]  /*2ca0*/  WARPGROUP.DEPBAR.LE gsb0, 0x0 ;  /* 0x00008000000079c5 */ /* 0x000fe40000010000 */
[----:B------:R-:W-:Y:S01]  /*2cb0*/  WARPGROUP.ARRIVE ;  /* 0x00000000000079c5 */ /* 0x000fe20000000000 */
[----:B------:R-:W-:Y:S02]  /*2cc0*/  FSEL R116, R48, -INF , P3 ;  /* 0xff80000030747808 */ /* 0x000fe40001800000 */
[----:B------:R-:W-:Y:S02]  /*2cd0*/  FSEL R48, R59, -INF , P6 ;  /* 0xff8000003b307808 */ /* 0x000fe40003000000 */
[----:B------:R-:W-:Y:S01]  /*2ce0*/  ISETP.GT.AND P6, PT, R5, 0x58, PT ;  /* 0x000000580500780c */ /* 0x000fe20003fc4270 */
[----:B------:R-:W-:Y:S01]  /*2cf0*/  HGMMA.64x16x16.F32.BF16 R40, gdesc[UR24], R40, gsb0 ;  /* 0x00200000182879f0 */ /* 0x000fe20008001828 */
[----:B------:R-:W-:Y:S01]  /*2d00*/  UMOV UR26, UR5 ;  /* 0x00000005001a7c82 */ /* 0x000fe20008000000 */
[----:B------:R-:W-:Y:S01]  /*2d10*/  UMOV UR27, 0x80000020 ;  /* 0x80000020001b7882 */ /* 0x000fe20000000000 */
[----:B------:R-:W-:-:S02]  /*2d20*/  FSEL R110, R49, -INF , P2 ;  /* 0xff800000316e7808 */ /* 0x000fc40001000000 */
[----:B------:R-:W-:Y:S02]  /*2d30*/  FMNMX.FTZ R3, R116, R3, !PT ;  /* 0x0000000374037209 */ /* 0x000fe40007810000 */
        /* <DEDUP_REMOVED lines=26> */
[C---:B------:R-:W-:Y:S02]  /*2ee0*/  ISETP.GT.AND P1, PT, R5.reuse, 0x71, PT ;  /* 0x000000710500780c */ /* 0x040fe40003f24270 */
[----:B------:R-:W-:Y:S02]  /*2ef0*/  FMNMX.FTZ R3, R138, R3, !PT ;  /* 0x000000038a037209 */ /* 0x000fe40007810000 */
[----:B------:R-:W-:Y:S02]  /*2f00*/  FSEL R46, R46, -INF , P2 ;  /* 0xff8000002e2e7808 */ /* 0x000fe40001000000 */
[----:B------:R-:W-:Y:S02]  /*2f10*/  ISETP.GT.AND P2, PT, R5, 0x79, PT ;  /* 0x000000790500780c */ /* 0x000fe40003f44270 */
[----:B------:R-:W-:-:S02]  /*2f20*/  FSEL R42, R42, -INF , P4 ;  /* 0xff8000002a2a7808 */ /* 0x000fc40002000000 */
[----:B------:R-:W-:Y:S02]  /*2f30*/  ISETP.GT.AND P4, PT, R5, 0x81, PT ;  /* 0x000000810500780c */ /* 0x000fe40003f84270 */
[----:B------:R-:W-:Y:S02]  /*2f40*/  FSEL R40, R55, -INF , P5 ;  /* 0xff80000037287808 */ /* 0x000fe40002800000 */
[----:B------:R-:W-:Y:S02]  /*2f50*/  ISETP.GT.AND P5, PT, R5, 0x88, PT ;  /* 0x000000880500780c */ /* 0x000fe40003fa4270 */
[----:B------:R-:W-:Y:S02]  /*2f60*/  P2R R15, PR, RZ, 0x4 ;  /* 0x00000004ff0f7803 */ /* 0x000fe40000000000 */
        /* <DEDUP_REMOVED lines=9> */
[----:B------:R-:W-:Y:S01]  /*3000*/  FMNMX.FTZ R0, R142, R3, !PT ;  /* 0x000000038e007209 */ /* 0x000fe20007810000 */
[----:B------:R-:W-:Y:S01]  /*3010*/  IMAD.U32 R3, RZ, RZ, UR4 ;  /* 0x00000004ff037e24 */ /* 0x000fe2000f8e00ff */
[----:B------:R-:W-:-:S02]  /*3020*/  FSEL R32, R43, -INF , P3 ;  /* 0xff8000002b207808 */ /* 0x000fc40001800000 */
[----:B------:R-:W-:Y:S02]  /*3030*/  FSEL R57, R37, -INF , P2 ;  /* 0xff80000025397808 */ /* 0x000fe40001000000 */
[----:B------:R-:W-:Y:S02]  /*3040*/  FMNMX.FTZ R0, R51, R0, !PT ;  /* 0x0000000033007209 */ /* 0x000fe40007810000 */
[----:B------:R-:W-:Y:S02]  /*3050*/  ISETP.GT.AND P3, PT, R5, 0x80, PT ;  /* 0x000000800500780c */ /* 0x000fe40003f64270 */
[----:B------:R-:W-:Y:S02]  /*3060*/  FMNMX.FTZ R0, R57, R0, !PT ;  /* 0x0000000039007209 */ /* 0x000fe40007810000 */
[----:B------:R-:W-:Y:S02]  /*3070*/  P2R R21, PR, RZ, 0x1 ;  /* 0x00000001ff157803 */ /* 0x000fe40000000000 */
[----:B------:R-:W-:-:S02]  /*3080*/  ISETP.GT.AND P0, PT, R5, 0x69, PT ;  /* 0x000000690500780c */ /* 0x000fc40003f04270 */
[----:B------:R-:W-:-:S04]  /*3090*/  ISETP.GT.AND P1, PT, R5, 0x70, PT ;  /* 0x000000700500780c */ /* 0x000fc80003f24270 */
[----:B------:R-:W-:Y:S02]  /*30a0*/  FSEL R34, R34, -INF , P1 ;  /* 0xff80000022227808 */ /* 0x000fe40000800000 */
[----:B------:R-:W-:Y:S01]  /*30b0*/  ISETP.NE.AND P1, PT, R23, RZ, PT ;  /* 0x000000ff1700720c */ /* 0x000fe20003f25270 */
[----:B------:R-:W-:Y:S02]  /*30c0*/  WARPGROUP.DEPBAR.LE gsb0, 0x0 ;  /* 0x00008000000079c5 */ /* 0x000fe40000010000 */
[----:B------:R-:W-:Y:S02]  /*30d0*/  FSEL R43, R24, -INF , P3 ;  /* 0xff800000182b7808 */ /* 0x000fe40001800000 */
[----:B------:R-:W-:Y:S02]  /*30e0*/  FSEL R55, R25, -INF , P4 ;  /* 0xff80000019377808 */ /* 0x000fe40002000000 */
[----:B------:R-:W-:Y:S02]  /*30f0*/  FMNMX.FTZ R0, R43, R0, !PT ;  /* 0x000000002b007209 */ /* 0x000fe40007810000 */
[----:B------:R-:W-:-:S02]  /*3100*/  FSEL R45, R28, -INF , P5 ;  /* 0xff8000001c2d7808 */ /* 0x000fc40002800000 */
[----:B------:R-:W-:Y:S02]  /*3110*/  FMNMX.FTZ R0, R55, R0, !PT ;  /* 0x0000000037007209 */ /* 0x000fe40007810000 */
[----:B------:R-:W-:Y:S02]  /*3120*/  FSEL R49, R29, -INF , P6 ;  /* 0xff8000001d317808 */ /* 0x000fe40003000000 */
[----:B------:R-:W-:Y:S02]  /*3130*/  FMNMX.FTZ R0, R45, R0, !PT ;  /* 0x000000002d007209 */ /* 0x000fe40007810000 */
[----:B------:R-:W-:Y:S02]  /*3140*/  FSEL R24, R47, -INF , P0 ;  /* 0xff8000002f187808 */ /* 0x000fe40000000000 */
[----:B------:R-:W-:Y:S02]  /*3150*/  FMNMX.FTZ R11, R49, R0, !PT ;  /* 0x00000000310b7209 */ /* 0x000fe40007810000 */
[----:B------:R-:W-:-:S02]  /*3160*/  ISETP.NE.AND P0, PT, R21, RZ, PT ;  /* 0x000000ff1500720c */ /* 0x000fc40003f05270 */
[----:B------:R-:W-:Y:S01]  /*3170*/  FSEL R28, R35, -INF , P1 ;  /* 0xff800000231c7808 */ /* 0x000fe20000800000 */
[----:B------:R-:W0:Y:S01]  /*3180*/  SHFL.BFLY PT, R0, R11, 0x2, 0x1f ;  /* 0x0c401f000b007f89 */ /* 0x000e2200000e0000 */
[----:B------:R-:W-:Y:S02]  /*3190*/  FSEL R38, R38, -INF , P0 ;  /* 0xff80000026267808 */ /* 0x000fe40000000000 */
[----:B------:R-:W-:Y:S02]  /*31a0*/  FSEL R26, R26, -INF , P3 ;  /* 0xff8000001a1a7808 */ /* 0x000fe40001800000 */
[----:B------:R-:W-:Y:S02]  /*31b0*/  ISETP.NE.AND P1, PT, R9, RZ, PT ;  /* 0x000000ff0900720c */ /* 0x000fe40003f25270 */
[----:B------:R-:W-:-:S11]  /*31c0*/  ISETP.NE.AND P0, PT, R7, RZ, PT ;  /* 0x000000ff0700720c */ /* 0x000fd60003f05270 */
[----:B------:R-:W-:-:S05]  /*31d0*/  @!P1 VIADD R4, R4, 0x31c40 ;  /* 0x00031c4004049836 */ /* 0x000fca0000000000 */
[----:B------:R-:W-:Y:S02]  /*31e0*/  @!P1 PRMT R4, RZ, 0x654, R4 ;  /* 0x00000654ff049816 */ /* 0x000fe40000000004 */
[----:B0-----:R-:W-:Y:S02]  /*31f0*/  FMNMX.FTZ R13, R11, R0, !PT ;  /* 0x000000000b0d7209 */ /* 0x001fe40007810000 */
[----:B------:R-:W-:Y:S01]  /*3200*/  FMNMX.FTZ R11, R98, R99, !PT ;  /* 0x00000063620b7209 */ /* 0x000fe20007810000 */
[----:B------:R0:W-:Y:S02]  /*3210*/  @!P1 SYNCS.ARRIVE.TRANS64.RED.A1T0 RZ, [R4+URZ], RZ ;  /* 0x000000ff04ff99a7 */ /* 0x0001e4000810043f */
[----:B------:R-:W1:Y:S01]  /*3220*/  SHFL.BFLY PT, R0, R13, 0x1, 0x1f ;  /* 0x0c201f000d007f89 */ /* 0x000e6200000e0000 */
[----:B------:R-:W-:Y:S02]  /*3230*/  FMNMX.FTZ R11, R102, R11, !PT ;  /* 0x0000000b660b7209 */ /* 0x000fe40007810000 */
[----:B-1----:R-:W-:-:S02]  /*3240*/  FMNMX.FTZ R0, R13, R0, !PT ;  /* 0x000000000d007209 */ /* 0x002fc40007810000 */
        /* <DEDUP_REMOVED lines=55> */
[----:B------:R-:W-:-:S02]  /*35c0*/  FFMA.FTZ R45, R45, R3, -R53 ;  /* 0x000000032d2d7223 */ /* 0x000fc40000010835 */
[----:B------:R-:W-:-:S03]  /*35d0*/  FMNMX.FTZ R21, R52, R15, !PT ;  /* 0x0000000f34157209 */ /* 0x000fc60007810000 */
[----:B------:R1:W-:Y:S01]  /*35e0*/  MUFU.EX2 R15, R120 ;  /* 0x00000078000f7308 */ /* 0x0003e20000000800 */
[----:B------:R-:W-:Y:S02]  /*35f0*/  FMNMX.FTZ R21, R50, R21, !PT ;  /* 0x0000001532157209 */ /* 0x000fe40007810000 */
[----:B0-----:R-:W-:Y:S02]  /*3600*/  F2FP.BF16.F32.PACK_AB R4, R76, R5 ;  /* 0x000000054c04723e */ /* 0x001fe400000010ff */
[----:B------:R-:W-:-:S03]  /*3610*/  FMNMX.FTZ R21, R56, R21, !PT ;  /* 0x0000001538157209 */ /* 0x000fc60007810000 */
[----:B------:R-:W-:Y:S01]  /*3620*/  MUFU.EX2 R96, R96 ;  /* 0x0000006000607308 */ /* 0x000fe20000000800 */
[----:B------:R-:W-:Y:S02]  /*3630*/  FMNMX.FTZ R21, R54, R21, !PT ;  /* 0x0000001536157209 */ /* 0x000fe40007810000 */
[----:B-1----:R-:W-:Y:S02]  /*3640*/  FSEL R120, R30, -INF , P5 ;  /* 0xff8000001e787808 */ /* 0x002fe40002800000 */
        /* <DEDUP_REMOVED lines=8> */
[----:B------:R-:W-:Y:S01]  /*36d0*/  FMNMX.FTZ R33, R34, R33, !PT ;  /* 0x0000002122217209 */ /* 0x000fe20007810000 */
[----:B0-----:R-:W-:-:S03]  /*36e0*/  FFMA.FTZ R92, R134, R3, -R53 ;  /* 0x00000003865c7223 */ /* 0x001fc60000010835 */
        /* <DEDUP_REMOVED lines=10> */
[----:B------:R1:W-:Y:S01]  /*3790*/  MUFU.EX2 R33, R37 ;  /* 0x0000002500217308 */ /* 0x0003e20000000800 */
[-CC-:B0-----:R-:W-:Y:S01]  /*37a0*/  FFMA.FTZ R72, R132, R3.reuse, -R53.reuse ;  /* 0x0000000384487223 */ /* 0x181fe20000010835 */
[----:B------:R-:W0:Y:S06]  /*37b0*/  SHFL.BFLY PT, R30, R35, 0x2, 0x1f ;  /* 0x0c401f00231e7f89 */ /* 0x000e2c00000e0000 */
[----:B------:R-:W-:Y:S01]  /*37c0*/  MUFU.EX2 R25, R25 ;  /* 0x0000001900197308 */ /* 0x000fe20000000800 */
[----:B-1----:R-:W-:-:S07]  /*37d0*/  FFMA.FTZ R37, R136, R3, -R53 ;  /* 0x0000000388257223 */ /* 0x002fce0000010835 */
[----:B------:R-:W-:Y:S08]  /*37e0*/  MUFU.EX2 R70, R70 ;  /* 0x0000004600467308 */ /* 0x000ff00000000800 */
[----:B------:R-:W-:Y:S01]  /*37f0*/  MUFU.EX2 R60, R60 ;  /* 0x0000003c003c7308 */ /* 0x000fe20000000800 */
[----:B0-----:R-:W-:Y:S01]  /*3800*/  FMNMX.FTZ R27, R35, R30, !PT ;  /* 0x0000001e231b7209 */ /* 0x001fe20007810000 */
[-CC-:B------:R-:W-:Y:S01]  /*3810*/  FFMA.FTZ R30, R43, R3.reuse, -R53.reuse ;  /* 0x000000032b1e7223 */ /* 0x180fe20000010835 */
[-CC-:B------:R-:W-:Y:S01]  /*3820*/  FFMA.FTZ R35, R140, R3.reuse, -R53.reuse ;  /* 0x000000038c237223 */ /* 0x180fe20000010835 */
[----:B------:R-:W-:-:S02]  /*3830*/  FFMA.FTZ R43, R55, R3, -R53 ;  /* 0x00000003372b7223 */ /* 0x000fc40000010835 */
[----:B------:R-:W0:Y:S02]  /*3840*/  SHFL.BFLY PT, R110, R27, 0x1, 0x1f ;  /* 0x0c201f001b6e7f89 */ /* 0x000e2400000e0000 */
[----:B------:R-:W-:Y:S08]  /*3850*/  MUFU.EX2 R36, R36 ;  /* 0x0000002400247308 */ /* 0x000ff00000000800 */
[----:B------:R-:W-:Y:S08]  /*3860*/  MUFU.EX2 R23, R23 ;  /* 0x0000001700177308 */ /* 0x000ff00000000800 */
[----:B------:R-:W-:Y:S01]  /*3870*/  MUFU.EX2 R68, R68 ;  /* 0x0000004400447308 */ /* 0x000fe20000000800 */
[----:B0-----:R-:W-:Y:S01]  /*3880*/  FMNMX.FTZ R73, R27, R110, !PT ;  /* 0x0000006e1b497209 */ /* 0x001fe20007810000 */
[----:B------:R-:W-:-:S06]  /*3890*/  FFMA.FTZ R110, R49, R3, -R53 ;  /* 0x00000003316e7223 */ /* 0x000fcc0000010835 */
[----:B------:R-:W-:Y:S01]  /*38a0*/  MUFU.EX2 R21, R128 ;  /* 0x0000008000157308 */ /* 0x000fe20000000800 */
[C---:B------:R-:W-:Y:S01]  /*38b0*/  FSETP.NEU.FTZ.AND P2, PT, R73.reuse, -INF , PT ;  /* 0xff8000004900780b */ /* 0x040fe20003f5d000 */
[----:B------:R-:W-:-:S05]  /*38c0*/  FMUL.FTZ R27, R73, R3 ;  /* 0x00000003491b7220 */ /* 0x000fca0000410000 */
[----:B------:R-:W-:Y:S01]  /*38d0*/  FSEL R27, R27, RZ, P2 ;  /* 0x000000ff1b1b7208 */ /* 0x000fe20001000000 */
[----:B------:R-:W-:Y:S01]  /*38e0*/  MUFU.EX2 R72, R72 ;  /* 0x0000004800487308 */ /* 0x000fe20000000800 */
[----:B------:R-:W-:Y:S01]  /*38f0*/  ISETP.GE.AND P2, PT, R64, 0x91, PT ;  /* 0x000000914000780c */ /* 0x000fe20003f46270 */
[----:B------:R-:W-:Y:S02]  /*3900*/  IMAD.MOV.U32 R64, RZ, RZ, R71 ;  /* 0x000000ffff407224 */ /* 0x000fe400078e0047 */
        /* <DEDUP_REMOVED lines=36> */
[-C--:B------:R-:W-:Y:S01]  /*3b50*/  FFMA.FTZ R122, R122, R3.reuse, -R27 ;  /* 0x000000037a7a7223 */ /* 0x080fe2000001081b */
[----:B------:R-:W-:Y:S01]  /*3b60*/  IMAD.MOV.U32 R62, RZ, RZ, R71 ;  /* 0x000000ffff3e7224 */ /* 0x000fe200078e0047 */
[----:B------:R-:W0:Y:S01]  /*3b70*/  MUFU.EX2 R47, R47 ;  /* 0x0000002f002f7308 */ /* 0x000e220000000800 */
[----:B--2---:R-:W-:Y:S01]  /*3b80*/  FADD.FTZ R6, R5, R76 ;  /* 0x0000004c05067221 */ /* 0x004fe20000010000 */
[----:B-1----:R-:W-:Y:S01]  /*3b90*/  FADD.FTZ R8, R102, R67 ;  /* 0x0000004366087221 */ /* 0x002fe20000010000 */
[-CC-:B------:R-:W-:Y:S01]  /*3ba0*/  FFMA.FTZ R67, R32, R3.reuse, -R27.reuse ;  /* 0x0000000320437223 */ /* 0x180fe2000001081b */
[--C-:B------:R-:W-:Y:S01]  /*3bb0*/  FFMA.FTZ R32, R46, R3, -R27.reuse ;  /* 0x000000032e207223 */ /* 0x100fe2000001081b */
[----:B------:R-:W-:Y:S01]  /*3bc0*/  FADD.FTZ R69, R7, R6 ;  /* 0x0000000607457221 */ /* 0x000fe20000010000 */
[----:B------:R-:W-:Y:S01]  /*3bd0*/  F2FP.BF16.F32.PACK_AB R6, R96, R7 ;  /* 0x000000076006723e */ /* 0x000fe200000010ff */
[-C--:B------:R-:W-:Y:S01]  /*3be0*/  FFMA.FTZ R46, R28, R3.reuse, -R27 ;  /* 0x000000031c2e7223 */ /* 0x080fe2000001081b */
[----:B------:R-:W1:Y:S01]  /*3bf0*/  MUFU.EX2 R90, R90 ;  /* 0x0000005a005a7308 */ /* 0x000e620000000800 */
[----:B------:R-:W-:Y:S01]  /*3c00*/  FADD.FTZ R10, R96, R69 ;  /* 0x00000045600a7221 */ /* 0x000fe20000010000 */
[C---:B---3--:R-:W-:Y:S01]  /*3c10*/  FADD.FTZ R8, R65.reuse, R8 ;  /* 0x0000000841087221 */ /* 0x048fe20000010000 */
[----:B------:R-:W-:Y:S01]  /*3c20*/  F2FP.BF16.F32.PACK_AB R7, R65, R102 ;  /* 0x000000664107723e */ /* 0x000fe200000010ff */
[----:B------:R-:W-:Y:S01]  /*3c30*/  FFMA.FTZ R65, R40, R3, -R27 ;  /* 0x0000000328417223 */ /* 0x000fe2000001081b */
[----:B------:R-:W-:Y:S01]  /*3c40*/  FADD.FTZ R69, R9, R10 ;  /* 0x0000000a09457221 */ /* 0x000fe20000010000 */
[----:B------:R-:W-:Y:S01]  /*3c50*/  F2FP.BF16.F32.PACK_AB R5, R99, R98 ;  /* 0x000000626305723e */ /* 0x000fe200000010ff */
[----:B------:R-:W-:Y:S01]  /*3c60*/  IMAD.MOV.U32 R58, RZ, RZ, R71 ;  /* 0x000000ffff3a7224 */ /* 0x000fe200078e0047 */
[----:B------:R-:W2:Y:S01]  /*3c70*/  MUFU.EX2 R49, R49 ;  /* 0x0000003100317308 */ /* 0x000ea20000000800 */
[----:B0-----:R-:W-:Y:S01]  /*3c80*/  FADD.FTZ R75, R47, R8 ;  /* 0x000000082f4b7221 */ /* 0x001fe20000010000 */
[----:B------:R-:W-:Y:S01]  /*3c90*/  FADD.FTZ R8, R88, R69 ;  /* 0x0000004558087221 */ /* 0x000fe20000010000 */
[----:B------:R0:W-:Y:S01]  /*3ca0*/  STSM.16.M88.4 [R2+0x24300], R4 ;  /* 0x0243000402007844 */ /* 0x0001e20000000200 */
[----:B------:R-:W-:-:S02]  /*3cb0*/  IMAD.MOV.U32 R56, RZ, RZ, R71 ;  /* 0x000000ffff387224 */ /* 0x000fc400078e0047 */
[----:B------:R-:W-:Y:S02]  /*3cc0*/  FADD.FTZ R69, R11, R8 ;  /* 0x000000080b457221 */ /* 0x000fe40000010000 */
[----:B------:R-:W3:Y:S01]  /*3cd0*/  MUFU.EX2 R94, R94 ;  /* 0x0000005e005e7308 */ /* 0x000ee20000000800 */
[----:B-1----:R-:W-:Y:S01]  /*3ce0*/  FADD.FTZ R10, R90, R75 ;  /* 0x0000004b5a0a7221 */ /* 0x002fe20000010000 */
[----:B------:R-:W-:-:S04]  /*3cf0*/  FADD.FTZ R8, R44, R69 ;  /* 0x000000452c087221 */ /* 0x000fc80000010000 */
[----:B------:R-:W-:Y:S02]  /*3d00*/  FADD.FTZ R69, R29, R8 ;  /* 0x000000081d457221 */ /* 0x000fe40000010000 */
[----:B------:R-:W1:Y:S01]  /*3d10*/  MUFU.EX2 R51, R51 ;  /* 0x0000003300337308 */ /* 0x000e620000000800 */
[----:B--2---:R-:W-:Y:S01]  /*3d20*/  FADD.FTZ R75, R49, R10 ;  /* 0x0000000a314b7221 */ /* 0x004fe20000010000 */
[C---:B------:R-:W-:Y:S01]  /*3d30*/  FADD.FTZ R8, R80.reuse, R69 ;  /* 0x0000004550087221 */ /* 0x040fe20000010000 */
[----:B0-----:R-:W-:Y:S01]  /*3d40*/  F2FP.BF16.F32.PACK_AB R4, R80, R29 ;  /* 0x0000001d5004723e */ /* 0x001fe200000010ff */
[----:B------:R-:W-:Y:S02]  /*3d50*/  IMAD.MOV.U32 R29, RZ, RZ, R71 ;  /* 0x000000ffff1d7224 */ /* 0x000fe400078e0047 */
[----:B------:R-:W-:Y:S02]  /*3d60*/  FADD.FTZ R69, R25, R8 ;  /* 0x0000000819457221 */ /* 0x000fe40000010000 */
[----:B------:R-:W0:Y:S01]  /*3d70*/  MUFU.EX2 R82, R82 ;  /* 0x0000005200527308 */ /* 0x000e220000000800 */
[----:B---3--:R-:W-:-:S07]  /*3d80*/  FADD.FTZ R10, R94, R75 ;  /* 0x0000004b5e0a7221 */ /* 0x008fce0000010000 */
[----:B------:R-:W2:Y:S01]  /*3d90*/  MUFU.EX2 R12, R12 ;  /* 0x0000000c000c7308 */ /* 0x000ea20000000800 */
[----:B-1----:R-:W-:Y:S01]  /*3da0*/  FADD.FTZ R75, R51, R10 ;  /* 0x0000000a334b7221 */ /* 0x002fe20000010000 */
[----:B------:R-:W-:-:S04]  /*3db0*/  FADD.FTZ R10, R70, R69 ;  /* 0x00000045460a7221 */ /* 0x000fc80000010000 */
[----:B------:R-:W-:Y:S01]  /*3dc0*/  FADD.FTZ R69, R13, R10 ;  /* 0x0000000a0d457221 */ /* 0x000fe20000010000 */
[----:B------:R-:W-:Y:S01]  /*3dd0*/  F2FP.BF16.F32.PACK_AB R10, R44, R11 ;  /* 0x0000000b2c0a723e */ /* 0x000fe200000010ff */
[----:B------:R-:W1:Y:S01]  /*3de0*/  MUFU.EX2 R53, R53 ;  /* 0x0000003500357308 */ /* 0x000e620000000800 */
[----:B0-----:R-:W-:Y:S01]  /*3df0*/  FADD.FTZ R75, R82, R75 ;  /* 0x0000004b524b7221 */ /* 0x001fe20000010000 */
[----:B------:R-:W-:Y:S01]  /*3e00*/  F2FP.BF16.F32.PACK_AB R11, R94, R49 ;  /* 0x000000315e0b723e */ /* 0x000fe200000010ff */
[--C-:B------:R-:W-:Y:S02]  /*3e10*/  IMAD.MOV.U32 R49, RZ, RZ, R71.reuse ;  /* 0x000000ffff317224 */ /* 0x100fe400078e0047 */
[----:B------:R-:W-:-:S03]  /*3e20*/  IMAD.MOV.U32 R44, RZ, RZ, R71 ;  /* 0x000000ffff2c7224 */ /* 0x000fc600078e0047 */
[----:B------:R-:W0:Y:S01]  /*3e30*/  MUFU.EX2 R14, R14 ;  /* 0x0000000e000e7308 */ /* 0x000e220000000800 */
[----:B--2---:R-:W-:-:S07]  /*3e40*/  FADD.FTZ R8, R12, R75 ;  /* 0x0000004b0c087221 */ /* 0x004fce0000010000 */
[----:B------:R-:W2:Y:S01]  /*3e50*/  MUFU.EX2 R55, R55 ;  /* 0x0000003700377308 */ /* 0x000ea20000000800 */
[----:B-1----:R-:W-:Y:S01]  /*3e60*/  FADD.FTZ R27, R53, R8 ;  /* 0x00000008351b7221 */ /* 0x002fe20000010000 */
[----:B------:R-:W-:Y:S02]  /*3e70*/  F2FP.BF16.F32.PACK_AB R8, R88, R9 ;  /* 0x000000095808723e */ /* 0x000fe400000010ff */
[----:B------:R-:W-:-:S04]  /*3e80*/  F2FP.BF16.F32.PACK_AB R9, R90, R47 ;  /* 0x0000002f5a09723e */ /* 0x000fc800000010ff */
[----:B------:R-:W1:Y:S01]  /*3e90*/  MUFU.EX2 R57, R57 ;  /* 0x0000003900397308 */ /* 0x000e620000000800 */
[----:B0-----:R-:W-:Y:S01]  /*3ea0*/  FADD.FTZ R26, R14, R27 ;  /* 0x0000001b0e1a7221 */ /* 0x001fe20000010000 */
[----:B------:R-:W-:Y:S06]  /*3eb0*/  STSM.16.M88.4 [R2+0x25b00], R8 ;  /* 0x025b000802007844 */ /* 0x000fec0000000200 */
[----:B------:R-:W0:Y:S01]  /*3ec0*/  MUFU.EX2 R66, R66 ;  /* 0x0000004200427308 */ /* 0x000e220000000800 */
[----:B--2---:R-:W-:-:S07]  /*3ed0*/  FADD.FTZ R26, R55, R26 ;  /* 0x0000001a371a7221 */ /* 0x004fce0000010000 */
[----:B------:R-:W2:Y:S01]  /*3ee0*/  MUFU.EX2 R20, R20 ;  /* 0x0000001400147308 */ /* 0x000ea20000000800 */
[----:B-1----:R-:W-:-:S07]  /*3ef0*/  FADD.FTZ R7, R57, R26 ;  /* 0x0000001a39077221 */ /* 0x002fce0000010000 */
[----:B------:R1:W-:Y:S01]  /*3f00*/  MUFU.EX2 R28, R42 ;  /* 0x0000002a001c7308 */ /* 0x0003e20000000800 */
[----:B0-----:R-:W-:-:S07]  /*3f10*/  FADD.FTZ R7, R66, R7 ;  /* 0x0000000742077221 */ /* 0x001fce0000010000 */
[----:B------:R-:W0:Y:S01]  /*3f20*/  MUFU.EX2 R59, R59 ;  /* 0x0000003b003b7308 */ /* 0x000e220000000800 */
[----:B-1----:R-:W-:Y:S01]  /*3f30*/  FADD.FTZ R42, R60, R69 ;  /* 0x000000453c2a7221 */ /* 0x002fe20000010000 */
[----:B------:R-:W-:-:S03]  /*3f40*/  IMAD.MOV.U32 R69, RZ, RZ, R71 ;  /* 0x000000ffff457224 */ /* 0x000fc600078e0047 */
[----:B------:R-:W-:Y:S01]  /*3f50*/  FADD.FTZ R5, R15, R42 ;  /* 0x0000002a0f057221 */ /* 0x000fe20000010000 */
[----:B------:R-:W-:Y:S02]  /*3f60*/  IMAD.MOV.U32 R42, RZ, RZ, R71 ;  /* 0x000000ffff2a7224 */ /* 0x000fe400078e0047 */
[----:B------:R-:W1:Y:S01]  /*3f70*/  MUFU.EX2 R48, R48 ;  /* 0x0000003000307308 */ /* 0x000e620000000800 */
[----:B------:R-:W-:Y:S01]  /*3f80*/  FADD.FTZ R6, R36, R5 ;  /* 0x0000000524067221 */ /* 0x000fe20000010000 */
[----:B------:R-:W-:Y:S01]  /*3f90*/  F2FP.BF16.F32.PACK_AB R5, R82, R51 ;  /* 0x000000335205723e */ /* 0x000fe200000010ff */
[--C-:B------:R-:W-:Y:S02]  /*3fa0*/  IMAD.MOV.U32 R51, RZ, RZ, R71.reuse ;  /* 0x000000ffff337224 */ /* 0x100fe400078e0047 */
[----:B------:R-:W-:Y:S01]  /*3fb0*/  FADD.FTZ R27, R23, R6 ;  /* 0x00000006171b7221 */ /* 0x000fe20000010000 */
[----:B------:R-:W-:Y:S01]  /*3fc0*/  F2FP.BF16.F32.PACK_AB R6, R70, R25 ;  /* 0x000000194606723e */ /* 0x000fe200000010ff */
[----:B------:R-:W-:Y:S01]  /*3fd0*/  IMAD.MOV.U32 R70, RZ, RZ, R71 ;  /* 0x000000ffff467224 */ /* 0x000fe200078e0047 */
[----:B------:R-:W3:Y:S01]  /*3fe0*/  MUFU.EX2 R61, R61 ;  /* 0x0000003d003d7308 */ /* 0x000ee20000000800 */
[----:B------:R-:W-:-:S04]  /*3ff0*/  FADD.FTZ R26, R68, R27 ;  /* 0x0000001b441a7221 */ /* 0x000fc80000010000 */
[----:B------:R-:W-:-:S03]  /*4000*/  FADD.FTZ R27, R21, R26 ;  /* 0x0000001a151b7221 */ /* 0x000fc60000010000 */
[----:B------:R-:W4:Y:S01]  /*4010*/  MUFU.EX2 R50, R50 ;  /* 0x0000003200327308 */ /* 0x000f220000000800 */
[----:B------:R-:W-:-:S04]  /*4020*/  FADD.FTZ R26, R72, R27 ;  /* 0x0000001b481a7221 */ /* 0x000fc80000010000 */
[----:B------:R-:W-:-:S03]  /*4030*/  FADD.FTZ R27, R33, R26 ;  /* 0x0000001a211b7221 */ /* 0x000fc60000010000 */
[----:B------:R2:W-:Y:S08]  /*4040*/  MUFU.EX2 R47, R24 ;  /* 0x00000018002f7308 */ /* 0x0005f00000000800 */
[----:B------:R-:W5:Y:S01]  /*4050*/  MUFU.EX2 R108, R108 ;  /* 0x0000006c006c7308 */ /* 0x000f620000000800 */
[----:B--2---:R-:W-:Y:S01]  /*4060*/  FADD.FTZ R24, R20, R7 ;  /* 0x0000000714187221 */ /* 0x004fe20000010000 */
[----:B------:R-:W-:Y:S01]  /*4070*/  F2FP.BF16.F32.PACK_AB R7, R53, R12 ;  /* 0x0000000c3507723e */ /* 0x000fe200000010ff */
[----:B------:R-:W-:Y:S01]  /*4080*/  IMAD.MOV.U32 R53, RZ, RZ, R71 ;  /* 0x000000ffff357224 */ /* 0x000fe200078e0047 */
[----:B------:R-:W-:Y:S01]  /*4090*/  F2FP.BF16.F32.PACK_AB R12, R60, R13 ;  /* 0x0000000d3c0c723e */ /* 0x000fe200000010ff */
[----:B0-----:R-:W-:Y:S01]  /*40a0*/  FADD.FTZ R25, R59, R24 ;  /* 0x000000183b197221 */ /* 0x001fe20000010000 */
[----:B------:R-:W-:Y:S01]  /*40b0*/  F2FP.BF16.F32.PACK_AB R13, R55, R14 ;  /* 0x0000000e370d723e */ /* 0x000fe200000010ff */
[----:B------:R0:W-:Y:S01]  /*40c0*/  STSM.16.M88.4 [R2+0x27300], R4 ;  /* 0x0273000402007844 */ /* 0x0001e20000000200 */
[----:B------:R-:W2:Y:S01]  /*40d0*/  MUFU.EX2 R63, R63 ;  /* 0x0000003f003f7308 */ /* 0x000ea20000000800 */
[----:B-1----:R-:W-:Y:S01]  /*40e0*/  FADD.FTZ R24, R48, R25 ;  /* 0x0000001930187221 */ /* 0x002fe20000010000 */
[----:B------:R-:W-:Y:S01]  /*40f0*/  F2FP.BF16.F32.PACK_AB R14, R36, R15 ;  /* 0x0000000f240e723e */ /* 0x000fe200000010ff */
[--C-:B------:R-:W-:Y:S01]  /*4100*/  IMAD.MOV.U32 R60, RZ, RZ, R71.reuse ;  /* 0x000000ffff3c7224 */ /* 0x100fe200078e0047 */
[----:B------:R-:W-:Y:S01]  /*4110*/  F2FP.BF16.F32.PACK_AB R15, R66, R57 ;  /* 0x00000039420f723e */ /* 0x000fe200000010ff */
[----:B---3--:R-:W-:Y:S01]  /*4120*/  FADD.FTZ R25, R61, R24 ;  /* 0x000000183d197221 */ /* 0x008fe20000010000 */
[----:B------:R-:W-:-:S02]  /*4130*/  IMAD.MOV.U32 R66, RZ, RZ, R71 ;  /* 0x000000ffff427224 */ /* 0x000fc400078e0047 */
[----:B------:R-:W1:Y:S01]  /*4140*/  MUFU.EX2 R41, R41 ;  /* 0x0000002900297308 */ /* 0x000e620000000800 */
[----:B----4-:R-:W-:Y:S01]  /*4150*/  FADD.FTZ R24, R50, R25 ;  /* 0x0000001932187221 */ /* 0x010fe20000010000 */
[C---:B-----5:R-:W-:Y:S01]  /*4160*/  FADD.FTZ R26, R108.reuse, R27 ;  /* 0x0000001b6c1a7221 */ /* 0x060fe20000010000 */
[----:B------:R-:W-:Y:S01]  /*4170*/  STSM.16.M88.4 [R2+0x28b00], R12 ;  /* 0x028b000c02007844 */ /* 0x000fe20000000200 */
[--C-:B------:R-:W-:Y:S02]  /*4180*/  IMAD.MOV.U32 R57, RZ, RZ, R71.reuse ;  /* 0x000000ffff397224 */ /* 0x100fe400078e0047 */
[--C-:B------:R-:W-:Y:S01]  /*4190*/  IMAD.MOV.U32 R55, RZ, RZ, R71.reuse ;  /* 0x000000ffff377224 */ /* 0x100fe200078e0047 */
[----:B0-----:R-:W-:Y:S01]  /*41a0*/  F2FP.BF16.F32.PACK_AB R4, R108, R33 ;  /* 0x000000216c04723e */ /* 0x001fe200000010ff */
[----:B------:R0:W3:Y:S01]  /*41b0*/  MUFU.EX2 R40, R54 ;  /* 0x0000003600287308 */ /* 0x0000e20000000800 */
[----:B--2---:R-:W-:Y:S01]  /*41c0*/  FADD.FTZ R25, R63, R24 ;  /* 0x000000183f197221 */ /* 0x004fe20000010000 */
[----:B------:R-:W-:Y:S01]  /*41d0*/  F2FP.BF16.F32.PACK_AB R24, R68, R23 ;  /* 0x000000174418723e */ /* 0x000fe200000010ff */
[----:B------:R-:W-:-:S02]  /*41e0*/  IMAD.MOV.U32 R68, RZ, RZ, R71 ;  /* 0x000000ffff447224 */ /* 0x000fc400078e0047 */
[----:B------:R-:W-:-:S03]  /*41f0*/  IMAD.MOV.U32 R33, RZ, RZ, R71 ;  /* 0x000000ffff217224 */ /* 0x000fc600078e0047 */
[----:B------:R-:W2:Y:S01]  /*4200*/  MUFU.EX2 R106, R106 ;  /* 0x0000006a006a7308 */ /* 0x000ea20000000800 */
[----:B-1----:R-:W-:Y:S01]  /*4210*/  FADD.FTZ R27, R41, R26 ;  /* 0x0000001a291b7221 */ /* 0x002fe20000010000 */
[----:B------:R-:W-:Y:S01]  /*4220*/  F2FP.BF16.F32.PACK_AB R26, R72, R21 ;  /* 0x00000015481a723e */ /* 0x000fe200000010ff */
[----:B0-----:R-:W-:-:S05]  /*4230*/  IMAD.MOV.U32 R54, RZ, RZ, R71 ;  /* 0x000000ffff367224 */ /* 0x001fca00078e0047 */
[----:B------:R-:W0:Y:S01]  /*4240*/  MUFU.EX2 R65, R65 ;  /* 0x0000004100417308 */ /* 0x000e220000000800 */
[----:B---3--:R-:W-:Y:S01]  /*4250*/  FADD.FTZ R36, R40, R25 ;  /* 0x0000001928247221 */ /* 0x008fe20000010000 */
[----:B------:R-:W-:Y:S01]  /*4260*/  F2FP.BF16.F32.PACK_AB R25, R59, R20 ;  /* 0x000000143b19723e */ /* 0x000fe200000010ff */
[----:B------:R-:W-:-:S05]  /*4270*/  IMAD.MOV.U32 R59, RZ, RZ, R71 ;  /* 0x000000ffff3b7224 */ /* 0x000fca00078e0047 */
[----:B------:R-:W1:Y:S01]  /*4280*/  MUFU.EX2 R39, R39 ;  /* 0x0000002700277308 */ /* 0x000e620000000800 */
[----:B--2---:R-:W-:Y:S01]  /*4290*/  FADD.FTZ R8, R106, R27 ;  /* 0x0000001b6a087221 */ /* 0x004fe20000010000 */
[----:B------:R-:W-:Y:S01]  /*42a0*/  F2FP.BF16.F32.PACK_AB R27, R61, R48 ;  /* 0x000000303d1b723e */ /* 0x000fe200000010ff */
[--C-:B------:R-:W-:Y:S02]  /*42b0*/  IMAD.MOV.U32 R61, RZ, RZ, R71.reuse ;  /* 0x000000ffff3d7224 */ /* 0x100fe400078e0047 */
[--C-:B------:R-:W-:Y:S02]  /*42c0*/  IMAD.MOV.U32 R48, RZ, RZ, R71.reuse ;  /* 0x000000ffff307224 */ /* 0x100fe400078e0047 */
[----:B------:R2:W-:Y:S01]  /*42d0*/  STSM.16.M88.4 [R2+0x2a300], R24 ;  /* 0x02a3001802007844 */ /* 0x0005e20000000200 */
[----:B------:R-:W3:Y:S01]  /*42e0*/  MUFU.EX2 R92, R92 ;  /* 0x0000005c005c7308 */ /* 0x000ee20000000800 */
[----:B0-----:R-:W-:Y:S01]  /*42f0*/  FADD.FTZ R5, R65, R36 ;  /* 0x0000002441057221 */ /* 0x001fe20000010000 */
[----:B------:R-:W-:-:S03]  /*4300*/  IMAD.MOV.U32 R36, RZ, RZ, R71 ;  /* 0x000000ffff247224 */ /* 0x000fc600078e0047 */
[----:B------:R-:W-:Y:S01]  /*4310*/  FADD.FTZ R6, R28, R5 ;  /* 0x000000051c067221 */ /* 0x000fe20000010000 */
[----:B------:R-:W-:Y:S01]  /*4320*/  F2FP.BF16.F32.PACK_AB R5, R63, R50 ;  /* 0x000000323f05723e */ /* 0x000fe200000010ff */
[--C-:B------:R-:W-:Y:S01]  /*4330*/  IMAD.MOV.U32 R63, RZ, RZ, R71.reuse ;  /* 0x000000ffff3f7224 */ /* 0x100fe200078e0047 */
[----:B------:R-:W0:Y:S01]  /*4340*/  MUFU.EX2 R67, R67 ;  /* 0x0000004300437308 */ /* 0x000e220000000800 */
[----:B-1----:R-:W-:Y:S01]  /*4350*/  FADD.FTZ R7, R39, R8 ;  /* 0x0000000827077221 */ /* 0x002fe20000010000 */
[--C-:B------:R-:W-:Y:S02]  /*4360*/  IMAD.MOV.U32 R50, RZ, RZ, R71.reuse ;  /* 0x000000ffff327224 */ /* 0x100fe400078e0047 */
[----:B--2---:R-:W-:-:S04]  /*4370*/  IMAD.MOV.U32 R27, RZ, RZ, R71 ;  /* 0x000000ffff1b7224 */ /* 0x004fc800078e0047 */
[----:B------:R-:W1:Y:S01]  /*4380*/  MUFU.EX2 R37, R37 ;  /* 0x0000002500257308 */ /* 0x000e620000000800 */
[----:B---3--:R-:W-:Y:S01]  /*4390*/  FADD.FTZ R8, R92, R7 ;  /* 0x000000075c087221 */ /* 0x008fe20000010000 */
[--C-:B------:R-:W-:Y:S02]  /*43a0*/  IMAD.MOV.U32 R26, RZ, RZ, R71.reuse ;  /* 0x000000ffff1a7224 */ /* 0x100fe400078e0047 */
[--C-:B------:R-:W-:Y:S02]  /*43b0*/  IMAD.MOV.U32 R25, RZ, RZ, R71.reuse ;  /* 0x000000ffff197224 */ /* 0x100fe400078e0047 */
[--C-:B------:R-:W-:Y:S02]  /*43c0*/  IMAD.MOV.U32 R24, RZ, RZ, R71.reuse ;  /* 0x000000ffff187224 */ /* 0x100fe400078e0047 */
[----:B------:R-:W2:Y:S01]  /*43d0*/  MUFU.EX2 R32, R32 ;  /* 0x0000002000207308 */ /* 0x000ea20000000800 */
[----:B0-----:R-:W-:Y:S01]  /*43e0*/  FADD.FTZ R7, R67, R6 ;  /* 0x0000000643077221 */ /* 0x001fe20000010000 */
[----:B------:R-:W-:Y:S01]  /*43f0*/  F2FP.BF16.F32.PACK_AB R6, R106, R41 ;  /* 0x000000296a06723e */ /* 0x000fe200000010ff */
[----:B------:R-:W-:-:S05]  /*4400*/  IMAD.MOV.U32 R41, RZ, RZ, R71 ;  /* 0x000000ffff297224 */ /* 0x000fca00078e0047 */
[----:B------:R-:W0:Y:S01]  /*4410*/  MUFU.EX2 R100, R100 ;  /* 0x0000006400647308 */ /* 0x000e220000000800 */
[----:B-1----:R-:W-:-:S07]  /*4420*/  FADD.FTZ R9, R37, R8 ;  /* 0x0000000825097221 */ /* 0x002fce0000010000 */
[----:B------:R-:W1:Y:S01]  /*4430*/  MUFU.EX2 R35, R35 ;  /* 0x0000002300237308 */ /* 0x000e620000000800 */
[----:B--2---:R-:W-:Y:S01]  /*4440*/  FADD.FTZ R8, R32, R7 ;  /* 0x0000000720087221 */ /* 0x004fe20000010000 */
[----:B------:R-:W-:Y:S01]  /*4450*/  F2FP.BF16.F32.PACK_AB R7, R65, R40 ;  /* 0x000000284107723e */ /* 0x000fe200000010ff */
[--C-:B------:R-:W-:Y:S02]  /*4460*/  IMAD.MOV.U32 R65, RZ, RZ, R71.reuse ;  /* 0x000000ffff417224 */ /* 0x100fe400078e0047 */
[----:B------:R-:W-:Y:S02]  /*4470*/  IMAD.MOV.U32 R40, RZ, RZ, R71 ;  /* 0x000000ffff287224 */ /* 0x000fe400078e0047 */
[----:B------:R2:W-:Y:S01]  /*4480*/  STSM.16.M88.4 [R2+0x2bb00], R4 ;  /* 0x02bb000402007844 */ /* 0x0005e20000000200 */
[----:B------:R-:W3:Y:S01]  /*4490*/  MUFU.EX2 R34, R34 ;  /* 0x0000002200227308 */ /* 0x000ee20000000800 */
[----:B0-----:R-:W-:Y:S01]  /*44a0*/  FADD.FTZ R10, R100, R9 ;  /* 0x00000009640a7221 */ /* 0x001fe20000010000 */
[----:B------:R-:W-:Y:S01]  /*44b0*/  FADD.FTZ R9, R47, R8 ;  /* 0x000000082f097221 */ /* 0x000fe20000010000 */
[----:B------:R-:W-:Y:S01]  /*44c0*/  F2FP.BF16.F32.PACK_AB R8, R92, R39 ;  /* 0x000000275c08723e */ /* 0x000fe200000010ff */
[----:B------:R-:W-:-:S04]  /*44d0*/  IMAD.MOV.U32 R39, RZ, RZ, R71 ;  /* 0x000000ffff277224 */ /* 0x000fc800078e0047 */
[----:B------:R-:W0:Y:S01]  /*44e0*/  MUFU.EX2 R104, R104 ;  /* 0x0000006800687308 */ /* 0x000e220000000800 */
[----:B-1----:R-:W-:-:S07]  /*44f0*/  FADD.FTZ R11, R35, R10 ;  /* 0x0000000a230b7221 */ /* 0x002fce0000010000 */
[----:B------:R1:W4:Y:S01]  /*4500*/  MUFU.EX2 R105, R46 ;  /* 0x0000002e00697308 */ /* 0x0003220000000800 */
[----:B---3--:R-:W-:Y:S01]  /*4510*/  FADD.FTZ R10, R34, R9 ;  /* 0x00000009220a7221 */ /* 0x008fe20000010000 */
[----:B------:R-:W-:Y:S01]  /*4520*/  F2FP.BF16.F32.PACK_AB R9, R67, R28 ;  /* 0x0000001c4309723e */ /* 0x000fe200000010ff */
[--C-:B------:R-:W-:Y:S02]  /*4530*/  IMAD.MOV.U32 R67, RZ, RZ, R71.reuse ;  /* 0x000000ffff437224 */ /* 0x100fe400078e0047 */
[----:B------:R-:W-:-:S03]  /*4540*/  IMAD.MOV.U32 R28, RZ, RZ, R71 ;  /* 0x000000ffff1c7224 */ /* 0x000fc600078e0047 */
[----:B------:R-:W3:Y:S01]  /*4550*/  MUFU.EX2 R31, R31 ;  /* 0x0000001f001f7308 */ /* 0x000ee20000000800 */
[C---:B0-----:R-:W-:Y:S01]  /*4560*/  FADD.FTZ R12, R104.reuse, R11 ;  /* 0x0000000b680c7221 */ /* 0x041fe20000010000 */
[----:B------:R-:W-:Y:S01]  /*4570*/  F2FP.BF16.F32.PACK_AB R104, R104, R35 ;  /* 0x000000236868723e */ /* 0x000fe200000010ff */
[--C-:B-1----:R-:W-:Y:S02]  /*4580*/  IMAD.MOV.U32 R46, RZ, RZ, R71.reuse ;  /* 0x000000ffff2e7224 */ /* 0x102fe400078e0047 */
[----:B------:R-:W-:-:S03]  /*4590*/  IMAD.MOV.U32 R35, RZ, RZ, R71 ;  /* 0x000000ffff237224 */ /* 0x000fc600078e0047 */
[----:B------:R-:W0:Y:S01]  /*45a0*/  MUFU.EX2 R38, R38 ;  /* 0x0000002600267308 */ /* 0x000e220000000800 */
[C---:B----4-:R-:W-:Y:S01]  /*45b0*/  FADD.FTZ R11, R105.reuse, R10 ;  /* 0x0000000a690b7221 */ /* 0x050fe20000010000 */
[----:B------:R-:W-:Y:S01]  /*45c0*/  F2FP.BF16.F32.PACK_AB R10, R100, R37 ;  /* 0x00000025640a723e */ /* 0x000fe200000010ff */
[--C-:B------:R-:W-:Y:S01]  /*45d0*/  IMAD.MOV.U32 R37, RZ, RZ, R71.reuse ;  /* 0x000000ffff257224 */ /* 0x100fe200078e0047 */
[----:B------:R-:W-:Y:S01]  /*45e0*/  F2FP.BF16.F32.PACK_AB R105, R105, R34 ;  /* 0x000000226969723e */ /* 0x000fe200000010ff */
[----:B------:R-:W-:-:S03]  /*45f0*/  IMAD.MOV.U32 R34, RZ, RZ, R71 ;  /* 0x000000ffff227224 */ /* 0x000fc600078e0047 */
[----:B------:R-:W2:Y:S01]  /*4600*/  MUFU.EX2 R107, R114 ;  /* 0x00000072006b7308 */ /* 0x000ea20000000800 */
[----:B---3--:R-:W-:-:S07]  /*4610*/  FADD.FTZ R15, R31, R12 ;  /* 0x0000000c1f0f7221 */ /* 0x008fce0000010000 */
[----:B------:R-:W1:Y:S01]  /*4620*/  MUFU.EX2 R84, R84 ;  /* 0x0000005400547308 */ /* 0x000e620000000800 */
[----:B0-----:R-:W-:Y:S01]  /*4630*/  FADD.FTZ R12, R38, R11 ;  /* 0x0000000b260c7221 */ /* 0x001fe20000010000 */
[----:B------:R-:W-:Y:S01]  /*4640*/  F2FP.BF16.F32.PACK_AB R11, R47, R32 ;  /* 0x000000202f0b723e */ /* 0x000fe200000010ff */
[--C-:B------:R-:W-:Y:S02]  /*4650*/  IMAD.MOV.U32 R47, RZ, RZ, R71.reuse ;  /* 0x000000ffff2f7224 */ /* 0x100fe400078e0047 */
[--C-:B------:R-:W-:Y:S02]  /*4660*/  IMAD.MOV.U32 R32, RZ, RZ, R71.reuse ;  /* 0x000000ffff207224 */ /* 0x100fe400078e0047 */
[----:B------:R0:W-:Y:S01]  /*4670*/  STSM.16.M88.4 [R2+0x2d300], R8 ;  /* 0x02d3000802007844 */ /* 0x0001e20000000200 */
[----:B------:R-:W3:Y:S01]  /*4680*/  MUFU.EX2 R52, R52 ;  /* 0x0000003400347308 */ /* 0x000ee20000000800 */
[C---:B--2---:R-:W-:Y:S01]  /*4690*/  FADD.FTZ R5, R107.reuse, R12 ;  /* 0x0000000c6b057221 */ /* 0x044fe20000010000 */
[----:B------:R-:W-:Y:S01]  /*46a0*/  F2FP.BF16.F32.PACK_AB R107, R107, R38 ;  /* 0x000000266b6b723e */ /* 0x000fe200000010ff */
[----:B------:R-:W-:-:S05]  /*46b0*/  IMAD.MOV.U32 R38, RZ, RZ, R71 ;  /* 0x000000ffff267224 */ /* 0x000fca00078e0047 */
[----:B------:R-:W2:Y:S01]  /*46c0*/  MUFU.EX2 R30, R30 ;  /* 0x0000001e001e7308 */ /* 0x000ea20000000800 */
[C---:B-1----:R-:W-:Y:S01]  /*46d0*/  FADD.FTZ R15, R84.reuse, R15 ;  /* 0x0000000f540f7221 */ /* 0x042fe20000010000 */
[----:B------:R-:W-:Y:S01]  /*46e0*/  F2FP.BF16.F32.PACK_AB R106, R84, R31 ;  /* 0x0000001f546a723e */ /* 0x000fe200000010ff */
[----:B------:R-:W-:-:S04]  /*46f0*/  IMAD.MOV.U32 R31, RZ, RZ, R71 ;  /* 0x000000ffff1f7224 */ /* 0x000fc800078e0047 */
[----:B------:R0:W-:Y:S01]  /*4700*/  STSM.16.M88.4 [R2+0x2eb00], R104 ;  /* 0x02eb006802007844 */ /* 0x0001e20000000200 */
[----:B------:R-:W1:Y:S01]  /*4710*/  MUFU.EX2 R13, R116 ;  /* 0x00000074000d7308 */ /* 0x000e620000000800 */
[----:B---3--:R-:W-:-:S07]  /*4720*/  FADD.FTZ R6, R52, R5 ;  /* 0x0000000534067221 */ /* 0x008fce0000010000 */
[----:B------:R-:W3:Y:S01]  /*4730*/  MUFU.EX2 R43, R43 ;  /* 0x0000002b002b7308 */ /* 0x000ee20000000800 */
[----:B--2---:R-:W-:-:S07]  /*4740*/  FADD.FTZ R4, R30, R15 ;  /* 0x0000000f1e047221 */ /* 0x004fce0000010000 */
[----:B------:R-:W2:Y:S01]  /*4750*/  MUFU.EX2 R45, R45 ;  /* 0x0000002d002d7308 */ /* 0x000ea20000000800 */
[C---:B-1----:R-:W-:Y:S01]  /*4760*/  FADD.FTZ R5, R13.reuse, R6 ;  /* 0x000000060d057221 */ /* 0x042fe20000010000 */
[----:B------:R-:W-:Y:S01]  /*4770*/  F2FP.BF16.F32.PACK_AB R13, R13, R52 ;  /* 0x000000340d0d723e */ /* 0x000fe200000010ff */
[----:B------:R-:W-:-:S05]  /*4780*/  IMAD.MOV.U32 R52, RZ, RZ, R71 ;  /* 0x000000ffff347224 */ /* 0x000fca00078e0047 */
[----:B------:R-:W1:Y:S01]  /*4790*/  MUFU.EX2 R110, R110 ;  /* 0x0000006e006e7308 */ /* 0x000e620000000800 */
[C---:B---3--:R-:W-:Y:S01]  /*47a0*/  F2FP.BF16.F32.PACK_AB R12, R43.reuse, R30 ;  /* 0x0000001e2b0c723e */ /* 0x048fe200000010ff */
[----:B------:R-:W-:Y:S01]  /*47b0*/  FADD.FTZ R4, R43, R4 ;  /* 0x000000042b047221 */ /* 0x000fe20000010000 */
[--C-:B------:R-:W-:Y:S02]  /*47c0*/  IMAD.MOV.U32 R43, RZ, RZ, R71.reuse ;  /* 0x000000ffff2b7224 */ /* 0x100fe400078e0047 */
[----:B------:R-:W-:-:S03]  /*47d0*/  IMAD.MOV.U32 R30, RZ, RZ, R71 ;  /* 0x000000ffff1e7224 */ /* 0x000fc600078e0047 */
[----:B------:R-:W3:Y:S01]  /*47e0*/  MUFU.EX2 R120, R120 ;  /* 0x0000007800787308 */ /* 0x000ee20000000800 */
[----:B--2---:R-:W-:-:S07]  /*47f0*/  FADD.FTZ R7, R45, R4 ;  /* 0x000000042d077221 */ /* 0x004fce0000010000 */
[----:B------:R-:W2:Y:S01]  /*4800*/  MUFU.EX2 R21, R122 ;  /* 0x0000007a00157308 */ /* 0x000ea20000000800 */
[C---:B-1----:R-:W-:Y:S01]  /*4810*/  F2FP.BF16.F32.PACK_AB R14, R110.reuse, R45 ;  /* 0x0000002d6e0e723e */ /* 0x042fe200000010ff */
[----:B------:R-:W-:Y:S01]  /*4820*/  FADD.FTZ R7, R110, R7 ;  /* 0x000000076e077221 */ /* 0x000fe20000010000 */
[----:B------:R-:W-:Y:S02]  /*4830*/  IMAD.MOV.U32 R45, RZ, RZ, R71 ;  /* 0x000000ffff2d7224 */ /* 0x000fe400078e0047 */
[----:B---3--:R-:W-:Y:S01]  /*4840*/  FADD.FTZ R6, R120, R5 ;  /* 0x0000000578067221 */ /* 0x008fe20000010000 */
[----:B--2---:R-:W-:-:S03]  /*4850*/  F2FP.BF16.F32.PACK_AB R15, R21, R120 ;  /* 0x00000078150f723e */ /* 0x004fc600000010ff */
[----:B------:R-:W-:Y:S02]  /*4860*/  FADD.FTZ R6, R21, R6 ;  /* 0x0000000615067221 */ /* 0x000fe40000010000 */
[----:B------:R0:W-:Y:S01]  /*4870*/  STSM.16.M88.4 [R2+0x30300], R12 ;  /* 0x0303000c02007844 */ /* 0x0001e20000000200 */
[----:B------:R1:W-:Y:S06]  /*4880*/  MEMBAR.ALL.CTA ;  /* 0x0000000000007992 */ /* 0x0003ec0000008000 */
[----:B-1----:R-:W1:Y:S02]  /*4890*/  FENCE.VIEW.ASYNC.S ;  /* 0x00000000000073c6 */ /* 0x002e640000000000 */
[----:B-1----:R-:W-:Y:S01]  /*48a0*/  NOP ;  /* 0x0000000000007918 */ /* 0x002fe20000000000 */
[----:B------:R-:W-:Y:S05]  /*48b0*/  @!P2 BRA `(.L_x_9931) ;  /* 0x00000038002ca947 */ /* 0x000fea0003800000 */
[----:B------:R-:W-:Y:S01]  /*48c0*/  VIADD R4, R22, 0xfffffffe ;  /* 0xfffffffe16047836 */ /* 0x000fe20000000000 */
[----:B------:R-:W-:Y:S01]  /*48d0*/  CS2R R70, SRZ ;  /* 0x0000000000467805 */ /* 0x000fe2000001ff00 */
[----:B0-----:R-:W-:Y:S01]  /*48e0*/  IMAD.MOV.U32 R8, RZ, RZ, R73 ;  /* 0x000000ffff087224 */ /* 0x001fe200078e0049 */
        /* <DEDUP_REMOVED lines=25> */
[----:B------:R-:W-:-:S06]  /*4a80*/  UMOV UR5, UR36 ;  /* 0x0000002400057c82 */ /* 0x000fcc0008000000 */
.L_x_9940:
[----:B------:R-:W-:Y:S01]  /*4a90*/  UIADD3 UR36, UR5, 0x1, URZ ;  /* 0x0000000105247890 */ /* 0x000fe2000fffe03f */
[----:B------:R-:W-:-:S03]  /*4aa0*/  ISETP.NE.AND P3, PT, RZ, UR38, PT ;  /* 0x00000026ff007c0c */ /* 0x000fc6000bf65270 */
[----:B------:R-:W-:-:S04]  /*4ab0*/  UISETP.NE.AND UP0, UPT, UR36, 0x2, UPT ;  /* 0x000000022400788c */ /* 0x000fc8000bf05270 */
[----:B------:R-:W-:Y:S02]  /*4ac0*/  USEL UR4, URZ, 0x1, UP0 ;  /* 0x000000013f047887 */ /* 0x000fe40008000000 */
[----:B------:R-:W-:-:S04]  /*4ad0*/  USEL UR36, UR36, URZ, UP0 ;  /* 0x0000003f24247287 */ /* 0x000fc80008000000 */
[----:B------:R-:W-:Y:S01]  /*4ae0*/  LOP3.LUT R16, R9, UR4, RZ, 0x3c, !PT ;  /* 0x0000000409107c12 */ /* 0x000fe2000f8e3cff */
[----:B------:R-:W-:Y:S07]  /*4af0*/  @P3 BRA `(.L_x_9932) ;  /* 0x0000000000283947 */ /* 0x000fee0003800000 */
[----:B------:R-:W-:Y:S05]  /*4b00*/  @!P0 BRA `(.L_x_9933) ;  /* 0x0000000000048947 */ /* 0x000fea0003800000 */
[----:B------:R-:W-:Y:S01]  /*4b10*/  BPT.TRAP 0x1 ;  /* 0x000000040000795c */ /* 0x000fe20000300000 */
.L_x_9933:
[----:B------:R-:W-:Y:S01]  /*4b20*/  ULEA UR4, UR36, UR37, 0x3 ;  /* 0x0000002524047291 */ /* 0x000fe2000f8e183f */
[----:B------:R-:W-:-:S08]  /*4b30*/  SHF.L.U32 R0, R16, 0x1f, RZ ;  /* 0x0000001f10007819 */ /* 0x000fd000000006ff */
[----:B------:R0:W1:Y:S01]  /*4b40*/  SYNCS.PHASECHK.TRANS64.TRYWAIT P2, [UR4+0x31c30], R0 ;  /* 0x031c3000ff0075a7 */ /* 0x0000620008040144 */
[----:B------:R-:W-:Y:S05]  /*4b50*/  @!P0 BRA `(.L_x_9934) ;  /* 0x0000000000048947 */ /* 0x000fea0003800000 */
[----:B------:R-:W-:Y:S01]  /*4b60*/  BPT.TRAP 0x1 ;  /* 0x000000040000795c */ /* 0x000fe20000300000 */
.L_x_9934:
[----:B-1----:R-:W-:Y:S05]  /*4b70*/  @P2 BRA `(.L_x_9932) ;  /* 0x0000000000082947 */ /* 0x002fea0003800000 */
[----:B------:R-:W1:Y:S02]  /*4b80*/  SYNCS.PHASECHK.TRANS64.TRYWAIT P2, [UR4+0x31c30], R0 ;  /* 0x031c3000ff0075a7 */ /* 0x000e640008040144 */
[----:B-1----:R-:W-:Y:S05]  /*4b90*/  @!P2 BRA `(.L_x_9935) ;  /* 0x00000094004ca947 */ /* 0x002fea0003800000 */
.L_x_9932:
[----:B-1----:R-:W1:Y:S01]  /*4ba0*/  S2R R3, SR_TID.X ;  /* 0x0000000000037919 */ /* 0x002e620000002100 */
[----:B------:R-:W-:Y:S01]  /*4bb0*/  UIMAD UR4, UR36, 0x6c0, UR6 ;  /* 0x000006c0240478a4 */ /* 0x000fe2000f8e0206 */
[----:B------:R-:W-:Y:S01]  /*4bc0*/  UMOV UR31, 0x80000020 ;  /* 0x80000020001f7882 */ /* 0x000fe20000000000 */
[----:B------:R-:W-:Y:S02]  /*4bd0*/  UMOV UR32, UR28 ;  /* 0x0000001c00207c82 */ /* 0x000fe40008000000 */
[----:B------:R-:W-:Y:S01]  /*4be0*/  UIADD3 UR34, UR4, 0x40, URZ ;  /* 0x0000004004227890 */ /* 0x000fe2000fffe03f */
[----:B------:R-:W-:Y:S02]  /*4bf0*/  UMOV UR33, UR29 ;  /* 0x0000001d00217c82 */ /* 0x000fe40008000000 */
        /* <DEDUP_REMOVED lines=19> */
[----:B-1----:R-:W-:Y:S01]  /*4d30*/  SHF.R.U32.HI R3, RZ, 0x7, R3 ;  /* 0x00000007ff037819 */ /* 0x002fe20000011603 */
[----:B------:R-:W-:Y:S01]  /*4d40*/  UMOV UR56, UR28 ;  /* 0x0000001c00387c82 */ /* 0x000fe20008000000 */
[----:B------:R-:W-:Y:S01]  /*4d50*/  UMOV UR57, UR29 ;  /* 0x0000001d00397c82 */ /* 0x000fe20008000000 */
[----:B------:R-:W-:Y:S01]  /*4d60*/  UMOV UR59, 0x80000020 ;  /* 0x80000020003b7882 */ /* 0x000fe20000000000 */
[----:B------:R-:W-:Y:S01]  /*4d70*/  UIADD3 UR7, UR4, 0x200, URZ ;  /* 0x0000020004077890 */ /* 0x000fe2000fffe03f */
[----:B0-----:R-:W-:Y:S01]  /*4d80*/  VIADD R0, R3, 0x8 ;  /* 0x0000000803007836 */ /* 0x001fe20000000000 */
[----:B------:R-:W-:Y:S01]  /*4d90*/  UIADD3 UR10, UR4, 0x2, URZ ;  /* 0x00000002040a7890 */ /* 0x000fe2000fffe03f */
[----:B------:R-:W-:Y:S01]  /*4da0*/  UMOV UR11, 0x80000020 ;  /* 0x80000020000b7882 */ /* 0x000fe20000000000 */
[----:B------:R-:W-:-:S02]  /*4db0*/  UIADD3 UR14, UR4, 0x240, URZ ;  /* 0x00000240040e7890 */ /* 0x000fc4000fffe03f */
[----:B------:R0:W-:Y:S01]  /*4dc0*/  BAR.SYNC.DEFER_BLOCKING R0, 0x100 ;  /* 0x000400000000751d */ /* 0x0001e20000010000 */
[----:B------:R-:W-:Y:S02]  /*4dd0*/  UIADD3 UR18, UR4, 0x242, URZ ;  /* 0x0000024204127890 */ /* 0x000fe4000fffe03f */
[----:B------:R-:W-:Y:S02]  /*4de0*/  UIADD3 UR22, UR4, 0x480, URZ ;  /* 0x0000048004167890 */ /* 0x000fe4000fffe03f */
[----:B------:R-:W-:Y:S01]  /*4df0*/  UIADD3 UR26, UR4, 0x482, URZ ;  /* 0x00000482041a7890 */ /* 0x000fe2000fffe03f */
[----:B------:R-:W-:Y:S01]  /*4e00*/  UMOV UR15, 0x80000020 ;  /* 0x80000020000f7882 */ /* 0x000fe20000000000 */
[----:B------:R-:W-:Y:S01]  /*4e10*/  UMOV UR19, 0x80000020 ;  /* 0x8000002000137882 */ /* 0x000fe20000000000 */
[----:B------:R-:W-:Y:S01]  /*4e20*/  UMOV UR23, 0x80000020 ;  /* 0x8000002000177882 */ /* 0x000fe20000000000 */
[----:B------:R-:W-:Y:S01]  /*4e30*/  UMOV UR27, 0x80000020 ;  /* 0x80000020001b7882 */ /* 0x000fe20000000000 */
        /* <DEDUP_REMOVED lines=314> */
.L_x_9937:
[----:B------:R-:W-:Y:S01]  /*61e0*/  ULEA UR4, UR5, UR37, 0x3 ;  /* 0x0000002505047291 */ /* 0x000fe2000f8e183f */
[----:B------:R-:W-:-:S08]  /*61f0*/  SHF.L.U32 R0, R9, 0x1f, RZ ;  /* 0x0000001f09007819 */ /* 0x000fd000000006ff */
[----:B------:R0:W1:Y:S01]  /*6200*/  SYNCS.PHASECHK.TRANS64.TRYWAIT P2, [UR4+0x31c50], R0 ;  /* 0x031c5000ff0075a7 */ /* 0x0000620008040144 */
[----:B------:R-:W-:Y:S05]  /*6210*/  @!P0 BRA `(.L_x_9938) ;  /* 0x0000000000048947 */ /* 0x000fea0003800000 */
[----:B------:R-:W-:Y:S01]  /*6220*/  BPT.TRAP 0x1 ;  /* 0x000000040000795c */ /* 0x000fe20000300000 */
.L_x_9938:
[----:B-1----:R-:W-:Y:S05]  /*6230*/  @P2 BRA `(.L_x_9936) ;  /* 0x0000000000082947 */ /* 0x002fea0003800000 */
[----:B------:R-:W1:Y:S02]  /*6240*/  SYNCS.PHASECHK.TRANS64.TRYWAIT P2, [UR4+0x31c50], R0 ;  /* 0x031c5000ff0075a7 */ /* 0x000e640008040144 */
[----:B-1----:R-:W-:Y:S05]  /*6250*/  @!P2 BRA `(.L_x_9939) ;  /* 0x0000007c00b4a947 */ /* 0x002fea0003800000 */
.L_x_9936:
[----:B------:R-:W-:Y:S01]  /*6260*/  UIADD3 UR4, UR37, 0x200, URZ ;  /* 0x0000020025047890 */ /* 0x000fe2000fffe03f */
[----:B------:R-:W-:Y:S01]  /*6270*/  WARPGROUP.ARRIVE ;  /* 0x00000000000079c5 */ /* 0x000fe20000000000 */
[----:B------:R-:W-:Y:S01]  /*6280*/  ULOP3.LUT UR7, UR39, 0x10000, URZ, 0xfc, !UPT ;  /* 0x0001000027077892 */ /* 0x000fe2000f8efc3f */
[----:B01----:R-:W-:Y:S01]  /*6290*/  FMNMX.FTZ R0, R136, R5, !PT ;  /* 0x0000000588007209 */ /* 0x003fe20007810000 */
[----:B------:R-:W-:Y:S01]  /*62a0*/  USHF.R.U32.HI UR4, URZ, 0x4, UR4 ;  /* 0x000000043f047899 */ /* 0x000fe20008011604 */
[----:B------:R-:W-:Y:S01]  /*62b0*/  FMNMX.FTZ R22, R138, R8, !PT ;  /* 0x000000088a167209 */ /* 0x000fe20007810000 */
[----:B------:R-:W-:Y:S01]  /*62c0*/  UMOV UR33, 0xc0000010 ;  /* 0xc000001000217882 */ /* 0x000fe20000000000 */
[----:B------:R-:W-:Y:S01]  /*62d0*/  UMOV UR35, 0x80000020 ;  /* 0x8000002000237882 */ /* 0x000fe20000000000 */
[----:B------:R-:W-:Y:S01]  /*62e0*/  ULOP3.LUT UR4, UR4, 0x3fff, URZ, 0xc0, !UPT ;  /* 0x00003fff04047892 */ /* 0x000fe2000f8ec03f */
[----:B------:R-:W-:Y:S01]  /*62f0*/  FMNMX.FTZ R3, R137, R0, !PT ;  /* 0x0000000089037209 */ /* 0x000fe20007810000 */
[----:B------:R-:W-:Y:S01]  /*6300*/  UMOV UR32, UR7 ;  /* 0x0000000700207c82 */ /* 0x000fe20008000000 */
[----:B------:R-:W-:Y:S01]  /*6310*/  FMNMX.FTZ R23, R139, R22, !PT ;  /* 0x000000168b177209 */ /* 0x000fe20007810000 */
[----:B------:R-:W-:Y:S01]  /*6320*/  ULOP3.LUT UR4, UR4, 0x2400000, URZ, 0xfc, !UPT ;  /* 0x0240000004047892 */ /* 0x000fe2000f8efc3f */
[----:B------:R-:W-:-:S03]  /*6330*/  FMNMX.FTZ R0, R140, R3, !PT ;  /* 0x000000038c007209 */ /* 0x000fc60007810000 */
[----:B------:R-:W-:Y:S01]  /*6340*/  UIMAD UR4, UR5, 0x6c0, UR4 ;  /* 0x000006c0050478a4 */ /* 0x000fe2000f8e0204 */
[----:B------:R-:W-:-:S04]  /*6350*/  FMNMX.FTZ R3, R141, R0, !PT ;  /* 0x000000008d037209 */ /* 0x000fc80007810000 */
[----:B------:R-:W-:Y:S02]  /*6360*/  FMNMX.FTZ R0, R128, R3, !PT ;  /* 0x0000000380007209 */ /* 0x000fe40007810000 */
[----:B------:R-:W-:Y:S02]  /*6370*/  UMOV UR34, UR4 ;  /* 0x0000000400227c82 */ /* 0x000fe40008000000 */
[----:B------:R-:W-:Y:S01]  /*6380*/  HGMMA.64x96x16.F32.BF16 R24, gdesc[UR32].tnspB, R24, gsb0 ;  /* 0x41600000201879f0 */ /* 0x000fe20008001818 */
[----:B------:R-:W-:Y:S01]  /*6390*/  UIADD3 UR32, UR7, 0x180, URZ ;  /* 0x0000018007207890 */ /* 0x000fe2000fffe03f */
[----:B------:R-:W-:Y:S01]  /*63a0*/  FMNMX.FTZ R3, R129, R0, !PT ;  /* 0x0000000081037209 */ /* 0x000fe20007810000 */
[----:B------:R-:W-:Y:S01]  /*63b0*/  UIADD3 UR34, UR4, 0x40, URZ ;  /* 0x0000004004227890 */ /* 0x000fe2000fffe03f */
[----:B------:R-:W-:Y:S01]  /*63c0*/  UMOV UR33, 0xc0000010 ;  /* 0xc000001000217882 */ /* 0x000fe20000000000 */
        /* <DEDUP_REMOVED lines=29> */
[----:B------:R-:W-:Y:S01]  /*65a0*/  HGMMA.64x96x16.F32.BF16 R24, gdesc[UR32].tnspB, R24, gsb0 ;  /* 0x41600000201879f0 */ /* 0x000fe20008001818 */
[----:B------:R-:W-:Y:S02]  /*65b0*/  UIADD3 UR32, UR7, 0x300, URZ ;  /* 0x0000030007207890 */ /* 0x000fe4000fffe03f */
[----:B------:R-:W-:Y:S01]  /*65c0*/  UIADD3 UR34, UR4, 0x80, URZ ;  /* 0x0000008004227890 */ /* 0x000fe2000fffe03f */
[----:B------:R-:W-:Y:S01]  /*65d0*/  FMNMX.FTZ R0, R72, R3, !PT ;  /* 0x0000000348007209 */ /* 0x000fe20007810000 */
[----:B------:R-:W-:Y:S01]  /*65e0*/  UMOV UR33, 0xc0000010 ;  /* 0xc000001000217882 */ /* 0x000fe20000000000 */
[----:B------:R-:W-:Y:S02]  /*65f0*/  UMOV UR35, 0x80000020 ;  /* 0x8000002000237882 */ /* 0x000fe40000000000 */
[----:B------:R-:W-:-:S04]  /*6600*/  FMNMX.FTZ R3, R73, R0, !PT ;  /* 0x0000000049037209 */ /* 0x000fc80007810000 */
        /* <DEDUP_REMOVED lines=20> */
[----:B------:R-:W0:Y:S01]  /*6750*/  S2R R141, SR_TID.X ;  /* 0x00000000008d7919 */ /* 0x000e220000002100 */
[----:B------:R1:W-:Y:S01]  /*6760*/  MUFU.EX2 R23, R128 ;  /* 0x0000008000177308 */ /* 0x0003e20000000800 */
[----:B------:R-:W-:Y:S01]  /*6770*/  FFMA.FTZ R9, R136, R3, -R10 ;  /* 0x0000000388097223 */ /* 0x000fe2000001080a */
[----:B------:R-:W-:Y:S01]  /*6780*/  FMNMX.FTZ R121, R131, R120, !PT ;  /* 0x0000007883797209 */ /* 0x000fe20007810000 */
[----:B------:R-:W-:-:S02]  /*6790*/  WARPGROUP.DEPBAR.LE gsb0, 0x0 ;  /* 0x00008000000079c5 */ /* 0x000fc40000010000 */
[----:B------:R-:W-:Y:S01]  /*67a0*/  WARPGROUP.ARRIVE ;  /* 0x00000000000079c5 */ /* 0x000fe20000000000 */
[--C-:B------:R-:W-:Y:S01]  /*67b0*/  FFMA.FTZ R120, R124, R3, -R10.reuse ;  /* 0x000000037c787223 */ /* 0x100fe2000001080a */
[----:B------:R-:W-:Y:S01]  /*67c0*/  FMNMX.FTZ R124, R134, R121, !PT ;  /* 0x00000079867c7209 */ /* 0x000fe20007810000 */
[-CC-:B------:R-:W-:Y:S01]  /*67d0*/  FFMA.FTZ R11, R137, R3.reuse, -R10.reuse ;  /* 0x00000003890b7223 */ /* 0x180fe2000001080a */
[-CC-:B------:R-:W-:Y:S01]  /*67e0*/  FFMA.FTZ R20, R132, R3.reuse, -R10.reuse ;  /* 0x0000000384147223 */ /* 0x180fe2000001080a */
[-CC-:B------:R-:W-:Y:S01]  /*67f0*/  FFMA.FTZ R21, R133, R3.reuse, -R10.reuse ;  /* 0x0000000385157223 */ /* 0x180fe2000001080a */
[----:B------:R-:W-:Y:S01]  /*6800*/  HGMMA.64x96x16.F32.BF16 R24, gdesc[UR32].tnspB, R24, gsb0 ;  /* 0x41600000201879f0 */ /* 0x000fe20008001818 */
[----:B------:R-:W-:Y:S01]  /*6810*/  UIADD3 UR32, UR7, 0x480, URZ ;  /* 0x0000048007207890 */ /* 0x000fe2000fffe03f */
[----:B------:R-:W-:Y:S01]  /*6820*/  FMNMX.FTZ R121, R135, R124, !PT ;  /* 0x0000007c87797209 */ /* 0x000fe20007810000 */
[----:B------:R-:W-:Y:S01]  /*6830*/  UIADD3 UR34, UR4, 0xc0, URZ ;  /* 0x000000c004227890 */ /* 0x000fe2000fffe03f */
[--C-:B------:R-:W-:Y:S01]  /*6840*/  FFMA.FTZ R112, R112, R3, -R10.reuse ;  /* 0x0000000370707223 */ /* 0x100fe2000001080a */
[----:B------:R-:W-:Y:S01]  /*6850*/  UMOV UR33, 0xc0000010 ;  /* 0xc000001000217882 */ /* 0x000fe20000000000 */
[----:B------:R-:W-:Y:S01]  /*6860*/  UMOV UR35, 0x80000020 ;  /* 0x8000002000237882 */ /* 0x000fe20000000000 */
        /* <DEDUP_REMOVED lines=14> */
[----:B0-----:R-:W-:Y:S01]  /*6950*/  SHF.R.U32.HI R140, RZ, 0x7, R141 ;  /* 0x00000007ff8c7819 */ /* 0x001fe2000001168d */
[--C-:B------:R-:W-:Y:S01]  /*6960*/  FFMA.FTZ R101, R101, R3, -R10.reuse ;  /* 0x0000000365657223 */ /* 0x100fe2000001080a */
[----:B------:R-:W-:Y:S01]  /*6970*/  FMNMX.FTZ R124, R114, R125, !PT ;  /* 0x0000007d727c7209 */ /* 0x000fe20007810000 */
[-CC-:B------:R-:W-:Y:S01]  /*6980*/  FFMA.FTZ R88, R88, R3.reuse, -R10.reuse ;  /* 0x0000000358587223 */ /* 0x180fe2000001080a */
[----:B------:R-:W-:Y:S01]  /*6990*/  ISETP.GE.U32.AND P2, PT, R141, 0x180, PT ;  /* 0x000001808d00780c */ /* 0x000fe20003f46070 */
        /* <DEDUP_REMOVED lines=12> */
[----:B------:R-:W-:Y:S01]  /*6a60*/  FFMA.FTZ R77, R77, R3, -R10 ;  /* 0x000000034d4d7223 */ /* 0x000fe2000001080a */
[----:B------:R-:W-:Y:S01]  /*6a70*/  FMNMX.FTZ R124, R106, R125, !PT ;  /* 0x0000007d6a7c7209 */ /* 0x000fe20007810000 */
[----:B------:R0:W-:Y:S03]  /*6a80*/  MUFU.EX2 R121, R129 ;  /* 0x0000008100797308 */ /* 0x0001e60000000800 */
[----:B------:R-:W-:-:S04]  /*6a90*/  FMNMX.FTZ R125, R107, R124, !PT ;  /* 0x0000007c6b7d7209 */ /* 0x000fc80007810000 */
[----:B------:R-:W-:Y:S01]  /*6aa0*/  FMNMX.FTZ R124, R110, R125, !PT ;  /* 0x0000007d6e7c7209 */ /* 0x000fe20007810000 */
[----:B------:R-:W2:Y:S03]  /*6ab0*/  MUFU.EX2 R5, R5 ;  /* 0x0000000500057308 */ /* 0x000ea60000000800 */
[----:B------:R-:W-:-:S04]  /*6ac0*/  FMNMX.FTZ R125, R111, R124, !PT ;  /* 0x0000007c6f7d7209 */ /* 0x000fc80007810000 */
[----:B------:R-:W-:Y:S01]  /*6ad0*/  FMNMX.FTZ R124, R98, R125, !PT ;  /* 0x0000007d627c7209 */ /* 0x000fe20007810000 */
[----:B------:R-:W3:Y:S03]  /*6ae0*/  MUFU.EX2 R9, R9 ;  /* 0x0000000900097308 */ /* 0x000ee60000000800 */
[----:B------:R-:W-:-:S04]  /*6af0*/  FMNMX.FTZ R125, R99, R124, !PT ;  /* 0x0000007c637d7209 */ /* 0x000fc80007810000 */
[----:B------:R-:W-:Y:S01]  /*6b00*/  FMNMX.FTZ R124, R102, R125, !PT ;  /* 0x0000007d667c7209 */ /* 0x000fe20007810000 */
[----:B------:R-:W4:Y:S03]  /*6b10*/  MUFU.EX2 R11, R11 ;  /* 0x0000000b000b7308 */ /* 0x000f260000000800 */
        /* <DEDUP_REMOVED lines=13> */
[----:B------:R-:W-:Y:S02]  /*6bf0*/  WARPGROUP.DEPBAR.LE gsb0, 0x0 ;  /* 0x00008000000079c5 */ /* 0x000fe40000010000 */
[----:B------:R-:W-:Y:S01]  /*6c00*/  WARPGROUP.ARRIVE ;  /* 0x00000000000079c5 */ /* 0x000fe20000000000 */
[----:B------:R-:W-:Y:S01]  /*6c10*/  FMNMX.FTZ R124, R74, R125, !PT ;  /* 0x0000007d4a7c7209 */ /* 0x000fe20007810000 */
[----:B------:R-:W-:Y:S03]  /*6c20*/  MUFU.EX2 R20, R20 ;  /* 0x0000001400147308 */ /* 0x000fe60000000800 */
[----:B------:R-:W-:Y:S01]  /*6c30*/  FMNMX.FTZ R125, R75, R124, !PT ;  /* 0x0000007c4b7d7209 */ /* 0x000fe20007810000 */
[----:B------:R-:W-:Y:S01]  /*6c40*/  HGMMA.64x96x16.F32.BF16 R24, gdesc[UR32].tnspB, R24, gsb0 ;  /* 0x41600000201879f0 */ /* 0x000fe20008001818 */
[----:B------:R-:W-:-:S02]  /*6c50*/  UIADD3 UR32, UR7, 0x600, URZ ;  /* 0x0000060007207890 */ /* 0x000fc4000fffe03f */
[----:B------:R-:W-:Y:S01]  /*6c60*/  UIADD3 UR34, UR4, 0x100, URZ ;  /* 0x0000010004227890 */ /* 0x000fe2000fffe03f */
[----:B------:R-:W-:Y:S01]  /*6c70*/  FMNMX.FTZ R124, R78, R125, !PT ;  /* 0x0000007d4e7c7209 */ /* 0x000fe20007810000 */
[----:B------:R-:W-:Y:S01]  /*6c80*/  UMOV UR33, 0xc0000010 ;  /* 0xc000001000217882 */ /* 0x000fe20000000000 */
[----:B------:R-:W-:Y:S01]  /*6c90*/  UMOV UR35, 0x80000020 ;  /* 0x8000002000237882 */ /* 0x000fe20000000000 */
[----:B------:R-:W-:Y:S01]  /*6ca0*/  MUFU.EX2 R21, R21 ;  /* 0x0000001500157308 */ /* 0x000fe20000000800 */
[----:B------:R-:W-:-:S05]  /*6cb0*/  FMNMX.FTZ R124, R79, R124, !PT ;  /* 0x0000007c4f7c7209 */ /* 0x000fca0007810000 */
[----:B------:R-:W5:Y:S02]  /*6cc0*/  SHFL.BFLY PT, R125, R124, 0x2, 0x1f ;  /* 0x0c401f007c7d7f89 */ /* 0x000f6400000e0000 */
[----:B------:R-:W-:Y:S08]  /*6cd0*/  MUFU.EX2 R22, R22 ;  /* 0x0000001600167308 */ /* 0x000ff00000000800 */
[----:B------:R-:W-:Y:S08]  /*6ce0*/  MUFU.EX2 R120, R120 ;  /* 0x0000007800787308 */ /* 0x000ff00000000800 */
[----:B------:R-:W-:Y:S01]  /*6cf0*/  MUFU.EX2 R112, R112 ;  /* 0x0000007000707308 */ /* 0x000fe20000000800 */
[----:B-----5:R-:W-:Y:S01]  /*6d00*/  FMNMX.FTZ R125, R124, R125, !PT ;  /* 0x0000007d7c7d7209 */ /* 0x020fe20007810000 */
[----:B------:R-:W-:Y:S01]  /*6d10*/  FFMA.FTZ R124, R73, R3, -R10 ;  /* 0x00000003497c7223 */ /* 0x000fe2000001080a */
[----:B------:R-:W-:-:S05]  /*6d20*/  IMAD.U32 R10, RZ, RZ, UR36 ;  /* 0x00000024ff0a7e24 */ /* 0x000fca000f8e00ff */
[----:B------:R-:W-:Y:S01]  /*6d30*/  MUFU.EX2 R113, R113 ;  /* 0x0000007100717308 */ /* 0x000fe20000000800 */
[----:B-1----:R-:W1:Y:S01]  /*6d40*/  SHFL.BFLY PT, R128, R125, 0x1, 0x1f ;  /* 0x0c201f007d807f89 */ /* 0x002e6200000e0000 */
[----:B------:R-:W-:-:S06]  /*6d50*/  @!P1 LEA R10, R10, UR37, 0x3 ;  /* 0x000000250a0a9c11 */ /* 0x000fcc000f8e18ff */
[----:B------:R-:W-:Y:S01]  /*6d60*/  MUFU.EX2 R116, R116 ;  /* 0x0000007400747308 */ /* 0x000fe20000000800 */
[----:B------:R-:W-:-:S05]  /*6d70*/  @!P1 VIADD R10, R10, 0x31c40 ;  /* 0x00031c400a0a9836 */ /* 0x000fca0000000000 */
[----:B------:R-:W-:Y:S02]  /*6d80*/  @!P1 PRMT R10, RZ, 0x654, R10 ;  /* 0x00000654ff0a9816 */ /* 0x000fe4000000000a */
[----:B------:R-:W-:Y:S08]  /*6d90*/  MUFU.EX2 R117, R117 ;  /* 0x0000007500757308 */ /* 0x000ff00000000800 */
[----:B------:R-:W-:Y:S01]  /*6da0*/  MUFU.EX2 R104, R104 ;  /* 0x0000006800687308 */ /* 0x000fe20000000800 */
[----:B-1----:R-:W-:-:S05]  /*6db0*/  FMNMX.FTZ R73, R125, R128, !PT ;  /* 0x000000807d497209 */ /* 0x002fca0007810000 */
[C---:B------:R-:W-:Y:S01]  /*6dc0*/  FADD.FTZ R8, -R73.reuse, R8 ;  /* 0x0000000849087221 */ /* 0x040fe20000010100 */
[-C--:B------:R-:W-:Y:S01]  /*6dd0*/  FMUL.FTZ R128, R73, R3.reuse ;  /* 0x0000000349807220 */ /* 0x080fe20000410000 */
[----:B------:R-:W-:Y:S02]  /*6de0*/  MUFU.EX2 R105, R105 ;  /* 0x0000006900697308 */ /* 0x000fe40000000800 */
[-C--:B------:R-:W-:Y:S01]  /*6df0*/  FMUL.FTZ R8, R8, R3.reuse ;  /* 0x0000000308087220 */ /* 0x080fe20000410000 */
[-CC-:B0-----:R-:W-:Y:S01]  /*6e00*/  FFMA.FTZ R129, R138, R3.reuse, -R128.reuse ;  /* 0x000000038a817223 */ /* 0x181fe20000010880 */
        /* <DEDUP_REMOVED lines=18> */
[----:B------:R-:W-:Y:S01]  /*6f30*/  SEL R8, R8, 0x9, !P2 ;  /* 0x0000000908087807 */ /* 0x000fe20005000000 */
[-CC-:B------:R-:W-:Y:S01]  /*6f40*/  FFMA.FTZ R123, R123, R3.reuse, -R128.reuse ;  /* 0x000000037b7b7223 */ /* 0x180fe20000010880 */
[----:B------:R-:W0:Y:S01]  /*6f50*/  MUFU.EX2 R132, R132 ;  /* 0x0000008400847308 */ /* 0x000e220000000800 */
[-CC-:B------:R-:W-:Y:S01]  /*6f60*/  FFMA.FTZ R114, R114, R3.reuse, -R128.reuse ;  /* 0x0000000372727223 */ /* 0x180fe20000010880 */
[-CC-:B------:R-:W-:Y:S01]  /*6f70*/  FFMA.FTZ R103, R103, R3.reuse, -R128.reuse ;  /* 0x0000000367677223 */ /* 0x180fe20000010880 */
[-CC-:B------:R-:W-:Y:S01]  /*6f80*/  FFMA.FTZ R106, R106, R3.reuse, -R128.reuse ;  /* 0x000000036a6a7223 */ /* 0x180fe20000010880 */
[----:B------:R-:W-:Y:S01]  /*6f90*/  FFMA.FTZ R107, R107, R3, -R128 ;  /* 0x000000036b6b7223 */ /* 0x000fe20000010880 */
[----:B------:R-:W-:-:S02]  /*6fa0*/  WARPGROUP.DEPBAR.LE gsb0, 0x0 ;  /* 0x00008000000079c5 */ /* 0x000fc40000010000 */
[----:B------:R-:W-:Y:S01]  /*6fb0*/  WARPGROUP.ARRIVE ;  /* 0x00000000000079c5 */ /* 0x000fe20000000000 */
[----:B------:R-:W5:Y:S01]  /*6fc0*/  MUFU.EX2 R136, R136 ;  /* 0x0000008800887308 */ /* 0x000f620000000800 */
[-CC-:B------:R-:W-:Y:S01]  /*6fd0*/  FFMA.FTZ R86, R86, R3.reuse, -R128.reuse ;  /* 0x0000000356567223 */ /* 0x180fe20000010880 */
[-CC-:B------:R-:W-:Y:S01]  /*6fe0*/  FFMA.FTZ R87, R87, R3.reuse, -R128.reuse ;  /* 0x0000000357577223 */ /* 0x180fe20000010880 */
[-CC-:B------:R-:W-:Y:S01]  /*6ff0*/  FFMA.FTZ R75, R75, R3.reuse, -R128.reuse ;  /* 0x000000034b4b7223 */ /* 0x180fe20000010880 */
[-CC-:B------:R-:W-:Y:S01]  /*7000*/  FFMA.FTZ R78, R78, R3.reuse, -R128.reuse ;  /* 0x000000034e4e7223 */ /* 0x180fe20000010880 */
[----:B------:R-:W-:Y:S01]  /*7010*/  HGMMA.64x96x16.F32.BF16 R24, gdesc[UR32].tnspB, R24, gsb0 ;  /* 0x41600000201879f0 */ /* 0x000fe20008001818 */
[----:B------:R-:W-:Y:S01]  /*7020*/  UIADD3 UR32, UR7, 0x780, URZ ;  /* 0x0000078007207890 */ /* 0x000fe2000fffe03f */
[----:B------:R-:W-:Y:S01]  /*7030*/  FFMA.FTZ R79, R79, R3, -R128 ;  /* 0x000000034f4f7223 */ /* 0x000fe20000010880 */
[----:B------:R-:W-:Y:S01]  /*7040*/  UIADD3 UR34, UR4, 0x140, URZ ;  /* 0x0000014004227890 */ /* 0x000fe2000fffe03f */
[----:B------:R-:W5:Y:S01]  /*7050*/  MUFU.EX2 R137, R137 ;  /* 0x0000008900897308 */ /* 0x000f620000000800 */
[----:B------:R-:W-:Y:S01]  /*7060*/  UMOV UR33, 0xc0000010 ;  /* 0xc000001000217882 */ /* 0x000fe20000000000 */
[----:B------:R-:W-:Y:S01]  /*7070*/  UMOV UR35, 0x80000020 ;  /* 0x8000002000237882 */ /* 0x000fe20000000000 */
[C---:B------:R-:W-:Y:S01]  /*7080*/  ISETP.GT.AND P2, PT, R4.reuse, RZ, PT ;  /* 0x000000ff0400720c */ /* 0x040fe20003f44270 */
[----:B------:R-:W-:-:S04]  /*7090*/  VIADD R4, R4, 0xffffffff ;  /* 0xffffffff04047836 */ /* 0x000fc80000000000 */
        /* <DEDUP_REMOVED lines=13> */
[----:B------:R-:W-:-:S05]  /*7170*/  WARPGROUP.ARRIVE ;  /* 0x00000000000079c5 */ /* 0x000fca0000000000 */
[----:B------:R-:W5:Y:S01]  /*7180*/  MUFU.EX2 R106, R106 ;  /* 0x0000006a006a7308 */ /* 0x000f620000000800 */
[----:B------:R-:W-:Y:S01]  /*7190*/  HGMMA.64x96x16.F32.BF16 R24, gdesc[UR32].tnspB, R24, gsb0 ;  /* 0x41600000201879f0 */ /* 0x000fe20008001818 */
[----:B------:R-:W-:Y:S02]  /*71a0*/  UIADD3 UR32, UR7, 0x900, URZ ;  /* 0x0000090007207890 */ /* 0x000fe4000fffe03f */
[----:B------:R-:W-:Y:S01]  /*71b0*/  UIADD3 UR34, UR4, 0x180, URZ ;  /* 0x0000018004227890 */ /* 0x000fe2000fffe03f */
[----:B------:R-:W-:Y:S01]  /*71c0*/  UMOV UR33, 0xc0000010 ;  /* 0xc000001000217882 */ /* 0x000fe20000000000 */
[----:B------:R-:W-:Y:S02]  /*71d0*/  UMOV UR35, 0x80000020 ;  /* 0x8000002000237882 */ /* 0x000fe40000000000 */
        /* <DEDUP_REMOVED lines=15> */
[----:B------:R-:W-:Y:S01]  /*72d0*/  HGMMA.64x96x16.F32.BF16 R24, gdesc[UR32].tnspB, R24, gsb0 ;  /* 0x41600000201879f0 */ /* 0x000fe20008001818 */
[----:B------:R-:W-:Y:S02]  /*72e0*/  UIADD3 UR32, UR7, 0xa80, URZ ;  /* 0x00000a8007207890 */ /* 0x000fe4000fffe03f */
[----:B------:R-:W-:-:S04]  /*72f0*/  UIADD3 UR34, UR4, 0x1c0, URZ ;  /* 0x000001c004227890 */ /* 0x000fc8000fffe03f */
[----:B------:R-:W-:Y:S01]  /*7300*/  MUFU.EX2 R81, R81 ;  /* 0x0000005100517308 */ /* 0x000fe20000000800 */
[----:B------:R-:W-:Y:S01]  /*7310*/  UMOV UR33, 0xc0000010 ;  /* 0xc000001000217882 */ /* 0x000fe20000000000 */
[----:B------:R-:W-:-:S06]  /*7320*/  UMOV UR35, 0x80000020 ;  /* 0x8000002000237882 */ /* 0x000fcc0000000000 */
        /* <DEDUP_REMOVED lines=11> */
[----:B------:R-:W-:-:S06]  /*73e0*/  WARPGROUP.ARRIVE ;  /* 0x00000000000079c5 */ /* 0x000fcc0000000000 */
[----:B------:R-:W-:Y:S01]  /*73f0*/  HGMMA.64x96x16.F32.BF16 R24, gdesc[UR32].tnspB, R24, gsb0 ;  /* 0x41600000201879f0 */ /* 0x000fe20008001818 */
[----:B------:R-:W-:Y:S02]  /*7400*/  UIADD3 UR32, UR7, 0xc00, URZ ;  /* 0x00000c0007207890 */ /* 0x000fe4000fffe03f */
[----:B------:R-:W-:Y:S01]  /*7410*/  UIADD3 UR34, UR4, 0x200, URZ ;  /* 0x0000020004227890 */ /* 0x000fe2000fffe03f */
[----:B------:R-:W-:Y:S01]  /*7420*/  UMOV UR33, 0xc0000010 ;  /* 0xc000001000217882 */ /* 0x000fe20000000000 */
[----:B------:R-:W-:Y:S01]  /*7430*/  UMOV UR35, 0x80000020 ;  /* 0x8000002000237882 */ /* 0x000fe20000000000 */
[----:B------:R-:W-:Y:S02]  /*7440*/  WARPGROUP.DEPBAR.LE gsb0, 0x0 ;  /* 0x00008000000079c5 */ /* 0x000fe40000010000 */
[----:B------:R-:W-:-:S06]  /*7450*/  WARPGROUP.ARRIVE ;  /* 0x00000000000079c5 */ /* 0x000fcc0000000000 */
[----:B------:R-:W-:Y:S03]  /*7460*/  HGMMA.64x96x16.F32.BF16 R24, gdesc[UR32].tnspB, R24, gsb0 ;  /* 0x41600000201879f0 */ /* 0x000fe60008001818 */
[----:B------:R-:W-:Y:S02]  /*7470*/  WARPGROUP.DEPBAR.LE gsb0, 0x0 ;  /* 0x00008000000079c5 */ /* 0x000fe40000010000 */
[----:B------:R3:W-:Y:S06]  /*7480*/  BAR.ARV R8, 0x100 ;  /* 0x000400080000751d */ /* 0x0007ec0000002000 */
[----:B------:R-:W-:Y:S01]  /*7490*/  @!P1 SYNCS.ARRIVE.TRANS64.RED.A1T0 RZ, [R10+URZ], RZ ;  /* 0x000000ff0aff99a7 */ /* 0x000fe2000810043f */
[-C--:B--2---:R-:W-:Y:S01]  /*74a0*/  FMUL.FTZ R24, R24, R5.reuse ;  /* 0x0000000518187220 */ /* 0x084fe20000410000 */
[----:B---3--:R-:W-:Y:S01]  /*74b0*/  IMAD.U32 R8, RZ, RZ, UR5 ;  /* 0x00000005ff087e24 */ /* 0x008fe2000f8e00ff */
        /* <DEDUP_REMOVED lines=14> */
[----:B------:R-:W-:Y:S01]  /*75a0*/  @!P1 PRMT R8, RZ, 0x654, R8 ;  /* 0x00000654ff089816 */ /* 0x000fe20000000008 */
        /* <DEDUP_REMOVED lines=10> */
[----:B------:R-:W-:Y:S01]  /*7650*/  FMUL.FTZ R65, R65, R5 ;  /* 0x0000000541417220 */ /* 0x000fe20000410000 */
[----:B--2---:R-:W-:Y:S01]  /*7660*/  FFMA.FTZ R8, R5, R7, R9 ;  /* 0x0000000705087223 */ /* 0x004fe20000010009 */
[-C--:B------:R-:W-:Y:S01]  /*7670*/  FMUL.FTZ R68, R68, R5.reuse ;  /* 0x0000000544447220 */ /* 0x080fe20000410000 */
[----:B------:R2:W3:Y:S01]  /*7680*/  MUFU.EX2 R7, R119 ;  /* 0x0000007700077308 */ /* 0x0004e20000000800 */
[----:B------:R-:W-:Y:S01]  /*7690*/  FMUL.FTZ R69, R69, R5 ;  /* 0x0000000545457220 */ /* 0x000fe20000410000 */
[C---:B----4-:R-:W-:Y:S01]  /*76a0*/  FADD.FTZ R135, R11.reuse, R8 ;  /* 0x000000080b877221 */ /* 0x050fe20000010000 */
[----:B------:R-:W-:Y:S01]  /*76b0*/  F2FP.BF16.F32.PACK_AB R8, R11, R9 ;  /* 0x000000090b08723e */ /* 0x000fe200000010ff */
[----:B-1----:R-:W-:Y:S01]  /*76c0*/  FFMA.FTZ R9, R125, R6, R129 ;  /* 0x000000067d097223 */ /* 0x002fe20000010081 */
[-C--:B------:R-:W-:Y:S01]  /*76d0*/  FMUL.FTZ R26, R26, R125.reuse ;  /* 0x0000007d1a1a7220 */ /* 0x080fe20000410000 */
[----:B------:R-:W-:Y:S01]  /*76e0*/  FADD.FTZ R10, R12, R135 ;  /* 0x000000870c0a7221 */ /* 0x000fe20000010000 */
[----:B------:R-:W-:Y:S01]  /*76f0*/  FMUL.FTZ R27, R27, R125 ;  /* 0x0000007d1b1b7220 */ /* 0x000fe20000410000 */
[C---:B0-----:R-:W-:Y:S01]  /*7700*/  FADD.FTZ R11, R132.reuse, R9 ;  /* 0x00000009840b7221 */ /* 0x041fe20000010000 */
[----:B------:R-:W-:Y:S01]  /*7710*/  F2FP.BF16.F32.PACK_AB R9, R132, R129 ;  /* 0x000000818409723e */ /* 0x000fe200000010ff */
[C---:B------:R-:W-:Y:S01]  /*7720*/  FADD.FTZ R111, R13.reuse, R10 ;  /* 0x0000000a0d6f7221 */ /* 0x040fe20000010000 */
[----:B------:R-:W-:Y:S01]  /*7730*/  F2FP.BF16.F32.PACK_AB R10, R13, R12 ;  /* 0x0000000c0d0a723e */ /* 0x000fe200000010ff */
[----:B-----5:R-:W-:Y:S01]  /*7740*/  FADD.FTZ R132, R136, R11 ;  /* 0x0000000b88847221 */ /* 0x020fe20000010000 */
[-CC-:B------:R-:W-:Y:S01]  /*7750*/  FFMA.FTZ R12, R98, R3.reuse, -R128.reuse ;  /* 0x00000003620c7223 */ /* 0x180fe20000010880 */
[-C--:B------:R-:W-:Y:S01]  /*7760*/  FFMA.FTZ R13, R90, R3.reuse, -R128 ;  /* 0x000000035a0d7223 */ /* 0x080fe20000010880 */
[----:B------:R-:W-:Y:S01]  /*7770*/  FADD.FTZ R90, R14, R111 ;  /* 0x0000006f0e5a7221 */ /* 0x000fe20000010000 */
[C---:B------:R-:W-:Y:S01]  /*7780*/  FADD.FTZ R132, R137.reuse, R132 ;  /* 0x0000008489847221 */ /* 0x040fe20000010000 */
[----:B------:R0:W1:Y:S01]  /*7790*/  MUFU.EX2 R6, R12 ;  /* 0x0000000c00067308 */ /* 0x0000620000000800 */
[----:B------:R-:W-:Y:S01]  /*77a0*/  F2FP.BF16.F32.PACK_AB R11, R137, R136 ;  /* 0x00000088890b723e */ /* 0x000fe200000010ff */
[----:B--2---:R-:W-:Y:S01]  /*77b0*/  FADD.FTZ R119, R15, R90 ;  /* 0x0000005a0f777221 */ /* 0x004fe20000010000 */
[----:B------:R-:W-:Y:S01]  /*77c0*/  FADD.FTZ R111, R133, R132 ;  /* 0x00000084856f7221 */ /* 0x000fe20000010000 */
[-CC-:B------:R-:W-:Y:S01]  /*77d0*/  FFMA.FTZ R98, R99, R3.reuse, -R128.reuse ;  /* 0x0000000363627223 */ /* 0x180fe20000010880 */
[-CC-:B------:R-:W-:Y:S01]  /*77e0*/  FFMA.FTZ R99, R102, R3.reuse, -R128.reuse ;  /* 0x0000000366637223 */ /* 0x180fe20000010880 */
[----:B------:R-:W-:Y:S01]  /*77f0*/  FADD.FTZ R132, R20, R119 ;  /* 0x0000007714847221 */ /* 0x000fe20000010000 */
[-CC-:B------:R-:W-:Y:S01]  /*7800*/  FFMA.FTZ R102, R95, R3.reuse, -R128.reuse ;  /* 0x000000035f667223 */ /* 0x180fe20000010880 */
[----:B------:R2:W-:Y:S01]  /*7810*/  MUFU.EX2 R90, R103 ;  /* 0x00000067005a7308 */ /* 0x0005e20000000800 */
[-CC-:B0-----:R-:W-:Y:S01]  /*7820*/  FFMA.FTZ R12, R91, R3.reuse, -R128.reuse ;  /* 0x000000035b0c7223 */ /* 0x181fe20000010880 */
[-CC-:B------:R-:W-:Y:S01]  /*7830*/  FFMA.FTZ R91, R94, R3.reuse, -R128.reuse ;  /* 0x000000035e5b7223 */ /* 0x180fe20000010880 */
[----:B------:R-:W-:Y:S01]  /*7840*/  FADD.FTZ R94, R138, R111 ;  /* 0x0000006f8a5e7221 */ /* 0x000fe20000010000 */
[----:B------:R-:W-:Y:S01]  /*7850*/  FFMA.FTZ R95, R82, R3, -R128 ;  /* 0x00000003525f7223 */ /* 0x000fe20000010880 */
[----:B------:R0:W-:Y:S01]  /*7860*/  STSM.16.M88.4 [R2+0x24300], R8 ;  /* 0x0243000802007844 */ /* 0x0001e20000000200 */
[----:B------:R-:W-:Y:S01]  /*7870*/  FMUL.FTZ R30, R30, R125 ;  /* 0x0000007d1e1e7220 */ /* 0x000fe20000410000 */
[----:B------:R-:W-:Y:S01]  /*7880*/  FADD.FTZ R111, R131, R94 ;  /* 0x0000005e836f7221 */ /* 0x000fe20000010000 */
[----:B------:R-:W-:Y:S01]  /*7890*/  FFMA.FTZ R94, R83, R3, -R128 ;  /* 0x00000003535e7223 */ /* 0x000fe20000010880 */
[----:B------:R-:W-:Y:S01]  /*78a0*/  FADD.FTZ R83, R21, R132 ;  /* 0x0000008415537221 */ /* 0x000fe20000010000 */
[----:B------:R4:W-:Y:S01]  /*78b0*/  MUFU.EX2 R82, R13 ;  /* 0x0000000d00527308 */ /* 0x0009e20000000800 */
[----:B------:R-:W-:Y:S01]  /*78c0*/  FADD.FTZ R111, R134, R111 ;  /* 0x0000006f866f7221 */ /* 0x000fe20000010000 */
[----:B------:R-:W-:Y:S01]  /*78d0*/  FMUL.FTZ R31, R31, R125 ;  /* 0x0000007d1f1f7220 */ /* 0x000fe20000410000 */
[----:B------:R-:W-:Y:S01]  /*78e0*/  FADD.FTZ R132, R22, R83 ;  /* 0x0000005316847221 */ /* 0x000fe20000010000 */
[----:B------:R-:W-:Y:S01]  /*78f0*/  FFMA.FTZ R83, R74, R3, -R128 ;  /* 0x000000034a537223 */ /* 0x000fe20000010880 */
[----:B------:R-:W-:Y:S01]  /*7900*/  FADD.FTZ R136, R130, R111 ;  /* 0x0000006f82887221 */ /* 0x000fe20000010000 */
[-C--:B------:R-:W-:Y:S01]  /*7910*/  FMUL.FTZ R34, R34, R125.reuse ;  /* 0x0000007d22227220 */ /* 0x080fe20000410000 */
[----:B--2---:R-:W-:Y:S01]  /*7920*/  FADD.FTZ R103, R23, R132 ;  /* 0x0000008417677221 */ /* 0x004fe20000010000 */
[----:B------:R2:W-:Y:S01]  /*7930*/  MUFU.EX2 R74, R12 ;  /* 0x0000000c004a7308 */ /* 0x0005e20000000800 */
[----:B------:R-:W-:Y:S01]  /*7940*/  FADD.FTZ R111, R123, R136 ;  /* 0x000000887b6f7221 */ /* 0x000fe20000010000 */
[----:B------:R-:W-:Y:S01]  /*7950*/  FMUL.FTZ R35, R35, R125 ;  /* 0x0000007d23237220 */ /* 0x000fe20000410000 */
[----:B------:R-:W-:Y:S01]  /*7960*/  FADD.FTZ R132, R120, R103 ;  /* 0x0000006778847221 */ /* 0x000fe20000010000 */
[----:B0-----:R-:W-:Y:S01]  /*7970*/  F2FP.BF16.F32.PACK_AB R8, R15, R14 ;  /* 0x0000000e0f08723e */ /* 0x001fe200000010ff */
[----:B------:R-:W-:Y:S01]  /*7980*/  FADD.FTZ R111, R122, R111 ;  /* 0x0000006f7a6f7221 */ /* 0x000fe20000010000 */
[----:B------:R-:W-:Y:S01]  /*7990*/  F2FP.BF16.F32.PACK_AB R10, R21, R20 ;  /* 0x00000014150a723e */ /* 0x000fe200000010ff */
[----:B----4-:R-:W-:Y:S01]  /*79a0*/  FADD.FTZ R13, R121, R132 ;  /* 0x00000084790d7221 */ /* 0x010fe20000010000 */
[----:B------:R0:W-:Y:S01]  /*79b0*/  MUFU.EX2 R20, R102 ;  /* 0x0000006600147308 */ /* 0x0001e20000000800 */
[----:B------:R-:W-:Y:S01]  /*79c0*/  FADD.FTZ R111, R126, R111 ;  /* 0x0000006f7e6f7221 */ /* 0x000fe20000010000 */
[----:B------:R-:W-:Y:S01]  /*79d0*/  F2FP.BF16.F32.PACK_AB R9, R138, R133 ;  /* 0x000000858a09723e */ /* 0x000fe200000010ff */
[----:B------:R-:W-:Y:S01]  /*79e0*/  FADD.FTZ R128, R112, R13 ;  /* 0x0000000d70807221 */ /* 0x000fe20000010000 */
[----:B------:R-:W-:Y:S01]  /*79f0*/  F2FP.BF16.F32.PACK_AB R11, R134, R131 ;  /* 0x00000083860b723e */ /* 0x000fe200000010ff */
[----:B--2---:R-:W-:Y:S01]  /*7a00*/  FADD.FTZ R12, R114, R111 ;  /* 0x0000006f720c7221 */ /* 0x004fe20000010000 */
[C---:B------:R-:W-:Y:S01]  /*7a10*/  F2FP.BF16.F32.PACK_AB R112, R113.reuse, R112 ;  /* 0x000000707170723e */ /* 0x040fe200000010ff */
[----:B------:R-:W-:Y:S01]  /*7a20*/  FADD.FTZ R13, R113, R128 ;  /* 0x00000080710d7221 */ /* 0x000fe20000010000 */
[----:B------:R-:W2:Y:S01]  /*7a30*/  MUFU.EX2 R98, R98 ;  /* 0x0000006200627308 */ /* 0x000ea20000000800 */
[----:B------:R-:W-:Y:S01]  /*7a40*/  FADD.FTZ R12, R127, R12 ;  /* 0x0000000c7f0c7221 */ /* 0x000fe20000010000 */
[----:B------:R4:W-:Y:S01]  /*7a50*/  STSM.16.M88.4 [R2+0x25b00], R8 ;  /* 0x025b000802007844 */ /* 0x0009e20000000200 */
[----:B------:R-:W-:Y:S01]  /*7a60*/  FADD.FTZ R14, R116, R13 ;  /* 0x0000000d740e7221 */ /* 0x000fe20000010000 */
[----:B------:R-:W-:Y:S01]  /*7a70*/  F2FP.BF16.F32.PACK_AB R13, R123, R130 ;  /* 0x000000827b0d723e */ /* 0x000fe200000010ff */
[----:B------:R-:W-:Y:S01]  /*7a80*/  FADD.FTZ R15, R115, R12 ;  /* 0x0000000c730f7221 */ /* 0x000fe20000010000 */
[----:B------:R-:W-:Y:S01]  /*7a90*/  F2FP.BF16.F32.PACK_AB R12, R23, R22 ;  /* 0x00000016170c723e */ /* 0x000fe200000010ff */
[----:B------:R-:W-:Y:S01]  /*7aa0*/  FADD.FTZ R21, R117, R14 ;  /* 0x0000000e75157221 */ /* 0x000fe20000010000 */
[----:B------:R-:W5:Y:S01]  /*7ab0*/  MUFU.EX2 R99, R99 ;  /* 0x0000006300637308 */ /* 0x000f620000000800 */
[----:B------:R-:W-:Y:S01]  /*7ac0*/  FADD.FTZ R15, R118, R15 ;  /* 0x0000000f760f7221 */ /* 0x000fe20000010000 */
[----:B------:R-:W-:Y:S01]  /*7ad0*/  F2FP.BF16.F32.PACK_AB R14, R121, R120 ;  /* 0x00000078790e723e */ /* 0x000fe200000010ff */
[----:B------:R-:W-:Y:S01]  /*7ae0*/  FADD.FTZ R22, R104, R21 ;  /* 0x0000001568167221 */ /* 0x000fe20000010000 */
[C---:B------:R-:W-:Y:S01]  /*7af0*/  F2FP.BF16.F32.PACK_AB R104, R105.reuse, R104 ;  /* 0x000000686968723e */ /* 0x040fe200000010ff */
[----:B0-----:R-:W-:Y:S01]  /*7b00*/  FADD.FTZ R102, R106, R15 ;  /* 0x0000000f6a667221 */ /* 0x001fe20000010000 */
[----:B------:R-:W-:Y:S01]  /*7b10*/  F2FP.BF16.F32.PACK_AB R15, R126, R122 ;  /* 0x0000007a7e0f723e */ /* 0x000fe200000010ff */
[----:B------:R-:W-:Y:S01]  /*7b20*/  FADD.FTZ R21, R105, R22 ;  /* 0x0000001669157221 */ /* 0x000fe20000010000 */
[----:B------:R-:W0:Y:S01]  /*7b30*/  MUFU.EX2 R91, R91 ;  /* 0x0000005b005b7308 */ /* 0x000e220000000800 */
[C---:B------:R-:W-:Y:S01]  /*7b40*/  FADD.FTZ R102, R107.reuse, R102 ;  /* 0x000000666b667221 */ /* 0x040fe20000010000 */
[----:B------:R-:W-:Y:S01]  /*7b50*/  F2FP.BF16.F32.PACK_AB R105, R107, R106 ;  /* 0x0000006a6b69723e */ /* 0x000fe200000010ff */
[----:B------:R-:W-:Y:S01]  /*7b60*/  FADD.FTZ R22, R108, R21 ;  /* 0x000000156c167221 */ /* 0x000fe20000010000 */
[C---:B---3--:R-:W-:Y:S01]  /*7b70*/  F2FP.BF16.F32.PACK_AB R107, R110.reuse, R7 ;  /* 0x000000076e6b723e */ /* 0x048fe200000010ff */
[----:B------:R-:W-:Y:S01]  /*7b80*/  FADD.FTZ R21, R7, R102 ;  /* 0x0000006607157221 */ /* 0x000fe20000010000 */
[----:B------:R3:W-:Y:S01]  /*7b90*/  STSM.16.M88.4 [R2+0x27300], R12 ;  /* 0x0273000c02007844 */ /* 0x0007e20000000200 */
[----:B------:R-:W-:Y:S01]  /*7ba0*/  FADD.FTZ R23, R109, R22 ;  /* 0x000000166d177221 */ /* 0x000fe20000010000 */
[----:B------:R-:W0:Y:S01]  /*7bb0*/  MUFU.EX2 R95, R95 ;  /* 0x0000005f005f7308 */ /* 0x000e220000000800 */
[----:B------:R-:W-:Y:S01]  /*7bc0*/  FADD.FTZ R21, R110, R21 ;  /* 0x000000156e157221 */ /* 0x000fe20000010000 */
[----:B------:R-:W-:Y:S01]  /*7bd0*/  F2FP.BF16.F32.PACK_AB R113, R127, R114 ;  /* 0x000000727f71723e */ /* 0x000fe200000010ff */
[----:B------:R-:W-:Y:S01]  /*7be0*/  FADD.FTZ R22, R96, R23 ;  /* 0x0000001760167221 */ /* 0x000fe20000010000 */
[----:B------:R-:W-:Y:S01]  /*7bf0*/  F2FP.BF16.F32.PACK_AB R96, R97, R96 ;  /* 0x000000606160723e */ /* 0x000fe200000010ff */
[----:B-1----:R-:W-:Y:S01]  /*7c00*/  FADD.FTZ R21, R6, R21 ;  /* 0x0000001506157221 */ /* 0x002fe20000010000 */
[----:B------:R-:W-:Y:S01]  /*7c10*/  F2FP.BF16.F32.PACK_AB R114, R117, R116 ;  /* 0x000000747572723e */ /* 0x000fe200000010ff */
[----:B------:R-:W-:Y:S01]  /*7c20*/  FADD.FTZ R23, R97, R22 ;  /* 0x0000001661177221 */ /* 0x000fe20000010000 */
[----:B------:R-:W1:Y:S01]  /*7c30*/  MUFU.EX2 R94, R94 ;  /* 0x0000005e005e7308 */ /* 0x000e620000000800 */
[C---:B--2---:R-:W-:Y:S01]  /*7c40*/  FADD.FTZ R22, R98.reuse, R21 ;  /* 0x0000001562167221 */ /* 0x044fe20000010000 */
[----:B------:R-:W-:Y:S01]  /*7c50*/  F2FP.BF16.F32.PACK_AB R97, R98, R6 ;  /* 0x000000066261723e */ /* 0x000fe200000010ff */
[----:B------:R-:W-:Y:S01]  /*7c60*/  FADD.FTZ R102, R100, R23 ;  /* 0x0000001764667221 */ /* 0x000fe20000010000 */
[----:B------:R-:W-:Y:S01]  /*7c70*/  F2FP.BF16.F32.PACK_AB R115, R118, R115 ;  /* 0x000000737673723e */ /* 0x000fe200000010ff */
[----:B-----5:R-:W-:Y:S01]  /*7c80*/  FADD.FTZ R21, R99, R22 ;  /* 0x0000001663157221 */ /* 0x020fe20000010000 */
[----:B------:R-:W-:Y:S01]  /*7c90*/  F2FP.BF16.F32.PACK_AB R106, R109, R108 ;  /* 0x0000006c6d6a723e */ /* 0x000fe200000010ff */
[C---:B----4-:R-:W-:Y:S01]  /*7ca0*/  FADD.FTZ R9, R101.reuse, R102 ;  /* 0x0000006665097221 */ /* 0x050fe20000010000 */
[----:B------:R2:W4:Y:S01]  /*7cb0*/  MUFU.EX2 R11, R83 ;  /* 0x00000053000b7308 */ /* 0x0005220000000800 */
[----:B------:R-:W-:Y:S01]  /*7cc0*/  FADD.FTZ R21, R90, R21 ;  /* 0x000000155a157221 */ /* 0x000fe20000010000 */
[----:B------:R-:W-:Y:S01]  /*7cd0*/  F2FP.BF16.F32.PACK_AB R98, R101, R100 ;  /* 0x000000646562723e */ /* 0x000fe200000010ff */
[----:B------:R-:W-:Y:S01]  /*7ce0*/  FADD.FTZ R8, R88, R9 ;  /* 0x0000000958087221 */ /* 0x000fe20000010000 */
[----:B------:R-:W-:Y:S01]  /*7cf0*/  F2FP.BF16.F32.PACK_AB R99, R90, R99 ;  /* 0x000000635a63723e */ /* 0x000fe200000010ff */
[----:B------:R-:W-:Y:S01]  /*7d00*/  FADD.FTZ R21, R82, R21 ;  /* 0x0000001552157221 */ /* 0x000fe20000010000 */
[C---:B------:R-:W-:Y:S01]  /*7d10*/  F2FP.BF16.F32.PACK_AB R88, R89.reuse, R88 ;  /* 0x000000585958723e */ /* 0x040fe200000010ff */
[----:B------:R-:W-:Y:S01]  /*7d20*/  FADD.FTZ R7, R89, R8 ;  /* 0x0000000859077221 */ /* 0x000fe20000010000 */
[----:B---3--:R-:W3:Y:S01]  /*7d30*/  MUFU.EX2 R13, R78 ;  /* 0x0000004e000d7308 */ /* 0x008ee20000000800 */
[C---:B------:R-:W-:Y:S01]  /*7d40*/  FADD.FTZ R6, R74.reuse, R21 ;  /* 0x000000154a067221 */ /* 0x040fe20000010000 */
[----:B------:R-:W-:Y:S01]  /*7d50*/  F2FP.BF16.F32.PACK_AB R89, R74, R82 ;  /* 0x000000524a59723e */ /* 0x000fe200000010ff */
[----:B------:R-:W-:Y:S01]  /*7d60*/  FADD.FTZ R8, R92, R7 ;  /* 0x000000075c087221 */ /* 0x000fe20000010000 */
[----:B------:R-:W-:Y:S01]  /*7d70*/  F2FP.BF16.F32.PACK_AB R90, R93, R92 ;  /* 0x0000005c5d5a723e */ /* 0x000fe200000010ff */
[----:B0-----:R-:W-:Y:S01]  /*7d80*/  FADD.FTZ R7, R91, R6 ;  /* 0x000000065b077221 */ /* 0x001fe20000010000 */
[C---:B------:R-:W-:Y:S01]  /*7d90*/  F2FP.BF16.F32.PACK_AB R91, R20.reuse, R91 ;  /* 0x0000005b145b723e */ /* 0x040fe200000010ff */
[----:B------:R-:W-:Y:S01]  /*7da0*/  FADD.FTZ R9, R93, R8 ;  /* 0x000000085d097221 */ /* 0x000fe20000010000 */
[----:B------:R-:W-:Y:S01]  /*7db0*/  F2FP.BF16.F32.PACK_AB R82, R85, R84 ;  /* 0x000000545552723e */ /* 0x000fe200000010ff */
[----:B------:R-:W-:Y:S01]  /*7dc0*/  FADD.FTZ R6, R20, R7 ;  /* 0x0000000714067221 */ /* 0x000fe20000010000 */
[----:B--2---:R-:W-:Y:S01]  /*7dd0*/  F2FP.BF16.F32.PACK_AB R83, R87, R86 ;  /* 0x000000565753723e */ /* 0x004fe200000010ff */
[----:B------:R-:W-:Y:S01]  /*7de0*/  FADD.FTZ R8, R80, R9 ;  /* 0x0000000950087221 */ /* 0x000fe20000010000 */
[----:B------:R-:W-:Y:S01]  /*7df0*/  F2FP.BF16.F32.PACK_AB R80, R81, R80 ;  /* 0x000000505150723e */ /* 0x000fe200000010ff */
[----:B------:R-:W-:Y:S01]  /*7e00*/  FADD.FTZ R7, R95, R6 ;  /* 0x000000065f077221 */ /* 0x000fe20000010000 */
[----:B------:R-:W-:Y:S01]  /*7e10*/  STSM.16.M88.4 [R2+0x28b00], R112 ;  /* 0x028b007002007844 */ /* 0x000fe20000000200 */
[----:B------:R-:W-:Y:S01]  /*7e20*/  FADD.FTZ R9, R81, R8 ;  /* 0x0000000851097221 */ /* 0x000fe20000010000 */
[C---:B-1----:R-:W-:Y:S01]  /*7e30*/  F2FP.BF16.F32.PACK_AB R81, R94.reuse, R95 ;  /* 0x0000005f5e51723e */ /* 0x042fe200000010ff */
[----:B------:R-:W-:Y:S01]  /*7e40*/  FADD.FTZ R7, R94, R7 ;  /* 0x000000075e077221 */ /* 0x000fe20000010000 */
[----:B------:R-:W-:Y:S01]  /*7e50*/  F2FP.BF16.F32.PACK_AB R10, R77, R76 ;  /* 0x0000004c4d0a723e */ /* 0x000fe200000010ff */
[----:B------:R-:W-:Y:S01]  /*7e60*/  FADD.FTZ R6, R84, R9 ;  /* 0x0000000954067221 */ /* 0x000fe20000010000 */
[----:B----4-:R-:W-:Y:S01]  /*7e70*/  F2FP.BF16.F32.PACK_AB R9, R75, R11 ;  /* 0x0000000b4b09723e */ /* 0x010fe200000010ff */
[----:B------:R-:W-:Y:S01]  /*7e80*/  FADD.FTZ R8, R86, R7 ;  /* 0x0000000756087221 */ /* 0x000fe20000010000 */
[----:B------:R-:W-:Y:S01]  /*7e90*/  STSM.16.M88.4 [R2+0x2a300], R104 ;  /* 0x02a3006802007844 */ /* 0x000fe20000000200 */
[----:B------:R-:W-:Y:S01]  /*7ea0*/  FADD.FTZ R7, R85, R6 ;  /* 0x0000000655077221 */ /* 0x000fe20000010000 */
[-C--:B------:R-:W-:Y:S01]  /*7eb0*/  FMUL.FTZ R38, R38, R125.reuse ;  /* 0x0000007d26267220 */ /* 0x080fe20000410000 */
[----:B------:R-:W-:Y:S01]  /*7ec0*/  FADD.FTZ R8, R87, R8 ;  /* 0x0000000857087221 */ /* 0x000fe20000010000 */
[----:B------:R-:W-:Y:S01]  /*7ed0*/  STSM.16.M88.4 [R2+0x2bb00], R96 ;  /* 0x02bb006002007844 */ /* 0x000fe20000000200 */
[----:B------:R-:W-:Y:S01]  /*7ee0*/  FADD.FTZ R7, R72, R7 ;  /* 0x0000000748077221 */ /* 0x000fe20000010000 */
[----:B------:R-:W-:Y:S01]  /*7ef0*/  FMUL.FTZ R39, R39, R125 ;  /* 0x0000007d27277220 */ /* 0x000fe20000410000 */
[----:B------:R-:W-:Y:S01]  /*7f00*/  FADD.FTZ R6, R11, R8 ;  /* 0x000000080b067221 */ /* 0x000fe20000010000 */
[C---:B------:R-:W-:Y:S01]  /*7f10*/  F2FP.BF16.F32.PACK_AB R8, R124.reuse, R72 ;  /* 0x000000487c08723e */ /* 0x040fe200000010ff */
[----:B------:R-:W-:Y:S01]  /*7f20*/  STSM.16.M88.4 [R2+0x2d300], R88 ;  /* 0x02d3005802007844 */ /* 0x000fe20000000200 */
[----:B---3--:R-:W-:Y:S01]  /*7f30*/  F2FP.BF16.F32.PACK_AB R11, R79, R13 ;  /* 0x0000000d4f0b723e */ /* 0x008fe200000010ff */
[----:B------:R-:W-:Y:S01]  /*7f40*/  FADD.FTZ R7, R124, R7 ;  /* 0x000000077c077221 */ /* 0x000fe20000010000 */
[----:B------:R-:W-:Y:S01]  /*7f50*/  FADD.FTZ R6, R75, R6 ;  /* 0x000000064b067221 */ /* 0x000fe20000010000 */
[----:B------:R-:W-:Y:S01]  /*7f60*/  STSM.16.M88.4 [R2+0x2eb00], R80 ;  /* 0x02eb005002007844 */ /* 0x000fe20000000200 */
[-C--:B------:R-:W-:Y:S01]  /*7f70*/  FMUL.FTZ R42, R42, R125.reuse ;  /* 0x0000007d2a2a7220 */ /* 0x080fe20000410000 */
[----:B------:R-:W-:Y:S01]  /*7f80*/  FADD.FTZ R76, R76, R7 ;  /* 0x000000074c4c7221 */ /* 0x000fe20000010000 */
[----:B------:R-:W-:Y:S01]  /*7f90*/  FADD.FTZ R6, R13, R6 ;  /* 0x000000060d067221 */ /* 0x000fe20000010000 */
[----:B------:R0:W-:Y:S01]  /*7fa0*/  STSM.16.M88.4 [R2+0x30300], R8 ;  /* 0x0303000802007844 */ /* 0x0001e20000000200 */
[-C--:B------:R-:W-:Y:S01]  /*7fb0*/  FMUL.FTZ R43, R43, R125.reuse ;  /* 0x0000007d2b2b7220 */ /* 0x080fe20000410000 */
[----:B------:R-:W-:Y:S01]  /*7fc0*/  FADD.FTZ R7, R77, R76 ;  /* 0x0000004c4d077221 */ /* 0x000fe20000010000 */
[----:B------:R-:W-:Y:S01]  /*7fd0*/  FADD.FTZ R6, R79, R6 ;  /* 0x000000064f067221 */ /* 0x000fe20000010000 */
[----:B------:R-:W-:Y:S01]  /*7fe0*/  @!PT LDS RZ, [RZ] ;  /* 0x00000000fffff984 */ /* 0x000fe20000000800 */
[----:B------:R-:W-:Y:S01]  /*7ff0*/  @!PT LDS RZ, [RZ] ;  /* 0x00000000fffff984 */ /* 0x000fe20000000800 */
[----:B------:R-:W-:Y:S01]  /*8000*/  @!PT LDS RZ, [RZ] ;  /* 0x00000000fffff984 */ /* 0x000fe20000000800 */
[----:B------:R-:W-:Y:S01]  /*8010*/  @!PT LDS RZ, [RZ] ;  /* 0x00000000fffff984 */ /* 0x000fe20000000800 */
[----:B------:R1:W-:Y:S06]  /*8020*/  MEMBAR.ALL.CTA ;  /* 0x0000000000007992 */ /* 0x0003ec0000008000 */
[----:B-1----:R-:W1:Y:S01]  /*8030*/  FENCE.VIEW.ASYNC.S ;  /* 0x00000000000073c6 */ /* 0x002e620000000000 */
        /* <DEDUP_REMOVED lines=14> */
[----:B0-----:R-:W-:-:S02]  /*8120*/  IMAD.MOV.U32 R9, RZ, RZ, R16 ;  /* 0x000000ffff097224 */ /* 0x001fc400078e0010 */
[----:B------:R-:W-:Y:S02]  /*8130*/  IMAD.MOV.U32 R8, RZ, RZ, R73 ;  /* 0x000000ffff087224 */ /* 0x000fe400078e0049 */
[----:B------:R-:W-:Y:S01]  /*8140*/  IMAD.MOV.U32 R5, RZ, RZ, R0 ;  /* 0x000000ffff057224 */ /* 0x000fe200078e0000 */
[----:B-1----:R-:W-:Y:S01]  /*8150*/  NOP ;  /* 0x0000000000007918 */ /* 0x002fe20000000000 */
[----:B------:R-:W-:Y:S05]  /*8160*/  @P2 BRA `(.L_x_9940) ;  /* 0xffffffc800482947 */ /* 0x000fea000383ffff */
.L_x_9931:
[----:B------:R-:W-:Y:S06]  /*8170*/  BAR.ARV 0x8, 0x200 ;  /* 0x0208000000007b1d */ /* 0x000fec0000002000 */
[----:B------:R-:W-:Y:S05]  /*8180*/  @!P0 BRA `(.L_x_9941) ;  /* 0x0000000000048947 */ /* 0x000fea0003800000 */
[----:B------:R-:W-:Y:S01]  /*8190*/  BPT.TRAP 0x1 ;  /* 0x000000040000795c */ /* 0x000fe20000300000 */
.L_x_9941:
[----:B------:R-:W-:Y:S01]  /*81a0*/  ULEA UR12, UR36, UR37, 0x3 ;  /* 0x00000025240c7291 */ /* 0x000fe2000f8e183f */
[----:B------:R-:W-:-:S08]  /*81b0*/  SHF.L.U32 R4, R16, 0x1f, RZ ;  /* 0x0000001f10047819 */ /* 0x000fd000000006ff */
[----:B------:R1:W2:Y:S01]  /*81c0*/  SYNCS.PHASECHK.TRANS64.TRYWAIT P2, [UR12+0x31c50], R4 ;  /* 0x031c5004ff0075a7 */ /* 0x0002a2000804014c */
[----:B------:R-:W-:Y:S05]  /*81d0*/  @!P0 BRA `(.L_x_9942) ;  /* 0x0000000000048947 */ /* 0x000fea0003800000 */
[----:B------:R-:W-:Y:S01]  /*81e0*/  BPT.TRAP 0x1 ;  /* 0x000000040000795c */ /* 0x000fe20000300000 */
.L_x_9942:
[----:B--2---:R-:W-:Y:S05]  /*81f0*/  @P2 BRA `(.L_x_9943) ;  /* 0x0000000000082947 */ /* 0x004fea0003800000 */
[----:B------:R-:W2:Y:S02]  /*8200*/  SYNCS.PHASECHK.TRANS64.TRYWAIT P0, [UR12+0x31c50], R4 ;  /* 0x031c5004ff0075a7 */ /* 0x000ea4000800014c */
[----:B--2---:R-:W-:Y:S05]  /*8210*/  @!P0 BRA `(.L_x_9944) ;  /* 0x0000005c00dc8947 */ /* 0x004fea0003800000 */
.L_x_9943:
[----:B------:R-:W-:Y:S01]  /*8220*/  UIADD3 UR4, UR37, 0x200, URZ ;  /* 0x0000020025047890 */ /* 0x000fe2000fffe03f */
[----:B------:R-:W-:Y:S01]  /*8230*/  WARPGROUP.ARRIVE ;  /* 0x00000000000079c5 */ /* 0x000fe20000000000 */
[----:B------:R-:W-:Y:S01]  /*8240*/  ULOP3.LUT UR6, UR39, 0x10000, URZ, 0xfc, !UPT ;  /* 0x0001000027067892 */ /* 0x000fe2000f8efc3f */
[----:B-12---:R-:W1:Y:S01]  /*8250*/  SHFL.BFLY PT, R4, R7, 0x2, 0x1f ;  /* 0x0c401f0007047f89 */ /* 0x006e6200000e0000 */
[----:B------:R-:W-:-:S03]  /*8260*/  USHF.R.U32.HI UR4, URZ, 0x4, UR4 ;  /* 0x000000043f047899 */ /* 0x000fc60008011604 */
[----:B------:R-:W2:Y:S01]  /*8270*/  S2UR UR5, SR_SWINHI ;  /* 0x00000000000579c3 */ /* 0x000ea20000002f00 */
[----:B------:R-:W-:Y:S01]  /*8280*/  UMOV UR9, 0xc0000010 ;  /* 0xc000001000097882 */ /* 0x000fe20000000000 */
[----:B------:R-:W-:Y:S01]  /*8290*/  UMOV UR11, 0x80000020 ;  /* 0x80000020000b7882 */ /* 0x000fe20000000000 */
[----:B------:R-:W-:Y:S01]  /*82a0*/  ULOP3.LUT UR4, UR4, 0x3fff, URZ, 0xc0, !UPT ;  /* 0x00003fff04047892 */ /* 0x000fe2000f8ec03f */
[----:B0-----:R-:W0:Y:S01]  /*82b0*/  SHFL.BFLY PT, R9, R6, 0x2, 0x1f ;  /* 0x0c401f0006097f89 */ /* 0x001e2200000e0000 */
[----:B------:R-:W-:Y:S01]  /*82c0*/  UMOV UR8, UR6 ;  /* 0x0000000600087c82 */ /* 0x000fe20008000000 */
[----:B------:R-:W-:Y:S01]  /*82d0*/  R2UR UR15, R151 ;  /* 0x00000000970f72ca */ /* 0x000fe200000e0000 */
[----:B------:R-:W-:Y:S01]  /*82e0*/  ULOP3.LUT UR4, UR4, 0x2400000, URZ, 0xfc, !UPT ;  /* 0x0240000004047892 */ /* 0x000fe2000f8efc3f */
[----:B------:R-:W-:Y:S01]  /*82f0*/  R2UR UR17, R152 ;  /* 0x00000000981172ca */ /* 0x000fe200000e0000 */
[----:B------:R-:W-:Y:S01]  /*8300*/  UIADD3 UR7, UR6, 0xc00, URZ ;  /* 0x00000c0006077890 */ /* 0x000fe2000fffe03f */
[----:B------:R-:W-:Y:S01]  /*8310*/  IMAD.MOV.U32 R76, RZ, RZ, -0x800000 ;  /* 0xff800000ff4c7424 */ /* 0x000fe200078e00ff */
[----:B------:R-:W-:Y:S01]  /*8320*/  UIMAD UR4, UR36, 0x6c0, UR4 ;  /* 0x000006c0240478a4 */ /* 0x000fe2000f8e0204 */
[----:B------:R-:W-:Y:S01]  /*8330*/  CS2R R14, SRZ ;  /* 0x00000000000e7805 */ /* 0x000fe2000001ff00 */
[----:B------:R-:W-:Y:S01]  /*8340*/  ULDC UR13, c[0x0][0xc44] ;  /* 0x00031100000d7ab9 */ /* 0x000fe20000000800 */
[----:B------:R-:W-:Y:S01]  /*8350*/  IMAD.MOV.U32 R77, RZ, RZ, -0x800000 ;  /* 0xff800000ff4d7424 */ /* 0x000fe200078e00ff */
[----:B------:R-:W3:Y:S01]  /*8360*/  LDC R22, c[0x0][0xc38] ;  /* 0x00030e00ff167b82 */ /* 0x000ee20000000800 */
[----:B------:R-:W-:-:S02]  /*8370*/  R2UR UR16, R150 ;  /* 0x00000000961072ca */ /* 0x000fc400000e0000 */
[----:B------:R-:W-:Y:S02]  /*8380*/  UMOV UR10, UR4 ;  /* 0x00000004000a7c82 */ /* 0x000fe40008000000 */
[----:B------:R-:W-:Y:S01]  /*8390*/  HGMMA.64x96x16.F32.BF16 R24, gdesc[UR8].tnspB, R24, gsb0 ;  /* 0x41600000081879f0 */ /* 0x000fe20008001818 */
[----:B------:R-:W-:Y:S01]  /*83a0*/  UIADD3 UR8, UR6, 0x180, URZ ;  /* 0x0000018006087890 */ /* 0x000fe2000fffe03f */
[----:B-1----:R-:W-:Y:S01]  /*83b0*/  FADD.FTZ R4, R4, R7 ;  /* 0x0000000704047221 */ /* 0x002fe20000010000 */
[----:B------:R-:W-:Y:S01]  /*83c0*/  UIADD3 UR10, UR4, 0x40, URZ ;  /* 0x00000040040a7890 */ /* 0x000fe2000fffe03f */
[----:B------:R-:W-:Y:S01]  /*83d0*/  IMAD R7, R148, 0x20, R18 ;  /* 0x0000002094077824 */ /* 0x000fe200078e0212 */
[----:B------:R-:W-:Y:S01]  /*83e0*/  UMOV UR9, 0xc0000010 ;  /* 0xc000001000097882 */ /* 0x000fe20000000000 */
[----:B------:R-:W-:Y:S01]  /*83f0*/  UMOV UR11, 0x80000020 ;  /* 0x80000020000b7882 */ /* 0x000fe20000000000 */
[----:B------:R-:W1:Y:S01]  /*8400*/  SHFL.BFLY PT, R5, R4, 0x1, 0x1f ;  /* 0x0c201f0004057f89 */ /* 0x000e6200000e0000 */
[----:B0-----:R-:W-:-:S05]  /*8410*/  FADD.FTZ R9, R9, R6 ;  /* 0x0000000609097221 */ /* 0x001fca0000010000 */
[----:B------:R-:W0:Y:S01]  /*8420*/  SHFL.BFLY PT, R8, R9, 0x1, 0x1f ;  /* 0x0c201f0009087f89 */ /* 0x000e2200000e0000 */
[----:B-1----:R-:W-:-:S05]  /*8430*/  FADD.FTZ R10, R4, R5 ;  /* 0x00000005040a7221 */ /* 0x002fca0000010000 */
[----:B------:R-:W-:Y:S01]  /*8440*/  FSETP.NE.FTZ.AND P0, PT, R10, RZ, PT ;  /* 0x000000ff0a00720b */ /* 0x000fe20003f15000 */
[----:B0-----:R-:W-:-:S05]  /*8450*/  FADD.FTZ R8, R9, R8 ;  /* 0x0000000809087221 */ /* 0x001fca0000010000 */
[----:B------:R-:W-:-:S07]  /*8460*/  FSETP.NE.FTZ.AND P2, PT, R8, RZ, PT ;  /* 0x000000ff0800720b */ /* 0x000fce0003f55000 */
[----:B------:R-:W0:Y:S01]  /*8470*/  @P0 MUFU.LG2 R6, R10 ;  /* 0x0000000a00060308 */ /* 0x000e220000000c00 */
[----:B------:R-:W-:-:S05]  /*8480*/  @P0 FMUL.FTZ R5, R3, 0.69314718246459960938 ;  /* 0x3f31721803050820 */ /* 0x000fca0000410000 */
[----:B------:R-:W-:Y:S02]  /*8490*/  @P2 FMUL.FTZ R3, R3, 0.69314718246459960938 ;  /* 0x3f31721803032820 */ /* 0x000fe40000410000 */
[----:B------:R-:W1:Y:S08]  /*84a0*/  @P2 MUFU.LG2 R4, R8 ;  /* 0x0000000800042308 */ /* 0x000e700000000c00 */
[----:B------:R4:W3:Y:S01]  /*84b0*/  @P0 MUFU.RCP R15, R10 ;  /* 0x0000000a000f0308 */ /* 0x0008e20000001000 */
[----:B0-----:R-:W-:-:S04]  /*84c0*/  @P0 FMUL.FTZ R6, R6, 0.69314718246459960938 ;  /* 0x3f31721806060820 */ /* 0x001fc80000410000 */
[----:B------:R-:W-:Y:S02]  /*84d0*/  @P0 FFMA.FTZ R76, R5, R0, R6 ;  /* 0x00000000054c0223 */ /* 0x000fe40000010006 */
[----:B------:R-:W0:Y:S01]  /*84e0*/  LDC R0, c[0x0][0xbe8] ;  /* 0x0002fa00ff007b82 */ /* 0x000e220000000800 */
[----:B------:R3:W3:Y:S01]  /*84f0*/  @P2 MUFU.RCP R14, R8 ;  /* 0x00000008000e2308 */ /* 0x0006e20000001000 */
[----:B-1----:R-:W-:-:S04]  /*8500*/  @P2 FMUL.FTZ R4, R4, 0.69314718246459960938 ;  /* 0x3f31721804042820 */ /* 0x002fc80000410000 */
[----:B------:R-:W-:Y:S01]  /*8510*/  @P2 FFMA.FTZ R77, R3, R73, R4 ;  /* 0x00000049034d2223 */ /* 0x000fe20000010004 */
[----:B------:R-:W-:Y:S02]  /*8520*/  WARPGROUP.DEPBAR.LE gsb0, 0x0 ;  /* 0x00008000000079c5 */ /* 0x000fe40000010000 */
        /* <DEDUP_REMOVED lines=41> */
[----:B------:R-:W-:-:S03]  /*87c0*/  UIADD3 UR6, UR4, 0x200, URZ ;  /* 0x0000020004067890 */ /* 0x000fc6000fffe03f */
[----:B------:R-:W-:Y:S01]  /*87d0*/  UMOV UR4, UR7 ;  /* 0x0000000700047c82 */ /* 0x000fe20008000000 */
[----:B------:R-:W-:Y:S01]  /*87e0*/  UMOV UR7, 0x80000020 ;  /* 0x8000002000077882 */ /* 0x000fe20000000000 */
[----:B------:R-:W-:Y:S02]  /*87f0*/  WARPGROUP.DEPBAR.LE gsb0, 0x0 ;  /* 0x00008000000079c5 */ /* 0x000fe40000010000 */
[----:B------:R-:W-:-:S06]  /*8800*/  WARPGROUP.ARRIVE ;  /* 0x00000000000079c5 */ /* 0x000fcc0000000000 */
[----:B------:R-:W-:Y:S01]  /*8810*/  HGMMA.64x96x16.F32.BF16 R24, gdesc[UR8].tnspB, R24, gsb0 ;  /* 0x41600000081879f0 */ /* 0x000fe20008001818 */
[----:B------:R-:W-:Y:S01]  /*8820*/  UMOV UR8, UR37 ;  /* 0x0000002500087c82 */ /* 0x000fe20008000000 */
[----:B--2---:R-:W-:Y:S01]  /*8830*/  UMOV UR9, UR5 ;  /* 0x0000000500097c82 */ /* 0x004fe20008000000 */
[----:B------:R-:W-:Y:S01]  /*8840*/  UIADD3 UR5, -UR15, URZ, URZ ;  /* 0x0000003f0f057290 */ /* 0x000fe2000fffe13f */
[----:B------:R-:W-:Y:S01]  /*8850*/  IMAD.U32 R74, RZ, RZ, UR8 ;  /* 0x00000008ff4a7e24 */ /* 0x000fe2000f8e00ff */
[----:B------:R-:W-:Y:S01]  /*8860*/  ULDC.64 UR10, c[0x0][0xb90] ;  /* 0x0002e400000a7ab9 */ /* 0x000fe20000000a00 */
[----:B------:R-:W-:Y:S01]  /*8870*/  IMAD.U32 R75, RZ, RZ, UR9 ;  /* 0x00000009ff4b7e24 */ /* 0x000fe2000f8e00ff */
[----:B------:R-:W-:-:S03]  /*8880*/  UIMAD UR13, UR13, UR5, UR17 ;  /* 0x000000050d0d72a4 */ /* 0x000fc6000f8e0211 */
[----:B------:R-:W-:Y:S01]  /*8890*/  UMOV UR5, 0xc0000010 ;  /* 0xc000001000057882 */ /* 0x000fe20000000000 */
[--C-:B------:R-:W-:Y:S01]  /*88a0*/  IMAD.WIDE R20, R156, 0x2, R74.reuse ;  /* 0x000000029c147825 */ /* 0x100fe200078e024a */
[----:B------:R-:W-:Y:S02]  /*88b0*/  USHF.R.S32.HI UR14, URZ, 0x1f, UR13 ;  /* 0x0000001f3f0e7899 */ /* 0x000fe4000801140d */
[----:B------:R-:W-:Y:S01]  /*88c0*/  UIMAD.WIDE.U32 UR8, UR13, UR10, URZ ;  /* 0x0000000a0d0872a5 */ /* 0x000fe2000f8e003f */
[----:B------:R-:W-:Y:S01]  /*88d0*/  IMAD.WIDE R74, R7, 0x2, R74 ;  /* 0x00000002074a7825 */ /* 0x000fe200078e024a */
[C---:B----4-:R-:W-:Y:S01]  /*88e0*/  IADD3 R10, P2, R20.reuse, 0x6000, RZ ;  /* 0x00006000140a7810 */ /* 0x050fe20007f5e0ff */
[----:B------:R-:W-:Y:S01]  /*88f0*/  UIMAD UR10, UR14, UR10, URZ ;  /* 0x0000000a0e0a72a4 */ /* 0x000fe2000f8e023f */
[----:B------:R-:W-:Y:S02]  /*8900*/  LOP3.LUT R3, R20, 0x180, RZ, 0xc0, !PT ;  /* 0x0000018014037812 */ /* 0x000fe400078ec0ff */
[----:B------:R-:W-:Y:S01]  /*8910*/  LOP3.LUT R5, R10, 0x180, RZ, 0xc0, !PT ;  /* 0x000001800a057812 */ /* 0x000fe200078ec0ff */
[----:B------:R-:W-:Y:S01]  /*8920*/  IMAD.X R79, RZ, RZ, R21, P2 ;  /* 0x000000ffff4f7224 */ /* 0x000fe200010e0615 */
[----:B0-----:R-:W-:Y:S01]  /*8930*/  ISETP.NE.AND P2, PT, R0, 0x1, PT ;  /* 0x000000010000780c */ /* 0x001fe20003f45270 */
[----:B------:R-:W-:Y:S01]  /*8940*/  UIMAD UR10, UR13, UR11, UR10 ;  /* 0x0000000b0d0a72a4 */ /* 0x000fe2000f8e020a */
[----:B------:R-:W-:Y:S01]  /*8950*/  SHF.R.U64 R3, R3, 0x3, RZ ;  /* 0x0000000303037819 */ /* 0x000fe200000012ff */
[----:B------:R-:W-:Y:S01]  /*8960*/  IMAD.U32 R12, RZ, RZ, UR8 ;  /* 0x00000008ff0c7e24 */ /* 0x000fe2000f8e00ff */
[C---:B------:R-:W-:Y:S01]  /*8970*/  IADD3 R87, P0, R20.reuse, 0x6020, RZ ;  /* 0x0000602014577810 */ /* 0x040fe20007f1e0ff */
[----:B------:R-:W-:Y:S01]  /*8980*/  UIADD3 UR8, UR9, UR10, URZ ;  /* 0x0000000a09087290 */ /* 0x000fe2000fffe03f */
[C---:B---3--:R-:W-:Y:S01]  /*8990*/  IADD3 R8, P3, R20.reuse, 0x3020, RZ ;  /* 0x0000302014087810 */ /* 0x048fe20007f7e0ff */
[----:B------:R-:W-:Y:S01]  /*89a0*/  IMAD.U32 R13, RZ, RZ, UR9 ;  /* 0x00000009ff0d7e24 */ /* 0x000fe2000f8e00ff */
[----:B------:R-:W-:-:S02]  /*89b0*/  IADD3 R6, P4, R20, 0x3000, RZ ;  /* 0x0000300014067810 */ /* 0x000fc40007f9e0ff */
[----:B------:R-:W-:Y:S01]  /*89c0*/  IADD3 R4, P5, R20, 0x20, RZ ;  /* 0x0000002014047810 */ /* 0x000fe20007fbe0ff */
[--C-:B------:R-:W-:Y:S01]  /*89d0*/  IMAD.X R85, RZ, RZ, R21.reuse, P3 ;  /* 0x000000ffff557224 */ /* 0x100fe200018e0615 */
[----:B------:R-:W-:Y:S01]  /*89e0*/  LOP3.LUT R20, R3, R20, RZ, 0x3c, !PT ;  /* 0x0000001403147212 */ /* 0x000fe200078e3cff */
[----:B------:R-:W0:Y:S01]  /*89f0*/  @P2 LDC R88, c[0x0][0xbec] ;  /* 0x0002fb00ff582b82 */ /* 0x000e220000000800 */
[----:B------:R-:W-:Y:S01]  /*8a00*/  SHF.R.U64 R3, R5, 0x3, RZ ;  /* 0x0000000305037819 */ /* 0x000fe200000012ff */
[--C-:B------:R-:W-:Y:S01]  /*8a10*/  IMAD.X R81, RZ, RZ, R21.reuse, P4 ;  /* 0x000000ffff517224 */ /* 0x100fe200020e0615 */
[----:B------:R-:W-:Y:S01]  /*8a20*/  LOP3.LUT R5, R6, 0x180, RZ, 0xc0, !PT ;  /* 0x0000018006057812 */ /* 0x000fe200078ec0ff */
[----:B------:R-:W-:Y:S01]  /*8a30*/  IMAD.X R83, RZ, RZ, R21, P5 ;  /* 0x000000ffff537224 */ /* 0x000fe200028e0615 */
[----:B------:R-:W-:Y:S01]  /*8a40*/  LOP3.LUT R78, R3, R10, RZ, 0x3c, !PT ;  /* 0x0000000a034e7212 */ /* 0x000fe200078e3cff */
[----:B------:R-:W-:Y:S01]  /*8a50*/  IMAD.U32 R13, RZ, RZ, UR8 ;  /* 0x00000008ff0d7e24 */ /* 0x000fe2000f8e00ff */
[----:B------:R-:W-:Y:S01]  /*8a60*/  LOP3.LUT R3, R4, 0x180, RZ, 0xc0, !PT ;  /* 0x0000018004037812 */ /* 0x000fe200078ec0ff */
[----:B------:R-:W1:Y:S01]  /*8a70*/  @P2 LDC R89, c[0x0][0xbf0] ;  /* 0x0002fc00ff592b82 */ /* 0x000e620000000800 */
[----:B------:R-:W-:Y:S01]  /*8a80*/  LOP3.LUT R86, R87, 0x180, RZ, 0xc0, !PT ;  /* 0x0000018057567812 */ /* 0x000fe200078ec0ff */
[----:B------:R-:W-:Y:S01]  /*8a90*/  ULDC.64 UR8, c[0x0][0xae8] ;  /* 0x0002ba0000087ab9 */ /* 0x000fe20000000a00 */
[----:B------:R-:W-:-:S02]  /*8aa0*/  SHF.R.U64 R3, R3, 0x3, RZ ;  /* 0x0000000303037819 */ /* 0x000fc400000012ff */
[----:B------:R-:W-:Y:S02]  /*8ab0*/  SHF.R.U64 R5, R5, 0x3, RZ ;  /* 0x0000000305057819 */ /* 0x000fe400000012ff */
[----:B------:R-:W-:Y:S01]  /*8ac0*/  LOP3.LUT R82, R3, R4, RZ, 0x3c, !PT ;  /* 0x0000000403527212 */ /* 0x000fe200078e3cff */
[----:B------:R-:W-:Y:S01]  /*8ad0*/  IMAD R3, RZ, RZ, -UR17 ;  /* 0x80000011ff037e24 */ /* 0x000fe2000f8e02ff */
[----:B------:R-:W-:Y:S02]  /*8ae0*/  R2UR UR10, R19 ;  /* 0x00000000130a72ca */ /* 0x000fe400000e0000 */
[----:B------:R-:W-:Y:S01]  /*8af0*/  IADD3 R19, P6, R74, 0x7800, RZ ;  /* 0x000078004a137810 */ /* 0x000fe20007fde0ff */
[----:B------:R-:W-:Y:S01]  /*8b00*/  IMAD R3, R22, R3, UR16 ;  /* 0x0000001016037e24 */ /* 0x000fe2000f8e0203 */
[----:B------:R-:W-:Y:S01]  /*8b10*/  SHF.R.U64 R86, R86, 0x3, RZ ;  /* 0x0000000356567819 */ /* 0x000fe200000012ff */
[----:B------:R-:W2:Y:S01]  /*8b20*/  LDC.64 R22, c[0x0][0xb98] ;  /* 0x0002e600ff167b82 */ /* 0x000ea20000000a00 */
[----:B------:R-:W-:Y:S01]  /*8b30*/  LOP3.LUT R80, R5, R6, RZ, 0x3c, !PT ;  /* 0x0000000605507212 */ /* 0x000fe200078e3cff */
[----:B------:R-:W-:Y:S01]  /*8b40*/  IMAD R93, R3, 0xc0, R155 ;  /* 0x000000c0035d7824 */ /* 0x000fe200078e029b */
[----:B------:R-:W-:-:S02]  /*8b50*/  LOP3.LUT R6, R19, 0x180, RZ, 0xc0, !PT ;  /* 0x0000018013067812 */ /* 0x000fc400078ec0ff */
[----:B------:R-:W-:Y:S01]  /*8b60*/  LOP3.LUT R86, R86, R87, RZ, 0x3c, !PT ;  /* 0x0000005756567212 */ /* 0x000fe200078e3cff */
[----:B------:R-:W-:Y:S01]  /*8b70*/  IMAD.X R87, RZ, RZ, R21, P0 ;  /* 0x000000ffff577224 */ /* 0x000fe200000e0615 */
[----:B------:R-:W-:Y:S02]  /*8b80*/  SHF.R.U64 R6, R6, 0x3, RZ ;  /* 0x0000000306067819 */ /* 0x000fe400000012ff */
[----:B------:R-:W-:Y:S01]  /*8b90*/  MOV R21, R20 ;  /* 0x0000001400157202 */ /* 0x000fe20000000f00 */
[----:B0-----:R-:W-:Y:S01]  /*8ba0*/  @P2 IMAD.HI.U32 R20, R93, R88, RZ ;  /* 0x000000585d142227 */ /* 0x001fe200078e00ff */
[----:B------:R-:W-:Y:S02]  /*8bb0*/  LOP3.LUT R6, R6, R19, RZ, 0x3c, !PT ;  /* 0x0000001306067212 */ /* 0x000fe400078e3cff */
[----:B------:R-:W-:Y:S01]  /*8bc0*/  MOV R19, R86 ;  /* 0x0000005600137202 */ /* 0x000fe20000000f00 */
[----:B------:R-:W-:Y:S01]  /*8bd0*/  IMAD.MOV.U32 R87, RZ, RZ, R93 ;  /* 0x000000ffff577224 */ /* 0x000fe200078e005d */
[----:B-1----:R-:W-:Y:S01]  /*8be0*/  @P2 SHF.R.U32.HI R87, RZ, R89, R20 ;  /* 0x00000059ff572219 */ /* 0x002fe20000011614 */
[----:B------:R-:W-:Y:S01]  /*8bf0*/  IMAD.U32 R20, RZ, RZ, UR12 ;  /* 0x0000000cff147e24 */ /* 0x000fe2000f8e00ff */
[----:B------:R-:W-:-:S02]  /*8c00*/  IADD3 R73, P0, R74, 0x1800, RZ ;  /* 0x000018004a497810 */ /* 0x000fc40007f1e0ff */
[----:B------:R-:W-:Y:S01]  /*8c10*/  LOP3.LUT R7, R8, 0x180, RZ, 0xc0, !PT ;  /* 0x0000018008077812 */ /* 0x000fe200078ec0ff */
[----:B------:R-:W-:Y:S01]  /*8c20*/  @!P1 VIADD R20, R20, 0x31c60 ;  /* 0x00031c6014149836 */ /* 0x000fe20000000000 */
[----:B------:R-:W-:Y:S01]  /*8c30*/  LOP3.LUT R72, R73, 0x180, RZ, 0xc0, !PT ;  /* 0x0000018049487812 */ /* 0x000fe200078ec0ff */
[----:B------:R-:W-:Y:S01]  /*8c40*/  IMAD.MOV R91, RZ, RZ, -R87 ;  /* 0x000000ffff5b7224 */ /* 0x000fe200078e0a57 */
[----:B------:R-:W-:Y:S01]  /*8c50*/  MOV R80, R80 ;  /* 0x0000005000507202 */ /* 0x000fe20000000f00 */
[----:B--2---:R-:W-:Y:S01]  /*8c60*/  IMAD.WIDE.U32 R12, R22, UR15, R12 ;  /* 0x0000000f160c7c25 */ /* 0x004fe2000f8e000c */
[----:B------:R-:W-:Y:S02]  /*8c70*/  @!P1 PRMT R20, RZ, 0x654, R20 ;  /* 0x00000654ff149816 */ /* 0x000fe40000000014 */
[----:B------:R-:W-:Y:S01]  /*8c80*/  SHF.R.U64 R72, R72, 0x3, RZ ;  /* 0x0000000348487819 */ /* 0x000fe200000012ff */
[----:B------:R-:W-:Y:S01]  /*8c90*/  IMAD R91, R0, R91, R93 ;  /* 0x0000005b005b7224 */ /* 0x000fe200078e025d */
[----:B------:R-:W-:-:S02]  /*8ca0*/  MOV R81, R82 ;  /* 0x0000005200517202 */ /* 0x000fc40000000f00 */
[----:B------:R-:W-:Y:S02]  /*8cb0*/  SHF.R.U64 R7, R7, 0x3, RZ ;  /* 0x0000000307077819 */ /* 0x000fe400000012ff */
[----:B------:R-:W-:Y:S01]  /*8cc0*/  LOP3.LUT R72, R72, R73, RZ, 0x3c, !PT ;  /* 0x0000004948487212 */ /* 0x000fe200078e3cff */
[--C-:B------:R-:W-:Y:S01]  /*8cd0*/  IMAD.X R73, RZ, RZ, R75.reuse, P0 ;  /* 0x000000ffff497224 */ /* 0x100fe200000e064b */
[----:B------:R-:W-:Y:S01]  /*8ce0*/  LOP3.LUT R84, R7, R8, RZ, 0x3c, !PT ;  /* 0x0000000807547212 */ /* 0x000fe200078e3cff */
[----:B------:R-:W-:Y:S01]  /*8cf0*/  IMAD.X R7, RZ, RZ, R75, P6 ;  /* 0x000000ffff077224 */ /* 0x000fe200030e064b */
[----:B------:R-:W-:Y:S02]  /*8d00*/  IADD3 R11, P3, R74, 0x3000, RZ ;  /* 0x000030004a0b7810 */ /* 0x000fe40007f7e0ff */
[----:B------:R-:W-:Y:S02]  /*8d10*/  SHF.R.S32.HI R93, RZ, 0x1f, R87 ;  /* 0x0000001fff5d7819 */ /* 0x000fe40000011457 */
[----:B------:R-:W-:-:S02]  /*8d20*/  SHF.R.S32.HI R90, RZ, 0x1f, R91 ;  /* 0x0000001fff5a7819 */ /* 0x000fc4000001145b */
[----:B------:R-:W-:Y:S02]  /*8d30*/  IADD3 R12, P0, R87, R12, RZ ;  /* 0x0000000c570c7210 */ /* 0x000fe40007f1e0ff */
[----:B------:R-:W-:Y:S01]  /*8d40*/  MOV R78, R78 ;  /* 0x0000004e004e7202 */ /* 0x000fe20000000f00 */
[----:B------:R-:W-:Y:S02]  /*8d50*/  WARPGROUP.DEPBAR.LE gsb0, 0x0 ;  /* 0x00008000000079c5 */ /* 0x000fe40000010000 */
[----:B------:R-:W-:Y:S01]  /*8d60*/  WARPGROUP.ARRIVE ;  /* 0x00000000000079c5 */ /* 0x000fe20000000000 */
[----:B------:R-:W-:Y:S02]  /*8d70*/  MOV R79, R84 ;  /* 0x00000054004f7202 */ /* 0x000fe40000000f00 */
[----:B------:R-:W-:Y:S02]  /*8d80*/  LOP3.LUT R10, R11, 0x180, RZ, 0xc0, !PT ;  /* 0x000001800b0a7812 */ /* 0x000fe400078ec0ff */
[----:B------:R-:W-:Y:S01]  /*8d90*/  IADD3 R5, P5, R74, 0x6000, RZ ;  /* 0x000060004a057810 */ /* 0x000fe20007fbe0ff */
[----:B------:R-:W-:Y:S01]  /*8da0*/  HGMMA.64x96x16.F32.BF16 R24, gdesc[UR4].tnspB, R24, gsb0 ;  /* 0x41600000041879f0 */ /* 0x000fe20008001818 */
[----:B------:R-:W-:Y:S01]  /*8db0*/  USHF.R.S32.HI UR7, URZ, 0x1f, UR15 ;  /* 0x0000001f3f077899 */ /* 0x000fe2000801140f */
[----:B------:R-:W-:Y:S01]  /*8dc0*/  SHF.R.U64 R10, R10, 0x3, RZ ;  /* 0x000000030a0a7819 */ /* 0x000fe200000012ff */
[----:B------:R-:W-:Y:S01]  /*8dd0*/  ULDC.64 UR4, c[0x0][0xb88] ;  /* 0x0002e20000047ab9 */ /* 0x000fe20000000a00 */
[----:B------:R-:W-:Y:S01]  /*8de0*/  ULDC UR6, c[0x0][0xa88] ;  /* 0x0002a20000067ab9 */ /* 0x000fe20000000800 */
[----:B------:R-:W-:Y:S01]  /*8df0*/  IMAD R90, R90, UR4, RZ ;  /* 0x000000045a5a7c24 */ /* 0x000fe2000f8e02ff */
[----:B------:R-:W-:Y:S01]  /*8e00*/  LOP3.LUT R10, R10, R11, RZ, 0x3c, !PT ;  /* 0x0000000b0a0a7212 */ /* 0x000fe200078e3cff */
[----:B------:R-:W-:Y:S01]  /*8e10*/  IMAD R82, R22, UR7, RZ ;  /* 0x0000000716527c24 */ /* 0x000fe2000f8e02ff */
[----:B------:R-:W-:Y:S01]  /*8e20*/  LOP3.LUT R4, R5, 0x180, RZ, 0xc0, !PT ;  /* 0x0000018005047812 */ /* 0x000fe200078ec0ff */
[----:B------:R-:W-:Y:S01]  /*8e30*/  IMAD.X R11, RZ, RZ, R75, P3 ;  /* 0x000000ffff0b7224 */ /* 0x000fe200018e064b */
[----:B------:R-:W-:Y:S01]  /*8e40*/  IADD3 R9, P4, R74, 0x4800, RZ ;  /* 0x000048004a097810 */ /* 0x000fe20007f9e0ff */
[----:B------:R-:W-:Y:S01]  /*8e50*/  IMAD R92, R23, UR15, R82 ;  /* 0x0000000f175c7c24 */ /* 0x000fe2000f8e0252 */
[----:B------:R-:W-:-:S02]  /*8e60*/  SHF.R.U64 R4, R4, 0x3, RZ ;  /* 0x0000000304047819 */ /* 0x000fc400000012ff */
[----:B------:R-:W-:Y:S02]  /*8e70*/  LOP3.LUT R8, R9, 0x180, RZ, 0xc0, !PT ;  /* 0x0000018009087812 */ /* 0x000fe400078ec0ff */
[----:B------:R-:W-:Y:S02]  /*8e80*/  IADD3.X R13, R93, R13, R92, P0, !PT ;  /* 0x0000000d5d0d7210 */ /* 0x000fe400007fe45c */
[----:B------:R-:W-:Y:S02]  /*8e90*/  LOP3.LUT P0, RZ, R149, 0x3, RZ, 0xc0, !PT ;  /* 0x0000000395ff7812 */ /* 0x000fe4000780c0ff */
[----:B------:R-:W-:Y:S01]  /*8ea0*/  LOP3.LUT R4, R4, R5, RZ, 0x3c, !PT ;  /* 0x0000000504047212 */ /* 0x000fe200078e3cff */
[----:B------:R-:W-:Y:S01]  /*8eb0*/  IMAD.WIDE.U32 R12, R91, UR4, R12 ;  /* 0x000000045b0c7c25 */ /* 0x000fe2000f8e000c */
[----:B------:R-:W-:Y:S02]  /*8ec0*/  LOP3.LUT R5, R74, 0x180, RZ, 0xc0, !PT ;  /* 0x000001804a057812 */ /* 0x000fe400078ec0ff */
[----:B------:R-:W-:-:S02]  /*8ed0*/  SHF.R.U64 R8, R8, 0x3, RZ ;  /* 0x0000000308087819 */ /* 0x000fc400000012ff */
[----:B------:R-:W-:Y:S02]  /*8ee0*/  SHF.R.U64 R5, R5, 0x3, RZ ;  /* 0x0000000305057819 */ /* 0x000fe400000012ff */
[----:B------:R-:W-:Y:S01]  /*8ef0*/  LOP3.LUT R8, R8, R9, RZ, 0x3c, !PT ;  /* 0x0000000908087212 */ /* 0x000fe200078e3cff */
[--C-:B------:R-:W-:Y:S01]  /*8f00*/  IMAD.X R9, RZ, RZ, R75.reuse, P4 ;  /* 0x000000ffff097224 */ /* 0x100fe200020e064b */
[----:B------:R-:W-:Y:S01]  /*8f10*/  LOP3.LUT R74, R5, R74, RZ, 0x3c, !PT ;  /* 0x0000004a054a7212 */ /* 0x000fe200078e3cff */
[----:B------:R-:W-:Y:S01]  /*8f20*/  IMAD.X R5, RZ, RZ, R75, P5 ;  /* 0x000000ffff057224 */ /* 0x000fe200028e064b */
        /* <DEDUP_REMOVED lines=29> */
[----:B------:R-:W-:Y:S01]  /*9100*/  FMUL.FTZ R30, R30, R14 ;  /* 0x0000000e1e1e7220 */ /* 0x000fe20000410000 */
[----:B------:R-:W-:-:S02]  /*9110*/  IMAD R49, R91, UR5, R90 ;  /* 0x000000055b317c24 */ /* 0x000fc4000f8e025a */
[-C--:B------:R-:W-:Y:S01]  /*9120*/  FMUL.FTZ R31, R35, R14.reuse ;  /* 0x0000000e231f7220 */ /* 0x080fe20000410000 */
[----:B------:R-:W-:Y:S02]  /*9130*/  IMAD R57, R3, 0xc0, R154 ;  /* 0x000000c003397824 */ /* 0x000fe400078e029a */
[-C--:B------:R-:W-:Y:S01]  /*9140*/  FMUL.FTZ R35, R39, R14.reuse ;  /* 0x0000000e27237220 */ /* 0x080fe20000410000 */
[----:B------:R-:W-:Y:S01]  /*9150*/  FMUL.FTZ R52, R50, R14 ;  /* 0x0000000e32347220 */ /* 0x000fe20000410000 */
[----:B------:R-:W-:Y:S01]  /*9160*/  F2FP.BF16.F32.PACK_AB R24, R25, R24 ;  /* 0x000000181918723e */ /* 0x000fe200000010ff */
[----:B------:R-:W-:Y:S01]  /*9170*/  FMUL.FTZ R39, R43, R14 ;  /* 0x0000000e2b277220 */ /* 0x000fe20000410000 */
[----:B------:R-:W-:Y:S01]  /*9180*/  F2FP.BF16.F32.PACK_AB R25, R15, R26 ;  /* 0x0000001a0f19723e */ /* 0x000fe200000010ff */
[----:B------:R-:W-:Y:S01]  /*9190*/  ULDC.64 UR4, c[0x0][0xb50] ;  /* 0x0002d40000047ab9 */ /* 0x000fe20000000a00 */
[----:B------:R-:W-:Y:S02]  /*91a0*/  IMAD R50, R0, UR6, RZ ;  /* 0x0000000600327c24 */ /* 0x000fe4000f8e02ff */
[----:B------:R-:W-:Y:S01]  /*91b0*/  FMUL.FTZ R43, R47, R14 ;  /* 0x0000000e2f2b7220 */ /* 0x000fe20000410000 */
[----:B------:R-:W-:Y:S01]  /*91c0*/  F2FP.BF16.F32.PACK_AB R27, R27, R30 ;  /* 0x0000001e1b1b723e */ /* 0x000fe200000010ff */
[----:B------:R-:W-:-:S02]  /*91d0*/  VIADD R15, R57, 0x8 ;  /* 0x00000008390f7836 */ /* 0x000fc40000000000 */
[-C--:B------:R-:W-:Y:S01]  /*91e0*/  FMUL.FTZ R34, R34, R14.reuse ;  /* 0x0000000e22227220 */ /* 0x080fe20000410000 */
[----:B------:R-:W-:Y:S02]  /*91f0*/  IMAD.IADD R13, R13, 0x1, R49 ;  /* 0x000000010d0d7824 */ /* 0x000fe400078e0231 */
[-C--:B------:R-:W-:Y:S01]  /*9200*/  FMUL.FTZ R38, R38, R14.reuse ;  /* 0x0000000e26267220 */ /* 0x080fe20000410000 */
[----:B------:R-:W-:Y:S01]  /*9210*/  FMUL.FTZ R47, R51, R14 ;  /* 0x0000000e332f7220 */ /* 0x000fe20000410000 */
[----:B------:R-:W-:Y:S01]  /*9220*/  F2FP.BF16.F32.PACK_AB R26, R83, R84 ;  /* 0x00000054531a723e */ /* 0x000fe200000010ff */
[----:B------:R-:W-:Y:S01]  /*9230*/  BAR.SYNC.DEFER_BLOCKING 0x1, 0x180 ;  /* 0x0046000000007b1d */ /* 0x000fe20000010000 */
[----:B------:R-:W-:Y:S01]  /*9240*/  LEA R30, P3, R12, UR4, 0x2 ;  /* 0x000000040c1e7c11 */ /* 0x000fe2000f8610ff */
        /* <DEDUP_REMOVED lines=8> */
[----:B------:R-:W-:Y:S01]  /*92d0*/  ISETP.GE.OR P1, PT, R57, R50, P0 ;  /* 0x000000323900720c */ /* 0x000fe20000726670 */
[-C--:B------:R-:W-:Y:S01]  /*92e0*/  FMUL.FTZ R61, R67, R14.reuse ;  /* 0x0000000e433d7220 */ /* 0x080fe20000410000 */
[-C--:B------:R-:W-:Y:S01]  /*92f0*/  FMUL.FTZ R62, R66, R14.reuse ;  /* 0x0000000e423e7220 */ /* 0x080fe20000410000 */
[-C--:B------:R-:W-:Y:S01]  /*9300*/  FMUL.FTZ R63, R71, R14.reuse ;  /* 0x0000000e473f7220 */ /* 0x080fe20000410000 */
[----:B------:R-:W-:Y:S01]  /*9310*/  FMUL.FTZ R70, R70, R14 ;  /* 0x0000000e46467220 */ /* 0x000fe20000410000 */
[----:B------:R-:W-:Y:S01]  /*9320*/  ISETP.GE.OR P0, PT, R15, R50, P0 ;  /* 0x000000320f00720c */ /* 0x000fe20000706670 */
[----:B------:R-:W-:Y:S01]  /*9330*/  SHFL.IDX PT, R48, R30, RZ, 0x1c1f ;  /* 0x001c1fff1e307589 */ /* 0x000fe200000e0000 */
[----:B------:R-:W-:-:S02]  /*9340*/  LEA.HI.X R64, R12, UR5, R13, 0x2, P3 ;  /* 0x000000050c407c11 */ /* 0x000fc400098f140d */
[----:B------:R-:W-:Y:S01]  /*9350*/  F2FP.BF16.F32.PACK_AB R12, R85, R86 ;  /* 0x00000056550c723e */ /* 0x000fe200000010ff */
[----:B------:R0:W-:Y:S01]  /*9360*/  SHFL.IDX PT, R56, R30, 0x1, 0x1c1f ;  /* 0x003c1f001e387f89 */ /* 0x0001e200000e0000 */
[----:B------:R-:W-:Y:S02]  /*9370*/  F2FP.BF16.F32.PACK_AB R13, R31, R34 ;  /* 0x000000221f0d723e */ /* 0x000fe400000010ff */
[----:B------:R-:W-:Y:S01]  /*9380*/  F2FP.BF16.F32.PACK_AB R14, R87, R88 ;  /* 0x00000058570e723e */ /* 0x000fe200000010ff */
[----:B------:R1:W-:Y:S01]  /*9390*/  STSM.16.M88.4 [R21], R24 ;  /* 0x0000001815007844 */ /* 0x0003e20000000200 */
[----:B------:R-:W-:Y:S02]  /*93a0*/  F2FP.BF16.F32.PACK_AB R15, R35, R38 ;  /* 0x00000026230f723e */ /* 0x000fe400000010ff */
[----:B------:R-:W-:Y:S01]  /*93b0*/  F2FP.BF16.F32.PACK_AB R22, R22, R23 ;  /* 0x000000171616723e */ /* 0x000fe200000010ff */
[----:B------:R-:W2:Y:S01]  /*93c0*/  SHFL.IDX PT, R49, R64, RZ, 0x1c1f ;  /* 0x001c1fff40317589 */ /* 0x000ea200000e0000 */
[----:B------:R-:W-:-:S02]  /*93d0*/  F2FP.BF16.F32.PACK_AB R20, R20, R89 ;  /* 0x000000591414723e */ /* 0x000fc400000010ff */
[----:B------:R-:W-:Y:S01]  /*93e0*/  F2FP.BF16.F32.PACK_AB R23, R43, R46 ;  /* 0x0000002e2b17723e */ /* 0x000fe200000010ff */
[----:B------:R-:W-:Y:S01]  /*93f0*/  STSM.16.M88.4 [R81], R12 ;  /* 0x0000000c51007844 */ /* 0x000fe20000000200 */
[----:B0-----:R-:W-:Y:S02]  /*9400*/  F2FP.BF16.F32.PACK_AB R30, R32, R41 ;  /* 0x00000029201e723e */ /* 0x001fe400000010ff */
[----:B------:R-:W-:Y:S01]  /*9410*/  F2FP.BF16.F32.PACK_AB R31, R59, R60 ;  /* 0x0000003c3b1f723e */ /* 0x000fe200000010ff */
[----:B------:R-:W0:Y:S01]  /*9420*/  SHFL.IDX PT, R57, R64, 0x1, 0x1c1f ;  /* 0x003c1f0040397f89 */ /* 0x000e2200000e0000 */
[----:B------:R-:W-:Y:S02]  /*9430*/  F2FP.BF16.F32.PACK_AB R32, R33, R40 ;  /* 0x000000282120723e */ /* 0x000fe400000010ff */
[----:B------:R-:W-:Y:S02]  /*9440*/  F2FP.BF16.F32.PACK_AB R33, R61, R62 ;  /* 0x0000003e3d21723e */ /* 0x000fe400000010ff */
[----:B-1----:R-:W-:-:S02]  /*9450*/  F2FP.BF16.F32.PACK_AB R21, R39, R42 ;  /* 0x0000002a2715723e */ /* 0x002fc400000010ff */
[----:B------:R-:W-:Y:S02]  /*9460*/  F2FP.BF16.F32.PACK_AB R26, R28, R45 ;  /* 0x0000002d1c1a723e */ /* 0x000fe400000010ff */
[----:B------:R-:W-:Y:S01]  /*9470*/  F2FP.BF16.F32.PACK_AB R24, R37, R82 ;  /* 0x000000522518723e */ /* 0x000fe200000010ff */
[----:B------:R-:W-:Y:S01]  /*9480*/  STSM.16.M88.4 [R80], R20 ;  /* 0x0000001450007844 */ /* 0x000fe20000000200 */
[----:B------:R-:W-:Y:S02]  /*9490*/  F2FP.BF16.F32.PACK_AB R25, R47, R52 ;  /* 0x000000342f19723e */ /* 0x000fe400000010ff */
[----:B------:R-:W-:Y:S02]  /*94a0*/  F2FP.BF16.F32.PACK_AB R27, R51, R54 ;  /* 0x00000036331b723e */ /* 0x000fe400000010ff */
[----:B------:R-:W-:Y:S02]  /*94b0*/  F2FP.BF16.F32.PACK_AB R28, R29, R44 ;  /* 0x0000002c1d1c723e */ /* 0x000fe400000010ff */
[----:B------:R-:W-:Y:S01]  /*94c0*/  F2FP.BF16.F32.PACK_AB R29, R55, R58 ;  /* 0x0000003a371d723e */ /* 0x000fe200000010ff */
[----:B------:R1:W-:Y:S01]  /*94d0*/  STSM.16.M88.4 [R79], R24 ;  /* 0x000000184f007844 */ /* 0x0003e20000000200 */
[----:B------:R-:W-:-:S02]  /*94e0*/  F2FP.BF16.F32.PACK_AB R34, R36, R53 ;  /* 0x000000352422723e */ /* 0x000fc400000010ff */
[----:B------:R-:W-:Y:S01]  /*94f0*/  F2FP.BF16.F32.PACK_AB R35, R63, R70 ;  /* 0x000000463f23723e */ /* 0x000fe200000010ff */
[----:B------:R3:W-:Y:S04]  /*9500*/  STSM.16.M88.4 [R78], R28 ;  /* 0x0000001c4e007844 */ /* 0x0007e80000000200 */
[----:B------:R4:W-:Y:S01]  /*9510*/  STSM.16.M88.4 [R19], R32 ;  /* 0x0000002013007844 */ /* 0x0009e20000000200 */
[----:B------:R-:W-:Y:S08]  /*9520*/  BAR.SYNC.DEFER_BLOCKING 0x1, 0x180 ;  /* 0x0046000000007b1d */ /* 0x000ff00000010000 */
[----:B-1----:R-:W1:Y:S08]  /*9530*/  @P2 LDC R25, c[0x0][0xbec] ;  /* 0x0002fb00ff192b82 */ /* 0x002e700000000800 */
[----:B---3--:R-:W3:Y:S01]  /*9540*/  @P2 LDC R28, c[0x0][0xbf0] ;  /* 0x0002fc00ff1c2b82 */ /* 0x008ee20000000800 */
[----:B------:R-:W-:Y:S01]  /*9550*/  IMAD R24, R147, 0x60, R148 ;  /* 0x0000006093187824 */ /* 0x000fe200078e0294 */
[----:B------:R-:W-:-:S06]  /*9560*/  UIMAD UR6, UR14, UR8, URZ ;  /* 0x000000080e0672a4 */ /* 0x000fcc000f8e023f */
[----:B------:R-:W4:Y:S01]  /*9570*/  LDC.64 R26, c[0x0][0xae0] ;  /* 0x0002b800ff1a7b82 */ /* 0x000f220000000a00 */
[----:B------:R-:W-:Y:S01]  /*9580*/  IMAD R24, R3, 0xc0, R24 ;  /* 0x000000c003187824 */ /* 0x000fe200078e0218 */
[----:B--2---:R2:W-:Y:S01]  /*9590*/  @!P1 ST.E desc[UR60][R48.64], R76 ;  /* 0x0000004c30009985 */ /* 0x0045e2000c10193c */
[----:B------:R-:W-:-:S03]  /*95a0*/  UIMAD.WIDE.U32 UR4, UR13, UR8, URZ ;  /* 0x000000080d0472a5 */ /* 0x000fc6000f8e003f */
[----:B0-----:R2:W-:Y:S01]  /*95b0*/  @!P0 ST.E desc[UR60][R56.64], R77 ;  /* 0x0000004d38008985 */ /* 0x0015e2000c10193c */
[----:B------:R-:W-:-:S03]  /*95c0*/  UIMAD UR6, UR13, UR9, UR6 ;  /* 0x000000090d0672a4 */ /* 0x000fc6000f8e0206 */
[----:B------:R1:W5:Y:S01]  /*95d0*/  LD.E.128 R52, desc[UR60][R4.64] ;  /* 0x0000003c04347980 */ /* 0x000362000c101d00 */
[----:B------:R-:W-:Y:S01]  /*95e0*/  ULDC.64 UR8, c[0x0][0xaf0] ;  /* 0x0002bc0000087ab9 */ /* 0x000fe20000000a00 */
[----:B------:R-:W-:Y:S02]  /*95f0*/  UIADD3 UR5, UR5, UR6, URZ ;  /* 0x0000000605057290 */ /* 0x000fe4000fffe03f */
[----:B------:R-:W-:Y:S01]  /*9600*/  UIMAD UR6, UR7, UR8, URZ ;  /* 0x00000008070672a4 */ /* 0x000fe2000f8e023f */
[----:B------:R0:W5:Y:S04]  /*9610*/  LD.E.128 R20, desc[UR60][R6.64] ;  /* 0x0000003c06147980 */ /* 0x000168000c101d00 */
[----:B------:R-:W5:Y:S01]  /*9620*/  LD.E.128 R40, desc[UR60][R74.64] ;  /* 0x0000003c4a287980 */ /* 0x000f62000c101d00 */
[----:B-1----:R-:W-:-:S03]  /*9630*/  @P2 IMAD.HI.U32 R5, R24, R25, RZ ;  /* 0x0000001918052227 */ /* 0x002fc600078e00ff */
[----:B------:R-:W5:Y:S01]  /*9640*/  LD.E.128 R36, desc[UR60][R72.64] ;  /* 0x0000003c48247980 */ /* 0x000f62000c101d00 */
[----:B------:R-:W-:Y:S01]  /*9650*/  IMAD.MOV.U32 R4, RZ, RZ, R24 ;  /* 0x000000ffff047224 */ /* 0x000fe200078e0018 */
[----:B---3--:R-:W-:Y:S01]  /*9660*/  @P2 SHF.R.U32.HI R4, RZ, R28, R5 ;  /* 0x0000001cff042219 */ /* 0x008fe20000011605 */
[----:B------:R-:W-:Y:S01]  /*9670*/  UIMAD UR6, UR15, UR9, UR6 ;  /* 0x000000090f0672a4 */ /* 0x000fe2000f8e0206 */
[----:B------:R-:W5:Y:S01]  /*9680*/  LD.E.128 R44, desc[UR60][R10.64] ;  /* 0x0000003c0a2c7980 */ /* 0x000f62000c101d00 */
[----:B------:R-:W-:Y:S01]  /*9690*/  UIMAD.WIDE.U32 UR4, UR15, UR8, UR4 ;  /* 0x000000080f0472a5 */ /* 0x000fe2000f8e0004 */
[--C-:B------:R-:W-:Y:S01]  /*96a0*/  SHF.R.S32.HI R5, RZ, 0x1f, R4.reuse ;  /* 0x0000001fff057819 */ /* 0x100fe20000011404 */
[----:B0-----:R-:W-:Y:S01]  /*96b0*/  IMAD.MOV R7, RZ, RZ, -R4 ;  /* 0x000000ffff077224 */ /* 0x001fe200078e0a04 */
[----:B------:R0:W5:Y:S01]  /*96c0*/  LD.E.128 R12, desc[UR60][R8.64] ;  /* 0x0000003c080c7980 */ /* 0x000162000c101d00 */
[----:B------:R-:W-:Y:S02]  /*96d0*/  UIADD3 UR5, UR5, UR6, URZ ;  /* 0x0000000605057290 */ /* 0x000fe4000fffe03f */
[----:B------:R-:W-:Y:S01]  /*96e0*/  IMAD R7, R0, R7, R24 ;  /* 0x0000000700077224 */ /* 0x000fe200078e0218 */
[----:B------:R-:W-:Y:S01]  /*96f0*/  @!PT LDS RZ, [RZ] ;  /* 0x00000000fffff984 */ /* 0x000fe20000000800 */
[----:B------:R-:W-:Y:S01]  /*9700*/  @!PT LDS RZ, [RZ] ;  /* 0x00000000fffff984 */ /* 0x000fe20000000800 */
[----:B------:R-:W-:Y:S01]  /*9710*/  @!PT LDS RZ, [RZ] ;  /* 0x00000000fffff984 */ /* 0x000fe20000000800 */
[----:B------:R-:W-:Y:S01]  /*9720*/  @!PT LDS RZ, [RZ] ;  /* 0x00000000fffff984 */ /* 0x000fe20000000800 */
[----:B------:R1:W-:Y:S06]  /*9730*/  MEMBAR.ALL.CTA ;  /* 0x0000000000007992 */ /* 0x0003ec0000008000 */
[----:B-1----:R-:W1:Y:S01]  /*9740*/  FENCE.VIEW.ASYNC.S ;  /* 0x00000000000073c6 */ /* 0x002e620000000000 */
[-C--:B----4-:R-:W-:Y:S01]  /*9750*/  IMAD R5, R5, R26.reuse, RZ ;  /* 0x0000001a05057224 */ /* 0x090fe200078e02ff */
[----:B------:R-:W-:Y:S01]  /*9760*/  ULDC.64 UR6, c[0x0][0xad8] ;  /* 0x0002b60000067ab9 */ /* 0x000fe20000000a00 */
[----:B------:R-:W-:Y:S01]  /*9770*/  IMAD R25, R3, 0xc0, R148 ;  /* 0x000000c003197824 */ /* 0x000fe200078e0294 */
[----:B------:R-:W-:Y:S01]  /*9780*/  SHF.R.S32.HI R0, RZ, 0x1f, R7 ;  /* 0x0000001fff007819 */ /* 0x000fe20000011407 */
[----:B------:R-:W-:Y:S01]  /*9790*/  UIADD3 UR36, UR36, 0x1, URZ ;  /* 0x0000000124247890 */ /* 0x000fe2000fffe03f */
[C---:B0-----:R-:W-:Y:S01]  /*97a0*/  IMAD R9, R4.reuse, R27, R5 ;  /* 0x0000001b04097224 */ /* 0x041fe200078e0205 */
[----:B------:R-:W-:Y:S01]  /*97b0*/  ULDC.64 UR8, c[0x0][0xa80] ;  /* 0x0002a00000087ab9 */ /* 0x000fe20000000a00 */
[----:B------:R-:W-:-:S04]  /*97c0*/  IMAD.WIDE.U32 R4, R4, R26, UR4 ;  /* 0x0000000404047e25 */ /* 0x000fc8000f8e001a */
[----:B------:R-:W-:Y:S02]  /*97d0*/  IMAD.IADD R5, R5, 0x1, R9 ;  /* 0x0000000105057824 */ /* 0x000fe400078e0209 */
[----:B------:R-:W-:Y:S01]  /*97e0*/  IMAD R0, R0, UR6, RZ ;  /* 0x0000000600007c24 */ /* 0x000fe2000f8e02ff */
[----:B------:R-:W-:Y:S01]  /*97f0*/  UIADD3 UR4, UR37, 0x31c20, URZ ;  /* 0x00031c2025047890 */ /* 0x000fe2000fffe03f */
[----:B------:R-:W-:Y:S01]  /*9800*/  IMAD.WIDE.U32 R4, R7, UR6, R4 ;  /* 0x0000000607047c25 */ /* 0x000fe2000f8e0004 */
[----:B------:R-:W-:-:S03]  /*9810*/  ISETP.GE.AND P0, PT, R25, R50, PT ;  /* 0x000000321900720c */ /* 0x000fc60003f06270 */
[----:B------:R-:W-:Y:S01]  /*9820*/  IMAD R9, R7, UR7, R0 ;  /* 0x0000000707097c24 */ /* 0x000fe2000f8e0200 */
[----:B------:R-:W-:Y:S01]  /*9830*/  UISETP.NE.AND UP0, UPT, UR36, 0x2, UPT ;  /* 0x000000022400788c */ /* 0x000fe2000bf05270 */
[C---:B------:R-:W-:Y:S01]  /*9840*/  LEA R0, P1, R4.reuse, UR8, 0x1 ;  /* 0x0000000804007c11 */ /* 0x040fe2000f8208ff */
[----:B------:R-:W-:Y:S01]  /*9850*/  UPRMT UR4, URZ, 0x654, UR4 ;  /* 0x000006543f047896 */ /* 0x000fe20008000004 */
[----:B------:R-:W-:Y:S01]  /*9860*/  IMAD.IADD R3, R5, 0x1, R9 ;  /* 0x0000000105037824 */ /* 0x000fe200078e0209 */
[----:B------:R-:W-:Y:S01]  /*9870*/  ULDC UR5, c[0x0][0xc] ;  /* 0x0000030000057ab9 */ /* 0x000fe20000000800 */
[----:B------:R-:W-:Y:S02]  /*9880*/  USEL UR6, URZ, 0x1, UP0 ;  /* 0x000000013f067887 */ /* 0x000fe40008000000 */
[----:B------:R-:W-:Y:S01]  /*9890*/  UIADD3 UR10, UR5, UR10, URZ ;  /* 0x0000000a050a7290 */ /* 0x000fe2000fffe03f */
[----:B------:R-:W-:Y:S01]  /*98a0*/  LEA.HI.X R24, R4, UR9, R3, 0x1, P1 ;  /* 0x0000000904187c11 */ /* 0x000fe200088f0c03 */
[----:B------:R-:W-:Y:S01]  /*98b0*/  USEL UR36, UR36, URZ, UP0 ;  /* 0x0000003f24247287 */ /* 0x000fe20008000000 */
[----:B-1----:R2:W0:Y:S01]  /*98c0*/  SHFL.IDX PT, R6, R0, RZ, 0x1c1f ;  /* 0x001c1fff00067589 */ /* 0x00242200000e0000 */
[----:B------:R-:W-:Y:S01]  /*98d0*/  LOP3.LUT R16, R16, UR6, RZ, 0x3c, !PT ;  /* 0x0000000610107c12 */ /* 0x000fe2000f8e3cff */
[----:B------:R-:W-:Y:S01]  /*98e0*/  SYNCS.ARRIVE.TRANS64.RED.A1T0 RZ, [UR4], RZ ;  /* 0x000000ffffff79a7 */ /* 0x000fe20008100404 */
[----:B------:R-:W-:Y:S01]  /*98f0*/  IMAD.U32 R19, RZ, RZ, UR10 ;  /* 0x0000000aff137e24 */ /* 0x000fe2000f8e00ff */
[----:B------:R2:W1:Y:S01]  /*9900*/  SHFL.IDX PT, R7, R24, RZ, 0x1c1f ;  /* 0x001c1fff18077589 */ /* 0x00046200000e0000 */
[----:B------:R-:W-:Y:S01]  /*9910*/  BSSY B0, `(.L_x_9945) ;  /* 0x0000010000007945 */ /* 0x000fe20003800000 */
[----:B------:R-:W-:-:S02]  /*9920*/  SHF.R.S32.HI R94, RZ, 0x1f, R144 ;  /* 0x0000001fff5e7819 */ /* 0x000fc40000011490 */
[----:B------:R-:W-:Y:S01]  /*9930*/  SHF.R.S32.HI R95, RZ, 0x1f, R145 ;  /* 0x0000001fff5f7819 */ /* 0x000fe20000011491 */
[----:B------:R-:W-:Y:S06]  /*9940*/  @P0 BRA `(.L_x_9946) ;  /* 0x0000000000300947 */ /* 0x000fec0003800000 */
[----:B------:R-:W-:Y:S02]  /*9950*/  ULDC UR4, c[0x0][0xac8] ;  /* 0x0002b20000047ab9 */ /* 0x000fe40000000800 */
[----:B------:R-:W-:Y:S02]  /*9960*/  ISETP.GE.AND P1, PT, R145, UR4, PT ;  /* 0x0000000491007c0c */ /* 0x000fe4000bf26270 */
[----:B------:R-:W-:Y:S02]  /*9970*/  ISETP.GE.AND P2, PT, R144, UR4, PT ;  /* 0x0000000490007c0c */ /* 0x000fe4000bf46270 */
[----:B------:R-:W-:-:S09]  /*9980*/  ISETP.GE.AND P0, PT, R18, UR4, PT ;  /* 0x0000000412007c0c */ /* 0x000fd2000bf06270 */
[CC--:B0-----:R-:W-:Y:S02]  /*9990*/  @!P1 LEA R8, P3, R145.reuse, R6.reuse, 0x1 ;  /* 0x0000000691089211 */ /* 0x0c1fe400078608ff */
[----:B------:R-:W-:Y:S02]  /*99a0*/  @!P2 LEA R10, P4, R144, R6, 0x1 ;  /* 0x00000006900aa211 */ /* 0x000fe400078808ff */
[----:B-1----:R-:W-:Y:S01]  /*99b0*/  @!P0 IMAD.WIDE R4, R18, 0x2, R6 ;  /* 0x0000000212048825 */ /* 0x002fe200078e0206 */
[-C--:B------:R-:W-:Y:S02]  /*99c0*/  @!P1 LEA.HI.X R9, R145, R7.reuse, R95, 0x1, P3 ;  /* 0x0000000791099211 */ /* 0x080fe400018f0c5f */
[----:B------:R-:W-:Y:S02]  /*99d0*/  @!P2 LEA.HI.X R11, R144, R7, R94, 0x1, P4 ;  /* 0x00000007900ba211 */ /* 0x000fe400020f0c5e */
[----:B-----5:R3:W-:Y:S04]  /*99e0*/  @!P0 ST.E.128 desc[UR60][R4.64], R40 ;  /* 0x0000002804008985 */ /* 0x0207e8000c101d3c */
[----:B------:R3:W-:Y:S04]  /*99f0*/  @!P1 ST.E.128 desc[UR60][R8.64], R44 ;  /* 0x0000002c08009985 */ /* 0x0007e8000c101d3c */
[----:B------:R3:W-:Y:S02]  /*9a00*/  @!P2 ST.E.128 desc[UR60][R10.64], R52 ;  /* 0x000000340a00a985 */ /* 0x0007e4000c101d3c */
.L_x_9946:
[----:B------:R-:W-:Y:S05]  /*9a10*/  BSYNC B0 ;  /* 0x0000000000007941 */ /* 0x000fea0003800000 */
.L_x_9945:
[----:B------:R-:W-:Y:S01]  /*9a20*/  VIADD R3, R25, 0x60 ;  /* 0x0000006019037836 */ /* 0x000fe20000000000 */
[----:B-1----:R1:W4:Y:S01]  /*9a30*/  SHFL.IDX PT, R7, R24, 0x1, 0x1c1f ;  /* 0x003c1f0018077f89 */ /* 0x00232200000e0000 */
[----:B------:R-:W-:Y:S01]  /*9a40*/  BSSY B0, `(.L_x_9947) ;  /* 0x0000011000007945 */ /* 0x000fe20003800000 */
[----:B------:R-:W-:Y:S02]  /*9a50*/  VIADD R146, R146, 0x1 ;  /* 0x0000000192927836 */ /* 0x000fe40000000000 */
[----:B------:R-:W-:Y:S01]  /*9a60*/  ISETP.GE.AND P0, PT, R3, R50, PT ;  /* 0x000000320300720c */ /* 0x000fe20003f06270 */
[----:B0-----:R1:W0:-:S12]  /*9a70*/  SHFL.IDX PT, R6, R0, 0x1, 0x1c1f ;  /* 0x003c1f0000067f89 */ /* 0x00121800000e0000 */
[----:B-1----:R-:W-:Y:S05]  /*9a80*/  @P0 BRA `(.L_x_9948) ;  /* 0x0000000000300947 */ /* 0x002fea0003800000 */
[----:B------:R-:W-:Y:S02]  /*9a90*/  ULDC UR4, c[0x0][0xac8] ;  /* 0x0002b20000047ab9 */ /* 0x000fe40000000800 */
[----:B------:R-:W-:Y:S02]  /*9aa0*/  ISETP.GE.AND P3, PT, R145, UR4, PT ;  /* 0x0000000491007c0c */ /* 0x000fe4000bf66270 */
[----:B------:R-:W-:Y:S02]  /*9ab0*/  ISETP.GE.AND P4, PT, R144, UR4, PT ;  /* 0x0000000490007c0c */ /* 0x000fe4000bf86270 */
[----:B------:R-:W-:-:S09]  /*9ac0*/  ISETP.GE.AND P2, PT, R18, UR4, PT ;  /* 0x0000000412007c0c */ /* 0x000fd2000bf46270 */
[CC--:B0--3--:R-:W-:Y:S02]  /*9ad0*/  @!P3 LEA R8, P0, R145.reuse, R6.reuse, 0x1 ;  /* 0x000000069108b211 */ /* 0x0c9fe400078008ff */
[----:B------:R-:W-:Y:S02]  /*9ae0*/  @!P4 LEA R10, P1, R144, R6, 0x1 ;  /* 0x00000006900ac211 */ /* 0x000fe400078208ff */
[----:B----4-:R-:W-:Y:S01]  /*9af0*/  @!P2 IMAD.WIDE R4, R18, 0x2, R6 ;  /* 0x000000021204a825 */ /* 0x010fe200078e0206 */
[-C--:B------:R-:W-:Y:S02]  /*9b00*/  @!P3 LEA.HI.X R9, R145, R7.reuse, R95, 0x1, P0 ;  /* 0x000000079109b211 */ /* 0x080fe400000f0c5f */
[----:B------:R-:W-:Y:S02]  /*9b10*/  @!P4 LEA.HI.X R11, R144, R7, R94, 0x1, P1 ;  /* 0x00000007900bc211 */ /* 0x000fe400008f0c5e */
[----:B-----5:R1:W-:Y:S04]  /*9b20*/  @!P2 ST.E.128 desc[UR60][R4.64], R36 ;  /* 0x000000240400a985 */ /* 0x0203e8000c101d3c */
[----:B------:R1:W-:Y:S04]  /*9b30*/  @!P3 ST.E.128 desc[UR60][R8.64], R12 ;  /* 0x0000000c0800b985 */ /* 0x0003e8000c101d3c */
[----:B------:R1:W-:Y:S02]  /*9b40*/  @!P4 ST.E.128 desc[UR60][R10.64], R20 ;  /* 0x000000140a00c985 */ /* 0x0003e4000c101d3c */
.L_x_9948:
[----:B------:R-:W-:Y:S05]  /*9b50*/  BSYNC B0 ;  /* 0x0000000000007941 */ /* 0x000fea0003800000 */
.L_x_9947:
[----:B--2---:R-:W2:Y:S01]  /*9b60*/  LDC R0, c[0x0][0xc34] ;  /* 0x00030d00ff007b82 */ /* 0x004ea20000000800 */
[----:B------:R-:W-:-:S13]  /*9b70*/  R2UR UR4, R19 ;  /* 0x00000000130472ca */ /* 0x000fda00000e0000 */
[----:B--2---:R-:W-:-:S13]  /*9b80*/  ISETP.LE.AND P0, PT, R0, UR4, PT ;  /* 0x0000000400007c0c */ /* 0x004fda000bf03270 */
[----:B------:R-:W-:Y:S05]  /*9b90*/  @!P0 BRA `(.L_x_9949) ;  /* 0xffffff7000d08947 */ /* 0x000fea000383ffff */
[----:B------:R-:W-:Y:S05]  /*9ba0*/  EXIT ;  /* 0x000000000000794d */ /* 0x000fea0003800000 */
.L_x_9923:
[----:B------:R-:W-:-:S08]  /*9bb0*/  NOP ;  /* 0x0000000000007918 */ /* 0x000fd00000000000 */
[----:B--2---:R-:W0:-:S00]  /*9bc0*/  USETMAXREG.DEALLOC.CTAPOOL 0x20 ;  /* 0x00000020000079c8 */ /* 0x004e0000080e0500 */
[----:B------:R-:W1:Y:S01]  /*9bd0*/  S2UR UR5, SR_CTAID.X ;  /* 0x00000000000579c3 */ /* 0x000e620000002500 */
[----:B0-----:R-:W-:Y:S02]  /*9be0*/  IMAD.MOV.U32 R0, RZ, RZ, 0x1 ;  /* 0x00000001ff007424 */ /* 0x001fe400078e00ff */
[----:B------:R-:W-:Y:S02]  /*9bf0*/  IMAD.MOV.U32 R16, RZ, RZ, RZ ;  /* 0x000000ffff107224 */ /* 0x000fe400078e00ff */
[----:B------:R-:W-:-:S03]  /*9c00*/  IMAD.MOV.U32 R23, RZ, RZ, 0x1 ;  /* 0x00000001ff177424 */ /* 0x000fc600078e00ff */
[----:B------:R-:W1:Y:S02]  /*9c10*/  LDC R2, c[0x0][0xc34] ;  /* 0x00030d00ff027b82 */ /* 0x000e640000000800 */
[----:B-1----:R-:W-:-:S13]  /*9c20*/  ISETP.LE.AND P0, PT, R2, UR5, PT ;  /* 0x0000000502007c0c */ /* 0x002fda000bf03270 */
[----:B------:R-:W-:Y:S05]  /*9c30*/  @P0 BRA `(.L_x_9950) ;  /* 0x0000004000240947 */ /* 0x000fea0003800000 */
[----:B------:R-:W0:Y:S01]  /*9c40*/  S2R R6, SR_TID.X ;  /* 0x0000000000067919 */ /* 0x000e220000002100 */
[----:B------:R-:W1:Y:S01]  /*9c50*/  S2UR UR4, SR_CgaCtaId ;  /* 0x00000000000479c3 */ /* 0x000e620000008800 */
[----:B------:R-:W-:Y:S01]  /*9c60*/  UMOV UR36, 0x400 ;  /* 0x0000040000247882 */ /* 0x000fe20000000000 */
[----:B------:R-:W-:Y:S01]  /*9c70*/  IMAD.MOV.U32 R23, RZ, RZ, 0x1 ;  /* 0x00000001ff177424 */ /* 0x000fe200078e00ff */
[----:B------:R-:W-:Y:S01]  /*9c80*/  ULDC.64 UR38, c[0x0][0x198] ;  /* 0x0000660000267ab9 */ /* 0x000fe20000000a00 */
[----:B------:R-:W-:Y:S01]  /*9c90*/  IMAD.MOV.U32 R16, RZ, RZ, RZ ;  /* 0x000000ffff107224 */ /* 0x000fe200078e00ff */
[----:B------:R-:W-:Y:S01]  /*9ca0*/  ULDC UR37, c[0x0][0xc] ;  /* 0x0000030000257ab9 */ /* 0x000fe20000000800 */
[----:B-1----:R-:W-:Y:S01]  /*9cb0*/  ULEA UR36, UR4, UR36, 0x18 ;  /* 0x0000002404247291 */ /* 0x002fe2000f8ec03f */
[C---:B0-----:R-:W-:Y:S01]  /*9cc0*/  LOP3.LUT R5, R6.reuse, 0x7f, RZ, 0xc0, !PT ;  /* 0x0000007f06057812 */ /* 0x041fe200078ec0ff */
[----:B------:R-:W-:-:S04]  /*9cd0*/  IMAD.SHL.U32 R0, R6, 0x8, RZ ;  /* 0x0000000806007824 */ /* 0x000fc800078e00ff */
[----:B------:R-:W-:Y:S01]  /*9ce0*/  IMAD.SHL.U32 R4, R5, 0x8, RZ ;  /* 0x0000000805047824 */ /* 0x000fe200078e00ff */
[C---:B------:R-:W-:Y:S02]  /*9cf0*/  LOP3.LUT R3, R0.reuse, 0x20, RZ, 0xc0, !PT ;  /* 0x0000002000037812 */ /* 0x040fe400078ec0ff */
[----:B------:R-:W-:Y:S02]  /*9d00*/  LOP3.LUT R2, R0, 0xd8, RZ, 0xc0, !PT ;  /* 0x000000d800027812 */ /* 0x000fe400078ec0ff */
[----:B------:R-:W-:Y:S02]  /*9d10*/  LOP3.LUT R3, R3, 0x300, R4, 0xf8, !PT ;  /* 0x0000030003037812 */ /* 0x000fe400078ef804 */
[----:B------:R-:W-:Y:S01]  /*9d20*/  SHF.R.U32.HI R4, RZ, 0x2, R5 ;  /* 0x00000002ff047819 */ /* 0x000fe20000011605 */
[----:B------:R-:W-:Y:S01]  /*9d30*/  IMAD.U32 R5, RZ, RZ, UR5 ;  /* 0x00000005ff057e24 */ /* 0x000fe2000f8e00ff */
[----:B------:R-:W-:Y:S02]  /*9d40*/  LOP3.LUT R2, R2, 0x18, R6, 0x78, !PT ;  /* 0x0000001802027812 */ /* 0x000fe400078e7806 */
[----:B------:R-:W-:-:S02]  /*9d50*/  LOP3.LUT R0, R0, 0x18, RZ, 0xc0, !PT ;  /* 0x0000001800007812 */ /* 0x000fc400078ec0ff */
[----:B------:R0:W-:Y:S01]  /*9d60*/  STL [R1+0x4], R5 ;  /* 0x0000040501007387 */ /* 0x0001e20000100800 */
[----:B------:R-:W-:Y:S01]  /*9d70*/  LOP3.LUT R3, R3, R2, RZ, 0xfc, !PT ;  /* 0x0000000203037212 */ /* 0x000fe200078efcff */
[----:B------:R-:W-:Y:S02]  /*9d80*/  IMAD.SHL.U32 R2, R6, 0x20, RZ ;  /* 0x0000002006027824 */ /* 0x000fe400078e00ff */
[----:B------:R0:W-:Y:S01]  /*9d90*/  STL [R1+0x18], RZ ;  /* 0x000018ff01007387 */ /* 0x0001e20000100800 */
[----:B------:R-:W-:Y:S02]  /*9da0*/  LEA R26, R3, UR36, 0x1 ;  /* 0x00000024031a7c11 */ /* 0x000fe4000f8e08ff */
[----:B------:R-:W-:Y:S02]  /*9db0*/  LOP3.LUT R4, R4, 0x60, R2, 0xf8, !PT ;  /* 0x0000006004047812 */ /* 0x000fe400078ef802 */
[C---:B------:R-:W-:Y:S02]  /*9dc0*/  LOP3.LUT R2, R0.reuse, 0x20, RZ, 0xfc, !PT ;  /* 0x0000002000027812 */ /* 0x040fe400078efcff */
[----:B------:R-:W-:-:S07]  /*9dd0*/  LOP3.LUT R0, R0, 0x40, RZ, 0xfc, !PT ;  /* 0x0000004000007812 */ /* 0x000fce00078efcff */
.L_x_10028:
[----:B------:R-:W2:Y:S01]  /*9de0*/  LDL R6, [R1+0x4] ;  /* 0x0000040001067983 */ /* 0x000ea20000100800 */
[----:B------:R-:W1:Y:S01]  /*9df0*/  LDC R2, c[0x0][0xc38] ;  /* 0x00030e00ff027b82 */ /* 0x000e620000000800 */
[----:B------:R-:W-:Y:S05]  /*9e00*/  YIELD ;  /* 0x0000000000007946 */ /* 0x000fea0003800000 */
[----:B------:R-:W-:Y:S02]  /*9e10*/  ULDC.64 UR4, c[0x0][0x418] ;  /* 0x0001060000047ab9 */ /* 0x000fe40000000a00 */
[----:B------:R-:W3:Y:S01]  /*9e20*/  LDC R0, c[0x0][0xc44] ;  /* 0x00031100ff007b82 */ /* 0x000ee20000000800 */
[----:B------:R-:W-:-:S03]  /*9e30*/  UISETP.NE.U32.AND UP0, UPT, UR4, URZ, UPT ;  /* 0x0000003f0400728c */ /* 0x000fc6000bf05070 */
[----:B------:R-:W-:Y:S01]  /*9e40*/  ULDC UR4, c[0x0][0x424] ;  /* 0x0001090000047ab9 */ /* 0x000fe20000000800 */
[----:B------:R-:W-:Y:S02]  /*9e50*/  UISETP.NE.AND.EX UP0, UPT, UR5, URZ, UPT, UP0 ;  /* 0x0000003f0500728c */ /* 0x000fe4000bf05300 */
[----:B------:R-:W-:Y:S02]  /*9e60*/  UIADD3 UR5, UR36, 0x16a00, URZ ;  /* 0x00016a0024057890 */ /* 0x000fe4000fffe03f */
[----:B------:R-:W-:Y:S02]  /*9e70*/  USEL UR4, UR4, 0x1, UP0 ;  /* 0x0000000104047887 */ /* 0x000fe40008000000 */
[----:B------:R-:W-:Y:S01]  /*9e80*/  ULOP3.LUT UP0, URZ, UR5, 0x1bf, URZ, 0xc0, !UPT ;  /* 0x000001bf053f7892 */ /* 0x000fe2000f80c03f */
[----:B-1----:R-:W-:Y:S02]  /*9e90*/  ISETP.NE.AND P0, PT, R2, 0x1, PT ;  /* 0x000000010200780c */ /* 0x002fe40003f05270 */
[----:B---3--:R-:W-:-:S11]  /*9ea0*/  ISETP.NE.AND P1, PT, R0, 0x1, PT ;  /* 0x000000010000780c */ /* 0x008fd60003f25270 */
[----:B------:R-:W2:Y:S08]  /*9eb0*/  @P0 LDC R4, c[0x0][0xc3c] ;  /* 0x00030f00ff040b82 */ /* 0x000eb00000000800 */
[----:B0-----:R-:W0:Y:S08]  /*9ec0*/  @P0 LDC R5, c[0x0][0xc40] ;  /* 0x00031000ff050b82 */ /* 0x001e300000000800 */
[----:B------:R-:W1:Y:S01]  /*9ed0*/  @P1 LDC.64 R2, c[0x0][0xc48] ;  /* 0x00031200ff021b82 */ /* 0x000e620000000a00 */
[----:B--2---:R-:W-:-:S04]  /*9ee0*/  @P0 IMAD.HI.U32 R4, R6, R4, RZ ;  /* 0x0000000406040227 */ /* 0x004fc800078e00ff */
[----:B------:R-:W-:Y:S01]  /*9ef0*/  IMAD.MOV.U32 R29, RZ, RZ, R6 ;  /* 0x000000ffff1d7224 */ /* 0x000fe200078e0006 */
[----:B0-----:R-:W-:Y:S02]  /*9f00*/  @P0 SHF.R.U32.HI R29, RZ, R5, R4 ;  /* 0x00000005ff1d0219 */ /* 0x001fe40000011604 */
[----:B------:R-:W-:-:S03]  /*9f10*/  PLOP3.LUT P0, PT, PT, PT, UP0, 0x80, 0x0 ;  /* 0x000000000000781c */ /* 0x000fc60003f0f008 */
[----:B-1----:R-:W-:-:S04]  /*9f20*/  @P1 IMAD.HI.U32 R2, R29, R2, RZ ;  /* 0x000000021d021227 */ /* 0x002fc800078e00ff */
[----:B------:R-:W-:Y:S01]  /*9f30*/  IMAD.MOV.U32 R27, RZ, RZ, R29 ;  /* 0x000000ffff1b7224 */ /* 0x000fe200078e001d */
[----:B------:R-:W-:Y:S02]  /*9f40*/  @P1 SHF.R.U32.HI R27, RZ, R3, R2 ;  /* 0x00000003ff1b1219 */ /* 0x000fe40000011602 */
[----:B------:R-:W0:Y:S03]  /*9f50*/  LDC R2, c[0x0][0x2f0] ;  /* 0x0000bc00ff027b82 */ /* 0x000e260000000800 */
[----:B------:R-:W-:-:S04]  /*9f60*/  IMAD.MOV R17, RZ, RZ, -R27 ;  /* 0x000000ffff117224 */ /* 0x000fc800078e0a1b */
[----:B------:R-:W-:Y:S02]  /*9f70*/  IMAD R17, R0, R17, R29 ;  /* 0x0000001100117224 */ /* 0x000fe400078e021d */
[----:B0-----:R-:W-:-:S04]  /*9f80*/  IMAD R6, R2, UR4, RZ ;  /* 0x0000000402067c24 */ /* 0x001fc8000f8e02ff */
[----:B------:R-:W-:Y:S01]  /*9f90*/  VIADD R2, R6, 0x8f ;  /* 0x0000008f06027836 */ /* 0x000fe20000000000 */
[----:B------:R0:W-:Y:S03]  /*9fa0*/  STL [R1+0x8], R6 ;  /* 0x0000080601007387 */ /* 0x0001e60000100800 */
[----:B------:R-:W-:-:S05]  /*9fb0*/  IMAD.HI R2, R2, 0x38e38e39, RZ ;  /* 0x38e38e3902027827 */ /* 0x000fca00078e02ff */
[----:B------:R-:W-:-:S04]  /*9fc0*/  SHF.R.U32.HI R3, RZ, 0x1f, R2 ;  /* 0x0000001fff037819 */ /* 0x000fc80000011602 */
[----:B------:R-:W-:-:S05]  /*9fd0*/  LEA.HI.SX32 R25, R2, R3, 0x1b ;  /* 0x0000000302197211 */ /* 0x000fca00078fdaff */
[----:B------:R0:W-:Y:S01]  /*9fe0*/  STL [R1], R25 ;  /* 0x0000001901007387 */ /* 0x0001e20000100800 */
        /* <DEDUP_REMOVED lines=8> */
[----:B0-----:R-:W-:Y:S02]  /*a070*/  IMAD.U32 R6, RZ, RZ, UR8 ;  /* 0x00000008ff067e24 */ /* 0x001fe4000f8e00ff */
[----:B------:R-:W-:-:S02]  /*a080*/  IMAD.U32 R7, RZ, RZ, UR9 ;  /* 0x00000009ff077e24 */ /* 0x000fc4000f8e00ff */
[----:B------:R-:W-:Y:S02]  /*a090*/  IMAD.U32 R10, RZ, RZ, UR4 ;  /* 0x00000004ff0a7e24 */ /* 0x000fe4000f8e00ff */
[----:B------:R-:W-:Y:S02]  /*a0a0*/  IMAD.U32 R11, RZ, RZ, UR5 ;  /* 0x00000005ff0b7e24 */ /* 0x000fe4000f8e00ff */
[----:B------:R-:W-:Y:S02]  /*a0b0*/  IMAD.MOV.U32 R8, RZ, RZ, 0x70 ;  /* 0x00000070ff087424 */ /* 0x000fe400078e00ff */
[----:B------:R-:W-:Y:S02]  /*a0c0*/  IMAD.MOV.U32 R12, RZ, RZ, 0x1 ;  /* 0x00000001ff0c7424 */ /* 0x000fe400078e00ff */
[----:B------:R-:W-:-:S07]  /*a0d0*/  IMAD.MOV.U32 R13, RZ, RZ, RZ ;  /* 0x000000ffff0d7224 */ /* 0x000fce00078e00ff */
[----:B------:R-:W-:-:S07]  /*a0e0*/  LEPC R20, `(.L_x_9951) ;  /* 0x000000001014794e */ /* 0x000fce0000000000 */
[----:B-1----:R-:W-:Y:S05]  /*a0f0*/  CALL.ABS.NOINC R2 ;  /* 0x0000000002007343 */ /* 0x002fea0003c00000 */
.L_x_9951:
        /* <DEDUP_REMOVED lines=11> */
[----:B0-----:R-:W-:Y:S02]  /*a1b0*/  IMAD.U32 R6, RZ, RZ, UR8 ;  /* 0x00000008ff067e24 */ /* 0x001fe4000f8e00ff */
[----:B------:R-:W-:-:S02]  /*a1c0*/  IMAD.U32 R7, RZ, RZ, UR9 ;  /* 0x00000009ff077e24 */ /* 0x000fc4000f8e00ff */
[----:B------:R-:W-:Y:S02]  /*a1d0*/  IMAD.U32 R10, RZ, RZ, UR4 ;  /* 0x00000004ff0a7e24 */ /* 0x000fe4000f8e00ff */
[----:B------:R-:W-:Y:S02]  /*a1e0*/  IMAD.U32 R11, RZ, RZ, UR5 ;  /* 0x00000005ff0b7e24 */ /* 0x000fe4000f8e00ff */
[----:B------:R-:W-:Y:S02]  /*a1f0*/  IMAD.MOV.U32 R8, RZ, RZ, 0x70 ;  /* 0x00000070ff087424 */ /* 0x000fe400078e00ff */
[----:B------:R-:W-:Y:S02]  /*a200*/  IMAD.MOV.U32 R12, RZ, RZ, 0x1 ;  /* 0x00000001ff0c7424 */ /* 0x000fe400078e00ff */
[----:B-1----:R-:W-:-:S07]  /*a210*/  IMAD.MOV.U32 R13, RZ, RZ, RZ ;  /* 0x000000ffff0d7224 */ /* 0x002fce00078e00ff */
[----:B------:R-:W-:-:S07]  /*a220*/  LEPC R20, `(.L_x_9953) ;  /* 0x000000001014794e */ /* 0x000fce0000000000 */
[----:B--2---:R-:W-:Y:S05]  /*a230*/  CALL.ABS.NOINC R2 ;  /* 0x0000000002007343 */ /* 0x004fea0003c00000 */
.L_x_9953:
        /* <DEDUP_REMOVED lines=15> */
.L_x_9952:
[----:B------:R-:W-:Y:S01]  /*a330*/  ULDC.64 UR4, c[0x0][0x9f8] ;  /* 0x00027e0000047ab9 */ /* 0x000fe20000000a00 */
[----:B------:R-:W-:Y:S01]  /*a340*/  IMAD.MOV.U32 R22, RZ, RZ, R27 ;  /* 0x000000ffff167224 */ /* 0x000fe200078e001b */
[----:B------:R-:W-:-:S04]  /*a350*/  ISETP.NE.U32.AND P0, PT, RZ, UR4, PT ;  /* 0x00000004ff007c0c */ /* 0x000fc8000bf05070 */
[----:B------:R-:W-:-:S13]  /*a360*/  ISETP.NE.AND.EX P0, PT, RZ, UR5, PT, P0 ;  /* 0x00000005ff007c0c */ /* 0x000fda000bf05300 */
[----:B------:R-:W1:Y:S02]  /*a370*/  @P0 LDC.64 R2, c[0x0][0x9f8] ;  /* 0x00027e00ff020b82 */ /* 0x000e640000000a00 */
[----:B-1----:R-:W-:-:S05]  /*a380*/  @P0 IMAD.WIDE R2, R27, 0x4, R2 ;  /* 0x000000041b020825 */ /* 0x002fca00078e0202 */
[----:B------:R1:W0:Y:S01]  /*a390*/  @P0 LDG.E R22, desc[UR60][R2.64] ;  /* 0x0000003c02160981 */ /* 0x000222000c1e1900 */
[----:B------:R-:W-:Y:S01]  /*a3a0*/  UMOV UR4, 0xffffffff ;  /* 0xffffffff00047882 */ /* 0x000fe20000000000 */
[----:B------:R-:W-:Y:S01]  /*a3b0*/  LOP3.LUT R19, R19, 0xfffffffe, RZ, 0xc0, !PT ;  /* 0xfffffffe13137812 */ /* 0x000fe200078ec0ff */
[----:B------:R-:W-:Y:S01]  /*a3c0*/  VIADD R28, R25, 0xffffffff ;  /* 0xffffffff191c7836 */ /* 0x000fe20000000000 */
[----:B-1----:R-:W1:Y:S02]  /*a3d0*/  LDC.64 R2, c[0x0][0x418] ;  /* 0x00010600ff027b82 */ /* 0x002e640000000a00 */
[----:B-1----:R-:W-:-:S04]  /*a3e0*/  ISETP.NE.U32.AND P0, PT, R2, RZ, PT ;  /* 0x000000ff0200720c */ /* 0x002fc80003f05070 */
[----:B------:R-:W-:-:S13]  /*a3f0*/  ISETP.NE.AND.EX P1, PT, R3, RZ, PT, P0 ;  /* 0x000000ff0300720c */ /* 0x000fda0003f25300 */
[----:B------:R-:W-:Y:S02]  /*a400*/  @P1 LOP3.LUT R19, R19, 0x1, RZ, 0xfc, !PT ;  /* 0x0000000113131812 */ /* 0x000fe400078efcff */
[----:B0-----:R-:W-:Y:S02]  /*a410*/  SHF.R.S32.HI R25, RZ, 0x1f, R22 ;  /* 0x0000001fff197819 */ /* 0x001fe40000011416 */
[----:B------:R-:W-:Y:S01]  /*a420*/  SEL R18, R22, RZ, !P1 ;  /* 0x000000ff16127207 */ /* 0x000fe20004800000 */
[----:B------:R-:W-:Y:S06]  /*a430*/  BRA.DIV UR4, `(.L_x_9954) ;  /* 0x0000003e046c7947 */ /* 0x000fec000b800000 */
[----:B------:R-:W0:Y:S02]  /*a440*/  S2R R0, SR_TID.X ;  /* 0x0000000000007919 */ /* 0x000e240000002100 */
[----:B0-----:R-:W-:-:S04]  /*a450*/  SHF.R.U32.HI R0, RZ, 0x5, R0 ;  /* 0x00000005ff007819 */ /* 0x001fc80000011600 */
[----:B------:R-:W-:-:S05]  /*a460*/  LOP3.LUT R0, R0, 0x3, RZ, 0xc0, !PT ;  /* 0x0000000300007812 */ /* 0x000fca00078ec0ff */
[----:B------:R0:W1:Y:S02]  /*a470*/  SHFL.IDX PT, R14, R0, RZ, 0x1f ;  /* 0x00001fff000e7589 */ /* 0x00006400000e0000 */
.L_x_10044:
[----:B-1----:R-:W-:Y:S02]  /*a480*/  ISETP.NE.AND P0, PT, R14, RZ, PT ;  /* 0x000000ff0e00720c */ /* 0x002fe40003f05270 */
[----:B------:R-:W-:Y:S02]  /*a490*/  PLOP3.LUT P2, PT, PT, PT, PT, 0x8, 0x0 ;  /* 0x000000000000781c */ /* 0x000fe40003f4e170 */
[----:B------:R-:W-:-:S11]  /*a4a0*/  LOP3.LUT R19, R19, 0xfffffffd, RZ, 0xc0, !PT ;  /* 0xfffffffd13137812 */ /* 0x000fd600078ec0ff */
[----:B------:R-:W-:Y:S01]  /*a4b0*/  @P2 LOP3.LUT R19, R19, 0x2, RZ, 0xfc, !PT ;  /* 0x0000000213132812 */ /* 0x000fe200078efcff */
[----:B------:R-:W-:Y:S06]  /*a4c0*/  @P0 BRA `(.L_x_9955) ;  /* 0x0000000400140947 */ /* 0x000fec0003800000 */
[----:B------:R-:W-:-:S03]  /*a4d0*/  UMOV UR4, 0xffffffff ;  /* 0xffffffff00047882 */ /* 0x000fc60000000000 */
[----:B------:R-:W-:Y:S05]  /*a4e0*/  BRA.DIV UR4, `(.L_x_9956) ;  /* 0x0000003e04747947 */ /* 0x000fea000b800000 */
[----:B------:R-:W-:-:S13]  /*a4f0*/  ELECT P6, URZ, PT ;  /* 0x00000000003f782f */ /* 0x000fda00038c0000 */
.L_x_10047:
[----:B------:R-:W-:Y:S05]  /*a500*/  @!P6 BRA `(.L_x_9955) ;  /* 0x000000040004e947 */ /* 0x000fea0003800000 */
[----:B------:R-:W-:Y:S02]  /*a510*/  IMAD.MOV.U32 R24, RZ, RZ, R28 ;  /* 0x000000ffff187224 */ /* 0x000fe400078e001c */
[----:B------:R-:W-:Y:S01]  /*a520*/  IMAD.MOV.U32 R18, RZ, RZ, R22 ;  /* 0x000000ffff127224 */ /* 0x000fe200078e0016 */
[----:B------:R-:W-:Y:S06]  /*a530*/  @!P1 BRA `(.L_x_9957) ;  /* 0x0000000000449947 */ /* 0x000fec0003800000 */
[----:B------:R-:W1:Y:S01]  /*a540*/  LDC R7, c[0x0][0x43c] ;  /* 0x00010f00ff077b82 */ /* 0x000e620000000800 */
[----:B------:R-:W-:Y:S01]  /*a550*/  ULDC.64 UR4, c[0x0][0x428] ;  /* 0x00010a0000047ab9 */ /* 0x000fe20000000a00 */
[----:B-1----:R-:W-:-:S13]  /*a560*/  ISETP.NE.AND P0, PT, R7, 0x1, PT ;  /* 0x000000010700780c */ /* 0x002fda0003f05270 */
[----:B------:R-:W0:Y:S02]  /*a570*/  @P0 LDC.64 R4, c[0x0][0x440] ;  /* 0x00011000ff040b82 */ /* 0x000e240000000a00 */
[----:B0-----:R-:W-:-:S04]  /*a580*/  @P0 IMAD.HI.U32 R0, R28, R4, RZ ;  /* 0x000000041c000227 */ /* 0x001fc800078e00ff */
[----:B------:R-:W-:Y:S01]  /*a590*/  IMAD.MOV.U32 R4, RZ, RZ, R28 ;  /* 0x000000ffff047224 */ /* 0x000fe200078e001c */
[----:B------:R-:W-:Y:S01]  /*a5a0*/  @P0 SHF.R.U32.HI R4, RZ, R5, R0 ;  /* 0x00000005ff040219 */ /* 0x000fe20000011600 */
[----:B------:R-:W-:-:S03]  /*a5b0*/  IMAD R0, R25, UR4, RZ ;  /* 0x0000000419007c24 */ /* 0x000fc6000f8e02ff */
[--C-:B------:R-:W-:Y:S01]  /*a5c0*/  SHF.R.S32.HI R5, RZ, 0x1f, R4.reuse ;  /* 0x0000001fff057819 */ /* 0x100fe20000011404 */
[----:B------:R-:W-:Y:S02]  /*a5d0*/  IMAD.MOV R24, RZ, RZ, -R4 ;  /* 0x000000ffff187224 */ /* 0x000fe400078e0a04 */
[C---:B------:R-:W-:Y:S02]  /*a5e0*/  IMAD R0, R22.reuse, UR5, R0 ;  /* 0x0000000516007c24 */ /* 0x040fe4000f8e0200 */
[----:B------:R-:W-:-:S04]  /*a5f0*/  IMAD.WIDE.U32 R4, R22, UR4, R4 ;  /* 0x0000000416047c25 */ /* 0x000fc8000f8e0004 */
[----:B------:R-:W-:Y:S01]  /*a600*/  IMAD.IADD R0, R5, 0x1, R0 ;  /* 0x0000000105007824 */ /* 0x000fe200078e0200 */
[----:B------:R-:W-:Y:S01]  /*a610*/  LEA R2, P0, R4, R2, 0x2 ;  /* 0x0000000204027211 */ /* 0x000fe200078010ff */
[----:B------:R-:W-:-:S03]  /*a620*/  IMAD R24, R7, R24, R28 ;  /* 0x0000001807187224 */ /* 0x000fc600078e021c */
[----:B------:R-:W-:-:S05]  /*a630*/  LEA.HI.X R3, R4, R3, R0, 0x2, P0 ;  /* 0x0000000304037211 */ /* 0x000fca00000f1400 */
[----:B------:R1:W5:Y:S04]  /*a640*/  LDG.E R18, desc[UR60][R2.64] ;  /* 0x0000003c02127981 */ /* 0x000368000c1e1900 */
.L_x_9957:
[----:B0-----:R-:W0:Y:S01]  /*a650*/  S2R R0, SR_TID.X ;  /* 0x0000000000007919 */ /* 0x001e220000002100 */
[----:B-1----:R-:W-:Y:S02]  /*a660*/  LEA R3, R16, UR36, 0x3 ;  /* 0x0000002410037c11 */ /* 0x002fe4000f8e18ff */
[----:B0-----:R-:W-:Y:S02]  /*a670*/  LOP3.LUT R2, R0, 0x7f, RZ, 0xc0, !PT ;  /* 0x0000007f00027812 */ /* 0x001fe400078ec0ff */
[----:B------:R-:W-:Y:S02]  /*a680*/  SHF.L.U32 R0, R23, 0x1f, RZ ;  /* 0x0000001f17007819 */ /* 0x000fe400000006ff */
[----:B------:R-:W-:Y:S02]  /*a690*/  ISETP.NE.AND P1, PT, R2, RZ, PT ;  /* 0x000000ff0200720c */ /* 0x000fe40003f25270 */
[----:B------:R-:W0:Y:S02]  /*a6a0*/  SYNCS.PHASECHK.TRANS64.TRYWAIT P0, [R3+URZ+0x31c40], R0 ;  /* 0x031c4000030075a7 */ /* 0x000e24000800017f */
[----:B0-----:R-:W-:Y:S09]  /*a6b0*/  @!P0 BRA `(.L_x_9958) ;  /* 0x0000003c00208947 */ /* 0x001ff20003800000 */
.L_x_10048:
        /* <DEDUP_REMOVED lines=8> */
.L_x_9959:
[----:B------:R-:W-:Y:S01]  /*a740*/  R2UR UR8, R16 ;  /* 0x00000000100872ca */ /* 0x000fe200000e0000 */
[----:B------:R-:W-:Y:S01]  /*a750*/  UIADD3 UR4, UP0, UR38, 0x370, URZ ;  /* 0x0000037026047890 */ /* 0x000fe2000ff1e03f */
[----:B------:R-:W-:Y:S01]  /*a760*/  R2UR UR9, R3 ;  /* 0x00000000030972ca */ /* 0x000fe200000e0000 */
[----:B------:R-:W-:Y:S01]  /*a770*/  UMOV UR10, URZ ;  /* 0x0000003f000a7c82 */ /* 0x000fe20008000000 */
[----:B------:R-:W-:Y:S01]  /*a780*/  R2UR UR11, R24 ;  /* 0x00000000180b72ca */ /* 0x000fe200000e0000 */
[----:B------:R-:W-:Y:S01]  /*a790*/  UIADD3.X UR5, URZ, UR39, URZ, UP0, !UPT ;  /* 0x000000273f057290 */ /* 0x000fe200087fe43f */
[----:B------:R-:W-:Y:S01]  /*a7a0*/  R2UR UR12, R17 ;  /* 0x00000000110c72ca */ /* 0x000fe200000e0000 */
[----:B------:R-:W-:Y:S01]  /*a7b0*/  UMOV UR6, 0x0 ;  /* 0x0000000000067882 */ /* 0x000fe20000000000 */
[----:B-----5:R-:W-:Y:S01]  /*a7c0*/  R2UR UR13, R18 ;  /* 0x00000000120d72ca */ /* 0x020fe200000e0000 */
[----:B------:R-:W-:Y:S01]  /*a7d0*/  UMOV UR7, 0x14f00000 ;  /* 0x14f0000000077882 */ /* 0x000fe20000000000 */
[----:B------:R-:W-:Y:S01]  /*a7e0*/  UMOV UR16, 0x20 ;  /* 0x0000002000107882 */ /* 0x000fe20000000000 */
[----:B------:R-:W-:-:S02]  /*a7f0*/  PLOP3.LUT P0, PT, PT, PT, PT, 0x80, 0x0 ;  /* 0x000000000000781c */ /* 0x000fc40003f0f070 */
[----:B------:R-:W-:Y:S01]  /*a800*/  UIMAD UR8, UR8, 0x6c00, UR36 ;  /* 0x00006c00080878a4 */ /* 0x000fe2000f8e0224 */
[----:B------:R-:W-:Y:S01]  /*a810*/  LOP3.LUT R19, R19, 0xfffffffd, RZ, 0xc0, !PT ;  /* 0xfffffffd13137812 */ /* 0x000fe200078ec0ff */
[----:B------:R-:W-:Y:S02]  /*a820*/  UIADD3 UR9, UR9, 0x31c30, URZ ;  /* 0x00031c3009097890 */ /* 0x000fe4000fffe03f */
[----:B------:R-:W-:Y:S02]  /*a830*/  UIMAD UR11, UR11, 0x90, URZ ;  /* 0x000000900b0b78a4 */ /* 0x000fe4000f8e023f */
[----:B------:R-:W-:Y:S02]  /*a840*/  UIADD3 UR14, UR8, 0x16a00, URZ ;  /* 0x00016a00080e7890 */ /* 0x000fe4000fffe03f */
[----:B------:R-:W-:Y:S02]  /*a850*/  UIADD3 UR15, UR8, 0x18e00, URZ ;  /* 0x00018e00080f7890 */ /* 0x000fe4000fffe03f */
[----:B------:R-:W-:Y:S01]  /*a860*/  UIADD3 UR17, UR8, 0x1b200, URZ ;  /* 0x0001b20008117890 */ /* 0x000fe2000fffe03f */
[----:B------:R-:W-:-:S02]  /*a870*/  @P0 LOP3.LUT R19, R19, 0x2, RZ, 0xfc, !PT ;  /* 0x0000000213130812 */ /* 0x000fc400078efcff */
        /* <DEDUP_REMOVED lines=9> */
[----:B-1----:R-:W-:Y:S01]  /*a910*/  NOP ;  /* 0x0000000000007918 */ /* 0x002fe20000000000 */
.L_x_9955:
[----:B------:R-:W-:Y:S05]  /*a920*/  WARPSYNC.ALL ;  /* 0x0000000000007948 */ /* 0x000fea0003800000 */
[----:B------:R-:W-:Y:S01]  /*a930*/  UIADD3 UR4, UR36, 0xda00, URZ ;  /* 0x0000da0024047890 */ /* 0x000fe2000fffe03f */
[----:B0-----:R-:W-:Y:S01]  /*a940*/  SHF.R.S32.HI R0, RZ, 0x1f, R17 ;  /* 0x0000001fff007819 */ /* 0x001fe20000011411 */
[----:B------:R-:W-:Y:S02]  /*a950*/  BAR.SYNC.DEFER_BLOCKING 0x8, 0x200 ;  /* 0x0208000000007b1d */ /* 0x000fe40000010000 */
[----:B------:R-:W-:-:S04]  /*a960*/  ULOP3.LUT UP0, URZ, UR4, 0x1bf, URZ, 0xc0, !UPT ;  /* 0x000001bf043f7892 */ /* 0x000fc8000f80c03f */
[----:B------:R-:W-:Y:S02]  /*a970*/  ULDC.64 UR4, c[0x0][0x2d8] ;  /* 0x0000b60000047ab9 */ /* 0x000fe40000000a00 */
[----:B------:R-:W-:Y:S01]  /*a980*/  IMAD R0, R0, UR4, RZ ;  /* 0x0000000400007c24 */ /* 0x000fe2000f8e02ff */
[----:B------:R-:W-:Y:S01]  /*a990*/  PLOP3.LUT P0, PT, PT, PT, UP0, 0x80, 0x0 ;  /* 0x000000000000781c */ /* 0x000fe20003f0f008 */
[----:B------:R-:W-:-:S04]  /*a9a0*/  IMAD.WIDE.U32 R2, R17, UR4, RZ ;  /* 0x0000000411027c25 */ /* 0x000fc8000f8e00ff */
[----:B------:R-:W-:Y:S01]  /*a9b0*/  IMAD R0, R17, UR5, R0 ;  /* 0x0000000511007c24 */ /* 0x000fe2000f8e0200 */
[----:B------:R0:W-:Y:S03]  /*a9c0*/  STL.64 [R1+0x10], R2 ;  /* 0x0000100201007387 */ /* 0x0001e60000100a00 */
[----:B0-----:R-:W-:Y:S01]  /*a9d0*/  IMAD.IADD R2, R3, 0x1, R0 ;  /* 0x0000000103027824 */ /* 0x001fe200078e0200 */
[----:B------:R-:W-:-:S05]  /*a9e0*/  SHF.R.S32.HI R0, RZ, 0x1f, R27 ;  /* 0x0000001fff007819 */ /* 0x000fca000001141b */
[----:B------:R0:W-:Y:S04]  /*a9f0*/  STL [R1+0x20], R0 ;  /* 0x0000200001007387 */ /* 0x0001e80000100800 */
[----:B------:R0:W-:Y:S01]  /*aa00*/  STL [R1+0x1c], R2 ;  /* 0x00001c0201007387 */ /* 0x0001e20000100800 */
        /* <DEDUP_REMOVED lines=17> */
.L_x_9960:
[----:B------:R-:W2:Y:S01]  /*ab20*/  LDL.LU R20, [R1+0x1c] ;  /* 0x00001c0001147983 */ /* 0x000ea20000300800 */
[----:B------:R-:W1:Y:S01]  /*ab30*/  LDC R10, c[0x0][0x448] ;  /* 0x00011200ff0a7b82 */ /* 0x000e620000000800 */
[----:B------:R-:W-:Y:S01]  /*ab40*/  ULDC.64 UR4, c[0x0][0x2e0] ;  /* 0x0000b80000047ab9 */ /* 0x000fe20000000a00 */
[----:B------:R-:W-:Y:S01]  /*ab50*/  ULDC.64 UR6, c[0x0][0x2c8] ;  /* 0x0000b20000067ab9 */ /* 0x000fe20000000a00 */
[----:B0-----:R-:W2:Y:S01]  /*ab60*/  LDL.LU.64 R2, [R1+0x10] ;  /* 0x0000100001027983 */ /* 0x001ea20000300a00 */
[----:B------:R-:W-:-:S03]  /*ab70*/  ULDC.64 UR8, c[0x0][0x280] ;  /* 0x0000a00000087ab9 */ /* 0x000fc60000000a00 */
[----:B------:R-:W3:Y:S04]  /*ab80*/  LDL.LU R0, [R1+0x20] ;  /* 0x0000200001007983 */ /* 0x000ee80000300800 */
[----:B------:R-:W4:Y:S01]  /*ab90*/  LDL R21, [R1+0x4] ;  /* 0x0000040001157983 */ /* 0x000f220000100800 */
[----:B------:R-:W0:Y:S01]  /*aba0*/  S2R R12, SR_TID.X ;  /* 0x00000000000c7919 */ /* 0x000e220000002100 */
[----:B------:R-:W5:Y:S01]  /*abb0*/  S2R R11, SR_TID.X ;  /* 0x00000000000b7919 */ /* 0x000f620000002100 */
[----:B-1----:R-:W-:-:S13]  /*abc0*/  ISETP.NE.AND P0, PT, R10, 0x1, PT ;  /* 0x000000010a00780c */ /* 0x002fda0003f05270 */
[----:B------:R-:W1:Y:S08]  /*abd0*/  @P0 LDC R4, c[0x0][0x450] ;  /* 0x00011400ff040b82 */ /* 0x000e700000000800 */
[----:B------:R-:W1:Y:S01]  /*abe0*/  @P0 LDC R9, c[0x0][0x44c] ;  /* 0x00011300ff090b82 */ /* 0x000e620000000800 */
[----:B--2---:R-:W-:Y:S02]  /*abf0*/  IMAD.MOV.U32 R3, RZ, RZ, R20 ;  /* 0x000000ffff037224 */ /* 0x004fe400078e0014 */
[----:B------:R-:W2:Y:S01]  /*ac00*/  S2R R20, SR_TID.X ;  /* 0x0000000000147919 */ /* 0x000ea20000002100 */
[----:B---3--:R-:W-:-:S02]  /*ac10*/  IMAD R0, R0, UR4, RZ ;  /* 0x0000000400007c24 */ /* 0x008fc4000f8e02ff */
[----:B------:R-:W-:Y:S01]  /*ac20*/  IMAD.WIDE.U32 R2, R27, UR4, R2 ;  /* 0x000000041b027c25 */ /* 0x000fe2000f8e0002 */
[----:B------:R-:W-:-:S03]  /*ac30*/  ULDC UR4, c[0x0][0xc38] ;  /* 0x00030e0000047ab9 */ /* 0x000fc60000000800 */
[----:B------:R-:W-:Y:S02]  /*ac40*/  IMAD R5, R27, UR5, R0 ;  /* 0x000000051b057c24 */ /* 0x000fe4000f8e0200 */
[----:B------:R-:W3:Y:S02]  /*ac50*/  @P0 LDC R0, c[0x0][0x44c] ;  /* 0x00011300ff000b82 */ /* 0x000ee40000000800 */
[----:B------:R-:W-:Y:S01]  /*ac60*/  IMAD.IADD R3, R3, 0x1, R5 ;  /* 0x0000000103037824 */ /* 0x000fe200078e0205 */
[C---:B--2---:R-:W-:Y:S01]  /*ac70*/  LOP3.LUT R6, R20.reuse, 0x7f, RZ, 0xc0, !PT ;  /* 0x0000007f14067812 */ /* 0x044fe200078ec0ff */
[----:B------:R-:W-:-:S03]  /*ac80*/  IMAD.SHL.U32 R20, R20, 0x20, RZ ;  /* 0x0000002014147824 */ /* 0x000fc600078e00ff */
[----:B------:R-:W-:Y:S01]  /*ac90*/  SHF.R.U32.HI R7, RZ, 0x2, R6 ;  /* 0x00000002ff077819 */ /* 0x000fe20000011606 */
[----:B------:R-:W-:-:S03]  /*aca0*/  IMAD.MOV R6, RZ, RZ, -R29 ;  /* 0x000000ffff067224 */ /* 0x000fc600078e0a1d */
[----:B------:R-:W-:Y:S01]  /*acb0*/  LOP3.LUT R20, R7, 0x60, R20, 0xf8, !PT ;  /* 0x0000006007147812 */ /* 0x000fe200078ef814 */
[----:B----4-:R-:W-:Y:S01]  /*acc0*/  IMAD R6, R6, UR4, R21 ;  /* 0x0000000406067c24 */ /* 0x010fe2000f8e0215 */
[----:B------:R-:W-:Y:S01]  /*acd0*/  ULDC.64 UR4, c[0x0][0x2d0] ;  /* 0x0000b40000047ab9 */ /* 0x000fe20000000a00 */
[----:B0-----:R-:W-:Y:S02]  /*ace0*/  IMAD.SHL.U32 R21, R12, 0x8, RZ ;  /* 0x000000080c157824 */ /* 0x001fe400078e00ff */
[----:B------:R-:W-:Y:S02]  /*acf0*/  IMAD R7, R6, 0xc0, R20 ;  /* 0x000000c006077824 */ /* 0x000fe400078e0214 */
[----:B-----5:R-:W-:Y:S01]  /*ad00*/  IMAD.SHL.U32 R20, R11, 0x8, RZ ;  /* 0x000000080b147824 */ /* 0x020fe200078e00ff */
[----:B------:R-:W-:Y:S01]  /*ad10*/  LOP3.LUT R21, R21, 0x18, RZ, 0xc0, !PT ;  /* 0x0000001815157812 */ /* 0x000fe200078ec0ff */
[----:B---3--:R-:W-:-:S03]  /*ad20*/  @P0 IMAD.HI.U32 R0, R7, R0, RZ ;  /* 0x0000000007000227 */ /* 0x008fc600078e00ff */
[----:B------:R-:W-:Y:S01]  /*ad30*/  LOP3.LUT R20, R20, 0x18, RZ, 0xc0, !PT ;  /* 0x0000001814147812 */ /* 0x000fe200078ec0ff */
[----:B------:R-:W-:Y:S01]  /*ad40*/  IMAD.MOV.U32 R5, RZ, RZ, R7 ;  /* 0x000000ffff057224 */ /* 0x000fe200078e0007 */
[----:B-1----:R-:W-:Y:S02]  /*ad50*/  @P0 SHF.R.U32.HI R5, RZ, R4, R0 ;  /* 0x00000004ff050219 */ /* 0x002fe40000011600 */
[C---:B------:R-:W-:Y:S02]  /*ad60*/  LOP3.LUT R13, R21.reuse, 0x20, RZ, 0xfc, !PT ;  /* 0x00000020150d7812 */ /* 0x040fe400078efcff */
[----:B------:R-:W-:Y:S02]  /*ad70*/  SHF.R.S32.HI R0, RZ, 0x1f, R5 ;  /* 0x0000001fff007819 */ /* 0x000fe40000011405 */
[----:B------:R-:W-:Y:S02]  /*ad80*/  LOP3.LUT R12, R21, 0x40, RZ, 0xfc, !PT ;  /* 0x00000040150c7812 */ /* 0x000fe400078efcff */
[----:B------:R-:W-:Y:S01]  /*ad90*/  LOP3.LUT R21, R11, 0x7f, RZ, 0xc0, !PT ;  /* 0x0000007f0b157812 */ /* 0x000fe200078ec0ff */
[----:B------:R-:W-:-:S04]  /*ada0*/  IMAD R0, R0, UR4, RZ ;  /* 0x0000000400007c24 */ /* 0x000fc8000f8e02ff */
[C---:B------:R-:W-:Y:S02]  /*adb0*/  IMAD R8, R5.reuse, UR5, R0 ;  /* 0x0000000505087c24 */ /* 0x040fe4000f8e0200 */
[----:B------:R-:W-:Y:S02]  /*adc0*/  IMAD.MOV R0, RZ, RZ, -R5 ;  /* 0x000000ffff007224 */ /* 0x000fe400078e0a05 */
[----:B------:R-:W-:-:S04]  /*add0*/  IMAD.WIDE.U32 R4, R5, UR4, R2 ;  /* 0x0000000405047c25 */ /* 0x000fc8000f8e0002 */
[----:B------:R-:W-:Y:S02]  /*ade0*/  IMAD R0, R10, R0, R7 ;  /* 0x000000000a007224 */ /* 0x000fe400078e0207 */
[----:B------:R-:W-:-:S03]  /*adf0*/  IMAD.IADD R5, R5, 0x1, R8 ;  /* 0x0000000105057824 */ /* 0x000fc600078e0208 */
[----:B------:R-:W-:Y:S01]  /*ae00*/  SHF.R.S32.HI R8, RZ, 0x1f, R0 ;  /* 0x0000001fff087819 */ /* 0x000fe20000011400 */
[----:B------:R-:W-:-:S04]  /*ae10*/  IMAD.WIDE.U32 R4, R0, UR6, R4 ;  /* 0x0000000600047c25 */ /* 0x000fc8000f8e0004 */
[----:B------:R-:W-:-:S04]  /*ae20*/  IMAD R8, R8, UR6, RZ ;  /* 0x0000000608087c24 */ /* 0x000fc8000f8e02ff */
[----:B------:R-:W-:Y:S01]  /*ae30*/  IMAD R8, R0, UR7, R8 ;  /* 0x0000000700087c24 */ /* 0x000fe2000f8e0208 */
[----:B------:R-:W-:-:S03]  /*ae40*/  LEA R0, P1, R4, UR8, 0x1 ;  /* 0x0000000804007c11 */ /* 0x000fc6000f8208ff */
[----:B------:R-:W-:Y:S02]  /*ae50*/  IMAD.IADD R5, R5, 0x1, R8 ;  /* 0x0000000105057824 */ /* 0x000fe400078e0208 */
[----:B------:R-:W-:-:S03]  /*ae60*/  VIADD R8, R7, 0x80 ;  /* 0x0000008007087836 */ /* 0x000fc60000000000 */
[----:B------:R-:W-:Y:S01]  /*ae70*/  LEA.HI.X R4, R4, UR9, R5, 0x1, P1 ;  /* 0x0000000904047c11 */ /* 0x000fe200088f0c05 */
[----:B------:R-:W-:Y:S01]  /*ae80*/  @P0 IMAD.HI.U32 R9, R8, R9, RZ ;  /* 0x0000000908090227 */ /* 0x000fe200078e00ff */
[----:B------:R-:W0:Y:S03]  /*ae90*/  @P0 LDC R5, c[0x0][0x450] ;  /* 0x00011400ff050b82 */ /* 0x000e260000000800 */
[----:B------:R-:W-:Y:S01]  /*aea0*/  IMAD.MOV.U32 R7, RZ, RZ, R8 ;  /* 0x000000ffff077224 */ /* 0x000fe200078e0008 */
[----:B0-----:R-:W-:Y:S02]  /*aeb0*/  @P0 SHF.R.U32.HI R7, RZ, R5, R9 ;  /* 0x00000005ff070219 */ /* 0x001fe40000011609 */
[----:B------:R-:W-:-:S03]  /*aec0*/  SHF.R.U32.HI R9, RZ, 0x2, R21 ;  /* 0x00000002ff097819 */ /* 0x000fc60000011615 */
[----:B------:R-:W-:Y:S02]  /*aed0*/  IMAD.MOV R5, RZ, RZ, -R7 ;  /* 0x000000ffff057224 */ /* 0x000fe400078e0a07 */
[----:B------:R-:W-:-:S04]  /*aee0*/  IMAD.WIDE.U32 R2, R7, UR4, R2 ;  /* 0x0000000407027c25 */ /* 0x000fc8000f8e0002 */
[----:B------:R-:W-:Y:S01]  /*aef0*/  IMAD R5, R10, R5, R8 ;  /* 0x000000050a057224 */ /* 0x000fe200078e0208 */
[----:B------:R-:W-:-:S05]  /*af00*/  SHF.R.S32.HI R8, RZ, 0x1f, R7 ;  /* 0x0000001fff087819 */ /* 0x000fca0000011407 */
[----:B------:R-:W-:Y:S01]  /*af10*/  IMAD R8, R8, UR4, RZ ;  /* 0x0000000408087c24 */ /* 0x000fe2000f8e02ff */
[----:B------:R-:W-:Y:S02]  /*af20*/  ULDC UR4, c[0x0][0x2b8] ;  /* 0x0000ae0000047ab9 */ /* 0x000fe40000000800 */
[----:B------:R-:W-:Y:S01]  /*af30*/  ISETP.GE.AND P0, PT, R20, UR4, PT ;  /* 0x0000000414007c0c */ /* 0x000fe2000bf06270 */
[----:B------:R-:W-:Y:S01]  /*af40*/  IMAD R8, R7, UR5, R8 ;  /* 0x0000000507087c24 */ /* 0x000fe2000f8e0208 */
[----:B------:R-:W-:Y:S02]  /*af50*/  SHF.R.S32.HI R7, RZ, 0x1f, R5 ;  /* 0x0000001fff077819 */ /* 0x000fe40000011405 */
[----:B------:R-:W-:Y:S01]  /*af60*/  ISETP.GE.AND P1, PT, R13, UR4, PT ;  /* 0x000000040d007c0c */ /* 0x000fe2000bf26270 */
[----:B------:R-:W-:Y:S01]  /*af70*/  IMAD.IADD R3, R3, 0x1, R8 ;  /* 0x0000000103037824 */ /* 0x000fe200078e0208 */
[----:B------:R-:W-:Y:S01]  /*af80*/  ISETP.GE.AND P2, PT, R12, UR4, PT ;  /* 0x000000040c007c0c */ /* 0x000fe2000bf46270 */
[----:B------:R-:W-:Y:S01]  /*af90*/  IMAD R7, R7, UR6, RZ ;  /* 0x0000000607077c24 */ /* 0x000fe2000f8e02ff */
[----:B------:R-:W-:Y:S01]  /*afa0*/  UMOV UR4, 0xffffffff ;  /* 0xffffffff00047882 */ /* 0x000fe20000000000 */
[----:B------:R-:W-:-:S04]  /*afb0*/  IMAD.WIDE.U32 R2, R5, UR6, R2 ;  /* 0x0000000605027c25 */ /* 0x000fc8000f8e0002 */
[----:B------:R-:W-:Y:S01]  /*afc0*/  IMAD R7, R5, UR7, R7 ;  /* 0x0000000705077c24 */ /* 0x000fe2000f8e0207 */
[----:B------:R-:W-:-:S03]  /*afd0*/  LEA R8, P3, R2, UR8, 0x1 ;  /* 0x0000000802087c11 */ /* 0x000fc6000f8608ff */
[----:B------:R-:W-:-:S05]  /*afe0*/  IMAD.IADD R7, R3, 0x1, R7 ;  /* 0x0000000103077824 */ /* 0x000fca00078e0207 */
[----:B------:R-:W-:Y:S01]  /*aff0*/  LEA.HI.X R7, R2, UR9, R7, 0x1, P3 ;  /* 0x0000000902077c11 */ /* 0x000fe200098f0c07 */
[----:B------:R-:W-:Y:S06]  /*b000*/  BRA.DIV UR4, `(.L_x_9961) ;  /* 0x0000003204e07947 */ /* 0x000fec000b800000 */
[----:B------:R-:W0:Y:S01]  /*b010*/  SHFL.IDX PT, R3, R0, RZ, 0x1c1f ;  /* 0x001c1fff00037589 */ /* 0x000e2200000e0000 */
[----:B------:R-:W-:Y:S01]  /*b020*/  ULDC UR4, c[0x0][0x288] ;  /* 0x0000a20000047ab9 */ /* 0x000fe20000000800 */
[----:B------:R-:W-:Y:S02]  /*b030*/  IMAD R6, R6, 0xc0, R9 ;  /* 0x000000c006067824 */ /* 0x000fe400078e0209 */
        /* <DEDUP_REMOVED lines=27> */
[----:B------:R-:W1:Y:S04]  /*b1f0*/  SHFL.IDX PT, R2, R4, 0x2, 0x1c1f ;  /* 0x005c1f0004027f89 */ /* 0x000e6800000e0000 */
[----:B------:R-:W-:Y:S07]  /*b200*/  SHFL.IDX PT, R4, R4, 0x3, 0x1c1f ;  /* 0x007c1f0004047f89 */ /* 0x000fee00000e0000 */
[----:B0-----:R-:W-:-:S05]  /*b210*/  @!P3 LEA R3, P4, R20, R3, 0x1 ;  /* 0x000000031403b211 */ /* 0x001fca00078808ff */
[----:B-1----:R-:W-:-:S05]  /*b220*/  @!P3 IMAD.X R2, RZ, RZ, R2, P4 ;  /* 0x000000ffff02b224 */ /* 0x002fca00020e0602 */
[----:B------:R-:W-:-:S04]  /*b230*/  @!P3 LOP3.LUT R3, R3, R2, RZ, 0x3c, !PT ;  /* 0x000000020303b212 */ /* 0x000fc800078e3cff */
[----:B------:R-:W-:-:S04]  /*b240*/  @!P3 LOP3.LUT R2, R3, R2, RZ, 0x3c, !PT ;  /* 0x000000020302b212 */ /* 0x000fc800078e3cff */
[----:B------:R-:W-:-:S05]  /*b250*/  @!P3 LOP3.LUT R3, R3, R2, RZ, 0x3c, !PT ;  /* 0x000000020303b212 */ /* 0x000fca00078e3cff */
[----:B------:R-:W-:Y:S04]  /*b260*/  @!P3 LDGSTS.E.BYPASS.LTC128B.128 [R26+0xea00], desc[UR60][R2.64], !P0 ;  /* 0x0ea00000021abfae */ /* 0x000fe8000c101d7c */
[----:B------:R-:W-:Y:S04]  /*b270*/  @!P3 LDGSTS.E.BYPASS.LTC128B.128 [R26+0x11a00], desc[UR60][R2.64+0x40], !P1 ;  /* 0x11a00040021abfae */ /* 0x000fe8000c901d7c */
[----:B------:R0:W-:Y:S04]  /*b280*/  @!P3 LDGSTS.E.BYPASS.LTC128B.128 [R26+0x14a00], desc[UR60][R2.64+0x80], !P2 ;  /* 0x14a00080021abfae */ /* 0x0001e8000d101d7c */
[----:B0-----:R0:W1:Y:S02]  /*b290*/  SHFL.IDX PT, R2, R0, 0x3, 0x1c1f ;  /* 0x007c1f0000027f89 */ /* 0x00106400000e0000 */
[----:B0-----:R-:W-:-:S05]  /*b2a0*/  VIADD R0, R6, 0x80 ;  /* 0x0000008006007836 */ /* 0x001fca0000000000 */
[----:B------:R-:W-:Y:S01]  /*b2b0*/  ISETP.GE.AND P3, PT, R0, R5, PT ;  /* 0x000000050000720c */ /* 0x000fe20003f66270 */
[----:B------:R-:W-:-:S05]  /*b2c0*/  VIADD R0, R6, 0x60 ;  /* 0x0000006006007836 */ /* 0x000fca0000000000 */
[----:B------:R-:W-:Y:S02]  /*b2d0*/  ISETP.GE.AND P4, PT, R0, R5, PT ;  /* 0x000000050000720c */ /* 0x000fe40003f86270 */
[----:B------:R-:W-:Y:S04]  /*b2e0*/  SHFL.IDX PT, R0, R7, RZ, 0x1c1f ;  /* 0x001c1fff07007589 */ /* 0x000fe800000e0000 */
[----:B------:R-:W-:Y:S07]  /*b2f0*/  SHFL.IDX PT, R7, R7, 0x1, 0x1c1f ;  /* 0x003c1f0007077f89 */ /* 0x000fee00000e0000 */
[----:B-1----:R-:W-:-:S05]  /*b300*/  @!P4 LEA R2, P5, R20, R2, 0x1 ;  /* 0x000000021402c211 */ /* 0x002fca00078a08ff */
[----:B------:R-:W-:Y:S02]  /*b310*/  @!P4 IMAD.X R3, RZ, RZ, R4, P5 ;  /* 0x000000ffff03c224 */ /* 0x000fe400028e0604 */
[----:B------:R-:W0:Y:S04]  /*b320*/  SHFL.IDX PT, R4, R8, RZ, 0x1c1f ;  /* 0x001c1fff08047589 */ /* 0x000e2800000e0000 */
[----:B------:R-:W-:Y:S04]  /*b330*/  @!P4 LDGSTS.E.BYPASS.LTC128B.128 [R26+0xf200], desc[UR60][R2.64], !P0 ;  /* 0x0f200000021acfae */ /* 0x000fe8000c101d7c */
[----:B------:R-:W-:Y:S04]  /*b340*/  @!P4 LDGSTS.E.BYPASS.LTC128B.128 [R26+0x12200], desc[UR60][R2.64+0x40], !P1 ;  /* 0x12200040021acfae */ /* 0x000fe8000c901d7c */
[----:B------:R1:W-:Y:S01]  /*b350*/  @!P4 LDGSTS.E.BYPASS.LTC128B.128 [R26+0x15200], desc[UR60][R2.64+0x80], !P2 ;  /* 0x15200080021acfae */ /* 0x0003e2000d101d7c */
[----:B0-----:R-:W-:-:S05]  /*b360*/  @!P3 LEA R4, P5, R20, R4, 0x1 ;  /* 0x000000041404b211 */ /* 0x001fca00078a08ff */
[----:B------:R-:W-:Y:S02]  /*b370*/  @!P3 IMAD.X R0, RZ, RZ, R0, P5 ;  /* 0x000000ffff00b224 */ /* 0x000fe400028e0600 */
[----:B-1----:R-:W-:Y:S02]  /*b380*/  @!P3 IMAD.MOV.U32 R2, RZ, RZ, R4 ;  /* 0x000000ffff02b224 */ /* 0x002fe400078e0004 */
[----:B------:R-:W-:-:S05]  /*b390*/  @!P3 IMAD.MOV.U32 R3, RZ, RZ, R0 ;  /* 0x000000ffff03b224 */ /* 0x000fca00078e0000 */
[----:B------:R0:W-:Y:S04]  /*b3a0*/  @!P3 LDGSTS.E.BYPASS.LTC128B.128 [R26+0xfa00], desc[UR60][R2.64], !P0 ;  /* 0x0fa00000021abfae */ /* 0x0001e8000c101d7c */
[----:B------:R0:W-:Y:S04]  /*b3b0*/  @!P3 LDGSTS.E.BYPASS.LTC128B.128 [R26+0x12a00], desc[UR60][R2.64+0x40], !P1 ;  /* 0x12a00040021abfae */ /* 0x0001e8000c901d7c */
[----:B------:R0:W-:Y:S02]  /*b3c0*/  @!P3 LDGSTS.E.BYPASS.LTC128B.128 [R26+0x15a00], desc[UR60][R2.64+0x80], !P2 ;  /* 0x15a00080021abfae */ /* 0x0001e4000d101d7c */
.L_x_10061:
[----:B------:R-:W2:Y:S01]  /*b3d0*/  LDL R0, [R1+0x18] ;  /* 0x0000180001007983 */ /* 0x000ea20000100800 */
[----:B------:R-:W-:-:S05]  /*b3e0*/  VIADD R6, R6, 0xa0 ;  /* 0x000000a006067836 */ /* 0x000fca0000000000 */
[----:B------:R-:W-:-:S13]  /*b3f0*/  ISETP.GE.AND P3, PT, R6, R5, PT ;  /* 0x000000050600720c */ /* 0x000fda0003f66270 */
[----:B0-----:R-:W-:-:S05]  /*b400*/  @!P3 LEA R2, P4, R20, R14, 0x1 ;  /* 0x0000000e1402b211 */ /* 0x001fca00078808ff */
[----:B------:R-:W-:-:S05]  /*b410*/  @!P3 IMAD.X R3, RZ, RZ, R7, P4 ;  /* 0x000000ffff03b224 */ /* 0x000fca00020e0607 */
[----:B------:R-:W-:Y:S01]  /*b420*/  @!PT LDS RZ, [RZ] ;  /* 0x00000000fffff984 */ /* 0x000fe20000000800 */
[----:B------:R-:W-:Y:S01]  /*b430*/  @!PT LDS RZ, [RZ] ;  /* 0x00000000fffff984 */ /* 0x000fe20000000800 */
[----:B------:R-:W-:Y:S01]  /*b440*/  @!PT LDS RZ, [RZ] ;  /* 0x00000000fffff984 */ /* 0x000fe20000000800 */
[----:B------:R0:W-:Y:S04]  /*b450*/  @!P3 LDGSTS.E.BYPASS.LTC128B.128 [R26+0x10200], desc[UR60][R2.64], !P0 ;  /* 0x10200000021abfae */ /* 0x0001e8000c101d7c */
[----:B------:R0:W-:Y:S04]  /*b460*/  @!P3 LDGSTS.E.BYPASS.LTC128B.128 [R26+0x13200], desc[UR60][R2.64+0x40], !P1 ;  /* 0x13200040021abfae */ /* 0x0001e8000c901d7c */
[----:B------:R0:W-:Y:S01]  /*b470*/  @!P3 LDGSTS.E.BYPASS.LTC128B.128 [R26+0x16200], desc[UR60][R2.64+0x80], !P2 ;  /* 0x16200080021abfae */ /* 0x0001e2000d101d7c */
        /* <DEDUP_REMOVED lines=12> */
[----:B01----:R-:W-:-:S12]  /*b540*/  @!P0 BRA `(.L_x_9963) ;  /* 0x00000034009c8947 */ /* 0x003fd80003800000 */
.L_x_10062:
[----:B------:R-:W-:Y:S05]  /*b550*/  BSYNC B0 ;  /* 0x0000000000007941 */ /* 0x000fea0003800000 */
.L_x_9962:
[----:B------:R-:W-:Y:S01]  /*b560*/  VIADD R8, R9, 0x31c00 ;  /* 0x00031c0009087836 */ /* 0x000fe20000000000 */
[----:B------:R-:W-:Y:S06]  /*b570*/  @!P1 BRA `(.L_x_9964) ;  /* 0x0000002000749947 */ /* 0x000fec0003800000 */
[----:B------:R-:W2:Y:S01]  /*b580*/  LDL R2, [R1] ;  /* 0x0000000001027983 */ /* 0x000ea20000100800 */
[----:B------:R-:W-:Y:S02]  /*b590*/  IMAD.MOV.U32 R3, RZ, RZ, 0x1 ;  /* 0x00000001ff037424 */ /* 0x000fe400078e00ff */
[----:B--2---:R-:W-:-:S05]  /*b5a0*/  IMAD.MOV R6, RZ, RZ, -R2 ;  /* 0x000000ffff067224 */ /* 0x004fca00078e0a02 */
[----:B------:R-:W-:-:S05]  /*b5b0*/  VIADDMNMX R6, R6, R3, 0xffffffff, !PT ;  /* 0xffffffff06067446 */ /* 0x000fca0007800103 */
[----:B0-----:R-:W-:-:S05]  /*b5c0*/  IMAD.IADD R0, R2, 0x1, R6 ;  /* 0x0000000102007824 */ /* 0x001fca00078e0206 */
[----:B------:R-:W-:-:S04]  /*b5d0*/  LOP3.LUT R0, R0, 0x1, RZ, 0xc0, !PT ;  /* 0x0000000100007812 */ /* 0x000fc800078ec0ff */
[----:B------:R-:W-:Y:S01]  /*b5e0*/  ISETP.NE.U32.AND P0, PT, R0, 0x1, PT ;  /* 0x000000010000780c */ /* 0x000fe20003f05070 */
[----:B------:R-:W-:-:S12]  /*b5f0*/  VIADD R0, R2, 0xfffffffe ;  /* 0xfffffffe02007836 */ /* 0x000fd80000000000 */
[----:B------:R-:W-:Y:S05]  /*b600*/  @P0 BRA `(.L_x_9965) ;  /* 0x0000000800c80947 */ /* 0x000fea0003800000 */
[----:B------:R-:W-:Y:S01]  /*b610*/  LOP3.LUT P2, RZ, R19, 0x2, RZ, 0xc0, !PT ;  /* 0x0000000213ff7812 */ /* 0x000fe2000784c0ff */
[----:B------:R-:W-:Y:S01]  /*b620*/  VIADD R7, R16, 0x1 ;  /* 0x0000000110077836 */ /* 0x000fe20000000000 */
[----:B------:R-:W-:Y:S04]  /*b630*/  BSSY B0, `(.L_x_9966) ;  /* 0x00000ab000007945 */ /* 0x000fe80003800000 */
[----:B------:R-:W-:-:S04]  /*b640*/  ISETP.NE.AND P0, PT, R7, 0x2, PT ;  /* 0x000000020700780c */ /* 0x000fc80003f05270 */
[----:B------:R-:W-:Y:S02]  /*b650*/  SEL R10, RZ, 0x1, P0 ;  /* 0x00000001ff0a7807 */ /* 0x000fe40000000000 */
[----:B------:R-:W-:Y:S02]  /*b660*/  SEL R7, R7, RZ, P0 ;  /* 0x000000ff07077207 */ /* 0x000fe40000000000 */
[----:B------:R-:W-:Y:S01]  /*b670*/  LOP3.LUT R10, R23, R10, RZ, 0x3c, !PT ;  /* 0x0000000a170a7212 */ /* 0x000fe200078e3cff */
[----:B------:R-:W-:Y:S06]  /*b680*/  @!P2 BRA `(.L_x_9967) ;  /* 0x000000080094a947 */ /* 0x000fec0003800000 */
[----:B------:R-:W-:Y:S01]  /*b690*/  LOP3.LUT P2, RZ, R19, 0x1, RZ, 0xc0, !PT ;  /* 0x0000000113ff7812 */ /* 0x000fe2000784c0ff */
[----:B------:R-:W-:-:S12]  /*b6a0*/  IMAD.MOV.U32 R5, RZ, RZ, R18 ;  /* 0x000000ffff057224 */ /* 0x000fd800078e0012 */
[----:B------:R-:W-:Y:S05]  /*b6b0*/  @!P2 BRA `(.L_x_9968) ;  /* 0x000000000048a947 */ /* 0x000fea0003800000 */
[----:B------:R-:W0:Y:S01]  /*b6c0*/  LDC R5, c[0x0][0x43c] ;  /* 0x00010f00ff057b82 */ /* 0x000e220000000800 */
[----:B------:R-:W-:Y:S01]  /*b6d0*/  ULDC.64 UR4, c[0x0][0x428] ;  /* 0x00010a0000047ab9 */ /* 0x000fe20000000a00 */
[----:B0-----:R-:W-:-:S13]  /*b6e0*/  ISETP.NE.AND P0, PT, R5, 0x1, PT ;  /* 0x000000010500780c */ /* 0x001fda0003f05270 */
[----:B------:R-:W0:Y:S02]  /*b6f0*/  @P0 LDC.64 R2, c[0x0][0x440] ;  /* 0x00011000ff020b82 */ /* 0x000e240000000a00 */
[----:B0-----:R-:W-:-:S04]  /*b700*/  @P0 IMAD.HI.U32 R4, R0, R2, RZ ;  /* 0x0000000200040227 */ /* 0x001fc800078e00ff */
[----:B------:R-:W-:Y:S01]  /*b710*/  IMAD.MOV.U32 R2, RZ, RZ, R0 ;  /* 0x000000ffff027224 */ /* 0x000fe200078e0000 */
[----:B------:R-:W-:Y:S01]  /*b720*/  @P0 SHF.R.U32.HI R2, RZ, R3, R4 ;  /* 0x00000003ff020219 */ /* 0x000fe20000011604 */
[----:B------:R-:W-:-:S04]  /*b730*/  IMAD R4, R25, UR4, RZ ;  /* 0x0000000419047c24 */ /* 0x000fc8000f8e02ff */
[----:B------:R-:W-:Y:S02]  /*b740*/  IMAD.MOV R3, RZ, RZ, -R2 ;  /* 0x000000ffff037224 */ /* 0x000fe400078e0a02 */
[----:B------:R-:W-:Y:S02]  /*b750*/  IMAD R4, R22, UR5, R4 ;  /* 0x0000000516047c24 */ /* 0x000fe4000f8e0204 */
[----:B------:R-:W-:Y:S01]  /*b760*/  IMAD R0, R5, R3, R0 ;  /* 0x0000000305007224 */ /* 0x000fe200078e0200 */
[----:B------:R-:W-:-:S03]  /*b770*/  SHF.R.S32.HI R3, RZ, 0x1f, R2 ;  /* 0x0000001fff037819 */ /* 0x000fc60000011402 */
[----:B------:R-:W-:Y:S01]  /*b780*/  IMAD.WIDE.U32 R2, R22, UR4, R2 ;  /* 0x0000000416027c25 */ /* 0x000fe2000f8e0002 */
[----:B------:R-:W-:-:S03]  /*b790*/  ULDC.64 UR4, c[0x0][0x418] ;  /* 0x0001060000047ab9 */ /* 0x000fc60000000a00 */
[----:B------:R-:W-:Y:S01]  /*b7a0*/  IMAD.IADD R3, R4, 0x1, R3 ;  /* 0x0000000104037824 */ /* 0x000fe200078e0203 */
[----:B------:R-:W-:-:S04]  /*b7b0*/  LEA R4, P0, R2, UR4, 0x2 ;  /* 0x0000000402047c11 */ /* 0x000fc8000f8010ff */
[----:B------:R-:W-:-:S06]  /*b7c0*/  LEA.HI.X R5, R2, UR5, R3, 0x2, P0 ;  /* 0x0000000502057c11 */ /* 0x000fcc00080f1403 */
[----:B------:R0:W5:Y:S03]  /*b7d0*/  LDG.E R5, desc[UR60][R4.64] ;  /* 0x0000003c04057981 */ /* 0x000166000c1e1900 */
.L_x_9968:
[----:B------:R-:W-:Y:S01]  /*b7e0*/  LEA R3, R7, UR36, 0x3 ;  /* 0x0000002407037c11 */ /* 0x000fe2000f8e18ff */
[----:B------:R-:W-:Y:S01]  /*b7f0*/  BSSY B1, `(.L_x_9969) ;  /* 0x0000004000017945 */ /* 0x000fe20003800000 */
[----:B------:R-:W-:-:S04]  /*b800*/  SHF.L.U32 R2, R10, 0x1f, RZ ;  /* 0x0000001f0a027819 */ /* 0x000fc800000006ff */
[----:B------:R-:W1:Y:S02]  /*b810*/  SYNCS.PHASECHK.TRANS64.TRYWAIT P0, [R3+URZ+0x31c40], R2 ;  /* 0x031c4002030075a7 */ /* 0x000e64000800017f */
[----:B-1----:R-:W-:Y:S05]  /*b820*/  @!P0 BRA `(.L_x_9970) ;  /* 0x0000003000f88947 */ /* 0x002fea0003800000 */
.L_x_10063:
[----:B------:R-:W-:Y:S05]  /*b830*/  BSYNC B1 ;  /* 0x0000000000017941 */ /* 0x000fea0003800000 */
.L_x_9969:
        /* <DEDUP_REMOVED lines=12> */
.L_x_9972:
[----:B------:R-:W-:Y:S05]  /*b900*/  BSYNC B1 ;  /* 0x0000000000017941 */ /* 0x000fea0003800000 */
.L_x_9971:
        /* <DEDUP_REMOVED lines=11> */
.L_x_9973:
        /* <DEDUP_REMOVED lines=16> */
.L_x_9974:
        /* <DEDUP_REMOVED lines=16> */
.L_x_9975:
        /* <DEDUP_REMOVED lines=15> */
.L_x_10064:
[----:B------:R-:W-:Y:S05]  /*bcb0*/  BSYNC B1 ;  /* 0x0000000000017941 */ /* 0x000fea0003800000 */
.L_x_9976:
[----:B------:R-:W-:Y:S01]  /*bcc0*/  BSSY B1, `(.L_x_9978) ;  /* 0x000000c000017945 */ /* 0x000fe20003800000 */
[----:B0-----:R-:W-:Y:S02]  /*bcd0*/  IMAD.MOV.U32 R2, RZ, RZ, 0x0 ;  /* 0x00000000ff027424 */ /* 0x001fe400078e00ff */
[----:B------:R-:W-:Y:S01]  /*bce0*/  IMAD.MOV.U32 R3, RZ, RZ, 0x14f00000 ;  /* 0x14f00000ff037424 */ /* 0x000fe200078e00ff */
[----:B------:R-:W-:Y:S06]  /*bcf0*/  @P1 BRA `(.L_x_9979) ;  /* 0x0000000000201947 */ /* 0x000fec0003800000 */
[----:B------:R-:W0:Y:S01]  /*bd00*/  S2R R4, SR_TID.X ;  /* 0x0000000000047919 */ /* 0x000e220000002100 */
[----:B------:R-:W-:Y:S01]  /*bd10*/  IMAD.MOV.U32 R11, RZ, RZ, 0x6c00 ;  /* 0x00006c00ff0b7424 */ /* 0x000fe200078e00ff */
[----:B0-----:R-:W-:Y:S02]  /*bd20*/  LOP3.LUT R13, R4, 0x1f, RZ, 0xc0, !PT ;  /* 0x0000001f040d7812 */ /* 0x001fe400078ec0ff */
[----:B------:R-:W-:Y:S02]  /*bd30*/  LEA R4, R16, UR36, 0x3 ;  /* 0x0000002410047c11 */ /* 0x000fe4000f8e18ff */
[----:B------:R-:W-:Y:S02]  /*bd40*/  ISETP.NE.AND P0, PT, R13, RZ, PT ;  /* 0x000000ff0d00720c */ /* 0x000fe40003f05270 */
[----:B------:R0:W-:Y:S11]  /*bd50*/  SYNCS.ARRIVE.TRANS64 RZ, [R4+URZ+0x31c50], R11 ;  /* 0x031c500b04ff79a7 */ /* 0x0001f6000800003f */
[----:B0-----:R-:W-:Y:S05]  /*bd60*/  @!P0 BRA `(.L_x_9979) ;  /* 0x0000000000048947 */ /* 0x001fea0003800000 */
[----:B------:R-:W-:Y:S01]  /*bd70*/  BPT.TRAP 0x1 ;  /* 0x000000040000795c */ /* 0x000fe20000300000 */
.L_x_9979:
[----:B------:R-:W-:Y:S05]  /*bd80*/  BSYNC B1 ;  /* 0x0000000000017941 */ /* 0x000fea0003800000 */
.L_x_9978:
[----:B------:R-:W-:Y:S01]  /*bd90*/  R2UR UR6, R2 ;  /* 0x00000000020672ca */ /* 0x000fe200000e0000 */
[C---:B------:R-:W-:Y:S01]  /*bda0*/  IMAD R11, R16.reuse, 0x6c00, R9 ;  /* 0x00006c00100b7824 */ /* 0x040fe200078e0209 */
[----:B------:R-:W-:Y:S01]  /*bdb0*/  R2UR UR7, R3 ;  /* 0x00000000030772ca */ /* 0x000fe200000e0000 */
[----:B------:R-:W-:Y:S01]  /*bdc0*/  UIADD3 UR4, UP0, UR38, 0x470, URZ ;  /* 0x0000047026047890 */ /* 0x000fe2000ff1e03f */
[----:B------:R-:W-:Y:S01]  /*bdd0*/  LEA R4, R16, UR36, 0x3 ;  /* 0x0000002410047c11 */ /* 0x000fe2000f8e18ff */
[----:B------:R-:W-:Y:S01]  /*bde0*/  VIADD R13, R11, 0x200 ;  /* 0x000002000b0d7836 */ /* 0x000fe20000000000 */
[----:B------:R-:W-:Y:S01]  /*bdf0*/  R2UR UR10, R12 ;  /* 0x000000000c0a72ca */ /* 0x000fe200000e0000 */
[----:B------:R-:W-:Y:S01]  /*be00*/  IMAD R12, R24, 0x90, RZ ;  /* 0x00000090180c7824 */ /* 0x000fe200078e02ff */
[----:B------:R-:W-:Y:S01]  /*be10*/  PLOP3.LUT P0, PT, PT, PT, PT, 0x80, 0x0 ;  /* 0x000000000000781c */ /* 0x000fe20003f0f070 */
[----:B------:R-:W-:Y:S01]  /*be20*/  VIADD R4, R4, 0x31c50 ;  /* 0x00031c5004047836 */ /* 0x000fe20000000000 */
[----:B------:R-:W-:-:S12]  /*be30*/  UIADD3.X UR5, URZ, UR39, URZ, UP0, !UPT ;  /* 0x000000273f057290 */ /* 0x000fd800087fe43f */
.L_x_9980:
        /* <DEDUP_REMOVED lines=15> */
.L_x_9981:
        /* <DEDUP_REMOVED lines=15> */
.L_x_9982:
        /* <DEDUP_REMOVED lines=10> */
[----:B------:R-:W-:Y:S02]  /*c0c0*/  IMAD.MOV.U32 R18, RZ, RZ, R5 ;  /* 0x000000ffff127224 */ /* 0x000fe400078e0005 */
[----:B------:R-:W-:-:S07]  /*c0d0*/  IMAD.MOV.U32 R24, RZ, RZ, R0 ;  /* 0x000000ffff187224 */ /* 0x000fce00078e0000 */
.L_x_9967:
[----:B------:R-:W-:Y:S05]  /*c0e0*/  BSYNC B0 ;  /* 0x0000000000007941 */ /* 0x000fea0003800000 */
.L_x_9966:
[----:B------:R-:W2:Y:S01]  /*c0f0*/  LDL.LU R0, [R1] ;  /* 0x0000000001007983 */ /* 0x000ea20000300800 */
[----:B------:R-:W-:Y:S02]  /*c100*/  IMAD.MOV.U32 R16, RZ, RZ, R7 ;  /* 0x000000ffff107224 */ /* 0x000fe400078e0007 */
[----:B------:R-:W-:Y:S02]  /*c110*/  IMAD.MOV.U32 R23, RZ, RZ, R10 ;  /* 0x000000ffff177224 */ /* 0x000fe400078e000a */
[----:B--2---:R-:W-:-:S07]  /*c120*/  VIADD R0, R0, 0xfffffffd ;  /* 0xfffffffd00007836 */ /* 0x004fce0000000000 */
.L_x_9965:
[----:B------:R-:W-:Y:S01]  /*c130*/  IMAD.MOV R3, RZ, RZ, -R6 ;  /* 0x000000ffff037224 */ /* 0x000fe200078e0a06 */
[----:B------:R-:W-:Y:S04]  /*c140*/  BSSY B0, `(.L_x_9964) ;  /* 0x0000160000007945 */ /* 0x000fe80003800000 */
[----:B------:R-:W-:-:S13]  /*c150*/  ISETP.NE.AND P0, PT, R28, R3, PT ;  /* 0x000000031c00720c */ /* 0x000fda0003f05270 */
[----:B------:R-:W-:Y:S05]  /*c160*/  @!P0 BRA `(.L_x_9983) ;  /* 0x0000001400748947 */ /* 0x000fea0003800000 */
[----:B------:R-:W-:-:S07]  /*c170*/  IMAD.MOV.U32 R4, RZ, RZ, R18 ;  /* 0x000000ffff047224 */ /* 0x000fce00078e0012 */
.L_x_10018:
        /* <DEDUP_REMOVED lines=22> */
[----:B------:R-:W-:Y:S01]  /*c2e0*/  IMAD.WIDE.U32 R2, R22, UR4, R2 ;  /* 0x0000000416027c25 */ /* 0x000fe2000f8e0002 */
[----:B------:R-:W-:-:S03]  /*c2f0*/  ULDC.64 UR4, c[0x0][0x418] ;  /* 0x0001060000047ab9 */ /* 0x000fc60000000a00 */
[----:B------:R-:W-:Y:S01]  /*c300*/  IMAD.IADD R3, R4, 0x1, R3 ;  /* 0x0000000104037824 */ /* 0x000fe200078e0203 */
[----:B------:R-:W-:Y:S01]  /*c310*/  LEA R4, P0, R2, UR4, 0x2 ;  /* 0x0000000402047c11 */ /* 0x000fe2000f8010ff */
[----:B------:R-:W-:-:S03]  /*c320*/  IMAD R10, R5, R10, R0 ;  /* 0x0000000a050a7224 */ /* 0x000fc600078e0200 */
[----:B------:R-:W-:-:S05]  /*c330*/  LEA.HI.X R5, R2, UR5, R3, 0x2, P0 ;  /* 0x0000000502057c11 */ /* 0x000fca00080f1403 */
[----:B------:R0:W5:Y:S04]  /*c340*/  LDG.E R4, desc[UR60][R4.64] ;  /* 0x0000003c04047981 */ /* 0x000168000c1e1900 */
.L_x_9986:
[----:B------:R-:W-:Y:S01]  /*c350*/  LEA R3, R6, UR36, 0x3 ;  /* 0x0000002406037c11 */ /* 0x000fe2000f8e18ff */
[----:B------:R-:W-:Y:S01]  /*c360*/  BSSY B2, `(.L_x_9987) ;  /* 0x0000004000027945 */ /* 0x000fe20003800000 */
[----:B------:R-:W-:-:S04]  /*c370*/  SHF.L.U32 R2, R7, 0x1f, RZ ;  /* 0x0000001f07027819 */ /* 0x000fc800000006ff */
[----:B------:R-:W1:Y:S02]  /*c380*/  SYNCS.PHASECHK.TRANS64.TRYWAIT P0, [R3+URZ+0x31c40], R2 ;  /* 0x031c4002030075a7 */ /* 0x000e64000800017f */
[----:B-1----:R-:W-:Y:S05]  /*c390*/  @!P0 BRA `(.L_x_9988) ;  /* 0x0000002800448947 */ /* 0x002fea0003800000 */
.L_x_10065:
[----:B------:R-:W-:Y:S05]  /*c3a0*/  BSYNC B2 ;  /* 0x0000000000027941 */ /* 0x000fea0003800000 */
.L_x_9987:
        /* <DEDUP_REMOVED lines=12> */
.L_x_9990:
[----:B------:R-:W-:Y:S05]  /*c470*/  BSYNC B2 ;  /* 0x0000000000027941 */ /* 0x000fea0003800000 */
.L_x_9989:
        /* <DEDUP_REMOVED lines=11> */
.L_x_9991:
        /* <DEDUP_REMOVED lines=16> */
.L_x_9992:
        /* <DEDUP_REMOVED lines=16> */
.L_x_9993:
        /* <DEDUP_REMOVED lines=15> */
.L_x_10066:
[----:B------:R-:W-:Y:S05]  /*c820*/  BSYNC B2 ;  /* 0x0000000000027941 */ /* 0x000fea0003800000 */
.L_x_9994:
        /* <DEDUP_REMOVED lines=11> */
.L_x_9997:
[----:B------:R-:W-:Y:S05]  /*c8e0*/  BSYNC B2 ;  /* 0x0000000000027941 */ /* 0x000fea0003800000 */
.L_x_9996:
        /* <DEDUP_REMOVED lines=10> */
.L_x_9998:
        /* <DEDUP_REMOVED lines=10> */
[----:B------:R-:W-:Y:S02]  /*ca30*/  R2UR UR6, R2 ;  /* 0x00000000020672ca */ /* 0x000fe400000e0000 */
[----:B------:R-:W-:Y:S02]  /*ca40*/  R2UR UR7, R3 ;  /* 0x00000000030772ca */ /* 0x000fe400000e0000 */
[----:B------:R-:W-:Y:S01]  /*ca50*/  R2UR UR10, R11 ;  /* 0x000000000b0a72ca */ /* 0x000fe200000e0000 */
[----:B------:R-:W-:Y:S01]  /*ca60*/  VIADD R11, R16, 0x2600 ;  /* 0x00002600100b7836 */ /* 0x000fe20000000000 */
[----:B------:R-:W-:-:S13]  /*ca70*/  PLOP3.LUT P0, PT, PT, PT, PT, 0x80, 0x0 ;  /* 0x000000000000781c */ /* 0x000fda0003f0f070 */
.L_x_9999:
        /* <DEDUP_REMOVED lines=15> */
.L_x_10000:
        /* <DEDUP_REMOVED lines=12> */
.L_x_9985:
[----:B------:R-:W-:Y:S05]  /*cc30*/  BSYNC B1 ;  /* 0x0000000000017941 */ /* 0x000fea0003800000 */
.L_x_9984:
        /* <DEDUP_REMOVED lines=9> */
[----:B------:R-:W-:-:S12]  /*ccd0*/  VIADD R10, R0, 0xffffffff ;  /* 0xffffffff000a7836 */ /* 0x000fd80000000000 */
[----:B------:R-:W-:Y:S05]  /*cce0*/  @!P1 BRA `(.L_x_10003) ;  /* 0x0000000000489947 */ /* 0x000fea0003800000 */
[----:B------:R-:W0:Y:S01]  /*ccf0*/  LDC R4, c[0x0][0x43c] ;  /* 0x00010f00ff047b82 */ /* 0x000e220000000800 */
        /* <DEDUP_REMOVED lines=9> */
[----:B------:R-:W-:-:S04]  /*cd90*/  IMAD R4, R25, UR4, RZ ;  /* 0x0000000419047c24 */ /* 0x000fc8000f8e02ff */
[C---:B------:R-:W-:Y:S02]  /*cda0*/  IMAD R4, R22.reuse, UR5, R4 ;  /* 0x0000000516047c24 */ /* 0x040fe4000f8e0204 */
[----:B------:R-:W-:Y:S01]  /*cdb0*/  IMAD.WIDE.U32 R2, R22, UR4, R2 ;  /* 0x0000000416027c25 */ /* 0x000fe2000f8e0002 */
[----:B------:R-:W-:-:S03]  /*cdc0*/  ULDC.64 UR4, c[0x0][0x418] ;  /* 0x0001060000047ab9 */ /* 0x000fc60000000a00 */
[----:B------:R-:W-:Y:S01]  /*cdd0*/  IMAD.IADD R3, R4, 0x1, R3 ;  /* 0x0000000104037824 */ /* 0x000fe200078e0203 */
[----:B------:R-:W-:-:S04]  /*cde0*/  LEA R4, P0, R2, UR4, 0x2 ;  /* 0x0000000402047c11 */ /* 0x000fc8000f8010ff */
[----:B------:R-:W-:-:S05]  /*cdf0*/  LEA.HI.X R5, R2, UR5, R3, 0x2, P0 ;  /* 0x0000000502057c11 */ /* 0x000fca00080f1403 */
[----:B------:R0:W5:Y:S04]  /*ce00*/  LDG.E R4, desc[UR60][R4.64] ;  /* 0x0000003c04047981 */ /* 0x000168000c1e1900 */
.L_x_10003:
[----:B------:R-:W-:Y:S01]  /*ce10*/  LEA R2, R16, UR36, 0x3 ;  /* 0x0000002410027c11 */ /* 0x000fe2000f8e18ff */
[----:B------:R-:W-:Y:S01]  /*ce20*/  BSSY B2, `(.L_x_10004) ;  /* 0x0000004000027945 */ /* 0x000fe20003800000 */
[----:B------:R-:W-:-:S04]  /*ce30*/  SHF.L.U32 R3, R23, 0x1f, RZ ;  /* 0x0000001f17037819 */ /* 0x000fc800000006ff */
[----:B------:R-:W1:Y:S02]  /*ce40*/  SYNCS.PHASECHK.TRANS64.TRYWAIT P0, [R2+URZ+0x31c40], R3 ;  /* 0x031c4003020075a7 */ /* 0x000e64000800017f */
[----:B-1----:R-:W-:Y:S05]  /*ce50*/  @!P0 BRA `(.L_x_10005) ;  /* 0x0000001c00bc8947 */ /* 0x002fea0003800000 */
.L_x_10067:
[----:B------:R-:W-:Y:S05]  /*ce60*/  BSYNC B2 ;  /* 0x0000000000027941 */ /* 0x000fea0003800000 */
.L_x_10004:
        /* <DEDUP_REMOVED lines=12> */
.L_x_10007:
[----:B------:R-:W-:Y:S05]  /*cf30*/  BSYNC B2 ;  /* 0x0000000000027941 */ /* 0x000fea0003800000 */
.L_x_10006:
        /* <DEDUP_REMOVED lines=12> */
.L_x_10008:
        /* <DEDUP_REMOVED lines=16> */
.L_x_10009:
        /* <DEDUP_REMOVED lines=16> */
.L_x_10010:
        /* <DEDUP_REMOVED lines=15> */
.L_x_10068:
[----:B------:R-:W-:Y:S05]  /*d2f0*/  BSYNC B2 ;  /* 0x0000000000027941 */ /* 0x000fea0003800000 */
.L_x_10011:
        /* <DEDUP_REMOVED lines=11> */
.L_x_10014:
[----:B------:R-:W-:Y:S05]  /*d3b0*/  BSYNC B2 ;  /* 0x0000000000027941 */ /* 0x000fea0003800000 */
.L_x_10013:
        /* <DEDUP_REMOVED lines=10> */
.L_x_10015:
        /* <DEDUP_REMOVED lines=15> */
.L_x_10016:
        /* <DEDUP_REMOVED lines=15> */
.L_x_10017:
        /* <DEDUP_REMOVED lines=12> */
.L_x_10002:
[----:B------:R-:W-:Y:S05]  /*d700*/  BSYNC B1 ;  /* 0x0000000000017941 */ /* 0x000fea0003800000 */
.L_x_10001:
[C---:B------:R-:W-:Y:S01]  /*d710*/  ISETP.GT.AND P0, PT, R0.reuse, 0x1, PT ;  /* 0x000000010000780c */ /* 0x040fe20003f04270 */
[----:B------:R-:W-:-:S12]  /*d720*/  VIADD R0, R0, 0xfffffffe ;  /* 0xfffffffe00007836 */ /* 0x000fd80000000000 */
[----:B------:R-:W-:Y:S05]  /*d730*/  @P0 BRA `(.L_x_10018) ;  /* 0xffffffe800900947 */ /* 0x000fea000383ffff */
.L_x_9983:
[----:B------:R-:W-:Y:S05]  /*d740*/  BSYNC B0 ;  /* 0x0000000000007941 */ /* 0x000fea0003800000 */
.L_x_9964:
[----:B------:R-:W-:Y:S01]  /*d750*/  LOP3.LUT P0, RZ, R19, 0x2, RZ, 0xc0, !PT ;  /* 0x0000000213ff7812 */ /* 0x000fe2000780c0ff */
[----:B------:R-:W-:-:S12]  /*d760*/  BSSY B0, `(.L_x_10019) ;  /* 0x0000047000007945 */ /* 0x000fd80003800000 */
[----:B------:R-:W-:Y:S05]  /*d770*/  @!P0 BRA `(.L_x_10020) ;  /* 0x0000000400148947 */ /* 0x000fea0003800000 */
[----:B0-----:R-:W0:Y:S01]  /*d780*/  S2R R0, SR_TID.X ;  /* 0x0000000000007919 */ /* 0x001e220000002100 */
[----:B------:R-:W-:Y:S01]  /*d790*/  LEA R3, R16, UR36, 0x3 ;  /* 0x0000002410037c11 */ /* 0x000fe2000f8e18ff */
[----:B------:R-:W-:Y:S01]  /*d7a0*/  BSSY B1, `(.L_x_10021) ;  /* 0x0000006000017945 */ /* 0x000fe20003800000 */
[----:B0-----:R-:W-:Y:S02]  /*d7b0*/  LOP3.LUT R2, R0, 0x7f, RZ, 0xc0, !PT ;  /* 0x0000007f00027812 */ /* 0x001fe400078ec0ff */
[----:B------:R-:W-:Y:S02]  /*d7c0*/  SHF.L.U32 R0, R23, 0x1f, RZ ;  /* 0x0000001f17007819 */ /* 0x000fe400000006ff */
[----:B------:R-:W-:Y:S02]  /*d7d0*/  ISETP.NE.AND P1, PT, R2, RZ, PT ;  /* 0x000000ff0200720c */ /* 0x000fe40003f25270 */
[----:B------:R-:W0:Y:S02]  /*d7e0*/  SYNCS.PHASECHK.TRANS64.TRYWAIT P0, [R3+URZ+0x31c60], R0 ;  /* 0x031c6000030075a7 */ /* 0x000e24000800017f */
[----:B0-----:R-:W-:Y:S09]  /*d7f0*/  @!P0 BRA `(.L_x_10022) ;  /* 0x00000014007c8947 */ /* 0x001ff20003800000 */
.L_x_10069:
[----:B------:R-:W-:Y:S05]  /*d800*/  BSYNC B1 ;  /* 0x0000000000017941 */ /* 0x000fea0003800000 */
.L_x_10021:
        /* <DEDUP_REMOVED lines=9> */
.L_x_10024:
[----:B------:R-:W-:Y:S05]  /*d8a0*/  BSYNC B1 ;  /* 0x0000000000017941 */ /* 0x000fea0003800000 */
.L_x_10023:
[----:B------:R-:W-:Y:S01]  /*d8b0*/  IMAD R9, R16, 0x6c00, R9 ;  /* 0x00006c0010097824 */ /* 0x000fe200078e0209 */
[----:B------:R-:W-:Y:S01]  /*d8c0*/  UIADD3 UR4, UP0, UR38, 0x470, URZ ;  /* 0x0000047026047890 */ /* 0x000fe2000ff1e03f */
[----:B0-----:R-:W-:Y:S01]  /*d8d0*/  VIADD R0, R3, 0x31c50 ;  /* 0x00031c5003007836 */ /* 0x001fe20000000000 */
[----:B------:R-:W-:Y:S01]  /*d8e0*/  PLOP3.LUT P0, PT, PT, PT, PT, 0x80, 0x0 ;  /* 0x000000000000781c */ /* 0x000fe20003f0f070 */
[----:B------:R-:W-:Y:S01]  /*d8f0*/  IMAD R3, R24, 0x90, RZ ;  /* 0x0000009018037824 */ /* 0x000fe200078e02ff */
[----:B------:R-:W-:Y:S01]  /*d900*/  UIADD3.X UR5, URZ, UR39, URZ, UP0, !UPT ;  /* 0x000000273f057290 */ /* 0x000fe200087fe43f */
[----:B------:R-:W-:Y:S01]  /*d910*/  VIADD R2, R9, 0x200 ;  /* 0x0000020009027836 */ /* 0x000fe20000000000 */
[----:B------:R-:W-:Y:S01]  /*d920*/  UMOV UR6, 0x0 ;  /* 0x0000000000067882 */ /* 0x000fe20000000000 */
[----:B------:R-:W-:Y:S01]  /*d930*/  UMOV UR7, 0x14f00000 ;  /* 0x14f0000000077882 */ /* 0x000fe20000000000 */
[----:B------:R-:W-:-:S08]  /*d940*/  UMOV UR10, URZ ;  /* 0x0000003f000a7c82 */ /* 0x000fd00008000000 */
.L_x_10025:
        /* <DEDUP_REMOVED lines=15> */
.L_x_10026:
        /* <DEDUP_REMOVED lines=15> */
.L_x_10027:
        /* <DEDUP_REMOVED lines=10> */
.L_x_10020:
[----:B------:R-:W-:Y:S05]  /*dbd0*/  BSYNC B0 ;  /* 0x0000000000007941 */ /* 0x000fea0003800000 */
.L_x_10019:
[----:B------:R-:W2:Y:S01]  /*dbe0*/  LDL.LU R4, [R1+0x4] ;  /* 0x0000040001047983 */ /* 0x000ea20000300800 */
[----:B------:R-:W-:-:S03]  /*dbf0*/  ULDC UR4, c[0x0][0xc34] ;  /* 0x00030d0000047ab9 */ /* 0x000fc60000000800 */
[----:B------:R-:W3:Y:S01]  /*dc00*/  LDL.LU R2, [R1+0x18] ;  /* 0x0000180001027983 */ /* 0x000ee20000300800 */
[----:B------:R-:W-:-:S05]  /*dc10*/  VIADD R16, R16, 0x1 ;  /* 0x0000000110107836 */ /* 0x000fca0000000000 */
[----:B------:R-:W-:-:S04]  /*dc20*/  ISETP.NE.AND P0, PT, R16, 0x2, PT ;  /* 0x000000021000780c */ /* 0x000fc80003f05270 */
[----:B0-----:R-:W-:Y:S02]  /*dc30*/  SEL R0, RZ, 0x1, P0 ;  /* 0x00000001ff007807 */ /* 0x001fe40000000000 */
[----:B------:R-:W-:Y:S02]  /*dc40*/  SEL R16, R16, RZ, P0 ;  /* 0x000000ff10107207 */ /* 0x000fe40000000000 */
[----:B------:R-:W-:Y:S01]  /*dc50*/  LOP3.LUT R23, R23, R0, RZ, 0x3c, !PT ;  /* 0x0000000017177212 */ /* 0x000fe200078e3cff */
[----:B--2---:R-:W-:Y:S02]  /*dc60*/  VIADD R4, R4, UR37 ;  /* 0x0000002504047c36 */ /* 0x004fe40008000000 */
[----:B---3--:R-:W-:-:S03]  /*dc70*/  VIADD R2, R2, 0x1 ;  /* 0x0000000102027836 */ /* 0x008fc60000000000 */
[----:B------:R1:W-:Y:S01]  /*dc80*/  STL [R1+0x4], R4 ;  /* 0x0000040401007387 */ /* 0x0003e20000100800 */
[----:B------:R-:W-:-:S03]  /*dc90*/  ISETP.GE.AND P1, PT, R4, UR4, PT ;  /* 0x0000000404007c0c */ /* 0x000fc6000bf26270 */
[----:B------:R1:W-:Y:S10]  /*dca0*/  STL [R1+0x18], R2 ;  /* 0x0000180201007387 */ /* 0x0003f40000100800 */
[----:B-1----:R-:W-:Y:S05]  /*dcb0*/  @!P1 BRA `(.L_x_10028) ;  /* 0xffffffc000489947 */ /* 0x002fea000383ffff */
[----:B------:R-:W-:-:S07]  /*dcc0*/  LOP3.LUT R0, R2, 0x1, RZ, 0xc, !PT ;  /* 0x0000000102007812 */ /* 0x000fce00078e0cff */
.L_x_9950:
[----:B------:R-:W0:Y:S01]  /*dcd0*/  S2R R3, SR_CgaCtaId ;  /* 0x0000000000037919 */ /* 0x000e220000008800 */
[----:B------:R-:W-:Y:S01]  /*dce0*/  MOV R2, 0x400 ;  /* 0x0000040000027802 */ /* 0x000fe20000000f00 */
[----:B------:R-:W-:Y:S01]  /*dcf0*/  BSSY B0, `(.L_x_10029) ;  /* 0x0000005000007945 */ /* 0x000fe20003800000 */
[----:B------:R-:W-:Y:S02]  /*dd00*/  SHF.L.U32 R0, R0, 0x1f, RZ ;  /* 0x0000001f00007819 */ /* 0x000fe400000006ff */
[----:B0-----:R-:W-:-:S04]  /*dd10*/  LEA R7, R3, R2, 0x18 ;  /* 0x0000000203077211 */ /* 0x001fc800078ec0ff */
[----:B------:R-:W0:Y:S02]  /*dd20*/  SYNCS.PHASECHK.TRANS64.TRYWAIT P0, [R7+URZ+0x31c20], R0 ;  /* 0x031c2000070075a7 */ /* 0x000e24000800017f */
[----:B0-----:R-:W-:Y:S05]  /*dd30*/  @!P0 BRA `(.L_x_10030) ;  /* 0x0000001000408947 */ /* 0x001fea0003800000 */
.L_x_10070:
[----:B------:R-:W-:Y:S05]  /*dd40*/  BSYNC B0 ;  /* 0x0000000000007941 */ /* 0x000fea0003800000 */
.L_x_10029:
[----:B------:R-:W-:-:S03]  /*dd50*/  UMOV UR4, 0xffffffff ;  /* 0xffffffff00047882 */ /* 0x000fc60000000000 */
[----:B------:R-:W-:Y:S05]  /*dd60*/  BRA.DIV UR4, `(.L_x_10031) ;  /* 0x0000001204487947 */ /* 0x000fea000b800000 */
[----:B0-----:R-:W0:Y:S02]  /*dd70*/  S2R R0, SR_TID.X ;  /* 0x0000000000007919 */ /* 0x001e240000002100 */
[----:B0-----:R-:W-:-:S04]  /*dd80*/  SHF.R.U32.HI R0, RZ, 0x5, R0 ;  /* 0x00000005ff007819 */ /* 0x001fc80000011600 */
[----:B------:R-:W-:-:S05]  /*dd90*/  LOP3.LUT R0, R0, 0x3, RZ, 0xc0, !PT ;  /* 0x0000000300007812 */ /* 0x000fca00078ec0ff */
[----:B------:R0:W1:Y:S02]  /*dda0*/  SHFL.IDX PT, R14, R0, RZ, 0x1f ;  /* 0x00001fff000e7589 */ /* 0x00006400000e0000 */
.L_x_10073:
[----:B-1----:R-:W-:Y:S01]  /*ddb0*/  ISETP.NE.AND P0, PT, R14, RZ, PT ;  /* 0x000000ff0e00720c */ /* 0x002fe20003f05270 */
[----:B------:R-:W-:-:S12]  /*ddc0*/  BSSY B0, `(.L_x_10032) ;  /* 0x0000024000007945 */ /* 0x000fd80003800000 */
[----:B------:R-:W-:Y:S05]  /*ddd0*/  @P0 BRA `(.L_x_10033) ;  /* 0x0000000000880947 */ /* 0x000fea0003800000 */
[----:B------:R-:W-:-:S03]  /*dde0*/  UMOV UR4, 0xffffffff ;  /* 0xffffffff00047882 */ /* 0x000fc60000000000 */
[----:B------:R-:W-:Y:S05]  /*ddf0*/  BRA.DIV UR4, `(.L_x_10034) ;  /* 0x0000001204587947 */ /* 0x000fea000b800000 */
[----:B------:R-:W-:-:S13]  /*de00*/  ELECT P6, URZ, PT ;  /* 0x00000000003f782f */ /* 0x000fda00038c0000 */
.L_x_10076:
[----:B------:R-:W-:Y:S05]  /*de10*/  @!P6 BRA `(.L_x_10033) ;  /* 0x000000000078e947 */ /* 0x000fea0003800000 */
[----:B0-----:R-:W2:Y:S02]  /*de20*/  LDL.LU R0, [R1+0x24] ;  /* 0x0000240001007983 */ /* 0x001ea40000300800 */
[----:B--2---:R-:W-:-:S04]  /*de30*/  LOP3.LUT R0, R0, 0x2, RZ, 0xfc, !PT ;  /* 0x0000000200007812 */ /* 0x004fc800078efcff */
[----:B------:R-:W-:-:S13]  /*de40*/  ISETP.NE.AND P2, PT, R0, 0x3, PT ;  /* 0x000000030000780c */ /* 0x000fda0003f45270 */
[----:B------:R-:W-:Y:S05]  /*de50*/  @!P2 BRA `(.L_x_10035) ;  /* 0x000000000004a947 */ /* 0x000fea0003800000 */
[----:B------:R-:W-:Y:S01]  /*de60*/  BPT.TRAP 0x1 ;  /* 0x000000040000795c */ /* 0x000fe20000300000 */
.L_x_10035:
[----:B------:R-:W-:Y:S01]  /*de70*/  VIADD R3, R7, 0x31c40 ;  /* 0x00031c4007037836 */ /* 0x000fe20000000000 */
[----:B------:R-:W-:Y:S01]  /*de80*/  SHF.L.U32 R4, R23, 0x1f, RZ ;  /* 0x0000001f17047819 */ /* 0x000fe200000006ff */
[C---:B------:R-:W-:Y:S02]  /*de90*/  VIADD R0, R16.reuse, 0x1 ;  /* 0x0000000110007836 */ /* 0x040fe40000000000 */
[----:B------:R-:W-:-:S03]  /*dea0*/  IMAD R5, R16, 0x8, R3 ;  /* 0x0000000810057824 */ /* 0x000fc600078e0203 */
        /* <DEDUP_REMOVED lines=8> */
.L_x_10077:
[----:B------:R-:W1:Y:S02]  /*df30*/  SYNCS.PHASECHK.TRANS64.TRYWAIT P0, [R3+URZ], R0 ;  /* 0x00000000030075a7 */ /* 0x000e64000800017f */
[----:B-1----:R-:W-:Y:S05]  /*df40*/  @!P0 BRA `(.L_x_10037) ;  /* 0x0000001000388947 */ /* 0x002fea0003800000 */
.L_x_10078:
[----:B------:R-:W-:Y:S05]  /*df50*/  @!P2 BRA `(.L_x_10038) ;  /* 0x000000000004a947 */ /* 0x000fea0003800000 */
[----:B------:R-:W-:Y:S01]  /*df60*/  BPT.TRAP 0x1 ;  /* 0x000000040000795c */ /* 0x000fe20000300000 */
.L_x_10038:
[----:B-1----:R-:W-:-:S04]  /*df70*/  VIADD R3, R7, 0x31c60 ;  /* 0x00031c6007037836 */ /* 0x002fc80000000000 */
[----:B0-----:R-:W-:-:S04]  /*df80*/  IMAD R5, R16, 0x8, R3 ;  /* 0x0000000810057824 */ /* 0x001fc800078e0203 */
[----:B------:R-:W0:Y:S02]  /*df90*/  SYNCS.PHASECHK.TRANS64.TRYWAIT P0, [R5+URZ], R4 ;  /* 0x00000004050075a7 */ /* 0x000e24000800017f */
[----:B0-----:R-:W-:Y:S05]  /*dfa0*/  @!P0 BRA `(.L_x_10039) ;  /* 0x0000001000348947 */ /* 0x001fea0003800000 */
.L_x_10079:
[----:B------:R-:W-:-:S07]  /*dfb0*/  IMAD R3, R6, 0x8, R3 ;  /* 0x0000000806037824 */ /* 0x000fce00078e0203 */
.L_x_10040:
[----:B-1----:R1:W2:Y:S02]  /*dfc0*/  SYNCS.PHASECHK.TRANS64.TRYWAIT P0, [R3+URZ], R0 ;  /* 0x00000000030075a7 */ /* 0x0022a4000800017f */
[----:B--2---:R-:W-:Y:S05]  /*dfd0*/  @!P0 NANOSLEEP.SYNCS 0x989680 ;  /* 0x009896800000895d */ /* 0x004fea0003900000 */
[----:B------:R-:W2:Y:S02]  /*dfe0*/  @!P0 SYNCS.PHASECHK.TRANS64 P0, [R3+URZ], R0 ;  /* 0x00000000030085a7 */ /* 0x000ea4000800007f */
[----:B--2---:R-:W-:Y:S05]  /*dff0*/  @!P0 BRA `(.L_x_10040) ;  /* 0xfffffffc00f08947 */ /* 0x004fea000383ffff */
.L_x_10033:
[----:B------:R-:W-:Y:S05]  /*e000*/  BSYNC B0 ;  /* 0x0000000000007941 */ /* 0x000fea0003800000 */
.L_x_10032:
[----:B------:R-:W-:Y:S05]  /*e010*/  EXIT ;  /* 0x000000000000794d */ /* 0x000fea0003800000 */
.L_x_9926:
[----:B0-----:R-:W-:-:S04]  /*e020*/  IMAD.U32 R3, RZ, RZ, UR37 ;  /* 0x00000025ff037e24 */ /* 0x001fc8000f8e00ff */
[----:B------:R0:W1:Y:S03]  /*e030*/  SYNCS.PHASECHK.TRANS64.TRYWAIT P1, [R3+URZ+0x31c00], R0 ;  /* 0x031c0000030075a7 */ /* 0x000066000802017f */
[----:B-1----:R-:W-:Y:S05]  /*e040*/  @!P1 NANOSLEEP.SYNCS 0x989680 ;  /* 0x009896800000995d */ /* 0x002fea0003900000 */
[----:B------:R-:W1:Y:S02]  /*e050*/  @!P1 SYNCS.PHASECHK.TRANS64 P1, [R3+URZ+0x31c00], R0 ;  /* 0x031c0000030095a7 */ /* 0x000e64000802007f */
[----:B-1----:R-:W-:Y:S05]  /*e060*/  @!P1 BRA `(.L_x_9926) ;  /* 0xfffffffc00ec9947 */ /* 0x002fea000383ffff */
[----:B------:R-:W-:Y:S05]  /*e070*/  BRA `(.L_x_10041) ;  /* 0xffffff3000907947 */ /* 0x000fea000383ffff */
.L_x_9930:
[----:B-1----:R1:W2:Y:S02]  /*e080*/  SYNCS.PHASECHK.TRANS64.TRYWAIT P2, [R4+URZ+0x31c30], R3 ;  /* 0x031c3003040075a7 */ /* 0x0022a4000804017f */
[----:B--2---:R-:W-:Y:S05]  /*e090*/  @!P2 NANOSLEEP.SYNCS 0x989680 ;  /* 0x009896800000a95d */ /* 0x004fea0003900000 */
[----:B------:R-:W2:Y:S02]  /*e0a0*/  @!P2 SYNCS.PHASECHK.TRANS64 P2, [R4+URZ+0x31c30], R3 ;  /* 0x031c30030400a5a7 */ /* 0x000ea4000804007f */
[----:B--2---:R-:W-:Y:S05]  /*e0b0*/  @!P2 BRA `(.L_x_9930) ;  /* 0xfffffffc00f0a947 */ /* 0x004fea000383ffff */
[----:B------:R-:W-:Y:S05]  /*e0c0*/  BRA `(.L_x_9929) ;  /* 0xffffff3000b47947 */ /* 0x000fea000383ffff */
.L_x_9935:
[----:B-1----:R-:W-:-:S04]  /*e0d0*/  IMAD.U32 R3, RZ, RZ, UR4 ;  /* 0x00000004ff037e24 */ /* 0x002fc8000f8e00ff */
[----:B------:R1:W2:Y:S03]  /*e0e0*/  SYNCS.PHASECHK.TRANS64.TRYWAIT P2, [R3+URZ+0x31c30], R0 ;  /* 0x031c3000030075a7 */ /* 0x0002a6000804017f */
[----:B--2---:R-:W-:Y:S05]  /*e0f0*/  @!P2 NANOSLEEP.SYNCS 0x989680 ;  /* 0x009896800000a95d */ /* 0x004fea0003900000 */
[----:B------:R-:W2:Y:S02]  /*e100*/  @!P2 SYNCS.PHASECHK.TRANS64 P2, [R3+URZ+0x31c30], R0 ;  /* 0x031c30000300a5a7 */ /* 0x000ea4000804007f */
[----:B--2---:R-:W-:Y:S05]  /*e110*/  @!P2 BRA `(.L_x_9935) ;  /* 0xfffffffc00eca947 */ /* 0x004fea000383ffff */
[----:B------:R-:W-:Y:S05]  /*e120*/  BRA `(.L_x_9932) ;  /* 0xffffff68009c7947 */ /* 0x000fea000383ffff */
.L_x_9939:
[----:B-1----:R-:W-:-:S04]  /*e130*/  IMAD.U32 R3, RZ, RZ, UR4 ;  /* 0x00000004ff037e24 */ /* 0x002fc8000f8e00ff */
[----:B------:R1:W2:Y:S03]  /*e140*/  SYNCS.PHASECHK.TRANS64.TRYWAIT P2, [R3+URZ+0x31c50], R0 ;  /* 0x031c5000030075a7 */ /* 0x0002a6000804017f */
[----:B--2---:R-:W-:Y:S05]  /*e150*/  @!P2 NANOSLEEP.SYNCS 0x989680 ;  /* 0x009896800000a95d */ /* 0x004fea0003900000 */
[----:B------:R-:W2:Y:S02]  /*e160*/  @!P2 SYNCS.PHASECHK.TRANS64 P2, [R3+URZ+0x31c50], R0 ;  /* 0x031c50000300a5a7 */ /* 0x000ea4000804007f */
[----:B--2---:R-:W-:Y:S05]  /*e170*/  @!P2 BRA `(.L_x_9939) ;  /* 0xfffffffc00eca947 */ /* 0x004fea000383ffff */
[----:B------:R-:W-:Y:S05]  /*e180*/  BRA `(.L_x_9936) ;  /* 0xffffff8000347947 */ /* 0x000fea000383ffff */
.L_x_9944:
[----:B--2---:R-:W-:-:S04]  /*e190*/  IMAD.U32 R5, RZ, RZ, UR12 ;  /* 0x0000000cff057e24 */ /* 0x004fc8000f8e00ff */
[----:B------:R2:W3:Y:S03]  /*e1a0*/  SYNCS.PHASECHK.TRANS64.TRYWAIT P0, [R5+URZ+0x31c50], R4 ;  /* 0x031c5004050075a7 */ /* 0x0004e6000800017f */
[----:B---3--:R-:W-:Y:S05]  /*e1b0*/  @!P0 NANOSLEEP.SYNCS 0x989680 ;  /* 0x009896800000895d */ /* 0x008fea0003900000 */
[----:B------:R-:W3:Y:S02]  /*e1c0*/  @!P0 SYNCS.PHASECHK.TRANS64 P0, [R5+URZ+0x31c50], R4 ;  /* 0x031c5004050085a7 */ /* 0x000ee4000800007f */
[----:B---3--:R-:W-:Y:S05]  /*e1d0*/  @!P0 BRA `(.L_x_9944) ;  /* 0xfffffffc00ec8947 */ /* 0x008fea000383ffff */
[----:B------:R-:W-:Y:S05]  /*e1e0*/  BRA `(.L_x_9943) ;  /* 0xffffffa0000c7947 */ /* 0x000fea000383ffff */
.L_x_9954:
        /* <DEDUP_REMOVED lines=11> */
.L_x_10043:
[----:B------:R-:W-:Y:S05]  /*e2a0*/  BSYNC B0 ;  /* 0x0000000000007941 */ /* 0x000fea0003800000 */
.L_x_10042:
[----:B------:R-:W-:Y:S05]  /*e2b0*/  BRA `(.L_x_10044) ;  /* 0xffffffc000707947 */ /* 0x000fea000383ffff */
.L_x_9956:
[----:B------:R-:W-:Y:S01]  /*e2c0*/  BSSY B0, `(.L_x_10045) ;  /* 0x0000006000007945 */ /* 0x000fe20003800000 */
[----:B------:R-:W-:-:S07]  /*e2d0*/  IMAD.MOV.U32 R15, RZ, RZ, -0x1 ;  /* 0xffffffffff0f7424 */ /* 0x000fce00078e00ff */
[----:B0-----:R-:W-:Y:S05]  /*e2e0*/  WARPSYNC.COLLECTIVE R15, `(.L_x_10046) ;  /* 0x000000000f0c7348 */ /* 0x001fea0003c00000 */
[----:B------:R-:W-:Y:S02]  /*e2f0*/  ELECT P6, UR62, PT ;  /* 0x00000000003e782f */ /* 0x000fe400038c0000 */
[----:B------:R-:W-:Y:S01]  /*e300*/  MOV R14, UR62 ;  /* 0x0000003e000e7c02 */ /* 0x000fe20008000f00 */
[----:B0-----:R-:W-:Y:S10]  /*e310*/  ENDCOLLECTIVE ;  /* 0x000000000000791b */ /* 0x001ff40003800000 */
.L_x_10046:
[----:B------:R-:W-:Y:S05]  /*e320*/  BSYNC B0 ;  /* 0x0000000000007941 */ /* 0x000fea0003800000 */
.L_x_10045:
[----:B------:R-:W-:Y:S05]  /*e330*/  BRA `(.L_x_10047) ;  /* 0xffffffc000707947 */ /* 0x000fea000383ffff */
.L_x_9958:
[----:B0-----:R0:W1:Y:S02]  /*e340*/  SYNCS.PHASECHK.TRANS64.TRYWAIT P0, [R3+URZ+0x31c40], R0 ;  /* 0x031c4000030075a7 */ /* 0x001064000800017f */
[----:B-1----:R-:W-:Y:S05]  /*e350*/  @!P0 NANOSLEEP.SYNCS 0x989680 ;  /* 0x009896800000895d */ /* 0x002fea0003900000 */
[----:B------:R-:W1:Y:S02]  /*e360*/  @!P0 SYNCS.PHASECHK.TRANS64 P0, [R3+URZ+0x31c40], R0 ;  /* 0x031c4000030085a7 */ /* 0x000e64000800007f */
[----:B-1----:R-:W-:Y:S05]  /*e370*/  @!P0 BRA `(.L_x_9958) ;  /* 0xfffffffc00f08947 */ /* 0x002fea000383ffff */
[----:B------:R-:W-:Y:S05]  /*e380*/  BRA `(.L_x_10048) ;  /* 0xffffffc000cc7947 */ /* 0x000fea000383ffff */
.L_x_9961:
[----:B------:R-:W-:Y:S02]  /*e390*/  IMAD.MOV.U32 R13, RZ, RZ, R4 ;  /* 0x000000ffff0d7224 */ /* 0x000fe400078e0004 */
[----:B------:R-:W-:Y:S02]  /*e3a0*/  IMAD.MOV.U32 R12, RZ, RZ, RZ ;  /* 0x000000ffff0c7224 */ /* 0x000fe400078e00ff */
[----:B------:R-:W-:Y:S02]  /*e3b0*/  IMAD.MOV.U32 R11, RZ, RZ, 0x1c1f ;  /* 0x00001c1fff0b7424 */ /* 0x000fe400078e00ff */
[----:B------:R-:W-:Y:S02]  /*e3c0*/  IMAD.MOV.U32 R15, RZ, RZ, -0x1 ;  /* 0xffffffffff0f7424 */ /* 0x000fe400078e00ff */
[----:B------:R-:W-:-:S07]  /*e3d0*/  IMAD R6, R6, 0xc0, R9 ;  /* 0x000000c006067824 */ /* 0x000fce00078e0209 */
[----:B------:R-:W-:Y:S05]  /*e3e0*/  WARPSYNC.COLLECTIVE R15, `(.L_x_10049) ;  /* 0x000000000f087348 */ /* 0x000fea0003c00000 */
[----:B------:R0:W1:Y:S02]  /*e3f0*/  SHFL.IDX P6, R14, R13, R12, R11 ;  /* 0x0000000c0d0e7389 */ /* 0x00006400000c000b */
[----:B01----:R-:W-:Y:S01]  /*e400*/  ENDCOLLECTIVE ;  /* 0x000000000000791b */ /* 0x003fe20003800000 */
.L_x_10049:
[----:B------:R-:W-:Y:S02]  /*e410*/  IMAD.MOV.U32 R13, RZ, RZ, R0 ;  /* 0x000000ffff0d7224 */ /* 0x000fe400078e0000 */
[----:B------:R-:W-:-:S07]  /*e420*/  IMAD.MOV.U32 R2, RZ, RZ, R14 ;  /* 0x000000ffff027224 */ /* 0x000fce00078e000e */
[----:B------:R-:W-:Y:S05]  /*e430*/  WARPSYNC.COLLECTIVE R15, `(.L_x_10050) ;  /* 0x000000000f087348 */ /* 0x000fea0003c00000 */
[----:B------:R0:W1:Y:S02]  /*e440*/  SHFL.IDX P6, R14, R13, R12, R11 ;  /* 0x0000000c0d0e7389 */ /* 0x00006400000c000b */
[----:B01----:R-:W-:Y:S01]  /*e450*/  ENDCOLLECTIVE ;  /* 0x000000000000791b */ /* 0x003fe20003800000 */
.L_x_10050:
[----:B------:R-:W-:Y:S02]  /*e460*/  ULDC UR4, c[0x0][0x288] ;  /* 0x0000a20000047ab9 */ /* 0x000fe40000000800 */
[----:B------:R-:W-:Y:S02]  /*e470*/  IMAD R5, R10, UR4, RZ ;  /* 0x000000040a057c24 */ /* 0x000fe4000f8e02ff */
[----:B------:R-:W-:-:S03]  /*e480*/  VIADD R10, R6, 0x20 ;  /* 0x00000020060a7836 */ /* 0x000fc60000000000 */
[----:B------:R-:W-:Y:S01]  /*e490*/  ISETP.GE.AND P4, PT, R6, R5, PT ;  /* 0x000000050600720c */ /* 0x000fe20003f86270 */
[----:B------:R-:W-:Y:S02]  /*e4a0*/  IMAD.MOV.U32 R13, RZ, RZ, R4 ;  /* 0x000000ffff0d7224 */ /* 0x000fe400078e0004 */
[----:B------:R-:W-:Y:S02]  /*e4b0*/  IMAD.MOV.U32 R12, RZ, RZ, 0x1 ;  /* 0x00000001ff0c7424 */ /* 0x000fe400078e00ff */
[----:B------:R-:W-:-:S08]  /*e4c0*/  IMAD.MOV.U32 R3, RZ, RZ, R14 ;  /* 0x000000ffff037224 */ /* 0x000fd000078e000e */
[----:B------:R-:W-:Y:S05]  /*e4d0*/  WARPSYNC.COLLECTIVE R15, `(.L_x_10051) ;  /* 0x000000000f087348 */ /* 0x000fea0003c00000 */
[----:B------:R0:W1:Y:S02]  /*e4e0*/  SHFL.IDX P6, R14, R13, R12, R11 ;  /* 0x0000000c0d0e7389 */ /* 0x00006400000c000b */
[----:B01----:R-:W-:Y:S01]  /*e4f0*/  ENDCOLLECTIVE ;  /* 0x000000000000791b */ /* 0x003fe20003800000 */
.L_x_10051:
[----:B------:R-:W-:-:S05]  /*e500*/  @!P4 LEA R3, P3, R20, R3, 0x1 ;  /* 0x000000031403c211 */ /* 0x000fca00078608ff */
[----:B------:R-:W-:Y:S01]  /*e510*/  @!P4 IMAD.X R2, RZ, RZ, R2, P3 ;  /* 0x000000ffff02c224 */ /* 0x000fe200018e0602 */
[----:B------:R-:W-:-:S04]  /*e520*/  ISETP.GE.AND P3, PT, R10, R5, PT ;  /* 0x000000050a00720c */ /* 0x000fc80003f66270 */
        /* <DEDUP_REMOVED lines=14> */
.L_x_10052:
[----:B------:R-:W-:Y:S02]  /*e610*/  IMAD.MOV.U32 R13, RZ, RZ, R4 ;  /* 0x000000ffff0d7224 */ /* 0x000fe400078e0004 */
[----:B------:R-:W-:Y:S02]  /*e620*/  IMAD.MOV.U32 R12, RZ, RZ, 0x2 ;  /* 0x00000002ff0c7424 */ /* 0x000fe400078e00ff */
[----:B------:R-:W-:-:S07]  /*e630*/  IMAD.MOV.U32 R3, RZ, RZ, R14 ;  /* 0x000000ffff037224 */ /* 0x000fce00078e000e */
[----:B------:R-:W-:Y:S05]  /*e640*/  WARPSYNC.COLLECTIVE R15, `(.L_x_10053) ;  /* 0x000000000f087348 */ /* 0x000fea0003c00000 */
[----:B------:R0:W1:Y:S02]  /*e650*/  SHFL.IDX P6, R14, R13, R12, R11 ;  /* 0x0000000c0d0e7389 */ /* 0x00006400000c000b */
[----:B01----:R-:W-:Y:S01]  /*e660*/  ENDCOLLECTIVE ;  /* 0x000000000000791b */ /* 0x003fe20003800000 */
.L_x_10053:
        /* <DEDUP_REMOVED lines=18> */
.L_x_10054:
[----:B------:R-:W-:Y:S02]  /*e790*/  IMAD.MOV.U32 R13, RZ, RZ, R4 ;  /* 0x000000ffff0d7224 */ /* 0x000fe400078e0004 */
[----:B------:R-:W-:Y:S02]  /*e7a0*/  IMAD.MOV.U32 R12, RZ, RZ, 0x3 ;  /* 0x00000003ff0c7424 */ /* 0x000fe400078e00ff */
[----:B------:R-:W-:-:S07]  /*e7b0*/  IMAD.MOV.U32 R3, RZ, RZ, R14 ;  /* 0x000000ffff037224 */ /* 0x000fce00078e000e */
[----:B------:R-:W-:Y:S05]  /*e7c0*/  WARPSYNC.COLLECTIVE R15, `(.L_x_10055) ;  /* 0x000000000f087348 */ /* 0x000fea0003c00000 */
[----:B------:R0:W1:Y:S02]  /*e7d0*/  SHFL.IDX P6, R14, R13, R12, R11 ;  /* 0x0000000c0d0e7389 */ /* 0x00006400000c000b */
[----:B01----:R-:W-:Y:S01]  /*e7e0*/  ENDCOLLECTIVE ;  /* 0x000000000000791b */ /* 0x003fe20003800000 */
.L_x_10055:
[----:B------:R-:W-:-:S05]  /*e7f0*/  @!P3 LEA R3, P4, R20, R3, 0x1 ;  /* 0x000000031403b211 */ /* 0x000fca00078808ff */
[----:B------:R-:W-:-:S05]  /*e800*/  @!P3 IMAD.X R2, RZ, RZ, R2, P4 ;  /* 0x000000ffff02b224 */ /* 0x000fca00020e0602 */
[-C--:B------:R-:W-:Y:S01]  /*e810*/  @!P3 LOP3.LUT R3, R3, R2.reuse, RZ, 0x3c, !PT ;  /* 0x000000020303b212 */ /* 0x080fe200078e3cff */
[----:B------:R-:W-:Y:S02]  /*e820*/  IMAD.MOV.U32 R13, RZ, RZ, R0 ;  /* 0x000000ffff0d7224 */ /* 0x000fe400078e0000 */
[----:B------:R-:W-:Y:S01]  /*e830*/  VIADD R0, R6, 0x60 ;  /* 0x0000006006007836 */ /* 0x000fe20000000000 */
[----:B------:R-:W-:-:S04]  /*e840*/  @!P3 LOP3.LUT R2, R3, R2, RZ, 0x3c, !PT ;  /* 0x000000020302b212 */ /* 0x000fc800078e3cff */
[----:B------:R-:W-:Y:S01]  /*e850*/  @!P3 LOP3.LUT R3, R3, R2, RZ, 0x3c, !PT ;  /* 0x000000020303b212 */ /* 0x000fe200078e3cff */
[----:B------:R-:W-:-:S07]  /*e860*/  IMAD.MOV.U32 R4, RZ, RZ, R14 ;  /* 0x000000ffff047224 */ /* 0x000fce00078e000e */
[----:B------:R-:W-:Y:S05]  /*e870*/  WARPSYNC.COLLECTIVE R15, `(.L_x_10056) ;  /* 0x000000000f087348 */ /* 0x000fea0003c00000 */
[----:B------:R0:W1:Y:S02]  /*e880*/  SHFL.IDX P6, R14, R13, R12, R11 ;  /* 0x0000000c0d0e7389 */ /* 0x00006400000c000b */
[----:B01----:R-:W-:Y:S01]  /*e890*/  ENDCOLLECTIVE ;  /* 0x000000000000791b */ /* 0x003fe20003800000 */
.L_x_10056:
[----:B------:R-:W-:Y:S01]  /*e8a0*/  @!PT LDS RZ, [RZ] ;  /* 0x00000000fffff984 */ /* 0x000fe20000000800 */
[----:B------:R-:W-:Y:S01]  /*e8b0*/  @!PT LDS RZ, [RZ] ;  /* 0x00000000fffff984 */ /* 0x000fe20000000800 */
[----:B------:R-:W-:Y:S01]  /*e8c0*/  @!PT LDS RZ, [RZ] ;  /* 0x00000000fffff984 */ /* 0x000fe20000000800 */
[----:B------:R-:W-:Y:S04]  /*e8d0*/  @!P3 LDGSTS.E.BYPASS.LTC128B.128 [R26+0xea00], desc[UR60][R2.64], !P0 ;  /* 0x0ea00000021abfae */ /* 0x000fe8000c101d7c */
[----:B------:R-:W-:Y:S04]  /*e8e0*/  @!P3 LDGSTS.E.BYPASS.LTC128B.128 [R26+0x11a00], desc[UR60][R2.64+0x40], !P1 ;  /* 0x11a00040021abfae */ /* 0x000fe8000c901d7c */
[----:B------:R0:W-:Y:S01]  /*e8f0*/  @!P3 LDGSTS.E.BYPASS.LTC128B.128 [R26+0x14a00], desc[UR60][R2.64+0x80], !P2 ;  /* 0x14a00080021abfae */ /* 0x0001e2000d101d7c */
[----:B------:R-:W-:Y:S01]  /*e900*/  ISETP.GE.AND P3, PT, R0, R5, PT ;  /* 0x000000050000720c */ /* 0x000fe20003f66270 */
[----:B------:R-:W-:-:S02]  /*e910*/  IMAD.MOV.U32 R13, RZ, RZ, R7 ;  /* 0x000000ffff0d7224 */ /* 0x000fc400078e0007 */
[----:B------:R-:W-:Y:S02]  /*e920*/  IMAD.MOV.U32 R12, RZ, RZ, RZ ;  /* 0x000000ffff0c7224 */ /* 0x000fe400078e00ff */
[----:B0-----:R-:W-:-:S08]  /*e930*/  IMAD.MOV.U32 R2, RZ, RZ, R14 ;  /* 0x000000ffff027224 */ /* 0x001fd000078e000e */
[----:B------:R-:W-:Y:S05]  /*e940*/  WARPSYNC.COLLECTIVE R15, `(.L_x_10057) ;  /* 0x000000000f087348 */ /* 0x000fea0003c00000 */
[----:B------:R0:W1:Y:S02]  /*e950*/  SHFL.IDX P6, R14, R13, R12, R11 ;  /* 0x0000000c0d0e7389 */ /* 0x00006400000c000b */
[----:B01----:R-:W-:Y:S01]  /*e960*/  ENDCOLLECTIVE ;  /* 0x000000000000791b */ /* 0x003fe20003800000 */
.L_x_10057:
[----:B------:R-:W-:-:S05]  /*e970*/  @!P3 LEA R2, P5, R20, R2, 0x1 ;  /* 0x000000021402b211 */ /* 0x000fca00078a08ff */
[----:B------:R-:W-:-:S05]  /*e980*/  @!P3 IMAD.X R3, RZ, RZ, R4, P5 ;  /* 0x000000ffff03b224 */ /* 0x000fca00028e0604 */
[----:B------:R-:W-:Y:S01]  /*e990*/  @!PT LDS RZ, [RZ] ;  /* 0x00000000fffff984 */ /* 0x000fe20000000800 */
[----:B------:R-:W-:Y:S01]  /*e9a0*/  @!PT LDS RZ, [RZ] ;  /* 0x00000000fffff984 */ /* 0x000fe20000000800 */
[----:B------:R-:W-:Y:S01]  /*e9b0*/  @!PT LDS RZ, [RZ] ;  /* 0x00000000fffff984 */ /* 0x000fe20000000800 */
[----:B------:R0:W-:Y:S01]  /*e9c0*/  @!P3 LDGSTS.E.BYPASS.LTC128B.128 [R26+0xf200], desc[UR60][R2.64], !P0 ;  /* 0x0f200000021abfae */ /* 0x0001e2000c101d7c */
[----:B------:R-:W-:-:S03]  /*e9d0*/  IMAD.MOV.U32 R13, RZ, RZ, R8 ;  /* 0x000000ffff0d7224 */ /* 0x000fc600078e0008 */
[----:B------:R0:W-:Y:S04]  /*e9e0*/  @!P3 LDGSTS.E.BYPASS.LTC128B.128 [R26+0x12200], desc[UR60][R2.64+0x40], !P1 ;  /* 0x12200040021abfae */ /* 0x0001e8000c901d7c */
[----:B------:R0:W-:Y:S01]  /*e9f0*/  @!P3 LDGSTS.E.BYPASS.LTC128B.128 [R26+0x15200], desc[UR60][R2.64+0x80], !P2 ;  /* 0x15200080021abfae */ /* 0x0001e2000d101d7c */
[----:B------:R-:W-:-:S07]  /*ea00*/  IMAD.MOV.U32 R0, RZ, RZ, R14 ;  /* 0x000000ffff007224 */ /* 0x000fce00078e000e */
[----:B0-----:R-:W-:Y:S05]  /*ea10*/  WARPSYNC.COLLECTIVE R15, `(.L_x_10058) ;  /* 0x000000000f087348 */ /* 0x001fea0003c00000 */
[----:B------:R1:W2:Y:S02]  /*ea20*/  SHFL.IDX P6, R14, R13, R12, R11 ;  /* 0x0000000c0d0e7389 */ /* 0x0002a400000c000b */
[----:B012---:R-:W-:Y:S01]  /*ea30*/  ENDCOLLECTIVE ;  /* 0x000000000000791b */ /* 0x007fe20003800000 */
.L_x_10058:
        /* <DEDUP_REMOVED lines=8> */
.L_x_10059:
[----:B------:R-:W-:-:S05]  /*eac0*/  @!P3 LEA R4, P5, R20, R4, 0x1 ;  /* 0x000000041404b211 */ /* 0x000fca00078a08ff */
[----:B------:R-:W-:Y:S02]  /*ead0*/  @!P3 IMAD.X R0, RZ, RZ, R0, P5 ;  /* 0x000000ffff00b224 */ /* 0x000fe400028e0600 */
[----:B------:R-:W-:Y:S02]  /*eae0*/  @!P3 IMAD.MOV.U32 R2, RZ, RZ, R4 ;  /* 0x000000ffff02b224 */ /* 0x000fe400078e0004 */
[----:B------:R-:W-:Y:S02]  /*eaf0*/  @!P3 IMAD.MOV.U32 R3, RZ, RZ, R0 ;  /* 0x000000ffff03b224 */ /* 0x000fe400078e0000 */
[----:B------:R-:W-:-:S03]  /*eb00*/  IMAD.MOV.U32 R13, RZ, RZ, R8 ;  /* 0x000000ffff0d7224 */ /* 0x000fc600078e0008 */
[----:B------:R-:W-:Y:S01]  /*eb10*/  @!PT LDS RZ, [RZ] ;  /* 0x00000000fffff984 */ /* 0x000fe20000000800 */
[----:B------:R-:W-:Y:S01]  /*eb20*/  @!PT LDS RZ, [RZ] ;  /* 0x00000000fffff984 */ /* 0x000fe20000000800 */
[----:B------:R-:W-:Y:S01]  /*eb30*/  @!PT LDS RZ, [RZ] ;  /* 0x00000000fffff984 */ /* 0x000fe20000000800 */
[----:B------:R0:W-:Y:S04]  /*eb40*/  @!P3 LDGSTS.E.BYPASS.LTC128B.128 [R26+0xfa00], desc[UR60][R2.64], !P0 ;  /* 0x0fa00000021abfae */ /* 0x0001e8000c101d7c */
[----:B------:R0:W-:Y:S01]  /*eb50*/  @!P3 LDGSTS.E.BYPASS.LTC128B.128 [R26+0x12a00], desc[UR60][R2.64+0x40], !P1 ;  /* 0x12a00040021abfae */ /* 0x0001e2000c901d7c */
[----:B------:R-:W-:-:S03]  /*eb60*/  IMAD.MOV.U32 R7, RZ, RZ, R14 ;  /* 0x000000ffff077224 */ /* 0x000fc600078e000e */
[----:B------:R0:W-:Y:S04]  /*eb70*/  @!P3 LDGSTS.E.BYPASS.LTC128B.128 [R26+0x15a00], desc[UR60][R2.64+0x80], !P2 ;  /* 0x15a00080021abfae */ /* 0x0001e8000d101d7c */
[----:B0-----:R-:W-:Y:S05]  /*eb80*/  WARPSYNC.COLLECTIVE R15, `(.L_x_10060) ;  /* 0x000000000f087348 */ /* 0x001fea0003c00000 */
[----:B------:R1:W2:Y:S02]  /*eb90*/  SHFL.IDX P6, R14, R13, R12, R11 ;  /* 0x0000000c0d0e7389 */ /* 0x0002a400000c000b */
[----:B012---:R-:W-:Y:S01]  /*eba0*/  ENDCOLLECTIVE ;  /* 0x000000000000791b */ /* 0x007fe20003800000 */
.L_x_10060:
[----:B------:R-:W-:Y:S05]  /*ebb0*/  BRA `(.L_x_10061) ;  /* 0xffffffc800047947 */ /* 0x000fea000383ffff */
.L_x_9963:
[----:B0-----:R0:W1:Y:S02]  /*ebc0*/  SYNCS.PHASECHK.TRANS64.TRYWAIT P0, [R9+URZ+0x31c20], R0 ;  /* 0x031c2000090075a7 */ /* 0x001064000800017f */
[----:B-1----:R-:W-:Y:S05]  /*ebd0*/  @!P0 NANOSLEEP.SYNCS 0x989680 ;  /* 0x009896800000895d */ /* 0x002fea0003900000 */
[----:B------:R-:W1:Y:S02]  /*ebe0*/  @!P0 SYNCS.PHASECHK.TRANS64 P0, [R9+URZ+0x31c20], R0 ;  /* 0x031c2000090085a7 */ /* 0x000e64000800007f */
[----:B-1----:R-:W-:Y:S05]  /*ebf0*/  @!P0 BRA `(.L_x_9963) ;  /* 0xfffffffc00f08947 */ /* 0x002fea000383ffff */
[----:B------:R-:W-:Y:S05]  /*ec00*/  BRA `(.L_x_10062) ;  /* 0xffffffc800507947 */ /* 0x000fea000383ffff */
.L_x_9970:
[----:B-1----:R1:W2:Y:S02]  /*ec10*/  SYNCS.PHASECHK.TRANS64.TRYWAIT P0, [R3+URZ+0x31c40], R2 ;  /* 0x031c4002030075a7 */ /* 0x0022a4000800017f */
[----:B--2---:R-:W-:Y:S05]  /*ec20*/  @!P0 NANOSLEEP.SYNCS 0x989680 ;  /* 0x009896800000895d */ /* 0x004fea0003900000 */
[----:B------:R-:W2:Y:S02]  /*ec30*/  @!P0 SYNCS.PHASECHK.TRANS64 P0, [R3+URZ+0x31c40], R2 ;  /* 0x031c4002030085a7 */ /* 0x000ea4000800007f */
[----:B--2---:R-:W-:Y:S05]  /*ec40*/  @!P0 BRA `(.L_x_9970) ;  /* 0xfffffffc00f08947 */ /* 0x004fea000383ffff */
[----:B------:R-:W-:Y:S05]  /*ec50*/  BRA `(.L_x_10063) ;  /* 0xffffffc800f47947 */ /* 0x000fea000383ffff */
.L_x_9977:
[----:B0-----:R0:W1:Y:S02]  /*ec60*/  SYNCS.PHASECHK.TRANS64.TRYWAIT P0, [R3+URZ+0x60], R2 ;  /* 0x00006002030075a7 */ /* 0x001064000800017f */
[----:B-1----:R-:W-:Y:S05]  /*ec70*/  @!P0 NANOSLEEP.SYNCS 0x989680 ;  /* 0x009896800000895d */ /* 0x002fea0003900000 */
[----:B------:R-:W1:Y:S02]  /*ec80*/  @!P0 SYNCS.PHASECHK.TRANS64 P0, [R3+URZ+0x60], R2 ;  /* 0x00006002030085a7 */ /* 0x000e64000800007f */
[----:B-1----:R-:W-:Y:S05]  /*ec90*/  @!P0 BRA `(.L_x_9977) ;  /* 0xfffffffc00f08947 */ /* 0x002fea000383ffff */
[----:B------:R-:W-:Y:S05]  /*eca0*/  BRA `(.L_x_10064) ;  /* 0xffffffd000007947 */ /* 0x000fea000383ffff */
.L_x_9988:
[----:B-1----:R1:W2:Y:S02]  /*ecb0*/  SYNCS.PHASECHK.TRANS64.TRYWAIT P0, [R3+URZ+0x31c40], R2 ;  /* 0x031c4002030075a7 */ /* 0x0022a4000800017f */
[----:B--2---:R-:W-:Y:S05]  /*ecc0*/  @!P0 NANOSLEEP.SYNCS 0x989680 ;  /* 0x009896800000895d */ /* 0x004fea0003900000 */
[----:B------:R-:W2:Y:S02]  /*ecd0*/  @!P0 SYNCS.PHASECHK.TRANS64 P0, [R3+URZ+0x31c40], R2 ;  /* 0x031c4002030085a7 */ /* 0x000ea4000800007f */
[----:B--2---:R-:W-:Y:S05]  /*ece0*/  @!P0 BRA `(.L_x_9988) ;  /* 0xfffffffc00f08947 */ /* 0x004fea000383ffff */
[----:B------:R-:W-:Y:S05]  /*ecf0*/  BRA `(.L_x_10065) ;  /* 0xffffffd400a87947 */ /* 0x000fea000383ffff */
.L_x_9995:
[----:B0-----:R0:W1:Y:S02]  /*ed00*/  SYNCS.PHASECHK.TRANS64.TRYWAIT P0, [R13+URZ+0x60], R23 ;  /* 0x000060170d0075a7 */ /* 0x001064000800017f */
[----:B-1----:R-:W-:Y:S05]  /*ed10*/  @!P0 NANOSLEEP.SYNCS 0x989680 ;  /* 0x009896800000895d */ /* 0x002fea0003900000 */
[----:B------:R-:W1:Y:S02]  /*ed20*/  @!P0 SYNCS.PHASECHK.TRANS64 P0, [R13+URZ+0x60], R23 ;  /* 0x000060170d0085a7 */ /* 0x000e64000800007f */
[----:B-1----:R-:W-:Y:S05]  /*ed30*/  @!P0 BRA `(.L_x_9995) ;  /* 0xfffffffc00f08947 */ /* 0x002fea000383ffff */
[----:B------:R-:W-:Y:S05]  /*ed40*/  BRA `(.L_x_10066) ;  /* 0xffffffd800b47947 */ /* 0x000fea000383ffff */
.L_x_10005:
[----:B-1----:R1:W2:Y:S02]  /*ed50*/  SYNCS.PHASECHK.TRANS64.TRYWAIT P0, [R2+URZ+0x31c40], R3 ;  /* 0x031c4003020075a7 */ /* 0x0022a4000800017f */
[----:B--2---:R-:W-:Y:S05]  /*ed60*/  @!P0 NANOSLEEP.SYNCS 0x989680 ;  /* 0x009896800000895d */ /* 0x004fea0003900000 */
[----:B------:R-:W2:Y:S02]  /*ed70*/  @!P0 SYNCS.PHASECHK.TRANS64 P0, [R2+URZ+0x31c40], R3 ;  /* 0x031c4003020085a7 */ /* 0x000ea4000800007f */
[----:B--2---:R-:W-:Y:S05]  /*ed80*/  @!P0 BRA `(.L_x_10005) ;  /* 0xfffffffc00f08947 */ /* 0x004fea000383ffff */
[----:B------:R-:W-:Y:S05]  /*ed90*/  BRA `(.L_x_10067) ;  /* 0xffffffe000307947 */ /* 0x000fea000383ffff */
.L_x_10012:
[----:B0-----:R0:W1:Y:S02]  /*eda0*/  SYNCS.PHASECHK.TRANS64.TRYWAIT P0, [R7+URZ+0x60], R2 ;  /* 0x00006002070075a7 */ /* 0x001064000800017f */
[----:B-1----:R-:W-:Y:S05]  /*edb0*/  @!P0 NANOSLEEP.SYNCS 0x989680 ;  /* 0x009896800000895d */ /* 0x002fea0003900000 */
[----:B------:R-:W1:Y:S02]  /*edc0*/  @!P0 SYNCS.PHASECHK.TRANS64 P0, [R7+URZ+0x60], R2 ;  /* 0x00006002070085a7 */ /* 0x000e64000800007f */
[----:B-1----:R-:W-:Y:S05]  /*edd0*/  @!P0 BRA `(.L_x_10012) ;  /* 0xfffffffc00f08947 */ /* 0x002fea000383ffff */
[----:B------:R-:W-:Y:S05]  /*ede0*/  BRA `(.L_x_10068) ;  /* 0xffffffe400407947 */ /* 0x000fea000383ffff */
.L_x_10022:
[----:B0-----:R0:W1:Y:S02]  /*edf0*/  SYNCS.PHASECHK.TRANS64.TRYWAIT P0, [R3+URZ+0x31c60], R0 ;  /* 0x031c6000030075a7 */ /* 0x001064000800017f */
[----:B-1----:R-:W-:Y:S05]  /*ee00*/  @!P0 NANOSLEEP.SYNCS 0x989680 ;  /* 0x009896800000895d */ /* 0x002fea0003900000 */
[----:B------:R-:W1:Y:S02]  /*ee10*/  @!P0 SYNCS.PHASECHK.TRANS64 P0, [R3+URZ+0x31c60], R0 ;  /* 0x031c6000030085a7 */ /* 0x000e64000800007f */
[----:B-1----:R-:W-:Y:S05]  /*ee20*/  @!P0 BRA `(.L_x_10022) ;  /* 0xfffffffc00f08947 */ /* 0x002fea000383ffff */
[----:B------:R-:W-:Y:S05]  /*ee30*/  BRA `(.L_x_10069) ;  /* 0xffffffe800707947 */ /* 0x000fea000383ffff */
.L_x_10030:
[----:B0-----:R0:W1:Y:S02]  /*ee40*/  SYNCS.PHASECHK.TRANS64.TRYWAIT P0, [R7+URZ+0x31c20], R0 ;  /* 0x031c2000070075a7 */ /* 0x001064000800017f */
[----:B-1----:R-:W-:Y:S05]  /*ee50*/  @!P0 NANOSLEEP.SYNCS 0x989680 ;  /* 0x009896800000895d */ /* 0x002fea0003900000 */
[----:B------:R-:W1:Y:S02]  /*ee60*/  @!P0 SYNCS.PHASECHK.TRANS64 P0, [R7+URZ+0x31c20], R0 ;  /* 0x031c2000070085a7 */ /* 0x000e64000800007f */
[----:B-1----:R-:W-:Y:S05]  /*ee70*/  @!P0 BRA `(.L_x_10030) ;  /* 0xfffffffc00f08947 */ /* 0x002fea000383ffff */
[----:B------:R-:W-:Y:S05]  /*ee80*/  BRA `(.L_x_10070) ;  /* 0xffffffec00ac7947 */ /* 0x000fea000383ffff */
.L_x_10031:
        /* <DEDUP_REMOVED lines=11> */
.L_x_10072:
[----:B------:R-:W-:Y:S05]  /*ef40*/  BSYNC B0 ;  /* 0x0000000000007941 */ /* 0x000fea0003800000 */
.L_x_10071:
[----:B------:R-:W-:Y:S05]  /*ef50*/  BRA `(.L_x_10073) ;  /* 0xffffffec00947947 */ /* 0x000fea000383ffff */
.L_x_10034:
[----:B------:R-:W-:Y:S01]  /*ef60*/  BSSY B1, `(.L_x_10074) ;  /* 0x0000006000017945 */ /* 0x000fe20003800000 */
[----:B------:R-:W-:-:S07]  /*ef70*/  IMAD.MOV.U32 R15, RZ, RZ, -0x1 ;  /* 0xffffffffff0f7424 */ /* 0x000fce00078e00ff */
[----:B0-----:R-:W-:Y:S05]  /*ef80*/  WARPSYNC.COLLECTIVE R15, `(.L_x_10075) ;  /* 0x000000000f0c7348 */ /* 0x001fea0003c00000 */
[----:B------:R-:W-:Y:S02]  /*ef90*/  ELECT P6, UR62, PT ;  /* 0x00000000003e782f */ /* 0x000fe400038c0000 */
[----:B------:R-:W-:Y:S01]  /*efa0*/  MOV R14, UR62 ;  /* 0x0000003e000e7c02 */ /* 0x000fe20008000f00 */
[----:B0-----:R-:W-:Y:S10]  /*efb0*/  ENDCOLLECTIVE ;  /* 0x000000000000791b */ /* 0x001ff40003800000 */
.L_x_10075:
[----:B------:R-:W-:Y:S05]  /*efc0*/  BSYNC B1 ;  /* 0x0000000000017941 */ /* 0x000fea0003800000 */
.L_x_10074:
[----:B------:R-:W-:Y:S05]  /*efd0*/  BRA `(.L_x_10076) ;  /* 0xffffffec008c7947 */ /* 0x000fea000383ffff */
.L_x_10036:
[----:B0-----:R0:W1:Y:S02]  /*efe0*/  SYNCS.PHASECHK.TRANS64.TRYWAIT P0, [R5+URZ], R4 ;  /* 0x00000004050075a7 */ /* 0x001064000800017f */
[----:B-1----:R-:W-:Y:S05]  /*eff0*/  @!P0 NANOSLEEP.SYNCS 0x989680 ;  /* 0x009896800000895d */ /* 0x002fea0003900000 */
[----:B------:R-:W1:Y:S02]  /*f000*/  @!P0 SYNCS.PHASECHK.TRANS64 P0, [R5+URZ], R4 ;  /* 0x00000004050085a7 */ /* 0x000e64000800007f */
[----:B-1----:R-:W-:Y:S05]  /*f010*/  @!P0 BRA `(.L_x_10036) ;  /* 0xfffffffc00f08947 */ /* 0x002fea000383ffff */
[----:B------:R-:W-:Y:S05]  /*f020*/  BRA `(.L_x_10077) ;  /* 0xffffffec00c07947 */ /* 0x000fea000383ffff */
.L_x_10037:
[----:B-1----:R1:W2:Y:S02]  /*f030*/  SYNCS.PHASECHK.TRANS64.TRYWAIT P0, [R3+URZ], R0 ;  /* 0x00000000030075a7 */ /* 0x0022a4000800017f */
[----:B--2---:R-:W-:Y:S05]  /*f040*/  @!P0 NANOSLEEP.SYNCS 0x989680 ;  /* 0x009896800000895d */ /* 0x004fea0003900000 */
[----:B------:R-:W2:Y:S02]  /*f050*/  @!P0 SYNCS.PHASECHK.TRANS64 P0, [R3+URZ], R0 ;  /* 0x00000000030085a7 */ /* 0x000ea4000800007f */
[----:B--2---:R-:W-:Y:S05]  /*f060*/  @!P0 BRA `(.L_x_10037) ;  /* 0xfffffffc00f08947 */ /* 0x004fea000383ffff */
[----:B------:R-:W-:Y:S05]  /*f070*/  BRA `(.L_x_10078) ;  /* 0xffffffec00b47947 */ /* 0x000fea000383ffff */
.L_x_10039:
[----:B0-----:R0:W1:Y:S02]  /*f080*/  SYNCS.PHASECHK.TRANS64.TRYWAIT P0, [R5+URZ], R4 ;  /* 0x00000004050075a7 */ /* 0x001064000800017f */
[----:B-1----:R-:W-:Y:S05]  /*f090*/  @!P0 NANOSLEEP.SYNCS 0x989680 ;  /* 0x009896800000895d */ /* 0x002fea0003900000 */
[----:B------:R-:W1:Y:S02]  /*f0a0*/  @!P0 SYNCS.PHASECHK.TRANS64 P0, [R5+URZ], R4 ;  /* 0x00000004050085a7 */ /* 0x000e64000800007f */
[----:B-1----:R-:W-:Y:S05]  /*f0b0*/  @!P0 BRA `(.L_x_10039) ;  /* 0xfffffffc00f08947 */ /* 0x002fea000383ffff */
[----:B------:R-:W-:Y:S05]  /*f0c0*/  BRA `(.L_x_10079) ;  /* 0xffffffec00b87947 */ /* 0x000fea000383ffff */
.L_x_10080:
        /* <DEDUP_REMOVED lines=11> */
.L_x_15323:


//--------------------- .text._ZN7cutlass13device_kernelIN5flash11enable_sm90INS1_16FlashAttnFwdSm90INS1_25CollectiveMainloopFwdSm90ILi2EN4cute5tupleIJNS5_1CILi1EEES8_S8_EEENS6_IJNS7_ILi192EEENS7_ILi144EEENS7_ILi96EEEEEELi96ENS_10bfloat16_tEfNS_4arch4Sm90ELb0ELb0ELb0ELb1ELb0ELb0ELb0ELb0ELb1ELb1ELb0ELb0EEENS1_21CollectiveEpilogueFwdINS6_IJSA_SC_SB_EEES9_SE_SG_Li384ELb1ELb1ELb0ELb0EEENS1_36VarlenDynamicPersistentTileSchedulerILi192ELi144ELi384ELi128ELb0ELb1ELb1ELb0ELb1ELb1EEEEEEEEEvNT_6ParamsE --------------------------
	.section	.text._ZN7cutlass13device_kernelIN5flash11enable_sm90INS1_16FlashAttnFwdSm90INS1_25CollectiveMainloopFwdSm90ILi2EN4cute5tupleIJNS5_1CILi1EEES8_S8_EEENS6_IJNS7_ILi192EEENS7_ILi144EEENS7_ILi96EEEEEELi96ENS_10bfloat16_tEfNS_4arch4Sm90ELb0ELb0ELb0ELb1ELb0ELb0ELb0ELb0ELb1ELb1ELb0ELb0EEENS1_21CollectiveEpilogueFwdINS6_IJSA_SC_SB_EEES9_SE_SG_Li384ELb1ELb1ELb0ELb0EEENS1_36VarlenDynamicPersistentTileSchedulerILi192ELi144ELi384ELi128ELb0ELb1ELb1ELb0ELb1ELb1EEEEEEEEEvNT_6ParamsE,"ax",@progbits
	.align	128
.text._ZN7cutlass13device_kernelIN5flash11enable_sm90INS1_16FlashAttnFwdSm90INS1_25CollectiveMainloopFwdSm90ILi2EN4cute5tupleIJNS5_1CILi1EEES8_S8_EEENS6_IJNS7_ILi192EEENS7_ILi144EEENS7_ILi96EEEEEELi96ENS_10bfloat16_tEfNS_4arch4Sm90ELb0ELb0ELb0ELb1ELb0ELb0ELb0ELb0ELb1ELb1ELb0ELb0EEENS1_21CollectiveEpilogueFwdINS6_IJSA_SC_SB_EEES9_SE_SG_Li384ELb1ELb1ELb0ELb0EEENS1_36VarlenDynamicPersistentTileSchedulerILi192ELi144ELi384ELi128ELb0ELb1ELb1ELb0ELb1ELb1EEEEEEEEEvNT_6ParamsE:
        .type           _ZN7cutlass13device_kernelIN5flash11enable_sm90INS1_16FlashAttnFwdSm90INS1_25CollectiveMainloopFwdSm90ILi2EN4cute5tupleIJNS5_1CILi1EEES8_S8_EEENS6_IJNS7_ILi192EEENS7_ILi144EEENS7_ILi96EEEEEELi96ENS_10bfloat16_tEfNS_4arch4Sm90ELb0ELb0ELb0ELb1ELb0ELb0ELb0ELb0ELb1ELb1ELb0ELb0EEENS1_21CollectiveEpilogueFwdINS6_IJSA_SC_SB_EEES9_SE_SG_Li384ELb1ELb1ELb0ELb0EEENS1_36VarlenDynamicPersistentTileSchedulerILi192ELi144ELi384ELi128ELb0ELb1ELb1ELb0ELb1ELb1EEEEEEEEEvNT_6ParamsE,@function
        .size           _ZN7cutlass13device_kernelIN5flash11enable_sm90INS1_16FlashAttnFwdSm90INS1_25CollectiveMainloopFwdSm90ILi2EN4cute5tupleIJNS5_1CILi1EEES8_S8_EEENS6_IJNS7_ILi192EEENS7_ILi144EEENS7_ILi96EEEEEELi96ENS_10bfloat16_tEfNS_4arch4Sm90ELb0ELb0ELb0ELb1ELb0ELb0ELb0ELb0ELb1ELb1ELb0ELb0EEENS1_21CollectiveEpilogueFwdINS6_IJSA_SC_SB_EEES9_SE_SG_Li384ELb1ELb1ELb0ELb0EEENS1_36VarlenDynamicPersistentTileSchedulerILi192ELi144ELi384ELi128ELb0ELb1ELb1ELb0ELb1ELb1EEEEEEEEEvNT_6ParamsE,(.L_x_15324 - _ZN7cutlass13device_kernelIN5flash11enable_sm90INS1_16FlashAttnFwdSm90INS1_25CollectiveMainloopFwdSm90ILi2EN4cute5tupleIJNS5_1CILi1EEES8_S8_EEENS6_IJNS7_ILi192EEENS7_ILi144EEENS7_ILi96EEEEEELi96ENS_10bfloat16_tEfNS_4arch4Sm90ELb0ELb0ELb0ELb1ELb0ELb0ELb0ELb0ELb1ELb1ELb0ELb0EEENS1_21CollectiveEpilogueFwdINS6_IJSA_SC_SB_EEES9_SE_SG_Li384ELb1ELb1ELb0ELb0EEENS1_36VarlenDynamicPersistentTileSchedulerILi192ELi144ELi384ELi128ELb0ELb1ELb1ELb0ELb1ELb1EEEEEEEEEvNT_6ParamsE)
        .other          _ZN7cutlass13device_kernelIN5flash11enable_sm90INS1_16FlashAttnFwdSm90INS1_25CollectiveMainloopFwdSm90ILi2EN4cute5tupleIJNS5_1CILi1EEES8_S8_EEENS6_IJNS7_ILi192EEENS7_ILi144EEENS7_ILi96EEEEEELi96ENS_10bfloat16_tEfNS_4arch4Sm90ELb0ELb0ELb0ELb1ELb0ELb0ELb0ELb0ELb1ELb1ELb0ELb0EEENS1_21CollectiveEpilogueFwdINS6_IJSA_SC_SB_EEES9_SE_SG_Li384ELb1ELb1ELb0ELb0EEENS1_36VarlenDynamicPersistentTileSchedulerILi192ELi144ELi384ELi128ELb0ELb1ELb1ELb0ELb1ELb1EEEEEEEEEvNT_6ParamsE,@"STO_CUDA_ENTRY STV_DEFAULT"
_ZN7cutlass13device_kernelIN5flash11enable_sm90INS1_16FlashAttnFwdSm90INS1_25CollectiveMainloopFwdSm90ILi2EN4cute5tupleIJNS5_1CILi1EEES8_S8_EEENS6_IJNS7_ILi192EEENS7_ILi144EEENS7_ILi96EEEEEELi96ENS_10bfloat16_tEfNS_4arch4Sm90ELb0ELb0ELb0ELb1ELb0ELb0ELb0ELb0ELb1ELb1ELb0ELb0EEENS1_21CollectiveEpilogueFwdINS6_IJSA_SC_SB_EEES9_SE_SG_Li384ELb1ELb1ELb0ELb0EEENS1_36VarlenDynamicPersistentTileSchedulerILi192ELi144ELi384ELi128ELb0ELb1ELb1ELb0ELb1ELb1EEEEEEEEEvNT_6ParamsE:
        /* <DEDUP_REMOVED lines=17> */
.L_x_10082:
[----:B------:R-:W-:Y:S05]  /*0110*/  BSYNC B0 ;  /* 0x0000000000007941 */ /* 0x000fea0003800000 */
.L_x_10081:
        /* <DEDUP_REMOVED lines=40> */
.L_x_10083:
        /* <DEDUP_REMOVED lines=22> */
.L_x_10084:
        /* <DEDUP_REMOVED lines=18> */
.L_x_10085:
        /* <DEDUP_REMOVED lines=22> */
.L_x_10086:
        /* <DEDUP_REMOVED lines=22> */
.L_x_10087:
        /* <DEDUP_REMOVED lines=8> */
.L_x_10089:
        /* <DEDUP_REMOVED lines=8> */
[----:B-1----:R-:W-:-:S03]  /*09e0*/  ULEA UR36, UR4, UR36, 0x18 ;  /* 0x0000002404247291 */ /* 0x002fc6000f8ec03f */
[----:B------:R-:W-:Y:S01]  /*09f0*/  ULDC UR4, c[0x0][0xc3c] ;  /* 0x00030f0000047ab9 */ /* 0x000fe20000000800 */
[----:B0-----:R-:W-:-:S04]  /*0a00*/  LOP3.LUT R0, R2, 0xffffff80, RZ, 0xc0, !PT ;  /* 0xffffff8002007812 */ /* 0x001fc800078ec0ff */
[----:B------:R-:W-:-:S13]  /*0a10*/  ISETP.NE.AND P0, PT, R0, 0x80, PT ;  /* 0x000000800000780c */ /* 0x000fda0003f05270 */
[----:B------:R-:W-:Y:S08]  /*0a20*/  @!P0 BAR.ARV 0x9, 0x100 ;  /* 0x0244000000008b1d */ /* 0x000ff00000002000 */
[----:B------:R-:W-:Y:S06]  /*0a30*/  BAR.SYNC.DEFER_BLOCKING 0x5, 0x200 ;  /* 0x0148000000007b1d */ /* 0x000fec0000010000 */
[----:B------:R-:W0:Y:S02]  /*0a40*/  LDS.128 R32, [UR36+0x31cd0] ;  /* 0x031cd024ff207984 */ /* 0x000e240008000c00 */
[----:B------:R-:W-:Y:S06]  /*0a50*/  BAR.ARV 0x4, 0x200 ;  /* 0x0108000000007b1d */ /* 0x000fec0000002000 */
[----:B0-----:R-:W-:-:S13]  /*0a60*/  ISETP.GE.AND P0, PT, R35, UR4, PT ;  /* 0x0000000423007c0c */ /* 0x001fda000bf06270 */
[----:B------:R-:W-:Y:S05]  /*0a70*/  @P0 EXIT ;  /* 0x000000000000094d */ /* 0x000fea0003800000 */
[----:B------:R-:W2:Y:S01]  /*0a80*/  LDL.LU R13, [R1+0x38] ;  /* 0x00003800010d7983 */ /* 0x000ea20000300800 */
[----:B------:R-:W-:-:S05]  /*0a90*/  VIADD R15, R2, 0xffffff80 ;  /* 0xffffff80020f7836 */ /* 0x000fca0000000000 */
[----:B------:R-:W-:-:S04]  /*0aa0*/  SHF.R.S32.HI R0, RZ, 0x1f, R15 ;  /* 0x0000001fff007819 */ /* 0x000fc8000001140f */
[----:B------:R-:W-:-:S04]  /*0ab0*/  LEA.HI R2, R0, R15, RZ, 0x4 ;  /* 0x0000000f00027211 */ /* 0x000fc800078f20ff */
[----:B------:R-:W-:Y:S02]  /*0ac0*/  SHF.R.S32.HI R5, RZ, 0x4, R2 ;  /* 0x00000004ff057819 */ /* 0x000fe40000011402 */
[C---:B------:R-:W-:Y:S02]  /*0ad0*/  LOP3.LUT R3, R2.reuse, 0xfffffff0, RZ, 0xc0, !PT ;  /* 0xfffffff002037812 */ /* 0x040fe400078ec0ff */
[----:B------:R-:W-:Y:S02]  /*0ae0*/  LEA.HI R2, R2, R5, RZ, 0x1 ;  /* 0x0000000502027211 */ /* 0x000fe400078f08ff */
[----:B------:R-:W-:Y:S01]  /*0af0*/  LEA.HI R151, R0, R15, RZ, 0x7 ;  /* 0x0000000f00977211 */ /* 0x000fe200078f38ff */
[----:B------:R-:W-:Y:S01]  /*0b00*/  IMAD.IADD R3, R15, 0x1, -R3 ;  /* 0x000000010f037824 */ /* 0x000fe200078e0a03 */
[----:B------:R-:W-:Y:S02]  /*0b10*/  LOP3.LUT R4, R2, 0x1ffffffe, RZ, 0xc0, !PT ;  /* 0x1ffffffe02047812 */ /* 0x000fe400078ec0ff */
[----:B------:R-:W-:-:S02]  /*0b20*/  LOP3.LUT R150, R151, 0xffffff80, RZ, 0xc0, !PT ;  /* 0xffffff8097967812 */ /* 0x000fc400078ec0ff */
[----:B------:R-:W-:Y:S01]  /*0b30*/  SHF.R.S32.HI R2, RZ, 0x1f, R3 ;  /* 0x0000001fff027819 */ /* 0x000fe20000011403 */
[----:B------:R-:W-:Y:S02]  /*0b40*/  IMAD.IADD R4, R5, 0x1, -R4 ;  /* 0x0000000105047824 */ /* 0x000fe400078e0a04 */
[----:B------:R-:W-:Y:S01]  /*0b50*/  IMAD.IADD R150, R15, 0x1, -R150 ;  /* 0x000000010f967824 */ /* 0x000fe200078e0a96 */
[CC--:B------:R-:W-:Y:S02]  /*0b60*/  LEA.HI R5, R2.reuse, R3.reuse, RZ, 0x3 ;  /* 0x0000000302057211 */ /* 0x0c0fe400078f18ff */
[----:B------:R-:W-:Y:S02]  /*0b70*/  LEA.HI R2, R2, R3, RZ, 0x2 ;  /* 0x0000000302027211 */ /* 0x000fe400078f10ff */
[----:B------:R-:W-:Y:S01]  /*0b80*/  LEA.HI R7, R0, R15, RZ, 0x5 ;  /* 0x0000000f00077211 */ /* 0x000fe200078f28ff */
[----:B------:R-:W-:Y:S01]  /*0b90*/  IMAD.SHL.U32 R5, R5, 0x10, RZ ;  /* 0x0000001005057824 */ /* 0x000fe200078e00ff */
[----:B------:R-:W-:-:S02]  /*0ba0*/  LOP3.LUT R6, R2, 0x7fffffc, RZ, 0xc0, !PT ;  /* 0x07fffffc02067812 */ /* 0x000fc400078ec0ff */
[----:B------:R-:W-:Y:S02]  /*0bb0*/  SHF.R.S32.HI R9, RZ, 0x1f, R150 ;  /* 0x0000001fff097819 */ /* 0x000fe40000011496 */
[----:B------:R-:W-:Y:S02]  /*0bc0*/  SHF.R.S32.HI R2, RZ, 0x2, R2 ;  /* 0x00000002ff027819 */ /* 0x000fe40000011402 */
[----:B------:R-:W-:Y:S02]  /*0bd0*/  SHF.R.S32.HI R8, RZ, 0x5, R7 ;  /* 0x00000005ff087819 */ /* 0x000fe40000011407 */
[----:B------:R-:W-:Y:S01]  /*0be0*/  LEA.HI R10, R9, R150, RZ, 0x2 ;  /* 0x00000096090a7211 */ /* 0x000fe200078f10ff */
[----:B------:R-:W-:Y:S01]  /*0bf0*/  IMAD.SHL.U32 R2, R2, 0x40, RZ ;  /* 0x0000004002027824 */ /* 0x000fe200078e00ff */
[----:B------:R-:W-:Y:S02]  /*0c00*/  LOP3.LUT R5, R5, 0x7fffff80, RZ, 0xc0, !PT ;  /* 0x7fffff8005057812 */ /* 0x000fe400078ec0ff */
[----:B------:R-:W-:Y:S01]  /*0c10*/  LEA.HI R0, R0, R15, RZ, 0x2 ;  /* 0x0000000f00007211 */ /* 0x000fe200078f10ff */
[----:B------:R-:W-:Y:S01]  /*0c20*/  IMAD.IADD R6, R3, 0x1, -R6 ;  /* 0x0000000103067824 */ /* 0x000fe200078e0a06 */
[--C-:B------:R-:W-:Y:S01]  /*0c30*/  SHF.R.S32.HI R11, RZ, 0x2, R10.reuse ;  /* 0x00000002ff0b7819 */ /* 0x100fe2000001140a */
[----:B------:R-:W-:Y:S01]  /*0c40*/  IMAD R14, R8, 0x10, R3 ;  /* 0x00000010080e7824 */ /* 0x000fe200078e0203 */
[----:B------:R-:W-:Y:S01]  /*0c50*/  SHF.R.S32.HI R12, RZ, 0x1f, R10 ;  /* 0x0000001fff0c7819 */ /* 0x000fe2000001140a */
[----:B------:R-:W-:Y:S01]  /*0c60*/  IMAD.SHL.U32 R3, R4, 0x8, RZ ;  /* 0x0000000804037824 */ /* 0x000fe200078e00ff */
[----:B------:R-:W-:Y:S01]  /*0c70*/  SHF.R.S32.HI R151, RZ, 0x7, R151 ;  /* 0x00000007ff977819 */ /* 0x000fe20000011497 */
[----:B------:R-:W-:Y:S01]  /*0c80*/  IMAD R5, R8, 0x100, R5 ;  /* 0x0000010008057824 */ /* 0x000fe200078e0205 */
[----:B------:R-:W-:-:S02]  /*0c90*/  LOP3.LUT R2, R2, 0x40, RZ, 0xc0, !PT ;  /* 0x0000004002027812 */ /* 0x000fc400078ec0ff */
[----:B------:R-:W-:Y:S01]  /*0ca0*/  LOP3.LUT R147, R0, 0xfffffffc, RZ, 0xc0, !PT ;  /* 0xfffffffc00937812 */ /* 0x000fe200078ec0ff */
[----:B------:R-:W-:Y:S01]  /*0cb0*/  IMAD.U32 R155, R14, 0x20, R3 ;  /* 0x000000200e9b7824 */ /* 0x000fe200078e0003 */
[----:B------:R-:W-:Y:S01]  /*0cc0*/  LEA.HI R12, R12, R11, RZ, 0x3 ;  /* 0x0000000b0c0c7211 */ /* 0x000fe200078f18ff */
[----:B------:R-:W-:Y:S01]  /*0cd0*/  IMAD R5, R6, 0x10, R5 ;  /* 0x0000001006057824 */ /* 0x000fe200078e0205 */
[----:B------:R-:W-:Y:S01]  /*0ce0*/  LOP3.LUT R3, R2, 0x8, R3, 0xf8, !PT ;  /* 0x0000000802037812 */ /* 0x000fe200078ef803 */
[----:B------:R-:W-:Y:S01]  /*0cf0*/  IMAD.HI R6, R151, 0x55555556, RZ ;  /* 0x5555555697067827 */ /* 0x000fe200078e02ff */
[----:B------:R-:W-:Y:S02]  /*0d00*/  SHF.R.U32.HI R2, RZ, 0x3, R2 ;  /* 0x00000003ff027819 */ /* 0x000fe40000011602 */
[----:B------:R-:W-:Y:S01]  /*0d10*/  LOP3.LUT R12, R12, 0xfffffff8, RZ, 0xc0, !PT ;  /* 0xfffffff80c0c7812 */ /* 0x000fe200078ec0ff */
[----:B------:R-:W-:Y:S01]  /*0d20*/  IMAD.IADD R147, R15, 0x1, -R147 ;  /* 0x000000010f937824 */ /* 0x000fe200078e0a93 */
[----:B------:R-:W-:-:S02]  /*0d30*/  LEA.HI R9, R9, R150, RZ, 0x5 ;  /* 0x0000009609097211 */ /* 0x000fc400078f28ff */
[----:B------:R-:W-:Y:S01]  /*0d40*/  LOP3.LUT R2, R3, R2, RZ, 0x3c, !PT ;  /* 0x0000000203027212 */ /* 0x000fe200078e3cff */
[----:B------:R-:W-:Y:S01]  /*0d50*/  IMAD.IADD R12, R11, 0x1, -R12 ;  /* 0x000000010b0c7824 */ /* 0x000fe200078e0a0c */
[----:B------:R-:W-:Y:S02]  /*0d60*/  LEA.HI R6, R6, R6, RZ, 0x1 ;  /* 0x0000000606067211 */ /* 0x000fe400078f08ff */
[----:B------:R-:W-:Y:S02]  /*0d70*/  SHF.R.S32.HI R9, RZ, 0x5, R9 ;  /* 0x00000005ff097819 */ /* 0x000fe40000011409 */
[C---:B------:R-:W-:Y:S01]  /*0d80*/  LEA.HI R3, R147.reuse, R147, RZ, 0x1 ;  /* 0x0000009393037211 */ /* 0x040fe200078f08ff */
[----:B------:R-:W-:Y:S01]  /*0d90*/  IMAD.SHL.U32 R19, R147, 0x8, RZ ;  /* 0x0000000893137824 */ /* 0x000fe200078e00ff */
[----:B------:R-:W-:Y:S01]  /*0da0*/  LOP3.LUT R7, R10, 0x7ffffffc, RZ, 0xc0, !PT ;  /* 0x7ffffffc0a077812 */ /* 0x000fe200078ec0ff */
[----:B------:R-:W-:Y:S01]  /*0db0*/  IMAD R6, R6, -0x3, R151 ;  /* 0xfffffffd06067824 */ /* 0x000fe200078e0297 */
[----:B------:R-:W-:Y:S01]  /*0dc0*/  LOP3.LUT R4, R3, 0x1ffffffe, RZ, 0xc0, !PT ;  /* 0x1ffffffe03047812 */ /* 0x000fe200078ec0ff */
[----:B------:R-:W-:-:S02]  /*0dd0*/  IMAD R9, R9, 0x10, R12 ;  /* 0x0000001009097824 */ /* 0x000fc400078e020c */
[----:B------:R-:W-:Y:S02]  /*0de0*/  IMAD.IADD R2, R2, 0x1, R5 ;  /* 0x0000000102027824 */ /* 0x000fe400078e0205 */
[C---:B------:R-:W-:Y:S02]  /*0df0*/  VIADD R144, R19.reuse, 0x20 ;  /* 0x0000002013907836 */ /* 0x040fe40000000000 */
[----:B------:R-:W-:Y:S02]  /*0e00*/  VIADD R146, R19, 0x40 ;  /* 0x0000004013927836 */ /* 0x000fe40000000000 */
[----:B------:R-:W-:Y:S02]  /*0e10*/  IMAD.MOV.U32 R8, RZ, RZ, -0x2 ;  /* 0xfffffffeff087424 */ /* 0x000fe400078e00ff */
[----:B------:R-:W-:Y:S02]  /*0e20*/  IMAD.IADD R7, R150, 0x1, -R7 ;  /* 0x0000000196077824 */ /* 0x000fe400078e0a07 */
[----:B------:R-:W-:-:S02]  /*0e30*/  IMAD R152, R6, 0x40, R9 ;  /* 0x0000004006987824 */ /* 0x000fc400078e0209 */
        /* <DEDUP_REMOVED lines=8> */
[----:B------:R-:W-:Y:S01]  /*0ec0*/  IMAD R154, R3, 0x8, R152 ;  /* 0x00000008039a7824 */ /* 0x000fe200078e0298 */
[----:B------:R-:W-:Y:S01]  /*0ed0*/  UMOV UR39, URZ ;  /* 0x0000003f00277c82 */ /* 0x000fe20008000000 */
[----:B--2---:R-:W-:-:S07]  /*0ee0*/  LOP3.LUT R17, R13, 0x1, RZ, 0xfc, !PT ;  /* 0x000000010d117812 */ /* 0x004fce00078efcff */
.L_x_10123:
[----:B0--3--:R-:W0:Y:S01]  /*0ef0*/  LDC.64 R4, c[0x0][0xc88] ;  /* 0x00032200ff047b82 */ /* 0x009e220000000a00 */
[----:B------:R-:W-:Y:S01]  /*0f00*/  ULDC.64 UR4, c[0x0][0xa28] ;  /* 0x00028a0000047ab9 */ /* 0x000fe20000000a00 */
[----:B--2---:R-:W-:Y:S01]  /*0f10*/  IMAD.MOV.U32 R3, RZ, RZ, RZ ;  /* 0x000000ffff037224 */ /* 0x004fe200078e00ff */
[----:B------:R-:W-:Y:S01]  /*0f20*/  ULDC.64 UR6, c[0x0][0xa20] ;  /* 0x0002880000067ab9 */ /* 0x000fe20000000a00 */
[----:B0-----:R-:W-:-:S05]  /*0f30*/  IMAD.WIDE R4, R35, 0x4, R4 ;  /* 0x0000000423047825 */ /* 0x001fca00078e0204 */
[----:B------:R-:W2:Y:S01]  /*0f40*/  LDG.E R18, desc[UR56][R4.64] ;  /* 0x0000003804127981 */ /* 0x000ea2000c1e1900 */
[----:B------:R-:W-:-:S04]  /*0f50*/  ISETP.NE.U32.AND P0, PT, RZ, UR4, PT ;  /* 0x00000004ff007c0c */ /* 0x000fc8000bf05070 */
[----:B------:R-:W-:Y:S02]  /*0f60*/  ISETP.NE.AND.EX P0, PT, RZ, UR5, PT, P0 ;  /* 0x00000005ff007c0c */ /* 0x000fe4000bf05300 */
[----:B--2---:R-:W-:-:S11]  /*0f70*/  SHF.R.S32.HI R145, RZ, 0x1f, R18 ;  /* 0x0000001fff917819 */ /* 0x004fd60000011412 */
[----:B----4-:R-:W-:-:S04]  /*0f80*/  @P0 LEA R6, P1, R18, UR4, 0x2 ;  /* 0x0000000412060c11 */ /* 0x010fc8000f8210ff */
        /* <DEDUP_REMOVED lines=25> */
.L_x_10090:
        /* <DEDUP_REMOVED lines=32> */
[----:B------:R-:W-:Y:S01]  /*1320*/  CS2R R78, SRZ ;  /* 0x00000000004e7805 */ /* 0x000fe2000001ff00 */
[----:B------:R-:W-:Y:S01]  /*1330*/  IMAD.MOV.U32 R12, RZ, RZ, RZ ;  /* 0x000000ffff0c7224 */ /* 0x000fe200078e00ff */
[----:B0-----:R-:W-:Y:S01]  /*1340*/  CS2R R6, SRZ ;  /* 0x0000000000067805 */ /* 0x001fe2000001ff00 */
[----:B------:R-:W-:Y:S02]  /*1350*/  IMAD.MOV.U32 R14, RZ, RZ, RZ ;  /* 0x000000ffff0e7224 */ /* 0x000fe400078e00ff */
[----:B------:R-:W-:-:S02]  /*1360*/  IMAD.MOV.U32 R24, RZ, RZ, RZ ;  /* 0x000000ffff187224 */ /* 0x000fc400078e00ff */
[----:B------:R-:W-:Y:S01]  /*1370*/  IMAD.MOV.U32 R83, RZ, RZ, RZ ;  /* 0x000000ffff537224 */ /* 0x000fe200078e00ff */
[----:B------:R-:W-:Y:S06]  /*1380*/  @!P1 BRA `(.L_x_10091) ;  /* 0x0000007c000c9947 */ /* 0x000fec0003800000 */
[----:B------:R-:W0:Y:S01]  /*1390*/  SHFL.IDX PT, R0, R151, RZ, 0x1f ;  /* 0x00001fff97007589 */ /* 0x000e2200000e0000 */
[----:B------:R-:W-:-:S04]  /*13a0*/  UIADD3 UR6, UR36, 0x24300, URZ ;  /* 0x0002430024067890 */ /* 0x000fc8000fffe03f */
[----:B------:R-:W-:-:S06]  /*13b0*/  ULOP3.LUT UP0, URZ, UR6, 0x9f, URZ, 0xc0, !UPT ;  /* 0x0000009f063f7892 */ /* 0x000fcc000f80c03f */
[----:B------:R-:W-:Y:S02]  /*13c0*/  PLOP3.LUT P0, PT, PT, PT, UP0, 0x80, 0x0 ;  /* 0x000000000000781c */ /* 0x000fe40003f0f008 */
[----:B0-----:R-:W-:-:S13]  /*13d0*/  R2UR UR38, R0 ;  /* 0x00000000002672ca */ /* 0x001fda00000e0000 */
[----:B------:R-:W-:-:S04]  /*13e0*/  UIMAD.WIDE UR4, UR38, 0x55555556, URZ ;  /* 0x55555556260478a5 */ /* 0x000fc8000f8e023f */
[----:B------:R-:W-:-:S04]  /*13f0*/  ULEA.HI UR5, UR5, UR5, URZ, 0x1 ;  /* 0x0000000505057291 */ /* 0x000fc8000f8f083f */
[----:B------:R-:W-:-:S04]  /*1400*/  UIMAD UR40, UR5, -0x3, UR38 ;  /* 0xfffffffd052878a4 */ /* 0x000fc8000f8e0226 */
        /* <DEDUP_REMOVED lines=20> */
.L_x_10092:
[----:B------:R-:W-:Y:S02]  /*1550*/  LEA.HI R0, R149, R149, RZ, 0x1 ;  /* 0x0000009595007211 */ /* 0x000fe400078f08ff */
[----:B------:R-:W-:Y:S02]  /*1560*/  ISETP.NE.AND P0, PT, R17, 0x3, PT ;  /* 0x000000031100780c */ /* 0x000fe40003f05270 */
[----:B------:R-:W-:-:S05]  /*1570*/  LOP3.LUT R0, R0, 0xfffffffe, RZ, 0xc0, !PT ;  /* 0xfffffffe00007812 */ /* 0x000fca00078ec0ff */
[----:B------:R-:W-:-:S05]  /*1580*/  IMAD.IADD R0, R149, 0x1, -R0 ;  /* 0x0000000195007824 */ /* 0x000fca00078e0a00 */
[----:B------:R-:W-:-:S04]  /*1590*/  SHF.L.U32 R0, R0, 0x1f, RZ ;  /* 0x0000001f00007819 */ /* 0x000fc800000006ff */
[----:B------:R-:W0:Y:S02]  /*15a0*/  SYNCS.PHASECHK.TRANS64.TRYWAIT P1, [UR36+0x31c00], R0 ;  /* 0x031c0000ff0075a7 */ /* 0x000e240008020164 */
[----:B0-----:R-:W-:Y:S05]  /*15b0*/  @!P1 BRA `(.L_x_10093) ;  /* 0x000000f000d49947 */ /* 0x001fea0003800000 */
.L_x_10250:
[----:B------:R-:W-:Y:S05]  /*15c0*/  @!P0 BRA `(.L_x_10094) ;  /* 0x0000000000048947 */ /* 0x000fea0003800000 */
[----:B------:R-:W-:Y:S01]  /*15d0*/  BPT.TRAP 0x1 ;  /* 0x000000040000795c */ /* 0x000fe20000300000 */
.L_x_10094:
[----:B------:R-:W-:Y:S01]  /*15e0*/  IMAD.U32 R4, RZ, RZ, UR39 ;  /* 0x00000027ff047e24 */ /* 0x000fe2000f8e00ff */
[----:B0-----:R-:W-:-:S04]  /*15f0*/  SHF.L.U32 R3, R16, 0x1f, RZ ;  /* 0x0000001f10037819 */ /* 0x001fc800000006ff */
[----:B------:R-:W-:-:S04]  /*1600*/  LEA R4, R4, UR36, 0x3 ;  /* 0x0000002404047c11 */ /* 0x000fc8000f8e18ff */
[----:B------:R0:W1:Y:S01]  /*1610*/  SYNCS.PHASECHK.TRANS64.TRYWAIT P2, [R4+URZ+0x31c30], R3 ;  /* 0x031c3003040075a7 */ /* 0x000062000804017f */
[----:B------:R-:W-:Y:S05]  /*1620*/  @!P0 BRA `(.L_x_10095) ;  /* 0x0000000000048947 */ /* 0x000fea0003800000 */
[----:B------:R-:W-:Y:S01]  /*1630*/  BPT.TRAP 0x1 ;  /* 0x000000040000795c */ /* 0x000fe20000300000 */
.L_x_10095:
[----:B------:R-:W2:Y:S01]  /*1640*/  S2R R0, SR_TID.X ;  /* 0x0000000000007919 */ /* 0x000ea20000002100 */
[----:B------:R-:W-:Y:S01]  /*1650*/  IMAD.MOV.U32 R71, RZ, RZ, RZ ;  /* 0x000000ffff477224 */ /* 0x000fe200078e00ff */
[----:B--2---:R-:W-:Y:S01]  /*1660*/  LOP3.LUT P1, RZ, R0, 0x7f, RZ, 0xc0, !PT ;  /* 0x0000007f00ff7812 */ /* 0x004fe2000782c0ff */
[----:B-1----:R-:W-:-:S12]  /*1670*/  @P2 BRA `(.L_x_10096) ;  /* 0x0000000000082947 */ /* 0x002fd80003800000 */
[----:B------:R-:W1:Y:S02]  /*1680*/  SYNCS.PHASECHK.TRANS64.TRYWAIT P2, [R4+URZ+0x31c30], R3 ;  /* 0x031c3003040075a7 */ /* 0x000e64000804017f */
[----:B-1----:R-:W-:Y:S05]  /*1690*/  @!P2 BRA `(.L_x_10097) ;  /* 0x000000f000b4a947 */ /* 0x002fea0003800000 */
.L_x_10096:
        /* <DEDUP_REMOVED lines=26> */
[----:B------:R-:W-:Y:S01]  /*1840*/  UMOV UR7, 0x80000020 ;  /* 0x8000002000077882 */ /* 0x000fe20000000000 */
[----:B------:R-:W-:Y:S01]  /*1850*/  HGMMA.64x16x16.F32.BF16 R96, gdesc[UR24], RZ, !UPT, gsb0 ;  /* 0x00200000186079f0 */ /* 0x000fe2000c0018ff */
[----:B------:R-:W-:Y:S01]  /*1860*/  UIADD3 UR8, UR26, 0xc0, URZ ;  /* 0x000000c01a087890 */ /* 0x000fe2000fffe03f */
[C---:B------:R-:W-:Y:S01]  /*1870*/  ISETP.GT.AND P1, PT, R5.reuse, 0x69, PT ;  /* 0x000000690500780c */ /* 0x040fe20003f24270 */
[----:B------:R-:W-:Y:S01]  /*1880*/  UIADD3 UR9, UR26, 0x100, URZ ;  /* 0x000001001a097890 */ /* 0x000fe2000fffe03f */
[----:B------:R-:W-:Y:S01]  /*1890*/  ISETP.GT.AND P0, PT, R5, 0x70, PT ;  /* 0x000000700500780c */ /* 0x000fe20003f04270 */
[----:B------:R-:W-:-:S02]  /*18a0*/  UIADD3 UR10, UR26, 0x140, URZ ;  /* 0x000001401a0a7890 */ /* 0x000fc4000fffe03f */
[----:B------:R-:W-:Y:S02]  /*18b0*/  UIADD3 UR11, UR26, 0x180, URZ ;  /* 0x000001801a0b7890 */ /* 0x000fe4000fffe03f */
[----:B------:R-:W-:Y:S02]  /*18c0*/  UIADD3 UR12, UR26, 0x240, URZ ;  /* 0x000002401a0c7890 */ /* 0x000fe4000fffe03f */
[----:B------:R-:W-:Y:S02]  /*18d0*/  UIADD3 UR13, UR26, 0x3c0, URZ ;  /* 0x000003c01a0d7890 */ /* 0x000fe4000fffe03f */
[----:B------:R-:W-:Y:S01]  /*18e0*/  UIADD3 UR14, UR26, 0x242, URZ ;  /* 0x000002421a0e7890 */ /* 0x000fe2000fffe03f */
        /* <DEDUP_REMOVED lines=386> */
[----:B------:R-:W-:Y:S01]  /*3110*/  FSEL R60, R49, -INF , P2 ;  /* 0xff800000313c7808 */ /* 0x000fe20001000000 */
[----:B------:R-:W-:Y:S01]  /*3120*/  ULDC UR6, c[0x0][0x988] ;  /* 0x0002620000067ab9 */ /* 0x000fe20000000800 */
[----:B------:R-:W-:-:S02]  /*3130*/  FMNMX.FTZ R3, R116, R3, !PT ;  /* 0x0000000374037209 */ /* 0x000fc40007810000 */
        /* <DEDUP_REMOVED lines=20> */
[----:B------:R-:W-:Y:S01]  /*3280*/  FSEL R40, R55, -INF , P5 ;  /* 0xff80000037287808 */ /* 0x000fe20002800000 */
[----:B------:R-:W-:Y:S01]  /*3290*/  UMOV UR23, 0x80000020 ;  /* 0x8000002000177882 */ /* 0x000fe20000000000 */
[----:B------:R-:W-:-:S02]  /*32a0*/  ISETP.GT.AND P5, PT, R5, 0x88, PT ;  /* 0x000000880500780c */ /* 0x000fc40003fa4270 */
[----:B------:R-:W-:Y:S02]  /*32b0*/  FSEL R134, R41, -INF , P3 ;  /* 0xff80000029867808 */ /* 0x000fe40001800000 */
[----:B------:R-:W-:Y:S02]  /*32c0*/  FMNMX.FTZ R3, R124, R3, !PT ;  /* 0x000000037c037209 */ /* 0x000fe40007810000 */
[----:B------:R-:W-:Y:S02]  /*32d0*/  FSEL R136, R44, -INF , P2 ;  /* 0xff8000002c887808 */ /* 0x000fe40001000000 */
[----:B------:R-:W-:Y:S02]  /*32e0*/  FMNMX.FTZ R3, R134, R3, !PT ;  /* 0x0000000386037209 */ /* 0x000fe40007810000 */
[----:B------:R-:W-:Y:S02]  /*32f0*/  FSEL R46, R46, -INF , P2 ;  /* 0xff8000002e2e7808 */ /* 0x000fe40001000000 */
[----:B------:R-:W-:-:S02]  /*3300*/  FMNMX.FTZ R3, R136, R3, !PT ;  /* 0x0000000388037209 */ /* 0x000fc40007810000 */
[C---:B------:R-:W-:Y:S02]  /*3310*/  ISETP.GT.AND P2, PT, R5.reuse, 0x79, PT ;  /* 0x000000790500780c */ /* 0x040fe40003f44270 */
[----:B------:R-:W-:Y:S02]  /*3320*/  FMNMX.FTZ R3, R138, R3, !PT ;  /* 0x000000038a037209 */ /* 0x000fe40007810000 */
[----:B------:R-:W-:Y:S02]  /*3330*/  FSEL R42, R42, -INF , P4 ;  /* 0xff8000002a2a7808 */ /* 0x000fe40002000000 */
[----:B------:R-:W-:Y:S02]  /*3340*/  ISETP.GT.AND P4, PT, R5, 0x81, PT ;  /* 0x000000810500780c */ /* 0x000fe40003f84270 */
[----:B------:R-:W-:Y:S01]  /*3350*/  P2R R15, PR, RZ, 0x4 ;  /* 0x00000004ff0f7803 */ /* 0x000fe20000000000 */
[----:B------:R-:W-:Y:S02]  /*3360*/  WARPGROUP.DEPBAR.LE gsb0, 0x0 ;  /* 0x00008000000079c5 */ /* 0x000fe40000010000 */
[----:B------:R-:W-:Y:S01]  /*3370*/  WARPGROUP.ARRIVE ;  /* 0x00000000000079c5 */ /* 0x000fe20000000000 */
[----:B------:R-:W-:-:S02]  /*3380*/  FSEL R142, R33, -INF , P1 ;  /* 0xff800000218e7808 */ /* 0x000fc40000800000 */
[----:B------:R-:W-:Y:S02]  /*3390*/  P2R R33, PR, RZ, 0x2 ;  /* 0x00000002ff217803 */ /* 0x000fe40000000000 */
[----:B------:R-:W-:Y:S01]  /*33a0*/  ISETP.GT.AND P1, PT, R5, 0x70, PT ;  /* 0x000000700500780c */ /* 0x000fe20003f24270 */
[----:B------:R-:W-:Y:S01]  /*33b0*/  HGMMA.64x16x16.F32.BF16 R24, gdesc[UR20], R24, gsb0 ;  /* 0x00200000141879f0 */ /* 0x000fe20008001818 */
[----:B------:R-:W-:Y:S02]  /*33c0*/  FSEL R140, R32, -INF , P0 ;  /* 0xff800000208c7808 */ /* 0x000fe40000000000 */
[----:B------:R-:W-:Y:S02]  /*33d0*/  FSEL R34, R34, -INF , P1 ;  /* 0xff80000022227808 */ /* 0x000fe40000800000 */
[----:B------:R-:W-:Y:S02]  /*33e0*/  ISETP.NE.AND P1, PT, R33, RZ, PT ;  /* 0x000000ff2100720c */ /* 0x000fe40003f25270 */
[----:B------:R-:W-:-:S02]  /*33f0*/  ISETP.GT.AND P0, PT, R5, 0x78, PT ;  /* 0x000000780500780c */ /* 0x000fc40003f04270 */
[----:B------:R-:W-:Y:S02]  /*3400*/  FMNMX.FTZ R3, R140, R3, !PT ;  /* 0x000000038c037209 */ /* 0x000fe40007810000 */
[----:B------:R-:W-:Y:S02]  /*3410*/  FSEL R53, R36, -INF , P0 ;  /* 0xff80000024357808 */ /* 0x000fe40000000000 */
[----:B------:R-:W-:Y:S01]  /*3420*/  FMNMX.FTZ R0, R142, R3, !PT ;  /* 0x000000038e007209 */ /* 0x000fe20007810000 */
[----:B------:R-:W-:Y:S01]  /*3430*/  IMAD.U32 R3, RZ, RZ, UR6 ;  /* 0x00000006ff037e24 */ /* 0x000fe2000f8e00ff */
[----:B------:R-:W-:Y:S02]  /*3440*/  FSEL R32, R43, -INF , P3 ;  /* 0xff8000002b207808 */ /* 0x000fe40001800000 */
[----:B------:R-:W-:Y:S02]  /*3450*/  FSEL R59, R37, -INF , P2 ;  /* 0xff800000253b7808 */ /* 0x000fe40001000000 */
[----:B------:R-:W-:-:S02]  /*3460*/  FMNMX.FTZ R0, R53, R0, !PT ;  /* 0x0000000035007209 */ /* 0x000fc40007810000 */
[----:B------:R-:W-:Y:S02]  /*3470*/  ISETP.GT.AND P3, PT, R5, 0x80, PT ;  /* 0x000000800500780c */ /* 0x000fe40003f64270 */
[----:B------:R-:W-:Y:S02]  /*3480*/  FMNMX.FTZ R0, R59, R0, !PT ;  /* 0x000000003b007209 */ /* 0x000fe40007810000 */
[----:B------:R-:W-:Y:S02]  /*3490*/  P2R R21, PR, RZ, 0x1 ;  /* 0x00000001ff157803 */ /* 0x000fe40000000000 */
[----:B------:R-:W-:Y:S01]  /*34a0*/  ISETP.GT.AND P0, PT, R5, 0x69, PT ;  /* 0x000000690500780c */ /* 0x000fe20003f04270 */
[----:B------:R-:W-:Y:S02]  /*34b0*/  WARPGROUP.DEPBAR.LE gsb0, 0x0 ;  /* 0x00008000000079c5 */ /* 0x000fe40000010000 */
[----:B------:R-:W-:Y:S02]  /*34c0*/  FSEL R49, R28, -INF , P5 ;  /* 0xff8000001c317808 */ /* 0x000fe40002800000 */
[----:B------:R-:W-:-:S02]  /*34d0*/  FSEL R28, R35, -INF , P1 ;  /* 0xff800000231c7808 */ /* 0x000fc40000800000 */
[----:B------:R-:W-:Y:S02]  /*34e0*/  ISETP.NE.AND P1, PT, R9, RZ, PT ;  /* 0x000000ff0900720c */ /* 0x000fe40003f25270 */
[----:B------:R-:W-:Y:S02]  /*34f0*/  FMNMX.FTZ R9, R98, R99, !PT ;  /* 0x0000006362097209 */ /* 0x000fe40007810000 */
[----:B------:R-:W-:Y:S02]  /*3500*/  FSEL R37, R24, -INF , P3 ;  /* 0xff80000018257808 */ /* 0x000fe40001800000 */
[----:B------:R-:W-:Y:S02]  /*3510*/  FMNMX.FTZ R9, R102, R9, !PT ;  /* 0x0000000966097209 */ /* 0x000fe40007810000 */
[----:B------:R-:W-:Y:S02]  /*3520*/  FSEL R57, R25, -INF , P4 ;  /* 0xff80000019397808 */ /* 0x000fe40002000000 */
[----:B------:R-:W-:-:S02]  /*3530*/  FMNMX.FTZ R9, R6, R9, !PT ;  /* 0x0000000906097209 */ /* 0x000fc40007810000 */
[----:B------:R-:W-:Y:S01]  /*3540*/  FMNMX.FTZ R0, R37, R0, !PT ;  /* 0x0000000025007209 */ /* 0x000fe20007810000 */
[----:B------:R-:W-:Y:S01]  /*3550*/  @!P1 VIADD R4, R4, 0x31c40 ;  /* 0x00031c4004049836 */ /* 0x000fe20000000000 */
[----:B------:R-:W-:Y:S02]  /*3560*/  FMNMX.FTZ R9, R90, R9, !PT ;  /* 0x000000095a097209 */ /* 0x000fe40007810000 */
[----:B------:R-:W-:Y:S02]  /*3570*/  FMNMX.FTZ R0, R57, R0, !PT ;  /* 0x0000000039007209 */ /* 0x000fe40007810000 */
[----:B------:R-:W-:Y:S02]  /*3580*/  FMNMX.FTZ R9, R8, R9, !PT ;  /* 0x0000000908097209 */ /* 0x000fe40007810000 */
[----:B------:R-:W-:Y:S02]  /*3590*/  FSEL R51, R29, -INF , P6 ;  /* 0xff8000001d337808 */ /* 0x000fe40003000000 */
[----:B------:R-:W-:-:S02]  /*35a0*/  FMNMX.FTZ R9, R94, R9, !PT ;  /* 0x000000095e097209 */ /* 0x000fc40007810000 */
[----:B------:R-:W-:Y:S02]  /*35b0*/  FMNMX.FTZ R0, R49, R0, !PT ;  /* 0x0000000031007209 */ /* 0x000fe40007810000 */
[----:B------:R-:W-:Y:S02]  /*35c0*/  FMNMX.FTZ R9, R12, R9, !PT ;  /* 0x000000090c097209 */ /* 0x000fe40007810000 */
[----:B------:R-:W-:Y:S02]  /*35d0*/  FMNMX.FTZ R11, R51, R0, !PT ;  /* 0x00000000330b7209 */ /* 0x000fe40007810000 */
[----:B------:R-:W-:Y:S02]  /*35e0*/  FMNMX.FTZ R9, R82, R9, !PT ;  /* 0x0000000952097209 */ /* 0x000fe40007810000 */
[----:B------:R-:W-:Y:S01]  /*35f0*/  FSEL R24, R47, -INF , P0 ;  /* 0xff8000002f187808 */ /* 0x000fe20000000000 */
[----:B------:R-:W0:Y:S01]  /*3600*/  SHFL.BFLY PT, R0, R11, 0x2, 0x1f ;  /* 0x0c401f000b007f89 */ /* 0x000e2200000e0000 */
[----:B------:R-:W-:-:S02]  /*3610*/  FMNMX.FTZ R9, R14, R9, !PT ;  /* 0x000000090e097209 */ /* 0x000fc40007810000 */
[----:B------:R-:W-:Y:S02]  /*3620*/  ISETP.NE.AND P0, PT, R21, RZ, PT ;  /* 0x000000ff1500720c */ /* 0x000fe40003f05270 */
[----:B------:R-:W-:Y:S02]  /*3630*/  FMNMX.FTZ R9, R86, R9, !PT ;  /* 0x0000000956097209 */ /* 0x000fe40007810000 */
[----:B------:R-:W-:Y:S02]  /*3640*/  FSEL R38, R38, -INF , P0 ;  /* 0xff80000026267808 */ /* 0x000fe40000000000 */
[----:B------:R-:W-:Y:S02]  /*3650*/  FMNMX.FTZ R9, R20, R9, !PT ;  /* 0x0000000914097209 */ /* 0x000fe40007810000 */
[----:B------:R-:W-:Y:S02]  /*3660*/  FSEL R26, R26, -INF , P3 ;  /* 0xff8000001a1a7808 */ /* 0x000fe40001800000 */
[----:B------:R-:W-:-:S02]  /*3670*/  FMNMX.FTZ R9, R74, R9, !PT ;  /* 0x000000094a097209 */ /* 0x000fc40007810000 */
[----:B------:R-:W-:Y:S02]  /*3680*/  FSEL R30, R30, -INF , P5 ;  /* 0xff8000001e1e7808 */ /* 0x000fe40002800000 */
[----:B------:R-:W-:Y:S02]  /*3690*/  FMNMX.FTZ R9, R66, R9, !PT ;  /* 0x0000000942097209 */ /* 0x000fe40007810000 */
[----:B------:R-:W-:Y:S02]  /*36a0*/  ISETP.NE.AND P0, PT, R7, RZ, PT ;  /* 0x000000ff0700720c */ /* 0x000fe40003f05270 */
[----:B------:R-:W-:Y:S02]  /*36b0*/  FMNMX.FTZ R9, R78, R9, !PT ;  /* 0x000000094e097209 */ /* 0x000fe40007810000 */
[----:B------:R-:W-:Y:S02]  /*36c0*/  @!P1 PRMT R4, RZ, 0x654, R4 ;  /* 0x00000654ff049816 */ /* 0x000fe40000000004 */
[----:B------:R-:W-:-:S02]  /*36d0*/  FMNMX.FTZ R9, R68, R9, !PT ;  /* 0x0000000944097209 */ /* 0x000fc40007810000 */
[----:B0-----:R-:W-:Y:S01]  /*36e0*/  FMNMX.FTZ R13, R11, R0, !PT ;  /* 0x000000000b0d7209 */ /* 0x001fe20007810000 */
[----:B------:R0:W-:Y:S01]  /*36f0*/  @!P1 SYNCS.ARRIVE.TRANS64.RED.A1T0 RZ, [R4+URZ], RZ ;  /* 0x000000ff04ff99a7 */ /* 0x0001e2000810043f */
[----:B------:R-:W-:-:S03]  /*3700*/  FMNMX.FTZ R9, R58, R9, !PT ;  /* 0x000000093a097209 */ /* 0x000fc60007810000 */
[----:B------:R-:W1:Y:S01]  /*3710*/  SHFL.BFLY PT, R0, R13, 0x1, 0x1f ;  /* 0x0c201f000d007f89 */ /* 0x000e6200000e0000 */
[----:B------:R-:W-:-:S04]  /*3720*/  FMNMX.FTZ R9, R48, R9, !PT ;  /* 0x0000000930097209 */ /* 0x000fc80007810000 */
[----:B------:R-:W-:-:S04]  /*3730*/  FMNMX.FTZ R9, R62, R9, !PT ;  /* 0x000000093e097209 */ /* 0x000fc80007810000 */
[----:B------:R-:W-:-:S04]  /*3740*/  FMNMX.FTZ R9, R52, R9, !PT ;  /* 0x0000000934097209 */ /* 0x000fc80007810000 */
[----:B------:R-:W-:-:S04]  /*3750*/  FMNMX.FTZ R9, R50, R9, !PT ;  /* 0x0000000932097209 */ /* 0x000fc80007810000 */
[----:B------:R-:W-:-:S04]  /*3760*/  FMNMX.FTZ R9, R56, R9, !PT ;  /* 0x0000000938097209 */ /* 0x000fc80007810000 */
[----:B------:R-:W-:Y:S02]  /*3770*/  FMNMX.FTZ R9, R54, R9, !PT ;  /* 0x0000000936097209 */ /* 0x000fe40007810000 */
[----:B-1----:R-:W-:Y:S02]  /*3780*/  FMNMX.FTZ R0, R13, R0, !PT ;  /* 0x000000000d007209 */ /* 0x002fe40007810000 */
        /* <DEDUP_REMOVED lines=44> */
[-CC-:B------:R-:W-:Y:S01]  /*3a50*/  FFMA.FTZ R128, R128, R3.reuse, -R55.reuse ;  /* 0x0000000380807223 */ /* 0x180fe20000010837 */
[-CC-:B------:R-:W-:Y:S01]  /*3a60*/  FFMA.FTZ R84, R132, R3.reuse, -R55.reuse ;  /* 0x0000000384547223 */ /* 0x180fe20000010837 */
[----:B------:R-:W1:Y:S01]  /*3a70*/  SHFL.BFLY PT, R10, R39, 0x2, 0x1f ;  /* 0x0c401f00270a7f89 */ /* 0x000e6200000e0000 */
        /* <DEDUP_REMOVED lines=13> */
[----:B0-----:R-:W-:-:S04]  /*3b50*/  F2FP.BF16.F32.PACK_AB R4, R96, R5 ;  /* 0x000000056004723e */ /* 0x001fc800000010ff */
[----:B------:R-:W-:Y:S01]  /*3b60*/  MUFU.EX2 R100, R100 ;  /* 0x0000006400647308 */ /* 0x000fe20000000800 */
[----:B-1----:R-:W-:Y:S01]  /*3b70*/  FMNMX.FTZ R27, R39, R10, !PT ;  /* 0x0000000a271b7209 */ /* 0x002fe20007810000 */
[----:B------:R-:W-:-:S06]  /*3b80*/  FFMA.FTZ R39, R53, R3, -R55 ;  /* 0x0000000335277223 */ /* 0x000fcc0000010837 */
[----:B------:R0:W-:Y:S01]  /*3b90*/  MUFU.EX2 R35, R116 ;  /* 0x0000007400237308 */ /* 0x0001e20000000800 */
[----:B------:R-:W1:Y:S07]  /*3ba0*/  SHFL.BFLY PT, R10, R27, 0x1, 0x1f ;  /* 0x0c201f001b0a7f89 */ /* 0x000e6e00000e0000 */
[----:B------:R-:W-:Y:S01]  /*3bb0*/  MUFU.EX2 R15, R15 ;  /* 0x0000000f000f7308 */ /* 0x000fe20000000800 */
[----:B0-----:R-:W-:-:S07]  /*3bc0*/  FFMA.FTZ R116, R51, R3, -R55 ;  /* 0x0000000333747223 */ /* 0x001fce0000010837 */
[----:B------:R-:W-:Y:S08]  /*3bd0*/  MUFU.EX2 R44, R44 ;  /* 0x0000002c002c7308 */ /* 0x000ff00000000800 */
        /* <DEDUP_REMOVED lines=51> */
[----:B------:R-:W-:Y:S01]  /*3f10*/  FFMA.FTZ R69, R32, R3, -R27 ;  /* 0x0000000320457223 */ /* 0x000fe2000001081b */
[----:B------:R-:W-:Y:S01]  /*3f20*/  F2FP.BF16.F32.PACK_AB R5, R99, R98 ;  /* 0x000000626305723e */ /* 0x000fe200000010ff */
[----:B------:R-:W-:Y:S01]  /*3f30*/  FADD.FTZ R73, R7, R6 ;  /* 0x0000000607497221 */ /* 0x000fe20000010000 */
[C---:B------:R-:W-:Y:S01]  /*3f40*/  F2FP.BF16.F32.PACK_AB R6, R114.reuse, R7 ;  /* 0x000000077206723e */ /* 0x040fe200000010ff */
[----:B------:R-:W-:Y:S01]  /*3f50*/  IMAD.MOV.U32 R62, RZ, RZ, R71 ;  /* 0x000000ffff3e7224 */ /* 0x000fe200078e0047 */
[----:B------:R-:W1:Y:S01]  /*3f60*/  MUFU.EX2 R90, R90 ;  /* 0x0000005a005a7308 */ /* 0x000e620000000800 */
[----:B------:R-:W-:Y:S01]  /*3f70*/  FADD.FTZ R14, R114, R73 ;  /* 0x00000049720e7221 */ /* 0x000fe20000010000 */
[C---:B---3--:R-:W-:Y:S01]  /*3f80*/  FADD.FTZ R12, R67.reuse, R12 ;  /* 0x0000000c430c7221 */ /* 0x048fe20000010000 */
[----:B------:R-:W-:Y:S01]  /*3f90*/  F2FP.BF16.F32.PACK_AB R7, R67, R102 ;  /* 0x000000664307723e */ /* 0x000fe200000010ff */
[----:B------:R-:W-:Y:S01]  /*3fa0*/  FFMA.FTZ R67, R40, R3, -R27 ;  /* 0x0000000328437223 */ /* 0x000fe2000001081b */
[----:B------:R-:W-:-:S03]  /*3fb0*/  FADD.FTZ R73, R13, R14 ;  /* 0x0000000e0d497221 */ /* 0x000fc60000010000 */
[----:B------:R-:W2:Y:S01]  /*3fc0*/  MUFU.EX2 R8, R8 ;  /* 0x0000000800087308 */ /* 0x000ea20000000800 */
[----:B0-----:R-:W-:Y:S01]  /*3fd0*/  FADD.FTZ R75, R31, R12 ;  /* 0x0000000c1f4b7221 */ /* 0x001fe20000010000 */
[----:B------:R-:W-:Y:S01]  /*3fe0*/  FADD.FTZ R12, R100, R73 ;  /* 0x00000049640c7221 */ /* 0x000fe20000010000 */
[----:B------:R0:W-:Y:S03]  /*3ff0*/  STSM.16.M88.4 [R2+0x24300], R4 ;  /* 0x0243000402007844 */ /* 0x0001e60000000200 */
[----:B------:R-:W-:Y:S02]  /*4000*/  FADD.FTZ R73, R15, R12 ;  /* 0x0000000c0f497221 */ /* 0x000fe40000010000 */
[----:B------:R-:W3:Y:S01]  /*4010*/  MUFU.EX2 R51, R51 ;  /* 0x0000003300337308 */ /* 0x000ee20000000800 */
[----:B-1----:R-:W-:Y:S01]  /*4020*/  FADD.FTZ R75, R90, R75 ;  /* 0x0000004b5a4b7221 */ /* 0x002fe20000010000 */
[----:B------:R-:W-:-:S04]  /*4030*/  FADD.FTZ R14, R44, R73 ;  /* 0x000000492c0e7221 */ /* 0x000fc80000010000 */
[----:B------:R-:W-:Y:S02]  /*4040*/  FADD.FTZ R73, R33, R14 ;  /* 0x0000000e21497221 */ /* 0x000fe40000010000 */
[----:B------:R-:W1:Y:S01]  /*4050*/  MUFU.EX2 R53, R53 ;  /* 0x0000003500357308 */ /* 0x000e620000000800 */
[----:B--2---:R-:W-:Y:S01]  /*4060*/  FADD.FTZ R12, R8, R75 ;  /* 0x0000004b080c7221 */ /* 0x004fe20000010000 */
[----:B0-----:R-:W-:-:S06]  /*4070*/  F2FP.BF16.F32.PACK_AB R4, R88, R33 ;  /* 0x000000215804723e */ /* 0x001fcc00000010ff */
[----:B------:R-:W0:Y:S01]  /*4080*/  MUFU.EX2 R82, R82 ;  /* 0x0000005200527308 */ /* 0x000e220000000800 */
[----:B---3--:R-:W-:-:S07]  /*4090*/  FADD.FTZ R12, R51, R12 ;  /* 0x0000000c330c7221 */ /* 0x008fce0000010000 */
[----:B------:R-:W2:Y:S01]  /*40a0*/  MUFU.EX2 R55, R55 ;  /* 0x0000003700377308 */ /* 0x000ea20000000800 */
[----:B-1----:R-:W-:Y:S01]  /*40b0*/  FADD.FTZ R75, R53, R12 ;  /* 0x0000000c354b7221 */ /* 0x002fe20000010000 */
[----:B------:R-:W-:-:S04]  /*40c0*/  FADD.FTZ R12, R88, R73 ;  /* 0x00000049580c7221 */ /* 0x000fc80000010000 */
[----:B------:R-:W-:Y:S02]  /*40d0*/  FADD.FTZ R73, R29, R12 ;  /* 0x0000000c1d497221 */ /* 0x000fe40000010000 */
[----:B------:R-:W1:Y:S01]  /*40e0*/  MUFU.EX2 R80, R80 ;  /* 0x0000005000507308 */ /* 0x000e620000000800 */
[----:B0-----:R-:W-:-:S07]  /*40f0*/  FADD.FTZ R14, R82, R75 ;  /* 0x0000004b520e7221 */ /* 0x001fce0000010000 */
[----:B------:R-:W0:Y:S01]  /*4100*/  MUFU.EX2 R86, R86 ;  /* 0x0000005600567308 */ /* 0x000e220000000800 */
[----:B--2---:R-:W-:Y:S01]  /*4110*/  FADD.FTZ R75, R55, R14 ;  /* 0x0000000e374b7221 */ /* 0x004fe20000010000 */
[----:B------:R-:W-:Y:S01]  /*4120*/  F2FP.BF16.F32.PACK_AB R14, R44, R15 ;  /* 0x0000000f2c0e723e */ /* 0x000fe200000010ff */
[--C-:B------:R-:W-:Y:S01]  /*4130*/  IMAD.MOV.U32 R44, RZ, RZ, R71.reuse ;  /* 0x000000ffff2c7224 */ /* 0x100fe200078e0047 */
[----:B------:R-:W-:Y:S01]  /*4140*/  F2FP.BF16.F32.PACK_AB R15, R51, R8 ;  /* 0x00000008330f723e */ /* 0x000fe200000010ff */
[----:B------:R-:W-:-:S03]  /*4150*/  IMAD.MOV.U32 R51, RZ, RZ, R71 ;  /* 0x000000ffff337224 */ /* 0x000fc600078e0047 */
[----:B------:R-:W-:Y:S01]  /*4160*/  MUFU.EX2 R25, R25 ;  /* 0x0000001900197308 */ /* 0x000fe20000000800 */
[----:B-1----:R-:W-:-:S07]  /*4170*/  FADD.FTZ R12, R80, R73 ;  /* 0x00000049500c7221 */ /* 0x002fce0000010000 */
[----:B------:R-:W1:Y:S01]  /*4180*/  MUFU.EX2 R20, R20 ;  /* 0x0000001400147308 */ /* 0x000e620000000800 */
[----:B0-----:R-:W-:-:S07]  /*4190*/  FADD.FTZ R75, R86, R75 ;  /* 0x0000004b564b7221 */ /* 0x001fce0000010000 */
[----:B------:R-:W-:Y:S08]  /*41a0*/  MUFU.EX2 R70, R70 ;  /* 0x0000004600467308 */ /* 0x000ff00000000800 */
[----:B------:R-:W0:Y:S01]  /*41b0*/  MUFU.EX2 R59, R59 ;  /* 0x0000003b003b7308 */ /* 0x000e220000000800 */
[----:B-1----:R-:W-:-:S07]  /*41c0*/  FADD.FTZ R26, R20, R75 ;  /* 0x0000004b141a7221 */ /* 0x002fce0000010000 */
[----:B------:R-:W-:Y:S08]  /*41d0*/  MUFU.EX2 R21, R21 ;  /* 0x0000001500157308 */ /* 0x000ff00000000800 */
[----:B------:R-:W1:Y:S01]  /*41e0*/  MUFU.EX2 R61, R61 ;  /* 0x0000003d003d7308 */ /* 0x000e620000000800 */
[----:B0-----:R-:W-:-:S07]  /*41f0*/  FADD.FTZ R26, R59, R26 ;  /* 0x0000001a3b1a7221 */ /* 0x001fce0000010000 */
[----:B------:R-:W0:Y:S08]  /*4200*/  MUFU.EX2 R36, R36 ;  /* 0x0000002400247308 */ /* 0x000e300000000800 */
[----:B------:R-:W2:Y:S01]  /*4210*/  MUFU.EX2 R66, R66 ;  /* 0x0000004200427308 */ /* 0x000ea20000000800 */
[----:B-1----:R-:W-:-:S07]  /*4220*/  FADD.FTZ R7, R61, R26 ;  /* 0x0000001a3d077221 */ /* 0x002fce0000010000 */
[----:B------:R1:W-:Y:S01]  /*4230*/  MUFU.EX2 R40, R54 ;  /* 0x0000003600287308 */ /* 0x0003e20000000800 */
[----:B0-----:R-:W-:-:S07]  /*4240*/  F2FP.BF16.F32.PACK_AB R26, R36, R21 ;  /* 0x00000015241a723e */ /* 0x001fce00000010ff */
[----:B------:R-:W0:Y:S01]  /*4250*/  MUFU.EX2 R11, R11 ;  /* 0x0000000b000b7308 */ /* 0x000e220000000800 */
[----:B-1----:R-:W-:Y:S01]  /*4260*/  FFMA.FTZ R54, R38, R3, -R27 ;  /* 0x0000000326367223 */ /* 0x002fe2000001081b */
[----:B------:R-:W-:Y:S01]  /*4270*/  FADD.FTZ R27, R25, R12 ;  /* 0x0000000c191b7221 */ /* 0x000fe20000010000 */
[----:B--2---:R-:W-:Y:S01]  /*4280*/  FADD.FTZ R8, R66, R7 ;  /* 0x0000000742087221 */ /* 0x004fe20000010000 */
[----:B------:R-:W-:Y:S02]  /*4290*/  F2FP.BF16.F32.PACK_AB R12, R100, R13 ;  /* 0x0000000d640c723e */ /* 0x000fe400000010ff */
[----:B------:R-:W-:Y:S01]  /*42a0*/  FADD.FTZ R30, R70, R27 ;  /* 0x0000001b461e7221 */ /* 0x000fe20000010000 */
[----:B------:R-:W-:Y:S01]  /*42b0*/  F2FP.BF16.F32.PACK_AB R13, R90, R31 ;  /* 0x0000001f5a0d723e */ /* 0x000fe200000010ff */
[----:B------:R-:W1:Y:S01]  /*42c0*/  MUFU.EX2 R57, R57 ;  /* 0x0000003900397308 */ /* 0x000e620000000800 */
[----:B------:R-:W-:Y:S01]  /*42d0*/  F2FP.BF16.F32.PACK_AB R7, R86, R55 ;  /* 0x000000375607723e */ /* 0x000fe200000010ff */
[----:B------:R-:W-:Y:S01]  /*42e0*/  FADD.FTZ R5, R21, R30 ;  /* 0x0000001e15057221 */ /* 0x000fe20000010000 */
[----:B------:R-:W-:Y:S01]  /*42f0*/  IMAD.MOV.U32 R55, RZ, RZ, R71 ;  /* 0x000000ffff377224 */ /* 0x000fe200078e0047 */
[----:B------:R-:W-:Y:S02]  /*4300*/  STSM.16.M88.4 [R2+0x25b00], R12 ;  /* 0x025b000c02007844 */ /* 0x000fe40000000200 */
[----:B------:R-:W-:Y:S01]  /*4310*/  FADD.FTZ R6, R36, R5 ;  /* 0x0000000524067221 */ /* 0x000fe20000010000 */
[----:B------:R-:W-:Y:S01]  /*4320*/  F2FP.BF16.F32.PACK_AB R5, R82, R53 ;  /* 0x000000355205723e */ /* 0x000fe200000010ff */
[----:B------:R-:W2:Y:S01]  /*4330*/  MUFU.EX2 R72, R72 ;  /* 0x0000004800487308 */ /* 0x000ea20000000800 */
[----:B------:R-:W-:-:S02]  /*4340*/  IMAD.MOV.U32 R53, RZ, RZ, R71 ;  /* 0x000000ffff357224 */ /* 0x000fc400078e0047 */
[----:B0-----:R-:W-:Y:S01]  /*4350*/  FADD.FTZ R27, R11, R6 ;  /* 0x000000060b1b7221 */ /* 0x001fe20000010000 */
[----:B------:R-:W-:Y:S01]  /*4360*/  F2FP.BF16.F32.PACK_AB R6, R80, R29 ;  /* 0x0000001d5006723e */ /* 0x000fe200000010ff */
[----:B------:R-:W-:-:S03]  /*4370*/  IMAD.MOV.U32 R36, RZ, RZ, R71 ;  /* 0x000000ffff247224 */ /* 0x000fc600078e0047 */
[----:B------:R-:W0:Y:S01]  /*4380*/  MUFU.EX2 R58, R58 ;  /* 0x0000003a003a7308 */ /* 0x000e220000000800 */
[----:B-1----:R-:W-:Y:S01]  /*4390*/  FADD.FTZ R29, R57, R8 ;  /* 0x00000008391d7221 */ /* 0x002fe20000010000 */
[----:B------:R1:W-:Y:S06]  /*43a0*/  STSM.16.M88.4 [R2+0x27300], R4 ;  /* 0x0273000402007844 */ /* 0x0003ec0000000200 */
[----:B------:R-:W3:Y:S01]  /*43b0*/  MUFU.EX2 R9, R128 ;  /* 0x0000008000097308 */ /* 0x000ee20000000800 */
[----:B--2---:R-:W-:-:S07]  /*43c0*/  FADD.FTZ R8, R72, R27 ;  /* 0x0000001b48087221 */ /* 0x004fce0000010000 */
[----:B------:R-:W2:Y:S01]  /*43d0*/  MUFU.EX2 R48, R48 ;  /* 0x0000003000307308 */ /* 0x000ea20000000800 */
[----:B0-----:R-:W-:-:S07]  /*43e0*/  FADD.FTZ R29, R58, R29 ;  /* 0x0000001d3a1d7221 */ /* 0x001fce0000010000 */
[----:B------:R-:W0:Y:S01]  /*43f0*/  MUFU.EX2 R84, R84 ;  /* 0x0000005400547308 */ /* 0x000e220000000800 */
[----:B---3--:R-:W-:-:S07]  /*4400*/  FADD.FTZ R27, R9, R8 ;  /* 0x00000008091b7221 */ /* 0x008fce0000010000 */
[----:B------:R-:W3:Y:S01]  /*4410*/  MUFU.EX2 R63, R63 ;  /* 0x0000003f003f7308 */ /* 0x000ee20000000800 */
[----:B--2---:R-:W-:-:S07]  /*4420*/  FADD.FTZ R8, R48, R29 ;  /* 0x0000001d30087221 */ /* 0x004fce0000010000 */
[----:B------:R-:W2:Y:S01]  /*4430*/  MUFU.EX2 R50, R50 ;  /* 0x0000003200327308 */ /* 0x000ea20000000800 */
[----:B0-----:R-:W-:-:S07]  /*4440*/  F2FP.BF16.F32.PACK_AB R30, R84, R9 ;  /* 0x00000009541e723e */ /* 0x001fce00000010ff */
[----:B------:R-:W1:Y:S01]  /*4450*/  MUFU.EX2 R112, R112 ;  /* 0x0000007000707308 */ /* 0x000e620000000800 */
[----:B---3--:R-:W-:-:S07]  /*4460*/  FADD.FTZ R21, R63, R8 ;  /* 0x000000083f157221 */ /* 0x008fce0000010000 */
[----:B------:R-:W0:Y:S01]  /*4470*/  MUFU.EX2 R65, R65 ;  /* 0x0000004100417308 */ /* 0x000e220000000800 */
[----:B--2---:R-:W-:-:S07]  /*4480*/  FADD.FTZ R8, R50, R21 ;  /* 0x0000001532087221 */ /* 0x004fce0000010000 */
[----:B------:R-:W2:Y:S01]  /*4490*/  MUFU.EX2 R47, R47 ;  /* 0x0000002f002f7308 */ /* 0x000ea20000000800 */
[----:B-1----:R-:W-:-:S07]  /*44a0*/  F2FP.BF16.F32.PACK_AB R4, R112, R35 ;  /* 0x000000237004723e */ /* 0x002fce00000010ff */
[----:B------:R1:W-:Y:S08]  /*44b0*/  MUFU.EX2 R73, R24 ;  /* 0x0000001800497308 */ /* 0x0003f00000000800 */
[----:B------:R-:W3:Y:S01]  /*44c0*/  MUFU.EX2 R110, R110 ;  /* 0x0000006e006e7308 */ /* 0x000ee20000000800 */
[----:B-1----:R-:W-:Y:S01]  /*44d0*/  F2FP.BF16.F32.PACK_AB R24, R70, R25 ;  /* 0x000000194618723e */ /* 0x002fe200000010ff */
[----:B------:R-:W-:Y:S01]  /*44e0*/  IMAD.MOV.U32 R70, RZ, RZ, R71 ;  /* 0x000000ffff467224 */ /* 0x000fe200078e0047 */
[----:B------:R-:W-:Y:S01]  /*44f0*/  F2FP.BF16.F32.PACK_AB R25, R59, R20 ;  /* 0x000000143b19723e */ /* 0x000fe200000010ff */
[----:B------:R-:W-:Y:S01]  /*4500*/  FADD.FTZ R20, R84, R27 ;  /* 0x0000001b54147221 */ /* 0x000fe20000010000 */
[----:B------:R-:W-:Y:S01]  /*4510*/  F2FP.BF16.F32.PACK_AB R27, R66, R61 ;  /* 0x0000003d421b723e */ /* 0x000fe200000010ff */
[----:B------:R-:W-:-:S02]  /*4520*/  IMAD.MOV.U32 R66, RZ, RZ, R71 ;  /* 0x000000ffff427224 */ /* 0x000fc400078e0047 */
[----:B------:R-:W1:Y:S01]  /*4530*/  MUFU.EX2 R67, R67 ;  /* 0x0000004300437308 */ /* 0x000e620000000800 */
[----:B------:R-:W-:Y:S01]  /*4540*/  FADD.FTZ R29, R35, R20 ;  /* 0x00000014231d7221 */ /* 0x000fe20000010000 */
[----:B------:R4:W-:Y:S01]  /*4550*/  STSM.16.M88.4 [R2+0x28b00], R24 ;  /* 0x028b001802007844 */ /* 0x0009e20000000200 */
[----:B------:R-:W-:Y:S02]  /*4560*/  IMAD.MOV.U32 R61, RZ, RZ, R71 ;  /* 0x000000ffff3d7224 */ /* 0x000fe400078e0047 */
[----:B------:R-:W-:Y:S01]  /*4570*/  FADD.FTZ R20, R112, R29 ;  /* 0x0000001d70147221 */ /* 0x000fe20000010000 */
[----:B0-----:R-:W-:Y:S01]  /*4580*/  FADD.FTZ R29, R65, R8 ;  /* 0x00000008411d7221 */ /* 0x001fe20000010000 */
[----:B------:R-:W-:Y:S01]  /*4590*/  IMAD.MOV.U32 R59, RZ, RZ, R71 ;  /* 0x000000ffff3b7224 */ /* 0x000fe200078e0047 */
[----:B------:R-:W0:Y:S01]  /*45a0*/  MUFU.EX2 R45, R45 ;  /* 0x0000002d002d7308 */ /* 0x000e220000000800 */
[----:B--2---:R-:W-:Y:S01]  /*45b0*/  FADD.FTZ R31, R47, R20 ;  /* 0x000000142f1f7221 */ /* 0x004fe20000010000 */
[----:B------:R-:W-:Y:S01]  /*45c0*/  FADD.FTZ R8, R40, R29 ;  /* 0x0000001d28087221 */ /* 0x000fe20000010000 */
[----:B------:R-:W-:Y:S01]  /*45d0*/  F2FP.BF16.F32.PACK_AB R29, R58, R57 ;  /* 0x000000393a1d723e */ /* 0x000fe200000010ff */
[----:B------:R-:W-:-:S02]  /*45e0*/  IMAD.MOV.U32 R58, RZ, RZ, R71 ;  /* 0x000000ffff3a7224 */ /* 0x000fc400078e0047 */
[----:B---3--:R-:W-:Y:S01]  /*45f0*/  FADD.FTZ R12, R110, R31 ;  /* 0x0000001f6e0c7221 */ /* 0x008fe20000010000 */
[----:B------:R-:W-:Y:S01]  /*4600*/  F2FP.BF16.F32.PACK_AB R31, R63, R48 ;  /* 0x000000303f1f723e */ /* 0x000fe200000010ff */
[--C-:B------:R-:W-:Y:S01]  /*4610*/  IMAD.MOV.U32 R63, RZ, RZ, R71.reuse ;  /* 0x000000ffff3f7224 */ /* 0x100fe200078e0047 */
[----:B------:R2:W3:Y:S01]  /*4620*/  MUFU.EX2 R32, R42 ;  /* 0x0000002a00207308 */ /* 0x0004e20000000800 */
[----:B-1----:R-:W-:Y:S01]  /*4630*/  FADD.FTZ R5, R67, R8 ;  /* 0x0000000843057221 */ /* 0x002fe20000010000 */
[--C-:B------:R-:W-:Y:S02]  /*4640*/  IMAD.MOV.U32 R57, RZ, RZ, R71.reuse ;  /* 0x000000ffff397224 */ /* 0x100fe400078e0047 */
[--C-:B------:R-:W-:Y:S02]  /*4650*/  IMAD.MOV.U32 R48, RZ, RZ, R71.reuse ;  /* 0x000000ffff307224 */ /* 0x100fe400078e0047 */
[--C-:B------:R-:W-:Y:S02]  /*4660*/  IMAD.MOV.U32 R35, RZ, RZ, R71.reuse ;  /* 0x000000ffff237224 */ /* 0x100fe400078e0047 */
[----:B------:R-:W1:Y:S01]  /*4670*/  MUFU.EX2 R76, R76 ;  /* 0x0000004c004c7308 */ /* 0x000e620000000800 */
[----:B0-----:R-:W-:Y:S01]  /*4680*/  FADD.FTZ R7, R45, R12 ;  /* 0x0000000c2d077221 */ /* 0x001fe20000010000 */
[----:B--2---:R-:W-:-:S06]  /*4690*/  IMAD.MOV.U32 R42, RZ, RZ, R71 ;  /* 0x000000ffff2a7224 */ /* 0x004fcc00078e0047 */
[----:B------:R-:W0:Y:S01]  /*46a0*/  MUFU.EX2 R69, R69 ;  /* 0x0000004500457308 */ /* 0x000e220000000800 */
[----:B---3--:R-:W-:Y:S01]  /*46b0*/  FADD.FTZ R6, R32, R5 ;  /* 0x0000000520067221 */ /* 0x008fe20000010000 */
[----:B------:R-:W-:Y:S01]  /*46c0*/  F2FP.BF16.F32.PACK_AB R5, R65, R50 ;  /* 0x000000324105723e */ /* 0x000fe200000010ff */
[--C-:B------:R-:W-:Y:S02]  /*46d0*/  IMAD.MOV.U32 R65, RZ, RZ, R71.reuse ;  /* 0x000000ffff417224 */ /* 0x100fe400078e0047 */
[----:B------:R-:W-:-:S03]  /*46e0*/  IMAD.MOV.U32 R50, RZ, RZ, R71 ;  /* 0x000000ffff327224 */ /* 0x000fc600078e0047 */
[----:B------:R-:W2:Y:S01]  /*46f0*/  MUFU.EX2 R43, R43 ;  /* 0x0000002b002b7308 */ /* 0x000ea20000000800 */
[----:B-1----:R-:W-:-:S07]  /*4700*/  FADD.FTZ R8, R76, R7 ;  /* 0x000000074c087221 */ /* 0x002fce0000010000 */
[----:B------:R1:W3:Y:S01]  /*4710*/  MUFU.EX2 R38, R46 ;  /* 0x0000002e00267308 */ /* 0x0002e20000000800 */
[C---:B0-----:R-:W-:Y:S01]  /*4720*/  FADD.FTZ R7, R69.reuse, R6 ;  /* 0x0000000645077221 */ /* 0x041fe20000010000 */
[----:B------:R-:W-:Y:S01]  /*4730*/  F2FP.BF16.F32.PACK_AB R6, R110, R47 ;  /* 0x0000002f6e06723e */ /* 0x000fe200000010ff */
[--C-:B------:R-:W-:Y:S01]  /*4740*/  IMAD.MOV.U32 R47, RZ, RZ, R71.reuse ;  /* 0x000000ffff2f7224 */ /* 0x100fe200078e0047 */
[----:B------:R-:W-:Y:S01]  /*4750*/  F2FP.BF16.F32.PACK_AB R13, R69, R32 ;  /* 0x00000020450d723e */ /* 0x000fe200000010ff */
[--C-:B------:R-:W-:Y:S02]  /*4760*/  IMAD.MOV.U32 R69, RZ, RZ, R71.reuse ;  /* 0x000000ffff457224 */ /* 0x100fe400078e0047 */
[--C-:B------:R-:W-:Y:S01]  /*4770*/  IMAD.MOV.U32 R32, RZ, RZ, R71.reuse ;  /* 0x000000ffff207224 */ /* 0x100fe200078e0047 */
[----:B------:R-:W0:Y:S01]  /*4780*/  MUFU.EX2 R92, R92 ;  /* 0x0000005c005c7308 */ /* 0x000e220000000800 */
[----:B--2---:R-:W-:Y:S01]  /*4790*/  FADD.FTZ R9, R43, R8 ;  /* 0x000000082b097221 */ /* 0x004fe20000010000 */
[----:B-1----:R-:W-:-:S06]  /*47a0*/  IMAD.MOV.U32 R46, RZ, RZ, R71 ;  /* 0x000000ffff2e7224 */ /* 0x002fcc00078e0047 */
[----:B------:R-:W-:Y:S01]  /*47b0*/  MUFU.EX2 R41, R41 ;  /* 0x0000002900297308 */ /* 0x000fe20000000800 */
[----:B---3--:R-:W-:Y:S01]  /*47c0*/  FADD.FTZ R8, R38, R7 ;  /* 0x0000000726087221 */ /* 0x008fe20000010000 */
[----:B------:R-:W-:Y:S01]  /*47d0*/  F2FP.BF16.F32.PACK_AB R7, R67, R40 ;  /* 0x000000284307723e */ /* 0x000fe200000010ff */
[--C-:B------:R-:W-:Y:S01]  /*47e0*/  IMAD.MOV.U32 R67, RZ, RZ, R71.reuse ;  /* 0x000000ffff437224 */ /* 0x100fe200078e0047 */
[C---:B------:R-:W-:Y:S01]  /*47f0*/  F2FP.BF16.F32.PACK_AB R15, R73.reuse, R38 ;  /* 0x00000026490f723e */ /* 0x040fe200000010ff */
[--C-:B------:R-:W-:Y:S02]  /*4800*/  IMAD.MOV.U32 R40, RZ, RZ, R71.reuse ;  /* 0x000000ffff287224 */ /* 0x100fe400078e0047 */
[----:B------:R-:W-:Y:S01]  /*4810*/  IMAD.MOV.U32 R38, RZ, RZ, R71 ;  /* 0x000000ffff267224 */ /* 0x000fe200078e0047 */
[----:B------:R-:W1:Y:S01]  /*4820*/  MUFU.EX2 R52, R52 ;  /* 0x0000003400347308 */ /* 0x000e620000000800 */
[----:B0-----:R-:W-:Y:S01]  /*4830*/  FADD.FTZ R12, R92, R9 ;  /* 0x000000095c0c7221 */ /* 0x001fe20000010000 */
[----:B------:R-:W-:-:S06]  /*4840*/  FADD.FTZ R9, R73, R8 ;  /* 0x0000000849097221 */ /* 0x000fcc0000010000 */
[----:B------:R-:W4:Y:S08]  /*4850*/  MUFU.EX2 R106, R106 ;  /* 0x0000006a006a7308 */ /* 0x000f300000000800 */
[----:B------:R0:W2:Y:S01]  /*4860*/  MUFU.EX2 R33, R28 ;  /* 0x0000001c00217308 */ /* 0x0000a20000000800 */
[----:B-1----:R-:W-:-:S07]  /*4870*/  FADD.FTZ R8, R52, R9 ;  /* 0x0000000934087221 */ /* 0x002fce0000010000 */
[----:B------:R-:W1:Y:S01]  /*4880*/  MUFU.EX2 R39, R39 ;  /* 0x0000002700277308 */ /* 0x000e620000000800 */
[----:B0-----:R-:W-:Y:S01]  /*4890*/  F2FP.BF16.F32.PACK_AB R28, R72, R11 ;  /* 0x0000000b481c723e */ /* 0x001fe200000010ff */
[----:B------:R-:W-:Y:S01]  /*48a0*/  FADD.FTZ R11, R41, R12 ;  /* 0x0000000c290b7221 */ /* 0x000fe20000010000 */
[----:B------:R-:W-:Y:S01]  /*48b0*/  F2FP.BF16.F32.PACK_AB R12, R76, R45 ;  /* 0x0000002d4c0c723e */ /* 0x000fe200000010ff */
[----:B------:R-:W-:Y:S01]  /*48c0*/  IMAD.MOV.U32 R45, RZ, RZ, R71 ;  /* 0x000000ffff2d7224 */ /* 0x000fe200078e0047 */
[C---:B----4-:R-:W-:Y:S01]  /*48d0*/  F2FP.BF16.F32.PACK_AB R24, R106.reuse, R41 ;  /* 0x000000296a18723e */ /* 0x050fe200000010ff */
[----:B------:R-:W-:Y:S01]  /*48e0*/  FADD.FTZ R14, R106, R11 ;  /* 0x0000000b6a0e7221 */ /* 0x000fe20000010000 */
[----:B------:R0:W-:Y:S01]  /*48f0*/  STSM.16.M88.4 [R2+0x2a300], R28 ;  /* 0x02a3001c02007844 */ /* 0x0001e20000000200 */
[----:B------:R-:W3:Y:S01]  /*4900*/  MUFU.EX2 R54, R54 ;  /* 0x0000003600367308 */ /* 0x000ee20000000800 */
[----:B--2---:R-:W-:Y:S01]  /*4910*/  FADD.FTZ R11, R33, R8 ;  /* 0x00000008210b7221 */ /* 0x004fe20000010000 */
[--C-:B------:R-:W-:Y:S01]  /*4920*/  IMAD.MOV.U32 R41, RZ, RZ, R71.reuse ;  /* 0x000000ffff297224 */ /* 0x100fe200078e0047 */
[----:B------:R2:W-:Y:S05]  /*4930*/  STSM.16.M88.4 [R2+0x2bb00], R4 ;  /* 0x02bb000402007844 */ /* 0x0005ea0000000200 */
[----:B------:R-:W2:Y:S01]  /*4940*/  MUFU.EX2 R60, R60 ;  /* 0x0000003c003c7308 */ /* 0x000ea20000000800 */
[----:B-1----:R-:W-:Y:S01]  /*4950*/  FADD.FTZ R25, R39, R14 ;  /* 0x0000000e27197221 */ /* 0x002fe20000010000 */
[----:B------:R-:W-:Y:S01]  /*4960*/  F2FP.BF16.F32.PACK_AB R14, R92, R43 ;  /* 0x0000002b5c0e723e */ /* 0x000fe200000010ff */
[----:B------:R-:W-:-:S04]  /*4970*/  IMAD.MOV.U32 R43, RZ, RZ, R71 ;  /* 0x000000ffff2b7224 */ /* 0x000fc800078e0047 */
[----:B------:R-:W-:Y:S01]  /*4980*/  STSM.16.M88.4 [R2+0x2d300], R12 ;  /* 0x02d3000c02007844 */ /* 0x000fe20000000200 */
[----:B------:R-:W1:Y:S01]  /*4990*/  MUFU.EX2 R21, R120 ;  /* 0x0000007800157308 */ /* 0x000e620000000800 */
[----:B---3--:R-:W-:Y:S01]  /*49a0*/  FADD.FTZ R8, R54, R11 ;  /* 0x0000000b36087221 */ /* 0x008fe20000010000 */
[--C-:B0-----:R-:W-:Y:S02]  /*49b0*/  IMAD.MOV.U32 R31, RZ, RZ, R71.reuse ;  /* 0x000000ffff1f7224 */ /* 0x101fe400078e0047 */
[--C-:B------:R-:W-:Y:S02]  /*49c0*/  IMAD.MOV.U32 R30, RZ, RZ, R71.reuse ;  /* 0x000000ffff1e7224 */ /* 0x100fe400078e0047 */
[----:B------:R-:W-:Y:S02]  /*49d0*/  IMAD.MOV.U32 R29, RZ, RZ, R71 ;  /* 0x000000ffff1d7224 */ /* 0x000fe400078e0047 */
[----:B------:R-:W0:Y:S01]  /*49e0*/  MUFU.EX2 R37, R37 ;  /* 0x0000002500257308 */ /* 0x000e220000000800 */
[C---:B--2---:R-:W-:Y:S01]  /*49f0*/  FADD.FTZ R4, R60.reuse, R25 ;  /* 0x000000193c047221 */ /* 0x044fe20000010000 */
[----:B------:R-:W-:Y:S01]  /*4a00*/  F2FP.BF16.F32.PACK_AB R25, R33, R52 ;  /* 0x000000342119723e */ /* 0x000fe200000010ff */
[--C-:B------:R-:W-:Y:S01]  /*4a10*/  IMAD.MOV.U32 R52, RZ, RZ, R71.reuse ;  /* 0x000000ffff347224 */ /* 0x100fe200078e0047 */
[----:B------:R-:W-:Y:S01]  /*4a20*/  F2FP.BF16.F32.PACK_AB R26, R60, R39 ;  /* 0x000000273c1a723e */ /* 0x000fe200000010ff */
[----:B------:R-:W-:-:S02]  /*4a30*/  IMAD.MOV.U32 R60, RZ, RZ, R71 ;  /* 0x000000ffff3c7224 */ /* 0x000fc400078e0047 */
[--C-:B------:R-:W-:Y:S01]  /*4a40*/  IMAD.MOV.U32 R39, RZ, RZ, R71.reuse ;  /* 0x000000ffff277224 */ /* 0x100fe200078e0047 */
[----:B------:R-:W2:Y:S01]  /*4a50*/  MUFU.EX2 R56, R56 ;  /* 0x0000003800387308 */ /* 0x000ea20000000800 */
[C---:B-1----:R-:W-:Y:S01]  /*4a60*/  FADD.FTZ R5, R21.reuse, R8 ;  /* 0x0000000815057221 */ /* 0x042fe20000010000 */
[----:B------:R-:W-:Y:S01]  /*4a70*/  F2FP.BF16.F32.PACK_AB R27, R21, R54 ;  /* 0x00000036151b723e */ /* 0x000fe200000010ff */
[--C-:B------:R-:W-:Y:S02]  /*4a80*/  IMAD.MOV.U32 R54, RZ, RZ, R71.reuse ;  /* 0x000000ffff367224 */ /* 0x100fe400078e0047 */
[--C-:B------:R-:W-:Y:S02]  /*4a90*/  IMAD.MOV.U32 R33, RZ, RZ, R71.reuse ;  /* 0x000000ffff217224 */ /* 0x100fe400078e0047 */
[----:B------:R1:W-:Y:S01]  /*4aa0*/  STSM.16.M88.4 [R2+0x2eb00], R24 ;  /* 0x02eb001802007844 */ /* 0x0003e20000000200 */
[----:B------:R-:W3:Y:S01]  /*4ab0*/  MUFU.EX2 R108, R108 ;  /* 0x0000006c006c7308 */ /* 0x000ee20000000800 */
[----:B0-----:R-:W-:Y:S01]  /*4ac0*/  FADD.FTZ R7, R37, R4 ;  /* 0x0000000425077221 */ /* 0x001fe20000010000 */
[----:B------:R-:W-:-:S06]  /*4ad0*/  IMAD.MOV.U32 R28, RZ, RZ, R71 ;  /* 0x000000ffff1c7224 */ /* 0x000fcc00078e0047 */
[----:B------:R-:W0:Y:S01]  /*4ae0*/  MUFU.EX2 R109, R122 ;  /* 0x0000007a006d7308 */ /* 0x000e220000000800 */
[----:B--2---:R-:W-:Y:S01]  /*4af0*/  FADD.FTZ R4, R56, R5 ;  /* 0x0000000538047221 */ /* 0x004fe20000010000 */
[----:B-1----:R-:W-:-:S06]  /*4b00*/  IMAD.MOV.U32 R27, RZ, RZ, R71 ;  /* 0x000000ffff1b7224 */ /* 0x002fcc00078e0047 */
[----:B------:R-:W-:Y:S01]  /*4b10*/  MUFU.EX2 R49, R49 ;  /* 0x0000003100317308 */ /* 0x000fe20000000800 */
[C---:B---3--:R-:W-:Y:S01]  /*4b20*/  FADD.FTZ R6, R108.reuse, R7 ;  /* 0x000000076c067221 */ /* 0x048fe20000010000 */
[----:B------:R-:W-:Y:S01]  /*4b30*/  F2FP.BF16.F32.PACK_AB R108, R108, R37 ;  /* 0x000000256c6c723e */ /* 0x000fe200000010ff */
[--C-:B------:R-:W-:Y:S02]  /*4b40*/  IMAD.MOV.U32 R37, RZ, RZ, R71.reuse ;  /* 0x000000ffff257224 */ /* 0x100fe400078e0047 */
[--C-:B------:R-:W-:Y:S02]  /*4b50*/  IMAD.MOV.U32 R26, RZ, RZ, R71.reuse ;  /* 0x000000ffff1a7224 */ /* 0x100fe400078e0047 */
[--C-:B------:R-:W-:Y:S01]  /*4b60*/  IMAD.MOV.U32 R25, RZ, RZ, R71.reuse ;  /* 0x000000ffff197224 */ /* 0x100fe200078e0047 */
[----:B------:R-:W1:Y:S01]  /*4b70*/  MUFU.EX2 R116, R116 ;  /* 0x0000007400747308 */ /* 0x000e620000000800 */
[C---:B0-----:R-:W-:Y:S01]  /*4b80*/  FADD.FTZ R5, R109.reuse, R4 ;  /* 0x000000046d057221 */ /* 0x041fe20000010000 */
[----:B------:R-:W-:Y:S01]  /*4b90*/  F2FP.BF16.F32.PACK_AB R109, R109, R56 ;  /* 0x000000386d6d723e */ /* 0x000fe200000010ff */
[----:B------:R-:W-:-:S02]  /*4ba0*/  IMAD.MOV.U32 R56, RZ, RZ, R71 ;  /* 0x000000ffff387224 */ /* 0x000fc400078e0047 */
[----:B------:R-:W-:-:S03]  /*4bb0*/  IMAD.MOV.U32 R24, RZ, RZ, R71 ;  /* 0x000000ffff187224 */ /* 0x000fc600078e0047 */
[----:B------:R-:W-:Y:S08]  /*4bc0*/  MUFU.EX2 R34, R34 ;  /* 0x0000002200227308 */ /* 0x000ff00000000800 */
[----:B------:R-:W0:Y:S01]  /*4bd0*/  MUFU.EX2 R9, R126 ;  /* 0x0000007e00097308 */ /* 0x000e220000000800 */
[----:B-1----:R-:W-:Y:S01]  /*4be0*/  F2FP.BF16.F32.PACK_AB R110, R116, R49 ;  /* 0x00000031746e723e */ /* 0x002fe200000010ff */
[----:B------:R-:W-:-:S04]  /*4bf0*/  FADD.FTZ R49, R49, R6 ;  /* 0x0000000631317221 */ /* 0x000fc80000010000 */
[----:B------:R-:W-:Y:S01]  /*4c00*/  FADD.FTZ R4, R116, R49 ;  /* 0x0000003174047221 */ /* 0x000fe20000010000 */
[----:B------:R-:W-:Y:S01]  /*4c10*/  IMAD.MOV.U32 R49, RZ, RZ, R71 ;  /* 0x000000ffff317224 */ /* 0x000fe200078e0047 */
[----:B0-----:R-:W-:Y:S01]  /*4c20*/  F2FP.BF16.F32.PACK_AB R111, R9, R34 ;  /* 0x00000022096f723e */ /* 0x001fe200000010ff */
[----:B------:R-:W-:-:S04]  /*4c30*/  FADD.FTZ R34, R34, R5 ;  /* 0x0000000522227221 */ /* 0x000fc80000010000 */
[----:B------:R0:W-:Y:S01]  /*4c40*/  STSM.16.M88.4 [R2+0x30300], R108 ;  /* 0x0303006c02007844 */ /* 0x0001e20000000200 */
[----:B------:R-:W-:Y:S01]  /*4c50*/  FADD.FTZ R5, R9, R34 ;  /* 0x0000002209057221 */ /* 0x000fe20000010000 */
[----:B------:R-:W-:Y:S01]  /*4c60*/  IMAD.MOV.U32 R34, RZ, RZ, R71 ;  /* 0x000000ffff227224 */ /* 0x000fe200078e0047 */
[----:B------:R1:W-:Y:S06]  /*4c70*/  MEMBAR.ALL.CTA ;  /* 0x0000000000007992 */ /* 0x0003ec0000008000 */
[----:B-1----:R-:W1:Y:S02]  /*4c80*/  FENCE.VIEW.ASYNC.S ;  /* 0x00000000000073c6 */ /* 0x002e640000000000 */
[----:B-1----:R-:W-:Y:S01]  /*4c90*/  NOP ;  /* 0x0000000000007918 */ /* 0x002fe20000000000 */
[----:B------:R-:W-:Y:S05]  /*4ca0*/  @!P2 BRA `(.L_x_10098) ;  /* 0x000000380038a947 */ /* 0x000fea0003800000 */
        /* <DEDUP_REMOVED lines=29> */
.L_x_10107:
[----:B------:R-:W-:Y:S01]  /*4e80*/  UIADD3 UR39, UR59, 0x1, URZ ;  /* 0x000000013b277890 */ /* 0x000fe2000fffe03f */
[----:B------:R-:W-:-:S03]  /*4e90*/  ISETP.NE.AND P3, PT, RZ, UR38, PT ;  /* 0x00000026ff007c0c */ /* 0x000fc6000bf65270 */
[----:B------:R-:W-:-:S04]  /*4ea0*/  UISETP.NE.AND UP0, UPT, UR39, 0x2, UPT ;  /* 0x000000022700788c */ /* 0x000fc8000bf05270 */
[----:B------:R-:W-:Y:S02]  /*4eb0*/  USEL UR6, URZ, 0x1, UP0 ;  /* 0x000000013f067887 */ /* 0x000fe40008000000 */
[----:B------:R-:W-:-:S04]  /*4ec0*/  USEL UR39, UR39, URZ, UP0 ;  /* 0x0000003f27277287 */ /* 0x000fc80008000000 */
[----:B------:R-:W-:Y:S01]  /*4ed0*/  LOP3.LUT R16, R6, UR6, RZ, 0x3c, !PT ;  /* 0x0000000606107c12 */ /* 0x000fe2000f8e3cff */
[----:B---3--:R-:W-:Y:S07]  /*4ee0*/  @P3 BRA `(.L_x_10099) ;  /* 0x0000000000283947 */ /* 0x008fee0003800000 */
[----:B------:R-:W-:Y:S05]  /*4ef0*/  @!P0 BRA `(.L_x_10100) ;  /* 0x0000000000048947 */ /* 0x000fea0003800000 */
[----:B------:R-:W-:Y:S01]  /*4f00*/  BPT.TRAP 0x1 ;  /* 0x000000040000795c */ /* 0x000fe20000300000 */
.L_x_10100:
[----:B------:R-:W-:Y:S01]  /*4f10*/  ULEA UR6, UR39, UR36, 0x3 ;  /* 0x0000002427067291 */ /* 0x000fe2000f8e183f */
[----:B------:R-:W-:-:S08]  /*4f20*/  SHF.L.U32 R0, R16, 0x1f, RZ ;  /* 0x0000001f10007819 */ /* 0x000fd000000006ff */
[----:B------:R1:W2:Y:S01]  /*4f30*/  SYNCS.PHASECHK.TRANS64.TRYWAIT P2, [UR6+0x31c30], R0 ;  /* 0x031c3000ff0075a7 */ /* 0x0002a20008040146 */
[----:B------:R-:W-:Y:S05]  /*4f40*/  @!P0 BRA `(.L_x_10101) ;  /* 0x0000000000048947 */ /* 0x000fea0003800000 */
[----:B------:R-:W-:Y:S01]  /*4f50*/  BPT.TRAP 0x1 ;  /* 0x000000040000795c */ /* 0x000fe20000300000 */
.L_x_10101:
[----:B--2---:R-:W-:Y:S05]  /*4f60*/  @P2 BRA `(.L_x_10099) ;  /* 0x0000000000082947 */ /* 0x004fea0003800000 */
[----:B------:R-:W2:Y:S02]  /*4f70*/  SYNCS.PHASECHK.TRANS64.TRYWAIT P2, [UR6+0x31c30], R0 ;  /* 0x031c3000ff0075a7 */ /* 0x000ea40008040146 */
[----:B--2---:R-:W-:Y:S05]  /*4f80*/  @!P2 BRA `(.L_x_10102) ;  /* 0x000000b8008ca947 */ /* 0x004fea0003800000 */
.L_x_10099:
[----:B--2---:R-:W2:Y:S01]  /*4f90*/  S2R R3, SR_TID.X ;  /* 0x0000000000037919 */ /* 0x004ea20000002100 */
[----:B------:R-:W-:Y:S01]  /*4fa0*/  UIMAD UR26, UR39, 0x6c0, UR58 ;  /* 0x000006c0271a78a4 */ /* 0x000fe2000f8e023a */
[----:B------:R-:W-:Y:S01]  /*4fb0*/  UMOV UR27, 0x80000020 ;  /* 0x80000020001b7882 */ /* 0x000fe20000000000 */
[----:B------:R-:W-:Y:S02]  /*4fc0*/  UMOV UR28, UR24 ;  /* 0x00000018001c7c82 */ /* 0x000fe40008000000 */
[----:B------:R-:W-:Y:S01]  /*4fd0*/  UIADD3 UR30, UR26, 0x40, URZ ;  /* 0x000000401a1e7890 */ /* 0x000fe2000fffe03f */
        /* <DEDUP_REMOVED lines=20> */
[----:B--2---:R-:W-:Y:S01]  /*5120*/  SHF.R.U32.HI R3, RZ, 0x7, R3 ;  /* 0x00000007ff037819 */ /* 0x004fe20000011603 */
[----:B------:R-:W-:Y:S01]  /*5130*/  UMOV UR53, UR25 ;  /* 0x0000001900357c82 */ /* 0x000fe20008000000 */
[----:B------:R-:W-:Y:S01]  /*5140*/  UMOV UR55, 0x80000020 ;  /* 0x8000002000377882 */ /* 0x000fe20000000000 */
[----:B------:R-:W-:-:S02]  /*5150*/  UIADD3 UR6, UR26, 0x200, URZ ;  /* 0x000002001a067890 */ /* 0x000fc4000fffe03f */
[----:B-1----:R-:W-:Y:S01]  /*5160*/  VIADD R0, R3, 0x8 ;  /* 0x0000000803007836 */ /* 0x002fe20000000000 */
[----:B------:R-:W-:Y:S01]  /*5170*/  UMOV UR7, 0x80000020 ;  /* 0x8000002000077882 */ /* 0x000fe20000000000 */
[----:B------:R-:W-:Y:S01]  /*5180*/  UIADD3 UR10, UR26, 0x202, URZ ;  /* 0x000002021a0a7890 */ /* 0x000fe2000fffe03f */
[----:B------:R-:W-:Y:S02]  /*5190*/  UMOV UR11, 0x80000020 ;  /* 0x80000020000b7882 */ /* 0x000fe40000000000 */
[----:B------:R1:W-:Y:S01]  /*51a0*/  BAR.SYNC.DEFER_BLOCKING R0, 0x100 ;  /* 0x000400000000751d */ /* 0x0003e20000010000 */
[----:B------:R-:W-:Y:S02]  /*51b0*/  UIADD3 UR14, UR26, 0x242, URZ ;  /* 0x000002421a0e7890 */ /* 0x000fe4000fffe03f */
[----:B------:R-:W-:Y:S02]  /*51c0*/  UIADD3 UR18, UR26, 0x480, URZ ;  /* 0x000004801a127890 */ /* 0x000fe4000fffe03f */
[----:B------:R-:W-:Y:S01]  /*51d0*/  UIADD3 UR22, UR26, 0x482, URZ ;  /* 0x000004821a167890 */ /* 0x000fe2000fffe03f */
[----:B------:R-:W-:Y:S01]  /*51e0*/  UMOV UR15, 0x80000020 ;  /* 0x80000020000f7882 */ /* 0x000fe20000000000 */
[----:B------:R-:W-:Y:S01]  /*51f0*/  UMOV UR19, 0x80000020 ;  /* 0x8000002000137882 */ /* 0x000fe20000000000 */
[----:B------:R-:W-:Y:S01]  /*5200*/  UMOV UR23, 0x80000020 ;  /* 0x8000002000177882 */ /* 0x000fe20000000000 */
[----:B------:R-:W-:-:S06]  /*5210*/  WARPGROUP.ARRIVE ;  /* 0x00000000000079c5 */ /* 0x000fcc0000000000 */
[----:B------:R-:W-:Y:S03]  /*5220*/  HGMMA.64x16x16.F32.BF16 R136, gdesc[UR24], RZ, !UPT, gsb0 ;  /* 0x00200000188879f0 */ /* 0x000fe6000c0018ff */
        /* <DEDUP_REMOVED lines=22> */
[----:B0-----:R-:W-:-:S06]  /*5390*/  WARPGROUP.ARRIVE ;  /* 0x00000000000079c5 */ /* 0x001fcc0000000000 */
        /* <DEDUP_REMOVED lines=291> */
[----:B-1----:R-:W-:Y:S05]  /*65d0*/  @P3 BRA `(.L_x_10103) ;  /* 0x0000000000283947 */ /* 0x002fea0003800000 */
[----:B------:R-:W-:Y:S05]  /*65e0*/  @!P0 BRA `(.L_x_10104) ;  /* 0x0000000000048947 */ /* 0x000fea0003800000 */
[----:B------:R-:W-:Y:S01]  /*65f0*/  BPT.TRAP 0x1 ;  /* 0x000000040000795c */ /* 0x000fe20000300000 */
.L_x_10104:
[----:B------:R-:W-:Y:S01]  /*6600*/  ULEA UR6, UR59, UR36, 0x3 ;  /* 0x000000243b067291 */ /* 0x000fe2000f8e183f */
[----:B------:R-:W-:-:S08]  /*6610*/  SHF.L.U32 R0, R6, 0x1f, RZ ;  /* 0x0000001f06007819 */ /* 0x000fd000000006ff */
[----:B------:R0:W1:Y:S01]  /*6620*/  SYNCS.PHASECHK.TRANS64.TRYWAIT P2, [UR6+0x31c50], R0 ;  /* 0x031c5000ff0075a7 */ /* 0x0000620008040146 */
[----:B------:R-:W-:Y:S05]  /*6630*/  @!P0 BRA `(.L_x_10105) ;  /* 0x0000000000048947 */ /* 0x000fea0003800000 */
[----:B------:R-:W-:Y:S01]  /*6640*/  BPT.TRAP 0x1 ;  /* 0x000000040000795c */ /* 0x000fe20000300000 */
.L_x_10105:
[----:B-1----:R-:W-:Y:S05]  /*6650*/  @P2 BRA `(.L_x_10103) ;  /* 0x0000000000082947 */ /* 0x002fea0003800000 */
[----:B------:R-:W1:Y:S02]  /*6660*/  SYNCS.PHASECHK.TRANS64.TRYWAIT P2, [UR6+0x31c50], R0 ;  /* 0x031c5000ff0075a7 */ /* 0x000e640008040146 */
[----:B-1----:R-:W-:Y:S05]  /*6670*/  @!P2 BRA `(.L_x_10106) ;  /* 0x000000a000e8a947 */ /* 0x002fea0003800000 */
.L_x_10103:
[----:B------:R-:W-:Y:S01]  /*6680*/  UIADD3 UR6, UR36, 0x200, URZ ;  /* 0x0000020024067890 */ /* 0x000fe2000fffe03f */
[----:B------:R-:W-:Y:S01]  /*6690*/  WARPGROUP.ARRIVE ;  /* 0x00000000000079c5 */ /* 0x000fe20000000000 */
[----:B------:R-:W-:Y:S01]  /*66a0*/  ULOP3.LUT UR7, UR37, 0x10000, URZ, 0xfc, !UPT ;  /* 0x0001000025077892 */ /* 0x000fe2000f8efc3f */
[----:B01----:R-:W-:Y:S01]  /*66b0*/  FMNMX.FTZ R0, R136, R7, !PT ;  /* 0x0000000788007209 */ /* 0x003fe20007810000 */
[----:B------:R-:W-:-:S03]  /*66c0*/  USHF.R.U32.HI UR6, URZ, 0x4, UR6 ;  /* 0x000000043f067899 */ /* 0x000fc60008011606 */
[----:B------:R-:W0:Y:S01]  /*66d0*/  S2R R14, SR_TID.X ;  /* 0x00000000000e7919 */ /* 0x000e220000002100 */
[----:B------:R-:W-:Y:S01]  /*66e0*/  UMOV UR29, 0xc0000010 ;  /* 0xc0000010001d7882 */ /* 0x000fe20000000000 */
[----:B------:R-:W-:Y:S01]  /*66f0*/  UMOV UR31, 0x80000020 ;  /* 0x80000020001f7882 */ /* 0x000fe20000000000 */
[----:B------:R-:W-:Y:S01]  /*6700*/  ULOP3.LUT UR6, UR6, 0x3fff, URZ, 0xc0, !UPT ;  /* 0x00003fff06067892 */ /* 0x000fe2000f8ec03f */
[----:B------:R-:W-:Y:S01]  /*6710*/  FMNMX.FTZ R3, R137, R0, !PT ;  /* 0x0000000089037209 */ /* 0x000fe20007810000 */
[----:B------:R-:W-:Y:S01]  /*6720*/  UMOV UR28, UR7 ;  /* 0x00000007001c7c82 */ /* 0x000fe20008000000 */
[----:B------:R-:W-:Y:S01]  /*6730*/  IMAD.U32 R20, RZ, RZ, UR59 ;  /* 0x0000003bff147e24 */ /* 0x000fe2000f8e00ff */
[----:B------:R-:W-:Y:S01]  /*6740*/  ULOP3.LUT UR6, UR6, 0x2400000, URZ, 0xfc, !UPT ;  /* 0x0240000006067892 */ /* 0x000fe2000f8efc3f */
[----:B------:R-:W-:-:S03]  /*6750*/  FMNMX.FTZ R0, R140, R3, !PT ;  /* 0x000000038c007209 */ /* 0x000fc60007810000 */
[----:B------:R-:W-:Y:S01]  /*6760*/  UIMAD UR6, UR59, 0x6c0, UR6 ;  /* 0x000006c03b0678a4 */ /* 0x000fe2000f8e0206 */
[----:B------:R-:W-:Y:S02]  /*6770*/  FMNMX.FTZ R3, R141, R0, !PT ;  /* 0x000000008d037209 */ /* 0x000fe40007810000 */
[----:B------:R-:W-:Y:S01]  /*6780*/  @!P1 LEA R20, R20, UR36, 0x3 ;  /* 0x0000002414149c11 */ /* 0x000fe2000f8e18ff */
[----:B------:R-:W-:Y:S01]  /*6790*/  UMOV UR59, UR39 ;  /* 0x00000027003b7c82 */ /* 0x000fe20008000000 */
[----:B------:R-:W-:Y:S02]  /*67a0*/  FMNMX.FTZ R0, R128, R3, !PT ;  /* 0x0000000380007209 */ /* 0x000fe40007810000 */
[----:B------:R-:W-:Y:S01]  /*67b0*/  UMOV UR30, UR6 ;  /* 0x00000006001e7c82 */ /* 0x000fe20008000000 */
[----:B------:R-:W-:Y:S01]  /*67c0*/  @!P1 VIADD R20, R20, 0x31c60 ;  /* 0x00031c6014149836 */ /* 0x000fe20000000000 */
[----:B------:R-:W-:Y:S01]  /*67d0*/  HGMMA.64x96x16.F32.BF16 R24, gdesc[UR28].tnspB, R24, gsb0 ;  /* 0x416000001c1879f0 */ /* 0x000fe20008001818 */
[----:B------:R-:W-:Y:S01]  /*67e0*/  UIADD3 UR28, UR7, 0x180, URZ ;  /* 0x00000180071c7890 */ /* 0x000fe2000fffe03f */
[----:B------:R-:W-:Y:S01]  /*67f0*/  FMNMX.FTZ R3, R129, R0, !PT ;  /* 0x0000000081037209 */ /* 0x000fe20007810000 */
[----:B------:R-:W-:Y:S01]  /*6800*/  UIADD3 UR30, UR6, 0x40, URZ ;  /* 0x00000040061e7890 */ /* 0x000fe2000fffe03f */
[----:B------:R-:W-:Y:S01]  /*6810*/  @!P1 PRMT R20, RZ, 0x654, R20 ;  /* 0x00000654ff149816 */ /* 0x000fe20000000014 */
[----:B------:R-:W-:Y:S01]  /*6820*/  UMOV UR29, 0xc0000010 ;  /* 0xc0000010001d7882 */ /* 0x000fe20000000000 */
[----:B------:R-:W-:Y:S01]  /*6830*/  UMOV UR31, 0x80000020 ;  /* 0x80000020001f7882 */ /* 0x000fe20000000000 */
[----:B------:R-:W-:-:S04]  /*6840*/  FMNMX.FTZ R0, R132, R3, !PT ;  /* 0x0000000384007209 */ /* 0x000fc80007810000 */
        /* <DEDUP_REMOVED lines=45> */
[----:B------:R-:W-:Y:S01]  /*6b20*/  FMNMX.FTZ R0, R102, R3, !PT ;  /* 0x0000000366007209 */ /* 0x000fe20007810000 */
[----:B------:R-:W-:Y:S02]  /*6b30*/  WARPGROUP.DEPBAR.LE gsb0, 0x0 ;  /* 0x00008000000079c5 */ /* 0x000fe40000010000 */
[----:B------:R-:W-:Y:S01]  /*6b40*/  WARPGROUP.ARRIVE ;  /* 0x00000000000079c5 */ /* 0x000fe20000000000 */
[----:B------:R-:W-:-:S02]  /*6b50*/  FMNMX.FTZ R3, R103, R0, !PT ;  /* 0x0000000067037209 */ /* 0x000fc40007810000 */
[----:B------:R-:W-:Y:S02]  /*6b60*/  FMNMX.FTZ R6, R84, R9, !PT ;  /* 0x0000000954067209 */ /* 0x000fe40007810000 */
[----:B------:R-:W-:Y:S01]  /*6b70*/  FMNMX.FTZ R0, R90, R3, !PT ;  /* 0x000000035a007209 */ /* 0x000fe20007810000 */
[----:B------:R-:W-:Y:S01]  /*6b80*/  HGMMA.64x96x16.F32.BF16 R24, gdesc[UR28].tnspB, R24, gsb0 ;  /* 0x416000001c1879f0 */ /* 0x000fe20008001818 */
[----:B------:R-:W-:Y:S01]  /*6b90*/  UIADD3 UR28, UR7, 0x300, URZ ;  /* 0x00000300071c7890 */ /* 0x000fe2000fffe03f */
[----:B------:R-:W-:Y:S01]  /*6ba0*/  FMNMX.FTZ R9, R85, R6, !PT ;  /* 0x0000000655097209 */ /* 0x000fe20007810000 */
[----:B------:R-:W-:Y:S01]  /*6bb0*/  UIADD3 UR30, UR6, 0x80, URZ ;  /* 0x00000080061e7890 */ /* 0x000fe2000fffe03f */
[----:B------:R-:W-:Y:S01]  /*6bc0*/  FMNMX.FTZ R3, R91, R0, !PT ;  /* 0x000000005b037209 */ /* 0x000fe20007810000 */
[----:B------:R-:W-:Y:S01]  /*6bd0*/  UMOV UR29, 0xc0000010 ;  /* 0xc0000010001d7882 */ /* 0x000fe20000000000 */
[----:B------:R-:W-:Y:S01]  /*6be0*/  UMOV UR31, 0x80000020 ;  /* 0x80000020001f7882 */ /* 0x000fe20000000000 */
        /* <DEDUP_REMOVED lines=8> */
[----:B0-----:R-:W-:Y:S01]  /*6c70*/  SHF.R.U32.HI R11, RZ, 0x7, R14 ;  /* 0x00000007ff0b7819 */ /* 0x001fe2000001160e */
[----:B------:R-:W0:Y:S01]  /*6c80*/  SHFL.BFLY PT, R9, R0, 0x2, 0x1f ;  /* 0x0c401f0000097f89 */ /* 0x000e2200000e0000 */
[----:B------:R-:W-:Y:S02]  /*6c90*/  FMNMX.FTZ R6, R86, R3, !PT ;  /* 0x0000000356067209 */ /* 0x000fe40007810000 */
[----:B------:R-:W-:Y:S02]  /*6ca0*/  ISETP.GE.U32.AND P2, PT, R14, 0x180, PT ;  /* 0x000001800e00780c */ /* 0x000fe40003f46070 */
[----:B------:R-:W-:-:S04]  /*6cb0*/  FMNMX.FTZ R3, R87, R6, !PT ;  /* 0x0000000657037209 */ /* 0x000fc80007810000 */
[----:B------:R-:W-:-:S04]  /*6cc0*/  FMNMX.FTZ R6, R74, R3, !PT ;  /* 0x000000034a067209 */ /* 0x000fc80007810000 */
[----:B------:R-:W-:-:S04]  /*6cd0*/  FMNMX.FTZ R3, R75, R6, !PT ;  /* 0x000000064b037209 */ /* 0x000fc80007810000 */
[----:B------:R-:W-:Y:S02]  /*6ce0*/  FMNMX.FTZ R6, R78, R3, !PT ;  /* 0x000000034e067209 */ /* 0x000fe40007810000 */
[----:B0-----:R-:W-:Y:S02]  /*6cf0*/  FMNMX.FTZ R12, R0, R9, !PT ;  /* 0x00000009000c7209 */ /* 0x001fe40007810000 */
[----:B------:R-:W-:Y:S01]  /*6d00*/  FMNMX.FTZ R9, R79, R6, !PT ;  /* 0x000000064f097209 */ /* 0x000fe20007810000 */
[----:B------:R-:W-:Y:S02]  /*6d10*/  VIADD R6, R11, 0x9 ;  /* 0x000000090b067836 */ /* 0x000fe40000000000 */
[----:B------:R-:W0:Y:S03]  /*6d20*/  SHFL.BFLY PT, R3, R12, 0x1, 0x1f ;  /* 0x0c201f000c037f89 */ /* 0x000e2600000e0000 */
[----:B------:R-:W-:Y:S01]  /*6d30*/  SEL R11, R6, 0x9, !P2 ;  /* 0x00000009060b7807 */ /* 0x000fe20005000000 */
[----:B------:R-:W1:Y:S01]  /*6d40*/  SHFL.BFLY PT, R10, R9, 0x2, 0x1f ;  /* 0x0c401f00090a7f89 */ /* 0x000e6200000e0000 */
[C---:B------:R-:W-:Y:S01]  /*6d50*/  ISETP.GT.AND P2, PT, R8.reuse, RZ, PT ;  /* 0x000000ff0800720c */ /* 0x040fe20003f44270 */
[----:B------:R-:W-:Y:S01]  /*6d60*/  VIADD R8, R8, 0xffffffff ;  /* 0xffffffff08087836 */ /* 0x000fe20000000000 */
[----:B0-----:R-:W-:Y:S01]  /*6d70*/  FMNMX.FTZ R0, R12, R3, !PT ;  /* 0x000000030c007209 */ /* 0x001fe20007810000 */
[----:B------:R-:W-:Y:S01]  /*6d80*/  IMAD.U32 R12, RZ, RZ, UR39 ;  /* 0x00000027ff0c7e24 */ /* 0x000fe2000f8e00ff */
[----:B------:R-:W0:Y:S01]  /*6d90*/  LDC R3, c[0x0][0x988] ;  /* 0x00026200ff037b82 */ /* 0x000e220000000800 */
[----:B-1----:R-:W-:-:S02]  /*6da0*/  FMNMX.FTZ R10, R9, R10, !PT ;  /* 0x0000000a090a7209 */ /* 0x002fc40007810000 */
[----:B------:R-:W-:Y:S01]  /*6db0*/  FADD.FTZ R6, -R0, R7 ;  /* 0x0000000700067221 */ /* 0x000fe20000010100 */
[----:B------:R-:W-:Y:S02]  /*6dc0*/  @!P1 LEA R12, R12, UR36, 0x3 ;  /* 0x000000240c0c9c11 */ /* 0x000fe4000f8e18ff */
[----:B------:R-:W1:Y:S03]  /*6dd0*/  SHFL.BFLY PT, R15, R10, 0x1, 0x1f ;  /* 0x0c201f000a0f7f89 */ /* 0x000e6600000e0000 */
[----:B------:R-:W-:-:S05]  /*6de0*/  @!P1 VIADD R12, R12, 0x31c40 ;  /* 0x00031c400c0c9836 */ /* 0x000fca0000000000 */
[----:B------:R-:W-:Y:S01]  /*6df0*/  @!P1 PRMT R12, RZ, 0x654, R12 ;  /* 0x00000654ff0c9816 */ /* 0x000fe2000000000c */
[----:B------:R-:W-:Y:S02]  /*6e00*/  WARPGROUP.DEPBAR.LE gsb0, 0x0 ;  /* 0x00008000000079c5 */ /* 0x000fe40000010000 */
[----:B------:R-:W-:Y:S01]  /*6e10*/  WARPGROUP.ARRIVE ;  /* 0x00000000000079c5 */ /* 0x000fe20000000000 */
[-C--:B0-----:R-:W-:Y:S01]  /*6e20*/  FMUL.FTZ R9, R6, R3.reuse ;  /* 0x0000000306097220 */ /* 0x081fe20000410000 */
[----:B------:R-:W-:-:S04]  /*6e30*/  FMUL.FTZ R6, R0, R3 ;  /* 0x0000000300067220 */ /* 0x000fc80000410000 */
[----:B------:R-:W-:Y:S01]  /*6e40*/  HGMMA.64x96x16.F32.BF16 R24, gdesc[UR28].tnspB, R24, gsb0 ;  /* 0x416000001c1879f0 */ /* 0x000fe20008001818 */
[----:B------:R-:W-:Y:S01]  /*6e50*/  UIADD3 UR28, UR7, 0x480, URZ ;  /* 0x00000480071c7890 */ /* 0x000fe2000fffe03f */
[----:B-1----:R-:W-:Y:S01]  /*6e60*/  FMNMX.FTZ R10, R10, R15, !PT ;  /* 0x0000000f0a0a7209 */ /* 0x002fe20007810000 */
[----:B------:R-:W-:Y:S01]  /*6e70*/  UIADD3 UR30, UR6, 0xc0, URZ ;  /* 0x000000c0061e7890 */ /* 0x000fe2000fffe03f */
[-CC-:B------:R-:W-:Y:S01]  /*6e80*/  FFMA.FTZ R7, R136, R3.reuse, -R6.reuse ;  /* 0x0000000388077223 */ /* 0x180fe20000010806 */
[----:B------:R-:W-:Y:S01]  /*6e90*/  UMOV UR29, 0xc0000010 ;  /* 0xc0000010001d7882 */ /* 0x000fe20000000000 */
[----:B------:R-:W-:Y:S01]  /*6ea0*/  UMOV UR31, 0x80000020 ;  /* 0x80000020001f7882 */ /* 0x000fe20000000000 */
[----:B------:R-:W-:Y:S01]  /*6eb0*/  FADD.FTZ R14, -R10, R13 ;  /* 0x0000000d0a0e7221 */ /* 0x000fe20000010100 */
[-CC-:B------:R-:W-:Y:S01]  /*6ec0*/  FFMA.FTZ R15, R141, R3.reuse, -R6.reuse ;  /* 0x000000038d0f7223 */ /* 0x180fe20000010806 */
[----:B------:R-:W-:Y:S01]  /*6ed0*/  MUFU.EX2 R9, R9 ;  /* 0x0000000900097308 */ /* 0x000fe20000000800 */
[-CC-:B------:R-:W-:Y:S01]  /*6ee0*/  FFMA.FTZ R128, R128, R3.reuse, -R6.reuse ;  /* 0x0000000380807223 */ /* 0x180fe20000010806 */
[-C--:B------:R-:W-:Y:S01]  /*6ef0*/  FMUL.FTZ R13, R14, R3.reuse ;  /* 0x000000030e0d7220 */ /* 0x080fe20000410000 */
[-C--:B------:R-:W-:Y:S01]  /*6f00*/  FMUL.FTZ R14, R10, R3.reuse ;  /* 0x000000030a0e7220 */ /* 0x080fe20000410000 */
[-CC-:B------:R-:W-:Y:S01]  /*6f10*/  FFMA.FTZ R129, R129, R3.reuse, -R6.reuse ;  /* 0x0000000381817223 */ /* 0x180fe20000010806 */
[-CC-:B------:R-:W-:Y:S01]  /*6f20*/  FFMA.FTZ R132, R132, R3.reuse, -R6.reuse ;  /* 0x0000000384847223 */ /* 0x180fe20000010806 */
[-C--:B------:R-:W-:Y:S01]  /*6f30*/  FFMA.FTZ R133, R133, R3.reuse, -R6 ;  /* 0x0000000385857223 */ /* 0x080fe20000010806 */
[-CC-:B------:R-:W-:Y:S01]  /*6f40*/  FFMA.FTZ R21, R139, R3.reuse, -R14.reuse ;  /* 0x000000038b157223 */ /* 0x180fe2000001080e */
[-CC-:B------:R-:W-:Y:S01]  /*6f50*/  FFMA.FTZ R136, R142, R3.reuse, -R14.reuse ;  /* 0x000000038e887223 */ /* 0x180fe2000001080e */
[-C--:B------:R-:W-:Y:S01]  /*6f60*/  FFMA.FTZ R143, R143, R3.reuse, -R14 ;  /* 0x000000038f8f7223 */ /* 0x080fe2000001080e */
        /* <DEDUP_REMOVED lines=42> */
[----:B------:R-:W-:-:S06]  /*7210*/  FFMA.FTZ R78, R78, R3, -R14 ;  /* 0x000000034e4e7223 */ /* 0x000fcc000001080e */
        /* <DEDUP_REMOVED lines=10> */
[----:B------:R-:W-:Y:S01]  /*72c0*/  UIADD3 UR30, UR6, 0x100, URZ ;  /* 0x00000100061e7890 */ /* 0x000fe2000fffe03f */
[----:B------:R-:W-:Y:S01]  /*72d0*/  UMOV UR29, 0xc0000010 ;  /* 0xc0000010001d7882 */ /* 0x000fe20000000000 */
[----:B------:R-:W-:Y:S02]  /*72e0*/  UMOV UR31, 0x80000020 ;  /* 0x80000020001f7882 */ /* 0x000fe40000000000 */
        /* <DEDUP_REMOVED lines=64> */
[----:B------:R2:W-:Y:S01]  /*76f0*/  @!P1 SYNCS.ARRIVE.TRANS64.RED.A1T0 RZ, [R12+URZ], RZ ;  /* 0x000000ff0cff99a7 */ /* 0x0005e2000810043f */
[----:B0-----:R-:W-:Y:S01]  /*7700*/  FMUL.FTZ R26, R26, R13 ;  /* 0x0000000d1a1a7220 */ /* 0x001fe20000410000 */
[--C-:B-1----:R-:W-:Y:S01]  /*7710*/  FFMA.FTZ R11, R137, R3, -R6.reuse ;  /* 0x00000003890b7223 */ /* 0x102fe20000010806 */
[----:B------:R-:W-:Y:S01]  /*7720*/  FFMA.FTZ R137, R9, R4, R7 ;  /* 0x0000000409897223 */ /* 0x000fe20000010007 */
[-C--:B------:R-:W-:Y:S01]  /*7730*/  FMUL.FTZ R27, R27, R13.reuse ;  /* 0x0000000d1b1b7220 */ /* 0x080fe20000410000 */
[-C--:B------:R-:W-:Y:S01]  /*7740*/  FMUL.FTZ R30, R30, R13.reuse ;  /* 0x0000000d1e1e7220 */ /* 0x080fe20000410000 */
[-C--:B------:R-:W-:Y:S01]  /*7750*/  FMUL.FTZ R31, R31, R13.reuse ;  /* 0x0000000d1f1f7220 */ /* 0x080fe20000410000 */
[----:B------:R-:W-:Y:S01]  /*7760*/  FMUL.FTZ R34, R34, R13 ;  /* 0x0000000d22227220 */ /* 0x000fe20000410000 */
[----:B------:R0:W-:Y:S01]  /*7770*/  @!P1 SYNCS.ARRIVE.TRANS64.RED.A1T0 RZ, [R20+URZ], RZ ;  /* 0x000000ff14ff99a7 */ /* 0x0001e2000810043f */
[----:B--2---:R-:W-:Y:S01]  /*7780*/  FFMA.FTZ R12, R140, R3, -R6 ;  /* 0x000000038c0c7223 */ /* 0x004fe20000010806 */
[----:B------:R-:W1:Y:S01]  /*7790*/  MUFU.EX2 R11, R11 ;  /* 0x0000000b000b7308 */ /* 0x000e620000000800 */
[-C--:B------:R-:W-:Y:S01]  /*77a0*/  FMUL.FTZ R35, R35, R13.reuse ;  /* 0x0000000d23237220 */ /* 0x080fe20000410000 */
[-C--:B------:R-:W-:Y:S01]  /*77b0*/  FMUL.FTZ R38, R38, R13.reuse ;  /* 0x0000000d26267220 */ /* 0x080fe20000410000 */
[-C--:B------:R-:W-:Y:S01]  /*77c0*/  FMUL.FTZ R39, R39, R13.reuse ;  /* 0x0000000d27277220 */ /* 0x080fe20000410000 */
[-C--:B------:R-:W-:Y:S01]  /*77d0*/  FMUL.FTZ R42, R42, R13.reuse ;  /* 0x0000000d2a2a7220 */ /* 0x080fe20000410000 */
[----:B------:R-:W-:Y:S01]  /*77e0*/  FMUL.FTZ R43, R43, R13 ;  /* 0x0000000d2b2b7220 */ /* 0x000fe20000410000 */
[--C-:B0-----:R-:W-:Y:S01]  /*77f0*/  FFMA.FTZ R20, R138, R3, -R14.reuse ;  /* 0x000000038a147223 */ /* 0x101fe2000001080e */
[-C--:B------:R-:W-:Y:S01]  /*7800*/  FMUL.FTZ R46, R46, R13.reuse ;  /* 0x0000000d2e2e7220 */ /* 0x080fe20000410000 */
[----:B------:R-:W0:Y:S01]  /*7810*/  MUFU.EX2 R12, R12 ;  /* 0x0000000c000c7308 */ /* 0x000e220000000800 */
[-C--:B------:R-:W-:Y:S01]  /*7820*/  FMUL.FTZ R47, R47, R13.reuse ;  /* 0x0000000d2f2f7220 */ /* 0x080fe20000410000 */
[-C--:B------:R-:W-:Y:S01]  /*7830*/  FMUL.FTZ R50, R50, R13.reuse ;  /* 0x0000000d32327220 */ /* 0x080fe20000410000 */
[-C--:B------:R-:W-:Y:S01]  /*7840*/  FMUL.FTZ R51, R51, R13.reuse ;  /* 0x0000000d33337220 */ /* 0x080fe20000410000 */
[-C--:B------:R-:W-:Y:S01]  /*7850*/  FMUL.FTZ R54, R54, R13.reuse ;  /* 0x0000000d36367220 */ /* 0x080fe20000410000 */
[-C--:B------:R-:W-:Y:S01]  /*7860*/  FMUL.FTZ R55, R55, R13.reuse ;  /* 0x0000000d37377220 */ /* 0x080fe20000410000 */
[-C--:B------:R-:W-:Y:S01]  /*7870*/  FMUL.FTZ R58, R58, R13.reuse ;  /* 0x0000000d3a3a7220 */ /* 0x080fe20000410000 */
[----:B------:R-:W-:Y:S01]  /*7880*/  FMUL.FTZ R59, R59, R13 ;  /* 0x0000000d3b3b7220 */ /* 0x000fe20000410000 */
[----:B------:R-:W2:Y:S01]  /*7890*/  MUFU.EX2 R20, R20 ;  /* 0x0000001400147308 */ /* 0x000ea20000000800 */
[C---:B-1----:R-:W-:Y:S01]  /*78a0*/  F2FP.BF16.F32.PACK_AB R4, R11.reuse, R7 ;  /* 0x000000070b04723e */ /* 0x042fe200000010ff */
[----:B------:R-:W-:Y:S01]  /*78b0*/  FADD.FTZ R137, R11, R137 ;  /* 0x000000890b897221 */ /* 0x000fe20000010000 */
[----:B------:R-:W-:Y:S01]  /*78c0*/  F2FP.BF16.F32.PACK_AB R7, R143, R136 ;  /* 0x000000888f07723e */ /* 0x000fe200000010ff */
[----:B------:R-:W-:Y:S01]  /*78d0*/  FFMA.FTZ R11, R111, R3, -R14 ;  /* 0x000000036f0b7223 */ /* 0x000fe2000001080e */
[-C--:B------:R-:W-:Y:S01]  /*78e0*/  FMUL.FTZ R62, R62, R13.reuse ;  /* 0x0000000d3e3e7220 */ /* 0x080fe20000410000 */
[-C--:B------:R-:W-:Y:S01]  /*78f0*/  FMUL.FTZ R63, R63, R13.reuse ;  /* 0x0000000d3f3f7220 */ /* 0x080fe20000410000 */
[-C--:B------:R-:W-:Y:S01]  /*7900*/  FMUL.FTZ R66, R66, R13.reuse ;  /* 0x0000000d42427220 */ /* 0x080fe20000410000 */
[-C--:B------:R-:W-:Y:S01]  /*7910*/  FMUL.FTZ R67, R67, R13.reuse ;  /* 0x0000000d43437220 */ /* 0x080fe20000410000 */
[----:B0-----:R-:W-:Y:S01]  /*7920*/  F2FP.BF16.F32.PACK_AB R6, R15, R12 ;  /* 0x0000000c0f06723e */ /* 0x001fe200000010ff */
[----:B------:R-:W-:Y:S01]  /*7930*/  FADD.FTZ R12, R12, R137 ;  /* 0x000000890c0c7221 */ /* 0x000fe20000010000 */
[----:B------:R-:W-:Y:S01]  /*7940*/  MUFU.EX2 R11, R11 ;  /* 0x0000000b000b7308 */ /* 0x000fe20000000800 */
[-C--:B------:R-:W-:Y:S01]  /*7950*/  FMUL.FTZ R70, R70, R13.reuse ;  /* 0x0000000d46467220 */ /* 0x080fe20000410000 */
[----:B------:R-:W-:Y:S01]  /*7960*/  FMUL.FTZ R71, R71, R13 ;  /* 0x0000000d47477220 */ /* 0x000fe20000410000 */
[-C--:B------:R-:W-:Y:S01]  /*7970*/  FMUL.FTZ R24, R24, R9.reuse ;  /* 0x0000000918187220 */ /* 0x080fe20000410000 */
[-C--:B------:R-:W-:Y:S01]  /*7980*/  FMUL.FTZ R25, R25, R9.reuse ;  /* 0x0000000919197220 */ /* 0x080fe20000410000 */
[----:B------:R-:W-:Y:S01]  /*7990*/  FMUL.FTZ R28, R28, R9 ;  /* 0x000000091c1c7220 */ /* 0x000fe20000410000 */
[----:B--2---:R-:W-:Y:S01]  /*79a0*/  FFMA.FTZ R138, R13, R5, R20 ;  /* 0x000000050d8a7223 */ /* 0x004fe20000010014 */
[----:B------:R-:W-:Y:S01]  /*79b0*/  F2FP.BF16.F32.PACK_AB R5, R21, R20 ;  /* 0x000000141505723e */ /* 0x000fe200000010ff */
[-CC-:B------:R-:W-:Y:S01]  /*79c0*/  FFMA.FTZ R20, R131, R3.reuse, -R14.reuse ;  /* 0x0000000383147223 */ /* 0x180fe2000001080e */
[-C--:B------:R-:W-:Y:S01]  /*79d0*/  FFMA.FTZ R131, R134, R3.reuse, -R14 ;  /* 0x0000000386837223 */ /* 0x080fe2000001080e */
[----:B------:R-:W-:Y:S01]  /*79e0*/  FADD.FTZ R21, R21, R138 ;  /* 0x0000008a15157221 */ /* 0x000fe20000010000 */
[----:B------:R-:W-:Y:S01]  /*79f0*/  FFMA.FTZ R134, R135, R3, -R14 ;  /* 0x0000000387867223 */ /* 0x000fe2000001080e */
[----:B------:R0:W-:Y:S01]  /*7a00*/  STSM.16.M88.4 [R2+0x24300], R4 ;  /* 0x0243000402007844 */ /* 0x0001e20000000200 */
[----:B------:R-:W-:Y:S01]  /*7a10*/  FMUL.FTZ R29, R29, R9 ;  /* 0x000000091d1d7220 */ /* 0x000fe20000410000 */
[----:B------:R-:W-:Y:S01]  /*7a20*/  MUFU.EX2 R20, R20 ;  /* 0x0000001400147308 */ /* 0x000fe20000000800 */
[----:B------:R-:W-:Y:S01]  /*7a30*/  FADD.FTZ R136, R136, R21 ;  /* 0x0000001588887221 */ /* 0x000fe20000010000 */
[----:B------:R-:W-:Y:S01]  /*7a40*/  FADD.FTZ R21, R15, R12 ;  /* 0x0000000c0f157221 */ /* 0x000fe20000010000 */
        /* <DEDUP_REMOVED lines=8> */
[-C--:B------:R-:W-:Y:S01]  /*7ad0*/  FFMA.FTZ R99, R102, R3.reuse, -R14 ;  /* 0x0000000366637223 */ /* 0x080fe2000001080e */
[C---:B------:R-:W-:Y:S01]  /*7ae0*/  F2FP.BF16.F32.PACK_AB R128, R129.reuse, R128 ;  /* 0x000000808180723e */ /* 0x040fe200000010ff */
[----:B------:R-:W-:Y:S01]  /*7af0*/  FADD.FTZ R111, R129, R74 ;  /* 0x0000004a816f7221 */ /* 0x000fe20000010000 */
[-CC-:B0-----:R-:W-:Y:S01]  /*7b00*/  FFMA.FTZ R7, R130, R3.reuse, -R14.reuse ;  /* 0x0000000382077223 */ /* 0x181fe2000001080e */
[-CC-:B------:R-:W-:Y:S01]  /*7b10*/  FFMA.FTZ R6, R122, R3.reuse, -R14.reuse ;  /* 0x000000037a067223 */ /* 0x180fe2000001080e */
[----:B------:R-:W-:Y:S01]  /*7b20*/  MUFU.EX2 R134, R134 ;  /* 0x0000008600867308 */ /* 0x000fe20000000800 */
[-CC-:B------:R-:W-:Y:S01]  /*7b30*/  FFMA.FTZ R122, R123, R3.reuse, -R14.reuse ;  /* 0x000000037b7a7223 */ /* 0x180fe2000001080e */
[-CC-:B------:R-:W-:Y:S01]  /*7b40*/  FFMA.FTZ R123, R126, R3.reuse, -R14.reuse ;  /* 0x000000037e7b7223 */ /* 0x180fe2000001080e */
[-CC-:B------:R-:W-:Y:S01]  /*7b50*/  FFMA.FTZ R126, R127, R3.reuse, -R14.reuse ;  /* 0x000000037f7e7223 */ /* 0x180fe2000001080e */
[----:B------:R-:W-:Y:S01]  /*7b60*/  FADD.FTZ R102, R132, R111 ;  /* 0x0000006f84667221 */ /* 0x000fe20000010000 */
[-CC-:B------:R-:W-:Y:S01]  /*7b70*/  FFMA.FTZ R5, R114, R3.reuse, -R14.reuse ;  /* 0x0000000372057223 */ /* 0x180fe2000001080e */
[-CC-:B------:R-:W-:Y:S01]  /*7b80*/  FFMA.FTZ R114, R115, R3.reuse, -R14.reuse ;  /* 0x0000000373727223 */ /* 0x180fe2000001080e */
[-CC-:B------:R-:W-:Y:S01]  /*7b90*/  FFMA.FTZ R115, R118, R3.reuse, -R14.reuse ;  /* 0x0000000376737223 */ /* 0x180fe2000001080e */
[----:B------:R-:W0:Y:S01]  /*7ba0*/  MUFU.EX2 R7, R7 ;  /* 0x0000000700077308 */ /* 0x000e220000000800 */
[-C--:B------:R-:W-:Y:S01]  /*7bb0*/  FFMA.FTZ R118, R119, R3.reuse, -R14 ;  /* 0x0000000377767223 */ /* 0x080fe2000001080e */
[----:B------:R-:W-:Y:S01]  /*7bc0*/  FADD.FTZ R111, R133, R102 ;  /* 0x00000066856f7221 */ /* 0x000fe20000010000 */
[-CC-:B------:R-:W-:Y:S01]  /*7bd0*/  FFMA.FTZ R4, R106, R3.reuse, -R14.reuse ;  /* 0x000000036a047223 */ /* 0x180fe2000001080e */
[-CC-:B------:R-:W-:Y:S01]  /*7be0*/  FFMA.FTZ R106, R107, R3.reuse, -R14.reuse ;  /* 0x000000036b6a7223 */ /* 0x180fe2000001080e */
[-CC-:B------:R-:W-:Y:S01]  /*7bf0*/  FFMA.FTZ R107, R110, R3.reuse, -R14.reuse ;  /* 0x000000036e6b7223 */ /* 0x180fe2000001080e */
[----:B------:R-:W-:Y:S01]  /*7c00*/  FFMA.FTZ R14, R79, R3, -R14 ;  /* 0x000000034f0e7223 */ /* 0x000fe2000001080e */
[----:B------:R-:W-:Y:S01]  /*7c10*/  F2FP.BF16.F32.PACK_AB R130, R133, R132 ;  /* 0x000000848582723e */ /* 0x000fe200000010ff */
[----:B------:R-:W1:Y:S01]  /*7c20*/  MUFU.EX2 R6, R6 ;  /* 0x0000000600067308 */ /* 0x000e620000000800 */
        /* <DEDUP_REMOVED lines=8> */
[----:B0-----:R-:W-:Y:S01]  /*7cb0*/  FADD.FTZ R21, R7, R136 ;  /* 0x0000008807157221 */ /* 0x001fe20000010000 */
[----:B------:R-:W-:Y:S01]  /*7cc0*/  F2FP.BF16.F32.PACK_AB R129, R20, R7 ;  /* 0x000000071481723e */ /* 0x000fe200000010ff */
[-C--:B------:R-:W-:Y:S01]  /*7cd0*/  FMUL.FTZ R45, R45, R9.reuse ;  /* 0x000000092d2d7220 */ /* 0x080fe20000410000 */
[-C--:B------:R-:W-:Y:S01]  /*7ce0*/  FMUL.FTZ R48, R48, R9.reuse ;  /* 0x0000000930307220 */ /* 0x080fe20000410000 */
[----:B------:R-:W-:Y:S01]  /*7cf0*/  FADD.FTZ R74, R20, R21 ;  /* 0x00000015144a7221 */ /* 0x000fe20000010000 */
[-C--:B------:R-:W-:Y:S01]  /*7d00*/  FMUL.FTZ R49, R49, R9.reuse ;  /* 0x0000000931317220 */ /* 0x080fe20000410000 */
[-C--:B------:R-:W-:Y:S01]  /*7d10*/  FMUL.FTZ R52, R52, R9.reuse ;  /* 0x0000000934347220 */ /* 0x080fe20000410000 */
[----:B------:R-:W0:Y:S01]  /*7d20*/  MUFU.EX2 R123, R123 ;  /* 0x0000007b007b7308 */ /* 0x000e220000000800 */
[----:B------:R-:W-:Y:S01]  /*7d30*/  FADD.FTZ R21, R131, R74 ;  /* 0x0000004a83157221 */ /* 0x000fe20000010000 */
[----:B------:R-:W-:Y:S01]  /*7d40*/  FADD.FTZ R74, R120, R111 ;  /* 0x0000006f784a7221 */ /* 0x000fe20000010000 */
[----:B------:R-:W-:Y:S01]  /*7d50*/  F2FP.BF16.F32.PACK_AB R120, R121, R120 ;  /* 0x000000787978723e */ /* 0x000fe200000010ff */
[----:B------:R-:W-:Y:S01]  /*7d60*/  FMUL.FTZ R53, R53, R9 ;  /* 0x0000000935357220 */ /* 0x000fe20000410000 */
[C---:B------:R-:W-:Y:S01]  /*7d70*/  FADD.FTZ R119, R134.reuse, R21 ;  /* 0x0000001586777221 */ /* 0x040fe20000010000 */
[----:B------:R-:W-:Y:S01]  /*7d80*/  FADD.FTZ R111, R121, R74 ;  /* 0x0000004a796f7221 */ /* 0x000fe20000010000 */
[----:B------:R-:W-:Y:S01]  /*7d90*/  F2FP.BF16.F32.PACK_AB R131, R134, R131 ;  /* 0x000000838683723e */ /* 0x000fe200000010ff */
[----:B------:R-:W3:Y:S01]  /*7da0*/  MUFU.EX2 R126, R126 ;  /* 0x0000007e007e7308 */ /* 0x000ee20000000800 */
[----:B-1----:R-:W-:Y:S01]  /*7db0*/  FADD.FTZ R119, R6, R119 ;  /* 0x0000007706777221 */ /* 0x002fe20000010000 */
[----:B------:R-:W-:Y:S01]  /*7dc0*/  FADD.FTZ R110, R124, R111 ;  /* 0x0000006f7c6e7221 */ /* 0x000fe20000010000 */
[C---:B--2---:R-:W-:Y:S01]  /*7dd0*/  F2FP.BF16.F32.PACK_AB R121, R122.reuse, R6 ;  /* 0x000000067a79723e */ /* 0x044fe200000010ff */
[----:B------:R1:W-:Y:S01]  /*7de0*/  STSM.16.M88.4 [R2+0x25b00], R128 ;  /* 0x025b008002007844 */ /* 0x0003e20000000200 */
[----:B------:R-:W-:Y:S01]  /*7df0*/  FADD.FTZ R102, R122, R119 ;  /* 0x000000777a667221 */ /* 0x000fe20000010000 */
[C---:B------:R-:W-:Y:S01]  /*7e00*/  FADD.FTZ R111, R125.reuse, R110 ;  /* 0x0000006e7d6f7221 */ /* 0x040fe20000010000 */
[----:B------:R-:W-:Y:S01]  /*7e10*/  F2FP.BF16.F32.PACK_AB R122, R125, R124 ;  /* 0x0000007c7d7a723e */ /* 0x000fe200000010ff */
        /* <DEDUP_REMOVED lines=9> */
[----:B------:R-:W-:Y:S01]  /*7eb0*/  FMUL.FTZ R69, R69, R9 ;  /* 0x0000000945457220 */ /* 0x000fe20000410000 */
[----:B------:R-:W-:-:S06]  /*7ec0*/  IMAD.MOV.U32 R13, RZ, RZ, R10 ;  /* 0x000000ffff0d7224 */ /* 0x000fcc00078e000a */
[----:B------:R-:W5:Y:S08]  /*7ed0*/  MUFU.EX2 R115, R115 ;  /* 0x0000007300737308 */ /* 0x000f700000000800 */
[----:B------:R0:W-:Y:S08]  /*7ee0*/  MUFU.EX2 R79, R103 ;  /* 0x00000067004f7308 */ /* 0x0001f00000000800 */
[----:B------:R-:W1:Y:S01]  /*7ef0*/  MUFU.EX2 R118, R118 ;  /* 0x0000007600767308 */ /* 0x000e620000000800 */
[----:B0-----:R-:W-:Y:S01]  /*7f00*/  FADD.FTZ R103, R123, R102 ;  /* 0x000000667b677221 */ /* 0x001fe20000010000 */
[----:B---3--:R-:W-:-:S03]  /*7f10*/  F2FP.BF16.F32.PACK_AB R123, R126, R123 ;  /* 0x0000007b7e7b723e */ /* 0x008fc600000010ff */
[----:B------:R-:W-:Y:S02]  /*7f20*/  FADD.FTZ R102, R126, R103 ;  /* 0x000000677e667221 */ /* 0x000fe40000010000 */
[----:B------:R3:W-:Y:S01]  /*7f30*/  STSM.16.M88.4 [R2+0x27300], R120 ;  /* 0x0273007802007844 */ /* 0x0007e20000000200 */
[----:B------:R0:W-:Y:S01]  /*7f40*/  MUFU.EX2 R21, R98 ;  /* 0x0000006200157308 */ /* 0x0001e20000000800 */
[----:B--2---:R-:W-:-:S04]  /*7f50*/  FADD.FTZ R103, R5, R102 ;  /* 0x0000006605677221 */ /* 0x004fc80000010000 */
[----:B----4-:R-:W-:-:S03]  /*7f60*/  FADD.FTZ R20, R114, R103 ;  /* 0x0000006772147221 */ /* 0x010fc60000010000 */
[----:B------:R-:W2:Y:S01]  /*7f70*/  MUFU.EX2 R4, R4 ;  /* 0x0000000400047308 */ /* 0x000ea20000000800 */
[----:B0-----:R-:W-:Y:S01]  /*7f80*/  FADD.FTZ R98, R112, R111 ;  /* 0x0000006f70627221 */ /* 0x001fe20000010000 */
[----:B------:R-:W-:-:S03]  /*7f90*/  F2FP.BF16.F32.PACK_AB R112, R113, R112 ;  /* 0x000000707170723e */ /* 0x000fc600000010ff */
[----:B------:R-:W-:Y:S01]  /*7fa0*/  FADD.FTZ R7, R113, R98 ;  /* 0x0000006271077221 */ /* 0x000fe20000010000 */
[----:B------:R-:W-:Y:S02]  /*7fb0*/  F2FP.BF16.F32.PACK_AB R113, R114, R5 ;  /* 0x000000057271723e */ /* 0x000fe400000010ff */
[----:B------:R-:W0:Y:S01]  /*7fc0*/  MUFU.EX2 R106, R106 ;  /* 0x0000006a006a7308 */ /* 0x000e220000000800 */
[----:B------:R-:W-:Y:S01]  /*7fd0*/  FADD.FTZ R98, R116, R7 ;  /* 0x0000000774627221 */ /* 0x000fe20000010000 */
[----:B-----5:R-:W-:Y:S01]  /*7fe0*/  FADD.FTZ R7, R115, R20 ;  /* 0x0000001473077221 */ /* 0x020fe20000010000 */
[C---:B------:R-:W-:Y:S02]  /*7ff0*/  F2FP.BF16.F32.PACK_AB R114, R117.reuse, R116 ;  /* 0x000000747572723e */ /* 0x040fe400000010ff */
[----:B------:R-:W-:Y:S01]  /*8000*/  FADD.FTZ R103, R117, R98 ;  /* 0x0000006275677221 */ /* 0x000fe20000010000 */
[C---:B-1----:R-:W-:Y:S01]  /*8010*/  FADD.FTZ R7, R118.reuse, R7 ;  /* 0x0000000776077221 */ /* 0x042fe20000010000 */
[----:B------:R-:W-:Y:S01]  /*8020*/  F2FP.BF16.F32.PACK_AB R115, R118, R115 ;  /* 0x000000737673723e */ /* 0x000fe200000010ff */
[----:B------:R-:W1:Y:S01]  /*8030*/  MUFU.EX2 R107, R107 ;  /* 0x0000006b006b7308 */ /* 0x000e620000000800 */
[----:B------:R-:W-:Y:S01]  /*8040*/  FADD.FTZ R20, R104, R103 ;  /* 0x0000006768147221 */ /* 0x000fe20000010000 */
[----:B--2---:R-:W-:Y:S01]  /*8050*/  FADD.FTZ R7, R4, R7 ;  /* 0x0000000704077221 */ /* 0x004fe20000010000 */
[C---:B------:R-:W-:Y:S01]  /*8060*/  F2FP.BF16.F32.PACK_AB R104, R105.reuse, R104 ;  /* 0x000000686968723e */ /* 0x040fe200000010ff */
[----:B------:R3:W-:Y:S01]  /*8070*/  STSM.16.M88.4 [R2+0x28b00], R112 ;  /* 0x028b007002007844 */ /* 0x0007e20000000200 */
[----:B------:R-:W-:Y:S01]  /*8080*/  FADD.FTZ R103, R105, R20 ;  /* 0x0000001469677221 */ /* 0x000fe20000010000 */
[----:B------:R-:W-:-:S02]  /*8090*/  F2FP.BF16.F32.PACK_AB R98, R101, R100 ;  /* 0x000000646562723e */ /* 0x000fc400000010ff */
[----:B------:R-:W-:Y:S01]  /*80a0*/  MUFU.EX2 R12, R12 ;  /* 0x0000000c000c7308 */ /* 0x000fe20000000800 */
[C---:B0-----:R-:W-:Y:S01]  /*80b0*/  FADD.FTZ R20, R106.reuse, R7 ;  /* 0x000000076a147221 */ /* 0x041fe20000010000 */
[----:B------:R-:W-:Y:S02]  /*80c0*/  F2FP.BF16.F32.PACK_AB R105, R106, R4 ;  /* 0x000000046a69723e */ /* 0x000fe400000010ff */
[----:B------:R-:W-:-:S04]  /*80d0*/  F2FP.BF16.F32.PACK_AB R106, R109, R108 ;  /* 0x0000006c6d6a723e */ /* 0x000fc800000010ff */
[----:B------:R-:W0:Y:S01]  /*80e0*/  MUFU.EX2 R15, R15 ;  /* 0x0000000f000f7308 */ /* 0x000e220000000800 */
[----:B-1----:R-:W-:Y:S01]  /*80f0*/  FADD.FTZ R20, R107, R20 ;  /* 0x000000146b147221 */ /* 0x002fe20000010000 */
[----:B------:R-:W-:-:S03]  /*8100*/  F2FP.BF16.F32.PACK_AB R107, R11, R107 ;  /* 0x0000006b0b6b723e */ /* 0x000fc600000010ff */
[----:B------:R-:W-:Y:S02]  /*8110*/  FADD.FTZ R7, R11, R20 ;  /* 0x000000140b077221 */ /* 0x000fe40000010000 */
[----:B------:R3:W-:Y:S01]  /*8120*/  STSM.16.M88.4 [R2+0x2a300], R104 ;  /* 0x02a3006802007844 */ /* 0x0007e20000000200 */
[----:B------:R-:W-:Y:S08]  /*8130*/  MUFU.EX2 R74, R91 ;  /* 0x0000005b004a7308 */ /* 0x000ff00000000800 */
[----:B------:R1:W-:Y:S08]  /*8140*/  MUFU.EX2 R91, R94 ;  /* 0x0000005e005b7308 */ /* 0x0003f00000000800 */
[----:B------:R-:W2:Y:S01]  /*8150*/  MUFU.EX2 R99, R99 ;  /* 0x0000006300637308 */ /* 0x000ea20000000800 */
[----:B-1----:R-:W-:-:S04]  /*8160*/  FADD.FTZ R94, R108, R103 ;  /* 0x000000676c5e7221 */ /* 0x002fc80000010000 */
[----:B------:R-:W-:-:S03]  /*8170*/  FADD.FTZ R5, R109, R94 ;  /* 0x0000005e6d057221 */ /* 0x000fc60000010000 */
[----:B------:R1:W4:Y:S01]  /*8180*/  MUFU.EX2 R6, R90 ;  /* 0x0000005a00067308 */ /* 0x0003220000000800 */
[----:B------:R-:W-:Y:S01]  /*8190*/  FADD.FTZ R20, R96, R5 ;  /* 0x0000000560147221 */ /* 0x000fe20000010000 */
[----:B------:R-:W-:-:S03]  /*81a0*/  F2FP.BF16.F32.PACK_AB R96, R97, R96 ;  /* 0x000000606160723e */ /* 0x000fc600000010ff */
[----:B------:R-:W-:Y:S01]  /*81b0*/  FADD.FTZ R5, R97, R20 ;  /* 0x0000001461057221 */ /* 0x000fe20000010000 */
[----:B0-----:R-:W-:Y:S02]  /*81c0*/  F2FP.BF16.F32.PACK_AB R97, R15, R12 ;  /* 0x0000000c0f61723e */ /* 0x001fe400000010ff */
[----:B------:R0:W5:Y:S01]  /*81d0*/  MUFU.EX2 R103, R82 ;  /* 0x0000005200677308 */ /* 0x0001620000000800 */
[----:B-1----:R-:W-:Y:S01]  /*81e0*/  FADD.FTZ R90, R12, R7 ;  /* 0x000000070c5a7221 */ /* 0x002fe20000010000 */
[----:B------:R-:W-:-:S03]  /*81f0*/  FADD.FTZ R20, R100, R5 ;  /* 0x0000000564147221 */ /* 0x000fc60000010000 */
[----:B------:R-:W-:Y:S01]  /*8200*/  FADD.FTZ R90, R15, R90 ;  /* 0x0000005a0f5a7221 */ /* 0x000fe20000010000 */
[----:B------:R-:W-:Y:S02]  /*8210*/  FADD.FTZ R5, R101, R20 ;  /* 0x0000001465057221 */ /* 0x000fe40000010000 */
[----:B------:R-:W-:Y:S01]  /*8220*/  MUFU.EX2 R11, R78 ;  /* 0x0000004e000b7308 */ /* 0x000fe20000000800 */
[----:B--2---:R-:W-:Y:S01]  /*8230*/  FADD.FTZ R90, R99, R90 ;  /* 0x0000005a635a7221 */ /* 0x004fe20000010000 */
[----:B------:R-:W-:Y:S01]  /*8240*/  FADD.FTZ R4, R88, R5 ;  /* 0x0000000558047221 */ /* 0x000fe20000010000 */
[C---:B------:R-:W-:Y:S02]  /*8250*/  F2FP.BF16.F32.PACK_AB R99, R79.reuse, R99 ;  /* 0x000000634f63723e */ /* 0x040fe400000010ff */
[----:B------:R-:W-:Y:S01]  /*8260*/  FADD.FTZ R90, R79, R90 ;  /* 0x0000005a4f5a7221 */ /* 0x000fe20000010000 */
[C---:B------:R-:W-:Y:S01]  /*8270*/  FADD.FTZ R7, R89.reuse, R4 ;  /* 0x0000000459077221 */ /* 0x040fe20000010000 */
[----:B------:R-:W-:Y:S01]  /*8280*/  F2FP.BF16.F32.PACK_AB R88, R89, R88 ;  /* 0x000000585958723e */ /* 0x000fe200000010ff */
[----:B------:R-:W1:Y:S01]  /*8290*/  MUFU.EX2 R14, R14 ;  /* 0x0000000e000e7308 */ /* 0x000e620000000800 */
[----:B------:R-:W-:Y:S01]  /*82a0*/  FADD.FTZ R5, R21, R90 ;  /* 0x0000005a15057221 */ /* 0x000fe20000010000 */
[----:B------:R-:W-:Y:S01]  /*82b0*/  FADD.FTZ R12, R92, R7 ;  /* 0x000000075c0c7221 */ /* 0x000fe20000010000 */
[C---:B------:R-:W-:Y:S01]  /*82c0*/  F2FP.BF16.F32.PACK_AB R89, R74.reuse, R21 ;  /* 0x000000154a59723e */ /* 0x040fe200000010ff */
[----:B------:R3:W-:Y:S01]  /*82d0*/  STSM.16.M88.4 [R2+0x2bb00], R96 ;  /* 0x02bb006002007844 */ /* 0x0007e20000000200 */
[----:B------:R-:W-:Y:S01]  /*82e0*/  FADD.FTZ R4, R74, R5 ;  /* 0x000000054a047221 */ /* 0x000fe20000010000 */
[C---:B------:R-:W-:Y:S01]  /*82f0*/  FADD.FTZ R5, R93.reuse, R12 ;  /* 0x0000000c5d057221 */ /* 0x040fe20000010000 */
[----:B------:R-:W-:-:S02]  /*8300*/  F2FP.BF16.F32.PACK_AB R90, R93, R92 ;  /* 0x0000005c5d5a723e */ /* 0x000fc400000010ff */
[----:B------:R-:W-:Y:S01]  /*8310*/  FADD.FTZ R4, R91, R4 ;  /* 0x000000045b047221 */ /* 0x000fe20000010000 */
[----:B------:R-:W-:Y:S02]  /*8320*/  F2FP.BF16.F32.PACK_AB R91, R95, R91 ;  /* 0x0000005b5f5b723e */ /* 0x000fe400000010ff */
[----:B0-----:R-:W-:Y:S01]  /*8330*/  F2FP.BF16.F32.PACK_AB R82, R85, R84 ;  /* 0x000000545552723e */ /* 0x001fe200000010ff */
[----:B------:R-:W-:Y:S01]  /*8340*/  FADD.FTZ R7, R95, R4 ;  /* 0x000000045f077221 */ /* 0x000fe20000010000 */
[----:B------:R-:W-:Y:S01]  /*8350*/  FADD.FTZ R4, R80, R5 ;  /* 0x0000000550047221 */ /* 0x000fe20000010000 */
[C---:B------:R-:W-:Y:S01]  /*8360*/  F2FP.BF16.F32.PACK_AB R80, R81.reuse, R80 ;  /* 0x000000505150723e */ /* 0x040fe200000010ff */
[----:B------:R3:W-:Y:S01]  /*8370*/  STSM.16.M88.4 [R2+0x2d300], R88 ;  /* 0x02d3005802007844 */ /* 0x0007e20000000200 */
[----:B----4-:R-:W-:Y:S01]  /*8380*/  FADD.FTZ R12, R6, R7 ;  /* 0x00000007060c7221 */ /* 0x010fe20000010000 */
        /* <DEDUP_REMOVED lines=8> */
[----:B------:R-:W-:Y:S01]  /*8410*/  F2FP.BF16.F32.PACK_AB R74, R77, R76 ;  /* 0x0000004c4d4a723e */ /* 0x000fe200000010ff */
[----:B------:R3:W-:Y:S01]  /*8420*/  STSM.16.M88.4 [R2+0x2eb00], R80 ;  /* 0x02eb005002007844 */ /* 0x0007e20000000200 */
[----:B------:R-:W-:Y:S01]  /*8430*/  FADD.FTZ R12, R87, R12 ;  /* 0x0000000c570c7221 */ /* 0x000fe20000010000 */
[----:B------:R-:W-:Y:S01]  /*8440*/  FADD.FTZ R4, R72, R5 ;  /* 0x0000000548047221 */ /* 0x000fe20000010000 */
[----:B------:R-:W-:Y:S01]  /*8450*/  F2FP.BF16.F32.PACK_AB R72, R73, R72 ;  /* 0x000000484948723e */ /* 0x000fe200000010ff */
[----:B------:R-:W-:-:S02]  /*8460*/  IMAD.MOV.U32 R7, RZ, RZ, R0 ;  /* 0x000000ffff077224 */ /* 0x000fc400078e0000 */
[----:B-----5:R-:W-:Y:S01]  /*8470*/  FADD.FTZ R12, R103, R12 ;  /* 0x0000000c670c7221 */ /* 0x020fe20000010000 */
[----:B------:R-:W-:Y:S01]  /*8480*/  FADD.FTZ R5, R73, R4 ;  /* 0x0000000449057221 */ /* 0x000fe20000010000 */
[C---:B------:R-:W-:Y:S02]  /*8490*/  F2FP.BF16.F32.PACK_AB R73, R75.reuse, R103 ;  /* 0x000000674b49723e */ /* 0x040fe400000010ff */
[----:B------:R-:W-:Y:S01]  /*84a0*/  FADD.FTZ R12, R75, R12 ;  /* 0x0000000c4b0c7221 */ /* 0x000fe20000010000 */
[----:B-1----:R-:W-:Y:S01]  /*84b0*/  F2FP.BF16.F32.PACK_AB R75, R14, R11 ;  /* 0x0000000b0e4b723e */ /* 0x002fe200000010ff */
[----:B------:R-:W-:Y:S02]  /*84c0*/  FADD.FTZ R4, R76, R5 ;  /* 0x000000054c047221 */ /* 0x000fe40000010000 */
[----:B------:R-:W-:Y:S02]  /*84d0*/  FADD.FTZ R12, R11, R12 ;  /* 0x0000000c0b0c7221 */ /* 0x000fe40000010000 */
[----:B------:R3:W-:Y:S01]  /*84e0*/  STSM.16.M88.4 [R2+0x30300], R72 ;  /* 0x0303004802007844 */ /* 0x0007e20000000200 */
[----:B------:R-:W-:Y:S01]  /*84f0*/  FADD.FTZ R4, R77, R4 ;  /* 0x000000044d047221 */ /* 0x000fe20000010000 */
[----:B------:R-:W-:Y:S01]  /*8500*/  FADD.FTZ R5, R14, R12 ;  /* 0x0000000c0e057221 */ /* 0x000fe20000010000 */
[----:B------:R-:W-:Y:S01]  /*8510*/  @!PT LDS RZ, [RZ] ;  /* 0x00000000fffff984 */ /* 0x000fe20000000800 */
[----:B------:R-:W-:Y:S01]  /*8520*/  @!PT LDS RZ, [RZ] ;  /* 0x00000000fffff984 */ /* 0x000fe20000000800 */
[----:B------:R-:W-:Y:S01]  /*8530*/  @!PT LDS RZ, [RZ] ;  /* 0x00000000fffff984 */ /* 0x000fe20000000800 */
[----:B------:R-:W-:Y:S01]  /*8540*/  @!PT LDS RZ, [RZ] ;  /* 0x00000000fffff984 */ /* 0x000fe20000000800 */
[----:B------:R0:W-:Y:S06]  /*8550*/  MEMBAR.ALL.CTA ;  /* 0x0000000000007992 */ /* 0x0001ec0000008000 */
[----:B0-----:R-:W0:Y:S02]  /*8560*/  FENCE.VIEW.ASYNC.S ;  /* 0x00000000000073c6 */ /* 0x001e240000000000 */
[----:B0-----:R-:W-:Y:S01]  /*8570*/  NOP ;  /* 0x0000000000007918 */ /* 0x001fe20000000000 */
[----:B------:R-:W-:Y:S05]  /*8580*/  @P2 BRA `(.L_x_10107) ;  /* 0xffffffc8003c2947 */ /* 0x000fea000383ffff */
.L_x_10098:
[----:B------:R-:W-:Y:S06]  /*8590*/  BAR.ARV 0x8, 0x200 ;  /* 0x0208000000007b1d */ /* 0x000fec0000002000 */
[----:B------:R-:W-:Y:S05]  /*85a0*/  @!P0 BRA `(.L_x_10108) ;  /* 0x0000000000048947 */ /* 0x000fea0003800000 */
[----:B------:R-:W-:Y:S01]  /*85b0*/  BPT.TRAP 0x1 ;  /* 0x000000040000795c */ /* 0x000fe20000300000 */
.L_x_10108:
[----:B------:R-:W-:Y:S01]  /*85c0*/  ULEA UR9, UR39, UR36, 0x3 ;  /* 0x0000002427097291 */ /* 0x000fe2000f8e183f */
[----:B------:R-:W-:-:S08]  /*85d0*/  SHF.L.U32 R6, R16, 0x1f, RZ ;  /* 0x0000001f10067819 */ /* 0x000fd000000006ff */
[----:B------:R1:W2:Y:S01]  /*85e0*/  SYNCS.PHASECHK.TRANS64.TRYWAIT P2, [UR9+0x31c50], R6 ;  /* 0x031c5006ff0075a7 */ /* 0x0002a20008040149 */
[----:B------:R-:W-:Y:S05]  /*85f0*/  @!P0 BRA `(.L_x_10109) ;  /* 0x0000000000048947 */ /* 0x000fea0003800000 */
[----:B------:R-:W-:Y:S01]  /*8600*/  BPT.TRAP 0x1 ;  /* 0x000000040000795c */ /* 0x000fe20000300000 */
.L_x_10109:
[----:B--2---:R-:W-:Y:S05]  /*8610*/  @P2 BRA `(.L_x_10110) ;  /* 0x0000000000082947 */ /* 0x004fea0003800000 */
[----:B------:R-:W2:Y:S02]  /*8620*/  SYNCS.PHASECHK.TRANS64.TRYWAIT P0, [UR9+0x31c50], R6 ;  /* 0x031c5006ff0075a7 */ /* 0x000ea40008000149 */
[----:B--2---:R-:W-:Y:S05]  /*8630*/  @!P0 BRA `(.L_x_10111) ;  /* 0x0000008400108947 */ /* 0x004fea0003800000 */
.L_x_10110:
[----:B------:R-:W-:Y:S01]  /*8640*/  UIADD3 UR36, UR36, 0x200, URZ ;  /* 0x0000020024247890 */ /* 0x000fe2000fffe03f */
[----:B------:R-:W-:Y:S01]  /*8650*/  WARPGROUP.ARRIVE ;  /* 0x00000000000079c5 */ /* 0x000fe20000000000 */
[----:B------:R-:W-:Y:S01]  /*8660*/  ULOP3.LUT UR37, UR37, 0x10000, URZ, 0xfc, !UPT ;  /* 0x0001000025257892 */ /* 0x000fe2000f8efc3f */
[----:B--2---:R-:W2:Y:S01]  /*8670*/  SHFL.BFLY PT, R7, R4, 0x2, 0x1f ;  /* 0x0c401f0004077f89 */ /* 0x004ea200000e0000 */
[----:B------:R-:W-:Y:S01]  /*8680*/  USHF.R.U32.HI UR36, URZ, 0x4, UR36 ;  /* 0x000000043f247899 */ /* 0x000fe20008011624 */
[----:B------:R-:W-:Y:S01]  /*8690*/  IMAD.MOV.U32 R21, RZ, RZ, -0x800000 ;  /* 0xff800000ff157424 */ /* 0x000fe200078e00ff */
[----:B------:R-:W-:Y:S01]  /*86a0*/  UMOV UR5, 0xc0000010 ;  /* 0xc000001000057882 */ /* 0x000fe20000000000 */
[----:B------:R-:W-:Y:S01]  /*86b0*/  UMOV UR7, 0x80000020 ;  /* 0x8000002000077882 */ /* 0x000fe20000000000 */
[----:B------:R-:W-:Y:S01]  /*86c0*/  ULOP3.LUT UR36, UR36, 0x3fff, URZ, 0xc0, !UPT ;  /* 0x00003fff24247892 */ /* 0x000fe2000f8ec03f */
[----:B-1----:R-:W1:Y:S01]  /*86d0*/  SHFL.BFLY PT, R6, R5, 0x2, 0x1f ;  /* 0x0c401f0005067f89 */ /* 0x002e6200000e0000 */
[----:B------:R-:W-:Y:S01]  /*86e0*/  UMOV UR4, UR37 ;  /* 0x0000002500047c82 */ /* 0x000fe20008000000 */
[----:B------:R-:W-:Y:S01]  /*86f0*/  IMAD.MOV.U32 R20, RZ, RZ, -0x800000 ;  /* 0xff800000ff147424 */ /* 0x000fe200078e00ff */
[----:B------:R-:W-:Y:S01]  /*8700*/  ULOP3.LUT UR8, UR36, 0x2400000, URZ, 0xfc, !UPT ;  /* 0x0240000024087892 */ /* 0x000fe2000f8efc3f */
[----:B------:R-:W-:-:S03]  /*8710*/  VIADD R149, R149, 0x1 ;  /* 0x0000000195957836 */ /* 0x000fc60000000000 */
[----:B------:R-:W-:Y:S02]  /*8720*/  UIMAD UR8, UR39, 0x6c0, UR8 ;  /* 0x000006c0270878a4 */ /* 0x000fe4000f8e0208 */
[----:B------:R-:W-:-:S04]  /*8730*/  UIADD3 UR39, UR39, 0x1, URZ ;  /* 0x0000000127277890 */ /* 0x000fc8000fffe03f */
[----:B------:R-:W-:Y:S01]  /*8740*/  UISETP.NE.AND UP0, UPT, UR39, 0x2, UPT ;  /* 0x000000022700788c */ /* 0x000fe2000bf05270 */
[----:B------:R-:W-:Y:S02]  /*8750*/  UMOV UR6, UR8 ;  /* 0x0000000800067c82 */ /* 0x000fe40008000000 */
[----:B------:R-:W-:Y:S01]  /*8760*/  HGMMA.64x96x16.F32.BF16 R24, gdesc[UR4].tnspB, R24, gsb0 ;  /* 0x41600000041879f0 */ /* 0x000fe20008001818 */
[----:B------:R-:W-:Y:S01]  /*8770*/  UIADD3 UR4, UR37, 0x180, URZ ;  /* 0x0000018025047890 */ /* 0x000fe2000fffe03f */
[----:B--2---:R-:W-:Y:S01]  /*8780*/  FADD.FTZ R7, R7, R4 ;  /* 0x0000000407077221 */ /* 0x004fe20000010000 */
[----:B------:R-:W-:Y:S01]  /*8790*/  UIADD3 UR6, UR8, 0x40, URZ ;  /* 0x0000004008067890 */ /* 0x000fe2000fffe03f */
[----:B------:R-:W-:Y:S01]  /*87a0*/  IMAD.MOV.U32 R4, RZ, RZ, RZ ;  /* 0x000000ffff047224 */ /* 0x000fe200078e00ff */
[----:B------:R-:W-:Y:S01]  /*87b0*/  UMOV UR5, 0xc0000010 ;  /* 0xc000001000057882 */ /* 0x000fe20000000000 */
[----:B------:R-:W-:Y:S01]  /*87c0*/  UMOV UR7, 0x80000020 ;  /* 0x8000002000077882 */ /* 0x000fe20000000000 */
[----:B-1----:R-:W-:Y:S01]  /*87d0*/  FADD.FTZ R8, R6, R5 ;  /* 0x0000000506087221 */ /* 0x002fe20000010000 */
[----:B------:R-:W-:Y:S01]  /*87e0*/  USEL UR39, UR39, URZ, UP0 ;  /* 0x0000003f27277287 */ /* 0x000fe20008000000 */
[----:B------:R-:W1:Y:S04]  /*87f0*/  SHFL.BFLY PT, R6, R7, 0x1, 0x1f ;  /* 0x0c201f0007067f89 */ /* 0x000e6800000e0000 */
[----:B------:R-:W2:Y:S01]  /*8800*/  SHFL.BFLY PT, R9, R8, 0x1, 0x1f ;  /* 0x0c201f0008097f89 */ /* 0x000ea200000e0000 */
[----:B-1----:R-:W-:Y:S01]  /*8810*/  FADD.FTZ R12, R7, R6 ;  /* 0x00000006070c7221 */ /* 0x002fe20000010000 */
[----:B------:R-:W-:-:S02]  /*8820*/  IMAD.U32 R7, RZ, RZ, UR9 ;  /* 0x00000009ff077e24 */ /* 0x000fc4000f8e00ff */
[----:B--2---:R-:W-:Y:S02]  /*8830*/  FADD.FTZ R13, R8, R9 ;  /* 0x00000009080d7221 */ /* 0x004fe40000010000 */
[----:B------:R-:W-:Y:S01]  /*8840*/  FSETP.NE.FTZ.AND P0, PT, R12, RZ, PT ;  /* 0x000000ff0c00720b */ /* 0x000fe20003f15000 */
[----:B------:R-:W-:Y:S02]  /*8850*/  IMAD.MOV.U32 R9, RZ, RZ, RZ ;  /* 0x000000ffff097224 */ /* 0x000fe400078e00ff */
[----:B------:R-:W-:-:S10]  /*8860*/  FSETP.NE.FTZ.AND P2, PT, R13, RZ, PT ;  /* 0x000000ff0d00720b */ /* 0x000fd40003f55000 */
[----:B------:R-:W1:Y:S01]  /*8870*/  @P0 MUFU.LG2 R6, R12 ;  /* 0x0000000c00060308 */ /* 0x000e620000000c00 */
[C---:B------:R-:W-:Y:S02]  /*8880*/  @P0 FMUL.FTZ R5, R3.reuse, 0.69314718246459960938 ;  /* 0x3f31721803050820 */ /* 0x040fe40000410000 */
[----:B------:R-:W-:Y:S01]  /*8890*/  @P2 FMUL.FTZ R8, R3, 0.69314718246459960938 ;  /* 0x3f31721803082820 */ /* 0x000fe20000410000 */
[----:B------:R-:W-:-:S04]  /*88a0*/  @!P1 VIADD R3, R7, 0x31c60 ;  /* 0x00031c6007039836 */ /* 0x000fc80000000000 */
[----:B------:R-:W-:Y:S08]  /*88b0*/  @P0 MUFU.RCP R4, R12 ;  /* 0x0000000c00040308 */ /* 0x000ff00000001000 */
[----:B------:R-:W2:Y:S01]  /*88c0*/  @P2 MUFU.LG2 R11, R13 ;  /* 0x0000000d000b2308 */ /* 0x000ea20000000c00 */
[----:B-1----:R-:W-:-:S04]  /*88d0*/  @P0 FMUL.FTZ R6, R6, 0.69314718246459960938 ;  /* 0x3f31721806060820 */ /* 0x002fc80000410000 */
[----:B------:R-:W-:Y:S01]  /*88e0*/  @P0 FFMA.FTZ R21, R5, R0, R6 ;  /* 0x0000000005150223 */ /* 0x000fe20000010006 */
[----:B------:R-:W-:Y:S02]  /*88f0*/  @!P1 PRMT R5, RZ, 0x654, R3 ;  /* 0x00000654ff059816 */ /* 0x000fe40000000003 */
[----:B------:R-:W1:Y:S01]  /*8900*/  @P2 MUFU.RCP R9, R13 ;  /* 0x0000000d00092308 */ /* 0x000e620000001000 */
[----:B------:R-:W-:Y:S01]  /*8910*/  PLOP3.LUT P0, PT, PT, PT, PT, 0x8, 0x0 ;  /* 0x000000000000781c */ /* 0x000fe20003f0e170 */
[----:B--2---:R-:W-:-:S04]  /*8920*/  @P2 FMUL.FTZ R11, R11, 0.69314718246459960938 ;  /* 0x3f3172180b0b2820 */ /* 0x004fc80000410000 */
        /* <DEDUP_REMOVED lines=53> */
[----:B------:R-:W-:-:S06]  /*8c80*/  USEL UR4, URZ, 0x1, UP0 ;  /* 0x000000013f047887 */ /* 0x000fcc0008000000 */
[----:B------:R-:W-:Y:S01]  /*8c90*/  LOP3.LUT R16, R16, UR4, RZ, 0x3c, !PT ;  /* 0x0000000410107c12 */ /* 0x000fe2000f8e3cff */
[----:B------:R-:W-:Y:S02]  /*8ca0*/  WARPGROUP.DEPBAR.LE gsb0, 0x0 ;  /* 0x00008000000079c5 */ /* 0x000fe40000010000 */
[----:B------:R2:W-:Y:S01]  /*8cb0*/  @!P1 SYNCS.ARRIVE.TRANS64.RED.A1T0 RZ, [R5+URZ], RZ ;  /* 0x000000ff05ff99a7 */ /* 0x0005e2000810043f */
[-C--:B---3--:R-:W-:Y:S01]  /*8cc0*/  FMUL.FTZ R72, R49, R4.reuse ;  /* 0x0000000431487220 */ /* 0x088fe20000410000 */
        /* <DEDUP_REMOVED lines=46> */
[----:B--2---:R-:W-:-:S07]  /*8fb0*/  FMUL.FTZ R71, R71, R9 ;  /* 0x0000000947477220 */ /* 0x004fce0000410000 */
.L_x_10091:
[----:B------:R-:W1:Y:S08]  /*8fc0*/  S2UR UR4, SR_CgaCtaId ;  /* 0x00000000000479c3 */ /* 0x000e700000008800 */
[----:B------:R-:W-:Y:S06]  /*8fd0*/  BAR.SYNC.DEFER_BLOCKING 0x5, 0x200 ;  /* 0x0148000000007b1d */ /* 0x000fec0000010000 */
[----:B------:R-:W-:Y:S01]  /*8fe0*/  UMOV UR36, 0x400 ;  /* 0x0000040000247882 */ /* 0x000fe20000000000 */
[----:B------:R-:W-:Y:S01]  /*8ff0*/  BSSY B0, `(.L_x_10112) ;  /* 0x00001a1000007945 */ /* 0x000fe20003800000 */
[----:B-1----:R-:W-:-:S09]  /*9000*/  ULEA UR36, UR4, UR36, 0x18 ;  /* 0x0000002404247291 */ /* 0x002fd2000f8ec03f */
[----:B------:R-:W1:Y:S01]  /*9010*/  LDS.128 R32, [UR36+0x31cd0] ;  /* 0x031cd024ff207984 */ /* 0x000e620008000c00 */
[----:B------:R-:W-:Y:S06]  /*9020*/  BAR.ARV 0x4, 0x200 ;  /* 0x0108000000007b1d */ /* 0x000fec0000002000 */
[----:B------:R-:W-:Y:S05]  /*9030*/  @P0 BRA `(.L_x_10113) ;  /* 0x0000001000180947 */ /* 0x000fea0003800000 */
[----:B------:R-:W2:Y:S08]  /*9040*/  S2UR UR6, SR_SWINHI ;  /* 0x00000000000679c3 */ /* 0x000eb00000002f00 */
[----:B------:R-:W-:Y:S01]  /*9050*/  BAR.SYNC.DEFER_BLOCKING 0x1, 0x180 ;  /* 0x0046000000007b1d */ /* 0x000fe20000010000 */
[----:B------:R-:W-:-:S05]  /*9060*/  F2FP.BF16.F32.PACK_AB R27, R27, R46 ;  /* 0x0000002e1b1b723e */ /* 0x000fca00000010ff */
[----:B------:R-:W-:Y:S01]  /*9070*/  UMOV UR4, UR36 ;  /* 0x0000002400047c82 */ /* 0x000fe20008000000 */
[----:B--2---:R-:W-:Y:S01]  /*9080*/  UMOV UR5, UR6 ;  /* 0x0000000600057c82 */ /* 0x004fe20008000000 */
[----:B------:R-:W-:Y:S02]  /*9090*/  IMAD.U32 R28, RZ, RZ, UR4 ;  /* 0x00000004ff1c7e24 */ /* 0x000fe4000f8e00ff */
[----:B------:R-:W-:Y:S01]  /*90a0*/  IMAD.U32 R29, RZ, RZ, UR5 ;  /* 0x00000005ff1d7e24 */ /* 0x000fe2000f8e00ff */
[----:B------:R-:W-:Y:S01]  /*90b0*/  ULDC.64 UR4, c[0x0][0xc08] ;  /* 0x0003020000047ab9 */ /* 0x000fe20000000a00 */
        /* <DEDUP_REMOVED lines=15> */
[----:B-1----:R-:W-:-:S02]  /*91b0*/  MOV R32, R4 ;  /* 0x0000000400207202 */ /* 0x002fc40000000f00 */
[----:B------:R-:W-:Y:S02]  /*91c0*/  LOP3.LUT R10, R59, 0x180, RZ, 0xc0, !PT ;  /* 0x000001803b0a7812 */ /* 0x000fe400078ec0ff */
[----:B------:R-:W-:Y:S02]  /*91d0*/  F2FP.BF16.F32.PACK_AB R4, R83, R6 ;  /* 0x000000065304723e */ /* 0x000fe400000010ff */
[----:B------:R-:W-:Y:S02]  /*91e0*/  F2FP.BF16.F32.PACK_AB R6, R14, R7 ;  /* 0x000000070e06723e */ /* 0x000fe400000010ff */
[----:B------:R-:W-:Y:S02]  /*91f0*/  F2FP.BF16.F32.PACK_AB R5, R24, R81 ;  /* 0x000000511805723e */ /* 0x000fe400000010ff */
[----:B------:R-:W-:Y:S02]  /*9200*/  LOP3.LUT R14, R63, 0x180, RZ, 0xc0, !PT ;  /* 0x000001803f0e7812 */ /* 0x000fe400078ec0ff */
[----:B------:R-:W-:-:S02]  /*9210*/  SHF.R.U64 R8, R8, 0x3, RZ ;  /* 0x0000000308087819 */ /* 0x000fc400000012ff */
[----:B------:R-:W-:Y:S02]  /*9220*/  LOP3.LUT R24, R67, 0x180, RZ, 0xc0, !PT ;  /* 0x0000018043187812 */ /* 0x000fe400078ec0ff */
[----:B------:R-:W-:Y:S02]  /*9230*/  SHF.R.U64 R10, R10, 0x3, RZ ;  /* 0x000000030a0a7819 */ /* 0x000fe400000012ff */
[----:B------:R-:W-:Y:S02]  /*9240*/  LOP3.LUT R58, R85, 0x180, RZ, 0xc0, !PT ;  /* 0x00000180553a7812 */ /* 0x000fe400078ec0ff */
[----:B------:R-:W-:Y:S02]  /*9250*/  SHF.R.U64 R14, R14, 0x3, RZ ;  /* 0x000000030e0e7819 */ /* 0x000fe400000012ff */
[----:B------:R-:W-:Y:S02]  /*9260*/  LOP3.LUT R8, R8, R55, RZ, 0x3c, !PT ;  /* 0x0000003708087212 */ /* 0x000fe400078e3cff */
[----:B------:R-:W-:Y:S01]  /*9270*/  SHF.R.U64 R24, R24, 0x3, RZ ;  /* 0x0000000318187819 */ /* 0x000fe200000012ff */
[----:B------:R-:W1:Y:S01]  /*9280*/  LDC.64 R54, c[0x0][0xc00] ;  /* 0x00030000ff367b82 */ /* 0x000e620000000a00 */
[----:B------:R-:W-:-:S02]  /*9290*/  LOP3.LUT R10, R10, R59, RZ, 0x3c, !PT ;  /* 0x0000003b0a0a7212 */ /* 0x000fc400078e3cff */
[----:B------:R-:W-:Y:S02]  /*92a0*/  SHF.R.U64 R58, R58, 0x3, RZ ;  /* 0x000000033a3a7819 */ /* 0x000fe400000012ff */
[----:B------:R-:W-:Y:S02]  /*92b0*/  F2FP.BF16.F32.PACK_AB R7, R12, R69 ;  /* 0x000000450c07723e */ /* 0x000fe400000010ff */
[----:B------:R-:W-:Y:S02]  /*92c0*/  LOP3.LUT R12, R14, R63, RZ, 0x3c, !PT ;  /* 0x0000003f0e0c7212 */ /* 0x000fe400078e3cff */
[----:B------:R-:W-:Y:S01]  /*92d0*/  LOP3.LUT R14, R24, R67, RZ, 0x3c, !PT ;  /* 0x00000043180e7212 */ /* 0x000fe200078e3cff */
[----:B------:R2:W-:Y:S01]  /*92e0*/  STSM.16.M88.4 [R32], R4 ;  /* 0x0000000420007844 */ /* 0x0005e20000000200 */
[----:B------:R-:W-:Y:S02]  /*92f0*/  LOP3.LUT R24, R58, R85, RZ, 0x3c, !PT ;  /* 0x000000553a187212 */ /* 0x000fe400078e3cff */
[----:B------:R-:W-:-:S02]  /*9300*/  MOV R63, R8 ;  /* 0x00000008003f7202 */ /* 0x000fc40000000f00 */
[----:B------:R-:W-:Y:S02]  /*9310*/  MOV R62, R10 ;  /* 0x0000000a003e7202 */ /* 0x000fe40000000f00 */
[----:B------:R-:W-:Y:S02]  /*9320*/  F2FP.BF16.F32.PACK_AB R8, R79, R78 ;  /* 0x0000004e4f08723e */ /* 0x000fe400000010ff */
[----:B------:R-:W-:Y:S02]  /*9330*/  F2FP.BF16.F32.PACK_AB R9, R65, R68 ;  /* 0x000000444109723e */ /* 0x000fe400000010ff */
[----:B------:R-:W-:Y:S02]  /*9340*/  F2FP.BF16.F32.PACK_AB R10, R80, R77 ;  /* 0x0000004d500a723e */ /* 0x000fe400000010ff */
[----:B------:R-:W-:Y:S02]  /*9350*/  F2FP.BF16.F32.PACK_AB R11, R30, R31 ;  /* 0x0000001f1e0b723e */ /* 0x000fe400000010ff */
[----:B------:R-:W-:Y:S01]  /*9360*/  MOV R59, R12 ;  /* 0x0000000c003b7202 */ /* 0x000fe20000000f00 */
[----:B------:R-:W3:Y:S01]  /*9370*/  LDC.64 R30, c[0x0][0xc00] ;  /* 0x00030000ff1e7b82 */ /* 0x000ee20000000a00 */
[----:B------:R-:W-:Y:S01]  /*9380*/  MOV R58, R14 ;  /* 0x0000000e003a7202 */ /* 0x000fe20000000f00 */
[----:B------:R4:W-:Y:S01]  /*9390*/  STSM.16.M88.4 [R63], R8 ;  /* 0x000000083f007844 */ /* 0x0009e20000000200 */
[----:B------:R-:W-:-:S02]  /*93a0*/  F2FP.BF16.F32.PACK_AB R12, R76, R73 ;  /* 0x000000494c0c723e */ /* 0x000fc400000010ff */
[----:B------:R-:W-:Y:S02]  /*93b0*/  F2FP.BF16.F32.PACK_AB R13, R60, R61 ;  /* 0x0000003d3c0d723e */ /* 0x000fe400000010ff */
[----:B------:R-:W-:Y:S02]  /*93c0*/  F2FP.BF16.F32.PACK_AB R14, R75, R74 ;  /* 0x0000004a4b0e723e */ /* 0x000fe400000010ff */
[----:B------:R-:W-:Y:S02]  /*93d0*/  F2FP.BF16.F32.PACK_AB R15, R56, R57 ;  /* 0x00000039380f723e */ /* 0x000fe400000010ff */
[----:B--2---:R-:W-:Y:S02]  /*93e0*/  MOV R32, R24 ;  /* 0x0000001800207202 */ /* 0x004fe40000000f00 */
[----:B------:R-:W-:Y:S01]  /*93f0*/  F2FP.BF16.F32.PACK_AB R4, R72, R41 ;  /* 0x000000294804723e */ /* 0x000fe200000010ff */
[----:B------:R-:W-:Y:S01]  /*9400*/  STSM.16.M88.4 [R62], R12 ;  /* 0x0000000c3e007844 */ /* 0x000fe20000000200 */
[----:B------:R-:W-:-:S02]  /*9410*/  F2FP.BF16.F32.PACK_AB R5, R51, R52 ;  /* 0x000000343305723e */ /* 0x000fc400000010ff */
[----:B------:R-:W-:Y:S01]  /*9420*/  F2FP.BF16.F32.PACK_AB R6, R49, R40 ;  /* 0x000000283106723e */ /* 0x000fe200000010ff */
[----:B------:R-:W-:Y:S01]  /*9430*/  IMAD.MOV.U32 R40, RZ, RZ, RZ ;  /* 0x000000ffff287224 */ /* 0x000fe200078e00ff */
[----:B------:R-:W-:Y:S02]  /*9440*/  F2FP.BF16.F32.PACK_AB R7, R47, R50 ;  /* 0x000000322f07723e */ /* 0x000fe400000010ff */
[----:B------:R-:W-:Y:S02]  /*9450*/  F2FP.BF16.F32.PACK_AB R25, R26, R43 ;  /* 0x0000002b1a19723e */ /* 0x000fe400000010ff */
[----:B------:R-:W-:Y:S01]  /*9460*/  F2FP.BF16.F32.PACK_AB R24, R44, R37 ;  /* 0x000000252c18723e */ /* 0x000fe200000010ff */
[----:B------:R2:W-:Y:S01]  /*9470*/  STSM.16.M88.4 [R59], R4 ;  /* 0x000000043b007844 */ /* 0x0005e20000000200 */
[----:B------:R-:W-:Y:S01]  /*9480*/  F2FP.BF16.F32.PACK_AB R26, R45, R36 ;  /* 0x000000242d1a723e */ /* 0x000fe200000010ff */
[----:B---3--:R-:W-:Y:S01]  /*9490*/  IMAD.WIDE R30, R18, 0x4, R30 ;  /* 0x00000004121e7825 */ /* 0x008fe200078e021e */
[----:B----4-:R-:W-:-:S02]  /*94a0*/  F2FP.BF16.F32.PACK_AB R8, R48, R3 ;  /* 0x000000033008723e */ /* 0x010fc400000010ff */
[----:B------:R-:W-:Y:S01]  /*94b0*/  F2FP.BF16.F32.PACK_AB R9, R39, R42 ;  /* 0x0000002a2709723e */ /* 0x000fe200000010ff */
[----:B------:R3:W-:Y:S01]  /*94c0*/  STSM.16.M88.4 [R58], R24 ;  /* 0x000000183a007844 */ /* 0x0007e20000000200 */
[----:B------:R-:W-:Y:S02]  /*94d0*/  F2FP.BF16.F32.PACK_AB R10, R53, R0 ;  /* 0x00000000350a723e */ /* 0x000fe400000010ff */
[----:B------:R-:W-:Y:S01]  /*94e0*/  F2FP.BF16.F32.PACK_AB R11, R71, R38 ;  /* 0x00000026470b723e */ /* 0x000fe200000010ff */
[----:B------:R-:W4:Y:S01]  /*94f0*/  LDC R0, c[0x0][0xbe8] ;  /* 0x0002fa00ff007b82 */ /* 0x000f220000000800 */
[----:B------:R-:W-:Y:S02]  /*9500*/  ISETP.NE.U32.AND P2, PT, RZ, UR4, PT ;  /* 0x00000004ff007c0c */ /* 0x000fe4000bf45070 */
[----:B-1----:R-:W-:Y:S01]  /*9510*/  ISETP.NE.U32.AND P0, PT, R54, RZ, PT ;  /* 0x000000ff3600720c */ /* 0x002fe20003f05070 */
[----:B------:R3:W-:Y:S04]  /*9520*/  STSM.16.M88.4 [R32], R8 ;  /* 0x0000000820007844 */ /* 0x0007e80000000200 */
[----:B------:R-:W-:Y:S01]  /*9530*/  BAR.SYNC.DEFER_BLOCKING 0x1, 0x180 ;  /* 0x0046000000007b1d */ /* 0x000fe20000010000 */
[----:B------:R-:W-:-:S02]  /*9540*/  ISETP.NE.AND.EX P2, PT, RZ, UR5, PT, P2 ;  /* 0x00000005ff007c0c */ /* 0x000fc4000bf45320 */
[----:B------:R-:W-:-:S11]  /*9550*/  ISETP.NE.AND.EX P0, PT, R55, RZ, PT, P0 ;  /* 0x000000ff3700720c */ /* 0x000fd60003f05300 */
[C---:B--2---:R-:W-:Y:S01]  /*9560*/  @P2 LEA R4, P3, R18.reuse, UR4, 0x2 ;  /* 0x0000000412042c11 */ /* 0x044fe2000f8610ff */
[----:B------:R-:W-:Y:S02]  /*9570*/  ULDC UR4, c[0x0][0xa88] ;  /* 0x0002a20000047ab9 */ /* 0x000fe40000000800 */
[----:B------:R-:W-:Y:S01]  /*9580*/  IMAD.U32 R3, RZ, RZ, UR4 ;  /* 0x00000004ff037e24 */ /* 0x000fe2000f8e00ff */
[----:B------:R-:W-:Y:S01]  /*9590*/  @P2 LEA.HI.X R5, R18, UR5, R145, 0x2, P3 ;  /* 0x0000000512052c11 */ /* 0x000fe200098f1491 */
[----:B------:R3:W5:Y:S01]  /*95a0*/  @P0 LDG.E R40, desc[UR56][R30.64] ;  /* 0x000000381e280981 */ /* 0x000762000c1e1900 */
[----:B----4-:R-:W-:Y:S01]  /*95b0*/  ISETP.NE.AND P1, PT, R0, 0x1, PT ;  /* 0x000000010000780c */ /* 0x010fe20003f25270 */
[----:B------:R-:W-:Y:S02]  /*95c0*/  IMAD R15, R23, 0xc0, R154 ;  /* 0x000000c0170f7824 */ /* 0x000fe400078e029a */
        /* <DEDUP_REMOVED lines=8> */
.L_x_10114:
[----:B------:R-:W-:Y:S01]  /*9650*/  SHF.R.S32.HI R32, RZ, 0x1f, R22 ;  /* 0x0000001fff207819 */ /* 0x000fe20000011416 */
[----:B------:R-:W-:Y:S01]  /*9660*/  ULDC.64 UR4, c[0x0][0xb90] ;  /* 0x0002e40000047ab9 */ /* 0x000fe20000000a00 */
[----:B-1----:R-:W-:Y:S01]  /*9670*/  @P1 IMAD.HI.U32 R4, R15, R12, RZ ;  /* 0x0000000c0f041227 */ /* 0x002fe200078e00ff */
[----:B-----5:R-:W-:Y:S01]  /*9680*/  SHF.R.S32.HI R41, RZ, 0x1f, R40 ;  /* 0x0000001fff297819 */ /* 0x020fe20000011428 */
[----:B------:R-:W1:Y:S01]  /*9690*/  @P1 LDC R49, c[0x0][0xbec] ;  /* 0x0002fb00ff311b82 */ /* 0x000e620000000800 */
[----:B------:R-:W-:Y:S01]  /*96a0*/  SEL R145, R145, RZ, !P0 ;  /* 0x000000ff91917207 */ /* 0x000fe20004000000 */
[----:B------:R-:W-:Y:S01]  /*96b0*/  IMAD R5, R32, UR4, RZ ;  /* 0x0000000420057c24 */ /* 0x000fe2000f8e02ff */
[----:B------:R-:W-:Y:S01]  /*96c0*/  SEL R47, R18, RZ, !P0 ;  /* 0x000000ff122f7207 */ /* 0x000fe20004000000 */
[----:B------:R-:W-:Y:S01]  /*96d0*/  IMAD.MOV.U32 R7, RZ, RZ, R15 ;  /* 0x000000ffff077224 */ /* 0x000fe200078e000f */
[----:B--2---:R-:W-:Y:S01]  /*96e0*/  @P1 SHF.R.U32.HI R7, RZ, R13, R4 ;  /* 0x0000000dff071219 */ /* 0x004fe20000011604 */
[----:B------:R-:W-:Y:S01]  /*96f0*/  IMAD R9, R148, 0x20, R19 ;  /* 0x0000002094097824 */ /* 0x000fe200078e0213 */
[----:B------:R-:W-:Y:S01]  /*9700*/  ULDC.64 UR6, c[0x0][0xa80] ;  /* 0x0002a00000067ab9 */ /* 0x000fe20000000a00 */
[----:B------:R-:W-:-:S02]  /*9710*/  IMAD R11, R22, UR5, R5 ;  /* 0x00000005160b7c24 */ /* 0x000fc4000f8e0205 */
[----:B------:R-:W-:Y:S01]  /*9720*/  IMAD.WIDE.U32 R4, R22, UR4, R40 ;  /* 0x0000000416047c25 */ /* 0x000fe2000f8e0028 */
[----:B------:R-:W-:-:S03]  /*9730*/  ULDC.64 UR4, c[0x0][0xb98] ;  /* 0x0002e60000047ab9 */ /* 0x000fc60000000a00 */
[----:B------:R-:W-:-:S04]  /*9740*/  IMAD.WIDE R28, R9, 0x2, R28 ;  /* 0x00000002091c7825 */ /* 0x000fc800078e021c */
[----:B------:R-:W-:Y:S01]  /*9750*/  IMAD.MOV R9, RZ, RZ, -R7 ;  /* 0x000000ffff097224 */ /* 0x000fe200078e0a07 */
[----:B------:R-:W-:Y:S01]  /*9760*/  IADD3 R13, P2, R28, 0x1800, RZ ;  /* 0x000018001c0d7810 */ /* 0x000fe20007f5e0ff */
[----:B------:R-:W-:Y:S01]  /*9770*/  IMAD.IADD R5, R5, 0x1, R11 ;  /* 0x0000000105057824 */ /* 0x000fe200078e020b */
[----:B------:R-:W-:Y:S01]  /*9780*/  SHF.R.S32.HI R11, RZ, 0x1f, R7 ;  /* 0x0000001fff0b7819 */ /* 0x000fe20000011407 */
[----:B------:R-:W-:Y:S01]  /*9790*/  IMAD R9, R0, R9, R15 ;  /* 0x0000000900097224 */ /* 0x000fe200078e020f */
[----:B------:R-:W-:Y:S01]  /*97a0*/  LOP3.LUT R8, R13, 0x180, RZ, 0xc0, !PT ;  /* 0x000001800d087812 */ /* 0x000fe200078ec0ff */
[----:B------:R-:W-:Y:S01]  /*97b0*/  IMAD R6, R145, UR4, RZ ;  /* 0x0000000491067c24 */ /* 0x000fe2000f8e02ff */
[----:B------:R-:W-:Y:S01]  /*97c0*/  IADD3 R25, P5, R28, 0x4800, RZ ;  /* 0x000048001c197810 */ /* 0x000fe20007fbe0ff */
[C---:B------:R-:W-:Y:S01]  /*97d0*/  IMAD.WIDE.U32 R4, R47.reuse, UR4, R4 ;  /* 0x000000042f047c25 */ /* 0x040fe2000f8e0004 */
[----:B------:R-:W-:Y:S02]  /*97e0*/  SHF.R.U64 R8, R8, 0x3, RZ ;  /* 0x0000000308087819 */ /* 0x000fe400000012ff */
[----:B------:R-:W-:Y:S01]  /*97f0*/  IADD3 R31, P4, R28, 0x6000, RZ ;  /* 0x000060001c1f7810 */ /* 0x000fe20007f9e0ff */
[----:B------:R-:W-:Y:S01]  /*9800*/  IMAD R10, R47, UR5, R6 ;  /* 0x000000052f0a7c24 */ /* 0x000fe2000f8e0206 */
[----:B------:R-:W-:Y:S01]  /*9810*/  SHF.R.S32.HI R6, RZ, 0x1f, R9 ;  /* 0x0000001fff067819 */ /* 0x000fe20000011409 */
[----:B------:R-:W-:Y:S01]  /*9820*/  ULDC.64 UR4, c[0x0][0xb88] ;  /* 0x0002e20000047ab9 */ /* 0x000fe20000000a00 */
[----:B------:R-:W-:Y:S01]  /*9830*/  IADD3 R4, P0, R7, R4, RZ ;  /* 0x0000000407047210 */ /* 0x000fe20007f1e0ff */
[----:B------:R-:W-:Y:S01]  /*9840*/  IMAD R46, R3, R0, RZ ;  /* 0x00000000032e7224 */ /* 0x000fe200078e02ff */
[----:B------:R-:W-:Y:S01]  /*9850*/  LOP3.LUT R8, R8, R13, RZ, 0x3c, !PT ;  /* 0x0000000d08087212 */ /* 0x000fe200078e3cff */
[----:B------:R-:W-:Y:S01]  /*9860*/  IMAD R6, R6, UR4, RZ ;  /* 0x0000000406067c24 */ /* 0x000fe2000f8e02ff */
[----:B------:R-:W-:Y:S01]  /*9870*/  IADD3.X R5, R11, R5, R10, P0, !PT ;  /* 0x000000050b057210 */ /* 0x000fe200007fe40a */
[----:B------:R-:W-:Y:S01]  /*9880*/  IMAD R11, R23, 0xc0, R152 ;  /* 0x000000c0170b7824 */ /* 0x000fe200078e0298 */
[C---:B------:R-:W-:Y:S01]  /*9890*/  IADD3 R13, P6, R28.reuse, 0x3000, RZ ;  /* 0x000030001c0d7810 */ /* 0x040fe20007fde0ff */
[C---:B------:R-:W-:Y:S01]  /*98a0*/  IMAD R7, R9.reuse, UR5, R6 ;  /* 0x0000000509077c24 */ /* 0x040fe2000f8e0206 */
[----:B------:R-:W-:Y:S01]  /*98b0*/  IADD3 R6, P3, R28, 0x7800, RZ ;  /* 0x000078001c067810 */ /* 0x000fe20007f7e0ff */
[----:B------:R-:W-:Y:S01]  /*98c0*/  IMAD.WIDE.U32 R4, R9, UR4, R4 ;  /* 0x0000000409047c25 */ /* 0x000fe2000f8e0004 */
[----:B------:R-:W-:Y:S01]  /*98d0*/  ULDC.64 UR4, c[0x0][0xb50] ;  /* 0x0002d40000047ab9 */ /* 0x000fe20000000a00 */
[----:B------:R-:W-:-:S02]  /*98e0*/  LOP3.LUT R12, R13, 0x180, RZ, 0xc0, !PT ;  /* 0x000001800d0c7812 */ /* 0x000fc400078ec0ff */
[----:B------:R-:W-:Y:S01]  /*98f0*/  IMAD.IADD R5, R5, 0x1, R7 ;  /* 0x0000000105057824 */ /* 0x000fe200078e0207 */
[C---:B------:R-:W-:Y:S01]  /*9900*/  LEA R7, P0, R4.reuse, UR4, 0x2 ;  /* 0x0000000404077c11 */ /* 0x040fe2000f8010ff */
[----:B------:R-:W-:Y:S01]  /*9910*/  VIADD R3, R11, 0x8 ;  /* 0x000000080b037836 */ /* 0x000fe20000000000 */
[----:B------:R-:W-:Y:S01]  /*9920*/  LOP3.LUT R24, R25, 0x180, RZ, 0xc0, !PT ;  /* 0x0000018019187812 */ /* 0x000fe200078ec0ff */
[----:B------:R-:W-:Y:S01]  /*9930*/  IMAD.X R9, RZ, RZ, R29, P2 ;  /* 0x000000ffff097224 */ /* 0x000fe200010e061d */
[----:B------:R-:W-:Y:S01]  /*9940*/  LEA.HI.X R4, R4, UR5, R5, 0x2, P0 ;  /* 0x0000000504047c11 */ /* 0x000fe200080f1405 */
[----:B------:R-:W-:Y:S01]  /*9950*/  SHFL.IDX PT, R42, R7, RZ, 0x1c1f ;  /* 0x001c1fff072a7589 */ /* 0x000fe200000e0000 */
[----:B------:R-:W-:Y:S01]  /*9960*/  LOP3.LUT P0, RZ, R150, 0x3, RZ, 0xc0, !PT ;  /* 0x0000000396ff7812 */ /* 0x000fe2000780c0ff */
[----:B------:R-:W-:Y:S01]  /*9970*/  ULDC.64 UR4, c[0x0][0xaa0] ;  /* 0x0002a80000047ab9 */ /* 0x000fe20000000a00 */
[----:B------:R-:W-:Y:S01]  /*9980*/  IMAD R18, R147, 0x60, R148 ;  /* 0x0000006093127824 */ /* 0x000fe200078e0294 */
[----:B------:R-:W2:Y:S01]  /*9990*/  SHFL.IDX PT, R43, R4, RZ, 0x1c1f ;  /* 0x001c1fff042b7589 */ /* 0x000ea200000e0000 */
[-C--:B------:R-:W-:Y:S01]  /*99a0*/  ISETP.GE.OR P2, PT, R11, R46.reuse, P0 ;  /* 0x0000002e0b00720c */ /* 0x080fe20000746670 */
[----:B------:R-:W-:Y:S01]  /*99b0*/  IMAD.X R37, RZ, RZ, R29, P3 ;  /* 0x000000ffff257224 */ /* 0x000fe200018e061d */
[----:B------:R-:W-:Y:S01]  /*99c0*/  ISETP.GE.OR P0, PT, R3, R46, P0 ;  /* 0x0000002e0300720c */ /* 0x000fe20000706670 */
[----:B------:R-:W-:Y:S01]  /*99d0*/  SHFL.IDX PT, R44, R7, 0x1, 0x1c1f ;  /* 0x003c1f00072c7f89 */ /* 0x000fe200000e0000 */
[----:B------:R-:W-:-:S02]  /*99e0*/  LOP3.LUT R3, R6, 0x180, RZ, 0xc0, !PT ;  /* 0x0000018006037812 */ /* 0x000fc400078ec0ff */
[----:B------:R-:W-:Y:S01]  /*99f0*/  LOP3.LUT R30, R31, 0x180, RZ, 0xc0, !PT ;  /* 0x000001801f1e7812 */ /* 0x000fe200078ec0ff */
[----:B------:R3:W4:Y:S01]  /*9a00*/  SHFL.IDX PT, R45, R4, 0x1, 0x1c1f ;  /* 0x003c1f00042d7f89 */ /* 0x00072200000e0000 */
[----:B------:R-:W-:Y:S02]  /*9a10*/  SHF.R.U64 R3, R3, 0x3, RZ ;  /* 0x0000000303037819 */ /* 0x000fe400000012ff */
[----:B------:R-:W-:Y:S02]  /*9a20*/  LOP3.LUT R5, R28, 0x180, RZ, 0xc0, !PT ;  /* 0x000001801c057812 */ /* 0x000fe400078ec0ff */
[----:B------:R-:W-:Y:S01]  /*9a30*/  LOP3.LUT R36, R3, R6, RZ, 0x3c, !PT ;  /* 0x0000000603247212 */ /* 0x000fe200078e3cff */
[----:B------:R-:W-:Y:S01]  /*9a40*/  IMAD R3, R41, UR4, RZ ;  /* 0x0000000429037c24 */ /* 0x000fe2000f8e02ff */
[----:B------:R-:W-:Y:S01]  /*9a50*/  SHF.R.U64 R12, R12, 0x3, RZ ;  /* 0x000000030c0c7819 */ /* 0x000fe200000012ff */
[----:B------:R-:W0:Y:S01]  /*9a60*/  @P1 LDC R41, c[0x0][0xbf0] ;  /* 0x0002fc00ff291b82 */ /* 0x000e220000000800 */
[----:B------:R-:W-:Y:S01]  /*9a70*/  SHF.R.U64 R24, R24, 0x3, RZ ;  /* 0x0000000318187819 */ /* 0x000fe200000012ff */
[----:B------:R-:W-:Y:S01]  /*9a80*/  IMAD R3, R40, UR5, R3 ;  /* 0x0000000528037c24 */ /* 0x000fe2000f8e0203 */
[----:B------:R-:W-:-:S02]  /*9a90*/  SHF.R.U64 R30, R30, 0x3, RZ ;  /* 0x000000031e1e7819 */ /* 0x000fc400000012ff */
[----:B------:R-:W-:Y:S02]  /*9aa0*/  SHF.R.U64 R5, R5, 0x3, RZ ;  /* 0x0000000305057819 */ /* 0x000fe400000012ff */
[----:B------:R-:W-:Y:S01]  /*9ab0*/  LOP3.LUT R12, R12, R13, RZ, 0x3c, !PT ;  /* 0x0000000d0c0c7212 */ /* 0x000fe200078e3cff */
[----:B--2---:R-:W-:Y:S01]  /*9ac0*/  @!P2 ST.E desc[UR56][R42.64], R21 ;  /* 0x000000152a00a985 */ /* 0x004fe2000c101938 */
[----:B------:R-:W-:Y:S01]  /*9ad0*/  LOP3.LUT R24, R24, R25, RZ, 0x3c, !PT ;  /* 0x0000001918187212 */ /* 0x000fe200078e3cff */
[--C-:B------:R-:W-:Y:S01]  /*9ae0*/  IMAD.X R13, RZ, RZ, R29.reuse, P6 ;  /* 0x000000ffff0d7224 */ /* 0x100fe200030e061d */
[----:B------:R-:W-:Y:S01]  /*9af0*/  LOP3.LUT R30, R30, R31, RZ, 0x3c, !PT ;  /* 0x0000001f1e1e7212 */ /* 0x000fe200078e3cff */
[--C-:B------:R-:W-:Y:S01]  /*9b00*/  IMAD.X R25, RZ, RZ, R29.reuse, P5 ;  /* 0x000000ffff197224 */ /* 0x100fe200028e061d */
[----:B---3--:R-:W-:Y:S01]  /*9b10*/  LOP3.LUT R4, R5, R28, RZ, 0x3c, !PT ;  /* 0x0000001c05047212 */ /* 0x008fe200078e3cff */
[--C-:B------:R-:W-:Y:S01]  /*9b20*/  IMAD.X R31, RZ, RZ, R29.reuse, P4 ;  /* 0x000000ffff1f7224 */ /* 0x100fe200020e061d */
[----:B----4-:R2:W-:Y:S01]  /*9b30*/  @!P0 ST.E desc[UR56][R44.64], R20 ;  /* 0x000000142c008985 */ /* 0x0105e2000c101938 */
[----:B------:R-:W-:-:S03]  /*9b40*/  IMAD.MOV.U32 R5, RZ, RZ, R29 ;  /* 0x000000ffff057224 */ /* 0x000fc600078e001d */
[----:B------:R-:W5:Y:S04]  /*9b50*/  LD.E.128 R8, desc[UR56][R8.64] ;  /* 0x0000003808087980 */ /* 0x000f68000c101d00 */
[----:B------:R-:W5:Y:S01]  /*9b60*/  LD.E.128 R4, desc[UR56][R4.64] ;  /* 0x0000003804047980 */ /* 0x000f62000c101d00 */
[----:B--2---:R-:W-:Y:S01]  /*9b70*/  IMAD.WIDE.U32 R20, R40, UR4, RZ ;  /* 0x0000000428147c25 */ /* 0x004fe2000f8e00ff */
[----:B------:R-:W-:Y:S02]  /*9b80*/  ULDC.64 UR4, c[0x0][0xae8] ;  /* 0x0002ba0000047ab9 */ /* 0x000fe40000000a00 */
[----:B------:R-:W5:Y:S01]  /*9b90*/  LD.E.128 R12, desc[UR56][R12.64] ;  /* 0x000000380c0c7980 */ /* 0x000f62000c101d00 */
[----:B------:R-:W-:Y:S02]  /*9ba0*/  IMAD.IADD R21, R21, 0x1, R3 ;  /* 0x0000000115157824 */ /* 0x000fe400078e0203 */
[----:B------:R-:W-:Y:S01]  /*9bb0*/  IMAD R3, R32, UR4, RZ ;  /* 0x0000000420037c24 */ /* 0x000fe2000f8e02ff */
[----:B------:R-:W5:Y:S01]  /*9bc0*/  LD.E.128 R24, desc[UR56][R24.64] ;  /* 0x0000003818187980 */ /* 0x000f62000c101d00 */
[----:B------:R-:W-:-:S02]  /*9bd0*/  IMAD R32, R23, 0xc0, R18 ;  /* 0x000000c017207824 */ /* 0x000fc400078e0212 */
[C---:B------:R-:W-:Y:S01]  /*9be0*/  IMAD R3, R22.reuse, UR5, R3 ;  /* 0x0000000516037c24 */ /* 0x040fe2000f8e0203 */
[----:B------:R-:W5:Y:S01]  /*9bf0*/  LD.E.128 R28, desc[UR56][R30.64] ;  /* 0x000000381e1c7980 */ /* 0x000f62000c101d00 */
[----:B------:R-:W-:Y:S01]  /*9c00*/  IMAD.WIDE.U32 R20, R22, UR4, R20 ;  /* 0x0000000416147c25 */ /* 0x000fe2000f8e0014 */
[----:B------:R-:W-:Y:S02]  /*9c10*/  ULDC.64 UR4, c[0x0][0xaf0] ;  /* 0x0002bc0000047ab9 */ /* 0x000fe40000000a00 */
[----:B------:R-:W5:Y:S01]  /*9c20*/  LD.E.128 R36, desc[UR56][R36.64] ;  /* 0x0000003824247980 */ /* 0x000f62000c101d00 */
        /* <DEDUP_REMOVED lines=9> */
[----:B0-----:R-:W-:Y:S01]  /*9cc0*/  @P1 SHF.R.U32.HI R3, RZ, R41, R18 ;  /* 0x00000029ff031219 */ /* 0x001fe20000011612 */
[----:B------:R-:W-:Y:S02]  /*9cd0*/  IMAD R22, R145, UR4, RZ ;  /* 0x0000000491167c24 */ /* 0x000fe4000f8e02ff */
[----:B------:R-:W-:Y:S01]  /*9ce0*/  IMAD.WIDE.U32 R20, R47, UR4, R20 ;  /* 0x000000042f147c25 */ /* 0x000fe2000f8e0014 */
[----:B------:R-:W-:-:S03]  /*9cf0*/  SHF.R.S32.HI R18, RZ, 0x1f, R3 ;  /* 0x0000001fff127819 */ /* 0x000fc60000011403 */
[----:B------:R-:W-:Y:S01]  /*9d00*/  IMAD R41, R47, UR5, R22 ;  /* 0x000000052f297c24 */ /* 0x000fe2000f8e0216 */
[----:B------:R-:W-:Y:S01]  /*9d10*/  ULDC.64 UR4, c[0x0][0xae0] ;  /* 0x0002b80000047ab9 */ /* 0x000fe20000000a00 */
[----:B------:R-:W-:Y:S02]  /*9d20*/  IMAD.MOV R43, RZ, RZ, -R3 ;  /* 0x000000ffff2b7224 */ /* 0x000fe400078e0a03 */
[----:B------:R-:W-:Y:S02]  /*9d30*/  IMAD.IADD R21, R21, 0x1, R41 ;  /* 0x0000000115157824 */ /* 0x000fe400078e0229 */
[----:B------:R-:W-:Y:S02]  /*9d40*/  IMAD R41, R0, R43, R32 ;  /* 0x0000002b00297224 */ /* 0x000fe400078e0220 */
[----:B------:R-:W-:Y:S02]  /*9d50*/  IMAD R18, R18, UR4, RZ ;  /* 0x0000000412127c24 */ /* 0x000fe4000f8e02ff */
[----:B------:R-:W-:Y:S01]  /*9d60*/  IMAD.WIDE.U32 R20, R3, UR4, R20 ;  /* 0x0000000403147c25 */ /* 0x000fe2000f8e0014 */
[----:B------:R-:W-:-:S03]  /*9d70*/  SHF.R.S32.HI R0, RZ, 0x1f, R41 ;  /* 0x0000001fff007819 */ /* 0x000fc60000011429 */
[----:B------:R-:W-:Y:S01]  /*9d80*/  IMAD R43, R3, UR5, R18 ;  /* 0x00000005032b7c24 */ /* 0x000fe2000f8e0212 */
[----:B------:R-:W-:Y:S01]  /*9d90*/  ULDC.64 UR4, c[0x0][0xad8] ;  /* 0x0002b60000047ab9 */ /* 0x000fe20000000a00 */
[----:B------:R-:W-:Y:S02]  /*9da0*/  IMAD R45, R23, 0xc0, R148 ;  /* 0x000000c0172d7824 */ /* 0x000fe400078e0294 */
[----:B------:R-:W-:Y:S02]  /*9db0*/  IMAD.IADD R21, R21, 0x1, R43 ;  /* 0x0000000115157824 */ /* 0x000fe400078e022b */
[----:B------:R-:W-:Y:S02]  /*9dc0*/  IMAD R0, R0, UR4, RZ ;  /* 0x0000000400007c24 */ /* 0x000fe4000f8e02ff */
[----:B------:R-:W-:Y:S01]  /*9dd0*/  IMAD.WIDE.U32 R20, R41, UR4, R20 ;  /* 0x0000000429147c25 */ /* 0x000fe2000f8e0014 */
[----:B------:R-:W-:Y:S01]  /*9de0*/  UIADD3 UR4, UR36, 0x31c20, URZ ;  /* 0x00031c2024047890 */ /* 0x000fe2000fffe03f */
[----:B------:R-:W-:-:S02]  /*9df0*/  ISETP.GE.AND P0, PT, R45, R46, PT ;  /* 0x0000002e2d00720c */ /* 0x000fc40003f06270 */
[----:B------:R-:W-:Y:S01]  /*9e00*/  IMAD R3, R41, UR5, R0 ;  /* 0x0000000529037c24 */ /* 0x000fe2000f8e0200 */
[----:B------:R-:W-:Y:S01]  /*9e10*/  LEA R18, P1, R20, UR6, 0x1 ;  /* 0x0000000614127c11 */ /* 0x000fe2000f8208ff */
[----:B------:R-:W-:Y:S02]  /*9e20*/  UPRMT UR4, URZ, 0x654, UR4 ;  /* 0x000006543f047896 */ /* 0x000fe40008000004 */
[----:B------:R-:W-:-:S05]  /*9e30*/  IMAD.IADD R3, R21, 0x1, R3 ;  /* 0x0000000115037824 */ /* 0x000fca00078e0203 */
[----:B------:R-:W-:Y:S01]  /*9e40*/  LEA.HI.X R3, R20, UR7, R3, 0x1, P1 ;  /* 0x0000000714037c11 */ /* 0x000fe200088f0c03 */
[----:B-1----:R0:W1:Y:S01]  /*9e50*/  SHFL.IDX PT, R22, R18, RZ, 0x1c1f ;  /* 0x001c1fff12167589 */ /* 0x00206200000e0000 */
[----:B------:R-:W-:Y:S01]  /*9e60*/  SYNCS.ARRIVE.TRANS64.RED.A1T0 RZ, [UR4], RZ ;  /* 0x000000ffffff79a7 */ /* 0x000fe20008100404 */
[----:B------:R-:W-:Y:S02]  /*9e70*/  BSSY B1, `(.L_x_10115) ;  /* 0x000000f000017945 */ /* 0x000fe40003800000 */
[----:B------:R0:W2:Y:S02]  /*9e80*/  SHFL.IDX PT, R23, R3, RZ, 0x1c1f ;  /* 0x001c1fff03177589 */ /* 0x0000a400000e0000 */
[----:B------:R-:W-:Y:S05]  /*9e90*/  @P0 BRA `(.L_x_10116) ;  /* 0x0000000000300947 */ /* 0x000fea0003800000 */
[----:B------:R-:W-:Y:S02]  /*9ea0*/  ULDC UR4, c[0x0][0xac8] ;  /* 0x0002b20000047ab9 */ /* 0x000fe40000000800 */
[----:B------:R-:W-:Y:S02]  /*9eb0*/  ISETP.GE.AND P1, PT, R144, UR4, PT ;  /* 0x0000000490007c0c */ /* 0x000fe4000bf26270 */
[----:B------:R-:W-:Y:S02]  /*9ec0*/  ISETP.GE.AND P2, PT, R146, UR4, PT ;  /* 0x0000000492007c0c */ /* 0x000fe4000bf46270 */
[----:B------:R-:W-:-:S09]  /*9ed0*/  ISETP.GE.AND P0, PT, R19, UR4, PT ;  /* 0x0000000413007c0c */ /* 0x000fd2000bf06270 */
[-C--:B-1----:R-:W-:Y:S02]  /*9ee0*/  @!P1 LEA R40, P3, R144, R22.reuse, 0x1 ;  /* 0x0000001690289211 */ /* 0x082fe400078608ff */
[----:B------:R-:W-:Y:S02]  /*9ef0*/  @!P2 LEA R42, P4, R146, R22, 0x1 ;  /* 0x00000016922aa211 */ /* 0x000fe400078808ff */
[----:B--2---:R-:W-:Y:S01]  /*9f00*/  @!P0 IMAD.WIDE R20, R19, 0x2, R22 ;  /* 0x0000000213148825 */ /* 0x004fe200078e0216 */
[-C--:B------:R-:W-:Y:S02]  /*9f10*/  @!P1 LEA.HI.X R41, R144, R23.reuse, R157, 0x1, P3 ;  /* 0x0000001790299211 */ /* 0x080fe400018f0c9d */
[----:B------:R-:W-:Y:S02]  /*9f20*/  @!P2 LEA.HI.X R43, R146, R23, R156, 0x1, P4 ;  /* 0x00000017922ba211 */ /* 0x000fe400020f0c9c */
[----:B-----5:R3:W-:Y:S04]  /*9f30*/  @!P0 ST.E.128 desc[UR56][R20.64], R4 ;  /* 0x0000000414008985 */ /* 0x0207e8000c101d38 */
[----:B------:R3:W-:Y:S04]  /*9f40*/  @!P1 ST.E.128 desc[UR56][R40.64], R12 ;  /* 0x0000000c28009985 */ /* 0x0007e8000c101d38 */
[----:B------:R3:W-:Y:S02]  /*9f50*/  @!P2 ST.E.128 desc[UR56][R42.64], R28 ;  /* 0x0000001c2a00a985 */ /* 0x0007e4000c101d38 */
.L_x_10116:
[----:B------:R-:W-:Y:S05]  /*9f60*/  BSYNC B1 ;  /* 0x0000000000017941 */ /* 0x000fea0003800000 */
.L_x_10115:
[----:B------:R-:W-:Y:S01]  /*9f70*/  VIADD R0, R45, 0x60 ;  /* 0x000000602d007836 */ /* 0x000fe20000000000 */
[----:B---3-5:R3:W4:Y:S04]  /*9f80*/  SHFL.IDX PT, R7, R3, 0x1, 0x1c1f ;  /* 0x003c1f0003077f89 */ /* 0x02872800000e0000 */
[----:B------:R-:W-:Y:S01]  /*9f90*/  ISETP.GE.AND P0, PT, R0, R46, PT ;  /* 0x0000002e0000720c */ /* 0x000fe20003f06270 */
[----:B------:R3:W0:-:S12]  /*9fa0*/  SHFL.IDX PT, R6, R18, 0x1, 0x1c1f ;  /* 0x003c1f0012067f89 */ /* 0x00061800000e0000 */
[----:B---3--:R-:W-:Y:S05]  /*9fb0*/  @P0 BRA `(.L_x_10117) ;  /* 0x0000000800900947 */ /* 0x008fea0003800000 */
[----:B------:R-:W-:Y:S02]  /*9fc0*/  ULDC UR4, c[0x0][0xac8] ;  /* 0x0002b20000047ab9 */ /* 0x000fe40000000800 */
[----:B------:R-:W-:Y:S02]  /*9fd0*/  ISETP.GE.AND P2, PT, R144, UR4, PT ;  /* 0x0000000490007c0c */ /* 0x000fe4000bf46270 */
[----:B------:R-:W-:-:S11]  /*9fe0*/  ISETP.GE.AND P1, PT, R19, UR4, PT ;  /* 0x0000000413007c0c */ /* 0x000fd6000bf26270 */
[C---:B0-----:R-:W-:Y:S02]  /*9ff0*/  @!P2 LEA R12, P0, R144.reuse, R6, 0x1 ;  /* 0x00000006900ca211 */ /* 0x041fe400078008ff */
[----:B----4-:R-:W-:Y:S02]  /*a000*/  @!P1 IMAD.WIDE R4, R19, 0x2, R6 ;  /* 0x0000000213049825 */ /* 0x010fe400078e0206 */
        /* <DEDUP_REMOVED lines=9> */
.L_x_10113:
        /* <DEDUP_REMOVED lines=12> */
[----:B------:R2:W5:Y:S01]  /*a160*/  @P0 LDG.E R3, desc[UR56][R6.64] ;  /* 0x0000003806030981 */ /* 0x000562000c1e1900 */
[----:B------:R-:W4:Y:S07]  /*a170*/  S2R R8, SR_TID.X ;  /* 0x0000000000087919 */ /* 0x000f2e0000002100 */
[----:B------:R-:W-:Y:S01]  /*a180*/  @P1 IADD3 R4, P2, R5, UR4, RZ ;  /* 0x0000000405041c10 */ /* 0x000fe2000ff5e0ff */
[----:B------:R-:W-:-:S03]  /*a190*/  ULDC UR4, c[0x0][0xa88] ;  /* 0x0002a20000047ab9 */ /* 0x000fc60000000800 */
[----:B------:R-:W-:Y:S01]  /*a1a0*/  @P1 IADD3.X R5, R0, UR5, RZ, P2, !PT ;  /* 0x0000000500051c10 */ /* 0x000fe200097fe4ff */
[----:B------:R-:W-:-:S06]  /*a1b0*/  IMAD.U32 R0, RZ, RZ, UR4 ;  /* 0x00000004ff007e24 */ /* 0x000fcc000f8e00ff */
[----:B------:R2:W5:Y:S01]  /*a1c0*/  @P1 LDG.E R0, desc[UR56][R4.64] ;  /* 0x0000003804001981 */ /* 0x000562000c1e1900 */
[----:B---3--:R-:W-:-:S13]  /*a1d0*/  ISETP.NE.AND P2, PT, R25, 0x1, PT ;  /* 0x000000011900780c */ /* 0x008fda0003f45270 */
[----:B------:R-:W3:Y:S01]  /*a1e0*/  @P2 LDC R14, c[0x0][0xbec] ;  /* 0x0002fb00ff0e2b82 */ /* 0x000ee20000000800 */
[----:B----4-:R-:W-:-:S05]  /*a1f0*/  VIADD R8, R8, 0xffffff80 ;  /* 0xffffff8008087836 */ /* 0x010fca0000000000 */
[----:B------:R-:W-:Y:S01]  /*a200*/  ISETP.GE.AND P3, PT, R8, 0xc0, PT ;  /* 0x000000c00800780c */ /* 0x000fe20003f66270 */
[----:B--2---:R-:W-:-:S12]  /*a210*/  @P1 BRA `(.L_x_10118) ;  /* 0x0000000000101947 */ /* 0x004fd80003800000 */
[----:B------:R-:W-:Y:S05]  /*a220*/  @!P0 BRA `(.L_x_10118) ;  /* 0x00000000000c8947 */ /* 0x000fea0003800000 */
[----:B------:R-:W2:Y:S04]  /*a230*/  LDG.E R5, desc[UR56][R6.64] ;  /* 0x0000003806057981 */ /* 0x000ea8000c1e1900 */
[----:B-----5:R-:W2:Y:S02]  /*a240*/  LDG.E R0, desc[UR56][R6.64+0x4] ;  /* 0x0000043806007981 */ /* 0x020ea4000c1e1900 */
[----:B--2---:R-:W-:-:S07]  /*a250*/  IMAD.IADD R0, R0, 0x1, -R5 ;  /* 0x0000000100007824 */ /* 0x004fce00078e0a05 */
.L_x_10118:
        /* <DEDUP_REMOVED lines=8> */
[----:B----4-:R-:W-:Y:S02]  /*a2e0*/  IMAD R5, R0, R11, RZ ;  /* 0x0000000b00057224 */ /* 0x010fe400078e02ff */
        /* <DEDUP_REMOVED lines=37> */
.L_x_10120:
[----:B------:R-:W-:Y:S05]  /*a540*/  BSYNC B1 ;  /* 0x0000000000017941 */ /* 0x000fea0003800000 */
.L_x_10119:
[----:B------:R-:W4:Y:S01]  /*a550*/  @P2 LDC R9, c[0x0][0xbf0] ;  /* 0x0002fc00ff092b82 */ /* 0x000f220000000800 */
        /* <DEDUP_REMOVED lines=32> */
[----:B------:R-:W-:Y:S02]  /*a760*/  IMAD R25, R0, R25, RZ ;  /* 0x0000001900197224 */ /* 0x000fe400078e02ff */
[----:B------:R-:W-:Y:S02]  /*a770*/  IMAD R0, R23, 0xc0, R148 ;  /* 0x000000c017007824 */ /* 0x000fe400078e0294 */
[C---:B------:R-:W-:Y:S02]  /*a780*/  IMAD R3, R7.reuse, UR5, R6 ;  /* 0x0000000507037c24 */ /* 0x040fe4000f8e0206 */
[----:B------:R-:W-:Y:S01]  /*a790*/  IMAD.WIDE.U32 R4, R7, UR4, R4 ;  /* 0x0000000407047c25 */ /* 0x000fe2000f8e0004 */
[----:B------:R-:W-:Y:S01]  /*a7a0*/  ISETP.GE.AND P0, PT, R0, R25, PT ;  /* 0x000000190000720c */ /* 0x000fe20003f06270 */
[----:B------:R-:W-:-:S02]  /*a7b0*/  ULDC.64 UR4, c[0x0][0xa80] ;  /* 0x0002a00000047ab9 */ /* 0x000fc40000000a00 */
[----:B------:R-:W-:Y:S01]  /*a7c0*/  IMAD.IADD R3, R5, 0x1, R3 ;  /* 0x0000000105037824 */ /* 0x000fe200078e0203 */
[----:B------:R-:W-:-:S04]  /*a7d0*/  LEA R6, P1, R4, UR4, 0x1 ;  /* 0x0000000404067c11 */ /* 0x000fc8000f8208ff */
[----:B------:R-:W-:Y:S02]  /*a7e0*/  LEA.HI.X R3, R4, UR5, R3, 0x1, P1 ;  /* 0x0000000504037c11 */ /* 0x000fe400088f0c03 */
[----:B------:R2:W3:Y:S04]  /*a7f0*/  SHFL.IDX PT, R4, R6, RZ, 0x1c1f ;  /* 0x001c1fff06047589 */ /* 0x0004e800000e0000 */
[----:B------:R2:W4:Y:S01]  /*a800*/  SHFL.IDX PT, R5, R3, RZ, 0x1c1f ;  /* 0x001c1fff03057589 */ /* 0x00052200000e0000 */
[----:B------:R-:W-:Y:S05]  /*a810*/  @P0 BRA `(.L_x_10122) ;  /* 0x0000000000300947 */ /* 0x000fea0003800000 */
[----:B------:R-:W-:Y:S02]  /*a820*/  ULDC UR4, c[0x0][0xac8] ;  /* 0x0002b20000047ab9 */ /* 0x000fe40000000800 */
[----:B------:R-:W-:Y:S02]  /*a830*/  ISETP.GE.AND P3, PT, R144, UR4, PT ;  /* 0x0000000490007c0c */ /* 0x000fe4000bf66270 */
[----:B------:R-:W-:Y:S02]  /*a840*/  ISETP.GE.AND P4, PT, R146, UR4, PT ;  /* 0x0000000492007c0c */ /* 0x000fe4000bf86270 */
[----:B------:R-:W-:-:S09]  /*a850*/  ISETP.GE.AND P2, PT, R19, UR4, PT ;  /* 0x0000000413007c0c */ /* 0x000fd2000bf46270 */
[-C--:B---3--:R-:W-:Y:S02]  /*a860*/  @!P3 LEA R10, P0, R144, R4.reuse, 0x1 ;  /* 0x00000004900ab211 */ /* 0x088fe400078008ff */
[----:B------:R-:W-:Y:S02]  /*a870*/  @!P4 LEA R12, P1, R146, R4, 0x1 ;  /* 0x00000004920cc211 */ /* 0x000fe400078208ff */
[----:B----4-:R-:W-:Y:S01]  /*a880*/  @!P2 IMAD.WIDE R8, R19, 0x2, R4 ;  /* 0x000000021308a825 */ /* 0x010fe200078e0204 */
[-C--:B------:R-:W-:Y:S02]  /*a890*/  @!P3 LEA.HI.X R11, R144, R5.reuse, R157, 0x1, P0 ;  /* 0x00000005900bb211 */ /* 0x080fe400000f0c9d */
[----:B------:R-:W-:Y:S02]  /*a8a0*/  @!P4 LEA.HI.X R13, R146, R5, R156, 0x1, P1 ;  /* 0x00000005920dc211 */ /* 0x000fe400008f0c9c */
[----:B------:R3:W-:Y:S04]  /*a8b0*/  @!P2 ST.E.128 desc[UR56][R8.64], RZ ;  /* 0x000000ff0800a985 */ /* 0x0007e8000c101d38 */
[----:B------:R3:W-:Y:S04]  /*a8c0*/  @!P3 ST.E.128 desc[UR56][R10.64], RZ ;  /* 0x000000ff0a00b985 */ /* 0x0007e8000c101d38 */
[----:B------:R3:W-:Y:S02]  /*a8d0*/  @!P4 ST.E.128 desc[UR56][R12.64], RZ ;  /* 0x000000ff0c00c985 */ /* 0x0007e4000c101d38 */
.L_x_10122:
[----:B------:R-:W-:Y:S05]  /*a8e0*/  BSYNC B1 ;  /* 0x0000000000017941 */ /* 0x000fea0003800000 */
.L_x_10121:
[----:B------:R-:W-:Y:S01]  /*a8f0*/  VIADD R0, R0, 0x60 ;  /* 0x0000006000007836 */ /* 0x000fe20000000000 */
[----:B----4-:R4:W0:Y:S04]  /*a900*/  SHFL.IDX PT, R5, R3, 0x1, 0x1c1f ;  /* 0x003c1f0003057f89 */ /* 0x01082800000e0000 */
[----:B------:R-:W-:Y:S01]  /*a910*/  ISETP.GE.AND P0, PT, R0, R25, PT ;  /* 0x000000190000720c */ /* 0x000fe20003f06270 */
[----:B---3--:R4:W3:-:S12]  /*a920*/  SHFL.IDX PT, R4, R6, 0x1, 0x1c1f ;  /* 0x003c1f0006047f89 */ /* 0x0088d800000e0000 */
[----:B----4-:R-:W-:Y:S05]  /*a930*/  @P0 BRA `(.L_x_10117) ;  /* 0x0000000000300947 */ /* 0x010fea0003800000 */
[----:B------:R-:W-:Y:S02]  /*a940*/  ULDC UR4, c[0x0][0xac8] ;  /* 0x0002b20000047ab9 */ /* 0x000fe40000000800 */
[----:B------:R-:W-:Y:S02]  /*a950*/  ISETP.GE.AND P3, PT, R144, UR4, PT ;  /* 0x0000000490007c0c */ /* 0x000fe4000bf66270 */
[----:B------:R-:W-:Y:S02]  /*a960*/  ISETP.GE.AND P4, PT, R146, UR4, PT ;  /* 0x0000000492007c0c */ /* 0x000fe4000bf86270 */
[----:B------:R-:W-:-:S09]  /*a970*/  ISETP.GE.AND P2, PT, R19, UR4, PT ;  /* 0x0000000413007c0c */ /* 0x000fd2000bf46270 */
[-C--:B---3--:R-:W-:Y:S02]  /*a980*/  @!P3 LEA R8, P0, R144, R4.reuse, 0x1 ;  /* 0x000000049008b211 */ /* 0x088fe400078008ff */
[----:B------:R-:W-:Y:S02]  /*a990*/  @!P4 LEA R10, P1, R146, R4, 0x1 ;  /* 0x00000004920ac211 */ /* 0x000fe400078208ff */
[----:B0-2---:R-:W-:Y:S01]  /*a9a0*/  @!P2 IMAD.WIDE R6, R19, 0x2, R4 ;  /* 0x000000021306a825 */ /* 0x005fe200078e0204 */
[-C--:B------:R-:W-:Y:S02]  /*a9b0*/  @!P3 LEA.HI.X R9, R144, R5.reuse, R157, 0x1, P0 ;  /* 0x000000059009b211 */ /* 0x080fe400000f0c9d */
[----:B------:R-:W-:Y:S02]  /*a9c0*/  @!P4 LEA.HI.X R11, R146, R5, R156, 0x1, P1 ;  /* 0x00000005920bc211 */ /* 0x000fe400008f0c9c */
[----:B------:R4:W-:Y:S04]  /*a9d0*/  @!P2 ST.E.128 desc[UR56][R6.64], RZ ;  /* 0x000000ff0600a985 */ /* 0x0009e8000c101d38 */
[----:B------:R4:W-:Y:S04]  /*a9e0*/  @!P3 ST.E.128 desc[UR56][R8.64], RZ ;  /* 0x000000ff0800b985 */ /* 0x0009e8000c101d38 */
[----:B------:R4:W-:Y:S02]  /*a9f0*/  @!P4 ST.E.128 desc[UR56][R10.64], RZ ;  /* 0x000000ff0a00c985 */ /* 0x0009e4000c101d38 */
.L_x_10117:
[----:B------:R-:W-:Y:S05]  /*aa00*/  BSYNC B0 ;  /* 0x0000000000007941 */ /* 0x000fea0003800000 */
.L_x_10112:
[----:B------:R-:W-:Y:S02]  /*aa10*/  ULDC UR4, c[0x0][0xc3c] ;  /* 0x00030f0000047ab9 */ /* 0x000fe40000000800 */
[----:B-1----:R-:W-:-:S13]  /*aa20*/  ISETP.GE.AND P0, PT, R35, UR4, PT ;  /* 0x0000000423007c0c */ /* 0x002fda000bf06270 */
[----:B------:R-:W-:Y:S05]  /*aa30*/  @!P0 BRA `(.L_x_10123) ;  /* 0xffffff64002c8947 */ /* 0x000fea000383ffff */
[----:B------:R-:W-:Y:S05]  /*aa40*/  EXIT ;  /* 0x000000000000794d */ /* 0x000fea0003800000 */
.L_x_10088:
[----:B------:R-:W-:-:S08]  /*aa50*/  NOP ;  /* 0x0000000000007918 */ /* 0x000fd00000000000 */
[----:B--2---:R-:W0:-:S00]  /*aa60*/  USETMAXREG.DEALLOC.CTAPOOL 0x20 ;  /* 0x00000020000079c8 */ /* 0x004e0000080e0500 */
[----:B0-----:R-:W-:Y:S02]  /*aa70*/  LOP3.LUT R0, R0, 0x3, RZ, 0xc0, !PT ;  /* 0x0000000300007812 */ /* 0x001fe400078ec0ff */
[----:B------:R-:W-:-:S04]  /*aa80*/  LOP3.LUT R29, R29, 0xfffffffd, RZ, 0xc0, !PT ;  /* 0xfffffffd1d1d7812 */ /* 0x000fc800078ec0ff */
[----:B------:R-:W0:Y:S02]  /*aa90*/  SHFL.IDX PT, R0, R0, RZ, 0x1f ;  /* 0x00001fff00007589 */ /* 0x000e2400000e0000 */
[----:B0-----:R-:W-:Y:S01]  /*aaa0*/  ISETP.NE.AND P0, PT, R0, RZ, PT ;  /* 0x000000ff0000720c */ /* 0x001fe20003f05270 */
[----:B------:R-:W-:-:S12]  /*aab0*/  IMAD.MOV.U32 R0, RZ, RZ, RZ ;  /* 0x000000ffff007224 */ /* 0x000fd800078e00ff */
[----:B------:R-:W-:Y:S01]  /*aac0*/  @P0 LOP3.LUT R29, R29, 0x2, RZ, 0xfc, !PT ;  /* 0x000000021d1d0812 */ /* 0x000fe200078efcff */
[----:B------:R-:W-:Y:S06]  /*aad0*/  @!P0 BRA `(.L_x_10124) ;  /* 0x00000000001c8947 */ /* 0x000fec0003800000 */
[----:B------:R-:W0:Y:S08]  /*aae0*/  S2UR UR5, SR_CgaCtaId ;  /* 0x00000000000579c3 */ /* 0x000e300000008800 */
[----:B------:R-:W-:Y:S06]  /*aaf0*/  BAR.SYNC.DEFER_BLOCKING 0x5, 0x200 ;  /* 0x0148000000007b1d */ /* 0x000fec0000010000 */
[----:B------:R-:W-:-:S02]  /*ab00*/  UMOV UR4, 0x400 ;  /* 0x0000040000047882 */ /* 0x000fc40000000000 */
[----:B0-----:R-:W-:-:S09]  /*ab10*/  ULEA UR4, UR5, UR4, 0x18 ;  /* 0x0000000405047291 */ /* 0x001fd2000f8ec03f */
[----:B------:R-:W0:Y:S01]  /*ab20*/  LDS.128 R16, [UR4+0x31cd0] ;  /* 0x031cd004ff107984 */ /* 0x000e220008000c00 */
[----:B------:R-:W-:Y:S06]  /*ab30*/  BAR.ARV 0x4, 0x200 ;  /* 0x0108000000007b1d */ /* 0x000fec0000002000 */
[----:B------:R-:W-:Y:S05]  /*ab40*/  BRA `(.L_x_10125) ;  /* 0x0000000800007947 */ /* 0x000fea0003800000 */
.L_x_10124:
[----:B------:R-:W0:Y:S01]  /*ab50*/  S2R R2, SR_TID.X ;  /* 0x0000000000027919 */ /* 0x000e220000002100 */
        /* <DEDUP_REMOVED lines=41> */
.L_x_10130:
        /* <DEDUP_REMOVED lines=12> */
.L_x_10129:
[----:B------:R-:W-:Y:S05]  /*aeb0*/  BSYNC B0 ;  /* 0x0000000000007941 */ /* 0x000fea0003800000 */
.L_x_10128:
        /* <DEDUP_REMOVED lines=21> */
.L_x_10126:
        /* <DEDUP_REMOVED lines=11> */
[----:B------:R0:W1:Y:S01]  /*b0c0*/  F2I.FTZ.U32.TRUNC.NTZ R3, R2 ;  /* 0x0000000200037305 */ /* 0x000062000021f000 */
[----:B------:R-:W-:Y:S05]  /*b0d0*/  @!P0 BRA `(.L_x_10131) ;  /* 0x0000000000088947 */ /* 0x000fea0003800000 */
[----:B------:R-:W-:-:S06]  /*b0e0*/  VIADD R16, R19, 0xffffffff ;  /* 0xffffffff13107836 */ /* 0x000fcc0000000000 */
[----:B------:R2:W3:Y:S02]  /*b0f0*/  SHFL.IDX PT, R16, R7, R16, 0x1f ;  /* 0x00001f1007107589 */ /* 0x0004e400000e0000 */
.L_x_10131:
[----:B---3--:R-:W-:Y:S01]  /*b100*/  IMAD R16, R16, UR5, R9 ;  /* 0x0000000510107c24 */ /* 0x008fe2000f8e0209 */
[----:B0-----:R-:W-:Y:S01]  /*b110*/  IABS R2, R0 ;  /* 0x0000000000027213 */ /* 0x001fe20000000000 */
[----:B-12---:R-:W-:Y:S02]  /*b120*/  IMAD.MOV R7, RZ, RZ, -R3 ;  /* 0x000000ffff077224 */ /* 0x006fe400078e0a03 */
[----:B------:R-:W-:Y:S01]  /*b130*/  VIADD R19, R19, UR4 ;  /* 0x0000000413137c36 */ /* 0x000fe20008000000 */
[----:B------:R-:W-:Y:S01]  /*b140*/  IADD3 R9, -R16, UR6, RZ ;  /* 0x0000000610097c10 */ /* 0x000fe2000fffe1ff */
[----:B------:R-:W-:Y:S02]  /*b150*/  IMAD.MOV R8, RZ, RZ, -R2 ;  /* 0x000000ffff087224 */ /* 0x000fe400078e0a02 */
[----:B------:R-:W-:Y:S01]  /*b160*/  IMAD R7, R7, R4, RZ ;  /* 0x0000000407077224 */ /* 0x000fe200078e02ff */
[----:B------:R-:W-:Y:S01]  /*b170*/  IABS R6, R9 ;  /* 0x0000000900067213 */ /* 0x000fe20000000000 */
[----:B------:R-:W-:-:S04]  /*b180*/  IMAD.MOV.U32 R2, RZ, RZ, RZ ;  /* 0x000000ffff027224 */ /* 0x000fc800078e00ff */
[----:B------:R-:W-:-:S04]  /*b190*/  IMAD.HI.U32 R2, R3, R7, R2 ;  /* 0x0000000703027227 */ /* 0x000fc800078e0002 */
[----:B------:R-:W-:Y:S02]  /*b1a0*/  IMAD.MOV.U32 R3, RZ, RZ, R6 ;  /* 0x000000ffff037224 */ /* 0x000fe400078e0006 */
[----:B------:R-:W-:Y:S02]  /*b1b0*/  IMAD.MOV.U32 R6, RZ, RZ, R8 ;  /* 0x000000ffff067224 */ /* 0x000fe400078e0008 */
        /* <DEDUP_REMOVED lines=16> */
.L_x_10127:
[----:B------:R-:W-:Y:S02]  /*b2c0*/  IMAD.MOV.U32 R17, RZ, RZ, RZ ;  /* 0x000000ffff117224 */ /* 0x000fe400078e00ff */
[----:B------:R-:W-:Y:S02]  /*b2d0*/  IMAD.U32 R16, RZ, RZ, UR6 ;  /* 0x00000006ff107e24 */ /* 0x000fe4000f8e00ff */
[----:B------:R-:W-:-:S07]  /*b2e0*/  IMAD.MOV.U32 R18, RZ, RZ, RZ ;  /* 0x000000ffff127224 */ /* 0x000fce00078e00ff */
.L_x_10132:
[----:B------:R-:W-:-:S13]  /*b2f0*/  ISETP.NE.AND P0, PT, R5, RZ, PT ;  /* 0x000000ff0500720c */ /* 0x000fda0003f05270 */
[----:B------:R-:W0:Y:S01]  /*b300*/  @!P0 S2R R3, SR_CgaCtaId ;  /* 0x0000000000038919 */ /* 0x000e220000008800 */
[----:B------:R-:W-:-:S04]  /*b310*/  @!P0 MOV R0, 0x400 ;  /* 0x0000040000008802 */ /* 0x000fc80000000f00 */
[----:B0-----:R-:W-:-:S05]  /*b320*/  @!P0 LEA R0, R3, R0, 0x18 ;  /* 0x0000000003008211 */ /* 0x001fca00078ec0ff */
[----:B------:R1:W-:Y:S01]  /*b330*/  @!P0 STS.128 [R0+0x31cd0], R16 ;  /* 0x031cd01000008388 */ /* 0x0003e20000000c00 */
[----:B------:R-:W-:Y:S06]  /*b340*/  BAR.ARV 0x5, 0x200 ;  /* 0x0148000000007b1d */ /* 0x000fec0000002000 */
.L_x_10125:
[----:B------:R2:W-:Y:S01]  /*b350*/  STL [R1+0x30], RZ ;  /* 0x000030ff01007387 */ /* 0x0005e20000100800 */
[----:B------:R-:W-:Y:S01]  /*b360*/  ULDC UR4, c[0x0][0xc3c] ;  /* 0x00030f0000047ab9 */ /* 0x000fe20000000800 */
[----:B------:R-:W-:Y:S01]  /*b370*/  IMAD.MOV.U32 R26, RZ, RZ, 0x1 ;  /* 0x00000001ff1a7424 */ /* 0x000fe200078e00ff */
[----:B0-----:R-:W-:Y:S01]  /*b380*/  ISETP.GE.AND P0, PT, R19, UR4, PT ;  /* 0x0000000413007c0c */ /* 0x001fe2000bf06270 */
[----:B------:R-:W-:-:S12]  /*b390*/  IMAD.MOV.U32 R23, RZ, RZ, RZ ;  /* 0x000000ffff177224 */ /* 0x000fd800078e00ff */
[----:B--2---:R-:W-:Y:S05]  /*b3a0*/  @P0 BRA `(.L_x_10133) ;  /* 0x0000005000700947 */ /* 0x004fea0003800000 */
[----:B------:R-:W0:Y:S01]  /*b3b0*/  S2R R6, SR_TID.X ;  /* 0x0000000000067919 */ /* 0x000e220000002100 */
[----:B------:R-:W2:Y:S01]  /*b3c0*/  S2UR UR5, SR_CgaCtaId ;  /* 0x00000000000579c3 */ /* 0x000ea20000008800 */
[----:B------:R-:W-:Y:S01]  /*b3d0*/  UMOV UR4, 0x400 ;  /* 0x0000040000047882 */ /* 0x000fe20000000000 */
[----:B------:R-:W-:Y:S01]  /*b3e0*/  BSSY B8, `(.L_x_10133) ;  /* 0x0000518000087945 */ /* 0x000fe20003800000 */
[----:B------:R3:W-:Y:S01]  /*b3f0*/  STL [R1+0x30], RZ ;  /* 0x000030ff01007387 */ /* 0x0007e20000100800 */
[----:B------:R-:W-:Y:S01]  /*b400*/  IMAD.MOV.U32 R26, RZ, RZ, 0x1 ;  /* 0x00000001ff1a7424 */ /* 0x000fe200078e00ff */
[----:B------:R-:W-:Y:S01]  /*b410*/  ULDC UR36, c[0x0][0xc] ;  /* 0x0000030000247ab9 */ /* 0x000fe20000000800 */
[----:B------:R-:W-:Y:S01]  /*b420*/  IMAD.MOV.U32 R23, RZ, RZ, RZ ;  /* 0x000000ffff177224 */ /* 0x000fe200078e00ff */
[----:B------:R-:W-:Y:S01]  /*b430*/  ULDC.64 UR38, c[0x0][0x198] ;  /* 0x0000660000267ab9 */ /* 0x000fe20000000a00 */
[----:B--2---:R-:W-:-:S06]  /*b440*/  ULEA UR4, UR5, UR4, 0x18 ;  /* 0x0000000405047291 */ /* 0x004fcc000f8ec03f */
[----:B------:R-:W-:Y:S01]  /*b450*/  IMAD.U32 R22, RZ, RZ, UR4 ;  /* 0x00000004ff167e24 */ /* 0x000fe2000f8e00ff */
[C---:B0-----:R-:W-:Y:S01]  /*b460*/  LOP3.LUT R5, R6.reuse, 0x7f, RZ, 0xc0, !PT ;  /* 0x0000007f06057812 */ /* 0x041fe200078ec0ff */
[----:B-1----:R-:W-:-:S04]  /*b470*/  IMAD.SHL.U32 R0, R6, 0x8, RZ ;  /* 0x0000000806007824 */ /* 0x002fc800078e00ff */
[----:B------:R-:W-:Y:S01]  /*b480*/  IMAD.SHL.U32 R4, R5, 0x8, RZ ;  /* 0x0000000805047824 */ /* 0x000fe200078e00ff */
[C---:B------:R-:W-:Y:S02]  /*b490*/  LOP3.LUT R3, R0.reuse, 0x20, RZ, 0xc0, !PT ;  /* 0x0000002000037812 */ /* 0x040fe400078ec0ff */
[----:B------:R-:W-:Y:S02]  /*b4a0*/  LOP3.LUT R2, R0, 0xd8, RZ, 0xc0, !PT ;  /* 0x000000d800027812 */ /* 0x000fe400078ec0ff */
[----:B------:R-:W-:Y:S02]  /*b4b0*/  LOP3.LUT R3, R3, 0x300, R4, 0xf8, !PT ;  /* 0x0000030003037812 */ /* 0x000fe400078ef804 */
[----:B------:R-:W-:Y:S02]  /*b4c0*/  LOP3.LUT R2, R2, 0x18, R6, 0x78, !PT ;  /* 0x0000001802027812 */ /* 0x000fe400078e7806 */
[----:B------:R-:W-:Y:S02]  /*b4d0*/  SHF.R.U32.HI R4, RZ, 0x2, R5 ;  /* 0x00000002ff047819 */ /* 0x000fe40000011605 */
[----:B------:R-:W-:Y:S01]  /*b4e0*/  LOP3.LUT R3, R3, R2, RZ, 0xfc, !PT ;  /* 0x0000000203037212 */ /* 0x000fe200078efcff */
[----:B------:R-:W-:Y:S01]  /*b4f0*/  IMAD.SHL.U32 R2, R6, 0x20, RZ ;  /* 0x0000002006027824 */ /* 0x000fe200078e00ff */
[----:B------:R-:W-:-:S03]  /*b500*/  LOP3.LUT R0, R0, 0x18, RZ, 0xc0, !PT ;  /* 0x0000001800007812 */ /* 0x000fc600078ec0ff */
[----:B------:R-:W-:Y:S01]  /*b510*/  IMAD R3, R3, 0x2, R22 ;  /* 0x0000000203037824 */ /* 0x000fe200078e0216 */
[----:B------:R-:W-:Y:S02]  /*b520*/  LOP3.LUT R4, R4, 0x60, R2, 0xf8, !PT ;  /* 0x0000006004047812 */ /* 0x000fe400078ef802 */
[C---:B------:R-:W-:Y:S02]  /*b530*/  LOP3.LUT R2, R0.reuse, 0x20, RZ, 0xfc, !PT ;  /* 0x0000002000027812 */ /* 0x040fe400078efcff */
[----:B------:R3:W-:Y:S01]  /*b540*/  STL [R1+0x4], R3 ;  /* 0x0000040301007387 */ /* 0x0007e20000100800 */
[----:B------:R-:W-:-:S07]  /*b550*/  LOP3.LUT R0, R0, 0x40, RZ, 0xfc, !PT ;  /* 0x0000004000007812 */ /* 0x000fce00078efcff */
.L_x_10237:
[----:B0--3--:R-:W0:Y:S02]  /*b560*/  LDC.64 R2, c[0x0][0xc88] ;  /* 0x00032200ff027b82 */ /* 0x009e240000000a00 */
[----:B0-----:R-:W-:-:S05]  /*b570*/  IMAD.WIDE R2, R19, 0x4, R2 ;  /* 0x0000000413027825 */ /* 0x001fca00078e0202 */
[----:B--2---:R-:W2:Y:S01]  /*b580*/  LDG.E R9, desc[UR56][R2.64] ;  /* 0x0000003802097981 */ /* 0x004ea2000c1e1900 */
[----:B------:R-:W-:Y:S05]  /*b590*/  YIELD ;  /* 0x0000000000007946 */ /* 0x000fea0003800000 */
[----:B------:R-:W-:Y:S01]  /*b5a0*/  ULDC.64 UR4, c[0x0][0xa28] ;  /* 0x00028a0000047ab9 */ /* 0x000fe20000000a00 */
[----:B-1----:R-:W-:Y:S01]  /*b5b0*/  IMAD.MOV.U32 R0, RZ, RZ, RZ ;  /* 0x000000ffff007224 */ /* 0x002fe200078e00ff */
        /* <DEDUP_REMOVED lines=14> */
[----:B------:R1:W5:Y:S01]  /*b6a0*/  @P0 LDG.E R0, desc[UR56][R2.64] ;  /* 0x0000003802000981 */ /* 0x000362000c1e1900 */
[----:B------:R-:W-:Y:S01]  /*b6b0*/  ISETP.NE.AND.EX P1, PT, RZ, UR5, PT, P1 ;  /* 0x00000005ff007c0c */ /* 0x000fe2000bf25310 */
[----:B------:R-:W-:Y:S01]  /*b6c0*/  IMAD.MOV.U32 R28, RZ, RZ, RZ ;  /* 0x000000ffff1c7224 */ /* 0x000fe200078e00ff */
[----:B------:R-:W-:Y:S01]  /*b6d0*/  ISETP.NE.U32.AND P2, PT, RZ, UR6, PT ;  /* 0x00000006ff007c0c */ /* 0x000fe2000bf45070 */
[----:B------:R-:W-:Y:S01]  /*b6e0*/  STL [R1], R8 ;  /* 0x0000000801007387 */ /* 0x000fe20000100800 */
[----:B------:R-:W-:Y:S02]  /*b6f0*/  ISETP.NE.U32.AND P0, PT, RZ, UR8, PT ;  /* 0x00000008ff007c0c */ /* 0x000fe4000bf05070 */
[----:B------:R-:W-:Y:S02]  /*b700*/  ISETP.NE.AND.EX P2, PT, RZ, UR7, PT, P2 ;  /* 0x00000007ff007c0c */ /* 0x000fe4000bf45320 */
        /* <DEDUP_REMOVED lines=22> */
[----:B----4-:R-:W-:Y:S05]  /*b870*/  @P2 BRA `(.L_x_10134) ;  /* 0x0000000000142947 */ /* 0x010fea0003800000 */
[----:B------:R-:W-:Y:S05]  /*b880*/  @!P1 BRA `(.L_x_10134) ;  /* 0x0000000000109947 */ /* 0x000fea0003800000 */
[----:B------:R-:W2:Y:S04]  /*b890*/  LDG.E R7, desc[UR56][R2.64] ;  /* 0x0000003802077981 */ /* 0x000ea8000c1e1900 */
[----:B------:R-:W2:Y:S02]  /*b8a0*/  LDG.E R2, desc[UR56][R2.64+0x4] ;  /* 0x0000043802027981 */ /* 0x000ea4000c1e1900 */
[----:B--2---:R-:W-:-:S05]  /*b8b0*/  IMAD.IADD R2, R2, 0x1, -R7 ;  /* 0x0000000102027824 */ /* 0x004fca00078e0a07 */
[----:B------:R1:W-:Y:S02]  /*b8c0*/  STL [R1+0x2c], R2 ;  /* 0x00002c0201007387 */ /* 0x0003e40000100800 */
.L_x_10134:
[----:B------:R-:W-:Y:S01]  /*b8d0*/  ULDC.64 UR4, c[0x0][0xa20] ;  /* 0x0002880000047ab9 */ /* 0x000fe20000000a00 */
[----:B-----5:R-:W-:Y:S01]  /*b8e0*/  IMAD.IADD R28, R28, 0x1, R0 ;  /* 0x000000011c1c7824 */ /* 0x020fe200078e0200 */
[----:B------:R-:W-:Y:S01]  /*b8f0*/  ISETP.NE.U32.AND P1, PT, RZ, UR4, PT ;  /* 0x00000004ff007c0c */ /* 0x000fe2000bf25070 */
[----:B------:R-:W-:-:S03]  /*b900*/  IMAD.MOV.U32 R25, RZ, RZ, R9 ;  /* 0x000000ffff197224 */ /* 0x000fc600078e0009 */
[----:B------:R-:W-:-:S13]  /*b910*/  ISETP.NE.AND.EX P1, PT, RZ, UR5, PT, P1 ;  /* 0x00000005ff007c0c */ /* 0x000fda000bf25310 */
[----:B------:R-:W-:Y:S05]  /*b920*/  @!P1 BRA `(.L_x_10135) ;  /* 0x0000000000109947 */ /* 0x000fea0003800000 */
[----:B-1----:R-:W-:-:S04]  /*b930*/  IADD3 R2, P0, R24, UR4, RZ ;  /* 0x0000000418027c10 */ /* 0x002fc8000ff1e0ff */
[----:B------:R-:W-:-:S05]  /*b940*/  IADD3.X R3, R8, UR5, RZ, P0, !PT ;  /* 0x0000000508037c10 */ /* 0x000fca00087fe4ff */
[----:B------:R1:W5:Y:S01]  /*b950*/  LDG.E R6, desc[UR56][R2.64] ;  /* 0x0000003802067981 */ /* 0x000362000c1e1900 */
[----:B------:R-:W-:Y:S05]  /*b960*/  BRA `(.L_x_10136) ;  /* 0x0000000000107947 */ /* 0x000fea0003800000 */
.L_x_10135:
[----:B------:R-:W-:Y:S05]  /*b970*/  @!P0 BRA `(.L_x_10136) ;  /* 0x00000000000c8947 */ /* 0x000fea0003800000 */
[----:B------:R-:W2:Y:S04]  /*b980*/  LDG.E R6, desc[UR56][R4.64] ;  /* 0x0000003804067981 */ /* 0x000ea8000c1e1900 */
[----:B------:R-:W2:Y:S02]  /*b990*/  LDG.E R4, desc[UR56][R4.64+0x4] ;  /* 0x0000043804047981 */ /* 0x000ea4000c1e1900 */
[----:B--2---:R-:W-:-:S07]  /*b9a0*/  IMAD.IADD R6, R4, 0x1, -R6 ;  /* 0x0000000104067824 */ /* 0x004fce00078e0a06 */
.L_x_10136:
[----:B-1---5:R-:W-:Y:S01]  /*b9b0*/  IMAD.IADD R2, R6, 0x1, -R0 ;  /* 0x0000000106027824 */ /* 0x022fe200078e0a00 */
[----:B------:R-:W-:Y:S03]  /*b9c0*/  BSSY B7, `(.L_x_10137) ;  /* 0x000041b000077945 */ /* 0x000fe60003800000 */
[C---:B------:R-:W-:Y:S01]  /*b9d0*/  VIADD R0, R2.reuse, 0x8f ;  /* 0x0000008f02007836 */ /* 0x040fe20000000000 */
[----:B------:R1:W-:Y:S01]  /*b9e0*/  STL [R1+0x28], R2 ;  /* 0x0000280201007387 */ /* 0x0003e20000100800 */
[----:B------:R-:W-:Y:S02]  /*b9f0*/  ISETP.GT.AND P0, PT, R2, RZ, PT ;  /* 0x000000ff0200720c */ /* 0x000fe40003f04270 */
[----:B------:R-:W-:-:S05]  /*ba00*/  IMAD.HI R0, R0, 0x38e38e39, RZ ;  /* 0x38e38e3900007827 */ /* 0x000fca00078e02ff */
[----:B-1----:R-:W-:-:S04]  /*ba10*/  SHF.R.U32.HI R2, RZ, 0x1f, R0 ;  /* 0x0000001fff027819 */ /* 0x002fc80000011600 */
[----:B------:R-:W-:-:S05]  /*ba20*/  LEA.HI.SX32 R0, R0, R2, 0x1b ;  /* 0x0000000200007211 */ /* 0x000fca00078fdaff */
[----:B------:R1:W-:Y:S01]  /*ba30*/  STL [R1+0x10], R0 ;  /* 0x0000100001007387 */ /* 0x0003e20000100800 */
[----:B------:R-:W-:Y:S05]  /*ba40*/  @P0 BRA `(.L_x_10138) ;  /* 0x0000000000440947 */ /* 0x000fea0003800000 */
[----:B------:R-:W2:Y:S02]  /*ba50*/  S2R R3, SR_TID.X ;  /* 0x0000000000037919 */ /* 0x000ea40000002100 */
[----:B--2---:R-:W-:-:S04]  /*ba60*/  LOP3.LUT R3, R3, 0x7f, RZ, 0xc0, !PT ;  /* 0x0000007f03037812 */ /* 0x004fc800078ec0ff */
[----:B------:R-:W-:-:S13]  /*ba70*/  ISETP.NE.AND P0, PT, R3, RZ, PT ;  /* 0x000000ff0300720c */ /* 0x000fda0003f05270 */
[----:B------:R-:W-:Y:S05]  /*ba80*/  @P0 BRA `(.L_x_10139) ;  /* 0x0000004000380947 */ /* 0x000fea0003800000 */
[----:B------:R-:W2:Y:S01]  /*ba90*/  S2R R5, SR_LANEID ;  /* 0x0000000000057919 */ /* 0x000ea20000000000 */
[----:B------:R-:W-:Y:S01]  /*baa0*/  VOTEU.ANY UR4, UPT, PT ;  /* 0x0000000000047886 */ /* 0x000fe200038e0100 */
[----:B------:R-:W3:Y:S01]  /*bab0*/  LDC.64 R2, c[0x0][0xc60] ;  /* 0x00031800ff027b82 */ /* 0x000ee20000000a00 */
[----:B-1----:R-:W2:Y:S02]  /*bac0*/  FLO.U32 R0, UR4 ;  /* 0x0000000400007d00 */ /* 0x002ea400080e0000 */
[----:B--2---:R-:W-:-:S06]  /*bad0*/  ISETP.EQ.U32.AND P0, PT, R0, R5, PT ;  /* 0x000000050000720c */ /* 0x004fcc0003f02070 */
[----:B------:R-:W3:Y:S07]  /*bae0*/  POPC R5, UR4 ;  /* 0x0000000400057d09 */ /* 0x000eee0008000000 */
[----:B---3--:R-:W2:Y:S01]  /*baf0*/  @P0 ATOMG.E.ADD.STRONG.GPU PT, R3, desc[UR56][R2.64], R5 ;  /* 0x00000005020309a8 */ /* 0x008ea200081ee1f8 */
[----:B------:R-:W1:Y:S02]  /*bb00*/  S2R R4, SR_LTMASK ;  /* 0x0000000000047919 */ /* 0x000e640000003900 */
[----:B-1----:R-:W-:-:S04]  /*bb10*/  LOP3.LUT R4, R4, UR4, RZ, 0xc0, !PT ;  /* 0x0000000404047c12 */ /* 0x002fc8000f8ec0ff */
[----:B------:R-:W1:Y:S01]  /*bb20*/  POPC R7, R4 ;  /* 0x0000000400077309 */ /* 0x000e620000000000 */
[----:B--2---:R-:W1:Y:S02]  /*bb30*/  SHFL.IDX PT, R0, R3, R0, 0x1f ;  /* 0x00001f0003007589 */ /* 0x004e6400000e0000 */
[----:B-1----:R-:W-:Y:S01]  /*bb40*/  IADD3 R16, R0, UR36, R7 ;  /* 0x0000002400107c10 */ /* 0x002fe2000fffe007 */
[----:B------:R-:W-:Y:S06]  /*bb50*/  BRA `(.L_x_10139) ;  /* 0x0000004000047947 */ /* 0x000fec0003800000 */
.L_x_10138:
[----:B-1----:R-:W-:Y:S01]  /*bb60*/  VIADD R0, R22, 0x16a00 ;  /* 0x00016a0016007836 */ /* 0x002fe20000000000 */
        /* <DEDUP_REMOVED lines=12> */
[----:B0-----:R-:W-:Y:S02]  /*bc30*/  IMAD.U32 R10, RZ, RZ, UR4 ;  /* 0x00000004ff0a7e24 */ /* 0x001fe4000f8e00ff */
[----:B------:R-:W-:Y:S02]  /*bc40*/  IMAD.U32 R11, RZ, RZ, UR5 ;  /* 0x00000005ff0b7e24 */ /* 0x000fe4000f8e00ff */
[----:B------:R-:W-:Y:S02]  /*bc50*/  IMAD.MOV.U32 R8, RZ, RZ, 0x70 ;  /* 0x00000070ff087424 */ /* 0x000fe400078e00ff */
[----:B------:R-:W-:Y:S02]  /*bc60*/  IMAD.MOV.U32 R12, RZ, RZ, 0x1 ;  /* 0x00000001ff0c7424 */ /* 0x000fe400078e00ff */
[----:B------:R-:W-:-:S07]  /*bc70*/  IMAD.MOV.U32 R13, RZ, RZ, RZ ;  /* 0x000000ffff0d7224 */ /* 0x000fce00078e00ff */
[----:B------:R-:W-:-:S07]  /*bc80*/  LEPC R20, `(.L_x_10141) ;  /* 0x000000001014794e */ /* 0x000fce0000000000 */
[----:B-1----:R-:W-:Y:S05]  /*bc90*/  CALL.ABS.NOINC R2 ;  /* 0x0000000002007343 */ /* 0x002fea0003c00000 */
.L_x_10141:
[----:B------:R-:W-:Y:S05]  /*bca0*/  BSYNC B6 ;  /* 0x0000000000067941 */ /* 0x000fea0003800000 */
.L_x_10140:
        /* <DEDUP_REMOVED lines=13> */
[----:B0-----:R-:W-:Y:S02]  /*bd80*/  IMAD.U32 R10, RZ, RZ, UR4 ;  /* 0x00000004ff0a7e24 */ /* 0x001fe4000f8e00ff */
[----:B------:R-:W-:Y:S02]  /*bd90*/  IMAD.U32 R11, RZ, RZ, UR5 ;  /* 0x00000005ff0b7e24 */ /* 0x000fe4000f8e00ff */
[----:B------:R-:W-:Y:S02]  /*bda0*/  IMAD.MOV.U32 R8, RZ, RZ, 0x70 ;  /* 0x00000070ff087424 */ /* 0x000fe400078e00ff */
[----:B------:R-:W-:Y:S02]  /*bdb0*/  IMAD.MOV.U32 R12, RZ, RZ, 0x1 ;  /* 0x00000001ff0c7424 */ /* 0x000fe400078e00ff */
[----:B-1----:R-:W-:-:S07]  /*bdc0*/  IMAD.MOV.U32 R13, RZ, RZ, RZ ;  /* 0x000000ffff0d7224 */ /* 0x002fce00078e00ff */
[----:B------:R-:W-:-:S07]  /*bdd0*/  LEPC R20, `(.L_x_10144) ;  /* 0x000000001014794e */ /* 0x000fce0000000000 */
[----:B--2---:R-:W-:Y:S05]  /*bde0*/  CALL.ABS.NOINC R2 ;  /* 0x0000000002007343 */ /* 0x004fea0003c00000 */
.L_x_10144:
        /* <DEDUP_REMOVED lines=16> */
.L_x_10143:
[----:B------:R-:W-:Y:S05]  /*bef0*/  BSYNC B6 ;  /* 0x0000000000067941 */ /* 0x000fea0003800000 */
.L_x_10142:
[----:B------:R-:W2:Y:S01]  /*bf00*/  LDL.LU R21, [R1] ;  /* 0x0000000001157983 */ /* 0x000ea20000300800 */
[----:B------:R-:W-:Y:S02]  /*bf10*/  ULDC.64 UR4, c[0x0][0x9f8] ;  /* 0x00027e0000047ab9 */ /* 0x000fe40000000a00 */
[----:B------:R-:W-:Y:S01]  /*bf20*/  ISETP.NE.U32.AND P0, PT, RZ, UR4, PT ;  /* 0x00000004ff007c0c */ /* 0x000fe2000bf05070 */
[----:B------:R-:W3:Y:S03]  /*bf30*/  LDL R20, [R1+0x10] ;  /* 0x0000100001147983 */ /* 0x000ee60000100800 */
[----:B------:R-:W-:-:S13]  /*bf40*/  ISETP.NE.AND.EX P0, PT, RZ, UR5, PT, P0 ;  /* 0x00000005ff007c0c */ /* 0x000fda000bf05300 */
[----:B------:R-:W-:-:S04]  /*bf50*/  @P0 IADD3 R2, P1, R24, UR4, RZ ;  /* 0x0000000418020c10 */ /* 0x000fc8000ff3e0ff */
[----:B--2---:R-:W-:Y:S01]  /*bf60*/  @P0 IADD3.X R3, R21, UR5, RZ, P1, !PT ;  /* 0x0000000515030c10 */ /* 0x004fe20008ffe4ff */
[----:B------:R-:W-:-:S04]  /*bf70*/  ULDC.64 UR4, c[0x0][0xa08] ;  /* 0x0002820000047ab9 */ /* 0x000fc80000000a00 */
[----:B------:R1:W2:Y:S01]  /*bf80*/  @P0 LDG.E R25, desc[UR56][R2.64] ;  /* 0x0000003802190981 */ /* 0x0002a2000c1e1900 */
[----:B---3--:R-:W-:-:S05]  /*bf90*/  VIADD R8, R20, 0xffffffff ;  /* 0xffffffff14087836 */ /* 0x008fca0000000000 */
[----:B------:R3:W-:Y:S01]  /*bfa0*/  STL [R1+0xc], R8 ;  /* 0x00000c0801007387 */ /* 0x0007e20000100800 */
[----:B-1----:R-:W1:Y:S02]  /*bfb0*/  LDC.64 R2, c[0x0][0x418] ;  /* 0x00010600ff027b82 */ /* 0x002e640000000a00 */
[----:B-1----:R-:W-:Y:S01]  /*bfc0*/  LOP3.LUT P0, RZ, R2, UR4, RZ, 0xfc, !PT ;  /* 0x0000000402ff7c12 */ /* 0x002fe2000f80fcff */
[----:B------:R-:W-:-:S03]  /*bfd0*/  UMOV UR4, 0xffffffff ;  /* 0xffffffff00047882 */ /* 0x000fc60000000000 */
[----:B------:R-:W-:Y:S02]  /*bfe0*/  LOP3.LUT P0, RZ, R3, UR5, RZ, 0xfc, P0 ;  /* 0x0000000503ff7c12 */ /* 0x000fe4000800fcff */
[----:B--2---:R-:W-:Y:S02]  /*bff0*/  SHF.R.S32.HI R7, RZ, 0x1f, R25 ;  /* 0x0000001fff077819 */ /* 0x004fe40000011419 */
[----:B------:R-:W-:-:S03]  /*c000*/  SEL R24, R25, RZ, !P0 ;  /* 0x000000ff19187207 */ /* 0x000fc60004000000 */
[----:B------:R3:W-:Y:S01]  /*c010*/  STL [R1], R7 ;  /* 0x0000000701007387 */ /* 0x0007e20000100800 */
[----:B------:R-:W-:Y:S05]  /*c020*/  BRA.DIV UR4, `(.L_x_10145) ;  /* 0x0000004a04ac7947 */ /* 0x000fea000b800000 */
[----:B------:R-:W1:Y:S02]  /*c030*/  S2R R0, SR_TID.X ;  /* 0x0000000000007919 */ /* 0x000e640000002100 */
[----:B-1----:R-:W-:-:S04]  /*c040*/  SHF.R.U32.HI R0, RZ, 0x5, R0 ;  /* 0x00000005ff007819 */ /* 0x002fc80000011600 */
[----:B------:R-:W-:-:S05]  /*c050*/  LOP3.LUT R0, R0, 0x3, RZ, 0xc0, !PT ;  /* 0x0000000300007812 */ /* 0x000fca00078ec0ff */
[----:B------:R1:W2:Y:S02]  /*c060*/  SHFL.IDX PT, R14, R0, RZ, 0x1f ;  /* 0x00001fff000e7589 */ /* 0x0002a400000e0000 */
.L_x_10253:
        /* <DEDUP_REMOVED lines=8> */
.L_x_10256:
[----:B------:R-:W-:Y:S05]  /*c0f0*/  @!P6 BRA `(.L_x_10146) ;  /* 0x00000004000ce947 */ /* 0x000fea0003800000 */
[----:B------:R-:W-:Y:S01]  /*c100*/  ISETP.NE.U32.AND P0, PT, R2, RZ, PT ;  /* 0x000000ff0200720c */ /* 0x000fe20003f05070 */
[----:B------:R-:W-:-:S03]  /*c110*/  IMAD.MOV.U32 R27, RZ, RZ, R8 ;  /* 0x000000ffff1b7224 */ /* 0x000fc600078e0008 */
[----:B------:R-:W-:-:S13]  /*c120*/  ISETP.NE.AND.EX P0, PT, R3, RZ, PT, P0 ;  /* 0x000000ff0300720c */ /* 0x000fda0003f05300 */
[----:B------:R-:W-:Y:S05]  /*c130*/  @!P0 BRA `(.L_x_10148) ;  /* 0x0000000000448947 */ /* 0x000fea0003800000 */
[----:B------:R-:W2:Y:S01]  /*c140*/  LDC R6, c[0x0][0x43c] ;  /* 0x00010f00ff067b82 */ /* 0x000ea20000000800 */
[----:B------:R-:W-:Y:S01]  /*c150*/  ULDC.64 UR4, c[0x0][0x428] ;  /* 0x00010a0000047ab9 */ /* 0x000fe20000000a00 */
[----:B--2---:R-:W-:-:S13]  /*c160*/  ISETP.NE.AND P0, PT, R6, 0x1, PT ;  /* 0x000000010600780c */ /* 0x004fda0003f05270 */
[----:B------:R-:W1:Y:S02]  /*c170*/  @P0 LDC.64 R4, c[0x0][0x440] ;  /* 0x00011000ff040b82 */ /* 0x000e640000000a00 */
[----:B-1----:R-:W-:-:S04]  /*c180*/  @P0 IMAD.HI.U32 R0, R8, R4, RZ ;  /* 0x0000000408000227 */ /* 0x002fc800078e00ff */
        /* <DEDUP_REMOVED lines=12> */
.L_x_10148:
[----:B-1----:R-:W-:Y:S01]  /*c250*/  IMAD R0, R23, 0x8, R22 ;  /* 0x0000000817007824 */ /* 0x002fe200078e0216 */
[----:B--2---:R-:W-:-:S04]  /*c260*/  SHF.L.U32 R2, R26, 0x1f, RZ ;  /* 0x0000001f1a027819 */ /* 0x004fc800000006ff */
[----:B------:R-:W1:Y:S02]  /*c270*/  SYNCS.PHASECHK.TRANS64.TRYWAIT P0, [R0+URZ+0x31c40], R2 ;  /* 0x031c4002000075a7 */ /* 0x000e64000800017f */
[----:B-1----:R-:W-:Y:S05]  /*c280*/  @!P0 BRA `(.L_x_10149) ;  /* 0x0000004800688947 */ /* 0x002fea0003800000 */
.L_x_10257:
        /* <DEDUP_REMOVED lines=9> */
[----:B----4-:R-:W-:Y:S05]  /*c320*/  @!P0 BRA `(.L_x_10150) ;  /* 0x0000000000048947 */ /* 0x010fea0003800000 */
[----:B------:R-:W-:Y:S01]  /*c330*/  BPT.TRAP 0x1 ;  /* 0x000000040000795c */ /* 0x000fe20000300000 */
.L_x_10150:
[----:B------:R-:W-:Y:S01]  /*c340*/  R2UR UR9, R0 ;  /* 0x00000000000972ca */ /* 0x000fe200000e0000 */
[----:B-1----:R-:W-:Y:S01]  /*c350*/  IMAD R0, R23, 0x6c00, R22 ;  /* 0x00006c0017007824 */ /* 0x002fe200078e0216 */
[----:B------:R-:W-:Y:S01]  /*c360*/  R2UR UR11, R27 ;  /* 0x000000001b0b72ca */ /* 0x000fe200000e0000 */
[----:B------:R-:W-:Y:S01]  /*c370*/  UIADD3 UR4, UP0, UR38, 0x370, URZ ;  /* 0x0000037026047890 */ /* 0x000fe2000ff1e03f */
[----:B------:R-:W-:Y:S01]  /*c380*/  R2UR UR5, R28 ;  /* 0x000000001c0572ca */ /* 0x000fe200000e0000 */
[----:B------:R-:W-:Y:S01]  /*c390*/  UMOV UR10, URZ ;  /* 0x0000003f000a7c82 */ /* 0x000fe20008000000 */
[----:B------:R-:W-:Y:S01]  /*c3a0*/  R2UR UR8, R0 ;  /* 0x00000000000872ca */ /* 0x000fe200000e0000 */
[----:B------:R-:W-:Y:S01]  /*c3b0*/  UMOV UR6, 0x0 ;  /* 0x0000000000067882 */ /* 0x000fe20000000000 */
[----:B------:R-:W-:Y:S01]  /*c3c0*/  R2UR UR12, R18 ;  /* 0x00000000120c72ca */ /* 0x000fe200000e0000 */
[----:B------:R-:W-:Y:S01]  /*c3d0*/  UMOV UR7, 0x14f00000 ;  /* 0x14f0000000077882 */ /* 0x000fe20000000000 */
[----:B-----5:R-:W-:Y:S01]  /*c3e0*/  R2UR UR13, R24 ;  /* 0x00000000180d72ca */ /* 0x020fe200000e0000 */
[----:B------:R-:W-:Y:S01]  /*c3f0*/  UMOV UR16, 0x20 ;  /* 0x0000002000107882 */ /* 0x000fe20000000000 */
[----:B------:R-:W-:Y:S01]  /*c400*/  PLOP3.LUT P0, PT, PT, PT, PT, 0x80, 0x0 ;  /* 0x000000000000781c */ /* 0x000fe20003f0f070 */
[----:B------:R-:W-:Y:S01]  /*c410*/  UIADD3 UR9, UR9, 0x31c30, URZ ;  /* 0x00031c3009097890 */ /* 0x000fe2000fffe03f */
[----:B------:R-:W-:-:S03]  /*c420*/  LOP3.LUT R29, R29, 0xfffffffe, RZ, 0xc0, !PT ;  /* 0xfffffffe1d1d7812 */ /* 0x000fc600078ec0ff */
[----:B------:R-:W-:Y:S02]  /*c430*/  UIMAD UR11, UR11, 0x90, UR5 ;  /* 0x000000900b0b78a4 */ /* 0x000fe4000f8e0205 */
[----:B------:R-:W-:Y:S02]  /*c440*/  UIADD3 UR14, UR8, 0x16a00, URZ ;  /* 0x00016a00080e7890 */ /* 0x000fe4000fffe03f */
[----:B------:R-:W-:Y:S02]  /*c450*/  UIADD3.X UR5, URZ, UR39, URZ, UP0, !UPT ;  /* 0x000000273f057290 */ /* 0x000fe400087fe43f */
[----:B------:R-:W-:Y:S02]  /*c460*/  UIADD3 UR15, UR8, 0x18e00, URZ ;  /* 0x00018e00080f7890 */ /* 0x000fe4000fffe03f */
[----:B------:R-:W-:Y:S01]  /*c470*/  UIADD3 UR17, UR8, 0x1b200, URZ ;  /* 0x0001b20008117890 */ /* 0x000fe2000fffe03f */
[----:B------:R-:W-:Y:S02]  /*c480*/  @P0 LOP3.LUT R29, R29, 0x1, RZ, 0xfc, !PT ;  /* 0x000000011d1d0812 */ /* 0x000fe400078efcff */
[----:B------:R-:W-:Y:S01]  /*c490*/  UMOV UR8, UR14 ;  /* 0x0000000e00087c82 */ /* 0x000fe20008000000 */
[----:B------:R-:W-:Y:S01]  /*c4a0*/  UMOV UR14, 0x40 ;  /* 0x00000040000e7882 */ /* 0x000fe20000000000 */
[----:B------:R1:W-:Y:S02]  /*c4b0*/  UTMALDG.4D [UR8], [UR4], desc[UR6] ;  /* 0x00000608040075b4 */ /* 0x0003e40008019000 */
[----:B-1----:R-:W-:Y:S01]  /*c4c0*/  UMOV UR8, UR15 ;  /* 0x0000000f00087c82 */ /* 0x002fe20008000000 */
[----:B------:R-:W-:-:S02]  /*c4d0*/  UMOV UR10, UR16 ;  /* 0x00000010000a7c82 */ /* 0x000fc40008000000 */
[----:B------:R1:W-:Y:S02]  /*c4e0*/  UTMALDG.4D [UR8], [UR4], desc[UR6] ;  /* 0x00000608040075b4 */ /* 0x0003e40008019000 */
[----:B-1----:R-:W-:Y:S01]  /*c4f0*/  UMOV UR8, UR17 ;  /* 0x0000001100087c82 */ /* 0x002fe20008000000 */
[----:B------:R-:W-:Y:S02]  /*c500*/  UMOV UR10, UR14 ;  /* 0x0000000e000a7c82 */ /* 0x000fe40008000000 */
[----:B------:R2:W-:Y:S02]  /*c510*/  UTMALDG.4D [UR8], [UR4], desc[UR6] ;  /* 0x00000608040075b4 */ /* 0x0005e40008019000 */
[----:B--2---:R-:W-:Y:S01]  /*c520*/  NOP ;  /* 0x0000000000007918 */ /* 0x004fe20000000000 */
.L_x_10146:
[----:B------:R-:W2:Y:S04]  /*c530*/  LDL.LU R4, [R1+0x14] ;  /* 0x0000140001047983 */ /* 0x000ea80000300800 */
[----:B------:R-:W4:Y:S04]  /*c540*/  LDL.LU R6, [R1+0x8] ;  /* 0x0000080001067983 */ /* 0x000f280000300800 */
[----:B------:R-:W5:Y:S01]  /*c550*/  LDL.LU R3, [R1+0x18] ;  /* 0x0000180001037983 */ /* 0x000f620000300800 */
[----:B------:R-:W-:Y:S05]  /*c560*/  WARPSYNC.ALL ;  /* 0x0000000000007948 */ /* 0x000fea0003800000 */
[----:B------:R-:W-:Y:S01]  /*c570*/  ULDC.64 UR6, c[0x0][0xa00] ;  /* 0x0002800000067ab9 */ /* 0x000fe20000000a00 */
[----:B------:R-:W-:Y:S01]  /*c580*/  ULDC.64 UR4, c[0x0][0x298] ;  /* 0x0000a60000047ab9 */ /* 0x000fe20000000a00 */
[----:B------:R-:W-:Y:S01]  /*c590*/  BAR.SYNC.DEFER_BLOCKING 0x8, 0x200 ;  /* 0x0208000000007b1d */ /* 0x000fe20000010000 */
[----:B------:R-:W-:Y:S01]  /*c5a0*/  ISETP.NE.U32.AND P0, PT, RZ, UR6, PT ;  /* 0x00000006ff007c0c */ /* 0x000fe2000bf05070 */
[----:B-1----:R-:W-:-:S03]  /*c5b0*/  VIADD R0, R22, 0xda00 ;  /* 0x0000da0016007836 */ /* 0x002fc60000000000 */
[----:B------:R-:W-:Y:S01]  /*c5c0*/  ISETP.NE.AND.EX P0, PT, RZ, UR7, PT, P0 ;  /* 0x00000007ff007c0c */ /* 0x000fe2000bf05300 */
[----:B------:R-:W-:Y:S01]  /*c5d0*/  BSSY B6, `(.L_x_10151) ;  /* 0x0000020000067945 */ /* 0x000fe20003800000 */
[----:B------:R-:W-:Y:S02]  /*c5e0*/  LOP3.LUT P1, RZ, R0, 0x1bf, RZ, 0xc0, !PT ;  /* 0x000001bf00ff7812 */ /* 0x000fe4000782c0ff */
[----:B--2---:R-:W-:-:S05]  /*c5f0*/  SHF.R.S32.HI R2, RZ, 0x1f, R4 ;  /* 0x0000001fff027819 */ /* 0x004fca0000011404 */
[----:B------:R-:W-:Y:S01]  /*c600*/  IMAD R2, R2, UR4, RZ ;  /* 0x0000000402027c24 */ /* 0x000fe2000f8e02ff */
[----:B-----5:R-:W-:-:S03]  /*c610*/  SEL R3, R3, RZ, !P0 ;  /* 0x000000ff03037207 */ /* 0x020fc60004000000 */
[----:B------:R-:W-:Y:S01]  /*c620*/  IMAD R0, R4, UR5, R2 ;  /* 0x0000000504007c24 */ /* 0x000fe2000f8e0202 */
[----:B----4-:R-:W-:Y:S01]  /*c630*/  SEL R2, R6, RZ, !P0 ;  /* 0x000000ff06027207 */ /* 0x010fe20004000000 */
[----:B------:R-:W-:-:S05]  /*c640*/  IMAD.WIDE.U32 R4, R4, UR4, RZ ;  /* 0x0000000404047c25 */ /* 0x000fca000f8e00ff */
[----:B------:R-:W-:Y:S04]  /*c650*/  STL.64 [R1+0x20], R4 ;  /* 0x0000200401007387 */ /* 0x000fe80000100a00 */
        /* <DEDUP_REMOVED lines=15> */
[----:B---3--:R-:W-:-:S02]  /*c750*/  IMAD.U32 R7, RZ, RZ, UR9 ;  /* 0x00000009ff077e24 */ /* 0x008fc4000f8e00ff */
[----:B0-----:R-:W-:Y:S02]  /*c760*/  IMAD.U32 R10, RZ, RZ, UR4 ;  /* 0x00000004ff0a7e24 */ /* 0x001fe4000f8e00ff */
[----:B------:R-:W-:Y:S02]  /*c770*/  IMAD.U32 R11, RZ, RZ, UR5 ;  /* 0x00000005ff0b7e24 */ /* 0x000fe4000f8e00ff */
[----:B------:R-:W-:Y:S02]  /*c780*/  IMAD.MOV.U32 R8, RZ, RZ, 0x70 ;  /* 0x00000070ff087424 */ /* 0x000fe400078e00ff */
[----:B------:R-:W-:Y:S02]  /*c790*/  IMAD.MOV.U32 R12, RZ, RZ, 0x1 ;  /* 0x00000001ff0c7424 */ /* 0x000fe400078e00ff */
[----:B------:R-:W-:-:S07]  /*c7a0*/  IMAD.MOV.U32 R13, RZ, RZ, RZ ;  /* 0x000000ffff0d7224 */ /* 0x000fce00078e00ff */
[----:B------:R-:W-:-:S07]  /*c7b0*/  LEPC R20, `(.L_x_10152) ;  /* 0x000000001014794e */ /* 0x000fce0000000000 */
[----:B-1----:R-:W-:Y:S05]  /*c7c0*/  CALL.ABS.NOINC R2 ;  /* 0x0000000002007343 */ /* 0x002fea0003c00000 */
.L_x_10152:
[----:B------:R-:W-:Y:S05]  /*c7d0*/  BSYNC B6 ;  /* 0x0000000000067941 */ /* 0x000fea0003800000 */
.L_x_10151:
[----:B--2---:R-:W2:Y:S01]  /*c7e0*/  LDL.LU R0, [R1+0x14] ;  /* 0x0000140001007983 */ /* 0x004ea20000300800 */
[----:B------:R-:W1:Y:S01]  /*c7f0*/  LDC R9, c[0x0][0x448] ;  /* 0x00011200ff097b82 */ /* 0x000e620000000800 */
[----:B------:R-:W-:Y:S01]  /*c800*/  ULDC.64 UR4, c[0x0][0x2d8] ;  /* 0x0000b60000047ab9 */ /* 0x000fe20000000a00 */
[----:B------:R-:W-:Y:S01]  /*c810*/  ULDC.64 UR6, c[0x0][0x2c8] ;  /* 0x0000b20000067ab9 */ /* 0x000fe20000000a00 */
[----:B------:R-:W2:Y:S01]  /*c820*/  LDL.LU.64 R2, [R1+0x20] ;  /* 0x0000200001027983 */ /* 0x000ea20000300a00 */
[----:B------:R-:W-:-:S03]  /*c830*/  ULDC.64 UR8, c[0x0][0x280] ;  /* 0x0000a00000087ab9 */ /* 0x000fc60000000a00 */
[----:B------:R-:W4:Y:S04]  /*c840*/  LDL.LU R20, [R1+0x18] ;  /* 0x0000180001147983 */ /* 0x000f280000300800 */
[----:B------:R-:W4:Y:S04]  /*c850*/  LDL.LU R21, [R1+0x34] ;  /* 0x0000340001157983 */ /* 0x000f280000300800 */
[----:B------:R-:W4:Y:S01]  /*c860*/  LDL.LU R4, [R1+0x8] ;  /* 0x0000080001047983 */ /* 0x000f220000300800 */
[----:B0-----:R-:W0:Y:S01]  /*c870*/  S2R R10, SR_TID.X ;  /* 0x00000000000a7919 */ /* 0x001e220000002100 */
[----:B------:R-:W0:Y:S01]  /*c880*/  S2R R11, SR_TID.X ;  /* 0x00000000000b7919 */ /* 0x000e220000002100 */
[----:B-1----:R-:W-:-:S13]  /*c890*/  ISETP.NE.AND P0, PT, R9, 0x1, PT ;  /* 0x000000010900780c */ /* 0x002fda0003f05270 */
[----:B------:R-:W1:Y:S08]  /*c8a0*/  @P0 LDC R5, c[0x0][0x450] ;  /* 0x00011400ff050b82 */ /* 0x000e700000000800 */
[----:B---3--:R-:W3:Y:S01]  /*c8b0*/  @P0 LDC R8, c[0x0][0x44c] ;  /* 0x00011300ff080b82 */ /* 0x008ee20000000800 */
[----:B--2---:R-:W-:Y:S02]  /*c8c0*/  IMAD.MOV.U32 R3, RZ, RZ, R0 ;  /* 0x000000ffff037224 */ /* 0x004fe400078e0000 */
[----:B----4-:R-:W-:-:S02]  /*c8d0*/  IMAD R0, R20, UR4, RZ ;  /* 0x0000000414007c24 */ /* 0x010fc4000f8e02ff */
[C---:B------:R-:W-:Y:S01]  /*c8e0*/  IMAD.WIDE.U32 R2, R18.reuse, UR4, R2 ;  /* 0x0000000412027c25 */ /* 0x040fe2000f8e0002 */
[----:B------:R-:W2:Y:S03]  /*c8f0*/  S2R R20, SR_TID.X ;  /* 0x0000000000147919 */ /* 0x000ea60000002100 */
[----:B------:R-:W-:Y:S01]  /*c900*/  IMAD R0, R18, UR5, R0 ;  /* 0x0000000512007c24 */ /* 0x000fe2000f8e0200 */
[----:B------:R-:W-:-:S03]  /*c910*/  ULDC.64 UR4, c[0x0][0x2e0] ;  /* 0x0000b80000047ab9 */ /* 0x000fc60000000a00 */
[----:B------:R-:W-:Y:S02]  /*c920*/  IMAD.IADD R3, R3, 0x1, R0 ;  /* 0x0000000103037824 */ /* 0x000fe400078e0200 */
[----:B------:R-:W-:Y:S02]  /*c930*/  IMAD R0, R21, UR4, RZ ;  /* 0x0000000415007c24 */ /* 0x000fe4000f8e02ff */
[----:B------:R-:W4:Y:S01]  /*c940*/  S2R R21, SR_TID.X ;  /* 0x0000000000157919 */ /* 0x000f220000002100 */
[----:B------:R-:W-:-:S04]  /*c950*/  IMAD.WIDE.U32 R2, R4, UR4, R2 ;  /* 0x0000000404027c25 */ /* 0x000fc8000f8e0002 */
[----:B------:R-:W-:Y:S01]  /*c960*/  IMAD R0, R4, UR5, R0 ;  /* 0x0000000504007c24 */ /* 0x000fe2000f8e0200 */
[----:B------:R-:W-:Y:S01]  /*c970*/  ULDC.64 UR4, c[0x0][0x2d0] ;  /* 0x0000b40000047ab9 */ /* 0x000fe20000000a00 */
[----:B------:R-:W1:Y:S02]  /*c980*/  @P0 LDC R4, c[0x0][0x44c] ;  /* 0x00011300ff040b82 */ /* 0x000e640000000800 */
[----:B------:R-:W-:Y:S01]  /*c990*/  IMAD.IADD R3, R3, 0x1, R0 ;  /* 0x0000000103037824 */ /* 0x000fe200078e0200 */
[----:B--2---:R-:W-:-:S04]  /*c9a0*/  LOP3.LUT R20, R20, 0x7f, RZ, 0xc0, !PT ;  /* 0x0000007f14147812 */ /* 0x004fc800078ec0ff */
[----:B------:R-:W-:Y:S01]  /*c9b0*/  SHF.R.U32.HI R20, RZ, 0x2, R20 ;  /* 0x00000002ff147819 */ /* 0x000fe20000011614 */
[----:B----4-:R-:W-:Y:S02]  /*c9c0*/  IMAD.SHL.U32 R6, R21, 0x20, RZ ;  /* 0x0000002015067824 */ /* 0x010fe400078e00ff */
[----:B0-----:R-:W-:-:S03]  /*c9d0*/  IMAD.SHL.U32 R21, R10, 0x8, RZ ;  /* 0x000000080a157824 */ /* 0x001fc600078e00ff */
[----:B------:R-:W-:Y:S01]  /*c9e0*/  LOP3.LUT R6, R20, 0x60, R6, 0xf8, !PT ;  /* 0x0000006014067812 */ /* 0x000fe200078ef806 */
[----:B------:R-:W-:Y:S01]  /*c9f0*/  IMAD.SHL.U32 R20, R11, 0x8, RZ ;  /* 0x000000080b147824 */ /* 0x000fe200078e00ff */
[----:B------:R-:W-:-:S03]  /*ca00*/  LOP3.LUT R21, R21, 0x18, RZ, 0xc0, !PT ;  /* 0x0000001815157812 */ /* 0x000fc600078ec0ff */
[----:B------:R-:W-:Y:S01]  /*ca10*/  IMAD R6, R17, 0xc0, R6 ;  /* 0x000000c011067824 */ /* 0x000fe200078e0206 */
[C---:B------:R-:W-:Y:S02]  /*ca20*/  LOP3.LUT R10, R21.reuse, 0x40, RZ, 0xfc, !PT ;  /* 0x00000040150a7812 */ /* 0x040fe400078efcff */
[----:B------:R-:W-:Y:S01]  /*ca30*/  LOP3.LUT R20, R20, 0x18, RZ, 0xc0, !PT ;  /* 0x0000001814147812 */ /* 0x000fe200078ec0ff */
[----:B-1----:R-:W-:Y:S01]  /*ca40*/  @P0 IMAD.HI.U32 R0, R6, R4, RZ ;  /* 0x0000000406000227 */ /* 0x002fe200078e00ff */
[----:B------:R-:W-:-:S03]  /*ca50*/  LOP3.LUT R12, R21, 0x20, RZ, 0xfc, !PT ;  /* 0x00000020150c7812 */ /* 0x000fc600078efcff */
[----:B------:R-:W-:Y:S01]  /*ca60*/  IMAD.MOV.U32 R4, RZ, RZ, R6 ;  /* 0x000000ffff047224 */ /* 0x000fe200078e0006 */
[----:B------:R-:W-:-:S04]  /*ca70*/  @P0 SHF.R.U32.HI R4, RZ, R5, R0 ;  /* 0x00000005ff040219 */ /* 0x000fc80000011600 */
[----:B------:R-:W-:-:S05]  /*ca80*/  SHF.R.S32.HI R0, RZ, 0x1f, R4 ;  /* 0x0000001fff007819 */ /* 0x000fca0000011404 */
        /* <DEDUP_REMOVED lines=14> */
[----:B---3--:R-:W-:Y:S01]  /*cb70*/  @P0 IMAD.HI.U32 R8, R7, R8, RZ ;  /* 0x0000000807080227 */ /* 0x008fe200078e00ff */
[----:B------:R-:W0:Y:S03]  /*cb80*/  @P0 LDC R5, c[0x0][0x450] ;  /* 0x00011400ff050b82 */ /* 0x000e260000000800 */
[----:B------:R-:W-:Y:S01]  /*cb90*/  IMAD.MOV.U32 R6, RZ, RZ, R7 ;  /* 0x000000ffff067224 */ /* 0x000fe200078e0007 */
[----:B0-----:R-:W-:-:S05]  /*cba0*/  @P0 SHF.R.U32.HI R6, RZ, R5, R8 ;  /* 0x00000005ff060219 */ /* 0x001fca0000011608 */
        /* <DEDUP_REMOVED lines=8> */
[----:B------:R0:W5:Y:S01]  /*cc30*/  LDL R10, [R1+0x4] ;  /* 0x00000400010a7983 */ /* 0x0001620000100800 */
[----:B------:R-:W-:Y:S02]  /*cc40*/  SHF.R.S32.HI R6, RZ, 0x1f, R5 ;  /* 0x0000001fff067819 */ /* 0x000fe40000011405 */
[----:B------:R-:W-:Y:S01]  /*cc50*/  IMAD.IADD R3, R3, 0x1, R7 ;  /* 0x0000000103037824 */ /* 0x000fe200078e0207 */
[----:B------:R-:W-:Y:S02]  /*cc60*/  ISETP.GE.AND P2, PT, R20, UR4, PT ;  /* 0x0000000414007c0c */ /* 0x000fe4000bf46270 */
[----:B------:R-:W-:Y:S01]  /*cc70*/  IMAD R6, R6, UR6, RZ ;  /* 0x0000000606067c24 */ /* 0x000fe2000f8e02ff */
[----:B------:R-:W-:Y:S01]  /*cc80*/  ISETP.GE.AND P1, PT, R12, UR4, PT ;  /* 0x000000040c007c0c */ /* 0x000fe2000bf26270 */
[----:B------:R-:W-:-:S04]  /*cc90*/  IMAD.WIDE.U32 R2, R5, UR6, R2 ;  /* 0x0000000605027c25 */ /* 0x000fc8000f8e0002 */
[----:B------:R-:W-:Y:S01]  /*cca0*/  IMAD R6, R5, UR7, R6 ;  /* 0x0000000705067c24 */ /* 0x000fe2000f8e0206 */
[----:B------:R-:W-:-:S03]  /*ccb0*/  LEA R7, P3, R2, UR8, 0x1 ;  /* 0x0000000802077c11 */ /* 0x000fc6000f8608ff */
[----:B------:R-:W-:Y:S01]  /*ccc0*/  IMAD.IADD R6, R3, 0x1, R6 ;  /* 0x0000000103067824 */ /* 0x000fe200078e0206 */
[----:B------:R-:W-:Y:S01]  /*ccd0*/  UMOV UR4, 0xffffffff ;  /* 0xffffffff00047882 */ /* 0x000fe20000000000 */
[----:B------:R-:W-:-:S03]  /*cce0*/  LOP3.LUT R21, R11, 0x7f, RZ, 0xc0, !PT ;  /* 0x0000007f0b157812 */ /* 0x000fc600078ec0ff */
[----:B------:R-:W-:Y:S02]  /*ccf0*/  LEA.HI.X R6, R2, UR9, R6, 0x1, P3 ;  /* 0x0000000902067c11 */ /* 0x000fe400098f0c06 */
[----:B------:R-:W-:Y:S01]  /*cd00*/  SHF.R.U32.HI R21, RZ, 0x2, R21 ;  /* 0x00000002ff157819 */ /* 0x000fe20000011615 */
[----:B0-----:R-:W-:Y:S06]  /*cd10*/  BRA.DIV UR4, `(.L_x_10153) ;  /* 0x0000003e04d87947 */ /* 0x001fec000b800000 */
[----:B------:R-:W2:Y:S01]  /*cd20*/  LDL.LU R3, [R1+0x2c] ;  /* 0x00002c0001037983 */ /* 0x000ea20000300800 */
[----:B------:R-:W-:-:S03]  /*cd30*/  IMAD R17, R17, 0xc0, R21 ;  /* 0x000000c011117824 */ /* 0x000fc600078e0215 */
[----:B------:R-:W-:Y:S01]  /*cd40*/  SHFL.IDX PT, R2, R4, RZ, 0x1c1f ;  /* 0x001c1fff04027589 */ /* 0x000fe200000e0000 */
        /* <DEDUP_REMOVED lines=54> */
[----:B------:R-:W-:Y:S04]  /*d0b0*/  @!P3 LDGSTS.E.BYPASS.LTC128B.128 [R10+0xfa00], desc[UR56][R2.64], !P2 ;  /* 0x0fa00000020abfae */ /* 0x000fe8000d101d78 */
[----:B------:R-:W-:Y:S04]  /*d0c0*/  @!P3 LDGSTS.E.BYPASS.LTC128B.128 [R10+0x12a00], desc[UR56][R2.64+0x40], !P1 ;  /* 0x12a00040020abfae */ /* 0x000fe8000c901d78 */
[----:B------:R0:W-:Y:S04]  /*d0d0*/  @!P3 LDGSTS.E.BYPASS.LTC128B.128 [R10+0x15a00], desc[UR56][R2.64+0x80], !P0 ;  /* 0x15a00080020abfae */ /* 0x0001e8000c101d78 */
[----:B0-----:R0:W1:Y:S02]  /*d0e0*/  SHFL.IDX PT, R2, R7, 0x1, 0x1c1f ;  /* 0x003c1f0007027f89 */ /* 0x00106400000e0000 */
.L_x_10270:
[----:B------:R-:W-:Y:S02]  /*d0f0*/  VIADD R17, R17, 0xa0 ;  /* 0x000000a011117836 */ /* 0x000fe40000000000 */
[----:B------:R-:W-:-:S03]  /*d100*/  VIADD R0, R22, 0x31c00 ;  /* 0x00031c0016007836 */ /* 0x000fc60000000000 */
[----:B------:R-:W-:-:S13]  /*d110*/  ISETP.GE.AND P3, PT, R17, R5, PT ;  /* 0x000000051100720c */ /* 0x000fda0003f66270 */
[----:B-1----:R-:W-:-:S05]  /*d120*/  @!P3 LEA R2, P4, R20, R2, 0x1 ;  /* 0x000000021402b211 */ /* 0x002fca00078808ff */
[----:B------:R-:W-:-:S05]  /*d130*/  @!P3 IMAD.X R3, RZ, RZ, R6, P4 ;  /* 0x000000ffff03b224 */ /* 0x000fca00020e0606 */
[----:B------:R-:W-:Y:S01]  /*d140*/  @!PT LDS RZ, [RZ] ;  /* 0x00000000fffff984 */ /* 0x000fe20000000800 */
[----:B------:R-:W-:Y:S01]  /*d150*/  @!PT LDS RZ, [RZ] ;  /* 0x00000000fffff984 */ /* 0x000fe20000000800 */
[----:B------:R-:W-:Y:S01]  /*d160*/  @!PT LDS RZ, [RZ] ;  /* 0x00000000fffff984 */ /* 0x000fe20000000800 */
[----:B------:R1:W-:Y:S04]  /*d170*/  @!P3 LDGSTS.E.BYPASS.LTC128B.128 [R10+0x10200], desc[UR56][R2.64], !P2 ;  /* 0x10200000020abfae */ /* 0x0003e8000d101d78 */
[----:B------:R1:W-:Y:S04]  /*d180*/  @!P3 LDGSTS.E.BYPASS.LTC128B.128 [R10+0x13200], desc[UR56][R2.64+0x40], !P1 ;  /* 0x13200040020abfae */ /* 0x0003e8000c901d78 */
[----:B------:R1:W-:Y:S01]  /*d190*/  @!P3 LDGSTS.E.BYPASS.LTC128B.128 [R10+0x16200], desc[UR56][R2.64+0x80], !P0 ;  /* 0x16200080020abfae */ /* 0x0003e2000c101d78 */
[----:B------:R-:W-:Y:S01]  /*d1a0*/  PLOP3.LUT P0, PT, PT, PT, PT, 0x80, 0x0 ;  /* 0x000000000000781c */ /* 0x000fe20003f0f070 */
[----:B------:R-:W-:-:S12]  /*d1b0*/  NOP ;  /* 0x0000000000007918 */ /* 0x000fd80000000000 */
.L_x_10154:
        /* <DEDUP_REMOVED lines=8> */
[----:B------:R-:W-:Y:S01]  /*d240*/  LEA.HI R2, R3, R3, RZ, 0x1 ;  /* 0x0000000303027211 */ /* 0x000fe200078f08ff */
[----:B------:R1:W-:Y:S03]  /*d250*/  STL [R1+0x30], R3 ;  /* 0x0000300301007387 */ /* 0x0003e60000100800 */
[----:B------:R-:W-:-:S05]  /*d260*/  LOP3.LUT R2, R2, 0xfffffffe, RZ, 0xc0, !PT ;  /* 0xfffffffe02027812 */ /* 0x000fca00078ec0ff */
[----:B------:R-:W-:-:S05]  /*d270*/  IMAD.IADD R2, R3, 0x1, -R2 ;  /* 0x0000000103027824 */ /* 0x000fca00078e0a02 */
[----:B-1----:R-:W-:Y:S01]  /*d280*/  SHF.L.U32 R3, R2, 0x1f, RZ ;  /* 0x0000001f02037819 */ /* 0x002fe200000006ff */
[----:B------:R-:W-:Y:S01]  /*d290*/  NOP ;  /* 0x0000000000007918 */ /* 0x000fe20000000000 */
[----:B------:R-:W2:Y:S01]  /*d2a0*/  LDL.LU R4, [R1+0x28] ;  /* 0x0000280001047983 */ /* 0x000ea20000300800 */
[----:B------:R1:W-:Y:S01]  /*d2b0*/  SYNCS.ARRIVE.TRANS64.A1T0 RZ, [R22+URZ+0x31c00], RZ ;  /* 0x031c00ff16ff79a7 */ /* 0x0003e2000810003f */
[----:B------:R-:W-:Y:S01]  /*d2c0*/  BSSY B0, `(.L_x_10155) ;  /* 0x0000004000007945 */ /* 0x000fe20003800000 */
[----:B------:R-:W3:Y:S01]  /*d2d0*/  SYNCS.PHASECHK.TRANS64.TRYWAIT P0, [R22+URZ+0x31c20], R3 ;  /* 0x031c2003160075a7 */ /* 0x000ee2000800017f */
[----:B--2---:R-:W-:Y:S02]  /*d2e0*/  ISETP.GE.AND P1, PT, R4, 0x91, PT ;  /* 0x000000910400780c */ /* 0x004fe40003f26270 */
[----:B-1-3--:R-:W-:Y:S11]  /*d2f0*/  @!P0 BRA `(.L_x_10156) ;  /* 0x0000004000708947 */ /* 0x00aff60003800000 */
.L_x_10271:
[----:B------:R-:W-:Y:S05]  /*d300*/  BSYNC B0 ;  /* 0x0000000000007941 */ /* 0x000fea0003800000 */
.L_x_10155:
[----:B------:R-:W-:Y:S04]  /*d310*/  BSSY B0, `(.L_x_10157) ;  /* 0x0000227000007945 */ /* 0x000fe80003800000 */
[----:B------:R-:W-:Y:S05]  /*d320*/  @!P1 BRA `(.L_x_10158) ;  /* 0x0000002000949947 */ /* 0x000fea0003800000 */
[----:B------:R-:W0:Y:S01]  /*d330*/  LDL R4, [R1+0x10] ;  /* 0x0000100001047983 */ /* 0x000e220000100800 */
[----:B------:R-:W-:Y:S01]  /*d340*/  IMAD.MOV.U32 R2, RZ, RZ, 0x1 ;  /* 0x00000001ff027424 */ /* 0x000fe200078e00ff */
[----:B------:R-:W-:Y:S01]  /*d350*/  BSSY B2, `(.L_x_10159) ;  /* 0x00000bc000027945 */ /* 0x000fe20003800000 */
[----:B0-----:R-:W-:Y:S02]  /*d360*/  IMAD.MOV R7, RZ, RZ, -R4 ;  /* 0x000000ffff077224 */ /* 0x001fe400078e0a04 */
[----:B------:R-:W-:-:S03]  /*d370*/  VIADD R6, R4, 0xfffffffe ;  /* 0xfffffffe04067836 */ /* 0x000fc60000000000 */
[----:B------:R-:W-:-:S05]  /*d380*/  VIADDMNMX R7, R7, R2, 0xffffffff, !PT ;  /* 0xffffffff07077446 */ /* 0x000fca0007800102 */
[----:B------:R-:W-:-:S05]  /*d390*/  IMAD.IADD R2, R4, 0x1, R7 ;  /* 0x0000000104027824 */ /* 0x000fca00078e0207 */
[----:B------:R-:W-:-:S04]  /*d3a0*/  LOP3.LUT R2, R2, 0x1, RZ, 0xc0, !PT ;  /* 0x0000000102027812 */ /* 0x000fc800078ec0ff */
[----:B------:R-:W-:-:S13]  /*d3b0*/  ISETP.NE.U32.AND P0, PT, R2, 0x1, PT ;  /* 0x000000010200780c */ /* 0x000fda0003f05070 */
        /* <DEDUP_REMOVED lines=9> */
[----:B------:R-:W-:Y:S01]  /*d450*/  ULDC.64 UR4, c[0x0][0x418] ;  /* 0x0001060000047ab9 */ /* 0x000fe20000000a00 */
[----:B------:R-:W-:Y:S01]  /*d460*/  IMAD.MOV.U32 R5, RZ, RZ, R24 ;  /* 0x000000ffff057224 */ /* 0x000fe200078e0018 */
[----:B------:R-:W-:-:S04]  /*d470*/  ISETP.NE.U32.AND P0, PT, RZ, UR4, PT ;  /* 0x00000004ff007c0c */ /* 0x000fc8000bf05070 */
[----:B------:R-:W-:-:S13]  /*d480*/  ISETP.NE.AND.EX P0, PT, RZ, UR5, PT, P0 ;  /* 0x00000005ff007c0c */ /* 0x000fda000bf05300 */
[----:B------:R-:W-:Y:S05]  /*d490*/  @!P0 BRA `(.L_x_10163) ;  /* 0x0000000000488947 */ /* 0x000fea0003800000 */
[----:B------:R-:W2:Y:S01]  /*d4a0*/  LDL R10, [R1] ;  /* 0x00000000010a7983 */ /* 0x000ea20000100800 */
[----:B------:R-:W0:Y:S01]  /*d4b0*/  LDC R5, c[0x0][0x43c] ;  /* 0x00010f00ff057b82 */ /* 0x000e220000000800 */
[----:B------:R-:W-:Y:S01]  /*d4c0*/  ULDC.64 UR6, c[0x0][0x428] ;  /* 0x00010a0000067ab9 */ /* 0x000fe20000000a00 */
[----:B0-----:R-:W-:-:S13]  /*d4d0*/  ISETP.NE.AND P0, PT, R5, 0x1, PT ;  /* 0x000000010500780c */ /* 0x001fda0003f05270 */
[----:B-1----:R-:W0:Y:S02]  /*d4e0*/  @P0 LDC.64 R2, c[0x0][0x440] ;  /* 0x00011000ff020b82 */ /* 0x002e240000000a00 */
[----:B0-----:R-:W-:-:S04]  /*d4f0*/  @P0 IMAD.HI.U32 R4, R6, R2, RZ ;  /* 0x0000000206040227 */ /* 0x001fc800078e00ff */
[----:B------:R-:W-:Y:S01]  /*d500*/  IMAD.MOV.U32 R2, RZ, RZ, R6 ;  /* 0x000000ffff027224 */ /* 0x000fe200078e0006 */
[----:B------:R-:W-:-:S05]  /*d510*/  @P0 SHF.R.U32.HI R2, RZ, R3, R4 ;  /* 0x00000003ff020219 */ /* 0x000fca0000011604 */
[----:B------:R-:W-:-:S04]  /*d520*/  IMAD.MOV R3, RZ, RZ, -R2 ;  /* 0x000000ffff037224 */ /* 0x000fc800078e0a02 */
[----:B------:R-:W-:Y:S01]  /*d530*/  IMAD R6, R5, R3, R6 ;  /* 0x0000000305067224 */ /* 0x000fe200078e0206 */
[----:B------:R-:W-:-:S03]  /*d540*/  SHF.R.S32.HI R3, RZ, 0x1f, R2 ;  /* 0x0000001fff037819 */ /* 0x000fc60000011402 */
[----:B------:R-:W-:-:S04]  /*d550*/  IMAD.WIDE.U32 R2, R25, UR6, R2 ;  /* 0x0000000619027c25 */ /* 0x000fc8000f8e0002 */
[----:B--2---:R-:W-:-:S04]  /*d560*/  IMAD R4, R10, UR6, RZ ;  /* 0x000000060a047c24 */ /* 0x004fc8000f8e02ff */
[----:B------:R-:W-:-:S04]  /*d570*/  IMAD R4, R25, UR7, R4 ;  /* 0x0000000719047c24 */ /* 0x000fc8000f8e0204 */
[----:B------:R-:W-:Y:S01]  /*d580*/  IMAD.IADD R3, R4, 0x1, R3 ;  /* 0x0000000104037824 */ /* 0x000fe200078e0203 */
[----:B------:R-:W-:-:S04]  /*d590*/  LEA R4, P0, R2, UR4, 0x2 ;  /* 0x0000000402047c11 */ /* 0x000fc8000f8010ff */
[----:B------:R-:W-:-:S06]  /*d5a0*/  LEA.HI.X R5, R2, UR5, R3, 0x2, P0 ;  /* 0x0000000502057c11 */ /* 0x000fcc00080f1403 */
[----:B------:R0:W5:Y:S03]  /*d5b0*/  LDG.E R5, desc[UR56][R4.64] ;  /* 0x0000003804057981 */ /* 0x000166000c1e1900 */
.L_x_10163:
[----:B-1----:R-:W-:Y:S01]  /*d5c0*/  IMAD R3, R8, 0x8, R22 ;  /* 0x0000000808037824 */ /* 0x002fe200078e0216 */
[----:B------:R-:W-:Y:S01]  /*d5d0*/  SHF.L.U32 R2, R9, 0x1f, RZ ;  /* 0x0000001f09027819 */ /* 0x000fe200000006ff */
[----:B------:R-:W-:Y:S03]  /*d5e0*/  BSSY B3, `(.L_x_10164) ;  /* 0x0000003000037945 */ /* 0x000fe60003800000 */
[----:B------:R-:W1:Y:S02]  /*d5f0*/  SYNCS.PHASECHK.TRANS64.TRYWAIT P0, [R3+URZ+0x31c40], R2 ;  /* 0x031c4002030075a7 */ /* 0x000e64000800017f */
[----:B-1----:R-:W-:Y:S05]  /*d600*/  @!P0 BRA `(.L_x_10165) ;  /* 0x0000003c00c08947 */ /* 0x002fea0003800000 */
.L_x_10272:
[----:B------:R-:W-:Y:S05]  /*d610*/  BSYNC B3 ;  /* 0x0000000000037941 */ /* 0x000fea0003800000 */
.L_x_10164:
        /* <DEDUP_REMOVED lines=12> */
.L_x_10167:
[----:B------:R-:W-:Y:S05]  /*d6e0*/  BSYNC B3 ;  /* 0x0000000000037941 */ /* 0x000fea0003800000 */
.L_x_10166:
[----:B------:R-:W-:Y:S01]  /*d6f0*/  IMAD.MOV.U32 R11, RZ, RZ, RZ ;  /* 0x000000ffff0b7224 */ /* 0x000fe200078e00ff */
[----:B------:R-:W-:Y:S01]  /*d700*/  UIADD3 UR4, UP0, UR38, 0x370, URZ ;  /* 0x0000037026047890 */ /* 0x000fe2000ff1e03f */
[----:B------:R-:W-:Y:S01]  /*d710*/  IMAD R4, R8, 0x6c00, R22 ;  /* 0x00006c0008047824 */ /* 0x000fe200078e0216 */
[----:B------:R-:W-:Y:S01]  /*d720*/  PLOP3.LUT P0, PT, PT, PT, PT, 0x80, 0x0 ;  /* 0x000000000000781c */ /* 0x000fe20003f0f070 */
[----:B-1----:R-:W-:Y:S01]  /*d730*/  VIADD R3, R3, 0x31c30 ;  /* 0x00031c3003037836 */ /* 0x002fe20000000000 */
[----:B------:R-:W-:Y:S01]  /*d740*/  R2UR UR10, R11 ;  /* 0x000000000b0a72ca */ /* 0x000fe200000e0000 */
[----:B------:R-:W-:Y:S01]  /*d750*/  IMAD R2, R6, 0x90, R28 ;  /* 0x0000009006027824 */ /* 0x000fe200078e021c */
[----:B------:R-:W-:Y:S01]  /*d760*/  UIADD3.X UR5, URZ, UR39, URZ, UP0, !UPT ;  /* 0x000000273f057290 */ /* 0x000fe200087fe43f */
[----:B------:R-:W-:Y:S01]  /*d770*/  VIADD R10, R4, 0x16a00 ;  /* 0x00016a00040a7836 */ /* 0x000fe20000000000 */
[----:B------:R-:W-:Y:S01]  /*d780*/  UMOV UR6, 0x0 ;  /* 0x0000000000067882 */ /* 0x000fe20000000000 */
[----:B------:R-:W-:-:S10]  /*d790*/  UMOV UR7, 0x14f00000 ;  /* 0x14f0000000077882 */ /* 0x000fd40000000000 */
.L_x_10168:
        /* <DEDUP_REMOVED lines=16> */
.L_x_10169:
        /* <DEDUP_REMOVED lines=16> */
.L_x_10170:
        /* <DEDUP_REMOVED lines=15> */
.L_x_10273:
[----:B------:R-:W-:Y:S05]  /*da90*/  BSYNC B3 ;  /* 0x0000000000037941 */ /* 0x000fea0003800000 */
.L_x_10171:
        /* <DEDUP_REMOVED lines=12> */
.L_x_10174:
[----:B------:R-:W-:Y:S05]  /*db60*/  BSYNC B3 ;  /* 0x0000000000037941 */ /* 0x000fea0003800000 */
.L_x_10173:
[----:B------:R-:W-:Y:S01]  /*db70*/  R2UR UR10, R11 ;  /* 0x000000000b0a72ca */ /* 0x000fe200000e0000 */
[C-C-:B0-----:R-:W-:Y:S01]  /*db80*/  IMAD R2, R23.reuse, 0x8, R22.reuse ;  /* 0x0000000817027824 */ /* 0x141fe200078e0216 */
[----:B------:R-:W-:Y:S01]  /*db90*/  R2UR UR6, R12 ;  /* 0x000000000c0672ca */ /* 0x000fe200000e0000 */
[----:B------:R-:W-:Y:S01]  /*dba0*/  IMAD R3, R23, 0x6c00, R22 ;  /* 0x00006c0017037824 */ /* 0x000fe200078e0216 */
[----:B------:R-:W-:Y:S01]  /*dbb0*/  R2UR UR7, R13 ;  /* 0x000000000d0772ca */ /* 0x000fe200000e0000 */
[----:B------:R-:W-:Y:S01]  /*dbc0*/  UIADD3 UR4, UP0, UR38, 0x470, URZ ;  /* 0x0000047026047890 */ /* 0x000fe2000ff1e03f */
[----:B------:R-:W-:Y:S01]  /*dbd0*/  PLOP3.LUT P0, PT, PT, PT, PT, 0x80, 0x0 ;  /* 0x000000000000781c */ /* 0x000fe20003f0f070 */
[----:B------:R-:W-:Y:S02]  /*dbe0*/  IMAD R4, R27, 0x90, R28 ;  /* 0x000000901b047824 */ /* 0x000fe400078e021c */
[----:B------:R-:W-:Y:S01]  /*dbf0*/  VIADD R2, R2, 0x31c50 ;  /* 0x00031c5002027836 */ /* 0x000fe20000000000 */
[----:B------:R-:W-:Y:S01]  /*dc00*/  UIADD3.X UR5, URZ, UR39, URZ, UP0, !UPT ;  /* 0x000000273f057290 */ /* 0x000fe200087fe43f */
[----:B------:R-:W-:-:S11]  /*dc10*/  VIADD R10, R3, 0x200 ;  /* 0x00000200030a7836 */ /* 0x000fd60000000000 */
.L_x_10175:
        /* <DEDUP_REMOVED lines=15> */
.L_x_10176:
        /* <DEDUP_REMOVED lines=15> */
.L_x_10177:
        /* <DEDUP_REMOVED lines=12> */
.L_x_10162:
[----:B------:R-:W-:Y:S05]  /*dec0*/  BSYNC B1 ;  /* 0x0000000000017941 */ /* 0x000fea0003800000 */
.L_x_10161:
[----:B------:R-:W2:Y:S01]  /*ded0*/  LDL.LU R2, [R1+0x10] ;  /* 0x0000100001027983 */ /* 0x000ea20000300800 */
[----:B------:R-:W-:Y:S02]  /*dee0*/  IMAD.MOV.U32 R23, RZ, RZ, R8 ;  /* 0x000000ffff177224 */ /* 0x000fe400078e0008 */
[----:B------:R-:W-:Y:S02]  /*def0*/  IMAD.MOV.U32 R26, RZ, RZ, R9 ;  /* 0x000000ffff1a7224 */ /* 0x000fe400078e0009 */
[----:B--2---:R-:W-:-:S07]  /*df00*/  VIADD R6, R2, 0xfffffffd ;  /* 0xfffffffd02067836 */ /* 0x004fce0000000000 */
.L_x_10160:
[----:B------:R-:W-:Y:S05]  /*df10*/  BSYNC B2 ;  /* 0x0000000000027941 */ /* 0x000fea0003800000 */
.L_x_10159:
[----:B------:R-:W2:Y:S01]  /*df20*/  LDL.LU R2, [R1+0xc] ;  /* 0x00000c0001027983 */ /* 0x000ea20000300800 */
[----:B------:R-:W-:-:S05]  /*df30*/  IMAD.MOV R7, RZ, RZ, -R7 ;  /* 0x000000ffff077224 */ /* 0x000fca00078e0a07 */
[----:B--2---:R-:W-:-:S13]  /*df40*/  ISETP.NE.AND P0, PT, R2, R7, PT ;  /* 0x000000070200720c */ /* 0x004fda0003f05270 */
[----:B------:R-:W-:Y:S05]  /*df50*/  @!P0 BRA `(.L_x_10158) ;  /* 0x0000001400888947 */ /* 0x000fea0003800000 */
[----:B------:R-:W-:-:S07]  /*df60*/  IMAD.MOV.U32 R4, RZ, RZ, R24 ;  /* 0x000000ffff047224 */ /* 0x000fce00078e0018 */
.L_x_10212:
[----:B------:R-:W-:Y:S01]  /*df70*/  LOP3.LUT P1, RZ, R29, 0x1, RZ, 0xc0, !PT ;  /* 0x000000011dff7812 */ /* 0x000fe2000782c0ff */
[----:B------:R-:W-:Y:S01]  /*df80*/  VIADD R7, R23, 0x1 ;  /* 0x0000000117077836 */ /* 0x000fe20000000000 */
[----:B------:R-:W-:Y:S05]  /*df90*/  YIELD ;  /* 0x0000000000007946 */ /* 0x000fea0003800000 */
[----:B------:R-:W-:Y:S01]  /*dfa0*/  ISETP.NE.AND P0, PT, R7, 0x2, PT ;  /* 0x000000020700780c */ /* 0x000fe20003f05270 */
[----:B------:R-:W-:Y:S03]  /*dfb0*/  BSSY B1, `(.L_x_10178) ;  /* 0x00000aa000017945 */ /* 0x000fe60003800000 */
[----:B-1----:R-:W-:-:S02]  /*dfc0*/  SEL R3, RZ, 0x1, P0 ;  /* 0x00000001ff037807 */ /* 0x002fc40000000000 */
        /* <DEDUP_REMOVED lines=24> */
[----:B------:R-:W-:-:S05]  /*e150*/  LEA.HI.X R5, R2, UR5, R3, 0x2, P0 ;  /* 0x0000000502057c11 */ /* 0x000fca00080f1403 */
[----:B------:R0:W5:Y:S04]  /*e160*/  LDG.E R4, desc[UR56][R4.64] ;  /* 0x0000003804047981 */ /* 0x000168000c1e1900 */
.L_x_10180:
[----:B------:R-:W-:Y:S01]  /*e170*/  IMAD R3, R7, 0x8, R22 ;  /* 0x0000000807037824 */ /* 0x000fe200078e0216 */
[----:B------:R-:W-:Y:S01]  /*e180*/  SHF.L.U32 R2, R8, 0x1f, RZ ;  /* 0x0000001f08027819 */ /* 0x000fe200000006ff */
[----:B------:R-:W-:Y:S03]  /*e190*/  BSSY B2, `(.L_x_10181) ;  /* 0x0000003000027945 */ /* 0x000fe60003800000 */
[----:B------:R-:W1:Y:S02]  /*e1a0*/  SYNCS.PHASECHK.TRANS64.TRYWAIT P0, [R3+URZ+0x31c40], R2 ;  /* 0x031c4002030075a7 */ /* 0x000e64000800017f */
[----:B-1----:R-:W-:Y:S05]  /*e1b0*/  @!P0 BRA `(.L_x_10182) ;  /* 0x0000003000fc8947 */ /* 0x002fea0003800000 */
.L_x_10274:
[----:B------:R-:W-:Y:S05]  /*e1c0*/  BSYNC B2 ;  /* 0x0000000000027941 */ /* 0x000fea0003800000 */
.L_x_10181:
        /* <DEDUP_REMOVED lines=12> */
.L_x_10184:
[----:B------:R-:W-:Y:S05]  /*e290*/  BSYNC B2 ;  /* 0x0000000000027941 */ /* 0x000fea0003800000 */
.L_x_10183:
        /* <DEDUP_REMOVED lines=11> */
.L_x_10185:
        /* <DEDUP_REMOVED lines=16> */
.L_x_10186:
        /* <DEDUP_REMOVED lines=16> */
.L_x_10187:
        /* <DEDUP_REMOVED lines=15> */
.L_x_10275:
[----:B------:R-:W-:Y:S05]  /*e640*/  BSYNC B2 ;  /* 0x0000000000027941 */ /* 0x000fea0003800000 */
.L_x_10188:
        /* <DEDUP_REMOVED lines=11> */
.L_x_10191:
[----:B------:R-:W-:Y:S05]  /*e700*/  BSYNC B2 ;  /* 0x0000000000027941 */ /* 0x000fea0003800000 */
.L_x_10190:
[----:B------:R-:W-:Y:S01]  /*e710*/  R2UR UR6, R2 ;  /* 0x00000000020672ca */ /* 0x000fe200000e0000 */
[----:B------:R-:W-:Y:S01]  /*e720*/  IMAD R23, R23, 0x6c00, R22 ;  /* 0x00006c0017177824 */ /* 0x000fe200078e0216 */
[----:B------:R-:W-:Y:S01]  /*e730*/  R2UR UR7, R3 ;  /* 0x00000000030772ca */ /* 0x000fe200000e0000 */
[----:B------:R-:W-:Y:S01]  /*e740*/  UIADD3 UR4, UP0, UR38, 0x470, URZ ;  /* 0x0000047026047890 */ /* 0x000fe2000ff1e03f */
[----:B------:R-:W-:Y:S01]  /*e750*/  R2UR UR10, R5 ;  /* 0x00000000050a72ca */ /* 0x000fe200000e0000 */
[----:B------:R-:W-:Y:S01]  /*e760*/  IMAD R5, R27, 0x90, R28 ;  /* 0x000000901b057824 */ /* 0x000fe200078e021c */
[----:B------:R-:W-:Y:S01]  /*e770*/  PLOP3.LUT P0, PT, PT, PT, PT, 0x80, 0x0 ;  /* 0x000000000000781c */ /* 0x000fe20003f0f070 */
[----:B0-----:R-:W-:Y:S01]  /*e780*/  VIADD R12, R12, 0x50 ;  /* 0x000000500c0c7836 */ /* 0x001fe20000000000 */
[----:B------:R-:W-:Y:S01]  /*e790*/  UIADD3.X UR5, URZ, UR39, URZ, UP0, !UPT ;  /* 0x000000273f057290 */ /* 0x000fe200087fe43f */
[----:B------:R-:W-:-:S11]  /*e7a0*/  VIADD R13, R23, 0x200 ;  /* 0x00000200170d7836 */ /* 0x000fd60000000000 */
.L_x_10192:
        /* <DEDUP_REMOVED lines=15> */
.L_x_10193:
        /* <DEDUP_REMOVED lines=15> */
.L_x_10194:
        /* <DEDUP_REMOVED lines=12> */
.L_x_10179:
[----:B------:R-:W-:Y:S05]  /*ea50*/  BSYNC B1 ;  /* 0x0000000000017941 */ /* 0x000fea0003800000 */
.L_x_10178:
        /* <DEDUP_REMOVED lines=9> */
[----:B------:R-:W-:Y:S01]  /*eaf0*/  VIADD R9, R6, 0xffffffff ;  /* 0xffffffff06097836 */ /* 0x000fe20000000000 */
        /* <DEDUP_REMOVED lines=21> */
.L_x_10197:
[----:B------:R-:W-:Y:S01]  /*ec50*/  IMAD R2, R23, 0x8, R22 ;  /* 0x0000000817027824 */ /* 0x000fe200078e0216 */
[----:B------:R-:W-:Y:S01]  /*ec60*/  SHF.L.U32 R3, R26, 0x1f, RZ ;  /* 0x0000001f1a037819 */ /* 0x000fe200000006ff */
[----:B------:R-:W-:Y:S03]  /*ec70*/  BSSY B2, `(.L_x_10198) ;  /* 0x0000003000027945 */ /* 0x000fe60003800000 */
[----:B------:R-:W1:Y:S02]  /*ec80*/  SYNCS.PHASECHK.TRANS64.TRYWAIT P0, [R2+URZ+0x31c40], R3 ;  /* 0x031c4003020075a7 */ /* 0x000e64000800017f */
[----:B-1----:R-:W-:Y:S05]  /*ec90*/  @!P0 BRA `(.L_x_10199) ;  /* 0x00000028006c8947 */ /* 0x002fea0003800000 */
.L_x_10276:
[----:B------:R-:W-:Y:S05]  /*eca0*/  BSYNC B2 ;  /* 0x0000000000027941 */ /* 0x000fea0003800000 */
.L_x_10198:
        /* <DEDUP_REMOVED lines=12> */
.L_x_10201:
[----:B------:R-:W-:Y:S05]  /*ed70*/  BSYNC B2 ;  /* 0x0000000000027941 */ /* 0x000fea0003800000 */
.L_x_10200:
        /* <DEDUP_REMOVED lines=8> */
[----:B------:R-:W-:Y:S01]  /*ee00*/  IMAD R2, R9, 0x90, R28 ;  /* 0x0000009009027824 */ /* 0x000fe200078e021c */
[----:B------:R-:W-:Y:S01]  /*ee10*/  UMOV UR6, 0x0 ;  /* 0x0000000000067882 */ /* 0x000fe20000000000 */
[----:B------:R-:W-:Y:S01]  /*ee20*/  VIADD R10, R12, 0x16a00 ;  /* 0x00016a000c0a7836 */ /* 0x000fe20000000000 */
[----:B------:R-:W-:-:S09]  /*ee30*/  UMOV UR7, 0x14f00000 ;  /* 0x14f0000000077882 */ /* 0x000fd20000000000 */
.L_x_10202:
        /* <DEDUP_REMOVED lines=16> */
.L_x_10203:
        /* <DEDUP_REMOVED lines=16> */
.L_x_10204:
        /* <DEDUP_REMOVED lines=15> */
.L_x_10277:
[----:B------:R-:W-:Y:S05]  /*f130*/  BSYNC B2 ;  /* 0x0000000000027941 */ /* 0x000fea0003800000 */
.L_x_10205:
        /* <DEDUP_REMOVED lines=11> */
.L_x_10208:
[----:B------:R-:W-:Y:S05]  /*f1f0*/  BSYNC B2 ;  /* 0x0000000000027941 */ /* 0x000fea0003800000 */
.L_x_10207:
[----:B------:R-:W-:Y:S01]  /*f200*/  R2UR UR6, R2 ;  /* 0x00000000020672ca */ /* 0x000fe200000e0000 */
[----:B------:R-:W-:Y:S01]  /*f210*/  IMAD R7, R7, 0x6c00, R22 ;  /* 0x00006c0007077824 */ /* 0x000fe200078e0216 */
[----:B------:R-:W-:Y:S01]  /*f220*/  R2UR UR7, R3 ;  /* 0x00000000030772ca */ /* 0x000fe200000e0000 */
[----:B------:R-:W-:Y:S01]  /*f230*/  UIADD3 UR4, UP0, UR38, 0x470, URZ ;  /* 0x0000047026047890 */ /* 0x000fe2000ff1e03f */
[----:B------:R-:W-:Y:S01]  /*f240*/  R2UR UR10, R5 ;  /* 0x00000000050a72ca */ /* 0x000fe200000e0000 */
[----:B------:R-:W-:Y:S01]  /*f250*/  IMAD R5, R27, 0x90, R28 ;  /* 0x000000901b057824 */ /* 0x000fe200078e021c */
[----:B------:R-:W-:Y:S01]  /*f260*/  PLOP3.LUT P0, PT, PT, PT, PT, 0x80, 0x0 ;  /* 0x000000000000781c */ /* 0x000fe20003f0f070 */
[----:B------:R-:W-:Y:S01]  /*f270*/  VIADD R8, R8, 0x50 ;  /* 0x0000005008087836 */ /* 0x000fe20000000000 */
[----:B------:R-:W-:Y:S01]  /*f280*/  UIADD3.X UR5, URZ, UR39, URZ, UP0, !UPT ;  /* 0x000000273f057290 */ /* 0x000fe200087fe43f */
[----:B------:R-:W-:-:S11]  /*f290*/  VIADD R12, R7, 0x200 ;  /* 0x00000200070c7836 */ /* 0x000fd60000000000 */
.L_x_10209:
        /* <DEDUP_REMOVED lines=15> */
.L_x_10210:
        /* <DEDUP_REMOVED lines=15> */
.L_x_10211:
        /* <DEDUP_REMOVED lines=12> */
.L_x_10196:
[----:B------:R-:W-:Y:S05]  /*f540*/  BSYNC B1 ;  /* 0x0000000000017941 */ /* 0x000fea0003800000 */
.L_x_10195:
[C---:B------:R-:W-:Y:S01]  /*f550*/  ISETP.GT.AND P0, PT, R6.reuse, 0x1, PT ;  /* 0x000000010600780c */ /* 0x040fe20003f04270 */
[----:B------:R-:W-:-:S12]  /*f560*/  VIADD R6, R6, 0xfffffffe ;  /* 0xfffffffe06067836 */ /* 0x000fd80000000000 */
[----:B------:R-:W-:Y:S05]  /*f570*/  @P0 BRA `(.L_x_10212) ;  /* 0xffffffe8007c0947 */ /* 0x000fea000383ffff */
.L_x_10158:
[----:B------:R-:W-:Y:S05]  /*f580*/  BSYNC B0 ;  /* 0x0000000000007941 */ /* 0x000fea0003800000 */
.L_x_10157:
[----:B------:R-:W2:Y:S01]  /*f590*/  S2R R2, SR_TID.X ;  /* 0x0000000000027919 */ /* 0x000ea20000002100 */
[----:B------:R-:W-:Y:S01]  /*f5a0*/  BSSY B0, `(.L_x_10213) ;  /* 0x0000010000007945 */ /* 0x000fe20003800000 */
[----:B--2---:R-:W-:-:S04]  /*f5b0*/  LOP3.LUT R8, R2, 0x7f, RZ, 0xc0, !PT ;  /* 0x0000007f02087812 */ /* 0x004fc800078ec0ff */
[----:B------:R-:W-:-:S13]  /*f5c0*/  ISETP.NE.AND P0, PT, R8, RZ, PT ;  /* 0x000000ff0800720c */ /* 0x000fda0003f05270 */
[----:B------:R-:W-:Y:S05]  /*f5d0*/  @P0 BRA `(.L_x_10214) ;  /* 0x0000000000300947 */ /* 0x000fea0003800000 */
[----:B------:R-:W2:Y:S01]  /*f5e0*/  S2R R5, SR_LANEID ;  /* 0x0000000000057919 */ /* 0x000ea20000000000 */
[----:B------:R-:W-:Y:S01]  /*f5f0*/  VOTEU.ANY UR4, UPT, PT ;  /* 0x0000000000047886 */ /* 0x000fe200038e0100 */
[----:B-1----:R-:W1:Y:S01]  /*f600*/  LDC.64 R2, c[0x0][0xc60] ;  /* 0x00031800ff027b82 */ /* 0x002e620000000a00 */
[----:B------:R-:W2:Y:S02]  /*f610*/  FLO.U32 R0, UR4 ;  /* 0x0000000400007d00 */ /* 0x000ea400080e0000 */
[----:B--2---:R-:W-:-:S06]  /*f620*/  ISETP.EQ.U32.AND P0, PT, R0, R5, PT ;  /* 0x000000050000720c */ /* 0x004fcc0003f02070 */
[----:B------:R-:W1:Y:S07]  /*f630*/  POPC R5, UR4 ;  /* 0x0000000400057d09 */ /* 0x000e6e0008000000 */
[----:B-1----:R-:W2:Y:S01]  /*f640*/  @P0 ATOMG.E.ADD.STRONG.GPU PT, R3, desc[UR56][R2.64], R5 ;  /* 0x00000005020309a8 */ /* 0x002ea200081ee1f8 */
[----:B------:R-:W1:Y:S02]  /*f650*/  S2R R4, SR_LTMASK ;  /* 0x0000000000047919 */ /* 0x000e640000003900 */
[----:B-1----:R-:W-:-:S04]  /*f660*/  LOP3.LUT R4, R4, UR4, RZ, 0xc0, !PT ;  /* 0x0000000404047c12 */ /* 0x002fc8000f8ec0ff */
[----:B0-----:R-:W0:Y:S01]  /*f670*/  POPC R7, R4 ;  /* 0x0000000400077309 */ /* 0x001e220000000000 */
[----:B--2---:R-:W0:Y:S02]  /*f680*/  SHFL.IDX PT, R0, R3, R0, 0x1f ;  /* 0x00001f0003007589 */ /* 0x004e2400000e0000 */
[----:B0-----:R-:W-:-:S07]  /*f690*/  IADD3 R16, R0, UR36, R7 ;  /* 0x0000002400107c10 */ /* 0x001fce000fffe007 */
.L_x_10214:
[----:B------:R-:W-:Y:S05]  /*f6a0*/  BSYNC B0 ;  /* 0x0000000000007941 */ /* 0x000fea0003800000 */
.L_x_10213:
[----:B------:R-:W-:Y:S01]  /*f6b0*/  LOP3.LUT P0, RZ, R29, 0x1, RZ, 0xc0, !PT ;  /* 0x000000011dff7812 */ /* 0x000fe2000780c0ff */
[----:B------:R-:W-:-:S12]  /*f6c0*/  BSSY B0, `(.L_x_10215) ;  /* 0x0000045000007945 */ /* 0x000fd80003800000 */
[----:B------:R-:W-:Y:S05]  /*f6d0*/  @!P0 BRA `(.L_x_10216) ;  /* 0x00000004000c8947 */ /* 0x000fea0003800000 */
[----:B-1----:R-:W-:Y:S01]  /*f6e0*/  IMAD R3, R23, 0x8, R22 ;  /* 0x0000000817037824 */ /* 0x002fe200078e0216 */
[----:B------:R-:W-:Y:S01]  /*f6f0*/  SHF.L.U32 R0, R26, 0x1f, RZ ;  /* 0x0000001f1a007819 */ /* 0x000fe200000006ff */
[----:B------:R-:W-:Y:S01]  /*f700*/  BSSY B1, `(.L_x_10217) ;  /* 0x0000004000017945 */ /* 0x000fe20003800000 */
[----:B------:R-:W-:Y:S02]  /*f710*/  ISETP.NE.AND P1, PT, R8, RZ, PT ;  /* 0x000000ff0800720c */ /* 0x000fe40003f25270 */
[----:B------:R-:W1:Y:S02]  /*f720*/  SYNCS.PHASECHK.TRANS64.TRYWAIT P0, [R3+URZ+0x31c60], R0 ;  /* 0x031c6000030075a7 */ /* 0x000e64000800017f */
[----:B-1----:R-:W-:Y:S09]  /*f730*/  @!P0 BRA `(.L_x_10218) ;  /* 0x0000001c00ec8947 */ /* 0x002ff20003800000 */
.L_x_10278:
[----:B------:R-:W-:Y:S05]  /*f740*/  BSYNC B1 ;  /* 0x0000000000017941 */ /* 0x000fea0003800000 */
.L_x_10217:
[----:B------:R-:W-:Y:S04]  /*f750*/  BSSY B1, `(.L_x_10219) ;  /* 0x0000009000017945 */ /* 0x000fe80003800000 */
        /* <DEDUP_REMOVED lines=8> */
.L_x_10220:
[----:B------:R-:W-:Y:S05]  /*f7e0*/  BSYNC B1 ;  /* 0x0000000000017941 */ /* 0x000fea0003800000 */
.L_x_10219:
[----:B-1----:R-:W-:Y:S01]  /*f7f0*/  IMAD R0, R23, 0x6c00, R22 ;  /* 0x00006c0017007824 */ /* 0x002fe200078e0216 */
[----:B------:R-:W-:Y:S01]  /*f800*/  UIADD3 UR4, UP0, UR38, 0x470, URZ ;  /* 0x0000047026047890 */ /* 0x000fe2000ff1e03f */
[----:B------:R-:W-:Y:S01]  /*f810*/  VIADD R2, R3, 0x31c50 ;  /* 0x00031c5003027836 */ /* 0x000fe20000000000 */
[----:B------:R-:W-:Y:S01]  /*f820*/  PLOP3.LUT P0, PT, PT, PT, PT, 0x80, 0x0 ;  /* 0x000000000000781c */ /* 0x000fe20003f0f070 */
[----:B------:R-:W-:Y:S01]  /*f830*/  IMAD R28, R27, 0x90, R28 ;  /* 0x000000901b1c7824 */ /* 0x000fe200078e021c */
[----:B------:R-:W-:Y:S01]  /*f840*/  UIADD3.X UR5, URZ, UR39, URZ, UP0, !UPT ;  /* 0x000000273f057290 */ /* 0x000fe200087fe43f */
[----:B------:R-:W-:Y:S01]  /*f850*/  VIADD R3, R0, 0x200 ;  /* 0x0000020000037836 */ /* 0x000fe20000000000 */
[----:B------:R-:W-:Y:S01]  /*f860*/  UMOV UR6, 0x0 ;  /* 0x0000000000067882 */ /* 0x000fe20000000000 */
[----:B------:R-:W-:Y:S01]  /*f870*/  UMOV UR7, 0x14f00000 ;  /* 0x14f0000000077882 */ /* 0x000fe20000000000 */
[----:B------:R-:W-:-:S08]  /*f880*/  UMOV UR10, URZ ;  /* 0x0000003f000a7c82 */ /* 0x000fd00008000000 */
.L_x_10221:
        /* <DEDUP_REMOVED lines=15> */
.L_x_10222:
        /* <DEDUP_REMOVED lines=15> */
.L_x_10223:
        /* <DEDUP_REMOVED lines=10> */
.L_x_10216:
[----:B------:R-:W-:Y:S05]  /*fb10*/  BSYNC B0 ;  /* 0x0000000000007941 */ /* 0x000fea0003800000 */
.L_x_10215:
[----:B------:R-:W-:-:S05]  /*fb20*/  VIADD R23, R23, 0x1 ;  /* 0x0000000117177836 */ /* 0x000fca0000000000 */
[----:B------:R-:W-:-:S04]  /*fb30*/  ISETP.NE.AND P0, PT, R23, 0x2, PT ;  /* 0x000000021700780c */ /* 0x000fc80003f05270 */
[----:B-1----:R-:W-:Y:S02]  /*fb40*/  SEL R3, RZ, 0x1, P0 ;  /* 0x00000001ff037807 */ /* 0x002fe40000000000 */
[----:B------:R-:W-:Y:S02]  /*fb50*/  SEL R23, R23, RZ, P0 ;  /* 0x000000ff17177207 */ /* 0x000fe40000000000 */
[----:B------:R-:W-:-:S07]  /*fb60*/  LOP3.LUT R26, R26, R3, RZ, 0x3c, !PT ;  /* 0x000000031a1a7212 */ /* 0x000fce00078e3cff */
.L_x_10139:
[----:B------:R-:W-:Y:S05]  /*fb70*/  BSYNC B7 ;  /* 0x0000000000077941 */ /* 0x000fea0003800000 */
.L_x_10137:
[----:B------:R-:W-:-:S13]  /*fb80*/  LOP3.LUT P0, RZ, R29, 0x2, RZ, 0xc0, !PT ;  /* 0x000000021dff7812 */ /* 0x000fda000780c0ff */
[----:B------:R-:W-:Y:S05]  /*fb90*/  @!P0 BRA `(.L_x_10224) ;  /* 0x0000000000248947 */ /* 0x000fea0003800000 */
[----:B------:R-:W-:Y:S05]  /*fba0*/  WARPSYNC.ALL ;  /* 0x0000000000007948 */ /* 0x000fea0003800000 */
[----:B------:R-:W2:Y:S08]  /*fbb0*/  S2UR UR5, SR_CgaCtaId ;  /* 0x00000000000579c3 */ /* 0x000eb00000008800 */
[----:B------:R-:W-:Y:S06]  /*fbc0*/  BAR.SYNC.DEFER_BLOCKING 0x5, 0x200 ;  /* 0x0148000000007b1d */ /* 0x000fec0000010000 */
[----:B------:R-:W-:-:S02]  /*fbd0*/  UMOV UR4, 0x400 ;  /* 0x0000040000047882 */ /* 0x000fc40000000000 */
[----:B--2---:R-:W-:-:S06]  /*fbe0*/  ULEA UR4, UR5, UR4, 0x18 ;  /* 0x0000000405047291 */ /* 0x004fcc000f8ec03f */
[----:B------:R-:W-:-:S05]  /*fbf0*/  IMAD.U32 R22, RZ, RZ, UR4 ;  /* 0x00000004ff167e24 */ /* 0x000fca000f8e00ff */
[----:B------:R2:W3:Y:S01]  /*fc00*/  LDS.128 R16, [R22+0x31cd0] ;  /* 0x031cd00016107984 */ /* 0x0004e20000000c00 */
[----:B------:R-:W-:Y:S06]  /*fc10*/  BAR.ARV 0x4, 0x200 ;  /* 0x0108000000007b1d */ /* 0x000fec0000002000 */
[----:B------:R-:W-:Y:S05]  /*fc20*/  BRA `(.L_x_10225) ;  /* 0x0000000800407947 */ /* 0x000fea0003800000 */
.L_x_10224:
[----:B-1----:R-:W1:Y:S01]  /*fc30*/  S2R R0, SR_TID.X ;  /* 0x0000000000007919 */ /* 0x002e620000002100 */
        /* <DEDUP_REMOVED lines=35> */
.L_x_10288:
[----:B------:R-:W-:Y:S02]  /*fe70*/  ULDC UR4, c[0x0][0xc38] ;  /* 0x00030e0000047ab9 */ /* 0x000fe40000000800 */
[----:B------:R-:W-:-:S04]  /*fe80*/  IMAD.U32 R16, RZ, RZ, UR4 ;  /* 0x00000004ff107e24 */ /* 0x000fc8000f8e00ff */
[----:B-1----:R-:W-:-:S04]  /*fe90*/  IMAD R5, R14, R16, RZ ;  /* 0x000000100e057224 */ /* 0x002fc800078e02ff */
[----:B------:R-:W-:-:S05]  /*fea0*/  IMAD.IADD R4, R4, 0x1, R5 ;  /* 0x0000000104047824 */ /* 0x000fca00078e0205 */
[----:B------:R-:W-:-:S13]  /*feb0*/  ISETP.GT.AND P6, PT, R4, R0, PT ;  /* 0x000000000400720c */ /* 0x000fda0003fc4270 */
[----:B------:R-:W-:Y:S05]  /*fec0*/  @P6 BRA `(.L_x_10227) ;  /* 0x00000000009c6947 */ /* 0x000fea0003800000 */
.L_x_10232:
[----:B------:R-:W1:Y:S01]  /*fed0*/  LDC R6, c[0x0][0xc3c] ;  /* 0x00030f00ff067b82 */ /* 0x000e620000000800 */
[----:B------:R-:W-:-:S05]  /*fee0*/  VIADD R19, R19, 0x1f ;  /* 0x0000001f13137836 */ /* 0x000fca0000000000 */
[----:B-1----:R-:W-:-:S13]  /*fef0*/  ISETP.GE.AND P6, PT, R19, R6, PT ;  /* 0x000000061300720c */ /* 0x002fda0003fc6270 */
[----:B------:R-:W-:Y:S05]  /*ff00*/  @P6 BRA `(.L_x_10228) ;  /* 0x0000000400446947 */ /* 0x000fea0003800000 */
[----:B------:R-:W1:Y:S01]  /*ff10*/  S2R R2, SR_TID.X ;  /* 0x0000000000027919 */ /* 0x000e620000002100 */
[----:B------:R-:W-:Y:S01]  /*ff20*/  BSSY B0, `(.L_x_10229) ;  /* 0x0000009000007945 */ /* 0x000fe20003800000 */
[----:B-1----:R-:W-:-:S05]  /*ff30*/  LOP3.LUT R2, R2, 0x1f, RZ, 0xc0, !PT ;  /* 0x0000001f02027812 */ /* 0x002fca00078ec0ff */
[----:B------:R-:W-:Y:S02]  /*ff40*/  IMAD.IADD R5, R19, 0x1, R2 ;  /* 0x0000000113057824 */ /* 0x000fe400078e0202 */
[----:B------:R-:W-:-:S03]  /*ff50*/  IMAD.MOV.U32 R2, RZ, RZ, RZ ;  /* 0x000000ffff027224 */ /* 0x000fc600078e00ff */
[----:B------:R-:W-:-:S13]  /*ff60*/  ISETP.GE.OR P6, PT, R5, R6, !P0 ;  /* 0x000000060500720c */ /* 0x000fda00047c6670 */
[----:B------:R-:W-:Y:S05]  /*ff70*/  @P6 BRA `(.L_x_10230) ;  /* 0x00000000000c6947 */ /* 0x000fea0003800000 */
[----:B0-----:R-:W0:Y:S02]  /*ff80*/  LDC.64 R2, c[0x0][0xc80] ;  /* 0x00032000ff027b82 */ /* 0x001e240000000a00 */
[----:B0-----:R-:W-:-:S06]  /*ff90*/  IMAD.WIDE R2, R5, 0x4, R2 ;  /* 0x0000000405027825 */ /* 0x001fcc00078e0202 */
[----:B------:R1:W5:Y:S02]  /*ffa0*/  LDG.E R2, desc[UR56][R2.64] ;  /* 0x0000003802027981 */ /* 0x000364000c1e1900 */
.L_x_10230:
[----:B------:R-:W-:Y:S05]  /*ffb0*/  BSYNC B0 ;  /* 0x0000000000007941 */ /* 0x000fea0003800000 */
.L_x_10229:
[----:B------:R-:W-:-:S03]  /*ffc0*/  UMOV UR4, 0xffffffff ;  /* 0xffffffff00047882 */ /* 0x000fc60000000000 */
[----:B------:R-:W-:Y:S05]  /*ffd0*/  BRA.DIV UR4, `(.L_x_10231) ;  /* 0x0000001a04fc7947 */ /* 0x000fea000b800000 */
[----:B-----5:R-:W2:Y:S02]  /*ffe0*/  SHFL.UP PT, R14, R2, 0x1, RZ ;  /* 0x04200000020e7989 */ /* 0x020ea400000e00ff */
[----:B--2---:R-:W-:-:S05]  /*fff0*/  SEL R13, R14, RZ, P1 ;  /* 0x000000ff0e0d7207 */ /* 0x004fca0000800000 */
[----:B------:R-:W-:-:S05]  /*10000*/  IMAD.IADD R13, R2, 0x1, R13 ;  /* 0x00000001020d7824 */ /* 0x000fca00078e020d */
[----:B------:R-:W2:Y:S02]  /*10010*/  SHFL.UP PT, R14, R13, 0x2, RZ ;  /* 0x044000000d0e7989 */ /* 0x000ea400000e00ff */
[----:B--2---:R-:W-:-:S05]  /*10020*/  SEL R14, R14, RZ, P2 ;  /* 0x000000ff0e0e7207 */ /* 0x004fca0001000000 */
[----:B01----:R-:W-:-:S05]  /*10030*/  IMAD.IADD R3, R13, 0x1, R14 ;  /* 0x000000010d037824 */ /* 0x003fca00078e020e */
        /* <DEDUP_REMOVED lines=10> */
.L_x_10296:
[----:B------:R-:W-:Y:S02]  /*100e0*/  ULDC UR4, c[0x0][0xc38] ;  /* 0x00030e0000047ab9 */ /* 0x000fe40000000800 */
[----:B------:R-:W-:-:S04]  /*100f0*/  IMAD.U32 R16, RZ, RZ, UR4 ;  /* 0x00000004ff107e24 */ /* 0x000fc8000f8e00ff */
[----:B-1----:R-:W-:-:S04]  /*10100*/  IMAD R5, R14, R16, RZ ;  /* 0x000000100e057224 */ /* 0x002fc800078e02ff */
[----:B------:R-:W-:-:S05]  /*10110*/  IMAD.IADD R4, R5, 0x1, R4 ;  /* 0x0000000105047824 */ /* 0x000fca00078e0204 */
[----:B------:R-:W-:-:S13]  /*10120*/  ISETP.GT.AND P6, PT, R4, R0, PT ;  /* 0x000000000400720c */ /* 0x000fda0003fc4270 */
[----:B------:R-:W-:Y:S05]  /*10130*/  @!P6 BRA `(.L_x_10232) ;  /* 0xfffffffc0064e947 */ /* 0x000fea000383ffff */
.L_x_10227:
        /* <DEDUP_REMOVED lines=8> */
.L_x_10300:
[----:B------:R-:W-:Y:S01]  /*101c0*/  ISETP.NE.AND P0, PT, R6, RZ, PT ;  /* 0x000000ff0600720c */ /* 0x000fe20003f05270 */
[----:B------:R-:W-:-:S12]  /*101d0*/  IMAD.MOV.U32 R14, RZ, RZ, RZ ;  /* 0x000000ffff0e7224 */ /* 0x000fd800078e00ff */
[----:B------:R-:W-:Y:S05]  /*101e0*/  @!P0 BRA `(.L_x_10234) ;  /* 0x0000000000108947 */ /* 0x000fea0003800000 */
[----:B------:R-:W-:Y:S01]  /*101f0*/  UMOV UR4, 0xffffffff ;  /* 0xffffffff00047882 */ /* 0x000fe20000000000 */
[----:B------:R-:W-:Y:S02]  /*10200*/  VIADD R12, R4, 0xffffffff ;  /* 0xffffffff040c7836 */ /* 0x000fe40000000000 */
[----:B------:R-:W-:Y:S05]  /*10210*/  BRA.DIV UR4, `(.L_x_10235) ;  /* 0x0000001e04707947 */ /* 0x000fea000b800000 */
[----:B------:R3:W4:Y:S02]  /*10220*/  SHFL.IDX PT, R14, R3, R12, 0x1f ;  /* 0x00001f0c030e7589 */ /* 0x00072400000e0000 */
.L_x_10234:
[----:B--2---:R-:W-:Y:S01]  /*10230*/  IABS R6, R17 ;  /* 0x0000001100067213 */ /* 0x004fe20000000000 */
[----:B----4-:R-:W-:Y:S02]  /*10240*/  IMAD R16, R14, R16, R5 ;  /* 0x000000100e107224 */ /* 0x010fe400078e0205 */
[----:B------:R-:W-:Y:S01]  /*10250*/  IMAD.IADD R19, R4, 0x1, R19 ;  /* 0x0000000104137824 */ /* 0x000fe200078e0213 */
[----:B------:R-:W2:Y:S01]  /*10260*/  I2F.RP R7, R6 ;  /* 0x0000000600077306 */ /* 0x000ea20000209400 */
[----:B------:R-:W-:-:S07]  /*10270*/  IMAD.IADD R0, R0, 0x1, -R16 ;  /* 0x0000000100007824 */ /* 0x000fce00078e0a10 */
[----:B--2---:R-:W1:Y:S02]  /*10280*/  MUFU.RCP R7, R7 ;  /* 0x0000000700077308 */ /* 0x004e640000001000 */
[----:B-1----:R-:W-:-:S06]  /*10290*/  VIADD R2, R7, 0xffffffe ;  /* 0x0ffffffe07027836 */ /* 0x002fcc0000000000 */
[----:B0--3--:R0:W1:Y:S02]  /*102a0*/  F2I.FTZ.U32.TRUNC.NTZ R3, R2 ;  /* 0x0000000200037305 */ /* 0x009064000021f000 */
[----:B0-----:R-:W-:Y:S02]  /*102b0*/  IMAD.MOV.U32 R2, RZ, RZ, RZ ;  /* 0x000000ffff027224 */ /* 0x001fe400078e00ff */
[----:B-1----:R-:W-:-:S04]  /*102c0*/  IMAD.MOV R5, RZ, RZ, -R3 ;  /* 0x000000ffff057224 */ /* 0x002fc800078e0a03 */
[----:B------:R-:W-:-:S04]  /*102d0*/  IMAD R5, R5, R6, RZ ;  /* 0x0000000605057224 */ /* 0x000fc800078e02ff */
[----:B------:R-:W-:Y:S01]  /*102e0*/  IMAD.HI.U32 R3, R3, R5, R2 ;  /* 0x0000000503037227 */ /* 0x000fe200078e0002 */
[----:B------:R-:W-:Y:S02]  /*102f0*/  IABS R5, R17 ;  /* 0x0000001100057213 */ /* 0x000fe40000000000 */
[----:B------:R-:W-:-:S03]  /*10300*/  IABS R2, R0 ;  /* 0x0000000000027213 */ /* 0x000fc60000000000 */
[----:B------:R-:W-:Y:S02]  /*10310*/  IMAD.MOV R5, RZ, RZ, -R5 ;  /* 0x000000ffff057224 */ /* 0x000fe400078e0a05 */
        /* <DEDUP_REMOVED lines=10> */
[----:B------:R-:W-:Y:S01]  /*103c0*/  @!P2 IMAD.MOV R3, RZ, RZ, -R3 ;  /* 0x000000ffff03a224 */ /* 0x000fe200078e0a03 */
[----:B------:R-:W-:-:S05]  /*103d0*/  @!P1 LOP3.LUT R3, RZ, R17, RZ, 0x33, !PT ;  /* 0x00000011ff039212 */ /* 0x000fca00078e33ff */
[--C-:B------:R-:W-:Y:S02]  /*103e0*/  IMAD.MOV R2, RZ, RZ, -R3.reuse ;  /* 0x000000ffff027224 */ /* 0x100fe400078e0a03 */
[----:B------:R-:W-:Y:S02]  /*103f0*/  IMAD.MOV.U32 R18, RZ, RZ, R3 ;  /* 0x000000ffff127224 */ /* 0x000fe400078e0003 */
[----:B------:R-:W-:Y:S01]  /*10400*/  IMAD R17, R17, R2, R0 ;  /* 0x0000000211117224 */ /* 0x000fe200078e0200 */
[----:B------:R-:W-:Y:S06]  /*10410*/  BRA `(.L_x_10236) ;  /* 0x00000000001c7947 */ /* 0x000fec0003800000 */
.L_x_10228:
[----:B------:R-:W-:Y:S01]  /*10420*/  UMOV UR4, URZ ;  /* 0x0000003f00047c82 */ /* 0x000fe20008000000 */
[----:B------:R-:W-:Y:S01]  /*10430*/  UMOV UR5, URZ ;  /* 0x0000003f00057c82 */ /* 0x000fe20008000000 */
[----:B------:R-:W-:Y:S01]  /*10440*/  ULDC UR6, c[0x0][0xc3c] ;  /* 0x00030f0000067ab9 */ /* 0x000fe20000000800 */
[----:B------:R-:W-:Y:S02]  /*10450*/  IMAD.MOV.U32 R16, RZ, RZ, R0 ;  /* 0x000000ffff107224 */ /* 0x000fe400078e0000 */
[----:B------:R-:W-:Y:S02]  /*10460*/  IMAD.U32 R17, RZ, RZ, UR4 ;  /* 0x00000004ff117e24 */ /* 0x000fe4000f8e00ff */
[----:B------:R-:W-:Y:S02]  /*10470*/  IMAD.U32 R18, RZ, RZ, UR5 ;  /* 0x00000005ff127e24 */ /* 0x000fe4000f8e00ff */
[----:B------:R-:W-:-:S07]  /*10480*/  IMAD.U32 R19, RZ, RZ, UR6 ;  /* 0x00000006ff137e24 */ /* 0x000fce000f8e00ff */
.L_x_10236:
[----:B------:R-:W1:Y:S01]  /*10490*/  S2R R0, SR_TID.X ;  /* 0x0000000000007919 */ /* 0x000e620000002100 */
[----:B------:R-:W-:Y:S05]  /*104a0*/  WARPSYNC.ALL ;  /* 0x0000000000007948 */ /* 0x000fea0003800000 */
[----:B------:R-:W-:Y:S01]  /*104b0*/  BAR.SYNC.DEFER_BLOCKING 0x4, 0x200 ;  /* 0x0108000000007b1d */ /* 0x000fe20000010000 */
[----:B-1----:R-:W-:-:S04]  /*104c0*/  LOP3.LUT R0, R0, 0x1f, RZ, 0xc0, !PT ;  /* 0x0000001f00007812 */ /* 0x002fc800078ec0ff */
[----:B------:R-:W-:-:S13]  /*104d0*/  ISETP.NE.AND P0, PT, R0, RZ, PT ;  /* 0x000000ff0000720c */ /* 0x000fda0003f05270 */
[----:B0-----:R-:W0:Y:S01]  /*104e0*/  @!P0 S2R R3, SR_CgaCtaId ;  /* 0x0000000000038919 */ /* 0x001e220000008800 */
[----:B------:R-:W-:-:S04]  /*104f0*/  @!P0 MOV R0, 0x400 ;  /* 0x0000040000008802 */ /* 0x000fc80000000f00 */
[----:B0-----:R-:W-:-:S05]  /*10500*/  @!P0 LEA R22, R3, R0, 0x18 ;  /* 0x0000000003168211 */ /* 0x001fca00078ec0ff */
[----:B------:R4:W-:Y:S01]  /*10510*/  @!P0 STS.128 [R22+0x31cd0], R16 ;  /* 0x031cd01016008388 */ /* 0x0009e20000000c00 */
[----:B------:R-:W-:Y:S06]  /*10520*/  BAR.ARV 0x5, 0x200 ;  /* 0x0148000000007b1d */ /* 0x000fec0000002000 */
.L_x_10225:
[----:B------:R-:W-:Y:S02]  /*10530*/  ULDC UR4, c[0x0][0xc3c] ;  /* 0x00030f0000047ab9 */ /* 0x000fe40000000800 */
[----:B---3--:R-:W-:-:S13]  /*10540*/  ISETP.GE.AND P0, PT, R19, UR4, PT ;  /* 0x0000000413007c0c */ /* 0x008fda000bf06270 */
[----:B------:R-:W-:Y:S05]  /*10550*/  @!P0 BRA `(.L_x_10237) ;  /* 0xffffffb000008947 */ /* 0x000fea000383ffff */
[----:B------:R-:W-:Y:S05]  /*10560*/  BSYNC B8 ;  /* 0x0000000000087941 */ /* 0x000fea0003800000 */
.L_x_10133:
[----:B-1----:R-:W3:Y:S01]  /*10570*/  LDL.LU R0, [R1+0x30] ;  /* 0x0000300001007983 */ /* 0x002ee20000300800 */
[----:B------:R-:W-:Y:S01]  /*10580*/  BSSY B0, `(.L_x_10238) ;  /* 0x000000b000007945 */ /* 0x000fe20003800000 */
[----:B------:R-:W1:Y:S01]  /*10590*/  S2R R5, SR_CgaCtaId ;  /* 0x0000000000057919 */ /* 0x000e620000008800 */
[----:B---3--:R-:W-:-:S05]  /*105a0*/  VIADD R0, R0, 0x1 ;  /* 0x0000000100007836 */ /* 0x008fca0000000000 */
[----:B------:R-:W-:-:S04]  /*105b0*/  LEA.HI R2, R0, R0, RZ, 0x1 ;  /* 0x0000000000027211 */ /* 0x000fc800078f08ff */
[----:B------:R-:W-:Y:S02]  /*105c0*/  LOP3.LUT R3, R2, 0xfffffffe, RZ, 0xc0, !PT ;  /* 0xfffffffe02037812 */ /* 0x000fe400078ec0ff */
[----:B------:R-:W-:-:S03]  /*105d0*/  MOV R2, 0x400 ;  /* 0x0000040000027802 */ /* 0x000fc60000000f00 */
[----:B------:R-:W-:Y:S01]  /*105e0*/  IMAD.IADD R0, R0, 0x1, -R3 ;  /* 0x0000000100007824 */ /* 0x000fe200078e0a03 */
[----:B-1----:R-:W-:-:S04]  /*105f0*/  LEA R9, R5, R2, 0x18 ;  /* 0x0000000205097211 */ /* 0x002fc800078ec0ff */
[----:B------:R-:W-:-:S04]  /*10600*/  SHF.L.U32 R0, R0, 0x1f, RZ ;  /* 0x0000001f00007819 */ /* 0x000fc800000006ff */
[----:B------:R-:W1:Y:S02]  /*10610*/  SYNCS.PHASECHK.TRANS64.TRYWAIT P0, [R9+URZ+0x31c20], R0 ;  /* 0x031c2000090075a7 */ /* 0x000e64000800017f */
[----:B-1----:R-:W-:Y:S05]  /*10620*/  @!P0 BRA `(.L_x_10239) ;  /* 0x0000001800908947 */ /* 0x002fea0003800000 */
.L_x_10303:
[----:B------:R-:W-:Y:S05]  /*10630*/  BSYNC B0 ;  /* 0x0000000000007941 */ /* 0x000fea0003800000 */
.L_x_10238:
[----:B------:R-:W-:-:S03]  /*10640*/  UMOV UR4, 0xffffffff ;  /* 0xffffffff00047882 */ /* 0x000fc60000000000 */
[----:B------:R-:W-:Y:S05]  /*10650*/  BRA.DIV UR4, `(.L_x_10240) ;  /* 0x0000001a04987947 */ /* 0x000fea000b800000 */
[----:B-1----:R-:W1:Y:S02]  /*10660*/  S2R R0, SR_TID.X ;  /* 0x0000000000007919 */ /* 0x002e640000002100 */
[----:B-1----:R-:W-:-:S04]  /*10670*/  SHF.R.U32.HI R0, RZ, 0x5, R0 ;  /* 0x00000005ff007819 */ /* 0x002fc80000011600 */
[----:B------:R-:W-:-:S05]  /*10680*/  LOP3.LUT R0, R0, 0x3, RZ, 0xc0, !PT ;  /* 0x0000000300007812 */ /* 0x000fca00078ec0ff */
[----:B------:R1:W3:Y:S02]  /*10690*/  SHFL.IDX PT, R14, R0, RZ, 0x1f ;  /* 0x00001fff000e7589 */ /* 0x0002e400000e0000 */
.L_x_10306:
[----:B---3--:R-:W-:Y:S01]  /*106a0*/  ISETP.NE.AND P0, PT, R14, RZ, PT ;  /* 0x000000ff0e00720c */ /* 0x008fe20003f05270 */
[----:B------:R-:W-:-:S12]  /*106b0*/  BSSY B0, `(.L_x_10241) ;  /* 0x0000024000007945 */ /* 0x000fd80003800000 */
[----:B------:R-:W-:Y:S05]  /*106c0*/  @P0 BRA `(.L_x_10242) ;  /* 0x0000000000880947 */ /* 0x000fea0003800000 */
[----:B------:R-:W-:-:S03]  /*106d0*/  UMOV UR4, 0xffffffff ;  /* 0xffffffff00047882 */ /* 0x000fc60000000000 */
[----:B------:R-:W-:Y:S05]  /*106e0*/  BRA.DIV UR4, `(.L_x_10243) ;  /* 0x0000001a04a87947 */ /* 0x000fea000b800000 */
[----:B------:R-:W-:-:S13]  /*106f0*/  ELECT P6, URZ, PT ;  /* 0x00000000003f782f */ /* 0x000fda00038c0000 */
.L_x_10309:
[----:B------:R-:W-:Y:S05]  /*10700*/  @!P6 BRA `(.L_x_10242) ;  /* 0x000000000078e947 */ /* 0x000fea0003800000 */
[----:B-1----:R-:W3:Y:S02]  /*10710*/  LDL.LU R0, [R1+0x38] ;  /* 0x0000380001007983 */ /* 0x002ee40000300800 */
[----:B---3--:R-:W-:-:S04]  /*10720*/  LOP3.LUT R0, R0, 0x2, RZ, 0xfc, !PT ;  /* 0x0000000200007812 */ /* 0x008fc800078efcff */
[----:B------:R-:W-:-:S13]  /*10730*/  ISETP.NE.AND P2, PT, R0, 0x3, PT ;  /* 0x000000030000780c */ /* 0x000fda0003f45270 */
[----:B------:R-:W-:Y:S05]  /*10740*/  @!P2 BRA `(.L_x_10244) ;  /* 0x000000000004a947 */ /* 0x000fea0003800000 */
[----:B------:R-:W-:Y:S01]  /*10750*/  BPT.TRAP 0x1 ;  /* 0x000000040000795c */ /* 0x000fe20000300000 */
.L_x_10244:
[----:B------:R-:W-:Y:S01]  /*10760*/  VIADD R0, R9, 0x31c40 ;  /* 0x00031c4009007836 */ /* 0x000fe20000000000 */
[----:B------:R-:W-:Y:S01]  /*10770*/  SHF.L.U32 R4, R26, 0x1f, RZ ;  /* 0x0000001f1a047819 */ /* 0x000fe200000006ff */
[C---:B------:R-:W-:Y:S02]  /*10780*/  VIADD R2, R23.reuse, 0x1 ;  /* 0x0000000117027836 */ /* 0x040fe40000000000 */
[----:B------:R-:W-:-:S03]  /*10790*/  IMAD R5, R23, 0x8, R0 ;  /* 0x0000000817057824 */ /* 0x000fc600078e0200 */
[C---:B------:R-:W-:Y:S01]  /*107a0*/  ISETP.NE.AND P1, PT, R2.reuse, 0x2, PT ;  /* 0x000000020200780c */ /* 0x040fe20003f25270 */
[----:B------:R-:W1:Y:S03]  /*107b0*/  SYNCS.PHASECHK.TRANS64.TRYWAIT P0, [R5+URZ], R4 ;  /* 0x00000004050075a7 */ /* 0x000e66000800017f */
[----:B------:R-:W-:Y:S02]  /*107c0*/  SEL R3, RZ, 0x1, P1 ;  /* 0x00000001ff037807 */ /* 0x000fe40000800000 */
[----:B0-----:R-:W-:Y:S02]  /*107d0*/  SEL R7, R2, RZ, P1 ;  /* 0x000000ff02077207 */ /* 0x001fe40000800000 */
[----:B------:R-:W-:-:S03]  /*107e0*/  LOP3.LUT R2, R26, R3, RZ, 0x3c, !PT ;  /* 0x000000031a027212 */ /* 0x000fc600078e3cff */
[----:B------:R-:W-:Y:S01]  /*107f0*/  IMAD R3, R7, 0x8, R0 ;  /* 0x0000000807037824 */ /* 0x000fe200078e0200 */
[----:B------:R-:W-:Y:S01]  /*10800*/  SHF.L.U32 R2, R2, 0x1f, RZ ;  /* 0x0000001f02027819 */ /* 0x000fe200000006ff */
[----:B-1----:R-:W-:Y:S06]  /*10810*/  @!P0 BRA `(.L_x_10245) ;  /* 0x00000018007c8947 */ /* 0x002fec0003800000 */
.L_x_10310:
[----:B------:R-:W1:Y:S02]  /*10820*/  SYNCS.PHASECHK.TRANS64.TRYWAIT P0, [R3+URZ], R2 ;  /* 0x00000002030075a7 */ /* 0x000e64000800017f */
[----:B-1----:R-:W-:Y:S05]  /*10830*/  @!P0 BRA `(.L_x_10246) ;  /* 0x0000001800888947 */ /* 0x002fea0003800000 */
.L_x_10311:
[----:B------:R-:W-:Y:S05]  /*10840*/  @!P2 BRA `(.L_x_10247) ;  /* 0x000000000004a947 */ /* 0x000fea0003800000 */
[----:B------:R-:W-:Y:S01]  /*10850*/  BPT.TRAP 0x1 ;  /* 0x000000040000795c */ /* 0x000fe20000300000 */
.L_x_10247:
[----:B------:R-:W-:-:S04]  /*10860*/  VIADD R0, R9, 0x31c60 ;  /* 0x00031c6009007836 */ /* 0x000fc80000000000 */
[----:B------:R-:W-:-:S04]  /*10870*/  IMAD R23, R23, 0x8, R0 ;  /* 0x0000000817177824 */ /* 0x000fc800078e0200 */
[----:B------:R-:W3:Y:S02]  /*10880*/  SYNCS.PHASECHK.TRANS64.TRYWAIT P0, [R23+URZ], R4 ;  /* 0x00000004170075a7 */ /* 0x000ee4000800017f */
[----:B---3--:R-:W-:Y:S05]  /*10890*/  @!P0 BRA `(.L_x_10248) ;  /* 0x0000001800848947 */ /* 0x008fea0003800000 */
.L_x_10312:
[----:B------:R-:W-:-:S07]  /*108a0*/  IMAD R7, R7, 0x8, R0 ;  /* 0x0000000807077824 */ /* 0x000fce00078e0200 */
.L_x_10249:
[----:B------:R0:W0:Y:S02]  /*108b0*/  SYNCS.PHASECHK.TRANS64.TRYWAIT P0, [R7+URZ], R2 ;  /* 0x00000002070075a7 */ /* 0x000024000800017f */
[----:B0-----:R-:W-:Y:S05]  /*108c0*/  @!P0 NANOSLEEP.SYNCS 0x989680 ;  /* 0x009896800000895d */ /* 0x001fea0003900000 */
[----:B------:R-:W0:Y:S02]  /*108d0*/  @!P0 SYNCS.PHASECHK.TRANS64 P0, [R7+URZ], R2 ;  /* 0x00000002070085a7 */ /* 0x000e24000800007f */
[----:B0-----:R-:W-:Y:S05]  /*108e0*/  @!P0 BRA `(.L_x_10249) ;  /* 0xfffffffc00f08947 */ /* 0x001fea000383ffff */
.L_x_10242:
[----:B------:R-:W-:Y:S05]  /*108f0*/  BSYNC B0 ;  /* 0x0000000000007941 */ /* 0x000fea0003800000 */
.L_x_10241:
[----:B------:R-:W-:Y:S05]  /*10900*/  EXIT ;  /* 0x000000000000794d */ /* 0x000fea0003800000 */
.L_x_10093:
[----:B0-----:R-:W-:-:S04]  /*10910*/  IMAD.U32 R3, RZ, RZ, UR36 ;  /* 0x00000024ff037e24 */ /* 0x001fc8000f8e00ff */
[----:B------:R0:W1:Y:S03]  /*10920*/  SYNCS.PHASECHK.TRANS64.TRYWAIT P1, [R3+URZ+0x31c00], R0 ;  /* 0x031c0000030075a7 */ /* 0x000066000802017f */
[----:B-1----:R-:W-:Y:S05]  /*10930*/  @!P1 NANOSLEEP.SYNCS 0x989680 ;  /* 0x009896800000995d */ /* 0x002fea0003900000 */
[----:B------:R-:W1:Y:S02]  /*10940*/  @!P1 SYNCS.PHASECHK.TRANS64 P1, [R3+URZ+0x31c00], R0 ;  /* 0x031c0000030095a7 */ /* 0x000e64000802007f */
[----:B-1----:R-:W-:Y:S05]  /*10950*/  @!P1 BRA `(.L_x_10093) ;  /* 0xfffffffc00ec9947 */ /* 0x002fea000383ffff */
[----:B------:R-:W-:Y:S05]  /*10960*/  BRA `(.L_x_10250) ;  /* 0xffffff0c00147947 */ /* 0x000fea000383ffff */
.L_x_10097:
[----:B-1----:R1:W2:Y:S02]  /*10970*/  SYNCS.PHASECHK.TRANS64.TRYWAIT P2, [R4+URZ+0x31c30], R3 ;  /* 0x031c3003040075a7 */ /* 0x0022a4000804017f */
[----:B--2---:R-:W-:Y:S05]  /*10980*/  @!P2 NANOSLEEP.SYNCS 0x989680 ;  /* 0x009896800000a95d */ /* 0x004fea0003900000 */
[----:B------:R-:W2:Y:S02]  /*10990*/  @!P2 SYNCS.PHASECHK.TRANS64 P2, [R4+URZ+0x31c30], R3 ;  /* 0x031c30030400a5a7 */ /* 0x000ea4000804007f */
[----:B--2---:R-:W-:Y:S05]  /*109a0*/  @!P2 BRA `(.L_x_10097) ;  /* 0xfffffffc00f0a947 */ /* 0x004fea000383ffff */
[----:B------:R-:W-:Y:S05]  /*109b0*/  BRA `(.L_x_10096) ;  /* 0xffffff0c00387947 */ /* 0x000fea000383ffff */
.L_x_10102:
[----:B--2---:R-:W-:-:S04]  /*109c0*/  IMAD.U32 R3, RZ, RZ, UR6 ;  /* 0x00000006ff037e24 */ /* 0x004fc8000f8e00ff */
[----:B------:R2:W3:Y:S03]  /*109d0*/  SYNCS.PHASECHK.TRANS64.TRYWAIT P2, [R3+URZ+0x31c30], R0 ;  /* 0x031c3000030075a7 */ /* 0x0004e6000804017f */
[----:B---3--:R-:W-:Y:S05]  /*109e0*/  @!P2 NANOSLEEP.SYNCS 0x989680 ;  /* 0x009896800000a95d */ /* 0x008fea0003900000 */
[----:B------:R-:W3:Y:S02]  /*109f0*/  @!P2 SYNCS.PHASECHK.TRANS64 P2, [R3+URZ+0x31c30], R0 ;  /* 0x031c30000300a5a7 */ /* 0x000ee4000804007f */
[----:B---3--:R-:W-:Y:S05]  /*10a00*/  @!P2 BRA `(.L_x_10102) ;  /* 0xfffffffc00eca947 */ /* 0x008fea000383ffff */
[----:B------:R-:W-:Y:S05]  /*10a10*/  BRA `(.L_x_10099) ;  /* 0xffffff44005c7947 */ /* 0x000fea000383ffff */
.L_x_10106:
[----:B-1----:R-:W-:-:S04]  /*10a20*/  IMAD.U32 R3, RZ, RZ, UR6 ;  /* 0x00000006ff037e24 */ /* 0x002fc8000f8e00ff */
[----:B------:R1:W2:Y:S03]  /*10a30*/  SYNCS.PHASECHK.TRANS64.TRYWAIT P2, [R3+URZ+0x31c50], R0 ;  /* 0x031c5000030075a7 */ /* 0x0002a6000804017f */
[----:B--2---:R-:W-:Y:S05]  /*10a40*/  @!P2 NANOSLEEP.SYNCS 0x989680 ;  /* 0x009896800000a95d */ /* 0x004fea0003900000 */
[----:B------:R-:W2:Y:S02]  /*10a50*/  @!P2 SYNCS.PHASECHK.TRANS64 P2, [R3+URZ+0x31c50], R0 ;  /* 0x031c50000300a5a7 */ /* 0x000ea4000804007f */
[----:B--2---:R-:W-:Y:S05]  /*10a60*/  @!P2 BRA `(.L_x_10106) ;  /* 0xfffffffc00eca947 */ /* 0x004fea000383ffff */
[----:B------:R-:W-:Y:S05]  /*10a70*/  BRA `(.L_x_10103) ;  /* 0xffffff5c00007947 */ /* 0x000fea000383ffff */
.L_x_10111:
[----:B--2---:R-:W-:-:S04]  /*10a80*/  IMAD.U32 R7, RZ, RZ, UR9 ;  /* 0x00000009ff077e24 */ /* 0x004fc8000f8e00ff */
[----:B------:R2:W4:Y:S03]  /*10a90*/  SYNCS.PHASECHK.TRANS64.TRYWAIT P0, [R7+URZ+0x31c50], R6 ;  /* 0x031c5006070075a7 */ /* 0x000526000800017f */
[----:B----4-:R-:W-:Y:S05]  /*10aa0*/  @!P0 NANOSLEEP.SYNCS 0x989680 ;  /* 0x009896800000895d */ /* 0x010fea0003900000 */
[----:B------:R-:W4:Y:S02]  /*10ab0*/  @!P0 SYNCS.PHASECHK.TRANS64 P0, [R7+URZ+0x31c50], R6 ;  /* 0x031c5006070085a7 */ /* 0x000f24000800007f */
[----:B----4-:R-:W-:Y:S05]  /*10ac0*/  @!P0 BRA `(.L_x_10111) ;  /* 0xfffffffc00ec8947 */ /* 0x010fea000383ffff */
[----:B------:R-:W-:Y:S05]  /*10ad0*/  BRA `(.L_x_10110) ;  /* 0xffffff7800d87947 */ /* 0x000fea000383ffff */
.L_x_10145:
        /* <DEDUP_REMOVED lines=8> */
[----:B0--3--:R-:W-:Y:S05]  /*10b60*/  WARPSYNC.COLLECTIVE R15, `(.L_x_10252) ;  /* 0x000000000f087348 */ /* 0x009fea0003c00000 */
[----:B------:R1:W2:Y:S02]  /*10b70*/  SHFL.IDX P6, R14, R13, R12, R11 ;  /* 0x0000000c0d0e7389 */ /* 0x0002a400000c000b */
[----:B0123--:R-:W-:Y:S01]  /*10b80*/  ENDCOLLECTIVE ;  /* 0x000000000000791b */ /* 0x00ffe20003800000 */
.L_x_10252:
[----:B------:R-:W-:Y:S05]  /*10b90*/  BSYNC B0 ;  /* 0x0000000000007941 */ /* 0x000fea0003800000 */
.L_x_10251:
[----:B------:R-:W-:Y:S05]  /*10ba0*/  BRA `(.L_x_10253) ;  /* 0xffffffb400307947 */ /* 0x000fea000383ffff */
.L_x_10147:
[----:B------:R-:W-:Y:S01]  /*10bb0*/  BSSY B0, `(.L_x_10254) ;  /* 0x0000006000007945 */ /* 0x000fe20003800000 */
[----:B------:R-:W-:-:S07]  /*10bc0*/  IMAD.MOV.U32 R15, RZ, RZ, -0x1 ;  /* 0xffffffffff0f7424 */ /* 0x000fce00078e00ff */
[----:B01-3--:R-:W-:Y:S05]  /*10bd0*/  WARPSYNC.COLLECTIVE R15, `(.L_x_10255) ;  /* 0x000000000f0c7348 */ /* 0x00bfea0003c00000 */
[----:B------:R-:W-:Y:S02]  /*10be0*/  ELECT P6, UR62, PT ;  /* 0x00000000003e782f */ /* 0x000fe400038c0000 */
[----:B------:R-:W-:Y:S01]  /*10bf0*/  MOV R14, UR62 ;  /* 0x0000003e000e7c02 */ /* 0x000fe20008000f00 */
[----:B01-3--:R-:W-:Y:S10]  /*10c00*/  ENDCOLLECTIVE ;  /* 0x000000000000791b */ /* 0x00bff40003800000 */
.L_x_10255:
[----:B------:R-:W-:Y:S05]  /*10c10*/  BSYNC B0 ;  /* 0x0000000000007941 */ /* 0x000fea0003800000 */
.L_x_10254:
[----:B------:R-:W-:Y:S05]  /*10c20*/  BRA `(.L_x_10256) ;  /* 0xffffffb400307947 */ /* 0x000fea000383ffff */
.L_x_10149:
[----:B-1----:R1:W2:Y:S02]  /*10c30*/  SYNCS.PHASECHK.TRANS64.TRYWAIT P0, [R0+URZ+0x31c40], R2 ;  /* 0x031c4002000075a7 */ /* 0x0022a4000800017f */
[----:B--2---:R-:W-:Y:S05]  /*10c40*/  @!P0 NANOSLEEP.SYNCS 0x989680 ;  /* 0x009896800000895d */ /* 0x004fea0003900000 */
[----:B------:R-:W2:Y:S02]  /*10c50*/  @!P0 SYNCS.PHASECHK.TRANS64 P0, [R0+URZ+0x31c40], R2 ;  /* 0x031c4002000085a7 */ /* 0x000ea4000800007f */
[----:B--2---:R-:W-:Y:S05]  /*10c60*/  @!P0 BRA `(.L_x_10149) ;  /* 0xfffffffc00f08947 */ /* 0x004fea000383ffff */
[----:B------:R-:W-:Y:S05]  /*10c70*/  BRA `(.L_x_10257) ;  /* 0xffffffb400847947 */ /* 0x000fea000383ffff */
.L_x_10153:
[----:B------:R-:W2:Y:S01]  /*10c80*/  LDL.LU R11, [R1+0x2c] ;  /* 0x00002c00010b7983 */ /* 0x000ea20000300800 */
[----:B------:R-:W-:Y:S02]  /*10c90*/  IMAD.MOV.U32 R13, RZ, RZ, R4 ;  /* 0x000000ffff0d7224 */ /* 0x000fe400078e0004 */
[----:B------:R-:W-:Y:S02]  /*10ca0*/  IMAD.MOV.U32 R12, RZ, RZ, RZ ;  /* 0x000000ffff0c7224 */ /* 0x000fe400078e00ff */
[----:B------:R-:W-:Y:S02]  /*10cb0*/  IMAD.MOV.U32 R15, RZ, RZ, -0x1 ;  /* 0xffffffffff0f7424 */ /* 0x000fe400078e00ff */
[----:B------:R-:W-:-:S04]  /*10cc0*/  IMAD R17, R17, 0xc0, R21 ;  /* 0x000000c011117824 */ /* 0x000fc800078e0215 */
[----:B------:R-:W-:Y:S02]  /*10cd0*/  VIADD R8, R17, 0x20 ;  /* 0x0000002011087836 */ /* 0x000fe40000000000 */
[----:B--2---:R-:W-:Y:S02]  /*10ce0*/  IMAD R5, R11, R9, RZ ;  /* 0x000000090b057224 */ /* 0x004fe400078e02ff */
[----:B------:R-:W-:-:S03]  /*10cf0*/  IMAD.MOV.U32 R11, RZ, RZ, 0x1c1f ;  /* 0x00001c1fff0b7424 */ /* 0x000fc600078e00ff */
[----:B------:R-:W-:-:S13]  /*10d00*/  ISETP.GE.AND P4, PT, R17, R5, PT ;  /* 0x000000051100720c */ /* 0x000fda0003f86270 */
[----:B-----5:R-:W-:Y:S05]  /*10d10*/  WARPSYNC.COLLECTIVE R15, `(.L_x_10258) ;  /* 0x000000000f087348 */ /* 0x020fea0003c00000 */
[----:B------:R0:W1:Y:S02]  /*10d20*/  SHFL.IDX P6, R14, R13, R12, R11 ;  /* 0x0000000c0d0e7389 */ /* 0x00006400000c000b */
[----:B01---5:R-:W-:Y:S01]  /*10d30*/  ENDCOLLECTIVE ;  /* 0x000000000000791b */ /* 0x023fe20003800000 */
.L_x_10258:
[----:B------:R-:W-:Y:S02]  /*10d40*/  IMAD.MOV.U32 R13, RZ, RZ, R0 ;  /* 0x000000ffff0d7224 */ /* 0x000fe400078e0000 */
[----:B------:R-:W-:-:S07]  /*10d50*/  IMAD.MOV.U32 R2, RZ, RZ, R14 ;  /* 0x000000ffff027224 */ /* 0x000fce00078e000e */
[----:B------:R-:W-:Y:S05]  /*10d60*/  WARPSYNC.COLLECTIVE R15, `(.L_x_10259) ;  /* 0x000000000f087348 */ /* 0x000fea0003c00000 */
[----:B------:R0:W1:Y:S02]  /*10d70*/  SHFL.IDX P6, R14, R13, R12, R11 ;  /* 0x0000000c0d0e7389 */ /* 0x00006400000c000b */
[----:B01----:R-:W-:Y:S01]  /*10d80*/  ENDCOLLECTIVE ;  /* 0x000000000000791b */ /* 0x003fe20003800000 */
.L_x_10259:
[----:B------:R-:W-:Y:S02]  /*10d90*/  IMAD.MOV.U32 R13, RZ, RZ, R4 ;  /* 0x000000ffff0d7224 */ /* 0x000fe400078e0004 */
[----:B------:R-:W-:Y:S02]  /*10da0*/  IMAD.MOV.U32 R12, RZ, RZ, 0x1 ;  /* 0x00000001ff0c7424 */ /* 0x000fe400078e00ff */
[----:B------:R-:W-:-:S07]  /*10db0*/  IMAD.MOV.U32 R3, RZ, RZ, R14 ;  /* 0x000000ffff037224 */ /* 0x000fce00078e000e */
[----:B------:R-:W-:Y:S05]  /*10dc0*/  WARPSYNC.COLLECTIVE R15, `(.L_x_10260) ;  /* 0x000000000f087348 */ /* 0x000fea0003c00000 */
[----:B------:R0:W1:Y:S02]  /*10dd0*/  SHFL.IDX P6, R14, R13, R12, R11 ;  /* 0x0000000c0d0e7389 */ /* 0x00006400000c000b */
[----:B01----:R-:W-:Y:S01]  /*10de0*/  ENDCOLLECTIVE ;  /* 0x000000000000791b */ /* 0x003fe20003800000 */
.L_x_10260:
        /* <DEDUP_REMOVED lines=17> */
.L_x_10261:
[----:B------:R-:W-:Y:S02]  /*10f00*/  IMAD.MOV.U32 R13, RZ, RZ, R4 ;  /* 0x000000ffff0d7224 */ /* 0x000fe400078e0004 */
[----:B------:R-:W-:Y:S02]  /*10f10*/  IMAD.MOV.U32 R12, RZ, RZ, 0x2 ;  /* 0x00000002ff0c7424 */ /* 0x000fe400078e00ff */
[----:B------:R-:W-:-:S07]  /*10f20*/  IMAD.MOV.U32 R3, RZ, RZ, R14 ;  /* 0x000000ffff037224 */ /* 0x000fce00078e000e */
[----:B------:R-:W-:Y:S05]  /*10f30*/  WARPSYNC.COLLECTIVE R15, `(.L_x_10262) ;  /* 0x000000000f087348 */ /* 0x000fea0003c00000 */
[----:B------:R0:W1:Y:S02]  /*10f40*/  SHFL.IDX P6, R14, R13, R12, R11 ;  /* 0x0000000c0d0e7389 */ /* 0x00006400000c000b */
[----:B01----:R-:W-:Y:S01]  /*10f50*/  ENDCOLLECTIVE ;  /* 0x000000000000791b */ /* 0x003fe20003800000 */
.L_x_10262:
        /* <DEDUP_REMOVED lines=18> */
.L_x_10263:
[----:B------:R-:W-:Y:S02]  /*11080*/  IMAD.MOV.U32 R13, RZ, RZ, R4 ;  /* 0x000000ffff0d7224 */ /* 0x000fe400078e0004 */
[----:B------:R-:W-:Y:S02]  /*11090*/  IMAD.MOV.U32 R12, RZ, RZ, 0x3 ;  /* 0x00000003ff0c7424 */ /* 0x000fe400078e00ff */
[----:B------:R-:W-:-:S07]  /*110a0*/  IMAD.MOV.U32 R3, RZ, RZ, R14 ;  /* 0x000000ffff037224 */ /* 0x000fce00078e000e */
[----:B------:R-:W-:Y:S05]  /*110b0*/  WARPSYNC.COLLECTIVE R15, `(.L_x_10264) ;  /* 0x000000000f087348 */ /* 0x000fea0003c00000 */
[----:B------:R0:W1:Y:S02]  /*110c0*/  SHFL.IDX P6, R14, R13, R12, R11 ;  /* 0x0000000c0d0e7389 */ /* 0x00006400000c000b */
[----:B01----:R-:W-:Y:S01]  /*110d0*/  ENDCOLLECTIVE ;  /* 0x000000000000791b */ /* 0x003fe20003800000 */
.L_x_10264:
        /* <DEDUP_REMOVED lines=11> */
.L_x_10265:
        /* <DEDUP_REMOVED lines=13> */
.L_x_10266:
        /* <DEDUP_REMOVED lines=13> */
.L_x_10267:
        /* <DEDUP_REMOVED lines=8> */
.L_x_10268:
        /* <DEDUP_REMOVED lines=15> */
.L_x_10269:
[----:B------:R-:W-:Y:S01]  /*114a0*/  IMAD.MOV.U32 R2, RZ, RZ, R14 ;  /* 0x000000ffff027224 */ /* 0x000fe200078e000e */
[----:B------:R-:W-:Y:S06]  /*114b0*/  BRA `(.L_x_10270) ;  /* 0xffffffbc000c7947 */ /* 0x000fec000383ffff */
.L_x_10156:
[----:B-1----:R1:W2:Y:S02]  /*114c0*/  SYNCS.PHASECHK.TRANS64.TRYWAIT P0, [R22+URZ+0x31c20], R3 ;  /* 0x031c2003160075a7 */ /* 0x0022a4000800017f */
[----:B--2---:R-:W-:Y:S05]  /*114d0*/  @!P0 NANOSLEEP.SYNCS 0x989680 ;  /* 0x009896800000895d */ /* 0x004fea0003900000 */
[----:B------:R-:W2:Y:S02]  /*114e0*/  @!P0 SYNCS.PHASECHK.TRANS64 P0, [R22+URZ+0x31c20], R3 ;  /* 0x031c2003160085a7 */ /* 0x000ea4000800007f */
[----:B--2---:R-:W-:Y:S05]  /*114f0*/  @!P0 BRA `(.L_x_10156) ;  /* 0xfffffffc00f08947 */ /* 0x004fea000383ffff */
[----:B------:R-:W-:Y:S05]  /*11500*/  BRA `(.L_x_10271) ;  /* 0xffffffbc007c7947 */ /* 0x000fea000383ffff */
.L_x_10165:
[----:B-1----:R1:W2:Y:S02]  /*11510*/  SYNCS.PHASECHK.TRANS64.TRYWAIT P0, [R3+URZ+0x31c40], R2 ;  /* 0x031c4002030075a7 */ /* 0x0022a4000800017f */
[----:B--2---:R-:W-:Y:S05]  /*11520*/  @!P0 NANOSLEEP.SYNCS 0x989680 ;  /* 0x009896800000895d */ /* 0x004fea0003900000 */
[----:B------:R-:W2:Y:S02]  /*11530*/  @!P0 SYNCS.PHASECHK.TRANS64 P0, [R3+URZ+0x31c40], R2 ;  /* 0x031c4002030085a7 */ /* 0x000ea4000800007f */
[----:B--2---:R-:W-:Y:S05]  /*11540*/  @!P0 BRA `(.L_x_10165) ;  /* 0xfffffffc00f08947 */ /* 0x004fea000383ffff */
[----:B------:R-:W-:Y:S05]  /*11550*/  BRA `(.L_x_10272) ;  /* 0xffffffc0002c7947 */ /* 0x000fea000383ffff */
.L_x_10172:
[----:B0-----:R0:W1:Y:S02]  /*11560*/  SYNCS.PHASECHK.TRANS64.TRYWAIT P0, [R3+URZ+0x60], R2 ;  /* 0x00006002030075a7 */ /* 0x001064000800017f */
[----:B-1----:R-:W-:Y:S05]  /*11570*/  @!P0 NANOSLEEP.SYNCS 0x989680 ;  /* 0x009896800000895d */ /* 0x002fea0003900000 */
[----:B------:R-:W1:Y:S02]  /*11580*/  @!P0 SYNCS.PHASECHK.TRANS64 P0, [R3+URZ+0x60], R2 ;  /* 0x00006002030085a7 */ /* 0x000e64000800007f */
[----:B-1----:R-:W-:Y:S05]  /*11590*/  @!P0 BRA `(.L_x_10172) ;  /* 0xfffffffc00f08947 */ /* 0x002fea000383ffff */
[----:B------:R-:W-:Y:S05]  /*115a0*/  BRA `(.L_x_10273) ;  /* 0xffffffc400387947 */ /* 0x000fea000383ffff */
.L_x_10182:
[----:B-1----:R1:W2:Y:S02]  /*115b0*/  SYNCS.PHASECHK.TRANS64.TRYWAIT P0, [R3+URZ+0x31c40], R2 ;  /* 0x031c4002030075a7 */ /* 0x0022a4000800017f */
[----:B--2---:R-:W-:Y:S05]  /*115c0*/  @!P0 NANOSLEEP.SYNCS 0x989680 ;  /* 0x009896800000895d */ /* 0x004fea0003900000 */
[----:B------:R-:W2:Y:S02]  /*115d0*/  @!P0 SYNCS.PHASECHK.TRANS64 P0, [R3+URZ+0x31c40], R2 ;  /* 0x031c4002030085a7 */ /* 0x000ea4000800007f */
[----:B--2---:R-:W-:Y:S05]  /*115e0*/  @!P0 BRA `(.L_x_10182) ;  /* 0xfffffffc00f08947 */ /* 0x004fea000383ffff */
[----:B------:R-:W-:Y:S05]  /*115f0*/  BRA `(.L_x_10274) ;  /* 0xffffffc800f07947 */ /* 0x000fea000383ffff */
.L_x_10189:
[----:B0-----:R0:W1:Y:S02]  /*11600*/  SYNCS.PHASECHK.TRANS64.TRYWAIT P0, [R12+URZ+0x60], R26 ;  /* 0x0000601a0c0075a7 */ /* 0x001064000800017f */
[----:B-1----:R-:W-:Y:S05]  /*11610*/  @!P0 NANOSLEEP.SYNCS 0x989680 ;  /* 0x009896800000895d */ /* 0x002fea0003900000 */
[----:B------:R-:W1:Y:S02]  /*11620*/  @!P0 SYNCS.PHASECHK.TRANS64 P0, [R12+URZ+0x60], R26 ;  /* 0x0000601a0c0085a7 */ /* 0x000e64000800007f */
[----:B-1----:R-:W-:Y:S05]  /*11630*/  @!P0 BRA `(.L_x_10189) ;  /* 0xfffffffc00f08947 */ /* 0x002fea000383ffff */
[----:B------:R-:W-:Y:S05]  /*11640*/  BRA `(.L_x_10275) ;  /* 0xffffffcc00fc7947 */ /* 0x000fea000383ffff */
.L_x_10199:
[----:B-1----:R1:W2:Y:S02]  /*11650*/  SYNCS.PHASECHK.TRANS64.TRYWAIT P0, [R2+URZ+0x31c40], R3 ;  /* 0x031c4003020075a7 */ /* 0x0022a4000800017f */
[----:B--2---:R-:W-:Y:S05]  /*11660*/  @!P0 NANOSLEEP.SYNCS 0x989680 ;  /* 0x009896800000895d */ /* 0x004fea0003900000 */
[----:B------:R-:W2:Y:S02]  /*11670*/  @!P0 SYNCS.PHASECHK.TRANS64 P0, [R2+URZ+0x31c40], R3 ;  /* 0x031c4003020085a7 */ /* 0x000ea4000800007f */
[----:B--2---:R-:W-:Y:S05]  /*11680*/  @!P0 BRA `(.L_x_10199) ;  /* 0xfffffffc00f08947 */ /* 0x004fea000383ffff */
[----:B------:R-:W-:Y:S05]  /*11690*/  BRA `(.L_x_10276) ;  /* 0xffffffd400807947 */ /* 0x000fea000383ffff */
.L_x_10206:
[----:B0-----:R0:W1:Y:S02]  /*116a0*/  SYNCS.PHASECHK.TRANS64.TRYWAIT P0, [R8+URZ+0x60], R2 ;  /* 0x00006002080075a7 */ /* 0x001064000800017f */
[----:B-1----:R-:W-:Y:S05]  /*116b0*/  @!P0 NANOSLEEP.SYNCS 0x989680 ;  /* 0x009896800000895d */ /* 0x002fea0003900000 */
[----:B------:R-:W1:Y:S02]  /*116c0*/  @!P0 SYNCS.PHASECHK.TRANS64 P0, [R8+URZ+0x60], R2 ;  /* 0x00006002080085a7 */ /* 0x000e64000800007f */
[----:B-1----:R-:W-:Y:S05]  /*116d0*/  @!P0 BRA `(.L_x_10206) ;  /* 0xfffffffc00f08947 */ /* 0x002fea000383ffff */
[----:B------:R-:W-:Y:S05]  /*116e0*/  BRA `(.L_x_10277) ;  /* 0xffffffd800907947 */ /* 0x000fea000383ffff */
.L_x_10218:
[----:B-1----:R1:W2:Y:S02]  /*116f0*/  SYNCS.PHASECHK.TRANS64.TRYWAIT P0, [R3+URZ+0x31c60], R0 ;  /* 0x031c6000030075a7 */ /* 0x0022a4000800017f */
[----:B--2---:R-:W-:Y:S05]  /*11700*/  @!P0 NANOSLEEP.SYNCS 0x989680 ;  /* 0x009896800000895d */ /* 0x004fea0003900000 */
[----:B------:R-:W2:Y:S02]  /*11710*/  @!P0 SYNCS.PHASECHK.TRANS64 P0, [R3+URZ+0x31c60], R0 ;  /* 0x031c6000030085a7 */ /* 0x000ea4000800007f */
[----:B--2---:R-:W-:Y:S05]  /*11720*/  @!P0 BRA `(.L_x_10218) ;  /* 0xfffffffc00f08947 */ /* 0x004fea000383ffff */
[----:B------:R-:W-:Y:S05]  /*11730*/  BRA `(.L_x_10278) ;  /* 0xffffffe000007947 */ /* 0x000fea000383ffff */
.L_x_10226:
        /* <DEDUP_REMOVED lines=8> */
.L_x_10280:
[----:B------:R-:W-:Y:S05]  /*117c0*/  BSYNC B0 ;  /* 0x0000000000007941 */ /* 0x000fea0003800000 */
.L_x_10279:
        /* <DEDUP_REMOVED lines=9> */
.L_x_10281:
        /* <DEDUP_REMOVED lines=18> */
.L_x_10282:
[----:B------:R-:W-:Y:S01]  /*11980*/  IMAD.MOV.U32 R12, RZ, RZ, 0x2 ;  /* 0x00000002ff0c7424 */ /* 0x000fe200078e00ff */
[----:B------:R-:W-:-:S05]  /*11990*/  SEL R5, R14, RZ, P1 ;  /* 0x000000ff0e057207 */ /* 0x000fca0000800000 */
[----:B------:R-:W-:-:S04]  /*119a0*/  IMAD.IADD R5, R2, 0x1, R5 ;  /* 0x0000000102057824 */ /* 0x000fc800078e0205 */
[----:B------:R-:W-:-:S07]  /*119b0*/  IMAD.MOV.U32 R13, RZ, RZ, R5 ;  /* 0x000000ffff0d7224 */ /* 0x000fce00078e0005 */
[----:B------:R-:W-:Y:S05]  /*119c0*/  WARPSYNC.COLLECTIVE R15, `(.L_x_10283) ;  /* 0x000000000f087348 */ /* 0x000fea0003c00000 */
[----:B------:R0:W1:Y:S02]  /*119d0*/  SHFL.UP P6, R14, R13, R12, R11 ;  /* 0x0400000c0d0e7389 */ /* 0x00006400000c000b */
[----:B01----:R-:W-:Y:S01]  /*119e0*/  ENDCOLLECTIVE ;  /* 0x000000000000791b */ /* 0x003fe20003800000 */
.L_x_10283:
[----:B------:R-:W-:Y:S01]  /*119f0*/  IMAD.MOV.U32 R12, RZ, RZ, 0x4 ;  /* 0x00000004ff0c7424 */ /* 0x000fe200078e00ff */
[----:B------:R-:W-:-:S05]  /*11a00*/  SEL R6, R14, RZ, P2 ;  /* 0x000000ff0e067207 */ /* 0x000fca0001000000 */
[----:B------:R-:W-:-:S04]  /*11a10*/  IMAD.IADD R6, R5, 0x1, R6 ;  /* 0x0000000105067824 */ /* 0x000fc800078e0206 */
[----:B------:R-:W-:-:S07]  /*11a20*/  IMAD.MOV.U32 R13, RZ, RZ, R6 ;  /* 0x000000ffff0d7224 */ /* 0x000fce00078e0006 */
[----:B------:R-:W-:Y:S05]  /*11a30*/  WARPSYNC.COLLECTIVE R15, `(.L_x_10284) ;  /* 0x000000000f087348 */ /* 0x000fea0003c00000 */
[----:B------:R0:W1:Y:S02]  /*11a40*/  SHFL.UP P6, R14, R13, R12, R11 ;  /* 0x0400000c0d0e7389 */ /* 0x00006400000c000b */
[----:B01----:R-:W-:Y:S01]  /*11a50*/  ENDCOLLECTIVE ;  /* 0x000000000000791b */ /* 0x003fe20003800000 */
.L_x_10284:
[----:B------:R-:W-:Y:S01]  /*11a60*/  IMAD.MOV.U32 R12, RZ, RZ, 0x8 ;  /* 0x00000008ff0c7424 */ /* 0x000fe200078e00ff */
[----:B------:R-:W-:-:S05]  /*11a70*/  SEL R7, R14, RZ, P3 ;  /* 0x000000ff0e077207 */ /* 0x000fca0001800000 */
[----:B------:R-:W-:-:S04]  /*11a80*/  IMAD.IADD R7, R6, 0x1, R7 ;  /* 0x0000000106077824 */ /* 0x000fc800078e0207 */
[----:B------:R-:W-:-:S07]  /*11a90*/  IMAD.MOV.U32 R13, RZ, RZ, R7 ;  /* 0x000000ffff0d7224 */ /* 0x000fce00078e0007 */
[----:B------:R-:W-:Y:S05]  /*11aa0*/  WARPSYNC.COLLECTIVE R15, `(.L_x_10285) ;  /* 0x000000000f087348 */ /* 0x000fea0003c00000 */
[----:B------:R0:W1:Y:S02]  /*11ab0*/  SHFL.UP P6, R14, R13, R12, R11 ;  /* 0x0400000c0d0e7389 */ /* 0x00006400000c000b */
[----:B01----:R-:W-:Y:S01]  /*11ac0*/  ENDCOLLECTIVE ;  /* 0x000000000000791b */ /* 0x003fe20003800000 */
.L_x_10285:
[----:B------:R-:W-:Y:S01]  /*11ad0*/  IMAD.MOV.U32 R12, RZ, RZ, 0x10 ;  /* 0x00000010ff0c7424 */ /* 0x000fe200078e00ff */
[----:B------:R-:W-:-:S05]  /*11ae0*/  SEL R14, R14, RZ, P4 ;  /* 0x000000ff0e0e7207 */ /* 0x000fca0002000000 */
[----:B------:R-:W-:-:S04]  /*11af0*/  IMAD.IADD R5, R7, 0x1, R14 ;  /* 0x0000000107057824 */ /* 0x000fc800078e020e */
[----:B------:R-:W-:-:S07]  /*11b00*/  IMAD.MOV.U32 R13, RZ, RZ, R5 ;  /* 0x000000ffff0d7224 */ /* 0x000fce00078e0005 */
[----:B------:R-:W-:Y:S05]  /*11b10*/  WARPSYNC.COLLECTIVE R15, `(.L_x_10286) ;  /* 0x000000000f087348 */ /* 0x000fea0003c00000 */
[----:B------:R0:W1:Y:S02]  /*11b20*/  SHFL.UP P6, R14, R13, R12, R11 ;  /* 0x0400000c0d0e7389 */ /* 0x00006400000c000b */
[----:B01----:R-:W-:Y:S01]  /*11b30*/  ENDCOLLECTIVE ;  /* 0x000000000000791b */ /* 0x003fe20003800000 */
.L_x_10286:
        /* <DEDUP_REMOVED lines=8> */
.L_x_10287:
[----:B------:R-:W-:Y:S05]  /*11bc0*/  BRA `(.L_x_10288) ;  /* 0xffffffe000a87947 */ /* 0x000fea000383ffff */
.L_x_10231:
        /* <DEDUP_REMOVED lines=8> */
.L_x_10290:
[----:B------:R-:W-:Y:S05]  /*11c50*/  BSYNC B0 ;  /* 0x0000000000007941 */ /* 0x000fea0003800000 */
.L_x_10289:
[----:B------:R-:W-:Y:S01]  /*11c60*/  SEL R13, R14, RZ, P1 ;  /* 0x000000ff0e0d7207 */ /* 0x000fe20000800000 */
[----:B------:R-:W-:Y:S02]  /*11c70*/  IMAD.MOV.U32 R12, RZ, RZ, 0x2 ;  /* 0x00000002ff0c7424 */ /* 0x000fe400078e00ff */
[----:B------:R-:W-:Y:S02]  /*11c80*/  IMAD.MOV.U32 R11, RZ, RZ, RZ ;  /* 0x000000ffff0b7224 */ /* 0x000fe400078e00ff */
[----:B------:R-:W-:Y:S02]  /*11c90*/  IMAD.IADD R13, R2, 0x1, R13 ;  /* 0x00000001020d7824 */ /* 0x000fe400078e020d */
[----:B------:R-:W-:-:S07]  /*11ca0*/  IMAD.MOV.U32 R15, RZ, RZ, -0x1 ;  /* 0xffffffffff0f7424 */ /* 0x000fce00078e00ff */
[----:B------:R-:W-:Y:S05]  /*11cb0*/  WARPSYNC.COLLECTIVE R15, `(.L_x_10291) ;  /* 0x000000000f087348 */ /* 0x000fea0003c00000 */
[----:B------:R0:W1:Y:S02]  /*11cc0*/  SHFL.UP P6, R14, R13, R12, R11 ;  /* 0x0400000c0d0e7389 */ /* 0x00006400000c000b */
[----:B01----:R-:W-:Y:S01]  /*11cd0*/  ENDCOLLECTIVE ;  /* 0x000000000000791b */ /* 0x003fe20003800000 */
.L_x_10291:
[----:B------:R-:W-:Y:S01]  /*11ce0*/  IMAD.MOV.U32 R12, RZ, RZ, 0x4 ;  /* 0x00000004ff0c7424 */ /* 0x000fe200078e00ff */
[----:B------:R-:W-:-:S05]  /*11cf0*/  SEL R14, R14, RZ, P2 ;  /* 0x000000ff0e0e7207 */ /* 0x000fca0001000000 */
[----:B------:R-:W-:-:S04]  /*11d00*/  IMAD.IADD R3, R13, 0x1, R14 ;  /* 0x000000010d037824 */ /* 0x000fc800078e020e */
[----:B------:R-:W-:-:S07]  /*11d10*/  IMAD.MOV.U32 R13, RZ, RZ, R3 ;  /* 0x000000ffff0d7224 */ /* 0x000fce00078e0003 */
[----:B------:R-:W-:Y:S05]  /*11d20*/  WARPSYNC.COLLECTIVE R15, `(.L_x_10292) ;  /* 0x000000000f087348 */ /* 0x000fea0003c00000 */
[----:B------:R0:W1:Y:S02]  /*11d30*/  SHFL.UP P6, R14, R13, R12, R11 ;  /* 0x0400000c0d0e7389 */ /* 0x00006400000c000b */
[----:B01----:R-:W-:Y:S01]  /*11d40*/  ENDCOLLECTIVE ;  /* 0x000000000000791b */ /* 0x003fe20003800000 */
.L_x_10292:
[----:B------:R-:W-:Y:S01]  /*11d50*/  IMAD.MOV.U32 R12, RZ, RZ, 0x8 ;  /* 0x00000008ff0c7424 */ /* 0x000fe200078e00ff */
[----:B------:R-:W-:-:S05]  /*11d60*/  SEL R14, R14, RZ, P3 ;  /* 0x000000ff0e0e7207 */ /* 0x000fca0001800000 */
[----:B------:R-:W-:-:S04]  /*11d70*/  IMAD.IADD R5, R3, 0x1, R14 ;  /* 0x0000000103057824 */ /* 0x000fc800078e020e */
[----:B------:R-:W-:-:S07]  /*11d80*/  IMAD.MOV.U32 R13, RZ, RZ, R5 ;  /* 0x000000ffff0d7224 */ /* 0x000fce00078e0005 */
[----:B------:R-:W-:Y:S05]  /*11d90*/  WARPSYNC.COLLECTIVE R15, `(.L_x_10293) ;  /* 0x000000000f087348 */ /* 0x000fea0003c00000 */
[----:B------:R0:W1:Y:S02]  /*11da0*/  SHFL.UP P6, R14, R13, R12, R11 ;  /* 0x0400000c0d0e7389 */ /* 0x00006400000c000b */
[----:B01----:R-:W-:Y:S01]  /*11db0*/  ENDCOLLECTIVE ;  /* 0x000000000000791b */ /* 0x003fe20003800000 */
.L_x_10293:
[----:B------:R-:W-:Y:S01]  /*11dc0*/  IMAD.MOV.U32 R12, RZ, RZ, 0x10 ;  /* 0x00000010ff0c7424 */ /* 0x000fe200078e00ff */
[----:B------:R-:W-:-:S05]  /*11dd0*/  SEL R6, R14, RZ, P4 ;  /* 0x000000ff0e067207 */ /* 0x000fca0002000000 */
[----:B------:R-:W-:-:S04]  /*11de0*/  IMAD.IADD R6, R5, 0x1, R6 ;  /* 0x0000000105067824 */ /* 0x000fc800078e0206 */
[----:B------:R-:W-:-:S07]  /*11df0*/  IMAD.MOV.U32 R13, RZ, RZ, R6 ;  /* 0x000000ffff0d7224 */ /* 0x000fce00078e0006 */
[----:B------:R-:W-:Y:S05]  /*11e00*/  WARPSYNC.COLLECTIVE R15, `(.L_x_10294) ;  /* 0x000000000f087348 */ /* 0x000fea0003c00000 */
[----:B------:R0:W1:Y:S02]  /*11e10*/  SHFL.UP P6, R14, R13, R12, R11 ;  /* 0x0400000c0d0e7389 */ /* 0x00006400000c000b */
[----:B01----:R-:W-:Y:S01]  /*11e20*/  ENDCOLLECTIVE ;  /* 0x000000000000791b */ /* 0x003fe20003800000 */
.L_x_10294:
        /* <DEDUP_REMOVED lines=8> */
.L_x_10295:
[----:B------:R-:W-:Y:S05]  /*11eb0*/  BRA `(.L_x_10296) ;  /* 0xffffffe000887947 */ /* 0x000fea000383ffff */
.L_x_10233:
[----:B------:R-:W-:Y:S01]  /*11ec0*/  BSSY B0, `(.L_x_10297) ;  /* 0x0000006000007945 */ /* 0x000fe20003800000 */
[----:B------:R-:W-:Y:S01]  /*11ed0*/  PLOP3.LUT P6, PT, P6, PT, PT, 0x8, 0x0 ;  /* 0x000000000000781c */ /* 0x000fe200037ce170 */
[----:B------:R-:W-:-:S12]  /*11ee0*/  IMAD.MOV.U32 R15, RZ, RZ, -0x1 ;  /* 0xffffffffff0f7424 */ /* 0x000fd800078e00ff */
[----:B0-----:R-:W-:Y:S05]  /*11ef0*/  WARPSYNC.COLLECTIVE R15, `(.L_x_10298) ;  /* 0x000000000f087348 */ /* 0x001fea0003c00000 */
[----:B------:R-:W-:Y:S01]  /*11f00*/  VOTE.ANY R14, PT, P6 ;  /* 0x00000000000e7806 */ /* 0x000fe200030e0100 */
[----:B0-----:R-:W-:Y:S06]  /*11f10*/  ENDCOLLECTIVE ;  /* 0x000000000000791b */ /* 0x001fec0003800000 */
.L_x_10298:
[----:B------:R-:W-:Y:S05]  /*11f20*/  BSYNC B0 ;  /* 0x0000000000007941 */ /* 0x000fea0003800000 */
.L_x_10297:
        /* <DEDUP_REMOVED lines=9> */
.L_x_10299:
[----:B------:R-:W-:Y:S01]  /*11fc0*/  IMAD.MOV.U32 R17, RZ, RZ, R14 ;  /* 0x000000ffff117224 */ /* 0x000fe200078e000e */
[----:B------:R-:W-:Y:S06]  /*11fd0*/  BRA `(.L_x_10300) ;  /* 0xffffffe000787947 */ /* 0x000fec000383ffff */
.L_x_10235:
[----:B------:R-:W-:Y:S01]  /*11fe0*/  BSSY B0, `(.L_x_10301) ;  /* 0x0000007000007945 */ /* 0x000fe20003800000 */
[----:B------:R-:W-:Y:S02]  /*11ff0*/  IMAD.MOV.U32 R13, RZ, RZ, R3 ;  /* 0x000000ffff0d7224 */ /* 0x000fe400078e0003 */
[----:B------:R-:W-:Y:S02]  /*12000*/  IMAD.MOV.U32 R11, RZ, RZ, 0x1f ;  /* 0x0000001fff0b7424 */ /* 0x000fe400078e00ff */
[----:B------:R-:W-:-:S07]  /*12010*/  IMAD.MOV.U32 R15, RZ, RZ, -0x1 ;  /* 0xffffffffff0f7424 */ /* 0x000fce00078e00ff */
[----:B012---:R-:W-:Y:S05]  /*12020*/  WARPSYNC.COLLECTIVE R15, `(.L_x_10302) ;  /* 0x000000000f087348 */ /* 0x007fea0003c00000 */
[----:B------:R3:W4:Y:S02]  /*12030*/  SHFL.IDX P6, R14, R13, R12, R11 ;  /* 0x0000000c0d0e7389 */ /* 0x00072400000c000b */
[----:B01234-:R-:W-:Y:S01]  /*12040*/  ENDCOLLECTIVE ;  /* 0x000000000000791b */ /* 0x01ffe20003800000 */
.L_x_10302:
[----:B------:R-:W-:Y:S05]  /*12050*/  BSYNC B0 ;  /* 0x0000000000007941 */ /* 0x000fea0003800000 */
.L_x_10301:
[----:B------:R-:W-:Y:S05]  /*12060*/  BRA `(.L_x_10234) ;  /* 0xffffffe000707947 */ /* 0x000fea000383ffff */
.L_x_10239:
[----:B-1----:R1:W3:Y:S02]  /*12070*/  SYNCS.PHASECHK.TRANS64.TRYWAIT P0, [R9+URZ+0x31c20], R0 ;  /* 0x031c2000090075a7 */ /* 0x0022e4000800017f */
[----:B---3--:R-:W-:Y:S05]  /*12080*/  @!P0 NANOSLEEP.SYNCS 0x989680 ;  /* 0x009896800000895d */ /* 0x008fea0003900000 */
[----:B------:R-:W3:Y:S02]  /*12090*/  @!P0 SYNCS.PHASECHK.TRANS64 P0, [R9+URZ+0x31c20], R0 ;  /* 0x031c2000090085a7 */ /* 0x000ee4000800007f */
[----:B---3--:R-:W-:Y:S05]  /*120a0*/  @!P0 BRA `(.L_x_10239) ;  /* 0xfffffffc00f08947 */ /* 0x008fea000383ffff */
[----:B------:R-:W-:Y:S05]  /*120b0*/  BRA `(.L_x_10303) ;  /* 0xffffffe4005c7947 */ /* 0x000fea000383ffff */
.L_x_10240:
        /* <DEDUP_REMOVED lines=8> */
[----:B012-4-:R-:W-:Y:S05]  /*12140*/  WARPSYNC.COLLECTIVE R15, `(.L_x_10305) ;  /* 0x000000000f087348 */ /* 0x017fea0003c00000 */
[----:B------:R3:W0:Y:S02]  /*12150*/  SHFL.IDX P6, R14, R13, R12, R11 ;  /* 0x0000000c0d0e7389 */ /* 0x00062400000c000b */
[----:B01234-:R-:W-:Y:S01]  /*12160*/  ENDCOLLECTIVE ;  /* 0x000000000000791b */ /* 0x01ffe20003800000 */
.L_x_10305:
[----:B------:R-:W-:Y:S05]  /*12170*/  BSYNC B0 ;  /* 0x0000000000007941 */ /* 0x000fea0003800000 */
.L_x_10304:
[----:B------:R-:W-:Y:S05]  /*12180*/  BRA `(.L_x_10306) ;  /* 0xffffffe400447947 */ /* 0x000fea000383ffff */
.L_x_10243:
[----:B------:R-:W-:Y:S01]  /*12190*/  BSSY B1, `(.L_x_10307) ;  /* 0x0000006000017945 */ /* 0x000fe20003800000 */
[----:B------:R-:W-:-:S07]  /*121a0*/  IMAD.MOV.U32 R15, RZ, RZ, -0x1 ;  /* 0xffffffffff0f7424 */ /* 0x000fce00078e00ff */
[----:B012-4-:R-:W-:Y:S05]  /*121b0*/  WARPSYNC.COLLECTIVE R15, `(.L_x_10308) ;  /* 0x000000000f0c7348 */ /* 0x017fea0003c00000 */
[----:B------:R-:W-:Y:S02]  /*121c0*/  ELECT P6, UR62, PT ;  /* 0x00000000003e782f */ /* 0x000fe400038c0000 */
[----:B------:R-:W-:Y:S01]  /*121d0*/  MOV R14, UR62 ;  /* 0x0000003e000e7c02 */ /* 0x000fe20008000f00 */
[----:B012-4-:R-:W-:Y:S10]  /*121e0*/  ENDCOLLECTIVE ;  /* 0x000000000000791b */ /* 0x017ff40003800000 */
.L_x_10308:
[----:B------:R-:W-:Y:S05]  /*121f0*/  BSYNC B1 ;  /* 0x0000000000017941 */ /* 0x000fea0003800000 */
.L_x_10307:
[----:B------:R-:W-:Y:S05]  /*12200*/  BRA `(.L_x_10309) ;  /* 0xffffffe4003c7947 */ /* 0x000fea000383ffff */
.L_x_10245:
[----:B0-----:R0:W1:Y:S02]  /*12210*/  SYNCS.PHASECHK.TRANS64.TRYWAIT P0, [R5+URZ], R4 ;  /* 0x00000004050075a7 */ /* 0x001064000800017f */
[----:B-1----:R-:W-:Y:S05]  /*12220*/  @!P0 NANOSLEEP.SYNCS 0x989680 ;  /* 0x009896800000895d */ /* 0x002fea0003900000 */
[----:B------:R-:W1:Y:S02]  /*12230*/  @!P0 SYNCS.PHASECHK.TRANS64 P0, [R5+URZ], R4 ;  /* 0x00000004050085a7 */ /* 0x000e64000800007f */
[----:B-1----:R-:W-:Y:S05]  /*12240*/  @!P0 BRA `(.L_x_10245) ;  /* 0xfffffffc00f08947 */ /* 0x002fea000383ffff */
[----:B------:R-:W-:Y:S05]  /*12250*/  BRA `(.L_x_10310) ;  /* 0xffffffe400707947 */ /* 0x000fea000383ffff */
.L_x_10246:
[----:B-1----:R1:W3:Y:S02]  /*12260*/  SYNCS.PHASECHK.TRANS64.TRYWAIT P0, [R3+URZ], R2 ;  /* 0x00000002030075a7 */ /* 0x0022e4000800017f */
[----:B---3--:R-:W-:Y:S05]  /*12270*/  @!P0 NANOSLEEP.SYNCS 0x989680 ;  /* 0x009896800000895d */ /* 0x008fea0003900000 */
[----:B------:R-:W3:Y:S02]  /*12280*/  @!P0 SYNCS.PHASECHK.TRANS64 P0, [R3+URZ], R2 ;  /* 0x00000002030085a7 */ /* 0x000ee4000800007f */
[----:B---3--:R-:W-:Y:S05]  /*12290*/  @!P0 BRA `(.L_x_10246) ;  /* 0xfffffffc00f08947 */ /* 0x008fea000383ffff */
[----:B------:R-:W-:Y:S05]  /*122a0*/  BRA `(.L_x_10311) ;  /* 0xffffffe400647947 */ /* 0x000fea000383ffff */
.L_x_10248:
[----:B---3--:R3:W0:Y:S02]  /*122b0*/  SYNCS.PHASECHK.TRANS64.TRYWAIT P0, [R23+URZ], R4 ;  /* 0x00000004170075a7 */ /* 0x008624000800017f */
[----:B0-----:R-:W-:Y:S05]  /*122c0*/  @!P0 NANOSLEEP.SYNCS 0x989680 ;  /* 0x009896800000895d */ /* 0x001fea0003900000 */
[----:B------:R-:W0:Y:S02]  /*122d0*/  @!P0 SYNCS.PHASECHK.TRANS64 P0, [R23+URZ], R4 ;  /* 0x00000004170085a7 */ /* 0x000e24000800007f */
[----:B0-----:R-:W-:Y:S05]  /*122e0*/  @!P0 BRA `(.L_x_10248) ;  /* 0xfffffffc00f08947 */ /* 0x001fea000383ffff */
[----:B------:R-:W-:Y:S05]  /*122f0*/  BRA `(.L_x_10312) ;  /* 0xffffffe400687947 */ /* 0x000fea000383ffff */
.L_x_10313:
        /* <DEDUP_REMOVED lines=16> */
.L_x_15324:


//--------------------- .text._ZN7cutlass13device_kernelIN5flash11enable_sm90INS1_16FlashAttnFwdSm90INS1_25CollectiveMainloopFwdSm90ILi2EN4cute5tupleIJNS5_1CILi1EEES8_S8_EEENS6_IJNS7_ILi192EEENS7_ILi144EEENS7_ILi96EEEEEELi96ENS_10bfloat16_tEfNS_4arch4Sm90ELb0ELb0ELb0ELb1ELb0ELb1ELb0ELb0ELb1ELb1ELb0ELb0EEENS1_21CollectiveEpilogueFwdINS6_IJSA_SC_SB_EEES9_SE_SG_Li384ELb1ELb1ELb0ELb0EEENS1_36VarlenDynamicPersistentTileSchedulerILi192ELi144ELi384ELi128ELb0ELb1ELb1ELb0ELb1ELb1EEEEEEEEEvNT_6ParamsE --------------------------
	.section	.text._ZN7cutlass13device_kernelIN5flash11enable_sm90INS1_16FlashAttnFwdSm90INS1_25CollectiveMainloopFwdSm90ILi2EN4cute5tupleIJNS5_1CILi1EEES8_S8_EEENS6_IJNS7_ILi192EEENS7_ILi144EEENS7_ILi96EEEEEELi96ENS_10bfloat16_tEfNS_4arch4Sm90ELb0ELb0ELb0ELb1ELb0ELb1ELb0ELb0ELb1ELb1ELb0ELb0EEENS1_21CollectiveEpilogueFwdINS6_IJSA_SC_SB_EEES9_SE_SG_Li384ELb1ELb1ELb0ELb0EEENS1_36VarlenDynamicPersistentTileSchedulerILi192ELi144ELi384ELi128ELb0ELb1ELb1ELb0ELb1ELb1EEEEEEEEEvNT_6ParamsE,"ax",@progbits
	.align	128
.text._ZN7cutlass13device_kernelIN5flash11enable_sm90INS1_16FlashAttnFwdSm90INS1_25CollectiveMainloopFwdSm90ILi2EN4cute5tupleIJNS5_1CILi1EEES8_S8_EEENS6_IJNS7_ILi192EEENS7_ILi144EEENS7_ILi96EEEEEELi96ENS_10bfloat16_tEfNS_4arch4Sm90ELb0ELb0ELb0ELb1ELb0ELb1ELb0ELb0ELb1ELb1ELb0ELb0EEENS1_21CollectiveEpilogueFwdINS6_IJSA_SC_SB_EEES9_SE_SG_Li384ELb1ELb1ELb0ELb0EEENS1_36VarlenDynamicPersistentTileSchedulerILi192ELi144ELi384ELi128ELb0ELb1ELb1ELb0ELb1ELb1EEEEEEEEEvNT_6ParamsE:
        .type           _ZN7cutlass13device_kernelIN5flash11enable_sm90INS1_16FlashAttnFwdSm90INS1_25CollectiveMainloopFwdSm90ILi2EN4cute5tupleIJNS5_1CILi1EEES8_S8_EEENS6_IJNS7_ILi192EEENS7_ILi144EEENS7_ILi96EEEEEELi96ENS_10bfloat16_tEfNS_4arch4Sm90ELb0ELb0ELb0ELb1ELb0ELb1ELb0ELb0ELb1ELb1ELb0ELb0EEENS1_21CollectiveEpilogueFwdINS6_IJSA_SC_SB_EEES9_SE_SG_Li384ELb1ELb1ELb0ELb0EEENS1_36VarlenDynamicPersistentTileSchedulerILi192ELi144ELi384ELi128ELb0ELb1ELb1ELb0ELb1ELb1EEEEEEEEEvNT_6ParamsE,@function
        .size           _ZN7cutlass13device_kernelIN5flash11enable_sm90INS1_16FlashAttnFwdSm90INS1_25CollectiveMainloopFwdSm90ILi2EN4cute5tupleIJNS5_1CILi1EEES8_S8_EEENS6_IJNS7_ILi192EEENS7_ILi144EEENS7_ILi96EEEEEELi96ENS_10bfloat16_tEfNS_4arch4Sm90ELb0ELb0ELb0ELb1ELb0ELb1ELb0ELb0ELb1ELb1ELb0ELb0EEENS1_21CollectiveEpilogueFwdINS6_IJSA_SC_SB_EEES9_SE_SG_Li384ELb1ELb1ELb0ELb0EEENS1_36VarlenDynamicPersistentTileSchedulerILi192ELi144ELi384ELi128ELb0ELb1ELb1ELb0ELb1ELb1EEEEEEEEEvNT_6ParamsE,(.L_x_15325 - _ZN7cutlass13device_kernelIN5flash11enable_sm90INS1_16FlashAttnFwdSm90INS1_25CollectiveMainloopFwdSm90ILi2EN4cute5tupleIJNS5_1CILi1EEES8_S8_EEENS6_IJNS7_ILi192EEENS7_ILi144EEENS7_ILi96EEEEEELi96ENS_10bfloat16_tEfNS_4arch4Sm90ELb0ELb0ELb0ELb1ELb0ELb1ELb0ELb0ELb1ELb1ELb0ELb0EEENS1_21CollectiveEpilogueFwdINS6_IJSA_SC_SB_EEES9_SE_SG_Li384ELb1ELb1ELb0ELb0EEENS1_36VarlenDynamicPersistentTileSchedulerILi192ELi144ELi384ELi128ELb0ELb1ELb1ELb0ELb1ELb1EEEEEEEEEvNT_6ParamsE)
        .other          _ZN7cutlass13device_kernelIN5flash11enable_sm90INS1_16FlashAttnFwdSm90INS1_25CollectiveMainloopFwdSm90ILi2EN4cute5tupleIJNS5_1CILi1EEES8_S8_EEENS6_IJNS7_ILi192EEENS7_ILi144EEENS7_ILi96EEEEEELi96ENS_10bfloat16_tEfNS_4arch4Sm90ELb0ELb0ELb0ELb1ELb0ELb1ELb0ELb0ELb1ELb1ELb0ELb0EEENS1_21CollectiveEpilogueFwdINS6_IJSA_SC_SB_EEES9_SE_SG_Li384ELb1ELb1ELb0ELb0EEENS1_36VarlenDynamicPersistentTileSchedulerILi192ELi144ELi384ELi128ELb0ELb1ELb1ELb0ELb1ELb1EEEEEEEEEvNT_6ParamsE,@"STO_CUDA_ENTRY STV_DEFAULT"
_ZN7cutlass13device_kernelIN5flash11enable_sm90INS1_16FlashAttnFwdSm90INS1_25CollectiveMainloopFwdSm90ILi2EN4cute5tupleIJNS5_1CILi1EEES8_S8_EEENS6_IJNS7_ILi192EEENS7_ILi144EEENS7_ILi96EEEEEELi96ENS_10bfloat16_tEfNS_4arch4Sm90ELb0ELb0ELb0ELb1ELb0ELb1ELb0ELb0ELb1ELb1ELb0ELb0EEENS1_21CollectiveEpilogueFwdINS6_IJSA_SC_SB_EEES9_SE_SG_Li384ELb1ELb1ELb0ELb0EEENS1_36VarlenDynamicPersistentTileSchedulerILi192ELi144ELi384ELi128ELb0ELb1ELb1ELb0ELb1ELb1EEEEEEEEEvNT_6ParamsE:
        /* <DEDUP_REMOVED lines=23> */
.L_x_10315:
[----:B------:R-:W-:Y:S05]  /*0170*/  BSYNC B0 ;  /* 0x0000000000007941 */ /* 0x000fea0003800000 */
.L_x_10314:
        /* <DEDUP_REMOVED lines=40> */
.L_x_10316:
        /* <DEDUP_REMOVED lines=22> */
.L_x_10317:
        /* <DEDUP_REMOVED lines=18> */
.L_x_10318:
        /* <DEDUP_REMOVED lines=22> */
.L_x_10319:
        /* <DEDUP_REMOVED lines=22> */
.L_x_10320:
        /* <DEDUP_REMOVED lines=9> */
.L_x_10323:
[----:B------:R-:W-:-:S08]  /*09d0*/  NOP ;  /* 0x0000000000007918 */ /* 0x000fd00000000000 */
[----:B------:R-:W0:Y:S02]  /*09e0*/  USETMAXREG.TRY_ALLOC.CTAPOOL UP0, 0xa0 ;  /* 0x000000a0000079c8 */ /* 0x000e240008000600 */
[----:B0-----:R-:W-:-:S13]  /*09f0*/  PLOP3.LUT P0, PT, PT, PT, UP0, 0x80, 0x0 ;  /* 0x000000000000781c */ /* 0x001fda0003f0f008 */
[----:B------:R-:W-:Y:S05]  /*0a00*/  @!P0 BRA `(.L_x_10323) ;  /* 0xfffffffc00f08947 */ /* 0x000fea000383ffff */
[----:B------:R-:W3:Y:S01]  /*0a10*/  LDL.LU R0, [R1] ;  /* 0x0000000001007983 */ /* 0x000ee20000300800 */
[----:B--2---:R-:W0:Y:S01]  /*0a20*/  S2R R2, SR_TID.X ;  /* 0x0000000000027919 */ /* 0x004e220000002100 */
[----:B------:R-:W1:Y:S01]  /*0a30*/  S2UR UR5, SR_CgaCtaId ;  /* 0x00000000000579c3 */ /* 0x000e620000008800 */
[----:B------:R-:W-:Y:S01]  /*0a40*/  UMOV UR4, 0x400 ;  /* 0x0000040000047882 */ /* 0x000fe20000000000 */
[----:B0-----:R-:W-:-:S06]  /*0a50*/  SHF.R.U32.HI R2, RZ, 0x7, R2 ;  /* 0x00000007ff027819 */ /* 0x001fcc0000011602 */
[----:B------:R-:W-:Y:S06]  /*0a60*/  BAR.ARV 0x8, 0x200 ;  /* 0x0208000000007b1d */ /* 0x000fec0000002000 */
[----:B------:R-:W-:-:S13]  /*0a70*/  ISETP.NE.AND P0, PT, R2, 0x1, PT ;  /* 0x000000010200780c */ /* 0x000fda0003f05270 */
[----:B------:R-:W-:Y:S08]  /*0a80*/  @!P0 BAR.ARV 0x9, 0x100 ;  /* 0x0244000000008b1d */ /* 0x000ff00000002000 */
[----:B------:R-:W-:Y:S01]  /*0a90*/  BAR.SYNC.DEFER_BLOCKING 0x5, 0x200 ;  /* 0x0148000000007b1d */ /* 0x000fe20000010000 */
[----:B-1----:R-:W-:-:S06]  /*0aa0*/  ULEA UR4, UR5, UR4, 0x18 ;  /* 0x0000000405047291 */ /* 0x002fcc000f8ec03f */
[----:B------:R-:W-:Y:S01]  /*0ab0*/  IMAD.U32 R16, RZ, RZ, UR4 ;  /* 0x00000004ff107e24 */ /* 0x000fe2000f8e00ff */
[----:B------:R-:W-:-:S04]  /*0ac0*/  ULDC UR4, c[0x0][0xc3c] ;  /* 0x00030f0000047ab9 */ /* 0x000fc80000000800 */
[----:B------:R-:W0:Y:S01]  /*0ad0*/  LDS.128 R104, [R16+0x31cd0] ;  /* 0x031cd00010687984 */ /* 0x000e220000000c00 */
[----:B------:R-:W-:Y:S06]  /*0ae0*/  BAR.ARV 0x4, 0x200 ;  /* 0x0108000000007b1d */ /* 0x000fec0000002000 */
[----:B---3--:R-:W-:-:S04]  /*0af0*/  LOP3.LUT R0, R0, 0xffffffef, RZ, 0xc0, !PT ;  /* 0xffffffef00007812 */ /* 0x008fc800078ec0ff */
[----:B------:R-:W-:-:S05]  /*0b00*/  @P0 LOP3.LUT R0, R0, 0x10, RZ, 0xfc, !PT ;  /* 0x0000001000000812 */ /* 0x000fca00078efcff */
[----:B------:R1:W-:Y:S01]  /*0b10*/  STL [R1], R0 ;  /* 0x0000000001007387 */ /* 0x0003e20000100800 */
[----:B0-----:R-:W-:-:S13]  /*0b20*/  ISETP.GE.AND P0, PT, R107, UR4, PT ;  /* 0x000000046b007c0c */ /* 0x001fda000bf06270 */
[----:B-1----:R-:W-:Y:S05]  /*0b30*/  @P0 BRA `(.L_x_10324) ;  /* 0x000001d000dc0947 */ /* 0x002fea0003800000 */
[----:B------:R-:W0:Y:S01]  /*0b40*/  S2R R0, SR_TID.X ;  /* 0x0000000000007919 */ /* 0x000e220000002100 */
[----:B------:R-:W-:Y:S02]  /*0b50*/  IMAD.MOV.U32 R20, RZ, RZ, -0x2 ;  /* 0xfffffffeff147424 */ /* 0x000fe400078e00ff */
[----:B0-----:R-:W-:-:S05]  /*0b60*/  VIADD R27, R0, 0xffffff80 ;  /* 0xffffff80001b7836 */ /* 0x001fca0000000000 */
[CC--:B------:R-:W-:Y:S02]  /*0b70*/  LEA.HI R4, R27.reuse, R27.reuse, RZ, 0x1 ;  /* 0x0000001b1b047211 */ /* 0x0c0fe400078f08ff */
[----:B------:R-:W-:Y:S02]  /*0b80*/  SHF.R.S32.HI R0, RZ, 0x1f, R27 ;  /* 0x0000001fff007819 */ /* 0x000fe4000001141b */
[----:B------:R-:W-:Y:S02]  /*0b90*/  LOP3.LUT R2, R4, 0xfffffffe, RZ, 0xc0, !PT ;  /* 0xfffffffe04027812 */ /* 0x000fe400078ec0ff */
[----:B------:R-:W-:Y:S02]  /*0ba0*/  LEA.HI R3, R0, R27, RZ, 0x4 ;  /* 0x0000001b00037211 */ /* 0x000fe400078f20ff */
[----:B------:R-:W-:Y:S01]  /*0bb0*/  SHF.R.S32.HI R19, RZ, 0x1, R4 ;  /* 0x00000001ff137819 */ /* 0x000fe20000011404 */
[----:B------:R-:W-:Y:S01]  /*0bc0*/  IMAD.IADD R26, R27, 0x1, -R2 ;  /* 0x000000011b1a7824 */ /* 0x000fe200078e0a02 */
[----:B------:R-:W-:-:S02]  /*0bd0*/  SHF.R.S32.HI R2, RZ, 0x4, R3 ;  /* 0x00000004ff027819 */ /* 0x000fc40000011403 */
[----:B------:R-:W-:Y:S01]  /*0be0*/  LEA.HI R5, R4, R19, RZ, 0x1 ;  /* 0x0000001304057211 */ /* 0x000fe200078f08ff */
[----:B------:R-:W-:Y:S01]  /*0bf0*/  IMAD.SHL.U32 R24, R26, 0x4, RZ ;  /* 0x000000041a187824 */ /* 0x000fe200078e00ff */
[----:B------:R-:W-:Y:S02]  /*0c00*/  LEA.HI R4, R3, R2, RZ, 0x1 ;  /* 0x0000000203047211 */ /* 0x000fe400078f08ff */
[----:B------:R-:W-:Y:S01]  /*0c10*/  LOP3.LUT R6, R5, 0x7fffffe, RZ, 0xc0, !PT ;  /* 0x07fffffe05067812 */ /* 0x000fe200078ec0ff */
[----:B------:R-:W-:Y:S01]  /*0c20*/  VIADD R23, R24, 0x10 ;  /* 0x0000001018177836 */ /* 0x000fe20000000000 */
[----:B------:R-:W-:Y:S01]  /*0c30*/  LOP3.LUT R5, R4, 0x1ffffffe, RZ, 0xc0, !PT ;  /* 0x1ffffffe04057812 */ /* 0x000fe200078ec0ff */
[C---:B------:R-:W-:Y:S01]  /*0c40*/  VIADD R21, R24.reuse, 0x20 ;  /* 0x0000002018157836 */ /* 0x040fe20000000000 */
[----:B------:R-:W-:Y:S01]  /*0c50*/  LOP3.LUT R3, R3, 0xfffffff0, RZ, 0xc0, !PT ;  /* 0xfffffff003037812 */ /* 0x000fe200078ec0ff */
[----:B------:R-:W-:Y:S01]  /*0c60*/  IMAD.IADD R4, R24, 0x1, R23 ;  /* 0x0000000118047824 */ /* 0x000fe200078e0217 */
[----:B------:R-:W-:Y:S01]  /*0c70*/  STL [R1+0x48], R24 ;  /* 0x0000481801007387 */ /* 0x000fe20000100800 */
[----:B------:R-:W-:-:S02]  /*0c80*/  IMAD.IADD R7, R19, 0x1, -R6 ;  /* 0x0000000113077824 */ /* 0x000fc400078e0a06 */
[C---:B------:R-:W-:Y:S01]  /*0c90*/  IMAD.IADD R5, R2.reuse, 0x1, -R5 ;  /* 0x0000000102057824 */ /* 0x040fe200078e0a05 */
[----:B------:R-:W-:Y:S01]  /*0ca0*/  SHF.R.S32.HI R9, RZ, 0x1f, R4 ;  /* 0x0000001fff097819 */ /* 0x000fe20000011404 */
[----:B------:R-:W-:Y:S01]  /*0cb0*/  IMAD R17, R2, 0x8, R7 ;  /* 0x0000000802117824 */ /* 0x000fe200078e0207 */
[----:B------:R-:W-:Y:S01]  /*0cc0*/  LEA.HI R2, R0, R27, RZ, 0x7 ;  /* 0x0000001b00027211 */ /* 0x000fe200078f38ff */
[----:B------:R-:W-:Y:S01]  /*0cd0*/  IMAD.IADD R6, R24, 0x1, R21 ;  /* 0x0000000118067824 */ /* 0x000fe200078e0215 */
[-C--:B------:R-:W-:Y:S01]  /*0ce0*/  LEA.HI R12, R9, R4.reuse, RZ, 0x3 ;  /* 0x00000004090c7211 */ /* 0x080fe200078f18ff */
[----:B------:R-:W-:Y:S01]  /*0cf0*/  IMAD.IADD R3, R27, 0x1, -R3 ;  /* 0x000000011b037824 */ /* 0x000fe200078e0a03 */
[----:B------:R-:W-:Y:S01]  /*0d00*/  LEA.HI R14, R9, R4, RZ, 0x5 ;  /* 0x00000004090e7211 */ /* 0x000fe200078f28ff */
[----:B------:R-:W-:Y:S01]  /*0d10*/  STL [R1+0x64], R23 ;  /* 0x0000641701007387 */ /* 0x000fe20000100800 */
[----:B------:R-:W-:Y:S01]  /*0d20*/  LOP3.LUT R4, R2, 0xffffff80, RZ, 0xc0, !PT ;  /* 0xffffff8002047812 */ /* 0x000fe200078ec0ff */
[----:B------:R-:W-:Y:S01]  /*0d30*/  IMAD.SHL.U32 R5, R5, 0x8, RZ ;  /* 0x0000000805057824 */ /* 0x000fe200078e00ff */
[----:B------:R-:W-:Y:S01]  /*0d40*/  SHF.R.S32.HI R7, RZ, 0x1f, R6 ;  /* 0x0000001fff077819 */ /* 0x000fe20000011406 */
[----:B------:R-:W-:Y:S01]  /*0d50*/  STL [R1+0x6c], R21 ;  /* 0x00006c1501007387 */ /* 0x000fe20000100800 */
[----:B------:R-:W-:Y:S01]  /*0d60*/  SHF.R.S32.HI R28, RZ, 0x7, R2 ;  /* 0x00000007ff1c7819 */ /* 0x000fe20000011402 */
[----:B------:R-:W-:Y:S01]  /*0d70*/  IMAD.IADD R22, R27, 0x1, -R4 ;  /* 0x000000011b167824 */ /* 0x000fe200078e0a04 */
[----:B------:R-:W-:-:S02]  /*0d80*/  SHF.R.S32.HI R4, RZ, 0x1f, R3 ;  /* 0x0000001fff047819 */ /* 0x000fc40000011403 */
[CC--:B------:R-:W-:Y:S02]  /*0d90*/  LEA.HI R13, R7.reuse, R6.reuse, RZ, 0x3 ;  /* 0x00000006070d7211 */ /* 0x0c0fe400078f18ff */
[----:B------:R-:W-:Y:S02]  /*0da0*/  LEA.HI R15, R7, R6, RZ, 0x5 ;  /* 0x00000006070f7211 */ /* 0x000fe400078f28ff */
[CC--:B------:R-:W-:Y:S02]  /*0db0*/  LEA.HI R6, R0.reuse, R27.reuse, RZ, 0x5 ;  /* 0x0000001b00067211 */ /* 0x0c0fe400078f28ff */
[----:B------:R-:W-:Y:S02]  /*0dc0*/  SHF.R.S32.HI R8, RZ, 0x1f, R22 ;  /* 0x0000001fff087819 */ /* 0x000fe40000011416 */
[----:B------:R-:W-:Y:S02]  /*0dd0*/  LEA.HI R7, R0, R27, RZ, 0x2 ;  /* 0x0000001b00077211 */ /* 0x000fe400078f10ff */
[----:B------:R-:W-:-:S02]  /*0de0*/  LEA.HI R0, R4, R3, RZ, 0x3 ;  /* 0x0000000304007211 */ /* 0x000fc400078f18ff */
[----:B------:R-:W-:Y:S02]  /*0df0*/  LEA.HI R9, R8, R22, RZ, 0x2 ;  /* 0x0000001608097211 */ /* 0x000fe400078f10ff */
[----:B------:R-:W-:Y:S01]  /*0e00*/  LEA.HI R4, R4, R3, RZ, 0x2 ;  /* 0x0000000304047211 */ /* 0x000fe200078f10ff */
[----:B------:R-:W-:Y:S01]  /*0e10*/  IMAD.SHL.U32 R2, R0, 0x10, RZ ;  /* 0x0000001000027824 */ /* 0x000fe200078e00ff */
[----:B------:R-:W-:Y:S02]  /*0e20*/  LOP3.LUT R10, R9, 0x7ffffffc, RZ, 0xc0, !PT ;  /* 0x7ffffffc090a7812 */ /* 0x000fe400078ec0ff */
[----:B------:R-:W-:Y:S02]  /*0e30*/  SHF.R.S32.HI R6, RZ, 0x5, R6 ;  /* 0x00000005ff067819 */ /* 0x000fe40000011406 */
[----:B------:R-:W-:Y:S01]  /*0e40*/  LOP3.LUT R0, R4, 0x7fffffc, RZ, 0xc0, !PT ;  /* 0x07fffffc04007812 */ /* 0x000fe200078ec0ff */
[----:B------:R-:W-:Y:S01]  /*0e50*/  IMAD.IADD R11, R22, 0x1, -R10 ;  /* 0x00000001160b7824 */ /* 0x000fe200078e0a0a */
[----:B------:R-:W-:Y:S01]  /*0e60*/  LOP3.LUT R2, R2, 0x7fffff80, RZ, 0xc0, !PT ;  /* 0x7fffff8002027812 */ /* 0x000fe200078ec0ff */
[C---:B------:R-:W-:Y:S01]  /*0e70*/  IMAD R18, R6.reuse, 0x10, R3 ;  /* 0x0000001006127824 */ /* 0x040fe200078e0203 */
[--C-:B------:R-:W-:Y:S01]  /*0e80*/  SHF.R.S32.HI R29, RZ, 0x2, R7.reuse ;  /* 0x00000002ff1d7819 */ /* 0x100fe20000011407 */
[----:B------:R-:W-:Y:S01]  /*0e90*/  IMAD.IADD R0, R3, 0x1, -R0 ;  /* 0x0000000103007824 */ /* 0x000fe200078e0a00 */
[----:B------:R-:W-:Y:S01]  /*0ea0*/  SHF.R.S32.HI R10, RZ, 0x1f, R7 ;  /* 0x0000001fff0a7819 */ /* 0x000fe20000011407 */
[----:B------:R-:W-:Y:S01]  /*0eb0*/  IMAD R3, R6, 0x100, R2 ;  /* 0x0000010006037824 */ /* 0x000fe200078e0202 */
[----:B------:R-:W-:Y:S01]  /*0ec0*/  SHF.R.S32.HI R6, RZ, 0x2, R9 ;  /* 0x00000002ff067819 */ /* 0x000fe20000011409 */
[----:B------:R-:W-:Y:S01]  /*0ed0*/  IMAD R2, R11, R20, 0x90 ;  /* 0x000000900b027424 */ /* 0x000fe200078e0214 */
[----:B------:R-:W-:-:S02]  /*0ee0*/  LEA.HI R10, R10, R29, RZ, 0x2 ;  /* 0x0000001d0a0a7211 */ /* 0x000fc400078f10ff */
[----:B------:R-:W-:Y:S02]  /*0ef0*/  SHF.R.S32.HI R9, RZ, 0x1f, R9 ;  /* 0x0000001fff097819 */ /* 0x000fe40000011409 */
[----:B------:R0:W-:Y:S01]  /*0f00*/  STL [R1+0xc8], R2 ;  /* 0x0000c80201007387 */ /* 0x0001e20000100800 */
[----:B------:R-:W-:Y:S02]  /*0f10*/  LOP3.LUT R10, R10, 0xfffffffc, RZ, 0xc0, !PT ;  /* 0xfffffffc0a0a7812 */ /* 0x000fe400078ec0ff */
[----:B------:R-:W-:Y:S01]  /*0f20*/  SHF.R.S32.HI R4, RZ, 0x2, R4 ;  /* 0x00000002ff047819 */ /* 0x000fe20000011404 */
[----:B------:R-:W2:Y:S01]  /*0f30*/  LDL.LU R11, [R1+0x28] ;  /* 0x00002800010b7983 */ /* 0x000ea20000300800 */
[----:B------:R-:W-:Y:S01]  /*0f40*/  LEA.HI R9, R9, R6, RZ, 0x3 ;  /* 0x0000000609097211 */ /* 0x000fe200078f18ff */
[----:B------:R-:W-:Y:S02]  /*0f50*/  IMAD.IADD R20, R29, 0x1, -R10 ;  /* 0x000000011d147824 */ /* 0x000fe400078e0a0a */
[----:B------:R-:W-:-:S02]  /*0f60*/  IMAD.SHL.U32 R4, R4, 0x40, RZ ;  /* 0x0000004004047824 */ /* 0x000fc400078e00ff */
[----:B------:R-:W-:Y:S01]  /*0f70*/  IMAD R3, R0, 0x10, R3 ;  /* 0x0000001000037824 */ /* 0x000fe200078e0203 */
[----:B------:R-:W-:Y:S01]  /*0f80*/  LOP3.LUT R9, R9, 0xfffffff8, RZ, 0xc0, !PT ;  /* 0xfffffff809097812 */ /* 0x000fe200078ec0ff */
[----:B0-----:R-:W-:Y:S01]  /*0f90*/  IMAD.HI R2, R28, 0x55555556, RZ ;  /* 0x555555561c027827 */ /* 0x001fe200078e02ff */
[----:B------:R-:W-:Y:S02]  /*0fa0*/  LEA.HI R8, R8, R22, RZ, 0x5 ;  /* 0x0000001608087211 */ /* 0x000fe400078f28ff */
[----:B------:R-:W-:Y:S01]  /*0fb0*/  LOP3.LUT R4, R4, 0x40, RZ, 0xc0, !PT ;  /* 0x0000004004047812 */ /* 0x000fe200078ec0ff */
[----:B------:R-:W-:Y:S02]  /*0fc0*/  IMAD.SHL.U32 R0, R20, 0x40, RZ ;  /* 0x0000004014007824 */ /* 0x000fe400078e00ff */
[----:B------:R-:W-:Y:S01]  /*0fd0*/  IMAD.U32 R10, R18, 0x20, R5 ;  /* 0x00000020120a7824 */ /* 0x000fe200078e0005 */
[----:B------:R-:W-:Y:S01]  /*0fe0*/  LEA.HI R2, R2, R2, RZ, 0x1 ;  /* 0x0000000202027211 */ /* 0x000fe200078f08ff */
[----:B------:R-:W-:Y:S01]  /*0ff0*/  IMAD.IADD R9, R6, 0x1, -R9 ;  /* 0x0000000106097824 */ /* 0x000fe200078e0a09 */
[----:B------:R-:W-:-:S02]  /*1000*/  LOP3.LUT R22, R0, 0xc0, RZ, 0xc0, !PT ;  /* 0x000000c000167812 */ /* 0x000fc400078ec0ff */
[----:B------:R-:W-:Y:S01]  /*1010*/  SHF.R.S32.HI R8, RZ, 0x5, R8 ;  /* 0x00000005ff087819 */ /* 0x000fe20000011408 */
[----:B------:R-:W-:Y:S01]  /*1020*/  STL [R1+0xcc], R10 ;  /* 0x0000cc0a01007387 */ /* 0x000fe20000100800 */
[----:B------:R-:W-:Y:S01]  /*1030*/  LOP3.LUT R5, R4, 0x8, R5, 0xf8, !PT ;  /* 0x0000000804057812 */ /* 0x000fe200078ef805 */
[----:B------:R-:W-:Y:S01]  /*1040*/  IMAD.SHL.U32 R18, R17, 0x20, RZ ;  /* 0x0000002011127824 */ /* 0x000fe200078e00ff */
[----:B------:R-:W-:Y:S01]  /*1050*/  SHF.R.U32.HI R4, RZ, 0x3, R4 ;  /* 0x00000003ff047819 */ /* 0x000fe20000011604 */
[----:B------:R0:W-:Y:S01]  /*1060*/  STL [R1+0x84], R20 ;  /* 0x0000841401007387 */ /* 0x0001e20000100800 */
[----:B------:R-:W-:Y:S01]  /*1070*/  SHF.R.S32.HI R15, RZ, 0x5, R15 ;  /* 0x00000005ff0f7819 */ /* 0x000fe2000001140f */
[----:B------:R-:W-:Y:S01]  /*1080*/  IMAD R2, R2, -0x3, R28 ;  /* 0xfffffffd02027824 */ /* 0x000fe200078e021c */
[----:B------:R-:W-:Y:S01]  /*1090*/  LOP3.LUT R6, R22, 0x18, R13, 0xf8, !PT ;  /* 0x0000001816067812 */ /* 0x000fe200078ef80d */
[----:B------:R-:W-:Y:S01]  /*10a0*/  IMAD R9, R8, 0x10, R9 ;  /* 0x0000001008097824 */ /* 0x000fe200078e0209 */
[----:B------:R-:W-:-:S02]  /*10b0*/  LOP3.LUT R0, R22, 0x18, R12, 0xf8, !PT ;  /* 0x0000001816007812 */ /* 0x000fc400078ef80c */
[----:B0-----:R-:W-:Y:S01]  /*10c0*/  SHF.R.U32.HI R20, RZ, 0x3, R22 ;  /* 0x00000003ff147819 */ /* 0x001fe20000011616 */
[----:B------:R-:W-:Y:S01]  /*10d0*/  IMAD R15, R15, 0x1800, R18 ;  /* 0x000018000f0f7824 */ /* 0x000fe200078e0212 */
[----:B------:R-:W-:Y:S01]  /*10e0*/  LOP3.LUT R4, R5, R4, RZ, 0x3c, !PT ;  /* 0x0000000405047212 */ /* 0x000fe200078e3cff */
[----:B------:R-:W-:Y:S01]  /*10f0*/  IMAD R10, R2, 0x40, R9 ;  /* 0x00000040020a7824 */ /* 0x000fe200078e0209 */
[-C--:B------:R-:W-:Y:S02]  /*1100*/  LOP3.LUT R6, R6, R20.reuse, RZ, 0x3c, !PT ;  /* 0x0000001406067212 */ /* 0x080fe400078e3cff */
[----:B------:R-:W-:Y:S01]  /*1110*/  LOP3.LUT R5, R0, R20, RZ, 0x3c, !PT ;  /* 0x0000001400057212 */ /* 0x000fe200078e3cff */
[----:B------:R-:W-:Y:S01]  /*1120*/  STL [R1+0x50], R22 ;  /* 0x0000501601007387 */ /* 0x000fe20000100800 */
[----:B------:R-:W-:Y:S01]  /*1130*/  LOP3.LUT R7, R7, 0xfffffffc, RZ, 0xc0, !PT ;  /* 0xfffffffc07077812 */ /* 0x000fe200078ec0ff */
[----:B------:R-:W-:Y:S01]  /*1140*/  IMAD.IADD R6, R15, 0x1, R6 ;  /* 0x000000010f067824 */ /* 0x000fe200078e0206 */
[----:B------:R-:W-:Y:S01]  /*1150*/  SHF.R.S32.HI R14, RZ, 0x5, R14 ;  /* 0x00000005ff0e7819 */ /* 0x000fe2000001140e */
[----:B------:R-:W-:Y:S01]  /*1160*/  STL [R1+0x58], R18 ;  /* 0x0000581201007387 */ /* 0x000fe20000100800 */
[----:B------:R-:W-:-:S03]  /*1170*/  VIADD R15, R24, 0x18 ;  /* 0x00000018180f7836 */ /* 0x000fc60000000000 */
[----:B------:R-:W-:Y:S01]  /*1180*/  STL [R1+0x54], R20 ;  /* 0x0000541401007387 */ /* 0x000fe20000100800 */
[----:B------:R-:W-:Y:S02]  /*1190*/  IMAD.IADD R3, R4, 0x1, R3 ;  /* 0x0000000104037824 */ /* 0x000fe400078e0203 */
[----:B------:R-:W-:Y:S01]  /*11a0*/  VIADD R2, R24, 0x8 ;  /* 0x0000000818027836 */ /* 0x000fe20000000000 */
[----:B------:R-:W-:Y:S01]  /*11b0*/  STL [R1+0xc0], R10 ;  /* 0x0000c00a01007387 */ /* 0x000fe20000100800 */
[----:B------:R-:W-:Y:S02]  /*11c0*/  IMAD.IADD R4, R27, 0x1, -R7 ;  /* 0x000000011b047824 */ /* 0x000fe400078e0a07 */
[----:B------:R-:W-:Y:S01]  /*11d0*/  IMAD R14, R14, 0x1800, R18 ;  /* 0x000018000e0e7824 */ /* 0x000fe200078e0212 */
[----:B------:R-:W-:-:S03]  /*11e0*/  SHF.R.S32.HI R7, RZ, 0x1f, R15 ;  /* 0x0000001fff077819 */ /* 0x000fc6000001140f */
[----:B------:R-:W-:Y:S02]  /*11f0*/  IMAD.IADD R5, R14, 0x1, R5 ;  /* 0x000000010e057824 */ /* 0x000fe400078e0205 */
[----:B------:R-:W-:Y:S01]  /*1200*/  VIADD R14, R24, 0x28 ;  /* 0x00000028180e7836 */ /* 0x000fe20000000000 */
[----:B------:R-:W-:Y:S01]  /*1210*/  SHF.L.U64.HI R7, R15, 0x1, R7 ;  /* 0x000000010f077819 */ /* 0x000fe20000010207 */
[----:B------:R-:W-:Y:S01]  /*1220*/  IMAD.SHL.U32 R144, R26, 0x8, RZ ;  /* 0x000000081a907824 */ /* 0x000fe200078e00ff */
[----:B------:R-:W-:Y:S02]  /*1230*/  SHF.R.S32.HI R8, RZ, 0x1f, R21 ;  /* 0x0000001fff087819 */ /* 0x000fe40000011415 */
[----:B------:R-:W-:Y:S02]  /*1240*/  SHF.R.S32.HI R9, RZ, 0x1f, R14 ;  /* 0x0000001fff097819 */ /* 0x000fe4000001140e */
[----:B------:R-:W-:Y:S01]  /*1250*/  SHF.L.U64.HI R8, R21, 0x1, R8 ;  /* 0x0000000115087819 */ /* 0x000fe20000010208 */
[----:B------:R-:W-:Y:S01]  /*1260*/  IMAD.MOV.U32 R17, RZ, RZ, RZ ;  /* 0x000000ffff117224 */ /* 0x000fe200078e00ff */
[----:B------:R-:W-:-:S02]  /*1270*/  CS2R R154, SRZ ;  /* 0x00000000009a7805 */ /* 0x000fc4000001ff00 */
[----:B--2---:R-:W-:Y:S01]  /*1280*/  LOP3.LUT R0, R11, 0x1, RZ, 0xfc, !PT ;  /* 0x000000010b007812 */ /* 0x004fe200078efcff */
[----:B------:R-:W-:-:S04]  /*1290*/  VIADD R11, R16, 0xda00 ;  /* 0x0000da00100b7836 */ /* 0x000fc80000000000 */
[----:B------:R0:W-:Y:S04]  /*12a0*/  STL [R1+0x44], R0 ;  /* 0x0000440001007387 */ /* 0x0001e80000100800 */
[----:B------:R-:W-:Y:S04]  /*12b0*/  STL [R1+0x94], RZ ;  /* 0x000094ff01007387 */ /* 0x000fe80000100800 */
[----:B------:R-:W-:Y:S01]  /*12c0*/  STL [R1+0xbc], R11 ;  /* 0x0000bc0b01007387 */ /* 0x000fe20000100800 */
[----:B0-----:R-:W-:-:S03]  /*12d0*/  SHF.R.S32.HI R0, RZ, 0x1f, R19 ;  /* 0x0000001fff007819 */ /* 0x001fc60000011413 */
[----:B------:R-:W-:Y:S01]  /*12e0*/  STL [R1+0x5c], RZ ;  /* 0x00005cff01007387 */ /* 0x000fe20000100800 */
[----:B------:R-:W-:-:S03]  /*12f0*/  LEA.HI R0, R4, R4, RZ, 0x1 ;  /* 0x0000000404007211 */ /* 0x000fc600078f08ff */
[----:B------:R-:W-:Y:S04]  /*1300*/  STL [R1+0x68], R15 ;  /* 0x0000680f01007387 */ /* 0x000fe80000100800 */
[----:B------:R0:W-:Y:S01]  /*1310*/  STL [R1+0x60], R2 ;  /* 0x0000600201007387 */ /* 0x0001e20000100800 */
[----:B------:R-:W-:Y:S02]  /*1320*/  LOP3.LUT R0, R0, 0x1ffffffe, RZ, 0xc0, !PT ;  /* 0x1ffffffe00007812 */ /* 0x000fe400078ec0ff */
[----:B0-----:R-:W-:-:S04]  /*1330*/  SHF.R.S32.HI R2, RZ, 0x1f, R23 ;  /* 0x0000001fff027819 */ /* 0x001fc80000011417 */
[----:B------:R-:W-:Y:S01]  /*1340*/  SHF.L.U64.HI R23, R23, 0x1, R2 ;  /* 0x0000000117177819 */ /* 0x000fe20000010202 */
[----:B------:R-:W-:Y:S01]  /*1350*/  STL [R1+0x70], R14 ;  /* 0x0000700e01007387 */ /* 0x000fe20000100800 */
[----:B------:R-:W-:Y:S01]  /*1360*/  IMAD.IADD R0, R4, 0x1, -R0 ;  /* 0x0000000104007824 */ /* 0x000fe200078e0a00 */
[C-C-:B------:R-:W-:Y:S02]  /*1370*/  LOP3.LUT R4, R22.reuse, 0x18, R144.reuse, 0xf8, !PT ;  /* 0x0000001816047812 */ /* 0x140fe400078ef890 */
[----:B------:R-:W-:Y:S01]  /*1380*/  STL [R1+0xa0], R23 ;  /* 0x0000a01701007387 */ /* 0x000fe20000100800 */
[----:B------:R-:W-:-:S03]  /*1390*/  LOP3.LUT R2, R22, 0x8, R144, 0xf8, !PT ;  /* 0x0000000816027812 */ /* 0x000fc600078ef890 */
[----:B------:R0:W-:Y:S01]  /*13a0*/  STL [R1+0xa4], R7 ;  /* 0x0000a40701007387 */ /* 0x0001e20000100800 */
[-C--:B------:R-:W-:Y:S02]  /*13b0*/  LOP3.LUT R4, R4, R20.reuse, RZ, 0x3c, !PT ;  /* 0x0000001404047212 */ /* 0x080fe400078e3cff */
[----:B------:R-:W-:Y:S01]  /*13c0*/  LOP3.LUT R2, R2, R20, RZ, 0x3c, !PT ;  /* 0x0000001402027212 */ /* 0x000fe200078e3cff */
[----:B------:R1:W-:Y:S01]  /*13d0*/  STL [R1+0xa8], R8 ;  /* 0x0000a80801007387 */ /* 0x0003e20000100800 */
[----:B0-----:R-:W-:Y:S01]  /*13e0*/  SHF.L.U64.HI R7, R14, 0x1, R9 ;  /* 0x000000010e077819 */ /* 0x001fe20000010209 */
[----:B------:R-:W-:-:S04]  /*13f0*/  IMAD.IADD R4, R18, 0x1, R4 ;  /* 0x0000000112047824 */ /* 0x000fc800078e0204 */
[----:B------:R0:W-:Y:S01]  /*1400*/  STL [R1+0xac], R7 ;  /* 0x0000ac0701007387 */ /* 0x0001e20000100800 */
[----:B-1----:R-:W-:Y:S01]  /*1410*/  SHF.R.S32.HI R8, RZ, 0x3, R13 ;  /* 0x00000003ff087819 */ /* 0x002fe2000001140d */
[----:B------:R-:W-:Y:S01]  /*1420*/  IMAD.IADD R2, R18, 0x1, R2 ;  /* 0x0000000112027824 */ /* 0x000fe200078e0202 */
[----:B0-----:R-:W-:Y:S01]  /*1430*/  SHF.R.S32.HI R7, RZ, 0x3, R12 ;  /* 0x00000003ff077819 */ /* 0x001fe2000001140c */
[----:B------:R-:W-:-:S04]  /*1440*/  IMAD R0, R0, 0x8, R10 ;  /* 0x0000000800007824 */ /* 0x000fc800078e020a */
[----:B------:R0:W-:Y:S04]  /*1450*/  STL [R1+0x98], R7 ;  /* 0x0000980701007387 */ /* 0x0001e80000100800 */
[----:B------:R-:W-:Y:S04]  /*1460*/  STL [R1+0x9c], R8 ;  /* 0x00009c0801007387 */ /* 0x000fe80000100800 */
[----:B------:R1:W-:Y:S01]  /*1470*/  STL [R1+0x80], R2 ;  /* 0x0000800201007387 */ /* 0x0003e20000100800 */
[--C-:B0-----:R-:W-:Y:S02]  /*1480*/  IMAD R7, R4, 0x2, R11.reuse ;  /* 0x0000000204077824 */ /* 0x101fe400078e020b */
[----:B------:R-:W-:-:S03]  /*1490*/  IMAD R4, R5, 0x2, R11 ;  /* 0x0000000205047824 */ /* 0x000fc600078e020b */
[----:B------:R0:W-:Y:S01]  /*14a0*/  STL [R1+0xb8], R7 ;  /* 0x0000b80701007387 */ /* 0x0001e20000100800 */
[----:B-1----:R-:W-:-:S03]  /*14b0*/  IMAD R2, R6, 0x2, R11 ;  /* 0x0000000206027824 */ /* 0x002fc600078e020b */
[----:B------:R0:W-:Y:S04]  /*14c0*/  STL [R1+0xb4], R4 ;  /* 0x0000b40401007387 */ /* 0x0001e80000100800 */
[----:B------:R0:W-:Y:S04]  /*14d0*/  STL [R1+0xb0], R2 ;  /* 0x0000b00201007387 */ /* 0x0001e80000100800 */
[----:B------:R0:W-:Y:S01]  /*14e0*/  STL [R1+0xc4], R0 ;  /* 0x0000c40001007387 */ /* 0x0001e20000100800 */
[----:B------:R-:W-:-:S07]  /*14f0*/  IMAD R18, R3, 0x2, R16 ;  /* 0x0000000203127824 */ /* 0x000fce00078e0210 */
.L_x_10460:
[----:B0---4-:R-:W0:Y:S02]  /*1500*/  LDC.64 R2, c[0x0][0xc88] ;  /* 0x00032200ff027b82 */ /* 0x011e240000000a00 */
[----:B0-----:R-:W-:-:S05]  /*1510*/  IMAD.WIDE R2, R107, 0x4, R2 ;  /* 0x000000046b027825 */ /* 0x001fca00078e0202 */
[----:B--23--:R0:W2:Y:S01]  /*1520*/  LDG.E R10, desc[UR60][R2.64] ;  /* 0x0000003c020a7981 */ /* 0x00c0a2000c1e1900 */
[----:B------:R-:W-:Y:S05]  /*1530*/  YIELD ;  /* 0x0000000000007946 */ /* 0x000fea0003800000 */
[----:B------:R-:W-:Y:S01]  /*1540*/  ULDC.64 UR4, c[0x0][0xa28] ;  /* 0x00028a0000047ab9 */ /* 0x000fe20000000a00 */
[----:B------:R-:W-:Y:S01]  /*1550*/  ULDC.64 UR8, c[0x0][0xa18] ;  /* 0x0002860000087ab9 */ /* 0x000fe20000000a00 */
[----:B------:R-:W-:Y:S01]  /*1560*/  ISETP.NE.U32.AND P1, PT, RZ, UR4, PT ;  /* 0x00000004ff007c0c */ /* 0x000fe2000bf25070 */
[----:B------:R-:W-:Y:S01]  /*1570*/  ULDC.64 UR6, c[0x0][0xa08] ;  /* 0x0002820000067ab9 */ /* 0x000fe20000000a00 */
[----:B0-----:R-:W-:Y:S01]  /*1580*/  IMAD.MOV.U32 R3, RZ, RZ, RZ ;  /* 0x000000ffff037224 */ /* 0x001fe200078e00ff */
[----:B------:R-:W-:Y:S01]  /*1590*/  ISETP.NE.U32.AND P0, PT, RZ, UR6, PT ;  /* 0x00000006ff007c0c */ /* 0x000fe2000bf05070 */
[----:B------:R-:W-:Y:S01]  /*15a0*/  IMAD.MOV.U32 R27, RZ, RZ, RZ ;  /* 0x000000ffff1b7224 */ /* 0x000fe200078e00ff */
[----:B------:R-:W-:-:S02]  /*15b0*/  ISETP.NE.AND.EX P1, PT, RZ, UR5, PT, P1 ;  /* 0x00000005ff007c0c */ /* 0x000fc4000bf25310 */
[----:B------:R-:W-:Y:S02]  /*15c0*/  ISETP.NE.AND.EX P0, PT, RZ, UR7, PT, P0 ;  /* 0x00000007ff007c0c */ /* 0x000fe4000bf05300 */
[----:B--2---:R-:W-:Y:S01]  /*15d0*/  SHF.R.S32.HI R0, RZ, 0x1f, R10 ;  /* 0x0000001fff007819 */ /* 0x004fe2000001140a */
[----:B------:R-:W-:-:S08]  /*15e0*/  IMAD.SHL.U32 R26, R10, 0x4, RZ ;  /* 0x000000040a1a7824 */ /* 0x000fd000078e00ff */
[C---:B------:R-:W-:Y:S01]  /*15f0*/  @P1 LEA R4, P2, R10.reuse, UR4, 0x2 ;  /* 0x000000040a041c11 */ /* 0x040fe2000f8410ff */
[----:B------:R0:W-:Y:S01]  /*1600*/  STL [R1+0x88], R10 ;  /* 0x0000880a01007387 */ /* 0x0001e20000100800 */
        /* <DEDUP_REMOVED lines=24> */
[----:B01----:R-:W-:Y:S06]  /*1790*/  @P2 BRA `(.L_x_10325) ;  /* 0x0000000000242947 */ /* 0x003fec0003800000 */
        /* <DEDUP_REMOVED lines=9> */
.L_x_10325:
[----:B------:R-:W-:Y:S01]  /*1830*/  ULDC.64 UR4, c[0x0][0xa20] ;  /* 0x0002880000047ab9 */ /* 0x000fe20000000a00 */
[----:B------:R0:W-:Y:S01]  /*1840*/  STL [R1+0x90], R105 ;  /* 0x0000906901007387 */ /* 0x0001e20000100800 */
[----:B------:R-:W-:-:S03]  /*1850*/  ISETP.NE.U32.AND P1, PT, RZ, UR4, PT ;  /* 0x00000004ff007c0c */ /* 0x000fc6000bf25070 */
[----:B------:R0:W-:Y:S01]  /*1860*/  STL [R1+0x8c], R106 ;  /* 0x00008c6a01007387 */ /* 0x0001e20000100800 */
[----:B------:R-:W-:-:S13]  /*1870*/  ISETP.NE.AND.EX P1, PT, RZ, UR5, PT, P1 ;  /* 0x00000005ff007c0c */ /* 0x000fda000bf25310 */
[----:B0-----:R-:W-:Y:S05]  /*1880*/  @!P1 BRA `(.L_x_10326) ;  /* 0x0000000000109947 */ /* 0x001fea0003800000 */
[----:B------:R-:W-:-:S04]  /*1890*/  IADD3 R4, P0, R26, UR4, RZ ;  /* 0x000000041a047c10 */ /* 0x000fc8000ff1e0ff */
[----:B------:R-:W-:-:S05]  /*18a0*/  IADD3.X R5, R28, UR5, RZ, P0, !PT ;  /* 0x000000051c057c10 */ /* 0x000fca00087fe4ff */
[----:B------:R0:W5:Y:S01]  /*18b0*/  LDG.E R24, desc[UR60][R4.64] ;  /* 0x0000003c04187981 */ /* 0x000162000c1e1900 */
[----:B------:R-:W-:Y:S05]  /*18c0*/  BRA `(.L_x_10327) ;  /* 0x0000000000107947 */ /* 0x000fea0003800000 */
.L_x_10326:
[----:B------:R-:W-:Y:S05]  /*18d0*/  @!P0 BRA `(.L_x_10327) ;  /* 0x00000000000c8947 */ /* 0x000fea0003800000 */
[----:B------:R-:W2:Y:S04]  /*18e0*/  LDG.E R5, desc[UR60][R8.64] ;  /* 0x0000003c08057981 */ /* 0x000ea8000c1e1900 */
[----:B------:R-:W2:Y:S02]  /*18f0*/  LDG.E R24, desc[UR60][R8.64+0x4] ;  /* 0x0000043c08187981 */ /* 0x000ea4000c1e1900 */
[----:B--2---:R-:W-:-:S07]  /*1900*/  IMAD.IADD R24, R24, 0x1, -R5 ;  /* 0x0000000118187824 */ /* 0x004fce00078e0a05 */
.L_x_10327:
        /* <DEDUP_REMOVED lines=26> */
[----:B------:R-:W-:-:S05]  /*1ab0*/  IMAD.WIDE.U32 R4, R4, 0x38e38e39, RZ ;  /* 0x38e38e3904047825 */ /* 0x000fca00078e00ff */
        /* <DEDUP_REMOVED lines=29> */
.L_x_10330:
[----:B------:R-:W-:Y:S05]  /*1c90*/  BSYNC B6 ;  /* 0x0000000000067941 */ /* 0x000fea0003800000 */
.L_x_10329:
        /* <DEDUP_REMOVED lines=20> */
.L_x_10332:
[----:B------:R-:W-:Y:S05]  /*1de0*/  BSYNC B6 ;  /* 0x0000000000067941 */ /* 0x000fea0003800000 */
.L_x_10331:
[----:B------:R-:W2:Y:S01]  /*1df0*/  LDL.64 R14, [R1+0x48] ;  /* 0x00004800010e7983 */ /* 0x000ea20000100a00 */
[----:B------:R-:W-:Y:S01]  /*1e00*/  ULDC.64 UR4, c[0x0][0x9f8] ;  /* 0x00027e0000047ab9 */ /* 0x000fe20000000a00 */
[----:B------:R-:W-:Y:S01]  /*1e10*/  IMAD.IADD R74, R27, 0x1, R24 ;  /* 0x000000011b4a7824 */ /* 0x000fe200078e0218 */
[----:B------:R-:W-:Y:S01]  /*1e20*/  ISETP.NE.U32.AND P0, PT, RZ, UR4, PT ;  /* 0x00000004ff007c0c */ /* 0x000fe2000bf05070 */
[----:B------:R-:W2:Y:S01]  /*1e30*/  LDL.64 R32, [R1+0x48] ;  /* 0x0000480001207983 */ /* 0x000ea20000100a00 */
[----:B------:R-:W-:-:S03]  /*1e40*/  ULDC.64 UR6, c[0x0][0xa08] ;  /* 0x0002820000067ab9 */ /* 0x000fc60000000a00 */
[----:B------:R-:W3:Y:S01]  /*1e50*/  LDL R40, [R1+0x50] ;  /* 0x0000500001287983 */ /* 0x000ee20000100800 */
[----:B------:R-:W-:Y:S01]  /*1e60*/  ISETP.NE.AND.EX P0, PT, RZ, UR5, PT, P0 ;  /* 0x00000005ff007c0c */ /* 0x000fe2000bf05300 */
[----:B------:R-:W0:Y:S02]  /*1e70*/  LDC.64 R66, c[0x0][0x408] ;  /* 0x00010200ff427b82 */ /* 0x000e240000000a00 */
[----:B------:R-:W4:Y:S01]  /*1e80*/  LDL.LU R36, [R1] ;  /* 0x0000000001247983 */ /* 0x000f220000300800 */
[----:B------:R-:W1:Y:S01]  /*1e90*/  S2R R20, SR_TID.X ;  /* 0x0000000000147919 */ /* 0x000e620000002100 */
[----:B------:R-:W-:-:S04]  /*1ea0*/  SHF.R.S32.HI R8, RZ, 0x1f, R106 ;  /* 0x0000001fff087819 */ /* 0x000fc8000001146a */
[----:B------:R-:W0:Y:S04]  /*1eb0*/  LDC R107, c[0x0][0x3f4] ;  /* 0x0000fd00ff6b7b82 */ /* 0x000e280000000800 */
[----:B------:R-:W-:-:S04]  /*1ec0*/  @P0 IADD3 R4, P1, R26, UR4, RZ ;  /* 0x000000041a040c10 */ /* 0x000fc8000ff3e0ff */
[----:B------:R-:W-:Y:S01]  /*1ed0*/  @P0 IADD3.X R5, R28, UR5, RZ, P1, !PT ;  /* 0x000000051c050c10 */ /* 0x000fe20008ffe4ff */
[----:B------:R-:W-:Y:S01]  /*1ee0*/  ULDC.64 UR4, c[0x0][0x308] ;  /* 0x0000c20000047ab9 */ /* 0x000fe20000000a00 */
[----:B------:R-:W0:Y:S03]  /*1ef0*/  LDC.64 R28, c[0x0][0x300] ;  /* 0x0000c000ff1c7b82 */ /* 0x000e260000000a00 */
[----:B------:R2:W3:Y:S01]  /*1f00*/  @P0 LDG.E R25, desc[UR60][R4.64] ;  /* 0x0000003c04190981 */ /* 0x0004e2000c1e1900 */
[----:B------:R-:W-:Y:S02]  /*1f10*/  SHF.R.S32.HI R11, RZ, 0x1f, R74 ;  /* 0x0000001fff0b7819 */ /* 0x000fe4000001144a */
[----:B------:R-:W-:Y:S02]  /*1f20*/  ISETP.NE.U32.AND P0, PT, RZ, UR6, PT ;  /* 0x00000006ff007c0c */ /* 0x000fe4000bf05070 */
[----:B------:R-:W-:Y:S01]  /*1f30*/  SHF.R.S32.HI R34, RZ, 0x1f, R19 ;  /* 0x0000001fff227819 */ /* 0x000fe20000011413 */
[----:B------:R-:W4:Y:S01]  /*1f40*/  LDC.64 R72, c[0x0][0x3f8] ;  /* 0x0000fe00ff487b82 */ /* 0x000f220000000a00 */
[----:B------:R-:W-:-:S02]  /*1f50*/  ISETP.NE.AND.EX P0, PT, RZ, UR7, PT, P0 ;  /* 0x00000007ff007c0c */ /* 0x000fc4000bf05300 */
[----:B-1----:R-:W-:Y:S01]  /*1f60*/  SHF.R.U32.HI R35, RZ, 0x7, R20 ;  /* 0x00000007ff237819 */ /* 0x002fe20000011614 */
[-C--:B0-----:R-:W-:Y:S02]  /*1f70*/  IMAD R0, R11, R28.reuse, RZ ;  /* 0x0000001c0b007224 */ /* 0x081fe400078e02ff */
[----:B------:R-:W-:-:S04]  /*1f80*/  IMAD.WIDE.U32 R6, R74, R28, RZ ;  /* 0x0000001c4a067225 */ /* 0x000fc800078e00ff */
[----:B------:R-:W-:Y:S02]  /*1f90*/  IMAD R3, R74, R29, R0 ;  /* 0x0000001d4a037224 */ /* 0x000fe400078e0200 */
[----:B--2---:R-:W-:Y:S02]  /*1fa0*/  IMAD.MOV.U32 R32, RZ, RZ, R14 ;  /* 0x000000ffff207224 */ /* 0x004fe400078e000e */
[----:B------:R-:W-:Y:S01]  /*1fb0*/  IMAD.IADD R7, R7, 0x1, R3 ;  /* 0x0000000107077824 */ /* 0x000fe200078e0203 */
[----:B------:R-:W-:Y:S01]  /*1fc0*/  ISETP.NE.AND P6, PT, R35, 0x1, PT ;  /* 0x000000012300780c */ /* 0x000fe20003fc5270 */
[----:B------:R-:W-:Y:S01]  /*1fd0*/  IMAD R3, R8, UR4, RZ ;  /* 0x0000000408037c24 */ /* 0x000fe2000f8e02ff */
[----:B------:R-:W-:Y:S01]  /*1fe0*/  SHF.R.S32.HI R33, RZ, 0x1f, R32 ;  /* 0x0000001fff217819 */ /* 0x000fe20000011420 */
[----:B------:R-:W-:-:S04]  /*1ff0*/  IMAD.WIDE.U32 R4, R106, UR4, R6 ;  /* 0x000000046a047c25 */ /* 0x000fc8000f8e0006 */
[----:B------:R0:W-:Y:S01]  /*2000*/  STL [R1+0x4c], R33 ;  /* 0x00004c2101007387 */ /* 0x0001e20000100800 */
[----:B------:R-:W-:Y:S01]  /*2010*/  IMAD R3, R106, UR5, R3 ;  /* 0x000000056a037c24 */ /* 0x000fe2000f8e0203 */
[----:B------:R-:W-:Y:S02]  /*2020*/  ULDC.64 UR4, c[0x0][0x310] ;  /* 0x0000c40000047ab9 */ /* 0x000fe40000000a00 */
[----:B------:R-:W2:Y:S01]  /*2030*/  LDL R37, [R1+0x84] ;  /* 0x0000840001257983 */ /* 0x000ea20000100800 */
[----:B------:R-:W-:-:S03]  /*2040*/  IMAD.IADD R5, R5, 0x1, R3 ;  /* 0x0000000105057824 */ /* 0x000fc600078e0203 */
[----:B------:R-:W2:Y:S04]  /*2050*/  LDL R38, [R1+0x54] ;  /* 0x0000540001267983 */ /* 0x000ea80000100800 */
[----:B------:R-:W2:Y:S01]  /*2060*/  LDL R39, [R1+0x58] ;  /* 0x0000580001277983 */ /* 0x000ea20000100800 */
[----:B---3--:R-:W-:Y:S02]  /*2070*/  SHF.R.S32.HI R0, RZ, 0x1f, R25 ;  /* 0x0000001fff007819 */ /* 0x008fe40000011419 */
[----:B------:R-:W-:Y:S02]  /*2080*/  SEL R21, R25, RZ, !P0 ;  /* 0x000000ff19157207 */ /* 0x000fe40004000000 */
[----:B------:R-:W-:-:S05]  /*2090*/  SEL R13, R0, RZ, !P0 ;  /* 0x000000ff000d7207 */ /* 0x000fca0004000000 */
[----:B------:R-:W-:Y:S02]  /*20a0*/  IMAD R0, R13, UR4, RZ ;  /* 0x000000040d007c24 */ /* 0x000fe4000f8e02ff */
[----:B------:R-:W-:-:S04]  /*20b0*/  IMAD.WIDE.U32 R24, R21, UR4, R4 ;  /* 0x0000000415187c25 */ /* 0x000fc8000f8e0004 */
[----:B------:R-:W-:Y:S02]  /*20c0*/  IMAD R3, R21, UR5, R0 ;  /* 0x0000000515037c24 */ /* 0x000fe4000f8e0200 */
[----:B------:R-:W-:Y:S01]  /*20d0*/  VIADD R0, R144, 0x10 ;  /* 0x0000001090007836 */ /* 0x000fe20000000000 */
[----:B------:R-:W-:Y:S05]  /*20e0*/  @!P6 WARPSYNC.ALL ;  /* 0x000000000000e948 */ /* 0x000fea0003800000 */
[----:B------:R-:W-:Y:S01]  /*20f0*/  ULDC.64 UR6, c[0x0][0x330] ;  /* 0x0000cc0000067ab9 */ /* 0x000fe20000000a00 */
[----:B------:R-:W-:Y:S01]  /*2100*/  ULDC UR4, c[0x0][0x2f4] ;  /* 0x0000bd0000047ab9 */ /* 0x000fe20000000800 */
[----:B------:R-:W-:Y:S01]  /*2110*/  SHF.R.S32.HI R145, RZ, 0x1f, R144 ;  /* 0x0000001fff917819 */ /* 0x000fe20000011490 */
[----:B------:R-:W-:Y:S01]  /*2120*/  IMAD R6, R34, R28, RZ ;  /* 0x0000001c22067224 */ /* 0x000fe200078e02ff */
[----:B------:R-:W-:Y:S01]  /*2130*/  ISETP.GE.AND P1, PT, R0, UR4, PT ;  /* 0x0000000400007c0c */ /* 0x000fe2000bf26270 */
[----:B------:R-:W-:-:S02]  /*2140*/  IMAD R7, R8, UR6, RZ ;  /* 0x0000000608077c24 */ /* 0x000fc4000f8e02ff */
[C---:B------:R-:W-:Y:S01]  /*2150*/  IMAD R89, R19.reuse, R29, R6 ;  /* 0x0000001d13597224 */ /* 0x040fe200078e0206 */
[----:B------:R-:W-:Y:S01]  /*2160*/  SEL R6, RZ, 0xffffffff, P1 ;  /* 0xffffffffff067807 */ /* 0x000fe20000800000 */
[----:B------:R-:W-:Y:S01]  /*2170*/  IMAD.WIDE.U32 R4, R19, R28, R144 ;  /* 0x0000001c13047225 */ /* 0x000fe200078e0090 */
[----:B------:R-:W-:-:S03]  /*2180*/  ISETP.GE.AND P0, PT, R144, UR4, PT ;  /* 0x0000000490007c0c */ /* 0x000fc6000bf06270 */
[C---:B------:R-:W-:Y:S02]  /*2190*/  IMAD R7, R106.reuse, UR7, R7 ;  /* 0x000000076a077c24 */ /* 0x040fe4000f8e0207 */
[----:B------:R-:W-:Y:S01]  /*21a0*/  IMAD.WIDE.U32 R26, R106, UR6, R144 ;  /* 0x000000066a1a7c25 */ /* 0x000fe2000f8e0090 */
[----:B------:R-:W-:Y:S01]  /*21b0*/  IADD3 R94, P2, R24, R4, RZ ;  /* 0x00000004185e7210 */ /* 0x000fe20007f5e0ff */
[----:B------:R-:W-:Y:S02]  /*21c0*/  ULDC.64 UR6, c[0x0][0x338] ;  /* 0x0000ce0000067ab9 */ /* 0x000fe40000000a00 */
[----:B------:R-:W-:Y:S01]  /*21d0*/  IMAD.IADD R27, R27, 0x1, R7 ;  /* 0x000000011b1b7824 */ /* 0x000fe200078e0207 */
[----:B------:R-:W-:Y:S01]  /*21e0*/  SEL R4, RZ, 0x1, P0 ;  /* 0x00000001ff047807 */ /* 0x000fe20000000000 */
[----:B------:R-:W-:Y:S02]  /*21f0*/  IMAD.SHL.U32 R7, R6, 0x2, RZ ;  /* 0x0000000206077824 */ /* 0x000fe400078e00ff */
[----:B------:R-:W-:-:S03]  /*2200*/  IMAD.IADD R3, R25, 0x1, R3 ;  /* 0x0000000119037824 */ /* 0x000fc600078e0203 */
[----:B------:R-:W-:Y:S01]  /*2210*/  LOP3.LUT R7, R7, 0x2, R4, 0xe2, !PT ;  /* 0x0000000207077812 */ /* 0x000fe200078ee204 */
[C---:B------:R-:W-:Y:S01]  /*2220*/  VIADD R4, R144.reuse, 0x20 ;  /* 0x0000002090047836 */ /* 0x040fe20000000000 */
[----:B------:R-:W-:Y:S01]  /*2230*/  IADD3.X R89, R3, R5, R89, P2, !PT ;  /* 0x0000000503597210 */ /* 0x000fe200017fe459 */
[----:B------:R-:W-:Y:S02]  /*2240*/  VIADD R5, R144, 0x30 ;  /* 0x0000003090057836 */ /* 0x000fe40000000000 */
[----:B------:R-:W-:Y:S01]  /*2250*/  IMAD R8, R34, R66, RZ ;  /* 0x0000004222087224 */ /* 0x000fe200078e02ff */
[----:B------:R-:W-:Y:S01]  /*2260*/  ISETP.GE.AND P0, PT, R4, UR4, PT ;  /* 0x0000000404007c0c */ /* 0x000fe2000bf06270 */
[----:B------:R-:W-:Y:S01]  /*2270*/  VIADD R6, R144, 0x40 ;  /* 0x0000004090067836 */ /* 0x000fe20000000000 */
[----:B------:R-:W-:Y:S01]  /*2280*/  ISETP.GE.AND P1, PT, R5, UR4, PT ;  /* 0x0000000405007c0c */ /* 0x000fe2000bf26270 */
[----:B------:R-:W-:Y:S01]  /*2290*/  IMAD R15, R19, R67, R8 ;  /* 0x00000043130f7224 */ /* 0x000fe200078e0208 */
[----:B------:R-:W-:-:S02]  /*22a0*/  SEL R8, RZ, 0x4, P0 ;  /* 0x00000004ff087807 */ /* 0x000fc40000000000 */
[----:B------:R-:W-:Y:S02]  /*22b0*/  ISETP.GE.AND P3, PT, R4, R107, PT ;  /* 0x0000006b0400720c */ /* 0x000fe40003f66270 */
[----:B------:R-:W-:Y:S02]  /*22c0*/  SEL R9, RZ, 0x8, P1 ;  /* 0x00000008ff097807 */ /* 0x000fe40000800000 */
[----:B------:R-:W-:Y:S02]  /*22d0*/  ISETP.GE.AND P0, PT, R6, UR4, PT ;  /* 0x0000000406007c0c */ /* 0x000fe4000bf06270 */
[----:B------:R-:W-:Y:S02]  /*22e0*/  LOP3.LUT R7, R9, R7, R8, 0xfe, !PT ;  /* 0x0000000709077212 */ /* 0x000fe400078efe08 */
[----:B------:R-:W-:Y:S02]  /*22f0*/  SEL R10, RZ, 0x10, P0 ;  /* 0x00000010ff0a7807 */ /* 0x000fe40000000000 */
[-C--:B------:R-:W-:Y:S01]  /*2300*/  ISETP.GE.AND P0, PT, R144, R107.reuse, PT ;  /* 0x0000006b9000720c */ /* 0x080fe20003f06270 */
[----:B------:R-:W-:Y:S01]  /*2310*/  IMAD.WIDE.U32 R30, R19, R66, R144 ;  /* 0x00000042131e7225 */ /* 0x000fe200078e0090 */
[----:B------:R-:W-:-:S02]  /*2320*/  ISETP.GE.AND P1, PT, R0, R107, PT ;  /* 0x0000006b0000720c */ /* 0x000fc40003f26270 */
[----:B------:R-:W-:Y:S01]  /*2330*/  LOP3.LUT R10, R7, R10, RZ, 0xfc, !PT ;  /* 0x0000000a070a7212 */ /* 0x000fe200078efcff */
[----:B------:R-:W-:Y:S01]  /*2340*/  IMAD.WIDE.U32 R64, R19, R66, R32 ;  /* 0x0000004213407225 */ /* 0x000fe200078e0020 */
[----:B----4-:R-:W-:Y:S02]  /*2350*/  LOP3.LUT R36, R36, 0xfffffffe, RZ, 0xc0, !PT ;  /* 0xfffffffe24247812 */ /* 0x010fe400078ec0ff */
[----:B------:R-:W-:Y:S01]  /*2360*/  SEL R7, R107, RZ, P0 ;  /* 0x000000ff6b077207 */ /* 0x000fe20000000000 */
[----:B------:R-:W-:Y:S01]  /*2370*/  IMAD R13, R13, UR6, RZ ;  /* 0x000000060d0d7c24 */ /* 0x000fe2000f8e02ff */
[----:B------:R-:W-:Y:S01]  /*2380*/  SEL R9, R107, RZ, P1 ;  /* 0x000000ff6b097207 */ /* 0x000fe20000800000 */
[----:B------:R-:W-:Y:S01]  /*2390*/  IMAD R8, R34, R72, RZ ;  /* 0x0000004822087224 */ /* 0x000fe200078e02ff */
[----:B------:R-:W-:Y:S01]  /*23a0*/  @P3 LOP3.LUT R36, R36, 0x1, RZ, 0xfc, !PT ;  /* 0x0000000124243812 */ /* 0x000fe200078efcff */
[----:B------:R-:W-:Y:S02]  /*23b0*/  IMAD.IADD R31, R31, 0x1, R15 ;  /* 0x000000011f1f7824 */ /* 0x000fe400078e020f */
[----:B------:R-:W-:Y:S01]  /*23c0*/  IMAD.IADD R65, R15, 0x1, R65 ;  /* 0x000000010f417824 */ /* 0x000fe200078e0241 */
[----:B------:R-:W-:Y:S01]  /*23d0*/  SEL R15, R107, RZ, P3 ;  /* 0x000000ff6b0f7207 */ /* 0x000fe20001800000 */
[----:B------:R-:W-:-:S02]  /*23e0*/  IMAD R13, R21, UR7, R13 ;  /* 0x00000007150d7c24 */ /* 0x000fc4000f8e020d */
[----:B------:R-:W-:-:S04]  /*23f0*/  IMAD.WIDE.U32 R26, R21, UR6, R26 ;  /* 0x00000006151a7c25 */ /* 0x000fc8000f8e001a */
[C---:B------:R-:W-:Y:S02]  /*2400*/  IMAD R21, R19.reuse, R73, R8 ;  /* 0x0000004913157224 */ /* 0x040fe400078e0208 */
[----:B------:R-:W-:Y:S02]  /*2410*/  IMAD.IADD R8, R144, 0x1, R7 ;  /* 0x0000000190087824 */ /* 0x000fe400078e0207 */
[----:B------:R-:W-:Y:S02]  /*2420*/  IMAD.IADD R14, R0, 0x1, R9 ;  /* 0x00000001000e7824 */ /* 0x000fe400078e0209 */
[----:B------:R-:W-:Y:S01]  /*2430*/  IMAD.WIDE.U32 R68, R19, R72, R144 ;  /* 0x0000004813447225 */ /* 0x000fe200078e0090 */
[----:B------:R-:W-:-:S03]  /*2440*/  SHF.R.S32.HI R9, RZ, 0x1f, R8 ;  /* 0x0000001fff097819 */ /* 0x000fc60000011408 */
[----:B------:R-:W-:-:S04]  /*2450*/  IMAD.WIDE.U32 R70, R19, R72, R32 ;  /* 0x0000004813467225 */ /* 0x000fc800078e0020 */
[----:B------:R-:W-:Y:S01]  /*2460*/  IMAD.IADD R20, R4, 0x1, R15 ;  /* 0x0000000104147824 */ /* 0x000fe200078e020f */
[----:B------:R-:W-:Y:S01]  /*2470*/  SHF.R.S32.HI R15, RZ, 0x1f, R14 ;  /* 0x0000001fff0f7819 */ /* 0x000fe2000001140e */
[----:B------:R-:W-:Y:S01]  /*2480*/  IMAD.IADD R69, R69, 0x1, R21 ;  /* 0x0000000145457824 */ /* 0x000fe200078e0215 */
[----:B------:R-:W-:Y:S01]  /*2490*/  LOP3.LUT R36, R36, 0xfffffffd, RZ, 0xc0, !PT ;  /* 0xfffffffd24247812 */ /* 0x000fe200078ec0ff */
[----:B------:R-:W-:Y:S01]  /*24a0*/  IMAD.IADD R71, R21, 0x1, R71 ;  /* 0x0000000115477824 */ /* 0x000fe200078e0247 */
[----:B------:R-:W-:Y:S02]  /*24b0*/  SHF.R.S32.HI R21, RZ, 0x1f, R20 ;  /* 0x0000001fff157819 */ /* 0x000fe40000011414 */
[CC--:B------:R-:W-:Y:S02]  /*24c0*/  LEA.HI R7, R9.reuse, R8.reuse, RZ, 0x3 ;  /* 0x0000000809077211 */ /* 0x0c0fe400078f18ff */
[----:B------:R-:W-:Y:S02]  /*24d0*/  LEA.HI R12, R9, R8, RZ, 0x5 ;  /* 0x00000008090c7211 */ /* 0x000fe400078f28ff */
[----:B------:R-:W-:-:S02]  /*24e0*/  LEA.HI R8, R15, R14, RZ, 0x3 ;  /* 0x0000000e0f087211 */ /* 0x000fc400078f18ff */
[----:B------:R-:W-:Y:S02]  /*24f0*/  LEA.HI R15, R15, R14, RZ, 0x5 ;  /* 0x0000000e0f0f7211 */ /* 0x000fe400078f28ff */
[CC--:B------:R-:W-:Y:S02]  /*2500*/  LEA.HI R9, R21.reuse, R20.reuse, RZ, 0x3 ;  /* 0x0000001415097211 */ /* 0x0c0fe400078f18ff */
[----:B------:R-:W-:Y:S02]  /*2510*/  LEA.HI R21, R21, R20, RZ, 0x5 ;  /* 0x0000001415157211 */ /* 0x000fe400078f28ff */
[----:B------:R-:W-:Y:S02]  /*2520*/  SHF.R.S32.HI R20, RZ, 0x5, R15 ;  /* 0x00000005ff147819 */ /* 0x000fe4000001140f */
[----:B------:R-:W-:Y:S02]  /*2530*/  SHF.R.S32.HI R14, RZ, 0x5, R12 ;  /* 0x00000005ff0e7819 */ /* 0x000fe4000001140c */
[----:B------:R-:W-:-:S02]  /*2540*/  LOP3.LUT R15, R40, 0x18, R8, 0xf8, !PT ;  /* 0x00000018280f7812 */ /* 0x000fc400078ef808 */
[----:B0----5:R-:W-:Y:S02]  /*2550*/  SHF.R.S32.HI R33, RZ, 0x1f, R104 ;  /* 0x0000001fff217819 */ /* 0x021fe40000011468 */
[----:B------:R-:W-:Y:S01]  /*2560*/  LOP3.LUT R12, R40, 0x18, R7, 0xf8, !PT ;  /* 0x00000018280c7812 */ /* 0x000fe200078ef807 */
[----:B------:R-:W-:Y:S01]  /*2570*/  VIADD R79, R144, 0x50 ;  /* 0x00000050904f7836 */ /* 0x000fe20000000000 */
[----:B------:R-:W-:Y:S01]  /*2580*/  IADD3 R74, P2, R19, R74, RZ ;  /* 0x0000004a134a7210 */ /* 0x000fe20007f5e0ff */
[----:B------:R-:W-:-:S04]  /*2590*/  IMAD.WIDE.U32 R30, R104, R66, R30 ;  /* 0x00000042681e7225 */ /* 0x000fc800078e001e */
[----:B------:R-:W-:Y:S01]  /*25a0*/  IMAD.X R75, R34, 0x1, R11, P2 ;  /* 0x00000001224b7824 */ /* 0x000fe200010e060b */
[----:B------:R-:W-:Y:S01]  /*25b0*/  ISETP.GE.AND P2, PT, R79, UR4, PT ;  /* 0x000000044f007c0c */ /* 0x000fe2000bf46270 */
[----:B------:R-:W-:Y:S01]  /*25c0*/  IMAD.WIDE.U32 R64, R104, R66, R64 ;  /* 0x0000004268407225 */ /* 0x000fe200078e0040 */
[----:B------:R-:W-:Y:S02]  /*25d0*/  SHF.R.S32.HI R32, RZ, 0x5, R21 ;  /* 0x00000005ff207819 */ /* 0x000fe40000011415 */
[----:B------:R-:W-:Y:S02]  /*25e0*/  LOP3.LUT R21, R40, 0x18, R9, 0xf8, !PT ;  /* 0x0000001828157812 */ /* 0x000fe400078ef809 */
[----:B------:R-:W-:Y:S01]  /*25f0*/  SEL R11, RZ, 0x20, P2 ;  /* 0x00000020ff0b7807 */ /* 0x000fe20001000000 */
[----:B------:R-:W-:Y:S01]  /*2600*/  IMAD R95, R29, 0x90, RZ ;  /* 0x000000901d5f7824 */ /* 0x000fe200078e02ff */
[----:B------:R-:W-:Y:S01]  /*2610*/  LOP3.LUT R78, R7, 0xfffffff8, RZ, 0xc0, !PT ;  /* 0xfffffff8074e7812 */ /* 0x000fe200078ec0ff */
[----:B------:R-:W-:Y:S01]  /*2620*/  IMAD R97, R73, 0x90, RZ ;  /* 0x0000009049617824 */ /* 0x000fe200078e02ff */
[----:B------:R-:W-:Y:S01]  /*2630*/  LOP3.LUT R77, R8, 0xfffffff8, RZ, 0xc0, !PT ;  /* 0xfffffff8084d7812 */ /* 0x000fe200078ec0ff */
[----:B------:R-:W-:Y:S01]  /*2640*/  IMAD.WIDE.U32 R68, R104, R72, R68 ;  /* 0x0000004868447225 */ /* 0x000fe200078e0044 */
[----:B------:R-:W-:-:S03]  /*2650*/  LOP3.LUT R76, R9, 0xfffffff8, RZ, 0xc0, !PT ;  /* 0xfffffff8094c7812 */ /* 0x000fc600078ec0ff */
[----:B------:R-:W-:-:S04]  /*2660*/  IMAD.WIDE.U32 R70, R104, R72, R70 ;  /* 0x0000004868467225 */ /* 0x000fc800078e0046 */
[----:B------:R-:W-:Y:S01]  /*2670*/  IMAD.WIDE.U32 R28, R28, 0x90, RZ ;  /* 0x000000901c1c7825 */ /* 0x000fe200078e00ff */
[----:B------:R-:W-:-:S03]  /*2680*/  SHF.R.S32.HI R100, RZ, 0x1f, R78 ;  /* 0x0000001fff647819 */ /* 0x000fc6000001144e */
[----:B------:R-:W-:Y:S01]  /*2690*/  IMAD.IADD R88, R27, 0x1, R13 ;  /* 0x000000011b587824 */ /* 0x000fe200078e020d */
[----:B------:R-:W-:Y:S01]  /*26a0*/  SHF.R.S32.HI R99, RZ, 0x1f, R77 ;  /* 0x0000001fff637819 */ /* 0x000fe2000001144d */
[----:B------:R-:W-:Y:S01]  /*26b0*/  VIADD R112, R35, 0x8 ;  /* 0x0000000823707836 */ /* 0x000fe20000000000 */
[----:B------:R-:W-:Y:S01]  /*26c0*/  SHF.R.S32.HI R98, RZ, 0x1f, R76 ;  /* 0x0000001fff627819 */ /* 0x000fe2000001144c */
[----:B------:R-:W-:Y:S02]  /*26d0*/  IMAD.SHL.U32 R107, R107, 0x2, RZ ;  /* 0x000000026b6b7824 */ /* 0x000fe400078e00ff */
[----:B------:R-:W-:Y:S01]  /*26e0*/  IMAD.IADD R95, R29, 0x1, R95 ;  /* 0x000000011d5f7824 */ /* 0x000fe200078e025f */
[----:B------:R-:W-:Y:S01]  /*26f0*/  @!P6 BAR.SYNC.DEFER_BLOCKING 0x9, 0x100 ;  /* 0x024400000000eb1d */ /* 0x000fe20000010000 */
[----:B--2---:R-:W-:Y:S02]  /*2700*/  LOP3.LUT P3, RZ, R37, 0x2, RZ, 0xc0, !PT ;  /* 0x0000000225ff7812 */ /* 0x004fe4000786c0ff */
[----:B------:R-:W-:-:S11]  /*2710*/  LOP3.LUT R15, R15, R38, RZ, 0x3c, !PT ;  /* 0x000000260f0f7212 */ /* 0x000fd600078e3cff */
[----:B------:R-:W-:Y:S01]  /*2720*/  @P3 LOP3.LUT R36, R36, 0x2, RZ, 0xfc, !PT ;  /* 0x0000000224243812 */ /* 0x000fe200078efcff */
[----:B------:R-:W-:-:S04]  /*2730*/  IMAD R20, R20, 0x1200, R39 ;  /* 0x0000120014147824 */ /* 0x000fc800078e0227 */
[----:B------:R0:W-:Y:S01]  /*2740*/  STL [R1], R36 ;  /* 0x0000002401007387 */ /* 0x0001e20000100800 */
[----:B------:R-:W-:Y:S01]  /*2750*/  LOP3.LUT R103, R12, R38, RZ, 0x3c, !PT ;  /* 0x000000260c677212 */ /* 0x000fe200078e3cff */
[----:B------:R-:W-:Y:S02]  /*2760*/  IMAD R12, R33, R66, RZ ;  /* 0x00000042210c7224 */ /* 0x000fe400078e02ff */
[----:B------:R-:W-:Y:S02]  /*2770*/  IMAD.IADD R102, R20, 0x1, R15 ;  /* 0x0000000114667824 */ /* 0x000fe400078e020f */
[----:B------:R-:W-:Y:S02]  /*2780*/  IMAD R83, R104, R67, R12 ;  /* 0x0000004368537224 */ /* 0x000fe400078e020c */
[----:B------:R-:W-:Y:S02]  /*2790*/  IMAD R15, R67, 0x90, RZ ;  /* 0x00000090430f7824 */ /* 0x000fe400078e02ff */
[----:B------:R-:W-:-:S04]  /*27a0*/  IMAD.WIDE.U32 R66, R66, 0x90, RZ ;  /* 0x0000009042427825 */ /* 0x000fc800078e00ff */
[----:B------:R-:W-:Y:S01]  /*27b0*/  IMAD R33, R33, R72, RZ ;  /* 0x0000004821217224 */ /* 0x000fe200078e02ff */
[----:B------:R-:W-:Y:S01]  /*27c0*/  LOP3.LUT R21, R21, R38, RZ, 0x3c, !PT ;  /* 0x0000002615157212 */ /* 0x000fe200078e3cff */
[----:B------:R-:W-:Y:S02]  /*27d0*/  IMAD R14, R14, 0x1200, R39 ;  /* 0x000012000e0e7824 */ /* 0x000fe400078e0227 */
[----:B------:R-:W-:Y:S01]  /*27e0*/  IMAD.IADD R96, R67, 0x1, R15 ;  /* 0x0000000143607824 */ /* 0x000fe200078e020f */
[----:B------:R-:W-:Y:S01]  /*27f0*/  LOP3.LUT R15, R10, R11, RZ, 0xfc, !PT ;  /* 0x0000000b0a0f7212 */ /* 0x000fe200078efcff */
[----:B------:R-:W-:Y:S02]  /*2800*/  IMAD R33, R104, R73, R33 ;  /* 0x0000004968217224 */ /* 0x000fe400078e0221 */
[----:B------:R-:W-:Y:S02]  /*2810*/  IMAD R32, R32, 0x1200, R39 ;  /* 0x0000120020207824 */ /* 0x000fe400078e0227 */
[----:B------:R-:W-:Y:S01]  /*2820*/  IMAD.WIDE.U32 R72, R72, 0x90, RZ ;  /* 0x0000009048487825 */ /* 0x000fe200078e00ff */
[----:B------:R-:W-:-:S02]  /*2830*/  LOP3.LUT R11, R15, 0x2, RZ, 0xc0, !PT ;  /* 0x000000020f0b7812 */ /* 0x000fc400078ec0ff */
        /* <DEDUP_REMOVED lines=8> */
[----:B------:R-:W-:Y:S01]  /*28c0*/  LOP3.LUT R15, R15, 0x20, RZ, 0xc0, !PT ;  /* 0x000000200f0f7812 */ /* 0x000fe200078ec0ff */
[----:B------:R-:W-:Y:S02]  /*28d0*/  IMAD.IADD R83, R83, 0x1, R65 ;  /* 0x0000000153537824 */ /* 0x000fe400078e0241 */
[----:B------:R-:W-:-:S02]  /*28e0*/  IMAD.IADD R84, R69, 0x1, R33 ;  /* 0x0000000145547824 */ /* 0x000fc400078e0221 */
[----:B0-----:R-:W-:-:S07]  /*28f0*/  IMAD.IADD R82, R33, 0x1, R71 ;  /* 0x0000000121527824 */ /* 0x001fce00078e0247 */
.L_x_10388:
[----:B------:R-:W2:Y:S01]  /*2900*/  LDL R20, [R1+0x84] ;  /* 0x0000840001147983 */ /* 0x000ea20000100800 */
[----:B------:R-:W0:Y:S03]  /*2910*/  LDC.64 R90, c[0x0][0x2e8] ;  /* 0x0000ba00ff5a7b82 */ /* 0x000e260000000a00 */
[----:B---3--:R-:W3:Y:S01]  /*2920*/  LDL R34, [R1+0x80] ;  /* 0x0000800001227983 */ /* 0x008ee20000100800 */
[----:B------:R-:W-:-:S04]  /*2930*/  VIADD R39, R22, 0xffffffff ;  /* 0xffffffff16277836 */ /* 0x000fc80000000000 */
[----:B-1----:R-:W1:Y:S01]  /*2940*/  LDC R106, c[0x0][0x3f4] ;  /* 0x0000fd00ff6a7b82 */ /* 0x002e620000000800 */
[----:B------:R-:W-:Y:S01]  /*2950*/  SHF.R.S32.HI R32, RZ, 0x1f, R39 ;  /* 0x0000001fff207819 */ /* 0x000fe20000011427 */
[-C--:B------:R-:W-:Y:S02]  /*2960*/  IMAD R21, R95, R39.reuse, RZ ;  /* 0x000000275f157224 */ /* 0x080fe400078e02ff */
[----:B------:R-:W-:-:S04]  /*2970*/  IMAD.WIDE.U32 R60, R28, R39, RZ ;  /* 0x000000271c3c7225 */ /* 0x000fc800078e00ff */
[----:B------:R-:W-:Y:S01]  /*2980*/  IMAD R33, R32, R28, R21 ;  /* 0x0000001c20217224 */ /* 0x000fe200078e0215 */
[----:B------:R-:W-:-:S03]  /*2990*/  IADD3 R21, P2, R94, R60, RZ ;  /* 0x0000003c5e157210 */ /* 0x000fc60007f5e0ff */
[----:B------:R-:W-:-:S04]  /*29a0*/  IMAD.IADD R92, R61, 0x1, R33 ;  /* 0x000000013d5c7824 */ /* 0x000fc800078e0221 */
[----:B------:R-:W-:Y:S01]  /*29b0*/  IMAD.X R22, R92, 0x1, R89, P2 ;  /* 0x000000015c167824 */ /* 0x000fe200010e0659 */
[----:B0-----:R-:W-:-:S04]  /*29c0*/  LEA R36, P3, R21, R90, 0x1 ;  /* 0x0000005a15247211 */ /* 0x001fc800078608ff */
[----:B------:R-:W-:Y:S02]  /*29d0*/  LEA.HI.X R37, R21, R91, R22, 0x1, P3 ;  /* 0x0000005b15257211 */ /* 0x000fe400018f0c16 */
[----:B-1----:R-:W-:Y:S01]  /*29e0*/  ISETP.GE.AND P3, PT, R106, 0x1, PT ;  /* 0x000000016a00780c */ /* 0x002fe20003f66270 */
[----:B------:R-:W-:Y:S05]  /*29f0*/  YIELD ;  /* 0x0000000000007946 */ /* 0x000fea0003800000 */
[----:B------:R-:W-:Y:S01]  /*2a00*/  BSSY B0, `(.L_x_10333) ;  /* 0x0000401000007945 */ /* 0x000fe20003800000 */
[----:B------:R-:W-:Y:S01]  /*2a10*/  ISETP.GT.AND P2, PT, R39, R81, PT ;  /* 0x000000512700720c */ /* 0x000fe20003f44270 */
[----:B------:R-:W-:Y:S01]  /*2a20*/  IMAD.MOV.U32 R22, RZ, RZ, R39 ;  /* 0x000000ffff167224 */ /* 0x000fe200078e0027 */
[----:B--2---:R-:W-:Y:S01]  /*2a30*/  LOP3.LUT P4, RZ, R20, 0x2, RZ, 0xc0, !PT ;  /* 0x0000000214ff7812 */ /* 0x004fe2000788c0ff */
[----:B---3--:R-:W-:-:S04]  /*2a40*/  IMAD R80, R17, 0x3600, R34 ;  /* 0x0000360011507824 */ /* 0x008fc800078e0222 */
[----:B------:R-:W-:-:S08]  /*2a50*/  VIADD R20, R80, 0x10 ;  /* 0x0000001050147836 */ /* 0x000fd00000000000 */
[C---:B------:R-:W-:Y:S02]  /*2a60*/  @P4 VIADD R20, R80.reuse, 0xfffffff0 ;  /* 0xfffffff050144836 */ /* 0x040fe40000000000 */
[--C-:B------:R-:W-:Y:S02]  /*2a70*/  IMAD R80, R80, 0x2, R23.reuse ;  /* 0x0000000250507824 */ /* 0x100fe400078e0217 */
[----:B------:R-:W-:Y:S01]  /*2a80*/  IMAD R21, R20, 0x2, R23 ;  /* 0x0000000214157824 */ /* 0x000fe200078e0217 */
[----:B------:R-:W-:Y:S06]  /*2a90*/  @!P3 BRA `(.L_x_10334) ;  /* 0x0000003c005cb947 */ /* 0x000fec0003800000 */
[----:B------:R-:W-:Y:S01]  /*2aa0*/  ULDC.U8 UR4, c[0x0][0x410] ;  /* 0x0001040000047ab9 */ /* 0x000fe20000000000 */
[-C--:B------:R-:W-:Y:S01]  /*2ab0*/  IMAD R33, R97, R39.reuse, RZ ;  /* 0x0000002761217224 */ /* 0x080fe200078e02ff */
[----:B------:R-:W-:Y:S01]  /*2ac0*/  ISETP.NE.AND P3, PT, RZ, UR4, PT ;  /* 0x00000004ff007c0c */ /* 0x000fe2000bf65270 */
[-C--:B------:R-:W-:Y:S02]  /*2ad0*/  IMAD R35, R96, R39.reuse, RZ ;  /* 0x0000002760237224 */ /* 0x080fe400078e02ff */
        /* <DEDUP_REMOVED lines=24> */
[----:B------:R-:W2:Y:S04]  /*2c60*/  LDL.64 R116, [R1+0x48] ;  /* 0x0000480001747983 */ /* 0x000ea80000100a00 */
[----:B------:R-:W3:Y:S04]  /*2c70*/  LDL R115, [R1+0x60] ;  /* 0x0000600001737983 */ /* 0x000ee80000100800 */
[----:B------:R-:W4:Y:S04]  /*2c80*/  LDL R114, [R1+0x64] ;  /* 0x0000640001727983 */ /* 0x000f280000100800 */
[----:B------:R-:W4:Y:S04]  /*2c90*/  LDL R111, [R1+0x68] ;  /* 0x00006800016f7983 */ /* 0x000f280000100800 */
[----:B------:R-:W4:Y:S04]  /*2ca0*/  LDL R110, [R1+0x6c] ;  /* 0x00006c00016e7983 */ /* 0x000f280000100800 */
[----:B------:R-:W4:Y:S01]  /*2cb0*/  LDL R93, [R1+0x70] ;  /* 0x00007000015d7983 */ /* 0x000f220000100800 */
[----:B------:R-:W-:Y:S01]  /*2cc0*/  IADD3 R58, P3, R70, R58, RZ ;  /* 0x0000003a463a7210 */ /* 0x000fe20007f7e0ff */
[----:B------:R-:W-:Y:S01]  /*2cd0*/  ULDC.64 UR4, c[0x0][0x3e8] ;  /* 0x0000fa0000047ab9 */ /* 0x000fe20000000a00 */
[----:B------:R-:W-:-:S02]  /*2ce0*/  CS2R R62, SRZ ;  /* 0x00000000003e7805 */ /* 0x000fc4000001ff00 */
[----:B------:R-:W-:Y:S01]  /*2cf0*/  CS2R R90, SRZ ;  /* 0x00000000005a7805 */ /* 0x000fe2000001ff00 */
[----:B------:R-:W-:Y:S01]  /*2d00*/  IMAD.X R35, R20, 0x1, R82, P3 ;  /* 0x0000000114237824 */ /* 0x000fe200018e0652 */
[----:B------:R-:W-:-:S05]  /*2d10*/  IADD3 R56, P3, R64, R56, RZ ;  /* 0x0000003840387210 */ /* 0x000fca0007f7e0ff */
[----:B------:R-:W-:Y:S01]  /*2d20*/  IMAD.X R33, R86, 0x1, R83, P3 ;  /* 0x0000000156217824 */ /* 0x000fe200018e0653 */
[----:B------:R-:W-:-:S04]  /*2d30*/  LEA R34, P3, R58, UR4, 0x1 ;  /* 0x000000043a227c11 */ /* 0x000fc8000f8608ff */
[----:B------:R-:W-:Y:S01]  /*2d40*/  LEA.HI.X R35, R58, UR5, R35, 0x1, P3 ;  /* 0x000000053a237c11 */ /* 0x000fe200098f0c23 */
[----:B------:R-:W-:Y:S02]  /*2d50*/  ULDC.64 UR4, c[0x0][0x400] ;  /* 0x0001000000047ab9 */ /* 0x000fe40000000a00 */
[----:B------:R-:W-:-:S04]  /*2d60*/  LEA R32, P3, R56, UR4, 0x1 ;  /* 0x0000000438207c11 */ /* 0x000fc8000f8608ff */
[----:B------:R-:W-:Y:S02]  /*2d70*/  LEA.HI.X R33, R56, UR5, R33, 0x1, P3 ;  /* 0x0000000538217c11 */ /* 0x000fe400098f0c21 */
        /* <DEDUP_REMOVED lines=10> */
[----:B--2---:R-:W-:-:S13]  /*2e20*/  ISETP.GE.AND P3, PT, R116, R106, PT ;  /* 0x0000006a7400720c */ /* 0x004fda0003f66270 */
[----:B------:R0:W5:Y:S04]  /*2e30*/  @!P3 LDG.E.64 R62, desc[UR60][R34.64] ;  /* 0x0000003c223eb981 */ /* 0x000168000c1e1b00 */
[----:B------:R0:W5:Y:S01]  /*2e40*/  @!P3 LDG.E.64 R90, desc[UR60][R32.64] ;  /* 0x0000003c205ab981 */ /* 0x000162000c1e1b00 */
[----:B---3--:R-:W-:-:S13]  /*2e50*/  ISETP.GE.AND P3, PT, R115, R106, PT ;  /* 0x0000006a7300720c */ /* 0x008fda0003f66270 */
[----:B------:R0:W5:Y:S04]  /*2e60*/  @!P3 LDG.E.64 R54, desc[UR60][R34.64+0x10] ;  /* 0x0000103c2236b981 */ /* 0x000168000c1e1b00 */
[----:B------:R0:W5:Y:S01]  /*2e70*/  @!P3 LDG.E.64 R60, desc[UR60][R32.64+0x10] ;  /* 0x0000103c203cb981 */ /* 0x000162000c1e1b00 */
[----:B----4-:R-:W-:-:S13]  /*2e80*/  ISETP.GE.AND P3, PT, R114, R106, PT ;  /* 0x0000006a7200720c */ /* 0x010fda0003f66270 */
[----:B------:R0:W5:Y:S04]  /*2e90*/  @!P3 LDG.E.64 R50, desc[UR60][R34.64+0x20] ;  /* 0x0000203c2232b981 */ /* 0x000168000c1e1b00 */
[----:B------:R0:W5:Y:S01]  /*2ea0*/  @!P3 LDG.E.64 R52, desc[UR60][R32.64+0x20] ;  /* 0x0000203c2034b981 */ /* 0x000162000c1e1b00 */
[----:B------:R-:W-:-:S13]  /*2eb0*/  ISETP.GE.AND P3, PT, R111, R106, PT ;  /* 0x0000006a6f00720c */ /* 0x000fda0003f66270 */
[----:B------:R0:W5:Y:S04]  /*2ec0*/  @!P3 LDG.E.64 R46, desc[UR60][R34.64+0x30] ;  /* 0x0000303c222eb981 */ /* 0x000168000c1e1b00 */
[----:B------:R0:W5:Y:S01]  /*2ed0*/  @!P3 LDG.E.64 R48, desc[UR60][R32.64+0x30] ;  /* 0x0000303c2030b981 */ /* 0x000162000c1e1b00 */
[----:B------:R-:W-:-:S13]  /*2ee0*/  ISETP.GE.AND P3, PT, R110, R106, PT ;  /* 0x0000006a6e00720c */ /* 0x000fda0003f66270 */
[----:B------:R0:W5:Y:S04]  /*2ef0*/  @!P3 LDG.E.64 R42, desc[UR60][R34.64+0x40] ;  /* 0x0000403c222ab981 */ /* 0x000168000c1e1b00 */
[----:B------:R0:W5:Y:S01]  /*2f00*/  @!P3 LDG.E.64 R44, desc[UR60][R32.64+0x40] ;  /* 0x0000403c202cb981 */ /* 0x000162000c1e1b00 */
[----:B------:R-:W-:-:S13]  /*2f10*/  ISETP.GE.AND P3, PT, R93, R106, PT ;  /* 0x0000006a5d00720c */ /* 0x000fda0003f66270 */
[----:B------:R0:W5:Y:S04]  /*2f20*/  @!P3 LDG.E.64 R38, desc[UR60][R34.64+0x50] ;  /* 0x0000503c2226b981 */ /* 0x000168000c1e1b00 */
[----:B------:R0:W5:Y:S02]  /*2f30*/  @!P3 LDG.E.64 R40, desc[UR60][R32.64+0x50] ;  /* 0x0000503c2028b981 */ /* 0x000164000c1e1b00 */
.L_x_10337:
[----:B------:R-:W-:Y:S05]  /*2f40*/  BSYNC B1 ;  /* 0x0000000000017941 */ /* 0x000fea0003800000 */
.L_x_10336:
[----:B0-----:R-:W2:Y:S01]  /*2f50*/  LDL R33, [R1+0x44] ;  /* 0x0000440001217983 */ /* 0x001ea20000100800 */
[----:B-----5:R-:W-:Y:S02]  /*2f60*/  IMAD.MOV.U32 R20, RZ, RZ, R38 ;  /* 0x000000ffff147224 */ /* 0x020fe400078e0026 */
        /* <DEDUP_REMOVED lines=40> */
[----:B------:R-:W-:Y:S01]  /*31f0*/  PRMT R125, R20, 0x7610, R125 ;  /* 0x00007610147d7816 */ /* 0x000fe2000000007d */
[----:B------:R-:W-:-:S05]  /*3200*/  IMAD.MOV.U32 R20, RZ, RZ, R61 ;  /* 0x000000ffff147224 */ /* 0x000fca00078e003d */
[----:B------:R-:W-:Y:S01]  /*3210*/  PRMT R126, R20, 0x7610, R126 ;  /* 0x00007610147e7816 */ /* 0x000fe2000000007e */
[----:B------:R-:W-:-:S05]  /*3220*/  IMAD.MOV.U32 R20, RZ, RZ, R90 ;  /* 0x000000ffff147224 */ /* 0x000fca00078e005a */
[----:B------:R-:W-:Y:S01]  /*3230*/  PRMT R58, R20, 0x7610, R58 ;  /* 0x00007610143a7816 */ /* 0x000fe2000000003a */
[----:B------:R-:W-:-:S05]  /*3240*/  IMAD.MOV.U32 R20, RZ, RZ, R91 ;  /* 0x000000ffff147224 */ /* 0x000fca00078e005b */
[----:B------:R-:W-:Y:S02]  /*3250*/  PRMT R92, R20, 0x7610, R92 ;  /* 0x00007610145c7816 */ /* 0x000fe4000000005c */
[----:B--2---:R-:W-:-:S13]  /*3260*/  ISETP.NE.AND P3, PT, R33, 0x3, PT ;  /* 0x000000032100780c */ /* 0x004fda0003f65270 */
[----:B------:R-:W-:Y:S05]  /*3270*/  @!P3 BRA `(.L_x_10338) ;  /* 0x000000000004b947 */ /* 0x000fea0003800000 */
[----:B------:R-:W-:Y:S01]  /*3280*/  BPT.TRAP 0x1 ;  /* 0x000000040000795c */ /* 0x000fe20000300000 */
.L_x_10338:
[----:B------:R-:W-:Y:S01]  /*3290*/  IMAD R20, R17, 0x8, R16 ;  /* 0x0000000811147824 */ /* 0x000fe200078e0210 */
[----:B------:R-:W-:Y:S01]  /*32a0*/  SHF.L.U32 R86, R155, 0x1f, RZ ;  /* 0x0000001f9b567819 */ /* 0x000fe200000006ff */
[----:B------:R-:W-:Y:S03]  /*32b0*/  BSSY B1, `(.L_x_10339) ;  /* 0x0000003000017945 */ /* 0x000fe60003800000 */
[----:B------:R-:W0:Y:S02]  /*32c0*/  SYNCS.PHASECHK.TRANS64.TRYWAIT P5, [R20+URZ+0x31c90], R86 ;  /* 0x031c9056140075a7 */ /* 0x000e2400080a017f */
[----:B0-----:R-:W-:Y:S05]  /*32d0*/  @!P5 BRA `(.L_x_10340) ;  /* 0x000001a800fcd947 */ /* 0x001fea0003800000 */
.L_x_10629:
[----:B------:R-:W-:Y:S05]  /*32e0*/  BSYNC B1 ;  /* 0x0000000000017941 */ /* 0x000fea0003800000 */
.L_x_10339:
[----:B------:R-:W-:Y:S05]  /*32f0*/  @P4 BRA `(.L_x_10341) ;  /* 0x0000003400c44947 */ /* 0x000fea0003800000 */
[----:B------:R-:W-:Y:S01]  /*3300*/  ISETP.NE.AND P4, PT, R10, RZ, PT ;  /* 0x000000ff0a00720c */ /* 0x000fe20003f85270 */
[----:B------:R-:W-:-:S12]  /*3310*/  BSSY B1, `(.L_x_10342) ;  /* 0x0000036000017945 */ /* 0x000fd80003800000 */
[----:B------:R-:W-:Y:S05]  /*3320*/  @!P4 BRA `(.L_x_10343) ;  /* 0x0000000000d0c947 */ /* 0x000fea0003800000 */
[----:B------:R-:W2:Y:S01]  /*3330*/  LDL.64 R56, [R1+0x48] ;  /* 0x0000480001387983 */ /* 0x000ea20000100a00 */
[----:B------:R-:W-:Y:S03]  /*3340*/  BSSY B2, `(.L_x_10344) ;  /* 0x0000031000027945 */ /* 0x000fe60003800000 */
[----:B------:R1:W3:Y:S01]  /*3350*/  LDS.128 R32, [R80+0x16800] ;  /* 0x0168000050207984 */ /* 0x0002e20000000c00 */
[----:B--2---:R-:W-:-:S13]  /*3360*/  ISETP.GE.AND P4, PT, R56, R106, PT ;  /* 0x0000006a3800720c */ /* 0x004fda0003f86270 */
[----:B-1-3--:R-:W-:Y:S05]  /*3370*/  @P4 BRA `(.L_x_10345) ;  /* 0x0000000000b44947 */ /* 0x00afea0003800000 */
[----:B------:R-:W-:Y:S01]  /*3380*/  SHF.R.U64 R59, R90, 0x10, R91 ;  /* 0x000000105a3b7819 */ /* 0x000fe2000000125b */
[----:B------:R-:W-:Y:S01]  /*3390*/  IMAD.U32 R90, R33, 0x10000, RZ ;  /* 0x00010000215a7824 */ /* 0x000fe200078e00ff */
[--C-:B------:R-:W-:Y:S02]  /*33a0*/  SHF.R.U64 R56, R62, 0x10, R63.reuse ;  /* 0x000000103e387819 */ /* 0x100fe4000000123f */
[----:B------:R-:W-:Y:S02]  /*33b0*/  SHF.R.U32.HI R62, RZ, 0x10, R63 ;  /* 0x00000010ff3e7819 */ /* 0x000fe4000001163f */
[----:B------:R-:W-:Y:S02]  /*33c0*/  SHF.R.U32.HI R57, RZ, 0x10, R91 ;  /* 0x00000010ff397819 */ /* 0x000fe4000001165b */
[C---:B------:R-:W-:Y:S02]  /*33d0*/  PRMT R59, R58.reuse, 0x5410, R59 ;  /* 0x000054103a3b7816 */ /* 0x040fe4000000003b */
[----:B------:R-:W-:-:S02]  /*33e0*/  PRMT R56, R58, 0x5432, R56 ;  /* 0x000054323a387816 */ /* 0x000fc40000000038 */
[C---:B------:R-:W-:Y:S02]  /*33f0*/  PRMT R62, R92.reuse, 0x5432, R62 ;  /* 0x000054325c3e7816 */ /* 0x040fe4000000003e */
[----:B------:R-:W-:Y:S02]  /*3400*/  PRMT R57, R92, 0x5410, R57 ;  /* 0x000054105c397816 */ /* 0x000fe40000000039 */
[----:B------:R-:W-:Y:S02]  /*3410*/  LOP3.LUT R92, R33, 0xffff0000, RZ, 0xc0, !PT ;  /* 0xffff0000215c7812 */ /* 0x000fe400078ec0ff */
[----:B------:R-:W-:Y:S02]  /*3420*/  LOP3.LUT R63, R59, 0xffff0000, RZ, 0xc0, !PT ;  /* 0xffff00003b3f7812 */ /* 0x000fe400078ec0ff */
[C---:B------:R-:W-:Y:S01]  /*3430*/  LOP3.LUT R33, R56.reuse, 0xffff0000, RZ, 0xc0, !PT ;  /* 0xffff000038217812 */ /* 0x040fe200078ec0ff */
[----:B------:R-:W-:Y:S02]  /*3440*/  IMAD.U32 R56, R56, 0x10000, RZ ;  /* 0x0001000038387824 */ /* 0x000fe400078e00ff */
[----:B------:R-:W-:-:S02]  /*3450*/  FMUL.FTZ R91, R92, R63 ;  /* 0x0000003f5c5b7220 */ /* 0x000fc40000410000 */
[-C--:B------:R-:W-:Y:S02]  /*3460*/  FMUL.FTZ R92, R92, R33.reuse ;  /* 0x000000215c5c7220 */ /* 0x080fe40000410000 */
[----:B------:R-:W-:Y:S01]  /*3470*/  FFMA.FTZ R58, R90, R33, -R91 ;  /* 0x000000215a3a7223 */ /* 0x000fe2000001085b */
[----:B------:R-:W-:Y:S02]  /*3480*/  IMAD.U32 R91, R62, 0x10000, RZ ;  /* 0x000100003e5b7824 */ /* 0x000fe400078e00ff */
[----:B------:R-:W-:Y:S01]  /*3490*/  FFMA.FTZ R33, R90, R63, R92 ;  /* 0x0000003f5a217223 */ /* 0x000fe2000001005c */
[C---:B------:R-:W-:Y:S01]  /*34a0*/  LOP3.LUT R90, R34.reuse, 0xffff0000, RZ, 0xc0, !PT ;  /* 0xffff0000225a7812 */ /* 0x040fe200078ec0ff */
[C---:B------:R-:W-:Y:S01]  /*34b0*/  IMAD.U32 R63, R57.reuse, 0x10000, RZ ;  /* 0x00010000393f7824 */ /* 0x040fe200078e00ff */
[----:B------:R-:W-:Y:S01]  /*34c0*/  LOP3.LUT R57, R57, 0xffff0000, RZ, 0xc0, !PT ;  /* 0xffff000039397812 */ /* 0x000fe200078ec0ff */
[----:B------:R-:W-:Y:S01]  /*34d0*/  IMAD.U32 R34, R34, 0x10000, RZ ;  /* 0x0001000022227824 */ /* 0x000fe200078e00ff */
[----:B------:R-:W-:Y:S01]  /*34e0*/  F2FP.BF16.F32.PACK_AB R33, R33, R58 ;  /* 0x0000003a2121723e */ /* 0x000fe200000010ff */
[C---:B------:R-:W-:Y:S01]  /*34f0*/  FMUL.FTZ R92, R90.reuse, R63 ;  /* 0x0000003f5a5c7220 */ /* 0x040fe20000410000 */
[----:B------:R-:W-:-:S03]  /*3500*/  FMUL.FTZ R90, R90, R91 ;  /* 0x0000005b5a5a7220 */ /* 0x000fc60000410000 */
[C---:B------:R-:W-:Y:S01]  /*3510*/  FFMA.FTZ R92, R34.reuse, R91, -R92 ;  /* 0x0000005b225c7223 */ /* 0x040fe2000001085c */
[----:B------:R-:W-:Y:S01]  /*3520*/  FFMA.FTZ R63, R34, R63, R90 ;  /* 0x0000003f223f7223 */ /* 0x000fe2000001005a */
[C---:B------:R-:W-:Y:S01]  /*3530*/  LOP3.LUT R34, R35.reuse, 0xffff0000, RZ, 0xc0, !PT ;  /* 0xffff000023227812 */ /* 0x040fe200078ec0ff */
[----:B------:R-:W-:Y:S01]  /*3540*/  IMAD.U32 R90, R35, 0x10000, RZ ;  /* 0x00010000235a7824 */ /* 0x000fe200078e00ff */
[----:B------:R-:W-:-:S03]  /*3550*/  LOP3.LUT R35, R62, 0xffff0000, RZ, 0xc0, !PT ;  /* 0xffff00003e237812 */ /* 0x000fc600078ec0ff */
[C---:B------:R-:W-:Y:S02]  /*3560*/  FMUL.FTZ R91, R34.reuse, R57 ;  /* 0x00000039225b7220 */ /* 0x040fe40000410000 */
[-C--:B------:R-:W-:Y:S02]  /*3570*/  FMUL.FTZ R34, R34, R35.reuse ;  /* 0x0000002322227220 */ /* 0x080fe40000410000 */
[----:B------:R-:W-:Y:S01]  /*3580*/  FFMA.FTZ R62, R90, R35, -R91 ;  /* 0x000000235a3e7223 */ /* 0x000fe2000001085b */
[----:B------:R-:W-:Y:S01]  /*3590*/  LOP3.LUT R35, R32, 0xffff0000, RZ, 0xc0, !PT ;  /* 0xffff000020237812 */ /* 0x000fe200078ec0ff */
[----:B------:R-:W-:Y:S01]  /*35a0*/  FFMA.FTZ R57, R90, R57, R34 ;  /* 0x000000395a397223 */ /* 0x000fe20000010022 */
[----:B------:R-:W-:Y:S02]  /*35b0*/  IMAD.U32 R34, R59, 0x10000, RZ ;  /* 0x000100003b227824 */ /* 0x000fe400078e00ff */
[----:B------:R-:W-:Y:S02]  /*35c0*/  IMAD.U32 R59, R32, 0x10000, RZ ;  /* 0x00010000203b7824 */ /* 0x000fe400078e00ff */
[C---:B------:R-:W-:Y:S01]  /*35d0*/  FMUL.FTZ R32, R35.reuse, R34 ;  /* 0x0000002223207220 */ /* 0x040fe20000410000 */
[----:B------:R-:W-:Y:S01]  /*35e0*/  FMUL.FTZ R35, R35, R56 ;  /* 0x0000003823237220 */ /* 0x000fe20000410000 */
[----:B------:R-:W-:-:S02]  /*35f0*/  F2FP.BF16.F32.PACK_AB R57, R57, R62 ;  /* 0x0000003e3939723e */ /* 0x000fc400000010ff */
[C---:B------:R-:W-:Y:S01]  /*3600*/  FFMA.FTZ R32, R59.reuse, R56, -R32 ;  /* 0x000000383b207223 */ /* 0x040fe20000010820 */
[----:B------:R-:W-:Y:S01]  /*3610*/  FFMA.FTZ R35, R59, R34, R35 ;  /* 0x000000223b237223 */ /* 0x000fe20000010023 */
[----:B------:R-:W-:-:S04]  /*3620*/  F2FP.BF16.F32.PACK_AB R34, R63, R92 ;  /* 0x0000005c3f22723e */ /* 0x000fc800000010ff */
[----:B------:R-:W-:Y:S01]  /*3630*/  F2FP.BF16.F32.PACK_AB R32, R35, R32 ;  /* 0x000000202320723e */ /* 0x000fe200000010ff */
[----:B------:R-:W-:-:S07]  /*3640*/  IMAD.MOV.U32 R35, RZ, RZ, R57 ;  /* 0x000000ffff237224 */ /* 0x000fce00078e0039 */
.L_x_10345:
[----:B------:R-:W-:Y:S05]  /*3650*/  BSYNC B2 ;  /* 0x0000000000027941 */ /* 0x000fea0003800000 */
.L_x_10344:
[----:B------:R1:W-:Y:S02]  /*3660*/  STG.E.128 desc[UR60][R36.64], R32 ;  /* 0x0000002024007986 */ /* 0x0003e4000c101d3c */
.L_x_10343:
[----:B------:R-:W-:Y:S05]  /*3670*/  BSYNC B1 ;  /* 0x0000000000017941 */ /* 0x000fea0003800000 */
.L_x_10342:
[----:B------:R-:W-:Y:S01]  /*3680*/  ISETP.NE.AND P4, PT, R11, RZ, PT ;  /* 0x000000ff0b00720c */ /* 0x000fe20003f85270 */
[----:B------:R-:W-:-:S12]  /*3690*/  BSSY B1, `(.L_x_10346) ;  /* 0x0000036000017945 */ /* 0x000fd80003800000 */
[----:B------:R-:W-:Y:S05]  /*36a0*/  @!P4 BRA `(.L_x_10347) ;  /* 0x0000000000d0c947 */ /* 0x000fea0003800000 */
[----:B------:R-:W2:Y:S01]  /*36b0*/  LDL R56, [R1+0x60] ;  /* 0x0000600001387983 */ /* 0x000ea20000100800 */
[----:B------:R-:W-:Y:S03]  /*36c0*/  BSSY B2, `(.L_x_10348) ;  /* 0x0000031000027945 */ /* 0x000fe60003800000 */
[----:B-1----:R1:W3:Y:S01]  /*36d0*/  LDS.128 R32, [R21+0x16800] ;  /* 0x0168000015207984 */ /* 0x0022e20000000c00 */
[----:B--2---:R-:W-:-:S13]  /*36e0*/  ISETP.GE.AND P4, PT, R56, R106, PT ;  /* 0x0000006a3800720c */ /* 0x004fda0003f86270 */
[----:B-1-3--:R-:W-:Y:S05]  /*36f0*/  @P4 BRA `(.L_x_10349) ;  /* 0x0000000000b44947 */ /* 0x00afea0003800000 */
[----:B------:R-:W-:Y:S01]  /*3700*/  SHF.R.U64 R57, R60, 0x10, R61 ;  /* 0x000000103c397819 */ /* 0x000fe2000000123d */
[----:B------:R-:W-:Y:S01]  /*3710*/  IMAD.U32 R60, R33, 0x10000, RZ ;  /* 0x00010000213c7824 */ /* 0x000fe200078e00ff */
[----:B------:R-:W-:Y:S02]  /*3720*/  SHF.R.U64 R54, R54, 0x10, R55 ;  /* 0x0000001036367819 */ /* 0x000fe40000001237 */
[----:B------:R-:W-:Y:S02]  /*3730*/  PRMT R57, R125, 0x5410, R57 ;  /* 0x000054107d397816 */ /* 0x000fe40000000039 */
[----:B------:R-:W-:Y:S02]  /*3740*/  PRMT R54, R111, 0x5432, R54 ;  /* 0x000054326f367816 */ /* 0x000fe40000000036 */
[----:B------:R-:W-:Y:S02]  /*3750*/  LOP3.LUT R62, R33, 0xffff0000, RZ, 0xc0, !PT ;  /* 0xffff0000213e7812 */ /* 0x000fe400078ec0ff */
[----:B------:R-:W-:-:S02]  /*3760*/  LOP3.LUT R59, R57, 0xffff0000, RZ, 0xc0, !PT ;  /* 0xffff0000393b7812 */ /* 0x000fc400078ec0ff */
[C---:B------:R-:W-:Y:S01]  /*3770*/  LOP3.LUT R33, R54.reuse, 0xffff0000, RZ, 0xc0, !PT ;  /* 0xffff000036217812 */ /* 0x040fe200078ec0ff */
[----:B------:R-:W-:Y:S01]  /*3780*/  IMAD.U32 R54, R54, 0x10000, RZ ;  /* 0x0001000036367824 */ /* 0x000fe200078e00ff */
[----:B------:R-:W-:Y:S02]  /*3790*/  SHF.R.U32.HI R58, RZ, 0x10, R55 ;  /* 0x00000010ff3a7819 */ /* 0x000fe40000011637 */
[----:B------:R-:W-:Y:S01]  /*37a0*/  SHF.R.U32.HI R55, RZ, 0x10, R61 ;  /* 0x00000010ff377819 */ /* 0x000fe2000001163d */
[C---:B------:R-:W-:Y:S01]  /*37b0*/  FMUL.FTZ R61, R62.reuse, R59 ;  /* 0x0000003b3e3d7220 */ /* 0x040fe20000410000 */
[-C--:B------:R-:W-:Y:S01]  /*37c0*/  FMUL.FTZ R62, R62, R33.reuse ;  /* 0x000000213e3e7220 */ /* 0x080fe20000410000 */
[----:B------:R-:W-:Y:S02]  /*37d0*/  PRMT R58, R114, 0x5432, R58 ;  /* 0x00005432723a7816 */ /* 0x000fe4000000003a */
[----:B------:R-:W-:Y:S01]  /*37e0*/  PRMT R55, R126, 0x5410, R55 ;  /* 0x000054107e377816 */ /* 0x000fe20000000037 */
[C---:B------:R-:W-:Y:S01]  /*37f0*/  FFMA.FTZ R56, R60.reuse, R33, -R61 ;  /* 0x000000213c387223 */ /* 0x040fe2000001083d */
[----:B------:R-:W-:Y:S01]  /*3800*/  FFMA.FTZ R33, R60, R59, R62 ;  /* 0x0000003b3c217223 */ /* 0x000fe2000001003e */
[----:B------:R-:W-:Y:S01]  /*3810*/  LOP3.LUT R60, R34, 0xffff0000, RZ, 0xc0, !PT ;  /* 0xffff0000223c7812 */ /* 0x000fe200078ec0ff */
[----:B------:R-:W-:-:S02]  /*3820*/  IMAD.U32 R61, R58, 0x10000, RZ ;  /* 0x000100003a3d7824 */ /* 0x000fc400078e00ff */
[C---:B------:R-:W-:Y:S01]  /*3830*/  IMAD.U32 R59, R55.reuse, 0x10000, RZ ;  /* 0x00010000373b7824 */ /* 0x040fe200078e00ff */
[----:B------:R-:W-:Y:S01]  /*3840*/  LOP3.LUT R55, R55, 0xffff0000, RZ, 0xc0, !PT ;  /* 0xffff000037377812 */ /* 0x000fe200078ec0ff */
[----:B------:R-:W-:Y:S01]  /*3850*/  IMAD.U32 R34, R34, 0x10000, RZ ;  /* 0x0001000022227824 */ /* 0x000fe200078e00ff */
[----:B------:R-:W-:Y:S01]  /*3860*/  F2FP.BF16.F32.PACK_AB R33, R33, R56 ;  /* 0x000000382121723e */ /* 0x000fe200000010ff */
[C---:B------:R-:W-:Y:S01]  /*3870*/  FMUL.FTZ R63, R60.reuse, R59 ;  /* 0x0000003b3c3f7220 */ /* 0x040fe20000410000 */
[-C--:B------:R-:W-:Y:S01]  /*3880*/  FMUL.FTZ R60, R60, R61.reuse ;  /* 0x0000003d3c3c7220 */ /* 0x080fe20000410000 */
[C---:B------:R-:W-:Y:S02]  /*3890*/  IMAD.U32 R62, R35.reuse, 0x10000, RZ ;  /* 0x00010000233e7824 */ /* 0x040fe400078e00ff */
[C---:B------:R-:W-:Y:S01]  /*38a0*/  FFMA.FTZ R63, R34.reuse, R61, -R63 ;  /* 0x0000003d223f7223 */ /* 0x040fe2000001083f */
[----:B------:R-:W-:Y:S01]  /*38b0*/  FFMA.FTZ R60, R34, R59, R60 ;  /* 0x0000003b223c7223 */ /* 0x000fe2000001003c */
[----:B------:R-:W-:-:S02]  /*38c0*/  LOP3.LUT R34, R35, 0xffff0000, RZ, 0xc0, !PT ;  /* 0xffff000023227812 */ /* 0x000fc400078ec0ff */
        /* <DEDUP_REMOVED lines=16> */
.L_x_10349:
[----:B------:R-:W-:Y:S05]  /*39d0*/  BSYNC B2 ;  /* 0x0000000000027941 */ /* 0x000fea0003800000 */
.L_x_10348:
[----:B------:R2:W-:Y:S02]  /*39e0*/  STG.E.128 desc[UR60][R36.64+0x20], R32 ;  /* 0x0000202024007986 */ /* 0x0005e4000c101d3c */
.L_x_10347:
[----:B------:R-:W-:Y:S05]  /*39f0*/  BSYNC B1 ;  /* 0x0000000000017941 */ /* 0x000fea0003800000 */
.L_x_10346:
[----:B------:R-:W-:Y:S01]  /*3a00*/  ISETP.NE.AND P4, PT, R12, RZ, PT ;  /* 0x000000ff0c00720c */ /* 0x000fe20003f85270 */
[----:B------:R-:W-:-:S12]  /*3a10*/  BSSY B1, `(.L_x_10350) ;  /* 0x0000035000017945 */ /* 0x000fd80003800000 */
[----:B------:R-:W-:Y:S05]  /*3a20*/  @!P4 BRA `(.L_x_10351) ;  /* 0x0000000000ccc947 */ /* 0x000fea0003800000 */
[----:B------:R-:W3:Y:S01]  /*3a30*/  LDL R54, [R1+0x64] ;  /* 0x0000640001367983 */ /* 0x000ee20000100800 */
[----:B------:R-:W-:Y:S03]  /*3a40*/  BSSY B2, `(.L_x_10352) ;  /* 0x0000030000027945 */ /* 0x000fe60003800000 */
[----:B-12---:R1:W2:Y:S01]  /*3a50*/  LDS.128 R32, [R80+0x18c00] ;  /* 0x018c000050207984 */ /* 0x0062a20000000c00 */
[----:B---3--:R-:W-:-:S13]  /*3a60*/  ISETP.GE.AND P4, PT, R54, R106, PT ;  /* 0x0000006a3600720c */ /* 0x008fda0003f86270 */
[----:B-12---:R-:W-:Y:S05]  /*3a70*/  @P4 BRA `(.L_x_10353) ;  /* 0x0000000000b04947 */ /* 0x006fea0003800000 */
[--C-:B------:R-:W-:Y:S02]  /*3a80*/  SHF.R.U64 R50, R50, 0x10, R51.reuse ;  /* 0x0000001032327819 */ /* 0x100fe40000001233 */
[----:B------:R-:W-:Y:S02]  /*3a90*/  SHF.R.U32.HI R54, RZ, 0x10, R51 ;  /* 0x00000010ff367819 */ /* 0x000fe40000011633 */
[--C-:B------:R-:W-:Y:S02]  /*3aa0*/  SHF.R.U64 R51, R52, 0x10, R53.reuse ;  /* 0x0000001034337819 */ /* 0x100fe40000001235 */
[----:B------:R-:W-:Y:S02]  /*3ab0*/  SHF.R.U32.HI R55, RZ, 0x10, R53 ;  /* 0x00000010ff377819 */ /* 0x000fe40000011635 */
[----:B------:R-:W-:Y:S01]  /*3ac0*/  PRMT R53, R123, 0x5410, R51 ;  /* 0x000054107b357816 */ /* 0x000fe20000000033 */
[----:B------:R-:W-:Y:S01]  /*3ad0*/  IMAD.U32 R51, R33, 0x10000, RZ ;  /* 0x0001000021337824 */ /* 0x000fe200078e00ff */
        /* <DEDUP_REMOVED lines=14> */
[----:B------:R-:W-:Y:S02]  /*3bc0*/  IMAD.U32 R55, R54, 0x10000, RZ ;  /* 0x0001000036377824 */ /* 0x000fe400078e00ff */
        /* <DEDUP_REMOVED lines=20> */
[----:B------:R-:W-:Y:S01]  /*3d10*/  FFMA.FTZ R53, R53, R54, R33 ;  /* 0x0000003635357223 */ /* 0x000fe20000010021 */
[----:B------:R-:W-:-:S04]  /*3d20*/  F2FP.BF16.F32.PACK_AB R33, R51, R52 ;  /* 0x000000343321723e */ /* 0x000fc800000010ff */
[----:B------:R-:W-:-:S07]  /*3d30*/  F2FP.BF16.F32.PACK_AB R32, R53, R32 ;  /* 0x000000203520723e */ /* 0x000fce00000010ff */
.L_x_10353:
[----:B------:R-:W-:Y:S05]  /*3d40*/  BSYNC B2 ;  /* 0x0000000000027941 */ /* 0x000fea0003800000 */
.L_x_10352:
[----:B------:R3:W-:Y:S02]  /*3d50*/  STG.E.128 desc[UR60][R36.64+0x40], R32 ;  /* 0x0000402024007986 */ /* 0x0007e4000c101d3c */
.L_x_10351:
[----:B------:R-:W-:Y:S05]  /*3d60*/  BSYNC B1 ;  /* 0x0000000000017941 */ /* 0x000fea0003800000 */
.L_x_10350:
[----:B------:R-:W-:Y:S01]  /*3d70*/  ISETP.NE.AND P4, PT, R13, RZ, PT ;  /* 0x000000ff0d00720c */ /* 0x000fe20003f85270 */
[----:B------:R-:W-:-:S12]  /*3d80*/  BSSY B1, `(.L_x_10354) ;  /* 0x0000035000017945 */ /* 0x000fd80003800000 */
[----:B------:R-:W-:Y:S05]  /*3d90*/  @!P4 BRA `(.L_x_10355) ;  /* 0x0000000000ccc947 */ /* 0x000fea0003800000 */
[----:B------:R-:W4:Y:S01]  /*3da0*/  LDL R50, [R1+0x68] ;  /* 0x0000680001327983 */ /* 0x000f220000100800 */
[----:B------:R-:W-:Y:S03]  /*3db0*/  BSSY B2, `(.L_x_10356) ;  /* 0x0000030000027945 */ /* 0x000fe60003800000 */
[----:B-123--:R1:W2:Y:S01]  /*3dc0*/  LDS.128 R32, [R21+0x18c00] ;  /* 0x018c000015207984 */ /* 0x00e2a20000000c00 */
[----:B----4-:R-:W-:-:S13]  /*3dd0*/  ISETP.GE.AND P4, PT, R50, R106, PT ;  /* 0x0000006a3200720c */ /* 0x010fda0003f86270 */
[----:B-12---:R-:W-:Y:S05]  /*3de0*/  @P4 BRA `(.L_x_10357) ;  /* 0x0000000000b04947 */ /* 0x006fea0003800000 */
[----:B------:R-:W-:Y:S02]  /*3df0*/  SHF.R.U64 R51, R46, 0x10, R47 ;  /* 0x000000102e337819 */ /* 0x000fe4000000122f */
[----:B------:R-:W-:Y:S02]  /*3e00*/  SHF.R.U64 R46, R48, 0x10, R49 ;  /* 0x00000010302e7819 */ /* 0x000fe40000001231 */
[----:B------:R-:W-:Y:S02]  /*3e10*/  PRMT R120, R120, 0x5410, R51 ;  /* 0x0000541078787816 */ /* 0x000fe40000000033 */
[----:B------:R-:W-:Y:S02]  /*3e20*/  PRMT R121, R121, 0x5410, R46 ;  /* 0x0000541079797816 */ /* 0x000fe4000000002e */
[----:B------:R-:W-:Y:S02]  /*3e30*/  SHF.R.U32.HI R48, RZ, 0x10, R47 ;  /* 0x00000010ff307819 */ /* 0x000fe4000001162f */
[C---:B------:R-:W-:Y:S01]  /*3e40*/  LOP3.LUT R46, R33.reuse, 0xffff0000, RZ, 0xc0, !PT ;  /* 0xffff0000212e7812 */ /* 0x040fe200078ec0ff */
[----:B------:R-:W-:Y:S01]  /*3e50*/  IMAD.U32 R33, R33, 0x10000, RZ ;  /* 0x0001000021217824 */ /* 0x000fe200078e00ff */
[C---:B------:R-:W-:Y:S01]  /*3e60*/  LOP3.LUT R50, R121.reuse, 0xffff0000, RZ, 0xc0, !PT ;  /* 0xffff000079327812 */ /* 0x040fe200078ec0ff */
[----:B------:R-:W-:Y:S01]  /*3e70*/  IMAD.U32 R121, R121, 0x10000, RZ ;  /* 0x0001000079797824 */ /* 0x000fe200078e00ff */
[C---:B------:R-:W-:Y:S01]  /*3e80*/  LOP3.LUT R47, R120.reuse, 0xffff0000, RZ, 0xc0, !PT ;  /* 0xffff0000782f7812 */ /* 0x040fe200078ec0ff */
[----:B------:R-:W-:Y:S01]  /*3e90*/  IMAD.U32 R120, R120, 0x10000, RZ ;  /* 0x0001000078787824 */ /* 0x000fe200078e00ff */
[----:B------:R-:W-:Y:S01]  /*3ea0*/  SHF.R.U32.HI R49, RZ, 0x10, R49 ;  /* 0x00000010ff317819 */ /* 0x000fe20000011631 */
[CC--:B------:R-:W-:Y:S01]  /*3eb0*/  FMUL.FTZ R52, R46.reuse, R50.reuse ;  /* 0x000000322e347220 */ /* 0x0c0fe20000410000 */
[----:B------:R-:W-:Y:S01]  /*3ec0*/  PRMT R119, R119, 0x5410, R48 ;  /* 0x0000541077777816 */ /* 0x000fe20000000030 */
[-C--:B------:R-:W-:Y:S01]  /*3ed0*/  FMUL.FTZ R51, R46, R47.reuse ;  /* 0x0000002f2e337220 */ /* 0x080fe20000410000 */
[----:B------:R-:W-:Y:S01]  /*3ee0*/  PRMT R122, R122, 0x5410, R49 ;  /* 0x000054107a7a7816 */ /* 0x000fe20000000031 */
[C---:B------:R-:W-:Y:S01]  /*3ef0*/  FFMA.FTZ R46, R33.reuse, R47, -R52 ;  /* 0x0000002f212e7223 */ /* 0x040fe20000010834 */
[C---:B------:R-:W-:Y:S01]  /*3f00*/  LOP3.LUT R48, R34.reuse, 0xffff0000, RZ, 0xc0, !PT ;  /* 0xffff000022307812 */ /* 0x040fe200078ec0ff */
[----:B------:R-:W-:Y:S01]  /*3f10*/  FFMA.FTZ R33, R33, R50, R51 ;  /* 0x0000003221217223 */ /* 0x000fe20000010033 */
[----:B------:R-:W-:-:S02]  /*3f20*/  IMAD.U32 R47, R34, 0x10000, RZ ;  /* 0x00010000222f7824 */ /* 0x000fc400078e00ff */
[C---:B------:R-:W-:Y:S01]  /*3f30*/  IMAD.U32 R50, R122.reuse, 0x10000, RZ ;  /* 0x000100007a327824 */ /* 0x040fe200078e00ff */
[----:B------:R-:W-:Y:S01]  /*3f40*/  LOP3.LUT R122, R122, 0xffff0000, RZ, 0xc0, !PT ;  /* 0xffff00007a7a7812 */ /* 0x000fe200078ec0ff */
[C---:B------:R-:W-:Y:S01]  /*3f50*/  IMAD.U32 R49, R119.reuse, 0x10000, RZ ;  /* 0x0001000077317824 */ /* 0x040fe200078e00ff */
[----:B------:R-:W-:Y:S01]  /*3f60*/  LOP3.LUT R119, R119, 0xffff0000, RZ, 0xc0, !PT ;  /* 0xffff000077777812 */ /* 0x000fe200078ec0ff */
[C---:B------:R-:W-:Y:S01]  /*3f70*/  FMUL.FTZ R34, R48.reuse, R50 ;  /* 0x0000003230227220 */ /* 0x040fe20000410000 */
[----:B------:R-:W-:Y:S01]  /*3f80*/  F2FP.BF16.F32.PACK_AB R33, R33, R46 ;  /* 0x0000002e2121723e */ /* 0x000fe200000010ff */
[-C--:B------:R-:W-:Y:S01]  /*3f90*/  FMUL.FTZ R51, R48, R49.reuse ;  /* 0x0000003130337220 */ /* 0x080fe20000410000 */
[----:B------:R-:W-:Y:S02]  /*3fa0*/  IMAD.U32 R48, R35, 0x10000, RZ ;  /* 0x0001000023307824 */ /* 0x000fe400078e00ff */
[----:B------:R-:W-:Y:S01]  /*3fb0*/  FFMA.FTZ R34, R47, R49, -R34 ;  /* 0x000000312f227223 */ /* 0x000fe20000010822 */
[----:B------:R-:W-:Y:S01]  /*3fc0*/  LOP3.LUT R49, R35, 0xffff0000, RZ, 0xc0, !PT ;  /* 0xffff000023317812 */ /* 0x000fe200078ec0ff */
[----:B------:R-:W-:-:S04]  /*3fd0*/  FFMA.FTZ R47, R47, R50, R51 ;  /* 0x000000322f2f7223 */ /* 0x000fc80000010033 */
[C---:B------:R-:W-:Y:S01]  /*3fe0*/  FMUL.FTZ R35, R49.reuse, R122 ;  /* 0x0000007a31237220 */ /* 0x040fe20000410000 */
[-C--:B------:R-:W-:Y:S01]  /*3ff0*/  FMUL.FTZ R49, R49, R119.reuse ;  /* 0x0000007731317220 */ /* 0x080fe20000410000 */
[----:B------:R-:W-:Y:S02]  /*4000*/  F2FP.BF16.F32.PACK_AB R34, R47, R34 ;  /* 0x000000222f22723e */ /* 0x000fe400000010ff */
        /* <DEDUP_REMOVED lines=9> */
[----:B------:R-:W-:-:S07]  /*40a0*/  F2FP.BF16.F32.PACK_AB R32, R50, R51 ;  /* 0x000000333220723e */ /* 0x000fce00000010ff */
.L_x_10357:
[----:B------:R-:W-:Y:S05]  /*40b0*/  BSYNC B2 ;  /* 0x0000000000027941 */ /* 0x000fea0003800000 */
.L_x_10356:
[----:B------:R4:W-:Y:S02]  /*40c0*/  STG.E.128 desc[UR60][R36.64+0x60], R32 ;  /* 0x0000602024007986 */ /* 0x0009e4000c101d3c */
.L_x_10355:
[----:B------:R-:W-:Y:S05]  /*40d0*/  BSYNC B1 ;  /* 0x0000000000017941 */ /* 0x000fea0003800000 */
.L_x_10354:
[----:B------:R-:W-:Y:S01]  /*40e0*/  ISETP.NE.AND P4, PT, R14, RZ, PT ;  /* 0x000000ff0e00720c */ /* 0x000fe20003f85270 */
[----:B------:R-:W-:-:S12]  /*40f0*/  BSSY B1, `(.L_x_10358) ;  /* 0x0000037000017945 */ /* 0x000fd80003800000 */
[----:B------:R-:W-:Y:S05]  /*4100*/  @!P4 BRA `(.L_x_10359) ;  /* 0x0000000000d4c947 */ /* 0x000fea0003800000 */
[----:B------:R-:W5:Y:S01]  /*4110*/  LDL R46, [R1+0x6c] ;  /* 0x00006c00012e7983 */ /* 0x000f620000100800 */
[----:B------:R-:W-:Y:S03]  /*4120*/  BSSY B2, `(.L_x_10360) ;  /* 0x0000032000027945 */ /* 0x000fe60003800000 */
[----:B-1234-:R1:W2:Y:S01]  /*4130*/  LDS.128 R32, [R80+0x1b000] ;  /* 0x01b0000050207984 */ /* 0x01e2a20000000c00 */
[----:B-----5:R-:W-:-:S13]  /*4140*/  ISETP.GE.AND P4, PT, R46, R106, PT ;  /* 0x0000006a2e00720c */ /* 0x020fda0003f86270 */
[----:B-12---:R-:W-:Y:S05]  /*4150*/  @P4 BRA `(.L_x_10361) ;  /* 0x0000000000b84947 */ /* 0x006fea0003800000 */
[----:B------:R-:W-:Y:S02]  /*4160*/  SHF.R.U64 R44, R44, 0x10, R45 ;  /* 0x000000102c2c7819 */ /* 0x000fe4000000122d */
[----:B------:R-:W-:Y:S01]  /*4170*/  SHF.R.U64 R49, R42, 0x10, R43 ;  /* 0x000000102a317819 */ /* 0x000fe2000000122b */
[----:B------:R-:W-:Y:S01]  /*4180*/  IMAD.U32 R42, R34, 0x10000, RZ ;  /* 0x00010000222a7824 */ /* 0x000fe200078e00ff */
[----:B------:R-:W-:Y:S02]  /*4190*/  PRMT R117, R117, 0x5410, R44 ;  /* 0x0000541075757816 */ /* 0x000fe4000000002c */
[----:B------:R-:W-:Y:S01]  /*41a0*/  SHF.R.U32.HI R51, RZ, 0x10, R45 ;  /* 0x00000010ff337819 */ /* 0x000fe2000001162d */
[----:B------:R-:W-:Y:S01]  /*41b0*/  IMAD.U32 R45, R33, 0x10000, RZ ;  /* 0x00010000212d7824 */ /* 0x000fe200078e00ff */
[----:B------:R-:W-:Y:S02]  /*41c0*/  PRMT R116, R116, 0x5410, R49 ;  /* 0x0000541074747816 */ /* 0x000fe40000000031 */
[----:B------:R-:W-:-:S02]  /*41d0*/  SHF.R.U32.HI R46, RZ, 0x10, R43 ;  /* 0x00000010ff2e7819 */ /* 0x000fc4000001162b */
[----:B------:R-:W-:Y:S01]  /*41e0*/  LOP3.LUT R47, R33, 0xffff0000, RZ, 0xc0, !PT ;  /* 0xffff0000212f7812 */ /* 0x000fe200078ec0ff */
[----:B------:R-:W-:Y:S01]  /*41f0*/  IMAD.U32 R33, R32, 0x10000, RZ ;  /* 0x0001000020217824 */ /* 0x000fe200078e00ff */
[C---:B------:R-:W-:Y:S01]  /*4200*/  LOP3.LUT R48, R117.reuse, 0xffff0000, RZ, 0xc0, !PT ;  /* 0xffff000075307812 */ /* 0x040fe200078ec0ff */
[----:B------:R-:W-:Y:S01]  /*4210*/  IMAD.U32 R117, R117, 0x10000, RZ ;  /* 0x0001000075757824 */ /* 0x000fe200078e00ff */
[----:B------:R-:W-:Y:S02]  /*4220*/  PRMT R118, R118, 0x5410, R51 ;  /* 0x0000541076767816 */ /* 0x000fe40000000033 */
[----:B------:R-:W-:Y:S01]  /*4230*/  LOP3.LUT R50, R116, 0xffff0000, RZ, 0xc0, !PT ;  /* 0xffff000074327812 */ /* 0x000fe200078ec0ff */
[----:B------:R-:W-:Y:S01]  /*4240*/  FMUL.FTZ R52, R47, R48 ;  /* 0x000000302f347220 */ /* 0x000fe20000410000 */
[----:B------:R-:W-:Y:S01]  /*4250*/  PRMT R115, R115, 0x5410, R46 ;  /* 0x0000541073737816 */ /* 0x000fe2000000002e */
[----:B------:R-:W-:Y:S01]  /*4260*/  IMAD.U32 R44, R118, 0x10000, RZ ;  /* 0x00010000762c7824 */ /* 0x000fe200078e00ff */
[----:B------:R-:W-:Y:S01]  /*4270*/  LOP3.LUT R43, R34, 0xffff0000, RZ, 0xc0, !PT ;  /* 0xffff0000222b7812 */ /* 0x000fe200078ec0ff */
[-C--:B------:R-:W-:Y:S01]  /*4280*/  FMUL.FTZ R47, R47, R50.reuse ;  /* 0x000000322f2f7220 */ /* 0x080fe20000410000 */
[----:B------:R-:W-:Y:S01]  /*4290*/  FFMA.FTZ R46, R45, R50, -R52 ;  /* 0x000000322d2e7223 */ /* 0x000fe20000010834 */
[----:B------:R-:W-:Y:S01]  /*42a0*/  IMAD.U32 R49, R115, 0x10000, RZ ;  /* 0x0001000073317824 */ /* 0x000fe200078e00ff */
[----:B------:R-:W-:Y:S01]  /*42b0*/  LOP3.LUT R34, R35, 0xffff0000, RZ, 0xc0, !PT ;  /* 0xffff000023227812 */ /* 0x000fe200078ec0ff */
[----:B------:R-:W-:Y:S01]  /*42c0*/  FMUL.FTZ R51, R43, R44 ;  /* 0x0000002c2b337220 */ /* 0x000fe20000410000 */
        /* <DEDUP_REMOVED lines=23> */
.L_x_10361:
[----:B------:R-:W-:Y:S05]  /*4440*/  BSYNC B2 ;  /* 0x0000000000027941 */ /* 0x000fea0003800000 */
.L_x_10360:
[----:B------:R1:W-:Y:S02]  /*4450*/  STG.E.128 desc[UR60][R36.64+0x80], R32 ;  /* 0x0000802024007986 */ /* 0x0003e4000c101d3c */
.L_x_10359:
[----:B------:R-:W-:Y:S05]  /*4460*/  BSYNC B1 ;  /* 0x0000000000017941 */ /* 0x000fea0003800000 */
.L_x_10358:
[----:B------:R-:W-:-:S13]  /*4470*/  ISETP.NE.AND P4, PT, R15, RZ, PT ;  /* 0x000000ff0f00720c */ /* 0x000fda0003f85270 */
[----:B------:R-:W-:Y:S05]  /*4480*/  @!P4 BRA `(.L_x_10341) ;  /* 0x000000240060c947 */ /* 0x000fea0003800000 */
[----:B------:R-:W5:Y:S01]  /*4490*/  LDL R42, [R1+0x70] ;  /* 0x00007000012a7983 */ /* 0x000f620000100800 */
[----:B------:R-:W-:Y:S03]  /*44a0*/  BSSY B1, `(.L_x_10362) ;  /* 0x0000032000017945 */ /* 0x000fe60003800000 */
[----:B-1234-:R1:W2:Y:S01]  /*44b0*/  LDS.128 R32, [R21+0x1b000] ;  /* 0x01b0000015207984 */ /* 0x01e2a20000000c00 */
[----:B-----5:R-:W-:-:S13]  /*44c0*/  ISETP.GE.AND P4, PT, R42, R106, PT ;  /* 0x0000006a2a00720c */ /* 0x020fda0003f86270 */
[----:B-12---:R-:W-:Y:S05]  /*44d0*/  @P4 BRA `(.L_x_10363) ;  /* 0x0000000000b84947 */ /* 0x006fea0003800000 */
[----:B------:R-:W-:Y:S01]  /*44e0*/  SHF.R.U64 R42, R38, 0x10, R39 ;  /* 0x00000010262a7819 */ /* 0x000fe20000001227 */
[----:B------:R-:W-:Y:S01]  /*44f0*/  IMAD.U32 R38, R34, 0x10000, RZ ;  /* 0x0001000022267824 */ /* 0x000fe200078e00ff */
[----:B------:R-:W-:Y:S02]  /*4500*/  SHF.R.U64 R40, R40, 0x10, R41 ;  /* 0x0000001028287819 */ /* 0x000fe40000001229 */
[----:B------:R-:W-:Y:S02]  /*4510*/  SHF.R.U32.HI R43, RZ, 0x10, R39 ;  /* 0x00000010ff2b7819 */ /* 0x000fe40000011627 */
[----:B------:R-:W-:Y:S02]  /*4520*/  SHF.R.U32.HI R39, RZ, 0x10, R41 ;  /* 0x00000010ff277819 */ /* 0x000fe40000011629 */
[----:B------:R-:W-:Y:S02]  /*4530*/  PRMT R93, R93, 0x5410, R42 ;  /* 0x000054105d5d7816 */ /* 0x000fe4000000002a */
[----:B------:R-:W-:-:S02]  /*4540*/  PRMT R111, R111, 0x5410, R40 ;  /* 0x000054106f6f7816 */ /* 0x000fc40000000028 */
[----:B------:R-:W-:Y:S01]  /*4550*/  PRMT R114, R114, 0x5410, R39 ;  /* 0x0000541072727816 */ /* 0x000fe20000000027 */
[C---:B------:R-:W-:Y:S01]  /*4560*/  IMAD.U32 R39, R33.reuse, 0x10000, RZ ;  /* 0x0001000021277824 */ /* 0x040fe200078e00ff */
        /* <DEDUP_REMOVED lines=14> */
[----:B------:R-:W-:Y:S01]  /*4650*/  IMAD.U32 R111, R111, 0x10000, RZ ;  /* 0x000100006f6f7824 */ /* 0x000fe200078e00ff */
[----:B------:R-:W-:Y:S01]  /*4660*/  LOP3.LUT R32, R32, 0xffff0000, RZ, 0xc0, !PT ;  /* 0xffff000020207812 */ /* 0x000fe200078ec0ff */
[----:B------:R-:W-:Y:S01]  /*4670*/  FMUL.FTZ R41, R41, R43 ;  /* 0x0000002b29297220 */ /* 0x000fe20000410000 */
[----:B------:R-:W-:-:S02]  /*4680*/  IMAD.U32 R93, R93, 0x10000, RZ ;  /* 0x000100005d5d7824 */ /* 0x000fc400078e00ff */
[C---:B------:R-:W-:Y:S01]  /*4690*/  FFMA.FTZ R46, R39.reuse, R42, -R46 ;  /* 0x0000002a272e7223 */ /* 0x040fe2000001082e */
[----:B------:R-:W-:Y:S01]  /*46a0*/  FFMA.FTZ R47, R39, R44, R47 ;  /* 0x0000002c272f7223 */ /* 0x000fe2000001002f */
[C---:B------:R-:W-:Y:S01]  /*46b0*/  FMUL.FTZ R40, R34.reuse, R114 ;  /* 0x0000007222287220 */ /* 0x040fe20000410000 */
[----:B------:R-:W-:Y:S01]  /*46c0*/  FMUL.FTZ R39, R34, R110 ;  /* 0x0000006e22277220 */ /* 0x000fe20000410000 */
[----:B------:R-:W-:Y:S01]  /*46d0*/  FFMA.FTZ R49, R38, R43, -R49 ;  /* 0x0000002b26317223 */ /* 0x000fe20000010831 */
[----:B------:R-:W-:Y:S01]  /*46e0*/  FMUL.FTZ R34, R32, R111 ;  /* 0x0000006f20227220 */ /* 0x000fe20000410000 */
[----:B------:R-:W-:Y:S01]  /*46f0*/  FFMA.FTZ R38, R38, R45, R41 ;  /* 0x0000002d26267223 */ /* 0x000fe20000010029 */
[-C--:B------:R-:W-:Y:S01]  /*4700*/  FMUL.FTZ R32, R32, R93.reuse ;  /* 0x0000005d20207220 */ /* 0x080fe20000410000 */
[----:B------:R-:W-:Y:S02]  /*4710*/  IMAD.U32 R35, R35, 0x10000, RZ ;  /* 0x0001000023237824 */ /* 0x000fe400078e00ff */
[----:B------:R-:W-:Y:S01]  /*4720*/  FFMA.FTZ R34, R33, R93, -R34 ;  /* 0x0000005d21227223 */ /* 0x000fe20000010822 */
        /* <DEDUP_REMOVED lines=8> */
[----:B------:R-:W-:-:S07]  /*47b0*/  IMAD.MOV.U32 R34, RZ, RZ, R38 ;  /* 0x000000ffff227224 */ /* 0x000fce00078e0026 */
.L_x_10363:
[----:B------:R-:W-:Y:S05]  /*47c0*/  BSYNC B1 ;  /* 0x0000000000017941 */ /* 0x000fea0003800000 */
.L_x_10362:
[----:B------:R1:W-:Y:S01]  /*47d0*/  STG.E.128 desc[UR60][R36.64+0xa0], R32 ;  /* 0x0000a02024007986 */ /* 0x0003e2000c101d3c */
[----:B------:R-:W-:Y:S05]  /*47e0*/  BRA `(.L_x_10341) ;  /* 0x0000002000887947 */ /* 0x000fea0003800000 */
.L_x_10335:
        /* <DEDUP_REMOVED lines=21> */
[----:B------:R-:W-:Y:S02]  /*4940*/  IADD3 R57, P3, R30, R56, RZ ;  /* 0x000000381e397210 */ /* 0x000fe40007f7e0ff */
[----:B------:R-:W-:-:S03]  /*4950*/  CS2R R52, SRZ ;  /* 0x0000000000347805 */ /* 0x000fc6000001ff00 */
[----:B------:R-:W-:Y:S01]  /*4960*/  IMAD.X R86, R86, 0x1, R87, P3 ;  /* 0x0000000156567824 */ /* 0x000fe200018e0657 */
        /* <DEDUP_REMOVED lines=10> */
[----:B------:R-:W5:Y:S04]  /*4a10*/  @!P3 LDG.E.128 R40, desc[UR60][R44.64] ;  /* 0x0000003c2c28b981 */ /* 0x000f68000c1e1d00 */
[----:B------:R-:W5:Y:S01]  /*4a20*/  @!P3 LDG.E.128 R52, desc[UR60][R56.64] ;  /* 0x0000003c3834b981 */ /* 0x000f62000c1e1d00 */
[----:B------:R-:W-:Y:S02]  /*4a30*/  ISETP.GE.AND P3, PT, R0, R106, PT ;  /* 0x0000006a0000720c */ /* 0x000fe40003f66270 */
[----:B------:R-:W-:Y:S02]  /*4a40*/  CS2R R34, SRZ ;  /* 0x0000000000227805 */ /* 0x000fe4000001ff00 */
[----:B------:R-:W-:-:S09]  /*4a50*/  CS2R R32, SRZ ;  /* 0x0000000000207805 */ /* 0x000fd2000001ff00 */
[----:B------:R-:W5:Y:S04]  /*4a60*/  @!P3 LDG.E.128 R36, desc[UR60][R44.64+0x20] ;  /* 0x0000203c2c24b981 */ /* 0x000f68000c1e1d00 */
[----:B------:R-:W5:Y:S01]  /*4a70*/  @!P3 LDG.E.128 R48, desc[UR60][R56.64+0x20] ;  /* 0x0000203c3830b981 */ /* 0x000f62000c1e1d00 */
[----:B------:R-:W-:Y:S02]  /*4a80*/  ISETP.GE.AND P3, PT, R4, R106, PT ;  /* 0x0000006a0400720c */ /* 0x000fe40003f66270 */
[----:B------:R-:W-:-:S11]  /*4a90*/  CS2R R46, SRZ ;  /* 0x00000000002e7805 */ /* 0x000fd6000001ff00 */
[----:B------:R0:W5:Y:S02]  /*4aa0*/  @!P3 LDG.E.128 R32, desc[UR60][R44.64+0x40] ;  /* 0x0000403c2c20b981 */ /* 0x000164000c1e1d00 */
[----:B0-----:R-:W-:-:S06]  /*4ab0*/  CS2R R44, SRZ ;  /* 0x00000000002c7805 */ /* 0x001fcc000001ff00 */
[----:B------:R0:W5:Y:S02]  /*4ac0*/  @!P3 LDG.E.128 R44, desc[UR60][R56.64+0x40] ;  /* 0x0000403c382cb981 */ /* 0x000164000c1e1d00 */
.L_x_10365:
[----:B------:R-:W-:Y:S05]  /*4ad0*/  BSYNC B1 ;  /* 0x0000000000017941 */ /* 0x000fea0003800000 */
.L_x_10364:
[----:B0-----:R-:W2:Y:S01]  /*4ae0*/  LDL R57, [R1+0x44] ;  /* 0x0000440001397983 */ /* 0x001ea20000100800 */
[----:B-----5:R-:W-:Y:S02]  /*4af0*/  IMAD.MOV.U32 R20, RZ, RZ, R34 ;  /* 0x000000ffff147224 */ /* 0x020fe400078e0022 */
        /* <DEDUP_REMOVED lines=42> */
.L_x_10366:
[----:B------:R-:W-:Y:S01]  /*4da0*/  IMAD R20, R17, 0x8, R16 ;  /* 0x0000000811147824 */ /* 0x000fe200078e0210 */
[----:B------:R-:W-:Y:S01]  /*4db0*/  SHF.L.U32 R86, R155, 0x1f, RZ ;  /* 0x0000001f9b567819 */ /* 0x000fe200000006ff */
[----:B------:R-:W-:Y:S03]  /*4dc0*/  BSSY B1, `(.L_x_10367) ;  /* 0x0000003000017945 */ /* 0x000fe60003800000 */
[----:B------:R-:W0:Y:S02]  /*4dd0*/  SYNCS.PHASECHK.TRANS64.TRYWAIT P5, [R20+URZ+0x31c90], R86 ;  /* 0x031c9056140075a7 */ /* 0x000e2400080a017f */
[----:B0-----:R-:W-:Y:S05]  /*4de0*/  @!P5 BRA `(.L_x_10368) ;  /* 0x00000190004cd947 */ /* 0x001fea0003800000 */
.L_x_10630:
[----:B------:R-:W-:Y:S05]  /*4df0*/  BSYNC B1 ;  /* 0x0000000000017941 */ /* 0x000fea0003800000 */
.L_x_10367:
[----:B------:R-:W-:Y:S05]  /*4e00*/  @P4 BRA `(.L_x_10341) ;  /* 0x0000001c00004947 */ /* 0x000fea0003800000 */
[----:B------:R-:W1:Y:S01]  /*4e10*/  LDC R110, c[0x0][0x2f4] ;  /* 0x0000bd00ff6e7b82 */ /* 0x000e620000000800 */
[----:B------:R-:W-:Y:S01]  /*4e20*/  ISETP.NE.AND P4, PT, R10, RZ, PT ;  /* 0x000000ff0a00720c */ /* 0x000fe20003f85270 */
[----:B------:R-:W-:Y:S01]  /*4e30*/  ULDC.64 UR4, c[0x0][0x300] ;  /* 0x0000c00000047ab9 */ /* 0x000fe20000000a00 */
[----:B------:R-:W-:Y:S01]  /*4e40*/  SHF.R.S32.HI R56, RZ, 0x1f, R19 ;  /* 0x0000001fff387819 */ /* 0x000fe20000011413 */
[----:B------:R-:W-:Y:S01]  /*4e50*/  IMAD.MOV.U32 R93, RZ, RZ, R92 ;  /* 0x000000ffff5d7224 */ /* 0x000fe200078e005c */
[----:B------:R-:W-:Y:S01]  /*4e60*/  BSSY B1, `(.L_x_10369) ;  /* 0x000008a000017945 */ /* 0x000fe20003800000 */
[----:B------:R-:W-:Y:S02]  /*4e70*/  IMAD.MOV.U32 R92, RZ, RZ, R60 ;  /* 0x000000ffff5c7224 */ /* 0x000fe400078e003c */
[----:B------:R-:W-:Y:S02]  /*4e80*/  IMAD R56, R56, UR4, RZ ;  /* 0x0000000438387c24 */ /* 0x000fe4000f8e02ff */
[----:B------:R-:W-:-:S04]  /*4e90*/  IMAD.WIDE.U32 R92, R19, UR4, R92 ;  /* 0x00000004135c7c25 */ /* 0x000fc8000f8e005c */
[----:B------:R-:W-:-:S04]  /*4ea0*/  IMAD R56, R19, UR5, R56 ;  /* 0x0000000513387c24 */ /* 0x000fc8000f8e0238 */
[----:B------:R-:W-:Y:S02]  /*4eb0*/  IMAD.IADD R111, R56, 0x1, R93 ;  /* 0x00000001386f7824 */ /* 0x000fe400078e025d */
[----:B-1----:R-:W-:Y:S01]  /*4ec0*/  IMAD.IADD R114, R110, 0x1, -R107 ;  /* 0x000000016e727824 */ /* 0x002fe200078e0a6b */
[----:B------:R-:W-:Y:S06]  /*4ed0*/  @!P4 BRA `(.L_x_10370) ;  /* 0x000000080008c947 */ /* 0x000fec0003800000 */
[----:B------:R-:W2:Y:S04]  /*4ee0*/  LDL R62, [R1+0x50] ;  /* 0x00005000013e7983 */ /* 0x000ea80000100800 */
[----:B------:R-:W3:Y:S04]  /*4ef0*/  LDL R58, [R1+0x54] ;  /* 0x00005400013a7983 */ /* 0x000ee80000100800 */
[----:B------:R-:W4:Y:S01]  /*4f00*/  LDL R59, [R1+0x58] ;  /* 0x00005800013b7983 */ /* 0x000f220000100800 */
[----:B------:R-:W-:-:S04]  /*4f10*/  SEL R56, R107, R114, !P0 ;  /* 0x000000726b387207 */ /* 0x000fc80004000000 */
[----:B------:R-:W-:-:S04]  /*4f20*/  SHF.R.S32.HI R57, RZ, 0x1f, R56 ;  /* 0x0000001fff397819 */ /* 0x000fc80000011438 */
[----:B------:R-:W-:-:S04]  /*4f30*/  LEA.HI R57, R57, R56, RZ, 0x4 ;  /* 0x0000003839397211 */ /* 0x000fc800078f20ff */
[----:B------:R-:W-:-:S04]  /*4f40*/  SHF.R.S32.HI R57, RZ, 0x4, R57 ;  /* 0x00000004ff397819 */ /* 0x000fc80000011439 */
[----:B------:R-:W-:-:S04]  /*4f50*/  LEA.HI.SX32 R115, R7, R57, 0x1d ;  /* 0x0000003907737211 */ /* 0x000fc800078feaff */
[----:B------:R-:W-:-:S04]  /*4f60*/  SHF.R.S32.HI R57, RZ, 0x1f, R115 ;  /* 0x0000001fff397819 */ /* 0x000fc80000011473 */
[----:B------:R-:W-:Y:S01]  /*4f70*/  LEA.HI R57, R57, R115, RZ, 0x2 ;  /* 0x0000007339397211 */ /* 0x000fe200078f10ff */
[----:B------:R-:W-:-:S03]  /*4f80*/  IMAD.SHL.U32 R115, R115, 0x8, RZ ;  /* 0x0000000873737824 */ /* 0x000fc600078e00ff */
[----:B------:R-:W-:Y:S02]  /*4f90*/  SHF.R.S32.HI R57, RZ, 0x2, R57 ;  /* 0x00000002ff397819 */ /* 0x000fe40000011439 */
[----:B------:R-:W-:Y:S01]  /*4fa0*/  ISETP.GE.AND P4, PT, R144, R106, PT ;  /* 0x0000006a9000720c */ /* 0x000fe20003f86270 */
[----:B------:R-:W-:Y:S01]  /*4fb0*/  BSSY B2, `(.L_x_10371) ;  /* 0x0000068000027945 */ /* 0x000fe20003800000 */
[----:B--2---:R-:W-:-:S04]  /*4fc0*/  LOP3.LUT R56, R62, 0x18, R115, 0xf8, !PT ;  /* 0x000000183e387812 */ /* 0x004fc800078ef873 */
[----:B---3--:R-:W-:Y:S01]  /*4fd0*/  LOP3.LUT R56, R56, R58, RZ, 0x3c, !PT ;  /* 0x0000003a38387212 */ /* 0x008fe200078e3cff */
[----:B----4-:R-:W-:-:S04]  /*4fe0*/  IMAD R57, R57, 0x1200, R59 ;  /* 0x0000120039397824 */ /* 0x010fc800078e023b */
[----:B------:R-:W-:-:S04]  /*4ff0*/  IMAD.IADD R56, R57, 0x1, R56 ;  /* 0x0000000139387824 */ /* 0x000fc800078e0238 */
[C---:B------:R-:W-:Y:S02]  /*5000*/  IMAD R60, R17.reuse, 0x3600, R56 ;  /* 0x00003600113c7824 */ /* 0x040fe400078e0238 */
[----:B------:R-:W-:Y:S02]  /*5010*/  IMAD R56, R17, 0x3600, R103 ;  /* 0x0000360011387824 */ /* 0x000fe400078e0267 */
[--C-:B------:R-:W-:Y:S02]  /*5020*/  IMAD R60, R60, 0x2, R16.reuse ;  /* 0x000000023c3c7824 */ /* 0x100fe400078e0210 */
[----:B------:R-:W-:-:S04]  /*5030*/  IMAD R56, R56, 0x2, R16 ;  /* 0x0000000238387824 */ /* 0x000fc800078e0210 */
[----:B------:R-:W1:Y:S04]  /*5040*/  LDS.128 R60, [R60+0x16a00] ;  /* 0x016a00003c3c7984 */ /* 0x000e680000000c00 */
[----:B------:R-:W2:Y:S01]  /*5050*/  LDS.128 R56, [R56+0x16a00] ;  /* 0x016a000038387984 */ /* 0x000ea20000000c00 */
[----:B------:R-:W-:Y:S05]  /*5060*/  @P4 BRA `(.L_x_10372) ;  /* 0x0000000400704947 */ /* 0x000fea0003800000 */
[--C-:B------:R-:W-:Y:S02]  /*5070*/  SHF.R.U64 R40, R40, 0x10, R41.reuse ;  /* 0x0000001028287819 */ /* 0x100fe40000001229 */
[----:B------:R-:W-:Y:S02]  /*5080*/  SHF.R.U32.HI R116, RZ, 0x10, R41 ;  /* 0x00000010ff747819 */ /* 0x000fe40000011629 */
[----:B------:R-:W-:Y:S02]  /*5090*/  PRMT R40, R117, 0x5432, R40 ;  /* 0x0000543275287816 */ /* 0x000fe40000000028 */
[----:B------:R-:W-:Y:S02]  /*50a0*/  SHF.R.U32.HI R117, RZ, 0x10, R53 ;  /* 0x00000010ff757819 */ /* 0x000fe40000011635 */
[--C-:B------:R-:W-:Y:S02]  /*50b0*/  SHF.R.U64 R41, R42, 0x10, R43.reuse ;  /* 0x000000102a297819 */ /* 0x100fe4000000122b */
[----:B------:R-:W-:-:S02]  /*50c0*/  SHF.R.U32.HI R42, RZ, 0x10, R43 ;  /* 0x00000010ff2a7819 */ /* 0x000fc4000001162b */
[----:B------:R-:W-:Y:S02]  /*50d0*/  SHF.R.U64 R43, R52, 0x10, R53 ;  /* 0x00000010342b7819 */ /* 0x000fe40000001235 */
[--C-:B------:R-:W-:Y:S02]  /*50e0*/  SHF.R.U64 R52, R54, 0x10, R55.reuse ;  /* 0x0000001036347819 */ /* 0x100fe40000001237 */
[----:B------:R-:W-:Y:S02]  /*50f0*/  SHF.R.U32.HI R53, RZ, 0x10, R55 ;  /* 0x00000010ff357819 */ /* 0x000fe40000011637 */
[----:B------:R-:W-:Y:S02]  /*5100*/  PRMT R117, R129, 0x5410, R117 ;  /* 0x0000541081757816 */ /* 0x000fe40000000075 */
[----:B------:R-:W-:Y:S02]  /*5110*/  PRMT R116, R119, 0x5432, R116 ;  /* 0x0000543277747816 */ /* 0x000fe40000000074 */
[----:B------:R-:W-:-:S02]  /*5120*/  PRMT R43, R120, 0x5410, R43 ;  /* 0x00005410782b7816 */ /* 0x000fc4000000002b */
[----:B------:R-:W-:Y:S01]  /*5130*/  PRMT R52, R120, 0x5432, R52 ;  /* 0x0000543278347816 */ /* 0x000fe20000000034 */
[----:B-1----:R-:W-:Y:S01]  /*5140*/  IMAD.U32 R120, R61, 0x10000, RZ ;  /* 0x000100003d787824 */ /* 0x002fe200078e00ff */
[----:B------:R-:W-:Y:S01]  /*5150*/  PRMT R53, R119, 0x5410, R53 ;  /* 0x0000541077357816 */ /* 0x000fe20000000035 */
[----:B------:R-:W-:Y:S01]  /*5160*/  IMAD.U32 R119, R117, 0x10000, RZ ;  /* 0x0001000075777824 */ /* 0x000fe200078e00ff */
[----:B------:R-:W-:Y:S01]  /*5170*/  PRMT R41, R118, 0x5410, R41 ;  /* 0x0000541076297816 */ /* 0x000fe20000000029 */
[----:B------:R-:W-:Y:S01]  /*5180*/  IMAD.U32 R55, R116, 0x10000, RZ ;  /* 0x0001000074377824 */ /* 0x000fe200078e00ff */
[----:B------:R-:W-:Y:S01]  /*5190*/  PRMT R42, R118, 0x5432, R42 ;  /* 0x00005432762a7816 */ /* 0x000fe2000000002a */
[----:B--2---:R-:W-:Y:S02]  /*51a0*/  IMAD.U32 R118, R57, 0x10000, RZ ;  /* 0x0001000039767824 */ /* 0x004fe400078e00ff */
[----:B------:R-:W-:Y:S01]  /*51b0*/  FMUL.FTZ R54, R120, R119 ;  /* 0x0000007778367220 */ /* 0x000fe20000410000 */
[----:B------:R-:W-:-:S02]  /*51c0*/  LOP3.LUT R117, R117, 0xffff0000, RZ, 0xc0, !PT ;  /* 0xffff000075757812 */ /* 0x000fc400078ec0ff */
[----:B------:R-:W-:Y:S01]  /*51d0*/  LOP3.LUT R61, R61, 0xffff0000, RZ, 0xc0, !PT ;  /* 0xffff00003d3d7812 */ /* 0x000fe200078ec0ff */
[-C--:B------:R-:W-:Y:S01]  /*51e0*/  FFMA.FTZ R54, R118, R55.reuse, -R54 ;  /* 0x0000003776367223 */ /* 0x080fe20000010836 */
[----:B------:R-:W-:Y:S01]  /*51f0*/  FMUL.FTZ R55, R120, R55 ;  /* 0x0000003778377220 */ /* 0x000fe20000410000 */
[----:B------:R-:W-:-:S03]  /*5200*/  LOP3.LUT R116, R116, 0xffff0000, RZ, 0xc0, !PT ;  /* 0xffff000074747812 */ /* 0x000fc600078ec0ff */
        /* <DEDUP_REMOVED lines=10> */
[----:B------:R-:W-:Y:S01]  /*52b0*/  IMAD.U32 R117, R59, 0x10000, RZ ;  /* 0x000100003b757824 */ /* 0x000fe200078e00ff */
[----:B------:R-:W-:Y:S01]  /*52c0*/  F2FP.BF16.F32.PACK_AB R57, R57, R54 ;  /* 0x000000363939723e */ /* 0x000fe200000010ff */
[----:B------:R-:W-:-:S02]  /*52d0*/  IMAD.U32 R116, R42, 0x10000, RZ ;  /* 0x000100002a747824 */ /* 0x000fc400078e00ff */
[----:B------:R-:W-:Y:S01]  /*52e0*/  FMUL.FTZ R120, R119, R118 ;  /* 0x0000007677787220 */ /* 0x000fe20000410000 */
[----:B------:R-:W-:Y:S01]  /*52f0*/  F2FP.BF16.F32.PACK_AB R61, R61, R55 ;  /* 0x000000373d3d723e */ /* 0x000fe200000010ff */
[----:B------:R-:W-:Y:S02]  /*5300*/  IMAD.U32 R54, R60, 0x10000, RZ ;  /* 0x000100003c367824 */ /* 0x000fe400078e00ff */
[-C--:B------:R-:W-:Y:S01]  /*5310*/  FFMA.FTZ R120, R117, R116.reuse, -R120 ;  /* 0x0000007475787223 */ /* 0x080fe20000010878 */
[----:B------:R-:W-:Y:S01]  /*5320*/  FMUL.FTZ R116, R119, R116 ;  /* 0x0000007477747220 */ /* 0x000fe20000410000 */
[C---:B------:R-:W-:Y:S01]  /*5330*/  IMAD.U32 R55, R40.reuse, 0x10000, RZ ;  /* 0x0001000028377824 */ /* 0x040fe200078e00ff */
[----:B------:R-:W-:Y:S02]  /*5340*/  LOP3.LUT R40, R40, 0xffff0000, RZ, 0xc0, !PT ;  /* 0xffff000028287812 */ /* 0x000fe400078ec0ff */
[----:B------:R-:W-:Y:S01]  /*5350*/  FFMA.FTZ R117, R117, R118, R116 ;  /* 0x0000007675757223 */ /* 0x000fe20000010074 */
[----:B------:R-:W-:-:S02]  /*5360*/  LOP3.LUT R116, R42, 0xffff0000, RZ, 0xc0, !PT ;  /* 0xffff00002a747812 */ /* 0x000fc400078ec0ff */
[----:B------:R-:W-:Y:S01]  /*5370*/  LOP3.LUT R42, R59, 0xffff0000, RZ, 0xc0, !PT ;  /* 0xffff00003b2a7812 */ /* 0x000fe200078ec0ff */
[CC--:B------:R-:W-:Y:S02]  /*5380*/  FMUL.FTZ R59, R63.reuse, R53.reuse ;  /* 0x000000353f3b7220 */ /* 0x0c0fe40000410000 */
[-C--:B------:R-:W-:Y:S02]  /*5390*/  FMUL.FTZ R63, R63, R116.reuse ;  /* 0x000000743f3f7220 */ /* 0x080fe40000410000 */
[C---:B------:R-:W-:Y:S02]  /*53a0*/  FFMA.FTZ R59, R42.reuse, R116, -R59 ;  /* 0x000000742a3b7223 */ /* 0x040fe4000001083b */
[----:B------:R-:W-:Y:S01]  /*53b0*/  FFMA.FTZ R63, R42, R53, R63 ;  /* 0x000000352a3f7223 */ /* 0x000fe2000001003f */
[C---:B------:R-:W-:Y:S01]  /*53c0*/  IMAD.U32 R53, R43.reuse, 0x10000, RZ ;  /* 0x000100002b357824 */ /* 0x040fe200078e00ff */
[----:B------:R-:W-:Y:S01]  /*53d0*/  LOP3.LUT R43, R43, 0xffff0000, RZ, 0xc0, !PT ;  /* 0xffff00002b2b7812 */ /* 0x000fe200078ec0ff */
[----:B------:R-:W-:Y:S01]  /*53e0*/  IMAD.U32 R42, R56, 0x10000, RZ ;  /* 0x00010000382a7824 */ /* 0x000fe200078e00ff */
[----:B------:R-:W-:Y:S01]  /*53f0*/  F2FP.BF16.F32.PACK_AB R59, R59, R120 ;  /* 0x000000783b3b723e */ /* 0x000fe200000010ff */
[C---:B------:R-:W-:Y:S01]  /*5400*/  FMUL.FTZ R116, R54.reuse, R53 ;  /* 0x0000003536747220 */ /* 0x040fe20000410000 */
[----:B------:R-:W-:Y:S01]  /*5410*/  FMUL.FTZ R54, R54, R55 ;  /* 0x0000003736367220 */ /* 0x000fe20000410000 */
[----:B------:R-:W-:-:S02]  /*5420*/  F2FP.BF16.F32.PACK_AB R63, R63, R117 ;  /* 0x000000753f3f723e */ /* 0x000fc400000010ff */
[C---:B------:R-:W-:Y:S01]  /*5430*/  FFMA.FTZ R116, R42.reuse, R55, -R116 ;  /* 0x000000372a747223 */ /* 0x040fe20000010874 */
[----:B------:R-:W-:Y:S01]  /*5440*/  FFMA.FTZ R54, R42, R53, R54 ;  /* 0x000000352a367223 */ /* 0x000fe20000010036 */
[----:B------:R-:W-:Y:S01]  /*5450*/  LOP3.LUT R42, R60, 0xffff0000, RZ, 0xc0, !PT ;  /* 0xffff00003c2a7812 */ /* 0x000fe200078ec0ff */
[----:B------:R-:W-:Y:S01]  /*5460*/  IMAD.U32 R60, R62, 0x10000, RZ ;  /* 0x000100003e3c7824 */ /* 0x000fe200078e00ff */
        /* <DEDUP_REMOVED lines=9> */
[----:B------:R-:W-:Y:S01]  /*5500*/  FMUL.FTZ R56, R60, R53 ;  /* 0x000000353c387220 */ /* 0x000fe20000410000 */
        /* <DEDUP_REMOVED lines=8> */
[C---:B------:R-:W-:Y:S01]  /*5590*/  FMUL.FTZ R55, R43.reuse, R52 ;  /* 0x000000342b377220 */ /* 0x040fe20000410000 */
[----:B------:R-:W-:-:S03]  /*55a0*/  FMUL.FTZ R43, R43, R41 ;  /* 0x000000292b2b7220 */ /* 0x000fc60000410000 */
        /* <DEDUP_REMOVED lines=8> */
.L_x_10372:
[----:B------:R-:W-:Y:S05]  /*5630*/  BSYNC B2 ;  /* 0x0000000000027941 */ /* 0x000fea0003800000 */
.L_x_10371:
        /* <DEDUP_REMOVED lines=11> */
[----:B-1----:R2:W-:Y:S04]  /*56f0*/  @!P4 STG.E.128 desc[UR60][R42.64], R60 ;  /* 0x0000003c2a00c986 */ /* 0x0025e8000c101d3c */
.L_x_10370:
[----:B------:R-:W-:Y:S05]  /*5700*/  BSYNC B1 ;  /* 0x0000000000017941 */ /* 0x000fea0003800000 */
.L_x_10369:
[----:B------:R-:W-:Y:S01]  /*5710*/  ISETP.NE.AND P4, PT, R11, RZ, PT ;  /* 0x000000ff0b00720c */ /* 0x000fe20003f85270 */
[----:B------:R-:W-:-:S12]  /*5720*/  BSSY B1, `(.L_x_10373) ;  /* 0x0000084000017945 */ /* 0x000fd80003800000 */
[----:B------:R-:W-:Y:S05]  /*5730*/  @!P4 BRA `(.L_x_10374) ;  /* 0x000000080008c947 */ /* 0x000fea0003800000 */
[----:B------:R-:W3:Y:S04]  /*5740*/  LDL R52, [R1+0x50] ;  /* 0x0000500001347983 */ /* 0x000ee80000100800 */
[----:B--2---:R-:W2:Y:S04]  /*5750*/  LDL R42, [R1+0x54] ;  /* 0x00005400012a7983 */ /* 0x004ea80000100800 */
        /* <DEDUP_REMOVED lines=12> */
[----:B---3--:R-:W-:-:S04]  /*5820*/  LOP3.LUT R40, R52, 0x18, R56, 0xf8, !PT ;  /* 0x0000001834287812 */ /* 0x008fc800078ef838 */
[----:B--2---:R-:W-:Y:S01]  /*5830*/  LOP3.LUT R40, R40, R42, RZ, 0x3c, !PT ;  /* 0x0000002a28287212 */ /* 0x004fe200078e3cff */
        /* <DEDUP_REMOVED lines=9> */
[----:B------:R-:W-:Y:S01]  /*58d0*/  SHF.R.U64 R38, R38, 0x10, R39 ;  /* 0x0000001026267819 */ /* 0x000fe20000001227 */
[----:B-1----:R-:W-:Y:S01]  /*58e0*/  IMAD.U32 R61, R53, 0x10000, RZ ;  /* 0x00010000353d7824 */ /* 0x002fe200078e00ff */
[--C-:B------:R-:W-:Y:S01]  /*58f0*/  SHF.R.U32.HI R57, RZ, 0x10, R49.reuse ;  /* 0x00000010ff397819 */ /* 0x100fe20000011631 */
[----:B--2---:R-:W-:Y:S01]  /*5900*/  IMAD.U32 R59, R41, 0x10000, RZ ;  /* 0x00010000293b7824 */ /* 0x004fe200078e00ff */
[----:B------:R-:W-:Y:S02]  /*5910*/  SHF.R.U64 R48, R48, 0x10, R49 ;  /* 0x0000001030307819 */ /* 0x000fe40000001231 */
[----:B------:R-:W-:Y:S02]  /*5920*/  SHF.R.U64 R49, R50, 0x10, R51 ;  /* 0x0000001032317819 */ /* 0x000fe40000001233 */
[----:B------:R-:W-:Y:S02]  /*5930*/  SHF.R.U64 R36, R36, 0x10, R37 ;  /* 0x0000001024247819 */ /* 0x000fe40000001225 */
[----:B------:R-:W-:-:S02]  /*5940*/  PRMT R50, R127, 0x5432, R38 ;  /* 0x000054327f327816 */ /* 0x000fc40000000026 */
[----:B------:R-:W-:Y:S02]  /*5950*/  SHF.R.U32.HI R37, RZ, 0x10, R37 ;  /* 0x00000010ff257819 */ /* 0x000fe40000011625 */
[----:B------:R-:W-:Y:S02]  /*5960*/  PRMT R38, R126, 0x5410, R57 ;  /* 0x000054107e267816 */ /* 0x000fe40000000039 */
[----:B------:R-:W-:Y:S02]  /*5970*/  PRMT R37, R128, 0x5410, R37 ;  /* 0x0000541080257816 */ /* 0x000fe40000000025 */
[----:B------:R-:W-:Y:S01]  /*5980*/  SHF.R.U32.HI R51, RZ, 0x10, R51 ;  /* 0x00000010ff337819 */ /* 0x000fe20000011633 */
[C---:B------:R-:W-:Y:S01]  /*5990*/  IMAD.U32 R60, R38.reuse, 0x10000, RZ ;  /* 0x00010000263c7824 */ /* 0x040fe200078e00ff */
[----:B------:R-:W-:Y:S01]  /*59a0*/  LOP3.LUT R38, R38, 0xffff0000, RZ, 0xc0, !PT ;  /* 0xffff000026267812 */ /* 0x000fe200078ec0ff */
[----:B------:R-:W-:Y:S01]  /*59b0*/  IMAD.U32 R57, R37, 0x10000, RZ ;  /* 0x0001000025397824 */ /* 0x000fe200078e00ff */
[----:B------:R-:W-:Y:S01]  /*59c0*/  LOP3.LUT R53, R53, 0xffff0000, RZ, 0xc0, !PT ;  /* 0xffff000035357812 */ /* 0x000fe200078ec0ff */
[----:B------:R-:W-:Y:S01]  /*59d0*/  FMUL.FTZ R58, R61, R60 ;  /* 0x0000003c3d3a7220 */ /* 0x000fe20000410000 */
[----:B------:R-:W-:-:S02]  /*59e0*/  SHF.R.U32.HI R39, RZ, 0x10, R39 ;  /* 0x00000010ff277819 */ /* 0x000fc40000011627 */
[----:B------:R-:W-:Y:S01]  /*59f0*/  PRMT R51, R125, 0x5410, R51 ;  /* 0x000054107d337816 */ /* 0x000fe20000000033 */
[-C--:B------:R-:W-:Y:S01]  /*5a00*/  FFMA.FTZ R58, R59, R57.reuse, -R58 ;  /* 0x000000393b3a7223 */ /* 0x080fe2000001083a */
[----:B------:R-:W-:Y:S01]  /*5a10*/  FMUL.FTZ R57, R61, R57 ;  /* 0x000000393d397220 */ /* 0x000fe20000410000 */
[----:B------:R-:W-:Y:S01]  /*5a20*/  LOP3.LUT R41, R41, 0xffff0000, RZ, 0xc0, !PT ;  /* 0xffff000029297812 */ /* 0x000fe200078ec0ff */
[----:B------:R-:W-:Y:S01]  /*5a30*/  IMAD.U32 R61, R55, 0x10000, RZ ;  /* 0x00010000373d7824 */ /* 0x000fe200078e00ff */
[----:B------:R-:W-:Y:S01]  /*5a40*/  PRMT R39, R127, 0x5410, R39 ;  /* 0x000054107f277816 */ /* 0x000fe20000000027 */
[----:B------:R-:W-:Y:S01]  /*5a50*/  FFMA.FTZ R57, R59, R60, R57 ;  /* 0x0000003c3b397223 */ /* 0x000fe20000010039 */
[----:B------:R-:W-:Y:S01]  /*5a60*/  LOP3.LUT R59, R37, 0xffff0000, RZ, 0xc0, !PT ;  /* 0xffff0000253b7812 */ /* 0x000fe200078ec0ff */
[----:B------:R-:W-:Y:S01]  /*5a70*/  FMUL.FTZ R37, R53, R38 ;  /* 0x0000002635257220 */ /* 0x000fe20000410000 */
[C---:B------:R-:W-:Y:S01]  /*5a80*/  IMAD.U32 R60, R51.reuse, 0x10000, RZ ;  /* 0x00010000333c7824 */ /* 0x040fe200078e00ff */
[----:B------:R-:W-:-:S02]  /*5a90*/  LOP3.LUT R51, R51, 0xffff0000, RZ, 0xc0, !PT ;  /* 0xffff000033337812 */ /* 0x000fc400078ec0ff */
[-C--:B------:R-:W-:Y:S01]  /*5aa0*/  FMUL.FTZ R53, R53, R59.reuse ;  /* 0x0000003b35357220 */ /* 0x080fe20000410000 */
[----:B------:R-:W-:Y:S01]  /*5ab0*/  FFMA.FTZ R37, R41, R59, -R37 ;  /* 0x0000003b29257223 */ /* 0x000fe20000010825 */
[----:B------:R-:W-:Y:S01]  /*5ac0*/  IMAD.U32 R59, R43, 0x10000, RZ ;  /* 0x000100002b3b7824 */ /* 0x000fe200078e00ff */
[----:B------:R-:W-:Y:S01]  /*5ad0*/  LOP3.LUT R55, R55, 0xffff0000, RZ, 0xc0, !PT ;  /* 0xffff000037377812 */ /* 0x000fe200078ec0ff */
[----:B------:R-:W-:Y:S01]  /*5ae0*/  FFMA.FTZ R38, R41, R38, R53 ;  /* 0x0000002629267223 */ /* 0x000fe20000010035 */
[----:B------:R-:W-:Y:S02]  /*5af0*/  IMAD.U32 R53, R39, 0x10000, RZ ;  /* 0x0001000027357824 */ /* 0x000fe400078e00ff */
[----:B------:R-:W-:Y:S01]  /*5b00*/  FMUL.FTZ R41, R61, R60 ;  /* 0x0000003c3d297220 */ /* 0x000fe20000410000 */
[----:B------:R-:W-:Y:S02]  /*5b10*/  PRMT R48, R126, 0x5432, R48 ;  /* 0x000054327e307816 */ /* 0x000fe40000000030 */
[----:B------:R-:W-:Y:S01]  /*5b20*/  PRMT R36, R128, 0x5432, R36 ;  /* 0x0000543280247816 */ /* 0x000fe20000000024 */
[-C--:B------:R-:W-:Y:S01]  /*5b30*/  FFMA.FTZ R41, R59, R53.reuse, -R41 ;  /* 0x000000353b297223 */ /* 0x080fe20000010829 */
[----:B------:R-:W-:Y:S01]  /*5b40*/  FMUL.FTZ R53, R61, R53 ;  /* 0x000000353d357220 */ /* 0x000fe20000410000 */
[----:B------:R-:W-:-:S02]  /*5b50*/  F2FP.BF16.F32.PACK_AB R38, R38, R57 ;  /* 0x000000392626723e */ /* 0x000fc400000010ff */
[----:B------:R-:W-:Y:S01]  /*5b60*/  PRMT R49, R125, 0x5432, R49 ;  /* 0x000054327d317816 */ /* 0x000fe20000000031 */
[----:B------:R-:W-:Y:S01]  /*5b70*/  FFMA.FTZ R53, R59, R60, R53 ;  /* 0x0000003c3b357223 */ /* 0x000fe20000010035 */
[----:B------:R-:W-:Y:S02]  /*5b80*/  LOP3.LUT R59, R39, 0xffff0000, RZ, 0xc0, !PT ;  /* 0xffff0000273b7812 */ /* 0x000fe400078ec0ff */
[----:B------:R-:W-:Y:S01]  /*5b90*/  LOP3.LUT R39, R43, 0xffff0000, RZ, 0xc0, !PT ;  /* 0xffff00002b277812 */ /* 0x000fe200078ec0ff */
[----:B------:R-:W-:Y:S01]  /*5ba0*/  FMUL.FTZ R43, R55, R51 ;  /* 0x00000033372b7220 */ /* 0x000fe20000410000 */
[----:B------:R-:W-:Y:S01]  /*5bb0*/  F2FP.BF16.F32.PACK_AB R37, R37, R58 ;  /* 0x0000003a2525723e */ /* 0x000fe200000010ff */
[-C--:B------:R-:W-:Y:S02]  /*5bc0*/  FMUL.FTZ R55, R55, R59.reuse ;  /* 0x0000003b37377220 */ /* 0x080fe40000410000 */
[C---:B------:R-:W-:Y:S02]  /*5bd0*/  FFMA.FTZ R43, R39.reuse, R59, -R43 ;  /* 0x0000003b272b7223 */ /* 0x040fe4000001082b */
[----:B------:R-:W-:Y:S01]  /*5be0*/  FFMA.FTZ R55, R39, R51, R55 ;  /* 0x0000003327377223 */ /* 0x000fe20000010037 */
[----:B------:R-:W-:-:S02]  /*5bf0*/  IMAD.U32 R51, R52, 0x10000, RZ ;  /* 0x0001000034337824 */ /* 0x000fc400078e00ff */
[----:B------:R-:W-:Y:S01]  /*5c00*/  F2FP.BF16.F32.PACK_AB R43, R43, R41 ;  /* 0x000000292b2b723e */ /* 0x000fe200000010ff */
[----:B------:R-:W-:Y:S01]  /*5c10*/  IMAD.U32 R41, R48, 0x10000, RZ ;  /* 0x0001000030297824 */ /* 0x000fe200078e00ff */
[----:B------:R-:W-:Y:S01]  /*5c20*/  F2FP.BF16.F32.PACK_AB R55, R55, R53 ;  /* 0x000000353737723e */ /* 0x000fe200000010ff */
[----:B------:R-:W-:Y:S01]  /*5c30*/  IMAD.U32 R53, R36, 0x10000, RZ ;  /* 0x0001000024357824 */ /* 0x000fe200078e00ff */
[----:B------:R-:W-:Y:S01]  /*5c40*/  LOP3.LUT R48, R48, 0xffff0000, RZ, 0xc0, !PT ;  /* 0xffff000030307812 */ /* 0x000fe200078ec0ff */
[C---:B------:R-:W-:Y:S01]  /*5c50*/  FMUL.FTZ R57, R51.reuse, R41 ;  /* 0x0000002933397220 */ /* 0x040fe20000410000 */
[----:B------:R-:W-:Y:S02]  /*5c60*/  IMAD.U32 R39, R40, 0x10000, RZ ;  /* 0x0001000028277824 */ /* 0x000fe400078e00ff */
[-C--:B------:R-:W-:Y:S01]  /*5c70*/  FMUL.FTZ R51, R51, R53.reuse ;  /* 0x0000003533337220 */ /* 0x080fe20000410000 */
[----:B------:R-:W-:Y:S01]  /*5c80*/  LOP3.LUT R36, R36, 0xffff0000, RZ, 0xc0, !PT ;  /* 0xffff000024247812 */ /* 0x000fe200078ec0ff */
[----:B------:R-:W-:-:S02]  /*5c90*/  FFMA.FTZ R57, R39, R53, -R57 ;  /* 0x0000003527397223 */ /* 0x000fc40000010839 */
        /* <DEDUP_REMOVED lines=24> */
[----:B------:R-:W-:Y:S01]  /*5e20*/  FFMA.FTZ R40, R41, R49, R40 ;  /* 0x0000003129287223 */ /* 0x000fe20000010028 */
[----:B------:R-:W-:-:S03]  /*5e30*/  IMAD.MOV.U32 R41, RZ, RZ, R37 ;  /* 0x000000ffff297224 */ /* 0x000fc600078e0025 */
[----:B------:R-:W-:Y:S01]  /*5e40*/  F2FP.BF16.F32.PACK_AB R42, R42, R52 ;  /* 0x000000342a2a723e */ /* 0x000fe200000010ff */
[----:B------:R-:W-:Y:S01]  /*5e50*/  IMAD.MOV.U32 R52, RZ, RZ, R39 ;  /* 0x000000ffff347224 */ /* 0x000fe200078e0027 */
[----:B------:R-:W-:Y:S01]  /*5e60*/  F2FP.BF16.F32.PACK_AB R54, R40, R53 ;  /* 0x000000352836723e */ /* 0x000fe200000010ff */
[----:B------:R-:W-:Y:S02]  /*5e70*/  IMAD.MOV.U32 R40, RZ, RZ, R36 ;  /* 0x000000ffff287224 */ /* 0x000fe400078e0024 */
[----:B------:R-:W-:-:S07]  /*5e80*/  IMAD.MOV.U32 R53, RZ, RZ, R38 ;  /* 0x000000ffff357224 */ /* 0x000fce00078e0026 */
.L_x_10376:
[----:B------:R-:W-:Y:S05]  /*5e90*/  BSYNC B2 ;  /* 0x0000000000027941 */ /* 0x000fea0003800000 */
.L_x_10375:
        /* <DEDUP_REMOVED lines=12> */
.L_x_10374:
[----:B------:R-:W-:Y:S05]  /*5f60*/  BSYNC B1 ;  /* 0x0000000000017941 */ /* 0x000fea0003800000 */
.L_x_10373:
[----:B------:R-:W-:-:S13]  /*5f70*/  ISETP.NE.AND P4, PT, R12, RZ, PT ;  /* 0x000000ff0c00720c */ /* 0x000fda0003f85270 */
[----:B------:R-:W-:Y:S05]  /*5f80*/  @!P4 BRA `(.L_x_10341) ;  /* 0x0000000800a0c947 */ /* 0x000fea0003800000 */
[----:B---3--:R-:W3:Y:S04]  /*5f90*/  LDL R36, [R1] ;  /* 0x0000000001247983 */ /* 0x008ee80000100800 */
[----:B------:R-:W2:Y:S04]  /*5fa0*/  LDL R39, [R1+0x50] ;  /* 0x0000500001277983 */ /* 0x000ea80000100800 */
[----:B------:R-:W4:Y:S04]  /*5fb0*/  LDL R38, [R1+0x58] ;  /* 0x0000580001267983 */ /* 0x000f280000100800 */
[----:B------:R-:W5:Y:S01]  /*5fc0*/  LDL R37, [R1+0x54] ;  /* 0x0000540001257983 */ /* 0x000f620000100800 */
[----:B------:R-:W-:Y:S01]  /*5fd0*/  BSSY B1, `(.L_x_10377) ;  /* 0x0000079000017945 */ /* 0x000fe20003800000 */
[----:B---3--:R-:W-:-:S02]  /*5fe0*/  LOP3.LUT P6, RZ, R36, 0x1, RZ, 0xc0, !PT ;  /* 0x0000000124ff7812 */ /* 0x008fc400078cc0ff */
[----:B------:R-:W-:Y:S01]  /*5ff0*/  IADD3 R36, P4, P5, R24, R92, R76 ;  /* 0x0000005c18247210 */ /* 0x000fe20007d9e04c */
[----:B--2---:R-:W-:Y:S02]  /*6000*/  IMAD.MOV.U32 R40, RZ, RZ, R39 ;  /* 0x000000ffff287224 */ /* 0x004fe400078e0027 */
[----:B----4-:R-:W-:Y:S01]  /*6010*/  IMAD.MOV.U32 R39, RZ, RZ, R38 ;  /* 0x000000ffff277224 */ /* 0x010fe200078e0026 */
[----:B------:R-:W-:Y:S01]  /*6020*/  SEL R114, R107, R114, !P6 ;  /* 0x000000726b727207 */ /* 0x000fe20007000000 */
[----:B-----5:R-:W-:Y:S01]  /*6030*/  IMAD.MOV.U32 R38, RZ, RZ, R37 ;  /* 0x000000ffff267224 */ /* 0x020fe200078e0025 */
[----:B------:R-:W-:Y:S02]  /*6040*/  IADD3.X R37, R3, R111, R98, P4, P5 ;  /* 0x0000006f03257210 */ /* 0x000fe400027ea462 */
[----:B------:R-:W-:-:S04]  /*6050*/  LEA R48, P4, R36, R90, 0x1 ;  /* 0x0000005a24307211 */ /* 0x000fc800078808ff */
[----:B------:R-:W-:Y:S02]  /*6060*/  LEA.HI.X R49, R36, R91, R37, 0x1, P4 ;  /* 0x0000005b24317211 */ /* 0x000fe400020f0c25 */
[----:B------:R-:W-:-:S04]  /*6070*/  SHF.R.S32.HI R37, RZ, 0x1f, R114 ;  /* 0x0000001fff257819 */ /* 0x000fc80000011472 */
[----:B------:R-:W-:-:S04]  /*6080*/  LEA.HI R37, R37, R114, RZ, 0x4 ;  /* 0x0000007225257211 */ /* 0x000fc800078f20ff */
[----:B------:R-:W-:-:S04]  /*6090*/  SHF.R.S32.HI R36, RZ, 0x4, R37 ;  /* 0x00000004ff247819 */ /* 0x000fc80000011425 */
        /* <DEDUP_REMOVED lines=13> */
[----:B------:R-:W1:Y:S04]  /*6170*/  LDS.128 R36, [R37+0x16a00] ;  /* 0x016a000025247984 */ /* 0x000e680000000c00 */
[----:B------:R-:W2:Y:S01]  /*6180*/  LDS.128 R40, [R40+0x16a00] ;  /* 0x016a000028287984 */ /* 0x000ea20000000c00 */
[----:B------:R-:W-:-:S13]  /*6190*/  ISETP.GE.AND P4, PT, R4, R106, PT ;  /* 0x0000006a0400720c */ /* 0x000fda0003f86270 */
[----:B------:R-:W-:Y:S05]  /*61a0*/  @P4 BRA `(.L_x_10378) ;  /* 0x00000004006c4947 */ /* 0x000fea0003800000 */
[----:B------:R-:W-:Y:S01]  /*61b0*/  SHF.R.U32.HI R53, RZ, 0x10, R45 ;  /* 0x00000010ff357819 */ /* 0x000fe2000001162d */
[----:B--2---:R-:W-:Y:S01]  /*61c0*/  IMAD.U32 R55, R41, 0x10000, RZ ;  /* 0x0001000029377824 */ /* 0x004fe200078e00ff */
[----:B------:R-:W-:Y:S02]  /*61d0*/  SHF.R.U32.HI R51, RZ, 0x10, R33 ;  /* 0x00000010ff337819 */ /* 0x000fe40000011621 */
[----:B------:R-:W-:Y:S01]  /*61e0*/  PRMT R52, R124, 0x5432, R53 ;  /* 0x000054327c347816 */ /* 0x000fe20000000035 */
[----:B-1----:R-:W-:Y:S01]  /*61f0*/  IMAD.U32 R53, R37, 0x10000, RZ ;  /* 0x0001000025357824 */ /* 0x002fe200078e00ff */
[----:B------:R-:W-:Y:S02]  /*6200*/  PRMT R51, R122, 0x5432, R51 ;  /* 0x000054327a337816 */ /* 0x000fe40000000033 */
[----:B------:R-:W-:Y:S01]  /*6210*/  LOP3.LUT R41, R41, 0xffff0000, RZ, 0xc0, !PT ;  /* 0xffff000029297812 */ /* 0x000fe200078ec0ff */
[C---:B------:R-:W-:Y:S01]  /*6220*/  IMAD.U32 R54, R52.reuse, 0x10000, RZ ;  /* 0x0001000034367824 */ /* 0x040fe200078e00ff */
[----:B------:R-:W-:Y:S01]  /*6230*/  LOP3.LUT R52, R52, 0xffff0000, RZ, 0xc0, !PT ;  /* 0xffff000034347812 */ /* 0x000fe200078ec0ff */
[C---:B------:R-:W-:Y:S01]  /*6240*/  IMAD.U32 R56, R51.reuse, 0x10000, RZ ;  /* 0x0001000033387824 */ /* 0x040fe200078e00ff */
[----:B------:R-:W-:Y:S01]  /*6250*/  LOP3.LUT R51, R51, 0xffff0000, RZ, 0xc0, !PT ;  /* 0xffff000033337812 */ /* 0x000fe200078ec0ff */
[----:B------:R-:W-:Y:S01]  /*6260*/  FMUL.FTZ R57, R55, R54 ;  /* 0x0000003637397220 */ /* 0x000fe20000410000 */
[----:B------:R-:W-:Y:S01]  /*6270*/  LOP3.LUT R37, R37, 0xffff0000, RZ, 0xc0, !PT ;  /* 0xffff000025257812 */ /* 0x000fe200078ec0ff */
[-C--:B------:R-:W-:Y:S01]  /*6280*/  FMUL.FTZ R55, R55, R56.reuse ;  /* 0x0000003837377220 */ /* 0x080fe20000410000 */
[----:B------:R-:W-:Y:S01]  /*6290*/  SHF.R.U64 R32, R32, 0x10, R33 ;  /* 0x0000001020207819 */ /* 0x000fe20000001221 */
[C---:B------:R-:W-:Y:S01]  /*62a0*/  FFMA.FTZ R57, R53.reuse, R56, -R57 ;  /* 0x0000003835397223 */ /* 0x040fe20000010839 */
[----:B------:R-:W-:Y:S01]  /*62b0*/  SHF.R.U64 R44, R44, 0x10, R45 ;  /* 0x000000102c2c7819 */ /* 0x000fe2000000122d */
[----:B------:R-:W-:Y:S01]  /*62c0*/  FFMA.FTZ R55, R53, R54, R55 ;  /* 0x0000003635377223 */ /* 0x000fe20000010037 */
[C---:B------:R-:W-:Y:S01]  /*62d0*/  FMUL.FTZ R53, R41.reuse, R52 ;  /* 0x0000003429357220 */ /* 0x040fe20000410000 */
[----:B------:R-:W-:Y:S01]  /*62e0*/  FMUL.FTZ R41, R41, R51 ;  /* 0x0000003329297220 */ /* 0x000fe20000410000 */
[----:B------:R-:W-:Y:S01]  /*62f0*/  SHF.R.U32.HI R54, RZ, 0x10, R35 ;  /* 0x00000010ff367819 */ /* 0x000fe20000011623 */
[----:B------:R-:W-:-:S02]  /*6300*/  IMAD.U32 R45, R39, 0x10000, RZ ;  /* 0x00010000272d7824 */ /* 0x000fc400078e00ff */
[C---:B------:R-:W-:Y:S01]  /*6310*/  FFMA.FTZ R53, R37.reuse, R51, -R53 ;  /* 0x0000003325357223 */ /* 0x040fe20000010835 */
[----:B------:R-:W-:Y:S01]  /*6320*/  FFMA.FTZ R41, R37, R52, R41 ;  /* 0x0000003425297223 */ /* 0x000fe20000010029 */
[----:B------:R-:W-:Y:S02]  /*6330*/  SHF.R.U32.HI R52, RZ, 0x10, R47 ;  /* 0x00000010ff347819 */ /* 0x000fe4000001162f */
[----:B------:R-:W-:Y:S02]  /*6340*/  PRMT R33, R121, 0x5432, R54 ;  /* 0x0000543279217816 */ /* 0x000fe40000000036 */
[----:B------:R-:W-:Y:S01]  /*6350*/  PRMT R37, R123, 0x5432, R52 ;  /* 0x000054327b257816 */ /* 0x000fe20000000034 */
[----:B------:R-:W-:Y:S01]  /*6360*/  IMAD.U32 R52, R43, 0x10000, RZ ;  /* 0x000100002b347824 */ /* 0x000fe200078e00ff */
[----:B------:R-:W-:Y:S01]  /*6370*/  LOP3.LUT R39, R39, 0xffff0000, RZ, 0xc0, !PT ;  /* 0xffff000027277812 */ /* 0x000fe200078ec0ff */
[C---:B------:R-:W-:Y:S01]  /*6380*/  IMAD.U32 R54, R33.reuse, 0x10000, RZ ;  /* 0x0001000021367824 */ /* 0x040fe200078e00ff */
[----:B------:R-:W-:Y:S01]  /*6390*/  LOP3.LUT R33, R33, 0xffff0000, RZ, 0xc0, !PT ;  /* 0xffff000021217812 */ /* 0x000fe200078ec0ff */
[C---:B------:R-:W-:Y:S01]  /*63a0*/  IMAD.U32 R51, R37.reuse, 0x10000, RZ ;  /* 0x0001000025337824 */ /* 0x040fe200078e00ff */
[----:B------:R-:W-:-:S02]  /*63b0*/  LOP3.LUT R37, R37, 0xffff0000, RZ, 0xc0, !PT ;  /* 0xffff000025257812 */ /* 0x000fc400078ec0ff */
[----:B------:R-:W-:Y:S01]  /*63c0*/  PRMT R44, R124, 0x5410, R44 ;  /* 0x000054107c2c7816 */ /* 0x000fe2000000002c */
[CC--:B------:R-:W-:Y:S01]  /*63d0*/  FMUL.FTZ R56, R52.reuse, R51.reuse ;  /* 0x0000003334387220 */ /* 0x0c0fe20000410000 */
[-C--:B------:R-:W-:Y:S01]  /*63e0*/  FMUL.FTZ R52, R52, R54.reuse ;  /* 0x0000003634347220 */ /* 0x080fe20000410000 */
[----:B------:R-:W-:Y:S02]  /*63f0*/  PRMT R32, R122, 0x5410, R32 ;  /* 0x000054107a207816 */ /* 0x000fe40000000020 */
[C---:B------:R-:W-:Y:S01]  /*6400*/  FFMA.FTZ R56, R45.reuse, R54, -R56 ;  /* 0x000000362d387223 */ /* 0x040fe20000010838 */
[----:B------:R-:W-:Y:S01]  /*6410*/  FFMA.FTZ R52, R45, R51, R52 ;  /* 0x000000332d347223 */ /* 0x000fe20000010034 */
[----:B------:R-:W-:Y:S01]  /*6420*/  LOP3.LUT R45, R43, 0xffff0000, RZ, 0xc0, !PT ;  /* 0xffff00002b2d7812 */ /* 0x000fe200078ec0ff */
[C---:B------:R-:W-:Y:S01]  /*6430*/  IMAD.U32 R51, R32.reuse, 0x10000, RZ ;  /* 0x0001000020337824 */ /* 0x040fe200078e00ff */
[----:B------:R-:W-:Y:S02]  /*6440*/  LOP3.LUT R32, R32, 0xffff0000, RZ, 0xc0, !PT ;  /* 0xffff000020207812 */ /* 0x000fe400078ec0ff */
[----:B------:R-:W-:Y:S01]  /*6450*/  SHF.R.U64 R46, R46, 0x10, R47 ;  /* 0x000000102e2e7819 */ /* 0x000fe2000000122f */
[C---:B------:R-:W-:Y:S01]  /*6460*/  FMUL.FTZ R43, R45.reuse, R37 ;  /* 0x000000252d2b7220 */ /* 0x040fe20000410000 */
[----:B------:R-:W-:Y:S01]  /*6470*/  FMUL.FTZ R45, R45, R33 ;  /* 0x000000212d2d7220 */ /* 0x000fe20000410000 */
[----:B------:R-:W-:-:S02]  /*6480*/  SHF.R.U64 R34, R34, 0x10, R35 ;  /* 0x0000001022227819 */ /* 0x000fc40000001223 */
[C---:B------:R-:W-:Y:S01]  /*6490*/  FFMA.FTZ R43, R39.reuse, R33, -R43 ;  /* 0x00000021272b7223 */ /* 0x040fe2000001082b */
[----:B------:R-:W-:Y:S01]  /*64a0*/  FFMA.FTZ R45, R39, R37, R45 ;  /* 0x00000025272d7223 */ /* 0x000fe2000001002d */
[----:B------:R-:W-:Y:S01]  /*64b0*/  IMAD.U32 R39, R40, 0x10000, RZ ;  /* 0x0001000028277824 */ /* 0x000fe200078e00ff */
[----:B------:R-:W-:Y:S01]  /*64c0*/  PRMT R123, R123, 0x5410, R46 ;  /* 0x000054107b7b7816 */ /* 0x000fe2000000002e */
[C---:B------:R-:W-:Y:S01]  /*64d0*/  IMAD.U32 R37, R44.reuse, 0x10000, RZ ;  /* 0x000100002c257824 */ /* 0x040fe200078e00ff */
[----:B------:R-:W-:Y:S01]  /*64e0*/  LOP3.LUT R44, R44, 0xffff0000, RZ, 0xc0, !PT ;  /* 0xffff00002c2c7812 */ /* 0x000fe200078ec0ff */
[----:B------:R-:W-:Y:S01]  /*64f0*/  IMAD.U32 R33, R36, 0x10000, RZ ;  /* 0x0001000024217824 */ /* 0x000fe200078e00ff */
[----:B------:R-:W-:Y:S01]  /*6500*/  PRMT R121, R121, 0x5410, R34 ;  /* 0x0000541079797816 */ /* 0x000fe20000000022 */
[C---:B------:R-:W-:Y:S01]  /*6510*/  FMUL.FTZ R54, R39.reuse, R37 ;  /* 0x0000002527367220 */ /* 0x040fe20000410000 */
[-C--:B------:R-:W-:Y:S01]  /*6520*/  FMUL.FTZ R39, R39, R51.reuse ;  /* 0x0000003327277220 */ /* 0x080fe20000410000 */
[C---:B------:R-:W-:Y:S01]  /*6530*/  IMAD.U32 R34, R42.reuse, 0x10000, RZ ;  /* 0x000100002a227824 */ /* 0x040fe200078e00ff */
[----:B------:R-:W-:Y:S01]  /*6540*/  LOP3.LUT R42, R42, 0xffff0000, RZ, 0xc0, !PT ;  /* 0xffff00002a2a7812 */ /* 0x000fe200078ec0ff */
[C---:B------:R-:W-:Y:S01]  /*6550*/  FFMA.FTZ R54, R33.reuse, R51, -R54 ;  /* 0x0000003321367223 */ /* 0x040fe20000010836 */
[----:B------:R-:W-:Y:S01]  /*6560*/  FFMA.FTZ R39, R33, R37, R39 ;  /* 0x0000002521277223 */ /* 0x000fe20000010027 */
[----:B------:R-:W-:-:S02]  /*6570*/  LOP3.LUT R33, R40, 0xffff0000, RZ, 0xc0, !PT ;  /* 0xffff000028217812 */ /* 0x000fc400078ec0ff */
[----:B------:R-:W-:Y:S02]  /*6580*/  LOP3.LUT R37, R36, 0xffff0000, RZ, 0xc0, !PT ;  /* 0xffff000024257812 */ /* 0x000fe400078ec0ff */
[----:B------:R-:W-:Y:S01]  /*6590*/  F2FP.BF16.F32.PACK_AB R43, R43, R56 ;  /* 0x000000382b2b723e */ /* 0x000fe200000010ff */
[C---:B------:R-:W-:Y:S01]  /*65a0*/  FMUL.FTZ R36, R33.reuse, R44 ;  /* 0x0000002c21247220 */ /* 0x040fe20000410000 */
[-C--:B------:R-:W-:Y:S01]  /*65b0*/  FMUL.FTZ R35, R33, R32.reuse ;  /* 0x0000002021237220 */ /* 0x080fe20000410000 */
[----:B------:R-:W-:Y:S02]  /*65c0*/  F2FP.BF16.F32.PACK_AB R53, R53, R57 ;  /* 0x000000393535723e */ /* 0x000fe400000010ff */
[C---:B------:R-:W-:Y:S01]  /*65d0*/  FFMA.FTZ R33, R37.reuse, R32, -R36 ;  /* 0x0000002025217223 */ /* 0x040fe20000010824 */
[----:B------:R-:W-:Y:S01]  /*65e0*/  FFMA.FTZ R32, R37, R44, R35 ;  /* 0x0000002c25207223 */ /* 0x000fe20000010023 */
[C---:B------:R-:W-:Y:S01]  /*65f0*/  IMAD.U32 R37, R123.reuse, 0x10000, RZ ;  /* 0x000100007b257824 */ /* 0x040fe200078e00ff */
[----:B------:R-:W-:Y:S01]  /*6600*/  LOP3.LUT R123, R123, 0xffff0000, RZ, 0xc0, !PT ;  /* 0xffff00007b7b7812 */ /* 0x000fe200078ec0ff */
[C---:B------:R-:W-:Y:S01]  /*6610*/  IMAD.U32 R36, R121.reuse, 0x10000, RZ ;  /* 0x0001000079247824 */ /* 0x040fe200078e00ff */
[----:B------:R-:W-:Y:S01]  /*6620*/  LOP3.LUT R121, R121, 0xffff0000, RZ, 0xc0, !PT ;  /* 0xffff000079797812 */ /* 0x000fe200078ec0ff */
[----:B------:R-:W-:-:S02]  /*6630*/  IMAD.U32 R35, R38, 0x10000, RZ ;  /* 0x0001000026237824 */ /* 0x000fc400078e00ff */
[CC--:B------:R-:W-:Y:S01]  /*6640*/  FMUL.FTZ R40, R34.reuse, R37.reuse ;  /* 0x0000002522287220 */ /* 0x0c0fe20000410000 */
[-C--:B------:R-:W-:Y:S01]  /*6650*/  FMUL.FTZ R44, R34, R36.reuse ;  /* 0x00000024222c7220 */ /* 0x080fe20000410000 */
[----:B------:R-:W-:Y:S02]  /*6660*/  LOP3.LUT R38, R38, 0xffff0000, RZ, 0xc0, !PT ;  /* 0xffff000026267812 */ /* 0x000fe400078ec0ff */
[C---:B------:R-:W-:Y:S01]  /*6670*/  FFMA.FTZ R34, R35.reuse, R36, -R40 ;  /* 0x0000002423227223 */ /* 0x040fe20000010828 */
[----:B------:R-:W-:Y:S01]  /*6680*/  FFMA.FTZ R35, R35, R37, R44 ;  /* 0x0000002523237223 */ /* 0x000fe2000001002c */
[C---:B------:R-:W-:Y:S01]  /*6690*/  FMUL.FTZ R37, R42.reuse, R123 ;  /* 0x0000007b2a257220 */ /* 0x040fe20000410000 */
[-C--:B------:R-:W-:Y:S01]  /*66a0*/  FMUL.FTZ R42, R42, R121.reuse ;  /* 0x000000792a2a7220 */ /* 0x080fe20000410000 */
[----:B------:R-:W-:Y:S02]  /*66b0*/  F2FP.BF16.F32.PACK_AB R45, R45, R52 ;  /* 0x000000342d2d723e */ /* 0x000fe400000010ff */
[C---:B------:R-:W-:Y:S01]  /*66c0*/  FFMA.FTZ R37, R38.reuse, R121, -R37 ;  /* 0x0000007926257223 */ /* 0x040fe20000010825 */
[----:B------:R-:W-:Y:S01]  /*66d0*/  FFMA.FTZ R42, R38, R123, R42 ;  /* 0x0000007b262a7223 */ /* 0x000fe2000001002a */
        /* <DEDUP_REMOVED lines=8> */
.L_x_10378:
[----:B------:R-:W-:Y:S05]  /*6760*/  BSYNC B1 ;  /* 0x0000000000017941 */ /* 0x000fea0003800000 */
.L_x_10377:
[----:B-1----:R4:W-:Y:S01]  /*6770*/  STG.E.128 desc[UR60][R48.64], R36 ;  /* 0x0000002430007986 */ /* 0x0029e2000c101d3c */
[----:B------:R-:W-:-:S13]  /*6780*/  ISETP.GE.AND P4, PT, R50, R110, PT ;  /* 0x0000006e3200720c */ /* 0x000fda0003f86270 */
[----:B------:R-:W-:Y:S05]  /*6790*/  @P4 BRA `(.L_x_10341) ;  /* 0x00000000009c4947 */ /* 0x000fea0003800000 */
[--C-:B------:R-:W-:Y:S02]  /*67a0*/  SHF.R.S32.HI R32, RZ, 0x1f, R50.reuse ;  /* 0x0000001fff207819 */ /* 0x100fe40000011432 */
[----:B------:R-:W-:-:S04]  /*67b0*/  IADD3 R50, P4, P5, R24, R92, R50 ;  /* 0x0000005c18327210 */ /* 0x000fc80007d9e032 */
[----:B------:R-:W-:Y:S02]  /*67c0*/  IADD3.X R32, R3, R111, R32, P4, P5 ;  /* 0x0000006f03207210 */ /* 0x000fe400027ea420 */
[----:B------:R-:W-:-:S04]  /*67d0*/  LEA R90, P4, R50, R90, 0x1 ;  /* 0x0000005a325a7211 */ /* 0x000fc800078808ff */
[----:B------:R-:W-:-:S05]  /*67e0*/  LEA.HI.X R91, R50, R91, R32, 0x1, P4 ;  /* 0x0000005b325b7211 */ /* 0x000fca00020f0c20 */
[----:B--2---:R1:W-:Y:S01]  /*67f0*/  STG.E.128 desc[UR60][R90.64], R40 ;  /* 0x000000285a007986 */ /* 0x0043e2000c101d3c */
[----:B------:R-:W-:Y:S05]  /*6800*/  BRA `(.L_x_10341) ;  /* 0x0000000000807947 */ /* 0x000fea0003800000 */
.L_x_10334:
[----:B------:R-:W2:Y:S02]  /*6810*/  LDL R32, [R1+0x44] ;  /* 0x0000440001207983 */ /* 0x000ea40000100800 */
[----:B--2---:R-:W-:-:S13]  /*6820*/  ISETP.NE.AND P3, PT, R32, 0x3, PT ;  /* 0x000000032000780c */ /* 0x004fda0003f65270 */
[----:B------:R-:W-:Y:S05]  /*6830*/  @!P3 BRA `(.L_x_10379) ;  /* 0x000000000004b947 */ /* 0x000fea0003800000 */
[----:B------:R-:W-:Y:S01]  /*6840*/  BPT.TRAP 0x1 ;  /* 0x000000040000795c */ /* 0x000fe20000300000 */
.L_x_10379:
[----:B------:R-:W-:Y:S01]  /*6850*/  IMAD R20, R17, 0x8, R16 ;  /* 0x0000000811147824 */ /* 0x000fe200078e0210 */
[----:B------:R-:W-:Y:S01]  /*6860*/  SHF.L.U32 R86, R155, 0x1f, RZ ;  /* 0x0000001f9b567819 */ /* 0x000fe200000006ff */
[----:B------:R-:W-:Y:S01]  /*6870*/  IMAD R85, R22, -0x90, R2 ;  /* 0xffffff7016557824 */ /* 0x000fe200078e0202 */
[----:B------:R-:W-:Y:S02]  /*6880*/  BSSY B1, `(.L_x_10380) ;  /* 0x0000004000017945 */ /* 0x000fe40003800000 */
[----:B------:R-:W0:Y:S02]  /*6890*/  SYNCS.PHASECHK.TRANS64.TRYWAIT P4, [R20+URZ+0x31c90], R86 ;  /* 0x031c9056140075a7 */ /* 0x000e24000808017f */
[----:B------:R-:W-:Y:S01]  /*68a0*/  VIMNMX R85, R85, 0x90, PT ;  /* 0x0000009055557848 */ /* 0x000fe20003fe0100 */
[----:B0-----:R-:W-:Y:S06]  /*68b0*/  @!P4 BRA `(.L_x_10381) ;  /* 0x0000017400acc947 */ /* 0x001fec0003800000 */
.L_x_10631:
[----:B------:R-:W-:Y:S05]  /*68c0*/  BSYNC B1 ;  /* 0x0000000000017941 */ /* 0x000fea0003800000 */
.L_x_10380:
[----:B------:R-:W-:-:S13]  /*68d0*/  ISETP.GE.AND P4, PT, R19, R85, PT ;  /* 0x000000551300720c */ /* 0x000fda0003f86270 */
[----:B------:R-:W-:Y:S05]  /*68e0*/  @P4 BRA `(.L_x_10341) ;  /* 0x0000000000484947 */ /* 0x000fea0003800000 */
[----:B------:R-:W-:-:S13]  /*68f0*/  ISETP.NE.AND P4, PT, R10, RZ, PT ;  /* 0x000000ff0a00720c */ /* 0x000fda0003f85270 */
[----:B------:R-:W1:Y:S04]  /*6900*/  @P4 LDS.128 R32, [R80+0x16800] ;  /* 0x0168000050204984 */ /* 0x000e680000000c00 */
[----:B-1----:R-:W-:Y:S01]  /*6910*/  @P4 STG.E.128 desc[UR60][R36.64], R32 ;  /* 0x0000002024004986 */ /* 0x002fe2000c101d3c */
        /* <DEDUP_REMOVED lines=14> */
[----:B-1----:R1:W-:Y:S02]  /*6a00*/  @P4 STG.E.128 desc[UR60][R36.64+0xa0], R32 ;  /* 0x0000a02024004986 */ /* 0x0023e4000c101d3c */
.L_x_10341:
[----:B------:R-:W-:Y:S05]  /*6a10*/  BSYNC B0 ;  /* 0x0000000000007941 */ /* 0x000fea0003800000 */
.L_x_10333:
        /* <DEDUP_REMOVED lines=17> */
.L_x_10383:
[----:B------:R-:W-:Y:S05]  /*6b30*/  BSYNC B0 ;  /* 0x0000000000007941 */ /* 0x000fea0003800000 */
.L_x_10382:
[----:B------:R-:W2:Y:S01]  /*6b40*/  SYNCS.PHASECHK.TRANS64.TRYWAIT P3, [R20+URZ+0x31cb0], R86 ;  /* 0x031cb056140075a7 */ /* 0x000ea2000806017f */
[----:B------:R-:W-:Y:S04]  /*6b50*/  BSSY B0, `(.L_x_10384) ;  /* 0x0000002000007945 */ /* 0x000fe80003800000 */
[----:B--2---:R-:W-:Y:S05]  /*6b60*/  @!P3 BRA `(.L_x_10385) ;  /* 0x000001740014b947 */ /* 0x004fea0003800000 */
.L_x_10632:
[----:B------:R-:W-:Y:S05]  /*6b70*/  BSYNC B0 ;  /* 0x0000000000007941 */ /* 0x000fea0003800000 */
.L_x_10384:
[----:B------:R-:W-:Y:S01]  /*6b80*/  ISETP.GE.AND P3, PT, R19, R85, PT ;  /* 0x000000551300720c */ /* 0x000fe20003f66270 */
[----:B------:R-:W-:-:S12]  /*6b90*/  BSSY B0, `(.L_x_10386) ;  /* 0x0000020000007945 */ /* 0x000fd80003800000 */
[----:B------:R-:W-:Y:S05]  /*6ba0*/  @P3 BRA `(.L_x_10387) ;  /* 0x0000000000783947 */ /* 0x000fea0003800000 */
[----:B------:R-:W-:Y:S01]  /*6bb0*/  IMAD.WIDE R34, R22, 0x90, R74 ;  /* 0x0000009016227825 */ /* 0x000fe200078e024a */
[----:B------:R-:W-:-:S03]  /*6bc0*/  ULDC.64 UR4, c[0x0][0x328] ;  /* 0x0000ca0000047ab9 */ /* 0x000fc60000000a00 */
[----:B------:R-:W-:Y:S02]  /*6bd0*/  IMAD R35, R35, UR4, RZ ;  /* 0x0000000423237c24 */ /* 0x000fe4000f8e02ff */
[----:B-1----:R-:W-:Y:S02]  /*6be0*/  IMAD.MOV.U32 R32, RZ, RZ, R26 ;  /* 0x000000ffff207224 */ /* 0x002fe400078e001a */
[----:B------:R-:W-:Y:S02]  /*6bf0*/  IMAD.MOV.U32 R33, RZ, RZ, R88 ;  /* 0x000000ffff217224 */ /* 0x000fe400078e0058 */
[C---:B------:R-:W-:Y:S02]  /*6c00*/  IMAD R35, R34.reuse, UR5, R35 ;  /* 0x0000000522237c24 */ /* 0x040fe4000f8e0223 */
[----:B------:R-:W-:Y:S01]  /*6c10*/  IMAD.WIDE.U32 R32, R34, UR4, R32 ;  /* 0x0000000422207c25 */ /* 0x000fe2000f8e0020 */
[----:B------:R-:W-:-:S03]  /*6c20*/  ULDC.64 UR4, c[0x0][0x318] ;  /* 0x0000c60000047ab9 */ /* 0x000fc60000000a00 */
[----:B------:R-:W-:Y:S01]  /*6c30*/  IMAD.IADD R33, R33, 0x1, R35 ;  /* 0x0000000121217824 */ /* 0x000fe200078e0223 */
[----:B------:R-:W-:Y:S01]  /*6c40*/  LEA R36, P3, R32, UR4, 0x1 ;  /* 0x0000000420247c11 */ /* 0x000fe2000f8608ff */
[----:B------:R-:W-:-:S03]  /*6c50*/  ULDC UR4, c[0x0][0x2f4] ;  /* 0x0000bd0000047ab9 */ /* 0x000fc60000000800 */
[----:B------:R-:W-:Y:S02]  /*6c60*/  LEA.HI.X R37, R32, UR5, R33, 0x1, P3 ;  /* 0x0000000520257c11 */ /* 0x000fe400098f0c21 */
        /* <DEDUP_REMOVED lines=17> */
[----:B-1----:R3:W-:Y:S02]  /*6d80*/  @!P3 STG.E.128 desc[UR60][R36.64+0xa0], R32 ;  /* 0x0000a0202400b986 */ /* 0x0027e4000c101d3c */
.L_x_10387:
[----:B------:R-:W-:Y:S05]  /*6d90*/  BSYNC B0 ;  /* 0x0000000000007941 */ /* 0x000fea0003800000 */
.L_x_10386:
[----:B------:R-:W-:Y:S01]  /*6da0*/  @!PT LDS RZ, [RZ] ;  /* 0x00000000fffff984 */ /* 0x000fe20000000800 */
[----:B------:R-:W-:Y:S01]  /*6db0*/  @!PT LDS RZ, [RZ] ;  /* 0x00000000fffff984 */ /* 0x000fe20000000800 */
[----:B------:R-:W-:Y:S01]  /*6dc0*/  @!PT LDS RZ, [RZ] ;  /* 0x00000000fffff984 */ /* 0x000fe20000000800 */
[----:B------:R-:W-:Y:S01]  /*6dd0*/  @!PT LDS RZ, [RZ] ;  /* 0x00000000fffff984 */ /* 0x000fe20000000800 */
[----:B------:R4:W-:Y:S06]  /*6de0*/  MEMBAR.ALL.CTA ;  /* 0x0000000000007992 */ /* 0x0009ec0000008000 */
[----:B----4-:R-:W4:Y:S01]  /*6df0*/  FENCE.VIEW.ASYNC.S ;  /* 0x00000000000073c6 */ /* 0x010f220000000000 */
[----:B0-2---:R-:W-:Y:S02]  /*6e00*/  @!P4 VIADD R20, R20, 0x31cc0 ;  /* 0x00031cc01414c836 */ /* 0x005fe40000000000 */
[----:B------:R-:W-:-:S03]  /*6e10*/  VIADD R17, R17, 0x1 ;  /* 0x0000000111117836 */ /* 0x000fc60000000000 */
[----:B------:R-:W-:Y:S01]  /*6e20*/  @!P4 PRMT R20, RZ, 0x654, R20 ;  /* 0x00000654ff14c816 */ /* 0x000fe20000000014 */
[----:B----4-:R0:W-:Y:S01]  /*6e30*/  BAR.SYNC.DEFER_BLOCKING R112, 0x80 ;  /* 0x000200700000751d */ /* 0x0101e20000010000 */
[----:B------:R-:W-:-:S04]  /*6e40*/  ISETP.NE.AND P3, PT, R17, 0x2, PT ;  /* 0x000000021100780c */ /* 0x000fc80003f65270 */
[----:B------:R-:W-:Y:S01]  /*6e50*/  SEL R17, R17, RZ, P3 ;  /* 0x000000ff11117207 */ /* 0x000fe20001800000 */
[----:B------:R2:W-:Y:S02]  /*6e60*/  @!P4 SYNCS.ARRIVE.TRANS64.RED.A1T0 RZ, [R20+URZ], RZ ;  /* 0x000000ff14ffc9a7 */ /* 0x0005e4000810043f */
[----:B--2---:R-:W-:-:S04]  /*6e70*/  SEL R20, RZ, 0x1, P3 ;  /* 0x00000001ff147807 */ /* 0x004fc80001800000 */
[----:B------:R-:W-:Y:S01]  /*6e80*/  LOP3.LUT R155, R155, R20, RZ, 0x3c, !PT ;  /* 0x000000149b9b7212 */ /* 0x000fe200078e3cff */
[----:B0-----:R-:W-:Y:S06]  /*6e90*/  @P2 BRA `(.L_x_10388) ;  /* 0xffffffb800982947 */ /* 0x001fec000383ffff */
[----:B------:R-:W0:Y:S01]  /*6ea0*/  S2R R21, SR_TID.X ;  /* 0x0000000000157919 */ /* 0x000e220000002100 */
[----:B------:R-:W-:Y:S02]  /*6eb0*/  PLOP3.LUT P0, PT, PT, PT, PT, 0x8, 0x0 ;  /* 0x000000000000781c */ /* 0x000fe40003f0e170 */
[----:B0-----:R-:W-:-:S04]  /*6ec0*/  SHF.R.U32.HI R21, RZ, 0x7, R21 ;  /* 0x00000007ff157819 */ /* 0x001fc80000011615 */
[----:B------:R-:W-:-:S13]  /*6ed0*/  ISETP.NE.AND P5, PT, R21, 0x1, PT ;  /* 0x000000011500780c */ /* 0x000fda0003fa5270 */
[----:B------:R-:W-:Y:S06]  /*6ee0*/  @!P5 BAR.ARV 0x9, 0x100 ;  /* 0x024400000000db1d */ /* 0x000fec0000002000 */
.L_x_10328:
[----:B------:R-:W-:Y:S02]  /*6ef0*/  ISETP.GE.AND P2, PT, R109, 0x1, PT ;  /* 0x000000016d00780c */ /* 0x000fe40003f46270 */
[----:B------:R-:W-:Y:S02]  /*6f00*/  CS2R R2, SRZ ;  /* 0x0000000000027805 */ /* 0x000fe4000001ff00 */
[----:B------:R-:W-:Y:S01]  /*6f10*/  PLOP3.LUT P1, PT, PT, PT, PT, 0x80, 0x0 ;  /* 0x000000000000781c */ /* 0x000fe20003f2f070 */
[----:B------:R-:W-:Y:S01]  /*6f20*/  IMAD.MOV.U32 R0, RZ, RZ, RZ ;  /* 0x000000ffff007224 */ /* 0x000fe200078e00ff */
[----:B------:R-:W-:Y:S01]  /*6f30*/  CS2R R26, SRZ ;  /* 0x00000000001a7805 */ /* 0x000fe2000001ff00 */
[----:B------:R-:W-:Y:S01]  /*6f40*/  IMAD.MOV.U32 R71, RZ, RZ, RZ ;  /* 0x000000ffff477224 */ /* 0x000fe200078e00ff */
[----:B------:R-:W-:Y:S01]  /*6f50*/  CS2R R52, SRZ ;  /* 0x0000000000347805 */ /* 0x000fe2000001ff00 */
[----:B---3--:R-:W-:Y:S01]  /*6f60*/  IMAD.MOV.U32 R37, RZ, RZ, RZ ;  /* 0x000000ffff257224 */ /* 0x008fe200078e00ff */
        /* <DEDUP_REMOVED lines=22> */
[----:B------:R-:W-:Y:S06]  /*70d0*/  @P0 BRA `(.L_x_10389) ;  /* 0x00000000000c0947 */ /* 0x000fec0003800000 */
[----:B------:R-:W0:Y:S01]  /*70e0*/  FENCE.VIEW.ASYNC.G ;  /* 0x00000000000073c6 */ /* 0x000e220000000100 */
[----:B------:R-:W-:Y:S05]  /*70f0*/  WARPSYNC.ALL ;  /* 0x0000000000007948 */ /* 0x000fea0003800000 */
[----:B0-----:R-:W-:Y:S06]  /*7100*/  BAR.ARV 0xc, 0x200 ;  /* 0x0308000000007b1d */ /* 0x001fec0000002000 */
.L_x_10389:
        /* <DEDUP_REMOVED lines=11> */
[----:B0-----:R2:W-:Y:S02]  /*71c0*/  STL [R1+0x74], R0 ;  /* 0x0000740001007387 */ /* 0x0015e40000100800 */
.L_x_10635:
[----:B------:R-:W2:Y:S01]  /*71d0*/  LDL R3, [R1+0x74] ;  /* 0x0000740001037983 */ /* 0x000ea20000100800 */
[----:B------:R-:W-:Y:S01]  /*71e0*/  BSSY B6, `(.L_x_10392) ;  /* 0x000001b000067945 */ /* 0x000fe20003800000 */
[----:B--2---:R-:W-:-:S05]  /*71f0*/  IMAD.HI R0, R3, 0x55555556, RZ ;  /* 0x5555555603007827 */ /* 0x004fca00078e02ff */
[----:B------:R-:W-:-:S05]  /*7200*/  LEA.HI R2, R0, R0, RZ, 0x1 ;  /* 0x0000000000027211 */ /* 0x000fca00078f08ff */
[----:B------:R-:W-:Y:S02]  /*7210*/  IMAD R2, R2, -0x3, R3 ;  /* 0xfffffffd02027824 */ /* 0x000fe400078e0203 */
[----:B------:R-:W-:-:S04]  /*7220*/  VIADD R3, R16, 0x24300 ;  /* 0x0002430010037836 */ /* 0x000fc80000000000 */
[----:B------:R-:W-:Y:S01]  /*7230*/  IMAD R0, R2, 0x800, R3 ;  /* 0x0000080002007824 */ /* 0x000fe200078e0203 */
[----:B------:R-:W-:-:S04]  /*7240*/  LOP3.LUT P0, RZ, R3, 0x9f, RZ, 0xc0, !PT ;  /* 0x0000009f03ff7812 */ /* 0x000fc8000780c0ff */
[----:B------:R-:W-:-:S04]  /*7250*/  SHF.R.U32.HI R0, RZ, 0x4, R0 ;  /* 0x00000004ff007819 */ /* 0x000fc80000011600 */
[----:B------:R-:W-:-:S05]  /*7260*/  LOP3.LUT R0, R0, 0x3fff, RZ, 0xc0, !PT ;  /* 0x00003fff00007812 */ /* 0x000fca00078ec0ff */
[----:B------:R2:W-:Y:S01]  /*7270*/  STL [R1+0x7c], R0 ;  /* 0x00007c0001007387 */ /* 0x0005e20000100800 */
[----:B------:R-:W-:Y:S05]  /*7280*/  @!P0 BRA `(.L_x_10393) ;  /* 0x0000000000408947 */ /* 0x000fea0003800000 */
[----:B--2---:R-:W-:Y:S01]  /*7290*/  MOV R0, 0x0 ;  /* 0x0000000000007802 */ /* 0x004fe20000000f00 */
[----:B------:R-:W-:Y:S01]  /*72a0*/  ULDC.64 UR4, c[0x4][0x1b8] ;  /* 0x01006e0000047ab9 */ /* 0x000fe20000000a00 */
[----:B------:R-:W-:Y:S01]  /*72b0*/  ULDC.64 UR6, c[0x4][0x1c0] ;  /* 0x0100700000067ab9 */ /* 0x000fe20000000a00 */
[----:B------:R-:W-:Y:S01]  /*72c0*/  IMAD.U32 R4, RZ, RZ, UR4 ;  /* 0x00000004ff047e24 */ /* 0x000fe2000f8e00ff */
[----:B0-----:R0:W2:Y:S01]  /*72d0*/  LDC.64 R14, c[0x4][R0] ;  /* 0x01000000000e7b82 */ /* 0x0010a20000000a00 */
        /* <DEDUP_REMOVED lines=10> */
[----:B-12--5:R-:W-:Y:S05]  /*7380*/  CALL.ABS.NOINC R14 ;  /* 0x000000000e007343 */ /* 0x026fea0003c00000 */
.L_x_10393:
[----:B------:R-:W-:Y:S05]  /*7390*/  BSYNC B6 ;  /* 0x0000000000067941 */ /* 0x000fea0003800000 */
.L_x_10392:
        /* <DEDUP_REMOVED lines=8> */
[----:B------:R2:W3:Y:S03]  /*7420*/  SYNCS.PHASECHK.TRANS64.TRYWAIT P0, [R16+URZ+0x31c00], R3 ;  /* 0x031c0003100075a7 */ /* 0x0004e6000800017f */
[----:B---3--:R-:W-:Y:S05]  /*7430*/  @!P0 NANOSLEEP.SYNCS 0x989680 ;  /* 0x009896800000895d */ /* 0x008fea0003900000 */
[----:B------:R-:W3:Y:S01]  /*7440*/  @!P0 SYNCS.PHASECHK.TRANS64 P0, [R16+URZ+0x31c00], R3 ;  /* 0x031c0003100085a7 */ /* 0x000ee2000800007f */
[----:B------:R-:W-:Y:S04]  /*7450*/  BSSY B0, `(.L_x_10395) ;  /* 0x0000006000007945 */ /* 0x000fe80003800000 */
[----:B---3--:R-:W-:Y:S05]  /*7460*/  @P0 BRA `(.L_x_10396) ;  /* 0x0000000000100947 */ /* 0x008fea0003800000 */
.L_x_10397:
[----:B---3--:R3:W4:Y:S02]  /*7470*/  SYNCS.PHASECHK.TRANS64.TRYWAIT P0, [R16+URZ+0x31c00], R3 ;  /* 0x031c0003100075a7 */ /* 0x008724000800017f */
[----:B----4-:R-:W-:Y:S05]  /*7480*/  @!P0 NANOSLEEP.SYNCS 0x989680 ;  /* 0x009896800000895d */ /* 0x010fea0003900000 */
[----:B------:R-:W4:Y:S02]  /*7490*/  @!P0 SYNCS.PHASECHK.TRANS64 P0, [R16+URZ+0x31c00], R3 ;  /* 0x031c0003100085a7 */ /* 0x000f24000800007f */
[----:B----4-:R-:W-:Y:S05]  /*74a0*/  @!P0 BRA `(.L_x_10397) ;  /* 0xfffffffc00f08947 */ /* 0x010fea000383ffff */
.L_x_10396:
[----:B------:R-:W-:Y:S05]  /*74b0*/  BSYNC B0 ;  /* 0x0000000000007941 */ /* 0x000fea0003800000 */
.L_x_10395:
[----:B------:R-:W-:Y:S05]  /*74c0*/  BRA `(.L_x_10398) ;  /* 0x0000003c00347947 */ /* 0x000fea0003800000 */
.L_x_10394:
[----:B------:R-:W3:Y:S01]  /*74d0*/  LDL R8, [R1+0xbc] ;  /* 0x0000bc0001087983 */ /* 0x000ee20000100800 */
[----:B--2--5:R-:W-:Y:S01]  /*74e0*/  SHF.R.S32.HI R0, RZ, 0x1f, R104 ;  /* 0x0000001fff007819 */ /* 0x024fe20000011468 */
[----:B------:R-:W-:Y:S01]  /*74f0*/  ULDC.64 UR6, c[0x0][0x408] ;  /* 0x0001020000067ab9 */ /* 0x000fe20000000a00 */
[----:B------:R-:W-:Y:S02]  /*7500*/  ULDC.64 UR4, c[0x0][0x3f8] ;  /* 0x0000fe0000047ab9 */ /* 0x000fe40000000a00 */
[----:B------:R-:W-:-:S04]  /*7510*/  IMAD.WIDE.U32 R4, R104, UR4, RZ ;  /* 0x0000000468047c25 */ /* 0x000fc8000f8e00ff */
[C---:B------:R-:W-:Y:S02]  /*7520*/  IMAD R7, R0.reuse, UR6, RZ ;  /* 0x0000000600077c24 */ /* 0x040fe4000f8e02ff */
[----:B------:R-:W-:Y:S02]  /*7530*/  IMAD R3, R0, UR4, RZ ;  /* 0x0000000400037c24 */ /* 0x000fe4000f8e02ff */
[C---:B------:R-:W-:Y:S02]  /*7540*/  IMAD R25, R104.reuse, UR7, R7 ;  /* 0x0000000768197c24 */ /* 0x040fe4000f8e0207 */
[C---:B------:R-:W-:Y:S01]  /*7550*/  IMAD R3, R104.reuse, UR5, R3 ;  /* 0x0000000568037c24 */ /* 0x040fe2000f8e0203 */
[----:B------:R-:W-:Y:S01]  /*7560*/  ULDC.64 UR4, c[0x0][0x3e8] ;  /* 0x0000fa0000047ab9 */ /* 0x000fe20000000a00 */
[----:B------:R-:W-:Y:S01]  /*7570*/  IMAD.WIDE.U32 R6, R104, UR6, RZ ;  /* 0x0000000668067c25 */ /* 0x000fe2000f8e00ff */
[----:B------:R-:W-:Y:S01]  /*7580*/  ULDC.64 UR6, c[0x0][0x400] ;  /* 0x0001000000067ab9 */ /* 0x000fe20000000a00 */
[----:B------:R-:W-:-:S02]  /*7590*/  LEA R22, P1, R4, UR4, 0x1 ;  /* 0x0000000404167c11 */ /* 0x000fc4000f8208ff */
[----:B------:R-:W-:Y:S01]  /*75a0*/  IMAD.IADD R23, R3, 0x1, R5 ;  /* 0x0000000103177824 */ /* 0x000fe200078e0205 */
[----:B------:R-:W-:Y:S01]  /*75b0*/  LEA R24, P2, R6, UR6, 0x1 ;  /* 0x0000000606187c11 */ /* 0x000fe2000f8408ff */
[----:B------:R-:W-:-:S03]  /*75c0*/  IMAD.IADD R25, R25, 0x1, R7 ;  /* 0x0000000119197824 */ /* 0x000fc600078e0207 */
[----:B------:R-:W-:Y:S02]  /*75d0*/  LEA.HI.X R23, R4, UR5, R23, 0x1, P1 ;  /* 0x0000000504177c11 */ /* 0x000fe400088f0c17 */
[----:B------:R-:W-:Y:S02]  /*75e0*/  LEA.HI.X R25, R6, UR7, R25, 0x1, P2 ;  /* 0x0000000706197c11 */ /* 0x000fe400090f0c19 */
[----:B---3--:R-:W-:-:S13]  /*75f0*/  LOP3.LUT P0, RZ, R8, 0x1bf, RZ, 0xc0, !PT ;  /* 0x000001bf08ff7812 */ /* 0x008fda000780c0ff */
[----:B------:R-:W-:Y:S05]  /*7600*/  @!P0 BRA `(.L_x_10399) ;  /* 0x0000000000408947 */ /* 0x000fea0003800000 */
[----:B------:R-:W-:Y:S01]  /*7610*/  MOV R0, 0x0 ;  /* 0x0000000000007802 */ /* 0x000fe20000000f00 */
        /* <DEDUP_REMOVED lines=14> */
[----:B-12---:R-:W-:Y:S05]  /*7700*/  CALL.ABS.NOINC R14 ;  /* 0x000000000e007343 */ /* 0x006fea0003c00000 */
.L_x_10399:
[----:B------:R-:W-:Y:S01]  /*7710*/  ULDC.U8 UR4, c[0x0][0x410] ;  /* 0x0001040000047ab9 */ /* 0x000fe20000000000 */
[----:B------:R-:W-:Y:S01]  /*7720*/  BSSY B0, `(.L_x_10400) ;  /* 0x000039f000007945 */ /* 0x000fe20003800000 */
[----:B------:R-:W-:Y:S01]  /*7730*/  ISETP.NE.AND P0, PT, RZ, UR4, PT ;  /* 0x00000004ff007c0c */ /* 0x000fe2000bf05270 */
[----:B------:R-:W-:-:S12]  /*7740*/  IMAD R7, R105, 0xc0, R19 ;  /* 0x000000c069077824 */ /* 0x000fd800078e0213 */
[----:B------:R-:W-:Y:S05]  /*7750*/  @!P0 BRA `(.L_x_10401) ;  /* 0x0000001c00548947 */ /* 0x000fea0003800000 */
[----:B------:R-:W-:-:S03]  /*7760*/  UMOV UR4, 0xffffffff ;  /* 0xffffffff00047882 */ /* 0x000fc60000000000 */
[----:B------:R-:W-:Y:S05]  /*7770*/  BRA.DIV UR4, `(.L_x_10402) ;  /* 0x0000016a04647947 */ /* 0x000fea000b800000 */
[----:B------:R2:W3:Y:S04]  /*7780*/  SHFL.IDX PT, R3, R23, RZ, 0x1e1f ;  /* 0x001e1fff17037589 */ /* 0x0004e800000e0000 */
[----:B------:R2:W4:Y:S04]  /*7790*/  SHFL.IDX PT, R0, R22, RZ, 0x1e1f ;  /* 0x001e1fff16007589 */ /* 0x00052800000e0000 */
[----:B------:R2:W0:Y:S04]  /*77a0*/  SHFL.IDX PT, R5, R25, RZ, 0x1e1f ;  /* 0x001e1fff19057589 */ /* 0x00042800000e0000 */
[----:B------:R2:W0:Y:S02]  /*77b0*/  SHFL.IDX PT, R4, R24, RZ, 0x1e1f ;  /* 0x001e1fff18047589 */ /* 0x00042400000e0000 */
.L_x_10641:
[----:B------:R-:W5:Y:S01]  /*77c0*/  LDL R50, [R1+0x94] ;  /* 0x0000940001327983 */ /* 0x000f620000100800 */
[----:B------:R-:W-:Y:S01]  /*77d0*/  ULDC UR4, c[0x0][0x448] ;  /* 0x0001120000047ab9 */ /* 0x000fe20000000800 */
[----:B------:R-:W-:Y:S01]  /*77e0*/  BSSY B1, `(.L_x_10403) ;  /* 0x000005c000017945 */ /* 0x000fe20003800000 */
[----:B------:R-:W-:Y:S01]  /*77f0*/  IMAD R108, R108, UR4, RZ ;  /* 0x000000046c6c7c24 */ /* 0x000fe2000f8e02ff */
[----:B------:R-:W-:Y:S02]  /*7800*/  CS2R R34, SRZ ;  /* 0x0000000000227805 */ /* 0x000fe4000001ff00 */
[----:B------:R-:W-:Y:S02]  /*7810*/  CS2R R30, SRZ ;  /* 0x00000000001e7805 */ /* 0x000fe4000001ff00 */
[----:B--2---:R-:W-:Y:S01]  /*7820*/  CS2R R24, SRZ ;  /* 0x0000000000187805 */ /* 0x004fe2000001ff00 */
[----:B------:R-:W-:Y:S01]  /*7830*/  IMAD R6, R105, -0xc0, R108 ;  /* 0xffffff4069067824 */ /* 0x000fe200078e026c */
[----:B------:R-:W-:-:S02]  /*7840*/  ISETP.GE.AND P1, PT, R7, R108, PT ;  /* 0x0000006c0700720c */ /* 0x000fc40003f26270 */
[----:B------:R-:W-:Y:S02]  /*7850*/  CS2R R20, SRZ ;  /* 0x0000000000147805 */ /* 0x000fe4000001ff00 */
[----:B------:R-:W-:Y:S02]  /*7860*/  CS2R R12, SRZ ;  /* 0x00000000000c7805 */ /* 0x000fe4000001ff00 */
[----:B------:R-:W-:Y:S02]  /*7870*/  CS2R R8, SRZ ;  /* 0x0000000000087805 */ /* 0x000fe4000001ff00 */
[----:B------:R-:W-:Y:S02]  /*7880*/  VIMNMX R6, R6, 0xc0, PT ;  /* 0x000000c006067848 */ /* 0x000fe40003fe0100 */
[----:B-1----:R-:W-:Y:S02]  /*7890*/  CS2R R32, SRZ ;  /* 0x0000000000207805 */ /* 0x002fe4000001ff00 */
[----:B------:R-:W-:-:S02]  /*78a0*/  CS2R R28, SRZ ;  /* 0x00000000001c7805 */ /* 0x000fc4000001ff00 */
[----:B------:R-:W-:Y:S02]  /*78b0*/  CS2R R26, SRZ ;  /* 0x00000000001a7805 */ /* 0x000fe4000001ff00 */
[----:B------:R-:W-:Y:S02]  /*78c0*/  ISETP.GE.AND P0, PT, R19, R6, PT ;  /* 0x000000061300720c */ /* 0x000fe40003f06270 */
[----:B------:R-:W-:Y:S02]  /*78d0*/  CS2R R22, SRZ ;  /* 0x0000000000167805 */ /* 0x000fe4000001ff00 */
[----:B0-----:R-:W-:Y:S02]  /*78e0*/  CS2R R14, SRZ ;  /* 0x00000000000e7805 */ /* 0x001fe4000001ff00 */
[----:B------:R-:W-:Y:S02]  /*78f0*/  CS2R R10, SRZ ;  /* 0x00000000000a7805 */ /* 0x000fe4000001ff00 */
[----:B-----5:R-:W-:Y:S01]  /*7900*/  LEA.HI R44, R50, R50, RZ, 0x1 ;  /* 0x00000032322c7211 */ /* 0x020fe200078f08ff */
[----:B------:R-:W-:Y:S06]  /*7910*/  @P1 BRA `(.L_x_10404) ;  /* 0x0000000400201947 */ /* 0x000fec0003800000 */
[----:B------:R-:W2:Y:S01]  /*7920*/  LDL R39, [R1+0x60] ;  /* 0x0000600001277983 */ /* 0x000ea20000100800 */
[----:B------:R-:W-:-:S03]  /*7930*/  ULDC UR4, c[0x0][0x3f4] ;  /* 0x0000fd0000047ab9 */ /* 0x000fc60000000800 */
[----:B------:R-:W3:Y:S04]  /*7940*/  LDL R38, [R1+0x64] ;  /* 0x0000640001267983 */ /* 0x000ee80000100800 */
[----:B------:R-:W4:Y:S04]  /*7950*/  LDL R37, [R1+0x68] ;  /* 0x0000680001257983 */ /* 0x000f280000100800 */
[----:B------:R-:W4:Y:S04]  /*7960*/  LDL R36, [R1+0xa0] ;  /* 0x0000a00001247983 */ /* 0x000f280000100800 */
[----:B------:R-:W4:Y:S04]  /*7970*/  LDL R41, [R1+0xa4] ;  /* 0x0000a40001297983 */ /* 0x000f280000100800 */
[----:B------:R-:W4:Y:S04]  /*7980*/  LDL R40, [R1+0x6c] ;  /* 0x00006c0001287983 */ /* 0x000f280000100800 */
[----:B------:R-:W4:Y:S04]  /*7990*/  LDL.64 R42, [R1+0x48] ;  /* 0x00004800012a7983 */ /* 0x000f280000100a00 */
[----:B------:R-:W4:Y:S04]  /*79a0*/  LDL R14, [R1+0x70] ;  /* 0x00007000010e7983 */ /* 0x000f280000100800 */
[----:B------:R-:W4:Y:S04]  /*79b0*/  LDL R46, [R1+0xa8] ;  /* 0x0000a800012e7983 */ /* 0x000f280000100800 */
[----:B------:R-:W4:Y:S01]  /*79c0*/  LDL R45, [R1+0xac] ;  /* 0x0000ac00012d7983 */ /* 0x000f220000100800 */
        /* <DEDUP_REMOVED lines=8> */
[C---:B--2---:R-:W-:Y:S01]  /*7a50*/  ISETP.GE.AND P2, PT, R39.reuse, UR4, PT ;  /* 0x0000000427007c0c */ /* 0x044fe2000bf46270 */
[C---:B------:R-:W-:Y:S01]  /*7a60*/  IMAD.SHL.U32 R9, R39.reuse, 0x2, RZ ;  /* 0x0000000227097824 */ /* 0x040fe200078e00ff */
[----:B------:R-:W-:Y:S02]  /*7a70*/  SHF.R.S32.HI R6, RZ, 0x1f, R39 ;  /* 0x0000001fff067819 */ /* 0x000fe40000011427 */
[C---:B---3--:R-:W-:Y:S01]  /*7a80*/  ISETP.GE.AND P1, PT, R38.reuse, UR4, PT ;  /* 0x0000000426007c0c */ /* 0x048fe2000bf26270 */
[----:B------:R-:W-:Y:S01]  /*7a90*/  IMAD.SHL.U32 R13, R38, 0x2, RZ ;  /* 0x00000002260d7824 */ /* 0x000fe200078e00ff */
[----:B------:R-:W-:-:S07]  /*7aa0*/  SHF.L.U64.HI R10, R39, 0x1, R6 ;  /* 0x00000001270a7819 */ /* 0x000fce0000010206 */
[-C--:B----4-:R-:W-:Y:S02]  /*7ab0*/  @!P2 IADD3 R6, P3, R0, R9.reuse, RZ ;  /* 0x000000090006a210 */ /* 0x090fe40007f7e0ff */
[----:B------:R-:W-:-:S03]  /*7ac0*/  @!P2 IADD3 R8, P4, R4, R9, RZ ;  /* 0x000000090408a210 */ /* 0x000fc60007f9e0ff */
[--C-:B------:R-:W-:Y:S01]  /*7ad0*/  @!P2 IMAD.X R7, R3, 0x1, R10.reuse, P3 ;  /* 0x000000010307a824 */ /* 0x100fe200018e060a */
[----:B------:R-:W-:Y:S01]  /*7ae0*/  ISETP.GE.AND P3, PT, R37, UR4, PT ;  /* 0x0000000425007c0c */ /* 0x000fe2000bf66270 */
[----:B------:R-:W-:Y:S01]  /*7af0*/  @!P2 IMAD.X R9, R5, 0x1, R10, P4 ;  /* 0x000000010509a824 */ /* 0x000fe200020e060a */
[----:B------:R-:W-:Y:S02]  /*7b00*/  @!P1 IADD3 R10, P4, R0, R13, RZ ;  /* 0x0000000d000a9210 */ /* 0x000fe40007f9e0ff */
[----:B------:R0:W5:Y:S01]  /*7b10*/  @!P2 LD.E.64 R28, desc[UR60][R6.64] ;  /* 0x0000003c061ca980 */ /* 0x000162000c101b00 */
[----:B------:R-:W-:-:S03]  /*7b20*/  IMAD.SHL.U32 R39, R37, 0x2, RZ ;  /* 0x0000000225277824 */ /* 0x000fc600078e00ff */
[----:B------:R-:W5:Y:S01]  /*7b30*/  @!P2 LD.E.64 R30, desc[UR60][R8.64] ;  /* 0x0000003c081ea980 */ /* 0x000f62000c101b00 */
[----:B------:R-:W-:Y:S01]  /*7b40*/  @!P1 IADD3 R12, P2, R4, R13, RZ ;  /* 0x0000000d040c9210 */ /* 0x000fe20007f5e0ff */
[----:B------:R-:W-:-:S03]  /*7b50*/  @!P1 IMAD.X R11, R3, 0x1, R36, P4 ;  /* 0x00000001030b9824 */ /* 0x000fc600020e0624 */
[-C--:B------:R-:W-:Y:S01]  /*7b60*/  @!P3 IADD3 R38, P4, R4, R39.reuse, RZ ;  /* 0x000000270426b210 */ /* 0x080fe20007f9e0ff */
[C---:B------:R-:W-:Y:S01]  /*7b70*/  @!P1 IMAD.X R13, R5.reuse, 0x1, R36, P2 ;  /* 0x00000001050d9824 */ /* 0x040fe200010e0624 */
[----:B------:R-:W-:Y:S01]  /*7b80*/  @!P3 IADD3 R36, P2, R0, R39, RZ ;  /* 0x000000270024b210 */ /* 0x000fe20007f5e0ff */
[----:B------:R1:W5:Y:S02]  /*7b90*/  @!P1 LD.E.64 R26, desc[UR60][R10.64] ;  /* 0x0000003c0a1a9980 */ /* 0x000364000c101b00 */
[--C-:B------:R-:W-:Y:S02]  /*7ba0*/  @!P3 IMAD.X R39, R5, 0x1, R41.reuse, P4 ;  /* 0x000000010527b824 */ /* 0x100fe400020e0629 */
[----:B------:R-:W5:Y:S01]  /*7bb0*/  @!P1 LD.E.64 R24, desc[UR60][R12.64] ;  /* 0x0000003c0c189980 */ /* 0x000f62000c101b00 */
[----:B------:R-:W-:Y:S01]  /*7bc0*/  @!P3 IMAD.X R37, R3, 0x1, R41, P2 ;  /* 0x000000010325b824 */ /* 0x000fe200010e0629 */
[----:B------:R-:W-:Y:S02]  /*7bd0*/  ISETP.GE.AND P1, PT, R40, UR4, PT ;  /* 0x0000000428007c0c */ /* 0x000fe4000bf26270 */
[----:B------:R-:W-:Y:S01]  /*7be0*/  ISETP.GE.AND P2, PT, R42, UR4, PT ;  /* 0x000000042a007c0c */ /* 0x000fe2000bf46270 */
[----:B------:R2:W5:Y:S01]  /*7bf0*/  @!P3 LD.E.64 R20, desc[UR60][R38.64] ;  /* 0x0000003c2614b980 */ /* 0x000562000c101b00 */
[----:B0-----:R-:W-:-:S03]  /*7c00*/  IMAD.SHL.U32 R7, R40, 0x2, RZ ;  /* 0x0000000228077824 */ /* 0x001fc600078e00ff */
[----:B------:R0:W5:Y:S01]  /*7c10*/  @!P3 LD.E.64 R22, desc[UR60][R36.64] ;  /* 0x0000003c2416b980 */ /* 0x000162000c101b00 */
[C---:B------:R-:W-:Y:S01]  /*7c20*/  ISETP.GE.AND P3, PT, R14.reuse, UR4, PT ;  /* 0x000000040e007c0c */ /* 0x040fe2000bf66270 */
[----:B-1----:R-:W-:-:S04]  /*7c30*/  IMAD.SHL.U32 R11, R14, 0x2, RZ ;  /* 0x000000020e0b7824 */ /* 0x002fc800078e00ff */
[-C--:B------:R-:W-:Y:S02]  /*7c40*/  @!P1 IADD3 R40, P5, R0, R7.reuse, RZ ;  /* 0x0000000700289210 */ /* 0x080fe40007fbe0ff */
[----:B------:R-:W-:Y:S01]  /*7c50*/  @!P1 IADD3 R6, P4, R4, R7, RZ ;  /* 0x0000000704069210 */ /* 0x000fe20007f9e0ff */
[----:B------:R-:W-:Y:S02]  /*7c60*/  @!P2 IMAD.MOV.U32 R8, RZ, RZ, R0 ;  /* 0x000000ffff08a224 */ /* 0x000fe400078e0000 */
[----:B------:R-:W-:Y:S02]  /*7c70*/  @!P2 IMAD.MOV.U32 R9, RZ, RZ, R3 ;  /* 0x000000ffff09a224 */ /* 0x000fe400078e0003 */
[----:B--2---:R-:W-:-:S04]  /*7c80*/  @!P2 IMAD.WIDE R38, R42, 0x2, R4 ;  /* 0x000000022a26a825 */ /* 0x004fc800078e0204 */
[----:B0-----:R-:W-:-:S04]  /*7c90*/  @!P2 IMAD.WIDE R36, R42, 0x2, R8 ;  /* 0x000000022a24a825 */ /* 0x001fc800078e0208 */
[--C-:B------:R-:W-:Y:S01]  /*7ca0*/  @!P1 IMAD.X R41, R3, 0x1, R46.reuse, P5 ;  /* 0x0000000103299824 */ /* 0x100fe200028e062e */
[-C--:B------:R-:W-:Y:S01]  /*7cb0*/  @!P3 IADD3 R42, P5, R0, R11.reuse, RZ ;  /* 0x0000000b002ab210 */ /* 0x080fe20007fbe0ff */
[----:B------:R-:W-:Y:S01]  /*7cc0*/  @!P1 IMAD.X R7, R5, 0x1, R46, P4 ;  /* 0x0000000105079824 */ /* 0x000fe200020e062e */
[----:B------:R-:W-:Y:S02]  /*7cd0*/  @!P3 IADD3 R4, P4, R4, R11, RZ ;  /* 0x0000000b0404b210 */ /* 0x000fe40007f9e0ff */
[----:B------:R-:W-:Y:S02]  /*7ce0*/  CS2R R14, SRZ ;  /* 0x00000000000e7805 */ /* 0x000fe4000001ff00 */
[----:B------:R-:W-:Y:S02]  /*7cf0*/  CS2R R12, SRZ ;  /* 0x00000000000c7805 */ /* 0x000fe4000001ff00 */
[----:B------:R-:W-:Y:S02]  /*7d00*/  CS2R R10, SRZ ;  /* 0x00000000000a7805 */ /* 0x000fe4000001ff00 */
[----:B------:R-:W-:Y:S01]  /*7d10*/  CS2R R8, SRZ ;  /* 0x0000000000087805 */ /* 0x000fe2000001ff00 */
[--C-:B------:R-:W-:Y:S01]  /*7d20*/  @!P3 IMAD.X R43, R3, 0x1, R45.reuse, P5 ;  /* 0x00000001032bb824 */ /* 0x100fe200028e062d */
[----:B------:R0:W5:Y:S01]  /*7d30*/  @!P2 LD.E.64 R32, desc[UR60][R36.64] ;  /* 0x0000003c2420a980 */ /* 0x000162000c101b00 */
[----:B------:R-:W-:-:S03]  /*7d40*/  @!P3 IMAD.X R5, R5, 0x1, R45, P4 ;  /* 0x000000010505b824 */ /* 0x000fc600020e062d */
[----:B------:R0:W5:Y:S04]  /*7d50*/  @!P2 LD.E.64 R34, desc[UR60][R38.64] ;  /* 0x0000003c2622a980 */ /* 0x000168000c101b00 */
[----:B------:R0:W5:Y:S04]  /*7d60*/  @!P1 LD.E.64 R14, desc[UR60][R40.64] ;  /* 0x0000003c280e9980 */ /* 0x000168000c101b00 */
[----:B------:R0:W5:Y:S04]  /*7d70*/  @!P1 LD.E.64 R12, desc[UR60][R6.64] ;  /* 0x0000003c060c9980 */ /* 0x000168000c101b00 */
[----:B------:R0:W5:Y:S04]  /*7d80*/  @!P3 LD.E.64 R10, desc[UR60][R42.64] ;  /* 0x0000003c2a0ab980 */ /* 0x000168000c101b00 */
[----:B------:R0:W5:Y:S02]  /*7d90*/  @!P3 LD.E.64 R8, desc[UR60][R4.64] ;  /* 0x0000003c0408b980 */ /* 0x000164000c101b00 */
.L_x_10404:
[----:B------:R-:W-:Y:S05]  /*7da0*/  BSYNC B1 ;  /* 0x0000000000017941 */ /* 0x000fea0003800000 */
.L_x_10403:
[----:B---3-5:R-:W-:Y:S01]  /*7db0*/  IMAD.MOV.U32 R3, RZ, RZ, R35 ;  /* 0x000000ffff037224 */ /* 0x028fe200078e0023 */
[----:B------:R-:W-:Y:S01]  /*7dc0*/  LOP3.LUT R44, R44, 0xfffffffe, RZ, 0xc0, !PT ;  /* 0xfffffffe2c2c7812 */ /* 0x000fe200078ec0ff */
[----:B----4-:R-:W-:Y:S01]  /*7dd0*/  IMAD.MOV.U32 R0, RZ, RZ, R34 ;  /* 0x000000ffff007224 */ /* 0x010fe200078e0022 */
[----:B------:R-:W-:Y:S01]  /*7de0*/  BSSY B1, `(.L_x_10405) ;  /* 0x0000031000017945 */ /* 0x000fe20003800000 */
[----:B0-----:R-:W-:Y:S01]  /*7df0*/  IMAD.MOV.U32 R4, RZ, RZ, R30 ;  /* 0x000000ffff047224 */ /* 0x001fe200078e001e */
        /* <DEDUP_REMOVED lines=47> */
.L_x_10642:
[----:B------:R-:W-:Y:S05]  /*80f0*/  BSYNC B1 ;  /* 0x0000000000017941 */ /* 0x000fea0003800000 */
.L_x_10405:
[----:B------:R-:W-:Y:S02]  /*8100*/  PRMT R38, R0, 0x7610, R38 ;  /* 0x0000761000267816 */ /* 0x000fe40000000026 */
[----:B------:R-:W-:Y:S01]  /*8110*/  PRMT R39, R4, 0x7610, R39 ;  /* 0x0000761004277816 */ /* 0x000fe20000000027 */
[----:B------:R-:W-:Y:S06]  /*8120*/  @P0 BRA `(.L_x_10407) ;  /* 0x0000002c00f80947 */ /* 0x000fec0003800000 */
[----:B------:R-:W2:Y:S01]  /*8130*/  LDL.64 R56, [R1+0x48] ;  /* 0x0000480001387983 */ /* 0x000ea20000100a00 */
[----:B------:R-:W2:Y:S03]  /*8140*/  LDC R0, c[0x0][0x3f4] ;  /* 0x0000fd00ff007b82 */ /* 0x000ea60000000800 */
[----:B------:R-:W0:Y:S04]  /*8150*/  LDL R54, [R1+0x80] ;  /* 0x0000800001367983 */ /* 0x000e280000100800 */
[----:B------:R-:W3:Y:S04]  /*8160*/  LDL R53, [R1+0x60] ;  /* 0x0000600001357983 */ /* 0x000ee80000100800 */
[----:B------:R-:W4:Y:S04]  /*8170*/  LDL R51, [R1+0x64] ;  /* 0x0000640001337983 */ /* 0x000f280000100800 */
[----:B------:R-:W5:Y:S04]  /*8180*/  LDL R50, [R1+0x68] ;  /* 0x0000680001327983 */ /* 0x000f680000100800 */
[----:B------:R-:W5:Y:S04]  /*8190*/  LDL R7, [R1+0x6c] ;  /* 0x00006c0001077983 */ /* 0x000f680000100800 */
[----:B------:R-:W5:Y:S04]  /*81a0*/  LDL R6, [R1+0x70] ;  /* 0x0000700001067983 */ /* 0x000f680000100800 */
[----:B------:R-:W5:Y:S01]  /*81b0*/  LDL R5, [R1+0x84] ;  /* 0x0000840001057983 */ /* 0x000f620000100800 */
[----:B------:R-:W-:Y:S01]  /*81c0*/  BSSY B1, `(.L_x_10408) ;  /* 0x0000039000017945 */ /* 0x000fe20003800000 */
[-C--:B--2---:R-:W-:Y:S01]  /*81d0*/  ISETP.GE.AND P6, PT, R56, R0.reuse, PT ;  /* 0x000000003800720c */ /* 0x084fe20003fc6270 */
[----:B0-----:R-:W-:Y:S01]  /*81e0*/  IMAD R3, R54, 0x2, R16 ;  /* 0x0000000236037824 */ /* 0x001fe200078e0210 */
[----:B---3--:R-:W-:-:S02]  /*81f0*/  ISETP.GE.AND P0, PT, R53, R0, PT ;  /* 0x000000003500720c */ /* 0x008fc40003f06270 */
[-C--:B----4-:R-:W-:Y:S02]  /*8200*/  ISETP.GE.AND P1, PT, R51, R0.reuse, PT ;  /* 0x000000003300720c */ /* 0x090fe40003f26270 */
[-C--:B-----5:R-:W-:Y:S02]  /*8210*/  ISETP.GE.AND P2, PT, R50, R0.reuse, PT ;  /* 0x000000003200720c */ /* 0x0a0fe40003f46270 */
[-C--:B------:R-:W-:Y:S02]  /*8220*/  ISETP.GE.AND P3, PT, R7, R0.reuse, PT ;  /* 0x000000000700720c */ /* 0x080fe40003f66270 */
[----:B------:R-:W-:Y:S01]  /*8230*/  ISETP.GE.AND P4, PT, R6, R0, PT ;  /* 0x000000000600720c */ /* 0x000fe20003f86270 */
[----:B------:R-:W-:Y:S01]  /*8240*/  VIADD R0, R3, 0x20 ;  /* 0x0000002003007836 */ /* 0x000fe20000000000 */
[----:B------:R-:W-:Y:S01]  /*8250*/  LOP3.LUT P5, RZ, R5, 0x2, RZ, 0xc0, !PT ;  /* 0x0000000205ff7812 */ /* 0x000fe200078ac0ff */
[----:B------:R-:W-:-:S12]  /*8260*/  @P6 BRA `(.L_x_10409) ;  /* 0x0000000000b86947 */ /* 0x000fd80003800000 */
[----:B------:R-:W0:Y:S01]  /*8270*/  LDS.128 R4, [R3+0xda00] ;  /* 0x00da000003047984 */ /* 0x000e220000000c00 */
        /* <DEDUP_REMOVED lines=44> */
[----:B------:R0:W-:Y:S02]  /*8540*/  STS.128 [R3+0xda00], R4 ;  /* 0x00da000403007388 */ /* 0x0001e40000000c00 */
.L_x_10409:
[----:B------:R-:W-:Y:S05]  /*8550*/  BSYNC B1 ;  /* 0x0000000000017941 */ /* 0x000fea0003800000 */
.L_x_10408:
[----:B------:R-:W-:Y:S01]  /*8560*/  BSSY B1, `(.L_x_10410) ;  /* 0x0000031000017945 */ /* 0x000fe20003800000 */
[----:B------:R-:W-:-:S03]  /*8570*/  @P5 VIADD R0, R3, 0xffffffe0 ;  /* 0xffffffe003005836 */ /* 0x000fc60000000000 */
[----:B------:R-:W-:Y:S05]  /*8580*/  @P0 BRA `(.L_x_10411) ;  /* 0x0000000000b80947 */ /* 0x000fea0003800000 */
[----:B0-----:R-:W0:Y:S01]  /*8590*/  LDS.128 R4, [R0+0xda00] ;  /* 0x00da000000047984 */ /* 0x001e220000000c00 */
[----:B------:R-:W-:Y:S02]  /*85a0*/  SHF.R.U32.HI R50, RZ, 0x10, R31 ;  /* 0x00000010ff327819 */ /* 0x000fe4000001161f */
[----:B------:R-:W-:Y:S02]  /*85b0*/  SHF.R.U32.HI R33, RZ, 0x10, R29 ;  /* 0x00000010ff217819 */ /* 0x000fe4000001161d */
[----:B------:R-:W-:Y:S02]  /*85c0*/  PRMT R50, R37, 0x5432, R50 ;  /* 0x0000543225327816 */ /* 0x000fe40000000032 */
[----:B------:R-:W-:Y:S02]  /*85d0*/  PRMT R33, R60, 0x5410, R33 ;  /* 0x000054103c217816 */ /* 0x000fe40000000021 */
[----:B------:R-:W-:Y:S01]  /*85e0*/  SHF.R.U64 R32, R28, 0x10, R29 ;  /* 0x000000101c207819 */ /* 0x000fe2000000121d */
[----:B------:R-:W-:Y:S01]  /*85f0*/  IMAD.U32 R51, R50, 0x10000, RZ ;  /* 0x0001000032337824 */ /* 0x000fe200078e00ff */
[----:B------:R-:W-:Y:S01]  /*8600*/  SHF.R.U64 R35, R30, 0x10, R31 ;  /* 0x000000101e237819 */ /* 0x000fe2000000121f */
[----:B------:R-:W-:Y:S01]  /*8610*/  IMAD.U32 R34, R33, 0x10000, RZ ;  /* 0x0001000021227824 */ /* 0x000fe200078e00ff */
[----:B------:R-:W-:-:S02]  /*8620*/  LOP3.LUT R50, R50, 0xffff0000, RZ, 0xc0, !PT ;  /* 0xffff000032327812 */ /* 0x000fc400078ec0ff */
[----:B------:R-:W-:Y:S02]  /*8630*/  LOP3.LUT R33, R33, 0xffff0000, RZ, 0xc0, !PT ;  /* 0xffff000021217812 */ /* 0x000fe400078ec0ff */
[----:B------:R-:W-:Y:S02]  /*8640*/  PRMT R32, R39, 0x5432, R32 ;  /* 0x0000543227207816 */ /* 0x000fe40000000020 */
[----:B------:R-:W-:Y:S02]  /*8650*/  PRMT R35, R58, 0x5410, R35 ;  /* 0x000054103a237816 */ /* 0x000fe40000000023 */
[C---:B0-----:R-:W-:Y:S01]  /*8660*/  LOP3.LUT R29, R6.reuse, 0xffff0000, RZ, 0xc0, !PT ;  /* 0xffff0000061d7812 */ /* 0x041fe200078ec0ff */
[----:B------:R-:W-:Y:S01]  /*8670*/  IMAD.U32 R28, R6, 0x10000, RZ ;  /* 0x00010000061c7824 */ /* 0x000fe200078e00ff */
[C---:B------:R-:W-:Y:S01]  /*8680*/  LOP3.LUT R31, R7.reuse, 0xffff0000, RZ, 0xc0, !PT ;  /* 0xffff0000071f7812 */ /* 0x040fe200078ec0ff */
[----:B------:R-:W-:Y:S02]  /*8690*/  IMAD.U32 R30, R7, 0x10000, RZ ;  /* 0x00010000071e7824 */ /* 0x000fe400078e00ff */
[C---:B------:R-:W-:Y:S01]  /*86a0*/  FMUL.FTZ R53, R29.reuse, R51 ;  /* 0x000000331d357220 */ /* 0x040fe20000410000 */
[----:B------:R-:W-:Y:S01]  /*86b0*/  FMUL.FTZ R52, R29, R34 ;  /* 0x000000221d347220 */ /* 0x000fe20000410000 */
[----:B------:R-:W-:Y:S01]  /*86c0*/  FMUL.FTZ R29, R31, R50 ;  /* 0x000000321f1d7220 */ /* 0x000fe20000410000 */
[----:B------:R-:W-:-:S02]  /*86d0*/  IMAD.U32 R6, R4, 0x10000, RZ ;  /* 0x0001000004067824 */ /* 0x000fc400078e00ff */
        /* <DEDUP_REMOVED lines=25> */
.L_x_10411:
[----:B------:R-:W-:Y:S05]  /*8870*/  BSYNC B1 ;  /* 0x0000000000017941 */ /* 0x000fea0003800000 */
.L_x_10410:
        /* <DEDUP_REMOVED lines=48> */
.L_x_10413:
[----:B------:R-:W-:Y:S05]  /*8b80*/  BSYNC B1 ;  /* 0x0000000000017941 */ /* 0x000fea0003800000 */
.L_x_10412:
        /* <DEDUP_REMOVED lines=48> */
.L_x_10415:
[----:B------:R-:W-:Y:S05]  /*8e90*/  BSYNC B1 ;  /* 0x0000000000017941 */ /* 0x000fea0003800000 */
.L_x_10414:
        /* <DEDUP_REMOVED lines=48> */
.L_x_10417:
[----:B------:R-:W-:Y:S05]  /*91a0*/  BSYNC B1 ;  /* 0x0000000000017941 */ /* 0x000fea0003800000 */
.L_x_10416:
        /* <DEDUP_REMOVED lines=48> */
.L_x_10401:
[----:B------:R-:W-:-:S03]  /*94b0*/  UMOV UR4, 0xffffffff ;  /* 0xffffffff00047882 */ /* 0x000fc60000000000 */
[----:B------:R-:W-:Y:S05]  /*94c0*/  BRA.DIV UR4, `(.L_x_10418) ;  /* 0x0000014e04987947 */ /* 0x000fea000b800000 */
[----:B------:R-:W2:Y:S04]  /*94d0*/  SHFL.IDX PT, R3, R23, RZ, 0x1e1f ;  /* 0x001e1fff17037589 */ /* 0x000ea800000e0000 */
[----:B------:R-:W1:Y:S04]  /*94e0*/  SHFL.IDX PT, R0, R22, RZ, 0x1e1f ;  /* 0x001e1fff16007589 */ /* 0x000e6800000e0000 */
[----:B------:R3:W4:Y:S04]  /*94f0*/  SHFL.IDX PT, R5, R25, RZ, 0x1e1f ;  /* 0x001e1fff19057589 */ /* 0x00072800000e0000 */
[----:B0-----:R3:W0:Y:S01]  /*9500*/  SHFL.IDX PT, R14, R24, RZ, 0x1e1f ;  /* 0x001e1fff180e7589 */ /* 0x00162200000e0000 */
[----:B--2---:R-:W-:-:S02]  /*9510*/  IMAD.MOV.U32 R33, RZ, RZ, R3 ;  /* 0x000000ffff217224 */ /* 0x004fc400078e0003 */
[----:B-1-3--:R-:W-:-:S07]  /*9520*/  IMAD.MOV.U32 R32, RZ, RZ, R0 ;  /* 0x000000ffff207224 */ /* 0x00afce00078e0000 */
.L_x_10648:
[----:B------:R-:W2:Y:S01]  /*9530*/  LDL R46, [R1+0x94] ;  /* 0x00009400012e7983 */ /* 0x000ea20000100800 */
[----:B------:R-:W-:Y:S01]  /*9540*/  ULDC UR4, c[0x0][0x448] ;  /* 0x0001120000047ab9 */ /* 0x000fe20000000800 */
[----:B------:R-:W-:Y:S01]  /*9550*/  BSSY B1, `(.L_x_10419) ;  /* 0x0000038000017945 */ /* 0x000fe20003800000 */
[----:B------:R-:W-:Y:S01]  /*9560*/  IMAD R108, R108, UR4, RZ ;  /* 0x000000046c6c7c24 */ /* 0x000fe2000f8e02ff */
[----:B------:R-:W-:Y:S01]  /*9570*/  CS2R R8, SRZ ;  /* 0x0000000000087805 */ /* 0x000fe2000001ff00 */
[----:B0-----:R-:W-:Y:S01]  /*9580*/  IMAD.MOV.U32 R34, RZ, RZ, R14 ;  /* 0x000000ffff227224 */ /* 0x001fe200078e000e */
[----:B------:R-:W-:Y:S01]  /*9590*/  CS2R R10, SRZ ;  /* 0x00000000000a7805 */ /* 0x000fe2000001ff00 */
[----:B------:R-:W-:Y:S01]  /*95a0*/  IMAD R0, R105, -0xc0, R108 ;  /* 0xffffff4069007824 */ /* 0x000fe200078e026c */
[----:B------:R-:W-:Y:S01]  /*95b0*/  ISETP.GE.AND P1, PT, R7, R108, PT ;  /* 0x0000006c0700720c */ /* 0x000fe20003f26270 */
[----:B----4-:R-:W-:Y:S01]  /*95c0*/  IMAD.MOV.U32 R35, RZ, RZ, R5 ;  /* 0x000000ffff237224 */ /* 0x010fe200078e0005 */
[----:B------:R-:W-:-:S02]  /*95d0*/  CS2R R4, SRZ ;  /* 0x0000000000047805 */ /* 0x000fc4000001ff00 */
[----:B------:R-:W-:Y:S02]  /*95e0*/  CS2R R6, SRZ ;  /* 0x0000000000067805 */ /* 0x000fe4000001ff00 */
[----:B------:R-:W-:Y:S02]  /*95f0*/  VIMNMX R0, R0, 0xc0, PT ;  /* 0x000000c000007848 */ /* 0x000fe40003fe0100 */
[----:B------:R-:W-:Y:S02]  /*9600*/  CS2R R12, SRZ ;  /* 0x00000000000c7805 */ /* 0x000fe4000001ff00 */
[----:B------:R-:W-:Y:S02]  /*9610*/  CS2R R14, SRZ ;  /* 0x00000000000e7805 */ /* 0x000fe4000001ff00 */
[----:B------:R-:W-:Y:S02]  /*9620*/  CS2R R20, SRZ ;  /* 0x0000000000147805 */ /* 0x000fe4000001ff00 */
[----:B------:R-:W-:-:S02]  /*9630*/  ISETP.GE.AND P0, PT, R19, R0, PT ;  /* 0x000000001300720c */ /* 0x000fc40003f06270 */
[----:B------:R-:W-:Y:S02]  /*9640*/  CS2R R22, SRZ ;  /* 0x0000000000167805 */ /* 0x000fe4000001ff00 */
[----:B------:R-:W-:Y:S02]  /*9650*/  CS2R R24, SRZ ;  /* 0x0000000000187805 */ /* 0x000fe4000001ff00 */
[----:B------:R-:W-:Y:S02]  /*9660*/  CS2R R26, SRZ ;  /* 0x00000000001a7805 */ /* 0x000fe4000001ff00 */
[----:B------:R-:W-:Y:S02]  /*9670*/  CS2R R28, SRZ ;  /* 0x00000000001c7805 */ /* 0x000fe4000001ff00 */
[----:B------:R-:W-:Y:S02]  /*9680*/  CS2R R30, SRZ ;  /* 0x00000000001e7805 */ /* 0x000fe4000001ff00 */
[----:B--2---:R-:W-:Y:S01]  /*9690*/  LEA.HI R0, R46, R46, RZ, 0x1 ;  /* 0x0000002e2e007211 */ /* 0x004fe200078f08ff */
[----:B------:R-:W-:Y:S06]  /*96a0*/  @P1 BRA `(.L_x_10420) ;  /* 0x0000000000881947 */ /* 0x000fec0003800000 */
[----:B------:R-:W2:Y:S04]  /*96b0*/  LDL R37, [R1+0x98] ;  /* 0x0000980001257983 */ /* 0x000ea80000100800 */
[----:B------:R-:W3:Y:S01]  /*96c0*/  LDL R36, [R1+0x9c] ;  /* 0x00009c0001247983 */ /* 0x000ee20000100800 */
[C---:B------:R-:W-:Y:S01]  /*96d0*/  VIADD R3, R144.reuse, 0x10 ;  /* 0x0000001090037836 */ /* 0x040fe20000000000 */
[----:B------:R-:W-:Y:S01]  /*96e0*/  ULDC UR4, c[0x0][0x3f4] ;  /* 0x0000fd0000047ab9 */ /* 0x000fe20000000800 */
[C---:B------:R-:W-:Y:S01]  /*96f0*/  VIADD R4, R144.reuse, 0x20 ;  /* 0x0000002090047836 */ /* 0x040fe20000000000 */
[----:B------:R-:W-:Y:S02]  /*9700*/  ISETP.GE.AND P1, PT, R144, UR4, PT ;  /* 0x0000000490007c0c */ /* 0x000fe4000bf26270 */
[----:B------:R-:W-:-:S02]  /*9710*/  CS2R R20, SRZ ;  /* 0x0000000000147805 */ /* 0x000fc4000001ff00 */
[----:B------:R-:W-:Y:S02]  /*9720*/  ISETP.GE.AND P2, PT, R3, UR4, PT ;  /* 0x0000000403007c0c */ /* 0x000fe4000bf46270 */
[----:B------:R-:W-:Y:S02]  /*9730*/  CS2R R22, SRZ ;  /* 0x0000000000167805 */ /* 0x000fe4000001ff00 */
[----:B------:R-:W-:Y:S02]  /*9740*/  ISETP.GE.AND P3, PT, R4, UR4, PT ;  /* 0x0000000404007c0c */ /* 0x000fe4000bf66270 */
[----:B------:R-:W-:Y:S02]  /*9750*/  CS2R R4, SRZ ;  /* 0x0000000000047805 */ /* 0x000fe4000001ff00 */
[----:B------:R-:W-:Y:S02]  /*9760*/  CS2R R6, SRZ ;  /* 0x0000000000067805 */ /* 0x000fe4000001ff00 */
[----:B------:R-:W-:Y:S01]  /*9770*/  CS2R R24, SRZ ;  /* 0x0000000000187805 */ /* 0x000fe2000001ff00 */
[----:B------:R-:W-:Y:S01]  /*9780*/  @!P1 IMAD.WIDE R12, R144, 0x2, R32 ;  /* 0x00000002900c9825 */ /* 0x000fe200078e0220 */
[----:B------:R-:W-:-:S02]  /*9790*/  CS2R R26, SRZ ;  /* 0x00000000001a7805 */ /* 0x000fc4000001ff00 */
[----:B------:R-:W-:Y:S02]  /*97a0*/  CS2R R8, SRZ ;  /* 0x0000000000087805 */ /* 0x000fe4000001ff00 */
[----:B------:R-:W-:Y:S02]  /*97b0*/  CS2R R10, SRZ ;  /* 0x00000000000a7805 */ /* 0x000fe4000001ff00 */
[----:B------:R-:W-:Y:S01]  /*97c0*/  CS2R R28, SRZ ;  /* 0x00000000001c7805 */ /* 0x000fe2000001ff00 */
[----:B------:R0:W5:Y:S01]  /*97d0*/  @!P1 LD.E.128 R20, desc[UR60][R12.64] ;  /* 0x0000003c0c149980 */ /* 0x000162000c101d00 */
[----:B------:R-:W-:Y:S02]  /*97e0*/  CS2R R30, SRZ ;  /* 0x00000000001e7805 */ /* 0x000fe4000001ff00 */
[----:B------:R-:W-:Y:S02]  /*97f0*/  CS2R R14, SRZ ;  /* 0x00000000000e7805 */ /* 0x000fe4000001ff00 */
[----:B0-----:R-:W-:Y:S01]  /*9800*/  CS2R R12, SRZ ;  /* 0x00000000000c7805 */ /* 0x001fe2000001ff00 */
[----:B--2---:R-:W-:-:S02]  /*9810*/  @!P2 IMAD.SHL.U32 R3, R37, 0x8, RZ ;  /* 0x000000082503a824 */ /* 0x004fc400078e00ff */
        /* <DEDUP_REMOVED lines=11> */
.L_x_10420:
[----:B------:R-:W-:Y:S05]  /*98d0*/  BSYNC B1 ;  /* 0x0000000000017941 */ /* 0x000fea0003800000 */
.L_x_10419:
[----:B------:R-:W-:Y:S01]  /*98e0*/  LOP3.LUT R0, R0, 0xfffffffe, RZ, 0xc0, !PT ;  /* 0xfffffffe00007812 */ /* 0x000fe200078ec0ff */
[----:B-----5:R-:W-:Y:S01]  /*98f0*/  IMAD.MOV.U32 R3, RZ, RZ, R4 ;  /* 0x000000ffff037224 */ /* 0x020fe200078e0004 */
[----:B------:R-:W-:Y:S01]  /*9900*/  BSSY B1, `(.L_x_10421) ;  /* 0x0000031000017945 */ /* 0x000fe20003800000 */
[----:B0-----:R-:W-:Y:S02]  /*9910*/  IMAD.MOV.U32 R32, RZ, RZ, R5 ;  /* 0x000000ffff207224 */ /* 0x001fe400078e0005 */
        /* <DEDUP_REMOVED lines=47> */
.L_x_10649:
[----:B------:R-:W-:Y:S05]  /*9c10*/  BSYNC B1 ;  /* 0x0000000000017941 */ /* 0x000fea0003800000 */
.L_x_10421:
[----:B------:R-:W-:Y:S02]  /*9c20*/  PRMT R46, R0, 0x7610, R46 ;  /* 0x00007610002e7816 */ /* 0x000fe4000000002e */
[----:B------:R-:W-:Y:S01]  /*9c30*/  PRMT R47, R32, 0x7610, R47 ;  /* 0x00007610202f7816 */ /* 0x000fe2000000002f */
[----:B------:R-:W-:Y:S06]  /*9c40*/  @P0 BRA `(.L_x_10407) ;  /* 0x0000001400300947 */ /* 0x000fec0003800000 */
[----:B------:R1:W5:Y:S01]  /*9c50*/  LDL R73, [R1+0x50] ;  /* 0x0000500001497983 */ /* 0x0003620000100800 */
[----:B0-----:R-:W0:Y:S03]  /*9c60*/  LDC R3, c[0x0][0x3f4] ;  /* 0x0000fd00ff037b82 */ /* 0x001e260000000800 */
[----:B------:R1:W5:Y:S04]  /*9c70*/  LDL R72, [R1+0x58] ;  /* 0x0000580001487983 */ /* 0x0003680000100800 */
[----:B------:R1:W5:Y:S01]  /*9c80*/  LDL R71, [R1+0x54] ;  /* 0x0000540001477983 */ /* 0x0003620000100800 */
[C---:B------:R-:W-:Y:S01]  /*9c90*/  VIADD R0, R144.reuse, 0x10 ;  /* 0x0000001090007836 */ /* 0x040fe20000000000 */
[----:B------:R-:W-:Y:S01]  /*9ca0*/  BSSY B1, `(.L_x_10423) ;  /* 0x0000072000017945 */ /* 0x000fe20003800000 */
[C---:B------:R-:W-:Y:S01]  /*9cb0*/  VIADD R32, R144.reuse, 0x20 ;  /* 0x0000002090207836 */ /* 0x040fe20000000000 */
[----:B0-----:R-:W-:-:S02]  /*9cc0*/  ISETP.GE.AND P0, PT, R144, R3, PT ;  /* 0x000000039000720c */ /* 0x001fc40003f06270 */
[-C--:B------:R-:W-:Y:S02]  /*9cd0*/  ISETP.GE.AND P1, PT, R0, R3.reuse, PT ;  /* 0x000000030000720c */ /* 0x080fe40003f26270 */
[----:B------:R-:W-:-:S09]  /*9ce0*/  ISETP.GE.AND P2, PT, R32, R3, PT ;  /* 0x000000032000720c */ /* 0x000fd20003f46270 */
[----:B-1----:R-:W-:Y:S05]  /*9cf0*/  @P0 BRA `(.L_x_10424) ;  /* 0x0000000400b00947 */ /* 0x002fea0003800000 */
[----:B------:R-:W2:Y:S01]  /*9d00*/  LDL R74, [R1+0xb8] ;  /* 0x0000b800014a7983 */ /* 0x000ea20000100800 */
[----:B------:R-:W0:Y:S02]  /*9d10*/  S2R R33, SR_TID.X ;  /* 0x0000000000217919 */ /* 0x000e240000002100 */
[----:B0-----:R-:W-:-:S05]  /*9d20*/  VIADD R34, R33, 0xffffff80 ;  /* 0xffffff8021227836 */ /* 0x001fca0000000000 */
[----:B------:R-:W-:-:S04]  /*9d30*/  LEA.HI R33, R34, R34, RZ, 0x1 ;  /* 0x0000002222217211 */ /* 0x000fc800078f08ff */
[----:B------:R-:W-:-:S05]  /*9d40*/  LOP3.LUT R33, R33, 0xfffffffe, RZ, 0xc0, !PT ;  /* 0xfffffffe21217812 */ /* 0x000fca00078ec0ff */
[----:B------:R-:W-:-:S05]  /*9d50*/  IMAD.IADD R33, R34, 0x1, -R33 ;  /* 0x0000000122217824 */ /* 0x000fca00078e0a21 */
[----:B------:R-:W-:-:S04]  /*9d60*/  LEA.HI R0, R3, R33, RZ, 0x1d ;  /* 0x0000002103007211 */ /* 0x000fc800078fe8ff */
[----:B------:R-:W-:-:S04]  /*9d70*/  SHF.R.S32.HI R33, RZ, 0x1f, R0 ;  /* 0x0000001fff217819 */ /* 0x000fc80000011400 */
[----:B------:R-:W-:Y:S01]  /*9d80*/  LEA.HI R33, R33, R0, RZ, 0x2 ;  /* 0x0000000021217211 */ /* 0x000fe200078f10ff */
[----:B------:R-:W-:-:S03]  /*9d90*/  IMAD.SHL.U32 R0, R0, 0x8, RZ ;  /* 0x0000000800007824 */ /* 0x000fc600078e00ff */
[----:B------:R-:W-:Y:S02]  /*9da0*/  SHF.R.S32.HI R33, RZ, 0x2, R33 ;  /* 0x00000002ff217819 */ /* 0x000fe40000011421 */
[----:B-----5:R-:W-:-:S03]  /*9db0*/  LOP3.LUT R0, R73, 0x18, R0, 0xf8, !PT ;  /* 0x0000001849007812 */ /* 0x020fc600078ef800 */
[----:B------:R-:W-:Y:S01]  /*9dc0*/  IMAD R33, R33, 0x1800, R72 ;  /* 0x0000180021217824 */ /* 0x000fe200078e0248 */
[----:B------:R-:W-:-:S05]  /*9dd0*/  LOP3.LUT R0, R0, R71, RZ, 0x3c, !PT ;  /* 0x0000004700007212 */ /* 0x000fca00078e3cff */
[----:B------:R-:W-:-:S04]  /*9de0*/  IMAD.IADD R37, R33, 0x1, R0 ;  /* 0x0000000121257824 */ /* 0x000fc800078e0200 */
[----:B------:R-:W-:-:S05]  /*9df0*/  IMAD R0, R37, 0x2, R16 ;  /* 0x0000000225007824 */ /* 0x000fca00078e0210 */
[----:B------:R-:W0:Y:S01]  /*9e00*/  LDS.128 R36, [R0+0xda00] ;  /* 0x00da000000247984 */ /* 0x000e220000000c00 */
[----:B------:R-:W-:Y:S02]  /*9e10*/  SHF.R.U64 R64, R4, 0x10, R5 ;  /* 0x0000001004407819 */ /* 0x000fe40000001205 */
[----:B------:R-:W-:Y:S02]  /*9e20*/  SHF.R.U64 R60, R20, 0x10, R21 ;  /* 0x00000010143c7819 */ /* 0x000fe40000001215 */
[----:B------:R-:W-:Y:S02]  /*9e30*/  PRMT R64, R40, 0x5432, R64 ;  /* 0x0000543228407816 */ /* 0x000fe40000000040 */
[----:B------:R-:W-:Y:S02]  /*9e40*/  SHF.R.U64 R20, R22, 0x10, R23 ;  /* 0x0000001016147819 */ /* 0x000fe40000001217 */
[----:B------:R-:W-:Y:S02]  /*9e50*/  SHF.R.U32.HI R65, RZ, 0x10, R5 ;  /* 0x00000010ff417819 */ /* 0x000fe40000011605 */
[----:B------:R-:W-:Y:S01]  /*9e60*/  PRMT R60, R43, 0x5432, R60 ;  /* 0x000054322b3c7816 */ /* 0x000fe2000000003c */
[----:B------:R-:W-:Y:S01]  /*9e70*/  IMAD.U32 R66, R64, 0x10000, RZ ;  /* 0x0001000040427824 */ /* 0x000fe200078e00ff */
[----:B------:R-:W-:-:S02]  /*9e80*/  SHF.R.U32.HI R61, RZ, 0x10, R21 ;  /* 0x00000010ff3d7819 */ /* 0x000fc40000011615 */
[----:B------:R-:W-:Y:S02]  /*9e90*/  SHF.R.U32.HI R23, RZ, 0x10, R23 ;  /* 0x00000010ff177819 */ /* 0x000fe40000011617 */
[--C-:B------:R-:W-:Y:S02]  /*9ea0*/  SHF.R.U64 R22, R6, 0x10, R7.reuse ;  /* 0x0000001006167819 */ /* 0x100fe40000001207 */
[----:B------:R-:W-:Y:S01]  /*9eb0*/  SHF.R.U32.HI R6, RZ, 0x10, R7 ;  /* 0x00000010ff067819 */ /* 0x000fe20000011607 */
[----:B------:R-:W-:Y:S01]  /*9ec0*/  IMAD.U32 R62, R60, 0x10000, RZ ;  /* 0x000100003c3e7824 */ /* 0x000fe200078e00ff */
[----:B------:R-:W-:Y:S02]  /*9ed0*/  PRMT R65, R56, 0x5410, R65 ;  /* 0x0000541038417816 */ /* 0x000fe40000000041 */
[----:B------:R-:W-:Y:S02]  /*9ee0*/  PRMT R61, R57, 0x5410, R61 ;  /* 0x00005410393d7816 */ /* 0x000fe4000000003d */
[----:B------:R-:W-:-:S02]  /*9ef0*/  PRMT R5, R58, 0x5410, R23 ;  /* 0x000054103a057816 */ /* 0x000fc40000000017 */
[----:B------:R-:W-:Y:S01]  /*9f00*/  PRMT R6, R42, 0x5432, R6 ;  /* 0x000054322a067816 */ /* 0x000fe20000000006 */
[----:B------:R-:W-:Y:S02]  /*9f10*/  IMAD.U32 R67, R65, 0x10000, RZ ;  /* 0x0001000041437824 */ /* 0x000fe400078e00ff */
[----:B------:R-:W-:Y:S02]  /*9f20*/  IMAD.U32 R63, R61, 0x10000, RZ ;  /* 0x000100003d3f7824 */ /* 0x000fe400078e00ff */
[----:B0-----:R-:W-:-:S04]  /*9f30*/  IMAD.U32 R21, R36, 0x10000, RZ ;  /* 0x0001000024157824 */ /* 0x001fc800078e00ff */
[----:B------:R-:W-:Y:S01]  /*9f40*/  FMUL.FTZ R68, R21, R66 ;  /* 0x0000004215447220 */ /* 0x000fe20000410000 */
[----:B------:R-:W-:Y:S02]  /*9f50*/  IMAD.U32 R58, R37, 0x10000, RZ ;  /* 0x00010000253a7824 */ /* 0x000fe400078e00ff */
[----:B------:R-:W-:Y:S01]  /*9f60*/  FMUL.FTZ R70, R21, R62 ;  /* 0x0000003e15467220 */ /* 0x000fe20000410000 */
[----:B------:R-:W-:Y:S02]  /*9f70*/  IMAD.U32 R59, R39, 0x10000, RZ ;  /* 0x00010000273b7824 */ /* 0x000fe400078e00ff */
[----:B------:R-:W-:Y:S01]  /*9f80*/  FMUL.FTZ R69, R58, R67 ;  /* 0x000000433a457220 */ /* 0x000fe20000410000 */
[----:B------:R-:W-:Y:S02]  /*9f90*/  LOP3.LUT R64, R64, 0xffff0000, RZ, 0xc0, !PT ;  /* 0xffff000040407812 */ /* 0x000fe400078ec0ff */
[----:B------:R-:W-:Y:S02]  /*9fa0*/  LOP3.LUT R65, R65, 0xffff0000, RZ, 0xc0, !PT ;  /* 0xffff000041417812 */ /* 0x000fe400078ec0ff */
[----:B------:R-:W-:-:S02]  /*9fb0*/  LOP3.LUT R60, R60, 0xffff0000, RZ, 0xc0, !PT ;  /* 0xffff00003c3c7812 */ /* 0x000fc400078ec0ff */
[----:B------:R-:W-:Y:S02]  /*9fc0*/  LOP3.LUT R61, R61, 0xffff0000, RZ, 0xc0, !PT ;  /* 0xffff00003d3d7812 */ /* 0x000fe400078ec0ff */
[----:B------:R-:W-:Y:S02]  /*9fd0*/  PRMT R20, R44, 0x5432, R20 ;  /* 0x000054322c147816 */ /* 0x000fe40000000014 */
[----:B------:R-:W-:Y:S02]  /*9fe0*/  PRMT R22, R41, 0x5432, R22 ;  /* 0x0000543229167816 */ /* 0x000fe40000000016 */
[----:B------:R-:W-:Y:S01]  /*9ff0*/  LOP3.LUT R39, R39, 0xffff0000, RZ, 0xc0, !PT ;  /* 0xffff000027277812 */ /* 0x000fe200078ec0ff */
[----:B--2---:R-:W0:Y:S02]  /*a000*/  LDS.128 R32, [R74] ;  /* 0x000000004a207984 */ /* 0x004e240000000c00 */
[----:B0-----:R-:W-:Y:S01]  /*a010*/  IMAD.U32 R23, R32, 0x10000, RZ ;  /* 0x0001000020177824 */ /* 0x001fe200078e00ff */
[C---:B------:R-:W-:Y:S01]  /*a020*/  LOP3.LUT R4, R34.reuse, 0xffff0000, RZ, 0xc0, !PT ;  /* 0xffff000022047812 */ /* 0x040fe200078ec0ff */
[----:B------:R-:W-:-:S02]  /*a030*/  IMAD.U32 R7, R34, 0x10000, RZ ;  /* 0x0001000022077824 */ /* 0x000fc400078e00ff */
[----:B------:R-:W-:Y:S01]  /*a040*/  FFMA.FTZ R21, R23, R62, -R68 ;  /* 0x0000003e17157223 */ /* 0x000fe20000010844 */
[----:B------:R-:W-:Y:S01]  /*a050*/  IMAD.U32 R68, R6, 0x10000, RZ ;  /* 0x0001000006447824 */ /* 0x000fe200078e00ff */
[----:B------:R-:W-:Y:S01]  /*a060*/  LOP3.LUT R34, R35, 0xffff0000, RZ, 0xc0, !PT ;  /* 0xffff000023227812 */ /* 0x000fe200078ec0ff */
[----:B------:R-:W-:Y:S02]  /*a070*/  IMAD.U32 R56, R33, 0x10000, RZ ;  /* 0x0001000021387824 */ /* 0x000fe400078e00ff */
[----:B------:R-:W-:Y:S01]  /*a080*/  FFMA.FTZ R70, R23, R66, R70 ;  /* 0x0000004217467223 */ /* 0x000fe20000010046 */
[----:B------:R-:W-:Y:S01]  /*a090*/  IMAD.U32 R57, R35, 0x10000, RZ ;  /* 0x0001000023397824 */ /* 0x000fe200078e00ff */
[----:B------:R-:W-:Y:S01]  /*a0a0*/  LOP3.LUT R35, R36, 0xffff0000, RZ, 0xc0, !PT ;  /* 0xffff000024237812 */ /* 0x000fe200078ec0ff */
[----:B------:R-:W-:Y:S02]  /*a0b0*/  IMAD.U32 R62, R5, 0x10000, RZ ;  /* 0x00010000053e7824 */ /* 0x000fe400078e00ff */
[-C--:B------:R-:W-:Y:S01]  /*a0c0*/  FMUL.FTZ R23, R58, R63.reuse ;  /* 0x0000003f3a177220 */ /* 0x080fe20000410000 */
[----:B------:R-:W-:Y:S01]  /*a0d0*/  LOP3.LUT R36, R37, 0xffff0000, RZ, 0xc0, !PT ;  /* 0xffff000025247812 */ /* 0x000fe200078ec0ff */
[C---:B------:R-:W-:Y:S01]  /*a0e0*/  FMUL.FTZ R58, R59.reuse, R68 ;  /* 0x000000443b3a7220 */ /* 0x040fe20000410000 */
[C---:B------:R-:W-:Y:S01]  /*a0f0*/  FFMA.FTZ R69, R56.reuse, R63, -R69 ;  /* 0x0000003f38457223 */ /* 0x040fe20000010845 */
[-C--:B------:R-:W-:Y:S01]  /*a100*/  FMUL.FTZ R63, R59, R62.reuse ;  /* 0x0000003e3b3f7220 */ /* 0x080fe20000410000 */
[----:B------:R-:W-:Y:S01]  /*a110*/  FFMA.FTZ R67, R56, R67, R23 ;  /* 0x0000004338437223 */ /* 0x000fe20000010017 */
[----:B------:R-:W-:Y:S01]  /*a120*/  FFMA.FTZ R59, R57, R62, -R58 ;  /* 0x0000003e393b7223 */ /* 0x000fe2000001083a */
[----:B------:R-:W-:Y:S01]  /*a130*/  LOP3.LUT R32, R32, 0xffff0000, RZ, 0xc0, !PT ;  /* 0xffff000020207812 */ /* 0x000fe200078ec0ff */
[----:B------:R-:W-:Y:S01]  /*a140*/  FMUL.FTZ R23, R35, R64 ;  /* 0x0000004023177220 */ /* 0x000fe20000410000 */
[----:B------:R-:W-:Y:S01]  /*a150*/  LOP3.LUT R33, R33, 0xffff0000, RZ, 0xc0, !PT ;  /* 0xffff000021217812 */ /* 0x000fe200078ec0ff */
[C---:B------:R-:W-:Y:S01]  /*a160*/  FMUL.FTZ R62, R36.reuse, R65 ;  /* 0x00000041243e7220 */ /* 0x040fe20000410000 */
[----:B------:R-:W-:Y:S01]  /*a170*/  FMUL.FTZ R35, R35, R60 ;  /* 0x0000003c23237220 */ /* 0x000fe20000410000 */
[----:B------:R-:W-:Y:S01]  /*a180*/  FMUL.FTZ R36, R36, R61 ;  /* 0x0000003d24247220 */ /* 0x000fe20000410000 */
[----:B------:R-:W-:-:S02]  /*a190*/  IMAD.U32 R37, R38, 0x10000, RZ ;  /* 0x0001000026257824 */ /* 0x000fc400078e00ff */
[----:B------:R-:W-:Y:S02]  /*a1a0*/  IMAD.U32 R58, R22, 0x10000, RZ ;  /* 0x00010000163a7824 */ /* 0x000fe400078e00ff */
[----:B------:R-:W-:Y:S02]  /*a1b0*/  IMAD.U32 R56, R20, 0x10000, RZ ;  /* 0x0001000014387824 */ /* 0x000fe400078e00ff */
[C---:B------:R-:W-:Y:S01]  /*a1c0*/  FFMA.FTZ R60, R32.reuse, R60, -R23 ;  /* 0x0000003c203c7223 */ /* 0x040fe20000010817 */
[----:B------:R-:W-:Y:S01]  /*a1d0*/  FFMA.FTZ R35, R32, R64, R35 ;  /* 0x0000004020237223 */ /* 0x000fe20000010023 */
[C---:B------:R-:W-:Y:S01]  /*a1e0*/  FFMA.FTZ R62, R33.reuse, R61, -R62 ;  /* 0x0000003d213e7223 */ /* 0x040fe2000001083e */
[----:B------:R-:W-:Y:S01]  /*a1f0*/  FFMA.FTZ R36, R33, R65, R36 ;  /* 0x0000004121247223 */ /* 0x000fe20000010024 */
[----:B------:R-:W-:Y:S01]  /*a200*/  LOP3.LUT R38, R38, 0xffff0000, RZ, 0xc0, !PT ;  /* 0xffff000026267812 */ /* 0x000fe200078ec0ff */
[C---:B------:R-:W-:Y:S01]  /*a210*/  FMUL.FTZ R32, R37.reuse, R58 ;  /* 0x0000003a25207220 */ /* 0x040fe20000410000 */
[----:B------:R-:W-:Y:S01]  /*a220*/  FMUL.FTZ R64, R37, R56 ;  /* 0x0000003825407220 */ /* 0x000fe20000410000 */
[----:B------:R-:W-:-:S02]  /*a230*/  LOP3.LUT R33, R22, 0xffff0000, RZ, 0xc0, !PT ;  /* 0xffff000016217812 */ /* 0x000fc400078ec0ff */
[----:B------:R-:W-:Y:S02]  /*a240*/  LOP3.LUT R23, R20, 0xffff0000, RZ, 0xc0, !PT ;  /* 0xffff000014177812 */ /* 0x000fe400078ec0ff */
        /* <DEDUP_REMOVED lines=23> */
.L_x_10424:
[----:B------:R-:W-:Y:S05]  /*a3c0*/  BSYNC B1 ;  /* 0x0000000000017941 */ /* 0x000fea0003800000 */
.L_x_10423:
[----:B------:R-:W-:Y:S04]  /*a3d0*/  BSSY B1, `(.L_x_10425) ;  /* 0x000006a000017945 */ /* 0x000fe80003800000 */
[----:B------:R-:W-:Y:S05]  /*a3e0*/  @P1 BRA `(.L_x_10426) ;  /* 0x0000000400a01947 */ /* 0x000fea0003800000 */
[----:B0-----:R-:W2:Y:S04]  /*a3f0*/  LDL R0, [R1+0x98] ;  /* 0x0000980001007983 */ /* 0x001ea80000100800 */
[----:B------:R-:W3:Y:S01]  /*a400*/  LDL R56, [R1+0xb4] ;  /* 0x0000b40001387983 */ /* 0x000ee20000100800 */
[----:B------:R-:W-:Y:S02]  /*a410*/  SHF.R.U64 R32, R24, 0x10, R25 ;  /* 0x0000001018207819 */ /* 0x000fe40000001219 */
[--C-:B------:R-:W-:Y:S02]  /*a420*/  SHF.R.U64 R24, R8, 0x10, R9.reuse ;  /* 0x0000001008187819 */ /* 0x100fe40000001209 */
[----:B------:R-:W-:Y:S02]  /*a430*/  SHF.R.U32.HI R9, RZ, 0x10, R9 ;  /* 0x00000010ff097819 */ /* 0x000fe40000011609 */
[----:B------:R-:W-:-:S02]  /*a440*/  PRMT R55, R55, 0x5410, R32 ;  /* 0x0000541037377816 */ /* 0x000fc40000000020 */
[----:B------:R-:W-:Y:S02]  /*a450*/  PRMT R51, R51, 0x5410, R24 ;  /* 0x0000541033337816 */ /* 0x000fe40000000018 */
[----:B------:R-:W-:Y:S01]  /*a460*/  SHF.R.U32.HI R25, RZ, 0x10, R25 ;  /* 0x00000010ff197819 */ /* 0x000fe20000011619 */
[----:B------:R-:W-:Y:S01]  /*a470*/  IMAD.U32 R33, R55, 0x10000, RZ ;  /* 0x0001000037217824 */ /* 0x000fe200078e00ff */
[----:B------:R-:W-:Y:S01]  /*a480*/  SHF.R.U64 R8, R10, 0x10, R11 ;  /* 0x000000100a087819 */ /* 0x000fe2000000120b */
[----:B------:R-:W-:Y:S01]  /*a490*/  IMAD.U32 R35, R51, 0x10000, RZ ;  /* 0x0001000033237824 */ /* 0x000fe200078e00ff */
[----:B------:R-:W-:Y:S02]  /*a4a0*/  PRMT R50, R50, 0x5410, R9 ;  /* 0x0000541032327816 */ /* 0x000fe40000000009 */
[----:B------:R-:W-:Y:S02]  /*a4b0*/  SHF.R.U64 R26, R26, 0x10, R27 ;  /* 0x000000101a1a7819 */ /* 0x000fe4000000121b */
[----:B------:R-:W-:Y:S01]  /*a4c0*/  SHF.R.U32.HI R11, RZ, 0x10, R11 ;  /* 0x00000010ff0b7819 */ /* 0x000fe2000001160b */
[----:B------:R-:W-:Y:S01]  /*a4d0*/  IMAD.U32 R32, R50, 0x10000, RZ ;  /* 0x0001000032207824 */ /* 0x000fe200078e00ff */
[----:B------:R-:W-:-:S02]  /*a4e0*/  SHF.R.U32.HI R27, RZ, 0x10, R27 ;  /* 0x00000010ff1b7819 */ /* 0x000fc4000001161b */
[----:B------:R-:W-:Y:S02]  /*a4f0*/  PRMT R54, R54, 0x5410, R25 ;  /* 0x0000541036367816 */ /* 0x000fe40000000019 */
[----:B------:R-:W-:Y:S02]  /*a500*/  PRMT R49, R49, 0x5410, R8 ;  /* 0x0000541031317816 */ /* 0x000fe40000000008 */
[----:B------:R-:W-:Y:S02]  /*a510*/  PRMT R48, R48, 0x5410, R11 ;  /* 0x0000541030307816 */ /* 0x000fe4000000000b */
[----:B------:R-:W-:Y:S02]  /*a520*/  PRMT R52, R52, 0x5410, R27 ;  /* 0x0000541034347816 */ /* 0x000fe4000000001b */
[----:B------:R-:W-:Y:S01]  /*a530*/  LOP3.LUT R51, R51, 0xffff0000, RZ, 0xc0, !PT ;  /* 0xffff000033337812 */ /* 0x000fe200078ec0ff */
[----:B------:R-:W-:Y:S01]  /*a540*/  IMAD.U32 R34, R48, 0x10000, RZ ;  /* 0x0001000030227824 */ /* 0x000fe200078e00ff */
[----:B------:R-:W-:-:S02]  /*a550*/  LOP3.LUT R55, R55, 0xffff0000, RZ, 0xc0, !PT ;  /* 0xffff000037377812 */ /* 0x000fc400078ec0ff */
[----:B------:R-:W-:Y:S02]  /*a560*/  LOP3.LUT R50, R50, 0xffff0000, RZ, 0xc0, !PT ;  /* 0xffff000032327812 */ /* 0x000fe400078ec0ff */
[----:B------:R-:W-:Y:S02]  /*a570*/  PRMT R53, R53, 0x5410, R26 ;  /* 0x0000541035357816 */ /* 0x000fe4000000001a */
[----:B------:R-:W-:Y:S02]  /*a580*/  LOP3.LUT R48, R48, 0xffff0000, RZ, 0xc0, !PT ;  /* 0xffff000030307812 */ /* 0x000fe400078ec0ff */
[----:B--2---:R-:W-:-:S04]  /*a590*/  LEA.HI R0, R3, R0, RZ, 0x1d ;  /* 0x0000000003007211 */ /* 0x004fc800078fe8ff */
[----:B------:R-:W-:-:S04]  /*a5a0*/  SHF.R.S32.HI R5, RZ, 0x1f, R0 ;  /* 0x0000001fff057819 */ /* 0x000fc80000011400 */
[----:B------:R-:W-:Y:S01]  /*a5b0*/  LEA.HI R5, R5, R0, RZ, 0x2 ;  /* 0x0000000005057211 */ /* 0x000fe200078f10ff */
[----:B------:R-:W-:-:S03]  /*a5c0*/  IMAD.SHL.U32 R0, R0, 0x8, RZ ;  /* 0x0000000800007824 */ /* 0x000fc600078e00ff */
[----:B------:R-:W-:Y:S02]  /*a5d0*/  SHF.R.S32.HI R5, RZ, 0x2, R5 ;  /* 0x00000002ff057819 */ /* 0x000fe40000011405 */
[----:B-----5:R-:W-:-:S03]  /*a5e0*/  LOP3.LUT R0, R73, 0x18, R0, 0xf8, !PT ;  /* 0x0000001849007812 */ /* 0x020fc600078ef800 */
[----:B------:R-:W-:Y:S01]  /*a5f0*/  IMAD R5, R5, 0x1800, R72 ;  /* 0x0000180005057824 */ /* 0x000fe200078e0248 */
[----:B------:R-:W-:-:S05]  /*a600*/  LOP3.LUT R0, R0, R71, RZ, 0x3c, !PT ;  /* 0x0000004700007212 */ /* 0x000fca00078e3cff */
[----:B------:R-:W-:Y:S02]  /*a610*/  IMAD.IADD R21, R5, 0x1, R0 ;  /* 0x0000000105157824 */ /* 0x000fe400078e0200 */
[----:B---3--:R-:W0:Y:S02]  /*a620*/  LDS.128 R4, [R56] ;  /* 0x0000000038047984 */ /* 0x008e240000000c00 */
        /* <DEDUP_REMOVED lines=28> */
[C---:B------:R-:W-:Y:S01]  /*a7f0*/  FMUL.FTZ R9, R20.reuse, R51 ;  /* 0x0000003314097220 */ /* 0x040fe20000410000 */
[C---:B------:R-:W-:Y:S01]  /*a800*/  FFMA.FTZ R32, R11.reuse, R8, -R24 ;  /* 0x000000080b207223 */ /* 0x040fe20000010818 */
[----:B------:R-:W-:Y:S01]  /*a810*/  FFMA.FTZ R34, R11, R34, R27 ;  /* 0x000000220b227223 */ /* 0x000fe2000001001b */
        /* <DEDUP_REMOVED lines=37> */
.L_x_10426:
[----:B------:R-:W-:Y:S05]  /*aa70*/  BSYNC B1 ;  /* 0x0000000000017941 */ /* 0x000fea0003800000 */
.L_x_10425:
[----:B------:R-:W-:Y:S05]  /*aa80*/  @P2 BRA `(.L_x_10407) ;  /* 0x0000000400a02947 */ /* 0x000fea0003800000 */
[----:B01----:R-:W2:Y:S04]  /*aa90*/  LDL R0, [R1+0x9c] ;  /* 0x00009c0001007983 */ /* 0x003ea80000100800 */
[----:B------:R-:W3:Y:S01]  /*aaa0*/  LDL R32, [R1+0xb0] ;  /* 0x0000b00001207983 */ /* 0x000ee20000100800 */
[----:B------:R-:W-:Y:S02]  /*aab0*/  SHF.R.U64 R25, R28, 0x10, R29 ;  /* 0x000000101c197819 */ /* 0x000fe4000000121d */
[----:B------:R-:W-:Y:S02]  /*aac0*/  SHF.R.U64 R21, R12, 0x10, R13 ;  /* 0x000000100c157819 */ /* 0x000fe4000000120d */
[----:B------:R-:W-:Y:S02]  /*aad0*/  PRMT R44, R44, 0x5410, R25 ;  /* 0x000054102c2c7816 */ /* 0x000fe40000000019 */
[----:B------:R-:W-:-:S02]  /*aae0*/  PRMT R40, R40, 0x5410, R21 ;  /* 0x0000541028287816 */ /* 0x000fc40000000015 */
[----:B------:R-:W-:Y:S01]  /*aaf0*/  SHF.R.U32.HI R12, RZ, 0x10, R13 ;  /* 0x00000010ff0c7819 */ /* 0x000fe2000001160d */
[----:B------:R-:W-:Y:S01]  /*ab00*/  IMAD.U32 R24, R44, 0x10000, RZ ;  /* 0x000100002c187824 */ /* 0x000fe200078e00ff */
[----:B------:R-:W-:Y:S01]  /*ab10*/  SHF.R.U64 R23, R30, 0x10, R31 ;  /* 0x000000101e177819 */ /* 0x000fe2000000121f */
[----:B------:R-:W-:Y:S01]  /*ab20*/  IMAD.U32 R26, R40, 0x10000, RZ ;  /* 0x00010000281a7824 */ /* 0x000fe200078e00ff */
[----:B------:R-:W-:Y:S02]  /*ab30*/  SHF.R.U32.HI R28, RZ, 0x10, R29 ;  /* 0x00000010ff1c7819 */ /* 0x000fe4000001161d */
[----:B------:R-:W-:Y:S02]  /*ab40*/  SHF.R.U32.HI R30, RZ, 0x10, R31 ;  /* 0x00000010ff1e7819 */ /* 0x000fe4000001161f */
[----:B------:R-:W-:Y:S02]  /*ab50*/  PRMT R41, R41, 0x5410, R12 ;  /* 0x0000541029297816 */ /* 0x000fe4000000000c */
[----:B------:R-:W-:-:S02]  /*ab60*/  PRMT R45, R45, 0x5410, R28 ;  /* 0x000054102d2d7816 */ /* 0x000fc4000000001c */
[----:B------:R-:W-:Y:S02]  /*ab70*/  PRMT R47, R47, 0x5410, R30 ;  /* 0x000054102f2f7816 */ /* 0x000fe4000000001e */
[----:B------:R-:W-:Y:S01]  /*ab80*/  PRMT R46, R46, 0x5410, R23 ;  /* 0x000054102e2e7816 */ /* 0x000fe20000000017 */
[----:B------:R-:W-:Y:S01]  /*ab90*/  IMAD.U32 R23, R41, 0x10000, RZ ;  /* 0x0001000029177824 */ /* 0x000fe200078e00ff */
[----:B--2---:R-:W-:-:S04]  /*aba0*/  LEA.HI R3, R3, R0, RZ, 0x1d ;  /* 0x0000000003037211 */ /* 0x004fc800078fe8ff */
[----:B------:R-:W-:Y:S01]  /*abb0*/  SHF.R.S32.HI R0, RZ, 0x1f, R3 ;  /* 0x0000001fff007819 */ /* 0x000fe20000011403 */
[----:B---3--:R-:W0:Y:S03]  /*abc0*/  LDS.128 R4, [R32] ;  /* 0x0000000020047984 */ /* 0x008e260000000c00 */
[----:B------:R-:W-:Y:S01]  /*abd0*/  LEA.HI R0, R0, R3, RZ, 0x2 ;  /* 0x0000000300007211 */ /* 0x000fe200078f10ff */
[----:B------:R-:W-:-:S03]  /*abe0*/  IMAD.SHL.U32 R3, R3, 0x8, RZ ;  /* 0x0000000803037824 */ /* 0x000fc600078e00ff */
[----:B------:R-:W-:Y:S02]  /*abf0*/  SHF.R.S32.HI R0, RZ, 0x2, R0 ;  /* 0x00000002ff007819 */ /* 0x000fe40000011400 */
[----:B-----5:R-:W-:-:S03]  /*ac00*/  LOP3.LUT R3, R73, 0x18, R3, 0xf8, !PT ;  /* 0x0000001849037812 */ /* 0x020fc600078ef803 */
[----:B------:R-:W-:Y:S01]  /*ac10*/  IMAD R0, R0, 0x1800, R72 ;  /* 0x0000180000007824 */ /* 0x000fe200078e0248 */
[----:B------:R-:W-:-:S05]  /*ac20*/  LOP3.LUT R3, R3, R71, RZ, 0x3c, !PT ;  /* 0x0000004703037212 */ /* 0x000fca00078e3cff */
[----:B------:R-:W-:-:S04]  /*ac30*/  IMAD.IADD R3, R0, 0x1, R3 ;  /* 0x0000000100037824 */ /* 0x000fc800078e0203 */
[----:B------:R-:W-:Y:S01]  /*ac40*/  IMAD R0, R3, 0x2, R16 ;  /* 0x0000000203007824 */ /* 0x000fe200078e0210 */
[--C-:B------:R-:W-:Y:S02]  /*ac50*/  SHF.R.U64 R3, R14, 0x10, R15.reuse ;  /* 0x000000100e037819 */ /* 0x100fe4000000120f */
[----:B------:R-:W-:Y:S02]  /*ac60*/  SHF.R.U32.HI R14, RZ, 0x10, R15 ;  /* 0x00000010ff0e7819 */ /* 0x000fe4000001160f */
[----:B------:R-:W1:Y:S01]  /*ac70*/  LDS.128 R8, [R0+0xda00] ;  /* 0x00da000000087984 */ /* 0x000e620000000c00 */
[----:B------:R-:W-:Y:S02]  /*ac80*/  PRMT R42, R42, 0x5410, R3 ;  /* 0x000054102a2a7816 */ /* 0x000fe40000000003 */
[----:B------:R-:W-:-:S05]  /*ac90*/  PRMT R43, R43, 0x5410, R14 ;  /* 0x000054102b2b7816 */ /* 0x000fca000000000e */
[----:B------:R-:W-:Y:S02]  /*aca0*/  IMAD.U32 R25, R43, 0x10000, RZ ;  /* 0x000100002b197824 */ /* 0x000fe400078e00ff */
        /* <DEDUP_REMOVED lines=19> */
[C---:B------:R-:W-:Y:S01]  /*ade0*/  FMUL.FTZ R31, R22.reuse, R25 ;  /* 0x00000019161f7220 */ /* 0x040fe20000410000 */
[----:B------:R-:W-:Y:S01]  /*adf0*/  IMAD.U32 R15, R45, 0x10000, RZ ;  /* 0x000100002d0f7824 */ /* 0x000fe200078e00ff */
[----:B------:R-:W-:Y:S01]  /*ae00*/  LOP3.LUT R11, R11, 0xffff0000, RZ, 0xc0, !PT ;  /* 0xffff00000b0b7812 */ /* 0x000fe200078ec0ff */
[-C--:B------:R-:W-:Y:S01]  /*ae10*/  FMUL.FTZ R22, R22, R3.reuse ;  /* 0x0000000316167220 */ /* 0x080fe20000410000 */
[----:B------:R-:W-:Y:S01]  /*ae20*/  FFMA.FTZ R31, R14, R3, -R31 ;  /* 0x000000030e1f7223 */ /* 0x000fe2000001081f */
[-C--:B------:R-:W-:Y:S01]  /*ae30*/  FMUL.FTZ R29, R20, R15.reuse ;  /* 0x0000000f141d7220 */ /* 0x080fe20000410000 */
[----:B------:R-:W-:Y:S01]  /*ae40*/  FFMA.FTZ R27, R12, R15, -R27 ;  /* 0x0000000f0c1b7223 */ /* 0x000fe2000001081b */
[----:B------:R-:W-:Y:S01]  /*ae50*/  LOP3.LUT R15, R40, 0xffff0000, RZ, 0xc0, !PT ;  /* 0xffff0000280f7812 */ /* 0x000fe200078ec0ff */
[----:B------:R-:W-:Y:S01]  /*ae60*/  FFMA.FTZ R26, R14, R25, R22 ;  /* 0x000000190e1a7223 */ /* 0x000fe20000010016 */
[----:B------:R-:W-:Y:S01]  /*ae70*/  LOP3.LUT R3, R44, 0xffff0000, RZ, 0xc0, !PT ;  /* 0xffff00002c037812 */ /* 0x000fe200078ec0ff */
[----:B------:R-:W-:Y:S01]  /*ae80*/  FFMA.FTZ R29, R12, R23, R29 ;  /* 0x000000170c1d7223 */ /* 0x000fe2000001001d */
[----:B------:R-:W-:Y:S01]  /*ae90*/  LOP3.LUT R14, R41, 0xffff0000, RZ, 0xc0, !PT ;  /* 0xffff0000290e7812 */ /* 0x000fe200078ec0ff */
[C---:B------:R-:W-:Y:S01]  /*aea0*/  FMUL.FTZ R23, R8.reuse, R15 ;  /* 0x0000000f08177220 */ /* 0x040fe20000410000 */
[----:B------:R-:W-:Y:S01]  /*aeb0*/  LOP3.LUT R12, R45, 0xffff0000, RZ, 0xc0, !PT ;  /* 0xffff00002d0c7812 */ /* 0x000fe200078ec0ff */
[----:B------:R-:W-:Y:S01]  /*aec0*/  FMUL.FTZ R25, R8, R3 ;  /* 0x0000000308197220 */ /* 0x000fe20000410000 */
[----:B------:R-:W-:-:S02]  /*aed0*/  IMAD.U32 R21, R10, 0x10000, RZ ;  /* 0x000100000a157824 */ /* 0x000fc400078e00ff */
[C---:B------:R-:W-:Y:S01]  /*aee0*/  FMUL.FTZ R22, R9.reuse, R14 ;  /* 0x0000000e09167220 */ /* 0x040fe20000410000 */
[----:B------:R-:W-:Y:S02]  /*aef0*/  IMAD.U32 R20, R42, 0x10000, RZ ;  /* 0x000100002a147824 */ /* 0x000fe400078e00ff */
        /* <DEDUP_REMOVED lines=15> */
[----:B------:R-:W-:Y:S01]  /*aff0*/  LOP3.LUT R4, R47, 0xffff0000, RZ, 0xc0, !PT ;  /* 0xffff00002f047812 */ /* 0x000fe200078ec0ff */
[-C--:B------:R-:W-:Y:S02]  /*b000*/  FMUL.FTZ R10, R10, R3.reuse ;  /* 0x000000030a0a7220 */ /* 0x080fe40000410000 */
[C---:B------:R-:W-:Y:S01]  /*b010*/  FMUL.FTZ R20, R11.reuse, R8 ;  /* 0x000000080b147220 */ /* 0x040fe20000410000 */
[C---:B------:R-:W-:Y:S01]  /*b020*/  FFMA.FTZ R3, R6.reuse, R3, -R9 ;  /* 0x0000000306037223 */ /* 0x040fe20000010809 */
        /* <DEDUP_REMOVED lines=14> */
.L_x_10407:
[----:B------:R-:W-:Y:S05]  /*b110*/  BSYNC B0 ;  /* 0x0000000000007941 */ /* 0x000fea0003800000 */
.L_x_10400:
[----:B------:R-:W-:Y:S01]  /*b120*/  @!PT LDS RZ, [RZ] ;  /* 0x00000000fffff984 */ /* 0x000fe20000000800 */
[----:B------:R-:W-:Y:S01]  /*b130*/  @!PT LDS RZ, [RZ] ;  /* 0x00000000fffff984 */ /* 0x000fe20000000800 */
[----:B------:R-:W-:Y:S01]  /*b140*/  @!PT LDS RZ, [RZ] ;  /* 0x00000000fffff984 */ /* 0x000fe20000000800 */
[----:B------:R-:W-:Y:S01]  /*b150*/  @!PT LDS RZ, [RZ] ;  /* 0x00000000fffff984 */ /* 0x000fe20000000800 */
[----:B------:R1:W-:Y:S06]  /*b160*/  MEMBAR.ALL.CTA ;  /* 0x0000000000007992 */ /* 0x0003ec0000008000 */
[----:B-1----:R-:W1:Y:S01]  /*b170*/  FENCE.VIEW.ASYNC.S ;  /* 0x00000000000073c6 */ /* 0x002e620000000000 */
[----:B------:R-:W-:Y:S05]  /*b180*/  WARPSYNC.ALL ;  /* 0x0000000000007948 */ /* 0x000fea0003800000 */
[----:B-1----:R-:W-:Y:S06]  /*b190*/  BAR.SYNC.DEFER_BLOCKING 0xd, 0x180 ;  /* 0x0346000000007b1d */ /* 0x002fec0000010000 */
.L_x_10398:
[----:B0--3--:R-:W3:Y:S02]  /*b1a0*/  LDL R0, [R1+0x44] ;  /* 0x0000440001007983 */ /* 0x009ee40000100800 */
[----:B---3--:R-:W-:-:S13]  /*b1b0*/  ISETP.NE.AND P0, PT, R0, 0x3, PT ;  /* 0x000000030000780c */ /* 0x008fda0003f05270 */
[----:B------:R-:W-:Y:S05]  /*b1c0*/  @!P0 BRA `(.L_x_10427) ;  /* 0x0000000000048947 */ /* 0x000fea0003800000 */
[----:B------:R-:W-:Y:S01]  /*b1d0*/  BPT.TRAP 0x1 ;  /* 0x000000040000795c */ /* 0x000fe20000300000 */
.L_x_10427:
[----:B--2-4-:R-:W2:Y:S01]  /*b1e0*/  LDL R3, [R1+0x5c] ;  /* 0x00005c0001037983 */ /* 0x014ea20000100800 */
[----:B------:R-:W-:Y:S01]  /*b1f0*/  IMAD R0, R154, 0x8, R16 ;  /* 0x000000089a007824 */ /* 0x000fe200078e0210 */
[----:B--2---:R-:W-:-:S04]  /*b200*/  SHF.L.U32 R5, R3, 0x1f, RZ ;  /* 0x0000001f03057819 */ /* 0x004fc800000006ff */
[----:B------:R0:W2:Y:S01]  /*b210*/  SYNCS.PHASECHK.TRANS64.TRYWAIT P1, [R0+URZ+0x31c30], R5 ;  /* 0x031c3005000075a7 */ /* 0x0000a2000802017f */
[----:B------:R-:W-:Y:S05]  /*b220*/  @!P0 BRA `(.L_x_10428) ;  /* 0x0000000000048947 */ /* 0x000fea0003800000 */
[----:B------:R-:W-:Y:S01]  /*b230*/  BPT.TRAP 0x1 ;  /* 0x000000040000795c */ /* 0x000fe20000300000 */
.L_x_10428:
[----:B------:R-:W-:Y:S02]  /*b240*/  IMAD R2, R2, 0x1000, R16 ;  /* 0x0000100002027824 */ /* 0x000fe400078e0210 */
[----:B------:R-:W-:Y:S02]  /*b250*/  VIADD R4, R16, 0x16a00 ;  /* 0x00016a0010047836 */ /* 0x000fe40000000000 */
[----:B------:R-:W-:-:S03]  /*b260*/  VIADD R3, R2, 0xda00 ;  /* 0x0000da0002037836 */ /* 0x000fc60000000000 */
[----:B------:R-:W-:Y:S02]  /*b270*/  SHF.R.U32.HI R2, RZ, 0x4, R4 ;  /* 0x00000004ff027819 */ /* 0x000fe40000011604 */
[----:B------:R-:W-:Y:S02]  /*b280*/  SHF.R.U32.HI R3, RZ, 0x4, R3 ;  /* 0x00000004ff037819 */ /* 0x000fe40000011603 */
[----:B------:R-:W-:Y:S02]  /*b290*/  LOP3.LUT R2, R2, 0x3fff, RZ, 0xc0, !PT ;  /* 0x00003fff02027812 */ /* 0x000fe400078ec0ff */
[----:B------:R-:W-:Y:S02]  /*b2a0*/  LOP3.LUT R3, R3, 0x3fff, RZ, 0xc0, !PT ;  /* 0x00003fff03037812 */ /* 0x000fe400078ec0ff */
[----:B------:R-:W-:-:S05]  /*b2b0*/  LOP3.LUT R2, R2, 0x10000, RZ, 0xfc, !PT ;  /* 0x0001000002027812 */ /* 0x000fca00078efcff */
[----:B------:R3:W-:Y:S01]  /*b2c0*/  STL [R1+0x78], R2 ;  /* 0x0000780201007387 */ /* 0x0007e20000100800 */
[----:B--2---:R-:W-:Y:S05]  /*b2d0*/  @P1 BRA `(.L_x_10429) ;  /* 0x0000000000081947 */ /* 0x004fea0003800000 */
[----:B------:R-:W2:Y:S02]  /*b2e0*/  SYNCS.PHASECHK.TRANS64.TRYWAIT P1, [R0+URZ+0x31c30], R5 ;  /* 0x031c3005000075a7 */ /* 0x000ea4000802017f */
[----:B--2---:R-:W-:Y:S05]  /*b2f0*/  @!P1 BRA `(.L_x_10430) ;  /* 0x0000013000989947 */ /* 0x004fea0003800000 */
.L_x_10429:
[----:B------:R-:W4:Y:S01]  /*b300*/  LDL R4, [R1+0x78] ;  /* 0x0000780001047983 */ /* 0x000f220000100800 */
[----:B---3--:R-:W-:Y:S01]  /*b310*/  LOP3.LUT R2, R3, 0x10000, RZ, 0xfc, !PT ;  /* 0x0001000003027812 */ /* 0x008fe200078efcff */
[----:B------:R-:W-:Y:S01]  /*b320*/  IMAD.MOV.U32 R15, RZ, RZ, -0x7fffffe0 ;  /* 0x80000020ff0f7424 */ /* 0x000fe200078e00ff */
[----:B------:R-:W-:Y:S01]  /*b330*/  P2R R96, PR, RZ, 0x1 ;  /* 0x00000001ff607803 */ /* 0x000fe20000000000 */
[----:B------:R-:W-:Y:S01]  /*b340*/  IMAD.MOV.U32 R3, RZ, RZ, -0x7fffffe0 ;  /* 0x80000020ff037424 */ /* 0x000fe200078e00ff */
[----:B------:R-:W-:Y:S05]  /*b350*/  WARPSYNC.ALL ;  /* 0x0000000000007948 */ /* 0x000fea0003800000 */
[----:B------:R-:W-:Y:S01]  /*b360*/  R2UR UR7, R15 ;  /* 0x000000000f0772ca */ /* 0x000fe200000e0000 */
[----:B------:R-:W3:Y:S01]  /*b370*/  LDL R97, [R1+0xc8] ;  /* 0x0000c80001617983 */ /* 0x000ee20000100800 */
[----:B------:R-:W-:-:S02]  /*b380*/  R2UR UR4, R2 ;  /* 0x00000000020472ca */ /* 0x000fc400000e0000 */
[C---:B------:R-:W-:Y:S01]  /*b390*/  R2UR UR5, R3.reuse ;  /* 0x00000000030572ca */ /* 0x040fe200000e0000 */
[----:B------:R-:W-:Y:S01]  /*b3a0*/  WARPGROUP.ARRIVE ;  /* 0x00000000000079c5 */ /* 0x000fe20000000000 */
[----:B0-2---:R-:W-:Y:S02]  /*b3b0*/  IMAD.MOV.U32 R5, RZ, RZ, -0x7fffffe0 ;  /* 0x80000020ff057424 */ /* 0x005fe400078e00ff */
[----:B------:R-:W-:Y:S01]  /*b3c0*/  IMAD.MOV.U32 R7, RZ, RZ, -0x7fffffe0 ;  /* 0x80000020ff077424 */ /* 0x000fe200078e00ff */
[C---:B------:R-:W-:Y:S02]  /*b3d0*/  R2UR UR8, R2.reuse ;  /* 0x00000000020872ca */ /* 0x040fe400000e0000 */
[----:B------:R-:W-:Y:S02]  /*b3e0*/  R2UR UR9, R3 ;  /* 0x00000000030972ca */ /* 0x000fe400000e0000 */
[----:B------:R-:W-:Y:S02]  /*b3f0*/  R2UR UR11, R7 ;  /* 0x00000000070b72ca */ /* 0x000fe400000e0000 */
[----:B------:R-:W-:-:S02]  /*b400*/  R2UR UR12, R2 ;  /* 0x00000000020c72ca */ /* 0x000fc400000e0000 */
[C---:B------:R-:W-:Y:S01]  /*b410*/  R2UR UR13, R3.reuse ;  /* 0x00000000030d72ca */ /* 0x040fe200000e0000 */
[----:B------:R-:W-:Y:S01]  /*b420*/  IMAD.MOV.U32 R9, RZ, RZ, -0x7fffffe0 ;  /* 0x80000020ff097424 */ /* 0x000fe200078e00ff */
[----:B------:R-:W-:Y:S02]  /*b430*/  R2UR UR16, R2 ;  /* 0x00000000021072ca */ /* 0x000fe400000e0000 */
[----:B------:R-:W-:Y:S02]  /*b440*/  R2UR UR17, R3 ;  /* 0x00000000031172ca */ /* 0x000fe400000e0000 */
[----:B------:R-:W-:Y:S01]  /*b450*/  R2UR UR19, R9 ;  /* 0x00000000091372ca */ /* 0x000fe200000e0000 */
[----:B----4-:R-:W-:-:S05]  /*b460*/  IMAD R14, R154, 0x6c0, R4 ;  /* 0x000006c09a0e7824 */ /* 0x010fca00078e0204 */
[----:B------:R-:W-:-:S13]  /*b470*/  R2UR UR6, R14 ;  /* 0x000000000e0672ca */ /* 0x000fda00000e0000 */
[----:B------:R-:W-:Y:S01]  /*b480*/  HGMMA.64x16x16.F32.BF16 R88, gdesc[UR4], RZ, !UPT, gsb0 ;  /* 0x00200000045879f0 */ /* 0x000fe2000c0018ff */
[----:B------:R-:W-:Y:S01]  /*b490*/  VIADD R4, R14, 0x40 ;  /* 0x000000400e047836 */ /* 0x000fe20000000000 */
[----:B------:R-:W-:Y:S02]  /*b4a0*/  R2UR UR7, R5 ;  /* 0x00000000050772ca */ /* 0x000fe400000e0000 */
[----:B------:R-:W-:Y:S02]  /*b4b0*/  R2UR UR4, R2 ;  /* 0x00000000020472ca */ /* 0x000fe400000e0000 */
[----:B------:R-:W-:Y:S02]  /*b4c0*/  R2UR UR6, R4 ;  /* 0x00000000040672ca */ /* 0x000fe400000e0000 */
[----:B------:R-:W-:Y:S01]  /*b4d0*/  R2UR UR5, R3 ;  /* 0x00000000030572ca */ /* 0x000fe200000e0000 */
[----:B------:R-:W-:Y:S02]  /*b4e0*/  WARPGROUP.DEPBAR.LE gsb0, 0x0 ;  /* 0x00008000000079c5 */ /* 0x000fe40000010000 */
[----:B------:R-:W-:-:S10]  /*b4f0*/  WARPGROUP.ARRIVE ;  /* 0x00000000000079c5 */ /* 0x000fd40000000000 */
[----:B------:R-:W-:Y:S01]  /*b500*/  HGMMA.64x16x16.F32.BF16 R80, gdesc[UR4], RZ, !UPT, gsb0 ;  /* 0x00200000045079f0 */ /* 0x000fe2000c0018ff */
[----:B------:R-:W-:-:S05]  /*b510*/  VIADD R6, R14, 0x80 ;  /* 0x000000800e067836 */ /* 0x000fca0000000000 */
[----:B------:R-:W-:Y:S01]  /*b520*/  R2UR UR10, R6 ;  /* 0x00000000060a72ca */ /* 0x000fe200000e0000 */
[----:B------:R-:W-:Y:S02]  /*b530*/  WARPGROUP.DEPBAR.LE gsb0, 0x0 ;  /* 0x00008000000079c5 */ /* 0x000fe40000010000 */
[----:B-----5:R-:W-:-:S10]  /*b540*/  WARPGROUP.ARRIVE ;  /* 0x00000000000079c5 */ /* 0x020fd40000000000 */
[----:B------:R-:W-:Y:S01]  /*b550*/  HGMMA.64x16x16.F32.BF16 R72, gdesc[UR8], RZ, !UPT, gsb0 ;  /* 0x00200000084879f0 */ /* 0x000fe2000c0018ff */
[----:B------:R-:W-:Y:S02]  /*b560*/  VIADD R4, R14, 0xc0 ;  /* 0x000000c00e047836 */ /* 0x000fe40000000000 */
[----:B------:R-:W-:-:S03]  /*b570*/  IMAD.MOV.U32 R5, RZ, RZ, -0x7fffffe0 ;  /* 0x80000020ff057424 */ /* 0x000fc600078e00ff */
        /* <DEDUP_REMOVED lines=8> */
[----:B------:R-:W-:-:S10]  /*b600*/  WARPGROUP.ARRIVE ;  /* 0x00000000000079c5 */ /* 0x000fd40000000000 */
[----:B------:R-:W-:Y:S01]  /*b610*/  HGMMA.64x16x16.F32.BF16 R56, gdesc[UR16], RZ, !UPT, gsb0 ;  /* 0x00200000103879f0 */ /* 0x000fe2000c0018ff */
[----:B------:R-:W-:Y:S02]  /*b620*/  VIADD R6, R14, 0x140 ;  /* 0x000001400e067836 */ /* 0x000fe40000000000 */
[----:B------:R-:W-:Y:S01]  /*b630*/  IMAD.MOV.U32 R7, RZ, RZ, -0x7fffffe0 ;  /* 0x80000020ff077424 */ /* 0x000fe200078e00ff */
[----:B------:R-:W-:Y:S02]  /*b640*/  R2UR UR20, R2 ;  /* 0x00000000021472ca */ /* 0x000fe400000e0000 */
[----:B------:R-:W-:Y:S02]  /*b650*/  R2UR UR22, R6 ;  /* 0x00000000061672ca */ /* 0x000fe400000e0000 */
[----:B------:R-:W-:Y:S02]  /*b660*/  R2UR UR23, R7 ;  /* 0x00000000071772ca */ /* 0x000fe400000e0000 */
[----:B------:R-:W-:Y:S01]  /*b670*/  R2UR UR21, R3 ;  /* 0x00000000031572ca */ /* 0x000fe200000e0000 */
[----:B------:R-:W-:-:S02]  /*b680*/  WARPGROUP.DEPBAR.LE gsb0, 0x0 ;  /* 0x00008000000079c5 */ /* 0x000fc40000010000 */
        /* <DEDUP_REMOVED lines=18> */
[----:B-1----:R-:W-:-:S10]  /*b7b0*/  WARPGROUP.ARRIVE ;  /* 0x00000000000079c5 */ /* 0x002fd40000000000 */
        /* <DEDUP_REMOVED lines=11> */
[----:B------:R-:W-:Y:S02]  /*b870*/  VIADD R8, R2, 0x2 ;  /* 0x0000000202087836 */ /* 0x000fe40000000000 */
[----:B------:R-:W-:Y:S02]  /*b880*/  IMAD.MOV.U32 R5, RZ, RZ, -0x7fffffe0 ;  /* 0x80000020ff057424 */ /* 0x000fe400078e00ff */
[----:B------:R-:W-:Y:S01]  /*b890*/  IMAD.MOV.U32 R9, RZ, RZ, -0x7fffffe0 ;  /* 0x80000020ff097424 */ /* 0x000fe200078e00ff */
[----:B------:R-:W-:Y:S02]  /*b8a0*/  R2UR UR34, R4 ;  /* 0x00000000042272ca */ /* 0x000fe400000e0000 */
[----:B------:R-:W-:-:S02]  /*b8b0*/  R2UR UR35, R5 ;  /* 0x00000000052372ca */ /* 0x000fc400000e0000 */
[----:B------:R-:W-:Y:S02]  /*b8c0*/  R2UR UR32, R8 ;  /* 0x00000000082072ca */ /* 0x000fe400000e0000 */
[----:B------:R-:W-:Y:S01]  /*b8d0*/  R2UR UR33, R9 ;  /* 0x00000000092172ca */ /* 0x000fe200000e0000 */
[----:B------:R-:W-:Y:S02]  /*b8e0*/  WARPGROUP.DEPBAR.LE gsb0, 0x0 ;  /* 0x00008000000079c5 */ /* 0x000fe40000010000 */
[----:B------:R-:W-:-:S10]  /*b8f0*/  WARPGROUP.ARRIVE ;  /* 0x00000000000079c5 */ /* 0x000fd40000000000 */
[----:B------:R-:W-:Y:S01]  /*b900*/  HGMMA.64x16x16.F32.BF16 R88, gdesc[UR32], R88, gsb0 ;  /* 0x00200000205879f0 */ /* 0x000fe20008001858 */
        /* <DEDUP_REMOVED lines=350> */
[----:B---3--:R-:W-:Y:S02]  /*cef0*/  IMAD.IADD R20, R97, 0x1, R109 ;  /* 0x0000000161147824 */ /* 0x008fe400078e026d */
[----:B------:R-:W-:Y:S02]  /*cf00*/  IMAD.MOV.U32 R21, RZ, RZ, -0x7fffffe0 ;  /* 0x80000020ff157424 */ /* 0x000fe400078e00ff */
[----:B------:R-:W-:Y:S02]  /*cf10*/  IMAD R97, R113, -0x90, R20 ;  /* 0xffffff7071617824 */ /* 0x000fe400078e0214 */
[----:B------:R-:W-:Y:S01]  /*cf20*/  VIADD R20, R14, 0x542 ;  /* 0x000005420e147836 */ /* 0x000fe20000000000 */
        /* <DEDUP_REMOVED lines=30> */
[----:B------:R-:W-:-:S02]  /*d110*/  R2UR UR9, R5 ;  /* 0x00000000050972ca */ /* 0x000fc400000e0000 */
[C---:B------:R-:W-:Y:S02]  /*d120*/  ISETP.GT.AND P1, PT, R97.reuse, RZ, PT ;  /* 0x000000ff6100720c */ /* 0x040fe40003f24270 */
[C---:B------:R-:W-:Y:S02]  /*d130*/  ISETP.GT.AND P2, PT, R97.reuse, 0x1, PT ;  /* 0x000000016100780c */ /* 0x040fe40003f44270 */
[----:B------:R-:W-:Y:S01]  /*d140*/  ISETP.GT.AND P3, PT, R97, 0x8, PT ;  /* 0x000000086100780c */ /* 0x000fe20003f64270 */
[----:B------:R-:W-:Y:S02]  /*d150*/  WARPGROUP.DEPBAR.LE gsb0, 0x0 ;  /* 0x00008000000079c5 */ /* 0x000fe40000010000 */
[----:B------:R-:W-:-:S06]  /*d160*/  WARPGROUP.ARRIVE ;  /* 0x00000000000079c5 */ /* 0x000fcc0000000000 */
[----:B------:R-:W-:Y:S01]  /*d170*/  HGMMA.64x16x16.F32.BF16 R40, gdesc[UR8], R40, gsb0 ;  /* 0x00200000082879f0 */ /* 0x000fe20008001828 */
[----:B------:R-:W-:Y:S02]  /*d180*/  FSEL R88, R88, -INF , P1 ;  /* 0xff80000058587808 */ /* 0x000fe40000800000 */
[----:B------:R-:W-:Y:S02]  /*d190*/  FSEL R89, R89, -INF , P2 ;  /* 0xff80000059597808 */ /* 0x000fe40001000000 */
[----:B------:R-:W-:Y:S02]  /*d1a0*/  ISETP.GT.AND P4, PT, R97, 0x9, PT ;  /* 0x000000096100780c */ /* 0x000fe40003f84270 */
[----:B------:R-:W-:Y:S02]  /*d1b0*/  FSEL R92, R92, -INF , P3 ;  /* 0xff8000005c5c7808 */ /* 0x000fe40001800000 */
[----:B------:R-:W-:Y:S02]  /*d1c0*/  FMNMX.FTZ R15, R88, R89, !PT ;  /* 0x00000059580f7209 */ /* 0x000fe40007810000 */
[----:B------:R-:W-:-:S02]  /*d1d0*/  FSEL R93, R93, -INF , P4 ;  /* 0xff8000005d5d7808 */ /* 0x000fc40002000000 */
[----:B------:R-:W-:Y:S01]  /*d1e0*/  FMNMX.FTZ R20, R92, R15, !PT ;  /* 0x0000000f5c147209 */ /* 0x000fe20007810000 */
[----:B------:R-:W-:-:S03]  /*d1f0*/  IMAD.MOV.U32 R21, RZ, RZ, -0x7fffffe0 ;  /* 0x80000020ff157424 */ /* 0x000fc600078e00ff */
[----:B------:R-:W-:Y:S01]  /*d200*/  FMNMX.FTZ R15, R93, R20, !PT ;  /* 0x000000145d0f7209 */ /* 0x000fe20007810000 */
[----:B------:R-:W-:Y:S01]  /*d210*/  VIADD R20, R14, 0x642 ;  /* 0x000006420e147836 */ /* 0x000fe20000000000 */
[----:B------:R-:W-:Y:S02]  /*d220*/  R2UR UR7, R21 ;  /* 0x00000000150772ca */ /* 0x000fe400000e0000 */
[----:B------:R-:W-:Y:S02]  /*d230*/  R2UR UR4, R4 ;  /* 0x00000000040472ca */ /* 0x000fe400000e0000 */
[----:B------:R-:W-:Y:S02]  /*d240*/  R2UR UR6, R20 ;  /* 0x00000000140672ca */ /* 0x000fe400000e0000 */
[----:B------:R-:W-:Y:S02]  /*d250*/  R2UR UR5, R5 ;  /* 0x00000000050572ca */ /* 0x000fe400000e0000 */
[----:B------:R-:W-:-:S02]  /*d260*/  FSEL R90, R90, -INF , P1 ;  /* 0xff8000005a5a7808 */ /* 0x000fc40000800000 */
[----:B------:R-:W-:Y:S02]  /*d270*/  ISETP.GT.AND P1, PT, R97, 0x10, PT ;  /* 0x000000106100780c */ /* 0x000fe40003f24270 */
[----:B------:R-:W-:Y:S02]  /*d280*/  FSEL R91, R91, -INF , P2 ;  /* 0xff8000005b5b7808 */ /* 0x000fe40001000000 */
[C---:B------:R-:W-:Y:S02]  /*d290*/  ISETP.GT.AND P2, PT, R97.reuse, 0x11, PT ;  /* 0x000000116100780c */ /* 0x040fe40003f44270 */
[----:B------:R-:W-:Y:S02]  /*d2a0*/  FSEL R80, R80, -INF , P1 ;  /* 0xff80000050507808 */ /* 0x000fe40000800000 */
[----:B------:R-:W-:Y:S02]  /*d2b0*/  FSEL R94, R94, -INF , P3 ;  /* 0xff8000005e5e7808 */ /* 0x000fe40001800000 */
[----:B------:R-:W-:-:S02]  /*d2c0*/  ISETP.GT.AND P3, PT, R97, 0x18, PT ;  /* 0x000000186100780c */ /* 0x000fc40003f64270 */
[----:B------:R-:W-:Y:S01]  /*d2d0*/  FSEL R81, R81, -INF , P2 ;  /* 0xff80000051517808 */ /* 0x000fe20001000000 */
[----:B------:R-:W-:Y:S02]  /*d2e0*/  WARPGROUP.DEPBAR.LE gsb0, 0x0 ;  /* 0x00008000000079c5 */ /* 0x000fe40000010000 */
[----:B------:R-:W-:Y:S01]  /*d2f0*/  WARPGROUP.ARRIVE ;  /* 0x00000000000079c5 */ /* 0x000fe20000000000 */
[----:B------:R-:W-:-:S05]  /*d300*/  FMNMX.FTZ R22, R80, R15, !PT ;  /* 0x0000000f50167209 */ /* 0x000fca0007810000 */
[----:B------:R-:W-:Y:S01]  /*d310*/  HGMMA.64x16x16.F32.BF16 R32, gdesc[UR4], R32, gsb0 ;  /* 0x00200000042079f0 */ /* 0x000fe20008001820 */
[----:B------:R-:W-:Y:S01]  /*d320*/  FSEL R95, R95, -INF , P4 ;  /* 0xff8000005f5f7808 */ /* 0x000fe20002000000 */
[----:B------:R-:W-:Y:S01]  /*d330*/  VIADD R14, R14, 0x682 ;  /* 0x000006820e0e7836 */ /* 0x000fe20000000000 */
[----:B------:R-:W-:Y:S01]  /*d340*/  ISETP.GT.AND P4, PT, R97, 0x19, PT ;  /* 0x000000196100780c */ /* 0x000fe20003f84270 */
[----:B------:R-:W-:Y:S01]  /*d350*/  ULDC UR4, c[0x0][0x988] ;  /* 0x0002620000047ab9 */ /* 0x000fe20000000800 */
[----:B------:R-:W-:Y:S02]  /*d360*/  FSEL R84, R84, -INF , P3 ;  /* 0xff80000054547808 */ /* 0x000fe40001800000 */
[----:B------:R-:W-:Y:S02]  /*d370*/  FMNMX.FTZ R15, R81, R22, !PT ;  /* 0x00000016510f7209 */ /* 0x000fe40007810000 */
[----:B------:R-:W-:Y:S02]  /*d380*/  FSEL R82, R82, -INF , P1 ;  /* 0xff80000052527808 */ /* 0x000fe40000800000 */
[----:B------:R-:W-:-:S02]  /*d390*/  FSEL R85, R85, -INF , P4 ;  /* 0xff80000055557808 */ /* 0x000fc40002000000 */
[----:B------:R-:W-:Y:S02]  /*d3a0*/  ISETP.GT.AND P1, PT, R97, 0x20, PT ;  /* 0x000000206100780c */ /* 0x000fe40003f24270 */
        /* <DEDUP_REMOVED lines=13> */
[----:B------:R-:W-:Y:S01]  /*d480*/  IMAD.MOV.U32 R15, RZ, RZ, -0x7fffffe0 ;  /* 0x80000020ff0f7424 */ /* 0x000fe200078e00ff */
[----:B------:R-:W-:Y:S02]  /*d490*/  R2UR UR14, R14 ;  /* 0x000000000e0e72ca */ /* 0x000fe400000e0000 */
[----:B------:R-:W-:Y:S02]  /*d4a0*/  FSEL R77, R77, -INF , P4 ;  /* 0xff8000004d4d7808 */ /* 0x000fe40002000000 */
[----:B------:R-:W-:Y:S02]  /*d4b0*/  ISETP.GT.AND P5, PT, R97, 0x30, PT ;  /* 0x000000306100780c */ /* 0x000fe40003fa4270 */
[----:B------:R-:W-:-:S02]  /*d4c0*/  FMNMX.FTZ R14, R76, R21, !PT ;  /* 0x000000154c0e7209 */ /* 0x000fc40007810000 */
[----:B------:R-:W-:Y:S02]  /*d4d0*/  FSEL R79, R79, -INF , P4 ;  /* 0xff8000004f4f7808 */ /* 0x000fe40002000000 */
[----:B------:R-:W-:Y:S02]  /*d4e0*/  R2UR UR15, R15 ;  /* 0x000000000f0f72ca */ /* 0x000fe400000e0000 */
        /* <DEDUP_REMOVED lines=20> */
[----:B------:R-:W-:Y:S01]  /*d630*/  FMNMX.FTZ R15, R69, R14, !PT ;  /* 0x0000000e450f7209 */ /* 0x000fe20007810000 */
[----:B------:R-:W-:Y:S02]  /*d640*/  WARPGROUP.DEPBAR.LE gsb0, 0x0 ;  /* 0x00008000000079c5 */ /* 0x000fe40000010000 */
[----:B------:R-:W-:Y:S01]  /*d650*/  FSEL R67, R67, -INF , P4 ;  /* 0xff80000043437808 */ /* 0x000fe20002000000 */
[----:B------:R-:W-:Y:S01]  /*d660*/  WARPGROUP.ARRIVE ;  /* 0x00000000000079c5 */ /* 0x000fe20000000000 */
[----:B------:R-:W-:-:S02]  /*d670*/  ISETP.GT.AND P4, PT, R97, 0x48, PT ;  /* 0x000000486100780c */ /* 0x000fc40003f84270 */
[----:B------:R-:W-:Y:S02]  /*d680*/  FSEL R57, R57, -INF , P5 ;  /* 0xff80000039397808 */ /* 0x000fe40002800000 */
[----:B------:R-:W-:Y:S01]  /*d690*/  FMNMX.FTZ R14, R56, R15, !PT ;  /* 0x0000000f380e7209 */ /* 0x000fe20007810000 */
[----:B------:R-:W-:Y:S01]  /*d6a0*/  HGMMA.64x16x16.F32.BF16 R24, gdesc[UR12], R24, gsb0 ;  /* 0x002000000c1879f0 */ /* 0x000fe20008001818 */
        /* <DEDUP_REMOVED lines=62> */
[----:B------:R-:W-:Y:S02]  /*da90*/  FMNMX.FTZ R15, R25, R14, !PT ;  /* 0x0000000e190f7209 */ /* 0x000fe40007810000 */
[----:B------:R-:W-:Y:S02]  /*daa0*/  FSEL R28, R28, -INF , P5 ;  /* 0xff8000001c1c7808 */ /* 0x000fe40002800000 */
[----:B------:R-:W-:-:S02]  /*dab0*/  ISETP.GT.AND P6, PT, R97, 0x89, PT ;  /* 0x000000896100780c */ /* 0x000fc40003fc4270 */
[----:B------:R-:W-:Y:S02]  /*dac0*/  FMNMX.FTZ R14, R28, R15, !PT ;  /* 0x0000000f1c0e7209 */ /* 0x000fe40007810000 */
[----:B------:R-:W-:-:S04]  /*dad0*/  FSEL R29, R29, -INF , P6 ;  /* 0xff8000001d1d7808 */ /* 0x000fc80003000000 */
[----:B------:R-:W-:-:S05]  /*dae0*/  FMNMX.FTZ R98, R29, R14, !PT ;  /* 0x0000000e1d627209 */ /* 0x000fca0007810000 */
[----:B------:R-:W0:Y:S02]  /*daf0*/  SHFL.BFLY PT, R15, R98, 0x2, 0x1f ;  /* 0x0c401f00620f7f89 */ /* 0x000e2400000e0000 */
[----:B0-----:R-:W-:-:S05]  /*db00*/  FMNMX.FTZ R99, R98, R15, !PT ;  /* 0x0000000f62637209 */ /* 0x001fca0007810000 */
[----:B------:R-:W0:Y:S01]  /*db10*/  SHFL.BFLY PT, R14, R99, 0x1, 0x1f ;  /* 0x0c201f00630e7f89 */ /* 0x000e2200000e0000 */
[----:B------:R-:W-:Y:S02]  /*db20*/  P2R R23, PR, RZ, 0x4 ;  /* 0x00000004ff177803 */ /* 0x000fe40000000000 */
[----:B------:R-:W-:Y:S02]  /*db30*/  P2R R22, PR, RZ, 0x2 ;  /* 0x00000002ff167803 */ /* 0x000fe40000000000 */
[----:B------:R-:W-:-:S04]  /*db40*/  ISETP.GT.AND P1, PT, R97, 0x69, PT ;  /* 0x000000696100780c */ /* 0x000fc80003f24270 */
[----:B------:R-:W-:Y:S02]  /*db50*/  FSEL R47, R47, -INF , P1 ;  /* 0xff8000002f2f7808 */ /* 0x000fe40000800000 */
[----:B0-----:R-:W-:Y:S01]  /*db60*/  FMNMX.FTZ R15, R99, R14, !PT ;  /* 0x0000000e630f7209 */ /* 0x001fe20007810000 */
[----:B------:R-:W-:-:S03]  /*db70*/  IMAD.U32 R14, RZ, RZ, UR4 ;  /* 0x00000004ff0e7e24 */ /* 0x000fc6000f8e00ff */
[C---:B------:R-:W-:Y:S01]  /*db80*/  FSETP.NEU.FTZ.AND P2, PT, R15.reuse, -INF , PT ;  /* 0xff8000000f00780b */ /* 0x040fe20003f5d000 */
[----:B------:R-:W-:Y:S01]  /*db90*/  FMUL.FTZ R21, R15, R14 ;  /* 0x0000000e0f157220 */ /* 0x000fe20000410000 */
[----:B------:R-:W-:-:S04]  /*dba0*/  ISETP.NE.AND P1, PT, R22, RZ, PT ;  /* 0x000000ff1600720c */ /* 0x000fc80003f25270 */
[----:B------:R-:W-:Y:S02]  /*dbb0*/  FSEL R21, R21, RZ, P2 ;  /* 0x000000ff15157208 */ /* 0x000fe40001000000 */
[----:B------:R-:W-:-:S03]  /*dbc0*/  ISETP.NE.AND P2, PT, R23, RZ, PT ;  /* 0x000000ff1700720c */ /* 0x000fc60003f45270 */
[-CC-:B------:R-:W-:Y:S01]  /*dbd0*/  FFMA.FTZ R22, R89, R14.reuse, -R21.reuse ;  /* 0x0000000e59167223 */ /* 0x180fe20000010815 */
[----:B------:R-:W-:Y:S01]  /*dbe0*/  FMNMX.FTZ R89, R90, R91, !PT ;  /* 0x0000005b5a597209 */ /* 0x000fe20007810000 */
[----:B------:R-:W-:-:S03]  /*dbf0*/  FFMA.FTZ R23, R92, R14, -R21 ;  /* 0x0000000e5c177223 */ /* 0x000fc60000010815 */
[----:B------:R-:W-:-:S04]  /*dc00*/  FMNMX.FTZ R92, R94, R89, !PT ;  /* 0x000000595e5c7209 */ /* 0x000fc80007810000 */
[----:B------:R-:W-:-:S04]  /*dc10*/  FMNMX.FTZ R89, R95, R92, !PT ;  /* 0x0000005c5f597209 */ /* 0x000fc80007810000 */
[----:B------:R-:W-:Y:S02]  /*dc20*/  FMNMX.FTZ R92, R82, R89, !PT ;  /* 0x00000059525c7209 */ /* 0x000fe40007810000 */
[----:B------:R-:W-:Y:S02]  /*dc30*/  P2R R20, PR, RZ, 0x1 ;  /* 0x00000001ff147803 */ /* 0x000fe40000000000 */
[----:B------:R-:W-:Y:S02]  /*dc40*/  ISETP.GT.AND P0, PT, R97, 0x70, PT ;  /* 0x000000706100780c */ /* 0x000fe40003f04270 */
[----:B------:R-:W-:Y:S02]  /*dc50*/  FMNMX.FTZ R89, R83, R92, !PT ;  /* 0x0000005c53597209 */ /* 0x000fe40007810000 */
[----:B------:R-:W-:Y:S02]  /*dc60*/  FSEL R34, R34, -INF , P0 ;  /* 0xff80000022227808 */ /* 0x000fe40000000000 */
[----:B------:R-:W-:-:S02]  /*dc70*/  FMNMX.FTZ R92, R86, R89, !PT ;  /* 0x00000059565c7209 */ /* 0x000fc40007810000 */
[----:B------:R-:W-:Y:S01]  /*dc80*/  ISETP.NE.AND P0, PT, R20, RZ, PT ;  /* 0x000000ff1400720c */ /* 0x000fe20003f05270 */
[-CC-:B------:R-:W-:Y:S01]  /*dc90*/  FFMA.FTZ R20, R88, R14.reuse, -R21.reuse ;  /* 0x0000000e58147223 */ /* 0x180fe20000010815 */
[--C-:B------:R-:W-:Y:S01]  /*dca0*/  FFMA.FTZ R88, R93, R14, -R21.reuse ;  /* 0x0000000e5d587223 */ /* 0x100fe20000010815 */
[----:B------:R-:W-:Y:S01]  /*dcb0*/  FMNMX.FTZ R93, R87, R92, !PT ;  /* 0x0000005c575d7209 */ /* 0x000fe20007810000 */
[----:B------:R-:W-:-:S03]  /*dcc0*/  FFMA.FTZ R89, R72, R14, -R21 ;  /* 0x0000000e48597223 */ /* 0x000fc60000010815 */
        /* <DEDUP_REMOVED lines=21> */
[----:B------:R-:W-:Y:S02]  /*de20*/  FMNMX.FTZ R72, R34, R93, !PT ;  /* 0x0000005d22487209 */ /* 0x000fe40007810000 */
[----:B------:R-:W-:Y:S02]  /*de30*/  FSEL R38, R38, -INF , P1 ;  /* 0xff80000026267808 */ /* 0x000fe40000800000 */
[----:B------:R-:W-:Y:S02]  /*de40*/  FMNMX.FTZ R93, R35, R72, !PT ;  /* 0x00000048235d7209 */ /* 0x000fe40007810000 */
[----:B------:R-:W-:-:S02]  /*de50*/  FSEL R97, R39, -INF , P2 ;  /* 0xff80000027617808 */ /* 0x000fc40001000000 */
[----:B------:R-:W-:Y:S02]  /*de60*/  FMNMX.FTZ R72, R38, R93, !PT ;  /* 0x0000005d26487209 */ /* 0x000fe40007810000 */
[----:B------:R-:W-:Y:S02]  /*de70*/  FSEL R26, R26, -INF , P3 ;  /* 0xff8000001a1a7808 */ /* 0x000fe40001800000 */
[----:B------:R-:W-:Y:S01]  /*de80*/  FMNMX.FTZ R93, R97, R72, !PT ;  /* 0x00000048615d7209 */ /* 0x000fe20007810000 */
[----:B------:R-:W-:Y:S01]  /*de90*/  FFMA.FTZ R39, R48, R14, -R21 ;  /* 0x0000000e30277223 */ /* 0x000fe20000010815 */
[----:B------:R-:W-:Y:S02]  /*dea0*/  FSEL R27, R27, -INF , P4 ;  /* 0xff8000001b1b7808 */ /* 0x000fe40002000000 */
[----:B------:R-:W-:Y:S02]  /*deb0*/  FMNMX.FTZ R48, R26, R93, !PT ;  /* 0x0000005d1a307209 */ /* 0x000fe40007810000 */
[----:B------:R-:W-:-:S02]  /*dec0*/  FSEL R30, R30, -INF , P5 ;  /* 0xff8000001e1e7808 */ /* 0x000fc40002800000 */
[----:B------:R-:W-:Y:S02]  /*ded0*/  FMNMX.FTZ R93, R27, R48, !PT ;  /* 0x000000301b5d7209 */ /* 0x000fe40007810000 */
[----:B------:R-:W-:Y:S02]  /*dee0*/  FSEL R31, R31, -INF , P6 ;  /* 0xff8000001f1f7808 */ /* 0x000fe40003000000 */
[----:B------:R-:W-:-:S04]  /*def0*/  FMNMX.FTZ R48, R30, R93, !PT ;  /* 0x0000005d1e307209 */ /* 0x000fc80007810000 */
[----:B------:R-:W-:-:S05]  /*df00*/  FMNMX.FTZ R72, R31, R48, !PT ;  /* 0x000000301f487209 */ /* 0x000fca0007810000 */
[----:B------:R-:W0:Y:S02]  /*df10*/  SHFL.BFLY PT, R99, R72, 0x2, 0x1f ;  /* 0x0c401f0048637f89 */ /* 0x000e2400000e0000 */
[----:B0-----:R-:W-:-:S05]  /*df20*/  FMNMX.FTZ R99, R72, R99, !PT ;  /* 0x0000006348637209 */ /* 0x001fca0007810000 */
[----:B------:R-:W0:Y:S01]  /*df30*/  SHFL.BFLY PT, R72, R99, 0x1, 0x1f ;  /* 0x0c201f0063487f89 */ /* 0x000e2200000e0000 */
[----:B------:R-:W1:Y:S01]  /*df40*/  S2R R100, SR_TID.X ;  /* 0x0000000000647919 */ /* 0x000e620000002100 */
[----:B------:R-:W-:Y:S01]  /*df50*/  ISETP.NE.AND P0, PT, R96, RZ, PT ;  /* 0x000000ff6000720c */ /* 0x000fe20003f05270 */
[-CC-:B------:R-:W-:Y:S01]  /*df60*/  FFMA.FTZ R96, R52, R14.reuse, -R21.reuse ;  /* 0x0000000e34607223 */ /* 0x180fe20000010815 */
[-CC-:B------:R-:W-:Y:S01]  /*df70*/  FFMA.FTZ R45, R45, R14.reuse, -R21.reuse ;  /* 0x0000000e2d2d7223 */ /* 0x180fe20000010815 */
[-CC-:B------:R-:W-:Y:S01]  /*df80*/  FFMA.FTZ R52, R53, R14.reuse, -R21.reuse ;  /* 0x0000000e35347223 */ /* 0x180fe20000010815 */
[-CC-:B------:R-:W-:Y:S01]  /*df90*/  FFMA.FTZ R53, R40, R14.reuse, -R21.reuse ;  /* 0x0000000e28357223 */ /* 0x180fe20000010815 */
[----:B------:R-:W-:Y:S01]  /*dfa0*/  MUFU.EX2 R48, R96 ;  /* 0x0000006000307308 */ /* 0x000fe20000000800 */
[----:B------:R-:W-:Y:S01]  /*dfb0*/  FFMA.FTZ R92, R41, R14, -R21 ;  /* 0x0000000e295c7223 */ /* 0x000fe20000010815 */
[----:B0-----:R-:W-:-:S04]  /*dfc0*/  FMNMX.FTZ R72, R99, R72, !PT ;  /* 0x0000004863487209 */ /* 0x001fc80007810000 */
[C---:B------:R-:W-:Y:S01]  /*dfd0*/  FSETP.NEU.FTZ.AND P1, PT, R72.reuse, -INF , PT ;  /* 0xff8000004800780b */ /* 0x040fe20003f3d000 */
[-C--:B------:R-:W-:Y:S01]  /*dfe0*/  FMUL.FTZ R99, R72, R14.reuse ;  /* 0x0000000e48637220 */ /* 0x080fe20000410000 */
[-CC-:B------:R-:W-:Y:S01]  /*dff0*/  FFMA.FTZ R93, R44, R14.reuse, -R21.reuse ;  /* 0x0000000e2c5d7223 */ /* 0x180fe20000010815 */
[----:B------:R0:W-:Y:S03]  /*e000*/  MUFU.EX2 R96, R45 ;  /* 0x0000002d00607308 */ /* 0x0001e60000000800 */
[----:B------:R-:W-:Y:S01]  /*e010*/  FSEL R99, R99, RZ, P1 ;  /* 0x000000ff63637208 */ /* 0x000fe20000800000 */
        /* <DEDUP_REMOVED lines=21> */
[-CC-:B0-----:R-:W-:Y:S01]  /*e170*/  FFMA.FTZ R45, R25, R14.reuse, -R21.reuse ;  /* 0x0000000e192d7223 */ /* 0x181fe20000010815 */
[-CC-:B------:R-:W-:Y:S01]  /*e180*/  FFMA.FTZ R32, R28, R14.reuse, -R21.reuse ;  /* 0x0000000e1c207223 */ /* 0x180fe20000010815 */
[-C--:B------:R-:W-:Y:S01]  /*e190*/  FFMA.FTZ R33, R29, R14.reuse, -R21 ;  /* 0x0000000e1d217223 */ /* 0x080fe20000010815 */
[-CC-:B------:R-:W-:Y:S01]  /*e1a0*/  FFMA.FTZ R21, R90, R14.reuse, -R99.reuse ;  /* 0x0000000e5a157223 */ /* 0x180fe20000010863 */
[-CC-:B------:R-:W-:Y:S01]  /*e1b0*/  FFMA.FTZ R25, R91, R14.reuse, -R99.reuse ;  /* 0x0000000e5b197223 */ /* 0x180fe20000010863 */
[-CC-:B------:R-:W-:Y:S01]  /*e1c0*/  FFMA.FTZ R29, R94, R14.reuse, -R99.reuse ;  /* 0x0000000e5e1d7223 */ /* 0x180fe20000010863 */
[----:B------:R-:W-:Y:S01]  /*e1d0*/  MUFU.EX2 R20, R20 ;  /* 0x0000001400147308 */ /* 0x000fe20000000800 */
[----:B------:R-:W-:-:S07]  /*e1e0*/  FFMA.FTZ R90, R95, R14, -R99 ;  /* 0x0000000e5f5a7223 */ /* 0x000fce0000010863 */
[----:B------:R-:W0:Y:S01]  /*e1f0*/  MUFU.EX2 R22, R22 ;  /* 0x0000001600167308 */ /* 0x000e220000000800 */
[----:B------:R-:W-:Y:S01]  /*e200*/  FFMA.FTZ R82, R82, R14, -R99 ;  /* 0x0000000e52527223 */ /* 0x000fe20000010863 */
[----:B-1----:R-:W-:-:S06]  /*e210*/  LOP3.LUT R100, R100, 0x7f, RZ, 0xc0, !PT ;  /* 0x0000007f64647812 */ /* 0x002fcc00078ec0ff */
[----:B------:R-:W-:Y:S08]  /*e220*/  MUFU.EX2 R21, R21 ;  /* 0x0000001500157308 */ /* 0x000ff00000000800 */
[----:B------:R-:W1:Y:S01]  /*e230*/  MUFU.EX2 R25, R25 ;  /* 0x0000001900197308 */ /* 0x000e620000000800 */
[----:B------:R-:W-:-:S07]  /*e240*/  FFMA.FTZ R83, R83, R14, -R99 ;  /* 0x0000000e53537223 */ /* 0x000fce0000010863 */
[----:B------:R-:W2:Y:S01]  /*e250*/  MUFU.EX2 R23, R23 ;  /* 0x0000001700177308 */ /* 0x000ea20000000800 */
[----:B------:R-:W-:-:S07]  /*e260*/  ISETP.NE.AND P1, PT, R100, RZ, PT ;  /* 0x000000ff6400720c */ /* 0x000fce0003f25270 */
[----:B------:R-:W3:Y:S01]  /*e270*/  MUFU.EX2 R29, R29 ;  /* 0x0000001d001d7308 */ /* 0x000ee20000000800 */
[----:B------:R-:W-:-:S07]  /*e280*/  FFMA.FTZ R86, R86, R14, -R99 ;  /* 0x0000000e56567223 */ /* 0x000fce0000010863 */
[----:B------:R-:W4:Y:S08]  /*e290*/  MUFU.EX2 R88, R88 ;  /* 0x0000005800587308 */ /* 0x000f300000000800 */
[----:B------:R-:W4:Y:S01]  /*e2a0*/  MUFU.EX2 R90, R90 ;  /* 0x0000005a005a7308 */ /* 0x000f220000000800 */
[----:B0-----:R-:W-:Y:S01]  /*e2b0*/  FADD.FTZ R94, R20, R22 ;  /* 0x00000016145e7221 */ /* 0x001fe20000010000 */
[----:B-1----:R-:W-:-:S06]  /*e2c0*/  FADD.FTZ R100, R21, R25 ;  /* 0x0000001915647221 */ /* 0x002fcc0000010000 */
[----:B------:R-:W0:Y:S01]  /*e2d0*/  MUFU.EX2 R80, R80 ;  /* 0x0000005000507308 */ /* 0x000e220000000800 */
[-CC-:B------:R-:W-:Y:S01]  /*e2e0*/  FFMA.FTZ R87, R87, R14.reuse, -R99.reuse ;  /* 0x0000000e57577223 */ /* 0x180fe20000010863 */
[----:B------:R-:W-:-:S06]  /*e2f0*/  FFMA.FTZ R95, R54, R14, -R99 ;  /* 0x0000000e365f7223 */ /* 0x000fcc0000010863 */
[----:B------:R-:W1:Y:S01]  /*e300*/  MUFU.EX2 R82, R82 ;  /* 0x0000005200527308 */ /* 0x000e620000000800 */
[-CC-:B------:R-:W-:Y:S01]  /*e310*/  FFMA.FTZ R54, R43, R14.reuse, -R99.reuse ;  /* 0x0000000e2b367223 */ /* 0x180fe20000010863 */
[----:B------:R-:W-:Y:S01]  /*e320*/  FFMA.FTZ R24, R55, R14, -R99 ;  /* 0x0000000e37187223 */ /* 0x000fe20000010863 */
[----:B--2---:R-:W-:-:S05]  /*e330*/  FADD.FTZ R43, R23, R94 ;  /* 0x0000005e172b7221 */ /* 0x004fca0000010000 */
[----:B------:R-:W2:Y:S01]  /*e340*/  MUFU.EX2 R81, R81 ;  /* 0x0000005100517308 */ /* 0x000ea20000000800 */
[----:B---3--:R-:W-:Y:S01]  /*e350*/  FADD.FTZ R55, R29, R100 ;  /* 0x000000641d377221 */ /* 0x008fe20000010000 */
[----:B------:R-:W-:-:S06]  /*e360*/  FFMA.FTZ R74, R74, R14, -R99 ;  /* 0x0000000e4a4a7223 */ /* 0x000fcc0000010863 */
[----:B------:R-:W3:Y:S01]  /*e370*/  MUFU.EX2 R83, R83 ;  /* 0x0000005300537308 */ /* 0x000ee20000000800 */
[----:B------:R-:W-:Y:S02]  /*e380*/  @!P1 VIADD R0, R0, 0x31c40 ;  /* 0x00031c4000009836 */ /* 0x000fe40000000000 */
[----:B----4-:R-:W-:Y:S01]  /*e390*/  FADD.FTZ R43, R88, R43 ;  /* 0x0000002b582b7221 */ /* 0x010fe20000010000 */
[----:B------:R-:W-:-:S04]  /*e3a0*/  FFMA.FTZ R91, R47, R14, -R99 ;  /* 0x0000000e2f5b7223 */ /* 0x000fc80000010863 */
[----:B------:R-:W-:Y:S01]  /*e3b0*/  MUFU.EX2 R84, R84 ;  /* 0x0000005400547308 */ /* 0x000fe20000000800 */
[----:B------:R-:W-:Y:S01]  /*e3c0*/  FADD.FTZ R47, R90, R55 ;  /* 0x000000375a2f7221 */ /* 0x000fe20000010000 */
[----:B------:R-:W-:-:S06]  /*e3d0*/  FFMA.FTZ R75, R75, R14, -R99 ;  /* 0x0000000e4b4b7223 */ /* 0x000fcc0000010863 */
[----:B------:R-:W4:Y:S01]  /*e3e0*/  MUFU.EX2 R86, R86 ;  /* 0x0000005600567308 */ /* 0x000f220000000800 */
[----:B------:R-:W-:Y:S01]  /*e3f0*/  FFMA.FTZ R94, R46, R14, -R99 ;  /* 0x0000000e2e5e7223 */ /* 0x000fe20000010863 */
[----:B------:R-:W-:Y:S01]  /*e400*/  @!P1 PRMT R0, RZ, 0x654, R0 ;  /* 0x00000654ff009816 */ /* 0x000fe20000000000 */
[----:B0-----:R-:W-:-:S05]  /*e410*/  FADD.FTZ R46, R80, R43 ;  /* 0x0000002b502e7221 */ /* 0x001fca0000010000 */
[----:B------:R-:W-:Y:S01]  /*e420*/  MUFU.EX2 R85, R85 ;  /* 0x0000005500557308 */ /* 0x000fe20000000800 */
[----:B-1----:R-:W-:Y:S01]  /*e430*/  FADD.FTZ R100, R82, R47 ;  /* 0x0000002f52647221 */ /* 0x002fe20000010000 */
[----:B------:R-:W-:-:S06]  /*e440*/  FFMA.FTZ R78, R78, R14, -R99 ;  /* 0x0000000e4e4e7223 */ /* 0x000fcc0000010863 */
[----:B------:R-:W0:Y:S01]  /*e450*/  MUFU.EX2 R87, R87 ;  /* 0x0000005700577308 */ /* 0x000e220000000800 */
[-CC-:B------:R-:W-:Y:S01]  /*e460*/  FFMA.FTZ R50, R50, R14.reuse, -R99.reuse ;  /* 0x0000000e32327223 */ /* 0x180fe20000010863 */
[-CC-:B------:R-:W-:Y:S01]  /*e470*/  FFMA.FTZ R55, R35, R14.reuse, -R99.reuse ;  /* 0x0000000e23377223 */ /* 0x180fe20000010863 */
[----:B--2---:R-:W-:Y:S01]  /*e480*/  FADD.FTZ R35, R81, R46 ;  /* 0x0000002e51237221 */ /* 0x004fe20000010000 */
[----:B------:R1:W-:Y:S04]  /*e490*/  @!P1 SYNCS.ARRIVE.TRANS64.RED.A1T0 RZ, [R0+URZ], RZ ;  /* 0x000000ff00ff99a7 */ /* 0x0003e8000810043f */
[----:B------:R-:W-:Y:S01]  /*e4a0*/  MUFU.EX2 R89, R89 ;  /* 0x0000005900597308 */ /* 0x000fe20000000800 */
[----:B---3--:R-:W-:Y:S01]  /*e4b0*/  FADD.FTZ R43, R83, R100 ;  /* 0x00000064532b7221 */ /* 0x008fe20000010000 */
[----:B------:R-:W-:-:S06]  /*e4c0*/  FFMA.FTZ R79, R79, R14, -R99 ;  /* 0x0000000e4f4f7223 */ /* 0x000fcc0000010863 */
[----:B------:R-:W2:Y:S01]  /*e4d0*/  MUFU.EX2 R74, R74 ;  /* 0x0000004a004a7308 */ /* 0x000ea20000000800 */
[-CC-:B------:R-:W-:Y:S01]  /*e4e0*/  FFMA.FTZ R98, R51, R14.reuse, -R99.reuse ;  /* 0x0000000e33627223 */ /* 0x180fe20000010863 */
[----:B------:R-:W-:-:S06]  /*e4f0*/  FFMA.FTZ R47, R26, R14, -R99 ;  /* 0x0000000e1a2f7223 */ /* 0x000fcc0000010863 */
[----:B------:R-:W3:Y:S01]  /*e500*/  MUFU.EX2 R73, R73 ;  /* 0x0000004900497308 */ /* 0x000ee20000000800 */
[----:B----4-:R-:W-:Y:S01]  /*e510*/  FADD.FTZ R26, R86, R43 ;  /* 0x0000002b561a7221 */ /* 0x010fe20000010000 */
[----:B------:R-:W-:-:S06]  /*e520*/  FFMA.FTZ R66, R66, R14, -R99 ;  /* 0x0000000e42427223 */ /* 0x000fcc0000010863 */
[----:B------:R-:W4:Y:S01]  /*e530*/  MUFU.EX2 R75, R75 ;  /* 0x0000004b004b7308 */ /* 0x000f220000000800 */
[-CC-:B------:R-:W-:Y:S01]  /*e540*/  FFMA.FTZ R28, R42, R14.reuse, -R99.reuse ;  /* 0x0000000e2a1c7223 */ /* 0x180fe20000010863 */
[----:B------:R-:W-:-:S06]  /*e550*/  FFMA.FTZ R46, R27, R14, -R99 ;  /* 0x0000000e1b2e7223 */ /* 0x000fcc0000010863 */
[----:B-1----:R1:W-:Y:S01]  /*e560*/  MUFU.EX2 R0, R50 ;  /* 0x0000003200007308 */ /* 0x0023e20000000800 */
[----:B0-----:R-:W-:-:S07]  /*e570*/  FADD.FTZ R27, R87, R26 ;  /* 0x0000001a571b7221 */ /* 0x001fce0000010000 */
[----:B------:R-:W0:Y:S01]  /*e580*/  MUFU.EX2 R76, R76 ;  /* 0x0000004c004c7308 */ /* 0x000e220000000800 */
[----:B-1----:R-:W-:Y:S01]  /*e590*/  FFMA.FTZ R50, R38, R14, -R99 ;  /* 0x0000000e26327223 */ /* 0x002fe20000010863 */
[----:B------:R-:W-:-:S06]  /*e5a0*/  FADD.FTZ R38, R84, R35 ;  /* 0x0000002354267221 */ /* 0x000fcc0000010000 */
[----:B------:R-:W1:Y:S01]  /*e5b0*/  MUFU.EX2 R78, R78 ;  /* 0x0000004e004e7308 */ /* 0x000e620000000800 */
[----:B------:R-:W-:Y:S01]  /*e5c0*/  FFMA.FTZ R67, R67, R14, -R99 ;  /* 0x0000000e43437223 */ /* 0x000fe20000010863 */
[----:B--2---:R-:W-:-:S06]  /*e5d0*/  FADD.FTZ R26, R74, R27 ;  /* 0x0000001b4a1a7221 */ /* 0x004fcc0000010000 */
[----:B------:R-:W2:Y:S01]  /*e5e0*/  MUFU.EX2 R77, R77 ;  /* 0x0000004d004d7308 */ /* 0x000ea20000000800 */
[----:B------:R-:W-:-:S07]  /*e5f0*/  FFMA.FTZ R70, R70, R14, -R99 ;  /* 0x0000000e46467223 */ /* 0x000fce0000010863 */
[----:B------:R3:W-:Y:S01]  /*e600*/  MUFU.EX2 R42, R98 ;  /* 0x00000062002a7308 */ /* 0x0007e20000000800 */
[----:B------:R-:W-:-:S07]  /*e610*/  F2FP.BF16.F32.PACK_AB R20, R22, R20 ;  /* 0x000000141614723e */ /* 0x000fce00000010ff */
[----:B------:R-:W2:Y:S01]  /*e620*/  MUFU.EX2 R79, R79 ;  /* 0x0000004f004f7308 */ /* 0x000ea20000000800 */
[----:B---3--:R-:W-:-:S04]  /*e630*/  FADD.FTZ R98, R85, R38 ;  /* 0x0000002655627221 */ /* 0x008fc80000010000 */
[----:B------:R-:W-:-:S03]  /*e640*/  FADD.FTZ R98, R89, R98 ;  /* 0x0000006259627221 */ /* 0x000fc60000010000 */
[----:B------:R-:W-:Y:S01]  /*e650*/  MUFU.EX2 R64, R64 ;  /* 0x0000004000407308 */ /* 0x000fe20000000800 */
[----:B------:R-:W-:Y:S01]  /*e660*/  FADD.FTZ R27, R73, R98 ;  /* 0x00000062491b7221 */ /* 0x000fe20000010000 */
[----:B------:R-:W-:Y:S01]  /*e670*/  F2FP.BF16.F32.PACK_AB R22, R88, R23 ;  /* 0x000000175816723e */ /* 0x000fe200000010ff */
[----:B----4-:R-:W-:-:S05]  /*e680*/  FADD.FTZ R23, R75, R26 ;  /* 0x0000001a4b177221 */ /* 0x010fca0000010000 */
[----:B------:R-:W3:Y:S01]  /*e690*/  MUFU.EX2 R66, R66 ;  /* 0x0000004200427308 */ /* 0x000ee20000000800 */
[-CC-:B------:R-:W-:Y:S01]  /*e6a0*/  FFMA.FTZ R71, R71, R14.reuse, -R99.reuse ;  /* 0x0000000e47477223 */ /* 0x180fe20000010863 */
[----:B------:R-:W-:Y:S01]  /*e6b0*/  FFMA.FTZ R38, R30, R14, -R99 ;  /* 0x0000000e1e267223 */ /* 0x000fe20000010863 */
[----:B0-----:R-:W-:-:S05]  /*e6c0*/  FADD.FTZ R26, R76, R27 ;  /* 0x0000001b4c1a7221 */ /* 0x001fca0000010000 */
[----:B------:R-:W0:Y:S01]  /*e6d0*/  MUFU.EX2 R65, R65 ;  /* 0x0000004100417308 */ /* 0x000e220000000800 */
[----:B-1----:R-:W-:Y:S01]  /*e6e0*/  FADD.FTZ R30, R78, R23 ;  /* 0x000000174e1e7221 */ /* 0x002fe20000010000 */
[----:B------:R-:W-:-:S06]  /*e6f0*/  FFMA.FTZ R58, R58, R14, -R99 ;  /* 0x0000000e3a3a7223 */ /* 0x000fcc0000010863 */
[----:B------:R-:W1:Y:S01]  /*e700*/  MUFU.EX2 R67, R67 ;  /* 0x0000004300437308 */ /* 0x000e620000000800 */
[----:B--2---:R-:W-:Y:S01]  /*e710*/  FADD.FTZ R23, R77, R26 ;  /* 0x0000001a4d177221 */ /* 0x004fe20000010000 */
[----:B------:R-:W-:-:S06]  /*e720*/  FADD.FTZ R27, R79, R30 ;  /* 0x0000001e4f1b7221 */ /* 0x000fcc0000010000 */
[----:B------:R-:W2:Y:S01]  /*e730*/  MUFU.EX2 R68, R68 ;  /* 0x0000004400447308 */ /* 0x000ea20000000800 */
[----:B------:R-:W-:-:S07]  /*e740*/  FFMA.FTZ R59, R59, R14, -R99 ;  /* 0x0000000e3b3b7223 */ /* 0x000fce0000010863 */
[----:B------:R-:W4:Y:S01]  /*e750*/  MUFU.EX2 R70, R70 ;  /* 0x0000004600467308 */ /* 0x000f220000000800 */
[----:B------:R-:W-:Y:S01]  /*e760*/  F2FP.BF16.F32.PACK_AB R30, R77, R76 ;  /* 0x0000004c4d1e723e */ /* 0x000fe200000010ff */
[----:B---3--:R-:W-:-:S06]  /*e770*/  FADD.FTZ R76, R66, R27 ;  /* 0x0000001b424c7221 */ /* 0x008fcc0000010000 */
[----:B------:R-:W3:Y:S01]  /*e780*/  MUFU.EX2 R69, R69 ;  /* 0x0000004500457308 */ /* 0x000ee20000000800 */
[----:B------:R-:W-:-:S07]  /*e790*/  FFMA.FTZ R62, R62, R14, -R99 ;  /* 0x0000000e3e3e7223 */ /* 0x000fce0000010863 */
[----:B------:R-:W-:Y:S08]  /*e7a0*/  MUFU.EX2 R71, R71 ;  /* 0x0000004700477308 */ /* 0x000ff00000000800 */
[----:B------:R0:W-:Y:S01]  /*e7b0*/  MUFU.EX2 R35, R24 ;  /* 0x0000001800237308 */ /* 0x0001e20000000800 */
[----:B------:R-:W-:-:S07]  /*e7c0*/  FFMA.FTZ R63, R63, R14, -R99 ;  /* 0x0000000e3f3f7223 */ /* 0x000fce0000010863 */
[----:B------:R-:W3:Y:S01]  /*e7d0*/  MUFU.EX2 R56, R56 ;  /* 0x0000003800387308 */ /* 0x000ee20000000800 */
[----:B0-----:R-:W-:Y:S01]  /*e7e0*/  F2FP.BF16.F32.PACK_AB R24, R81, R80 ;  /* 0x000000505118723e */ /* 0x001fe200000010ff */
[----:B------:R-:W-:Y:S01]  /*e7f0*/  FADD.FTZ R80, R64, R23 ;  /* 0x0000001740507221 */ /* 0x000fe20000010000 */
[----:B------:R-:W-:-:S05]  /*e800*/  F2FP.BF16.F32.PACK_AB R23, R90, R29 ;  /* 0x0000001d5a17723e */ /* 0x000fca00000010ff */
[----:B------:R-:W0:Y:S01]  /*e810*/  MUFU.EX2 R58, R58 ;  /* 0x0000003a003a7308 */ /* 0x000e220000000800 */
[----:B------:R-:W-:Y:S01]  /*e820*/  FADD.FTZ R27, R65, R80 ;  /* 0x00000050411b7221 */ /* 0x000fe20000010000 */
[----:B-1----:R-:W-:-:S06]  /*e830*/  FADD.FTZ R29, R67, R76 ;  /* 0x0000004c431d7221 */ /* 0x002fcc0000010000 */
[----:B------:R-:W1:Y:S01]  /*e840*/  MUFU.EX2 R57, R57 ;  /* 0x0000003900397308 */ /* 0x000e620000000800 */
[----:B--2---:R-:W-:Y:S01]  /*e850*/  FADD.FTZ R76, R68, R27 ;  /* 0x0000001b444c7221 */ /* 0x004fe20000010000 */
[----:B----4-:R-:W-:-:S06]  /*e860*/  FADD.FTZ R80, R70, R29 ;  /* 0x0000001d46507221 */ /* 0x010fcc0000010000 */
[----:B------:R-:W2:Y:S01]  /*e870*/  MUFU.EX2 R59, R59 ;  /* 0x0000003b003b7308 */ /* 0x000ea20000000800 */
[-CC-:B------:R-:W-:Y:S01]  /*e880*/  FFMA.FTZ R51, R34, R14.reuse, -R99.reuse ;  /* 0x0000000e22337223 */ /* 0x180fe20000010863 */
[-CC-:B------:R-:W-:Y:S01]  /*e890*/  FFMA.FTZ R97, R97, R14.reuse, -R99.reuse ;  /* 0x0000000e61617223 */ /* 0x180fe20000010863 */
[----:B------:R-:W-:-:S05]  /*e8a0*/  FFMA.FTZ R99, R31, R14, -R99 ;  /* 0x0000000e1f637223 */ /* 0x000fca0000010863 */
[----:B------:R-:W4:Y:S01]  /*e8b0*/  MUFU.EX2 R60, R60 ;  /* 0x0000003c003c7308 */ /* 0x000f220000000800 */
[----:B---3--:R-:W-:-:S07]  /*e8c0*/  FADD.FTZ R31, R69, R76 ;  /* 0x0000004c451f7221 */ /* 0x008fce0000010000 */
[----:B------:R-:W3:Y:S01]  /*e8d0*/  MUFU.EX2 R62, R62 ;  /* 0x0000003e003e7308 */ /* 0x000ee20000000800 */
[----:B------:R-:W-:Y:S01]  /*e8e0*/  F2FP.BF16.F32.PACK_AB R29, R75, R74 ;  /* 0x0000004a4b1d723e */ /* 0x000fe200000010ff */
[----:B------:R-:W-:-:S06]  /*e8f0*/  FADD.FTZ R74, R56, R31 ;  /* 0x0000001f384a7221 */ /* 0x000fcc0000010000 */
[----:B------:R-:W3:Y:S08]  /*e900*/  MUFU.EX2 R61, R61 ;  /* 0x0000003d003d7308 */ /* 0x000ef00000000800 */
[----:B------:R0:W-:Y:S08]  /*e910*/  MUFU.EX2 R43, R28 ;  /* 0x0000001c002b7308 */ /* 0x0001f00000000800 */
[----:B------:R-:W3:Y:S01]  /*e920*/  MUFU.EX2 R63, R63 ;  /* 0x0000003f003f7308 */ /* 0x000ee20000000800 */
[----:B0-----:R-:W-:Y:S01]  /*e930*/  F2FP.BF16.F32.PACK_AB R28, R73, R89 ;  /* 0x00000059491c723e */ /* 0x001fe200000010ff */
[----:B------:R-:W-:-:S04]  /*e940*/  FADD.FTZ R73, R71, R80 ;  /* 0x0000005047497221 */ /* 0x000fc80000010000 */
[----:B------:R-:W-:Y:S02]  /*e950*/  FADD.FTZ R76, R58, R73 ;  /* 0x000000493a4c7221 */ /* 0x000fe40000010000 */
[----:B------:R-:W0:Y:S01]  /*e960*/  MUFU.EX2 R39, R39 ;  /* 0x0000002700277308 */ /* 0x000e220000000800 */
[----:B-1----:R-:W-:Y:S01]  /*e970*/  FADD.FTZ R73, R57, R74 ;  /* 0x0000004a39497221 */ /* 0x002fe20000010000 */
[----:B--2---:R-:W-:Y:S01]  /*e980*/  FADD.FTZ R75, R59, R76 ;  /* 0x0000004c3b4b7221 */ /* 0x004fe20000010000 */
[----:B------:R-:W-:-:S05]  /*e990*/  F2FP.BF16.F32.PACK_AB R21, R25, R21 ;  /* 0x000000151915723e */ /* 0x000fca00000010ff */
[----:B------:R-:W1:Y:S01]  /*e9a0*/  MUFU.EX2 R49, R49 ;  /* 0x0000003100317308 */ /* 0x000e620000000800 */
[----:B------:R-:W-:Y:S01]  /*e9b0*/  F2FP.BF16.F32.PACK_AB R31, R79, R78 ;  /* 0x0000004e4f1f723e */ /* 0x000fe200000010ff */
[----:B----4-:R-:W-:Y:S01]  /*e9c0*/  FADD.FTZ R76, R60, R73 ;  /* 0x000000493c4c7221 */ /* 0x010fe20000010000 */
[----:B---3--:R-:W-:Y:S01]  /*e9d0*/  FADD.FTZ R78, R62, R75 ;  /* 0x0000004b3e4e7221 */ /* 0x008fe20000010000 */
[----:B------:R2:W-:Y:S04]  /*e9e0*/  STSM.16.M88.4 [R18+0x24300], R20 ;  /* 0x0243001412007844 */ /* 0x0005e80000000200 */
[----:B------:R-:W3:Y:S01]  /*e9f0*/  MUFU.EX2 R34, R95 ;  /* 0x0000005f00227308 */ /* 0x000ee20000000800 */
[----:B------:R-:W-:-:S07]  /*ea00*/  FADD.FTZ R76, R61, R76 ;  /* 0x0000004c3d4c7221 */ /* 0x000fce0000010000 */
[----:B------:R-:W4:Y:S01]  /*ea10*/  MUFU.EX2 R52, R52 ;  /* 0x0000003400347308 */ /* 0x000f220000000800 */
[----:B--2---:R-:W-:Y:S01]  /*ea20*/  F2FP.BF16.F32.PACK_AB R20, R65, R64 ;  /* 0x000000404114723e */ /* 0x004fe200000010ff */
[----:B------:R-:W-:Y:S01]  /*ea30*/  FADD.FTZ R65, R63, R78 ;  /* 0x0000004e3f417221 */ /* 0x000fe20000010000 */
[----:B0-----:R-:W-:-:S05]  /*ea40*/  FADD.FTZ R76, R39, R76 ;  /* 0x0000004c274c7221 */ /* 0x001fca0000010000 */
[----:B------:R-:W0:Y:S01]  /*ea50*/  MUFU.EX2 R53, R53 ;  /* 0x0000003500357308 */ /* 0x000e220000000800 */
[----:B------:R-:W-:Y:S01]  /*ea60*/  FADD.FTZ R65, R0, R65 ;  /* 0x0000004100417221 */ /* 0x000fe20000010000 */
[----:B------:R-:W-:Y:S02]  /*ea70*/  F2FP.BF16.F32.PACK_AB R26, R85, R84 ;  /* 0x00000054551a723e */ /* 0x000fe400000010ff */
[----:B------:R-:W-:Y:S02]  /*ea80*/  F2FP.BF16.F32.PACK_AB R25, R83, R82 ;  /* 0x000000525319723e */ /* 0x000fe400000010ff */
[----:B------:R-:W-:Y:S01]  /*ea90*/  F2FP.BF16.F32.PACK_AB R27, R87, R86 ;  /* 0x00000056571b723e */ /* 0x000fe200000010ff */
[----:B-1----:R-:W-:Y:S01]  /*eaa0*/  FADD.FTZ R23, R49, R76 ;  /* 0x0000004c31177221 */ /* 0x002fe20000010000 */
[----:B------:R-:W1:Y:S01]  /*eab0*/  MUFU.EX2 R92, R92 ;  /* 0x0000005c005c7308 */ /* 0x000e620000000800 */
[----:B------:R-:W-:Y:S02]  /*eac0*/  FADD.FTZ R65, R42, R65 ;  /* 0x000000412a417221 */ /* 0x000fe40000010000 */
[----:B------:R2:W-:Y:S05]  /*ead0*/  STSM.16.M88.4 [R18+0x25b00], R24 ;  /* 0x025b001812007844 */ /* 0x0005ea0000000200 */
[----:B------:R-:W1:Y:S01]  /*eae0*/  MUFU.EX2 R54, R54 ;  /* 0x0000003600367308 */ /* 0x000e620000000800 */
[----:B------:R3:W-:Y:S07]  /*eaf0*/  STSM.16.M88.4 [R18+0x27300], R28 ;  /* 0x0273001c12007844 */ /* 0x0007ee0000000200 */
[----:B------:R-:W1:Y:S01]  /*eb00*/  MUFU.EX2 R93, R93 ;  /* 0x0000005d005d7308 */ /* 0x000e620000000800 */
[----:B--2---:R-:W-:-:S07]  /*eb10*/  FADD.FTZ R25, R48, R23 ;  /* 0x0000001730197221 */ /* 0x004fce0000010000 */
[----:B------:R-:W2:Y:S01]  /*eb20*/  MUFU.EX2 R94, R94 ;  /* 0x0000005e005e7308 */ /* 0x000ea20000000800 */
[----:B---3--:R-:W-:Y:S01]  /*eb30*/  FADD.FTZ R28, R34, R65 ;  /* 0x00000041221c7221 */ /* 0x008fe20000010000 */
[----:B----4-:R-:W-:-:S03]  /*eb40*/  FADD.FTZ R30, R52, R25 ;  /* 0x00000019341e7221 */ /* 0x010fc60000010000 */
[----:B------:R-:W-:-:S03]  /*eb50*/  FADD.FTZ R28, R35, R28 ;  /* 0x0000001c231c7221 */ /* 0x000fc60000010000 */
[----:B------:R-:W3:Y:S01]  /*eb60*/  MUFU.EX2 R91, R91 ;  /* 0x0000005b005b7308 */ /* 0x000ee20000000800 */
[----:B0-----:R-:W-:-:S07]  /*eb70*/  FADD.FTZ R29, R53, R30 ;  /* 0x0000001e351d7221 */ /* 0x001fce0000010000 */
[----:B------:R-:W0:Y:S08]  /*eb80*/  MUFU.EX2 R40, R40 ;  /* 0x0000002800287308 */ /* 0x000e300000000800 */
[----:B------:R-:W-:Y:S08]  /*eb90*/  MUFU.EX2 R51, R51 ;  /* 0x0000003300337308 */ /* 0x000ff00000000800 */
[----:B------:R4:W-:Y:S02]  /*eba0*/  MUFU.EX2 R74, R55 ;  /* 0x00000037004a7308 */ /* 0x0009e40000000800 */
[----:B----4-:R-:W-:-:S06]  /*ebb0*/  FADD.FTZ R55, R43, R28 ;  /* 0x0000001c2b377221 */ /* 0x010fcc0000010000 */
[----:B------:R-:W4:Y:S01]  /*ebc0*/  MUFU.EX2 R41, R41 ;  /* 0x0000002900297308 */ /* 0x000f220000000800 */
[----:B-1----:R-:W-:Y:S01]  /*ebd0*/  FADD.FTZ R28, R92, R29 ;  /* 0x0000001d5c1c7221 */ /* 0x002fe20000010000 */
[----:B------:R-:W-:-:S03]  /*ebe0*/  FADD.FTZ R55, R54, R55 ;  /* 0x0000003736377221 */ /* 0x000fc60000010000 */
[----:B------:R-:W-:-:S03]  /*ebf0*/  FADD.FTZ R29, R93, R28 ;  /* 0x0000001c5d1d7221 */ /* 0x000fc60000010000 */
[----:B------:R-:W1:Y:S01]  /*ec00*/  MUFU.EX2 R36, R36 ;  /* 0x0000002400247308 */ /* 0x000e620000000800 */
[----:B--2---:R-:W-:Y:S01]  /*ec10*/  FADD.FTZ R28, R94, R55 ;  /* 0x000000375e1c7221 */ /* 0x004fe20000010000 */
[----:B------:R-:W-:Y:S02]  /*ec20*/  F2FP.BF16.F32.PACK_AB R22, R69, R68 ;  /* 0x000000444516723e */ /* 0x000fe400000010ff */
[----:B------:R-:W-:Y:S02]  /*ec30*/  F2FP.BF16.F32.PACK_AB R21, R67, R66 ;  /* 0x000000424315723e */ /* 0x000fe400000010ff */
[----:B------:R-:W-:Y:S02]  /*ec40*/  F2FP.BF16.F32.PACK_AB R23, R71, R70 ;  /* 0x000000464717723e */ /* 0x000fe400000010ff */
[----:B------:R-:W2:Y:S01]  /*ec50*/  MUFU.EX2 R50, R50 ;  /* 0x0000003200327308 */ /* 0x000ea20000000800 */
[----:B------:R-:W-:Y:S01]  /*ec60*/  F2FP.BF16.F32.PACK_AB R24, R57, R56 ;  /* 0x000000383918723e */ /* 0x000fe200000010ff */
[----:B------:R-:W-:Y:S01]  /*ec70*/  FADD.FTZ R29, R96, R29 ;  /* 0x0000001d601d7221 */ /* 0x000fe20000010000 */
[----:B------:R-:W-:-:S02]  /*ec80*/  F2FP.BF16.F32.PACK_AB R26, R61, R60 ;  /* 0x0000003c3d1a723e */ /* 0x000fc400000010ff */
[----:B------:R-:W-:Y:S02]  /*ec90*/  F2FP.BF16.F32.PACK_AB R25, R59, R58 ;  /* 0x0000003a3b19723e */ /* 0x000fe400000010ff */
[----:B------:R-:W-:Y:S01]  /*eca0*/  F2FP.BF16.F32.PACK_AB R27, R63, R62 ;  /* 0x0000003e3f1b723e */ /* 0x000fe200000010ff */
[----:B------:R-:W2:Y:S01]  /*ecb0*/  MUFU.EX2 R37, R37 ;  /* 0x0000002500257308 */ /* 0x000ea20000000800 */
[----:B---3--:R-:W-:Y:S01]  /*ecc0*/  FADD.FTZ R28, R91, R28 ;  /* 0x0000001c5b1c7221 */ /* 0x008fe20000010000 */
[----:B------:R3:W-:Y:S01]  /*ecd0*/  STSM.16.M88.4 [R18+0x28b00], R20 ;  /* 0x028b001412007844 */ /* 0x0007e20000000200 */
[----:B0-----:R-:W-:-:S05]  /*ece0*/  FADD.FTZ R30, R40, R29 ;  /* 0x0000001d281e7221 */ /* 0x001fca0000010000 */
[----:B------:R-:W0:Y:S01]  /*ecf0*/  MUFU.EX2 R31, R97 ;  /* 0x00000061001f7308 */ /* 0x000e220000000800 */
[----:B------:R1:W-:Y:S01]  /*ed00*/  STSM.16.M88.4 [R18+0x2a300], R24 ;  /* 0x02a3001812007844 */ /* 0x0003e20000000200 */
[----:B----4-:R-:W-:-:S06]  /*ed10*/  FADD.FTZ R29, R41, R30 ;  /* 0x0000001e291d7221 */ /* 0x010fcc0000010000 */
[----:B------:R-:W4:Y:S01]  /*ed20*/  MUFU.EX2 R44, R44 ;  /* 0x0000002c002c7308 */ /* 0x000f220000000800 */
[----:B---3--:R-:W-:-:S07]  /*ed30*/  F2FP.BF16.F32.PACK_AB R23, R35, R34 ;  /* 0x000000222317723e */ /* 0x008fce00000010ff */
[----:B------:R-:W3:Y:S01]  /*ed40*/  MUFU.EX2 R47, R47 ;  /* 0x0000002f002f7308 */ /* 0x000ee20000000800 */
[----:B-1----:R-:W-:Y:S01]  /*ed50*/  FADD.FTZ R27, R51, R28 ;  /* 0x0000001c331b7221 */ /* 0x002fe20000010000 */
[----:B------:R-:W-:-:S03]  /*ed60*/  F2FP.BF16.F32.PACK_AB R21, R42, R0 ;  /* 0x000000002a15723e */ /* 0x000fc600000010ff */
[----:B------:R-:W-:-:S03]  /*ed70*/  FADD.FTZ R35, R74, R27 ;  /* 0x0000001b4a237221 */ /* 0x000fc60000010000 */
[----:B------:R-:W1:Y:S01]  /*ed80*/  MUFU.EX2 R45, R45 ;  /* 0x0000002d002d7308 */ /* 0x000e620000000800 */
[----:B------:R-:W-:Y:S01]  /*ed90*/  FADD.FTZ R0, R36, R29 ;  /* 0x0000001d24007221 */ /* 0x000fe20000010000 */
[----:B--2---:R-:W-:-:S06]  /*eda0*/  FADD.FTZ R28, R50, R35 ;  /* 0x00000023321c7221 */ /* 0x004fcc0000010000 */
[----:B------:R-:W-:Y:S08]  /*edb0*/  MUFU.EX2 R32, R32 ;  /* 0x0000002000207308 */ /* 0x000ff00000000800 */
[----:B------:R-:W-:Y:S08]  /*edc0*/  MUFU.EX2 R33, R33 ;  /* 0x0000002100217308 */ /* 0x000ff00000000800 */
[----:B------:R-:W2:Y:S08]  /*edd0*/  MUFU.EX2 R46, R46 ;  /* 0x0000002e002e7308 */ /* 0x000eb00000000800 */
[----:B------:R-:W-:Y:S08]  /*ede0*/  MUFU.EX2 R38, R38 ;  /* 0x0000002600267308 */ /* 0x000ff00000000800 */
[----:B------:R-:W2:Y:S01]  /*edf0*/  MUFU.EX2 R99, R99 ;  /* 0x0000006300637308 */ /* 0x000ea20000000800 */
[----:B------:R-:W-:Y:S01]  /*ee00*/  FADD.FTZ R29, R37, R0 ;  /* 0x00000000251d7221 */ /* 0x000fe20000010000 */
[----:B0-----:R-:W-:Y:S01]  /*ee10*/  FADD.FTZ R0, R31, R28 ;  /* 0x0000001c1f007221 */ /* 0x001fe20000010000 */
[----:B------:R-:W-:-:S02]  /*ee20*/  F2FP.BF16.F32.PACK_AB R20, R49, R39 ;  /* 0x000000273114723e */ /* 0x000fc400000010ff */
[----:B------:R-:W-:Y:S01]  /*ee30*/  F2FP.BF16.F32.PACK_AB R22, R52, R48 ;  /* 0x000000303416723e */ /* 0x000fe200000010ff */
[----:B----4-:R-:W-:Y:S01]  /*ee40*/  FADD.FTZ R34, R44, R29 ;  /* 0x0000001d2c227221 */ /* 0x010fe20000010000 */
[----:B---3--:R-:W-:Y:S01]  /*ee50*/  FADD.FTZ R35, R47, R0 ;  /* 0x000000002f237221 */ /* 0x008fe20000010000 */
[----:B------:R-:W-:Y:S02]  /*ee60*/  F2FP.BF16.F32.PACK_AB R24, R92, R53 ;  /* 0x000000355c18723e */ /* 0x000fe400000010ff */
[----:B------:R-:W-:Y:S01]  /*ee70*/  F2FP.BF16.F32.PACK_AB R26, R96, R93 ;  /* 0x0000005d601a723e */ /* 0x000fe200000010ff */
[----:B------:R0:W-:Y:S01]  /*ee80*/  STSM.16.M88.4 [R18+0x2bb00], R20 ;  /* 0x02bb001412007844 */ /* 0x0001e20000000200 */
[----:B------:R-:W-:Y:S02]  /*ee90*/  F2FP.BF16.F32.PACK_AB R25, R54, R43 ;  /* 0x0000002b3619723e */ /* 0x000fe400000010ff */
[----:B------:R-:W-:Y:S02]  /*eea0*/  F2FP.BF16.F32.PACK_AB R27, R91, R94 ;  /* 0x0000005e5b1b723e */ /* 0x000fe400000010ff */
[----:B------:R-:W-:Y:S01]  /*eeb0*/  F2FP.BF16.F32.PACK_AB R30, R37, R36 ;  /* 0x00000024251e723e */ /* 0x000fe200000010ff */
[----:B-1----:R-:W-:Y:S01]  /*eec0*/  FADD.FTZ R37, R45, R34 ;  /* 0x000000222d257221 */ /* 0x002fe20000010000 */
[----:B------:R-:W-:Y:S01]  /*eed0*/  F2FP.BF16.F32.PACK_AB R28, R41, R40 ;  /* 0x00000028291c723e */ /* 0x000fe200000010ff */
[----:B--2---:R-:W-:Y:S01]  /*eee0*/  FADD.FTZ R35, R46, R35 ;  /* 0x000000232e237221 */ /* 0x004fe20000010000 */
[----:B------:R-:W-:-:S02]  /*eef0*/  F2FP.BF16.F32.PACK_AB R29, R74, R51 ;  /* 0x000000334a1d723e */ /* 0x000fc400000010ff */
[----:B------:R-:W-:Y:S01]  /*ef00*/  F2FP.BF16.F32.PACK_AB R31, R31, R50 ;  /* 0x000000321f1f723e */ /* 0x000fe200000010ff */
[----:B------:R-:W-:Y:S01]  /*ef10*/  STSM.16.M88.4 [R18+0x2d300], R24 ;  /* 0x02d3001812007844 */ /* 0x000fe20000000200 */
[----:B0-----:R-:W-:Y:S02]  /*ef20*/  F2FP.BF16.F32.PACK_AB R20, R45, R44 ;  /* 0x0000002c2d14723e */ /* 0x001fe400000010ff */
[----:B------:R-:W-:Y:S02]  /*ef30*/  F2FP.BF16.F32.PACK_AB R21, R46, R47 ;  /* 0x0000002f2e15723e */ /* 0x000fe400000010ff */
[----:B------:R-:W-:Y:S02]  /*ef40*/  F2FP.BF16.F32.PACK_AB R22, R33, R32 ;  /* 0x000000202116723e */ /* 0x000fe400000010ff */
[----:B------:R-:W-:Y:S01]  /*ef50*/  F2FP.BF16.F32.PACK_AB R23, R99, R38 ;  /* 0x000000266317723e */ /* 0x000fe200000010ff */
[----:B------:R-:W-:Y:S01]  /*ef60*/  FADD.FTZ R32, R32, R37 ;  /* 0x0000002520207221 */ /* 0x000fe20000010000 */
[----:B------:R-:W-:Y:S01]  /*ef70*/  STSM.16.M88.4 [R18+0x2eb00], R28 ;  /* 0x02eb001c12007844 */ /* 0x000fe20000000200 */
[----:B------:R-:W-:-:S03]  /*ef80*/  FADD.FTZ R38, R38, R35 ;  /* 0x0000002326267221 */ /* 0x000fc60000010000 */
[----:B------:R0:W-:Y:S01]  /*ef90*/  STSM.16.M88.4 [R18+0x30300], R20 ;  /* 0x0303001412007844 */ /* 0x0001e20000000200 */
[----:B------:R-:W-:Y:S01]  /*efa0*/  FADD.FTZ R0, R99, R38 ;  /* 0x0000002663007221 */ /* 0x000fe20000010000 */
[----:B------:R1:W-:Y:S06]  /*efb0*/  MEMBAR.ALL.CTA ;  /* 0x0000000000007992 */ /* 0x0003ec0000008000 */
[----:B-1----:R-:W1:Y:S01]  /*efc0*/  FENCE.VIEW.ASYNC.S ;  /* 0x00000000000073c6 */ /* 0x002e620000000000 */
[----:B------:R-:W-:Y:S01]  /*efd0*/  ISETP.GE.AND P2, PT, R109, 0x91, PT ;  /* 0x000000916d00780c */ /* 0x000fe20003f46270 */
[----:B0-----:R-:W-:-:S05]  /*efe0*/  FADD.FTZ R20, R33, R32 ;  /* 0x0000002021147221 */ /* 0x001fca0000010000 */
[----:B------:R0:W-:Y:S04]  /*eff0*/  STL [R1+0x38], R20 ;  /* 0x0000381401007387 */ /* 0x0001e80000100800 */
[----:B------:R0:W-:Y:S01]  /*f000*/  STL [R1+0x40], R0 ;  /* 0x0000400001007387 */ /* 0x0001e20000100800 */
[----:B------:R-:W-:-:S04]  /*f010*/  IMAD.MOV.U32 R71, RZ, RZ, RZ ;  /* 0x000000ffff477224 */ /* 0x000fc800078e00ff */
        /* <DEDUP_REMOVED lines=46> */
[----:B------:R-:W-:Y:S01]  /*f300*/  IMAD.MOV.U32 R24, RZ, RZ, R71 ;  /* 0x000000ffff187224 */ /* 0x000fe200078e0047 */
[----:B-1----:R-:W-:Y:S01]  /*f310*/  NOP ;  /* 0x0000000000007918 */ /* 0x002fe20000000000 */
[----:B0-----:R-:W-:Y:S05]  /*f320*/  @!P2 BRA `(.L_x_10431) ;  /* 0x0000004800bca947 */ /* 0x001fea0003800000 */
[----:B------:R-:W-:Y:S02]  /*f330*/  VIADD R0, R113, 0xfffffffe ;  /* 0xfffffffe71007836 */ /* 0x000fe40000000000 */
[----:B------:R-:W-:Y:S02]  /*f340*/  IMAD.MOV.U32 R157, RZ, RZ, R72 ;  /* 0x000000ffff9d7224 */ /* 0x000fe400078e0048 */
[----:B------:R-:W-:Y:S01]  /*f350*/  IMAD.MOV.U32 R156, RZ, RZ, R15 ;  /* 0x000000ffff9c7224 */ /* 0x000fe200078e000f */
[----:B------:R0:W-:Y:S04]  /*f360*/  STL [R1+0x3c], R0 ;  /* 0x00003c0001007387 */ /* 0x0001e80000100800 */
[----:B------:R-:W2:Y:S01]  /*f370*/  LDL.LU R14, [R1+0x5c] ;  /* 0x00005c00010e7983 */ /* 0x000ea20000300800 */
[----:B------:R-:W-:-:S02]  /*f380*/  CS2R R70, SRZ ;  /* 0x0000000000467805 */ /* 0x000fc4000001ff00 */
[----:B------:R-:W-:Y:S02]  /*f390*/  CS2R R68, SRZ ;  /* 0x0000000000447805 */ /* 0x000fe4000001ff00 */
[----:B------:R-:W-:Y:S02]  /*f3a0*/  CS2R R66, SRZ ;  /* 0x0000000000427805 */ /* 0x000fe4000001ff00 */
[----:B------:R-:W-:Y:S02]  /*f3b0*/  CS2R R64, SRZ ;  /* 0x0000000000407805 */ /* 0x000fe4000001ff00 */
[----:B------:R-:W-:Y:S01]  /*f3c0*/  CS2R R62, SRZ ;  /* 0x00000000003e7805 */ /* 0x000fe2000001ff00 */
[----:B0-----:R-:W-:Y:S01]  /*f3d0*/  IMAD.MOV.U32 R0, RZ, RZ, R154 ;  /* 0x000000ffff007224 */ /* 0x001fe200078e009a */
        /* <DEDUP_REMOVED lines=19> */
[----:B--2---:R0:W-:Y:S06]  /*f510*/  STL [R1+0x4], R14 ;  /* 0x0000040e01007387 */ /* 0x0041ec0000100800 */
.L_x_10442:
[----:B------:R-:W2:Y:S04]  /*f520*/  LDL R15, [R1+0x4] ;  /* 0x00000400010f7983 */ /* 0x000ea80000100800 */
[----:B-1----:R-:W3:Y:S01]  /*f530*/  LDL R20, [R1+0x74] ;  /* 0x0000740001147983 */ /* 0x002ee20000100800 */
[----:B------:R-:W-:-:S05]  /*f540*/  VIADD R154, R0, 0x1 ;  /* 0x00000001009a7836 */ /* 0x000fca0000000000 */
[----:B------:R-:W-:-:S04]  /*f550*/  ISETP.NE.AND P3, PT, R154, 0x2, PT ;  /* 0x000000029a00780c */ /* 0x000fc80003f65270 */
[----:B0-----:R-:W-:Y:S01]  /*f560*/  SEL R14, RZ, 0x1, P3 ;  /* 0x00000001ff0e7807 */ /* 0x001fe20001800000 */
[----:B------:R-:W-:Y:S05]  /*f570*/  YIELD ;  /* 0x0000000000007946 */ /* 0x000fea0003800000 */
[----:B------:R-:W-:Y:S02]  /*f580*/  SEL R154, R154, RZ, P3 ;  /* 0x000000ff9a9a7207 */ /* 0x000fe40001800000 */
[----:B--2---:R-:W-:-:S05]  /*f590*/  LOP3.LUT R15, R15, R14, RZ, 0x3c, !PT ;  /* 0x0000000e0f0f7212 */ /* 0x004fca00078e3cff */
[----:B------:R0:W-:Y:S01]  /*f5a0*/  STL [R1+0x5c], R15 ;  /* 0x00005c0f01007387 */ /* 0x0001e20000100800 */
[----:B---3--:R-:W-:-:S13]  /*f5b0*/  ISETP.NE.AND P2, PT, R20, RZ, PT ;  /* 0x000000ff1400720c */ /* 0x008fda0003f45270 */
[----:B0-----:R-:W-:Y:S05]  /*f5c0*/  @P2 BRA `(.L_x_10432) ;  /* 0x0000000000302947 */ /* 0x001fea0003800000 */
[----:B------:R-:W-:Y:S05]  /*f5d0*/  @!P0 BRA `(.L_x_10433) ;  /* 0x0000000000048947 */ /* 0x000fea0003800000 */
[----:B------:R-:W-:Y:S01]  /*f5e0*/  BPT.TRAP 0x1 ;  /* 0x000000040000795c */ /* 0x000fe20000300000 */
.L_x_10433:
[----:B------:R-:W-:Y:S01]  /*f5f0*/  IMAD R14, R154, 0x8, R16 ;  /* 0x000000089a0e7824 */ /* 0x000fe200078e0210 */
[----:B------:R-:W-:-:S04]  /*f600*/  SHF.L.U32 R15, R15, 0x1f, RZ ;  /* 0x0000001f0f0f7819 */ /* 0x000fc800000006ff */
[----:B------:R0:W1:Y:S01]  /*f610*/  SYNCS.PHASECHK.TRANS64.TRYWAIT P3, [R14+URZ+0x31c30], R15 ;  /* 0x031c300f0e0075a7 */ /* 0x000062000806017f */
[----:B------:R-:W-:Y:S05]  /*f620*/  @!P0 BRA `(.L_x_10434) ;  /* 0x0000000000048947 */ /* 0x000fea0003800000 */
[----:B------:R-:W-:Y:S01]  /*f630*/  BPT.TRAP 0x1 ;  /* 0x000000040000795c */ /* 0x000fe20000300000 */
.L_x_10434:
[----:B------:R-:W-:Y:S04]  /*f640*/  BSSY B0, `(.L_x_10432) ;  /* 0x0000004000007945 */ /* 0x000fe80003800000 */
[----:B-1----:R-:W-:Y:S05]  /*f650*/  @P3 BRA `(.L_x_10435) ;  /* 0x0000000000083947 */ /* 0x002fea0003800000 */
[----:B------:R-:W1:Y:S02]  /*f660*/  SYNCS.PHASECHK.TRANS64.TRYWAIT P3, [R14+URZ+0x31c30], R15 ;  /* 0x031c300f0e0075a7 */ /* 0x000e64000806017f */
[----:B-1----:R-:W-:Y:S05]  /*f670*/  @!P3 BRA `(.L_x_10436) ;  /* 0x000000ec00ccb947 */ /* 0x002fea0003800000 */
.L_x_10435:
[----:B------:R-:W-:Y:S05]  /*f680*/  BSYNC B0 ;  /* 0x0000000000007941 */ /* 0x000fea0003800000 */
.L_x_10432:
[----:B01----:R-:W2:Y:S01]  /*f690*/  LDL R14, [R1+0x78] ;  /* 0x00007800010e7983 */ /* 0x003ea20000100800 */
[----:B------:R-:W-:Y:S05]  /*f6a0*/  WARPSYNC.ALL ;  /* 0x0000000000007948 */ /* 0x000fea0003800000 */
[----:B------:R-:W0:Y:S01]  /*f6b0*/  S2R R20, SR_TID.X ;  /* 0x0000000000147919 */ /* 0x000e220000002100 */
[----:B------:R-:W-:Y:S01]  /*f6c0*/  IMAD.MOV.U32 R15, RZ, RZ, -0x7fffffe0 ;  /* 0x80000020ff0f7424 */ /* 0x000fe200078e00ff */
[C---:B------:R-:W-:Y:S01]  /*f6d0*/  R2UR UR52, R2.reuse ;  /* 0x00000000023472ca */ /* 0x040fe200000e0000 */
[----:B------:R-:W-:Y:S01]  /*f6e0*/  IMAD.MOV.U32 R23, RZ, RZ, -0x7fffffe0 ;  /* 0x80000020ff177424 */ /* 0x000fe200078e00ff */
[----:B------:R-:W-:Y:S01]  /*f6f0*/  R2UR UR53, R3 ;  /* 0x00000000033572ca */ /* 0x000fe200000e0000 */
[----:B------:R-:W-:Y:S01]  /*f700*/  IMAD.MOV.U32 R147, RZ, RZ, -0x7fffffe0 ;  /* 0x80000020ff937424 */ /* 0x000fe200078e00ff */
[C---:B------:R-:W-:Y:S01]  /*f710*/  R2UR UR7, R15.reuse ;  /* 0x000000000f0772ca */ /* 0x040fe200000e0000 */
[----:B------:R-:W-:Y:S01]  /*f720*/  IMAD.MOV.U32 R21, RZ, RZ, -0x7fffffe0 ;  /* 0x80000020ff157424 */ /* 0x000fe200078e00ff */
[----:B------:R-:W-:Y:S01]  /*f730*/  R2UR UR11, R15 ;  /* 0x000000000f0b72ca */ /* 0x000fe200000e0000 */
[----:B------:R-:W-:Y:S01]  /*f740*/  IMAD.MOV.U32 R81, RZ, RZ, -0x7fffffe0 ;  /* 0x80000020ff517424 */ /* 0x000fe200078e00ff */
[----:B------:R-:W-:Y:S01]  /*f750*/  R2UR UR55, R23 ;  /* 0x00000000173772ca */ /* 0x000fe200000e0000 */
[----:B------:R-:W-:Y:S01]  /*f760*/  IMAD.MOV.U32 R79, RZ, RZ, -0x7fffffe0 ;  /* 0x80000020ff4f7424 */ /* 0x000fe200078e00ff */
[----:B------:R-:W-:Y:S01]  /*f770*/  R2UR UR5, R15 ;  /* 0x000000000f0572ca */ /* 0x000fe200000e0000 */
[----:B------:R1:W-:Y:S01]  /*f780*/  STL [R1+0xfc], R30 ;  /* 0x0000fc1e01007387 */ /* 0x0003e20000100800 */
[C---:B------:R-:W-:Y:S01]  /*f790*/  R2UR UR59, R21.reuse ;  /* 0x00000000153b72ca */ /* 0x040fe200000e0000 */
[----:B------:R-:W-:Y:S01]  /*f7a0*/  IMAD.MOV.U32 R149, RZ, RZ, -0x7fffffe0 ;  /* 0x80000020ff957424 */ /* 0x000fe200078e00ff */
[----:B------:R-:W-:Y:S01]  /*f7b0*/  R2UR UR9, R21 ;  /* 0x00000000150972ca */ /* 0x000fe200000e0000 */
[----:B------:R3:W-:Y:S01]  /*f7c0*/  STL [R1+0xf8], R29 ;  /* 0x0000f81d01007387 */ /* 0x0007e20000100800 */
[----:B------:R-:W-:-:S02]  /*f7d0*/  R2UR UR56, R2 ;  /* 0x00000000023872ca */ /* 0x000fc400000e0000 */
[----:B------:R-:W-:Y:S01]  /*f7e0*/  MOV R23, UR7 ;  /* 0x0000000700177c02 */ /* 0x000fe20008000f00 */
[----:B------:R-:W-:Y:S01]  /*f7f0*/  UMOV UR7, UR11 ;  /* 0x0000000b00077c82 */ /* 0x000fe20008000000 */
[----:B------:R-:W-:Y:S01]  /*f800*/  R2UR UR57, R3 ;  /* 0x00000000033972ca */ /* 0x000fe200000e0000 */
[----:B------:R4:W-:Y:S01]  /*f810*/  STL [R1+0xf4], R28 ;  /* 0x0000f41c01007387 */ /* 0x0009e20000100800 */
[----:B------:R-:W-:Y:S01]  /*f820*/  MOV R74, UR55 ;  /* 0x00000037004a7c02 */ /* 0x000fe20008000f00 */
[----:B------:R-:W-:Y:S01]  /*f830*/  UMOV UR55, UR5 ;  /* 0x0000000500377c82 */ /* 0x000fe20008000000 */
[----:B------:R-:W-:Y:S01]  /*f840*/  MOV R15, UR7 ;  /* 0x00000007000f7c02 */ /* 0x000fe20008000f00 */
[----:B------:R4:W-:Y:S01]  /*f850*/  STL [R1+0xf0], R27 ;  /* 0x0000f01b01007387 */ /* 0x0009e20000100800 */
[----:B------:R-:W-:Y:S02]  /*f860*/  R2UR UR7, R147 ;  /* 0x00000000930772ca */ /* 0x000fe400000e0000 */
[----:B------:R-:W-:Y:S01]  /*f870*/  R2UR UR5, R3 ;  /* 0x00000000030572ca */ /* 0x000fe200000e0000 */
[----:B------:R-:W-:Y:S01]  /*f880*/  STL [R1+0xec], R26 ;  /* 0x0000ec1a01007387 */ /* 0x000fe20000100800 */
[----:B0-----:R-:W-:-:S02]  /*f890*/  SHF.R.U32.HI R20, RZ, 0x7, R20 ;  /* 0x00000007ff147819 */ /* 0x001fc40000011614 */
[----:B------:R-:W-:Y:S01]  /*f8a0*/  R2UR UR11, R21 ;  /* 0x00000000150b72ca */ /* 0x000fe200000e0000 */
[----:B------:R-:W-:Y:S01]  /*f8b0*/  STL [R1+0xe8], R25 ;  /* 0x0000e81901007387 */ /* 0x000fe20000100800 */
[C---:B------:R-:W-:Y:S01]  /*f8c0*/  R2UR UR15, R81.reuse ;  /* 0x00000000510f72ca */ /* 0x040fe200000e0000 */
[----:B------:R-:W-:Y:S01]  /*f8d0*/  VIADD R72, R20, 0x8 ;  /* 0x0000000814487836 */ /* 0x000fe20000000000 */
[C---:B------:R-:W-:Y:S01]  /*f8e0*/  R2UR UR31, R81.reuse ;  /* 0x00000000511f72ca */ /* 0x040fe200000e0000 */
[----:B------:R-:W-:Y:S01]  /*f8f0*/  STL [R1+0xe4], R24 ;  /* 0x0000e41801007387 */ /* 0x000fe20000100800 */
[C---:B------:R-:W-:Y:S02]  /*f900*/  R2UR UR39, R81.reuse ;  /* 0x00000000512772ca */ /* 0x040fe400000e0000 */
[C---:B------:R-:W-:Y:S01]  /*f910*/  R2UR UR51, R81.reuse ;  /* 0x00000000513372ca */ /* 0x040fe200000e0000 */
[----:B------:R0:W-:Y:S01]  /*f920*/  BAR.SYNC.DEFER_BLOCKING R72, 0x100 ;  /* 0x000400480000751d */ /* 0x0001e20000010000 */
[----:B------:R-:W-:-:S02]  /*f930*/  R2UR UR25, R81 ;  /* 0x00000000511972ca */ /* 0x000fc400000e0000 */
[C---:B------:R-:W-:Y:S02]  /*f940*/  R2UR UR23, R21.reuse ;  /* 0x00000000151772ca */ /* 0x040fe400000e0000 */
[C---:B------:R-:W-:Y:S02]  /*f950*/  R2UR UR35, R21.reuse ;  /* 0x00000000152372ca */ /* 0x040fe400000e0000 */
[----:B------:R-:W-:Y:S01]  /*f960*/  R2UR UR47, R21 ;  /* 0x00000000152f72ca */ /* 0x000fe200000e0000 */
[----:B------:R4:W-:Y:S01]  /*f970*/  STL [R1+0xe0], R19 ;  /* 0x0000e01301007387 */ /* 0x0009e20000100800 */
[----:B0-----:R-:W-:Y:S01]  /*f980*/  MOV R72, UR59 ;  /* 0x0000003b00487c02 */ /* 0x001fe20008000f00 */
[----:B------:R-:W-:Y:S01]  /*f990*/  UMOV UR59, UR9 ;  /* 0x00000009003b7c82 */ /* 0x000fe20008000000 */
[----:B------:R-:W-:Y:S01]  /*f9a0*/  R2UR UR9, R81 ;  /* 0x00000000510972ca */ /* 0x000fe200000e0000 */
[----:B------:R-:W-:Y:S01]  /*f9b0*/  STL [R1+0xdc], R18 ;  /* 0x0000dc1201007387 */ /* 0x000fe20000100800 */
[----:B------:R-:W-:-:S02]  /*f9c0*/  R2UR UR33, R21 ;  /* 0x00000000152172ca */ /* 0x000fc400000e0000 */
[C---:B------:R-:W-:Y:S01]  /*f9d0*/  R2UR UR29, R21.reuse ;  /* 0x00000000151d72ca */ /* 0x040fe200000e0000 */
[----:B------:R-:W-:Y:S01]  /*f9e0*/  STL [R1+0xd8], R17 ;  /* 0x0000d81101007387 */ /* 0x000fe20000100800 */
[----:B------:R-:W-:Y:S01]  /*f9f0*/  R2UR UR17, R21 ;  /* 0x00000000151172ca */ /* 0x000fe200000e0000 */
[----:B------:R-:W-:Y:S01]  /*fa00*/  IMAD.MOV.U32 R21, RZ, RZ, -0x7fffffe0 ;  /* 0x80000020ff157424 */ /* 0x000fe200078e00ff */
[----:B-1----:R-:W-:Y:S01]  /*fa10*/  MOV R30, UR61 ;  /* 0x0000003d001e7c02 */ /* 0x002fe20008000f00 */
[----:B------:R-:W-:Y:S01]  /*fa20*/  STL [R1+0xd4], R16 ;  /* 0x0000d41001007387 */ /* 0x000fe20000100800 */
[----:B---3--:R-:W-:Y:S02]  /*fa30*/  MOV R29, UR60 ;  /* 0x0000003c001d7c02 */ /* 0x008fe40008000f00 */
[----:B------:R-:W-:Y:S01]  /*fa40*/  R2UR UR13, R21 ;  /* 0x00000000150d72ca */ /* 0x000fe200000e0000 */
[----:B------:R-:W-:Y:S01]  /*fa50*/  WARPGROUP.ARRIVE ;  /* 0x00000000000079c5 */ /* 0x000fe20000000000 */
[----:B------:R-:W-:Y:S01]  /*fa60*/  IMAD.U32 R153, RZ, RZ, UR9 ;  /* 0x00000009ff997e24 */ /* 0x000fe2000f8e00ff */
[C---:B------:R-:W-:Y:S01]  /*fa70*/  R2UR UR9, R79.reuse ;  /* 0x000000004f0972ca */ /* 0x040fe200000e0000 */
[----:B------:R0:W-:Y:S01]  /*fa80*/  STL [R1+0xd0], R0 ;  /* 0x0000d00001007387 */ /* 0x0001e20000100800 */
[----:B------:R-:W-:-:S02]  /*fa90*/  R2UR UR19, R79 ;  /* 0x000000004f1372ca */ /* 0x000fc400000e0000 */
[C---:B------:R-:W-:Y:S02]  /*faa0*/  R2UR UR27, R79.reuse ;  /* 0x000000004f1b72ca */ /* 0x040fe400000e0000 */
[C---:B------:R-:W-:Y:S02]  /*fab0*/  R2UR UR43, R79.reuse ;  /* 0x000000004f2b72ca */ /* 0x040fe400000e0000 */
[----:B------:R-:W-:Y:S02]  /*fac0*/  R2UR UR21, R79 ;  /* 0x000000004f1572ca */ /* 0x000fe400000e0000 */
[C---:B------:R-:W-:Y:S02]  /*fad0*/  R2UR UR40, R8.reuse ;  /* 0x00000000082872ca */ /* 0x040fe400000e0000 */
[----:B------:R-:W-:Y:S01]  /*fae0*/  R2UR UR41, R9 ;  /* 0x00000000092972ca */ /* 0x000fe200000e0000 */
[----:B------:R-:W-:Y:S01]  /*faf0*/  IMAD.U32 R151, RZ, RZ, UR9 ;  /* 0x00000009ff977e24 */ /* 0x000fe2000f8e00ff */
[----:B------:R-:W-:-:S02]  /*fb00*/  R2UR UR44, R8 ;  /* 0x00000000082c72ca */ /* 0x000fc400000e0000 */
[C---:B------:R-:W-:Y:S02]  /*fb10*/  R2UR UR45, R9.reuse ;  /* 0x00000000092d72ca */ /* 0x040fe400000e0000 */
[----:B------:R-:W-:Y:S02]  /*fb20*/  R2UR UR48, R8 ;  /* 0x00000000083072ca */ /* 0x000fe400000e0000 */
[----:B------:R-:W-:Y:S01]  /*fb30*/  R2UR UR49, R9 ;  /* 0x00000000093172ca */ /* 0x000fe200000e0000 */
[----:B--2---:R-:W-:-:S04]  /*fb40*/  IMAD R146, R154, 0x6c0, R14 ;  /* 0x000006c09a927824 */ /* 0x004fc800078e020e */
[C---:B------:R-:W-:Y:S02]  /*fb50*/  VIADD R14, R146.reuse, 0x40 ;  /* 0x00000040920e7836 */ /* 0x040fe40000000000 */
[C---:B------:R-:W-:Y:S02]  /*fb60*/  VIADD R22, R146.reuse, 0x100 ;  /* 0x0000010092167836 */ /* 0x040fe40000000000 */
        /* <DEDUP_REMOVED lines=30> */
[C---:B------:R-:W-:Y:S01]  /*fd50*/  VIADD R80, R146.reuse, 0x280 ;  /* 0x0000028092507836 */ /* 0x040fe20000000000 */
[----:B------:R-:W-:Y:S01]  /*fd60*/  MOV R76, UR6 ;  /* 0x00000006004c7c02 */ /* 0x000fe20008000f00 */
[C---:B------:R-:W-:Y:S01]  /*fd70*/  VIADD R148, R146.reuse, 0x402 ;  /* 0x0000040292947836 */ /* 0x040fe20000000000 */
[----:B------:R-:W-:-:S02]  /*fd80*/  R2UR UR6, R146 ;  /* 0x00000000920672ca */ /* 0x000fc400000e0000 */
[----:B------:R-:W-:Y:S01]  /*fd90*/  R2UR UR24, R80 ;  /* 0x00000000501872ca */ /* 0x000fe200000e0000 */
[----:B------:R-:W-:Y:S01]  /*fda0*/  VIADD R80, R146, 0x340 ;  /* 0x0000034092507836 */ /* 0x000fe20000000000 */
[----:B------:R-:W-:Y:S01]  /*fdb0*/  R2UR UR26, R78 ;  /* 0x000000004e1a72ca */ /* 0x000fe200000e0000 */
[----:B------:R-:W-:Y:S01]  /*fdc0*/  VIADD R78, R146, 0x182 ;  /* 0x00000182924e7836 */ /* 0x000fe20000000000 */
[----:B------:R-:W-:Y:S01]  /*fdd0*/  R2UR UR10, R20 ;  /* 0x00000000140a72ca */ /* 0x000fe200000e0000 */
[----:B------:R-:W-:Y:S01]  /*fde0*/  VIADD R20, R146, 0x42 ;  /* 0x0000004292147836 */ /* 0x000fe20000000000 */
[----:B------:R-:W-:Y:S02]  /*fdf0*/  R2UR UR8, R80 ;  /* 0x00000000500872ca */ /* 0x000fe400000e0000 */
[----:B------:R-:W-:Y:S01]  /*fe00*/  R2UR UR42, R78 ;  /* 0x000000004e2a72ca */ /* 0x000fe200000e0000 */
[----:B------:R-:W-:Y:S01]  /*fe10*/  VIADD R78, R146, 0x2c0 ;  /* 0x000002c0924e7836 */ /* 0x000fe20000000000 */
[----:B------:R-:W-:Y:S01]  /*fe20*/  R2UR UR22, R20 ;  /* 0x00000000141672ca */ /* 0x000fe200000e0000 */
[----:B------:R-:W-:Y:S01]  /*fe30*/  HGMMA.64x16x16.F32.BF16 R136, gdesc[UR4], RZ, !UPT, gsb0 ;  /* 0x00200000048879f0 */ /* 0x000fe2000c0018ff */
[----:B------:R-:W-:Y:S01]  /*fe40*/  R2UR UR7, R15 ;  /* 0x000000000f0772ca */ /* 0x000fe200000e0000 */
[----:B------:R-:W-:Y:S01]  /*fe50*/  IMAD.MOV.U32 R15, RZ, RZ, -0x7fffffe0 ;  /* 0x80000020ff0f7424 */ /* 0x000fe200078e00ff */
[----:B------:R-:W-:Y:S01]  /*fe60*/  R2UR UR6, R76 ;  /* 0x000000004c0672ca */ /* 0x000fe200000e0000 */
[----:B------:R-:W-:Y:S01]  /*fe70*/  VIADD R20, R146, 0x102 ;  /* 0x0000010292147836 */ /* 0x000fe20000000000 */
[----:B------:R-:W-:-:S02]  /*fe80*/  R2UR UR4, R2 ;  /* 0x00000000020472ca */ /* 0x000fc400000e0000 */
[----:B------:R-:W-:Y:S01]  /*fe90*/  R2UR UR5, R3 ;  /* 0x00000000030572ca */ /* 0x000fe200000e0000 */
[----:B------:R-:W-:Y:S01]  /*fea0*/  IMAD.U32 R152, RZ, RZ, UR8 ;  /* 0x00000008ff987e24 */ /* 0x000fe2000f8e00ff */
[----:B------:R-:W-:Y:S01]  /*feb0*/  R2UR UR20, R78 ;  /* 0x000000004e1472ca */ /* 0x000fe200000e0000 */
[----:B------:R-:W-:Y:S01]  /*fec0*/  VIADD R78, R146, 0x380 ;  /* 0x00000380924e7836 */ /* 0x000fe20000000000 */
[----:B------:R-:W-:Y:S01]  /*fed0*/  R2UR UR9, R15 ;  /* 0x000000000f0972ca */ /* 0x000fe200000e0000 */
[----:B------:R-:W-:Y:S01]  /*fee0*/  IMAD.MOV.U32 R15, RZ, RZ, -0x7fffffe0 ;  /* 0x80000020ff0f7424 */ /* 0x000fe200078e00ff */
[----:B------:R-:W-:Y:S01]  /*fef0*/  R2UR UR34, R20 ;  /* 0x00000000142272ca */ /* 0x000fe200000e0000 */
[----:B------:R-:W-:Y:S01]  /*ff00*/  VIADD R20, R146, 0x1c2 ;  /* 0x000001c292147836 */ /* 0x000fe20000000000 */
[----:B------:R-:W-:Y:S02]  /*ff10*/  R2UR UR8, R78 ;  /* 0x000000004e0872ca */ /* 0x000fe400000e0000 */
[----:B------:R-:W-:Y:S01]  /*ff20*/  R2UR UR37, R15 ;  /* 0x000000000f2572ca */ /* 0x000fe200000e0000 */
[----:B------:R-:W-:Y:S01]  /*ff30*/  IMAD.MOV.U32 R15, RZ, RZ, -0x7fffffe0 ;  /* 0x80000020ff0f7424 */ /* 0x000fe200078e00ff */
[----:B------:R-:W-:Y:S01]  /*ff40*/  R2UR UR46, R20 ;  /* 0x00000000142e72ca */ /* 0x000fe200000e0000 */
[----:B------:R-:W-:-:S05]  /*ff50*/  VIADD R20, R146, 0x240 ;  /* 0x0000024092147836 */ /* 0x000fca0000000000 */
[----:B------:R-:W-:Y:S01]  /*ff60*/  R2UR UR32, R20 ;  /* 0x00000000142072ca */ /* 0x000fe200000e0000 */
[----:B------:R-:W-:Y:S02]  /*ff70*/  VIADD R20, R146, 0x300 ;  /* 0x0000030092147836 */ /* 0x000fe40000000000 */
[----:B------:R-:W-:Y:S01]  /*ff80*/  IMAD.U32 R150, RZ, RZ, UR8 ;  /* 0x00000008ff967e24 */ /* 0x000fe2000f8e00ff */
[----:B------:R-:W-:Y:S01]  /*ff90*/  R2UR UR8, R14 ;  /* 0x000000000e0872ca */ /* 0x000fe200000e0000 */
[----:B------:R-:W-:Y:S01]  /*ffa0*/  VIADD R14, R146, 0x242 ;  /* 0x00000242920e7836 */ /* 0x000fe20000000000 */
[----:B------:R-:W-:Y:S01]  /*ffb0*/  R2UR UR28, R20 ;  /* 0x00000000141c72ca */ /* 0x000fe200000e0000 */
[----:B------:R-:W-:Y:S02]  /*ffc0*/  VIADD R20, R146, 0x3c0 ;  /* 0x000003c092147836 */ /* 0x000fe40000000000 */
[----:B------:R-:W-:Y:S01]  /*ffd0*/  IMAD.U32 R21, RZ, RZ, UR37 ;  /* 0x00000025ff157e24 */ /* 0x000fe2000f8e00ff */
[----:B------:R-:W-:Y:S01]  /*ffe0*/  R2UR UR36, R14 ;  /* 0x000000000e2472ca */ /* 0x000fe200000e0000 */
[----:B------:R-:W-:Y:S01]  /*fff0*/  VIADD R14, R146, 0x282 ;  /* 0x00000282920e7836 */ /* 0x000fe20000000000 */
[----:B------:R-:W-:Y:S01]  /*10000*/  R2UR UR16, R20 ;  /* 0x00000000141072ca */ /* 0x000fe200000e0000 */
[----:B------:R-:W-:Y:S01]  /*10010*/  VIADD R20, R146, 0x440 ;  /* 0x0000044092147836 */ /* 0x000fe20000000000 */
[----:B------:R-:W-:Y:S01]  /*10020*/  R2UR UR37, R15 ;  /* 0x000000000f2572ca */ /* 0x000fe200000e0000 */
[----:B------:R-:W-:-:S03]  /*10030*/  IMAD.MOV.U32 R15, RZ, RZ, -0x7fffffe0 ;  /* 0x80000020ff0f7424 */ /* 0x000fc600078e00ff */
[----:B------:R-:W-:-:S05]  /*10040*/  R2UR UR12, R20 ;  /* 0x00000000140c72ca */ /* 0x000fca00000e0000 */
[----:B------:R-:W-:Y:S01]  /*10050*/  IMAD.U32 R20, RZ, RZ, UR36 ;  /* 0x00000024ff147e24 */ /* 0x000fe2000f8e00ff */
        /* <DEDUP_REMOVED lines=8> */
[----:B------:R-:W-:Y:S01]  /*100e0*/  IMAD.MOV.U32 R75, RZ, RZ, -0x7fffffe0 ;  /* 0x80000020ff4b7424 */ /* 0x000fe200078e00ff */
[----:B------:R-:W-:Y:S02]  /*100f0*/  R2UR UR52, R2 ;  /* 0x00000000023472ca */ /* 0x000fe400000e0000 */
[----:B------:R-:W-:Y:S01]  /*10100*/  R2UR UR53, R3 ;  /* 0x00000000033572ca */ /* 0x000fe200000e0000 */
        /* <DEDUP_REMOVED lines=8> */
[----:B------:R-:W-:Y:S02]  /*10190*/  R2UR UR57, R3 ;  /* 0x00000000033972ca */ /* 0x000fe400000e0000 */
[----:B------:R-:W-:Y:S01]  /*101a0*/  R2UR UR60, R72 ;  /* 0x00000000483c72ca */ /* 0x000fe200000e0000 */
[----:B------:R-:W-:Y:S01]  /*101b0*/  VIADD R72, R146, 0x342 ;  /* 0x0000034292487836 */ /* 0x000fe20000000000 */
[----:B------:R-:W-:Y:S01]  /*101c0*/  R2UR UR61, R73 ;  /* 0x00000000493d72ca */ /* 0x000fe200000e0000 */
[----:B------:R-:W-:Y:S01]  /*101d0*/  IMAD.MOV.U32 R73, RZ, RZ, -0x7fffffe0 ;  /* 0x80000020ff497424 */ /* 0x000fe200078e00ff */
[----:B------:R-:W-:-:S02]  /*101e0*/  WARPGROUP.DEPBAR.LE gsb0, 0x0 ;  /* 0x00008000000079c5 */ /* 0x000fc40000010000 */
[----:B------:R-:W-:-:S06]  /*101f0*/  WARPGROUP.ARRIVE ;  /* 0x00000000000079c5 */ /* 0x000fcc0000000000 */
[----:B------:R-:W-:Y:S01]  /*10200*/  HGMMA.64x16x16.F32.BF16 R112, gdesc[UR4], RZ, !UPT, gsb0 ;  /* 0x00200000047079f0 */ /* 0x000fe2000c0018ff */
[----:B------:R-:W-:Y:S01]  /*10210*/  R2UR UR7, R23 ;  /* 0x00000000170772ca */ /* 0x000fe200000e0000 */
[----:B------:R-:W-:Y:S01]  /*10220*/  IMAD.U32 R23, RZ, RZ, UR37 ;  /* 0x00000025ff177e24 */ /* 0x000fe2000f8e00ff */
[----:B------:R-:W-:Y:S01]  /*10230*/  R2UR UR6, R22 ;  /* 0x00000000160672ca */ /* 0x000fe200000e0000 */
[----:B------:R-:W-:Y:S01]  /*10240*/  IMAD.U32 R22, RZ, RZ, UR36 ;  /* 0x00000024ff167e24 */ /* 0x000fe2000f8e00ff */
[----:B------:R-:W-:Y:S02]  /*10250*/  R2UR UR4, R2 ;  /* 0x00000000020472ca */ /* 0x000fe400000e0000 */
[----:B------:R-:W-:Y:S02]  /*10260*/  R2UR UR5, R3 ;  /* 0x00000000030572ca */ /* 0x000fe400000e0000 */
[----:B------:R-:W-:Y:S02]  /*10270*/  R2UR UR36, R8 ;  /* 0x00000000082472ca */ /* 0x000fe400000e0000 */
[----:B------:R-:W-:Y:S01]  /*10280*/  R2UR UR37, R9 ;  /* 0x00000000092572ca */ /* 0x000fe200000e0000 */
[----:B------:R-:W-:-:S02]  /*10290*/  WARPGROUP.DEPBAR.LE gsb0, 0x0 ;  /* 0x00008000000079c5 */ /* 0x000fc40000010000 */
[----:B------:R-:W-:-:S06]  /*102a0*/  WARPGROUP.ARRIVE ;  /* 0x00000000000079c5 */ /* 0x000fcc0000000000 */
[----:B------:R-:W-:Y:S01]  /*102b0*/  HGMMA.64x16x16.F32.BF16 R104, gdesc[UR52], RZ, !UPT, gsb0 ;  /* 0x00200000346879f0 */ /* 0x000fe2000c0018ff */
[----:B------:R-:W-:Y:S01]  /*102c0*/  UMOV UR54, UR12 ;  /* 0x0000000c00367c82 */ /* 0x000fe20008000000 */
[----:B------:R-:W-:Y:S01]  /*102d0*/  UMOV UR55, UR13 ;  /* 0x0000000d00377c82 */ /* 0x000fe20008000000 */
[----:B------:R-:W-:Y:S01]  /*102e0*/  R2UR UR12, R14 ;  /* 0x000000000e0c72ca */ /* 0x000fe200000e0000 */
[----:B------:R-:W-:Y:S01]  /*102f0*/  UMOV UR52, UR16 ;  /* 0x0000001000347c82 */ /* 0x000fe20008000000 */
[----:B------:R-:W-:Y:S01]  /*10300*/  R2UR UR13, R15 ;  /* 0x000000000f0d72ca */ /* 0x000fe200000e0000 */
[----:B------:R-:W-:Y:S01]  /*10310*/  UMOV UR53, UR17 ;  /* 0x0000001100357c82 */ /* 0x000fe20008000000 */
[C---:B------:R-:W-:Y:S02]  /*10320*/  R2UR UR16, R8.reuse ;  /* 0x00000000081072ca */ /* 0x040fe400000e0000 */
[----:B------:R-:W-:Y:S02]  /*10330*/  R2UR UR17, R9 ;  /* 0x00000000091172ca */ /* 0x000fe400000e0000 */
[----:B----4-:R-:W-:Y:S01]  /*10340*/  MOV R28, UR55 ;  /* 0x00000037001c7c02 */ /* 0x010fe20008000f00 */
[----:B------:R-:W-:Y:S01]  /*10350*/  UMOV UR55, UR25 ;  /* 0x0000001900377c82 */ /* 0x000fe20008000000 */
[----:B------:R-:W-:Y:S01]  /*10360*/  MOV R27, UR54 ;  /* 0x00000036001b7c02 */ /* 0x000fe20008000f00 */
[----:B------:R-:W-:Y:S01]  /*10370*/  UMOV UR54, UR24 ;  /* 0x0000001800367c82 */ /* 0x000fe20008000000 */
[----:B------:R-:W-:Y:S01]  /*10380*/  R2UR UR24, R8 ;  /* 0x00000000081872ca */ /* 0x000fe200000e0000 */
[----:B------:R-:W-:Y:S01]  /*10390*/  IMAD.U32 R14, RZ, RZ, UR12 ;  /* 0x0000000cff0e7e24 */ /* 0x000fe2000f8e00ff */
[----:B------:R-:W-:Y:S01]  /*103a0*/  R2UR UR12, R2 ;  /* 0x00000000020c72ca */ /* 0x000fe200000e0000 */
[----:B------:R-:W-:Y:S01]  /*103b0*/  IMAD.U32 R15, RZ, RZ, UR13 ;  /* 0x0000000dff0f7e24 */ /* 0x000fe2000f8e00ff */
[----:B------:R-:W-:-:S02]  /*103c0*/  R2UR UR13, R3 ;  /* 0x00000000030d72ca */ /* 0x000fc400000e0000 */
[----:B------:R-:W-:Y:S01]  /*103d0*/  R2UR UR25, R9 ;  /* 0x00000000091972ca */ /* 0x000fe200000e0000 */
[----:B------:R-:W-:Y:S02]  /*103e0*/  WARPGROUP.DEPBAR.LE gsb0, 0x0 ;  /* 0x00008000000079c5 */ /* 0x000fe40000010000 */
[----:B------:R-:W-:-:S06]  /*103f0*/  WARPGROUP.ARRIVE ;  /* 0x00000000000079c5 */ /* 0x000fcc0000000000 */
[----:B------:R-:W-:Y:S01]  /*10400*/  HGMMA.64x16x16.F32.BF16 R96, gdesc[UR56], RZ, !UPT, gsb0 ;  /* 0x00200000386079f0 */ /* 0x000fe2000c0018ff */
[----:B------:R-:W-:Y:S01]  /*10410*/  UMOV UR58, UR8 ;  /* 0x00000008003a7c82 */ /* 0x000fe20008000000 */
[----:B------:R-:W-:Y:S01]  /*10420*/  UMOV UR59, UR9 ;  /* 0x00000009003b7c82 */ /* 0x000fe20008000000 */
        /* <DEDUP_REMOVED lines=10> */
[----:B------:R-:W-:Y:S01]  /*104d0*/  UMOV UR4, UR20 ;  /* 0x0000001400047c82 */ /* 0x000fe20008000000 */
[----:B------:R-:W-:Y:S01]  /*104e0*/  R2UR UR7, R75 ;  /* 0x000000004b0772ca */ /* 0x000fe200000e0000 */
[----:B------:R-:W-:Y:S01]  /*104f0*/  UMOV UR5, UR21 ;  /* 0x0000001500057c82 */ /* 0x000fe20008000000 */
[----:B------:R-:W-:Y:S02]  /*10500*/  R2UR UR20, R8 ;  /* 0x00000000081472ca */ /* 0x000fe400000e0000 */
[----:B------:R-:W-:-:S07]  /*10510*/  R2UR UR21, R9 ;  /* 0x00000000091572ca */ /* 0x000fce00000e0000 */
[----:B------:R-:W-:Y:S01]  /*10520*/  MOV R19, UR6 ;  /* 0x0000000600137c02 */ /* 0x000fe20008000f00 */
[----:B------:R-:W-:Y:S01]  /*10530*/  UMOV UR6, UR32 ;  /* 0x0000002000067c82 */ /* 0x000fe20008000000 */
[----:B------:R-:W-:Y:S01]  /*10540*/  MOV R24, UR7 ;  /* 0x0000000700187c02 */ /* 0x000fe20008000f00 */
[----:B------:R-:W-:Y:S01]  /*10550*/  UMOV UR7, UR33 ;  /* 0x0000002100077c82 */ /* 0x000fe20008000000 */
[----:B------:R-:W-:Y:S02]  /*10560*/  R2UR UR32, R8 ;  /* 0x00000000082072ca */ /* 0x000fe400000e0000 */
[----:B------:R-:W-:Y:S01]  /*10570*/  R2UR UR33, R9 ;  /* 0x00000000092172ca */ /* 0x000fe200000e0000 */
[----:B------:R-:W-:Y:S02]  /*10580*/  WARPGROUP.DEPBAR.LE gsb0, 0x0 ;  /* 0x00008000000079c5 */ /* 0x000fe40000010000 */
[----:B------:R-:W-:-:S06]  /*10590*/  WARPGROUP.ARRIVE ;  /* 0x00000000000079c5 */ /* 0x000fcc0000000000 */
[----:B------:R-:W-:Y:S01]  /*105a0*/  HGMMA.64x16x16.F32.BF16 R80, gdesc[UR8], RZ, !UPT, gsb0 ;  /* 0x00200000085079f0 */ /* 0x000fe2000c0018ff */
[----:B------:R-:W-:Y:S02]  /*105b0*/  R2UR UR10, R72 ;  /* 0x00000000480a72ca */ /* 0x000fe400000e0000 */
[----:B------:R-:W-:Y:S02]  /*105c0*/  R2UR UR11, R73 ;  /* 0x00000000490b72ca */ /* 0x000fe400000e0000 */
        /* <DEDUP_REMOVED lines=15> */
[----:B------:R-:W-:Y:S02]  /*106c0*/  WARPGROUP.DEPBAR.LE gsb0, 0x0 ;  /* 0x00008000000079c5 */ /* 0x000fe40000010000 */
[----:B------:R-:W-:-:S06]  /*106d0*/  WARPGROUP.ARRIVE ;  /* 0x00000000000079c5 */ /* 0x000fcc0000000000 */
[----:B------:R-:W-:Y:S01]  /*106e0*/  HGMMA.64x16x16.F32.BF16 R136, gdesc[UR16], R136, gsb0 ;  /* 0x00200000108879f0 */ /* 0x000fe20008001888 */
        /* <DEDUP_REMOVED lines=11> */
[----:B------:R-:W-:Y:S02]  /*107a0*/  R2UR UR20, R12 ;  /* 0x000000000c1472ca */ /* 0x000fe400000e0000 */
[----:B------:R-:W-:-:S07]  /*107b0*/  R2UR UR21, R13 ;  /* 0x000000000d1572ca */ /* 0x000fce00000e0000 */
[----:B0-----:R-:W-:Y:S01]  /*107c0*/  MOV R0, UR22 ;  /* 0x0000001600007c02 */ /* 0x001fe20008000f00 */
[----:B------:R-:W-:Y:S01]  /*107d0*/  UMOV UR22, UR6 ;  /* 0x0000000600167c82 */ /* 0x000fe20008000000 */
[----:B------:R-:W-:Y:S01]  /*107e0*/  MOV R16, UR23 ;  /* 0x0000001700107c02 */ /* 0x000fe20008000f00 */
[----:B------:R-:W-:Y:S01]  /*107f0*/  UMOV UR23, UR7 ;  /* 0x0000000700177c82 */ /* 0x000fe20008000000 */
[----:B------:R-:W-:Y:S02]  /*10800*/  R2UR UR6, R152 ;  /* 0x00000000980672ca */ /* 0x000fe400000e0000 */
[----:B------:R-:W-:Y:S01]  /*10810*/  R2UR UR7, R153 ;  /* 0x00000000990772ca */ /* 0x000fe200000e0000 */
        /* <DEDUP_REMOVED lines=9> */
[----:B------:R-:W-:Y:S02]  /*108b0*/  MOV R17, UR26 ;  /* 0x0000001a00117c02 */ /* 0x000fe40008000f00 */
[----:B------:R-:W-:Y:S02]  /*108c0*/  MOV R18, UR27 ;  /* 0x0000001b00127c02 */ /* 0x000fe40008000f00 */
        /* <DEDUP_REMOVED lines=11> */
[----:B------:R-:W-:Y:S01]  /*10980*/  MOV R152, UR30 ;  /* 0x0000001e00987c02 */ /* 0x000fe20008000f00 */
[----:B------:R-:W-:Y:S01]  /*10990*/  UMOV UR30, UR60 ;  /* 0x0000003c001e7c82 */ /* 0x000fe20008000000 */
[----:B------:R-:W-:Y:S01]  /*109a0*/  MOV R153, UR31 ;  /* 0x0000001f00997c02 */ /* 0x000fe20008000f00 */
[----:B------:R-:W-:Y:S01]  /*109b0*/  UMOV UR31, UR61 ;  /* 0x0000003d001f7c82 */ /* 0x000fe20008000000 */
[C---:B------:R-:W-:Y:S02]  /*109c0*/  R2UR UR12, R10.reuse ;  /* 0x000000000a0c72ca */ /* 0x040fe400000e0000 */
[C---:B------:R-:W-:Y:S02]  /*109d0*/  R2UR UR13, R11.reuse ;  /* 0x000000000b0d72ca */ /* 0x040fe400000e0000 */
[----:B------:R-:W-:Y:S02]  /*109e0*/  R2UR UR16, R10 ;  /* 0x000000000a1072ca */ /* 0x000fe400000e0000 */
[----:B------:R-:W-:Y:S01]  /*109f0*/  R2UR UR17, R11 ;  /* 0x000000000b1172ca */ /* 0x000fe200000e0000 */
[----:B------:R-:W-:Y:S01]  /*10a00*/  VIADD R14, R146, 0x5c0 ;  /* 0x000005c0920e7836 */ /* 0x000fe20000000000 */
[----:B------:R-:W-:Y:S01]  /*10a10*/  R2UR UR61, R30 ;  /* 0x000000001e3d72ca */ /* 0x000fe200000e0000 */
[----:B------:R-:W-:Y:S01]  /*10a20*/  IMAD.MOV.U32 R15, RZ, RZ, -0x7fffffe0 ;  /* 0x80000020ff0f7424 */ /* 0x000fe200078e00ff */
[----:B------:R0:W5:Y:S01]  /*10a30*/  LDL.LU R30, [R1+0xfc] ;  /* 0x0000fc00011e7983 */ /* 0x0001620000300800 */
[----:B------:R-:W-:-:S02]  /*10a40*/  WARPGROUP.DEPBAR.LE gsb0, 0x0 ;  /* 0x00008000000079c5 */ /* 0x000fc40000010000 */
        /* <DEDUP_REMOVED lines=9> */
[----:B------:R-:W-:Y:S02]  /*10ae0*/  R2UR UR38, R148 ;  /* 0x00000000942672ca */ /* 0x000fe400000e0000 */
[----:B------:R-:W-:Y:S02]  /*10af0*/  R2UR UR39, R149 ;  /* 0x00000000952772ca */ /* 0x000fe400000e0000 */
        /* <DEDUP_REMOVED lines=31> */
[----:B------:R-:W-:Y:S02]  /*10cf0*/  MOV R151, UR35 ;  /* 0x0000002300977c02 */ /* 0x000fe40008000f00 */
[----:B------:R-:W-:Y:S02]  /*10d00*/  MOV R150, UR34 ;  /* 0x0000002200967c02 */ /* 0x000fe40008000f00 */
[----:B------:R-:W-:Y:S02]  /*10d10*/  R2UR UR34, R22 ;  /* 0x00000000162272ca */ /* 0x000fe400000e0000 */
[----:B------:R-:W-:Y:S01]  /*10d20*/  R2UR UR35, R23 ;  /* 0x00000000172372ca */ /* 0x000fe200000e0000 */
[----:B------:R-:W-:-:S02]  /*10d30*/  WARPGROUP.DEPBAR.LE gsb0, 0x0 ;  /* 0x00008000000079c5 */ /* 0x000fc40000010000 */
        /* <DEDUP_REMOVED lines=24> */
[----:B------:R-:W-:Y:S02]  /*10ec0*/  WARPGROUP.DEPBAR.LE gsb0, 0x0 ;  /* 0x00008000000079c5 */ /* 0x000fe40000010000 */
[----:B------:R-:W-:-:S10]  /*10ed0*/  WARPGROUP.ARRIVE ;  /* 0x00000000000079c5 */ /* 0x000fd40000000000 */
[----:B------:R-:W-:Y:S01]  /*10ee0*/  HGMMA.64x16x16.F32.BF16 R80, gdesc[UR56], R80, gsb0 ;  /* 0x00200000385079f0 */ /* 0x000fe20008001850 */
[----:B------:R-:W-:Y:S02]  /*10ef0*/  R2UR UR55, R28 ;  /* 0x000000001c3772ca */ /* 0x000fe400000e0000 */
[----:B------:R-:W-:Y:S02]  /*10f00*/  R2UR UR54, R27 ;  /* 0x000000001b3672ca */ /* 0x000fe400000e0000 */
[----:B------:R-:W-:Y:S02]  /*10f10*/  R2UR UR52, R12 ;  /* 0x000000000c3472ca */ /* 0x000fe400000e0000 */
[----:B------:R-:W-:Y:S01]  /*10f20*/  R2UR UR53, R13 ;  /* 0x000000000d3572ca */ /* 0x000fe200000e0000 */
[----:B------:R-:W-:Y:S02]  /*10f30*/  WARPGROUP.DEPBAR.LE gsb0, 0x0 ;  /* 0x00008000000079c5 */ /* 0x000fe40000010000 */
[----:B------:R-:W-:-:S10]  /*10f40*/  WARPGROUP.ARRIVE ;  /* 0x00000000000079c5 */ /* 0x000fd40000000000 */
        /* <DEDUP_REMOVED lines=148> */
[----:B------:R0:W5:Y:S01]  /*11890*/  LDL.LU R29, [R1+0xf8] ;  /* 0x0000f800011d7983 */ /* 0x0001620000300800 */
[----:B------:R-:W-:Y:S02]  /*118a0*/  R2UR UR18, R14 ;  /* 0x000000000e1272ca */ /* 0x000fe400000e0000 */
[----:B------:R-:W-:Y:S01]  /*118b0*/  R2UR UR19, R15 ;  /* 0x000000000f1372ca */ /* 0x000fe200000e0000 */
[----:B------:R0:W5:Y:S01]  /*118c0*/  LDL.LU R28, [R1+0xf4] ;  /* 0x0000f400011c7983 */ /* 0x0001620000300800 */
[----:B------:R-:W-:-:S02]  /*118d0*/  R2UR UR16, R4 ;  /* 0x00000000041072ca */ /* 0x000fc400000e0000 */
[----:B------:R-:W-:Y:S01]  /*118e0*/  R2UR UR17, R5 ;  /* 0x00000000051172ca */ /* 0x000fe200000e0000 */
[----:B------:R0:W5:Y:S04]  /*118f0*/  LDL.LU R27, [R1+0xf0] ;  /* 0x0000f000011b7983 */ /* 0x0001680000300800 */
[----:B------:R0:W5:Y:S04]  /*11900*/  LDL.LU R26, [R1+0xec] ;  /* 0x0000ec00011a7983 */ /* 0x0001680000300800 */
[----:B------:R0:W5:Y:S04]  /*11910*/  LDL.LU R25, [R1+0xe8] ;  /* 0x0000e80001197983 */ /* 0x0001680000300800 */
[----:B------:R0:W5:Y:S04]  /*11920*/  LDL.LU R24, [R1+0xe4] ;  /* 0x0000e40001187983 */ /* 0x0001680000300800 */
[----:B------:R0:W5:Y:S04]  /*11930*/  LDL.LU R19, [R1+0xe0] ;  /* 0x0000e00001137983 */ /* 0x0001680000300800 */
[----:B------:R0:W5:Y:S04]  /*11940*/  LDL.LU R18, [R1+0xdc] ;  /* 0x0000dc0001127983 */ /* 0x0001680000300800 */
[----:B------:R0:W5:Y:S04]  /*11950*/  LDL.LU R17, [R1+0xd8] ;  /* 0x0000d80001117983 */ /* 0x0001680000300800 */
[----:B------:R0:W5:Y:S04]  /*11960*/  LDL.LU R16, [R1+0xd4] ;  /* 0x0000d40001107983 */ /* 0x0001680000300800 */
[----:B------:R0:W5:Y:S01]  /*11970*/  LDL.LU R0, [R1+0xd0] ;  /* 0x0000d00001007983 */ /* 0x0001620000300800 */
[----:B------:R-:W-:-:S02]  /*11980*/  WARPGROUP.DEPBAR.LE gsb0, 0x0 ;  /* 0x00008000000079c5 */ /* 0x000fc40000010000 */
[----:B------:R-:W-:-:S06]  /*11990*/  WARPGROUP.ARRIVE ;  /* 0x00000000000079c5 */ /* 0x000fcc0000000000 */
        /* <DEDUP_REMOVED lines=36> */
[----:B------:R-:W-:Y:S03]  /*11be0*/  HGMMA.64x16x16.F32.BF16 R72, gdesc[UR32], R72, gsb0 ;  /* 0x00200000204879f0 */ /* 0x000fe60008001848 */
[----:B------:R-:W-:Y:S02]  /*11bf0*/  WARPGROUP.DEPBAR.LE gsb0, 0x0 ;  /* 0x00008000000079c5 */ /* 0x000fe40000010000 */
[----:B0-----:R-:W-:Y:S05]  /*11c00*/  @P2 BRA `(.L_x_10437) ;  /* 0x0000000000342947 */ /* 0x001fea0003800000 */
[----:B------:R-:W-:Y:S05]  /*11c10*/  @!P0 BRA `(.L_x_10438) ;  /* 0x0000000000048947 */ /* 0x000fea0003800000 */
[----:B------:R-:W-:Y:S01]  /*11c20*/  BPT.TRAP 0x1 ;  /* 0x000000040000795c */ /* 0x000fe20000300000 */
.L_x_10438:
[----:B------:R-:W2:Y:S01]  /*11c30*/  LDL.LU R14, [R1+0x4] ;  /* 0x00000400010e7983 */ /* 0x000ea20000300800 */
[----:B-----5:R-:W-:Y:S01]  /*11c40*/  IMAD R15, R0, 0x8, R16 ;  /* 0x00000008000f7824 */ /* 0x020fe200078e0210 */
[----:B--2---:R-:W-:-:S04]  /*11c50*/  SHF.L.U32 R14, R14, 0x1f, RZ ;  /* 0x0000001f0e0e7819 */ /* 0x004fc800000006ff */
[----:B------:R0:W1:Y:S01]  /*11c60*/  SYNCS.PHASECHK.TRANS64.TRYWAIT P2, [R15+URZ+0x31c50], R14 ;  /* 0x031c500e0f0075a7 */ /* 0x000062000804017f */
[----:B------:R-:W-:Y:S05]  /*11c70*/  @!P0 BRA `(.L_x_10439) ;  /* 0x0000000000048947 */ /* 0x000fea0003800000 */
[----:B------:R-:W-:Y:S01]  /*11c80*/  BPT.TRAP 0x1 ;  /* 0x000000040000795c */ /* 0x000fe20000300000 */
.L_x_10439:
[----:B------:R-:W-:Y:S04]  /*11c90*/  BSSY B0, `(.L_x_10437) ;  /* 0x0000004000007945 */ /* 0x000fe80003800000 */
[----:B-1----:R-:W-:Y:S05]  /*11ca0*/  @P2 BRA `(.L_x_10440) ;  /* 0x0000000000082947 */ /* 0x002fea0003800000 */
[----:B------:R-:W1:Y:S02]  /*11cb0*/  SYNCS.PHASECHK.TRANS64.TRYWAIT P2, [R15+URZ+0x31c50], R14 ;  /* 0x031c500e0f0075a7 */ /* 0x000e64000804017f */
[----:B-1----:R-:W-:Y:S05]  /*11cc0*/  @!P2 BRA `(.L_x_10441) ;  /* 0x000000c8004ca947 */ /* 0x002fea0003800000 */
.L_x_10440:
[----:B------:R-:W-:Y:S05]  /*11cd0*/  BSYNC B0 ;  /* 0x0000000000007941 */ /* 0x000fea0003800000 */
.L_x_10437:
[----:B------:R-:W2:Y:S01]  /*11ce0*/  LDL.LU R22, [R1+0x38] ;  /* 0x0000380001167983 */ /* 0x000ea20000300800 */
[----:B01----:R-:W-:Y:S01]  /*11cf0*/  FMNMX.FTZ R14, R136, R156, !PT ;  /* 0x0000009c880e7209 */ /* 0x003fe20007810000 */
[----:B------:R-:W-:Y:S05]  /*11d00*/  WARPSYNC.ALL ;  /* 0x0000000000007948 */ /* 0x000fea0003800000 */
[----:B------:R-:W-:Y:S01]  /*11d10*/  FMNMX.FTZ R14, R137, R14, !PT ;  /* 0x0000000e890e7209 */ /* 0x000fe20007810000 */
[----:B------:R-:W-:-:S03]  /*11d20*/  ULDC UR4, c[0x0][0x988] ;  /* 0x0002620000047ab9 */ /* 0x000fc60000000800 */
        /* <DEDUP_REMOVED lines=65> */
[----:B0-----:R-:W3:Y:S01]  /*12140*/  LDL R136, [R1+0x7c] ;  /* 0x00007c0001887983 */ /* 0x001ee20000100800 */
        /* <DEDUP_REMOVED lines=17> */
[----:B--2---:R-:W-:-:S07]  /*12260*/  FFMA.FTZ R21, R80, R22, R20 ;  /* 0x0000001650157223 */ /* 0x004fce0000010014 */
[----:B------:R-:W1:Y:S01]  /*12270*/  MUFU.EX2 R22, R140 ;  /* 0x0000008c00167308 */ /* 0x000e620000000800 */
[C---:B0-----:R-:W-:Y:S01]  /*12280*/  FADD.FTZ R21, R137.reuse, R21 ;  /* 0x0000001589157221 */ /* 0x041fe20000010000 */
[----:B------:R-:W-:-:S03]  /*12290*/  F2FP.BF16.F32.PACK_AB R20, R137, R20 ;  /* 0x000000148914723e */ /* 0x000fc600000010ff */
[----:B-1----:R-:W-:-:S04]  /*122a0*/  FADD.FTZ R21, R22, R21 ;  /* 0x0000001516157221 */ /* 0x002fc80000010000 */
[----:B------:R-:W-:Y:S01]  /*122b0*/  FADD.FTZ R137, R141, R21 ;  /* 0x000000158d897221 */ /* 0x000fe20000010000 */
        /* <DEDUP_REMOVED lines=38> */
[----:B------:R-:W0:Y:S01]  /*12520*/  SHFL.BFLY PT, R72, R23, 0x1, 0x1f ;  /* 0x0c201f0017487f89 */ /* 0x000e2200000e0000 */
[----:B-----5:R-:W-:-:S05]  /*12530*/  VIADD R21, R16, 0x200 ;  /* 0x0000020010157836 */ /* 0x020fca0000000000 */
[----:B------:R-:W-:-:S04]  /*12540*/  SHF.R.U32.HI R21, RZ, 0x4, R21 ;  /* 0x00000004ff157819 */ /* 0x000fc80000011615 */
[----:B------:R-:W-:-:S04]  /*12550*/  LOP3.LUT R21, R21, 0x3fff, RZ, 0xc0, !PT ;  /* 0x00003fff15157812 */ /* 0x000fc800078ec0ff */
[----:B------:R-:W-:Y:S02]  /*12560*/  LOP3.LUT R21, R21, 0x2400000, RZ, 0xfc, !PT ;  /* 0x0240000015157812 */ /* 0x000fe400078efcff */
[----:B0-----:R-:W-:-:S05]  /*12570*/  FMNMX.FTZ R72, R23, R72, !PT ;  /* 0x0000004817487209 */ /* 0x001fca0007810000 */
[----:B------:R-:W-:-:S04]  /*12580*/  FMUL.FTZ R85, R72, R14 ;  /* 0x0000000e48557220 */ /* 0x000fc80000410000 */
[----:B------:R-:W-:Y:S01]  /*12590*/  FFMA.FTZ R73, R74, R14, -R85 ;  /* 0x0000000e4a497223 */ /* 0x000fe20000010855 */
[----:B------:R-:W-:-:S04]  /*125a0*/  IMAD R74, R0, 0x6c0, R21 ;  /* 0x000006c0004a7824 */ /* 0x000fc800078e0215 */
[----:B------:R-:W-:-:S05]  /*125b0*/  VIADD R76, R74, 0x40 ;  /* 0x000000404a4c7836 */ /* 0x000fca0000000000 */
[----:B------:R-:W-:Y:S01]  /*125c0*/  R2UR UR10, R76 ;  /* 0x000000004c0a72ca */ /* 0x000fe200000e0000 */
        /* <DEDUP_REMOVED lines=8> */
[C---:B------:R-:W-:Y:S02]  /*12650*/  VIADD R76, R74.reuse, 0x180 ;  /* 0x000001804a4c7836 */ /* 0x040fe40000000000 */
[----:B------:R-:W-:Y:S01]  /*12660*/  FFMA.FTZ R81, R75, R14, -R85 ;  /* 0x0000000e4b517223 */ /* 0x000fe20000010855 */
[----:B------:R-:W-:Y:S01]  /*12670*/  IMAD.MOV.U32 R75, RZ, RZ, -0x7fffffe0 ;  /* 0x80000020ff4b7424 */ /* 0x000fe200078e00ff */
[----:B------:R-:W-:Y:S02]  /*12680*/  R2UR UR6, R74 ;  /* 0x000000004a0672ca */ /* 0x000fe400000e0000 */
[----:B------:R-:W-:Y:S01]  /*12690*/  R2UR UR30, R76 ;  /* 0x000000004c1e72ca */ /* 0x000fe200000e0000 */
[C---:B------:R-:W-:Y:S02]  /*126a0*/  VIADD R76, R74.reuse, 0x1c0 ;  /* 0x000001c04a4c7836 */ /* 0x040fe40000000000 */
[----:B------:R-:W-:Y:S01]  /*126b0*/  VIADD R74, R74, 0x200 ;  /* 0x000002004a4a7836 */ /* 0x000fe20000000000 */
[----:B------:R-:W-:-:S02]  /*126c0*/  R2UR UR7, R75 ;  /* 0x000000004b0772ca */ /* 0x000fc400000e0000 */
[----:B------:R-:W-:Y:S01]  /*126d0*/  R2UR UR39, R75 ;  /* 0x000000004b2772ca */ /* 0x000fe200000e0000 */
[----:B------:R-:W-:Y:S01]  /*126e0*/  IMAD.MOV.U32 R75, RZ, RZ, -0x3ffffff0 ;  /* 0xc0000010ff4b7424 */ /* 0x000fe200078e00ff */
[----:B------:R-:W-:Y:S02]  /*126f0*/  R2UR UR38, R74 ;  /* 0x000000004a2672ca */ /* 0x000fe400000e0000 */
[----:B---3--:R-:W-:Y:S02]  /*12700*/  LOP3.LUT R74, R136, 0x10000, RZ, 0xfc, !PT ;  /* 0x00010000884a7812 */ /* 0x008fe400078efcff */
[----:B------:R-:W-:Y:S02]  /*12710*/  R2UR UR5, R75 ;  /* 0x000000004b0572ca */ /* 0x000fe400000e0000 */
[----:B------:R-:W-:Y:S01]  /*12720*/  R2UR UR4, R74 ;  /* 0x000000004a0472ca */ /* 0x000fe200000e0000 */
[----:B------:R-:W-:-:S12]  /*12730*/  WARPGROUP.ARRIVE ;  /* 0x00000000000079c5 */ /* 0x000fd80000000000 */
[----:B------:R-:W-:Y:S01]  /*12740*/  HGMMA.64x96x16.F32.BF16 R24, gdesc[UR4].tnspB, R24, gsb0 ;  /* 0x41600000041879f0 */ /* 0x000fe20008001818 */
[----:B------:R-:W-:Y:S01]  /*12750*/  IMAD.MOV.U32 R77, RZ, RZ, -0x7fffffe0 ;  /* 0x80000020ff4d7424 */ /* 0x000fe200078e00ff */
[----:B------:R-:W-:Y:S01]  /*12760*/  R2UR UR34, R76 ;  /* 0x000000004c2272ca */ /* 0x000fe200000e0000 */
[----:B------:R-:W-:-:S03]  /*12770*/  VIADD R76, R74, 0x180 ;  /* 0x000001804a4c7836 */ /* 0x000fc60000000000 */
[C---:B------:R-:W-:Y:S02]  /*12780*/  R2UR UR11, R77.reuse ;  /* 0x000000004d0b72ca */ /* 0x040fe400000e0000 */
[C---:B------:R-:W-:Y:S02]  /*12790*/  R2UR UR15, R77.reuse ;  /* 0x000000004d0f72ca */ /* 0x040fe400000e0000 */
[C---:B------:R-:W-:Y:S02]  /*127a0*/  R2UR UR19, R77.reuse ;  /* 0x000000004d1372ca */ /* 0x040fe400000e0000 */
[C---:B------:R-:W-:Y:S02]  /*127b0*/  R2UR UR23, R77.reuse ;  /* 0x000000004d1772ca */ /* 0x040fe400000e0000 */
[C---:B------:R-:W-:Y:S02]  /*127c0*/  R2UR UR27, R77.reuse ;  /* 0x000000004d1b72ca */ /* 0x040fe400000e0000 */
[----:B------:R-:W-:-:S02]  /*127d0*/  R2UR UR31, R77 ;  /* 0x000000004d1f72ca */ /* 0x000fc400000e0000 */
[----:B------:R-:W-:Y:S01]  /*127e0*/  R2UR UR35, R77 ;  /* 0x000000004d2372ca */ /* 0x000fe200000e0000 */
[----:B------:R-:W-:Y:S01]  /*127f0*/  IMAD.MOV.U32 R77, RZ, RZ, -0x3ffffff0 ;  /* 0xc0000010ff4d7424 */ /* 0x000fe200078e00ff */
[----:B------:R-:W-:-:S04]  /*12800*/  R2UR UR8, R76 ;  /* 0x000000004c0872ca */ /* 0x000fc800000e0000 */
[----:B------:R-:W-:Y:S01]  /*12810*/  R2UR UR9, R77 ;  /* 0x000000004d0972ca */ /* 0x000fe200000e0000 */
[----:B------:R-:W-:Y:S02]  /*12820*/  WARPGROUP.DEPBAR.LE gsb0, 0x0 ;  /* 0x00008000000079c5 */ /* 0x000fe40000010000 */
[----:B------:R-:W-:-:S10]  /*12830*/  WARPGROUP.ARRIVE ;  /* 0x00000000000079c5 */ /* 0x000fd40000000000 */
[----:B------:R-:W-:Y:S01]  /*12840*/  HGMMA.64x96x16.F32.BF16 R24, gdesc[UR8].tnspB, R24, gsb0 ;  /* 0x41600000081879f0 */ /* 0x000fe20008001818 */
[----:B------:R-:W-:Y:S02]  /*12850*/  VIADD R76, R74, 0x300 ;  /* 0x000003004a4c7836 */ /* 0x000fe40000000000 */
[----:B------:R-:W-:-:S03]  /*12860*/  IMAD.MOV.U32 R77, RZ, RZ, -0x3ffffff0 ;  /* 0xc0000010ff4d7424 */ /* 0x000fc600078e00ff */
[----:B------:R-:W-:Y:S02]  /*12870*/  R2UR UR12, R76 ;  /* 0x000000004c0c72ca */ /* 0x000fe400000e0000 */
[----:B------:R-:W-:Y:S01]  /*12880*/  R2UR UR13, R77 ;  /* 0x000000004d0d72ca */ /* 0x000fe200000e0000 */
[----:B------:R-:W-:Y:S02]  /*12890*/  VIADD R76, R74, 0x480 ;  /* 0x000004804a4c7836 */ /* 0x000fe40000000000 */
[----:B------:R-:W-:Y:S01]  /*128a0*/  IMAD.MOV.U32 R77, RZ, RZ, -0x3ffffff0 ;  /* 0xc0000010ff4d7424 */ /* 0x000fe200078e00ff */
[----:B------:R-:W-:Y:S02]  /*128b0*/  WARPGROUP.DEPBAR.LE gsb0, 0x0 ;  /* 0x00008000000079c5 */ /* 0x000fe40000010000 */
[----:B------:R-:W-:-:S07]  /*128c0*/  WARPGROUP.ARRIVE ;  /* 0x00000000000079c5 */ /* 0x000fce0000000000 */
[----:B------:R-:W-:Y:S01]  /*128d0*/  HGMMA.64x96x16.F32.BF16 R24, gdesc[UR12].tnspB, R24, gsb0 ;  /* 0x416000000c1879f0 */ /* 0x000fe20008001818 */
[----:B------:R-:W-:Y:S02]  /*128e0*/  R2UR UR16, R76 ;  /* 0x000000004c1072ca */ /* 0x000fe400000e0000 */
[----:B------:R-:W-:Y:S01]  /*128f0*/  R2UR UR17, R77 ;  /* 0x000000004d1172ca */ /* 0x000fe200000e0000 */
[----:B------:R-:W-:Y:S02]  /*12900*/  VIADD R76, R74, 0x600 ;  /* 0x000006004a4c7836 */ /* 0x000fe40000000000 */
[----:B------:R-:W-:-:S03]  /*12910*/  IMAD.MOV.U32 R77, RZ, RZ, -0x3ffffff0 ;  /* 0xc0000010ff4d7424 */ /* 0x000fc600078e00ff */
[----:B------:R-:W-:Y:S01]  /*12920*/  R2UR UR20, R76 ;  /* 0x000000004c1472ca */ /* 0x000fe200000e0000 */
[----:B------:R-:W-:Y:S02]  /*12930*/  WARPGROUP.DEPBAR.LE gsb0, 0x0 ;  /* 0x00008000000079c5 */ /* 0x000fe40000010000 */
[----:B------:R-:W-:-:S06]  /*12940*/  WARPGROUP.ARRIVE ;  /* 0x00000000000079c5 */ /* 0x000fcc0000000000 */
[----:B------:R-:W-:Y:S01]  /*12950*/  HGMMA.64x96x16.F32.BF16 R24, gdesc[UR16].tnspB, R24, gsb0 ;  /* 0x41600000101879f0 */ /* 0x000fe20008001818 */
[----:B------:R-:W-:Y:S01]  /*12960*/  R2UR UR21, R77 ;  /* 0x000000004d1572ca */ /* 0x000fe200000e0000 */
[----:B------:R-:W-:Y:S02]  /*12970*/  VIADD R76, R74, 0x780 ;  /* 0x000007804a4c7836 */ /* 0x000fe40000000000 */
[----:B------:R-:W-:-:S03]  /*12980*/  IMAD.MOV.U32 R77, RZ, RZ, -0x3ffffff0 ;  /* 0xc0000010ff4d7424 */ /* 0x000fc600078e00ff */
[----:B------:R-:W-:Y:S02]  /*12990*/  R2UR UR24, R76 ;  /* 0x000000004c1872ca */ /* 0x000fe400000e0000 */
[----:B------:R-:W-:Y:S01]  /*129a0*/  R2UR UR25, R77 ;  /* 0x000000004d1972ca */ /* 0x000fe200000e0000 */
[----:B------:R-:W-:Y:S02]  /*129b0*/  WARPGROUP.DEPBAR.LE gsb0, 0x0 ;  /* 0x00008000000079c5 */ /* 0x000fe40000010000 */
[----:B------:R-:W-:-:S06]  /*129c0*/  WARPGROUP.ARRIVE ;  /* 0x00000000000079c5 */ /* 0x000fcc0000000000 */
[----:B------:R-:W-:Y:S01]  /*129d0*/  HGMMA.64x96x16.F32.BF16 R24, gdesc[UR20].tnspB, R24, gsb0 ;  /* 0x41600000141879f0 */ /* 0x000fe20008001818 */
[----:B------:R-:W-:Y:S02]  /*129e0*/  VIADD R76, R74, 0x900 ;  /* 0x000009004a4c7836 */ /* 0x000fe40000000000 */
[----:B------:R-:W-:Y:S02]  /*129f0*/  IMAD.MOV.U32 R77, RZ, RZ, -0x3ffffff0 ;  /* 0xc0000010ff4d7424 */ /* 0x000fe400078e00ff */
[----:B------:R-:W-:Y:S01]  /*12a00*/  FFMA.FTZ R84, R78, R14, -R85 ;  /* 0x0000000e4e547223 */ /* 0x000fe20000010855 */
[----:B------:R-:W-:Y:S01]  /*12a10*/  R2UR UR28, R76 ;  /* 0x000000004c1c72ca */ /* 0x000fe200000e0000 */
[----:B------:R-:W2:Y:S01]  /*12a20*/  LDL.LU R78, [R1+0x40] ;  /* 0x00004000014e7983 */ /* 0x000ea20000300800 */
[----:B------:R-:W-:Y:S01]  /*12a30*/  R2UR UR29, R77 ;  /* 0x000000004d1d72ca */ /* 0x000fe200000e0000 */
[----:B------:R-:W-:Y:S02]  /*12a40*/  WARPGROUP.DEPBAR.LE gsb0, 0x0 ;  /* 0x00008000000079c5 */ /* 0x000fe40000010000 */
[----:B------:R-:W-:-:S06]  /*12a50*/  WARPGROUP.ARRIVE ;  /* 0x00000000000079c5 */ /* 0x000fcc0000000000 */
[----:B------:R-:W-:Y:S01]  /*12a60*/  HGMMA.64x96x16.F32.BF16 R24, gdesc[UR24].tnspB, R24, gsb0 ;  /* 0x41600000181879f0 */ /* 0x000fe20008001818 */
        /* <DEDUP_REMOVED lines=13> */
[----:B------:R-:W-:Y:S03]  /*12b40*/  HGMMA.64x96x16.F32.BF16 R24, gdesc[UR32].tnspB, R24, gsb0 ;  /* 0x41600000201879f0 */ /* 0x000fe60008001818 */
[----:B------:R-:W0:Y:S01]  /*12b50*/  S2R R140, SR_TID.X ;  /* 0x00000000008c7919 */ /* 0x000e220000002100 */
[----:B------:R-:W-:Y:S01]  /*12b60*/  FADD.FTZ R21, -R72, R157 ;  /* 0x0000009d48157221 */ /* 0x000fe20000010100 */
[----:B------:R-:W-:-:S03]  /*12b70*/  FFMA.FTZ R138, R138, R14, -R85 ;  /* 0x0000000e8a8a7223 */ /* 0x000fc60000010855 */
[-C--:B------:R-:W-:Y:S01]  /*12b80*/  FMUL.FTZ R21, R21, R14.reuse ;  /* 0x0000000e15157220 */ /* 0x080fe20000410000 */
[----:B------:R-:W-:-:S03]  /*12b90*/  FFMA.FTZ R139, R139, R14, -R85 ;  /* 0x0000000e8b8b7223 */ /* 0x000fc60000010855 */
[----:B------:R-:W-:Y:S01]  /*12ba0*/  MUFU.EX2 R136, R21 ;  /* 0x0000001500887308 */ /* 0x000fe20000000800 */
[-CC-:B------:R-:W-:Y:S01]  /*12bb0*/  FFMA.FTZ R142, R142, R14.reuse, -R85.reuse ;  /* 0x0000000e8e8e7223 */ /* 0x180fe20000010855 */
[-CC-:B------:R-:W-:Y:S01]  /*12bc0*/  FFMA.FTZ R143, R143, R14.reuse, -R85.reuse ;  /* 0x0000000e8f8f7223 */ /* 0x180fe20000010855 */
[-CC-:B------:R-:W-:Y:S01]  /*12bd0*/  FFMA.FTZ R130, R130, R14.reuse, -R85.reuse ;  /* 0x0000000e82827223 */ /* 0x180fe20000010855 */
[-CC-:B------:R-:W-:Y:S01]  /*12be0*/  FFMA.FTZ R131, R131, R14.reuse, -R85.reuse ;  /* 0x0000000e83837223 */ /* 0x180fe20000010855 */
[----:B------:R-:W-:-:S03]  /*12bf0*/  FFMA.FTZ R134, R134, R14, -R85 ;  /* 0x0000000e86867223 */ /* 0x000fc60000010855 */
[----:B------:R-:W2:Y:S01]  /*12c00*/  MUFU.EX2 R21, R138 ;  /* 0x0000008a00157308 */ /* 0x000ea20000000800 */
[----:B------:R-:W-:Y:S01]  /*12c10*/  FFMA.FTZ R135, R135, R14, -R85 ;  /* 0x0000000e87877223 */ /* 0x000fe20000010855 */
[----:B------:R-:W-:Y:S02]  /*12c20*/  WARPGROUP.DEPBAR.LE gsb0, 0x0 ;  /* 0x00008000000079c5 */ /* 0x000fe40000010000 */
[----:B------:R-:W-:-:S06]  /*12c30*/  WARPGROUP.ARRIVE ;  /* 0x00000000000079c5 */ /* 0x000fcc0000000000 */
[----:B------:R-:W-:Y:S01]  /*12c40*/  HGMMA.64x96x16.F32.BF16 R24, gdesc[UR36].tnspB, R24, gsb0 ;  /* 0x41600000241879f0 */ /* 0x000fe20008001818 */
        /* <DEDUP_REMOVED lines=26> */
[----:B0-----:R-:W-:-:S02]  /*12df0*/  SHF.R.U32.HI R79, RZ, 0x7, R140 ;  /* 0x00000007ff4f7819 */ /* 0x001fc4000001168c */
[----:B------:R-:W-:-:S03]  /*12e00*/  ISETP.GE.U32.AND P2, PT, R140, 0x180, PT ;  /* 0x000001808c00780c */ /* 0x000fc60003f46070 */
[----:B------:R-:W-:Y:S02]  /*12e10*/  VIADD R74, R79, 0x9 ;  /* 0x000000094f4a7836 */ /* 0x000fe40000000000 */
[----:B------:R-:W-:Y:S01]  /*12e20*/  MUFU.EX2 R23, R142 ;  /* 0x0000008e00177308 */ /* 0x000fe20000000800 */
[----:B--2---:R-:W-:Y:S02]  /*12e30*/  FFMA.FTZ R75, R136, R78, R21 ;  /* 0x0000004e884b7223 */ /* 0x004fe40000010015 */
[----:B------:R-:W-:-:S05]  /*12e40*/  SEL R74, R74, 0x9, !P2 ;  /* 0x000000094a4a7807 */ /* 0x000fca0005000000 */
[----:B------:R-:W-:Y:S01]  /*12e50*/  MUFU.EX2 R143, R143 ;  /* 0x0000008f008f7308 */ /* 0x000fe20000000800 */
[----:B------:R-:W-:-:S04]  /*12e60*/  @!P1 IMAD R76, R154, 0x8, R16 ;  /* 0x000000089a4c9824 */ /* 0x000fc800078e0210 */
[----:B------:R-:W-:Y:S01]  /*12e70*/  @!P1 VIADD R76, R76, 0x31c40 ;  /* 0x00031c404c4c9836 */ /* 0x000fe20000000000 */
[----:B------:R-:W-:Y:S02]  /*12e80*/  F2FP.BF16.F32.PACK_AB R22, R141, R22 ;  /* 0x000000168d16723e */ /* 0x000fe400000010ff */
[----:B-1----:R-:W-:Y:S02]  /*12e90*/  F2FP.BF16.F32.PACK_AB R21, R139, R21 ;  /* 0x000000158b15723e */ /* 0x002fe400000010ff */
[----:B------:R-:W-:Y:S01]  /*12ea0*/  @!P1 PRMT R76, RZ, 0x654, R76 ;  /* 0x00000654ff4c9816 */ /* 0x000fe2000000004c */
[----:B------:R-:W0:Y:S08]  /*12eb0*/  MUFU.EX2 R153, R153 ;  /* 0x0000009900997308 */ /* 0x000e300000000800 */
[----:B------:R-:W-:Y:S08]  /*12ec0*/  MUFU.EX2 R151, R151 ;  /* 0x0000009700977308 */ /* 0x000ff00000000800 */
[----:B------:R-:W-:Y:S01]  /*12ed0*/  MUFU.EX2 R131, R131 ;  /* 0x0000008300837308 */ /* 0x000fe20000000800 */
[----:B0-----:R-:W-:Y:S01]  /*12ee0*/  FADD.FTZ R137, R153, R137 ;  /* 0x0000008999897221 */ /* 0x001fe20000010000 */
[----:B------:R-:W-:-:S02]  /*12ef0*/  WARPGROUP.DEPBAR.LE gsb0, 0x0 ;  /* 0x00008000000079c5 */ /* 0x000fc40000010000 */
[----:B------:R0:W-:Y:S06]  /*12f00*/  BAR.ARV R74, 0x100 ;  /* 0x0004004a0000751d */ /* 0x0001ec0000002000 */
[----:B------:R1:W-:Y:S01]  /*12f10*/  @!P1 SYNCS.ARRIVE.TRANS64.RED.A1T0 RZ, [R76+URZ], RZ ;  /* 0x000000ff4cff99a7 */ /* 0x0003e2000810043f */
[----:B0-----:R-:W-:Y:S01]  /*12f20*/  FADD.FTZ R74, R139, R75 ;  /* 0x0000004b8b4a7221 */ /* 0x001fe20000010000 */
[----:B------:R-:W-:-:S04]  /*12f30*/  @!P1 IMAD R75, R0, 0x8, R16 ;  /* 0x00000008004b9824 */ /* 0x000fc800078e0210 */
[----:B------:R-:W-:Y:S02]  /*12f40*/  @!P1 VIADD R75, R75, 0x31c60 ;  /* 0x00031c604b4b9836 */ /* 0x000fe40000000000 */
[----:B------:R-:W-:Y:S01]  /*12f50*/  FADD.FTZ R0, R23, R74 ;  /* 0x0000004a17007221 */ /* 0x000fe20000010000 */
[----:B------:R-:W-:Y:S02]  /*12f60*/  F2FP.BF16.F32.PACK_AB R23, R143, R23 ;  /* 0x000000178f17723e */ /* 0x000fe400000010ff */
[----:B------:R-:W-:-:S04]  /*12f70*/  @!P1 PRMT R75, RZ, 0x654, R75 ;  /* 0x00000654ff4b9816 */ /* 0x000fc8000000004b */
[----:B------:R0:W-:Y:S01]  /*12f80*/  @!P1 SYNCS.ARRIVE.TRANS64.RED.A1T0 RZ, [R75+URZ], RZ ;  /* 0x000000ff4bff99a7 */ /* 0x0001e2000810043f */
[----:B------:R2:W-:Y:S01]  /*12f90*/  STSM.16.M88.4 [R18+0x24300], R20 ;  /* 0x0243001412007844 */ /* 0x0005e20000000200 */
[----:B------:R-:W-:Y:S01]  /*12fa0*/  MUFU.EX2 R149, R149 ;  /* 0x0000009500957308 */ /* 0x000fe20000000800 */
[----:B------:R-:W-:-:S07]  /*12fb0*/  FADD.FTZ R0, R143, R0 ;  /* 0x000000008f007221 */ /* 0x000fce0000010000 */
[----:B--2---:R-:W2:Y:S08]  /*12fc0*/  MUFU.EX2 R20, R152 ;  /* 0x0000009800147308 */ /* 0x004eb00000000800 */
[----:B------:R-:W3:Y:S08]  /*12fd0*/  MUFU.EX2 R21, R130 ;  /* 0x0000008200157308 */ /* 0x000ef00000000800 */
[----:B------:R-:W4:Y:S08]  /*12fe0*/  MUFU.EX2 R22, R150 ;  /* 0x0000009600167308 */ /* 0x000f300000000800 */
[----:B------:R-:W0:Y:S01]  /*12ff0*/  MUFU.EX2 R23, R134 ;  /* 0x0000008600177308 */ /* 0x000e220000000800 */
[----:B--2---:R-:W-:Y:S01]  /*13000*/  FADD.FTZ R137, R20, R137 ;  /* 0x0000008914897221 */ /* 0x004fe20000010000 */
[----:B---3--:R-:W-:-:S06]  /*13010*/  FADD.FTZ R0, R21, R0 ;  /* 0x0000000015007221 */ /* 0x008fcc0000010000 */
[----:B------:R-:W-:Y:S01]  /*13020*/  MUFU.EX2 R135, R135 ;  /* 0x0000008700877308 */ /* 0x000fe20000000800 */
[----:B------:R-:W-:Y:S01]  /*13030*/  FADD.FTZ R137, R151, R137 ;  /* 0x0000008997897221 */ /* 0x000fe20000010000 */
[----:B------:R-:W-:-:S06]  /*13040*/  FADD.FTZ R0, R131, R0 ;  /* 0x0000000083007221 */ /* 0x000fcc0000010000 */
[----:B-1----:R-:W1:Y:S08]  /*13050*/  MUFU.EX2 R76, R148 ;  /* 0x00000094004c7308 */ /* 0x002e700000000800 */
[----:B------:R-:W-:Y:S01]  /*13060*/  MUFU.EX2 R77, R122 ;  /* 0x0000007a004d7308 */ /* 0x000fe20000000800 */
[----:B----4-:R-:W-:Y:S01]  /*13070*/  FADD.FTZ R137, R22, R137 ;  /* 0x0000008916897221 */ /* 0x010fe20000010000 */
[----:B0-----:R-:W-:-:S06]  /*13080*/  FADD.FTZ R0, R23, R0 ;  /* 0x0000000017007221 */ /* 0x001fcc0000010000 */
[----:B------:R-:W0:Y:S08]  /*13090*/  MUFU.EX2 R147, R147 ;  /* 0x0000009300937308 */ /* 0x000e300000000800 */
[----:B------:R-:W2:Y:S01]  /*130a0*/  MUFU.EX2 R123, R123 ;  /* 0x0000007b007b7308 */ /* 0x000ea20000000800 */
[----:B------:R-:W-:-:S07]  /*130b0*/  FADD.FTZ R137, R149, R137 ;  /* 0x0000008995897221 */ /* 0x000fce0000010000 */
[----:B------:R-:W3:Y:S08]  /*130c0*/  MUFU.EX2 R78, R146 ;  /* 0x00000092004e7308 */ /* 0x000ef00000000800 */
[----:B------:R-:W4:Y:S01]  /*130d0*/  MUFU.EX2 R79, R126 ;  /* 0x0000007e004f7308 */ /* 0x000f220000000800 */
[----:B-1----:R-:W-:-:S07]  /*130e0*/  FADD.FTZ R137, R76, R137 ;  /* 0x000000894c897221 */ /* 0x002fce0000010000 */
[----:B------:R-:W-:Y:S08]  /*130f0*/  MUFU.EX2 R133, R133 ;  /* 0x0000008500857308 */ /* 0x000ff00000000800 */
[----:B------:R1:W-:Y:S08]  /*13100*/  MUFU.EX2 R74, R88 ;  /* 0x00000058004a7308 */ /* 0x0003f00000000800 */
[----:B------:R-:W4:Y:S01]  /*13110*/  MUFU.EX2 R127, R127 ;  /* 0x0000007f007f7308 */ /* 0x000f220000000800 */
[----:B-1----:R-:W-:Y:S01]  /*13120*/  FADD.FTZ R88, R135, R0 ;  /* 0x0000000087587221 */ /* 0x002fe20000010000 */
[----:B0-----:R-:W-:-:S03]  /*13130*/  FADD.FTZ R137, R147, R137 ;  /* 0x0000008993897221 */ /* 0x001fc60000010000 */
[----:B------:R-:W-:-:S03]  /*13140*/  FADD.FTZ R88, R77, R88 ;  /* 0x000000584d587221 */ /* 0x000fc60000010000 */
[----:B------:R-:W-:Y:S01]  /*13150*/  MUFU.EX2 R132, R132 ;  /* 0x0000008400847308 */ /* 0x000fe20000000800 */
[----:B--2---:R-:W-:-:S07]  /*13160*/  FADD.FTZ R88, R123, R88 ;  /* 0x000000587b587221 */ /* 0x004fce0000010000 */
[----:B------:R-:W-:Y:S08]  /*13170*/  MUFU.EX2 R75, R89 ;  /* 0x00000059004b7308 */ /* 0x000ff00000000800 */
[----:B------:R-:W0:Y:S01]  /*13180*/  MUFU.EX2 R89, R114 ;  /* 0x0000007200597308 */ /* 0x000e220000000800 */
[----:B---3--:R-:W-:Y:S01]  /*13190*/  FADD.FTZ R137, R78, R137 ;  /* 0x000000894e897221 */ /* 0x008fe20000010000 */
[----:B----4-:R-:W-:-:S06]  /*131a0*/  FADD.FTZ R88, R79, R88 ;  /* 0x000000584f587221 */ /* 0x010fcc0000010000 */
[----:B------:R-:W1:Y:S08]  /*131b0*/  MUFU.EX2 R129, R129 ;  /* 0x0000008100817308 */ /* 0x000e700000000800 */
[----:B------:R-:W2:Y:S01]  /*131c0*/  MUFU.EX2 R115, R115 ;  /* 0x0000007300737308 */ /* 0x000ea20000000800 */
[----:B------:R-:W-:-:S07]  /*131d0*/  FADD.FTZ R88, R127, R88 ;  /* 0x000000587f587221 */ /* 0x000fce0000010000 */
[----:B------:R-:W3:Y:S08]  /*131e0*/  MUFU.EX2 R128, R128 ;  /* 0x0000008000807308 */ /* 0x000ef00000000800 */
[----:B------:R-:W4:Y:S01]  /*131f0*/  MUFU.EX2 R118, R118 ;  /* 0x0000007600767308 */ /* 0x000f220000000800 */
[----:B0-----:R-:W-:-:S07]  /*13200*/  FADD.FTZ R88, R89, R88 ;  /* 0x0000005859587221 */ /* 0x001fce0000010000 */
[----:B------:R-:W0:Y:S08]  /*13210*/  MUFU.EX2 R125, R125 ;  /* 0x0000007d007d7308 */ /* 0x000e300000000800 */
[----:B------:R1:W-:Y:S08]  /*13220*/  MUFU.EX2 R0, R90 ;  /* 0x0000005a00007308 */ /* 0x0003f00000000800 */
[----:B------:R-:W0:Y:S01]  /*13230*/  MUFU.EX2 R119, R119 ;  /* 0x0000007700777308 */ /* 0x000e220000000800 */
[----:B-1----:R-:W-:-:S04]  /*13240*/  FADD.FTZ R90, R133, R137 ;  /* 0x00000089855a7221 */ /* 0x002fc80000010000 */
[----:B------:R-:W-:-:S03]  /*13250*/  FADD.FTZ R90, R132, R90 ;  /* 0x0000005a845a7221 */ /* 0x000fc60000010000 */
[----:B------:R-:W1:Y:S01]  /*13260*/  MUFU.EX2 R106, R106 ;  /* 0x0000006a006a7308 */ /* 0x000e620000000800 */
[----:B------:R-:W-:Y:S01]  /*13270*/  FADD.FTZ R90, R129, R90 ;  /* 0x0000005a815a7221 */ /* 0x000fe20000010000 */
[----:B--2---:R-:W-:-:S06]  /*13280*/  FADD.FTZ R88, R115, R88 ;  /* 0x0000005873587221 */ /* 0x004fcc0000010000 */
[----:B------:R-:W2:Y:S01]  /*13290*/  MUFU.EX2 R124, R124 ;  /* 0x0000007c007c7308 */ /* 0x000ea20000000800 */
[----:B---3--:R-:W-:Y:S01]  /*132a0*/  FADD.FTZ R90, R128, R90 ;  /* 0x0000005a805a7221 */ /* 0x008fe20000010000 */
[----:B----4-:R-:W-:-:S06]  /*132b0*/  FADD.FTZ R88, R118, R88 ;  /* 0x0000005876587221 */ /* 0x010fcc0000010000 */
[----:B------:R-:W3:Y:S08]  /*132c0*/  MUFU.EX2 R107, R107 ;  /* 0x0000006b006b7308 */ /* 0x000ef00000000800 */
[----:B------:R-:W4:Y:S08]  /*132d0*/  MUFU.EX2 R121, R121 ;  /* 0x0000007900797308 */ /* 0x000f300000000800 */
[----:B------:R-:W4:Y:S08]  /*132e0*/  MUFU.EX2 R110, R110 ;  /* 0x0000006e006e7308 */ /* 0x000f300000000800 */
[----:B------:R-:W4:Y:S08]  /*132f0*/  MUFU.EX2 R120, R120 ;  /* 0x0000007800787308 */ /* 0x000f300000000800 */
[----:B------:R0:W-:Y:S08]  /*13300*/  MUFU.EX2 R114, R91 ;  /* 0x0000005b00727308 */ /* 0x0001f00000000800 */
[----:B------:R-:W4:Y:S01]  /*13310*/  MUFU.EX2 R111, R111 ;  /* 0x0000006f006f7308 */ /* 0x000f220000000800 */
[----:B0-----:R-:W-:Y:S01]  /*13320*/  FADD.FTZ R91, R125, R90 ;  /* 0x0000005a7d5b7221 */ /* 0x001fe20000010000 */
[----:B------:R-:W-:-:S04]  /*13330*/  FADD.FTZ R90, R119, R88 ;  /* 0x00000058775a7221 */ /* 0x000fc80000010000 */
[----:B-1----:R-:W-:Y:S02]  /*13340*/  FADD.FTZ R90, R106, R90 ;  /* 0x0000005a6a5a7221 */ /* 0x002fe40000010000 */
[----:B------:R-:W0:Y:S01]  /*13350*/  MUFU.EX2 R117, R117 ;  /* 0x0000007500757308 */ /* 0x000e220000000800 */
[----:B--2---:R-:W-:Y:S01]  /*13360*/  FADD.FTZ R88, R124, R91 ;  /* 0x0000005b7c587221 */ /* 0x004fe20000010000 */
[----:B---3--:R-:W-:-:S06]  /*13370*/  FADD.FTZ R90, R107, R90 ;  /* 0x0000005a6b5a7221 */ /* 0x008fcc0000010000 */
[----:B------:R-:W1:Y:S01]  /*13380*/  MUFU.EX2 R98, R98 ;  /* 0x0000006200627308 */ /* 0x000e620000000800 */
[----:B----4-:R-:W-:Y:S01]  /*13390*/  FADD.FTZ R88, R121, R88 ;  /* 0x0000005879587221 */ /* 0x010fe20000010000 */
[----:B------:R-:W-:-:S06]  /*133a0*/  FADD.FTZ R90, R110, R90 ;  /* 0x0000005a6e5a7221 */ /* 0x000fcc0000010000 */
[----:B------:R-:W2:Y:S01]  /*133b0*/  MUFU.EX2 R116, R116 ;  /* 0x0000007400747308 */ /* 0x000ea20000000800 */
[----:B------:R-:W-:-:S07]  /*133c0*/  F2FP.BF16.F32.PACK_AB R20, R20, R153 ;  /* 0x000000991414723e */ /* 0x000fce00000010ff */
[----:B------:R-:W3:Y:S01]  /*133d0*/  MUFU.EX2 R99, R99 ;  /* 0x0000006300637308 */ /* 0x000ee20000000800 */
[----:B------:R-:W-:Y:S02]  /*133e0*/  F2FP.BF16.F32.PACK_AB R21, R131, R21 ;  /* 0x000000158315723e */ /* 0x000fe400000010ff */
[----:B------:R-:W-:Y:S02]  /*133f0*/  F2FP.BF16.F32.PACK_AB R22, R22, R151 ;  /* 0x000000971616723e */ /* 0x000fe400000010ff */
[----:B------:R-:W-:-:S03]  /*13400*/  F2FP.BF16.F32.PACK_AB R23, R135, R23 ;  /* 0x000000178717723e */ /* 0x000fc600000010ff */
[----:B------:R-:W4:Y:S01]  /*13410*/  MUFU.EX2 R113, R113 ;  /* 0x0000007100717308 */ /* 0x000f220000000800 */
[----:B------:R-:W-:Y:S01]  /*13420*/  FADD.FTZ R88, R120, R88 ;  /* 0x0000005878587221 */ /* 0x000fe20000010000 */
[----:B------:R-:W-:-:S06]  /*13430*/  FADD.FTZ R90, R111, R90 ;  /* 0x0000005a6f5a7221 */ /* 0x000fcc0000010000 */
[----:B------:R-:W4:Y:S01]  /*13440*/  MUFU.EX2 R102, R102 ;  /* 0x0000006600667308 */ /* 0x000f220000000800 */
[----:B------:R0:W-:Y:S07]  /*13450*/  STSM.16.M88.4 [R18+0x25b00], R20 ;  /* 0x025b001412007844 */ /* 0x0001ee0000000200 */
[----:B------:R-:W4:Y:S08]  /*13460*/  MUFU.EX2 R112, R112 ;  /* 0x0000007000707308 */ /* 0x000f300000000800 */
[----:B------:R-:W4:Y:S01]  /*13470*/  MUFU.EX2 R103, R103 ;  /* 0x0000006700677308 */ /* 0x000f220000000800 */
[----:B0-----:R-:W-:Y:S01]  /*13480*/  FADD.FTZ R20, R117, R88 ;  /* 0x0000005875147221 */ /* 0x001fe20000010000 */
[----:B-1----:R-:W-:-:S06]  /*13490*/  FADD.FTZ R21, R98, R90 ;  /* 0x0000005a62157221 */ /* 0x002fcc0000010000 */
[----:B------:R-:W0:Y:S01]  /*134a0*/  MUFU.EX2 R109, R109 ;  /* 0x0000006d006d7308 */ /* 0x000e220000000800 */
[----:B--2---:R-:W-:Y:S01]  /*134b0*/  FADD.FTZ R20, R116, R20 ;  /* 0x0000001474147221 */ /* 0x004fe20000010000 */
[----:B---3--:R-:W-:-:S06]  /*134c0*/  FADD.FTZ R21, R99, R21 ;  /* 0x0000001563157221 */ /* 0x008fcc0000010000 */
[----:B------:R-:W1:Y:S01]  /*134d0*/  MUFU.EX2 R108, R108 ;  /* 0x0000006c006c7308 */ /* 0x000e620000000800 */
[----:B----4-:R-:W-:Y:S01]  /*134e0*/  FADD.FTZ R20, R113, R20 ;  /* 0x0000001471147221 */ /* 0x010fe20000010000 */
[----:B------:R-:W-:-:S06]  /*134f0*/  FADD.FTZ R21, R102, R21 ;  /* 0x0000001566157221 */ /* 0x000fcc0000010000 */
[----:B------:R-:W2:Y:S01]  /*13500*/  MUFU.EX2 R105, R105 ;  /* 0x0000006900697308 */ /* 0x000ea20000000800 */
[----:B------:R-:W-:Y:S01]  /*13510*/  FADD.FTZ R20, R112, R20 ;  /* 0x0000001470147221 */ /* 0x000fe20000010000 */
[----:B------:R-:W-:-:S06]  /*13520*/  FADD.FTZ R21, R103, R21 ;  /* 0x0000001567157221 */ /* 0x000fcc0000010000 */
[----:B------:R-:W3:Y:S01]  /*13530*/  MUFU.EX2 R94, R94 ;  /* 0x0000005e005e7308 */ /* 0x000ee20000000800 */
[----:B0-----:R-:W-:Y:S01]  /*13540*/  FADD.FTZ R20, R109, R20 ;  /* 0x000000146d147221 */ /* 0x001fe20000010000 */
[----:B------:R-:W-:-:S06]  /*13550*/  FADD.FTZ R21, R0, R21 ;  /* 0x0000001500157221 */ /* 0x000fcc0000010000 */
[----:B------:R-:W0:Y:S01]  /*13560*/  MUFU.EX2 R104, R104 ;  /* 0x0000006800687308 */ /* 0x000e220000000800 */
[----:B------:R-:W-:-:S07]  /*13570*/  F2FP.BF16.F32.PACK_AB R76, R76, R149 ;  /* 0x000000954c4c723e */ /* 0x000fce00000010ff */
[----:B------:R-:W4:Y:S01]  /*13580*/  MUFU.EX2 R95, R95 ;  /* 0x0000005f005f7308 */ /* 0x000f220000000800 */
[----:B------:R-:W-:Y:S01]  /*13590*/  F2FP.BF16.F32.PACK_AB R77, R123, R77 ;  /* 0x0000004d7b4d723e */ /* 0x000fe200000010ff */
[----:B-1----:R-:W-:Y:S01]  /*135a0*/  FADD.FTZ R20, R108, R20 ;  /* 0x000000146c147221 */ /* 0x002fe20000010000 */
[----:B------:R-:W-:-:S05]  /*135b0*/  F2FP.BF16.F32.PACK_AB R78, R78, R147 ;  /* 0x000000934e4e723e */ /* 0x000fca00000010ff */
[----:B------:R-:W1:Y:S01]  /*135c0*/  MUFU.EX2 R101, R101 ;  /* 0x0000006500657308 */ /* 0x000e620000000800 */
[----:B------:R-:W-:Y:S01]  /*135d0*/  F2FP.BF16.F32.PACK_AB R79, R127, R79 ;  /* 0x0000004f7f4f723e */ /* 0x000fe200000010ff */
[----:B------:R-:W-:-:S06]  /*135e0*/  FADD.FTZ R21, R114, R21 ;  /* 0x0000001572157221 */ /* 0x000fcc0000010000 */
[----:B------:R-:W1:Y:S01]  /*135f0*/  MUFU.EX2 R82, R82 ;  /* 0x0000005200527308 */ /* 0x000e620000000800 */
[----:B------:R3:W-:Y:S01]  /*13600*/  STSM.16.M88.4 [R18+0x27300], R76 ;  /* 0x0273004c12007844 */ /* 0x0007e20000000200 */
[----:B--2---:R-:W-:-:S06]  /*13610*/  FADD.FTZ R22, R105, R20 ;  /* 0x0000001469167221 */ /* 0x004fcc0000010000 */
[----:B------:R-:W2:Y:S08]  /*13620*/  MUFU.EX2 R100, R100 ;  /* 0x0000006400647308 */ /* 0x000eb00000000800 */
[----:B------:R-:W2:Y:S01]  /*13630*/  MUFU.EX2 R83, R83 ;  /* 0x0000005300537308 */ /* 0x000ea20000000800 */
[----:B---3--:R-:W-:Y:S01]  /*13640*/  FADD.FTZ R76, R94, R21 ;  /* 0x000000155e4c7221 */ /* 0x008fe20000010000 */
[----:B0-----:R-:W-:-:S06]  /*13650*/  FADD.FTZ R22, R104, R22 ;  /* 0x0000001668167221 */ /* 0x001fcc0000010000 */
[----:B------:R-:W0:Y:S01]  /*13660*/  MUFU.EX2 R97, R97 ;  /* 0x0000006100617308 */ /* 0x000e220000000800 */
[----:B----4-:R-:W-:Y:S01]  /*13670*/  FADD.FTZ R77, R95, R76 ;  /* 0x0000004c5f4d7221 */ /* 0x010fe20000010000 */
[----:B------:R-:W-:-:S06]  /*13680*/  F2FP.BF16.F32.PACK_AB R88, R132, R133 ;  /* 0x000000858458723e */ /* 0x000fcc00000010ff */
[----:B------:R-:W3:Y:S01]  /*13690*/  MUFU.EX2 R86, R86 ;  /* 0x0000005600567308 */ /* 0x000ee20000000800 */
[----:B------:R-:W-:Y:S02]  /*136a0*/  F2FP.BF16.F32.PACK_AB R89, R115, R89 ;  /* 0x000000597359723e */ /* 0x000fe400000010ff */
[----:B------:R-:W-:Y:S02]  /*136b0*/  F2FP.BF16.F32.PACK_AB R90, R128, R129 ;  /* 0x00000081805a723e */ /* 0x000fe400000010ff */
[----:B------:R-:W-:-:S03]  /*136c0*/  F2FP.BF16.F32.PACK_AB R91, R119, R118 ;  /* 0x00000076775b723e */ /* 0x000fc600000010ff */
[----:B------:R-:W4:Y:S01]  /*136d0*/  MUFU.EX2 R96, R96 ;  /* 0x0000006000607308 */ /* 0x000f220000000800 */
[----:B-1----:R-:W-:Y:S01]  /*136e0*/  FADD.FTZ R79, R101, R22 ;  /* 0x00000016654f7221 */ /* 0x002fe20000010000 */
[----:B------:R-:W-:-:S06]  /*136f0*/  FADD.FTZ R78, R82, R77 ;  /* 0x0000004d524e7221 */ /* 0x000fcc0000010000 */
[----:B------:R-:W1:Y:S01]  /*13700*/  MUFU.EX2 R87, R87 ;  /* 0x0000005700577308 */ /* 0x000e620000000800 */
[----:B------:R2:W-:Y:S07]  /*13710*/  STSM.16.M88.4 [R18+0x28b00], R88 ;  /* 0x028b005812007844 */ /* 0x0005ee0000000200 */
[----:B------:R-:W1:Y:S08]  /*13720*/  MUFU.EX2 R93, R93 ;  /* 0x0000005d005d7308 */ /* 0x000e700000000800 */
[----:B------:R-:W1:Y:S01]  /*13730*/  MUFU.EX2 R73, R73 ;  /* 0x0000004900497308 */ /* 0x000e620000000800 */
[----:B--2---:R-:W-:Y:S01]  /*13740*/  FADD.FTZ R88, R100, R79 ;  /* 0x0000004f64587221 */ /* 0x004fe20000010000 */
[----:B------:R-:W-:Y:S01]  /*13750*/  FADD.FTZ R79, R83, R78 ;  /* 0x0000004e534f7221 */ /* 0x000fe20000010000 */
[----:B------:R-:W-:-:S05]  /*13760*/  F2FP.BF16.F32.PACK_AB R77, R114, R0 ;  /* 0x00000000724d723e */ /* 0x000fca00000010ff */
[----:B------:R-:W2:Y:S01]  /*13770*/  MUFU.EX2 R92, R92 ;  /* 0x0000005c005c7308 */ /* 0x000ea20000000800 */
[----:B0-----:R-:W-:Y:S01]  /*13780*/  FADD.FTZ R89, R97, R88 ;  /* 0x0000005861597221 */ /* 0x001fe20000010000 */
[----:B---3--:R-:W-:-:S06]  /*13790*/  FADD.FTZ R0, R86, R79 ;  /* 0x0000004f56007221 */ /* 0x008fcc0000010000 */
[----:B------:R-:W0:Y:S01]  /*137a0*/  MUFU.EX2 R81, R81 ;  /* 0x0000005100517308 */ /* 0x000e220000000800 */
[----:B----4-:R-:W-:Y:S01]  /*137b0*/  FADD.FTZ R88, R96, R89 ;  /* 0x0000005960587221 */ /* 0x010fe20000010000 */
[----:B-1----:R-:W-:-:S06]  /*137c0*/  FADD.FTZ R0, R87, R0 ;  /* 0x0000000057007221 */ /* 0x002fcc0000010000 */
[----:B------:R-:W-:Y:S08]  /*137d0*/  MUFU.EX2 R84, R84 ;  /* 0x0000005400547308 */ /* 0x000ff00000000800 */
[----:B------:R-:W1:Y:S01]  /*137e0*/  MUFU.EX2 R85, R85 ;  /* 0x0000005500557308 */ /* 0x000e620000000800 */
[----:B------:R-:W-:Y:S01]  /*137f0*/  FADD.FTZ R89, R93, R88 ;  /* 0x000000585d597221 */ /* 0x000fe20000010000 */
[----:B------:R-:W-:Y:S01]  /*13800*/  FADD.FTZ R0, R73, R0 ;  /* 0x0000000049007221 */ /* 0x000fe20000010000 */
[----:B------:R-:W-:-:S02]  /*13810*/  F2FP.BF16.F32.PACK_AB R100, R100, R101 ;  /* 0x000000656464723e */ /* 0x000fc400000010ff */
[----:B------:R-:W-:Y:S01]  /*13820*/  F2FP.BF16.F32.PACK_AB R101, R83, R82 ;  /* 0x000000525365723e */ /* 0x000fe200000010ff */
[----:B--2---:R-:W-:Y:S01]  /*13830*/  FADD.FTZ R82, R92, R89 ;  /* 0x000000595c527221 */ /* 0x004fe20000010000 */
[----:B------:R-:W-:Y:S01]  /*13840*/  F2FP.BF16.F32.PACK_AB R124, R124, R125 ;  /* 0x0000007d7c7c723e */ /* 0x000fe200000010ff */
[----:B0-----:R-:W-:Y:S01]  /*13850*/  FADD.FTZ R83, R81, R0 ;  /* 0x0000000051537221 */ /* 0x001fe20000010000 */
[----:B------:R-:W-:Y:S01]  /*13860*/  F2FP.BF16.F32.PACK_AB R125, R107, R106 ;  /* 0x0000006a6b7d723e */ /* 0x000fe200000010ff */
[----:B------:R-:W2:Y:S01]  /*13870*/  LDL.LU R0, [R1+0x3c] ;  /* 0x00003c0001007983 */ /* 0x000ea20000300800 */
[----:B------:R-:W-:Y:S02]  /*13880*/  F2FP.BF16.F32.PACK_AB R126, R120, R121 ;  /* 0x00000079787e723e */ /* 0x000fe400000010ff */
[----:B------:R-:W-:Y:S02]  /*13890*/  F2FP.BF16.F32.PACK_AB R127, R111, R110 ;  /* 0x0000006e6f7f723e */ /* 0x000fe400000010ff */
[----:B------:R-:W-:-:S02]  /*138a0*/  F2FP.BF16.F32.PACK_AB R23, R103, R102 ;  /* 0x000000666717723e */ /* 0x000fc400000010ff */
[----:B------:R-:W-:Y:S02]  /*138b0*/  F2FP.BF16.F32.PACK_AB R20, R116, R117 ;  /* 0x000000757414723e */ /* 0x000fe400000010ff */
[----:B------:R-:W-:Y:S02]  /*138c0*/  F2FP.BF16.F32.PACK_AB R21, R99, R98 ;  /* 0x000000626315723e */ /* 0x000fe400000010ff */
[----:B------:R-:W-:Y:S02]  /*138d0*/  F2FP.BF16.F32.PACK_AB R22, R112, R113 ;  /* 0x000000717016723e */ /* 0x000fe400000010ff */
[----:B------:R-:W-:Y:S02]  /*138e0*/  F2FP.BF16.F32.PACK_AB R79, R95, R94 ;  /* 0x0000005e5f4f723e */ /* 0x000fe400000010ff */
[----:B------:R-:W-:Y:S01]  /*138f0*/  F2FP.BF16.F32.PACK_AB R103, R87, R86 ;  /* 0x000000565767723e */ /* 0x000fe200000010ff */
[----:B------:R-:W-:Y:S01]  /*13900*/  FADD.FTZ R87, R75, R82 ;  /* 0x000000524b577221 */ /* 0x000fe20000010000 */
[----:B-1----:R-:W-:Y:S01]  /*13910*/  F2FP.BF16.F32.PACK_AB R95, R85, R84 ;  /* 0x00000054555f723e */ /* 0x002fe200000010ff */
[----:B------:R-:W-:Y:S01]  /*13920*/  FADD.FTZ R84, R84, R83 ;  /* 0x0000005354547221 */ /* 0x000fe20000010000 */
[----:B------:R-:W-:Y:S01]  /*13930*/  F2FP.BF16.F32.PACK_AB R92, R92, R93 ;  /* 0x0000005d5c5c723e */ /* 0x000fe200000010ff */
[----:B------:R-:W-:Y:S01]  /*13940*/  STSM.16.M88.4 [R18+0x2a300], R124 ;  /* 0x02a3007c12007844 */ /* 0x000fe20000000200 */
[----:B------:R-:W-:Y:S01]  /*13950*/  F2FP.BF16.F32.PACK_AB R93, R81, R73 ;  /* 0x00000049515d723e */ /* 0x000fe200000010ff */
[----:B------:R-:W-:-:S02]  /*13960*/  FADD.FTZ R73, R74, R87 ;  /* 0x000000574a497221 */ /* 0x000fc40000010000 */
[----:B------:R0:W-:Y:S04]  /*13970*/  STSM.16.M88.4 [R18+0x2bb00], R20 ;  /* 0x02bb001412007844 */ /* 0x0001e80000000200 */
[----:B------:R-:W-:Y:S01]  /*13980*/  STL [R1+0x38], R73 ;  /* 0x0000384901007387 */ /* 0x000fe20000100800 */
[----:B0-----:R-:W-:-:S05]  /*13990*/  FADD.FTZ R20, R85, R84 ;  /* 0x0000005455147221 */ /* 0x001fca0000010000 */
[----:B------:R0:W-:Y:S04]  /*139a0*/  STL [R1+0x40], R20 ;  /* 0x0000401401007387 */ /* 0x0001e80000100800 */
[----:B0-----:R-:W3:Y:S01]  /*139b0*/  LDL R20, [R1+0x5c] ;  /* 0x00005c0001147983 */ /* 0x001ee20000100800 */
[----:B------:R-:W-:Y:S02]  /*139c0*/  F2FP.BF16.F32.PACK_AB R76, R108, R109 ;  /* 0x0000006d6c4c723e */ /* 0x000fe400000010ff */
[----:B------:R-:W-:Y:S02]  /*139d0*/  F2FP.BF16.F32.PACK_AB R78, R104, R105 ;  /* 0x00000069684e723e */ /* 0x000fe400000010ff */
[----:B------:R-:W-:Y:S02]  /*139e0*/  F2FP.BF16.F32.PACK_AB R102, R96, R97 ;  /* 0x000000616066723e */ /* 0x000fe400000010ff */
[----:B------:R-:W-:Y:S01]  /*139f0*/  F2FP.BF16.F32.PACK_AB R94, R74, R75 ;  /* 0x0000004b4a5e723e */ /* 0x000fe200000010ff */
[----:B------:R-:W-:Y:S04]  /*13a00*/  STSM.16.M88.4 [R18+0x2d300], R76 ;  /* 0x02d3004c12007844 */ /* 0x000fe80000000200 */
[----:B------:R-:W-:Y:S04]  /*13a10*/  STSM.16.M88.4 [R18+0x2eb00], R100 ;  /* 0x02eb006412007844 */ /* 0x000fe80000000200 */
[----:B------:R-:W-:Y:S01]  /*13a20*/  STSM.16.M88.4 [R18+0x30300], R92 ;  /* 0x0303005c12007844 */ /* 0x000fe20000000200 */
[----:B------:R-:W-:Y:S01]  /*13a30*/  @!PT LDS RZ, [RZ] ;  /* 0x00000000fffff984 */ /* 0x000fe20000000800 */
[----:B------:R-:W-:Y:S01]  /*13a40*/  @!PT LDS RZ, [RZ] ;  /* 0x00000000fffff984 */ /* 0x000fe20000000800 */
[----:B------:R-:W-:Y:S01]  /*13a50*/  @!PT LDS RZ, [RZ] ;  /* 0x00000000fffff984 */ /* 0x000fe20000000800 */
[----:B------:R-:W-:Y:S01]  /*13a60*/  @!PT LDS RZ, [RZ] ;  /* 0x00000000fffff984 */ /* 0x000fe20000000800 */
[----:B------:R0:W-:Y:S06]  /*13a70*/  MEMBAR.ALL.CTA ;  /* 0x0000000000007992 */ /* 0x0001ec0000008000 */
[----:B0-----:R-:W0:Y:S01]  /*13a80*/  FENCE.VIEW.ASYNC.S ;  /* 0x00000000000073c6 */ /* 0x001e220000000000 */
        /* <DEDUP_REMOVED lines=50> */
[C---:B--2---:R-:W-:Y:S01]  /*13db0*/  ISETP.GT.AND P2, PT, R0.reuse, RZ, PT ;  /* 0x000000ff0000720c */ /* 0x044fe20003f44270 */
[----:B------:R-:W-:-:S05]  /*13dc0*/  VIADD R0, R0, 0xffffffff ;  /* 0xffffffff00007836 */ /* 0x000fca0000000000 */
[----:B------:R1:W-:Y:S02]  /*13dd0*/  STL [R1+0x3c], R0 ;  /* 0x00003c0001007387 */ /* 0x0003e40000100800 */
[----:B-1----:R-:W-:Y:S02]  /*13de0*/  IMAD.MOV.U32 R0, RZ, RZ, R154 ;  /* 0x000000ffff007224 */ /* 0x002fe400078e009a */
[----:B---3--:R1:W-:Y:S01]  /*13df0*/  STL [R1+0x4], R20 ;  /* 0x0000041401007387 */ /* 0x0083e20000100800 */
[----:B0-----:R-:W-:Y:S02]  /*13e00*/  NOP ;  /* 0x0000000000007918 */ /* 0x001fe40000000000 */
[----:B------:R-:W-:Y:S05]  /*13e10*/  @P2 BRA `(.L_x_10442) ;  /* 0xffffffb400c02947 */ /* 0x000fea000383ffff */
.L_x_10431:
[----:B------:R-:W-:Y:S05]  /*13e20*/  WARPSYNC.ALL ;  /* 0x0000000000007948 */ /* 0x000fea0003800000 */
[----:B------:R-:W-:Y:S06]  /*13e30*/  BAR.ARV 0x8, 0x200 ;  /* 0x0208000000007b1d */ /* 0x000fec0000002000 */
[----:B------:R-:W-:Y:S05]  /*13e40*/  @!P0 BRA `(.L_x_10443) ;  /* 0x0000000000048947 */ /* 0x000fea0003800000 */
[----:B------:R-:W-:Y:S01]  /*13e50*/  BPT.TRAP 0x1 ;  /* 0x000000040000795c */ /* 0x000fe20000300000 */
.L_x_10443:
[----:B------:R-:W2:Y:S01]  /*13e60*/  LDL R2, [R1+0x5c] ;  /* 0x00005c0001027983 */ /* 0x000ea20000100800 */
[----:B------:R-:W-:Y:S01]  /*13e70*/  IMAD R0, R154, 0x8, R16 ;  /* 0x000000089a007824 */ /* 0x000fe200078e0210 */
[----:B--2---:R-:W-:-:S04]  /*13e80*/  SHF.L.U32 R3, R2, 0x1f, RZ ;  /* 0x0000001f02037819 */ /* 0x004fc800000006ff */
[----:B------:R0:W2:Y:S01]  /*13e90*/  SYNCS.PHASECHK.TRANS64.TRYWAIT P2, [R0+URZ+0x31c50], R3 ;  /* 0x031c5003000075a7 */ /* 0x0000a2000804017f */
[----:B------:R-:W-:Y:S05]  /*13ea0*/  @!P0 BRA `(.L_x_10444) ;  /* 0x0000000000048947 */ /* 0x000fea0003800000 */
[----:B------:R-:W-:Y:S01]  /*13eb0*/  BPT.TRAP 0x1 ;  /* 0x000000040000795c */ /* 0x000fe20000300000 */
.L_x_10444:
[----:B------:R-:W3:Y:S01]  /*13ec0*/  LDL.LU R2, [R1+0x7c] ;  /* 0x00007c0001027983 */ /* 0x000ee20000300800 */
[----:B------:R-:W-:Y:S02]  /*13ed0*/  VIADD R16, R16, 0x200 ;  /* 0x0000020010107836 */ /* 0x000fe40000000000 */
[----:B------:R-:W-:-:S03]  /*13ee0*/  IMAD.MOV.U32 R5, RZ, RZ, -0x3ffffff0 ;  /* 0xc0000010ff057424 */ /* 0x000fc600078e00ff */
[----:B------:R-:W-:-:S04]  /*13ef0*/  SHF.R.U32.HI R16, RZ, 0x4, R16 ;  /* 0x00000004ff107819 */ /* 0x000fc80000011610 */
[----:B------:R-:W-:-:S04]  /*13f00*/  LOP3.LUT R16, R16, 0x3fff, RZ, 0xc0, !PT ;  /* 0x00003fff10107812 */ /* 0x000fc800078ec0ff */
[----:B------:R-:W-:Y:S02]  /*13f10*/  LOP3.LUT R7, R16, 0x2400000, RZ, 0xfc, !PT ;  /* 0x0240000010077812 */ /* 0x000fe400078efcff */
[----:B---3--:R-:W-:Y:S01]  /*13f20*/  LOP3.LUT R4, R2, 0x10000, RZ, 0xfc, !PT ;  /* 0x0001000002047812 */ /* 0x008fe200078efcff */
[----:B--2---:R-:W-:Y:S06]  /*13f30*/  @P2 BRA `(.L_x_10445) ;  /* 0x0000000000082947 */ /* 0x004fec0003800000 */
[----:B------:R-:W2:Y:S02]  /*13f40*/  SYNCS.PHASECHK.TRANS64.TRYWAIT P0, [R0+URZ+0x31c50], R3 ;  /* 0x031c5003000075a7 */ /* 0x000ea4000800017f */
[----:B--2---:R-:W-:Y:S05]  /*13f50*/  @!P0 BRA `(.L_x_10446) ;  /* 0x000000a400bc8947 */ /* 0x004fea0003800000 */
.L_x_10445:
[----:B------:R-:W-:Y:S01]  /*13f60*/  IMAD R2, R154, 0x6c0, R7 ;  /* 0x000006c09a027824 */ /* 0x000fe200078e0207 */
[----:B------:R-:W3:Y:S01]  /*13f70*/  LDL.LU R12, [R1+0x38] ;  /* 0x00003800010c7983 */ /* 0x000ee20000300800 */
[----:B0-2---:R-:W-:Y:S01]  /*13f80*/  IMAD.MOV.U32 R3, RZ, RZ, -0x7fffffe0 ;  /* 0x80000020ff037424 */ /* 0x005fe200078e00ff */
[----:B------:R-:W-:Y:S05]  /*13f90*/  WARPSYNC.ALL ;  /* 0x0000000000007948 */ /* 0x000fea0003800000 */
[C---:B------:R-:W-:Y:S01]  /*13fa0*/  R2UR UR4, R4.reuse ;  /* 0x00000000040472ca */ /* 0x040fe200000e0000 */
[----:B------:R-:W-:Y:S01]  /*13fb0*/  VIADD R6, R4, 0x180 ;  /* 0x0000018004067836 */ /* 0x000fe20000000000 */
[----:B------:R-:W-:Y:S01]  /*13fc0*/  R2UR UR5, R5 ;  /* 0x00000000050572ca */ /* 0x000fe200000e0000 */
[C---:B------:R-:W-:Y:S01]  /*13fd0*/  VIADD R8, R2.reuse, 0x40 ;  /* 0x0000004002087836 */ /* 0x040fe20000000000 */
[----:B------:R-:W-:Y:S01]  /*13fe0*/  R2UR UR6, R2 ;  /* 0x00000000020672ca */ /* 0x000fe200000e0000 */
[----:B------:R-:W-:Y:S01]  /*13ff0*/  IMAD.MOV.U32 R7, RZ, RZ, -0x3ffffff0 ;  /* 0xc0000010ff077424 */ /* 0x000fe200078e00ff */
[----:B------:R-:W-:Y:S01]  /*14000*/  R2UR UR7, R3 ;  /* 0x00000000030772ca */ /* 0x000fe200000e0000 */
[----:B------:R-:W-:Y:S01]  /*14010*/  WARPGROUP.ARRIVE ;  /* 0x00000000000079c5 */ /* 0x000fe20000000000 */
[----:B------:R-:W-:Y:S01]  /*14020*/  IMAD.MOV.U32 R9, RZ, RZ, -0x7fffffe0 ;  /* 0x80000020ff097424 */ /* 0x000fe200078e00ff */
[----:B------:R-:W2:Y:S01]  /*14030*/  LDL.LU R10, [R1+0x40] ;  /* 0x00004000010a7983 */ /* 0x000ea20000300800 */
[----:B------:R-:W-:-:S02]  /*14040*/  IMAD.MOV.U32 R3, RZ, RZ, -0x7fffffe0 ;  /* 0x80000020ff037424 */ /* 0x000fc400078e00ff */
[----:B------:R-:W-:Y:S01]  /*14050*/  IMAD.MOV.U32 R5, RZ, RZ, -0x3ffffff0 ;  /* 0xc0000010ff057424 */ /* 0x000fe200078e00ff */
[----:B------:R-:W4:Y:S01]  /*14060*/  LDL.LU R11, [R1+0x5c] ;  /* 0x00005c00010b7983 */ /* 0x000f220000300800 */
[----:B------:R-:W-:-:S05]  /*14070*/  VIADD R154, R154, 0x1 ;  /* 0x000000019a9a7836 */ /* 0x000fca0000000000 */
[----:B------:R-:W-:Y:S01]  /*14080*/  HGMMA.64x96x16.F32.BF16 R24, gdesc[UR4].tnspB, R24, gsb0 ;  /* 0x41600000041879f0 */ /* 0x000fe20008001818 */
[----:B------:R-:W-:Y:S01]  /*14090*/  R2UR UR4, R6 ;  /* 0x00000000060472ca */ /* 0x000fe200000e0000 */
[----:B------:R-:W-:Y:S01]  /*140a0*/  VIADD R6, R4, 0x300 ;  /* 0x0000030004067836 */ /* 0x000fe20000000000 */
[----:B------:R-:W-:Y:S01]  /*140b0*/  R2UR UR5, R7 ;  /* 0x00000000070572ca */ /* 0x000fe200000e0000 */
[----:B------:R-:W-:Y:S01]  /*140c0*/  IMAD.MOV.U32 R7, RZ, RZ, -0x3ffffff0 ;  /* 0xc0000010ff077424 */ /* 0x000fe200078e00ff */
[----:B------:R-:W-:Y:S01]  /*140d0*/  R2UR UR6, R8 ;  /* 0x00000000080672ca */ /* 0x000fe200000e0000 */
[----:B------:R-:W-:Y:S01]  /*140e0*/  VIADD R8, R2, 0x80 ;  /* 0x0000008002087836 */ /* 0x000fe20000000000 */
[----:B------:R-:W-:Y:S01]  /*140f0*/  R2UR UR7, R9 ;  /* 0x00000000090772ca */ /* 0x000fe200000e0000 */
[----:B------:R-:W-:Y:S01]  /*14100*/  IMAD.MOV.U32 R9, RZ, RZ, -0x7fffffe0 ;  /* 0x80000020ff097424 */ /* 0x000fe200078e00ff */
[----:B------:R-:W-:Y:S01]  /*14110*/  ISETP.NE.AND P0, PT, R154, 0x2, PT ;  /* 0x000000029a00780c */ /* 0x000fe20003f05270 */
[----:B------:R-:W-:-:S02]  /*14120*/  WARPGROUP.DEPBAR.LE gsb0, 0x0 ;  /* 0x00008000000079c5 */ /* 0x000fc40000010000 */
[----:B------:R-:W-:-:S08]  /*14130*/  WARPGROUP.ARRIVE ;  /* 0x00000000000079c5 */ /* 0x000fd00000000000 */
        /* <DEDUP_REMOVED lines=9> */
[----:B------:R-:W-:Y:S02]  /*141d0*/  WARPGROUP.DEPBAR.LE gsb0, 0x0 ;  /* 0x00008000000079c5 */ /* 0x000fe40000010000 */
[----:B------:R-:W-:-:S09]  /*141e0*/  WARPGROUP.ARRIVE ;  /* 0x00000000000079c5 */ /* 0x000fd20000000000 */
        /* <DEDUP_REMOVED lines=39> */
[C---:B------:R-:W-:Y:S01]  /*14460*/  VIADD R8, R2.reuse, 0x1c0 ;  /* 0x000001c002087836 */ /* 0x040fe20000000000 */
[----:B------:R-:W-:Y:S01]  /*14470*/  R2UR UR7, R9 ;  /* 0x00000000090772ca */ /* 0x000fe200000e0000 */
[----:B------:R-:W-:Y:S02]  /*14480*/  IMAD.MOV.U32 R9, RZ, RZ, -0x7fffffe0 ;  /* 0x80000020ff097424 */ /* 0x000fe400078e00ff */
[----:B------:R-:W-:-:S02]  /*14490*/  VIADD R2, R2, 0x200 ;  /* 0x0000020002027836 */ /* 0x000fc40000000000 */
[----:B------:R-:W-:Y:S01]  /*144a0*/  VIADD R4, R4, 0xc00 ;  /* 0x00000c0004047836 */ /* 0x000fe20000000000 */
[----:B------:R-:W-:Y:S02]  /*144b0*/  WARPGROUP.DEPBAR.LE gsb0, 0x0 ;  /* 0x00008000000079c5 */ /* 0x000fe40000010000 */
[----:B------:R-:W-:-:S06]  /*144c0*/  WARPGROUP.ARRIVE ;  /* 0x00000000000079c5 */ /* 0x000fcc0000000000 */
[----:B------:R-:W-:Y:S01]  /*144d0*/  HGMMA.64x96x16.F32.BF16 R24, gdesc[UR4].tnspB, R24, gsb0 ;  /* 0x41600000041879f0 */ /* 0x000fe20008001818 */
[----:B------:R-:W-:Y:S02]  /*144e0*/  R2UR UR4, R6 ;  /* 0x00000000060472ca */ /* 0x000fe400000e0000 */
[----:B------:R-:W-:Y:S02]  /*144f0*/  R2UR UR5, R7 ;  /* 0x00000000070572ca */ /* 0x000fe400000e0000 */
[----:B------:R-:W-:Y:S02]  /*14500*/  R2UR UR6, R8 ;  /* 0x00000000080672ca */ /* 0x000fe400000e0000 */
[----:B------:R-:W-:Y:S01]  /*14510*/  R2UR UR7, R9 ;  /* 0x00000000090772ca */ /* 0x000fe200000e0000 */
[----:B------:R-:W-:Y:S02]  /*14520*/  WARPGROUP.DEPBAR.LE gsb0, 0x0 ;  /* 0x00008000000079c5 */ /* 0x000fe40000010000 */
[----:B------:R-:W-:-:S10]  /*14530*/  WARPGROUP.ARRIVE ;  /* 0x00000000000079c5 */ /* 0x000fd40000000000 */
[----:B------:R-:W-:Y:S01]  /*14540*/  HGMMA.64x96x16.F32.BF16 R24, gdesc[UR4].tnspB, R24, gsb0 ;  /* 0x41600000041879f0 */ /* 0x000fe20008001818 */
[----:B------:R-:W-:Y:S02]  /*14550*/  R2UR UR6, R2 ;  /* 0x00000000020672ca */ /* 0x000fe400000e0000 */
[----:B---3--:R-:W0:Y:S01]  /*14560*/  SHFL.BFLY PT, R2, R12, 0x2, 0x1f ;  /* 0x0c401f000c027f89 */ /* 0x008e2200000e0000 */
[----:B------:R-:W-:Y:S02]  /*14570*/  R2UR UR7, R3 ;  /* 0x00000000030772ca */ /* 0x000fe400000e0000 */
[----:B------:R-:W-:Y:S01]  /*14580*/  R2UR UR4, R4 ;  /* 0x00000000040472ca */ /* 0x000fe200000e0000 */
[----:B--2---:R-:W2:Y:S01]  /*14590*/  SHFL.BFLY PT, R3, R10, 0x2, 0x1f ;  /* 0x0c401f000a037f89 */ /* 0x004ea200000e0000 */
[----:B------:R-:W-:Y:S01]  /*145a0*/  R2UR UR5, R5 ;  /* 0x00000000050572ca */ /* 0x000fe200000e0000 */
[----:B0-----:R-:W-:Y:S01]  /*145b0*/  FADD.FTZ R2, R2, R12 ;  /* 0x0000000c02027221 */ /* 0x001fe20000010000 */
[----:B--2---:R-:W-:-:S04]  /*145c0*/  FADD.FTZ R4, R3, R10 ;  /* 0x0000000a03047221 */ /* 0x004fc80000010000 */
[----:B------:R-:W0:Y:S04]  /*145d0*/  SHFL.BFLY PT, R3, R2, 0x1, 0x1f ;  /* 0x0c201f0002037f89 */ /* 0x000e2800000e0000 */
[----:B------:R-:W2:Y:S01]  /*145e0*/  SHFL.BFLY PT, R5, R4, 0x1, 0x1f ;  /* 0x0c201f0004057f89 */ /* 0x000ea200000e0000 */
[----:B0-----:R-:W-:Y:S01]  /*145f0*/  FADD.FTZ R9, R2, R3 ;  /* 0x0000000302097221 */ /* 0x001fe20000010000 */
[----:B------:R-:W-:Y:S01]  /*14600*/  SEL R2, RZ, 0x1, P0 ;  /* 0x00000001ff027807 */ /* 0x000fe20000000000 */
[----:B--2---:R-:W-:-:S03]  /*14610*/  FADD.FTZ R10, R4, R5 ;  /* 0x00000005040a7221 */ /* 0x004fc60000010000 */
[----:B------:R-:W-:Y:S02]  /*14620*/  FSETP.NE.FTZ.AND P2, PT, R9, RZ, PT ;  /* 0x000000ff0900720b */ /* 0x000fe40003f55000 */
[----:B------:R-:W-:Y:S02]  /*14630*/  CS2R R4, SRZ ;  /* 0x0000000000047805 */ /* 0x000fe4000001ff00 */
[----:B----4-:R-:W-:Y:S02]  /*14640*/  LOP3.LUT R11, R11, R2, RZ, 0x3c, !PT ;  /* 0x000000020b0b7212 */ /* 0x010fe400078e3cff */
[----:B------:R-:W-:-:S07]  /*14650*/  FSETP.NE.FTZ.AND P3, PT, R10, RZ, PT ;  /* 0x000000ff0a00720b */ /* 0x000fce0003f75000 */
[----:B------:R-:W0:Y:S08]  /*14660*/  @P2 MUFU.LG2 R3, R9 ;  /* 0x0000000900032308 */ /* 0x000e300000000c00 */
[----:B------:R2:W-:Y:S08]  /*14670*/  @P2 MUFU.RCP R5, R9 ;  /* 0x0000000900052308 */ /* 0x0005f00000001000 */
[----:B------:R-:W3:Y:S01]  /*14680*/  @P3 MUFU.LG2 R7, R10 ;  /* 0x0000000a00073308 */ /* 0x000ee20000000c00 */
[----:B--2---:R-:W2:Y:S01]  /*14690*/  LDL.LU R9, [R1+0x94] ;  /* 0x0000940001097983 */ /* 0x004ea20000300800 */
[----:B------:R-:W-:-:S02]  /*146a0*/  WARPGROUP.DEPBAR.LE gsb0, 0x0 ;  /* 0x00008000000079c5 */ /* 0x000fc40000010000 */
[----:B------:R-:W-:-:S06]  /*146b0*/  WARPGROUP.ARRIVE ;  /* 0x00000000000079c5 */ /* 0x000fcc0000000000 */
[----:B------:R-:W-:Y:S01]  /*146c0*/  HGMMA.64x96x16.F32.BF16 R24, gdesc[UR4].tnspB, R24, gsb0 ;  /* 0x41600000041879f0 */ /* 0x000fe20008001818 */
[----:B------:R4:W-:Y:S01]  /*146d0*/  STL [R1+0x5c], R11 ;  /* 0x00005c0b01007387 */ /* 0x0009e20000100800 */
[----:B------:R-:W5:Y:S01]  /*146e0*/  @P3 MUFU.RCP R4, R10 ;  /* 0x0000000a00043308 */ /* 0x000f620000001000 */
[----:B------:R-:W-:Y:S02]  /*146f0*/  @!P1 VIADD R8, R0, 0x31c60 ;  /* 0x00031c6000089836 */ /* 0x000fe40000000000 */
[C---:B------:R-:W-:Y:S01]  /*14700*/  @P2 FMUL.FTZ R6, R14.reuse, 0.69314718246459960938 ;  /* 0x3f3172180e062820 */ /* 0x040fe20000410000 */
[----:B0-----:R-:W-:Y:S01]  /*14710*/  @P2 FMUL.FTZ R3, R3, 0.69314718246459960938 ;  /* 0x3f31721803032820 */ /* 0x001fe20000410000 */
[----:B------:R-:W-:Y:S02]  /*14720*/  IMAD.MOV.U32 R0, RZ, RZ, -0x800000 ;  /* 0xff800000ff007424 */ /* 0x000fe400078e00ff */
[----:B------:R-:W-:Y:S01]  /*14730*/  @P3 FMUL.FTZ R14, R14, 0.69314718246459960938 ;  /* 0x3f3172180e0e3820 */ /* 0x000fe20000410000 */
[----:B---3--:R-:W-:Y:S01]  /*14740*/  @P3 FMUL.FTZ R7, R7, 0.69314718246459960938 ;  /* 0x3f31721807073820 */ /* 0x008fe20000410000 */
[----:B------:R-:W-:Y:S01]  /*14750*/  @!P1 PRMT R8, RZ, 0x654, R8 ;  /* 0x00000654ff089816 */ /* 0x000fe20000000008 */
[----:B------:R-:W-:Y:S01]  /*14760*/  @P2 FFMA.FTZ R0, R6, R15, R3 ;  /* 0x0000000f06002223 */ /* 0x000fe20000010003 */
[----:B------:R-:W-:-:S02]  /*14770*/  IMAD.MOV.U32 R2, RZ, RZ, -0x800000 ;  /* 0xff800000ff027424 */ /* 0x000fc400078e00ff */
[----:B------:R-:W-:Y:S01]  /*14780*/  @P3 FFMA.FTZ R2, R14, R72, R7 ;  /* 0x000000480e023223 */ /* 0x000fe20000010007 */
[----:B------:R-:W-:Y:S01]  /*14790*/  SEL R154, R154, RZ, P0 ;  /* 0x000000ff9a9a7207 */ /* 0x000fe20000000000 */
[----:B------:R-:W-:Y:S02]  /*147a0*/  WARPGROUP.DEPBAR.LE gsb0, 0x0 ;  /* 0x00008000000079c5 */ /* 0x000fe40000010000 */
        /* <DEDUP_REMOVED lines=17> */
[-C--:B-----5:R-:W-:Y:S01]  /*148c0*/  FMUL.FTZ R69, R39, R4.reuse ;  /* 0x0000000427457220 */ /* 0x0a0fe20000410000 */
        /* <DEDUP_REMOVED lines=32> */
[----:B--2---:R-:W-:-:S05]  /*14ad0*/  VIADD R9, R9, 0x1 ;  /* 0x0000000109097836 */ /* 0x004fca0000000000 */
[----:B------:R4:W-:Y:S02]  /*14ae0*/  STL [R1+0x94], R9 ;  /* 0x0000940901007387 */ /* 0x0009e40000100800 */
.L_x_10390:
[----:B------:R-:W2:Y:S01]  /*14af0*/  LDL R70, [R1+0x88] ;  /* 0x0000880001467983 */ /* 0x000ea20000100800 */
[----:B------:R-:W0:Y:S01]  /*14b00*/  S2R R4, SR_TID.X ;  /* 0x0000000000047919 */ /* 0x000e220000002100 */
[----:B------:R-:W-:Y:S05]  /*14b10*/  WARPSYNC.ALL ;  /* 0x0000000000007948 */ /* 0x000fea0003800000 */
[----:B------:R-:W3:Y:S01]  /*14b20*/  S2UR UR5, SR_CgaCtaId ;  /* 0x00000000000579c3 */ /* 0x000ee20000008800 */
[----:B------:R-:W-:Y:S01]  /*14b30*/  UMOV UR4, 0x400 ;  /* 0x0000040000047882 */ /* 0x000fe20000000000 */
[----:B0-----:R-:W-:-:S05]  /*14b40*/  VIADD R85, R4, 0xffffff80 ;  /* 0xffffff8004557836 */ /* 0x001fca0000000000 */
[----:B------:R-:W-:-:S04]  /*14b50*/  SHF.R.S32.HI R66, RZ, 0x1f, R85 ;  /* 0x0000001fff427819 */ /* 0x000fc80000011455 */
[----:B------:R-:W-:Y:S01]  /*14b60*/  LEA.HI R66, R66, R85, RZ, 0x2 ;  /* 0x0000005542427211 */ /* 0x000fe200078f10ff */
[----:B---3--:R-:W-:-:S03]  /*14b70*/  ULEA UR4, UR5, UR4, 0x18 ;  /* 0x0000000405047291 */ /* 0x008fc6000f8ec03f */
[----:B------:R-:W-:-:S05]  /*14b80*/  LOP3.LUT R66, R66, 0xfffffffc, RZ, 0xc0, !PT ;  /* 0xfffffffc42427812 */ /* 0x000fca00078ec0ff */
[----:B------:R-:W-:Y:S02]  /*14b90*/  IMAD.IADD R66, R85, 0x1, -R66 ;  /* 0x0000000155427824 */ /* 0x000fe400078e0a42 */
[----:B------:R-:W-:Y:S01]  /*14ba0*/  IMAD.U32 R16, RZ, RZ, UR4 ;  /* 0x00000004ff107e24 */ /* 0x000fe2000f8e00ff */
[----:B------:R-:W-:Y:S01]  /*14bb0*/  BAR.SYNC.DEFER_BLOCKING 0x5, 0x200 ;  /* 0x0148000000007b1d */ /* 0x000fe20000010000 */
[----:B-1----:R-:W-:-:S04]  /*14bc0*/  IMAD.SHL.U32 R32, R66, 0x8, RZ ;  /* 0x0000000842207824 */ /* 0x002fc800078e00ff */
[C---:B------:R-:W-:Y:S02]  /*14bd0*/  VIADD R33, R32.reuse, 0x40 ;  /* 0x0000004020217836 */ /* 0x040fe40000000000 */
[----:B------:R-:W-:Y:S01]  /*14be0*/  VIADD R34, R32, 0x20 ;  /* 0x0000002020227836 */ /* 0x000fe20000000000 */
[----:B------:R-:W-:Y:S02]  /*14bf0*/  BSSY B0, `(.L_x_10447) ;  /* 0x00001b7000007945 */ /* 0x000fe40003800000 */
[----:B------:R-:W-:Y:S02]  /*14c00*/  SHF.R.S32.HI R36, RZ, 0x1f, R33 ;  /* 0x0000001fff247819 */ /* 0x000fe40000011421 */
[----:B------:R-:W-:Y:S01]  /*14c10*/  SHF.R.S32.HI R35, RZ, 0x1f, R34 ;  /* 0x0000001fff237819 */ /* 0x000fe20000011422 */
[----:B-----5:R0:W1:Y:S01]  /*14c20*/  LDS.128 R104, [R16+0x31cd0] ;  /* 0x031cd00010687984 */ /* 0x0200620000000c00 */
[----:B------:R-:W-:Y:S06]  /*14c30*/  BAR.ARV 0x4, 0x200 ;  /* 0x0108000000007b1d */ /* 0x000fec0000002000 */
[----:B--2---:R-:W-:Y:S01]  /*14c40*/  SHF.R.S32.HI R51, RZ, 0x1f, R70 ;  /* 0x0000001fff337819 */ /* 0x004fe20000011446 */
[----:B------:R-:W-:-:S03]  /*14c50*/  IMAD.SHL.U32 R55, R70, 0x4, RZ ;  /* 0x0000000446377824 */ /* 0x000fc600078e00ff */
[----:B------:R-:W-:Y:S01]  /*14c60*/  SHF.L.U64.HI R54, R70, 0x2, R51 ;  /* 0x0000000246367819 */ /* 0x000fe20000010233 */
[----:B01----:R-:W-:Y:S06]  /*14c70*/  @P1 BRA `(.L_x_10448) ;  /* 0x0000001000401947 */ /* 0x003fec0003800000 */
[----:B------:R-:W2:Y:S01]  /*14c80*/  LDL R4, [R1+0xcc] ;  /* 0x0000cc0001047983 */ /* 0x000ea20000100800 */
[----:B------:R-:W-:Y:S05]  /*14c90*/  WARPSYNC.ALL ;  /* 0x0000000000007948 */ /* 0x000fea0003800000 */
[----:B------:R-:W0:Y:S01]  /*14ca0*/  S2R R5, SR_SWINHI ;  /* 0x0000000000057919 */ /* 0x000e220000002f00 */
[----:B------:R-:W-:Y:S01]  /*14cb0*/  F2FP.BF16.F32.PACK_AB R6, R79, R6 ;  /* 0x000000064f06723e */ /* 0x000fe200000010ff */
[----:B------:R-:W-:Y:S01]  /*14cc0*/  ULDC.64 UR4, c[0x0][0xc00] ;  /* 0x0003000000047ab9 */ /* 0x000fe20000000a00 */
[----:B------:R-:W-:Y:S02]  /*14cd0*/  F2FP.BF16.F32.PACK_AB R22, R75, R22 ;  /* 0x000000164b16723e */ /* 0x000fe400000010ff */
[----:B------:R-:W-:-:S02]  /*14ce0*/  MOV R24, R16 ;  /* 0x0000001000187202 */ /* 0x000fc40000000f00 */
[----:B0-----:R-:W-:Y:S01]  /*14cf0*/  MOV R25, R5 ;  /* 0x0000000500197202 */ /* 0x001fe20000000f00 */
[----:B------:R-:W-:Y:S02]  /*14d00*/  BAR.SYNC.DEFER_BLOCKING 0x1, 0x180 ;  /* 0x0046000000007b1d */ /* 0x000fe40000010000 */
[----:B--2---:R-:W-:-:S03]  /*14d10*/  IMAD.WIDE R4, R4, 0x2, R24 ;  /* 0x0000000204047825 */ /* 0x004fc600078e0218 */
[C---:B------:R-:W-:Y:S02]  /*14d20*/  IADD3 R59, P4, R4.reuse, 0x20, RZ ;  /* 0x00000020043b7810 */ /* 0x040fe40007f9e0ff */
[C---:B------:R-:W-:Y:S02]  /*14d30*/  IADD3 R67, P2, R4.reuse, 0x3020, RZ ;  /* 0x0000302004437810 */ /* 0x040fe40007f5e0ff */
[----:B----4-:R-:W-:Y:S01]  /*14d40*/  LOP3.LUT R8, R59, 0x180, RZ, 0xc0, !PT ;  /* 0x000001803b087812 */ /* 0x010fe200078ec0ff */
        /* <DEDUP_REMOVED lines=8> */
[----:B------:R-:W-:Y:S01]  /*14dd0*/  IMAD.X R11, RZ, RZ, R5, P0 ;  /* 0x000000ffff0b7224 */ /* 0x000fe200000e0605 */
[----:B------:R-:W-:Y:S02]  /*14de0*/  LOP3.LUT R12, R8, R59, RZ, 0x3c, !PT ;  /* 0x0000003b080c7212 */ /* 0x000fe400078e3cff */
        /* <DEDUP_REMOVED lines=8> */
[----:B------:R-:W-:Y:S01]  /*14e70*/  LOP3.LUT R4, R9, R4, RZ, 0x3c, !PT ;  /* 0x0000000409047212 */ /* 0x000fe200078e3cff */
[----:B------:R-:W-:Y:S01]  /*14e80*/  IMAD.X R9, RZ, RZ, R5, P1 ;  /* 0x000000ffff097224 */ /* 0x000fe200008e0605 */
[----:B------:R-:W-:-:S02]  /*14e90*/  SHF.R.U64 R58, R58, 0x3, RZ ;  /* 0x000000033a3a7819 */ /* 0x000fc400000012ff */
[----:B------:R-:W-:Y:S02]  /*14ea0*/  LOP3.LUT R20, R10, R67, RZ, 0x3c, !PT ;  /* 0x000000430a147212 */ /* 0x000fe400078e3cff */
[----:B------:R-:W-:Y:S02]  /*14eb0*/  LOP3.LUT R14, R8, R63, RZ, 0x3c, !PT ;  /* 0x0000003f080e7212 */ /* 0x000fe400078e3cff */
[----:B------:R-:W-:Y:S02]  /*14ec0*/  LOP3.LUT R10, R59, R62, RZ, 0x3c, !PT ;  /* 0x0000003e3b0a7212 */ /* 0x000fe400078e3cff */
[----:B------:R-:W-:Y:S02]  /*14ed0*/  MOV R62, R4 ;  /* 0x00000004003e7202 */ /* 0x000fe40000000f00 */
[----:B------:R-:W-:Y:S02]  /*14ee0*/  F2FP.BF16.F32.PACK_AB R4, R80, R7 ;  /* 0x000000075004723e */ /* 0x000fe400000010ff */
[----:B------:R-:W-:-:S02]  /*14ef0*/  LOP3.LUT R8, R58, R83, RZ, 0x3c, !PT ;  /* 0x000000533a087212 */ /* 0x000fc400078e3cff */
[----:B------:R-:W-:Y:S02]  /*14f00*/  F2FP.BF16.F32.PACK_AB R7, R81, R60 ;  /* 0x0000003c5107723e */ /* 0x000fe400000010ff */
[----:B------:R-:W-:Y:S02]  /*14f10*/  F2FP.BF16.F32.PACK_AB R5, R84, R61 ;  /* 0x0000003d5405723e */ /* 0x000fe400000010ff */
[----:B------:R-:W-:Y:S02]  /*14f20*/  MOV R60, R12 ;  /* 0x0000000c003c7202 */ /* 0x000fe40000000f00 */
[----:B------:R-:W-:Y:S01]  /*14f30*/  MOV R59, R14 ;  /* 0x0000000e003b7202 */ /* 0x000fe20000000f00 */
[----:B------:R0:W-:Y:S01]  /*14f40*/  STSM.16.M88.4 [R62], R4 ;  /* 0x000000043e007844 */ /* 0x0001e20000000200 */
[----:B------:R-:W-:Y:S02]  /*14f50*/  MOV R58, R20 ;  /* 0x00000014003a7202 */ /* 0x000fe40000000f00 */
        /* <DEDUP_REMOVED lines=8> */
[----:B------:R-:W-:Y:S02]  /*14fe0*/  ISETP.NE.U32.AND P0, PT, RZ, UR4, PT ;  /* 0x00000004ff007c0c */ /* 0x000fe4000bf05070 */
[----:B------:R-:W-:Y:S01]  /*14ff0*/  MOV R53, R8 ;  /* 0x0000000800357202 */ /* 0x000fe20000000f00 */
[----:B------:R1:W-:Y:S01]  /*15000*/  STSM.16.M88.4 [R59], R20 ;  /* 0x000000143b007844 */ /* 0x0003e20000000200 */
[----:B------:R-:W-:Y:S02]  /*15010*/  MOV R42, R10 ;  /* 0x0000000a002a7202 */ /* 0x000fe40000000f00 */
[----:B0-----:R-:W-:Y:S02]  /*15020*/  F2FP.BF16.F32.PACK_AB R4, R74, R41 ;  /* 0x000000294a04723e */ /* 0x001fe400000010ff */
[----:B------:R-:W-:Y:S02]  /*15030*/  F2FP.BF16.F32.PACK_AB R5, R64, R39 ;  /* 0x000000274005723e */ /* 0x000fe400000010ff */
[----:B------:R-:W-:-:S02]  /*15040*/  F2FP.BF16.F32.PACK_AB R6, R45, R40 ;  /* 0x000000282d06723e */ /* 0x000fc400000010ff */
[----:B------:R-:W-:Y:S01]  /*15050*/  F2FP.BF16.F32.PACK_AB R7, R47, R38 ;  /* 0x000000262f07723e */ /* 0x000fe200000010ff */
[----:B------:R-:W-:Y:S01]  /*15060*/  IMAD.MOV.U32 R38, RZ, RZ, RZ ;  /* 0x000000ffff267224 */ /* 0x000fe200078e00ff */
[----:B------:R-:W-:Y:S02]  /*15070*/  F2FP.BF16.F32.PACK_AB R8, R44, R3 ;  /* 0x000000032c08723e */ /* 0x000fe400000010ff */
[----:B------:R-:W-:Y:S01]  /*15080*/  F2FP.BF16.F32.PACK_AB R9, R50, R31 ;  /* 0x0000001f3209723e */ /* 0x000fe200000010ff */
[----:B------:R0:W-:Y:S01]  /*15090*/  STSM.16.M88.4 [R58], R4 ;  /* 0x000000043a007844 */ /* 0x0001e20000000200 */
[----:B------:R-:W-:Y:S01]  /*150a0*/  F2FP.BF16.F32.PACK_AB R10, R49, R28 ;  /* 0x0000001c310a723e */ /* 0x000fe200000010ff */
[----:B------:R-:W2:Y:S01]  /*150b0*/  LDC R3, c[0x0][0xbe8] ;  /* 0x0002fa00ff037b82 */ /* 0x000ea20000000800 */
[----:B-1----:R-:W-:Y:S02]  /*150c0*/  IADD3 R20, P1, R55, UR4, RZ ;  /* 0x0000000437147c10 */ /* 0x002fe4000ff3e0ff */
[----:B------:R-:W-:-:S02]  /*150d0*/  F2FP.BF16.F32.PACK_AB R11, R43, R30 ;  /* 0x0000001e2b0b723e */ /* 0x000fc400000010ff */
[----:B------:R-:W-:Y:S02]  /*150e0*/  F2FP.BF16.F32.PACK_AB R12, R48, R29 ;  /* 0x0000001d300c723e */ /* 0x000fe400000010ff */
[----:B------:R-:W-:Y:S01]  /*150f0*/  F2FP.BF16.F32.PACK_AB R13, R46, R27 ;  /* 0x0000001b2e0d723e */ /* 0x000fe200000010ff */
[----:B------:R1:W-:Y:S01]  /*15100*/  STSM.16.M88.4 [R53], R8 ;  /* 0x0000000835007844 */ /* 0x0003e20000000200 */
[----:B------:R-:W-:Y:S02]  /*15110*/  F2FP.BF16.F32.PACK_AB R14, R52, R37 ;  /* 0x00000025340e723e */ /* 0x000fe400000010ff */
[----:B------:R-:W-:Y:S02]  /*15120*/  F2FP.BF16.F32.PACK_AB R15, R71, R26 ;  /* 0x0000001a470f723e */ /* 0x000fe400000010ff */
[----:B------:R-:W-:Y:S02]  /*15130*/  ISETP.NE.AND.EX P0, PT, RZ, UR5, PT, P0 ;  /* 0x00000005ff007c0c */ /* 0x000fe4000bf05300 */
[----:B------:R-:W-:Y:S01]  /*15140*/  IADD3.X R21, R54, UR5, RZ, P1, !PT ;  /* 0x0000000536157c10 */ /* 0x000fe20008ffe4ff */
[----:B------:R-:W-:Y:S01]  /*15150*/  ULDC.64 UR4, c[0x0][0xc08] ;  /* 0x0003020000047ab9 */ /* 0x000fe20000000a00 */
[----:B------:R3:W-:Y:S01]  /*15160*/  STSM.16.M88.4 [R42], R12 ;  /* 0x0000000c2a007844 */ /* 0x0007e20000000200 */
[----:B------:R-:W-:Y:S01]  /*15170*/  BAR.SYNC.DEFER_BLOCKING 0x1, 0x180 ;  /* 0x0046000000007b1d */ /* 0x000fe20000010000 */
[----:B------:R-:W-:-:S04]  /*15180*/  ISETP.NE.U32.AND P2, PT, RZ, UR4, PT ;  /* 0x00000004ff007c0c */ /* 0x000fc8000bf45070 */
[----:B------:R-:W-:-:S13]  /*15190*/  ISETP.NE.AND.EX P2, PT, RZ, UR5, PT, P2 ;  /* 0x00000005ff007c0c */ /* 0x000fda000bf45320 */
[----:B0-----:R-:W-:Y:S01]  /*151a0*/  @P2 IADD3 R4, P3, R55, UR4, RZ ;  /* 0x0000000437042c10 */ /* 0x001fe2000ff7e0ff */
[----:B------:R-:W-:Y:S02]  /*151b0*/  ULDC UR4, c[0x0][0xa88] ;  /* 0x0002a20000047ab9 */ /* 0x000fe40000000800 */
[----:B-1----:R-:W-:Y:S01]  /*151c0*/  IMAD.U32 R10, RZ, RZ, UR4 ;  /* 0x00000004ff0a7e24 */ /* 0x002fe2000f8e00ff */
[----:B------:R-:W-:Y:S01]  /*151d0*/  @P2 IADD3.X R5, R54, UR5, RZ, P3, !PT ;  /* 0x0000000536052c10 */ /* 0x000fe20009ffe4ff */
[----:B------:R3:W5:Y:S01]  /*151e0*/  @P0 LDG.E R38, desc[UR60][R20.64] ;  /* 0x0000003c14260981 */ /* 0x000762000c1e1900 */
[----:B--2---:R-:W-:-:S03]  /*151f0*/  ISETP.NE.AND P1, PT, R3, 0x1, PT ;  /* 0x000000010300780c */ /* 0x004fc60003f25270 */
[----:B------:R3:W5:Y:S10]  /*15200*/  @P2 LDG.E R10, desc[UR60][R4.64] ;  /* 0x0000003c040a2981 */ /* 0x000774000c1e1900 */
[----:B------:R-:W0:Y:S08]  /*15210*/  @P1 LDC R6, c[0x0][0xbec] ;  /* 0x0002fb00ff061b82 */ /* 0x000e300000000800 */
[----:B------:R-:W1:Y:S01]  /*15220*/  @P1 LDC R23, c[0x0][0xbf0] ;  /* 0x0002fc00ff171b82 */ /* 0x000e620000000800 */
[----:B---3--:R-:W-:Y:S05]  /*15230*/  @P2 BRA `(.L_x_10449) ;  /* 0x0000000000102947 */ /* 0x008fea0003800000 */
[----:B------:R-:W-:Y:S05]  /*15240*/  @!P0 BRA `(.L_x_10449) ;  /* 0x00000000000c8947 */ /* 0x000fea0003800000 */
[----:B------:R-:W2:Y:S04]  /*15250*/  LDG.E R5, desc[UR60][R20.64] ;  /* 0x0000003c14057981 */ /* 0x000ea8000c1e1900 */
[----:B-----5:R-:W2:Y:S02]  /*15260*/  LDG.E R10, desc[UR60][R20.64+0x4] ;  /* 0x0000043c140a7981 */ /* 0x020ea4000c1e1900 */
[----:B--2---:R-:W-:-:S07]  /*15270*/  IMAD.IADD R10, R10, 0x1, -R5 ;  /* 0x000000010a0a7824 */ /* 0x004fce00078e0a05 */
.L_x_10449:
[----:B------:R-:W2:Y:S01]  /*15280*/  LDL R4, [R1+0xc4] ;  /* 0x0000c40001047983 */ /* 0x000ea20000100800 */
[--C-:B------:R-:W-:Y:S01]  /*15290*/  SHF.R.S32.HI R48, RZ, 0x1f, R85.reuse ;  /* 0x0000001fff307819 */ /* 0x100fe20000011455 */
[----:B------:R-:W-:Y:S01]  /*152a0*/  ULDC.64 UR4, c[0x0][0xb90] ;  /* 0x0002e40000047ab9 */ /* 0x000fe20000000a00 */
[----:B-----5:R-:W-:Y:S01]  /*152b0*/  SHF.R.S32.HI R39, RZ, 0x1f, R38 ;  /* 0x0000001fff277819 */ /* 0x020fe20000011426 */
[----:B------:R-:W3:Y:S01]  /*152c0*/  LDL.LU R50, [R1+0x8c] ;  /* 0x00008c0001327983 */ /* 0x000ee20000300800 */
[----:B------:R-:W-:Y:S02]  /*152d0*/  SEL R44, R70, RZ, !P0 ;  /* 0x000000ff462c7207 */ /* 0x000fe40004000000 */
[----:B------:R-:W-:Y:S01]  /*152e0*/  SEL R51, R51, RZ, !P0 ;  /* 0x000000ff33337207 */ /* 0x000fe20004000000 */
[----:B------:R-:W2:Y:S01]  /*152f0*/  LDL.LU R46, [R1+0x90] ;  /* 0x00009000012e7983 */ /* 0x000ea20000300800 */
[----:B------:R-:W-:Y:S02]  /*15300*/  LEA.HI R48, R48, R85, RZ, 0x2 ;  /* 0x0000005530307211 */ /* 0x000fe400078f10ff */
[----:B------:R-:W-:Y:S01]  /*15310*/  SHF.R.S32.HI R26, RZ, 0x1f, R85 ;  /* 0x0000001fff1a7819 */ /* 0x000fe20000011455 */
[----:B------:R-:W4:Y:S01]  /*15320*/  LDL R22, [R1+0xc0] ;  /* 0x0000c00001167983 */ /* 0x000f220000100800 */
[----:B------:R-:W-:Y:S01]  /*15330*/  SHF.R.S32.HI R48, RZ, 0x2, R48 ;  /* 0x00000002ff307819 */ /* 0x000fe20000011430 */
[----:B------:R-:W-:Y:S01]  /*15340*/  IMAD R37, R10, R3, RZ ;  /* 0x000000030a257224 */ /* 0x000fe200078e02ff */
[----:B------:R-:W4:Y:S03]  /*15350*/  @P1 LDC R47, c[0x0][0xbec] ;  /* 0x0002fb00ff2f1b82 */ /* 0x000f260000000800 */
[----:B------:R-:W-:Y:S01]  /*15360*/  IMAD R11, R48, 0x20, R32 ;  /* 0x00000020300b7824 */ /* 0x000fe200078e0220 */
[----:B------:R-:W-:-:S04]  /*15370*/  LEA.HI R26, R26, R85, RZ, 0x7 ;  /* 0x000000551a1a7211 */ /* 0x000fc800078f38ff */
[----:B------:R-:W-:Y:S01]  /*15380*/  LOP3.LUT R26, R26, 0xffffff80, RZ, 0xc0, !PT ;  /* 0xffffff801a1a7812 */ /* 0x000fe200078ec0ff */
[----:B------:R-:W4:Y:S04]  /*15390*/  @P1 LDC R49, c[0x0][0xbf0] ;  /* 0x0002fc00ff311b82 */ /* 0x000f280000000800 */
[----:B------:R-:W-:Y:S01]  /*153a0*/  IMAD.IADD R26, R85, 0x1, -R26 ;  /* 0x00000001551a7824 */ /* 0x000fe200078e0a1a */
[----:B------:R-:W-:Y:S01]  /*153b0*/  BSSY B1, `(.L_x_10450) ;  /* 0x0000089000017945 */ /* 0x000fe20003800000 */
[----:B---3--:R-:W-:Y:S01]  /*153c0*/  SHF.R.S32.HI R45, RZ, 0x1f, R50 ;  /* 0x0000001fff2d7819 */ /* 0x008fe20000011432 */
[----:B--2---:R-:W-:-:S04]  /*153d0*/  IMAD R15, R46, 0xc0, R4 ;  /* 0x000000c02e0f7824 */ /* 0x004fc800078e0204 */
[----:B------:R-:W-:Y:S02]  /*153e0*/  IMAD R4, R45, UR4, RZ ;  /* 0x000000042d047c24 */ /* 0x000fe4000f8e02ff */
[----:B0-----:R-:W-:-:S04]  /*153f0*/  @P1 IMAD.HI.U32 R6, R15, R6, RZ ;  /* 0x000000060f061227 */ /* 0x001fc800078e00ff */
[C---:B------:R-:W-:Y:S02]  /*15400*/  IMAD R7, R50.reuse, UR5, R4 ;  /* 0x0000000532077c24 */ /* 0x040fe4000f8e0204 */
[----:B------:R-:W-:Y:S01]  /*15410*/  IMAD.MOV.U32 R9, RZ, RZ, R15 ;  /* 0x000000ffff097224 */ /* 0x000fe200078e000f */
[----:B-1----:R-:W-:Y:S01]  /*15420*/  @P1 SHF.R.U32.HI R9, RZ, R23, R6 ;  /* 0x00000017ff091219 */ /* 0x002fe20000011606 */
[----:B------:R-:W-:Y:S01]  /*15430*/  IMAD.WIDE.U32 R4, R50, UR4, R38 ;  /* 0x0000000432047c25 */ /* 0x000fe2000f8e0026 */
[----:B------:R-:W-:-:S03]  /*15440*/  ULDC.64 UR4, c[0x0][0xb98] ;  /* 0x0002e60000047ab9 */ /* 0x000fc60000000a00 */
[----:B------:R-:W-:Y:S02]  /*15450*/  IMAD.IADD R5, R5, 0x1, R7 ;  /* 0x0000000105057824 */ /* 0x000fe400078e0207 */
[----:B------:R-:W-:Y:S02]  /*15460*/  IMAD.MOV R8, RZ, RZ, -R9 ;  /* 0x000000ffff087224 */ /* 0x000fe400078e0a09 */
[----:B------:R-:W-:-:S04]  /*15470*/  IMAD.WIDE.U32 R6, R44, UR4, R4 ;  /* 0x000000042c067c25 */ /* 0x000fc8000f8e0004 */
[----:B------:R-:W-:-:S04]  /*15480*/  IMAD.WIDE R4, R11, 0x2, R24 ;  /* 0x000000020b047825 */ /* 0x000fc800078e0218 */
[----:B------:R-:W-:Y:S02]  /*15490*/  IMAD R13, R51, UR4, RZ ;  /* 0x00000004330d7c24 */ /* 0x000fe4000f8e02ff */
        /* <DEDUP_REMOVED lines=12> */
[----:B------:R-:W-:Y:S01]  /*15560*/  IMAD.IADD R7, R7, 0x1, R15 ;  /* 0x0000000107077824 */ /* 0x000fe200078e020f */
[----:B------:R-:W-:-:S04]  /*15570*/  IADD3 R9, P2, R4, 0x1800, RZ ;  /* 0x0000180004097810 */ /* 0x000fc80007f5e0ff */
[----:B------:R-:W-:Y:S01]  /*15580*/  LEA.HI.X R15, R6, UR5, R7, 0x2, P0 ;  /* 0x00000005060f7c11 */ /* 0x000fe200080f1407 */
[----:B------:R-:W-:Y:S01]  /*15590*/  SHFL.IDX PT, R42, R14, RZ, 0x1c1f ;  /* 0x001c1fff0e2a7589 */ /* 0x000fe200000e0000 */
[----:B------:R-:W-:Y:S01]  /*155a0*/  LOP3.LUT R8, R9, 0x180, RZ, 0xc0, !PT ;  /* 0x0000018009087812 */ /* 0x000fe200078ec0ff */
[----:B----4-:R-:W-:Y:S01]  /*155b0*/  IMAD R6, R46, 0xc0, R22 ;  /* 0x000000c02e067824 */ /* 0x010fe200078e0216 */
[----:B------:R-:W-:Y:S01]  /*155c0*/  IADD3 R13, P3, R4, 0x3000, RZ ;  /* 0x00003000040d7810 */ /* 0x000fe20007f7e0ff */
[----:B------:R-:W0:Y:S01]  /*155d0*/  SHFL.IDX PT, R43, R15, RZ, 0x1c1f ;  /* 0x001c1fff0f2b7589 */ /* 0x000e2200000e0000 */
[----:B------:R-:W-:Y:S01]  /*155e0*/  SHF.R.U64 R8, R8, 0x3, RZ ;  /* 0x0000000308087819 */ /* 0x000fe200000012ff */
[----:B------:R-:W-:Y:S01]  /*155f0*/  ULDC.64 UR4, c[0x0][0xaa0] ;  /* 0x0002a80000047ab9 */ /* 0x000fe20000000a00 */
[----:B------:R-:W-:Y:S01]  /*15600*/  LOP3.LUT P0, RZ, R26, 0x3, RZ, 0xc0, !PT ;  /* 0x000000031aff7812 */ /* 0x000fe2000780c0ff */
[----:B------:R-:W-:Y:S01]  /*15610*/  SHFL.IDX PT, R40, R14, 0x1, 0x1c1f ;  /* 0x003c1f000e287f89 */ /* 0x000fe200000e0000 */
[----:B------:R-:W-:-:S03]  /*15620*/  LOP3.LUT R8, R8, R9, RZ, 0x3c, !PT ;  /* 0x0000000908087212 */ /* 0x000fc600078e3cff */
[----:B------:R-:W1:Y:S01]  /*15630*/  SHFL.IDX PT, R41, R15, 0x1, 0x1c1f ;  /* 0x003c1f000f297f89 */ /* 0x000e6200000e0000 */
[----:B------:R-:W-:Y:S01]  /*15640*/  IMAD.X R9, RZ, RZ, R5, P2 ;  /* 0x000000ffff097224 */ /* 0x000fe200010e0605 */
[C---:B------:R-:W-:Y:S01]  /*15650*/  ISETP.GE.OR P2, PT, R6.reuse, R37, P0 ;  /* 0x000000250600720c */ /* 0x040fe20000746670 */
[----:B------:R-:W-:-:S05]  /*15660*/  VIADD R6, R6, 0x8 ;  /* 0x0000000806067836 */ /* 0x000fca0000000000 */
[----:B------:R-:W-:Y:S01]  /*15670*/  ISETP.GE.OR P0, PT, R6, R37, P0 ;  /* 0x000000250600720c */ /* 0x000fe20000706670 */
[----:B------:R-:W-:Y:S01]  /*15680*/  IMAD R39, R39, UR4, RZ ;  /* 0x0000000427277c24 */ /* 0x000fe2000f8e02ff */
[----:B------:R-:W-:-:S04]  /*15690*/  LOP3.LUT R12, R13, 0x180, RZ, 0xc0, !PT ;  /* 0x000001800d0c7812 */ /* 0x000fc800078ec0ff */
[----:B------:R-:W-:Y:S01]  /*156a0*/  SHF.R.U64 R12, R12, 0x3, RZ ;  /* 0x000000030c0c7819 */ /* 0x000fe200000012ff */
[----:B0-----:R0:W-:Y:S01]  /*156b0*/  @!P2 ST.E desc[UR60][R42.64], R0 ;  /* 0x000000002a00a985 */ /* 0x0011e2000c10193c */
[----:B------:R-:W-:Y:S02]  /*156c0*/  IADD3 R21, P5, R4, 0x4800, RZ ;  /* 0x0000480004157810 */ /* 0x000fe40007fbe0ff */
[----:B------:R-:W-:Y:S01]  /*156d0*/  LOP3.LUT R12, R12, R13, RZ, 0x3c, !PT ;  /* 0x0000000d0c0c7212 */ /* 0x000fe200078e3cff */
[----:B------:R-:W-:Y:S01]  /*156e0*/  IMAD.X R13, RZ, RZ, R5, P3 ;  /* 0x000000ffff0d7224 */ /* 0x000fe200018e0605 */
[----:B------:R-:W-:Y:S01]  /*156f0*/  IADD3 R25, P4, R4, 0x6000, RZ ;  /* 0x0000600004197810 */ /* 0x000fe20007f9e0ff */
[----:B-1----:R1:W-:Y:S01]  /*15700*/  @!P0 ST.E desc[UR60][R40.64], R2 ;  /* 0x0000000228008985 */ /* 0x0023e2000c10193c */
[----:B0-----:R-:W-:Y:S02]  /*15710*/  IMAD R0, R66, 0x60, R48 ;  /* 0x0000006042007824 */ /* 0x001fe400078e0230 */
[----:B------:R-:W-:Y:S01]  /*15720*/  IMAD R43, R38, UR5, R39 ;  /* 0x00000005262b7c24 */ /* 0x000fe2000f8e0227 */
[----:B------:R-:W-:Y:S01]  /*15730*/  IADD3 R7, P3, R4, 0x7800, RZ ;  /* 0x0000780004077810 */ /* 0x000fe20007f7e0ff */
[----:B------:R-:W-:Y:S01]  /*15740*/  IMAD.WIDE.U32 R38, R38, UR4, RZ ;  /* 0x0000000426267c25 */ /* 0x000fe2000f8e00ff */
[----:B------:R-:W-:Y:S01]  /*15750*/  ULDC.64 UR4, c[0x0][0xae8] ;  /* 0x0002ba0000047ab9 */ /* 0x000fe20000000a00 */
[----:B------:R-:W-:Y:S01]  /*15760*/  LOP3.LUT R20, R21, 0x180, RZ, 0xc0, !PT ;  /* 0x0000018015147812 */ /* 0x000fe200078ec0ff */
[----:B------:R-:W5:Y:S01]  /*15770*/  LD.E.128 R12, desc[UR60][R12.64] ;  /* 0x0000003c0c0c7980 */ /* 0x000f62000c101d00 */
[----:B-1----:R-:W-:-:S02]  /*15780*/  IMAD R40, R46, 0xc0, R0 ;  /* 0x000000c02e287824 */ /* 0x002fc400078e0200 */
[----:B------:R-:W-:Y:S02]  /*15790*/  IMAD.IADD R39, R39, 0x1, R43 ;  /* 0x0000000127277824 */ /* 0x000fe400078e022b */
[----:B------:R-:W-:Y:S02]  /*157a0*/  IMAD R45, R45, UR4, RZ ;  /* 0x000000042d2d7c24 */ /* 0x000fe4000f8e02ff */
[----:B------:R-:W-:Y:S01]  /*157b0*/  @P1 IMAD.HI.U32 R0, R40, R47, RZ ;  /* 0x0000002f28001227 */ /* 0x000fe200078e00ff */
[----:B------:R-:W-:Y:S02]  /*157c0*/  LOP3.LUT R24, R25, 0x180, RZ, 0xc0, !PT ;  /* 0x0000018019187812 */ /* 0x000fe400078ec0ff */
[----:B------:R-:W-:Y:S01]  /*157d0*/  LOP3.LUT R11, R4, 0x180, RZ, 0xc0, !PT ;  /* 0x00000180040b7812 */ /* 0x000fe200078ec0ff */
[C---:B------:R-:W-:Y:S01]  /*157e0*/  IMAD R45, R50.reuse, UR5, R45 ;  /* 0x00000005322d7c24 */ /* 0x040fe2000f8e022d */
[----:B------:R-:W-:Y:S01]  /*157f0*/  LOP3.LUT R6, R7, 0x180, RZ, 0xc0, !PT ;  /* 0x0000018007067812 */ /* 0x000fe200078ec0ff */
[----:B------:R-:W-:Y:S01]  /*15800*/  IMAD.WIDE.U32 R38, R50, UR4, R38 ;  /* 0x0000000432267c25 */ /* 0x000fe2000f8e0026 */
[----:B------:R-:W-:Y:S01]  /*15810*/  ULDC.64 UR4, c[0x0][0xaf0] ;  /* 0x0002bc0000047ab9 */ /* 0x000fe20000000a00 */
[----:B------:R-:W-:-:S02]  /*15820*/  SHF.R.U64 R20, R20, 0x3, RZ ;  /* 0x0000000314147819 */ /* 0x000fc400000012ff */
[----:B------:R-:W-:Y:S01]  /*15830*/  IMAD.MOV.U32 R41, RZ, RZ, R40 ;  /* 0x000000ffff297224 */ /* 0x000fe200078e0028 */
[----:B------:R-:W-:Y:S01]  /*15840*/  @P1 SHF.R.U32.HI R41, RZ, R49, R0 ;  /* 0x00000031ff291219 */ /* 0x000fe20000011600 */
[----:B------:R-:W-:Y:S01]  /*15850*/  IMAD R51, R51, UR4, RZ ;  /* 0x0000000433337c24 */ /* 0x000fe2000f8e02ff */
[----:B------:R-:W-:Y:S01]  /*15860*/  SHF.R.U64 R24, R24, 0x3, RZ ;  /* 0x0000000318187819 */ /* 0x000fe200000012ff */
[----:B------:R-:W-:Y:S01]  /*15870*/  IMAD.IADD R39, R39, 0x1, R45 ;  /* 0x0000000127277824 */ /* 0x000fe200078e022d */
[----:B------:R-:W-:Y:S02]  /*15880*/  SHF.R.U64 R11, R11, 0x3, RZ ;  /* 0x000000030b0b7819 */ /* 0x000fe400000012ff */
[----:B------:R-:W-:Y:S01]  /*15890*/  SHF.R.U64 R6, R6, 0x3, RZ ;  /* 0x0000000306067819 */ /* 0x000fe200000012ff */
[----:B------:R-:W-:Y:S01]  /*158a0*/  IMAD R51, R44, UR5, R51 ;  /* 0x000000052c337c24 */ /* 0x000fe2000f8e0233 */
        /* <DEDUP_REMOVED lines=9> */
[----:B------:R-:W-:Y:S01]  /*15940*/  IMAD.WIDE.U32 R44, R44, UR4, R38 ;  /* 0x000000042c2c7c25 */ /* 0x000fe2000f8e0026 */
[----:B------:R-:W-:Y:S01]  /*15950*/  ULDC.64 UR4, c[0x0][0xae0] ;  /* 0x0002b80000047ab9 */ /* 0x000fe20000000a00 */
[----:B------:R-:W5:Y:S02]  /*15960*/  LD.E.128 R8, desc[UR60][R8.64] ;  /* 0x0000003c08087980 */ /* 0x000f64000c101d00 */
[----:B------:R-:W-:-:S02]  /*15970*/  IMAD R0, R0, UR4, RZ ;  /* 0x0000000400007c24 */ /* 0x000fc4000f8e02ff */
[----:B------:R-:W-:Y:S01]  /*15980*/  IMAD R39, R3, R2, R40 ;  /* 0x0000000203277224 */ /* 0x000fe200078e0228 */
[----:B------:R-:W5:Y:S01]  /*15990*/  LD.E.128 R4, desc[UR60][R4.64] ;  /* 0x0000003c04047980 */ /* 0x000f62000c101d00 */
[----:B------:R-:W-:Y:S02]  /*159a0*/  IMAD.IADD R45, R45, 0x1, R51 ;  /* 0x000000012d2d7824 */ /* 0x000fe400078e0233 */
[----:B------:R-:W-:Y:S01]  /*159b0*/  IMAD R43, R41, UR5, R0 ;  /* 0x00000005292b7c24 */ /* 0x000fe2000f8e0200 */
[----:B------:R-:W5:Y:S01]  /*159c0*/  LD.E.128 R20, desc[UR60][R20.64] ;  /* 0x0000003c14147980 */ /* 0x000f62000c101d00 */
[----:B------:R-:W-:-:S03]  /*159d0*/  SHF.R.S32.HI R0, RZ, 0x1f, R39 ;  /* 0x0000001fff007819 */ /* 0x000fc60000011427 */
[----:B------:R-:W5:Y:S01]  /*159e0*/  LD.E.128 R24, desc[UR60][R24.64] ;  /* 0x0000003c18187980 */ /* 0x000f62000c101d00 */
[----:B------:R-:W-:Y:S01]  /*159f0*/  IMAD.WIDE.U32 R2, R41, UR4, R44 ;  /* 0x0000000429027c25 */ /* 0x000fe2000f8e002c */
[----:B------:R-:W-:Y:S02]  /*15a00*/  ULDC.64 UR4, c[0x0][0xad8] ;  /* 0x0002b60000047ab9 */ /* 0x000fe40000000a00 */
        /* <DEDUP_REMOVED lines=9> */
[----:B------:R-:W-:Y:S02]  /*15aa0*/  IMAD R46, R46, 0xc0, R48 ;  /* 0x000000c02e2e7824 */ /* 0x000fe400078e0230 */
[C---:B------:R-:W-:Y:S02]  /*15ab0*/  IMAD R41, R39.reuse, UR5, R0 ;  /* 0x0000000527297c24 */ /* 0x040fe4000f8e0200 */
[----:B------:R-:W-:Y:S01]  /*15ac0*/  IMAD.WIDE.U32 R2, R39, UR4, R2 ;  /* 0x0000000427027c25 */ /* 0x000fe2000f8e0002 */
[----:B------:R-:W-:Y:S01]  /*15ad0*/  ISETP.GE.AND P0, PT, R46, R37, PT ;  /* 0x000000252e00720c */ /* 0x000fe20003f06270 */
[----:B------:R-:W-:Y:S02]  /*15ae0*/  ULDC.64 UR4, c[0x0][0xa80] ;  /* 0x0002a00000047ab9 */ /* 0x000fe40000000a00 */
[----:B------:R-:W-:Y:S01]  /*15af0*/  IMAD.IADD R3, R3, 0x1, R41 ;  /* 0x0000000103037824 */ /* 0x000fe200078e0229 */
[----:B------:R-:W-:Y:S01]  /*15b00*/  LEA R44, P1, R2, UR4, 0x1 ;  /* 0x00000004022c7c11 */ /* 0x000fe2000f8208ff */
[----:B------:R-:W-:-:S03]  /*15b10*/  VIADD R0, R16, 0x31c20 ;  /* 0x00031c2010007836 */ /* 0x000fc60000000000 */
[----:B------:R-:W-:Y:S02]  /*15b20*/  LEA.HI.X R45, R2, UR5, R3, 0x1, P1 ;  /* 0x00000005022d7c11 */ /* 0x000fe400088f0c03 */
[----:B------:R-:W-:Y:S01]  /*15b30*/  PRMT R0, RZ, 0x654, R0 ;  /* 0x00000654ff007816 */ /* 0x000fe20000000000 */
[----:B0-----:R0:W1:Y:S03]  /*15b40*/  SHFL.IDX PT, R38, R44, RZ, 0x1c1f ;  /* 0x001c1fff2c267589 */ /* 0x00106600000e0000 */
[----:B------:R0:W-:Y:S01]  /*15b50*/  SYNCS.ARRIVE.TRANS64.RED.A1T0 RZ, [R0+URZ], RZ ;  /* 0x000000ff00ff79a7 */ /* 0x0001e2000810043f */
[----:B------:R0:W2:Y:S01]  /*15b60*/  SHFL.IDX PT, R39, R45, RZ, 0x1c1f ;  /* 0x001c1fff2d277589 */ /* 0x0000a200000e0000 */
[----:B------:R-:W-:Y:S05]  /*15b70*/  @P0 BRA `(.L_x_10451) ;  /* 0x0000000000300947 */ /* 0x000fea0003800000 */
[----:B------:R-:W-:Y:S02]  /*15b80*/  ULDC UR4, c[0x0][0xac8] ;  /* 0x0002b20000047ab9 */ /* 0x000fe40000000800 */
        /* <DEDUP_REMOVED lines=11> */
.L_x_10451:
[----:B------:R-:W-:Y:S05]  /*15c40*/  BSYNC B1 ;  /* 0x0000000000017941 */ /* 0x000fea0003800000 */
.L_x_10450:
[----:B0-----:R-:W-:Y:S01]  /*15c50*/  VIADD R0, R46, 0x60 ;  /* 0x000000602e007836 */ /* 0x001fe20000000000 */
[----:B---3-5:R0:W3:Y:S04]  /*15c60*/  SHFL.IDX PT, R5, R45, 0x1, 0x1c1f ;  /* 0x003c1f002d057f89 */ /* 0x0280e800000e0000 */
[----:B------:R-:W-:Y:S01]  /*15c70*/  ISETP.GE.AND P0, PT, R0, R37, PT ;  /* 0x000000250000720c */ /* 0x000fe20003f06270 */
[----:B------:R0:W4:-:S12]  /*15c80*/  SHFL.IDX PT, R4, R44, 0x1, 0x1c1f ;  /* 0x003c1f002c047f89 */ /* 0x00011800000e0000 */
[----:B0-----:R-:W-:Y:S05]  /*15c90*/  @P0 BRA `(.L_x_10452) ;  /* 0x0000000800b00947 */ /* 0x001fea0003800000 */
[----:B------:R-:W-:Y:S02]  /*15ca0*/  ULDC UR4, c[0x0][0xac8] ;  /* 0x0002b20000047ab9 */ /* 0x000fe40000000800 */
[----:B------:R-:W-:Y:S02]  /*15cb0*/  ISETP.GE.AND P2, PT, R34, UR4, PT ;  /* 0x0000000422007c0c */ /* 0x000fe4000bf46270 */
[----:B------:R-:W-:-:S11]  /*15cc0*/  ISETP.GE.AND P1, PT, R32, UR4, PT ;  /* 0x0000000420007c0c */ /* 0x000fd6000bf26270 */
[----:B----4-:R-:W-:Y:S02]  /*15cd0*/  @!P2 LEA R6, P0, R34, R4, 0x1 ;  /* 0x000000042206a211 */ /* 0x010fe400078008ff */
[----:B---3--:R-:W-:Y:S02]  /*15ce0*/  @!P1 IMAD.WIDE R2, R32, 0x2, R4 ;  /* 0x0000000220029825 */ /* 0x008fe400078e0204 */
        /* <DEDUP_REMOVED lines=9> */
.L_x_10448:
[----:B------:R-:W-:Y:S01]  /*15d80*/  ULDC.64 UR4, c[0x0][0xc00] ;  /* 0x0003000000047ab9 */ /* 0x000fe20000000a00 */
[----:B------:R-:W-:Y:S01]  /*15d90*/  IMAD.MOV.U32 R0, RZ, RZ, RZ ;  /* 0x000000ffff007224 */ /* 0x000fe200078e00ff */
[----:B------:R-:W-:Y:S01]  /*15da0*/  ISETP.NE.U32.AND P0, PT, RZ, UR4, PT ;  /* 0x00000004ff007c0c */ /* 0x000fe2000bf05070 */
[----:B------:R-:W0:Y:S01]  /*15db0*/  LDC R23, c[0x0][0xbe8] ;  /* 0x0002fa00ff177b82 */ /* 0x000e220000000800 */
[----:B------:R-:W-:Y:S02]  /*15dc0*/  IADD3 R2, P1, R55, UR4, RZ ;  /* 0x0000000437027c10 */ /* 0x000fe4000ff3e0ff */
[----:B------:R-:W-:Y:S02]  /*15dd0*/  ISETP.NE.AND.EX P0, PT, RZ, UR5, PT, P0 ;  /* 0x00000005ff007c0c */ /* 0x000fe4000bf05300 */
[----:B------:R-:W-:Y:S01]  /*15de0*/  IADD3.X R3, R54, UR5, RZ, P1, !PT ;  /* 0x0000000536037c10 */ /* 0x000fe20008ffe4ff */
[----:B------:R-:W-:Y:S02]  /*15df0*/  ULDC.64 UR4, c[0x0][0xc08] ;  /* 0x0003020000047ab9 */ /* 0x000fe40000000a00 */
[----:B------:R-:W-:-:S04]  /*15e00*/  ISETP.NE.U32.AND P1, PT, RZ, UR4, PT ;  /* 0x00000004ff007c0c */ /* 0x000fc8000bf25070 */
[----:B------:R-:W-:-:S04]  /*15e10*/  ISETP.NE.AND.EX P1, PT, RZ, UR5, PT, P1 ;  /* 0x00000005ff007c0c */ /* 0x000fc8000bf25310 */
[----:B------:R1:W5:Y:S01]  /*15e20*/  @P0 LDG.E R0, desc[UR60][R2.64] ;  /* 0x0000003c02000981 */ /* 0x000362000c1e1900 */
[----:B------:R-:W2:Y:S08]  /*15e30*/  S2R R7, SR_TID.X ;  /* 0x0000000000077919 */ /* 0x000eb00000002100 */
[----:B------:R-:W-:Y:S01]  /*15e40*/  @P1 IADD3 R4, P2, R55, UR4, RZ ;  /* 0x0000000437041c10 */ /* 0x000fe2000ff5e0ff */
[----:B------:R-:W-:-:S02]  /*15e50*/  ULDC UR4, c[0x0][0xa88] ;  /* 0x0002a20000047ab9 */ /* 0x000fc40000000800 */
[----:B------:R-:W-:Y:S01]  /*15e60*/  IMAD.U32 R6, RZ, RZ, UR4 ;  /* 0x00000004ff067e24 */ /* 0x000fe2000f8e00ff */
[----:B------:R-:W-:-:S05]  /*15e70*/  @P1 IADD3.X R5, R54, UR5, RZ, P2, !PT ;  /* 0x0000000536051c10 */ /* 0x000fca00097fe4ff */
[----:B------:R1:W5:Y:S01]  /*15e80*/  @P1 LDG.E R6, desc[UR60][R4.64] ;  /* 0x0000003c04061981 */ /* 0x000362000c1e1900 */
[----:B0-----:R-:W-:-:S13]  /*15e90*/  ISETP.NE.AND P2, PT, R23, 0x1, PT ;  /* 0x000000011700780c */ /* 0x001fda0003f45270 */
[----:B------:R-:W0:Y:S01]  /*15ea0*/  @P2 LDC R12, c[0x0][0xbec] ;  /* 0x0002fb00ff0c2b82 */ /* 0x000e220000000800 */
[----:B--2---:R-:W-:-:S07]  /*15eb0*/  VIADD R22, R7, 0xffffff80 ;  /* 0xffffff8007167836 */ /* 0x004fce0000000000 */
[----:B------:R-:W2:Y:S01]  /*15ec0*/  @P2 LDC R25, c[0x0][0xbf0] ;  /* 0x0002fc00ff192b82 */ /* 0x000ea20000000800 */
[----:B------:R-:W-:Y:S01]  /*15ed0*/  ISETP.GE.AND P3, PT, R22, 0xc0, PT ;  /* 0x000000c01600780c */ /* 0x000fe20003f66270 */
[----:B-1----:R-:W-:-:S12]  /*15ee0*/  @P1 BRA `(.L_x_10453) ;  /* 0x0000000000101947 */ /* 0x002fd80003800000 */
[----:B------:R-:W-:Y:S05]  /*15ef0*/  @!P0 BRA `(.L_x_10453) ;  /* 0x00000000000c8947 */ /* 0x000fea0003800000 */
[----:B------:R-:W3:Y:S04]  /*15f00*/  LDG.E R5, desc[UR60][R2.64] ;  /* 0x0000003c02057981 */ /* 0x000ee8000c1e1900 */
[----:B-----5:R-:W3:Y:S02]  /*15f10*/  LDG.E R6, desc[UR60][R2.64+0x4] ;  /* 0x0000043c02067981 */ /* 0x020ee4000c1e1900 */
[----:B---3--:R-:W-:-:S07]  /*15f20*/  IMAD.IADD R6, R6, 0x1, -R5 ;  /* 0x0000000106067824 */ /* 0x008fce00078e0a05 */
.L_x_10453:
[----:B------:R-:W3:Y:S04]  /*15f30*/  LDL R14, [R1+0x8c] ;  /* 0x00008c00010e7983 */ /* 0x000ee80000100800 */
[----:B------:R1:W5:Y:S01]  /*15f40*/  LDL R20, [R1+0x90] ;  /* 0x0000900001147983 */ /* 0x0003620000100800 */
[----:B------:R-:W-:Y:S01]  /*15f50*/  BSSY B1, `(.L_x_10454) ;  /* 0x000002d000017945 */ /* 0x000fe20003800000 */
[----:B------:R-:W-:Y:S02]  /*15f60*/  SEL R13, R70, RZ, !P0 ;  /* 0x000000ff460d7207 */ /* 0x000fe40004000000 */
[----:B------:R-:W-:Y:S02]  /*15f70*/  SEL R51, R51, RZ, !P0 ;  /* 0x000000ff33337207 */ /* 0x000fe40004000000 */
[----:B----45:R-:W-:-:S02]  /*15f80*/  SHF.R.S32.HI R11, RZ, 0x1f, R0 ;  /* 0x0000001fff0b7819 */ /* 0x030fc40000011400 */
[----:B---3--:R-:W-:Y:S01]  /*15f90*/  SHF.R.S32.HI R10, RZ, 0x1f, R14 ;  /* 0x0000001fff0a7819 */ /* 0x008fe2000001140e */
[----:B-1----:R-:W-:Y:S06]  /*15fa0*/  @P3 BRA `(.L_x_10455) ;  /* 0x00000000009c3947 */ /* 0x002fec0003800000 */
[----:B------:R-:W1:Y:S01]  /*15fb0*/  LDC R9, c[0x0][0xbe8] ;  /* 0x0002fa00ff097b82 */ /* 0x000e620000000800 */
[----:B------:R-:W-:-:S04]  /*15fc0*/  IMAD R2, R20, 0xc0, R7 ;  /* 0x000000c014027824 */ /* 0x000fc800078e0207 */
[----:B------:R-:W-:Y:S02]  /*15fd0*/  VIADD R8, R2, 0xffffff80 ;  /* 0xffffff8002087836 */ /* 0x000fe40000000000 */
[----:B-1----:R-:W-:-:S05]  /*15fe0*/  IMAD R3, R6, R9, RZ ;  /* 0x0000000906037224 */ /* 0x002fca00078e02ff */
        /* <DEDUP_REMOVED lines=13> */
[----:B------:R-:W3:Y:S01]  /*160c0*/  @P0 LDC R21, c[0x0][0xbf0] ;  /* 0x0002fc00ff150b82 */ /* 0x000ee20000000800 */
[----:B------:R-:W-:-:S04]  /*160d0*/  IMAD.WIDE.U32 R2, R13, UR4, R2 ;  /* 0x000000040d027c25 */ /* 0x000fc8000f8e0002 */
[----:B-1----:R-:W-:-:S05]  /*160e0*/  @P0 IMAD.HI.U32 R4, R8, R15, RZ ;  /* 0x0000000f08040227 */ /* 0x002fca00078e00ff */
        /* <DEDUP_REMOVED lines=19> */
.L_x_10455:
[----:B------:R-:W-:Y:S05]  /*16220*/  BSYNC B1 ;  /* 0x0000000000017941 */ /* 0x000fea0003800000 */
.L_x_10454:
[----:B------:R-:W-:Y:S01]  /*16230*/  SHF.R.S32.HI R8, RZ, 0x1f, R22 ;  /* 0x0000001fff087819 */ /* 0x000fe20000011416 */
[----:B------:R-:W-:Y:S02]  /*16240*/  ULDC.64 UR4, c[0x0][0xaa0] ;  /* 0x0002a80000047ab9 */ /* 0x000fe40000000a00 */
[----:B-1----:R-:W-:Y:S01]  /*16250*/  IMAD R3, R11, UR4, RZ ;  /* 0x000000040b037c24 */ /* 0x002fe2000f8e02ff */
[----:B------:R-:W-:-:S03]  /*16260*/  LEA.HI R8, R8, R22, RZ, 0x2 ;  /* 0x0000001608087211 */ /* 0x000fc600078f10ff */
[C---:B------:R-:W-:Y:S01]  /*16270*/  IMAD R5, R0.reuse, UR5, R3 ;  /* 0x0000000500057c24 */ /* 0x040fe2000f8e0203 */
[----:B------:R-:W-:Y:S01]  /*16280*/  SHF.R.S32.HI R8, RZ, 0x2, R8 ;  /* 0x00000002ff087819 */ /* 0x000fe20000011408 */
[----:B------:R-:W-:Y:S01]  /*16290*/  IMAD.WIDE.U32 R2, R0, UR4, RZ ;  /* 0x0000000400027c25 */ /* 0x000fe2000f8e00ff */
[----:B------:R-:W-:-:S03]  /*162a0*/  ULDC.64 UR4, c[0x0][0xae8] ;  /* 0x0002ba0000047ab9 */ /* 0x000fc60000000a00 */
[----:B------:R-:W-:Y:S02]  /*162b0*/  IMAD R0, R66, 0x60, R8 ;  /* 0x0000006042007824 */ /* 0x000fe400078e0208 */
[----:B------:R-:W-:Y:S02]  /*162c0*/  IMAD.IADD R3, R3, 0x1, R5 ;  /* 0x0000000103037824 */ /* 0x000fe400078e0205 */
[----:B------:R-:W-:Y:S02]  /*162d0*/  IMAD R9, R20, 0xc0, R0 ;  /* 0x000000c014097824 */ /* 0x000fe400078e0200 */
[----:B------:R-:W-:Y:S02]  /*162e0*/  IMAD R4, R10, UR4, RZ ;  /* 0x000000040a047c24 */ /* 0x000fe4000f8e02ff */
[----:B0-----:R-:W-:-:S04]  /*162f0*/  @P2 IMAD.HI.U32 R0, R9, R12, RZ ;  /* 0x0000000c09002227 */ /* 0x001fc800078e00ff */
[C---:B------:R-:W-:Y:S02]  /*16300*/  IMAD R7, R14.reuse, UR5, R4 ;  /* 0x000000050e077c24 */ /* 0x040fe4000f8e0204 */
[----:B------:R-:W-:Y:S01]  /*16310*/  IMAD.WIDE.U32 R2, R14, UR4, R2 ;  /* 0x000000040e027c25 */ /* 0x000fe2000f8e0002 */
[----:B------:R-:W-:-:S03]  /*16320*/  ULDC.64 UR4, c[0x0][0xaf0] ;  /* 0x0002bc0000047ab9 */ /* 0x000fc60000000a00 */
[----:B------:R-:W-:Y:S01]  /*16330*/  IMAD.MOV.U32 R5, RZ, RZ, R9 ;  /* 0x000000ffff057224 */ /* 0x000fe200078e0009 */
[----:B--2---:R-:W-:Y:S01]  /*16340*/  @P2 SHF.R.U32.HI R5, RZ, R25, R0 ;  /* 0x00000019ff052219 */ /* 0x004fe20000011600 */
        /* <DEDUP_REMOVED lines=16> */
[----:B------:R-:W-:-:S04]  /*16450*/  IMAD.WIDE.U32 R2, R7, UR4, R2 ;  /* 0x0000000407027c25 */ /* 0x000fc8000f8e0002 */
[----:B------:R-:W-:Y:S01]  /*16460*/  IMAD R7, R7, UR5, R0 ;  /* 0x0000000507077c24 */ /* 0x000fe2000f8e0200 */
[----:B------:R-:W-:Y:S02]  /*16470*/  ULDC.64 UR4, c[0x0][0xa80] ;  /* 0x0002a00000047ab9 */ /* 0x000fe40000000a00 */
[----:B------:R-:W-:Y:S01]  /*16480*/  LEA R0, P0, R2, UR4, 0x1 ;  /* 0x0000000402007c11 */ /* 0x000fe2000f8008ff */
[----:B------:R-:W-:Y:S01]  /*16490*/  IMAD.IADD R3, R3, 0x1, R7 ;  /* 0x0000000103037824 */ /* 0x000fe200078e0207 */
[----:B------:R-:W-:-:S04]  /*164a0*/  UMOV UR4, 0xffffffff ;  /* 0xffffffff00047882 */ /* 0x000fc80000000000 */
[----:B------:R-:W-:Y:S01]  /*164b0*/  LEA.HI.X R2, R2, UR5, R3, 0x1, P0 ;  /* 0x0000000502027c11 */ /* 0x000fe200080f0c03 */
[----:B------:R-:W-:Y:S06]  /*164c0*/  BRA.DIV UR4, `(.L_x_10456) ;  /* 0x0000008204747947 */ /* 0x000fec000b800000 */
[----:B------:R0:W1:Y:S04]  /*164d0*/  SHFL.IDX PT, R3, R2, RZ, 0x1c1f ;  /* 0x001c1fff02037589 */ /* 0x00006800000e0000 */
[----:B------:R0:W2:Y:S02]  /*164e0*/  SHFL.IDX PT, R14, R0, RZ, 0x1c1f ;  /* 0x001c1fff000e7589 */ /* 0x0000a400000e0000 */
.L_x_10652:
[----:B------:R-:W-:Y:S01]  /*164f0*/  IMAD R23, R6, R23, RZ ;  /* 0x0000001706177224 */ /* 0x000fe200078e02ff */
[----:B------:R-:W-:Y:S01]  /*16500*/  BSSY B1, `(.L_x_10457) ;  /* 0x0000011000017945 */ /* 0x000fe20003800000 */
[----:B------:R-:W-:-:S05]  /*16510*/  IMAD R4, R20, 0xc0, R8 ;  /* 0x000000c014047824 */ /* 0x000fca00078e0208 */
[----:B------:R-:W-:-:S13]  /*16520*/  ISETP.GE.AND P0, PT, R4, R23, PT ;  /* 0x000000170400720c */ /* 0x000fda0003f06270 */
[----:B------:R-:W-:Y:S05]  /*16530*/  @P0 BRA `(.L_x_10458) ;  /* 0x0000000000340947 */ /* 0x000fea0003800000 */
[----:B------:R-:W-:Y:S02]  /*16540*/  ULDC UR4, c[0x0][0xac8] ;  /* 0x0002b20000047ab9 */ /* 0x000fe40000000800 */
[----:B------:R-:W-:Y:S02]  /*16550*/  ISETP.GE.AND P2, PT, R32, UR4, PT ;  /* 0x0000000420007c0c */ /* 0x000fe4000bf46270 */
[----:B------:R-:W-:Y:S02]  /*16560*/  ISETP.GE.AND P3, PT, R34, UR4, PT ;  /* 0x0000000422007c0c */ /* 0x000fe4000bf66270 */
[----:B------:R-:W-:-:S09]  /*16570*/  ISETP.GE.AND P4, PT, R33, UR4, PT ;  /* 0x0000000421007c0c */ /* 0x000fd2000bf86270 */
[----:B-1----:R-:W-:Y:S02]  /*16580*/  @!P2 IMAD.MOV.U32 R15, RZ, RZ, R3 ;  /* 0x000000ffff0fa224 */ /* 0x002fe400078e0003 */
[-C--:B--2---:R-:W-:Y:S02]  /*16590*/  @!P3 LEA R8, P0, R34, R14.reuse, 0x1 ;  /* 0x0000000e2208b211 */ /* 0x084fe400078008ff */
[C---:B------:R-:W-:Y:S01]  /*165a0*/  @!P4 LEA R10, P1, R33.reuse, R14, 0x1 ;  /* 0x0000000e210ac211 */ /* 0x040fe200078208ff */
[----:B------:R-:W-:Y:S01]  /*165b0*/  @!P2 IMAD.WIDE R6, R32, 0x2, R14 ;  /* 0x000000022006a825 */ /* 0x000fe200078e020e */
[-C--:B------:R-:W-:Y:S02]  /*165c0*/  @!P3 LEA.HI.X R9, R34, R3.reuse, R35, 0x1, P0 ;  /* 0x000000032209b211 */ /* 0x080fe400000f0c23 */
[----:B------:R-:W-:Y:S02]  /*165d0*/  @!P4 LEA.HI.X R11, R33, R3, R36, 0x1, P1 ;  /* 0x00000003210bc211 */ /* 0x000fe400008f0c24 */
[----:B------:R3:W-:Y:S04]  /*165e0*/  @!P2 ST.E.128 desc[UR60][R6.64], RZ ;  /* 0x000000ff0600a985 */ /* 0x0007e8000c101d3c */
[----:B------:R3:W-:Y:S04]  /*165f0*/  @!P3 ST.E.128 desc[UR60][R8.64], RZ ;  /* 0x000000ff0800b985 */ /* 0x0007e8000c101d3c */
[----:B------:R3:W-:Y:S02]  /*16600*/  @!P4 ST.E.128 desc[UR60][R10.64], RZ ;  /* 0x000000ff0a00c985 */ /* 0x0007e4000c101d3c */
.L_x_10458:
[----:B------:R-:W-:Y:S05]  /*16610*/  BSYNC B1 ;  /* 0x0000000000017941 */ /* 0x000fea0003800000 */
.L_x_10457:
[----:B------:R-:W-:-:S03]  /*16620*/  UMOV UR4, 0xffffffff ;  /* 0xffffffff00047882 */ /* 0x000fc60000000000 */
[----:B------:R-:W-:Y:S05]  /*16630*/  BRA.DIV UR4, `(.L_x_10459) ;  /* 0x00000082044c7947 */ /* 0x000fea000b800000 */
[----:B-1----:R1:W4:Y:S04]  /*16640*/  SHFL.IDX PT, R3, R2, 0x1, 0x1c1f ;  /* 0x003c1f0002037f89 */ /* 0x00232800000e0000 */
[----:B--2---:R1:W2:Y:S02]  /*16650*/  SHFL.IDX PT, R14, R0, 0x1, 0x1c1f ;  /* 0x003c1f00000e7f89 */ /* 0x0042a400000e0000 */
.L_x_10656:
[----:B01----:R-:W-:-:S05]  /*16660*/  VIADD R0, R4, 0x60 ;  /* 0x0000006004007836 */ /* 0x003fca0000000000 */
[----:B------:R-:W-:-:S13]  /*16670*/  ISETP.GE.AND P0, PT, R0, R23, PT ;  /* 0x000000170000720c */ /* 0x000fda0003f06270 */
[----:B------:R-:W-:Y:S05]  /*16680*/  @P0 BRA `(.L_x_10452) ;  /* 0x0000000000340947 */ /* 0x000fea0003800000 */
[----:B------:R-:W-:Y:S02]  /*16690*/  ULDC UR4, c[0x0][0xac8] ;  /* 0x0002b20000047ab9 */ /* 0x000fe40000000800 */
[----:B------:R-:W-:Y:S02]  /*166a0*/  ISETP.GE.AND P2, PT, R32, UR4, PT ;  /* 0x0000000420007c0c */ /* 0x000fe4000bf46270 */
[----:B------:R-:W-:Y:S02]  /*166b0*/  ISETP.GE.AND P3, PT, R34, UR4, PT ;  /* 0x0000000422007c0c */ /* 0x000fe4000bf66270 */
[----:B------:R-:W-:-:S09]  /*166c0*/  ISETP.GE.AND P4, PT, R33, UR4, PT ;  /* 0x0000000421007c0c */ /* 0x000fd2000bf86270 */
[----:B----4-:R-:W-:Y:S02]  /*166d0*/  @!P2 IMAD.MOV.U32 R15, RZ, RZ, R3 ;  /* 0x000000ffff0fa224 */ /* 0x010fe400078e0003 */
[-C--:B--23--:R-:W-:Y:S02]  /*166e0*/  @!P3 LEA R6, P0, R34, R14.reuse, 0x1 ;  /* 0x0000000e2206b211 */ /* 0x08cfe400078008ff */
[C---:B------:R-:W-:Y:S01]  /*166f0*/  @!P4 LEA R2, P1, R33.reuse, R14, 0x1 ;  /* 0x0000000e2102c211 */ /* 0x040fe200078208ff */
[----:B------:R-:W-:Y:S01]  /*16700*/  @!P2 IMAD.WIDE R4, R32, 0x2, R14 ;  /* 0x000000022004a825 */ /* 0x000fe200078e020e */
[-C--:B------:R-:W-:Y:S02]  /*16710*/  @!P3 LEA.HI.X R7, R34, R3.reuse, R35, 0x1, P0 ;  /* 0x000000032207b211 */ /* 0x080fe400000f0c23 */
[----:B------:R-:W-:Y:S02]  /*16720*/  @!P4 LEA.HI.X R3, R33, R3, R36, 0x1, P1 ;  /* 0x000000032103c211 */ /* 0x000fe400008f0c24 */
[----:B------:R0:W-:Y:S04]  /*16730*/  @!P2 ST.E.128 desc[UR60][R4.64], RZ ;  /* 0x000000ff0400a985 */ /* 0x0001e8000c101d3c */
[----:B------:R0:W-:Y:S04]  /*16740*/  @!P3 ST.E.128 desc[UR60][R6.64], RZ ;  /* 0x000000ff0600b985 */ /* 0x0001e8000c101d3c */
[----:B------:R0:W-:Y:S02]  /*16750*/  @!P4 ST.E.128 desc[UR60][R2.64], RZ ;  /* 0x000000ff0200c985 */ /* 0x0001e4000c101d3c */
.L_x_10452:
[----:B------:R-:W-:Y:S05]  /*16760*/  BSYNC B0 ;  /* 0x0000000000007941 */ /* 0x000fea0003800000 */
.L_x_10447:
[----:B------:R-:W-:Y:S02]  /*16770*/  ULDC UR4, c[0x0][0xc3c] ;  /* 0x00030f0000047ab9 */ /* 0x000fe40000000800 */
[----:B------:R-:W-:-:S13]  /*16780*/  ISETP.GE.AND P0, PT, R107, UR4, PT ;  /* 0x000000046b007c0c */ /* 0x000fda000bf06270 */
[----:B------:R-:W-:Y:S05]  /*16790*/  @!P0 BRA `(.L_x_10460) ;  /* 0xfffffeac00588947 */ /* 0x000fea000383ffff */
[----:B------:R-:W-:Y:S05]  /*167a0*/  BRA `(.L_x_10324) ;  /* 0x0000007400c07947 */ /* 0x000fea0003800000 */
.L_x_10322:
[----:B------:R-:W-:-:S08]  /*167b0*/  NOP ;  /* 0x0000000000007918 */ /* 0x000fd00000000000 */
[----:B--2---:R-:W0:-:S00]  /*167c0*/  USETMAXREG.DEALLOC.CTAPOOL 0x20 ;  /* 0x00000020000079c8 */ /* 0x004e0000080e0500 */
[----:B0-----:R-:W2:Y:S01]  /*167d0*/  LDL.LU R2, [R1] ;  /* 0x0000000001027983 */ /* 0x001ea20000300800 */
[----:B------:R-:W-:-:S06]  /*167e0*/  LOP3.LUT R0, R0, 0x3, RZ, 0xc0, !PT ;  /* 0x0000000300007812 */ /* 0x000fcc00078ec0ff */
[----:B------:R-:W0:Y:S02]  /*167f0*/  SHFL.IDX PT, R0, R0, RZ, 0x1f ;  /* 0x00001fff00007589 */ /* 0x000e2400000e0000 */
[----:B0-----:R-:W-:Y:S01]  /*16800*/  ISETP.NE.AND P0, PT, R0, RZ, PT ;  /* 0x000000ff0000720c */ /* 0x001fe20003f05270 */
[----:B------:R-:W-:Y:S01]  /*16810*/  IMAD.MOV.U32 R0, RZ, RZ, RZ ;  /* 0x000000ffff007224 */ /* 0x000fe200078e00ff */
        /* <DEDUP_REMOVED lines=11> */
.L_x_10461:
        /* <DEDUP_REMOVED lines=42> */
.L_x_10467:
        /* <DEDUP_REMOVED lines=12> */
.L_x_10466:
[----:B------:R-:W-:Y:S05]  /*16c30*/  BSYNC B0 ;  /* 0x0000000000007941 */ /* 0x000fea0003800000 */
.L_x_10465:
        /* <DEDUP_REMOVED lines=21> */
.L_x_10463:
        /* <DEDUP_REMOVED lines=15> */
.L_x_10468:
        /* <DEDUP_REMOVED lines=28> */
.L_x_10464:
[----:B------:R-:W-:Y:S02]  /*17040*/  IMAD.MOV.U32 R17, RZ, RZ, RZ ;  /* 0x000000ffff117224 */ /* 0x000fe400078e00ff */
[----:B------:R-:W-:Y:S02]  /*17050*/  IMAD.U32 R16, RZ, RZ, UR6 ;  /* 0x00000006ff107e24 */ /* 0x000fe4000f8e00ff */
[----:B------:R-:W-:-:S07]  /*17060*/  IMAD.MOV.U32 R18, RZ, RZ, RZ ;  /* 0x000000ffff127224 */ /* 0x000fce00078e00ff */
.L_x_10469:
[----:B------:R-:W-:-:S13]  /*17070*/  ISETP.NE.AND P0, PT, R5, RZ, PT ;  /* 0x000000ff0500720c */ /* 0x000fda0003f05270 */
[----:B------:R-:W0:Y:S01]  /*17080*/  @!P0 S2R R3, SR_CgaCtaId ;  /* 0x0000000000038919 */ /* 0x000e220000008800 */
[----:B------:R-:W-:-:S04]  /*17090*/  @!P0 MOV R0, 0x400 ;  /* 0x0000040000008802 */ /* 0x000fc80000000f00 */
[----:B0-----:R-:W-:-:S05]  /*170a0*/  @!P0 LEA R0, R3, R0, 0x18 ;  /* 0x0000000003008211 */ /* 0x001fca00078ec0ff */
[----:B------:R2:W-:Y:S01]  /*170b0*/  @!P0 STS.128 [R0+0x31cd0], R16 ;  /* 0x031cd01000008388 */ /* 0x0005e20000000c00 */
[----:B------:R-:W-:Y:S06]  /*170c0*/  BAR.ARV 0x5, 0x200 ;  /* 0x0148000000007b1d */ /* 0x000fec0000002000 */
.L_x_10462:
[----:B------:R3:W-:Y:S01]  /*170d0*/  STL [R1+0x38], RZ ;  /* 0x000038ff01007387 */ /* 0x0007e20000100800 */
[----:B------:R-:W-:Y:S01]  /*170e0*/  ULDC UR4, c[0x0][0xc3c] ;  /* 0x00030f0000047ab9 */ /* 0x000fe20000000800 */
[----:B------:R-:W-:Y:S01]  /*170f0*/  IMAD.MOV.U32 R26, RZ, RZ, 0x1 ;  /* 0x00000001ff1a7424 */ /* 0x000fe200078e00ff */
[----:B-1----:R-:W-:Y:S01]  /*17100*/  ISETP.GE.AND P0, PT, R19, UR4, PT ;  /* 0x0000000413007c0c */ /* 0x002fe2000bf06270 */
[----:B------:R-:W-:-:S12]  /*17110*/  IMAD.MOV.U32 R23, RZ, RZ, RZ ;  /* 0x000000ffff177224 */ /* 0x000fd800078e00ff */
[----:B---3--:R-:W-:Y:S05]  /*17120*/  @P0 BRA `(.L_x_10470) ;  /* 0x0000006800840947 */ /* 0x008fea0003800000 */
[----:B------:R-:W3:Y:S04]  /*17130*/  LDL R7, [R1+0x28] ;  /* 0x0000280001077983 */ /* 0x000ee80000100800 */
[----:B------:R-:W4:Y:S01]  /*17140*/  LDL.LU R5, [R1] ;  /* 0x0000000001057983 */ /* 0x000f220000300800 */
[----:B------:R-:W1:Y:S01]  /*17150*/  S2R R8, SR_TID.X ;  /* 0x0000000000087919 */ /* 0x000e620000002100 */
[----:B------:R-:W5:Y:S01]  /*17160*/  S2UR UR5, SR_CgaCtaId ;  /* 0x00000000000579c3 */ /* 0x000f620000008800 */
[----:B------:R-:W-:Y:S01]  /*17170*/  UMOV UR4, 0x400 ;  /* 0x0000040000047882 */ /* 0x000fe20000000000 */
[C---:B-1----:R-:W-:Y:S01]  /*17180*/  LOP3.LUT R6, R8.reuse, 0x7f, RZ, 0xc0, !PT ;  /* 0x0000007f08067812 */ /* 0x042fe200078ec0ff */
[----:B--2---:R-:W-:-:S04]  /*17190*/  IMAD.SHL.U32 R0, R8, 0x8, RZ ;  /* 0x0000000808007824 */ /* 0x004fc800078e00ff */
[----:B------:R-:W-:Y:S01]  /*171a0*/  IMAD.SHL.U32 R4, R6, 0x8, RZ ;  /* 0x0000000806047824 */ /* 0x000fe200078e00ff */
[C---:B------:R-:W-:Y:S02]  /*171b0*/  LOP3.LUT R3, R0.reuse, 0x20, RZ, 0xc0, !PT ;  /* 0x0000002000037812 */ /* 0x040fe400078ec0ff */
[----:B0-----:R-:W-:Y:S02]  /*171c0*/  LOP3.LUT R2, R0, 0xd8, RZ, 0xc0, !PT ;  /* 0x000000d800027812 */ /* 0x001fe400078ec0ff */
[----:B------:R-:W-:Y:S02]  /*171d0*/  ISETP.NE.AND P1, PT, R6, RZ, PT ;  /* 0x000000ff0600720c */ /* 0x000fe40003f25270 */
[----:B------:R-:W-:Y:S02]  /*171e0*/  LOP3.LUT R3, R3, 0x300, R4, 0xf8, !PT ;  /* 0x0000030003037812 */ /* 0x000fe400078ef804 */
[----:B------:R-:W-:-:S04]  /*171f0*/  LOP3.LUT R2, R2, 0x18, R8, 0x78, !PT ;  /* 0x0000001802027812 */ /* 0x000fc800078e7808 */
[----:B------:R-:W-:Y:S02]  /*17200*/  LOP3.LUT R3, R3, R2, RZ, 0xfc, !PT ;  /* 0x0000000203037212 */ /* 0x000fe400078efcff */
[----:B------:R-:W-:Y:S01]  /*17210*/  LOP3.LUT P0, R2, R8, 0x1f, RZ, 0xc0, !PT ;  /* 0x0000001f08027812 */ /* 0x000fe2000780c0ff */
[----:B-----5:R-:W-:Y:S01]  /*17220*/  ULEA UR4, UR5, UR4, 0x18 ;  /* 0x0000000405047291 */ /* 0x020fe2000f8ec03f */
[----:B------:R-:W-:-:S03]  /*17230*/  SHF.R.U32.HI R4, RZ, 0x2, R6 ;  /* 0x00000002ff047819 */ /* 0x000fc60000011606 */
[----:B------:R0:W-:Y:S02]  /*17240*/  STL [R1+0xc], R2 ;  /* 0x00000c0201007387 */ /* 0x0001e40000100800 */
[----:B------:R-:W-:Y:S02]  /*17250*/  IMAD.U32 R22, RZ, RZ, UR4 ;  /* 0x00000004ff167e24 */ /* 0x000fe4000f8e00ff */
[----:B0-----:R-:W-:-:S05]  /*17260*/  IMAD.SHL.U32 R2, R8, 0x20, RZ ;  /* 0x0000002008027824 */ /* 0x001fca00078e00ff */
[----:B------:R-:W-:Y:S01]  /*17270*/  LOP3.LUT R4, R4, 0x60, R2, 0xf8, !PT ;  /* 0x0000006004047812 */ /* 0x000fe200078ef802 */
[----:B------:R-:W-:Y:S01]  /*17280*/  IMAD R2, R3, 0x2, R22 ;  /* 0x0000000203027824 */ /* 0x000fe200078e0216 */
[----:B------:R-:W-:Y:S01]  /*17290*/  LOP3.LUT R0, R0, 0x18, RZ, 0xc0, !PT ;  /* 0x0000001800007812 */ /* 0x000fe200078ec0ff */
[----:B------:R-:W-:Y:S01]  /*172a0*/  BSSY B8, `(.L_x_10470) ;  /* 0x0000689000087945 */ /* 0x000fe20003800000 */
[----:B------:R-:W-:Y:S02]  /*172b0*/  IMAD.MOV.U32 R29, RZ, RZ, RZ ;  /* 0x000000ffff1d7224 */ /* 0x000fe400078e00ff */
[----:B------:R-:W-:Y:S02]  /*172c0*/  IMAD.MOV.U32 R26, RZ, RZ, 0x1 ;  /* 0x00000001ff1a7424 */ /* 0x000fe400078e00ff */
[----:B------:R-:W-:Y:S01]  /*172d0*/  IMAD.MOV.U32 R23, RZ, RZ, RZ ;  /* 0x000000ffff177224 */ /* 0x000fe200078e00ff */
[----:B------:R-:W-:Y:S01]  /*172e0*/  ULDC.64 UR36, c[0x0][0x198] ;  /* 0x0000660000247ab9 */ /* 0x000fe20000000a00 */
[----:B------:R-:W-:Y:S01]  /*172f0*/  ULDC UR38, c[0x0][0xc] ;  /* 0x0000030000267ab9 */ /* 0x000fe20000000800 */
[----:B----4-:R-:W-:-:S04]  /*17300*/  LOP3.LUT R5, R5, 0xfffffffd, RZ, 0xc0, !PT ;  /* 0xfffffffd05057812 */ /* 0x010fc800078ec0ff */
[----:B------:R-:W-:-:S04]  /*17310*/  @P1 LOP3.LUT R5, R5, 0x2, RZ, 0xfc, !PT ;  /* 0x0000000205051812 */ /* 0x000fc800078efcff */
[----:B------:R-:W-:-:S04]  /*17320*/  LOP3.LUT R5, R5, 0xfffffffe, RZ, 0xc0, !PT ;  /* 0xfffffffe05057812 */ /* 0x000fc800078ec0ff */
[----:B------:R-:W-:Y:S02]  /*17330*/  @P0 LOP3.LUT R5, R5, 0x1, RZ, 0xfc, !PT ;  /* 0x0000000105050812 */ /* 0x000fe400078efcff */
[----:B------:R-:W-:Y:S02]  /*17340*/  ISETP.NE.OR P0, PT, R6, RZ, !P0 ;  /* 0x000000ff0600720c */ /* 0x000fe40004705670 */
[----:B---3--:R-:W-:Y:S01]  /*17350*/  LOP3.LUT R8, R7, 0x2, RZ, 0xfc, !PT ;  /* 0x0000000207087812 */ /* 0x008fe200078efcff */
[----:B------:R-:W-:Y:S01]  /*17360*/  IMAD.MOV.U32 R7, RZ, RZ, 0x1 ;  /* 0x00000001ff077424 */ /* 0x000fe200078e00ff */
[----:B------:R-:W-:-:S03]  /*17370*/  LOP3.LUT R5, R5, 0xfffffff7, RZ, 0xc0, !PT ;  /* 0xfffffff705057812 */ /* 0x000fc600078ec0ff */
[----:B------:R-:W-:Y:S04]  /*17380*/  STL [R1+0x18], R8 ;  /* 0x0000180801007387 */ /* 0x000fe80000100800 */
[----:B------:R-:W-:Y:S02]  /*17390*/  STL [R1+0x4], R7 ;  /* 0x0000040701007387 */ /* 0x000fe40000100800 */
[----:B------:R-:W-:Y:S02]  /*173a0*/  @P0 LOP3.LUT R5, R5, 0x8, RZ, 0xfc, !PT ;  /* 0x0000000805050812 */ /* 0x000fe400078efcff */
[----:B------:R0:W-:Y:S04]  /*173b0*/  STL [R1+0x10], R2 ;  /* 0x0000100201007387 */ /* 0x0001e80000100800 */
[----:B------:R1:W-:Y:S04]  /*173c0*/  STL [R1+0x38], RZ ;  /* 0x000038ff01007387 */ /* 0x0003e80000100800 */
[----:B------:R1:W-:Y:S01]  /*173d0*/  STL [R1], R5 ;  /* 0x0000000501007387 */ /* 0x0003e20000100800 */
[----:B0-----:R-:W-:-:S02]  /*173e0*/  LOP3.LUT R2, R0, 0x20, RZ, 0xfc, !PT ;  /* 0x0000002000027812 */ /* 0x001fc400078efcff */
[----:B------:R-:W-:-:S07]  /*173f0*/  LOP3.LUT R0, R0, 0x40, RZ, 0xfc, !PT ;  /* 0x0000004000007812 */ /* 0x000fce00078efcff */
.L_x_10618:
[----:B0-----:R-:W0:Y:S02]  /*17400*/  LDC.64 R2, c[0x0][0xc88] ;  /* 0x00032200ff027b82 */ /* 0x001e240000000a00 */
[----:B0-----:R-:W-:-:S05]  /*17410*/  IMAD.WIDE R2, R19, 0x4, R2 ;  /* 0x0000000413027825 */ /* 0x001fca00078e0202 */
[----:B--2---:R0:W2:Y:S01]  /*17420*/  LDG.E R13, desc[UR60][R2.64] ;  /* 0x0000003c020d7981 */ /* 0x0040a2000c1e1900 */
[----:B------:R-:W-:Y:S05]  /*17430*/  YIELD ;  /* 0x0000000000007946 */ /* 0x000fea0003800000 */
[----:B------:R-:W-:Y:S01]  /*17440*/  ULDC.64 UR4, c[0x0][0xa28] ;  /* 0x00028a0000047ab9 */ /* 0x000fe20000000a00 */
[----:B------:R-:W-:Y:S01]  /*17450*/  ULDC.64 UR6, c[0x0][0xa18] ;  /* 0x0002860000067ab9 */ /* 0x000fe20000000a00 */
[----:B------:R-:W-:Y:S01]  /*17460*/  ISETP.NE.U32.AND P0, PT, RZ, UR4, PT ;  /* 0x00000004ff007c0c */ /* 0x000fe2000bf05070 */
[----:B------:R-:W-:Y:S01]  /*17470*/  ULDC.64 UR8, c[0x0][0xa10] ;  /* 0x0002840000087ab9 */ /* 0x000fe20000000a00 */
[----:B------:R-:W-:-:S02]  /*17480*/  ISETP.NE.U32.AND P3, PT, RZ, UR6, PT ;  /* 0x00000006ff007c0c */ /* 0x000fc4000bf65070 */
[----:B0-----:R-:W-:Y:S02]  /*17490*/  CS2R R2, SRZ ;  /* 0x0000000000027805 */ /* 0x001fe4000001ff00 */
[----:B------:R-:W-:Y:S02]  /*174a0*/  ISETP.NE.AND.EX P0, PT, RZ, UR5, PT, P0 ;  /* 0x00000005ff007c0c */ /* 0x000fe4000bf05300 */
[----:B------:R-:W-:Y:S02]  /*174b0*/  ISETP.NE.AND.EX P3, PT, RZ, UR7, PT, P3 ;  /* 0x00000007ff007c0c */ /* 0x000fe4000bf65330 */
[----:B--2---:R-:W-:Y:S01]  /*174c0*/  SHF.R.S32.HI R0, RZ, 0x1f, R13 ;  /* 0x0000001fff007819 */ /* 0x004fe2000001140d */
[----:B------:R-:W-:-:S08]  /*174d0*/  IMAD.SHL.U32 R24, R13, 0x4, RZ ;  /* 0x000000040d187824 */ /* 0x000fd000078e00ff */
[C---:B------:R-:W-:Y:S01]  /*174e0*/  @P0 LEA R4, P1, R13.reuse, UR4, 0x2 ;  /* 0x000000040d040c11 */ /* 0x040fe2000f8210ff */
[----:B------:R-:W-:Y:S01]  /*174f0*/  STL [R1+0x14], R13 ;  /* 0x0000140d01007387 */ /* 0x000fe20000100800 */
[C-C-:B------:R-:W-:Y:S02]  /*17500*/  SHF.L.U64.HI R12, R13.reuse, 0x2, R0.reuse ;  /* 0x000000020d0c7819 */ /* 0x140fe40000010200 */
[----:B-1----:R-:W-:Y:S01]  /*17510*/  @P0 LEA.HI.X R5, R13, UR5, R0, 0x2, P1 ;  /* 0x000000050d050c11 */ /* 0x002fe200088f1400 */
[----:B------:R-:W-:Y:S01]  /*17520*/  ULDC.64 UR4, c[0x0][0xa00] ;  /* 0x0002800000047ab9 */ /* 0x000fe20000000a00 */
[----:B------:R-:W-:Y:S01]  /*17530*/  @P3 IADD3 R10, P1, R24, UR6, RZ ;  /* 0x00000006180a3c10 */ /* 0x000fe2000ff3e0ff */
[----:B------:R0:W-:Y:S03]  /*17540*/  STL [R1+0x2c], R0 ;  /* 0x00002c0001007387 */ /* 0x0001e60000100800 */
[----:B------:R-:W-:Y:S01]  /*17550*/  @P3 IADD3.X R11, R12, UR7, RZ, P1, !PT ;  /* 0x000000070c0b3c10 */ /* 0x000fe20008ffe4ff */
[----:B------:R-:W-:Y:S01]  /*17560*/  ULDC.64 UR6, c[0x0][0xa08] ;  /* 0x0002820000067ab9 */ /* 0x000fe20000000a00 */
[----:B------:R1:W5:Y:S01]  /*17570*/  @P0 LDG.E R2, desc[UR60][R4.64] ;  /* 0x0000003c04020981 */ /* 0x000362000c1e1900 */
[----:B------:R-:W-:Y:S01]  /*17580*/  IADD3 R8, P1, R24, UR6, RZ ;  /* 0x0000000618087c10 */ /* 0x000fe2000ff3e0ff */
[----:B------:R-:W-:Y:S01]  /*17590*/  IMAD.MOV.U32 R28, RZ, RZ, RZ ;  /* 0x000000ffff1c7224 */ /* 0x000fe200078e00ff */
[----:B------:R-:W-:Y:S01]  /*175a0*/  ISETP.NE.U32.AND P2, PT, RZ, UR6, PT ;  /* 0x00000006ff007c0c */ /* 0x000fe2000bf45070 */
[----:B------:R-:W-:Y:S01]  /*175b0*/  STL [R1+0x8], R12 ;  /* 0x0000080c01007387 */ /* 0x000fe20000100800 */
[----:B------:R-:W-:Y:S01]  /*175c0*/  IADD3.X R9, R12, UR7, RZ, P1, !PT ;  /* 0x000000070c097c10 */ /* 0x000fe20008ffe4ff */
[----:B0-----:R-:W-:Y:S01]  /*175d0*/  IMAD.MOV.U32 R0, RZ, RZ, RZ ;  /* 0x000000ffff007224 */ /* 0x001fe200078e00ff */
[----:B------:R-:W-:-:S02]  /*175e0*/  ISETP.NE.U32.AND P1, PT, RZ, UR4, PT ;  /* 0x00000004ff007c0c */ /* 0x000fc4000bf25070 */
[----:B------:R-:W-:Y:S02]  /*175f0*/  ISETP.NE.AND.EX P2, PT, RZ, UR7, PT, P2 ;  /* 0x00000007ff007c0c */ /* 0x000fe4000bf45320 */
[----:B------:R-:W-:Y:S02]  /*17600*/  ISETP.NE.AND.EX P1, PT, RZ, UR5, PT, P1 ;  /* 0x00000005ff007c0c */ /* 0x000fe4000bf25310 */
[----:B-1----:R-:W-:-:S04]  /*17610*/  IADD3 R4, P0, R24, UR4, RZ ;  /* 0x0000000418047c10 */ /* 0x002fc8000ff1e0ff */
[----:B------:R-:W-:Y:S02]  /*17620*/  IADD3.X R5, R12, UR5, RZ, P0, !PT ;  /* 0x000000050c057c10 */ /* 0x000fe400087fe4ff */
[----:B------:R-:W-:Y:S01]  /*17630*/  IADD3 R6, P0, R24, UR8, RZ ;  /* 0x0000000818067c10 */ /* 0x000fe2000ff1e0ff */
[----:B------:R-:W-:Y:S02]  /*17640*/  ULDC UR4, c[0x0][0x288] ;  /* 0x0000a20000047ab9 */ /* 0x000fe40000000800 */
        /* <DEDUP_REMOVED lines=16> */
[----:B------:R-:W-:-:S03]  /*17750*/  ULDC UR5, c[0x0][0x348] ;  /* 0x0000d20000057ab9 */ /* 0x000fc60000000800 */
[----:B0-----:R-:W-:Y:S01]  /*17760*/  IMAD.U32 R10, RZ, RZ, UR4 ;  /* 0x00000004ff0a7e24 */ /* 0x001fe2000f8e00ff */
[----:B--2---:R0:W-:Y:S02]  /*17770*/  STL [R1+0x40], R0 ;  /* 0x0000400001007387 */ /* 0x0041e40000100800 */
[----:B0-----:R-:W-:Y:S01]  /*17780*/  IMAD.U32 R0, RZ, RZ, UR5 ;  /* 0x00000005ff007e24 */ /* 0x001fe2000f8e00ff */
[----:B---3--:R-:W-:Y:S06]  /*17790*/  @P3 BRA `(.L_x_10471) ;  /* 0x0000000000143947 */ /* 0x008fec0003800000 */
[----:B------:R-:W-:Y:S05]  /*177a0*/  @!P1 BRA `(.L_x_10471) ;  /* 0x0000000000109947 */ /* 0x000fea0003800000 */
[----:B------:R-:W2:Y:S04]  /*177b0*/  LDG.E R11, desc[UR60][R4.64] ;  /* 0x0000003c040b7981 */ /* 0x000ea8000c1e1900 */
[----:B------:R-:W2:Y:S02]  /*177c0*/  LDG.E R4, desc[UR60][R4.64+0x4] ;  /* 0x0000043c04047981 */ /* 0x000ea4000c1e1900 */
[----:B--2---:R-:W-:-:S05]  /*177d0*/  IMAD.IADD R4, R4, 0x1, -R11 ;  /* 0x0000000104047824 */ /* 0x004fca00078e0a0b */
[----:B------:R0:W-:Y:S02]  /*177e0*/  STL [R1+0x40], R4 ;  /* 0x0000400401007387 */ /* 0x0001e40000100800 */
.L_x_10471:
[----:B------:R-:W-:Y:S01]  /*177f0*/  ULDC.64 UR4, c[0x0][0xa20] ;  /* 0x0002880000047ab9 */ /* 0x000fe20000000a00 */
[----:B-----5:R-:W-:Y:S01]  /*17800*/  IMAD.IADD R28, R28, 0x1, R2 ;  /* 0x000000011c1c7824 */ /* 0x020fe200078e0202 */
[----:B------:R-:W-:Y:S01]  /*17810*/  ISETP.NE.U32.AND P1, PT, RZ, UR4, PT ;  /* 0x00000004ff007c0c */ /* 0x000fe2000bf25070 */
[----:B------:R-:W-:-:S03]  /*17820*/  IMAD.MOV.U32 R25, RZ, RZ, R13 ;  /* 0x000000ffff197224 */ /* 0x000fc600078e000d */
[----:B------:R-:W-:-:S13]  /*17830*/  ISETP.NE.AND.EX P1, PT, RZ, UR5, PT, P1 ;  /* 0x00000005ff007c0c */ /* 0x000fda000bf25310 */
[----:B------:R-:W-:Y:S05]  /*17840*/  @!P1 BRA `(.L_x_10472) ;  /* 0x0000000000109947 */ /* 0x000fea0003800000 */
[----:B------:R-:W-:-:S04]  /*17850*/  IADD3 R10, P1, R24, UR4, RZ ;  /* 0x00000004180a7c10 */ /* 0x000fc8000ff3e0ff */
[----:B------:R-:W-:-:S05]  /*17860*/  IADD3.X R11, R12, UR5, RZ, P1, !PT ;  /* 0x000000050c0b7c10 */ /* 0x000fca0008ffe4ff */
[----:B------:R1:W5:Y:S01]  /*17870*/  LDG.E R10, desc[UR60][R10.64] ;  /* 0x0000003c0a0a7981 */ /* 0x000362000c1e1900 */
[----:B------:R-:W-:Y:S05]  /*17880*/  BRA `(.L_x_10473) ;  /* 0x0000000000107947 */ /* 0x000fea0003800000 */
.L_x_10472:
[----:B------:R-:W-:Y:S05]  /*17890*/  @!P2 BRA `(.L_x_10473) ;  /* 0x00000000000ca947 */ /* 0x000fea0003800000 */
[----:B------:R-:W2:Y:S04]  /*178a0*/  LDG.E R10, desc[UR60][R8.64] ;  /* 0x0000003c080a7981 */ /* 0x000ea8000c1e1900 */
[----:B------:R-:W2:Y:S02]  /*178b0*/  LDG.E R8, desc[UR60][R8.64+0x4] ;  /* 0x0000043c08087981 */ /* 0x000ea4000c1e1900 */
[----:B--2---:R-:W-:-:S07]  /*178c0*/  IMAD.IADD R10, R8, 0x1, -R10 ;  /* 0x00000001080a7824 */ /* 0x004fce00078e0a0a */
.L_x_10473:
[----:B-----5:R-:W-:Y:S02]  /*178d0*/  IMAD.IADD R10, R10, 0x1, -R2 ;  /* 0x000000010a0a7824 */ /* 0x020fe400078e0a02 */
[----:B------:R-:W2:Y:S04]  /*178e0*/  @P0 LDG.E R2, desc[UR60][R6.64] ;  /* 0x0000003c06020981 */ /* 0x000ea8000c1e1900 */
[----:B------:R-:W2:Y:S01]  /*178f0*/  @P0 LDG.E R6, desc[UR60][R6.64+0x4] ;  /* 0x0000043c06060981 */ /* 0x000ea2000c1e1900 */
[----:B------:R-:W-:Y:S01]  /*17900*/  BSSY B0, `(.L_x_10474) ;  /* 0x000015a000007945 */ /* 0x000fe20003800000 */
[----:B------:R-:W-:Y:S01]  /*17910*/  PLOP3.LUT P5, PT, PT, PT, PT, 0x80, 0x0 ;  /* 0x000000000000781c */ /* 0x000fe20003faf070 */
[----:B--2---:R-:W-:-:S04]  /*17920*/  @P0 IMAD.IADD R0, R6, 0x1, -R2 ;  /* 0x0000000106000824 */ /* 0x004fc800078e0a02 */
[----:B0-----:R-:W-:-:S04]  /*17930*/  IMAD.IADD R4, R10, 0x1, R0 ;  /* 0x000000010a047824 */ /* 0x001fc800078e0200 */
[----:B------:R-:W-:Y:S01]  /*17940*/  VIADD R2, R4, 0x8f ;  /* 0x0000008f04027836 */ /* 0x000fe20000000000 */
[----:B------:R0:W-:Y:S03]  /*17950*/  STL [R1+0x3c], R4 ;  /* 0x00003c0401007387 */ /* 0x0001e60000100800 */
[----:B------:R-:W-:-:S05]  /*17960*/  IMAD.HI R2, R2, 0x38e38e39, RZ ;  /* 0x38e38e3902027827 */ /* 0x000fca00078e02ff */
[----:B0-----:R-:W-:-:S04]  /*17970*/  SHF.R.U32.HI R4, RZ, 0x1f, R2 ;  /* 0x0000001fff047819 */ /* 0x001fc80000011602 */
[----:B------:R-:W-:Y:S01]  /*17980*/  LEA.HI.SX32 R5, R2, R4, 0x1b ;  /* 0x0000000402057211 */ /* 0x000fe200078fdaff */
[----:B------:R-:W-:-:S04]  /*17990*/  IMAD.MOV R4, RZ, RZ, -R10 ;  /* 0x000000ffff047224 */ /* 0x000fc800078e0a0a */
[----:B------:R-:W-:Y:S01]  /*179a0*/  IMAD R2, R5, 0x90, -R10 ;  /* 0x0000009005027824 */ /* 0x000fe200078e0a0a */
[----:B------:R-:W-:Y:S01]  /*179b0*/  VIMNMX R4, RZ, R4, !PT ;  /* 0x00000004ff047248 */ /* 0x000fe20007fe0100 */
[----:B------:R0:W-:Y:S03]  /*179c0*/  STL [R1+0x1c], R5 ;  /* 0x00001c0501007387 */ /* 0x0001e60000100800 */
[----:B------:R-:W-:-:S04]  /*179d0*/  VIMNMX R0, R2, R0, PT ;  /* 0x0000000002007248 */ /* 0x000fc80003fe0100 */
[----:B------:R-:W-:Y:S01]  /*179e0*/  ISETP.GT.AND P1, PT, R0, R4, PT ;  /* 0x000000040000720c */ /* 0x000fe20003f24270 */
[----:B0-----:R-:W-:-:S05]  /*179f0*/  IMAD.WIDE.U32 R4, R4, 0x38e38e39, RZ ;  /* 0x38e38e3904047825 */ /* 0x001fca00078e00ff */
[----:B------:R-:W-:-:S07]  /*17a00*/  SHF.R.U32.HI R2, RZ, 0x5, R5 ;  /* 0x00000005ff027819 */ /* 0x000fce0000011605 */
[----:B------:R-:W-:Y:S02]  /*17a10*/  @P1 VIADD R0, R0, 0x8f ;  /* 0x0000008f00001836 */ /* 0x000fe40000000000 */
[----:B------:R-:W-:Y:S02]  /*17a20*/  IMAD.MOV.U32 R4, RZ, RZ, R2 ;  /* 0x000000ffff047224 */ /* 0x000fe400078e0002 */
        /* <DEDUP_REMOVED lines=11> */
[----:B------:R0:W2:Y:S02]  /*17ae0*/  SHFL.IDX PT, R14, R5, RZ, 0x1f ;  /* 0x00001fff050e7589 */ /* 0x0000a400000e0000 */
.L_x_10659:
[----:B--2---:R-:W-:Y:S02]  /*17af0*/  ISETP.NE.AND P0, PT, R14, RZ, PT ;  /* 0x000000ff0e00720c */ /* 0x004fe40003f05270 */
[----:B------:R-:W-:-:S11]  /*17b00*/  PLOP3.LUT P2, PT, PT, PT, PT, 0x8, 0x0 ;  /* 0x000000000000781c */ /* 0x000fd60003f4e170 */
[----:B------:R-:W-:Y:S05]  /*17b10*/  @P0 BRA `(.L_x_10477) ;  /* 0x00000000000c0947 */ /* 0x000fea0003800000 */
[----:B------:R-:W-:-:S03]  /*17b20*/  UMOV UR4, 0xffffffff ;  /* 0xffffffff00047882 */ /* 0x000fc60000000000 */
[----:B------:R-:W-:Y:S05]  /*17b30*/  BRA.DIV UR4, `(.L_x_10478) ;  /* 0x0000006e04887947 */ /* 0x000fea000b800000 */
[----:B------:R-:W-:-:S13]  /*17b40*/  ELECT P2, URZ, PT ;  /* 0x00000000003f782f */ /* 0x000fda0003840000 */
.L_x_10477:
[----:B0-----:R-:W2:Y:S01]  /*17b50*/  LDL R5, [R1+0x38] ;  /* 0x0000380001057983 */ /* 0x001ea20000100800 */
[----:B------:R-:W-:Y:S01]  /*17b60*/  BSSY B1, `(.L_x_10479) ;  /* 0x0000008000017945 */ /* 0x000fe20003800000 */
[----:B--2---:R-:W-:-:S05]  /*17b70*/  VIADD R5, R5, 0x1 ;  /* 0x0000000105057836 */ /* 0x004fca0000000000 */
[----:B------:R-:W-:-:S04]  /*17b80*/  LEA.HI R6, R5, R5, RZ, 0x1 ;  /* 0x0000000505067211 */ /* 0x000fc800078f08ff */
[----:B------:R-:W-:-:S05]  /*17b90*/  LOP3.LUT R6, R6, 0xfffffffe, RZ, 0xc0, !PT ;  /* 0xfffffffe06067812 */ /* 0x000fca00078ec0ff */
[----:B------:R-:W-:-:S05]  /*17ba0*/  IMAD.IADD R5, R5, 0x1, -R6 ;  /* 0x0000000105057824 */ /* 0x000fca00078e0a06 */
[----:B------:R-:W-:-:S04]  /*17bb0*/  SHF.L.U32 R5, R5, 0x1f, RZ ;  /* 0x0000001f05057819 */ /* 0x000fc800000006ff */
[----:B------:R-:W0:Y:S02]  /*17bc0*/  SYNCS.PHASECHK.TRANS64.TRYWAIT P0, [R22+URZ+0x31c20], R5 ;  /* 0x031c2005160075a7 */ /* 0x000e24000800017f */
[----:B0-----:R-:W-:Y:S05]  /*17bd0*/  @!P0 BRA `(.L_x_10480) ;  /* 0x0000006c00848947 */ /* 0x001fea0003800000 */
.L_x_10662:
[----:B------:R-:W-:Y:S05]  /*17be0*/  BSYNC B1 ;  /* 0x0000000000017941 */ /* 0x000fea0003800000 */
.L_x_10479:
[----:B------:R-:W-:Y:S04]  /*17bf0*/  BSSY B1, `(.L_x_10481) ;  /* 0x000008a000017945 */ /* 0x000fe80003800000 */
[----:B------:R-:W-:Y:S05]  /*17c00*/  @!P2 BRA `(.L_x_10482) ;  /* 0x000000080020a947 */ /* 0x000fea0003800000 */
[----:B------:R-:W2:Y:S01]  /*17c10*/  LDL R7, [R1+0x4] ;  /* 0x0000040001077983 */ /* 0x000ea20000100800 */
[----:B------:R-:W-:Y:S01]  /*17c20*/  IMAD R8, R29, 0x8, R22 ;  /* 0x000000081d087824 */ /* 0x000fe200078e0216 */
[----:B------:R-:W3:Y:S01]  /*17c30*/  S2R R6, SR_TID.X ;  /* 0x0000000000067919 */ /* 0x000ee20000002100 */
[----:B------:R-:W-:Y:S01]  /*17c40*/  BSSY B2, `(.L_x_10483) ;  /* 0x0000006000027945 */ /* 0x000fe20003800000 */
[----:B---3--:R-:W-:-:S04]  /*17c50*/  LOP3.LUT R6, R6, 0x7f, RZ, 0xc0, !PT ;  /* 0x0000007f06067812 */ /* 0x008fc800078ec0ff */
[----:B------:R-:W-:Y:S02]  /*17c60*/  ISETP.NE.AND P4, PT, R6, RZ, PT ;  /* 0x000000ff0600720c */ /* 0x000fe40003f85270 */
[----:B--2---:R-:W-:-:S04]  /*17c70*/  SHF.L.U32 R10, R7, 0x1f, RZ ;  /* 0x0000001f070a7819 */ /* 0x004fc800000006ff */
[----:B------:R-:W2:Y:S02]  /*17c80*/  SYNCS.PHASECHK.TRANS64.TRYWAIT P0, [R8+URZ+0x31ca0], R10 ;  /* 0x031ca00a080075a7 */ /* 0x000ea4000800017f */
[----:B--2---:R-:W-:Y:S05]  /*17c90*/  @!P0 BRA `(.L_x_10484) ;  /* 0x0000006c00688947 */ /* 0x004fea0003800000 */
.L_x_10663:
[----:B------:R-:W-:Y:S05]  /*17ca0*/  BSYNC B2 ;  /* 0x0000000000027941 */ /* 0x000fea0003800000 */
.L_x_10483:
[----:B------:R-:W-:Y:S04]  /*17cb0*/  BSSY B2, `(.L_x_10485) ;  /* 0x0000008000027945 */ /* 0x000fe80003800000 */
[----:B------:R-:W-:Y:S05]  /*17cc0*/  @P4 BRA `(.L_x_10486) ;  /* 0x0000000000184947 */ /* 0x000fea0003800000 */
[----:B0-----:R-:W3:Y:S02]  /*17cd0*/  LDL R5, [R1] ;  /* 0x0000000001057983 */ /* 0x001ee40000100800 */
[----:B---3--:R-:W-:Y:S01]  /*17ce0*/  LOP3.LUT P0, RZ, R5, 0x1, RZ, 0xc0, !PT ;  /* 0x0000000105ff7812 */ /* 0x008fe2000780c0ff */
[----:B------:R-:W-:-:S04]  /*17cf0*/  IMAD.MOV.U32 R5, RZ, RZ, 0x6c00 ;  /* 0x00006c00ff057424 */ /* 0x000fc800078e00ff */
[----:B------:R3:W-:Y:S08]  /*17d00*/  SYNCS.ARRIVE.TRANS64 RZ, [R8+URZ+0x31c90], R5 ;  /* 0x031c900508ff79a7 */ /* 0x0007f0000800003f */
[----:B------:R-:W-:Y:S05]  /*17d10*/  @!P0 BRA `(.L_x_10486) ;  /* 0x0000000000048947 */ /* 0x000fea0003800000 */
[----:B------:R-:W-:Y:S01]  /*17d20*/  BPT.TRAP 0x1 ;  /* 0x000000040000795c */ /* 0x000fe20000300000 */
.L_x_10486:
[----:B------:R-:W-:Y:S05]  /*17d30*/  BSYNC B2 ;  /* 0x0000000000027941 */ /* 0x000fea0003800000 */
.L_x_10485:
[----:B------:R-:W-:Y:S01]  /*17d40*/  IMAD.MOV.U32 R14, RZ, RZ, RZ ;  /* 0x000000ffff0e7224 */ /* 0x000fe200078e00ff */
[----:B------:R-:W-:Y:S01]  /*17d50*/  UIADD3 UR4, UP0, UR36, 0x570, URZ ;  /* 0x0000057024047890 */ /* 0x000fe2000ff1e03f */
[----:B------:R-:W-:Y:S01]  /*17d60*/  IMAD R6, R4, 0x90, R3 ;  /* 0x0000009004067824 */ /* 0x000fe200078e0203 */
[----:B------:R-:W-:Y:S01]  /*17d70*/  PLOP3.LUT P0, PT, PT, PT, PT, 0x80, 0x0 ;  /* 0x000000000000781c */ /* 0x000fe20003f0f070 */
[----:B------:R-:W-:Y:S01]  /*17d80*/  IMAD R7, R29, 0x6c00, R22 ;  /* 0x00006c001d077824 */ /* 0x000fe200078e0216 */
[----:B------:R-:W-:Y:S01]  /*17d90*/  R2UR UR10, R14 ;  /* 0x000000000e0a72ca */ /* 0x000fe200000e0000 */
[----:B------:R-:W-:Y:S01]  /*17da0*/  VIADD R6, R6, 0xffffff70 ;  /* 0xffffff7006067836 */ /* 0x000fe20000000000 */
[----:B------:R-:W-:Y:S01]  /*17db0*/  UIADD3.X UR5, URZ, UR37, URZ, UP0, !UPT ;  /* 0x000000253f057290 */ /* 0x000fe200087fe43f */
[----:B0--3--:R-:W-:Y:S01]  /*17dc0*/  VIADD R5, R8, 0x31c90 ;  /* 0x00031c9008057836 */ /* 0x009fe20000000000 */
[----:B------:R-:W-:Y:S01]  /*17dd0*/  UMOV UR6, 0x0 ;  /* 0x0000000000067882 */ /* 0x000fe20000000000 */
[----:B------:R-:W-:Y:S01]  /*17de0*/  VIADD R9, R7, 0x16a00 ;  /* 0x00016a0007097836 */ /* 0x000fe20000000000 */
[----:B------:R-:W-:-:S09]  /*17df0*/  UMOV UR7, 0x12f00000 ;  /* 0x12f0000000077882 */ /* 0x000fd20000000000 */
.L_x_10487:
        /* <DEDUP_REMOVED lines=16> */
.L_x_10488:
        /* <DEDUP_REMOVED lines=16> */
.L_x_10489:
        /* <DEDUP_REMOVED lines=13> */
.L_x_10664:
[----:B------:R-:W-:Y:S05]  /*180d0*/  BSYNC B2 ;  /* 0x0000000000027941 */ /* 0x000fea0003800000 */
.L_x_10490:
[----:B------:R-:W-:Y:S01]  /*180e0*/  BSSY B2, `(.L_x_10492) ;  /* 0x000000a000027945 */ /* 0x000fe20003800000 */
[----:B0-2---:R-:W-:Y:S02]  /*180f0*/  IMAD.MOV.U32 R10, RZ, RZ, 0x0 ;  /* 0x00000000ff0a7424 */ /* 0x005fe400078e00ff */
[----:B-1----:R-:W-:Y:S01]  /*18100*/  IMAD.MOV.U32 R11, RZ, RZ, 0x12f00000 ;  /* 0x12f00000ff0b7424 */ /* 0x002fe200078e00ff */
[----:B------:R-:W-:Y:S06]  /*18110*/  @P4 BRA `(.L_x_10493) ;  /* 0x0000000000184947 */ /* 0x000fec0003800000 */
[----:B------:R-:W2:Y:S02]  /*18120*/  LDL R5, [R1] ;  /* 0x0000000001057983 */ /* 0x000ea40000100800 */
[----:B--2---:R-:W-:Y:S01]  /*18130*/  LOP3.LUT P0, RZ, R5, 0x1, RZ, 0xc0, !PT ;  /* 0x0000000105ff7812 */ /* 0x004fe2000780c0ff */
[----:B------:R-:W-:-:S04]  /*18140*/  IMAD.MOV.U32 R5, RZ, RZ, 0x6c00 ;  /* 0x00006c00ff057424 */ /* 0x000fc800078e00ff */
[----:B------:R0:W-:Y:S08]  /*18150*/  SYNCS.ARRIVE.TRANS64 RZ, [R8+URZ+0x31cb0], R5 ;  /* 0x031cb00508ff79a7 */ /* 0x0001f0000800003f */
[----:B------:R-:W-:Y:S05]  /*18160*/  @!P0 BRA `(.L_x_10493) ;  /* 0x0000000000048947 */ /* 0x000fea0003800000 */
[----:B------:R-:W-:Y:S01]  /*18170*/  BPT.TRAP 0x1 ;  /* 0x000000040000795c */ /* 0x000fe20000300000 */
.L_x_10493:
[----:B------:R-:W-:Y:S05]  /*18180*/  BSYNC B2 ;  /* 0x0000000000027941 */ /* 0x000fea0003800000 */
.L_x_10492:
        /* <DEDUP_REMOVED lines=8> */
.L_x_10494:
        /* <DEDUP_REMOVED lines=15> */
.L_x_10495:
        /* <DEDUP_REMOVED lines=15> */
.L_x_10496:
        /* <DEDUP_REMOVED lines=10> */
.L_x_10482:
[----:B------:R-:W-:Y:S05]  /*18490*/  BSYNC B1 ;  /* 0x0000000000017941 */ /* 0x000fea0003800000 */
.L_x_10481:
[----:B0-----:R-:W2:Y:S01]  /*184a0*/  LDL.LU R5, [R1+0x4] ;  /* 0x0000040001057983 */ /* 0x001ea20000300800 */
[----:B------:R-:W-:Y:S01]  /*184b0*/  VIADD R29, R29, 0x1 ;  /* 0x000000011d1d7836 */ /* 0x000fe20000000000 */
[----:B------:R-:W-:Y:S01]  /*184c0*/  PLOP3.LUT P5, PT, PT, PT, PT, 0x8, 0x0 ;  /* 0x000000000000781c */ /* 0x000fe20003fae170 */
[----:B------:R-:W-:-:S03]  /*184d0*/  VIADD R9, R4, 0xfffffffe ;  /* 0xfffffffe04097836 */ /* 0x000fc60000000000 */
[----:B------:R-:W-:-:S04]  /*184e0*/  ISETP.NE.AND P0, PT, R29, 0x2, PT ;  /* 0x000000021d00780c */ /* 0x000fc80003f05270 */
[----:B------:R-:W-:Y:S02]  /*184f0*/  SEL R4, RZ, 0x1, P0 ;  /* 0x00000001ff047807 */ /* 0x000fe40000000000 */
[----:B------:R-:W-:Y:S02]  /*18500*/  SEL R29, R29, RZ, P0 ;  /* 0x000000ff1d1d7207 */ /* 0x000fe40000000000 */
[----:B------:R-:W-:Y:S02]  /*18510*/  ISETP.GE.AND P0, PT, R9, R2, PT ;  /* 0x000000020900720c */ /* 0x000fe40003f06270 */
[----:B--2---:R-:W-:-:S05]  /*18520*/  LOP3.LUT R5, R5, R4, RZ, 0x3c, !PT ;  /* 0x0000000405057212 */ /* 0x004fca00078e3cff */
[----:B------:R0:W-:Y:S06]  /*18530*/  STL [R1+0x4], R5 ;  /* 0x0000040501007387 */ /* 0x0001ec0000100800 */
[----:B------:R-:W-:Y:S05]  /*18540*/  @!P0 BRA `(.L_x_10475) ;  /* 0x0000000800548947 */ /* 0x000fea0003800000 */
.L_x_10513:
[----:B------:R-:W-:Y:S05]  /*18550*/  YIELD ;  /* 0x0000000000007946 */ /* 0x000fea0003800000 */
[----:B------:R-:W-:Y:S04]  /*18560*/  BSSY B1, `(.L_x_10497) ;  /* 0x0000089000017945 */ /* 0x000fe80003800000 */
[----:B--2---:R-:W-:Y:S05]  /*18570*/  @!P2 BRA `(.L_x_10498) ;  /* 0x00000008001ca947 */ /* 0x004fea0003800000 */
[----:B0-----:R-:W2:Y:S01]  /*18580*/  LDL R5, [R1+0x4] ;  /* 0x0000040001057983 */ /* 0x001ea20000100800 */
[----:B------:R-:W-:Y:S01]  /*18590*/  IMAD R8, R29, 0x8, R22 ;  /* 0x000000081d087824 */ /* 0x000fe200078e0216 */
[----:B------:R-:W0:Y:S01]  /*185a0*/  S2R R4, SR_TID.X ;  /* 0x0000000000047919 */ /* 0x000e220000002100 */
[----:B------:R-:W-:Y:S01]  /*185b0*/  BSSY B2, `(.L_x_10499) ;  /* 0x0000006000027945 */ /* 0x000fe20003800000 */
[----:B0-----:R-:W-:-:S04]  /*185c0*/  LOP3.LUT R4, R4, 0x7f, RZ, 0xc0, !PT ;  /* 0x0000007f04047812 */ /* 0x001fc800078ec0ff */
[----:B------:R-:W-:Y:S02]  /*185d0*/  ISETP.NE.AND P1, PT, R4, RZ, PT ;  /* 0x000000ff0400720c */ /* 0x000fe40003f25270 */
[----:B--2---:R-:W-:-:S04]  /*185e0*/  SHF.L.U32 R7, R5, 0x1f, RZ ;  /* 0x0000001f05077819 */ /* 0x004fc800000006ff */
[----:B------:R-:W0:Y:S02]  /*185f0*/  SYNCS.PHASECHK.TRANS64.TRYWAIT P0, [R8+URZ+0x31ca0], R7 ;  /* 0x031ca007080075a7 */ /* 0x000e24000800017f */
[----:B0-----:R-:W-:Y:S05]  /*18600*/  @!P0 BRA `(.L_x_10500) ;  /* 0x0000006400348947 */ /* 0x001fea0003800000 */
.L_x_10665:
[----:B------:R-:W-:Y:S05]  /*18610*/  BSYNC B2 ;  /* 0x0000000000027941 */ /* 0x000fea0003800000 */
.L_x_10499:
        /* <DEDUP_REMOVED lines=8> */
.L_x_10502:
[----:B------:R-:W-:Y:S05]  /*186a0*/  BSYNC B2 ;  /* 0x0000000000027941 */ /* 0x000fea0003800000 */
.L_x_10501:
[----:B------:R-:W-:Y:S01]  /*186b0*/  IMAD.MOV.U32 R12, RZ, RZ, RZ ;  /* 0x000000ffff0c7224 */ /* 0x000fe200078e00ff */
[----:B------:R-:W-:Y:S01]  /*186c0*/  UIADD3 UR4, UP0, UR36, 0x570, URZ ;  /* 0x0000057024047890 */ /* 0x000fe2000ff1e03f */
[----:B------:R-:W-:Y:S01]  /*186d0*/  IMAD R6, R29, 0x6c00, R22 ;  /* 0x00006c001d067824 */ /* 0x000fe200078e0216 */
[----:B------:R-:W-:Y:S01]  /*186e0*/  PLOP3.LUT P0, PT, PT, PT, PT, 0x80, 0x0 ;  /* 0x000000000000781c */ /* 0x000fe20003f0f070 */
[----:B------:R-:W-:Y:S01]  /*186f0*/  IMAD R5, R9, 0x90, R3 ;  /* 0x0000009009057824 */ /* 0x000fe200078e0203 */
[----:B------:R-:W-:Y:S01]  /*18700*/  R2UR UR10, R12 ;  /* 0x000000000c0a72ca */ /* 0x000fe200000e0000 */
[----:B--2---:R-:W-:Y:S01]  /*18710*/  VIADD R4, R8, 0x31c90 ;  /* 0x00031c9008047836 */ /* 0x004fe20000000000 */
[----:B------:R-:W-:Y:S01]  /*18720*/  UIADD3.X UR5, URZ, UR37, URZ, UP0, !UPT ;  /* 0x000000253f057290 */ /* 0x000fe200087fe43f */
[----:B------:R-:W-:Y:S01]  /*18730*/  VIADD R10, R6, 0x16a00 ;  /* 0x00016a00060a7836 */ /* 0x000fe20000000000 */
[----:B------:R-:W-:Y:S01]  /*18740*/  UMOV UR6, 0x0 ;  /* 0x0000000000067882 */ /* 0x000fe20000000000 */
[----:B------:R-:W-:-:S10]  /*18750*/  UMOV UR7, 0x12f00000 ;  /* 0x12f0000000077882 */ /* 0x000fd40000000000 */
.L_x_10503:
        /* <DEDUP_REMOVED lines=16> */
.L_x_10504:
        /* <DEDUP_REMOVED lines=16> */
.L_x_10505:
        /* <DEDUP_REMOVED lines=13> */
.L_x_10666:
[----:B------:R-:W-:Y:S05]  /*18a30*/  BSYNC B2 ;  /* 0x0000000000027941 */ /* 0x000fea0003800000 */
.L_x_10506:
[----:B------:R-:W-:Y:S01]  /*18a40*/  BSSY B2, `(.L_x_10508) ;  /* 0x000000a000027945 */ /* 0x000fe20003800000 */
[----:B------:R-:W-:Y:S02]  /*18a50*/  IMAD.MOV.U32 R10, RZ, RZ, 0x0 ;  /* 0x00000000ff0a7424 */ /* 0x000fe400078e00ff */
[----:B-1----:R-:W-:Y:S01]  /*18a60*/  IMAD.MOV.U32 R11, RZ, RZ, 0x12f00000 ;  /* 0x12f00000ff0b7424 */ /* 0x002fe200078e00ff */
[----:B------:R-:W-:Y:S06]  /*18a70*/  @P1 BRA `(.L_x_10509) ;  /* 0x0000000000181947 */ /* 0x000fec0003800000 */
[----:B------:R-:W3:Y:S02]  /*18a80*/  LDL R4, [R1] ;  /* 0x0000000001047983 */ /* 0x000ee40000100800 */
[----:B---3--:R-:W-:Y:S01]  /*18a90*/  LOP3.LUT P0, RZ, R4, 0x1, RZ, 0xc0, !PT ;  /* 0x0000000104ff7812 */ /* 0x008fe2000780c0ff */
[----:B------:R-:W-:-:S04]  /*18aa0*/  IMAD.MOV.U32 R4, RZ, RZ, 0x6c00 ;  /* 0x00006c00ff047424 */ /* 0x000fc800078e00ff */
[----:B------:R1:W-:Y:S08]  /*18ab0*/  SYNCS.ARRIVE.TRANS64 RZ, [R8+URZ+0x31cb0], R4 ;  /* 0x031cb00408ff79a7 */ /* 0x0003f0000800003f */
[----:B------:R-:W-:Y:S05]  /*18ac0*/  @!P0 BRA `(.L_x_10509) ;  /* 0x0000000000048947 */ /* 0x000fea0003800000 */
[----:B------:R-:W-:Y:S01]  /*18ad0*/  BPT.TRAP 0x1 ;  /* 0x000000040000795c */ /* 0x000fe20000300000 */
.L_x_10509:
[----:B------:R-:W-:Y:S05]  /*18ae0*/  BSYNC B2 ;  /* 0x0000000000027941 */ /* 0x000fea0003800000 */
.L_x_10508:
        /* <DEDUP_REMOVED lines=8> */
.L_x_10510:
        /* <DEDUP_REMOVED lines=15> */
.L_x_10511:
        /* <DEDUP_REMOVED lines=15> */
.L_x_10512:
        /* <DEDUP_REMOVED lines=10> */
.L_x_10498:
[----:B------:R-:W-:Y:S05]  /*18df0*/  BSYNC B1 ;  /* 0x0000000000017941 */ /* 0x000fea0003800000 */
.L_x_10497:
[----:B------:R-:W2:Y:S01]  /*18e00*/  LDL.LU R7, [R1+0x4] ;  /* 0x0000040001077983 */ /* 0x000ea20000300800 */
[----:B------:R-:W-:-:S05]  /*18e10*/  VIADD R29, R29, 0x1 ;  /* 0x000000011d1d7836 */ /* 0x000fca0000000000 */
[----:B------:R-:W-:-:S04]  /*18e20*/  ISETP.NE.AND P0, PT, R29, 0x2, PT ;  /* 0x000000021d00780c */ /* 0x000fc80003f05270 */
[----:B------:R-:W-:Y:S02]  /*18e30*/  SEL R4, RZ, 0x1, P0 ;  /* 0x00000001ff047807 */ /* 0x000fe40000000000 */
[----:B------:R-:W-:Y:S02]  /*18e40*/  SEL R29, R29, RZ, P0 ;  /* 0x000000ff1d1d7207 */ /* 0x000fe40000000000 */
[C---:B------:R-:W-:Y:S01]  /*18e50*/  ISETP.GT.AND P0, PT, R9.reuse, R2, PT ;  /* 0x000000020900720c */ /* 0x040fe20003f04270 */
[----:B------:R-:W-:Y:S01]  /*18e60*/  VIADD R9, R9, 0xffffffff ;  /* 0xffffffff09097836 */ /* 0x000fe20000000000 */
[----:B--2---:R-:W-:-:S05]  /*18e70*/  LOP3.LUT R7, R7, R4, RZ, 0x3c, !PT ;  /* 0x0000000407077212 */ /* 0x004fca00078e3cff */
[----:B------:R2:W-:Y:S06]  /*18e80*/  STL [R1+0x4], R7 ;  /* 0x0000040701007387 */ /* 0x0005ec0000100800 */
[----:B------:R-:W-:Y:S05]  /*18e90*/  @P0 BRA `(.L_x_10513) ;  /* 0xfffffff400ac0947 */ /* 0x000fea000383ffff */
.L_x_10475:
[----:B------:R-:W-:Y:S05]  /*18ea0*/  BSYNC B0 ;  /* 0x0000000000007941 */ /* 0x000fea0003800000 */
.L_x_10474:
[----:B------:R-:W3:Y:S01]  /*18eb0*/  LDL R4, [R1+0x3c] ;  /* 0x00003c0001047983 */ /* 0x000ee20000100800 */
[----:B------:R-:W-:Y:S05]  /*18ec0*/  @!P5 WARPSYNC.ALL ;  /* 0x000000000000d948 */ /* 0x000fea0003800000 */
[----:B------:R-:W-:Y:S01]  /*18ed0*/  BSSY B7, `(.L_x_10514) ;  /* 0x0000427000077945 */ /* 0x000fe20003800000 */
[----:B------:R-:W-:Y:S01]  /*18ee0*/  @!P5 BAR.SYNC.DEFER_BLOCKING 0xc, 0x200 ;  /* 0x030800000000db1d */ /* 0x000fe20000010000 */
[----:B---3--:R-:W-:-:S13]  /*18ef0*/  ISETP.GT.AND P0, PT, R4, RZ, PT ;  /* 0x000000ff0400720c */ /* 0x008fda0003f04270 */
[----:B------:R-:W-:Y:S05]  /*18f00*/  @P0 BRA `(.L_x_10515) ;  /* 0x0000000000440947 */ /* 0x000fea0003800000 */
[----:B------:R-:W3:Y:S02]  /*18f10*/  S2R R4, SR_TID.X ;  /* 0x0000000000047919 */ /* 0x000ee40000002100 */
[----:B---3--:R-:W-:-:S04]  /*18f20*/  LOP3.LUT R4, R4, 0x7f, RZ, 0xc0, !PT ;  /* 0x0000007f04047812 */ /* 0x008fc800078ec0ff */
[----:B------:R-:W-:-:S13]  /*18f30*/  ISETP.NE.AND P1, PT, R4, RZ, PT ;  /* 0x000000ff0400720c */ /* 0x000fda0003f25270 */
[----:B------:R-:W-:Y:S05]  /*18f40*/  @P1 BRA `(.L_x_10516) ;  /* 0x00000040007c1947 */ /* 0x000fea0003800000 */
[----:B0-----:R-:W0:Y:S01]  /*18f50*/  S2R R5, SR_LANEID ;  /* 0x0000000000057919 */ /* 0x001e220000000000 */
        /* <DEDUP_REMOVED lines=8> */
[----:B--2---:R-:W0:Y:S01]  /*18fe0*/  POPC R7, R4 ;  /* 0x0000000400077309 */ /* 0x004e220000000000 */
[----:B---3--:R-:W0:Y:S02]  /*18ff0*/  SHFL.IDX PT, R0, R3, R0, 0x1f ;  /* 0x00001f0003007589 */ /* 0x008e2400000e0000 */
[----:B0-----:R-:W-:Y:S01]  /*19000*/  IADD3 R16, R0, UR38, R7 ;  /* 0x0000002600107c10 */ /* 0x001fe2000fffe007 */
[----:B------:R-:W-:Y:S06]  /*19010*/  BRA `(.L_x_10516) ;  /* 0x0000004000487947 */ /* 0x000fec0003800000 */
.L_x_10515:
        /* <DEDUP_REMOVED lines=10> */
[----:B0-----:R-:W-:Y:S02]  /*190c0*/  IMAD.U32 R5, RZ, RZ, UR7 ;  /* 0x00000007ff057e24 */ /* 0x001fe4000f8e00ff */
[----:B------:R-:W-:Y:S02]  /*190d0*/  IMAD.U32 R6, RZ, RZ, UR8 ;  /* 0x00000008ff067e24 */ /* 0x000fe4000f8e00ff */
[----:B--2---:R-:W-:-:S02]  /*190e0*/  IMAD.U32 R7, RZ, RZ, UR9 ;  /* 0x00000009ff077e24 */ /* 0x004fc4000f8e00ff */
[----:B------:R-:W-:Y:S02]  /*190f0*/  IMAD.U32 R10, RZ, RZ, UR4 ;  /* 0x00000004ff0a7e24 */ /* 0x000fe4000f8e00ff */
[----:B-1----:R-:W-:Y:S02]  /*19100*/  IMAD.U32 R11, RZ, RZ, UR5 ;  /* 0x00000005ff0b7e24 */ /* 0x002fe4000f8e00ff */
[----:B------:R-:W-:Y:S02]  /*19110*/  IMAD.MOV.U32 R8, RZ, RZ, 0x70 ;  /* 0x00000070ff087424 */ /* 0x000fe400078e00ff */
[----:B------:R-:W-:Y:S02]  /*19120*/  IMAD.MOV.U32 R12, RZ, RZ, 0x1 ;  /* 0x00000001ff0c7424 */ /* 0x000fe400078e00ff */
[----:B------:R-:W-:-:S07]  /*19130*/  IMAD.MOV.U32 R13, RZ, RZ, RZ ;  /* 0x000000ffff0d7224 */ /* 0x000fce00078e00ff */
[----:B------:R-:W-:-:S07]  /*19140*/  LEPC R20, `(.L_x_10518) ;  /* 0x000000001014794e */ /* 0x000fce0000000000 */
[----:B---3--:R-:W-:Y:S05]  /*19150*/  CALL.ABS.NOINC R2 ;  /* 0x0000000002007343 */ /* 0x008fea0003c00000 */
.L_x_10518:
[----:B------:R-:W-:Y:S05]  /*19160*/  BSYNC B6 ;  /* 0x0000000000067941 */ /* 0x000fea0003800000 */
.L_x_10517:
        /* <DEDUP_REMOVED lines=10> */
[----:B0-----:R-:W-:Y:S02]  /*19210*/  IMAD.U32 R5, RZ, RZ, UR7 ;  /* 0x00000007ff057e24 */ /* 0x001fe4000f8e00ff */
[----:B------:R-:W-:Y:S02]  /*19220*/  IMAD.U32 R6, RZ, RZ, UR8 ;  /* 0x00000008ff067e24 */ /* 0x000fe4000f8e00ff */
[----:B--2---:R-:W-:-:S02]  /*19230*/  IMAD.U32 R7, RZ, RZ, UR9 ;  /* 0x00000009ff077e24 */ /* 0x004fc4000f8e00ff */
[----:B------:R-:W-:Y:S02]  /*19240*/  IMAD.U32 R10, RZ, RZ, UR4 ;  /* 0x00000004ff0a7e24 */ /* 0x000fe4000f8e00ff */
[----:B-1----:R-:W-:Y:S02]  /*19250*/  IMAD.U32 R11, RZ, RZ, UR5 ;  /* 0x00000005ff0b7e24 */ /* 0x002fe4000f8e00ff */
[----:B------:R-:W-:Y:S02]  /*19260*/  IMAD.MOV.U32 R8, RZ, RZ, 0x70 ;  /* 0x00000070ff087424 */ /* 0x000fe400078e00ff */
[----:B------:R-:W-:Y:S02]  /*19270*/  IMAD.MOV.U32 R12, RZ, RZ, 0x1 ;  /* 0x00000001ff0c7424 */ /* 0x000fe400078e00ff */
[----:B---3--:R-:W-:-:S07]  /*19280*/  IMAD.MOV.U32 R13, RZ, RZ, RZ ;  /* 0x000000ffff0d7224 */ /* 0x008fce00078e00ff */
[----:B------:R-:W-:-:S07]  /*19290*/  LEPC R20, `(.L_x_10521) ;  /* 0x000000001014794e */ /* 0x000fce0000000000 */
[----:B----4-:R-:W-:Y:S05]  /*192a0*/  CALL.ABS.NOINC R2 ;  /* 0x0000000002007343 */ /* 0x010fea0003c00000 */
.L_x_10521:
        /* <DEDUP_REMOVED lines=16> */
.L_x_10520:
[----:B------:R-:W-:Y:S05]  /*193b0*/  BSYNC B6 ;  /* 0x0000000000067941 */ /* 0x000fea0003800000 */
.L_x_10519:
[----:B------:R-:W3:Y:S01]  /*193c0*/  LDL.LU R21, [R1+0x8] ;  /* 0x0000080001157983 */ /* 0x000ee20000300800 */
[----:B------:R-:W-:Y:S02]  /*193d0*/  ULDC.64 UR4, c[0x0][0x9f8] ;  /* 0x00027e0000047ab9 */ /* 0x000fe40000000a00 */
[----:B------:R-:W-:Y:S01]  /*193e0*/  ISETP.NE.U32.AND P0, PT, RZ, UR4, PT ;  /* 0x00000004ff007c0c */ /* 0x000fe2000bf05070 */
[----:B------:R-:W4:Y:S03]  /*193f0*/  LDL R20, [R1+0x1c] ;  /* 0x00001c0001147983 */ /* 0x000f260000100800 */
[----:B------:R-:W-:-:S13]  /*19400*/  ISETP.NE.AND.EX P0, PT, RZ, UR5, PT, P0 ;  /* 0x00000005ff007c0c */ /* 0x000fda000bf05300 */
[----:B------:R-:W-:-:S04]  /*19410*/  @P0 IADD3 R2, P1, R24, UR4, RZ ;  /* 0x0000000418020c10 */ /* 0x000fc8000ff3e0ff */
[----:B---3--:R-:W-:Y:S01]  /*19420*/  @P0 IADD3.X R3, R21, UR5, RZ, P1, !PT ;  /* 0x0000000515030c10 */ /* 0x008fe20008ffe4ff */
[----:B------:R-:W-:-:S04]  /*19430*/  ULDC.64 UR4, c[0x0][0xa08] ;  /* 0x0002820000047ab9 */ /* 0x000fc80000000a00 */
[----:B------:R3:W2:Y:S01]  /*19440*/  @P0 LDG.E R25, desc[UR60][R2.64] ;  /* 0x0000003c02190981 */ /* 0x0006a2000c1e1900 */
[----:B----4-:R-:W-:-:S05]  /*19450*/  VIADD R8, R20, 0xffffffff ;  /* 0xffffffff14087836 */ /* 0x010fca0000000000 */
[----:B------:R4:W-:Y:S01]  /*19460*/  STL [R1+0x20], R8 ;  /* 0x0000200801007387 */ /* 0x0009e20000100800 */
[----:B---3--:R-:W3:Y:S02]  /*19470*/  LDC.64 R2, c[0x0][0x418] ;  /* 0x00010600ff027b82 */ /* 0x008ee40000000a00 */
[----:B---3--:R-:W-:Y:S01]  /*19480*/  LOP3.LUT P0, RZ, R2, UR4, RZ, 0xfc, !PT ;  /* 0x0000000402ff7c12 */ /* 0x008fe2000f80fcff */
[----:B------:R-:W-:-:S03]  /*19490*/  UMOV UR4, 0xffffffff ;  /* 0xffffffff00047882 */ /* 0x000fc60000000000 */
[----:B------:R-:W-:Y:S02]  /*194a0*/  LOP3.LUT P0, RZ, R3, UR5, RZ, 0xfc, P0 ;  /* 0x0000000503ff7c12 */ /* 0x000fe4000800fcff */
[----:B--2---:R-:W-:Y:S02]  /*194b0*/  SHF.R.S32.HI R7, RZ, 0x1f, R25 ;  /* 0x0000001fff077819 */ /* 0x004fe40000011419 */
[----:B------:R-:W-:-:S03]  /*194c0*/  SEL R24, R25, RZ, !P0 ;  /* 0x000000ff19187207 */ /* 0x000fc60004000000 */
[----:B------:R4:W-:Y:S01]  /*194d0*/  STL [R1+0x8], R7 ;  /* 0x0000080701007387 */ /* 0x0009e20000100800 */
[----:B------:R-:W-:Y:S05]  /*194e0*/  BRA.DIV UR4, `(.L_x_10522) ;  /* 0x0000005604a47947 */ /* 0x000fea000b800000 */
[----:B------:R-:W2:Y:S02]  /*194f0*/  S2R R0, SR_TID.X ;  /* 0x0000000000007919 */ /* 0x000ea40000002100 */
[----:B--2---:R-:W-:-:S04]  /*19500*/  SHF.R.U32.HI R0, RZ, 0x5, R0 ;  /* 0x00000005ff007819 */ /* 0x004fc80000011600 */
[----:B------:R-:W-:-:S05]  /*19510*/  LOP3.LUT R0, R0, 0x3, RZ, 0xc0, !PT ;  /* 0x0000000300007812 */ /* 0x000fca00078ec0ff */
[----:B------:R2:W3:Y:S02]  /*19520*/  SHFL.IDX PT, R14, R0, RZ, 0x1f ;  /* 0x00001fff000e7589 */ /* 0x0004e400000e0000 */
.L_x_10669:
[----:B--2---:R-:W2:Y:S01]  /*19530*/  LDL.LU R0, [R1] ;  /* 0x0000000001007983 */ /* 0x004ea20000300800 */
[----:B------:R-:W-:Y:S02]  /*19540*/  PLOP3.LUT P1, PT, PT, PT, PT, 0x8, 0x0 ;  /* 0x000000000000781c */ /* 0x000fe40003f2e170 */
[----:B---3--:R-:W-:Y:S02]  /*19550*/  ISETP.NE.AND P0, PT, R14, RZ, PT ;  /* 0x000000ff0e00720c */ /* 0x008fe40003f05270 */
[----:B--2---:R-:W-:-:S09]  /*19560*/  LOP3.LUT R0, R0, 0xfffffffb, RZ, 0xc0, !PT ;  /* 0xfffffffb00007812 */ /* 0x004fd200078ec0ff */
[----:B------:R-:W-:-:S05]  /*19570*/  @P1 LOP3.LUT R0, R0, 0x4, RZ, 0xfc, !PT ;  /* 0x0000000400001812 */ /* 0x000fca00078efcff */
[----:B------:R2:W-:Y:S01]  /*19580*/  STL [R1], R0 ;  /* 0x0000000001007387 */ /* 0x0005e20000100800 */
[----:B------:R-:W-:Y:S05]  /*19590*/  @P0 BRA `(.L_x_10523) ;  /* 0x0000000400200947 */ /* 0x000fea0003800000 */
[----:B------:R-:W-:-:S03]  /*195a0*/  UMOV UR4, 0xffffffff ;  /* 0xffffffff00047882 */ /* 0x000fc60000000000 */
[----:B------:R-:W-:Y:S05]  /*195b0*/  BRA.DIV UR4, `(.L_x_10524) ;  /* 0x0000005604a47947 */ /* 0x000fea000b800000 */
[----:B------:R-:W-:-:S13]  /*195c0*/  ELECT P6, URZ, PT ;  /* 0x00000000003f782f */ /* 0x000fda00038c0000 */
.L_x_10672:
[----:B------:R-:W-:Y:S05]  /*195d0*/  @!P6 BRA `(.L_x_10523) ;  /* 0x000000040010e947 */ /* 0x000fea0003800000 */
[----:B------:R-:W-:Y:S01]  /*195e0*/  ISETP.NE.U32.AND P0, PT, R2, RZ, PT ;  /* 0x000000ff0200720c */ /* 0x000fe20003f05070 */
[----:B------:R-:W-:-:S03]  /*195f0*/  IMAD.MOV.U32 R27, RZ, RZ, R8 ;  /* 0x000000ffff1b7224 */ /* 0x000fc600078e0008 */
[----:B------:R-:W-:-:S13]  /*19600*/  ISETP.NE.AND.EX P0, PT, R3, RZ, PT, P0 ;  /* 0x000000ff0300720c */ /* 0x000fda0003f05300 */
[----:B------:R-:W-:Y:S05]  /*19610*/  @!P0 BRA `(.L_x_10525) ;  /* 0x0000000000488947 */ /* 0x000fea0003800000 */
[----:B------:R-:W3:Y:S01]  /*19620*/  LDC R6, c[0x0][0x43c] ;  /* 0x00010f00ff067b82 */ /* 0x000ee20000000800 */
[----:B--2---:R-:W-:Y:S01]  /*19630*/  IMAD.MOV.U32 R0, RZ, RZ, R8 ;  /* 0x000000ffff007224 */ /* 0x004fe200078e0008 */
[----:B------:R-:W-:Y:S01]  /*19640*/  ULDC.64 UR4, c[0x0][0x428] ;  /* 0x00010a0000047ab9 */ /* 0x000fe20000000a00 */
[----:B---3--:R-:W-:-:S13]  /*19650*/  ISETP.NE.AND P0, PT, R6, 0x1, PT ;  /* 0x000000010600780c */ /* 0x008fda0003f05270 */
[----:B0-----:R-:W0:Y:S02]  /*19660*/  @P0 LDC.64 R4, c[0x0][0x440] ;  /* 0x00011000ff040b82 */ /* 0x001e240000000a00 */
[----:B0-----:R-:W-:-:S05]  /*19670*/  @P0 IMAD.HI.U32 R4, R8, R4, RZ ;  /* 0x0000000408040227 */ /* 0x001fca00078e00ff */
[----:B------:R-:W-:-:S04]  /*19680*/  @P0 SHF.R.U32.HI R0, RZ, R5, R4 ;  /* 0x00000005ff000219 */ /* 0x000fc80000011604 */
[--C-:B------:R-:W-:Y:S01]  /*19690*/  SHF.R.S32.HI R5, RZ, 0x1f, R0.reuse ;  /* 0x0000001fff057819 */ /* 0x100fe20000011400 */
[--C-:B------:R-:W-:Y:S02]  /*196a0*/  IMAD.MOV R27, RZ, RZ, -R0.reuse ;  /* 0x000000ffff1b7224 */ /* 0x100fe400078e0a00 */
[----:B------:R-:W-:Y:S02]  /*196b0*/  IMAD.MOV.U32 R4, RZ, RZ, R0 ;  /* 0x000000ffff047224 */ /* 0x000fe400078e0000 */
        /* <DEDUP_REMOVED lines=8> */
.L_x_10525:
[----:B--2---:R-:W-:Y:S01]  /*19740*/  IMAD R0, R23, 0x8, R22 ;  /* 0x0000000817007824 */ /* 0x004fe200078e0216 */
[----:B---3--:R-:W-:-:S04]  /*19750*/  SHF.L.U32 R2, R26, 0x1f, RZ ;  /* 0x0000001f1a027819 */ /* 0x008fc800000006ff */
[----:B------:R-:W2:Y:S02]  /*19760*/  SYNCS.PHASECHK.TRANS64.TRYWAIT P0, [R0+URZ+0x31c40], R2 ;  /* 0x031c4002000075a7 */ /* 0x000ea4000800017f */
[----:B--2---:R-:W-:Y:S05]  /*19770*/  @!P0 BRA `(.L_x_10526) ;  /* 0x0000005400548947 */ /* 0x004fea0003800000 */
.L_x_10673:
[----:B------:R-:W3:Y:S02]  /*19780*/  S2R R3, SR_TID.X ;  /* 0x0000000000037919 */ /* 0x000ee40000002100 */
[----:B---3--:R-:W-:Y:S02]  /*19790*/  LOP3.LUT R4, R3, 0x7f, RZ, 0xc0, !PT ;  /* 0x0000007f03047812 */ /* 0x008fe400078ec0ff */
[----:B------:R3:W5:Y:S02]  /*197a0*/  LDL R3, [R1] ;  /* 0x0000000001037983 */ /* 0x0007640000100800 */
[----:B------:R-:W-:-:S13]  /*197b0*/  ISETP.NE.AND P0, PT, R4, RZ, PT ;  /* 0x000000ff0400720c */ /* 0x000fda0003f05270 */
[----:B---3--:R-:W-:Y:S05]  /*197c0*/  @P0 BRA `(.L_x_10527) ;  /* 0x0000000000140947 */ /* 0x008fea0003800000 */
[----:B-----5:R-:W-:Y:S01]  /*197d0*/  LOP3.LUT P1, RZ, R3, 0x1, RZ, 0xc0, !PT ;  /* 0x0000000103ff7812 */ /* 0x020fe2000782c0ff */
[----:B--2---:R-:W-:-:S04]  /*197e0*/  IMAD.MOV.U32 R2, RZ, RZ, 0x6c00 ;  /* 0x00006c00ff027424 */ /* 0x004fc800078e00ff */
[----:B------:R3:W-:Y:S08]  /*197f0*/  SYNCS.ARRIVE.TRANS64 RZ, [R0+URZ+0x31c30], R2 ;  /* 0x031c300200ff79a7 */ /* 0x0007f0000800003f */
[----:B------:R-:W-:Y:S05]  /*19800*/  @!P1 BRA `(.L_x_10527) ;  /* 0x0000000000049947 */ /* 0x000fea0003800000 */
[----:B------:R-:W-:Y:S01]  /*19810*/  BPT.TRAP 0x1 ;  /* 0x000000040000795c */ /* 0x000fe20000300000 */
.L_x_10527:
[----:B------:R-:W-:Y:S01]  /*19820*/  R2UR UR9, R0 ;  /* 0x00000000000972ca */ /* 0x000fe200000e0000 */
[----:B--23--:R-:W-:Y:S01]  /*19830*/  IMAD R0, R23, 0x6c00, R22 ;  /* 0x00006c0017007824 */ /* 0x00cfe200078e0216 */
        /* <DEDUP_REMOVED lines=21> */
[----:B------:R2:W-:Y:S01]  /*19990*/  UTMALDG.4D [UR8], [UR4], desc[UR6] ;  /* 0x00000608040075b4 */ /* 0x0005e20008019000 */
[----:B------:R3:W-:Y:S01]  /*199a0*/  STL [R1], R3 ;  /* 0x0000000301007387 */ /* 0x0007e20000100800 */
[----:B--2---:R-:W-:Y:S01]  /*199b0*/  UMOV UR8, UR15 ;  /* 0x0000000f00087c82 */ /* 0x004fe20008000000 */
[----:B------:R-:W-:-:S02]  /*199c0*/  UMOV UR10, UR17 ;  /* 0x00000011000a7c82 */ /* 0x000fc40008000000 */
[----:B------:R2:W-:Y:S02]  /*199d0*/  UTMALDG.4D [UR8], [UR4], desc[UR6] ;  /* 0x00000608040075b4 */ /* 0x0005e40008019000 */
[----:B--2---:R-:W-:Y:S01]  /*199e0*/  UMOV UR8, UR16 ;  /* 0x0000001000087c82 */ /* 0x004fe20008000000 */
[----:B------:R-:W-:Y:S02]  /*199f0*/  UMOV UR10, UR14 ;  /* 0x0000000e000a7c82 */ /* 0x000fe40008000000 */
[----:B------:R3:W-:Y:S02]  /*19a00*/  UTMALDG.4D [UR8], [UR4], desc[UR6] ;  /* 0x00000608040075b4 */ /* 0x0007e40008019000 */
[----:B---3--:R-:W-:Y:S01]  /*19a10*/  NOP ;  /* 0x0000000000007918 */ /* 0x008fe20000000000 */
.L_x_10523:
[----:B------:R-:W3:Y:S04]  /*19a20*/  LDL.LU R4, [R1+0x24] ;  /* 0x0000240001047983 */ /* 0x000ee80000300800 */
[----:B------:R-:W5:Y:S04]  /*19a30*/  LDL.LU R6, [R1+0x14] ;  /* 0x0000140001067983 */ /* 0x000f680000300800 */
[----:B------:R-:W4:Y:S01]  /*19a40*/  LDL.LU R3, [R1+0x2c] ;  /* 0x00002c0001037983 */ /* 0x000f220000300800 */
[----:B------:R-:W-:Y:S05]  /*19a50*/  WARPSYNC.ALL ;  /* 0x0000000000007948 */ /* 0x000fea0003800000 */
[----:B------:R-:W-:Y:S01]  /*19a60*/  ULDC.64 UR6, c[0x0][0xa00] ;  /* 0x0002800000067ab9 */ /* 0x000fe20000000a00 */
[----:B------:R-:W-:Y:S01]  /*19a70*/  ULDC.64 UR4, c[0x0][0x298] ;  /* 0x0000a60000047ab9 */ /* 0x000fe20000000a00 */
[----:B------:R-:W-:Y:S01]  /*19a80*/  BAR.SYNC.DEFER_BLOCKING 0x8, 0x200 ;  /* 0x0208000000007b1d */ /* 0x000fe20000010000 */
[----:B------:R-:W-:Y:S01]  /*19a90*/  ISETP.NE.U32.AND P0, PT, RZ, UR6, PT ;  /* 0x00000006ff007c0c */ /* 0x000fe2000bf05070 */
[----:B--2---:R-:W-:-:S03]  /*19aa0*/  VIADD R0, R22, 0xda00 ;  /* 0x0000da0016007836 */ /* 0x004fc60000000000 */
[----:B------:R-:W-:Y:S01]  /*19ab0*/  ISETP.NE.AND.EX P0, PT, RZ, UR7, PT, P0 ;  /* 0x00000007ff007c0c */ /* 0x000fe2000bf05300 */
[----:B------:R-:W-:Y:S01]  /*19ac0*/  BSSY B6, `(.L_x_10528) ;  /* 0x0000020000067945 */ /* 0x000fe20003800000 */
[----:B------:R-:W-:Y:S02]  /*19ad0*/  LOP3.LUT P1, RZ, R0, 0x1bf, RZ, 0xc0, !PT ;  /* 0x000001bf00ff7812 */ /* 0x000fe4000782c0ff */
[----:B---3--:R-:W-:-:S05]  /*19ae0*/  SHF.R.S32.HI R2, RZ, 0x1f, R4 ;  /* 0x0000001fff027819 */ /* 0x008fca0000011404 */
[----:B------:R-:W-:Y:S01]  /*19af0*/  IMAD R2, R2, UR4, RZ ;  /* 0x0000000402027c24 */ /* 0x000fe2000f8e02ff */
[----:B----4-:R-:W-:-:S03]  /*19b00*/  SEL R3, R3, RZ, !P0 ;  /* 0x000000ff03037207 */ /* 0x010fc60004000000 */
[----:B------:R-:W-:Y:S01]  /*19b10*/  IMAD R0, R4, UR5, R2 ;  /* 0x0000000504007c24 */ /* 0x000fe2000f8e0202 */
[----:B-----5:R-:W-:Y:S01]  /*19b20*/  SEL R2, R6, RZ, !P0 ;  /* 0x000000ff06027207 */ /* 0x020fe20004000000 */
[----:B0-----:R-:W-:-:S05]  /*19b30*/  IMAD.WIDE.U32 R4, R4, UR4, RZ ;  /* 0x0000000404047c25 */ /* 0x001fca000f8e00ff */
[----:B------:R-:W-:Y:S04]  /*19b40*/  STL.64 [R1+0x30], R4 ;  /* 0x0000300401007387 */ /* 0x000fe80000100a00 */
        /* <DEDUP_REMOVED lines=17> */
[----:B-1----:R-:W-:Y:S02]  /*19c60*/  IMAD.U32 R11, RZ, RZ, UR9 ;  /* 0x00000009ff0b7e24 */ /* 0x002fe4000f8e00ff */
[----:B------:R-:W-:Y:S02]  /*19c70*/  IMAD.MOV.U32 R8, RZ, RZ, 0x70 ;  /* 0x00000070ff087424 */ /* 0x000fe400078e00ff */
[----:B------:R-:W-:Y:S02]  /*19c80*/  IMAD.MOV.U32 R12, RZ, RZ, 0x1 ;  /* 0x00000001ff0c7424 */ /* 0x000fe400078e00ff */
[----:B------:R-:W-:-:S07]  /*19c90*/  IMAD.MOV.U32 R13, RZ, RZ, RZ ;  /* 0x000000ffff0d7224 */ /* 0x000fce00078e00ff */
[----:B------:R-:W-:-:S07]  /*19ca0*/  LEPC R20, `(.L_x_10529) ;  /* 0x000000001014794e */ /* 0x000fce0000000000 */
[----:B0-----:R-:W-:Y:S05]  /*19cb0*/  CALL.ABS.NOINC R2 ;  /* 0x0000000002007343 */ /* 0x001fea0003c00000 */
.L_x_10529:
[----:B------:R-:W-:Y:S05]  /*19cc0*/  BSYNC B6 ;  /* 0x0000000000067941 */ /* 0x000fea0003800000 */
.L_x_10528:
[----:B--2---:R-:W2:Y:S01]  /*19cd0*/  LDL.LU R0, [R1+0x24] ;  /* 0x0000240001007983 */ /* 0x004ea20000300800 */
[----:B------:R-:W0:Y:S01]  /*19ce0*/  LDC R10, c[0x0][0x448] ;  /* 0x00011200ff0a7b82 */ /* 0x000e220000000800 */
[----:B------:R-:W-:Y:S01]  /*19cf0*/  ULDC.64 UR4, c[0x0][0x2d8] ;  /* 0x0000b60000047ab9 */ /* 0x000fe20000000a00 */
[----:B------:R-:W-:Y:S01]  /*19d00*/  ULDC.64 UR6, c[0x0][0x2c8] ;  /* 0x0000b20000067ab9 */ /* 0x000fe20000000a00 */
[----:B------:R-:W2:Y:S01]  /*19d10*/  LDL.LU.64 R2, [R1+0x30] ;  /* 0x0000300001027983 */ /* 0x000ea20000300a00 */
[----:B------:R-:W-:-:S03]  /*19d20*/  ULDC.64 UR8, c[0x0][0x280] ;  /* 0x0000a00000087ab9 */ /* 0x000fc60000000a00 */
[----:B------:R-:W3:Y:S04]  /*19d30*/  LDL.LU R20, [R1+0x2c] ;  /* 0x00002c0001147983 */ /* 0x000ee80000300800 */
[----:B------:R-:W4:Y:S04]  /*19d40*/  LDL.LU R21, [R1+0x44] ;  /* 0x0000440001157983 */ /* 0x000f280000300800 */
[----:B------:R-:W5:Y:S01]  /*19d50*/  LDL.LU R4, [R1+0x14] ;  /* 0x0000140001047983 */ /* 0x000f620000300800 */
[----:B------:R-:W1:Y:S01]  /*19d60*/  S2R R13, SR_TID.X ;  /* 0x00000000000d7919 */ /* 0x000e620000002100 */
[----:B0-----:R-:W-:-:S13]  /*19d70*/  ISETP.NE.AND P0, PT, R10, 0x1, PT ;  /* 0x000000010a00780c */ /* 0x001fda0003f05270 */
[----:B------:R-:W0:Y:S01]  /*19d80*/  @P0 LDC R5, c[0x0][0x450] ;  /* 0x00011400ff050b82 */ /* 0x000e220000000800 */
[----:B-1----:R-:W-:-:S05]  /*19d90*/  IMAD.SHL.U32 R11, R13, 0x8, RZ ;  /* 0x000000080d0b7824 */ /* 0x002fca00078e00ff */
[----:B------:R-:W-:-:S04]  /*19da0*/  LOP3.LUT R11, R11, 0x18, RZ, 0xc0, !PT ;  /* 0x000000180b0b7812 */ /* 0x000fc800078ec0ff */
[C---:B------:R-:W-:Y:S02]  /*19db0*/  LOP3.LUT R12, R11.reuse, 0x20, RZ, 0xfc, !PT ;  /* 0x000000200b0c7812 */ /* 0x040fe400078efcff */
[----:B------:R-:W-:Y:S01]  /*19dc0*/  LOP3.LUT R11, R11, 0x40, RZ, 0xfc, !PT ;  /* 0x000000400b0b7812 */ /* 0x000fe200078efcff */
[----:B--2---:R-:W-:Y:S02]  /*19dd0*/  IMAD.MOV.U32 R3, RZ, RZ, R0 ;  /* 0x000000ffff037224 */ /* 0x004fe400078e0000 */
[----:B---3--:R-:W-:Y:S02]  /*19de0*/  IMAD R0, R20, UR4, RZ ;  /* 0x0000000414007c24 */ /* 0x008fe4000f8e02ff */
[C---:B------:R-:W-:Y:S01]  /*19df0*/  IMAD.WIDE.U32 R2, R18.reuse, UR4, R2 ;  /* 0x0000000412027c25 */ /* 0x040fe2000f8e0002 */
[----:B------:R-:W1:Y:S03]  /*19e00*/  S2R R20, SR_TID.X ;  /* 0x0000000000147919 */ /* 0x000e660000002100 */
[----:B------:R-:W-:Y:S01]  /*19e10*/  IMAD R0, R18, UR5, R0 ;  /* 0x0000000512007c24 */ /* 0x000fe2000f8e0200 */
[----:B------:R-:W-:-:S03]  /*19e20*/  ULDC.64 UR4, c[0x0][0x2e0] ;  /* 0x0000b80000047ab9 */ /* 0x000fc60000000a00 */
[----:B------:R-:W-:Y:S02]  /*19e30*/  IMAD.IADD R3, R3, 0x1, R0 ;  /* 0x0000000103037824 */ /* 0x000fe400078e0200 */
[----:B----4-:R-:W-:Y:S02]  /*19e40*/  IMAD R0, R21, UR4, RZ ;  /* 0x0000000415007c24 */ /* 0x010fe4000f8e02ff */
[----:B------:R-:W2:Y:S01]  /*19e50*/  S2R R21, SR_TID.X ;  /* 0x0000000000157919 */ /* 0x000ea20000002100 */
[----:B-----5:R-:W-:-:S04]  /*19e60*/  IMAD.WIDE.U32 R2, R4, UR4, R2 ;  /* 0x0000000404027c25 */ /* 0x020fc8000f8e0002 */
[----:B------:R-:W-:Y:S01]  /*19e70*/  IMAD R0, R4, UR5, R0 ;  /* 0x0000000504007c24 */ /* 0x000fe2000f8e0200 */
[----:B------:R-:W-:Y:S01]  /*19e80*/  ULDC.64 UR4, c[0x0][0x2d0] ;  /* 0x0000b40000047ab9 */ /* 0x000fe20000000a00 */
[----:B------:R-:W3:Y:S02]  /*19e90*/  @P0 LDC R4, c[0x0][0x44c] ;  /* 0x00011300ff040b82 */ /* 0x000ee40000000800 */
[----:B------:R-:W-:Y:S01]  /*19ea0*/  IMAD.IADD R3, R3, 0x1, R0 ;  /* 0x0000000103037824 */ /* 0x000fe200078e0200 */
[----:B-1----:R-:W-:-:S04]  /*19eb0*/  LOP3.LUT R20, R20, 0x7f, RZ, 0xc0, !PT ;  /* 0x0000007f14147812 */ /* 0x002fc800078ec0ff */
[----:B------:R-:W-:Y:S01]  /*19ec0*/  SHF.R.U32.HI R20, RZ, 0x2, R20 ;  /* 0x00000002ff147819 */ /* 0x000fe20000011614 */
[----:B--2---:R-:W-:Y:S01]  /*19ed0*/  IMAD.SHL.U32 R6, R21, 0x20, RZ ;  /* 0x0000002015067824 */ /* 0x004fe200078e00ff */
[----:B------:R-:W-:-:S04]  /*19ee0*/  LOP3.LUT R21, R13, 0x7f, RZ, 0xc0, !PT ;  /* 0x0000007f0d157812 */ /* 0x000fc800078ec0ff */
[----:B------:R-:W-:Y:S01]  /*19ef0*/  LOP3.LUT R6, R20, 0x60, R6, 0xf8, !PT ;  /* 0x0000006014067812 */ /* 0x000fe200078ef806 */
[----:B------:R-:W-:Y:S01]  /*19f00*/  IMAD.SHL.U32 R20, R13, 0x8, RZ ;  /* 0x000000080d147824 */ /* 0x000fe200078e00ff */
[----:B------:R-:W-:-:S03]  /*19f10*/  SHF.R.U32.HI R21, RZ, 0x2, R21 ;  /* 0x00000002ff157819 */ /* 0x000fc60000011615 */
[----:B------:R-:W-:Y:S01]  /*19f20*/  IMAD R8, R17, 0xc0, R6 ;  /* 0x000000c011087824 */ /* 0x000fe200078e0206 */
[----:B------:R-:W-:-:S03]  /*19f30*/  LOP3.LUT R20, R20, 0x18, RZ, 0xc0, !PT ;  /* 0x0000001814147812 */ /* 0x000fc600078ec0ff */
[----:B---3--:R-:W-:-:S04]  /*19f40*/  @P0 IMAD.HI.U32 R0, R8, R4, RZ ;  /* 0x0000000408000227 */ /* 0x008fc800078e00ff */
[----:B------:R-:W-:Y:S01]  /*19f50*/  IMAD.MOV.U32 R4, RZ, RZ, R8 ;  /* 0x000000ffff047224 */ /* 0x000fe200078e0008 */
[----:B0-----:R-:W-:-:S04]  /*19f60*/  @P0 SHF.R.U32.HI R4, RZ, R5, R0 ;  /* 0x00000005ff040219 */ /* 0x001fc80000011600 */
[--C-:B------:R-:W-:Y:S01]  /*19f70*/  SHF.R.S32.HI R0, RZ, 0x1f, R4.reuse ;  /* 0x0000001fff007819 */ /* 0x100fe20000011404 */
[----:B------:R-:W-:-:S04]  /*19f80*/  IMAD.MOV R6, RZ, RZ, -R4 ;  /* 0x000000ffff067224 */ /* 0x000fc800078e0a04 */
[----:B------:R-:W-:-:S04]  /*19f90*/  IMAD R0, R0, UR4, RZ ;  /* 0x0000000400007c24 */ /* 0x000fc8000f8e02ff */
[C---:B------:R-:W-:Y:S02]  /*19fa0*/  IMAD R0, R4.reuse, UR5, R0 ;  /* 0x0000000504007c24 */ /* 0x040fe4000f8e0200 */
[----:B------:R-:W-:-:S04]  /*19fb0*/  IMAD.WIDE.U32 R4, R4, UR4, R2 ;  /* 0x0000000404047c25 */ /* 0x000fc8000f8e0002 */
[----:B------:R-:W-:Y:S02]  /*19fc0*/  IMAD.IADD R5, R5, 0x1, R0 ;  /* 0x0000000105057824 */ /* 0x000fe400078e0200 */
[----:B------:R-:W-:Y:S02]  /*19fd0*/  IMAD R0, R10, R6, R8 ;  /* 0x000000060a007224 */ /* 0x000fe400078e0208 */
[----:B------:R-:W-:-:S03]  /*19fe0*/  VIADD R8, R8, 0x80 ;  /* 0x0000008008087836 */ /* 0x000fc60000000000 */
[----:B------:R-:W-:-:S05]  /*19ff0*/  SHF.R.S32.HI R6, RZ, 0x1f, R0 ;  /* 0x0000001fff067819 */ /* 0x000fca0000011400 */
[----:B------:R-:W-:Y:S02]  /*1a000*/  IMAD R9, R6, UR6, RZ ;  /* 0x0000000606097c24 */ /* 0x000fe4000f8e02ff */
[C---:B------:R-:W-:Y:S02]  /*1a010*/  IMAD.WIDE.U32 R6, R0.reuse, UR6, R4 ;  /* 0x0000000600067c25 */ /* 0x040fe4000f8e0004 */
[----:B------:R-:W0:Y:S02]  /*1a020*/  @P0 LDC R5, c[0x0][0x44c] ;  /* 0x00011300ff050b82 */ /* 0x000e240000000800 */
[----:B------:R-:W-:Y:S01]  /*1a030*/  IMAD R0, R0, UR7, R9 ;  /* 0x0000000700007c24 */ /* 0x000fe2000f8e0209 */
[----:B------:R-:W-:-:S03]  /*1a040*/  LEA R4, P1, R6, UR8, 0x1 ;  /* 0x0000000806047c11 */ /* 0x000fc6000f8208ff */
[----:B------:R-:W-:Y:S02]  /*1a050*/  IMAD.IADD R0, R7, 0x1, R0 ;  /* 0x0000000107007824 */ /* 0x000fe400078e0200 */
[----:B------:R-:W1:Y:S03]  /*1a060*/  @P0 LDC R7, c[0x0][0x450] ;  /* 0x00011400ff070b82 */ /* 0x000e660000000800 */
[----:B------:R-:W-:Y:S01]  /*1a070*/  LEA.HI.X R0, R6, UR9, R0, 0x1, P1 ;  /* 0x0000000906007c11 */ /* 0x000fe200088f0c00 */
[----:B------:R-:W-:Y:S02]  /*1a080*/  IMAD.MOV.U32 R6, RZ, RZ, R8 ;  /* 0x000000ffff067224 */ /* 0x000fe400078e0008 */
[----:B0-----:R-:W-:-:S05]  /*1a090*/  @P0 IMAD.HI.U32 R5, R8, R5, RZ ;  /* 0x0000000508050227 */ /* 0x001fca00078e00ff */
[----:B-1----:R-:W-:-:S04]  /*1a0a0*/  @P0 SHF.R.U32.HI R6, RZ, R7, R5 ;  /* 0x00000007ff060219 */ /* 0x002fc80000011605 */
[--C-:B------:R-:W-:Y:S01]  /*1a0b0*/  SHF.R.S32.HI R7, RZ, 0x1f, R6.reuse ;  /* 0x0000001fff077819 */ /* 0x100fe20000011406 */
[----:B------:R-:W-:Y:S02]  /*1a0c0*/  IMAD.MOV R5, RZ, RZ, -R6 ;  /* 0x000000ffff057224 */ /* 0x000fe400078e0a06 */
[----:B------:R-:W-:-:S04]  /*1a0d0*/  IMAD.WIDE.U32 R2, R6, UR4, R2 ;  /* 0x0000000406027c25 */ /* 0x000fc8000f8e0002 */
[----:B------:R-:W-:Y:S01]  /*1a0e0*/  IMAD R7, R7, UR4, RZ ;  /* 0x0000000407077c24 */ /* 0x000fe2000f8e02ff */
[----:B------:R-:W-:Y:S01]  /*1a0f0*/  ULDC UR4, c[0x0][0x2b8] ;  /* 0x0000ae0000047ab9 */ /* 0x000fe20000000800 */
[----:B------:R-:W-:Y:S01]  /*1a100*/  IMAD R5, R10, R5, R8 ;  /* 0x000000050a057224 */ /* 0x000fe200078e0208 */
[----:B------:R-:W-:Y:S01]  /*1a110*/  ISETP.GE.AND P3, PT, R20, UR4, PT ;  /* 0x0000000414007c0c */ /* 0x000fe2000bf66270 */
[----:B------:R-:W-:Y:S01]  /*1a120*/  IMAD R6, R6, UR5, R7 ;  /* 0x0000000506067c24 */ /* 0x000fe2000f8e0207 */
[----:B------:R-:W-:Y:S01]  /*1a130*/  UMOV UR5, 0xffffffff ;  /* 0xffffffff00057882 */ /* 0x000fe20000000000 */
[----:B------:R-:W-:Y:S02]  /*1a140*/  ISETP.GE.AND P1, PT, R11, UR4, PT ;  /* 0x000000040b007c0c */ /* 0x000fe4000bf26270 */
[----:B------:R-:W-:Y:S01]  /*1a150*/  IMAD.IADD R3, R3, 0x1, R6 ;  /* 0x0000000103037824 */ /* 0x000fe200078e0206 */
[----:B------:R-:W-:Y:S01]  /*1a160*/  SHF.R.S32.HI R6, RZ, 0x1f, R5 ;  /* 0x0000001fff067819 */ /* 0x000fe20000011405 */
[----:B------:R-:W-:-:S04]  /*1a170*/  IMAD.WIDE.U32 R2, R5, UR6, R2 ;  /* 0x0000000605027c25 */ /* 0x000fc8000f8e0002 */
[----:B------:R-:W-:Y:S01]  /*1a180*/  IMAD R6, R6, UR6, RZ ;  /* 0x0000000606067c24 */ /* 0x000fe2000f8e02ff */
[----:B------:R-:W-:-:S03]  /*1a190*/  LEA R8, P0, R2, UR8, 0x1 ;  /* 0x0000000802087c11 */ /* 0x000fc6000f8008ff */
[----:B------:R-:W-:-:S04]  /*1a1a0*/  IMAD R6, R5, UR7, R6 ;  /* 0x0000000705067c24 */ /* 0x000fc8000f8e0206 */
[----:B------:R-:W-:-:S05]  /*1a1b0*/  IMAD.IADD R3, R3, 0x1, R6 ;  /* 0x0000000103037824 */ /* 0x000fca00078e0206 */
[----:B------:R-:W-:Y:S02]  /*1a1c0*/  LEA.HI.X R3, R2, UR9, R3, 0x1, P0 ;  /* 0x0000000902037c11 */ /* 0x000fe400080f0c03 */
[----:B------:R-:W-:Y:S01]  /*1a1d0*/  ISETP.GE.AND P0, PT, R12, UR4, PT ;  /* 0x000000040c007c0c */ /* 0x000fe2000bf06270 */
[----:B------:R-:W-:-:S12]  /*1a1e0*/  BRA.DIV UR5, `(.L_x_10530) ;  /* 0x0000004a05cc7947 */ /* 0x000fd8000b800000 */
[----:B------:R-:W2:Y:S04]  /*1a1f0*/  LDL.LU R5, [R1+0x40] ;  /* 0x0000400001057983 */ /* 0x000ea80000300800 */
[----:B------:R-:W3:Y:S01]  /*1a200*/  LDL R9, [R1+0x10] ;  /* 0x0000100001097983 */ /* 0x000ee20000100800 */
[----:B------:R-:W-:-:S03]  /*1a210*/  IMAD R17, R17, 0xc0, R21 ;  /* 0x000000c011117824 */ /* 0x000fc600078e0215 */
[----:B------:R-:W0:Y:S04]  /*1a220*/  SHFL.IDX PT, R7, R4, RZ, 0x1c1f ;  /* 0x001c1fff04077589 */ /* 0x000e2800000e0000 */
[----:B------:R-:W1:Y:S01]  /*1a230*/  SHFL.IDX PT, R6, R0, RZ, 0x1c1f ;  /* 0x001c1fff00067589 */ /* 0x000e6200000e0000 */
[----:B--2---:R-:W-:Y:S02]  /*1a240*/  IMAD R2, R5, R10, RZ ;  /* 0x0000000a05027224 */ /* 0x004fe400078e02ff */
[----:B------:R-:W-:-:S03]  /*1a250*/  VIADD R5, R17, 0x20 ;  /* 0x0000002011057836 */ /* 0x000fc60000000000 */
[----:B------:R-:W-:-:S13]  /*1a260*/  ISETP.GE.AND P2, PT, R17, R2, PT ;  /* 0x000000021100720c */ /* 0x000fda0003f46270 */
        /* <DEDUP_REMOVED lines=20> */
[----:B------:R0:W-:Y:S01]  /*1a3b0*/  @!P2 LDGSTS.E.BYPASS.LTC128B.128 [R9+0x14200], desc[UR60][R6.64+0x80], !P1 ;  /* 0x142000800609afae */ /* 0x0001e2000c901d7c */
[----:B------:R-:W-:Y:S01]  /*1a3c0*/  ISETP.GE.AND P2, PT, R5, R2, PT ;  /* 0x000000020500720c */ /* 0x000fe20003f46270 */
[----:B------:R-:W-:-:S02]  /*1a3d0*/  VIADD R5, R17, 0x60 ;  /* 0x0000006011057836 */ /* 0x000fc40000000000 */
[----:B0-----:R-:W0:Y:S04]  /*1a3e0*/  SHFL.IDX PT, R7, R4, 0x2, 0x1c1f ;  /* 0x005c1f0004077f89 */ /* 0x001e2800000e0000 */
[----:B------:R-:W1:Y:S04]  /*1a3f0*/  SHFL.IDX PT, R6, R0, 0x2, 0x1c1f ;  /* 0x005c1f0000067f89 */ /* 0x000e6800000e0000 */
[----:B------:R-:W2:Y:S04]  /*1a400*/  SHFL.IDX PT, R4, R4, 0x3, 0x1c1f ;  /* 0x007c1f0004047f89 */ /* 0x000ea800000e0000 */
[----:B------:R-:W3:Y:S01]  /*1a410*/  SHFL.IDX PT, R0, R0, 0x3, 0x1c1f ;  /* 0x007c1f0000007f89 */ /* 0x000ee200000e0000 */
[----:B0-----:R-:W-:-:S05]  /*1a420*/  @!P2 LEA R7, P4, R20, R7, 0x1 ;  /* 0x000000071407a211 */ /* 0x001fca00078808ff */
[----:B-1----:R-:W-:-:S05]  /*1a430*/  @!P2 IMAD.X R6, RZ, RZ, R6, P4 ;  /* 0x000000ffff06a224 */ /* 0x002fca00020e0606 */
[----:B------:R-:W-:-:S04]  /*1a440*/  @!P2 LOP3.LUT R7, R7, R6, RZ, 0x3c, !PT ;  /* 0x000000060707a212 */ /* 0x000fc800078e3cff */
[----:B------:R-:W-:-:S04]  /*1a450*/  @!P2 LOP3.LUT R6, R7, R6, RZ, 0x3c, !PT ;  /* 0x000000060706a212 */ /* 0x000fc800078e3cff */
[----:B------:R-:W-:-:S05]  /*1a460*/  @!P2 LOP3.LUT R7, R7, R6, RZ, 0x3c, !PT ;  /* 0x000000060707a212 */ /* 0x000fca00078e3cff */
[----:B------:R-:W-:Y:S04]  /*1a470*/  @!P2 LDGSTS.E.BYPASS.LTC128B.128 [R9+0xea00], desc[UR60][R6.64], !P3 ;  /* 0x0ea000000609afae */ /* 0x000fe8000d901d7c */
[----:B------:R-:W-:Y:S04]  /*1a480*/  @!P2 LDGSTS.E.BYPASS.LTC128B.128 [R9+0x11a00], desc[UR60][R6.64+0x40], !P0 ;  /* 0x11a000400609afae */ /* 0x000fe8000c101d7c */
[----:B------:R-:W-:Y:S01]  /*1a490*/  @!P2 LDGSTS.E.BYPASS.LTC128B.128 [R9+0x14a00], desc[UR60][R6.64+0x80], !P1 ;  /* 0x14a000800609afae */ /* 0x000fe2000c901d7c */
[----:B------:R-:W-:-:S13]  /*1a4a0*/  ISETP.GE.AND P2, PT, R5, R2, PT ;  /* 0x000000020500720c */ /* 0x000fda0003f46270 */
[----:B--2---:R-:W-:-:S05]  /*1a4b0*/  @!P2 LEA R4, P4, R20, R4, 0x1 ;  /* 0x000000041404a211 */ /* 0x004fca00078808ff */
[----:B---3--:R-:W-:-:S04]  /*1a4c0*/  @!P2 IMAD.X R0, RZ, RZ, R0, P4 ;  /* 0x000000ffff00a224 */ /* 0x008fc800020e0600 */
[----:B------:R-:W-:Y:S02]  /*1a4d0*/  @!P2 IMAD.MOV.U32 R5, RZ, RZ, R0 ;  /* 0x000000ffff05a224 */ /* 0x000fe400078e0000 */
[----:B------:R-:W-:Y:S04]  /*1a4e0*/  SHFL.IDX PT, R0, R3, RZ, 0x1c1f ;  /* 0x001c1fff03007589 */ /* 0x000fe800000e0000 */
[----:B------:R-:W-:Y:S04]  /*1a4f0*/  @!P2 LDGSTS.E.BYPASS.LTC128B.128 [R9+0xf200], desc[UR60][R4.64], !P3 ;  /* 0x0f2000000409afae */ /* 0x000fe8000d901d7c */
[----:B------:R-:W-:Y:S04]  /*1a500*/  @!P2 LDGSTS.E.BYPASS.LTC128B.128 [R9+0x12200], desc[UR60][R4.64+0x40], !P0 ;  /* 0x122000400409afae */ /* 0x000fe8000c101d7c */
[----:B------:R0:W-:Y:S04]  /*1a510*/  @!P2 LDGSTS.E.BYPASS.LTC128B.128 [R9+0x15200], desc[UR60][R4.64+0x80], !P1 ;  /* 0x152000800409afae */ /* 0x0001e8000c901d7c */
[----:B------:R-:W-:Y:S04]  /*1a520*/  SHFL.IDX PT, R3, R3, 0x1, 0x1c1f ;  /* 0x003c1f0003037f89 */ /* 0x000fe800000e0000 */
[----:B0-----:R-:W0:Y:S01]  /*1a530*/  SHFL.IDX PT, R4, R8, RZ, 0x1c1f ;  /* 0x001c1fff08047589 */ /* 0x001e2200000e0000 */
[----:B------:R-:W-:-:S03]  /*1a540*/  VIADD R5, R17, 0x80 ;  /* 0x0000008011057836 */ /* 0x000fc60000000000 */
[----:B------:R-:W1:Y:S02]  /*1a550*/  SHFL.IDX PT, R8, R8, 0x1, 0x1c1f ;  /* 0x003c1f0008087f89 */ /* 0x000e6400000e0000 */
[----:B------:R-:W-:-:S13]  /*1a560*/  ISETP.GE.AND P2, PT, R5, R2, PT ;  /* 0x000000020500720c */ /* 0x000fda0003f46270 */
[----:B0-----:R-:W-:-:S05]  /*1a570*/  @!P2 LEA R4, P4, R20, R4, 0x1 ;  /* 0x000000041404a211 */ /* 0x001fca00078808ff */
[----:B------:R-:W-:-:S04]  /*1a580*/  @!P2 IMAD.X R0, RZ, RZ, R0, P4 ;  /* 0x000000ffff00a224 */ /* 0x000fc800020e0600 */
[----:B------:R-:W-:-:S05]  /*1a590*/  @!P2 IMAD.MOV.U32 R5, RZ, RZ, R0 ;  /* 0x000000ffff05a224 */ /* 0x000fca00078e0000 */
[----:B------:R0:W-:Y:S04]  /*1a5a0*/  @!P2 LDGSTS.E.BYPASS.LTC128B.128 [R9+0xfa00], desc[UR60][R4.64], !P3 ;  /* 0x0fa000000409afae */ /* 0x0001e8000d901d7c */
[----:B------:R0:W-:Y:S04]  /*1a5b0*/  @!P2 LDGSTS.E.BYPASS.LTC128B.128 [R9+0x12a00], desc[UR60][R4.64+0x40], !P0 ;  /* 0x12a000400409afae */ /* 0x0001e8000c101d7c */
[----:B-1----:R0:W-:Y:S02]  /*1a5c0*/  @!P2 LDGSTS.E.BYPASS.LTC128B.128 [R9+0x15a00], desc[UR60][R4.64+0x80], !P1 ;  /* 0x15a000800409afae */ /* 0x0021e4000c901d7c */
.L_x_10686:
[----:B------:R-:W2:Y:S01]  /*1a5d0*/  LDL R0, [R1+0x10] ;  /* 0x0000100001007983 */ /* 0x000ea20000100800 */
[----:B------:R-:W-:-:S05]  /*1a5e0*/  VIADD R17, R17, 0xa0 ;  /* 0x000000a011117836 */ /* 0x000fca0000000000 */
[----:B------:R-:W-:-:S13]  /*1a5f0*/  ISETP.GE.AND P2, PT, R17, R2, PT ;  /* 0x000000021100720c */ /* 0x000fda0003f46270 */
[----:B------:R-:W-:-:S05]  /*1a600*/  @!P2 LEA R2, P4, R20, R8, 0x1 ;  /* 0x000000081402a211 */ /* 0x000fca00078808ff */
[----:B------:R-:W-:-:S05]  /*1a610*/  @!P2 IMAD.X R3, RZ, RZ, R3, P4 ;  /* 0x000000ffff03a224 */ /* 0x000fca00020e0603 */
[----:B------:R-:W-:Y:S01]  /*1a620*/  @!PT LDS RZ, [RZ] ;  /* 0x00000000fffff984 */ /* 0x000fe20000000800 */
[----:B------:R-:W-:Y:S01]  /*1a630*/  @!PT LDS RZ, [RZ] ;  /* 0x00000000fffff984 */ /* 0x000fe20000000800 */
[----:B------:R-:W-:Y:S01]  /*1a640*/  @!PT LDS RZ, [RZ] ;  /* 0x00000000fffff984 */ /* 0x000fe20000000800 */
[----:B--2---:R1:W-:Y:S04]  /*1a650*/  @!P2 LDGSTS.E.BYPASS.LTC128B.128 [R0+0x10200], desc[UR60][R2.64], !P3 ;  /* 0x102000000200afae */ /* 0x0043e8000d901d7c */
[----:B------:R1:W-:Y:S01]  /*1a660*/  @!P2 LDGSTS.E.BYPASS.LTC128B.128 [R0+0x13200], desc[UR60][R2.64+0x40], !P0 ;  /* 0x132000400200afae */ /* 0x0003e2000c101d7c */
[----:B------:R-:W-:-:S03]  /*1a670*/  PLOP3.LUT P0, PT, PT, PT, PT, 0x80, 0x0 ;  /* 0x000000000000781c */ /* 0x000fc60003f0f070 */
[----:B------:R1:W-:Y:S01]  /*1a680*/  @!P2 LDGSTS.E.BYPASS.LTC128B.128 [R0+0x16200], desc[UR60][R2.64+0x80], !P1 ;  /* 0x162000800200afae */ /* 0x0003e2000c901d7c */
[----:B------:R-:W-:-:S09]  /*1a690*/  NOP ;  /* 0x0000000000007918 */ /* 0x000fd20000000000 */
.L_x_10531:
        /* <DEDUP_REMOVED lines=17> */
[----:B-12---:R-:W-:Y:S05]  /*1a7b0*/  @!P0 BRA `(.L_x_10533) ;  /* 0x0000004c006c8947 */ /* 0x006fea0003800000 */
.L_x_10687:
[----:B------:R-:W-:Y:S05]  /*1a7c0*/  BSYNC B0 ;  /* 0x0000000000007941 */ /* 0x000fea0003800000 */
.L_x_10532:
[----:B------:R-:W2:Y:S01]  /*1a7d0*/  LDL.LU R2, [R1+0x3c] ;  /* 0x00003c0001027983 */ /* 0x000ea20000300800 */
[----:B------:R-:W-:Y:S01]  /*1a7e0*/  BSSY B0, `(.L_x_10534) ;  /* 0x0000231000007945 */ /* 0x000fe20003800000 */
[----:B--2---:R-:W-:-:S13]  /*1a7f0*/  ISETP.GE.AND P0, PT, R2, 0x91, PT ;  /* 0x000000910200780c */ /* 0x004fda0003f06270 */
[----:B------:R-:W-:Y:S05]  /*1a800*/  @!P0 BRA `(.L_x_10535) ;  /* 0x0000002000b88947 */ /* 0x000fea0003800000 */
[----:B------:R-:W2:Y:S01]  /*1a810*/  LDL R2, [R1+0x1c] ;  /* 0x00001c0001027983 */ /* 0x000ea20000100800 */
[----:B-1----:R-:W-:Y:S01]  /*1a820*/  IMAD.MOV.U32 R0, RZ, RZ, 0x1 ;  /* 0x00000001ff007424 */ /* 0x002fe200078e00ff */
        /* <DEDUP_REMOVED lines=9> */
[----:B------:R-:W-:Y:S01]  /*1a8c0*/  VIADD R6, R23, 0x1 ;  /* 0x0000000117067836 */ /* 0x000fe20000000000 */
[----:B------:R-:W-:Y:S04]  /*1a8d0*/  BSSY B1, `(.L_x_10538) ;  /* 0x00000af000017945 */ /* 0x000fe80003800000 */
[----:B------:R-:W-:-:S04]  /*1a8e0*/  ISETP.NE.AND P0, PT, R6, 0x2, PT ;  /* 0x000000020600780c */ /* 0x000fc80003f05270 */
[----:B------:R-:W-:Y:S02]  /*1a8f0*/  SEL R8, RZ, 0x1, P0 ;  /* 0x00000001ff087807 */ /* 0x000fe40000000000 */
[----:B------:R-:W-:Y:S02]  /*1a900*/  SEL R6, R6, RZ, P0 ;  /* 0x000000ff06067207 */ /* 0x000fe40000000000 */
[----:B------:R-:W-:Y:S02]  /*1a910*/  LOP3.LUT R8, R26, R8, RZ, 0x3c, !PT ;  /* 0x000000081a087212 */ /* 0x000fe400078e3cff */
[----:B--2---:R-:W-:-:S13]  /*1a920*/  LOP3.LUT P1, RZ, R2, 0x4, RZ, 0xc0, !PT ;  /* 0x0000000402ff7812 */ /* 0x004fda000782c0ff */
[----:B------:R-:W-:Y:S05]  /*1a930*/  @!P1 BRA `(.L_x_10539) ;  /* 0x0000000800a09947 */ /* 0x000fea0003800000 */
[----:B------:R-:W-:Y:S01]  /*1a940*/  ULDC.64 UR4, c[0x0][0x418] ;  /* 0x0001060000047ab9 */ /* 0x000fe20000000a00 */
[----:B0-----:R-:W-:Y:S01]  /*1a950*/  IMAD.MOV.U32 R5, RZ, RZ, R24 ;  /* 0x000000ffff057224 */ /* 0x001fe200078e0018 */
[----:B------:R-:W-:-:S04]  /*1a960*/  ISETP.NE.U32.AND P0, PT, RZ, UR4, PT ;  /* 0x00000004ff007c0c */ /* 0x000fc8000bf05070 */
[----:B------:R-:W-:-:S13]  /*1a970*/  ISETP.NE.AND.EX P0, PT, RZ, UR5, PT, P0 ;  /* 0x00000005ff007c0c */ /* 0x000fda000bf05300 */
[----:B------:R-:W-:Y:S05]  /*1a980*/  @!P0 BRA `(.L_x_10540) ;  /* 0x0000000000488947 */ /* 0x000fea0003800000 */
[----:B------:R-:W2:Y:S01]  /*1a990*/  LDL R9, [R1+0x8] ;  /* 0x0000080001097983 */ /* 0x000ea20000100800 */
        /* <DEDUP_REMOVED lines=17> */
.L_x_10540:
[----:B------:R-:W-:Y:S01]  /*1aab0*/  IMAD R3, R6, 0x8, R22 ;  /* 0x0000000806037824 */ /* 0x000fe200078e0216 */
[----:B------:R-:W-:Y:S01]  /*1aac0*/  SHF.L.U32 R2, R8, 0x1f, RZ ;  /* 0x0000001f08027819 */ /* 0x000fe200000006ff */
[----:B------:R-:W-:Y:S03]  /*1aad0*/  BSSY B3, `(.L_x_10541) ;  /* 0x0000003000037945 */ /* 0x000fe60003800000 */
[----:B------:R-:W1:Y:S02]  /*1aae0*/  SYNCS.PHASECHK.TRANS64.TRYWAIT P0, [R3+URZ+0x31c40], R2 ;  /* 0x031c4002030075a7 */ /* 0x000e64000800017f */
[----:B-1----:R-:W-:Y:S05]  /*1aaf0*/  @!P0 BRA `(.L_x_10542) ;  /* 0x0000004800b08947 */ /* 0x002fea0003800000 */
.L_x_10688:
[----:B------:R-:W-:Y:S05]  /*1ab00*/  BSYNC B3 ;  /* 0x0000000000037941 */ /* 0x000fea0003800000 */
.L_x_10541:
        /* <DEDUP_REMOVED lines=11> */
.L_x_10544:
[----:B------:R-:W-:Y:S05]  /*1abc0*/  BSYNC B3 ;  /* 0x0000000000037941 */ /* 0x000fea0003800000 */
.L_x_10543:
        /* <DEDUP_REMOVED lines=11> */
.L_x_10545:
        /* <DEDUP_REMOVED lines=16> */
.L_x_10546:
        /* <DEDUP_REMOVED lines=16> */
.L_x_10547:
        /* <DEDUP_REMOVED lines=15> */
.L_x_10689:
[----:B------:R-:W-:Y:S05]  /*1af70*/  BSYNC B3 ;  /* 0x0000000000037941 */ /* 0x000fea0003800000 */
.L_x_10548:
[----:B------:R-:W1:Y:S02]  /*1af80*/  S2R R4, SR_TID.X ;  /* 0x0000000000047919 */ /* 0x000e640000002100 */
[----:B-1----:R-:W-:Y:S02]  /*1af90*/  LOP3.LUT R9, R4, 0x7f, RZ, 0xc0, !PT ;  /* 0x0000007f04097812 */ /* 0x002fe400078ec0ff */
[----:B------:R-:W2:Y:S02]  /*1afa0*/  LDL R4, [R1+0x18] ;  /* 0x0000180001047983 */ /* 0x000ea40000100800 */
[----:B------:R-:W-:-:S13]  /*1afb0*/  ISETP.NE.AND P0, PT, R9, RZ, PT ;  /* 0x000000ff0900720c */ /* 0x000fda0003f05270 */
[----:B0-----:R-:W-:-:S04]  /*1afc0*/  @!P0 IMAD.MOV.U32 R3, RZ, RZ, 0x6c00 ;  /* 0x00006c00ff038424 */ /* 0x001fc800078e00ff */
[----:B------:R2:W-:Y:S02]  /*1afd0*/  @!P0 SYNCS.ARRIVE.TRANS64 RZ, [R2+URZ+0x31c50], R3 ;  /* 0x031c500302ff89a7 */ /* 0x0005e4000800003f */
[----:B--2---:R-:W-:-:S04]  /*1afe0*/  PRMT R3, R4, 0x9910, RZ ;  /* 0x0000991004037816 */ /* 0x004fc800000000ff */
[----:B------:R-:W-:-:S13]  /*1aff0*/  ISETP.NE.AND P0, PT, R3, 0x2, PT ;  /* 0x000000020300780c */ /* 0x000fda0003f05270 */
[----:B------:R-:W-:Y:S05]  /*1b000*/  @P0 BRA `(.L_x_10550) ;  /* 0x0000000000040947 */ /* 0x000fea0003800000 */
[----:B------:R-:W-:Y:S01]  /*1b010*/  BPT.TRAP 0x1 ;  /* 0x000000040000795c */ /* 0x000fe20000300000 */
.L_x_10550:
[----:B------:R-:W2:Y:S01]  /*1b020*/  LDL R3, [R1] ;  /* 0x0000000001037983 */ /* 0x000ea20000100800 */
[----:B------:R-:W-:Y:S01]  /*1b030*/  BSSY B3, `(.L_x_10551) ;  /* 0x0000004000037945 */ /* 0x000fe20003800000 */
[----:B--2---:R-:W-:-:S13]  /*1b040*/  LOP3.LUT P0, RZ, R3, 0x8, RZ, 0xc0, !PT ;  /* 0x0000000803ff7812 */ /* 0x004fda000780c0ff */
[----:B------:R-:W-:Y:S05]  /*1b050*/  @P0 BRA `(.L_x_10552) ;  /* 0x0000000000040947 */ /* 0x000fea0003800000 */
[----:B------:R-:W-:Y:S01]  /*1b060*/  BPT.TRAP 0x1 ;  /* 0x000000040000795c */ /* 0x000fe20000300000 */
.L_x_10552:
[----:B------:R-:W-:Y:S05]  /*1b070*/  BSYNC B3 ;  /* 0x0000000000037941 */ /* 0x000fea0003800000 */
.L_x_10551:
[----:B------:R-:W-:Y:S01]  /*1b080*/  R2UR UR10, R10 ;  /* 0x000000000a0a72ca */ /* 0x000fe200000e0000 */
[----:B------:R-:W-:Y:S01]  /*1b090*/  IMAD R3, R23, 0x6c00, R22 ;  /* 0x00006c0017037824 */ /* 0x000fe200078e0216 */
[----:B------:R-:W-:Y:S01]  /*1b0a0*/  UIADD3 UR4, UP0, UR36, 0x470, URZ ;  /* 0x0000047024047890 */ /* 0x000fe2000ff1e03f */
[----:B------:R-:W-:Y:S01]  /*1b0b0*/  PLOP3.LUT P0, PT, PT, PT, PT, 0x80, 0x0 ;  /* 0x000000000000781c */ /* 0x000fe20003f0f070 */
[----:B------:R-:W-:Y:S01]  /*1b0c0*/  IMAD R4, R27, 0x90, R28 ;  /* 0x000000901b047824 */ /* 0x000fe200078e021c */
[----:B------:R-:W-:Y:S01]  /*1b0d0*/  UMOV UR6, 0x0 ;  /* 0x0000000000067882 */ /* 0x000fe20000000000 */
[----:B------:R-:W-:Y:S01]  /*1b0e0*/  VIADD R2, R2, 0x31c50 ;  /* 0x00031c5002027836 */ /* 0x000fe20000000000 */
[----:B------:R-:W-:Y:S01]  /*1b0f0*/  UIADD3.X UR5, URZ, UR37, URZ, UP0, !UPT ;  /* 0x000000253f057290 */ /* 0x000fe200087fe43f */
[----:B------:R-:W-:Y:S01]  /*1b100*/  VIADD R9, R3, 0x200 ;  /* 0x0000020003097836 */ /* 0x000fe20000000000 */
[----:B------:R-:W-:-:S10]  /*1b110*/  UMOV UR7, 0x14f00000 ;  /* 0x14f0000000077882 */ /* 0x000fd40000000000 */
.L_x_10553:
        /* <DEDUP_REMOVED lines=15> */
.L_x_10554:
        /* <DEDUP_REMOVED lines=15> */
.L_x_10555:
        /* <DEDUP_REMOVED lines=12> */
.L_x_10539:
[----:B------:R-:W-:Y:S05]  /*1b3c0*/  BSYNC B1 ;  /* 0x0000000000017941 */ /* 0x000fea0003800000 */
.L_x_10538:
[----:B------:R-:W2:Y:S01]  /*1b3d0*/  LDL.LU R0, [R1+0x1c] ;  /* 0x00001c0001007983 */ /* 0x000ea20000300800 */
[----:B------:R-:W-:Y:S02]  /*1b3e0*/  IMAD.MOV.U32 R23, RZ, RZ, R6 ;  /* 0x000000ffff177224 */ /* 0x000fe400078e0006 */
[----:B------:R-:W-:Y:S02]  /*1b3f0*/  IMAD.MOV.U32 R26, RZ, RZ, R8 ;  /* 0x000000ffff1a7224 */ /* 0x000fe400078e0008 */
[----:B--2---:R-:W-:-:S07]  /*1b400*/  VIADD R0, R0, 0xfffffffd ;  /* 0xfffffffd00007836 */ /* 0x004fce0000000000 */
.L_x_10537:
[----:B------:R-:W-:Y:S05]  /*1b410*/  BSYNC B2 ;  /* 0x0000000000027941 */ /* 0x000fea0003800000 */
.L_x_10536:
[----:B------:R-:W2:Y:S01]  /*1b420*/  LDL.LU R2, [R1+0x20] ;  /* 0x0000200001027983 */ /* 0x000ea20000300800 */
[----:B------:R-:W-:-:S05]  /*1b430*/  IMAD.MOV R7, RZ, RZ, -R7 ;  /* 0x000000ffff077224 */ /* 0x000fca00078e0a07 */
[----:B--2---:R-:W-:-:S13]  /*1b440*/  ISETP.NE.AND P0, PT, R2, R7, PT ;  /* 0x000000070200720c */ /* 0x004fda0003f05270 */
[----:B------:R-:W-:Y:S05]  /*1b450*/  @!P0 BRA `(.L_x_10535) ;  /* 0x0000001400a48947 */ /* 0x000fea0003800000 */
[----:B0-----:R-:W-:-:S07]  /*1b460*/  IMAD.MOV.U32 R4, RZ, RZ, R24 ;  /* 0x000000ffff047224 */ /* 0x001fce00078e0018 */
.L_x_10592:
[----:B------:R-:W2:Y:S01]  /*1b470*/  LDL R2, [R1] ;  /* 0x0000000001027983 */ /* 0x000ea20000100800 */
[----:B------:R-:W-:Y:S01]  /*1b480*/  VIADD R6, R23, 0x1 ;  /* 0x0000000117067836 */ /* 0x000fe20000000000 */
[----:B------:R-:W-:Y:S05]  /*1b490*/  YIELD ;  /* 0x0000000000007946 */ /* 0x000fea0003800000 */
[----:B------:R-:W-:Y:S01]  /*1b4a0*/  ISETP.NE.AND P0, PT, R6, 0x2, PT ;  /* 0x000000020600780c */ /* 0x000fe20003f05270 */
[----:B------:R-:W-:Y:S03]  /*1b4b0*/  BSSY B1, `(.L_x_10556) ;  /* 0x00000ae000017945 */ /* 0x000fe60003800000 */
[----:B------:R-:W-:-:S02]  /*1b4c0*/  SEL R7, RZ, 0x1, P0 ;  /* 0x00000001ff077807 */ /* 0x000fc40000000000 */
[----:B------:R-:W-:Y:S02]  /*1b4d0*/  SEL R6, R6, RZ, P0 ;  /* 0x000000ff06067207 */ /* 0x000fe40000000000 */
[----:B------:R-:W-:Y:S02]  /*1b4e0*/  LOP3.LUT R7, R26, R7, RZ, 0x3c, !PT ;  /* 0x000000071a077212 */ /* 0x000fe400078e3cff */
[----:B--2---:R-:W-:-:S13]  /*1b4f0*/  LOP3.LUT P1, RZ, R2, 0x4, RZ, 0xc0, !PT ;  /* 0x0000000402ff7812 */ /* 0x004fda000782c0ff */
[----:B------:R-:W-:Y:S05]  /*1b500*/  @!P1 BRA `(.L_x_10557) ;  /* 0x0000000800a09947 */ /* 0x000fea0003800000 */
[----:B------:R-:W-:Y:S01]  /*1b510*/  ULDC.64 UR4, c[0x0][0x418] ;  /* 0x0001060000047ab9 */ /* 0x000fe20000000a00 */
[----:B------:R-:W-:Y:S01]  /*1b520*/  IMAD.MOV.U32 R8, RZ, RZ, R0 ;  /* 0x000000ffff087224 */ /* 0x000fe200078e0000 */
        /* <DEDUP_REMOVED lines=21> */
.L_x_10558:
[----:B0-----:R-:W-:Y:S01]  /*1b680*/  IMAD R5, R6, 0x8, R22 ;  /* 0x0000000806057824 */ /* 0x001fe200078e0216 */
[----:B------:R-:W-:Y:S01]  /*1b690*/  SHF.L.U32 R2, R7, 0x1f, RZ ;  /* 0x0000001f07027819 */ /* 0x000fe200000006ff */
[----:B------:R-:W-:Y:S03]  /*1b6a0*/  BSSY B2, `(.L_x_10559) ;  /* 0x0000003000027945 */ /* 0x000fe60003800000 */
[----:B------:R-:W0:Y:S02]  /*1b6b0*/  SYNCS.PHASECHK.TRANS64.TRYWAIT P0, [R5+URZ+0x31c40], R2 ;  /* 0x031c4002050075a7 */ /* 0x000e24000800017f */
[----:B0-----:R-:W-:Y:S05]  /*1b6c0*/  @!P0 BRA `(.L_x_10560) ;  /* 0x0000003c00e48947 */ /* 0x001fea0003800000 */
.L_x_10690:
[----:B------:R-:W-:Y:S05]  /*1b6d0*/  BSYNC B2 ;  /* 0x0000000000027941 */ /* 0x000fea0003800000 */
.L_x_10559:
[----:B------:R-:W1:Y:S01]  /*1b6e0*/  S2R R3, SR_TID.X ;  /* 0x0000000000037919 */ /* 0x000e620000002100 */
[----:B------:R-:W-:Y:S01]  /*1b6f0*/  BSSY B2, `(.L_x_10561) ;  /* 0x000000a000027945 */ /* 0x000fe20003800000 */
[----:B-1----:R-:W-:-:S04]  /*1b700*/  LOP3.LUT R3, R3, 0x7f, RZ, 0xc0, !PT ;  /* 0x0000007f03037812 */ /* 0x002fc800078ec0ff */
[----:B------:R-:W-:-:S13]  /*1b710*/  ISETP.NE.AND P0, PT, R3, RZ, PT ;  /* 0x000000ff0300720c */ /* 0x000fda0003f05270 */
[----:B------:R-:W-:Y:S05]  /*1b720*/  @P0 BRA `(.L_x_10562) ;  /* 0x0000000000180947 */ /* 0x000fea0003800000 */
[----:B------:R-:W2:Y:S01]  /*1b730*/  LDL R3, [R1] ;  /* 0x0000000001037983 */ /* 0x000ea20000100800 */
[----:B0-----:R-:W-:-:S04]  /*1b740*/  IMAD.MOV.U32 R2, RZ, RZ, 0x6c00 ;  /* 0x00006c00ff027424 */ /* 0x001fc800078e00ff */
[----:B------:R1:W-:Y:S01]  /*1b750*/  SYNCS.ARRIVE.TRANS64 RZ, [R5+URZ+0x31c30], R2 ;  /* 0x031c300205ff79a7 */ /* 0x0003e2000800003f */
[----:B--2---:R-:W-:-:S13]  /*1b760*/  LOP3.LUT P1, RZ, R3, 0x1, RZ, 0xc0, !PT ;  /* 0x0000000103ff7812 */ /* 0x004fda000782c0ff */
[----:B-1----:R-:W-:Y:S05]  /*1b770*/  @!P1 BRA `(.L_x_10562) ;  /* 0x0000000000049947 */ /* 0x002fea0003800000 */
[----:B------:R-:W-:Y:S01]  /*1b780*/  BPT.TRAP 0x1 ;  /* 0x000000040000795c */ /* 0x000fe20000300000 */
.L_x_10562:
[----:B------:R-:W-:Y:S05]  /*1b790*/  BSYNC B2 ;  /* 0x0000000000027941 */ /* 0x000fea0003800000 */
.L_x_10561:
[----:B------:R-:W-:Y:S01]  /*1b7a0*/  IMAD.MOV.U32 R11, RZ, RZ, RZ ;  /* 0x000000ffff0b7224 */ /* 0x000fe200078e00ff */
[----:B------:R-:W-:Y:S01]  /*1b7b0*/  UIADD3 UR4, UP0, UR36, 0x370, URZ ;  /* 0x0000037024047890 */ /* 0x000fe2000ff1e03f */
[----:B------:R-:W-:Y:S01]  /*1b7c0*/  IMAD R9, R6, 0x6c00, R22 ;  /* 0x00006c0006097824 */ /* 0x000fe200078e0216 */
[----:B------:R-:W-:Y:S01]  /*1b7d0*/  PLOP3.LUT P0, PT, PT, PT, PT, 0x80, 0x0 ;  /* 0x000000000000781c */ /* 0x000fe20003f0f070 */
[----:B0-----:R-:W-:Y:S01]  /*1b7e0*/  VIADD R5, R5, 0x31c30 ;  /* 0x00031c3005057836 */ /* 0x001fe20000000000 */
[----:B------:R-:W-:Y:S01]  /*1b7f0*/  R2UR UR10, R11 ;  /* 0x000000000b0a72ca */ /* 0x000fe200000e0000 */
[----:B------:R-:W-:Y:S01]  /*1b800*/  IMAD R3, R8, 0x90, R28 ;  /* 0x0000009008037824 */ /* 0x000fe200078e021c */
[----:B------:R-:W-:Y:S01]  /*1b810*/  UIADD3.X UR5, URZ, UR37, URZ, UP0, !UPT ;  /* 0x000000253f057290 */ /* 0x000fe200087fe43f */
[----:B------:R-:W-:Y:S01]  /*1b820*/  VIADD R2, R9, 0x16a00 ;  /* 0x00016a0009027836 */ /* 0x000fe20000000000 */
[----:B------:R-:W-:Y:S01]  /*1b830*/  UMOV UR6, 0x0 ;  /* 0x0000000000067882 */ /* 0x000fe20000000000 */
[----:B------:R-:W-:-:S10]  /*1b840*/  UMOV UR7, 0x14f00000 ;  /* 0x14f0000000077882 */ /* 0x000fd40000000000 */
.L_x_10563:
        /* <DEDUP_REMOVED lines=16> */
.L_x_10564:
        /* <DEDUP_REMOVED lines=16> */
.L_x_10565:
        /* <DEDUP_REMOVED lines=15> */
.L_x_10691:
[----:B------:R-:W-:Y:S05]  /*1bb40*/  BSYNC B2 ;  /* 0x0000000000027941 */ /* 0x000fea0003800000 */
.L_x_10566:
        /* <DEDUP_REMOVED lines=10> */
.L_x_10568:
[----:B------:R-:W2:Y:S01]  /*1bbf0*/  LDL R5, [R1] ;  /* 0x0000000001057983 */ /* 0x000ea20000100800 */
[----:B------:R-:W-:Y:S01]  /*1bc00*/  BSSY B2, `(.L_x_10569) ;  /* 0x0000004000027945 */ /* 0x000fe20003800000 */
[----:B--2---:R-:W-:-:S13]  /*1bc10*/  LOP3.LUT P0, RZ, R5, 0x8, RZ, 0xc0, !PT ;  /* 0x0000000805ff7812 */ /* 0x004fda000780c0ff */
[----:B------:R-:W-:Y:S05]  /*1bc20*/  @P0 BRA `(.L_x_10570) ;  /* 0x0000000000040947 */ /* 0x000fea0003800000 */
[----:B------:R-:W-:Y:S01]  /*1bc30*/  BPT.TRAP 0x1 ;  /* 0x000000040000795c */ /* 0x000fe20000300000 */
.L_x_10570:
[----:B------:R-:W-:Y:S05]  /*1bc40*/  BSYNC B2 ;  /* 0x0000000000027941 */ /* 0x000fea0003800000 */
.L_x_10569:
[----:B------:R-:W-:Y:S01]  /*1bc50*/  R2UR UR10, R11 ;  /* 0x000000000b0a72ca */ /* 0x000fe200000e0000 */
[----:B------:R-:W-:Y:S01]  /*1bc60*/  IMAD R23, R23, 0x6c00, R22 ;  /* 0x00006c0017177824 */ /* 0x000fe200078e0216 */
[----:B------:R-:W-:Y:S01]  /*1bc70*/  UIADD3 UR4, UP0, UR36, 0x470, URZ ;  /* 0x0000047024047890 */ /* 0x000fe2000ff1e03f */
[----:B------:R-:W-:Y:S01]  /*1bc80*/  PLOP3.LUT P0, PT, PT, PT, PT, 0x80, 0x0 ;  /* 0x000000000000781c */ /* 0x000fe20003f0f070 */
[----:B------:R-:W-:Y:S01]  /*1bc90*/  IMAD R5, R27, 0x90, R28 ;  /* 0x000000901b057824 */ /* 0x000fe200078e021c */
[----:B------:R-:W-:Y:S01]  /*1bca0*/  UMOV UR6, 0x0 ;  /* 0x0000000000067882 */ /* 0x000fe20000000000 */
[----:B0-----:R-:W-:Y:S01]  /*1bcb0*/  VIADD R3, R3, 0x31c50 ;  /* 0x00031c5003037836 */ /* 0x001fe20000000000 */
[----:B------:R-:W-:Y:S01]  /*1bcc0*/  UIADD3.X UR5, URZ, UR37, URZ, UP0, !UPT ;  /* 0x000000253f057290 */ /* 0x000fe200087fe43f */
[----:B------:R-:W-:Y:S01]  /*1bcd0*/  VIADD R9, R23, 0x200 ;  /* 0x0000020017097836 */ /* 0x000fe20000000000 */
[----:B------:R-:W-:-:S10]  /*1bce0*/  UMOV UR7, 0x14f00000 ;  /* 0x14f0000000077882 */ /* 0x000fd40000000000 */
.L_x_10571:
        /* <DEDUP_REMOVED lines=15> */
.L_x_10572:
        /* <DEDUP_REMOVED lines=15> */
.L_x_10573:
        /* <DEDUP_REMOVED lines=12> */
.L_x_10557:
[----:B------:R-:W-:Y:S05]  /*1bf90*/  BSYNC B1 ;  /* 0x0000000000017941 */ /* 0x000fea0003800000 */
.L_x_10556:
        /* <DEDUP_REMOVED lines=10> */
[----:B------:R-:W-:Y:S01]  /*1c040*/  VIADD R8, R0, 0xffffffff ;  /* 0xffffffff00087836 */ /* 0x000fe20000000000 */
        /* <DEDUP_REMOVED lines=21> */
.L_x_10576:
[----:B0-----:R-:W-:Y:S01]  /*1c1a0*/  IMAD R5, R23, 0x8, R22 ;  /* 0x0000000817057824 */ /* 0x001fe200078e0216 */
[----:B------:R-:W-:Y:S01]  /*1c1b0*/  SHF.L.U32 R2, R26, 0x1f, RZ ;  /* 0x0000001f1a027819 */ /* 0x000fe200000006ff */
[----:B------:R-:W-:Y:S03]  /*1c1c0*/  BSSY B2, `(.L_x_10577) ;  /* 0x0000003000027945 */ /* 0x000fe60003800000 */
[----:B------:R-:W0:Y:S02]  /*1c1d0*/  SYNCS.PHASECHK.TRANS64.TRYWAIT P0, [R5+URZ+0x31c40], R2 ;  /* 0x031c4002050075a7 */ /* 0x000e24000800017f */
[----:B0-----:R-:W-:Y:S05]  /*1c1e0*/  @!P0 BRA `(.L_x_10578) ;  /* 0x0000003400448947 */ /* 0x001fea0003800000 */
.L_x_10692:
[----:B------:R-:W-:Y:S05]  /*1c1f0*/  BSYNC B2 ;  /* 0x0000000000027941 */ /* 0x000fea0003800000 */
.L_x_10577:
        /* <DEDUP_REMOVED lines=11> */
.L_x_10580:
[----:B------:R-:W-:Y:S05]  /*1c2b0*/  BSYNC B2 ;  /* 0x0000000000027941 */ /* 0x000fea0003800000 */
.L_x_10579:
        /* <DEDUP_REMOVED lines=11> */
.L_x_10581:
        /* <DEDUP_REMOVED lines=16> */
.L_x_10582:
        /* <DEDUP_REMOVED lines=16> */
.L_x_10583:
        /* <DEDUP_REMOVED lines=15> */
.L_x_10693:
[----:B------:R-:W-:Y:S05]  /*1c660*/  BSYNC B2 ;  /* 0x0000000000027941 */ /* 0x000fea0003800000 */
.L_x_10584:
        /* <DEDUP_REMOVED lines=10> */
.L_x_10586:
[----:B------:R-:W2:Y:S01]  /*1c710*/  LDL R5, [R1] ;  /* 0x0000000001057983 */ /* 0x000ea20000100800 */
[----:B------:R-:W-:Y:S01]  /*1c720*/  BSSY B2, `(.L_x_10587) ;  /* 0x0000004000027945 */ /* 0x000fe20003800000 */
[----:B--2---:R-:W-:-:S13]  /*1c730*/  LOP3.LUT P0, RZ, R5, 0x8, RZ, 0xc0, !PT ;  /* 0x0000000805ff7812 */ /* 0x004fda000780c0ff */
[----:B------:R-:W-:Y:S05]  /*1c740*/  @P0 BRA `(.L_x_10588) ;  /* 0x0000000000040947 */ /* 0x000fea0003800000 */
[----:B------:R-:W-:Y:S01]  /*1c750*/  BPT.TRAP 0x1 ;  /* 0x000000040000795c */ /* 0x000fe20000300000 */
.L_x_10588:
[----:B------:R-:W-:Y:S05]  /*1c760*/  BSYNC B2 ;  /* 0x0000000000027941 */ /* 0x000fea0003800000 */
.L_x_10587:
        /* <DEDUP_REMOVED lines=10> */
.L_x_10589:
        /* <DEDUP_REMOVED lines=15> */
.L_x_10590:
        /* <DEDUP_REMOVED lines=15> */
.L_x_10591:
        /* <DEDUP_REMOVED lines=12> */
.L_x_10575:
[----:B------:R-:W-:Y:S05]  /*1cab0*/  BSYNC B1 ;  /* 0x0000000000017941 */ /* 0x000fea0003800000 */
.L_x_10574:
[C---:B------:R-:W-:Y:S01]  /*1cac0*/  ISETP.GT.AND P0, PT, R0.reuse, 0x1, PT ;  /* 0x000000010000780c */ /* 0x040fe20003f04270 */
[----:B------:R-:W-:-:S12]  /*1cad0*/  VIADD R0, R0, 0xfffffffe ;  /* 0xfffffffe00007836 */ /* 0x000fd80000000000 */
[----:B------:R-:W-:Y:S05]  /*1cae0*/  @P0 BRA `(.L_x_10592) ;  /* 0xffffffe800600947 */ /* 0x000fea000383ffff */
.L_x_10535:
[----:B------:R-:W-:Y:S05]  /*1caf0*/  BSYNC B0 ;  /* 0x0000000000007941 */ /* 0x000fea0003800000 */
.L_x_10534:
[----:B------:R-:W2:Y:S01]  /*1cb00*/  S2R R2, SR_TID.X ;  /* 0x0000000000027919 */ /* 0x000ea20000002100 */
[----:B------:R-:W-:Y:S01]  /*1cb10*/  BSSY B0, `(.L_x_10593) ;  /* 0x0000010000007945 */ /* 0x000fe20003800000 */
[----:B--2---:R-:W-:-:S04]  /*1cb20*/  LOP3.LUT R2, R2, 0x7f, RZ, 0xc0, !PT ;  /* 0x0000007f02027812 */ /* 0x004fc800078ec0ff */
[----:B------:R-:W-:-:S13]  /*1cb30*/  ISETP.NE.AND P0, PT, R2, RZ, PT ;  /* 0x000000ff0200720c */ /* 0x000fda0003f05270 */
[----:B------:R-:W-:Y:S05]  /*1cb40*/  @P0 BRA `(.L_x_10594) ;  /* 0x0000000000300947 */ /* 0x000fea0003800000 */
[----:B0-----:R-:W0:Y:S01]  /*1cb50*/  S2R R5, SR_LANEID ;  /* 0x0000000000057919 */ /* 0x001e220000000000 */
[----:B------:R-:W-:Y:S01]  /*1cb60*/  VOTEU.ANY UR4, UPT, PT ;  /* 0x0000000000047886 */ /* 0x000fe200038e0100 */
[----:B------:R-:W2:Y:S01]  /*1cb70*/  LDC.64 R2, c[0x0][0xc60] ;  /* 0x00031800ff027b82 */ /* 0x000ea20000000a00 */
[----:B-1----:R-:W0:Y:S02]  /*1cb80*/  FLO.U32 R0, UR4 ;  /* 0x0000000400007d00 */ /* 0x002e2400080e0000 */
[----:B0-----:R-:W-:-:S06]  /*1cb90*/  ISETP.EQ.U32.AND P0, PT, R0, R5, PT ;  /* 0x000000050000720c */ /* 0x001fcc0003f02070 */
[----:B------:R-:W2:Y:S07]  /*1cba0*/  POPC R5, UR4 ;  /* 0x0000000400057d09 */ /* 0x000eae0008000000 */
[----:B--2---:R-:W2:Y:S01]  /*1cbb0*/  @P0 ATOMG.E.ADD.STRONG.GPU PT, R3, desc[UR60][R2.64], R5 ;  /* 0x00000005020309a8 */ /* 0x004ea200081ee1fc */
[----:B------:R-:W0:Y:S02]  /*1cbc0*/  S2R R4, SR_LTMASK ;  /* 0x0000000000047919 */ /* 0x000e240000003900 */
[----:B0-----:R-:W-:-:S04]  /*1cbd0*/  LOP3.LUT R4, R4, UR4, RZ, 0xc0, !PT ;  /* 0x0000000404047c12 */ /* 0x001fc8000f8ec0ff */
[----:B------:R-:W0:Y:S01]  /*1cbe0*/  POPC R7, R4 ;  /* 0x0000000400077309 */ /* 0x000e220000000000 */
[----:B--2---:R-:W0:Y:S02]  /*1cbf0*/  SHFL.IDX PT, R0, R3, R0, 0x1f ;  /* 0x00001f0003007589 */ /* 0x004e2400000e0000 */
[----:B0-----:R-:W-:-:S07]  /*1cc00*/  IADD3 R16, R0, UR38, R7 ;  /* 0x0000002600107c10 */ /* 0x001fce000fffe007 */
.L_x_10594:
[----:B------:R-:W-:Y:S05]  /*1cc10*/  BSYNC B0 ;  /* 0x0000000000007941 */ /* 0x000fea0003800000 */
.L_x_10593:
[----:B-1----:R-:W2:Y:S01]  /*1cc20*/  LDL R0, [R1] ;  /* 0x0000000001007983 */ /* 0x002ea20000100800 */
[----:B------:R-:W-:Y:S01]  /*1cc30*/  BSSY B0, `(.L_x_10595) ;  /* 0x000004b000007945 */ /* 0x000fe20003800000 */
[----:B--2---:R-:W-:-:S13]  /*1cc40*/  LOP3.LUT P0, RZ, R0, 0x4, RZ, 0xc0, !PT ;  /* 0x0000000400ff7812 */ /* 0x004fda000780c0ff */
[----:B------:R-:W-:Y:S05]  /*1cc50*/  @!P0 BRA `(.L_x_10596) ;  /* 0x0000000400208947 */ /* 0x000fea0003800000 */
[----:B------:R-:W-:Y:S01]  /*1cc60*/  IMAD R0, R23, 0x8, R22 ;  /* 0x0000000817007824 */ /* 0x000fe200078e0216 */
[----:B------:R-:W-:Y:S01]  /*1cc70*/  SHF.L.U32 R3, R26, 0x1f, RZ ;  /* 0x0000001f1a037819 */ /* 0x000fe200000006ff */
[----:B------:R-:W-:Y:S03]  /*1cc80*/  BSSY B1, `(.L_x_10597) ;  /* 0x0000003000017945 */ /* 0x000fe60003800000 */
[----:B------:R-:W1:Y:S02]  /*1cc90*/  SYNCS.PHASECHK.TRANS64.TRYWAIT P0, [R0+URZ+0x31c60], R3 ;  /* 0x031c6003000075a7 */ /* 0x000e64000800017f */
[----:B-1----:R-:W-:Y:S05]  /*1cca0*/  @!P0 BRA `(.L_x_10598) ;  /* 0x0000002800bc8947 */ /* 0x002fea0003800000 */
.L_x_10694:
[----:B------:R-:W-:Y:S05]  /*1ccb0*/  BSYNC B1 ;  /* 0x0000000000017941 */ /* 0x000fea0003800000 */
.L_x_10597:
[----:B------:R-:W0:Y:S02]  /*1ccc0*/  S2R R2, SR_TID.X ;  /* 0x0000000000027919 */ /* 0x000e240000002100 */
[----:B0-----:R-:W-:Y:S02]  /*1ccd0*/  LOP3.LUT R4, R2, 0x7f, RZ, 0xc0, !PT ;  /* 0x0000007f02047812 */ /* 0x001fe400078ec0ff */
[----:B------:R-:W2:Y:S02]  /*1cce0*/  LDL R2, [R1+0x18] ;  /* 0x0000180001027983 */ /* 0x000ea40000100800 */
[----:B------:R-:W-:-:S13]  /*1ccf0*/  ISETP.NE.AND P0, PT, R4, RZ, PT ;  /* 0x000000ff0400720c */ /* 0x000fda0003f05270 */
[----:B-1----:R-:W-:-:S04]  /*1cd00*/  @!P0 IMAD.MOV.U32 R3, RZ, RZ, 0x6c00 ;  /* 0x00006c00ff038424 */ /* 0x002fc800078e00ff */
[----:B------:R0:W-:Y:S01]  /*1cd10*/  @!P0 SYNCS.ARRIVE.TRANS64 RZ, [R0+URZ+0x31c50], R3 ;  /* 0x031c500300ff89a7 */ /* 0x0001e2000800003f */
[----:B--2---:R-:W-:-:S04]  /*1cd20*/  PRMT R2, R2, 0x9910, RZ ;  /* 0x0000991002027816 */ /* 0x004fc800000000ff */
[----:B------:R-:W-:-:S13]  /*1cd30*/  ISETP.NE.AND P0, PT, R2, 0x2, PT ;  /* 0x000000020200780c */ /* 0x000fda0003f05270 */
[----:B0-----:R-:W-:Y:S05]  /*1cd40*/  @P0 BRA `(.L_x_10599) ;  /* 0x0000000000040947 */ /* 0x001fea0003800000 */
[----:B------:R-:W-:Y:S01]  /*1cd50*/  BPT.TRAP 0x1 ;  /* 0x000000040000795c */ /* 0x000fe20000300000 */
.L_x_10599:
[----:B------:R-:W2:Y:S01]  /*1cd60*/  LDL R2, [R1] ;  /* 0x0000000001027983 */ /* 0x000ea20000100800 */
[----:B------:R-:W-:Y:S01]  /*1cd70*/  BSSY B1, `(.L_x_10600) ;  /* 0x0000004000017945 */ /* 0x000fe20003800000 */
[----:B--2---:R-:W-:-:S13]  /*1cd80*/  LOP3.LUT P0, RZ, R2, 0x8, RZ, 0xc0, !PT ;  /* 0x0000000802ff7812 */ /* 0x004fda000780c0ff */
[----:B------:R-:W-:Y:S05]  /*1cd90*/  @P0 BRA `(.L_x_10601) ;  /* 0x0000000000040947 */ /* 0x000fea0003800000 */
[----:B------:R-:W-:Y:S01]  /*1cda0*/  BPT.TRAP 0x1 ;  /* 0x000000040000795c */ /* 0x000fe20000300000 */
.L_x_10601:
[----:B------:R-:W-:Y:S05]  /*1cdb0*/  BSYNC B1 ;  /* 0x0000000000017941 */ /* 0x000fea0003800000 */
.L_x_10600:
        /* <DEDUP_REMOVED lines=8> */
[----:B------:R-:W-:Y:S01]  /*1ce40*/  UMOV UR7, 0x14f00000 ;  /* 0x14f0000000077882 */ /* 0x000fe20000000000 */
[----:B------:R-:W-:-:S09]  /*1ce50*/  UMOV UR10, URZ ;  /* 0x0000003f000a7c82 */ /* 0x000fd20008000000 */
.L_x_10602:
        /* <DEDUP_REMOVED lines=15> */
.L_x_10603:
        /* <DEDUP_REMOVED lines=15> */
.L_x_10604:
        /* <DEDUP_REMOVED lines=10> */
.L_x_10596:
[----:B------:R-:W-:Y:S05]  /*1d0e0*/  BSYNC B0 ;  /* 0x0000000000007941 */ /* 0x000fea0003800000 */
.L_x_10595:
[----:B------:R-:W-:-:S05]  /*1d0f0*/  VIADD R23, R23, 0x1 ;  /* 0x0000000117177836 */ /* 0x000fca0000000000 */
[----:B------:R-:W-:-:S04]  /*1d100*/  ISETP.NE.AND P0, PT, R23, 0x2, PT ;  /* 0x000000021700780c */ /* 0x000fc80003f05270 */
[----:B------:R-:W-:Y:S02]  /*1d110*/  SEL R3, RZ, 0x1, P0 ;  /* 0x00000001ff037807 */ /* 0x000fe40000000000 */
[----:B------:R-:W-:Y:S02]  /*1d120*/  SEL R23, R23, RZ, P0 ;  /* 0x000000ff17177207 */ /* 0x000fe40000000000 */
[----:B------:R-:W-:-:S07]  /*1d130*/  LOP3.LUT R26, R26, R3, RZ, 0x3c, !PT ;  /* 0x000000031a1a7212 */ /* 0x000fce00078e3cff */
.L_x_10516:
[----:B------:R-:W-:Y:S05]  /*1d140*/  BSYNC B7 ;  /* 0x0000000000077941 */ /* 0x000fea0003800000 */
.L_x_10514:
[----:B0-----:R-:W3:Y:S02]  /*1d150*/  LDL R9, [R1] ;  /* 0x0000000001097983 */ /* 0x001ee40000100800 */
[----:B---3--:R-:W-:-:S13]  /*1d160*/  LOP3.LUT P0, RZ, R9, 0x10, RZ, 0xc0, !PT ;  /* 0x0000001009ff7812 */ /* 0x008fda000780c0ff */
[----:B------:R-:W-:Y:S05]  /*1d170*/  @!P0 BRA `(.L_x_10605) ;  /* 0x0000000000248947 */ /* 0x000fea0003800000 */
[----:B------:R-:W-:Y:S05]  /*1d180*/  WARPSYNC.ALL ;  /* 0x0000000000007948 */ /* 0x000fea0003800000 */
[----:B------:R-:W0:Y:S08]  /*1d190*/  S2UR UR5, SR_CgaCtaId ;  /* 0x00000000000579c3 */ /* 0x000e300000008800 */
[----:B------:R-:W-:Y:S06]  /*1d1a0*/  BAR.SYNC.DEFER_BLOCKING 0x5, 0x200 ;  /* 0x0148000000007b1d */ /* 0x000fec0000010000 */
[----:B------:R-:W-:-:S02]  /*1d1b0*/  UMOV UR4, 0x400 ;  /* 0x0000040000047882 */ /* 0x000fc40000000000 */
[----:B0-----:R-:W-:-:S06]  /*1d1c0*/  ULEA UR4, UR5, UR4, 0x18 ;  /* 0x0000000405047291 */ /* 0x001fcc000f8ec03f */
[----:B------:R-:W-:-:S05]  /*1d1d0*/  IMAD.U32 R22, RZ, RZ, UR4 ;  /* 0x00000004ff167e24 */ /* 0x000fca000f8e00ff */
[----:B------:R3:W4:Y:S01]  /*1d1e0*/  LDS.128 R16, [R22+0x31cd0] ;  /* 0x031cd00016107984 */ /* 0x0007220000000c00 */
[----:B------:R-:W-:Y:S06]  /*1d1f0*/  BAR.ARV 0x4, 0x200 ;  /* 0x0108000000007b1d */ /* 0x000fec0000002000 */
[----:B------:R-:W-:Y:S05]  /*1d200*/  BRA `(.L_x_10606) ;  /* 0x00000008003c7947 */ /* 0x000fea0003800000 */
.L_x_10605:
[----:B------:R-:W3:Y:S01]  /*1d210*/  LDL R8, [R1+0xc] ;  /* 0x00000c0001087983 */ /* 0x000ee20000100800 */
[----:B------:R-:W-:Y:S01]  /*1d220*/  UMOV UR4, 0xffffffff ;  /* 0xffffffff00047882 */ /* 0x000fe20000000000 */
[----:B---3--:R-:W-:Y:S02]  /*1d230*/  ISETP.NE.AND P5, PT, R8, 0x1f, PT ;  /* 0x0000001f0800780c */ /* 0x008fe40003fa5270 */
[----:B------:R-:W-:Y:S11]  /*1d240*/  BRA.DIV UR4, `(.L_x_10607) ;  /* 0x0000002604687947 */ /* 0x000ff6000b800000 */
[----:B------:R-:W-:Y:S01]  /*1d250*/  IMAD.IADD R5, R19, 0x1, R8 ;  /* 0x0000000113057824 */ /* 0x000fe200078e0208 */
[----:B------:R-:W-:Y:S01]  /*1d260*/  ULDC UR4, c[0x0][0xc3c] ;  /* 0x00030f0000047ab9 */ /* 0x000fe20000000800 */
[----:B------:R-:W-:-:S03]  /*1d270*/  LOP3.LUT P4, RZ, R9, 0x1, RZ, 0xc0, !PT ;  /* 0x0000000109ff7812 */ /* 0x000fc6000788c0ff */
[----:B------:R-:W-:-:S13]  /*1d280*/  ISETP.GE.OR P0, PT, R5, UR4, !P5 ;  /* 0x0000000405007c0c */ /* 0x000fda000ef06670 */
[----:B------:R-:W0:Y:S02]  /*1d290*/  @!P0 LDC.64 R2, c[0x0][0xc80] ;  /* 0x00032000ff028b82 */ /* 0x000e240000000a00 */
[----:B0-----:R-:W-:-:S06]  /*1d2a0*/  @!P0 IMAD.WIDE R2, R5, 0x4, R2 ;  /* 0x0000000405028825 */ /* 0x001fcc00078e0202 */
[----:B------:R0:W3:Y:S01]  /*1d2b0*/  @!P0 LDG.E R3, desc[UR60][R2.64] ;  /* 0x0000003c02038981 */ /* 0x0000e2000c1e1900 */
[C---:B------:R-:W-:Y:S02]  /*1d2c0*/  ISETP.GE.U32.AND P1, PT, R8.reuse, 0x4, PT ;  /* 0x000000040800780c */ /* 0x040fe40003f26070 */
[C---:B------:R-:W-:Y:S01]  /*1d2d0*/  ISETP.GE.U32.AND P2, PT, R8.reuse, 0x8, PT ;  /* 0x000000080800780c */ /* 0x040fe20003f46070 */
[----:B------:R-:W-:Y:S01]  /*1d2e0*/  SHFL.IDX PT, R0, R16, RZ, 0x1f ;  /* 0x00001fff10007589 */ /* 0x000fe200000e0000 */
[----:B------:R-:W-:-:S03]  /*1d2f0*/  ISETP.GE.U32.AND P3, PT, R8, 0x10, PT ;  /* 0x000000100800780c */ /* 0x000fc60003f66070 */
[----:B------:R-:W-:Y:S01]  /*1d300*/  SHFL.IDX PT, R4, R16, 0x1, 0x1f ;  /* 0x00201f0010047f89 */ /* 0x000fe200000e0000 */
[----:B0-----:R-:W-:Y:S02]  /*1d310*/  IMAD.MOV.U32 R2, RZ, RZ, RZ ;  /* 0x000000ffff027224 */ /* 0x001fe400078e00ff */
[----:B---3--:R-:W-:Y:S01]  /*1d320*/  @!P0 IMAD.MOV.U32 R2, RZ, RZ, R3 ;  /* 0x000000ffff028224 */ /* 0x008fe200078e0003 */
[----:B------:R-:W-:-:S04]  /*1d330*/  ISETP.GE.U32.AND P0, PT, R8, 0x2, PT ;  /* 0x000000020800780c */ /* 0x000fc80003f06070 */
[----:B------:R-:W0:Y:S02]  /*1d340*/  SHFL.UP PT, R14, R2, 0x1, RZ ;  /* 0x04200000020e7989 */ /* 0x000e2400000e00ff */
[----:B0-----:R-:W-:-:S05]  /*1d350*/  SEL R5, R14, RZ, P4 ;  /* 0x000000ff0e057207 */ /* 0x001fca0002000000 */
[----:B------:R-:W-:-:S05]  /*1d360*/  IMAD.IADD R5, R2, 0x1, R5 ;  /* 0x0000000102057824 */ /* 0x000fca00078e0205 */
[----:B------:R-:W0:Y:S02]  /*1d370*/  SHFL.UP PT, R14, R5, 0x2, RZ ;  /* 0x04400000050e7989 */ /* 0x000e2400000e00ff */
[----:B0-----:R-:W-:-:S05]  /*1d380*/  SEL R6, R14, RZ, P0 ;  /* 0x000000ff0e067207 */ /* 0x001fca0000000000 */
[----:B------:R-:W-:-:S05]  /*1d390*/  IMAD.IADD R6, R5, 0x1, R6 ;  /* 0x0000000105067824 */ /* 0x000fca00078e0206 */
[----:B------:R-:W2:Y:S02]  /*1d3a0*/  SHFL.UP PT, R14, R6, 0x4, RZ ;  /* 0x04800000060e7989 */ /* 0x000ea400000e00ff */
[----:B--2---:R-:W-:-:S05]  /*1d3b0*/  SEL R7, R14, RZ, P1 ;  /* 0x000000ff0e077207 */ /* 0x004fca0000800000 */
        /* <DEDUP_REMOVED lines=8> */
.L_x_10704:
[----:B------:R-:W-:Y:S02]  /*1d440*/  ULDC UR4, c[0x0][0xc38] ;  /* 0x00030e0000047ab9 */ /* 0x000fe40000000800 */
[----:B------:R-:W-:-:S04]  /*1d450*/  IMAD.U32 R16, RZ, RZ, UR4 ;  /* 0x00000004ff107e24 */ /* 0x000fc8000f8e00ff */
[----:B--2---:R-:W-:-:S04]  /*1d460*/  IMAD R5, R14, R16, RZ ;  /* 0x000000100e057224 */ /* 0x004fc800078e02ff */
[----:B------:R-:W-:-:S05]  /*1d470*/  IMAD.IADD R4, R4, 0x1, R5 ;  /* 0x0000000104047824 */ /* 0x000fca00078e0205 */
[----:B------:R-:W-:-:S13]  /*1d480*/  ISETP.GT.AND P4, PT, R4, R0, PT ;  /* 0x000000000400720c */ /* 0x000fda0003f84270 */
[----:B------:R-:W-:Y:S05]  /*1d490*/  @P4 BRA `(.L_x_10608) ;  /* 0x0000000000a04947 */ /* 0x000fea0003800000 */
.L_x_10613:
[----:B------:R-:W2:Y:S01]  /*1d4a0*/  LDC R6, c[0x0][0xc3c] ;  /* 0x00030f00ff067b82 */ /* 0x000ea20000000800 */
        /* <DEDUP_REMOVED lines=9> */
[----:B0-----:R-:W0:Y:S02]  /*1d540*/  LDC.64 R2, c[0x0][0xc80] ;  /* 0x00032000ff027b82 */ /* 0x001e240000000a00 */
[----:B0-----:R-:W-:-:S06]  /*1d550*/  IMAD.WIDE R2, R5, 0x4, R2 ;  /* 0x0000000405027825 */ /* 0x001fcc00078e0202 */
[----:B------:R2:W5:Y:S02]  /*1d560*/  LDG.E R2, desc[UR60][R2.64] ;  /* 0x0000003c02027981 */ /* 0x000564000c1e1900 */
.L_x_10611:
[----:B------:R-:W-:Y:S05]  /*1d570*/  BSYNC B0 ;  /* 0x0000000000007941 */ /* 0x000fea0003800000 */
.L_x_10610:
[----:B------:R-:W-:-:S03]  /*1d580*/  UMOV UR4, 0xffffffff ;  /* 0xffffffff00047882 */ /* 0x000fc60000000000 */
[----:B------:R-:W-:Y:S05]  /*1d590*/  BRA.DIV UR4, `(.L_x_10612) ;  /* 0x0000002604b87947 */ /* 0x000fea000b800000 */
[----:B------:R-:W3:Y:S04]  /*1d5a0*/  LDL R5, [R1] ;  /* 0x0000000001057983 */ /* 0x000ee80000100800 */
[----:B-----5:R-:W4:Y:S01]  /*1d5b0*/  SHFL.UP PT, R14, R2, 0x1, RZ ;  /* 0x04200000020e7989 */ /* 0x020f2200000e00ff */
[----:B---3--:R-:W-:-:S04]  /*1d5c0*/  LOP3.LUT P4, RZ, R5, 0x1, RZ, 0xc0, !PT ;  /* 0x0000000105ff7812 */ /* 0x008fc8000788c0ff */
[----:B----4-:R-:W-:-:S05]  /*1d5d0*/  SEL R13, R14, RZ, P4 ;  /* 0x000000ff0e0d7207 */ /* 0x010fca0002000000 */
        /* <DEDUP_REMOVED lines=12> */
[----:B0-2---:R-:W-:-:S05]  /*1d6a0*/  IMAD.IADD R3, R7, 0x1, R14 ;  /* 0x0000000107037824 */ /* 0x005fca00078e020e */
[----:B------:R0:W2:Y:S02]  /*1d6b0*/  SHFL.IDX PT, R14, R3, 0x1f, 0x1f ;  /* 0x03e01f00030e7f89 */ /* 0x0000a400000e0000 */
.L_x_10712:
[----:B------:R-:W-:Y:S02]  /*1d6c0*/  ULDC UR4, c[0x0][0xc38] ;  /* 0x00030e0000047ab9 */ /* 0x000fe40000000800 */
[----:B------:R-:W-:-:S04]  /*1d6d0*/  IMAD.U32 R16, RZ, RZ, UR4 ;  /* 0x00000004ff107e24 */ /* 0x000fc8000f8e00ff */
[----:B--2---:R-:W-:-:S04]  /*1d6e0*/  IMAD R5, R14, R16, RZ ;  /* 0x000000100e057224 */ /* 0x004fc800078e02ff */
[----:B------:R-:W-:-:S05]  /*1d6f0*/  IMAD.IADD R4, R5, 0x1, R4 ;  /* 0x0000000105047824 */ /* 0x000fca00078e0204 */
[----:B------:R-:W-:-:S13]  /*1d700*/  ISETP.GT.AND P4, PT, R4, R0, PT ;  /* 0x000000000400720c */ /* 0x000fda0003f84270 */
[----:B------:R-:W-:Y:S05]  /*1d710*/  @!P4 BRA `(.L_x_10613) ;  /* 0xfffffffc0060c947 */ /* 0x000fea000383ffff */
.L_x_10608:
        /* <DEDUP_REMOVED lines=8> */
.L_x_10716:
[----:B------:R-:W-:Y:S01]  /*1d7a0*/  ISETP.NE.AND P0, PT, R5, RZ, PT ;  /* 0x000000ff0500720c */ /* 0x000fe20003f05270 */
[----:B------:R-:W-:-:S12]  /*1d7b0*/  IMAD.MOV.U32 R14, RZ, RZ, RZ ;  /* 0x000000ffff0e7224 */ /* 0x000fd800078e00ff */
[----:B------:R-:W-:Y:S05]  /*1d7c0*/  @!P0 BRA `(.L_x_10615) ;  /* 0x0000000000108947 */ /* 0x000fea0003800000 */
[----:B------:R-:W-:Y:S01]  /*1d7d0*/  UMOV UR4, 0xffffffff ;  /* 0xffffffff00047882 */ /* 0x000fe20000000000 */
[----:B------:R-:W-:Y:S02]  /*1d7e0*/  VIADD R12, R4, 0xffffffff ;  /* 0xffffffff040c7836 */ /* 0x000fe40000000000 */
[----:B------:R-:W-:Y:S05]  /*1d7f0*/  BRA.DIV UR4, `(.L_x_10616) ;  /* 0x0000002a042c7947 */ /* 0x000fea000b800000 */
[----:B------:R4:W0:Y:S02]  /*1d800*/  SHFL.IDX PT, R14, R3, R12, 0x1f ;  /* 0x00001f0c030e7589 */ /* 0x00082400000e0000 */
.L_x_10615:
[-C--:B---3--:R-:W-:Y:S01]  /*1d810*/  IABS R5, R17.reuse ;  /* 0x0000001100057213 */ /* 0x088fe20000000000 */
[----:B0-----:R-:W-:Y:S01]  /*1d820*/  IMAD R16, R14, R16, R6 ;  /* 0x000000100e107224 */ /* 0x001fe200078e0206 */
[----:B------:R-:W-:Y:S01]  /*1d830*/  IABS R8, R17 ;  /* 0x0000001100087213 */ /* 0x000fe20000000000 */
[----:B------:R-:W-:Y:S01]  /*1d840*/  IMAD.IADD R19, R4, 0x1, R19 ;  /* 0x0000000104137824 */ /* 0x000fe200078e0213 */
[----:B------:R-:W0:Y:S01]  /*1d850*/  I2F.RP R6, R5 ;  /* 0x0000000500067306 */ /* 0x000e220000209400 */
[----:B------:R-:W-:-:S07]  /*1d860*/  IMAD.IADD R0, R0, 0x1, -R16 ;  /* 0x0000000100007824 */ /* 0x000fce00078e0a10 */
[----:B0-----:R-:W0:Y:S02]  /*1d870*/  MUFU.RCP R6, R6 ;  /* 0x0000000600067308 */ /* 0x001e240000001000 */
[----:B0-----:R-:W-:Y:S02]  /*1d880*/  VIADD R7, R6, 0xffffffe ;  /* 0x0ffffffe06077836 */ /* 0x001fe40000000000 */
[----:B------:R-:W-:-:S04]  /*1d890*/  IMAD.MOV R6, RZ, RZ, -R8 ;  /* 0x000000ffff067224 */ /* 0x000fc800078e0a08 */
[----:B----4-:R-:W2:Y:S02]  /*1d8a0*/  F2I.FTZ.U32.TRUNC.NTZ R3, R7 ;  /* 0x0000000700037305 */ /* 0x010ea4000021f000 */
[----:B--2---:R-:W-:-:S04]  /*1d8b0*/  IMAD.MOV R2, RZ, RZ, -R3 ;  /* 0x000000ffff027224 */ /* 0x004fc800078e0a03 */
[----:B------:R-:W-:Y:S02]  /*1d8c0*/  IMAD R9, R2, R5, RZ ;  /* 0x0000000502097224 */ /* 0x000fe400078e02ff */
[----:B------:R-:W-:-:S04]  /*1d8d0*/  IMAD.MOV.U32 R2, RZ, RZ, RZ ;  /* 0x000000ffff027224 */ /* 0x000fc800078e00ff */
[----:B------:R-:W-:Y:S01]  /*1d8e0*/  IMAD.HI.U32 R2, R3, R9, R2 ;  /* 0x0000000903027227 */ /* 0x000fe200078e0002 */
        /* <DEDUP_REMOVED lines=17> */
.L_x_10609:
[----:B------:R-:W-:Y:S01]  /*1da00*/  UMOV UR4, URZ ;  /* 0x0000003f00047c82 */ /* 0x000fe20008000000 */
[----:B------:R-:W-:Y:S01]  /*1da10*/  UMOV UR5, URZ ;  /* 0x0000003f00057c82 */ /* 0x000fe20008000000 */
[----:B------:R-:W-:Y:S01]  /*1da20*/  ULDC UR6, c[0x0][0xc3c] ;  /* 0x00030f0000067ab9 */ /* 0x000fe20000000800 */
[----:B------:R-:W-:Y:S02]  /*1da30*/  IMAD.MOV.U32 R16, RZ, RZ, R0 ;  /* 0x000000ffff107224 */ /* 0x000fe400078e0000 */
[----:B------:R-:W-:Y:S02]  /*1da40*/  IMAD.U32 R17, RZ, RZ, UR4 ;  /* 0x00000004ff117e24 */ /* 0x000fe4000f8e00ff */
[----:B------:R-:W-:Y:S02]  /*1da50*/  IMAD.U32 R18, RZ, RZ, UR5 ;  /* 0x00000005ff127e24 */ /* 0x000fe4000f8e00ff */
[----:B------:R-:W-:-:S07]  /*1da60*/  IMAD.U32 R19, RZ, RZ, UR6 ;  /* 0x00000006ff137e24 */ /* 0x000fce000f8e00ff */
.L_x_10617:
[----:B------:R-:W2:Y:S01]  /*1da70*/  LDL R0, [R1+0xc] ;  /* 0x00000c0001007983 */ /* 0x000ea20000100800 */
[----:B------:R-:W-:Y:S05]  /*1da80*/  WARPSYNC.ALL ;  /* 0x0000000000007948 */ /* 0x000fea0003800000 */
[----:B------:R-:W-:Y:S01]  /*1da90*/  BAR.SYNC.DEFER_BLOCKING 0x4, 0x200 ;  /* 0x0108000000007b1d */ /* 0x000fe20000010000 */
[----:B--2---:R-:W-:-:S13]  /*1daa0*/  ISETP.NE.AND P0, PT, R0, RZ, PT ;  /* 0x000000ff0000720c */ /* 0x004fda0003f05270 */
[----:B0-----:R-:W0:Y:S01]  /*1dab0*/  @!P0 S2R R3, SR_CgaCtaId ;  /* 0x0000000000038919 */ /* 0x001e220000008800 */
[----:B------:R-:W-:-:S04]  /*1dac0*/  @!P0 MOV R0, 0x400 ;  /* 0x0000040000008802 */ /* 0x000fc80000000f00 */
[----:B0-----:R-:W-:-:S05]  /*1dad0*/  @!P0 LEA R22, R3, R0, 0x18 ;  /* 0x0000000003168211 */ /* 0x001fca00078ec0ff */
[----:B------:R0:W-:Y:S01]  /*1dae0*/  @!P0 STS.128 [R22+0x31cd0], R16 ;  /* 0x031cd01016008388 */ /* 0x0001e20000000c00 */
[----:B------:R-:W-:Y:S06]  /*1daf0*/  BAR.ARV 0x5, 0x200 ;  /* 0x0148000000007b1d */ /* 0x000fec0000002000 */
.L_x_10606:
[----:B------:R-:W-:Y:S02]  /*1db00*/  ULDC UR4, c[0x0][0xc3c] ;  /* 0x00030f0000047ab9 */ /* 0x000fe40000000800 */
[----:B----4-:R-:W-:-:S13]  /*1db10*/  ISETP.GE.AND P0, PT, R19, UR4, PT ;  /* 0x0000000413007c0c */ /* 0x010fda000bf06270 */
[----:B------:R-:W-:Y:S05]  /*1db20*/  @!P0 BRA `(.L_x_10618) ;  /* 0xffffff9800348947 */ /* 0x000fea000383ffff */
[----:B------:R-:W-:Y:S05]  /*1db30*/  BSYNC B8 ;  /* 0x0000000000087941 */ /* 0x000fea0003800000 */
.L_x_10470:
[----:B--2---:R-:W2:Y:S01]  /*1db40*/  LDL.LU R0, [R1+0x38] ;  /* 0x0000380001007983 */ /* 0x004ea20000300800 */
[----:B------:R-:W-:Y:S01]  /*1db50*/  BSSY B0, `(.L_x_10619) ;  /* 0x000000b000007945 */ /* 0x000fe20003800000 */
[----:B------:R-:W4:Y:S01]  /*1db60*/  S2R R5, SR_CgaCtaId ;  /* 0x0000000000057919 */ /* 0x000f220000008800 */
[----:B--2---:R-:W-:-:S05]  /*1db70*/  VIADD R0, R0, 0x1 ;  /* 0x0000000100007836 */ /* 0x004fca0000000000 */
[----:B0-----:R-:W-:-:S04]  /*1db80*/  LEA.HI R2, R0, R0, RZ, 0x1 ;  /* 0x0000000000027211 */ /* 0x001fc800078f08ff */
[----:B------:R-:W-:Y:S02]  /*1db90*/  LOP3.LUT R3, R2, 0xfffffffe, RZ, 0xc0, !PT ;  /* 0xfffffffe02037812 */ /* 0x000fe400078ec0ff */
[----:B------:R-:W-:-:S03]  /*1dba0*/  MOV R2, 0x400 ;  /* 0x0000040000027802 */ /* 0x000fc60000000f00 */
[----:B------:R-:W-:Y:S01]  /*1dbb0*/  IMAD.IADD R0, R0, 0x1, -R3 ;  /* 0x0000000100007824 */ /* 0x000fe200078e0a03 */
[----:B----4-:R-:W-:-:S04]  /*1dbc0*/  LEA R9, R5, R2, 0x18 ;  /* 0x0000000205097211 */ /* 0x010fc800078ec0ff */
[----:B------:R-:W-:-:S04]  /*1dbd0*/  SHF.L.U32 R0, R0, 0x1f, RZ ;  /* 0x0000001f00007819 */ /* 0x000fc800000006ff */
[----:B------:R-:W0:Y:S02]  /*1dbe0*/  SYNCS.PHASECHK.TRANS64.TRYWAIT P0, [R9+URZ+0x31c20], R0 ;  /* 0x031c2000090075a7 */ /* 0x000e24000800017f */
[----:B0-----:R-:W-:Y:S05]  /*1dbf0*/  @!P0 BRA `(.L_x_10620) ;  /* 0x0000002400508947 */ /* 0x001fea0003800000 */
.L_x_10719:
[----:B------:R-:W-:Y:S05]  /*1dc00*/  BSYNC B0 ;  /* 0x0000000000007941 */ /* 0x000fea0003800000 */
.L_x_10619:
[----:B------:R-:W-:-:S03]  /*1dc10*/  UMOV UR4, 0xffffffff ;  /* 0xffffffff00047882 */ /* 0x000fc60000000000 */
[----:B------:R-:W-:Y:S05]  /*1dc20*/  BRA.DIV UR4, `(.L_x_10621) ;  /* 0x0000002604587947 */ /* 0x000fea000b800000 */
[----:B0-----:R-:W0:Y:S02]  /*1dc30*/  S2R R0, SR_TID.X ;  /* 0x0000000000007919 */ /* 0x001e240000002100 */
[----:B0-----:R-:W-:-:S04]  /*1dc40*/  SHF.R.U32.HI R0, RZ, 0x5, R0 ;  /* 0x00000005ff007819 */ /* 0x001fc80000011600 */
[----:B------:R-:W-:-:S05]  /*1dc50*/  LOP3.LUT R0, R0, 0x3, RZ, 0xc0, !PT ;  /* 0x0000000300007812 */ /* 0x000fca00078ec0ff */
[----:B------:R0:W2:Y:S02]  /*1dc60*/  SHFL.IDX PT, R14, R0, RZ, 0x1f ;  /* 0x00001fff000e7589 */ /* 0x0000a400000e0000 */
.L_x_10722:
[----:B--2---:R-:W-:-:S13]  /*1dc70*/  ISETP.NE.AND P0, PT, R14, RZ, PT ;  /* 0x000000ff0e00720c */ /* 0x004fda0003f05270 */
[----:B------:R-:W-:Y:S05]  /*1dc80*/  @P0 BRA `(.L_x_10324) ;  /* 0x0000000000880947 */ /* 0x000fea0003800000 */
[----:B------:R-:W-:-:S03]  /*1dc90*/  UMOV UR4, 0xffffffff ;  /* 0xffffffff00047882 */ /* 0x000fc60000000000 */
[----:B------:R-:W-:Y:S05]  /*1dca0*/  BRA.DIV UR4, `(.L_x_10622) ;  /* 0x00000026046c7947 */ /* 0x000fea000b800000 */
[----:B------:R-:W-:-:S13]  /*1dcb0*/  ELECT P6, URZ, PT ;  /* 0x00000000003f782f */ /* 0x000fda00038c0000 */
.L_x_10725:
[----:B------:R-:W-:Y:S05]  /*1dcc0*/  @!P6 BRA `(.L_x_10324) ;  /* 0x000000000078e947 */ /* 0x000fea0003800000 */
[----:B0-----:R-:W2:Y:S02]  /*1dcd0*/  LDL.LU R0, [R1+0x28] ;  /* 0x0000280001007983 */ /* 0x001ea40000300800 */
[----:B--2---:R-:W-:-:S04]  /*1dce0*/  LOP3.LUT R0, R0, 0x2, RZ, 0xfc, !PT ;  /* 0x0000000200007812 */ /* 0x004fc800078efcff */
[----:B------:R-:W-:-:S13]  /*1dcf0*/  ISETP.NE.AND P2, PT, R0, 0x3, PT ;  /* 0x000000030000780c */ /* 0x000fda0003f45270 */
[----:B------:R-:W-:Y:S05]  /*1dd00*/  @!P2 BRA `(.L_x_10623) ;  /* 0x000000000004a947 */ /* 0x000fea0003800000 */
[----:B------:R-:W-:Y:S01]  /*1dd10*/  BPT.TRAP 0x1 ;  /* 0x000000040000795c */ /* 0x000fe20000300000 */
.L_x_10623:
        /* <DEDUP_REMOVED lines=12> */
.L_x_10726:
[----:B------:R-:W2:Y:S02]  /*1dde0*/  SYNCS.PHASECHK.TRANS64.TRYWAIT P0, [R3+URZ], R2 ;  /* 0x00000002030075a7 */ /* 0x000ea4000800017f */
[----:B--2---:R-:W-:Y:S05]  /*1ddf0*/  @!P0 BRA `(.L_x_10625) ;  /* 0x00000024004c8947 */ /* 0x004fea0003800000 */
.L_x_10727:
[----:B------:R-:W-:Y:S05]  /*1de00*/  @!P2 BRA `(.L_x_10626) ;  /* 0x000000000004a947 */ /* 0x000fea0003800000 */
[----:B------:R-:W-:Y:S01]  /*1de10*/  BPT.TRAP 0x1 ;  /* 0x000000040000795c */ /* 0x000fe20000300000 */
.L_x_10626:
[----:B------:R-:W-:-:S04]  /*1de20*/  VIADD R0, R9, 0x31c60 ;  /* 0x00031c6009007836 */ /* 0x000fc80000000000 */
[----:B------:R-:W-:-:S04]  /*1de30*/  IMAD R23, R23, 0x8, R0 ;  /* 0x0000000817177824 */ /* 0x000fc800078e0200 */
[----:B------:R-:W4:Y:S02]  /*1de40*/  SYNCS.PHASECHK.TRANS64.TRYWAIT P0, [R23+URZ], R4 ;  /* 0x00000004170075a7 */ /* 0x000f24000800017f */
[----:B----4-:R-:W-:Y:S05]  /*1de50*/  @!P0 BRA `(.L_x_10627) ;  /* 0x0000002400488947 */ /* 0x010fea0003800000 */
.L_x_10728:
[----:B------:R-:W-:-:S07]  /*1de60*/  IMAD R7, R7, 0x8, R0 ;  /* 0x0000000807077824 */ /* 0x000fce00078e0200 */
.L_x_10628:
[----:B------:R0:W0:Y:S02]  /*1de70*/  SYNCS.PHASECHK.TRANS64.TRYWAIT P0, [R7+URZ], R2 ;  /* 0x00000002070075a7 */ /* 0x000024000800017f */
[----:B0-----:R-:W-:Y:S05]  /*1de80*/  @!P0 NANOSLEEP.SYNCS 0x989680 ;  /* 0x009896800000895d */ /* 0x001fea0003900000 */
[----:B------:R-:W0:Y:S02]  /*1de90*/  @!P0 SYNCS.PHASECHK.TRANS64 P0, [R7+URZ], R2 ;  /* 0x00000002070085a7 */ /* 0x000e24000800007f */
[----:B0-----:R-:W-:Y:S05]  /*1dea0*/  @!P0 BRA `(.L_x_10628) ;  /* 0xfffffffc00f08947 */ /* 0x001fea000383ffff */
.L_x_10324:
[----:B------:R-:W-:Y:S05]  /*1deb0*/  BSYNC B9 ;  /* 0x0000000000097941 */ /* 0x000fea0003800000 */
.L_x_10321:
[----:B------:R-:W-:Y:S05]  /*1dec0*/  EXIT ;  /* 0x000000000000794d */ /* 0x000fea0003800000 */
.L_x_10340:
[----:B0-----:R0:W1:Y:S02]  /*1ded0*/  SYNCS.PHASECHK.TRANS64.TRYWAIT P5, [R20+URZ+0x31c90], R86 ;  /* 0x031c9056140075a7 */ /* 0x00106400080a017f */
[----:B-1----:R-:W-:Y:S05]  /*1dee0*/  @!P5 NANOSLEEP.SYNCS 0x989680 ;  /* 0x009896800000d95d */ /* 0x002fea0003900000 */
[----:B------:R-:W1:Y:S02]  /*1def0*/  @!P5 SYNCS.PHASECHK.TRANS64 P5, [R20+URZ+0x31c90], R86 ;  /* 0x031c90561400d5a7 */ /* 0x000e6400080a007f */
[----:B-1----:R-:W-:Y:S05]  /*1df00*/  @!P5 BRA `(.L_x_10340) ;  /* 0xfffffffc00f0d947 */ /* 0x002fea000383ffff */
[----:B------:R-:W-:Y:S05]  /*1df10*/  BRA `(.L_x_10629) ;  /* 0xfffffe5000f07947 */ /* 0x000fea000383ffff */
.L_x_10368:
[----:B0-----:R0:W1:Y:S02]  /*1df20*/  SYNCS.PHASECHK.TRANS64.TRYWAIT P5, [R20+URZ+0x31c90], R86 ;  /* 0x031c9056140075a7 */ /* 0x00106400080a017f */
[----:B-1----:R-:W-:Y:S05]  /*1df30*/  @!P5 NANOSLEEP.SYNCS 0x989680 ;  /* 0x009896800000d95d */ /* 0x002fea0003900000 */
[----:B------:R-:W1:Y:S02]  /*1df40*/  @!P5 SYNCS.PHASECHK.TRANS64 P5, [R20+URZ+0x31c90], R86 ;  /* 0x031c90561400d5a7 */ /* 0x000e6400080a007f */
[----:B-1----:R-:W-:Y:S05]  /*1df50*/  @!P5 BRA `(.L_x_10368) ;  /* 0xfffffffc00f0d947 */ /* 0x002fea000383ffff */
[----:B------:R-:W-:Y:S05]  /*1df60*/  BRA `(.L_x_10630) ;  /* 0xfffffe6c00a07947 */ /* 0x000fea000383ffff */
.L_x_10381:
[----:B0-----:R0:W1:Y:S02]  /*1df70*/  SYNCS.PHASECHK.TRANS64.TRYWAIT P4, [R20+URZ+0x31c90], R86 ;  /* 0x031c9056140075a7 */ /* 0x001064000808017f */
[----:B-1----:R-:W-:Y:S05]  /*1df80*/  @!P4 NANOSLEEP.SYNCS 0x989680 ;  /* 0x009896800000c95d */ /* 0x002fea0003900000 */
[----:B------:R-:W1:Y:S02]  /*1df90*/  @!P4 SYNCS.PHASECHK.TRANS64 P4, [R20+URZ+0x31c90], R86 ;  /* 0x031c90561400c5a7 */ /* 0x000e64000808007f */
[----:B-1----:R-:W-:Y:S05]  /*1dfa0*/  @!P4 BRA `(.L_x_10381) ;  /* 0xfffffffc00f0c947 */ /* 0x002fea000383ffff */
[----:B------:R-:W-:Y:S05]  /*1dfb0*/  BRA `(.L_x_10631) ;  /* 0xfffffe8800407947 */ /* 0x000fea000383ffff */
.L_x_10385:
[----:B--2---:R2:W3:Y:S02]  /*1dfc0*/  SYNCS.PHASECHK.TRANS64.TRYWAIT P3, [R20+URZ+0x31cb0], R86 ;  /* 0x031cb056140075a7 */ /* 0x0044e4000806017f */
[----:B---3--:R-:W-:Y:S05]  /*1dfd0*/  @!P3 NANOSLEEP.SYNCS 0x989680 ;  /* 0x009896800000b95d */ /* 0x008fea0003900000 */
[----:B------:R-:W3:Y:S02]  /*1dfe0*/  @!P3 SYNCS.PHASECHK.TRANS64 P3, [R20+URZ+0x31cb0], R86 ;  /* 0x031cb0561400b5a7 */ /* 0x000ee4000806007f */
[----:B---3--:R-:W-:Y:S05]  /*1dff0*/  @!P3 BRA `(.L_x_10385) ;  /* 0xfffffffc00f0b947 */ /* 0x008fea000383ffff */
[----:B------:R-:W-:Y:S05]  /*1e000*/  BRA `(.L_x_10632) ;  /* 0xfffffe8800d87947 */ /* 0x000fea000383ffff */
.L_x_10391:
        /* <DEDUP_REMOVED lines=10> */
[----:B-1---5:R-:W-:Y:S05]  /*1e0b0*/  WARPSYNC.COLLECTIVE R15, `(.L_x_10634) ;  /* 0x000000000f087348 */ /* 0x022fea0003c00000 */
[----:B------:R0:W2:Y:S02]  /*1e0c0*/  SHFL.IDX P6, R14, R13, R12, R11 ;  /* 0x0000000c0d0e7389 */ /* 0x0000a400000c000b */
[----:B012--5:R-:W-:Y:S01]  /*1e0d0*/  ENDCOLLECTIVE ;  /* 0x000000000000791b */ /* 0x027fe20003800000 */
.L_x_10634:
[----:B------:R-:W-:Y:S05]  /*1e0e0*/  BSYNC B0 ;  /* 0x0000000000007941 */ /* 0x000fea0003800000 */
.L_x_10633:
[----:B------:R0:W-:Y:S01]  /*1e0f0*/  STL [R1+0x74], R14 ;  /* 0x0000740e01007387 */ /* 0x0001e20000100800 */
[----:B------:R-:W-:Y:S05]  /*1e100*/  BRA `(.L_x_10635) ;  /* 0xfffffe9000307947 */ /* 0x000fea000383ffff */
.L_x_10402:
[----:B------:R-:W-:Y:S01]  /*1e110*/  BSSY B1, `(.L_x_10636) ;  /* 0x0000008000017945 */ /* 0x000fe20003800000 */
[----:B------:R-:W-:Y:S02]  /*1e120*/  IMAD.MOV.U32 R13, RZ, RZ, R23 ;  /* 0x000000ffff0d7224 */ /* 0x000fe400078e0017 */
[----:B------:R-:W-:Y:S02]  /*1e130*/  IMAD.MOV.U32 R12, RZ, RZ, RZ ;  /* 0x000000ffff0c7224 */ /* 0x000fe400078e00ff */
[----:B------:R-:W-:Y:S02]  /*1e140*/  IMAD.MOV.U32 R11, RZ, RZ, 0x1e1f ;  /* 0x00001e1fff0b7424 */ /* 0x000fe400078e00ff */
[----:B------:R-:W-:-:S07]  /*1e150*/  IMAD.MOV.U32 R15, RZ, RZ, -0x1 ;  /* 0xffffffffff0f7424 */ /* 0x000fce00078e00ff */
[----:B01----:R-:W-:Y:S05]  /*1e160*/  WARPSYNC.COLLECTIVE R15, `(.L_x_10637) ;  /* 0x000000000f087348 */ /* 0x003fea0003c00000 */
[----:B0-----:R0:W2:Y:S02]  /*1e170*/  SHFL.IDX P6, R14, R13, R12, R11 ;  /* 0x0000000c0d0e7389 */ /* 0x0010a400000c000b */
[----:B012---:R-:W-:Y:S01]  /*1e180*/  ENDCOLLECTIVE ;  /* 0x000000000000791b */ /* 0x007fe20003800000 */
.L_x_10637:
[----:B------:R-:W-:Y:S05]  /*1e190*/  BSYNC B1 ;  /* 0x0000000000017941 */ /* 0x000fea0003800000 */
.L_x_10636:
        /* <DEDUP_REMOVED lines=8> */
.L_x_10638:
[----:B------:R-:W-:Y:S02]  /*1e220*/  IMAD.MOV.U32 R13, RZ, RZ, R25 ;  /* 0x000000ffff0d7224 */ /* 0x000fe400078e0019 */
[----:B------:R-:W-:-:S07]  /*1e230*/  IMAD.MOV.U32 R0, RZ, RZ, R14 ;  /* 0x000000ffff007224 */ /* 0x000fce00078e000e */
[----:B------:R-:W-:Y:S05]  /*1e240*/  WARPSYNC.COLLECTIVE R15, `(.L_x_10639) ;  /* 0x000000000f087348 */ /* 0x000fea0003c00000 */
[----:B------:R0:W1:Y:S02]  /*1e250*/  SHFL.IDX P6, R14, R13, R12, R11 ;  /* 0x0000000c0d0e7389 */ /* 0x00006400000c000b */
[----:B01----:R-:W-:Y:S01]  /*1e260*/  ENDCOLLECTIVE ;  /* 0x000000000000791b */ /* 0x003fe20003800000 */
.L_x_10639:
[----:B------:R-:W-:Y:S02]  /*1e270*/  IMAD.MOV.U32 R13, RZ, RZ, R24 ;  /* 0x000000ffff0d7224 */ /* 0x000fe400078e0018 */
[----:B------:R-:W-:-:S07]  /*1e280*/  IMAD.MOV.U32 R5, RZ, RZ, R14 ;  /* 0x000000ffff057224 */ /* 0x000fce00078e000e */
[----:B------:R-:W-:Y:S05]  /*1e290*/  WARPSYNC.COLLECTIVE R15, `(.L_x_10640) ;  /* 0x000000000f087348 */ /* 0x000fea0003c00000 */
[----:B------:R0:W1:Y:S02]  /*1e2a0*/  SHFL.IDX P6, R14, R13, R12, R11 ;  /* 0x0000000c0d0e7389 */ /* 0x00006400000c000b */
[----:B01----:R-:W-:Y:S01]  /*1e2b0*/  ENDCOLLECTIVE ;  /* 0x000000000000791b */ /* 0x003fe20003800000 */
.L_x_10640:
[----:B------:R-:W-:Y:S01]  /*1e2c0*/  IMAD.MOV.U32 R4, RZ, RZ, R14 ;  /* 0x000000ffff047224 */ /* 0x000fe200078e000e */
[----:B------:R-:W-:Y:S06]  /*1e2d0*/  BRA `(.L_x_10641) ;  /* 0xfffffe9400387947 */ /* 0x000fec000383ffff */
.L_x_10406:
[----:B0-----:R0:W1:Y:S02]  /*1e2e0*/  SYNCS.PHASECHK.TRANS64.TRYWAIT P1, [R16+URZ+0x31c00], R3 ;  /* 0x031c0003100075a7 */ /* 0x001064000802017f */
[----:B-1----:R-:W-:Y:S05]  /*1e2f0*/  @!P1 NANOSLEEP.SYNCS 0x989680 ;  /* 0x009896800000995d */ /* 0x002fea0003900000 */
[----:B------:R-:W1:Y:S02]  /*1e300*/  @!P1 SYNCS.PHASECHK.TRANS64 P1, [R16+URZ+0x31c00], R3 ;  /* 0x031c0003100095a7 */ /* 0x000e64000802007f */
[----:B-1----:R-:W-:Y:S05]  /*1e310*/  @!P1 BRA `(.L_x_10406) ;  /* 0xfffffffc00f09947 */ /* 0x002fea000383ffff */
[----:B------:R-:W-:Y:S05]  /*1e320*/  BRA `(.L_x_10642) ;  /* 0xfffffe9c00707947 */ /* 0x000fea000383ffff */
.L_x_10418:
        /* <DEDUP_REMOVED lines=8> */
.L_x_10644:
[----:B------:R-:W-:Y:S05]  /*1e3b0*/  BSYNC B1 ;  /* 0x0000000000017941 */ /* 0x000fea0003800000 */
.L_x_10643:
        /* <DEDUP_REMOVED lines=8> */
.L_x_10645:
[----:B------:R-:W-:Y:S02]  /*1e440*/  IMAD.MOV.U32 R33, RZ, RZ, R3 ;  /* 0x000000ffff217224 */ /* 0x000fe400078e0003 */
[----:B------:R-:W-:Y:S02]  /*1e450*/  IMAD.MOV.U32 R13, RZ, RZ, R25 ;  /* 0x000000ffff0d7224 */ /* 0x000fe400078e0019 */
[----:B------:R-:W-:-:S07]  /*1e460*/  IMAD.MOV.U32 R0, RZ, RZ, R14 ;  /* 0x000000ffff007224 */ /* 0x000fce00078e000e */
[----:B------:R-:W-:Y:S05]  /*1e470*/  WARPSYNC.COLLECTIVE R15, `(.L_x_10646) ;  /* 0x000000000f087348 */ /* 0x000fea0003c00000 */
[----:B------:R0:W1:Y:S02]  /*1e480*/  SHFL.IDX P6, R14, R13, R12, R11 ;  /* 0x0000000c0d0e7389 */ /* 0x00006400000c000b */
[----:B01----:R-:W-:Y:S01]  /*1e490*/  ENDCOLLECTIVE ;  /* 0x000000000000791b */ /* 0x003fe20003800000 */
.L_x_10646:
[----:B------:R-:W-:Y:S02]  /*1e4a0*/  IMAD.MOV.U32 R32, RZ, RZ, R0 ;  /* 0x000000ffff207224 */ /* 0x000fe400078e0000 */
[----:B------:R-:W-:Y:S02]  /*1e4b0*/  IMAD.MOV.U32 R13, RZ, RZ, R24 ;  /* 0x000000ffff0d7224 */ /* 0x000fe400078e0018 */
[----:B------:R-:W-:-:S07]  /*1e4c0*/  IMAD.MOV.U32 R5, RZ, RZ, R14 ;  /* 0x000000ffff057224 */ /* 0x000fce00078e000e */
[----:B------:R-:W-:Y:S05]  /*1e4d0*/  WARPSYNC.COLLECTIVE R15, `(.L_x_10647) ;  /* 0x000000000f087348 */ /* 0x000fea0003c00000 */
[----:B------:R0:W1:Y:S02]  /*1e4e0*/  SHFL.IDX P6, R14, R13, R12, R11 ;  /* 0x0000000c0d0e7389 */ /* 0x00006400000c000b */
[----:B01----:R-:W-:Y:S01]  /*1e4f0*/  ENDCOLLECTIVE ;  /* 0x000000000000791b */ /* 0x003fe20003800000 */
.L_x_10647:
[----:B------:R-:W-:Y:S05]  /*1e500*/  BRA `(.L_x_10648) ;  /* 0xfffffeb000087947 */ /* 0x000fea000383ffff */
.L_x_10422:
[----:B0-----:R0:W1:Y:S02]  /*1e510*/  SYNCS.PHASECHK.TRANS64.TRYWAIT P1, [R16+URZ+0x31c00], R3 ;  /* 0x031c0003100075a7 */ /* 0x001064000802017f */
[----:B-1----:R-:W-:Y:S05]  /*1e520*/  @!P1 NANOSLEEP.SYNCS 0x989680 ;  /* 0x009896800000995d */ /* 0x002fea0003900000 */
[----:B------:R-:W1:Y:S02]  /*1e530*/  @!P1 SYNCS.PHASECHK.TRANS64 P1, [R16+URZ+0x31c00], R3 ;  /* 0x031c0003100095a7 */ /* 0x000e64000802007f */
[----:B-1----:R-:W-:Y:S05]  /*1e540*/  @!P1 BRA `(.L_x_10422) ;  /* 0xfffffffc00f09947 */ /* 0x002fea000383ffff */
[----:B------:R-:W-:Y:S05]  /*1e550*/  BRA `(.L_x_10649) ;  /* 0xfffffeb400ac7947 */ /* 0x000fea000383ffff */
.L_x_10430:
[----:B--2---:R2:W4:Y:S02]  /*1e560*/  SYNCS.PHASECHK.TRANS64.TRYWAIT P1, [R0+URZ+0x31c30], R5 ;  /* 0x031c3005000075a7 */ /* 0x004524000802017f */
[----:B----4-:R-:W-:Y:S05]  /*1e570*/  @!P1 NANOSLEEP.SYNCS 0x989680 ;  /* 0x009896800000995d */ /* 0x010fea0003900000 */
[----:B------:R-:W4:Y:S02]  /*1e580*/  @!P1 SYNCS.PHASECHK.TRANS64 P1, [R0+URZ+0x31c30], R5 ;  /* 0x031c3005000095a7 */ /* 0x000f24000802007f */
[----:B----4-:R-:W-:Y:S05]  /*1e590*/  @!P1 BRA `(.L_x_10430) ;  /* 0xfffffffc00f09947 */ /* 0x010fea000383ffff */
[----:B------:R-:W-:Y:S05]  /*1e5a0*/  BRA `(.L_x_10429) ;  /* 0xfffffecc00547947 */ /* 0x000fea000383ffff */
.L_x_10436:
[----:B-1----:R1:W2:Y:S02]  /*1e5b0*/  SYNCS.PHASECHK.TRANS64.TRYWAIT P3, [R14+URZ+0x31c30], R15 ;  /* 0x031c300f0e0075a7 */ /* 0x0022a4000806017f */
[----:B--2---:R-:W-:Y:S05]  /*1e5c0*/  @!P3 NANOSLEEP.SYNCS 0x989680 ;  /* 0x009896800000b95d */ /* 0x004fea0003900000 */
[----:B------:R-:W2:Y:S02]  /*1e5d0*/  @!P3 SYNCS.PHASECHK.TRANS64 P3, [R14+URZ+0x31c30], R15 ;  /* 0x031c300f0e00b5a7 */ /* 0x000ea4000806007f */
[----:B--2---:R-:W-:Y:S05]  /*1e5e0*/  @!P3 BRA `(.L_x_10436) ;  /* 0xfffffffc00f0b947 */ /* 0x004fea000383ffff */
[----:B------:R-:W-:Y:S05]  /*1e5f0*/  BRA `(.L_x_10435) ;  /* 0xffffff1000207947 */ /* 0x000fea000383ffff */
.L_x_10441:
[----:B-1----:R1:W2:Y:S02]  /*1e600*/  SYNCS.PHASECHK.TRANS64.TRYWAIT P2, [R15+URZ+0x31c50], R14 ;  /* 0x031c500e0f0075a7 */ /* 0x0022a4000804017f */
[----:B--2---:R-:W-:Y:S05]  /*1e610*/  @!P2 NANOSLEEP.SYNCS 0x989680 ;  /* 0x009896800000a95d */ /* 0x004fea0003900000 */
[----:B------:R-:W2:Y:S02]  /*1e620*/  @!P2 SYNCS.PHASECHK.TRANS64 P2, [R15+URZ+0x31c50], R14 ;  /* 0x031c500e0f00a5a7 */ /* 0x000ea4000804007f */
[----:B--2---:R-:W-:Y:S05]  /*1e630*/  @!P2 BRA `(.L_x_10441) ;  /* 0xfffffffc00f0a947 */ /* 0x004fea000383ffff */
[----:B------:R-:W-:Y:S05]  /*1e640*/  BRA `(.L_x_10440) ;  /* 0xffffff3400a07947 */ /* 0x000fea000383ffff */
.L_x_10446:
[----:B--2---:R2:W3:Y:S02]  /*1e650*/  SYNCS.PHASECHK.TRANS64.TRYWAIT P0, [R0+URZ+0x31c50], R3 ;  /* 0x031c5003000075a7 */ /* 0x0044e4000800017f */
[----:B---3--:R-:W-:Y:S05]  /*1e660*/  @!P0 NANOSLEEP.SYNCS 0x989680 ;  /* 0x009896800000895d */ /* 0x008fea0003900000 */
[----:B------:R-:W3:Y:S02]  /*1e670*/  @!P0 SYNCS.PHASECHK.TRANS64 P0, [R0+URZ+0x31c50], R3 ;  /* 0x031c5003000085a7 */ /* 0x000ee4000800007f */
[----:B---3--:R-:W-:Y:S05]  /*1e680*/  @!P0 BRA `(.L_x_10446) ;  /* 0xfffffffc00f08947 */ /* 0x008fea000383ffff */
[----:B------:R-:W-:Y:S05]  /*1e690*/  BRA `(.L_x_10445) ;  /* 0xffffff5800307947 */ /* 0x000fea000383ffff */
.L_x_10456:
[----:B------:R-:W-:Y:S02]  /*1e6a0*/  IMAD.MOV.U32 R13, RZ, RZ, R2 ;  /* 0x000000ffff0d7224 */ /* 0x000fe400078e0002 */
[----:B------:R-:W-:Y:S02]  /*1e6b0*/  IMAD.MOV.U32 R12, RZ, RZ, RZ ;  /* 0x000000ffff0c7224 */ /* 0x000fe400078e00ff */
[----:B------:R-:W-:Y:S02]  /*1e6c0*/  IMAD.MOV.U32 R11, RZ, RZ, 0x1c1f ;  /* 0x00001c1fff0b7424 */ /* 0x000fe400078e00ff */
[----:B------:R-:W-:-:S07]  /*1e6d0*/  IMAD.MOV.U32 R15, RZ, RZ, -0x1 ;  /* 0xffffffffff0f7424 */ /* 0x000fce00078e00ff */
[----:B------:R-:W-:Y:S05]  /*1e6e0*/  WARPSYNC.COLLECTIVE R15, `(.L_x_10650) ;  /* 0x000000000f087348 */ /* 0x000fea0003c00000 */
[----:B------:R0:W1:Y:S02]  /*1e6f0*/  SHFL.IDX P6, R14, R13, R12, R11 ;  /* 0x0000000c0d0e7389 */ /* 0x00006400000c000b */
[----:B01----:R-:W-:Y:S01]  /*1e700*/  ENDCOLLECTIVE ;  /* 0x000000000000791b */ /* 0x003fe20003800000 */
.L_x_10650:
[----:B------:R-:W-:Y:S02]  /*1e710*/  IMAD.MOV.U32 R13, RZ, RZ, R0 ;  /* 0x000000ffff0d7224 */ /* 0x000fe400078e0000 */
[----:B------:R-:W-:-:S07]  /*1e720*/  IMAD.MOV.U32 R3, RZ, RZ, R14 ;  /* 0x000000ffff037224 */ /* 0x000fce00078e000e */
[----:B------:R-:W-:Y:S05]  /*1e730*/  WARPSYNC.COLLECTIVE R15, `(.L_x_10651) ;  /* 0x000000000f087348 */ /* 0x000fea0003c00000 */
[----:B------:R0:W1:Y:S02]  /*1e740*/  SHFL.IDX P6, R14, R13, R12, R11 ;  /* 0x0000000c0d0e7389 */ /* 0x00006400000c000b */
[----:B01----:R-:W-:Y:S01]  /*1e750*/  ENDCOLLECTIVE ;  /* 0x000000000000791b */ /* 0x003fe20003800000 */
.L_x_10651:
[----:B------:R-:W-:Y:S05]  /*1e760*/  BRA `(.L_x_10652) ;  /* 0xffffff7c00607947 */ /* 0x000fea000383ffff */
.L_x_10459:
        /* <DEDUP_REMOVED lines=8> */
.L_x_10654:
[----:B------:R-:W-:Y:S05]  /*1e7f0*/  BSYNC B1 ;  /* 0x0000000000017941 */ /* 0x000fea0003800000 */
.L_x_10653:
        /* <DEDUP_REMOVED lines=8> */
.L_x_10655:
[----:B------:R-:W-:Y:S05]  /*1e880*/  BRA `(.L_x_10656) ;  /* 0xffffff7c00747947 */ /* 0x000fea000383ffff */
.L_x_10476:
[----:B------:R-:W0:Y:S01]  /*1e890*/  S2R R8, SR_TID.X ;  /* 0x0000000000087919 */ /* 0x000e220000002100 */
[----:B------:R-:W-:Y:S01]  /*1e8a0*/  BSSY B1, `(.L_x_10657) ;  /* 0x000000a000017945 */ /* 0x000fe20003800000 */
[----:B------:R-:W-:Y:S02]  /*1e8b0*/  IMAD.MOV.U32 R12, RZ, RZ, RZ ;  /* 0x000000ffff0c7224 */ /* 0x000fe400078e00ff */
[----:B-1----:R-:W-:Y:S02]  /*1e8c0*/  IMAD.MOV.U32 R11, RZ, RZ, 0x1f ;  /* 0x0000001fff0b7424 */ /* 0x002fe400078e00ff */
[----:B------:R-:W-:Y:S01]  /*1e8d0*/  IMAD.MOV.U32 R15, RZ, RZ, -0x1 ;  /* 0xffffffffff0f7424 */ /* 0x000fe200078e00ff */
[----:B0-----:R-:W-:-:S04]  /*1e8e0*/  SHF.R.U32.HI R8, RZ, 0x5, R8 ;  /* 0x00000005ff087819 */ /* 0x001fc80000011608 */
[----:B------:R-:W-:-:S05]  /*1e8f0*/  LOP3.LUT R8, R8, 0x3, RZ, 0xc0, !PT ;  /* 0x0000000308087812 */ /* 0x000fca00078ec0ff */
[----:B------:R-:W-:-:S07]  /*1e900*/  IMAD.MOV.U32 R13, RZ, RZ, R8 ;  /* 0x000000ffff0d7224 */ /* 0x000fce00078e0008 */
[----:B------:R-:W-:Y:S05]  /*1e910*/  WARPSYNC.COLLECTIVE R15, `(.L_x_10658) ;  /* 0x000000000f087348 */ /* 0x000fea0003c00000 */
[----:B------:R0:W1:Y:S02]  /*1e920*/  SHFL.IDX P6, R14, R13, R12, R11 ;  /* 0x0000000c0d0e7389 */ /* 0x00006400000c000b */
[----:B01----:R-:W-:Y:S01]  /*1e930*/  ENDCOLLECTIVE ;  /* 0x000000000000791b */ /* 0x003fe20003800000 */
.L_x_10658:
[----:B------:R-:W-:Y:S05]  /*1e940*/  BSYNC B1 ;  /* 0x0000000000017941 */ /* 0x000fea0003800000 */
.L_x_10657:
[----:B------:R-:W-:Y:S05]  /*1e950*/  BRA `(.L_x_10659) ;  /* 0xffffff9000647947 */ /* 0x000fea000383ffff */
.L_x_10478:
[----:B------:R-:W-:Y:S01]  /*1e960*/  BSSY B1, `(.L_x_10660) ;  /* 0x0000006000017945 */ /* 0x000fe20003800000 */
[----:B------:R-:W-:-:S07]  /*1e970*/  IMAD.MOV.U32 R15, RZ, RZ, -0x1 ;  /* 0xffffffffff0f7424 */ /* 0x000fce00078e00ff */
[----:B01----:R-:W-:Y:S05]  /*1e980*/  WARPSYNC.COLLECTIVE R15, `(.L_x_10661) ;  /* 0x000000000f0c7348 */ /* 0x003fea0003c00000 */
[----:B------:R-:W-:Y:S02]  /*1e990*/  ELECT P6, UR62, PT ;  /* 0x00000000003e782f */ /* 0x000fe400038c0000 */
[----:B------:R-:W-:Y:S01]  /*1e9a0*/  MOV R14, UR62 ;  /* 0x0000003e000e7c02 */ /* 0x000fe20008000f00 */
[----:B01----:R-:W-:Y:S10]  /*1e9b0*/  ENDCOLLECTIVE ;  /* 0x000000000000791b */ /* 0x003ff40003800000 */
.L_x_10661:
[----:B------:R-:W-:Y:S05]  /*1e9c0*/  BSYNC B1 ;  /* 0x0000000000017941 */ /* 0x000fea0003800000 */
.L_x_10660:
[----:B------:R-:W-:Y:S01]  /*1e9d0*/  PLOP3.LUT P2, PT, P6, PT, PT, 0x80, 0x0 ;  /* 0x000000000000781c */ /* 0x000fe2000374f070 */
[----:B------:R-:W-:-:S12]  /*1e9e0*/  BRA `(.L_x_10477) ;  /* 0xffffff9000587947 */ /* 0x000fd8000383ffff */
.L_x_10480:
[----:B0-----:R0:W2:Y:S02]  /*1e9f0*/  SYNCS.PHASECHK.TRANS64.TRYWAIT P0, [R22+URZ+0x31c20], R5 ;  /* 0x031c2005160075a7 */ /* 0x0010a4000800017f */
[----:B--2---:R-:W-:Y:S05]  /*1ea00*/  @!P0 NANOSLEEP.SYNCS 0x989680 ;  /* 0x009896800000895d */ /* 0x004fea0003900000 */
[----:B------:R-:W2:Y:S02]  /*1ea10*/  @!P0 SYNCS.PHASECHK.TRANS64 P0, [R22+URZ+0x31c20], R5 ;  /* 0x031c2005160085a7 */ /* 0x000ea4000800007f */
[----:B--2---:R-:W-:Y:S05]  /*1ea20*/  @!P0 BRA `(.L_x_10480) ;  /* 0xfffffffc00f08947 */ /* 0x004fea000383ffff */
[----:B------:R-:W-:Y:S05]  /*1ea30*/  BRA `(.L_x_10662) ;  /* 0xffffff9000687947 */ /* 0x000fea000383ffff */
.L_x_10484:
[----:B--2---:R2:W3:Y:S02]  /*1ea40*/  SYNCS.PHASECHK.TRANS64.TRYWAIT P0, [R8+URZ+0x31ca0], R10 ;  /* 0x031ca00a080075a7 */ /* 0x0044e4000800017f */
[----:B---3--:R-:W-:Y:S05]  /*1ea50*/  @!P0 NANOSLEEP.SYNCS 0x989680 ;  /* 0x009896800000895d */ /* 0x008fea0003900000 */
[----:B------:R-:W3:Y:S02]  /*1ea60*/  @!P0 SYNCS.PHASECHK.TRANS64 P0, [R8+URZ+0x31ca0], R10 ;  /* 0x031ca00a080085a7 */ /* 0x000ee4000800007f */
[----:B---3--:R-:W-:Y:S05]  /*1ea70*/  @!P0 BRA `(.L_x_10484) ;  /* 0xfffffffc00f08947 */ /* 0x008fea000383ffff */
[----:B------:R-:W-:Y:S05]  /*1ea80*/  BRA `(.L_x_10663) ;  /* 0xffffff9000847947 */ /* 0x000fea000383ffff */
.L_x_10491:
[----:B0-----:R0:W3:Y:S02]  /*1ea90*/  SYNCS.PHASECHK.TRANS64.TRYWAIT P0, [R8+URZ+0x31cc0], R10 ;  /* 0x031cc00a080075a7 */ /* 0x0010e4000800017f */
[----:B---3--:R-:W-:Y:S05]  /*1eaa0*/  @!P0 NANOSLEEP.SYNCS 0x989680 ;  /* 0x009896800000895d */ /* 0x008fea0003900000 */
[----:B------:R-:W3:Y:S02]  /*1eab0*/  @!P0 SYNCS.PHASECHK.TRANS64 P0, [R8+URZ+0x31cc0], R10 ;  /* 0x031cc00a080085a7 */ /* 0x000ee4000800007f */
[----:B---3--:R-:W-:Y:S05]  /*1eac0*/  @!P0 BRA `(.L_x_10491) ;  /* 0xfffffffc00f08947 */ /* 0x008fea000383ffff */
[----:B------:R-:W-:Y:S05]  /*1ead0*/  BRA `(.L_x_10664) ;  /* 0xffffff94007c7947 */ /* 0x000fea000383ffff */
.L_x_10500:
[----:B0-----:R0:W2:Y:S02]  /*1eae0*/  SYNCS.PHASECHK.TRANS64.TRYWAIT P0, [R8+URZ+0x31ca0], R7 ;  /* 0x031ca007080075a7 */ /* 0x0010a4000800017f */
[----:B--2---:R-:W-:Y:S05]  /*1eaf0*/  @!P0 NANOSLEEP.SYNCS 0x989680 ;  /* 0x009896800000895d */ /* 0x004fea0003900000 */
[----:B------:R-:W2:Y:S02]  /*1eb00*/  @!P0 SYNCS.PHASECHK.TRANS64 P0, [R8+URZ+0x31ca0], R7 ;  /* 0x031ca007080085a7 */ /* 0x000ea4000800007f */
[----:B--2---:R-:W-:Y:S05]  /*1eb10*/  @!P0 BRA `(.L_x_10500) ;  /* 0xfffffffc00f08947 */ /* 0x004fea000383ffff */
[----:B------:R-:W-:Y:S05]  /*1eb20*/  BRA `(.L_x_10665) ;  /* 0xffffff9800b87947 */ /* 0x000fea000383ffff */
.L_x_10507:
[----:B--2---:R2:W3:Y:S02]  /*1eb30*/  SYNCS.PHASECHK.TRANS64.TRYWAIT P0, [R8+URZ+0x31cc0], R7 ;  /* 0x031cc007080075a7 */ /* 0x0044e4000800017f */
[----:B---3--:R-:W-:Y:S05]  /*1eb40*/  @!P0 NANOSLEEP.SYNCS 0x989680 ;  /* 0x009896800000895d */ /* 0x008fea0003900000 */
[----:B------:R-:W3:Y:S02]  /*1eb50*/  @!P0 SYNCS.PHASECHK.TRANS64 P0, [R8+URZ+0x31cc0], R7 ;  /* 0x031cc007080085a7 */ /* 0x000ee4000800007f */
[----:B---3--:R-:W-:Y:S05]  /*1eb60*/  @!P0 BRA `(.L_x_10507) ;  /* 0xfffffffc00f08947 */ /* 0x008fea000383ffff */
[----:B------:R-:W-:Y:S05]  /*1eb70*/  BRA `(.L_x_10666) ;  /* 0xffffff9c00ac7947 */ /* 0x000fea000383ffff */
.L_x_10522:
[----:B------:R-:W2:Y:S01]  /*1eb80*/  S2R R20, SR_TID.X ;  /* 0x0000000000147919 */ /* 0x000ea20000002100 */
[----:B------:R-:W-:Y:S01]  /*1eb90*/  BSSY B0, `(.L_x_10667) ;  /* 0x000000a000007945 */ /* 0x000fe20003800000 */
[----:B------:R-:W-:Y:S02]  /*1eba0*/  IMAD.MOV.U32 R12, RZ, RZ, RZ ;  /* 0x000000ffff0c7224 */ /* 0x000fe400078e00ff */
[----:B-1----:R-:W-:Y:S02]  /*1ebb0*/  IMAD.MOV.U32 R11, RZ, RZ, 0x1f ;  /* 0x0000001fff0b7424 */ /* 0x002fe400078e00ff */
[----:B------:R-:W-:Y:S01]  /*1ebc0*/  IMAD.MOV.U32 R15, RZ, RZ, -0x1 ;  /* 0xffffffffff0f7424 */ /* 0x000fe200078e00ff */
[----:B--2---:R-:W-:-:S04]  /*1ebd0*/  SHF.R.U32.HI R20, RZ, 0x5, R20 ;  /* 0x00000005ff147819 */ /* 0x004fc80000011614 */
[----:B------:R-:W-:-:S05]  /*1ebe0*/  LOP3.LUT R20, R20, 0x3, RZ, 0xc0, !PT ;  /* 0x0000000314147812 */ /* 0x000fca00078ec0ff */
[----:B------:R-:W-:-:S07]  /*1ebf0*/  IMAD.MOV.U32 R13, RZ, RZ, R20 ;  /* 0x000000ffff0d7224 */ /* 0x000fce00078e0014 */
[----:B0---4-:R-:W-:Y:S05]  /*1ec00*/  WARPSYNC.COLLECTIVE R15, `(.L_x_10668) ;  /* 0x000000000f087348 */ /* 0x011fea0003c00000 */
[----:B------:R1:W2:Y:S02]  /*1ec10*/  SHFL.IDX P6, R14, R13, R12, R11 ;  /* 0x0000000c0d0e7389 */ /* 0x0002a400000c000b */
[----:B012-4-:R-:W-:Y:S01]  /*1ec20*/  ENDCOLLECTIVE ;  /* 0x000000000000791b */ /* 0x017fe20003800000 */
.L_x_10668:
[----:B------:R-:W-:Y:S05]  /*1ec30*/  BSYNC B0 ;  /* 0x0000000000007941 */ /* 0x000fea0003800000 */
.L_x_10667:
[----:B------:R-:W-:Y:S05]  /*1ec40*/  BRA `(.L_x_10669) ;  /* 0xffffffa800387947 */ /* 0x000fea000383ffff */
.L_x_10524:
[----:B------:R-:W-:Y:S01]  /*1ec50*/  BSSY B0, `(.L_x_10670) ;  /* 0x0000006000007945 */ /* 0x000fe20003800000 */
[----:B------:R-:W-:-:S07]  /*1ec60*/  IMAD.MOV.U32 R15, RZ, RZ, -0x1 ;  /* 0xffffffffff0f7424 */ /* 0x000fce00078e00ff */
[----:B012-4-:R-:W-:Y:S05]  /*1ec70*/  WARPSYNC.COLLECTIVE R15, `(.L_x_10671) ;  /* 0x000000000f0c7348 */ /* 0x017fea0003c00000 */
[----:B------:R-:W-:Y:S02]  /*1ec80*/  ELECT P6, UR62, PT ;  /* 0x00000000003e782f */ /* 0x000fe400038c0000 */
[----:B------:R-:W-:Y:S01]  /*1ec90*/  MOV R14, UR62 ;  /* 0x0000003e000e7c02 */ /* 0x000fe20008000f00 */
[----:B012-4-:R-:W-:Y:S10]  /*1eca0*/  ENDCOLLECTIVE ;  /* 0x000000000000791b */ /* 0x017ff40003800000 */
.L_x_10671:
[----:B------:R-:W-:Y:S05]  /*1ecb0*/  BSYNC B0 ;  /* 0x0000000000007941 */ /* 0x000fea0003800000 */
.L_x_10670:
[----:B------:R-:W-:Y:S05]  /*1ecc0*/  BRA `(.L_x_10672) ;  /* 0xffffffa800407947 */ /* 0x000fea000383ffff */
.L_x_10526:
[----:B--2---:R2:W3:Y:S02]  /*1ecd0*/  SYNCS.PHASECHK.TRANS64.TRYWAIT P0, [R0+URZ+0x31c40], R2 ;  /* 0x031c4002000075a7 */ /* 0x0044e4000800017f */
[----:B---3--:R-:W-:Y:S05]  /*1ece0*/  @!P0 NANOSLEEP.SYNCS 0x989680 ;  /* 0x009896800000895d */ /* 0x008fea0003900000 */
[----:B------:R-:W3:Y:S02]  /*1ecf0*/  @!P0 SYNCS.PHASECHK.TRANS64 P0, [R0+URZ+0x31c40], R2 ;  /* 0x031c4002000085a7 */ /* 0x000ee4000800007f */
[----:B---3--:R-:W-:Y:S05]  /*1ed00*/  @!P0 BRA `(.L_x_10526) ;  /* 0xfffffffc00f08947 */ /* 0x008fea000383ffff */
[----:B------:R-:W-:Y:S05]  /*1ed10*/  BRA `(.L_x_10673) ;  /* 0xffffffa800987947 */ /* 0x000fea000383ffff */
.L_x_10530:
[----:B------:R-:W2:Y:S04]  /*1ed20*/  LDL.LU R11, [R1+0x40] ;  /* 0x00004000010b7983 */ /* 0x000ea80000300800 */
[----:B------:R0:W5:Y:S01]  /*1ed30*/  LDL R9, [R1+0x10] ;  /* 0x0000100001097983 */ /* 0x0001620000100800 */
[----:B------:R-:W-:Y:S02]  /*1ed40*/  IMAD.MOV.U32 R13, RZ, RZ, R0 ;  /* 0x000000ffff0d7224 */ /* 0x000fe400078e0000 */
[----:B------:R-:W-:Y:S02]  /*1ed50*/  IMAD.MOV.U32 R12, RZ, RZ, RZ ;  /* 0x000000ffff0c7224 */ /* 0x000fe400078e00ff */
[----:B------:R-:W-:Y:S02]  /*1ed60*/  IMAD.MOV.U32 R15, RZ, RZ, -0x1 ;  /* 0xffffffffff0f7424 */ /* 0x000fe400078e00ff */
[----:B------:R-:W-:-:S04]  /*1ed70*/  IMAD R17, R17, 0xc0, R21 ;  /* 0x000000c011117824 */ /* 0x000fc800078e0215 */
[----:B------:R-:W-:Y:S02]  /*1ed80*/  VIADD R5, R17, 0x20 ;  /* 0x0000002011057836 */ /* 0x000fe40000000000 */
[----:B--2---:R-:W-:Y:S02]  /*1ed90*/  IMAD R2, R11, R10, RZ ;  /* 0x0000000a0b027224 */ /* 0x004fe400078e02ff */
[----:B0-----:R-:W-:-:S07]  /*1eda0*/  IMAD.MOV.U32 R11, RZ, RZ, 0x1c1f ;  /* 0x00001c1fff0b7424 */ /* 0x001fce00078e00ff */
[----:B-----5:R-:W-:Y:S05]  /*1edb0*/  WARPSYNC.COLLECTIVE R15, `(.L_x_10674) ;  /* 0x000000000f087348 */ /* 0x020fea0003c00000 */
[----:B------:R0:W1:Y:S02]  /*1edc0*/  SHFL.IDX P6, R14, R13, R12, R11 ;  /* 0x0000000c0d0e7389 */ /* 0x00006400000c000b */
[----:B01---5:R-:W-:Y:S01]  /*1edd0*/  ENDCOLLECTIVE ;  /* 0x000000000000791b */ /* 0x023fe20003800000 */
.L_x_10674:
[----:B------:R-:W-:Y:S02]  /*1ede0*/  IMAD.MOV.U32 R13, RZ, RZ, R4 ;  /* 0x000000ffff0d7224 */ /* 0x000fe400078e0004 */
[----:B------:R-:W-:-:S07]  /*1edf0*/  IMAD.MOV.U32 R6, RZ, RZ, R14 ;  /* 0x000000ffff067224 */ /* 0x000fce00078e000e */
[----:B------:R-:W-:Y:S05]  /*1ee00*/  WARPSYNC.COLLECTIVE R15, `(.L_x_10675) ;  /* 0x000000000f087348 */ /* 0x000fea0003c00000 */
[----:B------:R0:W1:Y:S02]  /*1ee10*/  SHFL.IDX P6, R14, R13, R12, R11 ;  /* 0x0000000c0d0e7389 */ /* 0x00006400000c000b */
[----:B01----:R-:W-:Y:S01]  /*1ee20*/  ENDCOLLECTIVE ;  /* 0x000000000000791b */ /* 0x003fe20003800000 */
.L_x_10675:
[----:B------:R-:W-:Y:S01]  /*1ee30*/  ISETP.GE.AND P2, PT, R17, R2, PT ;  /* 0x000000021100720c */ /* 0x000fe20003f46270 */
[----:B------:R-:W-:Y:S02]  /*1ee40*/  IMAD.MOV.U32 R13, RZ, RZ, R0 ;  /* 0x000000ffff0d7224 */ /* 0x000fe400078e0000 */
[----:B------:R-:W-:Y:S02]  /*1ee50*/  IMAD.MOV.U32 R12, RZ, RZ, 0x1 ;  /* 0x00000001ff0c7424 */ /* 0x000fe400078e00ff */
[----:B------:R-:W-:-:S08]  /*1ee60*/  IMAD.MOV.U32 R7, RZ, RZ, R14 ;  /* 0x000000ffff077224 */ /* 0x000fd000078e000e */
[----:B------:R-:W-:Y:S05]  /*1ee70*/  WARPSYNC.COLLECTIVE R15, `(.L_x_10676) ;  /* 0x000000000f087348 */ /* 0x000fea0003c00000 */
[----:B------:R0:W1:Y:S02]  /*1ee80*/  SHFL.IDX P6, R14, R13, R12, R11 ;  /* 0x0000000c0d0e7389 */ /* 0x00006400000c000b */
[----:B01----:R-:W-:Y:S01]  /*1ee90*/  ENDCOLLECTIVE ;  /* 0x000000000000791b */ /* 0x003fe20003800000 */
.L_x_10676:
[----:B------:R-:W-:-:S05]  /*1eea0*/  @!P2 LEA R7, P4, R20, R7, 0x1 ;  /* 0x000000071407a211 */ /* 0x000fca00078808ff */
[----:B------:R-:W-:-:S05]  /*1eeb0*/  @!P2 IMAD.X R6, RZ, RZ, R6, P4 ;  /* 0x000000ffff06a224 */ /* 0x000fca00020e0606 */
[----:B------:R-:W-:-:S04]  /*1eec0*/  @!P2 LOP3.LUT R7, R7, R6, RZ, 0x3c, !PT ;  /* 0x000000060707a212 */ /* 0x000fc800078e3cff */
[----:B------:R-:W-:-:S04]  /*1eed0*/  @!P2 LOP3.LUT R6, R7, R6, RZ, 0x3c, !PT ;  /* 0x000000060706a212 */ /* 0x000fc800078e3cff */
[----:B------:R-:W-:Y:S01]  /*1eee0*/  @!P2 LOP3.LUT R7, R7, R6, RZ, 0x3c, !PT ;  /* 0x000000060707a212 */ /* 0x000fe200078e3cff */
[----:B------:R-:W-:-:S04]  /*1eef0*/  IMAD.MOV.U32 R13, RZ, RZ, R4 ;  /* 0x000000ffff0d7224 */ /* 0x000fc800078e0004 */
        /* <DEDUP_REMOVED lines=10> */
.L_x_10677:
[----:B------:R-:W-:Y:S01]  /*1efa0*/  ISETP.GE.AND P2, PT, R5, R2, PT ;  /* 0x000000020500720c */ /* 0x000fe20003f46270 */
[----:B------:R-:W-:Y:S02]  /*1efb0*/  IMAD.MOV.U32 R13, RZ, RZ, R0 ;  /* 0x000000ffff0d7224 */ /* 0x000fe400078e0000 */
[----:B------:R-:W-:Y:S02]  /*1efc0*/  IMAD.MOV.U32 R12, RZ, RZ, 0x2 ;  /* 0x00000002ff0c7424 */ /* 0x000fe400078e00ff */
[----:B------:R-:W-:-:S08]  /*1efd0*/  IMAD.MOV.U32 R7, RZ, RZ, R14 ;  /* 0x000000ffff077224 */ /* 0x000fd000078e000e */
[----:B------:R-:W-:Y:S05]  /*1efe0*/  WARPSYNC.COLLECTIVE R15, `(.L_x_10678) ;  /* 0x000000000f087348 */ /* 0x000fea0003c00000 */
[----:B------:R0:W1:Y:S02]  /*1eff0*/  SHFL.IDX P6, R14, R13, R12, R11 ;  /* 0x0000000c0d0e7389 */ /* 0x00006400000c000b */
[----:B01----:R-:W-:Y:S01]  /*1f000*/  ENDCOLLECTIVE ;  /* 0x000000000000791b */ /* 0x003fe20003800000 */
.L_x_10678:
        /* <DEDUP_REMOVED lines=16> */
.L_x_10679:
[----:B------:R-:W-:Y:S02]  /*1f110*/  VIADD R5, R17, 0x40 ;  /* 0x0000004011057836 */ /* 0x000fe40000000000 */
[----:B------:R-:W-:Y:S02]  /*1f120*/  IMAD.MOV.U32 R13, RZ, RZ, R0 ;  /* 0x000000ffff0d7224 */ /* 0x000fe400078e0000 */
[----:B------:R-:W-:Y:S01]  /*1f130*/  IMAD.MOV.U32 R12, RZ, RZ, 0x3 ;  /* 0x00000003ff0c7424 */ /* 0x000fe200078e00ff */
[----:B------:R-:W-:Y:S01]  /*1f140*/  ISETP.GE.AND P2, PT, R5, R2, PT ;  /* 0x000000020500720c */ /* 0x000fe20003f46270 */
[----:B------:R-:W-:-:S12]  /*1f150*/  IMAD.MOV.U32 R7, RZ, RZ, R14 ;  /* 0x000000ffff077224 */ /* 0x000fd800078e000e */
[----:B------:R-:W-:Y:S05]  /*1f160*/  WARPSYNC.COLLECTIVE R15, `(.L_x_10680) ;  /* 0x000000000f087348 */ /* 0x000fea0003c00000 */
[----:B------:R0:W1:Y:S02]  /*1f170*/  SHFL.IDX P6, R14, R13, R12, R11 ;  /* 0x0000000c0d0e7389 */ /* 0x00006400000c000b */
[----:B01----:R-:W-:Y:S01]  /*1f180*/  ENDCOLLECTIVE ;  /* 0x000000000000791b */ /* 0x003fe20003800000 */
.L_x_10680:
[----:B------:R-:W-:-:S05]  /*1f190*/  @!P2 LEA R7, P4, R20, R7, 0x1 ;  /* 0x000000071407a211 */ /* 0x000fca00078808ff */
[----:B------:R-:W-:Y:S02]  /*1f1a0*/  @!P2 IMAD.X R6, RZ, RZ, R6, P4 ;  /* 0x000000ffff06a224 */ /* 0x000fe400020e0606 */
[----:B------:R-:W-:-:S03]  /*1f1b0*/  IMAD.MOV.U32 R13, RZ, RZ, R4 ;  /* 0x000000ffff0d7224 */ /* 0x000fc600078e0004 */
[----:B------:R-:W-:Y:S01]  /*1f1c0*/  @!P2 LOP3.LUT R7, R7, R6, RZ, 0x3c, !PT ;  /* 0x000000060707a212 */ /* 0x000fe200078e3cff */
[----:B------:R-:W-:-:S07]  /*1f1d0*/  IMAD.MOV.U32 R0, RZ, RZ, R14 ;  /* 0x000000ffff007224 */ /* 0x000fce00078e000e */
[----:B------:R-:W-:Y:S05]  /*1f1e0*/  WARPSYNC.COLLECTIVE R15, `(.L_x_10681) ;  /* 0x000000000f087348 */ /* 0x000fea0003c00000 */
[----:B------:R0:W1:Y:S02]  /*1f1f0*/  SHFL.IDX P6, R14, R13, R12, R11 ;  /* 0x0000000c0d0e7389 */ /* 0x00006400000c000b */
[----:B01----:R-:W-:Y:S01]  /*1f200*/  ENDCOLLECTIVE ;  /* 0x000000000000791b */ /* 0x003fe20003800000 */
.L_x_10681:
[----:B------:R-:W-:Y:S01]  /*1f210*/  @!P2 LOP3.LUT R6, R7, R6, RZ, 0x3c, !PT ;  /* 0x000000060706a212 */ /* 0x000fe200078e3cff */
[----:B------:R-:W-:-:S03]  /*1f220*/  VIADD R5, R17, 0x60 ;  /* 0x0000006011057836 */ /* 0x000fc60000000000 */
[----:B------:R-:W-:-:S05]  /*1f230*/  @!P2 LOP3.LUT R7, R7, R6, RZ, 0x3c, !PT ;  /* 0x000000060707a212 */ /* 0x000fca00078e3cff */
[----:B------:R-:W-:Y:S01]  /*1f240*/  @!PT LDS RZ, [RZ] ;  /* 0x00000000fffff984 */ /* 0x000fe20000000800 */
[----:B------:R-:W-:Y:S01]  /*1f250*/  @!PT LDS RZ, [RZ] ;  /* 0x00000000fffff984 */ /* 0x000fe20000000800 */
[----:B------:R-:W-:Y:S01]  /*1f260*/  @!PT LDS RZ, [RZ] ;  /* 0x00000000fffff984 */ /* 0x000fe20000000800 */
[----:B------:R0:W-:Y:S04]  /*1f270*/  @!P2 LDGSTS.E.BYPASS.LTC128B.128 [R9+0xea00], desc[UR60][R6.64], !P3 ;  /* 0x0ea000000609afae */ /* 0x0001e8000d901d7c */
[----:B------:R0:W-:Y:S01]  /*1f280*/  @!P2 LDGSTS.E.BYPASS.LTC128B.128 [R9+0x11a00], desc[UR60][R6.64+0x40], !P0 ;  /* 0x11a000400609afae */ /* 0x0001e2000c101d7c */
[----:B------:R-:W-:-:S03]  /*1f290*/  IMAD.MOV.U32 R13, RZ, RZ, R3 ;  /* 0x000000ffff0d7224 */ /* 0x000fc600078e0003 */
[----:B------:R0:W-:Y:S01]  /*1f2a0*/  @!P2 LDGSTS.E.BYPASS.LTC128B.128 [R9+0x14a00], desc[UR60][R6.64+0x80], !P1 ;  /* 0x14a000800609afae */ /* 0x0001e2000c901d7c */
[----:B------:R-:W-:Y:S01]  /*1f2b0*/  ISETP.GE.AND P2, PT, R5, R2, PT ;  /* 0x000000020500720c */ /* 0x000fe20003f46270 */
[----:B------:R-:W-:Y:S02]  /*1f2c0*/  IMAD.MOV.U32 R12, RZ, RZ, RZ ;  /* 0x000000ffff0c7224 */ /* 0x000fe400078e00ff */
[----:B------:R-:W-:-:S10]  /*1f2d0*/  IMAD.MOV.U32 R4, RZ, RZ, R14 ;  /* 0x000000ffff047224 */ /* 0x000fd400078e000e */
[----:B0-----:R-:W-:Y:S05]  /*1f2e0*/  WARPSYNC.COLLECTIVE R15, `(.L_x_10682) ;  /* 0x000000000f087348 */ /* 0x001fea0003c00000 */
[----:B------:R1:W2:Y:S02]  /*1f2f0*/  SHFL.IDX P6, R14, R13, R12, R11 ;  /* 0x0000000c0d0e7389 */ /* 0x0002a400000c000b */
[----:B012---:R-:W-:Y:S01]  /*1f300*/  ENDCOLLECTIVE ;  /* 0x000000000000791b */ /* 0x007fe20003800000 */
.L_x_10682:
        /* <DEDUP_REMOVED lines=16> */
.L_x_10683:
[----:B------:R-:W-:Y:S02]  /*1f410*/  IMAD.MOV.U32 R13, RZ, RZ, R3 ;  /* 0x000000ffff0d7224 */ /* 0x000fe400078e0003 */
[----:B------:R-:W-:Y:S02]  /*1f420*/  IMAD.MOV.U32 R12, RZ, RZ, 0x1 ;  /* 0x00000001ff0c7424 */ /* 0x000fe400078e00ff */
[----:B------:R-:W-:-:S07]  /*1f430*/  IMAD.MOV.U32 R4, RZ, RZ, R14 ;  /* 0x000000ffff047224 */ /* 0x000fce00078e000e */
[----:B------:R-:W-:Y:S05]  /*1f440*/  WARPSYNC.COLLECTIVE R15, `(.L_x_10684) ;  /* 0x000000000f087348 */ /* 0x000fea0003c00000 */
[----:B------:R0:W1:Y:S02]  /*1f450*/  SHFL.IDX P6, R14, R13, R12, R11 ;  /* 0x0000000c0d0e7389 */ /* 0x00006400000c000b */
[----:B01----:R-:W-:Y:S01]  /*1f460*/  ENDCOLLECTIVE ;  /* 0x000000000000791b */ /* 0x003fe20003800000 */
.L_x_10684:
        /* <DEDUP_REMOVED lines=14> */
.L_x_10685:
[----:B------:R-:W-:Y:S01]  /*1f550*/  IMAD.MOV.U32 R8, RZ, RZ, R14 ;  /* 0x000000ffff087224 */ /* 0x000fe200078e000e */
[----:B------:R-:W-:Y:S06]  /*1f560*/  BRA `(.L_x_10686) ;  /* 0xffffffb000187947 */ /* 0x000fec000383ffff */
.L_x_10533:
[----:B-1----:R1:W2:Y:S02]  /*1f570*/  SYNCS.PHASECHK.TRANS64.TRYWAIT P0, [R22+URZ+0x31c20], R0 ;  /* 0x031c2000160075a7 */ /* 0x0022a4000800017f */
[----:B--2---:R-:W-:Y:S05]  /*1f580*/  @!P0 NANOSLEEP.SYNCS 0x989680 ;  /* 0x009896800000895d */ /* 0x004fea0003900000 */
[----:B------:R-:W2:Y:S02]  /*1f590*/  @!P0 SYNCS.PHASECHK.TRANS64 P0, [R22+URZ+0x31c20], R0 ;  /* 0x031c2000160085a7 */ /* 0x000ea4000800007f */
[----:B--2---:R-:W-:Y:S05]  /*1f5a0*/  @!P0 BRA `(.L_x_10533) ;  /* 0xfffffffc00f08947 */ /* 0x004fea000383ffff */
[----:B------:R-:W-:Y:S05]  /*1f5b0*/  BRA `(.L_x_10687) ;  /* 0xffffffb000807947 */ /* 0x000fea000383ffff */
.L_x_10542:
[----:B-1----:R1:W2:Y:S02]  /*1f5c0*/  SYNCS.PHASECHK.TRANS64.TRYWAIT P0, [R3+URZ+0x31c40], R2 ;  /* 0x031c4002030075a7 */ /* 0x0022a4000800017f */
[----:B--2---:R-:W-:Y:S05]  /*1f5d0*/  @!P0 NANOSLEEP.SYNCS 0x989680 ;  /* 0x009896800000895d */ /* 0x004fea0003900000 */
[----:B------:R-:W2:Y:S02]  /*1f5e0*/  @!P0 SYNCS.PHASECHK.TRANS64 P0, [R3+URZ+0x31c40], R2 ;  /* 0x031c4002030085a7 */ /* 0x000ea4000800007f */
[----:B--2---:R-:W-:Y:S05]  /*1f5f0*/  @!P0 BRA `(.L_x_10542) ;  /* 0xfffffffc00f08947 */ /* 0x004fea000383ffff */
[----:B------:R-:W-:Y:S05]  /*1f600*/  BRA `(.L_x_10688) ;  /* 0xffffffb4003c7947 */ /* 0x000fea000383ffff */
.L_x_10549:
[----:B0-----:R0:W1:Y:S02]  /*1f610*/  SYNCS.PHASECHK.TRANS64.TRYWAIT P0, [R2+URZ+0x31c60], R3 ;  /* 0x031c6003020075a7 */ /* 0x001064000800017f */
[----:B-1----:R-:W-:Y:S05]  /*1f620*/  @!P0 NANOSLEEP.SYNCS 0x989680 ;  /* 0x009896800000895d */ /* 0x002fea0003900000 */
[----:B------:R-:W1:Y:S02]  /*1f630*/  @!P0 SYNCS.PHASECHK.TRANS64 P0, [R2+URZ+0x31c60], R3 ;  /* 0x031c6003020085a7 */ /* 0x000e64000800007f */
[----:B-1----:R-:W-:Y:S05]  /*1f640*/  @!P0 BRA `(.L_x_10549) ;  /* 0xfffffffc00f08947 */ /* 0x002fea000383ffff */
[----:B------:R-:W-:Y:S05]  /*1f650*/  BRA `(.L_x_10689) ;  /* 0xffffffb800447947 */ /* 0x000fea000383ffff */
.L_x_10560:
[----:B0-----:R0:W1:Y:S02]  /*1f660*/  SYNCS.PHASECHK.TRANS64.TRYWAIT P0, [R5+URZ+0x31c40], R2 ;  /* 0x031c4002050075a7 */ /* 0x001064000800017f */
[----:B-1----:R-:W-:Y:S05]  /*1f670*/  @!P0 NANOSLEEP.SYNCS 0x989680 ;  /* 0x009896800000895d */ /* 0x002fea0003900000 */
[----:B------:R-:W1:Y:S02]  /*1f680*/  @!P0 SYNCS.PHASECHK.TRANS64 P0, [R5+URZ+0x31c40], R2 ;  /* 0x031c4002050085a7 */ /* 0x000e64000800007f */
[----:B-1----:R-:W-:Y:S05]  /*1f690*/  @!P0 BRA `(.L_x_10560) ;  /* 0xfffffffc00f08947 */ /* 0x002fea000383ffff */
[----:B------:R-:W-:Y:S05]  /*1f6a0*/  BRA `(.L_x_10690) ;  /* 0xffffffc000087947 */ /* 0x000fea000383ffff */
.L_x_10567:
[----:B0-----:R0:W1:Y:S02]  /*1f6b0*/  SYNCS.PHASECHK.TRANS64.TRYWAIT P0, [R3+URZ+0x31c60], R26 ;  /* 0x031c601a030075a7 */ /* 0x001064000800017f */
[----:B-1----:R-:W-:Y:S05]  /*1f6c0*/  @!P0 NANOSLEEP.SYNCS 0x989680 ;  /* 0x009896800000895d */ /* 0x002fea0003900000 */
[----:B------:R-:W1:Y:S02]  /*1f6d0*/  @!P0 SYNCS.PHASECHK.TRANS64 P0, [R3+URZ+0x31c60], R26 ;  /* 0x031c601a030085a7 */ /* 0x000e64000800007f */
[----:B-1----:R-:W-:Y:S05]  /*1f6e0*/  @!P0 BRA `(.L_x_10567) ;  /* 0xfffffffc00f08947 */ /* 0x002fea000383ffff */
[----:B------:R-:W-:Y:S05]  /*1f6f0*/  BRA `(.L_x_10691) ;  /* 0xffffffc400107947 */ /* 0x000fea000383ffff */
.L_x_10578:
[----:B0-----:R0:W1:Y:S02]  /*1f700*/  SYNCS.PHASECHK.TRANS64.TRYWAIT P0, [R5+URZ+0x31c40], R2 ;  /* 0x031c4002050075a7 */ /* 0x001064000800017f */
[----:B-1----:R-:W-:Y:S05]  /*1f710*/  @!P0 NANOSLEEP.SYNCS 0x989680 ;  /* 0x009896800000895d */ /* 0x002fea0003900000 */
[----:B------:R-:W1:Y:S02]  /*1f720*/  @!P0 SYNCS.PHASECHK.TRANS64 P0, [R5+URZ+0x31c40], R2 ;  /* 0x031c4002050085a7 */ /* 0x000e64000800007f */
[----:B-1----:R-:W-:Y:S05]  /*1f730*/  @!P0 BRA `(.L_x_10578) ;  /* 0xfffffffc00f08947 */ /* 0x002fea000383ffff */
[----:B------:R-:W-:Y:S05]  /*1f740*/  BRA `(.L_x_10692) ;  /* 0xffffffc800a87947 */ /* 0x000fea000383ffff */
.L_x_10585:
[----:B0-----:R0:W1:Y:S02]  /*1f750*/  SYNCS.PHASECHK.TRANS64.TRYWAIT P0, [R3+URZ+0x31c60], R7 ;  /* 0x031c6007030075a7 */ /* 0x001064000800017f */
[----:B-1----:R-:W-:Y:S05]  /*1f760*/  @!P0 NANOSLEEP.SYNCS 0x989680 ;  /* 0x009896800000895d */ /* 0x002fea0003900000 */
[----:B------:R-:W1:Y:S02]  /*1f770*/  @!P0 SYNCS.PHASECHK.TRANS64 P0, [R3+URZ+0x31c60], R7 ;  /* 0x031c6007030085a7 */ /* 0x000e64000800007f */
[----:B-1----:R-:W-:Y:S05]  /*1f780*/  @!P0 BRA `(.L_x_10585) ;  /* 0xfffffffc00f08947 */ /* 0x002fea000383ffff */
[----:B------:R-:W-:Y:S05]  /*1f790*/  BRA `(.L_x_10693) ;  /* 0xffffffcc00b07947 */ /* 0x000fea000383ffff */
.L_x_10598:
[----:B-1----:R1:W2:Y:S02]  /*1f7a0*/  SYNCS.PHASECHK.TRANS64.TRYWAIT P0, [R0+URZ+0x31c60], R3 ;  /* 0x031c6003000075a7 */ /* 0x0022a4000800017f */
[----:B--2---:R-:W-:Y:S05]  /*1f7b0*/  @!P0 NANOSLEEP.SYNCS 0x989680 ;  /* 0x009896800000895d */ /* 0x004fea0003900000 */
[----:B------:R-:W2:Y:S02]  /*1f7c0*/  @!P0 SYNCS.PHASECHK.TRANS64 P0, [R0+URZ+0x31c60], R3 ;  /* 0x031c6003000085a7 */ /* 0x000ea4000800007f */
[----:B--2---:R-:W-:Y:S05]  /*1f7d0*/  @!P0 BRA `(.L_x_10598) ;  /* 0xfffffffc00f08947 */ /* 0x004fea000383ffff */
[----:B------:R-:W-:Y:S05]  /*1f7e0*/  BRA `(.L_x_10694) ;  /* 0xffffffd400307947 */ /* 0x000fea000383ffff */
.L_x_10607:
[----:B------:R-:W-:Y:S01]  /*1f7f0*/  BSSY B0, `(.L_x_10695) ;  /* 0x0000008000007945 */ /* 0x000fe20003800000 */
[----:B------:R-:W-:Y:S02]  /*1f800*/  IMAD.MOV.U32 R13, RZ, RZ, R16 ;  /* 0x000000ffff0d7224 */ /* 0x000fe400078e0010 */
[----:B------:R-:W-:Y:S02]  /*1f810*/  IMAD.MOV.U32 R12, RZ, RZ, RZ ;  /* 0x000000ffff0c7224 */ /* 0x000fe400078e00ff */
[----:B-1----:R-:W-:Y:S02]  /*1f820*/  IMAD.MOV.U32 R11, RZ, RZ, 0x1f ;  /* 0x0000001fff0b7424 */ /* 0x002fe400078e00ff */
[----:B------:R-:W-:-:S07]  /*1f830*/  IMAD.MOV.U32 R15, RZ, RZ, -0x1 ;  /* 0xffffffffff0f7424 */ /* 0x000fce00078e00ff */
[----:B--2---:R-:W-:Y:S05]  /*1f840*/  WARPSYNC.COLLECTIVE R15, `(.L_x_10696) ;  /* 0x000000000f087348 */ /* 0x004fea0003c00000 */
[----:B------:R0:W1:Y:S02]  /*1f850*/  SHFL.IDX P6, R14, R13, R12, R11 ;  /* 0x0000000c0d0e7389 */ /* 0x00006400000c000b */
[----:B012---:R-:W-:Y:S01]  /*1f860*/  ENDCOLLECTIVE ;  /* 0x000000000000791b */ /* 0x007fe20003800000 */
.L_x_10696:
[----:B------:R-:W-:Y:S05]  /*1f870*/  BSYNC B0 ;  /* 0x0000000000007941 */ /* 0x000fea0003800000 */
.L_x_10695:
        /* <DEDUP_REMOVED lines=10> */
.L_x_10697:
        /* <DEDUP_REMOVED lines=16> */
.L_x_10698:
[----:B------:R-:W-:Y:S01]  /*1fa20*/  IMAD.MOV.U32 R12, RZ, RZ, 0x2 ;  /* 0x00000002ff0c7424 */ /* 0x000fe200078e00ff */
[----:B------:R-:W-:Y:S02]  /*1fa30*/  SEL R5, R14, RZ, P1 ;  /* 0x000000ff0e057207 */ /* 0x000fe40000800000 */
[----:B------:R-:W-:-:S03]  /*1fa40*/  ISETP.GE.U32.AND P1, PT, R8, 0x4, PT ;  /* 0x000000040800780c */ /* 0x000fc60003f26070 */
[----:B------:R-:W-:-:S04]  /*1fa50*/  IMAD.IADD R5, R2, 0x1, R5 ;  /* 0x0000000102057824 */ /* 0x000fc800078e0205 */
[----:B------:R-:W-:-:S07]  /*1fa60*/  IMAD.MOV.U32 R13, RZ, RZ, R5 ;  /* 0x000000ffff0d7224 */ /* 0x000fce00078e0005 */
[----:B------:R-:W-:Y:S05]  /*1fa70*/  WARPSYNC.COLLECTIVE R15, `(.L_x_10699) ;  /* 0x000000000f087348 */ /* 0x000fea0003c00000 */
[----:B------:R0:W1:Y:S02]  /*1fa80*/  SHFL.UP P6, R14, R13, R12, R11 ;  /* 0x0400000c0d0e7389 */ /* 0x00006400000c000b */
[----:B01----:R-:W-:Y:S01]  /*1fa90*/  ENDCOLLECTIVE ;  /* 0x000000000000791b */ /* 0x003fe20003800000 */
.L_x_10699:
[----:B------:R-:W-:Y:S01]  /*1faa0*/  IMAD.MOV.U32 R12, RZ, RZ, 0x4 ;  /* 0x00000004ff0c7424 */ /* 0x000fe200078e00ff */
[----:B------:R-:W-:-:S05]  /*1fab0*/  SEL R6, R14, RZ, P0 ;  /* 0x000000ff0e067207 */ /* 0x000fca0000000000 */
[----:B------:R-:W-:-:S04]  /*1fac0*/  IMAD.IADD R6, R5, 0x1, R6 ;  /* 0x0000000105067824 */ /* 0x000fc800078e0206 */
[----:B------:R-:W-:-:S07]  /*1fad0*/  IMAD.MOV.U32 R13, RZ, RZ, R6 ;  /* 0x000000ffff0d7224 */ /* 0x000fce00078e0006 */
[----:B------:R-:W-:Y:S05]  /*1fae0*/  WARPSYNC.COLLECTIVE R15, `(.L_x_10700) ;  /* 0x000000000f087348 */ /* 0x000fea0003c00000 */
[----:B------:R0:W1:Y:S02]  /*1faf0*/  SHFL.UP P6, R14, R13, R12, R11 ;  /* 0x0400000c0d0e7389 */ /* 0x00006400000c000b */
[----:B01----:R-:W-:Y:S01]  /*1fb00*/  ENDCOLLECTIVE ;  /* 0x000000000000791b */ /* 0x003fe20003800000 */
.L_x_10700:
[----:B------:R-:W-:Y:S01]  /*1fb10*/  IMAD.MOV.U32 R12, RZ, RZ, 0x8 ;  /* 0x00000008ff0c7424 */ /* 0x000fe200078e00ff */
[----:B------:R-:W-:-:S05]  /*1fb20*/  SEL R7, R14, RZ, P1 ;  /* 0x000000ff0e077207 */ /* 0x000fca0000800000 */
[----:B------:R-:W-:-:S04]  /*1fb30*/  IMAD.IADD R7, R6, 0x1, R7 ;  /* 0x0000000106077824 */ /* 0x000fc800078e0207 */
[----:B------:R-:W-:-:S07]  /*1fb40*/  IMAD.MOV.U32 R13, RZ, RZ, R7 ;  /* 0x000000ffff0d7224 */ /* 0x000fce00078e0007 */
[----:B------:R-:W-:Y:S05]  /*1fb50*/  WARPSYNC.COLLECTIVE R15, `(.L_x_10701) ;  /* 0x000000000f087348 */ /* 0x000fea0003c00000 */
[----:B------:R0:W1:Y:S02]  /*1fb60*/  SHFL.UP P6, R14, R13, R12, R11 ;  /* 0x0400000c0d0e7389 */ /* 0x00006400000c000b */
[----:B01----:R-:W-:Y:S01]  /*1fb70*/  ENDCOLLECTIVE ;  /* 0x000000000000791b */ /* 0x003fe20003800000 */
.L_x_10701:
[----:B------:R-:W-:Y:S01]  /*1fb80*/  IMAD.MOV.U32 R12, RZ, RZ, 0x10 ;  /* 0x00000010ff0c7424 */ /* 0x000fe200078e00ff */
[----:B------:R-:W-:-:S05]  /*1fb90*/  SEL R14, R14, RZ, P2 ;  /* 0x000000ff0e0e7207 */ /* 0x000fca0001000000 */
[----:B------:R-:W-:-:S04]  /*1fba0*/  IMAD.IADD R5, R7, 0x1, R14 ;  /* 0x0000000107057824 */ /* 0x000fc800078e020e */
[----:B------:R-:W-:-:S07]  /*1fbb0*/  IMAD.MOV.U32 R13, RZ, RZ, R5 ;  /* 0x000000ffff0d7224 */ /* 0x000fce00078e0005 */
[----:B------:R-:W-:Y:S05]  /*1fbc0*/  WARPSYNC.COLLECTIVE R15, `(.L_x_10702) ;  /* 0x000000000f087348 */ /* 0x000fea0003c00000 */
[----:B------:R0:W1:Y:S02]  /*1fbd0*/  SHFL.UP P6, R14, R13, R12, R11 ;  /* 0x0400000c0d0e7389 */ /* 0x00006400000c000b */
[----:B01----:R-:W-:Y:S01]  /*1fbe0*/  ENDCOLLECTIVE ;  /* 0x000000000000791b */ /* 0x003fe20003800000 */
.L_x_10702:
        /* <DEDUP_REMOVED lines=8> */
.L_x_10703:
[----:B------:R-:W-:Y:S05]  /*1fc70*/  BRA `(.L_x_10704) ;  /* 0xffffffd400f07947 */ /* 0x000fea000383ffff */
.L_x_10612:
[----:B------:R-:W-:Y:S01]  /*1fc80*/  BSSY B0, `(.L_x_10705) ;  /* 0x0000008000007945 */ /* 0x000fe20003800000 */
[----:B-----5:R-:W-:Y:S02]  /*1fc90*/  IMAD.MOV.U32 R13, RZ, RZ, R2 ;  /* 0x000000ffff0d7224 */ /* 0x020fe400078e0002 */
[----:B------:R-:W-:Y:S02]  /*1fca0*/  IMAD.MOV.U32 R12, RZ, RZ, 0x1 ;  /* 0x00000001ff0c7424 */ /* 0x000fe400078e00ff */
[----:B-1----:R-:W-:Y:S02]  /*1fcb0*/  IMAD.MOV.U32 R11, RZ, RZ, RZ ;  /* 0x000000ffff0b7224 */ /* 0x002fe400078e00ff */
[----:B------:R-:W-:-:S07]  /*1fcc0*/  IMAD.MOV.U32 R15, RZ, RZ, -0x1 ;  /* 0xffffffffff0f7424 */ /* 0x000fce00078e00ff */
[----:B0-2---:R-:W-:Y:S05]  /*1fcd0*/  WARPSYNC.COLLECTIVE R15, `(.L_x_10706) ;  /* 0x000000000f087348 */ /* 0x005fea0003c00000 */
[----:B------:R1:W3:Y:S02]  /*1fce0*/  SHFL.UP P6, R14, R13, R12, R11 ;  /* 0x0400000c0d0e7389 */ /* 0x0002e400000c000b */
[----:B0123--:R-:W-:Y:S01]  /*1fcf0*/  ENDCOLLECTIVE ;  /* 0x000000000000791b */ /* 0x00ffe20003800000 */
.L_x_10706:
[----:B------:R-:W-:Y:S05]  /*1fd00*/  BSYNC B0 ;  /* 0x0000000000007941 */ /* 0x000fea0003800000 */
.L_x_10705:
[----:B------:R-:W2:Y:S01]  /*1fd10*/  LDL R3, [R1] ;  /* 0x0000000001037983 */ /* 0x000ea20000100800 */
[----:B------:R-:W-:Y:S02]  /*1fd20*/  IMAD.MOV.U32 R12, RZ, RZ, 0x2 ;  /* 0x00000002ff0c7424 */ /* 0x000fe400078e00ff */
[----:B------:R-:W-:Y:S02]  /*1fd30*/  IMAD.MOV.U32 R11, RZ, RZ, RZ ;  /* 0x000000ffff0b7224 */ /* 0x000fe400078e00ff */
[----:B------:R-:W-:Y:S01]  /*1fd40*/  IMAD.MOV.U32 R15, RZ, RZ, -0x1 ;  /* 0xffffffffff0f7424 */ /* 0x000fe200078e00ff */
[----:B--2---:R-:W-:-:S04]  /*1fd50*/  LOP3.LUT P4, RZ, R3, 0x1, RZ, 0xc0, !PT ;  /* 0x0000000103ff7812 */ /* 0x004fc8000788c0ff */
[----:B------:R-:W-:-:S05]  /*1fd60*/  SEL R13, R14, RZ, P4 ;  /* 0x000000ff0e0d7207 */ /* 0x000fca0002000000 */
[----:B------:R-:W-:-:S07]  /*1fd70*/  IMAD.IADD R13, R2, 0x1, R13 ;  /* 0x00000001020d7824 */ /* 0x000fce00078e020d */
[----:B------:R-:W-:Y:S05]  /*1fd80*/  WARPSYNC.COLLECTIVE R15, `(.L_x_10707) ;  /* 0x000000000f087348 */ /* 0x000fea0003c00000 */
[----:B------:R0:W1:Y:S02]  /*1fd90*/  SHFL.UP P6, R14, R13, R12, R11 ;  /* 0x0400000c0d0e7389 */ /* 0x00006400000c000b */
[----:B01----:R-:W-:Y:S01]  /*1fda0*/  ENDCOLLECTIVE ;  /* 0x000000000000791b */ /* 0x003fe20003800000 */
.L_x_10707:
[----:B------:R-:W-:Y:S01]  /*1fdb0*/  IMAD.MOV.U32 R12, RZ, RZ, 0x4 ;  /* 0x00000004ff0c7424 */ /* 0x000fe200078e00ff */
[----:B------:R-:W-:-:S05]  /*1fdc0*/  SEL R14, R14, RZ, P0 ;  /* 0x000000ff0e0e7207 */ /* 0x000fca0000000000 */
[----:B------:R-:W-:-:S04]  /*1fdd0*/  IMAD.IADD R5, R13, 0x1, R14 ;  /* 0x000000010d057824 */ /* 0x000fc800078e020e */
[----:B------:R-:W-:-:S07]  /*1fde0*/  IMAD.MOV.U32 R13, RZ, RZ, R5 ;  /* 0x000000ffff0d7224 */ /* 0x000fce00078e0005 */
[----:B------:R-:W-:Y:S05]  /*1fdf0*/  WARPSYNC.COLLECTIVE R15, `(.L_x_10708) ;  /* 0x000000000f087348 */ /* 0x000fea0003c00000 */
[----:B------:R0:W1:Y:S02]  /*1fe00*/  SHFL.UP P6, R14, R13, R12, R11 ;  /* 0x0400000c0d0e7389 */ /* 0x00006400000c000b */
[----:B01----:R-:W-:Y:S01]  /*1fe10*/  ENDCOLLECTIVE ;  /* 0x000000000000791b */ /* 0x003fe20003800000 */
.L_x_10708:
[----:B------:R-:W-:Y:S01]  /*1fe20*/  IMAD.MOV.U32 R12, RZ, RZ, 0x8 ;  /* 0x00000008ff0c7424 */ /* 0x000fe200078e00ff */
[----:B------:R-:W-:-:S05]  /*1fe30*/  SEL R6, R14, RZ, P1 ;  /* 0x000000ff0e067207 */ /* 0x000fca0000800000 */
[----:B------:R-:W-:-:S04]  /*1fe40*/  IMAD.IADD R6, R5, 0x1, R6 ;  /* 0x0000000105067824 */ /* 0x000fc800078e0206 */
[----:B------:R-:W-:-:S07]  /*1fe50*/  IMAD.MOV.U32 R13, RZ, RZ, R6 ;  /* 0x000000ffff0d7224 */ /* 0x000fce00078e0006 */
[----:B------:R-:W-:Y:S05]  /*1fe60*/  WARPSYNC.COLLECTIVE R15, `(.L_x_10709) ;  /* 0x000000000f087348 */ /* 0x000fea0003c00000 */
[----:B------:R0:W1:Y:S02]  /*1fe70*/  SHFL.UP P6, R14, R13, R12, R11 ;  /* 0x0400000c0d0e7389 */ /* 0x00006400000c000b */
[----:B01----:R-:W-:Y:S01]  /*1fe80*/  ENDCOLLECTIVE ;  /* 0x000000000000791b */ /* 0x003fe20003800000 */
.L_x_10709:
[----:B------:R-:W-:Y:S01]  /*1fe90*/  IMAD.MOV.U32 R12, RZ, RZ, 0x10 ;  /* 0x00000010ff0c7424 */ /* 0x000fe200078e00ff */
[----:B------:R-:W-:-:S05]  /*1fea0*/  SEL R7, R14, RZ, P2 ;  /* 0x000000ff0e077207 */ /* 0x000fca0001000000 */
[----:B------:R-:W-:-:S04]  /*1feb0*/  IMAD.IADD R7, R6, 0x1, R7 ;  /* 0x0000000106077824 */ /* 0x000fc800078e0207 */
[----:B------:R-:W-:-:S07]  /*1fec0*/  IMAD.MOV.U32 R13, RZ, RZ, R7 ;  /* 0x000000ffff0d7224 */ /* 0x000fce00078e0007 */
[----:B------:R-:W-:Y:S05]  /*1fed0*/  WARPSYNC.COLLECTIVE R15, `(.L_x_10710) ;  /* 0x000000000f087348 */ /* 0x000fea0003c00000 */
[----:B------:R0:W1:Y:S02]  /*1fee0*/  SHFL.UP P6, R14, R13, R12, R11 ;  /* 0x0400000c0d0e7389 */ /* 0x00006400000c000b */
[----:B01----:R-:W-:Y:S01]  /*1fef0*/  ENDCOLLECTIVE ;  /* 0x000000000000791b */ /* 0x003fe20003800000 */
.L_x_10710:
        /* <DEDUP_REMOVED lines=8> */
.L_x_10711:
[----:B------:R-:W-:Y:S05]  /*1ff80*/  BRA `(.L_x_10712) ;  /* 0xffffffd400cc7947 */ /* 0x000fea000383ffff */
.L_x_10614:
[----:B------:R-:W-:Y:S01]  /*1ff90*/  BSSY B0, `(.L_x_10713) ;  /* 0x0000006000007945 */ /* 0x000fe20003800000 */
[----:B------:R-:W-:Y:S01]  /*1ffa0*/  PLOP3.LUT P6, PT, P6, PT, PT, 0x8, 0x0 ;  /* 0x000000000000781c */ /* 0x000fe200037ce170 */
[----:B------:R-:W-:-:S12]  /*1ffb0*/  IMAD.MOV.U32 R15, RZ, RZ, -0x1 ;  /* 0xffffffffff0f7424 */ /* 0x000fd800078e00ff */
[----:B01----:R-:W-:Y:S05]  /*1ffc0*/  WARPSYNC.COLLECTIVE R15, `(.L_x_10714) ;  /* 0x000000000f087348 */ /* 0x003fea0003c00000 */
[----:B------:R-:W-:Y:S01]  /*1ffd0*/  VOTE.ANY R14, PT, P6 ;  /* 0x00000000000e7806 */ /* 0x000fe200030e0100 */
[----:B01----:R-:W-:Y:S06]  /*1ffe0*/  ENDCOLLECTIVE ;  /* 0x000000000000791b */ /* 0x003fec0003800000 */
.L_x_10714:
[----:B------:R-:W-:Y:S05]  /*1fff0*/  BSYNC B0 ;  /* 0x0000000000007941 */ /* 0x000fea0003800000 */
.L_x_10713:
        /* <DEDUP_REMOVED lines=9> */
.L_x_10715:
[----:B------:R-:W-:Y:S01]  /*20090*/  IMAD.MOV.U32 R17, RZ, RZ, R14 ;  /* 0x000000ffff117224 */ /* 0x000fe200078e000e */
[----:B------:R-:W-:Y:S06]  /*200a0*/  BRA `(.L_x_10716) ;  /* 0xffffffd400bc7947 */ /* 0x000fec000383ffff */
.L_x_10616:
[----:B------:R-:W-:Y:S01]  /*200b0*/  BSSY B0, `(.L_x_10717) ;  /* 0x0000007000007945 */ /* 0x000fe20003800000 */
[----:B------:R-:W-:Y:S02]  /*200c0*/  IMAD.MOV.U32 R13, RZ, RZ, R3 ;  /* 0x000000ffff0d7224 */ /* 0x000fe400078e0003 */
[----:B-1----:R-:W-:Y:S02]  /*200d0*/  IMAD.MOV.U32 R11, RZ, RZ, 0x1f ;  /* 0x0000001fff0b7424 */ /* 0x002fe400078e00ff */
[----:B------:R-:W-:-:S07]  /*200e0*/  IMAD.MOV.U32 R15, RZ, RZ, -0x1 ;  /* 0xffffffffff0f7424 */ /* 0x000fce00078e00ff */
[----:B0-23--:R-:W-:Y:S05]  /*200f0*/  WARPSYNC.COLLECTIVE R15, `(.L_x_10718) ;  /* 0x000000000f087348 */ /* 0x00dfea0003c00000 */
[----:B------:R1:W4:Y:S02]  /*20100*/  SHFL.IDX P6, R14, R13, R12, R11 ;  /* 0x0000000c0d0e7389 */ /* 0x00032400000c000b */
[----:B01234-:R-:W-:Y:S01]  /*20110*/  ENDCOLLECTIVE ;  /* 0x000000000000791b */ /* 0x01ffe20003800000 */
.L_x_10718:
[----:B------:R-:W-:Y:S05]  /*20120*/  BSYNC B0 ;  /* 0x0000000000007941 */ /* 0x000fea0003800000 */
.L_x_10717:
[----:B------:R-:W-:Y:S05]  /*20130*/  BRA `(.L_x_10615) ;  /* 0xffffffd400b47947 */ /* 0x000fea000383ffff */
.L_x_10620:
[----:B0-----:R0:W2:Y:S02]  /*20140*/  SYNCS.PHASECHK.TRANS64.TRYWAIT P0, [R9+URZ+0x31c20], R0 ;  /* 0x031c2000090075a7 */ /* 0x0010a4000800017f */
[----:B--2---:R-:W-:Y:S05]  /*20150*/  @!P0 NANOSLEEP.SYNCS 0x989680 ;  /* 0x009896800000895d */ /* 0x004fea0003900000 */
[----:B------:R-:W2:Y:S02]  /*20160*/  @!P0 SYNCS.PHASECHK.TRANS64 P0, [R9+URZ+0x31c20], R0 ;  /* 0x031c2000090085a7 */ /* 0x000ea4000800007f */
[----:B--2---:R-:W-:Y:S05]  /*20170*/  @!P0 BRA `(.L_x_10620) ;  /* 0xfffffffc00f08947 */ /* 0x004fea000383ffff */
[----:B------:R-:W-:Y:S05]  /*20180*/  BRA `(.L_x_10719) ;  /* 0xffffffd8009c7947 */ /* 0x000fea000383ffff */
.L_x_10621:
        /* <DEDUP_REMOVED lines=8> */
[----:B0--3--:R-:W-:Y:S05]  /*20210*/  WARPSYNC.COLLECTIVE R15, `(.L_x_10721) ;  /* 0x000000000f087348 */ /* 0x009fea0003c00000 */
[----:B------:R1:W2:Y:S02]  /*20220*/  SHFL.IDX P6, R14, R13, R12, R11 ;  /* 0x0000000c0d0e7389 */ /* 0x0002a400000c000b */
[----:B0123--:R-:W-:Y:S01]  /*20230*/  ENDCOLLECTIVE ;  /* 0x000000000000791b */ /* 0x00ffe20003800000 */
.L_x_10721:
[----:B------:R-:W-:Y:S05]  /*20240*/  BSYNC B0 ;  /* 0x0000000000007941 */ /* 0x000fea0003800000 */
.L_x_10720:
[----:B------:R-:W-:Y:S05]  /*20250*/  BRA `(.L_x_10722) ;  /* 0xffffffd800847947 */ /* 0x000fea000383ffff */
.L_x_10622:
[----:B------:R-:W-:Y:S01]  /*20260*/  BSSY B0, `(.L_x_10723) ;  /* 0x0000006000007945 */ /* 0x000fe20003800000 */
[----:B------:R-:W-:-:S07]  /*20270*/  IMAD.MOV.U32 R15, RZ, RZ, -0x1 ;  /* 0xffffffffff0f7424 */ /* 0x000fce00078e00ff */
[----:B01-3--:R-:W-:Y:S05]  /*20280*/  WARPSYNC.COLLECTIVE R15, `(.L_x_10724) ;  /* 0x000000000f0c7348 */ /* 0x00bfea0003c00000 */
[----:B------:R-:W-:Y:S02]  /*20290*/  ELECT P6, UR62, PT ;  /* 0x00000000003e782f */ /* 0x000fe400038c0000 */
[----:B------:R-:W-:Y:S01]  /*202a0*/  MOV R14, UR62 ;  /* 0x0000003e000e7c02 */ /* 0x000fe20008000f00 */
[----:B01-3--:R-:W-:Y:S10]  /*202b0*/  ENDCOLLECTIVE ;  /* 0x000000000000791b */ /* 0x00bff40003800000 */
.L_x_10724:
[----:B------:R-:W-:Y:S05]  /*202c0*/  BSYNC B0 ;  /* 0x0000000000007941 */ /* 0x000fea0003800000 */
.L_x_10723:
[----:B------:R-:W-:Y:S05]  /*202d0*/  BRA `(.L_x_10725) ;  /* 0xffffffd800787947 */ /* 0x000fea000383ffff */
.L_x_10624:
[----:B0-----:R0:W2:Y:S02]  /*202e0*/  SYNCS.PHASECHK.TRANS64.TRYWAIT P0, [R5+URZ], R4 ;  /* 0x00000004050075a7 */ /* 0x0010a4000800017f */
[----:B--2---:R-:W-:Y:S05]  /*202f0*/  @!P0 NANOSLEEP.SYNCS 0x989680 ;  /* 0x009896800000895d */ /* 0x004fea0003900000 */
[----:B------:R-:W2:Y:S02]  /*20300*/  @!P0 SYNCS.PHASECHK.TRANS64 P0, [R5+URZ], R4 ;  /* 0x00000004050085a7 */ /* 0x000ea4000800007f */
[----:B--2---:R-:W-:Y:S05]  /*20310*/  @!P0 BRA `(.L_x_10624) ;  /* 0xfffffffc00f08947 */ /* 0x004fea000383ffff */
[----:B------:R-:W-:Y:S05]  /*20320*/  BRA `(.L_x_10726) ;  /* 0xffffffd800ac7947 */ /* 0x000fea000383ffff */
.L_x_10625:
[----:B--2---:R2:W4:Y:S02]  /*20330*/  SYNCS.PHASECHK.TRANS64.TRYWAIT P0, [R3+URZ], R2 ;  /* 0x00000002030075a7 */ /* 0x004524000800017f */
[----:B----4-:R-:W-:Y:S05]  /*20340*/  @!P0 NANOSLEEP.SYNCS 0x989680 ;  /* 0x009896800000895d */ /* 0x010fea0003900000 */
[----:B------:R-:W4:Y:S02]  /*20350*/  @!P0 SYNCS.PHASECHK.TRANS64 P0, [R3+URZ], R2 ;  /* 0x00000002030085a7 */ /* 0x000f24000800007f */
[----:B----4-:R-:W-:Y:S05]  /*20360*/  @!P0 BRA `(.L_x_10625) ;  /* 0xfffffffc00f08947 */ /* 0x010fea000383ffff */
[----:B------:R-:W-:Y:S05]  /*20370*/  BRA `(.L_x_10727) ;  /* 0xffffffd800a07947 */ /* 0x000fea000383ffff */
.L_x_10627:
[----:B----4-:R4:W0:Y:S02]  /*20380*/  SYNCS.PHASECHK.TRANS64.TRYWAIT P0, [R23+URZ], R4 ;  /* 0x00000004170075a7 */ /* 0x010824000800017f */
[----:B0-----:R-:W-:Y:S05]  /*20390*/  @!P0 NANOSLEEP.SYNCS 0x989680 ;  /* 0x009896800000895d */ /* 0x001fea0003900000 */
[----:B------:R-:W0:Y:S02]  /*203a0*/  @!P0 SYNCS.PHASECHK.TRANS64 P0, [R23+URZ], R4 ;  /* 0x00000004170085a7 */ /* 0x000e24000800007f */
[----:B0-----:R-:W-:Y:S05]  /*203b0*/  @!P0 BRA `(.L_x_10627) ;  /* 0xfffffffc00f08947 */ /* 0x001fea000383ffff */
[----:B------:R-:W-:Y:S05]  /*203c0*/  BRA `(.L_x_10728) ;  /* 0xffffffd800a47947 */ /* 0x000fea000383ffff */
.L_x_10729:
        /* <DEDUP_REMOVED lines=11> */
.L_x_15325:


//--------------------- .text._ZN7cutlass13device_kernelIN5flash11enable_sm90INS1_16FlashAttnFwdSm90INS1_25CollectiveMainloopFwdSm90ILi2EN4cute5tupleIJNS5_1CILi1EEES8_S8_EEENS6_IJNS7_ILi192EEENS7_ILi128EEENS7_ILi96EEEEEELi96ENS_10bfloat16_tEfNS_4arch4Sm90ELb0ELb1ELb0ELb0ELb0ELb0ELb0ELb0ELb1ELb1ELb0ELb0EEENS1_21CollectiveEpilogueFwdINS6_IJSA_SC_SB_EEES9_SE_SG_Li384ELb0ELb1ELb0ELb0EEENS1_30DynamicPersistentTileSchedulerILi384ELi128ELb0ELb1ELb1EEEEEEEEEvNT_6ParamsE --------------------------
	.section	.text._ZN7cutlass13device_kernelIN5flash11enable_sm90INS1_16FlashAttnFwdSm90INS1_25CollectiveMainloopFwdSm90ILi2EN4cute5tupleIJNS5_1CILi1EEES8_S8_EEENS6_IJNS7_ILi192EEENS7_ILi128EEENS7_ILi96EEEEEELi96ENS_10bfloat16_tEfNS_4arch4Sm90ELb0ELb1ELb0ELb0ELb0ELb0ELb0ELb0ELb1ELb1ELb0ELb0EEENS1_21CollectiveEpilogueFwdINS6_IJSA_SC_SB_EEES9_SE_SG_Li384ELb0ELb1ELb0ELb0EEENS1_30DynamicPersistentTileSchedulerILi384ELi128ELb0ELb1ELb1EEEEEEEEEvNT_6ParamsE,"ax",@progbits
	.align	128
.text._ZN7cutlass13device_kernelIN5flash11enable_sm90INS1_16FlashAttnFwdSm90INS1_25CollectiveMainloopFwdSm90ILi2EN4cute5tupleIJNS5_1CILi1EEES8_S8_EEENS6_IJNS7_ILi192EEENS7_ILi128EEENS7_ILi96EEEEEELi96ENS_10bfloat16_tEfNS_4arch4Sm90ELb0ELb1ELb0ELb0ELb0ELb0ELb0ELb0ELb1ELb1ELb0ELb0EEENS1_21CollectiveEpilogueFwdINS6_IJSA_SC_SB_EEES9_SE_SG_Li384ELb0ELb1ELb0ELb0EEENS1_30DynamicPersistentTileSchedulerILi384ELi128ELb0ELb1ELb1EEEEEEEEEvNT_6ParamsE:
        .type           _ZN7cutlass13device_kernelIN5flash11enable_sm90INS1_16FlashAttnFwdSm90INS1_25CollectiveMainloopFwdSm90ILi2EN4cute5tupleIJNS5_1CILi1EEES8_S8_EEENS6_IJNS7_ILi192EEENS7_ILi128EEENS7_ILi96EEEEEELi96ENS_10bfloat16_tEfNS_4arch4Sm90ELb0ELb1ELb0ELb0ELb0ELb0ELb0ELb0ELb1ELb1ELb0ELb0EEENS1_21CollectiveEpilogueFwdINS6_IJSA_SC_SB_EEES9_SE_SG_Li384ELb0ELb1ELb0ELb0EEENS1_30DynamicPersistentTileSchedulerILi384ELi128ELb0ELb1ELb1EEEEEEEEEvNT_6ParamsE,@function
        .size           _ZN7cutlass13device_kernelIN5flash11enable_sm90INS1_16FlashAttnFwdSm90INS1_25CollectiveMainloopFwdSm90ILi2EN4cute5tupleIJNS5_1CILi1EEES8_S8_EEENS6_IJNS7_ILi192EEENS7_ILi128EEENS7_ILi96EEEEEELi96ENS_10bfloat16_tEfNS_4arch4Sm90ELb0ELb1ELb0ELb0ELb0ELb0ELb0ELb0ELb1ELb1ELb0ELb0EEENS1_21CollectiveEpilogueFwdINS6_IJSA_SC_SB_EEES9_SE_SG_Li384ELb0ELb1ELb0ELb0EEENS1_30DynamicPersistentTileSchedulerILi384ELi128ELb0ELb1ELb1EEEEEEEEEvNT_6ParamsE,(.L_x_15326 - _ZN7cutlass13device_kernelIN5flash11enable_sm90INS1_16FlashAttnFwdSm90INS1_25CollectiveMainloopFwdSm90ILi2EN4cute5tupleIJNS5_1CILi1EEES8_S8_EEENS6_IJNS7_ILi192EEENS7_ILi128EEENS7_ILi96EEEEEELi96ENS_10bfloat16_tEfNS_4arch4Sm90ELb0ELb1ELb0ELb0ELb0ELb0ELb0ELb0ELb1ELb1ELb0ELb0EEENS1_21CollectiveEpilogueFwdINS6_IJSA_SC_SB_EEES9_SE_SG_Li384ELb0ELb1ELb0ELb0EEENS1_30DynamicPersistentTileSchedulerILi384ELi128ELb0ELb1ELb1EEEEEEEEEvNT_6ParamsE)
        .other          _ZN7cutlass13device_kernelIN5flash11enable_sm90INS1_16FlashAttnFwdSm90INS1_25CollectiveMainloopFwdSm90ILi2EN4cute5tupleIJNS5_1CILi1EEES8_S8_EEENS6_IJNS7_ILi192EEENS7_ILi128EEENS7_ILi96EEEEEELi96ENS_10bfloat16_tEfNS_4arch4Sm90ELb0ELb1ELb0ELb0ELb0ELb0ELb0ELb0ELb1ELb1ELb0ELb0EEENS1_21CollectiveEpilogueFwdINS6_IJSA_SC_SB_EEES9_SE_SG_Li384ELb0ELb1ELb0ELb0EEENS1_30DynamicPersistentTileSchedulerILi384ELi128ELb0ELb1ELb1EEEEEEEEEvNT_6ParamsE,@"STO_CUDA_ENTRY STV_DEFAULT"
_ZN7cutlass13device_kernelIN5flash11enable_sm90INS1_16FlashAttnFwdSm90INS1_25CollectiveMainloopFwdSm90ILi2EN4cute5tupleIJNS5_1CILi1EEES8_S8_EEENS6_IJNS7_ILi192EEENS7_ILi128EEENS7_ILi96EEEEEELi96ENS_10bfloat16_tEfNS_4arch4Sm90ELb0ELb1ELb0ELb0ELb0ELb0ELb0ELb0ELb1ELb1ELb0ELb0EEENS1_21CollectiveEpilogueFwdINS6_IJSA_SC_SB_EEES9_SE_SG_Li384ELb0ELb1ELb0ELb0EEENS1_30DynamicPersistentTileSchedulerILi384ELi128ELb0ELb1ELb1EEEEEEEEEvNT_6ParamsE:
[----:B------:R-:W0:Y:S01]  /*0000*/  LDC R1, c[0x0][0x28] ;  /* 0x00000a00ff017b82 */ /* 0x000e220000000800 */
[----:B------:R-:W1:Y:S01]  /*0010*/  S2R R3, SR_TID.X ;  /* 0x0000000000037919 */ /* 0x000e620000002100 */
[----:B------:R-:W-:Y:S01]  /*0020*/  ELECT P0, URZ, PT ;  /* 0x00000000003f782f */ /* 0x000fe20003800000 */
[----:B------:R-:W-:Y:S01]  /*0030*/  BSSY B0, `(.L_x_10730) ;  /* 0x000000e000007945 */ /* 0x000fe20003800000 */
[--C-:B-1----:R-:W-:Y:S02]  /*0040*/  SHF.R.U32.HI R0, RZ, 0x5, R3.reuse ;  /* 0x00000005ff007819 */ /* 0x102fe40000011603 */
[----:B------:R-:W-:-:S03]  /*0050*/  SHF.R.U32.HI R3, RZ, 0x7, R3 ;  /* 0x00000007ff037819 */ /* 0x000fc60000011603 */
[----:B------:R-:W1:Y:S02]  /*0060*/  SHFL.IDX PT, R2, R0, RZ, 0x1f ;  /* 0x00001fff00027589 */ /* 0x000e6400000e0000 */
[----:B-1----:R-:W-:-:S13]  /*0070*/  ISETP.EQ.AND P0, PT, R2, RZ, P0 ;  /* 0x000000ff0200720c */ /* 0x002fda0000702270 */
[----:B0-----:R-:W-:Y:S05]  /*0080*/  @!P0 BRA `(.L_x_10731) ;  /* 0x0000000000208947 */ /* 0x001fea0003800000 */
        /* <DEDUP_REMOVED lines=8> */
.L_x_10731:
[----:B------:R-:W-:Y:S05]  /*0110*/  BSYNC B0 ;  /* 0x0000000000007941 */ /* 0x000fea0003800000 */
.L_x_10730:
        /* <DEDUP_REMOVED lines=41> */
.L_x_10732:
        /* <DEDUP_REMOVED lines=22> */
.L_x_10733:
        /* <DEDUP_REMOVED lines=18> */
.L_x_10734:
        /* <DEDUP_REMOVED lines=22> */
.L_x_10735:
        /* <DEDUP_REMOVED lines=22> */
.L_x_10736:
[----:B------:R-:W-:Y:S01]  /*08f0*/  PLOP3.LUT P0, PT, PT, PT, UP0, 0x80, 0x0 ;  /* 0x000000000000781c */ /* 0x000fe20003f0f008 */
[----:B------:R-:W-:Y:S01]  /*0900*/  UMOV UR38, 0x1 ;  /* 0x0000000100267882 */ /* 0x000fe20000000000 */
[----:B------:R-:W-:Y:S01]  /*0910*/  NOP ;  /* 0x0000000000007918 */ /* 0x000fe20000000000 */
[----:B------:R-:W-:Y:S01]  /*0920*/  USEL UR38, UR38, 0x2, !UP0 ;  /* 0x0000000226267887 */ /* 0x000fe2000c000000 */
[----:B------:R-:W-:Y:S01]  /*0930*/  ULDC.64 UR48, c[0x0][0x208] ;  /* 0x0000820000307ab9 */ /* 0x000fe20000000a00 */
[----:B012-4-:R-:W-:Y:S08]  /*0940*/  BAR.SYNC.DEFER_BLOCKING 0x0 ;  /* 0x0000000000007b1d */ /* 0x017ff00000010000 */
[----:B------:R-:W-:Y:S05]  /*0950*/  @!P0 BRA `(.L_x_10737) ;  /* 0x000000ec00488947 */ /* 0x000fea0003800000 */
.L_x_10738:
        /* <DEDUP_REMOVED lines=15> */
[----:B------:R-:W0:Y:S01]  /*0a50*/  S2UR UR5, SR_CgaCtaId ;  /* 0x00000000000579c3 */ /* 0x000e220000008800 */
[----:B------:R-:W-:Y:S01]  /*0a60*/  UMOV UR42, 0x400 ;  /* 0x00000400002a7882 */ /* 0x000fe20000000000 */
[----:B------:R-:W-:Y:S01]  /*0a70*/  IMAD.MOV.U32 R18, RZ, RZ, 0x40 ;  /* 0x00000040ff127424 */ /* 0x000fe200078e00ff */
[----:B------:R-:W-:Y:S01]  /*0a80*/  ULOP3.LUT UR47, UR38, 0x1, URZ, 0xfc, !UPT ;  /* 0x00000001262f7892 */ /* 0x000fe2000f8efc3f */
[----:B------:R-:W-:Y:S01]  /*0a90*/  SHF.R.S32.HI R3, RZ, 0x1f, R150 ;  /* 0x0000001fff037819 */ /* 0x000fe20000011496 */
[----:B------:R-:W-:Y:S01]  /*0aa0*/  UMOV UR46, URZ ;  /* 0x0000003f002e7c82 */ /* 0x000fe20008000000 */
[----:B------:R-:W-:Y:S01]  /*0ab0*/  UMOV UR50, URZ ;  /* 0x0000003f00327c82 */ /* 0x000fe20008000000 */
[----:B------:R-:W-:Y:S01]  /*0ac0*/  UMOV UR45, URZ ;  /* 0x0000003f002d7c82 */ /* 0x000fe20008000000 */
[CC--:B------:R-:W-:Y:S02]  /*0ad0*/  LEA.HI R0, R3.reuse, R150.reuse, RZ, 0x4 ;  /* 0x0000009603007211 */ /* 0x0c0fe400078f20ff */
[----:B------:R-:W-:-:S02]  /*0ae0*/  LEA.HI R145, R3, R150, RZ, 0x7 ;  /* 0x0000009603917211 */ /* 0x000fc400078f38ff */
[----:B------:R-:W-:Y:S02]  /*0af0*/  LOP3.LUT R5, R0, 0xfffffff0, RZ, 0xc0, !PT ;  /* 0xfffffff000057812 */ /* 0x000fe400078ec0ff */
[----:B------:R-:W-:Y:S02]  /*0b00*/  SHF.R.S32.HI R7, RZ, 0x4, R0 ;  /* 0x00000004ff077819 */ /* 0x000fe40000011400 */
[----:B------:R-:W-:Y:S01]  /*0b10*/  LOP3.LUT R9, R145, 0xffffff80, RZ, 0xc0, !PT ;  /* 0xffffff8091097812 */ /* 0x000fe200078ec0ff */
[----:B------:R-:W-:Y:S01]  /*0b20*/  IMAD.IADD R5, R150, 0x1, -R5 ;  /* 0x0000000196057824 */ /* 0x000fe200078e0a05 */
[----:B------:R-:W-:Y:S02]  /*0b30*/  LEA.HI R2, R0, R7, RZ, 0x1 ;  /* 0x0000000700027211 */ /* 0x000fe400078f08ff */
[----:B------:R-:W-:Y:S01]  /*0b40*/  LEA.HI R4, R3, R150, RZ, 0x5 ;  /* 0x0000009603047211 */ /* 0x000fe200078f28ff */
[----:B------:R-:W-:Y:S01]  /*0b50*/  IMAD.IADD R144, R150, 0x1, -R9 ;  /* 0x0000000196907824 */ /* 0x000fe200078e0a09 */
[----:B------:R-:W-:-:S02]  /*0b60*/  SHF.R.S32.HI R0, RZ, 0x1f, R5 ;  /* 0x0000001fff007819 */ /* 0x000fc40000011405 */
[----:B------:R-:W-:Y:S01]  /*0b70*/  LOP3.LUT R2, R2, 0x1ffffffe, RZ, 0xc0, !PT ;  /* 0x1ffffffe02027812 */ /* 0x000fe200078ec0ff */
[----:B0-----:R-:W-:Y:S01]  /*0b80*/  ULEA UR42, UR5, UR42, 0x18 ;  /* 0x0000002a052a7291 */ /* 0x001fe2000f8ec03f */
[----:B------:R-:W-:Y:S02]  /*0b90*/  LEA.HI R0, R0, R5, RZ, 0x3 ;  /* 0x0000000500007211 */ /* 0x000fe400078f18ff */
[----:B------:R-:W-:Y:S01]  /*0ba0*/  SHF.R.S32.HI R4, RZ, 0x5, R4 ;  /* 0x00000005ff047819 */ /* 0x000fe20000011404 */
[----:B------:R-:W-:Y:S01]  /*0bb0*/  IMAD.IADD R7, R7, 0x1, -R2 ;  /* 0x0000000107077824 */ /* 0x000fe200078e0a02 */
[C---:B------:R-:W-:Y:S01]  /*0bc0*/  LOP3.LUT R2, R0.reuse, 0xfffffff8, RZ, 0xc0, !PT ;  /* 0xfffffff800027812 */ /* 0x040fe200078ec0ff */
[----:B------:R-:W-:Y:S01]  /*0bd0*/  IMAD.SHL.U32 R0, R0, 0x40, RZ ;  /* 0x0000004000007824 */ /* 0x000fe200078e00ff */
[----:B------:R-:W-:Y:S01]  /*0be0*/  SHF.R.S32.HI R9, RZ, 0x1f, R144 ;  /* 0x0000001fff097819 */ /* 0x000fe20000011490 */
[----:B------:R-:W-:Y:S01]  /*0bf0*/  IMAD R10, R4, 0x10, R5 ;  /* 0x00000010040a7824 */ /* 0x000fe200078e0205 */
[----:B------:R-:W-:Y:S01]  /*0c00*/  LEA.HI R3, R3, R150, RZ, 0x2 ;  /* 0x0000009603037211 */ /* 0x000fe200078f10ff */
[----:B------:R-:W-:Y:S01]  /*0c10*/  IMAD.IADD R2, R5, 0x1, -R2 ;  /* 0x0000000105027824 */ /* 0x000fe200078e0a02 */
[----:B------:R-:W-:Y:S01]  /*0c20*/  LEA.HI R6, R9, R144, RZ, 0x2 ;  /* 0x0000009009067211 */ /* 0x000fe200078f10ff */
[----:B------:R-:W-:Y:S01]  /*0c30*/  IMAD.SHL.U32 R7, R7, 0x8, RZ ;  /* 0x0000000807077824 */ /* 0x000fe200078e00ff */
[----:B------:R-:W-:-:S02]  /*0c40*/  LOP3.LUT R0, R0, 0x7ffffe00, RZ, 0xc0, !PT ;  /* 0x7ffffe0000007812 */ /* 0x000fc400078ec0ff */
[C---:B------:R-:W-:Y:S01]  /*0c50*/  R2P PR, R2.reuse, 0x6 ;  /* 0x0000000602007804 */ /* 0x040fe20000000000 */
[----:B------:R-:W-:Y:S01]  /*0c60*/  IMAD.SHL.U32 R2, R2, 0x40, RZ ;  /* 0x0000004002027824 */ /* 0x000fe200078e00ff */
[--C-:B------:R-:W-:Y:S01]  /*0c70*/  SHF.R.S32.HI R8, RZ, 0x2, R6.reuse ;  /* 0x00000002ff087819 */ /* 0x100fe20000011406 */
[----:B------:R-:W-:Y:S01]  /*0c80*/  IMAD.U32 R147, R10, 0x20, R7 ;  /* 0x000000200a937824 */ /* 0x000fe200078e0007 */
[----:B------:R-:W-:Y:S01]  /*0c90*/  SHF.R.S32.HI R11, RZ, 0x1f, R6 ;  /* 0x0000001fff0b7819 */ /* 0x000fe20000011406 */
[----:B------:R-:W-:Y:S01]  /*0ca0*/  IMAD R0, R4, 0x400, R0 ;  /* 0x0000040004007824 */ /* 0x000fe200078e0200 */
[----:B------:R-:W-:Y:S02]  /*0cb0*/  LOP3.LUT R2, R2, 0x1c0, RZ, 0xc0, !PT ;  /* 0x000001c002027812 */ /* 0x000fe400078ec0ff */
[----:B------:R-:W-:Y:S02]  /*0cc0*/  SHF.R.S32.HI R145, RZ, 0x7, R145 ;  /* 0x00000007ff917819 */ /* 0x000fe40000011491 */
[----:B------:R-:W-:-:S02]  /*0cd0*/  LOP3.LUT R7, R2, 0x8, R7, 0xf8, !PT ;  /* 0x0000000802077812 */ /* 0x000fc400078ef807 */
[----:B------:R-:W-:Y:S01]  /*0ce0*/  SHF.R.U32.HI R2, RZ, 0x3, R2 ;  /* 0x00000003ff027819 */ /* 0x000fe20000011602 */
[----:B------:R-:W-:Y:S01]  /*0cf0*/  IMAD.HI R4, R145, 0x55555556, RZ ;  /* 0x5555555691047827 */ /* 0x000fe200078e02ff */
[----:B------:R-:W-:Y:S02]  /*0d00*/  LOP3.LUT R141, R3, 0xfffffffc, RZ, 0xc0, !PT ;  /* 0xfffffffc038d7812 */ /* 0x000fe400078ec0ff */
[----:B------:R-:W-:Y:S02]  /*0d10*/  LOP3.LUT R7, R7, R2, RZ, 0x3c, !PT ;  /* 0x0000000207077212 */ /* 0x000fe400078e3cff */
[----:B------:R-:W-:Y:S01]  /*0d20*/  LEA.HI R11, R11, R8, RZ, 0x3 ;  /* 0x000000080b0b7211 */ /* 0x000fe200078f18ff */
[----:B------:R-:W-:Y:S01]  /*0d30*/  IMAD.IADD R141, R150, 0x1, -R141 ;  /* 0x00000001968d7824 */ /* 0x000fe200078e0a8d */
[----:B------:R-:W-:Y:S01]  /*0d40*/  LEA.HI R9, R9, R144, RZ, 0x5 ;  /* 0x0000009009097211 */ /* 0x000fe200078f28ff */
[----:B------:R-:W-:Y:S01]  /*0d50*/  IMAD.IADD R0, R0, 0x1, R7 ;  /* 0x0000000100007824 */ /* 0x000fe200078e0207 */
[----:B------:R-:W-:Y:S01]  /*0d60*/  LOP3.LUT R11, R11, 0xfffffff8, RZ, 0xc0, !PT ;  /* 0xfffffff80b0b7812 */ /* 0x000fe200078ec0ff */
[----:B------:R-:W-:Y:S01]  /*0d70*/  IMAD.SHL.U32 R138, R141, 0x8, RZ ;  /* 0x000000088d8a7824 */ /* 0x000fe200078e00ff */
[----:B------:R-:W-:-:S02]  /*0d80*/  LEA.HI R4, R4, R4, RZ, 0x1 ;  /* 0x0000000404047211 */ /* 0x000fc400078f08ff */
[----:B------:R-:W-:Y:S01]  /*0d90*/  SHF.R.S32.HI R9, RZ, 0x5, R9 ;  /* 0x00000005ff097819 */ /* 0x000fe20000011409 */
[----:B------:R-:W-:Y:S01]  /*0da0*/  IMAD.IADD R8, R8, 0x1, -R11 ;  /* 0x0000000108087824 */ /* 0x000fe200078e0a0b */
[----:B------:R-:W-:Y:S01]  /*0db0*/  LEA.HI R2, R141, R141, RZ, 0x1 ;  /* 0x0000008d8d027211 */ /* 0x000fe200078f08ff */
[----:B------:R-:W-:Y:S01]  /*0dc0*/  IMAD R4, R4, -0x3, R145 ;  /* 0xfffffffd04047824 */ /* 0x000fe200078e0291 */
[----:B------:R-:W-:Y:S01]  /*0dd0*/  LEA R17, R0, UR42, 0x1 ;  /* 0x0000002a00117c11 */ /* 0x000fe2000f8e08ff */
[----:B------:R-:W-:Y:S01]  /*0de0*/  IMAD R9, R9, 0x10, R8 ;  /* 0x0000001009097824 */ /* 0x000fe200078e0208 */
[----:B------:R-:W-:Y:S01]  /*0df0*/  LOP3.LUT R2, R2, 0x1ffffffe, RZ, 0xc0, !PT ;  /* 0x1ffffffe02027812 */ /* 0x000fe200078ec0ff */
[----:B------:R-:W-:Y:S01]  /*0e00*/  VIADD R139, R138, 0x20 ;  /* 0x000000208a8b7836 */ /* 0x000fe20000000000 */
[----:B------:R-:W-:Y:S01]  /*0e10*/  SHF.R.S32.HI R142, RZ, 0x2, R3 ;  /* 0x00000002ff8e7819 */ /* 0x000fe20000011403 */
[C---:B------:R-:W-:Y:S01]  /*0e20*/  VIADD R22, R17.reuse, 0x21800 ;  /* 0x0002180011167836 */ /* 0x040fe20000000000 */
[----:B------:R-:W-:Y:S01]  /*0e30*/  SEL R18, R18, 0xffffffc0, !P2 ;  /* 0xffffffc012127807 */ /* 0x000fe20005000000 */
[----:B------:R-:W-:Y:S01]  /*0e40*/  VIADD R140, R138, 0x40 ;  /* 0x000000408a8c7836 */ /* 0x000fe20000000000 */
[----:B------:R-:W-:Y:S01]  /*0e50*/  LOP3.LUT R3, R6, 0x7ffffffc, RZ, 0xc0, !PT ;  /* 0x7ffffffc06037812 */ /* 0x000fe200078ec0ff */
[----:B------:R-:W-:Y:S01]  /*0e60*/  VIADD R23, R17, 0x21820 ;  /* 0x0002182011177836 */ /* 0x000fe20000000000 */
[----:B------:R-:W-:Y:S01]  /*0e70*/  SHF.R.S32.HI R149, RZ, 0x1f, R139 ;  /* 0x0000001fff957819 */ /* 0x000fe2000001148b */
[----:B------:R-:W-:Y:S01]  /*0e80*/  IMAD R146, R4, 0x40, R9 ;  /* 0x0000004004927824 */ /* 0x000fe200078e0209 */
[----:B------:R-:W-:Y:S01]  /*0e90*/  SHF.R.S32.HI R148, RZ, 0x1f, R140 ;  /* 0x0000001fff947819 */ /* 0x000fe2000001148c */
[----:B------:R-:W-:-:S02]  /*0ea0*/  IMAD.IADD R137, R141, 0x1, -R2 ;  /* 0x000000018d897824 */ /* 0x000fc400078e0a02 */
[C---:B------:R-:W-:Y:S02]  /*0eb0*/  @P1 VIADD R23, R22.reuse, 0xffffffe0 ;  /* 0xffffffe016171836 */ /* 0x040fe40000000000 */
[----:B------:R-:W-:Y:S02]  /*0ec0*/  IMAD.IADD R22, R22, 0x1, R18 ;  /* 0x0000000116167824 */ /* 0x000fe400078e0212 */
[----:B------:R-:W-:Y:S02]  /*0ed0*/  IMAD.IADD R16, R144, 0x1, -R3 ;  /* 0x0000000190107824 */ /* 0x000fe400078e0a03 */
[----:B------:R-:W-:Y:S02]  /*0ee0*/  IMAD R137, R137, 0x8, R146 ;  /* 0x0000000889897824 */ /* 0x000fe400078e0292 */
[----:B------:R-:W-:Y:S02]  /*0ef0*/  IMAD.IADD R18, R18, 0x1, R23 ;  /* 0x0000000112127824 */ /* 0x000fe400078e0217 */
[----:B------:R-:W-:-:S07]  /*0f00*/  VIADD R136, R23, 0x6000 ;  /* 0x0000600017887836 */ /* 0x000fce0000000000 */
.L_x_10827:
        /* <DEDUP_REMOVED lines=21> */
.L_x_10739:
[----:B------:R-:W-:Y:S01]  /*1060*/  ULDC UR7, c[0x0][0xc54] ;  /* 0x0003150000077ab9 */ /* 0x000fe20000000800 */
[----:B------:R-:W-:Y:S01]  /*1070*/  UMOV UR6, UR9 ;  /* 0x0000000900067c82 */ /* 0x000fe20008000000 */
[----:B------:R-:W-:-:S11]  /*1080*/  UISETP.NE.AND UP0, UPT, UR7, 0x1, UPT ;  /* 0x000000010700788c */ /* 0x000fd6000bf05270 */
[----:B------:R-:W-:Y:S02]  /*1090*/  @UP0 ULDC.64 UR10, c[0x0][0xc58] ;  /* 0x00031600000a0ab9 */ /* 0x000fe40000000a00 */
[----:B------:R-:W-:-:S04]  /*10a0*/  UIMAD.WIDE.U32 UR4, UR9, UR10, URZ ;  /* 0x0000000a090472a5 */ /* 0x000fc8000f8e003f */
[----:B------:R-:W-:-:S04]  /*10b0*/  @UP0 USHF.R.U32.HI UR6, URZ, UR11, UR5 ;  /* 0x0000000b3f060299 */ /* 0x000fc80008011605 */
[----:B------:R-:W-:-:S12]  /*10c0*/  UIMAD UR4, UR6, UR7, URZ ;  /* 0x00000007060472a4 */ /* 0x000fd8000f8e023f */
.L_x_10740:
        /* <DEDUP_REMOVED lines=9> */
[----:B------:R-:W-:-:S02]  /*1160*/  UIMAD UR41, UR6, 0xc0, URZ ;  /* 0x000000c0062978a4 */ /* 0x000fc4000f8e023f */
        /* <DEDUP_REMOVED lines=39> */
.L_x_10742:
[----:B------:R-:W-:-:S11]  /*13e0*/  UISETP.NE.AND UP0, UPT, UR5, 0x1, UPT ;  /* 0x000000010500788c */ /* 0x000fd6000bf05270 */
[----:B------:R-:W-:Y:S02]  /*13f0*/  @UP0 ULDC.64 UR8, c[0x0][0x9e8] ;  /* 0x00027a0000080ab9 */ /* 0x000fe40000000a00 */
[----:B------:R-:W-:-:S04]  /*1400*/  UIMAD.WIDE.U32 UR6, UR4, UR8, URZ ;  /* 0x00000008040672a5 */ /* 0x000fc8000f8e003f */
[----:B------:R-:W-:-:S12]  /*1410*/  @UP0 USHF.R.U32.HI UR4, URZ, UR9, UR7 ;  /* 0x000000093f040299 */ /* 0x000fd80008011607 */
.L_x_10743:
[----:B------:R-:W-:-:S06]  /*1420*/  UIMAD UR4, UR4, UR5, UR5 ;  /* 0x00000005040472a4 */ /* 0x000fcc000f8e0205 */
[----:B------:R-:W-:-:S07]  /*1430*/  VIMNMX R0, R0, UR4, PT ;  /* 0x0000000400007c48 */ /* 0x000fce000bfe0100 */
.L_x_10741:
        /* <DEDUP_REMOVED lines=29> */
.L_x_10745:
[----:B------:R-:W-:-:S11]  /*1610*/  UISETP.NE.AND UP0, UPT, UR5, 0x1, UPT ;  /* 0x000000010500788c */ /* 0x000fd6000bf05270 */
[----:B------:R-:W-:Y:S02]  /*1620*/  @UP0 ULDC.64 UR10, c[0x0][0x9e8] ;  /* 0x00027a00000a0ab9 */ /* 0x000fe40000000a00 */
[----:B------:R-:W-:-:S04]  /*1630*/  UIMAD.WIDE.U32 UR6, UR4, UR10, URZ ;  /* 0x0000000a040672a5 */ /* 0x000fc8000f8e003f */
[----:B------:R-:W-:-:S12]  /*1640*/  @UP0 USHF.R.U32.HI UR4, URZ, UR11, UR7 ;  /* 0x0000000b3f040299 */ /* 0x000fd80008011607 */
.L_x_10746:
[----:B------:R-:W-:-:S04]  /*1650*/  UIMAD UR4, UR4, UR5, URZ ;  /* 0x00000005040472a4 */ /* 0x000fc8000f8e023f */
[----:B------:R-:W-:-:S04]  /*1660*/  UISETP.LT.AND UP0, UPT, UR9, UR4, UPT ;  /* 0x000000040900728c */ /* 0x000fc8000bf01270 */
[----:B------:R-:W-:-:S12]  /*1670*/  USEL UR9, UR9, UR4, !UP0 ;  /* 0x0000000409097287 */ /* 0x000fd8000c000000 */
.L_x_10744:
[----:B------:R-:W-:Y:S01]  /*1680*/  USHF.R.S32.HI UR4, URZ, 0x1f, UR9 ;  /* 0x0000001f3f047899 */ /* 0x000fe20008011409 */
[----:B------:R-:W-:Y:S02]  /*1690*/  PLOP3.LUT P0, PT, PT, PT, PT, 0x80, 0x0 ;  /* 0x000000000000781c */ /* 0x000fe40003f0f070 */
[----:B------:R-:W-:Y:S01]  /*16a0*/  CS2R R36, SRZ ;  /* 0x0000000000247805 */ /* 0x000fe2000001ff00 */
[----:B------:R-:W-:Y:S01]  /*16b0*/  IMAD.MOV.U32 R48, RZ, RZ, RZ ;  /* 0x000000ffff307224 */ /* 0x000fe200078e00ff */
[----:B------:R-:W-:Y:S01]  /*16c0*/  ULEA.HI UR4, UR4, UR9, URZ, 0x7 ;  /* 0x0000000904047291 */ /* 0x000fe2000f8f383f */
[----:B------:R-:W-:Y:S01]  /*16d0*/  CS2R R30, SRZ ;  /* 0x00000000001e7805 */ /* 0x000fe2000001ff00 */
[----:B------:R-:W-:Y:S01]  /*16e0*/  IMAD.MOV.U32 R133, RZ, RZ, RZ ;  /* 0x000000ffff857224 */ /* 0x000fe200078e00ff */
[----:B------:R-:W-:Y:S01]  /*16f0*/  CS2R R28, SRZ ;  /* 0x00000000001c7805 */ /* 0x000fe2000001ff00 */
[----:B------:R-:W-:Y:S01]  /*1700*/  USHF.R.S32.HI UR4, URZ, 0x7, UR4 ;  /* 0x000000073f047899 */ /* 0x000fe20008011404 */
[----:B------:R-:W-:Y:S01]  /*1710*/  IMAD.MOV.U32 R44, RZ, RZ, RZ ;  /* 0x000000ffff2c7224 */ /* 0x000fe200078e00ff */
[----:B------:R-:W-:Y:S01]  /*1720*/  CS2R R26, SRZ ;  /* 0x00000000001a7805 */ /* 0x000fe2000001ff00 */
[----:B------:R-:W-:Y:S01]  /*1730*/  IMAD.MOV.U32 R129, RZ, RZ, RZ ;  /* 0x000000ffff817224 */ /* 0x000fe200078e00ff */
[----:B------:R-:W-:Y:S01]  /*1740*/  UISETP.LT.AND UP0, UPT, URZ, UR4, UPT ;  /* 0x000000043f00728c */ /* 0x000fe2000bf01270 */
[----:B------:R-:W-:Y:S01]  /*1750*/  IMAD.MOV.U32 R46, RZ, RZ, RZ ;  /* 0x000000ffff2e7224 */ /* 0x000fe200078e00ff */
[----:B------:R-:W-:Y:S01]  /*1760*/  CS2R R122, SRZ ;  /* 0x00000000007a7805 */ /* 0x000fe2000001ff00 */
[----:B------:R-:W-:Y:S01]  /*1770*/  IMAD.MOV.U32 R125, RZ, RZ, RZ ;  /* 0x000000ffff7d7224 */ /* 0x000fe200078e00ff */
        /* <DEDUP_REMOVED lines=20> */
[----:B------:R-:W-:Y:S06]  /*18c0*/  @!P1 BRA `(.L_x_10747) ;  /* 0x000000c400889947 */ /* 0x000fec0003800000 */
[----:B------:R-:W0:Y:S02]  /*18d0*/  SHFL.IDX PT, R0, R145, RZ, 0x1f ;  /* 0x00001fff91007589 */ /* 0x000e2400000e0000 */
[----:B0-----:R-:W-:-:S13]  /*18e0*/  R2UR UR37, R0 ;  /* 0x00000000002572ca */ /* 0x001fda00000e0000 */
[----:B------:R-:W-:-:S04]  /*18f0*/  UIMAD.WIDE UR4, UR37, 0x55555556, URZ ;  /* 0x55555556250478a5 */ /* 0x000fc8000f8e023f */
[----:B------:R-:W-:Y:S02]  /*1900*/  ULEA.HI UR51, UR5, UR5, URZ, 0x1 ;  /* 0x0000000505337291 */ /* 0x000fe4000f8f083f */
[----:B------:R-:W-:Y:S02]  /*1910*/  UIADD3 UR5, UR42, 0x21800, URZ ;  /* 0x000218002a057890 */ /* 0x000fe4000fffe03f */
[----:B------:R-:W-:Y:S02]  /*1920*/  UIMAD UR51, UR51, -0x3, UR37 ;  /* 0xfffffffd333378a4 */ /* 0x000fe4000f8e0225 */
[----:B------:R-:W-:Y:S02]  /*1930*/  ULOP3.LUT UP0, URZ, UR5, 0x3ff, URZ, 0xc0, !UPT ;  /* 0x000003ff053f7892 */ /* 0x000fe4000f80c03f */
[----:B------:R-:W-:Y:S02]  /*1940*/  ULEA UR4, UR51, UR42, 0xc ;  /* 0x0000002a33047291 */ /* 0x000fe4000f8e603f */
[----:B------:R-:W-:-:S02]  /*1950*/  ULEA UR5, UR51, UR5, 0xd ;  /* 0x0000000533057291 */ /* 0x000fc4000f8e683f */
[----:B------:R-:W-:Y:S01]  /*1960*/  PLOP3.LUT P0, PT, PT, PT, UP0, 0x80, 0x0 ;  /* 0x000000000000781c */ /* 0x000fe20003f0f008 */
[----:B------:R-:W-:Y:S02]  /*1970*/  UIADD3 UR4, UR4, 0xc400, URZ ;  /* 0x0000c40004047890 */ /* 0x000fe4000fffe03f */
[----:B------:R-:W-:Y:S02]  /*1980*/  USHF.R.U32.HI UR5, URZ, 0x4, UR5 ;  /* 0x000000043f057899 */ /* 0x000fe40008011605 */
[----:B------:R-:W-:Y:S02]  /*1990*/  USHF.R.U32.HI UR4, URZ, 0x4, UR4 ;  /* 0x000000043f047899 */ /* 0x000fe40008011604 */
[----:B------:R-:W-:Y:S02]  /*19a0*/  ULOP3.LUT UR36, UR5, 0x3fff, URZ, 0xc0, !UPT ;  /* 0x00003fff05247892 */ /* 0x000fe4000f8ec03f */
[----:B------:R-:W-:-:S04]  /*19b0*/  ULOP3.LUT UR53, UR4, 0x3fff, URZ, 0xc0, !UPT ;  /* 0x00003fff04357892 */ /* 0x000fc8000f8ec03f */
[----:B------:R-:W-:Y:S08]  /*19c0*/  @!P0 BRA `(.L_x_10748) ;  /* 0x0000000000408947 */ /* 0x000ff00003800000 */
        /* <DEDUP_REMOVED lines=16> */
.L_x_10748:
        /* <DEDUP_REMOVED lines=9> */
.L_x_10939:
[----:B------:R-:W-:Y:S05]  /*1b60*/  @!P0 BRA `(.L_x_10750) ;  /* 0x0000000000048947 */ /* 0x000fea0003800000 */
[----:B------:R-:W-:Y:S01]  /*1b70*/  BPT.TRAP 0x1 ;  /* 0x000000040000795c */ /* 0x000fe20000300000 */
.L_x_10750:
[----:B------:R-:W-:Y:S02]  /*1b80*/  IMAD.U32 R5, RZ, RZ, UR45 ;  /* 0x0000002dff057e24 */ /* 0x000fe4000f8e00ff */
[----:B0-----:R-:W-:-:S03]  /*1b90*/  IMAD.U32 R0, RZ, RZ, UR50 ;  /* 0x00000032ff007e24 */ /* 0x001fc6000f8e00ff */
[----:B------:R-:W-:Y:S02]  /*1ba0*/  LEA R5, R5, UR42, 0x3 ;  /* 0x0000002a05057c11 */ /* 0x000fe4000f8e18ff */
[----:B------:R-:W-:-:S04]  /*1bb0*/  SHF.L.U32 R0, R0, 0x1f, RZ ;  /* 0x0000001f00007819 */ /* 0x000fc800000006ff */
[----:B------:R0:W1:Y:S01]  /*1bc0*/  SYNCS.PHASECHK.TRANS64.TRYWAIT P2, [R5+URZ+0x2d830], R0 ;  /* 0x02d83000050075a7 */ /* 0x000062000804017f */
[----:B------:R-:W-:Y:S05]  /*1bd0*/  @!P0 BRA `(.L_x_10751) ;  /* 0x0000000000048947 */ /* 0x000fea0003800000 */
[----:B------:R-:W-:Y:S01]  /*1be0*/  BPT.TRAP 0x1 ;  /* 0x000000040000795c */ /* 0x000fe20000300000 */
.L_x_10751:
[----:B------:R-:W2:Y:S02]  /*1bf0*/  S2R R2, SR_TID.X ;  /* 0x0000000000027919 */ /* 0x000ea40000002100 */
[----:B--2---:R-:W-:Y:S01]  /*1c00*/  LOP3.LUT P1, RZ, R2, 0x7f, RZ, 0xc0, !PT ;  /* 0x0000007f02ff7812 */ /* 0x004fe2000782c0ff */
[----:B-1----:R-:W-:-:S12]  /*1c10*/  @P2 BRA `(.L_x_10752) ;  /* 0x0000000000082947 */ /* 0x002fd80003800000 */
[----:B------:R-:W1:Y:S02]  /*1c20*/  SYNCS.PHASECHK.TRANS64.TRYWAIT P2, [R5+URZ+0x2d830], R0 ;  /* 0x02d83000050075a7 */ /* 0x000e64000804017f */
[----:B-1----:R-:W-:Y:S05]  /*1c30*/  @!P2 BRA `(.L_x_10753) ;  /* 0x00000128002ca947 */ /* 0x002fea0003800000 */
.L_x_10752:
[----:B------:R-:W-:Y:S05]  /*1c40*/  WARPSYNC.ALL ;  /* 0x0000000000007948 */ /* 0x000fea0003800000 */
[----:B------:R-:W-:Y:S01]  /*1c50*/  UIADD3 UR4, UR42, 0x15400, URZ ;  /* 0x000154002a047890 */ /* 0x000fe2000fffe03f */
[----:B------:R-:W-:Y:S01]  /*1c60*/  WARPGROUP.ARRIVE ;  /* 0x00000000000079c5 */ /* 0x000fe20000000000 */
[----:B------:R-:W-:Y:S01]  /*1c70*/  UMOV UR5, 0x80000020 ;  /* 0x8000002000057882 */ /* 0x000fe20000000000 */
[----:B------:R-:W-:Y:S01]  /*1c80*/  UMOV UR7, 0x80000020 ;  /* 0x8000002000077882 */ /* 0x000fe20000000000 */
[----:B------:R-:W-:Y:S01]  /*1c90*/  USHF.R.U32.HI UR4, URZ, 0x4, UR4 ;  /* 0x000000043f047899 */ /* 0x000fe20008011604 */
[----:B01----:R-:W-:Y:S01]  /*1ca0*/  VIADD R0, R137, UR41 ;  /* 0x0000002989007c36 */ /* 0x003fe20008000000 */
[----:B------:R-:W-:Y:S01]  /*1cb0*/  UMOV UR9, 0x80000020 ;  /* 0x8000002000097882 */ /* 0x000fe20000000000 */
[----:B------:R-:W-:Y:S01]  /*1cc0*/  UMOV UR11, 0x80000020 ;  /* 0x80000020000b7882 */ /* 0x000fe20000000000 */
[----:B------:R-:W-:Y:S01]  /*1cd0*/  ULOP3.LUT UR4, UR4, 0x3fff, URZ, 0xc0, !UPT ;  /* 0x00003fff04047892 */ /* 0x000fe2000f8ec03f */
[----:B------:R-:W0:Y:S01]  /*1ce0*/  LDC R6, c[0x0][0x2f0] ;  /* 0x0000bc00ff067b82 */ /* 0x000e220000000800 */
[----:B------:R-:W-:Y:S01]  /*1cf0*/  UMOV UR13, 0x80000020 ;  /* 0x80000020000d7882 */ /* 0x000fe20000000000 */
[----:B------:R-:W-:Y:S01]  /*1d00*/  UMOV UR15, 0x80000020 ;  /* 0x80000020000f7882 */ /* 0x000fe20000000000 */
[----:B------:R-:W-:Y:S01]  /*1d10*/  ULOP3.LUT UR32, UR4, 0x10000, URZ, 0xfc, !UPT ;  /* 0x0001000004207892 */ /* 0x000fe2000f8efc3f */
[----:B------:R-:W-:Y:S01]  /*1d20*/  IMAD.MOV.U32 R4, RZ, RZ, R0 ;  /* 0x000000ffff047224 */ /* 0x000fe200078e0000 */
[----:B------:R-:W-:Y:S01]  /*1d30*/  ULOP3.LUT UR4, UR53, 0x10000, URZ, 0xfc, !UPT ;  /* 0x0001000035047892 */ /* 0x000fe2000f8efc3f */
[----:B------:R-:W-:Y:S01]  /*1d40*/  IMAD.MOV.U32 R3, RZ, RZ, -0x80 ;  /* 0xffffff80ff037424 */ /* 0x000fe200078e00ff */
[----:B------:R-:W-:Y:S01]  /*1d50*/  UIMAD UR6, UR45, 0x600, UR32 ;  /* 0x000006002d0678a4 */ /* 0x000fe2000f8e0220 */
[----:B------:R-:W1:Y:S01]  /*1d60*/  LDC R143, c[0x0][0x288] ;  /* 0x0000a200ff8f7b82 */ /* 0x000e620000000800 */
[----:B------:R-:W-:Y:S01]  /*1d70*/  UIADD3 UR8, UR4, 0x2, URZ ;  /* 0x0000000204087890 */ /* 0x000fe2000fffe03f */
[C---:B------:R-:W-:Y:S01]  /*1d80*/  IMAD R9, R88.reuse, R3, 0x80 ;  /* 0x0000008058097424 */ /* 0x040fe200078e0203 */
[----:B------:R-:W-:Y:S01]  /*1d90*/  UIADD3 UR10, UR6, 0x2, URZ ;  /* 0x00000002060a7890 */ /* 0x000fe2000fffe03f */
[----:B------:R-:W-:Y:S01]  /*1da0*/  LEA R7, R88, 0xffffff80, 0x7 ;  /* 0xffffff8058077811 */ /* 0x000fe200078e38ff */
[----:B------:R-:W-:Y:S01]  /*1db0*/  UIADD3 UR12, UR4, 0x300, URZ ;  /* 0x00000300040c7890 */ /* 0x000fe2000fffe03f */
[----:B------:R-:W-:Y:S01]  /*1dc0*/  VIADD R3, R9, 0x1 ;  /* 0x0000000109037836 */ /* 0x000fe20000000000 */
[----:B------:R-:W-:-:S02]  /*1dd0*/  UIADD3 UR14, UR6, 0x200, URZ ;  /* 0x00000200060e7890 */ /* 0x000fc4000fffe03f */
[----:B------:R-:W-:Y:S01]  /*1de0*/  HGMMA.64x128x16.F32.BF16 R24, gdesc[UR4], RZ, !UPT, gsb0 ;  /* 0x01e00000041879f0 */ /* 0x000fe2000c0018ff */
[----:B------:R-:W-:Y:S01]  /*1df0*/  UIADD3 UR16, UR4, 0x302, URZ ;  /* 0x0000030204107890 */ /* 0x000fe2000fffe03f */
[----:B------:R-:W-:Y:S01]  /*1e00*/  IMAD R3, R16, -0x2, R3 ;  /* 0xfffffffe10037824 */ /* 0x000fe200078e0203 */
        /* <DEDUP_REMOVED lines=12> */
[----:B------:R-:W-:Y:S01]  /*1ed0*/  ULDC UR35, c[0x0][0x9dc] ;  /* 0x0002770000237ab9 */ /* 0x000fe20000000800 */
        /* <DEDUP_REMOVED lines=53> */
.L_x_10756:
[----:B------:R-:W-:-:S06]  /*2230*/  UISETP.NE.AND UP2, UPT, UR7, 0x1, UPT ;  /* 0x000000010700788c */ /* 0x000fcc000bf45270 */
[----:B------:R-:W-:-:S05]  /*2240*/  PLOP3.LUT P2, PT, PT, PT, UP2, 0x80, 0x0 ;  /* 0x000000000000781c */ /* 0x000fca0003f4f028 */
[----:B------:R-:W-:-:S08]  /*2250*/  @UP2 ULDC.64 UR10, c[0x0][0x9e8] ;  /* 0x00027a00000a2ab9 */ /* 0x000fd00000000a00 */
[----:B------:R-:W-:-:S05]  /*2260*/  @P2 IMAD.HI.U32 R3, R8, UR10, RZ ;  /* 0x0000000a08032c27 */ /* 0x000fca000f8e00ff */
[----:B------:R-:W-:-:S07]  /*2270*/  @P2 SHF.R.U32.HI R8, RZ, UR11, R3 ;  /* 0x0000000bff082c19 */ /* 0x000fce0008011603 */
.L_x_10757:
[----:B------:R-:W-:Y:S05]  /*2280*/  BSYNC B0 ;  /* 0x0000000000007941 */ /* 0x000fea0003800000 */
.L_x_10755:
[----:B------:R-:W-:-:S04]  /*2290*/  IMAD R3, R8, UR7, -R7 ;  /* 0x0000000708037c24 */ /* 0x000fc8000f8e0a07 */
[----:B------:R-:W-:-:S05]  /*22a0*/  IMAD R3, R16, -0x2, R3 ;  /* 0xfffffffe10037824 */ /* 0x000fca00078e0203 */
[----:B------:R-:W-:Y:S02]  /*22b0*/  VIMNMX R2, R2, R3, !PT ;  /* 0x0000000302027248 */ /* 0x000fe40007fe0100 */
[----:B------:R-:W-:-:S07]  /*22c0*/  VIADDMNMX R0, R3, UR7, R0, PT ;  /* 0x0000000703007c46 */ /* 0x000fce000b800100 */
.L_x_10754:
[C---:B------:R-:W-:Y:S02]  /*22d0*/  ISETP.GE.AND P4, PT, R9.reuse, 0x9, PT ;  /* 0x000000090900780c */ /* 0x040fe40003f86270 */
[C---:B------:R-:W-:Y:S02]  /*22e0*/  ISETP.GE.AND P2, PT, R9.reuse, 0x2, PT ;  /* 0x000000020900780c */ /* 0x040fe40003f46270 */
[----:B------:R-:W-:Y:S02]  /*22f0*/  ISETP.GE.AND P5, PT, R9, 0xa, PT ;  /* 0x0000000a0900780c */ /* 0x000fe40003fa6270 */
[----:B------:R-:W-:Y:S02]  /*2300*/  LOP3.LUT R19, R19, 0xfffffffd, RZ, 0xc0, !PT ;  /* 0xfffffffd13137812 */ /* 0x000fe400078ec0ff */
[----:B------:R-:W-:-:S04]  /*2310*/  ISETP.GT.AND P3, PT, R2, 0x1, !P2 ;  /* 0x000000010200780c */ /* 0x000fc80005764270 */
[----:B------:R-:W-:Y:S02]  /*2320*/  ISETP.LT.OR P3, PT, R0, 0x2, P3 ;  /* 0x000000020000780c */ /* 0x000fe40001f61670 */
[----:B------:R-:W-:Y:S02]  /*2330*/  @P4 LOP3.LUT R19, R19, 0x2, RZ, 0xfc, !PT ;  /* 0x0000000213134812 */ /* 0x000fe400078efcff */
[----:B------:R-:W-:Y:S02]  /*2340*/  FSEL R25, R25, -INF , !P3 ;  /* 0xff80000019197808 */ /* 0x000fe40005800000 */
[----:B------:R-:W-:Y:S02]  /*2350*/  LOP3.LUT R19, R19, 0xfffffffb, RZ, 0xc0, !PT ;  /* 0xfffffffb13137812 */ /* 0x000fe400078ec0ff */
[----:B------:R-:W-:Y:S02]  /*2360*/  ISETP.GT.AND P4, PT, R2, 0x8, !P4 ;  /* 0x000000080200780c */ /* 0x000fe40006784270 */
[----:B------:R-:W-:-:S02]  /*2370*/  @P5 LOP3.LUT R19, R19, 0x4, RZ, 0xfc, !PT ;  /* 0x0000000413135812 */ /* 0x000fc400078efcff */
[----:B------:R-:W-:Y:S02]  /*2380*/  ISETP.GT.AND P3, PT, R2, 0x9, !P5 ;  /* 0x000000090200780c */ /* 0x000fe40006f64270 */
[C---:B------:R-:W-:Y:S02]  /*2390*/  ISETP.GE.AND P5, PT, R9.reuse, 0x11, PT ;  /* 0x000000110900780c */ /* 0x040fe40003fa6270 */
[C---:B------:R-:W-:Y:S02]  /*23a0*/  ISETP.LT.OR P4, PT, R0.reuse, 0x9, P4 ;  /* 0x000000090000780c */ /* 0x040fe40002781670 */
[----:B------:R-:W-:Y:S02]  /*23b0*/  ISETP.LT.OR P3, PT, R0, 0xa, P3 ;  /* 0x0000000a0000780c */ /* 0x000fe40001f61670 */
[----:B------:R-:W-:Y:S02]  /*23c0*/  FSEL R28, R28, -INF , !P4 ;  /* 0xff8000001c1c7808 */ /* 0x000fe40006000000 */
[----:B------:R-:W-:-:S02]  /*23d0*/  ISETP.GE.AND P4, PT, R9, 0x12, PT ;  /* 0x000000120900780c */ /* 0x000fc40003f86270 */
[----:B------:R-:W-:Y:S02]  /*23e0*/  LOP3.LUT R19, R19, 0xfffffff7, RZ, 0xc0, !PT ;  /* 0xfffffff713137812 */ /* 0x000fe400078ec0ff */
[----:B------:R-:W-:Y:S02]  /*23f0*/  FSEL R29, R29, -INF , !P3 ;  /* 0xff8000001d1d7808 */ /* 0x000fe40005800000 */
[----:B------:R-:W-:Y:S02]  /*2400*/  ISETP.GT.AND P3, PT, R2, 0x10, !P5 ;  /* 0x000000100200780c */ /* 0x000fe40006f64270 */
[----:B------:R-:W-:Y:S02]  /*2410*/  @P5 LOP3.LUT R19, R19, 0x8, RZ, 0xfc, !PT ;  /* 0x0000000813135812 */ /* 0x000fe400078efcff */
[----:B------:R-:W-:Y:S02]  /*2420*/  ISETP.LT.OR P3, PT, R0, 0x11, P3 ;  /* 0x000000110000780c */ /* 0x000fe40001f61670 */
[----:B------:R-:W-:-:S02]  /*2430*/  LOP3.LUT R19, R19, 0xfdffffff, RZ, 0xc0, !PT ;  /* 0xfdffffff13137812 */ /* 0x000fc400078ec0ff */
[----:B------:R-:W-:Y:S02]  /*2440*/  FSEL R32, R32, -INF , !P3 ;  /* 0xff80000020207808 */ /* 0x000fe40005800000 */
[----:B------:R-:W-:Y:S02]  /*2450*/  @P4 LOP3.LUT R19, R19, 0x2000000, RZ, 0xfc, !PT ;  /* 0x0200000013134812 */ /* 0x000fe400078efcff */
[----:B------:R-:W-:Y:S02]  /*2460*/  ISETP.GT.AND P3, PT, R2, 0x11, !P4 ;  /* 0x000000110200780c */ /* 0x000fe40006764270 */
[----:B------:R-:W-:Y:S02]  /*2470*/  ISETP.GE.AND P4, PT, R9, 0x19, PT ;  /* 0x000000190900780c */ /* 0x000fe40003f86270 */
[----:B------:R-:W-:Y:S02]  /*2480*/  ISETP.LT.OR P3, PT, R0, 0x12, P3 ;  /* 0x000000120000780c */ /* 0x000fe40001f61670 */
[----:B------:R-:W-:-:S02]  /*2490*/  LOP3.LUT R19, R19, 0xfeffffff, RZ, 0xc0, !PT ;  /* 0xfeffffff13137812 */ /* 0x000fc400078ec0ff */
        /* <DEDUP_REMOVED lines=150> */
[----:B------:R-:W-:Y:S02]  /*2e00*/  ISETP.GE.AND P6, PT, R9, 0x7a, PT ;  /* 0x0000007a0900780c */ /* 0x000fe40003fc6270 */
[----:B------:R-:W0:Y:S11]  /*2e10*/  SHFL.IDX PT, R9, R4, 0x1, 0x1c1f ;  /* 0x003c1f0004097f89 */ /* 0x000e3600000e0000 */
[----:B------:R-:W-:-:S02]  /*2e20*/  @P6 LOP3.LUT R19, R19, 0x8000000, RZ, 0xfc, !PT ;  /* 0x0800000013136812 */ /* 0x000fc400078efcff */
[----:B------:R-:W-:-:S04]  /*2e30*/  ISETP.GT.AND P6, PT, R2, 0x79, !P6 ;  /* 0x000000790200780c */ /* 0x000fc800077c4270 */
[----:B------:R-:W-:-:S04]  /*2e40*/  ISETP.LT.OR P6, PT, R0, 0x7a, P6 ;  /* 0x0000007a0000780c */ /* 0x000fc800037c1670 */
[----:B------:R-:W-:Y:S02]  /*2e50*/  FSEL R85, R85, -INF , !P6 ;  /* 0xff80000055557808 */ /* 0x000fe40007000000 */
[----:B------:R-:W-:Y:S01]  /*2e60*/  PLOP3.LUT P6, PT, PT, PT, UP1, 0x40, 0x0 ;  /* 0x000000000000781c */ /* 0x000fe20003fce818 */
[----:B0-----:R-:W-:Y:S01]  /*2e70*/  IMAD.IADD R3, R12, 0x1, R9 ;  /* 0x000000010c037824 */ /* 0x001fe200078e0209 */
[----:B------:R-:W-:-:S11]  /*2e80*/  VIADDMNMX R2, R9, R11, R10, PT ;  /* 0x0000000b09027246 */ /* 0x000fd6000380010a */
        /* <DEDUP_REMOVED lines=15> */
.L_x_10760:
[----:B------:R-:W-:-:S06]  /*2f80*/  UISETP.NE.AND UP2, UPT, UR7, 0x1, UPT ;  /* 0x000000010700788c */ /* 0x000fcc000bf45270 */
[----:B------:R-:W-:-:S05]  /*2f90*/  PLOP3.LUT P6, PT, PT, PT, UP2, 0x80, 0x0 ;  /* 0x000000000000781c */ /* 0x000fca0003fcf028 */
[----:B------:R-:W-:-:S08]  /*2fa0*/  @UP2 ULDC.64 UR10, c[0x0][0x9e8] ;  /* 0x00027a00000a2ab9 */ /* 0x000fd00000000a00 */
[----:B------:R-:W-:Y:S01]  /*2fb0*/  @P6 IMAD.HI.U32 R4, R0, UR10, RZ ;  /* 0x0000000a00046c27 */ /* 0x000fe2000f8e00ff */
[----:B------:R-:W-:-:S13]  /*2fc0*/  PLOP3.LUT P6, PT, PT, PT, UP2, 0x80, 0x0 ;  /* 0x000000000000781c */ /* 0x000fda0003fcf028 */
[----:B------:R-:W-:-:S07]  /*2fd0*/  @P6 SHF.R.U32.HI R0, RZ, UR11, R4 ;  /* 0x0000000bff006c19 */ /* 0x000fce0008011604 */
.L_x_10761:
[----:B------:R-:W-:Y:S05]  /*2fe0*/  BSYNC B0 ;  /* 0x0000000000007941 */ /* 0x000fea0003800000 */
.L_x_10759:
[----:B------:R-:W-:-:S04]  /*2ff0*/  IMAD R7, R0, UR7, -R7 ;  /* 0x0000000700077c24 */ /* 0x000fc8000f8e0a07 */
[----:B------:R-:W-:-:S05]  /*3000*/  IMAD R7, R16, -0x2, R7 ;  /* 0xfffffffe10077824 */ /* 0x000fca00078e0207 */
[----:B------:R-:W-:Y:S02]  /*3010*/  VIMNMX R3, R3, R7, !PT ;  /* 0x0000000703037248 */ /* 0x000fe40007fe0100 */
[----:B------:R-:W-:-:S07]  /*3020*/  VIADDMNMX R2, R7, UR7, R2, PT ;  /* 0x0000000707027c46 */ /* 0x000fce000b800102 */
.L_x_10758:
[----:B------:R-:W-:Y:S01]  /*3030*/  ISETP.GT.AND P2, PT, R3, 0x1, !P2 ;  /* 0x000000010300780c */ /* 0x000fe20005744270 */
[----:B------:R-:W-:Y:S01]  /*3040*/  ULDC UR33, c[0x0][0x988] ;  /* 0x0002620000217ab9 */ /* 0x000fe20000000800 */
[----:B------:R-:W-:Y:S01]  /*3050*/  LOP3.LUT P6, RZ, R19, 0x8, RZ, 0xc0, !PT ;  /* 0x0000000813ff7812 */ /* 0x000fe200078cc0ff */
[----:B------:R-:W-:Y:S01]  /*3060*/  @UP0 ULDC UR10, c[0x0][0x44c] ;  /* 0x00011300000a0ab9 */ /* 0x000fe20000000800 */
[----:B------:R-:W-:Y:S01]  /*3070*/  ISETP.LT.OR P2, PT, R2, 0x2, P2 ;  /* 0x000000020200780c */ /* 0x000fe20001741670 */
[----:B------:R-:W-:Y:S01]  /*3080*/  UIMAD.WIDE.U32 UR10, UR41, UR10, URZ ;  /* 0x0000000a290a72a5 */ /* 0x000fe2000f8e003f */
[----:B------:R-:W-:Y:S01]  /*3090*/  FMNMX.FTZ R7, R5, R25, !PT ;  /* 0x0000001905077209 */ /* 0x000fe20007810000 */
[----:B------:R-:W-:Y:S01]  /*30a0*/  @UP0 ULDC UR15, c[0x0][0x450] ;  /* 0x00011400000f0ab9 */ /* 0x000fe20000000800 */
[----:B------:R-:W-:Y:S01]  /*30b0*/  FSEL R27, R27, -INF , !P2 ;  /* 0xff8000001b1b7808 */ /* 0x000fe20005000000 */
[----:B------:R-:W-:Y:S01]  /*30c0*/  UMOV UR14, UR41 ;  /* 0x00000029000e7c82 */ /* 0x000fe20008000000 */
[----:B------:R-:W-:Y:S01]  /*30d0*/  LOP3.LUT P2, RZ, R19, 0x2, RZ, 0xc0, !PT ;  /* 0x0000000213ff7812 */ /* 0x000fe2000784c0ff */
        /* <DEDUP_REMOVED lines=9> */
[----:B------:R-:W-:-:S02]  /*3170*/  LOP3.LUT P2, RZ, R19, 0x4, RZ, 0xc0, !PT ;  /* 0x0000000413ff7812 */ /* 0x000fc4000784c0ff */
[----:B------:R-:W-:Y:S02]  /*3180*/  FMNMX.FTZ R7, R33, R0, !PT ;  /* 0x0000000021077209 */ /* 0x000fe40007810000 */
[----:B------:R-:W-:Y:S02]  /*3190*/  ISETP.GT.AND P2, PT, R3, 0x9, !P2 ;  /* 0x000000090300780c */ /* 0x000fe40005744270 */
[----:B------:R-:W-:Y:S02]  /*31a0*/  FMNMX.FTZ R0, R36, R7, !PT ;  /* 0x0000000724007209 */ /* 0x000fe40007810000 */
[----:B------:R-:W-:Y:S02]  /*31b0*/  ISETP.LT.OR P2, PT, R2, 0xa, P2 ;  /* 0x0000000a0200780c */ /* 0x000fe40001741670 */
[----:B------:R-:W-:Y:S02]  /*31c0*/  FMNMX.FTZ R7, R37, R0, !PT ;  /* 0x0000000025077209 */ /* 0x000fe40007810000 */
[----:B------:R-:W-:-:S02]  /*31d0*/  FSEL R31, R31, -INF , !P2 ;  /* 0xff8000001f1f7808 */ /* 0x000fc40005000000 */
[----:B------:R-:W-:Y:S02]  /*31e0*/  ISETP.GT.AND P2, PT, R3, 0x10, !P6 ;  /* 0x000000100300780c */ /* 0x000fe40007744270 */
[----:B------:R-:W-:Y:S02]  /*31f0*/  FMNMX.FTZ R0, R40, R7, !PT ;  /* 0x0000000728007209 */ /* 0x000fe40007810000 */
[----:B------:R-:W-:Y:S02]  /*3200*/  ISETP.LT.OR P2, PT, R2, 0x11, P2 ;  /* 0x000000110200780c */ /* 0x000fe40001741670 */
[C---:B------:R-:W-:Y:S02]  /*3210*/  LOP3.LUT P6, RZ, R19.reuse, 0x8000, RZ, 0xc0, !PT ;  /* 0x0000800013ff7812 */ /* 0x040fe400078cc0ff */
        /* <DEDUP_REMOVED lines=36> */
[----:B------:R-:W-:Y:S02]  /*3460*/  LOP3.LUT P2, RZ, R19, 0x100000, RZ, 0xc0, !PT ;  /* 0x0010000013ff7812 */ /* 0x000fe4000784c0ff */
[----:B------:R-:W-:-:S02]  /*3470*/  FMNMX.FTZ R0, R72, R7, !PT ;  /* 0x0000000748007209 */ /* 0x000fc40007810000 */
[----:B------:R-:W-:Y:S02]  /*3480*/  ISETP.GT.AND P2, PT, R3, 0x28, !P2 ;  /* 0x000000280300780c */ /* 0x000fe40005744270 */
[----:B------:R-:W-:Y:S02]  /*3490*/  FMNMX.FTZ R7, R73, R0, !PT ;  /* 0x0000000049077209 */ /* 0x000fe40007810000 */
[----:B------:R-:W-:Y:S02]  /*34a0*/  ISETP.LT.OR P2, PT, R2, 0x29, P2 ;  /* 0x000000290200780c */ /* 0x000fe40001741670 */
        /* <DEDUP_REMOVED lines=14> */
[----:B------:R-:W-:Y:S01]  /*3590*/  ISETP.GT.AND P3, PT, R3, 0x70, !P3 ;  /* 0x000000700300780c */ /* 0x000fe20005f64270 */
[----:B------:R-:W0:Y:S01]  /*35a0*/  SHFL.BFLY PT, R0, R7, 0x2, 0x1f ;  /* 0x0c401f0007007f89 */ /* 0x000e2200000e0000 */
[----:B------:R-:W-:-:S02]  /*35b0*/  FSEL R50, R50, -INF , !P2 ;  /* 0xff80000032327808 */ /* 0x000fc40005000000 */
[----:B------:R-:W-:Y:S02]  /*35c0*/  LOP3.LUT P2, RZ, R19, 0x20000, RZ, 0xc0, !PT ;  /* 0x0002000013ff7812 */ /* 0x000fe4000784c0ff */
[C---:B------:R-:W-:Y:S02]  /*35d0*/  ISETP.GT.AND P4, PT, R3.reuse, 0x71, !P4 ;  /* 0x000000710300780c */ /* 0x040fe40006784270 */
[C---:B------:R-:W-:Y:S02]  /*35e0*/  ISETP.GT.AND P2, PT, R3.reuse, 0x31, !P2 ;  /* 0x000000310300780c */ /* 0x040fe40005744270 */
[C---:B------:R-:W-:Y:S02]  /*35f0*/  ISETP.LT.OR P3, PT, R2.reuse, 0x71, P3 ;  /* 0x000000710200780c */ /* 0x040fe40001f61670 */
[----:B------:R-:W-:Y:S02]  /*3600*/  ISETP.LT.OR P2, PT, R2, 0x32, P2 ;  /* 0x000000320200780c */ /* 0x000fe40001741670 */
[----:B------:R-:W-:-:S02]  /*3610*/  ISETP.GT.AND P5, PT, R3, 0x78, !P5 ;  /* 0x000000780300780c */ /* 0x000fc40006fa4270 */
[----:B------:R-:W-:Y:S02]  /*3620*/  FSEL R51, R51, -INF , !P2 ;  /* 0xff80000033337808 */ /* 0x000fe40005000000 */
[----:B------:R-:W-:Y:S02]  /*3630*/  LOP3.LUT P2, RZ, R19, 0x10000, RZ, 0xc0, !PT ;  /* 0x0001000013ff7812 */ /* 0x000fe4000784c0ff */
[----:B------:R-:W-:Y:S02]  /*3640*/  ISETP.LT.OR P4, PT, R2, 0x72, P4 ;  /* 0x000000720200780c */ /* 0x000fe40002781670 */
[----:B------:R-:W-:Y:S02]  /*3650*/  ISETP.GT.AND P2, PT, R3, 0x38, !P2 ;  /* 0x000000380300780c */ /* 0x000fe40005744270 */
[----:B------:R-:W-:Y:S02]  /*3660*/  FSEL R82, R82, -INF , !P3 ;  /* 0xff80000052527808 */ /* 0x000fe40005800000 */
[----:B------:R-:W-:-:S02]  /*3670*/  ISETP.LT.OR P2, PT, R2, 0x39, P2 ;  /* 0x000000390200780c */ /* 0x000fc40001741670 */
[----:B0-----:R-:W-:Y:S02]  /*3680*/  FMNMX.FTZ R9, R7, R0, !PT ;  /* 0x0000000007097209 */ /* 0x001fe40007810000 */
[----:B------:R-:W-:Y:S02]  /*3690*/  FSEL R54, R54, -INF , !P2 ;  /* 0xff80000036367808 */ /* 0x000fe40005000000 */
[----:B------:R-:W-:Y:S01]  /*36a0*/  ISETP.GT.AND P2, PT, R3, 0x39, !P6 ;  /* 0x000000390300780c */ /* 0x000fe20007744270 */
[----:B------:R-:W0:Y:S01]  /*36b0*/  SHFL.BFLY PT, R0, R9, 0x1, 0x1f ;  /* 0x0c201f0009007f89 */ /* 0x000e2200000e0000 */
[----:B------:R-:W-:Y:S02]  /*36c0*/  LOP3.LUT P6, RZ, R19, 0x10, RZ, 0xc0, !PT ;  /* 0x0000001013ff7812 */ /* 0x000fe400078cc0ff */
[C---:B------:R-:W-:Y:S02]  /*36d0*/  ISETP.LT.OR P2, PT, R2.reuse, 0x3a, P2 ;  /* 0x0000003a0200780c */ /* 0x040fe40001741670 */
[----:B------:R-:W-:-:S02]  /*36e0*/  ISETP.LT.OR P5, PT, R2, 0x79, P5 ;  /* 0x000000790200780c */ /* 0x000fc40002fa1670 */
[----:B------:R-:W-:Y:S02]  /*36f0*/  FSEL R55, R55, -INF , !P2 ;  /* 0xff80000037377808 */ /* 0x000fe40005000000 */
[----:B------:R-:W-:Y:S02]  /*3700*/  LOP3.LUT P2, RZ, R19, 0x4000, RZ, 0xc0, !PT ;  /* 0x0000400013ff7812 */ /* 0x000fe4000784c0ff */
[----:B------:R-:W-:Y:S02]  /*3710*/  FSEL R83, R83, -INF , !P4 ;  /* 0xff80000053537808 */ /* 0x000fe40006000000 */
[----:B------:R-:W-:Y:S02]  /*3720*/  ISETP.GT.AND P2, PT, R3, 0x40, !P2 ;  /* 0x000000400300780c */ /* 0x000fe40005744270 */
[----:B------:R-:W-:Y:S02]  /*3730*/  FSEL R86, R86, -INF , !P5 ;  /* 0xff80000056567808 */ /* 0x000fe40006800000 */
[----:B------:R-:W-:-:S04]  /*3740*/  ISETP.LT.OR P2, PT, R2, 0x41, P2 ;  /* 0x000000410200780c */ /* 0x000fc80001741670 */
[----:B------:R-:W-:Y:S02]  /*3750*/  FSEL R58, R58, -INF , !P2 ;  /* 0xff8000003a3a7808 */ /* 0x000fe40005000000 */
[----:B------:R-:W-:Y:S02]  /*3760*/  LOP3.LUT P2, RZ, R19, 0x2000, RZ, 0xc0, !PT ;  /* 0x0000200013ff7812 */ /* 0x000fe4000784c0ff */
[----:B0-----:R-:W-:Y:S02]  /*3770*/  FMNMX.FTZ R0, R9, R0, !PT ;  /* 0x0000000009007209 */ /* 0x001fe40007810000 */
[----:B------:R-:W-:-:S03]  /*3780*/  ISETP.GT.AND P2, PT, R3, 0x41, !P2 ;  /* 0x000000410300780c */ /* 0x000fc60005744270 */
[----:B------:R-:W-:Y:S01]  /*3790*/  FMUL.FTZ R90, R0, UR33 ;  /* 0x00000021005a7c20 */ /* 0x000fe20008410000 */
[----:B------:R-:W-:-:S04]  /*37a0*/  ISETP.LT.OR P2, PT, R2, 0x42, P2 ;  /* 0x000000420200780c */ /* 0x000fc80001741670 */
[----:B------:R-:W-:Y:S02]  /*37b0*/  FSEL R59, R59, -INF , !P2 ;  /* 0xff8000003b3b7808 */ /* 0x000fe40005000000 */
[----:B------:R-:W-:-:S04]  /*37c0*/  LOP3.LUT P2, RZ, R19, 0x1000, RZ, 0xc0, !PT ;  /* 0x0000100013ff7812 */ /* 0x000fc8000784c0ff */
[----:B------:R-:W-:-:S04]  /*37d0*/  ISETP.GT.AND P2, PT, R3, 0x48, !P2 ;  /* 0x000000480300780c */ /* 0x000fc80005744270 */
        /* <DEDUP_REMOVED lines=30> */
[----:B------:R-:W-:Y:S02]  /*39c0*/  ISETP.GT.AND P2, PT, R3, 0x68, !P6 ;  /* 0x000000680300780c */ /* 0x000fe40007744270 */
[----:B------:R-:W-:Y:S02]  /*39d0*/  LOP3.LUT P6, RZ, R19, 0x1, RZ, 0xc0, !PT ;  /* 0x0000000113ff7812 */ /* 0x000fe400078cc0ff */
[----:B------:R-:W-:-:S04]  /*39e0*/  ISETP.LT.OR P2, PT, R2, 0x69, P2 ;  /* 0x000000690200780c */ /* 0x000fc80001741670 */
[----:B------:R-:W-:Y:S02]  /*39f0*/  FSEL R78, R78, -INF , !P2 ;  /* 0xff8000004e4e7808 */ /* 0x000fe40005000000 */
[----:B------:R-:W-:-:S04]  /*3a00*/  FSETP.NEU.FTZ.AND P2, PT, R0, -INF , PT ;  /* 0xff8000000000780b */ /* 0x000fc80003f5d000 */
[----:B------:R-:W-:Y:S02]  /*3a10*/  FSEL R90, R90, RZ, P2 ;  /* 0x000000ff5a5a7208 */ /* 0x000fe40001000000 */
[----:B------:R-:W-:Y:S02]  /*3a20*/  ISETP.GT.AND P2, PT, R3, RZ, !P6 ;  /* 0x000000ff0300720c */ /* 0x000fe40007744270 */
[----:B------:R-:W-:Y:S01]  /*3a30*/  LOP3.LUT P6, RZ, R19, 0x8000000, RZ, 0xc0, !PT ;  /* 0x0800000013ff7812 */ /* 0x000fe200078cc0ff */
[--C-:B------:R-:W-:Y:S01]  /*3a40*/  FFMA.FTZ R8, R5, UR33, -R90.reuse ;  /* 0x0000002105087c23 */ /* 0x100fe2000801085a */
[----:B------:R-:W-:Y:S01]  /*3a50*/  ISETP.LT.OR P2, PT, R2, 0x1, P2 ;  /* 0x000000010200780c */ /* 0x000fe20001741670 */
[--C-:B------:R-:W-:Y:S01]  /*3a60*/  FFMA.FTZ R10, R28, UR33, -R90.reuse ;  /* 0x000000211c0a7c23 */ /* 0x100fe2000801085a */
[--C-:B------:R-:W-:Y:S01]  /*3a70*/  FFMA.FTZ R12, R32, UR33, -R90.reuse ;  /* 0x00000021200c7c23 */ /* 0x100fe2000801085a */
[----:B------:R-:W-:Y:S01]  /*3a80*/  ISETP.GT.AND P6, PT, R3, 0x79, !P6 ;  /* 0x000000790300780c */ /* 0x000fe200077c4270 */
[--C-:B------:R-:W-:Y:S01]  /*3a90*/  FFMA.FTZ R24, R40, UR33, -R90.reuse ;  /* 0x0000002128187c23 */ /* 0x100fe2000801085a */
[----:B------:R-:W-:Y:S01]  /*3aa0*/  FSEL R4, R26, -INF , !P2 ;  /* 0xff8000001a047808 */ /* 0x000fe20005000000 */
[--C-:B------:R-:W-:Y:S01]  /*3ab0*/  FFMA.FTZ R7, R25, UR33, -R90.reuse ;  /* 0x0000002119077c23 */ /* 0x100fe2000801085a */
[----:B------:R-:W-:Y:S01]  /*3ac0*/  LOP3.LUT P2, RZ, R19, 0x4000000, RZ, 0xc0, !PT ;  /* 0x0400000013ff7812 */ /* 0x000fe2000784c0ff */
[----:B------:R-:W-:Y:S01]  /*3ad0*/  MUFU.EX2 R8, R8 ;  /* 0x0000000800087308 */ /* 0x000fe20000000800 */
[----:B------:R-:W-:Y:S01]  /*3ae0*/  FMNMX.FTZ R5, R4, R27, !PT ;  /* 0x0000001b04057209 */ /* 0x000fe20007810000 */
[--C-:B------:R-:W-:Y:S01]  /*3af0*/  FFMA.FTZ R9, R29, UR33, -R90.reuse ;  /* 0x000000211d097c23 */ /* 0x100fe2000801085a */
[----:B------:R-:W-:Y:S01]  /*3b00*/  ISETP.GT.AND P2, PT, R3, 0x69, !P2 ;  /* 0x000000690300780c */ /* 0x000fe20005744270 */
[--C-:B------:R-:W-:Y:S01]  /*3b10*/  FFMA.FTZ R26, R44, UR33, -R90.reuse ;  /* 0x000000212c1a7c23 */ /* 0x100fe2000801085a */
[----:B------:R-:W-:Y:S01]  /*3b20*/  FMNMX.FTZ R14, R30, R5, !PT ;  /* 0x000000051e0e7209 */ /* 0x000fe20007810000 */
[--C-:B------:R-:W-:Y:S01]  /*3b30*/  FFMA.FTZ R25, R45, UR33, -R90.reuse ;  /* 0x000000212d197c23 */ /* 0x100fe2000801085a */
[----:B------:R-:W-:Y:S01]  /*3b40*/  ISETP.LT.OR P2, PT, R2, 0x6a, P2 ;  /* 0x0000006a0200780c */ /* 0x000fe20001741670 */
[----:B------:R-:W0:Y:S01]  /*3b50*/  MUFU.EX2 R7, R7 ;  /* 0x0000000700077308 */ /* 0x000e220000000800 */
        /* <DEDUP_REMOVED lines=11> */
[----:B------:R-:W1:Y:S01]  /*3c10*/  MUFU.EX2 R10, R10 ;  /* 0x0000000a000a7308 */ /* 0x000e620000000800 */
[----:B------:R-:W-:Y:S01]  /*3c20*/  FMNMX.FTZ R20, R38, R5, !PT ;  /* 0x0000000526147209 */ /* 0x000fe20007810000 */
[--C-:B------:R-:W-:Y:S01]  /*3c30*/  FFMA.FTZ R13, R33, UR33, -R90.reuse ;  /* 0x00000021210d7c23 */ /* 0x100fe2000801085a */
[--C-:B------:R-:W-:Y:S01]  /*3c40*/  FFMA.FTZ R21, R41, UR33, -R90.reuse ;  /* 0x0000002129157c23 */ /* 0x100fe2000801085a */
[--C-:B------:R-:W-:Y:S01]  /*3c50*/  FFMA.FTZ R41, R72, UR33, -R90.reuse ;  /* 0x0000002148297c23 */ /* 0x100fe2000801085a */
[----:B------:R-:W-:Y:S01]  /*3c60*/  FMNMX.FTZ R5, R39, R20, !PT ;  /* 0x0000001427057209 */ /* 0x000fe20007810000 */
[--C-:B------:R-:W-:Y:S01]  /*3c70*/  FFMA.FTZ R15, R37, UR33, -R90.reuse ;  /* 0x00000021250f7c23 */ /* 0x100fe2000801085a */
[--C-:B------:R-:W-:Y:S01]  /*3c80*/  FFMA.FTZ R29, R49, UR33, -R90.reuse ;  /* 0x00000021311d7c23 */ /* 0x100fe2000801085a */
[----:B------:R-:W2:Y:S01]  /*3c90*/  MUFU.EX2 R9, R9 ;  /* 0x0000000900097308 */ /* 0x000ea20000000800 */
[----:B------:R-:W-:Y:S01]  /*3ca0*/  FMNMX.FTZ R20, R42, R5, !PT ;  /* 0x000000052a147209 */ /* 0x000fe20007810000 */
[--C-:B------:R-:W-:Y:S01]  /*3cb0*/  FFMA.FTZ R33, R57, UR33, -R90.reuse ;  /* 0x0000002139217c23 */ /* 0x100fe2000801085a */
[--C-:B------:R-:W-:Y:S01]  /*3cc0*/  FFMA.FTZ R37, R61, UR33, -R90.reuse ;  /* 0x000000213d257c23 */ /* 0x100fe2000801085a */
[--C-:B------:R-:W-:Y:S01]  /*3cd0*/  FFMA.FTZ R57, R77, UR33, -R90.reuse ;  /* 0x000000214d397c23 */ /* 0x100fe2000801085a */
[----:B------:R-:W-:Y:S01]  /*3ce0*/  FMNMX.FTZ R5, R43, R20, !PT ;  /* 0x000000142b057209 */ /* 0x000fe20007810000 */
[--C-:B------:R-:W-:Y:S01]  /*3cf0*/  FFMA.FTZ R49, R81, UR33, -R90.reuse ;  /* 0x0000002151317c23 */ /* 0x100fe2000801085a */
[----:B------:R-:W-:Y:S01]  /*3d00*/  FFMA.FTZ R61, R85, UR33, -R90 ;  /* 0x00000021553d7c23 */ /* 0x000fe2000801085a */
[----:B------:R3:W-:Y:S01]  /*3d10*/  MUFU.EX2 R3, R53 ;  /* 0x0000003500037308 */ /* 0x0007e20000000800 */
[----:B------:R-:W-:-:S04]  /*3d20*/  FMNMX.FTZ R20, R46, R5, !PT ;  /* 0x000000052e147209 */ /* 0x000fc80007810000 */
[----:B------:R-:W-:-:S03]  /*3d30*/  FMNMX.FTZ R5, R47, R20, !PT ;  /* 0x000000142f057209 */ /* 0x000fc60007810000 */
[----:B------:R-:W4:Y:S01]  /*3d40*/  MUFU.EX2 R12, R12 ;  /* 0x0000000c000c7308 */ /* 0x000f220000000800 */
[----:B------:R-:W-:Y:S01]  /*3d50*/  FMNMX.FTZ R20, R50, R5, !PT ;  /* 0x0000000532147209 */ /* 0x000fe20007810000 */
[----:B---3--:R-:W-:-:S03]  /*3d60*/  FFMA.FTZ R53, R69, UR33, -R90 ;  /* 0x0000002145357c23 */ /* 0x008fc6000801085a */
[----:B------:R-:W-:-:S03]  /*3d70*/  FMNMX.FTZ R5, R51, R20, !PT ;  /* 0x0000001433057209 */ /* 0x000fc60007810000 */
[----:B------:R-:W3:Y:S01]  /*3d80*/  MUFU.EX2 R13, R13 ;  /* 0x0000000d000d7308 */ /* 0x000ee20000000800 */
[----:B------:R-:W-:-:S04]  /*3d90*/  FMNMX.FTZ R20, R54, R5, !PT ;  /* 0x0000000536147209 */ /* 0x000fc80007810000 */
[----:B------:R-:W-:-:S03]  /*3da0*/  FMNMX.FTZ R5, R55, R20, !PT ;  /* 0x0000001437057209 */ /* 0x000fc60007810000 */
[----:B------:R-:W-:Y:S01]  /*3db0*/  MUFU.EX2 R14, R14 ;  /* 0x0000000e000e7308 */ /* 0x000fe20000000800 */
[----:B------:R-:W-:-:S04]  /*3dc0*/  FMNMX.FTZ R20, R58, R5, !PT ;  /* 0x000000053a147209 */ /* 0x000fc80007810000 */
[----:B------:R-:W-:Y:S01]  /*3dd0*/  FMNMX.FTZ R5, R59, R20, !PT ;  /* 0x000000143b057209 */ /* 0x000fe20007810000 */
[--C-:B------:R-:W-:Y:S01]  /*3de0*/  FFMA.FTZ R20, R48, UR33, -R90.reuse ;  /* 0x0000002130147c23 */ /* 0x100fe2000801085a */
[----:B------:R-:W-:Y:S01]  /*3df0*/  FFMA.FTZ R48, R73, UR33, -R90 ;  /* 0x0000002149307c23 */ /* 0x000fe2000801085a */
[----:B------:R-:W-:Y:S01]  /*3e00*/  MUFU.EX2 R15, R15 ;  /* 0x0000000f000f7308 */ /* 0x000fe20000000800 */
        /* <DEDUP_REMOVED lines=13> */
[----:B------:R-:W-:Y:S02]  /*3ee0*/  FFMA.FTZ R32, R56, UR33, -R90 ;  /* 0x0000002138207c23 */ /* 0x000fe4000801085a */
        /* <DEDUP_REMOVED lines=8> */
[----:B------:R-:W-:Y:S01]  /*3f70*/  FMNMX.FTZ R5, R87, R36, !PT ;  /* 0x0000002457057209 */ /* 0x000fe20007810000 */
[--C-:B------:R-:W-:Y:S02]  /*3f80*/  FFMA.FTZ R36, R64, UR33, -R90.reuse ;  /* 0x0000002140247c23 */ /* 0x100fe4000801085a */
[----:B------:R-:W-:Y:S02]  /*3f90*/  MUFU.EX2 R28, R28 ;  /* 0x0000001c001c7308 */ /* 0x000fe40000000800 */
[----:B------:R-:W5:Y:S06]  /*3fa0*/  SHFL.BFLY PT, R40, R5, 0x2, 0x1f ;  /* 0x0c401f0005287f89 */ /* 0x000f6c00000e0000 */
[----:B------:R-:W-:Y:S08]  /*3fb0*/  MUFU.EX2 R32, R32 ;  /* 0x0000002000207308 */ /* 0x000ff00000000800 */
[----:B------:R-:W-:Y:S08]  /*3fc0*/  MUFU.EX2 R33, R33 ;  /* 0x0000002100217308 */ /* 0x000ff00000000800 */
[----:B------:R-:W-:Y:S01]  /*3fd0*/  MUFU.EX2 R2, R2 ;  /* 0x0000000200027308 */ /* 0x000fe20000000800 */
[----:B-----5:R-:W-:Y:S01]  /*3fe0*/  FMNMX.FTZ R11, R5, R40, !PT ;  /* 0x00000028050b7209 */ /* 0x020fe20007810000 */
[----:B------:R-:W-:-:S04]  /*3ff0*/  FFMA.FTZ R40, R80, UR33, -R90 ;  /* 0x0000002150287c23 */ /* 0x000fc8000801085a */
[----:B------:R-:W5:Y:S02]  /*4000*/  SHFL.BFLY PT, R56, R11, 0x1, 0x1f ;  /* 0x0c201f000b387f89 */ /* 0x000f6400000e0000 */
[----:B------:R-:W-:Y:S08]  /*4010*/  MUFU.EX2 R37, R37 ;  /* 0x0000002500257308 */ /* 0x000ff00000000800 */
[----:B------:R-:W-:Y:S08]  /*4020*/  MUFU.EX2 R36, R36 ;  /* 0x0000002400247308 */ /* 0x000ff00000000800 */
[----:B------:R-:W-:Y:S01]  /*4030*/  MUFU.EX2 R45, R45 ;  /* 0x0000002d002d7308 */ /* 0x000fe20000000800 */
[----:B-----5:R-:W-:-:S07]  /*4040*/  FMNMX.FTZ R5, R11, R56, !PT ;  /* 0x000000380b057209 */ /* 0x020fce0007810000 */
[----:B------:R-:W-:Y:S01]  /*4050*/  MUFU.EX2 R44, R44 ;  /* 0x0000002c002c7308 */ /* 0x000fe20000000800 */
[----:B------:R-:W-:Y:S01]  /*4060*/  FFMA.FTZ R56, R84, UR33, -R90 ;  /* 0x0000002154387c23 */ /* 0x000fe2000801085a */
[C---:B------:R-:W-:Y:S01]  /*4070*/  FSETP.NEU.FTZ.AND P2, PT, R5.reuse, -INF , PT ;  /* 0xff8000000500780b */ /* 0x040fe20003f5d000 */
[----:B------:R-:W-:-:S05]  /*4080*/  FMUL.FTZ R60, R5, UR33 ;  /* 0x00000021053c7c20 */ /* 0x000fca0008410000 */
[----:B------:R-:W-:Y:S01]  /*4090*/  MUFU.EX2 R53, R53 ;  /* 0x0000003500357308 */ /* 0x000fe20000000800 */
[----:B------:R-:W-:Y:S02]  /*40a0*/  FSEL R60, R60, RZ, P2 ;  /* 0x000000ff3c3c7208 */ /* 0x000fe40001000000 */
[----:B------:R-:W-:-:S03]  /*40b0*/  PLOP3.LUT P2, PT, PT, PT, UP1, 0x40, 0x0 ;  /* 0x000000000000781c */ /* 0x000fc60003f4e818 */
[--C-:B------:R-:W-:Y:S01]  /*40c0*/  FFMA.FTZ R11, R4, UR33, -R60.reuse ;  /* 0x00000021040b7c23 */ /* 0x100fe2000801083c */
        /* <DEDUP_REMOVED lines=10> */
[----:B0-----:R-:W-:Y:S01]  /*4170*/  FADD.FTZ R55, R8, R7 ;  /* 0x0000000708377221 */ /* 0x001fe20000010000 */
[--C-:B------:R-:W-:Y:S01]  /*4180*/  FFMA.FTZ R30, R38, UR33, -R60.reuse ;  /* 0x00000021261e7c23 */ /* 0x100fe2000801083c */
[----:B------:R-:W0:Y:S01]  /*4190*/  MUFU.EX2 R11, R11 ;  /* 0x0000000b000b7308 */ /* 0x000e220000000800 */
[--C-:B------:R-:W-:Y:S01]  /*41a0*/  FFMA.FTZ R38, R54, UR33, -R60.reuse ;  /* 0x0000002136267c23 */ /* 0x100fe2000801083c */
[----:B-1----:R-:W-:Y:S01]  /*41b0*/  FADD.FTZ R54, R10, R55 ;  /* 0x000000370a367221 */ /* 0x002fe20000010000 */
[--C-:B-----5:R-:W-:Y:S01]  /*41c0*/  FFMA.FTZ R64, R46, UR33, -R60.reuse ;  /* 0x000000212e407c23 */ /* 0x120fe2000801083c */
[--C-:B------:R-:W-:Y:S01]  /*41d0*/  FFMA.FTZ R46, R58, UR33, -R60.reuse ;  /* 0x000000213a2e7c23 */ /* 0x100fe2000801083c */
[----:B------:R-:W-:Y:S01]  /*41e0*/  FFMA.FTZ R34, R51, UR33, -R60 ;  /* 0x0000002133227c23 */ /* 0x000fe2000801083c */
[C---:B--2---:R-:W-:Y:S01]  /*41f0*/  FADD.FTZ R55, R9.reuse, R54 ;  /* 0x0000003609377221 */ /* 0x044fe20000010000 */
[----:B------:R-:W-:Y:S01]  /*4200*/  F2FP.BF16.F32.PACK_AB R10, R9, R10 ;  /* 0x0000000a090a723e */ /* 0x000fe200000010ff */
[----:B------:R1:W2:Y:S01]  /*4210*/  MUFU.EX2 R69, R65 ;  /* 0x0000004100457308 */ /* 0x0002a20000000800 */
[----:B------:R-:W-:Y:S01]  /*4220*/  F2FP.BF16.F32.PACK_AB R8, R7, R8 ;  /* 0x000000080708723e */ /* 0x000fe200000010ff */
[----:B----4-:R-:W-:Y:S01]  /*4230*/  FADD.FTZ R58, R12, R55 ;  /* 0x000000370c3a7221 */ /* 0x010fe20000010000 */
[----:B---3--:R-:W-:Y:S01]  /*4240*/  F2FP.BF16.F32.PACK_AB R12, R13, R12 ;  /* 0x0000000c0d0c723e */ /* 0x008fe200000010ff */
[--C-:B------:R-:W-:Y:S01]  /*4250*/  FFMA.FTZ R51, R63, UR33, -R60.reuse ;  /* 0x000000213f337c23 */ /* 0x100fe2000801083c */
[--C-:B------:R-:W-:Y:S01]  /*4260*/  FFMA.FTZ R7, R66, UR33, -R60.reuse ;  /* 0x0000002142077c23 */ /* 0x100fe2000801083c */
[--C-:B------:R-:W-:Y:S01]  /*4270*/  FFMA.FTZ R70, R70, UR33, -R60.reuse ;  /* 0x0000002146467c23 */ /* 0x100fe2000801083c */
[----:B------:R-:W-:Y:S01]  /*4280*/  FFMA.FTZ R71, R71, UR33, -R60 ;  /* 0x0000002147477c23 */ /* 0x000fe2000801083c */
[----:B------:R3:W4:Y:S01]  /*4290*/  MUFU.EX2 R72, R31 ;  /* 0x0000001f00487308 */ /* 0x0007220000000800 */
[----:B0-----:R-:W-:Y:S01]  /*42a0*/  FADD.FTZ R54, R11, R68 ;  /* 0x000000440b367221 */ /* 0x001fe20000010000 */
[--C-:B-1----:R-:W-:Y:S01]  /*42b0*/  FFMA.FTZ R65, R47, UR33, -R60.reuse ;  /* 0x000000212f417c23 */ /* 0x102fe2000801083c */
[----:B------:R-:W-:Y:S01]  /*42c0*/  FFMA.FTZ R47, R59, UR33, -R60 ;  /* 0x000000213b2f7c23 */ /* 0x000fe2000801083c */
[----:B------:R-:W-:Y:S01]  /*42d0*/  FADD.FTZ R59, R13, R58 ;  /* 0x0000003a0d3b7221 */ /* 0x000fe20000010000 */
[----:B------:R-:W-:Y:S01]  /*42e0*/  F2FP.BF16.F32.PACK_AB R9, R68, R11 ;  /* 0x0000000b4409723e */ /* 0x000fe200000010ff */
[--C-:B------:R-:W-:Y:S01]  /*42f0*/  FFMA.FTZ R74, R74, UR33, -R60.reuse ;  /* 0x000000214a4a7c23 */ /* 0x100fe2000801083c */
[----:B------:R-:W-:Y:S01]  /*4300*/  FFMA.FTZ R75, R75, UR33, -R60 ;  /* 0x000000214b4b7c23 */ /* 0x000fe2000801083c */
[----:B------:R-:W0:Y:S01]  /*4310*/  MUFU.EX2 R4, R4 ;  /* 0x0000000400047308 */ /* 0x000e220000000800 */
[----:B--2---:R-:W-:Y:S01]  /*4320*/  FADD.FTZ R55, R69, R54 ;  /* 0x0000003645377221 */ /* 0x004fe20000010000 */
[--C-:B---3--:R-:W-:Y:S01]  /*4330*/  FFMA.FTZ R31, R50, UR33, -R60.reuse ;  /* 0x00000021321f7c23 */ /* 0x108fe2000801083c */
[--C-:B------:R-:W-:Y:S01]  /*4340*/  FFMA.FTZ R50, R62, UR33, -R60.reuse ;  /* 0x000000213e327c23 */ /* 0x100fe2000801083c */
[----:B------:R-:W-:Y:S01]  /*4350*/  FADD.FTZ R62, R14, R59 ;  /* 0x0000003b0e3e7221 */ /* 0x000fe20000010000 */
[----:B------:R-:W-:Y:S01]  /*4360*/  F2FP.BF16.F32.PACK_AB R14, R15, R14 ;  /* 0x0000000e0f0e723e */ /* 0x000fe200000010ff */
[--C-:B------:R-:W-:Y:S01]  /*4370*/  FFMA.FTZ R54, R67, UR33, -R60.reuse ;  /* 0x0000002143367c23 */ /* 0x100fe2000801083c */
[----:B------:R-:W-:Y:S01]  /*4380*/  FFMA.FTZ R78, R78, UR33, -R60 ;  /* 0x000000214e4e7c23 */ /* 0x000fe2000801083c */
[----:B------:R-:W1:Y:S01]  /*4390*/  MUFU.EX2 R27, R27 ;  /* 0x0000001b001b7308 */ /* 0x000e620000000800 */
[C---:B----4-:R-:W-:Y:S01]  /*43a0*/  FADD.FTZ R55, R72.reuse, R55 ;  /* 0x0000003748377221 */ /* 0x050fe20000010000 */
[----:B------:R-:W-:Y:S01]  /*43b0*/  FADD.FTZ R59, R15, R62 ;  /* 0x0000003e0f3b7221 */ /* 0x000fe20000010000 */
[----:B------:R-:W-:Y:S01]  /*43c0*/  F2FP.BF16.F32.PACK_AB R11, R72, R69 ;  /* 0x00000045480b723e */ /* 0x000fe200000010ff */
[--C-:B------:R-:W-:Y:S01]  /*43d0*/  FFMA.FTZ R79, R79, UR33, -R60.reuse ;  /* 0x000000214f4f7c23 */ /* 0x100fe2000801083c */
[--C-:B------:R-:W-:Y:S01]  /*43e0*/  FFMA.FTZ R82, R82, UR33, -R60.reuse ;  /* 0x0000002152527c23 */ /* 0x100fe2000801083c */
[----:B------:R-:W-:Y:S01]  /*43f0*/  FADD.FTZ R62, R24, R59 ;  /* 0x0000003b183e7221 */ /* 0x000fe20000010000 */
[--C-:B------:R-:W-:Y:S01]  /*4400*/  FFMA.FTZ R83, R83, UR33, -R60.reuse ;  /* 0x0000002153537c23 */ /* 0x100fe2000801083c */
[----:B------:R-:W2:Y:S01]  /*4410*/  MUFU.EX2 R30, R30 ;  /* 0x0000001e001e7308 */ /* 0x000ea20000000800 */
[----:B0-----:R-:W-:Y:S01]  /*4420*/  FADD.FTZ R58, R4, R55 ;  /* 0x00000037043a7221 */ /* 0x001fe20000010000 */
[----:B------:R0:W-:Y:S01]  /*4430*/  STSM.16.M88.4 [R17+0x21800], R8 ;  /* 0x0218000811007844 */ /* 0x0001e20000000200 */
[--C-:B------:R-:W-:Y:S01]  /*4440*/  FFMA.FTZ R86, R86, UR33, -R60.reuse ;  /* 0x0000002156567c23 */ /* 0x100fe2000801083c */
[----:B------:R-:W-:Y:S01]  /*4450*/  FFMA.FTZ R60, R87, UR33, -R60 ;  /* 0x00000021573c7c23 */ /* 0x000fe2000801083c */
[----:B------:R-:W-:-:S03]  /*4460*/  F2FP.BF16.F32.PACK_AB R24, R21, R24 ;  /* 0x000000181518723e */ /* 0x000fc600000010ff */
[----:B------:R-:W3:Y:S01]  /*4470*/  MUFU.EX2 R35, R35 ;  /* 0x0000002300237308 */ /* 0x000ee20000000800 */
[----:B-1----:R-:W-:-:S07]  /*4480*/  FADD.FTZ R55, R27, R58 ;  /* 0x0000003a1b377221 */ /* 0x002fce0000010000 */
[----:B------:R-:W1:Y:S01]  /*4490*/  MUFU.EX2 R39, R39 ;  /* 0x0000002700277308 */ /* 0x000e620000000800 */
[----:B--2---:R-:W-:Y:S01]  /*44a0*/  FADD.FTZ R58, R30, R55 ;  /* 0x000000371e3a7221 */ /* 0x004fe20000010000 */
[----:B------:R-:W-:Y:S01]  /*44b0*/  FADD.FTZ R55, R21, R62 ;  /* 0x0000003e15377221 */ /* 0x000fe20000010000 */
[----:B0-----:R-:W-:-:S03]  /*44c0*/  F2FP.BF16.F32.PACK_AB R10, R3, R28 ;  /* 0x0000001c030a723e */ /* 0x001fc600000010ff */
[----:B------:R-:W-:Y:S01]  /*44d0*/  FADD.FTZ R62, R26, R55 ;  /* 0x000000371a3e7221 */ /* 0x000fe20000010000 */
[----:B------:R-:W-:Y:S01]  /*44e0*/  F2FP.BF16.F32.PACK_AB R26, R25, R26 ;  /* 0x0000001a191a723e */ /* 0x000fe200000010ff */
[----:B------:R-:W0:Y:S01]  /*44f0*/  MUFU.EX2 R42, R42 ;  /* 0x0000002a002a7308 */ /* 0x000e220000000800 */
[----:B---3--:R-:W-:Y:S01]  /*4500*/  FADD.FTZ R58, R35, R58 ;  /* 0x0000003a233a7221 */ /* 0x008fe20000010000 */
[----:B------:R-:W-:-:S04]  /*4510*/  FADD.FTZ R59, R25, R62 ;  /* 0x0000003e193b7221 */ /* 0x000fc80000010000 */
[----:B------:R-:W-:Y:S02]  /*4520*/  FADD.FTZ R62, R20, R59 ;  /* 0x0000003b143e7221 */ /* 0x000fe40000010000 */
[----:B------:R-:W2:Y:S01]  /*4530*/  MUFU.EX2 R64, R64 ;  /* 0x0000004000407308 */ /* 0x000ea20000000800 */
[----:B-1----:R-:W-:-:S07]  /*4540*/  FADD.FTZ R55, R39, R58 ;  /* 0x0000003a27377221 */ /* 0x002fce0000010000 */
[----:B------:R-:W1:Y:S01]  /*4550*/  MUFU.EX2 R65, R65 ;  /* 0x0000004100417308 */ /* 0x000e620000000800 */
[C---:B0-----:R-:W-:Y:S01]  /*4560*/  FADD.FTZ R55, R42.reuse, R55 ;  /* 0x000000372a377221 */ /* 0x041fe20000010000 */
[----:B------:R-:W-:-:S06]  /*4570*/  F2FP.BF16.F32.PACK_AB R25, R42, R39 ;  /* 0x000000272a19723e */ /* 0x000fcc00000010ff */
[----:B------:R-:W0:Y:S01]  /*4580*/  MUFU.EX2 R31, R31 ;  /* 0x0000001f001f7308 */ /* 0x000e220000000800 */
[----:B--2---:R-:W-:Y:S01]  /*4590*/  FADD.FTZ R58, R64, R55 ;  /* 0x00000037403a7221 */ /* 0x004fe20000010000 */
[----:B------:R-:W-:-:S04]  /*45a0*/  FADD.FTZ R55, R29, R62 ;  /* 0x0000003e1d377221 */ /* 0x000fc80000010000 */
[----:B------:R-:W-:Y:S01]  /*45b0*/  FADD.FTZ R62, R28, R55 ;  /* 0x000000371c3e7221 */ /* 0x000fe20000010000 */
[----:B------:R-:W-:Y:S01]  /*45c0*/  F2FP.BF16.F32.PACK_AB R28, R33, R32 ;  /* 0x00000020211c723e */ /* 0x000fe200000010ff */
[----:B------:R-:W2:Y:S01]  /*45d0*/  MUFU.EX2 R34, R34 ;  /* 0x0000002200227308 */ /* 0x000ea20000000800 */
[----:B-1----:R-:W-:Y:S01]  /*45e0*/  FADD.FTZ R58, R65, R58 ;  /* 0x0000003a413a7221 */ /* 0x002fe20000010000 */
[----:B------:R-:W-:-:S04]  /*45f0*/  FADD.FTZ R15, R3, R62 ;  /* 0x0000003e030f7221 */ /* 0x000fc80000010000 */
[----:B------:R-:W-:Y:S01]  /*4600*/  FADD.FTZ R8, R32, R15 ;  /* 0x0000000f20087221 */ /* 0x000fe20000010000 */
[----:B------:R-:W-:Y:S01]  /*4610*/  F2FP.BF16.F32.PACK_AB R15, R35, R30 ;  /* 0x0000001e230f723e */ /* 0x000fe200000010ff */
[----:B------:R-:W1:Y:S01]  /*4620*/  MUFU.EX2 R38, R38 ;  /* 0x0000002600267308 */ /* 0x000e620000000800 */
[----:B0-----:R-:W-:Y:S01]  /*4630*/  FADD.FTZ R13, R31, R58 ;  /* 0x0000003a1f0d7221 */ /* 0x001fe20000010000 */
[----:B------:R-:W-:Y:S01]  /*4640*/  FADD.FTZ R11, R33, R8 ;  /* 0x00000008210b7221 */ /* 0x000fe20000010000 */
[----:B------:R-:W-:-:S03]  /*4650*/  F2FP.BF16.F32.PACK_AB R30, R37, R2 ;  /* 0x00000002251e723e */ /* 0x000fc600000010ff */
[----:B------:R-:W-:Y:S02]  /*4660*/  FADD.FTZ R8, R2, R11 ;  /* 0x0000000b02087221 */ /* 0x000fe40000010000 */
[----:B------:R-:W0:Y:S01]  /*4670*/  MUFU.EX2 R43, R43 ;  /* 0x0000002b002b7308 */ /* 0x000e220000000800 */
[----:B--2---:R-:W-:Y:S01]  /*4680*/  FADD.FTZ R9, R34, R13 ;  /* 0x0000000d22097221 */ /* 0x004fe20000010000 */
[----:B------:R-:W-:Y:S01]  /*4690*/  F2FP.BF16.F32.PACK_AB R13, R27, R4 ;  /* 0x000000041b0d723e */ /* 0x000fe200000010ff */
[----:B------:R-:W-:Y:S01]  /*46a0*/  FADD.FTZ R11, R37, R8 ;  /* 0x00000008250b7221 */ /* 0x000fe20000010000 */
[----:B------:R-:W-:Y:S02]  /*46b0*/  F2FP.BF16.F32.PACK_AB R8, R29, R20 ;  /* 0x000000141d08723e */ /* 0x000fe400000010ff */
[----:B------:R-:W-:Y:S01]  /*46c0*/  F2FP.BF16.F32.PACK_AB R27, R65, R64 ;  /* 0x00000040411b723e */ /* 0x000fe200000010ff */
[----:B------:R-:W-:Y:S01]  /*46d0*/  FADD.FTZ R20, R36, R11 ;  /* 0x0000000b24147221 */ /* 0x000fe20000010000 */
[----:B------:R-:W2:Y:S01]  /*46e0*/  MUFU.EX2 R46, R46 ;  /* 0x0000002e002e7308 */ /* 0x000ea20000000800 */
[----:B-1----:R-:W-:Y:S01]  /*46f0*/  FADD.FTZ R4, R38, R9 ;  /* 0x0000000926047221 */ /* 0x002fe20000010000 */
[----:B------:R1:W-:Y:S01]  /*4700*/  STSM.16.M88.4 [R23], R12 ;  /* 0x0000000c17007844 */ /* 0x0003e20000000200 */
[----:B------:R-:W-:-:S03]  /*4710*/  FADD.FTZ R3, R45, R20 ;  /* 0x000000142d037221 */ /* 0x000fc60000010000 */
[----:B------:R3:W-:Y:S01]  /*4720*/  STSM.16.M88.4 [R22], R24 ;  /* 0x0000001816007844 */ /* 0x0007e20000000200 */
[----:B------:R-:W-:Y:S01]  /*4730*/  FADD.FTZ R2, R44, R3 ;  /* 0x000000032c027221 */ /* 0x000fe20000010000 */
[----:B------:R-:W4:Y:S01]  /*4740*/  MUFU.EX2 R47, R47 ;  /* 0x0000002f002f7308 */ /* 0x000f220000000800 */
[C---:B0-----:R-:W-:Y:S01]  /*4750*/  FADD.FTZ R9, R43.reuse, R4 ;  /* 0x000000042b097221 */ /* 0x041fe20000010000 */
[----:B------:R-:W-:-:S06]  /*4760*/  F2FP.BF16.F32.PACK_AB R11, R43, R38 ;  /* 0x000000262b0b723e */ /* 0x000fcc00000010ff */
[----:B------:R-:W0:Y:S01]  /*4770*/  MUFU.EX2 R50, R50 ;  /* 0x0000003200327308 */ /* 0x000e220000000800 */
[----:B--2---:R-:W-:Y:S01]  /*4780*/  FADD.FTZ R4, R46, R9 ;  /* 0x000000092e047221 */ /* 0x004fe20000010000 */
[----:B-1----:R-:W-:Y:S02]  /*4790*/  F2FP.BF16.F32.PACK_AB R12, R45, R36 ;  /* 0x000000242d0c723e */ /* 0x002fe400000010ff */
[----:B------:R-:W-:-:S04]  /*47a0*/  F2FP.BF16.F32.PACK_AB R14, R53, R44 ;  /* 0x0000002c350e723e */ /* 0x000fc800000010ff */
[----:B------:R-:W1:Y:S01]  /*47b0*/  MUFU.EX2 R51, R51 ;  /* 0x0000003300337308 */ /* 0x000e620000000800 */
[C---:B----4-:R-:W-:Y:S01]  /*47c0*/  FADD.FTZ R9, R47.reuse, R4 ;  /* 0x000000042f097221 */ /* 0x050fe20000010000 */
[----:B------:R-:W-:-:S06]  /*47d0*/  F2FP.BF16.F32.PACK_AB R29, R47, R46 ;  /* 0x0000002e2f1d723e */ /* 0x000fcc00000010ff */
[----:B------:R-:W2:Y:S01]  /*47e0*/  MUFU.EX2 R7, R7 ;  /* 0x0000000700077308 */ /* 0x000ea20000000800 */
[----:B0-----:R-:W-:Y:S01]  /*47f0*/  FADD.FTZ R4, R50, R9 ;  /* 0x0000000932047221 */ /* 0x001fe20000010000 */
[----:B------:R-:W-:-:S05]  /*4800*/  F2FP.BF16.F32.PACK_AB R9, R34, R31 ;  /* 0x0000001f2209723e */ /* 0x000fca00000010ff */
[----:B------:R0:W-:Y:S01]  /*4810*/  STSM.16.M88.4 [R18], R8 ;  /* 0x0000000812007844 */ /* 0x0001e20000000200 */
[----:B------:R-:W4:Y:S01]  /*4820*/  MUFU.EX2 R54, R54 ;  /* 0x0000003600367308 */ /* 0x000f220000000800 */
[C---:B-1----:R-:W-:Y:S01]  /*4830*/  FADD.FTZ R4, R51.reuse, R4 ;  /* 0x0000000433047221 */ /* 0x042fe20000010000 */
[----:B------:R-:W-:-:S05]  /*4840*/  F2FP.BF16.F32.PACK_AB R31, R51, R50 ;  /* 0x00000032331f723e */ /* 0x000fca00000010ff */
[----:B------:R1:W-:Y:S01]  /*4850*/  STSM.16.M88.4 [R17+0x27800], R28 ;  /* 0x0278001c11007844 */ /* 0x0003e20000000200 */
[----:B------:R-:W5:Y:S01]  /*4860*/  MUFU.EX2 R70, R70 ;  /* 0x0000004600467308 */ /* 0x000f620000000800 */
[----:B--2---:R-:W-:Y:S01]  /*4870*/  FADD.FTZ R3, R7, R4 ;  /* 0x0000000407037221 */ /* 0x004fe20000010000 */
[----:B------:R-:W-:-:S06]  /*4880*/  FADD.FTZ R4, R53, R2 ;  /* 0x0000000235047221 */ /* 0x000fcc0000010000 */
[----:B------:R-:W2:Y:S01]  /*4890*/  MUFU.EX2 R71, R71 ;  /* 0x0000004700477308 */ /* 0x000ea20000000800 */
[C---:B----4-:R-:W-:Y:S01]  /*48a0*/  FADD.FTZ R3, R54.reuse, R3 ;  /* 0x0000000336037221 */ /* 0x050fe20000010000 */
[----:B------:R-:W-:-:S06]  /*48b0*/  F2FP.BF16.F32.PACK_AB R13, R54, R7 ;  /* 0x00000007360d723e */ /* 0x000fcc00000010ff */
[----:B------:R-:W4:Y:S01]  /*48c0*/  MUFU.EX2 R41, R41 ;  /* 0x0000002900297308 */ /* 0x000f220000000800 */
[----:B-----5:R-:W-:-:S07]  /*48d0*/  FADD.FTZ R2, R70, R3 ;  /* 0x0000000346027221 */ /* 0x020fce0000010000 */
[----:B------:R-:W3:Y:S01]  /*48e0*/  MUFU.EX2 R48, R48 ;  /* 0x0000003000307308 */ /* 0x000ee20000000800 */
[C---:B--2---:R-:W-:Y:S01]  /*48f0*/  F2FP.BF16.F32.PACK_AB R15, R71.reuse, R70 ;  /* 0x00000046470f723e */ /* 0x044fe200000010ff */
[----:B------:R-:W-:-:S04]  /*4900*/  FADD.FTZ R7, R71, R2 ;  /* 0x0000000247077221 */ /* 0x000fc80000010000 */
[----:B------:R1:W-:Y:S02]  /*4910*/  STSM.16.M88.4 [R136], R12 ;  /* 0x0000000c88007844 */ /* 0x0003e40000000200 */
[----:B------:R-:W-:Y:S01]  /*4920*/  MUFU.EX2 R52, R52 ;  /* 0x0000003400347308 */ /* 0x000fe20000000800 */
[----:B----4-:R-:W-:-:S07]  /*4930*/  FADD.FTZ R21, R41, R4 ;  /* 0x0000000429157221 */ /* 0x010fce0000010000 */
[----:B------:R-:W2:Y:S01]  /*4940*/  MUFU.EX2 R57, R57 ;  /* 0x0000003900397308 */ /* 0x000ea20000000800 */
[C---:B---3--:R-:W-:Y:S01]  /*4950*/  F2FP.BF16.F32.PACK_AB R24, R48.reuse, R41 ;  /* 0x000000293018723e */ /* 0x048fe200000010ff */
[----:B------:R-:W-:-:S06]  /*4960*/  FADD.FTZ R21, R48, R21 ;  /* 0x0000001530157221 */ /* 0x000fcc0000010000 */
[----:B------:R-:W3:Y:S08]  /*4970*/  MUFU.EX2 R74, R74 ;  /* 0x0000004a004a7308 */ /* 0x000ef00000000800 */
[----:B------:R-:W4:Y:S01]  /*4980*/  MUFU.EX2 R75, R75 ;  /* 0x0000004b004b7308 */ /* 0x000f220000000800 */
[----:B--2---:R-:W-:-:S07]  /*4990*/  F2FP.BF16.F32.PACK_AB R26, R57, R52 ;  /* 0x00000034391a723e */ /* 0x004fce00000010ff */
[----:B------:R-:W2:Y:S01]  /*49a0*/  MUFU.EX2 R78, R78 ;  /* 0x0000004e004e7308 */ /* 0x000ea20000000800 */
[----:B---3--:R-:W-:-:S07]  /*49b0*/  FADD.FTZ R2, R74, R7 ;  /* 0x000000074a027221 */ /* 0x008fce0000010000 */
[----:B------:R-:W3:Y:S01]  /*49c0*/  MUFU.EX2 R79, R79 ;  /* 0x0000004f004f7308 */ /* 0x000ee20000000800 */
[C---:B----4-:R-:W-:Y:S01]  /*49d0*/  F2FP.BF16.F32.PACK_AB R25, R75.reuse, R74 ;  /* 0x0000004a4b19723e */ /* 0x050fe200000010ff */
[----:B------:R-:W-:Y:S01]  /*49e0*/  FADD.FTZ R7, R75, R2 ;  /* 0x000000024b077221 */ /* 0x000fe20000010000 */
[----:B------:R-:W-:-:S05]  /*49f0*/  FADD.FTZ R2, R52, R21 ;  /* 0x0000001534027221 */ /* 0x000fca0000010000 */
[----:B------:R-:W-:Y:S01]  /*4a00*/  MUFU.EX2 R40, R40 ;  /* 0x0000002800287308 */ /* 0x000fe20000000800 */
[----:B--2---:R-:W-:Y:S01]  /*4a10*/  FADD.FTZ R4, R78, R7 ;  /* 0x000000074e047221 */ /* 0x004fe20000010000 */
[----:B------:R-:W-:Y:S01]  /*4a20*/  FADD.FTZ R7, R57, R2 ;  /* 0x0000000239077221 */ /* 0x000fe20000010000 */
[----:B------:R-:W-:-:S05]  /*4a30*/  VIADD R2, R88, 0xfffffffe ;  /* 0xfffffffe58027836 */ /* 0x000fca0000000000 */
[----:B------:R-:W0:Y:S01]  /*4a40*/  MUFU.EX2 R49, R49 ;  /* 0x0000003100317308 */ /* 0x000e220000000800 */
[C---:B---3--:R-:W-:Y:S01]  /*4a50*/  F2FP.BF16.F32.PACK_AB R27, R79.reuse, R78 ;  /* 0x0000004e4f1b723e */ /* 0x048fe200000010ff */
[----:B------:R-:W-:-:S04]  /*4a60*/  FADD.FTZ R21, R79, R4 ;  /* 0x000000044f157221 */ /* 0x000fc80000010000 */
[----:B------:R1:W-:Y:S02]  /*4a70*/  STSM.16.M88.4 [R22+0x6000], R24 ;  /* 0x0060001816007844 */ /* 0x0003e40000000200 */
[----:B------:R-:W2:Y:S08]  /*4a80*/  MUFU.EX2 R56, R56 ;  /* 0x0000003800387308 */ /* 0x000eb00000000800 */
[----:B------:R-:W3:Y:S01]  /*4a90*/  MUFU.EX2 R61, R61 ;  /* 0x0000003d003d7308 */ /* 0x000ee20000000800 */
[----:B0-----:R-:W-:Y:S01]  /*4aa0*/  F2FP.BF16.F32.PACK_AB R8, R49, R40 ;  /* 0x000000283108723e */ /* 0x001fe200000010ff */
[----:B------:R-:W-:-:S04]  /*4ab0*/  FADD.FTZ R40, R40, R7 ;  /* 0x0000000728287221 */ /* 0x000fc80000010000 */
[----:B------:R-:W-:Y:S02]  /*4ac0*/  FADD.FTZ R49, R49, R40 ;  /* 0x0000002831317221 */ /* 0x000fe40000010000 */
[----:B------:R-:W-:Y:S02]  /*4ad0*/  MUFU.EX2 R82, R82 ;  /* 0x0000005200527308 */ /* 0x000fe40000000800 */
[----:B--2---:R-:W-:-:S06]  /*4ae0*/  FADD.FTZ R4, R56, R49 ;  /* 0x0000003138047221 */ /* 0x004fcc0000010000 */
[----:B------:R-:W0:Y:S01]  /*4af0*/  MUFU.EX2 R83, R83 ;  /* 0x0000005300537308 */ /* 0x000e220000000800 */
[C---:B---3--:R-:W-:Y:S01]  /*4b00*/  F2FP.BF16.F32.PACK_AB R10, R61.reuse, R56 ;  /* 0x000000383d0a723e */ /* 0x048fe200000010ff */
[----:B------:R-:W-:-:S06]  /*4b10*/  FADD.FTZ R4, R61, R4 ;  /* 0x000000043d047221 */ /* 0x000fcc0000010000 */
[----:B------:R-:W-:Y:S08]  /*4b20*/  MUFU.EX2 R86, R86 ;  /* 0x0000005600567308 */ /* 0x000ff00000000800 */
[----:B------:R-:W2:Y:S01]  /*4b30*/  MUFU.EX2 R3, R60 ;  /* 0x0000003c00037308 */ /* 0x000ea20000000800 */
[----:B0-----:R-:W-:Y:S01]  /*4b40*/  F2FP.BF16.F32.PACK_AB R9, R83, R82 ;  /* 0x000000525309723e */ /* 0x001fe200000010ff */
[----:B------:R-:W-:-:S04]  /*4b50*/  FADD.FTZ R82, R82, R21 ;  /* 0x0000001552527221 */ /* 0x000fc80000010000 */
[----:B------:R-:W-:Y:S01]  /*4b60*/  FADD.FTZ R83, R83, R82 ;  /* 0x0000005253537221 */ /* 0x000fe20000010000 */
[----:B--2---:R-:W-:-:S03]  /*4b70*/  F2FP.BF16.F32.PACK_AB R11, R3, R86 ;  /* 0x00000056030b723e */ /* 0x004fc600000010ff */
[----:B------:R-:W-:Y:S02]  /*4b80*/  FADD.FTZ R86, R86, R83 ;  /* 0x0000005356567221 */ /* 0x000fe40000010000 */
[----:B------:R1:W-:Y:S02]  /*4b90*/  STSM.16.M88.4 [R18+0x6000], R8 ;  /* 0x0060000812007844 */ /* 0x0003e40000000200 */
[----:B------:R-:W-:Y:S01]  /*4ba0*/  FADD.FTZ R3, R3, R86 ;  /* 0x0000005603037221 */ /* 0x000fe20000010000 */
[----:B------:R0:W-:Y:S06]  /*4bb0*/  MEMBAR.ALL.CTA ;  /* 0x0000000000007992 */ /* 0x0001ec0000008000 */
[----:B0-----:R-:W0:Y:S02]  /*4bc0*/  FENCE.VIEW.ASYNC.S ;  /* 0x00000000000073c6 */ /* 0x001e240000000000 */
[----:B0-----:R-:W-:Y:S01]  /*4bd0*/  NOP ;  /* 0x0000000000007918 */ /* 0x001fe20000000000 */
[----:B------:R-:W-:Y:S05]  /*4be0*/  @P2 BRA `(.L_x_10762) ;  /* 0x0000000000442947 */ /* 0x000fea0003800000 */
        /* <DEDUP_REMOVED lines=10> */
.L_x_10763:
[----:B------:R-:W-:-:S11]  /*4c90*/  UISETP.NE.AND UP2, UPT, UR7, 0x1, UPT ;  /* 0x000000010700788c */ /* 0x000fd6000bf45270 */
[----:B------:R-:W-:Y:S02]  /*4ca0*/  @UP2 ULDC.64 UR10, c[0x0][0x9e8] ;  /* 0x00027a00000a2ab9 */ /* 0x000fe40000000a00 */
[----:B------:R-:W-:-:S04]  /*4cb0*/  UIMAD.WIDE.U32 UR14, UR18, UR10, URZ ;  /* 0x0000000a120e72a5 */ /* 0x000fc8000f8e003f */
[----:B------:R-:W-:-:S12]  /*4cc0*/  @UP2 USHF.R.U32.HI UR18, URZ, UR11, UR15 ;  /* 0x0000000b3f122299 */ /* 0x000fd8000801160f */
.L_x_10764:
[----:B------:R-:W-:-:S04]  /*4cd0*/  UIMAD UR7, UR18, UR7, UR7 ;  /* 0x00000007120772a4 */ /* 0x000fc8000f8e0207 */
[----:B------:R-:W-:-:S04]  /*4ce0*/  UISETP.LT.AND UP2, UPT, UR6, UR7, UPT ;  /* 0x000000070600728c */ /* 0x000fc8000bf41270 */
[----:B------:R-:W-:-:S12]  /*4cf0*/  USEL UR6, UR6, UR7, UP2 ;  /* 0x0000000706067287 */ /* 0x000fd80009000000 */
.L_x_10762:
        /* <DEDUP_REMOVED lines=31> */
[----:B------:R-:W-:Y:S01]  /*4ef0*/  IMAD.MOV.U32 R135, RZ, RZ, RZ ;  /* 0x000000ffff877224 */ /* 0x000fe200078e00ff */
[----:B------:R-:W-:Y:S01]  /*4f00*/  ULDC UR34, c[0x0][0x9e4] ;  /* 0x0002790000227ab9 */ /* 0x000fe20000000800 */
[----:B------:R-:W-:Y:S01]  /*4f10*/  ULDC UR35, c[0x0][0x9dc] ;  /* 0x0002770000237ab9 */ /* 0x000fe20000000800 */
[----:B------:R-:W-:Y:S01]  /*4f20*/  ULDC UR33, c[0x0][0x988] ;  /* 0x0002620000217ab9 */ /* 0x000fe20000000800 */
[----:B------:R-:W-:-:S05]  /*4f30*/  ULDC UR52, c[0x0][0x9e0] ;  /* 0x0002780000347ab9 */ /* 0x000fca0000000800 */
.L_x_10782:
[----:B------:R-:W-:Y:S01]  /*4f40*/  UIADD3 UR54, UR45, 0x1, URZ ;  /* 0x000000012d367890 */ /* 0x000fe2000fffe03f */
[----:B------:R-:W-:-:S03]  /*4f50*/  ISETP.NE.AND P3, PT, RZ, UR37, PT ;  /* 0x00000025ff007c0c */ /* 0x000fc6000bf65270 */
[----:B------:R-:W-:-:S04]  /*4f60*/  UISETP.NE.AND UP2, UPT, UR54, 0x2, UPT ;  /* 0x000000023600788c */ /* 0x000fc8000bf45270 */
[----:B------:R-:W-:Y:S02]  /*4f70*/  USEL UR53, URZ, 0x1, UP2 ;  /* 0x000000013f357887 */ /* 0x000fe40009000000 */
[----:B------:R-:W-:Y:S02]  /*4f80*/  USEL UR54, UR54, URZ, UP2 ;  /* 0x0000003f36367287 */ /* 0x000fe40009000000 */
[----:B------:R-:W-:Y:S02]  /*4f90*/  ULOP3.LUT UR53, UR50, UR53, URZ, 0x3c, !UPT ;  /* 0x0000003532357292 */ /* 0x000fe4000f8e3c3f */
[----:B0-----:R-:W-:Y:S10]  /*4fa0*/  @P3 BRA `(.L_x_10766) ;  /* 0x00000000002c3947 */ /* 0x001ff40003800000 */
[----:B------:R-:W-:Y:S05]  /*4fb0*/  @!P0 BRA `(.L_x_10767) ;  /* 0x0000000000048947 */ /* 0x000fea0003800000 */
[----:B------:R-:W-:Y:S01]  /*4fc0*/  BPT.TRAP 0x1 ;  /* 0x000000040000795c */ /* 0x000fe20000300000 */
.L_x_10767:
[----:B------:R-:W-:Y:S01]  /*4fd0*/  ULEA UR6, UR54, UR42, 0x3 ;  /* 0x0000002a36067291 */ /* 0x000fe2000f8e183f */
[----:B------:R-:W-:-:S05]  /*4fe0*/  IMAD.U32 R6, RZ, RZ, UR53 ;  /* 0x00000035ff067e24 */ /* 0x000fca000f8e00ff */
[----:B------:R-:W-:-:S04]  /*4ff0*/  SHF.L.U32 R6, R6, 0x1f, RZ ;  /* 0x0000001f06067819 */ /* 0x000fc800000006ff */
[----:B------:R0:W2:Y:S01]  /*5000*/  SYNCS.PHASECHK.TRANS64.TRYWAIT P2, [UR6+0x2d830], R6 ;  /* 0x02d83006ff0075a7 */ /* 0x0000a20008040146 */
[----:B------:R-:W-:Y:S05]  /*5010*/  @!P0 BRA `(.L_x_10768) ;  /* 0x0000000000048947 */ /* 0x000fea0003800000 */
[----:B------:R-:W-:Y:S01]  /*5020*/  BPT.TRAP 0x1 ;  /* 0x000000040000795c */ /* 0x000fe20000300000 */
.L_x_10768:
[----:B--2---:R-:W-:Y:S05]  /*5030*/  @P2 BRA `(.L_x_10766) ;  /* 0x0000000000082947 */ /* 0x004fea0003800000 */
[----:B------:R-:W2:Y:S02]  /*5040*/  SYNCS.PHASECHK.TRANS64.TRYWAIT P2, [UR6+0x2d830], R6 ;  /* 0x02d83006ff0075a7 */ /* 0x000ea40008040146 */
[----:B--2---:R-:W-:Y:S05]  /*5050*/  @!P2 BRA `(.L_x_10769) ;  /* 0x000000f40038a947 */ /* 0x004fea0003800000 */
.L_x_10766:
[----:B--2---:R-:W2:Y:S01]  /*5060*/  S2R R7, SR_TID.X ;  /* 0x0000000000077919 */ /* 0x004ea20000002100 */
[----:B------:R-:W-:Y:S01]  /*5070*/  UIMAD UR6, UR54, 0x600, UR32 ;  /* 0x00000600360678a4 */ /* 0x000fe2000f8e0220 */
        /* <DEDUP_REMOVED lines=11> */
[----:B--2---:R-:W-:-:S05]  /*5130*/  SHF.R.U32.HI R7, RZ, 0x7, R7 ;  /* 0x00000007ff077819 */ /* 0x004fca0000011607 */
[----:B0-----:R-:W-:-:S05]  /*5140*/  VIADD R6, R7, 0x8 ;  /* 0x0000000807067836 */ /* 0x001fca0000000000 */
[----:B------:R0:W-:Y:S06]  /*5150*/  BAR.SYNC.DEFER_BLOCKING R6, 0x100 ;  /* 0x000400060000751d */ /* 0x0001ec0000010000 */
[----:B-1----:R-:W-:-:S06]  /*5160*/  WARPGROUP.ARRIVE ;  /* 0x00000000000079c5 */ /* 0x002fcc0000000000 */
        /* <DEDUP_REMOVED lines=20> */
.L_x_10771:
[----:B------:R-:W-:Y:S01]  /*52b0*/  ULEA UR6, UR45, UR42, 0x3 ;  /* 0x0000002a2d067291 */ /* 0x000fe2000f8e183f */
[----:B------:R-:W-:-:S05]  /*52c0*/  IMAD.U32 R6, RZ, RZ, UR50 ;  /* 0x00000032ff067e24 */ /* 0x000fca000f8e00ff */
[----:B------:R-:W-:-:S04]  /*52d0*/  SHF.L.U32 R6, R6, 0x1f, RZ ;  /* 0x0000001f06067819 */ /* 0x000fc800000006ff */
[----:B------:R0:W1:Y:S01]  /*52e0*/  SYNCS.PHASECHK.TRANS64.TRYWAIT P2, [UR6+0x2d850], R6 ;  /* 0x02d85006ff0075a7 */ /* 0x0000620008040146 */
[----:B------:R-:W-:Y:S05]  /*52f0*/  @!P0 BRA `(.L_x_10772) ;  /* 0x0000000000048947 */ /* 0x000fea0003800000 */
[----:B------:R-:W-:Y:S01]  /*5300*/  BPT.TRAP 0x1 ;  /* 0x000000040000795c */ /* 0x000fe20000300000 */
.L_x_10772:
[----:B-1----:R-:W-:Y:S05]  /*5310*/  @P2 BRA `(.L_x_10770) ;  /* 0x0000000000082947 */ /* 0x002fea0003800000 */
[----:B------:R-:W1:Y:S02]  /*5320*/  SYNCS.PHASECHK.TRANS64.TRYWAIT P2, [UR6+0x2d850], R6 ;  /* 0x02d85006ff0075a7 */ /* 0x000e640008040146 */
[----:B-1----:R-:W-:Y:S05]  /*5330*/  @!P2 BRA `(.L_x_10773) ;  /* 0x000000f00098a947 */ /* 0x002fea0003800000 */
.L_x_10770:
[----:B------:R-:W-:Y:S01]  /*5340*/  UIADD3 UR6, UR42, 0x400, URZ ;  /* 0x000004002a067890 */ /* 0x000fe2000fffe03f */
[----:B------:R-:W-:Y:S01]  /*5350*/  WARPGROUP.ARRIVE ;  /* 0x00000000000079c5 */ /* 0x000fe20000000000 */
[----:B------:R-:W-:-:S05]  /*5360*/  ULEA UR7, UR51, UR42, 0xd ;  /* 0x0000002a33077291 */ /* 0x000fca000f8e683f */
[----:B------:R-:W1:Y:S01]  /*5370*/  S2R R9, SR_TID.X ;  /* 0x0000000000097919 */ /* 0x000e620000002100 */
[----:B------:R-:W-:Y:S01]  /*5380*/  USHF.R.U32.HI UR6, URZ, 0x4, UR6 ;  /* 0x000000043f067899 */ /* 0x000fe20008011606 */
[----:B------:R-:W-:Y:S01]  /*5390*/  PLOP3.LUT P2, PT, PT, PT, UP0, 0x80, 0x0 ;  /* 0x000000000000781c */ /* 0x000fe20003f4f008 */
[----:B------:R-:W-:Y:S01]  /*53a0*/  UIADD3 UR7, UR7, 0x21800, URZ ;  /* 0x0002180007077890 */ /* 0x000fe2000fffe03f */
[----:B------:R-:W-:Y:S01]  /*53b0*/  PLOP3.LUT P3, PT, PT, PT, UP0, 0x80, 0x0 ;  /* 0x000000000000781c */ /* 0x000fe20003f6f008 */
[----:B------:R-:W-:Y:S01]  /*53c0*/  ULOP3.LUT UR6, UR6, 0x3fff, URZ, 0xc0, !UPT ;  /* 0x00003fff06067892 */ /* 0x000fe2000f8ec03f */
[----:B------:R-:W-:Y:S01]  /*53d0*/  VIADD R14, R137, UR41 ;  /* 0x00000029890e7c36 */ /* 0x000fe20008000000 */
[----:B------:R-:W-:Y:S01]  /*53e0*/  USHF.R.U32.HI UR7, URZ, 0x4, UR7 ;  /* 0x000000043f077899 */ /* 0x000fe20008011607 */
[----:B------:R-:W-:Y:S01]  /*53f0*/  IMAD.U32 R8, RZ, RZ, UR54 ;  /* 0x00000036ff087e24 */ /* 0x000fe2000f8e00ff */
[----:B------:R-:W-:Y:S01]  /*5400*/  ULOP3.LUT UR10, UR6, 0x2000000, URZ, 0xfc, !UPT ;  /* 0x02000000060a7892 */ /* 0x000fe2000f8efc3f */
[----:B------:R-:W2:Y:S01]  /*5410*/  LDC R143, c[0x0][0x288] ;  /* 0x0000a200ff8f7b82 */ /* 0x000ea20000000800 */
[----:B------:R-:W-:Y:S01]  /*5420*/  ULOP3.LUT UR6, UR7, 0x3fff, URZ, 0xc0, !UPT ;  /* 0x00003fff07067892 */ /* 0x000fe2000f8ec03f */
[----:B------:R-:W-:Y:S01]  /*5430*/  IMAD.SHL.U32 R13, R2, 0x80, RZ ;  /* 0x00000080020d7824 */ /* 0x000fe200078e00ff */
[----:B------:R-:W-:Y:S01]  /*5440*/  UIMAD UR7, UR45, 0x600, UR10 ;  /* 0x000006002d0778a4 */ /* 0x000fe2000f8e020a */
[----:B------:R-:W-:Y:S01]  /*5450*/  @!P1 LEA R8, R8, UR42, 0x3 ;  /* 0x0000002a08089c11 */ /* 0x000fe2000f8e18ff */
[----:B------:R-:W-:Y:S01]  /*5460*/  ULOP3.LUT UR6, UR6, 0x10000, URZ, 0xfc, !UPT ;  /* 0x0001000006067892 */ /* 0x000fe2000f8efc3f */
[----:B------:R-:W-:Y:S01]  /*5470*/  UMOV UR31, 0x80000020 ;  /* 0x80000020001f7882 */ /* 0x000fe20000000000 */
[----:B------:R-:W-:-:S02]  /*5480*/  UMOV UR29, 0x40000040 ;  /* 0x40000040001d7882 */ /* 0x000fc40000000000 */
[----:B------:R-:W-:Y:S01]  /*5490*/  @!P1 VIADD R8, R8, 0x2d840 ;  /* 0x0002d84008089836 */ /* 0x000fe20000000000 */
[----:B------:R-:W-:Y:S02]  /*54a0*/  UMOV UR30, UR7 ;  /* 0x00000007001e7c82 */ /* 0x000fe40008000000 */
[----:B------:R-:W-:Y:S02]  /*54b0*/  UMOV UR28, UR6 ;  /* 0x00000006001c7c82 */ /* 0x000fe40008000000 */
[----:B------:R-:W-:Y:S01]  /*54c0*/  HGMMA.64x96x16.F32.BF16 R88, gdesc[UR28].tnspB, R88, gsb0 ;  /* 0x416000001c5879f0 */ /* 0x000fe20008001858 */
[----:B------:R-:W-:Y:S01]  /*54d0*/  UIADD3 UR30, UR7, 0x40, URZ ;  /* 0x00000040071e7890 */ /* 0x000fe2000fffe03f */
[----:B------:R-:W-:Y:S01]  /*54e0*/  @!P1 PRMT R8, RZ, 0x654, R8 ;  /* 0x00000654ff089816 */ /* 0x000fe20000000008 */
[----:B------:R-:W-:Y:S01]  /*54f0*/  UIADD3 UR28, UR6, 0x2, URZ ;  /* 0x00000002061c7890 */ /* 0x000fe2000fffe03f */
[----:B------:R-:W-:Y:S01]  /*5500*/  UMOV UR31, 0x80000020 ;  /* 0x80000020001f7882 */ /* 0x000fe20000000000 */
[----:B------:R-:W-:Y:S01]  /*5510*/  UMOV UR29, 0x40000040 ;  /* 0x40000040001d7882 */ /* 0x000fe20000000000 */
[----:B-1----:R-:W-:-:S05]  /*5520*/  SHF.R.U32.HI R7, RZ, 0x7, R9 ;  /* 0x00000007ff077819 */ /* 0x002fca0000011609 */
[----:B------:R-:W-:Y:S01]  /*5530*/  VIADD R7, R7, 0x9 ;  /* 0x0000000907077836 */ /* 0x000fe20000000000 */
        /* <DEDUP_REMOVED lines=42> */
[----:B------:R-:W-:Y:S02]  /*57e0*/  @UP0 ULDC UR6, c[0x0][0x44c] ;  /* 0x0001130000060ab9 */ /* 0x000fe40000000800 */
[----:B0-----:R-:W-:Y:S01]  /*57f0*/  @P2 IMAD.HI.U32 R6, R14, UR6, RZ ;  /* 0x000000060e062c27 */ /* 0x001fe2000f8e00ff */
[----:B------:R-:W-:Y:S01]  /*5800*/  @UP0 ULDC UR6, c[0x0][0x450] ;  /* 0x0001140000060ab9 */ /* 0x000fe20000000800 */
[----:B------:R-:W-:-:S02]  /*5810*/  ISETP.GE.U32.AND P2, PT, R9, 0x180, PT ;  /* 0x000001800900780c */ /* 0x000fc40003f46070 */
[----:B------:R-:W-:Y:S02]  /*5820*/  IADD3 R9, -R13, 0x1, RZ ;  /* 0x000000010d097810 */ /* 0x000fe40007ffe1ff */
[----:B------:R-:W-:Y:S01]  /*5830*/  @P3 SHF.R.U32.HI R14, RZ, UR6, R6 ;  /* 0x00000006ff0e3c19 */ /* 0x000fe20008011606 */
[----:B------:R-:W-:Y:S01]  /*5840*/  ULOP3.LUT UR6, URZ, UR35, URZ, 0x33, !UPT ;  /* 0x000000233f067292 */ /* 0x000fe2000f8e333f */
[----:B------:R-:W0:Y:S01]  /*5850*/  LDC R6, c[0x0][0x2f0] ;  /* 0x0000bc00ff067b82 */ /* 0x000e220000000800 */
[----:B------:R-:W-:Y:S01]  /*5860*/  SEL R7, R7, 0x9, !P2 ;  /* 0x0000000907077807 */ /* 0x000fe20005000000 */
[----:B------:R-:W-:Y:S01]  /*5870*/  IMAD R9, R16, -0x2, R9 ;  /* 0xfffffffe10097824 */ /* 0x000fe200078e0209 */
[----:B------:R-:W1:Y:S01]  /*5880*/  SHFL.IDX PT, R15, R14, RZ, 0x1c1f ;  /* 0x001c1fff0e0f7589 */ /* 0x000e6200000e0000 */
[----:B------:R-:W-:Y:S01]  /*5890*/  PLOP3.LUT P2, PT, PT, PT, UP1, 0x40, 0x0 ;  /* 0x000000000000781c */ /* 0x000fe20003f4e818 */
[----:B------:R-:W-:Y:S02]  /*58a0*/  WARPGROUP.DEPBAR.LE gsb0, 0x0 ;  /* 0x00008000000079c5 */ /* 0x000fe40000010000 */
[----:B------:R-:W-:-:S06]  /*58b0*/  WARPGROUP.ARRIVE ;  /* 0x00000000000079c5 */ /* 0x000fcc0000000000 */
[----:B------:R-:W-:Y:S03]  /*58c0*/  HGMMA.64x96x16.F32.BF16 R88, gdesc[UR28].tnspB, R88, gsb0 ;  /* 0x416000001c5879f0 */ /* 0x000fe60008001858 */
[----:B------:R-:W-:Y:S02]  /*58d0*/  WARPGROUP.DEPBAR.LE gsb0, 0x0 ;  /* 0x00008000000079c5 */ /* 0x000fe40000010000 */
[----:B------:R3:W-:Y:S06]  /*58e0*/  BAR.ARV R7, 0x100 ;  /* 0x000400070000751d */ /* 0x0007ec0000002000 */
[----:B------:R0:W-:Y:S02]  /*58f0*/  @!P1 SYNCS.ARRIVE.TRANS64.RED.A1T0 RZ, [R8+URZ], RZ ;  /* 0x000000ff08ff99a7 */ /* 0x0001e4000810043f */
[----:B0-----:R-:W-:-:S04]  /*5900*/  IMAD R8, R6, UR43, R9 ;  /* 0x0000002b06087c24 */ /* 0x001fc8000f8e0209 */
[----:B--2---:R-:W-:-:S04]  /*5910*/  IMAD.IADD R8, R8, 0x1, -R143 ;  /* 0x0000000108087824 */ /* 0x004fc800078e0a8f */
[C---:B------:R-:W-:Y:S02]  /*5920*/  VIADD R12, R8.reuse, UR52 ;  /* 0x00000034080c7c36 */ /* 0x040fe40008000000 */
[----:B------:R-:W-:Y:S02]  /*5930*/  VIADD R11, R8, UR6 ;  /* 0x00000006080b7c36 */ /* 0x000fe40008000000 */
[C---:B-1----:R-:W-:Y:S02]  /*5940*/  IMAD.IADD R10, R15.reuse, 0x1, R12 ;  /* 0x000000010f0a7824 */ /* 0x042fe400078e020c */
[----:B---3--:R-:W-:Y:S01]  /*5950*/  IMAD.IADD R7, R15, 0x1, R11 ;  /* 0x000000010f077824 */ /* 0x008fe200078e020b */
        /* <DEDUP_REMOVED lines=14> */
.L_x_10776:
[----:B------:R-:W-:-:S05]  /*5a40*/  IMAD.U32 R15, RZ, RZ, UR34 ;  /* 0x00000022ff0f7e24 */ /* 0x000fca000f8e00ff */
[----:B------:R-:W-:-:S13]  /*5a50*/  ISETP.NE.AND P2, PT, R15, 0x1, PT ;  /* 0x000000010f00780c */ /* 0x000fda0003f45270 */
[----:B------:R-:W0:Y:S02]  /*5a60*/  @P2 LDC.64 R8, c[0x0][0x9e8] ;  /* 0x00027a00ff082b82 */ /* 0x000e240000000a00 */
[----:B0-----:R-:W-:-:S05]  /*5a70*/  @P2 IMAD.HI.U32 R8, R20, R8, RZ ;  /* 0x0000000814082227 */ /* 0x001fca00078e00ff */
[----:B------:R-:W-:-:S07]  /*5a80*/  @P2 SHF.R.U32.HI R20, RZ, R9, R8 ;  /* 0x00000009ff142219 */ /* 0x000fce0000011608 */
.L_x_10777:
[----:B------:R-:W-:Y:S05]  /*5a90*/  BSYNC B0 ;  /* 0x0000000000007941 */ /* 0x000fea0003800000 */
.L_x_10775:
[----:B------:R-:W-:-:S04]  /*5aa0*/  IMAD R9, R20, R15, -R13 ;  /* 0x0000000f14097224 */ /* 0x000fc800078e0a0d */
[----:B------:R-:W-:-:S05]  /*5ab0*/  IMAD R8, R16, -0x2, R9 ;  /* 0xfffffffe10087824 */ /* 0x000fca00078e0209 */
[----:B------:R-:W-:Y:S02]  /*5ac0*/  VIADDMNMX R10, R8, R15, R10, PT ;  /* 0x0000000f080a7246 */ /* 0x000fe4000380010a */
[----:B------:R-:W-:-:S07]  /*5ad0*/  VIMNMX R7, R7, R8, !PT ;  /* 0x0000000807077248 */ /* 0x000fce0007fe0100 */
.L_x_10774:
        /* <DEDUP_REMOVED lines=14> */
[C---:B------:R-:W-:Y:S01]  /*5bc0*/  ISETP.LT.OR P6, PT, R10.reuse, 0x9, P6 ;  /* 0x000000090a00780c */ /* 0x040fe200037c1670 */
        /* <DEDUP_REMOVED lines=100> */
.L_x_10780:
[----:B------:R-:W-:-:S05]  /*6210*/  IMAD.U32 R10, RZ, RZ, UR34 ;  /* 0x00000022ff0a7e24 */ /* 0x000fca000f8e00ff */
[----:B------:R-:W-:-:S13]  /*6220*/  ISETP.NE.AND P3, PT, R10, 0x1, PT ;  /* 0x000000010a00780c */ /* 0x000fda0003f65270 */
[----:B------:R-:W0:Y:S02]  /*6230*/  @P3 LDC.64 R8, c[0x0][0x9e8] ;  /* 0x00027a00ff083b82 */ /* 0x000e240000000a00 */
[----:B0-----:R-:W-:-:S05]  /*6240*/  @P3 IMAD.HI.U32 R8, R7, R8, RZ ;  /* 0x0000000807083227 */ /* 0x001fca00078e00ff */
[----:B------:R-:W-:-:S07]  /*6250*/  @P3 SHF.R.U32.HI R7, RZ, R9, R8 ;  /* 0x00000009ff073219 */ /* 0x000fce0000011608 */
.L_x_10781:
[----:B------:R-:W-:Y:S05]  /*6260*/  BSYNC B0 ;  /* 0x0000000000007941 */ /* 0x000fea0003800000 */
.L_x_10779:
[----:B------:R-:W-:-:S04]  /*6270*/  IMAD R7, R7, R10, -R13 ;  /* 0x0000000a07077224 */ /* 0x000fc800078e0a0d */
[----:B------:R-:W-:-:S05]  /*6280*/  IMAD R7, R16, -0x2, R7 ;  /* 0xfffffffe10077824 */ /* 0x000fca00078e0207 */
[----:B------:R-:W-:Y:S02]  /*6290*/  VIADDMNMX R12, R7, R10, R12, PT ;  /* 0x0000000a070c7246 */ /* 0x000fe4000380010c */
[----:B------:R-:W-:-:S07]  /*62a0*/  VIMNMX R11, R11, R7, !PT ;  /* 0x000000070b0b7248 */ /* 0x000fce0007fe0100 */
.L_x_10778:
[----:B------:R-:W-:Y:S01]  /*62b0*/  FMNMX.FTZ R8, R24, R0, !PT ;  /* 0x0000000018087209 */ /* 0x000fe20007810000 */
[----:B------:R-:W-:Y:S01]  /*62c0*/  UMOV UR50, UR53 ;  /* 0x0000003500327c82 */ /* 0x000fe20008000000 */
        /* <DEDUP_REMOVED lines=18> */
[C---:B------:R-:W-:Y:S02]  /*63f0*/  ISETP.GT.AND P5, PT, R11.reuse, RZ, P2 ;  /* 0x000000ff0b00720c */ /* 0x040fe400017a4270 */
[----:B------:R-:W-:Y:S02]  /*6400*/  FMNMX.FTZ R8, R44, R7, !PT ;  /* 0x000000072c087209 */ /* 0x000fe40007810000 */
        /* <DEDUP_REMOVED lines=10> */
[----:B------:R-:W-:Y:S02]  /*64b0*/  ISETP.LT.OR P3, PT, R12, 0x9, P3 ;  /* 0x000000090c00780c */ /* 0x000fe40001f61670 */
[----:B------:R-:W-:Y:S02]  /*64c0*/  FMNMX.FTZ R8, R56, R7, !PT ;  /* 0x0000000738087209 */ /* 0x000fe40007810000 */
[----:B------:R-:W-:Y:S02]  /*64d0*/  FSEL R27, R27, -INF , !P4 ;  /* 0xff8000001b1b7808 */ /* 0x000fe40006000000 */
[----:B------:R-:W-:Y:S02]  /*64e0*/  FMNMX.FTZ R7, R57, R8, !PT ;  /* 0x0000000839077209 */ /* 0x000fe40007810000 */
[----:B------:R-:W-:-:S02]  /*64f0*/  FMNMX.FTZ R20, R26, R5, !PT ;  /* 0x000000051a147209 */ /* 0x000fc40007810000 */
[----:B------:R-:W-:Y:S02]  /*6500*/  FMNMX.FTZ R8, R60, R7, !PT ;  /* 0x000000073c087209 */ /* 0x000fe40007810000 */
[----:B------:R-:W-:Y:S02]  /*6510*/  ISETP.GT.AND P4, PT, R11, 0x10, P2 ;  /* 0x000000100b00780c */ /* 0x000fe40001784270 */
[----:B------:R-:W-:Y:S02]  /*6520*/  FMNMX.FTZ R7, R61, R8, !PT ;  /* 0x000000083d077209 */ /* 0x000fe40007810000 */
[----:B------:R-:W-:Y:S02]  /*6530*/  FSEL R30, R30, -INF , !P3 ;  /* 0xff8000001e1e7808 */ /* 0x000fe40005800000 */
[----:B------:R-:W-:Y:S02]  /*6540*/  FMNMX.FTZ R8, R64, R7, !PT ;  /* 0x0000000740087209 */ /* 0x000fe40007810000 */
[----:B------:R-:W-:-:S02]  /*6550*/  FMNMX.FTZ R21, R27, R20, !PT ;  /* 0x000000141b157209 */ /* 0x000fc40007810000 */
        /* <DEDUP_REMOVED lines=21> */
[C---:B------:R-:W-:Y:S02]  /*66b0*/  ISETP.GT.AND P4, PT, R11.reuse, 0x28, P2 ;  /* 0x000000280b00780c */ /* 0x040fe40001784270 */
[----:B------:R-:W-:Y:S01]  /*66c0*/  FSEL R42, R42, -INF , !P3 ;  /* 0xff8000002a2a7808 */ /* 0x000fe20005800000 */
[----:B------:R-:W0:Y:S01]  /*66d0*/  SHFL.BFLY PT, R7, R8, 0x2, 0x1f ;  /* 0x0c401f0008077f89 */ /* 0x000e2200000e0000 */
[----:B------:R-:W-:-:S02]  /*66e0*/  ISETP.GT.AND P3, PT, R11, 0x29, P2 ;  /* 0x000000290b00780c */ /* 0x000fc40001764270 */
[C---:B------:R-:W-:Y:S02]  /*66f0*/  ISETP.LT.OR P4, PT, R12.reuse, 0x29, P4 ;  /* 0x000000290c00780c */ /* 0x040fe40002781670 */
[----:B------:R-:W-:Y:S02]  /*6700*/  ISETP.LT.OR P3, PT, R12, 0x2a, P3 ;  /* 0x0000002a0c00780c */ /* 0x000fe40001f61670 */
[----:B------:R-:W-:Y:S02]  /*6710*/  FSEL R46, R46, -INF , !P4 ;  /* 0xff8000002e2e7808 */ /* 0x000fe40006000000 */
[----:B------:R-:W-:Y:S02]  /*6720*/  ISETP.GT.AND P4, PT, R11, 0x30, P2 ;  /* 0x000000300b00780c */ /* 0x000fe40001784270 */
[----:B------:R-:W-:Y:S02]  /*6730*/  FSEL R47, R47, -INF , !P3 ;  /* 0xff8000002f2f7808 */ /* 0x000fe40005800000 */
[----:B------:R-:W-:-:S02]  /*6740*/  ISETP.GT.AND P3, PT, R11, 0x31, P2 ;  /* 0x000000310b00780c */ /* 0x000fc40001764270 */
[C---:B------:R-:W-:Y:S02]  /*6750*/  ISETP.LT.OR P4, PT, R12.reuse, 0x31, P4 ;  /* 0x000000310c00780c */ /* 0x040fe40002781670 */
[C---:B------:R-:W-:Y:S02]  /*6760*/  ISETP.GT.AND P5, PT, R11.reuse, 0x38, P2 ;  /* 0x000000380b00780c */ /* 0x040fe400017a4270 */
[----:B------:R-:W-:Y:S02]  /*6770*/  ISETP.LT.OR P3, PT, R12, 0x32, P3 ;  /* 0x000000320c00780c */ /* 0x000fe40001f61670 */
[----:B------:R-:W-:Y:S02]  /*6780*/  FSEL R50, R50, -INF , !P4 ;  /* 0xff80000032327808 */ /* 0x000fe40006000000 */
[----:B------:R-:W-:Y:S02]  /*6790*/  ISETP.GT.AND P4, PT, R11, 0x39, P2 ;  /* 0x000000390b00780c */ /* 0x000fe40001784270 */
[----:B0-----:R-:W-:-:S02]  /*67a0*/  FMNMX.FTZ R9, R8, R7, !PT ;  /* 0x0000000708097209 */ /* 0x001fc40007810000 */
[----:B------:R-:W-:Y:S02]  /*67b0*/  FSEL R51, R51, -INF , !P3 ;  /* 0xff80000033337808 */ /* 0x000fe40005800000 */
[C---:B------:R-:W-:Y:S01]  /*67c0*/  ISETP.LT.OR P5, PT, R12.reuse, 0x39, P5 ;  /* 0x000000390c00780c */ /* 0x040fe20002fa1670 */
[----:B------:R-:W0:Y:S01]  /*67d0*/  SHFL.BFLY PT, R10, R9, 0x1, 0x1f ;  /* 0x0c201f00090a7f89 */ /* 0x000e2200000e0000 */
[C---:B------:R-:W-:Y:S02]  /*67e0*/  ISETP.GT.AND P3, PT, R11.reuse, 0x40, P2 ;  /* 0x000000400b00780c */ /* 0x040fe40001764270 */
[----:B------:R-:W-:Y:S02]  /*67f0*/  ISETP.LT.OR P4, PT, R12, 0x3a, P4 ;  /* 0x0000003a0c00780c */ /* 0x000fe40002781670 */
[----:B------:R-:W-:Y:S02]  /*6800*/  FSEL R54, R54, -INF , !P5 ;  /* 0xff80000036367808 */ /* 0x000fe40006800000 */
[----:B------:R-:W-:-:S02]  /*6810*/  ISETP.GT.AND P5, PT, R11, 0x41, P2 ;  /* 0x000000410b00780c */ /* 0x000fc400017a4270 */
[----:B------:R-:W-:Y:S02]  /*6820*/  FSEL R55, R55, -INF , !P4 ;  /* 0xff80000037377808 */ /* 0x000fe40006000000 */
[C---:B------:R-:W-:Y:S02]  /*6830*/  ISETP.LT.OR P3, PT, R12.reuse, 0x41, P3 ;  /* 0x000000410c00780c */ /* 0x040fe40001f61670 */
[C---:B------:R-:W-:Y:S02]  /*6840*/  ISETP.GT.AND P4, PT, R11.reuse, 0x48, P2 ;  /* 0x000000480b00780c */ /* 0x040fe40001784270 */
[----:B------:R-:W-:Y:S02]  /*6850*/  ISETP.LT.OR P5, PT, R12, 0x42, P5 ;  /* 0x000000420c00780c */ /* 0x000fe40002fa1670 */
[----:B------:R-:W-:Y:S02]  /*6860*/  FSEL R58, R58, -INF , !P3 ;  /* 0xff8000003a3a7808 */ /* 0x000fe40005800000 */
[----:B------:R-:W-:-:S02]  /*6870*/  ISETP.GT.AND P3, PT, R11, 0x49, P2 ;  /* 0x000000490b00780c */ /* 0x000fc40001764270 */
[----:B------:R-:W-:Y:S02]  /*6880*/  FSEL R59, R59, -INF , !P5 ;  /* 0xff8000003b3b7808 */ /* 0x000fe40006800000 */
[C---:B------:R-:W-:Y:S02]  /*6890*/  ISETP.LT.OR P4, PT, R12.reuse, 0x49, P4 ;  /* 0x000000490c00780c */ /* 0x040fe40002781670 */
[----:B0-----:R-:W-:Y:S02]  /*68a0*/  FMNMX.FTZ R7, R9, R10, !PT ;  /* 0x0000000a09077209 */ /* 0x001fe40007810000 */
[----:B------:R-:W-:Y:S02]  /*68b0*/  ISETP.GT.AND P5, PT, R11, 0x50, P2 ;  /* 0x000000500b00780c */ /* 0x000fe400017a4270 */
[C---:B------:R-:W-:Y:S01]  /*68c0*/  FSETP.NEU.FTZ.AND P6, PT, R7.reuse, -INF , PT ;  /* 0xff8000000700780b */ /* 0x040fe20003fdd000 */
[----:B------:R-:W-:Y:S01]  /*68d0*/  FMUL.FTZ R10, R7, UR33 ;  /* 0x00000021070a7c20 */ /* 0x000fe20008410000 */
[----:B------:R-:W-:-:S02]  /*68e0*/  ISETP.LT.OR P3, PT, R12, 0x4a, P3 ;  /* 0x0000004a0c00780c */ /* 0x000fc40001f61670 */
[----:B------:R-:W-:Y:S02]  /*68f0*/  FSEL R62, R62, -INF , !P4 ;  /* 0xff8000003e3e7808 */ /* 0x000fe40006000000 */
[----:B------:R-:W-:Y:S02]  /*6900*/  FSEL R8, R10, RZ, P6 ;  /* 0x000000ff0a087208 */ /* 0x000fe40003000000 */
[----:B------:R-:W-:Y:S02]  /*6910*/  ISETP.GT.AND P4, PT, R11, 0x51, P2 ;  /* 0x000000510b00780c */ /* 0x000fe40001784270 */
        /* <DEDUP_REMOVED lines=12> */
[----:B------:R0:W-:Y:S01]  /*69e0*/  MUFU.EX2 R20, R33 ;  /* 0x0000002100147308 */ /* 0x0001e20000000800 */
[--C-:B------:R-:W-:Y:S01]  /*69f0*/  FFMA.FTZ R41, R41, UR33, -R8.reuse ;  /* 0x0000002129297c23 */ /* 0x100fe20008010808 */
[----:B------:R-:W-:Y:S01]  /*6a00*/  FMNMX.FTZ R25, R35, R24, !PT ;  /* 0x0000001823197209 */ /* 0x000fe20007810000 */
[--C-:B------:R-:W-:Y:S01]  /*6a10*/  FFMA.FTZ R45, R45, UR33, -R8.reuse ;  /* 0x000000212d2d7c23 */ /* 0x100fe20008010808 */
[----:B------:R-:W-:Y:S01]  /*6a20*/  ISETP.LT.OR P5, PT, R12, 0x51, P5 ;  /* 0x000000510c00780c */ /* 0x000fe20002fa1670 */
[--C-:B------:R-:W-:Y:S01]  /*6a30*/  FFMA.FTZ R53, R53, UR33, -R8.reuse ;  /* 0x0000002135357c23 */ /* 0x100fe20008010808 */
[----:B------:R-:W-:Y:S01]  /*6a40*/  FMNMX.FTZ R28, R38, R25, !PT ;  /* 0x00000019261c7209 */ /* 0x000fe20007810000 */
[--C-:B------:R-:W-:Y:S01]  /*6a50*/  FFMA.FTZ R25, R40, UR33, -R8.reuse ;  /* 0x0000002128197c23 */ /* 0x100fe20008010808 */
[----:B------:R1:W-:Y:S01]  /*6a60*/  MUFU.EX2 R24, R37 ;  /* 0x0000002500187308 */ /* 0x0003e20000000800 */
[----:B------:R-:W-:Y:S01]  /*6a70*/  ISETP.LT.OR P4, PT, R12, 0x52, P4 ;  /* 0x000000520c00780c */ /* 0x000fe20002781670 */
[--C-:B------:R-:W-:Y:S01]  /*6a80*/  FFMA.FTZ R49, R49, UR33, -R8.reuse ;  /* 0x0000002131317c23 */ /* 0x100fe20008010808 */
[----:B------:R-:W-:Y:S01]  /*6a90*/  FMNMX.FTZ R29, R39, R28, !PT ;  /* 0x0000001c271d7209 */ /* 0x000fe20007810000 */
[--C-:B------:R-:W-:Y:S01]  /*6aa0*/  FFMA.FTZ R57, R57, UR33, -R8.reuse ;  /* 0x0000002139397c23 */ /* 0x100fe20008010808 */
[----:B------:R-:W-:Y:S01]  /*6ab0*/  ISETP.GT.AND P3, PT, R11, 0x58, P2 ;  /* 0x000000580b00780c */ /* 0x000fe20001764270 */
[----:B------:R-:W-:Y:S01]  /*6ac0*/  FFMA.FTZ R64, R64, UR33, -R8 ;  /* 0x0000002140407c23 */ /* 0x000fe20008010808 */
[----:B------:R-:W-:Y:S01]  /*6ad0*/  FMNMX.FTZ R28, R42, R29, !PT ;  /* 0x0000001d2a1c7209 */ /* 0x000fe20007810000 */
[----:B------:R-:W-:Y:S01]  /*6ae0*/  MUFU.EX2 R9, R9 ;  /* 0x0000000900097308 */ /* 0x000fe20000000800 */
[----:B------:R-:W-:-:S02]  /*6af0*/  FSEL R66, R66, -INF , !P5 ;  /* 0xff80000042427808 */ /* 0x000fc40006800000 */
[----:B------:R-:W-:Y:S02]  /*6b00*/  FMNMX.FTZ R29, R43, R28, !PT ;  /* 0x0000001c2b1d7209 */ /* 0x000fe40007810000 */
[----:B------:R-:W-:Y:S02]  /*6b10*/  FSEL R67, R67, -INF , !P4 ;  /* 0xff80000043437808 */ /* 0x000fe40006000000 */
[----:B------:R-:W-:Y:S01]  /*6b20*/  FMNMX.FTZ R32, R46, R29, !PT ;  /* 0x0000001d2e207209 */ /* 0x000fe20007810000 */
[----:B------:R2:W-:Y:S01]  /*6b30*/  MUFU.EX2 R28, R41 ;  /* 0x00000029001c7308 */ /* 0x0005e20000000800 */
[----:B------:R-:W-:Y:S01]  /*6b40*/  ISETP.GT.AND P5, PT, R11, 0x59, P2 ;  /* 0x000000590b00780c */ /* 0x000fe200017a4270 */
[----:B------:R-:W-:Y:S01]  /*6b50*/  FFMA.FTZ R29, R44, UR33, -R8 ;  /* 0x000000212c1d7c23 */ /* 0x000fe20008010808 */
[----:B0-----:R-:W-:Y:S02]  /*6b60*/  FMNMX.FTZ R33, R47, R32, !PT ;  /* 0x000000202f217209 */ /* 0x001fe40007810000 */
[----:B------:R-:W-:-:S02]  /*6b70*/  ISETP.GT.AND P4, PT, R11, 0x60, P2 ;  /* 0x000000600b00780c */ /* 0x000fc40001784270 */
[----:B------:R-:W-:Y:S01]  /*6b80*/  FMNMX.FTZ R32, R50, R33, !PT ;  /* 0x0000002132207209 */ /* 0x000fe20007810000 */
[----:B------:R-:W-:Y:S01]  /*6b90*/  MUFU.EX2 R10, R10 ;  /* 0x0000000a000a7308 */ /* 0x000fe20000000800 */
[C---:B------:R-:W-:Y:S02]  /*6ba0*/  ISETP.LT.OR P3, PT, R12.reuse, 0x59, P3 ;  /* 0x000000590c00780c */ /* 0x040fe40001f61670 */
[----:B------:R-:W-:Y:S02]  /*6bb0*/  FMNMX.FTZ R33, R51, R32, !PT ;  /* 0x0000002033217209 */ /* 0x000fe40007810000 */
[----:B------:R-:W-:Y:S02]  /*6bc0*/  ISETP.LT.OR P5, PT, R12, 0x5a, P5 ;  /* 0x0000005a0c00780c */ /* 0x000fe40002fa1670 */
[----:B------:R-:W-:Y:S01]  /*6bd0*/  FMNMX.FTZ R36, R54, R33, !PT ;  /* 0x0000002136247209 */ /* 0x000fe20007810000 */
[----:B------:R-:W-:Y:S01]  /*6be0*/  MUFU.EX2 R32, R45 ;  /* 0x0000002d00207308 */ /* 0x000fe20000000800 */
[----:B------:R-:W-:Y:S01]  /*6bf0*/  FSEL R70, R70, -INF , !P3 ;  /* 0xff80000046467808 */ /* 0x000fe20005800000 */
[----:B------:R-:W-:Y:S01]  /*6c00*/  FFMA.FTZ R33, R48, UR33, -R8 ;  /* 0x0000002130217c23 */ /* 0x000fe20008010808 */
[----:B-1----:R-:W-:-:S02]  /*6c10*/  FMNMX.FTZ R37, R55, R36, !PT ;  /* 0x0000002437257209 */ /* 0x002fc40007810000 */
[----:B------:R-:W-:Y:S02]  /*6c20*/  ISETP.LT.OR P4, PT, R12, 0x61, P4 ;  /* 0x000000610c00780c */ /* 0x000fe40002781670 */
[----:B------:R-:W-:Y:S01]  /*6c30*/  FMNMX.FTZ R36, R58, R37, !PT ;  /* 0x000000253a247209 */ /* 0x000fe20007810000 */
[----:B------:R-:W-:Y:S01]  /*6c40*/  MUFU.EX2 R13, R13 ;  /* 0x0000000d000d7308 */ /* 0x000fe20000000800 */
[----:B------:R-:W-:Y:S02]  /*6c50*/  ISETP.GT.AND P3, PT, R11, 0x61, P2 ;  /* 0x000000610b00780c */ /* 0x000fe40001764270 */
[----:B------:R-:W-:Y:S02]  /*6c60*/  FMNMX.FTZ R37, R59, R36, !PT ;  /* 0x000000243b257209 */ /* 0x000fe40007810000 */
[----:B------:R-:W-:Y:S02]  /*6c70*/  FSEL R71, R71, -INF , !P5 ;  /* 0xff80000047477808 */ /* 0x000fe40006800000 */
[----:B------:R-:W-:Y:S01]  /*6c80*/  FMNMX.FTZ R40, R62, R37, !PT ;  /* 0x000000253e287209 */ /* 0x000fe20007810000 */
[----:B------:R0:W-:Y:S01]  /*6c90*/  MUFU.EX2 R36, R49 ;  /* 0x0000003100247308 */ /* 0x0001e20000000800 */
[----:B------:R-:W-:Y:S01]  /*6ca0*/  FSEL R74, R74, -INF , !P4 ;  /* 0xff8000004a4a7808 */ /* 0x000fe20006000000 */
[--C-:B------:R-:W-:Y:S01]  /*6cb0*/  FFMA.FTZ R37, R52, UR33, -R8.reuse ;  /* 0x0000002134257c23 */ /* 0x100fe20008010808 */
[----:B--2---:R-:W-:Y:S01]  /*6cc0*/  FMNMX.FTZ R41, R63, R40, !PT ;  /* 0x000000283f297209 */ /* 0x004fe20007810000 */
[--C-:B------:R-:W-:Y:S01]  /*6cd0*/  FFMA.FTZ R52, R68, UR33, -R8.reuse ;  /* 0x0000002144347c23 */ /* 0x100fe20008010808 */
[----:B------:R-:W-:Y:S01]  /*6ce0*/  ISETP.GT.AND P5, PT, R11, 0x68, P2 ;  /* 0x000000680b00780c */ /* 0x000fe200017a4270 */
[--C-:B------:R-:W-:Y:S01]  /*6cf0*/  FFMA.FTZ R68, R81, UR33, -R8.reuse ;  /* 0x0000002151447c23 */ /* 0x100fe20008010808 */
[----:B------:R-:W-:Y:S01]  /*6d00*/  FMNMX.FTZ R40, R66, R41, !PT ;  /* 0x0000002942287209 */ /* 0x000fe20007810000 */
[----:B------:R-:W-:Y:S01]  /*6d10*/  MUFU.EX2 R14, R14 ;  /* 0x0000000e000e7308 */ /* 0x000fe20000000800 */
[----:B------:R-:W-:Y:S01]  /*6d20*/  ISETP.GT.AND P4, PT, R11, 0x69, P2 ;  /* 0x000000690b00780c */ /* 0x000fe20001784270 */
[--C-:B0-----:R-:W-:Y:S01]  /*6d30*/  FFMA.FTZ R49, R65, UR33, -R8.reuse ;  /* 0x0000002141317c23 */ /* 0x101fe20008010808 */
[----:B------:R-:W-:Y:S01]  /*6d40*/  FMNMX.FTZ R41, R67, R40, !PT ;  /* 0x0000002843297209 */ /* 0x000fe20007810000 */
[----:B------:R-:W-:Y:S01]  /*6d50*/  FFMA.FTZ R65, R84, UR33, -R8 ;  /* 0x0000002154417c23 */ /* 0x000fe20008010808 */
[----:B------:R-:W-:-:S02]  /*6d60*/  ISETP.LT.OR P3, PT, R12, 0x62, P3 ;  /* 0x000000620c00780c */ /* 0x000fc40001f61670 */
[----:B------:R-:W-:Y:S01]  /*6d70*/  FMNMX.FTZ R44, R70, R41, !PT ;  /* 0x00000029462c7209 */ /* 0x000fe20007810000 */
[----:B------:R0:W-:Y:S01]  /*6d80*/  MUFU.EX2 R40, R53 ;  /* 0x0000003500287308 */ /* 0x0001e20000000800 */
[----:B------:R-:W-:Y:S01]  /*6d90*/  ISETP.LT.OR P5, PT, R12, 0x69, P5 ;  /* 0x000000690c00780c */ /* 0x000fe20002fa1670 */
[--C-:B------:R-:W-:Y:S01]  /*6da0*/  FFMA.FTZ R41, R56, UR33, -R8.reuse ;  /* 0x0000002138297c23 */ /* 0x100fe20008010808 */
[----:B------:R-:W-:Y:S01]  /*6db0*/  FMNMX.FTZ R45, R71, R44, !PT ;  /* 0x0000002c472d7209 */ /* 0x000fe20007810000 */
[--C-:B------:R-:W-:Y:S01]  /*6dc0*/  FFMA.FTZ R56, R72, UR33, -R8.reuse ;  /* 0x0000002148387c23 */ /* 0x100fe20008010808 */
[----:B------:R-:W-:Y:S02]  /*6dd0*/  ISETP.LT.OR P4, PT, R12, 0x6a, P4 ;  /* 0x0000006a0c00780c */ /* 0x000fe40002781670 */
[----:B------:R-:W-:Y:S01]  /*6de0*/  FSEL R75, R75, -INF , !P3 ;  /* 0xff8000004b4b7808 */ /* 0x000fe20005800000 */
[----:B------:R-:W-:Y:S01]  /*6df0*/  MUFU.EX2 R15, R15 ;  /* 0x0000000f000f7308 */ /* 0x000fe20000000800 */
[----:B------:R-:W-:Y:S01]  /*6e00*/  FMNMX.FTZ R44, R74, R45, !PT ;  /* 0x0000002d4a2c7209 */ /* 0x000fe20007810000 */
[--C-:B------:R-:W-:Y:S01]  /*6e10*/  FFMA.FTZ R45, R60, UR33, -R8.reuse ;  /* 0x000000213c2d7c23 */ /* 0x100fe20008010808 */
[----:B------:R-:W-:Y:S01]  /*6e20*/  FSEL R78, R78, -INF , !P5 ;  /* 0xff8000004e4e7808 */ /* 0x000fe20006800000 */
[----:B0-----:R-:W-:Y:S01]  /*6e30*/  FFMA.FTZ R53, R69, UR33, -R8 ;  /* 0x0000002145357c23 */ /* 0x001fe20008010808 */
[----:B------:R-:W-:-:S02]  /*6e40*/  FSEL R79, R79, -INF , !P4 ;  /* 0xff8000004f4f7808 */ /* 0x000fc40006000000 */
[C---:B------:R-:W-:Y:S01]  /*6e50*/  ISETP.GT.AND P3, PT, R11.reuse, 0x70, P2 ;  /* 0x000000700b00780c */ /* 0x040fe20001764270 */
[----:B------:R-:W-:Y:S01]  /*6e60*/  MUFU.EX2 R21, R21 ;  /* 0x0000001500157308 */ /* 0x000fe20000000800 */
[C---:B------:R-:W-:Y:S02]  /*6e70*/  ISETP.GT.AND P5, PT, R11.reuse, 0x71, P2 ;  /* 0x000000710b00780c */ /* 0x040fe400017a4270 */
[C---:B------:R-:W-:Y:S02]  /*6e80*/  ISETP.GT.AND P4, PT, R11.reuse, 0x78, P2 ;  /* 0x000000780b00780c */ /* 0x040fe40001784270 */
[----:B------:R-:W-:Y:S02]  /*6e90*/  ISETP.GT.AND P2, PT, R11, 0x79, P2 ;  /* 0x000000790b00780c */ /* 0x000fe40001744270 */
[----:B------:R-:W-:Y:S01]  /*6ea0*/  FMNMX.FTZ R11, R75, R44, !PT ;  /* 0x0000002c4b0b7209 */ /* 0x000fe20007810000 */
[----:B------:R-:W-:Y:S01]  /*6eb0*/  MUFU.EX2 R25, R25 ;  /* 0x0000001900197308 */ /* 0x000fe20000000800 */
[----:B------:R-:W-:-:S02]  /*6ec0*/  ISETP.LT.OR P3, PT, R12, 0x71, P3 ;  /* 0x000000710c00780c */ /* 0x000fc40001f61670 */
[----:B------:R-:W-:Y:S02]  /*6ed0*/  FMNMX.FTZ R48, R78, R11, !PT ;  /* 0x0000000b4e307209 */ /* 0x000fe40007810000 */
[----:B------:R-:W-:Y:S02]  /*6ee0*/  ISETP.LT.OR P5, PT, R12, 0x72, P5 ;  /* 0x000000720c00780c */ /* 0x000fe40002fa1670 */
[----:B------:R-:W-:Y:S01]  /*6ef0*/  FSEL R82, R82, -INF , !P3 ;  /* 0xff80000052527808 */ /* 0x000fe20005800000 */
[----:B------:R0:W-:Y:S01]  /*6f00*/  MUFU.EX2 R44, R57 ;  /* 0x00000039002c7308 */ /* 0x0001e20000000800 */
[----:B------:R-:W-:Y:S02]  /*6f10*/  FMNMX.FTZ R11, R79, R48, !PT ;  /* 0x000000304f0b7209 */ /* 0x000fe40007810000 */
[----:B------:R-:W-:Y:S02]  /*6f20*/  ISETP.LT.OR P4, PT, R12, 0x79, P4 ;  /* 0x000000790c00780c */ /* 0x000fe40002781670 */
[----:B------:R-:W-:-:S02]  /*6f30*/  FSEL R83, R83, -INF , !P5 ;  /* 0xff80000053537808 */ /* 0x000fc40006800000 */
[----:B------:R-:W-:Y:S01]  /*6f40*/  FMNMX.FTZ R48, R82, R11, !PT ;  /* 0x0000000b52307209 */ /* 0x000fe20007810000 */
[----:B------:R-:W-:Y:S01]  /*6f50*/  MUFU.EX2 R29, R29 ;  /* 0x0000001d001d7308 */ /* 0x000fe20000000800 */
[----:B------:R-:W-:Y:S01]  /*6f60*/  ISETP.LT.OR P2, PT, R12, 0x7a, P2 ;  /* 0x0000007a0c00780c */ /* 0x000fe20001741670 */
[--C-:B------:R-:W-:Y:S01]  /*6f70*/  FFMA.FTZ R12, R61, UR33, -R8.reuse ;  /* 0x000000213d0c7c23 */ /* 0x100fe20008010808 */
[----:B------:R-:W-:Y:S01]  /*6f80*/  FSEL R86, R86, -INF , !P4 ;  /* 0xff80000056567808 */ /* 0x000fe20006000000 */
[--C-:B0-----:R-:W-:Y:S01]  /*6f90*/  FFMA.FTZ R57, R73, UR33, -R8.reuse ;  /* 0x0000002149397c23 */ /* 0x101fe20008010808 */
[----:B------:R-:W-:Y:S01]  /*6fa0*/  FMNMX.FTZ R11, R83, R48, !PT ;  /* 0x00000030530b7209 */ /* 0x000fe20007810000 */
[----:B------:R-:W-:Y:S01]  /*6fb0*/  FFMA.FTZ R61, R77, UR33, -R8 ;  /* 0x000000214d3d7c23 */ /* 0x000fe20008010808 */
[----:B------:R-:W-:Y:S01]  /*6fc0*/  FSEL R87, R87, -INF , !P2 ;  /* 0xff80000057577808 */ /* 0x000fe20005000000 */
[----:B------:R-:W-:Y:S01]  /*6fd0*/  MUFU.EX2 R33, R33 ;  /* 0x0000002100217308 */ /* 0x000fe20000000800 */
[----:B------:R-:W-:-:S04]  /*6fe0*/  FMNMX.FTZ R48, R86, R11, !PT ;  /* 0x0000000b56307209 */ /* 0x000fc80007810000 */
[----:B------:R-:W-:-:S03]  /*6ff0*/  FMNMX.FTZ R11, R87, R48, !PT ;  /* 0x00000030570b7209 */ /* 0x000fc60007810000 */
[----:B------:R0:W-:Y:S02]  /*7000*/  MUFU.EX2 R48, R64 ;  /* 0x0000004000307308 */ /* 0x0001e40000000800 */
[----:B------:R-:W1:Y:S06]  /*7010*/  SHFL.BFLY PT, R60, R11, 0x2, 0x1f ;  /* 0x0c401f000b3c7f89 */ /* 0x000e6c00000e0000 */
[----:B------:R-:W-:Y:S01]  /*7020*/  MUFU.EX2 R37, R37 ;  /* 0x0000002500257308 */ /* 0x000fe20000000800 */
[----:B0-----:R-:W-:-:S07]  /*7030*/  FFMA.FTZ R64, R80, UR33, -R8 ;  /* 0x0000002150407c23 */ /* 0x001fce0008010808 */
[----:B------:R-:W-:Y:S08]  /*7040*/  MUFU.EX2 R41, R41 ;  /* 0x0000002900297308 */ /* 0x000ff00000000800 */
[----:B------:R-:W-:Y:S01]  /*7050*/  MUFU.EX2 R45, R45 ;  /* 0x0000002d002d7308 */ /* 0x000fe20000000800 */
[----:B-1----:R-:W-:Y:S01]  /*7060*/  FMNMX.FTZ R69, R11, R60, !PT ;  /* 0x0000003c0b457209 */ /* 0x002fe20007810000 */
[--C-:B------:R-:W-:Y:S01]  /*7070*/  FFMA.FTZ R60, R76, UR33, -R8.reuse ;  /* 0x000000214c3c7c23 */ /* 0x100fe20008010808 */
[----:B------:R-:W-:Y:S01]  /*7080*/  FSEL R11, R7, RZ, P6 ;  /* 0x000000ff070b7208 */ /* 0x000fe20003000000 */
[----:B------:R-:W-:-:S02]  /*7090*/  FFMA.FTZ R8, R85, UR33, -R8 ;  /* 0x0000002155087c23 */ /* 0x000fc40008010808 */
[----:B------:R-:W0:Y:S02]  /*70a0*/  SHFL.BFLY PT, R72, R69, 0x1, 0x1f ;  /* 0x0c201f0045487f89 */ /* 0x000e2400000e0000 */
[----:B------:R-:W-:Y:S01]  /*70b0*/  MUFU.EX2 R12, R12 ;  /* 0x0000000c000c7308 */ /* 0x000fe20000000800 */
[----:B------:R-:W-:-:S07]  /*70c0*/  FADD.FTZ R11, -R11, R0 ;  /* 0x000000000b0b7221 */ /* 0x000fce0000010100 */
[----:B------:R1:W-:Y:S08]  /*70d0*/  MUFU.EX2 R0, R8 ;  /* 0x0000000800007308 */ /* 0x0003f00000000800 */
[----:B------:R-:W-:Y:S01]  /*70e0*/  MUFU.EX2 R49, R49 ;  /* 0x0000003100317308 */ /* 0x000fe20000000800 */
[----:B0-----:R-:W-:Y:S01]  /*70f0*/  FMNMX.FTZ R69, R69, R72, !PT ;  /* 0x0000004845457209 */ /* 0x001fe20007810000 */
[----:B------:R-:W-:-:S06]  /*7100*/  FMUL.FTZ R72, R11, UR33 ;  /* 0x000000210b487c20 */ /* 0x000fcc0008410000 */
[----:B------:R-:W-:Y:S01]  /*7110*/  MUFU.EX2 R52, R52 ;  /* 0x0000003400347308 */ /* 0x000fe20000000800 */
[C---:B------:R-:W-:Y:S01]  /*7120*/  FSETP.NEU.FTZ.AND P2, PT, R69.reuse, -INF , PT ;  /* 0xff8000004500780b */ /* 0x040fe20003f5d000 */
[----:B------:R-:W-:-:S03]  /*7130*/  FMUL.FTZ R73, R69, UR33 ;  /* 0x0000002145497c20 */ /* 0x000fc60008410000 */
[----:B-1----:R-:W-:Y:S02]  /*7140*/  FSEL R8, R69, RZ, P2 ;  /* 0x000000ff45087208 */ /* 0x002fe40001000000 */
[----:B------:R-:W-:Y:S01]  /*7150*/  FSEL R73, R73, RZ, P2 ;  /* 0x000000ff49497208 */ /* 0x000fe20001000000 */
[----:B------:R-:W0:Y:S01]  /*7160*/  MUFU.EX2 R72, R72 ;  /* 0x0000004800487308 */ /* 0x000e220000000800 */
[----:B------:R-:W-:Y:S01]  /*7170*/  ISETP.GT.AND P2, PT, R2, UR55, PT ;  /* 0x0000003702007c0c */ /* 0x000fe2000bf44270 */
[----:B------:R-:W-:Y:S01]  /*7180*/  FADD.FTZ R8, -R8, R5 ;  /* 0x0000000508087221 */ /* 0x000fe20000010100 */
[----:B------:R-:W-:Y:S02]  /*7190*/  VIADD R2, R2, 0xffffffff ;  /* 0xffffffff02027836 */ /* 0x000fe40000000000 */
[--C-:B------:R-:W-:Y:S01]  /*71a0*/  FFMA.FTZ R11, R26, UR33, -R73.reuse ;  /* 0x000000211a0b7c23 */ /* 0x100fe20008010849 */
[----:B------:R-:W-:Y:S01]  /*71b0*/  FFMA.FTZ R76, R27, UR33, -R73 ;  /* 0x000000211b4c7c23 */ /* 0x000fe20008010849 */
[----:B------:R-:W-:Y:S01]  /*71c0*/  FMUL.FTZ R5, R8, UR33 ;  /* 0x0000002108057c20 */ /* 0x000fe20008410000 */
[----:B------:R-:W-:-:S02]  /*71d0*/  IMAD.U32 R8, RZ, RZ, UR45 ;  /* 0x0000002dff087e24 */ /* 0x000fc4000f8e00ff */
[--C-:B------:R-:W-:Y:S01]  /*71e0*/  FFMA.FTZ R30, R30, UR33, -R73.reuse ;  /* 0x000000211e1e7c23 */ /* 0x100fe20008010849 */
[--C-:B------:R-:W-:Y:S01]  /*71f0*/  FFMA.FTZ R80, R31, UR33, -R73.reuse ;  /* 0x000000211f507c23 */ /* 0x100fe20008010849 */
[----:B------:R-:W-:Y:S01]  /*7200*/  MUFU.EX2 R11, R11 ;  /* 0x0000000b000b7308 */ /* 0x000fe20000000800 */
[--C-:B------:R-:W-:Y:S01]  /*7210*/  FFMA.FTZ R77, R47, UR33, -R73.reuse ;  /* 0x000000212f4d7c23 */ /* 0x100fe20008010849 */
[----:B------:R-:W-:Y:S01]  /*7220*/  @!P1 LEA R8, R8, UR42, 0x3 ;  /* 0x0000002a08089c11 */ /* 0x000fe2000f8e18ff */
[--C-:B------:R-:W-:Y:S01]  /*7230*/  FFMA.FTZ R31, R35, UR33, -R73.reuse ;  /* 0x00000021231f7c23 */ /* 0x100fe20008010849 */
[--C-:B------:R-:W-:Y:S01]  /*7240*/  FFMA.FTZ R47, R55, UR33, -R73.reuse ;  /* 0x00000021372f7c23 */ /* 0x100fe20008010849 */
[--C-:B------:R-:W-:Y:S01]  /*7250*/  FFMA.FTZ R27, R34, UR33, -R73.reuse ;  /* 0x00000021221b7c23 */ /* 0x100fe20008010849 */
[----:B------:R-:W-:Y:S01]  /*7260*/  FFMA.FTZ R35, R38, UR33, -R73 ;  /* 0x0000002126237c23 */ /* 0x000fe20008010849 */
[----:B------:R-:W-:Y:S01]  /*7270*/  @!P1 VIADD R8, R8, 0x2d860 ;  /* 0x0002d86008089836 */ /* 0x000fe20000000000 */
[----:B------:R-:W1:Y:S01]  /*7280*/  MUFU.EX2 R5, R5 ;  /* 0x0000000500057308 */ /* 0x000e620000000800 */
[----:B0-----:R-:W-:Y:S01]  /*7290*/  FFMA.FTZ R55, R72, R4, R9 ;  /* 0x0000000448377223 */ /* 0x001fe20000010009 */
[--C-:B------:R-:W-:Y:S01]  /*72a0*/  FFMA.FTZ R38, R39, UR33, -R73.reuse ;  /* 0x0000002127267c23 */ /* 0x100fe20008010849 */
[----:B------:R-:W-:Y:S01]  /*72b0*/  FFMA.FTZ R39, R54, UR33, -R73 ;  /* 0x0000002136277c23 */ /* 0x000fe20008010849 */
[----:B------:R-:W-:Y:S01]  /*72c0*/  @!P1 PRMT R54, RZ, 0x654, R8 ;  /* 0x00000654ff369816 */ /* 0x000fe20000000008 */
[----:B------:R-:W-:Y:S01]  /*72d0*/  FADD.FTZ R8, R10, R55 ;  /* 0x000000370a087221 */ /* 0x000fe20000010000 */
[--C-:B------:R-:W-:Y:S01]  /*72e0*/  FFMA.FTZ R34, R51, UR33, -R73.reuse ;  /* 0x0000002133227c23 */ /* 0x100fe20008010849 */
[--C-:B------:R-:W-:Y:S01]  /*72f0*/  FFMA.FTZ R51, R59, UR33, -R73.reuse ;  /* 0x000000213b337c23 */ /* 0x100fe20008010849 */
[----:B------:R-:W0:Y:S01]  /*7300*/  MUFU.EX2 R76, R76 ;  /* 0x0000004c004c7308 */ /* 0x000e220000000800 */
[----:B------:R-:W-:Y:S01]  /*7310*/  FADD.FTZ R55, R13, R8 ;  /* 0x000000080d377221 */ /* 0x000fe20000010000 */
[----:B------:R2:W-:Y:S01]  /*7320*/  @!P1 SYNCS.ARRIVE.TRANS64.RED.A1T0 RZ, [R54+URZ], RZ ;  /* 0x000000ff36ff99a7 */ /* 0x0005e2000810043f */
[--C-:B------:R-:W-:Y:S01]  /*7330*/  FFMA.FTZ R42, R42, UR33, -R73.reuse ;  /* 0x000000212a2a7c23 */ /* 0x100fe20008010849 */
[--C-:B------:R-:W-:Y:S01]  /*7340*/  FFMA.FTZ R26, R50, UR33, -R73.reuse ;  /* 0x00000021321a7c23 */ /* 0x100fe20008010849 */
[--C-:B------:R-:W-:Y:S01]  /*7350*/  FFMA.FTZ R50, R58, UR33, -R73.reuse ;  /* 0x000000213a327c23 */ /* 0x100fe20008010849 */
[----:B------:R-:W-:Y:S01]  /*7360*/  FFMA.FTZ R43, R43, UR33, -R73 ;  /* 0x000000212b2b7c23 */ /* 0x000fe20008010849 */
[----:B------:R-:W-:Y:S01]  /*7370*/  F2FP.BF16.F32.PACK_AB R8, R10, R9 ;  /* 0x000000090a08723e */ /* 0x000fe200000010ff */
[----:B------:R-:W3:Y:S01]  /*7380*/  MUFU.EX2 R30, R30 ;  /* 0x0000001e001e7308 */ /* 0x000ee20000000800 */
[----:B-1----:R-:W-:Y:S01]  /*7390*/  FFMA.FTZ R3, R5, R3, R11 ;  /* 0x0000000305037223 */ /* 0x002fe2000001000b */
[----:B--2---:R-:W-:Y:S01]  /*73a0*/  FADD.FTZ R54, R14, R55 ;  /* 0x000000370e367221 */ /* 0x004fe20000010000 */
[--C-:B------:R-:W-:Y:S01]  /*73b0*/  FFMA.FTZ R46, R46, UR33, -R73.reuse ;  /* 0x000000212e2e7c23 */ /* 0x100fe20008010849 */
[--C-:B------:R-:W-:Y:S01]  /*73c0*/  FFMA.FTZ R63, R63, UR33, -R73.reuse ;  /* 0x000000213f3f7c23 */ /* 0x100fe20008010849 */
[----:B------:R-:W-:Y:S01]  /*73d0*/  F2FP.BF16.F32.PACK_AB R10, R14, R13 ;  /* 0x0000000d0e0a723e */ /* 0x000fe200000010ff */
[----:B------:R-:W-:Y:S01]  /*73e0*/  FADD.FTZ R59, R15, R54 ;  /* 0x000000360f3b7221 */ /* 0x000fe20000010000 */
[----:B------:R-:W-:Y:S01]  /*73f0*/  FFMA.FTZ R14, R67, UR33, -R73 ;  /* 0x00000021430e7c23 */ /* 0x000fe20008010849 */
[----:B------:R-:W1:Y:S01]  /*7400*/  MUFU.EX2 R80, R80 ;  /* 0x0000005000507308 */ /* 0x000e620000000800 */
[----:B0-----:R-:W-:Y:S01]  /*7410*/  FADD.FTZ R3, R76, R3 ;  /* 0x000000034c037221 */ /* 0x001fe20000010000 */
[----:B------:R-:W-:Y:S01]  /*7420*/  FADD.FTZ R58, R20, R59 ;  /* 0x0000003b143a7221 */ /* 0x000fe20000010000 */
[----:B------:R-:W-:Y:S01]  /*7430*/  F2FP.BF16.F32.PACK_AB R9, R76, R11 ;  /* 0x0000000b4c09723e */ /* 0x000fe200000010ff */
[--C-:B------:R-:W-:Y:S01]  /*7440*/  FFMA.FTZ R4, R62, UR33, -R73.reuse ;  /* 0x000000213e047c23 */ /* 0x100fe20008010849 */
[--C-:B------:R-:W-:Y:S01]  /*7450*/  FFMA.FTZ R75, R75, UR33, -R73.reuse ;  /* 0x000000214b4b7c23 */ /* 0x100fe20008010849 */
[----:B------:R-:W-:Y:S01]  /*7460*/  FADD.FTZ R59, R21, R58 ;  /* 0x0000003a153b7221 */ /* 0x000fe20000010000 */
[----:B------:R-:W-:Y:S01]  /*7470*/  FFMA.FTZ R78, R78, UR33, -R73 ;  /* 0x000000214e4e7c23 */ /* 0x000fe20008010849 */
[----:B------:R-:W0:Y:S01]  /*7480*/  MUFU.EX2 R27, R27 ;  /* 0x0000001b001b7308 */ /* 0x000e220000000800 */
[----:B---3--:R-:W-:Y:S01]  /*7490*/  FADD.FTZ R55, R30, R3 ;  /* 0x000000031e377221 */ /* 0x008fe20000010000 */
[----:B------:R-:W-:Y:S01]  /*74a0*/  FADD.FTZ R58, R24, R59 ;  /* 0x0000003b183a7221 */ /* 0x000fe20000010000 */
[--C-:B------:R-:W-:Y:S01]  /*74b0*/  FFMA.FTZ R3, R66, UR33, -R73.reuse ;  /* 0x0000002142037c23 */ /* 0x100fe20008010849 */
[--C-:B------:R-:W-:Y:S01]  /*74c0*/  FFMA.FTZ R59, R74, UR33, -R73.reuse ;  /* 0x000000214a3b7c23 */ /* 0x100fe20008010849 */
[--C-:B------:R-:W-:Y:S01]  /*74d0*/  FFMA.FTZ R79, R79, UR33, -R73.reuse ;  /* 0x000000214f4f7c23 */ /* 0x100fe20008010849 */
[----:B------:R-:W-:Y:S01]  /*74e0*/  FADD.FTZ R67, R25, R58 ;  /* 0x0000003a19437221 */ /* 0x000fe20000010000 */
[----:B------:R-:W-:Y:S01]  /*74f0*/  FFMA.FTZ R83, R83, UR33, -R73 ;  /* 0x0000002153537c23 */ /* 0x000fe20008010849 */
[----:B------:R-:W2:Y:S01]  /*7500*/  MUFU.EX2 R31, R31 ;  /* 0x0000001f001f7308 */ /* 0x000ea20000000800 */
[C---:B-1----:R-:W-:Y:S01]  /*7510*/  FADD.FTZ R54, R80.reuse, R55 ;  /* 0x0000003750367221 */ /* 0x042fe20000010000 */
[----:B------:R-:W-:Y:S01]  /*7520*/  F2FP.BF16.F32.PACK_AB R11, R80, R30 ;  /* 0x0000001e500b723e */ /* 0x000fe200000010ff */
[----:B------:R-:W-:Y:S01]  /*7530*/  FADD.FTZ R58, R28, R67 ;  /* 0x000000431c3a7221 */ /* 0x000fe20000010000 */
[--C-:B------:R-:W-:Y:S01]  /*7540*/  FFMA.FTZ R55, R71, UR33, -R73.reuse ;  /* 0x0000002147377c23 */ /* 0x100fe20008010849 */
[--C-:B------:R-:W-:Y:S01]  /*7550*/  FFMA.FTZ R82, R82, UR33, -R73.reuse ;  /* 0x0000002152527c23 */ /* 0x100fe20008010849 */
[----:B------:R-:W-:Y:S01]  /*7560*/  FFMA.FTZ R86, R86, UR33, -R73 ;  /* 0x0000002156567c23 */ /* 0x000fe20008010849 */
[----:B------:R-:W-:Y:S01]  /*7570*/  FADD.FTZ R67, R29, R58 ;  /* 0x0000003a1d437221 */ /* 0x000fe20000010000 */
[----:B------:R-:W-:Y:S01]  /*7580*/  MUFU.EX2 R35, R35 ;  /* 0x0000002300237308 */ /* 0x000fe20000000800 */
[----:B0-----:R-:W-:Y:S01]  /*7590*/  FADD.FTZ R30, R27, R54 ;  /* 0x000000361b1e7221 */ /* 0x001fe20000010000 */
[----:B------:R0:W-:Y:S01]  /*75a0*/  STSM.16.M88.4 [R17+0x21800], R8 ;  /* 0x0218000811007844 */ /* 0x0001e20000000200 */
[----:B------:R-:W-:Y:S01]  /*75b0*/  FADD.FTZ R58, R32, R67 ;  /* 0x00000043203a7221 */ /* 0x000fe20000010000 */
[--C-:B------:R-:W-:Y:S01]  /*75c0*/  FFMA.FTZ R54, R70, UR33, -R73.reuse ;  /* 0x0000002146367c23 */ /* 0x100fe20008010849 */
[----:B------:R-:W-:Y:S01]  /*75d0*/  FFMA.FTZ R73, R87, UR33, -R73 ;  /* 0x0000002157497c23 */ /* 0x000fe20008010849 */
[----:B------:R-:W-:Y:S01]  /*75e0*/  F2FP.BF16.F32.PACK_AB R28, R28, R25 ;  /* 0x000000191c1c723e */ /* 0x000fe200000010ff */
[----:B------:R-:W-:Y:S01]  /*75f0*/  FADD.FTZ R67, R33, R58 ;  /* 0x0000003a21437221 */ /* 0x000fe20000010000 */
[----:B------:R-:W1:Y:S01]  /*7600*/  MUFU.EX2 R38, R38 ;  /* 0x0000002600267308 */ /* 0x000e620000000800 */
[----:B--2---:R-:W-:Y:S01]  /*7610*/  FADD.FTZ R30, R31, R30 ;  /* 0x0000001e1f1e7221 */ /* 0x004fe20000010000 */
[----:B------:R-:W-:Y:S01]  /*7620*/  UMOV UR45, UR54 ;  /* 0x00000036002d7c82 */ /* 0x000fe20008000000 */
[-C--:B------:R-:W-:Y:S01]  /*7630*/  FMUL.FTZ R90, R90, R5.reuse ;  /* 0x000000055a5a7220 */ /* 0x080fe20000410000 */
[-C--:B------:R-:W-:Y:S01]  /*7640*/  FMUL.FTZ R91, R91, R5.reuse ;  /* 0x000000055b5b7220 */ /* 0x080fe20000410000 */
[-C--:B------:R-:W-:Y:S01]  /*7650*/  FMUL.FTZ R94, R94, R5.reuse ;  /* 0x000000055e5e7220 */ /* 0x080fe20000410000 */
[-C--:B------:R-:W-:Y:S01]  /*7660*/  FMUL.FTZ R95, R95, R5.reuse ;  /* 0x000000055f5f7220 */ /* 0x080fe20000410000 */
[-C--:B------:R-:W-:Y:S01]  /*7670*/  FMUL.FTZ R98, R98, R5.reuse ;  /* 0x0000000562627220 */ /* 0x080fe20000410000 */
[----:B------:R-:W2:Y:S01]  /*7680*/  MUFU.EX2 R42, R42 ;  /* 0x0000002a002a7308 */ /* 0x000ea20000000800 */
[----:B------:R-:W-:Y:S01]  /*7690*/  FMUL.FTZ R99, R99, R5 ;  /* 0x0000000563637220 */ /* 0x000fe20000410000 */
[----:B0-----:R-:W-:Y:S01]  /*76a0*/  F2FP.BF16.F32.PACK_AB R8, R20, R15 ;  /* 0x0000000f1408723e */ /* 0x001fe200000010ff */
[----:B------:R-:W-:Y:S01]  /*76b0*/  FMUL.FTZ R102, R102, R5 ;  /* 0x0000000566667220 */ /* 0x000fe20000410000 */
[----:B------:R-:W-:Y:S01]  /*76c0*/  F2FP.BF16.F32.PACK_AB R10, R24, R21 ;  /* 0x00000015180a723e */ /* 0x000fe200000010ff */
[----:B------:R-:W-:Y:S01]  /*76d0*/  FMUL.FTZ R103, R103, R5 ;  /* 0x0000000567677220 */ /* 0x000fe20000410000 */
[----:B------:R-:W-:Y:S01]  /*76e0*/  F2FP.BF16.F32.PACK_AB R9, R31, R27 ;  /* 0x0000001b1f09723e */ /* 0x000fe200000010ff */
[----:B------:R-:W-:Y:S01]  /*76f0*/  FMUL.FTZ R106, R106, R5 ;  /* 0x000000056a6a7220 */ /* 0x000fe20000410000 */
[----:B------:R-:W0:Y:S01]  /*7700*/  MUFU.EX2 R43, R43 ;  /* 0x0000002b002b7308 */ /* 0x000e220000000800 */
[----:B-1----:R-:W-:Y:S01]  /*7710*/  F2FP.BF16.F32.PACK_AB R11, R38, R35 ;  /* 0x00000023260b723e */ /* 0x002fe200000010ff */
[-C--:B------:R-:W-:Y:S01]  /*7720*/  FMUL.FTZ R107, R107, R5.reuse ;  /* 0x000000056b6b7220 */ /* 0x080fe20000410000 */
[-C--:B------:R-:W-:Y:S01]  /*7730*/  FMUL.FTZ R110, R110, R5.reuse ;  /* 0x000000056e6e7220 */ /* 0x080fe20000410000 */
[-C--:B------:R-:W-:Y:S01]  /*7740*/  FMUL.FTZ R111, R111, R5.reuse ;  /* 0x000000056f6f7220 */ /* 0x080fe20000410000 */
[-C--:B------:R-:W-:Y:S01]  /*7750*/  FMUL.FTZ R114, R114, R5.reuse ;  /* 0x0000000572727220 */ /* 0x080fe20000410000 */
[----:B------:R1:W-:Y:S01]  /*7760*/  STSM.16.M88.4 [R23], R8 ;  /* 0x0000000817007844 */ /* 0x0003e20000000200 */
[-C--:B------:R-:W-:Y:S01]  /*7770*/  FMUL.FTZ R115, R115, R5.reuse ;  /* 0x0000000573737220 */ /* 0x080fe20000410000 */
[----:B------:R-:W3:Y:S01]  /*7780*/  MUFU.EX2 R46, R46 ;  /* 0x0000002e002e7308 */ /* 0x000ee20000000800 */
[-C--:B------:R-:W-:Y:S01]  /*7790*/  FMUL.FTZ R118, R118, R5.reuse ;  /* 0x0000000576767220 */ /* 0x080fe20000410000 */
        /* <DEDUP_REMOVED lines=9> */
[----:B------:R-:W-:Y:S01]  /*7830*/  FMUL.FTZ R135, R135, R5 ;  /* 0x0000000587877220 */ /* 0x000fe20000410000 */
[-C--:B------:R-:W-:Y:S01]  /*7840*/  FMUL.FTZ R88, R88, R72.reuse ;  /* 0x0000004858587220 */ /* 0x080fe20000410000 */
[-C--:B------:R-:W-:Y:S01]  /*7850*/  FMUL.FTZ R89, R89, R72.reuse ;  /* 0x0000004859597220 */ /* 0x080fe20000410000 */
[-C--:B------:R-:W-:Y:S01]  /*7860*/  FMUL.FTZ R92, R92, R72.reuse ;  /* 0x000000485c5c7220 */ /* 0x080fe20000410000 */
[-C--:B------:R-:W-:Y:S01]  /*7870*/  FMUL.FTZ R93, R93, R72.reuse ;  /* 0x000000485d5d7220 */ /* 0x080fe20000410000 */
[----:B------:R-:W5:Y:S01]  /*7880*/  MUFU.EX2 R77, R77 ;  /* 0x0000004d004d7308 */ /* 0x000f620000000800 */
[----:B----4-:R-:W-:Y:S01]  /*7890*/  FADD.FTZ R63, R35, R30 ;  /* 0x0000001e233f7221 */ /* 0x010fe20000010000 */
[-C--:B------:R-:W-:Y:S01]  /*78a0*/  FMUL.FTZ R96, R96, R72.reuse ;  /* 0x0000004860607220 */ /* 0x080fe20000410000 */
[-C--:B------:R-:W-:Y:S01]  /*78b0*/  FMUL.FTZ R97, R97, R72.reuse ;  /* 0x0000004861617220 */ /* 0x080fe20000410000 */
[-C--:B------:R-:W-:Y:S01]  /*78c0*/  FMUL.FTZ R100, R100, R72.reuse ;  /* 0x0000004864647220 */ /* 0x080fe20000410000 */
[----:B------:R-:W-:Y:S01]  /*78d0*/  FADD.FTZ R63, R38, R63 ;  /* 0x0000003f263f7221 */ /* 0x000fe20000010000 */
[----:B------:R-:W-:Y:S01]  /*78e0*/  F2FP.BF16.F32.PACK_AB R38, R40, R37 ;  /* 0x000000252826723e */ /* 0x000fe200000010ff */
[-C--:B------:R-:W-:Y:S01]  /*78f0*/  FMUL.FTZ R101, R101, R72.reuse ;  /* 0x0000004865657220 */ /* 0x080fe20000410000 */
[----:B------:R-:W4:Y:S01]  /*7900*/  MUFU.EX2 R26, R26 ;  /* 0x0000001a001a7308 */ /* 0x000f220000000800 */
[----:B--2---:R-:W-:Y:S01]  /*7910*/  FADD.FTZ R30, R42, R63 ;  /* 0x0000003f2a1e7221 */ /* 0x004fe20000010000 */
[-C--:B------:R-:W-:Y:S01]  /*7920*/  FMUL.FTZ R104, R104, R72.reuse ;  /* 0x0000004868687220 */ /* 0x080fe20000410000 */
[-C--:B------:R-:W-:Y:S01]  /*7930*/  FMUL.FTZ R105, R105, R72.reuse ;  /* 0x0000004869697220 */ /* 0x080fe20000410000 */
[-C--:B------:R-:W-:Y:S01]  /*7940*/  FMUL.FTZ R108, R108, R72.reuse ;  /* 0x000000486c6c7220 */ /* 0x080fe20000410000 */
[----:B0-----:R-:W-:Y:S01]  /*7950*/  FADD.FTZ R63, R43, R30 ;  /* 0x0000001e2b3f7221 */ /* 0x001fe20000010000 */
[-C--:B------:R-:W-:Y:S01]  /*7960*/  FMUL.FTZ R109, R109, R72.reuse ;  /* 0x000000486d6d7220 */ /* 0x080fe20000410000 */
[----:B------:R-:W-:Y:S01]  /*7970*/  FMUL.FTZ R112, R112, R72 ;  /* 0x0000004870707220 */ /* 0x000fe20000410000 */
[----:B------:R-:W0:Y:S01]  /*7980*/  MUFU.EX2 R34, R34 ;  /* 0x0000002200227308 */ /* 0x000e220000000800 */
[----:B---3--:R-:W-:Y:S01]  /*7990*/  FADD.FTZ R30, R46, R63 ;  /* 0x0000003f2e1e7221 */ /* 0x008fe20000010000 */
[----:B-----5:R-:W-:Y:S01]  /*79a0*/  F2FP.BF16.F32.PACK_AB R31, R77, R46 ;  /* 0x0000002e4d1f723e */ /* 0x020fe200000010ff */
[-C--:B------:R-:W-:Y:S01]  /*79b0*/  FMUL.FTZ R113, R113, R72.reuse ;  /* 0x0000004871717220 */ /* 0x080fe20000410000 */
[----:B------:R-:W-:Y:S01]  /*79c0*/  F2FP.BF16.F32.PACK_AB R46, R12, R45 ;  /* 0x0000002d0c2e723e */ /* 0x000fe200000010ff */
[----:B------:R-:W-:Y:S01]  /*79d0*/  FADD.FTZ R63, R77, R30 ;  /* 0x0000001e4d3f7221 */ /* 0x000fe20000010000 */
[C---:B------:R-:W-:Y:S01]  /*79e0*/  FADD.FTZ R30, R36.reuse, R67 ;  /* 0x00000043241e7221 */ /* 0x040fe20000010000 */
[----:B------:R-:W-:Y:S01]  /*79f0*/  F2FP.BF16.F32.PACK_AB R36, R36, R33 ;  /* 0x000000212424723e */ /* 0x000fe200000010ff */
[----:B------:R-:W2:Y:S01]  /*7a00*/  MUFU.EX2 R39, R39 ;  /* 0x0000002700277308 */ /* 0x000ea20000000800 */
[----:B----4-:R-:W-:Y:S01]  /*7a10*/  FADD.FTZ R63, R26, R63 ;  /* 0x0000003f1a3f7221 */ /* 0x010fe20000010000 */
[----:B------:R-:W-:Y:S01]  /*7a20*/  FADD.FTZ R15, R37, R30 ;  /* 0x0000001e250f7221 */ /* 0x000fe20000010000 */
[----:B------:R-:W-:Y:S01]  /*7a30*/  F2FP.BF16.F32.PACK_AB R30, R32, R29 ;  /* 0x0000001d201e723e */ /* 0x000fe200000010ff */
[----:B------:R-:W-:Y:S01]  /*7a40*/  FMUL.FTZ R116, R116, R72 ;  /* 0x0000004874747220 */ /* 0x000fe20000410000 */
[----:B------:R-:W-:Y:S01]  /*7a50*/  F2FP.BF16.F32.PACK_AB R29, R43, R42 ;  /* 0x0000002a2b1d723e */ /* 0x000fe200000010ff */
[----:B------:R-:W-:Y:S01]  /*7a60*/  FADD.FTZ R58, R40, R15 ;  /* 0x0000000f283a7221 */ /* 0x000fe20000010000 */
[----:B------:R-:W-:Y:S01]  /*7a70*/  FMUL.FTZ R117, R117, R72 ;  /* 0x0000004875757220 */ /* 0x000fe20000410000 */
[----:B------:R-:W3:Y:S01]  /*7a80*/  MUFU.EX2 R47, R47 ;  /* 0x0000002f002f7308 */ /* 0x000ee20000000800 */
[C---:B0-----:R-:W-:Y:S01]  /*7a90*/  FADD.FTZ R24, R34.reuse, R63 ;  /* 0x0000003f22187221 */ /* 0x041fe20000010000 */
[----:B------:R-:W-:Y:S01]  /*7aa0*/  FADD.FTZ R21, R41, R58 ;  /* 0x0000003a29157221 */ /* 0x000fe20000010000 */
[----:B------:R-:W-:Y:S01]  /*7ab0*/  F2FP.BF16.F32.PACK_AB R37, R34, R26 ;  /* 0x0000001a2225723e */ /* 0x000fe200000010ff */
[----:B------:R0:W-:Y:S01]  /*7ac0*/  STSM.16.M88.4 [R22], R28 ;  /* 0x0000001c16007844 */ /* 0x0001e20000000200 */
[-C--:B------:R-:W-:Y:S01]  /*7ad0*/  FMUL.FTZ R120, R120, R72.reuse ;  /* 0x0000004878787220 */ /* 0x080fe20000410000 */
[C---:B------:R-:W-:Y:S01]  /*7ae0*/  FADD.FTZ R32, R44.reuse, R21 ;  /* 0x000000152c207221 */ /* 0x040fe20000010000 */
[----:B------:R-:W-:Y:S01]  /*7af0*/  F2FP.BF16.F32.PACK_AB R44, R44, R41 ;  /* 0x000000292c2c723e */ /* 0x000fe200000010ff */
[----:B------:R-:W4:Y:S01]  /*7b00*/  MUFU.EX2 R50, R50 ;  /* 0x0000003200327308 */ /* 0x000f220000000800 */
[----:B--2---:R-:W-:Y:S01]  /*7b10*/  FADD.FTZ R24, R39, R24 ;  /* 0x0000001827187221 */ /* 0x004fe20000010000 */
[----:B------:R-:W-:Y:S01]  /*7b20*/  FADD.FTZ R21, R45, R32 ;  /* 0x000000202d157221 */ /* 0x000fe20000010000 */
[-C--:B------:R-:W-:Y:S01]  /*7b30*/  FMUL.FTZ R121, R121, R72.reuse ;  /* 0x0000004879797220 */ /* 0x080fe20000410000 */
[-C--:B------:R-:W-:Y:S01]  /*7b40*/  FMUL.FTZ R124, R124, R72.reuse ;  /* 0x000000487c7c7220 */ /* 0x080fe20000410000 */
[-C--:B------:R-:W-:Y:S01]  /*7b50*/  FMUL.FTZ R125, R125, R72.reuse ;  /* 0x000000487d7d7220 */ /* 0x080fe20000410000 */
[----:B------:R-:W-:Y:S01]  /*7b60*/  FADD.FTZ R21, R12, R21 ;  /* 0x000000150c157221 */ /* 0x000fe20000010000 */
[-C--:B------:R-:W-:Y:S01]  /*7b70*/  FMUL.FTZ R128, R128, R72.reuse ;  /* 0x0000004880807220 */ /* 0x080fe20000410000 */
[----:B------:R-:W2:Y:S01]  /*7b80*/  MUFU.EX2 R51, R51 ;  /* 0x0000003300337308 */ /* 0x000ea20000000800 */
[C---:B---3--:R-:W-:Y:S01]  /*7b90*/  FADD.FTZ R15, R47.reuse, R24 ;  /* 0x000000182f0f7221 */ /* 0x048fe20000010000 */
[----:B------:R-:W-:Y:S01]  /*7ba0*/  FADD.FTZ R32, R48, R21 ;  /* 0x0000001530207221 */ /* 0x000fe20000010000 */
[----:B------:R-:W-:Y:S01]  /*7bb0*/  F2FP.BF16.F32.PACK_AB R39, R47, R39 ;  /* 0x000000272f27723e */ /* 0x000fe200000010ff */
[----:B------:R-:W-:Y:S01]  /*7bc0*/  FMUL.FTZ R129, R129, R72 ;  /* 0x0000004881817220 */ /* 0x000fe20000410000 */
[----:B------:R-:W-:Y:S01]  /*7bd0*/  F2FP.BF16.F32.PACK_AB R48, R49, R48 ;  /* 0x000000303130723e */ /* 0x000fe200000010ff */
[-C--:B------:R-:W-:Y:S01]  /*7be0*/  FMUL.FTZ R132, R132, R72.reuse ;  /* 0x0000004884847220 */ /* 0x080fe20000410000 */
[----:B------:R-:W-:Y:S01]  /*7bf0*/  FMUL.FTZ R133, R133, R72 ;  /* 0x0000004885857220 */ /* 0x000fe20000410000 */
[----:B------:R-:W3:Y:S01]  /*7c00*/  MUFU.EX2 R4, R4 ;  /* 0x0000000400047308 */ /* 0x000ee20000000800 */
[----:B----4-:R-:W-:Y:S01]  /*7c10*/  FADD.FTZ R24, R50, R15 ;  /* 0x0000000f32187221 */ /* 0x010fe20000010000 */
[----:B------:R0:W-:Y:S01]  /*7c20*/  STSM.16.M88.4 [R18], R36 ;  /* 0x0000002412007844 */ /* 0x0001e20000000200 */
[----:B------:R-:W-:-:S05]  /*7c30*/  IMAD.MOV.U32 R5, RZ, RZ, R69 ;  /* 0x000000ffff057224 */ /* 0x000fca00078e0045 */
[----:B------:R-:W4:Y:S01]  /*7c40*/  MUFU.EX2 R53, R53 ;  /* 0x0000003500357308 */ /* 0x000f220000000800 */
[C---:B--2---:R-:W-:Y:S01]  /*7c50*/  FADD.FTZ R15, R51.reuse, R24 ;  /* 0x00000018330f7221 */ /* 0x044fe20000010000 */
[----:B------:R-:W-:-:S06]  /*7c60*/  F2FP.BF16.F32.PACK_AB R45, R51, R50 ;  /* 0x00000032332d723e */ /* 0x000fcc00000010ff */
[----:B------:R-:W2:Y:S01]  /*7c70*/  MUFU.EX2 R3, R3 ;  /* 0x0000000300037308 */ /* 0x000ea20000000800 */
[----:B---3--:R-:W-:Y:S01]  /*7c80*/  FADD.FTZ R24, R4, R15 ;  /* 0x0000000f04187221 */ /* 0x008fe20000010000 */
[----:B------:R-:W-:Y:S01]  /*7c90*/  FADD.FTZ R15, R49, R32 ;  /* 0x00000020310f7221 */ /* 0x000fe20000010000 */
[C---:B------:R-:W-:Y:S02]  /*7ca0*/  F2FP.BF16.F32.PACK_AB R47, R13.reuse, R4 ;  /* 0x000000040d2f723e */ /* 0x040fe400000010ff */
[----:B------:R-:W-:Y:S01]  /*7cb0*/  FADD.FTZ R24, R13, R24 ;  /* 0x000000180d187221 */ /* 0x000fe20000010000 */
[----:B-1----:R-:W-:Y:S02]  /*7cc0*/  FADD.FTZ R8, R52, R15 ;  /* 0x0000000f34087221 */ /* 0x002fe40000010000 */
[----:B------:R-:W1:Y:S01]  /*7cd0*/  MUFU.EX2 R56, R56 ;  /* 0x0000003800387308 */ /* 0x000e620000000800 */
[C---:B----4-:R-:W-:Y:S01]  /*7ce0*/  F2FP.BF16.F32.PACK_AB R50, R53.reuse, R52 ;  /* 0x000000343532723e */ /* 0x050fe200000010ff */
[----:B------:R-:W-:Y:S01]  /*7cf0*/  FADD.FTZ R11, R53, R8 ;  /* 0x00000008350b7221 */ /* 0x000fe20000010000 */
[----:B------:R0:W-:Y:S05]  /*7d00*/  STSM.16.M88.4 [R17+0x27800], R44 ;  /* 0x0278002c11007844 */ /* 0x0001ea0000000200 */
[----:B------:R-:W3:Y:S01]  /*7d10*/  MUFU.EX2 R14, R14 ;  /* 0x0000000e000e7308 */ /* 0x000ee20000000800 */
[----:B--2---:R-:W-:-:S07]  /*7d20*/  FADD.FTZ R9, R3, R24 ;  /* 0x0000001803097221 */ /* 0x004fce0000010000 */
[----:B------:R-:W2:Y:S01]  /*7d30*/  MUFU.EX2 R57, R57 ;  /* 0x0000003900397308 */ /* 0x000ea20000000800 */
[----:B-1----:R-:W-:-:S07]  /*7d40*/  FADD.FTZ R10, R56, R11 ;  /* 0x0000000b380a7221 */ /* 0x002fce0000010000 */
[----:B------:R-:W1:Y:S01]  /*7d50*/  MUFU.EX2 R54, R54 ;  /* 0x0000003600367308 */ /* 0x000e620000000800 */
[C---:B---3--:R-:W-:Y:S01]  /*7d60*/  FADD.FTZ R9, R14.reuse, R9 ;  /* 0x000000090e097221 */ /* 0x048fe20000010000 */
[----:B------:R-:W-:-:S06]  /*7d70*/  F2FP.BF16.F32.PACK_AB R49, R14, R3 ;  /* 0x000000030e31723e */ /* 0x000fcc00000010ff */
        /* <DEDUP_REMOVED lines=9> */
[----:B------:R-:W-:-:S05]  /*7e10*/  F2FP.BF16.F32.PACK_AB R51, R55, R54 ;  /* 0x000000363733723e */ /* 0x000fca00000010ff */
[----:B------:R0:W-:Y:S01]  /*7e20*/  STSM.16.M88.4 [R136], R48 ;  /* 0x0000003088007844 */ /* 0x0001e20000000200 */
        /* <DEDUP_REMOVED lines=16> */
[C---:B-1----:R-:W-:Y:S01]  /*7f30*/  F2FP.BF16.F32.PACK_AB R59, R79.reuse, R78 ;  /* 0x0000004e4f3b723e */ /* 0x042fe200000010ff */
[----:B------:R-:W-:-:S04]  /*7f40*/  FADD.FTZ R4, R79, R4 ;  /* 0x000000044f047221 */ /* 0x000fc80000010000 */
[----:B------:R0:W-:Y:S02]  /*7f50*/  STSM.16.M88.4 [R22+0x6000], R56 ;  /* 0x0060003816007844 */ /* 0x0001e40000000200 */
[----:B------:R-:W1:Y:S01]  /*7f60*/  MUFU.EX2 R83, R83 ;  /* 0x0000005300537308 */ /* 0x000e620000000800 */
[----:B---3--:R-:W-:Y:S01]  /*7f70*/  F2FP.BF16.F32.PACK_AB R10, R0, R65 ;  /* 0x00000041000a723e */ /* 0x008fe200000010ff */
[----:B------:R-:W-:-:S06]  /*7f80*/  FADD.FTZ R65, R65, R12 ;  /* 0x0000000c41417221 */ /* 0x000fcc0000010000 */
[----:B------:R-:W3:Y:S01]  /*7f90*/  MUFU.EX2 R13, R86 ;  /* 0x00000056000d7308 */ /* 0x000ee20000000800 */
[----:B--2---:R-:W-:-:S07]  /*7fa0*/  FADD.FTZ R4, R21, R4 ;  /* 0x0000000415047221 */ /* 0x004fce0000010000 */
[----:B------:R-:W2:Y:S01]  /*7fb0*/  MUFU.EX2 R24, R73 ;  /* 0x0000004900187308 */ /* 0x000ea20000000800 */
[C---:B-1----:R-:W-:Y:S01]  /*7fc0*/  F2FP.BF16.F32.PACK_AB R9, R83.reuse, R21 ;  /* 0x000000155309723e */ /* 0x042fe200000010ff */
[----:B------:R-:W-:-:S04]  /*7fd0*/  FADD.FTZ R4, R83, R4 ;  /* 0x0000000453047221 */ /* 0x000fc80000010000 */
[----:B---3--:R-:W-:Y:S01]  /*7fe0*/  FADD.FTZ R3, R13, R4 ;  /* 0x000000040d037221 */ /* 0x008fe20000010000 */
[----:B------:R-:W-:Y:S01]  /*7ff0*/  FADD.FTZ R4, R0, R65 ;  /* 0x0000004100047221 */ /* 0x000fe20000010000 */
[----:B------:R-:W-:Y:S01]  /*8000*/  IMAD.MOV.U32 R0, RZ, RZ, R7 ;  /* 0x000000ffff007224 */ /* 0x000fe200078e0007 */
[C---:B--2---:R-:W-:Y:S01]  /*8010*/  F2FP.BF16.F32.PACK_AB R11, R24.reuse, R13 ;  /* 0x0000000d180b723e */ /* 0x044fe200000010ff */
[----:B------:R-:W-:-:S04]  /*8020*/  FADD.FTZ R3, R24, R3 ;  /* 0x0000000318037221 */ /* 0x000fc80000010000 */
[----:B------:R0:W-:Y:S01]  /*8030*/  STSM.16.M88.4 [R18+0x6000], R8 ;  /* 0x0060000812007844 */ /* 0x0001e20000000200 */
[----:B------:R1:W-:Y:S06]  /*8040*/  MEMBAR.ALL.CTA ;  /* 0x0000000000007992 */ /* 0x0003ec0000008000 */
[----:B-1----:R-:W1:Y:S02]  /*8050*/  FENCE.VIEW.ASYNC.S ;  /* 0x00000000000073c6 */ /* 0x002e640000000000 */
[----:B-1----:R-:W-:Y:S01]  /*8060*/  NOP ;  /* 0x0000000000007918 */ /* 0x002fe20000000000 */
[----:B------:R-:W-:Y:S05]  /*8070*/  @P2 BRA `(.L_x_10782) ;  /* 0xffffffcc00b02947 */ /* 0x000fea000383ffff */
[----:B------:R-:W-:Y:S01]  /*8080*/  IMAD.MOV.U32 R5, RZ, RZ, R69 ;  /* 0x000000ffff057224 */ /* 0x000fe200078e0045 */
[----:B------:R-:W-:Y:S01]  /*8090*/  UMOV UR45, UR54 ;  /* 0x00000036002d7c82 */ /* 0x000fe20008000000 */
[----:B------:R-:W-:Y:S01]  /*80a0*/  IMAD.MOV.U32 R0, RZ, RZ, R7 ;  /* 0x000000ffff007224 */ /* 0x000fe200078e0007 */
[----:B------:R-:W-:-:S06]  /*80b0*/  UMOV UR50, UR53 ;  /* 0x0000003500327c82 */ /* 0x000fcc0008000000 */
.L_x_10765:
[----:B------:R-:W2:Y:S01]  /*80c0*/  LDC R7, c[0x0][0x448] ;  /* 0x00011200ff077b82 */ /* 0x000ea20000000800 */
[----:B------:R-:W-:Y:S01]  /*80d0*/  UIADD3 UR6, UR41, 0xbf, URZ ;  /* 0x000000bf29067890 */ /* 0x000fe2000fffe03f */
[----:B------:R-:W-:-:S05]  /*80e0*/  IADD3 R143, -R143, 0x1, RZ ;  /* 0x000000018f8f7810 */ /* 0x000fca0007ffe1ff */
[----:B------:R-:W-:Y:S01]  /*80f0*/  IMAD R6, R6, UR43, R143 ;  /* 0x0000002b06067c24 */ /* 0x000fe2000f8e028f */
[----:B01----:R-:W0:Y:S01]  /*8100*/  LDC R10, c[0x0][0x9e4] ;  /* 0x00027900ff0a7b82 */ /* 0x003e220000000800 */
[----:B--2---:R-:W-:Y:S02]  /*8110*/  ISETP.NE.AND P5, PT, R7, 0x1, PT ;  /* 0x000000010700780c */ /* 0x004fe40003fa5270 */
[----:B0-----:R-:W-:-:S11]  /*8120*/  ISETP.GE.AND P6, PT, R10, 0x1, PT ;  /* 0x000000010a00780c */ /* 0x001fd60003fc6270 */
[----:B------:R-:W0:Y:S08]  /*8130*/  @P5 LDC R7, c[0x0][0x44c] ;  /* 0x00011300ff075b82 */ /* 0x000e300000000800 */
[----:B------:R-:W1:Y:S01]  /*8140*/  @P5 LDC R9, c[0x0][0x450] ;  /* 0x00011400ff095b82 */ /* 0x000e620000000800 */
[----:B0-----:R-:W-:-:S04]  /*8150*/  @P5 IMAD.HI.U32 R8, R7, UR6, RZ ;  /* 0x0000000607085c27 */ /* 0x001fc8000f8e00ff */
[----:B------:R-:W-:Y:S01]  /*8160*/  IMAD.U32 R7, RZ, RZ, UR6 ;  /* 0x00000006ff077e24 */ /* 0x000fe2000f8e00ff */
        /* <DEDUP_REMOVED lines=13> */
.L_x_10784:
[----:B------:R-:W-:-:S13]  /*8240*/  ISETP.NE.AND P2, PT, R10, 0x1, PT ;  /* 0x000000010a00780c */ /* 0x000fda0003f45270 */
[----:B------:R-:W0:Y:S02]  /*8250*/  @P2 LDC.64 R8, c[0x0][0x9e8] ;  /* 0x00027a00ff082b82 */ /* 0x000e240000000a00 */
[----:B0-----:R-:W-:-:S05]  /*8260*/  @P2 IMAD.HI.U32 R8, R7, R8, RZ ;  /* 0x0000000807082227 */ /* 0x001fca00078e00ff */
[----:B------:R-:W-:-:S07]  /*8270*/  @P2 SHF.R.U32.HI R7, RZ, R9, R8 ;  /* 0x00000009ff072219 */ /* 0x000fce0000011608 */
.L_x_10785:
[----:B------:R-:W-:-:S05]  /*8280*/  IMAD R7, R7, R10, RZ ;  /* 0x0000000a07077224 */ /* 0x000fca00078e02ff */
[----:B------:R-:W-:-:S07]  /*8290*/  VIMNMX R6, R6, R7, !PT ;  /* 0x0000000706067248 */ /* 0x000fce0007fe0100 */
.L_x_10783:
        /* <DEDUP_REMOVED lines=12> */
.L_x_10795:
        /* <DEDUP_REMOVED lines=9> */
.L_x_10788:
[----:B------:R-:W-:Y:S01]  /*83f0*/  ULEA UR6, UR45, UR42, 0x3 ;  /* 0x0000002a2d067291 */ /* 0x000fe2000f8e183f */
[----:B------:R-:W-:-:S05]  /*8400*/  IMAD.U32 R0, RZ, RZ, UR50 ;  /* 0x00000032ff007e24 */ /* 0x000fca000f8e00ff */
[----:B------:R-:W-:-:S04]  /*8410*/  SHF.L.U32 R0, R0, 0x1f, RZ ;  /* 0x0000001f00007819 */ /* 0x000fc800000006ff */
[----:B------:R0:W1:Y:S01]  /*8420*/  SYNCS.PHASECHK.TRANS64.TRYWAIT P3, [UR6+0x2d830], R0 ;  /* 0x02d83000ff0075a7 */ /* 0x0000620008060146 */
[----:B------:R-:W-:Y:S05]  /*8430*/  @!P0 BRA `(.L_x_10789) ;  /* 0x0000000000048947 */ /* 0x000fea0003800000 */
[----:B------:R-:W-:Y:S01]  /*8440*/  BPT.TRAP 0x1 ;  /* 0x000000040000795c */ /* 0x000fe20000300000 */
.L_x_10789:
[----:B-1----:R-:W-:Y:S05]  /*8450*/  @P3 BRA `(.L_x_10787) ;  /* 0x0000000000083947 */ /* 0x002fea0003800000 */
[----:B------:R-:W1:Y:S02]  /*8460*/  SYNCS.PHASECHK.TRANS64.TRYWAIT P3, [UR6+0x2d830], R0 ;  /* 0x02d83000ff0075a7 */ /* 0x000e640008060146 */
[----:B-1----:R-:W-:Y:S05]  /*8470*/  @!P3 BRA `(.L_x_10790) ;  /* 0x000000c00060b947 */ /* 0x002fea0003800000 */
.L_x_10787:
[----:B-1----:R-:W1:Y:S01]  /*8480*/  S2R R5, SR_TID.X ;  /* 0x0000000000057919 */ /* 0x002e620000002100 */
        /* <DEDUP_REMOVED lines=36> */
.L_x_10792:
[----:B------:R-:W-:Y:S01]  /*86d0*/  ULEA UR6, UR34, UR42, 0x3 ;  /* 0x0000002a22067291 */ /* 0x000fe2000f8e183f */
[----:B------:R-:W-:-:S05]  /*86e0*/  IMAD.U32 R0, RZ, RZ, UR28 ;  /* 0x0000001cff007e24 */ /* 0x000fca000f8e00ff */
[----:B------:R-:W-:-:S04]  /*86f0*/  SHF.L.U32 R0, R0, 0x1f, RZ ;  /* 0x0000001f00007819 */ /* 0x000fc800000006ff */
[----:B------:R0:W1:Y:S01]  /*8700*/  SYNCS.PHASECHK.TRANS64.TRYWAIT P2, [UR6+0x2d850], R0 ;  /* 0x02d85000ff0075a7 */ /* 0x0000620008040146 */
[----:B------:R-:W-:Y:S05]  /*8710*/  @!P0 BRA `(.L_x_10793) ;  /* 0x0000000000048947 */ /* 0x000fea0003800000 */
[----:B------:R-:W-:Y:S01]  /*8720*/  BPT.TRAP 0x1 ;  /* 0x000000040000795c */ /* 0x000fe20000300000 */
.L_x_10793:
[----:B-1----:R-:W-:Y:S05]  /*8730*/  @P2 BRA `(.L_x_10791) ;  /* 0x0000000000082947 */ /* 0x002fea0003800000 */
[----:B------:R-:W1:Y:S02]  /*8740*/  SYNCS.PHASECHK.TRANS64.TRYWAIT P2, [UR6+0x2d850], R0 ;  /* 0x02d85000ff0075a7 */ /* 0x000e640008040146 */
[----:B-1----:R-:W-:Y:S05]  /*8750*/  @!P2 BRA `(.L_x_10794) ;  /* 0x000000bc00c0a947 */ /* 0x002fea0003800000 */
.L_x_10791:
[----:B------:R-:W-:Y:S01]  /*8760*/  UIADD3 UR6, UR42, 0x400, URZ ;  /* 0x000004002a067890 */ /* 0x000fe2000fffe03f */
[----:B------:R-:W-:Y:S01]  /*8770*/  WARPGROUP.ARRIVE ;  /* 0x00000000000079c5 */ /* 0x000fe20000000000 */
[----:B------:R-:W-:Y:S01]  /*8780*/  UMOV UR29, 0x40000040 ;  /* 0x40000040001d7882 */ /* 0x000fe20000000000 */
[----:B------:R-:W-:Y:S01]  /*8790*/  UMOV UR31, 0x80000020 ;  /* 0x80000020001f7882 */ /* 0x000fe20000000000 */
[----:B------:R-:W-:Y:S01]  /*87a0*/  USHF.R.U32.HI UR6, URZ, 0x4, UR6 ;  /* 0x000000043f067899 */ /* 0x000fe20008011606 */
[----:B01----:R-:W-:Y:S02]  /*87b0*/  FMNMX.FTZ R0, R24, R9, !PT ;  /* 0x0000000918007209 */ /* 0x003fe40007810000 */
[----:B------:R-:W0:Y:S01]  /*87c0*/  S2R R151, SR_TID.X ;  /* 0x0000000000977919 */ /* 0x000e220000002100 */
[----:B------:R-:W-:Y:S01]  /*87d0*/  FMNMX.FTZ R20, R26, R7, !PT ;  /* 0x000000071a147209 */ /* 0x000fe20007810000 */
[----:B------:R-:W-:Y:S01]  /*87e0*/  ULOP3.LUT UR6, UR6, 0x3fff, URZ, 0xc0, !UPT ;  /* 0x00003fff06067892 */ /* 0x000fe2000f8ec03f */
[----:B------:R-:W-:-:S03]  /*87f0*/  FMNMX.FTZ R5, R25, R0, !PT ;  /* 0x0000000019057209 */ /* 0x000fc60007810000 */
[----:B------:R-:W-:Y:S01]  /*8800*/  ULOP3.LUT UR7, UR6, 0x2000000, URZ, 0xfc, !UPT ;  /* 0x0200000006077892 */ /* 0x000fe2000f8efc3f */
[----:B------:R-:W-:Y:S01]  /*8810*/  FMNMX.FTZ R0, R28, R5, !PT ;  /* 0x000000051c007209 */ /* 0x000fe20007810000 */
[----:B------:R-:W-:Y:S02]  /*8820*/  ULOP3.LUT UR6, UR36, 0x10000, URZ, 0xfc, !UPT ;  /* 0x0001000024067892 */ /* 0x000fe4000f8efc3f */
[----:B------:R-:W-:Y:S01]  /*8830*/  UIMAD UR7, UR34, 0x600, UR7 ;  /* 0x00000600220778a4 */ /* 0x000fe2000f8e0207 */
[----:B------:R-:W-:-:S04]  /*8840*/  FMNMX.FTZ R5, R29, R0, !PT ;  /* 0x000000001d057209 */ /* 0x000fc80007810000 */
[----:B------:R-:W-:Y:S01]  /*8850*/  UMOV UR28, UR6 ;  /* 0x00000006001c7c82 */ /* 0x000fe20008000000 */
[----:B------:R-:W-:Y:S01]  /*8860*/  FMNMX.FTZ R0, R32, R5, !PT ;  /* 0x0000000520007209 */ /* 0x000fe20007810000 */
        /* <DEDUP_REMOVED lines=8> */
[----:B------:R-:W-:Y:S02]  /*88f0*/  FMNMX.FTZ R5, R37, R0, !PT ;  /* 0x0000000025057209 */ /* 0x000fe40007810000 */
[----:B0-----:R-:W-:Y:S02]  /*8900*/  SHF.R.U32.HI R143, RZ, 0x7, R151 ;  /* 0x00000007ff8f7819 */ /* 0x001fe40000011697 */
[----:B------:R-:W-:Y:S02]  /*8910*/  FMNMX.FTZ R0, R40, R5, !PT ;  /* 0x0000000528007209 */ /* 0x000fe40007810000 */
[----:B------:R-:W-:Y:S02]  /*8920*/  ISETP.GE.U32.AND P2, PT, R151, 0x180, PT ;  /* 0x000001809700780c */ /* 0x000fe40003f46070 */
        /* <DEDUP_REMOVED lines=28> */
[----:B------:R-:W0:Y:S01]  /*8af0*/  SHFL.BFLY PT, R0, R5, 0x2, 0x1f ;  /* 0x0c401f0005007f89 */ /* 0x000e2200000e0000 */
[----:B------:R-:W-:Y:S01]  /*8b00*/  UMOV UR29, 0x40000040 ;  /* 0x40000040001d7882 */ /* 0x000fe20000000000 */
[----:B------:R-:W-:Y:S01]  /*8b10*/  UMOV UR31, 0x80000020 ;  /* 0x80000020001f7882 */ /* 0x000fe20000000000 */
[----:B0-----:R-:W-:Y:S02]  /*8b20*/  FMNMX.FTZ R12, R5, R0, !PT ;  /* 0x00000000050c7209 */ /* 0x001fe40007810000 */
[----:B------:R-:W-:-:S03]  /*8b30*/  FMNMX.FTZ R5, R27, R20, !PT ;  /* 0x000000141b057209 */ /* 0x000fc60007810000 */
[----:B------:R-:W0:Y:S01]  /*8b40*/  SHFL.BFLY PT, R11, R12, 0x1, 0x1f ;  /* 0x0c201f000c0b7f89 */ /* 0x000e2200000e0000 */
[----:B------:R-:W-:-:S04]  /*8b50*/  FMNMX.FTZ R20, R30, R5, !PT ;  /* 0x000000051e147209 */ /* 0x000fc80007810000 */
[----:B------:R-:W-:Y:S02]  /*8b60*/  FMNMX.FTZ R5, R31, R20, !PT ;  /* 0x000000141f057209 */ /* 0x000fe40007810000 */
[----:B0-----:R-:W-:-:S05]  /*8b70*/  FMNMX.FTZ R0, R12, R11, !PT ;  /* 0x0000000b0c007209 */ /* 0x001fca0007810000 */
[C---:B------:R-:W-:Y:S01]  /*8b80*/  FADD.FTZ R8, -R0.reuse, R9 ;  /* 0x0000000900087221 */ /* 0x040fe20000010100 */
[----:B------:R-:W-:-:S03]  /*8b90*/  FMUL.FTZ R9, R0, UR33 ;  /* 0x0000002100097c20 */ /* 0x000fc60008410000 */
        /* <DEDUP_REMOVED lines=25> */
[----:B------:R-:W0:Y:S01]  /*8d30*/  MUFU.EX2 R10, R10 ;  /* 0x0000000a000a7308 */ /* 0x000e220000000800 */
[----:B------:R-:W-:Y:S01]  /*8d40*/  FMNMX.FTZ R28, R46, R5, !PT ;  /* 0x000000052e1c7209 */ /* 0x000fe20007810000 */
[--C-:B------:R-:W-:Y:S01]  /*8d50*/  FFMA.FTZ R64, R76, UR33, -R9.reuse ;  /* 0x000000214c407c23 */ /* 0x100fe20008010809 */
[--C-:B------:R-:W-:Y:S01]  /*8d60*/  FFMA.FTZ R32, R44, UR33, -R9.reuse ;  /* 0x000000212c207c23 */ /* 0x100fe20008010809 */
[--C-:B------:R-:W-:Y:S01]  /*8d70*/  FFMA.FTZ R44, R56, UR33, -R9.reuse ;  /* 0x00000021382c7c23 */ /* 0x100fe20008010809 */
[----:B------:R-:W-:Y:S01]  /*8d80*/  FMNMX.FTZ R5, R47, R28, !PT ;  /* 0x0000001c2f057209 */ /* 0x000fe20007810000 */
[--C-:B------:R-:W-:Y:S01]  /*8d90*/  FFMA.FTZ R56, R68, UR33, -R9.reuse ;  /* 0x0000002144387c23 */ /* 0x100fe20008010809 */
[--C-:B------:R-:W-:Y:S01]  /*8da0*/  FFMA.FTZ R68, R80, UR33, -R9.reuse ;  /* 0x0000002150447c23 */ /* 0x100fe20008010809 */
[----:B------:R-:W1:Y:S01]  /*8db0*/  MUFU.EX2 R11, R11 ;  /* 0x0000000b000b7308 */ /* 0x000e620000000800 */
[----:B------:R-:W-:Y:S01]  /*8dc0*/  FMNMX.FTZ R28, R50, R5, !PT ;  /* 0x00000005321c7209 */ /* 0x000fe20007810000 */
[----:B------:R-:W-:Y:S01]  /*8dd0*/  FFMA.FTZ R21, R37, UR33, -R9 ;  /* 0x0000002125157c23 */ /* 0x000fe20008010809 */
[----:B------:R-:W-:-:S02]  /*8de0*/  WARPGROUP.DEPBAR.LE gsb0, 0x0 ;  /* 0x00008000000079c5 */ /* 0x000fc40000010000 */
[----:B------:R-:W-:Y:S01]  /*8df0*/  WARPGROUP.ARRIVE ;  /* 0x00000000000079c5 */ /* 0x000fe20000000000 */
[----:B------:R-:W-:Y:S01]  /*8e00*/  FMNMX.FTZ R5, R51, R28, !PT ;  /* 0x0000001c33057209 */ /* 0x000fe20007810000 */
[--C-:B------:R-:W-:Y:S01]  /*8e10*/  FFMA.FTZ R20, R36, UR33, -R9.reuse ;  /* 0x0000002124147c23 */ /* 0x100fe20008010809 */
[----:B------:R-:W2:Y:S01]  /*8e20*/  MUFU.EX2 R12, R12 ;  /* 0x0000000c000c7308 */ /* 0x000ea20000000800 */
[----:B0-----:R-:W-:Y:S01]  /*8e30*/  FFMA.FTZ R4, R8, R4, R10 ;  /* 0x0000000408047223 */ /* 0x001fe2000001000a */
[----:B------:R-:W-:Y:S01]  /*8e40*/  FMNMX.FTZ R28, R54, R5, !PT ;  /* 0x00000005361c7209 */ /* 0x000fe20007810000 */
[----:B------:R-:W-:Y:S01]  /*8e50*/  HGMMA.64x96x16.F32.BF16 R88, gdesc[UR28].tnspB, R88, gsb0 ;  /* 0x416000001c5879f0 */ /* 0x000fe20008001858 */
[----:B------:R-:W-:Y:S01]  /*8e60*/  UIADD3 UR28, UR6, 0x6, URZ ;  /* 0x00000006061c7890 */ /* 0x000fe2000fffe03f */
[--C-:B------:R-:W-:Y:S01]  /*8e70*/  FFMA.FTZ R37, R49, UR33, -R9.reuse ;  /* 0x0000002131257c23 */ /* 0x100fe20008010809 */
[----:B------:R-:W-:Y:S01]  /*8e80*/  UIADD3 UR30, UR7, 0xc0, URZ ;  /* 0x000000c0071e7890 */ /* 0x000fe2000fffe03f */
[----:B------:R-:W-:Y:S01]  /*8e90*/  FMNMX.FTZ R5, R55, R28, !PT ;  /* 0x0000001c37057209 */ /* 0x000fe20007810000 */
[----:B------:R-:W-:Y:S01]  /*8ea0*/  UMOV UR29, 0x40000040 ;  /* 0x40000040001d7882 */ /* 0x000fe20000000000 */
[----:B------:R-:W-:Y:S01]  /*8eb0*/  UMOV UR31, 0x80000020 ;  /* 0x80000020001f7882 */ /* 0x000fe20000000000 */
        /* <DEDUP_REMOVED lines=11> */
[----:B------:R-:W-:-:S02]  /*8f70*/  FFMA.FTZ R9, R85, UR33, -R9 ;  /* 0x0000002155097c23 */ /* 0x000fc40008010809 */
        /* <DEDUP_REMOVED lines=24> */
[----:B0-----:R-:W-:Y:S01]  /*9100*/  FMNMX.FTZ R5, R28, R5, !PT ;  /* 0x000000051c057209 */ /* 0x001fe20007810000 */
[----:B------:R-:W-:-:S02]  /*9110*/  WARPGROUP.DEPBAR.LE gsb0, 0x0 ;  /* 0x00008000000079c5 */ /* 0x000fc40000010000 */
[----:B------:R-:W-:Y:S02]  /*9120*/  WARPGROUP.ARRIVE ;  /* 0x00000000000079c5 */ /* 0x000fe40000000000 */
[----:B------:R-:W0:Y:S02]  /*9130*/  SHFL.BFLY PT, R28, R5, 0x1, 0x1f ;  /* 0x0c201f00051c7f89 */ /* 0x000e2400000e0000 */
[----:B------:R-:W-:Y:S02]  /*9140*/  MUFU.EX2 R41, R41 ;  /* 0x0000002900297308 */ /* 0x000fe40000000800 */
[----:B------:R-:W-:Y:S01]  /*9150*/  HGMMA.64x96x16.F32.BF16 R88, gdesc[UR28].tnspB, R88, gsb0 ;  /* 0x416000001c5879f0 */ /* 0x000fe20008001858 */
[----:B------:R-:W-:Y:S02]  /*9160*/  UIADD3 UR28, UR6, 0x600, URZ ;  /* 0x00000600061c7890 */ /* 0x000fe4000fffe03f */
[----:B------:R-:W-:-:S03]  /*9170*/  UIADD3 UR30, UR7, 0x100, URZ ;  /* 0x00000100071e7890 */ /* 0x000fc6000fffe03f */
[----:B------:R-:W-:Y:S01]  /*9180*/  MUFU.EX2 R44, R44 ;  /* 0x0000002c002c7308 */ /* 0x000fe20000000800 */
[----:B------:R-:W-:Y:S01]  /*9190*/  UMOV UR29, 0x40000040 ;  /* 0x40000040001d7882 */ /* 0x000fe20000000000 */
[----:B------:R-:W-:-:S06]  /*91a0*/  UMOV UR31, 0x80000020 ;  /* 0x80000020001f7882 */ /* 0x000fcc0000000000 */
[----:B------:R-:W-:Y:S01]  /*91b0*/  MUFU.EX2 R45, R45 ;  /* 0x0000002d002d7308 */ /* 0x000fe20000000800 */
[----:B0-----:R-:W-:-:S07]  /*91c0*/  FMNMX.FTZ R5, R5, R28, !PT ;  /* 0x0000001c05057209 */ /* 0x001fce0007810000 */
[----:B------:R-:W-:Y:S01]  /*91d0*/  MUFU.EX2 R48, R48 ;  /* 0x0000003000307308 */ /* 0x000fe20000000800 */
[C---:B------:R-:W-:Y:S01]  /*91e0*/  FADD.FTZ R7, -R5.reuse, R7 ;  /* 0x0000000705077221 */ /* 0x040fe20000010100 */
[----:B------:R-:W-:-:S03]  /*91f0*/  FMUL.FTZ R28, R5, UR33 ;  /* 0x00000021051c7c20 */ /* 0x000fc60008410000 */
[----:B------:R-:W-:Y:S01]  /*9200*/  FMUL.FTZ R7, R7, UR33 ;  /* 0x0000002107077c20 */ /* 0x000fe20008410000 */
[--C-:B------:R-:W-:Y:S01]  /*9210*/  FFMA.FTZ R29, R26, UR33, -R28.reuse ;  /* 0x000000211a1d7c23 */ /* 0x100fe2000801081c */
[--C-:B------:R-:W-:Y:S01]  /*9220*/  FFMA.FTZ R77, R30, UR33, -R28.reuse ;  /* 0x000000211e4d7c23 */ /* 0x100fe2000801081c */
[----:B------:R-:W-:Y:S02]  /*9230*/  VIADD R30, R143, 0x9 ;  /* 0x000000098f1e7836 */ /* 0x000fe40000000000 */
[--C-:B------:R-:W-:Y:S01]  /*9240*/  FFMA.FTZ R26, R27, UR33, -R28.reuse ;  /* 0x000000211b1a7c23 */ /* 0x100fe2000801081c */
[--C-:B------:R-:W-:Y:S01]  /*9250*/  FFMA.FTZ R81, R39, UR33, -R28.reuse ;  /* 0x0000002127517c23 */ /* 0x100fe2000801081c */
[----:B------:R-:W-:Y:S01]  /*9260*/  FFMA.FTZ R39, R54, UR33, -R28 ;  /* 0x0000002136277c23 */ /* 0x000fe2000801081c */
[----:B------:R-:W-:Y:S01]  /*9270*/  MUFU.EX2 R7, R7 ;  /* 0x0000000700077308 */ /* 0x000fe20000000800 */
[----:B------:R-:W-:Y:S01]  /*9280*/  SEL R54, R30, 0x9, !P2 ;  /* 0x000000091e367807 */ /* 0x000fe20005000000 */
[----:B------:R-:W-:-:S02]  /*9290*/  IMAD.U32 R30, RZ, RZ, UR45 ;  /* 0x0000002dff1e7e24 */ /* 0x000fc4000f8e00ff */
[--C-:B------:R-:W-:Y:S01]  /*92a0*/  FFMA.FTZ R31, R31, UR33, -R28.reuse ;  /* 0x000000211f1f7c23 */ /* 0x100fe2000801081c */
[--C-:B------:R-:W-:Y:S01]  /*92b0*/  FFMA.FTZ R27, R46, UR33, -R28.reuse ;  /* 0x000000212e1b7c23 */ /* 0x100fe2000801081c */
[--C-:B------:R-:W-:Y:S01]  /*92c0*/  FFMA.FTZ R46, R51, UR33, -R28.reuse ;  /* 0x00000021332e7c23 */ /* 0x100fe2000801081c */
[----:B------:R-:W-:Y:S01]  /*92d0*/  IMAD.U32 R51, RZ, RZ, UR34 ;  /* 0x00000022ff337e24 */ /* 0x000fe2000f8e00ff */
[----:B------:R-:W-:Y:S01]  /*92e0*/  @!P1 LEA R30, R30, UR42, 0x3 ;  /* 0x0000002a1e1e9c11 */ /* 0x000fe2000f8e18ff */
[----:B------:R-:W0:Y:S01]  /*92f0*/  MUFU.EX2 R29, R29 ;  /* 0x0000001d001d7308 */ /* 0x000e220000000800 */
[--C-:B------:R-:W-:Y:S01]  /*9300*/  FFMA.FTZ R76, R34, UR33, -R28.reuse ;  /* 0x00000021224c7c23 */ /* 0x100fe2000801081c */
[--C-:B------:R-:W-:Y:S01]  /*9310*/  FFMA.FTZ R80, R35, UR33, -R28.reuse ;  /* 0x0000002123507c23 */ /* 0x100fe2000801081c */
[----:B------:R-:W-:Y:S01]  /*9320*/  @!P1 LEA R51, R51, UR42, 0x3 ;  /* 0x0000002a33339c11 */ /* 0x000fe2000f8e18ff */
[----:B------:R-:W-:Y:S02]  /*9330*/  @!P1 VIADD R30, R30, 0x2d840 ;  /* 0x0002d8401e1e9836 */ /* 0x000fe40000000000 */
[--C-:B------:R-:W-:Y:S01]  /*9340*/  FFMA.FTZ R35, R50, UR33, -R28.reuse ;  /* 0x0000002132237c23 */ /* 0x100fe2000801081c */
[--C-:B------:R-:W-:Y:S01]  /*9350*/  FFMA.FTZ R50, R59, UR33, -R28.reuse ;  /* 0x000000213b327c23 */ /* 0x100fe2000801081c */
[----:B------:R-:W-:Y:S01]  /*9360*/  FFMA.FTZ R73, R38, UR33, -R28 ;  /* 0x0000002126497c23 */ /* 0x000fe2000801081c */
[----:B------:R-:W3:Y:S01]  /*9370*/  MUFU.EX2 R26, R26 ;  /* 0x0000001a001a7308 */ /* 0x000ee20000000800 */
[----:B------:R-:W-:Y:S01]  /*9380*/  @!P1 PRMT R30, RZ, 0x654, R30 ;  /* 0x00000654ff1e9816 */ /* 0x000fe2000000001e */
[----:B------:R-:W-:-:S02]  /*9390*/  @!P1 VIADD R51, R51, 0x2d860 ;  /* 0x0002d86033339836 */ /* 0x000fc40000000000 */
[----:B-1----:R-:W-:Y:S01]  /*93a0*/  FADD.FTZ R59, R11, R4 ;  /* 0x000000040b3b7221 */ /* 0x002fe20000010000 */
[--C-:B------:R-:W-:Y:S01]  /*93b0*/  FFMA.FTZ R34, R58, UR33, -R28.reuse ;  /* 0x000000213a227c23 */ /* 0x100fe2000801081c */
[--C-:B------:R-:W-:Y:S01]  /*93c0*/  FFMA.FTZ R38, R42, UR33, -R28.reuse ;  /* 0x000000212a267c23 */ /* 0x100fe2000801081c */
[--C-:B------:R-:W-:Y:S01]  /*93d0*/  FFMA.FTZ R42, R43, UR33, -R28.reuse ;  /* 0x000000212b2a7c23 */ /* 0x100fe2000801081c */
[----:B--2---:R-:W-:Y:S01]  /*93e0*/  FADD.FTZ R58, R12, R59 ;  /* 0x0000003b0c3a7221 */ /* 0x004fe20000010000 */
[----:B------:R-:W-:Y:S01]  /*93f0*/  MUFU.EX2 R77, R77 ;  /* 0x0000004d004d7308 */ /* 0x000fe20000000800 */
[----:B0-----:R-:W-:Y:S01]  /*9400*/  FFMA.FTZ R3, R7, R3, R29 ;  /* 0x0000000307037223 */ /* 0x001fe2000001001d */
[----:B------:R-:W-:Y:S01]  /*9410*/  FFMA.FTZ R43, R47, UR33, -R28 ;  /* 0x000000212f2b7c23 */ /* 0x000fe2000801081c */
[----:B------:R-:W-:Y:S01]  /*9420*/  FADD.FTZ R59, R13, R58 ;  /* 0x0000003a0d3b7221 */ /* 0x000fe20000010000 */
        /* <DEDUP_REMOVED lines=15> */
[----:B---3--:R-:W-:Y:S01]  /*9520*/  F2FP.BF16.F32.PACK_AB R29, R26, R29 ;  /* 0x0000001d1a1d723e */ /* 0x008fe200000010ff */
[----:B------:R-:W-:Y:S01]  /*9530*/  UMOV UR34, UR45 ;  /* 0x0000002d00227c82 */ /* 0x000fe20008000000 */
[C---:B------:R-:W-:Y:S01]  /*9540*/  ISETP.GT.AND P2, PT, R2.reuse, R6, PT ;  /* 0x000000060200720c */ /* 0x040fe20003f44270 */
[----:B------:R-:W-:-:S02]  /*9550*/  VIADD R2, R2, 0xffffffff ;  /* 0xffffffff02027836 */ /* 0x000fc40000000000 */
        /* <DEDUP_REMOVED lines=52> */
[----:B------:R-:W-:Y:S01]  /*98a0*/  MUFU.EX2 R83, R83 ;  /* 0x0000005300537308 */ /* 0x000fe20000000800 */
[----:B0-----:R-:W-:-:S07]  /*98b0*/  F2FP.BF16.F32.PACK_AB R70, R9, R72 ;  /* 0x000000480946723e */ /* 0x001fce00000010ff */
[----:B------:R-:W-:Y:S08]  /*98c0*/  MUFU.EX2 R86, R86 ;  /* 0x0000005600567308 */ /* 0x000ff00000000800 */
[----:B------:R-:W-:Y:S01]  /*98d0*/  MUFU.EX2 R87, R87 ;  /* 0x0000005700577308 */ /* 0x000fe20000000800 */
[----:B------:R-:W-:Y:S02]  /*98e0*/  WARPGROUP.DEPBAR.LE gsb0, 0x0 ;  /* 0x00008000000079c5 */ /* 0x000fe40000010000 */
[----:B------:R-:W-:-:S06]  /*98f0*/  WARPGROUP.ARRIVE ;  /* 0x00000000000079c5 */ /* 0x000fcc0000000000 */
[----:B------:R-:W-:Y:S01]  /*9900*/  HGMMA.64x96x16.F32.BF16 R88, gdesc[UR28].tnspB, R88, gsb0 ;  /* 0x416000001c5879f0 */ /* 0x000fe20008001858 */
[----:B------:R-:W-:Y:S02]  /*9910*/  UMOV UR28, UR50 ;  /* 0x00000032001c7c82 */ /* 0x000fe40008000000 */
[----:B------:R-:W-:Y:S02]  /*9920*/  WARPGROUP.DEPBAR.LE gsb0, 0x0 ;  /* 0x00008000000079c5 */ /* 0x000fe40000010000 */
[----:B------:R0:W-:Y:S06]  /*9930*/  BAR.ARV R54, 0x100 ;  /* 0x000400360000751d */ /* 0x0001ec0000002000 */
[----:B------:R1:W-:Y:S01]  /*9940*/  @!P1 SYNCS.ARRIVE.TRANS64.RED.A1T0 RZ, [R30+URZ], RZ ;  /* 0x000000ff1eff99a7 */ /* 0x0003e2000810043f */
[-C--:B------:R-:W-:Y:S01]  /*9950*/  FMUL.FTZ R90, R90, R7.reuse ;  /* 0x000000075a5a7220 */ /* 0x080fe20000410000 */
[----:B0-----:R-:W-:Y:S01]  /*9960*/  @!P1 PRMT R54, RZ, 0x654, R51 ;  /* 0x00000654ff369816 */ /* 0x001fe20000000033 */
[----:B------:R-:W-:Y:S01]  /*9970*/  FFMA.FTZ R51, R62, UR33, -R28 ;  /* 0x000000213e337c23 */ /* 0x000fe2000801081c */
[----:B------:R-:W-:Y:S01]  /*9980*/  F2FP.BF16.F32.PACK_AB R62, R65, R64 ;  /* 0x00000040413e723e */ /* 0x000fe200000010ff */
[-C--:B------:R-:W-:Y:S01]  /*9990*/  FMUL.FTZ R91, R91, R7.reuse ;  /* 0x000000075b5b7220 */ /* 0x080fe20000410000 */
[-C--:B------:R-:W-:Y:S01]  /*99a0*/  FMUL.FTZ R94, R94, R7.reuse ;  /* 0x000000075e5e7220 */ /* 0x080fe20000410000 */
[-C--:B------:R-:W-:Y:S01]  /*99b0*/  FMUL.FTZ R95, R95, R7.reuse ;  /* 0x000000075f5f7220 */ /* 0x080fe20000410000 */
[----:B-1----:R-:W-:Y:S01]  /*99c0*/  FADD.FTZ R30, R26, R3 ;  /* 0x000000031a1e7221 */ /* 0x002fe20000010000 */
[----:B------:R0:W-:Y:S01]  /*99d0*/  @!P1 SYNCS.ARRIVE.TRANS64.RED.A1T0 RZ, [R54+URZ], RZ ;  /* 0x000000ff36ff99a7 */ /* 0x0001e2000810043f */
[----:B------:R-:W1:Y:S01]  /*99e0*/  MUFU.EX2 R51, R51 ;  /* 0x0000003300337308 */ /* 0x000e620000000800 */
[-C--:B------:R-:W-:Y:S01]  /*99f0*/  FMUL.FTZ R98, R98, R7.reuse ;  /* 0x0000000762627220 */ /* 0x080fe20000410000 */
[----:B------:R-:W-:Y:S01]  /*9a00*/  FADD.FTZ R30, R77, R30 ;  /* 0x0000001e4d1e7221 */ /* 0x000fe20000010000 */
[-C--:B------:R-:W-:Y:S01]  /*9a10*/  FMUL.FTZ R99, R99, R7.reuse ;  /* 0x0000000763637220 */ /* 0x080fe20000410000 */
[-C--:B------:R-:W-:Y:S01]  /*9a20*/  FMUL.FTZ R102, R102, R7.reuse ;  /* 0x0000000766667220 */ /* 0x080fe20000410000 */
[-C--:B------:R-:W-:Y:S01]  /*9a30*/  FMUL.FTZ R103, R103, R7.reuse ;  /* 0x0000000767677220 */ /* 0x080fe20000410000 */
[----:B------:R-:W-:Y:S01]  /*9a40*/  FMUL.FTZ R106, R106, R7 ;  /* 0x000000076a6a7220 */ /* 0x000fe20000410000 */
[----:B0-----:R-:W-:Y:S01]  /*9a50*/  FFMA.FTZ R54, R67, UR33, -R28 ;  /* 0x0000002143367c23 */ /* 0x001fe2000801081c */
[----:B------:R-:W-:Y:S01]  /*9a60*/  FADD.FTZ R67, R31, R30 ;  /* 0x0000001e1f437221 */ /* 0x000fe20000010000 */
[----:B------:R-:W-:Y:S01]  /*9a70*/  FADD.FTZ R30, R14, R59 ;  /* 0x0000003b0e1e7221 */ /* 0x000fe20000010000 */
[----:B------:R-:W-:Y:S01]  /*9a80*/  F2FP.BF16.F32.PACK_AB R28, R11, R10 ;  /* 0x0000000a0b1c723e */ /* 0x000fe200000010ff */
[----:B------:R-:W0:Y:S01]  /*9a90*/  MUFU.EX2 R3, R66 ;  /* 0x0000004200037308 */ /* 0x000e220000000800 */
[----:B------:R-:W-:Y:S01]  /*9aa0*/  FADD.FTZ R67, R76, R67 ;  /* 0x000000434c437221 */ /* 0x000fe20000010000 */
[----:B------:R-:W-:Y:S01]  /*9ab0*/  FADD.FTZ R59, R15, R30 ;  /* 0x0000001e0f3b7221 */ /* 0x000fe20000010000 */
[----:B------:R-:W-:Y:S01]  /*9ac0*/  F2FP.BF16.F32.PACK_AB R31, R31, R77 ;  /* 0x0000004d1f1f723e */ /* 0x000fe200000010ff */
[-C--:B------:R-:W-:Y:S01]  /*9ad0*/  FMUL.FTZ R107, R107, R7.reuse ;  /* 0x000000076b6b7220 */ /* 0x080fe20000410000 */
[----:B------:R-:W-:Y:S01]  /*9ae0*/  FADD.FTZ R30, R80, R67 ;  /* 0x00000043501e7221 */ /* 0x000fe20000010000 */
[----:B------:R-:W-:Y:S01]  /*9af0*/  FADD.FTZ R58, R20, R59 ;  /* 0x0000003b143a7221 */ /* 0x000fe20000010000 */
[-C--:B------:R-:W-:Y:S01]  /*9b00*/  FMUL.FTZ R110, R110, R7.reuse ;  /* 0x000000076e6e7220 */ /* 0x080fe20000410000 */
[----:B------:R-:W2:Y:S01]  /*9b10*/  MUFU.EX2 R54, R54 ;  /* 0x0000003600367308 */ /* 0x000ea20000000800 */
[----:B------:R-:W-:Y:S01]  /*9b20*/  FADD.FTZ R30, R73, R30 ;  /* 0x0000001e491e7221 */ /* 0x000fe20000010000 */
[----:B------:R-:W-:Y:S01]  /*9b30*/  FADD.FTZ R59, R21, R58 ;  /* 0x0000003a153b7221 */ /* 0x000fe20000010000 */
[-C--:B------:R-:W-:Y:S01]  /*9b40*/  FMUL.FTZ R111, R111, R7.reuse ;  /* 0x000000076f6f7220 */ /* 0x080fe20000410000 */
[-C--:B------:R-:W-:Y:S01]  /*9b50*/  FMUL.FTZ R114, R114, R7.reuse ;  /* 0x0000000772727220 */ /* 0x080fe20000410000 */
[----:B------:R-:W-:Y:S01]  /*9b60*/  FADD.FTZ R63, R81, R30 ;  /* 0x0000001e513f7221 */ /* 0x000fe20000010000 */
[----:B------:R-:W-:Y:S01]  /*9b70*/  FADD.FTZ R58, R24, R59 ;  /* 0x0000003b183a7221 */ /* 0x000fe20000010000 */
[----:B------:R-:W-:Y:S01]  /*9b80*/  F2FP.BF16.F32.PACK_AB R30, R13, R12 ;  /* 0x0000000c0d1e723e */ /* 0x000fe200000010ff */
[----:B------:R-:W3:Y:S01]  /*9b90*/  MUFU.EX2 R10, R71 ;  /* 0x00000047000a7308 */ /* 0x000ee20000000800 */
[----:B------:R-:W-:Y:S01]  /*9ba0*/  FADD.FTZ R63, R38, R63 ;  /* 0x0000003f263f7221 */ /* 0x000fe20000010000 */
[C---:B------:R-:W-:Y:S01]  /*9bb0*/  FADD.FTZ R11, R25.reuse, R58 ;  /* 0x0000003a190b7221 */ /* 0x040fe20000010000 */
[----:B------:R-:W-:Y:S01]  /*9bc0*/  F2FP.BF16.F32.PACK_AB R24, R25, R24 ;  /* 0x000000181918723e */ /* 0x000fe200000010ff */
[----:B------:R-:W-:Y:S01]  /*9bd0*/  STSM.16.M88.4 [R17+0x21800], R28 ;  /* 0x0218001c11007844 */ /* 0x000fe20000000200 */
[----:B------:R-:W-:Y:S01]  /*9be0*/  FADD.FTZ R12, R42, R63 ;  /* 0x0000003f2a0c7221 */ /* 0x000fe20000010000 */
[----:B------:R-:W-:Y:S01]  /*9bf0*/  FADD.FTZ R26, R32, R11 ;  /* 0x0000000b201a7221 */ /* 0x000fe20000010000 */
[----:B------:R-:W-:Y:S01]  /*9c00*/  F2FP.BF16.F32.PACK_AB R25, R42, R38 ;  /* 0x000000262a19723e */ /* 0x000fe200000010ff */
[----:B------:R-:W4:Y:S01]  /*9c10*/  MUFU.EX2 R63, R78 ;  /* 0x0000004e003f7308 */ /* 0x000f220000000800 */
        /* <DEDUP_REMOVED lines=20> */
[C---:B------:R-:W-:Y:S01]  /*9d60*/  FADD.FTZ R21, R47.reuse, R20 ;  /* 0x000000142f157221 */ /* 0x040fe20000010000 */
[----:B------:R-:W-:Y:S01]  /*9d70*/  FADD.FTZ R20, R44, R11 ;  /* 0x0000000b2c147221 */ /* 0x000fe20000010000 */
[----:B------:R-:W-:Y:S01]  /*9d80*/  F2FP.BF16.F32.PACK_AB R39, R47, R39 ;  /* 0x000000272f27723e */ /* 0x000fe200000010ff */
[----:B------:R5:W-:Y:S01]  /*9d90*/  STSM.16.M88.4 [R23], R12 ;  /* 0x0000000c17007844 */ /* 0x000be20000000200 */
[----:B------:R-:W-:Y:S01]  /*9da0*/  FADD.FTZ R21, R34, R21 ;  /* 0x0000001522157221 */ /* 0x000fe20000010000 */
[----:B------:R-:W-:Y:S01]  /*9db0*/  FADD.FTZ R11, R45, R20 ;  /* 0x000000142d0b7221 */ /* 0x000fe20000010000 */
[----:B-1----:R-:W-:Y:S01]  /*9dc0*/  F2FP.BF16.F32.PACK_AB R47, R4, R51 ;  /* 0x00000033042f723e */ /* 0x002fe200000010ff */
[----:B------:R-:W1:Y:S01]  /*9dd0*/  MUFU.EX2 R20, R79 ;  /* 0x0000004f00147308 */ /* 0x000e620000000800 */
[----:B------:R-:W-:Y:S01]  /*9de0*/  FADD.FTZ R32, R50, R21 ;  /* 0x0000001532207221 */ /* 0x000fe20000010000 */
[----:B------:R-:W-:Y:S01]  /*9df0*/  FADD.FTZ R38, R48, R11 ;  /* 0x0000000b30267221 */ /* 0x000fe20000010000 */
[----:B------:R-:W-:Y:S01]  /*9e00*/  F2FP.BF16.F32.PACK_AB R27, R43, R27 ;  /* 0x0000001b2b1b723e */ /* 0x000fe200000010ff */
[----:B------:R-:W-:Y:S01]  /*9e10*/  FMUL.FTZ R126, R126, R7 ;  /* 0x000000077e7e7220 */ /* 0x000fe20000410000 */
[----:B------:R-:W-:Y:S01]  /*9e20*/  FADD.FTZ R11, R51, R32 ;  /* 0x00000020330b7221 */ /* 0x000fe20000010000 */
[----:B------:R-:W-:Y:S01]  /*9e30*/  FADD.FTZ R21, R49, R38 ;  /* 0x0000002631157221 */ /* 0x000fe20000010000 */
[----:B------:R-:W-:Y:S01]  /*9e40*/  F2FP.BF16.F32.PACK_AB R36, R37, R36 ;  /* 0x000000242524723e */ /* 0x000fe200000010ff */
[----:B------:R1:W-:Y:S01]  /*9e50*/  STSM.16.M88.4 [R22], R24 ;  /* 0x0000001816007844 */ /* 0x0003e20000000200 */
[----:B------:R-:W-:Y:S01]  /*9e60*/  F2FP.BF16.F32.PACK_AB R37, R46, R35 ;  /* 0x000000232e25723e */ /* 0x000fe200000010ff */
[-C--:B------:R-:W-:Y:S01]  /*9e70*/  FMUL.FTZ R127, R127, R7.reuse ;  /* 0x000000077f7f7220 */ /* 0x080fe20000410000 */
[----:B------:R-:W-:Y:S01]  /*9e80*/  F2FP.BF16.F32.PACK_AB R38, R41, R40 ;  /* 0x000000282926723e */ /* 0x000fe200000010ff */
[----:B-----5:R-:W-:Y:S01]  /*9e90*/  FADD.FTZ R12, R4, R11 ;  /* 0x0000000b040c7221 */ /* 0x020fe20000010000 */
[----:B------:R-:W-:Y:S01]  /*9ea0*/  FADD.FTZ R14, R52, R21 ;  /* 0x00000015340e7221 */ /* 0x000fe20000010000 */
[----:B------:R-:W-:Y:S01]  /*9eb0*/  F2FP.BF16.F32.PACK_AB R44, R45, R44 ;  /* 0x0000002c2d2c723e */ /* 0x000fe200000010ff */
[-C--:B------:R-:W-:Y:S01]  /*9ec0*/  FMUL.FTZ R130, R130, R7.reuse ;  /* 0x0000000782827220 */ /* 0x080fe20000410000 */
[----:B0-----:R-:W-:Y:S01]  /*9ed0*/  FADD.FTZ R11, R3, R12 ;  /* 0x0000000c030b7221 */ /* 0x001fe20000010000 */
[C---:B------:R-:W-:Y:S01]  /*9ee0*/  FADD.FTZ R13, R53.reuse, R14 ;  /* 0x0000000e350d7221 */ /* 0x040fe20000010000 */
[----:B------:R-:W-:Y:S01]  /*9ef0*/  F2FP.BF16.F32.PACK_AB R52, R53, R52 ;  /* 0x000000343534723e */ /* 0x000fe200000010ff */
[----:B------:R0:W-:Y:S01]  /*9f00*/  STSM.16.M88.4 [R18], R36 ;  /* 0x0000002412007844 */ /* 0x0001e20000000200 */
[----:B--2---:R-:W-:Y:S01]  /*9f10*/  FADD.FTZ R12, R54, R11 ;  /* 0x0000000b360c7221 */ /* 0x004fe20000010000 */
[----:B------:R-:W-:Y:S01]  /*9f20*/  FADD.FTZ R14, R56, R13 ;  /* 0x0000000d380e7221 */ /* 0x000fe20000010000 */
[----:B------:R-:W-:Y:S01]  /*9f30*/  F2FP.BF16.F32.PACK_AB R45, R50, R34 ;  /* 0x00000022322d723e */ /* 0x000fe200000010ff */
[-C--:B------:R-:W-:Y:S01]  /*9f40*/  FMUL.FTZ R131, R131, R7.reuse ;  /* 0x0000000783837220 */ /* 0x080fe20000410000 */
[----:B------:R-:W-:Y:S01]  /*9f50*/  FADD.FTZ R11, R55, R12 ;  /* 0x0000000c370b7221 */ /* 0x000fe20000010000 */
[----:B------:R-:W-:Y:S01]  /*9f60*/  FADD.FTZ R13, R57, R14 ;  /* 0x0000000e390d7221 */ /* 0x000fe20000010000 */
[----:B------:R-:W-:Y:S01]  /*9f70*/  F2FP.BF16.F32.PACK_AB R46, R49, R48 ;  /* 0x00000030312e723e */ /* 0x000fe200000010ff */
[----:B------:R-:W-:Y:S01]  /*9f80*/  FMUL.FTZ R134, R134, R7 ;  /* 0x0000000786867220 */ /* 0x000fe20000410000 */
[----:B---3--:R-:W-:Y:S01]  /*9f90*/  FADD.FTZ R11, R10, R11 ;  /* 0x0000000b0a0b7221 */ /* 0x008fe20000010000 */
[----:B------:R-:W-:Y:S01]  /*9fa0*/  FADD.FTZ R4, R60, R13 ;  /* 0x0000000d3c047221 */ /* 0x000fe20000010000 */
[----:B------:R-:W-:Y:S01]  /*9fb0*/  F2FP.BF16.F32.PACK_AB R53, R54, R3 ;  /* 0x000000033635723e */ /* 0x000fe200000010ff */
[----:B------:R0:W-:Y:S01]  /*9fc0*/  STSM.16.M88.4 [R17+0x27800], R44 ;  /* 0x0278002c11007844 */ /* 0x0001e20000000200 */
        /* <DEDUP_REMOVED lines=8> */
[----:B----4-:R-:W-:Y:S01]  /*a050*/  FADD.FTZ R3, R63, R12 ;  /* 0x0000000c3f037221 */ /* 0x010fe20000010000 */
[----:B------:R-:W-:Y:S01]  /*a060*/  FADD.FTZ R11, R65, R4 ;  /* 0x00000004410b7221 */ /* 0x000fe20000010000 */
[----:B------:R-:W-:Y:S01]  /*a070*/  F2FP.BF16.F32.PACK_AB R60, R61, R60 ;  /* 0x0000003c3d3c723e */ /* 0x000fe200000010ff */
[----:B------:R0:W-:Y:S01]  /*a080*/  STSM.16.M88.4 [R136], R52 ;  /* 0x0000003488007844 */ /* 0x0001e20000000200 */
[----:B------:R-:W-:Y:S01]  /*a090*/  F2FP.BF16.F32.PACK_AB R61, R75, R74 ;  /* 0x0000004a4b3d723e */ /* 0x000fe200000010ff */
[----:B------:R-:W-:Y:S01]  /*a0a0*/  FADD.FTZ R4, R68, R11 ;  /* 0x0000000b44047221 */ /* 0x000fe20000010000 */
[C---:B-1----:R-:W-:Y:S01]  /*a0b0*/  F2FP.BF16.F32.PACK_AB R63, R20.reuse, R63 ;  /* 0x0000003f143f723e */ /* 0x042fe200000010ff */
[----:B------:R-:W-:Y:S01]  /*a0c0*/  FADD.FTZ R3, R20, R3 ;  /* 0x0000000314037221 */ /* 0x000fe20000010000 */
[C---:B------:R-:W-:Y:S01]  /*a0d0*/  F2FP.BF16.F32.PACK_AB R68, R69.reuse, R68 ;  /* 0x000000444544723e */ /* 0x040fe200000010ff */
[----:B------:R-:W-:Y:S01]  /*a0e0*/  FADD.FTZ R11, R69, R4 ;  /* 0x00000004450b7221 */ /* 0x000fe20000010000 */
[----:B------:R-:W-:Y:S01]  /*a0f0*/  F2FP.BF16.F32.PACK_AB R69, R83, R82 ;  /* 0x000000525345723e */ /* 0x000fe200000010ff */
[----:B------:R0:W-:Y:S01]  /*a100*/  STSM.16.M88.4 [R22+0x6000], R60 ;  /* 0x0060003c16007844 */ /* 0x0001e20000000200 */
[----:B------:R-:W-:Y:S01]  /*a110*/  F2FP.BF16.F32.PACK_AB R71, R87, R86 ;  /* 0x000000565747723e */ /* 0x000fe200000010ff */
[----:B------:R-:W-:Y:S01]  /*a120*/  FADD.FTZ R3, R82, R3 ;  /* 0x0000000352037221 */ /* 0x000fe20000010000 */
[----:B------:R-:W-:Y:S01]  /*a130*/  FADD.FTZ R4, R72, R11 ;  /* 0x0000000b48047221 */ /* 0x000fe20000010000 */
[-C--:B------:R-:W-:Y:S01]  /*a140*/  FMUL.FTZ R89, R89, R8.reuse ;  /* 0x0000000859597220 */ /* 0x080fe20000410000 */
[-C--:B------:R-:W-:Y:S01]  /*a150*/  FMUL.FTZ R92, R92, R8.reuse ;  /* 0x000000085c5c7220 */ /* 0x080fe20000410000 */
[----:B------:R0:W-:Y:S01]  /*a160*/  STSM.16.M88.4 [R18+0x6000], R68 ;  /* 0x0060004412007844 */ /* 0x0001e20000000200 */
[----:B------:R-:W-:Y:S01]  /*a170*/  FADD.FTZ R3, R83, R3 ;  /* 0x0000000353037221 */ /* 0x000fe20000010000 */
[----:B------:R-:W-:Y:S01]  /*a180*/  FADD.FTZ R4, R9, R4 ;  /* 0x0000000409047221 */ /* 0x000fe20000010000 */
[-C--:B------:R-:W-:Y:S01]  /*a190*/  FMUL.FTZ R93, R93, R8.reuse ;  /* 0x000000085d5d7220 */ /* 0x080fe20000410000 */
[----:B------:R-:W-:Y:S01]  /*a1a0*/  @!PT LDS RZ, [RZ] ;  /* 0x00000000fffff984 */ /* 0x000fe20000000800 */
[----:B------:R-:W-:Y:S01]  /*a1b0*/  @!PT LDS RZ, [RZ] ;  /* 0x00000000fffff984 */ /* 0x000fe20000000800 */
[----:B------:R-:W-:Y:S01]  /*a1c0*/  @!PT LDS RZ, [RZ] ;  /* 0x00000000fffff984 */ /* 0x000fe20000000800 */
[----:B------:R-:W-:Y:S01]  /*a1d0*/  @!PT LDS RZ, [RZ] ;  /* 0x00000000fffff984 */ /* 0x000fe20000000800 */
[----:B------:R1:W-:Y:S06]  /*a1e0*/  MEMBAR.ALL.CTA ;  /* 0x0000000000007992 */ /* 0x0003ec0000008000 */
[----:B-1----:R-:W1:Y:S01]  /*a1f0*/  FENCE.VIEW.ASYNC.S ;  /* 0x00000000000073c6 */ /* 0x002e620000000000 */
        /* <DEDUP_REMOVED lines=24> */
[----:B-1----:R-:W-:Y:S01]  /*a380*/  NOP ;  /* 0x0000000000007918 */ /* 0x002fe20000000000 */
[----:B0-----:R-:W-:Y:S05]  /*a390*/  @P2 BRA `(.L_x_10795) ;  /* 0xffffffdc00f02947 */ /* 0x001fea000383ffff */
.L_x_10786:
        /* <DEDUP_REMOVED lines=9> */
[----:B------:R-:W-:Y:S01]  /*a430*/  ULDC UR33, c[0x0][0x988] ;  /* 0x0002620000217ab9 */ /* 0x000fe20000000800 */
[----:B------:R-:W-:-:S05]  /*a440*/  ULDC UR35, c[0x0][0x9e0] ;  /* 0x0002780000237ab9 */ /* 0x000fca0000000800 */
.L_x_10813:
[----:B------:R-:W-:Y:S01]  /*a450*/  UIADD3 UR45, UR53, 0x1, URZ ;  /* 0x00000001352d7890 */ /* 0x000fe2000fffe03f */
[----:B------:R-:W-:-:S03]  /*a460*/  ISETP.NE.AND P2, PT, RZ, UR37, PT ;  /* 0x00000025ff007c0c */ /* 0x000fc6000bf45270 */
[----:B------:R-:W-:-:S04]  /*a470*/  UISETP.NE.AND UP0, UPT, UR45, 0x2, UPT ;  /* 0x000000022d00788c */ /* 0x000fc8000bf05270 */
[----:B------:R-:W-:Y:S02]  /*a480*/  USEL UR50, URZ, 0x1, UP0 ;  /* 0x000000013f327887 */ /* 0x000fe40008000000 */
[----:B------:R-:W-:Y:S02]  /*a490*/  USEL UR45, UR45, URZ, UP0 ;  /* 0x0000003f2d2d7287 */ /* 0x000fe40008000000 */
[----:B------:R-:W-:Y:S02]  /*a4a0*/  ULOP3.LUT UR50, UR28, UR50, URZ, 0x3c, !UPT ;  /* 0x000000321c327292 */ /* 0x000fe4000f8e3c3f */
[----:B--2---:R-:W-:Y:S10]  /*a4b0*/  @P2 BRA `(.L_x_10797) ;  /* 0x00000000002c2947 */ /* 0x004ff40003800000 */
[----:B------:R-:W-:Y:S05]  /*a4c0*/  @!P0 BRA `(.L_x_10798) ;  /* 0x0000000000048947 */ /* 0x000fea0003800000 */
[----:B------:R-:W-:Y:S01]  /*a4d0*/  BPT.TRAP 0x1 ;  /* 0x000000040000795c */ /* 0x000fe20000300000 */
.L_x_10798:
[----:B------:R-:W-:Y:S01]  /*a4e0*/  ULEA UR6, UR45, UR42, 0x3 ;  /* 0x0000002a2d067291 */ /* 0x000fe2000f8e183f */
[----:B------:R-:W-:-:S05]  /*a4f0*/  IMAD.U32 R0, RZ, RZ, UR50 ;  /* 0x00000032ff007e24 */ /* 0x000fca000f8e00ff */
[----:B------:R-:W-:-:S04]  /*a500*/  SHF.L.U32 R0, R0, 0x1f, RZ ;  /* 0x0000001f00007819 */ /* 0x000fc800000006ff */
[----:B------:R0:W1:Y:S01]  /*a510*/  SYNCS.PHASECHK.TRANS64.TRYWAIT P3, [UR6+0x2d830], R0 ;  /* 0x02d83000ff0075a7 */ /* 0x0000620008060146 */
[----:B------:R-:W-:Y:S05]  /*a520*/  @!P0 BRA `(.L_x_10799) ;  /* 0x0000000000048947 */ /* 0x000fea0003800000 */
[----:B------:R-:W-:Y:S01]  /*a530*/  BPT.TRAP 0x1 ;  /* 0x000000040000795c */ /* 0x000fe20000300000 */
.L_x_10799:
[----:B-1----:R-:W-:Y:S05]  /*a540*/  @P3 BRA `(.L_x_10797) ;  /* 0x0000000000083947 */ /* 0x002fea0003800000 */
[----:B------:R-:W1:Y:S02]  /*a550*/  SYNCS.PHASECHK.TRANS64.TRYWAIT P3, [UR6+0x2d830], R0 ;  /* 0x02d83000ff0075a7 */ /* 0x000e640008060146 */
[----:B-1----:R-:W-:Y:S05]  /*a560*/  @!P3 BRA `(.L_x_10800) ;  /* 0x000000a00054b947 */ /* 0x002fea0003800000 */
.L_x_10797:
        /* <DEDUP_REMOVED lines=37> */
.L_x_10802:
[----:B------:R-:W-:Y:S01]  /*a7c0*/  ULEA UR6, UR53, UR42, 0x3 ;  /* 0x0000002a35067291 */ /* 0x000fe2000f8e183f */
[----:B------:R-:W-:-:S05]  /*a7d0*/  IMAD.U32 R0, RZ, RZ, UR28 ;  /* 0x0000001cff007e24 */ /* 0x000fca000f8e00ff */
[----:B------:R-:W-:-:S04]  /*a7e0*/  SHF.L.U32 R0, R0, 0x1f, RZ ;  /* 0x0000001f00007819 */ /* 0x000fc800000006ff */
[----:B------:R0:W1:Y:S01]  /*a7f0*/  SYNCS.PHASECHK.TRANS64.TRYWAIT P2, [UR6+0x2d850], R0 ;  /* 0x02d85000ff0075a7 */ /* 0x0000620008040146 */
[----:B------:R-:W-:Y:S05]  /*a800*/  @!P0 BRA `(.L_x_10803) ;  /* 0x0000000000048947 */ /* 0x000fea0003800000 */
[----:B------:R-:W-:Y:S01]  /*a810*/  BPT.TRAP 0x1 ;  /* 0x000000040000795c */ /* 0x000fe20000300000 */
.L_x_10803:
[----:B-1----:R-:W-:Y:S05]  /*a820*/  @P2 BRA `(.L_x_10801) ;  /* 0x0000000000082947 */ /* 0x002fea0003800000 */
[----:B------:R-:W1:Y:S02]  /*a830*/  SYNCS.PHASECHK.TRANS64.TRYWAIT P2, [UR6+0x2d850], R0 ;  /* 0x02d85000ff0075a7 */ /* 0x000e640008040146 */
[----:B-1----:R-:W-:Y:S05]  /*a840*/  @!P2 BRA `(.L_x_10804) ;  /* 0x0000009c00b4a947 */ /* 0x002fea0003800000 */
.L_x_10801:
[----:B------:R-:W-:Y:S01]  /*a850*/  UIADD3 UR6, UR42, 0x400, URZ ;  /* 0x000004002a067890 */ /* 0x000fe2000fffe03f */
[----:B------:R-:W-:Y:S01]  /*a860*/  WARPGROUP.ARRIVE ;  /* 0x00000000000079c5 */ /* 0x000fe20000000000 */
[----:B------:R-:W-:Y:S01]  /*a870*/  UMOV UR29, 0x40000040 ;  /* 0x40000040001d7882 */ /* 0x000fe20000000000 */
[----:B------:R-:W-:Y:S01]  /*a880*/  UMOV UR31, 0x80000020 ;  /* 0x80000020001f7882 */ /* 0x000fe20000000000 */
[----:B------:R-:W-:Y:S01]  /*a890*/  USHF.R.U32.HI UR6, URZ, 0x4, UR6 ;  /* 0x000000043f067899 */ /* 0x000fe20008011606 */
[----:B-1----:R-:W1:Y:S02]  /*a8a0*/  @P5 LDC R5, c[0x0][0x44c] ;  /* 0x00011300ff055b82 */ /* 0x002e640000000800 */
[----:B------:R-:W2:Y:S01]  /*a8b0*/  S2R R10, SR_TID.X ;  /* 0x00000000000a7919 */ /* 0x000ea20000002100 */
[----:B------:R-:W-:Y:S01]  /*a8c0*/  VIADD R14, R137, UR41 ;  /* 0x00000029890e7c36 */ /* 0x000fe20008000000 */
[----:B------:R-:W-:Y:S01]  /*a8d0*/  ULOP3.LUT UR6, UR6, 0x3fff, URZ, 0xc0, !UPT ;  /* 0x00003fff06067892 */ /* 0x000fe2000f8ec03f */
[----:B------:R-:W-:-:S02]  /*a8e0*/  IMAD.U32 R8, RZ, RZ, UR45 ;  /* 0x0000002dff087e24 */ /* 0x000fc4000f8e00ff */
[----:B------:R-:W-:Y:S01]  /*a8f0*/  IMAD.SHL.U32 R12, R2, 0x80, RZ ;  /* 0x00000080020c7824 */ /* 0x000fe200078e00ff */
[----:B------:R-:W-:Y:S01]  /*a900*/  ULOP3.LUT UR7, UR6, 0x2000000, URZ, 0xfc, !UPT ;  /* 0x0200000006077892 */ /* 0x000fe2000f8efc3f */
[----:B0-----:R-:W0:Y:S01]  /*a910*/  @P5 LDC R0, c[0x0][0x450] ;  /* 0x00011400ff005b82 */ /* 0x001e220000000800 */
[----:B------:R-:W-:Y:S02]  /*a920*/  ULOP3.LUT UR6, UR36, 0x10000, URZ, 0xfc, !UPT ;  /* 0x0001000024067892 */ /* 0x000fe4000f8efc3f */
[----:B------:R-:W-:-:S05]  /*a930*/  UIMAD UR7, UR53, 0x600, UR7 ;  /* 0x00000600350778a4 */ /* 0x000fca000f8e0207 */
[----:B------:R-:W-:Y:S01]  /*a940*/  UMOV UR28, UR6 ;  /* 0x00000006001c7c82 */ /* 0x000fe20008000000 */
[----:B------:R-:W3:Y:S01]  /*a950*/  LDC R13, c[0x0][0x2f0] ;  /* 0x0000bc00ff0d7b82 */ /* 0x000ee20000000800 */
[----:B------:R-:W-:Y:S02]  /*a960*/  UMOV UR30, UR7 ;  /* 0x00000007001e7c82 */ /* 0x000fe40008000000 */
[----:B------:R-:W-:Y:S01]  /*a970*/  HGMMA.64x96x16.F32.BF16 R88, gdesc[UR28].tnspB, R88, gsb0 ;  /* 0x416000001c5879f0 */ /* 0x000fe20008001858 */
[----:B------:R-:W-:Y:S02]  /*a980*/  UIADD3 UR28, UR6, 0x2, URZ ;  /* 0x00000002061c7890 */ /* 0x000fe4000fffe03f */
[----:B------:R-:W-:Y:S01]  /*a990*/  UIADD3 UR30, UR7, 0x40, URZ ;  /* 0x00000040071e7890 */ /* 0x000fe2000fffe03f */
[----:B-1----:R-:W-:Y:S01]  /*a9a0*/  @P5 IMAD.HI.U32 R5, R14, R5, RZ ;  /* 0x000000050e055227 */ /* 0x002fe200078e00ff */
[----:B------:R-:W-:Y:S01]  /*a9b0*/  UMOV UR29, 0x40000040 ;  /* 0x40000040001d7882 */ /* 0x000fe20000000000 */
[----:B------:R-:W-:-:S03]  /*a9c0*/  UMOV UR31, 0x80000020 ;  /* 0x80000020001f7882 */ /* 0x000fc60000000000 */
[----:B0-----:R-:W-:Y:S02]  /*a9d0*/  @P5 SHF.R.U32.HI R14, RZ, R0, R5 ;  /* 0x00000000ff0e5219 */ /* 0x001fe40000011605 */
[----:B------:R-:W-:Y:S02]  /*a9e0*/  @!P1 LEA R5, R8, UR42, 0x3 ;  /* 0x0000002a08059c11 */ /* 0x000fe4000f8e18ff */
[----:B--2---:R-:W-:Y:S02]  /*a9f0*/  SHF.R.U32.HI R9, RZ, 0x7, R10 ;  /* 0x00000007ff097819 */ /* 0x004fe4000001160a */
[----:B------:R-:W-:Y:S01]  /*aa00*/  ISETP.GE.U32.AND P2, PT, R10, 0x180, PT ;  /* 0x000001800a00780c */ /* 0x000fe20003f46070 */
[----:B------:R-:W-:Y:S01]  /*aa10*/  @!P1 VIADD R8, R5, 0x2d840 ;  /* 0x0002d84005089836 */ /* 0x000fe20000000000 */
[----:B------:R-:W-:Y:S01]  /*aa20*/  IADD3 R5, -R12, 0x1, RZ ;  /* 0x000000010c057810 */ /* 0x000fe20007ffe1ff */
[----:B------:R-:W-:-:S03]  /*aa30*/  VIADD R0, R9, 0x9 ;  /* 0x0000000909007836 */ /* 0x000fc60000000000 */
[----:B------:R-:W-:Y:S02]  /*aa40*/  @!P1 PRMT R10, RZ, 0x654, R8 ;  /* 0x00000654ff0a9816 */ /* 0x000fe40000000008 */
[----:B------:R-:W0:Y:S01]  /*aa50*/  SHFL.IDX PT, R8, R14, RZ, 0x1c1f ;  /* 0x001c1fff0e087589 */ /* 0x000e2200000e0000 */
[----:B------:R-:W-:Y:S01]  /*aa60*/  SEL R9, R0, 0x9, !P2 ;  /* 0x0000000900097807 */ /* 0x000fe20005000000 */
[----:B------:R-:W-:-:S04]  /*aa70*/  IMAD R0, R16, -0x2, R5 ;  /* 0xfffffffe10007824 */ /* 0x000fc800078e0205 */
[----:B---3--:R-:W-:-:S04]  /*aa80*/  IMAD R0, R13, UR43, R0 ;  /* 0x0000002b0d007c24 */ /* 0x008fc8000f8e0200 */
[----:B------:R-:W-:-:S04]  /*aa90*/  VIADD R0, R0, -UR51 ;  /* 0x8000003300007c36 */ /* 0x000fc80008000000 */
[----:B------:R-:W-:-:S04]  /*aaa0*/  VIADD R11, R0, UR35 ;  /* 0x00000023000b7c36 */ /* 0x000fc80008000000 */
[----:B0-----:R-:W-:Y:S01]  /*aab0*/  IMAD.IADD R5, R8, 0x1, R11 ;  /* 0x0000000108057824 */ /* 0x001fe200078e020b */
        /* <DEDUP_REMOVED lines=42> */
[----:B------:R-:W-:Y:S01]  /*ad60*/  ULOP3.LUT UR6, URZ, UR52, URZ, 0x33, !UPT ;  /* 0x000000343f067292 */ /* 0x000fe2000f8e333f */
[----:B------:R-:W-:Y:S02]  /*ad70*/  WARPGROUP.DEPBAR.LE gsb0, 0x0 ;  /* 0x00008000000079c5 */ /* 0x000fe40000010000 */
[----:B------:R-:W-:-:S06]  /*ad80*/  WARPGROUP.ARRIVE ;  /* 0x00000000000079c5 */ /* 0x000fcc0000000000 */
[----:B------:R-:W-:Y:S03]  /*ad90*/  HGMMA.64x96x16.F32.BF16 R88, gdesc[UR28].tnspB, R88, gsb0 ;  /* 0x416000001c5879f0 */ /* 0x000fe60008001858 */
[----:B------:R-:W-:Y:S02]  /*ada0*/  WARPGROUP.DEPBAR.LE gsb0, 0x0 ;  /* 0x00008000000079c5 */ /* 0x000fe40000010000 */
[----:B------:R0:W-:Y:S06]  /*adb0*/  BAR.ARV R9, 0x100 ;  /* 0x000400090000751d */ /* 0x0001ec0000002000 */
[----:B------:R1:W-:Y:S02]  /*adc0*/  @!P1 SYNCS.ARRIVE.TRANS64.RED.A1T0 RZ, [R10+URZ], RZ ;  /* 0x000000ff0aff99a7 */ /* 0x0003e4000810043f */
[----:B-1----:R-:W-:-:S04]  /*add0*/  VIADD R10, R0, UR6 ;  /* 0x00000006000a7c36 */ /* 0x002fc80008000000 */
[----:B------:R-:W-:Y:S01]  /*ade0*/  IMAD.IADD R0, R8, 0x1, R10 ;  /* 0x0000000108007824 */ /* 0x000fe200078e020a */
[----:B0-----:R-:W-:Y:S06]  /*adf0*/  @!P6 BRA `(.L_x_10805) ;  /* 0x00000000005ce947 */ /* 0x001fec0003800000 */
        /* <DEDUP_REMOVED lines=13> */
.L_x_10807:
[----:B------:R-:W-:-:S05]  /*aed0*/  IMAD.U32 R20, RZ, RZ, UR34 ;  /* 0x00000022ff147e24 */ /* 0x000fca000f8e00ff */
[----:B------:R-:W-:-:S13]  /*aee0*/  ISETP.NE.AND P2, PT, R20, 0x1, PT ;  /* 0x000000011400780c */ /* 0x000fda0003f45270 */
[----:B------:R-:W0:Y:S02]  /*aef0*/  @P2 LDC.64 R8, c[0x0][0x9e8] ;  /* 0x00027a00ff082b82 */ /* 0x000e240000000a00 */
[----:B0-----:R-:W-:-:S05]  /*af00*/  @P2 IMAD.HI.U32 R8, R15, R8, RZ ;  /* 0x000000080f082227 */ /* 0x001fca00078e00ff */
[----:B------:R-:W-:-:S07]  /*af10*/  @P2 SHF.R.U32.HI R15, RZ, R9, R8 ;  /* 0x00000009ff0f2219 */ /* 0x000fce0000011608 */
.L_x_10808:
[----:B------:R-:W-:Y:S05]  /*af20*/  BSYNC B0 ;  /* 0x0000000000007941 */ /* 0x000fea0003800000 */
.L_x_10806:
[----:B------:R-:W-:-:S04]  /*af30*/  IMAD R15, R15, R20, -R12 ;  /* 0x000000140f0f7224 */ /* 0x000fc800078e0a0c */
[----:B------:R-:W-:-:S05]  /*af40*/  IMAD R15, R16, -0x2, R15 ;  /* 0xfffffffe100f7824 */ /* 0x000fca00078e020f */
[----:B------:R-:W-:Y:S02]  /*af50*/  VIADDMNMX R5, R15, R20, R5, PT ;  /* 0x000000140f057246 */ /* 0x000fe40003800105 */
[----:B------:R-:W-:-:S07]  /*af60*/  VIMNMX R0, R0, R15, !PT ;  /* 0x0000000f00007248 */ /* 0x000fce0007fe0100 */
.L_x_10805:
        /* <DEDUP_REMOVED lines=114> */
.L_x_10811:
[----:B------:R-:W-:-:S05]  /*b690*/  IMAD.U32 R0, RZ, RZ, UR34 ;  /* 0x00000022ff007e24 */ /* 0x000fca000f8e00ff */
[----:B------:R-:W-:-:S13]  /*b6a0*/  ISETP.NE.AND P3, PT, R0, 0x1, PT ;  /* 0x000000010000780c */ /* 0x000fda0003f65270 */
[----:B------:R-:W0:Y:S02]  /*b6b0*/  @P3 LDC.64 R8, c[0x0][0x9e8] ;  /* 0x00027a00ff083b82 */ /* 0x000e240000000a00 */
[----:B0-----:R-:W-:-:S05]  /*b6c0*/  @P3 IMAD.HI.U32 R8, R13, R8, RZ ;  /* 0x000000080d083227 */ /* 0x001fca00078e00ff */
[----:B------:R-:W-:-:S07]  /*b6d0*/  @P3 SHF.R.U32.HI R13, RZ, R9, R8 ;  /* 0x00000009ff0d3219 */ /* 0x000fce0000011608 */
.L_x_10812:
[----:B------:R-:W-:Y:S05]  /*b6e0*/  BSYNC B0 ;  /* 0x0000000000007941 */ /* 0x000fea0003800000 */
.L_x_10810:
[----:B------:R-:W-:-:S04]  /*b6f0*/  IMAD R13, R13, R0, -R12 ;  /* 0x000000000d0d7224 */ /* 0x000fc800078e0a0c */
[----:B------:R-:W-:-:S05]  /*b700*/  IMAD R13, R16, -0x2, R13 ;  /* 0xfffffffe100d7824 */ /* 0x000fca00078e020d */
[----:B------:R-:W-:Y:S02]  /*b710*/  VIADDMNMX R11, R13, R0, R11, PT ;  /* 0x000000000d0b7246 */ /* 0x000fe4000380010b */
[----:B------:R-:W-:-:S07]  /*b720*/  VIMNMX R10, R10, R13, !PT ;  /* 0x0000000d0a0a7248 */ /* 0x000fce0007fe0100 */
.L_x_10809:
        /* <DEDUP_REMOVED lines=26> */
[C---:B------:R-:W-:Y:S02]  /*b8d0*/  ISETP.GT.AND P3, PT, R10.reuse, 0x1, P2 ;  /* 0x000000010a00780c */ /* 0x040fe40001764270 */
        /* <DEDUP_REMOVED lines=38> */
[C---:B------:R-:W-:Y:S01]  /*bb40*/  ISETP.LT.OR P3, PT, R11.reuse, 0x1a, P3 ;  /* 0x0000001a0b00780c */ /* 0x040fe20001f61670 */
[----:B------:R-:W0:Y:S01]  /*bb50*/  SHFL.BFLY PT, R5, R0, 0x2, 0x1f ;  /* 0x0c401f0000057f89 */ /* 0x000e2200000e0000 */
        /* <DEDUP_REMOVED lines=11> */
[----:B------:R-:W-:Y:S02]  /*bc10*/  ISETP.LT.OR P3, PT, R11, 0x2a, P3 ;  /* 0x0000002a0b00780c */ /* 0x000fe40001f61670 */
[----:B0-----:R-:W-:-:S02]  /*bc20*/  FMNMX.FTZ R0, R0, R5, !PT ;  /* 0x0000000500007209 */ /* 0x001fc40007810000 */
[----:B------:R-:W-:Y:S02]  /*bc30*/  ISETP.LT.OR P4, PT, R11, 0x49, P4 ;  /* 0x000000490b00780c */ /* 0x000fe40002781670 */
[----:B------:R-:W-:Y:S01]  /*bc40*/  FSEL R47, R47, -INF , !P3 ;  /* 0xff8000002f2f7808 */ /* 0x000fe20005800000 */
[----:B------:R-:W0:Y:S01]  /*bc50*/  SHFL.BFLY PT, R5, R0, 0x1, 0x1f ;  /* 0x0c201f0000057f89 */ /* 0x000e2200000e0000 */
[----:B------:R-:W-:Y:S02]  /*bc60*/  FSEL R62, R62, -INF , !P4 ;  /* 0xff8000003e3e7808 */ /* 0x000fe40006000000 */
[C---:B------:R-:W-:Y:S02]  /*bc70*/  ISETP.GT.AND P3, PT, R10.reuse, 0x31, P2 ;  /* 0x000000310a00780c */ /* 0x040fe40001764270 */
[----:B------:R-:W-:Y:S02]  /*bc80*/  ISETP.GT.AND P4, PT, R10, RZ, P2 ;  /* 0x000000ff0a00720c */ /* 0x000fe40001784270 */
[----:B------:R-:W-:-:S02]  /*bc90*/  ISETP.LT.OR P3, PT, R11, 0x32, P3 ;  /* 0x000000320b00780c */ /* 0x000fc40001f61670 */
[----:B------:R-:W-:Y:S02]  /*bca0*/  ISETP.LT.OR P4, PT, R11, 0x1, P4 ;  /* 0x000000010b00780c */ /* 0x000fe40002781670 */
[----:B------:R-:W-:Y:S02]  /*bcb0*/  FSEL R51, R51, -INF , !P3 ;  /* 0xff80000033337808 */ /* 0x000fe40005800000 */
[----:B------:R-:W-:Y:S02]  /*bcc0*/  FSEL R26, R26, -INF , !P4 ;  /* 0xff8000001a1a7808 */ /* 0x000fe40006000000 */
[----:B------:R-:W-:Y:S02]  /*bcd0*/  ISETP.GT.AND P3, PT, R10, 0x39, P2 ;  /* 0x000000390a00780c */ /* 0x000fe40001764270 */
[----:B------:R-:W-:Y:S02]  /*bce0*/  FMNMX.FTZ R20, R26, R7, !PT ;  /* 0x000000071a147209 */ /* 0x000fe40007810000 */
[----:B------:R-:W-:-:S02]  /*bcf0*/  ISETP.LT.OR P3, PT, R11, 0x3a, P3 ;  /* 0x0000003a0b00780c */ /* 0x000fc40001f61670 */
[----:B------:R-:W-:Y:S02]  /*bd00*/  FMNMX.FTZ R21, R27, R20, !PT ;  /* 0x000000141b157209 */ /* 0x000fe40007810000 */
[----:B------:R-:W-:Y:S02]  /*bd10*/  FSEL R55, R55, -INF , !P3 ;  /* 0xff80000037377808 */ /* 0x000fe40005800000 */
[----:B0-----:R-:W-:Y:S02]  /*bd20*/  FMNMX.FTZ R0, R0, R5, !PT ;  /* 0x0000000500007209 */ /* 0x001fe40007810000 */
[----:B------:R-:W-:Y:S02]  /*bd30*/  FMNMX.FTZ R20, R30, R21, !PT ;  /* 0x000000151e147209 */ /* 0x000fe40007810000 */
[C---:B------:R-:W-:Y:S01]  /*bd40*/  FSETP.NEU.FTZ.AND P3, PT, R0.reuse, -INF , PT ;  /* 0xff8000000000780b */ /* 0x040fe20003f7d000 */
[----:B------:R-:W-:Y:S01]  /*bd50*/  FMUL.FTZ R5, R0, UR33 ;  /* 0x0000002100057c20 */ /* 0x000fe20008410000 */
[----:B------:R-:W-:-:S02]  /*bd60*/  ISETP.GT.AND P4, PT, R10, 0x49, P2 ;  /* 0x000000490a00780c */ /* 0x000fc40001784270 */
[----:B------:R-:W-:Y:S02]  /*bd70*/  FMNMX.FTZ R21, R31, R20, !PT ;  /* 0x000000141f157209 */ /* 0x000fe40007810000 */
[----:B------:R-:W-:Y:S02]  /*bd80*/  FSEL R5, R5, RZ, P3 ;  /* 0x000000ff05057208 */ /* 0x000fe40001800000 */
[----:B------:R-:W-:-:S03]  /*bd90*/  ISETP.LT.OR P4, PT, R11, 0x4a, P4 ;  /* 0x0000004a0b00780c */ /* 0x000fc60002781670 */
[--C-:B------:R-:W-:Y:S01]  /*bda0*/  FFMA.FTZ R8, R24, UR33, -R5.reuse ;  /* 0x0000002118087c23 */ /* 0x100fe20008010805 */
[----:B------:R-:W-:Y:S01]  /*bdb0*/  FMNMX.FTZ R24, R34, R21, !PT ;  /* 0x0000001522187209 */ /* 0x000fe20007810000 */
[--C-:B------:R-:W-:Y:S01]  /*bdc0*/  FFMA.FTZ R9, R25, UR33, -R5.reuse ;  /* 0x0000002119097c23 */ /* 0x100fe20008010805 */
[----:B------:R-:W-:Y:S01]  /*bdd0*/  FSEL R63, R63, -INF , !P4 ;  /* 0xff8000003f3f7808 */ /* 0x000fe20006000000 */
        /* <DEDUP_REMOVED lines=11> */
[----:B------:R-:W-:Y:S01]  /*be90*/  ISETP.GT.AND P4, PT, R10, 0x51, P2 ;  /* 0x000000510a00780c */ /* 0x000fe20001784270 */
[----:B------:R0:W-:Y:S01]  /*bea0*/  MUFU.EX2 R20, R36 ;  /* 0x0000002400147308 */ /* 0x0001e20000000800 */
        /* <DEDUP_REMOVED lines=17> */
[----:B------:R-:W-:Y:S01]  /*bfc0*/  FFMA.FTZ R85, R85, UR33, -R5 ;  /* 0x0000002155557c23 */ /* 0x000fe20008010805 */
[----:B------:R-:W-:Y:S01]  /*bfd0*/  FMNMX.FTZ R29, R47, R28, !PT ;  /* 0x0000001c2f1d7209 */ /* 0x000fe20007810000 */
[----:B------:R-:W-:Y:S01]  /*bfe0*/  MUFU.EX2 R8, R8 ;  /* 0x0000000800087308 */ /* 0x000fe20000000800 */
[----:B------:R-:W-:-:S02]  /*bff0*/  ISETP.GT.AND P4, PT, R10, 0x59, P2 ;  /* 0x000000590a00780c */ /* 0x000fc40001784270 */
[----:B------:R-:W-:Y:S01]  /*c000*/  FMNMX.FTZ R32, R50, R29, !PT ;  /* 0x0000001d32207209 */ /* 0x000fe20007810000 */
[----:B------:R-:W-:Y:S01]  /*c010*/  FFMA.FTZ R29, R45, UR33, -R5 ;  /* 0x000000212d1d7c23 */ /* 0x000fe20008010805 */
[----:B------:R-:W-:Y:S02]  /*c020*/  ISETP.LT.OR P4, PT, R11, 0x5a, P4 ;  /* 0x0000005a0b00780c */ /* 0x000fe40002781670 */
[----:B------:R-:W-:Y:S01]  /*c030*/  FMNMX.FTZ R33, R51, R32, !PT ;  /* 0x0000002033217209 */ /* 0x000fe20007810000 */
[----:B------:R-:W-:Y:S01]  /*c040*/  MUFU.EX2 R28, R44 ;  /* 0x0000002c001c7308 */ /* 0x000fe20000000800 */
[----:B------:R-:W-:Y:S02]  /*c050*/  FSEL R71, R71, -INF , !P4 ;  /* 0xff80000047477808 */ /* 0x000fe40006000000 */
[----:B------:R-:W-:Y:S02]  /*c060*/  ISETP.GT.AND P4, PT, R10, 0x60, P2 ;  /* 0x000000600a00780c */ /* 0x000fe40001784270 */
[----:B------:R-:W-:-:S02]  /*c070*/  FMNMX.FTZ R32, R54, R33, !PT ;  /* 0x0000002136207209 */ /* 0x000fc40007810000 */
[----:B------:R-:W-:Y:S01]  /*c080*/  ISETP.LT.OR P4, PT, R11, 0x61, P4 ;  /* 0x000000610b00780c */ /* 0x000fe20002781670 */
[----:B------:R-:W-:Y:S01]  /*c090*/  MUFU.EX2 R9, R9 ;  /* 0x0000000900097308 */ /* 0x000fe20000000800 */
[----:B------:R-:W-:Y:S02]  /*c0a0*/  FMNMX.FTZ R33, R55, R32, !PT ;  /* 0x0000002037217209 */ /* 0x000fe40007810000 */
[----:B------:R-:W-:Y:S02]  /*c0b0*/  FSEL R74, R74, -INF , !P4 ;  /* 0xff8000004a4a7808 */ /* 0x000fe40006000000 */
[----:B------:R-:W-:Y:S02]  /*c0c0*/  ISETP.GT.AND P4, PT, R10, 0x61, P2 ;  /* 0x000000610a00780c */ /* 0x000fe40001784270 */
[----:B0-----:R-:W-:Y:S01]  /*c0d0*/  FMNMX.FTZ R36, R58, R33, !PT ;  /* 0x000000213a247209 */ /* 0x001fe20007810000 */
[----:B------:R0:W-:Y:S01]  /*c0e0*/  MUFU.EX2 R32, R48 ;  /* 0x0000003000207308 */ /* 0x0001e20000000800 */
[----:B------:R-:W-:Y:S01]  /*c0f0*/  ISETP.LT.OR P4, PT, R11, 0x62, P4 ;  /* 0x000000620b00780c */ /* 0x000fe20002781670 */
[--C-:B------:R-:W-:Y:S01]  /*c100*/  FFMA.FTZ R33, R49, UR33, -R5.reuse ;  /* 0x0000002131217c23 */ /* 0x100fe20008010805 */
[----:B------:R-:W-:Y:S01]  /*c110*/  FMNMX.FTZ R37, R59, R36, !PT ;  /* 0x000000243b257209 */ /* 0x000fe20007810000 */
[--C-:B------:R-:W-:Y:S01]  /*c120*/  FFMA.FTZ R49, R65, UR33, -R5.reuse ;  /* 0x0000002141317c23 */ /* 0x100fe20008010805 */
[----:B------:R-:W-:Y:S01]  /*c130*/  FSEL R75, R75, -INF , !P4 ;  /* 0xff8000004b4b7808 */ /* 0x000fe20006000000 */
[--C-:B------:R-:W-:Y:S01]  /*c140*/  FFMA.FTZ R65, R84, UR33, -R5.reuse ;  /* 0x0000002154417c23 */ /* 0x100fe20008010805 */
[----:B------:R-:W-:Y:S01]  /*c150*/  ISETP.GT.AND P4, PT, R10, 0x68, P2 ;  /* 0x000000680a00780c */ /* 0x000fe20001784270 */
[----:B------:R-:W-:Y:S01]  /*c160*/  MUFU.EX2 R12, R12 ;  /* 0x0000000c000c7308 */ /* 0x000fe20000000800 */
[----:B------:R-:W-:Y:S01]  /*c170*/  FMNMX.FTZ R36, R62, R37, !PT ;  /* 0x000000253e247209 */ /* 0x000fe20007810000 */
[--C-:B0-----:R-:W-:Y:S01]  /*c180*/  FFMA.FTZ R48, R64, UR33, -R5.reuse ;  /* 0x0000002140307c23 */ /* 0x101fe20008010805 */
[----:B------:R-:W-:Y:S01]  /*c190*/  ISETP.LT.OR P4, PT, R11, 0x69, P4 ;  /* 0x000000690b00780c */ /* 0x000fe20002781670 */
[----:B------:R-:W-:Y:S01]  /*c1a0*/  FFMA.FTZ R64, R80, UR33, -R5 ;  /* 0x0000002150407c23 */ /* 0x000fe20008010805 */
[----:B------:R-:W-:-:S02]  /*c1b0*/  FMNMX.FTZ R37, R63, R36, !PT ;  /* 0x000000243f257209 */ /* 0x000fc40007810000 */
[----:B------:R-:W-:Y:S01]  /*c1c0*/  FSEL R78, R78, -INF , !P4 ;  /* 0xff8000004e4e7808 */ /* 0x000fe20006000000 */
[----:B------:R0:W-:Y:S01]  /*c1d0*/  MUFU.EX2 R36, R52 ;  /* 0x0000003400247308 */ /* 0x0001e20000000800 */
[----:B------:R-:W-:Y:S01]  /*c1e0*/  FMNMX.FTZ R40, R66, R37, !PT ;  /* 0x0000002542287209 */ /* 0x000fe20007810000 */
[--C-:B------:R-:W-:Y:S01]  /*c1f0*/  FFMA.FTZ R37, R53, UR33, -R5.reuse ;  /* 0x0000002135257c23 */ /* 0x100fe20008010805 */
[----:B------:R-:W-:Y:S01]  /*c200*/  ISETP.GT.AND P4, PT, R10, 0x69, P2 ;  /* 0x000000690a00780c */ /* 0x000fe20001784270 */
[--C-:B------:R-:W-:Y:S01]  /*c210*/  FFMA.FTZ R53, R69, UR33, -R5.reuse ;  /* 0x0000002145357c23 */ /* 0x100fe20008010805 */
[----:B------:R-:W-:Y:S02]  /*c220*/  FMNMX.FTZ R41, R67, R40, !PT ;  /* 0x0000002843297209 */ /* 0x000fe40007810000 */
[----:B------:R-:W-:Y:S01]  /*c230*/  ISETP.LT.OR P4, PT, R11, 0x6a, P4 ;  /* 0x0000006a0b00780c */ /* 0x000fe20002781670 */
[----:B------:R-:W-:Y:S01]  /*c240*/  MUFU.EX2 R13, R13 ;  /* 0x0000000d000d7308 */ /* 0x000fe20000000800 */
[----:B------:R-:W-:Y:S01]  /*c250*/  FMNMX.FTZ R40, R70, R41, !PT ;  /* 0x0000002946287209 */ /* 0x000fe20007810000 */
[--C-:B0-----:R-:W-:Y:S01]  /*c260*/  FFMA.FTZ R52, R68, UR33, -R5.reuse ;  /* 0x0000002144347c23 */ /* 0x101fe20008010805 */
[----:B------:R-:W-:Y:S01]  /*c270*/  FSEL R79, R79, -INF , !P4 ;  /* 0xff8000004f4f7808 */ /* 0x000fe20006000000 */
[----:B------:R-:W-:Y:S01]  /*c280*/  FFMA.FTZ R68, R81, UR33, -R5 ;  /* 0x0000002151447c23 */ /* 0x000fe20008010805 */
[----:B------:R-:W-:-:S02]  /*c290*/  ISETP.GT.AND P4, PT, R10, 0x70, P2 ;  /* 0x000000700a00780c */ /* 0x000fc40001784270 */
[----:B------:R-:W-:Y:S01]  /*c2a0*/  FMNMX.FTZ R41, R71, R40, !PT ;  /* 0x0000002847297209 */ /* 0x000fe20007810000 */
[----:B------:R-:W-:Y:S01]  /*c2b0*/  MUFU.EX2 R14, R14 ;  /* 0x0000000e000e7308 */ /* 0x000fe20000000800 */
[----:B------:R-:W-:Y:S02]  /*c2c0*/  ISETP.LT.OR P4, PT, R11, 0x71, P4 ;  /* 0x000000710b00780c */ /* 0x000fe40002781670 */
[----:B------:R-:W-:Y:S01]  /*c2d0*/  FMNMX.FTZ R44, R74, R41, !PT ;  /* 0x000000294a2c7209 */ /* 0x000fe20007810000 */
[--C-:B------:R-:W-:Y:S01]  /*c2e0*/  FFMA.FTZ R41, R57, UR33, -R5.reuse ;  /* 0x0000002139297c23 */ /* 0x100fe20008010805 */
[----:B------:R-:W-:Y:S01]  /*c2f0*/  FSEL R82, R82, -INF , !P4 ;  /* 0xff80000052527808 */ /* 0x000fe20006000000 */
[----:B------:R-:W-:Y:S01]  /*c300*/  FFMA.FTZ R57, R73, UR33, -R5 ;  /* 0x0000002149397c23 */ /* 0x000fe20008010805 */
[----:B------:R-:W-:Y:S01]  /*c310*/  ISETP.GT.AND P4, PT, R10, 0x71, P2 ;  /* 0x000000710a00780c */ /* 0x000fe20001784270 */
[----:B------:R0:W-:Y:S01]  /*c320*/  MUFU.EX2 R40, R56 ;  /* 0x0000003800287308 */ /* 0x0001e20000000800 */
[----:B------:R-:W-:-:S02]  /*c330*/  FMNMX.FTZ R45, R75, R44, !PT ;  /* 0x0000002c4b2d7209 */ /* 0x000fc40007810000 */
[----:B------:R-:W-:Y:S02]  /*c340*/  ISETP.LT.OR P4, PT, R11, 0x72, P4 ;  /* 0x000000720b00780c */ /* 0x000fe40002781670 */
[----:B------:R-:W-:Y:S02]  /*c350*/  FMNMX.FTZ R44, R78, R45, !PT ;  /* 0x0000002d4e2c7209 */ /* 0x000fe40007810000 */
[----:B------:R-:W-:Y:S01]  /*c360*/  FSEL R83, R83, -INF , !P4 ;  /* 0xff80000053537808 */ /* 0x000fe20006000000 */
[----:B------:R-:W-:Y:S01]  /*c370*/  MUFU.EX2 R15, R15 ;  /* 0x0000000f000f7308 */ /* 0x000fe20000000800 */
[----:B------:R-:W-:Y:S01]  /*c380*/  ISETP.GT.AND P4, PT, R10, 0x78, P2 ;  /* 0x000000780a00780c */ /* 0x000fe20001784270 */
[----:B0-----:R-:W-:Y:S01]  /*c390*/  FFMA.FTZ R56, R72, UR33, -R5 ;  /* 0x0000002148387c23 */ /* 0x001fe20008010805 */
[----:B------:R-:W-:Y:S02]  /*c3a0*/  FMNMX.FTZ R45, R79, R44, !PT ;  /* 0x0000002c4f2d7209 */ /* 0x000fe40007810000 */
[----:B------:R-:W-:-:S02]  /*c3b0*/  ISETP.GT.AND P2, PT, R10, 0x79, P2 ;  /* 0x000000790a00780c */ /* 0x000fc40001744270 */
[----:B------:R-:W-:Y:S01]  /*c3c0*/  ISETP.LT.OR P4, PT, R11, 0x79, P4 ;  /* 0x000000790b00780c */ /* 0x000fe20002781670 */
[----:B------:R0:W-:Y:S01]  /*c3d0*/  MUFU.EX2 R44, R60 ;  /* 0x0000003c002c7308 */ /* 0x0001e20000000800 */
[----:B------:R-:W-:Y:S01]  /*c3e0*/  FMNMX.FTZ R10, R82, R45, !PT ;  /* 0x0000002d520a7209 */ /* 0x000fe20007810000 */
[--C-:B------:R-:W-:Y:S01]  /*c3f0*/  FFMA.FTZ R45, R61, UR33, -R5.reuse ;  /* 0x000000213d2d7c23 */ /* 0x100fe20008010805 */
[----:B------:R-:W-:Y:S01]  /*c400*/  ISETP.LT.OR P2, PT, R11, 0x7a, P2 ;  /* 0x0000007a0b00780c */ /* 0x000fe20001741670 */
[--C-:B------:R-:W-:Y:S01]  /*c410*/  FFMA.FTZ R61, R77, UR33, -R5.reuse ;  /* 0x000000214d3d7c23 */ /* 0x100fe20008010805 */
[----:B------:R-:W-:Y:S02]  /*c420*/  FSEL R86, R86, -INF , !P4 ;  /* 0xff80000056567808 */ /* 0x000fe40006000000 */
[----:B------:R-:W-:Y:S01]  /*c430*/  FMNMX.FTZ R11, R83, R10, !PT ;  /* 0x0000000a530b7209 */ /* 0x000fe20007810000 */
[----:B------:R-:W-:Y:S01]  /*c440*/  MUFU.EX2 R21, R21 ;  /* 0x0000001500157308 */ /* 0x000fe20000000800 */
[----:B------:R-:W-:Y:S01]  /*c450*/  FSEL R87, R87, -INF , !P2 ;  /* 0xff80000057577808 */ /* 0x000fe20005000000 */
[----:B0-----:R-:W-:Y:S01]  /*c460*/  FFMA.FTZ R60, R76, UR33, -R5 ;  /* 0x000000214c3c7c23 */ /* 0x001fe20008010805 */
[----:B------:R-:W-:-:S02]  /*c470*/  FMNMX.FTZ R10, R86, R11, !PT ;  /* 0x0000000b560a7209 */ /* 0x000fc40007810000 */
[----:B------:R-:W-:Y:S02]  /*c480*/  FSEL R69, R0, RZ, P3 ;  /* 0x000000ff00457208 */ /* 0x000fe40001800000 */
[----:B------:R-:W-:Y:S01]  /*c490*/  FMNMX.FTZ R10, R87, R10, !PT ;  /* 0x0000000a570a7209 */ /* 0x000fe20007810000 */
[----:B------:R-:W-:Y:S02]  /*c4a0*/  MUFU.EX2 R25, R25 ;  /* 0x0000001900197308 */ /* 0x000fe40000000800 */
[----:B------:R-:W-:Y:S02]  /*c4b0*/  FADD.FTZ R69, -R69, R6 ;  /* 0x0000000645457221 */ /* 0x000fe40000010100 */
[----:B------:R-:W0:Y:S02]  /*c4c0*/  SHFL.BFLY PT, R11, R10, 0x2, 0x1f ;  /* 0x0c401f000a0b7f89 */ /* 0x000e2400000e0000 */
[----:B------:R-:W-:Y:S02]  /*c4d0*/  FMUL.FTZ R69, R69, UR33 ;  /* 0x0000002145457c20 */ /* 0x000fe40008410000 */
[----:B------:R-:W-:Y:S08]  /*c4e0*/  MUFU.EX2 R29, R29 ;  /* 0x0000001d001d7308 */ /* 0x000ff00000000800 */
[----:B------:R-:W1:Y:S08]  /*c4f0*/  MUFU.EX2 R69, R69 ;  /* 0x0000004500457308 */ /* 0x000e700000000800 */
[----:B------:R-:W-:Y:S01]  /*c500*/  MUFU.EX2 R33, R33 ;  /* 0x0000002100217308 */ /* 0x000fe20000000800 */
[----:B0-----:R-:W-:-:S07]  /*c510*/  FMNMX.FTZ R11, R10, R11, !PT ;  /* 0x0000000b0a0b7209 */ /* 0x001fce0007810000 */
[----:B------:R-:W-:Y:S01]  /*c520*/  MUFU.EX2 R37, R37 ;  /* 0x0000002500257308 */ /* 0x000fe20000000800 */
[----:B------:R-:W0:Y:S01]  /*c530*/  SHFL.BFLY PT, R10, R11, 0x1, 0x1f ;  /* 0x0c201f000b0a7f89 */ /* 0x000e2200000e0000 */
[-C--:B-1----:R-:W-:Y:S01]  /*c540*/  FMUL.FTZ R88, R88, R69.reuse ;  /* 0x0000004558587220 */ /* 0x082fe20000410000 */
[-C--:B------:R-:W-:Y:S01]  /*c550*/  FMUL.FTZ R89, R89, R69.reuse ;  /* 0x0000004559597220 */ /* 0x080fe20000410000 */
[-C--:B------:R-:W-:Y:S01]  /*c560*/  FMUL.FTZ R92, R92, R69.reuse ;  /* 0x000000455c5c7220 */ /* 0x080fe20000410000 */
[-C--:B------:R-:W-:Y:S01]  /*c570*/  FMUL.FTZ R93, R93, R69.reuse ;  /* 0x000000455d5d7220 */ /* 0x080fe20000410000 */
[-C--:B------:R-:W-:Y:S01]  /*c580*/  FMUL.FTZ R96, R96, R69.reuse ;  /* 0x0000004560607220 */ /* 0x080fe20000410000 */
[-C--:B------:R-:W-:Y:S01]  /*c590*/  FMUL.FTZ R97, R97, R69.reuse ;  /* 0x0000004561617220 */ /* 0x080fe20000410000 */
[----:B------:R-:W-:Y:S01]  /*c5a0*/  MUFU.EX2 R41, R41 ;  /* 0x0000002900297308 */ /* 0x000fe20000000800 */
[-C--:B------:R-:W-:Y:S01]  /*c5b0*/  FMUL.FTZ R100, R100, R69.reuse ;  /* 0x0000004564647220 */ /* 0x080fe20000410000 */
[-C--:B------:R-:W-:Y:S01]  /*c5c0*/  FMUL.FTZ R101, R101, R69.reuse ;  /* 0x0000004565657220 */ /* 0x080fe20000410000 */
        /* <DEDUP_REMOVED lines=14> */
[----:B0-----:R-:W-:Y:S01]  /*c6b0*/  FMNMX.FTZ R5, R11, R10, !PT ;  /* 0x0000000a0b057209 */ /* 0x001fe20007810000 */
[-C--:B------:R-:W-:Y:S01]  /*c6c0*/  FMUL.FTZ R128, R128, R69.reuse ;  /* 0x0000004580807220 */ /* 0x080fe20000410000 */
[-C--:B------:R-:W-:Y:S01]  /*c6d0*/  FMUL.FTZ R129, R129, R69.reuse ;  /* 0x0000004581817220 */ /* 0x080fe20000410000 */
[-C--:B------:R-:W-:Y:S01]  /*c6e0*/  FMUL.FTZ R132, R132, R69.reuse ;  /* 0x0000004584847220 */ /* 0x080fe20000410000 */
[C---:B------:R-:W-:Y:S01]  /*c6f0*/  FSETP.NEU.FTZ.AND P2, PT, R5.reuse, -INF , PT ;  /* 0xff8000000500780b */ /* 0x040fe20003f5d000 */
[----:B------:R-:W-:Y:S01]  /*c700*/  FMUL.FTZ R72, R5, UR33 ;  /* 0x0000002105487c20 */ /* 0x000fe20008410000 */
[----:B------:R-:W-:Y:S01]  /*c710*/  FMUL.FTZ R133, R133, R69 ;  /* 0x0000004585857220 */ /* 0x000fe20000410000 */
[----:B------:R-:W-:Y:S01]  /*c720*/  MUFU.EX2 R49, R49 ;  /* 0x0000003100317308 */ /* 0x000fe20000000800 */
[----:B------:R-:W-:-:S02]  /*c730*/  FSEL R10, R5, RZ, P2 ;  /* 0x000000ff050a7208 */ /* 0x000fc40001000000 */
[----:B------:R-:W-:Y:S02]  /*c740*/  FSEL R72, R72, RZ, P2 ;  /* 0x000000ff48487208 */ /* 0x000fe40001000000 */
[----:B------:R-:W-:Y:S01]  /*c750*/  ISETP.GT.AND P2, PT, R2, UR39, PT ;  /* 0x0000002702007c0c */ /* 0x000fe2000bf44270 */
[----:B------:R-:W-:Y:S01]  /*c760*/  FADD.FTZ R10, -R10, R7 ;  /* 0x000000070a0a7221 */ /* 0x000fe20000010100 */
[----:B------:R-:W-:Y:S02]  /*c770*/  VIADD R2, R2, 0xffffffff ;  /* 0xffffffff02027836 */ /* 0x000fe40000000000 */
[--C-:B------:R-:W-:Y:S01]  /*c780*/  FFMA.FTZ R11, R26, UR33, -R72.reuse ;  /* 0x000000211a0b7c23 */ /* 0x100fe20008010848 */
[--C-:B------:R-:W-:Y:S01]  /*c790*/  FFMA.FTZ R26, R27, UR33, -R72.reuse ;  /* 0x000000211b1a7c23 */ /* 0x100fe20008010848 */
[----:B------:R-:W-:Y:S01]  /*c7a0*/  FMUL.FTZ R7, R10, UR33 ;  /* 0x000000210a077c20 */ /* 0x000fe20008410000 */
[--C-:B------:R-:W-:Y:S01]  /*c7b0*/  FFMA.FTZ R27, R34, UR33, -R72.reuse ;  /* 0x00000021221b7c23 */ /* 0x100fe20008010848 */
[--C-:B------:R-:W-:Y:S01]  /*c7c0*/  FFMA.FTZ R34, R35, UR33, -R72.reuse ;  /* 0x0000002123227c23 */ /* 0x100fe20008010848 */
[----:B------:R-:W-:Y:S01]  /*c7d0*/  FFMA.FTZ R35, R54, UR33, -R72 ;  /* 0x0000002136237c23 */ /* 0x000fe20008010848 */
[----:B------:R-:W-:Y:S01]  /*c7e0*/  MUFU.EX2 R11, R11 ;  /* 0x0000000b000b7308 */ /* 0x000fe20000000800 */
[----:B------:R-:W-:-:S02]  /*c7f0*/  IMAD.U32 R54, RZ, RZ, UR53 ;  /* 0x00000035ff367e24 */ /* 0x000fc4000f8e00ff */
[--C-:B------:R-:W-:Y:S01]  /*c800*/  FFMA.FTZ R73, R30, UR33, -R72.reuse ;  /* 0x000000211e497c23 */ /* 0x100fe20008010848 */
[----:B------:R-:W-:Y:S01]  /*c810*/  FFMA.FTZ R77, R31, UR33, -R72 ;  /* 0x000000211f4d7c23 */ /* 0x000fe20008010848 */
[----:B------:R-:W-:Y:S01]  /*c820*/  FFMA.FTZ R10, R69, R4, R8 ;  /* 0x00000004450a7223 */ /* 0x000fe20000010008 */
[--C-:B------:R-:W-:Y:S01]  /*c830*/  FFMA.FTZ R76, R47, UR33, -R72.reuse ;  /* 0x000000212f4c7c23 */ /* 0x100fe20008010848 */
[----:B------:R-:W-:Y:S01]  /*c840*/  @!P1 LEA R54, R54, UR42, 0x3 ;  /* 0x0000002a36369c11 */ /* 0x000fe2000f8e18ff */
[----:B------:R-:W-:Y:S01]  /*c850*/  FFMA.FTZ R47, R55, UR33, -R72 ;  /* 0x00000021372f7c23 */ /* 0x000fe20008010848 */
[----:B------:R-:W0:Y:S01]  /*c860*/  MUFU.EX2 R7, R7 ;  /* 0x0000000700077308 */ /* 0x000e220000000800 */
[----:B------:R-:W-:Y:S01]  /*c870*/  FADD.FTZ R55, R9, R10 ;  /* 0x0000000a09377221 */ /* 0x000fe20000010000 */
[--C-:B------:R-:W-:Y:S01]  /*c880*/  FFMA.FTZ R38, R38, UR33, -R72.reuse ;  /* 0x0000002126267c23 */ /* 0x100fe20008010848 */
[----:B------:R-:W-:Y:S02]  /*c890*/  @!P1 VIADD R54, R54, 0x2d860 ;  /* 0x0002d86036369836 */ /* 0x000fe40000000000 */
[--C-:B------:R-:W-:Y:S01]  /*c8a0*/  FFMA.FTZ R39, R39, UR33, -R72.reuse ;  /* 0x0000002127277c23 */ /* 0x100fe20008010848 */
[----:B------:R-:W-:Y:S01]  /*c8b0*/  FADD.FTZ R10, R12, R55 ;  /* 0x000000370c0a7221 */ /* 0x000fe20000010000 */
[----:B------:R-:W-:Y:S01]  /*c8c0*/  FFMA.FTZ R42, R42, UR33, -R72 ;  /* 0x000000212a2a7c23 */ /* 0x000fe20008010848 */
[----:B------:R-:W-:Y:S01]  /*c8d0*/  F2FP.BF16.F32.PACK_AB R8, R9, R8 ;  /* 0x000000080908723e */ /* 0x000fe200000010ff */
[----:B------:R-:W1:Y:S01]  /*c8e0*/  MUFU.EX2 R26, R26 ;  /* 0x0000001a001a7308 */ /* 0x000e620000000800 */
[----:B------:R-:W-:Y:S01]  /*c8f0*/  @!P1 PRMT R54, RZ, 0x654, R54 ;  /* 0x00000654ff369816 */ /* 0x000fe20000000036 */
[--C-:B------:R-:W-:Y:S01]  /*c900*/  FFMA.FTZ R43, R43, UR33, -R72.reuse ;  /* 0x000000212b2b7c23 */ /* 0x100fe20008010848 */
[--C-:B------:R-:W-:Y:S01]  /*c910*/  FFMA.FTZ R31, R51, UR33, -R72.reuse ;  /* 0x00000021331f7c23 */ /* 0x100fe20008010848 */
[--C-:B------:R-:W-:Y:S01]  /*c920*/  FFMA.FTZ R51, R59, UR33, -R72.reuse ;  /* 0x000000213b337c23 */ /* 0x100fe20008010848 */
[----:B------:R1:W-:Y:S01]  /*c930*/  @!P1 SYNCS.ARRIVE.TRANS64.RED.A1T0 RZ, [R54+URZ], RZ ;  /* 0x000000ff36ff99a7 */ /* 0x0003e2000810043f */
[--C-:B------:R-:W-:Y:S01]  /*c940*/  FFMA.FTZ R63, R63, UR33, -R72.reuse ;  /* 0x000000213f3f7c23 */ /* 0x100fe20008010848 */
[--C-:B------:R-:W-:Y:S01]  /*c950*/  FFMA.FTZ R46, R46, UR33, -R72.reuse ;  /* 0x000000212e2e7c23 */ /* 0x100fe20008010848 */
[----:B------:R-:W2:Y:S01]  /*c960*/  MUFU.EX2 R73, R73 ;  /* 0x0000004900497308 */ /* 0x000ea20000000800 */
[----:B0-----:R-:W-:Y:S01]  /*c970*/  FFMA.FTZ R3, R7, R3, R11 ;  /* 0x0000000307037223 */ /* 0x001fe2000001000b */
[--C-:B------:R-:W-:Y:S01]  /*c980*/  FFMA.FTZ R30, R50, UR33, -R72.reuse ;  /* 0x00000021321e7c23 */ /* 0x100fe20008010848 */
[--C-:B------:R-:W-:Y:S01]  /*c990*/  FFMA.FTZ R50, R58, UR33, -R72.reuse ;  /* 0x000000213a327c23 */ /* 0x100fe20008010848 */
[--C-:B------:R-:W-:Y:S01]  /*c9a0*/  FFMA.FTZ R4, R62, UR33, -R72.reuse ;  /* 0x000000213e047c23 */ /* 0x100fe20008010848 */
[--C-:B------:R-:W-:Y:S01]  /*c9b0*/  FFMA.FTZ R75, R75, UR33, -R72.reuse ;  /* 0x000000214b4b7c23 */ /* 0x100fe20008010848 */
[--C-:B------:R-:W-:Y:S01]  /*c9c0*/  FFMA.FTZ R78, R78, UR33, -R72.reuse ;  /* 0x000000214e4e7c23 */ /* 0x100fe20008010848 */
[----:B------:R-:W-:Y:S01]  /*c9d0*/  FFMA.FTZ R79, R79, UR33, -R72 ;  /* 0x000000214f4f7c23 */ /* 0x000fe20008010848 */
[----:B------:R-:W0:Y:S01]  /*c9e0*/  MUFU.EX2 R77, R77 ;  /* 0x0000004d004d7308 */ /* 0x000e220000000800 */
[----:B-1----:R-:W-:Y:S01]  /*c9f0*/  FADD.FTZ R54, R26, R3 ;  /* 0x000000031a367221 */ /* 0x002fe20000010000 */
[C---:B------:R-:W-:Y:S01]  /*ca00*/  FADD.FTZ R3, R13.reuse, R10 ;  /* 0x0000000a0d037221 */ /* 0x040fe20000010000 */
[----:B------:R-:W-:Y:S01]  /*ca10*/  F2FP.BF16.F32.PACK_AB R10, R13, R12 ;  /* 0x0000000c0d0a723e */ /* 0x000fe200000010ff */
[--C-:B------:R-:W-:Y:S01]  /*ca20*/  FFMA.FTZ R82, R82, UR33, -R72.reuse ;  /* 0x0000002152527c23 */ /* 0x100fe20008010848 */
[----:B------:R-:W-:Y:S01]  /*ca30*/  F2FP.BF16.F32.PACK_AB R9, R26, R11 ;  /* 0x0000000b1a09723e */ /* 0x000fe200000010ff */
[----:B------:R-:W-:Y:S01]  /*ca40*/  FADD.FTZ R12, R14, R3 ;  /* 0x000000030e0c7221 */ /* 0x000fe20000010000 */
[----:B------:R-:W-:Y:S01]  /*ca50*/  FFMA.FTZ R3, R66, UR33, -R72 ;  /* 0x0000002142037c23 */ /* 0x000fe20008010848 */
[----:B------:R-:W1:Y:S01]  /*ca60*/  MUFU.EX2 R27, R27 ;  /* 0x0000001b001b7308 */ /* 0x000e620000000800 */
[----:B--2---:R-:W-:Y:S01]  /*ca70*/  FADD.FTZ R54, R73, R54 ;  /* 0x0000003649367221 */ /* 0x004fe20000010000 */
[----:B------:R-:W-:Y:S01]  /*ca80*/  FADD.FTZ R55, R15, R12 ;  /* 0x0000000c0f377221 */ /* 0x000fe20000010000 */
[--C-:B------:R-:W-:Y:S01]  /*ca90*/  FFMA.FTZ R12, R67, UR33, -R72.reuse ;  /* 0x00000021430c7c23 */ /* 0x100fe20008010848 */
[--C-:B------:R-:W-:Y:S01]  /*caa0*/  FFMA.FTZ R83, R83, UR33, -R72.reuse ;  /* 0x0000002153537c23 */ /* 0x100fe20008010848 */
[--C-:B------:R-:W-:Y:S01]  /*cab0*/  FFMA.FTZ R86, R86, UR33, -R72.reuse ;  /* 0x0000002156567c23 */ /* 0x100fe20008010848 */
[----:B------:R-:W-:Y:S01]  /*cac0*/  FADD.FTZ R26, R20, R55 ;  /* 0x00000037141a7221 */ /* 0x000fe20000010000 */
[----:B------:R-:W-:Y:S01]  /*cad0*/  FFMA.FTZ R55, R71, UR33, -R72 ;  /* 0x0000002147377c23 */ /* 0x000fe20008010848 */
[----:B------:R-:W2:Y:S01]  /*cae0*/  MUFU.EX2 R34, R34 ;  /* 0x0000002200227308 */ /* 0x000ea20000000800 */
[----:B0-----:R-:W-:Y:S01]  /*caf0*/  FADD.FTZ R54, R77, R54 ;  /* 0x000000364d367221 */ /* 0x001fe20000010000 */
[----:B------:R-:W-:Y:S01]  /*cb00*/  FADD.FTZ R67, R21, R26 ;  /* 0x0000001a15437221 */ /* 0x000fe20000010000 */
[----:B------:R-:W-:Y:S01]  /*cb10*/  F2FP.BF16.F32.PACK_AB R11, R77, R73 ;  /* 0x000000494d0b723e */ /* 0x000fe200000010ff */
[----:B------:R-:W-:Y:S01]  /*cb20*/  UMOV UR53, UR45 ;  /* 0x0000002d00357c82 */ /* 0x000fe20008000000 */
[-C--:B------:R-:W-:Y:S01]  /*cb30*/  FMUL.FTZ R90, R90, R7.reuse ;  /* 0x000000075a5a7220 */ /* 0x080fe20000410000 */
[----:B------:R-:W-:Y:S01]  /*cb40*/  FADD.FTZ R58, R24, R67 ;  /* 0x00000043183a7221 */ /* 0x000fe20000010000 */
[----:B------:R-:W-:Y:S01]  /*cb50*/  F2FP.BF16.F32.PACK_AB R24, R25, R24 ;  /* 0x000000181918723e */ /* 0x000fe200000010ff */
[----:B------:R-:W-:Y:S01]  /*cb60*/  MUFU.EX2 R38, R38 ;  /* 0x0000002600267308 */ /* 0x000fe20000000800 */
[----:B-1----:R-:W-:Y:S01]  /*cb70*/  FADD.FTZ R59, R27, R54 ;  /* 0x000000361b3b7221 */ /* 0x002fe20000010000 */
[----:B------:R-:W-:Y:S01]  /*cb80*/  FADD.FTZ R67, R25, R58 ;  /* 0x0000003a19437221 */ /* 0x000fe20000010000 */
[----:B------:R0:W-:Y:S01]  /*cb90*/  STSM.16.M88.4 [R17+0x21800], R8 ;  /* 0x0218000811007844 */ /* 0x0001e20000000200 */
[----:B------:R-:W-:Y:S01]  /*cba0*/  FFMA.FTZ R54, R70, UR33, -R72 ;  /* 0x0000002146367c23 */ /* 0x000fe20008010848 */
[-C--:B------:R-:W-:Y:S01]  /*cbb0*/  FMUL.FTZ R91, R91, R7.reuse ;  /* 0x000000075b5b7220 */ /* 0x080fe20000410000 */
[----:B------:R-:W-:Y:S01]  /*cbc0*/  FADD.FTZ R58, R28, R67 ;  /* 0x000000431c3a7221 */ /* 0x000fe20000010000 */
[-C--:B------:R-:W-:Y:S01]  /*cbd0*/  FMUL.FTZ R94, R94, R7.reuse ;  /* 0x000000075e5e7220 */ /* 0x080fe20000410000 */
[----:B------:R-:W1:Y:S01]  /*cbe0*/  MUFU.EX2 R39, R39 ;  /* 0x0000002700277308 */ /* 0x000e620000000800 */
[-C--:B------:R-:W-:Y:S01]  /*cbf0*/  FMUL.FTZ R95, R95, R7.reuse ;  /* 0x000000075f5f7220 */ /* 0x080fe20000410000 */
[----:B------:R-:W-:Y:S01]  /*cc00*/  FADD.FTZ R67, R29, R58 ;  /* 0x0000003a1d437221 */ /* 0x000fe20000010000 */
        /* <DEDUP_REMOVED lines=8> */
[----:B0-----:R-:W-:Y:S01]  /*cc90*/  F2FP.BF16.F32.PACK_AB R8, R15, R14 ;  /* 0x0000000e0f08723e */ /* 0x001fe200000010ff */
[-C--:B------:R-:W-:Y:S01]  /*cca0*/  FMUL.FTZ R111, R111, R7.reuse ;  /* 0x000000076f6f7220 */ /* 0x080fe20000410000 */
[----:B------:R-:W-:Y:S01]  /*ccb0*/  F2FP.BF16.F32.PACK_AB R10, R21, R20 ;  /* 0x00000014150a723e */ /* 0x000fe200000010ff */
[----:B------:R-:W-:Y:S01]  /*ccc0*/  FMUL.FTZ R114, R114, R7 ;  /* 0x0000000772727220 */ /* 0x000fe20000410000 */
[----:B--2---:R-:W-:Y:S01]  /*ccd0*/  F2FP.BF16.F32.PACK_AB R9, R34, R27 ;  /* 0x0000001b2209723e */ /* 0x004fe200000010ff */
        /* <DEDUP_REMOVED lines=8> */
[----:B------:R2:W-:Y:S01]  /*cd60*/  MUFU.EX2 R13, R63 ;  /* 0x0000003f000d7308 */ /* 0x0005e20000000800 */
[-C--:B------:R-:W-:Y:S01]  /*cd70*/  FMUL.FTZ R126, R126, R7.reuse ;  /* 0x000000077e7e7220 */ /* 0x080fe20000410000 */
[-C--:B------:R-:W-:Y:S01]  /*cd80*/  FMUL.FTZ R127, R127, R7.reuse ;  /* 0x000000077f7f7220 */ /* 0x080fe20000410000 */
[-C--:B------:R-:W-:Y:S01]  /*cd90*/  FMUL.FTZ R130, R130, R7.reuse ;  /* 0x0000000782827220 */ /* 0x080fe20000410000 */
[-C--:B------:R-:W-:Y:S01]  /*cda0*/  FMUL.FTZ R131, R131, R7.reuse ;  /* 0x0000000783837220 */ /* 0x080fe20000410000 */
[-C--:B------:R-:W-:Y:S01]  /*cdb0*/  FMUL.FTZ R134, R134, R7.reuse ;  /* 0x0000000786867220 */ /* 0x080fe20000410000 */
[----:B------:R-:W-:Y:S01]  /*cdc0*/  FMUL.FTZ R135, R135, R7 ;  /* 0x0000000787877220 */ /* 0x000fe20000410000 */
[----:B------:R-:W-:Y:S01]  /*cdd0*/  IMAD.MOV.U32 R7, RZ, RZ, R5 ;  /* 0x000000ffff077224 */ /* 0x000fe200078e0005 */
[----:B------:R-:W3:Y:S01]  /*cde0*/  MUFU.EX2 R46, R46 ;  /* 0x0000002e002e7308 */ /* 0x000ee20000000800 */
[----:B--2---:R-:W-:Y:S01]  /*cdf0*/  FADD.FTZ R63, R34, R59 ;  /* 0x0000003b223f7221 */ /* 0x004fe20000010000 */
[--C-:B------:R-:W-:Y:S01]  /*ce00*/  FFMA.FTZ R59, R74, UR33, -R72.reuse ;  /* 0x000000214a3b7c23 */ /* 0x100fe20008010848 */
[----:B------:R-:W-:Y:S01]  /*ce10*/  FFMA.FTZ R72, R87, UR33, -R72 ;  /* 0x0000002157487c23 */ /* 0x000fe20008010848 */
[----:B0-----:R-:W-:Y:S01]  /*ce20*/  F2FP.BF16.F32.PACK_AB R25, R43, R42 ;  /* 0x0000002a2b19723e */ /* 0x001fe200000010ff */
[----:B------:R-:W-:Y:S01]  /*ce30*/  FADD.FTZ R26, R38, R63 ;  /* 0x0000003f261a7221 */ /* 0x000fe20000010000 */
[----:B------:R-:W-:-:S02]  /*ce40*/  F2FP.BF16.F32.PACK_AB R34, R37, R36 ;  /* 0x000000242522723e */ /* 0x000fc400000010ff */
[----:B------:R-:W0:Y:S01]  /*ce50*/  MUFU.EX2 R76, R76 ;  /* 0x0000004c004c7308 */ /* 0x000e220000000800 */
[----:B------:R-:W-:-:S04]  /*ce60*/  FADD.FTZ R63, R39, R26 ;  /* 0x0000001a273f7221 */ /* 0x000fc80000010000 */
[----:B------:R-:W-:Y:S01]  /*ce70*/  FADD.FTZ R26, R42, R63 ;  /* 0x0000003f2a1a7221 */ /* 0x000fe20000010000 */
[----:B------:R-:W-:Y:S02]  /*ce80*/  F2FP.BF16.F32.PACK_AB R42, R45, R44 ;  /* 0x0000002c2d2a723e */ /* 0x000fe400000010ff */
[----:B------:R-:W2:Y:S01]  /*ce90*/  MUFU.EX2 R30, R30 ;  /* 0x0000001e001e7308 */ /* 0x000ea20000000800 */
[----:B------:R-:W-:Y:S01]  /*cea0*/  FADD.FTZ R63, R43, R26 ;  /* 0x0000001a2b3f7221 */ /* 0x000fe20000010000 */
[----:B------:R-:W-:Y:S01]  /*ceb0*/  FADD.FTZ R26, R32, R67 ;  /* 0x00000043201a7221 */ /* 0x000fe20000010000 */
[C---:B------:R-:W-:Y:S02]  /*cec0*/  F2FP.BF16.F32.PACK_AB R32, R33.reuse, R32 ;  /* 0x000000202120723e */ /* 0x040fe400000010ff */
[----:B---3--:R-:W-:Y:S01]  /*ced0*/  FADD.FTZ R63, R46, R63 ;  /* 0x0000003f2e3f7221 */ /* 0x008fe20000010000 */
[----:B------:R-:W-:Y:S02]  /*cee0*/  FADD.FTZ R67, R33, R26 ;  /* 0x0000001a21437221 */ /* 0x000fe40000010000 */
[----:B------:R-:W3:Y:S01]  /*cef0*/  MUFU.EX2 R31, R31 ;  /* 0x0000001f001f7308 */ /* 0x000ee20000000800 */
[----:B0-----:R-:W-:Y:S01]  /*cf00*/  FADD.FTZ R63, R76, R63 ;  /* 0x0000003f4c3f7221 */ /* 0x001fe20000010000 */
[----:B------:R-:W-:Y:S01]  /*cf10*/  FADD.FTZ R26, R36, R67 ;  /* 0x00000043241a7221 */ /* 0x000fe20000010000 */
[----:B------:R-:W-:-:S03]  /*cf20*/  F2FP.BF16.F32.PACK_AB R27, R76, R46 ;  /* 0x0000002e4c1b723e */ /* 0x000fc600000010ff */
[----:B------:R-:W-:Y:S01]  /*cf30*/  FADD.FTZ R15, R37, R26 ;  /* 0x0000001a250f7221 */ /* 0x000fe20000010000 */
[----:B------:R-:W-:Y:S01]  /*cf40*/  F2FP.BF16.F32.PACK_AB R26, R29, R28 ;  /* 0x0000001c1d1a723e */ /* 0x000fe200000010ff */
[----:B------:R-:W0:Y:S01]  /*cf50*/  MUFU.EX2 R35, R35 ;  /* 0x0000002300237308 */ /* 0x000e220000000800 */
[----:B--2---:R-:W-:Y:S01]  /*cf60*/  FADD.FTZ R14, R30, R63 ;  /* 0x0000003f1e0e7221 */ /* 0x004fe20000010000 */
[----:B------:R-:W-:Y:S01]  /*cf70*/  FADD.FTZ R28, R40, R15 ;  /* 0x0000000f281c7221 */ /* 0x000fe20000010000 */
[C---:B------:R-:W-:Y:S01]  /*cf80*/  F2FP.BF16.F32.PACK_AB R40, R41.reuse, R40 ;  /* 0x000000282928723e */ /* 0x040fe200000010ff */
[----:B------:R2:W-:Y:S02]  /*cf90*/  STSM.16.M88.4 [R22], R24 ;  /* 0x0000001816007844 */ /* 0x0005e40000000200 */
[----:B------:R-:W-:Y:S02]  /*cfa0*/  FADD.FTZ R21, R41, R28 ;  /* 0x0000001c29157221 */ /* 0x000fe40000010000 */
[----:B------:R-:W4:Y:S01]  /*cfb0*/  MUFU.EX2 R47, R47 ;  /* 0x0000002f002f7308 */ /* 0x000f220000000800 */
[C---:B---3--:R-:W-:Y:S01]  /*cfc0*/  FADD.FTZ R20, R31.reuse, R14 ;  /* 0x0000000e1f147221 */ /* 0x048fe20000010000 */
[----:B------:R-:W-:Y:S01]  /*cfd0*/  FADD.FTZ R28, R44, R21 ;  /* 0x000000152c1c7221 */ /* 0x000fe20000010000 */
[----:B------:R-:W-:-:S03]  /*cfe0*/  F2FP.BF16.F32.PACK_AB R33, R31, R30 ;  /* 0x0000001e1f21723e */ /* 0x000fc600000010ff */
[----:B------:R-:W-:Y:S02]  /*cff0*/  FADD.FTZ R21, R45, R28 ;  /* 0x0000001c2d157221 */ /* 0x000fe40000010000 */
[----:B------:R-:W3:Y:S01]  /*d000*/  MUFU.EX2 R50, R50 ;  /* 0x0000003200327308 */ /* 0x000ee20000000800 */
[----:B0-----:R-:W-:Y:S01]  /*d010*/  FADD.FTZ R20, R35, R20 ;  /* 0x0000001423147221 */ /* 0x001fe20000010000 */
[----:B------:R-:W-:Y:S01]  /*d020*/  FADD.FTZ R28, R48, R21 ;  /* 0x00000015301c7221 */ /* 0x000fe20000010000 */
[----:B------:R-:W-:-:S05]  /*d030*/  F2FP.BF16.F32.PACK_AB R48, R49, R48 ;  /* 0x000000303130723e */ /* 0x000fca00000010ff */
[----:B------:R-:W0:Y:S01]  /*d040*/  MUFU.EX2 R51, R51 ;  /* 0x0000003300337308 */ /* 0x000e220000000800 */
[C---:B----4-:R-:W-:Y:S01]  /*d050*/  FADD.FTZ R15, R47.reuse, R20 ;  /* 0x000000142f0f7221 */ /* 0x050fe20000010000 */
[----:B------:R-:W-:-:S05]  /*d060*/  F2FP.BF16.F32.PACK_AB R35, R47, R35 ;  /* 0x000000232f23723e */ /* 0x000fca00000010ff */
[----:B------:R2:W-:Y:S01]  /*d070*/  STSM.16.M88.4 [R18], R32 ;  /* 0x0000002012007844 */ /* 0x0005e20000000200 */
[----:B------:R-:W4:Y:S01]  /*d080*/  MUFU.EX2 R4, R4 ;  /* 0x0000000400047308 */ /* 0x000f220000000800 */
[----:B---3--:R-:W-:-:S07]  /*d090*/  FADD.FTZ R20, R50, R15 ;  /* 0x0000000f32147221 */ /* 0x008fce0000010000 */
[----:B------:R-:W1:Y:S01]  /*d0a0*/  MUFU.EX2 R52, R52 ;  /* 0x0000003400347308 */ /* 0x000e620000000800 */
[C---:B0-----:R-:W-:Y:S01]  /*d0b0*/  FADD.FTZ R15, R51.reuse, R20 ;  /* 0x00000014330f7221 */ /* 0x041fe20000010000 */
[----:B------:R-:W-:-:S06]  /*d0c0*/  F2FP.BF16.F32.PACK_AB R41, R51, R50 ;  /* 0x000000323329723e */ /* 0x000fcc00000010ff */
[----:B------:R-:W0:Y:S01]  /*d0d0*/  MUFU.EX2 R53, R53 ;  /* 0x0000003500357308 */ /* 0x000e220000000800 */
[----:B----4-:R-:W-:Y:S01]  /*d0e0*/  FADD.FTZ R20, R4, R15 ;  /* 0x0000000f04147221 */ /* 0x010fe20000010000 */
[----:B------:R-:W-:Y:S01]  /*d0f0*/  FADD.FTZ R15, R49, R28 ;  /* 0x0000001c310f7221 */ /* 0x000fe20000010000 */
[C---:B------:R-:W-:Y:S02]  /*d100*/  F2FP.BF16.F32.PACK_AB R43, R13.reuse, R4 ;  /* 0x000000040d2b723e */ /* 0x040fe400000010ff */
[----:B------:R-:W-:-:S03]  /*d110*/  FADD.FTZ R20, R13, R20 ;  /* 0x000000140d147221 */ /* 0x000fc60000010000 */
[----:B------:R-:W3:Y:S01]  /*d120*/  MUFU.EX2 R3, R3 ;  /* 0x0000000300037308 */ /* 0x000ee20000000800 */
[----:B-1----:R-:W-:Y:S01]  /*d130*/  FADD.FTZ R8, R52, R15 ;  /* 0x0000000f34087221 */ /* 0x002fe20000010000 */
[----:B------:R2:W-:Y:S06]  /*d140*/  STSM.16.M88.4 [R17+0x27800], R40 ;  /* 0x0278002811007844 */ /* 0x0005ec0000000200 */
[----:B------:R-:W1:Y:S01]  /*d150*/  MUFU.EX2 R56, R56 ;  /* 0x0000003800387308 */ /* 0x000e620000000800 */
[C---:B0-----:R-:W-:Y:S01]  /*d160*/  FADD.FTZ R11, R53.reuse, R8 ;  /* 0x00000008350b7221 */ /* 0x041fe20000010000 */
[----:B------:R-:W-:-:S06]  /*d170*/  F2FP.BF16.F32.PACK_AB R50, R53, R52 ;  /* 0x000000343532723e */ /* 0x000fcc00000010ff */
        /* <DEDUP_REMOVED lines=16> */
[----:B------:R-:W-:-:S05]  /*d280*/  F2FP.BF16.F32.PACK_AB R51, R55, R54 ;  /* 0x000000363733723e */ /* 0x000fca00000010ff */
[----:B------:R2:W-:Y:S01]  /*d290*/  STSM.16.M88.4 [R136], R48 ;  /* 0x0000003088007844 */ /* 0x0005e20000000200 */
        /* <DEDUP_REMOVED lines=13> */
[----:B------:R-:W-:Y:S01]  /*d370*/  MUFU.EX2 R65, R65 ;  /* 0x0000004100417308 */ /* 0x000fe20000000800 */
[----:B---3--:R-:W-:-:S07]  /*d380*/  FADD.FTZ R4, R78, R9 ;  /* 0x000000094e047221 */ /* 0x008fce0000010000 */
[----:B------:R-:W0:Y:S01]  /*d390*/  MUFU.EX2 R6, R85 ;  /* 0x0000005500067308 */ /* 0x000e220000000800 */
[C---:B-1----:R-:W-:Y:S01]  /*d3a0*/  F2FP.BF16.F32.PACK_AB R59, R79.reuse, R78 ;  /* 0x0000004e4f3b723e */ /* 0x042fe200000010ff */
[----:B------:R-:W-:-:S04]  /*d3b0*/  FADD.FTZ R4, R79, R4 ;  /* 0x000000044f047221 */ /* 0x000fc80000010000 */
[----:B------:R2:W-:Y:S02]  /*d3c0*/  STSM.16.M88.4 [R22+0x6000], R56 ;  /* 0x0060003816007844 */ /* 0x0005e40000000200 */
[----:B------:R-:W1:Y:S08]  /*d3d0*/  MUFU.EX2 R21, R82 ;  /* 0x0000005200157308 */ /* 0x000e700000000800 */
[----:B------:R-:W3:Y:S01]  /*d3e0*/  MUFU.EX2 R83, R83 ;  /* 0x0000005300537308 */ /* 0x000ee20000000800 */
[----:B0-----:R-:W-:Y:S01]  /*d3f0*/  F2FP.BF16.F32.PACK_AB R10, R6, R65 ;  /* 0x00000041060a723e */ /* 0x001fe200000010ff */
[----:B------:R-:W-:-:S06]  /*d400*/  FADD.FTZ R65, R65, R20 ;  /* 0x0000001441417221 */ /* 0x000fcc0000010000 */
[----:B------:R-:W0:Y:S01]  /*d410*/  MUFU.EX2 R13, R86 ;  /* 0x00000056000d7308 */ /* 0x000e220000000800 */
[----:B-1----:R-:W-:-:S07]  /*d420*/  FADD.FTZ R4, R21, R4 ;  /* 0x0000000415047221 */ /* 0x002fce0000010000 */
[----:B------:R-:W1:Y:S01]  /*d430*/  MUFU.EX2 R72, R72 ;  /* 0x0000004800487308 */ /* 0x000e620000000800 */
[C---:B---3--:R-:W-:Y:S01]  /*d440*/  F2FP.BF16.F32.PACK_AB R9, R83.reuse, R21 ;  /* 0x000000155309723e */ /* 0x048fe200000010ff */
[----:B------:R-:W-:-:S04]  /*d450*/  FADD.FTZ R4, R83, R4 ;  /* 0x0000000453047221 */ /* 0x000fc80000010000 */
[----:B0-----:R-:W-:Y:S01]  /*d460*/  FADD.FTZ R3, R13, R4 ;  /* 0x000000040d037221 */ /* 0x001fe20000010000 */
[----:B------:R-:W-:Y:S01]  /*d470*/  FADD.FTZ R4, R6, R65 ;  /* 0x0000004106047221 */ /* 0x000fe20000010000 */
[----:B------:R-:W-:Y:S01]  /*d480*/  IMAD.MOV.U32 R6, RZ, RZ, R0 ;  /* 0x000000ffff067224 */ /* 0x000fe200078e0000 */
[C---:B-1----:R-:W-:Y:S01]  /*d490*/  F2FP.BF16.F32.PACK_AB R11, R72.reuse, R13 ;  /* 0x0000000d480b723e */ /* 0x042fe200000010ff */
[----:B------:R-:W-:-:S04]  /*d4a0*/  FADD.FTZ R3, R72, R3 ;  /* 0x0000000348037221 */ /* 0x000fc80000010000 */
[----:B------:R2:W-:Y:S01]  /*d4b0*/  STSM.16.M88.4 [R18+0x6000], R8 ;  /* 0x0060000812007844 */ /* 0x0005e20000000200 */
[----:B------:R0:W-:Y:S06]  /*d4c0*/  MEMBAR.ALL.CTA ;  /* 0x0000000000007992 */ /* 0x0001ec0000008000 */
[----:B0-----:R-:W0:Y:S02]  /*d4d0*/  FENCE.VIEW.ASYNC.S ;  /* 0x00000000000073c6 */ /* 0x001e240000000000 */
[----:B0-----:R-:W-:Y:S01]  /*d4e0*/  NOP ;  /* 0x0000000000007918 */ /* 0x001fe20000000000 */
[----:B------:R-:W-:Y:S05]  /*d4f0*/  @P2 BRA `(.L_x_10813) ;  /* 0xffffffcc00d42947 */ /* 0x000fea000383ffff */
.L_x_10796:
[----:B------:R-:W-:Y:S06]  /*d500*/  BAR.ARV 0x8, 0x200 ;  /* 0x0208000000007b1d */ /* 0x000fec0000002000 */
[----:B------:R-:W-:Y:S05]  /*d510*/  @!P0 BRA `(.L_x_10814) ;  /* 0x0000000000048947 */ /* 0x000fea0003800000 */
[----:B------:R-:W-:Y:S01]  /*d520*/  BPT.TRAP 0x1 ;  /* 0x000000040000795c */ /* 0x000fe20000300000 */
.L_x_10814:
[----:B------:R-:W-:Y:S01]  /*d530*/  ULEA UR9, UR45, UR42, 0x3 ;  /* 0x0000002a2d097291 */ /* 0x000fe2000f8e183f */
[----:B------:R-:W-:-:S05]  /*d540*/  IMAD.U32 R2, RZ, RZ, UR50 ;  /* 0x00000032ff027e24 */ /* 0x000fca000f8e00ff */
[----:B------:R-:W-:-:S04]  /*d550*/  SHF.L.U32 R2, R2, 0x1f, RZ ;  /* 0x0000001f02027819 */ /* 0x000fc800000006ff */
[----:B------:R0:W1:Y:S01]  /*d560*/  SYNCS.PHASECHK.TRANS64.TRYWAIT P2, [UR9+0x2d850], R2 ;  /* 0x02d85002ff0075a7 */ /* 0x0000620008040149 */
[----:B------:R-:W-:Y:S05]  /*d570*/  @!P0 BRA `(.L_x_10815) ;  /* 0x0000000000048947 */ /* 0x000fea0003800000 */
[----:B------:R-:W-:Y:S01]  /*d580*/  BPT.TRAP 0x1 ;  /* 0x000000040000795c */ /* 0x000fe20000300000 */
.L_x_10815:
[----:B-1----:R-:W-:Y:S05]  /*d590*/  @P2 BRA `(.L_x_10816) ;  /* 0x0000000000082947 */ /* 0x002fea0003800000 */
[----:B------:R-:W1:Y:S02]  /*d5a0*/  SYNCS.PHASECHK.TRANS64.TRYWAIT P0, [UR9+0x2d850], R2 ;  /* 0x02d85002ff0075a7 */ /* 0x000e640008000149 */
[----:B-1----:R-:W-:Y:S05]  /*d5b0*/  @!P0 BRA `(.L_x_10817) ;  /* 0x0000007000708947 */ /* 0x002fea0003800000 */
.L_x_10816:
[----:B------:R-:W-:Y:S01]  /*d5c0*/  UIADD3 UR42, UR42, 0x400, URZ ;  /* 0x000004002a2a7890 */ /* 0x000fe2000fffe03f */
[----:B------:R-:W-:Y:S01]  /*d5d0*/  WARPGROUP.ARRIVE ;  /* 0x00000000000079c5 */ /* 0x000fe20000000000 */
[----:B------:R-:W-:Y:S01]  /*d5e0*/  ULOP3.LUT UR36, UR36, 0x10000, URZ, 0xfc, !UPT ;  /* 0x0001000024247892 */ /* 0x000fe2000f8efc3f */
[----:B-1----:R-:W1:Y:S01]  /*d5f0*/  SHFL.BFLY PT, R7, R4, 0x2, 0x1f ;  /* 0x0c401f0004077f89 */ /* 0x002e6200000e0000 */
[----:B------:R-:W-:Y:S01]  /*d600*/  USHF.R.U32.HI UR42, URZ, 0x4, UR42 ;  /* 0x000000043f2a7899 */ /* 0x000fe2000801162a */
[----:B------:R-:W-:Y:S01]  /*d610*/  IMAD.MOV.U32 R36, RZ, RZ, -0x800000 ;  /* 0xff800000ff247424 */ /* 0x000fe200078e00ff */
[----:B------:R-:W-:Y:S01]  /*d620*/  UMOV UR5, 0x40000040 ;  /* 0x4000004000057882 */ /* 0x000fe20000000000 */
[----:B------:R-:W-:Y:S01]  /*d630*/  UMOV UR7, 0x80000020 ;  /* 0x8000002000077882 */ /* 0x000fe20000000000 */
[----:B------:R-:W-:Y:S01]  /*d640*/  ULOP3.LUT UR42, UR42, 0x3fff, URZ, 0xc0, !UPT ;  /* 0x00003fff2a2a7892 */ /* 0x000fe2000f8ec03f */
[----:B0-----:R-:W0:Y:S01]  /*d650*/  SHFL.BFLY PT, R2, R3, 0x2, 0x1f ;  /* 0x0c401f0003027f89 */ /* 0x001e2200000e0000 */
[----:B------:R-:W-:Y:S01]  /*d660*/  UMOV UR4, UR36 ;  /* 0x0000002400047c82 */ /* 0x000fe20008000000 */
[----:B--2---:R-:W-:Y:S01]  /*d670*/  IMAD.MOV.U32 R48, RZ, RZ, RZ ;  /* 0x000000ffff307224 */ /* 0x004fe200078e00ff */
[----:B------:R-:W-:Y:S01]  /*d680*/  ULOP3.LUT UR8, UR42, 0x2000000, URZ, 0xfc, !UPT ;  /* 0x020000002a087892 */ /* 0x000fe2000f8efc3f */
[----:B------:R-:W-:Y:S01]  /*d690*/  IMAD.MOV.U32 R37, RZ, RZ, -0x800000 ;  /* 0xff800000ff257424 */ /* 0x000fe200078e00ff */
[----:B------:R-:W-:-:S02]  /*d6a0*/  UIADD3 UR46, UR46, 0x1, URZ ;  /* 0x000000012e2e7890 */ /* 0x000fc4000fffe03f */
[----:B------:R-:W-:Y:S02]  /*d6b0*/  UIMAD UR8, UR45, 0x600, UR8 ;  /* 0x000006002d0878a4 */ /* 0x000fe4000f8e0208 */
[----:B------:R-:W-:-:S04]  /*d6c0*/  UIADD3 UR45, UR45, 0x1, URZ ;  /* 0x000000012d2d7890 */ /* 0x000fc8000fffe03f */
[----:B------:R-:W-:Y:S01]  /*d6d0*/  UISETP.NE.AND UP0, UPT, UR45, 0x2, UPT ;  /* 0x000000022d00788c */ /* 0x000fe2000bf05270 */
[----:B------:R-:W-:Y:S02]  /*d6e0*/  UMOV UR6, UR8 ;  /* 0x0000000800067c82 */ /* 0x000fe40008000000 */
[----:B------:R-:W-:Y:S01]  /*d6f0*/  HGMMA.64x96x16.F32.BF16 R88, gdesc[UR4].tnspB, R88, gsb0 ;  /* 0x41600000045879f0 */ /* 0x000fe20008001858 */
[----:B------:R-:W-:Y:S01]  /*d700*/  UIADD3 UR4, UR36, 0x2, URZ ;  /* 0x0000000224047890 */ /* 0x000fe2000fffe03f */
[----:B-1----:R-:W-:Y:S01]  /*d710*/  FADD.FTZ R7, R7, R4 ;  /* 0x0000000407077221 */ /* 0x002fe20000010000 */
[----:B------:R-:W-:Y:S01]  /*d720*/  UIADD3 UR6, UR8, 0x40, URZ ;  /* 0x0000004008067890 */ /* 0x000fe2000fffe03f */
[----:B------:R-:W-:Y:S01]  /*d730*/  UMOV UR5, 0x40000040 ;  /* 0x4000004000057882 */ /* 0x000fe20000000000 */
[----:B------:R-:W-:Y:S01]  /*d740*/  UMOV UR7, 0x80000020 ;  /* 0x8000002000077882 */ /* 0x000fe20000000000 */
[----:B0-----:R-:W-:Y:S01]  /*d750*/  FADD.FTZ R6, R2, R3 ;  /* 0x0000000302067221 */ /* 0x001fe20000010000 */
[----:B------:R-:W-:Y:S01]  /*d760*/  IMAD.U32 R3, RZ, RZ, UR33 ;  /* 0x00000021ff037e24 */ /* 0x000fe2000f8e00ff */
[----:B------:R-:W0:Y:S01]  /*d770*/  SHFL.BFLY PT, R2, R7, 0x1, 0x1f ;  /* 0x0c201f0007027f89 */ /* 0x000e2200000e0000 */
[----:B------:R-:W-:-:S03]  /*d780*/  USEL UR45, UR45, URZ, UP0 ;  /* 0x0000003f2d2d7287 */ /* 0x000fc60008000000 */
[----:B------:R-:W1:Y:S01]  /*d790*/  SHFL.BFLY PT, R9, R6, 0x1, 0x1f ;  /* 0x0c201f0006097f89 */ /* 0x000e6200000e0000 */
[----:B0-----:R-:W-:Y:S01]  /*d7a0*/  FADD.FTZ R10, R7, R2 ;  /* 0x00000002070a7221 */ /* 0x001fe20000010000 */
[----:B------:R-:W-:Y:S02]  /*d7b0*/  IMAD.MOV.U32 R2, RZ, RZ, RZ ;  /* 0x000000ffff027224 */ /* 0x000fe400078e00ff */
[----:B------:R-:W-:Y:S02]  /*d7c0*/  IMAD.U32 R7, RZ, RZ, UR33 ;  /* 0x00000021ff077e24 */ /* 0x000fe4000f8e00ff */
[----:B-1----:R-:W-:Y:S01]  /*d7d0*/  FADD.FTZ R9, R6, R9 ;  /* 0x0000000906097221 */ /* 0x002fe20000010000 */
[----:B------:R-:W-:Y:S01]  /*d7e0*/  FSETP.NE.FTZ.AND P0, PT, R10, RZ, PT ;  /* 0x000000ff0a00720b */ /* 0x000fe20003f15000 */
[----:B------:R-:W-:-:S03]  /*d7f0*/  IMAD.U32 R6, RZ, RZ, UR9 ;  /* 0x00000009ff067e24 */ /* 0x000fc6000f8e00ff */
        /* <DEDUP_REMOVED lines=59> */
[----:B------:R-:W-:-:S04]  /*dbb0*/  USEL UR4, URZ, 0x1, UP0 ;  /* 0x000000013f047887 */ /* 0x000fc80008000000 */
[----:B------:R-:W-:Y:S01]  /*dbc0*/  ULOP3.LUT UR50, UR50, UR4, URZ, 0x3c, !UPT ;  /* 0x0000000432327292 */ /* 0x000fe2000f8e3c3f */
        /* <DEDUP_REMOVED lines=49> */
[----:B-1----:R-:W-:-:S07]  /*dee0*/  FMUL.FTZ R48, R135, R48 ;  /* 0x0000003087307220 */ /* 0x002fce0000410000 */
.L_x_10747:
[----:B------:R-:W0:Y:S08]  /*def0*/  S2UR UR4, SR_CgaCtaId ;  /* 0x00000000000479c3 */ /* 0x000e300000008800 */
[----:B------:R-:W-:Y:S06]  /*df00*/  BAR.SYNC.DEFER_BLOCKING 0x5, 0x200 ;  /* 0x0148000000007b1d */ /* 0x000fec0000010000 */
[----:B------:R-:W-:Y:S01]  /*df10*/  UMOV UR42, 0x400 ;  /* 0x00000400002a7882 */ /* 0x000fe20000000000 */
[----:B------:R-:W-:Y:S01]  /*df20*/  BSSY B0, `(.L_x_10818) ;  /* 0x0000170000007945 */ /* 0x000fe20003800000 */
[----:B0-----:R-:W-:-:S09]  /*df30*/  ULEA UR42, UR4, UR42, 0x18 ;  /* 0x0000002a042a7291 */ /* 0x001fd2000f8ec03f */
[----:B------:R-:W0:Y:S02]  /*df40*/  LDS R0, [UR42+0x2d8d0] ;  /* 0x02d8d02aff007984 */ /* 0x000e240008000800 */
[----:B0-----:R-:W-:Y:S01]  /*df50*/  R2UR UR4, R0 ;  /* 0x00000000000472ca */ /* 0x001fe200000e0000 */
[----:B------:R-:W-:Y:S06]  /*df60*/  BAR.ARV 0x4, 0x200 ;  /* 0x0108000000007b1d */ /* 0x000fec0000002000 */
[----:B------:R-:W-:Y:S08]  /*df70*/  @P0 BRA `(.L_x_10819) ;  /* 0x0000000c00bc0947 */ /* 0x000ff00003800000 */
[----:B------:R-:W0:Y:S01]  /*df80*/  S2UR UR5, SR_SWINHI ;  /* 0x00000000000579c3 */ /* 0x000e220000002f00 */
[----:B------:R-:W-:-:S07]  /*df90*/  IMAD R3, R142, 0x20, R138 ;  /* 0x000000208e037824 */ /* 0x000fce00078e028a */
[----:B------:R-:W-:Y:S01]  /*dfa0*/  BAR.SYNC.DEFER_BLOCKING 0x1, 0x180 ;  /* 0x0046000000007b1d */ /* 0x000fe20000010000 */
[----:B------:R-:W-:Y:S01]  /*dfb0*/  USHF.R.S32.HI UR10, URZ, 0x1f, UR40 ;  /* 0x0000001f3f0a7899 */ /* 0x000fe20008011428 */
[----:B------:R-:W-:Y:S01]  /*dfc0*/  VIADD R52, R137, UR41 ;  /* 0x0000002989347c36 */ /* 0x000fe20008000000 */
[----:B------:R-:W-:Y:S01]  /*dfd0*/  USHF.R.S32.HI UR12, URZ, 0x1f, UR44 ;  /* 0x0000001f3f0c7899 */ /* 0x000fe2000801142c */
[----:B------:R-:W-:-:S04]  /*dfe0*/  F2FP.BF16.F32.PACK_AB R6, R93, R6 ;  /* 0x000000065d06723e */ /* 0x000fc800000010ff */
[----:B------:R-:W1:Y:S01]  /*dff0*/  LDC R0, c[0x0][0xbe8] ;  /* 0x0002fa00ff007b82 */ /* 0x000e620000000800 */
[----:B------:R-:W-:Y:S01]  /*e000*/  ULDC.64 UR8, c[0x0][0xb90] ;  /* 0x0002e40000087ab9 */ /* 0x000fe20000000a00 */
[----:B------:R-:W-:Y:S02]  /*e010*/  F2FP.BF16.F32.PACK_AB R26, R125, R26 ;  /* 0x0000001a7d1a723e */ /* 0x000fe400000010ff */
[----:B------:R-:W-:Y:S02]  /*e020*/  F2FP.BF16.F32.PACK_AB R27, R46, R27 ;  /* 0x0000001b2e1b723e */ /* 0x000fe400000010ff */
[----:B------:R-:W-:Y:S02]  /*e030*/  F2FP.BF16.F32.PACK_AB R28, R129, R28 ;  /* 0x0000001c811c723e */ /* 0x000fe400000010ff */
[----:B------:R-:W-:Y:S02]  /*e040*/  F2FP.BF16.F32.PACK_AB R29, R44, R29 ;  /* 0x0000001d2c1d723e */ /* 0x000fe400000010ff */
[----:B------:R-:W-:-:S02]  /*e050*/  F2FP.BF16.F32.PACK_AB R30, R133, R30 ;  /* 0x0000001e851e723e */ /* 0x000fc400000010ff */
[----:B------:R-:W-:Y:S01]  /*e060*/  F2FP.BF16.F32.PACK_AB R31, R48, R31 ;  /* 0x0000001f301f723e */ /* 0x000fe200000010ff */
[----:B------:R-:W-:Y:S01]  /*e070*/  UMOV UR6, UR42 ;  /* 0x0000002a00067c82 */ /* 0x000fe20008000000 */
[----:B0-----:R-:W-:Y:S01]  /*e080*/  UMOV UR7, UR5 ;  /* 0x0000000500077c82 */ /* 0x001fe20008000000 */
[----:B------:R-:W-:Y:S01]  /*e090*/  UIMAD UR5, UR10, UR8, URZ ;  /* 0x000000080a0572a4 */ /* 0x000fe2000f8e023f */
[----:B------:R-:W-:Y:S02]  /*e0a0*/  IMAD.U32 R40, RZ, RZ, UR6 ;  /* 0x00000006ff287e24 */ /* 0x000fe4000f8e00ff */
[----:B------:R-:W-:Y:S01]  /*e0b0*/  IMAD.U32 R41, RZ, RZ, UR7 ;  /* 0x00000007ff297e24 */ /* 0x000fe2000f8e00ff */
[----:B------:R-:W-:Y:S02]  /*e0c0*/  UIMAD.WIDE.U32 UR6, UR40, UR8, URZ ;  /* 0x00000008280672a5 */ /* 0x000fe4000f8e003f */
[----:B------:R-:W-:Y:S01]  /*e0d0*/  UIMAD UR5, UR40, UR9, UR5 ;  /* 0x00000009280572a4 */ /* 0x000fe2000f8e0205 */
[----:B------:R-:W-:-:S02]  /*e0e0*/  IMAD.WIDE R4, R147, 0x2, R40 ;  /* 0x0000000293047825 */ /* 0x000fc400078e0228 */
[----:B------:R-:W-:Y:S01]  /*e0f0*/  ULDC.64 UR8, c[0x0][0xb98] ;  /* 0x0002e60000087ab9 */ /* 0x000fe20000000a00 */
[----:B------:R-:W-:Y:S01]  /*e100*/  UIADD3 UR7, UR7, UR5, URZ ;  /* 0x0000000507077290 */ /* 0x000fe2000fffe03f */
[----:B------:R-:W-:Y:S01]  /*e110*/  IMAD.WIDE R40, R3, 0x2, R40 ;  /* 0x0000000203287825 */ /* 0x000fe200078e0228 */
[C---:B------:R-:W-:Y:S01]  /*e120*/  IADD3 R35, P1, R4.reuse, 0x6000, RZ ;  /* 0x0000600004237810 */ /* 0x040fe20007f3e0ff */
[----:B------:R-:W-:Y:S01]  /*e130*/  UIMAD UR5, UR12, UR8, URZ ;  /* 0x000000080c0572a4 */ /* 0x000fe2000f8e023f */
[C---:B------:R-:W-:Y:S01]  /*e140*/  LOP3.LUT R3, R4.reuse, 0x180, RZ, 0xc0, !PT ;  /* 0x0000018004037812 */ /* 0x040fe200078ec0ff */
[----:B------:R-:W-:Y:S01]  /*e150*/  UIMAD.WIDE.U32 UR6, UR44, UR8, UR6 ;  /* 0x000000082c0672a5 */ /* 0x000fe2000f8e0006 */
[----:B------:R-:W-:Y:S01]  /*e160*/  IADD3 R8, P3, R4, 0x3000, RZ ;  /* 0x0000300004087810 */ /* 0x000fe20007f7e0ff */
[--C-:B------:R-:W-:Y:S01]  /*e170*/  IMAD.X R25, RZ, RZ, R5.reuse, P1 ;  /* 0x000000ffff197224 */ /* 0x100fe200008e0605 */
[----:B-1----:R-:W-:Y:S01]  /*e180*/  ISETP.NE.AND P1, PT, R0, 0x1, PT ;  /* 0x000000010000780c */ /* 0x002fe20003f25270 */
[----:B------:R-:W-:Y:S01]  /*e190*/  UIMAD UR5, UR44, UR9, UR5 ;  /* 0x000000092c0572a4 */ /* 0x000fe2000f8e0205 */
[----:B------:R-:W-:Y:S01]  /*e1a0*/  SHF.R.U64 R3, R3, 0x3, RZ ;  /* 0x0000000303037819 */ /* 0x000fe200000012ff */
[----:B------:R-:W-:Y:S01]  /*e1b0*/  IMAD.X R13, RZ, RZ, R5, P3 ;  /* 0x000000ffff0d7224 */ /* 0x000fe200018e0605 */
[C---:B------:R-:W-:Y:S01]  /*e1c0*/  IADD3 R21, P4, R4.reuse, 0x20, RZ ;  /* 0x0000002004157810 */ /* 0x040fe20007f9e0ff */
[----:B------:R-:W-:Y:S01]  /*e1d0*/  ULDC.64 UR8, c[0x0][0xae8] ;  /* 0x0002ba0000087ab9 */ /* 0x000fe20000000a00 */
[----:B------:R-:W-:-:S02]  /*e1e0*/  IADD3 R15, P0, R4, 0x6020, RZ ;  /* 0x00006020040f7810 */ /* 0x000fc40007f1e0ff */
[----:B------:R-:W-:Y:S01]  /*e1f0*/  IADD3 R33, P2, R4, 0x3020, RZ ;  /* 0x0000302004217810 */ /* 0x000fe20007f5e0ff */
[--C-:B------:R-:W-:Y:S01]  /*e200*/  IMAD.X R9, RZ, RZ, R5.reuse, P4 ;  /* 0x000000ffff097224 */ /* 0x100fe200020e0605 */
[----:B------:R-:W-:Y:S02]  /*e210*/  LOP3.LUT R4, R3, R4, RZ, 0x3c, !PT ;  /* 0x0000000403047212 */ /* 0x000fe400078e3cff */
[----:B------:R-:W-:Y:S01]  /*e220*/  LOP3.LUT R12, R35, 0x180, RZ, 0xc0, !PT ;  /* 0x00000180230c7812 */ /* 0x000fe200078ec0ff */
[----:B------:R-:W0:Y:S01]  /*e230*/  @P1 LDC R45, c[0x0][0xbec] ;  /* 0x0002fb00ff2d1b82 */ /* 0x000e220000000800 */
[----:B------:R-:W-:Y:S01]  /*e240*/  LOP3.LUT R3, R8, 0x180, RZ, 0xc0, !PT ;  /* 0x0000018008037812 */ /* 0x000fe200078ec0ff */
[----:B------:R-:W-:Y:S01]  /*e250*/  IMAD.X R11, RZ, RZ, R5, P2 ;  /* 0x000000ffff0b7224 */ /* 0x000fe200010e0605 */
[----:B------:R-:W-:Y:S02]  /*e260*/  LOP3.LUT R2, R21, 0x180, RZ, 0xc0, !PT ;  /* 0x0000018015027812 */ /* 0x000fe400078ec0ff */
[----:B------:R-:W-:-:S02]  /*e270*/  SHF.R.U64 R12, R12, 0x3, RZ ;  /* 0x000000030c0c7819 */ /* 0x000fc400000012ff */
[----:B------:R-:W-:Y:S01]  /*e280*/  SHF.R.U64 R3, R3, 0x3, RZ ;  /* 0x0000000303037819 */ /* 0x000fe200000012ff */
[----:B------:R-:W1:Y:S01]  /*e290*/  @P1 LDC R50, c[0x0][0xbf0] ;  /* 0x0002fc00ff321b82 */ /* 0x000e620000000800 */
[----:B------:R-:W-:Y:S02]  /*e2a0*/  SHF.R.U64 R2, R2, 0x3, RZ ;  /* 0x0000000302027819 */ /* 0x000fe400000012ff */
[----:B------:R-:W-:Y:S02]  /*e2b0*/  IADD3 R43, P5, R40, 0x7800, RZ ;  /* 0x00007800282b7810 */ /* 0x000fe40007fbe0ff */
[----:B------:R-:W-:Y:S02]  /*e2c0*/  LOP3.LUT R24, R12, R35, RZ, 0x3c, !PT ;  /* 0x000000230c187212 */ /* 0x000fe400078e3cff */
[----:B------:R-:W-:Y:S02]  /*e2d0*/  LOP3.LUT R14, R15, 0x180, RZ, 0xc0, !PT ;  /* 0x000001800f0e7812 */ /* 0x000fe400078ec0ff */
[----:B------:R-:W-:-:S02]  /*e2e0*/  LOP3.LUT R12, R3, R8, RZ, 0x3c, !PT ;  /* 0x00000008030c7212 */ /* 0x000fc400078e3cff */
[----:B------:R-:W-:Y:S02]  /*e2f0*/  LOP3.LUT R8, R2, R21, RZ, 0x3c, !PT ;  /* 0x0000001502087212 */ /* 0x000fe400078e3cff */
[----:B------:R-:W-:Y:S02]  /*e300*/  LOP3.LUT R2, R43, 0x180, RZ, 0xc0, !PT ;  /* 0x000001802b027812 */ /* 0x000fe400078ec0ff */
[----:B------:R-:W-:Y:S01]  /*e310*/  SHF.R.U64 R14, R14, 0x3, RZ ;  /* 0x000000030e0e7819 */ /* 0x000fe200000012ff */
[----:B0-----:R-:W-:Y:S01]  /*e320*/  @P1 IMAD.HI.U32 R45, R52, R45, RZ ;  /* 0x0000002d342d1227 */ /* 0x001fe200078e00ff */
[----:B------:R-:W-:Y:S02]  /*e330*/  SHF.R.U64 R2, R2, 0x3, RZ ;  /* 0x0000000302027819 */ /* 0x000fe400000012ff */
[----:B------:R-:W-:Y:S01]  /*e340*/  LOP3.LUT R14, R14, R15, RZ, 0x3c, !PT ;  /* 0x0000000f0e0e7212 */ /* 0x000fe200078e3cff */
[----:B------:R-:W-:Y:S01]  /*e350*/  IMAD.X R15, RZ, RZ, R5, P0 ;  /* 0x000000ffff0f7224 */ /* 0x000fe200000e0605 */
[----:B------:R-:W-:-:S02]  /*e360*/  IADD3 R39, P0, R40, 0x1800, RZ ;  /* 0x0000180028277810 */ /* 0x000fc40007f1e0ff */
[----:B------:R-:W-:Y:S01]  /*e370*/  LOP3.LUT R2, R2, R43, RZ, 0x3c, !PT ;  /* 0x0000002b02027212 */ /* 0x000fe200078e3cff */
[----:B------:R-:W-:Y:S01]  /*e380*/  IMAD.MOV.U32 R43, RZ, RZ, R52 ;  /* 0x000000ffff2b7224 */ /* 0x000fe200078e0034 */
[----:B-1----:R-:W-:Y:S02]  /*e390*/  @P1 SHF.R.U32.HI R43, RZ, R50, R45 ;  /* 0x00000032ff2b1219 */ /* 0x002fe4000001162d */
[----:B------:R-:W-:Y:S02]  /*e3a0*/  LOP3.LUT R38, R39, 0x180, RZ, 0xc0, !PT ;  /* 0x0000018027267812 */ /* 0x000fe400078ec0ff */
[----:B------:R-:W-:Y:S01]  /*e3b0*/  MOV R47, R4 ;  /* 0x00000004002f7202 */ /* 0x000fe20000000f00 */
[----:B------:R-:W-:Y:S01]  /*e3c0*/  IMAD.MOV R45, RZ, RZ, -R43 ;  /* 0x000000ffff2d7224 */ /* 0x000fe200078e0a2b */
[----:B------:R-:W-:Y:S02]  /*e3d0*/  LOP3.LUT R10, R33, 0x180, RZ, 0xc0, !PT ;  /* 0x00000180210a7812 */ /* 0x000fe400078ec0ff */
[----:B------:R-:W-:-:S02]  /*e3e0*/  F2FP.BF16.F32.PACK_AB R4, R42, R7 ;  /* 0x000000072a04723e */ /* 0x000fc400000010ff */
[----:B------:R-:W-:Y:S02]  /*e3f0*/  SHF.R.U64 R38, R38, 0x3, RZ ;  /* 0x0000000326267819 */ /* 0x000fe400000012ff */
[----:B------:R-:W-:Y:S02]  /*e400*/  F2FP.BF16.F32.PACK_AB R5, R91, R90 ;  /* 0x0000005a5b05723e */ /* 0x000fe400000010ff */
[----:B------:R-:W-:Y:S02]  /*e410*/  F2FP.BF16.F32.PACK_AB R7, R95, R94 ;  /* 0x0000005e5f07723e */ /* 0x000fe400000010ff */
[----:B------:R-:W-:Y:S01]  /*e420*/  MOV R57, R14 ;  /* 0x0000000e00397202 */ /* 0x000fe20000000f00 */
[----:B------:R-:W-:Y:S01]  /*e430*/  IMAD R15, R0, R45, R52 ;  /* 0x0000002d000f7224 */ /* 0x000fe200078e0234 */
[----:B------:R-:W-:Y:S01]  /*e440*/  SHF.R.U64 R10, R10, 0x3, RZ ;  /* 0x000000030a0a7819 */ /* 0x000fe200000012ff */
[----:B------:R0:W-:Y:S01]  /*e450*/  STSM.16.M88.4 [R47], R4 ;  /* 0x000000042f007844 */ /* 0x0001e20000000200 */
[----:B------:R-:W-:Y:S01]  /*e460*/  LOP3.LUT R38, R38, R39, RZ, 0x3c, !PT ;  /* 0x0000002726267212 */ /* 0x000fe200078e3cff */
[----:B------:R-:W-:Y:S01]  /*e470*/  IMAD.X R39, RZ, RZ, R41, P0 ;  /* 0x000000ffff277224 */ /* 0x000fe200000e0629 */
[----:B------:R-:W-:Y:S01]  /*e480*/  MOV R62, R24 ;  /* 0x00000018003e7202 */ /* 0x000fe20000000f00 */
[----:B------:R-:W-:Y:S01]  /*e490*/  IMAD.U32 R25, RZ, RZ, UR5 ;  /* 0x00000005ff197e24 */ /* 0x000fe2000f8e00ff */
[----:B------:R-:W-:Y:S01]  /*e4a0*/  SHF.R.S32.HI R14, RZ, 0x1f, R43 ;  /* 0x0000001fff0e7819 */ /* 0x000fe2000001142b */
[----:B------:R-:W-:Y:S01]  /*e4b0*/  ULDC UR5, c[0x0][0xa88] ;  /* 0x0002a20000057ab9 */ /* 0x000fe20000000800 */
[----:B------:R-:W-:Y:S01]  /*e4c0*/  LOP3.LUT R10, R10, R33, RZ, 0x3c, !PT ;  /* 0x000000210a0a7212 */ /* 0x000fe200078e3cff */
[----:B------:R-:W-:Y:S01]  /*e4d0*/  IMAD R56, R0, UR5, RZ ;  /* 0x0000000500387c24 */ /* 0x000fe2000f8e02ff */
[----:B------:R-:W-:-:S02]  /*e4e0*/  IADD3 R33, P3, R40, 0x4800, RZ ;  /* 0x0000480028217810 */ /* 0x000fc40007f7e0ff */
[----:B------:R-:W-:Y:S02]  /*e4f0*/  IADD3 R35, P2, R40, 0x3000, RZ ;  /* 0x0000300028237810 */ /* 0x000fe40007f5e0ff */
[----:B------:R-:W-:Y:S02]  /*e500*/  LOP3.LUT R32, R33, 0x180, RZ, 0xc0, !PT ;  /* 0x0000018021207812 */ /* 0x000fe400078ec0ff */
[----:B------:R-:W-:Y:S02]  /*e510*/  LOP3.LUT R34, R35, 0x180, RZ, 0xc0, !PT ;  /* 0x0000018023227812 */ /* 0x000fe400078ec0ff */
[----:B0-----:R-:W-:Y:S02]  /*e520*/  IADD3 R4, P0, R43, UR6, RZ ;  /* 0x000000062b047c10 */ /* 0x001fe4000ff1e0ff */
[----:B------:R-:W-:Y:S02]  /*e530*/  SHF.R.S32.HI R6, RZ, 0x1f, R15 ;  /* 0x0000001fff067819 */ /* 0x000fe4000001140f */
[----:B------:R-:W-:Y:S01]  /*e540*/  IADD3.X R5, R14, UR7, R25, P0, !PT ;  /* 0x000000070e057c10 */ /* 0x000fe200087fe419 */
[----:B------:R-:W-:Y:S01]  /*e550*/  ULDC.64 UR6, c[0x0][0xb88] ;  /* 0x0002e20000067ab9 */ /* 0x000fe20000000a00 */
[----:B------:R-:W-:Y:S01]  /*e560*/  SHF.R.U64 R32, R32, 0x3, RZ ;  /* 0x0000000320207819 */ /* 0x000fe200000012ff */
[----:B------:R-:W-:Y:S01]  /*e570*/  IMAD R6, R6, UR6, RZ ;  /* 0x0000000606067c24 */ /* 0x000fe2000f8e02ff */
[----:B------:R-:W-:Y:S01]  /*e580*/  MOV R63, R10 ;  /* 0x0000000a003f7202 */ /* 0x000fe20000000f00 */
[----:B------:R-:W-:Y:S01]  /*e590*/  IMAD.WIDE.U32 R4, R15, UR6, R4 ;  /* 0x000000060f047c25 */ /* 0x000fe2000f8e0004 */
[----:B------:R-:W-:-:S02]  /*e5a0*/  SHF.R.U64 R34, R34, 0x3, RZ ;  /* 0x0000000322227819 */ /* 0x000fc400000012ff */
[----:B------:R-:W-:Y:S01]  /*e5b0*/  LOP3.LUT R32, R32, R33, RZ, 0x3c, !PT ;  /* 0x0000002120207212 */ /* 0x000fe200078e3cff */
[----:B------:R-:W-:Y:S01]  /*e5c0*/  IMAD R15, R15, UR7, R6 ;  /* 0x000000070f0f7c24 */ /* 0x000fe2000f8e0206 */
[----:B------:R-:W-:Y:S01]  /*e5d0*/  ULDC.64 UR6, c[0x0][0xb50] ;  /* 0x0002d40000067ab9 */ /* 0x000fe20000000a00 */
[----:B------:R-:W-:Y:S01]  /*e5e0*/  VIADD R11, R146, UR41 ;  /* 0x00000029920b7c36 */ /* 0x000fe20008000000 */
[----:B------:R-:W-:Y:S01]  /*e5f0*/  LOP3.LUT P0, RZ, R144, 0x3, RZ, 0xc0, !PT ;  /* 0x0000000390ff7812 */ /* 0x000fe2000780c0ff */
[----:B------:R-:W-:Y:S01]  /*e600*/  IMAD.X R33, RZ, RZ, R41, P3 ;  /* 0x000000ffff217224 */ /* 0x000fe200018e0629 */
[----:B------:R-:W-:Y:S01]  /*e610*/  LEA R42, P3, R4, UR6, 0x2 ;  /* 0x00000006042a7c11 */ /* 0x000fe2000f8610ff */
[----:B------:R-:W-:Y:S01]  /*e620*/  VIADD R7, R11, 0x8 ;  /* 0x000000080b077836 */ /* 0x000fe20000000000 */
[----:B------:R-:W-:Y:S01]  /*e630*/  LOP3.LUT R34, R34, R35, RZ, 0x3c, !PT ;  /* 0x0000002322227212 */ /* 0x000fe200078e3cff */
[----:B------:R-:W-:Y:S01]  /*e640*/  IMAD.IADD R5, R5, 0x1, R15 ;  /* 0x0000000105057824 */ /* 0x000fe200078e020f */
[----:B------:R-:W-:Y:S01]  /*e650*/  MOV R53, R8 ;  /* 0x0000000800357202 */ /* 0x000fe20000000f00 */
        /* <DEDUP_REMOVED lines=8> */
[----:B------:R-:W0:Y:S01]  /*e6e0*/  SHFL.IDX PT, R59, R43, RZ, 0x1c1f ;  /* 0x001c1fff2b3b7589 */ /* 0x000e2200000e0000 */
[----:B------:R-:W-:Y:S02]  /*e6f0*/  F2FP.BF16.F32.PACK_AB R6, R101, R100 ;  /* 0x000000646506723e */ /* 0x000fe400000010ff */
[----:B------:R-:W-:Y:S01]  /*e700*/  F2FP.BF16.F32.PACK_AB R7, R103, R102 ;  /* 0x000000666707723e */ /* 0x000fe200000010ff */
[----:B------:R-:W1:Y:S01]  /*e710*/  SHFL.IDX PT, R61, R43, 0x1, 0x1c1f ;  /* 0x003c1f002b3d7f89 */ /* 0x000e6200000e0000 */
        /* <DEDUP_REMOVED lines=13> */
[----:B------:R2:W-:Y:S01]  /*e7f0*/  STSM.16.M88.4 [R63], R12 ;  /* 0x0000000c3f007844 */ /* 0x0005e20000000200 */
[C---:B------:R-:W-:Y:S02]  /*e800*/  LOP3.LUT R3, R40.reuse, 0x180, RZ, 0xc0, !PT ;  /* 0x0000018028037812 */ /* 0x040fe400078ec0ff */
[----:B------:R-:W-:Y:S01]  /*e810*/  IADD3 R21, P4, R40, 0x6000, RZ ;  /* 0x0000600028157810 */ /* 0x000fe20007f9e0ff */
[----:B------:R3:W-:Y:S01]  /*e820*/  STSM.16.M88.4 [R62], R24 ;  /* 0x000000183e007844 */ /* 0x0007e20000000200 */
[----:B------:R-:W-:Y:S01]  /*e830*/  SHF.R.U64 R3, R3, 0x3, RZ ;  /* 0x0000000303037819 */ /* 0x000fe200000012ff */
[----:B------:R-:W-:Y:S01]  /*e840*/  UIMAD UR5, UR10, UR8, URZ ;  /* 0x000000080a0572a4 */ /* 0x000fe2000f8e023f */
[----:B------:R-:W-:Y:S01]  /*e850*/  LOP3.LUT R20, R21, 0x180, RZ, 0xc0, !PT ;  /* 0x0000018015147812 */ /* 0x000fe200078ec0ff */
[----:B------:R4:W-:Y:S01]  /*e860*/  STSM.16.M88.4 [R57], R28 ;  /* 0x0000001c39007844 */ /* 0x0009e20000000200 */
[----:B------:R-:W-:Y:S01]  /*e870*/  LOP3.LUT R40, R3, R40, RZ, 0x3c, !PT ;  /* 0x0000002803287212 */ /* 0x000fe200078e3cff */
[--C-:B------:R-:W-:Y:S01]  /*e880*/  IMAD.X R3, RZ, RZ, R41.reuse, P5 ;  /* 0x000000ffff037224 */ /* 0x100fe200028e0629 */
[----:B--2---:R-:W2:Y:S08]  /*e890*/  @P1 LDC R15, c[0x0][0xbec] ;  /* 0x0002fb00ff0f1b82 */ /* 0x004eb00000000800 */
[----:B------:R-:W-:Y:S08]  /*e8a0*/  BAR.SYNC.DEFER_BLOCKING 0x1, 0x180 ;  /* 0x0046000000007b1d */ /* 0x000ff00000010000 */
[----:B---3--:R-:W3:Y:S01]  /*e8b0*/  @P1 LDC R25, c[0x0][0xbf0] ;  /* 0x0002fc00ff191b82 */ /* 0x008ee20000000800 */
[----:B------:R-:W-:Y:S01]  /*e8c0*/  IMAD R12, R141, 0x60, R142 ;  /* 0x000000608d0c7824 */ /* 0x000fe200078e028e */
[----:B------:R-:W-:Y:S01]  /*e8d0*/  UIMAD.WIDE.U32 UR6, UR40, UR8, URZ ;  /* 0x00000008280672a5 */ /* 0x000fe2000f8e003f */
[----:B------:R-:W-:Y:S01]  /*e8e0*/  SHF.R.U64 R20, R20, 0x3, RZ ;  /* 0x0000000314147819 */ /* 0x000fe200000012ff */
[----:B------:R-:W-:Y:S01]  /*e8f0*/  ULDC.64 UR10, c[0x0][0xaf0] ;  /* 0x0002bc00000a7ab9 */ /* 0x000fe20000000a00 */
[----:B------:R-:W-:Y:S01]  /*e900*/  VIADD R14, R12, UR41 ;  /* 0x000000290c0e7c36 */ /* 0x000fe20008000000 */
[----:B------:R-:W-:Y:S01]  /*e910*/  UIMAD UR5, UR40, UR9, UR5 ;  /* 0x00000009280572a4 */ /* 0x000fe2000f8e0205 */
[----:B------:R-:W-:Y:S01]  /*e920*/  LOP3.LUT R20, R20, R21, RZ, 0x3c, !PT ;  /* 0x0000001514147212 */ /* 0x000fe200078e3cff */
[----:B------:R-:W-:Y:S01]  /*e930*/  UIMAD UR8, UR12, UR10, URZ ;  /* 0x0000000a0c0872a4 */ /* 0x000fe2000f8e023f */
[----:B------:R-:W-:Y:S01]  /*e940*/  IMAD.MOV.U32 R13, RZ, RZ, R14 ;  /* 0x000000ffff0d7224 */ /* 0x000fe200078e000e */
[----:B------:R-:W-:Y:S01]  /*e950*/  UIADD3 UR7, UR7, UR5, URZ ;  /* 0x0000000507077290 */ /* 0x000fe2000fffe03f */
[----:B------:R-:W-:Y:S01]  /*e960*/  IMAD.X R21, RZ, RZ, R41, P4 ;  /* 0x000000ffff157224 */ /* 0x000fe200020e0629 */
[----:B0-----:R4:W-:Y:S04]  /*e970*/  @!P2 ST.E desc[UR48][R58.64], R36 ;  /* 0x000000243a00a985 */ /* 0x0019e8000c101930 */
[----:B-1----:R4:W-:Y:S04]  /*e980*/  @!P0 ST.E desc[UR48][R60.64], R37 ;  /* 0x000000253c008985 */ /* 0x0029e8000c101930 */
[----:B------:R2:W5:Y:S01]  /*e990*/  LD.E.128 R8, desc[UR48][R2.64] ;  /* 0x0000003002087980 */ /* 0x000562000c101d00 */
[----:B------:R-:W-:-:S02]  /*e9a0*/  UIMAD UR5, UR44, UR11, UR8 ;  /* 0x0000000b2c0572a4 */ /* 0x000fc4000f8e0208 */
[----:B------:R-:W-:Y:S01]  /*e9b0*/  UIMAD.WIDE.U32 UR6, UR44, UR10, UR6 ;  /* 0x0000000a2c0672a5 */ /* 0x000fe2000f8e0006 */
[----:B------:R-:W5:Y:S01]  /*e9c0*/  LD.E.128 R40, desc[UR48][R40.64] ;  /* 0x0000003028287980 */ /* 0x000f62000c101d00 */
[----:B------:R-:W-:-:S03]  /*e9d0*/  ULDC.64 UR8, c[0x0][0xae0] ;  /* 0x0002b80000087ab9 */ /* 0x000fc60000000a00 */
[----:B------:R-:W5:Y:S01]  /*e9e0*/  LD.E.128 R44, desc[UR48][R38.64] ;  /* 0x00000030262c7980 */ /* 0x000f62000c101d00 */
[----:B--2---:R-:W-:-:S03]  /*e9f0*/  @P1 IMAD.HI.U32 R2, R14, R15, RZ ;  /* 0x0000000f0e021227 */ /* 0x004fc600078e00ff */
[----:B------:R-:W5:Y:S02]  /*ea00*/  LD.E.128 R48, desc[UR48][R34.64] ;  /* 0x0000003022307980 */ /* 0x000f64000c101d00 */
[----:B---3--:R-:W-:Y:S01]  /*ea10*/  @P1 SHF.R.U32.HI R13, RZ, R25, R2 ;  /* 0x00000019ff0d1219 */ /* 0x008fe20000011602 */
[----:B------:R-:W-:Y:S01]  /*ea20*/  UIADD3 UR5, UR7, UR5, URZ ;  /* 0x0000000507057290 */ /* 0x000fe2000fffe03f */
[----:B------:R-:W5:Y:S02]  /*ea30*/  LD.E.128 R4, desc[UR48][R32.64] ;  /* 0x0000003020047980 */ /* 0x000f64000c101d00 */
[--C-:B------:R-:W-:Y:S01]  /*ea40*/  SHF.R.S32.HI R12, RZ, 0x1f, R13.reuse ;  /* 0x0000001fff0c7819 */ /* 0x100fe2000001140d */
[----:B------:R-:W-:Y:S01]  /*ea50*/  IMAD.MOV R15, RZ, RZ, -R13 ;  /* 0x000000ffff0f7224 */ /* 0x000fe200078e0a0d */
[----:B------:R0:W5:Y:S01]  /*ea60*/  LD.E.128 R52, desc[UR48][R20.64] ;  /* 0x0000003014347980 */ /* 0x000162000c101d00 */
[----:B------:R-:W-:Y:S02]  /*ea70*/  IMAD.U32 R3, RZ, RZ, UR7 ;  /* 0x00000007ff037e24 */ /* 0x000fe4000f8e00ff */
[----:B------:R-:W-:Y:S01]  /*ea80*/  IMAD R15, R0, R15, R14 ;  /* 0x0000000f000f7224 */ /* 0x000fe200078e020e */
[----:B------:R-:W-:Y:S01]  /*ea90*/  @!PT LDS RZ, [RZ] ;  /* 0x00000000fffff984 */ /* 0x000fe20000000800 */
[----:B------:R-:W-:Y:S01]  /*eaa0*/  @!PT LDS RZ, [RZ] ;  /* 0x00000000fffff984 */ /* 0x000fe20000000800 */
[----:B------:R-:W-:Y:S01]  /*eab0*/  @!PT LDS RZ, [RZ] ;  /* 0x00000000fffff984 */ /* 0x000fe20000000800 */
[----:B------:R-:W-:Y:S01]  /*eac0*/  @!PT LDS RZ, [RZ] ;  /* 0x00000000fffff984 */ /* 0x000fe20000000800 */
[----:B------:R1:W-:Y:S06]  /*ead0*/  MEMBAR.ALL.CTA ;  /* 0x0000000000007992 */ /* 0x0003ec0000008000 */
[----:B-1----:R-:W1:Y:S01]  /*eae0*/  FENCE.VIEW.ASYNC.S ;  /* 0x00000000000073c6 */ /* 0x002e620000000000 */
[----:B------:R-:W-:Y:S01]  /*eaf0*/  IMAD.U32 R2, RZ, RZ, UR6 ;  /* 0x00000006ff027e24 */ /* 0x000fe2000f8e00ff */
[----:B------:R-:W-:Y:S01]  /*eb00*/  ULDC.64 UR6, c[0x0][0xad8] ;  /* 0x0002b60000067ab9 */ /* 0x000fe20000000a00 */
[----:B------:R-:W-:-:S02]  /*eb10*/  IMAD.U32 R3, RZ, RZ, UR5 ;  /* 0x00000005ff037e24 */ /* 0x000fc4000f8e00ff */
[----:B------:R-:W-:Y:S01]  /*eb20*/  IMAD R12, R12, UR8, RZ ;  /* 0x000000080c0c7c24 */ /* 0x000fe2000f8e02ff */
[----:B------:R-:W-:Y:S01]  /*eb30*/  SHF.R.S32.HI R0, RZ, 0x1f, R15 ;  /* 0x0000001fff007819 */ /* 0x000fe2000001140f */
[----:B------:R-:W-:-:S04]  /*eb40*/  IMAD.WIDE.U32 R2, R13, UR8, R2 ;  /* 0x000000080d027c25 */ /* 0x000fc8000f8e0002 */
[----:B0-----:R-:W-:Y:S02]  /*eb50*/  IMAD R21, R13, UR9, R12 ;  /* 0x000000090d157c24 */ /* 0x001fe4000f8e020c */
[----:B------:R-:W-:Y:S02]  /*eb60*/  IMAD R0, R0, UR6, RZ ;  /* 0x0000000600007c24 */ /* 0x000fe4000f8e02ff */
[----:B------:R-:W-:Y:S02]  /*eb70*/  IMAD.IADD R3, R3, 0x1, R21 ;  /* 0x0000000103037824 */ /* 0x000fe400078e0215 */
[----:B------:R-:W-:Y:S01]  /*eb80*/  VIADD R25, R142, UR41 ;  /* 0x000000298e197c36 */ /* 0x000fe20008000000 */
[----:B------:R-:W-:Y:S01]  /*eb90*/  UIADD3 UR5, UR42, 0x2d820, URZ ;  /* 0x0002d8202a057890 */ /* 0x000fe2000fffe03f */
[C---:B------:R-:W-:Y:S02]  /*eba0*/  IMAD R13, R15.reuse, UR7, R0 ;  /* 0x000000070f0d7c24 */ /* 0x040fe4000f8e0200 */
[----:B------:R-:W-:Y:S01]  /*ebb0*/  IMAD.WIDE.U32 R2, R15, UR6, R2 ;  /* 0x000000060f027c25 */ /* 0x000fe2000f8e0002 */
[----:B------:R-:W-:Y:S01]  /*ebc0*/  ISETP.GE.AND P0, PT, R25, R56, PT ;  /* 0x000000381900720c */ /* 0x000fe20003f06270 */
[----:B------:R-:W-:Y:S01]  /*ebd0*/  ULDC.64 UR6, c[0x0][0xa80] ;  /* 0x0002a00000067ab9 */ /* 0x000fe20000000a00 */
[----:B------:R-:W-:Y:S01]  /*ebe0*/  UPRMT UR5, URZ, 0x654, UR5 ;  /* 0x000006543f057896 */ /* 0x000fe20008000005 */
[----:B------:R-:W-:Y:S01]  /*ebf0*/  IMAD.IADD R3, R3, 0x1, R13 ;  /* 0x0000000103037824 */ /* 0x000fe200078e020d */
[----:B------:R-:W-:-:S04]  /*ec00*/  LEA R0, P1, R2, UR6, 0x1 ;  /* 0x0000000602007c11 */ /* 0x000fc8000f8208ff */
[----:B------:R-:W-:Y:S01]  /*ec10*/  LEA.HI.X R24, R2, UR7, R3, 0x1, P1 ;  /* 0x0000000702187c11 */ /* 0x000fe200088f0c03 */
[----:B-1----:R4:W0:Y:S01]  /*ec20*/  SHFL.IDX PT, R12, R0, RZ, 0x1c1f ;  /* 0x001c1fff000c7589 */ /* 0x00282200000e0000 */
[----:B------:R-:W-:Y:S01]  /*ec30*/  BSSY B1, `(.L_x_10820) ;  /* 0x0000010000017945 */ /* 0x000fe20003800000 */
[----:B------:R-:W-:Y:S02]  /*ec40*/  SYNCS.ARRIVE.TRANS64.RED.A1T0 RZ, [UR5], RZ ;  /* 0x000000ffffff79a7 */ /* 0x000fe40008100405 */
[----:B------:R4:W1:Y:S01]  /*ec50*/  SHFL.IDX PT, R13, R24, RZ, 0x1c1f ;  /* 0x001c1fff180d7589 */ /* 0x00086200000e0000 */
[----:B------:R-:W-:Y:S05]  /*ec60*/  @P0 BRA `(.L_x_10821) ;  /* 0x0000000000300947 */ /* 0x000fea0003800000 */
        /* <DEDUP_REMOVED lines=12> */
.L_x_10821:
[----:B------:R-:W-:Y:S05]  /*ed30*/  BSYNC B1 ;  /* 0x0000000000017941 */ /* 0x000fea0003800000 */
.L_x_10820:
[----:B--2---:R-:W-:Y:S01]  /*ed40*/  VIADD R3, R25, 0x60 ;  /* 0x0000006019037836 */ /* 0x004fe20000000000 */
[----:B-1----:R1:W2:Y:S04]  /*ed50*/  SHFL.IDX PT, R13, R24, 0x1, 0x1c1f ;  /* 0x003c1f00180d7f89 */ /* 0x0022a800000e0000 */
[----:B------:R-:W-:Y:S01]  /*ed60*/  ISETP.GE.AND P0, PT, R3, R56, PT ;  /* 0x000000380300720c */ /* 0x000fe20003f06270 */
[----:B0-----:R1:W0:-:S12]  /*ed70*/  SHFL.IDX PT, R12, R0, 0x1, 0x1c1f ;  /* 0x003c1f00000c7f89 */ /* 0x00121800000e0000 */
[----:B-1----:R-:W-:Y:S05]  /*ed80*/  @P0 BRA `(.L_x_10822) ;  /* 0x0000000800240947 */ /* 0x002fea0003800000 */
[----:B------:R-:W-:Y:S02]  /*ed90*/  ULDC UR5, c[0x0][0xac8] ;  /* 0x0002b20000057ab9 */ /* 0x000fe40000000800 */
[----:B------:R-:W-:Y:S02]  /*eda0*/  ISETP.GE.AND P2, PT, R139, UR5, PT ;  /* 0x000000058b007c0c */ /* 0x000fe4000bf46270 */
[----:B------:R-:W-:-:S11]  /*edb0*/  ISETP.GE.AND P1, PT, R138, UR5, PT ;  /* 0x000000058a007c0c */ /* 0x000fd6000bf26270 */
[C---:B0-----:R-:W-:Y:S02]  /*edc0*/  @!P2 LEA R14, P0, R139.reuse, R12, 0x1 ;  /* 0x0000000c8b0ea211 */ /* 0x041fe400078008ff */
[----:B--2---:R-:W-:Y:S02]  /*edd0*/  @!P1 IMAD.WIDE R2, R138, 0x2, R12 ;  /* 0x000000028a029825 */ /* 0x004fe400078e020c */
[----:B------:R-:W-:Y:S02]  /*ede0*/  @!P2 LEA.HI.X R15, R139, R13, R149, 0x1, P0 ;  /* 0x0000000d8b0fa211 */ /* 0x000fe400000f0c95 */
[----:B------:R-:W-:Y:S01]  /*edf0*/  ISETP.GE.AND P0, PT, R140, UR5, PT ;  /* 0x000000058c007c0c */ /* 0x000fe2000bf06270 */
[----:B-----5:R0:W-:Y:S04]  /*ee00*/  @!P1 ST.E.128 desc[UR48][R2.64], R44 ;  /* 0x0000002c02009985 */ /* 0x0201e8000c101d30 */
[----:B------:R0:W-:Y:S08]  /*ee10*/  @!P2 ST.E.128 desc[UR48][R14.64], R4 ;  /* 0x000000040e00a985 */ /* 0x0001f0000c101d30 */
[----:B------:R-:W-:Y:S05]  /*ee20*/  @P0 BRA `(.L_x_10822) ;  /* 0x0000000400fc0947 */ /* 0x000fea0003800000 */
[----:B0-----:R-:W-:-:S04]  /*ee30*/  LEA R2, P0, R140, R12, 0x1 ;  /* 0x0000000c8c027211 */ /* 0x001fc800078008ff */
[----:B------:R-:W-:-:S05]  /*ee40*/  LEA.HI.X R3, R140, R13, R148, 0x1, P0 ;  /* 0x0000000d8c037211 */ /* 0x000fca00000f0c94 */
[----:B------:R0:W-:Y:S01]  /*ee50*/  ST.E.128 desc[UR48][R2.64], R8 ;  /* 0x0000000802007985 */ /* 0x0001e2000c101d30 */
[----:B------:R-:W-:Y:S05]  /*ee60*/  BRA `(.L_x_10822) ;  /* 0x0000000400ec7947 */ /* 0x000fea0003800000 */
.L_x_10819:
        /* <DEDUP_REMOVED lines=50> */
.L_x_10824:
[----:B------:R-:W-:Y:S05]  /*f190*/  BSYNC B1 ;  /* 0x0000000000017941 */ /* 0x000fea0003800000 */
.L_x_10823:
        /* <DEDUP_REMOVED lines=19> */
[----:B------:R-:W-:Y:S02]  /*f2d0*/  IMAD R7, R8, R7, R6 ;  /* 0x0000000708077224 */ /* 0x000fe400078e0206 */
[----:B------:R-:W-:Y:S02]  /*f2e0*/  IMAD R0, R0, UR8, RZ ;  /* 0x0000000800007c24 */ /* 0x000fe4000f8e02ff */
[----:B------:R-:W-:Y:S01]  /*f2f0*/  IMAD.U32 R2, RZ, RZ, UR6 ;  /* 0x00000006ff027e24 */ /* 0x000fe2000f8e00ff */
[----:B------:R-:W-:Y:S01]  /*f300*/  ULDC.64 UR6, c[0x0][0xad8] ;  /* 0x0002b60000067ab9 */ /* 0x000fe20000000a00 */
[----:B------:R-:W-:Y:S01]  /*f310*/  IMAD.U32 R3, RZ, RZ, UR5 ;  /* 0x00000005ff037e24 */ /* 0x000fe2000f8e00ff */
[----:B------:R-:W-:Y:S01]  /*f320*/  ULDC UR5, c[0x0][0xa88] ;  /* 0x0002a20000057ab9 */ /* 0x000fe20000000800 */
[C---:B------:R-:W-:Y:S01]  /*f330*/  IMAD R9, R5.reuse, UR9, R0 ;  /* 0x0000000905097c24 */ /* 0x040fe2000f8e0200 */
[----:B------:R-:W-:Y:S01]  /*f340*/  SHF.R.S32.HI R0, RZ, 0x1f, R7 ;  /* 0x0000001fff007819 */ /* 0x000fe20000011407 */
[----:B------:R-:W-:-:S04]  /*f350*/  IMAD.WIDE.U32 R2, R5, UR8, R2 ;  /* 0x0000000805027c25 */ /* 0x000fc8000f8e0002 */
[----:B------:R-:W-:Y:S02]  /*f360*/  IMAD R0, R0, UR6, RZ ;  /* 0x0000000600007c24 */ /* 0x000fe4000f8e02ff */
[----:B------:R-:W-:Y:S02]  /*f370*/  IMAD.IADD R3, R3, 0x1, R9 ;  /* 0x0000000103037824 */ /* 0x000fe400078e0209 */
[C---:B------:R-:W-:Y:S02]  /*f380*/  IMAD R5, R7.reuse, UR7, R0 ;  /* 0x0000000707057c24 */ /* 0x040fe4000f8e0200 */
[----:B------:R-:W-:Y:S01]  /*f390*/  IMAD.WIDE.U32 R2, R7, UR6, R2 ;  /* 0x0000000607027c25 */ /* 0x000fe2000f8e0002 */
[----:B------:R-:W-:-:S03]  /*f3a0*/  ULDC.64 UR6, c[0x0][0xa80] ;  /* 0x0002a00000067ab9 */ /* 0x000fc60000000a00 */
[----:B------:R-:W-:Y:S01]  /*f3b0*/  IMAD R7, R8, UR5, RZ ;  /* 0x0000000508077c24 */ /* 0x000fe2000f8e02ff */
[----:B------:R-:W-:Y:S01]  /*f3c0*/  LEA R4, P1, R2, UR6, 0x1 ;  /* 0x0000000602047c11 */ /* 0x000fe2000f8208ff */
[----:B------:R-:W-:Y:S02]  /*f3d0*/  VIADD R0, R142, UR41 ;  /* 0x000000298e007c36 */ /* 0x000fe40008000000 */
[----:B------:R-:W-:-:S03]  /*f3e0*/  IMAD.IADD R3, R3, 0x1, R5 ;  /* 0x0000000103037824 */ /* 0x000fc600078e0205 */
[----:B------:R-:W-:Y:S02]  /*f3f0*/  ISETP.GE.AND P0, PT, R0, R7, PT ;  /* 0x000000070000720c */ /* 0x000fe40003f06270 */
[----:B------:R-:W-:Y:S02]  /*f400*/  LEA.HI.X R5, R2, UR7, R3, 0x1, P1 ;  /* 0x0000000702057c11 */ /* 0x000fe400088f0c03 */
[----:B------:R0:W1:Y:S04]  /*f410*/  SHFL.IDX PT, R2, R4, RZ, 0x1c1f ;  /* 0x001c1fff04027589 */ /* 0x00006800000e0000 */
[----:B------:R0:W2:Y:S05]  /*f420*/  SHFL.IDX PT, R3, R5, RZ, 0x1c1f ;  /* 0x001c1fff05037589 */ /* 0x0000aa00000e0000 */
[----:B------:R-:W-:Y:S05]  /*f430*/  @P0 BRA `(.L_x_10826) ;  /* 0x0000000000300947 */ /* 0x000fea0003800000 */
[----:B------:R-:W-:Y:S02]  /*f440*/  ULDC UR5, c[0x0][0xac8] ;  /* 0x0002b20000057ab9 */ /* 0x000fe40000000800 */
[----:B------:R-:W-:Y:S02]  /*f450*/  ISETP.GE.AND P3, PT, R139, UR5, PT ;  /* 0x000000058b007c0c */ /* 0x000fe4000bf66270 */
[----:B------:R-:W-:Y:S02]  /*f460*/  ISETP.GE.AND P4, PT, R140, UR5, PT ;  /* 0x000000058c007c0c */ /* 0x000fe4000bf86270 */
[----:B------:R-:W-:-:S09]  /*f470*/  ISETP.GE.AND P2, PT, R138, UR5, PT ;  /* 0x000000058a007c0c */ /* 0x000fd2000bf46270 */
[CC--:B-1----:R-:W-:Y:S02]  /*f480*/  @!P3 LEA R10, P0, R139.reuse, R2.reuse, 0x1 ;  /* 0x000000028b0ab211 */ /* 0x0c2fe400078008ff */
[----:B------:R-:W-:Y:S02]  /*f490*/  @!P4 LEA R12, P1, R140, R2, 0x1 ;  /* 0x000000028c0cc211 */ /* 0x000fe400078208ff */
[----:B--2---:R-:W-:Y:S01]  /*f4a0*/  @!P2 IMAD.WIDE R8, R138, 0x2, R2 ;  /* 0x000000028a08a825 */ /* 0x004fe200078e0202 */
[-C--:B------:R-:W-:Y:S02]  /*f4b0*/  @!P3 LEA.HI.X R11, R139, R3.reuse, R149, 0x1, P0 ;  /* 0x000000038b0bb211 */ /* 0x080fe400000f0c95 */
[----:B------:R-:W-:Y:S02]  /*f4c0*/  @!P4 LEA.HI.X R13, R140, R3, R148, 0x1, P1 ;  /* 0x000000038c0dc211 */ /* 0x000fe400008f0c94 */
[----:B------:R3:W-:Y:S04]  /*f4d0*/  @!P2 ST.E.128 desc[UR48][R8.64], RZ ;  /* 0x000000ff0800a985 */ /* 0x0007e8000c101d30 */
[----:B------:R3:W-:Y:S04]  /*f4e0*/  @!P3 ST.E.128 desc[UR48][R10.64], RZ ;  /* 0x000000ff0a00b985 */ /* 0x0007e8000c101d30 */
[----:B------:R3:W-:Y:S02]  /*f4f0*/  @!P4 ST.E.128 desc[UR48][R12.64], RZ ;  /* 0x000000ff0c00c985 */ /* 0x0007e4000c101d30 */
.L_x_10826:
[----:B------:R-:W-:Y:S05]  /*f500*/  BSYNC B1 ;  /* 0x0000000000017941 */ /* 0x000fea0003800000 */
.L_x_10825:
[----:B------:R-:W-:Y:S01]  /*f510*/  VIADD R0, R0, 0x60 ;  /* 0x0000006000007836 */ /* 0x000fe20000000000 */
[----:B--2---:R2:W4:Y:S04]  /*f520*/  SHFL.IDX PT, R3, R5, 0x1, 0x1c1f ;  /* 0x003c1f0005037f89 */ /* 0x00452800000e0000 */
[----:B------:R-:W-:Y:S01]  /*f530*/  ISETP.GE.AND P0, PT, R0, R7, PT ;  /* 0x000000070000720c */ /* 0x000fe20003f06270 */
[----:B-1----:R2:W1:-:S12]  /*f540*/  SHFL.IDX PT, R2, R4, 0x1, 0x1c1f ;  /* 0x003c1f0004027f89 */ /* 0x00245800000e0000 */
[----:B--2---:R-:W-:Y:S05]  /*f550*/  @P0 BRA `(.L_x_10822) ;  /* 0x0000000000300947 */ /* 0x004fea0003800000 */
[----:B------:R-:W-:Y:S02]  /*f560*/  ULDC UR5, c[0x0][0xac8] ;  /* 0x0002b20000057ab9 */ /* 0x000fe40000000800 */
[----:B------:R-:W-:Y:S02]  /*f570*/  ISETP.GE.AND P3, PT, R139, UR5, PT ;  /* 0x000000058b007c0c */ /* 0x000fe4000bf66270 */
[----:B------:R-:W-:Y:S02]  /*f580*/  ISETP.GE.AND P4, PT, R140, UR5, PT ;  /* 0x000000058c007c0c */ /* 0x000fe4000bf86270 */
[----:B------:R-:W-:-:S09]  /*f590*/  ISETP.GE.AND P2, PT, R138, UR5, PT ;  /* 0x000000058a007c0c */ /* 0x000fd2000bf46270 */
[CC--:B-1----:R-:W-:Y:S02]  /*f5a0*/  @!P3 LEA R6, P0, R139.reuse, R2.reuse, 0x1 ;  /* 0x000000028b06b211 */ /* 0x0c2fe400078008ff */
[----:B---3--:R-:W-:Y:S02]  /*f5b0*/  @!P4 LEA R8, P1, R140, R2, 0x1 ;  /* 0x000000028c08c211 */ /* 0x008fe400078208ff */
[----:B0---4-:R-:W-:Y:S01]  /*f5c0*/  @!P2 IMAD.WIDE R4, R138, 0x2, R2 ;  /* 0x000000028a04a825 */ /* 0x011fe200078e0202 */
[-C--:B------:R-:W-:Y:S02]  /*f5d0*/  @!P3 LEA.HI.X R7, R139, R3.reuse, R149, 0x1, P0 ;  /* 0x000000038b07b211 */ /* 0x080fe400000f0c95 */
[----:B------:R-:W-:Y:S02]  /*f5e0*/  @!P4 LEA.HI.X R9, R140, R3, R148, 0x1, P1 ;  /* 0x000000038c09c211 */ /* 0x000fe400008f0c94 */
[----:B------:R2:W-:Y:S04]  /*f5f0*/  @!P2 ST.E.128 desc[UR48][R4.64], RZ ;  /* 0x000000ff0400a985 */ /* 0x0005e8000c101d30 */
[----:B------:R2:W-:Y:S04]  /*f600*/  @!P3 ST.E.128 desc[UR48][R6.64], RZ ;  /* 0x000000ff0600b985 */ /* 0x0005e8000c101d30 */
[----:B------:R2:W-:Y:S02]  /*f610*/  @!P4 ST.E.128 desc[UR48][R8.64], RZ ;  /* 0x000000ff0800c985 */ /* 0x0005e4000c101d30 */
.L_x_10822:
[----:B------:R-:W-:Y:S05]  /*f620*/  BSYNC B0 ;  /* 0x0000000000007941 */ /* 0x000fea0003800000 */
.L_x_10818:
[----:B------:R-:W-:Y:S02]  /*f630*/  ULDC UR5, c[0x0][0xc38] ;  /* 0x00030e0000057ab9 */ /* 0x000fe40000000800 */
[----:B------:R-:W-:-:S06]  /*f640*/  UISETP.GE.AND UP0, UPT, UR4, UR5, UPT ;  /* 0x000000050400728c */ /* 0x000fcc000bf06270 */
[----:B------:R-:W-:-:S13]  /*f650*/  PLOP3.LUT P0, PT, PT, PT, UP0, 0x80, 0x0 ;  /* 0x000000000000781c */ /* 0x000fda0003f0f008 */
[----:B------:R-:W-:Y:S05]  /*f660*/  @!P0 BRA `(.L_x_10827) ;  /* 0xffffff1800288947 */ /* 0x000fea000383ffff */
[----:B------:R-:W-:Y:S05]  /*f670*/  EXIT ;  /* 0x000000000000794d */ /* 0x000fea0003800000 */
.L_x_10737:
[----:B------:R-:W-:-:S08]  /*f680*/  NOP ;  /* 0x0000000000007918 */ /* 0x000fd00000000000 */
[----:B------:R-:W0:-:S00]  /*f690*/  USETMAXREG.DEALLOC.CTAPOOL 0x20 ;  /* 0x00000020000079c8 */ /* 0x000e0000080e0500 */
[----:B0-----:R-:W-:-:S06]  /*f6a0*/  LOP3.LUT R0, R0, 0x3, RZ, 0xc0, !PT ;  /* 0x0000000300007812 */ /* 0x001fcc00078ec0ff */
[----:B------:R-:W0:Y:S01]  /*f6b0*/  S2UR UR6, SR_CTAID.X ;  /* 0x00000000000679c3 */ /* 0x000e220000002500 */
[----:B------:R-:W-:Y:S01]  /*f6c0*/  LOP3.LUT R19, R19, 0xfffffffb, RZ, 0xc0, !PT ;  /* 0xfffffffb13137812 */ /* 0x000fe200078ec0ff */
[----:B------:R-:W-:Y:S01]  /*f6d0*/  IMAD.MOV.U32 R16, RZ, RZ, RZ ;  /* 0x000000ffff107224 */ /* 0x000fe200078e00ff */
[----:B------:R1:W2:Y:S01]  /*f6e0*/  SHFL.IDX PT, R2, R0, RZ, 0x1f ;  /* 0x00001fff00027589 */ /* 0x0002a200000e0000 */
[----:B------:R-:W-:Y:S02]  /*f6f0*/  IMAD.MOV.U32 R24, RZ, RZ, 0x1 ;  /* 0x00000001ff187424 */ /* 0x000fe400078e00ff */
[----:B------:R-:W-:Y:S02]  /*f700*/  IMAD.MOV.U32 R29, RZ, RZ, RZ ;  /* 0x000000ffff1d7224 */ /* 0x000fe400078e00ff */
[----:B-1----:R-:W0:Y:S01]  /*f710*/  LDC R0, c[0x0][0xc38] ;  /* 0x00030e00ff007b82 */ /* 0x002e220000000800 */
[----:B--2---:R-:W-:-:S13]  /*f720*/  ISETP.NE.AND P0, PT, R2, RZ, PT ;  /* 0x000000ff0200720c */ /* 0x004fda0003f05270 */
[----:B------:R-:W-:Y:S01]  /*f730*/  @P0 LOP3.LUT R19, R19, 0x4, RZ, 0xfc, !PT ;  /* 0x0000000413130812 */ /* 0x000fe200078efcff */
[----:B------:R-:W-:Y:S06]  /*f740*/  @P0 BAR.ARV 0x4, 0x200 ;  /* 0x0108000000000b1d */ /* 0x000fec0000002000 */
[----:B0-----:R-:W-:-:S13]  /*f750*/  ISETP.LE.AND P0, PT, R0, UR6, PT ;  /* 0x0000000600007c0c */ /* 0x001fda000bf03270 */
[----:B------:R-:W-:Y:S05]  /*f760*/  @P0 BRA `(.L_x_10828) ;  /* 0x0000004800640947 */ /* 0x000fea0003800000 */
[----:B------:R-:W0:Y:S01]  /*f770*/  S2R R6, SR_TID.X ;  /* 0x0000000000067919 */ /* 0x000e220000002100 */
[----:B------:R-:W1:Y:S01]  /*f780*/  S2UR UR5, SR_CgaCtaId ;  /* 0x00000000000579c3 */ /* 0x000e620000008800 */
[----:B------:R-:W-:Y:S01]  /*f790*/  UMOV UR4, 0x400 ;  /* 0x0000040000047882 */ /* 0x000fe20000000000 */
[----:B------:R-:W-:Y:S01]  /*f7a0*/  IMAD.U32 R27, RZ, RZ, UR6 ;  /* 0x00000006ff1b7e24 */ /* 0x000fe2000f8e00ff */
[----:B------:R-:W-:Y:S01]  /*f7b0*/  ULDC UR42, c[0x0][0xc] ;  /* 0x00000300002a7ab9 */ /* 0x000fe20000000800 */
[----:B------:R-:W-:Y:S01]  /*f7c0*/  IMAD.MOV.U32 R24, RZ, RZ, 0x1 ;  /* 0x00000001ff187424 */ /* 0x000fe200078e00ff */
[----:B------:R-:W-:Y:S01]  /*f7d0*/  ULDC.64 UR46, c[0x0][0x198] ;  /* 0x00006600002e7ab9 */ /* 0x000fe20000000a00 */
[----:B------:R-:W-:Y:S02]  /*f7e0*/  IMAD.MOV.U32 R29, RZ, RZ, RZ ;  /* 0x000000ffff1d7224 */ /* 0x000fe400078e00ff */
[----:B------:R-:W-:Y:S01]  /*f7f0*/  IMAD.MOV.U32 R16, RZ, RZ, RZ ;  /* 0x000000ffff107224 */ /* 0x000fe200078e00ff */
[----:B-1----:R-:W-:-:S06]  /*f800*/  ULEA UR4, UR5, UR4, 0x18 ;  /* 0x0000000405047291 */ /* 0x002fcc000f8ec03f */
[----:B------:R-:W-:Y:S01]  /*f810*/  IMAD.U32 R17, RZ, RZ, UR4 ;  /* 0x00000004ff117e24 */ /* 0x000fe2000f8e00ff */
[C---:B0-----:R-:W-:Y:S01]  /*f820*/  LOP3.LUT R5, R6.reuse, 0x7f, RZ, 0xc0, !PT ;  /* 0x0000007f06057812 */ /* 0x041fe200078ec0ff */
[C---:B------:R-:W-:Y:S01]  /*f830*/  IMAD.SHL.U32 R0, R6.reuse, 0x8, RZ ;  /* 0x0000000806007824 */ /* 0x040fe200078e00ff */
[----:B------:R-:W-:-:S03]  /*f840*/  LOP3.LUT R28, R6, 0x1f, RZ, 0xc0, !PT ;  /* 0x0000001f061c7812 */ /* 0x000fc600078ec0ff */
[----:B------:R-:W-:Y:S01]  /*f850*/  IMAD.SHL.U32 R4, R5, 0x8, RZ ;  /* 0x0000000805047824 */ /* 0x000fe200078e00ff */
[C---:B------:R-:W-:Y:S02]  /*f860*/  LOP3.LUT R3, R0.reuse, 0x20, RZ, 0xc0, !PT ;  /* 0x0000002000037812 */ /* 0x040fe400078ec0ff */
[----:B------:R-:W-:Y:S02]  /*f870*/  LOP3.LUT R2, R0, 0xd8, RZ, 0xc0, !PT ;  /* 0x000000d800027812 */ /* 0x000fe400078ec0ff */
[----:B------:R-:W-:Y:S02]  /*f880*/  LOP3.LUT R3, R3, 0x300, R4, 0xf8, !PT ;  /* 0x0000030003037812 */ /* 0x000fe400078ef804 */
[----:B------:R-:W-:Y:S02]  /*f890*/  LOP3.LUT R2, R2, 0x18, R6, 0x78, !PT ;  /* 0x0000001802027812 */ /* 0x000fe400078e7806 */
[----:B------:R-:W-:Y:S02]  /*f8a0*/  LOP3.LUT R0, R0, 0x18, RZ, 0xc0, !PT ;  /* 0x0000001800007812 */ /* 0x000fe400078ec0ff */
[----:B------:R-:W-:Y:S01]  /*f8b0*/  LOP3.LUT R26, R3, R2, RZ, 0xfc, !PT ;  /* 0x00000002031a7212 */ /* 0x000fe200078efcff */
[----:B------:R-:W-:Y:S01]  /*f8c0*/  IMAD.SHL.U32 R2, R6, 0x20, RZ ;  /* 0x0000002006027824 */ /* 0x000fe200078e00ff */
[----:B------:R-:W-:-:S03]  /*f8d0*/  SHF.R.U32.HI R3, RZ, 0x2, R5 ;  /* 0x00000002ff037819 */ /* 0x000fc60000011605 */
[----:B------:R-:W-:Y:S01]  /*f8e0*/  IMAD R26, R26, 0x2, R17 ;  /* 0x000000021a1a7824 */ /* 0x000fe200078e0211 */
[----:B------:R-:W-:Y:S02]  /*f8f0*/  LOP3.LUT R3, R3, 0x60, R2, 0xf8, !PT ;  /* 0x0000006003037812 */ /* 0x000fe400078ef802 */
[C---:B------:R-:W-:Y:S02]  /*f900*/  LOP3.LUT R2, R0.reuse, 0x20, RZ, 0xfc, !PT ;  /* 0x0000002000027812 */ /* 0x040fe400078efcff */
[----:B------:R-:W-:-:S07]  /*f910*/  LOP3.LUT R0, R0, 0x40, RZ, 0xfc, !PT ;  /* 0x0000004000007812 */ /* 0x000fce00078efcff */
.L_x_10926:
[----:B------:R-:W-:Y:S01]  /*f920*/  ULDC UR8, c[0x0][0xc60] ;  /* 0x0003180000087ab9 */ /* 0x000fe20000000800 */
[C---:B------:R-:W-:Y:S01]  /*f930*/  R2UR UR7, R27.reuse ;  /* 0x000000001b0772ca */ /* 0x040fe200000e0000 */
[----:B------:R-:W-:Y:S01]  /*f940*/  UISETP.NE.AND UP0, UPT, UR8, 0x1, UPT ;  /* 0x000000010800788c */ /* 0x000fe2000bf05270 */
[----:B------:R-:W-:-:S10]  /*f950*/  R2UR UR6, R27 ;  /* 0x000000001b0672ca */ /* 0x000fd400000e0000 */
        /* <DEDUP_REMOVED lines=9> */
[----:B0-----:R-:W-:Y:S05]  /*f9f0*/  @!P0 BRA `(.L_x_10829) ;  /* 0x0000000000208947 */ /* 0x001fea0003800000 */
        /* <DEDUP_REMOVED lines=8> */
.L_x_10829:
[----:B------:R-:W-:Y:S01]  /*fa80*/  ULDC UR9, c[0x0][0xc54] ;  /* 0x0003150000097ab9 */ /* 0x000fe20000000800 */
[----:B------:R-:W-:Y:S01]  /*fa90*/  UMOV UR6, UR8 ;  /* 0x0000000800067c82 */ /* 0x000fe20008000000 */
[----:B------:R-:W-:-:S11]  /*faa0*/  UISETP.NE.AND UP0, UPT, UR9, 0x1, UPT ;  /* 0x000000010900788c */ /* 0x000fd6000bf05270 */
[----:B------:R-:W-:Y:S02]  /*fab0*/  @UP0 ULDC.64 UR10, c[0x0][0xc58] ;  /* 0x00031600000a0ab9 */ /* 0x000fe40000000a00 */
[----:B------:R-:W-:-:S04]  /*fac0*/  UIMAD.WIDE.U32 UR4, UR8, UR10, URZ ;  /* 0x0000000a080472a5 */ /* 0x000fc8000f8e003f */
[----:B------:R-:W-:-:S04]  /*fad0*/  @UP0 USHF.R.U32.HI UR6, URZ, UR11, UR5 ;  /* 0x0000000b3f060299 */ /* 0x000fc80008011605 */
[----:B------:R-:W-:-:S12]  /*fae0*/  UIMAD UR4, UR6, UR9, URZ ;  /* 0x00000009060472a4 */ /* 0x000fd8000f8e023f */
.L_x_10830:
[----:B------:R-:W-:Y:S02]  /*faf0*/  ULOP3.LUT UR5, URZ, UR6, URZ, 0x33, !UPT ;  /* 0x000000063f057292 */ /* 0x000fe4000f8e333f */
[----:B------:R-:W-:Y:S01]  /*fb00*/  UIADD3 UR4, UR8, -UR4, URZ ;  /* 0x8000000408047290 */ /* 0x000fe2000fffe03f */
[----:B------:R-:W-:Y:S01]  /*fb10*/  ULDC UR15, c[0x0][0xc48] ;  /* 0x00031200000f7ab9 */ /* 0x000fe20000000800 */
[----:B------:R-:W-:Y:S01]  /*fb20*/  ULDC UR9, c[0x0][0x448] ;  /* 0x0001120000097ab9 */ /* 0x000fe20000000800 */
[----:B------:R-:W-:Y:S01]  /*fb30*/  ULDC UR41, c[0x0][0xc3c] ;  /* 0x00030f0000297ab9 */ /* 0x000fe20000000800 */
[----:B------:R-:W-:Y:S02]  /*fb40*/  UISETP.NE.AND UP2, UPT, UR15, 0x1, UPT ;  /* 0x000000010f00788c */ /* 0x000fe4000bf45270 */
[----:B------:R-:W-:Y:S02]  /*fb50*/  UISETP.NE.AND UP1, UPT, UR9, 0x1, UPT ;  /* 0x000000010900788c */ /* 0x000fe4000bf25270 */
[----:B------:R-:W-:Y:S01]  /*fb60*/  UIADD3 UR41, UR5, UR41, URZ ;  /* 0x0000002905297290 */ /* 0x000fe2000fffe03f */
[----:B------:R-:W-:Y:S01]  /*fb70*/  ULDC UR14, c[0x0][0xc54] ;  /* 0x00031500000e7ab9 */ /* 0x000fe20000000800 */
[----:B------:R-:W-:Y:S01]  /*fb80*/  ULDC.64 UR10, c[0x0][0x418] ;  /* 0x00010600000a7ab9 */ /* 0x000fe20000000a00 */
[----:B------:R-:W-:-:S02]  /*fb90*/  UIMAD UR14, UR7, UR14, UR4 ;  /* 0x0000000e070e72a4 */ /* 0x000fc4000f8e0204 */
[----:B------:R-:W-:Y:S01]  /*fba0*/  UISETP.NE.U32.AND UP0, UPT, UR10, URZ, UPT ;  /* 0x0000003f0a00728c */ /* 0x000fe2000bf05070 */
[----:B------:R-:W-:Y:S01]  /*fbb0*/  ULDC.64 UR4, c[0x0][0x9e0] ;  /* 0x0002780000047ab9 */ /* 0x000fe20000000a00 */
[----:B------:R-:W-:Y:S02]  /*fbc0*/  UIMAD UR41, UR41, 0xc0, URZ ;  /* 0x000000c0292978a4 */ /* 0x000fe4000f8e023f */
[----:B------:R-:W-:Y:S02]  /*fbd0*/  UISETP.GE.AND UP3, UPT, UR5, 0x1, UPT ;  /* 0x000000010500788c */ /* 0x000fe4000bf66270 */
[----:B------:R-:W-:Y:S02]  /*fbe0*/  UISETP.NE.AND.EX UP0, UPT, UR11, URZ, UPT, UP0 ;  /* 0x0000003f0b00728c */ /* 0x000fe4000bf05300 */
[----:B------:R-:W-:Y:S01]  /*fbf0*/  UIADD3 UR9, UR41, 0xbf, URZ ;  /* 0x000000bf29097890 */ /* 0x000fe2000fffe03f */
[----:B------:R-:W-:Y:S01]  /*fc00*/  ULDC UR8, c[0x0][0x424] ;  /* 0x0001090000087ab9 */ /* 0x000fe20000000800 */
[----:B------:R-:W-:Y:S01]  /*fc10*/  ULDC UR6, c[0x0][0x288] ;  /* 0x0000a20000067ab9 */ /* 0x000fe20000000800 */
[----:B------:R-:W-:Y:S01]  /*fc20*/  @UP2 ULDC UR10, c[0x0][0xc4c] ;  /* 0x00031300000a2ab9 */ /* 0x000fe20000000800 */
[----:B------:R-:W-:Y:S01]  /*fc30*/  @UP1 ULDC UR12, c[0x0][0x44c] ;  /* 0x00011300000c1ab9 */ /* 0x000fe20000000800 */
[----:B------:R-:W-:Y:S01]  /*fc40*/  UIADD3 UR16, -UR6, 0x1, URZ ;  /* 0x0000000106107890 */ /* 0x000fe2000fffe13f */
[----:B------:R-:W-:Y:S01]  /*fc50*/  PLOP3.LUT P1, PT, PT, PT, UP3, 0x80, 0x0 ;  /* 0x000000000000781c */ /* 0x000fe20003f2f038 */
[----:B------:R-:W-:-:S02]  /*fc60*/  UIMAD.WIDE.U32 UR10, UR14, UR10, URZ ;  /* 0x0000000a0e0a72a5 */ /* 0x000fc4000f8e003f */
[----:B------:R-:W-:Y:S02]  /*fc70*/  USEL UR8, UR8, 0x1, UP0 ;  /* 0x0000000108087887 */ /* 0x000fe40008000000 */
        /* <DEDUP_REMOVED lines=23> */
.L_x_10832:
[----:B------:R-:W-:-:S11]  /*fdf0*/  UISETP.NE.AND UP0, UPT, UR5, 0x1, UPT ;  /* 0x000000010500788c */ /* 0x000fd6000bf05270 */
[----:B------:R-:W-:Y:S02]  /*fe00*/  @UP0 ULDC.64 UR12, c[0x0][0x9e8] ;  /* 0x00027a00000c0ab9 */ /* 0x000fe40000000a00 */
[----:B------:R-:W-:-:S04]  /*fe10*/  UIMAD.WIDE.U32 UR10, UR9, UR12, URZ ;  /* 0x0000000c090a72a5 */ /* 0x000fc8000f8e003f */
[----:B------:R-:W-:-:S12]  /*fe20*/  @UP0 USHF.R.U32.HI UR9, URZ, UR13, UR11 ;  /* 0x0000000d3f090299 */ /* 0x000fd8000801160b */
.L_x_10833:
[----:B------:R-:W-:-:S04]  /*fe30*/  UIMAD UR9, UR9, UR5, UR5 ;  /* 0x00000005090972a4 */ /* 0x000fc8000f8e0205 */
[----:B------:R-:W-:-:S04]  /*fe40*/  UISETP.LT.AND UP0, UPT, UR4, UR9, UPT ;  /* 0x000000090400728c */ /* 0x000fc8000bf01270 */
[----:B------:R-:W-:-:S12]  /*fe50*/  USEL UR4, UR4, UR9, UP0 ;  /* 0x0000000904047287 */ /* 0x000fd80008000000 */
.L_x_10831:
        /* <DEDUP_REMOVED lines=30> */
.L_x_10835:
[----:B------:R-:W-:-:S11]  /*10040*/  UISETP.NE.AND UP0, UPT, UR5, 0x1, UPT ;  /* 0x000000010500788c */ /* 0x000fd6000bf05270 */
[----:B------:R-:W-:Y:S02]  /*10050*/  @UP0 ULDC.64 UR10, c[0x0][0x9e8] ;  /* 0x00027a00000a0ab9 */ /* 0x000fe40000000a00 */
[----:B------:R-:W-:-:S04]  /*10060*/  UIMAD.WIDE.U32 UR6, UR4, UR10, URZ ;  /* 0x0000000a040672a5 */ /* 0x000fc8000f8e003f */
[----:B------:R-:W-:-:S12]  /*10070*/  @UP0 USHF.R.U32.HI UR4, URZ, UR11, UR7 ;  /* 0x0000000b3f040299 */ /* 0x000fd80008011607 */
.L_x_10836:
[----:B------:R-:W-:-:S04]  /*10080*/  UIMAD UR4, UR4, UR5, URZ ;  /* 0x00000005040472a4 */ /* 0x000fc8000f8e023f */
[----:B------:R-:W-:-:S04]  /*10090*/  UISETP.LT.AND UP0, UPT, UR8, UR4, UPT ;  /* 0x000000040800728c */ /* 0x000fc8000bf01270 */
[----:B------:R-:W-:-:S12]  /*100a0*/  USEL UR8, UR8, UR4, !UP0 ;  /* 0x0000000408087287 */ /* 0x000fd8000c000000 */
.L_x_10834:
        /* <DEDUP_REMOVED lines=19> */
[----:B-1----:R-:W2:Y:S01]  /*101e0*/  @P0 ATOMG.E.ADD.STRONG.GPU PT, R3, desc[UR48][R2.64], R5 ;  /* 0x00000005020309a8 */ /* 0x002ea200081ee1f0 */
[----:B------:R-:W0:Y:S02]  /*101f0*/  S2R R4, SR_LTMASK ;  /* 0x0000000000047919 */ /* 0x000e240000003900 */
[----:B0-----:R-:W-:-:S04]  /*10200*/  LOP3.LUT R4, R4, UR4, RZ, 0xc0, !PT ;  /* 0x0000000404047c12 */ /* 0x001fc8000f8ec0ff */
[----:B------:R-:W0:Y:S01]  /*10210*/  POPC R27, R4 ;  /* 0x00000004001b7309 */ /* 0x000e220000000000 */
[----:B--2---:R-:W0:Y:S02]  /*10220*/  SHFL.IDX PT, R0, R3, R0, 0x1f ;  /* 0x00001f0003007589 */ /* 0x004e2400000e0000 */
[----:B0-----:R-:W-:Y:S01]  /*10230*/  IADD3 R27, R0, UR42, R27 ;  /* 0x0000002a001b7c10 */ /* 0x001fe2000fffe01b */
[----:B------:R-:W-:Y:S06]  /*10240*/  BRA `(.L_x_10839) ;  /* 0x0000003c00447947 */ /* 0x000fec0003800000 */
.L_x_10838:
        /* <DEDUP_REMOVED lines=20> */
.L_x_10841:
[----:B------:R-:W-:Y:S05]  /*10390*/  BSYNC B6 ;  /* 0x0000000000067941 */ /* 0x000fea0003800000 */
.L_x_10840:
        /* <DEDUP_REMOVED lines=20> */
.L_x_10844:
        /* <DEDUP_REMOVED lines=15> */
.L_x_10843:
[----:B------:R-:W-:Y:S05]  /*105d0*/  BSYNC B6 ;  /* 0x0000000000067941 */ /* 0x000fea0003800000 */
.L_x_10842:
[----:B------:R-:W-:Y:S01]  /*105e0*/  ULDC.64 UR4, c[0x0][0x9f8] ;  /* 0x00027e0000047ab9 */ /* 0x000fe20000000a00 */
[----:B------:R-:W-:Y:S01]  /*105f0*/  IMAD.U32 R23, RZ, RZ, UR43 ;  /* 0x0000002bff177e24 */ /* 0x000fe2000f8e00ff */
[----:B------:R-:W-:-:S04]  /*10600*/  UISETP.NE.U32.AND UP0, UPT, UR4, URZ, UPT ;  /* 0x0000003f0400728c */ /* 0x000fc8000bf05070 */
        /* <DEDUP_REMOVED lines=18> */
[----:B--2---:R-:W-:Y:S02]  /*10730*/  SHF.R.S32.HI R25, RZ, 0x1f, R23 ;  /* 0x0000001fff197819 */ /* 0x004fe40000011417 */
[----:B------:R-:W-:Y:S01]  /*10740*/  SEL R18, R23, RZ, !P1 ;  /* 0x000000ff17127207 */ /* 0x000fe20004800000 */
[----:B------:R-:W-:Y:S06]  /*10750*/  BRA.DIV UR4, `(.L_x_10845) ;  /* 0x0000004204207947 */ /* 0x000fec000b800000 */
[----:B------:R0:W1:Y:S02]  /*10760*/  SHFL.IDX PT, R14, R20, RZ, 0x1f ;  /* 0x00001fff140e7589 */ /* 0x00006400000e0000 */
.L_x_10941:
        /* <DEDUP_REMOVED lines=8> */
.L_x_10944:
[----:B------:R-:W-:Y:S05]  /*107f0*/  @!P6 BRA `(.L_x_10846) ;  /* 0x000000040004e947 */ /* 0x000fea0003800000 */
[----:B------:R-:W-:Y:S01]  /*10800*/  IMAD.MOV.U32 R18, RZ, RZ, R23 ;  /* 0x000000ffff127224 */ /* 0x000fe200078e0017 */
[----:B------:R-:W-:Y:S06]  /*10810*/  @!P1 BRA `(.L_x_10848) ;  /* 0x0000000000489947 */ /* 0x000fec0003800000 */
[----:B------:R-:W1:Y:S01]  /*10820*/  LDC R0, c[0x0][0x43c] ;  /* 0x00010f00ff007b82 */ /* 0x000e620000000800 */
[----:B------:R-:W-:Y:S01]  /*10830*/  IMAD.MOV.U32 R6, RZ, RZ, R22 ;  /* 0x000000ffff067224 */ /* 0x000fe200078e0016 */
[----:B------:R-:W-:Y:S02]  /*10840*/  ULDC.64 UR4, c[0x0][0x428] ;  /* 0x00010a0000047ab9 */ /* 0x000fe40000000a00 */
[----:B------:R-:W-:-:S04]  /*10850*/  IMAD R8, R25, UR4, RZ ;  /* 0x0000000419087c24 */ /* 0x000fc8000f8e02ff */
[----:B------:R-:W-:Y:S01]  /*10860*/  IMAD R7, R23, UR5, R8 ;  /* 0x0000000517077c24 */ /* 0x000fe2000f8e0208 */
[----:B-1----:R-:W-:-:S13]  /*10870*/  ISETP.NE.AND P0, PT, R0, 0x1, PT ;  /* 0x000000010000780c */ /* 0x002fda0003f05270 */
[----:B------:R-:W1:Y:S02]  /*10880*/  @P0 LDC.64 R4, c[0x0][0x440] ;  /* 0x00011000ff040b82 */ /* 0x000e640000000a00 */
[----:B-1----:R-:W-:-:S05]  /*10890*/  @P0 IMAD.HI.U32 R4, R22, R4, RZ ;  /* 0x0000000416040227 */ /* 0x002fca00078e00ff */
[----:B------:R-:W-:-:S04]  /*108a0*/  @P0 SHF.R.U32.HI R6, RZ, R5, R4 ;  /* 0x00000005ff060219 */ /* 0x000fc80000011604 */
[--C-:B------:R-:W-:Y:S01]  /*108b0*/  SHF.R.S32.HI R5, RZ, 0x1f, R6.reuse ;  /* 0x0000001fff057819 */ /* 0x100fe20000011406 */
[----:B------:R-:W-:-:S04]  /*108c0*/  IMAD.MOV.U32 R4, RZ, RZ, R6 ;  /* 0x000000ffff047224 */ /* 0x000fc800078e0006 */
[----:B------:R-:W-:-:S04]  /*108d0*/  IMAD.WIDE.U32 R4, R23, UR4, R4 ;  /* 0x0000000417047c25 */ /* 0x000fc8000f8e0004 */
[----:B------:R-:W-:Y:S01]  /*108e0*/  IMAD.IADD R5, R5, 0x1, R7 ;  /* 0x0000000105057824 */ /* 0x000fe200078e0207 */
[----:B------:R-:W-:-:S04]  /*108f0*/  LEA R2, P0, R4, R2, 0x2 ;  /* 0x0000000204027211 */ /* 0x000fc800078010ff */
[----:B------:R-:W-:-:S05]  /*10900*/  LEA.HI.X R3, R4, R3, R5, 0x2, P0 ;  /* 0x0000000304037211 */ /* 0x000fca00000f1405 */
[----:B------:R1:W5:Y:S01]  /*10910*/  LDG.E R18, desc[UR48][R2.64] ;  /* 0x0000003002127981 */ /* 0x000362000c1e1900 */
[----:B------:R-:W-:-:S04]  /*10920*/  IMAD.MOV R5, RZ, RZ, -R6 ;  /* 0x000000ffff057224 */ /* 0x000fc800078e0a06 */
[----:B------:R-:W-:-:S07]  /*10930*/  IMAD R22, R0, R5, R22 ;  /* 0x0000000500167224 */ /* 0x000fce00078e0216 */
.L_x_10848:
[----:B------:R-:W2:Y:S01]  /*10940*/  S2R R0, SR_TID.X ;  /* 0x0000000000007919 */ /* 0x000ea20000002100 */
[----:B-1----:R-:W-:Y:S01]  /*10950*/  IMAD R3, R16, 0x8, R17 ;  /* 0x0000000810037824 */ /* 0x002fe200078e0211 */
[----:B--2---:R-:W-:Y:S02]  /*10960*/  LOP3.LUT R2, R0, 0x7f, RZ, 0xc0, !PT ;  /* 0x0000007f00027812 */ /* 0x004fe400078ec0ff */
[----:B------:R-:W-:Y:S02]  /*10970*/  SHF.L.U32 R0, R24, 0x1f, RZ ;  /* 0x0000001f18007819 */ /* 0x000fe400000006ff */
[----:B------:R-:W-:Y:S02]  /*10980*/  ISETP.NE.AND P1, PT, R2, RZ, PT ;  /* 0x000000ff0200720c */ /* 0x000fe40003f25270 */
[----:B------:R-:W1:Y:S02]  /*10990*/  SYNCS.PHASECHK.TRANS64.TRYWAIT P0, [R3+URZ+0x2d840], R0 ;  /* 0x02d84000030075a7 */ /* 0x000e64000800017f */
[----:B-1----:R-:W-:Y:S09]  /*109a0*/  @!P0 BRA `(.L_x_10849) ;  /* 0x0000003c00cc8947 */ /* 0x002ff20003800000 */
.L_x_10945:
[----:B------:R-:W-:Y:S05]  /*109b0*/  @P1 BRA `(.L_x_10850) ;  /* 0x0000000000141947 */ /* 0x000fea0003800000 */
[----:B------:R-:W-:Y:S01]  /*109c0*/  ISETP.NE.AND P0, PT, R28, RZ, PT ;  /* 0x000000ff1c00720c */ /* 0x000fe20003f05270 */
[----:B-1----:R-:W-:-:S04]  /*109d0*/  IMAD.MOV.U32 R0, RZ, RZ, 0x6000 ;  /* 0x00006000ff007424 */ /* 0x002fc800078e00ff */
[----:B------:R2:W-:Y:S08]  /*109e0*/  SYNCS.ARRIVE.TRANS64 RZ, [R3+URZ+0x2d830], R0 ;  /* 0x02d8300003ff79a7 */ /* 0x0005f0000800003f */
[----:B------:R-:W-:Y:S05]  /*109f0*/  @!P0 BRA `(.L_x_10850) ;  /* 0x0000000000048947 */ /* 0x000fea0003800000 */
[----:B------:R-:W-:Y:S01]  /*10a00*/  BPT.TRAP 0x1 ;  /* 0x000000040000795c */ /* 0x000fe20000300000 */
.L_x_10850:
[----:B-12---:R-:W-:Y:S01]  /*10a10*/  IMAD R0, R16, 0x6000, R17 ;  /* 0x0000600010007824 */ /* 0x006fe200078e0211 */
        /* <DEDUP_REMOVED lines=11> */
[----:B------:R-:W-:Y:S01]  /*10ad0*/  UMOV UR10, 0x40 ;  /* 0x00000040000a7882 */ /* 0x000fe20000000000 */
[----:B------:R-:W-:Y:S01]  /*10ae0*/  UMOV UR12, UR36 ;  /* 0x00000024000c7c82 */ /* 0x000fe20008000000 */
[----:B------:R-:W-:Y:S01]  /*10af0*/  UIADD3 UR33, UR33, 0x2d830, URZ ;  /* 0x0002d83021217890 */ /* 0x000fe2000fffe03f */
[----:B------:R-:W-:Y:S01]  /*10b00*/  PLOP3.LUT P0, PT, PT, PT, PT, 0x80, 0x0 ;  /* 0x000000000000781c */ /* 0x000fe20003f0f070 */
[----:B------:R-:W-:Y:S01]  /*10b10*/  USHF.L.U32 UR35, UR35, 0x7, URZ ;  /* 0x0000000723237899 */ /* 0x000fe2000800063f */
[----:B------:R-:W-:Y:S01]  /*10b20*/  LOP3.LUT R19, R19, 0xfffffffd, RZ, 0xc0, !PT ;  /* 0xfffffffd13137812 */ /* 0x000fe200078ec0ff */
[----:B------:R-:W-:-:S02]  /*10b30*/  UIADD3 UR32, UR8, 0x15400, URZ ;  /* 0x0001540008207890 */ /* 0x000fc4000fffe03f */
        /* <DEDUP_REMOVED lines=9> */
[----:B------:R-:W-:Y:S01]  /*10bd0*/  @P0 LOP3.LUT R19, R19, 0x2, RZ, 0xfc, !PT ;  /* 0x0000000213130812 */ /* 0x000fe200078efcff */
[----:B------:R1:W-:Y:S01]  /*10be0*/  UTMALDG.4D [UR16], [UR4], desc[UR6] ;  /* 0x00000610040075b4 */ /* 0x0003e20008019000 */
[----:B------:R1:W-:Y:S02]  /*10bf0*/  UTMALDG.4D [UR8], [UR4], desc[UR6] ;  /* 0x00000608040075b4 */ /* 0x0003e40008019000 */
[----:B-1----:R-:W-:-:S03]  /*10c00*/  NOP ;  /* 0x0000000000007918 */ /* 0x002fc60000000000 */
.L_x_10846:
[----:B------:R-:W-:Y:S05]  /*10c10*/  WARPSYNC.ALL ;  /* 0x0000000000007948 */ /* 0x000fea0003800000 */
[----:B------:R-:W-:Y:S01]  /*10c20*/  VIADD R0, R17, 0xc400 ;  /* 0x0000c40011007836 */ /* 0x000fe20000000000 */
[----:B------:R-:W-:Y:S01]  /*10c30*/  USHF.R.S32.HI UR4, URZ, 0x1f, UR36 ;  /* 0x0000001f3f047899 */ /* 0x000fe20008011424 */
[----:B------:R-:W-:Y:S01]  /*10c40*/  BAR.SYNC.DEFER_BLOCKING 0x8, 0x200 ;  /* 0x0208000000007b1d */ /* 0x000fe20000010000 */
[----:B------:R-:W-:Y:S02]  /*10c50*/  USHF.R.S32.HI UR37, URZ, 0x1f, UR43 ;  /* 0x0000001f3f257899 */ /* 0x000fe4000801142b */
[----:B------:R-:W-:-:S03]  /*10c60*/  LOP3.LUT P0, RZ, R0, 0x1bf, RZ, 0xc0, !PT ;  /* 0x000001bf00ff7812 */ /* 0x000fc6000780c0ff */
[----:B------:R-:W-:Y:S01]  /*10c70*/  ULDC.64 UR6, c[0x0][0x2d8] ;  /* 0x0000b60000067ab9 */ /* 0x000fe20000000a00 */
[----:B------:R-:W-:Y:S01]  /*10c80*/  BSSY B6, `(.L_x_10851) ;  /* 0x0000016000067945 */ /* 0x000fe20003800000 */
[----:B------:R-:W-:Y:S02]  /*10c90*/  UIMAD UR4, UR4, UR6, URZ ;  /* 0x00000006040472a4 */ /* 0x000fe4000f8e023f */
[----:B------:R-:W-:Y:S02]  /*10ca0*/  UIMAD.WIDE.U32 UR50, UR36, UR6, URZ ;  /* 0x00000006243272a5 */ /* 0x000fe4000f8e003f */
[----:B------:R-:W-:-:S04]  /*10cb0*/  UIMAD UR4, UR36, UR7, UR4 ;  /* 0x00000007240472a4 */ /* 0x000fc8000f8e0204 */
[----:B------:R-:W-:Y:S01]  /*10cc0*/  UIADD3 UR45, UR51, UR4, URZ ;  /* 0x00000004332d7290 */ /* 0x000fe2000fffe03f */
[----:B------:R-:W-:Y:S11]  /*10cd0*/  @!P0 BRA `(.L_x_10852) ;  /* 0x0000000000408947 */ /* 0x000ff60003800000 */
        /* <DEDUP_REMOVED lines=14> */
[----:B0-----:R-:W-:-:S07]  /*10dc0*/  LEPC R20, `(.L_x_10852) ;  /* 0x000000001014794e */ /* 0x001fce0000000000 */
[----:B-1----:R-:W-:Y:S05]  /*10dd0*/  CALL.ABS.NOINC R2 ;  /* 0x0000000002007343 */ /* 0x002fea0003c00000 */
.L_x_10852:
[----:B------:R-:W-:Y:S05]  /*10de0*/  BSYNC B6 ;  /* 0x0000000000067941 */ /* 0x000fea0003800000 */
.L_x_10851:
[----:B------:R-:W1:Y:S01]  /*10df0*/  LDC R9, c[0x0][0x448] ;  /* 0x00011200ff097b82 */ /* 0x000e620000000800 */
[----:B0-----:R-:W0:Y:S01]  /*10e00*/  S2R R20, SR_TID.X ;  /* 0x0000000000147919 */ /* 0x001e220000002100 */
[----:B------:R-:W-:Y:S01]  /*10e10*/  ULDC.64 UR8, c[0x0][0x2e0] ;  /* 0x0000b80000087ab9 */ /* 0x000fe20000000a00 */
[----:B------:R-:W-:Y:S01]  /*10e20*/  UMOV UR44, UR50 ;  /* 0x00000032002c7c82 */ /* 0x000fe20008000000 */
[----:B------:R-:W-:Y:S01]  /*10e30*/  UIMAD UR6, UR37, UR8, URZ ;  /* 0x00000008250672a4 */ /* 0x000fe2000f8e023f */
[----:B------:R-:W2:Y:S01]  /*10e40*/  S2R R10, SR_TID.X ;  /* 0x00000000000a7919 */ /* 0x000ea20000002100 */
[----:B------:R-:W-:Y:S02]  /*10e50*/  UIMAD.WIDE.U32 UR4, UR43, UR8, UR44 ;  /* 0x000000082b0472a5 */ /* 0x000fe4000f8e002c */
[----:B------:R-:W-:-:S03]  /*10e60*/  UIMAD UR6, UR43, UR9, UR6 ;  /* 0x000000092b0672a4 */ /* 0x000fc6000f8e0206 */
[----:B------:R-:W-:Y:S01]  /*10e70*/  ULDC.64 UR8, c[0x0][0x2d0] ;  /* 0x0000b40000087ab9 */ /* 0x000fe20000000a00 */
[----:B------:R-:W-:Y:S01]  /*10e80*/  UIADD3 UR6, UR5, UR6, URZ ;  /* 0x0000000605067290 */ /* 0x000fe2000fffe03f */
[----:B------:R-:W-:-:S04]  /*10e90*/  IMAD.U32 R4, RZ, RZ, UR4 ;  /* 0x00000004ff047e24 */ /* 0x000fc8000f8e00ff */
[----:B------:R-:W-:Y:S01]  /*10ea0*/  IMAD.MOV.U32 R2, RZ, RZ, R4 ;  /* 0x000000ffff027224 */ /* 0x000fe200078e0004 */
[----:B-1----:R-:W-:Y:S02]  /*10eb0*/  ISETP.NE.AND P1, PT, R9, 0x1, PT ;  /* 0x000000010900780c */ /* 0x002fe40003f25270 */
[C---:B0-----:R-:W-:Y:S01]  /*10ec0*/  LOP3.LUT R21, R20.reuse, 0x7f, RZ, 0xc0, !PT ;  /* 0x0000007f14157812 */ /* 0x041fe200078ec0ff */
[----:B------:R-:W-:-:S10]  /*10ed0*/  IMAD.SHL.U32 R20, R20, 0x20, RZ ;  /* 0x0000002014147824 */ /* 0x000fd400078e00ff */
[----:B------:R-:W0:Y:S01]  /*10ee0*/  @P1 LDC R3, c[0x0][0x44c] ;  /* 0x00011300ff031b82 */ /* 0x000e220000000800 */
[----:B------:R-:W-:Y:S01]  /*10ef0*/  SHF.R.U32.HI R21, RZ, 0x2, R21 ;  /* 0x00000002ff157819 */ /* 0x000fe20000011615 */
[----:B--2---:R-:W-:-:S03]  /*10f00*/  IMAD.SHL.U32 R10, R10, 0x8, RZ ;  /* 0x000000080a0a7824 */ /* 0x004fc600078e00ff */
[----:B------:R-:W-:Y:S02]  /*10f10*/  LOP3.LUT R20, R21, 0x60, R20, 0xf8, !PT ;  /* 0x0000006015147812 */ /* 0x000fe400078ef814 */
[----:B------:R-:W1:Y:S01]  /*10f20*/  S2R R21, SR_TID.X ;  /* 0x0000000000157919 */ /* 0x000e620000002100 */
[----:B------:R-:W2:Y:S01]  /*10f30*/  @P1 LDC R5, c[0x0][0x450] ;  /* 0x00011400ff051b82 */ /* 0x000ea20000000800 */
[----:B------:R-:W-:Y:S01]  /*10f40*/  LOP3.LUT R10, R10, 0x18, RZ, 0xc0, !PT ;  /* 0x000000180a0a7812 */ /* 0x000fe200078ec0ff */
[----:B------:R-:W-:-:S03]  /*10f50*/  VIADD R6, R20, UR41 ;  /* 0x0000002914067c36 */ /* 0x000fc60008000000 */
[C---:B------:R-:W-:Y:S01]  /*10f60*/  LOP3.LUT R12, R10.reuse, 0x20, RZ, 0xfc, !PT ;  /* 0x000000200a0c7812 */ /* 0x040fe200078efcff */
[----:B------:R-:W-:Y:S01]  /*10f70*/  IMAD.MOV.U32 R7, RZ, RZ, R6 ;  /* 0x000000ffff077224 */ /* 0x000fe200078e0006 */
[----:B------:R-:W-:Y:S01]  /*10f80*/  LOP3.LUT R10, R10, 0x40, RZ, 0xfc, !PT ;  /* 0x000000400a0a7812 */ /* 0x000fe200078efcff */
[----:B0-----:R-:W-:-:S04]  /*10f90*/  @P1 IMAD.HI.U32 R0, R6, R3, RZ ;  /* 0x0000000306001227 */ /* 0x001fc800078e00ff */
[----:B------:R-:W-:Y:S01]  /*10fa0*/  IMAD.U32 R3, RZ, RZ, UR6 ;  /* 0x00000006ff037e24 */ /* 0x000fe2000f8e00ff */
[----:B------:R-:W-:Y:S01]  /*10fb0*/  ULDC.64 UR6, c[0x0][0x280] ;  /* 0x0000a00000067ab9 */ /* 0x000fe20000000a00 */
[----:B--2---:R-:W-:Y:S01]  /*10fc0*/  @P1 SHF.R.U32.HI R7, RZ, R5, R0 ;  /* 0x00000005ff071219 */ /* 0x004fe20000011600 */
[----:B------:R-:W-:Y:S01]  /*10fd0*/  IMAD.U32 R5, RZ, RZ, UR5 ;  /* 0x00000005ff057e24 */ /* 0x000fe2000f8e00ff */
[----:B------:R-:W-:Y:S02]  /*10fe0*/  ULDC.64 UR4, c[0x0][0x2c8] ;  /* 0x0000b20000047ab9 */ /* 0x000fe40000000a00 */
[----:B------:R-:W-:Y:S01]  /*10ff0*/  SHF.R.S32.HI R0, RZ, 0x1f, R7 ;  /* 0x0000001fff007819 */ /* 0x000fe20000011407 */
[----:B------:R-:W-:-:S04]  /*11000*/  IMAD.WIDE.U32 R4, R7, UR8, R2 ;  /* 0x0000000807047c25 */ /* 0x000fc8000f8e0002 */
[----:B------:R-:W-:Y:S02]  /*11010*/  IMAD R0, R0, UR8, RZ ;  /* 0x0000000800007c24 */ /* 0x000fe4000f8e02ff */
[C---:B-1----:R-:W-:Y:S01]  /*11020*/  IMAD.SHL.U32 R20, R21.reuse, 0x8, RZ ;  /* 0x0000000815147824 */ /* 0x042fe200078e00ff */
[----:B------:R-:W-:Y:S01]  /*11030*/  LOP3.LUT R21, R21, 0x7f, RZ, 0xc0, !PT ;  /* 0x0000007f15157812 */ /* 0x000fe200078ec0ff */
[----:B------:R-:W-:Y:S02]  /*11040*/  IMAD R11, R7, UR9, R0 ;  /* 0x00000009070b7c24 */ /* 0x000fe4000f8e0200 */
[----:B------:R-:W-:Y:S01]  /*11050*/  IMAD.MOV R0, RZ, RZ, -R7 ;  /* 0x000000ffff007224 */ /* 0x000fe200078e0a07 */
[----:B------:R-:W-:Y:S01]  /*11060*/  LOP3.LUT R20, R20, 0x18, RZ, 0xc0, !PT ;  /* 0x0000001814147812 */ /* 0x000fe200078ec0ff */
[----:B------:R-:W-:Y:S01]  /*11070*/  IMAD.IADD R5, R5, 0x1, R11 ;  /* 0x0000000105057824 */ /* 0x000fe200078e020b */
[----:B------:R-:W-:Y:S01]  /*11080*/  SHF.R.U32.HI R21, RZ, 0x2, R21 ;  /* 0x00000002ff157819 */ /* 0x000fe20000011615 */
[----:B------:R-:W-:-:S02]  /*11090*/  IMAD R7, R9, R0, R6 ;  /* 0x0000000009077224 */ /* 0x000fc400078e0206 */
[----:B------:R-:W-:Y:S02]  /*110a0*/  VIADD R6, R6, 0x80 ;  /* 0x0000008006067836 */ /* 0x000fe40000000000 */
[----:B------:R-:W-:Y:S01]  /*110b0*/  IMAD.WIDE.U32 R4, R7, UR4, R4 ;  /* 0x0000000407047c25 */ /* 0x000fe2000f8e0004 */
[----:B------:R-:W-:-:S05]  /*110c0*/  SHF.R.S32.HI R0, RZ, 0x1f, R7 ;  /* 0x0000001fff007819 */ /* 0x000fca0000011407 */
[----:B------:R-:W-:-:S04]  /*110d0*/  IMAD R0, R0, UR4, RZ ;  /* 0x0000000400007c24 */ /* 0x000fc8000f8e02ff */
[----:B------:R-:W-:Y:S01]  /*110e0*/  IMAD R11, R7, UR5, R0 ;  /* 0x00000005070b7c24 */ /* 0x000fe2000f8e0200 */
[----:B------:R-:W-:Y:S01]  /*110f0*/  LEA R0, P0, R4, UR6, 0x1 ;  /* 0x0000000604007c11 */ /* 0x000fe2000f8008ff */
[----:B------:R-:W0:Y:S02]  /*11100*/  @P1 LDC R7, c[0x0][0x44c] ;  /* 0x00011300ff071b82 */ /* 0x000e240000000800 */
[----:B------:R-:W-:-:S05]  /*11110*/  IMAD.IADD R5, R5, 0x1, R11 ;  /* 0x0000000105057824 */ /* 0x000fca00078e020b */
[----:B------:R-:W-:Y:S02]  /*11120*/  LEA.HI.X R4, R4, UR7, R5, 0x1, P0 ;  /* 0x0000000704047c11 */ /* 0x000fe400080f0c05 */
[----:B------:R-:W1:Y:S01]  /*11130*/  @P1 LDC R5, c[0x0][0x450] ;  /* 0x00011400ff051b82 */ /* 0x000e620000000800 */
[----:B0-----:R-:W-:-:S04]  /*11140*/  @P1 IMAD.HI.U32 R8, R6, R7, RZ ;  /* 0x0000000706081227 */ /* 0x001fc800078e00ff */
[----:B------:R-:W-:Y:S01]  /*11150*/  IMAD.MOV.U32 R7, RZ, RZ, R6 ;  /* 0x000000ffff077224 */ /* 0x000fe200078e0006 */
[----:B-1----:R-:W-:-:S05]  /*11160*/  @P1 SHF.R.U32.HI R7, RZ, R5, R8 ;  /* 0x00000005ff071219 */ /* 0x002fca0000011608 */
[----:B------:R-:W-:Y:S02]  /*11170*/  IMAD.MOV R5, RZ, RZ, -R7 ;  /* 0x000000ffff057224 */ /* 0x000fe400078e0a07 */
[----:B------:R-:W-:-:S04]  /*11180*/  IMAD.WIDE.U32 R2, R7, UR8, R2 ;  /* 0x0000000807027c25 */ /* 0x000fc8000f8e0002 */
[----:B------:R-:W-:Y:S01]  /*11190*/  IMAD R5, R9, R5, R6 ;  /* 0x0000000509057224 */ /* 0x000fe200078e0206 */
[----:B------:R-:W-:-:S05]  /*111a0*/  SHF.R.S32.HI R6, RZ, 0x1f, R7 ;  /* 0x0000001fff067819 */ /* 0x000fca0000011407 */
[----:B------:R-:W-:-:S04]  /*111b0*/  IMAD R6, R6, UR8, RZ ;  /* 0x0000000806067c24 */ /* 0x000fc8000f8e02ff */
[----:B------:R-:W-:Y:S01]  /*111c0*/  IMAD R7, R7, UR9, R6 ;  /* 0x0000000907077c24 */ /* 0x000fe2000f8e0206 */
[----:B------:R-:W-:-:S03]  /*111d0*/  SHF.R.S32.HI R6, RZ, 0x1f, R5 ;  /* 0x0000001fff067819 */ /* 0x000fc60000011405 */
[----:B------:R-:W-:Y:S02]  /*111e0*/  IMAD.IADD R3, R3, 0x1, R7 ;  /* 0x0000000103037824 */ /* 0x000fe400078e0207 */
[----:B------:R-:W-:Y:S02]  /*111f0*/  IMAD R6, R6, UR4, RZ ;  /* 0x0000000406067c24 */ /* 0x000fe4000f8e02ff */
[C---:B------:R-:W-:Y:S01]  /*11200*/  IMAD.WIDE.U32 R2, R5.reuse, UR4, R2 ;  /* 0x0000000405027c25 */ /* 0x040fe2000f8e0002 */
[----:B------:R-:W-:Y:S02]  /*11210*/  ULDC UR4, c[0x0][0x2b8] ;  /* 0x0000ae0000047ab9 */ /* 0x000fe40000000800 */
[----:B------:R-:W-:Y:S01]  /*11220*/  ISETP.GE.AND P1, PT, R12, UR4, PT ;  /* 0x000000040c007c0c */ /* 0x000fe2000bf26270 */
[----:B------:R-:W-:Y:S01]  /*11230*/  IMAD R7, R5, UR5, R6 ;  /* 0x0000000505077c24 */ /* 0x000fe2000f8e0206 */
[----:B------:R-:W-:Y:S02]  /*11240*/  LEA R8, P0, R2, UR6, 0x1 ;  /* 0x0000000602087c11 */ /* 0x000fe4000f8008ff */
[----:B------:R-:W-:Y:S01]  /*11250*/  ISETP.GE.AND P2, PT, R10, UR4, PT ;  /* 0x000000040a007c0c */ /* 0x000fe2000bf46270 */
[----:B------:R-:W-:-:S05]  /*11260*/  IMAD.IADD R7, R3, 0x1, R7 ;  /* 0x0000000103077824 */ /* 0x000fca00078e0207 */
[----:B------:R-:W-:Y:S02]  /*11270*/  LEA.HI.X R7, R2, UR7, R7, 0x1, P0 ;  /* 0x0000000702077c11 */ /* 0x000fe400080f0c07 */
[----:B------:R-:W-:Y:S01]  /*11280*/  ISETP.GE.AND P0, PT, R20, UR4, PT ;  /* 0x0000000414007c0c */ /* 0x000fe2000bf06270 */
[----:B------:R-:W-:-:S03]  /*11290*/  UMOV UR4, 0xffffffff ;  /* 0xffffffff00047882 */ /* 0x000fc60000000000 */
[----:B------:R-:W-:Y:S09]  /*112a0*/  BRA.DIV UR4, `(.L_x_10853) ;  /* 0x0000003604a07947 */ /* 0x000ff2000b800000 */
[----:B------:R-:W0:Y:S01]  /*112b0*/  SHFL.IDX PT, R14, R0, RZ, 0x1c1f ;  /* 0x001c1fff000e7589 */ /* 0x000e2200000e0000 */
[----:B------:R-:W-:Y:S01]  /*112c0*/  ULDC UR4, c[0x0][0x288] ;  /* 0x0000a20000047ab9 */ /* 0x000fe20000000800 */
[----:B------:R-:W-:Y:S02]  /*112d0*/  VIADD R6, R21, UR41 ;  /* 0x0000002915067c36 */ /* 0x000fe40008000000 */
[----:B------:R-:W1:Y:S01]  /*112e0*/  SHFL.IDX PT, R2, R4, RZ, 0x1c1f ;  /* 0x001c1fff04027589 */ /* 0x000e6200000e0000 */
[----:B------:R-:W-:Y:S02]  /*112f0*/  IMAD R5, R9, UR4, RZ ;  /* 0x0000000409057c24 */ /* 0x000fe4000f8e02ff */
[----:B------:R-:W-:-:S03]  /*11300*/  VIADD R10, R6, 0x20 ;  /* 0x00000020060a7836 */ /* 0x000fc60000000000 */
[----:B------:R-:W-:-:S13]  /*11310*/  ISETP.GE.AND P4, PT, R6, R5, PT ;  /* 0x000000050600720c */ /* 0x000fda0003f86270 */
[----:B0-----:R-:W-:-:S05]  /*11320*/  @!P4 LEA R14, P3, R20, R14, 0x1 ;  /* 0x0000000e140ec211 */ /* 0x001fca00078608ff */
[----:B-1----:R-:W-:Y:S02]  /*11330*/  @!P4 IMAD.X R3, RZ, RZ, R2, P3 ;  /* 0x000000ffff03c224 */ /* 0x002fe400018e0602 */
[----:B------:R-:W-:Y:S02]  /*11340*/  @!P4 IMAD.MOV.U32 R2, RZ, RZ, R14 ;  /* 0x000000ffff02c224 */ /* 0x000fe400078e000e */
[----:B------:R-:W0:Y:S04]  /*11350*/  SHFL.IDX PT, R14, R0, 0x1, 0x1c1f ;  /* 0x003c1f00000e7f89 */ /* 0x000e2800000e0000 */
[----:B------:R-:W-:Y:S04]  /*11360*/  @!P4 LDGSTS.E.BYPASS.LTC128B.128 [R26+0xc400], desc[UR48][R2.64], !P0 ;  /* 0x0c400000021acfae */ /* 0x000fe8000c101d70 */
[----:B------:R-:W-:Y:S04]  /*11370*/  @!P4 LDGSTS.E.BYPASS.LTC128B.128 [R26+0xf400], desc[UR48][R2.64+0x40], !P1 ;  /* 0x0f400040021acfae */ /* 0x000fe8000c901d70 */
[----:B------:R1:W-:Y:S01]  /*11380*/  @!P4 LDGSTS.E.BYPASS.LTC128B.128 [R26+0x12400], desc[UR48][R2.64+0x80], !P2 ;  /* 0x12400080021acfae */ /* 0x0003e2000d101d70 */
[----:B------:R-:W-:Y:S01]  /*11390*/  ISETP.GE.AND P4, PT, R10, R5, PT ;  /* 0x000000050a00720c */ /* 0x000fe20003f86270 */
[----:B------:R-:W-:-:S02]  /*113a0*/  VIADD R10, R6, 0x40 ;  /* 0x00000040060a7836 */ /* 0x000fc40000000000 */
[----:B-1----:R-:W1:Y:S10]  /*113b0*/  SHFL.IDX PT, R2, R4, 0x1, 0x1c1f ;  /* 0x003c1f0004027f89 */ /* 0x002e7400000e0000 */
[----:B0-----:R-:W-:-:S05]  /*113c0*/  @!P4 LEA R14, P3, R20, R14, 0x1 ;  /* 0x0000000e140ec211 */ /* 0x001fca00078608ff */
[----:B-1----:R-:W-:Y:S02]  /*113d0*/  @!P4 IMAD.X R9, RZ, RZ, R2, P3 ;  /* 0x000000ffff09c224 */ /* 0x002fe400018e0602 */
[----:B------:R-:W-:Y:S02]  /*113e0*/  @!P4 IMAD.MOV.U32 R2, RZ, RZ, R14 ;  /* 0x000000ffff02c224 */ /* 0x000fe400078e000e */
[----:B------:R-:W-:Y:S01]  /*113f0*/  @!P4 IMAD.MOV.U32 R3, RZ, RZ, R9 ;  /* 0x000000ffff03c224 */ /* 0x000fe200078e0009 */
[----:B------:R-:W0:Y:S04]  /*11400*/  SHFL.IDX PT, R14, R0, 0x2, 0x1c1f ;  /* 0x005c1f00000e7f89 */ /* 0x000e2800000e0000 */
[----:B------:R-:W-:Y:S04]  /*11410*/  @!P4 LDGSTS.E.BYPASS.LTC128B.128 [R26+0xcc00], desc[UR48][R2.64], !P0 ;  /* 0x0cc00000021acfae */ /* 0x000fe8000c101d70 */
[----:B------:R-:W-:Y:S04]  /*11420*/  @!P4 LDGSTS.E.BYPASS.LTC128B.128 [R26+0xfc00], desc[UR48][R2.64+0x40], !P1 ;  /* 0x0fc00040021acfae */ /* 0x000fe8000c901d70 */
[----:B------:R1:W-:Y:S01]  /*11430*/  @!P4 LDGSTS.E.BYPASS.LTC128B.128 [R26+0x12c00], desc[UR48][R2.64+0x80], !P2 ;  /* 0x12c00080021acfae */ /* 0x0003e2000d101d70 */
[----:B------:R-:W-:Y:S01]  /*11440*/  ISETP.GE.AND P4, PT, R10, R5, PT ;  /* 0x000000050a00720c */ /* 0x000fe20003f86270 */
[----:B------:R-:W-:-:S02]  /*11450*/  VIADD R10, R6, 0x60 ;  /* 0x00000060060a7836 */ /* 0x000fc40000000000 */
[----:B-1----:R-:W1:Y:S10]  /*11460*/  SHFL.IDX PT, R2, R4, 0x2, 0x1c1f ;  /* 0x005c1f0004027f89 */ /* 0x002e7400000e0000 */
[----:B0-----:R-:W-:Y:S01]  /*11470*/  @!P4 LEA R14, P3, R20, R14, 0x1 ;  /* 0x0000000e140ec211 */ /* 0x001fe200078608ff */
[----:B------:R-:W-:Y:S04]  /*11480*/  SHFL.IDX PT, R4, R4, 0x3, 0x1c1f ;  /* 0x007c1f0004047f89 */ /* 0x000fe800000e0000 */
[----:B-1----:R-:W-:-:S02]  /*11490*/  @!P4 IMAD.X R9, RZ, RZ, R2, P3 ;  /* 0x000000ffff09c224 */ /* 0x002fc400018e0602 */
[----:B------:R-:W-:Y:S02]  /*114a0*/  @!P4 IMAD.MOV.U32 R2, RZ, RZ, R14 ;  /* 0x000000ffff02c224 */ /* 0x000fe400078e000e */
[----:B------:R-:W0:Y:S01]  /*114b0*/  SHFL.IDX PT, R14, R0, 0x3, 0x1c1f ;  /* 0x007c1f00000e7f89 */ /* 0x000e2200000e0000 */
[----:B------:R-:W-:-:S03]  /*114c0*/  @!P4 IMAD.MOV.U32 R3, RZ, RZ, R9 ;  /* 0x000000ffff03c224 */ /* 0x000fc600078e0009 */
[----:B------:R-:W-:Y:S04]  /*114d0*/  SHFL.IDX PT, R0, R7, RZ, 0x1c1f ;  /* 0x001c1fff07007589 */ /* 0x000fe800000e0000 */
[----:B------:R-:W-:Y:S04]  /*114e0*/  @!P4 LDGSTS.E.BYPASS.LTC128B.128 [R26+0xd400], desc[UR48][R2.64], !P0 ;  /* 0x0d400000021acfae */ /* 0x000fe8000c101d70 */
[----:B------:R-:W-:Y:S04]  /*114f0*/  @!P4 LDGSTS.E.BYPASS.LTC128B.128 [R26+0x10400], desc[UR48][R2.64+0x40], !P1 ;  /* 0x10400040021acfae */ /* 0x000fe8000c901d70 */
[----:B------:R1:W-:Y:S01]  /*11500*/  @!P4 LDGSTS.E.BYPASS.LTC128B.128 [R26+0x13400], desc[UR48][R2.64+0x80], !P2 ;  /* 0x13400080021acfae */ /* 0x0003e2000d101d70 */
[----:B------:R-:W-:Y:S01]  /*11510*/  ISETP.GE.AND P4, PT, R10, R5, PT ;  /* 0x000000050a00720c */ /* 0x000fe20003f86270 */
[----:B------:R-:W-:-:S02]  /*11520*/  VIADD R10, R6, 0x80 ;  /* 0x00000080060a7836 */ /* 0x000fc40000000000 */
[----:B------:R-:W-:Y:S10]  /*11530*/  SHFL.IDX PT, R7, R7, 0x1, 0x1c1f ;  /* 0x003c1f0007077f89 */ /* 0x000ff400000e0000 */
[----:B0-----:R-:W-:-:S05]  /*11540*/  @!P4 LEA R14, P3, R20, R14, 0x1 ;  /* 0x0000000e140ec211 */ /* 0x001fca00078608ff */
[----:B------:R-:W-:Y:S02]  /*11550*/  @!P4 IMAD.X R9, RZ, RZ, R4, P3 ;  /* 0x000000ffff09c224 */ /* 0x000fe400018e0604 */
[----:B-1----:R-:W-:Y:S02]  /*11560*/  @!P4 IMAD.MOV.U32 R2, RZ, RZ, R14 ;  /* 0x000000ffff02c224 */ /* 0x002fe400078e000e */
[----:B------:R-:W0:Y:S01]  /*11570*/  SHFL.IDX PT, R14, R8, RZ, 0x1c1f ;  /* 0x001c1fff080e7589 */ /* 0x000e2200000e0000 */
[----:B------:R-:W-:-:S05]  /*11580*/  @!P4 IMAD.MOV.U32 R3, RZ, RZ, R9 ;  /* 0x000000ffff03c224 */ /* 0x000fca00078e0009 */
[----:B------:R-:W-:Y:S04]  /*11590*/  @!P4 LDGSTS.E.BYPASS.LTC128B.128 [R26+0xdc00], desc[UR48][R2.64], !P0 ;  /* 0x0dc00000021acfae */ /* 0x000fe8000c101d70 */
[----:B------:R-:W-:Y:S04]  /*115a0*/  @!P4 LDGSTS.E.BYPASS.LTC128B.128 [R26+0x10c00], desc[UR48][R2.64+0x40], !P1 ;  /* 0x10c00040021acfae */ /* 0x000fe8000c901d70 */
[----:B------:R1:W-:Y:S01]  /*115b0*/  @!P4 LDGSTS.E.BYPASS.LTC128B.128 [R26+0x13c00], desc[UR48][R2.64+0x80], !P2 ;  /* 0x13c00080021acfae */ /* 0x0003e2000d101d70 */
[----:B------:R-:W-:-:S13]  /*115c0*/  ISETP.GE.AND P4, PT, R10, R5, PT ;  /* 0x000000050a00720c */ /* 0x000fda0003f86270 */
[----:B0-----:R-:W-:-:S05]  /*115d0*/  @!P4 LEA R14, P3, R20, R14, 0x1 ;  /* 0x0000000e140ec211 */ /* 0x001fca00078608ff */
[----:B------:R-:W-:Y:S02]  /*115e0*/  @!P4 IMAD.X R9, RZ, RZ, R0, P3 ;  /* 0x000000ffff09c224 */ /* 0x000fe400018e0600 */
[----:B-1----:R-:W-:Y:S02]  /*115f0*/  @!P4 IMAD.MOV.U32 R2, RZ, RZ, R14 ;  /* 0x000000ffff02c224 */ /* 0x002fe400078e000e */
[----:B------:R-:W-:Y:S01]  /*11600*/  @!P4 IMAD.MOV.U32 R3, RZ, RZ, R9 ;  /* 0x000000ffff03c224 */ /* 0x000fe200078e0009 */
[----:B------:R0:W1:Y:S04]  /*11610*/  SHFL.IDX PT, R14, R8, 0x1, 0x1c1f ;  /* 0x003c1f00080e7f89 */ /* 0x00006800000e0000 */
[----:B------:R0:W-:Y:S04]  /*11620*/  @!P4 LDGSTS.E.BYPASS.LTC128B.128 [R26+0xe400], desc[UR48][R2.64], !P0 ;  /* 0x0e400000021acfae */ /* 0x0001e8000c101d70 */
[----:B------:R0:W-:Y:S04]  /*11630*/  @!P4 LDGSTS.E.BYPASS.LTC128B.128 [R26+0x11400], desc[UR48][R2.64+0x40], !P1 ;  /* 0x11400040021acfae */ /* 0x0001e8000c901d70 */
[----:B------:R0:W-:Y:S02]  /*11640*/  @!P4 LDGSTS.E.BYPASS.LTC128B.128 [R26+0x14400], desc[UR48][R2.64+0x80], !P2 ;  /* 0x14400080021acfae */ /* 0x0001e4000d101d70 */
.L_x_10958:
[----:B------:R-:W-:Y:S02]  /*11650*/  VIADD R6, R6, 0xa0 ;  /* 0x000000a006067836 */ /* 0x000fe40000000000 */
[----:B------:R-:W-:-:S03]  /*11660*/  VIADD R0, R17, 0x2d800 ;  /* 0x0002d80011007836 */ /* 0x000fc60000000000 */
[----:B------:R-:W-:-:S13]  /*11670*/  ISETP.GE.AND P3, PT, R6, R5, PT ;  /* 0x000000050600720c */ /* 0x000fda0003f66270 */
[----:B01----:R-:W-:-:S05]  /*11680*/  @!P3 LEA R2, P4, R20, R14, 0x1 ;  /* 0x0000000e1402b211 */ /* 0x003fca00078808ff */
[----:B------:R-:W-:-:S05]  /*11690*/  @!P3 IMAD.X R3, RZ, RZ, R7, P4 ;  /* 0x000000ffff03b224 */ /* 0x000fca00020e0607 */
[----:B------:R-:W-:Y:S01]  /*116a0*/  @!PT LDS RZ, [RZ] ;  /* 0x00000000fffff984 */ /* 0x000fe20000000800 */
[----:B------:R-:W-:Y:S01]  /*116b0*/  @!PT LDS RZ, [RZ] ;  /* 0x00000000fffff984 */ /* 0x000fe20000000800 */
[----:B------:R-:W-:Y:S01]  /*116c0*/  @!PT LDS RZ, [RZ] ;  /* 0x00000000fffff984 */ /* 0x000fe20000000800 */
[----:B------:R0:W-:Y:S01]  /*116d0*/  @!P3 LDGSTS.E.BYPASS.LTC128B.128 [R26+0xec00], desc[UR48][R2.64], !P0 ;  /* 0x0ec00000021abfae */ /* 0x0001e2000c101d70 */
[----:B------:R-:W-:-:S03]  /*116e0*/  PLOP3.LUT P0, PT, PT, PT, PT, 0x80, 0x0 ;  /* 0x000000000000781c */ /* 0x000fc60003f0f070 */
[----:B------:R0:W-:Y:S04]  /*116f0*/  @!P3 LDGSTS.E.BYPASS.LTC128B.128 [R26+0x11c00], desc[UR48][R2.64+0x40], !P1 ;  /* 0x11c00040021abfae */ /* 0x0001e8000c901d70 */
[----:B------:R0:W-:Y:S01]  /*11700*/  @!P3 LDGSTS.E.BYPASS.LTC128B.128 [R26+0x14c00], desc[UR48][R2.64+0x80], !P2 ;  /* 0x14c00080021abfae */ /* 0x0001e2000d101d70 */
[----:B------:R-:W-:-:S05]  /*11710*/  NOP ;  /* 0x0000000000007918 */ /* 0x000fca0000000000 */
.L_x_10854:
[----:B------:R-:W-:Y:S02]  /*11720*/  PLOP3.LUT P1, PT, P1, P0, PT, 0xa2, 0x0 ;  /* 0x000000000000781c */ /* 0x000fe40000f21472 */
[----:B------:R-:W-:-:S08]  /*11730*/  @P0 R2UR P1, UR4, R17 ;  /* 0x00000000110402ca */ /* 0x000fd00000020000 */
[----:B------:R-:W-:-:S05]  /*11740*/  @P0 PLOP3.LUT P0, PT, P1, PT, PT, 0x80, 0x0 ;  /* 0x000000000000081c */ /* 0x000fca0000f0f070 */
[----:B------:R-:W-:Y:S01]  /*11750*/  @!P1 SYNCS.ARRIVE.TRANS64.RED.A0T1 RZ, [UR4+0x2d800], RZ ;  /* 0x02d800ffffff99a7 */ /* 0x000fe20008200404 */
[----:B------:R-:W-:Y:S07]  /*11760*/  @!P1 ARRIVES.LDGSTSBAR.64.TRANSCNT [UR4+0x2d800] ;  /* 0x02d80000ff0099b0 */ /* 0x000fee0008000a84 */
[----:B------:R-:W-:Y:S05]  /*11770*/  @P0 BRA.U.ANY `(.L_x_10854) ;  /* 0xfffffffd00e80947 */ /* 0x000fea000393ffff */
[----:B------:R-:W-:-:S05]  /*11780*/  VIADD R29, R29, 0x1 ;  /* 0x000000011d1d7836 */ /* 0x000fca0000000000 */
[----:B0-----:R-:W-:-:S04]  /*11790*/  LEA.HI R2, R29, R29, RZ, 0x1 ;  /* 0x0000001d1d027211 */ /* 0x001fc800078f08ff */
        /* <DEDUP_REMOVED lines=8> */
.L_x_10959:
[----:B------:R-:W-:Y:S05]  /*11820*/  BSYNC B0 ;  /* 0x0000000000007941 */ /* 0x000fea0003800000 */
.L_x_10855:
        /* <DEDUP_REMOVED lines=24> */
[----:B------:R-:W-:Y:S02]  /*119b0*/  ULDC.64 UR4, c[0x0][0x428] ;  /* 0x00010a0000047ab9 */ /* 0x000fe40000000a00 */
[----:B------:R-:W-:-:S04]  /*119c0*/  IMAD R10, R25, UR4, RZ ;  /* 0x00000004190a7c24 */ /* 0x000fc8000f8e02ff */
[----:B------:R-:W-:Y:S01]  /*119d0*/  IMAD R10, R23, UR5, R10 ;  /* 0x00000005170a7c24 */ /* 0x000fe2000f8e020a */
[----:B0-----:R-:W-:-:S13]  /*119e0*/  ISETP.NE.AND P0, PT, R5, 0x1, PT ;  /* 0x000000010500780c */ /* 0x001fda0003f05270 */
[----:B------:R-:W0:Y:S02]  /*119f0*/  @P0 LDC.64 R2, c[0x0][0x440] ;  /* 0x00011000ff020b82 */ /* 0x000e240000000a00 */
[----:B0-----:R-:W-:-:S04]  /*11a00*/  @P0 IMAD.HI.U32 R4, R6, R2, RZ ;  /* 0x0000000206040227 */ /* 0x001fc800078e00ff */
[----:B------:R-:W-:Y:S01]  /*11a10*/  IMAD.MOV.U32 R2, RZ, RZ, R6 ;  /* 0x000000ffff027224 */ /* 0x000fe200078e0006 */
[----:B------:R-:W-:-:S05]  /*11a20*/  @P0 SHF.R.U32.HI R2, RZ, R3, R4 ;  /* 0x00000003ff020219 */ /* 0x000fca0000011604 */
[----:B------:R-:W-:-:S04]  /*11a30*/  IMAD.MOV R3, RZ, RZ, -R2 ;  /* 0x000000ffff037224 */ /* 0x000fc800078e0a02 */
[----:B------:R-:W-:Y:S01]  /*11a40*/  IMAD R6, R5, R3, R6 ;  /* 0x0000000305067224 */ /* 0x000fe200078e0206 */
[--C-:B------:R-:W-:Y:S01]  /*11a50*/  SHF.R.S32.HI R3, RZ, 0x1f, R2.reuse ;  /* 0x0000001fff037819 */ /* 0x100fe20000011402 */
[----:B------:R-:W0:Y:S02]  /*11a60*/  LDC.64 R4, c[0x0][0x418] ;  /* 0x00010600ff047b82 */ /* 0x000e240000000a00 */
[----:B------:R-:W-:-:S04]  /*11a70*/  IMAD.WIDE.U32 R2, R23, UR4, R2 ;  /* 0x0000000417027c25 */ /* 0x000fc8000f8e0002 */
[----:B------:R-:W-:Y:S01]  /*11a80*/  IMAD.IADD R10, R10, 0x1, R3 ;  /* 0x000000010a0a7824 */ /* 0x000fe200078e0203 */
[----:B0-----:R-:W-:-:S04]  /*11a90*/  LEA R4, P0, R2, R4, 0x2 ;  /* 0x0000000402047211 */ /* 0x001fc800078010ff */
[----:B------:R-:W-:-:S05]  /*11aa0*/  LEA.HI.X R5, R2, R5, R10, 0x2, P0 ;  /* 0x0000000502057211 */ /* 0x000fca00000f140a */
[----:B------:R0:W5:Y:S04]  /*11ab0*/  LDG.E R4, desc[UR48][R4.64] ;  /* 0x0000003004047981 */ /* 0x000168000c1e1900 */
.L_x_10861:
[----:B------:R-:W0:Y:S01]  /*11ac0*/  S2R R2, SR_TID.X ;  /* 0x0000000000027919 */ /* 0x000e220000002100 */
[----:B------:R-:W-:Y:S01]  /*11ad0*/  IMAD R3, R8, 0x8, R17 ;  /* 0x0000000808037824 */ /* 0x000fe200078e0211 */
[----:B------:R-:W-:Y:S01]  /*11ae0*/  BSSY B1, `(.L_x_10862) ;  /* 0x0000006000017945 */ /* 0x000fe20003800000 */
[----:B0-----:R-:W-:Y:S02]  /*11af0*/  LOP3.LUT R5, R2, 0x7f, RZ, 0xc0, !PT ;  /* 0x0000007f02057812 */ /* 0x001fe400078ec0ff */
[----:B------:R-:W-:Y:S02]  /*11b00*/  SHF.L.U32 R2, R9, 0x1f, RZ ;  /* 0x0000001f09027819 */ /* 0x000fe400000006ff */
[----:B------:R-:W-:Y:S02]  /*11b10*/  ISETP.NE.AND P1, PT, R5, RZ, PT ;  /* 0x000000ff0500720c */ /* 0x000fe40003f25270 */
[----:B------:R-:W0:Y:S02]  /*11b20*/  SYNCS.PHASECHK.TRANS64.TRYWAIT P0, [R3+URZ+0x2d840], R2 ;  /* 0x02d84002030075a7 */ /* 0x000e24000800017f */
[----:B0-----:R-:W-:Y:S09]  /*11b30*/  @!P0 BRA `(.L_x_10863) ;  /* 0x0000003400808947 */ /* 0x001ff20003800000 */
.L_x_10960:
[----:B------:R-:W-:Y:S05]  /*11b40*/  BSYNC B1 ;  /* 0x0000000000017941 */ /* 0x000fea0003800000 */
.L_x_10862:
[----:B------:R-:W-:Y:S04]  /*11b50*/  BSSY B1, `(.L_x_10864) ;  /* 0x0000007000017945 */ /* 0x000fe80003800000 */
[----:B------:R-:W-:Y:S05]  /*11b60*/  @P1 BRA `(.L_x_10865) ;  /* 0x0000000000141947 */ /* 0x000fea0003800000 */
[----:B------:R-:W-:Y:S01]  /*11b70*/  ISETP.NE.AND P0, PT, R28, RZ, PT ;  /* 0x000000ff1c00720c */ /* 0x000fe20003f05270 */
[----:B0-----:R-:W-:-:S04]  /*11b80*/  IMAD.MOV.U32 R2, RZ, RZ, 0x6000 ;  /* 0x00006000ff027424 */ /* 0x001fc800078e00ff */
[----:B------:R1:W-:Y:S08]  /*11b90*/  SYNCS.ARRIVE.TRANS64 RZ, [R3+URZ+0x2d830], R2 ;  /* 0x02d8300203ff79a7 */ /* 0x0003f0000800003f */
[----:B------:R-:W-:Y:S05]  /*11ba0*/  @!P0 BRA `(.L_x_10865) ;  /* 0x0000000000048947 */ /* 0x000fea0003800000 */
[----:B------:R-:W-:Y:S01]  /*11bb0*/  BPT.TRAP 0x1 ;  /* 0x000000040000795c */ /* 0x000fe20000300000 */
.L_x_10865:
[----:B------:R-:W-:Y:S05]  /*11bc0*/  BSYNC B1 ;  /* 0x0000000000017941 */ /* 0x000fea0003800000 */
.L_x_10864:
[----:B------:R-:W-:Y:S01]  /*11bd0*/  IMAD.MOV.U32 R12, RZ, RZ, RZ ;  /* 0x000000ffff0c7224 */ /* 0x000fe200078e00ff */
[----:B------:R-:W-:Y:S01]  /*11be0*/  UIADD3 UR4, UP0, UR46, 0x370, URZ ;  /* 0x000003702e047890 */ /* 0x000fe2000ff1e03f */
[----:B------:R-:W-:Y:S01]  /*11bf0*/  IMAD R11, R8, 0x6000, R17 ;  /* 0x00006000080b7824 */ /* 0x000fe200078e0211 */
[----:B------:R-:W-:Y:S01]  /*11c00*/  PLOP3.LUT P0, PT, PT, PT, PT, 0x80, 0x0 ;  /* 0x000000000000781c */ /* 0x000fe20003f0f070 */
[----:B01----:R-:W-:Y:S01]  /*11c10*/  VIADD R3, R3, 0x2d830 ;  /* 0x0002d83003037836 */ /* 0x003fe20000000000 */
[----:B------:R-:W-:Y:S01]  /*11c20*/  R2UR UR10, R12 ;  /* 0x000000000c0a72ca */ /* 0x000fe200000e0000 */
[----:B------:R-:W-:Y:S01]  /*11c30*/  IMAD.SHL.U32 R2, R6, 0x80, RZ ;  /* 0x0000008006027824 */ /* 0x000fe200078e00ff */
[----:B------:R-:W-:Y:S01]  /*11c40*/  UIADD3.X UR5, URZ, UR47, URZ, UP0, !UPT ;  /* 0x0000002f3f057290 */ /* 0x000fe200087fe43f */
[----:B------:R-:W-:Y:S01]  /*11c50*/  VIADD R5, R11, 0x15400 ;  /* 0x000154000b057836 */ /* 0x000fe20000000000 */
[----:B------:R-:W-:Y:S01]  /*11c60*/  UMOV UR6, 0x0 ;  /* 0x0000000000067882 */ /* 0x000fe20000000000 */
[----:B------:R-:W-:-:S10]  /*11c70*/  UMOV UR7, 0x14f00000 ;  /* 0x14f0000000077882 */ /* 0x000fd40000000000 */
.L_x_10866:
        /* <DEDUP_REMOVED lines=16> */
.L_x_10867:
        /* <DEDUP_REMOVED lines=16> */
.L_x_10868:
        /* <DEDUP_REMOVED lines=15> */
.L_x_10961:
[----:B------:R-:W-:Y:S05]  /*11f70*/  BSYNC B1 ;  /* 0x0000000000017941 */ /* 0x000fea0003800000 */
.L_x_10869:
[----:B------:R-:W-:Y:S01]  /*11f80*/  BSSY B1, `(.L_x_10871) ;  /* 0x000000a000017945 */ /* 0x000fe20003800000 */
[----:B0-----:R-:W-:Y:S02]  /*11f90*/  IMAD.MOV.U32 R2, RZ, RZ, 0x0 ;  /* 0x00000000ff027424 */ /* 0x001fe400078e00ff */
[----:B------:R-:W-:Y:S01]  /*11fa0*/  IMAD.MOV.U32 R3, RZ, RZ, 0x14f00000 ;  /* 0x14f00000ff037424 */ /* 0x000fe200078e00ff */
[----:B------:R-:W-:Y:S06]  /*11fb0*/  @P1 BRA `(.L_x_10872) ;  /* 0x0000000000181947 */ /* 0x000fec0003800000 */
[----:B------:R-:W-:Y:S01]  /*11fc0*/  ISETP.NE.AND P0, PT, R28, RZ, PT ;  /* 0x000000ff1c00720c */ /* 0x000fe20003f05270 */
[----:B------:R-:W-:Y:S02]  /*11fd0*/  IMAD R11, R16, 0x8, R17 ;  /* 0x00000008100b7824 */ /* 0x000fe400078e0211 */
[----:B------:R-:W-:-:S04]  /*11fe0*/  IMAD.MOV.U32 R14, RZ, RZ, 0x6000 ;  /* 0x00006000ff0e7424 */ /* 0x000fc800078e00ff */
[----:B------:R0:W-:Y:S06]  /*11ff0*/  SYNCS.ARRIVE.TRANS64 RZ, [R11+URZ+0x2d850], R14 ;  /* 0x02d8500e0bff79a7 */ /* 0x0001ec000800003f */
[----:B------:R-:W-:Y:S05]  /*12000*/  @!P0 BRA `(.L_x_10872) ;  /* 0x0000000000048947 */ /* 0x000fea0003800000 */
[----:B------:R-:W-:Y:S01]  /*12010*/  BPT.TRAP 0x1 ;  /* 0x000000040000795c */ /* 0x000fe20000300000 */
.L_x_10872:
[----:B------:R-:W-:Y:S05]  /*12020*/  BSYNC B1 ;  /* 0x0000000000017941 */ /* 0x000fea0003800000 */
.L_x_10871:
[----:B------:R-:W-:Y:S01]  /*12030*/  R2UR UR6, R2 ;  /* 0x00000000020672ca */ /* 0x000fe200000e0000 */
[--C-:B0-----:R-:W-:Y:S01]  /*12040*/  IMAD R11, R16, 0x8, R17.reuse ;  /* 0x00000008100b7824 */ /* 0x101fe200078e0211 */
[----:B------:R-:W-:Y:S01]  /*12050*/  R2UR UR7, R3 ;  /* 0x00000000030772ca */ /* 0x000fe200000e0000 */
[----:B------:R-:W-:Y:S01]  /*12060*/  UIADD3 UR4, UP0, UR46, 0x470, URZ ;  /* 0x000004702e047890 */ /* 0x000fe2000ff1e03f */
[----:B------:R-:W-:Y:S01]  /*12070*/  R2UR UR10, R12 ;  /* 0x000000000c0a72ca */ /* 0x000fe200000e0000 */
[----:B------:R-:W-:Y:S01]  /*12080*/  IMAD R12, R16, 0x6000, R17 ;  /* 0x00006000100c7824 */ /* 0x000fe200078e0211 */
[----:B------:R-:W-:Y:S01]  /*12090*/  PLOP3.LUT P0, PT, PT, PT, PT, 0x80, 0x0 ;  /* 0x000000000000781c */ /* 0x000fe20003f0f070 */
[----:B------:R-:W-:Y:S01]  /*120a0*/  IMAD.SHL.U32 R13, R22, 0x80, RZ ;  /* 0x00000080160d7824 */ /* 0x000fe200078e00ff */
[----:B------:R-:W-:Y:S01]  /*120b0*/  UIADD3.X UR5, URZ, UR47, URZ, UP0, !UPT ;  /* 0x0000002f3f057290 */ /* 0x000fe200087fe43f */
[----:B------:R-:W-:Y:S02]  /*120c0*/  VIADD R11, R11, 0x2d850 ;  /* 0x0002d8500b0b7836 */ /* 0x000fe40000000000 */
[----:B------:R-:W-:-:S09]  /*120d0*/  VIADD R14, R12, 0x400 ;  /* 0x000004000c0e7836 */ /* 0x000fd20000000000 */
.L_x_10873:
        /* <DEDUP_REMOVED lines=15> */
.L_x_10874:
        /* <DEDUP_REMOVED lines=15> */
.L_x_10875:
        /* <DEDUP_REMOVED lines=12> */
.L_x_10860:
[----:B------:R-:W-:Y:S05]  /*12380*/  BSYNC B0 ;  /* 0x0000000000007941 */ /* 0x000fea0003800000 */
.L_x_10859:
[----:B------:R-:W-:Y:S01]  /*12390*/  UIADD3 UR4, UR40, -0x3, URZ ;  /* 0xfffffffd28047890 */ /* 0x000fe2000fffe03f */
[----:B------:R-:W-:Y:S02]  /*123a0*/  IMAD.MOV.U32 R16, RZ, RZ, R8 ;  /* 0x000000ffff107224 */ /* 0x000fe400078e0008 */
[----:B------:R-:W-:-:S03]  /*123b0*/  IMAD.MOV.U32 R24, RZ, RZ, R9 ;  /* 0x000000ffff187224 */ /* 0x000fc600078e0009 */
[----:B------:R-:W-:-:S07]  /*123c0*/  IMAD.U32 R6, RZ, RZ, UR4 ;  /* 0x00000004ff067e24 */ /* 0x000fce000f8e00ff */
.L_x_10858:
[----:B------:R-:W-:Y:S01]  /*123d0*/  ULOP3.LUT UR4, URZ, UR40, URZ, 0x33, !UPT ;  /* 0x000000283f047292 */ /* 0x000fe2000f8e333f */
[----:B------:R-:W-:Y:S01]  /*123e0*/  VIADD R7, R7, 0xfffffffe ;  /* 0xfffffffe07077836 */ /* 0x000fe20000000000 */
[----:B------:R-:W-:Y:S04]  /*123f0*/  BSSY B0, `(.L_x_10857) ;  /* 0x000015a000007945 */ /* 0x000fe80003800000 */
[----:B------:R-:W-:-:S13]  /*12400*/  ISETP.NE.AND P0, PT, R7, UR4, PT ;  /* 0x0000000407007c0c */ /* 0x000fda000bf05270 */
[----:B------:R-:W-:Y:S05]  /*12410*/  @!P0 BRA `(.L_x_10876) ;  /* 0x00000014005c8947 */ /* 0x000fea0003800000 */
[----:B------:R-:W-:-:S07]  /*12420*/  IMAD.MOV.U32 R4, RZ, RZ, R18 ;  /* 0x000000ffff047224 */ /* 0x000fce00078e0012 */
.L_x_10911:
[----:B------:R-:W-:Y:S01]  /*12430*/  LOP3.LUT P1, RZ, R19, 0x2, RZ, 0xc0, !PT ;  /* 0x0000000213ff7812 */ /* 0x000fe2000782c0ff */
[----:B------:R-:W-:Y:S01]  /*12440*/  VIADD R7, R16, 0x1 ;  /* 0x0000000110077836 */ /* 0x000fe20000000000 */
[----:B------:R-:W-:Y:S05]  /*12450*/  YIELD ;  /* 0x0000000000007946 */ /* 0x000fea0003800000 */
[----:B------:R-:W-:Y:S01]  /*12460*/  ISETP.NE.AND P0, PT, R7, 0x2, PT ;  /* 0x000000020700780c */ /* 0x000fe20003f05270 */
[----:B------:R-:W-:Y:S03]  /*12470*/  BSSY B1, `(.L_x_10877) ;  /* 0x00000a4000017945 */ /* 0x000fe60003800000 */
[----:B------:R-:W-:-:S02]  /*12480*/  SEL R3, RZ, 0x1, P0 ;  /* 0x00000001ff037807 */ /* 0x000fc40000000000 */
        /* <DEDUP_REMOVED lines=15> */
[----:B------:R-:W-:-:S04]  /*12580*/  IMAD.MOV R9, RZ, RZ, -R2 ;  /* 0x000000ffff097224 */ /* 0x000fc800078e0a02 */
[----:B------:R-:W-:Y:S02]  /*12590*/  IMAD R9, R5, R9, R6 ;  /* 0x0000000905097224 */ /* 0x000fe400078e0206 */
[C---:B------:R-:W-:Y:S02]  /*125a0*/  IMAD R5, R23.reuse, UR5, R4 ;  /* 0x0000000517057c24 */ /* 0x040fe4000f8e0204 */
[----:B------:R-:W-:Y:S01]  /*125b0*/  IMAD.WIDE.U32 R2, R23, UR4, R2 ;  /* 0x0000000417027c25 */ /* 0x000fe2000f8e0002 */
[----:B------:R-:W-:-:S03]  /*125c0*/  ULDC.64 UR4, c[0x0][0x418] ;  /* 0x0001060000047ab9 */ /* 0x000fc60000000a00 */
[----:B------:R-:W-:Y:S01]  /*125d0*/  IMAD.IADD R5, R5, 0x1, R3 ;  /* 0x0000000105057824 */ /* 0x000fe200078e0203 */
[----:B------:R-:W-:-:S04]  /*125e0*/  LEA R4, P0, R2, UR4, 0x2 ;  /* 0x0000000402047c11 */ /* 0x000fc8000f8010ff */
[----:B------:R-:W-:-:S05]  /*125f0*/  LEA.HI.X R5, R2, UR5, R5, 0x2, P0 ;  /* 0x0000000502057c11 */ /* 0x000fca00080f1405 */
[----:B------:R0:W5:Y:S04]  /*12600*/  LDG.E R4, desc[UR48][R4.64] ;  /* 0x0000003004047981 */ /* 0x000168000c1e1900 */
.L_x_10879:
        /* <DEDUP_REMOVED lines=8> */
.L_x_10962:
[----:B------:R-:W-:Y:S05]  /*12690*/  BSYNC B2 ;  /* 0x0000000000027941 */ /* 0x000fea0003800000 */
.L_x_10880:
[----:B------:R-:W-:Y:S04]  /*126a0*/  BSSY B2, `(.L_x_10882) ;  /* 0x0000007000027945 */ /* 0x000fe80003800000 */
[----:B------:R-:W-:Y:S05]  /*126b0*/  @P1 BRA `(.L_x_10883) ;  /* 0x0000000000141947 */ /* 0x000fea0003800000 */
[----:B------:R-:W-:Y:S01]  /*126c0*/  ISETP.NE.AND P0, PT, R28, RZ, PT ;  /* 0x000000ff1c00720c */ /* 0x000fe20003f05270 */
[----:B0-----:R-:W-:-:S04]  /*126d0*/  IMAD.MOV.U32 R2, RZ, RZ, 0x6000 ;  /* 0x00006000ff027424 */ /* 0x001fc800078e00ff */
[----:B------:R1:W-:Y:S08]  /*126e0*/  SYNCS.ARRIVE.TRANS64 RZ, [R3+URZ+0x2d830], R2 ;  /* 0x02d8300203ff79a7 */ /* 0x0003f0000800003f */
[----:B------:R-:W-:Y:S05]  /*126f0*/  @!P0 BRA `(.L_x_10883) ;  /* 0x0000000000048947 */ /* 0x000fea0003800000 */
[----:B------:R-:W-:Y:S01]  /*12700*/  BPT.TRAP 0x1 ;  /* 0x000000040000795c */ /* 0x000fe20000300000 */
.L_x_10883:
[----:B------:R-:W-:Y:S05]  /*12710*/  BSYNC B2 ;  /* 0x0000000000027941 */ /* 0x000fea0003800000 */
.L_x_10882:
        /* <DEDUP_REMOVED lines=11> */
.L_x_10884:
        /* <DEDUP_REMOVED lines=16> */
.L_x_10885:
        /* <DEDUP_REMOVED lines=16> */
.L_x_10886:
        /* <DEDUP_REMOVED lines=15> */
.L_x_10963:
[----:B------:R-:W-:Y:S05]  /*12ac0*/  BSYNC B2 ;  /* 0x0000000000027941 */ /* 0x000fea0003800000 */
.L_x_10887:
[----:B------:R-:W-:Y:S01]  /*12ad0*/  BSSY B2, `(.L_x_10889) ;  /* 0x0000009000027945 */ /* 0x000fe20003800000 */
[----:B------:R-:W-:Y:S02]  /*12ae0*/  IMAD.MOV.U32 R2, RZ, RZ, 0x0 ;  /* 0x00000000ff027424 */ /* 0x000fe400078e00ff */
[----:B0-----:R-:W-:Y:S01]  /*12af0*/  IMAD.MOV.U32 R3, RZ, RZ, 0x14f00000 ;  /* 0x14f00000ff037424 */ /* 0x001fe200078e00ff */
[----:B------:R-:W-:Y:S06]  /*12b00*/  @P1 BRA `(.L_x_10890) ;  /* 0x0000000000141947 */ /* 0x000fec0003800000 */
[----:B------:R-:W-:Y:S01]  /*12b10*/  ISETP.NE.AND P0, PT, R28, RZ, PT ;  /* 0x000000ff1c00720c */ /* 0x000fe20003f05270 */
[----:B------:R-:W-:-:S04]  /*12b20*/  IMAD.MOV.U32 R13, RZ, RZ, 0x6000 ;  /* 0x00006000ff0d7424 */ /* 0x000fc800078e00ff */
[----:B------:R0:W-:Y:S08]  /*12b30*/  SYNCS.ARRIVE.TRANS64 RZ, [R12+URZ+0x50], R13 ;  /* 0x0000500d0cff79a7 */ /* 0x0001f0000800003f */
[----:B------:R-:W-:Y:S05]  /*12b40*/  @!P0 BRA `(.L_x_10890) ;  /* 0x0000000000048947 */ /* 0x000fea0003800000 */
[----:B------:R-:W-:Y:S01]  /*12b50*/  BPT.TRAP 0x1 ;  /* 0x000000040000795c */ /* 0x000fe20000300000 */
.L_x_10890:
[----:B------:R-:W-:Y:S05]  /*12b60*/  BSYNC B2 ;  /* 0x0000000000027941 */ /* 0x000fea0003800000 */
.L_x_10889:
        /* <DEDUP_REMOVED lines=10> */
.L_x_10891:
        /* <DEDUP_REMOVED lines=15> */
.L_x_10892:
        /* <DEDUP_REMOVED lines=15> */
.L_x_10893:
        /* <DEDUP_REMOVED lines=12> */
.L_x_10878:
[----:B------:R-:W-:Y:S05]  /*12eb0*/  BSYNC B1 ;  /* 0x0000000000017941 */ /* 0x000fea0003800000 */
.L_x_10877:
[----:B------:R-:W-:Y:S01]  /*12ec0*/  LOP3.LUT P1, RZ, R19, 0x2, RZ, 0xc0, !PT ;  /* 0x0000000213ff7812 */ /* 0x000fe2000782c0ff */
[----:B------:R-:W-:Y:S01]  /*12ed0*/  VIADD R16, R7, 0x1 ;  /* 0x0000000107107836 */ /* 0x000fe20000000000 */
[----:B------:R-:W-:Y:S01]  /*12ee0*/  BSSY B1, `(.L_x_10894) ;  /* 0x00000a7000017945 */ /* 0x000fe20003800000 */
[----:B------:R-:W-:-:S03]  /*12ef0*/  VIADD R9, R6, 0xffffffff ;  /* 0xffffffff06097836 */ /* 0x000fc60000000000 */
        /* <DEDUP_REMOVED lines=24> */
[----:B------:R-:W-:-:S05]  /*13080*/  LEA.HI.X R5, R2, UR5, R3, 0x2, P0 ;  /* 0x0000000502057c11 */ /* 0x000fca00080f1403 */
[----:B------:R0:W5:Y:S04]  /*13090*/  LDG.E R4, desc[UR48][R4.64] ;  /* 0x0000003004047981 */ /* 0x000168000c1e1900 */
.L_x_10896:
[----:B------:R-:W-:Y:S01]  /*130a0*/  IMAD R2, R16, 0x8, R17 ;  /* 0x0000000810027824 */ /* 0x000fe200078e0211 */
[----:B------:R-:W-:Y:S01]  /*130b0*/  SHF.L.U32 R3, R24, 0x1f, RZ ;  /* 0x0000001f18037819 */ /* 0x000fe200000006ff */
[----:B------:R-:W-:Y:S03]  /*130c0*/  BSSY B2, `(.L_x_10897) ;  /* 0x0000003000027945 */ /* 0x000fe60003800000 */
[----:B------:R-:W1:Y:S02]  /*130d0*/  SYNCS.PHASECHK.TRANS64.TRYWAIT P0, [R2+URZ+0x2d840], R3 ;  /* 0x02d84003020075a7 */ /* 0x000e64000800017f */
[----:B-1----:R-:W-:Y:S05]  /*130e0*/  @!P0 BRA `(.L_x_10898) ;  /* 0x0000002000648947 */ /* 0x002fea0003800000 */
.L_x_10964:
[----:B------:R-:W-:Y:S05]  /*130f0*/  BSYNC B2 ;  /* 0x0000000000027941 */ /* 0x000fea0003800000 */
.L_x_10897:
[----:B0-----:R-:W0:Y:S01]  /*13100*/  S2R R5, SR_TID.X ;  /* 0x0000000000057919 */ /* 0x001e220000002100 */
[----:B------:R-:W-:Y:S01]  /*13110*/  BSSY B2, `(.L_x_10899) ;  /* 0x0000009000027945 */ /* 0x000fe20003800000 */
[----:B0-----:R-:W-:-:S04]  /*13120*/  LOP3.LUT R5, R5, 0x7f, RZ, 0xc0, !PT ;  /* 0x0000007f05057812 */ /* 0x001fc800078ec0ff */
[----:B------:R-:W-:-:S13]  /*13130*/  ISETP.NE.AND P1, PT, R5, RZ, PT ;  /* 0x000000ff0500720c */ /* 0x000fda0003f25270 */
[----:B------:R-:W-:Y:S05]  /*13140*/  @P1 BRA `(.L_x_10900) ;  /* 0x0000000000141947 */ /* 0x000fea0003800000 */
[----:B------:R-:W-:Y:S01]  /*13150*/  ISETP.NE.AND P0, PT, R28, RZ, PT ;  /* 0x000000ff1c00720c */ /* 0x000fe20003f05270 */
[----:B-1----:R-:W-:-:S04]  /*13160*/  IMAD.MOV.U32 R3, RZ, RZ, 0x6000 ;  /* 0x00006000ff037424 */ /* 0x002fc800078e00ff */
[----:B------:R0:W-:Y:S08]  /*13170*/  SYNCS.ARRIVE.TRANS64 RZ, [R2+URZ+0x2d830], R3 ;  /* 0x02d8300302ff79a7 */ /* 0x0001f0000800003f */
[----:B------:R-:W-:Y:S05]  /*13180*/  @!P0 BRA `(.L_x_10900) ;  /* 0x0000000000048947 */ /* 0x000fea0003800000 */
[----:B------:R-:W-:Y:S01]  /*13190*/  BPT.TRAP 0x1 ;  /* 0x000000040000795c */ /* 0x000fe20000300000 */
.L_x_10900:
[----:B------:R-:W-:Y:S05]  /*131a0*/  BSYNC B2 ;  /* 0x0000000000027941 */ /* 0x000fea0003800000 */
.L_x_10899:
[----:B------:R-:W-:Y:S01]  /*131b0*/  IMAD.MOV.U32 R5, RZ, RZ, RZ ;  /* 0x000000ffff057224 */ /* 0x000fe200078e00ff */
[----:B------:R-:W-:Y:S01]  /*131c0*/  UIADD3 UR4, UP0, UR46, 0x370, URZ ;  /* 0x000003702e047890 */ /* 0x000fe2000ff1e03f */
[C---:B01----:R-:W-:Y:S01]  /*131d0*/  IMAD R3, R16.reuse, 0x8, R0 ;  /* 0x0000000810037824 */ /* 0x043fe200078e0200 */
[----:B------:R-:W-:Y:S01]  /*131e0*/  PLOP3.LUT P0, PT, PT, PT, PT, 0x80, 0x0 ;  /* 0x000000000000781c */ /* 0x000fe20003f0f070 */
[----:B------:R-:W-:Y:S01]  /*131f0*/  IMAD R13, R16, 0x6000, R17 ;  /* 0x00006000100d7824 */ /* 0x000fe200078e0211 */
[----:B------:R-:W-:Y:S01]  /*13200*/  R2UR UR10, R5 ;  /* 0x00000000050a72ca */ /* 0x000fe200000e0000 */
[----:B------:R-:W-:Y:S01]  /*13210*/  VIADD R3, R3, 0x30 ;  /* 0x0000003003037836 */ /* 0x000fe20000000000 */
[----:B------:R-:W-:Y:S01]  /*13220*/  UIADD3.X UR5, URZ, UR47, URZ, UP0, !UPT ;  /* 0x0000002f3f057290 */ /* 0x000fe200087fe43f */
[----:B------:R-:W-:Y:S01]  /*13230*/  IMAD.SHL.U32 R2, R10, 0x80, RZ ;  /* 0x000000800a027824 */ /* 0x000fe200078e00ff */
[----:B------:R-:W-:Y:S01]  /*13240*/  UMOV UR6, 0x0 ;  /* 0x0000000000067882 */ /* 0x000fe20000000000 */
[----:B------:R-:W-:Y:S01]  /*13250*/  VIADD R11, R13, 0x15400 ;  /* 0x000154000d0b7836 */ /* 0x000fe20000000000 */
[----:B------:R-:W-:-:S09]  /*13260*/  UMOV UR7, 0x14f00000 ;  /* 0x14f0000000077882 */ /* 0x000fd20000000000 */
.L_x_10901:
        /* <DEDUP_REMOVED lines=16> */
.L_x_10902:
        /* <DEDUP_REMOVED lines=16> */
.L_x_10903:
        /* <DEDUP_REMOVED lines=15> */
.L_x_10965:
[----:B------:R-:W-:Y:S05]  /*13560*/  BSYNC B2 ;  /* 0x0000000000027941 */ /* 0x000fea0003800000 */
.L_x_10904:
[----:B------:R-:W-:Y:S01]  /*13570*/  BSSY B2, `(.L_x_10906) ;  /* 0x0000009000027945 */ /* 0x000fe20003800000 */
[----:B0-----:R-:W-:Y:S02]  /*13580*/  IMAD.MOV.U32 R2, RZ, RZ, 0x0 ;  /* 0x00000000ff027424 */ /* 0x001fe400078e00ff */
[----:B------:R-:W-:Y:S01]  /*13590*/  IMAD.MOV.U32 R3, RZ, RZ, 0x14f00000 ;  /* 0x14f00000ff037424 */ /* 0x000fe200078e00ff */
[----:B------:R-:W-:Y:S06]  /*135a0*/  @P1 BRA `(.L_x_10907) ;  /* 0x0000000000141947 */ /* 0x000fec0003800000 */
[----:B------:R-:W-:Y:S01]  /*135b0*/  ISETP.NE.AND P0, PT, R28, RZ, PT ;  /* 0x000000ff1c00720c */ /* 0x000fe20003f05270 */
[----:B------:R-:W-:-:S04]  /*135c0*/  IMAD.MOV.U32 R13, RZ, RZ, 0x6000 ;  /* 0x00006000ff0d7424 */ /* 0x000fc800078e00ff */
[----:B------:R0:W-:Y:S08]  /*135d0*/  SYNCS.ARRIVE.TRANS64 RZ, [R8+URZ+0x50], R13 ;  /* 0x0000500d08ff79a7 */ /* 0x0001f0000800003f */
[----:B------:R-:W-:Y:S05]  /*135e0*/  @!P0 BRA `(.L_x_10907) ;  /* 0x0000000000048947 */ /* 0x000fea0003800000 */
[----:B------:R-:W-:Y:S01]  /*135f0*/  BPT.TRAP 0x1 ;  /* 0x000000040000795c */ /* 0x000fe20000300000 */
.L_x_10907:
[----:B------:R-:W-:Y:S05]  /*13600*/  BSYNC B2 ;  /* 0x0000000000027941 */ /* 0x000fea0003800000 */
.L_x_10906:
        /* <DEDUP_REMOVED lines=10> */
.L_x_10908:
        /* <DEDUP_REMOVED lines=15> */
.L_x_10909:
        /* <DEDUP_REMOVED lines=15> */
.L_x_10910:
        /* <DEDUP_REMOVED lines=12> */
.L_x_10895:
[----:B------:R-:W-:Y:S05]  /*13950*/  BSYNC B1 ;  /* 0x0000000000017941 */ /* 0x000fea0003800000 */
.L_x_10894:
[----:B------:R-:W-:Y:S01]  /*13960*/  ISETP.GT.AND P0, PT, R9, UR39, PT ;  /* 0x0000002709007c0c */ /* 0x000fe2000bf04270 */
[----:B------:R-:W-:-:S12]  /*13970*/  VIADD R6, R6, 0xfffffffe ;  /* 0xfffffffe06067836 */ /* 0x000fd80000000000 */
[----:B------:R-:W-:Y:S05]  /*13980*/  @P0 BRA `(.L_x_10911) ;  /* 0xffffffe800a80947 */ /* 0x000fea000383ffff */
.L_x_10876:
[----:B------:R-:W-:Y:S05]  /*13990*/  BSYNC B0 ;  /* 0x0000000000007941 */ /* 0x000fea0003800000 */
.L_x_10857:
[----:B------:R-:W1:Y:S01]  /*139a0*/  S2R R0, SR_TID.X ;  /* 0x0000000000007919 */ /* 0x000e620000002100 */
[----:B------:R-:W-:Y:S01]  /*139b0*/  BSSY B0, `(.L_x_10912) ;  /* 0x0000010000007945 */ /* 0x000fe20003800000 */
        /* <DEDUP_REMOVED lines=14> */
[----:B0-----:R-:W-:-:S07]  /*13aa0*/  IADD3 R27, R0, UR42, R27 ;  /* 0x0000002a001b7c10 */ /* 0x001fce000fffe01b */
.L_x_10913:
[----:B------:R-:W-:Y:S05]  /*13ab0*/  BSYNC B0 ;  /* 0x0000000000007941 */ /* 0x000fea0003800000 */
.L_x_10912:
[----:B------:R-:W-:Y:S01]  /*13ac0*/  LOP3.LUT P0, RZ, R19, 0x2, RZ, 0xc0, !PT ;  /* 0x0000000213ff7812 */ /* 0x000fe2000780c0ff */
[----:B------:R-:W-:-:S12]  /*13ad0*/  BSSY B0, `(.L_x_10914) ;  /* 0x0000043000007945 */ /* 0x000fd80003800000 */
[----:B------:R-:W-:Y:S05]  /*13ae0*/  @!P0 BRA `(.L_x_10915) ;  /* 0x0000000400048947 */ /* 0x000fea0003800000 */
[----:B------:R-:W-:Y:S01]  /*13af0*/  IMAD R3, R16, 0x8, R17 ;  /* 0x0000000810037824 */ /* 0x000fe200078e0211 */
[----:B------:R-:W-:Y:S01]  /*13b00*/  SHF.L.U32 R0, R24, 0x1f, RZ ;  /* 0x0000001f18007819 */ /* 0x000fe200000006ff */
[----:B------:R-:W-:Y:S01]  /*13b10*/  BSSY B1, `(.L_x_10916) ;  /* 0x0000004000017945 */ /* 0x000fe20003800000 */
[----:B------:R-:W-:Y:S02]  /*13b20*/  ISETP.NE.AND P2, PT, R6, RZ, PT ;  /* 0x000000ff0600720c */ /* 0x000fe40003f45270 */
[----:B------:R-:W1:Y:S02]  /*13b30*/  SYNCS.PHASECHK.TRANS64.TRYWAIT P0, [R3+URZ+0x2d860], R0 ;  /* 0x02d86000030075a7 */ /* 0x000e64000800017f */
[----:B-1----:R-:W-:Y:S09]  /*13b40*/  @!P0 BRA `(.L_x_10917) ;  /* 0x0000001400f48947 */ /* 0x002ff20003800000 */
.L_x_10966:
[----:B------:R-:W-:Y:S05]  /*13b50*/  BSYNC B1 ;  /* 0x0000000000017941 */ /* 0x000fea0003800000 */
.L_x_10916:
[----:B------:R-:W-:Y:S04]  /*13b60*/  BSSY B1, `(.L_x_10918) ;  /* 0x0000007000017945 */ /* 0x000fe80003800000 */
[----:B------:R-:W-:Y:S05]  /*13b70*/  @P2 BRA `(.L_x_10919) ;  /* 0x0000000000142947 */ /* 0x000fea0003800000 */
[----:B------:R-:W-:Y:S01]  /*13b80*/  ISETP.NE.AND P0, PT, R28, RZ, PT ;  /* 0x000000ff1c00720c */ /* 0x000fe20003f05270 */
[----:B-1----:R-:W-:-:S04]  /*13b90*/  IMAD.MOV.U32 R0, RZ, RZ, 0x6000 ;  /* 0x00006000ff007424 */ /* 0x002fc800078e00ff */
[----:B------:R2:W-:Y:S08]  /*13ba0*/  SYNCS.ARRIVE.TRANS64 RZ, [R3+URZ+0x2d850], R0 ;  /* 0x02d8500003ff79a7 */ /* 0x0005f0000800003f */
[----:B------:R-:W-:Y:S05]  /*13bb0*/  @!P0 BRA `(.L_x_10919) ;  /* 0x0000000000048947 */ /* 0x000fea0003800000 */
[----:B------:R-:W-:Y:S01]  /*13bc0*/  BPT.TRAP 0x1 ;  /* 0x000000040000795c */ /* 0x000fe20000300000 */
.L_x_10919:
[----:B------:R-:W-:Y:S05]  /*13bd0*/  BSYNC B1 ;  /* 0x0000000000017941 */ /* 0x000fea0003800000 */
.L_x_10918:
[----:B-12---:R-:W-:Y:S01]  /*13be0*/  IMAD R0, R16, 0x6000, R17 ;  /* 0x0000600010007824 */ /* 0x006fe200078e0211 */
[----:B------:R-:W-:Y:S01]  /*13bf0*/  UIADD3 UR4, UP0, UR46, 0x470, URZ ;  /* 0x000004702e047890 */ /* 0x000fe2000ff1e03f */
[----:B0-----:R-:W-:Y:S01]  /*13c00*/  VIADD R2, R3, 0x2d850 ;  /* 0x0002d85003027836 */ /* 0x001fe20000000000 */
[----:B------:R-:W-:Y:S01]  /*13c10*/  PLOP3.LUT P0, PT, PT, PT, PT, 0x80, 0x0 ;  /* 0x000000000000781c */ /* 0x000fe20003f0f070 */
[----:B------:R-:W-:Y:S01]  /*13c20*/  IMAD.SHL.U32 R22, R22, 0x80, RZ ;  /* 0x0000008016167824 */ /* 0x000fe200078e00ff */
[----:B------:R-:W-:Y:S01]  /*13c30*/  UIADD3.X UR5, URZ, UR47, URZ, UP0, !UPT ;  /* 0x0000002f3f057290 */ /* 0x000fe200087fe43f */
[----:B------:R-:W-:Y:S01]  /*13c40*/  VIADD R3, R0, 0x400 ;  /* 0x0000040000037836 */ /* 0x000fe20000000000 */
[----:B------:R-:W-:Y:S01]  /*13c50*/  UMOV UR6, 0x0 ;  /* 0x0000000000067882 */ /* 0x000fe20000000000 */
[----:B------:R-:W-:Y:S01]  /*13c60*/  UMOV UR7, 0x14f00000 ;  /* 0x14f0000000077882 */ /* 0x000fe20000000000 */
[----:B------:R-:W-:-:S08]  /*13c70*/  UMOV UR10, URZ ;  /* 0x0000003f000a7c82 */ /* 0x000fd00008000000 */
.L_x_10920:
        /* <DEDUP_REMOVED lines=15> */
.L_x_10921:
        /* <DEDUP_REMOVED lines=15> */
.L_x_10922:
        /* <DEDUP_REMOVED lines=9> */
[----:B-1----:R-:W-:Y:S05]  /*13ef0*/  @P0 BRA.U.ANY `(.L_x_10922) ;  /* 0xfffffffd00d80947 */ /* 0x002fea000393ffff */
.L_x_10915:
[----:B------:R-:W-:Y:S05]  /*13f00*/  BSYNC B0 ;  /* 0x0000000000007941 */ /* 0x000fea0003800000 */
.L_x_10914:
[----:B------:R-:W-:-:S05]  /*13f10*/  VIADD R16, R16, 0x1 ;  /* 0x0000000110107836 */ /* 0x000fca0000000000 */
[----:B------:R-:W-:-:S04]  /*13f20*/  ISETP.NE.AND P0, PT, R16, 0x2, PT ;  /* 0x000000021000780c */ /* 0x000fc80003f05270 */
[----:B------:R-:W-:Y:S02]  /*13f30*/  SEL R3, RZ, 0x1, P0 ;  /* 0x00000001ff037807 */ /* 0x000fe40000000000 */
[----:B------:R-:W-:Y:S02]  /*13f40*/  SEL R16, R16, RZ, P0 ;  /* 0x000000ff10107207 */ /* 0x000fe40000000000 */
[----:B------:R-:W-:-:S07]  /*13f50*/  LOP3.LUT R24, R24, R3, RZ, 0x3c, !PT ;  /* 0x0000000318187212 */ /* 0x000fce00078e3cff */
.L_x_10839:
[----:B------:R-:W-:Y:S05]  /*13f60*/  BSYNC B7 ;  /* 0x0000000000077941 */ /* 0x000fea0003800000 */
.L_x_10837:
[----:B------:R-:W-:-:S13]  /*13f70*/  LOP3.LUT P0, RZ, R19, 0x4, RZ, 0xc0, !PT ;  /* 0x0000000413ff7812 */ /* 0x000fda000780c0ff */
[----:B------:R-:W-:Y:S05]  /*13f80*/  @!P0 BRA `(.L_x_10923) ;  /* 0x0000000000248947 */ /* 0x000fea0003800000 */
[----:B------:R-:W-:Y:S05]  /*13f90*/  WARPSYNC.ALL ;  /* 0x0000000000007948 */ /* 0x000fea0003800000 */
[----:B------:R-:W1:Y:S08]  /*13fa0*/  S2UR UR5, SR_CgaCtaId ;  /* 0x00000000000579c3 */ /* 0x000e700000008800 */
[----:B------:R-:W-:Y:S06]  /*13fb0*/  BAR.SYNC.DEFER_BLOCKING 0x5, 0x200 ;  /* 0x0148000000007b1d */ /* 0x000fec0000010000 */
[----:B------:R-:W-:-:S02]  /*13fc0*/  UMOV UR4, 0x400 ;  /* 0x0000040000047882 */ /* 0x000fc40000000000 */
[----:B-1----:R-:W-:-:S06]  /*13fd0*/  ULEA UR4, UR5, UR4, 0x18 ;  /* 0x0000000405047291 */ /* 0x002fcc000f8ec03f */
[----:B0-----:R-:W-:-:S05]  /*13fe0*/  IMAD.U32 R17, RZ, RZ, UR4 ;  /* 0x00000004ff117e24 */ /* 0x001fca000f8e00ff */
[----:B------:R0:W1:Y:S01]  /*13ff0*/  LDS R27, [R17+0x2d8d0] ;  /* 0x02d8d000111b7984 */ /* 0x0000620000000800 */
[----:B------:R-:W-:Y:S06]  /*14000*/  BAR.ARV 0x4, 0x200 ;  /* 0x0108000000007b1d */ /* 0x000fec0000002000 */
[----:B------:R-:W-:Y:S05]  /*14010*/  BRA `(.L_x_10924) ;  /* 0x00000000002c7947 */ /* 0x000fea0003800000 */
.L_x_10923:
[----:B------:R-:W-:-:S03]  /*14020*/  UMOV UR4, 0xffffffff ;  /* 0xffffffff00047882 */ /* 0x000fc60000000000 */
[----:B------:R-:W-:Y:S05]  /*14030*/  BRA.DIV UR4, `(.L_x_10925) ;  /* 0x0000001204cc7947 */ /* 0x000fea000b800000 */
[----:B------:R1:W2:Y:S02]  /*14040*/  SHFL.IDX PT, R14, R27, RZ, 0x1f ;  /* 0x00001fff1b0e7589 */ /* 0x0002a400000e0000 */
.L_x_10969:
[----:B------:R-:W0:Y:S01]  /*14050*/  @!P1 S2R R3, SR_CgaCtaId ;  /* 0x0000000000039919 */ /* 0x000e220000008800 */
[----:B------:R-:W-:Y:S05]  /*14060*/  WARPSYNC.ALL ;  /* 0x0000000000007948 */ /* 0x000fea0003800000 */
[----:B------:R-:W-:Y:S01]  /*14070*/  BAR.SYNC.DEFER_BLOCKING 0x4, 0x200 ;  /* 0x0108000000007b1d */ /* 0x000fe20000010000 */
[----:B------:R-:W-:-:S04]  /*14080*/  @!P1 MOV R0, 0x400 ;  /* 0x0000040000009802 */ /* 0x000fc80000000f00 */
[----:B0-----:R-:W-:-:S05]  /*14090*/  @!P1 LEA R17, R3, R0, 0x18 ;  /* 0x0000000003119211 */ /* 0x001fca00078ec0ff */
[----:B------:R1:W-:Y:S02]  /*140a0*/  @!P1 STS [R17+0x2d8d0], R27 ;  /* 0x02d8d01b11009388 */ /* 0x0003e40000000800 */
[----:B-12---:R-:W-:Y:S01]  /*140b0*/  IMAD.MOV.U32 R27, RZ, RZ, R14 ;  /* 0x000000ffff1b7224 */ /* 0x006fe200078e000e */
[----:B------:R-:W-:Y:S06]  /*140c0*/  BAR.ARV 0x5, 0x200 ;  /* 0x0148000000007b1d */ /* 0x000fec0000002000 */
.L_x_10924:
[----:B------:R-:W-:Y:S02]  /*140d0*/  ULDC UR4, c[0x0][0xc38] ;  /* 0x00030e0000047ab9 */ /* 0x000fe40000000800 */
[----:B-1----:R-:W-:-:S13]  /*140e0*/  ISETP.GE.AND P0, PT, R27, UR4, PT ;  /* 0x000000041b007c0c */ /* 0x002fda000bf06270 */
[----:B------:R-:W-:Y:S05]  /*140f0*/  @!P0 BRA `(.L_x_10926) ;  /* 0xffffffb800088947 */ /* 0x000fea000383ffff */
.L_x_10828:
[----:B------:R-:W1:Y:S01]  /*14100*/  S2R R3, SR_CgaCtaId ;  /* 0x0000000000037919 */ /* 0x000e620000008800 */
[----:B------:R-:W-:Y:S01]  /*14110*/  VIADD R29, R29, 0x1 ;  /* 0x000000011d1d7836 */ /* 0x000fe20000000000 */
[----:B------:R-:W-:Y:S01]  /*14120*/  MOV R2, 0x400 ;  /* 0x0000040000027802 */ /* 0x000fe20000000f00 */
[----:B------:R-:W-:Y:S03]  /*14130*/  BSSY B0, `(.L_x_10927) ;  /* 0x0000008000007945 */ /* 0x000fe60003800000 */
[----:B------:R-:W-:-:S04]  /*14140*/  LEA.HI R0, R29, R29, RZ, 0x1 ;  /* 0x0000001d1d007211 */ /* 0x000fc800078f08ff */
[----:B------:R-:W-:-:S05]  /*14150*/  LOP3.LUT R0, R0, 0xfffffffe, RZ, 0xc0, !PT ;  /* 0xfffffffe00007812 */ /* 0x000fca00078ec0ff */
[----:B------:R-:W-:-:S05]  /*14160*/  IMAD.IADD R0, R29, 0x1, -R0 ;  /* 0x000000011d007824 */ /* 0x000fca00078e0a00 */
[----:B------:R-:W-:Y:S02]  /*14170*/  SHF.L.U32 R0, R0, 0x1f, RZ ;  /* 0x0000001f00007819 */ /* 0x000fe400000006ff */
[----:B-1----:R-:W-:-:S04]  /*14180*/  LEA R9, R3, R2, 0x18 ;  /* 0x0000000203097211 */ /* 0x002fc800078ec0ff */
[----:B------:R-:W1:Y:S02]  /*14190*/  SYNCS.PHASECHK.TRANS64.TRYWAIT P0, [R9+URZ+0x2d820], R0 ;  /* 0x02d82000090075a7 */ /* 0x000e64000800017f */
[----:B-1----:R-:W-:Y:S05]  /*141a0*/  @!P0 BRA `(.L_x_10928) ;  /* 0x0000001000988947 */ /* 0x002fea0003800000 */
.L_x_10970:
[----:B------:R-:W-:Y:S05]  /*141b0*/  BSYNC B0 ;  /* 0x0000000000007941 */ /* 0x000fea0003800000 */
.L_x_10927:
[----:B------:R-:W-:-:S03]  /*141c0*/  UMOV UR4, 0xffffffff ;  /* 0xffffffff00047882 */ /* 0x000fc60000000000 */
[----:B------:R-:W-:Y:S05]  /*141d0*/  BRA.DIV UR4, `(.L_x_10929) ;  /* 0x0000001204a07947 */ /* 0x000fea000b800000 */
[----:B-1----:R-:W1:Y:S02]  /*141e0*/  S2R R0, SR_TID.X ;  /* 0x0000000000007919 */ /* 0x002e640000002100 */
[----:B-1----:R-:W-:-:S04]  /*141f0*/  SHF.R.U32.HI R0, RZ, 0x5, R0 ;  /* 0x00000005ff007819 */ /* 0x002fc80000011600 */
[----:B------:R-:W-:-:S05]  /*14200*/  LOP3.LUT R0, R0, 0x3, RZ, 0xc0, !PT ;  /* 0x0000000300007812 */ /* 0x000fca00078ec0ff */
[----:B------:R1:W2:Y:S02]  /*14210*/  SHFL.IDX PT, R14, R0, RZ, 0x1f ;  /* 0x00001fff000e7589 */ /* 0x0002a400000e0000 */
.L_x_10973:
[----:B--2---:R-:W-:Y:S01]  /*14220*/  ISETP.NE.AND P0, PT, R14, RZ, PT ;  /* 0x000000ff0e00720c */ /* 0x004fe20003f05270 */
[----:B------:R-:W-:-:S12]  /*14230*/  BSSY B0, `(.L_x_10930) ;  /* 0x0000024000007945 */ /* 0x000fd80003800000 */
[----:B------:R-:W-:Y:S05]  /*14240*/  @P0 BRA `(.L_x_10931) ;  /* 0x0000000000880947 */ /* 0x000fea0003800000 */
[----:B------:R-:W-:-:S03]  /*14250*/  UMOV UR4, 0xffffffff ;  /* 0xffffffff00047882 */ /* 0x000fc60000000000 */
[----:B------:R-:W-:Y:S05]  /*14260*/  BRA.DIV UR4, `(.L_x_10932) ;  /* 0x0000001204b07947 */ /* 0x000fea000b800000 */
[----:B------:R-:W-:-:S13]  /*14270*/  ELECT P6, URZ, PT ;  /* 0x00000000003f782f */ /* 0x000fda00038c0000 */
.L_x_10976:
[----:B------:R-:W-:Y:S05]  /*14280*/  @!P6 BRA `(.L_x_10931) ;  /* 0x000000000078e947 */ /* 0x000fea0003800000 */
[----:B------:R-:W-:-:S06]  /*14290*/  ULOP3.LUT UR4, UR38, 0x2, URZ, 0xfc, !UPT ;  /* 0x0000000226047892 */ /* 0x000fcc000f8efc3f */
[----:B-1----:R-:W-:-:S05]  /*142a0*/  IMAD.U32 R0, RZ, RZ, UR4 ;  /* 0x00000004ff007e24 */ /* 0x002fca000f8e00ff */
[----:B------:R-:W-:-:S13]  /*142b0*/  ISETP.NE.AND P2, PT, R0, 0x3, PT ;  /* 0x000000030000780c */ /* 0x000fda0003f45270 */
[----:B------:R-:W-:Y:S05]  /*142c0*/  @!P2 BRA `(.L_x_10933) ;  /* 0x000000000004a947 */ /* 0x000fea0003800000 */
[----:B------:R-:W-:Y:S01]  /*142d0*/  BPT.TRAP 0x1 ;  /* 0x000000040000795c */ /* 0x000fe20000300000 */
.L_x_10933:
[----:B------:R-:W-:Y:S01]  /*142e0*/  VIADD R3, R9, 0x2d840 ;  /* 0x0002d84009037836 */ /* 0x000fe20000000000 */
[----:B------:R-:W-:Y:S01]  /*142f0*/  SHF.L.U32 R2, R24, 0x1f, RZ ;  /* 0x0000001f18027819 */ /* 0x000fe200000006ff */
[C---:B------:R-:W-:Y:S02]  /*14300*/  VIADD R0, R16.reuse, 0x1 ;  /* 0x0000000110007836 */ /* 0x040fe40000000000 */
[----:B------:R-:W-:-:S03]  /*14310*/  IMAD R7, R16, 0x8, R3 ;  /* 0x0000000810077824 */ /* 0x000fc600078e0203 */
        /* <DEDUP_REMOVED lines=8> */
.L_x_10977:
[----:B------:R-:W2:Y:S02]  /*143a0*/  SYNCS.PHASECHK.TRANS64.TRYWAIT P0, [R3+URZ], R0 ;  /* 0x00000000030075a7 */ /* 0x000ea4000800017f */
[----:B--2---:R-:W-:Y:S05]  /*143b0*/  @!P0 BRA `(.L_x_10935) ;  /* 0x0000001000908947 */ /* 0x004fea0003800000 */
.L_x_10978:
[----:B------:R-:W-:Y:S05]  /*143c0*/  @!P2 BRA `(.L_x_10936) ;  /* 0x000000000004a947 */ /* 0x000fea0003800000 */
[----:B------:R-:W-:Y:S01]  /*143d0*/  BPT.TRAP 0x1 ;  /* 0x000000040000795c */ /* 0x000fe20000300000 */
.L_x_10936:
[----:B--2---:R-:W-:-:S04]  /*143e0*/  VIADD R3, R9, 0x2d860 ;  /* 0x0002d86009037836 */ /* 0x004fc80000000000 */
[----:B------:R-:W-:-:S04]  /*143f0*/  IMAD R5, R16, 0x8, R3 ;  /* 0x0000000810057824 */ /* 0x000fc800078e0203 */
[----:B------:R-:W2:Y:S02]  /*14400*/  SYNCS.PHASECHK.TRANS64.TRYWAIT P0, [R5+URZ], R2 ;  /* 0x00000002050075a7 */ /* 0x000ea4000800017f */
[----:B--2---:R-:W-:Y:S05]  /*14410*/  @!P0 BRA `(.L_x_10937) ;  /* 0x00000010008c8947 */ /* 0x004fea0003800000 */
.L_x_10979:
[----:B------:R-:W-:-:S07]  /*14420*/  IMAD R3, R4, 0x8, R3 ;  /* 0x0000000804037824 */ /* 0x000fce00078e0203 */
.L_x_10938:
[----:B---3--:R3:W4:Y:S02]  /*14430*/  SYNCS.PHASECHK.TRANS64.TRYWAIT P0, [R3+URZ], R0 ;  /* 0x00000000030075a7 */ /* 0x008724000800017f */
[----:B----4-:R-:W-:Y:S05]  /*14440*/  @!P0 NANOSLEEP.SYNCS 0x989680 ;  /* 0x009896800000895d */ /* 0x010fea0003900000 */
[----:B------:R-:W4:Y:S02]  /*14450*/  @!P0 SYNCS.PHASECHK.TRANS64 P0, [R3+URZ], R0 ;  /* 0x00000000030085a7 */ /* 0x000f24000800007f */
[----:B----4-:R-:W-:Y:S05]  /*14460*/  @!P0 BRA `(.L_x_10938) ;  /* 0xfffffffc00f08947 */ /* 0x010fea000383ffff */
.L_x_10931:
[----:B------:R-:W-:Y:S05]  /*14470*/  BSYNC B0 ;  /* 0x0000000000007941 */ /* 0x000fea0003800000 */
.L_x_10930:
[----:B------:R-:W-:Y:S05]  /*14480*/  EXIT ;  /* 0x000000000000794d */ /* 0x000fea0003800000 */
.L_x_10749:
[----:B0-----:R-:W-:-:S04]  /*14490*/  IMAD.U32 R3, RZ, RZ, UR42 ;  /* 0x0000002aff037e24 */ /* 0x001fc8000f8e00ff */
[----:B------:R0:W1:Y:S03]  /*144a0*/  SYNCS.PHASECHK.TRANS64.TRYWAIT P1, [R3+URZ+0x2d800], R0 ;  /* 0x02d80000030075a7 */ /* 0x000066000802017f */
[----:B-1----:R-:W-:Y:S05]  /*144b0*/  @!P1 NANOSLEEP.SYNCS 0x989680 ;  /* 0x009896800000995d */ /* 0x002fea0003900000 */
[----:B------:R-:W1:Y:S02]  /*144c0*/  @!P1 SYNCS.PHASECHK.TRANS64 P1, [R3+URZ+0x2d800], R0 ;  /* 0x02d80000030095a7 */ /* 0x000e64000802007f */
[----:B-1----:R-:W-:Y:S05]  /*144d0*/  @!P1 BRA `(.L_x_10749) ;  /* 0xfffffffc00ec9947 */ /* 0x002fea000383ffff */
[----:B------:R-:W-:Y:S05]  /*144e0*/  BRA `(.L_x_10939) ;  /* 0xfffffed4009c7947 */ /* 0x000fea000383ffff */
.L_x_10753:
[----:B-1----:R1:W2:Y:S02]  /*144f0*/  SYNCS.PHASECHK.TRANS64.TRYWAIT P2, [R5+URZ+0x2d830], R0 ;  /* 0x02d83000050075a7 */ /* 0x0022a4000804017f */
[----:B--2---:R-:W-:Y:S05]  /*14500*/  @!P2 NANOSLEEP.SYNCS 0x989680 ;  /* 0x009896800000a95d */ /* 0x004fea0003900000 */
[----:B------:R-:W2:Y:S02]  /*14510*/  @!P2 SYNCS.PHASECHK.TRANS64 P2, [R5+URZ+0x2d830], R0 ;  /* 0x02d830000500a5a7 */ /* 0x000ea4000804007f */
[----:B--2---:R-:W-:Y:S05]  /*14520*/  @!P2 BRA `(.L_x_10753) ;  /* 0xfffffffc00f0a947 */ /* 0x004fea000383ffff */
[----:B------:R-:W-:Y:S05]  /*14530*/  BRA `(.L_x_10752) ;  /* 0xfffffed400c07947 */ /* 0x000fea000383ffff */
.L_x_10769:
[----:B--2---:R-:W-:-:S04]  /*14540*/  IMAD.U32 R7, RZ, RZ, UR6 ;  /* 0x00000006ff077e24 */ /* 0x004fc8000f8e00ff */
[----:B------:R2:W3:Y:S03]  /*14550*/  SYNCS.PHASECHK.TRANS64.TRYWAIT P2, [R7+URZ+0x2d830], R6 ;  /* 0x02d83006070075a7 */ /* 0x0004e6000804017f */
[----:B---3--:R-:W-:Y:S05]  /*14560*/  @!P2 NANOSLEEP.SYNCS 0x989680 ;  /* 0x009896800000a95d */ /* 0x008fea0003900000 */
[----:B------:R-:W3:Y:S02]  /*14570*/  @!P2 SYNCS.PHASECHK.TRANS64 P2, [R7+URZ+0x2d830], R6 ;  /* 0x02d830060700a5a7 */ /* 0x000ee4000804007f */
[----:B---3--:R-:W-:Y:S05]  /*14580*/  @!P2 BRA `(.L_x_10769) ;  /* 0xfffffffc00eca947 */ /* 0x008fea000383ffff */
[----:B------:R-:W-:Y:S05]  /*14590*/  BRA `(.L_x_10766) ;  /* 0xffffff0800b07947 */ /* 0x000fea000383ffff */
.L_x_10773:
[----:B-1----:R-:W-:-:S04]  /*145a0*/  IMAD.U32 R7, RZ, RZ, UR6 ;  /* 0x00000006ff077e24 */ /* 0x002fc8000f8e00ff */
[----:B------:R1:W2:Y:S03]  /*145b0*/  SYNCS.PHASECHK.TRANS64.TRYWAIT P2, [R7+URZ+0x2d850], R6 ;  /* 0x02d85006070075a7 */ /* 0x0002a6000804017f */
[----:B--2---:R-:W-:Y:S05]  /*145c0*/  @!P2 NANOSLEEP.SYNCS 0x989680 ;  /* 0x009896800000a95d */ /* 0x004fea0003900000 */
[----:B------:R-:W2:Y:S02]  /*145d0*/  @!P2 SYNCS.PHASECHK.TRANS64 P2, [R7+URZ+0x2d850], R6 ;  /* 0x02d850060700a5a7 */ /* 0x000ea4000804007f */
[----:B--2---:R-:W-:Y:S05]  /*145e0*/  @!P2 BRA `(.L_x_10773) ;  /* 0xfffffffc00eca947 */ /* 0x004fea000383ffff */
[----:B------:R-:W-:Y:S05]  /*145f0*/  BRA `(.L_x_10770) ;  /* 0xffffff0c00507947 */ /* 0x000fea000383ffff */
.L_x_10790:
[----:B-1----:R-:W-:-:S04]  /*14600*/  IMAD.U32 R5, RZ, RZ, UR6 ;  /* 0x00000006ff057e24 */ /* 0x002fc8000f8e00ff */
[----:B------:R1:W2:Y:S03]  /*14610*/  SYNCS.PHASECHK.TRANS64.TRYWAIT P3, [R5+URZ+0x2d830], R0 ;  /* 0x02d83000050075a7 */ /* 0x0002a6000806017f */
[----:B--2---:R-:W-:Y:S05]  /*14620*/  @!P3 NANOSLEEP.SYNCS 0x989680 ;  /* 0x009896800000b95d */ /* 0x004fea0003900000 */
[----:B------:R-:W2:Y:S02]  /*14630*/  @!P3 SYNCS.PHASECHK.TRANS64 P3, [R5+URZ+0x2d830], R0 ;  /* 0x02d830000500b5a7 */ /* 0x000ea4000806007f */
[----:B--2---:R-:W-:Y:S05]  /*14640*/  @!P3 BRA `(.L_x_10790) ;  /* 0xfffffffc00ecb947 */ /* 0x004fea000383ffff */
[----:B------:R-:W-:Y:S05]  /*14650*/  BRA `(.L_x_10787) ;  /* 0xffffff3c00887947 */ /* 0x000fea000383ffff */
.L_x_10794:
[----:B-1----:R-:W-:-:S04]  /*14660*/  IMAD.U32 R5, RZ, RZ, UR6 ;  /* 0x00000006ff057e24 */ /* 0x002fc8000f8e00ff */
[----:B------:R1:W2:Y:S03]  /*14670*/  SYNCS.PHASECHK.TRANS64.TRYWAIT P2, [R5+URZ+0x2d850], R0 ;  /* 0x02d85000050075a7 */ /* 0x0002a6000804017f */
[----:B--2---:R-:W-:Y:S05]  /*14680*/  @!P2 NANOSLEEP.SYNCS 0x989680 ;  /* 0x009896800000a95d */ /* 0x004fea0003900000 */
[----:B------:R-:W2:Y:S02]  /*14690*/  @!P2 SYNCS.PHASECHK.TRANS64 P2, [R5+URZ+0x2d850], R0 ;  /* 0x02d850000500a5a7 */ /* 0x000ea4000804007f */
[----:B--2---:R-:W-:Y:S05]  /*146a0*/  @!P2 BRA `(.L_x_10794) ;  /* 0xfffffffc00eca947 */ /* 0x004fea000383ffff */
[----:B------:R-:W-:Y:S05]  /*146b0*/  BRA `(.L_x_10791) ;  /* 0xffffff4000287947 */ /* 0x000fea000383ffff */
.L_x_10800:
[----:B-1----:R-:W-:-:S04]  /*146c0*/  IMAD.U32 R5, RZ, RZ, UR6 ;  /* 0x00000006ff057e24 */ /* 0x002fc8000f8e00ff */
[----:B------:R1:W2:Y:S03]  /*146d0*/  SYNCS.PHASECHK.TRANS64.TRYWAIT P3, [R5+URZ+0x2d830], R0 ;  /* 0x02d83000050075a7 */ /* 0x0002a6000806017f */
[----:B--2---:R-:W-:Y:S05]  /*146e0*/  @!P3 NANOSLEEP.SYNCS 0x989680 ;  /* 0x009896800000b95d */ /* 0x004fea0003900000 */
[----:B------:R-:W2:Y:S02]  /*146f0*/  @!P3 SYNCS.PHASECHK.TRANS64 P3, [R5+URZ+0x2d830], R0 ;  /* 0x02d830000500b5a7 */ /* 0x000ea4000806007f */
[----:B--2---:R-:W-:Y:S05]  /*14700*/  @!P3 BRA `(.L_x_10800) ;  /* 0xfffffffc00ecb947 */ /* 0x004fea000383ffff */
[----:B------:R-:W-:Y:S05]  /*14710*/  BRA `(.L_x_10797) ;  /* 0xffffff5c00947947 */ /* 0x000fea000383ffff */
.L_x_10804:
[----:B-1----:R-:W-:-:S04]  /*14720*/  IMAD.U32 R5, RZ, RZ, UR6 ;  /* 0x00000006ff057e24 */ /* 0x002fc8000f8e00ff */
[----:B------:R1:W2:Y:S03]  /*14730*/  SYNCS.PHASECHK.TRANS64.TRYWAIT P2, [R5+URZ+0x2d850], R0 ;  /* 0x02d85000050075a7 */ /* 0x0002a6000804017f */
[----:B--2---:R-:W-:Y:S05]  /*14740*/  @!P2 NANOSLEEP.SYNCS 0x989680 ;  /* 0x009896800000a95d */ /* 0x004fea0003900000 */
[----:B------:R-:W2:Y:S02]  /*14750*/  @!P2 SYNCS.PHASECHK.TRANS64 P2, [R5+URZ+0x2d850], R0 ;  /* 0x02d850000500a5a7 */ /* 0x000ea4000804007f */
[----:B--2---:R-:W-:Y:S05]  /*14760*/  @!P2 BRA `(.L_x_10804) ;  /* 0xfffffffc00eca947 */ /* 0x004fea000383ffff */
[----:B------:R-:W-:Y:S05]  /*14770*/  BRA `(.L_x_10801) ;  /* 0xffffff6000347947 */ /* 0x000fea000383ffff */
.L_x_10817:
[----:B-1----:R-:W-:-:S04]  /*14780*/  IMAD.U32 R7, RZ, RZ, UR9 ;  /* 0x00000009ff077e24 */ /* 0x002fc8000f8e00ff */
[----:B------:R1:W3:Y:S03]  /*14790*/  SYNCS.PHASECHK.TRANS64.TRYWAIT P0, [R7+URZ+0x2d850], R2 ;  /* 0x02d85002070075a7 */ /* 0x0002e6000800017f */
[----:B---3--:R-:W-:Y:S05]  /*147a0*/  @!P0 NANOSLEEP.SYNCS 0x989680 ;  /* 0x009896800000895d */ /* 0x008fea0003900000 */
[----:B------:R-:W3:Y:S02]  /*147b0*/  @!P0 SYNCS.PHASECHK.TRANS64 P0, [R7+URZ+0x2d850], R2 ;  /* 0x02d85002070085a7 */ /* 0x000ee4000800007f */
[----:B---3--:R-:W-:Y:S05]  /*147c0*/  @!P0 BRA `(.L_x_10817) ;  /* 0xfffffffc00ec8947 */ /* 0x008fea000383ffff */
[----:B------:R-:W-:Y:S05]  /*147d0*/  BRA `(.L_x_10816) ;  /* 0xffffff8c00787947 */ /* 0x000fea000383ffff */
.L_x_10845:
[----:B------:R-:W-:Y:S02]  /*147e0*/  IMAD.MOV.U32 R13, RZ, RZ, R20 ;  /* 0x000000ffff0d7224 */ /* 0x000fe400078e0014 */
[----:B------:R-:W-:Y:S02]  /*147f0*/  IMAD.MOV.U32 R12, RZ, RZ, RZ ;  /* 0x000000ffff0c7224 */ /* 0x000fe400078e00ff */
[----:B------:R-:W-:Y:S02]  /*14800*/  IMAD.MOV.U32 R11, RZ, RZ, 0x1f ;  /* 0x0000001fff0b7424 */ /* 0x000fe400078e00ff */
[----:B------:R-:W-:-:S07]  /*14810*/  IMAD.MOV.U32 R15, RZ, RZ, -0x1 ;  /* 0xffffffffff0f7424 */ /* 0x000fce00078e00ff */
[----:B------:R-:W-:Y:S05]  /*14820*/  WARPSYNC.COLLECTIVE R15, `(.L_x_10940) ;  /* 0x000000000f087348 */ /* 0x000fea0003c00000 */
[----:B------:R0:W1:Y:S02]  /*14830*/  SHFL.IDX P6, R14, R13, R12, R11 ;  /* 0x0000000c0d0e7389 */ /* 0x00006400000c000b */
[----:B01----:R-:W-:Y:S01]  /*14840*/  ENDCOLLECTIVE ;  /* 0x000000000000791b */ /* 0x003fe20003800000 */
.L_x_10940:
[----:B------:R-:W-:Y:S05]  /*14850*/  BRA `(.L_x_10941) ;  /* 0xffffffbc00c47947 */ /* 0x000fea000383ffff */
.L_x_10847:
[----:B------:R-:W-:Y:S01]  /*14860*/  BSSY B0, `(.L_x_10942) ;  /* 0x0000006000007945 */ /* 0x000fe20003800000 */
[----:B------:R-:W-:-:S07]  /*14870*/  IMAD.MOV.U32 R15, RZ, RZ, -0x1 ;  /* 0xffffffffff0f7424 */ /* 0x000fce00078e00ff */
[----:B0-----:R-:W-:Y:S05]  /*14880*/  WARPSYNC.COLLECTIVE R15, `(.L_x_10943) ;  /* 0x000000000f0c7348 */ /* 0x001fea0003c00000 */
[----:B------:R-:W-:Y:S02]  /*14890*/  ELECT P6, UR62, PT ;  /* 0x00000000003e782f */ /* 0x000fe400038c0000 */
[----:B------:R-:W-:Y:S01]  /*148a0*/  MOV R14, UR62 ;  /* 0x0000003e000e7c02 */ /* 0x000fe20008000f00 */
[----:B0-----:R-:W-:Y:S10]  /*148b0*/  ENDCOLLECTIVE ;  /* 0x000000000000791b */ /* 0x001ff40003800000 */
.L_x_10943:
[----:B------:R-:W-:Y:S05]  /*148c0*/  BSYNC B0 ;  /* 0x0000000000007941 */ /* 0x000fea0003800000 */
.L_x_10942:
[----:B------:R-:W-:Y:S05]  /*148d0*/  BRA `(.L_x_10944) ;  /* 0xffffffbc00c47947 */ /* 0x000fea000383ffff */
.L_x_10849:
[----:B-1----:R1:W2:Y:S02]  /*148e0*/  SYNCS.PHASECHK.TRANS64.TRYWAIT P0, [R3+URZ+0x2d840], R0 ;  /* 0x02d84000030075a7 */ /* 0x0022a4000800017f */
[----:B--2---:R-:W-:Y:S05]  /*148f0*/  @!P0 NANOSLEEP.SYNCS 0x989680 ;  /* 0x009896800000895d */ /* 0x004fea0003900000 */
[----:B------:R-:W2:Y:S02]  /*14900*/  @!P0 SYNCS.PHASECHK.TRANS64 P0, [R3+URZ+0x2d840], R0 ;  /* 0x02d84000030085a7 */ /* 0x000ea4000800007f */
[----:B--2---:R-:W-:Y:S05]  /*14910*/  @!P0 BRA `(.L_x_10849) ;  /* 0xfffffffc00f08947 */ /* 0x004fea000383ffff */
[----:B------:R-:W-:Y:S05]  /*14920*/  BRA `(.L_x_10945) ;  /* 0xffffffc000207947 */ /* 0x000fea000383ffff */
.L_x_10853:
[----:B------:R-:W-:Y:S02]  /*14930*/  IMAD.MOV.U32 R13, RZ, RZ, R4 ;  /* 0x000000ffff0d7224 */ /* 0x000fe400078e0004 */
[----:B------:R-:W-:Y:S02]  /*14940*/  IMAD.MOV.U32 R12, RZ, RZ, RZ ;  /* 0x000000ffff0c7224 */ /* 0x000fe400078e00ff */
[----:B------:R-:W-:Y:S02]  /*14950*/  IMAD.MOV.U32 R11, RZ, RZ, 0x1c1f ;  /* 0x00001c1fff0b7424 */ /* 0x000fe400078e00ff */
[----:B------:R-:W-:Y:S02]  /*14960*/  IMAD.MOV.U32 R15, RZ, RZ, -0x1 ;  /* 0xffffffffff0f7424 */ /* 0x000fe400078e00ff */
[----:B------:R-:W-:-:S07]  /*14970*/  VIADD R6, R21, UR41 ;  /* 0x0000002915067c36 */ /* 0x000fce0008000000 */
[----:B------:R-:W-:Y:S05]  /*14980*/  WARPSYNC.COLLECTIVE R15, `(.L_x_10946) ;  /* 0x000000000f087348 */ /* 0x000fea0003c00000 */
[----:B------:R0:W1:Y:S02]  /*14990*/  SHFL.IDX P6, R14, R13, R12, R11 ;  /* 0x0000000c0d0e7389 */ /* 0x00006400000c000b */
[----:B01----:R-:W-:Y:S01]  /*149a0*/  ENDCOLLECTIVE ;  /* 0x000000000000791b */ /* 0x003fe20003800000 */
.L_x_10946:
[----:B------:R-:W-:Y:S02]  /*149b0*/  VIADD R10, R6, 0x20 ;  /* 0x00000020060a7836 */ /* 0x000fe40000000000 */
[----:B------:R-:W-:Y:S02]  /*149c0*/  IMAD.MOV.U32 R13, RZ, RZ, R0 ;  /* 0x000000ffff0d7224 */ /* 0x000fe400078e0000 */
[----:B------:R-:W-:-:S07]  /*149d0*/  IMAD.MOV.U32 R2, RZ, RZ, R14 ;  /* 0x000000ffff027224 */ /* 0x000fce00078e000e */
[----:B------:R-:W-:Y:S05]  /*149e0*/  WARPSYNC.COLLECTIVE R15, `(.L_x_10947) ;  /* 0x000000000f087348 */ /* 0x000fea0003c00000 */
[----:B------:R0:W1:Y:S02]  /*149f0*/  SHFL.IDX P6, R14, R13, R12, R11 ;  /* 0x0000000c0d0e7389 */ /* 0x00006400000c000b */
[----:B01----:R-:W-:Y:S01]  /*14a00*/  ENDCOLLECTIVE ;  /* 0x000000000000791b */ /* 0x003fe20003800000 */
.L_x_10947:
[----:B------:R-:W-:Y:S02]  /*14a10*/  ULDC UR4, c[0x0][0x288] ;  /* 0x0000a20000047ab9 */ /* 0x000fe40000000800 */
[----:B------:R-:W-:-:S05]  /*14a20*/  IMAD R5, R9, UR4, RZ ;  /* 0x0000000409057c24 */ /* 0x000fca000f8e02ff */
[----:B------:R-:W-:Y:S01]  /*14a30*/  ISETP.GE.AND P4, PT, R6, R5, PT ;  /* 0x000000050600720c */ /* 0x000fe20003f86270 */
[----:B------:R-:W-:Y:S02]  /*14a40*/  IMAD.MOV.U32 R13, RZ, RZ, R4 ;  /* 0x000000ffff0d7224 */ /* 0x000fe400078e0004 */
[----:B------:R-:W-:-:S10]  /*14a50*/  IMAD.MOV.U32 R12, RZ, RZ, 0x1 ;  /* 0x00000001ff0c7424 */ /* 0x000fd400078e00ff */
[----:B------:R-:W-:-:S05]  /*14a60*/  @!P4 LEA R14, P3, R20, R14, 0x1 ;  /* 0x0000000e140ec211 */ /* 0x000fca00078608ff */
[----:B------:R-:W-:Y:S02]  /*14a70*/  @!P4 IMAD.X R3, RZ, RZ, R2, P3 ;  /* 0x000000ffff03c224 */ /* 0x000fe400018e0602 */
[----:B------:R-:W-:-:S07]  /*14a80*/  @!P4 IMAD.MOV.U32 R2, RZ, RZ, R14 ;  /* 0x000000ffff02c224 */ /* 0x000fce00078e000e */
[----:B------:R-:W-:Y:S05]  /*14a90*/  WARPSYNC.COLLECTIVE R15, `(.L_x_10948) ;  /* 0x000000000f087348 */ /* 0x000fea0003c00000 */
[----:B------:R0:W1:Y:S02]  /*14aa0*/  SHFL.IDX P6, R14, R13, R12, R11 ;  /* 0x0000000c0d0e7389 */ /* 0x00006400000c000b */
[----:B01----:R-:W-:Y:S01]  /*14ab0*/  ENDCOLLECTIVE ;  /* 0x000000000000791b */ /* 0x003fe20003800000 */
.L_x_10948:
        /* <DEDUP_REMOVED lines=8> */
[----:B------:R-:W-:Y:S02]  /*14b40*/  VIADD R10, R6, 0x40 ;  /* 0x00000040060a7836 */ /* 0x000fe40000000000 */
[----:B0-----:R-:W-:-:S08]  /*14b50*/  IMAD.MOV.U32 R2, RZ, RZ, R14 ;  /* 0x000000ffff027224 */ /* 0x001fd000078e000e */
[----:B------:R-:W-:Y:S05]  /*14b60*/  WARPSYNC.COLLECTIVE R15, `(.L_x_10949) ;  /* 0x000000000f087348 */ /* 0x000fea0003c00000 */
[----:B------:R0:W1:Y:S02]  /*14b70*/  SHFL.IDX P6, R14, R13, R12, R11 ;  /* 0x0000000c0d0e7389 */ /* 0x00006400000c000b */
[----:B01----:R-:W-:Y:S01]  /*14b80*/  ENDCOLLECTIVE ;  /* 0x000000000000791b */ /* 0x003fe20003800000 */
.L_x_10949:
[----:B------:R-:W-:Y:S02]  /*14b90*/  IMAD.MOV.U32 R13, RZ, RZ, R4 ;  /* 0x000000ffff0d7224 */ /* 0x000fe400078e0004 */
[----:B------:R-:W-:Y:S01]  /*14ba0*/  IMAD.MOV.U32 R12, RZ, RZ, 0x2 ;  /* 0x00000002ff0c7424 */ /* 0x000fe200078e00ff */
[----:B------:R-:W-:-:S05]  /*14bb0*/  @!P4 LEA R14, P3, R20, R14, 0x1 ;  /* 0x0000000e140ec211 */ /* 0x000fca00078608ff */
[----:B------:R-:W-:Y:S02]  /*14bc0*/  @!P4 IMAD.X R9, RZ, RZ, R2, P3 ;  /* 0x000000ffff09c224 */ /* 0x000fe400018e0602 */
[----:B------:R-:W-:-:S07]  /*14bd0*/  @!P4 IMAD.MOV.U32 R2, RZ, RZ, R14 ;  /* 0x000000ffff02c224 */ /* 0x000fce00078e000e */
[----:B------:R-:W-:Y:S05]  /*14be0*/  WARPSYNC.COLLECTIVE R15, `(.L_x_10950) ;  /* 0x000000000f087348 */ /* 0x000fea0003c00000 */
[----:B------:R0:W1:Y:S02]  /*14bf0*/  SHFL.IDX P6, R14, R13, R12, R11 ;  /* 0x0000000c0d0e7389 */ /* 0x00006400000c000b */
[----:B01----:R-:W-:Y:S01]  /*14c00*/  ENDCOLLECTIVE ;  /* 0x000000000000791b */ /* 0x003fe20003800000 */
.L_x_10950:
[----:B------:R-:W-:-:S05]  /*14c10*/  @!P4 IMAD.MOV.U32 R3, RZ, RZ, R9 ;  /* 0x000000ffff03c224 */ /* 0x000fca00078e0009 */
[----:B------:R-:W-:Y:S01]  /*14c20*/  @!PT LDS RZ, [RZ] ;  /* 0x00000000fffff984 */ /* 0x000fe20000000800 */
[----:B------:R-:W-:Y:S01]  /*14c30*/  @!PT LDS RZ, [RZ] ;  /* 0x00000000fffff984 */ /* 0x000fe20000000800 */
[----:B------:R-:W-:Y:S01]  /*14c40*/  @!PT LDS RZ, [RZ] ;  /* 0x00000000fffff984 */ /* 0x000fe20000000800 */
[----:B------:R-:W-:Y:S04]  /*14c50*/  @!P4 LDGSTS.E.BYPASS.LTC128B.128 [R26+0xcc00], desc[UR48][R2.64], !P0 ;  /* 0x0cc00000021acfae */ /* 0x000fe8000c101d70 */
[----:B------:R-:W-:Y:S01]  /*14c60*/  @!P4 LDGSTS.E.BYPASS.LTC128B.128 [R26+0xfc00], desc[UR48][R2.64+0x40], !P1 ;  /* 0x0fc00040021acfae */ /* 0x000fe2000c901d70 */
[----:B------:R-:W-:-:S03]  /*14c70*/  IMAD.MOV.U32 R13, RZ, RZ, R0 ;  /* 0x000000ffff0d7224 */ /* 0x000fc600078e0000 */
[----:B------:R0:W-:Y:S01]  /*14c80*/  @!P4 LDGSTS.E.BYPASS.LTC128B.128 [R26+0x12c00], desc[UR48][R2.64+0x80], !P2 ;  /* 0x12c00080021acfae */ /* 0x0001e2000d101d70 */
[----:B------:R-:W-:Y:S01]  /*14c90*/  ISETP.GE.AND P4, PT, R10, R5, PT ;  /* 0x000000050a00720c */ /* 0x000fe20003f86270 */
[----:B0-----:R-:W-:-:S12]  /*14ca0*/  IMAD.MOV.U32 R2, RZ, RZ, R14 ;  /* 0x000000ffff027224 */ /* 0x001fd800078e000e */
[----:B------:R-:W-:Y:S05]  /*14cb0*/  WARPSYNC.COLLECTIVE R15, `(.L_x_10951) ;  /* 0x000000000f087348 */ /* 0x000fea0003c00000 */
[----:B------:R0:W1:Y:S02]  /*14cc0*/  SHFL.IDX P6, R14, R13, R12, R11 ;  /* 0x0000000c0d0e7389 */ /* 0x00006400000c000b */
[----:B01----:R-:W-:Y:S01]  /*14cd0*/  ENDCOLLECTIVE ;  /* 0x000000000000791b */ /* 0x003fe20003800000 */
.L_x_10951:
        /* <DEDUP_REMOVED lines=8> */
.L_x_10952:
[----:B------:R-:W-:-:S05]  /*14d60*/  @!P4 IMAD.MOV.U32 R3, RZ, RZ, R9 ;  /* 0x000000ffff03c224 */ /* 0x000fca00078e0009 */
[----:B------:R-:W-:Y:S01]  /*14d70*/  @!PT LDS RZ, [RZ] ;  /* 0x00000000fffff984 */ /* 0x000fe20000000800 */
[----:B------:R-:W-:Y:S01]  /*14d80*/  @!PT LDS RZ, [RZ] ;  /* 0x00000000fffff984 */ /* 0x000fe20000000800 */
[----:B------:R-:W-:Y:S01]  /*14d90*/  @!PT LDS RZ, [RZ] ;  /* 0x00000000fffff984 */ /* 0x000fe20000000800 */
[----:B------:R0:W-:Y:S04]  /*14da0*/  @!P4 LDGSTS.E.BYPASS.LTC128B.128 [R26+0xd400], desc[UR48][R2.64], !P0 ;  /* 0x0d400000021acfae */ /* 0x0001e8000c101d70 */
[----:B------:R0:W-:Y:S01]  /*14db0*/  @!P4 LDGSTS.E.BYPASS.LTC128B.128 [R26+0x10400], desc[UR48][R2.64+0x40], !P1 ;  /* 0x10400040021acfae */ /* 0x0001e2000c901d70 */
[----:B------:R-:W-:-:S03]  /*14dc0*/  IMAD.MOV.U32 R13, RZ, RZ, R0 ;  /* 0x000000ffff0d7224 */ /* 0x000fc600078e0000 */
[----:B------:R0:W-:Y:S01]  /*14dd0*/  @!P4 LDGSTS.E.BYPASS.LTC128B.128 [R26+0x13400], desc[UR48][R2.64+0x80], !P2 ;  /* 0x13400080021acfae */ /* 0x0001e2000d101d70 */
[----:B------:R-:W-:-:S05]  /*14de0*/  VIADD R0, R6, 0x60 ;  /* 0x0000006006007836 */ /* 0x000fca0000000000 */
[----:B------:R-:W-:Y:S01]  /*14df0*/  ISETP.GE.AND P4, PT, R0, R5, PT ;  /* 0x000000050000720c */ /* 0x000fe20003f86270 */
[----:B------:R-:W-:Y:S02]  /*14e00*/  VIADD R0, R6, 0x80 ;  /* 0x0000008006007836 */ /* 0x000fe40000000000 */
[----:B------:R-:W-:-:S10]  /*14e10*/  IMAD.MOV.U32 R4, RZ, RZ, R14 ;  /* 0x000000ffff047224 */ /* 0x000fd400078e000e */
[----:B0-----:R-:W-:Y:S05]  /*14e20*/  WARPSYNC.COLLECTIVE R15, `(.L_x_10953) ;  /* 0x000000000f087348 */ /* 0x001fea0003c00000 */
[----:B------:R1:W2:Y:S02]  /*14e30*/  SHFL.IDX P6, R14, R13, R12, R11 ;  /* 0x0000000c0d0e7389 */ /* 0x0002a400000c000b */
[----:B012---:R-:W-:Y:S01]  /*14e40*/  ENDCOLLECTIVE ;  /* 0x000000000000791b */ /* 0x007fe20003800000 */
.L_x_10953:
[----:B------:R-:W-:Y:S02]  /*14e50*/  IMAD.MOV.U32 R13, RZ, RZ, R7 ;  /* 0x000000ffff0d7224 */ /* 0x000fe400078e0007 */
[----:B------:R-:W-:Y:S01]  /*14e60*/  IMAD.MOV.U32 R12, RZ, RZ, RZ ;  /* 0x000000ffff0c7224 */ /* 0x000fe200078e00ff */
[----:B------:R-:W-:-:S05]  /*14e70*/  @!P4 LEA R14, P3, R20, R14, 0x1 ;  /* 0x0000000e140ec211 */ /* 0x000fca00078608ff */
[----:B------:R-:W-:-:S08]  /*14e80*/  @!P4 IMAD.MOV.U32 R2, RZ, RZ, R14 ;  /* 0x000000ffff02c224 */ /* 0x000fd000078e000e */
[----:B------:R-:W-:Y:S05]  /*14e90*/  WARPSYNC.COLLECTIVE R15, `(.L_x_10954) ;  /* 0x000000000f087348 */ /* 0x000fea0003c00000 */
[----:B------:R0:W1:Y:S02]  /*14ea0*/  SHFL.IDX P6, R14, R13, R12, R11 ;  /* 0x0000000c0d0e7389 */ /* 0x00006400000c000b */
[----:B01----:R-:W-:Y:S01]  /*14eb0*/  ENDCOLLECTIVE ;  /* 0x000000000000791b */ /* 0x003fe20003800000 */
.L_x_10954:
[----:B------:R-:W-:-:S04]  /*14ec0*/  @!P4 IMAD.X R9, RZ, RZ, R4, P3 ;  /* 0x000000ffff09c224 */ /* 0x000fc800018e0604 */
[----:B------:R-:W-:-:S05]  /*14ed0*/  @!P4 IMAD.MOV.U32 R3, RZ, RZ, R9 ;  /* 0x000000ffff03c224 */ /* 0x000fca00078e0009 */
[----:B------:R-:W-:Y:S01]  /*14ee0*/  @!PT LDS RZ, [RZ] ;  /* 0x00000000fffff984 */ /* 0x000fe20000000800 */
[----:B------:R-:W-:Y:S01]  /*14ef0*/  @!PT LDS RZ, [RZ] ;  /* 0x00000000fffff984 */ /* 0x000fe20000000800 */
[----:B------:R-:W-:Y:S01]  /*14f00*/  @!PT LDS RZ, [RZ] ;  /* 0x00000000fffff984 */ /* 0x000fe20000000800 */
[----:B------:R0:W-:Y:S01]  /*14f10*/  @!P4 LDGSTS.E.BYPASS.LTC128B.128 [R26+0xdc00], desc[UR48][R2.64], !P0 ;  /* 0x0dc00000021acfae */ /* 0x0001e2000c101d70 */
[----:B------:R-:W-:-:S03]  /*14f20*/  IMAD.MOV.U32 R13, RZ, RZ, R8 ;  /* 0x000000ffff0d7224 */ /* 0x000fc600078e0008 */
[----:B------:R0:W-:Y:S04]  /*14f30*/  @!P4 LDGSTS.E.BYPASS.LTC128B.128 [R26+0x10c00], desc[UR48][R2.64+0x40], !P1 ;  /* 0x10c00040021acfae */ /* 0x0001e8000c901d70 */
[----:B------:R0:W-:Y:S01]  /*14f40*/  @!P4 LDGSTS.E.BYPASS.LTC128B.128 [R26+0x13c00], desc[UR48][R2.64+0x80], !P2 ;  /* 0x13c00080021acfae */ /* 0x0001e2000d101d70 */
[----:B------:R-:W-:Y:S01]  /*14f50*/  ISETP.GE.AND P4, PT, R0, R5, PT ;  /* 0x000000050000720c */ /* 0x000fe20003f86270 */
[----:B------:R-:W-:-:S12]  /*14f60*/  IMAD.MOV.U32 R0, RZ, RZ, R14 ;  /* 0x000000ffff007224 */ /* 0x000fd800078e000e */
[----:B0-----:R-:W-:Y:S05]  /*14f70*/  WARPSYNC.COLLECTIVE R15, `(.L_x_10955) ;  /* 0x000000000f087348 */ /* 0x001fea0003c00000 */
[----:B------:R1:W2:Y:S02]  /*14f80*/  SHFL.IDX P6, R14, R13, R12, R11 ;  /* 0x0000000c0d0e7389 */ /* 0x0002a400000c000b */
[----:B012---:R-:W-:Y:S01]  /*14f90*/  ENDCOLLECTIVE ;  /* 0x000000000000791b */ /* 0x007fe20003800000 */
.L_x_10955:
[----:B------:R-:W-:Y:S02]  /*14fa0*/  IMAD.MOV.U32 R13, RZ, RZ, R7 ;  /* 0x000000ffff0d7224 */ /* 0x000fe400078e0007 */
[----:B------:R-:W-:Y:S01]  /*14fb0*/  IMAD.MOV.U32 R12, RZ, RZ, 0x1 ;  /* 0x00000001ff0c7424 */ /* 0x000fe200078e00ff */
[----:B------:R-:W-:-:S05]  /*14fc0*/  @!P4 LEA R14, P3, R20, R14, 0x1 ;  /* 0x0000000e140ec211 */ /* 0x000fca00078608ff */
[----:B------:R-:W-:-:S08]  /*14fd0*/  @!P4 IMAD.MOV.U32 R2, RZ, RZ, R14 ;  /* 0x000000ffff02c224 */ /* 0x000fd000078e000e */
[----:B------:R-:W-:Y:S05]  /*14fe0*/  WARPSYNC.COLLECTIVE R15, `(.L_x_10956) ;  /* 0x000000000f087348 */ /* 0x000fea0003c00000 */
[----:B------:R0:W1:Y:S02]  /*14ff0*/  SHFL.IDX P6, R14, R13, R12, R11 ;  /* 0x0000000c0d0e7389 */ /* 0x00006400000c000b */
[----:B01----:R-:W-:Y:S01]  /*15000*/  ENDCOLLECTIVE ;  /* 0x000000000000791b */ /* 0x003fe20003800000 */
.L_x_10956:
        /* <DEDUP_REMOVED lines=13> */
.L_x_10957:
[----:B------:R-:W-:Y:S05]  /*150e0*/  BRA `(.L_x_10958) ;  /* 0xffffffc400587947 */ /* 0x000fea000383ffff */
.L_x_10856:
[----:B0-----:R0:W1:Y:S02]  /*150f0*/  SYNCS.PHASECHK.TRANS64.TRYWAIT P0, [R17+URZ+0x2d820], R2 ;  /* 0x02d82002110075a7 */ /* 0x001064000800017f */
[----:B-1----:R-:W-:Y:S05]  /*15100*/  @!P0 NANOSLEEP.SYNCS 0x989680 ;  /* 0x009896800000895d */ /* 0x002fea0003900000 */
[----:B------:R-:W1:Y:S02]  /*15110*/  @!P0 SYNCS.PHASECHK.TRANS64 P0, [R17+URZ+0x2d820], R2 ;  /* 0x02d82002110085a7 */ /* 0x000e64000800007f */
[----:B-1----:R-:W-:Y:S05]  /*15120*/  @!P0 BRA `(.L_x_10856) ;  /* 0xfffffffc00f08947 */ /* 0x002fea000383ffff */
[----:B------:R-:W-:Y:S05]  /*15130*/  BRA `(.L_x_10959) ;  /* 0xffffffc400b87947 */ /* 0x000fea000383ffff */
.L_x_10863:
[----:B0-----:R0:W1:Y:S02]  /*15140*/  SYNCS.PHASECHK.TRANS64.TRYWAIT P0, [R3+URZ+0x2d840], R2 ;  /* 0x02d84002030075a7 */ /* 0x001064000800017f */
[----:B-1----:R-:W-:Y:S05]  /*15150*/  @!P0 NANOSLEEP.SYNCS 0x989680 ;  /* 0x009896800000895d */ /* 0x002fea0003900000 */
[----:B------:R-:W1:Y:S02]  /*15160*/  @!P0 SYNCS.PHASECHK.TRANS64 P0, [R3+URZ+0x2d840], R2 ;  /* 0x02d84002030085a7 */ /* 0x000e64000800007f */
[----:B-1----:R-:W-:Y:S05]  /*15170*/  @!P0 BRA `(.L_x_10863) ;  /* 0xfffffffc00f08947 */ /* 0x002fea000383ffff */
[----:B------:R-:W-:Y:S05]  /*15180*/  BRA `(.L_x_10960) ;  /* 0xffffffc8006c7947 */ /* 0x000fea000383ffff */
.L_x_10870:
[----:B0-----:R0:W1:Y:S02]  /*15190*/  SYNCS.PHASECHK.TRANS64.TRYWAIT P0, [R2+URZ+0x60], R3 ;  /* 0x00006003020075a7 */ /* 0x001064000800017f */
[----:B-1----:R-:W-:Y:S05]  /*151a0*/  @!P0 NANOSLEEP.SYNCS 0x989680 ;  /* 0x009896800000895d */ /* 0x002fea0003900000 */
[----:B------:R-:W1:Y:S02]  /*151b0*/  @!P0 SYNCS.PHASECHK.TRANS64 P0, [R2+URZ+0x60], R3 ;  /* 0x00006003020085a7 */ /* 0x000e64000800007f */
[----:B-1----:R-:W-:Y:S05]  /*151c0*/  @!P0 BRA `(.L_x_10870) ;  /* 0xfffffffc00f08947 */ /* 0x002fea000383ffff */
[----:B------:R-:W-:Y:S05]  /*151d0*/  BRA `(.L_x_10961) ;  /* 0xffffffcc00647947 */ /* 0x000fea000383ffff */
.L_x_10881:
[----:B0-----:R0:W1:Y:S02]  /*151e0*/  SYNCS.PHASECHK.TRANS64.TRYWAIT P0, [R3+URZ+0x2d840], R2 ;  /* 0x02d84002030075a7 */ /* 0x001064000800017f */
[----:B-1----:R-:W-:Y:S05]  /*151f0*/  @!P0 NANOSLEEP.SYNCS 0x989680 ;  /* 0x009896800000895d */ /* 0x002fea0003900000 */
[----:B------:R-:W1:Y:S02]  /*15200*/  @!P0 SYNCS.PHASECHK.TRANS64 P0, [R3+URZ+0x2d840], R2 ;  /* 0x02d84002030085a7 */ /* 0x000e64000800007f */
[----:B-1----:R-:W-:Y:S05]  /*15210*/  @!P0 BRA `(.L_x_10881) ;  /* 0xfffffffc00f08947 */ /* 0x002fea000383ffff */
[----:B------:R-:W-:Y:S05]  /*15220*/  BRA `(.L_x_10962) ;  /* 0xffffffd400187947 */ /* 0x000fea000383ffff */
.L_x_10888:
[----:B0-----:R0:W1:Y:S02]  /*15230*/  SYNCS.PHASECHK.TRANS64.TRYWAIT P0, [R12+URZ+0x60], R3 ;  /* 0x000060030c0075a7 */ /* 0x001064000800017f */
[----:B-1----:R-:W-:Y:S05]  /*15240*/  @!P0 NANOSLEEP.SYNCS 0x989680 ;  /* 0x009896800000895d */ /* 0x002fea0003900000 */
[----:B------:R-:W1:Y:S02]  /*15250*/  @!P0 SYNCS.PHASECHK.TRANS64 P0, [R12+URZ+0x60], R3 ;  /* 0x000060030c0085a7 */ /* 0x000e64000800007f */
[----:B-1----:R-:W-:Y:S05]  /*15260*/  @!P0 BRA `(.L_x_10888) ;  /* 0xfffffffc00f08947 */ /* 0x002fea000383ffff */
[----:B------:R-:W-:Y:S05]  /*15270*/  BRA `(.L_x_10963) ;  /* 0xffffffd800107947 */ /* 0x000fea000383ffff */
.L_x_10898:
[----:B-1----:R1:W2:Y:S02]  /*15280*/  SYNCS.PHASECHK.TRANS64.TRYWAIT P0, [R2+URZ+0x2d840], R3 ;  /* 0x02d84003020075a7 */ /* 0x0022a4000800017f */
[----:B--2---:R-:W-:Y:S05]  /*15290*/  @!P0 NANOSLEEP.SYNCS 0x989680 ;  /* 0x009896800000895d */ /* 0x004fea0003900000 */
[----:B------:R-:W2:Y:S02]  /*152a0*/  @!P0 SYNCS.PHASECHK.TRANS64 P0, [R2+URZ+0x2d840], R3 ;  /* 0x02d84003020085a7 */ /* 0x000ea4000800007f */
[----:B--2---:R-:W-:Y:S05]  /*152b0*/  @!P0 BRA `(.L_x_10898) ;  /* 0xfffffffc00f08947 */ /* 0x004fea000383ffff */
[----:B------:R-:W-:Y:S05]  /*152c0*/  BRA `(.L_x_10964) ;  /* 0xffffffdc00887947 */ /* 0x000fea000383ffff */
.L_x_10905:
[----:B0-----:R0:W1:Y:S02]  /*152d0*/  SYNCS.PHASECHK.TRANS64.TRYWAIT P0, [R8+URZ+0x60], R2 ;  /* 0x00006002080075a7 */ /* 0x001064000800017f */
[----:B-1----:R-:W-:Y:S05]  /*152e0*/  @!P0 NANOSLEEP.SYNCS 0x989680 ;  /* 0x009896800000895d */ /* 0x002fea0003900000 */
[----:B------:R-:W1:Y:S02]  /*152f0*/  @!P0 SYNCS.PHASECHK.TRANS64 P0, [R8+URZ+0x60], R2 ;  /* 0x00006002080085a7 */ /* 0x000e64000800007f */
[----:B-1----:R-:W-:Y:S05]  /*15300*/  @!P0 BRA `(.L_x_10905) ;  /* 0xfffffffc00f08947 */ /* 0x002fea000383ffff */
[----:B------:R-:W-:Y:S05]  /*15310*/  BRA `(.L_x_10965) ;  /* 0xffffffe000907947 */ /* 0x000fea000383ffff */
.L_x_10917:
[----:B-1----:R1:W2:Y:S02]  /*15320*/  SYNCS.PHASECHK.TRANS64.TRYWAIT P0, [R3+URZ+0x2d860], R0 ;  /* 0x02d86000030075a7 */ /* 0x0022a4000800017f */
[----:B--2---:R-:W-:Y:S05]  /*15330*/  @!P0 NANOSLEEP.SYNCS 0x989680 ;  /* 0x009896800000895d */ /* 0x004fea0003900000 */
[----:B------:R-:W2:Y:S02]  /*15340*/  @!P0 SYNCS.PHASECHK.TRANS64 P0, [R3+URZ+0x2d860], R0 ;  /* 0x02d86000030085a7 */ /* 0x000ea4000800007f */
[----:B--2---:R-:W-:Y:S05]  /*15350*/  @!P0 BRA `(.L_x_10917) ;  /* 0xfffffffc00f08947 */ /* 0x004fea000383ffff */
[----:B------:R-:W-:Y:S05]  /*15360*/  BRA `(.L_x_10966) ;  /* 0xffffffe400f87947 */ /* 0x000fea000383ffff */
.L_x_10925:
        /* <DEDUP_REMOVED lines=8> */
.L_x_10968:
[----:B------:R-:W-:Y:S05]  /*153f0*/  BSYNC B0 ;  /* 0x0000000000007941 */ /* 0x000fea0003800000 */
.L_x_10967:
[----:B------:R-:W-:Y:S05]  /*15400*/  BRA `(.L_x_10969) ;  /* 0xffffffec00107947 */ /* 0x000fea000383ffff */
.L_x_10928:
[----:B-1----:R1:W2:Y:S02]  /*15410*/  SYNCS.PHASECHK.TRANS64.TRYWAIT P0, [R9+URZ+0x2d820], R0 ;  /* 0x02d82000090075a7 */ /* 0x0022a4000800017f */
[----:B--2---:R-:W-:Y:S05]  /*15420*/  @!P0 NANOSLEEP.SYNCS 0x989680 ;  /* 0x009896800000895d */ /* 0x004fea0003900000 */
[----:B------:R-:W2:Y:S02]  /*15430*/  @!P0 SYNCS.PHASECHK.TRANS64 P0, [R9+URZ+0x2d820], R0 ;  /* 0x02d82000090085a7 */ /* 0x000ea4000800007f */
[----:B--2---:R-:W-:Y:S05]  /*15440*/  @!P0 BRA `(.L_x_10928) ;  /* 0xfffffffc00f08947 */ /* 0x004fea000383ffff */
[----:B------:R-:W-:Y:S05]  /*15450*/  BRA `(.L_x_10970) ;  /* 0xffffffec00547947 */ /* 0x000fea000383ffff */
.L_x_10929:
        /* <DEDUP_REMOVED lines=11> */
.L_x_10972:
[----:B------:R-:W-:Y:S05]  /*15510*/  BSYNC B0 ;  /* 0x0000000000007941 */ /* 0x000fea0003800000 */
.L_x_10971:
[----:B------:R-:W-:Y:S05]  /*15520*/  BRA `(.L_x_10973) ;  /* 0xffffffec003c7947 */ /* 0x000fea000383ffff */
.L_x_10932:
[----:B------:R-:W-:Y:S01]  /*15530*/  BSSY B1, `(.L_x_10974) ;  /* 0x0000006000017945 */ /* 0x000fe20003800000 */
[----:B------:R-:W-:-:S07]  /*15540*/  IMAD.MOV.U32 R15, RZ, RZ, -0x1 ;  /* 0xffffffffff0f7424 */ /* 0x000fce00078e00ff */
[----:B01----:R-:W-:Y:S05]  /*15550*/  WARPSYNC.COLLECTIVE R15, `(.L_x_10975) ;  /* 0x000000000f0c7348 */ /* 0x003fea0003c00000 */
[----:B------:R-:W-:Y:S02]  /*15560*/  ELECT P6, UR62, PT ;  /* 0x00000000003e782f */ /* 0x000fe400038c0000 */
[----:B------:R-:W-:Y:S01]  /*15570*/  MOV R14, UR62 ;  /* 0x0000003e000e7c02 */ /* 0x000fe20008000f00 */
[----:B01----:R-:W-:Y:S10]  /*15580*/  ENDCOLLECTIVE ;  /* 0x000000000000791b */ /* 0x003ff40003800000 */
.L_x_10975:
[----:B------:R-:W-:Y:S05]  /*15590*/  BSYNC B1 ;  /* 0x0000000000017941 */ /* 0x000fea0003800000 */
.L_x_10974:
[----:B------:R-:W-:Y:S05]  /*155a0*/  BRA `(.L_x_10976) ;  /* 0xffffffec00347947 */ /* 0x000fea000383ffff */
.L_x_10934:
[----:B-1----:R1:W2:Y:S02]  /*155b0*/  SYNCS.PHASECHK.TRANS64.TRYWAIT P0, [R7+URZ], R2 ;  /* 0x00000002070075a7 */ /* 0x0022a4000800017f */
[----:B--2---:R-:W-:Y:S05]  /*155c0*/  @!P0 NANOSLEEP.SYNCS 0x989680 ;  /* 0x009896800000895d */ /* 0x004fea0003900000 */
[----:B------:R-:W2:Y:S02]  /*155d0*/  @!P0 SYNCS.PHASECHK.TRANS64 P0, [R7+URZ], R2 ;  /* 0x00000002070085a7 */ /* 0x000ea4000800007f */
[----:B--2---:R-:W-:Y:S05]  /*155e0*/  @!P0 BRA `(.L_x_10934) ;  /* 0xfffffffc00f08947 */ /* 0x004fea000383ffff */
[----:B------:R-:W-:Y:S05]  /*155f0*/  BRA `(.L_x_10977) ;  /* 0xffffffec00687947 */ /* 0x000fea000383ffff */
.L_x_10935:
[----:B--2---:R2:W3:Y:S02]  /*15600*/  SYNCS.PHASECHK.TRANS64.TRYWAIT P0, [R3+URZ], R0 ;  /* 0x00000000030075a7 */ /* 0x0044e4000800017f */
[----:B---3--:R-:W-:Y:S05]  /*15610*/  @!P0 NANOSLEEP.SYNCS 0x989680 ;  /* 0x009896800000895d */ /* 0x008fea0003900000 */
[----:B------:R-:W3:Y:S02]  /*15620*/  @!P0 SYNCS.PHASECHK.TRANS64 P0, [R3+URZ], R0 ;  /* 0x00000000030085a7 */ /* 0x000ee4000800007f */
[----:B---3--:R-:W-:Y:S05]  /*15630*/  @!P0 BRA `(.L_x_10935) ;  /* 0xfffffffc00f08947 */ /* 0x008fea000383ffff */
[----:B------:R-:W-:Y:S05]  /*15640*/  BRA `(.L_x_10978) ;  /* 0xffffffec005c7947 */ /* 0x000fea000383ffff */
.L_x_10937:
[----:B--2---:R2:W3:Y:S02]  /*15650*/  SYNCS.PHASECHK.TRANS64.TRYWAIT P0, [R5+URZ], R2 ;  /* 0x00000002050075a7 */ /* 0x0044e4000800017f */
[----:B---3--:R-:W-:Y:S05]  /*15660*/  @!P0 NANOSLEEP.SYNCS 0x989680 ;  /* 0x009896800000895d */ /* 0x008fea0003900000 */
[----:B------:R-:W3:Y:S02]  /*15670*/  @!P0 SYNCS.PHASECHK.TRANS64 P0, [R5+URZ], R2 ;  /* 0x00000002050085a7 */ /* 0x000ee4000800007f */
[----:B---3--:R-:W-:Y:S05]  /*15680*/  @!P0 BRA `(.L_x_10937) ;  /* 0xfffffffc00f08947 */ /* 0x008fea000383ffff */
[----:B------:R-:W-:Y:S05]  /*15690*/  BRA `(.L_x_10979) ;  /* 0xffffffec00607947 */ /* 0x000fea000383ffff */
.L_x_10980:
        /* <DEDUP_REMOVED lines=14> */
.L_x_15326:


//--------------------- .text._ZN7cutlass13device_kernelIN5flash11enable_sm90INS1_16FlashAttnFwdSm90INS1_25CollectiveMainloopFwdSm90ILi2EN4cute5tupleIJNS5_1CILi1EEES8_S8_EEENS6_IJNS7_ILi192EEENS7_ILi128EEENS7_ILi96EEEEEELi96ENS_10bfloat16_tEfNS_4arch4Sm90ELb0ELb1ELb0ELb1ELb0ELb0ELb0ELb0ELb1ELb1ELb0ELb0EEENS1_21CollectiveEpilogueFwdINS6_IJSA_SC_SB_EEES9_SE_SG_Li384ELb1ELb1ELb0ELb0EEENS1_36VarlenDynamicPersistentTileSchedulerILi192ELi128ELi384ELi128ELb0ELb1ELb1ELb1ELb0ELb1EEEEEEEEEvNT_6ParamsE --------------------------
	.section	.text._ZN7cutlass13device_kernelIN5flash11enable_sm90INS1_16FlashAttnFwdSm90INS1_25CollectiveMainloopFwdSm90ILi2EN4cute5tupleIJNS5_1CILi1EEES8_S8_EEENS6_IJNS7_ILi192EEENS7_ILi128EEENS7_ILi96EEEEEELi96ENS_10bfloat16_tEfNS_4arch4Sm90ELb0ELb1ELb0ELb1ELb0ELb0ELb0ELb0ELb1ELb1ELb0ELb0EEENS1_21CollectiveEpilogueFwdINS6_IJSA_SC_SB_EEES9_SE_SG_Li384ELb1ELb1ELb0ELb0EEENS1_36VarlenDynamicPersistentTileSchedulerILi192ELi128ELi384ELi128ELb0ELb1ELb1ELb1ELb0ELb1EEEEEEEEEvNT_6ParamsE,"ax",@progbits
	.align	128
.text._ZN7cutlass13device_kernelIN5flash11enable_sm90INS1_16FlashAttnFwdSm90INS1_25CollectiveMainloopFwdSm90ILi2EN4cute5tupleIJNS5_1CILi1EEES8_S8_EEENS6_IJNS7_ILi192EEENS7_ILi128EEENS7_ILi96EEEEEELi96ENS_10bfloat16_tEfNS_4arch4Sm90ELb0ELb1ELb0ELb1ELb0ELb0ELb0ELb0ELb1ELb1ELb0ELb0EEENS1_21CollectiveEpilogueFwdINS6_IJSA_SC_SB_EEES9_SE_SG_Li384ELb1ELb1ELb0ELb0EEENS1_36VarlenDynamicPersistentTileSchedulerILi192ELi128ELi384ELi128ELb0ELb1ELb1ELb1ELb0ELb1EEEEEEEEEvNT_6ParamsE:
        .type           _ZN7cutlass13device_kernelIN5flash11enable_sm90INS1_16FlashAttnFwdSm90INS1_25CollectiveMainloopFwdSm90ILi2EN4cute5tupleIJNS5_1CILi1EEES8_S8_EEENS6_IJNS7_ILi192EEENS7_ILi128EEENS7_ILi96EEEEEELi96ENS_10bfloat16_tEfNS_4arch4Sm90ELb0ELb1ELb0ELb1ELb0ELb0ELb0ELb0ELb1ELb1ELb0ELb0EEENS1_21CollectiveEpilogueFwdINS6_IJSA_SC_SB_EEES9_SE_SG_Li384ELb1ELb1ELb0ELb0EEENS1_36VarlenDynamicPersistentTileSchedulerILi192ELi128ELi384ELi128ELb0ELb1ELb1ELb1ELb0ELb1EEEEEEEEEvNT_6ParamsE,@function
        .size           _ZN7cutlass13device_kernelIN5flash11enable_sm90INS1_16FlashAttnFwdSm90INS1_25CollectiveMainloopFwdSm90ILi2EN4cute5tupleIJNS5_1CILi1EEES8_S8_EEENS6_IJNS7_ILi192EEENS7_ILi128EEENS7_ILi96EEEEEELi96ENS_10bfloat16_tEfNS_4arch4Sm90ELb0ELb1ELb0ELb1ELb0ELb0ELb0ELb0ELb1ELb1ELb0ELb0EEENS1_21CollectiveEpilogueFwdINS6_IJSA_SC_SB_EEES9_SE_SG_Li384ELb1ELb1ELb0ELb0EEENS1_36VarlenDynamicPersistentTileSchedulerILi192ELi128ELi384ELi128ELb0ELb1ELb1ELb1ELb0ELb1EEEEEEEEEvNT_6ParamsE,(.L_x_15327 - _ZN7cutlass13device_kernelIN5flash11enable_sm90INS1_16FlashAttnFwdSm90INS1_25CollectiveMainloopFwdSm90ILi2EN4cute5tupleIJNS5_1CILi1EEES8_S8_EEENS6_IJNS7_ILi192EEENS7_ILi128EEENS7_ILi96EEEEEELi96ENS_10bfloat16_tEfNS_4arch4Sm90ELb0ELb1ELb0ELb1ELb0ELb0ELb0ELb0ELb1ELb1ELb0ELb0EEENS1_21CollectiveEpilogueFwdINS6_IJSA_SC_SB_EEES9_SE_SG_Li384ELb1ELb1ELb0ELb0EEENS1_36VarlenDynamicPersistentTileSchedulerILi192ELi128ELi384ELi128ELb0ELb1ELb1ELb1ELb0ELb1EEEEEEEEEvNT_6ParamsE)
        .other          _ZN7cutlass13device_kernelIN5flash11enable_sm90INS1_16FlashAttnFwdSm90INS1_25CollectiveMainloopFwdSm90ILi2EN4cute5tupleIJNS5_1CILi1EEES8_S8_EEENS6_IJNS7_ILi192EEENS7_ILi128EEENS7_ILi96EEEEEELi96ENS_10bfloat16_tEfNS_4arch4Sm90ELb0ELb1ELb0ELb1ELb0ELb0ELb0ELb0ELb1ELb1ELb0ELb0EEENS1_21CollectiveEpilogueFwdINS6_IJSA_SC_SB_EEES9_SE_SG_Li384ELb1ELb1ELb0ELb0EEENS1_36VarlenDynamicPersistentTileSchedulerILi192ELi128ELi384ELi128ELb0ELb1ELb1ELb1ELb0ELb1EEEEEEEEEvNT_6ParamsE,@"STO_CUDA_ENTRY STV_DEFAULT"
_ZN7cutlass13device_kernelIN5flash11enable_sm90INS1_16FlashAttnFwdSm90INS1_25CollectiveMainloopFwdSm90ILi2EN4cute5tupleIJNS5_1CILi1EEES8_S8_EEENS6_IJNS7_ILi192EEENS7_ILi128EEENS7_ILi96EEEEEELi96ENS_10bfloat16_tEfNS_4arch4Sm90ELb0ELb1ELb0ELb1ELb0ELb0ELb0ELb0ELb1ELb1ELb0ELb0EEENS1_21CollectiveEpilogueFwdINS6_IJSA_SC_SB_EEES9_SE_SG_Li384ELb1ELb1ELb0ELb0EEENS1_36VarlenDynamicPersistentTileSchedulerILi192ELi128ELi384ELi128ELb0ELb1ELb1ELb1ELb0ELb1EEEEEEEEEvNT_6ParamsE:
        /* <DEDUP_REMOVED lines=18> */
.L_x_10982:
[----:B------:R-:W-:Y:S05]  /*0120*/  BSYNC B0 ;  /* 0x0000000000007941 */ /* 0x000fea0003800000 */
.L_x_10981:
        /* <DEDUP_REMOVED lines=41> */
.L_x_10983:
        /* <DEDUP_REMOVED lines=22> */
.L_x_10984:
        /* <DEDUP_REMOVED lines=18> */
.L_x_10985:
        /* <DEDUP_REMOVED lines=22> */
.L_x_10986:
        /* <DEDUP_REMOVED lines=22> */
.L_x_10987:
[----:B------:R-:W-:Y:S01]  /*0900*/  PLOP3.LUT P0, PT, PT, PT, UP0, 0x80, 0x0 ;  /* 0x000000000000781c */ /* 0x000fe20003f0f008 */
[----:B------:R-:W-:Y:S01]  /*0910*/  UMOV UR36, 0x1 ;  /* 0x0000000100247882 */ /* 0x000fe20000000000 */
[----:B------:R-:W-:Y:S01]  /*0920*/  NOP ;  /* 0x0000000000007918 */ /* 0x000fe20000000000 */
[----:B------:R-:W-:Y:S01]  /*0930*/  USEL UR36, UR36, 0x2, !UP0 ;  /* 0x0000000224247887 */ /* 0x000fe2000c000000 */
[----:B------:R-:W-:Y:S01]  /*0940*/  ULDC.64 UR50, c[0x0][0x208] ;  /* 0x0000820000327ab9 */ /* 0x000fe20000000a00 */
[----:B012-4-:R-:W-:Y:S08]  /*0950*/  BAR.SYNC.DEFER_BLOCKING 0x0 ;  /* 0x0000000000007b1d */ /* 0x017ff00000010000 */
[----:B------:R-:W-:Y:S05]  /*0960*/  @!P0 BRA `(.L_x_10988) ;  /* 0x000000f000b88947 */ /* 0x000fea0003800000 */
.L_x_10989:
        /* <DEDUP_REMOVED lines=18> */
[----:B------:R-:W-:Y:S01]  /*0a90*/  VIADD R148, R2, 0xffffff80 ;  /* 0xffffff8002947836 */ /* 0x000fe20000000000 */
[----:B------:R-:W-:Y:S01]  /*0aa0*/  R2UR UR5, R9 ;  /* 0x00000000090572ca */ /* 0x000fe200000e0000 */
[----:B------:R-:W-:Y:S01]  /*0ab0*/  IMAD.MOV.U32 R18, RZ, RZ, 0x40 ;  /* 0x00000040ff127424 */ /* 0x000fe200078e00ff */
[----:B------:R-:W-:Y:S01]  /*0ac0*/  R2UR UR7, R10 ;  /* 0x000000000a0772ca */ /* 0x000fe200000e0000 */
[----:B------:R-:W-:Y:S01]  /*0ad0*/  ULOP3.LUT UR48, UR36, 0x1, URZ, 0xfc, !UPT ;  /* 0x0000000124307892 */ /* 0x000fe2000f8efc3f */
[----:B------:R-:W-:Y:S01]  /*0ae0*/  SHF.R.S32.HI R3, RZ, 0x1f, R148 ;  /* 0x0000001fff037819 */ /* 0x000fe20000011494 */
[----:B------:R-:W-:Y:S01]  /*0af0*/  UMOV UR47, URZ ;  /* 0x0000003f002f7c82 */ /* 0x000fe20008000000 */
[----:B------:R-:W-:Y:S01]  /*0b00*/  R2UR UR6, R11 ;  /* 0x000000000b0672ca */ /* 0x000fe200000e0000 */
[----:B------:R-:W-:Y:S01]  /*0b10*/  UMOV UR49, URZ ;  /* 0x0000003f00317c82 */ /* 0x000fe20008000000 */
[CC--:B------:R-:W-:Y:S01]  /*0b20*/  LEA.HI R143, R3.reuse, R148.reuse, RZ, 0x7 ;  /* 0x00000094038f7211 */ /* 0x0c0fe200078f38ff */
[----:B------:R-:W-:Y:S01]  /*0b30*/  UMOV UR46, URZ ;  /* 0x0000003f002e7c82 */ /* 0x000fe20008000000 */
[----:B------:R-:W-:-:S02]  /*0b40*/  LEA.HI R0, R3, R148, RZ, 0x4 ;  /* 0x0000009403007211 */ /* 0x000fc400078f20ff */
[----:B------:R-:W-:Y:S02]  /*0b50*/  LOP3.LUT R7, R143, 0xffffff80, RZ, 0xc0, !PT ;  /* 0xffffff808f077812 */ /* 0x000fe400078ec0ff */
[----:B------:R-:W-:Y:S02]  /*0b60*/  LOP3.LUT R5, R0, 0xfffffff0, RZ, 0xc0, !PT ;  /* 0xfffffff000057812 */ /* 0x000fe400078ec0ff */
[----:B------:R-:W-:Y:S01]  /*0b70*/  LEA.HI R4, R3, R148, RZ, 0x5 ;  /* 0x0000009403047211 */ /* 0x000fe200078f28ff */
[C---:B------:R-:W-:Y:S01]  /*0b80*/  IMAD.IADD R142, R148.reuse, 0x1, -R7 ;  /* 0x00000001948e7824 */ /* 0x040fe200078e0a07 */
[----:B------:R-:W-:Y:S01]  /*0b90*/  SHF.R.S32.HI R7, RZ, 0x4, R0 ;  /* 0x00000004ff077819 */ /* 0x000fe20000011400 */
[----:B------:R-:W-:Y:S01]  /*0ba0*/  IMAD.IADD R5, R148, 0x1, -R5 ;  /* 0x0000000194057824 */ /* 0x000fe200078e0a05 */
[----:B------:R-:W-:Y:S02]  /*0bb0*/  SHF.R.S32.HI R6, RZ, 0x5, R4 ;  /* 0x00000005ff067819 */ /* 0x000fe40000011404 */
[----:B------:R-:W-:-:S02]  /*0bc0*/  LEA.HI R2, R0, R7, RZ, 0x1 ;  /* 0x0000000700027211 */ /* 0x000fc400078f08ff */
[--C-:B------:R-:W-:Y:S01]  /*0bd0*/  SHF.R.S32.HI R0, RZ, 0x1f, R5.reuse ;  /* 0x0000001fff007819 */ /* 0x100fe20000011405 */
[----:B------:R-:W-:Y:S01]  /*0be0*/  IMAD R12, R6, 0x10, R5 ;  /* 0x00000010060c7824 */ /* 0x000fe200078e0205 */
[----:B------:R-:W-:Y:S02]  /*0bf0*/  LOP3.LUT R2, R2, 0x1ffffffe, RZ, 0xc0, !PT ;  /* 0x1ffffffe02027812 */ /* 0x000fe400078ec0ff */
[----:B------:R-:W-:Y:S02]  /*0c00*/  LEA.HI R0, R0, R5, RZ, 0x3 ;  /* 0x0000000500007211 */ /* 0x000fe400078f18ff */
[----:B------:R-:W-:Y:S01]  /*0c10*/  SHF.R.S32.HI R143, RZ, 0x7, R143 ;  /* 0x00000007ff8f7819 */ /* 0x000fe2000001148f */
[----:B------:R-:W-:Y:S01]  /*0c20*/  IMAD.IADD R2, R7, 0x1, -R2 ;  /* 0x0000000107027824 */ /* 0x000fe200078e0a02 */
[----:B------:R-:W-:Y:S01]  /*0c30*/  LEA.HI R141, R3, R148, RZ, 0x2 ;  /* 0x00000094038d7211 */ /* 0x000fe200078f10ff */
[C---:B------:R-:W-:Y:S01]  /*0c40*/  IMAD.SHL.U32 R4, R0.reuse, 0x40, RZ ;  /* 0x0000004000047824 */ /* 0x040fe200078e00ff */
[----:B------:R-:W-:Y:S01]  /*0c50*/  LOP3.LUT R0, R0, 0xfffffff8, RZ, 0xc0, !PT ;  /* 0xfffffff800007812 */ /* 0x000fe200078ec0ff */
[----:B------:R-:W-:Y:S01]  /*0c60*/  IMAD.SHL.U32 R3, R2, 0x8, RZ ;  /* 0x0000000802037824 */ /* 0x000fe200078e00ff */
[----:B------:R-:W-:-:S02]  /*0c70*/  SHF.R.S32.HI R9, RZ, 0x1f, R142 ;  /* 0x0000001fff097819 */ /* 0x000fc4000001148e */
[----:B------:R-:W-:Y:S01]  /*0c80*/  LOP3.LUT R4, R4, 0x7ffffe00, RZ, 0xc0, !PT ;  /* 0x7ffffe0004047812 */ /* 0x000fe200078ec0ff */
[----:B------:R-:W-:Y:S01]  /*0c90*/  IMAD.IADD R0, R5, 0x1, -R0 ;  /* 0x0000000105007824 */ /* 0x000fe200078e0a00 */
[-C--:B------:R-:W-:Y:S01]  /*0ca0*/  LEA.HI R8, R9, R142.reuse, RZ, 0x2 ;  /* 0x0000008e09087211 */ /* 0x080fe200078f10ff */
[----:B------:R-:W-:Y:S01]  /*0cb0*/  IMAD.HI R5, R143, 0x55555556, RZ ;  /* 0x555555568f057827 */ /* 0x000fe200078e02ff */
[----:B------:R-:W-:Y:S02]  /*0cc0*/  LEA.HI R9, R9, R142, RZ, 0x5 ;  /* 0x0000008e09097211 */ /* 0x000fe400078f28ff */
[----:B------:R-:W-:Y:S01]  /*0cd0*/  SHF.R.S32.HI R10, RZ, 0x2, R8 ;  /* 0x00000002ff0a7819 */ /* 0x000fe20000011408 */
[----:B------:R-:W-:Y:S01]  /*0ce0*/  IMAD R6, R6, 0x400, R4 ;  /* 0x0000040006067824 */ /* 0x000fe200078e0204 */
[----:B------:R-:W-:Y:S01]  /*0cf0*/  SHF.R.S32.HI R11, RZ, 0x1f, R8 ;  /* 0x0000001fff0b7819 */ /* 0x000fe20000011408 */
[----:B------:R-:W-:Y:S01]  /*0d00*/  IMAD.SHL.U32 R4, R0, 0x40, RZ ;  /* 0x0000004000047824 */ /* 0x000fe200078e00ff */
[----:B------:R-:W-:Y:S01]  /*0d10*/  LEA.HI R2, R5, R5, RZ, 0x1 ;  /* 0x0000000505027211 */ /* 0x000fe200078f08ff */
[----:B------:R-:W-:Y:S01]  /*0d20*/  IMAD.U32 R145, R12, 0x20, R3 ;  /* 0x000000200c917824 */ /* 0x000fe200078e0003 */
[----:B------:R-:W-:-:S02]  /*0d30*/  LOP3.LUT R5, R141, 0xfffffffc, RZ, 0xc0, !PT ;  /* 0xfffffffc8d057812 */ /* 0x000fc400078ec0ff */
[----:B------:R-:W-:Y:S01]  /*0d40*/  LOP3.LUT R4, R4, 0x1c0, RZ, 0xc0, !PT ;  /* 0x000001c004047812 */ /* 0x000fe200078ec0ff */
[----:B------:R-:W-:Y:S01]  /*0d50*/  IMAD R2, R2, -0x3, R143 ;  /* 0xfffffffd02027824 */ /* 0x000fe200078e028f */
[----:B------:R-:W-:Y:S01]  /*0d60*/  LEA.HI R11, R11, R10, RZ, 0x3 ;  /* 0x0000000a0b0b7211 */ /* 0x000fe200078f18ff */
[----:B------:R-:W-:Y:S01]  /*0d70*/  IMAD.IADD R140, R148, 0x1, -R5 ;  /* 0x00000001948c7824 */ /* 0x000fe200078e0a05 */
[----:B------:R-:W-:Y:S02]  /*0d80*/  LOP3.LUT R3, R4, 0x8, R3, 0xf8, !PT ;  /* 0x0000000804037812 */ /* 0x000fe400078ef803 */
[----:B------:R-:W-:Y:S01]  /*0d90*/  SHF.R.U32.HI R4, RZ, 0x3, R4 ;  /* 0x00000003ff047819 */ /* 0x000fe20000011604 */
[----:B------:R-:W-:Y:S01]  /*0da0*/  IMAD.SHL.U32 R137, R140, 0x8, RZ ;  /* 0x000000088c897824 */ /* 0x000fe200078e00ff */
[----:B------:R-:W-:Y:S02]  /*0db0*/  LOP3.LUT R11, R11, 0xfffffff8, RZ, 0xc0, !PT ;  /* 0xfffffff80b0b7812 */ /* 0x000fe400078ec0ff */
[----:B------:R-:W-:Y:S01]  /*0dc0*/  LOP3.LUT R3, R3, R4, RZ, 0x3c, !PT ;  /* 0x0000000403037212 */ /* 0x000fe200078e3cff */
[C---:B------:R-:W-:Y:S01]  /*0dd0*/  VIADD R138, R137.reuse, 0x20 ;  /* 0x00000020898a7836 */ /* 0x040fe20000000000 */
[----:B------:R-:W-:Y:S01]  /*0de0*/  R2P PR, R0, 0x6 ;  /* 0x0000000600007804 */ /* 0x000fe20000000000 */
[----:B------:R-:W-:Y:S01]  /*0df0*/  IMAD.IADD R10, R10, 0x1, -R11 ;  /* 0x000000010a0a7824 */ /* 0x000fe200078e0a0b */
[----:B------:R-:W-:Y:S01]  /*0e00*/  SHF.R.S32.HI R9, RZ, 0x5, R9 ;  /* 0x00000005ff097819 */ /* 0x000fe20000011409 */
[----:B------:R-:W-:Y:S01]  /*0e10*/  IMAD.IADD R3, R6, 0x1, R3 ;  /* 0x0000000106037824 */ /* 0x000fe200078e0203 */
[----:B------:R-:W-:Y:S01]  /*0e20*/  LEA.HI R0, R140, R140, RZ, 0x1 ;  /* 0x0000008c8c007211 */ /* 0x000fe200078f08ff */
[----:B------:R-:W-:Y:S01]  /*0e30*/  VIADD R139, R137, 0x40 ;  /* 0x00000040898b7836 */ /* 0x000fe20000000000 */
[----:B------:R-:W-:Y:S01]  /*0e40*/  SEL R18, R18, 0xffffffc0, !P2 ;  /* 0xffffffc012127807 */ /* 0x000fe20005000000 */
[----:B------:R-:W-:Y:S01]  /*0e50*/  IMAD R9, R9, 0x10, R10 ;  /* 0x0000001009097824 */ /* 0x000fe200078e020a */
[----:B------:R-:W-:-:S02]  /*0e60*/  LEA R17, R3, UR42, 0x1 ;  /* 0x0000002a03117c11 */ /* 0x000fc4000f8e08ff */
[----:B------:R-:W-:Y:S01]  /*0e70*/  LOP3.LUT R5, R0, 0x1ffffffe, RZ, 0xc0, !PT ;  /* 0x1ffffffe00057812 */ /* 0x000fe200078ec0ff */
[----:B------:R-:W-:Y:S01]  /*0e80*/  IMAD R144, R2, 0x40, R9 ;  /* 0x0000004002907824 */ /* 0x000fe200078e0209 */
[----:B------:R-:W-:Y:S01]  /*0e90*/  LOP3.LUT R3, R8, 0x7ffffffc, RZ, 0xc0, !PT ;  /* 0x7ffffffc08037812 */ /* 0x000fe200078ec0ff */
[C---:B------:R-:W-:Y:S01]  /*0ea0*/  VIADD R19, R17.reuse, 0x21800 ;  /* 0x0002180011137836 */ /* 0x040fe20000000000 */
[----:B------:R-:W-:Y:S01]  /*0eb0*/  SHF.R.S32.HI R141, RZ, 0x2, R141 ;  /* 0x00000002ff8d7819 */ /* 0x000fe2000001148d */
[----:B------:R-:W-:Y:S01]  /*0ec0*/  VIADD R22, R17, 0x21820 ;  /* 0x0002182011167836 */ /* 0x000fe20000000000 */
[----:B------:R-:W-:Y:S01]  /*0ed0*/  SHF.R.S32.HI R147, RZ, 0x1f, R138 ;  /* 0x0000001fff937819 */ /* 0x000fe2000001148a */
[----:B------:R-:W-:Y:S01]  /*0ee0*/  IMAD.IADD R5, R140, 0x1, -R5 ;  /* 0x000000018c057824 */ /* 0x000fe200078e0a05 */
[----:B------:R-:W-:Y:S01]  /*0ef0*/  SHF.R.S32.HI R146, RZ, 0x1f, R139 ;  /* 0x0000001fff927819 */ /* 0x000fe2000001148b */
[C---:B------:R-:W-:Y:S02]  /*0f00*/  @P1 VIADD R22, R19.reuse, 0xffffffe0 ;  /* 0xffffffe013161836 */ /* 0x040fe40000000000 */
[----:B------:R-:W-:-:S02]  /*0f10*/  IMAD.IADD R19, R19, 0x1, R18 ;  /* 0x0000000113137824 */ /* 0x000fc400078e0212 */
[----:B------:R-:W-:Y:S02]  /*0f20*/  IMAD.IADD R16, R142, 0x1, -R3 ;  /* 0x000000018e107824 */ /* 0x000fe400078e0a03 */
[----:B------:R-:W-:Y:S02]  /*0f30*/  IMAD R136, R5, 0x8, R144 ;  /* 0x0000000805887824 */ /* 0x000fe400078e0290 */
[----:B------:R-:W-:Y:S02]  /*0f40*/  IMAD.IADD R18, R18, 0x1, R22 ;  /* 0x0000000112127824 */ /* 0x000fe400078e0216 */
[----:B------:R-:W-:-:S07]  /*0f50*/  VIADD R23, R22, 0x6000 ;  /* 0x0000600016177836 */ /* 0x000fce0000000000 */
.L_x_11081:
        /* <DEDUP_REMOVED lines=12> */
[----:B01-3--:R-:W-:Y:S02]  /*1020*/  IMAD.U32 R2, RZ, RZ, UR8 ;  /* 0x00000008ff027e24 */ /* 0x00bfe4000f8e00ff */
[----:B----4-:R-:W-:Y:S01]  /*1030*/  IMAD.U32 R3, RZ, RZ, UR9 ;  /* 0x00000009ff037e24 */ /* 0x010fe2000f8e00ff */
[----:B------:R-:W-:-:S04]  /*1040*/  @UP1 UIMAD.WIDE UR8, UR6, 0x4, UR10 ;  /* 0x00000004060818a5 */ /* 0x000fc8000f8e020a */
[----:B--2---:R-:W2:Y:S02]  /*1050*/  @P0 LDG.E R2, desc[UR50][R2.64] ;  /* 0x0000003202020981 */ /* 0x004ea4000c1e1900 */
[----:B------:R-:W-:Y:S02]  /*1060*/  IMAD.U32 R4, RZ, RZ, UR8 ;  /* 0x00000008ff047e24 */ /* 0x000fe4000f8e00ff */
[----:B------:R-:W-:Y:S01]  /*1070*/  IMAD.U32 R5, RZ, RZ, UR9 ;  /* 0x00000009ff057e24 */ /* 0x000fe2000f8e00ff */
[----:B------:R-:W-:-:S04]  /*1080*/  ULDC.64 UR8, c[0x0][0x418] ;  /* 0x0001060000087ab9 */ /* 0x000fc80000000a00 */
[----:B------:R-:W3:Y:S01]  /*1090*/  @P2 LDG.E R4, desc[UR50][R4.64] ;  /* 0x0000003204042981 */ /* 0x000ee2000c1e1900 */
        /* <DEDUP_REMOVED lines=13> */
[----:B------:R-:W-:-:S14]  /*1170*/  @P2 BRA `(.L_x_10990) ;  /* 0x0000000000342947 */ /* 0x000fdc0003800000 */
        /* <DEDUP_REMOVED lines=13> */
.L_x_10990:
        /* <DEDUP_REMOVED lines=9> */
.L_x_10991:
        /* <DEDUP_REMOVED lines=13> */
.L_x_10992:
[----:B------:R-:W-:Y:S01]  /*13b0*/  ULDC UR6, c[0x0][0x448] ;  /* 0x0001120000067ab9 */ /* 0x000fe20000000800 */
[----:B------:R-:W-:Y:S02]  /*13c0*/  UIMAD UR39, UR5, 0xc0, URZ ;  /* 0x000000c0052778a4 */ /* 0x000fe4000f8e023f */
        /* <DEDUP_REMOVED lines=25> */
.L_x_10994:
[----:B------:R-:W-:-:S11]  /*1560*/  UISETP.NE.AND UP1, UPT, UR5, 0x1, UPT ;  /* 0x000000010500788c */ /* 0x000fd6000bf25270 */
[----:B------:R-:W-:Y:S02]  /*1570*/  @UP1 ULDC.64 UR8, c[0x0][0x9e8] ;  /* 0x00027a0000081ab9 */ /* 0x000fe40000000a00 */
[----:B------:R-:W-:-:S04]  /*1580*/  UIMAD.WIDE.U32 UR6, UR4, UR8, URZ ;  /* 0x00000008040672a5 */ /* 0x000fc8000f8e003f */
[----:B------:R-:W-:-:S12]  /*1590*/  @UP1 USHF.R.U32.HI UR4, URZ, UR9, UR7 ;  /* 0x000000093f041299 */ /* 0x000fd80008011607 */
.L_x_10995:
[----:B------:R-:W-:-:S06]  /*15a0*/  UIMAD UR4, UR4, UR5, UR5 ;  /* 0x00000005040472a4 */ /* 0x000fcc000f8e0205 */
[----:B------:R-:W-:-:S07]  /*15b0*/  VIMNMX R0, R0, UR4, PT ;  /* 0x0000000400007c48 */ /* 0x000fce000bfe0100 */
.L_x_10993:
        /* <DEDUP_REMOVED lines=29> */
.L_x_10997:
[----:B------:R-:W-:-:S11]  /*1790*/  UISETP.NE.AND UP0, UPT, UR5, 0x1, UPT ;  /* 0x000000010500788c */ /* 0x000fd6000bf05270 */
[----:B------:R-:W-:Y:S02]  /*17a0*/  @UP0 ULDC.64 UR10, c[0x0][0x9e8] ;  /* 0x00027a00000a0ab9 */ /* 0x000fe40000000a00 */
[----:B------:R-:W-:-:S04]  /*17b0*/  UIMAD.WIDE.U32 UR6, UR4, UR10, URZ ;  /* 0x0000000a040672a5 */ /* 0x000fc8000f8e003f */
[----:B------:R-:W-:-:S12]  /*17c0*/  @UP0 USHF.R.U32.HI UR4, URZ, UR11, UR7 ;  /* 0x0000000b3f040299 */ /* 0x000fd80008011607 */
.L_x_10998:
[----:B------:R-:W-:-:S04]  /*17d0*/  UIMAD UR4, UR4, UR5, URZ ;  /* 0x00000005040472a4 */ /* 0x000fc8000f8e023f */
[----:B------:R-:W-:-:S04]  /*17e0*/  UISETP.LT.AND UP0, UPT, UR9, UR4, UPT ;  /* 0x000000040900728c */ /* 0x000fc8000bf01270 */
[----:B------:R-:W-:-:S12]  /*17f0*/  USEL UR9, UR9, UR4, !UP0 ;  /* 0x0000000409097287 */ /* 0x000fd8000c000000 */
.L_x_10996:
        /* <DEDUP_REMOVED lines=9> */
[----:B------:R-:W-:Y:S01]  /*1890*/  CS2R R26, SRZ ;  /* 0x00000000001a7805 */ /* 0x000fe2000001ff00 */
[----:B------:R-:W-:Y:S01]  /*18a0*/  IMAD.MOV.U32 R126, RZ, RZ, RZ ;  /* 0x000000ffff7e7224 */ /* 0x000fe200078e00ff */
[----:B------:R-:W-:Y:S01]  /*18b0*/  CS2R R122, SRZ ;  /* 0x00000000007a7805 */ /* 0x000fe2000001ff00 */
[----:B------:R-:W-:Y:S01]  /*18c0*/  UISETP.LT.AND UP0, UPT, URZ, UR4, UPT ;  /* 0x000000043f00728c */ /* 0x000fe2000bf01270 */
[----:B------:R-:W-:Y:S01]  /*18d0*/  IMAD.MOV.U32 R125, RZ, RZ, RZ ;  /* 0x000000ffff7d7224 */ /* 0x000fe200078e00ff */
[----:B------:R-:W-:-:S02]  /*18e0*/  CS2R R120, SRZ ;  /* 0x0000000000787805 */ /* 0x000fc4000001ff00 */
[----:B------:R-:W-:Y:S01]  /*18f0*/  CS2R R118, SRZ ;  /* 0x0000000000767805 */ /* 0x000fe2000001ff00 */
[----:B------:R-:W-:Y:S01]  /*1900*/  USEL UR37, URZ, UR4, !UP0 ;  /* 0x000000043f257287 */ /* 0x000fe2000c000000 */
[----:B------:R-:W-:Y:S02]  /*1910*/  CS2R R116, SRZ ;  /* 0x0000000000747805 */ /* 0x000fe4000001ff00 */
[----:B------:R-:W-:Y:S02]  /*1920*/  CS2R R114, SRZ ;  /* 0x0000000000727805 */ /* 0x000fe4000001ff00 */
[----:B------:R-:W-:Y:S02]  /*1930*/  CS2R R112, SRZ ;  /* 0x0000000000707805 */ /* 0x000fe4000001ff00 */
[----:B------:R-:W-:Y:S02]  /*1940*/  CS2R R110, SRZ ;  /* 0x00000000006e7805 */ /* 0x000fe4000001ff00 */
[----:B------:R-:W-:-:S02]  /*1950*/  CS2R R108, SRZ ;  /* 0x00000000006c7805 */ /* 0x000fc4000001ff00 */
[----:B------:R-:W-:Y:S02]  /*1960*/  ISETP.GT.AND P1, PT, R88, UR37, PT ;  /* 0x0000002558007c0c */ /* 0x000fe4000bf24270 */
        /* <DEDUP_REMOVED lines=44> */
.L_x_11000:
        /* <DEDUP_REMOVED lines=9> */
.L_x_11216:
[----:B------:R-:W-:Y:S05]  /*1cc0*/  @!P0 BRA `(.L_x_11002) ;  /* 0x0000000000048947 */ /* 0x000fea0003800000 */
[----:B------:R-:W-:Y:S01]  /*1cd0*/  BPT.TRAP 0x1 ;  /* 0x000000040000795c */ /* 0x000fe20000300000 */
.L_x_11002:
[----:B------:R-:W-:Y:S02]  /*1ce0*/  IMAD.U32 R5, RZ, RZ, UR46 ;  /* 0x0000002eff057e24 */ /* 0x000fe4000f8e00ff */
[----:B0-----:R-:W-:-:S03]  /*1cf0*/  IMAD.U32 R0, RZ, RZ, UR49 ;  /* 0x00000031ff007e24 */ /* 0x001fc6000f8e00ff */
[----:B------:R-:W-:Y:S02]  /*1d00*/  LEA R5, R5, UR42, 0x3 ;  /* 0x0000002a05057c11 */ /* 0x000fe4000f8e18ff */
[----:B------:R-:W-:-:S04]  /*1d10*/  SHF.L.U32 R0, R0, 0x1f, RZ ;  /* 0x0000001f00007819 */ /* 0x000fc800000006ff */
[----:B------:R0:W1:Y:S01]  /*1d20*/  SYNCS.PHASECHK.TRANS64.TRYWAIT P2, [R5+URZ+0x2d830], R0 ;  /* 0x02d83000050075a7 */ /* 0x000062000804017f */
[----:B------:R-:W-:Y:S05]  /*1d30*/  @!P0 BRA `(.L_x_11003) ;  /* 0x0000000000048947 */ /* 0x000fea0003800000 */
[----:B------:R-:W-:Y:S01]  /*1d40*/  BPT.TRAP 0x1 ;  /* 0x000000040000795c */ /* 0x000fe20000300000 */
.L_x_11003:
[----:B------:R-:W2:Y:S02]  /*1d50*/  S2R R2, SR_TID.X ;  /* 0x0000000000027919 */ /* 0x000ea40000002100 */
[----:B--2---:R-:W-:Y:S01]  /*1d60*/  LOP3.LUT P1, RZ, R2, 0x7f, RZ, 0xc0, !PT ;  /* 0x0000007f02ff7812 */ /* 0x004fe2000782c0ff */
[----:B-1----:R-:W-:-:S12]  /*1d70*/  @P2 BRA `(.L_x_11004) ;  /* 0x0000000000082947 */ /* 0x002fd80003800000 */
[----:B------:R-:W1:Y:S02]  /*1d80*/  SYNCS.PHASECHK.TRANS64.TRYWAIT P2, [R5+URZ+0x2d830], R0 ;  /* 0x02d83000050075a7 */ /* 0x000e64000804017f */
[----:B-1----:R-:W-:Y:S05]  /*1d90*/  @!P2 BRA `(.L_x_11005) ;  /* 0x000001440098a947 */ /* 0x002fea0003800000 */
.L_x_11004:
        /* <DEDUP_REMOVED lines=10> */
[----:B------:R-:W-:Y:S01]  /*1e40*/  IMAD.MOV.U32 R4, RZ, RZ, R0 ;  /* 0x000000ffff047224 */ /* 0x000fe200078e0000 */
[----:B------:R-:W-:Y:S01]  /*1e50*/  UMOV UR13, 0x80000020 ;  /* 0x80000020000d7882 */ /* 0x000fe20000000000 */
[----:B------:R-:W-:Y:S01]  /*1e60*/  UMOV UR15, 0x80000020 ;  /* 0x80000020000f7882 */ /* 0x000fe20000000000 */
[----:B------:R-:W-:Y:S01]  /*1e70*/  ULOP3.LUT UR32, UR4, 0x10000, URZ, 0xfc, !UPT ;  /* 0x0001000004207892 */ /* 0x000fe2000f8efc3f */
[----:B------:R-:W-:Y:S01]  /*1e80*/  IMAD.MOV.U32 R3, RZ, RZ, -0x80 ;  /* 0xffffff80ff037424 */ /* 0x000fe200078e00ff */
[----:B------:R-:W-:Y:S01]  /*1e90*/  ULOP3.LUT UR4, UR54, 0x10000, URZ, 0xfc, !UPT ;  /* 0x0001000036047892 */ /* 0x000fe2000f8efc3f */
[----:B------:R-:W-:Y:S01]  /*1ea0*/  IMAD.U32 R7, RZ, RZ, UR45 ;  /* 0x0000002dff077e24 */ /* 0x000fe2000f8e00ff */
[----:B------:R-:W-:Y:S01]  /*1eb0*/  UIMAD UR6, UR46, 0x600, UR32 ;  /* 0x000006002e0678a4 */ /* 0x000fe2000f8e0220 */
[----:B------:R-:W-:Y:S01]  /*1ec0*/  IMAD R6, R88, R3, 0x80 ;  /* 0x0000008058067424 */ /* 0x000fe200078e0203 */
[----:B------:R-:W-:-:S02]  /*1ed0*/  UIADD3 UR8, UR4, 0x2, URZ ;  /* 0x0000000204087890 */ /* 0x000fc4000fffe03f */
[----:B------:R-:W-:Y:S01]  /*1ee0*/  UIADD3 UR10, UR6, 0x2, URZ ;  /* 0x00000002060a7890 */ /* 0x000fe2000fffe03f */
[----:B------:R-:W-:Y:S01]  /*1ef0*/  VIADD R3, R6, 0x1 ;  /* 0x0000000106037836 */ /* 0x000fe20000000000 */
[----:B------:R-:W-:Y:S02]  /*1f00*/  UIADD3 UR12, UR4, 0x300, URZ ;  /* 0x00000300040c7890 */ /* 0x000fe4000fffe03f */
[----:B------:R-:W-:Y:S02]  /*1f10*/  UIADD3 UR14, UR6, 0x200, URZ ;  /* 0x00000200060e7890 */ /* 0x000fe4000fffe03f */
[----:B------:R-:W-:Y:S01]  /*1f20*/  HGMMA.64x128x16.F32.BF16 R24, gdesc[UR4], RZ, !UPT, gsb0 ;  /* 0x01e00000041879f0 */ /* 0x000fe2000c0018ff */
        /* <DEDUP_REMOVED lines=48> */
[----:B------:R-:W-:Y:S01]  /*2230*/  IMAD R8, R16, -0x2, R3 ;  /* 0xfffffffe10087824 */ /* 0x000fe200078e0203 */
[----:B------:R-:W-:-:S03]  /*2240*/  LEA R7, R88, 0xffffff80, 0x7 ;  /* 0xffffff8058077811 */ /* 0x000fc600078e38ff */
        /* <DEDUP_REMOVED lines=18> */
.L_x_11008:
[----:B------:R-:W-:-:S06]  /*2370*/  UISETP.NE.AND UP2, UPT, UR7, 0x1, UPT ;  /* 0x000000010700788c */ /* 0x000fcc000bf45270 */
[----:B------:R-:W-:-:S05]  /*2380*/  PLOP3.LUT P2, PT, PT, PT, UP2, 0x80, 0x0 ;  /* 0x000000000000781c */ /* 0x000fca0003f4f028 */
[----:B------:R-:W-:-:S08]  /*2390*/  @UP2 ULDC.64 UR10, c[0x0][0x9e8] ;  /* 0x00027a00000a2ab9 */ /* 0x000fd00000000a00 */
[----:B------:R-:W-:-:S05]  /*23a0*/  @P2 IMAD.HI.U32 R5, R3, UR10, RZ ;  /* 0x0000000a03052c27 */ /* 0x000fca000f8e00ff */
[----:B------:R-:W-:-:S07]  /*23b0*/  @P2 SHF.R.U32.HI R3, RZ, UR11, R5 ;  /* 0x0000000bff032c19 */ /* 0x000fce0008011605 */
.L_x_11009:
[----:B------:R-:W-:Y:S05]  /*23c0*/  BSYNC B0 ;  /* 0x0000000000007941 */ /* 0x000fea0003800000 */
.L_x_11007:
[----:B------:R-:W-:-:S04]  /*23d0*/  IMAD R3, R3, UR7, -R7 ;  /* 0x0000000703037c24 */ /* 0x000fc8000f8e0a07 */
[----:B------:R-:W-:-:S05]  /*23e0*/  IMAD R3, R16, -0x2, R3 ;  /* 0xfffffffe10037824 */ /* 0x000fca00078e0203 */
[----:B------:R-:W-:Y:S02]  /*23f0*/  VIMNMX R2, R2, R3, !PT ;  /* 0x0000000302027248 */ /* 0x000fe40007fe0100 */
[----:B------:R-:W-:-:S07]  /*2400*/  VIADDMNMX R0, R3, UR7, R0, PT ;  /* 0x0000000703007c46 */ /* 0x000fce000b800100 */
.L_x_11006:
[----:B------:R-:W2:Y:S01]  /*2410*/  LDL.LU R12, [R1] ;  /* 0x00000000010c7983 */ /* 0x000ea20000300800 */
[C---:B------:R-:W-:Y:S02]  /*2420*/  ISETP.GE.AND P4, PT, R6.reuse, 0x9, PT ;  /* 0x000000090600780c */ /* 0x040fe40003f86270 */
[C---:B------:R-:W-:Y:S01]  /*2430*/  ISETP.GE.AND P2, PT, R6.reuse, 0x2, PT ;  /* 0x000000020600780c */ /* 0x040fe20003f46270 */
[----:B------:R-:W0:Y:S01]  /*2440*/  SHFL.IDX PT, R11, R4, 0x1, 0x1c1f ;  /* 0x003c1f00040b7f89 */ /* 0x000e2200000e0000 */
[----:B------:R-:W-:Y:S02]  /*2450*/  ISETP.GE.AND P5, PT, R6, 0xa, PT ;  /* 0x0000000a0600780c */ /* 0x000fe40003fa6270 */
[----:B------:R-:W-:-:S04]  /*2460*/  ISETP.GT.AND P3, PT, R2, 0x1, !P2 ;  /* 0x000000010200780c */ /* 0x000fc80005764270 */
[----:B------:R-:W-:-:S04]  /*2470*/  ISETP.LT.OR P3, PT, R0, 0x2, P3 ;  /* 0x000000020000780c */ /* 0x000fc80001f61670 */
[----:B------:R-:W-:Y:S02]  /*2480*/  FSEL R25, R25, -INF , !P3 ;  /* 0xff80000019197808 */ /* 0x000fe40005800000 */
[----:B------:R-:W-:-:S04]  /*2490*/  ISETP.GT.AND P3, PT, R2, 0x9, !P5 ;  /* 0x000000090200780c */ /* 0x000fc80006f64270 */
[----:B------:R-:W-:-:S04]  /*24a0*/  ISETP.LT.OR P3, PT, R0, 0xa, P3 ;  /* 0x0000000a0000780c */ /* 0x000fc80001f61670 */
[----:B------:R-:W-:Y:S01]  /*24b0*/  FSEL R29, R29, -INF , !P3 ;  /* 0xff8000001d1d7808 */ /* 0x000fe20005800000 */
[----:B0-----:R-:W-:Y:S01]  /*24c0*/  IMAD.IADD R3, R10, 0x1, R11 ;  /* 0x000000010a037824 */ /* 0x001fe200078e020b */
[----:B--2---:R-:W-:-:S04]  /*24d0*/  LOP3.LUT R12, R12, 0xfffffffd, RZ, 0xc0, !PT ;  /* 0xfffffffd0c0c7812 */ /* 0x004fc800078ec0ff */
[----:B------:R-:W-:Y:S02]  /*24e0*/  @P4 LOP3.LUT R12, R12, 0x2, RZ, 0xfc, !PT ;  /* 0x000000020c0c4812 */ /* 0x000fe400078efcff */
[----:B------:R-:W-:Y:S02]  /*24f0*/  ISETP.GT.AND P4, PT, R2, 0x8, !P4 ;  /* 0x000000080200780c */ /* 0x000fe40006784270 */
[----:B------:R-:W-:Y:S02]  /*2500*/  LOP3.LUT R12, R12, 0xfffffffb, RZ, 0xc0, !PT ;  /* 0xfffffffb0c0c7812 */ /* 0x000fe400078ec0ff */
[----:B------:R-:W-:Y:S02]  /*2510*/  ISETP.LT.OR P4, PT, R0, 0x9, P4 ;  /* 0x000000090000780c */ /* 0x000fe40002781670 */
[----:B------:R-:W-:Y:S02]  /*2520*/  @P5 LOP3.LUT R12, R12, 0x4, RZ, 0xfc, !PT ;  /* 0x000000040c0c5812 */ /* 0x000fe400078efcff */
[----:B------:R-:W-:-:S02]  /*2530*/  ISETP.GE.AND P5, PT, R6, 0x11, PT ;  /* 0x000000110600780c */ /* 0x000fc40003fa6270 */
[----:B------:R-:W-:Y:S02]  /*2540*/  FSEL R28, R28, -INF , !P4 ;  /* 0xff8000001c1c7808 */ /* 0x000fe40006000000 */
        /* <DEDUP_REMOVED lines=9> */
[----:B------:R-:W-:Y:S02]  /*25e0*/  ISETP.GE.AND P4, PT, R6, 0x19, PT ;  /* 0x000000190600780c */ /* 0x000fe40003f86270 */
[----:B------:R-:W-:Y:S02]  /*25f0*/  ISETP.LT.OR P3, PT, R0, 0x12, P3 ;  /* 0x000000120000780c */ /* 0x000fe40001f61670 */
[----:B------:R-:W-:Y:S02]  /*2600*/  LOP3.LUT R12, R12, 0xfeffffff, RZ, 0xc0, !PT ;  /* 0xfeffffff0c0c7812 */ /* 0x000fe400078ec0ff */
        /* <DEDUP_REMOVED lines=152> */
[----:B------:R-:W-:Y:S02]  /*2f90*/  ISETP.GT.AND P6, PT, R2, 0x79, !P6 ;  /* 0x000000790200780c */ /* 0x000fe400077c4270 */
[----:B------:R-:W-:Y:S01]  /*2fa0*/  VIADDMNMX R2, R11, R9, R8, PT ;  /* 0x000000090b027246 */ /* 0x000fe20003800108 */
[----:B------:R0:W-:Y:S01]  /*2fb0*/  STL [R1], R12 ;  /* 0x0000000c01007387 */ /* 0x0001e20000100800 */
[----:B------:R-:W-:-:S04]  /*2fc0*/  ISETP.LT.OR P6, PT, R0, 0x7a, P6 ;  /* 0x0000007a0000780c */ /* 0x000fc800037c1670 */
[----:B------:R-:W-:Y:S02]  /*2fd0*/  FSEL R85, R85, -INF , !P6 ;  /* 0xff80000055557808 */ /* 0x000fe40007000000 */
[----:B------:R-:W-:-:S13]  /*2fe0*/  PLOP3.LUT P6, PT, PT, PT, UP1, 0x40, 0x0 ;  /* 0x000000000000781c */ /* 0x000fda0003fce818 */
[----:B0-----:R-:W-:Y:S05]  /*2ff0*/  @P6 BRA `(.L_x_11010) ;  /* 0x0000000000646947 */ /* 0x001fea0003800000 */
        /* <DEDUP_REMOVED lines=14> */
.L_x_11012:
[----:B------:R-:W-:-:S06]  /*30e0*/  UISETP.NE.AND UP2, UPT, UR7, 0x1, UPT ;  /* 0x000000010700788c */ /* 0x000fcc000bf45270 */
[----:B------:R-:W-:-:S05]  /*30f0*/  PLOP3.LUT P6, PT, PT, PT, UP2, 0x80, 0x0 ;  /* 0x000000000000781c */ /* 0x000fca0003fcf028 */
[----:B------:R-:W-:-:S08]  /*3100*/  @UP2 ULDC.64 UR10, c[0x0][0x9e8] ;  /* 0x00027a00000a2ab9 */ /* 0x000fd00000000a00 */
[----:B------:R-:W-:Y:S01]  /*3110*/  @P6 IMAD.HI.U32 R4, R0, UR10, RZ ;  /* 0x0000000a00046c27 */ /* 0x000fe2000f8e00ff */
[----:B------:R-:W-:-:S13]  /*3120*/  PLOP3.LUT P6, PT, PT, PT, UP2, 0x80, 0x0 ;  /* 0x000000000000781c */ /* 0x000fda0003fcf028 */
[----:B------:R-:W-:-:S07]  /*3130*/  @P6 SHF.R.U32.HI R0, RZ, UR11, R4 ;  /* 0x0000000bff006c19 */ /* 0x000fce0008011604 */
.L_x_11013:
[----:B------:R-:W-:Y:S05]  /*3140*/  BSYNC B0 ;  /* 0x0000000000007941 */ /* 0x000fea0003800000 */
.L_x_11011:
[----:B------:R-:W-:-:S04]  /*3150*/  IMAD R7, R0, UR7, -R7 ;  /* 0x0000000700077c24 */ /* 0x000fc8000f8e0a07 */
[----:B------:R-:W-:-:S05]  /*3160*/  IMAD R7, R16, -0x2, R7 ;  /* 0xfffffffe10077824 */ /* 0x000fca00078e0207 */
[----:B------:R-:W-:Y:S02]  /*3170*/  VIMNMX R3, R3, R7, !PT ;  /* 0x0000000703037248 */ /* 0x000fe40007fe0100 */
[----:B------:R-:W-:-:S07]  /*3180*/  VIADDMNMX R2, R7, UR7, R2, PT ;  /* 0x0000000707027c46 */ /* 0x000fce000b800102 */
.L_x_11010:
        /* <DEDUP_REMOVED lines=30> */
[----:B------:R-:W-:Y:S02]  /*3370*/  LOP3.LUT P6, RZ, R12, 0x8000, RZ, 0xc0, !PT ;  /* 0x000080000cff7812 */ /* 0x000fe400078cc0ff */
        /* <DEDUP_REMOVED lines=139> */
[--C-:B------:R-:W-:Y:S01]  /*3c30*/  FFMA.FTZ R12, R32, UR33, -R20.reuse ;  /* 0x00000021200c7c23 */ /* 0x100fe20008010814 */
[----:B------:R-:W-:Y:S01]  /*3c40*/  FMNMX.FTZ R5, R4, R27, !PT ;  /* 0x0000001b04057209 */ /* 0x000fe20007810000 */
[--C-:B------:R-:W-:Y:S01]  /*3c50*/  FFMA.FTZ R7, R25, UR33, -R20.reuse ;  /* 0x0000002119077c23 */ /* 0x100fe20008010814 */
[----:B------:R-:W-:Y:S01]  /*3c60*/  ISETP.GT.AND P2, PT, R3, 0x69, !P2 ;  /* 0x000000690300780c */ /* 0x000fe20005744270 */
        /* <DEDUP_REMOVED lines=14> */
[----:B------:R0:W-:Y:S01]  /*3d50*/  MUFU.EX2 R3, R53 ;  /* 0x0000003500037308 */ /* 0x0001e20000000800 */
        /* <DEDUP_REMOVED lines=8> */
[--C-:B0-----:R-:W-:Y:S01]  /*3de0*/  FFMA.FTZ R53, R69, UR33, -R20.reuse ;  /* 0x0000002145357c23 */ /* 0x101fe20008010814 */
[--C-:B------:R-:W-:Y:S01]  /*3df0*/  FFMA.FTZ R41, R72, UR33, -R20.reuse ;  /* 0x0000002148297c23 */ /* 0x100fe20008010814 */
[----:B------:R-:W-:Y:S01]  /*3e00*/  FMNMX.FTZ R6, R42, R5, !PT ;  /* 0x000000052a067209 */ /* 0x000fe20007810000 */
[--C-:B------:R-:W-:Y:S01]  /*3e10*/  FFMA.FTZ R57, R77, UR33, -R20.reuse ;  /* 0x000000214d397c23 */ /* 0x100fe20008010814 */
[--C-:B------:R-:W-:Y:S01]  /*3e20*/  FFMA.FTZ R49, R81, UR33, -R20.reuse ;  /* 0x0000002151317c23 */ /* 0x100fe20008010814 */
[----:B------:R-:W-:Y:S01]  /*3e30*/  FFMA.FTZ R61, R85, UR33, -R20 ;  /* 0x00000021553d7c23 */ /* 0x000fe20008010814 */
[----:B------:R-:W-:Y:S01]  /*3e40*/  FMNMX.FTZ R5, R43, R6, !PT ;  /* 0x000000062b057209 */ /* 0x000fe20007810000 */
[----:B------:R-:W-:Y:S03]  /*3e50*/  MUFU.EX2 R8, R8 ;  /* 0x0000000800087308 */ /* 0x000fe60000000800 */
[----:B------:R-:W-:-:S04]  /*3e60*/  FMNMX.FTZ R6, R46, R5, !PT ;  /* 0x000000052e067209 */ /* 0x000fc80007810000 */
[----:B------:R-:W-:Y:S01]  /*3e70*/  FMNMX.FTZ R5, R47, R6, !PT ;  /* 0x000000062f057209 */ /* 0x000fe20007810000 */
[----:B------:R-:W0:Y:S03]  /*3e80*/  MUFU.EX2 R7, R7 ;  /* 0x0000000700077308 */ /* 0x000e260000000800 */
[----:B------:R-:W-:-:S04]  /*3e90*/  FMNMX.FTZ R6, R50, R5, !PT ;  /* 0x0000000532067209 */ /* 0x000fc80007810000 */
[----:B------:R-:W-:Y:S01]  /*3ea0*/  FMNMX.FTZ R5, R51, R6, !PT ;  /* 0x0000000633057209 */ /* 0x000fe20007810000 */
[----:B------:R-:W1:Y:S03]  /*3eb0*/  MUFU.EX2 R10, R10 ;  /* 0x0000000a000a7308 */ /* 0x000e660000000800 */
[----:B------:R-:W-:-:S04]  /*3ec0*/  FMNMX.FTZ R6, R54, R5, !PT ;  /* 0x0000000536067209 */ /* 0x000fc80007810000 */
[----:B------:R-:W-:Y:S01]  /*3ed0*/  FMNMX.FTZ R5, R55, R6, !PT ;  /* 0x0000000637057209 */ /* 0x000fe20007810000 */
[----:B------:R-:W2:Y:S03]  /*3ee0*/  MUFU.EX2 R9, R9 ;  /* 0x0000000900097308 */ /* 0x000ea60000000800 */
        /* <DEDUP_REMOVED lines=30> */
[----:B------:R-:W3:Y:S06]  /*40d0*/  SHFL.BFLY PT, R40, R5, 0x2, 0x1f ;  /* 0x0c401f0005287f89 */ /* 0x000eec00000e0000 */
[----:B------:R-:W-:Y:S08]  /*40e0*/  MUFU.EX2 R6, R6 ;  /* 0x0000000600067308 */ /* 0x000ff00000000800 */
[----:B------:R-:W-:Y:S08]  /*40f0*/  MUFU.EX2 R29, R29 ;  /* 0x0000001d001d7308 */ /* 0x000ff00000000800 */
[----:B------:R-:W-:Y:S01]  /*4100*/  MUFU.EX2 R28, R28 ;  /* 0x0000001c001c7308 */ /* 0x000fe20000000800 */
[----:B---3--:R-:W-:Y:S01]  /*4110*/  FMNMX.FTZ R11, R5, R40, !PT ;  /* 0x00000028050b7209 */ /* 0x008fe20007810000 */
[----:B------:R-:W-:-:S04]  /*4120*/  FFMA.FTZ R40, R80, UR33, -R20 ;  /* 0x0000002150287c23 */ /* 0x000fc80008010814 */
[----:B------:R-:W3:Y:S02]  /*4130*/  SHFL.BFLY PT, R56, R11, 0x1, 0x1f ;  /* 0x0c201f000b387f89 */ /* 0x000ee400000e0000 */
[----:B------:R-:W-:Y:S08]  /*4140*/  MUFU.EX2 R32, R32 ;  /* 0x0000002000207308 */ /* 0x000ff00000000800 */
[----:B------:R-:W-:Y:S08]  /*4150*/  MUFU.EX2 R33, R33 ;  /* 0x0000002100217308 */ /* 0x000ff00000000800 */
[----:B------:R-:W-:Y:S01]  /*4160*/  MUFU.EX2 R2, R2 ;  /* 0x0000000200027308 */ /* 0x000fe20000000800 */
[----:B---3--:R-:W-:Y:S01]  /*4170*/  FMNMX.FTZ R5, R11, R56, !PT ;  /* 0x000000380b057209 */ /* 0x008fe20007810000 */
[----:B------:R-:W-:-:S06]  /*4180*/  FFMA.FTZ R56, R84, UR33, -R20 ;  /* 0x0000002154387c23 */ /* 0x000fcc0008010814 */
[----:B------:R-:W-:Y:S01]  /*4190*/  MUFU.EX2 R37, R37 ;  /* 0x0000002500257308 */ /* 0x000fe20000000800 */
[C---:B------:R-:W-:Y:S01]  /*41a0*/  FSETP.NEU.FTZ.AND P2, PT, R5.reuse, -INF , PT ;  /* 0xff8000000500780b */ /* 0x040fe20003f5d000 */
[----:B------:R-:W-:-:S05]  /*41b0*/  FMUL.FTZ R11, R5, UR33 ;  /* 0x00000021050b7c20 */ /* 0x000fca0008410000 */
[----:B------:R-:W-:Y:S01]  /*41c0*/  FSEL R20, R11, RZ, P2 ;  /* 0x000000ff0b147208 */ /* 0x000fe20001000000 */
[----:B------:R-:W-:Y:S01]  /*41d0*/  MUFU.EX2 R36, R36 ;  /* 0x0000002400247308 */ /* 0x000fe20000000800 */
        /* <DEDUP_REMOVED lines=17> */
[--C-:B---3--:R-:W-:Y:S01]  /*42f0*/  FFMA.FTZ R60, R46, UR33, -R20.reuse ;  /* 0x000000212e3c7c23 */ /* 0x108fe20008010814 */
[--C-:B------:R-:W-:Y:S01]  /*4300*/  FFMA.FTZ R46, R58, UR33, -R20.reuse ;  /* 0x000000213a2e7c23 */ /* 0x100fe20008010814 */
[--C-:B------:R-:W-:Y:S01]  /*4310*/  FFMA.FTZ R34, R51, UR33, -R20.reuse ;  /* 0x0000002133227c23 */ /* 0x100fe20008010814 */
[----:B--2---:R-:W-:Y:S01]  /*4320*/  F2FP.BF16.F32.PACK_AB R10, R9, R10 ;  /* 0x0000000a090a723e */ /* 0x004fe200000010ff */
[--C-:B------:R-:W-:Y:S01]  /*4330*/  FFMA.FTZ R51, R63, UR33, -R20.reuse ;  /* 0x000000213f337c23 */ /* 0x100fe20008010814 */
[----:B------:R1:W2:Y:S01]  /*4340*/  MUFU.EX2 R68, R65 ;  /* 0x0000004100447308 */ /* 0x0002a20000000800 */
[----:B------:R-:W-:Y:S01]  /*4350*/  F2FP.BF16.F32.PACK_AB R8, R7, R8 ;  /* 0x000000080708723e */ /* 0x000fe200000010ff */
[--C-:B------:R-:W-:Y:S01]  /*4360*/  FFMA.FTZ R7, R66, UR33, -R20.reuse ;  /* 0x0000002142077c23 */ /* 0x100fe20008010814 */
[--C-:B------:R-:W-:Y:S01]  /*4370*/  FFMA.FTZ R70, R70, UR33, -R20.reuse ;  /* 0x0000002146467c23 */ /* 0x100fe20008010814 */
[--C-:B------:R-:W-:Y:S01]  /*4380*/  FFMA.FTZ R71, R71, UR33, -R20.reuse ;  /* 0x0000002147477c23 */ /* 0x100fe20008010814 */
[--C-:B------:R-:W-:Y:S01]  /*4390*/  FFMA.FTZ R74, R74, UR33, -R20.reuse ;  /* 0x000000214a4a7c23 */ /* 0x100fe20008010814 */
[--C-:B------:R-:W-:Y:S01]  /*43a0*/  FFMA.FTZ R75, R75, UR33, -R20.reuse ;  /* 0x000000214b4b7c23 */ /* 0x100fe20008010814 */
[--C-:B------:R-:W-:Y:S01]  /*43b0*/  FFMA.FTZ R78, R78, UR33, -R20.reuse ;  /* 0x000000214e4e7c23 */ /* 0x100fe20008010814 */
[----:B------:R3:W4:Y:S01]  /*43c0*/  MUFU.EX2 R69, R31 ;  /* 0x0000001f00457308 */ /* 0x0007220000000800 */
[--C-:B-1----:R-:W-:Y:S01]  /*43d0*/  FFMA.FTZ R65, R47, UR33, -R20.reuse ;  /* 0x000000212f417c23 */ /* 0x102fe20008010814 */
[----:B------:R-:W-:Y:S01]  /*43e0*/  FFMA.FTZ R47, R59, UR33, -R20 ;  /* 0x000000213b2f7c23 */ /* 0x000fe20008010814 */
[----:B------:R-:W-:Y:S01]  /*43f0*/  FADD.FTZ R59, R9, R54 ;  /* 0x00000036093b7221 */ /* 0x000fe20000010000 */
[----:B0-----:R-:W-:Y:S01]  /*4400*/  FADD.FTZ R55, R11, R64 ;  /* 0x000000400b377221 */ /* 0x001fe20000010000 */
[----:B------:R-:W-:Y:S01]  /*4410*/  F2FP.BF16.F32.PACK_AB R9, R64, R11 ;  /* 0x0000000b4009723e */ /* 0x000fe200000010ff */
[--C-:B------:R-:W-:Y:S01]  /*4420*/  FFMA.FTZ R54, R67, UR33, -R20.reuse ;  /* 0x0000002143367c23 */ /* 0x100fe20008010814 */
[--C-:B------:R-:W-:Y:S01]  /*4430*/  FFMA.FTZ R79, R79, UR33, -R20.reuse ;  /* 0x000000214f4f7c23 */ /* 0x100fe20008010814 */
[----:B------:R-:W0:Y:S01]  /*4440*/  MUFU.EX2 R4, R4 ;  /* 0x0000000400047308 */ /* 0x000e220000000800 */
[--C-:B---3--:R-:W-:Y:S01]  /*4450*/  FFMA.FTZ R31, R50, UR33, -R20.reuse ;  /* 0x00000021321f7c23 */ /* 0x108fe20008010814 */
[--C-:B------:R-:W-:Y:S01]  /*4460*/  FFMA.FTZ R50, R62, UR33, -R20.reuse ;  /* 0x000000213e327c23 */ /* 0x100fe20008010814 */
[----:B------:R-:W-:Y:S01]  /*4470*/  FADD.FTZ R62, R12, R59 ;  /* 0x0000003b0c3e7221 */ /* 0x000fe20000010000 */
[----:B--2---:R-:W-:Y:S01]  /*4480*/  FADD.FTZ R58, R68, R55 ;  /* 0x00000037443a7221 */ /* 0x004fe20000010000 */
[C---:B------:R-:W-:Y:S01]  /*4490*/  F2FP.BF16.F32.PACK_AB R12, R13.reuse, R12 ;  /* 0x0000000c0d0c723e */ /* 0x040fe200000010ff */
[----:B------:R-:W-:Y:S01]  /*44a0*/  FFMA.FTZ R82, R82, UR33, -R20 ;  /* 0x0000002152527c23 */ /* 0x000fe20008010814 */
[----:B------:R-:W-:Y:S01]  /*44b0*/  FADD.FTZ R59, R13, R62 ;  /* 0x0000003e0d3b7221 */ /* 0x000fe20000010000 */
[----:B------:R-:W1:Y:S01]  /*44c0*/  MUFU.EX2 R27, R27 ;  /* 0x0000001b001b7308 */ /* 0x000e620000000800 */
[C---:B----4-:R-:W-:Y:S01]  /*44d0*/  FADD.FTZ R55, R69.reuse, R58 ;  /* 0x0000003a45377221 */ /* 0x050fe20000010000 */
[----:B------:R-:W-:Y:S01]  /*44e0*/  F2FP.BF16.F32.PACK_AB R11, R69, R68 ;  /* 0x00000044450b723e */ /* 0x000fe200000010ff */
[----:B------:R-:W-:Y:S01]  /*44f0*/  FADD.FTZ R62, R14, R59 ;  /* 0x0000003b0e3e7221 */ /* 0x000fe20000010000 */
[----:B------:R-:W-:Y:S01]  /*4500*/  F2FP.BF16.F32.PACK_AB R14, R15, R14 ;  /* 0x0000000e0f0e723e */ /* 0x000fe200000010ff */
[--C-:B------:R-:W-:Y:S01]  /*4510*/  FFMA.FTZ R83, R83, UR33, -R20.reuse ;  /* 0x0000002153537c23 */ /* 0x100fe20008010814 */
[----:B------:R-:W-:Y:S01]  /*4520*/  FFMA.FTZ R86, R86, UR33, -R20 ;  /* 0x0000002156567c23 */ /* 0x000fe20008010814 */
[----:B------:R-:W-:Y:S01]  /*4530*/  FADD.FTZ R59, R15, R62 ;  /* 0x0000003e0f3b7221 */ /* 0x000fe20000010000 */
[----:B------:R-:W2:Y:S01]  /*4540*/  MUFU.EX2 R30, R30 ;  /* 0x0000001e001e7308 */ /* 0x000ea20000000800 */
[----:B0-----:R-:W-:Y:S01]  /*4550*/  FADD.FTZ R58, R4, R55 ;  /* 0x00000037043a7221 */ /* 0x001fe20000010000 */
[----:B------:R0:W-:Y:S01]  /*4560*/  STSM.16.M88.4 [R17+0x21800], R8 ;  /* 0x0218000811007844 */ /* 0x0001e20000000200 */
[----:B------:R-:W-:Y:S01]  /*4570*/  FADD.FTZ R62, R24, R59 ;  /* 0x0000003b183e7221 */ /* 0x000fe20000010000 */
        /* <DEDUP_REMOVED lines=43> */
[----:B------:R1:W-:Y:S04]  /*4830*/  STSM.16.M88.4 [R22], R12 ;  /* 0x0000000c16007844 */ /* 0x0003e80000000200 */
[----:B------:R3:W-:Y:S02]  /*4840*/  STSM.16.M88.4 [R19], R24 ;  /* 0x0000001813007844 */ /* 0x0007e40000000200 */
[----:B------:R-:W4:Y:S01]  /*4850*/  MUFU.EX2 R47, R47 ;  /* 0x0000002f002f7308 */ /* 0x000f220000000800 */
[C---:B0-----:R-:W-:Y:S01]  /*4860*/  FADD.FTZ R9, R43.reuse, R4 ;  /* 0x000000042b097221 */ /* 0x041fe20000010000 */
[----:B------:R-:W-:-:S06]  /*4870*/  F2FP.BF16.F32.PACK_AB R11, R43, R38 ;  /* 0x000000262b0b723e */ /* 0x000fcc00000010ff */
[----:B------:R-:W0:Y:S01]  /*4880*/  MUFU.EX2 R50, R50 ;  /* 0x0000003200327308 */ /* 0x000e220000000800 */
[----:B--2---:R-:W-:-:S07]  /*4890*/  FADD.FTZ R4, R46, R9 ;  /* 0x000000092e047221 */ /* 0x004fce0000010000 */
[----:B------:R-:W2:Y:S01]  /*48a0*/  MUFU.EX2 R45, R45 ;  /* 0x0000002d002d7308 */ /* 0x000ea20000000800 */
[C---:B----4-:R-:W-:Y:S01]  /*48b0*/  FADD.FTZ R9, R47.reuse, R4 ;  /* 0x000000042f097221 */ /* 0x050fe20000010000 */
[----:B------:R-:W-:-:S06]  /*48c0*/  F2FP.BF16.F32.PACK_AB R29, R47, R46 ;  /* 0x0000002e2f1d723e */ /* 0x000fcc00000010ff */
[----:B------:R-:W4:Y:S01]  /*48d0*/  MUFU.EX2 R51, R51 ;  /* 0x0000003300337308 */ /* 0x000f220000000800 */
[----:B0-----:R-:W-:Y:S01]  /*48e0*/  FADD.FTZ R4, R50, R9 ;  /* 0x0000000932047221 */ /* 0x001fe20000010000 */
[----:B------:R-:W-:-:S05]  /*48f0*/  F2FP.BF16.F32.PACK_AB R9, R34, R31 ;  /* 0x0000001f2209723e */ /* 0x000fca00000010ff */
[----:B------:R0:W-:Y:S01]  /*4900*/  STSM.16.M88.4 [R18], R8 ;  /* 0x0000000812007844 */ /* 0x0001e20000000200 */
[----:B------:R-:W5:Y:S01]  /*4910*/  MUFU.EX2 R44, R44 ;  /* 0x0000002c002c7308 */ /* 0x000f620000000800 */
[C---:B--2---:R-:W-:Y:S01]  /*4920*/  FADD.FTZ R3, R45.reuse, R6 ;  /* 0x000000062d037221 */ /* 0x044fe20000010000 */
[----:B-1----:R-:W-:-:S06]  /*4930*/  F2FP.BF16.F32.PACK_AB R12, R45, R36 ;  /* 0x000000242d0c723e */ /* 0x002fcc00000010ff */
[----:B------:R-:W1:Y:S01]  /*4940*/  MUFU.EX2 R7, R7 ;  /* 0x0000000700077308 */ /* 0x000e620000000800 */
[C---:B----4-:R-:W-:Y:S01]  /*4950*/  FADD.FTZ R4, R51.reuse, R4 ;  /* 0x0000000433047221 */ /* 0x050fe20000010000 */
[----:B------:R-:W-:-:S05]  /*4960*/  F2FP.BF16.F32.PACK_AB R31, R51, R50 ;  /* 0x00000032331f723e */ /* 0x000fca00000010ff */
[----:B------:R2:W-:Y:S01]  /*4970*/  STSM.16.M88.4 [R17+0x27800], R28 ;  /* 0x0278001c11007844 */ /* 0x0005e20000000200 */
[----:B------:R-:W4:Y:S01]  /*4980*/  MUFU.EX2 R54, R54 ;  /* 0x0000003600367308 */ /* 0x000f220000000800 */
[----:B-----5:R-:W-:-:S07]  /*4990*/  FADD.FTZ R2, R44, R3 ;  /* 0x000000032c027221 */ /* 0x020fce0000010000 */
[----:B------:R-:W5:Y:S01]  /*49a0*/  MUFU.EX2 R53, R53 ;  /* 0x0000003500357308 */ /* 0x000f620000000800 */
[----:B-1----:R-:W-:-:S07]  /*49b0*/  FADD.FTZ R3, R7, R4 ;  /* 0x0000000407037221 */ /* 0x002fce0000010000 */
[----:B------:R-:W1:Y:S01]  /*49c0*/  MUFU.EX2 R70, R70 ;  /* 0x0000004600467308 */ /* 0x000e620000000800 */
[C---:B----4-:R-:W-:Y:S01]  /*49d0*/  FADD.FTZ R3, R54.reuse, R3 ;  /* 0x0000000336037221 */ /* 0x050fe20000010000 */
[----:B------:R-:W-:-:S06]  /*49e0*/  F2FP.BF16.F32.PACK_AB R13, R54, R7 ;  /* 0x00000007360d723e */ /* 0x000fcc00000010ff */
[----:B------:R-:W4:Y:S01]  /*49f0*/  MUFU.EX2 R71, R71 ;  /* 0x0000004700477308 */ /* 0x000f220000000800 */
[C---:B-----5:R-:W-:Y:S01]  /*4a00*/  FADD.FTZ R4, R53.reuse, R2 ;  /* 0x0000000235047221 */ /* 0x060fe20000010000 */
[----:B------:R-:W-:-:S06]  /*4a10*/  F2FP.BF16.F32.PACK_AB R14, R53, R44 ;  /* 0x0000002c350e723e */ /* 0x000fcc00000010ff */
[----:B------:R-:W5:Y:S01]  /*4a20*/  MUFU.EX2 R41, R41 ;  /* 0x0000002900297308 */ /* 0x000f620000000800 */
[----:B-1----:R-:W-:-:S07]  /*4a30*/  FADD.FTZ R2, R70, R3 ;  /* 0x0000000346027221 */ /* 0x002fce0000010000 */
[----:B------:R-:W3:Y:S01]  /*4a40*/  MUFU.EX2 R48, R48 ;  /* 0x0000003000307308 */ /* 0x000ee20000000800 */
[C---:B----4-:R-:W-:Y:S01]  /*4a50*/  F2FP.BF16.F32.PACK_AB R15, R71.reuse, R70 ;  /* 0x00000046470f723e */ /* 0x050fe200000010ff */
[----:B------:R-:W-:-:S04]  /*4a60*/  FADD.FTZ R7, R71, R2 ;  /* 0x0000000247077221 */ /* 0x000fc80000010000 */
[----:B------:R2:W-:Y:S02]  /*4a70*/  STSM.16.M88.4 [R23], R12 ;  /* 0x0000000c17007844 */ /* 0x0005e40000000200 */
[----:B------:R-:W-:Y:S01]  /*4a80*/  MUFU.EX2 R52, R52 ;  /* 0x0000003400347308 */ /* 0x000fe20000000800 */
[----:B-----5:R-:W-:-:S07]  /*4a90*/  FADD.FTZ R21, R41, R4 ;  /* 0x0000000429157221 */ /* 0x020fce0000010000 */
[----:B------:R-:W1:Y:S01]  /*4aa0*/  MUFU.EX2 R57, R57 ;  /* 0x0000003900397308 */ /* 0x000e620000000800 */
[C---:B---3--:R-:W-:Y:S01]  /*4ab0*/  F2FP.BF16.F32.PACK_AB R24, R48.reuse, R41 ;  /* 0x000000293018723e */ /* 0x048fe200000010ff */
[----:B------:R-:W-:-:S06]  /*4ac0*/  FADD.FTZ R21, R48, R21 ;  /* 0x0000001530157221 */ /* 0x000fcc0000010000 */
[----:B------:R-:W3:Y:S08]  /*4ad0*/  MUFU.EX2 R74, R74 ;  /* 0x0000004a004a7308 */ /* 0x000ef00000000800 */
[----:B------:R-:W4:Y:S01]  /*4ae0*/  MUFU.EX2 R75, R75 ;  /* 0x0000004b004b7308 */ /* 0x000f220000000800 */
[----:B-1----:R-:W-:-:S07]  /*4af0*/  F2FP.BF16.F32.PACK_AB R26, R57, R52 ;  /* 0x00000034391a723e */ /* 0x002fce00000010ff */
[----:B------:R-:W1:Y:S01]  /*4b00*/  MUFU.EX2 R78, R78 ;  /* 0x0000004e004e7308 */ /* 0x000e620000000800 */
[----:B---3--:R-:W-:-:S07]  /*4b10*/  FADD.FTZ R2, R74, R7 ;  /* 0x000000074a027221 */ /* 0x008fce0000010000 */
[----:B------:R-:W3:Y:S01]  /*4b20*/  MUFU.EX2 R79, R79 ;  /* 0x0000004f004f7308 */ /* 0x000ee20000000800 */
[C---:B----4-:R-:W-:Y:S01]  /*4b30*/  F2FP.BF16.F32.PACK_AB R25, R75.reuse, R74 ;  /* 0x0000004a4b19723e */ /* 0x050fe200000010ff */
[----:B------:R-:W-:Y:S01]  /*4b40*/  FADD.FTZ R7, R75, R2 ;  /* 0x000000024b077221 */ /* 0x000fe20000010000 */
[----:B------:R-:W-:-:S05]  /*4b50*/  FADD.FTZ R2, R52, R21 ;  /* 0x0000001534027221 */ /* 0x000fca0000010000 */
[----:B------:R-:W-:Y:S01]  /*4b60*/  MUFU.EX2 R40, R40 ;  /* 0x0000002800287308 */ /* 0x000fe20000000800 */
[----:B-1----:R-:W-:Y:S01]  /*4b70*/  FADD.FTZ R4, R78, R7 ;  /* 0x000000074e047221 */ /* 0x002fe20000010000 */
[----:B------:R-:W-:Y:S01]  /*4b80*/  FADD.FTZ R7, R57, R2 ;  /* 0x0000000239077221 */ /* 0x000fe20000010000 */
[----:B------:R-:W-:-:S05]  /*4b90*/  VIADD R2, R88, 0xfffffffe ;  /* 0xfffffffe58027836 */ /* 0x000fca0000000000 */
[----:B------:R-:W0:Y:S01]  /*4ba0*/  MUFU.EX2 R49, R49 ;  /* 0x0000003100317308 */ /* 0x000e220000000800 */
[C---:B---3--:R-:W-:Y:S01]  /*4bb0*/  F2FP.BF16.F32.PACK_AB R27, R79.reuse, R78 ;  /* 0x0000004e4f1b723e */ /* 0x048fe200000010ff */
[----:B------:R-:W-:-:S04]  /*4bc0*/  FADD.FTZ R21, R79, R4 ;  /* 0x000000044f157221 */ /* 0x000fc80000010000 */
[----:B------:R2:W-:Y:S02]  /*4bd0*/  STSM.16.M88.4 [R19+0x6000], R24 ;  /* 0x0060001813007844 */ /* 0x0005e40000000200 */
[----:B------:R-:W1:Y:S08]  /*4be0*/  MUFU.EX2 R56, R56 ;  /* 0x0000003800387308 */ /* 0x000e700000000800 */
[----:B------:R-:W3:Y:S01]  /*4bf0*/  MUFU.EX2 R61, R61 ;  /* 0x0000003d003d7308 */ /* 0x000ee20000000800 */
[----:B0-----:R-:W-:Y:S01]  /*4c00*/  F2FP.BF16.F32.PACK_AB R8, R49, R40 ;  /* 0x000000283108723e */ /* 0x001fe200000010ff */
[----:B------:R-:W-:-:S04]  /*4c10*/  FADD.FTZ R40, R40, R7 ;  /* 0x0000000728287221 */ /* 0x000fc80000010000 */
[----:B------:R-:W-:Y:S02]  /*4c20*/  FADD.FTZ R49, R49, R40 ;  /* 0x0000002831317221 */ /* 0x000fe40000010000 */
[----:B------:R-:W-:Y:S02]  /*4c30*/  MUFU.EX2 R82, R82 ;  /* 0x0000005200527308 */ /* 0x000fe40000000800 */
[----:B-1----:R-:W-:-:S06]  /*4c40*/  FADD.FTZ R4, R56, R49 ;  /* 0x0000003138047221 */ /* 0x002fcc0000010000 */
[----:B------:R-:W0:Y:S01]  /*4c50*/  MUFU.EX2 R83, R83 ;  /* 0x0000005300537308 */ /* 0x000e220000000800 */
[C---:B---3--:R-:W-:Y:S01]  /*4c60*/  F2FP.BF16.F32.PACK_AB R10, R61.reuse, R56 ;  /* 0x000000383d0a723e */ /* 0x048fe200000010ff */
[----:B------:R-:W-:-:S06]  /*4c70*/  FADD.FTZ R4, R61, R4 ;  /* 0x000000043d047221 */ /* 0x000fcc0000010000 */
[----:B------:R-:W-:Y:S08]  /*4c80*/  MUFU.EX2 R86, R86 ;  /* 0x0000005600567308 */ /* 0x000ff00000000800 */
[----:B------:R-:W1:Y:S01]  /*4c90*/  MUFU.EX2 R3, R20 ;  /* 0x0000001400037308 */ /* 0x000e620000000800 */
[----:B0-----:R-:W-:Y:S01]  /*4ca0*/  F2FP.BF16.F32.PACK_AB R9, R83, R82 ;  /* 0x000000525309723e */ /* 0x001fe200000010ff */
[----:B------:R-:W-:-:S04]  /*4cb0*/  FADD.FTZ R82, R82, R21 ;  /* 0x0000001552527221 */ /* 0x000fc80000010000 */
[----:B------:R-:W-:Y:S01]  /*4cc0*/  FADD.FTZ R83, R83, R82 ;  /* 0x0000005253537221 */ /* 0x000fe20000010000 */
[----:B-1----:R-:W-:-:S03]  /*4cd0*/  F2FP.BF16.F32.PACK_AB R11, R3, R86 ;  /* 0x00000056030b723e */ /* 0x002fc600000010ff */
        /* <DEDUP_REMOVED lines=17> */
.L_x_11015:
[----:B------:R-:W-:-:S11]  /*4df0*/  UISETP.NE.AND UP2, UPT, UR7, 0x1, UPT ;  /* 0x000000010700788c */ /* 0x000fd6000bf45270 */
[----:B------:R-:W-:Y:S02]  /*4e00*/  @UP2 ULDC.64 UR10, c[0x0][0x9e8] ;  /* 0x00027a00000a2ab9 */ /* 0x000fe40000000a00 */
[----:B------:R-:W-:-:S04]  /*4e10*/  UIMAD.WIDE.U32 UR14, UR18, UR10, URZ ;  /* 0x0000000a120e72a5 */ /* 0x000fc8000f8e003f */
[----:B------:R-:W-:-:S12]  /*4e20*/  @UP2 USHF.R.U32.HI UR18, URZ, UR11, UR15 ;  /* 0x0000000b3f122299 */ /* 0x000fd8000801160f */
.L_x_11016:
[----:B------:R-:W-:-:S04]  /*4e30*/  UIMAD UR7, UR18, UR7, UR7 ;  /* 0x00000007120772a4 */ /* 0x000fc8000f8e0207 */
[----:B------:R-:W-:-:S04]  /*4e40*/  UISETP.LT.AND UP2, UPT, UR6, UR7, UPT ;  /* 0x000000070600728c */ /* 0x000fc8000bf41270 */
[----:B------:R-:W-:-:S12]  /*4e50*/  USEL UR6, UR6, UR7, UP2 ;  /* 0x0000000706067287 */ /* 0x000fd80009000000 */
.L_x_11014:
        /* <DEDUP_REMOVED lines=36> */
.L_x_11034:
[----:B------:R-:W-:Y:S01]  /*50a0*/  UIADD3 UR55, UR46, 0x1, URZ ;  /* 0x000000012e377890 */ /* 0x000fe2000fffe03f */
[----:B------:R-:W-:-:S03]  /*50b0*/  ISETP.NE.AND P3, PT, RZ, UR44, PT ;  /* 0x0000002cff007c0c */ /* 0x000fc6000bf65270 */
[----:B------:R-:W-:-:S04]  /*50c0*/  UISETP.NE.AND UP2, UPT, UR55, 0x2, UPT ;  /* 0x000000023700788c */ /* 0x000fc8000bf45270 */
[----:B------:R-:W-:Y:S02]  /*50d0*/  USEL UR54, URZ, 0x1, UP2 ;  /* 0x000000013f367887 */ /* 0x000fe40009000000 */
[----:B------:R-:W-:Y:S02]  /*50e0*/  USEL UR55, UR55, URZ, UP2 ;  /* 0x0000003f37377287 */ /* 0x000fe40009000000 */
[----:B------:R-:W-:Y:S02]  /*50f0*/  ULOP3.LUT UR54, UR49, UR54, URZ, 0x3c, !UPT ;  /* 0x0000003631367292 */ /* 0x000fe4000f8e3c3f */
[----:B----4-:R-:W-:Y:S10]  /*5100*/  @P3 BRA `(.L_x_11018) ;  /* 0x00000000002c3947 */ /* 0x010ff40003800000 */
[----:B------:R-:W-:Y:S05]  /*5110*/  @!P0 BRA `(.L_x_11019) ;  /* 0x0000000000048947 */ /* 0x000fea0003800000 */
[----:B------:R-:W-:Y:S01]  /*5120*/  BPT.TRAP 0x1 ;  /* 0x000000040000795c */ /* 0x000fe20000300000 */
.L_x_11019:
[----:B------:R-:W-:Y:S01]  /*5130*/  ULEA UR6, UR55, UR42, 0x3 ;  /* 0x0000002a37067291 */ /* 0x000fe2000f8e183f */
[----:B------:R-:W-:-:S05]  /*5140*/  IMAD.U32 R6, RZ, RZ, UR54 ;  /* 0x00000036ff067e24 */ /* 0x000fca000f8e00ff */
[----:B------:R-:W-:-:S04]  /*5150*/  SHF.L.U32 R6, R6, 0x1f, RZ ;  /* 0x0000001f06067819 */ /* 0x000fc800000006ff */
[----:B------:R0:W1:Y:S01]  /*5160*/  SYNCS.PHASECHK.TRANS64.TRYWAIT P2, [UR6+0x2d830], R6 ;  /* 0x02d83006ff0075a7 */ /* 0x0000620008040146 */
[----:B------:R-:W-:Y:S05]  /*5170*/  @!P0 BRA `(.L_x_11020) ;  /* 0x0000000000048947 */ /* 0x000fea0003800000 */
[----:B------:R-:W-:Y:S01]  /*5180*/  BPT.TRAP 0x1 ;  /* 0x000000040000795c */ /* 0x000fe20000300000 */
.L_x_11020:
[----:B-1----:R-:W-:Y:S05]  /*5190*/  @P2 BRA `(.L_x_11018) ;  /* 0x0000000000082947 */ /* 0x002fea0003800000 */
[----:B------:R-:W1:Y:S02]  /*51a0*/  SYNCS.PHASECHK.TRANS64.TRYWAIT P2, [UR6+0x2d830], R6 ;  /* 0x02d83006ff0075a7 */ /* 0x000e640008040146 */
[----:B-1----:R-:W-:Y:S05]  /*51b0*/  @!P2 BRA `(.L_x_11021) ;  /* 0x0000011000a4a947 */ /* 0x002fea0003800000 */
.L_x_11018:
        /* <DEDUP_REMOVED lines=16> */
[----:B--2---:R-:W-:-:S06]  /*52c0*/  WARPGROUP.ARRIVE ;  /* 0x00000000000079c5 */ /* 0x004fcc0000000000 */
        /* <DEDUP_REMOVED lines=20> */
.L_x_11023:
[----:B------:R-:W-:Y:S01]  /*5410*/  ULEA UR6, UR46, UR42, 0x3 ;  /* 0x0000002a2e067291 */ /* 0x000fe2000f8e183f */
[----:B------:R-:W-:-:S05]  /*5420*/  IMAD.U32 R6, RZ, RZ, UR49 ;  /* 0x00000031ff067e24 */ /* 0x000fca000f8e00ff */
[----:B------:R-:W-:-:S04]  /*5430*/  SHF.L.U32 R6, R6, 0x1f, RZ ;  /* 0x0000001f06067819 */ /* 0x000fc800000006ff */
[----:B------:R0:W1:Y:S01]  /*5440*/  SYNCS.PHASECHK.TRANS64.TRYWAIT P2, [UR6+0x2d850], R6 ;  /* 0x02d85006ff0075a7 */ /* 0x0000620008040146 */
[----:B------:R-:W-:Y:S05]  /*5450*/  @!P0 BRA `(.L_x_11024) ;  /* 0x0000000000048947 */ /* 0x000fea0003800000 */
[----:B------:R-:W-:Y:S01]  /*5460*/  BPT.TRAP 0x1 ;  /* 0x000000040000795c */ /* 0x000fe20000300000 */
.L_x_11024:
[----:B-1----:R-:W-:Y:S05]  /*5470*/  @P2 BRA `(.L_x_11022) ;  /* 0x0000000000082947 */ /* 0x002fea0003800000 */
[----:B------:R-:W1:Y:S02]  /*5480*/  SYNCS.PHASECHK.TRANS64.TRYWAIT P2, [UR6+0x2d850], R6 ;  /* 0x02d85006ff0075a7 */ /* 0x000e640008040146 */
[----:B-1----:R-:W-:Y:S05]  /*5490*/  @!P2 BRA `(.L_x_11025) ;  /* 0x000001100004a947 */ /* 0x002fea0003800000 */
.L_x_11022:
[----:B------:R-:W-:Y:S01]  /*54a0*/  UIADD3 UR6, UR42, 0x400, URZ ;  /* 0x000004002a067890 */ /* 0x000fe2000fffe03f */
[----:B------:R-:W-:Y:S01]  /*54b0*/  WARPGROUP.ARRIVE ;  /* 0x00000000000079c5 */ /* 0x000fe20000000000 */
[----:B------:R-:W-:-:S05]  /*54c0*/  ULEA UR7, UR52, UR42, 0xd ;  /* 0x0000002a34077291 */ /* 0x000fca000f8e683f */
[----:B------:R-:W2:Y:S01]  /*54d0*/  S2R R9, SR_TID.X ;  /* 0x0000000000097919 */ /* 0x000ea20000002100 */
[----:B------:R-:W-:Y:S01]  /*54e0*/  USHF.R.U32.HI UR6, URZ, 0x4, UR6 ;  /* 0x000000043f067899 */ /* 0x000fe20008011606 */
[----:B------:R-:W-:Y:S01]  /*54f0*/  PLOP3.LUT P2, PT, PT, PT, UP0, 0x80, 0x0 ;  /* 0x000000000000781c */ /* 0x000fe20003f4f008 */
[----:B------:R-:W-:Y:S01]  /*5500*/  UIADD3 UR7, UR7, 0x21800, URZ ;  /* 0x0002180007077890 */ /* 0x000fe2000fffe03f */
[----:B------:R-:W-:Y:S01]  /*5510*/  PLOP3.LUT P3, PT, PT, PT, UP0, 0x80, 0x0 ;  /* 0x000000000000781c */ /* 0x000fe20003f6f008 */
[----:B------:R-:W-:Y:S01]  /*5520*/  ULOP3.LUT UR6, UR6, 0x3fff, URZ, 0xc0, !UPT ;  /* 0x00003fff06067892 */ /* 0x000fe2000f8ec03f */
[----:B------:R-:W-:Y:S01]  /*5530*/  VIADD R13, R136, UR39 ;  /* 0x00000027880d7c36 */ /* 0x000fe20008000000 */
[----:B------:R-:W-:Y:S01]  /*5540*/  USHF.R.U32.HI UR7, URZ, 0x4, UR7 ;  /* 0x000000043f077899 */ /* 0x000fe20008011607 */
[----:B------:R-:W-:Y:S01]  /*5550*/  IMAD.SHL.U32 R12, R2, 0x80, RZ ;  /* 0x00000080020c7824 */ /* 0x000fe200078e00ff */
[----:B------:R-:W-:Y:S01]  /*5560*/  ULOP3.LUT UR10, UR6, 0x2000000, URZ, 0xfc, !UPT ;  /* 0x02000000060a7892 */ /* 0x000fe2000f8efc3f */
[----:B-1----:R-:W-:Y:S01]  /*5570*/  IMAD.U32 R7, RZ, RZ, UR55 ;  /* 0x00000037ff077e24 */ /* 0x002fe2000f8e00ff */
[----:B------:R-:W-:-:S02]  /*5580*/  ULOP3.LUT UR6, UR7, 0x3fff, URZ, 0xc0, !UPT ;  /* 0x00003fff07067892 */ /* 0x000fc4000f8ec03f */
[----:B------:R-:W-:Y:S02]  /*5590*/  UIMAD UR7, UR46, 0x600, UR10 ;  /* 0x000006002e0778a4 */ /* 0x000fe4000f8e020a */
[----:B------:R-:W-:Y:S01]  /*55a0*/  ULOP3.LUT UR6, UR6, 0x10000, URZ, 0xfc, !UPT ;  /* 0x0001000006067892 */ /* 0x000fe2000f8efc3f */
[----:B------:R-:W-:Y:S01]  /*55b0*/  @!P1 LEA R7, R7, UR42, 0x3 ;  /* 0x0000002a07079c11 */ /* 0x000fe2000f8e18ff */
[----:B------:R-:W-:Y:S01]  /*55c0*/  UMOV UR31, 0x80000020 ;  /* 0x80000020001f7882 */ /* 0x000fe20000000000 */
[----:B------:R-:W-:Y:S02]  /*55d0*/  UMOV UR29, 0x40000040 ;  /* 0x40000040001d7882 */ /* 0x000fe40000000000 */
[----:B------:R-:W-:Y:S01]  /*55e0*/  UMOV UR30, UR7 ;  /* 0x00000007001e7c82 */ /* 0x000fe20008000000 */
[----:B------:R-:W-:Y:S01]  /*55f0*/  @!P1 VIADD R7, R7, 0x2d840 ;  /* 0x0002d84007079836 */ /* 0x000fe20000000000 */
[----:B------:R-:W-:Y:S02]  /*5600*/  UMOV UR28, UR6 ;  /* 0x00000006001c7c82 */ /* 0x000fe40008000000 */
[----:B------:R-:W-:Y:S01]  /*5610*/  HGMMA.64x96x16.F32.BF16 R88, gdesc[UR28].tnspB, R88, gsb0 ;  /* 0x416000001c5879f0 */ /* 0x000fe20008001858 */
[----:B------:R-:W-:Y:S01]  /*5620*/  UIADD3 UR30, UR7, 0x40, URZ ;  /* 0x00000040071e7890 */ /* 0x000fe2000fffe03f */
[----:B------:R-:W-:Y:S01]  /*5630*/  @!P1 PRMT R7, RZ, 0x654, R7 ;  /* 0x00000654ff079816 */ /* 0x000fe20000000007 */
[----:B------:R-:W-:Y:S01]  /*5640*/  UIADD3 UR28, UR6, 0x2, URZ ;  /* 0x00000002061c7890 */ /* 0x000fe2000fffe03f */
[----:B------:R-:W-:Y:S01]  /*5650*/  UMOV UR31, 0x80000020 ;  /* 0x80000020001f7882 */ /* 0x000fe20000000000 */
[----:B------:R-:W-:Y:S01]  /*5660*/  UMOV UR29, 0x40000040 ;  /* 0x40000040001d7882 */ /* 0x000fe20000000000 */
[----:B--2---:R-:W-:Y:S01]  /*5670*/  SHF.R.U32.HI R8, RZ, 0x7, R9 ;  /* 0x00000007ff087819 */ /* 0x004fe20000011609 */
        /* <DEDUP_REMOVED lines=48> */
[----:B------:R-:W-:Y:S01]  /*5980*/  VIADD R6, R8, 0x9 ;  /* 0x0000000908067836 */ /* 0x000fe20000000000 */
[----:B------:R-:W-:Y:S01]  /*5990*/  ULOP3.LUT UR6, URZ, UR35, URZ, 0x33, !UPT ;  /* 0x000000233f067292 */ /* 0x000fe2000f8e333f */
[----:B------:R-:W-:Y:S02]  /*59a0*/  IMAD R9, R16, -0x2, R9 ;  /* 0xfffffffe10097824 */ /* 0x000fe400078e0209 */
[----:B------:R-:W0:Y:S01]  /*59b0*/  SHFL.IDX PT, R15, R13, RZ, 0x1c1f ;  /* 0x001c1fff0d0f7589 */ /* 0x000e2200000e0000 */
[----:B------:R-:W-:Y:S01]  /*59c0*/  SEL R6, R6, 0x9, !P2 ;  /* 0x0000000906067807 */ /* 0x000fe20005000000 */
[----:B------:R-:W-:Y:S01]  /*59d0*/  IMAD.U32 R8, RZ, RZ, UR45 ;  /* 0x0000002dff087e24 */ /* 0x000fe2000f8e00ff */
[----:B------:R-:W-:-:S04]  /*59e0*/  PLOP3.LUT P2, PT, PT, PT, UP1, 0x40, 0x0 ;  /* 0x000000000000781c */ /* 0x000fc80003f4e818 */
[----:B------:R-:W-:-:S05]  /*59f0*/  IADD3 R9, -R8, UR38, R9 ;  /* 0x0000002608097c10 */ /* 0x000fca000fffe109 */
[C---:B------:R-:W-:Y:S02]  /*5a00*/  VIADD R11, R9.reuse, UR53 ;  /* 0x00000035090b7c36 */ /* 0x040fe40008000000 */
[----:B------:R-:W-:Y:S01]  /*5a10*/  VIADD R10, R9, UR6 ;  /* 0x00000006090a7c36 */ /* 0x000fe20008000000 */
[----:B------:R-:W-:Y:S02]  /*5a20*/  WARPGROUP.DEPBAR.LE gsb0, 0x0 ;  /* 0x00008000000079c5 */ /* 0x000fe40000010000 */
[----:B------:R-:W-:-:S06]  /*5a30*/  WARPGROUP.ARRIVE ;  /* 0x00000000000079c5 */ /* 0x000fcc0000000000 */
[----:B------:R-:W-:Y:S03]  /*5a40*/  HGMMA.64x96x16.F32.BF16 R88, gdesc[UR28].tnspB, R88, gsb0 ;  /* 0x416000001c5879f0 */ /* 0x000fe60008001858 */
[----:B------:R-:W-:Y:S02]  /*5a50*/  WARPGROUP.DEPBAR.LE gsb0, 0x0 ;  /* 0x00008000000079c5 */ /* 0x000fe40000010000 */
[----:B------:R0:W-:Y:S06]  /*5a60*/  BAR.ARV R6, 0x100 ;  /* 0x000400060000751d */ /* 0x0001ec0000002000 */
[----:B------:R1:W-:Y:S01]  /*5a70*/  @!P1 SYNCS.ARRIVE.TRANS64.RED.A1T0 RZ, [R7+URZ], RZ ;  /* 0x000000ff07ff99a7 */ /* 0x0003e2000810043f */
[----:B0-----:R-:W-:-:S02]  /*5a80*/  IMAD.IADD R6, R15, 0x1, R10 ;  /* 0x000000010f067824 */ /* 0x001fc400078e020a */
        /* <DEDUP_REMOVED lines=15> */
.L_x_11028:
[----:B------:R-:W-:-:S05]  /*5b80*/  IMAD.U32 R14, RZ, RZ, UR34 ;  /* 0x00000022ff0e7e24 */ /* 0x000fca000f8e00ff */
[----:B------:R-:W-:-:S13]  /*5b90*/  ISETP.NE.AND P2, PT, R14, 0x1, PT ;  /* 0x000000010e00780c */ /* 0x000fda0003f45270 */
[----:B------:R-:W0:Y:S02]  /*5ba0*/  @P2 LDC.64 R8, c[0x0][0x9e8] ;  /* 0x00027a00ff082b82 */ /* 0x000e240000000a00 */
[----:B0-----:R-:W-:-:S05]  /*5bb0*/  @P2 IMAD.HI.U32 R8, R15, R8, RZ ;  /* 0x000000080f082227 */ /* 0x001fca00078e00ff */
[----:B------:R-:W-:-:S07]  /*5bc0*/  @P2 SHF.R.U32.HI R15, RZ, R9, R8 ;  /* 0x00000009ff0f2219 */ /* 0x000fce0000011608 */
.L_x_11029:
[----:B------:R-:W-:Y:S05]  /*5bd0*/  BSYNC B0 ;  /* 0x0000000000007941 */ /* 0x000fea0003800000 */
.L_x_11027:
[----:B------:R-:W-:-:S04]  /*5be0*/  IMAD R15, R15, R14, -R12 ;  /* 0x0000000e0f0f7224 */ /* 0x000fc800078e0a0c */
[----:B------:R-:W-:-:S05]  /*5bf0*/  IMAD R15, R16, -0x2, R15 ;  /* 0xfffffffe100f7824 */ /* 0x000fca00078e020f */
[----:B------:R-:W-:Y:S02]  /*5c00*/  VIADDMNMX R7, R15, R14, R7, PT ;  /* 0x0000000e0f077246 */ /* 0x000fe40003800107 */
[----:B------:R-:W-:-:S07]  /*5c10*/  VIMNMX R6, R6, R15, !PT ;  /* 0x0000000f06067248 */ /* 0x000fce0007fe0100 */
.L_x_11026:
        /* <DEDUP_REMOVED lines=115> */
.L_x_11032:
[----:B------:R-:W-:-:S05]  /*6350*/  IMAD.U32 R8, RZ, RZ, UR34 ;  /* 0x00000022ff087e24 */ /* 0x000fca000f8e00ff */
[----:B------:R-:W-:-:S13]  /*6360*/  ISETP.NE.AND P3, PT, R8, 0x1, PT ;  /* 0x000000010800780c */ /* 0x000fda0003f65270 */
[----:B------:R-:W0:Y:S02]  /*6370*/  @P3 LDC.64 R6, c[0x0][0x9e8] ;  /* 0x00027a00ff063b82 */ /* 0x000e240000000a00 */
[----:B0-----:R-:W-:-:S05]  /*6380*/  @P3 IMAD.HI.U32 R6, R9, R6, RZ ;  /* 0x0000000609063227 */ /* 0x001fca00078e00ff */
[----:B------:R-:W-:-:S07]  /*6390*/  @P3 SHF.R.U32.HI R9, RZ, R7, R6 ;  /* 0x00000007ff093219 */ /* 0x000fce0000011606 */
.L_x_11033:
[----:B------:R-:W-:Y:S05]  /*63a0*/  BSYNC B0 ;  /* 0x0000000000007941 */ /* 0x000fea0003800000 */
.L_x_11031:
[----:B------:R-:W-:-:S04]  /*63b0*/  IMAD R9, R9, R8, -R12 ;  /* 0x0000000809097224 */ /* 0x000fc800078e0a0c */
[----:B------:R-:W-:-:S05]  /*63c0*/  IMAD R9, R16, -0x2, R9 ;  /* 0xfffffffe10097824 */ /* 0x000fca00078e0209 */
[----:B------:R-:W-:Y:S02]  /*63d0*/  VIADDMNMX R11, R9, R8, R11, PT ;  /* 0x00000008090b7246 */ /* 0x000fe4000380010b */
[----:B------:R-:W-:-:S07]  /*63e0*/  VIMNMX R10, R10, R9, !PT ;  /* 0x000000090a0a7248 */ /* 0x000fce0007fe0100 */
.L_x_11030:
        /* <DEDUP_REMOVED lines=20> */
[----:B------:R-:W-:Y:S02]  /*6530*/  ISETP.GT.AND P5, PT, R10, RZ, P2 ;  /* 0x000000ff0a00720c */ /* 0x000fe400017a4270 */
        /* <DEDUP_REMOVED lines=13> */
[----:B------:R-:W-:Y:S02]  /*6610*/  FMNMX.FTZ R20, R26, R5, !PT ;  /* 0x000000051a147209 */ /* 0x000fe40007810000 */
[----:B------:R-:W-:Y:S02]  /*6620*/  FMNMX.FTZ R7, R57, R6, !PT ;  /* 0x0000000639077209 */ /* 0x000fe40007810000 */
[----:B------:R-:W-:-:S02]  /*6630*/  ISETP.GT.AND P4, PT, R10, 0x10, P2 ;  /* 0x000000100a00780c */ /* 0x000fc40001784270 */
[----:B------:R-:W-:Y:S02]  /*6640*/  FMNMX.FTZ R6, R60, R7, !PT ;  /* 0x000000073c067209 */ /* 0x000fe40007810000 */
[----:B------:R-:W-:Y:S02]  /*6650*/  ISETP.LT.OR P3, PT, R11, 0xa, P3 ;  /* 0x0000000a0b00780c */ /* 0x000fe40001f61670 */
[----:B------:R-:W-:Y:S02]  /*6660*/  FMNMX.FTZ R7, R61, R6, !PT ;  /* 0x000000063d077209 */ /* 0x000fe40007810000 */
[----:B------:R-:W-:Y:S02]  /*6670*/  FMNMX.FTZ R21, R27, R20, !PT ;  /* 0x000000141b157209 */ /* 0x000fe40007810000 */
[----:B------:R-:W-:Y:S02]  /*6680*/  FMNMX.FTZ R6, R64, R7, !PT ;  /* 0x0000000740067209 */ /* 0x000fe40007810000 */
[----:B------:R-:W-:-:S02]  /*6690*/  ISETP.LT.OR P4, PT, R11, 0x11, P4 ;  /* 0x000000110b00780c */ /* 0x000fc40002781670 */
[----:B------:R-:W-:Y:S02]  /*66a0*/  FMNMX.FTZ R7, R65, R6, !PT ;  /* 0x0000000641077209 */ /* 0x000fe40007810000 */
[----:B------:R-:W-:Y:S02]  /*66b0*/  FSEL R31, R31, -INF , !P3 ;  /* 0xff8000001f1f7808 */ /* 0x000fe40005800000 */
[----:B------:R-:W-:Y:S02]  /*66c0*/  FMNMX.FTZ R6, R68, R7, !PT ;  /* 0x0000000744067209 */ /* 0x000fe40007810000 */
[----:B------:R-:W-:Y:S02]  /*66d0*/  FMNMX.FTZ R20, R30, R21, !PT ;  /* 0x000000151e147209 */ /* 0x000fe40007810000 */
        /* <DEDUP_REMOVED lines=9> */
[C---:B------:R-:W-:Y:S02]  /*6770*/  ISETP.LT.OR P3, PT, R11.reuse, 0x19, P3 ;  /* 0x000000190b00780c */ /* 0x040fe40001f61670 */
[----:B------:R-:W-:Y:S02]  /*6780*/  FMNMX.FTZ R6, R80, R7, !PT ;  /* 0x0000000750067209 */ /* 0x000fe40007810000 */
[----:B------:R-:W-:Y:S02]  /*6790*/  ISETP.LT.OR P4, PT, R11, 0x1a, P4 ;  /* 0x0000001a0b00780c */ /* 0x000fe40002781670 */
[----:B------:R-:W-:Y:S02]  /*67a0*/  FMNMX.FTZ R7, R81, R6, !PT ;  /* 0x0000000651077209 */ /* 0x000fe40007810000 */
[----:B------:R-:W-:-:S02]  /*67b0*/  FSEL R38, R38, -INF , !P3 ;  /* 0xff80000026267808 */ /* 0x000fc40005800000 */
[----:B------:R-:W-:Y:S02]  /*67c0*/  FMNMX.FTZ R6, R84, R7, !PT ;  /* 0x0000000754067209 */ /* 0x000fe40007810000 */
[C---:B------:R-:W-:Y:S02]  /*67d0*/  ISETP.GT.AND P3, PT, R10.reuse, 0x21, P2 ;  /* 0x000000210a00780c */ /* 0x040fe40001764270 */
[----:B------:R-:W-:Y:S02]  /*67e0*/  FMNMX.FTZ R7, R85, R6, !PT ;  /* 0x0000000655077209 */ /* 0x000fe40007810000 */
[----:B------:R-:W-:Y:S02]  /*67f0*/  FSEL R39, R39, -INF , !P4 ;  /* 0xff80000027277808 */ /* 0x000fe40006000000 */
[----:B------:R-:W-:Y:S01]  /*6800*/  ISETP.GT.AND P4, PT, R10, 0x28, P2 ;  /* 0x000000280a00780c */ /* 0x000fe20001784270 */
[----:B------:R-:W0:Y:S01]  /*6810*/  SHFL.BFLY PT, R6, R7, 0x2, 0x1f ;  /* 0x0c401f0007067f89 */ /* 0x000e2200000e0000 */
[----:B------:R-:W-:-:S02]  /*6820*/  ISETP.LT.OR P3, PT, R11, 0x22, P3 ;  /* 0x000000220b00780c */ /* 0x000fc40001f61670 */
[----:B------:R-:W-:Y:S02]  /*6830*/  ISETP.LT.OR P4, PT, R11, 0x29, P4 ;  /* 0x000000290b00780c */ /* 0x000fe40002781670 */
[----:B------:R-:W-:Y:S02]  /*6840*/  FSEL R43, R43, -INF , !P3 ;  /* 0xff8000002b2b7808 */ /* 0x000fe40005800000 */
[----:B------:R-:W-:Y:S02]  /*6850*/  ISETP.GT.AND P3, PT, R10, 0x29, P2 ;  /* 0x000000290a00780c */ /* 0x000fe40001764270 */
[----:B------:R-:W-:Y:S02]  /*6860*/  FSEL R46, R46, -INF , !P4 ;  /* 0xff8000002e2e7808 */ /* 0x000fe40006000000 */
[----:B------:R-:W-:Y:S02]  /*6870*/  ISETP.GT.AND P4, PT, R10, 0x30, P2 ;  /* 0x000000300a00780c */ /* 0x000fe40001784270 */
[----:B------:R-:W-:-:S02]  /*6880*/  ISETP.LT.OR P5, PT, R11, 0x2a, P3 ;  /* 0x0000002a0b00780c */ /* 0x000fc40001fa1670 */
[C---:B------:R-:W-:Y:S02]  /*6890*/  ISETP.GT.AND P3, PT, R10.reuse, 0x31, P2 ;  /* 0x000000310a00780c */ /* 0x040fe40001764270 */
[----:B------:R-:W-:Y:S02]  /*68a0*/  FSEL R47, R47, -INF , !P5 ;  /* 0xff8000002f2f7808 */ /* 0x000fe40006800000 */
[C---:B------:R-:W-:Y:S02]  /*68b0*/  ISETP.LT.OR P4, PT, R11.reuse, 0x31, P4 ;  /* 0x000000310b00780c */ /* 0x040fe40002781670 */
[----:B------:R-:W-:Y:S02]  /*68c0*/  ISETP.GT.AND P5, PT, R10, 0x38, P2 ;  /* 0x000000380a00780c */ /* 0x000fe400017a4270 */
[----:B------:R-:W-:Y:S02]  /*68d0*/  ISETP.LT.OR P3, PT, R11, 0x32, P3 ;  /* 0x000000320b00780c */ /* 0x000fe40001f61670 */
[----:B0-----:R-:W-:-:S02]  /*68e0*/  FMNMX.FTZ R8, R7, R6, !PT ;  /* 0x0000000607087209 */ /* 0x001fc40007810000 */
[----:B------:R-:W-:Y:S02]  /*68f0*/  FSEL R50, R50, -INF , !P4 ;  /* 0xff80000032327808 */ /* 0x000fe40006000000 */
[C---:B------:R-:W-:Y:S01]  /*6900*/  ISETP.GT.AND P4, PT, R10.reuse, 0x39, P2 ;  /* 0x000000390a00780c */ /* 0x040fe20001784270 */
[----:B------:R-:W0:Y:S01]  /*6910*/  SHFL.BFLY PT, R9, R8, 0x1, 0x1f ;  /* 0x0c201f0008097f89 */ /* 0x000e2200000e0000 */
[----:B------:R-:W-:Y:S02]  /*6920*/  FSEL R51, R51, -INF , !P3 ;  /* 0xff80000033337808 */ /* 0x000fe40005800000 */
[C---:B------:R-:W-:Y:S02]  /*6930*/  ISETP.LT.OR P5, PT, R11.reuse, 0x39, P5 ;  /* 0x000000390b00780c */ /* 0x040fe40002fa1670 */
[----:B------:R-:W-:Y:S02]  /*6940*/  ISETP.GT.AND P3, PT, R10, 0x40, P2 ;  /* 0x000000400a00780c */ /* 0x000fe40001764270 */
[----:B------:R-:W-:-:S02]  /*6950*/  ISETP.LT.OR P4, PT, R11, 0x3a, P4 ;  /* 0x0000003a0b00780c */ /* 0x000fc40002781670 */
[----:B------:R-:W-:Y:S02]  /*6960*/  FSEL R54, R54, -INF , !P5 ;  /* 0xff80000036367808 */ /* 0x000fe40006800000 */
[C---:B------:R-:W-:Y:S02]  /*6970*/  ISETP.GT.AND P5, PT, R10.reuse, 0x41, P2 ;  /* 0x000000410a00780c */ /* 0x040fe400017a4270 */
[----:B------:R-:W-:Y:S02]  /*6980*/  FSEL R55, R55, -INF , !P4 ;  /* 0xff80000037377808 */ /* 0x000fe40006000000 */
[C---:B------:R-:W-:Y:S02]  /*6990*/  ISETP.LT.OR P3, PT, R11.reuse, 0x41, P3 ;  /* 0x000000410b00780c */ /* 0x040fe40001f61670 */
[----:B------:R-:W-:Y:S02]  /*69a0*/  ISETP.GT.AND P4, PT, R10, 0x48, P2 ;  /* 0x000000480a00780c */ /* 0x000fe40001784270 */
[----:B------:R-:W-:-:S02]  /*69b0*/  ISETP.LT.OR P5, PT, R11, 0x42, P5 ;  /* 0x000000420b00780c */ /* 0x000fc40002fa1670 */
[----:B------:R-:W-:Y:S02]  /*69c0*/  FSEL R58, R58, -INF , !P3 ;  /* 0xff8000003a3a7808 */ /* 0x000fe40005800000 */
[----:B------:R-:W-:Y:S02]  /*69d0*/  ISETP.GT.AND P3, PT, R10, 0x49, P2 ;  /* 0x000000490a00780c */ /* 0x000fe40001764270 */
[----:B0-----:R-:W-:Y:S02]  /*69e0*/  FMNMX.FTZ R6, R8, R9, !PT ;  /* 0x0000000908067209 */ /* 0x001fe40007810000 */
[----:B------:R-:W-:Y:S02]  /*69f0*/  FSEL R59, R59, -INF , !P5 ;  /* 0xff8000003b3b7808 */ /* 0x000fe40006800000 */
[C---:B------:R-:W-:Y:S01]  /*6a00*/  FSETP.NEU.FTZ.AND P6, PT, R6.reuse, -INF , PT ;  /* 0xff8000000600780b */ /* 0x040fe20003fdd000 */
[----:B------:R-:W-:Y:S01]  /*6a10*/  FMUL.FTZ R9, R6, UR33 ;  /* 0x0000002106097c20 */ /* 0x000fe20008410000 */
[----:B------:R-:W-:-:S02]  /*6a20*/  ISETP.LT.OR P4, PT, R11, 0x49, P4 ;  /* 0x000000490b00780c */ /* 0x000fc40002781670 */
[----:B------:R-:W-:Y:S02]  /*6a30*/  ISETP.GT.AND P5, PT, R10, 0x50, P2 ;  /* 0x000000500a00780c */ /* 0x000fe400017a4270 */
[----:B------:R-:W-:Y:S02]  /*6a40*/  FSEL R7, R9, RZ, P6 ;  /* 0x000000ff09077208 */ /* 0x000fe40003000000 */
[----:B------:R-:W-:Y:S02]  /*6a50*/  ISETP.LT.OR P3, PT, R11, 0x4a, P3 ;  /* 0x0000004a0b00780c */ /* 0x000fe40001f61670 */
        /* <DEDUP_REMOVED lines=12> */
[----:B------:R-:W-:Y:S01]  /*6b20*/  ISETP.GT.AND P4, PT, R10, 0x51, P2 ;  /* 0x000000510a00780c */ /* 0x000fe20001784270 */
[----:B------:R0:W-:Y:S01]  /*6b30*/  MUFU.EX2 R20, R36 ;  /* 0x0000002400147308 */ /* 0x0001e20000000800 */
[----:B------:R-:W-:Y:S01]  /*6b40*/  FMNMX.FTZ R25, R39, R24, !PT ;  /* 0x0000001827197209 */ /* 0x000fe20007810000 */
[--C-:B------:R-:W-:Y:S01]  /*6b50*/  FFMA.FTZ R40, R40, UR33, -R7.reuse ;  /* 0x0000002128287c23 */ /* 0x100fe20008010807 */
[----:B------:R-:W-:Y:S01]  /*6b60*/  FSEL R63, R63, -INF , !P3 ;  /* 0xff8000003f3f7808 */ /* 0x000fe20005800000 */
[--C-:B------:R-:W-:Y:S01]  /*6b70*/  FFMA.FTZ R44, R44, UR33, -R7.reuse ;  /* 0x000000212c2c7c23 */ /* 0x100fe20008010807 */
[----:B------:R-:W-:Y:S01]  /*6b80*/  FMNMX.FTZ R28, R42, R25, !PT ;  /* 0x000000192a1c7209 */ /* 0x000fe20007810000 */
[--C-:B------:R-:W-:Y:S01]  /*6b90*/  FFMA.FTZ R25, R41, UR33, -R7.reuse ;  /* 0x0000002129197c23 */ /* 0x100fe20008010807 */
[----:B------:R-:W-:Y:S01]  /*6ba0*/  ISETP.LT.OR P5, PT, R11, 0x51, P5 ;  /* 0x000000510b00780c */ /* 0x000fe20002fa1670 */
[----:B------:R-:W-:Y:S01]  /*6bb0*/  MUFU.EX2 R24, R40 ;  /* 0x0000002800187308 */ /* 0x000fe20000000800 */
[----:B------:R-:W-:Y:S01]  /*6bc0*/  FMNMX.FTZ R29, R43, R28, !PT ;  /* 0x0000001c2b1d7209 */ /* 0x000fe20007810000 */
[--C-:B------:R-:W-:Y:S01]  /*6bd0*/  FFMA.FTZ R48, R48, UR33, -R7.reuse ;  /* 0x0000002130307c23 */ /* 0x100fe20008010807 */
[----:B------:R-:W-:Y:S01]  /*6be0*/  ISETP.GT.AND P3, PT, R10, 0x58, P2 ;  /* 0x000000580a00780c */ /* 0x000fe20001764270 */
[--C-:B------:R-:W-:Y:S01]  /*6bf0*/  FFMA.FTZ R52, R52, UR33, -R7.reuse ;  /* 0x0000002134347c23 */ /* 0x100fe20008010807 */
[----:B------:R-:W-:Y:S01]  /*6c00*/  FMNMX.FTZ R28, R46, R29, !PT ;  /* 0x0000001d2e1c7209 */ /* 0x000fe20007810000 */
[--C-:B------:R-:W-:Y:S01]  /*6c10*/  FFMA.FTZ R56, R56, UR33, -R7.reuse ;  /* 0x0000002138387c23 */ /* 0x100fe20008010807 */
[----:B------:R-:W-:Y:S01]  /*6c20*/  ISETP.LT.OR P4, PT, R11, 0x52, P4 ;  /* 0x000000520b00780c */ /* 0x000fe20002781670 */
[----:B------:R-:W-:Y:S01]  /*6c30*/  FFMA.FTZ R85, R85, UR33, -R7 ;  /* 0x0000002155557c23 */ /* 0x000fe20008010807 */
[----:B------:R-:W-:Y:S01]  /*6c40*/  FMNMX.FTZ R29, R47, R28, !PT ;  /* 0x0000001c2f1d7209 */ /* 0x000fe20007810000 */
[----:B------:R-:W-:Y:S01]  /*6c50*/  MUFU.EX2 R8, R8 ;  /* 0x0000000800087308 */ /* 0x000fe20000000800 */
[----:B------:R-:W-:-:S02]  /*6c60*/  FSEL R66, R66, -INF , !P5 ;  /* 0xff80000042427808 */ /* 0x000fc40006800000 */
[----:B------:R-:W-:Y:S01]  /*6c70*/  FMNMX.FTZ R32, R50, R29, !PT ;  /* 0x0000001d32207209 */ /* 0x000fe20007810000 */
[----:B------:R-:W-:Y:S01]  /*6c80*/  FFMA.FTZ R29, R45, UR33, -R7 ;  /* 0x000000212d1d7c23 */ /* 0x000fe20008010807 */
[----:B------:R-:W-:Y:S02]  /*6c90*/  ISETP.GT.AND P5, PT, R10, 0x59, P2 ;  /* 0x000000590a00780c */ /* 0x000fe400017a4270 */
[----:B------:R-:W-:Y:S01]  /*6ca0*/  FMNMX.FTZ R33, R51, R32, !PT ;  /* 0x0000002033217209 */ /* 0x000fe20007810000 */
[----:B------:R-:W-:Y:S01]  /*6cb0*/  MUFU.EX2 R28, R44 ;  /* 0x0000002c001c7308 */ /* 0x000fe20000000800 */
[----:B------:R-:W-:Y:S02]  /*6cc0*/  FSEL R67, R67, -INF , !P4 ;  /* 0xff80000043437808 */ /* 0x000fe40006000000 */
[----:B------:R-:W-:Y:S02]  /*6cd0*/  FMNMX.FTZ R32, R54, R33, !PT ;  /* 0x0000002136207209 */ /* 0x000fe40007810000 */
[----:B------:R-:W-:-:S02]  /*6ce0*/  ISETP.LT.OR P3, PT, R11, 0x59, P3 ;  /* 0x000000590b00780c */ /* 0x000fc40001f61670 */
[----:B------:R-:W-:Y:S01]  /*6cf0*/  FMNMX.FTZ R33, R55, R32, !PT ;  /* 0x0000002037217209 */ /* 0x000fe20007810000 */
[----:B------:R-:W-:Y:S01]  /*6d00*/  MUFU.EX2 R9, R9 ;  /* 0x0000000900097308 */ /* 0x000fe20000000800 */
[----:B------:R-:W-:Y:S02]  /*6d10*/  ISETP.GT.AND P4, PT, R10, 0x60, P2 ;  /* 0x000000600a00780c */ /* 0x000fe40001784270 */
[----:B0-----:R-:W-:Y:S01]  /*6d20*/  FMNMX.FTZ R36, R58, R33, !PT ;  /* 0x000000213a247209 */ /* 0x001fe20007810000 */
[--C-:B------:R-:W-:Y:S01]  /*6d30*/  FFMA.FTZ R33, R49, UR33, -R7.reuse ;  /* 0x0000002131217c23 */ /* 0x100fe20008010807 */
[----:B------:R-:W-:Y:S01]  /*6d40*/  ISETP.LT.OR P5, PT, R11, 0x5a, P5 ;  /* 0x0000005a0b00780c */ /* 0x000fe20002fa1670 */
[--C-:B------:R-:W-:Y:S01]  /*6d50*/  FFMA.FTZ R49, R65, UR33, -R7.reuse ;  /* 0x0000002141317c23 */ /* 0x100fe20008010807 */
[----:B------:R-:W-:Y:S01]  /*6d60*/  FMNMX.FTZ R37, R59, R36, !PT ;  /* 0x000000243b257209 */ /* 0x000fe20007810000 */
[----:B------:R0:W-:Y:S01]  /*6d70*/  MUFU.EX2 R32, R48 ;  /* 0x0000003000207308 */ /* 0x0001e20000000800 */
[----:B------:R-:W-:Y:S01]  /*6d80*/  FSEL R70, R70, -INF , !P3 ;  /* 0xff80000046467808 */ /* 0x000fe20005800000 */
[----:B------:R-:W-:Y:S01]  /*6d90*/  FFMA.FTZ R65, R84, UR33, -R7 ;  /* 0x0000002154417c23 */ /* 0x000fe20008010807 */
[----:B------:R-:W-:-:S02]  /*6da0*/  FMNMX.FTZ R36, R62, R37, !PT ;  /* 0x000000253e247209 */ /* 0x000fc40007810000 */
[----:B------:R-:W-:Y:S02]  /*6db0*/  ISETP.GT.AND P3, PT, R10, 0x61, P2 ;  /* 0x000000610a00780c */ /* 0x000fe40001764270 */
[----:B------:R-:W-:Y:S01]  /*6dc0*/  FMNMX.FTZ R37, R63, R36, !PT ;  /* 0x000000243f257209 */ /* 0x000fe20007810000 */
[----:B------:R-:W-:Y:S01]  /*6dd0*/  MUFU.EX2 R12, R12 ;  /* 0x0000000c000c7308 */ /* 0x000fe20000000800 */
[----:B------:R-:W-:Y:S01]  /*6de0*/  FSEL R71, R71, -INF , !P5 ;  /* 0xff80000047477808 */ /* 0x000fe20006800000 */
[--C-:B0-----:R-:W-:Y:S01]  /*6df0*/  FFMA.FTZ R48, R64, UR33, -R7.reuse ;  /* 0x0000002140307c23 */ /* 0x101fe20008010807 */
[----:B------:R-:W-:Y:S01]  /*6e00*/  FMNMX.FTZ R40, R66, R37, !PT ;  /* 0x0000002542287209 */ /* 0x000fe20007810000 */
[--C-:B------:R-:W-:Y:S01]  /*6e10*/  FFMA.FTZ R37, R53, UR33, -R7.reuse ;  /* 0x0000002135257c23 */ /* 0x100fe20008010807 */
[----:B------:R-:W-:Y:S01]  /*6e20*/  ISETP.LT.OR P4, PT, R11, 0x61, P4 ;  /* 0x000000610b00780c */ /* 0x000fe20002781670 */
[--C-:B------:R-:W-:Y:S01]  /*6e30*/  FFMA.FTZ R53, R69, UR33, -R7.reuse ;  /* 0x0000002145357c23 */ /* 0x100fe20008010807 */
[----:B------:R-:W-:Y:S01]  /*6e40*/  FMNMX.FTZ R41, R67, R40, !PT ;  /* 0x0000002843297209 */ /* 0x000fe20007810000 */
[----:B------:R0:W-:Y:S01]  /*6e50*/  MUFU.EX2 R36, R52 ;  /* 0x0000003400247308 */ /* 0x0001e20000000800 */
[----:B------:R-:W-:Y:S01]  /*6e60*/  ISETP.GT.AND P5, PT, R10, 0x68, P2 ;  /* 0x000000680a00780c */ /* 0x000fe200017a4270 */
[----:B------:R-:W-:Y:S01]  /*6e70*/  FFMA.FTZ R64, R80, UR33, -R7 ;  /* 0x0000002150407c23 */ /* 0x000fe20008010807 */
[----:B------:R-:W-:-:S02]  /*6e80*/  FMNMX.FTZ R40, R70, R41, !PT ;  /* 0x0000002946287209 */ /* 0x000fc40007810000 */
[----:B------:R-:W-:Y:S02]  /*6e90*/  ISETP.LT.OR P3, PT, R11, 0x62, P3 ;  /* 0x000000620b00780c */ /* 0x000fe40001f61670 */
[----:B------:R-:W-:Y:S01]  /*6ea0*/  FSEL R74, R74, -INF , !P4 ;  /* 0xff8000004a4a7808 */ /* 0x000fe20006000000 */
[----:B------:R-:W-:Y:S01]  /*6eb0*/  MUFU.EX2 R13, R13 ;  /* 0x0000000d000d7308 */ /* 0x000fe20000000800 */
[----:B------:R-:W-:Y:S01]  /*6ec0*/  FMNMX.FTZ R41, R71, R40, !PT ;  /* 0x0000002847297209 */ /* 0x000fe20007810000 */
[--C-:B0-----:R-:W-:Y:S01]  /*6ed0*/  FFMA.FTZ R52, R68, UR33, -R7.reuse ;  /* 0x0000002144347c23 */ /* 0x101fe20008010807 */
[----:B------:R-:W-:Y:S01]  /*6ee0*/  ISETP.GT.AND P4, PT, R10, 0x69, P2 ;  /* 0x000000690a00780c */ /* 0x000fe20001784270 */
[--C-:B------:R-:W-:Y:S01]  /*6ef0*/  FFMA.FTZ R68, R81, UR33, -R7.reuse ;  /* 0x0000002151447c23 */ /* 0x100fe20008010807 */
[----:B------:R-:W-:Y:S02]  /*6f00*/  FSEL R75, R75, -INF , !P3 ;  /* 0xff8000004b4b7808 */ /* 0x000fe40005800000 */
[----:B------:R-:W-:Y:S01]  /*6f10*/  ISETP.LT.OR P5, PT, R11, 0x69, P5 ;  /* 0x000000690b00780c */ /* 0x000fe20002fa1670 */
[----:B------:R0:W-:Y:S01]  /*6f20*/  MUFU.EX2 R40, R56 ;  /* 0x0000003800287308 */ /* 0x0001e20000000800 */
[----:B------:R-:W-:Y:S01]  /*6f30*/  FMNMX.FTZ R44, R74, R41, !PT ;  /* 0x000000294a2c7209 */ /* 0x000fe20007810000 */
[--C-:B------:R-:W-:Y:S01]  /*6f40*/  FFMA.FTZ R41, R57, UR33, -R7.reuse ;  /* 0x0000002139297c23 */ /* 0x100fe20008010807 */
[----:B------:R-:W-:Y:S01]  /*6f50*/  ISETP.LT.OR P4, PT, R11, 0x6a, P4 ;  /* 0x0000006a0b00780c */ /* 0x000fe20002781670 */
[----:B------:R-:W-:Y:S01]  /*6f60*/  FFMA.FTZ R57, R73, UR33, -R7 ;  /* 0x0000002149397c23 */ /* 0x000fe20008010807 */
[----:B------:R-:W-:-:S02]  /*6f70*/  ISETP.GT.AND P3, PT, R10, 0x70, P2 ;  /* 0x000000700a00780c */ /* 0x000fc40001764270 */
[----:B------:R-:W-:Y:S01]  /*6f80*/  FSEL R78, R78, -INF , !P5 ;  /* 0xff8000004e4e7808 */ /* 0x000fe20006800000 */
[----:B------:R-:W-:Y:S01]  /*6f90*/  MUFU.EX2 R14, R14 ;  /* 0x0000000e000e7308 */ /* 0x000fe20000000800 */
[----:B------:R-:W-:Y:S01]  /*6fa0*/  FMNMX.FTZ R45, R75, R44, !PT ;  /* 0x0000002c4b2d7209 */ /* 0x000fe20007810000 */
[--C-:B------:R-:W-:Y:S01]  /*6fb0*/  FFMA.FTZ R44, R60, UR33, -R7.reuse ;  /* 0x000000213c2c7c23 */ /* 0x100fe20008010807 */
[----:B------:R-:W-:Y:S01]  /*6fc0*/  FSEL R79, R79, -INF , !P4 ;  /* 0xff8000004f4f7808 */ /* 0x000fe20006000000 */
[--C-:B0-----:R-:W-:Y:S01]  /*6fd0*/  FFMA.FTZ R56, R72, UR33, -R7.reuse ;  /* 0x0000002148387c23 */ /* 0x101fe20008010807 */
[----:B------:R-:W-:Y:S01]  /*6fe0*/  ISETP.GT.AND P5, PT, R10, 0x71, P2 ;  /* 0x000000710a00780c */ /* 0x000fe200017a4270 */
[----:B------:R-:W-:Y:S01]  /*6ff0*/  FFMA.FTZ R60, R76, UR33, -R7 ;  /* 0x000000214c3c7c23 */ /* 0x000fe20008010807 */
[C---:B------:R-:W-:Y:S01]  /*7000*/  ISETP.GT.AND P4, PT, R10.reuse, 0x78, P2 ;  /* 0x000000780a00780c */ /* 0x040fe20001784270 */
[----:B------:R-:W-:Y:S01]  /*7010*/  MUFU.EX2 R15, R15 ;  /* 0x0000000f000f7308 */ /* 0x000fe20000000800 */
[----:B------:R-:W-:-:S02]  /*7020*/  ISETP.GT.AND P2, PT, R10, 0x79, P2 ;  /* 0x000000790a00780c */ /* 0x000fc40001744270 */
[C---:B------:R-:W-:Y:S02]  /*7030*/  ISETP.LT.OR P3, PT, R11.reuse, 0x71, P3 ;  /* 0x000000710b00780c */ /* 0x040fe40001f61670 */
[----:B------:R-:W-:Y:S02]  /*7040*/  FMNMX.FTZ R10, R78, R45, !PT ;  /* 0x0000002d4e0a7209 */ /* 0x000fe40007810000 */
[----:B------:R-:W-:Y:S01]  /*7050*/  ISETP.LT.OR P5, PT, R11, 0x72, P5 ;  /* 0x000000720b00780c */ /* 0x000fe20002fa1670 */
[----:B------:R-:W-:Y:S01]  /*7060*/  MUFU.EX2 R21, R21 ;  /* 0x0000001500157308 */ /* 0x000fe20000000800 */
[----:B------:R-:W-:Y:S02]  /*7070*/  FSEL R82, R82, -INF , !P3 ;  /* 0xff80000052527808 */ /* 0x000fe40005800000 */
[----:B------:R-:W-:Y:S02]  /*7080*/  FMNMX.FTZ R45, R79, R10, !PT ;  /* 0x0000000a4f2d7209 */ /* 0x000fe40007810000 */
[----:B------:R-:W-:-:S02]  /*7090*/  ISETP.LT.OR P4, PT, R11, 0x79, P4 ;  /* 0x000000790b00780c */ /* 0x000fc40002781670 */
[----:B------:R-:W-:Y:S01]  /*70a0*/  FSEL R83, R83, -INF , !P5 ;  /* 0xff80000053537808 */ /* 0x000fe20006800000 */
[----:B------:R-:W-:Y:S01]  /*70b0*/  MUFU.EX2 R25, R25 ;  /* 0x0000001900197308 */ /* 0x000fe20000000800 */
[----:B------:R-:W-:Y:S01]  /*70c0*/  FMNMX.FTZ R10, R82, R45, !PT ;  /* 0x0000002d520a7209 */ /* 0x000fe20007810000 */
[--C-:B------:R-:W-:Y:S01]  /*70d0*/  FFMA.FTZ R45, R61, UR33, -R7.reuse ;  /* 0x000000213d2d7c23 */ /* 0x100fe20008010807 */
[----:B------:R-:W-:Y:S01]  /*70e0*/  ISETP.LT.OR P2, PT, R11, 0x7a, P2 ;  /* 0x0000007a0b00780c */ /* 0x000fe20001741670 */
[----:B------:R-:W-:Y:S01]  /*70f0*/  FFMA.FTZ R61, R77, UR33, -R7 ;  /* 0x000000214d3d7c23 */ /* 0x000fe20008010807 */
        /* <DEDUP_REMOVED lines=9> */
[----:B------:R-:W0:Y:S02]  /*7190*/  SHFL.BFLY PT, R11, R10, 0x2, 0x1f ;  /* 0x0c401f000a0b7f89 */ /* 0x000e2400000e0000 */
[----:B------:R-:W-:-:S02]  /*71a0*/  FMUL.FTZ R69, R69, UR33 ;  /* 0x0000002145457c20 */ /* 0x000fc40008410000 */
        /* <DEDUP_REMOVED lines=173> */
[----:B------:R-:W2:Y:S01]  /*7c80*/  MUFU.EX2 R47, R47 ;  /* 0x0000002f002f7308 */ /* 0x000ea20000000800 */
        /* <DEDUP_REMOVED lines=9> */
[C---:B--2---:R-:W-:Y:S01]  /*7d20*/  FADD.FTZ R15, R47.reuse, R20 ;  /* 0x000000142f0f7221 */ /* 0x044fe20000010000 */
[----:B------:R-:W-:-:S05]  /*7d30*/  F2FP.BF16.F32.PACK_AB R35, R47, R35 ;  /* 0x000000232f23723e */ /* 0x000fca00000010ff */
[----:B------:R4:W-:Y:S01]  /*7d40*/  STSM.16.M88.4 [R18], R32 ;  /* 0x0000002012007844 */ /* 0x0009e20000000200 */
[----:B------:R-:W2:Y:S01]  /*7d50*/  MUFU.EX2 R4, R4 ;  /* 0x0000000400047308 */ /* 0x000ea20000000800 */
[----:B---3--:R-:W-:-:S07]  /*7d60*/  FADD.FTZ R20, R50, R15 ;  /* 0x0000000f32147221 */ /* 0x008fce0000010000 */
[----:B------:R-:W3:Y:S01]  /*7d70*/  MUFU.EX2 R53, R53 ;  /* 0x0000003500357308 */ /* 0x000ee20000000800 */
[C---:B0-----:R-:W-:Y:S01]  /*7d80*/  FADD.FTZ R15, R51.reuse, R20 ;  /* 0x00000014330f7221 */ /* 0x041fe20000010000 */
[----:B------:R-:W-:-:S06]  /*7d90*/  F2FP.BF16.F32.PACK_AB R41, R51, R50 ;  /* 0x000000323329723e */ /* 0x000fcc00000010ff */
[----:B------:R-:W0:Y:S01]  /*7da0*/  MUFU.EX2 R3, R3 ;  /* 0x0000000300037308 */ /* 0x000e220000000800 */
[----:B--2---:R-:W-:Y:S01]  /*7db0*/  FADD.FTZ R20, R4, R15 ;  /* 0x0000000f04147221 */ /* 0x004fe20000010000 */
[----:B------:R-:W-:Y:S01]  /*7dc0*/  FADD.FTZ R15, R49, R28 ;  /* 0x0000001c310f7221 */ /* 0x000fe20000010000 */
[C---:B------:R-:W-:Y:S02]  /*7dd0*/  F2FP.BF16.F32.PACK_AB R43, R13.reuse, R4 ;  /* 0x000000040d2b723e */ /* 0x040fe400000010ff */
[----:B------:R-:W-:Y:S01]  /*7de0*/  FADD.FTZ R20, R13, R20 ;  /* 0x000000140d147221 */ /* 0x000fe20000010000 */
[----:B-1----:R-:W-:Y:S02]  /*7df0*/  FADD.FTZ R8, R52, R15 ;  /* 0x0000000f34087221 */ /* 0x002fe40000010000 */
[----:B------:R-:W1:Y:S01]  /*7e00*/  MUFU.EX2 R56, R56 ;  /* 0x0000003800387308 */ /* 0x000e620000000800 */
[C---:B---3--:R-:W-:Y:S01]  /*7e10*/  F2FP.BF16.F32.PACK_AB R50, R53.reuse, R52 ;  /* 0x000000343532723e */ /* 0x048fe200000010ff */
[----:B------:R-:W-:Y:S01]  /*7e20*/  FADD.FTZ R11, R53, R8 ;  /* 0x00000008350b7221 */ /* 0x000fe20000010000 */
[----:B------:R4:W-:Y:S05]  /*7e30*/  STSM.16.M88.4 [R17+0x27800], R40 ;  /* 0x0278002811007844 */ /* 0x0009ea0000000200 */
        /* <DEDUP_REMOVED lines=16> */
[----:B------:R-:W-:-:S05]  /*7f40*/  F2FP.BF16.F32.PACK_AB R51, R55, R54 ;  /* 0x000000363733723e */ /* 0x000fca00000010ff */
[----:B------:R4:W-:Y:S01]  /*7f50*/  STSM.16.M88.4 [R23], R48 ;  /* 0x0000003017007844 */ /* 0x0009e20000000200 */
        /* <DEDUP_REMOVED lines=13> */
[----:B------:R-:W-:Y:S01]  /*8030*/  MUFU.EX2 R65, R65 ;  /* 0x0000004100417308 */ /* 0x000fe20000000800 */
[----:B0-----:R-:W-:-:S07]  /*8040*/  FADD.FTZ R4, R78, R9 ;  /* 0x000000094e047221 */ /* 0x001fce0000010000 */
[----:B------:R-:W0:Y:S01]  /*8050*/  MUFU.EX2 R0, R85 ;  /* 0x0000005500007308 */ /* 0x000e220000000800 */
[C---:B-1----:R-:W-:Y:S01]  /*8060*/  F2FP.BF16.F32.PACK_AB R59, R79.reuse, R78 ;  /* 0x0000004e4f3b723e */ /* 0x042fe200000010ff */
[----:B------:R-:W-:-:S04]  /*8070*/  FADD.FTZ R4, R79, R4 ;  /* 0x000000044f047221 */ /* 0x000fc80000010000 */
[----:B------:R4:W-:Y:S02]  /*8080*/  STSM.16.M88.4 [R19+0x6000], R56 ;  /* 0x0060003813007844 */ /* 0x0009e40000000200 */
[----:B------:R-:W1:Y:S08]  /*8090*/  MUFU.EX2 R21, R82 ;  /* 0x0000005200157308 */ /* 0x000e700000000800 */
[----:B------:R-:W2:Y:S01]  /*80a0*/  MUFU.EX2 R83, R83 ;  /* 0x0000005300537308 */ /* 0x000ea20000000800 */
[----:B0-----:R-:W-:Y:S01]  /*80b0*/  F2FP.BF16.F32.PACK_AB R10, R0, R65 ;  /* 0x00000041000a723e */ /* 0x001fe200000010ff */
[----:B------:R-:W-:-:S06]  /*80c0*/  FADD.FTZ R65, R65, R20 ;  /* 0x0000001441417221 */ /* 0x000fcc0000010000 */
[----:B------:R-:W0:Y:S01]  /*80d0*/  MUFU.EX2 R13, R86 ;  /* 0x00000056000d7308 */ /* 0x000e220000000800 */
[----:B-1----:R-:W-:-:S07]  /*80e0*/  FADD.FTZ R4, R21, R4 ;  /* 0x0000000415047221 */ /* 0x002fce0000010000 */
[----:B------:R-:W1:Y:S01]  /*80f0*/  MUFU.EX2 R72, R72 ;  /* 0x0000004800487308 */ /* 0x000e620000000800 */
[C---:B--2---:R-:W-:Y:S01]  /*8100*/  F2FP.BF16.F32.PACK_AB R9, R83.reuse, R21 ;  /* 0x000000155309723e */ /* 0x044fe200000010ff */
        /* <DEDUP_REMOVED lines=11> */
[----:B------:R-:W-:Y:S01]  /*81c0*/  IMAD.MOV.U32 R5, RZ, RZ, R7 ;  /* 0x000000ffff057224 */ /* 0x000fe200078e0007 */
[----:B------:R-:W-:Y:S01]  /*81d0*/  UMOV UR46, UR55 ;  /* 0x00000037002e7c82 */ /* 0x000fe20008000000 */
[----:B------:R-:W-:Y:S01]  /*81e0*/  IMAD.MOV.U32 R0, RZ, RZ, R6 ;  /* 0x000000ffff007224 */ /* 0x000fe200078e0006 */
[----:B------:R-:W-:-:S06]  /*81f0*/  UMOV UR49, UR54 ;  /* 0x0000003600317c82 */ /* 0x000fcc0008000000 */
.L_x_11017:
        /* <DEDUP_REMOVED lines=24> */
.L_x_11036:
[----:B------:R-:W-:-:S11]  /*8380*/  UISETP.NE.AND UP1, UPT, UR14, 0x1, UPT ;  /* 0x000000010e00788c */ /* 0x000fd6000bf25270 */
[----:B------:R-:W-:Y:S02]  /*8390*/  @UP1 ULDC.64 UR18, c[0x0][0x9e8] ;  /* 0x00027a0000121ab9 */ /* 0x000fe40000000a00 */
[----:B------:R-:W-:-:S04]  /*83a0*/  UIMAD.WIDE.U32 UR6, UR10, UR18, URZ ;  /* 0x000000120a0672a5 */ /* 0x000fc8000f8e003f */
[----:B------:R-:W-:-:S12]  /*83b0*/  @UP1 USHF.R.U32.HI UR10, URZ, UR19, UR7 ;  /* 0x000000133f0a1299 */ /* 0x000fd80008011607 */
.L_x_11037:
[----:B------:R-:W-:-:S04]  /*83c0*/  UIMAD UR10, UR10, UR14, URZ ;  /* 0x0000000e0a0a72a4 */ /* 0x000fc8000f8e023f */
[----:B------:R-:W-:-:S04]  /*83d0*/  UISETP.LT.AND UP1, UPT, UR35, UR10, UPT ;  /* 0x0000000a2300728c */ /* 0x000fc8000bf21270 */
[----:B------:R-:W-:-:S12]  /*83e0*/  USEL UR35, UR35, UR10, !UP1 ;  /* 0x0000000a23237287 */ /* 0x000fd8000c800000 */
.L_x_11035:
        /* <DEDUP_REMOVED lines=13> */
.L_x_11047:
        /* <DEDUP_REMOVED lines=9> */
.L_x_11040:
[----:B------:R-:W-:Y:S01]  /*8550*/  ULEA UR6, UR46, UR42, 0x3 ;  /* 0x0000002a2e067291 */ /* 0x000fe2000f8e183f */
[----:B------:R-:W-:-:S05]  /*8560*/  IMAD.U32 R0, RZ, RZ, UR49 ;  /* 0x00000031ff007e24 */ /* 0x000fca000f8e00ff */
[----:B------:R-:W-:-:S04]  /*8570*/  SHF.L.U32 R0, R0, 0x1f, RZ ;  /* 0x0000001f00007819 */ /* 0x000fc800000006ff */
[----:B------:R0:W1:Y:S01]  /*8580*/  SYNCS.PHASECHK.TRANS64.TRYWAIT P2, [UR6+0x2d830], R0 ;  /* 0x02d83000ff0075a7 */ /* 0x0000620008040146 */
[----:B------:R-:W-:Y:S05]  /*8590*/  @!P0 BRA `(.L_x_11041) ;  /* 0x0000000000048947 */ /* 0x000fea0003800000 */
[----:B------:R-:W-:Y:S01]  /*85a0*/  BPT.TRAP 0x1 ;  /* 0x000000040000795c */ /* 0x000fe20000300000 */
.L_x_11041:
[----:B-1----:R-:W-:Y:S05]  /*85b0*/  @P2 BRA `(.L_x_11039) ;  /* 0x0000000000082947 */ /* 0x002fea0003800000 */
[----:B------:R-:W1:Y:S02]  /*85c0*/  SYNCS.PHASECHK.TRANS64.TRYWAIT P2, [UR6+0x2d830], R0 ;  /* 0x02d83000ff0075a7 */ /* 0x000e640008040146 */
[----:B-1----:R-:W-:Y:S05]  /*85d0*/  @!P2 BRA `(.L_x_11042) ;  /* 0x000000dc00cca947 */ /* 0x002fea0003800000 */
.L_x_11039:
        /* <DEDUP_REMOVED lines=16> */
[----:B--2-4-:R-:W-:-:S06]  /*86e0*/  WARPGROUP.ARRIVE ;  /* 0x00000000000079c5 */ /* 0x014fcc0000000000 */
        /* <DEDUP_REMOVED lines=20> */
.L_x_11044:
[----:B------:R-:W-:Y:S01]  /*8830*/  ULEA UR6, UR35, UR42, 0x3 ;  /* 0x0000002a23067291 */ /* 0x000fe2000f8e183f */
[----:B------:R-:W-:-:S05]  /*8840*/  IMAD.U32 R0, RZ, RZ, UR28 ;  /* 0x0000001cff007e24 */ /* 0x000fca000f8e00ff */
[----:B------:R-:W-:-:S04]  /*8850*/  SHF.L.U32 R0, R0, 0x1f, RZ ;  /* 0x0000001f00007819 */ /* 0x000fc800000006ff */
[----:B------:R0:W1:Y:S01]  /*8860*/  SYNCS.PHASECHK.TRANS64.TRYWAIT P2, [UR6+0x2d850], R0 ;  /* 0x02d85000ff0075a7 */ /* 0x0000620008040146 */
[----:B------:R-:W-:Y:S05]  /*8870*/  @!P0 BRA `(.L_x_11045) ;  /* 0x0000000000048947 */ /* 0x000fea0003800000 */
[----:B------:R-:W-:Y:S01]  /*8880*/  BPT.TRAP 0x1 ;  /* 0x000000040000795c */ /* 0x000fe20000300000 */
.L_x_11045:
[----:B-1----:R-:W-:Y:S05]  /*8890*/  @P2 BRA `(.L_x_11043) ;  /* 0x0000000000082947 */ /* 0x002fea0003800000 */
[----:B------:R-:W1:Y:S02]  /*88a0*/  SYNCS.PHASECHK.TRANS64.TRYWAIT P2, [UR6+0x2d850], R0 ;  /* 0x02d85000ff0075a7 */ /* 0x000e640008040146 */
[----:B-1----:R-:W-:Y:S05]  /*88b0*/  @!P2 BRA `(.L_x_11046) ;  /* 0x000000dc002ca947 */ /* 0x002fea0003800000 */
.L_x_11043:
        /* <DEDUP_REMOVED lines=69> */
[----:B0-----:R-:W-:-:S05]  /*8d10*/  FMNMX.FTZ R0, R11, R0, !PT ;  /* 0x000000000b007209 */ /* 0x001fca0007810000 */
[C---:B------:R-:W-:Y:S01]  /*8d20*/  FMUL.FTZ R8, R0.reuse, UR33 ;  /* 0x0000002100087c20 */ /* 0x040fe20008410000 */
[----:B------:R-:W-:-:S03]  /*8d30*/  FADD.FTZ R7, -R0, R7 ;  /* 0x0000000700077221 */ /* 0x000fc60000010100 */
        /* <DEDUP_REMOVED lines=27> */
[--C-:B------:R-:W-:Y:S01]  /*8ef0*/  FFMA.FTZ R61, R76, UR33, -R8.reuse ;  /* 0x000000214c3d7c23 */ /* 0x100fe20008010808 */
[--C-:B------:R-:W-:Y:S01]  /*8f00*/  FFMA.FTZ R72, R85, UR33, -R8.reuse ;  /* 0x0000002155487c23 */ /* 0x100fe20008010808 */
[----:B------:R-:W-:Y:S01]  /*8f10*/  FMNMX.FTZ R5, R55, R28, !PT ;  /* 0x0000001c37057209 */ /* 0x000fe20007810000 */
[----:B------:R-:W-:Y:S01]  /*8f20*/  FMUL.FTZ R7, R7, UR33 ;  /* 0x0000002107077c20 */ /* 0x000fe20008410000 */
[----:B------:R1:W-:Y:S01]  /*8f30*/  MUFU.EX2 R20, R37 ;  /* 0x0000002500147308 */ /* 0x0003e20000000800 */
[--C-:B0-----:R-:W-:Y:S01]  /*8f40*/  FFMA.FTZ R33, R52, UR33, -R8.reuse ;  /* 0x0000002134217c23 */ /* 0x101fe20008010808 */
[----:B------:R-:W-:Y:S01]  /*8f50*/  FMNMX.FTZ R32, R58, R5, !PT ;  /* 0x000000053a207209 */ /* 0x000fe20007810000 */
[--C-:B------:R-:W-:Y:S01]  /*8f60*/  FFMA.FTZ R52, R65, UR33, -R8.reuse ;  /* 0x0000002141347c23 */ /* 0x100fe20008010808 */
[----:B------:R-:W-:Y:S01]  /*8f70*/  FFMA.FTZ R65, R80, UR33, -R8 ;  /* 0x0000002150417c23 */ /* 0x000fe20008010808 */
[----:B------:R-:W-:-:S02]  /*8f80*/  WARPGROUP.DEPBAR.LE gsb0, 0x0 ;  /* 0x00008000000079c5 */ /* 0x000fc40000010000 */
[----:B------:R-:W-:Y:S01]  /*8f90*/  WARPGROUP.ARRIVE ;  /* 0x00000000000079c5 */ /* 0x000fe20000000000 */
[----:B------:R-:W-:Y:S01]  /*8fa0*/  FMNMX.FTZ R5, R59, R32, !PT ;  /* 0x000000203b057209 */ /* 0x000fe20007810000 */
[----:B------:R0:W-:Y:S01]  /*8fb0*/  MUFU.EX2 R28, R45 ;  /* 0x0000002d001c7308 */ /* 0x0001e20000000800 */
[--C-:B-1----:R-:W-:Y:S01]  /*8fc0*/  FFMA.FTZ R37, R56, UR33, -R8.reuse ;  /* 0x0000002138257c23 */ /* 0x102fe20008010808 */
[--C-:B------:R-:W-:Y:S01]  /*8fd0*/  FFMA.FTZ R56, R69, UR33, -R8.reuse ;  /* 0x0000002145387c23 */ /* 0x100fe20008010808 */
        /* <DEDUP_REMOVED lines=8> */
[----:B------:R1:W-:Y:S01]  /*9060*/  MUFU.EX2 R32, R49 ;  /* 0x0000003100207308 */ /* 0x0003e20000000800 */
[----:B------:R-:W-:Y:S01]  /*9070*/  FMNMX.FTZ R36, R66, R5, !PT ;  /* 0x0000000542247209 */ /* 0x000fe20007810000 */
[--C-:B0-----:R-:W-:Y:S01]  /*9080*/  FFMA.FTZ R45, R60, UR33, -R8.reuse ;  /* 0x000000213c2d7c23 */ /* 0x101fe20008010808 */
[----:B------:R-:W-:-:S02]  /*9090*/  FFMA.FTZ R60, R73, UR33, -R8 ;  /* 0x00000021493c7c23 */ /* 0x000fc40008010808 */
[----:B------:R-:W-:-:S03]  /*90a0*/  FMNMX.FTZ R5, R67, R36, !PT ;  /* 0x0000002443057209 */ /* 0x000fc60007810000 */
[----:B------:R-:W-:Y:S01]  /*90b0*/  MUFU.EX2 R7, R7 ;  /* 0x0000000700077308 */ /* 0x000fe20000000800 */
[----:B------:R-:W-:Y:S01]  /*90c0*/  FMNMX.FTZ R36, R70, R5, !PT ;  /* 0x0000000546247209 */ /* 0x000fe20007810000 */
[--C-:B-1----:R-:W-:Y:S01]  /*90d0*/  FFMA.FTZ R49, R64, UR33, -R8.reuse ;  /* 0x0000002140317c23 */ /* 0x102fe20008010808 */
[----:B------:R-:W-:Y:S02]  /*90e0*/  FFMA.FTZ R64, R77, UR33, -R8 ;  /* 0x000000214d407c23 */ /* 0x000fe40008010808 */
[----:B------:R-:W-:-:S03]  /*90f0*/  FMNMX.FTZ R5, R71, R36, !PT ;  /* 0x0000002447057209 */ /* 0x000fc60007810000 */
[----:B------:R0:W-:Y:S01]  /*9100*/  MUFU.EX2 R36, R53 ;  /* 0x0000003500247308 */ /* 0x0001e20000000800 */
[----:B------:R-:W-:-:S04]  /*9110*/  FMNMX.FTZ R40, R74, R5, !PT ;  /* 0x000000054a287209 */ /* 0x000fc80007810000 */
[----:B------:R-:W-:-:S03]  /*9120*/  FMNMX.FTZ R5, R75, R40, !PT ;  /* 0x000000284b057209 */ /* 0x000fc60007810000 */
[----:B------:R-:W1:Y:S01]  /*9130*/  MUFU.EX2 R9, R9 ;  /* 0x0000000900097308 */ /* 0x000e620000000800 */
[----:B------:R-:W-:Y:S01]  /*9140*/  FMNMX.FTZ R40, R78, R5, !PT ;  /* 0x000000054e287209 */ /* 0x000fe20007810000 */
[--C-:B0-----:R-:W-:Y:S01]  /*9150*/  FFMA.FTZ R53, R68, UR33, -R8.reuse ;  /* 0x0000002144357c23 */ /* 0x101fe20008010808 */
[----:B------:R-:W-:Y:S02]  /*9160*/  FFMA.FTZ R68, R81, UR33, -R8 ;  /* 0x0000002151447c23 */ /* 0x000fe40008010808 */
[----:B------:R-:W-:-:S03]  /*9170*/  FMNMX.FTZ R5, R79, R40, !PT ;  /* 0x000000284f057209 */ /* 0x000fc60007810000 */
[----:B------:R-:W0:Y:S01]  /*9180*/  MUFU.EX2 R10, R10 ;  /* 0x0000000a000a7308 */ /* 0x000e220000000800 */
[----:B------:R-:W-:-:S04]  /*9190*/  FMNMX.FTZ R40, R82, R5, !PT ;  /* 0x0000000552287209 */ /* 0x000fc80007810000 */
[----:B------:R-:W-:-:S03]  /*91a0*/  FMNMX.FTZ R5, R83, R40, !PT ;  /* 0x0000002853057209 */ /* 0x000fc60007810000 */
[----:B------:R-:W2:Y:S01]  /*91b0*/  MUFU.EX2 R11, R11 ;  /* 0x0000000b000b7308 */ /* 0x000ea20000000800 */
[----:B------:R-:W-:-:S04]  /*91c0*/  FMNMX.FTZ R40, R86, R5, !PT ;  /* 0x0000000556287209 */ /* 0x000fc80007810000 */
[----:B------:R-:W-:-:S03]  /*91d0*/  FMNMX.FTZ R40, R87, R40, !PT ;  /* 0x0000002857287209 */ /* 0x000fc60007810000 */
[----:B------:R-:W-:Y:S02]  /*91e0*/  MUFU.EX2 R12, R12 ;  /* 0x0000000c000c7308 */ /* 0x000fe40000000800 */
[----:B------:R-:W3:Y:S06]  /*91f0*/  SHFL.BFLY PT, R5, R40, 0x2, 0x1f ;  /* 0x0c401f0028057f89 */ /* 0x000eec00000e0000 */
[----:B------:R-:W-:Y:S08]  /*9200*/  MUFU.EX2 R13, R13 ;  /* 0x0000000d000d7308 */ /* 0x000ff00000000800 */
[----:B------:R-:W-:Y:S08]  /*9210*/  MUFU.EX2 R15, R15 ;  /* 0x0000000f000f7308 */ /* 0x000ff00000000800 */
[----:B------:R-:W-:Y:S01]  /*9220*/  MUFU.EX2 R21, R21 ;  /* 0x0000001500157308 */ /* 0x000fe20000000800 */
[----:B---3--:R-:W-:-:S05]  /*9230*/  FMNMX.FTZ R41, R40, R5, !PT ;  /* 0x0000000528297209 */ /* 0x008fca0007810000 */
[----:B------:R-:W3:Y:S02]  /*9240*/  SHFL.BFLY PT, R40, R41, 0x1, 0x1f ;  /* 0x0c201f0029287f89 */ /* 0x000ee400000e0000 */
[----:B------:R-:W-:Y:S08]  /*9250*/  MUFU.EX2 R25, R25 ;  /* 0x0000001900197308 */ /* 0x000ff00000000800 */
[----:B------:R-:W-:Y:S01]  /*9260*/  MUFU.EX2 R29, R29 ;  /* 0x0000001d001d7308 */ /* 0x000fe20000000800 */
[----:B------:R-:W-:-:S02]  /*9270*/  WARPGROUP.DEPBAR.LE gsb0, 0x0 ;  /* 0x00008000000079c5 */ /* 0x000fc40000010000 */
[----:B------:R-:W-:-:S05]  /*9280*/  WARPGROUP.ARRIVE ;  /* 0x00000000000079c5 */ /* 0x000fca0000000000 */
[----:B------:R-:W-:Y:S01]  /*9290*/  MUFU.EX2 R33, R33 ;  /* 0x0000002100217308 */ /* 0x000fe20000000800 */
[----:B------:R-:W-:Y:S01]  /*92a0*/  HGMMA.64x96x16.F32.BF16 R88, gdesc[UR28].tnspB, R88, gsb0 ;  /* 0x416000001c5879f0 */ /* 0x000fe20008001858 */
[----:B------:R-:W-:Y:S01]  /*92b0*/  UIADD3 UR28, UR6, 0x600, URZ ;  /* 0x00000600061c7890 */ /* 0x000fe2000fffe03f */
[----:B---3--:R-:W-:Y:S01]  /*92c0*/  FMNMX.FTZ R5, R41, R40, !PT ;  /* 0x0000002829057209 */ /* 0x008fe20007810000 */
[----:B------:R-:W-:-:S04]  /*92d0*/  UIADD3 UR30, UR7, 0x100, URZ ;  /* 0x00000100071e7890 */ /* 0x000fc8000fffe03f */
[----:B------:R-:W-:Y:S01]  /*92e0*/  MUFU.EX2 R37, R37 ;  /* 0x0000002500257308 */ /* 0x000fe20000000800 */
[----:B------:R-:W-:Y:S01]  /*92f0*/  UMOV UR29, 0x40000040 ;  /* 0x40000040001d7882 */ /* 0x000fe20000000000 */
[----:B------:R-:W-:Y:S01]  /*9300*/  UMOV UR31, 0x80000020 ;  /* 0x80000020001f7882 */ /* 0x000fe20000000000 */
[C---:B------:R-:W-:Y:S01]  /*9310*/  FADD.FTZ R6, -R5.reuse, R6 ;  /* 0x0000000605067221 */ /* 0x040fe20000010100 */
[----:B------:R-:W-:-:S03]  /*9320*/  FMUL.FTZ R8, R5, UR33 ;  /* 0x0000002105087c20 */ /* 0x000fc60008410000 */
[----:B------:R-:W-:Y:S01]  /*9330*/  FMUL.FTZ R6, R6, UR33 ;  /* 0x0000002106067c20 */ /* 0x000fe20008410000 */
[--C-:B------:R-:W-:Y:S01]  /*9340*/  FFMA.FTZ R26, R26, UR33, -R8.reuse ;  /* 0x000000211a1a7c23 */ /* 0x100fe20008010808 */
[--C-:B------:R-:W-:Y:S01]  /*9350*/  FFMA.FTZ R41, R42, UR33, -R8.reuse ;  /* 0x000000212a297c23 */ /* 0x100fe20008010808 */
[----:B------:R-:W-:Y:S02]  /*9360*/  IMAD.U32 R42, RZ, RZ, UR46 ;  /* 0x0000002eff2a7e24 */ /* 0x000fe4000f8e00ff */
[--C-:B------:R-:W-:Y:S01]  /*9370*/  FFMA.FTZ R27, R27, UR33, -R8.reuse ;  /* 0x000000211b1b7c23 */ /* 0x100fe20008010808 */
[--C-:B------:R-:W-:Y:S01]  /*9380*/  FFMA.FTZ R76, R31, UR33, -R8.reuse ;  /* 0x000000211f4c7c23 */ /* 0x100fe20008010808 */
[----:B------:R-:W-:Y:S01]  /*9390*/  MUFU.EX2 R6, R6 ;  /* 0x0000000600067308 */ /* 0x000fe20000000800 */
[--C-:B------:R-:W-:Y:S01]  /*93a0*/  FFMA.FTZ R31, R54, UR33, -R8.reuse ;  /* 0x00000021361f7c23 */ /* 0x100fe20008010808 */
[----:B------:R-:W-:Y:S02]  /*93b0*/  IMAD.U32 R54, RZ, RZ, UR35 ;  /* 0x00000023ff367e24 */ /* 0x000fe4000f8e00ff */
[----:B------:R-:W-:Y:S01]  /*93c0*/  FFMA.FTZ R73, R30, UR33, -R8 ;  /* 0x000000211e497c23 */ /* 0x000fe20008010808 */
[----:B------:R-:W-:Y:S01]  /*93d0*/  @!P1 LEA R42, R42, UR42, 0x3 ;  /* 0x0000002a2a2a9c11 */ /* 0x000fe2000f8e18ff */
[----:B------:R-:W-:-:S02]  /*93e0*/  VIADD R30, R149, 0x9 ;  /* 0x00000009951e7836 */ /* 0x000fc40000000000 */
[--C-:B------:R-:W-:Y:S01]  /*93f0*/  FFMA.FTZ R77, R35, UR33, -R8.reuse ;  /* 0x00000021234d7c23 */ /* 0x100fe20008010808 */
[----:B------:R-:W-:Y:S01]  /*9400*/  @!P1 LEA R54, R54, UR42, 0x3 ;  /* 0x0000002a36369c11 */ /* 0x000fe2000f8e18ff */
[----:B------:R-:W3:Y:S01]  /*9410*/  MUFU.EX2 R26, R26 ;  /* 0x0000001a001a7308 */ /* 0x000ee20000000800 */
[--C-:B------:R-:W-:Y:S01]  /*9420*/  FFMA.FTZ R35, R38, UR33, -R8.reuse ;  /* 0x0000002126237c23 */ /* 0x100fe20008010808 */
[----:B------:R-:W-:Y:S02]  /*9430*/  @!P1 VIADD R42, R42, 0x2d840 ;  /* 0x0002d8402a2a9836 */ /* 0x000fe40000000000 */
[--C-:B------:R-:W-:Y:S01]  /*9440*/  FFMA.FTZ R38, R39, UR33, -R8.reuse ;  /* 0x0000002127267c23 */ /* 0x100fe20008010808 */
[--C-:B------:R-:W-:Y:S01]  /*9450*/  FFMA.FTZ R39, R43, UR33, -R8.reuse ;  /* 0x000000212b277c23 */ /* 0x100fe20008010808 */
[--C-:B------:R-:W-:Y:S01]  /*9460*/  FFMA.FTZ R40, R34, UR33, -R8.reuse ;  /* 0x0000002122287c23 */ /* 0x100fe20008010808 */
[--C-:B------:R-:W-:Y:S01]  /*9470*/  FFMA.FTZ R43, R46, UR33, -R8.reuse ;  /* 0x000000212e2b7c23 */ /* 0x100fe20008010808 */
[----:B------:R-:W-:Y:S01]  /*9480*/  SEL R80, R30, 0x9, !P2 ;  /* 0x000000091e507807 */ /* 0x000fe20005000000 */
[----:B------:R-:W4:Y:S01]  /*9490*/  MUFU.EX2 R27, R27 ;  /* 0x0000001b001b7308 */ /* 0x000f220000000800 */
[----:B------:R-:W-:Y:S01]  /*94a0*/  FFMA.FTZ R46, R47, UR33, -R8 ;  /* 0x000000212f2e7c23 */ /* 0x000fe20008010808 */
[----:B------:R-:W-:-:S02]  /*94b0*/  @!P1 VIADD R54, R54, 0x2d860 ;  /* 0x0002d86036369836 */ /* 0x000fc40000000000 */
[----:B------:R-:W-:Y:S01]  /*94c0*/  FFMA.FTZ R47, R51, UR33, -R8 ;  /* 0x00000021332f7c23 */ /* 0x000fe20008010808 */
[----:B------:R-:W-:Y:S01]  /*94d0*/  @!P1 PRMT R42, RZ, 0x654, R42 ;  /* 0x00000654ff2a9816 */ /* 0x000fe2000000002a */
[--C-:B------:R-:W-:Y:S01]  /*94e0*/  FFMA.FTZ R51, R59, UR33, -R8.reuse ;  /* 0x000000213b337c23 */ /* 0x100fe20008010808 */
[--C-:B------:R-:W-:Y:S01]  /*94f0*/  FFMA.FTZ R34, R50, UR33, -R8.reuse ;  /* 0x0000002132227c23 */ /* 0x100fe20008010808 */
[----:B-1----:R-:W-:Y:S01]  /*9500*/  FFMA.FTZ R59, R7, R4, R9 ;  /* 0x00000004073b7223 */ /* 0x002fe20000010009 */
[----:B------:R-:W1:Y:S01]  /*9510*/  MUFU.EX2 R73, R73 ;  /* 0x0000004900497308 */ /* 0x000e620000000800 */
[----:B------:R-:W-:Y:S01]  /*9520*/  FFMA.FTZ R50, R55, UR33, -R8 ;  /* 0x0000002137327c23 */ /* 0x000fe20008010808 */
[----:B------:R-:W-:Y:S01]  /*9530*/  @!P1 PRMT R55, RZ, 0x654, R54 ;  /* 0x00000654ff379816 */ /* 0x000fe20000000036 */
[--C-:B------:R-:W-:Y:S01]  /*9540*/  FFMA.FTZ R54, R62, UR33, -R8.reuse ;  /* 0x000000213e367c23 */ /* 0x100fe20008010808 */
[----:B0-----:R-:W-:Y:S01]  /*9550*/  FADD.FTZ R62, R10, R59 ;  /* 0x0000003b0a3e7221 */ /* 0x001fe20000010000 */
[--C-:B------:R-:W-:Y:S01]  /*9560*/  FFMA.FTZ R63, R63, UR33, -R8.reuse ;  /* 0x000000213f3f7c23 */ /* 0x100fe20008010808 */
[--C-:B------:R-:W-:Y:S01]  /*9570*/  FFMA.FTZ R30, R58, UR33, -R8.reuse ;  /* 0x000000213a1e7c23 */ /* 0x100fe20008010808 */
[----:B------:R-:W-:Y:S01]  /*9580*/  FFMA.FTZ R4, R66, UR33, -R8 ;  /* 0x0000002142047c23 */ /* 0x000fe20008010808 */
[----:B------:R-:W0:Y:S01]  /*9590*/  MUFU.EX2 R76, R76 ;  /* 0x0000004c004c7308 */ /* 0x000e220000000800 */
[----:B--2---:R-:W-:Y:S01]  /*95a0*/  FADD.FTZ R59, R11, R62 ;  /* 0x0000003e0b3b7221 */ /* 0x004fe20000010000 */
        /* <DEDUP_REMOVED lines=8> */
[--C-:B------:R-:W-:Y:S01]  /*9630*/  FFMA.FTZ R83, R83, UR33, -R8.reuse ;  /* 0x0000002153537c23 */ /* 0x100fe20008010808 */
[--C-:B------:R-:W-:Y:S01]  /*9640*/  FFMA.FTZ R86, R86, UR33, -R8.reuse ;  /* 0x0000002156567c23 */ /* 0x100fe20008010808 */
[----:B------:R-:W-:Y:S01]  /*9650*/  FFMA.FTZ R87, R87, UR33, -R8 ;  /* 0x0000002157577c23 */ /* 0x000fe20008010808 */
[C---:B------:R-:W-:Y:S01]  /*9660*/  ISETP.GT.AND P2, PT, R2.reuse, UR34, PT ;  /* 0x0000002202007c0c */ /* 0x040fe2000bf44270 */
[----:B------:R-:W-:Y:S01]  /*9670*/  UMOV UR35, UR46 ;  /* 0x0000002e00237c82 */ /* 0x000fe20008000000 */
[----:B------:R-:W-:Y:S01]  /*9680*/  VIADD R2, R2, 0xffffffff ;  /* 0xffffffff02027836 */ /* 0x000fe20000000000 */
        /* <DEDUP_REMOVED lines=10> */
[----:B------:R-:W-:-:S04]  /*9730*/  UIADD3 UR30, UR7, 0x140, URZ ;  /* 0x00000140071e7890 */ /* 0x000fc8000fffe03f */
[----:B------:R-:W5:Y:S01]  /*9740*/  MUFU.EX2 R46, R46 ;  /* 0x0000002e002e7308 */ /* 0x000f620000000800 */
[----:B------:R-:W-:Y:S01]  /*9750*/  UMOV UR29, 0x40000040 ;  /* 0x40000040001d7882 */ /* 0x000fe20000000000 */
[----:B------:R-:W-:-:S06]  /*9760*/  UMOV UR31, 0x80000020 ;  /* 0x80000020001f7882 */ /* 0x000fcc0000000000 */
[----:B------:R-:W5:Y:S08]  /*9770*/  MUFU.EX2 R34, R34 ;  /* 0x0000002200227308 */ /* 0x000f700000000800 */
[----:B------:R-:W5:Y:S08]  /*9780*/  MUFU.EX2 R47, R47 ;  /* 0x0000002f002f7308 */ /* 0x000f700000000800 */
[----:B------:R-:W5:Y:S08]  /*9790*/  MUFU.EX2 R31, R31 ;  /* 0x0000001f001f7308 */ /* 0x000f700000000800 */
[----:B------:R-:W5:Y:S08]  /*97a0*/  MUFU.EX2 R50, R50 ;  /* 0x0000003200327308 */ /* 0x000f700000000800 */
[----:B------:R-:W-:Y:S08]  /*97b0*/  MUFU.EX2 R44, R44 ;  /* 0x0000002c002c7308 */ /* 0x000ff00000000800 */
[----:B------:R-:W5:Y:S08]  /*97c0*/  MUFU.EX2 R30, R30 ;  /* 0x0000001e001e7308 */ /* 0x000f700000000800 */
[----:B------:R-:W-:Y:S08]  /*97d0*/  MUFU.EX2 R45, R45 ;  /* 0x0000002d002d7308 */ /* 0x000ff00000000800 */
[----:B------:R-:W5:Y:S08]  /*97e0*/  MUFU.EX2 R51, R51 ;  /* 0x0000003300337308 */ /* 0x000f700000000800 */
[----:B------:R-:W-:Y:S08]  /*97f0*/  MUFU.EX2 R48, R48 ;  /* 0x0000003000307308 */ /* 0x000ff00000000800 */
[----:B------:R-:W5:Y:S08]  /*9800*/  MUFU.EX2 R54, R54 ;  /* 0x0000003600367308 */ /* 0x000f700000000800 */
        /* <DEDUP_REMOVED lines=47> */
[----:B---3--:R-:W-:Y:S01]  /*9b00*/  FFMA.FTZ R42, R6, R3, R26 ;  /* 0x00000003062a7223 */ /* 0x008fe2000001001a */
[----:B------:R3:W-:Y:S01]  /*9b10*/  @!P1 SYNCS.ARRIVE.TRANS64.RED.A1T0 RZ, [R55+URZ], RZ ;  /* 0x000000ff37ff99a7 */ /* 0x0007e2000810043f */
[----:B------:R5:W5:Y:S01]  /*9b20*/  MUFU.EX2 R3, R63 ;  /* 0x0000003f00037308 */ /* 0x000b620000000800 */
[-C--:B------:R-:W-:Y:S01]  /*9b30*/  FMUL.FTZ R101, R101, R7.reuse ;  /* 0x0000000765657220 */ /* 0x080fe20000410000 */
[----:B----4-:R-:W-:Y:S01]  /*9b40*/  FADD.FTZ R42, R27, R42 ;  /* 0x0000002a1b2a7221 */ /* 0x010fe20000010000 */
[-C--:B------:R-:W-:Y:S01]  /*9b50*/  FMUL.FTZ R104, R104, R7.reuse ;  /* 0x0000000768687220 */ /* 0x080fe20000410000 */
[-C--:B------:R-:W-:Y:S01]  /*9b60*/  FMUL.FTZ R105, R105, R7.reuse ;  /* 0x0000000769697220 */ /* 0x080fe20000410000 */
[-C--:B------:R-:W-:Y:S01]  /*9b70*/  FMUL.FTZ R108, R108, R7.reuse ;  /* 0x000000076c6c7220 */ /* 0x080fe20000410000 */
[----:B------:R-:W-:Y:S01]  /*9b80*/  FMUL.FTZ R109, R109, R7 ;  /* 0x000000076d6d7220 */ /* 0x000fe20000410000 */
[----:B---3--:R-:W-:Y:S01]  /*9b90*/  FFMA.FTZ R55, R67, UR33, -R8 ;  /* 0x0000002143377c23 */ /* 0x008fe20008010808 */
[----:B-1----:R-:W-:Y:S01]  /*9ba0*/  FADD.FTZ R67, R73, R42 ;  /* 0x0000002a49437221 */ /* 0x002fe20000010000 */
[----:B------:R-:W-:Y:S01]  /*9bb0*/  FADD.FTZ R42, R12, R59 ;  /* 0x0000003b0c2a7221 */ /* 0x000fe20000010000 */
[----:B------:R-:W-:Y:S01]  /*9bc0*/  F2FP.BF16.F32.PACK_AB R8, R10, R9 ;  /* 0x000000090a08723e */ /* 0x000fe200000010ff */
[----:B------:R-:W-:Y:S01]  /*9bd0*/  FMUL.FTZ R112, R112, R7 ;  /* 0x0000000770707220 */ /* 0x000fe20000410000 */
[----:B0-----:R-:W-:Y:S01]  /*9be0*/  FADD.FTZ R67, R76, R67 ;  /* 0x000000434c437221 */ /* 0x001fe20000010000 */
[----:B------:R-:W-:Y:S01]  /*9bf0*/  FADD.FTZ R59, R13, R42 ;  /* 0x0000002a0d3b7221 */ /* 0x000fe20000010000 */
[----:B------:R-:W-:Y:S01]  /*9c00*/  F2FP.BF16.F32.PACK_AB R10, R12, R11 ;  /* 0x0000000b0c0a723e */ /* 0x000fe200000010ff */
[----:B------:R-:W0:Y:S01]  /*9c10*/  MUFU.EX2 R55, R55 ;  /* 0x0000003700377308 */ /* 0x000e220000000800 */
[----:B--2---:R-:W-:Y:S01]  /*9c20*/  FADD.FTZ R42, R40, R67 ;  /* 0x00000043282a7221 */ /* 0x004fe20000010000 */
[----:B------:R-:W-:Y:S01]  /*9c30*/  FADD.FTZ R62, R14, R59 ;  /* 0x0000003b0e3e7221 */ /* 0x000fe20000010000 */
[----:B------:R-:W-:Y:S01]  /*9c40*/  F2FP.BF16.F32.PACK_AB R9, R27, R26 ;  /* 0x0000001a1b09723e */ /* 0x000fe200000010ff */
[----:B------:R-:W-:Y:S01]  /*9c50*/  FMUL.FTZ R113, R113, R7 ;  /* 0x0000000771717220 */ /* 0x000fe20000410000 */
[----:B-----5:R-:W-:Y:S01]  /*9c60*/  FADD.FTZ R42, R77, R42 ;  /* 0x0000002a4d2a7221 */ /* 0x020fe20000010000 */
[----:B------:R-:W-:Y:S01]  /*9c70*/  FADD.FTZ R59, R15, R62 ;  /* 0x0000003e0f3b7221 */ /* 0x000fe20000010000 */
[----:B------:R-:W-:Y:S01]  /*9c80*/  F2FP.BF16.F32.PACK_AB R11, R76, R73 ;  /* 0x000000494c0b723e */ /* 0x000fe200000010ff */
[----:B------:R-:W1:Y:S01]  /*9c90*/  MUFU.EX2 R27, R71 ;  /* 0x00000047001b7308 */ /* 0x000e620000000800 */
[----:B------:R-:W-:Y:S01]  /*9ca0*/  FADD.FTZ R63, R35, R42 ;  /* 0x0000002a233f7221 */ /* 0x000fe20000010000 */
[----:B------:R-:W-:Y:S01]  /*9cb0*/  FADD.FTZ R42, R20, R59 ;  /* 0x0000003b142a7221 */ /* 0x000fe20000010000 */
[----:B------:R-:W-:Y:S01]  /*9cc0*/  FMUL.FTZ R116, R116, R7 ;  /* 0x0000000774747220 */ /* 0x000fe20000410000 */
[----:B------:R2:W-:Y:S01]  /*9cd0*/  STSM.16.M88.4 [R17+0x21800], R8 ;  /* 0x0218000811007844 */ /* 0x0005e20000000200 */
[----:B------:R-:W-:Y:S01]  /*9ce0*/  FADD.FTZ R62, R38, R63 ;  /* 0x0000003f263e7221 */ /* 0x000fe20000010000 */
[----:B------:R-:W-:Y:S01]  /*9cf0*/  FADD.FTZ R59, R21, R42 ;  /* 0x0000002a153b7221 */ /* 0x000fe20000010000 */
[----:B------:R-:W-:Y:S01]  /*9d00*/  F2FP.BF16.F32.PACK_AB R42, R28, R25 ;  /* 0x000000191c2a723e */ /* 0x000fe200000010ff */
        /* <DEDUP_REMOVED lines=12> */
[----:B------:R-:W-:Y:S01]  /*9dd0*/  MUFU.EX2 R28, R87 ;  /* 0x00000057001c7308 */ /* 0x000fe20000000800 */
        /* <DEDUP_REMOVED lines=14> */
[----:B--2---:R-:W-:Y:S01]  /*9ec0*/  F2FP.BF16.F32.PACK_AB R8, R32, R29 ;  /* 0x0000001d2008723e */ /* 0x004fe200000010ff */
[----:B------:R2:W-:Y:S01]  /*9ed0*/  STSM.16.M88.4 [R22], R12 ;  /* 0x0000000c16007844 */ /* 0x0005e20000000200 */
[C---:B------:R-:W-:Y:S01]  /*9ee0*/  FADD.FTZ R35, R50.reuse, R35 ;  /* 0x0000002332237221 */ /* 0x040fe20000010000 */
[----:B------:R-:W-:Y:S01]  /*9ef0*/  FADD.FTZ R21, R37, R20 ;  /* 0x0000001425157221 */ /* 0x000fe20000010000 */
[----:B------:R-:W-:Y:S01]  /*9f00*/  F2FP.BF16.F32.PACK_AB R11, R50, R31 ;  /* 0x0000001f320b723e */ /* 0x000fe200000010ff */
[----:B------:R-:W3:Y:S01]  /*9f10*/  MUFU.EX2 R29, R82 ;  /* 0x00000052001d7308 */ /* 0x000ee20000000800 */
[----:B------:R-:W-:Y:S01]  /*9f20*/  FADD.FTZ R20, R30, R35 ;  /* 0x000000231e147221 */ /* 0x000fe20000010000 */
[----:B------:R-:W-:Y:S01]  /*9f30*/  FADD.FTZ R24, R44, R21 ;  /* 0x000000152c187221 */ /* 0x000fe20000010000 */
[----:B------:R-:W-:Y:S01]  /*9f40*/  F2FP.BF16.F32.PACK_AB R43, R46, R43 ;  /* 0x0000002b2e2b723e */ /* 0x000fe200000010ff */
[----:B------:R-:W-:Y:S01]  /*9f50*/  FMUL.FTZ R129, R129, R7 ;  /* 0x0000000781817220 */ /* 0x000fe20000410000 */
[----:B------:R-:W-:Y:S01]  /*9f60*/  FADD.FTZ R21, R51, R20 ;  /* 0x0000001433157221 */ /* 0x000fe20000010000 */
[----:B------:R-:W-:Y:S01]  /*9f70*/  FADD.FTZ R25, R45, R24 ;  /* 0x000000182d197221 */ /* 0x000fe20000010000 */
[----:B------:R-:W-:Y:S01]  /*9f80*/  F2FP.BF16.F32.PACK_AB R9, R47, R34 ;  /* 0x000000222f09723e */ /* 0x000fe200000010ff */
[----:B------:R-:W4:Y:S01]  /*9f90*/  MUFU.EX2 R31, R86 ;  /* 0x00000056001f7308 */ /* 0x000f220000000800 */
[----:B------:R-:W-:Y:S01]  /*9fa0*/  FADD.FTZ R20, R54, R21 ;  /* 0x0000001536147221 */ /* 0x000fe20000010000 */
[----:B------:R-:W-:Y:S01]  /*9fb0*/  FADD.FTZ R24, R48, R25 ;  /* 0x0000001930187221 */ /* 0x000fe20000010000 */
[----:B------:R-:W-:Y:S01]  /*9fc0*/  F2FP.BF16.F32.PACK_AB R10, R36, R33 ;  /* 0x00000021240a723e */ /* 0x000fe200000010ff */
[----:B------:R-:W-:Y:S01]  /*9fd0*/  STSM.16.M88.4 [R19], R40 ;  /* 0x0000002813007844 */ /* 0x000fe20000000200 */
[----:B--2---:R-:W-:Y:S01]  /*9fe0*/  FADD.FTZ R13, R3, R20 ;  /* 0x00000014030d7221 */ /* 0x004fe20000010000 */
[----:B------:R-:W-:Y:S01]  /*9ff0*/  FADD.FTZ R15, R49, R24 ;  /* 0x00000018310f7221 */ /* 0x000fe20000010000 */
[----:B------:R-:W-:Y:S01]  /*a000*/  F2FP.BF16.F32.PACK_AB R12, R44, R37 ;  /* 0x000000252c0c723e */ /* 0x000fe200000010ff */
[----:B------:R2:W-:Y:S01]  /*a010*/  STSM.16.M88.4 [R18], R8 ;  /* 0x0000000812007844 */ /* 0x0005e20000000200 */
[----:B------:R-:W-:Y:S01]  /*a020*/  FADD.FTZ R14, R4, R13 ;  /* 0x0000000d040e7221 */ /* 0x000fe20000010000 */
[----:B------:R-:W-:Y:S01]  /*a030*/  FADD.FTZ R20, R52, R15 ;  /* 0x0000000f34147221 */ /* 0x000fe20000010000 */
[----:B------:R-:W-:Y:S01]  /*a040*/  F2FP.BF16.F32.PACK_AB R13, R51, R30 ;  /* 0x0000001e330d723e */ /* 0x000fe200000010ff */
[----:B------:R-:W-:Y:S01]  /*a050*/  FMUL.FTZ R132, R132, R7 ;  /* 0x0000000784847220 */ /* 0x000fe20000410000 */
[----:B0-----:R-:W-:Y:S01]  /*a060*/  FADD.FTZ R15, R55, R14 ;  /* 0x0000000e370f7221 */ /* 0x001fe20000010000 */
[----:B------:R-:W-:Y:S01]  /*a070*/  FADD.FTZ R21, R53, R20 ;  /* 0x0000001435157221 */ /* 0x000fe20000010000 */
[----:B------:R-:W-:Y:S01]  /*a080*/  F2FP.BF16.F32.PACK_AB R14, R48, R45 ;  /* 0x0000002d300e723e */ /* 0x000fe200000010ff */
[----:B------:R-:W-:Y:S01]  /*a090*/  FMUL.FTZ R133, R133, R7 ;  /* 0x0000000785857220 */ /* 0x000fe20000410000 */
[----:B------:R-:W-:Y:S01]  /*a0a0*/  FADD.FTZ R20, R58, R15 ;  /* 0x0000000f3a147221 */ /* 0x000fe20000010000 */
[----:B------:R-:W-:Y:S01]  /*a0b0*/  FADD.FTZ R24, R56, R21 ;  /* 0x0000001538187221 */ /* 0x000fe20000010000 */
[----:B------:R-:W-:Y:S01]  /*a0c0*/  F2FP.BF16.F32.PACK_AB R15, R3, R54 ;  /* 0x00000036030f723e */ /* 0x000fe200000010ff */
[----:B------:R-:W-:Y:S01]  /*a0d0*/  FMUL.FTZ R90, R90, R6 ;  /* 0x000000065a5a7220 */ /* 0x000fe20000410000 */
[----:B-1----:R-:W-:Y:S01]  /*a0e0*/  FADD.FTZ R3, R27, R20 ;  /* 0x000000141b037221 */ /* 0x002fe20000010000 */
[----:B------:R-:W-:Y:S01]  /*a0f0*/  FADD.FTZ R21, R57, R24 ;  /* 0x0000001839157221 */ /* 0x000fe20000010000 */
[----:B------:R-:W-:Y:S01]  /*a100*/  F2FP.BF16.F32.PACK_AB R25, R55, R4 ;  /* 0x000000043719723e */ /* 0x000fe200000010ff */
[----:B------:R0:W-:Y:S01]  /*a110*/  STSM.16.M88.4 [R17+0x27800], R12 ;  /* 0x0278000c11007844 */ /* 0x0001e20000000200 */
[----:B------:R-:W-:Y:S01]  /*a120*/  FADD.FTZ R20, R74, R3 ;  /* 0x000000034a147221 */ /* 0x000fe20000010000 */
[----:B------:R-:W-:Y:S01]  /*a130*/  FADD.FTZ R26, R60, R21 ;  /* 0x000000153c1a7221 */ /* 0x000fe20000010000 */
[----:B------:R-:W-:Y:S01]  /*a140*/  F2FP.BF16.F32.PACK_AB R24, R52, R49 ;  /* 0x000000313418723e */ /* 0x000fe200000010ff */
[-C--:B------:R-:W-:Y:S01]  /*a150*/  FMUL.FTZ R91, R91, R6.reuse ;  /* 0x000000065b5b7220 */ /* 0x080fe20000410000 */
[----:B------:R-:W-:Y:S01]  /*a160*/  FADD.FTZ R3, R75, R20 ;  /* 0x000000144b037221 */ /* 0x000fe20000010000 */
[----:B--2---:R-:W-:Y:S01]  /*a170*/  FADD.FTZ R9, R61, R26 ;  /* 0x0000001a3d097221 */ /* 0x004fe20000010000 */
[----:B------:R-:W-:Y:S01]  /*a180*/  F2FP.BF16.F32.PACK_AB R26, R56, R53 ;  /* 0x00000035381a723e */ /* 0x000fe200000010ff */
[----:B------:R-:W-:Y:S01]  /*a190*/  FMUL.FTZ R94, R94, R6 ;  /* 0x000000065e5e7220 */ /* 0x000fe20000410000 */
[----:B------:R-:W-:Y:S01]  /*a1a0*/  FADD.FTZ R4, R78, R3 ;  /* 0x000000034e047221 */ /* 0x000fe20000010000 */
[----:B------:R-:W-:Y:S01]  /*a1b0*/  FADD.FTZ R10, R64, R9 ;  /* 0x00000009400a7221 */ /* 0x000fe20000010000 */
[----:B------:R-:W-:Y:S01]  /*a1c0*/  F2FP.BF16.F32.PACK_AB R27, R27, R58 ;  /* 0x0000003a1b1b723e */ /* 0x000fe200000010ff */
[----:B------:R-:W-:Y:S01]  /*a1d0*/  FMUL.FTZ R95, R95, R6 ;  /* 0x000000065f5f7220 */ /* 0x000fe20000410000 */
[----:B------:R-:W-:Y:S01]  /*a1e0*/  F2FP.BF16.F32.PACK_AB R8, R60, R57 ;  /* 0x000000393c08723e */ /* 0x000fe200000010ff */
[----:B------:R-:W-:Y:S01]  /*a1f0*/  FADD.FTZ R3, R65, R10 ;  /* 0x0000000a41037221 */ /* 0x000fe20000010000 */
[----:B------:R-:W-:Y:S01]  /*a200*/  F2FP.BF16.F32.PACK_AB R9, R75, R74 ;  /* 0x0000004a4b09723e */ /* 0x000fe200000010ff */
[----:B------:R1:W-:Y:S01]  /*a210*/  STSM.16.M88.4 [R23], R24 ;  /* 0x0000001817007844 */ /* 0x0003e20000000200 */
[----:B------:R-:W-:Y:S01]  /*a220*/  F2FP.BF16.F32.PACK_AB R10, R64, R61 ;  /* 0x0000003d400a723e */ /* 0x000fe200000010ff */
[C---:B------:R-:W-:Y:S01]  /*a230*/  FADD.FTZ R4, R79.reuse, R4 ;  /* 0x000000044f047221 */ /* 0x040fe20000010000 */
[----:B------:R-:W-:Y:S01]  /*a240*/  F2FP.BF16.F32.PACK_AB R11, R79, R78 ;  /* 0x0000004e4f0b723e */ /* 0x000fe200000010ff */
[C---:B------:R-:W-:Y:S01]  /*a250*/  FADD.FTZ R20, R68.reuse, R3 ;  /* 0x0000000344147221 */ /* 0x040fe20000010000 */
[----:B0-----:R-:W-:Y:S01]  /*a260*/  F2FP.BF16.F32.PACK_AB R12, R68, R65 ;  /* 0x00000041440c723e */ /* 0x001fe200000010ff */
[----:B---3--:R-:W-:Y:S01]  /*a270*/  FADD.FTZ R4, R29, R4 ;  /* 0x000000041d047221 */ /* 0x008fe20000010000 */
[C---:B------:R-:W-:Y:S01]  /*a280*/  F2FP.BF16.F32.PACK_AB R13, R83.reuse, R29 ;  /* 0x0000001d530d723e */ /* 0x040fe200000010ff */
[----:B------:R1:W-:Y:S01]  /*a290*/  STSM.16.M88.4 [R19+0x6000], R8 ;  /* 0x0060000813007844 */ /* 0x0003e20000000200 */
[----:B------:R-:W-:Y:S01]  /*a2a0*/  F2FP.BF16.F32.PACK_AB R14, R72, R69 ;  /* 0x00000045480e723e */ /* 0x000fe200000010ff */
[----:B------:R-:W-:Y:S01]  /*a2b0*/  FADD.FTZ R4, R83, R4 ;  /* 0x0000000453047221 */ /* 0x000fe20000010000 */
[----:B----4-:R-:W-:Y:S01]  /*a2c0*/  F2FP.BF16.F32.PACK_AB R15, R28, R31 ;  /* 0x0000001f1c0f723e */ /* 0x010fe200000010ff */
[----:B------:R-:W-:Y:S01]  /*a2d0*/  FADD.FTZ R69, R69, R20 ;  /* 0x0000001445457221 */ /* 0x000fe20000010000 */
[-C--:B------:R-:W-:Y:S01]  /*a2e0*/  FMUL.FTZ R98, R98, R6.reuse ;  /* 0x0000000662627220 */ /* 0x080fe20000410000 */
[----:B------:R-:W-:Y:S01]  /*a2f0*/  FADD.FTZ R3, R31, R4 ;  /* 0x000000041f037221 */ /* 0x000fe20000010000 */
[-C--:B------:R-:W-:Y:S01]  /*a300*/  FMUL.FTZ R99, R99, R6.reuse ;  /* 0x0000000663637220 */ /* 0x080fe20000410000 */
[----:B------:R1:W-:Y:S01]  /*a310*/  STSM.16.M88.4 [R18+0x6000], R12 ;  /* 0x0060000c12007844 */ /* 0x0003e20000000200 */
[-C--:B------:R-:W-:Y:S01]  /*a320*/  FMUL.FTZ R102, R102, R6.reuse ;  /* 0x0000000666667220 */ /* 0x080fe20000410000 */
[-C--:B------:R-:W-:Y:S01]  /*a330*/  FMUL.FTZ R103, R103, R6.reuse ;  /* 0x0000000667677220 */ /* 0x080fe20000410000 */
[-C--:B------:R-:W-:Y:S01]  /*a340*/  FMUL.FTZ R106, R106, R6.reuse ;  /* 0x000000066a6a7220 */ /* 0x080fe20000410000 */
        /* <DEDUP_REMOVED lines=21> */
[----:B------:R-:W-:Y:S01]  /*a4a0*/  FADD.FTZ R4, R72, R69 ;  /* 0x0000004548047221 */ /* 0x000fe20000010000 */
[----:B------:R-:W-:Y:S01]  /*a4b0*/  FADD.FTZ R3, R28, R3 ;  /* 0x000000031c037221 */ /* 0x000fe20000010000 */
[----:B------:R-:W-:-:S02]  /*a4c0*/  IMAD.MOV.U32 R6, RZ, RZ, R5 ;  /* 0x000000ffff067224 */ /* 0x000fc400078e0005 */
[----:B------:R-:W-:Y:S01]  /*a4d0*/  IMAD.MOV.U32 R7, RZ, RZ, R0 ;  /* 0x000000ffff077224 */ /* 0x000fe200078e0000 */
[----:B0-----:R-:W-:Y:S01]  /*a4e0*/  NOP ;  /* 0x0000000000007918 */ /* 0x001fe20000000000 */
[----:B-1----:R-:W-:Y:S05]  /*a4f0*/  @P2 BRA `(.L_x_11047) ;  /* 0xffffffdc00f02947 */ /* 0x002fea000383ffff */
.L_x_11038:
        /* <DEDUP_REMOVED lines=10> */
.L_x_11065:
        /* <DEDUP_REMOVED lines=9> */
.L_x_11050:
[----:B------:R-:W-:Y:S01]  /*a630*/  ULEA UR6, UR46, UR42, 0x3 ;  /* 0x0000002a2e067291 */ /* 0x000fe2000f8e183f */
[----:B------:R-:W-:-:S05]  /*a640*/  IMAD.U32 R0, RZ, RZ, UR49 ;  /* 0x00000031ff007e24 */ /* 0x000fca000f8e00ff */
[----:B------:R-:W-:-:S04]  /*a650*/  SHF.L.U32 R0, R0, 0x1f, RZ ;  /* 0x0000001f00007819 */ /* 0x000fc800000006ff */
[----:B------:R0:W1:Y:S01]  /*a660*/  SYNCS.PHASECHK.TRANS64.TRYWAIT P2, [UR6+0x2d830], R0 ;  /* 0x02d83000ff0075a7 */ /* 0x0000620008040146 */
[----:B------:R-:W-:Y:S05]  /*a670*/  @!P0 BRA `(.L_x_11051) ;  /* 0x0000000000048947 */ /* 0x000fea0003800000 */
[----:B------:R-:W-:Y:S01]  /*a680*/  BPT.TRAP 0x1 ;  /* 0x000000040000795c */ /* 0x000fe20000300000 */
.L_x_11051:
[----:B-1----:R-:W-:Y:S05]  /*a690*/  @P2 BRA `(.L_x_11049) ;  /* 0x0000000000082947 */ /* 0x002fea0003800000 */
[----:B------:R-:W1:Y:S02]  /*a6a0*/  SYNCS.PHASECHK.TRANS64.TRYWAIT P2, [UR6+0x2d830], R0 ;  /* 0x02d83000ff0075a7 */ /* 0x000e640008040146 */
[----:B-1----:R-:W-:Y:S05]  /*a6b0*/  @!P2 BRA `(.L_x_11052) ;  /* 0x000000bc00c4a947 */ /* 0x002fea0003800000 */
.L_x_11049:
        /* <DEDUP_REMOVED lines=37> */
.L_x_11054:
[----:B------:R-:W-:Y:S01]  /*a910*/  ULEA UR6, UR53, UR42, 0x3 ;  /* 0x0000002a35067291 */ /* 0x000fe2000f8e183f */
[----:B------:R-:W-:-:S05]  /*a920*/  IMAD.U32 R0, RZ, RZ, UR28 ;  /* 0x0000001cff007e24 */ /* 0x000fca000f8e00ff */
[----:B------:R-:W-:-:S04]  /*a930*/  SHF.L.U32 R0, R0, 0x1f, RZ ;  /* 0x0000001f00007819 */ /* 0x000fc800000006ff */
[----:B------:R0:W1:Y:S01]  /*a940*/  SYNCS.PHASECHK.TRANS64.TRYWAIT P2, [UR6+0x2d850], R0 ;  /* 0x02d85000ff0075a7 */ /* 0x0000620008040146 */
[----:B------:R-:W-:Y:S05]  /*a950*/  @!P0 BRA `(.L_x_11055) ;  /* 0x0000000000048947 */ /* 0x000fea0003800000 */
[----:B------:R-:W-:Y:S01]  /*a960*/  BPT.TRAP 0x1 ;  /* 0x000000040000795c */ /* 0x000fe20000300000 */
.L_x_11055:
[----:B-1----:R-:W-:Y:S05]  /*a970*/  @P2 BRA `(.L_x_11053) ;  /* 0x0000000000082947 */ /* 0x002fea0003800000 */
[----:B------:R-:W1:Y:S02]  /*a980*/  SYNCS.PHASECHK.TRANS64.TRYWAIT P2, [UR6+0x2d850], R0 ;  /* 0x02d85000ff0075a7 */ /* 0x000e640008040146 */
[----:B-1----:R-:W-:Y:S05]  /*a990*/  @!P2 BRA `(.L_x_11056) ;  /* 0x000000bc0024a947 */ /* 0x002fea0003800000 */
.L_x_11053:
[----:B------:R-:W-:Y:S01]  /*a9a0*/  UIADD3 UR6, UR42, 0x400, URZ ;  /* 0x000004002a067890 */ /* 0x000fe2000fffe03f */
[----:B------:R-:W-:Y:S01]  /*a9b0*/  WARPGROUP.ARRIVE ;  /* 0x00000000000079c5 */ /* 0x000fe20000000000 */
[----:B------:R-:W-:Y:S01]  /*a9c0*/  UMOV UR29, 0x40000040 ;  /* 0x40000040001d7882 */ /* 0x000fe20000000000 */
[----:B------:R-:W-:Y:S01]  /*a9d0*/  UMOV UR31, 0x80000020 ;  /* 0x80000020001f7882 */ /* 0x000fe20000000000 */
[----:B------:R-:W-:-:S03]  /*a9e0*/  USHF.R.U32.HI UR6, URZ, 0x4, UR6 ;  /* 0x000000043f067899 */ /* 0x000fc60008011606 */
[----:B------:R-:W2:Y:S01]  /*a9f0*/  S2R R9, SR_TID.X ;  /* 0x0000000000097919 */ /* 0x000ea20000002100 */
[----:B------:R-:W-:Y:S01]  /*aa00*/  PLOP3.LUT P2, PT, PT, PT, UP0, 0x80, 0x0 ;  /* 0x000000000000781c */ /* 0x000fe20003f4f008 */
[----:B------:R-:W-:Y:S01]  /*aa10*/  VIADD R13, R136, UR39 ;  /* 0x00000027880d7c36 */ /* 0x000fe20008000000 */
[----:B------:R-:W-:Y:S01]  /*aa20*/  ULOP3.LUT UR6, UR6, 0x3fff, URZ, 0xc0, !UPT ;  /* 0x00003fff06067892 */ /* 0x000fe2000f8ec03f */
[----:B-1----:R-:W-:Y:S02]  /*aa30*/  IMAD.U32 R5, RZ, RZ, UR46 ;  /* 0x0000002eff057e24 */ /* 0x002fe4000f8e00ff */
[----:B------:R-:W-:Y:S01]  /*aa40*/  IMAD.SHL.U32 R12, R2, 0x80, RZ ;  /* 0x00000080020c7824 */ /* 0x000fe200078e00ff */
[----:B------:R-:W-:Y:S02]  /*aa50*/  ULOP3.LUT UR7, UR6, 0x2000000, URZ, 0xfc, !UPT ;  /* 0x0200000006077892 */ /* 0x000fe4000f8efc3f */
[----:B------:R-:W-:Y:S01]  /*aa60*/  ULOP3.LUT UR6, UR43, 0x10000, URZ, 0xfc, !UPT ;  /* 0x000100002b067892 */ /* 0x000fe2000f8efc3f */
[----:B------:R-:W-:Y:S01]  /*aa70*/  @!P1 LEA R5, R5, UR42, 0x3 ;  /* 0x0000002a05059c11 */ /* 0x000fe2000f8e18ff */
[----:B------:R-:W-:-:S05]  /*aa80*/  UIMAD UR7, UR53, 0x600, UR7 ;  /* 0x00000600350778a4 */ /* 0x000fca000f8e0207 */
[----:B------:R-:W-:Y:S02]  /*aa90*/  UMOV UR28, UR6 ;  /* 0x00000006001c7c82 */ /* 0x000fe40008000000 */
[----:B------:R-:W-:Y:S02]  /*aaa0*/  UMOV UR30, UR7 ;  /* 0x00000007001e7c82 */ /* 0x000fe40008000000 */
[----:B------:R-:W-:Y:S01]  /*aab0*/  HGMMA.64x96x16.F32.BF16 R88, gdesc[UR28].tnspB, R88, gsb0 ;  /* 0x416000001c5879f0 */ /* 0x000fe20008001858 */
[----:B------:R-:W-:Y:S02]  /*aac0*/  UIADD3 UR28, UR6, 0x2, URZ ;  /* 0x00000002061c7890 */ /* 0x000fe4000fffe03f */
        /* <DEDUP_REMOVED lines=48> */
[----:B------:R-:W-:-:S04]  /*add0*/  @UP0 ULDC UR6, c[0x0][0x450] ;  /* 0x0001140000060ab9 */ /* 0x000fc80000000800 */
[----:B------:R-:W-:Y:S01]  /*ade0*/  @P2 SHF.R.U32.HI R13, RZ, UR6, R0 ;  /* 0x00000006ff0d2c19 */ /* 0x000fe20008011600 */
[----:B------:R-:W-:Y:S01]  /*adf0*/  VIADD R0, R8, 0x9 ;  /* 0x0000000908007836 */ /* 0x000fe20000000000 */
[----:B------:R-:W-:Y:S01]  /*ae00*/  ISETP.GE.U32.AND P2, PT, R9, 0x180, PT ;  /* 0x000001800900780c */ /* 0x000fe20003f46070 */
[----:B------:R-:W-:Y:S01]  /*ae10*/  @!P1 VIADD R9, R5, 0x2d840 ;  /* 0x0002d84005099836 */ /* 0x000fe20000000000 */
[----:B------:R-:W-:Y:S01]  /*ae20*/  IADD3 R5, -R12, 0x1, RZ ;  /* 0x000000010c057810 */ /* 0x000fe20007ffe1ff */
[----:B------:R-:W0:Y:S01]  /*ae30*/  SHFL.IDX PT, R15, R13, RZ, 0x1c1f ;  /* 0x001c1fff0d0f7589 */ /* 0x000e2200000e0000 */
[----:B------:R-:W-:Y:S01]  /*ae40*/  SEL R8, R0, 0x9, !P2 ;  /* 0x0000000900087807 */ /* 0x000fe20005000000 */
[----:B------:R-:W-:Y:S01]  /*ae50*/  IMAD.U32 R0, RZ, RZ, UR45 ;  /* 0x0000002dff007e24 */ /* 0x000fe2000f8e00ff */
[----:B------:R-:W-:Y:S01]  /*ae60*/  ULOP3.LUT UR6, URZ, UR52, URZ, 0x33, !UPT ;  /* 0x000000343f067292 */ /* 0x000fe2000f8e333f */
[----:B------:R-:W-:Y:S01]  /*ae70*/  IMAD R5, R16, -0x2, R5 ;  /* 0xfffffffe10057824 */ /* 0x000fe200078e0205 */
[----:B------:R-:W-:-:S04]  /*ae80*/  @!P1 PRMT R9, RZ, 0x654, R9 ;  /* 0x00000654ff099816 */ /* 0x000fc80000000009 */
[----:B------:R-:W-:-:S05]  /*ae90*/  IADD3 R5, -R0, UR38, R5 ;  /* 0x0000002600057c10 */ /* 0x000fca000fffe105 */
[C---:B------:R-:W-:Y:S02]  /*aea0*/  VIADD R11, R5.reuse, UR35 ;  /* 0x00000023050b7c36 */ /* 0x040fe40008000000 */
[----:B------:R-:W-:Y:S02]  /*aeb0*/  VIADD R10, R5, UR6 ;  /* 0x00000006050a7c36 */ /* 0x000fe40008000000 */
[C---:B0-----:R-:W-:Y:S02]  /*aec0*/  IMAD.IADD R5, R15.reuse, 0x1, R11 ;  /* 0x000000010f057824 */ /* 0x041fe400078e020b */
[----:B------:R-:W-:Y:S01]  /*aed0*/  IMAD.IADD R0, R15, 0x1, R10 ;  /* 0x000000010f007824 */ /* 0x000fe200078e020a */
[----:B------:R-:W-:Y:S02]  /*aee0*/  WARPGROUP.DEPBAR.LE gsb0, 0x0 ;  /* 0x00008000000079c5 */ /* 0x000fe40000010000 */
[----:B------:R-:W-:-:S06]  /*aef0*/  WARPGROUP.ARRIVE ;  /* 0x00000000000079c5 */ /* 0x000fcc0000000000 */
[----:B------:R-:W-:Y:S03]  /*af00*/  HGMMA.64x96x16.F32.BF16 R88, gdesc[UR28].tnspB, R88, gsb0 ;  /* 0x416000001c5879f0 */ /* 0x000fe60008001858 */
[----:B------:R-:W-:Y:S02]  /*af10*/  WARPGROUP.DEPBAR.LE gsb0, 0x0 ;  /* 0x00008000000079c5 */ /* 0x000fe40000010000 */
[----:B------:R0:W-:Y:S06]  /*af20*/  BAR.ARV R8, 0x100 ;  /* 0x000400080000751d */ /* 0x0001ec0000002000 */
[----:B------:R0:W-:Y:S01]  /*af30*/  @!P1 SYNCS.ARRIVE.TRANS64.RED.A1T0 RZ, [R9+URZ], RZ ;  /* 0x000000ff09ff99a7 */ /* 0x0001e2000810043f */
[----:B------:R-:W-:Y:S05]  /*af40*/  @!P5 BRA `(.L_x_11057) ;  /* 0x00000000005cd947 */ /* 0x000fea0003800000 */
[----:B0-----:R-:W-:Y:S01]  /*af50*/  IMAD.U32 R8, RZ, RZ, UR45 ;  /* 0x0000002dff087e24 */ /* 0x001fe2000f8e00ff */
        /* <DEDUP_REMOVED lines=12> */
.L_x_11059:
[----:B------:R-:W-:-:S05]  /*b020*/  IMAD.U32 R14, RZ, RZ, UR34 ;  /* 0x00000022ff0e7e24 */ /* 0x000fca000f8e00ff */
[----:B------:R-:W-:-:S13]  /*b030*/  ISETP.NE.AND P2, PT, R14, 0x1, PT ;  /* 0x000000010e00780c */ /* 0x000fda0003f45270 */
[----:B------:R-:W0:Y:S02]  /*b040*/  @P2 LDC.64 R8, c[0x0][0x9e8] ;  /* 0x00027a00ff082b82 */ /* 0x000e240000000a00 */
[----:B0-----:R-:W-:-:S05]  /*b050*/  @P2 IMAD.HI.U32 R8, R15, R8, RZ ;  /* 0x000000080f082227 */ /* 0x001fca00078e00ff */
[----:B------:R-:W-:-:S07]  /*b060*/  @P2 SHF.R.U32.HI R15, RZ, R9, R8 ;  /* 0x00000009ff0f2219 */ /* 0x000fce0000011608 */
.L_x_11060:
[----:B------:R-:W-:Y:S05]  /*b070*/  BSYNC B0 ;  /* 0x0000000000007941 */ /* 0x000fea0003800000 */
.L_x_11058:
[----:B------:R-:W-:-:S04]  /*b080*/  IMAD R15, R15, R14, -R12 ;  /* 0x0000000e0f0f7224 */ /* 0x000fc800078e0a0c */
[----:B------:R-:W-:-:S05]  /*b090*/  IMAD R15, R16, -0x2, R15 ;  /* 0xfffffffe100f7824 */ /* 0x000fca00078e020f */
[----:B------:R-:W-:Y:S02]  /*b0a0*/  VIADDMNMX R5, R15, R14, R5, PT ;  /* 0x0000000e0f057246 */ /* 0x000fe40003800105 */
[----:B------:R-:W-:-:S07]  /*b0b0*/  VIMNMX R0, R0, R15, !PT ;  /* 0x0000000f00007248 */ /* 0x000fce0007fe0100 */
.L_x_11057:
[----:B------:R-:W-:Y:S01]  /*b0c0*/  ISETP.GT.AND P2, PT, R2, -0x1, PT ;  /* 0xffffffff0200780c */ /* 0x000fe20003f44270 */
[----:B------:R-:W1:Y:S03]  /*b0d0*/  SHFL.IDX PT, R13, R13, 0x1, 0x1c1f ;  /* 0x003c1f000d0d7f89 */ /* 0x000e6600000e0000 */
[C---:B------:R-:W-:Y:S02]  /*b0e0*/  ISETP.GT.AND P4, PT, R0.reuse, RZ, P2 ;  /* 0x000000ff0000720c */ /* 0x040fe40001784270 */
[----:B------:R-:W-:Y:S02]  /*b0f0*/  ISETP.GT.AND P6, PT, R0, 0x1, P2 ;  /* 0x000000010000780c */ /* 0x000fe400017c4270 */
[C---:B------:R-:W-:Y:S02]  /*b100*/  ISETP.LT.OR P4, PT, R5.reuse, 0x1, P4 ;  /* 0x000000010500780c */ /* 0x040fe40002781670 */
[----:B------:R-:W-:-:S02]  /*b110*/  ISETP.LT.OR P6, PT, R5, 0x2, P6 ;  /* 0x000000020500780c */ /* 0x000fc400037c1670 */
[----:B------:R-:W-:Y:S02]  /*b120*/  FSEL R24, R24, -INF , !P4 ;  /* 0xff80000018187808 */ /* 0x000fe40006000000 */
[----:B------:R-:W-:Y:S02]  /*b130*/  FSEL R25, R25, -INF , !P6 ;  /* 0xff80000019197808 */ /* 0x000fe40007000000 */
[C---:B------:R-:W-:Y:S02]  /*b140*/  ISETP.GT.AND P3, PT, R0.reuse, 0x8, P2 ;  /* 0x000000080000780c */ /* 0x040fe40001764270 */
[C---:B------:R-:W-:Y:S02]  /*b150*/  ISETP.GT.AND P4, PT, R0.reuse, 0x9, P2 ;  /* 0x000000090000780c */ /* 0x040fe40001784270 */
[----:B------:R-:W-:Y:S02]  /*b160*/  ISETP.GT.AND P6, PT, R0, 0x10, P2 ;  /* 0x000000100000780c */ /* 0x000fe400017c4270 */
[----:B------:R-:W-:-:S02]  /*b170*/  ISETP.LT.OR P3, PT, R5, 0x9, P3 ;  /* 0x000000090500780c */ /* 0x000fc40001f61670 */
[----:B------:R-:W-:Y:S01]  /*b180*/  ISETP.LT.OR P4, PT, R5, 0xa, P4 ;  /* 0x0000000a0500780c */ /* 0x000fe20002781670 */
[--C-:B-1----:R-:W-:Y:S01]  /*b190*/  IMAD.IADD R11, R11, 0x1, R13.reuse ;  /* 0x000000010b0b7824 */ /* 0x102fe200078e020d */
[----:B------:R-:W-:Y:S01]  /*b1a0*/  ISETP.LT.OR P6, PT, R5, 0x11, P6 ;  /* 0x000000110500780c */ /* 0x000fe200037c1670 */
[----:B------:R-:W-:Y:S01]  /*b1b0*/  IMAD.IADD R10, R10, 0x1, R13 ;  /* 0x000000010a0a7824 */ /* 0x000fe200078e020d */
        /* <DEDUP_REMOVED lines=93> */
[----:B0-----:R-:W0:Y:S02]  /*b790*/  @P3 LDC.64 R8, c[0x0][0x9e8] ;  /* 0x00027a00ff083b82 */ /* 0x001e240000000a00 */
[----:B0-----:R-:W-:-:S05]  /*b7a0*/  @P3 IMAD.HI.U32 R8, R5, R8, RZ ;  /* 0x0000000805083227 */ /* 0x001fca00078e00ff */
[----:B------:R-:W-:-:S04]  /*b7b0*/  @P3 SHF.R.U32.HI R5, RZ, R9, R8 ;  /* 0x00000009ff053219 */ /* 0x000fc80000011608 */
[----:B------:R-:W-:Y:S01]  /*b7c0*/  LOP3.LUT R5, RZ, R5, RZ, 0x33, !PT ;  /* 0x00000005ff057212 */ /* 0x000fe200078e33ff */
[----:B------:R-:W-:Y:S06]  /*b7d0*/  BRA `(.L_x_11064) ;  /* 0x0000000000147947 */ /* 0x000fec0003800000 */
.L_x_11063:
[----:B------:R-:W-:-:S05]  /*b7e0*/  IMAD.U32 R0, RZ, RZ, UR34 ;  /* 0x00000022ff007e24 */ /* 0x000fca000f8e00ff */
[----:B------:R-:W-:-:S13]  /*b7f0*/  ISETP.NE.AND P3, PT, R0, 0x1, PT ;  /* 0x000000010000780c */ /* 0x000fda0003f65270 */
[----:B0-----:R-:W0:Y:S02]  /*b800*/  @P3 LDC.64 R8, c[0x0][0x9e8] ;  /* 0x00027a00ff083b82 */ /* 0x001e240000000a00 */
[----:B0-----:R-:W-:-:S05]  /*b810*/  @P3 IMAD.HI.U32 R8, R5, R8, RZ ;  /* 0x0000000805083227 */ /* 0x001fca00078e00ff */
[----:B------:R-:W-:-:S07]  /*b820*/  @P3 SHF.R.U32.HI R5, RZ, R9, R8 ;  /* 0x00000009ff053219 */ /* 0x000fce0000011608 */
.L_x_11064:
[----:B------:R-:W-:Y:S05]  /*b830*/  BSYNC B0 ;  /* 0x0000000000007941 */ /* 0x000fea0003800000 */
.L_x_11062:
[----:B------:R-:W-:-:S04]  /*b840*/  IMAD R5, R5, R0, -R12 ;  /* 0x0000000005057224 */ /* 0x000fc800078e0a0c */
[----:B------:R-:W-:-:S05]  /*b850*/  IMAD R5, R16, -0x2, R5 ;  /* 0xfffffffe10057824 */ /* 0x000fca00078e0205 */
[----:B------:R-:W-:Y:S02]  /*b860*/  VIADDMNMX R11, R5, R0, R11, PT ;  /* 0x00000000050b7246 */ /* 0x000fe4000380010b */
[----:B------:R-:W-:-:S07]  /*b870*/  VIMNMX R10, R10, R5, !PT ;  /* 0x000000050a0a7248 */ /* 0x000fce0007fe0100 */
.L_x_11061:
        /* <DEDUP_REMOVED lines=34> */
[----:B------:R-:W-:Y:S02]  /*baa0*/  ISETP.GT.AND P3, PT, R10, RZ, P2 ;  /* 0x000000ff0a00720c */ /* 0x000fe40001764270 */
        /* <DEDUP_REMOVED lines=9> */
[----:B------:R-:W-:Y:S02]  /*bb40*/  ISETP.GT.AND P4, PT, R10, 0x18, P2 ;  /* 0x000000180a00780c */ /* 0x000fe40001784270 */
[----:B------:R-:W-:Y:S02]  /*bb50*/  FMNMX.FTZ R0, R68, R5, !PT ;  /* 0x0000000544007209 */ /* 0x000fe40007810000 */
[----:B------:R-:W-:Y:S02]  /*bb60*/  FSEL R26, R26, -INF , !P3 ;  /* 0xff8000001a1a7808 */ /* 0x000fe40005800000 */
[----:B------:R-:W-:Y:S02]  /*bb70*/  FMNMX.FTZ R5, R69, R0, !PT ;  /* 0x0000000045057209 */ /* 0x000fe40007810000 */
[----:B------:R-:W-:-:S02]  /*bb80*/  ISETP.LT.OR P6, PT, R11, 0x9, P6 ;  /* 0x000000090b00780c */ /* 0x000fc400037c1670 */
[----:B------:R-:W-:Y:S02]  /*bb90*/  FMNMX.FTZ R0, R72, R5, !PT ;  /* 0x0000000548007209 */ /* 0x000fe40007810000 */
[----:B------:R-:W-:Y:S02]  /*bba0*/  ISETP.LT.OR P4, PT, R11, 0x19, P4 ;  /* 0x000000190b00780c */ /* 0x000fe40002781670 */
[----:B------:R-:W-:Y:S02]  /*bbb0*/  FMNMX.FTZ R5, R73, R0, !PT ;  /* 0x0000000049057209 */ /* 0x000fe40007810000 */
[----:B------:R-:W-:Y:S02]  /*bbc0*/  FMNMX.FTZ R20, R26, R7, !PT ;  /* 0x000000071a147209 */ /* 0x000fe40007810000 */
[----:B------:R-:W-:Y:S02]  /*bbd0*/  FMNMX.FTZ R0, R76, R5, !PT ;  /* 0x000000054c007209 */ /* 0x000fe40007810000 */
[----:B------:R-:W-:-:S02]  /*bbe0*/  FSEL R30, R30, -INF , !P6 ;  /* 0xff8000001e1e7808 */ /* 0x000fc40007000000 */
[----:B------:R-:W-:Y:S02]  /*bbf0*/  FMNMX.FTZ R5, R77, R0, !PT ;  /* 0x000000004d057209 */ /* 0x000fe40007810000 */
[----:B------:R-:W-:Y:S02]  /*bc00*/  FSEL R38, R38, -INF , !P4 ;  /* 0xff80000026267808 */ /* 0x000fe40006000000 */
[----:B------:R-:W-:Y:S02]  /*bc10*/  FMNMX.FTZ R0, R80, R5, !PT ;  /* 0x0000000550007209 */ /* 0x000fe40007810000 */
[----:B------:R-:W-:Y:S02]  /*bc20*/  FMNMX.FTZ R21, R27, R20, !PT ;  /* 0x000000141b157209 */ /* 0x000fe40007810000 */
[----:B------:R-:W-:Y:S02]  /*bc30*/  FMNMX.FTZ R5, R81, R0, !PT ;  /* 0x0000000051057209 */ /* 0x000fe40007810000 */
[----:B------:R-:W-:-:S02]  /*bc40*/  ISETP.GT.AND P4, PT, R10, 0x20, P2 ;  /* 0x000000200a00780c */ /* 0x000fc40001784270 */
[----:B------:R-:W-:Y:S02]  /*bc50*/  FMNMX.FTZ R0, R84, R5, !PT ;  /* 0x0000000554007209 */ /* 0x000fe40007810000 */
[----:B------:R-:W-:Y:S02]  /*bc60*/  FMNMX.FTZ R20, R30, R21, !PT ;  /* 0x000000151e147209 */ /* 0x000fe40007810000 */
[----:B------:R-:W-:Y:S02]  /*bc70*/  FMNMX.FTZ R5, R85, R0, !PT ;  /* 0x0000000055057209 */ /* 0x000fe40007810000 */
[----:B------:R-:W-:Y:S02]  /*bc80*/  ISETP.LT.OR P4, PT, R11, 0x21, P4 ;  /* 0x000000210b00780c */ /* 0x000fe40002781670 */
[----:B------:R-:W-:Y:S01]  /*bc90*/  FMNMX.FTZ R21, R31, R20, !PT ;  /* 0x000000141f157209 */ /* 0x000fe20007810000 */
[----:B------:R-:W0:Y:S01]  /*bca0*/  SHFL.BFLY PT, R0, R5, 0x2, 0x1f ;  /* 0x0c401f0005007f89 */ /* 0x000e2200000e0000 */
[----:B------:R-:W-:-:S02]  /*bcb0*/  FSEL R42, R42, -INF , !P4 ;  /* 0xff8000002a2a7808 */ /* 0x000fc40006000000 */
[C---:B------:R-:W-:Y:S02]  /*bcc0*/  ISETP.GT.AND P4, PT, R10.reuse, 0x28, P2 ;  /* 0x000000280a00780c */ /* 0x040fe40001784270 */
[----:B------:R-:W-:Y:S02]  /*bcd0*/  ISETP.GT.AND P3, PT, R10, 0x30, P2 ;  /* 0x000000300a00780c */ /* 0x000fe40001764270 */
[C---:B------:R-:W-:Y:S02]  /*bce0*/  ISETP.LT.OR P4, PT, R11.reuse, 0x29, P4 ;  /* 0x000000290b00780c */ /* 0x040fe40002781670 */
[----:B------:R-:W-:Y:S02]  /*bcf0*/  ISETP.LT.OR P3, PT, R11, 0x31, P3 ;  /* 0x000000310b00780c */ /* 0x000fe40001f61670 */
[----:B------:R-:W-:Y:S02]  /*bd00*/  FSEL R46, R46, -INF , !P4 ;  /* 0xff8000002e2e7808 */ /* 0x000fe40006000000 */
[----:B------:R-:W-:-:S02]  /*bd10*/  ISETP.GT.AND P4, PT, R10, 0x29, P2 ;  /* 0x000000290a00780c */ /* 0x000fc40001784270 */
[----:B------:R-:W-:Y:S02]  /*bd20*/  FSEL R50, R50, -INF , !P3 ;  /* 0xff80000032327808 */ /* 0x000fe40005800000 */
[----:B------:R-:W-:Y:S02]  /*bd30*/  ISETP.LT.OR P4, PT, R11, 0x2a, P4 ;  /* 0x0000002a0b00780c */ /* 0x000fe40002781670 */
[C---:B------:R-:W-:Y:S02]  /*bd40*/  ISETP.GT.AND P3, PT, R10.reuse, 0x38, P2 ;  /* 0x000000380a00780c */ /* 0x040fe40001764270 */
[----:B------:R-:W-:Y:S02]  /*bd50*/  FSEL R47, R47, -INF , !P4 ;  /* 0xff8000002f2f7808 */ /* 0x000fe40006000000 */
[----:B------:R-:W-:Y:S02]  /*bd60*/  ISETP.GT.AND P4, PT, R10, 0x31, P2 ;  /* 0x000000310a00780c */ /* 0x000fe40001784270 */
[----:B0-----:R-:W-:-:S02]  /*bd70*/  FMNMX.FTZ R8, R5, R0, !PT ;  /* 0x0000000005087209 */ /* 0x001fc40007810000 */
[C---:B------:R-:W-:Y:S02]  /*bd80*/  ISETP.LT.OR P4, PT, R11.reuse, 0x32, P4 ;  /* 0x000000320b00780c */ /* 0x040fe40002781670 */
[----:B------:R-:W-:Y:S01]  /*bd90*/  ISETP.LT.OR P3, PT, R11, 0x39, P3 ;  /* 0x000000390b00780c */ /* 0x000fe20001f61670 */
[----:B------:R-:W0:Y:S01]  /*bda0*/  SHFL.BFLY PT, R9, R8, 0x1, 0x1f ;  /* 0x0c201f0008097f89 */ /* 0x000e2200000e0000 */
[----:B------:R-:W-:Y:S02]  /*bdb0*/  FSEL R51, R51, -INF , !P4 ;  /* 0xff80000033337808 */ /* 0x000fe40006000000 */
[----:B------:R-:W-:Y:S02]  /*bdc0*/  ISETP.GT.AND P4, PT, R10, 0x39, P2 ;  /* 0x000000390a00780c */ /* 0x000fe40001784270 */
[----:B------:R-:W-:Y:S02]  /*bdd0*/  FSEL R54, R54, -INF , !P3 ;  /* 0xff80000036367808 */ /* 0x000fe40005800000 */
        /* <DEDUP_REMOVED lines=8> */
[----:B------:R-:W-:Y:S02]  /*be60*/  ISETP.LT.OR P3, PT, R11, 0x49, P3 ;  /* 0x000000490b00780c */ /* 0x000fe40001f61670 */
[----:B0-----:R-:W-:Y:S02]  /*be70*/  FMNMX.FTZ R0, R8, R9, !PT ;  /* 0x0000000908007209 */ /* 0x001fe40007810000 */
[----:B------:R-:W-:Y:S02]  /*be80*/  FSEL R59, R59, -INF , !P4 ;  /* 0xff8000003b3b7808 */ /* 0x000fe40006000000 */
[C---:B------:R-:W-:Y:S01]  /*be90*/  FSETP.NEU.FTZ.AND P6, PT, R0.reuse, -INF , PT ;  /* 0xff8000000000780b */ /* 0x040fe20003fdd000 */
[----:B------:R-:W-:Y:S01]  /*bea0*/  FMUL.FTZ R5, R0, UR33 ;  /* 0x0000002100057c20 */ /* 0x000fe20008410000 */
[----:B------:R-:W-:-:S02]  /*beb0*/  ISETP.GT.AND P4, PT, R10, 0x49, P2 ;  /* 0x000000490a00780c */ /* 0x000fc40001784270 */
[----:B------:R-:W-:Y:S02]  /*bec0*/  FSEL R62, R62, -INF , !P3 ;  /* 0xff8000003e3e7808 */ /* 0x000fe40005800000 */
[----:B------:R-:W-:Y:S02]  /*bed0*/  FSEL R5, R5, RZ, P6 ;  /* 0x000000ff05057208 */ /* 0x000fe40003000000 */
[----:B------:R-:W-:Y:S02]  /*bee0*/  ISETP.GT.AND P3, PT, R10, 0x50, P2 ;  /* 0x000000500a00780c */ /* 0x000fe40001764270 */
[----:B------:R-:W-:Y:S01]  /*bef0*/  ISETP.LT.OR P4, PT, R11, 0x4a, P4 ;  /* 0x0000004a0b00780c */ /* 0x000fe20002781670 */
        /* <DEDUP_REMOVED lines=11> */
[----:B------:R-:W-:Y:S01]  /*bfb0*/  ISETP.LT.OR P3, PT, R11, 0x51, P3 ;  /* 0x000000510b00780c */ /* 0x000fe20001f61670 */
[----:B------:R0:W-:Y:S01]  /*bfc0*/  MUFU.EX2 R20, R36 ;  /* 0x0000002400147308 */ /* 0x0001e20000000800 */
[----:B------:R-:W-:Y:S01]  /*bfd0*/  FMNMX.FTZ R25, R39, R24, !PT ;  /* 0x0000001827197209 */ /* 0x000fe20007810000 */
[--C-:B------:R-:W-:Y:S01]  /*bfe0*/  FFMA.FTZ R40, R40, UR33, -R5.reuse ;  /* 0x0000002128287c23 */ /* 0x100fe20008010805 */
[----:B------:R-:W-:Y:S01]  /*bff0*/  FSEL R63, R63, -INF , !P4 ;  /* 0xff8000003f3f7808 */ /* 0x000fe20006000000 */
[--C-:B------:R-:W-:Y:S01]  /*c000*/  FFMA.FTZ R44, R44, UR33, -R5.reuse ;  /* 0x000000212c2c7c23 */ /* 0x100fe20008010805 */
[----:B------:R-:W-:Y:S01]  /*c010*/  FMNMX.FTZ R28, R42, R25, !PT ;  /* 0x000000192a1c7209 */ /* 0x000fe20007810000 */
[--C-:B------:R-:W-:Y:S01]  /*c020*/  FFMA.FTZ R25, R41, UR33, -R5.reuse ;  /* 0x0000002129197c23 */ /* 0x100fe20008010805 */
[----:B------:R-:W-:Y:S01]  /*c030*/  ISETP.GT.AND P4, PT, R10, 0x51, P2 ;  /* 0x000000510a00780c */ /* 0x000fe20001784270 */
[----:B------:R-:W-:Y:S01]  /*c040*/  MUFU.EX2 R24, R40 ;  /* 0x0000002800187308 */ /* 0x000fe20000000800 */
        /* <DEDUP_REMOVED lines=11> */
[----:B------:R-:W-:Y:S01]  /*c100*/  MUFU.EX2 R28, R44 ;  /* 0x0000002c001c7308 */ /* 0x000fe20000000800 */
[----:B------:R-:W-:Y:S01]  /*c110*/  FMNMX.FTZ R32, R50, R29, !PT ;  /* 0x0000001d32207209 */ /* 0x000fe20007810000 */
[----:B------:R-:W-:Y:S01]  /*c120*/  FFMA.FTZ R29, R45, UR33, -R5 ;  /* 0x000000212d1d7c23 */ /* 0x000fe20008010805 */
[----:B------:R-:W-:-:S02]  /*c130*/  ISETP.LT.OR P3, PT, R11, 0x59, P3 ;  /* 0x000000590b00780c */ /* 0x000fc40001f61670 */
[----:B------:R-:W-:Y:S02]  /*c140*/  FMNMX.FTZ R33, R51, R32, !PT ;  /* 0x0000002033217209 */ /* 0x000fe40007810000 */
[----:B------:R-:W-:Y:S01]  /*c150*/  FSEL R67, R67, -INF , !P4 ;  /* 0xff80000043437808 */ /* 0x000fe20006000000 */
[----:B------:R-:W-:Y:S01]  /*c160*/  MUFU.EX2 R8, R8 ;  /* 0x0000000800087308 */ /* 0x000fe20000000800 */
[----:B------:R-:W-:Y:S02]  /*c170*/  FMNMX.FTZ R32, R54, R33, !PT ;  /* 0x0000002136207209 */ /* 0x000fe40007810000 */
[----:B------:R-:W-:Y:S02]  /*c180*/  ISETP.GT.AND P4, PT, R10, 0x59, P2 ;  /* 0x000000590a00780c */ /* 0x000fe40001784270 */
[----:B------:R-:W-:Y:S02]  /*c190*/  FMNMX.FTZ R33, R55, R32, !PT ;  /* 0x0000002037217209 */ /* 0x000fe40007810000 */
[----:B------:R-:W-:Y:S01]  /*c1a0*/  FSEL R70, R70, -INF , !P3 ;  /* 0xff80000046467808 */ /* 0x000fe20005800000 */
[----:B------:R1:W-:Y:S01]  /*c1b0*/  MUFU.EX2 R32, R48 ;  /* 0x0000003000207308 */ /* 0x0003e20000000800 */
[----:B0-----:R-:W-:Y:S01]  /*c1c0*/  FMNMX.FTZ R36, R58, R33, !PT ;  /* 0x000000213a247209 */ /* 0x001fe20007810000 */
        /* <DEDUP_REMOVED lines=8> */
[--C-:B-1----:R-:W-:Y:S01]  /*c250*/  FFMA.FTZ R48, R65, UR33, -R5.reuse ;  /* 0x0000002141307c23 */ /* 0x102fe20008010805 */
        /* <DEDUP_REMOVED lines=10> */
[----:B------:R-:W-:Y:S01]  /*c300*/  FSEL R74, R74, -INF , !P3 ;  /* 0xff8000004a4a7808 */ /* 0x000fe20005800000 */
[----:B------:R-:W-:Y:S01]  /*c310*/  MUFU.EX2 R12, R12 ;  /* 0x0000000c000c7308 */ /* 0x000fe20000000800 */
[----:B------:R-:W-:Y:S01]  /*c320*/  FMNMX.FTZ R40, R70, R41, !PT ;  /* 0x0000002946287209 */ /* 0x000fe20007810000 */
[----:B0-----:R-:W-:Y:S01]  /*c330*/  FFMA.FTZ R52, R69, UR33, -R5 ;  /* 0x0000002145347c23 */ /* 0x001fe20008010805 */
[----:B------:R-:W-:-:S02]  /*c340*/  ISETP.GT.AND P3, PT, R10, 0x68, P2 ;  /* 0x000000680a00780c */ /* 0x000fc40001764270 */
[----:B------:R-:W-:Y:S02]  /*c350*/  ISETP.LT.OR P4, PT, R11, 0x62, P4 ;  /* 0x000000620b00780c */ /* 0x000fe40002781670 */
[----:B------:R-:W-:Y:S01]  /*c360*/  FMNMX.FTZ R41, R71, R40, !PT ;  /* 0x0000002847297209 */ /* 0x000fe20007810000 */
[----:B------:R-:W-:Y:S01]  /*c370*/  MUFU.EX2 R13, R13 ;  /* 0x0000000d000d7308 */ /* 0x000fe20000000800 */
[----:B------:R-:W-:Y:S02]  /*c380*/  ISETP.LT.OR P3, PT, R11, 0x69, P3 ;  /* 0x000000690b00780c */ /* 0x000fe40001f61670 */
[----:B------:R-:W-:Y:S02]  /*c390*/  FSEL R75, R75, -INF , !P4 ;  /* 0xff8000004b4b7808 */ /* 0x000fe40006000000 */
[----:B------:R-:W-:Y:S02]  /*c3a0*/  ISETP.GT.AND P4, PT, R10, 0x69, P2 ;  /* 0x000000690a00780c */ /* 0x000fe40001784270 */
[----:B------:R-:W-:Y:S01]  /*c3b0*/  FMNMX.FTZ R44, R74, R41, !PT ;  /* 0x000000294a2c7209 */ /* 0x000fe20007810000 */
[----:B------:R0:W-:Y:S01]  /*c3c0*/  MUFU.EX2 R40, R56 ;  /* 0x0000003800287308 */ /* 0x0001e20000000800 */
[----:B------:R-:W-:Y:S01]  /*c3d0*/  FSEL R78, R78, -INF , !P3 ;  /* 0xff8000004e4e7808 */ /* 0x000fe20005800000 */
[--C-:B------:R-:W-:Y:S01]  /*c3e0*/  FFMA.FTZ R41, R57, UR33, -R5.reuse ;  /* 0x0000002139297c23 */ /* 0x100fe20008010805 */
[----:B------:R-:W-:Y:S01]  /*c3f0*/  ISETP.GT.AND P3, PT, R10, 0x70, P2 ;  /* 0x000000700a00780c */ /* 0x000fe20001764270 */
[----:B------:R-:W-:Y:S01]  /*c400*/  FFMA.FTZ R57, R73, UR33, -R5 ;  /* 0x0000002149397c23 */ /* 0x000fe20008010805 */
[----:B------:R-:W-:-:S02]  /*c410*/  ISETP.LT.OR P4, PT, R11, 0x6a, P4 ;  /* 0x0000006a0b00780c */ /* 0x000fc40002781670 */
[----:B------:R-:W-:Y:S01]  /*c420*/  FMNMX.FTZ R45, R75, R44, !PT ;  /* 0x0000002c4b2d7209 */ /* 0x000fe20007810000 */
[----:B------:R-:W-:Y:S01]  /*c430*/  MUFU.EX2 R14, R14 ;  /* 0x0000000e000e7308 */ /* 0x000fe20000000800 */
[----:B------:R-:W-:Y:S01]  /*c440*/  ISETP.LT.OR P3, PT, R11, 0x71, P3 ;  /* 0x000000710b00780c */ /* 0x000fe20001f61670 */
[--C-:B0-----:R-:W-:Y:S01]  /*c450*/  FFMA.FTZ R56, R61, UR33, -R5.reuse ;  /* 0x000000213d387c23 */ /* 0x101fe20008010805 */
[----:B------:R-:W-:Y:S01]  /*c460*/  FSEL R79, R79, -INF , !P4 ;  /* 0xff8000004f4f7808 */ /* 0x000fe20006000000 */
[----:B------:R-:W-:Y:S01]  /*c470*/  FFMA.FTZ R61, R77, UR33, -R5 ;  /* 0x000000214d3d7c23 */ /* 0x000fe20008010805 */
[----:B------:R-:W-:Y:S02]  /*c480*/  ISETP.GT.AND P4, PT, R10, 0x71, P2 ;  /* 0x000000710a00780c */ /* 0x000fe40001784270 */
[----:B------:R-:W-:Y:S01]  /*c490*/  FMNMX.FTZ R44, R78, R45, !PT ;  /* 0x0000002d4e2c7209 */ /* 0x000fe20007810000 */
[----:B------:R-:W-:Y:S01]  /*c4a0*/  MUFU.EX2 R15, R15 ;  /* 0x0000000f000f7308 */ /* 0x000fe20000000800 */
[----:B------:R-:W-:-:S02]  /*c4b0*/  FSEL R82, R82, -INF , !P3 ;  /* 0xff80000052527808 */ /* 0x000fc40005800000 */
[C---:B------:R-:W-:Y:S02]  /*c4c0*/  ISETP.GT.AND P3, PT, R10.reuse, 0x78, P2 ;  /* 0x000000780a00780c */ /* 0x040fe40001764270 */
[----:B------:R-:W-:Y:S02]  /*c4d0*/  ISETP.LT.OR P4, PT, R11, 0x72, P4 ;  /* 0x000000720b00780c */ /* 0x000fe40002781670 */
[----:B------:R-:W-:Y:S01]  /*c4e0*/  FMNMX.FTZ R45, R79, R44, !PT ;  /* 0x0000002c4f2d7209 */ /* 0x000fe20007810000 */
[----:B------:R-:W-:Y:S01]  /*c4f0*/  MUFU.EX2 R21, R21 ;  /* 0x0000001500157308 */ /* 0x000fe20000000800 */
[----:B------:R-:W-:Y:S02]  /*c500*/  ISETP.GT.AND P2, PT, R10, 0x79, P2 ;  /* 0x000000790a00780c */ /* 0x000fe40001744270 */
[----:B------:R-:W-:Y:S02]  /*c510*/  ISETP.LT.OR P3, PT, R11, 0x79, P3 ;  /* 0x000000790b00780c */ /* 0x000fe40001f61670 */
[----:B------:R-:W-:-:S02]  /*c520*/  FSEL R83, R83, -INF , !P4 ;  /* 0xff80000053537808 */ /* 0x000fc40006000000 */
[----:B------:R-:W-:Y:S01]  /*c530*/  FMNMX.FTZ R10, R82, R45, !PT ;  /* 0x0000002d520a7209 */ /* 0x000fe20007810000 */
[----:B------:R0:W-:Y:S01]  /*c540*/  MUFU.EX2 R44, R60 ;  /* 0x0000003c002c7308 */ /* 0x0001e20000000800 */
[----:B------:R-:W-:Y:S01]  /*c550*/  ISETP.LT.OR P2, PT, R11, 0x7a, P2 ;  /* 0x0000007a0b00780c */ /* 0x000fe20001741670 */
[--C-:B------:R-:W-:Y:S01]  /*c560*/  FFMA.FTZ R45, R64, UR33, -R5.reuse ;  /* 0x00000021402d7c23 */ /* 0x100fe20008010805 */
[----:B------:R-:W-:Y:S01]  /*c570*/  FSEL R86, R86, -INF , !P3 ;  /* 0xff80000056567808 */ /* 0x000fe20005800000 */
[--C-:B------:R-:W-:Y:S01]  /*c580*/  FFMA.FTZ R64, R84, UR33, -R5.reuse ;  /* 0x0000002154407c23 */ /* 0x100fe20008010805 */
[----:B------:R-:W-:Y:S02]  /*c590*/  FMNMX.FTZ R11, R83, R10, !PT ;  /* 0x0000000a530b7209 */ /* 0x000fe40007810000 */
[----:B------:R-:W-:Y:S01]  /*c5a0*/  FSEL R87, R87, -INF , !P2 ;  /* 0xff80000057577808 */ /* 0x000fe20005000000 */
[----:B------:R-:W-:Y:S01]  /*c5b0*/  MUFU.EX2 R25, R25 ;  /* 0x0000001900197308 */ /* 0x000fe20000000800 */
[----:B------:R-:W-:Y:S01]  /*c5c0*/  FMNMX.FTZ R10, R86, R11, !PT ;  /* 0x0000000b560a7209 */ /* 0x000fe20007810000 */
[----:B0-----:R-:W-:Y:S01]  /*c5d0*/  FFMA.FTZ R60, R76, UR33, -R5 ;  /* 0x000000214c3c7c23 */ /* 0x001fe20008010805 */
[----:B------:R-:W-:-:S02]  /*c5e0*/  FSEL R69, R0, RZ, P6 ;  /* 0x000000ff00457208 */ /* 0x000fc40003000000 */
[----:B------:R-:W-:-:S03]  /*c5f0*/  FMNMX.FTZ R10, R87, R10, !PT ;  /* 0x0000000a570a7209 */ /* 0x000fc60007810000 */
[----:B------:R-:W-:Y:S01]  /*c600*/  FADD.FTZ R69, -R69, R6 ;  /* 0x0000000645457221 */ /* 0x000fe20000010100 */
[----:B------:R-:W-:Y:S01]  /*c610*/  MUFU.EX2 R29, R29 ;  /* 0x0000001d001d7308 */ /* 0x000fe20000000800 */
[----:B------:R-:W0:Y:S02]  /*c620*/  SHFL.BFLY PT, R11, R10, 0x2, 0x1f ;  /* 0x0c401f000a0b7f89 */ /* 0x000e2400000e0000 */
[----:B------:R-:W-:-:S05]  /*c630*/  FMUL.FTZ R69, R69, UR33 ;  /* 0x0000002145457c20 */ /* 0x000fca0008410000 */
[----:B------:R-:W-:Y:S08]  /*c640*/  MUFU.EX2 R33, R33 ;  /* 0x0000002100217308 */ /* 0x000ff00000000800 */
[----:B------:R-:W1:Y:S08]  /*c650*/  MUFU.EX2 R69, R69 ;  /* 0x0000004500457308 */ /* 0x000e700000000800 */
[----:B------:R-:W-:Y:S01]  /*c660*/  MUFU.EX2 R37, R37 ;  /* 0x0000002500257308 */ /* 0x000fe20000000800 */
[----:B0-----:R-:W-:-:S05]  /*c670*/  FMNMX.FTZ R11, R10, R11, !PT ;  /* 0x0000000b0a0b7209 */ /* 0x001fca0007810000 */
[----:B------:R-:W0:Y:S02]  /*c680*/  SHFL.BFLY PT, R10, R11, 0x1, 0x1f ;  /* 0x0c201f000b0a7f89 */ /* 0x000e2400000e0000 */
[----:B------:R-:W-:Y:S01]  /*c690*/  MUFU.EX2 R41, R41 ;  /* 0x0000002900297308 */ /* 0x000fe20000000800 */
[-C--:B-1----:R-:W-:Y:S01]  /*c6a0*/  FMUL.FTZ R88, R88, R69.reuse ;  /* 0x0000004558587220 */ /* 0x082fe20000410000 */
        /* <DEDUP_REMOVED lines=20> */
[----:B0-----:R-:W-:Y:S01]  /*c7f0*/  FMNMX.FTZ R5, R11, R10, !PT ;  /* 0x0000000a0b057209 */ /* 0x001fe20007810000 */
[-C--:B------:R-:W-:Y:S01]  /*c800*/  FMUL.FTZ R125, R125, R69.reuse ;  /* 0x000000457d7d7220 */ /* 0x080fe20000410000 */
[----:B------:R-:W-:Y:S01]  /*c810*/  MUFU.EX2 R48, R48 ;  /* 0x0000003000307308 */ /* 0x000fe20000000800 */
[-C--:B------:R-:W-:Y:S01]  /*c820*/  FMUL.FTZ R128, R128, R69.reuse ;  /* 0x0000004580807220 */ /* 0x080fe20000410000 */
[C---:B------:R-:W-:Y:S01]  /*c830*/  FSETP.NEU.FTZ.AND P2, PT, R5.reuse, -INF , PT ;  /* 0xff8000000500780b */ /* 0x040fe20003f5d000 */
[----:B------:R-:W-:Y:S01]  /*c840*/  FMUL.FTZ R72, R5, UR33 ;  /* 0x0000002105487c20 */ /* 0x000fe20008410000 */
[-C--:B------:R-:W-:Y:S01]  /*c850*/  FMUL.FTZ R129, R129, R69.reuse ;  /* 0x0000004581817220 */ /* 0x080fe20000410000 */
[-C--:B------:R-:W-:Y:S01]  /*c860*/  FMUL.FTZ R132, R132, R69.reuse ;  /* 0x0000004584847220 */ /* 0x080fe20000410000 */
[----:B------:R-:W-:Y:S01]  /*c870*/  FSEL R10, R5, RZ, P2 ;  /* 0x000000ff050a7208 */ /* 0x000fe20001000000 */
[----:B------:R-:W-:Y:S01]  /*c880*/  FMUL.FTZ R133, R133, R69 ;  /* 0x0000004585857220 */ /* 0x000fe20000410000 */
[----:B------:R-:W-:Y:S01]  /*c890*/  FSEL R72, R72, RZ, P2 ;  /* 0x000000ff48487208 */ /* 0x000fe20001000000 */
[----:B------:R-:W-:Y:S01]  /*c8a0*/  MUFU.EX2 R49, R49 ;  /* 0x0000003100317308 */ /* 0x000fe20000000800 */
[----:B------:R-:W-:Y:S01]  /*c8b0*/  ISETP.GT.AND P2, PT, R2, UR37, PT ;  /* 0x0000002502007c0c */ /* 0x000fe2000bf44270 */
[----:B------:R-:W-:Y:S01]  /*c8c0*/  FADD.FTZ R10, -R10, R7 ;  /* 0x000000070a0a7221 */ /* 0x000fe20000010100 */
[----:B------:R-:W-:-:S02]  /*c8d0*/  VIADD R2, R2, 0xffffffff ;  /* 0xffffffff02027836 */ /* 0x000fc40000000000 */
[--C-:B------:R-:W-:Y:S01]  /*c8e0*/  FFMA.FTZ R11, R26, UR33, -R72.reuse ;  /* 0x000000211a0b7c23 */ /* 0x100fe20008010848 */
[--C-:B------:R-:W-:Y:S01]  /*c8f0*/  FFMA.FTZ R26, R27, UR33, -R72.reuse ;  /* 0x000000211b1a7c23 */ /* 0x100fe20008010848 */
[----:B------:R-:W-:Y:S01]  /*c900*/  FMUL.FTZ R7, R10, UR33 ;  /* 0x000000210a077c20 */ /* 0x000fe20008410000 */
[--C-:B------:R-:W-:Y:S01]  /*c910*/  FFMA.FTZ R27, R34, UR33, -R72.reuse ;  /* 0x00000021221b7c23 */ /* 0x100fe20008010848 */
[--C-:B------:R-:W-:Y:S01]  /*c920*/  FFMA.FTZ R34, R35, UR33, -R72.reuse ;  /* 0x0000002123227c23 */ /* 0x100fe20008010848 */
[--C-:B------:R-:W-:Y:S01]  /*c930*/  FFMA.FTZ R35, R54, UR33, -R72.reuse ;  /* 0x0000002136237c23 */ /* 0x100fe20008010848 */
[----:B------:R-:W-:Y:S01]  /*c940*/  MUFU.EX2 R11, R11 ;  /* 0x0000000b000b7308 */ /* 0x000fe20000000800 */
[----:B------:R-:W-:Y:S02]  /*c950*/  IMAD.U32 R54, RZ, RZ, UR53 ;  /* 0x00000035ff367e24 */ /* 0x000fe4000f8e00ff */
        /* <DEDUP_REMOVED lines=8> */
[----:B------:R-:W-:Y:S01]  /*c9e0*/  FFMA.FTZ R38, R38, UR33, -R72 ;  /* 0x0000002126267c23 */ /* 0x000fe20008010848 */
[----:B------:R-:W-:-:S02]  /*c9f0*/  @!P1 VIADD R54, R54, 0x2d860 ;  /* 0x0002d86036369836 */ /* 0x000fc40000000000 */
        /* <DEDUP_REMOVED lines=21> */
[C---:B-1----:R-:W-:Y:S01]  /*cb50*/  FADD.FTZ R54, R26.reuse, R3 ;  /* 0x000000031a367221 */ /* 0x042fe20000010000 */
[----:B------:R-:W-:Y:S01]  /*cb60*/  FADD.FTZ R3, R13, R10 ;  /* 0x0000000a0d037221 */ /* 0x000fe20000010000 */
        /* <DEDUP_REMOVED lines=10> */
[----:B------:R-:W-:Y:S01]  /*cc10*/  FFMA.FTZ R86, R86, UR33, -R72 ;  /* 0x0000002156567c23 */ /* 0x000fe20008010848 */
[----:B------:R-:W-:Y:S01]  /*cc20*/  UMOV UR53, UR46 ;  /* 0x0000002e00357c82 */ /* 0x000fe20008000000 */
[----:B------:R-:W-:Y:S01]  /*cc30*/  FMUL.FTZ R90, R90, R7 ;  /* 0x000000075a5a7220 */ /* 0x000fe20000410000 */
[----:B------:R-:W2:Y:S01]  /*cc40*/  MUFU.EX2 R34, R34 ;  /* 0x0000002200227308 */ /* 0x000ea20000000800 */
[----:B0-----:R-:W-:Y:S01]  /*cc50*/  FADD.FTZ R12, R77, R54 ;  /* 0x000000364d0c7221 */ /* 0x001fe20000010000 */
[----:B------:R-:W-:Y:S01]  /*cc60*/  FFMA.FTZ R54, R67, UR33, -R72 ;  /* 0x0000002143367c23 */ /* 0x000fe20008010848 */
[----:B------:R-:W-:Y:S01]  /*cc70*/  F2FP.BF16.F32.PACK_AB R11, R77, R73 ;  /* 0x000000494d0b723e */ /* 0x000fe200000010ff */
[-C--:B------:R-:W-:Y:S01]  /*cc80*/  FMUL.FTZ R91, R91, R7.reuse ;  /* 0x000000075b5b7220 */ /* 0x080fe20000410000 */
[-C--:B------:R-:W-:Y:S01]  /*cc90*/  FMUL.FTZ R94, R94, R7.reuse ;  /* 0x000000075e5e7220 */ /* 0x080fe20000410000 */
[-C--:B------:R-:W-:Y:S01]  /*cca0*/  FMUL.FTZ R95, R95, R7.reuse ;  /* 0x000000075f5f7220 */ /* 0x080fe20000410000 */
[-C--:B------:R-:W-:Y:S01]  /*ccb0*/  FMUL.FTZ R98, R98, R7.reuse ;  /* 0x0000000762627220 */ /* 0x080fe20000410000 */
        /* <DEDUP_REMOVED lines=11> */
[----:B------:R-:W-:Y:S01]  /*cd70*/  F2FP.BF16.F32.PACK_AB R24, R25, R24 ;  /* 0x000000181918723e */ /* 0x000fe200000010ff */
[-C--:B------:R-:W-:Y:S01]  /*cd80*/  FMUL.FTZ R106, R106, R7.reuse ;  /* 0x000000076a6a7220 */ /* 0x080fe20000410000 */
[-C--:B------:R-:W-:Y:S01]  /*cd90*/  FMUL.FTZ R107, R107, R7.reuse ;  /* 0x000000076b6b7220 */ /* 0x080fe20000410000 */
[----:B------:R-:W-:Y:S01]  /*cda0*/  FADD.FTZ R67, R25, R26 ;  /* 0x0000001a19437221 */ /* 0x000fe20000010000 */
[-C--:B------:R-:W-:Y:S01]  /*cdb0*/  FMUL.FTZ R110, R110, R7.reuse ;  /* 0x000000076e6e7220 */ /* 0x080fe20000410000 */
[----:B------:R-:W-:Y:S01]  /*cdc0*/  MUFU.EX2 R42, R42 ;  /* 0x0000002a002a7308 */ /* 0x000fe20000000800 */
[-C--:B------:R-:W-:Y:S01]  /*cdd0*/  FMUL.FTZ R111, R111, R7.reuse ;  /* 0x000000076f6f7220 */ /* 0x080fe20000410000 */
[----:B------:R-:W-:Y:S01]  /*cde0*/  FADD.FTZ R26, R28, R67 ;  /* 0x000000431c1a7221 */ /* 0x000fe20000010000 */
[----:B0-----:R-:W-:Y:S01]  /*cdf0*/  F2FP.BF16.F32.PACK_AB R8, R15, R14 ;  /* 0x0000000e0f08723e */ /* 0x001fe200000010ff */
[----:B------:R-:W-:Y:S01]  /*ce00*/  FMUL.FTZ R114, R114, R7 ;  /* 0x0000000772727220 */ /* 0x000fe20000410000 */
[----:B------:R-:W-:Y:S01]  /*ce10*/  F2FP.BF16.F32.PACK_AB R10, R21, R20 ;  /* 0x00000014150a723e */ /* 0x000fe200000010ff */
[----:B------:R-:W-:Y:S01]  /*ce20*/  FADD.FTZ R67, R29, R26 ;  /* 0x0000001a1d437221 */ /* 0x000fe20000010000 */
[----:B--2---:R-:W-:Y:S01]  /*ce30*/  F2FP.BF16.F32.PACK_AB R9, R34, R27 ;  /* 0x0000001b2209723e */ /* 0x004fe200000010ff */
[----:B------:R-:W0:Y:S01]  /*ce40*/  MUFU.EX2 R43, R43 ;  /* 0x0000002b002b7308 */ /* 0x000e220000000800 */
[----:B-1----:R-:W-:Y:S01]  /*ce50*/  F2FP.BF16.F32.PACK_AB R11, R39, R38 ;  /* 0x00000026270b723e */ /* 0x002fe200000010ff */
[-C--:B------:R-:W-:Y:S01]  /*ce60*/  FMUL.FTZ R115, R115, R7.reuse ;  /* 0x0000000773737220 */ /* 0x080fe20000410000 */
[----:B------:R-:W-:Y:S01]  /*ce70*/  F2FP.BF16.F32.PACK_AB R26, R29, R28 ;  /* 0x0000001c1d1a723e */ /* 0x000fe200000010ff */
        /* <DEDUP_REMOVED lines=11> */
[----:B------:R-:W-:Y:S01]  /*cf30*/  FMUL.FTZ R135, R135, R7 ;  /* 0x0000000787877220 */ /* 0x000fe20000410000 */
[----:B------:R-:W3:Y:S01]  /*cf40*/  MUFU.EX2 R46, R46 ;  /* 0x0000002e002e7308 */ /* 0x000ee20000000800 */
[----:B--2---:R-:W-:Y:S01]  /*cf50*/  FADD.FTZ R63, R34, R59 ;  /* 0x0000003b223f7221 */ /* 0x004fe20000010000 */
[--C-:B------:R-:W-:Y:S01]  /*cf60*/  FFMA.FTZ R59, R74, UR33, -R72.reuse ;  /* 0x000000214a3b7c23 */ /* 0x100fe20008010848 */
[----:B------:R-:W-:Y:S01]  /*cf70*/  FFMA.FTZ R72, R87, UR33, -R72 ;  /* 0x0000002157487c23 */ /* 0x000fe20008010848 */
[----:B0-----:R-:W-:Y:S01]  /*cf80*/  F2FP.BF16.F32.PACK_AB R25, R43, R42 ;  /* 0x0000002a2b19723e */ /* 0x001fe200000010ff */
[----:B------:R-:W-:Y:S01]  /*cf90*/  FADD.FTZ R12, R38, R63 ;  /* 0x0000003f260c7221 */ /* 0x000fe20000010000 */
[----:B------:R-:W-:Y:S01]  /*cfa0*/  F2FP.BF16.F32.PACK_AB R34, R37, R36 ;  /* 0x000000242522723e */ /* 0x000fe200000010ff */
[----:B------:R-:W-:Y:S01]  /*cfb0*/  IMAD.MOV.U32 R7, RZ, RZ, R5 ;  /* 0x000000ffff077224 */ /* 0x000fe200078e0005 */
        /* <DEDUP_REMOVED lines=14> */
[----:B------:R-:W-:Y:S02]  /*d0a0*/  FADD.FTZ R15, R37, R14 ;  /* 0x0000000e250f7221 */ /* 0x000fe40000010000 */
[----:B------:R-:W0:Y:S01]  /*d0b0*/  MUFU.EX2 R35, R35 ;  /* 0x0000002300237308 */ /* 0x000e220000000800 */
[----:B--2---:R-:W-:Y:S01]  /*d0c0*/  FADD.FTZ R12, R30, R63 ;  /* 0x0000003f1e0c7221 */ /* 0x004fe20000010000 */
[----:B------:R-:W-:Y:S01]  /*d0d0*/  FADD.FTZ R20, R40, R15 ;  /* 0x0000000f28147221 */ /* 0x000fe20000010000 */
[----:B------:R2:W-:Y:S01]  /*d0e0*/  STSM.16.M88.4 [R19], R24 ;  /* 0x0000001813007844 */ /* 0x0005e20000000200 */
[C---:B------:R-:W-:Y:S02]  /*d0f0*/  F2FP.BF16.F32.PACK_AB R40, R41.reuse, R40 ;  /* 0x000000282928723e */ /* 0x040fe400000010ff */
[----:B------:R-:W-:Y:S02]  /*d100*/  FADD.FTZ R21, R41, R20 ;  /* 0x0000001429157221 */ /* 0x000fe40000010000 */
[----:B------:R-:W4:Y:S01]  /*d110*/  MUFU.EX2 R47, R47 ;  /* 0x0000002f002f7308 */ /* 0x000f220000000800 */
[C---:B---3--:R-:W-:Y:S01]  /*d120*/  FADD.FTZ R12, R31.reuse, R12 ;  /* 0x0000000c1f0c7221 */ /* 0x048fe20000010000 */
[----:B------:R-:W-:Y:S01]  /*d130*/  FADD.FTZ R21, R44, R21 ;  /* 0x000000152c157221 */ /* 0x000fe20000010000 */
[----:B------:R-:W-:-:S03]  /*d140*/  F2FP.BF16.F32.PACK_AB R33, R31, R30 ;  /* 0x0000001e1f21723e */ /* 0x000fc600000010ff */
[----:B------:R-:W-:Y:S02]  /*d150*/  FADD.FTZ R20, R56, R21 ;  /* 0x0000001538147221 */ /* 0x000fe40000010000 */
[----:B------:R-:W3:Y:S01]  /*d160*/  MUFU.EX2 R50, R50 ;  /* 0x0000003200327308 */ /* 0x000ee20000000800 */
[----:B0-----:R-:W-:-:S07]  /*d170*/  FADD.FTZ R12, R35, R12 ;  /* 0x0000000c230c7221 */ /* 0x001fce0000010000 */
[----:B------:R-:W0:Y:S01]  /*d180*/  MUFU.EX2 R51, R51 ;  /* 0x0000003300337308 */ /* 0x000e220000000800 */
[C---:B----4-:R-:W-:Y:S01]  /*d190*/  FADD.FTZ R15, R47.reuse, R12 ;  /* 0x0000000c2f0f7221 */ /* 0x050fe20000010000 */
[----:B------:R-:W-:-:S05]  /*d1a0*/  F2FP.BF16.F32.PACK_AB R35, R47, R35 ;  /* 0x000000232f23723e */ /* 0x000fca00000010ff */
[----:B------:R4:W-:Y:S01]  /*d1b0*/  STSM.16.M88.4 [R18], R32 ;  /* 0x0000002012007844 */ /* 0x0009e20000000200 */
[----:B------:R-:W5:Y:S01]  /*d1c0*/  MUFU.EX2 R4, R4 ;  /* 0x0000000400047308 */ /* 0x000f620000000800 */
[----:B---3--:R-:W-:-:S07]  /*d1d0*/  FADD.FTZ R12, R50, R15 ;  /* 0x0000000f320c7221 */ /* 0x008fce0000010000 */
[----:B------:R-:W1:Y:S01]  /*d1e0*/  MUFU.EX2 R3, R3 ;  /* 0x0000000300037308 */ /* 0x000e620000000800 */
[C---:B0-----:R-:W-:Y:S01]  /*d1f0*/  FADD.FTZ R15, R51.reuse, R12 ;  /* 0x0000000c330f7221 */ /* 0x041fe20000010000 */
[----:B------:R-:W-:-:S06]  /*d200*/  F2FP.BF16.F32.PACK_AB R41, R51, R50 ;  /* 0x000000323329723e */ /* 0x000fcc00000010ff */
[----:B------:R-:W0:Y:S01]  /*d210*/  MUFU.EX2 R54, R54 ;  /* 0x0000003600367308 */ /* 0x000e220000000800 */
[----:B-----5:R-:W-:Y:S01]  /*d220*/  FADD.FTZ R12, R4, R15 ;  /* 0x0000000f040c7221 */ /* 0x020fe20000010000 */
[----:B------:R-:W-:Y:S01]  /*d230*/  FADD.FTZ R15, R45, R20 ;  /* 0x000000142d0f7221 */ /* 0x000fe20000010000 */
[C---:B------:R-:W-:Y:S02]  /*d240*/  F2FP.BF16.F32.PACK_AB R43, R13.reuse, R4 ;  /* 0x000000040d2b723e */ /* 0x040fe400000010ff */
[----:B------:R-:W-:Y:S01]  /*d250*/  FADD.FTZ R12, R13, R12 ;  /* 0x0000000c0d0c7221 */ /* 0x000fe20000010000 */
[C---:B------:R-:W-:Y:S01]  /*d260*/  FADD.FTZ R20, R48.reuse, R15 ;  /* 0x0000000f30147221 */ /* 0x040fe20000010000 */
[----:B------:R-:W-:Y:S01]  /*d270*/  F2FP.BF16.F32.PACK_AB R48, R48, R45 ;  /* 0x0000002d3030723e */ /* 0x000fe200000010ff */
[----:B------:R-:W3:Y:S01]  /*d280*/  MUFU.EX2 R52, R52 ;  /* 0x0000003400347308 */ /* 0x000ee20000000800 */
[----:B-1----:R-:W-:Y:S01]  /*d290*/  FADD.FTZ R9, R3, R12 ;  /* 0x0000000c03097221 */ /* 0x002fe20000010000 */
[----:B------:R-:W-:Y:S01]  /*d2a0*/  FADD.FTZ R11, R49, R20 ;  /* 0x00000014310b7221 */ /* 0x000fe20000010000 */
[----:B------:R4:W-:Y:S05]  /*d2b0*/  STSM.16.M88.4 [R17+0x27800], R40 ;  /* 0x0278002811007844 */ /* 0x0009ea0000000200 */
[----:B------:R-:W1:Y:S01]  /*d2c0*/  MUFU.EX2 R55, R55 ;  /* 0x0000003700377308 */ /* 0x000e620000000800 */
[----:B0-----:R-:W-:-:S07]  /*d2d0*/  FADD.FTZ R8, R54, R9 ;  /* 0x0000000936087221 */ /* 0x001fce0000010000 */
[----:B------:R-:W0:Y:S01]  /*d2e0*/  MUFU.EX2 R53, R53 ;  /* 0x0000003500357308 */ /* 0x000e220000000800 */
[C---:B---3--:R-:W-:Y:S01]  /*d2f0*/  FADD.FTZ R10, R52.reuse, R11 ;  /* 0x0000000b340a7221 */ /* 0x048fe20000010000 */
[----:B------:R-:W-:Y:S02]  /*d300*/  F2FP.BF16.F32.PACK_AB R50, R52, R49 ;  /* 0x000000313432723e */ /* 0x000fe400000010ff */
[----:B------:R-:W-:-:S04]  /*d310*/  F2FP.BF16.F32.PACK_AB R49, R54, R3 ;  /* 0x000000033631723e */ /* 0x000fc800000010ff */
        /* <DEDUP_REMOVED lines=9> */
[----:B-1----:R-:W-:-:S07]  /*d3b0*/  FADD.FTZ R11, R57, R10 ;  /* 0x0000000a390b7221 */ /* 0x002fce0000010000 */
[----:B------:R-:W1:Y:S01]  /*d3c0*/  MUFU.EX2 R14, R75 ;  /* 0x0000004b000e7308 */ /* 0x000e620000000800 */
[----:B0-----:R-:W-:-:S07]  /*d3d0*/  FADD.FTZ R9, R59, R4 ;  /* 0x000000043b097221 */ /* 0x001fce0000010000 */
        /* <DEDUP_REMOVED lines=10> */
[----:B-1----:R-:W-:Y:S01]  /*d480*/  FADD.FTZ R9, R65, R8 ;  /* 0x0000000841097221 */ /* 0x002fe20000010000 */
[----:B------:R-:W-:-:S06]  /*d490*/  F2FP.BF16.F32.PACK_AB R8, R57, R53 ;  /* 0x000000353908723e */ /* 0x000fcc00000010ff */
[----:B------:R-:W1:Y:S01]  /*d4a0*/  MUFU.EX2 R15, R82 ;  /* 0x00000052000f7308 */ /* 0x000e620000000800 */
[C---:B0-----:R-:W-:Y:S01]  /*d4b0*/  FADD.FTZ R4, R79.reuse, R4 ;  /* 0x000000044f047221 */ /* 0x041fe20000010000 */
[----:B------:R-:W-:-:S06]  /*d4c0*/  F2FP.BF16.F32.PACK_AB R11, R79, R78 ;  /* 0x0000004e4f0b723e */ /* 0x000fcc00000010ff */
[----:B------:R-:W0:Y:S01]  /*d4d0*/  MUFU.EX2 R83, R83 ;  /* 0x0000005300537308 */ /* 0x000e220000000800 */
[----:B---3--:R-:W-:Y:S01]  /*d4e0*/  FADD.FTZ R21, R68, R9 ;  /* 0x0000000944157221 */ /* 0x008fe20000010000 */
[----:B------:R-:W-:Y:S02]  /*d4f0*/  F2FP.BF16.F32.PACK_AB R9, R14, R59 ;  /* 0x0000003b0e09723e */ /* 0x000fe400000010ff */
[----:B------:R-:W-:-:S03]  /*d500*/  F2FP.BF16.F32.PACK_AB R12, R68, R65 ;  /* 0x00000041440c723e */ /* 0x000fc600000010ff */
[----:B------:R4:W-:Y:S01]  /*d510*/  STSM.16.M88.4 [R19+0x6000], R8 ;  /* 0x0060000813007844 */ /* 0x0009e20000000200 */
[----:B------:R-:W3:Y:S01]  /*d520*/  MUFU.EX2 R64, R64 ;  /* 0x0000004000407308 */ /* 0x000ee20000000800 */
[----:B-1----:R-:W-:-:S07]  /*d530*/  FADD.FTZ R4, R15, R4 ;  /* 0x000000040f047221 */ /* 0x002fce0000010000 */
[----:B------:R-:W1:Y:S01]  /*d540*/  MUFU.EX2 R6, R85 ;  /* 0x0000005500067308 */ /* 0x000e620000000800 */
[C---:B0-----:R-:W-:Y:S01]  /*d550*/  F2FP.BF16.F32.PACK_AB R13, R83.reuse, R15 ;  /* 0x0000000f530d723e */ /* 0x041fe200000010ff */
[----:B------:R-:W-:-:S06]  /*d560*/  FADD.FTZ R4, R83, R4 ;  /* 0x0000000453047221 */ /* 0x000fcc0000010000 */
[----:B--2---:R-:W0:Y:S01]  /*d570*/  MUFU.EX2 R25, R86 ;  /* 0x0000005600197308 */ /* 0x004e220000000800 */
[----:B---3--:R-:W-:-:S07]  /*d580*/  FADD.FTZ R21, R64, R21 ;  /* 0x0000001540157221 */ /* 0x008fce0000010000 */
[----:B------:R-:W2:Y:S01]  /*d590*/  MUFU.EX2 R72, R72 ;  /* 0x0000004800487308 */ /* 0x000ea20000000800 */
[C---:B-1----:R-:W-:Y:S01]  /*d5a0*/  F2FP.BF16.F32.PACK_AB R14, R6.reuse, R64 ;  /* 0x00000040060e723e */ /* 0x042fe200000010ff */
[----:B0-----:R-:W-:Y:S01]  /*d5b0*/  FADD.FTZ R3, R25, R4 ;  /* 0x0000000419037221 */ /* 0x001fe20000010000 */
[----:B------:R-:W-:Y:S01]  /*d5c0*/  FADD.FTZ R4, R6, R21 ;  /* 0x0000001506047221 */ /* 0x000fe20000010000 */
[----:B------:R-:W-:Y:S01]  /*d5d0*/  IMAD.MOV.U32 R6, RZ, RZ, R0 ;  /* 0x000000ffff067224 */ /* 0x000fe200078e0000 */
[C---:B--2---:R-:W-:Y:S01]  /*d5e0*/  F2FP.BF16.F32.PACK_AB R15, R72.reuse, R25 ;  /* 0x00000019480f723e */ /* 0x044fe200000010ff */
[----:B------:R-:W-:-:S04]  /*d5f0*/  FADD.FTZ R3, R72, R3 ;  /* 0x0000000348037221 */ /* 0x000fc80000010000 */
[----:B------:R4:W-:Y:S01]  /*d600*/  STSM.16.M88.4 [R18+0x6000], R12 ;  /* 0x0060000c12007844 */ /* 0x0009e20000000200 */
[----:B------:R0:W-:Y:S06]  /*d610*/  MEMBAR.ALL.CTA ;  /* 0x0000000000007992 */ /* 0x0001ec0000008000 */
[----:B0-----:R-:W0:Y:S02]  /*d620*/  FENCE.VIEW.ASYNC.S ;  /* 0x00000000000073c6 */ /* 0x001e240000000000 */
[----:B0-----:R-:W-:Y:S01]  /*d630*/  NOP ;  /* 0x0000000000007918 */ /* 0x001fe20000000000 */
[----:B------:R-:W-:Y:S05]  /*d640*/  @P2 BRA `(.L_x_11065) ;  /* 0xffffffcc00d42947 */ /* 0x000fea000383ffff */
.L_x_11048:
[----:B------:R-:W-:Y:S06]  /*d650*/  BAR.ARV 0x8, 0x200 ;  /* 0x0208000000007b1d */ /* 0x000fec0000002000 */
[----:B------:R-:W-:Y:S05]  /*d660*/  @!P0 BRA `(.L_x_11066) ;  /* 0x0000000000048947 */ /* 0x000fea0003800000 */
[----:B------:R-:W-:Y:S01]  /*d670*/  BPT.TRAP 0x1 ;  /* 0x000000040000795c */ /* 0x000fe20000300000 */
.L_x_11066:
[----:B------:R-:W-:Y:S01]  /*d680*/  ULEA UR9, UR46, UR42, 0x3 ;  /* 0x0000002a2e097291 */ /* 0x000fe2000f8e183f */
[----:B------:R-:W-:-:S05]  /*d690*/  IMAD.U32 R2, RZ, RZ, UR49 ;  /* 0x00000031ff027e24 */ /* 0x000fca000f8e00ff */
[----:B------:R-:W-:-:S04]  /*d6a0*/  SHF.L.U32 R2, R2, 0x1f, RZ ;  /* 0x0000001f02027819 */ /* 0x000fc800000006ff */
[----:B------:R0:W1:Y:S01]  /*d6b0*/  SYNCS.PHASECHK.TRANS64.TRYWAIT P2, [UR9+0x2d850], R2 ;  /* 0x02d85002ff0075a7 */ /* 0x0000620008040149 */
[----:B------:R-:W-:Y:S05]  /*d6c0*/  @!P0 BRA `(.L_x_11067) ;  /* 0x0000000000048947 */ /* 0x000fea0003800000 */
[----:B------:R-:W-:Y:S01]  /*d6d0*/  BPT.TRAP 0x1 ;  /* 0x000000040000795c */ /* 0x000fe20000300000 */
.L_x_11067:
[----:B-1----:R-:W-:Y:S05]  /*d6e0*/  @P2 BRA `(.L_x_11068) ;  /* 0x0000000000082947 */ /* 0x002fea0003800000 */
[----:B------:R-:W1:Y:S02]  /*d6f0*/  SYNCS.PHASECHK.TRANS64.TRYWAIT P0, [UR9+0x2d850], R2 ;  /* 0x02d85002ff0075a7 */ /* 0x000e640008000149 */
[----:B-1----:R-:W-:Y:S05]  /*d700*/  @!P0 BRA `(.L_x_11069) ;  /* 0x0000008c00e08947 */ /* 0x002fea0003800000 */
.L_x_11068:
[----:B------:R-:W-:Y:S01]  /*d710*/  UIADD3 UR42, UR42, 0x400, URZ ;  /* 0x000004002a2a7890 */ /* 0x000fe2000fffe03f */
[----:B------:R-:W-:Y:S01]  /*d720*/  WARPGROUP.ARRIVE ;  /* 0x00000000000079c5 */ /* 0x000fe20000000000 */
[----:B------:R-:W-:Y:S01]  /*d730*/  ULOP3.LUT UR43, UR43, 0x10000, URZ, 0xfc, !UPT ;  /* 0x000100002b2b7892 */ /* 0x000fe2000f8efc3f */
[----:B-1----:R-:W1:Y:S01]  /*d740*/  SHFL.BFLY PT, R7, R4, 0x2, 0x1f ;  /* 0x0c401f0004077f89 */ /* 0x002e6200000e0000 */
[----:B------:R-:W-:Y:S01]  /*d750*/  USHF.R.U32.HI UR42, URZ, 0x4, UR42 ;  /* 0x000000043f2a7899 */ /* 0x000fe2000801162a */
[----:B--2-4-:R-:W-:Y:S01]  /*d760*/  IMAD.U32 R13, RZ, RZ, UR33 ;  /* 0x00000021ff0d7e24 */ /* 0x014fe2000f8e00ff */
[----:B------:R-:W-:Y:S01]  /*d770*/  UMOV UR5, 0x40000040 ;  /* 0x4000004000057882 */ /* 0x000fe20000000000 */
[----:B------:R-:W-:Y:S01]  /*d780*/  UMOV UR7, 0x80000020 ;  /* 0x8000002000077882 */ /* 0x000fe20000000000 */
[----:B------:R-:W-:Y:S01]  /*d790*/  ULOP3.LUT UR42, UR42, 0x3fff, URZ, 0xc0, !UPT ;  /* 0x00003fff2a2a7892 */ /* 0x000fe2000f8ec03f */
[----:B0-----:R-:W0:Y:S01]  /*d7a0*/  SHFL.BFLY PT, R2, R3, 0x2, 0x1f ;  /* 0x0c401f0003027f89 */ /* 0x001e2200000e0000 */
[----:B------:R-:W-:Y:S01]  /*d7b0*/  UMOV UR4, UR43 ;  /* 0x0000002b00047c82 */ /* 0x000fe20008000000 */
[----:B------:R-:W-:-:S02]  /*d7c0*/  UIADD3 UR47, UR47, 0x1, URZ ;  /* 0x000000012f2f7890 */ /* 0x000fc4000fffe03f */
[----:B------:R-:W-:-:S04]  /*d7d0*/  ULOP3.LUT UR8, UR42, 0x2000000, URZ, 0xfc, !UPT ;  /* 0x020000002a087892 */ /* 0x000fc8000f8efc3f */
        /* <DEDUP_REMOVED lines=8> */
[----:B------:R-:W-:Y:S01]  /*d860*/  IMAD.MOV.U32 R4, RZ, RZ, RZ ;  /* 0x000000ffff047224 */ /* 0x000fe200078e00ff */
[----:B------:R-:W-:Y:S01]  /*d870*/  UMOV UR5, 0x40000040 ;  /* 0x4000004000057882 */ /* 0x000fe20000000000 */
[----:B------:R-:W-:Y:S01]  /*d880*/  UMOV UR7, 0x80000020 ;  /* 0x8000002000077882 */ /* 0x000fe20000000000 */
[----:B0-----:R-:W-:Y:S01]  /*d890*/  FADD.FTZ R6, R2, R3 ;  /* 0x0000000302067221 */ /* 0x001fe20000010000 */
[----:B------:R-:W-:Y:S01]  /*d8a0*/  IMAD.MOV.U32 R3, RZ, RZ, -0x800000 ;  /* 0xff800000ff037424 */ /* 0x000fe200078e00ff */
[----:B------:R-:W0:Y:S01]  /*d8b0*/  SHFL.BFLY PT, R2, R7, 0x1, 0x1f ;  /* 0x0c201f0007027f89 */ /* 0x000e2200000e0000 */
[----:B------:R-:W-:-:S03]  /*d8c0*/  USEL UR46, UR46, URZ, UP0 ;  /* 0x0000003f2e2e7287 */ /* 0x000fc60008000000 */
[----:B------:R-:W1:Y:S01]  /*d8d0*/  SHFL.BFLY PT, R9, R6, 0x1, 0x1f ;  /* 0x0c201f0006097f89 */ /* 0x000e6200000e0000 */
[----:B0-----:R-:W-:Y:S01]  /*d8e0*/  FADD.FTZ R11, R7, R2 ;  /* 0x00000002070b7221 */ /* 0x001fe20000010000 */
[----:B------:R-:W-:Y:S02]  /*d8f0*/  IMAD.U32 R7, RZ, RZ, UR33 ;  /* 0x00000021ff077e24 */ /* 0x000fe4000f8e00ff */
[----:B------:R-:W-:Y:S02]  /*d900*/  IMAD.MOV.U32 R2, RZ, RZ, -0x800000 ;  /* 0xff800000ff027424 */ /* 0x000fe400078e00ff */
[----:B-1----:R-:W-:Y:S01]  /*d910*/  FADD.FTZ R12, R6, R9 ;  /* 0x00000009060c7221 */ /* 0x002fe20000010000 */
[----:B------:R-:W-:Y:S01]  /*d920*/  FSETP.NE.FTZ.AND P0, PT, R11, RZ, PT ;  /* 0x000000ff0b00720b */ /* 0x000fe20003f15000 */
[----:B------:R-:W-:Y:S02]  /*d930*/  IMAD.U32 R6, RZ, RZ, UR9 ;  /* 0x00000009ff067e24 */ /* 0x000fe4000f8e00ff */
[----:B------:R-:W-:Y:S01]  /*d940*/  IMAD.MOV.U32 R9, RZ, RZ, RZ ;  /* 0x000000ffff097224 */ /* 0x000fe200078e00ff */
[----:B------:R-:W-:Y:S01]  /*d950*/  FSETP.NE.FTZ.AND P2, PT, R12, RZ, PT ;  /* 0x000000ff0c00720b */ /* 0x000fe20003f55000 */
[----:B------:R-:W-:-:S05]  /*d960*/  @!P1 VIADD R6, R6, 0x2d860 ;  /* 0x0002d86006069836 */ /* 0x000fca0000000000 */
[----:B------:R-:W-:-:S03]  /*d970*/  @!P1 PRMT R6, RZ, 0x654, R6 ;  /* 0x00000654ff069816 */ /* 0x000fc60000000006 */
[----:B------:R-:W0:Y:S01]  /*d980*/  @P0 MUFU.LG2 R8, R11 ;  /* 0x0000000b00080308 */ /* 0x000e220000000c00 */
[----:B------:R-:W-:-:S07]  /*d990*/  @P0 FMUL.FTZ R7, R7, 0.69314718246459960938 ;  /* 0x3f31721807070820 */ /* 0x000fce0000410000 */
[----:B------:R-:W1:Y:S08]  /*d9a0*/  @P2 MUFU.LG2 R10, R12 ;  /* 0x0000000c000a2308 */ /* 0x000e700000000c00 */
[----:B------:R2:W3:Y:S01]  /*d9b0*/  @P0 MUFU.RCP R4, R11 ;  /* 0x0000000b00040308 */ /* 0x0004e20000001000 */
[----:B0-----:R-:W-:-:S04]  /*d9c0*/  @P0 FMUL.FTZ R8, R8, 0.69314718246459960938 ;  /* 0x3f31721808080820 */ /* 0x001fc80000410000 */
[----:B------:R-:W-:Y:S01]  /*d9d0*/  @P0 FFMA.FTZ R3, R7, R0, R8 ;  /* 0x0000000007030223 */ /* 0x000fe20000010008 */
[----:B------:R-:W-:Y:S02]  /*d9e0*/  PLOP3.LUT P0, PT, PT, PT, PT, 0x8, 0x0 ;  /* 0x000000000000781c */ /* 0x000fe40003f0e170 */
[----:B------:R-:W0:Y:S01]  /*d9f0*/  @P2 MUFU.RCP R9, R12 ;  /* 0x0000000c00092308 */ /* 0x000e220000001000 */
[----:B--2---:R-:W-:Y:S01]  /*da00*/  @P2 FMUL.FTZ R11, R13, 0.69314718246459960938 ;  /* 0x3f3172180d0b2820 */ /* 0x004fe20000410000 */
        /* <DEDUP_REMOVED lines=99> */
.L_x_10999:
[----:B------:R-:W0:Y:S08]  /*e040*/  S2UR UR4, SR_CgaCtaId ;  /* 0x00000000000479c3 */ /* 0x000e300000008800 */
[----:B------:R-:W-:Y:S06]  /*e050*/  BAR.SYNC.DEFER_BLOCKING 0x5, 0x200 ;  /* 0x0148000000007b1d */ /* 0x000fec0000010000 */
[----:B------:R-:W-:Y:S01]  /*e060*/  UMOV UR42, 0x400 ;  /* 0x00000400002a7882 */ /* 0x000fe20000000000 */
[----:B------:R-:W-:Y:S01]  /*e070*/  BSSY B0, `(.L_x_11070) ;  /* 0x00001b8000007945 */ /* 0x000fe20003800000 */
[----:B0-----:R-:W-:-:S09]  /*e080*/  ULEA UR42, UR4, UR42, 0x18 ;  /* 0x0000002a042a7291 */ /* 0x001fd2000f8ec03f */
[----:B------:R-:W0:Y:S02]  /*e090*/  LDS.128 R4, [UR42+0x2d8d0] ;  /* 0x02d8d02aff047984 */ /* 0x000e240008000c00 */
[----:B0-----:R-:W-:Y:S02]  /*e0a0*/  R2UR UR5, R5 ;  /* 0x00000000050572ca */ /* 0x001fe400000e0000 */
[----:B------:R-:W-:Y:S02]  /*e0b0*/  R2UR UR7, R6 ;  /* 0x00000000060772ca */ /* 0x000fe400000e0000 */
[----:B------:R-:W-:Y:S01]  /*e0c0*/  R2UR UR6, R7 ;  /* 0x00000000070672ca */ /* 0x000fe200000e0000 */
[----:B------:R-:W-:Y:S06]  /*e0d0*/  BAR.ARV 0x4, 0x200 ;  /* 0x0108000000007b1d */ /* 0x000fec0000002000 */
[----:B------:R-:W-:Y:S08]  /*e0e0*/  @P0 BRA `(.L_x_11071) ;  /* 0x0000001000480947 */ /* 0x000ff00003800000 */
[----:B------:R-:W0:Y:S08]  /*e0f0*/  S2UR UR4, SR_SWINHI ;  /* 0x00000000000479c3 */ /* 0x000e300000002f00 */
[----:B------:R-:W-:Y:S01]  /*e100*/  BAR.SYNC.DEFER_BLOCKING 0x1, 0x180 ;  /* 0x0046000000007b1d */ /* 0x000fe20000010000 */
[----:B------:R-:W-:Y:S02]  /*e110*/  F2FP.BF16.F32.PACK_AB R6, R93, R92 ;  /* 0x0000005c5d06723e */ /* 0x000fe400000010ff */
[----:B------:R-:W-:-:S02]  /*e120*/  F2FP.BF16.F32.PACK_AB R26, R125, R26 ;  /* 0x0000001a7d1a723e */ /* 0x000fc400000010ff */
[----:B------:R-:W-:-:S03]  /*e130*/  F2FP.BF16.F32.PACK_AB R27, R27, R126 ;  /* 0x0000007e1b1b723e */ /* 0x000fc600000010ff */
[----:B------:R-:W1:Y:S01]  /*e140*/  LDC R41, c[0x0][0xbe8] ;  /* 0x0002fa00ff297b82 */ /* 0x000e620000000800 */
[----:B------:R-:W-:Y:S01]  /*e150*/  UMOV UR8, UR42 ;  /* 0x0000002a00087c82 */ /* 0x000fe20008000000 */
[----:B0-----:R-:W-:Y:S01]  /*e160*/  UMOV UR9, UR4 ;  /* 0x0000000400097c82 */ /* 0x001fe20008000000 */
[----:B------:R-:W-:Y:S02]  /*e170*/  IMAD.U32 R20, RZ, RZ, UR8 ;  /* 0x00000008ff147e24 */ /* 0x000fe4000f8e00ff */
[----:B------:R-:W-:Y:S01]  /*e180*/  IMAD.U32 R21, RZ, RZ, UR9 ;  /* 0x00000009ff157e24 */ /* 0x000fe2000f8e00ff */
[----:B------:R-:W-:Y:S02]  /*e190*/  ULDC.64 UR8, c[0x0][0xc00] ;  /* 0x0003000000087ab9 */ /* 0x000fe40000000a00 */
[----:B------:R-:W-:Y:S01]  /*e1a0*/  UISETP.NE.U32.AND UP0, UPT, UR8, URZ, UPT ;  /* 0x0000003f0800728c */ /* 0x000fe2000bf05070 */
[----:B------:R-:W-:-:S03]  /*e1b0*/  IMAD.WIDE R4, R145, 0x2, R20 ;  /* 0x0000000291047825 */ /* 0x000fc600078e0214 */
[----:B------:R-:W-:Y:S01]  /*e1c0*/  UISETP.NE.AND.EX UP0, UPT, UR9, URZ, UPT, UP0 ;  /* 0x0000003f0900728c */ /* 0x000fe2000bf05300 */
[C---:B------:R-:W-:Y:S02]  /*e1d0*/  LOP3.LUT R7, R4.reuse, 0x180, RZ, 0xc0, !PT ;  /* 0x0000018004077812 */ /* 0x040fe400078ec0ff */
[----:B------:R-:W-:Y:S01]  /*e1e0*/  ULDC.64 UR8, c[0x0][0xc00] ;  /* 0x0003000000087ab9 */ /* 0x000fe20000000a00 */
[C---:B------:R-:W-:Y:S01]  /*e1f0*/  IADD3 R9, P0, R4.reuse, 0x6020, RZ ;  /* 0x0000602004097810 */ /* 0x040fe20007f1e0ff */
[----:B------:R-:W-:Y:S01]  /*e200*/  UIMAD.WIDE UR8, UR40, 0x4, UR8 ;  /* 0x00000004280878a5 */ /* 0x000fe2000f8e0208 */
[----:B------:R-:W-:Y:S02]  /*e210*/  SHF.R.U64 R7, R7, 0x3, RZ ;  /* 0x0000000307077819 */ /* 0x000fe400000012ff */
[C---:B------:R-:W-:Y:S02]  /*e220*/  IADD3 R11, P1, R4.reuse, 0x6000, RZ ;  /* 0x00006000040b7810 */ /* 0x040fe40007f3e0ff */
[----:B------:R-:W-:-:S02]  /*e230*/  IADD3 R33, P2, R4, 0x3020, RZ ;  /* 0x0000302004217810 */ /* 0x000fc40007f5e0ff */
[C---:B------:R-:W-:Y:S02]  /*e240*/  IADD3 R31, P3, R4.reuse, 0x3000, RZ ;  /* 0x00003000041f7810 */ /* 0x040fe40007f7e0ff */
[----:B------:R-:W-:Y:S01]  /*e250*/  IADD3 R29, P4, R4, 0x20, RZ ;  /* 0x00000020041d7810 */ /* 0x000fe20007f9e0ff */
[--C-:B------:R-:W-:Y:S01]  /*e260*/  IMAD.X R13, RZ, RZ, R5.reuse, P2 ;  /* 0x000000ffff0d7224 */ /* 0x100fe200010e0605 */
[----:B------:R-:W-:Y:S01]  /*e270*/  LOP3.LUT R4, R7, R4, RZ, 0x3c, !PT ;  /* 0x0000000407047212 */ /* 0x000fe200078e3cff */
[--C-:B------:R-:W-:Y:S01]  /*e280*/  IMAD.X R15, RZ, RZ, R5.reuse, P3 ;  /* 0x000000ffff0f7224 */ /* 0x100fe200018e0605 */
[----:B------:R-:W-:Y:S01]  /*e290*/  LOP3.LUT R8, R9, 0x180, RZ, 0xc0, !PT ;  /* 0x0000018009087812 */ /* 0x000fe200078ec0ff */
[----:B------:R-:W-:Y:S01]  /*e2a0*/  IMAD.X R25, RZ, RZ, R5, P4 ;  /* 0x000000ffff197224 */ /* 0x000fe200020e0605 */
[----:B------:R-:W-:Y:S02]  /*e2b0*/  LOP3.LUT R10, R11, 0x180, RZ, 0xc0, !PT ;  /* 0x000001800b0a7812 */ /* 0x000fe400078ec0ff */
[----:B------:R-:W-:-:S02]  /*e2c0*/  MOV R28, R4 ;  /* 0x00000004001c7202 */ /* 0x000fc40000000f00 */
[----:B------:R-:W-:Y:S02]  /*e2d0*/  F2FP.BF16.F32.PACK_AB R4, R89, R0 ;  /* 0x000000005904723e */ /* 0x000fe400000010ff */
[----:B------:R-:W-:Y:S02]  /*e2e0*/  LOP3.LUT R0, R29, 0x180, RZ, 0xc0, !PT ;  /* 0x000001801d007812 */ /* 0x000fe400078ec0ff */
[----:B------:R-:W-:Y:S02]  /*e2f0*/  SHF.R.U64 R8, R8, 0x3, RZ ;  /* 0x0000000308087819 */ /* 0x000fe400000012ff */
[----:B------:R-:W-:Y:S02]  /*e300*/  SHF.R.U64 R10, R10, 0x3, RZ ;  /* 0x000000030a0a7819 */ /* 0x000fe400000012ff */
[----:B------:R-:W-:Y:S02]  /*e310*/  LOP3.LUT R14, R31, 0x180, RZ, 0xc0, !PT ;  /* 0x000001801f0e7812 */ /* 0x000fe400078ec0ff */
[----:B------:R-:W-:-:S02]  /*e320*/  LOP3.LUT R12, R33, 0x180, RZ, 0xc0, !PT ;  /* 0x00000180210c7812 */ /* 0x000fc400078ec0ff */
[----:B------:R-:W-:Y:S02]  /*e330*/  SHF.R.U64 R0, R0, 0x3, RZ ;  /* 0x0000000300007819 */ /* 0x000fe400000012ff */
[----:B------:R-:W-:Y:S01]  /*e340*/  LOP3.LUT R8, R8, R9, RZ, 0x3c, !PT ;  /* 0x0000000908087212 */ /* 0x000fe200078e3cff */
[--C-:B------:R-:W-:Y:S01]  /*e350*/  IMAD.X R9, RZ, RZ, R5.reuse, P0 ;  /* 0x000000ffff097224 */ /* 0x100fe200000e0605 */
[----:B------:R-:W-:Y:S01]  /*e360*/  LOP3.LUT R10, R10, R11, RZ, 0x3c, !PT ;  /* 0x0000000b0a0a7212 */ /* 0x000fe200078e3cff */
[----:B------:R-:W-:Y:S01]  /*e370*/  IMAD.X R11, RZ, RZ, R5, P1 ;  /* 0x000000ffff0b7224 */ /* 0x000fe200008e0605 */
[----:B------:R-:W-:Y:S02]  /*e380*/  SHF.R.U64 R14, R14, 0x3, RZ ;  /* 0x000000030e0e7819 */ /* 0x000fe400000012ff */
[----:B------:R-:W-:Y:S02]  /*e390*/  SHF.R.U64 R12, R12, 0x3, RZ ;  /* 0x000000030c0c7819 */ /* 0x000fe400000012ff */
[----:B------:R-:W-:Y:S01]  /*e3a0*/  LOP3.LUT R24, R0, R29, RZ, 0x3c, !PT ;  /* 0x0000001d00187212 */ /* 0x000fe200078e3cff */
[----:B------:R-:W-:Y:S01]  /*e3b0*/  IMAD.U32 R29, RZ, RZ, UR9 ;  /* 0x00000009ff1d7e24 */ /* 0x000fe2000f8e00ff */
[----:B------:R-:W-:-:S02]  /*e3c0*/  F2FP.BF16.F32.PACK_AB R5, R91, R90 ;  /* 0x0000005a5b05723e */ /* 0x000fc400000010ff */
[----:B------:R-:W-:Y:S02]  /*e3d0*/  F2FP.BF16.F32.PACK_AB R7, R95, R94 ;  /* 0x0000005e5f07723e */ /* 0x000fe400000010ff */
[----:B------:R-:W-:Y:S02]  /*e3e0*/  LOP3.LUT R14, R14, R31, RZ, 0x3c, !PT ;  /* 0x0000001f0e0e7212 */ /* 0x000fe400078e3cff */
[----:B------:R-:W-:Y:S01]  /*e3f0*/  MOV R30, R8 ;  /* 0x00000008001e7202 */ /* 0x000fe20000000f00 */
[----:B------:R0:W-:Y:S01]  /*e400*/  STSM.16.M88.4 [R28], R4 ;  /* 0x000000041c007844 */ /* 0x0001e20000000200 */
[----:B------:R-:W-:Y:S02]  /*e410*/  MOV R31, R10 ;  /* 0x0000000a001f7202 */ /* 0x000fe40000000f00 */
[----:B------:R-:W-:Y:S02]  /*e420*/  LOP3.LUT R12, R12, R33, RZ, 0x3c, !PT ;  /* 0x000000210c0c7212 */ /* 0x000fe400078e3cff */
[----:B------:R-:W-:-:S02]  /*e430*/  MOV R25, R24 ;  /* 0x0000001800197202 */ /* 0x000fc40000000f00 */
[----:B------:R-:W-:Y:S02]  /*e440*/  F2FP.BF16.F32.PACK_AB R8, R97, R96 ;  /* 0x000000606108723e */ /* 0x000fe400000010ff */
[----:B------:R-:W-:Y:S02]  /*e450*/  F2FP.BF16.F32.PACK_AB R9, R99, R98 ;  /* 0x000000626309723e */ /* 0x000fe400000010ff */
[----:B------:R-:W-:Y:S02]  /*e460*/  F2FP.BF16.F32.PACK_AB R10, R101, R100 ;  /* 0x00000064650a723e */ /* 0x000fe400000010ff */
[----:B------:R-:W-:Y:S02]  /*e470*/  F2FP.BF16.F32.PACK_AB R11, R103, R102 ;  /* 0x00000066670b723e */ /* 0x000fe400000010ff */
[----:B------:R-:W-:Y:S01]  /*e480*/  MOV R32, R12 ;  /* 0x0000000c00207202 */ /* 0x000fe20000000f00 */
[----:B0-----:R-:W-:Y:S01]  /*e490*/  IMAD.U32 R28, RZ, RZ, UR8 ;  /* 0x00000008ff1c7e24 */ /* 0x001fe2000f8e00ff */
[----:B------:R-:W-:Y:S01]  /*e4a0*/  MOV R33, R14 ;  /* 0x0000000e00217202 */ /* 0x000fe20000000f00 */
[----:B------:R0:W-:Y:S01]  /*e4b0*/  STSM.16.M88.4 [R25], R8 ;  /* 0x0000000819007844 */ /* 0x0001e20000000200 */
[----:B------:R-:W-:Y:S01]  /*e4c0*/  F2FP.BF16.F32.PACK_AB R4, R105, R104 ;  /* 0x000000686904723e */ /* 0x000fe200000010ff */
[----:B------:R-:W-:Y:S01]  /*e4d0*/  ULDC.64 UR8, c[0x0][0xc08] ;  /* 0x0003020000087ab9 */ /* 0x000fe20000000a00 */
[----:B------:R-:W-:-:S02]  /*e4e0*/  F2FP.BF16.F32.PACK_AB R5, R107, R106 ;  /* 0x0000006a6b05723e */ /* 0x000fc400000010ff */
        /* <DEDUP_REMOVED lines=8> */
[----:B0-----:R-:W-:Y:S01]  /*e570*/  F2FP.BF16.F32.PACK_AB R25, R123, R122 ;  /* 0x0000007a7b19723e */ /* 0x001fe200000010ff */
[----:B------:R-:W-:Y:S01]  /*e580*/  STSM.16.M88.4 [R32], R12 ;  /* 0x0000000c20007844 */ /* 0x000fe20000000200 */
[----:B------:R-:W-:Y:S02]  /*e590*/  F2FP.BF16.F32.PACK_AB R8, R129, R128 ;  /* 0x000000808108723e */ /* 0x000fe400000010ff */
[----:B------:R-:W-:Y:S01]  /*e5a0*/  F2FP.BF16.F32.PACK_AB R9, R131, R130 ;  /* 0x000000828309723e */ /* 0x000fe200000010ff */
[----:B------:R-:W-:Y:S01]  /*e5b0*/  STSM.16.M88.4 [R31], R24 ;  /* 0x000000181f007844 */ /* 0x000fe20000000200 */
[----:B------:R-:W-:Y:S02]  /*e5c0*/  F2FP.BF16.F32.PACK_AB R10, R133, R132 ;  /* 0x00000084850a723e */ /* 0x000fe400000010ff */
[----:B------:R-:W-:-:S02]  /*e5d0*/  F2FP.BF16.F32.PACK_AB R11, R135, R134 ;  /* 0x00000086870b723e */ /* 0x000fc400000010ff */
[----:B------:R-:W-:-:S03]  /*e5e0*/  PLOP3.LUT P0, PT, PT, PT, UP0, 0x80, 0x0 ;  /* 0x000000000000781c */ /* 0x000fc60003f0f008 */
[----:B------:R0:W-:Y:S01]  /*e5f0*/  STSM.16.M88.4 [R30], R8 ;  /* 0x000000081e007844 */ /* 0x0001e20000000200 */
[----:B------:R-:W-:Y:S09]  /*e600*/  BAR.SYNC.DEFER_BLOCKING 0x1, 0x180 ;  /* 0x0046000000007b1d */ /* 0x000ff20000010000 */
[----:B------:R-:W3:Y:S01]  /*e610*/  @P0 LDG.E R0, desc[UR50][R28.64] ;  /* 0x000000321c000981 */ /* 0x000ee2000c1e1900 */
[----:B------:R-:W-:Y:S01]  /*e620*/  UISETP.NE.U32.AND UP1, UPT, UR8, URZ, UPT ;  /* 0x0000003f0800728c */ /* 0x000fe2000bf25070 */
[----:B-1----:R-:W-:Y:S01]  /*e630*/  ISETP.NE.AND P1, PT, R41, 0x1, PT ;  /* 0x000000012900780c */ /* 0x002fe20003f25270 */
[----:B------:R-:W-:Y:S01]  /*e640*/  ULDC UR10, c[0x0][0xa88] ;  /* 0x0002a200000a7ab9 */ /* 0x000fe20000000800 */
[----:B------:R-:W-:Y:S01]  /*e650*/  UMOV UR4, URZ ;  /* 0x0000003f00047c82 */ /* 0x000fe20008000000 */
[----:B------:R-:W-:-:S06]  /*e660*/  UISETP.NE.AND.EX UP1, UPT, UR9, URZ, UPT, UP1 ;  /* 0x0000003f0900728c */ /* 0x000fcc000bf25310 */
[----:B------:R-:W-:-:S04]  /*e670*/  PLOP3.LUT P2, PT, PT, PT, UP1, 0x80, 0x0 ;  /* 0x000000000000781c */ /* 0x000fc80003f4f018 */
[----:B--2---:R-:W1:Y:S01]  /*e680*/  @P1 LDC R5, c[0x0][0xbec] ;  /* 0x0002fb00ff051b82 */ /* 0x004e620000000800 */
[----:B------:R-:W-:Y:S02]  /*e690*/  @UP1 ULDC.64 UR8, c[0x0][0xc08] ;  /* 0x0003020000081ab9 */ /* 0x000fe40000000a00 */
[----:B------:R-:W-:-:S05]  /*e6a0*/  @UP1 UIMAD.WIDE UR8, UR40, 0x4, UR8 ;  /* 0x00000004280818a5 */ /* 0x000fca000f8e0208 */
[----:B------:R-:W2:Y:S01]  /*e6b0*/  @P1 LDC R6, c[0x0][0xbf0] ;  /* 0x0002fc00ff061b82 */ /* 0x000ea20000000800 */
[----:B0-----:R-:W-:Y:S02]  /*e6c0*/  IMAD.U32 R8, RZ, RZ, UR8 ;  /* 0x00000008ff087e24 */ /* 0x001fe4000f8e00ff */
[----:B------:R-:W-:Y:S01]  /*e6d0*/  IMAD.U32 R9, RZ, RZ, UR9 ;  /* 0x00000009ff097e24 */ /* 0x000fe2000f8e00ff */
[----:B---3--:R-:W-:Y:S01]  /*e6e0*/  @P0 R2UR UR4, R0 ;  /* 0x00000000000402ca */ /* 0x008fe200000e0000 */
[----:B------:R-:W-:-:S06]  /*e6f0*/  IMAD.U32 R0, RZ, RZ, UR10 ;  /* 0x0000000aff007e24 */ /* 0x000fcc000f8e00ff */
[----:B------:R0:W5:Y:S01]  /*e700*/  @P2 LDG.E R0, desc[UR50][R8.64] ;  /* 0x0000003208002981 */ /* 0x000162000c1e1900 */
[----:B-12---:R-:W-:Y:S07]  /*e710*/  @P2 BRA `(.L_x_11072) ;  /* 0x0000000000102947 */ /* 0x006fee0003800000 */
[----:B------:R-:W-:Y:S05]  /*e720*/  @!P0 BRA `(.L_x_11072) ;  /* 0x00000000000c8947 */ /* 0x000fea0003800000 */
[----:B------:R-:W2:Y:S04]  /*e730*/  LDG.E R7, desc[UR50][R28.64] ;  /* 0x000000321c077981 */ /* 0x000ea8000c1e1900 */
[----:B-----5:R-:W2:Y:S02]  /*e740*/  LDG.E R0, desc[UR50][R28.64+0x4] ;  /* 0x000004321c007981 */ /* 0x020ea4000c1e1900 */
[----:B--2---:R-:W-:-:S07]  /*e750*/  IMAD.IADD R0, R0, 0x1, -R7 ;  /* 0x0000000100007824 */ /* 0x004fce00078e0a07 */
.L_x_11072:
[----:B0-----:R-:W-:Y:S01]  /*e760*/  VIADD R8, R136, UR39 ;  /* 0x0000002788087c36 */ /* 0x001fe20008000000 */
[----:B------:R-:W-:Y:S01]  /*e770*/  USHF.R.S32.HI UR9, URZ, 0x1f, UR4 ;  /* 0x0000001f3f097899 */ /* 0x000fe20008011404 */
[----:B-----5:R-:W-:Y:S01]  /*e780*/  IMAD R43, R0, R41, RZ ;  /* 0x00000029002b7224 */ /* 0x020fe200078e02ff */
[----:B------:R-:W-:Y:S01]  /*e790*/  USHF.R.S32.HI UR16, URZ, 0x1f, UR41 ;  /* 0x0000001f3f107899 */ /* 0x000fe20008011429 */
[----:B------:R-:W-:Y:S01]  /*e7a0*/  @P1 IMAD.HI.U32 R5, R8, R5, RZ ;  /* 0x0000000508051227 */ /* 0x000fe200078e00ff */
[----:B------:R-:W-:Y:S01]  /*e7b0*/  ULDC.64 UR14, c[0x0][0xb90] ;  /* 0x0002e400000e7ab9 */ /* 0x000fe20000000a00 */
[----:B------:R-:W-:Y:S01]  /*e7c0*/  UMOV UR8, UR4 ;  /* 0x0000000400087c82 */ /* 0x000fe20008000000 */
[----:B------:R-:W-:Y:S01]  /*e7d0*/  UIMAD UR12, UR16, UR14, URZ ;  /* 0x0000000e100c72a4 */ /* 0x000fe2000f8e023f */
[----:B------:R-:W-:Y:S01]  /*e7e0*/  IMAD.MOV.U32 R4, RZ, RZ, R8 ;  /* 0x000000ffff047224 */ /* 0x000fe200078e0008 */
[----:B------:R-:W-:Y:S01]  /*e7f0*/  UIMAD.WIDE.U32 UR10, UR41, UR14, UR8 ;  /* 0x0000000e290a72a5 */ /* 0x000fe2000f8e0008 */
[----:B------:R-:W-:Y:S01]  /*e800*/  @P1 SHF.R.U32.HI R4, RZ, R6, R5 ;  /* 0x00000006ff041219 */ /* 0x000fe20000011605 */
[----:B------:R-:W-:Y:S01]  /*e810*/  USHF.R.S32.HI UR8, URZ, 0x1f, UR40 ;  /* 0x0000001f3f087899 */ /* 0x000fe20008011428 */
[----:B------:R-:W-:Y:S01]  /*e820*/  IMAD R5, R141, 0x20, R137 ;  /* 0x000000208d057824 */ /* 0x000fe200078e0289 */
[----:B------:R-:W-:Y:S01]  /*e830*/  UIMAD UR12, UR41, UR15, UR12 ;  /* 0x0000000f290c72a4 */ /* 0x000fe2000f8e020c */
[----:B------:R-:W0:Y:S01]  /*e840*/  @P1 LDC R45, c[0x0][0xbec] ;  /* 0x0002fb00ff2d1b82 */ /* 0x000e220000000800 */
[----:B------:R-:W-:Y:S01]  /*e850*/  USEL UR18, UR8, URZ, !UP0 ;  /* 0x0000003f08127287 */ /* 0x000fe2000c000000 */
[----:B------:R-:W-:Y:S01]  /*e860*/  IMAD.MOV R6, RZ, RZ, -R4 ;  /* 0x000000ffff067224 */ /* 0x000fe200078e0a04 */
[----:B------:R-:W-:Y:S01]  /*e870*/  ULDC.64 UR14, c[0x0][0xb98] ;  /* 0x0002e600000e7ab9 */ /* 0x000fe20000000a00 */
[----:B------:R-:W-:Y:S01]  /*e880*/  USEL UR17, UR40, URZ, !UP0 ;  /* 0x0000003f28117287 */ /* 0x000fe2000c000000 */
[----:B------:R-:W-:Y:S01]  /*e890*/  IMAD.WIDE R20, R5, 0x2, R20 ;  /* 0x0000000205147825 */ /* 0x000fe200078e0214 */
[----:B------:R-:W-:-:S02]  /*e8a0*/  UIMAD UR8, UR18, UR14, URZ ;  /* 0x0000000e120872a4 */ /* 0x000fc4000f8e023f */
[----:B------:R-:W-:Y:S01]  /*e8b0*/  UIADD3 UR11, UR11, UR12, URZ ;  /* 0x0000000c0b0b7290 */ /* 0x000fe2000fffe03f */
[----:B------:R-:W-:Y:S01]  /*e8c0*/  IMAD R7, R41, R6, R8 ;  /* 0x0000000629077224 */ /* 0x000fe200078e0208 */
[----:B------:R-:W-:Y:S01]  /*e8d0*/  UIMAD UR8, UR17, UR15, UR8 ;  /* 0x0000000f110872a4 */ /* 0x000fe2000f8e0208 */
[----:B------:R-:W-:Y:S01]  /*e8e0*/  IADD3 R9, P2, R20, 0x1800, RZ ;  /* 0x0000180014097810 */ /* 0x000fe20007f5e0ff */
[----:B------:R-:W-:Y:S01]  /*e8f0*/  UIMAD.WIDE.U32 UR10, UR17, UR14, UR10 ;  /* 0x0000000e110a72a5 */ /* 0x000fe2000f8e000a */
[----:B------:R-:W-:Y:S01]  /*e900*/  SHF.R.S32.HI R6, RZ, 0x1f, R4 ;  /* 0x0000001fff067819 */ /* 0x000fe20000011404 */
[----:B------:R-:W-:Y:S01]  /*e910*/  ULDC.64 UR12, c[0x0][0xb88] ;  /* 0x0002e200000c7ab9 */ /* 0x000fe20000000a00 */
[----:B------:R-:W-:Y:S01]  /*e920*/  SHF.R.S32.HI R5, RZ, 0x1f, R7 ;  /* 0x0000001fff057819 */ /* 0x000fe20000011407 */
[----:B------:R-:W-:Y:S01]  /*e930*/  IMAD.U32 R11, RZ, RZ, UR8 ;  /* 0x00000008ff0b7e24 */ /* 0x000fe2000f8e00ff */
[----:B------:R-:W-:Y:S02]  /*e940*/  LOP3.LUT R8, R9, 0x180, RZ, 0xc0, !PT ;  /* 0x0000018009087812 */ /* 0x000fe400078ec0ff */
[----:B------:R-:W-:Y:S01]  /*e950*/  IADD3 R4, P0, R4, UR10, RZ ;  /* 0x0000000a04047c10 */ /* 0x000fe2000ff1e0ff */
[----:B------:R-:W-:Y:S01]  /*e960*/  IMAD R10, R5, UR12, RZ ;  /* 0x0000000c050a7c24 */ /* 0x000fe2000f8e02ff */
[----:B------:R-:W-:-:S02]  /*e970*/  SHF.R.U64 R8, R8, 0x3, RZ ;  /* 0x0000000308087819 */ /* 0x000fc400000012ff */
[----:B------:R-:W-:Y:S01]  /*e980*/  IADD3.X R5, R6, UR11, R11, P0, !PT ;  /* 0x0000000b06057c10 */ /* 0x000fe200087fe40b */
[----:B------:R-:W-:Y:S01]  /*e990*/  ULDC.64 UR10, c[0x0][0xb50] ;  /* 0x0002d400000a7ab9 */ /* 0x000fe20000000a00 */
[----:B------:R-:W-:Y:S01]  /*e9a0*/  LOP3.LUT R6, R8, R9, RZ, 0x3c, !PT ;  /* 0x0000000908067212 */ /* 0x000fe200078e3cff */
[C---:B------:R-:W-:Y:S01]  /*e9b0*/  IMAD R9, R7.reuse, UR13, R10 ;  /* 0x0000000d07097c24 */ /* 0x040fe2000f8e020a */
[C---:B------:R-:W-:Y:S01]  /*e9c0*/  IADD3 R25, P6, R20.reuse, 0x3000, RZ ;  /* 0x0000300014197810 */ /* 0x040fe20007fde0ff */
[----:B------:R-:W-:Y:S01]  /*e9d0*/  IMAD.WIDE.U32 R4, R7, UR12, R4 ;  /* 0x0000000c07047c25 */ /* 0x000fe2000f8e0004 */
[----:B------:R-:W-:Y:S01]  /*e9e0*/  ULDC.64 UR12, c[0x0][0xaa0] ;  /* 0x0002a800000c7ab9 */ /* 0x000fe20000000a00 */
[----:B------:R-:W-:Y:S02]  /*e9f0*/  IADD3 R13, P5, R20, 0x4800, RZ ;  /* 0x00004800140d7810 */ /* 0x000fe40007fbe0ff */
[----:B------:R-:W-:Y:S01]  /*ea00*/  IMAD.IADD R5, R5, 0x1, R9 ;  /* 0x0000000105057824 */ /* 0x000fe200078e0209 */
[----:B------:R-:W-:Y:S01]  /*ea10*/  LEA R8, P0, R4, UR10, 0x2 ;  /* 0x0000000a04087c11 */ /* 0x000fe2000f8010ff */
[----:B------:R-:W-:Y:S01]  /*ea20*/  VIADD R10, R144, UR39 ;  /* 0x00000027900a7c36 */ /* 0x000fe20008000000 */
[----:B------:R-:W-:Y:S01]  /*ea30*/  IADD3 R33, P4, R20, 0x6000, RZ ;  /* 0x0000600014217810 */ /* 0x000fe20007f9e0ff */
[----:B------:R-:W-:Y:S01]  /*ea40*/  IMAD.X R7, RZ, RZ, R21, P2 ;  /* 0x000000ffff077224 */ /* 0x000fe200010e0615 */
[----:B------:R-:W-:Y:S01]  /*ea50*/  LEA.HI.X R4, R4, UR11, R5, 0x2, P0 ;  /* 0x0000000b04047c11 */ /* 0x000fe200080f1405 */
[----:B------:R-:W-:Y:S01]  /*ea60*/  SHFL.IDX PT, R36, R8, RZ, 0x1c1f ;  /* 0x001c1fff08247589 */ /* 0x000fe200000e0000 */
[----:B------:R-:W-:Y:S01]  /*ea70*/  LOP3.LUT P0, RZ, R142, 0x3, RZ, 0xc0, !PT ;  /* 0x000000038eff7812 */ /* 0x000fe2000780c0ff */
[----:B------:R-:W-:Y:S01]  /*ea80*/  VIADD R0, R10, 0x8 ;  /* 0x000000080a007836 */ /* 0x000fe20000000000 */
[----:B------:R-:W-:Y:S01]  /*ea90*/  IADD3 R5, P3, R20, 0x7800, RZ ;  /* 0x0000780014057810 */ /* 0x000fe20007f7e0ff */
[----:B------:R-:W1:Y:S01]  /*eaa0*/  SHFL.IDX PT, R37, R4, RZ, 0x1c1f ;  /* 0x001c1fff04257589 */ /* 0x000e6200000e0000 */
[----:B------:R-:W-:-:S02]  /*eab0*/  ISETP.GE.OR P2, PT, R10, R43, P0 ;  /* 0x0000002b0a00720c */ /* 0x000fc40000746670 */
[----:B------:R-:W-:Y:S01]  /*eac0*/  ISETP.GE.OR P0, PT, R0, R43, P0 ;  /* 0x0000002b0000720c */ /* 0x000fe20000706670 */
[----:B------:R-:W-:Y:S01]  /*ead0*/  SHFL.IDX PT, R38, R8, 0x1, 0x1c1f ;  /* 0x003c1f0008267f89 */ /* 0x000fe200000e0000 */
[----:B------:R-:W-:Y:S01]  /*eae0*/  LOP3.LUT R0, R5, 0x180, RZ, 0xc0, !PT ;  /* 0x0000018005007812 */ /* 0x000fe200078ec0ff */
[----:B------:R-:W-:Y:S01]  /*eaf0*/  UIMAD UR10, UR9, UR12, URZ ;  /* 0x0000000c090a72a4 */ /* 0x000fe2000f8e023f */
[----:B------:R-:W-:Y:S01]  /*eb00*/  LOP3.LUT R9, R20, 0x180, RZ, 0xc0, !PT ;  /* 0x0000018014097812 */ /* 0x000fe200078ec0ff */
[----:B------:R-:W2:Y:S01]  /*eb10*/  SHFL.IDX PT, R39, R4, 0x1, 0x1c1f ;  /* 0x003c1f0004277f89 */ /* 0x000ea200000e0000 */
[----:B------:R-:W-:Y:S01]  /*eb20*/  SHF.R.U64 R0, R0, 0x3, RZ ;  /* 0x0000000300007819 */ /* 0x000fe200000012ff */
[----:B------:R-:W-:Y:S01]  /*eb30*/  UIMAD.WIDE.U32 UR8, UR4, UR12, URZ ;  /* 0x0000000c040872a5 */ /* 0x000fe2000f8e003f */
[----:B------:R-:W-:Y:S01]  /*eb40*/  LOP3.LUT R24, R25, 0x180, RZ, 0xc0, !PT ;  /* 0x0000018019187812 */ /* 0x000fe200078ec0ff */
[----:B------:R-:W-:Y:S01]  /*eb50*/  IMAD.X R29, RZ, RZ, R21, P3 ;  /* 0x000000ffff1d7224 */ /* 0x000fe200018e0615 */
[----:B------:R-:W-:-:S02]  /*eb60*/  LOP3.LUT R28, R0, R5, RZ, 0x3c, !PT ;  /* 0x00000005001c7212 */ /* 0x000fc400078e3cff */
[----:B------:R-:W-:Y:S02]  /*eb70*/  LOP3.LUT R12, R13, 0x180, RZ, 0xc0, !PT ;  /* 0x000001800d0c7812 */ /* 0x000fe400078ec0ff */
[----:B------:R-:W-:Y:S01]  /*eb80*/  LOP3.LUT R32, R33, 0x180, RZ, 0xc0, !PT ;  /* 0x0000018021207812 */ /* 0x000fe200078ec0ff */
[----:B-1----:R1:W-:Y:S01]  /*eb90*/  @!P2 ST.E desc[UR50][R36.64], R3 ;  /* 0x000000032400a985 */ /* 0x0023e2000c101932 */
[----:B------:R-:W-:Y:S01]  /*eba0*/  IMAD R0, R140, 0x60, R141 ;  /* 0x000000608c007824 */ /* 0x000fe200078e028d */
[----:B------:R-:W-:Y:S01]  /*ebb0*/  UIMAD UR10, UR4, UR13, UR10 ;  /* 0x0000000d040a72a4 */ /* 0x000fe2000f8e020a */
[----:B------:R-:W-:Y:S02]  /*ebc0*/  SHF.R.U64 R9, R9, 0x3, RZ ;  /* 0x0000000309097819 */ /* 0x000fe400000012ff */
[----:B------:R-:W-:Y:S01]  /*ebd0*/  ULDC.64 UR12, c[0x0][0xae8] ;  /* 0x0002ba00000c7ab9 */ /* 0x000fe20000000a00 */
[----:B------:R-:W-:Y:S02]  /*ebe0*/  SHF.R.U64 R24, R24, 0x3, RZ ;  /* 0x0000000318187819 */ /* 0x000fe400000012ff */
[----:B------:R-:W-:-:S02]  /*ebf0*/  SHF.R.U64 R12, R12, 0x3, RZ ;  /* 0x000000030c0c7819 */ /* 0x000fc400000012ff */
[----:B------:R-:W-:Y:S01]  /*ec00*/  SHF.R.U64 R32, R32, 0x3, RZ ;  /* 0x0000000320207819 */ /* 0x000fe200000012ff */
[----:B-1----:R-:W1:Y:S01]  /*ec10*/  @P1 LDC R3, c[0x0][0xbf0] ;  /* 0x0002fc00ff031b82 */ /* 0x002e620000000800 */
[----:B------:R-:W-:Y:S01]  /*ec20*/  VIADD R36, R0, UR39 ;  /* 0x0000002700247c36 */ /* 0x000fe20008000000 */
[----:B------:R-:W-:Y:S01]  /*ec30*/  UIADD3 UR9, UR9, UR10, URZ ;  /* 0x0000000a09097290 */ /* 0x000fe2000fffe03f */
[----:B------:R-:W-:Y:S01]  /*ec40*/  LOP3.LUT R20, R9, R20, RZ, 0x3c, !PT ;  /* 0x0000001409147212 */ /* 0x000fe200078e3cff */
[----:B------:R-:W-:Y:S01]  /*ec50*/  UIMAD UR4, UR16, UR12, URZ ;  /* 0x0000000c100472a4 */ /* 0x000fe2000f8e023f */
[----:B0-----:R-:W-:Y:S01]  /*ec60*/  @P1 IMAD.HI.U32 R0, R36, R45, RZ ;  /* 0x0000002d24001227 */ /* 0x001fe200078e00ff */
[----:B------:R-:W-:Y:S01]  /*ec70*/  UIMAD.WIDE.U32 UR8, UR41, UR12, UR8 ;  /* 0x0000000c290872a5 */ /* 0x000fe2000f8e0008 */
[----:B------:R-:W-:Y:S01]  /*ec80*/  LOP3.LUT R24, R24, R25, RZ, 0x3c, !PT ;  /* 0x0000001918187212 */ /* 0x000fe200078e3cff */
[----:B------:R-:W-:Y:S01]  /*ec90*/  UIMAD UR4, UR41, UR13, UR4 ;  /* 0x0000000d290472a4 */ /* 0x000fe2000f8e0204 */
[----:B------:R-:W-:Y:S01]  /*eca0*/  LOP3.LUT R12, R12, R13, RZ, 0x3c, !PT ;  /* 0x0000000d0c0c7212 */ /* 0x000fe200078e3cff */
[----:B--2---:R0:W-:Y:S01]  /*ecb0*/  @!P0 ST.E desc[UR50][R38.64], R2 ;  /* 0x0000000226008985 */ /* 0x0041e2000c101932 */
[----:B------:R-:W-:Y:S01]  /*ecc0*/  LOP3.LUT R32, R32, R33, RZ, 0x3c, !PT ;  /* 0x0000002120207212 */ /* 0x000fe200078e3cff */
[--C-:B------:R-:W-:Y:S01]  /*ecd0*/  IMAD.X R25, RZ, RZ, R21.reuse, P6 ;  /* 0x000000ffff197224 */ /* 0x100fe200030e0615 */
[----:B------:R-:W-:Y:S01]  /*ece0*/  ULDC.64 UR10, c[0x0][0xaf0] ;  /* 0x0002bc00000a7ab9 */ /* 0x000fe20000000a00 */
[--C-:B------:R-:W-:Y:S01]  /*ecf0*/  IMAD.X R13, RZ, RZ, R21.reuse, P5 ;  /* 0x000000ffff0d7224 */ /* 0x100fe200028e0615 */
[----:B------:R2:W5:Y:S01]  /*ed00*/  LD.E.128 R8, desc[UR50][R20.64] ;  /* 0x0000003214087980 */ /* 0x000562000c101d00 */
[----:B------:R-:W-:Y:S01]  /*ed10*/  IMAD.X R33, RZ, RZ, R21, P4 ;  /* 0x000000ffff217224 */ /* 0x000fe200020e0615 */
[----:B------:R-:W-:-:S02]  /*ed20*/  UIADD3 UR9, UR9, UR4, URZ ;  /* 0x0000000409097290 */ /* 0x000fc4000fffe03f */
[----:B------:R-:W-:Y:S01]  /*ed30*/  UIMAD UR4, UR18, UR10, URZ ;  /* 0x0000000a120472a4 */ /* 0x000fe2000f8e023f */
[----:B------:R-:W5:Y:S04]  /*ed40*/  LD.E.128 R4, desc[UR50][R6.64] ;  /* 0x0000003206047980 */ /* 0x000f68000c101d00 */
[----:B------:R-:W5:Y:S01]  /*ed50*/  LD.E.128 R24, desc[UR50][R24.64] ;  /* 0x0000003218187980 */ /* 0x000f62000c101d00 */
[----:B--2---:R-:W-:Y:S01]  /*ed60*/  IMAD.MOV.U32 R21, RZ, RZ, R36 ;  /* 0x000000ffff157224 */ /* 0x004fe200078e0024 */
[----:B-1----:R-:W-:Y:S01]  /*ed70*/  @P1 SHF.R.U32.HI R21, RZ, R3, R0 ;  /* 0x00000003ff151219 */ /* 0x002fe20000011600 */
        /* <DEDUP_REMOVED lines=11> */
[----:B0-----:R-:W-:Y:S02]  /*ee30*/  IMAD R39, R21, UR11, R0 ;  /* 0x0000000b15277c24 */ /* 0x001fe4000f8e0200 */
[----:B------:R-:W-:Y:S01]  /*ee40*/  IMAD.U32 R3, RZ, RZ, UR9 ;  /* 0x00000009ff037e24 */ /* 0x000fe2000f8e00ff */
[----:B------:R-:W-:Y:S01]  /*ee50*/  SHF.R.S32.HI R0, RZ, 0x1f, R37 ;  /* 0x0000001fff007819 */ /* 0x000fe20000011425 */
[----:B------:R-:W-:Y:S01]  /*ee60*/  IMAD.U32 R2, RZ, RZ, UR8 ;  /* 0x00000008ff027e24 */ /* 0x000fe2000f8e00ff */
[----:B------:R-:W-:Y:S01]  /*ee70*/  ULDC.64 UR8, c[0x0][0xad8] ;  /* 0x0002b60000087ab9 */ /* 0x000fe20000000a00 */
[----:B------:R-:W-:Y:S01]  /*ee80*/  IMAD.U32 R3, RZ, RZ, UR4 ;  /* 0x00000004ff037e24 */ /* 0x000fe2000f8e00ff */
[----:B------:R-:W-:Y:S01]  /*ee90*/  @!PT LDS RZ, [RZ] ;  /* 0x00000000fffff984 */ /* 0x000fe20000000800 */
[----:B------:R-:W-:Y:S01]  /*eea0*/  @!PT LDS RZ, [RZ] ;  /* 0x00000000fffff984 */ /* 0x000fe20000000800 */
[----:B------:R-:W-:Y:S01]  /*eeb0*/  @!PT LDS RZ, [RZ] ;  /* 0x00000000fffff984 */ /* 0x000fe20000000800 */
[----:B------:R-:W-:Y:S01]  /*eec0*/  @!PT LDS RZ, [RZ] ;  /* 0x00000000fffff984 */ /* 0x000fe20000000800 */
[----:B------:R0:W-:Y:S06]  /*eed0*/  MEMBAR.ALL.CTA ;  /* 0x0000000000007992 */ /* 0x0001ec0000008000 */
[----:B0-----:R-:W0:Y:S01]  /*eee0*/  FENCE.VIEW.ASYNC.S ;  /* 0x00000000000073c6 */ /* 0x001e220000000000 */
[----:B------:R-:W-:-:S02]  /*eef0*/  IMAD R0, R0, UR8, RZ ;  /* 0x0000000800007c24 */ /* 0x000fc4000f8e02ff */
[----:B------:R-:W-:-:S04]  /*ef00*/  IMAD.WIDE.U32 R2, R21, UR10, R2 ;  /* 0x0000000a15027c25 */ /* 0x000fc8000f8e0002 */
[----:B------:R-:W-:Y:S02]  /*ef10*/  IMAD.IADD R3, R3, 0x1, R39 ;  /* 0x0000000103037824 */ /* 0x000fe400078e0227 */
[----:B------:R-:W-:Y:S02]  /*ef20*/  IMAD R21, R37, UR9, R0 ;  /* 0x0000000925157c24 */ /* 0x000fe4000f8e0200 */
[----:B------:R-:W-:Y:S01]  /*ef30*/  VIADD R0, R141, UR39 ;  /* 0x000000278d007c36 */ /* 0x000fe20008000000 */
[----:B------:R-:W-:Y:S01]  /*ef40*/  UIADD3 UR4, UR42, 0x2d820, URZ ;  /* 0x0002d8202a047890 */ /* 0x000fe2000fffe03f */
[----:B------:R-:W-:Y:S01]  /*ef50*/  IMAD.WIDE.U32 R2, R37, UR8, R2 ;  /* 0x0000000825027c25 */ /* 0x000fe2000f8e0002 */
[----:B------:R-:W-:Y:S02]  /*ef60*/  ULDC.64 UR8, c[0x0][0xa80] ;  /* 0x0002a00000087ab9 */ /* 0x000fe40000000a00 */
[----:B------:R-:W-:Y:S01]  /*ef70*/  ISETP.GE.AND P0, PT, R0, R43, PT ;  /* 0x0000002b0000720c */ /* 0x000fe20003f06270 */
[----:B------:R-:W-:Y:S01]  /*ef80*/  IMAD.IADD R3, R3, 0x1, R21 ;  /* 0x0000000103037824 */ /* 0x000fe200078e0215 */
[----:B------:R-:W-:Y:S01]  /*ef90*/  LEA R40, P1, R2, UR8, 0x1 ;  /* 0x0000000802287c11 */ /* 0x000fe2000f8208ff */
[----:B------:R-:W-:-:S03]  /*efa0*/  UPRMT UR4, URZ, 0x654, UR4 ;  /* 0x000006543f047896 */ /* 0x000fc60008000004 */
[----:B------:R-:W-:Y:S01]  /*efb0*/  LEA.HI.X R41, R2, UR9, R3, 0x1, P1 ;  /* 0x0000000902297c11 */ /* 0x000fe200088f0c03 */
[----:B0-----:R0:W1:Y:S01]  /*efc0*/  SHFL.IDX PT, R20, R40, RZ, 0x1c1f ;  /* 0x001c1fff28147589 */ /* 0x00106200000e0000 */
[----:B------:R-:W-:Y:S03]  /*efd0*/  BSSY B1, `(.L_x_11073) ;  /* 0x0000010000017945 */ /* 0x000fe60003800000 */
[----:B------:R0:W2:Y:S01]  /*efe0*/  SHFL.IDX PT, R21, R41, RZ, 0x1c1f ;  /* 0x001c1fff29157589 */ /* 0x0000a200000e0000 */
[----:B------:R-:W-:Y:S01]  /*eff0*/  SYNCS.ARRIVE.TRANS64.RED.A1T0 RZ, [UR4], RZ ;  /* 0x000000ffffff79a7 */ /* 0x000fe20008100404 */
        /* <DEDUP_REMOVED lines=10> */
[----:B-----5:R3:W-:Y:S04]  /*f0a0*/  @!P0 ST.E.128 desc[UR50][R2.64], R8 ;  /* 0x0000000802008985 */ /* 0x0207e8000c101d32 */
[----:B------:R3:W-:Y:S04]  /*f0b0*/  @!P1 ST.E.128 desc[UR50][R36.64], R24 ;  /* 0x0000001824009985 */ /* 0x0007e8000c101d32 */
[----:B------:R3:W-:Y:S02]  /*f0c0*/  @!P2 ST.E.128 desc[UR50][R38.64], R32 ;  /* 0x000000202600a985 */ /* 0x0007e4000c101d32 */
.L_x_11074:
[----:B------:R-:W-:Y:S05]  /*f0d0*/  BSYNC B1 ;  /* 0x0000000000017941 */ /* 0x000fea0003800000 */
.L_x_11073:
        /* <DEDUP_REMOVED lines=15> */
[----:B---3--:R-:W-:-:S04]  /*f1d0*/  LEA R2, P0, R139, R8, 0x1 ;  /* 0x000000088b027211 */ /* 0x008fc800078008ff */
[----:B------:R-:W-:-:S05]  /*f1e0*/  LEA.HI.X R3, R139, R9, R146, 0x1, P0 ;  /* 0x000000098b037211 */ /* 0x000fca00000f0c92 */
[----:B------:R0:W-:Y:S01]  /*f1f0*/  ST.E.128 desc[UR50][R2.64], R28 ;  /* 0x0000001c02007985 */ /* 0x0001e2000c101d32 */
[----:B------:R-:W-:Y:S05]  /*f200*/  BRA `(.L_x_11075) ;  /* 0x0000000800787947 */ /* 0x000fea0003800000 */
.L_x_11071:
        /* <DEDUP_REMOVED lines=32> */
.L_x_11076:
        /* <DEDUP_REMOVED lines=47> */
.L_x_11078:
[----:B------:R-:W-:Y:S05]  /*f700*/  BSYNC B1 ;  /* 0x0000000000017941 */ /* 0x000fea0003800000 */
.L_x_11077:
        /* <DEDUP_REMOVED lines=18> */
[----:B0-----:R-:W-:-:S03]  /*f830*/  @P0 SHF.R.U32.HI R5, RZ, R3, R2 ;  /* 0x00000003ff050219 */ /* 0x001fc60000011602 */
[----:B------:R-:W-:Y:S01]  /*f840*/  UIMAD UR4, UR8, UR13, UR4 ;  /* 0x0000000d080472a4 */ /* 0x000fe2000f8e0204 */
[--C-:B------:R-:W-:Y:S01]  /*f850*/  SHF.R.S32.HI R2, RZ, 0x1f, R5.reuse ;  /* 0x0000001fff027819 */ /* 0x100fe20000011405 */
[----:B------:R-:W-:Y:S01]  /*f860*/  UIMAD.WIDE.U32 UR8, UR8, UR12, UR10 ;  /* 0x0000000c080872a5 */ /* 0x000fe2000f8e000a */
[----:B------:R-:W-:Y:S02]  /*f870*/  IMAD.MOV R7, RZ, RZ, -R5 ;  /* 0x000000ffff077224 */ /* 0x000fe400078e0a05 */
[----:B------:R-:W-:Y:S01]  /*f880*/  ULDC.64 UR10, c[0x0][0xae0] ;  /* 0x0002b800000a7ab9 */ /* 0x000fe20000000a00 */
[----:B------:R-:W-:Y:S01]  /*f890*/  UIADD3 UR4, UR9, UR4, URZ ;  /* 0x0000000409047290 */ /* 0x000fe2000fffe03f */
[----:B------:R-:W-:Y:S02]  /*f8a0*/  IMAD R7, R11, R7, R4 ;  /* 0x000000070b077224 */ /* 0x000fe400078e0204 */
[----:B------:R-:W-:Y:S02]  /*f8b0*/  IMAD R6, R2, UR10, RZ ;  /* 0x0000000a02067c24 */ /* 0x000fe4000f8e02ff */
[----:B------:R-:W-:Y:S01]  /*f8c0*/  IMAD.U32 R3, RZ, RZ, UR9 ;  /* 0x00000009ff037e24 */ /* 0x000fe2000f8e00ff */
[----:B------:R-:W-:Y:S01]  /*f8d0*/  SHF.R.S32.HI R4, RZ, 0x1f, R7 ;  /* 0x0000001fff047819 */ /* 0x000fe20000011407 */
[----:B------:R-:W-:Y:S01]  /*f8e0*/  IMAD.U32 R2, RZ, RZ, UR8 ;  /* 0x00000008ff027e24 */ /* 0x000fe2000f8e00ff */
[----:B------:R-:W-:Y:S01]  /*f8f0*/  ULDC.64 UR8, c[0x0][0xad8] ;  /* 0x0002b60000087ab9 */ /* 0x000fe20000000a00 */
[----:B------:R-:W-:-:S02]  /*f900*/  IMAD.U32 R3, RZ, RZ, UR4 ;  /* 0x00000004ff037e24 */ /* 0x000fc4000f8e00ff */
[C---:B------:R-:W-:Y:S02]  /*f910*/  IMAD R9, R5.reuse, UR11, R6 ;  /* 0x0000000b05097c24 */ /* 0x040fe4000f8e0206 */
[----:B------:R-:W-:-:S04]  /*f920*/  IMAD.WIDE.U32 R2, R5, UR10, R2 ;  /* 0x0000000a05027c25 */ /* 0x000fc8000f8e0002 */
[----:B------:R-:W-:Y:S02]  /*f930*/  IMAD R4, R4, UR8, RZ ;  /* 0x0000000804047c24 */ /* 0x000fe4000f8e02ff */
[----:B------:R-:W-:Y:S02]  /*f940*/  IMAD.IADD R3, R3, 0x1, R9 ;  /* 0x0000000103037824 */ /* 0x000fe400078e0209 */
[----:B-----5:R-:W-:Y:S02]  /*f950*/  IMAD R11, R0, R11, RZ ;  /* 0x0000000b000b7224 */ /* 0x020fe400078e02ff */
[----:B------:R-:W-:Y:S02]  /*f960*/  VIADD R0, R141, UR39 ;  /* 0x000000278d007c36 */ /* 0x000fe40008000000 */
[C---:B------:R-:W-:Y:S02]  /*f970*/  IMAD R5, R7.reuse, UR9, R4 ;  /* 0x0000000907057c24 */ /* 0x040fe4000f8e0204 */
[----:B------:R-:W-:Y:S01]  /*f980*/  IMAD.WIDE.U32 R2, R7, UR8, R2 ;  /* 0x0000000807027c25 */ /* 0x000fe2000f8e0002 */
[----:B------:R-:W-:Y:S01]  /*f990*/  ISETP.GE.AND P0, PT, R0, R11, PT ;  /* 0x0000000b0000720c */ /* 0x000fe20003f06270 */
[----:B------:R-:W-:-:S02]  /*f9a0*/  ULDC.64 UR8, c[0x0][0xa80] ;  /* 0x0002a00000087ab9 */ /* 0x000fc40000000a00 */
[----:B------:R-:W-:Y:S01]  /*f9b0*/  IMAD.IADD R3, R3, 0x1, R5 ;  /* 0x0000000103037824 */ /* 0x000fe200078e0205 */
[----:B------:R-:W-:-:S04]  /*f9c0*/  LEA R4, P1, R2, UR8, 0x1 ;  /* 0x0000000802047c11 */ /* 0x000fc8000f8208ff */
[----:B------:R-:W-:Y:S02]  /*f9d0*/  LEA.HI.X R5, R2, UR9, R3, 0x1, P1 ;  /* 0x0000000902057c11 */ /* 0x000fe400088f0c03 */
[----:B------:R0:W1:Y:S04]  /*f9e0*/  SHFL.IDX PT, R2, R4, RZ, 0x1c1f ;  /* 0x001c1fff04027589 */ /* 0x00006800000e0000 */
[----:B------:R0:W2:Y:S01]  /*f9f0*/  SHFL.IDX PT, R3, R5, RZ, 0x1c1f ;  /* 0x001c1fff05037589 */ /* 0x0000a200000e0000 */
        /* <DEDUP_REMOVED lines=13> */
.L_x_11080:
[----:B------:R-:W-:Y:S05]  /*fad0*/  BSYNC B1 ;  /* 0x0000000000017941 */ /* 0x000fea0003800000 */
.L_x_11079:
        /* <DEDUP_REMOVED lines=9> */
[CC--:B-1-3--:R-:W-:Y:S02]  /*fb70*/  @!P3 LEA R6, P0, R138.reuse, R2.reuse, 0x1 ;  /* 0x000000028a06b211 */ /* 0x0cafe400078008ff */
[----:B------:R-:W-:Y:S02]  /*fb80*/  @!P4 LEA R8, P1, R139, R2, 0x1 ;  /* 0x000000028b08c211 */ /* 0x000fe400078208ff */
[----:B0---4-:R-:W-:Y:S01]  /*fb90*/  @!P2 IMAD.WIDE R4, R137, 0x2, R2 ;  /* 0x000000028904a825 */ /* 0x011fe200078e0202 */
[-C--:B------:R-:W-:Y:S02]  /*fba0*/  @!P3 LEA.HI.X R7, R138, R3.reuse, R147, 0x1, P0 ;  /* 0x000000038a07b211 */ /* 0x080fe400000f0c93 */
[----:B------:R-:W-:Y:S02]  /*fbb0*/  @!P4 LEA.HI.X R9, R139, R3, R146, 0x1, P1 ;  /* 0x000000038b09c211 */ /* 0x000fe400008f0c92 */
[----:B------:R0:W-:Y:S04]  /*fbc0*/  @!P2 ST.E.128 desc[UR50][R4.64], RZ ;  /* 0x000000ff0400a985 */ /* 0x0001e8000c101d32 */
[----:B------:R0:W-:Y:S04]  /*fbd0*/  @!P3 ST.E.128 desc[UR50][R6.64], RZ ;  /* 0x000000ff0600b985 */ /* 0x0001e8000c101d32 */
[----:B------:R0:W-:Y:S02]  /*fbe0*/  @!P4 ST.E.128 desc[UR50][R8.64], RZ ;  /* 0x000000ff0800c985 */ /* 0x0001e4000c101d32 */
.L_x_11075:
[----:B------:R-:W-:Y:S05]  /*fbf0*/  BSYNC B0 ;  /* 0x0000000000007941 */ /* 0x000fea0003800000 */
.L_x_11070:
[----:B------:R-:W-:Y:S02]  /*fc00*/  ULDC UR4, c[0x0][0xc3c] ;  /* 0x00030f0000047ab9 */ /* 0x000fe40000000800 */
[----:B------:R-:W-:-:S06]  /*fc10*/  UISETP.GE.AND UP0, UPT, UR6, UR4, UPT ;  /* 0x000000040600728c */ /* 0x000fcc000bf06270 */
[----:B------:R-:W-:-:S13]  /*fc20*/  PLOP3.LUT P0, PT, PT, PT, UP0, 0x80, 0x0 ;  /* 0x000000000000781c */ /* 0x000fda0003f0f008 */
[----:B------:R-:W-:Y:S05]  /*fc30*/  @!P0 BRA `(.L_x_11081) ;  /* 0xffffff1000c88947 */ /* 0x000fea000383ffff */
[----:B------:R-:W-:Y:S05]  /*fc40*/  EXIT ;  /* 0x000000000000794d */ /* 0x000fea0003800000 */
.L_x_10988:
[----:B------:R-:W-:-:S08]  /*fc50*/  NOP ;  /* 0x0000000000007918 */ /* 0x000fd00000000000 */
[----:B------:R-:W0:-:S00]  /*fc60*/  USETMAXREG.DEALLOC.CTAPOOL 0x20 ;  /* 0x00000020000079c8 */ /* 0x000e0000080e0500 */
        /* <DEDUP_REMOVED lines=16> */
.L_x_11082:
        /* <DEDUP_REMOVED lines=42> */
.L_x_11088:
        /* <DEDUP_REMOVED lines=12> */
.L_x_11087:
[----:B------:R-:W-:Y:S05]  /*100d0*/  BSYNC B0 ;  /* 0x0000000000007941 */ /* 0x000fea0003800000 */
.L_x_11086:
        /* <DEDUP_REMOVED lines=21> */
.L_x_11084:
        /* <DEDUP_REMOVED lines=21> */
.L_x_11089:
[----:B-1----:R-:W-:Y:S01]  /*10380*/  IMAD R16, R16, UR5, R13 ;  /* 0x0000000510107c24 */ /* 0x002fe2000f8e020d */
[----:B------:R-:W-:Y:S01]  /*10390*/  IABS R10, R4 ;  /* 0x00000004000a7213 */ /* 0x000fe20000000000 */
[----:B------:R-:W-:Y:S02]  /*103a0*/  IMAD R11, R11, R8, RZ ;  /* 0x000000080b0b7224 */ /* 0x000fe400078e02ff */
[----:B------:R-:W-:Y:S01]  /*103b0*/  IMAD.MOV.U32 R2, RZ, RZ, RZ ;  /* 0x000000ffff027224 */ /* 0x000fe200078e00ff */
[----:B0-----:R-:W-:Y:S01]  /*103c0*/  IADD3 R9, -R16, UR6, RZ ;  /* 0x0000000610097c10 */ /* 0x001fe2000fffe1ff */
[----:B------:R-:W-:Y:S02]  /*103d0*/  IMAD.MOV R10, RZ, RZ, -R10 ;  /* 0x000000ffff0a7224 */ /* 0x000fe400078e0a0a */
[----:B------:R-:W-:Y:S01]  /*103e0*/  IMAD.HI.U32 R2, R3, R11, R2 ;  /* 0x0000000b03027227 */ /* 0x000fe200078e0002 */
[----:B------:R-:W-:-:S05]  /*103f0*/  IABS R6, R9 ;  /* 0x0000000900067213 */ /* 0x000fca0000000000 */
        /* <DEDUP_REMOVED lines=17> */
[----:B------:R-:W-:Y:S02]  /*10510*/  IMAD R4, R4, R2, R9 ;  /* 0x0000000204047224 */ /* 0x000fe400078e0209 */
[----:B------:R-:W-:Y:S01]  /*10520*/  IMAD.MOV.U32 R2, RZ, RZ, RZ ;  /* 0x000000ffff027224 */ /* 0x000fe200078e00ff */
[----:B------:R-:W-:-:S04]  /*10530*/  VIADDMNMX R7, R8, UR5, R7, PT ;  /* 0x0000000508077c46 */ /* 0x000fc8000b800107 */
[-C--:B------:R-:W-:Y:S02]  /*10540*/  IABS R8, R7.reuse ;  /* 0x0000000700087213 */ /* 0x080fe40000000000 */
[----:B------:R-:W-:Y:S02]  /*10550*/  IABS R12, R7 ;  /* 0x00000007000c7213 */ /* 0x000fe40000000000 */
[----:B------:R-:W0:Y:S08]  /*10560*/  I2F.RP R10, R8 ;  /* 0x00000008000a7306 */ /* 0x000e300000209400 */
[----:B0-----:R-:W0:Y:S02]  /*10570*/  MUFU.RCP R10, R10 ;  /* 0x0000000a000a7308 */ /* 0x001e240000001000 */
[----:B0-----:R-:W-:-:S06]  /*10580*/  VIADD R3, R10, 0xffffffe ;  /* 0x0ffffffe0a037836 */ /* 0x001fcc0000000000 */
[----:B------:R-:W0:Y:S02]  /*10590*/  F2I.FTZ.U32.TRUNC.NTZ R3, R3 ;  /* 0x0000000300037305 */ /* 0x000e24000021f000 */
[----:B0-----:R-:W-:-:S04]  /*105a0*/  IMAD.MOV R11, RZ, RZ, -R3 ;  /* 0x000000ffff0b7224 */ /* 0x001fc800078e0a03 */
[----:B------:R-:W-:Y:S01]  /*105b0*/  IMAD R9, R11, R8, RZ ;  /* 0x000000080b097224 */ /* 0x000fe200078e02ff */
[----:B------:R-:W-:-:S03]  /*105c0*/  IABS R11, R4 ;  /* 0x00000004000b7213 */ /* 0x000fc60000000000 */
[----:B------:R-:W-:-:S04]  /*105d0*/  IMAD.HI.U32 R2, R3, R9, R2 ;  /* 0x0000000903027227 */ /* 0x000fc800078e0002 */
[----:B------:R-:W-:Y:S02]  /*105e0*/  IMAD.MOV.U32 R9, RZ, RZ, R11 ;  /* 0x000000ffff097224 */ /* 0x000fe400078e000b */
        /* <DEDUP_REMOVED lines=9> */
[----:B------:R-:W-:Y:S01]  /*10680*/  ISETP.GE.AND P2, PT, R3, RZ, PT ;  /* 0x000000ff0300720c */ /* 0x000fe20003f46270 */
[----:B------:R-:W-:-:S06]  /*10690*/  IMAD.IADD R3, R4, 0x1, R6 ;  /* 0x0000000104037824 */ /* 0x000fcc00078e0206 */
[----:B------:R-:W-:-:S06]  /*106a0*/  @P0 VIADD R2, R2, 0x1 ;  /* 0x0000000102020836 */ /* 0x000fcc0000000000 */
[----:B------:R-:W-:Y:S01]  /*106b0*/  @!P2 IMAD.MOV R2, RZ, RZ, -R2 ;  /* 0x000000ffff02a224 */ /* 0x000fe200078e0a02 */
[----:B------:R-:W-:Y:S01]  /*106c0*/  @!P1 LOP3.LUT R2, RZ, R7, RZ, 0x33, !PT ;  /* 0x00000007ff029212 */ /* 0x000fe200078e33ff */
[----:B------:R-:W-:-:S03]  /*106d0*/  IMAD.MOV R7, RZ, RZ, -R7 ;  /* 0x000000ffff077224 */ /* 0x000fc600078e0a07 */
[----:B------:R-:W-:Y:S01]  /*106e0*/  LOP3.LUT R17, RZ, R2, RZ, 0x33, !PT ;  /* 0x00000002ff117212 */ /* 0x000fe200078e33ff */
[----:B------:R-:W-:-:S04]  /*106f0*/  IMAD R18, R2, R7, R3 ;  /* 0x0000000702127224 */ /* 0x000fc800078e0203 */
[----:B------:R-:W-:Y:S01]  /*10700*/  IMAD.IADD R17, R0, 0x1, R17 ;  /* 0x0000000100117824 */ /* 0x000fe200078e0211 */
[----:B------:R-:W-:Y:S06]  /*10710*/  BRA `(.L_x_11090) ;  /* 0x00000000000c7947 */ /* 0x000fec0003800000 */
.L_x_11085:
[----:B------:R-:W-:Y:S02]  /*10720*/  IMAD.MOV.U32 R17, RZ, RZ, RZ ;  /* 0x000000ffff117224 */ /* 0x000fe400078e00ff */
[----:B------:R-:W-:Y:S02]  /*10730*/  IMAD.U32 R16, RZ, RZ, UR6 ;  /* 0x00000006ff107e24 */ /* 0x000fe4000f8e00ff */
[----:B------:R-:W-:-:S07]  /*10740*/  IMAD.MOV.U32 R18, RZ, RZ, RZ ;  /* 0x000000ffff127224 */ /* 0x000fce00078e00ff */
.L_x_11090:
[----:B------:R-:W-:-:S13]  /*10750*/  ISETP.NE.AND P0, PT, R5, RZ, PT ;  /* 0x000000ff0500720c */ /* 0x000fda0003f05270 */
[----:B------:R-:W0:Y:S01]  /*10760*/  @!P0 S2R R3, SR_CgaCtaId ;  /* 0x0000000000038919 */ /* 0x000e220000008800 */
[----:B------:R-:W-:-:S04]  /*10770*/  @!P0 MOV R0, 0x400 ;  /* 0x0000040000008802 */ /* 0x000fc80000000f00 */
[----:B0-----:R-:W-:-:S05]  /*10780*/  @!P0 LEA R0, R3, R0, 0x18 ;  /* 0x0000000003008211 */ /* 0x001fca00078ec0ff */
[----:B------:R0:W-:Y:S01]  /*10790*/  @!P0 STS.128 [R0+0x2d8d0], R16 ;  /* 0x02d8d01000008388 */ /* 0x0001e20000000c00 */
[----:B------:R-:W-:Y:S06]  /*107a0*/  BAR.ARV 0x5, 0x200 ;  /* 0x0148000000007b1d */ /* 0x000fec0000002000 */
.L_x_11083:
[----:B------:R2:W-:Y:S01]  /*107b0*/  STL [R1+0x1c], RZ ;  /* 0x00001cff01007387 */ /* 0x0005e20000100800 */
[----:B------:R-:W-:Y:S01]  /*107c0*/  ULDC UR4, c[0x0][0xc3c] ;  /* 0x00030f0000047ab9 */ /* 0x000fe20000000800 */
[----:B------:R-:W-:Y:S01]  /*107d0*/  IMAD.MOV.U32 R26, RZ, RZ, 0x1 ;  /* 0x00000001ff1a7424 */ /* 0x000fe200078e00ff */
[----:B-1----:R-:W-:Y:S01]  /*107e0*/  ISETP.GE.AND P0, PT, R19, UR4, PT ;  /* 0x0000000413007c0c */ /* 0x002fe2000bf06270 */
[----:B------:R-:W-:-:S12]  /*107f0*/  IMAD.MOV.U32 R23, RZ, RZ, RZ ;  /* 0x000000ffff177224 */ /* 0x000fd800078e00ff */
[----:B--2---:R-:W-:Y:S05]  /*10800*/  @P0 BRA `(.L_x_11091) ;  /* 0x0000005400fc0947 */ /* 0x004fea0003800000 */
[----:B------:R-:W1:Y:S01]  /*10810*/  S2R R6, SR_TID.X ;  /* 0x0000000000067919 */ /* 0x000e620000002100 */
        /* <DEDUP_REMOVED lines=10> */
[C---:B-1----:R-:W-:Y:S01]  /*108c0*/  LOP3.LUT R5, R6.reuse, 0x7f, RZ, 0xc0, !PT ;  /* 0x0000007f06057812 */ /* 0x042fe200078ec0ff */
[----:B0-----:R-:W-:-:S04]  /*108d0*/  IMAD.SHL.U32 R0, R6, 0x8, RZ ;  /* 0x0000000806007824 */ /* 0x001fc800078e00ff */
        /* <DEDUP_REMOVED lines=8> */
[----:B------:R-:W-:-:S04]  /*10960*/  LOP3.LUT R0, R0, 0x18, RZ, 0xc0, !PT ;  /* 0x0000001800007812 */ /* 0x000fc800078ec0ff */
[----:B------:R-:W-:Y:S01]  /*10970*/  LOP3.LUT R5, R4, 0x60, R2, 0xf8, !PT ;  /* 0x0000006004057812 */ /* 0x000fe200078ef802 */
[----:B------:R-:W-:Y:S01]  /*10980*/  IMAD R2, R3, 0x2, R22 ;  /* 0x0000000203027824 */ /* 0x000fe200078e0216 */
[C---:B------:R-:W-:Y:S02]  /*10990*/  LOP3.LUT R4, R0.reuse, 0x20, RZ, 0xfc, !PT ;  /* 0x0000002000047812 */ /* 0x040fe400078efcff */
[----:B------:R-:W-:Y:S02]  /*109a0*/  LOP3.LUT R0, R0, 0x40, RZ, 0xfc, !PT ;  /* 0x0000004000007812 */ /* 0x000fe400078efcff */
[----:B------:R3:W-:Y:S05]  /*109b0*/  STL [R1+0x4], R2 ;  /* 0x0000040201007387 */ /* 0x0007ea0000100800 */
.L_x_11203:
[----:B------:R-:W-:Y:S05]  /*109c0*/  YIELD ;  /* 0x0000000000007946 */ /* 0x000fea0003800000 */
[----:B------:R-:W-:Y:S01]  /*109d0*/  ULDC.64 UR4, c[0x0][0xa28] ;  /* 0x00028a0000047ab9 */ /* 0x000fe20000000a00 */
[----:B------:R-:W-:Y:S01]  /*109e0*/  IMAD.MOV.U32 R0, RZ, RZ, RZ ;  /* 0x000000ffff007224 */ /* 0x000fe200078e00ff */
[----:B------:R-:W-:Y:S01]  /*109f0*/  ISETP.NE.U32.AND P0, PT, RZ, UR4, PT ;  /* 0x00000004ff007c0c */ /* 0x000fe2000bf05070 */
[----:B0-----:R-:W0:Y:S01]  /*10a00*/  LDC.64 R4, c[0x0][0xa00] ;  /* 0x00028000ff047b82 */ /* 0x001e220000000a00 */
[----:B------:R-:W-:Y:S01]  /*10a10*/  IMAD.MOV.U32 R8, RZ, RZ, RZ ;  /* 0x000000ffff087224 */ /* 0x000fe200078e00ff */
[----:B------:R-:W-:Y:S01]  /*10a20*/  ULDC.64 UR6, c[0x0][0xa08] ;  /* 0x0002820000067ab9 */ /* 0x000fe20000000a00 */
[----:B------:R-:W-:Y:S01]  /*10a30*/  ISETP.NE.AND.EX P0, PT, RZ, UR5, PT, P0 ;  /* 0x00000005ff007c0c */ /* 0x000fe2000bf05300 */
[----:B------:R-:W-:-:S12]  /*10a40*/  ULDC.64 UR4, c[0x0][0xa18] ;  /* 0x0002860000047ab9 */ /* 0x000fd80000000a00 */
[----:B-1-3--:R-:W1:Y:S02]  /*10a50*/  @P0 LDC.64 R2, c[0x0][0xa28] ;  /* 0x00028a00ff020b82 */ /* 0x00ae640000000a00 */
[----:B-1----:R-:W-:-:S05]  /*10a60*/  @P0 IMAD.WIDE R2, R19, 0x4, R2 ;  /* 0x0000000413020825 */ /* 0x002fca00078e0202 */
[----:B------:R1:W5:Y:S01]  /*10a70*/  @P0 LDG.E R0, desc[UR50][R2.64] ;  /* 0x0000003202000981 */ /* 0x000362000c1e1900 */
[----:B------:R-:W-:Y:S01]  /*10a80*/  ISETP.NE.U32.AND P0, PT, RZ, UR4, PT ;  /* 0x00000004ff007c0c */ /* 0x000fe2000bf05070 */
[----:B0-----:R-:W-:Y:S01]  /*10a90*/  IMAD.WIDE R4, R19, 0x4, R4 ;  /* 0x0000000413047825 */ /* 0x001fe200078e0204 */
[----:B------:R-:W-:Y:S02]  /*10aa0*/  ISETP.NE.U32.AND P1, PT, RZ, UR6, PT ;  /* 0x00000006ff007c0c */ /* 0x000fe4000bf25070 */
[----:B------:R-:W-:Y:S01]  /*10ab0*/  ISETP.NE.AND.EX P2, PT, RZ, UR5, PT, P0 ;  /* 0x00000005ff007c0c */ /* 0x000fe2000bf45300 */
[----:B------:R-:W-:Y:S01]  /*10ac0*/  ULDC.64 UR4, c[0x0][0xa00] ;  /* 0x0002800000047ab9 */ /* 0x000fe20000000a00 */
[----:B------:R-:W-:Y:S01]  /*10ad0*/  ISETP.NE.AND.EX P1, PT, RZ, UR7, PT, P1 ;  /* 0x00000007ff007c0c */ /* 0x000fe2000bf25310 */
[----:B------:R-:W-:Y:S01]  /*10ae0*/  IMAD.MOV.U32 R27, RZ, RZ, RZ ;  /* 0x000000ffff1b7224 */ /* 0x000fe200078e00ff */
[----:B------:R-:W-:Y:S01]  /*10af0*/  ISETP.NE.U32.AND P0, PT, RZ, UR4, PT ;  /* 0x00000004ff007c0c */ /* 0x000fe2000bf05070 */
[----:B-1----:R-:W0:Y:S03]  /*10b00*/  LDC.64 R2, c[0x0][0xa08] ;  /* 0x00028200ff027b82 */ /* 0x002e260000000a00 */
[----:B------:R-:W-:-:S05]  /*10b10*/  ISETP.NE.AND.EX P0, PT, RZ, UR5, PT, P0 ;  /* 0x00000005ff007c0c */ /* 0x000fca000bf05300 */
[----:B------:R-:W1:Y:S08]  /*10b20*/  @P2 LDC.64 R6, c[0x0][0xa18] ;  /* 0x00028600ff062b82 */ /* 0x000e700000000a00 */
[----:B--2---:R-:W2:Y:S01]  /*10b30*/  @P0 LDG.E R8, desc[UR50][R4.64] ;  /* 0x0000003204080981 */ /* 0x004ea2000c1e1900 */
        /* <DEDUP_REMOVED lines=16> */
[----:B------:R-:W-:Y:S01]  /*10c40*/  IMAD.MOV.U32 R9, RZ, RZ, R8 ;  /* 0x000000ffff097224 */ /* 0x000fe200078e0008 */
[----:B----4-:R-:W-:Y:S06]  /*10c50*/  @P2 BRA `(.L_x_11092) ;  /* 0x0000000000142947 */ /* 0x010fec0003800000 */
[----:B------:R-:W-:Y:S05]  /*10c60*/  @!P0 BRA `(.L_x_11092) ;  /* 0x0000000000108947 */ /* 0x000fea0003800000 */
[----:B0-----:R-:W2:Y:S04]  /*10c70*/  LDG.E R8, desc[UR50][R4.64] ;  /* 0x0000003204087981 */ /* 0x001ea8000c1e1900 */
[----:B------:R-:W2:Y:S02]  /*10c80*/  LDG.E R7, desc[UR50][R4.64+0x4] ;  /* 0x0000043204077981 */ /* 0x000ea4000c1e1900 */
[----:B--2---:R-:W-:-:S05]  /*10c90*/  IMAD.IADD R9, R7, 0x1, -R8 ;  /* 0x0000000107097824 */ /* 0x004fca00078e0a08 */
[----:B------:R1:W-:Y:S02]  /*10ca0*/  STL [R1+0x10], R9 ;  /* 0x0000100901007387 */ /* 0x0003e40000100800 */
.L_x_11092:
[----:B------:R-:W-:Y:S01]  /*10cb0*/  ULDC.64 UR4, c[0x0][0xa20] ;  /* 0x0002880000047ab9 */ /* 0x000fe20000000a00 */
[----:B-----5:R-:W-:Y:S01]  /*10cc0*/  IMAD.IADD R27, R27, 0x1, R0 ;  /* 0x000000011b1b7824 */ /* 0x020fe200078e0200 */
[----:B------:R-:W-:-:S04]  /*10cd0*/  ISETP.NE.U32.AND P0, PT, RZ, UR4, PT ;  /* 0x00000004ff007c0c */ /* 0x000fc8000bf05070 */
[----:B------:R-:W-:-:S13]  /*10ce0*/  ISETP.NE.AND.EX P0, PT, RZ, UR5, PT, P0 ;  /* 0x00000005ff007c0c */ /* 0x000fda000bf05300 */
[----:B------:R-:W-:Y:S05]  /*10cf0*/  @!P0 BRA `(.L_x_11093) ;  /* 0x0000000000108947 */ /* 0x000fea0003800000 */
[----:B------:R-:W2:Y:S02]  /*10d00*/  LDC.64 R2, c[0x0][0xa20] ;  /* 0x00028800ff027b82 */ /* 0x000ea40000000a00 */
[----:B--2---:R-:W-:-:S05]  /*10d10*/  IMAD.WIDE R2, R19, 0x4, R2 ;  /* 0x0000000413027825 */ /* 0x004fca00078e0202 */
[----:B------:R2:W5:Y:S01]  /*10d20*/  LDG.E R6, desc[UR50][R2.64] ;  /* 0x0000003202067981 */ /* 0x000562000c1e1900 */
[----:B------:R-:W-:Y:S05]  /*10d30*/  BRA `(.L_x_11094) ;  /* 0x0000000000107947 */ /* 0x000fea0003800000 */
.L_x_11093:
[----:B------:R-:W-:Y:S05]  /*10d40*/  @!P1 BRA `(.L_x_11094) ;  /* 0x00000000000c9947 */ /* 0x000fea0003800000 */
[----:B------:R-:W2:Y:S04]  /*10d50*/  LDG.E R5, desc[UR50][R2.64] ;  /* 0x0000003202057981 */ /* 0x000ea8000c1e1900 */
[----:B------:R-:W2:Y:S02]  /*10d60*/  LDG.E R6, desc[UR50][R2.64+0x4] ;  /* 0x0000043202067981 */ /* 0x000ea4000c1e1900 */
[----:B--2---:R-:W-:-:S07]  /*10d70*/  IMAD.IADD R6, R6, 0x1, -R5 ;  /* 0x0000000106067824 */ /* 0x004fce00078e0a05 */
.L_x_11094:
[----:B--2---:R-:W2:Y:S01]  /*10d80*/  LDC R2, c[0x0][0x448] ;  /* 0x00011200ff027b82 */ /* 0x004ea20000000800 */
[----:B0-----:R-:W-:Y:S02]  /*10d90*/  IMAD R8, R17, 0xc0, RZ ;  /* 0x000000c011087824 */ /* 0x001fe400078e02ff */
[----:B-----5:R-:W-:Y:S02]  /*10da0*/  IMAD.IADD R6, R6, 0x1, -R0 ;  /* 0x0000000106067824 */ /* 0x020fe400078e0a00 */
[----:B------:R-:W-:Y:S01]  /*10db0*/  VIADD R0, R8, 0xbf ;  /* 0x000000bf08007836 */ /* 0x000fe20000000000 */
[----:B------:R0:W-:Y:S01]  /*10dc0*/  STL [R1+0xc], R8 ;  /* 0x00000c0801007387 */ /* 0x0001e20000100800 */
[----:B--2---:R-:W-:Y:S02]  /*10dd0*/  ISETP.NE.AND P1, PT, R2, 0x1, PT ;  /* 0x000000010200780c */ /* 0x004fe40003f25270 */
[----:B------:R-:W2:Y:S11]  /*10de0*/  LDC.64 R2, c[0x0][0x9e0] ;  /* 0x00027800ff027b82 */ /* 0x000eb60000000a00 */
[----:B------:R-:W3:Y:S08]  /*10df0*/  @P1 LDC R5, c[0x0][0x44c] ;  /* 0x00011300ff051b82 */ /* 0x000ef00000000800 */
[----:B------:R-:W4:Y:S01]  /*10e00*/  @P1 LDC R4, c[0x0][0x450] ;  /* 0x00011400ff041b82 */ /* 0x000f220000000800 */
[----:B--2---:R-:W-:Y:S01]  /*10e10*/  ISETP.GE.AND P2, PT, R3, 0x1, PT ;  /* 0x000000010300780c */ /* 0x004fe20003f46270 */
[----:B---3--:R-:W-:-:S05]  /*10e20*/  @P1 IMAD.HI.U32 R5, R0, R5, RZ ;  /* 0x0000000500051227 */ /* 0x008fca00078e00ff */
[----:B----4-:R-:W-:Y:S02]  /*10e30*/  @P1 SHF.R.U32.HI R0, RZ, R4, R5 ;  /* 0x00000004ff001219 */ /* 0x010fe40000011605 */
[----:B------:R-:W-:-:S05]  /*10e40*/  IADD3 R5, R6, 0x1, -R9 ;  /* 0x0000000106057810 */ /* 0x000fca0007ffe809 */
[----:B------:R-:W-:-:S04]  /*10e50*/  IMAD.IADD R7, R5, 0x1, R0 ;  /* 0x0000000105077824 */ /* 0x000fc800078e0200 */
[----:B------:R-:W-:Y:S01]  /*10e60*/  IMAD.IADD R2, R7, 0x1, R2 ;  /* 0x0000000107027824 */ /* 0x000fe200078e0202 */
[----:B0-----:R-:W-:Y:S06]  /*10e70*/  @!P2 BRA `(.L_x_11095) ;  /* 0x000000000048a947 */ /* 0x001fec0003800000 */
        /* <DEDUP_REMOVED lines=11> */
.L_x_11097:
[----:B------:R-:W-:-:S13]  /*10f30*/  ISETP.NE.AND P0, PT, R3, 0x1, PT ;  /* 0x000000010300780c */ /* 0x000fda0003f05270 */
[----:B------:R-:W0:Y:S02]  /*10f40*/  @P0 LDC.64 R4, c[0x0][0x9e8] ;  /* 0x00027a00ff040b82 */ /* 0x000e240000000a00 */
[----:B0-----:R-:W-:-:S05]  /*10f50*/  @P0 IMAD.HI.U32 R4, R0, R4, RZ ;  /* 0x0000000400040227 */ /* 0x001fca00078e00ff */
[----:B------:R-:W-:-:S07]  /*10f60*/  @P0 SHF.R.U32.HI R0, RZ, R5, R4 ;  /* 0x00000005ff000219 */ /* 0x000fce0000011604 */
.L_x_11098:
[----:B------:R-:W-:Y:S05]  /*10f70*/  BSYNC B0 ;  /* 0x0000000000007941 */ /* 0x000fea0003800000 */
.L_x_11096:
[----:B------:R-:W-:-:S05]  /*10f80*/  IMAD R5, R0, R3, R3 ;  /* 0x0000000300057224 */ /* 0x000fca00078e0203 */
[----:B------:R-:W-:-:S07]  /*10f90*/  VIMNMX R2, R2, R5, PT ;  /* 0x0000000502027248 */ /* 0x000fce0003fe0100 */
.L_x_11095:
[----:B------:R-:W0:Y:S01]  /*10fa0*/  @P1 LDC R0, c[0x0][0x44c] ;  /* 0x00011300ff001b82 */ /* 0x000e220000000800 */
[----:B------:R-:W-:Y:S01]  /*10fb0*/  VIADD R2, R2, 0x7f ;  /* 0x0000007f02027836 */ /* 0x000fe20000000000 */
[----:B------:R-:W-:Y:S01]  /*10fc0*/  ULDC UR4, c[0x0][0x9dc] ;  /* 0x0002770000047ab9 */ /* 0x000fe20000000800 */
[----:B------:R-:W-:-:S05]  /*10fd0*/  IMAD.MOV.U32 R5, RZ, RZ, R8 ;  /* 0x000000ffff057224 */ /* 0x000fca00078e0008 */
[----:B------:R-:W2:Y:S01]  /*10fe0*/  @P1 LDC R7, c[0x0][0x450] ;  /* 0x00011400ff071b82 */ /* 0x000ea20000000800 */
[----:B0-----:R-:W-:-:S05]  /*10ff0*/  @P1 IMAD.HI.U32 R0, R8, R0, RZ ;  /* 0x0000000008001227 */ /* 0x001fca00078e00ff */
[----:B--2---:R-:W-:Y:S01]  /*11000*/  @P1 SHF.R.U32.HI R5, RZ, R7, R0 ;  /* 0x00000007ff051219 */ /* 0x004fe20000011600 */
[----:B------:R-:W-:Y:S01]  /*11010*/  VIADD R0, R6, 0x7f ;  /* 0x0000007f06007836 */ /* 0x000fe20000000000 */
[----:B------:R-:W-:Y:S02]  /*11020*/  SHF.R.S32.HI R7, RZ, 0x1f, R2 ;  /* 0x0000001fff077819 */ /* 0x000fe40000011402 */
[----:B------:R-:W-:Y:S02]  /*11030*/  IADD3 R6, R5, R6, -R9 ;  /* 0x0000000605067210 */ /* 0x000fe40007ffe809 */
[----:B------:R-:W-:Y:S02]  /*11040*/  LEA.HI R2, R7, R2, RZ, 0x7 ;  /* 0x0000000207027211 */ /* 0x000fe400078f38ff */
[----:B------:R-:W-:Y:S02]  /*11050*/  SHF.R.S32.HI R7, RZ, 0x1f, R0 ;  /* 0x0000001fff077819 */ /* 0x000fe40000011400 */
[----:B------:R-:W-:-:S02]  /*11060*/  SHF.R.S32.HI R2, RZ, 0x7, R2 ;  /* 0x00000007ff027819 */ /* 0x000fc40000011402 */
[----:B------:R-:W-:Y:S01]  /*11070*/  LEA.HI R7, R7, R0, RZ, 0x7 ;  /* 0x0000000007077211 */ /* 0x000fe200078f38ff */
[----:B------:R-:W-:-:S03]  /*11080*/  VIADD R0, R6, -UR4 ;  /* 0x8000000406007c36 */ /* 0x000fc60008000000 */
[----:B------:R-:W-:-:S04]  /*11090*/  SHF.R.S32.HI R7, RZ, 0x7, R7 ;  /* 0x00000007ff077819 */ /* 0x000fc80000011407 */
[----:B------:R-:W-:-:S05]  /*110a0*/  VIMNMX R24, R7, R2, PT ;  /* 0x0000000207187248 */ /* 0x000fca0003fe0100 */
[----:B------:R0:W-:Y:S01]  /*110b0*/  STL [R1+0x8], R24 ;  /* 0x0000081801007387 */ /* 0x0001e20000100800 */
[----:B------:R-:W-:Y:S05]  /*110c0*/  @!P2 BRA `(.L_x_11099) ;  /* 0x000000000048a947 */ /* 0x000fea0003800000 */
[----:B------:R-:W-:Y:S01]  /*110d0*/  IMAD.MOV.U32 R2, RZ, RZ, R6 ;  /* 0x000000ffff027224 */ /* 0x000fe200078e0006 */
[----:B------:R-:W-:Y:S04]  /*110e0*/  BSSY B0, `(.L_x_11100) ;  /* 0x000000e000007945 */ /* 0x000fe80003800000 */
[----:B------:R-:W-:-:S13]  /*110f0*/  ISETP.GT.AND P0, PT, R2, -0x1, PT ;  /* 0xffffffff0200780c */ /* 0x000fda0003f04270 */
[----:B------:R-:W-:Y:S05]  /*11100*/  @P0 BRA `(.L_x_11101) ;  /* 0x00000000001c0947 */ /* 0x000fea0003800000 */
[----:B------:R-:W-:Y:S02]  /*11110*/  ISETP.NE.AND P0, PT, R3, 0x1, PT ;  /* 0x000000010300780c */ /* 0x000fe40003f05270 */
[----:B------:R-:W-:-:S11]  /*11120*/  LOP3.LUT R7, RZ, R2, RZ, 0x33, !PT ;  /* 0x00000002ff077212 */ /* 0x000fd600078e33ff */
[----:B------:R-:W2:Y:S02]  /*11130*/  @P0 LDC.64 R4, c[0x0][0x9e8] ;  /* 0x00027a00ff040b82 */ /* 0x000ea40000000a00 */
[----:B--2---:R-:W-:-:S05]  /*11140*/  @P0 IMAD.HI.U32 R4, R7, R4, RZ ;  /* 0x0000000407040227 */ /* 0x004fca00078e00ff */
[----:B------:R-:W-:-:S04]  /*11150*/  @P0 SHF.R.U32.HI R7, RZ, R5, R4 ;  /* 0x00000005ff070219 */ /* 0x000fc80000011604 */
[----:B------:R-:W-:Y:S01]  /*11160*/  LOP3.LUT R2, RZ, R7, RZ, 0x33, !PT ;  /* 0x00000007ff027212 */ /* 0x000fe200078e33ff */
[----:B------:R-:W-:Y:S06]  /*11170*/  BRA `(.L_x_11102) ;  /* 0x0000000000107947 */ /* 0x000fec0003800000 */
.L_x_11101:
[----:B------:R-:W-:-:S13]  /*11180*/  ISETP.NE.AND P0, PT, R3, 0x1, PT ;  /* 0x000000010300780c */ /* 0x000fda0003f05270 */
[----:B------:R-:W2:Y:S02]  /*11190*/  @P0 LDC.64 R4, c[0x0][0x9e8] ;  /* 0x00027a00ff040b82 */ /* 0x000ea40000000a00 */
[----:B--2---:R-:W-:-:S05]  /*111a0*/  @P0 IMAD.HI.U32 R4, R2, R4, RZ ;  /* 0x0000000402040227 */ /* 0x004fca00078e00ff */
[----:B------:R-:W-:-:S07]  /*111b0*/  @P0 SHF.R.U32.HI R2, RZ, R5, R4 ;  /* 0x00000005ff020219 */ /* 0x000fce0000011604 */
.L_x_11102:
[----:B------:R-:W-:Y:S05]  /*111c0*/  BSYNC B0 ;  /* 0x0000000000007941 */ /* 0x000fea0003800000 */
.L_x_11100:
[----:B------:R-:W-:-:S05]  /*111d0*/  IMAD R3, R2, R3, RZ ;  /* 0x0000000302037224 */ /* 0x000fca00078e02ff */
[----:B------:R-:W-:-:S07]  /*111e0*/  VIMNMX R0, R0, R3, !PT ;  /* 0x0000000300007248 */ /* 0x000fce0007fe0100 */
.L_x_11099:
[----:B------:R-:W-:Y:S01]  /*111f0*/  SHF.R.S32.HI R3, RZ, 0x1f, R0 ;  /* 0x0000001fff037819 */ /* 0x000fe20000011400 */
[----:B------:R-:W-:Y:S03]  /*11200*/  BSSY B7, `(.L_x_11103) ;  /* 0x000041c000077945 */ /* 0x000fe60003800000 */
[----:B------:R-:W-:-:S04]  /*11210*/  LEA.HI R3, R3, R0, RZ, 0x7 ;  /* 0x0000000003037211 */ /* 0x000fc800078f38ff */
[----:B------:R-:W-:-:S04]  /*11220*/  SHF.R.S32.HI R3, RZ, 0x7, R3 ;  /* 0x00000007ff037819 */ /* 0x000fc80000011403 */
[----:B------:R-:W-:-:S04]  /*11230*/  VIMNMX R29, RZ, R3, !PT ;  /* 0x00000003ff1d7248 */ /* 0x000fc80007fe0100 */
[----:B------:R-:W-:-:S13]  /*11240*/  ISETP.GT.AND P0, PT, R24, R29, PT ;  /* 0x0000001d1800720c */ /* 0x000fda0003f04270 */
        /* <DEDUP_REMOVED lines=8> */
[----:B------:R-:W2:Y:S02]  /*112d0*/  FLO.U32 R0, UR4 ;  /* 0x0000000400007d00 */ /* 0x000ea400080e0000 */
        /* <DEDUP_REMOVED lines=9> */
.L_x_11104:
        /* <DEDUP_REMOVED lines=20> */
.L_x_11107:
[----:B------:R-:W-:Y:S05]  /*114b0*/  BSYNC B6 ;  /* 0x0000000000067941 */ /* 0x000fea0003800000 */
.L_x_11106:
        /* <DEDUP_REMOVED lines=20> */
.L_x_11110:
        /* <DEDUP_REMOVED lines=15> */
.L_x_11109:
[----:B------:R-:W-:Y:S05]  /*116f0*/  BSYNC B6 ;  /* 0x0000000000067941 */ /* 0x000fea0003800000 */
.L_x_11108:
[----:B------:R-:W-:Y:S01]  /*11700*/  ULDC.64 UR4, c[0x0][0x9f8] ;  /* 0x00027e0000047ab9 */ /* 0x000fe20000000a00 */
[----:B------:R-:W-:Y:S01]  /*11710*/  IMAD.MOV.U32 R25, RZ, RZ, R19 ;  /* 0x000000ffff197224 */ /* 0x000fe200078e0013 */
[----:B------:R-:W-:-:S04]  /*11720*/  ISETP.NE.U32.AND P0, PT, RZ, UR4, PT ;  /* 0x00000004ff007c0c */ /* 0x000fc8000bf05070 */
[----:B------:R-:W-:Y:S01]  /*11730*/  ISETP.NE.AND.EX P0, PT, RZ, UR5, PT, P0 ;  /* 0x00000005ff007c0c */ /* 0x000fe2000bf05300 */
[----:B------:R-:W-:-:S12]  /*11740*/  ULDC.64 UR4, c[0x0][0xa08] ;  /* 0x0002820000047ab9 */ /* 0x000fd80000000a00 */
[----:B------:R-:W2:Y:S02]  /*11750*/  @P0 LDC.64 R2, c[0x0][0x9f8] ;  /* 0x00027e00ff020b82 */ /* 0x000ea40000000a00 */
[----:B--2---:R-:W-:-:S05]  /*11760*/  @P0 IMAD.WIDE R2, R19, 0x4, R2 ;  /* 0x0000000413020825 */ /* 0x004fca00078e0202 */
[----:B------:R2:W3:Y:S01]  /*11770*/  @P0 LDG.E R25, desc[UR50][R2.64] ;  /* 0x0000003202190981 */ /* 0x0004e2000c1e1900 */
[----:B0-----:R-:W-:Y:S01]  /*11780*/  VIADD R24, R24, 0xffffffff ;  /* 0xffffffff18187836 */ /* 0x001fe20000000000 */
[----:B--2---:R-:W0:Y:S02]  /*11790*/  LDC.64 R2, c[0x0][0x418] ;  /* 0x00010600ff027b82 */ /* 0x004e240000000a00 */
[----:B0-----:R-:W-:Y:S01]  /*117a0*/  LOP3.LUT P0, RZ, R2, UR4, RZ, 0xfc, !PT ;  /* 0x0000000402ff7c12 */ /* 0x001fe2000f80fcff */
[----:B------:R-:W-:-:S03]  /*117b0*/  UMOV UR4, 0xffffffff ;  /* 0xffffffff00047882 */ /* 0x000fc60000000000 */
[----:B------:R-:W-:Y:S02]  /*117c0*/  LOP3.LUT P0, RZ, R3, UR5, RZ, 0xfc, P0 ;  /* 0x0000000503ff7c12 */ /* 0x000fe4000800fcff */
[----:B---3--:R-:W-:Y:S02]  /*117d0*/  SHF.R.S32.HI R28, RZ, 0x1f, R25 ;  /* 0x0000001fff1c7819 */ /* 0x008fe40000011419 */
[----:B------:R-:W-:Y:S01]  /*117e0*/  SEL R17, R25, RZ, !P0 ;  /* 0x000000ff19117207 */ /* 0x000fe20004000000 */
[----:B------:R-:W-:Y:S08]  /*117f0*/  BRA.DIV UR4, `(.L_x_11111) ;  /* 0x0000004e04bc7947 */ /* 0x000ff0000b800000 */
[----:B------:R-:W0:Y:S02]  /*11800*/  S2R R0, SR_TID.X ;  /* 0x0000000000007919 */ /* 0x000e240000002100 */
[----:B0-----:R-:W-:-:S04]  /*11810*/  SHF.R.U32.HI R0, RZ, 0x5, R0 ;  /* 0x00000005ff007819 */ /* 0x001fc80000011600 */
[----:B------:R-:W-:-:S05]  /*11820*/  LOP3.LUT R0, R0, 0x3, RZ, 0xc0, !PT ;  /* 0x0000000300007812 */ /* 0x000fca00078ec0ff */
[----:B------:R0:W2:Y:S02]  /*11830*/  SHFL.IDX PT, R14, R0, RZ, 0x1f ;  /* 0x00001fff000e7589 */ /* 0x0000a400000e0000 */
.L_x_11219:
[----:B0-----:R-:W3:Y:S01]  /*11840*/  LDL.LU R0, [R1] ;  /* 0x0000000001007983 */ /* 0x001ee20000300800 */
[----:B------:R-:W-:Y:S02]  /*11850*/  PLOP3.LUT P1, PT, PT, PT, PT, 0x8, 0x0 ;  /* 0x000000000000781c */ /* 0x000fe40003f2e170 */
[----:B--2---:R-:W-:Y:S02]  /*11860*/  ISETP.NE.AND P0, PT, R14, RZ, PT ;  /* 0x000000ff0e00720c */ /* 0x004fe40003f05270 */
[----:B---3--:R-:W-:-:S09]  /*11870*/  LOP3.LUT R0, R0, 0xfffffffe, RZ, 0xc0, !PT ;  /* 0xfffffffe00007812 */ /* 0x008fd200078ec0ff */
[----:B------:R-:W-:-:S05]  /*11880*/  @P1 LOP3.LUT R0, R0, 0x1, RZ, 0xfc, !PT ;  /* 0x0000000100001812 */ /* 0x000fca00078efcff */
[----:B------:R0:W-:Y:S01]  /*11890*/  STL [R1], R0 ;  /* 0x0000000001007387 */ /* 0x0001e20000100800 */
[----:B------:R-:W-:Y:S05]  /*118a0*/  @P0 BRA `(.L_x_11112) ;  /* 0x0000000400200947 */ /* 0x000fea0003800000 */
[----:B------:R-:W-:-:S03]  /*118b0*/  UMOV UR4, 0xffffffff ;  /* 0xffffffff00047882 */ /* 0x000fc60000000000 */
[----:B------:R-:W-:Y:S05]  /*118c0*/  BRA.DIV UR4, `(.L_x_11113) ;  /* 0x0000004e04bc7947 */ /* 0x000fea000b800000 */
[----:B------:R-:W-:-:S13]  /*118d0*/  ELECT P6, URZ, PT ;  /* 0x00000000003f782f */ /* 0x000fda00038c0000 */
.L_x_11222:
[----:B------:R-:W-:Y:S05]  /*118e0*/  @!P6 BRA `(.L_x_11112) ;  /* 0x000000040010e947 */ /* 0x000fea0003800000 */
[----:B------:R-:W-:-:S04]  /*118f0*/  ISETP.NE.U32.AND P0, PT, R2, RZ, PT ;  /* 0x000000ff0200720c */ /* 0x000fc80003f05070 */
[----:B------:R-:W-:-:S13]  /*11900*/  ISETP.NE.AND.EX P0, PT, R3, RZ, PT, P0 ;  /* 0x000000ff0300720c */ /* 0x000fda0003f05300 */
[----:B------:R-:W-:Y:S05]  /*11910*/  @!P0 BRA `(.L_x_11114) ;  /* 0x0000000000448947 */ /* 0x000fea0003800000 */
[----:B------:R-:W2:Y:S01]  /*11920*/  LDC R6, c[0x0][0x43c] ;  /* 0x00010f00ff067b82 */ /* 0x000ea20000000800 */
[----:B------:R-:W-:Y:S01]  /*11930*/  ULDC.64 UR4, c[0x0][0x428] ;  /* 0x00010a0000047ab9 */ /* 0x000fe20000000a00 */
[----:B--2---:R-:W-:-:S13]  /*11940*/  ISETP.NE.AND P0, PT, R6, 0x1, PT ;  /* 0x000000010600780c */ /* 0x004fda0003f05270 */
[----:B------:R-:W0:Y:S02]  /*11950*/  @P0 LDC.64 R4, c[0x0][0x440] ;  /* 0x00011000ff040b82 */ /* 0x000e240000000a00 */
        /* <DEDUP_REMOVED lines=13> */
.L_x_11114:
[----:B0-----:R-:W-:Y:S01]  /*11a30*/  IMAD R0, R23, 0x8, R22 ;  /* 0x0000000817007824 */ /* 0x001fe200078e0216 */
[----:B--2---:R-:W-:-:S04]  /*11a40*/  SHF.L.U32 R3, R26, 0x1f, RZ ;  /* 0x0000001f1a037819 */ /* 0x004fc800000006ff */
[----:B------:R-:W0:Y:S02]  /*11a50*/  SYNCS.PHASECHK.TRANS64.TRYWAIT P0, [R0+URZ+0x2d840], R3 ;  /* 0x02d84003000075a7 */ /* 0x000e24000800017f */
[----:B0-----:R-:W-:Y:S05]  /*11a60*/  @!P0 BRA `(.L_x_11115) ;  /* 0x0000004c00748947 */ /* 0x001fea0003800000 */
.L_x_11223:
        /* <DEDUP_REMOVED lines=11> */
.L_x_11116:
[----:B------:R-:W2:Y:S01]  /*11b20*/  LDL.LU R2, [R1] ;  /* 0x0000000001027983 */ /* 0x000ea20000300800 */
[----:B------:R-:W-:Y:S01]  /*11b30*/  R2UR UR9, R0 ;  /* 0x00000000000972ca */ /* 0x000fe200000e0000 */
[----:B0-----:R-:W-:Y:S01]  /*11b40*/  IMAD R0, R23, 0x6000, R22 ;  /* 0x0000600017007824 */ /* 0x001fe200078e0216 */
        /* <DEDUP_REMOVED lines=11> */
[----:B------:R-:W-:-:S04]  /*11c00*/  UIADD3 UR9, UR9, 0x2d830, URZ ;  /* 0x0002d83009097890 */ /* 0x000fc8000fffe03f */
[----:B------:R-:W-:Y:S02]  /*11c10*/  ULEA UR11, UR11, UR5, 0x7 ;  /* 0x000000050b0b7291 */ /* 0x000fe4000f8e383f */
[----:B------:R-:W-:Y:S02]  /*11c20*/  UIADD3 UR14, UR8, 0x15400, URZ ;  /* 0x00015400080e7890 */ /* 0x000fe4000fffe03f */
        /* <DEDUP_REMOVED lines=11> */
[----:B------:R3:W-:Y:S01]  /*11ce0*/  UTMALDG.4D [UR8], [UR4], desc[UR6] ;  /* 0x00000608040075b4 */ /* 0x0007e20008019000 */
[----:B--2---:R-:W-:-:S04]  /*11cf0*/  LOP3.LUT R2, R2, 0xfffffffe, RZ, 0xc0, !PT ;  /* 0xfffffffe02027812 */ /* 0x004fc800078ec0ff */
[----:B------:R-:W-:-:S05]  /*11d00*/  @P0 LOP3.LUT R2, R2, 0x1, RZ, 0xfc, !PT ;  /* 0x0000000102020812 */ /* 0x000fca00078efcff */
[----:B------:R3:W-:Y:S01]  /*11d10*/  STL [R1], R2 ;  /* 0x0000000201007387 */ /* 0x0007e20000100800 */
[----:B------:R-:W-:Y:S01]  /*11d20*/  NOP ;  /* 0x0000000000007918 */ /* 0x000fe20000000000 */
.L_x_11112:
[----:B------:R-:W0:Y:S01]  /*11d30*/  LDL.LU R3, [R1+0x14] ;  /* 0x0000140001037983 */ /* 0x000e220000300800 */
[----:B------:R-:W-:Y:S05]  /*11d40*/  WARPSYNC.ALL ;  /* 0x0000000000007948 */ /* 0x000fea0003800000 */
[----:B---3--:R-:W-:Y:S01]  /*11d50*/  ULDC.64 UR4, c[0x0][0x298] ;  /* 0x0000a60000047ab9 */ /* 0x008fe20000000a00 */
[----:B------:R-:W-:Y:S01]  /*11d60*/  ULDC.64 UR6, c[0x0][0xa00] ;  /* 0x0002800000067ab9 */ /* 0x000fe20000000a00 */
[----:B------:R-:W-:Y:S01]  /*11d70*/  VIADD R2, R22, 0xc400 ;  /* 0x0000c40016027836 */ /* 0x000fe20000000000 */
[----:B------:R-:W-:Y:S01]  /*11d80*/  BAR.SYNC.DEFER_BLOCKING 0x8, 0x200 ;  /* 0x0208000000007b1d */ /* 0x000fe20000010000 */
[----:B------:R-:W-:-:S03]  /*11d90*/  ISETP.NE.U32.AND P0, PT, RZ, UR6, PT ;  /* 0x00000006ff007c0c */ /* 0x000fc6000bf05070 */
[----:B------:R-:W-:Y:S02]  /*11da0*/  LOP3.LUT P1, RZ, R2, 0x1bf, RZ, 0xc0, !PT ;  /* 0x000001bf02ff7812 */ /* 0x000fe4000782c0ff */
[----:B------:R-:W-:Y:S01]  /*11db0*/  ISETP.NE.AND.EX P0, PT, RZ, UR7, PT, P0 ;  /* 0x00000007ff007c0c */ /* 0x000fe2000bf05300 */
[----:B------:R-:W-:Y:S01]  /*11dc0*/  BSSY B6, `(.L_x_11117) ;  /* 0x0000020000067945 */ /* 0x000fe20003800000 */
[----:B------:R-:W-:Y:S02]  /*11dd0*/  SHF.R.S32.HI R2, RZ, 0x1f, R19 ;  /* 0x0000001fff027819 */ /* 0x000fe40000011413 */
[----:B0-----:R-:W-:Y:S01]  /*11de0*/  SHF.R.S32.HI R0, RZ, 0x1f, R3 ;  /* 0x0000001fff007819 */ /* 0x001fe20000011403 */
[----:B------:R-:W-:-:S04]  /*11df0*/  IMAD.WIDE.U32 R4, R3, UR4, RZ ;  /* 0x0000000403047c25 */ /* 0x000fc8000f8e00ff */
[----:B------:R-:W-:Y:S01]  /*11e00*/  IMAD R0, R0, UR4, RZ ;  /* 0x0000000400007c24 */ /* 0x000fe2000f8e02ff */
[----:B------:R-:W-:Y:S03]  /*11e10*/  STL.64 [R1+0x20], R4 ;  /* 0x0000200401007387 */ /* 0x000fe60000100a00 */
[----:B------:R-:W-:Y:S01]  /*11e20*/  IMAD R0, R3, UR5, R0 ;  /* 0x0000000503007c24 */ /* 0x000fe2000f8e0200 */
[----:B------:R-:W-:Y:S02]  /*11e30*/  SEL R3, R2, RZ, !P0 ;  /* 0x000000ff02037207 */ /* 0x000fe40004000000 */
[----:B------:R-:W-:Y:S01]  /*11e40*/  SHF.R.S32.HI R2, RZ, 0x1f, R18 ;  /* 0x0000001fff027819 */ /* 0x000fe20000011412 */
[----:B------:R-:W-:-:S05]  /*11e50*/  IMAD.IADD R0, R5, 0x1, R0 ;  /* 0x0000000105007824 */ /* 0x000fca00078e0200 */
[----:B------:R0:W-:Y:S04]  /*11e60*/  STL [R1+0x28], R0 ;  /* 0x0000280001007387 */ /* 0x0001e80000100800 */
[----:B------:R2:W-:Y:S01]  /*11e70*/  STL [R1+0x30], R3 ;  /* 0x0000300301007387 */ /* 0x0005e20000100800 */
[----:B0-----:R-:W-:-:S05]  /*11e80*/  SEL R0, R19, RZ, !P0 ;  /* 0x000000ff13007207 */ /* 0x001fca0004000000 */
        /* <DEDUP_REMOVED lines=19> */
.L_x_11118:
[----:B------:R-:W-:Y:S05]  /*11fc0*/  BSYNC B6 ;  /* 0x0000000000067941 */ /* 0x000fea0003800000 */
.L_x_11117:
[----:B--2---:R-:W2:Y:S01]  /*11fd0*/  LDL.LU R0, [R1+0x28] ;  /* 0x0000280001007983 */ /* 0x004ea20000300800 */
[----:B-1----:R-:W0:Y:S01]  /*11fe0*/  LDC R9, c[0x0][0x448] ;  /* 0x00011200ff097b82 */ /* 0x002e220000000800 */
[----:B------:R-:W-:Y:S01]  /*11ff0*/  ULDC.64 UR4, c[0x0][0x2d8] ;  /* 0x0000b60000047ab9 */ /* 0x000fe20000000a00 */
[----:B------:R-:W-:Y:S01]  /*12000*/  ULDC.64 UR6, c[0x0][0x2c8] ;  /* 0x0000b20000067ab9 */ /* 0x000fe20000000a00 */
[----:B------:R-:W2:Y:S01]  /*12010*/  LDL.LU.64 R2, [R1+0x20] ;  /* 0x0000200001027983 */ /* 0x000ea20000300a00 */
[----:B------:R-:W-:-:S03]  /*12020*/  ULDC.64 UR8, c[0x0][0x280] ;  /* 0x0000a00000087ab9 */ /* 0x000fc60000000a00 */
[----:B------:R-:W3:Y:S04]  /*12030*/  LDL.LU R20, [R1+0x2c] ;  /* 0x00002c0001147983 */ /* 0x000ee80000300800 */
[----:B------:R-:W4:Y:S04]  /*12040*/  LDL.LU R21, [R1+0x30] ;  /* 0x0000300001157983 */ /* 0x000f280000300800 */
[----:B------:R-:W4:Y:S04]  /*12050*/  LDL.LU R4, [R1+0x14] ;  /* 0x0000140001047983 */ /* 0x000f280000300800 */
[----:B------:R-:W4:Y:S01]  /*12060*/  LDL R12, [R1+0xc] ;  /* 0x00000c00010c7983 */ /* 0x000f220000100800 */
[----:B0-----:R-:W-:-:S13]  /*12070*/  ISETP.NE.AND P1, PT, R9, 0x1, PT ;  /* 0x000000010900780c */ /* 0x001fda0003f25270 */
[----:B------:R-:W0:Y:S01]  /*12080*/  @P1 LDC R5, c[0x0][0x450] ;  /* 0x00011400ff051b82 */ /* 0x000e220000000800 */
[----:B------:R-:W1:Y:S01]  /*12090*/  S2R R10, SR_TID.X ;  /* 0x00000000000a7919 */ /* 0x000e620000002100 */
[----:B--2---:R-:W-:Y:S02]  /*120a0*/  IMAD.MOV.U32 R3, RZ, RZ, R0 ;  /* 0x000000ffff037224 */ /* 0x004fe400078e0000 */
[----:B---3--:R-:W-:Y:S02]  /*120b0*/  IMAD R0, R20, UR4, RZ ;  /* 0x0000000414007c24 */ /* 0x008fe4000f8e02ff */
[C---:B------:R-:W-:Y:S01]  /*120c0*/  IMAD.WIDE.U32 R2, R18.reuse, UR4, R2 ;  /* 0x0000000412027c25 */ /* 0x040fe2000f8e0002 */
[----:B------:R-:W2:Y:S03]  /*120d0*/  S2R R20, SR_TID.X ;  /* 0x0000000000147919 */ /* 0x000ea60000002100 */
[----:B------:R-:W-:Y:S01]  /*120e0*/  IMAD R0, R18, UR5, R0 ;  /* 0x0000000512007c24 */ /* 0x000fe2000f8e0200 */
[----:B------:R-:W-:-:S03]  /*120f0*/  ULDC.64 UR4, c[0x0][0x2e0] ;  /* 0x0000b80000047ab9 */ /* 0x000fc60000000a00 */
[----:B------:R-:W-:Y:S02]  /*12100*/  IMAD.IADD R3, R3, 0x1, R0 ;  /* 0x0000000103037824 */ /* 0x000fe400078e0200 */
[----:B----4-:R-:W-:Y:S02]  /*12110*/  IMAD R0, R21, UR4, RZ ;  /* 0x0000000415007c24 */ /* 0x010fe4000f8e02ff */
[----:B------:R-:W3:Y:S01]  /*12120*/  S2R R21, SR_TID.X ;  /* 0x0000000000157919 */ /* 0x000ee20000002100 */
[----:B------:R-:W-:-:S04]  /*12130*/  IMAD.WIDE.U32 R2, R4, UR4, R2 ;  /* 0x0000000404027c25 */ /* 0x000fc8000f8e0002 */
[----:B------:R-:W-:Y:S01]  /*12140*/  IMAD R0, R4, UR5, R0 ;  /* 0x0000000504007c24 */ /* 0x000fe2000f8e0200 */
[----:B------:R-:W-:Y:S01]  /*12150*/  ULDC.64 UR4, c[0x0][0x2d0] ;  /* 0x0000b40000047ab9 */ /* 0x000fe20000000a00 */
[----:B------:R-:W4:Y:S02]  /*12160*/  @P1 LDC R4, c[0x0][0x44c] ;  /* 0x00011300ff041b82 */ /* 0x000f240000000800 */
[----:B------:R-:W-:Y:S01]  /*12170*/  IMAD.IADD R3, R3, 0x1, R0 ;  /* 0x0000000103037824 */ /* 0x000fe200078e0200 */
[----:B--2---:R-:W-:-:S04]  /*12180*/  LOP3.LUT R20, R20, 0x7f, RZ, 0xc0, !PT ;  /* 0x0000007f14147812 */ /* 0x004fc800078ec0ff */
[----:B------:R-:W-:Y:S01]  /*12190*/  SHF.R.U32.HI R20, RZ, 0x2, R20 ;  /* 0x00000002ff147819 */ /* 0x000fe20000011614 */
[----:B---3--:R-:W-:-:S05]  /*121a0*/  IMAD.SHL.U32 R6, R21, 0x20, RZ ;  /* 0x0000002015067824 */ /* 0x008fca00078e00ff */
[----:B------:R-:W-:-:S05]  /*121b0*/  LOP3.LUT R6, R20, 0x60, R6, 0xf8, !PT ;  /* 0x0000006014067812 */ /* 0x000fca00078ef806 */
[----:B------:R-:W-:-:S04]  /*121c0*/  IMAD.IADD R0, R6, 0x1, R12 ;  /* 0x0000000106007824 */ /* 0x000fc800078e020c */
[----:B----4-:R-:W-:-:S04]  /*121d0*/  @P1 IMAD.HI.U32 R6, R0, R4, RZ ;  /* 0x0000000400061227 */ /* 0x010fc800078e00ff */
[----:B------:R-:W-:Y:S01]  /*121e0*/  IMAD.MOV.U32 R4, RZ, RZ, R0 ;  /* 0x000000ffff047224 */ /* 0x000fe200078e0000 */
[----:B0-----:R-:W-:-:S04]  /*121f0*/  @P1 SHF.R.U32.HI R4, RZ, R5, R6 ;  /* 0x00000005ff041219 */ /* 0x001fc80000011606 */
[--C-:B------:R-:W-:Y:S01]  /*12200*/  SHF.R.S32.HI R5, RZ, 0x1f, R4.reuse ;  /* 0x0000001fff057819 */ /* 0x100fe20000011404 */
[----:B------:R-:W-:-:S04]  /*12210*/  IMAD.MOV R6, RZ, RZ, -R4 ;  /* 0x000000ffff067224 */ /* 0x000fc800078e0a04 */
[----:B------:R-:W-:Y:S02]  /*12220*/  IMAD R5, R5, UR4, RZ ;  /* 0x0000000405057c24 */ /* 0x000fe4000f8e02ff */
[----:B------:R-:W-:Y:S02]  /*12230*/  IMAD R6, R9, R6, R0 ;  /* 0x0000000609067224 */ /* 0x000fe400078e0200 */
[C---:B------:R-:W-:Y:S02]  /*12240*/  IMAD R7, R4.reuse, UR5, R5 ;  /* 0x0000000504077c24 */ /* 0x040fe4000f8e0205 */
[----:B------:R-:W-:-:S04]  /*12250*/  IMAD.WIDE.U32 R4, R4, UR4, R2 ;  /* 0x0000000404047c25 */ /* 0x000fc8000f8e0002 */
[----:B------:R-:W-:Y:S01]  /*12260*/  IMAD.IADD R5, R5, 0x1, R7 ;  /* 0x0000000105057824 */ /* 0x000fe200078e0207 */
[----:B------:R-:W-:-:S05]  /*12270*/  SHF.R.S32.HI R7, RZ, 0x1f, R6 ;  /* 0x0000001fff077819 */ /* 0x000fca0000011406 */
[----:B------:R-:W-:Y:S02]  /*12280*/  IMAD R7, R7, UR6, RZ ;  /* 0x0000000607077c24 */ /* 0x000fe4000f8e02ff */
[----:B------:R-:W-:-:S04]  /*12290*/  IMAD.WIDE.U32 R4, R6, UR6, R4 ;  /* 0x0000000606047c25 */ /* 0x000fc8000f8e0004 */
[----:B------:R-:W-:Y:S02]  /*122a0*/  IMAD R6, R6, UR7, R7 ;  /* 0x0000000706067c24 */ /* 0x000fe4000f8e0207 */
[----:B------:R-:W0:Y:S02]  /*122b0*/  @P1 LDC R7, c[0x0][0x450] ;  /* 0x00011400ff071b82 */ /* 0x000e240000000800 */
[----:B------:R-:W-:Y:S01]  /*122c0*/  IMAD.IADD R6, R5, 0x1, R6 ;  /* 0x0000000105067824 */ /* 0x000fe200078e0206 */
[----:B------:R-:W-:-:S04]  /*122d0*/  LEA R5, P0, R4, UR8, 0x1 ;  /* 0x0000000804057c11 */ /* 0x000fc8000f8008ff */
[----:B------:R-:W-:Y:S02]  /*122e0*/  LEA.HI.X R4, R4, UR9, R6, 0x1, P0 ;  /* 0x0000000904047c11 */ /* 0x000fe400080f0c06 */
[----:B------:R-:W2:Y:S01]  /*122f0*/  @P1 LDC R6, c[0x0][0x44c] ;  /* 0x00011300ff061b82 */ /* 0x000ea20000000800 */
[----:B------:R-:W-:Y:S02]  /*12300*/  VIADD R0, R0, 0x80 ;  /* 0x0000008000007836 */ /* 0x000fe40000000000 */
[----:B-1----:R-:W-:-:S05]  /*12310*/  IMAD.SHL.U32 R21, R10, 0x8, RZ ;  /* 0x000000080a157824 */ /* 0x002fca00078e00ff */
[----:B------:R-:W-:Y:S01]  /*12320*/  LOP3.LUT R21, R21, 0x18, RZ, 0xc0, !PT ;  /* 0x0000001815157812 */ /* 0x000fe200078ec0ff */
[----:B--2---:R-:W-:-:S04]  /*12330*/  @P1 IMAD.HI.U32 R8, R0, R6, RZ ;  /* 0x0000000600081227 */ /* 0x004fc800078e00ff */
[----:B------:R-:W-:Y:S01]  /*12340*/  IMAD.MOV.U32 R6, RZ, RZ, R0 ;  /* 0x000000ffff067224 */ /* 0x000fe200078e0000 */
[----:B0-----:R-:W-:-:S05]  /*12350*/  @P1 SHF.R.U32.HI R6, RZ, R7, R8 ;  /* 0x00000007ff061219 */ /* 0x001fca0000011608 */
[----:B------:R-:W-:-:S04]  /*12360*/  IMAD.MOV R7, RZ, RZ, -R6 ;  /* 0x000000ffff077224 */ /* 0x000fc800078e0a06 */
[----:B------:R-:W-:Y:S01]  /*12370*/  IMAD R0, R9, R7, R0 ;  /* 0x0000000709007224 */ /* 0x000fe200078e0200 */
        /* <DEDUP_REMOVED lines=9> */
[----:B------:R-:W-:-:S03]  /*12410*/  SHF.R.S32.HI R6, RZ, 0x1f, R0 ;  /* 0x0000001fff067819 */ /* 0x000fc60000011400 */
[----:B------:R-:W-:Y:S02]  /*12420*/  IMAD.IADD R3, R3, 0x1, R7 ;  /* 0x0000000103037824 */ /* 0x000fe400078e0207 */
[----:B------:R-:W-:Y:S02]  /*12430*/  IMAD R6, R6, UR6, RZ ;  /* 0x0000000606067c24 */ /* 0x000fe4000f8e02ff */
[----:B------:R-:W-:Y:S01]  /*12440*/  IMAD.WIDE.U32 R2, R0, UR6, R2 ;  /* 0x0000000600027c25 */ /* 0x000fe2000f8e0002 */
[----:B------:R-:W-:-:S03]  /*12450*/  LOP3.LUT R13, R21, 0x20, RZ, 0xfc, !PT ;  /* 0x00000020150d7812 */ /* 0x000fc600078efcff */
[----:B------:R-:W-:Y:S01]  /*12460*/  IMAD R6, R0, UR7, R6 ;  /* 0x0000000700067c24 */ /* 0x000fe2000f8e0206 */
[----:B------:R-:W-:-:S03]  /*12470*/  LEA R8, P3, R2, UR8, 0x1 ;  /* 0x0000000802087c11 */ /* 0x000fc6000f8608ff */
[----:B------:R-:W-:Y:S01]  /*12480*/  IMAD.IADD R6, R3, 0x1, R6 ;  /* 0x0000000103067824 */ /* 0x000fe200078e0206 */
[----:B------:R-:W-:Y:S01]  /*12490*/  ISETP.GE.AND P1, PT, R13, UR4, PT ;  /* 0x000000040d007c0c */ /* 0x000fe2000bf26270 */
[----:B-1----:R-:W-:-:S05]  /*124a0*/  IMAD.SHL.U32 R20, R11, 0x8, RZ ;  /* 0x000000080b147824 */ /* 0x002fca00078e00ff */
[----:B------:R-:W-:Y:S02]  /*124b0*/  LOP3.LUT R20, R20, 0x18, RZ, 0xc0, !PT ;  /* 0x0000001814147812 */ /* 0x000fe400078ec0ff */
[----:B------:R-:W-:Y:S02]  /*124c0*/  LOP3.LUT R21, R11, 0x7f, RZ, 0xc0, !PT ;  /* 0x0000007f0b157812 */ /* 0x000fe400078ec0ff */
[----:B------:R-:W-:Y:S01]  /*124d0*/  ISETP.GE.AND P2, PT, R20, UR4, PT ;  /* 0x0000000414007c0c */ /* 0x000fe2000bf46270 */
[----:B------:R-:W-:Y:S01]  /*124e0*/  UMOV UR4, 0xffffffff ;  /* 0xffffffff00047882 */ /* 0x000fe20000000000 */
[----:B------:R-:W-:Y:S02]  /*124f0*/  LEA.HI.X R7, R2, UR9, R6, 0x1, P3 ;  /* 0x0000000902077c11 */ /* 0x000fe400098f0c06 */
[----:B------:R-:W-:Y:S01]  /*12500*/  SHF.R.U32.HI R21, RZ, 0x2, R21 ;  /* 0x00000002ff157819 */ /* 0x000fe20000011615 */
[----:B0-----:R-:W-:Y:S08]  /*12510*/  BRA.DIV UR4, `(.L_x_11119) ;  /* 0x0000004204dc7947 */ /* 0x001ff0000b800000 */
[----:B------:R-:W2:Y:S04]  /*12520*/  LDL.LU R2, [R1+0x10] ;  /* 0x0000100001027983 */ /* 0x000ea80000300800 */
[----:B------:R-:W3:Y:S04]  /*12530*/  LDL.LU R11, [R1+0xc] ;  /* 0x00000c00010b7983 */ /* 0x000ee80000300800 */
[----:B------:R-:W0:Y:S04]  /*12540*/  SHFL.IDX PT, R3, R5, RZ, 0x1c1f ;  /* 0x001c1fff05037589 */ /* 0x000e2800000e0000 */
[----:B------:R-:W-:Y:S01]  /*12550*/  SHFL.IDX PT, R14, R8, 0x1, 0x1c1f ;  /* 0x003c1f00080e7f89 */ /* 0x000fe200000e0000 */
[----:B--2---:R-:W-:-:S03]  /*12560*/  IMAD R6, R2, R9, RZ ;  /* 0x0000000902067224 */ /* 0x004fc600078e02ff */
[----:B------:R-:W1:Y:S01]  /*12570*/  SHFL.IDX PT, R2, R4, RZ, 0x1c1f ;  /* 0x001c1fff04027589 */ /* 0x000e6200000e0000 */
[----:B---3--:R-:W-:-:S05]  /*12580*/  IMAD.IADD R0, R21, 0x1, R11 ;  /* 0x0000000115007824 */ /* 0x008fca00078e020b */
        /* <DEDUP_REMOVED lines=34> */
[----:B0-----:R-:W0:Y:S01]  /*127b0*/  SHFL.IDX PT, R3, R5, 0x3, 0x1c1f ;  /* 0x007c1f0005037f89 */ /* 0x001e2200000e0000 */
[----:B------:R-:W-:-:S05]  /*127c0*/  VIADD R2, R0, 0x80 ;  /* 0x0000008000027836 */ /* 0x000fca0000000000 */
[----:B------:R-:W-:Y:S01]  /*127d0*/  ISETP.GE.AND P3, PT, R2, R6, PT ;  /* 0x000000060200720c */ /* 0x000fe20003f66270 */
[----:B------:R-:W-:-:S05]  /*127e0*/  VIADD R2, R0, 0x60 ;  /* 0x0000006000027836 */ /* 0x000fca0000000000 */
[----:B------:R-:W-:Y:S02]  /*127f0*/  ISETP.GE.AND P4, PT, R2, R6, PT ;  /* 0x000000060200720c */ /* 0x000fe40003f86270 */
[----:B------:R-:W-:Y:S04]  /*12800*/  SHFL.IDX PT, R2, R7, RZ, 0x1c1f ;  /* 0x001c1fff07027589 */ /* 0x000fe800000e0000 */
[----:B------:R-:W-:Y:S07]  /*12810*/  SHFL.IDX PT, R7, R7, 0x1, 0x1c1f ;  /* 0x003c1f0007077f89 */ /* 0x000fee00000e0000 */
[----:B0-----:R-:W-:-:S05]  /*12820*/  @!P4 LEA R3, P5, R20, R3, 0x1 ;  /* 0x000000031403c211 */ /* 0x001fca00078a08ff */
[----:B------:R-:W-:Y:S02]  /*12830*/  @!P4 IMAD.X R9, RZ, RZ, R4, P5 ;  /* 0x000000ffff09c224 */ /* 0x000fe400028e0604 */
[----:B------:R-:W0:Y:S02]  /*12840*/  SHFL.IDX PT, R4, R8, RZ, 0x1c1f ;  /* 0x001c1fff08047589 */ /* 0x000e2400000e0000 */
[----:B0-----:R-:W-:-:S05]  /*12850*/  @!P3 LEA R4, P5, R20, R4, 0x1 ;  /* 0x000000041404b211 */ /* 0x001fca00078a08ff */
[----:B------:R-:W-:Y:S02]  /*12860*/  @!P3 IMAD.X R5, RZ, RZ, R2, P5 ;  /* 0x000000ffff05b224 */ /* 0x000fe400028e0602 */
[----:B------:R-:W-:Y:S02]  /*12870*/  @!P4 IMAD.MOV.U32 R2, RZ, RZ, R3 ;  /* 0x000000ffff02c224 */ /* 0x000fe400078e0003 */
[----:B------:R-:W-:-:S05]  /*12880*/  @!P4 IMAD.MOV.U32 R3, RZ, RZ, R9 ;  /* 0x000000ffff03c224 */ /* 0x000fca00078e0009 */
[----:B------:R-:W-:Y:S04]  /*12890*/  @!P4 LDGSTS.E.BYPASS.LTC128B.128 [R10+0xdc00], desc[UR50][R2.64], !P2 ;  /* 0x0dc00000020acfae */ /* 0x000fe8000d101d72 */
[----:B------:R-:W-:Y:S04]  /*128a0*/  @!P4 LDGSTS.E.BYPASS.LTC128B.128 [R10+0x10c00], desc[UR50][R2.64+0x40], !P1 ;  /* 0x10c00040020acfae */ /* 0x000fe8000c901d72 */
[----:B------:R0:W-:Y:S02]  /*128b0*/  @!P4 LDGSTS.E.BYPASS.LTC128B.128 [R10+0x13c00], desc[UR50][R2.64+0x80], !P0 ;  /* 0x13c00080020acfae */ /* 0x0001e4000c101d72 */
[----:B0-----:R-:W-:-:S02]  /*128c0*/  @!P3 IMAD.MOV.U32 R2, RZ, RZ, R4 ;  /* 0x000000ffff02b224 */ /* 0x001fc400078e0004 */
[----:B------:R-:W-:-:S05]  /*128d0*/  @!P3 IMAD.MOV.U32 R3, RZ, RZ, R5 ;  /* 0x000000ffff03b224 */ /* 0x000fca00078e0005 */
[----:B------:R0:W-:Y:S04]  /*128e0*/  @!P3 LDGSTS.E.BYPASS.LTC128B.128 [R10+0xe400], desc[UR50][R2.64], !P2 ;  /* 0x0e400000020abfae */ /* 0x0001e8000d101d72 */
[----:B------:R0:W-:Y:S04]  /*128f0*/  @!P3 LDGSTS.E.BYPASS.LTC128B.128 [R10+0x11400], desc[UR50][R2.64+0x40], !P1 ;  /* 0x11400040020abfae */ /* 0x0001e8000c901d72 */
[----:B------:R0:W-:Y:S02]  /*12900*/  @!P3 LDGSTS.E.BYPASS.LTC128B.128 [R10+0x14400], desc[UR50][R2.64+0x80], !P0 ;  /* 0x14400080020abfae */ /* 0x0001e4000c101d72 */
.L_x_11236:
[----:B0-----:R-:W-:Y:S02]  /*12910*/  VIADD R3, R0, 0xa0 ;  /* 0x000000a000037836 */ /* 0x001fe40000000000 */
[----:B------:R-:W-:-:S03]  /*12920*/  VIADD R8, R22, 0x2d800 ;  /* 0x0002d80016087836 */ /* 0x000fc60000000000 */
[----:B------:R-:W-:-:S13]  /*12930*/  ISETP.GE.AND P3, PT, R3, R6, PT ;  /* 0x000000060300720c */ /* 0x000fda0003f66270 */
[----:B------:R-:W-:-:S05]  /*12940*/  @!P3 LEA R2, P4, R20, R14, 0x1 ;  /* 0x0000000e1402b211 */ /* 0x000fca00078808ff */
        /* <DEDUP_REMOVED lines=9> */
.L_x_11120:
[----:B------:R-:W-:Y:S02]  /*129e0*/  PLOP3.LUT P1, PT, P1, P0, PT, 0xa2, 0x0 ;  /* 0x000000000000781c */ /* 0x000fe40000f21472 */
[----:B------:R-:W-:-:S08]  /*129f0*/  @P0 R2UR P1, UR4, R22 ;  /* 0x00000000160402ca */ /* 0x000fd00000020000 */
[----:B------:R-:W-:-:S05]  /*12a00*/  @P0 PLOP3.LUT P0, PT, P1, PT, PT, 0x80, 0x0 ;  /* 0x000000000000081c */ /* 0x000fca0000f0f070 */
[----:B------:R-:W-:Y:S01]  /*12a10*/  @!P1 SYNCS.ARRIVE.TRANS64.RED.A0T1 RZ, [UR4+0x2d800], RZ ;  /* 0x02d800ffffff99a7 */ /* 0x000fe20008200404 */
[----:B------:R-:W-:Y:S07]  /*12a20*/  @!P1 ARRIVES.LDGSTSBAR.64.TRANSCNT [UR4+0x2d800] ;  /* 0x02d80000ff0099b0 */ /* 0x000fee0008000a84 */
[----:B------:R-:W-:Y:S05]  /*12a30*/  @P0 BRA.U.ANY `(.L_x_11120) ;  /* 0xfffffffd00e80947 */ /* 0x000fea000393ffff */
[----:B0-----:R-:W2:Y:S02]  /*12a40*/  LDL.LU R2, [R1+0x1c] ;  /* 0x00001c0001027983 */ /* 0x001ea40000300800 */
[----:B--2---:R-:W-:-:S05]  /*12a50*/  VIADD R2, R2, 0x1 ;  /* 0x0000000102027836 */ /* 0x004fca0000000000 */
[----:B------:R0:W-:Y:S01]  /*12a60*/  STL [R1+0x1c], R2 ;  /* 0x00001c0201007387 */ /* 0x0001e20000100800 */
[----:B------:R-:W-:-:S04]  /*12a70*/  LEA.HI R0, R2, R2, RZ, 0x1 ;  /* 0x0000000202007211 */ /* 0x000fc800078f08ff */
[----:B------:R-:W-:-:S05]  /*12a80*/  LOP3.LUT R0, R0, 0xfffffffe, RZ, 0xc0, !PT ;  /* 0xfffffffe00007812 */ /* 0x000fca00078ec0ff */
[----:B------:R-:W-:-:S05]  /*12a90*/  IMAD.IADD R0, R2, 0x1, -R0 ;  /* 0x0000000102007824 */ /* 0x000fca00078e0a00 */
[----:B------:R-:W-:Y:S01]  /*12aa0*/  SHF.L.U32 R3, R0, 0x1f, RZ ;  /* 0x0000001f00037819 */ /* 0x000fe200000006ff */
[----:B------:R-:W-:Y:S01]  /*12ab0*/  NOP ;  /* 0x0000000000007918 */ /* 0x000fe20000000000 */
[----:B0-----:R-:W2:Y:S01]  /*12ac0*/  LDL R2, [R1+0x8] ;  /* 0x0000080001027983 */ /* 0x001ea20000100800 */
[----:B------:R0:W-:Y:S01]  /*12ad0*/  SYNCS.ARRIVE.TRANS64.A1T0 RZ, [R22+URZ+0x2d800], RZ ;  /* 0x02d800ff16ff79a7 */ /* 0x0001e2000810003f */
[----:B------:R-:W-:Y:S01]  /*12ae0*/  BSSY B0, `(.L_x_11121) ;  /* 0x0000005000007945 */ /* 0x000fe20003800000 */
[----:B------:R-:W1:Y:S01]  /*12af0*/  SYNCS.PHASECHK.TRANS64.TRYWAIT P0, [R22+URZ+0x2d820], R3 ;  /* 0x02d82003160075a7 */ /* 0x000e62000800017f */
[----:B--2---:R-:W-:-:S05]  /*12b00*/  VIADD R0, R2, 0xfffffffe ;  /* 0xfffffffe02007836 */ /* 0x004fca0000000000 */
[----:B------:R-:W-:Y:S01]  /*12b10*/  ISETP.GE.AND P1, PT, R0, R29, PT ;  /* 0x0000001d0000720c */ /* 0x000fe20003f26270 */
[----:B01----:R-:W-:-:S12]  /*12b20*/  @!P0 BRA `(.L_x_11122) ;  /* 0x0000004400708947 */ /* 0x003fd80003800000 */
.L_x_11237:
[----:B------:R-:W-:Y:S05]  /*12b30*/  BSYNC B0 ;  /* 0x0000000000007941 */ /* 0x000fea0003800000 */
.L_x_11121:
[----:B------:R-:W-:Y:S04]  /*12b40*/  BSSY B0, `(.L_x_11123) ;  /* 0x0000228000007945 */ /* 0x000fe80003800000 */
[----:B------:R-:W-:Y:S05]  /*12b50*/  @!P1 BRA `(.L_x_11124) ;  /* 0x0000002000989947 */ /* 0x000fea0003800000 */
[----:B------:R-:W0:Y:S01]  /*12b60*/  LDL R2, [R1+0x8] ;  /* 0x0000080001027983 */ /* 0x000e220000100800 */
[----:B------:R-:W-:Y:S01]  /*12b70*/  LOP3.LUT R6, RZ, R29, RZ, 0x33, !PT ;  /* 0x0000001dff067212 */ /* 0x000fe200078e33ff */
[----:B------:R-:W-:Y:S01]  /*12b80*/  BSSY B2, `(.L_x_11125) ;  /* 0x00000bb000027945 */ /* 0x000fe20003800000 */
[----:B0-----:R-:W-:-:S05]  /*12b90*/  IMAD.MOV R3, RZ, RZ, -R2 ;  /* 0x000000ffff037224 */ /* 0x001fca00078e0a02 */
[----:B------:R-:W-:-:S05]  /*12ba0*/  VIADDMNMX R6, R3, 0x1, R6, !PT ;  /* 0x0000000103067846 */ /* 0x000fca0007800106 */
[----:B------:R-:W-:-:S05]  /*12bb0*/  IMAD.IADD R2, R2, 0x1, R6 ;  /* 0x0000000102027824 */ /* 0x000fca00078e0206 */
[----:B------:R-:W-:-:S04]  /*12bc0*/  LOP3.LUT R2, R2, 0x1, RZ, 0xc0, !PT ;  /* 0x0000000102027812 */ /* 0x000fc800078ec0ff */
[----:B------:R-:W-:-:S13]  /*12bd0*/  ISETP.NE.U32.AND P0, PT, R2, 0x1, PT ;  /* 0x000000010200780c */ /* 0x000fda0003f05070 */
        /* <DEDUP_REMOVED lines=27> */
[----:B------:R-:W-:-:S04]  /*12d90*/  IMAD.WIDE.U32 R2, R25, UR6, R2 ;  /* 0x0000000619027c25 */ /* 0x000fc8000f8e0002 */
[----:B------:R-:W-:Y:S01]  /*12da0*/  IMAD.IADD R3, R4, 0x1, R3 ;  /* 0x0000000104037824 */ /* 0x000fe200078e0203 */
[----:B------:R-:W-:-:S04]  /*12db0*/  LEA R4, P0, R2, UR4, 0x2 ;  /* 0x0000000402047c11 */ /* 0x000fc8000f8010ff */
[----:B------:R-:W-:-:S06]  /*12dc0*/  LEA.HI.X R5, R2, UR5, R3, 0x2, P0 ;  /* 0x0000000502057c11 */ /* 0x000fcc00080f1403 */
[----:B------:R0:W5:Y:S03]  /*12dd0*/  LDG.E R5, desc[UR50][R4.64] ;  /* 0x0000003204057981 */ /* 0x000166000c1e1900 */
.L_x_11129:
[----:B------:R-:W-:Y:S01]  /*12de0*/  IMAD R3, R7, 0x8, R22 ;  /* 0x0000000807037824 */ /* 0x000fe200078e0216 */
[----:B------:R-:W-:Y:S01]  /*12df0*/  SHF.L.U32 R2, R9, 0x1f, RZ ;  /* 0x0000001f09027819 */ /* 0x000fe200000006ff */
[----:B------:R-:W-:Y:S03]  /*12e00*/  BSSY B3, `(.L_x_11130) ;  /* 0x0000003000037945 */ /* 0x000fe60003800000 */
[----:B------:R-:W1:Y:S02]  /*12e10*/  SYNCS.PHASECHK.TRANS64.TRYWAIT P0, [R3+URZ+0x2d840], R2 ;  /* 0x02d84002030075a7 */ /* 0x000e64000800017f */
[----:B-1----:R-:W-:Y:S05]  /*12e20*/  @!P0 BRA `(.L_x_11131) ;  /* 0x0000004000c48947 */ /* 0x002fea0003800000 */
.L_x_11238:
[----:B------:R-:W-:Y:S05]  /*12e30*/  BSYNC B3 ;  /* 0x0000000000037941 */ /* 0x000fea0003800000 */
.L_x_11130:
        /* <DEDUP_REMOVED lines=12> */
.L_x_11133:
[----:B------:R-:W-:Y:S05]  /*12f00*/  BSYNC B3 ;  /* 0x0000000000037941 */ /* 0x000fea0003800000 */
.L_x_11132:
        /* <DEDUP_REMOVED lines=11> */
.L_x_11134:
        /* <DEDUP_REMOVED lines=16> */
.L_x_11135:
        /* <DEDUP_REMOVED lines=16> */
.L_x_11136:
        /* <DEDUP_REMOVED lines=15> */
.L_x_11239:
[----:B------:R-:W-:Y:S05]  /*132b0*/  BSYNC B3 ;  /* 0x0000000000037941 */ /* 0x000fea0003800000 */
.L_x_11137:
        /* <DEDUP_REMOVED lines=12> */
.L_x_11140:
[----:B------:R-:W-:Y:S05]  /*13380*/  BSYNC B3 ;  /* 0x0000000000037941 */ /* 0x000fea0003800000 */
.L_x_11139:
        /* <DEDUP_REMOVED lines=11> */
.L_x_11141:
        /* <DEDUP_REMOVED lines=15> */
.L_x_11142:
        /* <DEDUP_REMOVED lines=15> */
.L_x_11143:
        /* <DEDUP_REMOVED lines=12> */
.L_x_11128:
[----:B------:R-:W-:Y:S05]  /*136e0*/  BSYNC B1 ;  /* 0x0000000000017941 */ /* 0x000fea0003800000 */
.L_x_11127:
[----:B------:R-:W2:Y:S01]  /*136f0*/  LDL R0, [R1+0x8] ;  /* 0x0000080001007983 */ /* 0x000ea20000100800 */
[----:B------:R-:W-:Y:S02]  /*13700*/  IMAD.MOV.U32 R23, RZ, RZ, R7 ;  /* 0x000000ffff177224 */ /* 0x000fe400078e0007 */
[----:B------:R-:W-:Y:S02]  /*13710*/  IMAD.MOV.U32 R26, RZ, RZ, R9 ;  /* 0x000000ffff1a7224 */ /* 0x000fe400078e0009 */
[----:B--2---:R-:W-:-:S07]  /*13720*/  VIADD R0, R0, 0xfffffffd ;  /* 0xfffffffd00007836 */ /* 0x004fce0000000000 */
.L_x_11126:
[----:B------:R-:W-:Y:S05]  /*13730*/  BSYNC B2 ;  /* 0x0000000000027941 */ /* 0x000fea0003800000 */
.L_x_11125:
[----:B------:R-:W2:Y:S01]  /*13740*/  LDL.LU R2, [R1+0x8] ;  /* 0x0000080001027983 */ /* 0x000ea20000300800 */
[----:B------:R-:W-:Y:S01]  /*13750*/  VIADD R6, R6, 0xfffffffe ;  /* 0xfffffffe06067836 */ /* 0x000fe20000000000 */
[----:B--2---:R-:W-:-:S04]  /*13760*/  LOP3.LUT R3, RZ, R2, RZ, 0x33, !PT ;  /* 0x00000002ff037212 */ /* 0x004fc800078e33ff */
[----:B------:R-:W-:-:S13]  /*13770*/  ISETP.NE.AND P0, PT, R6, R3, PT ;  /* 0x000000030600720c */ /* 0x000fda0003f05270 */
[----:B------:R-:W-:Y:S05]  /*13780*/  @!P0 BRA `(.L_x_11124) ;  /* 0x00000014008c8947 */ /* 0x000fea0003800000 */
[----:B------:R-:W-:-:S07]  /*13790*/  IMAD.MOV.U32 R4, RZ, RZ, R17 ;  /* 0x000000ffff047224 */ /* 0x000fce00078e0011 */
.L_x_11178:
        /* <DEDUP_REMOVED lines=30> */
[----:B------:R-:W-:-:S05]  /*13980*/  LEA.HI.X R5, R2, UR5, R3, 0x2, P0 ;  /* 0x0000000502057c11 */ /* 0x000fca00080f1403 */
[----:B------:R0:W5:Y:S04]  /*13990*/  LDG.E R4, desc[UR50][R4.64] ;  /* 0x0000003204047981 */ /* 0x000168000c1e1900 */
.L_x_11146:
[----:B------:R-:W-:Y:S01]  /*139a0*/  IMAD R3, R6, 0x8, R22 ;  /* 0x0000000806037824 */ /* 0x000fe200078e0216 */
[----:B------:R-:W-:Y:S01]  /*139b0*/  SHF.L.U32 R2, R7, 0x1f, RZ ;  /* 0x0000001f07027819 */ /* 0x000fe200000006ff */
[----:B------:R-:W-:Y:S03]  /*139c0*/  BSSY B2, `(.L_x_11147) ;  /* 0x0000003000027945 */ /* 0x000fe60003800000 */
[----:B------:R-:W1:Y:S02]  /*139d0*/  SYNCS.PHASECHK.TRANS64.TRYWAIT P0, [R3+URZ+0x2d840], R2 ;  /* 0x02d84002030075a7 */ /* 0x000e64000800017f */
[----:B-1----:R-:W-:Y:S05]  /*139e0*/  @!P0 BRA `(.L_x_11148) ;  /* 0x0000003400fc8947 */ /* 0x002fea0003800000 */
.L_x_11240:
[----:B------:R-:W-:Y:S05]  /*139f0*/  BSYNC B2 ;  /* 0x0000000000027941 */ /* 0x000fea0003800000 */
.L_x_11147:
        /* <DEDUP_REMOVED lines=12> */
.L_x_11150:
[----:B------:R-:W-:Y:S05]  /*13ac0*/  BSYNC B2 ;  /* 0x0000000000027941 */ /* 0x000fea0003800000 */
.L_x_11149:
        /* <DEDUP_REMOVED lines=11> */
.L_x_11151:
        /* <DEDUP_REMOVED lines=16> */
.L_x_11152:
        /* <DEDUP_REMOVED lines=16> */
.L_x_11153:
        /* <DEDUP_REMOVED lines=15> */
.L_x_11241:
[----:B------:R-:W-:Y:S05]  /*13e70*/  BSYNC B2 ;  /* 0x0000000000027941 */ /* 0x000fea0003800000 */
.L_x_11154:
        /* <DEDUP_REMOVED lines=11> */
.L_x_11157:
[----:B------:R-:W-:Y:S05]  /*13f30*/  BSYNC B2 ;  /* 0x0000000000027941 */ /* 0x000fea0003800000 */
.L_x_11156:
        /* <DEDUP_REMOVED lines=10> */
.L_x_11158:
        /* <DEDUP_REMOVED lines=15> */
.L_x_11159:
        /* <DEDUP_REMOVED lines=15> */
.L_x_11160:
        /* <DEDUP_REMOVED lines=12> */
.L_x_11145:
[----:B------:R-:W-:Y:S05]  /*14280*/  BSYNC B1 ;  /* 0x0000000000017941 */ /* 0x000fea0003800000 */
.L_x_11144:
[----:B------:R-:W2:Y:S01]  /*14290*/  LDL R2, [R1] ;  /* 0x0000000001027983 */ /* 0x000ea20000100800 */
[----:B------:R-:W-:Y:S01]  /*142a0*/  VIADD R23, R6, 0x1 ;  /* 0x0000000106177836 */ /* 0x000fe20000000000 */
[----:B------:R-:W-:Y:S01]  /*142b0*/  BSSY B1, `(.L_x_11161) ;  /* 0x00000ad000017945 */ /* 0x000fe20003800000 */
[----:B------:R-:W-:-:S03]  /*142c0*/  VIADD R9, R0, 0xffffffff ;  /* 0xffffffff00097836 */ /* 0x000fc60000000000 */
        /* <DEDUP_REMOVED lines=28> */
.L_x_11163:
[----:B------:R-:W-:Y:S01]  /*14490*/  IMAD R2, R23, 0x8, R22 ;  /* 0x0000000817027824 */ /* 0x000fe200078e0216 */
[----:B------:R-:W-:Y:S01]  /*144a0*/  SHF.L.U32 R3, R26, 0x1f, RZ ;  /* 0x0000001f1a037819 */ /* 0x000fe200000006ff */
[----:B------:R-:W-:Y:S03]  /*144b0*/  BSSY B2, `(.L_x_11164) ;  /* 0x0000003000027945 */ /* 0x000fe60003800000 */
[----:B------:R-:W1:Y:S02]  /*144c0*/  SYNCS.PHASECHK.TRANS64.TRYWAIT P0, [R2+URZ+0x2d840], R3 ;  /* 0x02d84003020075a7 */ /* 0x000e64000800017f */
[----:B-1----:R-:W-:Y:S05]  /*144d0*/  @!P0 BRA `(.L_x_11165) ;  /* 0x0000002c00688947 */ /* 0x002fea0003800000 */
.L_x_11242:
[----:B------:R-:W-:Y:S05]  /*144e0*/  BSYNC B2 ;  /* 0x0000000000027941 */ /* 0x000fea0003800000 */
.L_x_11164:
        /* <DEDUP_REMOVED lines=12> */
.L_x_11167:
[----:B------:R-:W-:Y:S05]  /*145b0*/  BSYNC B2 ;  /* 0x0000000000027941 */ /* 0x000fea0003800000 */
.L_x_11166:
        /* <DEDUP_REMOVED lines=12> */
.L_x_11168:
        /* <DEDUP_REMOVED lines=16> */
.L_x_11169:
        /* <DEDUP_REMOVED lines=16> */
.L_x_11170:
        /* <DEDUP_REMOVED lines=15> */
.L_x_11243:
[----:B------:R-:W-:Y:S05]  /*14970*/  BSYNC B2 ;  /* 0x0000000000027941 */ /* 0x000fea0003800000 */
.L_x_11171:
        /* <DEDUP_REMOVED lines=11> */
.L_x_11174:
[----:B------:R-:W-:Y:S05]  /*14a30*/  BSYNC B2 ;  /* 0x0000000000027941 */ /* 0x000fea0003800000 */
.L_x_11173:
        /* <DEDUP_REMOVED lines=10> */
.L_x_11175:
        /* <DEDUP_REMOVED lines=15> */
.L_x_11176:
        /* <DEDUP_REMOVED lines=15> */
.L_x_11177:
        /* <DEDUP_REMOVED lines=12> */
.L_x_11162:
[----:B------:R-:W-:Y:S05]  /*14d80*/  BSYNC B1 ;  /* 0x0000000000017941 */ /* 0x000fea0003800000 */
.L_x_11161:
[----:B------:R-:W-:Y:S01]  /*14d90*/  ISETP.GT.AND P0, PT, R9, R29, PT ;  /* 0x0000001d0900720c */ /* 0x000fe20003f04270 */
[----:B------:R-:W-:-:S12]  /*14da0*/  VIADD R0, R0, 0xfffffffe ;  /* 0xfffffffe00007836 */ /* 0x000fd80000000000 */
[----:B------:R-:W-:Y:S05]  /*14db0*/  @P0 BRA `(.L_x_11178) ;  /* 0xffffffe800780947 */ /* 0x000fea000383ffff */
.L_x_11124:
[----:B------:R-:W-:Y:S05]  /*14dc0*/  BSYNC B0 ;  /* 0x0000000000007941 */ /* 0x000fea0003800000 */
.L_x_11123:
        /* <DEDUP_REMOVED lines=17> */
.L_x_11180:
[----:B------:R-:W-:Y:S05]  /*14ee0*/  BSYNC B0 ;  /* 0x0000000000007941 */ /* 0x000fea0003800000 */
.L_x_11179:
[----:B------:R-:W2:Y:S01]  /*14ef0*/  LDL R0, [R1] ;  /* 0x0000000001007983 */ /* 0x000ea20000100800 */
[----:B------:R-:W-:Y:S01]  /*14f00*/  BSSY B0, `(.L_x_11181) ;  /* 0x0000046000007945 */ /* 0x000fe20003800000 */
[----:B--2---:R-:W-:-:S13]  /*14f10*/  LOP3.LUT P0, RZ, R0, 0x1, RZ, 0xc0, !PT ;  /* 0x0000000100ff7812 */ /* 0x004fda000780c0ff */
[----:B------:R-:W-:Y:S05]  /*14f20*/  @!P0 BRA `(.L_x_11182) ;  /* 0x00000004000c8947 */ /* 0x000fea0003800000 */
[----:B0-----:R-:W-:Y:S01]  /*14f30*/  IMAD R3, R23, 0x8, R22 ;  /* 0x0000000817037824 */ /* 0x001fe200078e0216 */
[----:B------:R-:W-:Y:S01]  /*14f40*/  SHF.L.U32 R0, R26, 0x1f, RZ ;  /* 0x0000001f1a007819 */ /* 0x000fe200000006ff */
[----:B------:R-:W-:Y:S01]  /*14f50*/  BSSY B1, `(.L_x_11183) ;  /* 0x0000004000017945 */ /* 0x000fe20003800000 */
[----:B------:R-:W-:Y:S02]  /*14f60*/  ISETP.NE.AND P1, PT, R6, RZ, PT ;  /* 0x000000ff0600720c */ /* 0x000fe40003f25270 */
[----:B------:R-:W0:Y:S02]  /*14f70*/  SYNCS.PHASECHK.TRANS64.TRYWAIT P0, [R3+URZ+0x2d860], R0 ;  /* 0x02d86000030075a7 */ /* 0x000e24000800017f */
[----:B0-----:R-:W-:Y:S09]  /*14f80*/  @!P0 BRA `(.L_x_11184) ;  /* 0x0000002000e48947 */ /* 0x001ff20003800000 */
.L_x_11244:
[----:B------:R-:W-:Y:S05]  /*14f90*/  BSYNC B1 ;  /* 0x0000000000017941 */ /* 0x000fea0003800000 */
.L_x_11183:
        /* <DEDUP_REMOVED lines=9> */
.L_x_11186:
[----:B------:R-:W-:Y:S05]  /*15030*/  BSYNC B1 ;  /* 0x0000000000017941 */ /* 0x000fea0003800000 */
.L_x_11185:
[----:B0-----:R-:W-:Y:S01]  /*15040*/  IMAD R0, R23, 0x6000, R22 ;  /* 0x0000600017007824 */ /* 0x001fe200078e0216 */
        /* <DEDUP_REMOVED lines=9> */
.L_x_11187:
        /* <DEDUP_REMOVED lines=15> */
.L_x_11188:
        /* <DEDUP_REMOVED lines=15> */
.L_x_11189:
        /* <DEDUP_REMOVED lines=10> */
.L_x_11182:
[----:B------:R-:W-:Y:S05]  /*15360*/  BSYNC B0 ;  /* 0x0000000000007941 */ /* 0x000fea0003800000 */
.L_x_11181:
[----:B------:R-:W-:-:S05]  /*15370*/  VIADD R23, R23, 0x1 ;  /* 0x0000000117177836 */ /* 0x000fca0000000000 */
[----:B------:R-:W-:-:S04]  /*15380*/  ISETP.NE.AND P0, PT, R23, 0x2, PT ;  /* 0x000000021700780c */ /* 0x000fc80003f05270 */
[----:B0-----:R-:W-:Y:S02]  /*15390*/  SEL R3, RZ, 0x1, P0 ;  /* 0x00000001ff037807 */ /* 0x001fe40000000000 */
[----:B------:R-:W-:Y:S02]  /*153a0*/  SEL R23, R23, RZ, P0 ;  /* 0x000000ff17177207 */ /* 0x000fe40000000000 */
[----:B------:R-:W-:-:S07]  /*153b0*/  LOP3.LUT R26, R26, R3, RZ, 0x3c, !PT ;  /* 0x000000031a1a7212 */ /* 0x000fce00078e3cff */
.L_x_11105:
[----:B------:R-:W-:Y:S05]  /*153c0*/  BSYNC B7 ;  /* 0x0000000000077941 */ /* 0x000fea0003800000 */
.L_x_11103:
[----:B------:R-:W2:Y:S02]  /*153d0*/  LDL R0, [R1] ;  /* 0x0000000001007983 */ /* 0x000ea40000100800 */
        /* <DEDUP_REMOVED lines=11> */
.L_x_11190:
        /* <DEDUP_REMOVED lines=10> */
[----:B------:R-:W2:Y:S01]  /*15530*/  @!P1 LDG.E R2, desc[UR50][R2.64] ;  /* 0x0000003202029981 */ /* 0x000ea2000c1e1900 */
[----:B------:R-:W-:Y:S01]  /*15540*/  IMAD.MOV.U32 R17, RZ, RZ, RZ ;  /* 0x000000ffff117224 */ /* 0x000fe200078e00ff */
[C---:B------:R-:W-:Y:S02]  /*15550*/  ISETP.GE.U32.AND P2, PT, R8.reuse, 0x2, PT ;  /* 0x000000020800780c */ /* 0x040fe40003f46070 */
[C---:B------:R-:W-:Y:S01]  /*15560*/  ISETP.GE.U32.AND P3, PT, R8.reuse, 0x4, PT ;  /* 0x000000040800780c */ /* 0x040fe20003f66070 */
[----:B------:R-:W-:Y:S01]  /*15570*/  SHFL.IDX PT, R0, R16, RZ, 0x1f ;  /* 0x00001fff10007589 */ /* 0x000fe200000e0000 */
[C---:B------:R-:W-:Y:S02]  /*15580*/  ISETP.GE.U32.AND P4, PT, R8.reuse, 0x8, PT ;  /* 0x000000080800780c */ /* 0x040fe40003f86070 */
[C---:B------:R-:W-:Y:S01]  /*15590*/  ISETP.GE.U32.AND P5, PT, R8.reuse, 0x10, PT ;  /* 0x000000100800780c */ /* 0x040fe20003fa6070 */
[----:B--2---:R-:W-:Y:S01]  /*155a0*/  @!P1 IMAD.MOV.U32 R17, RZ, RZ, R2 ;  /* 0x000000ffff119224 */ /* 0x004fe200078e0002 */
[----:B------:R-:W-:-:S04]  /*155b0*/  ISETP.NE.AND P1, PT, R8, RZ, PT ;  /* 0x000000ff0800720c */ /* 0x000fc80003f25270 */
[----:B------:R-:W2:Y:S02]  /*155c0*/  SHFL.UP PT, R14, R17, 0x1, RZ ;  /* 0x04200000110e7989 */ /* 0x000ea400000e00ff */
[----:B--2---:R-:W-:-:S05]  /*155d0*/  SEL R4, R14, RZ, P1 ;  /* 0x000000ff0e047207 */ /* 0x004fca0000800000 */
[----:B------:R-:W-:-:S05]  /*155e0*/  IMAD.IADD R4, R17, 0x1, R4 ;  /* 0x0000000111047824 */ /* 0x000fca00078e0204 */
        /* <DEDUP_REMOVED lines=14> */
.L_x_11254:
[----:B------:R-:W-:Y:S02]  /*156d0*/  ULDC UR4, c[0x0][0xc38] ;  /* 0x00030e0000047ab9 */ /* 0x000fe40000000800 */
[----:B------:R-:W-:-:S04]  /*156e0*/  IMAD.U32 R4, RZ, RZ, UR4 ;  /* 0x00000004ff047e24 */ /* 0x000fc8000f8e00ff */
[----:B---3--:R-:W-:-:S04]  /*156f0*/  IMAD R14, R14, R4, RZ ;  /* 0x000000040e0e7224 */ /* 0x008fc800078e02ff */
[----:B------:R-:W-:-:S05]  /*15700*/  IMAD.IADD R5, R5, 0x1, R14 ;  /* 0x0000000105057824 */ /* 0x000fca00078e020e */
[----:B------:R-:W-:-:S13]  /*15710*/  ISETP.GT.AND P6, PT, R5, R0, PT ;  /* 0x000000000500720c */ /* 0x000fda0003fc4270 */
[----:B------:R-:W-:Y:S05]  /*15720*/  @P6 BRA `(.L_x_11193) ;  /* 0x00000000009c6947 */ /* 0x000fea0003800000 */
.L_x_11198:
[----:B------:R-:W3:Y:S01]  /*15730*/  LDC R2, c[0x0][0xc3c] ;  /* 0x00030f00ff027b82 */ /* 0x000ee20000000800 */
[----:B------:R-:W-:-:S05]  /*15740*/  VIADD R19, R19, 0x1f ;  /* 0x0000001f13137836 */ /* 0x000fca0000000000 */
[----:B---3--:R-:W-:-:S13]  /*15750*/  ISETP.GE.AND P6, PT, R19, R2, PT ;  /* 0x000000021300720c */ /* 0x008fda0003fc6270 */
[----:B------:R-:W-:Y:S05]  /*15760*/  @P6 BRA `(.L_x_11194) ;  /* 0x0000000400d06947 */ /* 0x000fea0003800000 */
[----:B--2---:R-:W2:Y:S01]  /*15770*/  S2R R3, SR_TID.X ;  /* 0x0000000000037919 */ /* 0x004ea20000002100 */
[----:B------:R-:W-:Y:S01]  /*15780*/  BSSY B0, `(.L_x_11195) ;  /* 0x0000009000007945 */ /* 0x000fe20003800000 */
[----:B------:R-:W-:Y:S01]  /*15790*/  IMAD.MOV.U32 R17, RZ, RZ, RZ ;  /* 0x000000ffff117224 */ /* 0x000fe200078e00ff */
[----:B--2---:R-:W-:-:S05]  /*157a0*/  LOP3.LUT R3, R3, 0x1f, RZ, 0xc0, !PT ;  /* 0x0000001f03037812 */ /* 0x004fca00078ec0ff */
[----:B------:R-:W-:-:S05]  /*157b0*/  IMAD.IADD R7, R19, 0x1, R3 ;  /* 0x0000000113077824 */ /* 0x000fca00078e0203 */
[----:B------:R-:W-:-:S13]  /*157c0*/  ISETP.GE.OR P6, PT, R7, R2, !P0 ;  /* 0x000000020700720c */ /* 0x000fda00047c6670 */
[----:B------:R-:W-:Y:S05]  /*157d0*/  @P6 BRA `(.L_x_11196) ;  /* 0x00000000000c6947 */ /* 0x000fea0003800000 */
[----:B------:R-:W2:Y:S02]  /*157e0*/  LDC.64 R2, c[0x0][0xc80] ;  /* 0x00032000ff027b82 */ /* 0x000ea40000000a00 */
[----:B--2---:R-:W-:-:S05]  /*157f0*/  IMAD.WIDE R2, R7, 0x4, R2 ;  /* 0x0000000407027825 */ /* 0x004fca00078e0202 */
[----:B------:R2:W5:Y:S02]  /*15800*/  LDG.E R17, desc[UR50][R2.64] ;  /* 0x0000003202117981 */ /* 0x000564000c1e1900 */
.L_x_11196:
[----:B------:R-:W-:Y:S05]  /*15810*/  BSYNC B0 ;  /* 0x0000000000007941 */ /* 0x000fea0003800000 */
.L_x_11195:
[----:B------:R-:W-:-:S03]  /*15820*/  UMOV UR4, 0xffffffff ;  /* 0xffffffff00047882 */ /* 0x000fc60000000000 */
[----:B------:R-:W-:Y:S05]  /*15830*/  BRA.DIV UR4, `(.L_x_11197) ;  /* 0x0000001e04f07947 */ /* 0x000fea000b800000 */
[----:B-----5:R-:W3:Y:S02]  /*15840*/  SHFL.UP PT, R14, R17, 0x1, RZ ;  /* 0x04200000110e7989 */ /* 0x020ee400000e00ff */
[----:B---3--:R-:W-:-:S05]  /*15850*/  SEL R14, R14, RZ, P1 ;  /* 0x000000ff0e0e7207 */ /* 0x008fca0000800000 */
        /* <DEDUP_REMOVED lines=14> */
.L_x_11262:
[----:B------:R-:W-:Y:S02]  /*15940*/  ULDC UR4, c[0x0][0xc38] ;  /* 0x00030e0000047ab9 */ /* 0x000fe40000000800 */
[----:B------:R-:W-:-:S04]  /*15950*/  IMAD.U32 R4, RZ, RZ, UR4 ;  /* 0x00000004ff047e24 */ /* 0x000fc8000f8e00ff */
[----:B---3--:R-:W-:-:S04]  /*15960*/  IMAD R14, R14, R4, RZ ;  /* 0x000000040e0e7224 */ /* 0x008fc800078e02ff */
[----:B------:R-:W-:-:S05]  /*15970*/  IMAD.IADD R5, R14, 0x1, R5 ;  /* 0x000000010e057824 */ /* 0x000fca00078e0205 */
[----:B------:R-:W-:-:S13]  /*15980*/  ISETP.GT.AND P6, PT, R5, R0, PT ;  /* 0x000000000500720c */ /* 0x000fda0003fc4270 */
[----:B------:R-:W-:Y:S05]  /*15990*/  @!P6 BRA `(.L_x_11198) ;  /* 0xfffffffc0064e947 */ /* 0x000fea000383ffff */
.L_x_11193:
        /* <DEDUP_REMOVED lines=8> */
.L_x_11266:
[----:B------:R-:W-:Y:S01]  /*15a20*/  ISETP.NE.AND P0, PT, R2, RZ, PT ;  /* 0x000000ff0200720c */ /* 0x000fe20003f05270 */
[----:B------:R-:W-:-:S12]  /*15a30*/  IMAD.MOV.U32 R14, RZ, RZ, RZ ;  /* 0x000000ffff0e7224 */ /* 0x000fd800078e00ff */
[----:B------:R-:W-:Y:S05]  /*15a40*/  @!P0 BRA `(.L_x_11200) ;  /* 0x0000000000108947 */ /* 0x000fea0003800000 */
[----:B------:R-:W-:Y:S01]  /*15a50*/  UMOV UR4, 0xffffffff ;  /* 0xffffffff00047882 */ /* 0x000fe20000000000 */
[----:B------:R-:W-:Y:S02]  /*15a60*/  VIADD R12, R6, 0xffffffff ;  /* 0xffffffff060c7836 */ /* 0x000fe40000000000 */
[----:B------:R-:W-:Y:S05]  /*15a70*/  BRA.DIV UR4, `(.L_x_11201) ;  /* 0x0000002204647947 */ /* 0x000fea000b800000 */
[----:B------:R0:W0:Y:S02]  /*15a80*/  SHFL.IDX PT, R14, R3, R12, 0x1f ;  /* 0x00001f0c030e7589 */ /* 0x00002400000e0000 */
.L_x_11200:
[----:B0-2---:R-:W0:Y:S01]  /*15a90*/  LDC.64 R2, c[0x0][0xc90] ;  /* 0x00032400ff027b82 */ /* 0x005e220000000a00 */
[----:B------:R-:W-:-:S04]  /*15aa0*/  IMAD.IADD R19, R6, 0x1, R19 ;  /* 0x0000000106137824 */ /* 0x000fc800078e0213 */
[----:B0-----:R-:W-:-:S05]  /*15ab0*/  IMAD.WIDE R2, R19, 0x4, R2 ;  /* 0x0000000413027825 */ /* 0x001fca00078e0202 */
[----:B---3--:R0:W4:Y:S01]  /*15ac0*/  LDG.E R6, desc[UR50][R2.64] ;  /* 0x0000003202067981 */ /* 0x008122000c1e1900 */
[----:B------:R-:W-:-:S04]  /*15ad0*/  IMAD R16, R14, R4, R16 ;  /* 0x000000040e107224 */ /* 0x000fc800078e0210 */
[----:B------:R-:W-:Y:S02]  /*15ae0*/  IMAD.IADD R0, R0, 0x1, -R16 ;  /* 0x0000000100007824 */ /* 0x000fe400078e0a10 */
[----:B0-----:R-:W-:Y:S02]  /*15af0*/  IMAD.MOV.U32 R2, RZ, RZ, RZ ;  /* 0x000000ffff027224 */ /* 0x001fe400078e00ff */
[----:B----4-:R-:W-:-:S05]  /*15b00*/  IMAD R5, R17, R6, RZ ;  /* 0x0000000611057224 */ /* 0x010fca00078e02ff */
[----:B------:R-:W-:-:S04]  /*15b10*/  IABS R7, R5 ;  /* 0x0000000500077213 */ /* 0x000fc80000000000 */
[----:B------:R-:W0:Y:S08]  /*15b20*/  I2F.RP R8, R7 ;  /* 0x0000000700087306 */ /* 0x000e300000209400 */
[----:B0-----:R-:W1:Y:S02]  /*15b30*/  MUFU.RCP R8, R8 ;  /* 0x0000000800087308 */ /* 0x001e640000001000 */
[----:B-1----:R-:W-:Y:S01]  /*15b40*/  VIADD R9, R8, 0xffffffe ;  /* 0x0ffffffe08097836 */ /* 0x002fe20000000000 */
[----:B------:R-:W-:-:S05]  /*15b50*/  IABS R8, R5 ;  /* 0x0000000500087213 */ /* 0x000fca0000000000 */
[----:B------:R-:W0:Y:S01]  /*15b60*/  F2I.FTZ.U32.TRUNC.NTZ R3, R9 ;  /* 0x0000000900037305 */ /* 0x000e22000021f000 */
[----:B------:R-:W-:Y:S02]  /*15b70*/  IMAD.MOV R8, RZ, RZ, -R8 ;  /* 0x000000ffff087224 */ /* 0x000fe400078e0a08 */
[----:B0-----:R-:W-:-:S04]  /*15b80*/  IMAD.MOV R10, RZ, RZ, -R3 ;  /* 0x000000ffff0a7224 */ /* 0x001fc800078e0a03 */
[----:B------:R-:W-:-:S04]  /*15b90*/  IMAD R11, R10, R7, RZ ;  /* 0x000000070a0b7224 */ /* 0x000fc800078e02ff */
[----:B------:R-:W-:Y:S01]  /*15ba0*/  IMAD.HI.U32 R2, R3, R11, R2 ;  /* 0x0000000b03027227 */ /* 0x000fe200078e0002 */
        /* <DEDUP_REMOVED lines=21> */
[----:B0-----:R-:W-:Y:S01]  /*15d00*/  VIADD R2, R8, 0xffffffe ;  /* 0x0ffffffe08027836 */ /* 0x001fe20000000000 */
[----:B------:R-:W-:-:S05]  /*15d10*/  IABS R8, R0 ;  /* 0x0000000000087213 */ /* 0x000fca0000000000 */
[----:B------:R0:W1:Y:S02]  /*15d20*/  F2I.FTZ.U32.TRUNC.NTZ R3, R2 ;  /* 0x0000000200037305 */ /* 0x000064000021f000 */
[----:B0-----:R-:W-:Y:S02]  /*15d30*/  IMAD.MOV.U32 R2, RZ, RZ, RZ ;  /* 0x000000ffff027224 */ /* 0x001fe400078e00ff */
[----:B-1----:R-:W-:-:S04]  /*15d40*/  IMAD.MOV R5, RZ, RZ, -R3 ;  /* 0x000000ffff057224 */ /* 0x002fc800078e0a03 */
[----:B------:R-:W-:-:S04]  /*15d50*/  IMAD R5, R5, R6, RZ ;  /* 0x0000000605057224 */ /* 0x000fc800078e02ff */
[----:B------:R-:W-:Y:S01]  /*15d60*/  IMAD.HI.U32 R3, R3, R5, R2 ;  /* 0x0000000503037227 */ /* 0x000fe200078e0002 */
[-C--:B------:R-:W-:Y:S02]  /*15d70*/  IABS R5, R4.reuse ;  /* 0x0000000400057213 */ /* 0x080fe40000000000 */
[C---:B------:R-:W-:Y:S01]  /*15d80*/  LOP3.LUT R2, R0.reuse, R4, RZ, 0x3c, !PT ;  /* 0x0000000400027212 */ /* 0x040fe200078e3cff */
[----:B------:R-:W-:Y:S02]  /*15d90*/  IMAD.IADD R0, R0, 0x1, R7 ;  /* 0x0000000100007824 */ /* 0x000fe400078e0207 */
        /* <DEDUP_REMOVED lines=12> */
[----:B------:R-:W-:-:S04]  /*15e60*/  IMAD.MOV R4, RZ, RZ, -R4 ;  /* 0x000000ffff047224 */ /* 0x000fc800078e0a04 */
[----:B------:R-:W-:Y:S01]  /*15e70*/  IMAD R18, R3, R4, R0 ;  /* 0x0000000403127224 */ /* 0x000fe200078e0200 */
[----:B------:R-:W-:-:S05]  /*15e80*/  LOP3.LUT R0, RZ, R3, RZ, 0x33, !PT ;  /* 0x00000003ff007212 */ /* 0x000fca00078e33ff */
[----:B------:R-:W-:Y:S01]  /*15e90*/  IMAD.IADD R17, R17, 0x1, R0 ;  /* 0x0000000111117824 */ /* 0x000fe200078e0200 */
[----:B------:R-:W-:Y:S06]  /*15ea0*/  BRA `(.L_x_11202) ;  /* 0x00000000001c7947 */ /* 0x000fec0003800000 */
.L_x_11194:
[----:B------:R-:W-:Y:S01]  /*15eb0*/  UMOV UR4, URZ ;  /* 0x0000003f00047c82 */ /* 0x000fe20008000000 */
[----:B------:R-:W-:Y:S01]  /*15ec0*/  UMOV UR5, URZ ;  /* 0x0000003f00057c82 */ /* 0x000fe20008000000 */
[----:B------:R-:W-:Y:S01]  /*15ed0*/  ULDC UR6, c[0x0][0xc3c] ;  /* 0x00030f0000067ab9 */ /* 0x000fe20000000800 */
[----:B------:R-:W-:Y:S02]  /*15ee0*/  IMAD.MOV.U32 R16, RZ, RZ, R0 ;  /* 0x000000ffff107224 */ /* 0x000fe400078e0000 */
[----:B------:R-:W-:Y:S02]  /*15ef0*/  IMAD.U32 R17, RZ, RZ, UR4 ;  /* 0x00000004ff117e24 */ /* 0x000fe4000f8e00ff */
[----:B------:R-:W-:Y:S02]  /*15f00*/  IMAD.U32 R18, RZ, RZ, UR5 ;  /* 0x00000005ff127e24 */ /* 0x000fe4000f8e00ff */
[----:B------:R-:W-:-:S07]  /*15f10*/  IMAD.U32 R19, RZ, RZ, UR6 ;  /* 0x00000006ff137e24 */ /* 0x000fce000f8e00ff */
.L_x_11202:
[----:B------:R-:W3:Y:S01]  /*15f20*/  S2R R0, SR_TID.X ;  /* 0x0000000000007919 */ /* 0x000ee20000002100 */
[----:B------:R-:W-:Y:S05]  /*15f30*/  WARPSYNC.ALL ;  /* 0x0000000000007948 */ /* 0x000fea0003800000 */
[----:B------:R-:W-:Y:S01]  /*15f40*/  BAR.SYNC.DEFER_BLOCKING 0x4, 0x200 ;  /* 0x0108000000007b1d */ /* 0x000fe20000010000 */
[----:B---3--:R-:W-:-:S04]  /*15f50*/  LOP3.LUT R0, R0, 0x1f, RZ, 0xc0, !PT ;  /* 0x0000001f00007812 */ /* 0x008fc800078ec0ff */
[----:B------:R-:W-:-:S13]  /*15f60*/  ISETP.NE.AND P0, PT, R0, RZ, PT ;  /* 0x000000ff0000720c */ /* 0x000fda0003f05270 */
[----:B--2---:R-:W2:Y:S01]  /*15f70*/  @!P0 S2R R3, SR_CgaCtaId ;  /* 0x0000000000038919 */ /* 0x004ea20000008800 */
[----:B------:R-:W-:-:S04]  /*15f80*/  @!P0 MOV R0, 0x400 ;  /* 0x0000040000008802 */ /* 0x000fc80000000f00 */
[----:B--2---:R-:W-:-:S05]  /*15f90*/  @!P0 LEA R22, R3, R0, 0x18 ;  /* 0x0000000003168211 */ /* 0x004fca00078ec0ff */
[----:B------:R4:W-:Y:S01]  /*15fa0*/  @!P0 STS.128 [R22+0x2d8d0], R16 ;  /* 0x02d8d01016008388 */ /* 0x0009e20000000c00 */
[----:B------:R-:W-:Y:S06]  /*15fb0*/  BAR.ARV 0x5, 0x200 ;  /* 0x0148000000007b1d */ /* 0x000fec0000002000 */
.L_x_11191:
[----:B------:R-:W-:Y:S02]  /*15fc0*/  ULDC UR4, c[0x0][0xc3c] ;  /* 0x00030f0000047ab9 */ /* 0x000fe40000000800 */
[----:B---3--:R-:W-:-:S13]  /*15fd0*/  ISETP.GE.AND P0, PT, R19, UR4, PT ;  /* 0x0000000413007c0c */ /* 0x008fda000bf06270 */
[----:B------:R-:W-:Y:S05]  /*15fe0*/  @!P0 BRA `(.L_x_11203) ;  /* 0xffffffa800748947 */ /* 0x000fea000383ffff */
[----:B------:R-:W-:Y:S05]  /*15ff0*/  BSYNC B8 ;  /* 0x0000000000087941 */ /* 0x000fea0003800000 */
.L_x_11091:
[----:B0-----:R-:W3:Y:S01]  /*16000*/  LDL.LU R0, [R1+0x1c] ;  /* 0x00001c0001007983 */ /* 0x001ee20000300800 */
        /* <DEDUP_REMOVED lines=9> */
[----:B------:R-:W0:Y:S02]  /*160a0*/  SYNCS.PHASECHK.TRANS64.TRYWAIT P0, [R9+URZ+0x2d820], R0 ;  /* 0x02d82000090075a7 */ /* 0x000e24000800017f */
[----:B0-----:R-:W-:Y:S05]  /*160b0*/  @!P0 BRA `(.L_x_11205) ;  /* 0x0000001800f88947 */ /* 0x001fea0003800000 */
.L_x_11269:
[----:B------:R-:W-:Y:S05]  /*160c0*/  BSYNC B0 ;  /* 0x0000000000007941 */ /* 0x000fea0003800000 */
.L_x_11204:
[----:B------:R-:W-:-:S03]  /*160d0*/  UMOV UR4, 0xffffffff ;  /* 0xffffffff00047882 */ /* 0x000fc60000000000 */
[----:B------:R-:W-:Y:S05]  /*160e0*/  BRA.DIV UR4, `(.L_x_11206) ;  /* 0x0000001e04007947 */ /* 0x000fea000b800000 */
[----:B0-----:R-:W0:Y:S02]  /*160f0*/  S2R R0, SR_TID.X ;  /* 0x0000000000007919 */ /* 0x001e240000002100 */
[----:B0-----:R-:W-:-:S04]  /*16100*/  SHF.R.U32.HI R0, RZ, 0x5, R0 ;  /* 0x00000005ff007819 */ /* 0x001fc80000011600 */
[----:B------:R-:W-:-:S05]  /*16110*/  LOP3.LUT R0, R0, 0x3, RZ, 0xc0, !PT ;  /* 0x0000000300007812 */ /* 0x000fca00078ec0ff */
[----:B------:R0:W1:Y:S02]  /*16120*/  SHFL.IDX PT, R14, R0, RZ, 0x1f ;  /* 0x00001fff000e7589 */ /* 0x00006400000e0000 */
.L_x_11272:
[----:B-1----:R-:W-:Y:S01]  /*16130*/  ISETP.NE.AND P0, PT, R14, RZ, PT ;  /* 0x000000ff0e00720c */ /* 0x002fe20003f05270 */
[----:B------:R-:W-:-:S12]  /*16140*/  BSSY B0, `(.L_x_11207) ;  /* 0x0000024000007945 */ /* 0x000fd80003800000 */
[----:B------:R-:W-:Y:S05]  /*16150*/  @P0 BRA `(.L_x_11208) ;  /* 0x0000000000880947 */ /* 0x000fea0003800000 */
[----:B------:R-:W-:-:S03]  /*16160*/  UMOV UR4, 0xffffffff ;  /* 0xffffffff00047882 */ /* 0x000fc60000000000 */
[----:B------:R-:W-:Y:S05]  /*16170*/  BRA.DIV UR4, `(.L_x_11209) ;  /* 0x0000001e04107947 */ /* 0x000fea000b800000 */
[----:B------:R-:W-:-:S13]  /*16180*/  ELECT P6, URZ, PT ;  /* 0x00000000003f782f */ /* 0x000fda00038c0000 */
.L_x_11275:
[----:B------:R-:W-:Y:S05]  /*16190*/  @!P6 BRA `(.L_x_11208) ;  /* 0x000000000078e947 */ /* 0x000fea0003800000 */
[----:B------:R-:W-:-:S06]  /*161a0*/  ULOP3.LUT UR4, UR36, 0x2, URZ, 0xfc, !UPT ;  /* 0x0000000224047892 */ /* 0x000fcc000f8efc3f */
[----:B0-----:R-:W-:-:S05]  /*161b0*/  IMAD.U32 R0, RZ, RZ, UR4 ;  /* 0x00000004ff007e24 */ /* 0x001fca000f8e00ff */
[----:B------:R-:W-:-:S13]  /*161c0*/  ISETP.NE.AND P2, PT, R0, 0x3, PT ;  /* 0x000000030000780c */ /* 0x000fda0003f45270 */
[----:B------:R-:W-:Y:S05]  /*161d0*/  @!P2 BRA `(.L_x_11210) ;  /* 0x000000000004a947 */ /* 0x000fea0003800000 */
[----:B------:R-:W-:Y:S01]  /*161e0*/  BPT.TRAP 0x1 ;  /* 0x000000040000795c */ /* 0x000fe20000300000 */
.L_x_11210:
        /* <DEDUP_REMOVED lines=12> */
.L_x_11276:
[----:B------:R-:W1:Y:S02]  /*162b0*/  SYNCS.PHASECHK.TRANS64.TRYWAIT P0, [R3+URZ], R2 ;  /* 0x00000002030075a7 */ /* 0x000e64000800017f */
[----:B-1----:R-:W-:Y:S05]  /*162c0*/  @!P0 BRA `(.L_x_11212) ;  /* 0x0000001800f08947 */ /* 0x002fea0003800000 */
.L_x_11277:
[----:B------:R-:W-:Y:S05]  /*162d0*/  @!P2 BRA `(.L_x_11213) ;  /* 0x000000000004a947 */ /* 0x000fea0003800000 */
[----:B------:R-:W-:Y:S01]  /*162e0*/  BPT.TRAP 0x1 ;  /* 0x000000040000795c */ /* 0x000fe20000300000 */
.L_x_11213:
[----:B------:R-:W-:-:S04]  /*162f0*/  VIADD R0, R9, 0x2d860 ;  /* 0x0002d86009007836 */ /* 0x000fc80000000000 */
[----:B------:R-:W-:-:S04]  /*16300*/  IMAD R23, R23, 0x8, R0 ;  /* 0x0000000817177824 */ /* 0x000fc800078e0200 */
[----:B------:R-:W3:Y:S02]  /*16310*/  SYNCS.PHASECHK.TRANS64.TRYWAIT P0, [R23+URZ], R4 ;  /* 0x00000004170075a7 */ /* 0x000ee4000800017f */
[----:B---3--:R-:W-:Y:S05]  /*16320*/  @!P0 BRA `(.L_x_11214) ;  /* 0x0000001800ec8947 */ /* 0x008fea0003800000 */
.L_x_11278:
[----:B------:R-:W-:-:S07]  /*16330*/  IMAD R7, R7, 0x8, R0 ;  /* 0x0000000807077824 */ /* 0x000fce00078e0200 */
.L_x_11215:
[----:B------:R0:W0:Y:S02]  /*16340*/  SYNCS.PHASECHK.TRANS64.TRYWAIT P0, [R7+URZ], R2 ;  /* 0x00000002070075a7 */ /* 0x000024000800017f */
[----:B0-----:R-:W-:Y:S05]  /*16350*/  @!P0 NANOSLEEP.SYNCS 0x989680 ;  /* 0x009896800000895d */ /* 0x001fea0003900000 */
[----:B------:R-:W0:Y:S02]  /*16360*/  @!P0 SYNCS.PHASECHK.TRANS64 P0, [R7+URZ], R2 ;  /* 0x00000002070085a7 */ /* 0x000e24000800007f */
[----:B0-----:R-:W-:Y:S05]  /*16370*/  @!P0 BRA `(.L_x_11215) ;  /* 0xfffffffc00f08947 */ /* 0x001fea000383ffff */
.L_x_11208:
[----:B------:R-:W-:Y:S05]  /*16380*/  BSYNC B0 ;  /* 0x0000000000007941 */ /* 0x000fea0003800000 */
.L_x_11207:
[----:B------:R-:W-:Y:S05]  /*16390*/  EXIT ;  /* 0x000000000000794d */ /* 0x000fea0003800000 */
.L_x_11001:
[----:B0-----:R-:W-:-:S04]  /*163a0*/  IMAD.U32 R3, RZ, RZ, UR42 ;  /* 0x0000002aff037e24 */ /* 0x001fc8000f8e00ff */
[----:B------:R0:W1:Y:S03]  /*163b0*/  SYNCS.PHASECHK.TRANS64.TRYWAIT P1, [R3+URZ+0x2d800], R0 ;  /* 0x02d80000030075a7 */ /* 0x000066000802017f */
[----:B-1----:R-:W-:Y:S05]  /*163c0*/  @!P1 NANOSLEEP.SYNCS 0x989680 ;  /* 0x009896800000995d */ /* 0x002fea0003900000 */
[----:B------:R-:W1:Y:S02]  /*163d0*/  @!P1 SYNCS.PHASECHK.TRANS64 P1, [R3+URZ+0x2d800], R0 ;  /* 0x02d80000030095a7 */ /* 0x000e64000802007f */
[----:B-1----:R-:W-:Y:S05]  /*163e0*/  @!P1 BRA `(.L_x_11001) ;  /* 0xfffffffc00ec9947 */ /* 0x002fea000383ffff */
[----:B------:R-:W-:Y:S05]  /*163f0*/  BRA `(.L_x_11216) ;  /* 0xfffffeb800307947 */ /* 0x000fea000383ffff */
.L_x_11005:
[----:B-1----:R1:W2:Y:S02]  /*16400*/  SYNCS.PHASECHK.TRANS64.TRYWAIT P2, [R5+URZ+0x2d830], R0 ;  /* 0x02d83000050075a7 */ /* 0x0022a4000804017f */
[----:B--2---:R-:W-:Y:S05]  /*16410*/  @!P2 NANOSLEEP.SYNCS 0x989680 ;  /* 0x009896800000a95d */ /* 0x004fea0003900000 */
[----:B------:R-:W2:Y:S02]  /*16420*/  @!P2 SYNCS.PHASECHK.TRANS64 P2, [R5+URZ+0x2d830], R0 ;  /* 0x02d830000500a5a7 */ /* 0x000ea4000804007f */
[----:B--2---:R-:W-:Y:S05]  /*16430*/  @!P2 BRA `(.L_x_11005) ;  /* 0xfffffffc00f0a947 */ /* 0x004fea000383ffff */
[----:B------:R-:W-:Y:S05]  /*16440*/  BRA `(.L_x_11004) ;  /* 0xfffffeb800547947 */ /* 0x000fea000383ffff */
.L_x_11021:
[----:B-1----:R-:W-:-:S04]  /*16450*/  IMAD.U32 R7, RZ, RZ, UR6 ;  /* 0x00000006ff077e24 */ /* 0x002fc8000f8e00ff */
[----:B------:R1:W3:Y:S03]  /*16460*/  SYNCS.PHASECHK.TRANS64.TRYWAIT P2, [R7+URZ+0x2d830], R6 ;  /* 0x02d83006070075a7 */ /* 0x0002e6000804017f */
[----:B---3--:R-:W-:Y:S05]  /*16470*/  @!P2 NANOSLEEP.SYNCS 0x989680 ;  /* 0x009896800000a95d */ /* 0x008fea0003900000 */
[----:B------:R-:W3:Y:S02]  /*16480*/  @!P2 SYNCS.PHASECHK.TRANS64 P2, [R7+URZ+0x2d830], R6 ;  /* 0x02d830060700a5a7 */ /* 0x000ee4000804007f */
[----:B---3--:R-:W-:Y:S05]  /*16490*/  @!P2 BRA `(.L_x_11021) ;  /* 0xfffffffc00eca947 */ /* 0x008fea000383ffff */
[----:B------:R-:W-:Y:S05]  /*164a0*/  BRA `(.L_x_11018) ;  /* 0xfffffeec00447947 */ /* 0x000fea000383ffff */
.L_x_11025:
[----:B-1----:R-:W-:-:S04]  /*164b0*/  IMAD.U32 R7, RZ, RZ, UR6 ;  /* 0x00000006ff077e24 */ /* 0x002fc8000f8e00ff */
[----:B------:R1:W2:Y:S03]  /*164c0*/  SYNCS.PHASECHK.TRANS64.TRYWAIT P2, [R7+URZ+0x2d850], R6 ;  /* 0x02d85006070075a7 */ /* 0x0002a6000804017f */
[----:B--2---:R-:W-:Y:S05]  /*164d0*/  @!P2 NANOSLEEP.SYNCS 0x989680 ;  /* 0x009896800000a95d */ /* 0x004fea0003900000 */
[----:B------:R-:W2:Y:S02]  /*164e0*/  @!P2 SYNCS.PHASECHK.TRANS64 P2, [R7+URZ+0x2d850], R6 ;  /* 0x02d850060700a5a7 */ /* 0x000ea4000804007f */
[----:B--2---:R-:W-:Y:S05]  /*164f0*/  @!P2 BRA `(.L_x_11025) ;  /* 0xfffffffc00eca947 */ /* 0x004fea000383ffff */
[----:B------:R-:W-:Y:S05]  /*16500*/  BRA `(.L_x_11022) ;  /* 0xfffffeec00e47947 */ /* 0x000fea000383ffff */
.L_x_11042:
[----:B-1----:R-:W-:-:S04]  /*16510*/  IMAD.U32 R5, RZ, RZ, UR6 ;  /* 0x00000006ff057e24 */ /* 0x002fc8000f8e00ff */
[----:B------:R1:W3:Y:S03]  /*16520*/  SYNCS.PHASECHK.TRANS64.TRYWAIT P2, [R5+URZ+0x2d830], R0 ;  /* 0x02d83000050075a7 */ /* 0x0002e6000804017f */
[----:B---3--:R-:W-:Y:S05]  /*16530*/  @!P2 NANOSLEEP.SYNCS 0x989680 ;  /* 0x009896800000a95d */ /* 0x008fea0003900000 */
[----:B------:R-:W3:Y:S02]  /*16540*/  @!P2 SYNCS.PHASECHK.TRANS64 P2, [R5+URZ+0x2d830], R0 ;  /* 0x02d830000500a5a7 */ /* 0x000ee4000804007f */
[----:B---3--:R-:W-:Y:S05]  /*16550*/  @!P2 BRA `(.L_x_11042) ;  /* 0xfffffffc00eca947 */ /* 0x008fea000383ffff */
[----:B------:R-:W-:Y:S05]  /*16560*/  BRA `(.L_x_11039) ;  /* 0xffffff20001c7947 */ /* 0x000fea000383ffff */
.L_x_11046:
[----:B-1----:R-:W-:-:S04]  /*16570*/  IMAD.U32 R5, RZ, RZ, UR6 ;  /* 0x00000006ff057e24 */ /* 0x002fc8000f8e00ff */
[----:B------:R1:W2:Y:S03]  /*16580*/  SYNCS.PHASECHK.TRANS64.TRYWAIT P2, [R5+URZ+0x2d850], R0 ;  /* 0x02d85000050075a7 */ /* 0x0002a6000804017f */
[----:B--2---:R-:W-:Y:S05]  /*16590*/  @!P2 NANOSLEEP.SYNCS 0x989680 ;  /* 0x009896800000a95d */ /* 0x004fea0003900000 */
[----:B------:R-:W2:Y:S02]  /*165a0*/  @!P2 SYNCS.PHASECHK.TRANS64 P2, [R5+URZ+0x2d850], R0 ;  /* 0x02d850000500a5a7 */ /* 0x000ea4000804007f */
[----:B--2---:R-:W-:Y:S05]  /*165b0*/  @!P2 BRA `(.L_x_11046) ;  /* 0xfffffffc00eca947 */ /* 0x004fea000383ffff */
[----:B------:R-:W-:Y:S05]  /*165c0*/  BRA `(.L_x_11043) ;  /* 0xffffff2000bc7947 */ /* 0x000fea000383ffff */
.L_x_11052:
[----:B-1----:R-:W-:-:S04]  /*165d0*/  IMAD.U32 R5, RZ, RZ, UR6 ;  /* 0x00000006ff057e24 */ /* 0x002fc8000f8e00ff */
[----:B------:R1:W3:Y:S03]  /*165e0*/  SYNCS.PHASECHK.TRANS64.TRYWAIT P2, [R5+URZ+0x2d830], R0 ;  /* 0x02d83000050075a7 */ /* 0x0002e6000804017f */
[----:B---3--:R-:W-:Y:S05]  /*165f0*/  @!P2 NANOSLEEP.SYNCS 0x989680 ;  /* 0x009896800000a95d */ /* 0x008fea0003900000 */
[----:B------:R-:W3:Y:S02]  /*16600*/  @!P2 SYNCS.PHASECHK.TRANS64 P2, [R5+URZ+0x2d830], R0 ;  /* 0x02d830000500a5a7 */ /* 0x000ee4000804007f */
[----:B---3--:R-:W-:Y:S05]  /*16610*/  @!P2 BRA `(.L_x_11052) ;  /* 0xfffffffc00eca947 */ /* 0x008fea000383ffff */
[----:B------:R-:W-:Y:S05]  /*16620*/  BRA `(.L_x_11049) ;  /* 0xffffff4000247947 */ /* 0x000fea000383ffff */
.L_x_11056:
[----:B-1----:R-:W-:-:S04]  /*16630*/  IMAD.U32 R5, RZ, RZ, UR6 ;  /* 0x00000006ff057e24 */ /* 0x002fc8000f8e00ff */
[----:B------:R1:W2:Y:S03]  /*16640*/  SYNCS.PHASECHK.TRANS64.TRYWAIT P2, [R5+URZ+0x2d850], R0 ;  /* 0x02d85000050075a7 */ /* 0x0002a6000804017f */
[----:B--2---:R-:W-:Y:S05]  /*16650*/  @!P2 NANOSLEEP.SYNCS 0x989680 ;  /* 0x009896800000a95d */ /* 0x004fea0003900000 */
[----:B------:R-:W2:Y:S02]  /*16660*/  @!P2 SYNCS.PHASECHK.TRANS64 P2, [R5+URZ+0x2d850], R0 ;  /* 0x02d850000500a5a7 */ /* 0x000ea4000804007f */
[----:B--2---:R-:W-:Y:S05]  /*16670*/  @!P2 BRA `(.L_x_11056) ;  /* 0xfffffffc00eca947 */ /* 0x004fea000383ffff */
[----:B------:R-:W-:Y:S05]  /*16680*/  BRA `(.L_x_11053) ;  /* 0xffffff4000c47947 */ /* 0x000fea000383ffff */
.L_x_11069:
[----:B-1----:R-:W-:-:S04]  /*16690*/  IMAD.U32 R7, RZ, RZ, UR9 ;  /* 0x00000009ff077e24 */ /* 0x002fc8000f8e00ff */
[----:B------:R1:W3:Y:S03]  /*166a0*/  SYNCS.PHASECHK.TRANS64.TRYWAIT P0, [R7+URZ+0x2d850], R2 ;  /* 0x02d85002070075a7 */ /* 0x0002e6000800017f */
[----:B---3--:R-:W-:Y:S05]  /*166b0*/  @!P0 NANOSLEEP.SYNCS 0x989680 ;  /* 0x009896800000895d */ /* 0x008fea0003900000 */
[----:B------:R-:W3:Y:S02]  /*166c0*/  @!P0 SYNCS.PHASECHK.TRANS64 P0, [R7+URZ+0x2d850], R2 ;  /* 0x02d85002070085a7 */ /* 0x000ee4000800007f */
[----:B---3--:R-:W-:Y:S05]  /*166d0*/  @!P0 BRA `(.L_x_11069) ;  /* 0xfffffffc00ec8947 */ /* 0x008fea000383ffff */
[----:B------:R-:W-:Y:S05]  /*166e0*/  BRA `(.L_x_11068) ;  /* 0xffffff7000087947 */ /* 0x000fea000383ffff */
.L_x_11111:
        /* <DEDUP_REMOVED lines=11> */
.L_x_11218:
[----:B------:R-:W-:Y:S05]  /*167a0*/  BSYNC B0 ;  /* 0x0000000000007941 */ /* 0x000fea0003800000 */
.L_x_11217:
[----:B------:R-:W-:Y:S05]  /*167b0*/  BRA `(.L_x_11219) ;  /* 0xffffffb000207947 */ /* 0x000fea000383ffff */
.L_x_11113:
[----:B------:R-:W-:Y:S01]  /*167c0*/  BSSY B0, `(.L_x_11220) ;  /* 0x0000006000007945 */ /* 0x000fe20003800000 */
[----:B------:R-:W-:-:S07]  /*167d0*/  IMAD.MOV.U32 R15, RZ, RZ, -0x1 ;  /* 0xffffffffff0f7424 */ /* 0x000fce00078e00ff */
[----:B01----:R-:W-:Y:S05]  /*167e0*/  WARPSYNC.COLLECTIVE R15, `(.L_x_11221) ;  /* 0x000000000f0c7348 */ /* 0x003fea0003c00000 */
[----:B------:R-:W-:Y:S02]  /*167f0*/  ELECT P6, UR62, PT ;  /* 0x00000000003e782f */ /* 0x000fe400038c0000 */
[----:B------:R-:W-:Y:S01]  /*16800*/  MOV R14, UR62 ;  /* 0x0000003e000e7c02 */ /* 0x000fe20008000f00 */
[----:B01----:R-:W-:Y:S10]  /*16810*/  ENDCOLLECTIVE ;  /* 0x000000000000791b */ /* 0x003ff40003800000 */
.L_x_11221:
[----:B------:R-:W-:Y:S05]  /*16820*/  BSYNC B0 ;  /* 0x0000000000007941 */ /* 0x000fea0003800000 */
.L_x_11220:
[----:B------:R-:W-:Y:S05]  /*16830*/  BRA `(.L_x_11222) ;  /* 0xffffffb000287947 */ /* 0x000fea000383ffff */
.L_x_11115:
[----:B0-----:R0:W2:Y:S02]  /*16840*/  SYNCS.PHASECHK.TRANS64.TRYWAIT P0, [R0+URZ+0x2d840], R3 ;  /* 0x02d84003000075a7 */ /* 0x0010a4000800017f */
[----:B--2---:R-:W-:Y:S05]  /*16850*/  @!P0 NANOSLEEP.SYNCS 0x989680 ;  /* 0x009896800000895d */ /* 0x004fea0003900000 */
[----:B------:R-:W2:Y:S02]  /*16860*/  @!P0 SYNCS.PHASECHK.TRANS64 P0, [R0+URZ+0x2d840], R3 ;  /* 0x02d84003000085a7 */ /* 0x000ea4000800007f */
[----:B--2---:R-:W-:Y:S05]  /*16870*/  @!P0 BRA `(.L_x_11115) ;  /* 0xfffffffc00f08947 */ /* 0x004fea000383ffff */
[----:B------:R-:W-:Y:S05]  /*16880*/  BRA `(.L_x_11223) ;  /* 0xffffffb000787947 */ /* 0x000fea000383ffff */
.L_x_11119:
[----:B------:R-:W2:Y:S01]  /*16890*/  LDL.LU R11, [R1+0x10] ;  /* 0x00001000010b7983 */ /* 0x000ea20000300800 */
[----:B------:R-:W-:Y:S02]  /*168a0*/  IMAD.MOV.U32 R0, RZ, RZ, R12 ;  /* 0x000000ffff007224 */ /* 0x000fe400078e000c */
[----:B------:R-:W-:Y:S02]  /*168b0*/  IMAD.MOV.U32 R13, RZ, RZ, R4 ;  /* 0x000000ffff0d7224 */ /* 0x000fe400078e0004 */
[----:B------:R-:W-:Y:S02]  /*168c0*/  IMAD.MOV.U32 R12, RZ, RZ, RZ ;  /* 0x000000ffff0c7224 */ /* 0x000fe400078e00ff */
[----:B------:R-:W-:Y:S02]  /*168d0*/  IMAD.MOV.U32 R15, RZ, RZ, -0x1 ;  /* 0xffffffffff0f7424 */ /* 0x000fe400078e00ff */
[----:B------:R-:W-:Y:S02]  /*168e0*/  IMAD.IADD R0, R21, 0x1, R0 ;  /* 0x0000000115007824 */ /* 0x000fe400078e0200 */
[----:B--2---:R-:W-:-:S02]  /*168f0*/  IMAD R6, R11, R9, RZ ;  /* 0x000000090b067224 */ /* 0x004fc400078e02ff */
[----:B------:R-:W-:Y:S02]  /*16900*/  IMAD.MOV.U32 R11, RZ, RZ, 0x1c1f ;  /* 0x00001c1fff0b7424 */ /* 0x000fe400078e00ff */
[C---:B------:R-:W-:Y:S01]  /*16910*/  VIADD R9, R0.reuse, 0x20 ;  /* 0x0000002000097836 */ /* 0x040fe20000000000 */
[----:B------:R-:W-:-:S13]  /*16920*/  ISETP.GE.AND P4, PT, R0, R6, PT ;  /* 0x000000060000720c */ /* 0x000fda0003f86270 */
[----:B-----5:R-:W-:Y:S05]  /*16930*/  WARPSYNC.COLLECTIVE R15, `(.L_x_11224) ;  /* 0x000000000f087348 */ /* 0x020fea0003c00000 */
[----:B------:R0:W1:Y:S02]  /*16940*/  SHFL.IDX P6, R14, R13, R12, R11 ;  /* 0x0000000c0d0e7389 */ /* 0x00006400000c000b */
[----:B01---5:R-:W-:Y:S01]  /*16950*/  ENDCOLLECTIVE ;  /* 0x000000000000791b */ /* 0x023fe20003800000 */
.L_x_11224:
[----:B------:R-:W-:Y:S02]  /*16960*/  IMAD.MOV.U32 R13, RZ, RZ, R5 ;  /* 0x000000ffff0d7224 */ /* 0x000fe400078e0005 */
[----:B------:R-:W-:-:S07]  /*16970*/  IMAD.MOV.U32 R2, RZ, RZ, R14 ;  /* 0x000000ffff027224 */ /* 0x000fce00078e000e */
[----:B------:R-:W-:Y:S05]  /*16980*/  WARPSYNC.COLLECTIVE R15, `(.L_x_11225) ;  /* 0x000000000f087348 */ /* 0x000fea0003c00000 */
[----:B------:R0:W1:Y:S02]  /*16990*/  SHFL.IDX P6, R14, R13, R12, R11 ;  /* 0x0000000c0d0e7389 */ /* 0x00006400000c000b */
[----:B01----:R-:W-:Y:S01]  /*169a0*/  ENDCOLLECTIVE ;  /* 0x000000000000791b */ /* 0x003fe20003800000 */
.L_x_11225:
[----:B------:R-:W-:Y:S02]  /*169b0*/  IMAD.MOV.U32 R13, RZ, RZ, R4 ;  /* 0x000000ffff0d7224 */ /* 0x000fe400078e0004 */
[----:B------:R-:W-:Y:S02]  /*169c0*/  IMAD.MOV.U32 R12, RZ, RZ, 0x1 ;  /* 0x00000001ff0c7424 */ /* 0x000fe400078e00ff */
[----:B------:R-:W-:-:S07]  /*169d0*/  IMAD.MOV.U32 R3, RZ, RZ, R14 ;  /* 0x000000ffff037224 */ /* 0x000fce00078e000e */
[----:B------:R-:W-:Y:S05]  /*169e0*/  WARPSYNC.COLLECTIVE R15, `(.L_x_11226) ;  /* 0x000000000f087348 */ /* 0x000fea0003c00000 */
[----:B------:R0:W1:Y:S02]  /*169f0*/  SHFL.IDX P6, R14, R13, R12, R11 ;  /* 0x0000000c0d0e7389 */ /* 0x00006400000c000b */
[----:B01----:R-:W-:Y:S01]  /*16a00*/  ENDCOLLECTIVE ;  /* 0x000000000000791b */ /* 0x003fe20003800000 */
.L_x_11226:
        /* <DEDUP_REMOVED lines=17> */
.L_x_11227:
[----:B------:R-:W-:Y:S02]  /*16b20*/  IMAD.MOV.U32 R13, RZ, RZ, R4 ;  /* 0x000000ffff0d7224 */ /* 0x000fe400078e0004 */
[----:B------:R-:W-:Y:S02]  /*16b30*/  IMAD.MOV.U32 R12, RZ, RZ, 0x2 ;  /* 0x00000002ff0c7424 */ /* 0x000fe400078e00ff */
[----:B------:R-:W-:-:S07]  /*16b40*/  IMAD.MOV.U32 R3, RZ, RZ, R14 ;  /* 0x000000ffff037224 */ /* 0x000fce00078e000e */
[----:B------:R-:W-:Y:S05]  /*16b50*/  WARPSYNC.COLLECTIVE R15, `(.L_x_11228) ;  /* 0x000000000f087348 */ /* 0x000fea0003c00000 */
[----:B------:R0:W1:Y:S02]  /*16b60*/  SHFL.IDX P6, R14, R13, R12, R11 ;  /* 0x0000000c0d0e7389 */ /* 0x00006400000c000b */
[----:B01----:R-:W-:Y:S01]  /*16b70*/  ENDCOLLECTIVE ;  /* 0x000000000000791b */ /* 0x003fe20003800000 */
.L_x_11228:
        /* <DEDUP_REMOVED lines=18> */
.L_x_11229:
[----:B------:R-:W-:Y:S02]  /*16ca0*/  IMAD.MOV.U32 R13, RZ, RZ, R4 ;  /* 0x000000ffff0d7224 */ /* 0x000fe400078e0004 */
[----:B------:R-:W-:Y:S02]  /*16cb0*/  IMAD.MOV.U32 R12, RZ, RZ, 0x3 ;  /* 0x00000003ff0c7424 */ /* 0x000fe400078e00ff */
[----:B------:R-:W-:-:S07]  /*16cc0*/  IMAD.MOV.U32 R3, RZ, RZ, R14 ;  /* 0x000000ffff037224 */ /* 0x000fce00078e000e */
[----:B------:R-:W-:Y:S05]  /*16cd0*/  WARPSYNC.COLLECTIVE R15, `(.L_x_11230) ;  /* 0x000000000f087348 */ /* 0x000fea0003c00000 */
[----:B------:R0:W1:Y:S02]  /*16ce0*/  SHFL.IDX P6, R14, R13, R12, R11 ;  /* 0x0000000c0d0e7389 */ /* 0x00006400000c000b */
[----:B01----:R-:W-:Y:S01]  /*16cf0*/  ENDCOLLECTIVE ;  /* 0x000000000000791b */ /* 0x003fe20003800000 */
.L_x_11230:
        /* <DEDUP_REMOVED lines=10> */
.L_x_11231:
[----:B------:R-:W-:Y:S01]  /*16da0*/  @!PT LDS RZ, [RZ] ;  /* 0x00000000fffff984 */ /* 0x000fe20000000800 */
[----:B------:R-:W-:Y:S01]  /*16db0*/  @!PT LDS RZ, [RZ] ;  /* 0x00000000fffff984 */ /* 0x000fe20000000800 */
[----:B------:R-:W-:Y:S01]  /*16dc0*/  @!PT LDS RZ, [RZ] ;  /* 0x00000000fffff984 */ /* 0x000fe20000000800 */
[----:B------:R-:W-:Y:S04]  /*16dd0*/  @!P3 LDGSTS.E.BYPASS.LTC128B.128 [R10+0xd400], desc[UR50][R2.64], !P2 ;  /* 0x0d400000020abfae */ /* 0x000fe8000d101d72 */
[----:B------:R-:W-:Y:S04]  /*16de0*/  @!P3 LDGSTS.E.BYPASS.LTC128B.128 [R10+0x10400], desc[UR50][R2.64+0x40], !P1 ;  /* 0x10400040020abfae */ /* 0x000fe8000c901d72 */
[----:B------:R0:W-:Y:S01]  /*16df0*/  @!P3 LDGSTS.E.BYPASS.LTC128B.128 [R10+0x13400], desc[UR50][R2.64+0x80], !P0 ;  /* 0x13400080020abfae */ /* 0x0001e2000c101d72 */
[----:B------:R-:W-:Y:S02]  /*16e00*/  IMAD.MOV.U32 R13, RZ, RZ, R7 ;  /* 0x000000ffff0d7224 */ /* 0x000fe400078e0007 */
[----:B------:R-:W-:-:S02]  /*16e10*/  IMAD.MOV.U32 R12, RZ, RZ, RZ ;  /* 0x000000ffff0c7224 */ /* 0x000fc400078e00ff */
[----:B0-----:R-:W-:Y:S02]  /*16e20*/  VIADD R2, R0, 0x60 ;  /* 0x0000006000027836 */ /* 0x001fe40000000000 */
[----:B------:R-:W-:-:S07]  /*16e30*/  IMAD.MOV.U32 R3, RZ, RZ, R14 ;  /* 0x000000ffff037224 */ /* 0x000fce00078e000e */
[----:B------:R-:W-:Y:S05]  /*16e40*/  WARPSYNC.COLLECTIVE R15, `(.L_x_11232) ;  /* 0x000000000f087348 */ /* 0x000fea0003c00000 */
[----:B------:R0:W1:Y:S02]  /*16e50*/  SHFL.IDX P6, R14, R13, R12, R11 ;  /* 0x0000000c0d0e7389 */ /* 0x00006400000c000b */
[----:B01----:R-:W-:Y:S01]  /*16e60*/  ENDCOLLECTIVE ;  /* 0x000000000000791b */ /* 0x003fe20003800000 */
.L_x_11232:
[----:B------:R-:W-:-:S13]  /*16e70*/  ISETP.GE.AND P3, PT, R2, R6, PT ;  /* 0x000000060200720c */ /* 0x000fda0003f66270 */
[----:B------:R-:W-:Y:S01]  /*16e80*/  @!P3 LEA R3, P5, R20, R3, 0x1 ;  /* 0x000000031403b211 */ /* 0x000fe200078a08ff */
[----:B------:R-:W-:-:S04]  /*16e90*/  IMAD.MOV.U32 R13, RZ, RZ, R8 ;  /* 0x000000ffff0d7224 */ /* 0x000fc800078e0008 */
[----:B------:R-:W-:Y:S02]  /*16ea0*/  @!P3 IMAD.X R9, RZ, RZ, R4, P5 ;  /* 0x000000ffff09b224 */ /* 0x000fe400028e0604 */
[----:B------:R-:W-:Y:S02]  /*16eb0*/  @!P3 IMAD.MOV.U32 R2, RZ, RZ, R3 ;  /* 0x000000ffff02b224 */ /* 0x000fe400078e0003 */
[----:B------:R-:W-:-:S05]  /*16ec0*/  @!P3 IMAD.MOV.U32 R3, RZ, RZ, R9 ;  /* 0x000000ffff03b224 */ /* 0x000fca00078e0009 */
        /* <DEDUP_REMOVED lines=10> */
.L_x_11233:
        /* <DEDUP_REMOVED lines=8> */
.L_x_11234:
        /* <DEDUP_REMOVED lines=15> */
.L_x_11235:
[----:B------:R-:W-:Y:S05]  /*170e0*/  BRA `(.L_x_11236) ;  /* 0xffffffb800087947 */ /* 0x000fea000383ffff */
.L_x_11122:
[----:B0-----:R0:W1:Y:S02]  /*170f0*/  SYNCS.PHASECHK.TRANS64.TRYWAIT P0, [R22+URZ+0x2d820], R3 ;  /* 0x02d82003160075a7 */ /* 0x001064000800017f */
[----:B-1----:R-:W-:Y:S05]  /*17100*/  @!P0 NANOSLEEP.SYNCS 0x989680 ;  /* 0x009896800000895d */ /* 0x002fea0003900000 */
[----:B------:R-:W1:Y:S02]  /*17110*/  @!P0 SYNCS.PHASECHK.TRANS64 P0, [R22+URZ+0x2d820], R3 ;  /* 0x02d82003160085a7 */ /* 0x000e64000800007f */
[----:B-1----:R-:W-:Y:S05]  /*17120*/  @!P0 BRA `(.L_x_11122) ;  /* 0xfffffffc00f08947 */ /* 0x002fea000383ffff */
[----:B------:R-:W-:Y:S05]  /*17130*/  BRA `(.L_x_11237) ;  /* 0xffffffb8007c7947 */ /* 0x000fea000383ffff */
.L_x_11131:
[----:B-1----:R1:W2:Y:S02]  /*17140*/  SYNCS.PHASECHK.TRANS64.TRYWAIT P0, [R3+URZ+0x2d840], R2 ;  /* 0x02d84002030075a7 */ /* 0x0022a4000800017f */
[----:B--2---:R-:W-:Y:S05]  /*17150*/  @!P0 NANOSLEEP.SYNCS 0x989680 ;  /* 0x009896800000895d */ /* 0x004fea0003900000 */
[----:B------:R-:W2:Y:S02]  /*17160*/  @!P0 SYNCS.PHASECHK.TRANS64 P0, [R3+URZ+0x2d840], R2 ;  /* 0x02d84002030085a7 */ /* 0x000ea4000800007f */
[----:B--2---:R-:W-:Y:S05]  /*17170*/  @!P0 BRA `(.L_x_11131) ;  /* 0xfffffffc00f08947 */ /* 0x004fea000383ffff */
[----:B------:R-:W-:Y:S05]  /*17180*/  BRA `(.L_x_11238) ;  /* 0xffffffbc00287947 */ /* 0x000fea000383ffff */
.L_x_11138:
[----:B0-----:R0:W1:Y:S02]  /*17190*/  SYNCS.PHASECHK.TRANS64.TRYWAIT P0, [R3+URZ+0x60], R2 ;  /* 0x00006002030075a7 */ /* 0x001064000800017f */
[----:B-1----:R-:W-:Y:S05]  /*171a0*/  @!P0 NANOSLEEP.SYNCS 0x989680 ;  /* 0x009896800000895d */ /* 0x002fea0003900000 */
[----:B------:R-:W1:Y:S02]  /*171b0*/  @!P0 SYNCS.PHASECHK.TRANS64 P0, [R3+URZ+0x60], R2 ;  /* 0x00006002030085a7 */ /* 0x000e64000800007f */
[----:B-1----:R-:W-:Y:S05]  /*171c0*/  @!P0 BRA `(.L_x_11138) ;  /* 0xfffffffc00f08947 */ /* 0x002fea000383ffff */
[----:B------:R-:W-:Y:S05]  /*171d0*/  BRA `(.L_x_11239) ;  /* 0xffffffc000347947 */ /* 0x000fea000383ffff */
.L_x_11148:
[----:B-1----:R1:W2:Y:S02]  /*171e0*/  SYNCS.PHASECHK.TRANS64.TRYWAIT P0, [R3+URZ+0x2d840], R2 ;  /* 0x02d84002030075a7 */ /* 0x0022a4000800017f */
[----:B--2---:R-:W-:Y:S05]  /*171f0*/  @!P0 NANOSLEEP.SYNCS 0x989680 ;  /* 0x009896800000895d */ /* 0x004fea0003900000 */
[----:B------:R-:W2:Y:S02]  /*17200*/  @!P0 SYNCS.PHASECHK.TRANS64 P0, [R3+URZ+0x2d840], R2 ;  /* 0x02d84002030085a7 */ /* 0x000ea4000800007f */
[----:B--2---:R-:W-:Y:S05]  /*17210*/  @!P0 BRA `(.L_x_11148) ;  /* 0xfffffffc00f08947 */ /* 0x004fea000383ffff */
[----:B------:R-:W-:Y:S05]  /*17220*/  BRA `(.L_x_11240) ;  /* 0xffffffc400f07947 */ /* 0x000fea000383ffff */
.L_x_11155:
[----:B0-----:R0:W1:Y:S02]  /*17230*/  SYNCS.PHASECHK.TRANS64.TRYWAIT P0, [R12+URZ+0x60], R26 ;  /* 0x0000601a0c0075a7 */ /* 0x001064000800017f */
[----:B-1----:R-:W-:Y:S05]  /*17240*/  @!P0 NANOSLEEP.SYNCS 0x989680 ;  /* 0x009896800000895d */ /* 0x002fea0003900000 */
[----:B------:R-:W1:Y:S02]  /*17250*/  @!P0 SYNCS.PHASECHK.TRANS64 P0, [R12+URZ+0x60], R26 ;  /* 0x0000601a0c0085a7 */ /* 0x000e64000800007f */
[----:B-1----:R-:W-:Y:S05]  /*17260*/  @!P0 BRA `(.L_x_11155) ;  /* 0xfffffffc00f08947 */ /* 0x002fea000383ffff */
[----:B------:R-:W-:Y:S05]  /*17270*/  BRA `(.L_x_11241) ;  /* 0xffffffc800fc7947 */ /* 0x000fea000383ffff */
.L_x_11165:
[----:B-1----:R1:W2:Y:S02]  /*17280*/  SYNCS.PHASECHK.TRANS64.TRYWAIT P0, [R2+URZ+0x2d840], R3 ;  /* 0x02d84003020075a7 */ /* 0x0022a4000800017f */
[----:B--2---:R-:W-:Y:S05]  /*17290*/  @!P0 NANOSLEEP.SYNCS 0x989680 ;  /* 0x009896800000895d */ /* 0x004fea0003900000 */
[----:B------:R-:W2:Y:S02]  /*172a0*/  @!P0 SYNCS.PHASECHK.TRANS64 P0, [R2+URZ+0x2d840], R3 ;  /* 0x02d84003020085a7 */ /* 0x000ea4000800007f */
[----:B--2---:R-:W-:Y:S05]  /*172b0*/  @!P0 BRA `(.L_x_11165) ;  /* 0xfffffffc00f08947 */ /* 0x004fea000383ffff */
[----:B------:R-:W-:Y:S05]  /*172c0*/  BRA `(.L_x_11242) ;  /* 0xffffffd000847947 */ /* 0x000fea000383ffff */
.L_x_11172:
[----:B0-----:R0:W1:Y:S02]  /*172d0*/  SYNCS.PHASECHK.TRANS64.TRYWAIT P0, [R7+URZ+0x60], R2 ;  /* 0x00006002070075a7 */ /* 0x001064000800017f */
[----:B-1----:R-:W-:Y:S05]  /*172e0*/  @!P0 NANOSLEEP.SYNCS 0x989680 ;  /* 0x009896800000895d */ /* 0x002fea0003900000 */
[----:B------:R-:W1:Y:S02]  /*172f0*/  @!P0 SYNCS.PHASECHK.TRANS64 P0, [R7+URZ+0x60], R2 ;  /* 0x00006002070085a7 */ /* 0x000e64000800007f */
[----:B-1----:R-:W-:Y:S05]  /*17300*/  @!P0 BRA `(.L_x_11172) ;  /* 0xfffffffc00f08947 */ /* 0x002fea000383ffff */
[----:B------:R-:W-:Y:S05]  /*17310*/  BRA `(.L_x_11243) ;  /* 0xffffffd400947947 */ /* 0x000fea000383ffff */
.L_x_11184:
[----:B0-----:R0:W1:Y:S02]  /*17320*/  SYNCS.PHASECHK.TRANS64.TRYWAIT P0, [R3+URZ+0x2d860], R0 ;  /* 0x02d86000030075a7 */ /* 0x001064000800017f */
[----:B-1----:R-:W-:Y:S05]  /*17330*/  @!P0 NANOSLEEP.SYNCS 0x989680 ;  /* 0x009896800000895d */ /* 0x002fea0003900000 */
[----:B------:R-:W1:Y:S02]  /*17340*/  @!P0 SYNCS.PHASECHK.TRANS64 P0, [R3+URZ+0x2d860], R0 ;  /* 0x02d86000030085a7 */ /* 0x000e64000800007f */
[----:B-1----:R-:W-:Y:S05]  /*17350*/  @!P0 BRA `(.L_x_11184) ;  /* 0xfffffffc00f08947 */ /* 0x002fea000383ffff */
[----:B------:R-:W-:Y:S05]  /*17360*/  BRA `(.L_x_11244) ;  /* 0xffffffdc00087947 */ /* 0x000fea000383ffff */
.L_x_11192:
        /* <DEDUP_REMOVED lines=8> */
.L_x_11246:
[----:B------:R-:W-:Y:S05]  /*173f0*/  BSYNC B0 ;  /* 0x0000000000007941 */ /* 0x000fea0003800000 */
.L_x_11245:
        /* <DEDUP_REMOVED lines=9> */
.L_x_11247:
[----:B------:R-:W-:Y:S02]  /*17490*/  ULDC UR4, c[0x0][0xc3c] ;  /* 0x00030f0000047ab9 */ /* 0x000fe40000000800 */
[----:B------:R-:W-:-:S13]  /*174a0*/  ISETP.GE.OR P1, PT, R7, UR4, !P0 ;  /* 0x0000000407007c0c */ /* 0x000fda000c726670 */
[----:B------:R-:W0:Y:S01]  /*174b0*/  @!P1 LDC.64 R2, c[0x0][0xc80] ;  /* 0x00032000ff029b82 */ /* 0x000e220000000a00 */
[----:B------:R-:W-:Y:S02]  /*174c0*/  IMAD.MOV.U32 R17, RZ, RZ, RZ ;  /* 0x000000ffff117224 */ /* 0x000fe400078e00ff */
[----:B------:R-:W-:Y:S02]  /*174d0*/  IMAD.MOV.U32 R11, RZ, RZ, RZ ;  /* 0x000000ffff0b7224 */ /* 0x000fe400078e00ff */
[----:B------:R-:W-:Y:S02]  /*174e0*/  IMAD.MOV.U32 R5, RZ, RZ, R14 ;  /* 0x000000ffff057224 */ /* 0x000fe400078e000e */
[----:B0-----:R-:W-:-:S06]  /*174f0*/  @!P1 IMAD.WIDE R2, R7, 0x4, R2 ;  /* 0x0000000407029825 */ /* 0x001fcc00078e0202 */
[----:B------:R-:W2:Y:S01]  /*17500*/  @!P1 LDG.E R2, desc[UR50][R2.64] ;  /* 0x0000003202029981 */ /* 0x000ea2000c1e1900 */
[C---:B------:R-:W-:Y:S02]  /*17510*/  ISETP.GE.U32.AND P2, PT, R8.reuse, 0x2, PT ;  /* 0x000000020800780c */ /* 0x040fe40003f46070 */
[C---:B------:R-:W-:Y:S02]  /*17520*/  ISETP.GE.U32.AND P3, PT, R8.reuse, 0x4, PT ;  /* 0x000000040800780c */ /* 0x040fe40003f66070 */
[C---:B------:R-:W-:Y:S02]  /*17530*/  ISETP.GE.U32.AND P4, PT, R8.reuse, 0x8, PT ;  /* 0x000000080800780c */ /* 0x040fe40003f86070 */
[C---:B------:R-:W-:Y:S01]  /*17540*/  ISETP.GE.U32.AND P5, PT, R8.reuse, 0x10, PT ;  /* 0x000000100800780c */ /* 0x040fe20003fa6070 */
[----:B--2---:R-:W-:Y:S01]  /*17550*/  @!P1 IMAD.MOV.U32 R17, RZ, RZ, R2 ;  /* 0x000000ffff119224 */ /* 0x004fe200078e0002 */
[----:B------:R-:W-:-:S03]  /*17560*/  ISETP.NE.AND P1, PT, R8, RZ, PT ;  /* 0x000000ff0800720c */ /* 0x000fc60003f25270 */
[----:B------:R-:W-:-:S10]  /*17570*/  IMAD.MOV.U32 R13, RZ, RZ, R17 ;  /* 0x000000ffff0d7224 */ /* 0x000fd400078e0011 */
[----:B------:R-:W-:Y:S05]  /*17580*/  WARPSYNC.COLLECTIVE R15, `(.L_x_11248) ;  /* 0x000000000f087348 */ /* 0x000fea0003c00000 */
[----:B------:R0:W1:Y:S02]  /*17590*/  SHFL.UP P6, R14, R13, R12, R11 ;  /* 0x0400000c0d0e7389 */ /* 0x00006400000c000b */
[----:B01----:R-:W-:Y:S01]  /*175a0*/  ENDCOLLECTIVE ;  /* 0x000000000000791b */ /* 0x003fe20003800000 */
.L_x_11248:
[----:B------:R-:W-:Y:S01]  /*175b0*/  IMAD.MOV.U32 R12, RZ, RZ, 0x2 ;  /* 0x00000002ff0c7424 */ /* 0x000fe200078e00ff */
[----:B------:R-:W-:-:S05]  /*175c0*/  SEL R4, R14, RZ, P1 ;  /* 0x000000ff0e047207 */ /* 0x000fca0000800000 */
[----:B------:R-:W-:-:S04]  /*175d0*/  IMAD.IADD R4, R17, 0x1, R4 ;  /* 0x0000000111047824 */ /* 0x000fc800078e0204 */
[----:B------:R-:W-:-:S07]  /*175e0*/  IMAD.MOV.U32 R13, RZ, RZ, R4 ;  /* 0x000000ffff0d7224 */ /* 0x000fce00078e0004 */
[----:B------:R-:W-:Y:S05]  /*175f0*/  WARPSYNC.COLLECTIVE R15, `(.L_x_11249) ;  /* 0x000000000f087348 */ /* 0x000fea0003c00000 */
[----:B------:R0:W1:Y:S02]  /*17600*/  SHFL.UP P6, R14, R13, R12, R11 ;  /* 0x0400000c0d0e7389 */ /* 0x00006400000c000b */
[----:B01----:R-:W-:Y:S01]  /*17610*/  ENDCOLLECTIVE ;  /* 0x000000000000791b */ /* 0x003fe20003800000 */
.L_x_11249:
[----:B------:R-:W-:Y:S01]  /*17620*/  IMAD.MOV.U32 R12, RZ, RZ, 0x4 ;  /* 0x00000004ff0c7424 */ /* 0x000fe200078e00ff */
[----:B------:R-:W-:-:S05]  /*17630*/  SEL R3, R14, RZ, P2 ;  /* 0x000000ff0e037207 */ /* 0x000fca0001000000 */
[----:B------:R-:W-:-:S04]  /*17640*/  IMAD.IADD R6, R4, 0x1, R3 ;  /* 0x0000000104067824 */ /* 0x000fc800078e0203 */
[----:B------:R-:W-:-:S07]  /*17650*/  IMAD.MOV.U32 R13, RZ, RZ, R6 ;  /* 0x000000ffff0d7224 */ /* 0x000fce00078e0006 */
[----:B------:R-:W-:Y:S05]  /*17660*/  WARPSYNC.COLLECTIVE R15, `(.L_x_11250) ;  /* 0x000000000f087348 */ /* 0x000fea0003c00000 */
[----:B------:R0:W1:Y:S02]  /*17670*/  SHFL.UP P6, R14, R13, R12, R11 ;  /* 0x0400000c0d0e7389 */ /* 0x00006400000c000b */
[----:B01----:R-:W-:Y:S01]  /*17680*/  ENDCOLLECTIVE ;  /* 0x000000000000791b */ /* 0x003fe20003800000 */
.L_x_11250:
[----:B------:R-:W-:Y:S01]  /*17690*/  IMAD.MOV.U32 R12, RZ, RZ, 0x8 ;  /* 0x00000008ff0c7424 */ /* 0x000fe200078e00ff */
[----:B------:R-:W-:-:S05]  /*176a0*/  SEL R3, R14, RZ, P3 ;  /* 0x000000ff0e037207 */ /* 0x000fca0001800000 */
[----:B------:R-:W-:-:S04]  /*176b0*/  IMAD.IADD R2, R6, 0x1, R3 ;  /* 0x0000000106027824 */ /* 0x000fc800078e0203 */
[----:B------:R-:W-:-:S07]  /*176c0*/  IMAD.MOV.U32 R13, RZ, RZ, R2 ;  /* 0x000000ffff0d7224 */ /* 0x000fce00078e0002 */
[----:B------:R-:W-:Y:S05]  /*176d0*/  WARPSYNC.COLLECTIVE R15, `(.L_x_11251) ;  /* 0x000000000f087348 */ /* 0x000fea0003c00000 */
[----:B------:R0:W1:Y:S02]  /*176e0*/  SHFL.UP P6, R14, R13, R12, R11 ;  /* 0x0400000c0d0e7389 */ /* 0x00006400000c000b */
[----:B01----:R-:W-:Y:S01]  /*176f0*/  ENDCOLLECTIVE ;  /* 0x000000000000791b */ /* 0x003fe20003800000 */
.L_x_11251:
[----:B------:R-:W-:Y:S01]  /*17700*/  IMAD.MOV.U32 R12, RZ, RZ, 0x10 ;  /* 0x00000010ff0c7424 */ /* 0x000fe200078e00ff */
[----:B------:R-:W-:-:S05]  /*17710*/  SEL R3, R14, RZ, P4 ;  /* 0x000000ff0e037207 */ /* 0x000fca0002000000 */
[----:B------:R-:W-:-:S04]  /*17720*/  IMAD.IADD R3, R2, 0x1, R3 ;  /* 0x0000000102037824 */ /* 0x000fc800078e0203 */
[----:B------:R-:W-:-:S07]  /*17730*/  IMAD.MOV.U32 R13, RZ, RZ, R3 ;  /* 0x000000ffff0d7224 */ /* 0x000fce00078e0003 */
[----:B------:R-:W-:Y:S05]  /*17740*/  WARPSYNC.COLLECTIVE R15, `(.L_x_11252) ;  /* 0x000000000f087348 */ /* 0x000fea0003c00000 */
[----:B------:R0:W1:Y:S02]  /*17750*/  SHFL.UP P6, R14, R13, R12, R11 ;  /* 0x0400000c0d0e7389 */ /* 0x00006400000c000b */
[----:B01----:R-:W-:Y:S01]  /*17760*/  ENDCOLLECTIVE ;  /* 0x000000000000791b */ /* 0x003fe20003800000 */
.L_x_11252:
        /* <DEDUP_REMOVED lines=8> */
.L_x_11253:
[----:B------:R-:W-:Y:S05]  /*177f0*/  BRA `(.L_x_11254) ;  /* 0xffffffdc00b47947 */ /* 0x000fea000383ffff */
.L_x_11197:
        /* <DEDUP_REMOVED lines=8> */
.L_x_11256:
[----:B------:R-:W-:Y:S05]  /*17880*/  BSYNC B0 ;  /* 0x0000000000007941 */ /* 0x000fea0003800000 */
.L_x_11255:
        /* <DEDUP_REMOVED lines=8> */
.L_x_11257:
[----:B------:R-:W-:Y:S01]  /*17910*/  IMAD.MOV.U32 R12, RZ, RZ, 0x4 ;  /* 0x00000004ff0c7424 */ /* 0x000fe200078e00ff */
[----:B------:R-:W-:-:S05]  /*17920*/  SEL R2, R14, RZ, P2 ;  /* 0x000000ff0e027207 */ /* 0x000fca0001000000 */
[----:B------:R-:W-:-:S04]  /*17930*/  IMAD.IADD R2, R13, 0x1, R2 ;  /* 0x000000010d027824 */ /* 0x000fc800078e0202 */
[----:B------:R-:W-:-:S07]  /*17940*/  IMAD.MOV.U32 R13, RZ, RZ, R2 ;  /* 0x000000ffff0d7224 */ /* 0x000fce00078e0002 */
[----:B------:R-:W-:Y:S05]  /*17950*/  WARPSYNC.COLLECTIVE R15, `(.L_x_11258) ;  /* 0x000000000f087348 */ /* 0x000fea0003c00000 */
[----:B------:R0:W1:Y:S02]  /*17960*/  SHFL.UP P6, R14, R13, R12, R11 ;  /* 0x0400000c0d0e7389 */ /* 0x00006400000c000b */
[----:B01----:R-:W-:Y:S01]  /*17970*/  ENDCOLLECTIVE ;  /* 0x000000000000791b */ /* 0x003fe20003800000 */
.L_x_11258:
[----:B------:R-:W-:Y:S01]  /*17980*/  IMAD.MOV.U32 R12, RZ, RZ, 0x8 ;  /* 0x00000008ff0c7424 */ /* 0x000fe200078e00ff */
[----:B------:R-:W-:-:S05]  /*17990*/  SEL R3, R14, RZ, P3 ;  /* 0x000000ff0e037207 */ /* 0x000fca0001800000 */
[----:B------:R-:W-:-:S04]  /*179a0*/  IMAD.IADD R3, R2, 0x1, R3 ;  /* 0x0000000102037824 */ /* 0x000fc800078e0203 */
[----:B------:R-:W-:-:S07]  /*179b0*/  IMAD.MOV.U32 R13, RZ, RZ, R3 ;  /* 0x000000ffff0d7224 */ /* 0x000fce00078e0003 */
[----:B------:R-:W-:Y:S05]  /*179c0*/  WARPSYNC.COLLECTIVE R15, `(.L_x_11259) ;  /* 0x000000000f087348 */ /* 0x000fea0003c00000 */
[----:B------:R0:W1:Y:S02]  /*179d0*/  SHFL.UP P6, R14, R13, R12, R11 ;  /* 0x0400000c0d0e7389 */ /* 0x00006400000c000b */
[----:B01----:R-:W-:Y:S01]  /*179e0*/  ENDCOLLECTIVE ;  /* 0x000000000000791b */ /* 0x003fe20003800000 */
.L_x_11259:
[----:B------:R-:W-:Y:S01]  /*179f0*/  IMAD.MOV.U32 R12, RZ, RZ, 0x10 ;  /* 0x00000010ff0c7424 */ /* 0x000fe200078e00ff */
[----:B------:R-:W-:-:S05]  /*17a00*/  SEL R4, R14, RZ, P4 ;  /* 0x000000ff0e047207 */ /* 0x000fca0002000000 */
[----:B------:R-:W-:-:S04]  /*17a10*/  IMAD.IADD R4, R3, 0x1, R4 ;  /* 0x0000000103047824 */ /* 0x000fc800078e0204 */
[----:B------:R-:W-:-:S07]  /*17a20*/  IMAD.MOV.U32 R13, RZ, RZ, R4 ;  /* 0x000000ffff0d7224 */ /* 0x000fce00078e0004 */
[----:B------:R-:W-:Y:S05]  /*17a30*/  WARPSYNC.COLLECTIVE R15, `(.L_x_11260) ;  /* 0x000000000f087348 */ /* 0x000fea0003c00000 */
[----:B------:R0:W1:Y:S02]  /*17a40*/  SHFL.UP P6, R14, R13, R12, R11 ;  /* 0x0400000c0d0e7389 */ /* 0x00006400000c000b */
[----:B01----:R-:W-:Y:S01]  /*17a50*/  ENDCOLLECTIVE ;  /* 0x000000000000791b */ /* 0x003fe20003800000 */
.L_x_11260:
        /* <DEDUP_REMOVED lines=8> */
.L_x_11261:
[----:B------:R-:W-:Y:S05]  /*17ae0*/  BRA `(.L_x_11262) ;  /* 0xffffffdc00947947 */ /* 0x000fea000383ffff */
.L_x_11199:
[----:B------:R-:W-:Y:S01]  /*17af0*/  BSSY B0, `(.L_x_11263) ;  /* 0x0000006000007945 */ /* 0x000fe20003800000 */
[----:B------:R-:W-:Y:S01]  /*17b00*/  PLOP3.LUT P6, PT, P6, PT, PT, 0x8, 0x0 ;  /* 0x000000000000781c */ /* 0x000fe200037ce170 */
[----:B------:R-:W-:-:S12]  /*17b10*/  IMAD.MOV.U32 R15, RZ, RZ, -0x1 ;  /* 0xffffffffff0f7424 */ /* 0x000fd800078e00ff */
[----:B012---:R-:W-:Y:S05]  /*17b20*/  WARPSYNC.COLLECTIVE R15, `(.L_x_11264) ;  /* 0x000000000f087348 */ /* 0x007fea0003c00000 */
[----:B------:R-:W-:Y:S01]  /*17b30*/  VOTE.ANY R14, PT, P6 ;  /* 0x00000000000e7806 */ /* 0x000fe200030e0100 */
[----:B012---:R-:W-:Y:S06]  /*17b40*/  ENDCOLLECTIVE ;  /* 0x000000000000791b */ /* 0x007fec0003800000 */
.L_x_11264:
[----:B------:R-:W-:Y:S05]  /*17b50*/  BSYNC B0 ;  /* 0x0000000000007941 */ /* 0x000fea0003800000 */
.L_x_11263:
        /* <DEDUP_REMOVED lines=9> */
.L_x_11265:
[----:B------:R-:W-:Y:S01]  /*17bf0*/  IMAD.MOV.U32 R17, RZ, RZ, R14 ;  /* 0x000000ffff117224 */ /* 0x000fe200078e000e */
[----:B------:R-:W-:Y:S06]  /*17c00*/  BRA `(.L_x_11266) ;  /* 0xffffffdc00847947 */ /* 0x000fec000383ffff */
.L_x_11201:
[----:B------:R-:W-:Y:S01]  /*17c10*/  BSSY B0, `(.L_x_11267) ;  /* 0x0000007000007945 */ /* 0x000fe20003800000 */
[----:B------:R-:W-:Y:S02]  /*17c20*/  IMAD.MOV.U32 R13, RZ, RZ, R3 ;  /* 0x000000ffff0d7224 */ /* 0x000fe400078e0003 */
[----:B------:R-:W-:Y:S02]  /*17c30*/  IMAD.MOV.U32 R11, RZ, RZ, 0x1f ;  /* 0x0000001fff0b7424 */ /* 0x000fe400078e00ff */
[----:B------:R-:W-:-:S07]  /*17c40*/  IMAD.MOV.U32 R15, RZ, RZ, -0x1 ;  /* 0xffffffffff0f7424 */ /* 0x000fce00078e00ff */
[----:B01234-:R-:W-:Y:S05]  /*17c50*/  WARPSYNC.COLLECTIVE R15, `(.L_x_11268) ;  /* 0x000000000f087348 */ /* 0x01ffea0003c00000 */
[----:B------:R0:W0:Y:S02]  /*17c60*/  SHFL.IDX P6, R14, R13, R12, R11 ;  /* 0x0000000c0d0e7389 */ /* 0x00002400000c000b */
[----:B01234-:R-:W-:Y:S01]  /*17c70*/  ENDCOLLECTIVE ;  /* 0x000000000000791b */ /* 0x01ffe20003800000 */
.L_x_11268:
[----:B------:R-:W-:Y:S05]  /*17c80*/  BSYNC B0 ;  /* 0x0000000000007941 */ /* 0x000fea0003800000 */
.L_x_11267:
[----:B------:R-:W-:Y:S05]  /*17c90*/  BRA `(.L_x_11200) ;  /* 0xffffffdc007c7947 */ /* 0x000fea000383ffff */
.L_x_11205:
[----:B0-----:R0:W1:Y:S02]  /*17ca0*/  SYNCS.PHASECHK.TRANS64.TRYWAIT P0, [R9+URZ+0x2d820], R0 ;  /* 0x02d82000090075a7 */ /* 0x001064000800017f */
[----:B-1----:R-:W-:Y:S05]  /*17cb0*/  @!P0 NANOSLEEP.SYNCS 0x989680 ;  /* 0x009896800000895d */ /* 0x002fea0003900000 */
[----:B------:R-:W1:Y:S02]  /*17cc0*/  @!P0 SYNCS.PHASECHK.TRANS64 P0, [R9+URZ+0x2d820], R0 ;  /* 0x02d82000090085a7 */ /* 0x000e64000800007f */
[----:B-1----:R-:W-:Y:S05]  /*17cd0*/  @!P0 BRA `(.L_x_11205) ;  /* 0xfffffffc00f08947 */ /* 0x002fea000383ffff */
[----:B------:R-:W-:Y:S05]  /*17ce0*/  BRA `(.L_x_11269) ;  /* 0xffffffe000f47947 */ /* 0x000fea000383ffff */
.L_x_11206:
        /* <DEDUP_REMOVED lines=8> */
[----:B0-2-4-:R-:W-:Y:S05]  /*17d70*/  WARPSYNC.COLLECTIVE R15, `(.L_x_11271) ;  /* 0x000000000f087348 */ /* 0x015fea0003c00000 */
[----:B------:R1:W3:Y:S02]  /*17d80*/  SHFL.IDX P6, R14, R13, R12, R11 ;  /* 0x0000000c0d0e7389 */ /* 0x0002e400000c000b */
[----:B01234-:R-:W-:Y:S01]  /*17d90*/  ENDCOLLECTIVE ;  /* 0x000000000000791b */ /* 0x01ffe20003800000 */
.L_x_11271:
[----:B------:R-:W-:Y:S05]  /*17da0*/  BSYNC B0 ;  /* 0x0000000000007941 */ /* 0x000fea0003800000 */
.L_x_11270:
[----:B------:R-:W-:Y:S05]  /*17db0*/  BRA `(.L_x_11272) ;  /* 0xffffffe000dc7947 */ /* 0x000fea000383ffff */
.L_x_11209:
[----:B------:R-:W-:Y:S01]  /*17dc0*/  BSSY B1, `(.L_x_11273) ;  /* 0x0000006000017945 */ /* 0x000fe20003800000 */
[----:B------:R-:W-:-:S07]  /*17dd0*/  IMAD.MOV.U32 R15, RZ, RZ, -0x1 ;  /* 0xffffffffff0f7424 */ /* 0x000fce00078e00ff */
[----:B0-2-4-:R-:W-:Y:S05]  /*17de0*/  WARPSYNC.COLLECTIVE R15, `(.L_x_11274) ;  /* 0x000000000f0c7348 */ /* 0x015fea0003c00000 */
[----:B------:R-:W-:Y:S02]  /*17df0*/  ELECT P6, UR62, PT ;  /* 0x00000000003e782f */ /* 0x000fe400038c0000 */
[----:B------:R-:W-:Y:S01]  /*17e00*/  MOV R14, UR62 ;  /* 0x0000003e000e7c02 */ /* 0x000fe20008000f00 */
[----:B0-2-4-:R-:W-:Y:S10]  /*17e10*/  ENDCOLLECTIVE ;  /* 0x000000000000791b */ /* 0x015ff40003800000 */
.L_x_11274:
[----:B------:R-:W-:Y:S05]  /*17e20*/  BSYNC B1 ;  /* 0x0000000000017941 */ /* 0x000fea0003800000 */
.L_x_11273:
[----:B------:R-:W-:Y:S05]  /*17e30*/  BRA `(.L_x_11275) ;  /* 0xffffffe000d47947 */ /* 0x000fea000383ffff */
.L_x_11211:
[----:B0-----:R0:W1:Y:S02]  /*17e40*/  SYNCS.PHASECHK.TRANS64.TRYWAIT P0, [R5+URZ], R4 ;  /* 0x00000004050075a7 */ /* 0x001064000800017f */
[----:B-1----:R-:W-:Y:S05]  /*17e50*/  @!P0 NANOSLEEP.SYNCS 0x989680 ;  /* 0x009896800000895d */ /* 0x002fea0003900000 */
[----:B------:R-:W1:Y:S02]  /*17e60*/  @!P0 SYNCS.PHASECHK.TRANS64 P0, [R5+URZ], R4 ;  /* 0x00000004050085a7 */ /* 0x000e64000800007f */
[----:B-1----:R-:W-:Y:S05]  /*17e70*/  @!P0 BRA `(.L_x_11211) ;  /* 0xfffffffc00f08947 */ /* 0x002fea000383ffff */
[----:B------:R-:W-:Y:S05]  /*17e80*/  BRA `(.L_x_11276) ;  /* 0xffffffe400087947 */ /* 0x000fea000383ffff */
.L_x_11212:
[----:B-1----:R1:W3:Y:S02]  /*17e90*/  SYNCS.PHASECHK.TRANS64.TRYWAIT P0, [R3+URZ], R2 ;  /* 0x00000002030075a7 */ /* 0x0022e4000800017f */
[----:B---3--:R-:W-:Y:S05]  /*17ea0*/  @!P0 NANOSLEEP.SYNCS 0x989680 ;  /* 0x009896800000895d */ /* 0x008fea0003900000 */
[----:B------:R-:W3:Y:S02]  /*17eb0*/  @!P0 SYNCS.PHASECHK.TRANS64 P0, [R3+URZ], R2 ;  /* 0x00000002030085a7 */ /* 0x000ee4000800007f */
[----:B---3--:R-:W-:Y:S05]  /*17ec0*/  @!P0 BRA `(.L_x_11212) ;  /* 0xfffffffc00f08947 */ /* 0x008fea000383ffff */
[----:B------:R-:W-:Y:S05]  /*17ed0*/  BRA `(.L_x_11277) ;  /* 0xffffffe000fc7947 */ /* 0x000fea000383ffff */
.L_x_11214:
[----:B---3--:R3:W0:Y:S02]  /*17ee0*/  SYNCS.PHASECHK.TRANS64.TRYWAIT P0, [R23+URZ], R4 ;  /* 0x00000004170075a7 */ /* 0x008624000800017f */
[----:B0-----:R-:W-:Y:S05]  /*17ef0*/  @!P0 NANOSLEEP.SYNCS 0x989680 ;  /* 0x009896800000895d */ /* 0x001fea0003900000 */
[----:B------:R-:W0:Y:S02]  /*17f00*/  @!P0 SYNCS.PHASECHK.TRANS64 P0, [R23+URZ], R4 ;  /* 0x00000004170085a7 */ /* 0x000e24000800007f */
[----:B0-----:R-:W-:Y:S05]  /*17f10*/  @!P0 BRA `(.L_x_11214) ;  /* 0xfffffffc00f08947 */ /* 0x001fea000383ffff */
[----:B------:R-:W-:Y:S05]  /*17f20*/  BRA `(.L_x_11278) ;  /* 0xffffffe400007947 */ /* 0x000fea000383ffff */
.L_x_11279:
        /* <DEDUP_REMOVED lines=13> */
.L_x_15327:


//--------------------- .text._ZN7cutlass13device_kernelIN5flash11enable_sm90INS1_16FlashAttnFwdSm90INS1_25CollectiveMainloopFwdSm90ILi2EN4cute5tupleIJNS5_1CILi1EEES8_S8_EEENS6_IJNS7_ILi192EEENS7_ILi128EEENS7_ILi96EEEEEELi96ENS_10bfloat16_tEfNS_4arch4Sm90ELb0ELb1ELb0ELb1ELb0ELb1ELb0ELb0ELb1ELb1ELb0ELb0EEENS1_21CollectiveEpilogueFwdINS6_IJSA_SC_SB_EEES9_SE_SG_Li384ELb1ELb1ELb0ELb0EEENS1_36VarlenDynamicPersistentTileSchedulerILi192ELi128ELi384ELi128ELb0ELb1ELb1ELb1ELb0ELb1EEEEEEEEEvNT_6ParamsE --------------------------
	.section	.text._ZN7cutlass13device_kernelIN5flash11enable_sm90INS1_16FlashAttnFwdSm90INS1_25CollectiveMainloopFwdSm90ILi2EN4cute5tupleIJNS5_1CILi1EEES8_S8_EEENS6_IJNS7_ILi192EEENS7_ILi128EEENS7_ILi96EEEEEELi96ENS_10bfloat16_tEfNS_4arch4Sm90ELb0ELb1ELb0ELb1ELb0ELb1ELb0ELb0ELb1ELb1ELb0ELb0EEENS1_21CollectiveEpilogueFwdINS6_IJSA_SC_SB_EEES9_SE_SG_Li384ELb1ELb1ELb0ELb0EEENS1_36VarlenDynamicPersistentTileSchedulerILi192ELi128ELi384ELi128ELb0ELb1ELb1ELb1ELb0ELb1EEEEEEEEEvNT_6ParamsE,"ax",@progbits
	.align	128
.text._ZN7cutlass13device_kernelIN5flash11enable_sm90INS1_16FlashAttnFwdSm90INS1_25CollectiveMainloopFwdSm90ILi2EN4cute5tupleIJNS5_1CILi1EEES8_S8_EEENS6_IJNS7_ILi192EEENS7_ILi128EEENS7_ILi96EEEEEELi96ENS_10bfloat16_tEfNS_4arch4Sm90ELb0ELb1ELb0ELb1ELb0ELb1ELb0ELb0ELb1ELb1ELb0ELb0EEENS1_21CollectiveEpilogueFwdINS6_IJSA_SC_SB_EEES9_SE_SG_Li384ELb1ELb1ELb0ELb0EEENS1_36VarlenDynamicPersistentTileSchedulerILi192ELi128ELi384ELi128ELb0ELb1ELb1ELb1ELb0ELb1EEEEEEEEEvNT_6ParamsE:
        .type           _ZN7cutlass13device_kernelIN5flash11enable_sm90INS1_16FlashAttnFwdSm90INS1_25CollectiveMainloopFwdSm90ILi2EN4cute5tupleIJNS5_1CILi1EEES8_S8_EEENS6_IJNS7_ILi192EEENS7_ILi128EEENS7_ILi96EEEEEELi96ENS_10bfloat16_tEfNS_4arch4Sm90ELb0ELb1ELb0ELb1ELb0ELb1ELb0ELb0ELb1ELb1ELb0ELb0EEENS1_21CollectiveEpilogueFwdINS6_IJSA_SC_SB_EEES9_SE_SG_Li384ELb1ELb1ELb0ELb0EEENS1_36VarlenDynamicPersistentTileSchedulerILi192ELi128ELi384ELi128ELb0ELb1ELb1ELb1ELb0ELb1EEEEEEEEEvNT_6ParamsE,@function
        .size           _ZN7cutlass13device_kernelIN5flash11enable_sm90INS1_16FlashAttnFwdSm90INS1_25CollectiveMainloopFwdSm90ILi2EN4cute5tupleIJNS5_1CILi1EEES8_S8_EEENS6_IJNS7_ILi192EEENS7_ILi128EEENS7_ILi96EEEEEELi96ENS_10bfloat16_tEfNS_4arch4Sm90ELb0ELb1ELb0ELb1ELb0ELb1ELb0ELb0ELb1ELb1ELb0ELb0EEENS1_21CollectiveEpilogueFwdINS6_IJSA_SC_SB_EEES9_SE_SG_Li384ELb1ELb1ELb0ELb0EEENS1_36VarlenDynamicPersistentTileSchedulerILi192ELi128ELi384ELi128ELb0ELb1ELb1ELb1ELb0ELb1EEEEEEEEEvNT_6ParamsE,(.L_x_15328 - _ZN7cutlass13device_kernelIN5flash11enable_sm90INS1_16FlashAttnFwdSm90INS1_25CollectiveMainloopFwdSm90ILi2EN4cute5tupleIJNS5_1CILi1EEES8_S8_EEENS6_IJNS7_ILi192EEENS7_ILi128EEENS7_ILi96EEEEEELi96ENS_10bfloat16_tEfNS_4arch4Sm90ELb0ELb1ELb0ELb1ELb0ELb1ELb0ELb0ELb1ELb1ELb0ELb0EEENS1_21CollectiveEpilogueFwdINS6_IJSA_SC_SB_EEES9_SE_SG_Li384ELb1ELb1ELb0ELb0EEENS1_36VarlenDynamicPersistentTileSchedulerILi192ELi128ELi384ELi128ELb0ELb1ELb1ELb1ELb0ELb1EEEEEEEEEvNT_6ParamsE)
        .other          _ZN7cutlass13device_kernelIN5flash11enable_sm90INS1_16FlashAttnFwdSm90INS1_25CollectiveMainloopFwdSm90ILi2EN4cute5tupleIJNS5_1CILi1EEES8_S8_EEENS6_IJNS7_ILi192EEENS7_ILi128EEENS7_ILi96EEEEEELi96ENS_10bfloat16_tEfNS_4arch4Sm90ELb0ELb1ELb0ELb1ELb0ELb1ELb0ELb0ELb1ELb1ELb0ELb0EEENS1_21CollectiveEpilogueFwdINS6_IJSA_SC_SB_EEES9_SE_SG_Li384ELb1ELb1ELb0ELb0EEENS1_36VarlenDynamicPersistentTileSchedulerILi192ELi128ELi384ELi128ELb0ELb1ELb1ELb1ELb0ELb1EEEEEEEEEvNT_6ParamsE,@"STO_CUDA_ENTRY STV_DEFAULT"
_ZN7cutlass13device_kernelIN5flash11enable_sm90INS1_16FlashAttnFwdSm90INS1_25CollectiveMainloopFwdSm90ILi2EN4cute5tupleIJNS5_1CILi1EEES8_S8_EEENS6_IJNS7_ILi192EEENS7_ILi128EEENS7_ILi96EEEEEELi96ENS_10bfloat16_tEfNS_4arch4Sm90ELb0ELb1ELb0ELb1ELb0ELb1ELb0ELb0ELb1ELb1ELb0ELb0EEENS1_21CollectiveEpilogueFwdINS6_IJSA_SC_SB_EEES9_SE_SG_Li384ELb1ELb1ELb0ELb0EEENS1_36VarlenDynamicPersistentTileSchedulerILi192ELi128ELi384ELi128ELb0ELb1ELb1ELb1ELb0ELb1EEEEEEEEEvNT_6ParamsE:
        /* <DEDUP_REMOVED lines=24> */
.L_x_11281:
[----:B------:R-:W-:Y:S05]  /*0180*/  BSYNC B0 ;  /* 0x0000000000007941 */ /* 0x000fea0003800000 */
.L_x_11280:
        /* <DEDUP_REMOVED lines=41> */
.L_x_11282:
        /* <DEDUP_REMOVED lines=22> */
.L_x_11283:
        /* <DEDUP_REMOVED lines=18> */
.L_x_11284:
        /* <DEDUP_REMOVED lines=22> */
.L_x_11285:
        /* <DEDUP_REMOVED lines=22> */
.L_x_11286:
[----:B------:R-:W-:Y:S01]  /*0960*/  PLOP3.LUT P0, PT, PT, PT, UP0, 0x80, 0x0 ;  /* 0x000000000000781c */ /* 0x000fe20003f0f008 */
[----:B------:R-:W-:Y:S01]  /*0970*/  UMOV UR36, 0x1 ;  /* 0x0000000100247882 */ /* 0x000fe20000000000 */
[----:B------:R-:W-:Y:S01]  /*0980*/  NOP ;  /* 0x0000000000007918 */ /* 0x000fe20000000000 */
[----:B------:R-:W-:Y:S01]  /*0990*/  USEL UR36, UR36, 0x2, !UP0 ;  /* 0x0000000224247887 */ /* 0x000fe2000c000000 */
[----:B------:R-:W-:Y:S01]  /*09a0*/  BSSY B9, `(.L_x_11287) ;  /* 0x0002213000097945 */ /* 0x000fe20003800000 */
[----:B------:R-:W-:Y:S01]  /*09b0*/  ULDC.64 UR40, c[0x0][0x208] ;  /* 0x0000820000287ab9 */ /* 0x000fe20000000a00 */
[----:B012-4-:R-:W-:Y:S07]  /*09c0*/  BAR.SYNC.DEFER_BLOCKING 0x0 ;  /* 0x0000000000007b1d */ /* 0x017fee0000010000 */
[----:B------:R-:W-:Y:S05]  /*09d0*/  @!P0 BRA `(.L_x_11288) ;  /* 0x0000019c00e08947 */ /* 0x000fea0003800000 */
.L_x_11289:
[----:B------:R-:W-:-:S08]  /*09e0*/  NOP ;  /* 0x0000000000007918 */ /* 0x000fd00000000000 */
[----:B------:R-:W0:Y:S02]  /*09f0*/  USETMAXREG.TRY_ALLOC.CTAPOOL UP0, 0xa0 ;  /* 0x000000a0000079c8 */ /* 0x000e240008000600 */
[----:B0-----:R-:W-:-:S13]  /*0a00*/  PLOP3.LUT P0, PT, PT, PT, UP0, 0x80, 0x0 ;  /* 0x000000000000781c */ /* 0x001fda0003f0f008 */
[----:B------:R-:W-:Y:S05]  /*0a10*/  @!P0 BRA `(.L_x_11289) ;  /* 0xfffffffc00f08947 */ /* 0x000fea000383ffff */
[----:B------:R-:W0:Y:S01]  /*0a20*/  S2R R0, SR_TID.X ;  /* 0x0000000000007919 */ /* 0x000e220000002100 */
[----:B------:R-:W1:Y:S01]  /*0a30*/  S2UR UR5, SR_CgaCtaId ;  /* 0x00000000000579c3 */ /* 0x000e620000008800 */
[----:B------:R-:W-:Y:S01]  /*0a40*/  UMOV UR4, 0x400 ;  /* 0x0000040000047882 */ /* 0x000fe20000000000 */
[----:B------:R-:W-:-:S06]  /*0a50*/  LOP3.LUT R23, R23, 0xdfffffff, RZ, 0xc0, !PT ;  /* 0xdfffffff17177812 */ /* 0x000fcc00078ec0ff */
[----:B------:R-:W-:Y:S06]  /*0a60*/  BAR.ARV 0x8, 0x200 ;  /* 0x0208000000007b1d */ /* 0x000fec0000002000 */
[----:B-1----:R-:W-:-:S06]  /*0a70*/  ULEA UR4, UR5, UR4, 0x18 ;  /* 0x0000000405047291 */ /* 0x002fcc000f8ec03f */
[----:B------:R-:W-:Y:S01]  /*0a80*/  IMAD.U32 R2, RZ, RZ, UR4 ;  /* 0x00000004ff027e24 */ /* 0x000fe2000f8e00ff */
[----:B0-----:R-:W-:Y:S01]  /*0a90*/  SHF.R.U32.HI R0, RZ, 0x7, R0 ;  /* 0x00000007ff007819 */ /* 0x001fe20000011600 */
[----:B------:R-:W-:-:S03]  /*0aa0*/  ULDC UR4, c[0x0][0xc3c] ;  /* 0x00030f0000047ab9 */ /* 0x000fc60000000800 */
[----:B------:R-:W-:-:S13]  /*0ab0*/  ISETP.NE.AND P0, PT, R0, 0x1, PT ;  /* 0x000000010000780c */ /* 0x000fda0003f05270 */
[----:B------:R-:W-:Y:S01]  /*0ac0*/  @P0 LOP3.LUT R23, R23, 0x20000000, RZ, 0xfc, !PT ;  /* 0x2000000017170812 */ /* 0x000fe200078efcff */
[----:B------:R-:W-:Y:S08]  /*0ad0*/  @!P0 BAR.ARV 0x9, 0x100 ;  /* 0x0244000000008b1d */ /* 0x000ff00000002000 */
[----:B------:R-:W-:Y:S06]  /*0ae0*/  BAR.SYNC.DEFER_BLOCKING 0x5, 0x200 ;  /* 0x0148000000007b1d */ /* 0x000fec0000010000 */
[----:B------:R-:W0:Y:S02]  /*0af0*/  LDS.128 R72, [R2+0x2d8d0] ;  /* 0x02d8d00002487984 */ /* 0x000e240000000c00 */
[----:B------:R-:W-:Y:S06]  /*0b00*/  BAR.ARV 0x4, 0x200 ;  /* 0x0108000000007b1d */ /* 0x000fec0000002000 */
[----:B0-----:R-:W-:-:S13]  /*0b10*/  ISETP.GE.AND P0, PT, R75, UR4, PT ;  /* 0x000000044b007c0c */ /* 0x001fda000bf06270 */
[----:B------:R-:W-:Y:S05]  /*0b20*/  @P0 BRA `(.L_x_11290) ;  /* 0x0000021c00e80947 */ /* 0x000fea0003800000 */
[----:B------:R-:W0:Y:S01]  /*0b30*/  S2R R0, SR_TID.X ;  /* 0x0000000000007919 */ /* 0x000e220000002100 */
[----:B------:R-:W-:Y:S01]  /*0b40*/  R2UR UR38, R2 ;  /* 0x00000000022672ca */ /* 0x000fe200000e0000 */
[----:B------:R-:W-:Y:S01]  /*0b50*/  IMAD.MOV.U32 R141, RZ, RZ, 0x40 ;  /* 0x00000040ff8d7424 */ /* 0x000fe200078e00ff */
[----:B------:R-:W-:Y:S01]  /*0b60*/  ULOP3.LUT UR37, UR36, 0x1, URZ, 0xfc, !UPT ;  /* 0x0000000124257892 */ /* 0x000fe2000f8efc3f */
[----:B------:R-:W-:-:S10]  /*0b70*/  IMAD.MOV.U32 R156, RZ, RZ, RZ ;  /* 0x000000ffff9c7224 */ /* 0x000fd400078e00ff */
[----:B------:R-:W-:Y:S01]  /*0b80*/  UIADD3 UR38, UR38, 0xc400, URZ ;  /* 0x0000c40026267890 */ /* 0x000fe2000fffe03f */
[----:B0-----:R-:W-:-:S05]  /*0b90*/  VIADD R13, R0, 0xffffff80 ;  /* 0xffffff80000d7836 */ /* 0x001fca0000000000 */
[----:B------:R-:W-:Y:S02]  /*0ba0*/  SHF.R.S32.HI R0, RZ, 0x1f, R13 ;  /* 0x0000001fff007819 */ /* 0x000fe4000001140d */
[-C--:B------:R-:W-:Y:S02]  /*0bb0*/  LEA.HI R6, R13, R13.reuse, RZ, 0x1 ;  /* 0x0000000d0d067211 */ /* 0x080fe400078f08ff */
[CC--:B------:R-:W-:Y:S02]  /*0bc0*/  LEA.HI R8, R0.reuse, R13.reuse, RZ, 0x2 ;  /* 0x0000000d00087211 */ /* 0x0c0fe400078f10ff */
[----:B------:R-:W-:Y:S02]  /*0bd0*/  LEA.HI R4, R0, R13, RZ, 0x4 ;  /* 0x0000000d00047211 */ /* 0x000fe400078f20ff */
[----:B------:R-:W-:Y:S02]  /*0be0*/  SHF.R.S32.HI R19, RZ, 0x1, R6 ;  /* 0x00000001ff137819 */ /* 0x000fe40000011406 */
[----:B------:R-:W-:-:S02]  /*0bf0*/  LOP3.LUT R7, R6, 0xfffffffe, RZ, 0xc0, !PT ;  /* 0xfffffffe06077812 */ /* 0x000fc400078ec0ff */
[----:B------:R-:W-:Y:S02]  /*0c00*/  LOP3.LUT R10, R8, 0xfffffffc, RZ, 0xc0, !PT ;  /* 0xfffffffc080a7812 */ /* 0x000fe400078ec0ff */
[----:B------:R-:W-:Y:S01]  /*0c10*/  SHF.R.S32.HI R5, RZ, 0x4, R4 ;  /* 0x00000004ff057819 */ /* 0x000fe20000011404 */
[C---:B------:R-:W-:Y:S01]  /*0c20*/  IMAD.IADD R7, R13.reuse, 0x1, -R7 ;  /* 0x000000010d077824 */ /* 0x040fe200078e0a07 */
[----:B------:R-:W-:Y:S01]  /*0c30*/  LEA.HI R9, R6, R19, RZ, 0x1 ;  /* 0x0000001306097211 */ /* 0x000fe200078f08ff */
[----:B------:R-:W-:Y:S01]  /*0c40*/  IMAD.IADD R11, R13, 0x1, -R10 ;  /* 0x000000010d0b7824 */ /* 0x000fe200078e0a0a */
[----:B------:R-:W-:Y:S01]  /*0c50*/  LEA.HI R6, R4, R5, RZ, 0x1 ;  /* 0x0000000504067211 */ /* 0x000fe200078f08ff */
[----:B------:R-:W-:Y:S01]  /*0c60*/  IMAD.SHL.U32 R24, R7, 0x4, RZ ;  /* 0x0000000407187824 */ /* 0x000fe200078e00ff */
[----:B------:R-:W-:Y:S01]  /*0c70*/  LOP3.LUT R10, R9, 0x7fffffe, RZ, 0xc0, !PT ;  /* 0x07fffffe090a7812 */ /* 0x000fe200078ec0ff */
[----:B------:R-:W-:Y:S01]  /*0c80*/  IMAD.SHL.U32 R136, R7, 0x8, RZ ;  /* 0x0000000807887824 */ /* 0x000fe200078e00ff */
[----:B------:R-:W-:Y:S01]  /*0c90*/  LOP3.LUT R6, R6, 0x1ffffffe, RZ, 0xc0, !PT ;  /* 0x1ffffffe06067812 */ /* 0x000fe200078ec0ff */
[----:B------:R-:W-:Y:S01]  /*0ca0*/  VIADD R14, R24, 0x20 ;  /* 0x00000020180e7836 */ /* 0x000fe20000000000 */
[----:B------:R-:W-:Y:S01]  /*0cb0*/  LEA.HI R9, R11, R11, RZ, 0x1 ;  /* 0x0000000b0b097211 */ /* 0x000fe200078f08ff */
[----:B------:R-:W-:Y:S01]  /*0cc0*/  IMAD.IADD R10, R19, 0x1, -R10 ;  /* 0x00000001130a7824 */ /* 0x000fe200078e0a0a */
[----:B------:R-:W-:Y:S01]  /*0cd0*/  LEA.HI R3, R0, R13, RZ, 0x7 ;  /* 0x0000000d00037211 */ /* 0x000fe200078f38ff */
[----:B------:R-:W-:Y:S01]  /*0ce0*/  IMAD.IADD R6, R5, 0x1, -R6 ;  /* 0x0000000105067824 */ /* 0x000fe200078e0a06 */
[----:B------:R-:W-:Y:S01]  /*0cf0*/  LOP3.LUT R12, R9, 0x1ffffffe, RZ, 0xc0, !PT ;  /* 0x1ffffffe090c7812 */ /* 0x000fe200078ec0ff */
[----:B------:R-:W-:Y:S01]  /*0d00*/  IMAD R18, R5, 0x8, R10 ;  /* 0x0000000805127824 */ /* 0x000fe200078e020a */
[----:B------:R-:W-:Y:S01]  /*0d10*/  LOP3.LUT R4, R4, 0xfffffff0, RZ, 0xc0, !PT ;  /* 0xfffffff004047812 */ /* 0x000fe200078ec0ff */
[----:B------:R-:W-:Y:S01]  /*0d20*/  IMAD.IADD R9, R24, 0x1, R14 ;  /* 0x0000000118097824 */ /* 0x000fe200078e020e */
[----:B------:R-:W-:Y:S01]  /*0d30*/  LOP3.LUT R5, R3, 0xffffff80, RZ, 0xc0, !PT ;  /* 0xffffff8003057812 */ /* 0x000fe200078ec0ff */
[----:B------:R-:W-:Y:S01]  /*0d40*/  STL [R1], R24 ;  /* 0x0000001801007387 */ /* 0x000fe20000100800 */
[----:B------:R-:W-:Y:S01]  /*0d50*/  SHF.R.S32.HI R22, RZ, 0x7, R3 ;  /* 0x00000007ff167819 */ /* 0x000fe20000011403 */
[C---:B------:R-:W-:Y:S01]  /*0d60*/  IMAD.IADD R4, R13.reuse, 0x1, -R4 ;  /* 0x000000010d047824 */ /* 0x040fe200078e0a04 */
[----:B------:R-:W-:Y:S01]  /*0d70*/  SHF.R.S32.HI R10, RZ, 0x1f, R9 ;  /* 0x0000001fff0a7819 */ /* 0x000fe20000011409 */
[----:B------:R-:W-:Y:S01]  /*0d80*/  IMAD.IADD R20, R13, 0x1, -R5 ;  /* 0x000000010d147824 */ /* 0x000fe200078e0a05 */
[----:B------:R-:W-:Y:S01]  /*0d90*/  SHF.R.S32.HI R21, RZ, 0x2, R8 ;  /* 0x00000002ff157819 */ /* 0x000fe20000011408 */
[----:B------:R0:W-:Y:S01]  /*0da0*/  STL [R1+0x2c], R14 ;  /* 0x00002c0e01007387 */ /* 0x0001e20000100800 */
[-C--:B------:R-:W-:Y:S01]  /*0db0*/  LEA.HI R15, R10, R9.reuse, RZ, 0x3 ;  /* 0x000000090a0f7211 */ /* 0x080fe200078f18ff */
[----:B------:R-:W-:Y:S01]  /*0dc0*/  IMAD.SHL.U32 R6, R6, 0x8, RZ ;  /* 0x0000000806067824 */ /* 0x000fe200078e00ff */
[----:B------:R-:W-:-:S02]  /*0dd0*/  LEA.HI R16, R10, R9, RZ, 0x5 ;  /* 0x000000090a107211 */ /* 0x000fc400078f28ff */
[----:B------:R-:W-:Y:S02]  /*0de0*/  SHF.R.S32.HI R3, RZ, 0x1f, R4 ;  /* 0x0000001fff037819 */ /* 0x000fe40000011404 */
[----:B------:R-:W-:Y:S02]  /*0df0*/  SHF.R.S32.HI R10, RZ, 0x1f, R20 ;  /* 0x0000001fff0a7819 */ /* 0x000fe40000011414 */
[----:B------:R-:W-:Y:S01]  /*0e00*/  SHF.R.S32.HI R8, RZ, 0x1f, R8 ;  /* 0x0000001fff087819 */ /* 0x000fe20000011408 */
[----:B0-----:R-:W-:Y:S01]  /*0e10*/  IMAD.IADD R14, R11, 0x1, -R12 ;  /* 0x000000010b0e7824 */ /* 0x001fe200078e0a0c */
[----:B------:R-:W-:Y:S02]  /*0e20*/  LEA.HI R3, R3, R4, RZ, 0x3 ;  /* 0x0000000403037211 */ /* 0x000fe400078f18ff */
[----:B------:R-:W-:Y:S02]  /*0e30*/  LEA.HI R11, R10, R20, RZ, 0x2 ;  /* 0x000000140a0b7211 */ /* 0x000fe400078f10ff */
[----:B------:R-:W-:-:S02]  /*0e40*/  LEA.HI R8, R8, R21, RZ, 0x2 ;  /* 0x0000001508087211 */ /* 0x000fc400078f10ff */
[C---:B------:R-:W-:Y:S01]  /*0e50*/  LOP3.LUT R5, R3.reuse, 0xfffffff8, RZ, 0xc0, !PT ;  /* 0xfffffff803057812 */ /* 0x040fe200078ec0ff */
[----:B------:R-:W-:Y:S01]  /*0e60*/  IMAD.SHL.U32 R3, R3, 0x40, RZ ;  /* 0x0000004003037824 */ /* 0x000fe200078e00ff */
[--C-:B------:R-:W-:Y:S02]  /*0e70*/  SHF.R.S32.HI R12, RZ, 0x2, R11.reuse ;  /* 0x00000002ff0c7819 */ /* 0x100fe4000001140b */
[----:B------:R-:W-:Y:S01]  /*0e80*/  SHF.R.S32.HI R9, RZ, 0x1f, R11 ;  /* 0x0000001fff097819 */ /* 0x000fe2000001140b */
[----:B------:R-:W-:Y:S01]  /*0e90*/  IMAD.IADD R5, R4, 0x1, -R5 ;  /* 0x0000000104057824 */ /* 0x000fe200078e0a05 */
[----:B------:R-:W-:Y:S02]  /*0ea0*/  LEA.HI R0, R0, R13, RZ, 0x5 ;  /* 0x0000000d00007211 */ /* 0x000fe400078f28ff */
[----:B------:R-:W-:Y:S02]  /*0eb0*/  LOP3.LUT R8, R8, 0xfffffffc, RZ, 0xc0, !PT ;  /* 0xfffffffc08087812 */ /* 0x000fe400078ec0ff */
[----:B------:R-:W-:Y:S01]  /*0ec0*/  LEA.HI R13, R9, R12, RZ, 0x3 ;  /* 0x0000000c090d7211 */ /* 0x000fe200078f18ff */
[----:B------:R-:W-:Y:S01]  /*0ed0*/  IMAD.HI R9, R22, 0x55555556, RZ ;  /* 0x5555555616097827 */ /* 0x000fe200078e02ff */
[----:B------:R-:W-:-:S02]  /*0ee0*/  SHF.R.S32.HI R0, RZ, 0x5, R0 ;  /* 0x00000005ff007819 */ /* 0x000fc40000011400 */
[----:B------:R-:W-:Y:S01]  /*0ef0*/  LOP3.LUT R3, R3, 0x7ffffe00, RZ, 0xc0, !PT ;  /* 0x7ffffe0003037812 */ /* 0x000fe200078ec0ff */
[----:B------:R-:W-:Y:S01]  /*0f00*/  IMAD.IADD R21, R21, 0x1, -R8 ;  /* 0x0000000115157824 */ /* 0x000fe200078e0a08 */
[----:B------:R-:W-:Y:S01]  /*0f10*/  LOP3.LUT R13, R13, 0xfffffff8, RZ, 0xc0, !PT ;  /* 0xfffffff80d0d7812 */ /* 0x000fe200078ec0ff */
[----:B------:R-:W-:Y:S01]  /*0f20*/  IMAD R17, R0, 0x10, R4 ;  /* 0x0000001000117824 */ /* 0x000fe200078e0204 */
[----:B------:R-:W-:Y:S01]  /*0f30*/  LEA.HI R10, R10, R20, RZ, 0x5 ;  /* 0x000000140a0a7211 */ /* 0x000fe200078f28ff */
[----:B------:R-:W-:Y:S01]  /*0f40*/  IMAD R3, R0, 0x400, R3 ;  /* 0x0000040000037824 */ /* 0x000fe200078e0203 */
[----:B------:R-:W-:Y:S01]  /*0f50*/  R2P PR, R5, 0x6 ;  /* 0x0000000605007804 */ /* 0x000fe20000000000 */
[----:B------:R-:W-:Y:S01]  /*0f60*/  IMAD.SHL.U32 R0, R21, 0x40, RZ ;  /* 0x0000004015007824 */ /* 0x000fe200078e00ff */
[----:B------:R-:W-:Y:S01]  /*0f70*/  LEA.HI R9, R9, R9, RZ, 0x1 ;  /* 0x0000000909097211 */ /* 0x000fe200078f08ff */
[----:B------:R-:W-:Y:S01]  /*0f80*/  IMAD.SHL.U32 R5, R5, 0x40, RZ ;  /* 0x0000004005057824 */ /* 0x000fe200078e00ff */
[----:B------:R-:W-:Y:S01]  /*0f90*/  SHF.R.S32.HI R10, RZ, 0x5, R10 ;  /* 0x00000005ff0a7819 */ /* 0x000fe2000001140a */
[----:B------:R-:W-:Y:S01]  /*0fa0*/  IMAD.IADD R13, R12, 0x1, -R13 ;  /* 0x000000010c0d7824 */ /* 0x000fe200078e0a0d */
[----:B------:R0:W-:Y:S01]  /*0fb0*/  STL [R1+0x50], R21 ;  /* 0x0000501501007387 */ /* 0x0001e20000100800 */
[----:B------:R-:W-:Y:S01]  /*0fc0*/  IMAD.SHL.U32 R8, R18, 0x20, RZ ;  /* 0x0000002012087824 */ /* 0x000fe200078e00ff */
[----:B------:R-:W-:Y:S01]  /*0fd0*/  LOP3.LUT R5, R5, 0x1c0, RZ, 0xc0, !PT ;  /* 0x000001c005057812 */ /* 0x000fe200078ec0ff */
[----:B------:R-:W-:Y:S01]  /*0fe0*/  IMAD R9, R9, -0x3, R22 ;  /* 0xfffffffd09097824 */ /* 0x000fe200078e0216 */
[----:B------:R-:W-:Y:S01]  /*0ff0*/  SHF.R.S32.HI R16, RZ, 0x5, R16 ;  /* 0x00000005ff107819 */ /* 0x000fe20000011410 */
[----:B------:R-:W-:Y:S01]  /*1000*/  IMAD R10, R10, 0x10, R13 ;  /* 0x000000100a0a7824 */ /* 0x000fe200078e020d */
[----:B------:R-:W-:Y:S01]  /*1010*/  STL [R1+0x18], R8 ;  /* 0x0000180801007387 */ /* 0x000fe20000100800 */
[----:B------:R-:W-:Y:S01]  /*1020*/  SEL R141, R141, 0xffffffc0, !P2 ;  /* 0xffffffc08d8d7807 */ /* 0x000fe20005000000 */
[----:B------:R-:W-:Y:S01]  /*1030*/  IMAD.MOV.U32 R18, RZ, RZ, RZ ;  /* 0x000000ffff127224 */ /* 0x000fe200078e00ff */
[----:B------:R-:W-:Y:S01]  /*1040*/  LOP3.LUT R139, R11, 0x7ffffffc, RZ, 0xc0, !PT ;  /* 0x7ffffffc0b8b7812 */ /* 0x000fe200078ec0ff */
[----:B------:R-:W-:Y:S01]  /*1050*/  IMAD R4, R9, 0x40, R10 ;  /* 0x0000004009047824 */ /* 0x000fe200078e020a */
[----:B0-----:R-:W-:Y:S01]  /*1060*/  LOP3.LUT R21, R0, 0xc0, RZ, 0xc0, !PT ;  /* 0x000000c000157812 */ /* 0x001fe200078ec0ff */
[--C-:B------:R-:W-:Y:S01]  /*1070*/  IMAD.U32 R0, R17, 0x20, R6.reuse ;  /* 0x0000002011007824 */ /* 0x100fe200078e0006 */
[----:B------:R-:W-:Y:S01]  /*1080*/  LOP3.LUT R6, R5, 0x8, R6, 0xf8, !PT ;  /* 0x0000000805067812 */ /* 0x000fe200078ef806 */
[----:B------:R-:W-:Y:S01]  /*1090*/  IMAD R16, R16, 0x1800, R8 ;  /* 0x0000180010107824 */ /* 0x000fe200078e0208 */
[----:B------:R-:W-:Y:S01]  /*10a0*/  SHF.R.U32.HI R12, RZ, 0x3, R21 ;  /* 0x00000003ff0c7819 */ /* 0x000fe20000011615 */
[----:B------:R-:W-:Y:S01]  /*10b0*/  STL [R1+0x10], R21 ;  /* 0x0000101501007387 */ /* 0x000fe20000100800 */
[----:B------:R-:W-:Y:S01]  /*10c0*/  SHF.R.U32.HI R5, RZ, 0x3, R5 ;  /* 0x00000003ff057819 */ /* 0x000fe20000011605 */
[----:B------:R-:W-:Y:S01]  /*10d0*/  IMAD.IADD R139, R20, 0x1, -R139 ;  /* 0x00000001148b7824 */ /* 0x000fe200078e0a8b */
[----:B------:R-:W-:Y:S01]  /*10e0*/  LOP3.LUT R15, R21, 0x18, R15, 0xf8, !PT ;  /* 0x00000018150f7812 */ /* 0x000fe200078ef80f */
[----:B------:R0:W-:Y:S01]  /*10f0*/  STL [R1+0x68], R0 ;  /* 0x0000680001007387 */ /* 0x0001e20000100800 */
[----:B------:R-:W-:-:S02]  /*1100*/  LOP3.LUT R6, R6, R5, RZ, 0x3c, !PT ;  /* 0x0000000506067212 */ /* 0x000fc400078e3cff */
[----:B------:R-:W-:Y:S01]  /*1110*/  LOP3.LUT R15, R15, R12, RZ, 0x3c, !PT ;  /* 0x0000000c0f0f7212 */ /* 0x000fe200078e3cff */
[----:B------:R-:W-:Y:S01]  /*1120*/  STL [R1+0x14], R12 ;  /* 0x0000140c01007387 */ /* 0x000fe20000100800 */
[----:B------:R-:W-:Y:S01]  /*1130*/  SHF.R.S32.HI R5, RZ, 0x1f, R19 ;  /* 0x0000001fff057819 */ /* 0x000fe20000011413 */
[----:B------:R-:W-:Y:S02]  /*1140*/  IMAD.IADD R3, R3, 0x1, R6 ;  /* 0x0000000103037824 */ /* 0x000fe400078e0206 */
[----:B------:R-:W-:Y:S01]  /*1150*/  STL [R1+0x64], R4 ;  /* 0x0000640401007387 */ /* 0x000fe20000100800 */
[C---:B------:R-:W-:Y:S02]  /*1160*/  VIADD R6, R24.reuse, 0x8 ;  /* 0x0000000818067836 */ /* 0x040fe40000000000 */
[C---:B0-----:R-:W-:Y:S01]  /*1170*/  VIADD R0, R24.reuse, 0x10 ;  /* 0x0000001018007836 */ /* 0x041fe20000000000 */
[----:B------:R-:W-:Y:S01]  /*1180*/  STL [R1+0x5c], RZ ;  /* 0x00005cff01007387 */ /* 0x000fe20000100800 */
[----:B------:R-:W-:-:S02]  /*1190*/  VIADD R5, R24, 0x18 ;  /* 0x0000001818057836 */ /* 0x000fc40000000000 */
[----:B------:R-:W-:Y:S01]  /*11a0*/  IMAD R140, R3, 0x2, R2 ;  /* 0x00000002038c7824 */ /* 0x000fe200078e0202 */
[----:B------:R0:W-:Y:S01]  /*11b0*/  STL [R1+0x30], R0 ;  /* 0x0000300001007387 */ /* 0x0001e20000100800 */
[----:B------:R-:W-:Y:S02]  /*11c0*/  VIADD R3, R24, 0x28 ;  /* 0x0000002818037836 */ /* 0x000fe40000000000 */
[----:B------:R-:W-:Y:S01]  /*11d0*/  IMAD.IADD R15, R16, 0x1, R15 ;  /* 0x00000001100f7824 */ /* 0x000fe200078e020f */
[----:B------:R-:W-:Y:S01]  /*11e0*/  STL [R1+0x34], R6 ;  /* 0x0000340601007387 */ /* 0x000fe20000100800 */
[----:B------:R-:W-:Y:S01]  /*11f0*/  VIADD R142, R140, 0x21800 ;  /* 0x000218008c8e7836 */ /* 0x000fe20000000000 */
[----:B------:R-:W-:Y:S02]  /*1200*/  CS2R R16, SRZ ;  /* 0x0000000000107805 */ /* 0x000fe4000001ff00 */
[----:B------:R1:W-:Y:S01]  /*1210*/  STL [R1+0x38], R5 ;  /* 0x0000380501007387 */ /* 0x0003e20000100800 */
[----:B0-----:R-:W-:-:S03]  /*1220*/  LOP3.LUT R0, R21, 0x8, R136, 0xf8, !PT ;  /* 0x0000000815007812 */ /* 0x001fc600078ef888 */
[----:B------:R0:W-:Y:S01]  /*1230*/  STL [R1+0x40], R3 ;  /* 0x0000400301007387 */ /* 0x0001e20000100800 */
[----:B------:R-:W-:Y:S02]  /*1240*/  LOP3.LUT R0, R0, R12, RZ, 0x3c, !PT ;  /* 0x0000000c00007212 */ /* 0x000fe400078e3cff */
[----:B-1----:R-:W-:-:S03]  /*1250*/  LEA R5, R15, UR38, 0x1 ;  /* 0x000000260f057c11 */ /* 0x002fc6000f8e08ff */
[----:B------:R-:W-:Y:S02]  /*1260*/  IMAD.IADD R0, R8, 0x1, R0 ;  /* 0x0000000108007824 */ /* 0x000fe400078e0200 */
[----:B0-----:R-:W-:Y:S02]  /*1270*/  VIADD R3, R140, 0x21820 ;  /* 0x000218208c037836 */ /* 0x001fe40000000000 */
[C---:B------:R-:W-:Y:S01]  /*1280*/  @P1 VIADD R3, R142.reuse, 0xffffffe0 ;  /* 0xffffffe08e031836 */ /* 0x040fe20000000000 */
[----:B------:R0:W-:Y:S01]  /*1290*/  STL [R1+0x4c], R0 ;  /* 0x00004c0001007387 */ /* 0x0001e20000100800 */
[----:B------:R-:W-:Y:S02]  /*12a0*/  IMAD.IADD R142, R142, 0x1, R141 ;  /* 0x000000018e8e7824 */ /* 0x000fe400078e028d */
[----:B------:R-:W-:Y:S01]  /*12b0*/  IMAD.IADD R141, R141, 0x1, R3 ;  /* 0x000000018d8d7824 */ /* 0x000fe200078e0203 */
[----:B------:R-:W-:Y:S04]  /*12c0*/  STL [R1+0x60], R5 ;  /* 0x0000600501007387 */ /* 0x000fe80000100800 */
[----:B------:R-:W-:Y:S01]  /*12d0*/  STL [R1+0x20], R3 ;  /* 0x0000200301007387 */ /* 0x000fe20000100800 */
[----:B0-----:R-:W-:-:S05]  /*12e0*/  IMAD R0, R14, 0x8, R4 ;  /* 0x000000080e007824 */ /* 0x001fca00078e0204 */
[----:B------:R0:W-:Y:S02]  /*12f0*/  STL [R1+0x44], R0 ;  /* 0x0000440001007387 */ /* 0x0001e40000100800 */
[----:B0-----:R-:W-:-:S05]  /*1300*/  VIADD R0, R3, 0x6000 ;  /* 0x0000600003007836 */ /* 0x001fca0000000000 */
[----:B------:R0:W-:Y:S02]  /*1310*/  STL [R1+0x24], R0 ;  /* 0x0000240001007387 */ /* 0x0001e40000100800 */
.L_x_11495:
[----:B------:R-:W-:Y:S05]  /*1320*/  YIELD ;  /* 0x0000000000007946 */ /* 0x000fea0003800000 */
[----:B------:R-:W-:Y:S01]  /*1330*/  ULDC.64 UR4, c[0x0][0xa28] ;  /* 0x00028a0000047ab9 */ /* 0x000fe20000000a00 */
[----:B0---4-:R-:W1:Y:S01]  /*1340*/  LDC.64 R6, c[0x0][0xa08] ;  /* 0x00028200ff067b82 */ /* 0x011e620000000a00 */
[----:B------:R-:W-:Y:S01]  /*1350*/  ISETP.NE.U32.AND P1, PT, RZ, UR4, PT ;  /* 0x00000004ff007c0c */ /* 0x000fe2000bf25070 */
[----:B------:R-:W-:Y:S02]  /*1360*/  IMAD.MOV.U32 R3, RZ, RZ, RZ ;  /* 0x000000ffff037224 */ /* 0x000fe400078e00ff */
[----:B---3--:R-:W-:Y:S01]  /*1370*/  IMAD.MOV.U32 R27, RZ, RZ, RZ ;  /* 0x000000ffff1b7224 */ /* 0x008fe200078e00ff */
[----:B------:R-:W-:Y:S01]  /*1380*/  ISETP.NE.AND.EX P1, PT, RZ, UR5, PT, P1 ;  /* 0x00000005ff007c0c */ /* 0x000fe2000bf25310 */
[----:B------:R-:W-:-:S02]  /*1390*/  ULDC.64 UR4, c[0x0][0xa18] ;  /* 0x0002860000047ab9 */ /* 0x000fc40000000a00 */
[----:B------:R-:W-:-:S04]  /*13a0*/  ISETP.NE.U32.AND P2, PT, RZ, UR4, PT ;  /* 0x00000004ff007c0c */ /* 0x000fc8000bf45070 */
[----:B------:R-:W-:Y:S01]  /*13b0*/  ISETP.NE.AND.EX P2, PT, RZ, UR5, PT, P2 ;  /* 0x00000005ff007c0c */ /* 0x000fe2000bf45320 */
[----:B------:R-:W-:Y:S02]  /*13c0*/  ULDC.64 UR4, c[0x0][0xa08] ;  /* 0x0002820000047ab9 */ /* 0x000fe40000000a00 */
[----:B------:R-:W-:-:S03]  /*13d0*/  ISETP.NE.U32.AND P0, PT, RZ, UR4, PT ;  /* 0x00000004ff007c0c */ /* 0x000fc6000bf05070 */
[----:B--2---:R-:W2:Y:S01]  /*13e0*/  @P1 LDC.64 R4, c[0x0][0xa28] ;  /* 0x00028a00ff041b82 */ /* 0x004ea20000000a00 */
[----:B------:R-:W-:Y:S01]  /*13f0*/  ISETP.NE.AND.EX P0, PT, RZ, UR5, PT, P0 ;  /* 0x00000005ff007c0c */ /* 0x000fe2000bf05300 */
[----:B-1----:R-:W-:-:S06]  /*1400*/  IMAD.WIDE R10, R75, 0x4, R6 ;  /* 0x000000044b0a7825 */ /* 0x002fcc00078e0206 */
[----:B------:R-:W1:Y:S01]  /*1410*/  @P2 LDC.64 R8, c[0x0][0xa18] ;  /* 0x00028600ff082b82 */ /* 0x000e620000000a00 */
[----:B------:R-:W-:Y:S02]  /*1420*/  ULDC UR4, c[0x0][0x288] ;  /* 0x0000a20000047ab9 */ /* 0x000fe40000000800 */
[----:B------:R-:W-:Y:S01]  /*1430*/  IMAD.U32 R22, RZ, RZ, UR4 ;  /* 0x00000004ff167e24 */ /* 0x000fe2000f8e00ff */
[----:B------:R-:W-:Y:S02]  /*1440*/  ULDC.64 UR4, c[0x0][0x418] ;  /* 0x0001060000047ab9 */ /* 0x000fe40000000a00 */
[----:B------:R3:W5:Y:S01]  /*1450*/  @P0 LDG.E R27, desc[UR40][R10.64] ;  /* 0x000000280a1b0981 */ /* 0x000762000c1e1900 */
[----:B--2---:R-:W-:-:S05]  /*1460*/  @P1 IMAD.WIDE R4, R75, 0x4, R4 ;  /* 0x000000044b041825 */ /* 0x004fca00078e0204 */
[----:B------:R3:W5:Y:S01]  /*1470*/  @P1 LDG.E R3, desc[UR40][R4.64] ;  /* 0x0000002804031981 */ /* 0x000762000c1e1900 */
[----:B-1----:R-:W-:-:S05]  /*1480*/  @P2 IMAD.WIDE R6, R75, 0x4, R8 ;  /* 0x000000044b062825 */ /* 0x002fca00078e0208 */
        /* <DEDUP_REMOVED lines=10> */
[----:B---3--:R-:W-:Y:S06]  /*1530*/  @P2 BRA `(.L_x_11291) ;  /* 0x0000000000242947 */ /* 0x008fec0003800000 */
[----:B------:R-:W-:Y:S02]  /*1540*/  ULDC.64 UR4, c[0x0][0xa00] ;  /* 0x0002800000047ab9 */ /* 0x000fe40000000a00 */
[----:B------:R-:W-:-:S04]  /*1550*/  ISETP.NE.U32.AND P1, PT, RZ, UR4, PT ;  /* 0x00000004ff007c0c */ /* 0x000fc8000bf25070 */
[----:B------:R-:W-:-:S13]  /*1560*/  ISETP.NE.AND.EX P1, PT, RZ, UR5, PT, P1 ;  /* 0x00000005ff007c0c */ /* 0x000fda000bf25310 */
[----:B------:R-:W-:Y:S05]  /*1570*/  @!P1 BRA `(.L_x_11291) ;  /* 0x0000000000149947 */ /* 0x000fea0003800000 */
[----:B------:R-:W1:Y:S02]  /*1580*/  LDC.64 R4, c[0x0][0xa00] ;  /* 0x00028000ff047b82 */ /* 0x000e640000000a00 */
[----:B-1----:R-:W-:-:S05]  /*1590*/  IMAD.WIDE R4, R75, 0x4, R4 ;  /* 0x000000044b047825 */ /* 0x002fca00078e0204 */
[----:B-----5:R-:W2:Y:S04]  /*15a0*/  LDG.E R22, desc[UR40][R4.64] ;  /* 0x0000002804167981 */ /* 0x020ea8000c1e1900 */
[----:B------:R-:W2:Y:S02]  /*15b0*/  LDG.E R7, desc[UR40][R4.64+0x4] ;  /* 0x0000042804077981 */ /* 0x000ea4000c1e1900 */
[----:B--2---:R-:W-:-:S07]  /*15c0*/  IMAD.IADD R22, R7, 0x1, -R22 ;  /* 0x0000000107167824 */ /* 0x004fce00078e0a16 */
.L_x_11291:
[----:B------:R-:W-:Y:S01]  /*15d0*/  ULDC.64 UR4, c[0x0][0xa20] ;  /* 0x0002880000047ab9 */ /* 0x000fe20000000a00 */
[----:B------:R1:W-:Y:S01]  /*15e0*/  STL [R1+0x54], R74 ;  /* 0x0000544a01007387 */ /* 0x0003e20000100800 */
[----:B------:R-:W-:-:S03]  /*15f0*/  ISETP.NE.U32.AND P1, PT, RZ, UR4, PT ;  /* 0x00000004ff007c0c */ /* 0x000fc6000bf25070 */
[----:B------:R1:W-:Y:S01]  /*1600*/  STL [R1+0x58], R75 ;  /* 0x0000584b01007387 */ /* 0x0003e20000100800 */
[----:B------:R-:W-:-:S13]  /*1610*/  ISETP.NE.AND.EX P1, PT, RZ, UR5, PT, P1 ;  /* 0x00000005ff007c0c */ /* 0x000fda000bf25310 */
[----:B-1----:R-:W-:Y:S05]  /*1620*/  @!P1 BRA `(.L_x_11292) ;  /* 0x0000000000109947 */ /* 0x002fea0003800000 */
[----:B------:R-:W1:Y:S02]  /*1630*/  LDC.64 R28, c[0x0][0xa20] ;  /* 0x00028800ff1c7b82 */ /* 0x000e640000000a00 */
[----:B-1----:R-:W-:-:S06]  /*1640*/  IMAD.WIDE R28, R75, 0x4, R28 ;  /* 0x000000044b1c7825 */ /* 0x002fcc00078e021c */
[----:B------:R1:W5:Y:S01]  /*1650*/  LDG.E R28, desc[UR40][R28.64] ;  /* 0x000000281c1c7981 */ /* 0x000362000c1e1900 */
[----:B------:R-:W-:Y:S05]  /*1660*/  BRA `(.L_x_11293) ;  /* 0x0000000000107947 */ /* 0x000fea0003800000 */
.L_x_11292:
[----:B------:R-:W-:Y:S05]  /*1670*/  @!P0 BRA `(.L_x_11293) ;  /* 0x00000000000c8947 */ /* 0x000fea0003800000 */
[----:B------:R-:W2:Y:S04]  /*1680*/  LDG.E R5, desc[UR40][R10.64] ;  /* 0x000000280a057981 */ /* 0x000ea8000c1e1900 */
[----:B------:R-:W2:Y:S02]  /*1690*/  LDG.E R28, desc[UR40][R10.64+0x4] ;  /* 0x000004280a1c7981 */ /* 0x000ea4000c1e1900 */
[----:B--2---:R-:W-:-:S07]  /*16a0*/  IMAD.IADD R28, R28, 0x1, -R5 ;  /* 0x000000011c1c7824 */ /* 0x004fce00078e0a05 */
.L_x_11293:
[----:B------:R-:W-:Y:S01]  /*16b0*/  ULDC.64 UR4, c[0x0][0xa10] ;  /* 0x0002840000047ab9 */ /* 0x000fe20000000a00 */
[----:B------:R-:W2:Y:S01]  /*16c0*/  LDC R4, c[0x0][0x448] ;  /* 0x00011200ff047b82 */ /* 0x000ea20000000800 */
[----:B------:R-:W-:-:S04]  /*16d0*/  ISETP.NE.U32.AND P0, PT, RZ, UR4, PT ;  /* 0x00000004ff007c0c */ /* 0x000fc8000bf05070 */
[----:B------:R-:W-:Y:S01]  /*16e0*/  ISETP.NE.AND.EX P0, PT, RZ, UR5, PT, P0 ;  /* 0x00000005ff007c0c */ /* 0x000fe2000bf05300 */
[----:B------:R-:W-:Y:S02]  /*16f0*/  ULDC.64 UR4, c[0x0][0xa30] ;  /* 0x00028c0000047ab9 */ /* 0x000fe40000000a00 */
[----:B------:R-:W-:-:S04]  /*1700*/  ISETP.NE.U32.AND P1, PT, RZ, UR4, PT ;  /* 0x00000004ff007c0c */ /* 0x000fc8000bf25070 */
[----:B------:R-:W-:-:S06]  /*1710*/  ISETP.NE.AND.EX P1, PT, RZ, UR5, PT, P1 ;  /* 0x00000005ff007c0c */ /* 0x000fcc000bf25310 */
[----:B------:R-:W3:Y:S08]  /*1720*/  @P0 LDC.64 R6, c[0x0][0xa10] ;  /* 0x00028400ff060b82 */ /* 0x000ef00000000a00 */
[----:B------:R-:W4:Y:S01]  /*1730*/  @P1 LDC.64 R8, c[0x0][0xa30] ;  /* 0x00028c00ff081b82 */ /* 0x000f220000000a00 */
[----:B---3--:R-:W-:-:S05]  /*1740*/  @P0 IMAD.WIDE R6, R75, 0x4, R6 ;  /* 0x000000044b060825 */ /* 0x008fca00078e0206 */
[----:B0-----:R-:W3:Y:S04]  /*1750*/  @P0 LDG.E R0, desc[UR40][R6.64] ;  /* 0x0000002806000981 */ /* 0x001ee8000c1e1900 */
[----:B------:R-:W3:Y:S01]  /*1760*/  @P0 LDG.E R11, desc[UR40][R6.64+0x4] ;  /* 0x00000428060b0981 */ /* 0x000ee2000c1e1900 */
[----:B-----5:R-:W-:Y:S02]  /*1770*/  IMAD.MOV.U32 R105, RZ, RZ, R28 ;  /* 0x000000ffff697224 */ /* 0x020fe400078e001c */
[----:B----4-:R-:W-:-:S05]  /*1780*/  @P1 IMAD.WIDE R8, R75, 0x4, R8 ;  /* 0x000000044b081825 */ /* 0x010fca00078e0208 */
[----:B------:R0:W5:Y:S01]  /*1790*/  @P1 LDG.E R105, desc[UR40][R8.64] ;  /* 0x0000002808691981 */ /* 0x000162000c1e1900 */
[----:B--2---:R-:W-:Y:S01]  /*17a0*/  ISETP.NE.AND P1, PT, R4, 0x1, PT ;  /* 0x000000010400780c */ /* 0x004fe20003f25270 */
[----:B------:R-:W-:Y:S01]  /*17b0*/  IMAD R12, R73, 0xc0, RZ ;  /* 0x000000c0490c7824 */ /* 0x000fe200078e02ff */
[----:B------:R-:W2:Y:S04]  /*17c0*/  LDC.64 R4, c[0x0][0x9e0] ;  /* 0x00027800ff047b82 */ /* 0x000ea80000000a00 */
[----:B------:R4:W-:Y:S07]  /*17d0*/  STL [R1+0x1c], R12 ;  /* 0x00001c0c01007387 */ /* 0x0009ee0000100800 */
[----:B------:R-:W1:Y:S08]  /*17e0*/  @P1 LDC R13, c[0x0][0x44c] ;  /* 0x00011300ff0d1b82 */ /* 0x000e700000000800 */
[----:B------:R-:W0:Y:S01]  /*17f0*/  @P1 LDC R10, c[0x0][0x450] ;  /* 0x00011400ff0a1b82 */ /* 0x000e220000000800 */
[----:B--2---:R-:W-:Y:S01]  /*1800*/  ISETP.GE.AND P2, PT, R5, 0x1, PT ;  /* 0x000000010500780c */ /* 0x004fe20003f46270 */
[----:B---3--:R-:W-:-:S02]  /*1810*/  @P0 IMAD.IADD R24, R11, 0x1, -R0 ;  /* 0x000000010b180824 */ /* 0x008fc400078e0a00 */
[----:B------:R-:W-:Y:S02]  /*1820*/  IMAD.IADD R11, R28, 0x1, -R3 ;  /* 0x000000011c0b7824 */ /* 0x000fe400078e0a03 */
[----:B------:R-:W-:Y:S02]  /*1830*/  VIADD R0, R12, 0xbf ;  /* 0x000000bf0c007836 */ /* 0x000fe40000000000 */
[----:B------:R-:W-:Y:S02]  /*1840*/  IMAD.IADD R138, R11, 0x1, R24 ;  /* 0x000000010b8a7824 */ /* 0x000fe400078e0218 */
[----:B-1----:R-:W-:-:S03]  /*1850*/  @P1 IMAD.HI.U32 R3, R0, R13, RZ ;  /* 0x0000000d00031227 */ /* 0x002fc600078e00ff */
[C---:B------:R-:W-:Y:S01]  /*1860*/  IADD3 R111, R138.reuse, 0x1, -R22 ;  /* 0x000000018a6f7810 */ /* 0x040fe20007ffe816 */
[----:B------:R-:W-:Y:S01]  /*1870*/  IMAD.MOV.U32 R6, RZ, RZ, R0 ;  /* 0x000000ffff067224 */ /* 0x000fe200078e0000 */
[----:B0-----:R-:W-:Y:S01]  /*1880*/  @P1 SHF.R.U32.HI R6, RZ, R10, R3 ;  /* 0x0000000aff061219 */ /* 0x001fe20000011603 */
[----:B------:R-:W-:-:S04]  /*1890*/  VIADD R0, R138, 0x7f ;  /* 0x0000007f8a007836 */ /* 0x000fc80000000000 */
[----:B------:R-:W-:Y:S01]  /*18a0*/  IMAD.IADD R9, R111, 0x1, R6 ;  /* 0x000000016f097824 */ /* 0x000fe200078e0206 */
[----:B------:R-:W-:-:S03]  /*18b0*/  SHF.R.S32.HI R3, RZ, 0x1f, R0 ;  /* 0x0000001fff037819 */ /* 0x000fc60000011400 */
[----:B------:R-:W-:Y:S01]  /*18c0*/  IMAD.IADD R4, R9, 0x1, R4 ;  /* 0x0000000109047824 */ /* 0x000fe200078e0204 */
[----:B------:R-:W-:-:S04]  /*18d0*/  LEA.HI R3, R3, R0, RZ, 0x7 ;  /* 0x0000000003037211 */ /* 0x000fc800078f38ff */
[----:B------:R-:W-:Y:S01]  /*18e0*/  SHF.R.S32.HI R112, RZ, 0x7, R3 ;  /* 0x00000007ff707819 */ /* 0x000fe20000011403 */
[----:B----4-:R-:W-:Y:S06]  /*18f0*/  @!P2 BRA `(.L_x_11294) ;  /* 0x000000000048a947 */ /* 0x010fec0003800000 */
        /* <DEDUP_REMOVED lines=11> */
.L_x_11296:
[----:B------:R-:W-:-:S13]  /*19b0*/  ISETP.NE.AND P0, PT, R5, 0x1, PT ;  /* 0x000000010500780c */ /* 0x000fda0003f05270 */
[----:B------:R-:W0:Y:S02]  /*19c0*/  @P0 LDC.64 R6, c[0x0][0x9e8] ;  /* 0x00027a00ff060b82 */ /* 0x000e240000000a00 */
[----:B0-----:R-:W-:-:S05]  /*19d0*/  @P0 IMAD.HI.U32 R6, R0, R6, RZ ;  /* 0x0000000600060227 */ /* 0x001fca00078e00ff */
[----:B------:R-:W-:-:S07]  /*19e0*/  @P0 SHF.R.U32.HI R0, RZ, R7, R6 ;  /* 0x00000007ff000219 */ /* 0x000fce0000011606 */
.L_x_11297:
[----:B------:R-:W-:Y:S05]  /*19f0*/  BSYNC B0 ;  /* 0x0000000000007941 */ /* 0x000fea0003800000 */
.L_x_11295:
[----:B------:R-:W-:-:S05]  /*1a00*/  IMAD R3, R0, R5, R5 ;  /* 0x0000000500037224 */ /* 0x000fca00078e0205 */
[----:B------:R-:W-:-:S07]  /*1a10*/  VIMNMX R4, R4, R3, PT ;  /* 0x0000000304047248 */ /* 0x000fce0003fe0100 */
.L_x_11294:
        /* <DEDUP_REMOVED lines=20> */
.L_x_11300:
[----:B------:R-:W-:-:S13]  /*1b60*/  ISETP.NE.AND P0, PT, R5, 0x1, PT ;  /* 0x000000010500780c */ /* 0x000fda0003f05270 */
[----:B------:R-:W0:Y:S02]  /*1b70*/  @P0 LDC.64 R6, c[0x0][0x9e8] ;  /* 0x00027a00ff060b82 */ /* 0x000e240000000a00 */
[----:B0-----:R-:W-:-:S05]  /*1b80*/  @P0 IMAD.HI.U32 R6, R0, R6, RZ ;  /* 0x0000000600060227 */ /* 0x001fca00078e00ff */
[----:B------:R-:W-:-:S07]  /*1b90*/  @P0 SHF.R.U32.HI R0, RZ, R7, R6 ;  /* 0x00000007ff000219 */ /* 0x000fce0000011606 */
.L_x_11301:
[----:B------:R-:W-:Y:S05]  /*1ba0*/  BSYNC B0 ;  /* 0x0000000000007941 */ /* 0x000fea0003800000 */
.L_x_11299:
[----:B------:R-:W-:-:S05]  /*1bb0*/  IMAD R0, R0, R5, RZ ;  /* 0x0000000500007224 */ /* 0x000fca00078e02ff */
[----:B------:R-:W-:-:S07]  /*1bc0*/  VIMNMX R3, R3, R0, !PT ;  /* 0x0000000003037248 */ /* 0x000fce0007fe0100 */
.L_x_11298:
        /* <DEDUP_REMOVED lines=43> */
.L_x_11304:
[----:B------:R-:W-:Y:S05]  /*1e80*/  BSYNC B6 ;  /* 0x0000000000067941 */ /* 0x000fea0003800000 */
.L_x_11303:
        /* <DEDUP_REMOVED lines=20> */
.L_x_11306:
[----:B------:R-:W-:Y:S05]  /*1fd0*/  BSYNC B6 ;  /* 0x0000000000067941 */ /* 0x000fea0003800000 */
.L_x_11305:
[----:B------:R-:W-:Y:S01]  /*1fe0*/  IMAD.IADD R70, R27, 0x1, R28 ;  /* 0x000000011b467824 */ /* 0x000fe200078e021c */
[----:B------:R-:W2:Y:S01]  /*1ff0*/  LDL.64 R14, [R1] ;  /* 0x00000000010e7983 */ /* 0x000ea20000100a00 */
[----:B------:R-:W-:Y:S01]  /*2000*/  ULDC.64 UR4, c[0x0][0x9f8] ;  /* 0x00027e0000047ab9 */ /* 0x000fe20000000a00 */
[----:B------:R-:W0:Y:S01]  /*2010*/  LDC.64 R10, c[0x0][0x300] ;  /* 0x0000c000ff0a7b82 */ /* 0x000e220000000a00 */
[----:B------:R-:W-:Y:S01]  /*2020*/  ISETP.NE.U32.AND P0, PT, RZ, UR4, PT ;  /* 0x00000004ff007c0c */ /* 0x000fe2000bf05070 */
[----:B------:R-:W2:Y:S01]  /*2030*/  LDL.64 R28, [R1] ;  /* 0x00000000011c7983 */ /* 0x000ea20000100a00 */
[----:B------:R-:W-:Y:S02]  /*2040*/  ULDC.64 UR6, c[0x0][0xa08] ;  /* 0x0002820000067ab9 */ /* 0x000fe40000000a00 */
[----:B------:R-:W-:Y:S01]  /*2050*/  ISETP.NE.AND.EX P0, PT, RZ, UR5, PT, P0 ;  /* 0x00000005ff007c0c */ /* 0x000fe2000bf05300 */
[----:B------:R-:W3:Y:S01]  /*2060*/  LDL R37, [R1+0x10] ;  /* 0x0000100001257983 */ /* 0x000ee20000100800 */
[----:B------:R-:W1:Y:S01]  /*2070*/  S2R R20, SR_TID.X ;  /* 0x0000000000147919 */ /* 0x000e620000002100 */
[----:B------:R-:W-:Y:S01]  /*2080*/  SHF.R.S32.HI R13, RZ, 0x1f, R70 ;  /* 0x0000001fff0d7819 */ /* 0x000fe20000011446 */
[----:B------:R-:W-:Y:S01]  /*2090*/  ULDC.64 UR4, c[0x0][0x308] ;  /* 0x0000c20000047ab9 */ /* 0x000fe20000000a00 */
[----:B------:R-:W-:Y:S01]  /*20a0*/  SHF.R.S32.HI R8, RZ, 0x1f, R74 ;  /* 0x0000001fff087819 */ /* 0x000fe2000001144a */
[----:B------:R-:W4:Y:S08]  /*20b0*/  LDC R107, c[0x0][0x3f4] ;  /* 0x0000fd00ff6b7b82 */ /* 0x000f300000000800 */
[----:B------:R-:W1:Y:S02]  /*20c0*/  @P0 LDC.64 R4, c[0x0][0x9f8] ;  /* 0x00027e00ff040b82 */ /* 0x000e640000000a00 */
[----:B-1----:R-:W-:-:S05]  /*20d0*/  @P0 IMAD.WIDE R4, R75, 0x4, R4 ;  /* 0x000000044b040825 */ /* 0x002fca00078e0204 */
[----:B------:R1:W4:Y:S01]  /*20e0*/  @P0 LDG.E R75, desc[UR40][R4.64] ;  /* 0x00000028044b0981 */ /* 0x000322000c1e1900 */
[-C--:B0-----:R-:W-:Y:S01]  /*20f0*/  IMAD R0, R13, R10.reuse, RZ ;  /* 0x0000000a0d007224 */ /* 0x081fe200078e02ff */
[----:B------:R-:W-:Y:S01]  /*2100*/  ISETP.NE.U32.AND P0, PT, RZ, UR6, PT ;  /* 0x00000006ff007c0c */ /* 0x000fe2000bf05070 */
[C---:B------:R-:W-:Y:S01]  /*2110*/  IMAD.WIDE.U32 R6, R70.reuse, R10, RZ ;  /* 0x0000000a46067225 */ /* 0x040fe200078e00ff */
[----:B------:R-:W-:Y:S02]  /*2120*/  SHF.R.U32.HI R33, RZ, 0x7, R20 ;  /* 0x00000007ff217819 */ /* 0x000fe40000011614 */
[----:B------:R-:W-:Y:S01]  /*2130*/  ISETP.NE.AND.EX P0, PT, RZ, UR7, PT, P0 ;  /* 0x00000007ff007c0c */ /* 0x000fe2000bf05300 */
[----:B------:R-:W-:Y:S01]  /*2140*/  IMAD R3, R70, R11, R0 ;  /* 0x0000000b46037224 */ /* 0x000fe200078e0200 */
[----:B------:R-:W-:-:S03]  /*2150*/  ISETP.NE.AND P6, PT, R33, 0x1, PT ;  /* 0x000000012100780c */ /* 0x000fc60003fc5270 */
[----:B------:R-:W-:Y:S02]  /*2160*/  IMAD.IADD R7, R7, 0x1, R3 ;  /* 0x0000000107077824 */ /* 0x000fe400078e0203 */
[----:B------:R-:W-:Y:S02]  /*2170*/  IMAD R3, R8, UR4, RZ ;  /* 0x0000000408037c24 */ /* 0x000fe4000f8e02ff */
[C---:B-1----:R-:W-:Y:S01]  /*2180*/  IMAD.WIDE.U32 R4, R74.reuse, UR4, R6 ;  /* 0x000000044a047c25 */ /* 0x042fe2000f8e0006 */
[----:B------:R-:W-:Y:S01]  /*2190*/  SHF.R.S32.HI R137, RZ, 0x1f, R136 ;  /* 0x0000001fff897819 */ /* 0x000fe20000011488 */
[----:B------:R-:W0:Y:S02]  /*21a0*/  LDC.64 R6, c[0x0][0x408] ;  /* 0x00010200ff067b82 */ /* 0x000e240000000a00 */
[----:B------:R-:W-:Y:S01]  /*21b0*/  IMAD R3, R74, UR5, R3 ;  /* 0x000000054a037c24 */ /* 0x000fe2000f8e0203 */
[----:B------:R-:W-:-:S03]  /*21c0*/  ULDC.64 UR4, c[0x0][0x310] ;  /* 0x0000c40000047ab9 */ /* 0x000fc60000000a00 */
[----:B------:R-:W-:Y:S02]  /*21d0*/  IMAD.IADD R5, R5, 0x1, R3 ;  /* 0x0000000105057824 */ /* 0x000fe400078e0203 */
[----:B--2---:R-:W-:-:S05]  /*21e0*/  IMAD.MOV.U32 R28, RZ, RZ, R14 ;  /* 0x000000ffff1c7224 */ /* 0x004fca00078e000e */
[----:B------:R-:W-:-:S05]  /*21f0*/  SHF.R.S32.HI R29, RZ, 0x1f, R28 ;  /* 0x0000001fff1d7819 */ /* 0x000fca000001141c */
[----:B------:R1:W-:Y:S04]  /*2200*/  STL [R1+0x4], R29 ;  /* 0x0000041d01007387 */ /* 0x0003e80000100800 */
[----:B------:R-:W2:Y:S04]  /*2210*/  LDL R36, [R1+0x14] ;  /* 0x0000140001247983 */ /* 0x000ea80000100800 */
[----:B------:R-:W2:Y:S04]  /*2220*/  LDL R35, [R1+0x18] ;  /* 0x0000180001237983 */ /* 0x000ea80000100800 */
[----:B------:R-:W2:Y:S01]  /*2230*/  LDL R34, [R1+0x50] ;  /* 0x0000500001227983 */ /* 0x000ea20000100800 */
[----:B------:R-:W-:-:S02]  /*2240*/  SHF.R.S32.HI R32, RZ, 0x1f, R19 ;  /* 0x0000001fff207819 */ /* 0x000fc40000011413 */
[----:B----4-:R-:W-:-:S04]  /*2250*/  SHF.R.S32.HI R0, RZ, 0x1f, R75 ;  /* 0x0000001fff007819 */ /* 0x010fc8000001144b */
[----:B------:R-:W-:Y:S02]  /*2260*/  SEL R93, R0, RZ, !P0 ;  /* 0x000000ff005d7207 */ /* 0x000fe40004000000 */
[----:B------:R-:W-:-:S03]  /*2270*/  SEL R75, R75, RZ, !P0 ;  /* 0x000000ff4b4b7207 */ /* 0x000fc60004000000 */
[----:B------:R-:W-:Y:S02]  /*2280*/  IMAD R0, R93, UR4, RZ ;  /* 0x000000045d007c24 */ /* 0x000fe4000f8e02ff */
[----:B------:R-:W-:-:S04]  /*2290*/  IMAD.WIDE.U32 R20, R75, UR4, R4 ;  /* 0x000000044b147c25 */ /* 0x000fc8000f8e0004 */
[----:B------:R-:W-:Y:S01]  /*22a0*/  IMAD R3, R75, UR5, R0 ;  /* 0x000000054b037c24 */ /* 0x000fe2000f8e0200 */
[----:B------:R-:W-:Y:S05]  /*22b0*/  @!P6 WARPSYNC.ALL ;  /* 0x000000000000e948 */ /* 0x000fea0003800000 */
[----:B------:R-:W-:Y:S01]  /*22c0*/  ULDC.64 UR4, c[0x0][0x330] ;  /* 0x0000cc0000047ab9 */ /* 0x000fe20000000a00 */
[C---:B------:R-:W-:Y:S02]  /*22d0*/  VIADD R0, R136.reuse, 0x10 ;  /* 0x0000001088007836 */ /* 0x040fe40000000000 */
[----:B------:R-:W-:Y:S01]  /*22e0*/  VIADD R72, R136, 0x30 ;  /* 0x0000003088487836 */ /* 0x000fe20000000000 */
[----:B------:R-:W-:Y:S01]  /*22f0*/  LOP3.LUT R23, R23, 0xfffffffe, RZ, 0xc0, !PT ;  /* 0xfffffffe17177812 */ /* 0x000fe200078ec0ff */
[----:B------:R-:W-:Y:S01]  /*2300*/  IMAD R5, R8, UR4, RZ ;  /* 0x0000000408057c24 */ /* 0x000fe2000f8e02ff */
[----:B------:R-:W-:Y:S01]  /*2310*/  ULDC.64 UR6, c[0x0][0x338] ;  /* 0x0000ce0000067ab9 */ /* 0x000fe20000000a00 */
[----:B------:R-:W-:Y:S01]  /*2320*/  IMAD.WIDE.U32 R60, R74, UR4, R136 ;  /* 0x000000044a3c7c25 */ /* 0x000fe2000f8e0088 */
[----:B------:R-:W-:-:S02]  /*2330*/  ULDC UR4, c[0x0][0x2f4] ;  /* 0x0000bd0000047ab9 */ /* 0x000fc40000000800 */
[----:B------:R-:W-:Y:S01]  /*2340*/  ISETP.GE.AND P1, PT, R0, UR4, PT ;  /* 0x0000000400007c0c */ /* 0x000fe2000bf26270 */
[-C--:B------:R-:W-:Y:S02]  /*2350*/  IMAD R8, R32, R10.reuse, RZ ;  /* 0x0000000a20087224 */ /* 0x080fe400078e02ff */
[----:B------:R-:W-:Y:S02]  /*2360*/  IMAD R9, R74, UR5, R5 ;  /* 0x000000054a097c24 */ /* 0x000fe4000f8e0205 */
[C---:B------:R-:W-:Y:S01]  /*2370*/  IMAD R94, R19.reuse, R11, R8 ;  /* 0x0000000b135e7224 */ /* 0x040fe200078e0208 */
[----:B------:R-:W-:Y:S01]  /*2380*/  SEL R8, RZ, 0xffffffff, P1 ;  /* 0xffffffffff087807 */ /* 0x000fe20000800000 */
[----:B------:R-:W-:Y:S01]  /*2390*/  IMAD.WIDE.U32 R4, R19, R10, R136 ;  /* 0x0000000a13047225 */ /* 0x000fe200078e0088 */
[----:B------:R-:W-:-:S03]  /*23a0*/  ISETP.GE.AND P0, PT, R136, UR4, PT ;  /* 0x0000000488007c0c */ /* 0x000fc6000bf06270 */
[----:B------:R-:W-:Y:S01]  /*23b0*/  IMAD.IADD R3, R21, 0x1, R3 ;  /* 0x0000000115037824 */ /* 0x000fe200078e0203 */
[----:B------:R-:W-:Y:S01]  /*23c0*/  IADD3 R95, P1, R20, R4, RZ ;  /* 0x00000004145f7210 */ /* 0x000fe20007f3e0ff */
[----:B------:R-:W-:Y:S01]  /*23d0*/  IMAD.IADD R61, R61, 0x1, R9 ;  /* 0x000000013d3d7824 */ /* 0x000fe200078e0209 */
[----:B------:R-:W-:Y:S01]  /*23e0*/  SEL R4, RZ, 0x1, P0 ;  /* 0x00000001ff047807 */ /* 0x000fe20000000000 */
[----:B------:R-:W-:Y:S01]  /*23f0*/  IMAD.SHL.U32 R9, R8, 0x2, RZ ;  /* 0x0000000208097824 */ /* 0x000fe200078e00ff */
[----:B------:R-:W-:-:S04]  /*2400*/  IADD3.X R94, R3, R5, R94, P1, !PT ;  /* 0x00000005035e7210 */ /* 0x000fc80000ffe45e */
[----:B------:R-:W-:Y:S01]  /*2410*/  LOP3.LUT R5, R9, 0x2, R4, 0xe2, !PT ;  /* 0x0000000209057812 */ /* 0x000fe200078ee204 */
[----:B------:R-:W-:Y:S01]  /*2420*/  VIADD R4, R136, 0x20 ;  /* 0x0000002088047836 */ /* 0x000fe20000000000 */
[----:B------:R-:W4:Y:S01]  /*2430*/  LDC.64 R8, c[0x0][0x3f8] ;  /* 0x0000fe00ff087b82 */ /* 0x000f220000000a00 */
[----:B0-----:R-:W-:Y:S01]  /*2440*/  IMAD R12, R32, R6, RZ ;  /* 0x00000006200c7224 */ /* 0x001fe200078e02ff */
[----:B------:R-:W-:Y:S01]  /*2450*/  ISETP.GE.AND P1, PT, R72, UR4, PT ;  /* 0x0000000448007c0c */ /* 0x000fe2000bf26270 */
[----:B------:R-:W-:Y:S01]  /*2460*/  VIADD R27, R136, 0x40 ;  /* 0x00000040881b7836 */ /* 0x000fe20000000000 */
[----:B------:R-:W-:Y:S01]  /*2470*/  ISETP.GE.AND P0, PT, R4, UR4, PT ;  /* 0x0000000404007c0c */ /* 0x000fe2000bf06270 */
[----:B------:R-:W-:Y:S01]  /*2480*/  IMAD R15, R19, R7, R12 ;  /* 0x00000007130f7224 */ /* 0x000fe200078e020c */
[----:B------:R-:W-:Y:S02]  /*2490*/  SEL R14, RZ, 0x8, P1 ;  /* 0x00000008ff0e7807 */ /* 0x000fe40000800000 */
[----:B------:R-:W-:-:S02]  /*24a0*/  SEL R12, RZ, 0x4, P0 ;  /* 0x00000004ff0c7807 */ /* 0x000fc40000000000 */
[----:B------:R-:W-:Y:S02]  /*24b0*/  ISETP.GE.AND P0, PT, R27, UR4, PT ;  /* 0x000000041b007c0c */ /* 0x000fe4000bf06270 */
[----:B------:R-:W-:Y:S02]  /*24c0*/  LOP3.LUT R12, R14, R5, R12, 0xfe, !PT ;  /* 0x000000050e0c7212 */ /* 0x000fe400078efe0c */
[----:B------:R-:W-:Y:S02]  /*24d0*/  SEL R5, RZ, 0x10, P0 ;  /* 0x00000010ff057807 */ /* 0x000fe40000000000 */
[----:B------:R-:W-:Y:S02]  /*24e0*/  ISETP.GE.AND P0, PT, R136, R107, PT ;  /* 0x0000006b8800720c */ /* 0x000fe40003f06270 */
[----:B------:R-:W-:Y:S02]  /*24f0*/  LOP3.LUT R12, R12, R5, RZ, 0xfc, !PT ;  /* 0x000000050c0c7212 */ /* 0x000fe400078efcff */
[----:B------:R-:W-:Y:S01]  /*2500*/  SEL R5, R107, RZ, P0 ;  /* 0x000000ff6b057207 */ /* 0x000fe20000000000 */
[----:B----4-:R-:W-:-:S04]  /*2510*/  IMAD R14, R32, R8, RZ ;  /* 0x00000008200e7224 */ /* 0x010fc800078e02ff */
[----:B------:R-:W-:Y:S02]  /*2520*/  IMAD.IADD R5, R136, 0x1, R5 ;  /* 0x0000000188057824 */ /* 0x000fe400078e0205 */
[C---:B------:R-:W-:Y:S01]  /*2530*/  IMAD R31, R19.reuse, R9, R14 ;  /* 0x00000009131f7224 */ /* 0x040fe200078e020e */
[-C--:B------:R-:W-:Y:S01]  /*2540*/  ISETP.GE.AND P1, PT, R0, R107.reuse, PT ;  /* 0x0000006b0000720c */ /* 0x080fe20003f26270 */
[CC--:B------:R-:W-:Y:S01]  /*2550*/  IMAD.WIDE.U32 R62, R19.reuse, R6.reuse, R136 ;  /* 0x00000006133e7225 */ /* 0x0c0fe200078e0088 */
[----:B------:R-:W-:Y:S02]  /*2560*/  SHF.R.S32.HI R14, RZ, 0x1f, R5 ;  /* 0x0000001fff0e7819 */ /* 0x000fe40000011405 */
[----:B------:R-:W-:Y:S01]  /*2570*/  ISETP.GE.AND P2, PT, R4, R107, PT ;  /* 0x0000006b0400720c */ /* 0x000fe20003f46270 */
[----:B------:R-:W-:Y:S01]  /*2580*/  IMAD.WIDE.U32 R64, R19, R6, R28 ;  /* 0x0000000613407225 */ /* 0x000fe200078e001c */
[CC--:B------:R-:W-:Y:S02]  /*2590*/  LEA.HI R76, R14.reuse, R5.reuse, RZ, 0x3 ;  /* 0x000000050e4c7211 */ /* 0x0c0fe400078f18ff */
[----:B------:R-:W-:Y:S01]  /*25a0*/  LEA.HI R5, R14, R5, RZ, 0x5 ;  /* 0x000000050e057211 */ /* 0x000fe200078f28ff */
[----:B------:R-:W-:-:S02]  /*25b0*/  IMAD.IADD R63, R63, 0x1, R15 ;  /* 0x000000013f3f7824 */ /* 0x000fc400078e020f */
[----:B------:R-:W-:Y:S01]  /*25c0*/  IMAD.IADD R65, R15, 0x1, R65 ;  /* 0x000000010f417824 */ /* 0x000fe200078e0241 */
[----:B------:R-:W-:Y:S01]  /*25d0*/  SEL R15, R107, RZ, P1 ;  /* 0x000000ff6b0f7207 */ /* 0x000fe20000800000 */
[----:B------:R-:W-:Y:S01]  /*25e0*/  IMAD.WIDE.U32 R68, R19, R8, R28 ;  /* 0x0000000813447225 */ /* 0x000fe200078e001c */
[----:B-1----:R-:W-:-:S03]  /*25f0*/  SEL R29, R107, RZ, P2 ;  /* 0x000000ff6b1d7207 */ /* 0x002fc60001000000 */
[----:B------:R-:W-:Y:S01]  /*2600*/  IMAD.SHL.U32 R14, R5, 0x80, RZ ;  /* 0x00000080050e7824 */ /* 0x000fe200078e00ff */
[----:B---3--:R-:W-:Y:S01]  /*2610*/  LOP3.LUT R5, R37, 0x18, R76, 0xf8, !PT ;  /* 0x0000001825057812 */ /* 0x008fe200078ef84c */
[----:B------:R-:W-:-:S04]  /*2620*/  IMAD.WIDE.U32 R66, R19, R8, R136 ;  /* 0x0000000813427225 */ /* 0x000fc800078e0088 */
[----:B------:R-:W-:Y:S02]  /*2630*/  IMAD.IADD R15, R0, 0x1, R15 ;  /* 0x00000001000f7824 */ /* 0x000fe400078e020f */
[----:B------:R-:W-:Y:S01]  /*2640*/  IMAD.IADD R29, R4, 0x1, R29 ;  /* 0x00000001041d7824 */ /* 0x000fe200078e021d */
[----:B------:R-:W-:Y:S01]  /*2650*/  @P2 LOP3.LUT R23, R23, 0x1, RZ, 0xfc, !PT ;  /* 0x0000000117172812 */ /* 0x000fe200078efcff */
[----:B------:R-:W-:Y:S01]  /*2660*/  IMAD R93, R93, UR6, RZ ;  /* 0x000000065d5d7c24 */ /* 0x000fe2000f8e02ff */
[----:B------:R-:W-:Y:S01]  /*2670*/  LOP3.LUT R14, R14, 0xfffff000, RZ, 0xc0, !PT ;  /* 0xfffff0000e0e7812 */ /* 0x000fe200078ec0ff */
[----:B------:R-:W-:Y:S01]  /*2680*/  IMAD.IADD R67, R67, 0x1, R31 ;  /* 0x0000000143437824 */ /* 0x000fe200078e021f */
[----:B------:R-:W-:Y:S01]  /*2690*/  SHF.R.S32.HI R28, RZ, 0x1f, R15 ;  /* 0x0000001fff1c7819 */ /* 0x000fe2000001140f */
[----:B------:R-:W-:Y:S01]  /*26a0*/  IMAD.IADD R69, R31, 0x1, R69 ;  /* 0x000000011f457824 */ /* 0x000fe200078e0245 */
[----:B------:R-:W-:Y:S01]  /*26b0*/  SHF.R.S32.HI R30, RZ, 0x1f, R29 ;  /* 0x0000001fff1e7819 */ /* 0x000fe2000001141d */
[----:B------:R-:W-:Y:S01]  /*26c0*/  VIADD R81, R136, 0x50 ;  /* 0x0000005088517836 */ /* 0x000fe20000000000 */
[----:B-----5:R-:W-:-:S02]  /*26d0*/  SHF.R.S32.HI R31, RZ, 0x1f, R105 ;  /* 0x0000001fff1f7819 */ /* 0x020fc40000011469 */
[----:B------:R-:W-:Y:S01]  /*26e0*/  IADD3 R70, P2, R19, R70, RZ ;  /* 0x0000004613467210 */ /* 0x000fe20007f5e0ff */
[C---:B------:R-:W-:Y:S01]  /*26f0*/  IMAD R93, R75.reuse, UR7, R93 ;  /* 0x000000074b5d7c24 */ /* 0x040fe2000f8e025d */
[----:B------:R-:W-:Y:S01]  /*2700*/  LEA.HI R74, R30, R29, RZ, 0x3 ;  /* 0x0000001d1e4a7211 */ /* 0x000fe200078f18ff */
[----:B------:R-:W-:Y:S01]  /*2710*/  IMAD.WIDE.U32 R60, R75, UR6, R60 ;  /* 0x000000064b3c7c25 */ /* 0x000fe2000f8e003c */
[-C--:B------:R-:W-:Y:S02]  /*2720*/  LEA.HI R75, R28, R15.reuse, RZ, 0x3 ;  /* 0x0000000f1c4b7211 */ /* 0x080fe400078f18ff */
[----:B------:R-:W-:Y:S01]  /*2730*/  SHF.L.U64.HI R96, R10, 0x7, R11 ;  /* 0x000000070a607819 */ /* 0x000fe2000001020b */
[----:B------:R-:W-:Y:S01]  /*2740*/  IMAD.X R71, R32, 0x1, R13, P2 ;  /* 0x0000000120477824 */ /* 0x000fe200010e060d */
[----:B------:R-:W-:Y:S02]  /*2750*/  LEA.HI R15, R28, R15, RZ, 0x5 ;  /* 0x0000000f1c0f7211 */ /* 0x000fe400078f28ff */
[----:B------:R-:W-:-:S02]  /*2760*/  LEA.HI R29, R30, R29, RZ, 0x5 ;  /* 0x0000001d1e1d7211 */ /* 0x000fc400078f28ff */
[----:B------:R-:W-:Y:S01]  /*2770*/  ISETP.GE.AND P2, PT, R81, UR4, PT ;  /* 0x0000000451007c0c */ /* 0x000fe2000bf46270 */
[----:B------:R-:W-:Y:S01]  /*2780*/  IMAD.SHL.U32 R28, R15, 0x80, RZ ;  /* 0x000000800f1c7824 */ /* 0x000fe200078e00ff */
[----:B------:R-:W-:Y:S01]  /*2790*/  SHF.L.U64.HI R98, R8, 0x7, R9 ;  /* 0x0000000708627819 */ /* 0x000fe20000010209 */
[----:B------:R-:W-:Y:S01]  /*27a0*/  IMAD.SHL.U32 R30, R29, 0x80, RZ ;  /* 0x000000801d1e7824 */ /* 0x000fe200078e00ff */
[C---:B------:R-:W-:Y:S02]  /*27b0*/  LOP3.LUT R15, R37.reuse, 0x18, R75, 0xf8, !PT ;  /* 0x00000018250f7812 */ /* 0x040fe400078ef84b */
[----:B------:R-:W-:Y:S01]  /*27c0*/  LOP3.LUT R29, R37, 0x18, R74, 0xf8, !PT ;  /* 0x00000018251d7812 */ /* 0x000fe200078ef84a */
[----:B------:R-:W-:Y:S01]  /*27d0*/  IMAD.WIDE.U32 R62, R105, R6, R62 ;  /* 0x00000006693e7225 */ /* 0x000fe200078e003e */
[----:B------:R-:W-:-:S03]  /*27e0*/  LOP3.LUT R28, R28, 0xfffff000, RZ, 0xc0, !PT ;  /* 0xfffff0001c1c7812 */ /* 0x000fc600078ec0ff */
[C---:B------:R-:W-:Y:S01]  /*27f0*/  IMAD.WIDE.U32 R64, R105.reuse, R6, R64 ;  /* 0x0000000669407225 */ /* 0x040fe200078e0040 */
[----:B------:R-:W-:Y:S02]  /*2800*/  LOP3.LUT R30, R30, 0xfffff000, RZ, 0xc0, !PT ;  /* 0xfffff0001e1e7812 */ /* 0x000fe400078ec0ff */
[----:B------:R-:W-:Y:S01]  /*2810*/  SHF.L.U64.HI R97, R6, 0x7, R7 ;  /* 0x0000000706617819 */ /* 0x000fe20000010207 */
[-C--:B------:R-:W-:Y:S01]  /*2820*/  IMAD.WIDE.U32 R66, R105, R8.reuse, R66 ;  /* 0x0000000869427225 */ /* 0x080fe200078e0042 */
[----:B------:R-:W-:Y:S02]  /*2830*/  LOP3.LUT R23, R23, 0xfffffffd, RZ, 0xc0, !PT ;  /* 0xfffffffd17177812 */ /* 0x000fe400078ec0ff */
[----:B------:R-:W-:Y:S01]  /*2840*/  LOP3.LUT R80, R76, 0xfffffff8, RZ, 0xc0, !PT ;  /* 0xfffffff84c507812 */ /* 0x000fe200078ec0ff */
[----:B------:R-:W-:Y:S01]  /*2850*/  IMAD.WIDE.U32 R68, R105, R8, R68 ;  /* 0x0000000869447225 */ /* 0x000fe200078e0044 */
[----:B------:R-:W-:Y:S02]  /*2860*/  LOP3.LUT R79, R75, 0xfffffff8, RZ, 0xc0, !PT ;  /* 0xfffffff84b4f7812 */ /* 0x000fe400078ec0ff */
[----:B------:R-:W-:Y:S01]  /*2870*/  LOP3.LUT R77, R74, 0xfffffff8, RZ, 0xc0, !PT ;  /* 0xfffffff84a4d7812 */ /* 0x000fe200078ec0ff */
[----:B------:R-:W-:Y:S01]  /*2880*/  VIADD R110, R33, 0x8 ;  /* 0x00000008216e7836 */ /* 0x000fe20000000000 */
[----:B------:R-:W-:Y:S01]  /*2890*/  SHF.R.S32.HI R101, RZ, 0x1f, R80 ;  /* 0x0000001fff657819 */ /* 0x000fe20000011450 */
[----:B------:R-:W-:Y:S01]  /*28a0*/  IMAD.SHL.U32 R107, R107, 0x2, RZ ;  /* 0x000000026b6b7824 */ /* 0x000fe200078e00ff */
[----:B------:R-:W-:Y:S01]  /*28b0*/  SHF.R.S32.HI R100, RZ, 0x1f, R79 ;  /* 0x0000001fff647819 */ /* 0x000fe2000001144f */
[----:B------:R-:W-:Y:S01]  /*28c0*/  IMAD.IADD R93, R61, 0x1, R93 ;  /* 0x000000013d5d7824 */ /* 0x000fe200078e025d */
[----:B------:R-:W-:-:S02]  /*28d0*/  SHF.R.S32.HI R99, RZ, 0x1f, R77 ;  /* 0x0000001fff637819 */ /* 0x000fc4000001144d */
[----:B--2---:R-:W-:-:S04]  /*28e0*/  LOP3.LUT R5, R5, R36, RZ, 0x3c, !PT ;  /* 0x0000002405057212 */ /* 0x004fc800078e3cff */
[----:B------:R-:W-:Y:S01]  /*28f0*/  IADD3 R104, R5, R14, R35 ;  /* 0x0000000e05687210 */ /* 0x000fe20007ffe023 */
[----:B------:R-:W-:Y:S02]  /*2900*/  IMAD.SHL.U32 R5, R10, 0x80, RZ ;  /* 0x000000800a057824 */ /* 0x000fe400078e00ff */
[C---:B------:R-:W-:Y:S01]  /*2910*/  IMAD R10, R31.reuse, R8, RZ ;  /* 0x000000081f0a7224 */ /* 0x040fe200078e02ff */
[----:B------:R-:W-:Y:S01]  /*2920*/  @!P6 BAR.SYNC.DEFER_BLOCKING 0x9, 0x100 ;  /* 0x024400000000eb1d */ /* 0x000fe20000010000 */
[----:B------:R-:W-:Y:S01]  /*2930*/  LOP3.LUT P3, RZ, R34, 0x2, RZ, 0xc0, !PT ;  /* 0x0000000222ff7812 */ /* 0x000fe2000786c0ff */
[----:B------:R-:W-:Y:S02]  /*2940*/  IMAD R14, R31, R6, RZ ;  /* 0x000000061f0e7224 */ /* 0x000fe400078e02ff */
[C---:B------:R-:W-:Y:S01]  /*2950*/  IMAD R83, R105.reuse, R9, R10 ;  /* 0x0000000969537224 */ /* 0x040fe200078e020a */
[----:B------:R-:W-:Y:S01]  /*2960*/  SEL R9, RZ, 0x20, P2 ;  /* 0x00000020ff097807 */ /* 0x000fe20001000000 */
[----:B------:R-:W-:Y:S01]  /*2970*/  IMAD R11, R105, R7, R14 ;  /* 0x00000007690b7224 */ /* 0x000fe200078e020e */
[----:B------:R-:W-:-:S02]  /*2980*/  LOP3.LUT R15, R15, R36, RZ, 0x3c, !PT ;  /* 0x000000240f0f7212 */ /* 0x000fc400078e3cff */
[----:B------:R-:W-:Y:S01]  /*2990*/  LOP3.LUT R13, R12, R9, RZ, 0xfc, !PT ;  /* 0x000000090c0d7212 */ /* 0x000fe200078efcff */
[----:B------:R-:W-:Y:S01]  /*29a0*/  IMAD.SHL.U32 R7, R8, 0x80, RZ ;  /* 0x0000008008077824 */ /* 0x000fe200078e00ff */
[----:B------:R-:W-:Y:S01]  /*29b0*/  LOP3.LUT R29, R29, R36, RZ, 0x3c, !PT ;  /* 0x000000241d1d7212 */ /* 0x000fe200078e3cff */
[----:B------:R-:W-:Y:S01]  /*29c0*/  IMAD.IADD R92, R63, 0x1, R11 ;  /* 0x000000013f5c7824 */ /* 0x000fe200078e020b */
[----:B------:R-:W-:Y:S01]  /*29d0*/  LOP3.LUT R8, R12, 0x1, RZ, 0xc0, !PT ;  /* 0x000000010c087812 */ /* 0x000fe200078ec0ff */
[----:B------:R-:W-:Y:S01]  /*29e0*/  IMAD.IADD R90, R11, 0x1, R65 ;  /* 0x000000010b5a7824 */ /* 0x000fe200078e0241 */
[----:B------:R-:W-:Y:S01]  /*29f0*/  LOP3.LUT R9, R13, 0x2, RZ, 0xc0, !PT ;  /* 0x000000020d097812 */ /* 0x000fe200078ec0ff */
[----:B------:R-:W-:Y:S01]  /*2a00*/  IMAD.IADD R91, R67, 0x1, R83 ;  /* 0x00000001435b7824 */ /* 0x000fe200078e0253 */
[C---:B------:R-:W-:Y:S01]  /*2a10*/  LOP3.LUT R10, R13.reuse, 0x4, RZ, 0xc0, !PT ;  /* 0x000000040d0a7812 */ /* 0x040fe200078ec0ff */
[----:B------:R-:W-:Y:S01]  /*2a20*/  IMAD.SHL.U32 R6, R6, 0x80, RZ ;  /* 0x0000008006067824 */ /* 0x000fe200078e00ff */
[----:B------:R-:W-:Y:S01]  /*2a30*/  LOP3.LUT R11, R13, 0x8, RZ, 0xc0, !PT ;  /* 0x000000080d0b7812 */ /* 0x000fe200078ec0ff */
[----:B------:R-:W-:Y:S01]  /*2a40*/  IMAD.IADD R83, R83, 0x1, R69 ;  /* 0x0000000153537824 */ /* 0x000fe200078e0245 */
[----:B------:R-:W-:-:S02]  /*2a50*/  LOP3.LUT R12, R13, 0x10, RZ, 0xc0, !PT ;  /* 0x000000100d0c7812 */ /* 0x000fc400078ec0ff */
[--C-:B------:R-:W-:Y:S02]  /*2a60*/  IADD3 R103, R15, R28, R35.reuse ;  /* 0x0000001c0f677210 */ /* 0x100fe40007ffe023 */
[----:B------:R-:W-:Y:S02]  /*2a70*/  IADD3 R102, R29, R30, R35 ;  /* 0x0000001e1d667210 */ /* 0x000fe40007ffe023 */
[----:B------:R-:W-:Y:S02]  /*2a80*/  @P3 LOP3.LUT R23, R23, 0x2, RZ, 0xfc, !PT ;  /* 0x0000000217173812 */ /* 0x000fe400078efcff */
[----:B------:R-:W-:-:S07]  /*2a90*/  LOP3.LUT R13, R13, 0x20, RZ, 0xc0, !PT ;  /* 0x000000200d0d7812 */ /* 0x000fce00078ec0ff */
.L_x_11362:
[----:B---3--:R-:W2:Y:S01]  /*2aa0*/  LDL R29, [R1+0x50] ;  /* 0x00005000011d7983 */ /* 0x008ea20000100800 */
[----:B0-----:R-:W0:Y:S03]  /*2ab0*/  LDC.64 R86, c[0x0][0x2e8] ;  /* 0x0000ba00ff567b82 */ /* 0x001e260000000a00 */
[----:B------:R-:W3:Y:S01]  /*2ac0*/  LDL R30, [R1+0x4c] ;  /* 0x00004c00011e7983 */ /* 0x000ee20000100800 */
        /* <DEDUP_REMOVED lines=18> */
[C---:B------:R-:W-:Y:S02]  /*2bf0*/  VIADD R29, R15.reuse, 0x10 ;  /* 0x000000100f1d7836 */ /* 0x040fe40000000000 */
[----:B------:R-:W-:-:S06]  /*2c00*/  IMAD R78, R15, 0x2, R26 ;  /* 0x000000020f4e7824 */ /* 0x000fcc00078e021a */
[----:B------:R-:W-:-:S04]  /*2c10*/  @P4 VIADD R29, R15, 0xfffffff0 ;  /* 0xfffffff00f1d4836 */ /* 0x000fc80000000000 */
[----:B------:R-:W-:Y:S01]  /*2c20*/  IMAD R15, R29, 0x2, R26 ;  /* 0x000000021d0f7824 */ /* 0x000fe200078e021a */
[----:B------:R-:W-:Y:S06]  /*2c30*/  @!P3 BRA `(.L_x_11308) ;  /* 0x0000003c0050b947 */ /* 0x000fec0003800000 */
[----:B------:R-:W-:Y:S01]  /*2c40*/  ULDC.U8 UR4, c[0x0][0x410] ;  /* 0x0001040000047ab9 */ /* 0x000fe20000000000 */
[-C--:B------:R-:W-:Y:S01]  /*2c50*/  IMAD R14, R98, R35.reuse, RZ ;  /* 0x00000023620e7224 */ /* 0x080fe200078e02ff */
[----:B------:R-:W-:Y:S01]  /*2c60*/  ISETP.NE.AND P3, PT, RZ, UR4, PT ;  /* 0x00000004ff007c0c */ /* 0x000fe2000bf65270 */
[----:B------:R-:W-:Y:S02]  /*2c70*/  IMAD R31, R97, R35, RZ ;  /* 0x00000023611f7224 */ /* 0x000fe400078e02ff */
        /* <DEDUP_REMOVED lines=24> */
[----:B------:R-:W2:Y:S04]  /*2e00*/  LDL.64 R116, [R1] ;  /* 0x0000000001747983 */ /* 0x000ea80000100a00 */
        /* <DEDUP_REMOVED lines=45> */
.L_x_11311:
[----:B------:R-:W-:Y:S05]  /*30e0*/  BSYNC B1 ;  /* 0x0000000000017941 */ /* 0x000fea0003800000 */
.L_x_11310:
[----:B-----5:R-:W-:Y:S01]  /*30f0*/  IMAD.MOV.U32 R14, RZ, RZ, R34 ;  /* 0x000000ffff0e7224 */ /* 0x020fe200078e0022 */
[----:B------:R-:W-:Y:S01]  /*3100*/  UISETP.NE.AND UP0, UPT, UR37, 0x3, UPT ;  /* 0x000000032500788c */ /* 0x000fe2000bf05270 */
        /* <DEDUP_REMOVED lines=49> */
.L_x_11312:
[----:B------:R-:W-:Y:S01]  /*3420*/  IMAD R14, R17, 0x8, R2 ;  /* 0x00000008110e7824 */ /* 0x000fe200078e0202 */
[----:B------:R-:W-:Y:S01]  /*3430*/  SHF.L.U32 R85, R156, 0x1f, RZ ;  /* 0x0000001f9c557819 */ /* 0x000fe200000006ff */
[----:B------:R-:W-:Y:S03]  /*3440*/  BSSY B1, `(.L_x_11313) ;  /* 0x0000003000017945 */ /* 0x000fe60003800000 */
[----:B------:R-:W0:Y:S02]  /*3450*/  SYNCS.PHASECHK.TRANS64.TRYWAIT P5, [R14+URZ+0x2d890], R85 ;  /* 0x02d890550e0075a7 */ /* 0x000e2400080a017f */
[----:B0-----:R-:W-:Y:S05]  /*3460*/  @!P5 BRA `(.L_x_11314) ;  /* 0x000001f400a0d947 */ /* 0x001fea0003800000 */
.L_x_11680:
[----:B------:R-:W-:Y:S05]  /*3470*/  BSYNC B1 ;  /* 0x0000000000017941 */ /* 0x000fea0003800000 */
.L_x_11313:
[----:B------:R-:W-:Y:S05]  /*3480*/  @P4 BRA `(.L_x_11315) ;  /* 0x0000003400bc4947 */ /* 0x000fea0003800000 */
[----:B------:R-:W-:Y:S01]  /*3490*/  ISETP.NE.AND P4, PT, R8, RZ, PT ;  /* 0x000000ff0800720c */ /* 0x000fe20003f85270 */
[----:B------:R-:W-:-:S12]  /*34a0*/  BSSY B1, `(.L_x_11316) ;  /* 0x0000035000017945 */ /* 0x000fd80003800000 */
[----:B------:R-:W-:Y:S05]  /*34b0*/  @!P4 BRA `(.L_x_11317) ;  /* 0x0000000000ccc947 */ /* 0x000fea0003800000 */
[----:B------:R-:W2:Y:S01]  /*34c0*/  LDL.64 R52, [R1] ;  /* 0x0000000001347983 */ /* 0x000ea20000100a00 */
[----:B------:R-:W-:Y:S03]  /*34d0*/  BSSY B2, `(.L_x_11318) ;  /* 0x0000030000027945 */ /* 0x000fe60003800000 */
[----:B------:R1:W3:Y:S01]  /*34e0*/  LDS.128 R28, [R78+0x15000] ;  /* 0x015000004e1c7984 */ /* 0x0002e20000000c00 */
[----:B--2---:R-:W-:-:S13]  /*34f0*/  ISETP.GE.AND P4, PT, R52, R106, PT ;  /* 0x0000006a3400720c */ /* 0x004fda0003f86270 */
[----:B-1-3--:R-:W-:Y:S05]  /*3500*/  @P4 BRA `(.L_x_11319) ;  /* 0x0000000000b04947 */ /* 0x00afea0003800000 */
[----:B------:R-:W-:Y:S02]  /*3510*/  SHF.R.U64 R54, R86, 0x10, R87 ;  /* 0x0000001056367819 */ /* 0x000fe40000001257 */
[--C-:B------:R-:W-:Y:S01]  /*3520*/  SHF.R.U64 R52, R58, 0x10, R59.reuse ;  /* 0x000000103a347819 */ /* 0x100fe2000000123b */
[----:B------:R-:W-:Y:S01]  /*3530*/  IMAD.U32 R58, R29, 0x10000, RZ ;  /* 0x000100001d3a7824 */ /* 0x000fe200078e00ff */
[----:B------:R-:W-:Y:S02]  /*3540*/  PRMT R54, R114, 0x5432, R54 ;  /* 0x0000543272367816 */ /* 0x000fe40000000036 */
[----:B------:R-:W-:Y:S02]  /*3550*/  PRMT R52, R88, 0x5432, R52 ;  /* 0x0000543258347816 */ /* 0x000fe40000000034 */
[----:B------:R-:W-:Y:S02]  /*3560*/  SHF.R.U32.HI R53, RZ, 0x10, R59 ;  /* 0x00000010ff357819 */ /* 0x000fe4000001163b */
[----:B------:R-:W-:-:S02]  /*3570*/  SHF.R.U32.HI R55, RZ, 0x10, R87 ;  /* 0x00000010ff377819 */ /* 0x000fc40000011657 */
[----:B------:R-:W-:Y:S02]  /*3580*/  LOP3.LUT R86, R29, 0xffff0000, RZ, 0xc0, !PT ;  /* 0xffff00001d567812 */ /* 0x000fe400078ec0ff */
[C---:B------:R-:W-:Y:S01]  /*3590*/  LOP3.LUT R59, R54.reuse, 0xffff0000, RZ, 0xc0, !PT ;  /* 0xffff0000363b7812 */ /* 0x040fe200078ec0ff */
[----:B------:R-:W-:Y:S01]  /*35a0*/  IMAD.U32 R54, R54, 0x10000, RZ ;  /* 0x0001000036367824 */ /* 0x000fe200078e00ff */
[C---:B------:R-:W-:Y:S01]  /*35b0*/  LOP3.LUT R87, R52.reuse, 0xffff0000, RZ, 0xc0, !PT ;  /* 0xffff000034577812 */ /* 0x040fe200078ec0ff */
[----:B------:R-:W-:Y:S01]  /*35c0*/  IMAD.U32 R52, R52, 0x10000, RZ ;  /* 0x0001000034347824 */ /* 0x000fe200078e00ff */
[----:B------:R-:W-:Y:S01]  /*35d0*/  PRMT R55, R128, 0x5410, R55 ;  /* 0x0000541080377816 */ /* 0x000fe20000000037 */
[----:B------:R-:W-:Y:S01]  /*35e0*/  FMUL.FTZ R29, R86, R59 ;  /* 0x0000003b561d7220 */ /* 0x000fe20000410000 */
[----:B------:R-:W-:Y:S01]  /*35f0*/  PRMT R53, R88, 0x5410, R53 ;  /* 0x0000541058357816 */ /* 0x000fe20000000035 */
[-C--:B------:R-:W-:Y:S02]  /*3600*/  FMUL.FTZ R86, R86, R87.reuse ;  /* 0x0000005756567220 */ /* 0x080fe40000410000 */
[----:B------:R-:W-:Y:S01]  /*3610*/  FFMA.FTZ R29, R58, R87, -R29 ;  /* 0x000000573a1d7223 */ /* 0x000fe2000001081d */
[----:B------:R-:W-:-:S02]  /*3620*/  IMAD.U32 R87, R30, 0x10000, RZ ;  /* 0x000100001e577824 */ /* 0x000fc400078e00ff */
[----:B------:R-:W-:Y:S01]  /*3630*/  FFMA.FTZ R58, R58, R59, R86 ;  /* 0x0000003b3a3a7223 */ /* 0x000fe20000010056 */
[----:B------:R-:W-:Y:S01]  /*3640*/  LOP3.LUT R59, R30, 0xffff0000, RZ, 0xc0, !PT ;  /* 0xffff00001e3b7812 */ /* 0x000fe200078ec0ff */
[C---:B------:R-:W-:Y:S01]  /*3650*/  IMAD.U32 R86, R55.reuse, 0x10000, RZ ;  /* 0x0001000037567824 */ /* 0x040fe200078e00ff */
[----:B------:R-:W-:Y:S01]  /*3660*/  LOP3.LUT R55, R55, 0xffff0000, RZ, 0xc0, !PT ;  /* 0xffff000037377812 */ /* 0x000fe200078ec0ff */
[C---:B------:R-:W-:Y:S01]  /*3670*/  IMAD.U32 R88, R53.reuse, 0x10000, RZ ;  /* 0x0001000035587824 */ /* 0x040fe200078e00ff */
[----:B------:R-:W-:Y:S01]  /*3680*/  LOP3.LUT R53, R53, 0xffff0000, RZ, 0xc0, !PT ;  /* 0xffff000035357812 */ /* 0x000fe200078ec0ff */
[C---:B------:R-:W-:Y:S01]  /*3690*/  FMUL.FTZ R30, R59.reuse, R86 ;  /* 0x000000563b1e7220 */ /* 0x040fe20000410000 */
[----:B------:R-:W-:Y:S01]  /*36a0*/  F2FP.BF16.F32.PACK_AB R29, R58, R29 ;  /* 0x0000001d3a1d723e */ /* 0x000fe200000010ff */
[-C--:B------:R-:W-:Y:S02]  /*36b0*/  FMUL.FTZ R59, R59, R88.reuse ;  /* 0x000000583b3b7220 */ /* 0x080fe40000410000 */
[----:B------:R-:W-:Y:S01]  /*36c0*/  FFMA.FTZ R30, R87, R88, -R30 ;  /* 0x00000058571e7223 */ /* 0x000fe2000001081e */
[----:B------:R-:W-:-:S02]  /*36d0*/  IMAD.U32 R88, R31, 0x10000, RZ ;  /* 0x000100001f587824 */ /* 0x000fc400078e00ff */
[----:B------:R-:W-:Y:S01]  /*36e0*/  FFMA.FTZ R87, R87, R86, R59 ;  /* 0x0000005657577223 */ /* 0x000fe2000001003b */
[----:B------:R-:W-:-:S04]  /*36f0*/  LOP3.LUT R86, R31, 0xffff0000, RZ, 0xc0, !PT ;  /* 0xffff00001f567812 */ /* 0x000fc800078ec0ff */
[----:B------:R-:W-:Y:S01]  /*3700*/  F2FP.BF16.F32.PACK_AB R30, R87, R30 ;  /* 0x0000001e571e723e */ /* 0x000fe200000010ff */
[C---:B------:R-:W-:Y:S01]  /*3710*/  FMUL.FTZ R31, R86.reuse, R55 ;  /* 0x00000037561f7220 */ /* 0x040fe20000410000 */
[----:B------:R-:W-:-:S03]  /*3720*/  FMUL.FTZ R86, R86, R53 ;  /* 0x0000003556567220 */ /* 0x000fc60000410000 */
        /* <DEDUP_REMOVED lines=8> */
[----:B------:R-:W-:-:S05]  /*37b0*/  FFMA.FTZ R53, R55, R54, R53 ;  /* 0x0000003637357223 */ /* 0x000fca0000010035 */
[----:B------:R-:W-:-:S07]  /*37c0*/  F2FP.BF16.F32.PACK_AB R28, R53, R28 ;  /* 0x0000001c351c723e */ /* 0x000fce00000010ff */
.L_x_11319:
[----:B------:R-:W-:Y:S05]  /*37d0*/  BSYNC B2 ;  /* 0x0000000000027941 */ /* 0x000fea0003800000 */
.L_x_11318:
[----:B------:R1:W-:Y:S02]  /*37e0*/  STG.E.128 desc[UR40][R32.64], R28 ;  /* 0x0000001c20007986 */ /* 0x0003e4000c101d28 */
.L_x_11317:
[----:B------:R-:W-:Y:S05]  /*37f0*/  BSYNC B1 ;  /* 0x0000000000017941 */ /* 0x000fea0003800000 */
.L_x_11316:
        /* <DEDUP_REMOVED lines=8> */
[----:B------:R-:W-:Y:S02]  /*3880*/  SHF.R.U64 R53, R56, 0x10, R57 ;  /* 0x0000001038357819 */ /* 0x000fe40000001239 */
[----:B------:R-:W-:Y:S02]  /*3890*/  SHF.R.U64 R50, R50, 0x10, R51 ;  /* 0x0000001032327819 */ /* 0x000fe40000001233 */
[----:B------:R-:W-:Y:S02]  /*38a0*/  PRMT R53, R127, 0x5410, R53 ;  /* 0x000054107f357816 */ /* 0x000fe40000000035 */
[----:B------:R-:W-:Y:S02]  /*38b0*/  PRMT R50, R89, 0x5432, R50 ;  /* 0x0000543259327816 */ /* 0x000fe40000000032 */
[----:B------:R-:W-:Y:S02]  /*38c0*/  LOP3.LUT R55, R29, 0xffff0000, RZ, 0xc0, !PT ;  /* 0xffff00001d377812 */ /* 0x000fe400078ec0ff */
[----:B------:R-:W-:-:S02]  /*38d0*/  LOP3.LUT R58, R53, 0xffff0000, RZ, 0xc0, !PT ;  /* 0xffff0000353a7812 */ /* 0x000fc400078ec0ff */
[C---:B------:R-:W-:Y:S01]  /*38e0*/  LOP3.LUT R52, R50.reuse, 0xffff0000, RZ, 0xc0, !PT ;  /* 0xffff000032347812 */ /* 0x040fe200078ec0ff */
[----:B------:R-:W-:Y:S01]  /*38f0*/  IMAD.U32 R50, R50, 0x10000, RZ ;  /* 0x0001000032327824 */ /* 0x000fe200078e00ff */
[----:B------:R-:W-:Y:S01]  /*3900*/  SHF.R.U32.HI R54, RZ, 0x10, R51 ;  /* 0x00000010ff367819 */ /* 0x000fe20000011633 */
[----:B------:R-:W-:Y:S02]  /*3910*/  IMAD.U32 R51, R29, 0x10000, RZ ;  /* 0x000100001d337824 */ /* 0x000fe400078e00ff */
[C---:B------:R-:W-:Y:S01]  /*3920*/  FMUL.FTZ R86, R55.reuse, R58 ;  /* 0x0000003a37567220 */ /* 0x040fe20000410000 */
[-C--:B------:R-:W-:Y:S01]  /*3930*/  FMUL.FTZ R29, R55, R52.reuse ;  /* 0x00000034371d7220 */ /* 0x080fe20000410000 */
[----:B------:R-:W-:Y:S02]  /*3940*/  SHF.R.U32.HI R56, RZ, 0x10, R57 ;  /* 0x00000010ff387819 */ /* 0x000fe40000011639 */
[C---:B------:R-:W-:Y:S01]  /*3950*/  FFMA.FTZ R52, R51.reuse, R52, -R86 ;  /* 0x0000003433347223 */ /* 0x040fe20000010856 */
[----:B------:R-:W-:Y:S01]  /*3960*/  FFMA.FTZ R51, R51, R58, R29 ;  /* 0x0000003a33337223 */ /* 0x000fe2000001001d */
[----:B------:R-:W-:-:S02]  /*3970*/  PRMT R29, R108, 0x5432, R54 ;  /* 0x000054326c1d7816 */ /* 0x000fc40000000036 */
[----:B------:R-:W-:Y:S02]  /*3980*/  PRMT R54, R109, 0x5432, R56 ;  /* 0x000054326d367816 */ /* 0x000fe40000000038 */
[----:B------:R-:W-:Y:S01]  /*3990*/  LOP3.LUT R56, R30, 0xffff0000, RZ, 0xc0, !PT ;  /* 0xffff00001e387812 */ /* 0x000fe200078ec0ff */
[C---:B------:R-:W-:Y:S01]  /*39a0*/  IMAD.U32 R57, R29.reuse, 0x10000, RZ ;  /* 0x000100001d397824 */ /* 0x040fe200078e00ff */
[----:B------:R-:W-:Y:S01]  /*39b0*/  LOP3.LUT R29, R29, 0xffff0000, RZ, 0xc0, !PT ;  /* 0xffff00001d1d7812 */ /* 0x000fe200078ec0ff */
[----:B------:R-:W-:Y:S02]  /*39c0*/  IMAD.U32 R55, R54, 0x10000, RZ ;  /* 0x0001000036377824 */ /* 0x000fe400078e00ff */
[----:B------:R-:W-:Y:S02]  /*39d0*/  IMAD.U32 R30, R30, 0x10000, RZ ;  /* 0x000100001e1e7824 */ /* 0x000fe400078e00ff */
        /* <DEDUP_REMOVED lines=22> */
.L_x_11323:
[----:B------:R-:W-:Y:S05]  /*3b40*/  BSYNC B2 ;  /* 0x0000000000027941 */ /* 0x000fea0003800000 */
.L_x_11322:
[----:B------:R2:W-:Y:S02]  /*3b50*/  STG.E.128 desc[UR40][R32.64+0x20], R28 ;  /* 0x0000201c20007986 */ /* 0x0005e4000c101d28 */
.L_x_11321:
[----:B------:R-:W-:Y:S05]  /*3b60*/  BSYNC B1 ;  /* 0x0000000000017941 */ /* 0x000fea0003800000 */
.L_x_11320:
        /* <DEDUP_REMOVED lines=8> */
[----:B------:R-:W-:Y:S02]  /*3bf0*/  SHF.R.U64 R48, R48, 0x10, R49 ;  /* 0x0000001030307819 */ /* 0x000fe40000001231 */
[--C-:B------:R-:W-:Y:S02]  /*3c00*/  SHF.R.U64 R50, R46, 0x10, R47.reuse ;  /* 0x000000102e327819 */ /* 0x100fe4000000122f */
[----:B------:R-:W-:Y:S01]  /*3c10*/  PRMT R125, R125, 0x5410, R48 ;  /* 0x000054107d7d7816 */ /* 0x000fe20000000030 */
[----:B------:R-:W-:Y:S01]  /*3c20*/  IMAD.U32 R48, R29, 0x10000, RZ ;  /* 0x000100001d307824 */ /* 0x000fe200078e00ff */
[----:B------:R-:W-:Y:S01]  /*3c30*/  PRMT R123, R123, 0x5410, R50 ;  /* 0x000054107b7b7816 */ /* 0x000fe20000000032 */
[----:B------:R-:W-:Y:S01]  /*3c40*/  IMAD.U32 R50, R30, 0x10000, RZ ;  /* 0x000100001e327824 */ /* 0x000fe200078e00ff */
[----:B------:R-:W-:Y:S02]  /*3c50*/  LOP3.LUT R46, R29, 0xffff0000, RZ, 0xc0, !PT ;  /* 0xffff00001d2e7812 */ /* 0x000fe400078ec0ff */
        /* <DEDUP_REMOVED lines=9> */
[----:B------:R-:W-:Y:S01]  /*3cf0*/  FFMA.FTZ R29, R48, R53, -R29 ;  /* 0x00000035301d7223 */ /* 0x000fe2000001081d */
[----:B------:R-:W-:Y:S01]  /*3d00*/  PRMT R126, R126, 0x5410, R49 ;  /* 0x000054107e7e7816 */ /* 0x000fe20000000031 */
[----:B------:R-:W-:Y:S01]  /*3d10*/  FFMA.FTZ R46, R48, R51, R46 ;  /* 0x00000033302e7223 */ /* 0x000fe2000001002e */
[----:B------:R-:W-:Y:S01]  /*3d20*/  LOP3.LUT R48, R30, 0xffff0000, RZ, 0xc0, !PT ;  /* 0xffff00001e307812 */ /* 0x000fe200078ec0ff */
        /* <DEDUP_REMOVED lines=8> */
[C---:B------:R-:W-:Y:S01]  /*3db0*/  IMAD.U32 R31, R28.reuse, 0x10000, RZ ;  /* 0x000100001c1f7824 */ /* 0x040fe200078e00ff */
[----:B------:R-:W-:Y:S01]  /*3dc0*/  LOP3.LUT R28, R28, 0xffff0000, RZ, 0xc0, !PT ;  /* 0xffff00001c1c7812 */ /* 0x000fe200078ec0ff */
        /* <DEDUP_REMOVED lines=16> */
.L_x_11327:
[----:B------:R-:W-:Y:S05]  /*3ed0*/  BSYNC B2 ;  /* 0x0000000000027941 */ /* 0x000fea0003800000 */
.L_x_11326:
[----:B------:R3:W-:Y:S02]  /*3ee0*/  STG.E.128 desc[UR40][R32.64+0x40], R28 ;  /* 0x0000401c20007986 */ /* 0x0007e4000c101d28 */
.L_x_11325:
[----:B------:R-:W-:Y:S05]  /*3ef0*/  BSYNC B1 ;  /* 0x0000000000017941 */ /* 0x000fea0003800000 */
.L_x_11324:
        /* <DEDUP_REMOVED lines=9> */
[--C-:B------:R-:W-:Y:S01]  /*3f90*/  SHF.R.U64 R49, R42, 0x10, R43.reuse ;  /* 0x000000102a317819 */ /* 0x100fe2000000122b */
[----:B------:R-:W-:Y:S01]  /*3fa0*/  IMAD.U32 R42, R30, 0x10000, RZ ;  /* 0x000100001e2a7824 */ /* 0x000fe200078e00ff */
[----:B------:R-:W-:Y:S02]  /*3fb0*/  SHF.R.U32.HI R46, RZ, 0x10, R43 ;  /* 0x00000010ff2e7819 */ /* 0x000fe4000001162b */
[----:B------:R-:W-:Y:S01]  /*3fc0*/  PRMT R120, R120, 0x5410, R47 ;  /* 0x0000541078787816 */ /* 0x000fe2000000002f */
[----:B------:R-:W-:Y:S01]  /*3fd0*/  IMAD.U32 R47, R29, 0x10000, RZ ;  /* 0x000100001d2f7824 */ /* 0x000fe200078e00ff */
[----:B------:R-:W-:Y:S02]  /*3fe0*/  SHF.R.U32.HI R44, RZ, 0x10, R45 ;  /* 0x00000010ff2c7819 */ /* 0x000fe4000001162d */
        /* <DEDUP_REMOVED lines=38> */
.L_x_11331:
[----:B------:R-:W-:Y:S05]  /*4250*/  BSYNC B2 ;  /* 0x0000000000027941 */ /* 0x000fea0003800000 */
.L_x_11330:
[----:B------:R4:W-:Y:S02]  /*4260*/  STG.E.128 desc[UR40][R32.64+0x60], R28 ;  /* 0x0000601c20007986 */ /* 0x0009e4000c101d28 */
.L_x_11329:
[----:B------:R-:W-:Y:S05]  /*4270*/  BSYNC B1 ;  /* 0x0000000000017941 */ /* 0x000fea0003800000 */
.L_x_11328:
        /* <DEDUP_REMOVED lines=54> */
.L_x_11335:
[----:B------:R-:W-:Y:S05]  /*45e0*/  BSYNC B2 ;  /* 0x0000000000027941 */ /* 0x000fea0003800000 */
.L_x_11334:
[----:B------:R1:W-:Y:S02]  /*45f0*/  STG.E.128 desc[UR40][R32.64+0x80], R28 ;  /* 0x0000801c20007986 */ /* 0x0003e4000c101d28 */
.L_x_11333:
[----:B------:R-:W-:Y:S05]  /*4600*/  BSYNC B1 ;  /* 0x0000000000017941 */ /* 0x000fea0003800000 */
.L_x_11332:
        /* <DEDUP_REMOVED lines=53> */
.L_x_11337:
[----:B------:R-:W-:Y:S05]  /*4960*/  BSYNC B1 ;  /* 0x0000000000017941 */ /* 0x000fea0003800000 */
.L_x_11336:
[----:B------:R1:W-:Y:S01]  /*4970*/  STG.E.128 desc[UR40][R32.64+0xa0], R28 ;  /* 0x0000a01c20007986 */ /* 0x0003e2000c101d28 */
[----:B------:R-:W-:Y:S05]  /*4980*/  BRA `(.L_x_11315) ;  /* 0x00000020007c7947 */ /* 0x000fea0003800000 */
.L_x_11309:
        /* <DEDUP_REMOVED lines=46> */
.L_x_11339:
[----:B------:R-:W-:Y:S05]  /*4c70*/  BSYNC B1 ;  /* 0x0000000000017941 */ /* 0x000fea0003800000 */
.L_x_11338:
[----:B-----5:R-:W-:Y:S01]  /*4c80*/  IMAD.MOV.U32 R14, RZ, RZ, R30 ;  /* 0x000000ffff0e7224 */ /* 0x020fe200078e001e */
[----:B------:R-:W-:Y:S01]  /*4c90*/  UISETP.NE.AND UP0, UPT, UR37, 0x3, UPT ;  /* 0x000000032500788c */ /* 0x000fe2000bf05270 */
[----:B0-----:R-:W-:Y:S02]  /*4ca0*/  IMAD.MOV.U32 R52, RZ, RZ, R31 ;  /* 0x000000ffff347224 */ /* 0x001fe400078e001f */
[----:B------:R-:W-:Y:S02]  /*4cb0*/  IMAD.MOV.U32 R53, RZ, RZ, R28 ;  /* 0x000000ffff357224 */ /* 0x000fe400078e001c */
        /* <DEDUP_REMOVED lines=18> */
[----:B------:R-:W-:-:S04]  /*4de0*/  PRMT R116, R54, 0x5410, R53 ;  /* 0x0000541036747816 */ /* 0x000fc80000000035 */
        /* <DEDUP_REMOVED lines=22> */
.L_x_11340:
[----:B------:R-:W-:Y:S01]  /*4f50*/  IMAD R14, R17, 0x8, R2 ;  /* 0x00000008110e7824 */ /* 0x000fe200078e0202 */
[----:B------:R-:W-:Y:S01]  /*4f60*/  SHF.L.U32 R85, R156, 0x1f, RZ ;  /* 0x0000001f9c557819 */ /* 0x000fe200000006ff */
[----:B------:R-:W-:Y:S03]  /*4f70*/  BSSY B1, `(.L_x_11341) ;  /* 0x0000003000017945 */ /* 0x000fe60003800000 */
[----:B------:R-:W0:Y:S02]  /*4f80*/  SYNCS.PHASECHK.TRANS64.TRYWAIT P5, [R14+URZ+0x2d890], R85 ;  /* 0x02d890550e0075a7 */ /* 0x000e2400080a017f */
[----:B0-----:R-:W-:Y:S05]  /*4f90*/  @!P5 BRA `(.L_x_11342) ;  /* 0x000001d800e8d947 */ /* 0x001fea0003800000 */
.L_x_11681:
[----:B------:R-:W-:Y:S05]  /*4fa0*/  BSYNC B1 ;  /* 0x0000000000017941 */ /* 0x000fea0003800000 */
.L_x_11341:
        /* <DEDUP_REMOVED lines=17> */
[----:B------:R-:W-:Y:S01]  /*50c0*/  SEL R52, R107, R114, !P0 ;  /* 0x000000726b347207 */ /* 0x000fe20004000000 */
[----:B------:R-:W-:Y:S01]  /*50d0*/  BSSY B2, `(.L_x_11345) ;  /* 0x0000072000027945 */ /* 0x000fe20003800000 */
[----:B------:R-:W-:-:S02]  /*50e0*/  ISETP.GE.AND P4, PT, R136, R106, PT ;  /* 0x0000006a8800720c */ /* 0x000fc40003f86270 */
[----:B------:R-:W-:-:S04]  /*50f0*/  SHF.R.S32.HI R53, RZ, 0x1f, R52 ;  /* 0x0000001fff357819 */ /* 0x000fc80000011434 */
[----:B------:R-:W-:-:S04]  /*5100*/  LEA.HI R53, R53, R52, RZ, 0x4 ;  /* 0x0000003435357211 */ /* 0x000fc800078f20ff */
[----:B------:R-:W-:-:S04]  /*5110*/  SHF.R.S32.HI R53, RZ, 0x4, R53 ;  /* 0x00000004ff357819 */ /* 0x000fc80000011435 */
[----:B------:R-:W-:-:S04]  /*5120*/  LEA.HI.SX32 R115, R76, R53, 0x1d ;  /* 0x000000354c737211 */ /* 0x000fc800078feaff */
[----:B------:R-:W-:-:S04]  /*5130*/  SHF.R.S32.HI R52, RZ, 0x1f, R115 ;  /* 0x0000001fff347819 */ /* 0x000fc80000011473 */
[----:B------:R-:W-:Y:S01]  /*5140*/  LEA.HI R52, R52, R115, RZ, 0x2 ;  /* 0x0000007334347211 */ /* 0x000fe200078f10ff */
[----:B------:R-:W-:-:S04]  /*5150*/  IMAD.SHL.U32 R115, R115, 0x8, RZ ;  /* 0x0000000873737824 */ /* 0x000fc800078e00ff */
[----:B------:R-:W-:-:S05]  /*5160*/  IMAD.SHL.U32 R52, R52, 0x400, RZ ;  /* 0x0000040034347824 */ /* 0x000fca00078e00ff */
[----:B------:R-:W-:Y:S02]  /*5170*/  LOP3.LUT R52, R52, 0x7ffff000, RZ, 0xc0, !PT ;  /* 0x7ffff00034347812 */ /* 0x000fe400078ec0ff */
[----:B--2---:R-:W-:-:S04]  /*5180*/  LOP3.LUT R53, R58, 0x18, R115, 0xf8, !PT ;  /* 0x000000183a357812 */ /* 0x004fc800078ef873 */
[----:B---3--:R-:W-:-:S04]  /*5190*/  LOP3.LUT R53, R53, R55, RZ, 0x3c, !PT ;  /* 0x0000003735357212 */ /* 0x008fc800078e3cff */
[----:B----4-:R-:W-:-:S05]  /*51a0*/  IADD3 R52, R53, R52, R54 ;  /* 0x0000003435347210 */ /* 0x010fca0007ffe036 */
[C---:B------:R-:W-:Y:S02]  /*51b0*/  IMAD R56, R17.reuse, 0x3000, R52 ;  /* 0x0000300011387824 */ /* 0x040fe400078e0234 */
[----:B------:R-:W-:Y:S02]  /*51c0*/  IMAD R52, R17, 0x3000, R104 ;  /* 0x0000300011347824 */ /* 0x000fe400078e0268 */
[--C-:B------:R-:W-:Y:S02]  /*51d0*/  IMAD R56, R56, 0x2, R2.reuse ;  /* 0x0000000238387824 */ /* 0x100fe400078e0202 */
[----:B------:R-:W-:-:S04]  /*51e0*/  IMAD R52, R52, 0x2, R2 ;  /* 0x0000000234347824 */ /* 0x000fc800078e0202 */
[----:B------:R-:W1:Y:S04]  /*51f0*/  LDS.128 R56, [R56+0x15400] ;  /* 0x0154000038387984 */ /* 0x000e680000000c00 */
[----:B------:R-:W2:Y:S01]  /*5200*/  LDS.128 R52, [R52+0x15400] ;  /* 0x0154000034347984 */ /* 0x000ea20000000c00 */
[----:B------:R-:W-:Y:S05]  /*5210*/  @P4 BRA `(.L_x_11346) ;  /* 0x0000000400744947 */ /* 0x000fea0003800000 */
[--C-:B------:R-:W-:Y:S01]  /*5220*/  SHF.R.U64 R36, R36, 0x10, R37.reuse ;  /* 0x0000001024247819 */ /* 0x100fe20000001225 */
[----:B-1----:R-:W-:Y:S01]  /*5230*/  IMAD.U32 R120, R57, 0x10000, RZ ;  /* 0x0001000039787824 */ /* 0x002fe200078e00ff */
        /* <DEDUP_REMOVED lines=10> */
[----:B------:R-:W-:Y:S01]  /*52e0*/  IMAD.U32 R116, R37, 0x10000, RZ ;  /* 0x0001000025747824 */ /* 0x000fe200078e00ff */
[----:B------:R-:W-:-:S02]  /*52f0*/  SHF.R.U32.HI R39, RZ, 0x10, R39 ;  /* 0x00000010ff277819 */ /* 0x000fc40000011627 */
[----:B------:R-:W-:Y:S01]  /*5300*/  PRMT R51, R119, 0x5410, R51 ;  /* 0x0000541077337816 */ /* 0x000fe20000000033 */
[----:B------:R-:W-:Y:S01]  /*5310*/  IMAD.U32 R119, R38, 0x10000, RZ ;  /* 0x0001000026777824 */ /* 0x000fe200078e00ff */
[----:B------:R-:W-:Y:S02]  /*5320*/  PRMT R39, R117, 0x5410, R39 ;  /* 0x0000541075277816 */ /* 0x000fe40000000027 */
        /* <DEDUP_REMOVED lines=58> */
[----:B------:R-:W-:Y:S01]  /*56d0*/  FMUL.FTZ R57, R57, R52 ;  /* 0x0000003439397220 */ /* 0x000fe20000410000 */
        /* <DEDUP_REMOVED lines=17> */
.L_x_11346:
[----:B------:R-:W-:Y:S05]  /*57f0*/  BSYNC B2 ;  /* 0x0000000000027941 */ /* 0x000fea0003800000 */
.L_x_11345:
        /* <DEDUP_REMOVED lines=12> */
.L_x_11344:
[----:B------:R-:W-:Y:S05]  /*58c0*/  BSYNC B1 ;  /* 0x0000000000017941 */ /* 0x000fea0003800000 */
.L_x_11343:
[----:B------:R-:W-:Y:S01]  /*58d0*/  ISETP.NE.AND P4, PT, R9, RZ, PT ;  /* 0x000000ff0900720c */ /* 0x000fe20003f85270 */
[----:B------:R-:W-:-:S12]  /*58e0*/  BSSY B1, `(.L_x_11347) ;  /* 0x0000082000017945 */ /* 0x000fd80003800000 */
[----:B------:R-:W-:Y:S05]  /*58f0*/  @!P4 BRA `(.L_x_11348) ;  /* 0x000000080000c947 */ /* 0x000fea0003800000 */
[----:B------:R-:W3:Y:S04]  /*5900*/  LDL R48, [R1+0x10] ;  /* 0x0000100001307983 */ /* 0x000ee80000100800 */
[----:B--2---:R-:W2:Y:S04]  /*5910*/  LDL R39, [R1+0x14] ;  /* 0x0000140001277983 */ /* 0x004ea80000100800 */
        /* <DEDUP_REMOVED lines=8> */
[----:B------:R-:W-:Y:S01]  /*59a0*/  SHF.R.S32.HI R37, RZ, 0x1f, R36 ;  /* 0x0000001fff257819 */ /* 0x000fe20000011424 */
[----:B------:R-:W-:-:S03]  /*59b0*/  IMAD.SHL.U32 R52, R36, 0x8, RZ ;  /* 0x0000000824347824 */ /* 0x000fc600078e00ff */
[----:B------:R-:W-:-:S05]  /*59c0*/  LEA.HI R37, R37, R36, RZ, 0x2 ;  /* 0x0000002425257211 */ /* 0x000fca00078f10ff */
[----:B------:R-:W-:-:S05]  /*59d0*/  IMAD.SHL.U32 R37, R37, 0x400, RZ ;  /* 0x0000040025257824 */ /* 0x000fca00078e00ff */
[----:B------:R-:W-:Y:S02]  /*59e0*/  LOP3.LUT R37, R37, 0x7ffff000, RZ, 0xc0, !PT ;  /* 0x7ffff00025257812 */ /* 0x000fe400078ec0ff */
[----:B---3--:R-:W-:-:S04]  /*59f0*/  LOP3.LUT R36, R48, 0x18, R52, 0xf8, !PT ;  /* 0x0000001830247812 */ /* 0x008fc800078ef834 */
[----:B--2---:R-:W-:-:S04]  /*5a00*/  LOP3.LUT R36, R36, R39, RZ, 0x3c, !PT ;  /* 0x0000002724247212 */ /* 0x004fc800078e3cff */
[----:B----4-:R-:W-:Y:S01]  /*5a10*/  IADD3 R36, R36, R37, R38 ;  /* 0x0000002524247210 */ /* 0x010fe20007ffe026 */
        /* <DEDUP_REMOVED lines=9> */
[----:B------:R-:W-:Y:S02]  /*5ab0*/  SHF.R.U32.HI R55, RZ, 0x10, R45 ;  /* 0x00000010ff377819 */ /* 0x000fe4000001162d */
[----:B------:R-:W-:Y:S02]  /*5ac0*/  SHF.R.U32.HI R53, RZ, 0x10, R33 ;  /* 0x00000010ff357819 */ /* 0x000fe40000011621 */
[--C-:B------:R-:W-:Y:S02]  /*5ad0*/  SHF.R.U64 R32, R34, 0x10, R35.reuse ;  /* 0x0000001022207819 */ /* 0x100fe40000001223 */
[----:B------:R-:W-:Y:S02]  /*5ae0*/  SHF.R.U32.HI R34, RZ, 0x10, R35 ;  /* 0x00000010ff227819 */ /* 0x000fe40000011623 */
[----:B------:R-:W-:-:S02]  /*5af0*/  SHF.R.U64 R35, R44, 0x10, R45 ;  /* 0x000000102c237819 */ /* 0x000fc4000000122d */
[----:B------:R-:W-:Y:S02]  /*5b00*/  PRMT R44, R129, 0x5410, R55 ;  /* 0x00005410812c7816 */ /* 0x000fe40000000037 */
[----:B------:R-:W-:Y:S02]  /*5b10*/  PRMT R45, R128, 0x5410, R53 ;  /* 0x00005410802d7816 */ /* 0x000fe40000000035 */
[--C-:B------:R-:W-:Y:S01]  /*5b20*/  SHF.R.U64 R33, R46, 0x10, R47.reuse ;  /* 0x000000102e217819 */ /* 0x100fe2000000122f */
[----:B------:R-:W-:Y:S01]  /*5b30*/  IMAD.U32 R55, R44, 0x10000, RZ ;  /* 0x000100002c377824 */ /* 0x000fe200078e00ff */
[----:B------:R-:W-:Y:S01]  /*5b40*/  LOP3.LUT R49, R49, 0xffff0000, RZ, 0xc0, !PT ;  /* 0xffff000031317812 */ /* 0x000fe200078ec0ff */
[----:B------:R-:W-:Y:S01]  /*5b50*/  IMAD.U32 R53, R45, 0x10000, RZ ;  /* 0x000100002d357824 */ /* 0x000fe200078e00ff */
[----:B------:R-:W-:Y:S01]  /*5b60*/  SHF.R.U32.HI R47, RZ, 0x10, R47 ;  /* 0x00000010ff2f7819 */ /* 0x000fe2000001162f */
[C---:B-1----:R-:W-:Y:S02]  /*5b70*/  IMAD.U32 R46, R37.reuse, 0x10000, RZ ;  /* 0x00010000252e7824 */ /* 0x042fe400078e00ff */
[C---:B------:R-:W-:Y:S01]  /*5b80*/  FMUL.FTZ R57, R56.reuse, R55 ;  /* 0x0000003738397220 */ /* 0x040fe20000410000 */
[----:B------:R-:W-:Y:S01]  /*5b90*/  FMUL.FTZ R56, R56, R53 ;  /* 0x0000003538387220 */ /* 0x000fe20000410000 */
[----:B------:R-:W-:-:S02]  /*5ba0*/  LOP3.LUT R37, R37, 0xffff0000, RZ, 0xc0, !PT ;  /* 0xffff000025257812 */ /* 0x000fc400078ec0ff */
[C---:B------:R-:W-:Y:S01]  /*5bb0*/  FFMA.FTZ R53, R46.reuse, R53, -R57 ;  /* 0x000000352e357223 */ /* 0x040fe20000010839 */
[----:B------:R-:W-:Y:S01]  /*5bc0*/  FFMA.FTZ R46, R46, R55, R56 ;  /* 0x000000372e2e7223 */ /* 0x000fe20000010038 */
[----:B------:R-:W-:Y:S01]  /*5bd0*/  LOP3.LUT R55, R45, 0xffff0000, RZ, 0xc0, !PT ;  /* 0xffff00002d377812 */ /* 0x000fe200078ec0ff */
[C---:B------:R-:W-:Y:S01]  /*5be0*/  IMAD.U32 R56, R51.reuse, 0x10000, RZ ;  /* 0x0001000033387824 */ /* 0x040fe200078e00ff */
[----:B------:R-:W-:Y:S02]  /*5bf0*/  LOP3.LUT R45, R44, 0xffff0000, RZ, 0xc0, !PT ;  /* 0xffff00002c2d7812 */ /* 0x000fe400078ec0ff */
[----:B------:R-:W-:Y:S02]  /*5c00*/  LOP3.LUT R51, R51, 0xffff0000, RZ, 0xc0, !PT ;  /* 0xffff000033337812 */ /* 0x000fe400078ec0ff */
[----:B------:R-:W-:Y:S01]  /*5c10*/  PRMT R35, R126, 0x5432, R35 ;  /* 0x000054327e237816 */ /* 0x000fe20000000023 */
[C---:B------:R-:W-:Y:S01]  /*5c20*/  FMUL.FTZ R44, R49.reuse, R45 ;  /* 0x0000002d312c7220 */ /* 0x040fe20000410000 */
[----:B------:R-:W-:Y:S01]  /*5c30*/  FMUL.FTZ R49, R49, R55 ;  /* 0x0000003731317220 */ /* 0x000fe20000410000 */
[----:B------:R-:W-:-:S02]  /*5c40*/  PRMT R33, R125, 0x5410, R33 ;  /* 0x000054107d217816 */ /* 0x000fc40000000021 */
[C---:B------:R-:W-:Y:S01]  /*5c50*/  FFMA.FTZ R44, R37.reuse, R55, -R44 ;  /* 0x00000037252c7223 */ /* 0x040fe2000001082c */
[----:B------:R-:W-:Y:S01]  /*5c60*/  FFMA.FTZ R37, R37, R45, R49 ;  /* 0x0000002d25257223 */ /* 0x000fe20000010031 */
[----:B------:R-:W-:Y:S01]  /*5c70*/  PRMT R49, R127, 0x5432, R54 ;  /* 0x000054327f317816 */ /* 0x000fe20000000036 */
[----:B------:R-:W-:Y:S01]  /*5c80*/  IMAD.U32 R45, R39, 0x10000, RZ ;  /* 0x00010000272d7824 */ /* 0x000fe200078e00ff */
[----:B------:R-:W-:Y:S02]  /*5c90*/  PRMT R54, R127, 0x5410, R34 ;  /* 0x000054107f367816 */ /* 0x000fe40000000022 */
[----:B------:R-:W-:Y:S02]  /*5ca0*/  PRMT R34, R126, 0x5410, R47 ;  /* 0x000054107e227816 */ /* 0x000fe4000000002f */
[----:B------:R-:W-:Y:S01]  /*5cb0*/  PRMT R32, R125, 0x5432, R32 ;  /* 0x000054327d207816 */ /* 0x000fe20000000020 */
[----:B------:R-:W-:Y:S01]  /*5cc0*/  IMAD.U32 R47, R54, 0x10000, RZ ;  /* 0x00010000362f7824 */ /* 0x000fe200078e00ff */
[----:B------:R-:W-:Y:S01]  /*5cd0*/  F2FP.BF16.F32.PACK_AB R44, R44, R53 ;  /* 0x000000352c2c723e */ /* 0x000fe200000010ff */
[----:B------:R-:W-:-:S04]  /*5ce0*/  IMAD.U32 R55, R34, 0x10000, RZ ;  /* 0x0001000022377824 */ /* 0x000fc800078e00ff */
[C---:B------:R-:W-:Y:S01]  /*5cf0*/  FMUL.FTZ R57, R56.reuse, R55 ;  /* 0x0000003738397220 */ /* 0x040fe20000410000 */
[----:B------:R-:W-:-:S03]  /*5d00*/  FMUL.FTZ R56, R56, R47 ;  /* 0x0000002f38387220 */ /* 0x000fc60000410000 */
[C---:B------:R-:W-:Y:S01]  /*5d10*/  FFMA.FTZ R47, R45.reuse, R47, -R57 ;  /* 0x0000002f2d2f7223 */ /* 0x040fe20000010839 */
[----:B------:R-:W-:Y:S01]  /*5d20*/  FFMA.FTZ R45, R45, R55, R56 ;  /* 0x000000372d2d7223 */ /* 0x000fe20000010038 */
[----:B------:R-:W-:Y:S01]  /*5d30*/  LOP3.LUT R55, R54, 0xffff0000, RZ, 0xc0, !PT ;  /* 0xffff000036377812 */ /* 0x000fe200078ec0ff */
[----:B------:R-:W-:Y:S01]  /*5d40*/  IMAD.U32 R56, R49, 0x10000, RZ ;  /* 0x0001000031387824 */ /* 0x000fe200078e00ff */
        /* <DEDUP_REMOVED lines=11> */
[C---:B------:R-:W-:Y:S01]  /*5e00*/  IMAD.U32 R51, R36.reuse, 0x10000, RZ ;  /* 0x0001000024337824 */ /* 0x040fe200078e00ff */
[----:B------:R-:W-:Y:S01]  /*5e10*/  LOP3.LUT R36, R36, 0xffff0000, RZ, 0xc0, !PT ;  /* 0xffff000024247812 */ /* 0x000fe200078ec0ff */
[C---:B------:R-:W-:Y:S01]  /*5e20*/  FMUL.FTZ R57, R55.reuse, R54 ;  /* 0x0000003637397220 */ /* 0x040fe20000410000 */
[----:B------:R-:W-:Y:S01]  /*5e30*/  FMUL.FTZ R55, R55, R56 ;  /* 0x0000003837377220 */ /* 0x000fe20000410000 */
[----:B------:R-:W-:-:S02]  /*5e40*/  F2FP.BF16.F32.PACK_AB R34, R34, R45 ;  /* 0x0000002d2222723e */ /* 0x000fc400000010ff */
[C---:B------:R-:W-:Y:S01]  /*5e50*/  FFMA.FTZ R57, R51.reuse, R56, -R57 ;  /* 0x0000003833397223 */ /* 0x040fe20000010839 */
[----:B------:R-:W-:Y:S01]  /*5e60*/  FFMA.FTZ R55, R51, R54, R55 ;  /* 0x0000003633377223 */ /* 0x000fe20000010037 */
[C---:B------:R-:W-:Y:S01]  /*5e70*/  FMUL.FTZ R51, R48.reuse, R35 ;  /* 0x0000002330337220 */ /* 0x040fe20000410000 */
        /* <DEDUP_REMOVED lines=9> */
[----:B------:R-:W-:Y:S01]  /*5f10*/  FMUL.FTZ R54, R56, R36 ;  /* 0x0000002438367220 */ /* 0x000fe20000410000 */
[----:B------:R-:W-:-:S02]  /*5f20*/  IMAD.U32 R35, R38, 0x10000, RZ ;  /* 0x0001000026237824 */ /* 0x000fc400078e00ff */
[-C--:B------:R-:W-:Y:S01]  /*5f30*/  FMUL.FTZ R56, R56, R49.reuse ;  /* 0x0000003138387220 */ /* 0x080fe20000410000 */
[----:B------:R-:W-:Y:S01]  /*5f40*/  LOP3.LUT R38, R38, 0xffff0000, RZ, 0xc0, !PT ;  /* 0xffff000026267812 */ /* 0x000fe200078ec0ff */
[C---:B------:R-:W-:Y:S02]  /*5f50*/  FFMA.FTZ R54, R35.reuse, R49, -R54 ;  /* 0x0000003123367223 */ /* 0x040fe40000010836 */
[----:B------:R-:W-:Y:S01]  /*5f60*/  FFMA.FTZ R56, R35, R36, R56 ;  /* 0x0000002423387223 */ /* 0x000fe20000010038 */
[----:B------:R-:W-:Y:S01]  /*5f70*/  LOP3.LUT R35, R32, 0xffff0000, RZ, 0xc0, !PT ;  /* 0xffff000020237812 */ /* 0x000fe200078ec0ff */
[----:B------:R-:W-:Y:S01]  /*5f80*/  FMUL.FTZ R49, R50, R33 ;  /* 0x0000002132317220 */ /* 0x000fe20000410000 */
[----:B------:R-:W-:Y:S01]  /*5f90*/  F2FP.BF16.F32.PACK_AB R36, R51, R57 ;  /* 0x000000393324723e */ /* 0x000fe200000010ff */
[----:B------:R-:W-:Y:S01]  /*5fa0*/  IMAD.MOV.U32 R51, RZ, RZ, R34 ;  /* 0x000000ffff337224 */ /* 0x000fe200078e0022 */
[----:B------:R-:W-:Y:S01]  /*5fb0*/  F2FP.BF16.F32.PACK_AB R48, R48, R55 ;  /* 0x000000373030723e */ /* 0x000fe200000010ff */
[-C--:B------:R-:W-:Y:S01]  /*5fc0*/  FMUL.FTZ R50, R50, R35.reuse ;  /* 0x0000002332327220 */ /* 0x080fe20000410000 */
[----:B------:R-:W-:Y:S01]  /*5fd0*/  FFMA.FTZ R35, R38, R35, -R49 ;  /* 0x0000002326237223 */ /* 0x000fe20000010831 */
[----:B------:R-:W-:Y:S01]  /*5fe0*/  F2FP.BF16.F32.PACK_AB R49, R37, R46 ;  /* 0x0000002e2531723e */ /* 0x000fe200000010ff */
[----:B------:R-:W-:-:S02]  /*5ff0*/  IMAD.MOV.U32 R37, RZ, RZ, R44 ;  /* 0x000000ffff257224 */ /* 0x000fc400078e002c */
[----:B------:R-:W-:Y:S01]  /*6000*/  FFMA.FTZ R33, R38, R33, R50 ;  /* 0x0000002126217223 */ /* 0x000fe20000010032 */
[----:B------:R-:W-:-:S04]  /*6010*/  F2FP.BF16.F32.PACK_AB R38, R35, R54 ;  /* 0x000000362326723e */ /* 0x000fc800000010ff */
[----:B------:R-:W-:-:S07]  /*6020*/  F2FP.BF16.F32.PACK_AB R50, R33, R56 ;  /* 0x000000382132723e */ /* 0x000fce00000010ff */
.L_x_11350:
[----:B------:R-:W-:Y:S05]  /*6030*/  BSYNC B2 ;  /* 0x0000000000027941 */ /* 0x000fea0003800000 */
.L_x_11349:
[----:B------:R-:W-:-:S04]  /*6040*/  IADD3 R33, P4, P5, R20, R88, R79 ;  /* 0x0000005814217210 */ /* 0x000fc80007d9e04f */
[----:B------:R-:W-:Y:S02]  /*6050*/  IADD3.X R34, R3, R109, R100, P4, P5 ;  /* 0x0000006d03227210 */ /* 0x000fe400027ea464 */
[----:B------:R-:W-:-:S13]  /*6060*/  ISETP.GE.AND P4, PT, R52, R108, PT ;  /* 0x0000006c3400720c */ /* 0x000fda0003f86270 */
[--C-:B------:R-:W-:Y:S02]  /*6070*/  @!P4 SHF.R.S32.HI R32, RZ, 0x1f, R52.reuse ;  /* 0x0000001fff20c819 */ /* 0x100fe40000011434 */
[----:B------:R-:W-:-:S04]  /*6080*/  @!P4 IADD3 R52, P5, P6, R20, R88, R52 ;  /* 0x000000581434c210 */ /* 0x000fc80007ebe034 */
[----:B------:R-:W-:Y:S02]  /*6090*/  @!P4 IADD3.X R35, R3, R109, R32, P5, P6 ;  /* 0x0000006d0323c210 */ /* 0x000fe40002fec420 */
[----:B------:R-:W-:-:S04]  /*60a0*/  LEA R32, P5, R33, R86, 0x1 ;  /* 0x0000005621207211 */ /* 0x000fc800078a08ff */
[----:B------:R-:W-:Y:S02]  /*60b0*/  LEA.HI.X R33, R33, R87, R34, 0x1, P5 ;  /* 0x0000005721217211 */ /* 0x000fe400028f0c22 */
[----:B------:R-:W-:-:S03]  /*60c0*/  @!P4 LEA R34, P5, R52, R86, 0x1 ;  /* 0x000000563422c211 */ /* 0x000fc600078a08ff */
[----:B-1----:R1:W-:Y:S01]  /*60d0*/  STG.E.128 desc[UR40][R32.64], R36 ;  /* 0x0000002420007986 */ /* 0x0023e2000c101d28 */
[----:B------:R-:W-:-:S05]  /*60e0*/  @!P4 LEA.HI.X R35, R52, R87, R35, 0x1, P5 ;  /* 0x000000573423c211 */ /* 0x000fca00028f0c23 */
[----:B--2---:R1:W-:Y:S04]  /*60f0*/  @!P4 STG.E.128 desc[UR40][R34.64], R48 ;  /* 0x000000302200c986 */ /* 0x0043e8000c101d28 */
.L_x_11348:
[----:B------:R-:W-:Y:S05]  /*6100*/  BSYNC B1 ;  /* 0x0000000000017941 */ /* 0x000fea0003800000 */
.L_x_11347:
[----:B------:R-:W-:-:S13]  /*6110*/  ISETP.NE.AND P4, PT, R10, RZ, PT ;  /* 0x000000ff0a00720c */ /* 0x000fda0003f85270 */
[----:B------:R-:W-:Y:S05]  /*6120*/  @!P4 BRA `(.L_x_11315) ;  /* 0x000000080094c947 */ /* 0x000fea0003800000 */
[----:B-12---:R-:W2:Y:S04]  /*6130*/  LDL R36, [R1+0x10] ;  /* 0x0000100001247983 */ /* 0x006ea80000100800 */
[----:B------:R-:W3:Y:S04]  /*6140*/  LDL R35, [R1+0x14] ;  /* 0x0000140001237983 */ /* 0x000ee80000100800 */
[----:B------:R-:W4:Y:S01]  /*6150*/  LDL R34, [R1+0x18] ;  /* 0x0000180001227983 */ /* 0x000f220000100800 */
[----:B------:R-:W-:Y:S01]  /*6160*/  IADD3 R32, P4, P5, R20, R88, R77 ;  /* 0x0000005814207210 */ /* 0x000fe20007d9e04d */
[----:B------:R-:W-:Y:S01]  /*6170*/  BSSY B1, `(.L_x_11351) ;  /* 0x0000076000017945 */ /* 0x000fe20003800000 */
[----:B------:R-:W-:-:S02]  /*6180*/  LOP3.LUT P6, RZ, R23, 0x1, RZ, 0xc0, !PT ;  /* 0x0000000117ff7812 */ /* 0x000fc400078cc0ff */
[----:B------:R-:W-:Y:S02]  /*6190*/  IADD3.X R33, R3, R109, R99, P4, P5 ;  /* 0x0000006d03217210 */ /* 0x000fe400027ea463 */
[C---:B------:R-:W-:Y:S02]  /*61a0*/  LEA R44, P4, R32.reuse, R86, 0x1 ;  /* 0x00000056202c7211 */ /* 0x040fe400078808ff */
[----:B------:R-:W-:Y:S02]  /*61b0*/  SEL R114, R107, R114, !P6 ;  /* 0x000000726b727207 */ /* 0x000fe40007000000 */
[----:B------:R-:W-:Y:S02]  /*61c0*/  LEA.HI.X R45, R32, R87, R33, 0x1, P4 ;  /* 0x00000057202d7211 */ /* 0x000fe400020f0c21 */
[----:B------:R-:W-:Y:S02]  /*61d0*/  SHF.R.S32.HI R33, RZ, 0x1f, R114 ;  /* 0x0000001fff217819 */ /* 0x000fe40000011472 */
[----:B------:R-:W-:-:S02]  /*61e0*/  ISETP.GE.AND P4, PT, R4, R106, PT ;  /* 0x0000006a0400720c */ /* 0x000fc40003f86270 */
        /* <DEDUP_REMOVED lines=8> */
[----:B--2---:R-:W-:-:S04]  /*6270*/  LOP3.LUT R32, R36, 0x18, R47, 0xf8, !PT ;  /* 0x0000001824207812 */ /* 0x004fc800078ef82f */
[----:B---3--:R-:W-:-:S04]  /*6280*/  LOP3.LUT R32, R32, R35, RZ, 0x3c, !PT ;  /* 0x0000002320207212 */ /* 0x008fc800078e3cff */
        /* <DEDUP_REMOVED lines=10> */
[--C-:B------:R-:W-:Y:S01]  /*6330*/  SHF.R.U64 R28, R30, 0x10, R31.reuse ;  /* 0x000000101e1c7819 */ /* 0x100fe2000000121f */
[----:B-1----:R-:W-:Y:S01]  /*6340*/  IMAD.U32 R48, R33, 0x10000, RZ ;  /* 0x0001000021307824 */ /* 0x002fe200078e00ff */
[----:B------:R-:W-:Y:S01]  /*6350*/  SHF.R.U32.HI R30, RZ, 0x10, R31 ;  /* 0x00000010ff1e7819 */ /* 0x000fe2000001161f */
[----:B------:R-:W-:Y:S01]  /*6360*/  IMAD.U32 R54, R39, 0x10000, RZ ;  /* 0x0001000027367824 */ /* 0x000fe200078e00ff */
[----:B------:R-:W-:Y:S02]  /*6370*/  SHF.R.U32.HI R31, RZ, 0x10, R41 ;  /* 0x00000010ff1f7819 */ /* 0x000fe40000011629 */
[----:B------:R-:W-:Y:S02]  /*6380*/  SHF.R.U32.HI R29, RZ, 0x10, R29 ;  /* 0x00000010ff1d7819 */ /* 0x000fe4000001161d */
[----:B------:R-:W-:-:S02]  /*6390*/  SHF.R.U64 R41, R40, 0x10, R41 ;  /* 0x0000001028297819 */ /* 0x000fc40000001229 */
[--C-:B------:R-:W-:Y:S02]  /*63a0*/  SHF.R.U64 R40, R42, 0x10, R43.reuse ;  /* 0x000000102a287819 */ /* 0x100fe4000000122b */
[----:B------:R-:W-:Y:S02]  /*63b0*/  SHF.R.U32.HI R42, RZ, 0x10, R43 ;  /* 0x00000010ff2a7819 */ /* 0x000fe4000001162b */
[----:B------:R-:W-:Y:S01]  /*63c0*/  PRMT R43, R124, 0x5432, R31 ;  /* 0x000054327c2b7816 */ /* 0x000fe2000000001f */
[----:B------:R-:W-:Y:S01]  /*63d0*/  IMAD.U32 R31, R32, 0x10000, RZ ;  /* 0x00010000201f7824 */ /* 0x000fe200078e00ff */
[----:B------:R-:W-:Y:S02]  /*63e0*/  PRMT R29, R122, 0x5432, R29 ;  /* 0x000054327a1d7816 */ /* 0x000fe4000000001d */
[----:B------:R-:W-:Y:S01]  /*63f0*/  LOP3.LUT R37, R37, 0xffff0000, RZ, 0xc0, !PT ;  /* 0xffff000025257812 */ /* 0x000fe200078ec0ff */
[C---:B------:R-:W-:Y:S01]  /*6400*/  IMAD.U32 R53, R43.reuse, 0x10000, RZ ;  /* 0x000100002b357824 */ /* 0x040fe200078e00ff */
[----:B------:R-:W-:Y:S01]  /*6410*/  LOP3.LUT R58, R43, 0xffff0000, RZ, 0xc0, !PT ;  /* 0xffff00002b3a7812 */ /* 0x000fe200078ec0ff */
[C---:B------:R-:W-:Y:S01]  /*6420*/  IMAD.U32 R51, R29.reuse, 0x10000, RZ ;  /* 0x000100001d337824 */ /* 0x040fe200078e00ff */
[----:B------:R-:W-:Y:S01]  /*6430*/  LOP3.LUT R56, R29, 0xffff0000, RZ, 0xc0, !PT ;  /* 0xffff00001d387812 */ /* 0x000fe200078ec0ff */
[C---:B------:R-:W-:Y:S01]  /*6440*/  FMUL.FTZ R55, R46.reuse, R53 ;  /* 0x000000352e377220 */ /* 0x040fe20000410000 */
[----:B------:R-:W-:Y:S01]  /*6450*/  LOP3.LUT R33, R33, 0xffff0000, RZ, 0xc0, !PT ;  /* 0xffff000021217812 */ /* 0x000fe200078ec0ff */
[----:B------:R-:W-:Y:S01]  /*6460*/  FMUL.FTZ R106, R37, R58 ;  /* 0x0000003a256a7220 */ /* 0x000fe20000410000 */
[----:B------:R-:W-:Y:S01]  /*6470*/  PRMT R42, R123, 0x5432, R42 ;  /* 0x000054327b2a7816 */ /* 0x000fe2000000002a */
[-C--:B------:R-:W-:Y:S01]  /*6480*/  FMUL.FTZ R37, R37, R56.reuse ;  /* 0x0000003825257220 */ /* 0x080fe20000410000 */
[----:B------:R-:W-:Y:S01]  /*6490*/  PRMT R30, R121, 0x5432, R30 ;  /* 0x00005432791e7816 */ /* 0x000fe2000000001e */
[C---:B------:R-:W-:Y:S01]  /*64a0*/  FFMA.FTZ R29, R33.reuse, R56, -R106 ;  /* 0x00000038211d7223 */ /* 0x040fe2000001086a */
[----:B------:R-:W-:Y:S01]  /*64b0*/  FMUL.FTZ R52, R46, R51 ;  /* 0x000000332e347220 */ /* 0x000fe20000410000 */
[----:B------:R-:W-:Y:S01]  /*64c0*/  FFMA.FTZ R33, R33, R58, R37 ;  /* 0x0000003a21217223 */ /* 0x000fe20000010025 */
[----:B------:R-:W-:-:S02]  /*64d0*/  IMAD.U32 R37, R42, 0x10000, RZ ;  /* 0x000100002a257824 */ /* 0x000fc400078e00ff */
[----:B------:R-:W-:Y:S01]  /*64e0*/  FFMA.FTZ R50, R48, R51, -R55 ;  /* 0x0000003330327223 */ /* 0x000fe20000010837 */
[----:B------:R-:W-:Y:S02]  /*64f0*/  IMAD.U32 R43, R30, 0x10000, RZ ;  /* 0x000100001e2b7824 */ /* 0x000fe400078e00ff */
[----:B------:R-:W-:Y:S01]  /*6500*/  FFMA.FTZ R48, R48, R53, R52 ;  /* 0x0000003530307223 */ /* 0x000fe20000010034 */
[----:B------:R-:W-:Y:S01]  /*6510*/  PRMT R124, R124, 0x5410, R41 ;  /* 0x000054107c7c7816 */ /* 0x000fe20000000029 */
[----:B------:R-:W-:Y:S02]  /*6520*/  IMAD.U32 R52, R35, 0x10000, RZ ;  /* 0x0001000023347824 */ /* 0x000fe400078e00ff */
[C---:B------:R-:W-:Y:S01]  /*6530*/  FMUL.FTZ R41, R54.reuse, R37 ;  /* 0x0000002536297220 */ /* 0x040fe20000410000 */
[----:B------:R-:W-:Y:S01]  /*6540*/  LOP3.LUT R39, R39, 0xffff0000, RZ, 0xc0, !PT ;  /* 0xffff000027277812 */ /* 0x000fe200078ec0ff */
[-C--:B------:R-:W-:Y:S01]  /*6550*/  FMUL.FTZ R54, R54, R43.reuse ;  /* 0x0000002b36367220 */ /* 0x080fe20000410000 */
[----:B------:R-:W-:Y:S01]  /*6560*/  LOP3.LUT R42, R42, 0xffff0000, RZ, 0xc0, !PT ;  /* 0xffff00002a2a7812 */ /* 0x000fe200078ec0ff */
[----:B------:R-:W-:Y:S01]  /*6570*/  IMAD.U32 R46, R36, 0x10000, RZ ;  /* 0x00010000242e7824 */ /* 0x000fe200078e00ff */
[----:B------:R-:W-:Y:S01]  /*6580*/  PRMT R122, R122, 0x5410, R49 ;  /* 0x000054107a7a7816 */ /* 0x000fe20000000031 */
[----:B------:R-:W-:Y:S01]  /*6590*/  IMAD.U32 R51, R34, 0x10000, RZ ;  /* 0x0001000022337824 */ /* 0x000fe200078e00ff */
[----:B------:R-:W-:Y:S01]  /*65a0*/  PRMT R121, R121, 0x5410, R28 ;  /* 0x0000541079797816 */ /* 0x000fe2000000001c */
[C---:B------:R-:W-:Y:S01]  /*65b0*/  FFMA.FTZ R28, R52.reuse, R43, -R41 ;  /* 0x0000002b341c7223 */ /* 0x040fe20000010829 */
[----:B------:R-:W-:Y:S01]  /*65c0*/  PRMT R123, R123, 0x5410, R40 ;  /* 0x000054107b7b7816 */ /* 0x000fe20000000028 */
[----:B------:R-:W-:Y:S01]  /*65d0*/  FFMA.FTZ R52, R52, R37, R54 ;  /* 0x0000002534347223 */ /* 0x000fe20000010036 */
[----:B------:R-:W-:Y:S01]  /*65e0*/  LOP3.LUT R35, R35, 0xffff0000, RZ, 0xc0, !PT ;  /* 0xffff000023237812 */ /* 0x000fe200078ec0ff */
[C---:B------:R-:W-:Y:S01]  /*65f0*/  FMUL.FTZ R54, R39.reuse, R42 ;  /* 0x0000002a27367220 */ /* 0x040fe20000410000 */
[----:B------:R-:W-:Y:S01]  /*6600*/  LOP3.LUT R40, R30, 0xffff0000, RZ, 0xc0, !PT ;  /* 0xffff00001e287812 */ /* 0x000fe200078ec0ff */
[----:B------:R-:W-:Y:S01]  /*6610*/  IMAD.U32 R43, R124, 0x10000, RZ ;  /* 0x000100007c2b7824 */ /* 0x000fe200078e00ff */
[----:B------:R-:W-:Y:S01]  /*6620*/  LOP3.LUT R36, R36, 0xffff0000, RZ, 0xc0, !PT ;  /* 0xffff000024247812 */ /* 0x000fe200078ec0ff */
[C---:B------:R-:W-:Y:S01]  /*6630*/  IMAD.U32 R30, R122.reuse, 0x10000, RZ ;  /* 0x000100007a1e7824 */ /* 0x040fe200078e00ff */
[----:B------:R-:W-:Y:S01]  /*6640*/  LOP3.LUT R41, R122, 0xffff0000, RZ, 0xc0, !PT ;  /* 0xffff00007a297812 */ /* 0x000fe200078ec0ff */
[-C--:B------:R-:W-:Y:S01]  /*6650*/  FMUL.FTZ R56, R39, R40.reuse ;  /* 0x0000002827387220 */ /* 0x080fe20000410000 */
[C---:B------:R-:W-:Y:S01]  /*6660*/  FFMA.FTZ R37, R35.reuse, R40, -R54 ;  /* 0x0000002823257223 */ /* 0x040fe20000010836 */
[----:B------:R-:W-:Y:S01]  /*6670*/  LOP3.LUT R39, R124, 0xffff0000, RZ, 0xc0, !PT ;  /* 0xffff00007c277812 */ /* 0x000fe200078ec0ff */
[C---:B------:R-:W-:Y:S01]  /*6680*/  FMUL.FTZ R40, R46.reuse, R43 ;  /* 0x0000002b2e287220 */ /* 0x040fe20000410000 */
[----:B------:R-:W-:Y:S01]  /*6690*/  FMUL.FTZ R46, R46, R30 ;  /* 0x0000001e2e2e7220 */ /* 0x000fe20000410000 */
[----:B------:R-:W-:Y:S01]  /*66a0*/  LOP3.LUT R32, R32, 0xffff0000, RZ, 0xc0, !PT ;  /* 0xffff000020207812 */ /* 0x000fe200078ec0ff */
[----:B------:R-:W-:Y:S01]  /*66b0*/  FFMA.FTZ R35, R35, R42, R56 ;  /* 0x0000002a23237223 */ /* 0x000fe20000010038 */
[C---:B------:R-:W-:Y:S01]  /*66c0*/  FFMA.FTZ R30, R31.reuse, R30, -R40 ;  /* 0x0000001e1f1e7223 */ /* 0x040fe20000010828 */
[----:B------:R-:W-:Y:S01]  /*66d0*/  LOP3.LUT R53, R34, 0xffff0000, RZ, 0xc0, !PT ;  /* 0xffff000022357812 */ /* 0x000fe200078ec0ff */
        /* <DEDUP_REMOVED lines=31> */
.L_x_11352:
[----:B------:R-:W-:Y:S05]  /*68d0*/  BSYNC B1 ;  /* 0x0000000000017941 */ /* 0x000fea0003800000 */
.L_x_11351:
        /* <DEDUP_REMOVED lines=10> */
.L_x_11308:
[----:B------:R-:W-:-:S06]  /*6980*/  UISETP.NE.AND UP0, UPT, UR37, 0x3, UPT ;  /* 0x000000032500788c */ /* 0x000fcc000bf05270 */
[----:B------:R-:W-:-:S13]  /*6990*/  PLOP3.LUT P3, PT, PT, PT, UP0, 0x80, 0x0 ;  /* 0x000000000000781c */ /* 0x000fda0003f6f008 */
[----:B------:R-:W-:Y:S05]  /*69a0*/  @!P3 BRA `(.L_x_11353) ;  /* 0x000000000004b947 */ /* 0x000fea0003800000 */
[----:B------:R-:W-:Y:S01]  /*69b0*/  BPT.TRAP 0x1 ;  /* 0x000000040000795c */ /* 0x000fe20000300000 */
.L_x_11353:
[----:B------:R-:W-:Y:S01]  /*69c0*/  IMAD R14, R17, 0x8, R2 ;  /* 0x00000008110e7824 */ /* 0x000fe200078e0202 */
[----:B------:R-:W-:Y:S01]  /*69d0*/  SHF.L.U32 R85, R156, 0x1f, RZ ;  /* 0x0000001f9c557819 */ /* 0x000fe200000006ff */
[----:B------:R-:W-:Y:S01]  /*69e0*/  IMAD R84, R25, -0x80, R24 ;  /* 0xffffff8019547824 */ /* 0x000fe200078e0218 */
[----:B------:R-:W-:Y:S02]  /*69f0*/  BSSY B1, `(.L_x_11354) ;  /* 0x0000004000017945 */ /* 0x000fe40003800000 */
[----:B------:R-:W0:Y:S02]  /*6a00*/  SYNCS.PHASECHK.TRANS64.TRYWAIT P4, [R14+URZ+0x2d890], R85 ;  /* 0x02d890550e0075a7 */ /* 0x000e24000808017f */
[----:B------:R-:W-:Y:S01]  /*6a10*/  VIMNMX R84, R84, 0x80, PT ;  /* 0x0000008054547848 */ /* 0x000fe20003fe0100 */
[----:B0-----:R-:W-:Y:S06]  /*6a20*/  @!P4 BRA `(.L_x_11355) ;  /* 0x000001c00058c947 */ /* 0x001fec0003800000 */
.L_x_11682:
[----:B------:R-:W-:Y:S05]  /*6a30*/  BSYNC B1 ;  /* 0x0000000000017941 */ /* 0x000fea0003800000 */
.L_x_11354:
        /* <DEDUP_REMOVED lines=20> */
.L_x_11315:
[----:B------:R-:W-:Y:S05]  /*6b80*/  BSYNC B0 ;  /* 0x0000000000007941 */ /* 0x000fea0003800000 */
.L_x_11307:
        /* <DEDUP_REMOVED lines=17> */
.L_x_11357:
[----:B------:R-:W-:Y:S05]  /*6ca0*/  BSYNC B0 ;  /* 0x0000000000007941 */ /* 0x000fea0003800000 */
.L_x_11356:
[----:B------:R-:W2:Y:S01]  /*6cb0*/  SYNCS.PHASECHK.TRANS64.TRYWAIT P3, [R14+URZ+0x2d8b0], R85 ;  /* 0x02d8b0550e0075a7 */ /* 0x000ea2000806017f */
[----:B------:R-:W-:Y:S04]  /*6cc0*/  BSSY B0, `(.L_x_11358) ;  /* 0x0000002000007945 */ /* 0x000fe80003800000 */
[----:B--2---:R-:W-:Y:S05]  /*6cd0*/  @!P3 BRA `(.L_x_11359) ;  /* 0x000001bc00c0b947 */ /* 0x004fea0003800000 */
.L_x_11683:
[----:B------:R-:W-:Y:S05]  /*6ce0*/  BSYNC B0 ;  /* 0x0000000000007941 */ /* 0x000fea0003800000 */
.L_x_11358:
        /* <DEDUP_REMOVED lines=33> */
.L_x_11361:
[----:B------:R-:W-:Y:S05]  /*6f00*/  BSYNC B0 ;  /* 0x0000000000007941 */ /* 0x000fea0003800000 */
.L_x_11360:
[----:B------:R-:W-:Y:S01]  /*6f10*/  @!PT LDS RZ, [RZ] ;  /* 0x00000000fffff984 */ /* 0x000fe20000000800 */
[----:B------:R-:W-:Y:S01]  /*6f20*/  @!PT LDS RZ, [RZ] ;  /* 0x00000000fffff984 */ /* 0x000fe20000000800 */
[----:B------:R-:W-:Y:S01]  /*6f30*/  @!PT LDS RZ, [RZ] ;  /* 0x00000000fffff984 */ /* 0x000fe20000000800 */
[----:B------:R-:W-:Y:S01]  /*6f40*/  @!PT LDS RZ, [RZ] ;  /* 0x00000000fffff984 */ /* 0x000fe20000000800 */
[----:B------:R4:W-:Y:S06]  /*6f50*/  MEMBAR.ALL.CTA ;  /* 0x0000000000007992 */ /* 0x0009ec0000008000 */
[----:B----4-:R-:W4:Y:S01]  /*6f60*/  FENCE.VIEW.ASYNC.S ;  /* 0x00000000000073c6 */ /* 0x010f220000000000 */
[----:B------:R-:W-:Y:S02]  /*6f70*/  VIADD R17, R17, 0x1 ;  /* 0x0000000111117836 */ /* 0x000fe40000000000 */
[----:B0-2---:R-:W-:Y:S01]  /*6f80*/  @!P4 VIADD R14, R14, 0x2d8c0 ;  /* 0x0002d8c00e0ec836 */ /* 0x005fe20000000000 */
[----:B----4-:R0:W-:Y:S02]  /*6f90*/  BAR.SYNC.DEFER_BLOCKING R110, 0x80 ;  /* 0x0002006e0000751d */ /* 0x0101e40000010000 */
[----:B------:R-:W-:-:S02]  /*6fa0*/  ISETP.NE.AND P3, PT, R17, 0x2, PT ;  /* 0x000000021100780c */ /* 0x000fc40003f65270 */
[----:B------:R-:W-:Y:S02]  /*6fb0*/  @!P4 PRMT R14, RZ, 0x654, R14 ;  /* 0x00000654ff0ec816 */ /* 0x000fe4000000000e */
[----:B------:R-:W-:Y:S02]  /*6fc0*/  SEL R15, RZ, 0x1, P3 ;  /* 0x00000001ff0f7807 */ /* 0x000fe40001800000 */
[----:B------:R-:W-:Y:S02]  /*6fd0*/  SEL R17, R17, RZ, P3 ;  /* 0x000000ff11117207 */ /* 0x000fe40001800000 */
[----:B------:R-:W-:Y:S01]  /*6fe0*/  LOP3.LUT R156, R156, R15, RZ, 0x3c, !PT ;  /* 0x0000000f9c9c7212 */ /* 0x000fe200078e3cff */
[----:B------:R0:W-:Y:S01]  /*6ff0*/  @!P4 SYNCS.ARRIVE.TRANS64.RED.A1T0 RZ, [R14+URZ], RZ ;  /* 0x000000ff0effc9a7 */ /* 0x0001e2000810043f */
[----:B------:R-:W-:Y:S05]  /*7000*/  @P2 BRA `(.L_x_11362) ;  /* 0xffffffb800a42947 */ /* 0x000fea000383ffff */
[----:B-1-3--:R-:W1:Y:S01]  /*7010*/  S2R R28, SR_TID.X ;  /* 0x00000000001c7919 */ /* 0x00ae620000002100 */
[----:B------:R-:W-:Y:S02]  /*7020*/  PLOP3.LUT P0, PT, PT, PT, PT, 0x8, 0x0 ;  /* 0x000000000000781c */ /* 0x000fe40003f0e170 */
[----:B-1----:R-:W-:-:S04]  /*7030*/  SHF.R.U32.HI R28, RZ, 0x7, R28 ;  /* 0x00000007ff1c7819 */ /* 0x002fc8000001161c */
[----:B------:R-:W-:-:S13]  /*7040*/  ISETP.NE.AND P5, PT, R28, 0x1, PT ;  /* 0x000000011c00780c */ /* 0x000fda0003fa5270 */
[----:B------:R-:W-:Y:S06]  /*7050*/  @!P5 BAR.ARV 0x9, 0x100 ;  /* 0x024400000000db1d */ /* 0x000fec0000002000 */
.L_x_11302:
[----:B------:R-:W2:Y:S01]  /*7060*/  LDL R8, [R1+0x1c] ;  /* 0x00001c0001087983 */ /* 0x000ea20000100800 */
[----:B------:R-:W1:Y:S08]  /*7070*/  LDC R0, c[0x0][0x448] ;  /* 0x00011200ff007b82 */ /* 0x000e700000000800 */
[----:B------:R-:W3:Y:S01]  /*7080*/  LDC.64 R4, c[0x0][0x9e0] ;  /* 0x00027800ff047b82 */ /* 0x000ee20000000a00 */
[----:B-1----:R-:W-:-:S02]  /*7090*/  ISETP.NE.AND P1, PT, R0, 0x1, PT ;  /* 0x000000010000780c */ /* 0x002fc40003f25270 */
[----:B---3--:R-:W-:-:S11]  /*70a0*/  ISETP.GE.AND P2, PT, R5, 0x1, PT ;  /* 0x000000010500780c */ /* 0x008fd60003f46270 */
[----:B------:R-:W1:Y:S08]  /*70b0*/  @P1 LDC R3, c[0x0][0x44c] ;  /* 0x00011300ff031b82 */ /* 0x000e700000000800 */
[----:B------:R-:W3:Y:S01]  /*70c0*/  @P1 LDC R6, c[0x0][0x450] ;  /* 0x00011400ff061b82 */ /* 0x000ee20000000800 */
[----:B--2---:R-:W-:-:S04]  /*70d0*/  VIADD R0, R8, 0xbf ;  /* 0x000000bf08007836 */ /* 0x004fc80000000000 */
[----:B-1----:R-:W-:-:S05]  /*70e0*/  @P1 IMAD.HI.U32 R3, R0, R3, RZ ;  /* 0x0000000300031227 */ /* 0x002fca00078e00ff */
[----:B---3--:R-:W-:-:S05]  /*70f0*/  @P1 SHF.R.U32.HI R0, RZ, R6, R3 ;  /* 0x00000006ff001219 */ /* 0x008fca0000011603 */
[----:B------:R-:W-:Y:S01]  /*7100*/  IMAD.IADD R3, R111, 0x1, R0 ;  /* 0x000000016f037824 */ /* 0x000fe200078e0200 */
[----:B------:R-:W-:Y:S06]  /*7110*/  @P0 BRA `(.L_x_11363) ;  /* 0x00000000000c0947 */ /* 0x000fec0003800000 */
[----:B------:R-:W1:Y:S01]  /*7120*/  FENCE.VIEW.ASYNC.G ;  /* 0x00000000000073c6 */ /* 0x000e620000000100 */
[----:B------:R-:W-:Y:S05]  /*7130*/  WARPSYNC.ALL ;  /* 0x0000000000007948 */ /* 0x000fea0003800000 */
[----:B-1----:R-:W-:Y:S06]  /*7140*/  BAR.ARV 0xc, 0x200 ;  /* 0x0308000000007b1d */ /* 0x002fec0000002000 */
.L_x_11363:
        /* <DEDUP_REMOVED lines=13> */
.L_x_11366:
[----:B------:R-:W-:-:S13]  /*7220*/  ISETP.NE.AND P0, PT, R5, 0x1, PT ;  /* 0x000000010500780c */ /* 0x000fda0003f05270 */
[----:B------:R-:W1:Y:S02]  /*7230*/  @P0 LDC.64 R6, c[0x0][0x9e8] ;  /* 0x00027a00ff060b82 */ /* 0x000e640000000a00 */
[----:B-1----:R-:W-:-:S05]  /*7240*/  @P0 IMAD.HI.U32 R6, R0, R6, RZ ;  /* 0x0000000600060227 */ /* 0x002fca00078e00ff */
[----:B------:R-:W-:-:S07]  /*7250*/  @P0 SHF.R.U32.HI R0, RZ, R7, R6 ;  /* 0x00000007ff000219 */ /* 0x000fce0000011606 */
.L_x_11367:
[----:B------:R-:W-:Y:S05]  /*7260*/  BSYNC B0 ;  /* 0x0000000000007941 */ /* 0x000fea0003800000 */
.L_x_11365:
[----:B------:R-:W-:-:S05]  /*7270*/  IMAD R3, R0, R5, R5 ;  /* 0x0000000500037224 */ /* 0x000fca00078e0205 */
[----:B------:R-:W-:-:S07]  /*7280*/  VIMNMX R4, R4, R3, PT ;  /* 0x0000000304047248 */ /* 0x000fce0003fe0100 */
.L_x_11364:
        /* <DEDUP_REMOVED lines=24> */
.L_x_11370:
[----:B------:R-:W-:-:S13]  /*7410*/  ISETP.NE.AND P0, PT, R5, 0x1, PT ;  /* 0x000000010500780c */ /* 0x000fda0003f05270 */
[----:B------:R-:W1:Y:S02]  /*7420*/  @P0 LDC.64 R6, c[0x0][0x9e8] ;  /* 0x00027a00ff060b82 */ /* 0x000e640000000a00 */
[----:B-1----:R-:W-:-:S05]  /*7430*/  @P0 IMAD.HI.U32 R4, R0, R6, RZ ;  /* 0x0000000600040227 */ /* 0x002fca00078e00ff */
[----:B------:R-:W-:-:S07]  /*7440*/  @P0 SHF.R.U32.HI R0, RZ, R7, R4 ;  /* 0x00000007ff000219 */ /* 0x000fce0000011604 */
.L_x_11371:
[----:B------:R-:W-:Y:S05]  /*7450*/  BSYNC B0 ;  /* 0x0000000000007941 */ /* 0x000fea0003800000 */
.L_x_11369:
[----:B------:R-:W-:-:S05]  /*7460*/  IMAD R0, R0, R5, RZ ;  /* 0x0000000500007224 */ /* 0x000fca00078e02ff */
[----:B------:R-:W-:-:S07]  /*7470*/  VIMNMX R3, R3, R0, !PT ;  /* 0x0000000003037248 */ /* 0x000fce0007fe0100 */
.L_x_11368:
[----:B------:R-:W-:Y:S01]  /*7480*/  SHF.R.S32.HI R0, RZ, 0x1f, R3 ;  /* 0x0000001fff007819 */ /* 0x000fe20000011403 */
[----:B------:R-:W-:Y:S01]  /*7490*/  IMAD.MOV.U32 R20, RZ, RZ, RZ ;  /* 0x000000ffff147224 */ /* 0x000fe200078e00ff */
[----:B------:R-:W-:Y:S02]  /*74a0*/  PLOP3.LUT P0, PT, PT, PT, PT, 0x80, 0x0 ;  /* 0x000000000000781c */ /* 0x000fe40003f0f070 */
[----:B------:R-:W-:Y:S02]  /*74b0*/  CS2R R134, SRZ ;  /* 0x0000000000867805 */ /* 0x000fe4000001ff00 */
[----:B------:R-:W-:Y:S01]  /*74c0*/  LEA.HI R0, R0, R3, RZ, 0x7 ;  /* 0x0000000300007211 */ /* 0x000fe200078f38ff */
[----:B------:R-:W-:Y:S01]  /*74d0*/  IMAD.MOV.U32 R3, RZ, RZ, RZ ;  /* 0x000000ffff037224 */ /* 0x000fe200078e00ff */
[----:B------:R-:W-:Y:S02]  /*74e0*/  CS2R R132, SRZ ;  /* 0x0000000000847805 */ /* 0x000fe4000001ff00 */
[----:B------:R-:W-:-:S02]  /*74f0*/  CS2R R130, SRZ ;  /* 0x0000000000827805 */ /* 0x000fc4000001ff00 */
[----:B------:R-:W-:Y:S02]  /*7500*/  SHF.R.S32.HI R0, RZ, 0x7, R0 ;  /* 0x00000007ff007819 */ /* 0x000fe40000011400 */
[----:B------:R-:W-:Y:S02]  /*7510*/  CS2R R128, SRZ ;  /* 0x0000000000807805 */ /* 0x000fe4000001ff00 */
[----:B------:R-:W-:Y:S02]  /*7520*/  CS2R R126, SRZ ;  /* 0x00000000007e7805 */ /* 0x000fe4000001ff00 */
[----:B------:R-:W-:Y:S02]  /*7530*/  CS2R R124, SRZ ;  /* 0x00000000007c7805 */ /* 0x000fe4000001ff00 */
[----:B------:R-:W-:Y:S02]  /*7540*/  VIMNMX R4, RZ, R0, !PT ;  /* 0x00000000ff047248 */ /* 0x000fe40007fe0100 */
[----:B------:R-:W-:-:S02]  /*7550*/  CS2R R122, SRZ ;  /* 0x00000000007a7805 */ /* 0x000fc4000001ff00 */
[----:B------:R-:W-:Y:S02]  /*7560*/  CS2R R120, SRZ ;  /* 0x0000000000787805 */ /* 0x000fe4000001ff00 */
[----:B------:R-:W-:Y:S02]  /*7570*/  CS2R R118, SRZ ;  /* 0x0000000000767805 */ /* 0x000fe4000001ff00 */
[----:B------:R-:W-:Y:S01]  /*7580*/  ISETP.GT.AND P1, PT, R88, R4, PT ;  /* 0x000000045800720c */ /* 0x000fe20003f24270 */
[----:B------:R1:W-:Y:S01]  /*7590*/  STL [R1+0x48], R4 ;  /* 0x0000480401007387 */ /* 0x0003e20000100800 */
[----:B------:R-:W-:Y:S02]  /*75a0*/  CS2R R116, SRZ ;  /* 0x0000000000747805 */ /* 0x000fe4000001ff00 */
[----:B------:R-:W-:Y:S01]  /*75b0*/  CS2R R114, SRZ ;  /* 0x0000000000727805 */ /* 0x000fe2000001ff00 */
[----:B------:R-:W-:Y:S01]  /*75c0*/  IMAD.MOV.U32 R33, RZ, RZ, RZ ;  /* 0x000000ffff217224 */ /* 0x000fe200078e00ff */
[----:B0-----:R-:W-:Y:S01]  /*75d0*/  CS2R R110, SRZ ;  /* 0x00000000006e7805 */ /* 0x001fe2000001ff00 */
        /* <DEDUP_REMOVED lines=15> */
[----:B-1----:R-:W-:Y:S06]  /*76d0*/  @!P1 BRA `(.L_x_11372) ;  /* 0x0000011400649947 */ /* 0x002fec0003800000 */
[----:B------:R-:W-:-:S03]  /*76e0*/  UMOV UR4, 0xffffffff ;  /* 0xffffffff00047882 */ /* 0x000fc60000000000 */
[----:B------:R-:W-:Y:S05]  /*76f0*/  BRA.DIV UR4, `(.L_x_11373) ;  /* 0x000001b6044c7947 */ /* 0x000fea000b800000 */
[----:B------:R-:W0:Y:S02]  /*7700*/  S2R R0, SR_TID.X ;  /* 0x0000000000007919 */ /* 0x000e240000002100 */
[----:B0-----:R-:W-:-:S05]  /*7710*/  VIADD R3, R0, 0xffffff80 ;  /* 0xffffff8000037836 */ /* 0x001fca0000000000 */
[----:B------:R-:W-:-:S04]  /*7720*/  SHF.R.S32.HI R0, RZ, 0x1f, R3 ;  /* 0x0000001fff007819 */ /* 0x000fc80000011403 */
[----:B------:R-:W-:-:S04]  /*7730*/  LEA.HI R0, R0, R3, RZ, 0x7 ;  /* 0x0000000300007211 */ /* 0x000fc800078f38ff */
[----:B------:R-:W-:-:S05]  /*7740*/  SHF.R.S32.HI R0, RZ, 0x7, R0 ;  /* 0x00000007ff007819 */ /* 0x000fca0000011400 */
[----:B------:R0:W1:Y:S02]  /*7750*/  SHFL.IDX PT, R157, R0, RZ, 0x1f ;  /* 0x00001fff009d7589 */ /* 0x00006400000e0000 */
.L_x_11686:
[----:B01----:R-:W-:Y:S01]  /*7760*/  IMAD.HI R0, R157, 0x55555556, RZ ;  /* 0x555555569d007827 */ /* 0x003fe200078e02ff */
[----:B------:R-:W-:Y:S03]  /*7770*/  BSSY B6, `(.L_x_11374) ;  /* 0x000001f000067945 */ /* 0x000fe60003800000 */
[----:B------:R-:W-:Y:S01]  /*7780*/  VIADD R3, R2, 0x21800 ;  /* 0x0002180002037836 */ /* 0x000fe20000000000 */
[----:B------:R-:W-:-:S04]  /*7790*/  LEA.HI R0, R0, R0, RZ, 0x1 ;  /* 0x0000000000007211 */ /* 0x000fc800078f08ff */
[----:B------:R-:W-:Y:S01]  /*77a0*/  LOP3.LUT P0, RZ, R3, 0x3ff, RZ, 0xc0, !PT ;  /* 0x000003ff03ff7812 */ /* 0x000fe2000780c0ff */
[----:B------:R-:W-:-:S04]  /*77b0*/  IMAD R4, R0, -0x3, R157 ;  /* 0xfffffffd00047824 */ /* 0x000fc800078e029d */
[----:B------:R-:W-:Y:S01]  /*77c0*/  IMAD R0, R4, 0x1000, R2 ;  /* 0x0000100004007824 */ /* 0x000fe200078e0202 */
[----:B------:R0:W-:Y:S03]  /*77d0*/  STL [R1+0x28], R4 ;  /* 0x0000280401007387 */ /* 0x0001e60000100800 */
[----:B------:R-:W-:-:S05]  /*77e0*/  VIADD R0, R0, 0xc400 ;  /* 0x0000c40000007836 */ /* 0x000fca0000000000 */
[----:B------:R-:W-:Y:S01]  /*77f0*/  SHF.R.U32.HI R0, RZ, 0x4, R0 ;  /* 0x00000004ff007819 */ /* 0x000fe20000011600 */
[----:B0-----:R-:W-:-:S03]  /*7800*/  IMAD R4, R4, 0x2000, R3 ;  /* 0x0000200004047824 */ /* 0x001fc600078e0203 */
[----:B------:R-:W-:Y:S02]  /*7810*/  LOP3.LUT R44, R0, 0x3fff, RZ, 0xc0, !PT ;  /* 0x00003fff002c7812 */ /* 0x000fe400078ec0ff */
[----:B------:R-:W-:-:S04]  /*7820*/  SHF.R.U32.HI R4, RZ, 0x4, R4 ;  /* 0x00000004ff047819 */ /* 0x000fc80000011604 */
[----:B------:R-:W-:-:S05]  /*7830*/  LOP3.LUT R3, R4, 0x3fff, RZ, 0xc0, !PT ;  /* 0x00003fff04037812 */ /* 0x000fca00078ec0ff */
[----:B------:R0:W-:Y:S01]  /*7840*/  STL [R1+0x3c], R3 ;  /* 0x00003c0301007387 */ /* 0x0001e20000100800 */
[----:B------:R-:W-:Y:S05]  /*7850*/  @!P0 BRA `(.L_x_11375) ;  /* 0x0000000000408947 */ /* 0x000fea0003800000 */
        /* <DEDUP_REMOVED lines=16> */
.L_x_11375:
[----:B------:R-:W-:Y:S05]  /*7960*/  BSYNC B6 ;  /* 0x0000000000067941 */ /* 0x000fea0003800000 */
.L_x_11374:
[----:B------:R-:W-:Y:S02]  /*7970*/  ULDC UR4, c[0x0][0x3f4] ;  /* 0x0000fd0000047ab9 */ /* 0x000fe40000000800 */
[----:B------:R-:W-:-:S13]  /*7980*/  ISETP.LT.AND P0, PT, RZ, UR4, PT ;  /* 0x00000004ff007c0c */ /* 0x000fda000bf01270 */
[----:B------:R-:W-:Y:S05]  /*7990*/  @P0 BRA `(.L_x_11376) ;  /* 0x0000000000400947 */ /* 0x000fea0003800000 */
[----:B------:R-:W2:Y:S02]  /*79a0*/  LDL R20, [R1+0x5c] ;  /* 0x00005c0001147983 */ /* 0x000ea40000100800 */
[----:B--2---:R-:W-:-:S04]  /*79b0*/  LEA.HI R0, R20, R20, RZ, 0x1 ;  /* 0x0000001414007211 */ /* 0x004fc800078f08ff */
[----:B------:R-:W-:-:S05]  /*79c0*/  LOP3.LUT R0, R0, 0xfffffffe, RZ, 0xc0, !PT ;  /* 0xfffffffe00007812 */ /* 0x000fca00078ec0ff */
[----:B------:R-:W-:-:S05]  /*79d0*/  IMAD.IADD R0, R20, 0x1, -R0 ;  /* 0x0000000114007824 */ /* 0x000fca00078e0a00 */
[----:B0-----:R-:W-:-:S04]  /*79e0*/  SHF.L.U32 R3, R0, 0x1f, RZ ;  /* 0x0000001f00037819 */ /* 0x001fc800000006ff */
[----:B------:R0:W1:Y:S03]  /*79f0*/  SYNCS.PHASECHK.TRANS64.TRYWAIT P0, [R2+URZ+0x2d800], R3 ;  /* 0x02d80003020075a7 */ /* 0x000066000800017f */
[----:B-1----:R-:W-:Y:S05]  /*7a00*/  @!P0 NANOSLEEP.SYNCS 0x989680 ;  /* 0x009896800000895d */ /* 0x002fea0003900000 */
[----:B------:R-:W1:Y:S01]  /*7a10*/  @!P0 SYNCS.PHASECHK.TRANS64 P0, [R2+URZ+0x2d800], R3 ;  /* 0x02d80003020085a7 */ /* 0x000e62000800007f */
[----:B------:R-:W-:Y:S04]  /*7a20*/  BSSY B0, `(.L_x_11377) ;  /* 0x0000006000007945 */ /* 0x000fe80003800000 */
[----:B-1----:R-:W-:Y:S05]  /*7a30*/  @P0 BRA `(.L_x_11378) ;  /* 0x0000000000100947 */ /* 0x002fea0003800000 */
.L_x_11379:
[----:B-1----:R1:W2:Y:S02]  /*7a40*/  SYNCS.PHASECHK.TRANS64.TRYWAIT P0, [R2+URZ+0x2d800], R3 ;  /* 0x02d80003020075a7 */ /* 0x0022a4000800017f */
[----:B--2---:R-:W-:Y:S05]  /*7a50*/  @!P0 NANOSLEEP.SYNCS 0x989680 ;  /* 0x009896800000895d */ /* 0x004fea0003900000 */
[----:B------:R-:W2:Y:S02]  /*7a60*/  @!P0 SYNCS.PHASECHK.TRANS64 P0, [R2+URZ+0x2d800], R3 ;  /* 0x02d80003020085a7 */ /* 0x000ea4000800007f */
[----:B--2---:R-:W-:Y:S05]  /*7a70*/  @!P0 BRA `(.L_x_11379) ;  /* 0xfffffffc00f08947 */ /* 0x004fea000383ffff */
.L_x_11378:
[----:B------:R-:W-:Y:S05]  /*7a80*/  BSYNC B0 ;  /* 0x0000000000007941 */ /* 0x000fea0003800000 */
.L_x_11377:
[----:B------:R-:W-:Y:S05]  /*7a90*/  BRA `(.L_x_11380) ;  /* 0x0000004000487947 */ /* 0x000fea0003800000 */
.L_x_11376:
[----:B------:R-:W-:Y:S01]  /*7aa0*/  ULOP3.LUT UP0, URZ, UR38, 0x1bf, URZ, 0xc0, !UPT ;  /* 0x000001bf263f7892 */ /* 0x000fe2000f80c03f */
[----:B-----5:R-:W-:Y:S01]  /*7ab0*/  SHF.R.S32.HI R0, RZ, 0x1f, R105 ;  /* 0x0000001fff007819 */ /* 0x020fe20000011469 */
[----:B------:R-:W-:Y:S01]  /*7ac0*/  ULDC.64 UR4, c[0x0][0x3f8] ;  /* 0x0000fe0000047ab9 */ /* 0x000fe20000000a00 */
[----:B------:R-:W-:Y:S01]  /*7ad0*/  ULDC.64 UR6, c[0x0][0x408] ;  /* 0x0001020000067ab9 */ /* 0x000fe20000000a00 */
[----:B------:R-:W-:Y:S02]  /*7ae0*/  IMAD.WIDE.U32 R26, R105, UR4, RZ ;  /* 0x00000004691a7c25 */ /* 0x000fe4000f8e00ff */
[----:B------:R-:W-:Y:S02]  /*7af0*/  PLOP3.LUT P0, PT, PT, PT, UP0, 0x80, 0x0 ;  /* 0x000000000000781c */ /* 0x000fe40003f0f008 */
        /* <DEDUP_REMOVED lines=24> */
.L_x_11381:
[----:B------:R-:W2:Y:S01]  /*7c80*/  LDL R20, [R1+0x1c] ;  /* 0x00001c0001147983 */ /* 0x000ea20000100800 */
[----:B------:R-:W-:Y:S01]  /*7c90*/  ULDC.U8 UR4, c[0x0][0x410] ;  /* 0x0001040000047ab9 */ /* 0x000fe20000000000 */
[----:B------:R-:W-:Y:S01]  /*7ca0*/  BSSY B0, `(.L_x_11382) ;  /* 0x00003e9000007945 */ /* 0x000fe20003800000 */
[----:B------:R-:W-:Y:S01]  /*7cb0*/  ISETP.NE.AND P0, PT, RZ, UR4, PT ;  /* 0x00000004ff007c0c */ /* 0x000fe2000bf05270 */
[----:B--2---:R-:W-:-:S12]  /*7cc0*/  IMAD.IADD R10, R19, 0x1, R20 ;  /* 0x00000001130a7824 */ /* 0x004fd800078e0214 */
        /* <DEDUP_REMOVED lines=9> */
[----:B0-----:R-:W0:Y:S08]  /*7d60*/  @P0 LDC R3, c[0x0][0x44c] ;  /* 0x00011300ff030b82 */ /* 0x001e300000000800 */
[----:B------:R-:W1:Y:S01]  /*7d70*/  @P0 LDC R5, c[0x0][0x450] ;  /* 0x00011400ff050b82 */ /* 0x000e620000000800 */
[----:B0-----:R-:W-:-:S04]  /*7d80*/  @P0 IMAD.HI.U32 R0, R10, R3, RZ ;  /* 0x000000030a000227 */ /* 0x001fc800078e00ff */
[----:B------:R-:W-:Y:S01]  /*7d90*/  IMAD.MOV.U32 R3, RZ, RZ, R10 ;  /* 0x000000ffff037224 */ /* 0x000fe200078e000a */
        /* <DEDUP_REMOVED lines=19> */
[----:B------:R-:W2:Y:S04]  /*7ed0*/  SHFL.IDX PT, R0, R0, RZ, 0x1e1f ;  /* 0x001e1fff00007589 */ /* 0x000ea800000e0000 */
[----:B------:R-:W3:Y:S04]  /*7ee0*/  SHFL.IDX PT, R5, R5, RZ, 0x1e1f ;  /* 0x001e1fff05057589 */ /* 0x000ee800000e0000 */
[----:B------:R0:W4:Y:S02]  /*7ef0*/  SHFL.IDX PT, R14, R4, RZ, 0x1e1f ;  /* 0x001e1fff040e7589 */ /* 0x00012400000e0000 */
.L_x_11692:
[----:B------:R-:W5:Y:S01]  /*7f00*/  LDL R55, [R1+0x5c] ;  /* 0x00005c0001377983 */ /* 0x000f620000100800 */
[----:B------:R-:W-:Y:S01]  /*7f10*/  IMAD R6, R22, R21, RZ ;  /* 0x0000001516067224 */ /* 0x000fe200078e02ff */
[----:B------:R-:W-:Y:S01]  /*7f20*/  BSSY B1, `(.L_x_11385) ;  /* 0x0000060000017945 */ /* 0x000fe20003800000 */
[----:B------:R-:W-:Y:S02]  /*7f30*/  CS2R R38, SRZ ;  /* 0x0000000000267805 */ /* 0x000fe4000001ff00 */
[----:B------:R-:W-:Y:S01]  /*7f40*/  CS2R R34, SRZ ;  /* 0x0000000000227805 */ /* 0x000fe2000001ff00 */
[----:B------:R-:W-:Y:S01]  /*7f50*/  IMAD R73, R73, -0xc0, R6 ;  /* 0xffffff4049497824 */ /* 0x000fe200078e0206 */
[----:B------:R-:W-:Y:S02]  /*7f60*/  ISETP.GE.AND P1, PT, R10, R6, PT ;  /* 0x000000060a00720c */ /* 0x000fe40003f26270 */
[----:B------:R-:W-:Y:S02]  /*7f70*/  CS2R R30, SRZ ;  /* 0x00000000001e7805 */ /* 0x000fe4000001ff00 */
[----:B------:R-:W-:-:S02]  /*7f80*/  CS2R R24, SRZ ;  /* 0x0000000000187805 */ /* 0x000fc4000001ff00 */
[----:B0-----:R-:W-:Y:S02]  /*7f90*/  CS2R R12, SRZ ;  /* 0x00000000000c7805 */ /* 0x001fe4000001ff00 */
        /* <DEDUP_REMOVED lines=16> */
[----:B------:R-:W4:Y:S04]  /*80a0*/  LDL.64 R52, [R1] ;  /* 0x0000000001347983 */ /* 0x000f280000100a00 */
        /* <DEDUP_REMOVED lines=10> */
[C---:B--2---:R-:W-:Y:S01]  /*8150*/  ISETP.GE.AND P4, PT, R7.reuse, UR4, PT ;  /* 0x0000000407007c0c */ /* 0x044fe2000bf86270 */
[----:B------:R-:W-:Y:S01]  /*8160*/  IMAD.SHL.U32 R9, R7, 0x2, RZ ;  /* 0x0000000207097824 */ /* 0x000fe200078e00ff */
[----:B------:R-:W-:Y:S02]  /*8170*/  SHF.R.S32.HI R4, RZ, 0x1f, R7 ;  /* 0x0000001fff047819 */ /* 0x000fe40000011407 */
[----:B---3--:R-:W-:Y:S02]  /*8180*/  ISETP.GE.AND P3, PT, R41, UR4, PT ;  /* 0x0000000429007c0c */ /* 0x008fe4000bf66270 */
[----:B------:R-:W-:-:S07]  /*8190*/  SHF.L.U64.HI R4, R7, 0x1, R4 ;  /* 0x0000000107047819 */ /* 0x000fce0000010204 */
[-C--:B----4-:R-:W-:Y:S02]  /*81a0*/  @!P4 IADD3 R8, P2, R14, R9.reuse, RZ ;  /* 0x000000090e08c210 */ /* 0x090fe40007f5e0ff */
[----:B------:R-:W-:-:S03]  /*81b0*/  @!P4 IADD3 R6, P1, R0, R9, RZ ;  /* 0x000000090006c210 */ /* 0x000fc60007f3e0ff */
[--C-:B------:R-:W-:Y:S01]  /*81c0*/  @!P4 IMAD.X R9, R5, 0x1, R4.reuse, P2 ;  /* 0x000000010509c824 */ /* 0x100fe200010e0604 */
[C---:B------:R-:W-:Y:S01]  /*81d0*/  ISETP.GE.AND P2, PT, R40.reuse, UR4, PT ;  /* 0x0000000428007c0c */ /* 0x040fe2000bf46270 */
[----:B-1----:R-:W-:Y:S01]  /*81e0*/  @!P4 IMAD.X R7, R3, 0x1, R4, P1 ;  /* 0x000000010307c824 */ /* 0x002fe200008e0604 */
[----:B------:R-:W-:Y:S01]  /*81f0*/  SHF.R.S32.HI R4, RZ, 0x1f, R41 ;  /* 0x0000001fff047819 */ /* 0x000fe20000011429 */
[----:B------:R-:W-:Y:S01]  /*8200*/  IMAD.SHL.U32 R49, R41, 0x2, RZ ;  /* 0x0000000229317824 */ /* 0x000fe200078e00ff */
[----:B------:R-:W5:Y:S01]  /*8210*/  @!P4 LD.E.64 R34, desc[UR40][R8.64] ;  /* 0x000000280822c980 */ /* 0x000f62000c101b00 */
[----:B------:R-:W-:Y:S01]  /*8220*/  ISETP.GE.AND P1, PT, R15, UR4, PT ;  /* 0x000000040f007c0c */ /* 0x000fe2000bf26270 */
[----:B------:R-:W-:Y:S01]  /*8230*/  IMAD.SHL.U32 R51, R40, 0x2, RZ ;  /* 0x0000000228337824 */ /* 0x000fe200078e00ff */
[----:B------:R-:W-:Y:S01]  /*8240*/  SHF.L.U64.HI R4, R41, 0x1, R4 ;  /* 0x0000000129047819 */ /* 0x000fe20000010204 */
[----:B------:R0:W5:Y:S01]  /*8250*/  @!P4 LD.E.64 R32, desc[UR40][R6.64] ;  /* 0x000000280620c980 */ /* 0x000162000c101b00 */
[----:B------:R-:W-:-:S02]  /*8260*/  @!P3 IADD3 R48, P4, R14, R49, RZ ;  /* 0x000000310e30b210 */ /* 0x000fc40007f9e0ff */
[----:B------:R-:W-:Y:S02]  /*8270*/  SHF.R.S32.HI R11, RZ, 0x1f, R40 ;  /* 0x0000001fff0b7819 */ /* 0x000fe40000011428 */
[----:B------:R-:W-:Y:S01]  /*8280*/  @!P3 IADD3 R46, P5, R0, R49, RZ ;  /* 0x00000031002eb210 */ /* 0x000fe20007fbe0ff */
[--C-:B------:R-:W-:Y:S01]  /*8290*/  @!P3 IMAD.X R49, R5, 0x1, R4.reuse, P4 ;  /* 0x000000010531b824 */ /* 0x100fe200020e0604 */
[-C--:B------:R-:W-:Y:S02]  /*82a0*/  @!P2 IADD3 R50, P4, R14, R51.reuse, RZ ;  /* 0x000000330e32a210 */ /* 0x080fe40007f9e0ff */
[----:B0-----:R-:W-:Y:S01]  /*82b0*/  SHF.L.U64.HI R6, R40, 0x1, R11 ;  /* 0x0000000128067819 */ /* 0x001fe2000001020b */
[----:B------:R-:W-:Y:S01]  /*82c0*/  IMAD.SHL.U32 R7, R15, 0x2, RZ ;  /* 0x000000020f077824 */ /* 0x000fe200078e00ff */
[----:B------:R-:W-:Y:S01]  /*82d0*/  SHF.R.S32.HI R10, RZ, 0x1f, R15 ;  /* 0x0000001fff0a7819 */ /* 0x000fe2000001140f */
[----:B------:R-:W-:Y:S01]  /*82e0*/  @!P3 IMAD.X R47, R3, 0x1, R4, P5 ;  /* 0x00000001032fb824 */ /* 0x000fe200028e0604 */
[C---:B------:R-:W-:Y:S01]  /*82f0*/  @!P2 IADD3 R42, P5, R0.reuse, R51, RZ ;  /* 0x00000033002aa210 */ /* 0x040fe20007fbe0ff */
[----:B------:R-:W-:Y:S01]  /*8300*/  @!P2 IMAD.X R51, R5, 0x1, R6, P4 ;  /* 0x000000010533a824 */ /* 0x000fe200020e0606 */
[----:B------:R-:W-:Y:S01]  /*8310*/  SHF.L.U64.HI R10, R15, 0x1, R10 ;  /* 0x000000010f0a7819 */ /* 0x000fe2000001020a */
[----:B------:R-:W5:Y:S01]  /*8320*/  @!P3 LD.E.64 R30, desc[UR40][R48.64] ;  /* 0x00000028301eb980 */ /* 0x000f62000c101b00 */
[-C--:B------:R-:W-:Y:S01]  /*8330*/  @!P1 IADD3 R40, P4, R0, R7.reuse, RZ ;  /* 0x0000000700289210 */ /* 0x080fe20007f9e0ff */
[C---:B------:R-:W-:Y:S01]  /*8340*/  @!P2 IMAD.X R43, R3.reuse, 0x1, R6, P5 ;  /* 0x00000001032ba824 */ /* 0x040fe200028e0606 */
[----:B------:R-:W-:Y:S01]  /*8350*/  ISETP.GE.AND P5, PT, R52, UR4, PT ;  /* 0x0000000434007c0c */ /* 0x000fe2000bfa6270 */
[----:B------:R-:W5:Y:S02]  /*8360*/  @!P3 LD.E.64 R28, desc[UR40][R46.64] ;  /* 0x000000282e1cb980 */ /* 0x000f64000c101b00 */
[--C-:B------:R-:W-:Y:S01]  /*8370*/  @!P1 IMAD.X R41, R3, 0x1, R10.reuse, P4 ;  /* 0x0000000103299824 */ /* 0x100fe200020e060a */
[----:B------:R-:W-:Y:S01]  /*8380*/  @!P1 IADD3 R6, P4, R14, R7, RZ ;  /* 0x000000070e069210 */ /* 0x000fe20007f9e0ff */
[C---:B------:R-:W-:Y:S01]  /*8390*/  IMAD.SHL.U32 R15, R12.reuse, 0x2, RZ ;  /* 0x000000020c0f7824 */ /* 0x040fe200078e00ff */
[----:B------:R-:W5:Y:S03]  /*83a0*/  @!P2 LD.E.64 R26, desc[UR40][R42.64] ;  /* 0x000000282a1aa980 */ /* 0x000f66000c101b00 */
[----:B------:R-:W-:Y:S01]  /*83b0*/  @!P1 IMAD.X R7, R5, 0x1, R10, P4 ;  /* 0x0000000105079824 */ /* 0x000fe200020e060a */
[----:B------:R-:W-:Y:S01]  /*83c0*/  ISETP.GE.AND P4, PT, R12, UR4, PT ;  /* 0x000000040c007c0c */ /* 0x000fe2000bf86270 */
[----:B------:R-:W5:Y:S02]  /*83d0*/  @!P2 LD.E.64 R24, desc[UR40][R50.64] ;  /* 0x000000283218a980 */ /* 0x000f64000c101b00 */
[----:B------:R-:W-:-:S02]  /*83e0*/  @!P5 IMAD.MOV.U32 R8, RZ, RZ, R0 ;  /* 0x000000ffff08d224 */ /* 0x000fc400078e0000 */
[----:B------:R-:W-:Y:S01]  /*83f0*/  @!P5 IMAD.MOV.U32 R9, RZ, RZ, R3 ;  /* 0x000000ffff09d224 */ /* 0x000fe200078e0003 */
[----:B------:R-:W5:Y:S01]  /*8400*/  @!P1 LD.E.64 R20, desc[UR40][R40.64] ;  /* 0x0000002828149980 */ /* 0x000f62000c101b00 */
[----:B------:R-:W-:Y:S02]  /*8410*/  @!P5 IMAD.MOV.U32 R4, RZ, RZ, R14 ;  /* 0x000000ffff04d224 */ /* 0x000fe400078e000e */
[----:B------:R-:W-:-:S04]  /*8420*/  @!P5 IMAD.WIDE R8, R52, 0x2, R8 ;  /* 0x000000023408d825 */ /* 0x000fc800078e0208 */
[----:B------:R-:W-:Y:S01]  /*8430*/  @!P5 IMAD.WIDE R10, R52, 0x2, R4 ;  /* 0x00000002340ad825 */ /* 0x000fe200078e0204 */
[----:B------:R-:W-:Y:S01]  /*8440*/  SHF.R.S32.HI R4, RZ, 0x1f, R12 ;  /* 0x0000001fff047819 */ /* 0x000fe2000001140c */
[----:B------:R0:W5:Y:S03]  /*8450*/  @!P5 LD.E.64 R36, desc[UR40][R8.64] ;  /* 0x000000280824d980 */ /* 0x000166000c101b00 */
[----:B------:R-:W-:Y:S01]  /*8460*/  SHF.L.U64.HI R4, R12, 0x1, R4 ;  /* 0x000000010c047819 */ /* 0x000fe20000010204 */
[----:B------:R1:W5:Y:S01]  /*8470*/  @!P5 LD.E.64 R38, desc[UR40][R10.64] ;  /* 0x000000280a26d980 */ /* 0x000362000c101b00 */
[----:B------:R-:W-:-:S05]  /*8480*/  @!P4 IADD3 R52, P5, R0, R15, RZ ;  /* 0x0000000f0034c210 */ /* 0x000fca0007fbe0ff */
[--C-:B------:R-:W-:Y:S01]  /*8490*/  @!P4 IMAD.X R53, R3, 0x1, R4.reuse, P5 ;  /* 0x000000010335c824 */ /* 0x100fe200028e0604 */
[----:B------:R-:W-:Y:S02]  /*84a0*/  @!P4 IADD3 R14, P5, R14, R15, RZ ;  /* 0x0000000f0e0ec210 */ /* 0x000fe40007fbe0ff */
[----:B------:R-:W-:Y:S02]  /*84b0*/  CS2R R12, SRZ ;  /* 0x00000000000c7805 */ /* 0x000fe4000001ff00 */
[----:B0-----:R-:W-:Y:S02]  /*84c0*/  CS2R R8, SRZ ;  /* 0x0000000000087805 */ /* 0x001fe4000001ff00 */
[----:B-1----:R-:W-:Y:S01]  /*84d0*/  CS2R R10, SRZ ;  /* 0x00000000000a7805 */ /* 0x002fe2000001ff00 */
[----:B------:R-:W-:Y:S01]  /*84e0*/  @!P4 IMAD.X R15, R5, 0x1, R4, P5 ;  /* 0x00000001050fc824 */ /* 0x000fe200028e0604 */
[----:B------:R0:W5:Y:S04]  /*84f0*/  @!P1 LD.E.64 R12, desc[UR40][R6.64] ;  /* 0x00000028060c9980 */ /* 0x000168000c101b00 */
[----:B------:R0:W5:Y:S04]  /*8500*/  @!P4 LD.E.64 R10, desc[UR40][R52.64] ;  /* 0x00000028340ac980 */ /* 0x000168000c101b00 */
[----:B------:R0:W5:Y:S02]  /*8510*/  @!P4 LD.E.64 R8, desc[UR40][R14.64] ;  /* 0x000000280e08c980 */ /* 0x000164000c101b00 */
.L_x_11386:
[----:B------:R-:W-:Y:S05]  /*8520*/  BSYNC B1 ;  /* 0x0000000000017941 */ /* 0x000fea0003800000 */
.L_x_11385:
[----:B-1---5:R-:W-:Y:S01]  /*8530*/  IMAD.MOV.U32 R3, RZ, RZ, R39 ;  /* 0x000000ffff037224 */ /* 0x022fe200078e0027 */
[----:B------:R-:W-:Y:S01]  /*8540*/  LOP3.LUT R45, R45, 0xfffffffe, RZ, 0xc0, !PT ;  /* 0xfffffffe2d2d7812 */ /* 0x000fe200078ec0ff */
[----:B--2---:R-:W-:Y:S01]  /*8550*/  IMAD.MOV.U32 R0, RZ, RZ, R38 ;  /* 0x000000ffff007224 */ /* 0x004fe200078e0026 */
[----:B------:R-:W-:Y:S01]  /*8560*/  BSSY B1, `(.L_x_11387) ;  /* 0x0000030000017945 */ /* 0x000fe20003800000 */
[----:B------:R-:W-:Y:S01]  /*8570*/  IMAD.MOV.U32 R4, RZ, RZ, R34 ;  /* 0x000000ffff047224 */ /* 0x000fe200078e0022 */
[----:B------:R-:W-:Y:S01]  /*8580*/  PRMT R57, R3, 0x7610, R57 ;  /* 0x0000761003397816 */ /* 0x000fe20000000039 */
[----:B------:R-:W-:Y:S01]  /*8590*/  IMAD.IADD R3, R55, 0x1, -R45 ;  /* 0x0000000137037824 */ /* 0x000fe200078e0a2d */
[----:B0---4-:R-:W-:Y:S01]  /*85a0*/  PRMT R14, R14, 0x5410, R0 ;  /* 0x000054100e0e7816 */ /* 0x011fe20000000000 */
[----:B------:R-:W-:Y:S01]  /*85b0*/  IMAD.MOV.U32 R0, RZ, RZ, R35 ;  /* 0x000000ffff007224 */ /* 0x000fe200078e0023 */
[----:B------:R-:W-:Y:S01]  /*85c0*/  PRMT R64, R4, 0x7610, R64 ;  /* 0x0000761004407816 */ /* 0x000fe20000000040 */
[----:B------:R-:W-:Y:S01]  /*85d0*/  IMAD.MOV.U32 R4, RZ, RZ, R30 ;  /* 0x000000ffff047224 */ /* 0x000fe200078e001e */
[----:B------:R-:W-:Y:S01]  /*85e0*/  SHF.L.U32 R3, R3, 0x1f, RZ ;  /* 0x0000001f03037819 */ /* 0x000fe200000006ff */
[----:B---3--:R-:W-:Y:S01]  /*85f0*/  IMAD.MOV.U32 R5, RZ, RZ, R31 ;  /* 0x000000ffff057224 */ /* 0x008fe200078e001f */
        /* <DEDUP_REMOVED lines=38> */
.L_x_11693:
[----:B------:R-:W-:Y:S05]  /*8860*/  BSYNC B1 ;  /* 0x0000000000017941 */ /* 0x000fea0003800000 */
.L_x_11387:
[----:B------:R-:W-:Y:S02]  /*8870*/  PRMT R40, R0, 0x7610, R40 ;  /* 0x0000761000287816 */ /* 0x000fe40000000028 */
[----:B------:R-:W-:Y:S01]  /*8880*/  PRMT R41, R4, 0x7610, R41 ;  /* 0x0000761004297816 */ /* 0x000fe20000000029 */
[----:B------:R-:W-:Y:S06]  /*8890*/  @P0 BRA `(.L_x_11389) ;  /* 0x0000003000a40947 */ /* 0x000fec0003800000 */
[----:B------:R-:W2:Y:S01]  /*88a0*/  LDL.64 R62, [R1] ;  /* 0x00000000013e7983 */ /* 0x000ea20000100a00 */
        /* <DEDUP_REMOVED lines=21> */
[--C-:B------:R-:W-:Y:S02]  /*8a00*/  SHF.R.U32.HI R56, RZ, 0x10, R37.reuse ;  /* 0x00000010ff387819 */ /* 0x100fe40000011625 */
[----:B------:R-:W-:Y:S02]  /*8a10*/  SHF.R.U64 R55, R36, 0x10, R37 ;  /* 0x0000001024377819 */ /* 0x000fe40000001225 */
[----:B------:R-:W-:Y:S02]  /*8a20*/  PRMT R59, R57, 0x5410, R59 ;  /* 0x00005410393b7816 */ /* 0x000fe4000000003b */
[----:B------:R-:W-:Y:S02]  /*8a30*/  PRMT R56, R15, 0x5432, R56 ;  /* 0x000054320f387816 */ /* 0x000fe40000000038 */
[----:B------:R-:W-:Y:S01]  /*8a40*/  PRMT R55, R60, 0x5410, R55 ;  /* 0x000054103c377816 */ /* 0x000fe20000000037 */
[C---:B------:R-:W-:Y:S01]  /*8a50*/  IMAD.U32 R60, R59.reuse, 0x10000, RZ ;  /* 0x000100003b3c7824 */ /* 0x040fe200078e00ff */
[----:B------:R-:W-:Y:S01]  /*8a60*/  SHF.R.U64 R58, R38, 0x10, R39 ;  /* 0x00000010263a7819 */ /* 0x000fe20000001227 */
[----:B------:R-:W-:Y:S01]  /*8a70*/  IMAD.U32 R57, R56, 0x10000, RZ ;  /* 0x0001000038397824 */ /* 0x000fe200078e00ff */
[----:B------:R-:W-:-:S02]  /*8a80*/  LOP3.LUT R59, R59, 0xffff0000, RZ, 0xc0, !PT ;  /* 0xffff00003b3b7812 */ /* 0x000fc400078ec0ff */
[----:B------:R-:W-:Y:S02]  /*8a90*/  LOP3.LUT R56, R56, 0xffff0000, RZ, 0xc0, !PT ;  /* 0xffff000038387812 */ /* 0x000fe400078ec0ff */
        /* <DEDUP_REMOVED lines=10> */
[----:B------:R-:W-:Y:S01]  /*8b40*/  FMUL.FTZ R57, R39, R56 ;  /* 0x0000003827397220 */ /* 0x000fe20000410000 */
[----:B------:R-:W-:Y:S02]  /*8b50*/  IMAD.U32 R7, R5, 0x10000, RZ ;  /* 0x0001000005077824 */ /* 0x000fe400078e00ff */
[----:B------:R-:W-:Y:S01]  /*8b60*/  FFMA.FTZ R60, R36, R60, R37 ;  /* 0x0000003c243c7223 */ /* 0x000fe20000010025 */
[----:B------:R-:W-:Y:S01]  /*8b70*/  IMAD.U32 R39, R58, 0x10000, RZ ;  /* 0x000100003a277824 */ /* 0x000fe200078e00ff */
[----:B------:R-:W-:Y:S01]  /*8b80*/  LOP3.LUT R4, R4, 0xffff0000, RZ, 0xc0, !PT ;  /* 0xffff000004047812 */ /* 0x000fe200078ec0ff */
[----:B------:R-:W-:Y:S01]  /*8b90*/  IMAD.U32 R37, R55, 0x10000, RZ ;  /* 0x0001000037257824 */ /* 0x000fe200078e00ff */
[----:B------:R-:W-:Y:S01]  /*8ba0*/  LOP3.LUT R5, R5, 0xffff0000, RZ, 0xc0, !PT ;  /* 0xffff000005057812 */ /* 0x000fe200078ec0ff */
[----:B------:R-:W-:Y:S01]  /*8bb0*/  FFMA.FTZ R63, R38, R56, -R63 ;  /* 0x00000038263f7223 */ /* 0x000fe2000001083f */
        /* <DEDUP_REMOVED lines=16> */
.L_x_11391:
[----:B------:R-:W-:Y:S05]  /*8cc0*/  BSYNC B1 ;  /* 0x0000000000017941 */ /* 0x000fea0003800000 */
.L_x_11390:
        /* <DEDUP_REMOVED lines=12> */
[----:B------:R-:W-:-:S02]  /*8d90*/  PRMT R36, R40, 0x5432, R36 ;  /* 0x0000543228247816 */ /* 0x000fc40000000024 */
[----:B------:R-:W-:Y:S02]  /*8da0*/  LOP3.LUT R55, R55, 0xffff0000, RZ, 0xc0, !PT ;  /* 0xffff000037377812 */ /* 0x000fe400078ec0ff */
        /* <DEDUP_REMOVED lines=8> */
[C---:B------:R-:W-:Y:S01]  /*8e30*/  IMAD.U32 R6, R4.reuse, 0x10000, RZ ;  /* 0x0001000004067824 */ /* 0x040fe200078e00ff */
[----:B------:R-:W-:Y:S01]  /*8e40*/  LOP3.LUT R4, R4, 0xffff0000, RZ, 0xc0, !PT ;  /* 0xffff000004047812 */ /* 0x000fe200078ec0ff */
[----:B------:R-:W-:-:S02]  /*8e50*/  IMAD.U32 R7, R5, 0x10000, RZ ;  /* 0x0001000005077824 */ /* 0x000fc400078e00ff */
[C---:B------:R-:W-:Y:S01]  /*8e60*/  FFMA.FTZ R56, R32.reuse, R56, R33 ;  /* 0x0000003820387223 */ /* 0x040fe20000010021 */
[----:B------:R-:W-:Y:S01]  /*8e70*/  FFMA.FTZ R57, R32, R38, -R57 ;  /* 0x0000002620397223 */ /* 0x000fe20000010839 */
[C---:B------:R-:W-:Y:S01]  /*8e80*/  IMAD.U32 R33, R36.reuse, 0x10000, RZ ;  /* 0x0001000024217824 */ /* 0x040fe200078e00ff */
[----:B------:R-:W-:Y:S01]  /*8e90*/  LOP3.LUT R5, R5, 0xffff0000, RZ, 0xc0, !PT ;  /* 0xffff000005057812 */ /* 0x000fe200078ec0ff */
[C---:B------:R-:W-:Y:S01]  /*8ea0*/  FMUL.FTZ R59, R35.reuse, R55 ;  /* 0x00000037233b7220 */ /* 0x040fe20000410000 */
[-C--:B------:R-:W-:Y:S01]  /*8eb0*/  FMUL.FTZ R61, R35, R37.reuse ;  /* 0x00000025233d7220 */ /* 0x080fe20000410000 */
[C---:B------:R-:W-:Y:S01]  /*8ec0*/  LOP3.LUT R32, R39.reuse, 0xffff0000, RZ, 0xc0, !PT ;  /* 0xffff000027207812 */ /* 0x040fe200078ec0ff */
[----:B------:R-:W-:Y:S01]  /*8ed0*/  IMAD.U32 R35, R39, 0x10000, RZ ;  /* 0x0001000027237824 */ /* 0x000fe200078e00ff */
        /* <DEDUP_REMOVED lines=16> */
.L_x_11393:
[----:B------:R-:W-:Y:S05]  /*8fe0*/  BSYNC B1 ;  /* 0x0000000000017941 */ /* 0x000fea0003800000 */
.L_x_11392:
        /* <DEDUP_REMOVED lines=48> */
.L_x_11395:
[----:B------:R-:W-:Y:S05]  /*92f0*/  BSYNC B1 ;  /* 0x0000000000017941 */ /* 0x000fea0003800000 */
.L_x_11394:
        /* <DEDUP_REMOVED lines=48> */
.L_x_11397:
[----:B------:R-:W-:Y:S05]  /*9600*/  BSYNC B1 ;  /* 0x0000000000017941 */ /* 0x000fea0003800000 */
.L_x_11396:
        /* <DEDUP_REMOVED lines=48> */
.L_x_11399:
[----:B------:R-:W-:Y:S05]  /*9910*/  BSYNC B1 ;  /* 0x0000000000017941 */ /* 0x000fea0003800000 */
.L_x_11398:
        /* <DEDUP_REMOVED lines=48> */
.L_x_11383:
[----:B------:R-:W2:Y:S01]  /*9c20*/  LDL R12, [R1+0x2c] ;  /* 0x00002c00010c7983 */ /* 0x000ea20000100800 */
[----:B------:R-:W1:Y:S01]  /*9c30*/  LDC R25, c[0x0][0x448] ;  /* 0x00011200ff197b82 */ /* 0x000e620000000800 */
[----:B------:R-:W-:Y:S01]  /*9c40*/  ULDC.64 UR4, c[0x0][0x3f8] ;  /* 0x0000fe0000047ab9 */ /* 0x000fe20000000a00 */
[----:B------:R-:W-:Y:S01]  /*9c50*/  ULDC.64 UR6, c[0x0][0x408] ;  /* 0x0001020000067ab9 */ /* 0x000fe20000000a00 */
[----:B------:R-:W3:Y:S04]  /*9c60*/  LDL R11, [R1+0x30] ;  /* 0x00003000010b7983 */ /* 0x000ee80000100800 */
[----:B------:R-:W2:Y:S01]  /*9c70*/  LDL.64 R14, [R1] ;  /* 0x00000000010e7983 */ /* 0x000ea20000100a00 */
[----:B------:R-:W-:Y:S02]  /*9c80*/  IMAD.MOV.U32 R6, RZ, RZ, R26 ;  /* 0x000000ffff067224 */ /* 0x000fe400078e001a */
[----:B------:R-:W-:-:S02]  /*9c90*/  IMAD.MOV.U32 R7, RZ, RZ, R29 ;  /* 0x000000ffff077224 */ /* 0x000fc400078e001d */
        /* <DEDUP_REMOVED lines=24> */
[----:B--2---:R-:W-:-:S02]  /*9e20*/  IMAD.IADD R3, R14, 0x1, R12 ;  /* 0x000000010e037824 */ /* 0x004fc400078e020c */
[----:B---3--:R-:W-:-:S03]  /*9e30*/  IMAD.IADD R46, R14, 0x1, R11 ;  /* 0x000000010e2e7824 */ /* 0x008fc600078e020b */
[----:B------:R-:W-:Y:S02]  /*9e40*/  SHF.R.S32.HI R12, RZ, 0x1f, R3 ;  /* 0x0000001fff0c7819 */ /* 0x000fe40000011403 */
[----:B------:R-:W-:Y:S02]  /*9e50*/  SHF.R.S32.HI R45, RZ, 0x1f, R46 ;  /* 0x0000001fff2d7819 */ /* 0x000fe4000001142e */
[----:B------:R-:W-:Y:S02]  /*9e60*/  LEA.HI R12, R12, R3, RZ, 0x3 ;  /* 0x000000030c0c7211 */ /* 0x000fe400078f18ff */
[----:B------:R-:W-:Y:S02]  /*9e70*/  LEA.HI R21, R45, R46, RZ, 0x3 ;  /* 0x0000002e2d157211 */ /* 0x000fe400078f18ff */
[----:B------:R-:W-:Y:S02]  /*9e80*/  SHF.R.S32.HI R20, RZ, 0x3, R12 ;  /* 0x00000003ff147819 */ /* 0x000fe4000001140c */
[----:B------:R-:W-:Y:S01]  /*9e90*/  SHF.R.S32.HI R47, RZ, 0x3, R21 ;  /* 0x00000003ff2f7819 */ /* 0x000fe20000011415 */
[----:B------:R-:W-:Y:S06]  /*9ea0*/  BRA.DIV UR4, `(.L_x_11400) ;  /* 0x0000019204207947 */ /* 0x000fec000b800000 */
[----:B------:R-:W0:Y:S04]  /*9eb0*/  SHFL.IDX PT, R3, R13, RZ, 0x1e1f ;  /* 0x001e1fff0d037589 */ /* 0x000e2800000e0000 */
[----:B------:R-:W1:Y:S04]  /*9ec0*/  SHFL.IDX PT, R0, R0, RZ, 0x1e1f ;  /* 0x001e1fff00007589 */ /* 0x000e6800000e0000 */
[----:B------:R-:W2:Y:S04]  /*9ed0*/  SHFL.IDX PT, R5, R5, RZ, 0x1e1f ;  /* 0x001e1fff05057589 */ /* 0x000ea800000e0000 */
[----:B------:R3:W4:Y:S01]  /*9ee0*/  SHFL.IDX PT, R14, R4, RZ, 0x1e1f ;  /* 0x001e1fff040e7589 */ /* 0x00072200000e0000 */
[----:B0-----:R-:W-:-:S02]  /*9ef0*/  IMAD.MOV.U32 R37, RZ, RZ, R3 ;  /* 0x000000ffff257224 */ /* 0x001fc400078e0003 */
[----:B-1-3--:R-:W-:-:S07]  /*9f00*/  IMAD.MOV.U32 R36, RZ, RZ, R0 ;  /* 0x000000ffff247224 */ /* 0x00afce00078e0000 */
.L_x_11699:
[----:B------:R-:W3:Y:S01]  /*9f10*/  LDL R54, [R1+0x5c] ;  /* 0x00005c0001367983 */ /* 0x000ee20000100800 */
[----:B------:R-:W-:Y:S01]  /*9f20*/  IMAD R25, R22, R25, RZ ;  /* 0x0000001916197224 */ /* 0x000fe200078e02ff */
[----:B------:R-:W-:Y:S01]  /*9f30*/  BSSY B1, `(.L_x_11401) ;  /* 0x0000035000017945 */ /* 0x000fe20003800000 */
[----:B----4-:R-:W-:Y:S01]  /*9f40*/  IMAD.MOV.U32 R38, RZ, RZ, R14 ;  /* 0x000000ffff267224 */ /* 0x010fe200078e000e */
[----:B------:R-:W-:Y:S01]  /*9f50*/  CS2R R6, SRZ ;  /* 0x0000000000067805 */ /* 0x000fe2000001ff00 */
[----:B------:R-:W-:Y:S01]  /*9f60*/  IMAD R73, R73, -0xc0, R25 ;  /* 0xffffff4049497824 */ /* 0x000fe200078e0219 */
[----:B------:R-:W-:Y:S01]  /*9f70*/  ISETP.GE.AND P1, PT, R10, R25, PT ;  /* 0x000000190a00720c */ /* 0x000fe20003f26270 */
[----:B--2---:R-:W-:Y:S01]  /*9f80*/  IMAD.MOV.U32 R39, RZ, RZ, R5 ;  /* 0x000000ffff277224 */ /* 0x004fe200078e0005 */
[----:B------:R-:W-:Y:S02]  /*9f90*/  CS2R R4, SRZ ;  /* 0x0000000000047805 */ /* 0x000fe4000001ff00 */
[----:B------:R-:W-:-:S02]  /*9fa0*/  CS2R R8, SRZ ;  /* 0x0000000000087805 */ /* 0x000fc4000001ff00 */
[----:B------:R-:W-:Y:S02]  /*9fb0*/  VIMNMX R0, R73, 0xc0, PT ;  /* 0x000000c049007848 */ /* 0x000fe40003fe0100 */
        /* <DEDUP_REMOVED lines=10> */
[----:B---3--:R-:W-:Y:S01]  /*a060*/  LEA.HI R0, R54, R54, RZ, 0x1 ;  /* 0x0000003636007211 */ /* 0x008fe200078f08ff */
        /* <DEDUP_REMOVED lines=33> */
.L_x_11402:
[----:B------:R-:W-:Y:S05]  /*a280*/  BSYNC B1 ;  /* 0x0000000000017941 */ /* 0x000fea0003800000 */
.L_x_11401:
        /* <DEDUP_REMOVED lines=51> */
.L_x_11700:
[----:B------:R-:W-:Y:S05]  /*a5c0*/  BSYNC B1 ;  /* 0x0000000000017941 */ /* 0x000fea0003800000 */
.L_x_11403:
        /* <DEDUP_REMOVED lines=14> */
[----:B------:R-:W0:Y:S01]  /*a6b0*/  S2R R37, SR_TID.X ;  /* 0x0000000000257919 */ /* 0x000e220000002100 */
[----:B-----5:R-:W-:Y:S02]  /*a6c0*/  LOP3.LUT R36, R83, 0x18, R136, 0xf8, !PT ;  /* 0x0000001853247812 */ /* 0x020fe400078ef888 */
[----:B------:R-:W-:Y:S02]  /*a6d0*/  SHF.R.U64 R73, R4, 0x10, R5 ;  /* 0x0000001004497819 */ /* 0x000fe40000001205 */
[----:B------:R-:W-:Y:S02]  /*a6e0*/  LOP3.LUT R36, R36, R79, RZ, 0x3c, !PT ;  /* 0x0000004f24247212 */ /* 0x000fe400078e3cff */
[----:B------:R-:W-:Y:S02]  /*a6f0*/  SHF.R.U64 R71, R24, 0x10, R25 ;  /* 0x0000001018477819 */ /* 0x000fe40000001219 */
[--C-:B------:R-:W-:Y:S01]  /*a700*/  SHF.R.U64 R24, R26, 0x10, R27.reuse ;  /* 0x000000101a187819 */ /* 0x100fe2000000121b */
[----:B------:R-:W-:Y:S01]  /*a710*/  IMAD.IADD R38, R81, 0x1, R36 ;  /* 0x0000000151267824 */ /* 0x000fe200078e0224 */
[----:B------:R-:W-:-:S02]  /*a720*/  SHF.R.U32.HI R27, RZ, 0x10, R27 ;  /* 0x00000010ff1b7819 */ /* 0x000fc4000001161b */
[----:B------:R-:W-:Y:S02]  /*a730*/  PRMT R73, R65, 0x5410, R73 ;  /* 0x0000541041497816 */ /* 0x000fe40000000049 */
[----:B------:R-:W-:Y:S02]  /*a740*/  SHF.R.U32.HI R75, RZ, 0x10, R5 ;  /* 0x00000010ff4b7819 */ /* 0x000fe40000011605 */
[----:B------:R-:W-:Y:S01]  /*a750*/  SHF.R.U64 R26, R6, 0x10, R7 ;  /* 0x00000010061a7819 */ /* 0x000fe20000001207 */
[----:B------:R-:W-:Y:S01]  /*a760*/  IMAD.U32 R76, R73, 0x10000, RZ ;  /* 0x00010000494c7824 */ /* 0x000fe200078e00ff */
[----:B------:R-:W-:Y:S02]  /*a770*/  PRMT R71, R67, 0x5410, R71 ;  /* 0x0000541043477816 */ /* 0x000fe40000000047 */
[----:B------:R-:W-:Y:S02]  /*a780*/  SHF.R.U32.HI R6, RZ, 0x10, R7 ;  /* 0x00000010ff067819 */ /* 0x000fe40000011607 */
[----:B------:R-:W-:-:S02]  /*a790*/  PRMT R4, R68, 0x5410, R27 ;  /* 0x0000541044047816 */ /* 0x000fc4000000001b */
[----:B------:R-:W-:Y:S02]  /*a7a0*/  SHF.R.U32.HI R72, RZ, 0x10, R25 ;  /* 0x00000010ff487819 */ /* 0x000fe40000011619 */
[----:B------:R-:W-:Y:S02]  /*a7b0*/  PRMT R75, R66, 0x5410, R75 ;  /* 0x00005410424b7816 */ /* 0x000fe4000000004b */
[----:B------:R-:W-:Y:S02]  /*a7c0*/  PRMT R6, R49, 0x5432, R6 ;  /* 0x0000543231067816 */ /* 0x000fe40000000006 */
[----:B------:R-:W-:Y:S01]  /*a7d0*/  PRMT R72, R50, 0x5432, R72 ;  /* 0x0000543232487816 */ /* 0x000fe20000000048 */
[----:B0-----:R-:W-:Y:S01]  /*a7e0*/  VIADD R37, R37, 0xffffff80 ;  /* 0xffffff8025257836 */ /* 0x001fe20000000000 */
[----:B------:R-:W-:Y:S01]  /*a7f0*/  LOP3.LUT R73, R73, 0xffff0000, RZ, 0xc0, !PT ;  /* 0xffff000049497812 */ /* 0x000fe200078ec0ff */
[----:B------:R-:W-:Y:S01]  /*a800*/  IMAD.U32 R77, R6, 0x10000, RZ ;  /* 0x00010000064d7824 */ /* 0x000fe200078e00ff */
[----:B------:R-:W-:Y:S01]  /*a810*/  PRMT R26, R48, 0x5432, R26 ;  /* 0x00005432301a7816 */ /* 0x000fe2000000001a */
[----:B------:R-:W-:Y:S01]  /*a820*/  IMAD.U32 R78, R75, 0x10000, RZ ;  /* 0x000100004b4e7824 */ /* 0x000fe200078e00ff */
[----:B------:R-:W-:-:S02]  /*a830*/  LEA.HI R0, R37, R37, RZ, 0x1 ;  /* 0x0000002525007211 */ /* 0x000fc400078f08ff */
[----:B------:R-:W-:Y:S02]  /*a840*/  LOP3.LUT R75, R75, 0xffff0000, RZ, 0xc0, !PT ;  /* 0xffff00004b4b7812 */ /* 0x000fe400078ec0ff */
[----:B------:R-:W-:Y:S02]  /*a850*/  LOP3.LUT R0, R0, 0xfffffffe, RZ, 0xc0, !PT ;  /* 0xfffffffe00007812 */ /* 0x000fe400078ec0ff */
[----:B------:R-:W-:-:S03]  /*a860*/  PRMT R24, R51, 0x5432, R24 ;  /* 0x0000543233187816 */ /* 0x000fc60000000018 */
[----:B------:R-:W-:-:S05]  /*a870*/  IMAD.IADD R0, R37, 0x1, -R0 ;  /* 0x0000000125007824 */ /* 0x000fca00078e0a00 */
[----:B------:R-:W-:-:S04]  /*a880*/  LEA.HI R0, R3, R0, RZ, 0x1d ;  /* 0x0000000003007211 */ /* 0x000fc800078fe8ff */
[----:B------:R-:W-:-:S04]  /*a890*/  SHF.R.S32.HI R37, RZ, 0x1f, R0 ;  /* 0x0000001fff257819 */ /* 0x000fc80000011400 */
[----:B------:R-:W-:Y:S01]  /*a8a0*/  LEA.HI R37, R37, R0, RZ, 0x2 ;  /* 0x0000000025257211 */ /* 0x000fe200078f10ff */
[----:B------:R-:W-:-:S03]  /*a8b0*/  IMAD.SHL.U32 R0, R0, 0x8, RZ ;  /* 0x0000000800007824 */ /* 0x000fc600078e00ff */
[----:B------:R-:W-:Y:S02]  /*a8c0*/  SHF.R.S32.HI R37, RZ, 0x2, R37 ;  /* 0x00000002ff257819 */ /* 0x000fe40000011425 */
[----:B------:R-:W-:Y:S02]  /*a8d0*/  LOP3.LUT R36, R83, 0x18, R0, 0xf8, !PT ;  /* 0x0000001853247812 */ /* 0x000fe400078ef800 */
[----:B------:R-:W-:Y:S01]  /*a8e0*/  LEA R0, R38, UR38, 0x1 ;  /* 0x0000002626007c11 */ /* 0x000fe2000f8e08ff */
[----:B------:R-:W-:Y:S01]  /*a8f0*/  IMAD R37, R37, 0x1800, R81 ;  /* 0x0000180025257824 */ /* 0x000fe200078e0251 */
[----:B------:R-:W-:-:S05]  /*a900*/  LOP3.LUT R36, R36, R79, RZ, 0x3c, !PT ;  /* 0x0000004f24247212 */ /* 0x000fca00078e3cff */
[----:B------:R-:W-:Y:S02]  /*a910*/  IMAD.IADD R41, R37, 0x1, R36 ;  /* 0x0000000125297824 */ /* 0x000fe400078e0224 */
[----:B------:R-:W0:Y:S02]  /*a920*/  LDS.128 R36, [R0] ;  /* 0x0000000000247984 */ /* 0x000e240000000c00 */
        /* <DEDUP_REMOVED lines=9> */
[C---:B-1----:R-:W-:Y:S01]  /*a9c0*/  LOP3.LUT R39, R40.reuse, 0xffff0000, RZ, 0xc0, !PT ;  /* 0xffff000028277812 */ /* 0x042fe200078ec0ff */
[----:B------:R-:W-:Y:S01]  /*a9d0*/  IMAD.U32 R27, R40, 0x10000, RZ ;  /* 0x00010000281b7824 */ /* 0x000fe200078e00ff */
[----:B------:R-:W-:Y:S01]  /*a9e0*/  LOP3.LUT R40, R41, 0xffff0000, RZ, 0xc0, !PT ;  /* 0xffff000029287812 */ /* 0x000fe200078ec0ff */
[----:B------:R-:W-:Y:S01]  /*a9f0*/  IMAD.U32 R70, R43, 0x10000, RZ ;  /* 0x000100002b467824 */ /* 0x000fe200078e00ff */
[----:B------:R-:W-:Y:S01]  /*aa00*/  LOP3.LUT R25, R42, 0xffff0000, RZ, 0xc0, !PT ;  /* 0xffff00002a197812 */ /* 0x000fe200078ec0ff */
[C---:B------:R-:W-:Y:S01]  /*aa10*/  FMUL.FTZ R74, R27.reuse, R76 ;  /* 0x0000004c1b4a7220 */ /* 0x040fe20000410000 */
[-C--:B------:R-:W-:Y:S01]  /*aa20*/  FMUL.FTZ R80, R27, R36.reuse ;  /* 0x000000241b507220 */ /* 0x080fe20000410000 */
[----:B------:R-:W-:Y:S01]  /*aa30*/  IMAD.U32 R69, R41, 0x10000, RZ ;  /* 0x0001000029457824 */ /* 0x000fe200078e00ff */
[----:B------:R-:W-:Y:S01]  /*aa40*/  LOP3.LUT R71, R71, 0xffff0000, RZ, 0xc0, !PT ;  /* 0xffff000047477812 */ /* 0x000fe200078ec0ff */
[----:B------:R-:W-:Y:S01]  /*aa50*/  FFMA.FTZ R27, R65, R36, -R74 ;  /* 0x00000024411b7223 */ /* 0x000fe2000001084a */
[----:B------:R-:W-:-:S02]  /*aa60*/  IMAD.U32 R74, R72, 0x10000, RZ ;  /* 0x00010000484a7824 */ /* 0x000fc400078e00ff */
[----:B------:R-:W-:Y:S01]  /*aa70*/  FFMA.FTZ R36, R65, R76, R80 ;  /* 0x0000004c41247223 */ /* 0x000fe20000010050 */
[----:B------:R-:W-:Y:S01]  /*aa80*/  IMAD.U32 R41, R42, 0x10000, RZ ;  /* 0x000100002a297824 */ /* 0x000fe200078e00ff */
[----:B------:R-:W-:Y:S01]  /*aa90*/  LOP3.LUT R42, R43, 0xffff0000, RZ, 0xc0, !PT ;  /* 0xffff00002b2a7812 */ /* 0x000fe200078ec0ff */
[----:B------:R-:W-:Y:S02]  /*aaa0*/  IMAD.U32 R43, R4, 0x10000, RZ ;  /* 0x00010000042b7824 */ /* 0x000fe400078e00ff */
[----:B------:R-:W-:Y:S01]  /*aab0*/  FMUL.FTZ R65, R70, R77 ;  /* 0x0000004d46417220 */ /* 0x000fe20000410000 */
[----:B------:R-:W-:Y:S02]  /*aac0*/  IMAD.U32 R67, R37, 0x10000, RZ ;  /* 0x0001000025437824 */ /* 0x000fe400078e00ff */
[C---:B------:R-:W-:Y:S01]  /*aad0*/  FMUL.FTZ R76, R69.reuse, R74 ;  /* 0x0000004a454c7220 */ /* 0x040fe20000410000 */
[----:B------:R-:W-:Y:S01]  /*aae0*/  LOP3.LUT R72, R72, 0xffff0000, RZ, 0xc0, !PT ;  /* 0xffff000048487812 */ /* 0x000fe200078ec0ff */
[-C--:B------:R-:W-:Y:S01]  /*aaf0*/  FMUL.FTZ R70, R70, R43.reuse ;  /* 0x0000002b46467220 */ /* 0x080fe20000410000 */
[----:B------:R-:W-:Y:S01]  /*ab00*/  FFMA.FTZ R65, R68, R43, -R65 ;  /* 0x0000002b44417223 */ /* 0x000fe20000010841 */
[-C--:B------:R-:W-:Y:S01]  /*ab10*/  FMUL.FTZ R82, R69, R78.reuse ;  /* 0x0000004e45527220 */ /* 0x080fe20000410000 */
[----:B------:R-:W-:Y:S01]  /*ab20*/  FFMA.FTZ R76, R67, R78, R76 ;  /* 0x0000004e434c7223 */ /* 0x000fe2000001004c */
[----:B------:R-:W-:Y:S01]  /*ab30*/  FMUL.FTZ R43, R39, R73 ;  /* 0x00000049272b7220 */ /* 0x000fe20000410000 */
[----:B------:R-:W-:Y:S01]  /*ab40*/  LOP3.LUT R37, R37, 0xffff0000, RZ, 0xc0, !PT ;  /* 0xffff000025257812 */ /* 0x000fe200078ec0ff */
[----:B------:R-:W-:Y:S01]  /*ab50*/  FMUL.FTZ R39, R39, R71 ;  /* 0x0000004727277220 */ /* 0x000fe20000410000 */
[C---:B------:R-:W-:Y:S01]  /*ab60*/  FMUL.FTZ R78, R40.reuse, R75 ;  /* 0x0000004b284e7220 */ /* 0x040fe20000410000 */
[----:B------:R-:W-:Y:S01]  /*ab70*/  FMUL.FTZ R40, R40, R72 ;  /* 0x0000004828287220 */ /* 0x000fe20000410000 */
[----:B------:R-:W-:Y:S01]  /*ab80*/  FFMA.FTZ R77, R68, R77, R70 ;  /* 0x0000004d444d7223 */ /* 0x000fe20000010046 */
[----:B------:R-:W-:Y:S01]  /*ab90*/  FFMA.FTZ R82, R67, R74, -R82 ;  /* 0x0000004a43527223 */ /* 0x000fe20000010852 */
[----:B------:R-:W-:-:S02]  /*aba0*/  IMAD.U32 R70, R26, 0x10000, RZ ;  /* 0x000100001a467824 */ /* 0x000fc400078e00ff */
[----:B------:R-:W-:Y:S01]  /*abb0*/  FFMA.FTZ R74, R66, R71, -R43 ;  /* 0x00000047424a7223 */ /* 0x000fe2000001082b */
[----:B------:R-:W-:Y:S02]  /*abc0*/  IMAD.U32 R68, R24, 0x10000, RZ ;  /* 0x0001000018447824 */ /* 0x000fe400078e00ff */
[----:B------:R-:W-:Y:S01]  /*abd0*/  FFMA.FTZ R73, R66, R73, R39 ;  /* 0x0000004942497223 */ /* 0x000fe20000010027 */
[----:B------:R-:W-:Y:S01]  /*abe0*/  LOP3.LUT R26, R26, 0xffff0000, RZ, 0xc0, !PT ;  /* 0xffff00001a1a7812 */ /* 0x000fe200078ec0ff */
[C---:B------:R-:W-:Y:S01]  /*abf0*/  FFMA.FTZ R43, R37.reuse, R72, -R78 ;  /* 0x00000048252b7223 */ /* 0x040fe2000001084e */
[----:B------:R-:W-:Y:S01]  /*ac00*/  FFMA.FTZ R75, R37, R75, R40 ;  /* 0x0000004b254b7223 */ /* 0x000fe20000010028 */
[----:B------:R-:W-:Y:S01]  /*ac10*/  LOP3.LUT R39, R6, 0xffff0000, RZ, 0xc0, !PT ;  /* 0xffff000006277812 */ /* 0x000fe200078ec0ff */
[C---:B------:R-:W-:Y:S01]  /*ac20*/  FMUL.FTZ R66, R41.reuse, R70 ;  /* 0x0000004629427220 */ /* 0x040fe20000410000 */
[----:B------:R-:W-:Y:S01]  /*ac30*/  LOP3.LUT R24, R24, 0xffff0000, RZ, 0xc0, !PT ;  /* 0xffff000018187812 */ /* 0x000fe200078ec0ff */
[----:B------:R-:W-:Y:S01]  /*ac40*/  FMUL.FTZ R40, R41, R68 ;  /* 0x0000004429287220 */ /* 0x000fe20000410000 */
[----:B------:R-:W-:Y:S01]  /*ac50*/  LOP3.LUT R37, R4, 0xffff0000, RZ, 0xc0, !PT ;  /* 0xffff000004257812 */ /* 0x000fe200078ec0ff */
[C---:B------:R-:W-:Y:S01]  /*ac60*/  FMUL.FTZ R4, R25.reuse, R26 ;  /* 0x0000001a19047220 */ /* 0x040fe20000410000 */
[C---:B------:R-:W-:Y:S01]  /*ac70*/  FMUL.FTZ R67, R42.reuse, R39 ;  /* 0x000000272a437220 */ /* 0x040fe20000410000 */
[----:B------:R-:W-:Y:S01]  /*ac80*/  FMUL.FTZ R25, R25, R24 ;  /* 0x0000001819197220 */ /* 0x000fe20000410000 */
[C---:B------:R-:W-:Y:S01]  /*ac90*/  FFMA.FTZ R66, R7.reuse, R68, -R66 ;  /* 0x0000004407427223 */ /* 0x040fe20000010842 */
[-C--:B------:R-:W-:Y:S01]  /*aca0*/  FMUL.FTZ R6, R42, R37.reuse ;  /* 0x000000252a067220 */ /* 0x080fe20000410000 */
[----:B------:R-:W-:Y:S01]  /*acb0*/  FFMA.FTZ R40, R7, R70, R40 ;  /* 0x0000004607287223 */ /* 0x000fe20000010028 */
        /* <DEDUP_REMOVED lines=14> */
.L_x_11406:
[----:B------:R-:W-:Y:S05]  /*ada0*/  BSYNC B1 ;  /* 0x0000000000017941 */ /* 0x000fea0003800000 */
.L_x_11405:
[----:B------:R-:W-:Y:S04]  /*adb0*/  BSSY B1, `(.L_x_11407) ;  /* 0x000006f000017945 */ /* 0x000fe80003800000 */
[----:B------:R-:W-:Y:S05]  /*adc0*/  @P1 BRA `(.L_x_11408) ;  /* 0x0000000400b41947 */ /* 0x000fea0003800000 */
[----:B------:R-:W-:Y:S02]  /*add0*/  LEA.HI R47, R3, R47, RZ, 0x1d ;  /* 0x0000002f032f7211 */ /* 0x000fe400078fe8ff */
[----:B------:R-:W-:Y:S02]  /*ade0*/  LEA.HI R45, R45, R46, RZ, 0x5 ;  /* 0x0000002e2d2d7211 */ /* 0x000fe400078f28ff */
[----:B0-----:R-:W-:Y:S01]  /*adf0*/  SHF.R.S32.HI R4, RZ, 0x1f, R47 ;  /* 0x0000001fff047819 */ /* 0x001fe2000001142f */
[----:B------:R-:W-:Y:S01]  /*ae00*/  IMAD.SHL.U32 R0, R47, 0x8, RZ ;  /* 0x000000082f007824 */ /* 0x000fe200078e00ff */
[----:B------:R-:W-:Y:S02]  /*ae10*/  SHF.R.S32.HI R45, RZ, 0x5, R45 ;  /* 0x00000005ff2d7819 */ /* 0x000fe4000001142d */
[----:B------:R-:W-:Y:S02]  /*ae20*/  LEA.HI R4, R4, R47, RZ, 0x2 ;  /* 0x0000002f04047211 */ /* 0x000fe400078f10ff */
[----:B-----5:R-:W-:Y:S01]  /*ae30*/  LOP3.LUT R0, R83, 0x18, R0, 0xf8, !PT ;  /* 0x0000001853007812 */ /* 0x020fe200078ef800 */
[----:B------:R-:W-:Y:S01]  /*ae40*/  IMAD R45, R45, 0x1800, R81 ;  /* 0x000018002d2d7824 */ /* 0x000fe200078e0251 */
[----:B------:R-:W-:-:S02]  /*ae50*/  SHF.R.S32.HI R4, RZ, 0x2, R4 ;  /* 0x00000002ff047819 */ /* 0x000fc40000011404 */
[----:B------:R-:W-:Y:S02]  /*ae60*/  LOP3.LUT R21, R83, 0x18, R21, 0xf8, !PT ;  /* 0x0000001853157812 */ /* 0x000fe400078ef815 */
[-C--:B------:R-:W-:Y:S01]  /*ae70*/  LOP3.LUT R5, R0, R79.reuse, RZ, 0x3c, !PT ;  /* 0x0000004f00057212 */ /* 0x080fe200078e3cff */
[----:B------:R-:W-:Y:S01]  /*ae80*/  IMAD R4, R4, 0x1800, R81 ;  /* 0x0000180004047824 */ /* 0x000fe200078e0251 */
[----:B------:R-:W-:Y:S02]  /*ae90*/  LOP3.LUT R6, R21, R79, RZ, 0x3c, !PT ;  /* 0x0000004f15067212 */ /* 0x000fe400078e3cff */
[----:B------:R-:W-:Y:S01]  /*aea0*/  SHF.R.U64 R36, R28, 0x10, R29 ;  /* 0x000000101c247819 */ /* 0x000fe2000000121d */
[----:B------:R-:W-:Y:S01]  /*aeb0*/  IMAD.IADD R21, R4, 0x1, R5 ;  /* 0x0000000104157824 */ /* 0x000fe200078e0205 */
[--C-:B------:R-:W-:Y:S01]  /*aec0*/  SHF.R.U64 R28, R8, 0x10, R9.reuse ;  /* 0x00000010081c7819 */ /* 0x100fe20000001209 */
[----:B------:R-:W-:Y:S01]  /*aed0*/  IMAD.IADD R6, R45, 0x1, R6 ;  /* 0x000000012d067824 */ /* 0x000fe200078e0206 */
[----:B------:R-:W-:Y:S01]  /*aee0*/  SHF.R.U32.HI R9, RZ, 0x10, R9 ;  /* 0x00000010ff097819 */ /* 0x000fe20000011609 */
[----:B------:R-:W-:Y:S01]  /*aef0*/  IMAD R21, R21, 0x2, R2 ;  /* 0x0000000215157824 */ /* 0x000fe200078e0202 */
[----:B------:R-:W-:-:S02]  /*af00*/  PRMT R61, R61, 0x5410, R36 ;  /* 0x000054103d3d7816 */ /* 0x000fc40000000024 */
[----:B------:R-:W-:Y:S02]  /*af10*/  LEA R0, R6, UR38, 0x1 ;  /* 0x0000002606007c11 */ /* 0x000fe4000f8e08ff */
[----:B------:R-:W0:Y:S01]  /*af20*/  LDS.128 R24, [R21+0xc400] ;  /* 0x00c4000015187984 */ /* 0x000e220000000c00 */
[----:B------:R-:W-:Y:S01]  /*af30*/  PRMT R57, R57, 0x5410, R28 ;  /* 0x0000541039397816 */ /* 0x000fe2000000001c */
[----:B------:R-:W-:Y:S01]  /*af40*/  IMAD.U32 R37, R61, 0x10000, RZ ;  /* 0x000100003d257824 */ /* 0x000fe200078e00ff */
[----:B------:R-:W-:Y:S01]  /*af50*/  SHF.R.U32.HI R29, RZ, 0x10, R29 ;  /* 0x00000010ff1d7819 */ /* 0x000fe2000001161d */
[----:B------:R-:W1:Y:S01]  /*af60*/  LDS.128 R4, [R0] ;  /* 0x0000000000047984 */ /* 0x000e620000000c00 */
[----:B------:R-:W-:Y:S01]  /*af70*/  SHF.R.U64 R8, R10, 0x10, R11 ;  /* 0x000000100a087819 */ /* 0x000fe2000000120b */
[----:B------:R-:W-:Y:S01]  /*af80*/  IMAD.U32 R39, R57, 0x10000, RZ ;  /* 0x0001000039277824 */ /* 0x000fe200078e00ff */
[----:B------:R-:W-:Y:S02]  /*af90*/  PRMT R58, R58, 0x5410, R9 ;  /* 0x000054103a3a7816 */ /* 0x000fe40000000009 */
[----:B------:R-:W-:-:S02]  /*afa0*/  SHF.R.U64 R30, R30, 0x10, R31 ;  /* 0x000000101e1e7819 */ /* 0x000fc4000000121f */
[----:B------:R-:W-:Y:S01]  /*afb0*/  SHF.R.U32.HI R11, RZ, 0x10, R11 ;  /* 0x00000010ff0b7819 */ /* 0x000fe2000001160b */
        /* <DEDUP_REMOVED lines=10> */
[----:B------:R-:W-:Y:S02]  /*b060*/  PRMT R63, R63, 0x5410, R30 ;  /* 0x000054103f3f7816 */ /* 0x000fe4000000001e */
[----:B------:R-:W-:Y:S01]  /*b070*/  LOP3.LUT R60, R60, 0xffff0000, RZ, 0xc0, !PT ;  /* 0xffff00003c3c7812 */ /* 0x000fe200078ec0ff */
[C---:B0-----:R-:W-:Y:S01]  /*b080*/  IMAD.U32 R28, R24.reuse, 0x10000, RZ ;  /* 0x00010000181c7824 */ /* 0x041fe200078e00ff */
[----:B------:R-:W-:Y:S01]  /*b090*/  LOP3.LUT R24, R24, 0xffff0000, RZ, 0xc0, !PT ;  /* 0xffff000018187812 */ /* 0x000fe200078ec0ff */
[C---:B------:R-:W-:Y:S01]  /*b0a0*/  IMAD.U32 R29, R25.reuse, 0x10000, RZ ;  /* 0x00010000191d7824 */ /* 0x040fe200078e00ff */
[----:B------:R-:W-:Y:S01]  /*b0b0*/  LOP3.LUT R25, R25, 0xffff0000, RZ, 0xc0, !PT ;  /* 0xffff000019197812 */ /* 0x000fe200078ec0ff */
[----:B-1----:R-:W-:-:S02]  /*b0c0*/  IMAD.U32 R8, R4, 0x10000, RZ ;  /* 0x0001000004087824 */ /* 0x002fc400078e00ff */
[C---:B------:R-:W-:Y:S01]  /*b0d0*/  FMUL.FTZ R41, R28.reuse, R39 ;  /* 0x000000271c297220 */ /* 0x040fe20000410000 */
[-C--:B------:R-:W-:Y:S01]  /*b0e0*/  FMUL.FTZ R43, R28, R37.reuse ;  /* 0x000000251c2b7220 */ /* 0x080fe20000410000 */
[----:B------:R-:W-:Y:S02]  /*b0f0*/  IMAD.U32 R28, R62, 0x10000, RZ ;  /* 0x000100003e1c7824 */ /* 0x000fe400078e00ff */
[----:B------:R-:W-:Y:S01]  /*b100*/  FMUL.FTZ R40, R29, R36 ;  /* 0x000000241d287220 */ /* 0x000fe20000410000 */
[----:B------:R-:W-:Y:S02]  /*b110*/  IMAD.U32 R9, R5, 0x10000, RZ ;  /* 0x0001000005097824 */ /* 0x000fe400078e00ff */
[C---:B------:R-:W-:Y:S01]  /*b120*/  FFMA.FTZ R41, R8.reuse, R37, -R41 ;  /* 0x0000002508297223 */ /* 0x040fe20000010829 */
[----:B------:R-:W-:Y:S02]  /*b130*/  IMAD.U32 R31, R27, 0x10000, RZ ;  /* 0x000100001b1f7824 */ /* 0x000fe400078e00ff */
[----:B------:R-:W-:Y:S01]  /*b140*/  FFMA.FTZ R43, R8, R39, R43 ;  /* 0x00000027082b7223 */ /* 0x000fe2000001002b */
[----:B------:R-:W-:-:S02]  /*b150*/  IMAD.U32 R8, R64, 0x10000, RZ ;  /* 0x0001000040087824 */ /* 0x000fc400078e00ff */
[-C--:B------:R-:W-:Y:S01]  /*b160*/  FMUL.FTZ R42, R29, R28.reuse ;  /* 0x0000001c1d2a7220 */ /* 0x080fe20000410000 */
[----:B------:R-:W-:Y:S01]  /*b170*/  FFMA.FTZ R40, R9, R28, -R40 ;  /* 0x0000001c09287223 */ /* 0x000fe20000010828 */
[----:B------:R-:W-:Y:S01]  /*b180*/  FMUL.FTZ R28, R31, R38 ;  /* 0x000000261f1c7220 */ /* 0x000fe20000410000 */
[----:B------:R-:W-:Y:S01]  /*b190*/  LOP3.LUT R4, R4, 0xffff0000, RZ, 0xc0, !PT ;  /* 0xffff000004047812 */ /* 0x000fe200078ec0ff */
[----:B------:R-:W-:Y:S02]  /*b1a0*/  IMAD.U32 R11, R7, 0x10000, RZ ;  /* 0x00010000070b7824 */ /* 0x000fe400078e00ff */
[----:B------:R-:W-:Y:S01]  /*b1b0*/  FMUL.FTZ R31, R31, R8 ;  /* 0x000000081f1f7220 */ /* 0x000fe20000410000 */
[----:B------:R-:W-:Y:S01]  /*b1c0*/  FFMA.FTZ R42, R9, R36, R42 ;  /* 0x00000024092a7223 */ /* 0x000fe2000001002a */
[----:B------:R-:W-:Y:S01]  /*b1d0*/  LOP3.LUT R62, R62, 0xffff0000, RZ, 0xc0, !PT ;  /* 0xffff00003e3e7812 */ /* 0x000fe200078ec0ff */
[C---:B------:R-:W-:Y:S01]  /*b1e0*/  FMUL.FTZ R9, R24.reuse, R57 ;  /* 0x0000003918097220 */ /* 0x040fe20000410000 */
[----:B------:R-:W-:Y:S01]  /*b1f0*/  LOP3.LUT R5, R5, 0xffff0000, RZ, 0xc0, !PT ;  /* 0xffff000005057812 */ /* 0x000fe200078ec0ff */
        /* <DEDUP_REMOVED lines=10> */
[----:B------:R-:W-:Y:S02]  /*b2a0*/  IMAD.U32 R10, R6, 0x10000, RZ ;  /* 0x00010000060a7824 */ /* 0x000fe400078e00ff */
        /* <DEDUP_REMOVED lines=15> */
[----:B------:R-:W-:Y:S01]  /*b3a0*/  LOP3.LUT R7, R7, 0xffff0000, RZ, 0xc0, !PT ;  /* 0xffff000007077812 */ /* 0x000fe200078ec0ff */
[----:B------:R-:W-:Y:S01]  /*b3b0*/  FMUL.FTZ R27, R27, R64 ;  /* 0x000000401b1b7220 */ /* 0x000fe20000410000 */
[----:B------:R-:W-:Y:S01]  /*b3c0*/  F2FP.BF16.F32.PACK_AB R9, R31, R42 ;  /* 0x0000002a1f09723e */ /* 0x000fe200000010ff */
        /* <DEDUP_REMOVED lines=13> */
.L_x_11408:
[----:B------:R-:W-:Y:S05]  /*b4a0*/  BSYNC B1 ;  /* 0x0000000000017941 */ /* 0x000fea0003800000 */
.L_x_11407:
[----:B------:R-:W-:Y:S05]  /*b4b0*/  @P2 BRA `(.L_x_11389) ;  /* 0x00000004009c2947 */ /* 0x000fea0003800000 */
[----:B------:R-:W2:Y:S01]  /*b4c0*/  LDL R36, [R1+0x60] ;  /* 0x0000600001247983 */ /* 0x000ea20000100800 */
[----:B------:R-:W-:Y:S02]  /*b4d0*/  LEA.HI R3, R3, R20, RZ, 0x1d ;  /* 0x0000001403037211 */ /* 0x000fe400078fe8ff */
[----:B0-----:R-:W-:Y:S02]  /*b4e0*/  SHF.R.U64 R27, R32, 0x10, R33 ;  /* 0x00000010201b7819 */ /* 0x001fe40000001221 */
[----:B-1----:R-:W-:Y:S02]  /*b4f0*/  SHF.R.S32.HI R0, RZ, 0x1f, R3 ;  /* 0x0000001fff007819 */ /* 0x002fe40000011403 */
[----:B------:R-:W-:Y:S02]  /*b500*/  SHF.R.U64 R21, R12, 0x10, R13 ;  /* 0x000000100c157819 */ /* 0x000fe4000000120d */
[----:B------:R-:W-:Y:S01]  /*b510*/  LEA.HI R0, R0, R3, RZ, 0x2 ;  /* 0x0000000300007211 */ /* 0x000fe200078f10ff */
[----:B------:R-:W-:Y:S01]  /*b520*/  IMAD.SHL.U32 R3, R3, 0x8, RZ ;  /* 0x0000000803037824 */ /* 0x000fe200078e00ff */
[----:B------:R-:W-:-:S02]  /*b530*/  PRMT R52, R52, 0x5410, R27 ;  /* 0x0000541034347816 */ /* 0x000fc4000000001b */
[----:B------:R-:W-:Y:S02]  /*b540*/  SHF.R.S32.HI R0, RZ, 0x2, R0 ;  /* 0x00000002ff007819 */ /* 0x000fe40000011400 */
[----:B-----5:R-:W-:Y:S01]  /*b550*/  LOP3.LUT R3, R83, 0x18, R3, 0xf8, !PT ;  /* 0x0000001853037812 */ /* 0x020fe200078ef803 */
[----:B------:R-:W-:Y:S01]  /*b560*/  IMAD.U32 R26, R52, 0x10000, RZ ;  /* 0x00010000341a7824 */ /* 0x000fe200078e00ff */
[----:B------:R-:W-:Y:S01]  /*b570*/  PRMT R48, R48, 0x5410, R21 ;  /* 0x0000541030307816 */ /* 0x000fe20000000015 */
[----:B------:R-:W-:Y:S01]  /*b580*/  IMAD R0, R0, 0x1800, R81 ;  /* 0x0000180000007824 */ /* 0x000fe200078e0251 */
[----:B------:R-:W-:Y:S02]  /*b590*/  LOP3.LUT R3, R3, R79, RZ, 0x3c, !PT ;  /* 0x0000004f03037212 */ /* 0x000fe400078e3cff */
[----:B------:R-:W-:Y:S01]  /*b5a0*/  SHF.R.U32.HI R12, RZ, 0x10, R13 ;  /* 0x00000010ff0c7819 */ /* 0x000fe2000001160d */
[----:B------:R-:W-:Y:S01]  /*b5b0*/  IMAD.U32 R28, R48, 0x10000, RZ ;  /* 0x00010000301c7824 */ /* 0x000fe200078e00ff */
[----:B------:R-:W-:Y:S01]  /*b5c0*/  SHF.R.U32.HI R32, RZ, 0x10, R33 ;  /* 0x00000010ff207819 */ /* 0x000fe20000011621 */
[----:B------:R-:W-:Y:S01]  /*b5d0*/  IMAD.IADD R3, R0, 0x1, R3 ;  /* 0x0000000100037824 */ /* 0x000fe200078e0203 */
[----:B------:R-:W-:-:S02]  /*b5e0*/  SHF.R.U64 R25, R34, 0x10, R35 ;  /* 0x0000001022197819 */ /* 0x000fc40000001223 */
[----:B------:R-:W-:Y:S01]  /*b5f0*/  SHF.R.U32.HI R34, RZ, 0x10, R35 ;  /* 0x00000010ff227819 */ /* 0x000fe20000011623 */
[----:B------:R-:W-:Y:S01]  /*b600*/  IMAD R0, R3, 0x2, R2 ;  /* 0x0000000203007824 */ /* 0x000fe200078e0202 */
[--C-:B------:R-:W-:Y:S02]  /*b610*/  SHF.R.U64 R3, R14, 0x10, R15.reuse ;  /* 0x000000100e037819 */ /* 0x100fe4000000120f */
[----:B------:R-:W-:Y:S02]  /*b620*/  SHF.R.U32.HI R14, RZ, 0x10, R15 ;  /* 0x00000010ff0e7819 */ /* 0x000fe4000001160f */
[----:B------:R-:W0:Y:S01]  /*b630*/  LDS.128 R8, [R0+0xc400] ;  /* 0x00c4000000087984 */ /* 0x000e220000000c00 */
[----:B------:R-:W-:Y:S02]  /*b640*/  PRMT R49, R49, 0x5410, R12 ;  /* 0x0000541031317816 */ /* 0x000fe4000000000c */
[----:B------:R-:W-:Y:S02]  /*b650*/  PRMT R51, R51, 0x5410, R14 ;  /* 0x0000541033337816 */ /* 0x000fe4000000000e */
[----:B------:R-:W-:-:S02]  /*b660*/  PRMT R53, R53, 0x5410, R32 ;  /* 0x0000541035357816 */ /* 0x000fc40000000020 */
[----:B------:R-:W-:Y:S01]  /*b670*/  PRMT R50, R50, 0x5410, R3 ;  /* 0x0000541032327816 */ /* 0x000fe20000000003 */
[----:B------:R-:W-:Y:S01]  /*b680*/  IMAD.U32 R27, R51, 0x10000, RZ ;  /* 0x00010000331b7824 */ /* 0x000fe200078e00ff */
[----:B------:R-:W-:Y:S02]  /*b690*/  PRMT R55, R55, 0x5410, R34 ;  /* 0x0000541037377816 */ /* 0x000fe40000000022 */
[----:B------:R-:W-:Y:S01]  /*b6a0*/  PRMT R54, R54, 0x5410, R25 ;  /* 0x0000541036367816 */ /* 0x000fe20000000019 */
[----:B------:R-:W-:Y:S02]  /*b6b0*/  IMAD.U32 R25, R49, 0x10000, RZ ;  /* 0x0001000031197824 */ /* 0x000fe400078e00ff */
        /* <DEDUP_REMOVED lines=8> */
[----:B------:R-:W-:Y:S01]  /*b740*/  IMAD.U32 R15, R53, 0x10000, RZ ;  /* 0x00010000350f7824 */ /* 0x000fe200078e00ff */
[----:B------:R-:W-:Y:S01]  /*b750*/  LOP3.LUT R11, R11, 0xffff0000, RZ, 0xc0, !PT ;  /* 0xffff00000b0b7812 */ /* 0x000fe200078ec0ff */
[----:B------:R-:W-:Y:S01]  /*b760*/  FMUL.FTZ R33, R24, R27 ;  /* 0x0000001b18217220 */ /* 0x000fe20000410000 */
[----:B------:R-:W-:Y:S02]  /*b770*/  IMAD.U32 R21, R10, 0x10000, RZ ;  /* 0x000100000a157824 */ /* 0x000fe400078e00ff */
        /* <DEDUP_REMOVED lines=12> */
[----:B------:R-:W-:Y:S01]  /*b840*/  IMAD.U32 R14, R7, 0x10000, RZ ;  /* 0x00010000070e7824 */ /* 0x000fe200078e00ff */
[----:B------:R-:W-:Y:S01]  /*b850*/  LOP3.LUT R15, R48, 0xffff0000, RZ, 0xc0, !PT ;  /* 0xffff0000300f7812 */ /* 0x000fe200078ec0ff */
[----:B------:R-:W-:Y:S01]  /*b860*/  FMUL.FTZ R24, R24, R3 ;  /* 0x0000000318187220 */ /* 0x000fe20000410000 */
[----:B------:R-:W-:Y:S01]  /*b870*/  FFMA.FTZ R31, R12, R25, R31 ;  /* 0x000000190c1f7223 */ /* 0x000fe2000001001f */
        /* <DEDUP_REMOVED lines=24> */
[-C--:B------:R-:W-:Y:S01]  /*ba00*/  FMUL.FTZ R10, R10, R3.reuse ;  /* 0x000000030a0a7220 */ /* 0x080fe20000410000 */
[----:B------:R-:W-:Y:S01]  /*ba10*/  LOP3.LUT R6, R6, 0xffff0000, RZ, 0xc0, !PT ;  /* 0xffff000006067812 */ /* 0x000fe200078ec0ff */
[----:B------:R-:W-:Y:S01]  /*ba20*/  FMUL.FTZ R20, R11, R8 ;  /* 0x000000080b147220 */ /* 0x000fe20000410000 */
[----:B------:R-:W-:Y:S01]  /*ba30*/  LOP3.LUT R7, R7, 0xffff0000, RZ, 0xc0, !PT ;  /* 0xffff000007077812 */ /* 0x000fe200078ec0ff */
[-C--:B------:R-:W-:Y:S02]  /*ba40*/  FMUL.FTZ R13, R11, R4.reuse ;  /* 0x000000040b0d7220 */ /* 0x080fe40000410000 */
        /* <DEDUP_REMOVED lines=14> */
.L_x_11389:
[----:B------:R-:W-:Y:S05]  /*bb30*/  BSYNC B0 ;  /* 0x0000000000007941 */ /* 0x000fea0003800000 */
.L_x_11382:
        /* <DEDUP_REMOVED lines=8> */
.L_x_11380:
[----:B0--3--:R-:W-:-:S05]  /*bbc0*/  IMAD.U32 R0, RZ, RZ, UR37 ;  /* 0x00000025ff007e24 */ /* 0x009fca000f8e00ff */
[----:B------:R-:W-:-:S13]  /*bbd0*/  ISETP.NE.AND P0, PT, R0, 0x3, PT ;  /* 0x000000030000780c */ /* 0x000fda0003f05270 */
[----:B------:R-:W-:Y:S05]  /*bbe0*/  @!P0 BRA `(.L_x_11409) ;  /* 0x0000000000048947 */ /* 0x000fea0003800000 */
[----:B------:R-:W-:Y:S01]  /*bbf0*/  BPT.TRAP 0x1 ;  /* 0x000000040000795c */ /* 0x000fe20000300000 */
.L_x_11409:
[----:B-12-4-:R-:W-:Y:S01]  /*bc00*/  IMAD R3, R16, 0x8, R2 ;  /* 0x0000000810037824 */ /* 0x016fe200078e0202 */
[----:B------:R-:W-:-:S04]  /*bc10*/  SHF.L.U32 R0, R18, 0x1f, RZ ;  /* 0x0000001f12007819 */ /* 0x000fc800000006ff */
[----:B------:R0:W1:Y:S01]  /*bc20*/  SYNCS.PHASECHK.TRANS64.TRYWAIT P2, [R3+URZ+0x2d830], R0 ;  /* 0x02d83000030075a7 */ /* 0x000062000804017f */
[----:B------:R-:W-:Y:S05]  /*bc30*/  @!P0 BRA `(.L_x_11410) ;  /* 0x0000000000048947 */ /* 0x000fea0003800000 */
[----:B------:R-:W-:Y:S01]  /*bc40*/  BPT.TRAP 0x1 ;  /* 0x000000040000795c */ /* 0x000fe20000300000 */
.L_x_11410:
[----:B------:R-:W2:Y:S02]  /*bc50*/  S2R R4, SR_TID.X ;  /* 0x0000000000047919 */ /* 0x000ea40000002100 */
[----:B--2---:R-:W-:-:S04]  /*bc60*/  LOP3.LUT R4, R4, 0x7f, RZ, 0xc0, !PT ;  /* 0x0000007f04047812 */ /* 0x004fc800078ec0ff */
[----:B------:R-:W-:Y:S01]  /*bc70*/  ISETP.NE.AND P1, PT, R4, RZ, PT ;  /* 0x000000ff0400720c */ /* 0x000fe20003f25270 */
[----:B-1----:R-:W-:-:S12]  /*bc80*/  @P2 BRA `(.L_x_11411) ;  /* 0x0000000000082947 */ /* 0x002fd80003800000 */
[----:B------:R-:W1:Y:S02]  /*bc90*/  SYNCS.PHASECHK.TRANS64.TRYWAIT P2, [R3+URZ+0x2d830], R0 ;  /* 0x02d83000030075a7 */ /* 0x000e64000804017f */
[----:B-1----:R-:W-:Y:S05]  /*bca0*/  @!P2 BRA `(.L_x_11412) ;  /* 0x000001740028a947 */ /* 0x002fea0003800000 */
.L_x_11411:
[----:B------:R-:W-:Y:S05]  /*bcb0*/  WARPSYNC.ALL ;  /* 0x0000000000007948 */ /* 0x000fea0003800000 */
[----:B01----:R-:W-:Y:S01]  /*bcc0*/  VIADD R0, R2, 0x15400 ;  /* 0x0001540002007836 */ /* 0x003fe20000000000 */
[----:B------:R-:W-:-:S04]  /*bcd0*/  LOP3.LUT R12, R44, 0x10000, RZ, 0xfc, !PT ;  /* 0x000100002c0c7812 */ /* 0x000fc800078efcff */
[----:B------:R-:W-:-:S04]  /*bce0*/  SHF.R.U32.HI R0, RZ, 0x4, R0 ;  /* 0x00000004ff007819 */ /* 0x000fc80000011600 */
[----:B------:R-:W-:-:S04]  /*bcf0*/  LOP3.LUT R0, R0, 0x3fff, RZ, 0xc0, !PT ;  /* 0x00003fff00007812 */ /* 0x000fc800078ec0ff */
[----:B------:R-:W-:Y:S01]  /*bd00*/  LOP3.LUT R4, R0, 0x10000, RZ, 0xfc, !PT ;  /* 0x0001000000047812 */ /* 0x000fe200078efcff */
[----:B------:R-:W-:Y:S02]  /*bd10*/  IMAD.MOV.U32 R13, RZ, RZ, -0x7fffffe0 ;  /* 0x80000020ff0d7424 */ /* 0x000fe400078e00ff */
[----:B------:R-:W-:Y:S01]  /*bd20*/  IMAD.MOV.U32 R5, RZ, RZ, -0x7fffffe0 ;  /* 0x80000020ff057424 */ /* 0x000fe200078e00ff */
[C---:B------:R-:W-:Y:S01]  /*bd30*/  R2UR UR4, R12.reuse ;  /* 0x000000000c0472ca */ /* 0x040fe200000e0000 */
[----:B------:R0:W-:Y:S01]  /*bd40*/  STL [R1+0x8], R4 ;  /* 0x0000080401007387 */ /* 0x0001e20000100800 */
[----:B------:R-:W-:Y:S01]  /*bd50*/  R2UR UR5, R13 ;  /* 0x000000000d0572ca */ /* 0x000fe200000e0000 */
[----:B-----5:R-:W-:Y:S01]  /*bd60*/  WARPGROUP.ARRIVE ;  /* 0x00000000000079c5 */ /* 0x020fe20000000000 */
[----:B------:R-:W-:Y:S01]  /*bd70*/  R2UR UR7, R5 ;  /* 0x00000000050772ca */ /* 0x000fe200000e0000 */
[----:B------:R-:W-:Y:S01]  /*bd80*/  VIADD R152, R12, 0x2 ;  /* 0x000000020c987836 */ /* 0x000fe20000000000 */
[----:B------:R-:W2:Y:S01]  /*bd90*/  LDL R8, [R1+0x44] ;  /* 0x0000440001087983 */ /* 0x000ea20000100800 */
[----:B------:R-:W-:Y:S01]  /*bda0*/  IMAD.MOV.U32 R153, RZ, RZ, -0x7fffffe0 ;  /* 0x80000020ff997424 */ /* 0x000fe200078e00ff */
[----:B------:R-:W1:Y:S01]  /*bdb0*/  LDC R0, c[0x0][0x448] ;  /* 0x00011200ff007b82 */ /* 0x000e620000000800 */
[----:B------:R-:W-:Y:S01]  /*bdc0*/  IMAD.MOV.U32 R7, RZ, RZ, -0x7fffffe0 ;  /* 0x80000020ff077424 */ /* 0x000fe200078e00ff */
[----:B------:R-:W2:Y:S01]  /*bdd0*/  LDL R91, [R1+0x1c] ;  /* 0x00001c00015b7983 */ /* 0x000ea20000100800 */
[----:B0-----:R-:W-:-:S05]  /*bde0*/  IMAD R4, R16, 0x600, R4 ;  /* 0x0000060010047824 */ /* 0x001fca00078e0204 */
[----:B------:R-:W-:-:S13]  /*bdf0*/  R2UR UR6, R4 ;  /* 0x00000000040672ca */ /* 0x000fda00000e0000 */
[----:B------:R-:W-:Y:S01]  /*be00*/  HGMMA.64x128x16.F32.BF16 R24, gdesc[UR4], RZ, !UPT, gsb0 ;  /* 0x01e00000041879f0 */ /* 0x000fe2000c0018ff */
[----:B------:R-:W-:Y:S01]  /*be10*/  VIADD R6, R4, 0x2 ;  /* 0x0000000204067836 */ /* 0x000fe20000000000 */
[----:B------:R-:W-:Y:S02]  /*be20*/  R2UR UR4, R152 ;  /* 0x00000000980472ca */ /* 0x000fe400000e0000 */
[----:B------:R-:W-:Y:S02]  /*be30*/  R2UR UR5, R153 ;  /* 0x00000000990572ca */ /* 0x000fe400000e0000 */
[----:B------:R-:W-:Y:S02]  /*be40*/  R2UR UR6, R6 ;  /* 0x00000000060672ca */ /* 0x000fe400000e0000 */
[----:B------:R-:W-:Y:S01]  /*be50*/  R2UR UR7, R7 ;  /* 0x00000000070772ca */ /* 0x000fe200000e0000 */
[----:B------:R-:W-:Y:S02]  /*be60*/  VIADD R150, R12, 0x300 ;  /* 0x000003000c967836 */ /* 0x000fe40000000000 */
[----:B------:R-:W-:-:S02]  /*be70*/  VIADD R6, R4, 0x200 ;  /* 0x0000020004067836 */ /* 0x000fc40000000000 */
[----:B------:R-:W-:Y:S02]  /*be80*/  IMAD.MOV.U32 R151, RZ, RZ, -0x7fffffe0 ;  /* 0x80000020ff977424 */ /* 0x000fe400078e00ff */
[----:B------:R-:W-:Y:S01]  /*be90*/  IMAD.MOV.U32 R7, RZ, RZ, -0x7fffffe0 ;  /* 0x80000020ff077424 */ /* 0x000fe200078e00ff */
[----:B------:R-:W-:Y:S02]  /*bea0*/  WARPGROUP.DEPBAR.LE gsb0, 0x0 ;  /* 0x00008000000079c5 */ /* 0x000fe40000010000 */
[----:B------:R-:W-:-:S06]  /*beb0*/  WARPGROUP.ARRIVE ;  /* 0x00000000000079c5 */ /* 0x000fcc0000000000 */
[----:B------:R-:W-:Y:S01]  /*bec0*/  HGMMA.64x128x16.F32.BF16 R24, gdesc[UR4], R24, gsb0 ;  /* 0x01e00000041879f0 */ /* 0x000fe20008001818 */
        /* <DEDUP_REMOVED lines=36> */
[----:B------:R-:W-:Y:S02]  /*c110*/  R2UR UR7, R5 ;  /* 0x00000000050772ca */ /* 0x000fe400000e0000 */
[----:B-1----:R-:W-:-:S13]  /*c120*/  ISETP.NE.AND P2, PT, R0, 0x1, PT ;  /* 0x000000010000780c */ /* 0x002fda0003f45270 */
[----:B------:R-:W0:Y:S08]  /*c130*/  @P2 LDC R5, c[0x0][0x44c] ;  /* 0x00011300ff052b82 */ /* 0x000e300000000800 */
[----:B------:R-:W1:Y:S01]  /*c140*/  @P2 LDC R7, c[0x0][0x450] ;  /* 0x00011400ff072b82 */ /* 0x000e620000000800 */
[----:B--2---:R-:W-:Y:S02]  /*c150*/  IMAD.IADD R8, R8, 0x1, R91 ;  /* 0x0000000108087824 */ /* 0x004fe400078e025b */
[----:B------:R-:W-:Y:S01]  /*c160*/  IMAD.MOV.U32 R9, RZ, RZ, -0x80 ;  /* 0xffffff80ff097424 */ /* 0x000fe200078e00ff */
[----:B------:R-:W-:-:S02]  /*c170*/  WARPGROUP.DEPBAR.LE gsb0, 0x0 ;  /* 0x00008000000079c5 */ /* 0x000fc40000010000 */
[----:B------:R-:W-:-:S06]  /*c180*/  WARPGROUP.ARRIVE ;  /* 0x00000000000079c5 */ /* 0x000fcc0000000000 */
[----:B------:R-:W-:Y:S01]  /*c190*/  HGMMA.64x128x16.F32.BF16 R24, gdesc[UR4], R24, gsb0 ;  /* 0x01e00000041879f0 */ /* 0x000fe20008001818 */
[----:B0-----:R-:W-:Y:S01]  /*c1a0*/  @P2 IMAD.HI.U32 R0, R8, R5, RZ ;  /* 0x0000000508002227 */ /* 0x001fe200078e00ff */
[----:B------:R-:W-:Y:S01]  /*c1b0*/  ULDC.64 UR4, c[0x0][0x9e0] ;  /* 0x0002780000047ab9 */ /* 0x000fe20000000a00 */
[----:B------:R-:W-:-:S03]  /*c1c0*/  ULDC UR6, c[0x0][0x9dc] ;  /* 0x0002770000067ab9 */ /* 0x000fc60000000800 */
[----:B-1----:R-:W-:Y:S01]  /*c1d0*/  @P2 SHF.R.U32.HI R8, RZ, R7, R0 ;  /* 0x00000007ff082219 */ /* 0x002fe20000011600 */
[----:B------:R-:W-:Y:S01]  /*c1e0*/  IMAD R9, R88, R9, 0x80 ;  /* 0x0000008058097424 */ /* 0x000fe200078e0209 */
[----:B------:R-:W-:-:S03]  /*c1f0*/  UISETP.GE.AND UP0, UPT, UR5, 0x1, UPT ;  /* 0x000000010500788c */ /* 0x000fc6000bf06270 */
[----:B------:R-:W0:Y:S01]  /*c200*/  SHFL.IDX PT, R11, R8, RZ, 0x1c1f ;  /* 0x001c1fff080b7589 */ /* 0x000e2200000e0000 */
[----:B------:R-:W-:Y:S02]  /*c210*/  @!P1 VIADD R0, R3, 0x2d840 ;  /* 0x0002d84003009836 */ /* 0x000fe40000000000 */
[----:B------:R-:W-:Y:S01]  /*c220*/  VIADD R4, R9, 0x1 ;  /* 0x0000000109047836 */ /* 0x000fe20000000000 */
[----:B------:R-:W-:Y:S01]  /*c230*/  PLOP3.LUT P3, PT, PT, PT, UP0, 0x40, 0x0 ;  /* 0x000000000000781c */ /* 0x000fe20003f6e808 */
[----:B------:R-:W-:Y:S01]  /*c240*/  IMAD.U32 R10, RZ, RZ, UR6 ;  /* 0x00000006ff0a7e24 */ /* 0x000fe2000f8e00ff */
[----:B------:R-:W-:Y:S01]  /*c250*/  @!P1 PRMT R0, RZ, 0x654, R0 ;  /* 0x00000654ff009816 */ /* 0x000fe20000000000 */
[----:B------:R-:W-:-:S03]  /*c260*/  IMAD R3, R139, -0x2, R4 ;  /* 0xfffffffe8b037824 */ /* 0x000fc600078e0204 */
[----:B------:R-:W-:Y:S02]  /*c270*/  LOP3.LUT R4, RZ, R10, RZ, 0x33, !PT ;  /* 0x0000000aff047212 */ /* 0x000fe400078e33ff */
[----:B------:R-:W-:-:S05]  /*c280*/  IADD3 R3, -R22, R3, R138 ;  /* 0x0000000316037210 */ /* 0x000fca0007ffe18a */
[C---:B------:R-:W-:Y:S02]  /*c290*/  VIADD R6, R3.reuse, UR4 ;  /* 0x0000000403067c36 */ /* 0x040fe40008000000 */
[----:B------:R-:W-:Y:S01]  /*c2a0*/  IMAD.IADD R5, R3, 0x1, R4 ;  /* 0x0000000103057824 */ /* 0x000fe200078e0204 */
[----:B------:R-:W-:Y:S01]  /*c2b0*/  LEA R4, R88, 0xffffff80, 0x7 ;  /* 0xffffff8058047811 */ /* 0x000fe200078e38ff */
[----:B------:R-:W-:Y:S02]  /*c2c0*/  WARPGROUP.DEPBAR.LE gsb0, 0x0 ;  /* 0x00008000000079c5 */ /* 0x000fe40000010000 */
[----:B------:R1:W-:Y:S02]  /*c2d0*/  @!P1 SYNCS.ARRIVE.TRANS64.RED.A1T0 RZ, [R0+URZ], RZ ;  /* 0x000000ff00ff99a7 */ /* 0x0003e4000810043f */
[----:B-1----:R-:W-:-:S04]  /*c2e0*/  IMAD.IADD R0, R138, 0x1, R9 ;  /* 0x000000018a007824 */ /* 0x002fc800078e0209 */
[----:B------:R-:W-:Y:S02]  /*c2f0*/  IMAD R7, R139, -0x2, R0 ;  /* 0xfffffffe8b077824 */ /* 0x000fe400078e0200 */
[----:B0-----:R-:W-:-:S03]  /*c300*/  IMAD.IADD R0, R5, 0x1, R11 ;  /* 0x0000000105007824 */ /* 0x001fc600078e020b */
[----:B------:R-:W-:Y:S01]  /*c310*/  VIADDMNMX R3, R11, R6, R7, PT ;  /* 0x000000060b037246 */ /* 0x000fe20003800107 */
        /* <DEDUP_REMOVED lines=13> */
.L_x_11415:
[----:B------:R-:W-:-:S06]  /*c3f0*/  UISETP.NE.AND UP1, UPT, UR5, 0x1, UPT ;  /* 0x000000010500788c */ /* 0x000fcc000bf25270 */
[----:B------:R-:W-:-:S05]  /*c400*/  PLOP3.LUT P3, PT, PT, PT, UP1, 0x80, 0x0 ;  /* 0x000000000000781c */ /* 0x000fca0003f6f018 */
[----:B------:R-:W-:-:S08]  /*c410*/  @UP1 ULDC.64 UR6, c[0x0][0x9e8] ;  /* 0x00027a0000061ab9 */ /* 0x000fd00000000a00 */
[----:B------:R-:W-:-:S05]  /*c420*/  @P3 IMAD.HI.U32 R20, R11, UR6, RZ ;  /* 0x000000060b143c27 */ /* 0x000fca000f8e00ff */
[----:B------:R-:W-:-:S07]  /*c430*/  @P3 SHF.R.U32.HI R11, RZ, UR7, R20 ;  /* 0x00000007ff0b3c19 */ /* 0x000fce0008011614 */
.L_x_11416:
[----:B------:R-:W-:Y:S05]  /*c440*/  BSYNC B0 ;  /* 0x0000000000007941 */ /* 0x000fea0003800000 */
.L_x_11414:
[----:B------:R-:W-:-:S04]  /*c450*/  IMAD R20, R11, UR5, -R4 ;  /* 0x000000050b147c24 */ /* 0x000fc8000f8e0a04 */
[----:B------:R-:W-:-:S05]  /*c460*/  IMAD R20, R139, -0x2, R20 ;  /* 0xfffffffe8b147824 */ /* 0x000fca00078e0214 */
[----:B------:R-:W-:Y:S02]  /*c470*/  VIMNMX R0, R0, R20, !PT ;  /* 0x0000001400007248 */ /* 0x000fe40007fe0100 */
[----:B------:R-:W-:-:S07]  /*c480*/  VIADDMNMX R3, R20, UR5, R3, PT ;  /* 0x0000000514037c46 */ /* 0x000fce000b800103 */
.L_x_11413:
[C---:B------:R-:W-:Y:S02]  /*c490*/  ISETP.GE.AND P3, PT, R9.reuse, 0x2, PT ;  /* 0x000000020900780c */ /* 0x040fe40003f66270 */
[----:B------:R-:W-:Y:S02]  /*c4a0*/  ISETP.GE.AND P5, PT, R9, 0x9, PT ;  /* 0x000000090900780c */ /* 0x000fe40003fa6270 */
[----:B------:R-:W-:Y:S02]  /*c4b0*/  ISETP.GT.AND P4, PT, R0, 0x1, !P3 ;  /* 0x000000010000780c */ /* 0x000fe40005f84270 */
[----:B------:R-:W-:Y:S02]  /*c4c0*/  LOP3.LUT R23, R23, 0xfffffffd, RZ, 0xc0, !PT ;  /* 0xfffffffd17177812 */ /* 0x000fe400078ec0ff */
[----:B------:R-:W-:-:S04]  /*c4d0*/  ISETP.LT.OR P4, PT, R3, 0x2, P4 ;  /* 0x000000020300780c */ /* 0x000fc80002781670 */
[----:B------:R-:W-:Y:S02]  /*c4e0*/  FSEL R25, R25, -INF , !P4 ;  /* 0xff80000019197808 */ /* 0x000fe40006000000 */
[----:B------:R-:W-:Y:S02]  /*c4f0*/  ISETP.GT.AND P4, PT, R0, 0x8, !P5 ;  /* 0x000000080000780c */ /* 0x000fe40006f84270 */
[----:B------:R-:W-:Y:S02]  /*c500*/  @P5 LOP3.LUT R23, R23, 0x2, RZ, 0xfc, !PT ;  /* 0x0000000217175812 */ /* 0x000fe400078efcff */
        /* <DEDUP_REMOVED lines=196> */
.L_x_11419:
[----:B------:R-:W-:-:S06]  /*d150*/  UISETP.NE.AND UP1, UPT, UR5, 0x1, UPT ;  /* 0x000000010500788c */ /* 0x000fcc000bf25270 */
[----:B------:R-:W-:-:S05]  /*d160*/  PLOP3.LUT P6, PT, PT, PT, UP1, 0x80, 0x0 ;  /* 0x000000000000781c */ /* 0x000fca0003fcf018 */
[----:B------:R-:W-:-:S08]  /*d170*/  @UP1 ULDC.64 UR6, c[0x0][0x9e8] ;  /* 0x00027a0000061ab9 */ /* 0x000fd00000000a00 */
[----:B------:R-:W-:Y:S01]  /*d180*/  @P6 IMAD.HI.U32 R0, R3, UR6, RZ ;  /* 0x0000000603006c27 */ /* 0x000fe2000f8e00ff */
[----:B------:R-:W-:-:S13]  /*d190*/  PLOP3.LUT P6, PT, PT, PT, UP1, 0x80, 0x0 ;  /* 0x000000000000781c */ /* 0x000fda0003fcf018 */
[----:B------:R-:W-:-:S07]  /*d1a0*/  @P6 SHF.R.U32.HI R3, RZ, UR7, R0 ;  /* 0x00000007ff036c19 */ /* 0x000fce0008011600 */
.L_x_11420:
[----:B------:R-:W-:Y:S05]  /*d1b0*/  BSYNC B0 ;  /* 0x0000000000007941 */ /* 0x000fea0003800000 */
.L_x_11418:
[----:B------:R-:W-:-:S04]  /*d1c0*/  IMAD R4, R3, UR5, -R4 ;  /* 0x0000000503047c24 */ /* 0x000fc8000f8e0a04 */
[----:B------:R-:W-:-:S05]  /*d1d0*/  IMAD R4, R139, -0x2, R4 ;  /* 0xfffffffe8b047824 */ /* 0x000fca00078e0204 */
[----:B------:R-:W-:Y:S02]  /*d1e0*/  VIMNMX R5, R5, R4, !PT ;  /* 0x0000000405057248 */ /* 0x000fe40007fe0100 */
[----:B------:R-:W-:-:S07]  /*d1f0*/  VIADDMNMX R6, R4, UR5, R6, PT ;  /* 0x0000000504067c46 */ /* 0x000fce000b800106 */
.L_x_11417:
[----:B------:R-:W-:Y:S01]  /*d200*/  ISETP.GT.AND P3, PT, R5, 0x1, !P3 ;  /* 0x000000010500780c */ /* 0x000fe20005f64270 */
[----:B------:R-:W-:Y:S01]  /*d210*/  ULDC UR39, c[0x0][0x988] ;  /* 0x0002620000277ab9 */ /* 0x000fe20000000800 */
[----:B------:R-:W2:Y:S01]  /*d220*/  LDL R93, [R1+0x20] ;  /* 0x00002000015d7983 */ /* 0x000ea20000100800 */
[----:B------:R-:W-:Y:S02]  /*d230*/  LOP3.LUT P6, RZ, R23, 0x2000000, RZ, 0xc0, !PT ;  /* 0x0200000017ff7812 */ /* 0x000fe400078cc0ff */
        /* <DEDUP_REMOVED lines=28> */
[C---:B------:R-:W-:Y:S02]  /*d400*/  ISETP.LT.OR P3, PT, R6.reuse, 0x12, P3 ;  /* 0x000000120600780c */ /* 0x040fe40001f61670 */
[----:B------:R-:W-:Y:S02]  /*d410*/  FMNMX.FTZ R3, R49, R0, !PT ;  /* 0x0000000031037209 */ /* 0x000fe40007810000 */
[----:B------:R-:W-:Y:S02]  /*d420*/  FSEL R35, R35, -INF , !P3 ;  /* 0xff80000023237808 */ /* 0x000fe40005800000 */
[----:B------:R-:W-:Y:S02]  /*d430*/  ISETP.GT.AND P3, PT, R5, 0x18, !P6 ;  /* 0x000000180500780c */ /* 0x000fe40007764270 */
[----:B------:R-:W-:Y:S02]  /*d440*/  LOP3.LUT P6, RZ, R23, 0x4000, RZ, 0xc0, !PT ;  /* 0x0000400017ff7812 */ /* 0x000fe400078cc0ff */
        /* <DEDUP_REMOVED lines=43> */
[----:B------:R-:W-:Y:S01]  /*d700*/  ISETP.GT.AND P4, PT, R5, 0x71, !P4 ;  /* 0x000000710500780c */ /* 0x000fe20006784270 */
[----:B------:R-:W0:Y:S01]  /*d710*/  SHFL.BFLY PT, R3, R4, 0x2, 0x1f ;  /* 0x0c401f0004037f89 */ /* 0x000e2200000e0000 */
[----:B------:R-:W-:Y:S02]  /*d720*/  FSEL R50, R50, -INF , !P3 ;  /* 0xff80000032327808 */ /* 0x000fe40005800000 */
[----:B------:R-:W-:Y:S02]  /*d730*/  LOP3.LUT P3, RZ, R23, 0x40000, RZ, 0xc0, !PT ;  /* 0x0004000017ff7812 */ /* 0x000fe4000786c0ff */
[C---:B------:R-:W-:Y:S02]  /*d740*/  ISETP.GT.AND P5, PT, R5.reuse, 0x78, !P5 ;  /* 0x000000780500780c */ /* 0x040fe40006fa4270 */
[----:B------:R-:W-:Y:S02]  /*d750*/  ISETP.GT.AND P3, PT, R5, 0x31, !P3 ;  /* 0x000000310500780c */ /* 0x000fe40005f64270 */
[----:B------:R-:W-:-:S02]  /*d760*/  ISETP.LT.OR P4, PT, R6, 0x72, P4 ;  /* 0x000000720600780c */ /* 0x000fc40002781670 */
[C---:B------:R-:W-:Y:S02]  /*d770*/  ISETP.LT.OR P3, PT, R6.reuse, 0x32, P3 ;  /* 0x000000320600780c */ /* 0x040fe40001f61670 */
[----:B------:R-:W-:Y:S02]  /*d780*/  ISETP.LT.OR P5, PT, R6, 0x79, P5 ;  /* 0x000000790600780c */ /* 0x000fe40002fa1670 */
[----:B------:R-:W-:Y:S02]  /*d790*/  FSEL R51, R51, -INF , !P3 ;  /* 0xff80000033337808 */ /* 0x000fe40005800000 */
[----:B------:R-:W-:Y:S02]  /*d7a0*/  LOP3.LUT P3, RZ, R23, 0x20000, RZ, 0xc0, !PT ;  /* 0x0002000017ff7812 */ /* 0x000fe4000786c0ff */
[----:B------:R-:W-:Y:S02]  /*d7b0*/  FSEL R83, R83, -INF , !P4 ;  /* 0xff80000053537808 */ /* 0x000fe40006000000 */
[----:B------:R-:W-:-:S02]  /*d7c0*/  ISETP.GT.AND P3, PT, R5, 0x38, !P3 ;  /* 0x000000380500780c */ /* 0x000fc40005f64270 */
[----:B------:R-:W-:Y:S02]  /*d7d0*/  FSEL R89, R86, -INF , !P5 ;  /* 0xff80000056597808 */ /* 0x000fe40006800000 */
[----:B------:R-:W-:Y:S02]  /*d7e0*/  ISETP.LT.OR P3, PT, R6, 0x39, P3 ;  /* 0x000000390600780c */ /* 0x000fe40001f61670 */
[----:B0-----:R-:W-:Y:S02]  /*d7f0*/  FMNMX.FTZ R7, R4, R3, !PT ;  /* 0x0000000304077209 */ /* 0x001fe40007810000 */
[----:B------:R-:W-:Y:S02]  /*d800*/  FSEL R54, R54, -INF , !P3 ;  /* 0xff80000036367808 */ /* 0x000fe40005800000 */
[----:B------:R-:W-:Y:S01]  /*d810*/  LOP3.LUT P3, RZ, R23, 0x10000, RZ, 0xc0, !PT ;  /* 0x0001000017ff7812 */ /* 0x000fe2000786c0ff */
[----:B------:R-:W0:Y:S03]  /*d820*/  SHFL.BFLY PT, R0, R7, 0x1, 0x1f ;  /* 0x0c201f0007007f89 */ /* 0x000e2600000e0000 */
[----:B------:R-:W-:-:S04]  /*d830*/  ISETP.GT.AND P3, PT, R5, 0x39, !P3 ;  /* 0x000000390500780c */ /* 0x000fc80005f64270 */
[----:B------:R-:W-:-:S04]  /*d840*/  ISETP.LT.OR P3, PT, R6, 0x3a, P3 ;  /* 0x0000003a0600780c */ /* 0x000fc80001f61670 */
[----:B------:R-:W-:Y:S02]  /*d850*/  FSEL R55, R55, -INF , !P3 ;  /* 0xff80000037377808 */ /* 0x000fe40005800000 */
[----:B------:R-:W-:-:S04]  /*d860*/  LOP3.LUT P3, RZ, R23, 0x8000, RZ, 0xc0, !PT ;  /* 0x0000800017ff7812 */ /* 0x000fc8000786c0ff */
[----:B------:R-:W-:-:S04]  /*d870*/  ISETP.GT.AND P3, PT, R5, 0x40, !P3 ;  /* 0x000000400500780c */ /* 0x000fc80005f64270 */
[----:B------:R-:W-:Y:S02]  /*d880*/  ISETP.LT.OR P3, PT, R6, 0x41, P3 ;  /* 0x000000410600780c */ /* 0x000fe40001f61670 */
[----:B0-----:R-:W-:Y:S02]  /*d890*/  FMNMX.FTZ R0, R7, R0, !PT ;  /* 0x0000000007007209 */ /* 0x001fe40007810000 */
[----:B------:R-:W-:Y:S02]  /*d8a0*/  FSEL R58, R58, -INF , !P3 ;  /* 0xff8000003a3a7808 */ /* 0x000fe40005800000 */
[----:B------:R-:W-:Y:S01]  /*d8b0*/  ISETP.GT.AND P3, PT, R5, 0x41, !P6 ;  /* 0x000000410500780c */ /* 0x000fe20007764270 */
[----:B------:R-:W-:Y:S01]  /*d8c0*/  FMUL.FTZ R3, R0, UR39 ;  /* 0x0000002700037c20 */ /* 0x000fe20008410000 */
[----:B------:R-:W-:Y:S02]  /*d8d0*/  LOP3.LUT P6, RZ, R23, 0x8, RZ, 0xc0, !PT ;  /* 0x0000000817ff7812 */ /* 0x000fe400078cc0ff */
        /* <DEDUP_REMOVED lines=54> */
[--C-:B------:R-:W-:Y:S01]  /*dc40*/  FFMA.FTZ R9, R25, UR39, -R3.reuse ;  /* 0x0000002719097c23 */ /* 0x100fe20008010803 */
[----:B------:R-:W-:Y:S01]  /*dc50*/  FSEL R26, R26, -INF , !P3 ;  /* 0xff8000001a1a7808 */ /* 0x000fe20005800000 */
        /* <DEDUP_REMOVED lines=32> */
[--C-:B------:R-:W-:Y:S01]  /*de60*/  FFMA.FTZ R41, R64, UR39, -R3.reuse ;  /* 0x0000002740297c23 */ /* 0x100fe20008010803 */
[----:B------:R-:W-:-:S02]  /*de70*/  FFMA.FTZ R64, R77, UR39, -R3 ;  /* 0x000000274d407c23 */ /* 0x000fc40008010803 */
[----:B------:R-:W-:-:S03]  /*de80*/  FMNMX.FTZ R7, R43, R4, !PT ;  /* 0x000000042b077209 */ /* 0x000fc60007810000 */
[----:B------:R-:W3:Y:S01]  /*de90*/  MUFU.EX2 R21, R21 ;  /* 0x0000001500157308 */ /* 0x000ee20000000800 */
[----:B------:R-:W-:-:S04]  /*dea0*/  FMNMX.FTZ R4, R46, R7, !PT ;  /* 0x000000072e047209 */ /* 0x000fc80007810000 */
[----:B------:R-:W-:-:S03]  /*deb0*/  FMNMX.FTZ R7, R47, R4, !PT ;  /* 0x000000042f077209 */ /* 0x000fc60007810000 */
[----:B------:R-:W4:Y:S01]  /*dec0*/  MUFU.EX2 R28, R28 ;  /* 0x0000001c001c7308 */ /* 0x000f220000000800 */
[----:B------:R-:W-:-:S04]  /*ded0*/  FMNMX.FTZ R4, R50, R7, !PT ;  /* 0x0000000732047209 */ /* 0x000fc80007810000 */
[----:B------:R-:W-:-:S03]  /*dee0*/  FMNMX.FTZ R7, R51, R4, !PT ;  /* 0x0000000433077209 */ /* 0x000fc60007810000 */
[----:B------:R-:W5:Y:S01]  /*def0*/  MUFU.EX2 R25, R25 ;  /* 0x0000001900197308 */ /* 0x000f620000000800 */
[----:B------:R-:W-:-:S04]  /*df00*/  FMNMX.FTZ R4, R54, R7, !PT ;  /* 0x0000000736047209 */ /* 0x000fc80007810000 */
[----:B------:R-:W-:-:S03]  /*df10*/  FMNMX.FTZ R7, R55, R4, !PT ;  /* 0x0000000437077209 */ /* 0x000fc60007810000 */
[----:B------:R-:W2:Y:S01]  /*df20*/  MUFU.EX2 R29, R29 ;  /* 0x0000001d001d7308 */ /* 0x000ea20000000800 */
[----:B------:R-:W-:-:S04]  /*df30*/  FMNMX.FTZ R4, R58, R7, !PT ;  /* 0x000000073a047209 */ /* 0x000fc80007810000 */
[----:B------:R-:W-:-:S03]  /*df40*/  FMNMX.FTZ R7, R59, R4, !PT ;  /* 0x000000043b077209 */ /* 0x000fc60007810000 */
[----:B------:R-:W2:Y:S01]  /*df50*/  MUFU.EX2 R32, R32 ;  /* 0x0000002000207308 */ /* 0x000ea20000000800 */
[----:B------:R-:W-:-:S04]  /*df60*/  FMNMX.FTZ R4, R62, R7, !PT ;  /* 0x000000073e047209 */ /* 0x000fc80007810000 */
[----:B------:R-:W-:-:S03]  /*df70*/  FMNMX.FTZ R7, R63, R4, !PT ;  /* 0x000000043f077209 */ /* 0x000fc60007810000 */
[----:B------:R-:W2:Y:S01]  /*df80*/  MUFU.EX2 R33, R33 ;  /* 0x0000002100217308 */ /* 0x000ea20000000800 */
[----:B------:R-:W-:-:S04]  /*df90*/  FMNMX.FTZ R4, R66, R7, !PT ;  /* 0x0000000742047209 */ /* 0x000fc80007810000 */
[----:B------:R-:W-:Y:S01]  /*dfa0*/  FMNMX.FTZ R11, R67, R4, !PT ;  /* 0x00000004430b7209 */ /* 0x000fe20007810000 */
[--C-:B------:R-:W-:Y:S01]  /*dfb0*/  FFMA.FTZ R4, R52, UR39, -R3.reuse ;  /* 0x0000002734047c23 */ /* 0x100fe20008010803 */
[----:B------:R-:W-:Y:S01]  /*dfc0*/  FFMA.FTZ R52, R69, UR39, -R3 ;  /* 0x0000002745347c23 */ /* 0x000fe20008010803 */
[----:B------:R0:W-:Y:S01]  /*dfd0*/  MUFU.EX2 R7, R49 ;  /* 0x0000003100077308 */ /* 0x0001e20000000800 */
[----:B------:R-:W-:-:S04]  /*dfe0*/  FMNMX.FTZ R20, R70, R11, !PT ;  /* 0x0000000b46147209 */ /* 0x000fc80007810000 */
[----:B------:R-:W-:-:S03]  /*dff0*/  FMNMX.FTZ R11, R71, R20, !PT ;  /* 0x00000014470b7209 */ /* 0x000fc60007810000 */
[----:B------:R-:W2:Y:S01]  /*e000*/  MUFU.EX2 R90, R90 ;  /* 0x0000005a005a7308 */ /* 0x000ea20000000800 */
[----:B------:R-:W-:Y:S01]  /*e010*/  FMNMX.FTZ R20, R74, R11, !PT ;  /* 0x0000000b4a147209 */ /* 0x000fe20007810000 */
[----:B0-----:R-:W-:-:S03]  /*e020*/  FFMA.FTZ R49, R68, UR39, -R3 ;  /* 0x0000002744317c23 */ /* 0x001fc60008010803 */
[----:B------:R-:W-:-:S03]  /*e030*/  FMNMX.FTZ R37, R75, R20, !PT ;  /* 0x000000144b257209 */ /* 0x000fc60007810000 */
[----:B------:R0:W-:Y:S01]  /*e040*/  MUFU.EX2 R11, R53 ;  /* 0x00000035000b7308 */ /* 0x0001e20000000800 */
[----:B------:R-:W-:-:S04]  /*e050*/  FMNMX.FTZ R20, R78, R37, !PT ;  /* 0x000000254e147209 */ /* 0x000fc80007810000 */
[----:B------:R-:W-:-:S03]  /*e060*/  FMNMX.FTZ R5, R79, R20, !PT ;  /* 0x000000144f057209 */ /* 0x000fc60007810000 */
[----:B------:R1:W-:Y:S01]  /*e070*/  MUFU.EX2 R37, R40 ;  /* 0x0000002800257308 */ /* 0x0003e20000000800 */
[----:B------:R-:W-:Y:S01]  /*e080*/  FMNMX.FTZ R20, R82, R5, !PT ;  /* 0x0000000552147209 */ /* 0x000fe20007810000 */
[----:B0-----:R-:W-:-:S03]  /*e090*/  FFMA.FTZ R53, R72, UR39, -R3 ;  /* 0x0000002748357c23 */ /* 0x001fc60008010803 */
[----:B------:R-:W-:-:S03]  /*e0a0*/  FMNMX.FTZ R20, R83, R20, !PT ;  /* 0x0000001453147209 */ /* 0x000fc60007810000 */
[----:B------:R-:W-:Y:S01]  /*e0b0*/  MUFU.EX2 R44, R44 ;  /* 0x0000002c002c7308 */ /* 0x000fe20000000800 */
[----:B------:R-:W-:-:S04]  /*e0c0*/  FMNMX.FTZ R20, R89, R20, !PT ;  /* 0x0000001459147209 */ /* 0x000fc80007810000 */
[----:B------:R-:W-:-:S03]  /*e0d0*/  FMNMX.FTZ R20, R87, R20, !PT ;  /* 0x0000001457147209 */ /* 0x000fc60007810000 */
[----:B------:R-:W-:Y:S02]  /*e0e0*/  MUFU.EX2 R45, R45 ;  /* 0x0000002d002d7308 */ /* 0x000fe40000000800 */
[----:B------:R-:W1:Y:S06]  /*e0f0*/  SHFL.BFLY PT, R5, R20, 0x2, 0x1f ;  /* 0x0c401f0014057f89 */ /* 0x000e6c00000e0000 */
[----:B------:R-:W-:Y:S08]  /*e100*/  MUFU.EX2 R36, R36 ;  /* 0x0000002400247308 */ /* 0x000ff00000000800 */
[----:B------:R-:W-:Y:S08]  /*e110*/  MUFU.EX2 R4, R4 ;  /* 0x0000000400047308 */ /* 0x000ff00000000800 */
[----:B------:R-:W-:Y:S01]  /*e120*/  MUFU.EX2 R56, R56 ;  /* 0x0000003800387308 */ /* 0x000fe20000000800 */
[----:B-1----:R-:W-:Y:S01]  /*e130*/  FMNMX.FTZ R40, R20, R5, !PT ;  /* 0x0000000514287209 */ /* 0x002fe20007810000 */
[--C-:B------:R-:W-:Y:S01]  /*e140*/  FFMA.FTZ R5, R80, UR39, -R3.reuse ;  /* 0x0000002750057c23 */ /* 0x100fe20008010803 */
[----:B------:R-:W-:-:S03]  /*e150*/  FFMA.FTZ R20, R81, UR39, -R3 ;  /* 0x0000002751147c23 */ /* 0x000fc60008010803 */
[----:B------:R-:W0:Y:S02]  /*e160*/  SHFL.BFLY PT, R65, R40, 0x1, 0x1f ;  /* 0x0c201f0028417f89 */ /* 0x000e2400000e0000 */
[----:B------:R-:W-:Y:S08]  /*e170*/  MUFU.EX2 R57, R57 ;  /* 0x0000003900397308 */ /* 0x000ff00000000800 */
[----:B------:R-:W-:Y:S08]  /*e180*/  MUFU.EX2 R86, R86 ;  /* 0x0000005600567308 */ /* 0x000ff00000000800 */
[----:B------:R-:W-:Y:S01]  /*e190*/  MUFU.EX2 R41, R41 ;  /* 0x0000002900297308 */ /* 0x000fe20000000800 */
[----:B0-----:R-:W-:Y:S01]  /*e1a0*/  FMNMX.FTZ R6, R40, R65, !PT ;  /* 0x0000004128067209 */ /* 0x001fe20007810000 */
[----:B------:R-:W-:-:S06]  /*e1b0*/  FFMA.FTZ R40, R84, UR39, -R3 ;  /* 0x0000002754287c23 */ /* 0x000fcc0008010803 */
[----:B------:R-:W-:Y:S01]  /*e1c0*/  MUFU.EX2 R48, R48 ;  /* 0x0000003000307308 */ /* 0x000fe20000000800 */
[----:B------:R-:W-:Y:S01]  /*e1d0*/  FFMA.FTZ R3, R85, UR39, -R3 ;  /* 0x0000002755037c23 */ /* 0x000fe20008010803 */
[C---:B------:R-:W-:Y:S01]  /*e1e0*/  FSETP.NEU.FTZ.AND P3, PT, R6.reuse, -INF , PT ;  /* 0xff8000000600780b */ /* 0x040fe20003f7d000 */
[----:B------:R-:W-:-:S05]  /*e1f0*/  FMUL.FTZ R92, R6, UR39 ;  /* 0x00000027065c7c20 */ /* 0x000fca0008410000 */
[----:B------:R-:W-:Y:S01]  /*e200*/  FSEL R92, R92, RZ, P3 ;  /* 0x000000ff5c5c7208 */ /* 0x000fe20001800000 */
[----:B------:R-:W-:Y:S04]  /*e210*/  MUFU.EX2 R49, R49 ;  /* 0x0000003100317308 */ /* 0x000fe80000000800 */
[--C-:B------:R-:W-:Y:S01]  /*e220*/  FFMA.FTZ R73, R46, UR39, -R92.reuse ;  /* 0x000000272e497c23 */ /* 0x100fe2000801085c */
[--C-:B------:R-:W-:Y:S01]  /*e230*/  FFMA.FTZ R46, R55, UR39, -R92.reuse ;  /* 0x00000027372e7c23 */ /* 0x100fe2000801085c */
[----:B------:R-:W-:Y:S01]  /*e240*/  FADD.FTZ R55, R24, R9 ;  /* 0x0000000918377221 */ /* 0x000fe20000010000 */
[--C-:B------:R-:W-:Y:S01]  /*e250*/  FFMA.FTZ R65, R26, UR39, -R92.reuse ;  /* 0x000000271a417c23 */ /* 0x100fe2000801085c */
[--C-:B------:R-:W-:Y:S01]  /*e260*/  FFMA.FTZ R68, R27, UR39, -R92.reuse ;  /* 0x000000271b447c23 */ /* 0x100fe2000801085c */
[--C-:B------:R-:W-:Y:S01]  /*e270*/  FFMA.FTZ R80, R43, UR39, -R92.reuse ;  /* 0x000000272b507c23 */ /* 0x100fe2000801085c */
[----:B------:R-:W-:Y:S01]  /*e280*/  FADD.FTZ R26, R8, R55 ;  /* 0x00000037081a7221 */ /* 0x000fe20000010000 */
[--C-:B------:R-:W-:Y:S01]  /*e290*/  FFMA.FTZ R43, R54, UR39, -R92.reuse ;  /* 0x00000027362b7c23 */ /* 0x100fe2000801085c */
[--C-:B------:R-:W-:Y:S01]  /*e2a0*/  FFMA.FTZ R27, R30, UR39, -R92.reuse ;  /* 0x000000271e1b7c23 */ /* 0x100fe2000801085c */
[----:B------:R-:W-:Y:S01]  /*e2b0*/  FFMA.FTZ R54, R63, UR39, -R92 ;  /* 0x000000273f367c23 */ /* 0x000fe2000801085c */
[----:B---3--:R-:W-:Y:S01]  /*e2c0*/  FADD.FTZ R63, R21, R26 ;  /* 0x0000001a153f7221 */ /* 0x008fe20000010000 */
[----:B------:R-:W-:Y:S01]  /*e2d0*/  MUFU.EX2 R65, R65 ;  /* 0x0000004100417308 */ /* 0x000fe20000000800 */
[--C-:B------:R-:W-:Y:S01]  /*e2e0*/  FFMA.FTZ R72, R31, UR39, -R92.reuse ;  /* 0x000000271f487c23 */ /* 0x100fe2000801085c */
[--C-:B------:R-:W-:Y:S01]  /*e2f0*/  FFMA.FTZ R31, R34, UR39, -R92.reuse ;  /* 0x00000027221f7c23 */ /* 0x100fe2000801085c */
[----:B----4-:R-:W-:Y:S01]  /*e300*/  FADD.FTZ R30, R28, R63 ;  /* 0x0000003f1c1e7221 */ /* 0x010fe20000010000 */
[--C-:B------:R-:W-:Y:S01]  /*e310*/  FFMA.FTZ R84, R47, UR39, -R92.reuse ;  /* 0x000000272f547c23 */ /* 0x100fe2000801085c */
[--C-:B------:R-:W-:Y:S01]  /*e320*/  FFMA.FTZ R47, R58, UR39, -R92.reuse ;  /* 0x000000273a2f7c23 */ /* 0x100fe2000801085c */
[----:B------:R-:W-:Y:S01]  /*e330*/  FFMA.FTZ R58, R67, UR39, -R92 ;  /* 0x00000027433a7c23 */ /* 0x000fe2000801085c */
[----:B-----5:R-:W-:Y:S01]  /*e340*/  FADD.FTZ R30, R25, R30 ;  /* 0x0000001e191e7221 */ /* 0x020fe20000010000 */
[----:B------:R-:W0:Y:S01]  /*e350*/  MUFU.EX2 R68, R68 ;  /* 0x0000004400447308 */ /* 0x000e220000000800 */
[--C-:B------:R-:W-:Y:S01]  /*e360*/  FFMA.FTZ R76, R35, UR39, -R92.reuse ;  /* 0x00000027234c7c23 */ /* 0x100fe2000801085c */
[----:B------:R-:W-:Y:S01]  /*e370*/  FFMA.FTZ R35, R38, UR39, -R92 ;  /* 0x0000002726237c23 */ /* 0x000fe2000801085c */
[----:B--2---:R-:W-:Y:S01]  /*e380*/  FADD.FTZ R67, R29, R30 ;  /* 0x0000001e1d437221 */ /* 0x004fe20000010000 */
[--C-:B------:R-:W-:Y:S01]  /*e390*/  FFMA.FTZ R38, R39, UR39, -R92.reuse ;  /* 0x0000002727267c23 */ /* 0x100fe2000801085c */
[--C-:B------:R-:W-:Y:S01]  /*e3a0*/  FFMA.FTZ R69, R42, UR39, -R92.reuse ;  /* 0x000000272a457c23 */ /* 0x100fe2000801085c */
[----:B------:R-:W-:Y:S01]  /*e3b0*/  F2FP.BF16.F32.PACK_AB R24, R9, R24 ;  /* 0x000000180918723e */ /* 0x000fe200000010ff */
[----:B------:R-:W-:Y:S01]  /*e3c0*/  FADD.FTZ R30, R32, R67 ;  /* 0x00000043201e7221 */ /* 0x000fe20000010000 */
[----:B------:R-:W1:Y:S01]  /*e3d0*/  MUFU.EX2 R27, R27 ;  /* 0x0000001b001b7308 */ /* 0x000e620000000800 */
[--C-:B------:R-:W-:Y:S01]  /*e3e0*/  FFMA.FTZ R39, R50, UR39, -R92.reuse ;  /* 0x0000002732277c23 */ /* 0x100fe2000801085c */
[----:B------:R-:W-:Y:S01]  /*e3f0*/  FFMA.FTZ R42, R51, UR39, -R92 ;  /* 0x00000027332a7c23 */ /* 0x000fe2000801085c */
[----:B------:R-:W-:Y:S01]  /*e400*/  FADD.FTZ R67, R33, R30 ;  /* 0x0000001e21437221 */ /* 0x000fe20000010000 */
[--C-:B------:R-:W-:Y:S01]  /*e410*/  FFMA.FTZ R51, R62, UR39, -R92.reuse ;  /* 0x000000273e337c23 */ /* 0x100fe2000801085c */
[--C-:B------:R-:W-:Y:S01]  /*e420*/  FFMA.FTZ R50, R59, UR39, -R92.reuse ;  /* 0x000000273b327c23 */ /* 0x100fe2000801085c */
[----:B------:R-:W-:Y:S01]  /*e430*/  FFMA.FTZ R55, R66, UR39, -R92 ;  /* 0x0000002742377c23 */ /* 0x000fe2000801085c */
[----:B------:R-:W-:Y:S01]  /*e440*/  FADD.FTZ R67, R90, R67 ;  /* 0x000000435a437221 */ /* 0x000fe20000010000 */
[----:B------:R-:W2:Y:S01]  /*e450*/  MUFU.EX2 R72, R72 ;  /* 0x0000004800487308 */ /* 0x000ea20000000800 */
[----:B0-----:R-:W-:Y:S01]  /*e460*/  FADD.FTZ R26, R65, R68 ;  /* 0x00000044411a7221 */ /* 0x001fe20000010000 */
[--C-:B------:R-:W-:Y:S01]  /*e470*/  FFMA.FTZ R59, R70, UR39, -R92.reuse ;  /* 0x00000027463b7c23 */ /* 0x100fe2000801085c */
[----:B------:R-:W-:Y:S01]  /*e480*/  FADD.FTZ R34, R44, R67 ;  /* 0x000000432c227221 */ /* 0x000fe20000010000 */
[--C-:B------:R-:W-:Y:S01]  /*e490*/  FFMA.FTZ R71, R71, UR39, -R92.reuse ;  /* 0x0000002747477c23 */ /* 0x100fe2000801085c */
[----:B------:R-:W-:Y:S01]  /*e4a0*/  F2FP.BF16.F32.PACK_AB R28, R25, R28 ;  /* 0x0000001c191c723e */ /* 0x000fe200000010ff */
[----:B------:R-:W-:Y:S01]  /*e4b0*/  FFMA.FTZ R74, R74, UR39, -R92 ;  /* 0x000000274a4a7c23 */ /* 0x000fe2000801085c */
[----:B------:R-:W-:Y:S01]  /*e4c0*/  F2FP.BF16.F32.PACK_AB R25, R68, R65 ;  /* 0x000000414419723e */ /* 0x000fe200000010ff */
[----:B------:R-:W0:Y:S01]  /*e4d0*/  MUFU.EX2 R31, R31 ;  /* 0x0000001f001f7308 */ /* 0x000e220000000800 */
[----:B-1----:R-:W-:Y:S01]  /*e4e0*/  FADD.FTZ R63, R27, R26 ;  /* 0x0000001a1b3f7221 */ /* 0x002fe20000010000 */
[--C-:B------:R-:W-:Y:S01]  /*e4f0*/  FFMA.FTZ R75, R75, UR39, -R92.reuse ;  /* 0x000000274b4b7c23 */ /* 0x100fe2000801085c */
[--C-:B------:R-:W-:Y:S01]  /*e500*/  FFMA.FTZ R78, R78, UR39, -R92.reuse ;  /* 0x000000274e4e7c23 */ /* 0x100fe2000801085c */
[--C-:B------:R-:W-:Y:S01]  /*e510*/  FFMA.FTZ R79, R79, UR39, -R92.reuse ;  /* 0x000000274f4f7c23 */ /* 0x100fe2000801085c */
[--C-:B------:R-:W-:Y:S01]  /*e520*/  FFMA.FTZ R82, R82, UR39, -R92.reuse ;  /* 0x0000002752527c23 */ /* 0x100fe2000801085c */
[--C-:B------:R-:W-:Y:S01]  /*e530*/  FFMA.FTZ R83, R83, UR39, -R92.reuse ;  /* 0x0000002753537c23 */ /* 0x100fe2000801085c */
[--C-:B------:R-:W-:Y:S01]  /*e540*/  FFMA.FTZ R89, R89, UR39, -R92.reuse ;  /* 0x0000002759597c23 */ /* 0x100fe2000801085c */
[----:B------:R-:W1:Y:S01]  /*e550*/  MUFU.EX2 R76, R76 ;  /* 0x0000004c004c7308 */ /* 0x000e620000000800 */
[C---:B--2---:R-:W-:Y:S01]  /*e560*/  FADD.FTZ R26, R72.reuse, R63 ;  /* 0x0000003f481a7221 */ /* 0x044fe20000010000 */
[----:B------:R-:W-:Y:S01]  /*e570*/  F2FP.BF16.F32.PACK_AB R27, R72, R27 ;  /* 0x0000001b481b723e */ /* 0x000fe200000010ff */
[----:B------:R-:W-:-:S05]  /*e580*/  FFMA.FTZ R87, R87, UR39, -R92 ;  /* 0x0000002757577c23 */ /* 0x000fca000801085c */
[----:B------:R-:W2:Y:S01]  /*e590*/  MUFU.EX2 R35, R35 ;  /* 0x0000002300237308 */ /* 0x000ea20000000800 */
[----:B0-----:R-:W-:Y:S01]  /*e5a0*/  FADD.FTZ R63, R31, R26 ;  /* 0x0000001a1f3f7221 */ /* 0x001fe20000010000 */
[----:B------:R-:W-:Y:S01]  /*e5b0*/  F2FP.BF16.F32.PACK_AB R26, R21, R8 ;  /* 0x00000008151a723e */ /* 0x000fe200000010ff */
[C---:B------:R-:W-:Y:S01]  /*e5c0*/  FADD.FTZ R21, R45.reuse, R34 ;  /* 0x000000222d157221 */ /* 0x040fe20000010000 */
[----:B------:R-:W-:Y:S02]  /*e5d0*/  F2FP.BF16.F32.PACK_AB R34, R45, R44 ;  /* 0x0000002c2d22723e */ /* 0x000fe400000010ff */
[----:B------:R-:W3:Y:S02]  /*e5e0*/  LDL R45, [R1+0x24] ;  /* 0x00002400012d7983 */ /* 0x000ee40000100800 */
[----:B------:R-:W0:Y:S01]  /*e5f0*/  MUFU.EX2 R38, R38 ;  /* 0x0000002600267308 */ /* 0x000e220000000800 */
[----:B-1----:R-:W-:Y:S01]  /*e600*/  FADD.FTZ R30, R76, R63 ;  /* 0x0000003f4c1e7221 */ /* 0x002fe20000010000 */
[----:B------:R-:W-:Y:S06]  /*e610*/  STSM.16.M88.4 [R140+0x21800], R24 ;  /* 0x021800188c007844 */ /* 0x000fec0000000200 */
[----:B------:R-:W1:Y:S01]  /*e620*/  MUFU.EX2 R69, R69 ;  /* 0x0000004500457308 */ /* 0x000e620000000800 */
[----:B--2---:R-:W-:Y:S01]  /*e630*/  FADD.FTZ R9, R35, R30 ;  /* 0x0000001e23097221 */ /* 0x004fe20000010000 */
[----:B------:R-:W-:-:S02]  /*e640*/  F2FP.BF16.F32.PACK_AB R30, R32, R29 ;  /* 0x0000001d201e723e */ /* 0x000fc400000010ff */
[----:B------:R-:W-:Y:S02]  /*e650*/  F2FP.BF16.F32.PACK_AB R29, R76, R31 ;  /* 0x0000001f4c1d723e */ /* 0x000fe400000010ff */
[----:B------:R-:W-:Y:S02]  /*e660*/  F2FP.BF16.F32.PACK_AB R32, R90, R33 ;  /* 0x000000215a20723e */ /* 0x000fe400000010ff */
[----:B------:R-:W2:Y:S01]  /*e670*/  MUFU.EX2 R80, R80 ;  /* 0x0000005000507308 */ /* 0x000ea20000000800 */
[C---:B0-----:R-:W-:Y:S01]  /*e680*/  FADD.FTZ R62, R38.reuse, R9 ;  /* 0x00000009263e7221 */ /* 0x041fe20000010000 */
[----:B------:R-:W-:-:S05]  /*e690*/  F2FP.BF16.F32.PACK_AB R31, R38, R35 ;  /* 0x00000023261f723e */ /* 0x000fca00000010ff */
[----:B------:R0:W-:Y:S01]  /*e6a0*/  STSM.16.M88.4 [R93], R28 ;  /* 0x0000001c5d007844 */ /* 0x0001e20000000200 */
[----:B------:R-:W4:Y:S01]  /*e6b0*/  MUFU.EX2 R73, R73 ;  /* 0x0000004900497308 */ /* 0x000f220000000800 */
[----:B-1----:R-:W-:Y:S01]  /*e6c0*/  FADD.FTZ R9, R69, R62 ;  /* 0x0000003e45097221 */ /* 0x002fe20000010000 */
[----:B------:R-:W-:-:S04]  /*e6d0*/  FADD.FTZ R62, R36, R21 ;  /* 0x00000015243e7221 */ /* 0x000fc80000010000 */
[----:B------:R-:W-:Y:S02]  /*e6e0*/  FADD.FTZ R21, R7, R62 ;  /* 0x0000003e07157221 */ /* 0x000fe40000010000 */
[----:B------:R-:W1:Y:S01]  /*e6f0*/  MUFU.EX2 R84, R84 ;  /* 0x0000005400547308 */ /* 0x000e620000000800 */
[C---:B--2---:R-:W-:Y:S01]  /*e700*/  FADD.FTZ R44, R80.reuse, R9 ;  /* 0x00000009502c7221 */ /* 0x044fe20000010000 */
[----:B------:R-:W-:-:S06]  /*e710*/  F2FP.BF16.F32.PACK_AB R33, R80, R69 ;  /* 0x000000455021723e */ /* 0x000fcc00000010ff */
[----:B------:R-:W2:Y:S01]  /*e720*/  MUFU.EX2 R39, R39 ;  /* 0x0000002700277308 */ /* 0x000ea20000000800 */
[----:B----4-:R-:W-:Y:S01]  /*e730*/  FADD.FTZ R9, R73, R44 ;  /* 0x0000002c49097221 */ /* 0x010fe20000010000 */
[----:B------:R-:W-:-:S04]  /*e740*/  FADD.FTZ R44, R4, R21 ;  /* 0x00000015042c7221 */ /* 0x000fc80000010000 */
[----:B------:R-:W-:Y:S02]  /*e750*/  FADD.FTZ R44, R11, R44 ;  /* 0x0000002c0b2c7221 */ /* 0x000fe40000010000 */
[----:B------:R-:W4:Y:S01]  /*e760*/  MUFU.EX2 R42, R42 ;  /* 0x0000002a002a7308 */ /* 0x000f220000000800 */
[----:B-1----:R-:W-:Y:S01]  /*e770*/  FADD.FTZ R38, R84, R9 ;  /* 0x0000000954267221 */ /* 0x002fe20000010000 */
[----:B------:R-:W-:-:S06]  /*e780*/  FADD.FTZ R21, R37, R44 ;  /* 0x0000002c25157221 */ /* 0x000fcc0000010000 */
[----:B------:R-:W1:Y:S01]  /*e790*/  MUFU.EX2 R43, R43 ;  /* 0x0000002b002b7308 */ /* 0x000e620000000800 */
[----:B--2---:R-:W-:-:S07]  /*e7a0*/  FADD.FTZ R9, R39, R38 ;  /* 0x0000002627097221 */ /* 0x004fce0000010000 */
[----:B------:R-:W2:Y:S01]  /*e7b0*/  MUFU.EX2 R46, R46 ;  /* 0x0000002e002e7308 */ /* 0x000ea20000000800 */
[----:B----4-:R-:W-:-:S07]  /*e7c0*/  FADD.FTZ R38, R42, R9 ;  /* 0x000000092a267221 */ /* 0x010fce0000010000 */
[----:B------:R-:W4:Y:S01]  /*e7d0*/  MUFU.EX2 R47, R47 ;  /* 0x0000002f002f7308 */ /* 0x000f220000000800 */
[----:B------:R-:W-:Y:S01]  /*e7e0*/  FADD.FTZ R44, R56, R21 ;  /* 0x00000015382c7221 */ /* 0x000fe20000010000 */
[----:B-1----:R-:W-:-:S06]  /*e7f0*/  FADD.FTZ R9, R43, R38 ;  /* 0x000000262b097221 */ /* 0x002fcc0000010000 */
[----:B------:R-:W1:Y:S01]  /*e800*/  MUFU.EX2 R50, R50 ;  /* 0x0000003200327308 */ /* 0x000e620000000800 */
[----:B------:R-:W-:Y:S01]  /*e810*/  FADD.FTZ R21, R57, R44 ;  /* 0x0000002c39157221 */ /* 0x000fe20000010000 */
[----:B--2---:R-:W-:-:S06]  /*e820*/  FADD.FTZ R44, R46, R9 ;  /* 0x000000092e2c7221 */ /* 0x004fcc0000010000 */
[----:B------:R-:W2:Y:S01]  /*e830*/  MUFU.EX2 R51, R51 ;  /* 0x0000003300337308 */ /* 0x000ea20000000800 */
[----:B------:R-:W-:Y:S01]  /*e840*/  F2FP.BF16.F32.PACK_AB R38, R11, R4 ;  /* 0x000000040b26723e */ /* 0x000fe200000010ff */
[----:B------:R-:W-:Y:S01]  /*e850*/  FADD.FTZ R4, R86, R21 ;  /* 0x0000001556047221 */ /* 0x000fe20000010000 */
[----:B------:R-:W-:-:S05]  /*e860*/  F2FP.BF16.F32.PACK_AB R36, R7, R36 ;  /* 0x000000240724723e */ /* 0x000fca00000010ff */
[----:B------:R-:W5:Y:S01]  /*e870*/  MUFU.EX2 R54, R54 ;  /* 0x0000003600367308 */ /* 0x000f620000000800 */
[----:B----4-:R-:W-:Y:S01]  /*e880*/  FADD.FTZ R7, R47, R44 ;  /* 0x0000002c2f077221 */ /* 0x010fe20000010000 */
[----:B------:R-:W-:Y:S01]  /*e890*/  FADD.FTZ R9, R41, R4 ;  /* 0x0000000429097221 */ /* 0x000fe20000010000 */
[----:B------:R-:W-:Y:S01]  /*e8a0*/  F2FP.BF16.F32.PACK_AB R35, R84, R73 ;  /* 0x000000495423723e */ /* 0x000fe200000010ff */
[----:B------:R-:W4:Y:S04]  /*e8b0*/  @P2 LDC R11, c[0x0][0x44c] ;  /* 0x00011300ff0b2b82 */ /* 0x000f280000000800 */
[----:B------:R-:W0:Y:S01]  /*e8c0*/  MUFU.EX2 R55, R55 ;  /* 0x0000003700377308 */ /* 0x000e220000000800 */
[----:B-1----:R-:W-:-:S07]  /*e8d0*/  FADD.FTZ R4, R50, R7 ;  /* 0x0000000732047221 */ /* 0x002fce0000010000 */
[----:B------:R-:W1:Y:S01]  /*e8e0*/  MUFU.EX2 R58, R58 ;  /* 0x0000003a003a7308 */ /* 0x000e620000000800 */
[----:B--2---:R-:W-:-:S07]  /*e8f0*/  FADD.FTZ R7, R51, R4 ;  /* 0x0000000433077221 */ /* 0x004fce0000010000 */
[----:B------:R-:W2:Y:S01]  /*e900*/  MUFU.EX2 R59, R59 ;  /* 0x0000003b003b7308 */ /* 0x000ea20000000800 */
[----:B-----5:R-:W-:-:S07]  /*e910*/  FADD.FTZ R4, R54, R7 ;  /* 0x0000000736047221 */ /* 0x020fce0000010000 */
[----:B------:R-:W5:Y:S01]  /*e920*/  MUFU.EX2 R52, R52 ;  /* 0x0000003400347308 */ /* 0x000f620000000800 */
[----:B0-----:R-:W-:Y:S01]  /*e930*/  FADD.FTZ R7, R55, R4 ;  /* 0x0000000437077221 */ /* 0x001fe20000010000 */
[----:B------:R-:W-:-:S06]  /*e940*/  FADD.FTZ R28, R48, R9 ;  /* 0x00000009301c7221 */ /* 0x000fcc0000010000 */
[----:B------:R-:W0:Y:S01]  /*e950*/  MUFU.EX2 R53, R53 ;  /* 0x0000003500357308 */ /* 0x000e220000000800 */
[----:B-1----:R-:W-:-:S07]  /*e960*/  FADD.FTZ R4, R58, R7 ;  /* 0x000000073a047221 */ /* 0x002fce0000010000 */
[----:B------:R-:W1:Y:S01]  /*e970*/  MUFU.EX2 R8, R71 ;  /* 0x0000004700087308 */ /* 0x000e620000000800 */
[----:B------:R-:W-:Y:S01]  /*e980*/  FADD.FTZ R9, R49, R28 ;  /* 0x0000001c31097221 */ /* 0x000fe20000010000 */
[----:B--2---:R-:W-:-:S06]  /*e990*/  FADD.FTZ R7, R59, R4 ;  /* 0x000000043b077221 */ /* 0x004fcc0000010000 */
[----:B------:R-:W2:Y:S08]  /*e9a0*/  MUFU.EX2 R60, R60 ;  /* 0x0000003c003c7308 */ /* 0x000eb00000000800 */
[----:B------:R-:W-:Y:S01]  /*e9b0*/  MUFU.EX2 R74, R74 ;  /* 0x0000004a004a7308 */ /* 0x000fe20000000800 */
[----:B-----5:R-:W-:-:S07]  /*e9c0*/  FADD.FTZ R28, R52, R9 ;  /* 0x00000009341c7221 */ /* 0x020fce0000010000 */
[----:B------:R-:W5:Y:S01]  /*e9d0*/  MUFU.EX2 R61, R61 ;  /* 0x0000003d003d7308 */ /* 0x000f620000000800 */
[----:B------:R-:W-:-:S07]  /*e9e0*/  F2FP.BF16.F32.PACK_AB R24, R56, R37 ;  /* 0x000000253818723e */ /* 0x000fce00000010ff */
[----:B------:R-:W4:Y:S08]  /*e9f0*/  MUFU.EX2 R64, R64 ;  /* 0x0000004000407308 */ /* 0x000f300000000800 */
[----:B------:R-:W4:Y:S08]  /*ea00*/  MUFU.EX2 R75, R75 ;  /* 0x0000004b004b7308 */ /* 0x000f300000000800 */
[----:B------:R-:W-:Y:S08]  /*ea10*/  MUFU.EX2 R78, R78 ;  /* 0x0000004e004e7308 */ /* 0x000ff00000000800 */
[----:B------:R-:W4:Y:S01]  /*ea20*/  MUFU.EX2 R79, R79 ;  /* 0x0000004f004f7308 */ /* 0x000f220000000800 */
[----:B------:R-:W-:-:S07]  /*ea30*/  F2FP.BF16.F32.PACK_AB R37, R42, R39 ;  /* 0x000000272a25723e */ /* 0x000fce00000010ff */
[----:B------:R-:W-:Y:S01]  /*ea40*/  MUFU.EX2 R5, R5 ;  /* 0x0000000500057308 */ /* 0x000fe20000000800 */
[----:B0-----:R-:W-:-:S07]  /*ea50*/  FADD.FTZ R9, R53, R28 ;  /* 0x0000001c35097221 */ /* 0x001fce0000010000 */
[----:B------:R-:W-:Y:S08]  /*ea60*/  MUFU.EX2 R20, R20 ;  /* 0x0000001400147308 */ /* 0x000ff00000000800 */
[----:B------:R-:W-:Y:S08]  /*ea70*/  MUFU.EX2 R40, R40 ;  /* 0x0000002800287308 */ /* 0x000ff00000000800 */
[----:B------:R-:W0:Y:S08]  /*ea80*/  MUFU.EX2 R3, R3 ;  /* 0x0000000300037308 */ /* 0x000e300000000800 */
[----:B------:R-:W-:Y:S08]  /*ea90*/  MUFU.EX2 R82, R82 ;  /* 0x0000005200527308 */ /* 0x000ff00000000800 */
[----:B------:R-:W0:Y:S08]  /*eaa0*/  MUFU.EX2 R83, R83 ;  /* 0x0000005300537308 */ /* 0x000e300000000800 */
[----:B------:R-:W-:Y:S08]  /*eab0*/  MUFU.EX2 R89, R89 ;  /* 0x0000005900597308 */ /* 0x000ff00000000800 */
[----:B------:R-:W0:Y:S01]  /*eac0*/  MUFU.EX2 R4, R87 ;  /* 0x0000005700047308 */ /* 0x000e220000000800 */
[----:B------:R-:W-:Y:S01]  /*ead0*/  F2FP.BF16.F32.PACK_AB R39, R46, R43 ;  /* 0x0000002b2e27723e */ /* 0x000fe200000010ff */
[----:B-1----:R-:W-:Y:S01]  /*eae0*/  FADD.FTZ R7, R8, R7 ;  /* 0x0000000708077221 */ /* 0x002fe20000010000 */
[----:B------:R-:W-:-:S02]  /*eaf0*/  F2FP.BF16.F32.PACK_AB R26, R86, R57 ;  /* 0x00000039561a723e */ /* 0x000fc400000010ff */
[----:B------:R-:W-:Y:S02]  /*eb00*/  F2FP.BF16.F32.PACK_AB R25, R50, R47 ;  /* 0x0000002f3219723e */ /* 0x000fe400000010ff */
[----:B------:R-:W-:Y:S01]  /*eb10*/  F2FP.BF16.F32.PACK_AB R27, R54, R51 ;  /* 0x00000033361b723e */ /* 0x000fe200000010ff */
[----:B------:R1:W-:Y:S01]  /*eb20*/  STSM.16.M88.4 [R142], R32 ;  /* 0x000000208e007844 */ /* 0x0003e20000000200 */
[----:B--2---:R-:W-:-:S03]  /*eb30*/  FADD.FTZ R28, R60, R9 ;  /* 0x000000093c1c7221 */ /* 0x004fc60000010000 */
[----:B------:R2:W-:Y:S01]  /*eb40*/  STSM.16.M88.4 [R141], R36 ;  /* 0x000000248d007844 */ /* 0x0005e20000000200 */
[----:B-----5:R-:W-:Y:S01]  /*eb50*/  FADD.FTZ R9, R61, R28 ;  /* 0x0000001c3d097221 */ /* 0x020fe20000010000 */
[----:B------:R-:W-:Y:S02]  /*eb60*/  F2FP.BF16.F32.PACK_AB R28, R60, R53 ;  /* 0x000000353c1c723e */ /* 0x000fe400000010ff */
[----:B------:R5:W-:Y:S01]  /*eb70*/  STSM.16.M88.4 [R140+0x27800], R24 ;  /* 0x027800188c007844 */ /* 0x000be20000000200 */
[----:B----4-:R-:W-:Y:S02]  /*eb80*/  F2FP.BF16.F32.PACK_AB R30, R64, R61 ;  /* 0x0000003d401e723e */ /* 0x010fe400000010ff */
[----:B------:R-:W-:Y:S01]  /*eb90*/  F2FP.BF16.F32.PACK_AB R29, R75, R74 ;  /* 0x0000004a4b1d723e */ /* 0x000fe200000010ff */
[----:B-1----:R-:W-:Y:S01]  /*eba0*/  FADD.FTZ R32, R74, R7 ;  /* 0x000000074a207221 */ /* 0x002fe20000010000 */
[----:B------:R-:W-:Y:S02]  /*ebb0*/  F2FP.BF16.F32.PACK_AB R31, R79, R78 ;  /* 0x0000004e4f1f723e */ /* 0x000fe400000010ff */
[----:B0-----:R-:W-:Y:S01]  /*ebc0*/  F2FP.BF16.F32.PACK_AB R34, R3, R40 ;  /* 0x000000280322723e */ /* 0x001fe200000010ff */
[----:B------:R-:W-:Y:S01]  /*ebd0*/  FADD.FTZ R7, R75, R32 ;  /* 0x000000204b077221 */ /* 0x000fe20000010000 */
[----:B--2---:R-:W0:Y:S01]  /*ebe0*/  @P2 LDC R38, c[0x0][0x450] ;  /* 0x00011400ff262b82 */ /* 0x004e220000000800 */
[----:B------:R-:W-:-:S02]  /*ebf0*/  F2FP.BF16.F32.PACK_AB R32, R20, R5 ;  /* 0x000000051420723e */ /* 0x000fc400000010ff */
[----:B-----5:R-:W-:Y:S02]  /*ec00*/  F2FP.BF16.F32.PACK_AB R24, R48, R41 ;  /* 0x000000293018723e */ /* 0x020fe400000010ff */
[----:B------:R-:W-:Y:S02]  /*ec10*/  F2FP.BF16.F32.PACK_AB R26, R52, R49 ;  /* 0x00000031341a723e */ /* 0x000fe400000010ff */
[----:B------:R-:W-:Y:S02]  /*ec20*/  F2FP.BF16.F32.PACK_AB R25, R58, R55 ;  /* 0x000000373a19723e */ /* 0x000fe400000010ff */
[----:B------:R-:W-:Y:S02]  /*ec30*/  F2FP.BF16.F32.PACK_AB R27, R8, R59 ;  /* 0x0000003b081b723e */ /* 0x000fe400000010ff */
[----:B------:R-:W-:Y:S02]  /*ec40*/  F2FP.BF16.F32.PACK_AB R33, R83, R82 ;  /* 0x000000525321723e */ /* 0x000fe400000010ff */
[----:B------:R-:W-:Y:S01]  /*ec50*/  F2FP.BF16.F32.PACK_AB R35, R4, R89 ;  /* 0x000000590423723e */ /* 0x000fe200000010ff */
[----:B---3--:R1:W-:Y:S04]  /*ec60*/  STSM.16.M88.4 [R45], R24 ;  /* 0x000000182d007844 */ /* 0x0083e80000000200 */
[----:B------:R1:W-:Y:S04]  /*ec70*/  STSM.16.M88.4 [R142+0x6000], R28 ;  /* 0x0060001c8e007844 */ /* 0x0003e80000000200 */
[----:B------:R1:W-:Y:S01]  /*ec80*/  STSM.16.M88.4 [R141+0x6000], R32 ;  /* 0x006000208d007844 */ /* 0x0003e20000000200 */
[----:B------:R2:W-:Y:S06]  /*ec90*/  MEMBAR.ALL.CTA ;  /* 0x0000000000007992 */ /* 0x0005ec0000008000 */
[----:B--2---:R-:W2:Y:S01]  /*eca0*/  FENCE.VIEW.ASYNC.S ;  /* 0x00000000000073c6 */ /* 0x004ea20000000000 */
[----:B------:R-:W-:Y:S01]  /*ecb0*/  FADD.FTZ R8, R78, R7 ;  /* 0x000000074e087221 */ /* 0x000fe20000010000 */
[----:B------:R-:W-:Y:S01]  /*ecc0*/  FADD.FTZ R36, R64, R9 ;  /* 0x0000000940247221 */ /* 0x000fe20000010000 */
[----:B------:R-:W-:-:S02]  /*ecd0*/  PLOP3.LUT P3, PT, PT, PT, UP0, 0x40, 0x0 ;  /* 0x000000000000781c */ /* 0x000fc40003f6e808 */
[----:B------:R-:W-:Y:S01]  /*ece0*/  FADD.FTZ R79, R79, R8 ;  /* 0x000000084f4f7221 */ /* 0x000fe20000010000 */
[----:B------:R-:W-:-:S04]  /*ecf0*/  @P2 IMAD.HI.U32 R11, R91, R11, RZ ;  /* 0x0000000b5b0b2227 */ /* 0x000fc800078e00ff */
[----:B------:R-:W-:Y:S01]  /*ed00*/  FADD.FTZ R5, R5, R36 ;  /* 0x0000002405057221 */ /* 0x000fe20000010000 */
[----:B------:R-:W-:Y:S01]  /*ed10*/  FADD.FTZ R82, R82, R79 ;  /* 0x0000004f52527221 */ /* 0x000fe20000010000 */
[----:B------:R-:W-:Y:S02]  /*ed20*/  IMAD.MOV.U32 R8, RZ, RZ, R91 ;  /* 0x000000ffff087224 */ /* 0x000fe400078e005b */
[----:B------:R-:W-:Y:S01]  /*ed30*/  FADD.FTZ R5, R20, R5 ;  /* 0x0000000514057221 */ /* 0x000fe20000010000 */
[----:B0-----:R-:W-:Y:S01]  /*ed40*/  @P2 SHF.R.U32.HI R8, RZ, R38, R11 ;  /* 0x00000026ff082219 */ /* 0x001fe2000001160b */
[----:B------:R-:W-:Y:S02]  /*ed50*/  FADD.FTZ R82, R83, R82 ;  /* 0x0000005253527221 */ /* 0x000fe40000010000 */
[----:B------:R-:W-:Y:S02]  /*ed60*/  FADD.FTZ R40, R40, R5 ;  /* 0x0000000528287221 */ /* 0x000fe40000010000 */
[----:B------:R-:W-:Y:S01]  /*ed70*/  FADD.FTZ R89, R89, R82 ;  /* 0x0000005259597221 */ /* 0x000fe20000010000 */
[----:B------:R-:W-:-:S02]  /*ed80*/  IMAD.IADD R113, R113, 0x1, R8 ;  /* 0x0000000171717824 */ /* 0x000fc400078e0208 */
[----:B------:R-:W-:Y:S01]  /*ed90*/  FADD.FTZ R5, R3, R40 ;  /* 0x0000002803057221 */ /* 0x000fe20000010000 */
[----:B------:R-:W-:Y:S02]  /*eda0*/  VIADD R3, R88, 0xfffffffe ;  /* 0xfffffffe58037836 */ /* 0x000fe40000000000 */
[----:B------:R-:W-:Y:S01]  /*edb0*/  FADD.FTZ R4, R4, R89 ;  /* 0x0000005904047221 */ /* 0x000fe20000010000 */
[----:B------:R-:W-:Y:S01]  /*edc0*/  VIADD R7, R113, UR4 ;  /* 0x0000000471077c36 */ /* 0x000fe20008000000 */
[----:B--2---:R-:W-:Y:S01]  /*edd0*/  NOP ;  /* 0x0000000000007918 */ /* 0x004fe20000000000 */
[----:B-1----:R-:W-:Y:S05]  /*ede0*/  @P3 BRA `(.L_x_11421) ;  /* 0x0000000000543947 */ /* 0x002fea0003800000 */
[C---:B------:R-:W-:Y:S01]  /*edf0*/  ISETP.GT.AND P3, PT, R113.reuse, RZ, PT ;  /* 0x000000ff7100720c */ /* 0x040fe20003f64270 */
[----:B------:R-:W-:Y:S01]  /*ee00*/  BSSY B0, `(.L_x_11422) ;  /* 0x0000010000007945 */ /* 0x000fe20003800000 */
[----:B------:R-:W-:-:S11]  /*ee10*/  VIADD R8, R113, 0xffffffff ;  /* 0xffffffff71087836 */ /* 0x000fd60000000000 */
[----:B------:R-:W-:Y:S05]  /*ee20*/  @P3 BRA `(.L_x_11423) ;  /* 0x0000000000203947 */ /* 0x000fea0003800000 */
[----:B------:R-:W-:Y:S01]  /*ee30*/  UISETP.NE.AND UP1, UPT, UR5, 0x1, UPT ;  /* 0x000000010500788c */ /* 0x000fe2000bf25270 */
[----:B------:R-:W-:-:S05]  /*ee40*/  IMAD.MOV R8, RZ, RZ, -R113 ;  /* 0x000000ffff087224 */ /* 0x000fca00078e0a71 */
[----:B------:R-:W-:-:S05]  /*ee50*/  PLOP3.LUT P3, PT, PT, PT, UP1, 0x80, 0x0 ;  /* 0x000000000000781c */ /* 0x000fca0003f6f018 */
[----:B------:R-:W-:-:S08]  /*ee60*/  @UP1 ULDC.64 UR6, c[0x0][0x9e8] ;  /* 0x00027a0000061ab9 */ /* 0x000fd00000000a00 */
[----:B------:R-:W-:-:S05]  /*ee70*/  @P3 IMAD.HI.U32 R9, R8, UR6, RZ ;  /* 0x0000000608093c27 */ /* 0x000fca000f8e00ff */
[----:B------:R-:W-:-:S04]  /*ee80*/  @P3 SHF.R.U32.HI R8, RZ, UR7, R9 ;  /* 0x00000007ff083c19 */ /* 0x000fc80008011609 */
[----:B------:R-:W-:Y:S01]  /*ee90*/  LOP3.LUT R8, RZ, R8, RZ, 0x33, !PT ;  /* 0x00000008ff087212 */ /* 0x000fe200078e33ff */
[----:B------:R-:W-:Y:S06]  /*eea0*/  BRA `(.L_x_11424) ;  /* 0x0000000000147947 */ /* 0x000fec0003800000 */
.L_x_11423:
[----:B------:R-:W-:-:S06]  /*eeb0*/  UISETP.NE.AND UP1, UPT, UR5, 0x1, UPT ;  /* 0x000000010500788c */ /* 0x000fcc000bf25270 */
[----:B------:R-:W-:-:S05]  /*eec0*/  PLOP3.LUT P3, PT, PT, PT, UP1, 0x80, 0x0 ;  /* 0x000000000000781c */ /* 0x000fca0003f6f018 */
[----:B------:R-:W-:-:S08]  /*eed0*/  @UP1 ULDC.64 UR6, c[0x0][0x9e8] ;  /* 0x00027a0000061ab9 */ /* 0x000fd00000000a00 */
[----:B------:R-:W-:-:S05]  /*eee0*/  @P3 IMAD.HI.U32 R9, R8, UR6, RZ ;  /* 0x0000000608093c27 */ /* 0x000fca000f8e00ff */
[----:B------:R-:W-:-:S07]  /*eef0*/  @P3 SHF.R.U32.HI R8, RZ, UR7, R9 ;  /* 0x00000007ff083c19 */ /* 0x000fce0008011609 */
.L_x_11424:
[----:B------:R-:W-:Y:S05]  /*ef00*/  BSYNC B0 ;  /* 0x0000000000007941 */ /* 0x000fea0003800000 */
.L_x_11422:
[----:B------:R-:W-:-:S04]  /*ef10*/  IMAD.U32 R9, RZ, RZ, UR5 ;  /* 0x00000005ff097e24 */ /* 0x000fc8000f8e00ff */
[----:B------:R-:W-:-:S05]  /*ef20*/  IMAD R8, R8, R9, UR5 ;  /* 0x0000000508087e24 */ /* 0x000fca000f8e0209 */
[----:B------:R-:W-:-:S07]  /*ef30*/  VIMNMX R7, R7, R8, PT ;  /* 0x0000000807077248 */ /* 0x000fce0003fe0100 */
.L_x_11421:
[----:B------:R-:W2:Y:S01]  /*ef40*/  LDL R9, [R1+0x48] ;  /* 0x0000480001097983 */ /* 0x000ea20000100800 */
        /* <DEDUP_REMOVED lines=8> */
[----:B------:R-:W-:Y:S01]  /*efd0*/  SHF.R.S32.HI R8, RZ, 0x7, R8 ;  /* 0x00000007ff087819 */ /* 0x000fe20000011408 */
[----:B------:R-:W-:Y:S01]  /*efe0*/  ULDC UR6, c[0x0][0x988] ;  /* 0x0002620000067ab9 */ /* 0x000fe20000000800 */
[----:B------:R-:W-:Y:S01]  /*eff0*/  ULDC UR50, c[0x0][0x9e0] ;  /* 0x0002780000327ab9 */ /* 0x000fe20000000800 */
[----:B------:R-:W-:Y:S01]  /*f000*/  ULDC UR48, c[0x0][0x9e0] ;  /* 0x0002780000307ab9 */ /* 0x000fe20000000800 */
        /* <DEDUP_REMOVED lines=24> */
[----:B--2---:R-:W-:-:S04]  /*f190*/  VIMNMX R9, R9, R8, !PT ;  /* 0x0000000809097248 */ /* 0x004fc80007fe0100 */
[----:B------:R-:W-:Y:S01]  /*f1a0*/  ISETP.GE.AND P3, PT, R3, R9, PT ;  /* 0x000000090300720c */ /* 0x000fe20003f66270 */
[----:B------:R0:W-:-:S12]  /*f1b0*/  STL [R1+0xc], R9 ;  /* 0x00000c0901007387 */ /* 0x0001d80000100800 */
[----:B0-----:R-:W-:Y:S05]  /*f1c0*/  @!P3 BRA `(.L_x_11425) ;  /* 0x000000340008b947 */ /* 0x001fea0003800000 */
[----:B------:R-:W-:-:S07]  /*f1d0*/  IMAD.MOV.U32 R135, RZ, RZ, RZ ;  /* 0x000000ffff877224 */ /* 0x000fce00078e00ff */
.L_x_11443:
        /* <DEDUP_REMOVED lines=10> */
.L_x_11427:
[----:B------:R-:W-:Y:S01]  /*f280*/  IMAD R9, R20, 0x8, R2 ;  /* 0x0000000814097824 */ /* 0x000fe200078e0202 */
[----:B------:R-:W-:-:S04]  /*f290*/  SHF.L.U32 R8, R7, 0x1f, RZ ;  /* 0x0000001f07087819 */ /* 0x000fc800000006ff */
[----:B------:R0:W1:Y:S01]  /*f2a0*/  SYNCS.PHASECHK.TRANS64.TRYWAIT P4, [R9+URZ+0x2d830], R8 ;  /* 0x02d83008090075a7 */ /* 0x000062000808017f */
[----:B------:R-:W-:Y:S05]  /*f2b0*/  @!P0 BRA `(.L_x_11428) ;  /* 0x0000000000048947 */ /* 0x000fea0003800000 */
[----:B------:R-:W-:Y:S01]  /*f2c0*/  BPT.TRAP 0x1 ;  /* 0x000000040000795c */ /* 0x000fe20000300000 */
.L_x_11428:
[----:B------:R-:W-:Y:S04]  /*f2d0*/  BSSY B0, `(.L_x_11426) ;  /* 0x0000004000007945 */ /* 0x000fe80003800000 */
[----:B-1----:R-:W-:Y:S05]  /*f2e0*/  @P4 BRA `(.L_x_11429) ;  /* 0x0000000000084947 */ /* 0x002fea0003800000 */
[----:B------:R-:W1:Y:S02]  /*f2f0*/  SYNCS.PHASECHK.TRANS64.TRYWAIT P4, [R9+URZ+0x2d830], R8 ;  /* 0x02d83008090075a7 */ /* 0x000e64000808017f */
[----:B-1----:R-:W-:Y:S05]  /*f300*/  @!P4 BRA `(.L_x_11430) ;  /* 0x0000013c00a4c947 */ /* 0x002fea0003800000 */
.L_x_11429:
[----:B------:R-:W-:Y:S05]  /*f310*/  BSYNC B0 ;  /* 0x0000000000007941 */ /* 0x000fea0003800000 */
.L_x_11426:
[----:B01----:R-:W2:Y:S01]  /*f320*/  LDL R8, [R1+0x8] ;  /* 0x0000080001087983 */ /* 0x003ea20000100800 */
[----:B------:R-:W0:Y:S01]  /*f330*/  S2R R10, SR_TID.X ;  /* 0x00000000000a7919 */ /* 0x000e220000002100 */
[----:B------:R-:W-:Y:S05]  /*f340*/  WARPSYNC.ALL ;  /* 0x0000000000007948 */ /* 0x000fea0003800000 */
[----:B------:R-:W-:Y:S01]  /*f350*/  IMAD.MOV.U32 R9, RZ, RZ, -0x7fffffe0 ;  /* 0x80000020ff097424 */ /* 0x000fe200078e00ff */
[----:B0-----:R-:W-:-:S05]  /*f360*/  SHF.R.U32.HI R10, RZ, 0x7, R10 ;  /* 0x00000007ff0a7819 */ /* 0x001fca000001160a */
[----:B------:R-:W-:Y:S01]  /*f370*/  VIADD R21, R10, 0x8 ;  /* 0x000000080a157836 */ /* 0x000fe20000000000 */
[----:B------:R-:W-:Y:S01]  /*f380*/  R2UR UR11, R9 ;  /* 0x00000000090b72ca */ /* 0x000fe200000e0000 */
[----:B------:R-:W-:Y:S01]  /*f390*/  IMAD.MOV.U32 R25, RZ, RZ, -0x7fffffe0 ;  /* 0x80000020ff197424 */ /* 0x000fe200078e00ff */
[----:B------:R-:W-:Y:S01]  /*f3a0*/  R2UR UR8, R12 ;  /* 0x000000000c0872ca */ /* 0x000fe200000e0000 */
[----:B------:R-:W-:Y:S01]  /*f3b0*/  IMAD.MOV.U32 R27, RZ, RZ, -0x7fffffe0 ;  /* 0x80000020ff1b7424 */ /* 0x000fe200078e00ff */
[----:B------:R-:W-:Y:S02]  /*f3c0*/  R2UR UR9, R13 ;  /* 0x000000000d0972ca */ /* 0x000fe400000e0000 */
[C---:B------:R-:W-:Y:S02]  /*f3d0*/  R2UR UR15, R25.reuse ;  /* 0x00000000190f72ca */ /* 0x040fe400000e0000 */
[----:B------:R-:W-:Y:S02]  /*f3e0*/  R2UR UR23, R25 ;  /* 0x00000000191772ca */ /* 0x000fe400000e0000 */
[----:B------:R-:W-:-:S02]  /*f3f0*/  R2UR UR27, R27 ;  /* 0x000000001b1b72ca */ /* 0x000fc400000e0000 */
[----:B------:R-:W-:Y:S02]  /*f400*/  R2UR UR12, R152 ;  /* 0x00000000980c72ca */ /* 0x000fe400000e0000 */
[----:B------:R-:W-:Y:S01]  /*f410*/  R2UR UR13, R153 ;  /* 0x00000000990d72ca */ /* 0x000fe200000e0000 */
[----:B------:R0:W-:Y:S01]  /*f420*/  BAR.SYNC.DEFER_BLOCKING R21, 0x100 ;  /* 0x000400150000751d */ /* 0x0001e20000010000 */
[----:B------:R-:W-:Y:S01]  /*f430*/  IMAD.MOV.U32 R11, RZ, RZ, -0x7fffffe0 ;  /* 0x80000020ff0b7424 */ /* 0x000fe200078e00ff */
[----:B------:R-:W-:Y:S02]  /*f440*/  R2UR UR16, R150 ;  /* 0x00000000961072ca */ /* 0x000fe400000e0000 */
[----:B------:R-:W-:Y:S01]  /*f450*/  R2UR UR17, R151 ;  /* 0x00000000971172ca */ /* 0x000fe200000e0000 */
[----:B--2---:R-:W-:-:S04]  /*f460*/  IMAD R8, R20, 0x600, R8 ;  /* 0x0000060014087824 */ /* 0x004fc800078e0208 */
[C---:B------:R-:W-:Y:S01]  /*f470*/  VIADD R24, R8.reuse, 0x2 ;  /* 0x0000000208187836 */ /* 0x040fe20000000000 */
[C---:B------:R-:W-:Y:S01]  /*f480*/  R2UR UR10, R8.reuse ;  /* 0x00000000080a72ca */ /* 0x040fe200000e0000 */
[----:B------:R-:W-:-:S03]  /*f490*/  VIADD R26, R8, 0x400 ;  /* 0x00000400081a7836 */ /* 0x000fc60000000000 */
[----:B------:R-:W-:Y:S01]  /*f4a0*/  R2UR UR14, R24 ;  /* 0x00000000180e72ca */ /* 0x000fe200000e0000 */
[----:B------:R-:W-:Y:S01]  /*f4b0*/  VIADD R24, R8, 0x202 ;  /* 0x0000020208187836 */ /* 0x000fe20000000000 */
[----:B------:R-:W-:-:S04]  /*f4c0*/  R2UR UR26, R26 ;  /* 0x000000001a1a72ca */ /* 0x000fc800000e0000 */
[----:B------:R-:W-:Y:S02]  /*f4d0*/  R2UR UR22, R24 ;  /* 0x00000000181672ca */ /* 0x000fe400000e0000 */
[----:B------:R-:W-:-:S06]  /*f4e0*/  WARPGROUP.ARRIVE ;  /* 0x00000000000079c5 */ /* 0x000fcc0000000000 */
[----:B------:R-:W-:Y:S01]  /*f4f0*/  HGMMA.64x128x16.F32.BF16 R24, gdesc[UR8], RZ, !UPT, gsb0 ;  /* 0x01e00000081879f0 */ /* 0x000fe2000c0018ff */
[----:B------:R-:W-:Y:S01]  /*f500*/  VIADD R10, R8, 0x200 ;  /* 0x00000200080a7836 */ /* 0x000fe20000000000 */
[----:B------:R-:W-:-:S04]  /*f510*/  R2UR UR19, R11 ;  /* 0x000000000b1372ca */ /* 0x000fc800000e0000 */
[----:B------:R-:W-:Y:S01]  /*f520*/  R2UR UR18, R10 ;  /* 0x000000000a1272ca */ /* 0x000fe200000e0000 */
[----:B------:R-:W-:Y:S02]  /*f530*/  WARPGROUP.DEPBAR.LE gsb0, 0x0 ;  /* 0x00008000000079c5 */ /* 0x000fe40000010000 */
[----:B------:R-:W-:-:S06]  /*f540*/  WARPGROUP.ARRIVE ;  /* 0x00000000000079c5 */ /* 0x000fcc0000000000 */
[----:B------:R-:W-:Y:S01]  /*f550*/  HGMMA.64x128x16.F32.BF16 R24, gdesc[UR12], R24, gsb0 ;  /* 0x01e000000c1879f0 */ /* 0x000fe20008001818 */
[----:B------:R-:W-:Y:S02]  /*f560*/  R2UR UR20, R148 ;  /* 0x00000000941472ca */ /* 0x000fe400000e0000 */
        /* <DEDUP_REMOVED lines=9> */
[----:B------:R-:W-:Y:S01]  /*f600*/  VIADD R8, R8, 0x402 ;  /* 0x0000040208087836 */ /* 0x000fe20000000000 */
[----:B------:R-:W-:Y:S02]  /*f610*/  R2UR UR31, R9 ;  /* 0x00000000091f72ca */ /* 0x000fe400000e0000 */
[----:B------:R-:W-:Y:S02]  /*f620*/  R2UR UR28, R14 ;  /* 0x000000000e1c72ca */ /* 0x000fe400000e0000 */
[----:B------:R-:W-:Y:S02]  /*f630*/  R2UR UR30, R8 ;  /* 0x00000000081e72ca */ /* 0x000fe400000e0000 */
[----:B------:R-:W-:Y:S01]  /*f640*/  R2UR UR29, R15 ;  /* 0x000000000f1d72ca */ /* 0x000fe200000e0000 */
[----:B------:R-:W-:Y:S02]  /*f650*/  WARPGROUP.DEPBAR.LE gsb0, 0x0 ;  /* 0x00008000000079c5 */ /* 0x000fe40000010000 */
[----:B------:R-:W-:-:S06]  /*f660*/  WARPGROUP.ARRIVE ;  /* 0x00000000000079c5 */ /* 0x000fcc0000000000 */
        /* <DEDUP_REMOVED lines=8> */
.L_x_11432:
[----:B------:R-:W-:Y:S01]  /*f6f0*/  SHF.L.U32 R8, R18, 0x1f, RZ ;  /* 0x0000001f12087819 */ /* 0x000fe200000006ff */
[----:B------:R-:W-:-:S04]  /*f700*/  IMAD R9, R16, 0x8, R2 ;  /* 0x0000000810097824 */ /* 0x000fc800078e0202 */
[----:B------:R0:W1:Y:S01]  /*f710*/  SYNCS.PHASECHK.TRANS64.TRYWAIT P3, [R9+URZ+0x2d850], R8 ;  /* 0x02d85008090075a7 */ /* 0x000062000806017f */
[----:B------:R-:W-:Y:S05]  /*f720*/  @!P0 BRA `(.L_x_11433) ;  /* 0x0000000000048947 */ /* 0x000fea0003800000 */
[----:B------:R-:W-:Y:S01]  /*f730*/  BPT.TRAP 0x1 ;  /* 0x000000040000795c */ /* 0x000fe20000300000 */
.L_x_11433:
[----:B-1----:R-:W-:Y:S05]  /*f740*/  @P3 BRA `(.L_x_11431) ;  /* 0x0000000000083947 */ /* 0x002fea0003800000 */
[----:B------:R-:W1:Y:S02]  /*f750*/  SYNCS.PHASECHK.TRANS64.TRYWAIT P3, [R9+URZ+0x2d850], R8 ;  /* 0x02d85008090075a7 */ /* 0x000e64000806017f */
[----:B-1----:R-:W-:Y:S05]  /*f760*/  @!P3 BRA `(.L_x_11434) ;  /* 0x0000013800a0b947 */ /* 0x002fea0003800000 */
.L_x_11431:
[----:B------:R-:W2:Y:S01]  /*f770*/  LDL R21, [R1+0x1c] ;  /* 0x00001c0001157983 */ /* 0x000ea20000100800 */
[----:B01----:R-:W0:Y:S03]  /*f780*/  @P2 LDC R9, c[0x0][0x44c] ;  /* 0x00011300ff092b82 */ /* 0x003e260000000800 */
[----:B------:R-:W2:Y:S04]  /*f790*/  LDL R18, [R1+0x44] ;  /* 0x0000440001127983 */ /* 0x000ea80000100800 */
[----:B------:R-:W3:Y:S01]  /*f7a0*/  LDL R10, [R1+0x28] ;  /* 0x00002800010a7983 */ /* 0x000ee20000100800 */
[----:B------:R-:W1:Y:S01]  /*f7b0*/  @P2 LDC R8, c[0x0][0x450] ;  /* 0x00011400ff082b82 */ /* 0x000e620000000800 */
[----:B------:R-:W-:Y:S05]  /*f7c0*/  WARPSYNC.ALL ;  /* 0x0000000000007948 */ /* 0x000fea0003800000 */
[----:B------:R-:W-:Y:S01]  /*f7d0*/  WARPGROUP.ARRIVE ;  /* 0x00000000000079c5 */ /* 0x000fe20000000000 */
[----:B------:R-:W-:Y:S01]  /*f7e0*/  UMOV UR9, 0x40000040 ;  /* 0x4000004000097882 */ /* 0x000fe20000000000 */
[----:B------:R-:W-:-:S04]  /*f7f0*/  IMAD.MOV.U32 R11, RZ, RZ, -0x7fffffe0 ;  /* 0x80000020ff0b7424 */ /* 0x000fc800078e00ff */
[----:B------:R-:W4:Y:S01]  /*f800*/  S2R R143, SR_TID.X ;  /* 0x00000000008f7919 */ /* 0x000f220000002100 */
[----:B------:R-:W-:Y:S01]  /*f810*/  IMAD.SHL.U32 R145, R3, 0x80, RZ ;  /* 0x0000008003917824 */ /* 0x000fe200078e00ff */
[----:B----4-:R-:W-:Y:S01]  /*f820*/  ISETP.GE.U32.AND P3, PT, R143, 0x180, PT ;  /* 0x000001808f00780c */ /* 0x010fe20003f66070 */
[----:B--2---:R-:W-:Y:S01]  /*f830*/  IMAD.IADD R18, R18, 0x1, R21 ;  /* 0x0000000112127824 */ /* 0x004fe200078e0215 */
[----:B------:R-:W-:Y:S02]  /*f840*/  SHF.R.U32.HI R21, RZ, 0x7, R143 ;  /* 0x00000007ff157819 */ /* 0x000fe4000001168f */
[----:B------:R-:W-:Y:S01]  /*f850*/  IADD3 R143, -R145, 0x1, RZ ;  /* 0x00000001918f7810 */ /* 0x000fe20007ffe1ff */
[----:B0-----:R-:W-:-:S04]  /*f860*/  @P2 IMAD.HI.U32 R9, R18, R9, RZ ;  /* 0x0000000912092227 */ /* 0x001fc800078e00ff */
[----:B------:R-:W-:Y:S01]  /*f870*/  IMAD R143, R139, -0x2, R143 ;  /* 0xfffffffe8b8f7824 */ /* 0x000fe200078e028f */
[----:B-1----:R-:W-:Y:S01]  /*f880*/  @P2 SHF.R.U32.HI R18, RZ, R8, R9 ;  /* 0x00000008ff122219 */ /* 0x002fe20000011609 */
[----:B---3--:R-:W-:Y:S02]  /*f890*/  IMAD R9, R10, 0x2000, R2 ;  /* 0x000020000a097824 */ /* 0x008fe400078e0202 */
[----:B------:R-:W-:Y:S01]  /*f8a0*/  VIADD R8, R2, 0x400 ;  /* 0x0000040002087836 */ /* 0x000fe20000000000 */
[----:B------:R-:W-:Y:S01]  /*f8b0*/  IADD3 R143, -R22, R143, R138 ;  /* 0x0000008f168f7210 */ /* 0x000fe20007ffe18a */
[----:B------:R-:W0:Y:S01]  /*f8c0*/  SHFL.IDX PT, R154, R18, RZ, 0x1c1f ;  /* 0x001c1fff129a7589 */ /* 0x000e2200000e0000 */
[----:B------:R-:W-:Y:S01]  /*f8d0*/  R2UR UR8, R9 ;  /* 0x00000000090872ca */ /* 0x000fe200000e0000 */
[----:B------:R-:W-:Y:S01]  /*f8e0*/  IMAD.MOV.U32 R9, RZ, RZ, -0x7fffffe0 ;  /* 0x80000020ff097424 */ /* 0x000fe200078e00ff */
[----:B------:R-:W-:-:S04]  /*f8f0*/  SHF.R.U32.HI R8, RZ, 0x4, R8 ;  /* 0x00000004ff087819 */ /* 0x000fc80000011608 */
[----:B------:R-:W-:Y:S02]  /*f900*/  LOP3.LUT R8, R8, 0x3fff, RZ, 0xc0, !PT ;  /* 0x00003fff08087812 */ /* 0x000fe400078ec0ff */
[----:B------:R-:W-:Y:S01]  /*f910*/  R2UR UR11, R9 ;  /* 0x00000000090b72ca */ /* 0x000fe200000e0000 */
[----:B------:R-:W-:Y:S01]  /*f920*/  IMAD.MOV.U32 R9, RZ, RZ, -0x7fffffe0 ;  /* 0x80000020ff097424 */ /* 0x000fe200078e00ff */
[----:B------:R-:W-:-:S03]  /*f930*/  LOP3.LUT R8, R8, 0x2000000, RZ, 0xfc, !PT ;  /* 0x0200000008087812 */ /* 0x000fc600078efcff */
[----:B------:R-:W-:Y:S02]  /*f940*/  UIADD3 UR8, UR8, 0x21800, URZ ;  /* 0x0002180008087890 */ /* 0x000fe4000fffe03f */
[----:B------:R-:W-:Y:S02]  /*f950*/  IMAD R8, R16, 0x600, R8 ;  /* 0x0000060010087824 */ /* 0x000fe400078e0208 */
[----:B------:R-:W-:Y:S02]  /*f960*/  USHF.R.U32.HI UR8, URZ, 0x4, UR8 ;  /* 0x000000043f087899 */ /* 0x000fe40008011608 */
[C---:B------:R-:W-:Y:S01]  /*f970*/  VIADD R10, R8.reuse, 0x40 ;  /* 0x00000040080a7836 */ /* 0x040fe20000000000 */
[----:B------:R-:W-:Y:S01]  /*f980*/  R2UR UR10, R8 ;  /* 0x00000000080a72ca */ /* 0x000fe200000e0000 */
[----:B------:R-:W-:-:S04]  /*f990*/  ULOP3.LUT UR8, UR8, 0x3fff, URZ, 0xc0, !UPT ;  /* 0x00003fff08087892 */ /* 0x000fc8000f8ec03f */
[----:B------:R-:W-:-:S07]  /*f9a0*/  ULOP3.LUT UR12, UR8, 0x10000, URZ, 0xfc, !UPT ;  /* 0x00010000080c7892 */ /* 0x000fce000f8efc3f */
[----:B------:R-:W-:Y:S02]  /*f9b0*/  UMOV UR8, UR12 ;  /* 0x0000000c00087c82 */ /* 0x000fe40008000000 */
[----:B------:R-:W-:Y:S01]  /*f9c0*/  HGMMA.64x96x16.F32.BF16 R88, gdesc[UR8].tnspB, R88, gsb0 ;  /* 0x41600000085879f0 */ /* 0x000fe20008001858 */
[----:B------:R-:W-:Y:S01]  /*f9d0*/  R2UR UR10, R10 ;  /* 0x000000000a0a72ca */ /* 0x000fe200000e0000 */
[----:B------:R-:W-:Y:S01]  /*f9e0*/  UIADD3 UR8, UR12, 0x2, URZ ;  /* 0x000000020c087890 */ /* 0x000fe2000fffe03f */
[----:B------:R-:W-:Y:S01]  /*f9f0*/  R2UR UR11, R11 ;  /* 0x000000000b0b72ca */ /* 0x000fe200000e0000 */
[----:B------:R-:W-:Y:S01]  /*fa00*/  UMOV UR9, 0x40000040 ;  /* 0x4000004000097882 */ /* 0x000fe20000000000 */
[----:B------:R-:W-:Y:S02]  /*fa10*/  VIADD R10, R8, 0x80 ;  /* 0x00000080080a7836 */ /* 0x000fe40000000000 */
[----:B------:R-:W-:Y:S01]  /*fa20*/  IMAD.MOV.U32 R11, RZ, RZ, -0x7fffffe0 ;  /* 0x80000020ff0b7424 */ /* 0x000fe200078e00ff */
[----:B------:R-:W-:-:S02]  /*fa30*/  WARPGROUP.DEPBAR.LE gsb0, 0x0 ;  /* 0x00008000000079c5 */ /* 0x000fc40000010000 */
[----:B------:R-:W-:-:S06]  /*fa40*/  WARPGROUP.ARRIVE ;  /* 0x00000000000079c5 */ /* 0x000fcc0000000000 */
[----:B------:R-:W-:Y:S01]  /*fa50*/  HGMMA.64x96x16.F32.BF16 R88, gdesc[UR8].tnspB, R88, gsb0 ;  /* 0x41600000085879f0 */ /* 0x000fe20008001858 */
[----:B------:R-:W-:Y:S01]  /*fa60*/  R2UR UR10, R10 ;  /* 0x000000000a0a72ca */ /* 0x000fe200000e0000 */
[----:B------:R-:W-:Y:S01]  /*fa70*/  UIADD3 UR8, UR12, 0x4, URZ ;  /* 0x000000040c087890 */ /* 0x000fe2000fffe03f */
[----:B------:R-:W-:Y:S01]  /*fa80*/  R2UR UR11, R11 ;  /* 0x000000000b0b72ca */ /* 0x000fe200000e0000 */
[----:B------:R-:W-:Y:S01]  /*fa90*/  UMOV UR9, 0x40000040 ;  /* 0x4000004000097882 */ /* 0x000fe20000000000 */
[----:B------:R-:W-:Y:S02]  /*faa0*/  VIADD R10, R8, 0xc0 ;  /* 0x000000c0080a7836 */ /* 0x000fe40000000000 */
[----:B------:R-:W-:Y:S01]  /*fab0*/  IMAD.MOV.U32 R11, RZ, RZ, -0x7fffffe0 ;  /* 0x80000020ff0b7424 */ /* 0x000fe200078e00ff */
[----:B------:R-:W-:Y:S02]  /*fac0*/  WARPGROUP.DEPBAR.LE gsb0, 0x0 ;  /* 0x00008000000079c5 */ /* 0x000fe40000010000 */
        /* <DEDUP_REMOVED lines=24> */
[C---:B------:R-:W-:Y:S02]  /*fc50*/  VIADD R10, R8.reuse, 0x180 ;  /* 0x00000180080a7836 */ /* 0x040fe40000000000 */
[----:B------:R-:W-:Y:S02]  /*fc60*/  IMAD.MOV.U32 R11, RZ, RZ, -0x7fffffe0 ;  /* 0x80000020ff0b7424 */ /* 0x000fe400078e00ff */
[----:B------:R-:W-:Y:S01]  /*fc70*/  VIADD R8, R8, 0x1c0 ;  /* 0x000001c008087836 */ /* 0x000fe20000000000 */
[----:B------:R-:W-:-:S02]  /*fc80*/  WARPGROUP.DEPBAR.LE gsb0, 0x0 ;  /* 0x00008000000079c5 */ /* 0x000fc40000010000 */
[----:B------:R-:W-:-:S06]  /*fc90*/  WARPGROUP.ARRIVE ;  /* 0x00000000000079c5 */ /* 0x000fcc0000000000 */
[----:B------:R-:W-:Y:S01]  /*fca0*/  HGMMA.64x96x16.F32.BF16 R88, gdesc[UR8].tnspB, R88, gsb0 ;  /* 0x41600000085879f0 */ /* 0x000fe20008001858 */
[----:B------:R-:W-:Y:S01]  /*fcb0*/  R2UR UR10, R10 ;  /* 0x000000000a0a72ca */ /* 0x000fe200000e0000 */
[----:B------:R-:W-:Y:S01]  /*fcc0*/  UIADD3 UR8, UR12, 0x604, URZ ;  /* 0x000006040c087890 */ /* 0x000fe2000fffe03f */
[----:B------:R-:W-:Y:S01]  /*fcd0*/  R2UR UR11, R11 ;  /* 0x000000000b0b72ca */ /* 0x000fe200000e0000 */
[----:B------:R-:W-:Y:S01]  /*fce0*/  UMOV UR9, 0x40000040 ;  /* 0x4000004000097882 */ /* 0x000fe20000000000 */
[----:B------:R-:W-:-:S05]  /*fcf0*/  IMAD.U32 R10, RZ, RZ, UR43 ;  /* 0x0000002bff0a7e24 */ /* 0x000fca000f8e00ff */
[----:B------:R-:W-:-:S05]  /*fd00*/  LOP3.LUT R144, RZ, R10, RZ, 0x33, !PT ;  /* 0x0000000aff907212 */ /* 0x000fca00078e33ff */
[----:B------:R-:W-:Y:S02]  /*fd10*/  IMAD.IADD R144, R144, 0x1, R143 ;  /* 0x0000000190907824 */ /* 0x000fe400078e028f */
[----:B------:R-:W-:Y:S02]  /*fd20*/  VIADD R143, R143, UR50 ;  /* 0x000000328f8f7c36 */ /* 0x000fe40008000000 */
[----:B0-----:R-:W-:Y:S01]  /*fd30*/  IMAD.IADD R11, R154, 0x1, R144 ;  /* 0x000000019a0b7824 */ /* 0x001fe200078e0290 */
        /* <DEDUP_REMOVED lines=8> */
[----:B------:R-:W-:Y:S02]  /*fdc0*/  @!P1 IMAD R9, R20, 0x8, R2 ;  /* 0x0000000814099824 */ /* 0x000fe400078e0202 */
[----:B------:R-:W-:Y:S01]  /*fdd0*/  IMAD.IADD R21, R154, 0x1, R143 ;  /* 0x000000019a157824 */ /* 0x000fe200078e028f */
[----:B------:R-:W-:Y:S01]  /*fde0*/  SEL R8, R8, 0x9, !P3 ;  /* 0x0000000908087807 */ /* 0x000fe20005800000 */
[----:B------:R-:W-:Y:S01]  /*fdf0*/  @!P1 VIADD R9, R9, 0x2d840 ;  /* 0x0002d84009099836 */ /* 0x000fe20000000000 */
[----:B------:R-:W-:-:S04]  /*fe00*/  PLOP3.LUT P3, PT, PT, PT, UP0, 0x40, 0x0 ;  /* 0x000000000000781c */ /* 0x000fc80003f6e808 */
[----:B------:R-:W-:Y:S01]  /*fe10*/  @!P1 PRMT R9, RZ, 0x654, R9 ;  /* 0x00000654ff099816 */ /* 0x000fe20000000009 */
[----:B------:R-:W-:Y:S02]  /*fe20*/  WARPGROUP.DEPBAR.LE gsb0, 0x0 ;  /* 0x00008000000079c5 */ /* 0x000fe40000010000 */
[----:B------:R-:W-:-:S06]  /*fe30*/  WARPGROUP.ARRIVE ;  /* 0x00000000000079c5 */ /* 0x000fcc0000000000 */
[----:B------:R-:W-:Y:S03]  /*fe40*/  HGMMA.64x96x16.F32.BF16 R88, gdesc[UR8].tnspB, R88, gsb0 ;  /* 0x41600000085879f0 */ /* 0x000fe60008001858 */
[----:B------:R-:W-:Y:S02]  /*fe50*/  WARPGROUP.DEPBAR.LE gsb0, 0x0 ;  /* 0x00008000000079c5 */ /* 0x000fe40000010000 */
[----:B------:R0:W-:Y:S06]  /*fe60*/  BAR.ARV R8, 0x100 ;  /* 0x000400080000751d */ /* 0x0001ec0000002000 */
[----:B------:R0:W-:Y:S01]  /*fe70*/  @!P1 SYNCS.ARRIVE.TRANS64.RED.A1T0 RZ, [R9+URZ], RZ ;  /* 0x000000ff09ff99a7 */ /* 0x0001e2000810043f */
        /* <DEDUP_REMOVED lines=13> */
.L_x_11437:
[----:B------:R-:W-:-:S05]  /*ff50*/  IMAD.U32 R155, RZ, RZ, UR42 ;  /* 0x0000002aff9b7e24 */ /* 0x000fca000f8e00ff */
[----:B------:R-:W-:-:S13]  /*ff60*/  ISETP.NE.AND P3, PT, R155, 0x1, PT ;  /* 0x000000019b00780c */ /* 0x000fda0003f65270 */
[----:B0-----:R-:W0:Y:S02]  /*ff70*/  @P3 LDC.64 R8, c[0x0][0x9e8] ;  /* 0x00027a00ff083b82 */ /* 0x001e240000000a00 */
[----:B0-----:R-:W-:-:S05]  /*ff80*/  @P3 IMAD.HI.U32 R8, R154, R8, RZ ;  /* 0x000000089a083227 */ /* 0x001fca00078e00ff */
[----:B------:R-:W-:-:S07]  /*ff90*/  @P3 SHF.R.U32.HI R154, RZ, R9, R8 ;  /* 0x00000009ff9a3219 */ /* 0x000fce0000011608 */
.L_x_11438:
[----:B------:R-:W-:Y:S05]  /*ffa0*/  BSYNC B0 ;  /* 0x0000000000007941 */ /* 0x000fea0003800000 */
.L_x_11436:
[----:B------:R-:W-:-:S04]  /*ffb0*/  IMAD R154, R154, R155, -R145 ;  /* 0x0000009b9a9a7224 */ /* 0x000fc800078e0a91 */
[----:B------:R-:W-:-:S05]  /*ffc0*/  IMAD R154, R139, -0x2, R154 ;  /* 0xfffffffe8b9a7824 */ /* 0x000fca00078e029a */
[----:B------:R-:W-:Y:S02]  /*ffd0*/  VIMNMX R11, R11, R154, !PT ;  /* 0x0000009a0b0b7248 */ /* 0x000fe40007fe0100 */
[----:B------:R-:W-:-:S07]  /*ffe0*/  VIADDMNMX R21, R154, R155, R21, PT ;  /* 0x0000009b9a157246 */ /* 0x000fce0003800115 */
.L_x_11435:
[----:B------:R-:W-:Y:S01]  /*fff0*/  ISETP.GT.AND P3, PT, R3, -0x1, PT ;  /* 0xffffffff0300780c */ /* 0x000fe20003f64270 */
[----:B------:R-:W1:Y:S03]  /*10000*/  SHFL.IDX PT, R18, R18, 0x1, 0x1c1f ;  /* 0x003c1f0012127f89 */ /* 0x000e6600000e0000 */
[C---:B------:R-:W-:Y:S02]  /*10010*/  ISETP.GT.AND P4, PT, R11.reuse, RZ, P3 ;  /* 0x000000ff0b00720c */ /* 0x040fe40001f84270 */
[----:B------:R-:W-:Y:S02]  /*10020*/  ISETP.GT.AND P5, PT, R11, 0x1, P3 ;  /* 0x000000010b00780c */ /* 0x000fe40001fa4270 */
[C---:B------:R-:W-:Y:S02]  /*10030*/  ISETP.LT.OR P4, PT, R21.reuse, 0x1, P4 ;  /* 0x000000011500780c */ /* 0x040fe40002781670 */
[----:B------:R-:W-:-:S02]  /*10040*/  ISETP.LT.OR P5, PT, R21, 0x2, P5 ;  /* 0x000000021500780c */ /* 0x000fc40002fa1670 */
[----:B------:R-:W-:Y:S02]  /*10050*/  FSEL R24, R24, -INF , !P4 ;  /* 0xff80000018187808 */ /* 0x000fe40006000000 */
[----:B------:R-:W-:Y:S02]  /*10060*/  ISETP.GT.AND P4, PT, R11, 0x8, P3 ;  /* 0x000000080b00780c */ /* 0x000fe40001f84270 */
[----:B------:R-:W-:Y:S02]  /*10070*/  FSEL R25, R25, -INF , !P5 ;  /* 0xff80000019197808 */ /* 0x000fe40006800000 */
[----:B------:R-:W-:Y:S02]  /*10080*/  ISETP.LT.OR P4, PT, R21, 0x9, P4 ;  /* 0x000000091500780c */ /* 0x000fe40002781670 */
[----:B------:R-:W-:Y:S02]  /*10090*/  ISETP.GT.AND P5, PT, R11, 0x9, P3 ;  /* 0x000000090b00780c */ /* 0x000fe40001fa4270 */
[----:B------:R-:W-:-:S02]  /*100a0*/  FSEL R28, R28, -INF , !P4 ;  /* 0xff8000001c1c7808 */ /* 0x000fc40006000000 */
[----:B------:R-:W-:Y:S01]  /*100b0*/  ISETP.GT.AND P4, PT, R11, 0x10, P3 ;  /* 0x000000100b00780c */ /* 0x000fe20001f84270 */
[--C-:B-1----:R-:W-:Y:S01]  /*100c0*/  IMAD.IADD R143, R143, 0x1, R18.reuse ;  /* 0x000000018f8f7824 */ /* 0x102fe200078e0212 */
[C---:B------:R-:W-:Y:S01]  /*100d0*/  ISETP.LT.OR P5, PT, R21.reuse, 0xa, P5 ;  /* 0x0000000a1500780c */ /* 0x040fe20002fa1670 */
[----:B------:R-:W-:Y:S01]  /*100e0*/  IMAD.IADD R144, R144, 0x1, R18 ;  /* 0x0000000190907824 */ /* 0x000fe200078e0212 */
[----:B------:R-:W-:Y:S02]  /*100f0*/  ISETP.LT.OR P4, PT, R21, 0x11, P4 ;  /* 0x000000111500780c */ /* 0x000fe40002781670 */
[----:B------:R-:W-:Y:S02]  /*10100*/  FSEL R29, R29, -INF , !P5 ;  /* 0xff8000001d1d7808 */ /* 0x000fe40006800000 */
[----:B------:R-:W-:Y:S02]  /*10110*/  FSEL R32, R32, -INF , !P4 ;  /* 0xff80000020207808 */ /* 0x000fe40006000000 */
        /* <DEDUP_REMOVED lines=74> */
[----:B------:R-:W-:Y:S02]  /*105c0*/  ISETP.GT.AND P5, PT, R11, 0x71, P3 ;  /* 0x000000710b00780c */ /* 0x000fe40001fa4270 */
[----:B------:R-:W-:Y:S02]  /*105d0*/  FSEL R84, R84, -INF , !P4 ;  /* 0xff80000054547808 */ /* 0x000fe40006000000 */
[----:B------:R-:W-:Y:S02]  /*105e0*/  PLOP3.LUT P4, PT, PT, PT, UP0, 0x40, 0x0 ;  /* 0x000000000000781c */ /* 0x000fe40003f8e808 */
[----:B------:R-:W-:-:S04]  /*105f0*/  ISETP.LT.OR P5, PT, R21, 0x72, P5 ;  /* 0x000000721500780c */ /* 0x000fc80002fa1670 */
[----:B------:R-:W-:Y:S02]  /*10600*/  FSEL R81, R81, -INF , !P5 ;  /* 0xff80000051517808 */ /* 0x000fe40006800000 */
[----:B------:R-:W-:-:S04]  /*10610*/  ISETP.GT.AND P5, PT, R11, 0x79, P3 ;  /* 0x000000790b00780c */ /* 0x000fc80001fa4270 */
[----:B------:R-:W-:-:S04]  /*10620*/  ISETP.LT.OR P5, PT, R21, 0x7a, P5 ;  /* 0x0000007a1500780c */ /* 0x000fc80002fa1670 */
[----:B------:R-:W-:Y:S01]  /*10630*/  FSEL R85, R85, -INF , !P5 ;  /* 0xff80000055557808 */ /* 0x000fe20006800000 */
[----:B------:R-:W-:Y:S08]  /*10640*/  @P4 BRA `(.L_x_11439) ;  /* 0x0000000000584947 */ /* 0x000ff00003800000 */
        /* <DEDUP_REMOVED lines=12> */
.L_x_11441:
[----:B------:R-:W-:-:S05]  /*10710*/  IMAD.U32 R11, RZ, RZ, UR42 ;  /* 0x0000002aff0b7e24 */ /* 0x000fca000f8e00ff */
[----:B------:R-:W-:-:S13]  /*10720*/  ISETP.NE.AND P4, PT, R11, 0x1, PT ;  /* 0x000000010b00780c */ /* 0x000fda0003f85270 */
[----:B0-----:R-:W0:Y:S02]  /*10730*/  @P4 LDC.64 R8, c[0x0][0x9e8] ;  /* 0x00027a00ff084b82 */ /* 0x001e240000000a00 */
[----:B0-----:R-:W-:-:S05]  /*10740*/  @P4 IMAD.HI.U32 R8, R18, R8, RZ ;  /* 0x0000000812084227 */ /* 0x001fca00078e00ff */
[----:B------:R-:W-:-:S07]  /*10750*/  @P4 SHF.R.U32.HI R18, RZ, R9, R8 ;  /* 0x00000009ff124219 */ /* 0x000fce0000011608 */
.L_x_11442:
[----:B------:R-:W-:Y:S05]  /*10760*/  BSYNC B0 ;  /* 0x0000000000007941 */ /* 0x000fea0003800000 */
.L_x_11440:
[----:B------:R-:W-:-:S04]  /*10770*/  IMAD R18, R18, R11, -R145 ;  /* 0x0000000b12127224 */ /* 0x000fc800078e0a91 */
[----:B------:R-:W-:-:S05]  /*10780*/  IMAD R18, R139, -0x2, R18 ;  /* 0xfffffffe8b127824 */ /* 0x000fca00078e0212 */
[----:B------:R-:W-:Y:S02]  /*10790*/  VIMNMX R144, R144, R18, !PT ;  /* 0x0000001290907248 */ /* 0x000fe40007fe0100 */
[----:B------:R-:W-:-:S07]  /*107a0*/  VIADDMNMX R143, R18, R11, R143, PT ;  /* 0x0000000b128f7246 */ /* 0x000fce000380018f */
.L_x_11439:
[----:B0-----:R-:W-:Y:S01]  /*107b0*/  @!P1 IMAD R8, R16, 0x8, R2 ;  /* 0x0000000810089824 */ /* 0x001fe200078e0202 */
[----:B------:R-:W2:Y:S01]  /*107c0*/  LDL R145, [R1+0x20] ;  /* 0x0000200001917983 */ /* 0x000ea20000100800 */
[----:B------:R-:W-:Y:S02]  /*107d0*/  UMOV UR39, UR7 ;  /* 0x0000000700277c82 */ /* 0x000fe40008000000 */
[----:B------:R-:W-:-:S05]  /*107e0*/  @!P1 VIADD R8, R8, 0x2d860 ;  /* 0x0002d86008089836 */ /* 0x000fca0000000000 */
        /* <DEDUP_REMOVED lines=38> */
[----:B------:R-:W-:-:S04]  /*10a50*/  FSETP.NEU.FTZ.AND P4, PT, R8, -INF , PT ;  /* 0xff8000000800780b */ /* 0x000fc80003f9d000 */
[----:B------:R-:W-:-:S05]  /*10a60*/  FSEL R9, R8, RZ, P4 ;  /* 0x000000ff08097208 */ /* 0x000fca0002000000 */
[----:B------:R-:W-:Y:S01]  /*10a70*/  FADD.FTZ R9, -R9, R0 ;  /* 0x0000000009097221 */ /* 0x000fe20000010100 */
[----:B------:R-:W-:-:S03]  /*10a80*/  FMUL.FTZ R0, R8, UR39 ;  /* 0x0000002708007c20 */ /* 0x000fc60008410000 */
[----:B------:R-:W-:Y:S02]  /*10a90*/  FMUL.FTZ R9, R9, UR39 ;  /* 0x0000002709097c20 */ /* 0x000fe40008410000 */
[----:B------:R-:W-:Y:S02]  /*10aa0*/  FSEL R0, R0, RZ, P4 ;  /* 0x000000ff00007208 */ /* 0x000fe40002000000 */
[----:B------:R-:W-:Y:S02]  /*10ab0*/  ISETP.GT.AND P4, PT, R144, 0x1, P3 ;  /* 0x000000019000780c */ /* 0x000fe40001f84270 */
[----:B------:R-:W-:Y:S01]  /*10ac0*/  MUFU.EX2 R9, R9 ;  /* 0x0000000900097308 */ /* 0x000fe20000000800 */
[--C-:B------:R-:W-:Y:S01]  /*10ad0*/  FFMA.FTZ R24, R24, UR39, -R0.reuse ;  /* 0x0000002718187c23 */ /* 0x100fe20008010800 */
[----:B------:R-:W-:Y:S01]  /*10ae0*/  ISETP.LT.OR P5, PT, R143, 0x2, P4 ;  /* 0x000000028f00780c */ /* 0x000fe200027a1670 */
[--C-:B------:R-:W-:Y:S01]  /*10af0*/  FFMA.FTZ R25, R25, UR39, -R0.reuse ;  /* 0x0000002719197c23 */ /* 0x100fe20008010800 */
[----:B------:R-:W-:Y:S01]  /*10b00*/  ISETP.GT.AND P4, PT, R144, 0x8, P3 ;  /* 0x000000089000780c */ /* 0x000fe20001f84270 */
[--C-:B------:R-:W-:Y:S01]  /*10b10*/  FFMA.FTZ R28, R28, UR39, -R0.reuse ;  /* 0x000000271c1c7c23 */ /* 0x100fe20008010800 */
[----:B------:R-:W-:Y:S01]  /*10b20*/  FSEL R27, R27, -INF , !P5 ;  /* 0xff8000001b1b7808 */ /* 0x000fe20006800000 */
[--C-:B------:R-:W-:Y:S01]  /*10b30*/  FFMA.FTZ R29, R29, UR39, -R0.reuse ;  /* 0x000000271d1d7c23 */ /* 0x100fe20008010800 */
[----:B------:R-:W-:Y:S01]  /*10b40*/  ISETP.GT.AND P5, PT, R144, 0x9, P3 ;  /* 0x000000099000780c */ /* 0x000fe20001fa4270 */
[----:B------:R-:W0:Y:S01]  /*10b50*/  MUFU.EX2 R24, R24 ;  /* 0x0000001800187308 */ /* 0x000e220000000800 */
[C---:B------:R-:W-:Y:S01]  /*10b60*/  ISETP.LT.OR P4, PT, R143.reuse, 0x9, P4 ;  /* 0x000000098f00780c */ /* 0x040fe20002781670 */
[--C-:B------:R-:W-:Y:S01]  /*10b70*/  FFMA.FTZ R32, R32, UR39, -R0.reuse ;  /* 0x0000002720207c23 */ /* 0x100fe20008010800 */
[----:B------:R-:W-:Y:S01]  /*10b80*/  ISETP.LT.OR P5, PT, R143, 0xa, P5 ;  /* 0x0000000a8f00780c */ /* 0x000fe20002fa1670 */
[--C-:B------:R-:W-:Y:S01]  /*10b90*/  FFMA.FTZ R33, R33, UR39, -R0.reuse ;  /* 0x0000002721217c23 */ /* 0x100fe20008010800 */
[----:B------:R-:W-:Y:S01]  /*10ba0*/  FSEL R30, R30, -INF , !P4 ;  /* 0xff8000001e1e7808 */ /* 0x000fe20006000000 */
[--C-:B------:R-:W-:Y:S01]  /*10bb0*/  FFMA.FTZ R36, R36, UR39, -R0.reuse ;  /* 0x0000002724247c23 */ /* 0x100fe20008010800 */
[----:B------:R-:W-:Y:S01]  /*10bc0*/  FSEL R31, R31, -INF , !P5 ;  /* 0xff8000001f1f7808 */ /* 0x000fe20006800000 */
[----:B------:R-:W1:Y:S01]  /*10bd0*/  MUFU.EX2 R25, R25 ;  /* 0x0000001900197308 */ /* 0x000e620000000800 */
[C---:B------:R-:W-:Y:S01]  /*10be0*/  ISETP.GT.AND P5, PT, R144.reuse, 0x11, P3 ;  /* 0x000000119000780c */ /* 0x040fe20001fa4270 */
[--C-:B------:R-:W-:Y:S01]  /*10bf0*/  FFMA.FTZ R37, R37, UR39, -R0.reuse ;  /* 0x0000002725257c23 */ /* 0x100fe20008010800 */
[----:B------:R-:W-:Y:S01]  /*10c00*/  ISETP.GT.AND P4, PT, R144, 0x10, P3 ;  /* 0x000000109000780c */ /* 0x000fe20001f84270 */
[--C-:B------:R-:W-:Y:S01]  /*10c10*/  FFMA.FTZ R40, R40, UR39, -R0.reuse ;  /* 0x0000002728287c23 */ /* 0x100fe20008010800 */
[----:B------:R-:W-:Y:S01]  /*10c20*/  ISETP.LT.OR P5, PT, R143, 0x12, P5 ;  /* 0x000000128f00780c */ /* 0x000fe20002fa1670 */
[----:B------:R-:W-:Y:S01]  /*10c30*/  FFMA.FTZ R41, R41, UR39, -R0 ;  /* 0x0000002729297c23 */ /* 0x000fe20008010800 */
[----:B------:R-:W-:Y:S01]  /*10c40*/  ISETP.LT.OR P4, PT, R143, 0x11, P4 ;  /* 0x000000118f00780c */ /* 0x000fe20002781670 */
[----:B------:R-:W-:Y:S01]  /*10c50*/  MUFU.EX2 R29, R29 ;  /* 0x0000001d001d7308 */ /* 0x000fe20000000800 */
[----:B------:R-:W-:Y:S01]  /*10c60*/  FSEL R35, R35, -INF , !P5 ;  /* 0xff80000023237808 */ /* 0x000fe20006800000 */
[----:B0-----:R-:W-:Y:S01]  /*10c70*/  FFMA.FTZ R5, R9, R5, R24 ;  /* 0x0000000509057223 */ /* 0x001fe20000010018 */
[----:B------:R-:W-:Y:S01]  /*10c80*/  ISETP.GT.AND P5, PT, R144, 0x19, P3 ;  /* 0x000000199000780c */ /* 0x000fe20001fa4270 */
[--C-:B------:R-:W-:Y:S01]  /*10c90*/  FFMA.FTZ R44, R44, UR39, -R0.reuse ;  /* 0x000000272c2c7c23 */ /* 0x100fe20008010800 */
[----:B------:R-:W-:Y:S01]  /*10ca0*/  FSEL R34, R34, -INF , !P4 ;  /* 0xff80000022227808 */ /* 0x000fe20006000000 */
[--C-:B------:R-:W-:Y:S01]  /*10cb0*/  FFMA.FTZ R45, R45, UR39, -R0.reuse ;  /* 0x000000272d2d7c23 */ /* 0x100fe20008010800 */
[----:B------:R-:W-:Y:S01]  /*10cc0*/  ISETP.LT.OR P5, PT, R143, 0x1a, P5 ;  /* 0x0000001a8f00780c */ /* 0x000fe20002fa1670 */
[----:B------:R-:W-:Y:S01]  /*10cd0*/  MUFU.EX2 R32, R32 ;  /* 0x0000002000207308 */ /* 0x000fe20000000800 */
[----:B------:R-:W-:Y:S01]  /*10ce0*/  ISETP.GT.AND P4, PT, R144, 0x18, P3 ;  /* 0x000000189000780c */ /* 0x000fe20001f84270 */
[----:B-1----:R-:W-:Y:S01]  /*10cf0*/  FADD.FTZ R5, R25, R5 ;  /* 0x0000000519057221 */ /* 0x002fe20000010000 */
[----:B------:R-:W-:Y:S01]  /*10d00*/  FSEL R39, R39, -INF , !P5 ;  /* 0xff80000027277808 */ /* 0x000fe20006800000 */
[--C-:B------:R-:W-:Y:S01]  /*10d10*/  FFMA.FTZ R48, R48, UR39, -R0.reuse ;  /* 0x0000002730307c23 */ /* 0x100fe20008010800 */
[----:B------:R-:W-:Y:S01]  /*10d20*/  ISETP.GT.AND P5, PT, R144, 0x21, P3 ;  /* 0x000000219000780c */ /* 0x000fe20001fa4270 */
[--C-:B------:R-:W-:Y:S01]  /*10d30*/  FFMA.FTZ R49, R49, UR39, -R0.reuse ;  /* 0x0000002731317c23 */ /* 0x100fe20008010800 */
[C---:B------:R-:W-:Y:S01]  /*10d40*/  ISETP.LT.OR P4, PT, R143.reuse, 0x19, P4 ;  /* 0x000000198f00780c */ /* 0x040fe20002781670 */
[----:B------:R-:W-:Y:S01]  /*10d50*/  MUFU.EX2 R33, R33 ;  /* 0x0000002100217308 */ /* 0x000fe20000000800 */
[----:B------:R-:W-:Y:S01]  /*10d60*/  ISETP.LT.OR P5, PT, R143, 0x22, P5 ;  /* 0x000000228f00780c */ /* 0x000fe20002fa1670 */
[--C-:B------:R-:W-:Y:S01]  /*10d70*/  FFMA.FTZ R52, R52, UR39, -R0.reuse ;  /* 0x0000002734347c23 */ /* 0x100fe20008010800 */
[----:B------:R-:W-:Y:S01]  /*10d80*/  FSEL R38, R38, -INF , !P4 ;  /* 0xff80000026267808 */ /* 0x000fe20006000000 */
[--C-:B------:R-:W-:Y:S01]  /*10d90*/  FFMA.FTZ R53, R53, UR39, -R0.reuse ;  /* 0x0000002735357c23 */ /* 0x100fe20008010800 */
[----:B------:R-:W-:Y:S01]  /*10da0*/  FSEL R43, R43, -INF , !P5 ;  /* 0xff8000002b2b7808 */ /* 0x000fe20006800000 */
[--C-:B------:R-:W-:Y:S01]  /*10db0*/  FFMA.FTZ R56, R56, UR39, -R0.reuse ;  /* 0x0000002738387c23 */ /* 0x100fe20008010800 */
[C---:B------:R-:W-:Y:S01]  /*10dc0*/  ISETP.GT.AND P5, PT, R144.reuse, 0x29, P3 ;  /* 0x000000299000780c */ /* 0x040fe20001fa4270 */
[----:B------:R-:W-:Y:S01]  /*10dd0*/  MUFU.EX2 R36, R36 ;  /* 0x0000002400247308 */ /* 0x000fe20000000800 */
[----:B------:R-:W-:Y:S01]  /*10de0*/  ISETP.GT.AND P4, PT, R144, 0x20, P3 ;  /* 0x000000209000780c */ /* 0x000fe20001f84270 */
[--C-:B------:R-:W-:Y:S01]  /*10df0*/  FFMA.FTZ R57, R57, UR39, -R0.reuse ;  /* 0x0000002739397c23 */ /* 0x100fe20008010800 */
[C---:B------:R-:W-:Y:S01]  /*10e00*/  ISETP.LT.OR P5, PT, R143.reuse, 0x2a, P5 ;  /* 0x0000002a8f00780c */ /* 0x040fe20002fa1670 */
[--C-:B------:R-:W-:Y:S01]  /*10e10*/  FFMA.FTZ R60, R60, UR39, -R0.reuse ;  /* 0x000000273c3c7c23 */ /* 0x100fe20008010800 */
[----:B------:R-:W-:Y:S01]  /*10e20*/  ISETP.LT.OR P4, PT, R143, 0x21, P4 ;  /* 0x000000218f00780c */ /* 0x000fe20002781670 */
[--C-:B------:R-:W-:Y:S01]  /*10e30*/  FFMA.FTZ R61, R61, UR39, -R0.reuse ;  /* 0x000000273d3d7c23 */ /* 0x100fe20008010800 */
[----:B------:R-:W-:Y:S01]  /*10e40*/  FSEL R47, R47, -INF , !P5 ;  /* 0xff8000002f2f7808 */ /* 0x000fe20006800000 */
[----:B------:R-:W-:Y:S01]  /*10e50*/  MUFU.EX2 R37, R37 ;  /* 0x0000002500257308 */ /* 0x000fe20000000800 */
[----:B------:R-:W-:Y:S01]  /*10e60*/  ISETP.GT.AND P5, PT, R144, 0x31, P3 ;  /* 0x000000319000780c */ /* 0x000fe20001fa4270 */
[--C-:B------:R-:W-:Y:S01]  /*10e70*/  FFMA.FTZ R64, R64, UR39, -R0.reuse ;  /* 0x0000002740407c23 */ /* 0x100fe20008010800 */
[----:B------:R-:W-:Y:S01]  /*10e80*/  FSEL R42, R42, -INF , !P4 ;  /* 0xff8000002a2a7808 */ /* 0x000fe20006000000 */
[--C-:B------:R-:W-:Y:S01]  /*10e90*/  FFMA.FTZ R65, R65, UR39, -R0.reuse ;  /* 0x0000002741417c23 */ /* 0x100fe20008010800 */
[----:B------:R-:W-:Y:S01]  /*10ea0*/  ISETP.LT.OR P5, PT, R143, 0x32, P5 ;  /* 0x000000328f00780c */ /* 0x000fe20002fa1670 */
[--C-:B------:R-:W-:Y:S01]  /*10eb0*/  FFMA.FTZ R68, R68, UR39, -R0.reuse ;  /* 0x0000002744447c23 */ /* 0x100fe20008010800 */
[C---:B------:R-:W-:Y:S01]  /*10ec0*/  ISETP.GT.AND P4, PT, R144.reuse, 0x28, P3 ;  /* 0x000000289000780c */ /* 0x040fe20001f84270 */
[----:B------:R-:W-:Y:S01]  /*10ed0*/  MUFU.EX2 R40, R40 ;  /* 0x0000002800287308 */ /* 0x000fe20000000800 */
[----:B------:R-:W-:Y:S01]  /*10ee0*/  FSEL R51, R51, -INF , !P5 ;  /* 0xff80000033337808 */ /* 0x000fe20006800000 */
[--C-:B------:R-:W-:Y:S01]  /*10ef0*/  FFMA.FTZ R69, R69, UR39, -R0.reuse ;  /* 0x0000002745457c23 */ /* 0x100fe20008010800 */
[----:B------:R-:W-:Y:S01]  /*10f00*/  ISETP.GT.AND P5, PT, R144, 0x39, P3 ;  /* 0x000000399000780c */ /* 0x000fe20001fa4270 */
[--C-:B------:R-:W-:Y:S01]  /*10f10*/  FFMA.FTZ R72, R72, UR39, -R0.reuse ;  /* 0x0000002748487c23 */ /* 0x100fe20008010800 */
[----:B------:R-:W-:Y:S01]  /*10f20*/  ISETP.LT.OR P4, PT, R143, 0x29, P4 ;  /* 0x000000298f00780c */ /* 0x000fe20002781670 */
[--C-:B------:R-:W-:Y:S01]  /*10f30*/  FFMA.FTZ R73, R73, UR39, -R0.reuse ;  /* 0x0000002749497c23 */ /* 0x100fe20008010800 */
[----:B------:R-:W-:Y:S01]  /*10f40*/  ISETP.LT.OR P5, PT, R143, 0x3a, P5 ;  /* 0x0000003a8f00780c */ /* 0x000fe20002fa1670 */
[----:B------:R-:W-:Y:S01]  /*10f50*/  MUFU.EX2 R41, R41 ;  /* 0x0000002900297308 */ /* 0x000fe20000000800 */
[----:B------:R-:W-:Y:S01]  /*10f60*/  FSEL R46, R46, -INF , !P4 ;  /* 0xff8000002e2e7808 */ /* 0x000fe20006000000 */
[--C-:B------:R-:W-:Y:S01]  /*10f70*/  FFMA.FTZ R76, R76, UR39, -R0.reuse ;  /* 0x000000274c4c7c23 */ /* 0x100fe20008010800 */
[----:B------:R-:W-:Y:S01]  /*10f80*/  FSEL R55, R55, -INF , !P5 ;  /* 0xff80000037377808 */ /* 0x000fe20006800000 */
[--C-:B------:R-:W-:Y:S01]  /*10f90*/  FFMA.FTZ R77, R77, UR39, -R0.reuse ;  /* 0x000000274d4d7c23 */ /* 0x100fe20008010800 */
[----:B------:R-:W-:Y:S01]  /*10fa0*/  ISETP.GT.AND P5, PT, R144, 0x41, P3 ;  /* 0x000000419000780c */ /* 0x000fe20001fa4270 */
[--C-:B------:R-:W-:Y:S01]  /*10fb0*/  FFMA.FTZ R80, R80, UR39, -R0.reuse ;  /* 0x0000002750507c23 */ /* 0x100fe20008010800 */
[----:B------:R-:W-:Y:S01]  /*10fc0*/  ISETP.GT.AND P4, PT, R144, 0x30, P3 ;  /* 0x000000309000780c */ /* 0x000fe20001f84270 */
[----:B------:R-:W-:Y:S01]  /*10fd0*/  MUFU.EX2 R44, R44 ;  /* 0x0000002c002c7308 */ /* 0x000fe20000000800 */
[----:B------:R-:W-:Y:S01]  /*10fe0*/  ISETP.LT.OR P5, PT, R143, 0x42, P5 ;  /* 0x000000428f00780c */ /* 0x000fe20002fa1670 */
[--C-:B------:R-:W-:Y:S01]  /*10ff0*/  FFMA.FTZ R81, R81, UR39, -R0.reuse ;  /* 0x0000002751517c23 */ /* 0x100fe20008010800 */
[----:B------:R-:W-:Y:S01]  /*11000*/  ISETP.LT.OR P4, PT, R143, 0x31, P4 ;  /* 0x000000318f00780c */ /* 0x000fe20002781670 */
[--C-:B------:R-:W-:Y:S01]  /*11010*/  FFMA.FTZ R84, R84, UR39, -R0.reuse ;  /* 0x0000002754547c23 */ /* 0x100fe20008010800 */
[----:B------:R-:W-:Y:S01]  /*11020*/  FSEL R59, R59, -INF , !P5 ;  /* 0xff8000003b3b7808 */ /* 0x000fe20006800000 */
[----:B------:R-:W-:Y:S01]  /*11030*/  FFMA.FTZ R0, R85, UR39, -R0 ;  /* 0x0000002755007c23 */ /* 0x000fe20008010800 */
[----:B------:R-:W-:Y:S01]  /*11040*/  ISETP.GT.AND P5, PT, R144, 0x49, P3 ;  /* 0x000000499000780c */ /* 0x000fe20001fa4270 */
[----:B------:R-:W-:Y:S01]  /*11050*/  MUFU.EX2 R45, R45 ;  /* 0x0000002d002d7308 */ /* 0x000fe20000000800 */
[----:B------:R-:W-:-:S02]  /*11060*/  FSEL R50, R50, -INF , !P4 ;  /* 0xff80000032327808 */ /* 0x000fc40006000000 */
[----:B------:R-:W-:Y:S02]  /*11070*/  ISETP.LT.OR P5, PT, R143, 0x4a, P5 ;  /* 0x0000004a8f00780c */ /* 0x000fe40002fa1670 */
[C---:B------:R-:W-:Y:S02]  /*11080*/  ISETP.GT.AND P4, PT, R144.reuse, 0x38, P3 ;  /* 0x000000389000780c */ /* 0x040fe40001f84270 */
[----:B------:R-:W-:Y:S01]  /*11090*/  FSEL R63, R63, -INF , !P5 ;  /* 0xff8000003f3f7808 */ /* 0x000fe20006800000 */
[----:B------:R-:W-:Y:S01]  /*110a0*/  MUFU.EX2 R48, R48 ;  /* 0x0000003000307308 */ /* 0x000fe20000000800 */
[----:B------:R-:W-:Y:S02]  /*110b0*/  ISETP.GT.AND P5, PT, R144, 0x51, P3 ;  /* 0x000000519000780c */ /* 0x000fe40001fa4270 */
[C---:B------:R-:W-:Y:S02]  /*110c0*/  ISETP.LT.OR P4, PT, R143.reuse, 0x39, P4 ;  /* 0x000000398f00780c */ /* 0x040fe40002781670 */
[----:B------:R-:W-:-:S02]  /*110d0*/  ISETP.LT.OR P5, PT, R143, 0x52, P5 ;  /* 0x000000528f00780c */ /* 0x000fc40002fa1670 */
[----:B------:R-:W-:Y:S01]  /*110e0*/  FSEL R54, R54, -INF , !P4 ;  /* 0xff80000036367808 */ /* 0x000fe20006000000 */
[----:B------:R-:W-:Y:S01]  /*110f0*/  MUFU.EX2 R49, R49 ;  /* 0x0000003100317308 */ /* 0x000fe20000000800 */
[----:B------:R-:W-:Y:S02]  /*11100*/  FSEL R67, R67, -INF , !P5 ;  /* 0xff80000043437808 */ /* 0x000fe40006800000 */
[C---:B------:R-:W-:Y:S02]  /*11110*/  ISETP.GT.AND P5, PT, R144.reuse, 0x59, P3 ;  /* 0x000000599000780c */ /* 0x040fe40001fa4270 */
[----:B------:R-:W-:Y:S02]  /*11120*/  ISETP.GT.AND P4, PT, R144, 0x40, P3 ;  /* 0x000000409000780c */ /* 0x000fe40001f84270 */
[C---:B------:R-:W-:Y:S01]  /*11130*/  ISETP.LT.OR P5, PT, R143.reuse, 0x5a, P5 ;  /* 0x0000005a8f00780c */ /* 0x040fe20002fa1670 */
[----:B------:R-:W-:Y:S01]  /*11140*/  MUFU.EX2 R52, R52 ;  /* 0x0000003400347308 */ /* 0x000fe20000000800 */
[----:B------:R-:W-:-:S02]  /*11150*/  ISETP.LT.OR P4, PT, R143, 0x41, P4 ;  /* 0x000000418f00780c */ /* 0x000fc40002781670 */
[----:B------:R-:W-:Y:S02]  /*11160*/  FSEL R71, R71, -INF , !P5 ;  /* 0xff80000047477808 */ /* 0x000fe40006800000 */
[----:B------:R-:W-:Y:S02]  /*11170*/  ISETP.GT.AND P5, PT, R144, 0x61, P3 ;  /* 0x000000619000780c */ /* 0x000fe40001fa4270 */
[----:B------:R-:W-:Y:S01]  /*11180*/  FSEL R58, R58, -INF , !P4 ;  /* 0xff8000003a3a7808 */ /* 0x000fe20006000000 */
[----:B------:R-:W-:Y:S01]  /*11190*/  MUFU.EX2 R53, R53 ;  /* 0x0000003500357308 */ /* 0x000fe20000000800 */
[----:B------:R-:W-:Y:S02]  /*111a0*/  ISETP.LT.OR P5, PT, R143, 0x62, P5 ;  /* 0x000000628f00780c */ /* 0x000fe40002fa1670 */
[----:B------:R-:W-:Y:S02]  /*111b0*/  ISETP.GT.AND P4, PT, R144, 0x48, P3 ;  /* 0x000000489000780c */ /* 0x000fe40001f84270 */
[----:B------:R-:W-:-:S02]  /*111c0*/  FSEL R75, R75, -INF , !P5 ;  /* 0xff8000004b4b7808 */ /* 0x000fc40006800000 */
[----:B------:R-:W-:Y:S01]  /*111d0*/  ISETP.GT.AND P5, PT, R144, 0x69, P3 ;  /* 0x000000699000780c */ /* 0x000fe20001fa4270 */
[----:B------:R-:W-:Y:S01]  /*111e0*/  MUFU.EX2 R56, R56 ;  /* 0x0000003800387308 */ /* 0x000fe20000000800 */
[C---:B------:R-:W-:Y:S02]  /*111f0*/  ISETP.LT.OR P4, PT, R143.reuse, 0x49, P4 ;  /* 0x000000498f00780c */ /* 0x040fe40002781670 */
[----:B------:R-:W-:Y:S02]  /*11200*/  ISETP.LT.OR P5, PT, R143, 0x6a, P5 ;  /* 0x0000006a8f00780c */ /* 0x000fe40002fa1670 */
[----:B------:R-:W-:Y:S02]  /*11210*/  FSEL R62, R62, -INF , !P4 ;  /* 0xff8000003e3e7808 */ /* 0x000fe40006000000 */
[----:B------:R-:W-:Y:S01]  /*11220*/  FSEL R79, R79, -INF , !P5 ;  /* 0xff8000004f4f7808 */ /* 0x000fe20006800000 */
[----:B------:R-:W-:Y:S01]  /*11230*/  MUFU.EX2 R57, R57 ;  /* 0x0000003900397308 */ /* 0x000fe20000000800 */
[----:B------:R-:W-:-:S02]  /*11240*/  ISETP.GT.AND P5, PT, R144, RZ, P3 ;  /* 0x000000ff9000720c */ /* 0x000fc40001fa4270 */
[----:B------:R-:W-:Y:S02]  /*11250*/  ISETP.GT.AND P4, PT, R144, 0x50, P3 ;  /* 0x000000509000780c */ /* 0x000fe40001f84270 */
[C---:B------:R-:W-:Y:S02]  /*11260*/  ISETP.LT.OR P5, PT, R143.reuse, 0x1, P5 ;  /* 0x000000018f00780c */ /* 0x040fe40002fa1670 */
[----:B------:R-:W-:Y:S01]  /*11270*/  ISETP.LT.OR P4, PT, R143, 0x51, P4 ;  /* 0x000000518f00780c */ /* 0x000fe20002781670 */
[----:B------:R-:W-:Y:S01]  /*11280*/  MUFU.EX2 R60, R60 ;  /* 0x0000003c003c7308 */ /* 0x000fe20000000800 */
[----:B------:R-:W-:Y:S02]  /*11290*/  FSEL R18, R26, -INF , !P5 ;  /* 0xff8000001a127808 */ /* 0x000fe40006800000 */
[----:B------:R-:W-:Y:S02]  /*112a0*/  FSEL R66, R66, -INF , !P4 ;  /* 0xff80000042427808 */ /* 0x000fe40006000000 */
[----:B------:R-:W-:-:S02]  /*112b0*/  FMNMX.FTZ R11, R18, R6, !PT ;  /* 0x00000006120b7209 */ /* 0x000fc40007810000 */
[----:B------:R-:W-:Y:S01]  /*112c0*/  ISETP.GT.AND P4, PT, R144, 0x58, P3 ;  /* 0x000000589000780c */ /* 0x000fe20001f84270 */
[----:B------:R-:W0:Y:S01]  /*112d0*/  MUFU.EX2 R26, R28 ;  /* 0x0000001c001a7308 */ /* 0x000e220000000800 */
[----:B------:R-:W-:Y:S02]  /*112e0*/  FMNMX.FTZ R11, R27, R11, !PT ;  /* 0x0000000b1b0b7209 */ /* 0x000fe40007810000 */
[----:B------:R-:W-:Y:S02]  /*112f0*/  ISETP.LT.OR P4, PT, R143, 0x59, P4 ;  /* 0x000000598f00780c */ /* 0x000fe40002781670 */
[----:B------:R-:W-:Y:S02]  /*11300*/  FMNMX.FTZ R11, R30, R11, !PT ;  /* 0x0000000b1e0b7209 */ /* 0x000fe40007810000 */
[----:B------:R-:W-:Y:S01]  /*11310*/  FSEL R70, R70, -INF , !P4 ;  /* 0xff80000046467808 */ /* 0x000fe20006000000 */
[----:B------:R-:W-:Y:S01]  /*11320*/  MUFU.EX2 R61, R61 ;  /* 0x0000003d003d7308 */ /* 0x000fe20000000800 */
[----:B------:R-:W-:-:S02]  /*11330*/  FMNMX.FTZ R11, R31, R11, !PT ;  /* 0x0000000b1f0b7209 */ /* 0x000fc40007810000 */
[----:B------:R-:W-:Y:S02]  /*11340*/  ISETP.GT.AND P4, PT, R144, 0x60, P3 ;  /* 0x000000609000780c */ /* 0x000fe40001f84270 */
[----:B------:R-:W-:Y:S02]  /*11350*/  FMNMX.FTZ R11, R34, R11, !PT ;  /* 0x0000000b220b7209 */ /* 0x000fe40007810000 */
[----:B------:R-:W-:Y:S01]  /*11360*/  ISETP.LT.OR P4, PT, R143, 0x61, P4 ;  /* 0x000000618f00780c */ /* 0x000fe20002781670 */
[----:B------:R-:W-:Y:S01]  /*11370*/  MUFU.EX2 R64, R64 ;  /* 0x0000004000407308 */ /* 0x000fe20000000800 */
[----:B------:R-:W-:Y:S01]  /*11380*/  FMNMX.FTZ R11, R35, R11, !PT ;  /* 0x0000000b230b7209 */ /* 0x000fe20007810000 */
[----:B0-----:R-:W-:Y:S01]  /*11390*/  FADD.FTZ R5, R26, R5 ;  /* 0x000000051a057221 */ /* 0x001fe20000010000 */
[----:B------:R-:W-:Y:S02]  /*113a0*/  FSEL R74, R74, -INF , !P4 ;  /* 0xff8000004a4a7808 */ /* 0x000fe40006000000 */
[----:B------:R-:W-:Y:S01]  /*113b0*/  FMNMX.FTZ R11, R38, R11, !PT ;  /* 0x0000000b260b7209 */ /* 0x000fe20007810000 */
[----:B------:R-:W-:Y:S01]  /*113c0*/  FADD.FTZ R5, R29, R5 ;  /* 0x000000051d057221 */ /* 0x000fe20000010000 */
[----:B------:R-:W-:Y:S01]  /*113d0*/  ISETP.GT.AND P4, PT, R144, 0x68, P3 ;  /* 0x000000689000780c */ /* 0x000fe20001f84270 */
[----:B------:R-:W-:Y:S01]  /*113e0*/  MUFU.EX2 R65, R65 ;  /* 0x0000004100417308 */ /* 0x000fe20000000800 */
[----:B------:R-:W-:Y:S01]  /*113f0*/  FMNMX.FTZ R11, R39, R11, !PT ;  /* 0x0000000b270b7209 */ /* 0x000fe20007810000 */
[----:B------:R-:W-:Y:S01]  /*11400*/  FADD.FTZ R5, R32, R5 ;  /* 0x0000000520057221 */ /* 0x000fe20000010000 */
[----:B------:R-:W-:-:S02]  /*11410*/  ISETP.LT.OR P4, PT, R143, 0x69, P4 ;  /* 0x000000698f00780c */ /* 0x000fc40002781670 */
[----:B------:R-:W-:Y:S01]  /*11420*/  FMNMX.FTZ R11, R42, R11, !PT ;  /* 0x0000000b2a0b7209 */ /* 0x000fe20007810000 */
[----:B------:R-:W-:Y:S01]  /*11430*/  FADD.FTZ R5, R33, R5 ;  /* 0x0000000521057221 */ /* 0x000fe20000010000 */
[----:B------:R-:W-:Y:S01]  /*11440*/  FSEL R78, R78, -INF , !P4 ;  /* 0xff8000004e4e7808 */ /* 0x000fe20006000000 */
[----:B------:R-:W-:Y:S01]  /*11450*/  MUFU.EX2 R68, R68 ;  /* 0x0000004400447308 */ /* 0x000fe20000000800 */
[----:B------:R-:W-:Y:S02]  /*11460*/  FMNMX.FTZ R11, R43, R11, !PT ;  /* 0x0000000b2b0b7209 */ /* 0x000fe40007810000 */
[----:B------:R-:W-:Y:S02]  /*11470*/  ISETP.GT.AND P4, PT, R144, 0x70, P3 ;  /* 0x000000709000780c */ /* 0x000fe40001f84270 */
[----:B------:R-:W-:Y:S02]  /*11480*/  FMNMX.FTZ R11, R46, R11, !PT ;  /* 0x0000000b2e0b7209 */ /* 0x000fe40007810000 */
[----:B------:R-:W-:Y:S01]  /*11490*/  ISETP.LT.OR P4, PT, R143, 0x71, P4 ;  /* 0x000000718f00780c */ /* 0x000fe20002781670 */
[----:B------:R-:W-:Y:S01]  /*114a0*/  MUFU.EX2 R69, R69 ;  /* 0x0000004500457308 */ /* 0x000fe20000000800 */
[----:B------:R-:W-:-:S02]  /*114b0*/  FMNMX.FTZ R11, R47, R11, !PT ;  /* 0x0000000b2f0b7209 */ /* 0x000fc40007810000 */
[----:B------:R-:W-:Y:S02]  /*114c0*/  FSEL R82, R82, -INF , !P4 ;  /* 0xff80000052527808 */ /* 0x000fe40006000000 */
[----:B------:R-:W-:Y:S02]  /*114d0*/  FMNMX.FTZ R11, R50, R11, !PT ;  /* 0x0000000b320b7209 */ /* 0x000fe40007810000 */
[C---:B------:R-:W-:Y:S01]  /*114e0*/  ISETP.GT.AND P4, PT, R144.reuse, 0x71, P3 ;  /* 0x000000719000780c */ /* 0x040fe20001f84270 */
[----:B------:R-:W-:Y:S01]  /*114f0*/  MUFU.EX2 R72, R72 ;  /* 0x0000004800487308 */ /* 0x000fe20000000800 */
[----:B------:R-:W-:Y:S02]  /*11500*/  FMNMX.FTZ R11, R51, R11, !PT ;  /* 0x0000000b330b7209 */ /* 0x000fe40007810000 */
[----:B------:R-:W-:Y:S02]  /*11510*/  ISETP.GT.AND P5, PT, R144, 0x78, P3 ;  /* 0x000000789000780c */ /* 0x000fe40001fa4270 */
[----:B------:R-:W-:-:S02]  /*11520*/  FMNMX.FTZ R11, R54, R11, !PT ;  /* 0x0000000b360b7209 */ /* 0x000fc40007810000 */
[----:B------:R-:W-:Y:S01]  /*11530*/  ISETP.LT.OR P4, PT, R143, 0x72, P4 ;  /* 0x000000728f00780c */ /* 0x000fe20002781670 */
        /* <DEDUP_REMOVED lines=9> */
[----:B------:R-:W-:Y:S01]  /*115d0*/  ISETP.LT.OR P3, PT, R143, 0x7a, P3 ;  /* 0x0000007a8f00780c */ /* 0x000fe20001f61670 */
[----:B------:R-:W-:Y:S01]  /*115e0*/  MUFU.EX2 R77, R77 ;  /* 0x0000004d004d7308 */ /* 0x000fe20000000800 */
[----:B------:R-:W-:Y:S02]  /*115f0*/  FMNMX.FTZ R11, R63, R11, !PT ;  /* 0x0000000b3f0b7209 */ /* 0x000fe40007810000 */
[----:B------:R-:W-:Y:S02]  /*11600*/  FSEL R86, R86, -INF , !P5 ;  /* 0xff80000056567808 */ /* 0x000fe40006800000 */
[----:B------:R-:W-:-:S02]  /*11610*/  FMNMX.FTZ R11, R66, R11, !PT ;  /* 0x0000000b420b7209 */ /* 0x000fc40007810000 */
[----:B------:R-:W-:Y:S01]  /*11620*/  FSEL R87, R87, -INF , !P3 ;  /* 0xff80000057577808 */ /* 0x000fe20005800000 */
[----:B------:R-:W-:Y:S01]  /*11630*/  MUFU.EX2 R80, R80 ;  /* 0x0000005000507308 */ /* 0x000fe20000000800 */
[----:B------:R-:W-:Y:S02]  /*11640*/  FMNMX.FTZ R11, R67, R11, !PT ;  /* 0x0000000b430b7209 */ /* 0x000fe40007810000 */
[----:B------:R-:W-:Y:S02]  /*11650*/  F2FP.BF16.F32.PACK_AB R26, R29, R26 ;  /* 0x0000001a1d1a723e */ /* 0x000fe400000010ff */
[----:B------:R-:W-:Y:S02]  /*11660*/  FMNMX.FTZ R11, R70, R11, !PT ;  /* 0x0000000b460b7209 */ /* 0x000fe40007810000 */
[----:B------:R-:W-:Y:S01]  /*11670*/  F2FP.BF16.F32.PACK_AB R24, R25, R24 ;  /* 0x000000181918723e */ /* 0x000fe200000010ff */
[----:B------:R-:W-:Y:S01]  /*11680*/  MUFU.EX2 R81, R81 ;  /* 0x0000005100517308 */ /* 0x000fe20000000800 */
[----:B------:R-:W-:-:S02]  /*11690*/  FMNMX.FTZ R11, R71, R11, !PT ;  /* 0x0000000b470b7209 */ /* 0x000fc40007810000 */
[----:B------:R-:W-:Y:S01]  /*116a0*/  F2FP.BF16.F32.PACK_AB R32, R33, R32 ;  /* 0x000000202120723e */ /* 0x000fe200000010ff */
[----:B------:R-:W-:Y:S01]  /*116b0*/  FADD.FTZ R33, R36, R5 ;  /* 0x0000000524217221 */ /* 0x000fe20000010000 */
[----:B------:R-:W-:-:S03]  /*116c0*/  FMNMX.FTZ R11, R74, R11, !PT ;  /* 0x0000000b4a0b7209 */ /* 0x000fc60007810000 */
[----:B------:R-:W-:Y:S01]  /*116d0*/  FADD.FTZ R33, R37, R33 ;  /* 0x0000002125217221 */ /* 0x000fe20000010000 */
[----:B------:R-:W-:Y:S01]  /*116e0*/  FMNMX.FTZ R11, R75, R11, !PT ;  /* 0x0000000b4b0b7209 */ /* 0x000fe20007810000 */
[----:B------:R-:W-:Y:S02]  /*116f0*/  MUFU.EX2 R84, R84 ;  /* 0x0000005400547308 */ /* 0x000fe40000000800 */
[----:B------:R-:W-:Y:S01]  /*11700*/  FADD.FTZ R33, R40, R33 ;  /* 0x0000002128217221 */ /* 0x000fe20000010000 */
[----:B------:R-:W-:Y:S02]  /*11710*/  FMNMX.FTZ R11, R78, R11, !PT ;  /* 0x0000000b4e0b7209 */ /* 0x000fe40007810000 */
[C---:B------:R-:W-:Y:S01]  /*11720*/  F2FP.BF16.F32.PACK_AB R40, R41.reuse, R40 ;  /* 0x000000282928723e */ /* 0x040fe200000010ff */
[----:B------:R-:W-:Y:S01]  /*11730*/  FADD.FTZ R33, R41, R33 ;  /* 0x0000002129217221 */ /* 0x000fe20000010000 */
[----:B------:R-:W-:Y:S01]  /*11740*/  FMNMX.FTZ R11, R79, R11, !PT ;  /* 0x0000000b4f0b7209 */ /* 0x000fe20007810000 */
[----:B------:R-:W-:Y:S02]  /*11750*/  MUFU.EX2 R0, R0 ;  /* 0x0000000000007308 */ /* 0x000fe40000000800 */
[----:B------:R-:W-:Y:S01]  /*11760*/  FADD.FTZ R33, R44, R33 ;  /* 0x000000212c217221 */ /* 0x000fe20000010000 */
[----:B------:R-:W-:-:S03]  /*11770*/  FMNMX.FTZ R11, R82, R11, !PT ;  /* 0x0000000b520b7209 */ /* 0x000fc60007810000 */
[----:B------:R-:W-:Y:S01]  /*11780*/  FADD.FTZ R33, R45, R33 ;  /* 0x000000212d217221 */ /* 0x000fe20000010000 */
[----:B------:R-:W-:-:S03]  /*11790*/  FMNMX.FTZ R11, R83, R11, !PT ;  /* 0x0000000b530b7209 */ /* 0x000fc60007810000 */
[----:B------:R-:W-:Y:S01]  /*117a0*/  FADD.FTZ R33, R48, R33 ;  /* 0x0000002130217221 */ /* 0x000fe20000010000 */
[----:B------:R-:W-:-:S03]  /*117b0*/  FMNMX.FTZ R11, R86, R11, !PT ;  /* 0x0000000b560b7209 */ /* 0x000fc60007810000 */
[----:B------:R-:W-:Y:S01]  /*117c0*/  FADD.FTZ R33, R49, R33 ;  /* 0x0000002131217221 */ /* 0x000fe20000010000 */
[----:B------:R-:W-:-:S03]  /*117d0*/  FMNMX.FTZ R11, R87, R11, !PT ;  /* 0x0000000b570b7209 */ /* 0x000fc60007810000 */
[----:B------:R-:W-:Y:S02]  /*117e0*/  FADD.FTZ R41, R52, R33 ;  /* 0x0000002134297221 */ /* 0x000fe40000010000 */
[----:B------:R-:W0:Y:S02]  /*117f0*/  SHFL.BFLY PT, R16, R11, 0x2, 0x1f ;  /* 0x0c401f000b107f89 */ /* 0x000e2400000e0000 */
[----:B------:R-:W-:-:S04]  /*11800*/  FADD.FTZ R41, R53, R41 ;  /* 0x0000002935297221 */ /* 0x000fc80000010000 */
[----:B------:R-:W-:Y:S01]  /*11810*/  FADD.FTZ R41, R56, R41 ;  /* 0x0000002938297221 */ /* 0x000fe20000010000 */
[----:B0-----:R-:W-:-:S05]  /*11820*/  FMNMX.FTZ R11, R11, R16, !PT ;  /* 0x000000100b0b7209 */ /* 0x001fca0007810000 */
[----:B------:R-:W0:Y:S02]  /*11830*/  SHFL.BFLY PT, R16, R11, 0x1, 0x1f ;  /* 0x0c201f000b107f89 */ /* 0x000e2400000e0000 */
[----:B0-----:R-:W-:-:S04]  /*11840*/  FMNMX.FTZ R11, R11, R16, !PT ;  /* 0x000000100b0b7209 */ /* 0x001fc80007810000 */
[C---:B------:R-:W-:Y:S01]  /*11850*/  FSETP.NEU.FTZ.AND P3, PT, R11.reuse, -INF , PT ;  /* 0xff8000000b00780b */ /* 0x040fe20003f7d000 */
[----:B------:R-:W-:-:S05]  /*11860*/  FMUL.FTZ R16, R11, UR39 ;  /* 0x000000270b107c20 */ /* 0x000fca0008410000 */
        /* <DEDUP_REMOVED lines=17> */
[----:B------:R-:W-:Y:S01]  /*11980*/  F2FP.BF16.F32.PACK_AB R48, R49, R48 ;  /* 0x000000303130723e */ /* 0x000fe200000010ff */
[--C-:B------:R-:W-:Y:S01]  /*11990*/  FFMA.FTZ R75, R75, UR39, -R16.reuse ;  /* 0x000000274b4b7c23 */ /* 0x100fe20008010810 */
[----:B------:R-:W-:Y:S01]  /*119a0*/  F2FP.BF16.F32.PACK_AB R56, R57, R56 ;  /* 0x000000383938723e */ /* 0x000fe200000010ff */
[--C-:B------:R-:W-:Y:S01]  /*119b0*/  FFMA.FTZ R78, R78, UR39, -R16.reuse ;  /* 0x000000274e4e7c23 */ /* 0x100fe20008010810 */
[--C-:B------:R-:W-:Y:S01]  /*119c0*/  FFMA.FTZ R79, R79, UR39, -R16.reuse ;  /* 0x000000274f4f7c23 */ /* 0x100fe20008010810 */
[--C-:B------:R-:W-:Y:S01]  /*119d0*/  FFMA.FTZ R82, R82, UR39, -R16.reuse ;  /* 0x0000002752527c23 */ /* 0x100fe20008010810 */
[----:B------:R-:W-:Y:S01]  /*119e0*/  MUFU.EX2 R28, R28 ;  /* 0x0000001c001c7308 */ /* 0x000fe20000000800 */
[--C-:B------:R-:W-:Y:S01]  /*119f0*/  FFMA.FTZ R83, R83, UR39, -R16.reuse ;  /* 0x0000002753537c23 */ /* 0x100fe20008010810 */
[----:B------:R-:W-:Y:S01]  /*11a00*/  FFMA.FTZ R86, R86, UR39, -R16 ;  /* 0x0000002756567c23 */ /* 0x000fe20008010810 */
[----:B------:R-:W-:-:S05]  /*11a10*/  F2FP.BF16.F32.PACK_AB R42, R45, R44 ;  /* 0x0000002c2d2a723e */ /* 0x000fca00000010ff */
[----:B------:R-:W1:Y:S01]  /*11a20*/  MUFU.EX2 R29, R29 ;  /* 0x0000001d001d7308 */ /* 0x000e620000000800 */
[----:B0-----:R-:W-:-:S07]  /*11a30*/  F2FP.BF16.F32.PACK_AB R25, R21, R18 ;  /* 0x000000121519723e */ /* 0x001fce00000010ff */
[----:B------:R-:W-:Y:S08]  /*11a40*/  MUFU.EX2 R30, R30 ;  /* 0x0000001e001e7308 */ /* 0x000ff00000000800 */
[----:B------:R-:W-:Y:S01]  /*11a50*/  MUFU.EX2 R31, R31 ;  /* 0x0000001f001f7308 */ /* 0x000fe20000000800 */
[----:B-1----:R-:W-:-:S05]  /*11a60*/  F2FP.BF16.F32.PACK_AB R27, R29, R28 ;  /* 0x0000001c1d1b723e */ /* 0x002fca00000010ff */
[----:B------:R0:W-:Y:S02]  /*11a70*/  STSM.16.M88.4 [R140+0x21800], R24 ;  /* 0x021800188c007844 */ /* 0x0001e40000000200 */
[----:B------:R-:W-:Y:S08]  /*11a80*/  MUFU.EX2 R51, R51 ;  /* 0x0000003300337308 */ /* 0x000ff00000000800 */
[----:B------:R-:W-:Y:S01]  /*11a90*/  MUFU.EX2 R5, R66 ;  /* 0x0000004200057308 */ /* 0x000fe20000000800 */
[----:B0-----:R-:W-:Y:S01]  /*11aa0*/  FSEL R26, R11, RZ, P3 ;  /* 0x000000ff0b1a7208 */ /* 0x001fe20001800000 */
[--C-:B------:R-:W-:Y:S01]  /*11ab0*/  FFMA.FTZ R24, R34, UR39, -R16.reuse ;  /* 0x0000002722187c23 */ /* 0x100fe20008010810 */
[--C-:B------:R-:W-:Y:S01]  /*11ac0*/  FFMA.FTZ R25, R35, UR39, -R16.reuse ;  /* 0x0000002723197c23 */ /* 0x100fe20008010810 */
[--C-:B------:R-:W-:Y:S01]  /*11ad0*/  FFMA.FTZ R35, R38, UR39, -R16.reuse ;  /* 0x0000002726237c23 */ /* 0x100fe20008010810 */
[----:B------:R-:W-:Y:S01]  /*11ae0*/  FFMA.FTZ R27, R39, UR39, -R16 ;  /* 0x00000027271b7c23 */ /* 0x000fe20008010810 */
[----:B------:R-:W-:Y:S01]  /*11af0*/  FADD.FTZ R26, -R26, R6 ;  /* 0x000000061a1a7221 */ /* 0x000fe20000010100 */
[--C-:B------:R-:W-:Y:S01]  /*11b00*/  FFMA.FTZ R38, R43, UR39, -R16.reuse ;  /* 0x000000272b267c23 */ /* 0x100fe20008010810 */
[----:B------:R-:W-:Y:S01]  /*11b10*/  MUFU.EX2 R24, R24 ;  /* 0x0000001800187308 */ /* 0x000fe20000000800 */
[--C-:B------:R-:W-:Y:S01]  /*11b20*/  FFMA.FTZ R43, R46, UR39, -R16.reuse ;  /* 0x000000272e2b7c23 */ /* 0x100fe20008010810 */
[----:B------:R-:W-:Y:S01]  /*11b30*/  FMUL.FTZ R6, R26, UR39 ;  /* 0x000000271a067c20 */ /* 0x000fe20008410000 */
[----:B------:R-:W-:Y:S01]  /*11b40*/  F2FP.BF16.F32.PACK_AB R34, R37, R36 ;  /* 0x000000242522723e */ /* 0x000fe200000010ff */
[--C-:B------:R-:W-:Y:S01]  /*11b50*/  FFMA.FTZ R39, R47, UR39, -R16.reuse ;  /* 0x000000272f277c23 */ /* 0x100fe20008010810 */
[----:B------:R-:W-:-:S03]  /*11b60*/  FFMA.FTZ R26, R50, UR39, -R16 ;  /* 0x00000027321a7c23 */ /* 0x000fc60008010810 */
[----:B------:R-:W0:Y:S08]  /*11b70*/  MUFU.EX2 R6, R6 ;  /* 0x0000000600067308 */ /* 0x000e300000000800 */
[----:B------:R-:W1:Y:S08]  /*11b80*/  MUFU.EX2 R25, R25 ;  /* 0x0000001900197308 */ /* 0x000e700000000800 */
[----:B------:R-:W3:Y:S01]  /*11b90*/  MUFU.EX2 R35, R35 ;  /* 0x0000002300237308 */ /* 0x000ee20000000800 */
[----:B0-----:R-:W-:Y:S01]  /*11ba0*/  FFMA.FTZ R18, R6, R4, R18 ;  /* 0x0000000406127223 */ /* 0x001fe20000010012 */
[----:B------:R-:W-:-:S03]  /*11bb0*/  FFMA.FTZ R4, R55, UR39, -R16 ;  /* 0x0000002737047c23 */ /* 0x000fc60008010810 */
[----:B------:R-:W-:Y:S01]  /*11bc0*/  FADD.FTZ R18, R21, R18 ;  /* 0x0000001215127221 */ /* 0x000fe20000010000 */
[--C-:B------:R-:W-:Y:S01]  /*11bd0*/  FFMA.FTZ R21, R59, UR39, -R16.reuse ;  /* 0x000000273b157c23 */ /* 0x100fe20008010810 */
[----:B------:R-:W-:Y:S01]  /*11be0*/  FFMA.FTZ R59, R62, UR39, -R16 ;  /* 0x000000273e3b7c23 */ /* 0x000fe20008010810 */
[----:B------:R-:W0:Y:S01]  /*11bf0*/  MUFU.EX2 R27, R27 ;  /* 0x0000001b001b7308 */ /* 0x000e220000000800 */
[----:B------:R-:W-:Y:S01]  /*11c00*/  FADD.FTZ R28, R28, R18 ;  /* 0x000000121c1c7221 */ /* 0x000fe20000010000 */
[----:B-1----:R-:W-:Y:S01]  /*11c10*/  F2FP.BF16.F32.PACK_AB R33, R25, R24 ;  /* 0x000000181921723e */ /* 0x002fe200000010ff */
[----:B------:R-:W-:Y:S02]  /*11c20*/  FFMA.FTZ R16, R87, UR39, -R16 ;  /* 0x0000002757107c23 */ /* 0x000fe40008010810 */
[----:B------:R-:W-:-:S03]  /*11c30*/  FADD.FTZ R28, R29, R28 ;  /* 0x0000001c1d1c7221 */ /* 0x000fc60000010000 */
[----:B------:R-:W1:Y:S01]  /*11c40*/  MUFU.EX2 R38, R38 ;  /* 0x0000002600267308 */ /* 0x000e620000000800 */
[----:B------:R-:W-:Y:S01]  /*11c50*/  FADD.FTZ R28, R24, R28 ;  /* 0x0000001c181c7221 */ /* 0x000fe20000010000 */
[----:B------:R-:W-:-:S03]  /*11c60*/  FADD.FTZ R24, R57, R41 ;  /* 0x0000002939187221 */ /* 0x000fc60000010000 */
[----:B------:R-:W-:Y:S01]  /*11c70*/  FADD.FTZ R36, R25, R28 ;  /* 0x0000001c19247221 */ /* 0x000fe20000010000 */
[----:B------:R-:W-:Y:S02]  /*11c80*/  FADD.FTZ R24, R60, R24 ;  /* 0x000000183c187221 */ /* 0x000fe40000010000 */
[----:B------:R-:W4:Y:S01]  /*11c90*/  MUFU.EX2 R43, R43 ;  /* 0x0000002b002b7308 */ /* 0x000f220000000800 */
[----:B---3--:R-:W-:-:S07]  /*11ca0*/  FADD.FTZ R36, R35, R36 ;  /* 0x0000002423247221 */ /* 0x008fce0000010000 */
[----:B------:R-:W3:Y:S01]  /*11cb0*/  MUFU.EX2 R39, R39 ;  /* 0x0000002700277308 */ /* 0x000ee20000000800 */
[----:B0-----:R-:W-:-:S07]  /*11cc0*/  FADD.FTZ R36, R27, R36 ;  /* 0x000000241b247221 */ /* 0x001fce0000010000 */
[----:B------:R-:W0:Y:S01]  /*11cd0*/  MUFU.EX2 R26, R26 ;  /* 0x0000001a001a7308 */ /* 0x000e220000000800 */
[----:B------:R-:W-:-:S07]  /*11ce0*/  FADD.FTZ R36, R30, R36 ;  /* 0x000000241e247221 */ /* 0x000fce0000010000 */
[----:B------:R-:W5:Y:S01]  /*11cf0*/  MUFU.EX2 R4, R4 ;  /* 0x0000000400047308 */ /* 0x000f620000000800 */
[----:B-1----:R-:W-:-:S07]  /*11d00*/  FADD.FTZ R36, R38, R36 ;  /* 0x0000002426247221 */ /* 0x002fce0000010000 */
[----:B------:R-:W1:Y:S01]  /*11d10*/  MUFU.EX2 R18, R58 ;  /* 0x0000003a00127308 */ /* 0x000e620000000800 */
[----:B----4-:R-:W-:-:S07]  /*11d20*/  FADD.FTZ R36, R43, R36 ;  /* 0x000000242b247221 */ /* 0x010fce0000010000 */
[----:B------:R-:W4:Y:S01]  /*11d30*/  MUFU.EX2 R21, R21 ;  /* 0x0000001500157308 */ /* 0x000f220000000800 */
[----:B---3--:R-:W-:-:S07]  /*11d40*/  FADD.FTZ R37, R39, R36 ;  /* 0x0000002427257221 */ /* 0x008fce0000010000 */
[----:B------:R-:W3:Y:S01]  /*11d50*/  MUFU.EX2 R59, R59 ;  /* 0x0000003b003b7308 */ /* 0x000ee20000000800 */
[----:B0-----:R-:W-:-:S07]  /*11d60*/  FADD.FTZ R37, R26, R37 ;  /* 0x000000251a257221 */ /* 0x001fce0000010000 */
[----:B------:R-:W0:Y:S01]  /*11d70*/  MUFU.EX2 R29, R63 ;  /* 0x0000003f001d7308 */ /* 0x000e220000000800 */
[----:B------:R-:W-:Y:S01]  /*11d80*/  FADD.FTZ R37, R31, R37 ;  /* 0x000000251f257221 */ /* 0x000fe20000010000 */
[----:B------:R-:W-:Y:S01]  /*11d90*/  FADD.FTZ R24, R61, R24 ;  /* 0x000000183d187221 */ /* 0x000fe20000010000 */
[----:B------:R-:W-:Y:S02]  /*11da0*/  F2FP.BF16.F32.PACK_AB R41, R38, R30 ;  /* 0x0000001e2629723e */ /* 0x000fe400000010ff */
[----:B------:R-:W-:-:S03]  /*11db0*/  FADD.FTZ R37, R51, R37 ;  /* 0x0000002533257221 */ /* 0x000fc60000010000 */
[----:B------:R-:W2:Y:S01]  /*11dc0*/  MUFU.EX2 R28, R67 ;  /* 0x00000043001c7308 */ /* 0x000ea20000000800 */
[----:B-----5:R-:W-:Y:S01]  /*11dd0*/  FADD.FTZ R37, R4, R37 ;  /* 0x0000002504257221 */ /* 0x020fe20000010000 */
[----:B------:R-:W-:-:S06]  /*11de0*/  FADD.FTZ R24, R64, R24 ;  /* 0x0000001840187221 */ /* 0x000fcc0000010000 */
[----:B------:R-:W-:Y:S01]  /*11df0*/  MUFU.EX2 R71, R71 ;  /* 0x0000004700477308 */ /* 0x000fe20000000800 */
[----:B-1----:R-:W-:Y:S01]  /*11e00*/  FADD.FTZ R37, R18, R37 ;  /* 0x0000002512257221 */ /* 0x002fe20000010000 */
[----:B------:R-:W-:Y:S01]  /*11e10*/  F2FP.BF16.F32.PACK_AB R49, R31, R26 ;  /* 0x0000001a1f31723e */ /* 0x000fe200000010ff */
[----:B------:R-:W5:Y:S01]  /*11e20*/  LDL R30, [R1+0x24] ;  /* 0x00002400011e7983 */ /* 0x000f620000100800 */
[----:B------:R-:W-:Y:S01]  /*11e30*/  F2FP.BF16.F32.PACK_AB R35, R27, R35 ;  /* 0x000000231b23723e */ /* 0x000fe200000010ff */
[----:B----4-:R-:W-:Y:S01]  /*11e40*/  FADD.FTZ R37, R21, R37 ;  /* 0x0000002515257221 */ /* 0x010fe20000010000 */
[----:B------:R-:W-:Y:S02]  /*11e50*/  F2FP.BF16.F32.PACK_AB R43, R39, R43 ;  /* 0x0000002b272b723e */ /* 0x000fe400000010ff */
[----:B------:R-:W1:Y:S01]  /*11e60*/  MUFU.EX2 R67, R70 ;  /* 0x0000004600437308 */ /* 0x000e620000000800 */
[----:B---3--:R-:W-:Y:S01]  /*11e70*/  FADD.FTZ R37, R59, R37 ;  /* 0x000000253b257221 */ /* 0x008fe20000010000 */
[----:B------:R-:W-:-:S06]  /*11e80*/  FADD.FTZ R24, R65, R24 ;  /* 0x0000001841187221 */ /* 0x000fcc0000010000 */
[----:B------:R-:W3:Y:S01]  /*11e90*/  MUFU.EX2 R36, R74 ;  /* 0x0000004a00247308 */ /* 0x000ee20000000800 */
[----:B0-----:R-:W-:Y:S01]  /*11ea0*/  FADD.FTZ R37, R29, R37 ;  /* 0x000000251d257221 */ /* 0x001fe20000010000 */
[----:B------:R-:W-:Y:S01]  /*11eb0*/  F2FP.BF16.F32.PACK_AB R51, R4, R51 ;  /* 0x000000330433723e */ /* 0x000fe200000010ff */
[----:B--2---:R0:W-:Y:S02]  /*11ec0*/  STSM.16.M88.4 [R145], R32 ;  /* 0x0000002091007844 */ /* 0x0041e40000000200 */
[----:B------:R-:W-:Y:S01]  /*11ed0*/  FADD.FTZ R37, R5, R37 ;  /* 0x0000002505257221 */ /* 0x000fe20000010000 */
[----:B------:R-:W-:Y:S02]  /*11ee0*/  FADD.FTZ R24, R68, R24 ;  /* 0x0000001844187221 */ /* 0x000fe40000010000 */
[----:B------:R-:W2:Y:S01]  /*11ef0*/  MUFU.EX2 R75, R75 ;  /* 0x0000004b004b7308 */ /* 0x000ea20000000800 */
[----:B------:R-:W-:Y:S01]  /*11f00*/  FADD.FTZ R26, R28, R37 ;  /* 0x000000251c1a7221 */ /* 0x000fe20000010000 */
[----:B------:R-:W-:-:S03]  /*11f10*/  FADD.FTZ R25, R69, R24 ;  /* 0x0000001845197221 */ /* 0x000fc60000010000 */
[----:B-1----:R-:W-:Y:S01]  /*11f20*/  FADD.FTZ R26, R67, R26 ;  /* 0x0000001a431a7221 */ /* 0x002fe20000010000 */
[----:B------:R-:W-:Y:S01]  /*11f30*/  F2FP.BF16.F32.PACK_AB R57, R21, R18 ;  /* 0x000000121539723e */ /* 0x000fe200000010ff */
[----:B------:R-:W-:Y:S01]  /*11f40*/  FADD.FTZ R4, R72, R25 ;  /* 0x0000001948047221 */ /* 0x000fe20000010000 */
[----:B------:R-:W1:Y:S01]  /*11f50*/  MUFU.EX2 R78, R78 ;  /* 0x0000004e004e7308 */ /* 0x000e620000000800 */
[----:B------:R-:W-:Y:S02]  /*11f60*/  FADD.FTZ R21, R71, R26 ;  /* 0x0000001a47157221 */ /* 0x000fe40000010000 */
[----:B------:R-:W-:Y:S02]  /*11f70*/  FADD.FTZ R25, R73, R4 ;  /* 0x0000000449197221 */ /* 0x000fe40000010000 */
[----:B---3--:R-:W-:-:S03]  /*11f80*/  FADD.FTZ R4, R36, R21 ;  /* 0x0000001524047221 */ /* 0x008fc60000010000 */
[----:B------:R3:W-:Y:S02]  /*11f90*/  MUFU.EX2 R21, R16 ;  /* 0x0000001000157308 */ /* 0x0007e40000000800 */
[----:B---3--:R-:W3:Y:S06]  /*11fa0*/  LDL R16, [R1+0xc] ;  /* 0x00000c0001107983 */ /* 0x008eec0000100800 */
[----:B------:R-:W4:Y:S01]  /*11fb0*/  MUFU.EX2 R79, R79 ;  /* 0x0000004f004f7308 */ /* 0x000f220000000800 */
[----:B------:R-:W-:Y:S01]  /*11fc0*/  FADD.FTZ R18, R76, R25 ;  /* 0x000000194c127221 */ /* 0x000fe20000010000 */
[----:B--2---:R-:W-:-:S06]  /*11fd0*/  FADD.FTZ R25, R75, R4 ;  /* 0x000000044b197221 */ /* 0x004fcc0000010000 */
[----:B------:R-:W2:Y:S01]  /*11fe0*/  MUFU.EX2 R82, R82 ;  /* 0x0000005200527308 */ /* 0x000ea20000000800 */
[----:B-1----:R-:W-:-:S07]  /*11ff0*/  FADD.FTZ R4, R78, R25 ;  /* 0x000000194e047221 */ /* 0x002fce0000010000 */
[----:B------:R-:W1:Y:S01]  /*12000*/  MUFU.EX2 R83, R83 ;  /* 0x0000005300537308 */ /* 0x000e620000000800 */
[----:B------:R-:W-:-:S07]  /*12010*/  FADD.FTZ R27, R77, R18 ;  /* 0x000000124d1b7221 */ /* 0x000fce0000010000 */
[----:B------:R-:W0:Y:S01]  /*12020*/  MUFU.EX2 R86, R86 ;  /* 0x0000005600567308 */ /* 0x000e220000000800 */
[----:B----4-:R-:W-:Y:S01]  /*12030*/  FADD.FTZ R25, R79, R4 ;  /* 0x000000044f197221 */ /* 0x010fe20000010000 */
[----:B------:R-:W-:Y:S01]  /*12040*/  FADD.FTZ R18, R80, R27 ;  /* 0x0000001b50127221 */ /* 0x000fe20000010000 */
[----:B------:R-:W-:Y:S02]  /*12050*/  F2FP.BF16.F32.PACK_AB R50, R53, R52 ;  /* 0x000000343532723e */ /* 0x000fe400000010ff */
[----:B--2---:R-:W-:Y:S01]  /*12060*/  FADD.FTZ R4, R82, R25 ;  /* 0x0000001952047221 */ /* 0x004fe20000010000 */
[----:B------:R-:W-:Y:S01]  /*12070*/  F2FP.BF16.F32.PACK_AB R58, R61, R60 ;  /* 0x0000003c3d3a723e */ /* 0x000fe200000010ff */
[----:B------:R-:W-:Y:S01]  /*12080*/  FADD.FTZ R27, R81, R18 ;  /* 0x00000012511b7221 */ /* 0x000fe20000010000 */
[----:B------:R-:W-:Y:S02]  /*12090*/  F2FP.BF16.F32.PACK_AB R59, R29, R59 ;  /* 0x0000003b1d3b723e */ /* 0x000fe400000010ff */
[----:B------:R-:W-:-:S02]  /*120a0*/  F2FP.BF16.F32.PACK_AB R64, R65, R64 ;  /* 0x000000404140723e */ /* 0x000fc400000010ff */
[----:B------:R-:W-:Y:S02]  /*120b0*/  F2FP.BF16.F32.PACK_AB R72, R73, R72 ;  /* 0x000000484948723e */ /* 0x000fe400000010ff */
[----:B------:R-:W-:Y:S02]  /*120c0*/  F2FP.BF16.F32.PACK_AB R66, R69, R68 ;  /* 0x000000444542723e */ /* 0x000fe400000010ff */
[----:B------:R-:W-:Y:S02]  /*120d0*/  F2FP.BF16.F32.PACK_AB R80, R81, R80 ;  /* 0x000000505150723e */ /* 0x000fe400000010ff */
[----:B------:R-:W-:Y:S01]  /*120e0*/  F2FP.BF16.F32.PACK_AB R65, R28, R5 ;  /* 0x000000051c41723e */ /* 0x000fe200000010ff */
[----:B-1----:R-:W-:Y:S01]  /*120f0*/  FADD.FTZ R5, R83, R4 ;  /* 0x0000000453057221 */ /* 0x002fe20000010000 */
[----:B------:R-:W-:Y:S02]  /*12100*/  F2FP.BF16.F32.PACK_AB R67, R71, R67 ;  /* 0x000000434743723e */ /* 0x000fe400000010ff */
[----:B------:R-:W-:Y:S01]  /*12110*/  F2FP.BF16.F32.PACK_AB R73, R75, R36 ;  /* 0x000000244b49723e */ /* 0x000fe200000010ff */
[----:B------:R1:W-:Y:S01]  /*12120*/  STSM.16.M88.4 [R142], R40 ;  /* 0x000000288e007844 */ /* 0x0003e20000000200 */
[----:B------:R-:W-:-:S02]  /*12130*/  F2FP.BF16.F32.PACK_AB R74, R77, R76 ;  /* 0x0000004c4d4a723e */ /* 0x000fc400000010ff */
[----:B------:R-:W-:Y:S02]  /*12140*/  F2FP.BF16.F32.PACK_AB R75, R79, R78 ;  /* 0x0000004e4f4b723e */ /* 0x000fe400000010ff */
[----:B------:R-:W-:Y:S01]  /*12150*/  F2FP.BF16.F32.PACK_AB R81, R83, R82 ;  /* 0x000000525351723e */ /* 0x000fe200000010ff */
[----:B------:R1:W-:Y:S01]  /*12160*/  STSM.16.M88.4 [R141], R48 ;  /* 0x000000308d007844 */ /* 0x0003e20000000200 */
[----:B------:R-:W-:Y:S02]  /*12170*/  F2FP.BF16.F32.PACK_AB R82, R0, R84 ;  /* 0x000000540052723e */ /* 0x000fe400000010ff */
[----:B0-----:R-:W-:Y:S01]  /*12180*/  F2FP.BF16.F32.PACK_AB R83, R21, R86 ;  /* 0x000000561553723e */ /* 0x001fe200000010ff */
[----:B------:R1:W-:Y:S01]  /*12190*/  STSM.16.M88.4 [R140+0x27800], R56 ;  /* 0x027800388c007844 */ /* 0x0003e20000000200 */
        /* <DEDUP_REMOVED lines=55> */
[----:B-----5:R1:W-:Y:S04]  /*12510*/  STSM.16.M88.4 [R30], R64 ;  /* 0x000000401e007844 */ /* 0x0203e80000000200 */
[----:B------:R1:W-:Y:S04]  /*12520*/  STSM.16.M88.4 [R142+0x6000], R72 ;  /* 0x006000488e007844 */ /* 0x0003e80000000200 */
[----:B------:R1:W-:Y:S01]  /*12530*/  STSM.16.M88.4 [R141+0x6000], R80 ;  /* 0x006000508d007844 */ /* 0x0003e20000000200 */
[----:B------:R0:W-:Y:S06]  /*12540*/  MEMBAR.ALL.CTA ;  /* 0x0000000000007992 */ /* 0x0001ec0000008000 */
[----:B0-----:R-:W0:Y:S01]  /*12550*/  FENCE.VIEW.ASYNC.S ;  /* 0x00000000000073c6 */ /* 0x001e220000000000 */
[C---:B---3--:R-:W-:Y:S01]  /*12560*/  ISETP.GT.AND P3, PT, R3.reuse, R16, PT ;  /* 0x000000100300720c */ /* 0x048fe20003f64270 */
[----:B------:R-:W-:-:S02]  /*12570*/  VIADD R3, R3, 0xffffffff ;  /* 0xffffffff03037836 */ /* 0x000fc40000000000 */
[----:B------:R-:W-:Y:S01]  /*12580*/  IMAD.MOV.U32 R16, RZ, RZ, R20 ;  /* 0x000000ffff107224 */ /* 0x000fe200078e0014 */
[----:B0-----:R-:W-:-:S09]  /*12590*/  NOP ;  /* 0x0000000000007918 */ /* 0x001fd20000000000 */
[----:B-1----:R-:W-:Y:S05]  /*125a0*/  @P3 BRA `(.L_x_11443) ;  /* 0xffffffcc000c3947 */ /* 0x002fea000383ffff */
[----:B------:R-:W-:Y:S02]  /*125b0*/  IMAD.MOV.U32 R6, RZ, RZ, R11 ;  /* 0x000000ffff067224 */ /* 0x000fe400078e000b */
[----:B------:R-:W-:Y:S02]  /*125c0*/  IMAD.MOV.U32 R0, RZ, RZ, R8 ;  /* 0x000000ffff007224 */ /* 0x000fe400078e0008 */
[----:B------:R-:W-:Y:S02]  /*125d0*/  IMAD.MOV.U32 R16, RZ, RZ, R20 ;  /* 0x000000ffff107224 */ /* 0x000fe400078e0014 */
[----:B------:R-:W-:-:S07]  /*125e0*/  IMAD.MOV.U32 R18, RZ, RZ, R7 ;  /* 0x000000ffff127224 */ /* 0x000fce00078e0007 */
.L_x_11425:
[----:B------:R-:W2:Y:S01]  /*125f0*/  LDL R11, [R1+0x1c] ;  /* 0x00001c00010b7983 */ /* 0x000ea20000100800 */
[----:B------:R-:W0:Y:S01]  /*12600*/  LDC R7, c[0x0][0x448] ;  /* 0x00011200ff077b82 */ /* 0x000e220000000800 */
[----:B------:R-:W-:-:S07]  /*12610*/  IADD3 R20, R138, 0x1, -R22 ;  /* 0x000000018a147810 */ /* 0x000fce0007ffe816 */
[----:B------:R-:W1:Y:S01]  /*12620*/  LDC R24, c[0x0][0x9e4] ;  /* 0x00027900ff187b82 */ /* 0x000e620000000800 */
[----:B0-----:R-:W-:Y:S02]  /*12630*/  ISETP.NE.AND P5, PT, R7, 0x1, PT ;  /* 0x000000010700780c */ /* 0x001fe40003fa5270 */
[----:B-1----:R-:W-:-:S11]  /*12640*/  ISETP.GE.AND P4, PT, R24, 0x1, PT ;  /* 0x000000011800780c */ /* 0x002fd60003f86270 */
[----:B------:R-:W0:Y:S08]  /*12650*/  @P5 LDC R8, c[0x0][0x44c] ;  /* 0x00011300ff085b82 */ /* 0x000e300000000800 */
[----:B------:R-:W1:Y:S01]  /*12660*/  @P5 LDC R9, c[0x0][0x450] ;  /* 0x00011400ff095b82 */ /* 0x000e620000000800 */
[----:B--2---:R-:W-:-:S04]  /*12670*/  VIADD R7, R11, 0xbf ;  /* 0x000000bf0b077836 */ /* 0x004fc80000000000 */
        /* <DEDUP_REMOVED lines=15> */
.L_x_11446:
[----:B------:R-:W-:-:S13]  /*12770*/  ISETP.NE.AND P2, PT, R24, 0x1, PT ;  /* 0x000000011800780c */ /* 0x000fda0003f45270 */
[----:B------:R-:W0:Y:S02]  /*12780*/  @P2 LDC.64 R8, c[0x0][0x9e8] ;  /* 0x00027a00ff082b82 */ /* 0x000e240000000a00 */
[----:B0-----:R-:W-:-:S05]  /*12790*/  @P2 IMAD.HI.U32 R8, R7, R8, RZ ;  /* 0x0000000807082227 */ /* 0x001fca00078e00ff */
[----:B------:R-:W-:-:S07]  /*127a0*/  @P2 SHF.R.U32.HI R7, RZ, R9, R8 ;  /* 0x00000009ff072219 */ /* 0x000fce0000011608 */
.L_x_11447:
[----:B------:R-:W-:Y:S05]  /*127b0*/  BSYNC B0 ;  /* 0x0000000000007941 */ /* 0x000fea0003800000 */
.L_x_11445:
[----:B------:R-:W-:-:S05]  /*127c0*/  IMAD R7, R7, R24, RZ ;  /* 0x0000001807077224 */ /* 0x000fca00078e02ff */
[----:B------:R-:W-:-:S07]  /*127d0*/  VIMNMX R10, R10, R7, !PT ;  /* 0x000000070a0a7248 */ /* 0x000fce0007fe0100 */
.L_x_11444:
[----:B------:R-:W2:Y:S01]  /*127e0*/  LDL R8, [R1+0x48] ;  /* 0x0000480001087983 */ /* 0x000ea20000100800 */
[----:B------:R-:W-:-:S05]  /*127f0*/  VIADD R10, R10, 0x7f ;  /* 0x0000007f0a0a7836 */ /* 0x000fca0000000000 */
[----:B------:R-:W-:-:S04]  /*12800*/  SHF.R.S32.HI R7, RZ, 0x1f, R10 ;  /* 0x0000001fff077819 */ /* 0x000fc8000001140a */
[----:B------:R-:W-:-:S04]  /*12810*/  LEA.HI R7, R7, R10, RZ, 0x7 ;  /* 0x0000000a07077211 */ /* 0x000fc800078f38ff */
[----:B------:R-:W-:-:S04]  /*12820*/  SHF.R.S32.HI R7, RZ, 0x7, R7 ;  /* 0x00000007ff077819 */ /* 0x000fc80000011407 */
[----:B--2---:R-:W-:-:S04]  /*12830*/  VIMNMX R143, R8, R7, !PT ;  /* 0x00000007088f7248 */ /* 0x004fc80007fe0100 */
[----:B------:R-:W-:-:S13]  /*12840*/  ISETP.GE.AND P2, PT, R3, R143, PT ;  /* 0x0000008f0300720c */ /* 0x000fda0003f46270 */
[----:B------:R-:W-:Y:S05]  /*12850*/  @!P2 BRA `(.L_x_11448) ;  /* 0x0000002000f0a947 */ /* 0x000fea0003800000 */
[----:B------:R-:W-:Y:S02]  /*12860*/  IMAD.MOV.U32 R7, RZ, RZ, R6 ;  /* 0x000000ffff077224 */ /* 0x000fe400078e0006 */
[----:B------:R-:W-:Y:S02]  /*12870*/  IMAD.MOV.U32 R8, RZ, RZ, R0 ;  /* 0x000000ffff087224 */ /* 0x000fe400078e0000 */
[----:B------:R-:W-:Y:S02]  /*12880*/  IMAD.MOV.U32 R10, RZ, RZ, R18 ;  /* 0x000000ffff0a7224 */ /* 0x000fe400078e0012 */
[----:B------:R-:W-:-:S07]  /*12890*/  IMAD.MOV.U32 R9, RZ, RZ, R16 ;  /* 0x000000ffff097224 */ /* 0x000fce00078e0010 */
.L_x_11458:
        /* <DEDUP_REMOVED lines=10> */
.L_x_11450:
[----:B------:R-:W-:Y:S01]  /*12940*/  IMAD R0, R16, 0x8, R2 ;  /* 0x0000000810007824 */ /* 0x000fe200078e0202 */
[----:B------:R-:W-:-:S04]  /*12950*/  SHF.L.U32 R11, R18, 0x1f, RZ ;  /* 0x0000001f120b7819 */ /* 0x000fc800000006ff */
[----:B------:R0:W1:Y:S01]  /*12960*/  SYNCS.PHASECHK.TRANS64.TRYWAIT P3, [R0+URZ+0x2d830], R11 ;  /* 0x02d8300b000075a7 */ /* 0x000062000806017f */
[----:B------:R-:W-:Y:S05]  /*12970*/  @!P0 BRA `(.L_x_11451) ;  /* 0x0000000000048947 */ /* 0x000fea0003800000 */
[----:B------:R-:W-:Y:S01]  /*12980*/  BPT.TRAP 0x1 ;  /* 0x000000040000795c */ /* 0x000fe20000300000 */
.L_x_11451:
[----:B------:R-:W-:Y:S04]  /*12990*/  BSSY B0, `(.L_x_11449) ;  /* 0x0000004000007945 */ /* 0x000fe80003800000 */
[----:B-1----:R-:W-:Y:S05]  /*129a0*/  @P3 BRA `(.L_x_11452) ;  /* 0x0000000000083947 */ /* 0x002fea0003800000 */
[----:B------:R-:W1:Y:S02]  /*129b0*/  SYNCS.PHASECHK.TRANS64.TRYWAIT P3, [R0+URZ+0x2d830], R11 ;  /* 0x02d8300b000075a7 */ /* 0x000e64000806017f */
[----:B-1----:R-:W-:Y:S05]  /*129c0*/  @!P3 BRA `(.L_x_11453) ;  /* 0x00000108001cb947 */ /* 0x002fea0003800000 */
.L_x_11452:
[----:B------:R-:W-:Y:S05]  /*129d0*/  BSYNC B0 ;  /* 0x0000000000007941 */ /* 0x000fea0003800000 */
.L_x_11449:
[----:B------:R-:W2:Y:S01]  /*129e0*/  LDL R6, [R1+0x8] ;  /* 0x0000080001067983 */ /* 0x000ea20000100800 */
[----:B01----:R-:W0:Y:S01]  /*129f0*/  S2R R0, SR_TID.X ;  /* 0x0000000000007919 */ /* 0x003e220000002100 */
        /* <DEDUP_REMOVED lines=8> */
[----:B------:R-:W-:Y:S01]  /*12a80*/  R2UR UR9, R13 ;  /* 0x000000000d0972ca */ /* 0x000fe200000e0000 */
[----:B------:R-:W-:Y:S01]  /*12a90*/  IMAD.MOV.U32 R29, RZ, RZ, -0x7fffffe0 ;  /* 0x80000020ff1d7424 */ /* 0x000fe200078e00ff */
[----:B------:R-:W-:Y:S02]  /*12aa0*/  R2UR UR15, R27 ;  /* 0x000000001b0f72ca */ /* 0x000fe400000e0000 */
[----:B------:R-:W-:Y:S02]  /*12ab0*/  R2UR UR19, R25 ;  /* 0x00000000191372ca */ /* 0x000fe400000e0000 */
[----:B------:R-:W-:-:S02]  /*12ac0*/  R2UR UR23, R27 ;  /* 0x000000001b1772ca */ /* 0x000fc400000e0000 */
[----:B------:R-:W-:Y:S02]  /*12ad0*/  R2UR UR27, R29 ;  /* 0x000000001d1b72ca */ /* 0x000fe400000e0000 */
[----:B------:R-:W-:Y:S02]  /*12ae0*/  R2UR UR12, R152 ;  /* 0x00000000980c72ca */ /* 0x000fe400000e0000 */
[----:B------:R-:W-:Y:S01]  /*12af0*/  R2UR UR13, R153 ;  /* 0x00000000990d72ca */ /* 0x000fe200000e0000 */
[----:B------:R0:W-:Y:S01]  /*12b00*/  BAR.SYNC.DEFER_BLOCKING R0, 0x100 ;  /* 0x000400000000751d */ /* 0x0001e20000010000 */
[----:B------:R-:W-:Y:S01]  /*12b10*/  R2UR UR16, R150 ;  /* 0x00000000961072ca */ /* 0x000fe200000e0000 */
[----:B--2---:R-:W-:-:S04]  /*12b20*/  IMAD R20, R16, 0x600, R6 ;  /* 0x0000060010147824 */ /* 0x004fc800078e0206 */
[C---:B------:R-:W-:Y:S01]  /*12b30*/  VIADD R26, R20.reuse, 0x2 ;  /* 0x00000002141a7836 */ /* 0x040fe20000000000 */
[C---:B------:R-:W-:Y:S01]  /*12b40*/  R2UR UR10, R20.reuse ;  /* 0x00000000140a72ca */ /* 0x040fe200000e0000 */
[C---:B------:R-:W-:Y:S02]  /*12b50*/  VIADD R24, R20.reuse, 0x200 ;  /* 0x0000020014187836 */ /* 0x040fe40000000000 */
[----:B------:R-:W-:Y:S01]  /*12b60*/  VIADD R28, R20, 0x400 ;  /* 0x00000400141c7836 */ /* 0x000fe20000000000 */
[----:B------:R-:W-:Y:S01]  /*12b70*/  R2UR UR14, R26 ;  /* 0x000000001a0e72ca */ /* 0x000fe200000e0000 */
[----:B------:R-:W-:Y:S01]  /*12b80*/  VIADD R26, R20, 0x202 ;  /* 0x00000202141a7836 */ /* 0x000fe20000000000 */
[----:B------:R-:W-:Y:S02]  /*12b90*/  R2UR UR18, R24 ;  /* 0x00000000181272ca */ /* 0x000fe400000e0000 */
[----:B------:R-:W-:Y:S02]  /*12ba0*/  R2UR UR26, R28 ;  /* 0x000000001c1a72ca */ /* 0x000fe400000e0000 */
[----:B------:R-:W-:-:S02]  /*12bb0*/  R2UR UR22, R26 ;  /* 0x000000001a1672ca */ /* 0x000fc400000e0000 */
[----:B------:R-:W-:-:S06]  /*12bc0*/  WARPGROUP.ARRIVE ;  /* 0x00000000000079c5 */ /* 0x000fcc0000000000 */
[----:B------:R-:W-:Y:S01]  /*12bd0*/  HGMMA.64x128x16.F32.BF16 R24, gdesc[UR8], RZ, !UPT, gsb0 ;  /* 0x01e00000081879f0 */ /* 0x000fe2000c0018ff */
[----:B------:R-:W-:Y:S02]  /*12be0*/  R2UR UR17, R151 ;  /* 0x00000000971172ca */ /* 0x000fe400000e0000 */
[----:B------:R-:W-:Y:S02]  /*12bf0*/  WARPGROUP.DEPBAR.LE gsb0, 0x0 ;  /* 0x00008000000079c5 */ /* 0x000fe40000010000 */
[----:B------:R-:W-:-:S07]  /*12c00*/  WARPGROUP.ARRIVE ;  /* 0x00000000000079c5 */ /* 0x000fce0000000000 */
        /* <DEDUP_REMOVED lines=26> */
.L_x_11455:
[----:B------:R-:W-:Y:S01]  /*12db0*/  SHF.L.U32 R0, R10, 0x1f, RZ ;  /* 0x0000001f0a007819 */ /* 0x000fe200000006ff */
[----:B------:R-:W-:-:S04]  /*12dc0*/  IMAD R6, R9, 0x8, R2 ;  /* 0x0000000809067824 */ /* 0x000fc800078e0202 */
[----:B------:R0:W1:Y:S01]  /*12dd0*/  SYNCS.PHASECHK.TRANS64.TRYWAIT P2, [R6+URZ+0x2d850], R0 ;  /* 0x02d85000060075a7 */ /* 0x000062000804017f */
[----:B------:R-:W-:Y:S05]  /*12de0*/  @!P0 BRA `(.L_x_11456) ;  /* 0x0000000000048947 */ /* 0x000fea0003800000 */
[----:B------:R-:W-:Y:S01]  /*12df0*/  BPT.TRAP 0x1 ;  /* 0x000000040000795c */ /* 0x000fe20000300000 */
.L_x_11456:
[----:B-1----:R-:W-:Y:S05]  /*12e00*/  @P2 BRA `(.L_x_11454) ;  /* 0x0000000000082947 */ /* 0x002fea0003800000 */
[----:B------:R-:W1:Y:S02]  /*12e10*/  SYNCS.PHASECHK.TRANS64.TRYWAIT P2, [R6+URZ+0x2d850], R0 ;  /* 0x02d85000060075a7 */ /* 0x000e64000804017f */
[----:B-1----:R-:W-:Y:S05]  /*12e20*/  @!P2 BRA `(.L_x_11457) ;  /* 0x000001040018a947 */ /* 0x002fea0003800000 */
.L_x_11454:
[----:B01----:R-:W-:Y:S01]  /*12e30*/  VIADD R0, R2, 0x400 ;  /* 0x0000040002007836 */ /* 0x003fe20000000000 */
[----:B------:R-:W-:Y:S05]  /*12e40*/  WARPSYNC.ALL ;  /* 0x0000000000007948 */ /* 0x000fea0003800000 */
[----:B------:R-:W-:-:S04]  /*12e50*/  SHF.R.U32.HI R0, RZ, 0x4, R0 ;  /* 0x00000004ff007819 */ /* 0x000fc80000011600 */
[----:B------:R-:W-:-:S04]  /*12e60*/  LOP3.LUT R0, R0, 0x3fff, RZ, 0xc0, !PT ;  /* 0x00003fff00007812 */ /* 0x000fc800078ec0ff */
[----:B------:R-:W-:Y:S01]  /*12e70*/  LOP3.LUT R10, R0, 0x2000000, RZ, 0xfc, !PT ;  /* 0x02000000000a7812 */ /* 0x000fe200078efcff */
[----:B------:R-:W2:Y:S01]  /*12e80*/  LDL R144, [R1+0x3c] ;  /* 0x00003c0001907983 */ /* 0x000ea20000100800 */
[----:B------:R-:W-:-:S03]  /*12e90*/  FMNMX.FTZ R0, R24, R8, !PT ;  /* 0x0000000818007209 */ /* 0x000fc60007810000 */
[----:B------:R-:W-:Y:S01]  /*12ea0*/  IMAD R10, R9, 0x600, R10 ;  /* 0x00000600090a7824 */ /* 0x000fe200078e020a */
[----:B------:R-:W-:Y:S01]  /*12eb0*/  UMOV UR39, UR6 ;  /* 0x0000000600277c82 */ /* 0x000fe20008000000 */
[----:B------:R-:W-:Y:S01]  /*12ec0*/  IMAD.MOV.U32 R11, RZ, RZ, -0x7fffffe0 ;  /* 0x80000020ff0b7424 */ /* 0x000fe200078e00ff */
[----:B------:R-:W-:Y:S01]  /*12ed0*/  FMNMX.FTZ R0, R25, R0, !PT ;  /* 0x0000000019007209 */ /* 0x000fe20007810000 */
[C---:B------:R-:W-:Y:S01]  /*12ee0*/  VIADD R20, R10.reuse, 0x40 ;  /* 0x000000400a147836 */ /* 0x040fe20000000000 */
[----:B------:R-:W-:Y:S01]  /*12ef0*/  R2UR UR10, R10 ;  /* 0x000000000a0a72ca */ /* 0x000fe200000e0000 */
[----:B------:R-:W-:Y:S01]  /*12f00*/  WARPGROUP.ARRIVE ;  /* 0x00000000000079c5 */ /* 0x000fe20000000000 */
[----:B------:R-:W-:Y:S01]  /*12f10*/  FMNMX.FTZ R0, R28, R0, !PT ;  /* 0x000000001c007209 */ /* 0x000fe20007810000 */
[----:B------:R-:W-:Y:S01]  /*12f20*/  IMAD.MOV.U32 R21, RZ, RZ, -0x7fffffe0 ;  /* 0x80000020ff157424 */ /* 0x000fe200078e00ff */
[----:B------:R-:W-:Y:S01]  /*12f30*/  R2UR UR14, R20 ;  /* 0x00000000140e72ca */ /* 0x000fe200000e0000 */
[----:B------:R-:W-:Y:S01]  /*12f40*/  VIADD R20, R10, 0x80 ;  /* 0x000000800a147836 */ /* 0x000fe20000000000 */
[----:B------:R-:W-:-:S02]  /*12f50*/  FMNMX.FTZ R0, R29, R0, !PT ;  /* 0x000000001d007209 */ /* 0x000fc40007810000 */
[----:B------:R-:W-:Y:S02]  /*12f60*/  R2UR UR11, R11 ;  /* 0x000000000b0b72ca */ /* 0x000fe400000e0000 */
[----:B------:R-:W-:Y:S02]  /*12f70*/  FMNMX.FTZ R0, R32, R0, !PT ;  /* 0x0000000020007209 */ /* 0x000fe40007810000 */
[----:B------:R-:W-:Y:S01]  /*12f80*/  R2UR UR18, R20 ;  /* 0x00000000141272ca */ /* 0x000fe200000e0000 */
[----:B------:R-:W-:Y:S01]  /*12f90*/  VIADD R20, R10, 0xc0 ;  /* 0x000000c00a147836 */ /* 0x000fe20000000000 */
[----:B------:R-:W-:Y:S02]  /*12fa0*/  FMNMX.FTZ R0, R33, R0, !PT ;  /* 0x0000000021007209 */ /* 0x000fe40007810000 */
[----:B------:R-:W-:Y:S02]  /*12fb0*/  R2UR UR15, R21 ;  /* 0x00000000150f72ca */ /* 0x000fe400000e0000 */
[----:B------:R-:W-:-:S02]  /*12fc0*/  FMNMX.FTZ R0, R36, R0, !PT ;  /* 0x0000000024007209 */ /* 0x000fc40007810000 */
[----:B------:R-:W-:Y:S01]  /*12fd0*/  R2UR UR22, R20 ;  /* 0x00000000141672ca */ /* 0x000fe200000e0000 */
[----:B------:R-:W-:Y:S01]  /*12fe0*/  VIADD R20, R10, 0x100 ;  /* 0x000001000a147836 */ /* 0x000fe20000000000 */
[----:B------:R-:W-:Y:S02]  /*12ff0*/  FMNMX.FTZ R0, R37, R0, !PT ;  /* 0x0000000025007209 */ /* 0x000fe40007810000 */
[----:B------:R-:W-:Y:S02]  /*13000*/  R2UR UR19, R21 ;  /* 0x00000000151372ca */ /* 0x000fe400000e0000 */
[----:B------:R-:W-:Y:S02]  /*13010*/  FMNMX.FTZ R0, R40, R0, !PT ;  /* 0x0000000028007209 */ /* 0x000fe40007810000 */
[----:B------:R-:W-:Y:S01]  /*13020*/  R2UR UR26, R20 ;  /* 0x00000000141a72ca */ /* 0x000fe200000e0000 */
[----:B------:R-:W-:Y:S01]  /*13030*/  VIADD R20, R10, 0x140 ;  /* 0x000001400a147836 */ /* 0x000fe20000000000 */
[----:B------:R-:W-:-:S02]  /*13040*/  FMNMX.FTZ R0, R41, R0, !PT ;  /* 0x0000000029007209 */ /* 0x000fc40007810000 */
[----:B------:R-:W-:Y:S02]  /*13050*/  R2UR UR23, R21 ;  /* 0x00000000151772ca */ /* 0x000fe400000e0000 */
[----:B------:R-:W-:Y:S02]  /*13060*/  FMNMX.FTZ R0, R44, R0, !PT ;  /* 0x000000002c007209 */ /* 0x000fe40007810000 */
[----:B------:R-:W-:Y:S01]  /*13070*/  R2UR UR30, R20 ;  /* 0x00000000141e72ca */ /* 0x000fe200000e0000 */
[C---:B------:R-:W-:Y:S01]  /*13080*/  VIADD R20, R10.reuse, 0x180 ;  /* 0x000001800a147836 */ /* 0x040fe20000000000 */
[----:B------:R-:W-:Y:S01]  /*13090*/  FMNMX.FTZ R0, R45, R0, !PT ;  /* 0x000000002d007209 */ /* 0x000fe20007810000 */
[----:B------:R-:W-:Y:S01]  /*130a0*/  VIADD R10, R10, 0x1c0 ;  /* 0x000001c00a0a7836 */ /* 0x000fe20000000000 */
[----:B------:R-:W-:Y:S02]  /*130b0*/  R2UR UR27, R21 ;  /* 0x00000000151b72ca */ /* 0x000fe400000e0000 */
[----:B------:R-:W-:-:S02]  /*130c0*/  FMNMX.FTZ R0, R48, R0, !PT ;  /* 0x0000000030007209 */ /* 0x000fc40007810000 */
[----:B------:R-:W-:Y:S02]  /*130d0*/  R2UR UR34, R20 ;  /* 0x00000000142272ca */ /* 0x000fe400000e0000 */
[----:B------:R-:W-:Y:S02]  /*130e0*/  FMNMX.FTZ R0, R49, R0, !PT ;  /* 0x0000000031007209 */ /* 0x000fe40007810000 */
[----:B------:R-:W-:Y:S02]  /*130f0*/  R2UR UR46, R10 ;  /* 0x000000000a2e72ca */ /* 0x000fe400000e0000 */
[----:B------:R-:W-:Y:S02]  /*13100*/  FMNMX.FTZ R0, R52, R0, !PT ;  /* 0x0000000034007209 */ /* 0x000fe40007810000 */
[----:B------:R-:W-:Y:S02]  /*13110*/  R2UR UR31, R21 ;  /* 0x00000000151f72ca */ /* 0x000fe400000e0000 */
[----:B------:R-:W-:-:S02]  /*13120*/  FMNMX.FTZ R0, R53, R0, !PT ;  /* 0x0000000035007209 */ /* 0x000fc40007810000 */
[----:B------:R-:W-:Y:S02]  /*13130*/  R2UR UR35, R21 ;  /* 0x00000000152372ca */ /* 0x000fe400000e0000 */
[----:B------:R-:W-:Y:S01]  /*13140*/  FMNMX.FTZ R0, R56, R0, !PT ;  /* 0x0000000038007209 */ /* 0x000fe20007810000 */
[----:B------:R-:W3:Y:S01]  /*13150*/  LDL R21, [R1+0x20] ;  /* 0x0000200001157983 */ /* 0x000ee20000100800 */
        /* <DEDUP_REMOVED lines=21> */
[----:B------:R-:W-:-:S03]  /*132b0*/  FMUL.FTZ R6, R0, UR39 ;  /* 0x0000002700067c20 */ /* 0x000fc60008410000 */
[----:B------:R-:W-:Y:S01]  /*132c0*/  FMUL.FTZ R8, R8, UR39 ;  /* 0x0000002708087c20 */ /* 0x000fe20008410000 */
        /* <DEDUP_REMOVED lines=19> */
[----:B------:R-:W1:Y:S01]  /*13400*/  MUFU.EX2 R25, R25 ;  /* 0x0000001900197308 */ /* 0x000e620000000800 */
[--C-:B------:R-:W-:Y:S01]  /*13410*/  FFMA.FTZ R57, R57, UR39, -R6.reuse ;  /* 0x0000002739397c23 */ /* 0x100fe20008010806 */
[--C-:B------:R-:W-:Y:S01]  /*13420*/  FFMA.FTZ R60, R60, UR39, -R6.reuse ;  /* 0x000000273c3c7c23 */ /* 0x100fe20008010806 */
[--C-:B------:R-:W-:Y:S01]  /*13430*/  FFMA.FTZ R61, R61, UR39, -R6.reuse ;  /* 0x000000273d3d7c23 */ /* 0x100fe20008010806 */
[--C-:B------:R-:W-:Y:S01]  /*13440*/  FFMA.FTZ R64, R64, UR39, -R6.reuse ;  /* 0x0000002740407c23 */ /* 0x100fe20008010806 */
[--C-:B------:R-:W-:Y:S01]  /*13450*/  FFMA.FTZ R65, R65, UR39, -R6.reuse ;  /* 0x0000002741417c23 */ /* 0x100fe20008010806 */
[--C-:B------:R-:W-:Y:S01]  /*13460*/  FFMA.FTZ R68, R68, UR39, -R6.reuse ;  /* 0x0000002744447c23 */ /* 0x100fe20008010806 */
[----:B------:R-:W-:Y:S01]  /*13470*/  FFMA.FTZ R69, R69, UR39, -R6 ;  /* 0x0000002745457c23 */ /* 0x000fe20008010806 */
[----:B------:R-:W4:Y:S01]  /*13480*/  MUFU.EX2 R10, R28 ;  /* 0x0000001c000a7308 */ /* 0x000f220000000800 */
        /* <DEDUP_REMOVED lines=9> */
[----:B------:R-:W-:Y:S01]  /*13520*/  F2FP.BF16.F32.PACK_AB R8, R25, R8 ;  /* 0x000000081908723e */ /* 0x000fe200000010ff */
[----:B------:R-:W-:-:S02]  /*13530*/  IMAD.MOV.U32 R25, RZ, RZ, 0x40000040 ;  /* 0x40000040ff197424 */ /* 0x000fc400078e00ff */
[--C-:B------:R-:W-:Y:S01]  /*13540*/  FFMA.FTZ R84, R84, UR39, -R6.reuse ;  /* 0x0000002754547c23 */ /* 0x100fe20008010806 */
[----:B------:R-:W-:Y:S01]  /*13550*/  FFMA.FTZ R85, R85, UR39, -R6 ;  /* 0x0000002755557c23 */ /* 0x000fe20008010806 */
[----:B------:R-:W-:Y:S02]  /*13560*/  FMNMX.FTZ R6, R26, R7, !PT ;  /* 0x000000071a067209 */ /* 0x000fe40007810000 */
[----:B------:R-:W-:Y:S01]  /*13570*/  R2UR UR9, R25 ;  /* 0x00000000190972ca */ /* 0x000fe200000e0000 */
[----:B----4-:R-:W-:Y:S01]  /*13580*/  FADD.FTZ R5, R10, R5 ;  /* 0x000000050a057221 */ /* 0x010fe20000010000 */
[----:B------:R-:W-:Y:S01]  /*13590*/  FMNMX.FTZ R6, R27, R6, !PT ;  /* 0x000000061b067209 */ /* 0x000fe20007810000 */
[----:B------:R-:W-:-:S03]  /*135a0*/  IMAD.MOV.U32 R25, RZ, RZ, 0x40000040 ;  /* 0x40000040ff197424 */ /* 0x000fc600078e00ff */
[----:B------:R-:W-:Y:S02]  /*135b0*/  FMNMX.FTZ R6, R30, R6, !PT ;  /* 0x000000061e067209 */ /* 0x000fe40007810000 */
[----:B------:R-:W-:Y:S01]  /*135c0*/  R2UR UR45, R25 ;  /* 0x00000000192d72ca */ /* 0x000fe200000e0000 */
[C---:B0-----:R-:W-:Y:S01]  /*135d0*/  FADD.FTZ R5, R29.reuse, R5 ;  /* 0x000000051d057221 */ /* 0x041fe20000010000 */
[----:B------:R-:W-:Y:S01]  /*135e0*/  F2FP.BF16.F32.PACK_AB R10, R29, R10 ;  /* 0x0000000a1d0a723e */ /* 0x000fe200000010ff */
[----:B------:R-:W-:Y:S01]  /*135f0*/  IMAD.MOV.U32 R29, RZ, RZ, 0x40000040 ;  /* 0x40000040ff1d7424 */ /* 0x000fe200078e00ff */
[----:B------:R-:W-:-:S04]  /*13600*/  FMNMX.FTZ R6, R31, R6, !PT ;  /* 0x000000061f067209 */ /* 0x000fc80007810000 */
[----:B------:R-:W-:Y:S01]  /*13610*/  R2UR UR13, R29 ;  /* 0x000000001d0d72ca */ /* 0x000fe200000e0000 */
        /* <DEDUP_REMOVED lines=14> */
[----:B------:R-:W-:Y:S02]  /*13700*/  R2UR UR33, R29 ;  /* 0x000000001d2172ca */ /* 0x000fe400000e0000 */
[----:B------:R-:W-:-:S04]  /*13710*/  FMNMX.FTZ R6, R43, R6, !PT ;  /* 0x000000062b067209 */ /* 0x000fc80007810000 */
[----:B------:R-:W-:-:S04]  /*13720*/  FMNMX.FTZ R6, R46, R6, !PT ;  /* 0x000000062e067209 */ /* 0x000fc80007810000 */
[----:B------:R-:W-:-:S04]  /*13730*/  FMNMX.FTZ R6, R47, R6, !PT ;  /* 0x000000062f067209 */ /* 0x000fc80007810000 */
[----:B------:R-:W-:Y:S02]  /*13740*/  FMNMX.FTZ R6, R50, R6, !PT ;  /* 0x0000000632067209 */ /* 0x000fe40007810000 */
[----:B--2---:R-:W-:Y:S02]  /*13750*/  LOP3.LUT R24, R144, 0x10000, RZ, 0xfc, !PT ;  /* 0x0001000090187812 */ /* 0x004fe400078efcff */
[----:B------:R-:W-:Y:S01]  /*13760*/  FMNMX.FTZ R6, R51, R6, !PT ;  /* 0x0000000633067209 */ /* 0x000fe20007810000 */
[----:B------:R-:W0:Y:S01]  /*13770*/  S2R R144, SR_TID.X ;  /* 0x0000000000907919 */ /* 0x000e220000002100 */
[C---:B------:R-:W-:Y:S01]  /*13780*/  R2UR UR8, R24.reuse ;  /* 0x00000000180872ca */ /* 0x040fe200000e0000 */
[----:B------:R-:W-:Y:S01]  /*13790*/  VIADD R28, R24, 0x2 ;  /* 0x00000002181c7836 */ /* 0x000fe20000000000 */
[----:B------:R-:W-:-:S04]  /*137a0*/  FMNMX.FTZ R6, R54, R6, !PT ;  /* 0x0000000636067209 */ /* 0x000fc80007810000 */
[----:B------:R-:W-:Y:S01]  /*137b0*/  R2UR UR12, R28 ;  /* 0x000000001c0c72ca */ /* 0x000fe200000e0000 */
[----:B------:R-:W-:Y:S01]  /*137c0*/  VIADD R28, R24, 0x4 ;  /* 0x00000004181c7836 */ /* 0x000fe20000000000 */
[----:B------:R-:W-:-:S04]  /*137d0*/  FMNMX.FTZ R6, R55, R6, !PT ;  /* 0x0000000637067209 */ /* 0x000fc80007810000 */
[----:B------:R-:W-:Y:S01]  /*137e0*/  R2UR UR16, R28 ;  /* 0x000000001c1072ca */ /* 0x000fe200000e0000 */
[----:B------:R-:W-:Y:S01]  /*137f0*/  HGMMA.64x96x16.F32.BF16 R88, gdesc[UR8].tnspB, R88, gsb0 ;  /* 0x41600000085879f0 */ /* 0x000fe20008001858 */
[----:B------:R-:W-:Y:S01]  /*13800*/  VIADD R28, R24, 0x6 ;  /* 0x00000006181c7836 */ /* 0x000fe20000000000 */
[----:B------:R-:W-:-:S04]  /*13810*/  FMNMX.FTZ R6, R58, R6, !PT ;  /* 0x000000063a067209 */ /* 0x000fc80007810000 */
[----:B------:R-:W-:Y:S01]  /*13820*/  R2UR UR20, R28 ;  /* 0x000000001c1472ca */ /* 0x000fe200000e0000 */
[----:B------:R-:W-:Y:S01]  /*13830*/  VIADD R28, R24, 0x600 ;  /* 0x00000600181c7836 */ /* 0x000fe20000000000 */
[----:B------:R-:W-:-:S04]  /*13840*/  FMNMX.FTZ R6, R59, R6, !PT ;  /* 0x000000063b067209 */ /* 0x000fc80007810000 */
[----:B------:R-:W-:Y:S01]  /*13850*/  R2UR UR24, R28 ;  /* 0x000000001c1872ca */ /* 0x000fe200000e0000 */
[----:B------:R-:W-:Y:S01]  /*13860*/  VIADD R28, R24, 0x602 ;  /* 0x00000602181c7836 */ /* 0x000fe20000000000 */
[----:B------:R-:W-:-:S04]  /*13870*/  FMNMX.FTZ R6, R62, R6, !PT ;  /* 0x000000063e067209 */ /* 0x000fc80007810000 */
[----:B------:R-:W-:Y:S01]  /*13880*/  R2UR UR28, R28 ;  /* 0x000000001c1c72ca */ /* 0x000fe200000e0000 */
[C---:B------:R-:W-:Y:S01]  /*13890*/  VIADD R28, R24.reuse, 0x604 ;  /* 0x00000604181c7836 */ /* 0x040fe20000000000 */
[----:B------:R-:W-:Y:S01]  /*138a0*/  FMNMX.FTZ R6, R63, R6, !PT ;  /* 0x000000063f067209 */ /* 0x000fe20007810000 */
[----:B------:R-:W-:Y:S01]  /*138b0*/  VIADD R24, R24, 0x606 ;  /* 0x0000060618187836 */ /* 0x000fe20000000000 */
[----:B0-----:R-:W-:Y:S02]  /*138c0*/  ISETP.GE.U32.AND P2, PT, R144, 0x180, PT ;  /* 0x000001809000780c */ /* 0x001fe40003f46070 */
[----:B------:R-:W-:Y:S02]  /*138d0*/  R2UR UR32, R28 ;  /* 0x000000001c2072ca */ /* 0x000fe400000e0000 */
[----:B------:R-:W-:Y:S02]  /*138e0*/  FMNMX.FTZ R6, R66, R6, !PT ;  /* 0x0000000642067209 */ /* 0x000fe40007810000 */
[----:B------:R-:W-:-:S02]  /*138f0*/  R2UR UR44, R24 ;  /* 0x00000000182c72ca */ /* 0x000fc400000e0000 */
        /* <DEDUP_REMOVED lines=14> */
[----:B------:R-:W-:Y:S02]  /*139e0*/  WARPGROUP.ARRIVE ;  /* 0x00000000000079c5 */ /* 0x000fe40000000000 */
[----:B------:R-:W0:Y:S04]  /*139f0*/  SHFL.BFLY PT, R11, R6, 0x1, 0x1f ;  /* 0x0c201f00060b7f89 */ /* 0x000e2800000e0000 */
[----:B------:R-:W-:Y:S01]  /*13a00*/  HGMMA.64x96x16.F32.BF16 R88, gdesc[UR12].tnspB, R88, gsb0 ;  /* 0x416000000c5879f0 */ /* 0x000fe20008001858 */
[----:B0-----:R-:W-:-:S05]  /*13a10*/  FMNMX.FTZ R6, R6, R11, !PT ;  /* 0x0000000b06067209 */ /* 0x001fca0007810000 */
[C---:B------:R-:W-:Y:S01]  /*13a20*/  FMUL.FTZ R11, R6.reuse, UR39 ;  /* 0x00000027060b7c20 */ /* 0x040fe20008410000 */
[----:B------:R-:W-:Y:S02]  /*13a30*/  @!P1 IMAD R9, R9, 0x8, R2 ;  /* 0x0000000809099824 */ /* 0x000fe400078e0202 */
[----:B------:R-:W-:Y:S01]  /*13a40*/  FADD.FTZ R7, -R6, R7 ;  /* 0x0000000706077221 */ /* 0x000fe20000010100 */
        /* <DEDUP_REMOVED lines=32> */
[----:B------:R-:W-:Y:S01]  /*13c50*/  SHF.R.U32.HI R11, RZ, 0x7, R144 ;  /* 0x00000007ff0b7819 */ /* 0x000fe20000011690 */
[----:B------:R-:W-:Y:S01]  /*13c60*/  MUFU.EX2 R26, R26 ;  /* 0x0000001a001a7308 */ /* 0x000fe20000000800 */
[----:B------:R-:W-:-:S02]  /*13c70*/  WARPGROUP.DEPBAR.LE gsb0, 0x0 ;  /* 0x00008000000079c5 */ /* 0x000fc40000010000 */
[----:B------:R-:W-:Y:S01]  /*13c80*/  WARPGROUP.ARRIVE ;  /* 0x00000000000079c5 */ /* 0x000fe20000000000 */
[----:B------:R-:W-:-:S04]  /*13c90*/  VIADD R11, R11, 0x9 ;  /* 0x000000090b0b7836 */ /* 0x000fc80000000000 */
[----:B------:R-:W-:Y:S01]  /*13ca0*/  MUFU.EX2 R27, R27 ;  /* 0x0000001b001b7308 */ /* 0x000fe20000000800 */
[----:B------:R-:W-:Y:S02]  /*13cb0*/  @!P1 VIADD R9, R9, 0x2d860 ;  /* 0x0002d86009099836 */ /* 0x000fe40000000000 */
[----:B------:R-:W-:Y:S01]  /*13cc0*/  FMUL.FTZ R7, R7, UR39 ;  /* 0x0000002707077c20 */ /* 0x000fe20008410000 */
[----:B------:R-:W-:Y:S01]  /*13cd0*/  HGMMA.64x96x16.F32.BF16 R88, gdesc[UR16].tnspB, R88, gsb0 ;  /* 0x41600000105879f0 */ /* 0x000fe20008001858 */
[----:B------:R-:W-:-:S03]  /*13ce0*/  SEL R11, R11, 0x9, !P2 ;  /* 0x000000090b0b7807 */ /* 0x000fc60005000000 */
[----:B------:R-:W-:Y:S08]  /*13cf0*/  MUFU.EX2 R30, R30 ;  /* 0x0000001e001e7308 */ /* 0x000ff00000000800 */
[----:B------:R-:W0:Y:S01]  /*13d00*/  MUFU.EX2 R31, R31 ;  /* 0x0000001f001f7308 */ /* 0x000e220000000800 */
[----:B------:R-:W-:-:S07]  /*13d10*/  @!P1 PRMT R9, RZ, 0x654, R9 ;  /* 0x00000654ff099816 */ /* 0x000fce0000000009 */
[----:B------:R-:W-:Y:S08]  /*13d20*/  MUFU.EX2 R33, R33 ;  /* 0x0000002100217308 */ /* 0x000ff00000000800 */
[----:B------:R-:W-:Y:S01]  /*13d30*/  MUFU.EX2 R7, R7 ;  /* 0x0000000700077308 */ /* 0x000fe20000000800 */
[----:B------:R-:W-:Y:S02]  /*13d40*/  WARPGROUP.DEPBAR.LE gsb0, 0x0 ;  /* 0x00008000000079c5 */ /* 0x000fe40000010000 */
[----:B------:R-:W-:-:S06]  /*13d50*/  WARPGROUP.ARRIVE ;  /* 0x00000000000079c5 */ /* 0x000fcc0000000000 */
[----:B------:R-:W-:Y:S03]  /*13d60*/  HGMMA.64x96x16.F32.BF16 R88, gdesc[UR20].tnspB, R88, gsb0 ;  /* 0x41600000145879f0 */ /* 0x000fe60008001858 */
        /* <DEDUP_REMOVED lines=13> */
[----:B------:R1:W-:Y:S06]  /*13e40*/  BAR.ARV R11, 0x100 ;  /* 0x0004000b0000751d */ /* 0x0003ec0000002000 */
[----:B-1----:R-:W-:-:S04]  /*13e50*/  @!P1 IMAD R11, R16, 0x8, R2 ;  /* 0x00000008100b9824 */ /* 0x002fc800078e0202 */
[----:B------:R-:W-:-:S05]  /*13e60*/  @!P1 VIADD R11, R11, 0x2d840 ;  /* 0x0002d8400b0b9836 */ /* 0x000fca0000000000 */
[----:B------:R-:W-:-:S04]  /*13e70*/  @!P1 PRMT R11, RZ, 0x654, R11 ;  /* 0x00000654ff0b9816 */ /* 0x000fc8000000000b */
[----:B------:R0:W-:Y:S01]  /*13e80*/  @!P1 SYNCS.ARRIVE.TRANS64.RED.A1T0 RZ, [R11+URZ], RZ ;  /* 0x000000ff0bff99a7 */ /* 0x0001e2000810043f */
[----:B------:R1:W-:Y:S01]  /*13e90*/  @!P1 SYNCS.ARRIVE.TRANS64.RED.A1T0 RZ, [R9+URZ], RZ ;  /* 0x000000ff09ff99a7 */ /* 0x0003e2000810043f */
[----:B0-----:R-:W-:Y:S02]  /*13ea0*/  F2FP.BF16.F32.PACK_AB R11, R31, R30 ;  /* 0x0000001e1f0b723e */ /* 0x001fe400000010ff */
[----:B-1----:R-:W-:-:S05]  /*13eb0*/  F2FP.BF16.F32.PACK_AB R9, R27, R26 ;  /* 0x0000001a1b09723e */ /* 0x002fca00000010ff */
[----:B------:R0:W-:Y:S02]  /*13ec0*/  STSM.16.M88.4 [R140+0x21800], R8 ;  /* 0x021800088c007844 */ /* 0x0001e40000000200 */
[----:B0-----:R0:W-:Y:S02]  /*13ed0*/  MUFU.EX2 R10, R36 ;  /* 0x00000024000a7308 */ /* 0x0011e40000000800 */
[----:B0-----:R-:W2:Y:S06]  /*13ee0*/  LDL R36, [R1+0x24] ;  /* 0x0000240001247983 */ /* 0x001eac0000100800 */
[----:B------:R-:W0:Y:S08]  /*13ef0*/  MUFU.EX2 R8, R32 ;  /* 0x0000002000087308 */ /* 0x000e300000000800 */
[----:B------:R-:W-:Y:S08]  /*13f00*/  MUFU.EX2 R37, R37 ;  /* 0x0000002500257308 */ /* 0x000ff00000000800 */
[----:B------:R-:W-:Y:S08]  /*13f10*/  MUFU.EX2 R34, R34 ;  /* 0x0000002200227308 */ /* 0x000ff00000000800 */
[----:B------:R-:W1:Y:S08]  /*13f20*/  MUFU.EX2 R35, R35 ;  /* 0x0000002300237308 */ /* 0x000e700000000800 */
[----:B------:R-:W-:Y:S08]  /*13f30*/  MUFU.EX2 R38, R38 ;  /* 0x0000002600267308 */ /* 0x000ff00000000800 */
[----:B------:R-:W4:Y:S01]  /*13f40*/  MUFU.EX2 R39, R39 ;  /* 0x0000002700277308 */ /* 0x000f220000000800 */
[----:B0-----:R-:W-:Y:S01]  /*13f50*/  FADD.FTZ R5, R8, R5 ;  /* 0x0000000508057221 */ /* 0x001fe20000010000 */
[----:B------:R-:W-:-:S03]  /*13f60*/  FFMA.FTZ R4, R7, R4, R26 ;  /* 0x0000000407047223 */ /* 0x000fc6000001001a */
[C---:B------:R-:W-:Y:S01]  /*13f70*/  FADD.FTZ R5, R33.reuse, R5 ;  /* 0x0000000521057221 */ /* 0x040fe20000010000 */
[----:B------:R-:W-:Y:S02]  /*13f80*/  F2FP.BF16.F32.PACK_AB R8, R33, R8 ;  /* 0x000000082108723e */ /* 0x000fe400000010ff */
[----:B-1----:R-:W-:Y:S01]  /*13f90*/  F2FP.BF16.F32.PACK_AB R9, R35, R34 ;  /* 0x000000222309723e */ /* 0x002fe200000010ff */
[----:B------:R-:W-:Y:S01]  /*13fa0*/  FADD.FTZ R5, R10, R5 ;  /* 0x000000050a057221 */ /* 0x000fe20000010000 */
[----:B------:R-:W-:Y:S01]  /*13fb0*/  F2FP.BF16.F32.PACK_AB R10, R37, R10 ;  /* 0x0000000a250a723e */ /* 0x000fe200000010ff */
[----:B------:R-:W-:Y:S01]  /*13fc0*/  FADD.FTZ R4, R27, R4 ;  /* 0x000000041b047221 */ /* 0x000fe20000010000 */
[----:B----4-:R-:W-:-:S03]  /*13fd0*/  F2FP.BF16.F32.PACK_AB R11, R39, R38 ;  /* 0x00000026270b723e */ /* 0x010fc600000010ff */
[----:B------:R-:W-:Y:S02]  /*13fe0*/  FADD.FTZ R4, R30, R4 ;  /* 0x000000041e047221 */ /* 0x000fe40000010000 */
[----:B---3--:R0:W-:Y:S01]  /*13ff0*/  STSM.16.M88.4 [R21], R8 ;  /* 0x0000000815007844 */ /* 0x0081e20000000200 */
[----:B------:R-:W-:Y:S01]  /*14000*/  MUFU.EX2 R41, R41 ;  /* 0x0000002900297308 */ /* 0x000fe20000000800 */
[----:B------:R-:W-:-:S04]  /*14010*/  FADD.FTZ R4, R31, R4 ;  /* 0x000000041f047221 */ /* 0x000fc80000010000 */
[----:B------:R-:W-:-:S03]  /*14020*/  FADD.FTZ R4, R34, R4 ;  /* 0x0000000422047221 */ /* 0x000fc60000010000 */
[----:B0-----:R-:W0:Y:S01]  /*14030*/  MUFU.EX2 R8, R40 ;  /* 0x0000002800087308 */ /* 0x001e220000000800 */
[----:B------:R-:W-:Y:S01]  /*14040*/  FADD.FTZ R4, R35, R4 ;  /* 0x0000000423047221 */ /* 0x000fe20000010000 */
[----:B------:R-:W-:-:S06]  /*14050*/  FADD.FTZ R5, R37, R5 ;  /* 0x0000000525057221 */ /* 0x000fcc0000010000 */
[----:B------:R-:W1:Y:S08]  /*14060*/  MUFU.EX2 R9, R42 ;  /* 0x0000002a00097308 */ /* 0x000e700000000800 */
[----:B------:R-:W3:Y:S01]  /*14070*/  MUFU.EX2 R10, R44 ;  /* 0x0000002c000a7308 */ /* 0x000ee20000000800 */
[----:B------:R-:W-:Y:S01]  /*14080*/  FADD.FTZ R4, R38, R4 ;  /* 0x0000000426047221 */ /* 0x000fe20000010000 */
[----:B0-----:R-:W-:-:S06]  /*14090*/  FADD.FTZ R5, R8, R5 ;  /* 0x0000000508057221 */ /* 0x001fcc0000010000 */
[----:B------:R-:W0:Y:S08]  /*140a0*/  MUFU.EX2 R43, R43 ;  /* 0x0000002b002b7308 */ /* 0x000e300000000800 */
[----:B------:R-:W4:Y:S01]  /*140b0*/  MUFU.EX2 R45, R45 ;  /* 0x0000002d002d7308 */ /* 0x000f220000000800 */
[----:B------:R-:W-:Y:S01]  /*140c0*/  FADD.FTZ R4, R39, R4 ;  /* 0x0000000427047221 */ /* 0x000fe20000010000 */
[----:B------:R-:W-:-:S06]  /*140d0*/  FADD.FTZ R5, R41, R5 ;  /* 0x0000000529057221 */ /* 0x000fcc0000010000 */
[----:B------:R-:W5:Y:S08]  /*140e0*/  MUFU.EX2 R11, R46 ;  /* 0x0000002e000b7308 */ /* 0x000f700000000800 */
[----:B------:R-:W5:Y:S01]  /*140f0*/  MUFU.EX2 R24, R48 ;  /* 0x0000003000187308 */ /* 0x000f620000000800 */
[----:B-1----:R-:W-:Y:S01]  /*14100*/  FADD.FTZ R4, R9, R4 ;  /* 0x0000000409047221 */ /* 0x002fe20000010000 */
[----:B---3--:R-:W-:-:S06]  /*14110*/  FADD.FTZ R5, R10, R5 ;  /* 0x000000050a057221 */ /* 0x008fcc0000010000 */
[----:B------:R-:W1:Y:S08]  /*14120*/  MUFU.EX2 R47, R47 ;  /* 0x0000002f002f7308 */ /* 0x000e700000000800 */
[----:B------:R-:W3:Y:S01]  /*14130*/  MUFU.EX2 R49, R49 ;  /* 0x0000003100317308 */ /* 0x000ee20000000800 */
[----:B0-----:R-:W-:Y:S01]  /*14140*/  FADD.FTZ R4, R43, R4 ;  /* 0x000000042b047221 */ /* 0x001fe20000010000 */
[----:B----4-:R-:W-:-:S06]  /*14150*/  FADD.FTZ R5, R45, R5 ;  /* 0x000000052d057221 */ /* 0x010fcc0000010000 */
[----:B------:R-:W0:Y:S08]  /*14160*/  MUFU.EX2 R25, R50 ;  /* 0x0000003200197308 */ /* 0x000e300000000800 */
[----:B------:R-:W4:Y:S01]  /*14170*/  MUFU.EX2 R26, R52 ;  /* 0x00000034001a7308 */ /* 0x000f220000000800 */
[----:B-----5:R-:W-:Y:S01]  /*14180*/  FADD.FTZ R4, R11, R4 ;  /* 0x000000040b047221 */ /* 0x020fe20000010000 */
[----:B------:R-:W-:-:S06]  /*14190*/  FADD.FTZ R5, R24, R5 ;  /* 0x0000000518057221 */ /* 0x000fcc0000010000 */
[----:B------:R-:W5:Y:S08]  /*141a0*/  MUFU.EX2 R51, R51 ;  /* 0x0000003300337308 */ /* 0x000f700000000800 */
[----:B------:R-:W5:Y:S01]  /*141b0*/  MUFU.EX2 R53, R53 ;  /* 0x0000003500357308 */ /* 0x000f620000000800 */
[----:B-1----:R-:W-:Y:S01]  /*141c0*/  FADD.FTZ R4, R47, R4 ;  /* 0x000000042f047221 */ /* 0x002fe20000010000 */
[----:B---3--:R-:W-:-:S06]  /*141d0*/  FADD.FTZ R5, R49, R5 ;  /* 0x0000000531057221 */ /* 0x008fcc0000010000 */
[----:B------:R-:W1:Y:S01]  /*141e0*/  MUFU.EX2 R28, R56 ;  /* 0x00000038001c7308 */ /* 0x000e620000000800 */
[----:B0-----:R-:W-:Y:S01]  /*141f0*/  FADD.FTZ R4, R25, R4 ;  /* 0x0000000419047221 */ /* 0x001fe20000010000 */
[----:B----4-:R-:W-:-:S06]  /*14200*/  FADD.FTZ R21, R26, R5 ;  /* 0x000000051a157221 */ /* 0x010fcc0000010000 */
[----:B------:R-:W0:Y:S08]  /*14210*/  MUFU.EX2 R27, R54 ;  /* 0x00000036001b7308 */ /* 0x000e300000000800 */
[----:B------:R-:W3:Y:S01]  /*14220*/  MUFU.EX2 R57, R57 ;  /* 0x0000003900397308 */ /* 0x000ee20000000800 */
[----:B-----5:R-:W-:Y:S01]  /*14230*/  FADD.FTZ R5, R51, R4 ;  /* 0x0000000433057221 */ /* 0x020fe20000010000 */
[----:B------:R-:W-:-:S06]  /*14240*/  FADD.FTZ R4, R53, R21 ;  /* 0x0000001535047221 */ /* 0x000fcc0000010000 */
[----:B------:R-:W4:Y:S08]  /*14250*/  MUFU.EX2 R55, R55 ;  /* 0x0000003700377308 */ /* 0x000f300000000800 */
[----:B------:R-:W5:Y:S01]  /*14260*/  MUFU.EX2 R60, R60 ;  /* 0x0000003c003c7308 */ /* 0x000f620000000800 */
[----:B-1----:R-:W-:-:S07]  /*14270*/  FADD.FTZ R4, R28, R4 ;  /* 0x000000041c047221 */ /* 0x002fce0000010000 */
[----:B------:R-:W1:Y:S08]  /*14280*/  MUFU.EX2 R29, R58 ;  /* 0x0000003a001d7308 */ /* 0x000e700000000800 */
[----:B------:R-:W1:Y:S01]  /*14290*/  MUFU.EX2 R61, R61 ;  /* 0x0000003d003d7308 */ /* 0x000e620000000800 */
[----:B0-----:R-:W-:Y:S01]  /*142a0*/  FADD.FTZ R5, R27, R5 ;  /* 0x000000051b057221 */ /* 0x001fe20000010000 */
[----:B---3--:R-:W-:-:S06]  /*142b0*/  FADD.FTZ R4, R57, R4 ;  /* 0x0000000439047221 */ /* 0x008fcc0000010000 */
[----:B------:R-:W0:Y:S08]  /*142c0*/  MUFU.EX2 R59, R59 ;  /* 0x0000003b003b7308 */ /* 0x000e300000000800 */
[----:B------:R-:W3:Y:S01]  /*142d0*/  MUFU.EX2 R64, R64 ;  /* 0x0000004000407308 */ /* 0x000ee20000000800 */
[----:B----4-:R-:W-:Y:S01]  /*142e0*/  FADD.FTZ R5, R55, R5 ;  /* 0x0000000537057221 */ /* 0x010fe20000010000 */
[----:B-----5:R-:W-:-:S06]  /*142f0*/  FADD.FTZ R4, R60, R4 ;  /* 0x000000043c047221 */ /* 0x020fcc0000010000 */
[----:B------:R-:W4:Y:S08]  /*14300*/  MUFU.EX2 R62, R62 ;  /* 0x0000003e003e7308 */ /* 0x000f300000000800 */
[----:B------:R-:W5:Y:S01]  /*14310*/  MUFU.EX2 R65, R65 ;  /* 0x0000004100417308 */ /* 0x000f620000000800 */
[----:B-1----:R-:W-:Y:S01]  /*14320*/  FADD.FTZ R5, R29, R5 ;  /* 0x000000051d057221 */ /* 0x002fe20000010000 */
[----:B------:R-:W-:-:S06]  /*14330*/  FADD.FTZ R4, R61, R4 ;  /* 0x000000043d047221 */ /* 0x000fcc0000010000 */
[----:B------:R-:W1:Y:S08]  /*14340*/  MUFU.EX2 R31, R63 ;  /* 0x0000003f001f7308 */ /* 0x000e700000000800 */
[----:B------:R-:W2:Y:S01]  /*14350*/  MUFU.EX2 R68, R68 ;  /* 0x0000004400447308 */ /* 0x000ea20000000800 */
        /* <DEDUP_REMOVED lines=9> */
[----:B--2---:R-:W-:-:S06]  /*143f0*/  FADD.FTZ R4, R68, R4 ;  /* 0x0000000444047221 */ /* 0x004fcc0000010000 */
[----:B------:R-:W1:Y:S08]  /*14400*/  MUFU.EX2 R70, R70 ;  /* 0x0000004600467308 */ /* 0x000e700000000800 */
[----:B------:R-:W2:Y:S01]  /*14410*/  MUFU.EX2 R73, R73 ;  /* 0x0000004900497308 */ /* 0x000ea20000000800 */
[----:B0-----:R-:W-:Y:S01]  /*14420*/  FADD.FTZ R30, R66, R5 ;  /* 0x00000005421e7221 */ /* 0x001fe20000010000 */
[----:B---3--:R-:W-:-:S06]  /*14430*/  FADD.FTZ R21, R69, R4 ;  /* 0x0000000445157221 */ /* 0x008fcc0000010000 */
[----:B------:R-:W0:Y:S01]  /*14440*/  MUFU.EX2 R71, R71 ;  /* 0x0000004700477308 */ /* 0x000e220000000800 */
[----:B------:R-:W-:-:S07]  /*14450*/  F2FP.BF16.F32.PACK_AB R8, R41, R8 ;  /* 0x000000082908723e */ /* 0x000fce00000010ff */
[----:B------:R-:W3:Y:S01]  /*14460*/  MUFU.EX2 R76, R76 ;  /* 0x0000004c004c7308 */ /* 0x000ee20000000800 */
[----:B------:R-:W-:Y:S01]  /*14470*/  F2FP.BF16.F32.PACK_AB R9, R43, R9 ;  /* 0x000000092b09723e */ /* 0x000fe200000010ff */
[----:B----4-:R-:W-:Y:S01]  /*14480*/  FADD.FTZ R5, R67, R30 ;  /* 0x0000001e43057221 */ /* 0x010fe20000010000 */
[----:B------:R-:W-:-:S05]  /*14490*/  F2FP.BF16.F32.PACK_AB R10, R45, R10 ;  /* 0x0000000a2d0a723e */ /* 0x000fca00000010ff */
[----:B------:R-:W4:Y:S01]  /*144a0*/  MUFU.EX2 R74, R74 ;  /* 0x0000004a004a7308 */ /* 0x000f220000000800 */
[----:B------:R-:W-:Y:S01]  /*144b0*/  F2FP.BF16.F32.PACK_AB R11, R47, R11 ;  /* 0x0000000b2f0b723e */ /* 0x000fe200000010ff */
[----:B-----5:R-:W-:-:S06]  /*144c0*/  FADD.FTZ R34, R72, R21 ;  /* 0x0000001548227221 */ /* 0x020fcc0000010000 */
[----:B------:R-:W5:Y:S01]  /*144d0*/  MUFU.EX2 R77, R77 ;  /* 0x0000004d004d7308 */ /* 0x000f620000000800 */
[----:B------:R-:W-:Y:S01]  /*144e0*/  F2FP.BF16.F32.PACK_AB R24, R49, R24 ;  /* 0x000000183118723e */ /* 0x000fe200000010ff */
[----:B------:R2:W-:Y:S01]  /*144f0*/  STSM.16.M88.4 [R142], R8 ;  /* 0x000000088e007844 */ /* 0x0005e20000000200 */
[----:B------:R-:W-:-:S05]  /*14500*/  F2FP.BF16.F32.PACK_AB R25, R51, R25 ;  /* 0x000000193319723e */ /* 0x000fca00000010ff */
[----:B------:R-:W5:Y:S01]  /*14510*/  MUFU.EX2 R75, R75 ;  /* 0x0000004b004b7308 */ /* 0x000f620000000800 */
[----:B------:R-:W-:Y:S01]  /*14520*/  F2FP.BF16.F32.PACK_AB R26, R53, R26 ;  /* 0x0000001a351a723e */ /* 0x000fe200000010ff */
[----:B-1----:R-:W-:Y:S01]  /*14530*/  FADD.FTZ R4, R70, R5 ;  /* 0x0000000546047221 */ /* 0x002fe20000010000 */
[----:B------:R-:W-:-:S05]  /*14540*/  F2FP.BF16.F32.PACK_AB R27, R55, R27 ;  /* 0x0000001b371b723e */ /* 0x000fca00000010ff */
[----:B------:R-:W1:Y:S01]  /*14550*/  MUFU.EX2 R32, R80 ;  /* 0x0000005000207308 */ /* 0x000e620000000800 */
[----:B--2---:R-:W-:Y:S01]  /*14560*/  FADD.FTZ R9, R73, R34 ;  /* 0x0000002249097221 */ /* 0x004fe20000010000 */
[----:B------:R3:W-:Y:S06]  /*14570*/  STSM.16.M88.4 [R141], R24 ;  /* 0x000000188d007844 */ /* 0x0007ec0000000200 */
[----:B------:R-:W2:Y:S01]  /*14580*/  MUFU.EX2 R78, R78 ;  /* 0x0000004e004e7308 */ /* 0x000ea20000000800 */
[----:B0-----:R-:W-:-:S07]  /*14590*/  FADD.FTZ R5, R71, R4 ;  /* 0x0000000447057221 */ /* 0x001fce0000010000 */
[----:B------:R-:W0:Y:S01]  /*145a0*/  MUFU.EX2 R81, R81 ;  /* 0x0000005100517308 */ /* 0x000e220000000800 */
[----:B---3--:R-:W-:Y:S01]  /*145b0*/  FADD.FTZ R24, R76, R9 ;  /* 0x000000094c187221 */ /* 0x008fe20000010000 */
[----:B----4-:R-:W-:-:S06]  /*145c0*/  FADD.FTZ R4, R74, R5 ;  /* 0x000000054a047221 */ /* 0x010fcc0000010000 */
[----:B------:R-:W-:Y:S01]  /*145d0*/  MUFU.EX2 R84, R84 ;  /* 0x0000005400547308 */ /* 0x000fe20000000800 */
[----:B-----5:R-:W-:-:S07]  /*145e0*/  FADD.FTZ R21, R77, R24 ;  /* 0x000000184d157221 */ /* 0x020fce0000010000 */
[----:B------:R-:W3:Y:S01]  /*145f0*/  MUFU.EX2 R79, R79 ;  /* 0x0000004f004f7308 */ /* 0x000ee20000000800 */
[----:B------:R-:W-:Y:S01]  /*14600*/  FADD.FTZ R5, R75, R4 ;  /* 0x000000044b057221 */ /* 0x000fe20000010000 */
[----:B-1----:R-:W-:-:S06]  /*14610*/  FADD.FTZ R26, R32, R21 ;  /* 0x00000015201a7221 */ /* 0x002fcc0000010000 */
[----:B------:R-:W-:Y:S08]  /*14620*/  MUFU.EX2 R85, R85 ;  /* 0x0000005500557308 */ /* 0x000ff00000000800 */
[----:B------:R-:W1:Y:S01]  /*14630*/  MUFU.EX2 R33, R82 ;  /* 0x0000005200217308 */ /* 0x000e620000000800 */
[----:B--2---:R-:W-:-:S07]  /*14640*/  FADD.FTZ R4, R78, R5 ;  /* 0x000000054e047221 */ /* 0x004fce0000010000 */
[----:B------:R-:W2:Y:S08]  /*14650*/  MUFU.EX2 R83, R83 ;  /* 0x0000005300537308 */ /* 0x000eb00000000800 */
[----:B------:R-:W-:Y:S08]  /*14660*/  MUFU.EX2 R86, R86 ;  /* 0x0000005600567308 */ /* 0x000ff00000000800 */
[----:B------:R-:W4:Y:S01]  /*14670*/  MUFU.EX2 R87, R87 ;  /* 0x0000005700577308 */ /* 0x000f220000000800 */
[----:B0-----:R-:W-:Y:S01]  /*14680*/  FADD.FTZ R5, R81, R26 ;  /* 0x0000001a51057221 */ /* 0x001fe20000010000 */
[----:B---3--:R-:W-:Y:S01]  /*14690*/  FADD.FTZ R4, R79, R4 ;  /* 0x000000044f047221 */ /* 0x008fe20000010000 */
[----:B------:R-:W-:-:S02]  /*146a0*/  F2FP.BF16.F32.PACK_AB R28, R57, R28 ;  /* 0x0000001c391c723e */ /* 0x000fc400000010ff */
[----:B------:R-:W-:Y:S01]  /*146b0*/  FADD.FTZ R34, R84, R5 ;  /* 0x0000000554227221 */ /* 0x000fe20000010000 */
[----:B------:R-:W-:Y:S02]  /*146c0*/  F2FP.BF16.F32.PACK_AB R29, R59, R29 ;  /* 0x0000001d3b1d723e */ /* 0x000fe400000010ff */
[----:B------:R-:W-:Y:S02]  /*146d0*/  F2FP.BF16.F32.PACK_AB R30, R61, R60 ;  /* 0x0000003c3d1e723e */ /* 0x000fe400000010ff */
[----:B------:R-:W-:Y:S01]  /*146e0*/  F2FP.BF16.F32.PACK_AB R31, R31, R62 ;  /* 0x0000003e1f1f723e */ /* 0x000fe200000010ff */
[----:B-1----:R-:W-:Y:S01]  /*146f0*/  FADD.FTZ R4, R33, R4 ;  /* 0x0000000421047221 */ /* 0x002fe20000010000 */
[----:B------:R-:W-:Y:S01]  /*14700*/  F2FP.BF16.F32.PACK_AB R8, R65, R64 ;  /* 0x000000404108723e */ /* 0x000fe200000010ff */
[----:B------:R-:W-:Y:S01]  /*14710*/  FADD.FTZ R5, R85, R34 ;  /* 0x0000002255057221 */ /* 0x000fe20000010000 */
        /* <DEDUP_REMOVED lines=8> */
[----:B--2---:R-:W-:Y:S02]  /*147a0*/  F2FP.BF16.F32.PACK_AB R33, R83, R33 ;  /* 0x000000215321723e */ /* 0x004fe400000010ff */
[----:B------:R-:W-:Y:S02]  /*147b0*/  F2FP.BF16.F32.PACK_AB R34, R85, R84 ;  /* 0x000000545522723e */ /* 0x000fe400000010ff */
[----:B----4-:R-:W-:Y:S01]  /*147c0*/  F2FP.BF16.F32.PACK_AB R35, R87, R86 ;  /* 0x000000565723723e */ /* 0x010fe200000010ff */
[----:B------:R-:W-:Y:S04]  /*147d0*/  STSM.16.M88.4 [R140+0x27800], R28 ;  /* 0x0278001c8c007844 */ /* 0x000fe80000000200 */
[----:B------:R0:W-:Y:S04]  /*147e0*/  STSM.16.M88.4 [R36], R8 ;  /* 0x0000000824007844 */ /* 0x0001e80000000200 */
[----:B------:R1:W-:Y:S04]  /*147f0*/  STSM.16.M88.4 [R142+0x6000], R24 ;  /* 0x006000188e007844 */ /* 0x0003e80000000200 */
[----:B------:R1:W-:Y:S01]  /*14800*/  STSM.16.M88.4 [R141+0x6000], R32 ;  /* 0x006000208d007844 */ /* 0x0003e20000000200 */
[----:B------:R-:W-:Y:S01]  /*14810*/  @!PT LDS RZ, [RZ] ;  /* 0x00000000fffff984 */ /* 0x000fe20000000800 */
[----:B------:R-:W-:Y:S01]  /*14820*/  @!PT LDS RZ, [RZ] ;  /* 0x00000000fffff984 */ /* 0x000fe20000000800 */
[----:B------:R-:W-:Y:S01]  /*14830*/  @!PT LDS RZ, [RZ] ;  /* 0x00000000fffff984 */ /* 0x000fe20000000800 */
[----:B------:R-:W-:Y:S01]  /*14840*/  @!PT LDS RZ, [RZ] ;  /* 0x00000000fffff984 */ /* 0x000fe20000000800 */
[----:B------:R2:W-:Y:S06]  /*14850*/  MEMBAR.ALL.CTA ;  /* 0x0000000000007992 */ /* 0x0005ec0000008000 */
[----:B--2---:R-:W2:Y:S01]  /*14860*/  FENCE.VIEW.ASYNC.S ;  /* 0x00000000000073c6 */ /* 0x004ea20000000000 */
[----:B------:R-:W-:Y:S01]  /*14870*/  ISETP.GT.AND P2, PT, R3, R143, PT ;  /* 0x0000008f0300720c */ /* 0x000fe20003f44270 */
[----:B------:R-:W-:Y:S01]  /*14880*/  FADD.FTZ R21, R83, R4 ;  /* 0x0000000453157221 */ /* 0x000fe20000010000 */
[----:B------:R-:W-:-:S03]  /*14890*/  FMUL.FTZ R90, R90, R7 ;  /* 0x000000075a5a7220 */ /* 0x000fc60000410000 */
        /* <DEDUP_REMOVED lines=49> */
[----:B------:R-:W-:-:S02]  /*14bb0*/  VIADD R3, R3, 0xffffffff ;  /* 0xffffffff03037836 */ /* 0x000fc40000000000 */
[----:B0-----:R-:W-:Y:S02]  /*14bc0*/  IMAD.MOV.U32 R10, RZ, RZ, R18 ;  /* 0x000000ffff0a7224 */ /* 0x001fe400078e0012 */
[----:B------:R-:W-:Y:S02]  /*14bd0*/  IMAD.MOV.U32 R9, RZ, RZ, R16 ;  /* 0x000000ffff097224 */ /* 0x000fe400078e0010 */
[----:B------:R-:W-:Y:S02]  /*14be0*/  IMAD.MOV.U32 R7, RZ, RZ, R6 ;  /* 0x000000ffff077224 */ /* 0x000fe400078e0006 */
[----:B------:R-:W-:Y:S01]  /*14bf0*/  IMAD.MOV.U32 R8, RZ, RZ, R0 ;  /* 0x000000ffff087224 */ /* 0x000fe200078e0000 */
[----:B--2---:R-:W-:Y:S01]  /*14c00*/  NOP ;  /* 0x0000000000007918 */ /* 0x004fe20000000000 */
[----:B-1----:R-:W-:Y:S05]  /*14c10*/  @P2 BRA `(.L_x_11458) ;  /* 0xffffffdc00202947 */ /* 0x002fea000383ffff */
.L_x_11448:
[----:B------:R-:W2:Y:S02]  /*14c20*/  LDL R7, [R1+0x48] ;  /* 0x0000480001077983 */ /* 0x000ea40000100800 */
[----:B--2---:R-:W-:-:S13]  /*14c30*/  ISETP.GE.AND P2, PT, R3, R7, PT ;  /* 0x000000070300720c */ /* 0x004fda0003f46270 */
[----:B------:R-:W-:Y:S05]  /*14c40*/  @!P2 BRA `(.L_x_11459) ;  /* 0x000000340008a947 */ /* 0x000fea0003800000 */
[----:B------:R-:W-:Y:S02]  /*14c50*/  IMAD.MOV.U32 R7, RZ, RZ, R6 ;  /* 0x000000ffff077224 */ /* 0x000fe400078e0006 */
[----:B------:R-:W-:Y:S02]  /*14c60*/  IMAD.MOV.U32 R8, RZ, RZ, R0 ;  /* 0x000000ffff087224 */ /* 0x000fe400078e0000 */
[----:B------:R-:W-:Y:S02]  /*14c70*/  IMAD.MOV.U32 R10, RZ, RZ, R18 ;  /* 0x000000ffff0a7224 */ /* 0x000fe400078e0012 */
[----:B------:R-:W-:-:S07]  /*14c80*/  IMAD.MOV.U32 R9, RZ, RZ, R16 ;  /* 0x000000ffff097224 */ /* 0x000fce00078e0010 */
.L_x_11477:
        /* <DEDUP_REMOVED lines=10> */
.L_x_11461:
[----:B------:R-:W-:Y:S01]  /*14d30*/  IMAD R0, R16, 0x8, R2 ;  /* 0x0000000810007824 */ /* 0x000fe200078e0202 */
[----:B------:R-:W-:-:S04]  /*14d40*/  SHF.L.U32 R11, R18, 0x1f, RZ ;  /* 0x0000001f120b7819 */ /* 0x000fc800000006ff */
[----:B------:R0:W1:Y:S01]  /*14d50*/  SYNCS.PHASECHK.TRANS64.TRYWAIT P3, [R0+URZ+0x2d830], R11 ;  /* 0x02d8300b000075a7 */ /* 0x000062000806017f */
[----:B------:R-:W-:Y:S05]  /*14d60*/  @!P0 BRA `(.L_x_11462) ;  /* 0x0000000000048947 */ /* 0x000fea0003800000 */
[----:B------:R-:W-:Y:S01]  /*14d70*/  BPT.TRAP 0x1 ;  /* 0x000000040000795c */ /* 0x000fe20000300000 */
.L_x_11462:
[----:B------:R-:W-:Y:S04]  /*14d80*/  BSSY B0, `(.L_x_11460) ;  /* 0x0000004000007945 */ /* 0x000fe80003800000 */
[----:B-1----:R-:W-:Y:S05]  /*14d90*/  @P3 BRA `(.L_x_11463) ;  /* 0x0000000000083947 */ /* 0x002fea0003800000 */
[----:B------:R-:W1:Y:S02]  /*14da0*/  SYNCS.PHASECHK.TRANS64.TRYWAIT P3, [R0+URZ+0x2d830], R11 ;  /* 0x02d8300b000075a7 */ /* 0x000e64000806017f */
[----:B-1----:R-:W-:Y:S05]  /*14db0*/  @!P3 BRA `(.L_x_11464) ;  /* 0x000000e40048b947 */ /* 0x002fea0003800000 */
.L_x_11463:
[----:B------:R-:W-:Y:S05]  /*14dc0*/  BSYNC B0 ;  /* 0x0000000000007941 */ /* 0x000fea0003800000 */
.L_x_11460:
        /* <DEDUP_REMOVED lines=61> */
.L_x_11466:
[----:B------:R-:W-:Y:S01]  /*151a0*/  SHF.L.U32 R0, R10, 0x1f, RZ ;  /* 0x0000001f0a007819 */ /* 0x000fe200000006ff */
[----:B------:R-:W-:-:S04]  /*151b0*/  IMAD R6, R9, 0x8, R2 ;  /* 0x0000000809067824 */ /* 0x000fc800078e0202 */
[----:B------:R0:W1:Y:S01]  /*151c0*/  SYNCS.PHASECHK.TRANS64.TRYWAIT P2, [R6+URZ+0x2d850], R0 ;  /* 0x02d85000060075a7 */ /* 0x000062000804017f */
[----:B------:R-:W-:Y:S05]  /*151d0*/  @!P0 BRA `(.L_x_11467) ;  /* 0x0000000000048947 */ /* 0x000fea0003800000 */
[----:B------:R-:W-:Y:S01]  /*151e0*/  BPT.TRAP 0x1 ;  /* 0x000000040000795c */ /* 0x000fe20000300000 */
.L_x_11467:
[----:B-1----:R-:W-:Y:S05]  /*151f0*/  @P2 BRA `(.L_x_11465) ;  /* 0x0000000000082947 */ /* 0x002fea0003800000 */
[----:B------:R-:W1:Y:S02]  /*15200*/  SYNCS.PHASECHK.TRANS64.TRYWAIT P2, [R6+URZ+0x2d850], R0 ;  /* 0x02d85000060075a7 */ /* 0x000e64000804017f */
[----:B-1----:R-:W-:Y:S05]  /*15210*/  @!P2 BRA `(.L_x_11468) ;  /* 0x000000e00044a947 */ /* 0x002fea0003800000 */
.L_x_11465:
[----:B------:R-:W2:Y:S01]  /*15220*/  LDL R143, [R1+0x1c] ;  /* 0x00001c00018f7983 */ /* 0x000ea20000100800 */
[----:B------:R-:W3:Y:S03]  /*15230*/  @P5 LDC R10, c[0x0][0x44c] ;  /* 0x00011300ff0a5b82 */ /* 0x000ee60000000800 */
[----:B------:R-:W2:Y:S05]  /*15240*/  LDL R20, [R1+0x44] ;  /* 0x0000440001147983 */ /* 0x000eaa0000100800 */
[----:B01----:R-:W0:Y:S01]  /*15250*/  @P5 LDC R6, c[0x0][0x450] ;  /* 0x00011400ff065b82 */ /* 0x003e220000000800 */
[----:B------:R-:W-:Y:S05]  /*15260*/  WARPSYNC.ALL ;  /* 0x0000000000007948 */ /* 0x000fea0003800000 */
[----:B--2---:R-:W-:-:S02]  /*15270*/  IMAD.IADD R0, R20, 0x1, R143 ;  /* 0x0000000114007824 */ /* 0x004fc400078e028f */
[----:B------:R-:W2:Y:S01]  /*15280*/  LDL R143, [R1+0x3c] ;  /* 0x00003c00018f7983 */ /* 0x000ea20000100800 */
[----:B------:R-:W-:Y:S01]  /*15290*/  IMAD.MOV.U32 R11, RZ, RZ, -0x7fffffe0 ;  /* 0x80000020ff0b7424 */ /* 0x000fe200078e00ff */
[----:B------:R-:W-:Y:S01]  /*152a0*/  WARPGROUP.ARRIVE ;  /* 0x00000000000079c5 */ /* 0x000fe20000000000 */
[----:B---3--:R-:W-:-:S03]  /*152b0*/  @P5 IMAD.HI.U32 R10, R0, R10, RZ ;  /* 0x0000000a000a5227 */ /* 0x008fc600078e00ff */
[C---:B------:R-:W-:Y:S01]  /*152c0*/  R2UR UR11, R11.reuse ;  /* 0x000000000b0b72ca */ /* 0x040fe200000e0000 */
[----:B------:R-:W-:Y:S01]  /*152d0*/  IMAD.MOV.U32 R21, RZ, RZ, -0x7fffffe0 ;  /* 0x80000020ff157424 */ /* 0x000fe200078e00ff */
[----:B0-----:R-:W-:Y:S01]  /*152e0*/  @P5 SHF.R.U32.HI R0, RZ, R6, R10 ;  /* 0x00000006ff005219 */ /* 0x001fe2000001160a */
[----:B------:R-:W-:Y:S01]  /*152f0*/  VIADD R6, R2, 0x400 ;  /* 0x0000040002067836 */ /* 0x000fe20000000000 */
[----:B------:R-:W-:Y:S01]  /*15300*/  R2UR UR47, R11 ;  /* 0x000000000b2f72ca */ /* 0x000fe200000e0000 */
[----:B------:R-:W-:Y:S01]  /*15310*/  IMAD.MOV.U32 R11, RZ, RZ, 0x40000040 ;  /* 0x40000040ff0b7424 */ /* 0x000fe200078e00ff */
[----:B------:R-:W-:Y:S01]  /*15320*/  R2UR UR15, R21 ;  /* 0x00000000150f72ca */ /* 0x000fe200000e0000 */
[----:B------:R-:W-:Y:S01]  /*15330*/  IMAD.SHL.U32 R144, R3, 0x80, RZ ;  /* 0x0000008003907824 */ /* 0x000fe200078e00ff */
[----:B------:R-:W-:Y:S01]  /*15340*/  SHF.R.U32.HI R6, RZ, 0x4, R6 ;  /* 0x00000004ff067819 */ /* 0x000fe20000011606 */
[----:B------:R-:W0:Y:S01]  /*15350*/  SHFL.IDX PT, R145, R0, RZ, 0x1c1f ;  /* 0x001c1fff00917589 */ /* 0x000e2200000e0000 */
[----:B------:R-:W-:Y:S01]  /*15360*/  R2UR UR9, R11 ;  /* 0x000000000b0972ca */ /* 0x000fe200000e0000 */
[----:B------:R-:W-:Y:S01]  /*15370*/  IMAD.MOV.U32 R11, RZ, RZ, 0x40000040 ;  /* 0x40000040ff0b7424 */ /* 0x000fe200078e00ff */
[----:B------:R-:W-:-:S02]  /*15380*/  LOP3.LUT R6, R6, 0x3fff, RZ, 0xc0, !PT ;  /* 0x00003fff06067812 */ /* 0x000fc400078ec0ff */
[C---:B------:R-:W-:Y:S02]  /*15390*/  R2UR UR19, R21.reuse ;  /* 0x00000000151372ca */ /* 0x040fe400000e0000 */
[----:B------:R-:W-:Y:S02]  /*153a0*/  LOP3.LUT R6, R6, 0x2000000, RZ, 0xfc, !PT ;  /* 0x0200000006067812 */ /* 0x000fe400078efcff */
[C---:B------:R-:W-:Y:S02]  /*153b0*/  R2UR UR23, R21.reuse ;  /* 0x00000000151772ca */ /* 0x040fe400000e0000 */
[----:B------:R-:W-:Y:S01]  /*153c0*/  R2UR UR27, R21 ;  /* 0x00000000151b72ca */ /* 0x000fe200000e0000 */
[----:B------:R-:W-:Y:S01]  /*153d0*/  IMAD R10, R9, 0x600, R6 ;  /* 0x00000600090a7824 */ /* 0x000fe200078e0206 */
[C---:B------:R-:W-:Y:S02]  /*153e0*/  R2UR UR31, R21.reuse ;  /* 0x00000000151f72ca */ /* 0x040fe400000e0000 */
[----:B------:R-:W-:Y:S01]  /*153f0*/  R2UR UR35, R21 ;  /* 0x00000000152372ca */ /* 0x000fe200000e0000 */
[C---:B------:R-:W-:Y:S01]  /*15400*/  VIADD R20, R10.reuse, 0x40 ;  /* 0x000000400a147836 */ /* 0x040fe20000000000 */
        /* <DEDUP_REMOVED lines=22> */
[----:B------:R-:W-:Y:S02]  /*15570*/  VIADD R10, R10, 0x1c0 ;  /* 0x000001c00a0a7836 */ /* 0x000fe40000000000 */
[----:B------:R-:W-:Y:S01]  /*15580*/  IMAD.MOV.U32 R21, RZ, RZ, 0x40000040 ;  /* 0x40000040ff157424 */ /* 0x000fe200078e00ff */
[----:B------:R-:W-:Y:S02]  /*15590*/  R2UR UR34, R20 ;  /* 0x00000000142272ca */ /* 0x000fe400000e0000 */
[----:B------:R-:W-:Y:S02]  /*155a0*/  R2UR UR46, R10 ;  /* 0x000000000a2e72ca */ /* 0x000fe400000e0000 */
[----:B------:R-:W-:-:S02]  /*155b0*/  R2UR UR33, R21 ;  /* 0x00000000152172ca */ /* 0x000fc400000e0000 */
[----:B--2---:R-:W-:Y:S02]  /*155c0*/  LOP3.LUT R10, R143, 0x10000, RZ, 0xfc, !PT ;  /* 0x000100008f0a7812 */ /* 0x004fe400078efcff */
[----:B------:R-:W1:Y:S02]  /*155d0*/  S2R R143, SR_TID.X ;  /* 0x00000000008f7919 */ /* 0x000e640000002100 */
[C---:B------:R-:W-:Y:S01]  /*155e0*/  R2UR UR8, R10.reuse ;  /* 0x000000000a0872ca */ /* 0x040fe200000e0000 */
[----:B------:R-:W-:-:S05]  /*155f0*/  VIADD R20, R10, 0x2 ;  /* 0x000000020a147836 */ /* 0x000fca0000000000 */
[----:B------:R-:W-:Y:S01]  /*15600*/  R2UR UR12, R20 ;  /* 0x00000000140c72ca */ /* 0x000fe200000e0000 */
[----:B------:R-:W-:-:S05]  /*15610*/  VIADD R20, R10, 0x4 ;  /* 0x000000040a147836 */ /* 0x000fca0000000000 */
[----:B------:R-:W-:Y:S01]  /*15620*/  R2UR UR16, R20 ;  /* 0x00000000141072ca */ /* 0x000fe200000e0000 */
[----:B------:R-:W-:Y:S01]  /*15630*/  HGMMA.64x96x16.F32.BF16 R88, gdesc[UR8].tnspB, R88, gsb0 ;  /* 0x41600000085879f0 */ /* 0x000fe20008001858 */
[----:B------:R-:W-:Y:S01]  /*15640*/  VIADD R20, R10, 0x6 ;  /* 0x000000060a147836 */ /* 0x000fe20000000000 */
[----:B------:R-:W-:-:S04]  /*15650*/  ULOP3.LUT UR8, URZ, UR49, URZ, 0x33, !UPT ;  /* 0x000000313f087292 */ /* 0x000fc8000f8e333f */
[----:B------:R-:W-:Y:S01]  /*15660*/  R2UR UR20, R20 ;  /* 0x00000000141472ca */ /* 0x000fe200000e0000 */
[----:B------:R-:W-:-:S05]  /*15670*/  VIADD R20, R10, 0x600 ;  /* 0x000006000a147836 */ /* 0x000fca0000000000 */
[----:B------:R-:W-:Y:S01]  /*15680*/  R2UR UR24, R20 ;  /* 0x00000000141872ca */ /* 0x000fe200000e0000 */
[----:B------:R-:W-:Y:S01]  /*15690*/  VIADD R20, R10, 0x602 ;  /* 0x000006020a147836 */ /* 0x000fe20000000000 */
[----:B-1----:R-:W-:-:S04]  /*156a0*/  SHF.R.U32.HI R6, RZ, 0x7, R143 ;  /* 0x00000007ff067819 */ /* 0x002fc8000001168f */
[----:B------:R-:W-:Y:S01]  /*156b0*/  R2UR UR28, R20 ;  /* 0x00000000141c72ca */ /* 0x000fe200000e0000 */
[C---:B------:R-:W-:Y:S01]  /*156c0*/  VIADD R20, R10.reuse, 0x604 ;  /* 0x000006040a147836 */ /* 0x040fe20000000000 */
[----:B------:R-:W-:Y:S01]  /*156d0*/  ISETP.GE.U32.AND P2, PT, R143, 0x180, PT ;  /* 0x000001808f00780c */ /* 0x000fe20003f46070 */
[----:B------:R-:W-:Y:S02]  /*156e0*/  VIADD R10, R10, 0x606 ;  /* 0x000006060a0a7836 */ /* 0x000fe40000000000 */
[----:B------:R-:W-:Y:S01]  /*156f0*/  VIADD R6, R6, 0x9 ;  /* 0x0000000906067836 */ /* 0x000fe20000000000 */
[----:B------:R-:W-:Y:S02]  /*15700*/  R2UR UR32, R20 ;  /* 0x00000000142072ca */ /* 0x000fe400000e0000 */
[----:B------:R-:W-:Y:S01]  /*15710*/  R2UR UR44, R10 ;  /* 0x000000000a2c72ca */ /* 0x000fe200000e0000 */
[----:B------:R-:W-:Y:S01]  /*15720*/  @!P1 IMAD R10, R16, 0x8, R2 ;  /* 0x00000008100a9824 */ /* 0x000fe200078e0202 */
[----:B------:R-:W-:-:S03]  /*15730*/  SEL R6, R6, 0x9, !P2 ;  /* 0x0000000906067807 */ /* 0x000fc60005000000 */
[----:B------:R-:W-:-:S05]  /*15740*/  @!P1 VIADD R10, R10, 0x2d840 ;  /* 0x0002d8400a0a9836 */ /* 0x000fca0000000000 */
[----:B------:R-:W-:Y:S01]  /*15750*/  @!P1 PRMT R10, RZ, 0x654, R10 ;  /* 0x00000654ff0a9816 */ /* 0x000fe2000000000a */
        /* <DEDUP_REMOVED lines=23> */
[----:B------:R2:W-:Y:S01]  /*158d0*/  @!P1 SYNCS.ARRIVE.TRANS64.RED.A1T0 RZ, [R10+URZ], RZ ;  /* 0x000000ff0aff99a7 */ /* 0x0005e2000810043f */
[----:B-1----:R-:W-:-:S05]  /*158e0*/  IADD3 R6, -R144, 0x1, RZ ;  /* 0x0000000190067810 */ /* 0x002fca0007ffe1ff */
[----:B------:R-:W-:-:S05]  /*158f0*/  IMAD R6, R139, -0x2, R6 ;  /* 0xfffffffe8b067824 */ /* 0x000fca00078e0206 */
[----:B------:R-:W-:-:S05]  /*15900*/  IADD3 R21, -R22, R6, R138 ;  /* 0x0000000616157210 */ /* 0x000fca0007ffe18a */
[C---:B------:R-:W-:Y:S02]  /*15910*/  VIADD R143, R21.reuse, UR48 ;  /* 0x00000030158f7c36 */ /* 0x040fe40008000000 */
[----:B------:R-:W-:Y:S02]  /*15920*/  VIADD R21, R21, UR8 ;  /* 0x0000000815157c36 */ /* 0x000fe40008000000 */
[C---:B0-----:R-:W-:Y:S02]  /*15930*/  IMAD.IADD R20, R145.reuse, 0x1, R143 ;  /* 0x0000000191147824 */ /* 0x041fe400078e028f */
[----:B------:R-:W-:Y:S01]  /*15940*/  IMAD.IADD R6, R145, 0x1, R21 ;  /* 0x0000000191067824 */ /* 0x000fe200078e0215 */
[----:B--2---:R-:W-:Y:S06]  /*15950*/  @!P4 BRA `(.L_x_11469) ;  /* 0x000000000058c947 */ /* 0x004fec0003800000 */
        /* <DEDUP_REMOVED lines=12> */
.L_x_11471:
[----:B------:R-:W-:-:S05]  /*15a20*/  IMAD.U32 R154, RZ, RZ, UR5 ;  /* 0x00000005ff9a7e24 */ /* 0x000fca000f8e00ff */
[----:B------:R-:W-:-:S13]  /*15a30*/  ISETP.NE.AND P2, PT, R154, 0x1, PT ;  /* 0x000000019a00780c */ /* 0x000fda0003f45270 */
[----:B------:R-:W0:Y:S02]  /*15a40*/  @P2 LDC.64 R10, c[0x0][0x9e8] ;  /* 0x00027a00ff0a2b82 */ /* 0x000e240000000a00 */
[----:B0-----:R-:W-:-:S05]  /*15a50*/  @P2 IMAD.HI.U32 R10, R145, R10, RZ ;  /* 0x0000000a910a2227 */ /* 0x001fca00078e00ff */
[----:B------:R-:W-:-:S07]  /*15a60*/  @P2 SHF.R.U32.HI R145, RZ, R11, R10 ;  /* 0x0000000bff912219 */ /* 0x000fce000001160a */
.L_x_11472:
[----:B------:R-:W-:Y:S05]  /*15a70*/  BSYNC B0 ;  /* 0x0000000000007941 */ /* 0x000fea0003800000 */
.L_x_11470:
[----:B------:R-:W-:-:S04]  /*15a80*/  IMAD R145, R145, R154, -R144 ;  /* 0x0000009a91917224 */ /* 0x000fc800078e0a90 */
[----:B------:R-:W-:-:S05]  /*15a90*/  IMAD R145, R139, -0x2, R145 ;  /* 0xfffffffe8b917824 */ /* 0x000fca00078e0291 */
[----:B------:R-:W-:Y:S02]  /*15aa0*/  VIMNMX R6, R6, R145, !PT ;  /* 0x0000009106067248 */ /* 0x000fe40007fe0100 */
[----:B------:R-:W-:-:S07]  /*15ab0*/  VIADDMNMX R20, R145, R154, R20, PT ;  /* 0x0000009a91147246 */ /* 0x000fce0003800114 */
.L_x_11469:
        /* <DEDUP_REMOVED lines=113> */
.L_x_11475:
[----:B------:R-:W-:-:S05]  /*161d0*/  IMAD.U32 R6, RZ, RZ, UR5 ;  /* 0x00000005ff067e24 */ /* 0x000fca000f8e00ff */
[----:B------:R-:W-:-:S13]  /*161e0*/  ISETP.NE.AND P2, PT, R6, 0x1, PT ;  /* 0x000000010600780c */ /* 0x000fda0003f45270 */
[----:B------:R-:W0:Y:S02]  /*161f0*/  @P2 LDC.64 R10, c[0x0][0x9e8] ;  /* 0x00027a00ff0a2b82 */ /* 0x000e240000000a00 */
[----:B0-----:R-:W-:-:S05]  /*16200*/  @P2 IMAD.HI.U32 R10, R0, R10, RZ ;  /* 0x0000000a000a2227 */ /* 0x001fca00078e00ff */
[----:B------:R-:W-:-:S07]  /*16210*/  @P2 SHF.R.U32.HI R0, RZ, R11, R10 ;  /* 0x0000000bff002219 */ /* 0x000fce000001160a */
.L_x_11476:
[----:B------:R-:W-:Y:S05]  /*16220*/  BSYNC B0 ;  /* 0x0000000000007941 */ /* 0x000fea0003800000 */
.L_x_11474:
[----:B------:R-:W-:-:S04]  /*16230*/  IMAD R0, R0, R6, -R144 ;  /* 0x0000000600007224 */ /* 0x000fc800078e0a90 */
[----:B------:R-:W-:-:S05]  /*16240*/  IMAD R0, R139, -0x2, R0 ;  /* 0xfffffffe8b007824 */ /* 0x000fca00078e0200 */
[----:B------:R-:W-:Y:S02]  /*16250*/  VIMNMX R21, R21, R0, !PT ;  /* 0x0000000015157248 */ /* 0x000fe40007fe0100 */
[----:B------:R-:W-:-:S07]  /*16260*/  VIADDMNMX R143, R0, R6, R143, PT ;  /* 0x00000006008f7246 */ /* 0x000fce000380018f */
.L_x_11473:
[----:B------:R-:W-:Y:S01]  /*16270*/  @!P1 IMAD R0, R9, 0x8, R2 ;  /* 0x0000000809009824 */ /* 0x000fe200078e0202 */
        /* <DEDUP_REMOVED lines=47> */
[----:B------:R-:W-:Y:S01]  /*16570*/  ISETP.GT.AND P2, PT, R21, 0x1, P3 ;  /* 0x000000011500780c */ /* 0x000fe20001f44270 */
[----:B------:R-:W-:Y:S02]  /*16580*/  MUFU.EX2 R20, R8 ;  /* 0x0000000800147308 */ /* 0x000fe40000000800 */
[--C-:B------:R-:W-:Y:S01]  /*16590*/  FFMA.FTZ R24, R24, UR39, -R6.reuse ;  /* 0x0000002718187c23 */ /* 0x100fe20008010806 */
[----:B------:R-:W-:Y:S01]  /*165a0*/  ISETP.LT.OR P2, PT, R143, 0x2, P2 ;  /* 0x000000028f00780c */ /* 0x000fe20001741670 */
[--C-:B------:R-:W-:Y:S01]  /*165b0*/  FFMA.FTZ R25, R25, UR39, -R6.reuse ;  /* 0x0000002719197c23 */ /* 0x100fe20008010806 */
[--C-:B------:R-:W-:Y:S01]  /*165c0*/  FFMA.FTZ R28, R28, UR39, -R6.reuse ;  /* 0x000000271c1c7c23 */ /* 0x100fe20008010806 */
[--C-:B------:R-:W-:Y:S01]  /*165d0*/  FFMA.FTZ R29, R29, UR39, -R6.reuse ;  /* 0x000000271d1d7c23 */ /* 0x100fe20008010806 */
[----:B------:R-:W-:Y:S01]  /*165e0*/  FSEL R27, R27, -INF , !P2 ;  /* 0xff8000001b1b7808 */ /* 0x000fe20005000000 */
[--C-:B------:R-:W-:Y:S01]  /*165f0*/  FFMA.FTZ R32, R32, UR39, -R6.reuse ;  /* 0x0000002720207c23 */ /* 0x100fe20008010806 */
[----:B------:R-:W-:Y:S01]  /*16600*/  ISETP.GT.AND P2, PT, R21, 0x8, P3 ;  /* 0x000000081500780c */ /* 0x000fe20001f44270 */
[--C-:B------:R-:W-:Y:S01]  /*16610*/  FFMA.FTZ R33, R33, UR39, -R6.reuse ;  /* 0x0000002721217c23 */ /* 0x100fe20008010806 */
[--C-:B------:R-:W-:Y:S01]  /*16620*/  FFMA.FTZ R36, R36, UR39, -R6.reuse ;  /* 0x0000002724247c23 */ /* 0x100fe20008010806 */
        /* <DEDUP_REMOVED lines=34> */
[----:B------:R-:W-:Y:S01]  /*16850*/  FFMA.FTZ R85, R85, UR39, -R6 ;  /* 0x0000002755557c23 */ /* 0x000fe20008010806 */
[----:B------:R-:W-:Y:S01]  /*16860*/  FSEL R35, R35, -INF , !P2 ;  /* 0xff80000023237808 */ /* 0x000fe20005000000 */
[----:B------:R-:W0:Y:S01]  /*16870*/  MUFU.EX2 R24, R24 ;  /* 0x0000001800187308 */ /* 0x000e220000000800 */
[----:B------:R-:W-:-:S04]  /*16880*/  ISETP.GT.AND P2, PT, R21, 0x18, P3 ;  /* 0x000000181500780c */ /* 0x000fc80001f44270 */
[----:B------:R-:W-:-:S03]  /*16890*/  ISETP.LT.OR P2, PT, R143, 0x19, P2 ;  /* 0x000000198f00780c */ /* 0x000fc60001741670 */
[----:B------:R-:W1:Y:S01]  /*168a0*/  MUFU.EX2 R8, R25 ;  /* 0x0000001900087308 */ /* 0x000e620000000800 */
[----:B------:R-:W-:Y:S02]  /*168b0*/  FSEL R38, R38, -INF , !P2 ;  /* 0xff80000026267808 */ /* 0x000fe40005000000 */
[----:B------:R-:W-:-:S04]  /*168c0*/  ISETP.GT.AND P2, PT, R21, 0x19, P3 ;  /* 0x000000191500780c */ /* 0x000fc80001f44270 */
[----:B------:R-:W-:Y:S01]  /*168d0*/  ISETP.LT.OR P2, PT, R143, 0x1a, P2 ;  /* 0x0000001a8f00780c */ /* 0x000fe20001741670 */
[----:B------:R-:W3:Y:S01]  /*168e0*/  MUFU.EX2 R10, R28 ;  /* 0x0000001c000a7308 */ /* 0x000ee20000000800 */
[----:B0-----:R-:W-:Y:S02]  /*168f0*/  FFMA.FTZ R5, R20, R5, R24 ;  /* 0x0000000514057223 */ /* 0x001fe40000010018 */
[----:B------:R-:W-:Y:S02]  /*16900*/  FSEL R39, R39, -INF , !P2 ;  /* 0xff80000027277808 */ /* 0x000fe40005000000 */
[----:B------:R-:W-:-:S03]  /*16910*/  ISETP.GT.AND P2, PT, R21, 0x20, P3 ;  /* 0x000000201500780c */ /* 0x000fc60001f44270 */
[----:B------:R-:W0:Y:S01]  /*16920*/  MUFU.EX2 R29, R29 ;  /* 0x0000001d001d7308 */ /* 0x000e220000000800 */
[----:B------:R-:W-:Y:S01]  /*16930*/  ISETP.LT.OR P2, PT, R143, 0x21, P2 ;  /* 0x000000218f00780c */ /* 0x000fe20001741670 */
[C---:B-1----:R-:W-:Y:S01]  /*16940*/  FADD.FTZ R5, R8.reuse, R5 ;  /* 0x0000000508057221 */ /* 0x042fe20000010000 */
[----:B------:R-:W-:Y:S02]  /*16950*/  F2FP.BF16.F32.PACK_AB R8, R8, R24 ;  /* 0x000000180808723e */ /* 0x000fe400000010ff */
[----:B------:R-:W-:Y:S02]  /*16960*/  FSEL R42, R42, -INF , !P2 ;  /* 0xff8000002a2a7808 */ /* 0x000fe40005000000 */
[----:B------:R-:W-:Y:S01]  /*16970*/  ISETP.GT.AND P2, PT, R21, 0x21, P3 ;  /* 0x000000211500780c */ /* 0x000fe20001f44270 */
[----:B------:R-:W1:Y:S01]  /*16980*/  MUFU.EX2 R32, R32 ;  /* 0x0000002000207308 */ /* 0x000e620000000800 */
[----:B---3--:R-:W-:Y:S02]  /*16990*/  FADD.FTZ R5, R10, R5 ;  /* 0x000000050a057221 */ /* 0x008fe40000010000 */
[----:B------:R-:W-:-:S04]  /*169a0*/  ISETP.LT.OR P2, PT, R143, 0x22, P2 ;  /* 0x000000228f00780c */ /* 0x000fc80001741670 */
[----:B------:R-:W-:Y:S01]  /*169b0*/  FSEL R43, R43, -INF , !P2 ;  /* 0xff8000002b2b7808 */ /* 0x000fe20005000000 */
[----:B------:R-:W3:Y:S01]  /*169c0*/  MUFU.EX2 R33, R33 ;  /* 0x0000002100217308 */ /* 0x000ee20000000800 */
[----:B------:R-:W-:Y:S01]  /*169d0*/  ISETP.GT.AND P2, PT, R21, 0x28, P3 ;  /* 0x000000281500780c */ /* 0x000fe20001f44270 */
[C---:B0-----:R-:W-:Y:S01]  /*169e0*/  FADD.FTZ R5, R29.reuse, R5 ;  /* 0x000000051d057221 */ /* 0x041fe20000010000 */
[----:B------:R-:W-:Y:S02]  /*169f0*/  F2FP.BF16.F32.PACK_AB R10, R29, R10 ;  /* 0x0000000a1d0a723e */ /* 0x000fe400000010ff */
[----:B------:R-:W-:-:S03]  /*16a00*/  ISETP.LT.OR P2, PT, R143, 0x29, P2 ;  /* 0x000000298f00780c */ /* 0x000fc60001741670 */
[----:B------:R-:W0:Y:S01]  /*16a10*/  MUFU.EX2 R36, R36 ;  /* 0x0000002400247308 */ /* 0x000e220000000800 */
[----:B------:R-:W-:Y:S01]  /*16a20*/  FSEL R46, R46, -INF , !P2 ;  /* 0xff8000002e2e7808 */ /* 0x000fe20005000000 */
[----:B-1----:R-:W-:Y:S01]  /*16a30*/  FADD.FTZ R5, R32, R5 ;  /* 0x0000000520057221 */ /* 0x002fe20000010000 */
[----:B------:R-:W-:-:S04]  /*16a40*/  ISETP.GT.AND P2, PT, R21, 0x29, P3 ;  /* 0x000000291500780c */ /* 0x000fc80001f44270 */
[----:B------:R-:W-:Y:S01]  /*16a50*/  ISETP.LT.OR P2, PT, R143, 0x2a, P2 ;  /* 0x0000002a8f00780c */ /* 0x000fe20001741670 */
[----:B------:R-:W1:Y:S01]  /*16a60*/  MUFU.EX2 R37, R37 ;  /* 0x0000002500257308 */ /* 0x000e620000000800 */
[C---:B---3--:R-:W-:Y:S01]  /*16a70*/  FADD.FTZ R5, R33.reuse, R5 ;  /* 0x0000000521057221 */ /* 0x048fe20000010000 */
[----:B------:R-:W-:Y:S02]  /*16a80*/  F2FP.BF16.F32.PACK_AB R32, R33, R32 ;  /* 0x000000202120723e */ /* 0x000fe400000010ff */
[----:B------:R-:W-:Y:S02]  /*16a90*/  FSEL R47, R47, -INF , !P2 ;  /* 0xff8000002f2f7808 */ /* 0x000fe40005000000 */
[----:B------:R-:W-:Y:S02]  /*16aa0*/  ISETP.GT.AND P2, PT, R21, 0x30, P3 ;  /* 0x000000301500780c */ /* 0x000fe40001f44270 */
[----:B------:R-:W3:Y:S01]  /*16ab0*/  MUFU.EX2 R40, R40 ;  /* 0x0000002800287308 */ /* 0x000ee20000000800 */
[----:B0-----:R-:W-:Y:S01]  /*16ac0*/  FADD.FTZ R33, R36, R5 ;  /* 0x0000000524217221 */ /* 0x001fe20000010000 */
[----:B------:R-:W-:-:S04]  /*16ad0*/  ISETP.LT.OR P2, PT, R143, 0x31, P2 ;  /* 0x000000318f00780c */ /* 0x000fc80001741670 */
[----:B------:R-:W-:Y:S02]  /*16ae0*/  FSEL R50, R50, -INF , !P2 ;  /* 0xff80000032327808 */ /* 0x000fe40005000000 */
[----:B------:R-:W-:Y:S01]  /*16af0*/  ISETP.GT.AND P2, PT, R21, 0x31, P3 ;  /* 0x000000311500780c */ /* 0x000fe20001f44270 */
[----:B------:R-:W0:Y:S01]  /*16b00*/  MUFU.EX2 R41, R41 ;  /* 0x0000002900297308 */ /* 0x000e220000000800 */
[----:B-1----:R-:W-:Y:S02]  /*16b10*/  FADD.FTZ R33, R37, R33 ;  /* 0x0000002125217221 */ /* 0x002fe40000010000 */
[----:B------:R-:W-:-:S04]  /*16b20*/  ISETP.LT.OR P2, PT, R143, 0x32, P2 ;  /* 0x000000328f00780c */ /* 0x000fc80001741670 */
[----:B------:R-:W-:Y:S01]  /*16b30*/  FSEL R51, R51, -INF , !P2 ;  /* 0xff80000033337808 */ /* 0x000fe20005000000 */
[----:B------:R-:W1:Y:S01]  /*16b40*/  MUFU.EX2 R44, R44 ;  /* 0x0000002c002c7308 */ /* 0x000e620000000800 */
[----:B------:R-:W-:Y:S01]  /*16b50*/  ISETP.GT.AND P2, PT, R21, 0x38, P3 ;  /* 0x000000381500780c */ /* 0x000fe20001f44270 */
[----:B---3--:R-:W-:-:S03]  /*16b60*/  FADD.FTZ R33, R40, R33 ;  /* 0x0000002128217221 */ /* 0x008fc60000010000 */
[----:B------:R-:W-:-:S03]  /*16b70*/  ISETP.LT.OR P2, PT, R143, 0x39, P2 ;  /* 0x000000398f00780c */ /* 0x000fc60001741670 */
[----:B------:R-:W3:Y:S01]  /*16b80*/  MUFU.EX2 R45, R45 ;  /* 0x0000002d002d7308 */ /* 0x000ee20000000800 */
[----:B------:R-:W-:Y:S01]  /*16b90*/  FSEL R54, R54, -INF , !P2 ;  /* 0xff80000036367808 */ /* 0x000fe20005000000 */
[----:B0-----:R-:W-:Y:S01]  /*16ba0*/  FADD.FTZ R33, R41, R33 ;  /* 0x0000002129217221 */ /* 0x001fe20000010000 */
[----:B------:R-:W-:Y:S02]  /*16bb0*/  ISETP.GT.AND P2, PT, R21, 0x39, P3 ;  /* 0x000000391500780c */ /* 0x000fe40001f44270 */
[----:B------:R-:W-:Y:S02]  /*16bc0*/  F2FP.BF16.F32.PACK_AB R40, R41, R40 ;  /* 0x000000282928723e */ /* 0x000fe400000010ff */
[----:B------:R-:W-:Y:S01]  /*16bd0*/  ISETP.LT.OR P2, PT, R143, 0x3a, P2 ;  /* 0x0000003a8f00780c */ /* 0x000fe20001741670 */
[----:B------:R-:W0:Y:S01]  /*16be0*/  MUFU.EX2 R48, R48 ;  /* 0x0000003000307308 */ /* 0x000e220000000800 */
[----:B-1----:R-:W-:Y:S02]  /*16bf0*/  FADD.FTZ R33, R44, R33 ;  /* 0x000000212c217221 */ /* 0x002fe40000010000 */
[----:B------:R-:W-:-:S02]  /*16c00*/  FSEL R55, R55, -INF , !P2 ;  /* 0xff80000037377808 */ /* 0x000fc40005000000 */
[----:B------:R-:W-:-:S03]  /*16c10*/  ISETP.GT.AND P2, PT, R21, 0x40, P3 ;  /* 0x000000401500780c */ /* 0x000fc60001f44270 */
[----:B------:R-:W1:Y:S01]  /*16c20*/  MUFU.EX2 R49, R49 ;  /* 0x0000003100317308 */ /* 0x000e620000000800 */
[----:B------:R-:W-:Y:S01]  /*16c30*/  ISETP.LT.OR P2, PT, R143, 0x41, P2 ;  /* 0x000000418f00780c */ /* 0x000fe20001741670 */
[----:B---3--:R-:W-:-:S03]  /*16c40*/  FADD.FTZ R33, R45, R33 ;  /* 0x000000212d217221 */ /* 0x008fc60000010000 */
[----:B------:R-:W-:Y:S02]  /*16c50*/  FSEL R58, R58, -INF , !P2 ;  /* 0xff8000003a3a7808 */ /* 0x000fe40005000000 */
[----:B------:R-:W-:Y:S01]  /*16c60*/  ISETP.GT.AND P2, PT, R21, 0x41, P3 ;  /* 0x000000411500780c */ /* 0x000fe20001f44270 */
[----:B------:R-:W-:Y:S01]  /*16c70*/  MUFU.EX2 R52, R52 ;  /* 0x0000003400347308 */ /* 0x000fe20000000800 */
[----:B0-----:R-:W-:Y:S02]  /*16c80*/  FADD.FTZ R33, R48, R33 ;  /* 0x0000002130217221 */ /* 0x001fe40000010000 */
[----:B------:R-:W-:-:S04]  /*16c90*/  ISETP.LT.OR P2, PT, R143, 0x42, P2 ;  /* 0x000000428f00780c */ /* 0x000fc80001741670 */
[----:B------:R-:W-:Y:S01]  /*16ca0*/  FSEL R59, R59, -INF , !P2 ;  /* 0xff8000003b3b7808 */ /* 0x000fe20005000000 */
[----:B------:R-:W-:Y:S01]  /*16cb0*/  MUFU.EX2 R53, R53 ;  /* 0x0000003500357308 */ /* 0x000fe20000000800 */
[----:B------:R-:W-:Y:S01]  /*16cc0*/  ISETP.GT.AND P2, PT, R21, 0x48, P3 ;  /* 0x000000481500780c */ /* 0x000fe20001f44270 */
[----:B-1----:R-:W-:-:S03]  /*16cd0*/  FADD.FTZ R33, R49, R33 ;  /* 0x0000002131217221 */ /* 0x002fc60000010000 */
[----:B------:R-:W-:-:S03]  /*16ce0*/  ISETP.LT.OR P2, PT, R143, 0x49, P2 ;  /* 0x000000498f00780c */ /* 0x000fc60001741670 */
[----:B------:R-:W-:Y:S01]  /*16cf0*/  MUFU.EX2 R56, R56 ;  /* 0x0000003800387308 */ /* 0x000fe20000000800 */
[----:B------:R-:W-:Y:S02]  /*16d00*/  FSEL R62, R62, -INF , !P2 ;  /* 0xff8000003e3e7808 */ /* 0x000fe40005000000 */
[----:B------:R-:W-:-:S04]  /*16d10*/  ISETP.GT.AND P2, PT, R21, 0x49, P3 ;  /* 0x000000491500780c */ /* 0x000fc80001f44270 */
[----:B------:R-:W-:Y:S01]  /*16d20*/  ISETP.LT.OR P2, PT, R143, 0x4a, P2 ;  /* 0x0000004a8f00780c */ /* 0x000fe20001741670 */
[----:B------:R-:W-:Y:S03]  /*16d30*/  MUFU.EX2 R57, R57 ;  /* 0x0000003900397308 */ /* 0x000fe60000000800 */
[----:B------:R-:W-:Y:S02]  /*16d40*/  FSEL R63, R63, -INF , !P2 ;  /* 0xff8000003f3f7808 */ /* 0x000fe40005000000 */
[----:B------:R-:W-:-:S03]  /*16d50*/  ISETP.GT.AND P2, PT, R21, 0x50, P3 ;  /* 0x000000501500780c */ /* 0x000fc60001f44270 */
[----:B------:R-:W-:Y:S01]  /*16d60*/  MUFU.EX2 R60, R60 ;  /* 0x0000003c003c7308 */ /* 0x000fe20000000800 */
[----:B------:R-:W-:-:S04]  /*16d70*/  ISETP.LT.OR P2, PT, R143, 0x51, P2 ;  /* 0x000000518f00780c */ /* 0x000fc80001741670 */
[----:B------:R-:W-:Y:S02]  /*16d80*/  FSEL R66, R66, -INF , !P2 ;  /* 0xff80000042427808 */ /* 0x000fe40005000000 */
[----:B------:R-:W-:Y:S01]  /*16d90*/  ISETP.GT.AND P2, PT, R21, 0x51, P3 ;  /* 0x000000511500780c */ /* 0x000fe20001f44270 */
[----:B------:R-:W-:Y:S03]  /*16da0*/  MUFU.EX2 R61, R61 ;  /* 0x0000003d003d7308 */ /* 0x000fe60000000800 */
[----:B------:R-:W-:-:S04]  /*16db0*/  ISETP.LT.OR P2, PT, R143, 0x52, P2 ;  /* 0x000000528f00780c */ /* 0x000fc80001741670 */
[----:B------:R-:W-:Y:S01]  /*16dc0*/  FSEL R67, R67, -INF , !P2 ;  /* 0xff80000043437808 */ /* 0x000fe20005000000 */
[----:B------:R-:W-:Y:S01]  /*16dd0*/  MUFU.EX2 R64, R64 ;  /* 0x0000004000407308 */ /* 0x000fe20000000800 */
[----:B------:R-:W-:-:S04]  /*16de0*/  ISETP.GT.AND P2, PT, R21, 0x58, P3 ;  /* 0x000000581500780c */ /* 0x000fc80001f44270 */
        /* <DEDUP_REMOVED lines=33> */
[----:B------:R-:W-:-:S04]  /*17000*/  ISETP.GT.AND P2, PT, R21, RZ, P3 ;  /* 0x000000ff1500720c */ /* 0x000fc80001f44270 */
[----:B------:R-:W-:-:S03]  /*17010*/  ISETP.LT.OR P2, PT, R143, 0x1, P2 ;  /* 0x000000018f00780c */ /* 0x000fc60001741670 */
[----:B------:R-:W-:Y:S01]  /*17020*/  MUFU.EX2 R85, R85 ;  /* 0x0000005500557308 */ /* 0x000fe20000000800 */
[----:B------:R-:W-:Y:S02]  /*17030*/  FSEL R26, R26, -INF , !P2 ;  /* 0xff8000001a1a7808 */ /* 0x000fe40005000000 */
        /* <DEDUP_REMOVED lines=71> */
[----:B------:R-:W-:-:S04]  /*174b0*/  F2FP.BF16.F32.PACK_AB R42, R45, R44 ;  /* 0x0000002c2d2a723e */ /* 0x000fc800000010ff */
[----:B------:R-:W1:Y:S01]  /*174c0*/  MUFU.EX2 R27, R27 ;  /* 0x0000001b001b7308 */ /* 0x000e620000000800 */
[----:B0-----:R-:W-:-:S07]  /*174d0*/  F2FP.BF16.F32.PACK_AB R9, R25, R21 ;  /* 0x000000151909723e */ /* 0x001fce00000010ff */
[----:B------:R-:W-:Y:S08]  /*174e0*/  MUFU.EX2 R28, R28 ;  /* 0x0000001c001c7308 */ /* 0x000ff00000000800 */
[----:B------:R-:W0:Y:S01]  /*174f0*/  MUFU.EX2 R30, R30 ;  /* 0x0000001e001e7308 */ /* 0x000e220000000800 */
[----:B-1----:R-:W-:-:S05]  /*17500*/  F2FP.BF16.F32.PACK_AB R11, R27, R26 ;  /* 0x0000001a1b0b723e */ /* 0x002fca00000010ff */
[----:B------:R1:W-:Y:S02]  /*17510*/  STSM.16.M88.4 [R140+0x21800], R8 ;  /* 0x021800088c007844 */ /* 0x0003e40000000200 */
[----:B------:R-:W-:Y:S08]  /*17520*/  MUFU.EX2 R43, R43 ;  /* 0x0000002b002b7308 */ /* 0x000ff00000000800 */
[----:B------:R-:W-:Y:S01]  /*17530*/  MUFU.EX2 R31, R31 ;  /* 0x0000001f001f7308 */ /* 0x000fe20000000800 */
[----:B0-----:R-:W-:-:S02]  /*17540*/  F2FP.BF16.F32.PACK_AB R41, R30, R28 ;  /* 0x0000001c1e29723e */ /* 0x001fc400000010ff */
[----:B-1----:R-:W-:Y:S01]  /*17550*/  FSEL R10, R6, RZ, P2 ;  /* 0x000000ff060a7208 */ /* 0x002fe20001000000 */
[--C-:B------:R-:W-:Y:S01]  /*17560*/  FFMA.FTZ R8, R34, UR39, -R24.reuse ;  /* 0x0000002722087c23 */ /* 0x100fe20008010818 */
[--C-:B------:R-:W-:Y:S01]  /*17570*/  FFMA.FTZ R9, R35, UR39, -R24.reuse ;  /* 0x0000002723097c23 */ /* 0x100fe20008010818 */
[--C-:B------:R-:W-:Y:S01]  /*17580*/  FFMA.FTZ R35, R38, UR39, -R24.reuse ;  /* 0x0000002726237c23 */ /* 0x100fe20008010818 */
[--C-:B------:R-:W-:Y:S01]  /*17590*/  FFMA.FTZ R11, R39, UR39, -R24.reuse ;  /* 0x00000027270b7c23 */ /* 0x100fe20008010818 */
[----:B------:R-:W-:Y:S01]  /*175a0*/  FADD.FTZ R10, -R10, R7 ;  /* 0x000000070a0a7221 */ /* 0x000fe20000010100 */
[----:B------:R-:W-:Y:S01]  /*175b0*/  F2FP.BF16.F32.PACK_AB R34, R37, R36 ;  /* 0x000000242522723e */ /* 0x000fe200000010ff */
[----:B------:R-:W-:Y:S01]  /*175c0*/  MUFU.EX2 R8, R8 ;  /* 0x0000000800087308 */ /* 0x000fe20000000800 */
[----:B------:R-:W-:Y:S01]  /*175d0*/  FADD.FTZ R38, R52, R33 ;  /* 0x0000002134267221 */ /* 0x000fe20000010000 */
[----:B------:R-:W-:Y:S01]  /*175e0*/  FMUL.FTZ R7, R10, UR39 ;  /* 0x000000270a077c20 */ /* 0x000fe20008410000 */
[----:B------:R-:W-:-:S02]  /*175f0*/  FFMA.FTZ R10, R50, UR39, -R24 ;  /* 0x00000027320a7c23 */ /* 0x000fc40008010818 */
[----:B------:R-:W-:-:S03]  /*17600*/  FADD.FTZ R38, R53, R38 ;  /* 0x0000002635267221 */ /* 0x000fc60000010000 */
[----:B------:R-:W0:Y:S01]  /*17610*/  MUFU.EX2 R7, R7 ;  /* 0x0000000700077308 */ /* 0x000e220000000800 */
[----:B------:R-:W-:-:S04]  /*17620*/  FADD.FTZ R38, R56, R38 ;  /* 0x0000002638267221 */ /* 0x000fc80000010000 */
[----:B------:R-:W-:-:S03]  /*17630*/  FADD.FTZ R38, R57, R38 ;  /* 0x0000002639267221 */ /* 0x000fc60000010000 */
[----:B------:R-:W1:Y:S01]  /*17640*/  MUFU.EX2 R9, R9 ;  /* 0x0000000900097308 */ /* 0x000e620000000800 */
[----:B------:R-:W-:-:S07]  /*17650*/  FADD.FTZ R38, R60, R38 ;  /* 0x000000263c267221 */ /* 0x000fce0000010000 */
[----:B------:R-:W3:Y:S01]  /*17660*/  MUFU.EX2 R35, R35 ;  /* 0x0000002300237308 */ /* 0x000ee20000000800 */
[----:B0-----:R-:W-:Y:S01]  /*17670*/  FFMA.FTZ R21, R7, R4, R21 ;  /* 0x0000000407157223 */ /* 0x001fe20000010015 */
[----:B------:R-:W-:-:S03]  /*17680*/  FFMA.FTZ R4, R55, UR39, -R24 ;  /* 0x0000002737047c23 */ /* 0x000fc60008010818 */
[----:B------:R-:W-:Y:S01]  /*17690*/  FADD.FTZ R21, R25, R21 ;  /* 0x0000001519157221 */ /* 0x000fe20000010000 */
[--C-:B------:R-:W-:Y:S01]  /*176a0*/  FFMA.FTZ R25, R59, UR39, -R24.reuse ;  /* 0x000000273b197c23 */ /* 0x100fe20008010818 */
[----:B------:R-:W-:Y:S01]  /*176b0*/  FFMA.FTZ R59, R62, UR39, -R24 ;  /* 0x000000273e3b7c23 */ /* 0x000fe20008010818 */
[----:B------:R-:W0:Y:S01]  /*176c0*/  MUFU.EX2 R11, R11 ;  /* 0x0000000b000b7308 */ /* 0x000e220000000800 */
[----:B------:R-:W-:-:S07]  /*176d0*/  FADD.FTZ R26, R26, R21 ;  /* 0x000000151a1a7221 */ /* 0x000fce0000010000 */
[----:B------:R-:W4:Y:S01]  /*176e0*/  MUFU.EX2 R10, R10 ;  /* 0x0000000a000a7308 */ /* 0x000f220000000800 */
[----:B------:R-:W-:-:S07]  /*176f0*/  FADD.FTZ R26, R27, R26 ;  /* 0x0000001a1b1a7221 */ /* 0x000fce0000010000 */
[----:B------:R-:W5:Y:S01]  /*17700*/  MUFU.EX2 R29, R29 ;  /* 0x0000001d001d7308 */ /* 0x000f620000000800 */
[----:B------:R-:W-:-:S07]  /*17710*/  FADD.FTZ R26, R8, R26 ;  /* 0x0000001a081a7221 */ /* 0x000fce0000010000 */
[----:B------:R-:W2:Y:S01]  /*17720*/  MUFU.EX2 R51, R51 ;  /* 0x0000003300337308 */ /* 0x000ea20000000800 */
[----:B-1----:R-:W-:Y:S01]  /*17730*/  FADD.FTZ R36, R9, R26 ;  /* 0x0000001a09247221 */ /* 0x002fe20000010000 */
[----:B------:R-:W-:Y:S01]  /*17740*/  FADD.FTZ R38, R61, R38 ;  /* 0x000000263d267221 */ /* 0x000fe20000010000 */
[----:B------:R-:W-:Y:S01]  /*17750*/  F2FP.BF16.F32.PACK_AB R33, R9, R8 ;  /* 0x000000080921723e */ /* 0x000fe200000010ff */
[----:B------:R-:W-:Y:S01]  /*17760*/  FFMA.FTZ R24, R87, UR39, -R24 ;  /* 0x0000002757187c23 */ /* 0x000fe20008010818 */
[----:B---3--:R-:W-:-:S03]  /*17770*/  FADD.FTZ R36, R35, R36 ;  /* 0x0000002423247221 */ /* 0x008fc60000010000 */
[----:B------:R-:W1:Y:S01]  /*17780*/  MUFU.EX2 R4, R4 ;  /* 0x0000000400047308 */ /* 0x000e620000000800 */
[----:B0-----:R-:W-:-:S07]  /*17790*/  FADD.FTZ R36, R11, R36 ;  /* 0x000000240b247221 */ /* 0x001fce0000010000 */
[----:B------:R-:W0:Y:S01]  /*177a0*/  MUFU.EX2 R21, R58 ;  /* 0x0000003a00157308 */ /* 0x000e220000000800 */
[----:B------:R-:W-:-:S07]  /*177b0*/  FADD.FTZ R36, R28, R36 ;  /* 0x000000241c247221 */ /* 0x000fce0000010000 */
[----:B------:R-:W3:Y:S01]  /*177c0*/  MUFU.EX2 R25, R25 ;  /* 0x0000001900197308 */ /* 0x000ee20000000800 */
[----:B------:R-:W-:-:S07]  /*177d0*/  FADD.FTZ R36, R30, R36 ;  /* 0x000000241e247221 */ /* 0x000fce0000010000 */
[----:B------:R-:W3:Y:S01]  /*177e0*/  MUFU.EX2 R59, R59 ;  /* 0x0000003b003b7308 */ /* 0x000ee20000000800 */
[----:B------:R-:W-:-:S07]  /*177f0*/  FADD.FTZ R36, R43, R36 ;  /* 0x000000242b247221 */ /* 0x000fce0000010000 */
[----:B------:R-:W3:Y:S01]  /*17800*/  MUFU.EX2 R27, R63 ;  /* 0x0000003f001b7308 */ /* 0x000ee20000000800 */
[----:B------:R-:W-:-:S07]  /*17810*/  FADD.FTZ R37, R31, R36 ;  /* 0x000000241f257221 */ /* 0x000fce0000010000 */
[----:B------:R-:W3:Y:S01]  /*17820*/  MUFU.EX2 R5, R66 ;  /* 0x0000004200057308 */ /* 0x000ee20000000800 */
[----:B----4-:R-:W-:Y:S01]  /*17830*/  FADD.FTZ R37, R10, R37 ;  /* 0x000000250a257221 */ /* 0x010fe20000010000 */
[----:B------:R-:W-:Y:S01]  /*17840*/  FADD.FTZ R38, R64, R38 ;  /* 0x0000002640267221 */ /* 0x000fe20000010000 */
[----:B------:R-:W-:Y:S01]  /*17850*/  F2FP.BF16.F32.PACK_AB R35, R11, R35 ;  /* 0x000000230b23723e */ /* 0x000fe200000010ff */
[----:B------:R-:W4:Y:S01]  /*17860*/  LDL R30, [R1+0x24] ;  /* 0x00002400011e7983 */ /* 0x000f220000100800 */
[----:B-----5:R-:W-:-:S03]  /*17870*/  FADD.FTZ R37, R29, R37 ;  /* 0x000000251d257221 */ /* 0x020fc60000010000 */
[----:B------:R-:W5:Y:S01]  /*17880*/  MUFU.EX2 R26, R67 ;  /* 0x00000043001a7308 */ /* 0x000f620000000800 */
[----:B--2---:R-:W-:Y:S01]  /*17890*/  FADD.FTZ R37, R51, R37 ;  /* 0x0000002533257221 */ /* 0x004fe20000010000 */
[----:B------:R-:W-:-:S06]  /*178a0*/  FADD.FTZ R11, R65, R38 ;  /* 0x00000026410b7221 */ /* 0x000fcc0000010000 */
[----:B------:R-:W-:Y:S01]  /*178b0*/  MUFU.EX2 R71, R71 ;  /* 0x0000004700477308 */ /* 0x000fe20000000800 */
[----:B-1----:R-:W-:Y:S01]  /*178c0*/  FADD.FTZ R37, R4, R37 ;  /* 0x0000002504257221 */ /* 0x002fe20000010000 */
[----:B------:R-:W-:Y:S01]  /*178d0*/  F2FP.BF16.F32.PACK_AB R56, R57, R56 ;  /* 0x000000383938723e */ /* 0x000fe200000010ff */
[----:B------:R1:W-:Y:S01]  /*178e0*/  STSM.16.M88.4 [R144], R32 ;  /* 0x0000002090007844 */ /* 0x0003e20000000200 */
[----:B------:R-:W-:Y:S01]  /*178f0*/  F2FP.BF16.F32.PACK_AB R43, R31, R43 ;  /* 0x0000002b1f2b723e */ /* 0x000fe200000010ff */
[----:B0-----:R-:W-:-:S03]  /*17900*/  FADD.FTZ R37, R21, R37 ;  /* 0x0000002515257221 */ /* 0x001fc60000010000 */
[----:B------:R-:W0:Y:S01]  /*17910*/  MUFU.EX2 R67, R70 ;  /* 0x0000004600437308 */ /* 0x000e220000000800 */
[----:B---3--:R-:W-:-:S04]  /*17920*/  FADD.FTZ R37, R25, R37 ;  /* 0x0000002519257221 */ /* 0x008fc80000010000 */
[----:B------:R-:W-:-:S03]  /*17930*/  FADD.FTZ R37, R59, R37 ;  /* 0x000000253b257221 */ /* 0x000fc60000010000 */
[----:B------:R-:W2:Y:S01]  /*17940*/  MUFU.EX2 R36, R74 ;  /* 0x0000004a00247308 */ /* 0x000ea20000000800 */
[----:B------:R-:W-:Y:S01]  /*17950*/  FADD.FTZ R8, R27, R37 ;  /* 0x000000251b087221 */ /* 0x000fe20000010000 */
[----:B------:R-:W-:-:S03]  /*17960*/  FADD.FTZ R28, R68, R11 ;  /* 0x0000000b441c7221 */ /* 0x000fc60000010000 */
[----:B------:R-:W-:-:S03]  /*17970*/  FADD.FTZ R9, R5, R8 ;  /* 0x0000000805097221 */ /* 0x000fc60000010000 */
[----:B------:R-:W3:Y:S01]  /*17980*/  MUFU.EX2 R75, R75 ;  /* 0x0000004b004b7308 */ /* 0x000ee20000000800 */
[----:B-----5:R-:W-:Y:S01]  /*17990*/  FADD.FTZ R8, R26, R9 ;  /* 0x000000091a087221 */ /* 0x020fe20000010000 */
[----:B------:R-:W-:Y:S01]  /*179a0*/  FADD.FTZ R9, R69, R28 ;  /* 0x0000001c45097221 */ /* 0x000fe20000010000 */
[----:B------:R-:W-:-:S03]  /*179b0*/  F2FP.BF16.F32.PACK_AB R51, R4, R51 ;  /* 0x000000330433723e */ /* 0x000fc600000010ff */
[----:B------:R-:W-:Y:S01]  /*179c0*/  FADD.FTZ R4, R72, R9 ;  /* 0x0000000948047221 */ /* 0x000fe20000010000 */
[----:B0-----:R-:W-:Y:S01]  /*179d0*/  FADD.FTZ R8, R67, R8 ;  /* 0x0000000843087221 */ /* 0x001fe20000010000 */
[----:B------:R-:W0:Y:S02]  /*179e0*/  MUFU.EX2 R78, R78 ;  /* 0x0000004e004e7308 */ /* 0x000e240000000800 */
[----:B------:R-:W-:Y:S01]  /*179f0*/  FADD.FTZ R11, R73, R4 ;  /* 0x00000004490b7221 */ /* 0x000fe20000010000 */
[----:B------:R-:W-:-:S03]  /*17a00*/  FADD.FTZ R9, R71, R8 ;  /* 0x0000000847097221 */ /* 0x000fc60000010000 */
[----:B------:R-:W-:Y:S01]  /*17a10*/  FADD.FTZ R8, R76, R11 ;  /* 0x0000000b4c087221 */ /* 0x000fe20000010000 */
[----:B------:R-:W-:-:S03]  /*17a20*/  F2FP.BF16.F32.PACK_AB R57, R25, R21 ;  /* 0x000000151939723e */ /* 0x000fc600000010ff */
[----:B------:R-:W-:-:S04]  /*17a30*/  FADD.FTZ R21, R77, R8 ;  /* 0x000000084d157221 */ /* 0x000fc80000010000 */
[----:B------:R-:W-:-:S04]  /*17a40*/  FADD.FTZ R8, R80, R21 ;  /* 0x0000001550087221 */ /* 0x000fc80000010000 */
[----:B------:R-:W-:Y:S02]  /*17a50*/  FADD.FTZ R21, R81, R8 ;  /* 0x0000000851157221 */ /* 0x000fe40000010000 */
[----:B------:R-:W5:Y:S01]  /*17a60*/  LDL R8, [R1+0x48] ;  /* 0x0000480001087983 */ /* 0x000f620000100800 */
[----:B------:R-:W1:Y:S01]  /*17a70*/  MUFU.EX2 R79, R79 ;  /* 0x0000004f004f7308 */ /* 0x000e620000000800 */
[----:B--2---:R-:W-:-:S07]  /*17a80*/  FADD.FTZ R4, R36, R9 ;  /* 0x0000000924047221 */ /* 0x004fce0000010000 */
[----:B------:R-:W2:Y:S01]  /*17a90*/  MUFU.EX2 R82, R82 ;  /* 0x0000005200527308 */ /* 0x000ea20000000800 */
[----:B---3--:R-:W-:-:S07]  /*17aa0*/  FADD.FTZ R11, R75, R4 ;  /* 0x000000044b0b7221 */ /* 0x008fce0000010000 */
[----:B------:R-:W3:Y:S01]  /*17ab0*/  MUFU.EX2 R83, R83 ;  /* 0x0000005300537308 */ /* 0x000ee20000000800 */
[----:B0-----:R-:W-:-:S07]  /*17ac0*/  FADD.FTZ R4, R78, R11 ;  /* 0x0000000b4e047221 */ /* 0x001fce0000010000 */
[----:B------:R-:W-:Y:S08]  /*17ad0*/  MUFU.EX2 R86, R86 ;  /* 0x0000005600567308 */ /* 0x000ff00000000800 */
[----:B------:R-:W0:Y:S01]  /*17ae0*/  MUFU.EX2 R9, R24 ;  /* 0x0000001800097308 */ /* 0x000e220000000800 */
[----:B-1----:R-:W-:Y:S01]  /*17af0*/  FADD.FTZ R11, R79, R4 ;  /* 0x000000044f0b7221 */ /* 0x002fe20000010000 */
[----:B------:R-:W-:-:S02]  /*17b00*/  F2FP.BF16.F32.PACK_AB R48, R49, R48 ;  /* 0x000000303130723e */ /* 0x000fc400000010ff */
[----:B------:R-:W-:Y:S01]  /*17b10*/  F2FP.BF16.F32.PACK_AB R50, R53, R52 ;  /* 0x000000343532723e */ /* 0x000fe200000010ff */
[----:B--2---:R-:W-:Y:S01]  /*17b20*/  FADD.FTZ R4, R82, R11 ;  /* 0x0000000b52047221 */ /* 0x004fe20000010000 */
        /* <DEDUP_REMOVED lines=8> */
[----:B---3--:R-:W-:Y:S01]  /*17bb0*/  FADD.FTZ R5, R83, R4 ;  /* 0x0000000453057221 */ /* 0x008fe20000010000 */
        /* <DEDUP_REMOVED lines=65> */
[----:B----4-:R1:W-:Y:S04]  /*17fd0*/  STSM.16.M88.4 [R30], R64 ;  /* 0x000000401e007844 */ /* 0x0103e80000000200 */
[----:B------:R1:W-:Y:S04]  /*17fe0*/  STSM.16.M88.4 [R142+0x6000], R72 ;  /* 0x006000488e007844 */ /* 0x0003e80000000200 */
[----:B------:R1:W-:Y:S01]  /*17ff0*/  STSM.16.M88.4 [R141+0x6000], R80 ;  /* 0x006000508d007844 */ /* 0x0003e20000000200 */
[----:B------:R0:W-:Y:S06]  /*18000*/  MEMBAR.ALL.CTA ;  /* 0x0000000000007992 */ /* 0x0001ec0000008000 */
[----:B0-----:R-:W0:Y:S01]  /*18010*/  FENCE.VIEW.ASYNC.S ;  /* 0x00000000000073c6 */ /* 0x001e220000000000 */
[C---:B-----5:R-:W-:Y:S01]  /*18020*/  ISETP.GT.AND P2, PT, R3.reuse, R8, PT ;  /* 0x000000080300720c */ /* 0x060fe20003f44270 */
[----:B------:R-:W-:-:S02]  /*18030*/  VIADD R3, R3, 0xffffffff ;  /* 0xffffffff03037836 */ /* 0x000fc40000000000 */
[----:B------:R-:W-:Y:S01]  /*18040*/  IMAD.MOV.U32 R8, RZ, RZ, R0 ;  /* 0x000000ffff087224 */ /* 0x000fe200078e0000 */
[----:B0-----:R-:W-:-:S09]  /*18050*/  NOP ;  /* 0x0000000000007918 */ /* 0x001fd20000000000 */
[----:B-1----:R-:W-:Y:S05]  /*18060*/  @P2 BRA `(.L_x_11477) ;  /* 0xffffffcc00082947 */ /* 0x002fea000383ffff */
.L_x_11459:
[----:B------:R-:W-:Y:S05]  /*18070*/  WARPSYNC.ALL ;  /* 0x0000000000007948 */ /* 0x000fea0003800000 */
[----:B------:R-:W-:Y:S06]  /*18080*/  BAR.ARV 0x8, 0x200 ;  /* 0x0208000000007b1d */ /* 0x000fec0000002000 */
[----:B------:R-:W-:Y:S05]  /*18090*/  @!P0 BRA `(.L_x_11478) ;  /* 0x0000000000048947 */ /* 0x000fea0003800000 */
[----:B------:R-:W-:Y:S01]  /*180a0*/  BPT.TRAP 0x1 ;  /* 0x000000040000795c */ /* 0x000fe20000300000 */
.L_x_11478:
[----:B------:R-:W-:Y:S01]  /*180b0*/  IMAD R10, R16, 0x8, R2 ;  /* 0x00000008100a7824 */ /* 0x000fe200078e0202 */
[----:B------:R-:W-:-:S04]  /*180c0*/  SHF.L.U32 R7, R18, 0x1f, RZ ;  /* 0x0000001f12077819 */ /* 0x000fc800000006ff */
[----:B------:R0:W1:Y:S01]  /*180d0*/  SYNCS.PHASECHK.TRANS64.TRYWAIT P2, [R10+URZ+0x2d850], R7 ;  /* 0x02d850070a0075a7 */ /* 0x000062000804017f */
[----:B------:R-:W-:Y:S05]  /*180e0*/  @!P0 BRA `(.L_x_11479) ;  /* 0x0000000000048947 */ /* 0x000fea0003800000 */
[----:B------:R-:W-:Y:S01]  /*180f0*/  BPT.TRAP 0x1 ;  /* 0x000000040000795c */ /* 0x000fe20000300000 */
.L_x_11479:
[----:B------:R-:W2:Y:S01]  /*18100*/  LDL.LU R8, [R1+0x3c] ;  /* 0x00003c0001087983 */ /* 0x000ea20000300800 */
[----:B------:R-:W-:-:S05]  /*18110*/  VIADD R2, R2, 0x400 ;  /* 0x0000040002027836 */ /* 0x000fca0000000000 */
[----:B------:R-:W-:-:S04]  /*18120*/  SHF.R.U32.HI R3, RZ, 0x4, R2 ;  /* 0x00000004ff037819 */ /* 0x000fc80000011602 */
[----:B------:R-:W-:-:S04]  /*18130*/  LOP3.LUT R3, R3, 0x3fff, RZ, 0xc0, !PT ;  /* 0x00003fff03037812 */ /* 0x000fc800078ec0ff */
[----:B------:R-:W-:Y:S01]  /*18140*/  LOP3.LUT R9, R3, 0x2000000, RZ, 0xfc, !PT ;  /* 0x0200000003097812 */ /* 0x000fe200078efcff */
[----:B------:R-:W-:Y:S01]  /*18150*/  IMAD.MOV.U32 R3, RZ, RZ, 0x40000040 ;  /* 0x40000040ff037424 */ /* 0x000fe200078e00ff */
[----:B--2---:R-:W-:Y:S01]  /*18160*/  LOP3.LUT R2, R8, 0x10000, RZ, 0xfc, !PT ;  /* 0x0001000008027812 */ /* 0x004fe200078efcff */
[----:B-1----:R-:W-:Y:S06]  /*18170*/  @P2 BRA `(.L_x_11480) ;  /* 0x0000000000082947 */ /* 0x002fec0003800000 */
[----:B------:R-:W1:Y:S02]  /*18180*/  SYNCS.PHASECHK.TRANS64.TRYWAIT P0, [R10+URZ+0x2d850], R7 ;  /* 0x02d850070a0075a7 */ /* 0x000e64000800017f */
[----:B-1----:R-:W-:Y:S05]  /*18190*/  @!P0 BRA `(.L_x_11481) ;  /* 0x000000b000788947 */ /* 0x002fea0003800000 */
.L_x_11480:
[----:B------:R-:W-:Y:S01]  /*181a0*/  IMAD R8, R16, 0x600, R9 ;  /* 0x0000060010087824 */ /* 0x000fe200078e0209 */
[----:B------:R-:W2:Y:S01]  /*181b0*/  LDL.LU R21, [R1+0x5c] ;  /* 0x00005c0001157983 */ /* 0x000ea20000300800 */
[----:B------:R-:W-:Y:S01]  /*181c0*/  IMAD.MOV.U32 R9, RZ, RZ, -0x7fffffe0 ;  /* 0x80000020ff097424 */ /* 0x000fe200078e00ff */
[----:B------:R-:W-:Y:S05]  /*181d0*/  WARPSYNC.ALL ;  /* 0x0000000000007948 */ /* 0x000fea0003800000 */
[C---:B------:R-:W-:Y:S01]  /*181e0*/  R2UR UR4, R2.reuse ;  /* 0x00000000020472ca */ /* 0x040fe200000e0000 */
[----:B------:R-:W-:Y:S01]  /*181f0*/  WARPGROUP.ARRIVE ;  /* 0x00000000000079c5 */ /* 0x000fe20000000000 */
[----:B------:R-:W-:Y:S01]  /*18200*/  R2UR UR5, R3 ;  /* 0x00000000030572ca */ /* 0x000fe200000e0000 */
[----:B------:R-:W-:Y:S01]  /*18210*/  VIADD R14, R2, 0x2 ;  /* 0x00000002020e7836 */ /* 0x000fe20000000000 */
[C---:B------:R-:W-:Y:S01]  /*18220*/  R2UR UR6, R8.reuse ;  /* 0x00000000080672ca */ /* 0x040fe200000e0000 */
[----:B------:R-:W-:Y:S01]  /*18230*/  VIADD R12, R8, 0x40 ;  /* 0x00000040080c7836 */ /* 0x000fe20000000000 */
[----:B------:R-:W-:Y:S01]  /*18240*/  R2UR UR7, R9 ;  /* 0x00000000090772ca */ /* 0x000fe200000e0000 */
[----:B------:R-:W-:-:S02]  /*18250*/  IMAD.MOV.U32 R15, RZ, RZ, 0x40000040 ;  /* 0x40000040ff0f7424 */ /* 0x000fc400078e00ff */
[----:B------:R-:W-:Y:S02]  /*18260*/  IMAD.MOV.U32 R13, RZ, RZ, -0x7fffffe0 ;  /* 0x80000020ff0d7424 */ /* 0x000fe400078e00ff */
[----:B------:R-:W-:Y:S02]  /*18270*/  IMAD.MOV.U32 R3, RZ, RZ, 0x40000040 ;  /* 0x40000040ff037424 */ /* 0x000fe400078e00ff */
[----:B------:R-:W-:Y:S02]  /*18280*/  IMAD.MOV.U32 R9, RZ, RZ, -0x7fffffe0 ;  /* 0x80000020ff097424 */ /* 0x000fe400078e00ff */
[----:B------:R-:W-:Y:S02]  /*18290*/  VIADD R16, R16, 0x1 ;  /* 0x0000000110107836 */ /* 0x000fe40000000000 */
[----:B------:R-:W-:Y:S02]  /*182a0*/  IMAD.MOV.U32 R20, RZ, RZ, -0x800000 ;  /* 0xff800000ff147424 */ /* 0x000fe400078e00ff */
[----:B------:R-:W-:Y:S01]  /*182b0*/  HGMMA.64x96x16.F32.BF16 R88, gdesc[UR4].tnspB, R88, gsb0 ;  /* 0x41600000045879f0 */ /* 0x000fe20008001858 */
[----:B------:R-:W-:Y:S01]  /*182c0*/  R2UR UR4, R14 ;  /* 0x000000000e0472ca */ /* 0x000fe200000e0000 */
[----:B------:R-:W-:Y:S01]  /*182d0*/  VIADD R14, R2, 0x4 ;  /* 0x00000004020e7836 */ /* 0x000fe20000000000 */
[----:B------:R-:W-:Y:S01]  /*182e0*/  R2UR UR5, R15 ;  /* 0x000000000f0572ca */ /* 0x000fe200000e0000 */
[----:B------:R-:W-:Y:S01]  /*182f0*/  IMAD.MOV.U32 R15, RZ, RZ, 0x40000040 ;  /* 0x40000040ff0f7424 */ /* 0x000fe200078e00ff */
[----:B------:R-:W-:Y:S01]  /*18300*/  R2UR UR6, R12 ;  /* 0x000000000c0672ca */ /* 0x000fe200000e0000 */
[----:B------:R-:W-:Y:S01]  /*18310*/  VIADD R12, R8, 0x80 ;  /* 0x00000080080c7836 */ /* 0x000fe20000000000 */
[----:B------:R-:W-:Y:S01]  /*18320*/  R2UR UR7, R13 ;  /* 0x000000000d0772ca */ /* 0x000fe200000e0000 */
[----:B------:R-:W-:Y:S01]  /*18330*/  IMAD.MOV.U32 R13, RZ, RZ, -0x7fffffe0 ;  /* 0x80000020ff0d7424 */ /* 0x000fe200078e00ff */
[----:B------:R-:W-:-:S04]  /*18340*/  ISETP.NE.AND P2, PT, R16, 0x2, PT ;  /* 0x000000021000780c */ /* 0x000fc80003f45270 */
[----:B------:R-:W-:Y:S01]  /*18350*/  SEL R16, R16, RZ, P2 ;  /* 0x000000ff10107207 */ /* 0x000fe20001000000 */
[----:B------:R-:W-:Y:S02]  /*18360*/  WARPGROUP.DEPBAR.LE gsb0, 0x0 ;  /* 0x00008000000079c5 */ /* 0x000fe40000010000 */
[----:B------:R-:W-:-:S06]  /*18370*/  WARPGROUP.ARRIVE ;  /* 0x00000000000079c5 */ /* 0x000fcc0000000000 */
        /* <DEDUP_REMOVED lines=19> */
[----:B------:R-:W-:Y:S02]  /*184b0*/  IMAD.MOV.U32 R13, RZ, RZ, -0x7fffffe0 ;  /* 0x80000020ff0d7424 */ /* 0x000fe400078e00ff */
[----:B--2---:R-:W-:-:S05]  /*184c0*/  VIADD R21, R21, 0x1 ;  /* 0x0000000115157836 */ /* 0x004fca0000000000 */
[----:B------:R-:W-:Y:S01]  /*184d0*/  STL [R1+0x5c], R21 ;  /* 0x00005c1501007387 */ /* 0x000fe20000100800 */
        /* <DEDUP_REMOVED lines=35> */
[----:B------:R-:W-:Y:S01]  /*18710*/  R2UR UR5, R3 ;  /* 0x00000000030572ca */ /* 0x000fe200000e0000 */
[----:B------:R-:W2:Y:S01]  /*18720*/  SHFL.BFLY PT, R2, R5, 0x2, 0x1f ;  /* 0x0c401f0005027f89 */ /* 0x000ea200000e0000 */
[----:B------:R-:W-:Y:S02]  /*18730*/  R2UR UR6, R8 ;  /* 0x00000000080672ca */ /* 0x000fe400000e0000 */
[----:B------:R-:W-:Y:S01]  /*18740*/  R2UR UR7, R9 ;  /* 0x00000000090772ca */ /* 0x000fe200000e0000 */
[----:B------:R-:W0:Y:S01]  /*18750*/  SHFL.BFLY PT, R3, R4, 0x2, 0x1f ;  /* 0x0c401f0004037f89 */ /* 0x000e2200000e0000 */
[----:B--2---:R-:W-:Y:S01]  /*18760*/  FADD.FTZ R2, R2, R5 ;  /* 0x0000000502027221 */ /* 0x004fe20000010000 */
[----:B------:R-:W-:-:S02]  /*18770*/  IMAD.U32 R5, RZ, RZ, UR39 ;  /* 0x00000027ff057e24 */ /* 0x000fc4000f8e00ff */
[----:B01----:R-:W-:Y:S01]  /*18780*/  FADD.FTZ R7, R3, R4 ;  /* 0x0000000403077221 */ /* 0x003fe20000010000 */
[----:B------:R-:W-:Y:S01]  /*18790*/  IMAD.MOV.U32 R4, RZ, RZ, RZ ;  /* 0x000000ffff047224 */ /* 0x000fe200078e00ff */
[----:B------:R-:W0:Y:S04]  /*187a0*/  SHFL.BFLY PT, R3, R2, 0x1, 0x1f ;  /* 0x0c201f0002037f89 */ /* 0x000e2800000e0000 */
[----:B------:R-:W1:Y:S01]  /*187b0*/  SHFL.BFLY PT, R8, R7, 0x1, 0x1f ;  /* 0x0c201f0007087f89 */ /* 0x000e6200000e0000 */
[----:B0-----:R-:W-:Y:S01]  /*187c0*/  FADD.FTZ R11, R2, R3 ;  /* 0x00000003020b7221 */ /* 0x001fe20000010000 */
[----:B------:R-:W-:Y:S01]  /*187d0*/  IMAD.MOV.U32 R2, RZ, RZ, RZ ;  /* 0x000000ffff027224 */ /* 0x000fe200078e00ff */
[----:B------:R-:W-:Y:S01]  /*187e0*/  SEL R3, RZ, 0x1, P2 ;  /* 0x00000001ff037807 */ /* 0x000fe20001000000 */
[----:B-1----:R-:W-:-:S02]  /*187f0*/  FADD.FTZ R12, R7, R8 ;  /* 0x00000008070c7221 */ /* 0x002fc40000010000 */
[----:B------:R-:W-:Y:S01]  /*18800*/  FSETP.NE.FTZ.AND P0, PT, R11, RZ, PT ;  /* 0x000000ff0b00720b */ /* 0x000fe20003f15000 */
[----:B------:R-:W-:Y:S01]  /*18810*/  @!P1 VIADD R7, R10, 0x2d860 ;  /* 0x0002d8600a079836 */ /* 0x000fe20000000000 */
[----:B------:R-:W-:Y:S01]  /*18820*/  LOP3.LUT R18, R18, R3, RZ, 0x3c, !PT ;  /* 0x0000000312127212 */ /* 0x000fe200078e3cff */
[----:B------:R-:W-:Y:S01]  /*18830*/  IMAD.U32 R10, RZ, RZ, UR39 ;  /* 0x00000027ff0a7e24 */ /* 0x000fe2000f8e00ff */
[----:B------:R-:W-:Y:S01]  /*18840*/  FSETP.NE.FTZ.AND P3, PT, R12, RZ, PT ;  /* 0x000000ff0c00720b */ /* 0x000fe20003f75000 */
[----:B------:R-:W-:Y:S01]  /*18850*/  IMAD.MOV.U32 R3, RZ, RZ, -0x800000 ;  /* 0xff800000ff037424 */ /* 0x000fe200078e00ff */
[----:B------:R-:W-:-:S07]  /*18860*/  @!P1 PRMT R7, RZ, 0x654, R7 ;  /* 0x00000654ff079816 */ /* 0x000fce0000000007 */
        /* <DEDUP_REMOVED lines=9> */
[----:B-1----:R-:W-:Y:S01]  /*18900*/  @P3 FMUL.FTZ R9, R9, 0.69314718246459960938 ;  /* 0x3f31721809093820 */ /* 0x002fe20000410000 */
[----:B------:R-:W-:Y:S02]  /*18910*/  WARPGROUP.DEPBAR.LE gsb0, 0x0 ;  /* 0x00008000000079c5 */ /* 0x000fe40000010000 */
[----:B------:R-:W-:Y:S01]  /*18920*/  WARPGROUP.ARRIVE ;  /* 0x00000000000079c5 */ /* 0x000fe20000000000 */
[----:B------:R-:W-:-:S05]  /*18930*/  @P3 FFMA.FTZ R20, R10, R6, R9 ;  /* 0x000000060a143223 */ /* 0x000fca0000010009 */
[----:B------:R-:W-:Y:S03]  /*18940*/  HGMMA.64x96x16.F32.BF16 R88, gdesc[UR4].tnspB, R88, gsb0 ;  /* 0x41600000045879f0 */ /* 0x000fe60008001858 */
        /* <DEDUP_REMOVED lines=50> */
.L_x_11372:
[----:B------:R-:W0:Y:S01]  /*18c70*/  S2R R2, SR_TID.X ;  /* 0x0000000000027919 */ /* 0x000e220000002100 */
[----:B------:R-:W-:Y:S05]  /*18c80*/  WARPSYNC.ALL ;  /* 0x0000000000007948 */ /* 0x000fea0003800000 */
[----:B------:R-:W1:Y:S08]  /*18c90*/  S2UR UR5, SR_CgaCtaId ;  /* 0x00000000000579c3 */ /* 0x000e700000008800 */
[----:B------:R-:W-:Y:S06]  /*18ca0*/  BAR.SYNC.DEFER_BLOCKING 0x5, 0x200 ;  /* 0x0148000000007b1d */ /* 0x000fec0000010000 */
[----:B------:R-:W-:Y:S01]  /*18cb0*/  UMOV UR4, 0x400 ;  /* 0x0000040000047882 */ /* 0x000fe20000000000 */
[----:B------:R-:W-:Y:S01]  /*18cc0*/  BSSY B0, `(.L_x_11482) ;  /* 0x00001c5000007945 */ /* 0x000fe20003800000 */
[----:B-1----:R-:W-:Y:S01]  /*18cd0*/  ULEA UR4, UR5, UR4, 0x18 ;  /* 0x0000000405047291 */ /* 0x002fe2000f8ec03f */
[----:B0-----:R-:W-:-:S05]  /*18ce0*/  VIADD R48, R2, 0xffffff80 ;  /* 0xffffff8002307836 */ /* 0x001fca0000000000 */
[----:B------:R-:W-:Y:S01]  /*18cf0*/  IMAD.U32 R2, RZ, RZ, UR4 ;  /* 0x00000004ff027e24 */ /* 0x000fe2000f8e00ff */
[----:B------:R-:W-:-:S04]  /*18d00*/  SHF.R.S32.HI R4, RZ, 0x1f, R48 ;  /* 0x0000001fff047819 */ /* 0x000fc80000011430 */
[----:B------:R-:W-:Y:S01]  /*18d10*/  LEA.HI R4, R4, R48, RZ, 0x2 ;  /* 0x0000003004047211 */ /* 0x000fe200078f10ff */
[----:B------:R0:W1:Y:S03]  /*18d20*/  LDS.128 R72, [R2+0x2d8d0] ;  /* 0x02d8d00002487984 */ /* 0x0000660000000c00 */
[----:B------:R-:W-:-:S05]  /*18d30*/  LOP3.LUT R4, R4, 0xfffffffc, RZ, 0xc0, !PT ;  /* 0xfffffffc04047812 */ /* 0x000fca00078ec0ff */
[----:B------:R-:W-:-:S04]  /*18d40*/  IMAD.IADD R37, R48, 0x1, -R4 ;  /* 0x0000000130257824 */ /* 0x000fc800078e0a04 */
[----:B------:R-:W-:-:S04]  /*18d50*/  IMAD.SHL.U32 R21, R37, 0x8, RZ ;  /* 0x0000000825157824 */ /* 0x000fc800078e00ff */
[C---:B------:R-:W-:Y:S02]  /*18d60*/  VIADD R22, R21.reuse, 0x20 ;  /* 0x0000002015167836 */ /* 0x040fe40000000000 */
[----:B------:R-:W-:Y:S01]  /*18d70*/  VIADD R36, R21, 0x40 ;  /* 0x0000004015247836 */ /* 0x000fe20000000000 */
[----:B------:R-:W-:Y:S06]  /*18d80*/  BAR.ARV 0x4, 0x200 ;  /* 0x0108000000007b1d */ /* 0x000fec0000002000 */
[----:B0-----:R-:W-:Y:S05]  /*18d90*/  @P0 BRA `(.L_x_11483) ;  /* 0x00000010005c0947 */ /* 0x001fea0003800000 */
[----:B------:R-:W2:Y:S04]  /*18da0*/  LDL R8, [R1+0x68] ;  /* 0x0000680001087983 */ /* 0x000ea80000100800 */
[----:B------:R-:W3:Y:S01]  /*18db0*/  LDL R42, [R1+0x58] ;  /* 0x00005800012a7983 */ /* 0x000ee20000100800 */
[----:B------:R-:W0:Y:S01]  /*18dc0*/  S2R R5, SR_SWINHI ;  /* 0x0000000000057919 */ /* 0x000e220000002f00 */
[----:B------:R-:W-:Y:S05]  /*18dd0*/  WARPSYNC.ALL ;  /* 0x0000000000007948 */ /* 0x000fea0003800000 */
[----:B------:R-:W-:Y:S01]  /*18de0*/  ULDC.64 UR4, c[0x0][0xc00] ;  /* 0x0003000000047ab9 */ /* 0x000fe20000000a00 */
[----:B------:R-:W-:-:S02]  /*18df0*/  MOV R28, R2 ;  /* 0x00000002001c7202 */ /* 0x000fc40000000f00 */
[----:B0-----:R-:W-:Y:S02]  /*18e00*/  MOV R29, R5 ;  /* 0x00000005001d7202 */ /* 0x001fe40000000f00 */
        /* <DEDUP_REMOVED lines=8> */
[----:B------:R-:W-:Y:S02]  /*18e90*/  SHF.R.U64 R9, R9, 0x3, RZ ;  /* 0x0000000309097819 */ /* 0x000fe400000012ff */
[----:B------:R-:W-:Y:S02]  /*18ea0*/  LOP3.LUT R8, R31, 0x180, RZ, 0xc0, !PT ;  /* 0x000001801f087812 */ /* 0x000fe400078ec0ff */
[----:B------:R-:W-:-:S02]  /*18eb0*/  IADD3 R35, P3, R4, 0x3000, RZ ;  /* 0x0000300004237810 */ /* 0x000fc40007f7e0ff */
[C---:B------:R-:W-:Y:S02]  /*18ec0*/  IADD3 R39, P2, R4.reuse, 0x3020, RZ ;  /* 0x0000302004277810 */ /* 0x040fe40007f5e0ff */
[----:B------:R-:W-:Y:S02]  /*18ed0*/  IADD3 R41, P1, R4, 0x6000, RZ ;  /* 0x0000600004297810 */ /* 0x000fe40007f3e0ff */
[----:B------:R-:W-:Y:S01]  /*18ee0*/  LOP3.LUT R4, R9, R4, RZ, 0x3c, !PT ;  /* 0x0000000409047212 */ /* 0x000fe200078e3cff */
[----:B------:R-:W-:Y:S01]  /*18ef0*/  IMAD.X R9, RZ, RZ, R5, P0 ;  /* 0x000000ffff097224 */ /* 0x000fe200000e0605 */
[----:B------:R-:W-:Y:S02]  /*18f00*/  SHF.R.U64 R8, R8, 0x3, RZ ;  /* 0x0000000308087819 */ /* 0x000fe400000012ff */
[----:B------:R-:W-:Y:S02]  /*18f10*/  ISETP.NE.U32.AND P0, PT, RZ, UR4, PT ;  /* 0x00000004ff007c0c */ /* 0x000fe4000bf05070 */
[----:B------:R-:W-:-:S02]  /*18f20*/  LOP3.LUT R10, R8, R31, RZ, 0x3c, !PT ;  /* 0x0000001f080a7212 */ /* 0x000fc400078e3cff */
[----:B------:R-:W-:Y:S02]  /*18f30*/  LOP3.LUT R8, R35, 0x180, RZ, 0xc0, !PT ;  /* 0x0000018023087812 */ /* 0x000fe400078ec0ff */
[----:B------:R-:W-:Y:S02]  /*18f40*/  LOP3.LUT R14, R39, 0x180, RZ, 0xc0, !PT ;  /* 0x00000180270e7812 */ /* 0x000fe400078ec0ff */
[----:B------:R-:W-:Y:S02]  /*18f50*/  LOP3.LUT R24, R41, 0x180, RZ, 0xc0, !PT ;  /* 0x0000018029187812 */ /* 0x000fe400078ec0ff */
[----:B------:R-:W-:Y:S01]  /*18f60*/  ISETP.NE.AND.EX P0, PT, RZ, UR5, PT, P0 ;  /* 0x00000005ff007c0c */ /* 0x000fe2000bf05300 */
[----:B------:R-:W-:Y:S01]  /*18f70*/  ULDC.64 UR4, c[0x0][0xc08] ;  /* 0x0003020000047ab9 */ /* 0x000fe20000000a00 */
[----:B------:R-:W-:Y:S01]  /*18f80*/  LOP3.LUT R31, R32, 0x180, RZ, 0xc0, !PT ;  /* 0x00000180201f7812 */ /* 0x000fe200078ec0ff */
[----:B------:R-:W-:Y:S01]  /*18f90*/  IMAD.X R15, RZ, RZ, R5, P2 ;  /* 0x000000ffff0f7224 */ /* 0x000fe200010e0605 */
[----:B------:R-:W-:-:S02]  /*18fa0*/  ISETP.NE.U32.AND P2, PT, RZ, UR4, PT ;  /* 0x00000004ff007c0c */ /* 0x000fc4000bf45070 */
[----:B------:R-:W-:Y:S02]  /*18fb0*/  SHF.R.U64 R8, R8, 0x3, RZ ;  /* 0x0000000308087819 */ /* 0x000fe400000012ff */
[----:B------:R-:W-:Y:S02]  /*18fc0*/  SHF.R.U64 R14, R14, 0x3, RZ ;  /* 0x000000030e0e7819 */ /* 0x000fe400000012ff */
[----:B------:R-:W-:Y:S02]  /*18fd0*/  SHF.R.U64 R24, R24, 0x3, RZ ;  /* 0x0000000318187819 */ /* 0x000fe400000012ff */
[----:B------:R-:W-:Y:S01]  /*18fe0*/  SHF.R.U64 R31, R31, 0x3, RZ ;  /* 0x000000031f1f7819 */ /* 0x000fe200000012ff */
[--C-:B------:R-:W-:Y:S01]  /*18ff0*/  IMAD.X R13, RZ, RZ, R5.reuse, P3 ;  /* 0x000000ffff0d7224 */ /* 0x100fe200018e0605 */
[----:B------:R-:W-:Y:S01]  /*19000*/  ISETP.NE.AND.EX P2, PT, RZ, UR5, PT, P2 ;  /* 0x00000005ff007c0c */ /* 0x000fe2000bf45320 */
[--C-:B------:R-:W-:Y:S01]  /*19010*/  IMAD.X R25, RZ, RZ, R5.reuse, P1 ;  /* 0x000000ffff197224 */ /* 0x100fe200008e0605 */
[----:B------:R-:W-:Y:S01]  /*19020*/  LOP3.LUT R12, R8, R35, RZ, 0x3c, !PT ;  /* 0x00000023080c7212 */ /* 0x000fe200078e3cff */
[----:B------:R-:W-:Y:S01]  /*19030*/  IMAD.X R11, RZ, RZ, R5, P4 ;  /* 0x000000ffff0b7224 */ /* 0x000fe200020e0605 */
[----:B------:R-:W-:-:S02]  /*19040*/  LOP3.LUT R14, R14, R39, RZ, 0x3c, !PT ;  /* 0x000000270e0e7212 */ /* 0x000fc400078e3cff */
[----:B------:R-:W-:Y:S02]  /*19050*/  LOP3.LUT R24, R24, R41, RZ, 0x3c, !PT ;  /* 0x0000002918187212 */ /* 0x000fe400078e3cff */
[----:B------:R-:W-:Y:S02]  /*19060*/  LOP3.LUT R8, R31, R32, RZ, 0x3c, !PT ;  /* 0x000000201f087212 */ /* 0x000fe400078e3cff */
[----:B------:R-:W-:Y:S01]  /*19070*/  MOV R32, R4 ;  /* 0x0000000400207202 */ /* 0x000fe20000000f00 */
[----:B------:R-:W3:Y:S01]  /*19080*/  LDC.64 R30, c[0x0][0xc00] ;  /* 0x00030000ff1e7b82 */ /* 0x000ee20000000a00 */
[----:B------:R-:W-:Y:S02]  /*19090*/  F2FP.BF16.F32.PACK_AB R4, R89, R0 ;  /* 0x000000005904723e */ /* 0x000fe400000010ff */
[----:B------:R-:W-:Y:S02]  /*190a0*/  F2FP.BF16.F32.PACK_AB R5, R91, R90 ;  /* 0x0000005a5b05723e */ /* 0x000fe400000010ff */
[----:B------:R-:W-:-:S02]  /*190b0*/  MOV R0, R12 ;  /* 0x0000000c00007202 */ /* 0x000fc40000000f00 */
[----:B------:R-:W-:Y:S02]  /*190c0*/  MOV R35, R14 ;  /* 0x0000000e00237202 */ /* 0x000fe40000000f00 */
[----:B------:R-:W-:Y:S02]  /*190d0*/  MOV R34, R24 ;  /* 0x0000001800227202 */ /* 0x000fe40000000f00 */
[----:B------:R-:W-:Y:S02]  /*190e0*/  MOV R38, R10 ;  /* 0x0000000a00267202 */ /* 0x000fe40000000f00 */
[----:B------:R-:W-:Y:S02]  /*190f0*/  F2FP.BF16.F32.PACK_AB R12, R97, R96 ;  /* 0x00000060610c723e */ /* 0x000fe400000010ff */
[----:B------:R-:W-:Y:S02]  /*19100*/  F2FP.BF16.F32.PACK_AB R13, R99, R98 ;  /* 0x00000062630d723e */ /* 0x000fe400000010ff */
[----:B------:R-:W-:-:S02]  /*19110*/  F2FP.BF16.F32.PACK_AB R14, R101, R100 ;  /* 0x00000064650e723e */ /* 0x000fc400000010ff */
[----:B------:R-:W-:Y:S02]  /*19120*/  F2FP.BF16.F32.PACK_AB R15, R103, R102 ;  /* 0x00000066670f723e */ /* 0x000fe400000010ff */
[----:B------:R-:W-:Y:S02]  /*19130*/  F2FP.BF16.F32.PACK_AB R24, R27, R104 ;  /* 0x000000681b18723e */ /* 0x000fe400000010ff */
[----:B------:R-:W-:Y:S02]  /*19140*/  F2FP.BF16.F32.PACK_AB R25, R107, R106 ;  /* 0x0000006a6b19723e */ /* 0x000fe400000010ff */
[----:B------:R-:W-:Y:S01]  /*19150*/  F2FP.BF16.F32.PACK_AB R27, R111, R110 ;  /* 0x0000006e6f1b723e */ /* 0x000fe200000010ff */
[----:B------:R0:W-:Y:S01]  /*19160*/  STSM.16.M88.4 [R32], R4 ;  /* 0x0000000420007844 */ /* 0x0001e20000000200 */
[----:B------:R-:W-:Y:S02]  /*19170*/  F2FP.BF16.F32.PACK_AB R10, R125, R124 ;  /* 0x0000007c7d0a723e */ /* 0x000fe400000010ff */
[----:B------:R-:W-:Y:S01]  /*19180*/  F2FP.BF16.F32.PACK_AB R11, R127, R126 ;  /* 0x0000007e7f0b723e */ /* 0x000fe200000010ff */
[----:B------:R-:W-:Y:S04]  /*19190*/  STSM.16.M88.4 [R38], R12 ;  /* 0x0000000c26007844 */ /* 0x000fe80000000200 */
[----:B------:R2:W-:Y:S01]  /*191a0*/  STSM.16.M88.4 [R0], R24 ;  /* 0x0000001800007844 */ /* 0x0005e20000000200 */
[----:B0-----:R-:W-:-:S02]  /*191b0*/  MOV R32, R8 ;  /* 0x0000000800207202 */ /* 0x001fc40000000f00 */
[----:B------:R-:W-:Y:S02]  /*191c0*/  F2FP.BF16.F32.PACK_AB R4, R33, R112 ;  /* 0x000000702104723e */ /* 0x000fe400000010ff */
[----:B------:R-:W-:Y:S02]  /*191d0*/  F2FP.BF16.F32.PACK_AB R5, R115, R114 ;  /* 0x000000727305723e */ /* 0x000fe400000010ff */
[----:B------:R-:W-:Y:S02]  /*191e0*/  F2FP.BF16.F32.PACK_AB R6, R117, R116 ;  /* 0x000000747506723e */ /* 0x000fe400000010ff */
[----:B------:R-:W-:Y:S01]  /*191f0*/  F2FP.BF16.F32.PACK_AB R7, R119, R118 ;  /* 0x000000767707723e */ /* 0x000fe200000010ff */
[----:B--2---:R-:W0:Y:S01]  /*19200*/  @P2 LDC.64 R24, c[0x0][0xc08] ;  /* 0x00030200ff182b82 */ /* 0x004e220000000a00 */
[----:B------:R-:W-:Y:S02]  /*19210*/  F2FP.BF16.F32.PACK_AB R8, R121, R120 ;  /* 0x000000787908723e */ /* 0x000fe400000010ff */
[----:B------:R-:W-:-:S02]  /*19220*/  F2FP.BF16.F32.PACK_AB R9, R123, R122 ;  /* 0x0000007a7b09723e */ /* 0x000fc400000010ff */
[----:B------:R-:W-:Y:S02]  /*19230*/  F2FP.BF16.F32.PACK_AB R12, R129, R128 ;  /* 0x00000080810c723e */ /* 0x000fe400000010ff */
[----:B------:R-:W-:Y:S02]  /*19240*/  F2FP.BF16.F32.PACK_AB R13, R131, R130 ;  /* 0x00000082830d723e */ /* 0x000fe400000010ff */
[----:B------:R-:W-:Y:S02]  /*19250*/  F2FP.BF16.F32.PACK_AB R14, R133, R132 ;  /* 0x00000084850e723e */ /* 0x000fe400000010ff */
[----:B------:R-:W-:Y:S01]  /*19260*/  F2FP.BF16.F32.PACK_AB R15, R135, R134 ;  /* 0x00000086870f723e */ /* 0x000fe200000010ff */
[----:B------:R2:W-:Y:S01]  /*19270*/  STSM.16.M88.4 [R35], R4 ;  /* 0x0000000423007844 */ /* 0x0005e20000000200 */
[----:B------:R-:W-:Y:S01]  /*19280*/  ULDC UR4, c[0x0][0xa88] ;  /* 0x0002a20000047ab9 */ /* 0x000fe20000000800 */
[----:B------:R-:W-:Y:S01]  /*19290*/  IMAD.MOV.U32 R38, RZ, RZ, RZ ;  /* 0x000000ffff267224 */ /* 0x000fe200078e00ff */
[----:B------:R-:W4:Y:S01]  /*192a0*/  LDC R0, c[0x0][0xbe8] ;  /* 0x0002fa00ff007b82 */ /* 0x000f220000000800 */
[----:B------:R1:W-:Y:S04]  /*192b0*/  STSM.16.M88.4 [R34], R8 ;  /* 0x0000000822007844 */ /* 0x0003e80000000200 */
[----:B------:R0:W-:Y:S01]  /*192c0*/  STSM.16.M88.4 [R32], R12 ;  /* 0x0000000c20007844 */ /* 0x0001e20000000200 */
[----:B---3--:R-:W-:-:S02]  /*192d0*/  IMAD.WIDE R30, R42, 0x4, R30 ;  /* 0x000000042a1e7825 */ /* 0x008fc400078e021e */
[----:B------:R-:W-:Y:S02]  /*192e0*/  BAR.SYNC.DEFER_BLOCKING 0x1, 0x180 ;  /* 0x0046000000007b1d */ /* 0x000fe40000010000 */
[----:B--2---:R-:W-:Y:S02]  /*192f0*/  IMAD.U32 R7, RZ, RZ, UR4 ;  /* 0x00000004ff077e24 */ /* 0x004fe4000f8e00ff */
[----:B0-----:R-:W-:Y:S02]  /*19300*/  @P2 IMAD.WIDE R4, R42, 0x4, R24 ;  /* 0x000000042a042825 */ /* 0x001fe400078e0218 */
[----:B------:R0:W5:Y:S04]  /*19310*/  @P0 LDG.E R38, desc[UR40][R30.64] ;  /* 0x000000281e260981 */ /* 0x000168000c1e1900 */
[----:B------:R0:W5:Y:S01]  /*19320*/  @P2 LDG.E R7, desc[UR40][R4.64] ;  /* 0x0000002804072981 */ /* 0x000162000c1e1900 */
[----:B----4-:R-:W-:-:S13]  /*19330*/  ISETP.NE.AND P1, PT, R0, 0x1, PT ;  /* 0x000000010000780c */ /* 0x010fda0003f25270 */
[----:B------:R-:W2:Y:S08]  /*19340*/  @P1 LDC R6, c[0x0][0xbec] ;  /* 0x0002fb00ff061b82 */ /* 0x000eb00000000800 */
[----:B-1----:R-:W1:Y:S01]  /*19350*/  @P1 LDC R11, c[0x0][0xbf0] ;  /* 0x0002fc00ff0b1b82 */ /* 0x002e620000000800 */
[----:B0-----:R-:W-:Y:S05]  /*19360*/  @P2 BRA `(.L_x_11484) ;  /* 0x0000000000102947 */ /* 0x001fea0003800000 */
[----:B------:R-:W-:Y:S05]  /*19370*/  @!P0 BRA `(.L_x_11484) ;  /* 0x00000000000c8947 */ /* 0x000fea0003800000 */
[----:B------:R-:W3:Y:S04]  /*19380*/  LDG.E R4, desc[UR40][R30.64] ;  /* 0x000000281e047981 */ /* 0x000ee8000c1e1900 */
[----:B-----5:R-:W3:Y:S02]  /*19390*/  LDG.E R7, desc[UR40][R30.64+0x4] ;  /* 0x000004281e077981 */ /* 0x020ee4000c1e1900 */
[----:B---3--:R-:W-:-:S07]  /*193a0*/  IMAD.IADD R7, R7, 0x1, -R4 ;  /* 0x0000000107077824 */ /* 0x008fce00078e0a04 */
.L_x_11484:
[----:B------:R-:W3:Y:S01]  /*193b0*/  LDL R4, [R1+0x44] ;  /* 0x0000440001047983 */ /* 0x000ee20000100800 */
[----:B------:R-:W-:Y:S01]  /*193c0*/  ULDC.64 UR4, c[0x0][0xb90] ;  /* 0x0002e40000047ab9 */ /* 0x000fe20000000a00 */
[----:B------:R-:W0:Y:S01]  /*193d0*/  S2R R5, SR_TID.X ;  /* 0x0000000000057919 */ /* 0x000e220000002100 */
[----:B-----5:R-:W-:Y:S01]  /*193e0*/  SHF.R.S32.HI R39, RZ, 0x1f, R38 ;  /* 0x0000001fff277819 */ /* 0x020fe20000011426 */
[----:B------:R-:W4:Y:S01]  /*193f0*/  @P1 LDC R49, c[0x0][0xbec] ;  /* 0x0002fb00ff311b82 */ /* 0x000f220000000800 */
[----:B------:R-:W2:Y:S04]  /*19400*/  LDL.LU R51, [R1+0x54] ;  /* 0x0000540001337983 */ /* 0x000ea80000300800 */
[----:B------:R-:W3:Y:S01]  /*19410*/  LDL.LU R50, [R1+0x1c] ;  /* 0x00001c0001327983 */ /* 0x000ee20000300800 */
[----:B------:R-:W-:-:S02]  /*19420*/  SHF.R.S32.HI R40, RZ, 0x1f, R42 ;  /* 0x0000001fff287819 */ /* 0x000fc4000001142a */
[----:B------:R-:W-:Y:S01]  /*19430*/  SEL R41, R42, RZ, !P0 ;  /* 0x000000ff2a297207 */ /* 0x000fe20004000000 */
[----:B------:R-:W4:Y:S01]  /*19440*/  LDL R10, [R1+0x64] ;  /* 0x00006400010a7983 */ /* 0x000f220000100800 */
[----:B------:R-:W-:Y:S01]  /*19450*/  SEL R40, R40, RZ, !P0 ;  /* 0x000000ff28287207 */ /* 0x000fe20004000000 */
[----:B0-----:R-:W-:-:S05]  /*19460*/  VIADD R24, R5, 0xffffff80 ;  /* 0xffffff8005187836 */ /* 0x001fca0000000000 */
[----:B------:R-:W-:-:S04]  /*19470*/  SHF.R.S32.HI R48, RZ, 0x1f, R24 ;  /* 0x0000001fff307819 */ /* 0x000fc80000011418 */
[----:B------:R-:W-:-:S04]  /*19480*/  LEA.HI R48, R48, R24, RZ, 0x2 ;  /* 0x0000001830307211 */ /* 0x000fc800078f10ff */
[----:B------:R-:W-:Y:S02]  /*19490*/  SHF.R.S32.HI R48, RZ, 0x2, R48 ;  /* 0x00000002ff307819 */ /* 0x000fe40000011430 */
[----:B------:R-:W-:-:S04]  /*194a0*/  SHF.R.S32.HI R14, RZ, 0x1f, R24 ;  /* 0x0000001fff0e7819 */ /* 0x000fc80000011418 */
[----:B------:R-:W-:-:S04]  /*194b0*/  LEA.HI R14, R14, R24, RZ, 0x7 ;  /* 0x000000180e0e7211 */ /* 0x000fc800078f38ff */
[----:B------:R-:W-:Y:S01]  /*194c0*/  LOP3.LUT R14, R14, 0xffffff80, RZ, 0xc0, !PT ;  /* 0xffffff800e0e7812 */ /* 0x000fe200078ec0ff */
[----:B------:R-:W-:-:S04]  /*194d0*/  IMAD R42, R7, R0, RZ ;  /* 0x00000000072a7224 */ /* 0x000fc800078e02ff */
[----:B------:R-:W-:Y:S02]  /*194e0*/  IMAD.IADD R14, R24, 0x1, -R14 ;  /* 0x00000001180e7824 */ /* 0x000fe400078e0a0e */
[----:B------:R-:W-:Y:S01]  /*194f0*/  IMAD R37, R37, 0x60, R48 ;  /* 0x0000006025257824 */ /* 0x000fe200078e0230 */
[----:B------:R-:W-:Y:S01]  /*19500*/  BSSY B1, `(.L_x_11485) ;  /* 0x000008d000017945 */ /* 0x000fe20003800000 */
[----:B--2---:R-:W-:Y:S01]  /*19510*/  SHF.R.S32.HI R43, RZ, 0x1f, R51 ;  /* 0x0000001fff2b7819 */ /* 0x004fe20000011433 */
[----:B---3--:R-:W-:-:S04]  /*19520*/  IMAD.IADD R15, R4, 0x1, R50 ;  /* 0x00000001040f7824 */ /* 0x008fc800078e0232 */
[----:B------:R-:W-:Y:S02]  /*19530*/  IMAD R4, R43, UR4, RZ ;  /* 0x000000042b047c24 */ /* 0x000fe4000f8e02ff */
[----:B------:R-:W-:-:S04]  /*19540*/  @P1 IMAD.HI.U32 R6, R15, R6, RZ ;  /* 0x000000060f061227 */ /* 0x000fc800078e00ff */
[----:B------:R-:W-:Y:S01]  /*19550*/  IMAD.MOV.U32 R9, RZ, RZ, R15 ;  /* 0x000000ffff097224 */ /* 0x000fe200078e000f */
[----:B-1----:R-:W-:Y:S01]  /*19560*/  @P1 SHF.R.U32.HI R9, RZ, R11, R6 ;  /* 0x0000000bff091219 */ /* 0x002fe20000011606 */
[C---:B------:R-:W-:Y:S02]  /*19570*/  IMAD R13, R51.reuse, UR5, R4 ;  /* 0x00000005330d7c24 */ /* 0x040fe4000f8e0204 */
[----:B------:R-:W-:Y:S01]  /*19580*/  IMAD.WIDE.U32 R4, R51, UR4, R38 ;  /* 0x0000000433047c25 */ /* 0x000fe2000f8e0026 */
[----:B------:R-:W-:-:S03]  /*19590*/  ULDC.64 UR4, c[0x0][0xb98] ;  /* 0x0002e60000047ab9 */ /* 0x000fc60000000a00 */
[----:B------:R-:W-:Y:S02]  /*195a0*/  IMAD R11, R48, 0x20, R21 ;  /* 0x00000020300b7824 */ /* 0x000fe400078e0215 */
[----:B------:R-:W-:Y:S02]  /*195b0*/  IMAD.IADD R5, R5, 0x1, R13 ;  /* 0x0000000105057824 */ /* 0x000fe400078e020d */
[----:B------:R-:W-:Y:S02]  /*195c0*/  IMAD.MOV R13, RZ, RZ, -R9 ;  /* 0x000000ffff0d7224 */ /* 0x000fe400078e0a09 */
[----:B------:R-:W-:-:S04]  /*195d0*/  IMAD.WIDE R28, R11, 0x2, R28 ;  /* 0x000000020b1c7825 */ /* 0x000fc800078e021c */
        /* <DEDUP_REMOVED lines=19> */
[----:B------:R-:W-:Y:S02]  /*19710*/  ULDC.64 UR4, c[0x0][0xaa0] ;  /* 0x0002a80000047ab9 */ /* 0x000fe40000000a00 */
[----:B------:R-:W0:Y:S01]  /*19720*/  SHFL.IDX PT, R45, R4, RZ, 0x1c1f ;  /* 0x001c1fff042d7589 */ /* 0x000e2200000e0000 */
[----:B------:R-:W-:Y:S01]  /*19730*/  SHF.R.U64 R8, R8, 0x3, RZ ;  /* 0x0000000308087819 */ /* 0x000fe200000012ff */
[----:B----4-:R-:W-:Y:S01]  /*19740*/  IMAD.IADD R5, R10, 0x1, R50 ;  /* 0x000000010a057824 */ /* 0x010fe200078e0232 */
[----:B------:R-:W-:Y:S02]  /*19750*/  LOP3.LUT P0, RZ, R14, 0x3, RZ, 0xc0, !PT ;  /* 0x000000030eff7812 */ /* 0x000fe4000780c0ff */
[----:B------:R-:W-:Y:S01]  /*19760*/  LOP3.LUT R8, R8, R9, RZ, 0x3c, !PT ;  /* 0x0000000908087212 */ /* 0x000fe200078e3cff */
[----:B------:R-:W-:Y:S01]  /*19770*/  IMAD.X R9, RZ, RZ, R29, P2 ;  /* 0x000000ffff097224 */ /* 0x000fe200010e061d */
[C---:B------:R-:W-:Y:S01]  /*19780*/  ISETP.GE.OR P2, PT, R5.reuse, R42, P0 ;  /* 0x0000002a0500720c */ /* 0x040fe20000746670 */
[----:B------:R-:W-:Y:S04]  /*19790*/  SHFL.IDX PT, R46, R6, 0x1, 0x1c1f ;  /* 0x003c1f00062e7f89 */ /* 0x000fe800000e0000 */
[----:B------:R-:W1:Y:S01]  /*197a0*/  SHFL.IDX PT, R47, R4, 0x1, 0x1c1f ;  /* 0x003c1f00042f7f89 */ /* 0x000e6200000e0000 */
[----:B------:R-:W-:Y:S01]  /*197b0*/  VIADD R5, R5, 0x8 ;  /* 0x0000000805057836 */ /* 0x000fe20000000000 */
[----:B------:R-:W-:Y:S01]  /*197c0*/  IADD3 R13, P3, R28, 0x3000, RZ ;  /* 0x000030001c0d7810 */ /* 0x000fe20007f7e0ff */
[----:B------:R-:W-:-:S03]  /*197d0*/  IMAD R39, R39, UR4, RZ ;  /* 0x0000000427277c24 */ /* 0x000fc6000f8e02ff */
[----:B------:R-:W-:Y:S02]  /*197e0*/  ISETP.GE.OR P0, PT, R5, R42, P0 ;  /* 0x0000002a0500720c */ /* 0x000fe40000706670 */
[----:B0-----:R0:W-:Y:S01]  /*197f0*/  @!P2 ST.E desc[UR40][R44.64], R3 ;  /* 0x000000032c00a985 */ /* 0x0011e2000c101928 */
[----:B------:R-:W-:Y:S01]  /*19800*/  LOP3.LUT R12, R13, 0x180, RZ, 0xc0, !PT ;  /* 0x000001800d0c7812 */ /* 0x000fe200078ec0ff */
[----:B0-----:R-:W0:Y:S01]  /*19810*/  @P1 LDC R45, c[0x0][0xbf0] ;  /* 0x0002fc00ff2d1b82 */ /* 0x001e220000000800 */
[----:B------:R-:W-:Y:S02]  /*19820*/  IMAD R3, R38, UR5, R39 ;  /* 0x0000000526037c24 */ /* 0x000fe4000f8e0227 */
[----:B------:R-:W-:Y:S01]  /*19830*/  SHF.R.U64 R12, R12, 0x3, RZ ;  /* 0x000000030c0c7819 */ /* 0x000fe200000012ff */
[----:B------:R-:W-:Y:S01]  /*19840*/  IMAD.WIDE.U32 R38, R38, UR4, RZ ;  /* 0x0000000426267c25 */ /* 0x000fe2000f8e00ff */
[----:B------:R-:W-:Y:S01]  /*19850*/  ULDC.64 UR4, c[0x0][0xae8] ;  /* 0x0002ba0000047ab9 */ /* 0x000fe20000000a00 */
[----:B------:R-:W-:-:S02]  /*19860*/  IADD3 R25, P5, R28, 0x4800, RZ ;  /* 0x000048001c197810 */ /* 0x000fc40007fbe0ff */
[----:B------:R-:W-:Y:S01]  /*19870*/  IMAD.IADD R44, R50, 0x1, R37 ;  /* 0x00000001322c7824 */ /* 0x000fe200078e0225 */
[----:B------:R-:W-:Y:S01]  /*19880*/  LOP3.LUT R12, R12, R13, RZ, 0x3c, !PT ;  /* 0x0000000d0c0c7212 */ /* 0x000fe200078e3cff */
[----:B------:R-:W-:Y:S01]  /*19890*/  IMAD.IADD R39, R39, 0x1, R3 ;  /* 0x0000000127277824 */ /* 0x000fe200078e0203 */
[C---:B------:R-:W-:Y:S01]  /*198a0*/  IADD3 R31, P4, R28.reuse, 0x6000, RZ ;  /* 0x000060001c1f7810 */ /* 0x040fe20007f9e0ff */
[----:B------:R-:W-:Y:S01]  /*198b0*/  IMAD R43, R43, UR4, RZ ;  /* 0x000000042b2b7c24 */ /* 0x000fe2000f8e02ff */
[----:B-1----:R1:W-:Y:S01]  /*198c0*/  @!P0 ST.E desc[UR40][R46.64], R20 ;  /* 0x000000142e008985 */ /* 0x0023e2000c101928 */
[----:B------:R-:W-:Y:S01]  /*198d0*/  IMAD.X R13, RZ, RZ, R29, P3 ;  /* 0x000000ffff0d7224 */ /* 0x000fe200018e061d */
[C---:B------:R-:W-:Y:S01]  /*198e0*/  IADD3 R7, P3, R28.reuse, 0x7800, RZ ;  /* 0x000078001c077810 */ /* 0x040fe20007f7e0ff */
[----:B------:R-:W-:Y:S01]  /*198f0*/  IMAD R43, R51, UR5, R43 ;  /* 0x00000005332b7c24 */ /* 0x000fe2000f8e022b */
[----:B------:R-:W-:Y:S01]  /*19900*/  LOP3.LUT R24, R25, 0x180, RZ, 0xc0, !PT ;  /* 0x0000018019187812 */ /* 0x000fe200078ec0ff */
[----:B------:R-:W-:Y:S01]  /*19910*/  IMAD.WIDE.U32 R38, R51, UR4, R38 ;  /* 0x0000000433267c25 */ /* 0x000fe2000f8e0026 */
[----:B------:R-:W-:Y:S01]  /*19920*/  LOP3.LUT R30, R31, 0x180, RZ, 0xc0, !PT ;  /* 0x000001801f1e7812 */ /* 0x000fe200078ec0ff */
[----:B------:R-:W-:Y:S01]  /*19930*/  ULDC.64 UR4, c[0x0][0xaf0] ;  /* 0x0002bc0000047ab9 */ /* 0x000fe20000000a00 */
[----:B------:R-:W-:Y:S01]  /*19940*/  LOP3.LUT R11, R28, 0x180, RZ, 0xc0, !PT ;  /* 0x000001801c0b7812 */ /* 0x000fe200078ec0ff */
[----:B------:R-:W-:-:S02]  /*19950*/  IMAD.MOV.U32 R3, RZ, RZ, R44 ;  /* 0x000000ffff037224 */ /* 0x000fc400078e002c */
[----:B-1----:R-:W-:Y:S01]  /*19960*/  @P1 IMAD.HI.U32 R20, R44, R49, RZ ;  /* 0x000000312c141227 */ /* 0x002fe200078e00ff */
[----:B------:R-:W-:Y:S01]  /*19970*/  LOP3.LUT R6, R7, 0x180, RZ, 0xc0, !PT ;  /* 0x0000018007067812 */ /* 0x000fe200078ec0ff */
[----:B------:R-:W5:Y:S01]  /*19980*/  LD.E.128 R12, desc[UR40][R12.64] ;  /* 0x000000280c0c7980 */ /* 0x000f62000c101d00 */
[----:B------:R-:W-:Y:S01]  /*19990*/  SHF.R.U64 R24, R24, 0x3, RZ ;  /* 0x0000000318187819 */ /* 0x000fe200000012ff */
[----:B------:R-:W-:Y:S01]  /*199a0*/  IMAD.IADD R39, R39, 0x1, R43 ;  /* 0x0000000127277824 */ /* 0x000fe200078e022b */
[----:B0-----:R-:W-:Y:S01]  /*199b0*/  @P1 SHF.R.U32.HI R3, RZ, R45, R20 ;  /* 0x0000002dff031219 */ /* 0x001fe20000011614 */
[----:B------:R-:W-:Y:S01]  /*199c0*/  IMAD R40, R40, UR4, RZ ;  /* 0x0000000428287c24 */ /* 0x000fe2000f8e02ff */
[----:B------:R-:W-:Y:S02]  /*199d0*/  SHF.R.U64 R30, R30, 0x3, RZ ;  /* 0x000000031e1e7819 */ /* 0x000fe400000012ff */
[----:B------:R-:W-:Y:S02]  /*199e0*/  SHF.R.U64 R11, R11, 0x3, RZ ;  /* 0x000000030b0b7819 */ /* 0x000fe400000012ff */
[----:B------:R-:W-:Y:S01]  /*199f0*/  SHF.R.U64 R6, R6, 0x3, RZ ;  /* 0x0000000306067819 */ /* 0x000fe200000012ff */
[C---:B------:R-:W-:Y:S01]  /*19a00*/  IMAD R37, R41.reuse, UR5, R40 ;  /* 0x0000000529257c24 */ /* 0x040fe2000f8e0228 */
[----:B------:R-:W-:Y:S01]  /*19a10*/  LOP3.LUT R24, R24, R25, RZ, 0x3c, !PT ;  /* 0x0000001918187212 */ /* 0x000fe200078e3cff */
[----:B------:R-:W-:Y:S01]  /*19a20*/  IMAD.WIDE.U32 R38, R41, UR4, R38 ;  /* 0x0000000429267c25 */ /* 0x000fe2000f8e0026 */
[----:B------:R-:W-:Y:S01]  /*19a30*/  LOP3.LUT R30, R30, R31, RZ, 0x3c, !PT ;  /* 0x0000001f1e1e7212 */ /* 0x000fe200078e3cff */
[----:B------:R-:W-:Y:S01]  /*19a40*/  ULDC.64 UR4, c[0x0][0xae0] ;  /* 0x0002b80000047ab9 */ /* 0x000fe20000000a00 */
[----:B------:R-:W-:Y:S01]  /*19a50*/  LOP3.LUT R4, R11, R28, RZ, 0x3c, !PT ;  /* 0x0000001c0b047212 */ /* 0x000fe200078e3cff */
[----:B------:R-:W-:Y:S01]  /*19a60*/  IMAD.MOV R41, RZ, RZ, -R3 ;  /* 0x000000ffff297224 */ /* 0x000fe200078e0a03 */
[----:B------:R-:W-:Y:S01]  /*19a70*/  LOP3.LUT R32, R6, R7, RZ, 0x3c, !PT ;  /* 0x0000000706207212 */ /* 0x000fe200078e3cff */
[----:B------:R-:W-:Y:S01]  /*19a80*/  IMAD.X R25, RZ, RZ, R29, P5 ;  /* 0x000000ffff197224 */ /* 0x000fe200028e061d */
[----:B------:R-:W-:Y:S01]  /*19a90*/  SHF.R.S32.HI R20, RZ, 0x1f, R3 ;  /* 0x0000001fff147819 */ /* 0x000fe20000011403 */
[--C-:B------:R-:W-:Y:S01]  /*19aa0*/  IMAD.X R31, RZ, RZ, R29.reuse, P4 ;  /* 0x000000ffff1f7224 */ /* 0x100fe200020e061d */
[----:B------:R-:W5:Y:S01]  /*19ab0*/  LD.E.128 R8, desc[UR40][R8.64] ;  /* 0x0000002808087980 */ /* 0x000f62000c101d00 */
[----:B------:R-:W-:-:S02]  /*19ac0*/  IMAD.X R33, RZ, RZ, R29, P3 ;  /* 0x000000ffff217224 */ /* 0x000fc400018e061d */
[----:B------:R-:W-:Y:S01]  /*19ad0*/  IMAD.MOV.U32 R5, RZ, RZ, R29 ;  /* 0x000000ffff057224 */ /* 0x000fe200078e001d */
[----:B------:R-:W5:Y:S01]  /*19ae0*/  LD.E.128 R24, desc[UR40][R24.64] ;  /* 0x0000002818187980 */ /* 0x000f62000c101d00 */
[----:B------:R-:W-:Y:S02]  /*19af0*/  IMAD.IADD R39, R39, 0x1, R37 ;  /* 0x0000000127277824 */ /* 0x000fe400078e0225 */
[----:B------:R-:W-:Y:S01]  /*19b00*/  IMAD R37, R0, R41, R44 ;  /* 0x0000002900257224 */ /* 0x000fe200078e022c */
[----:B------:R-:W5:Y:S01]  /*19b10*/  LD.E.128 R28, desc[UR40][R30.64] ;  /* 0x000000281e1c7980 */ /* 0x000f62000c101d00 */
[----:B------:R-:W-:-:S03]  /*19b20*/  IMAD R20, R20, UR4, RZ ;  /* 0x0000000414147c24 */ /* 0x000fc6000f8e02ff */
[----:B------:R-:W5:Y:S01]  /*19b30*/  LD.E.128 R4, desc[UR40][R4.64] ;  /* 0x0000002804047980 */ /* 0x000f62000c101d00 */
[----:B------:R-:W-:-:S03]  /*19b40*/  SHF.R.S32.HI R0, RZ, 0x1f, R37 ;  /* 0x0000001fff007819 */ /* 0x000fc60000011425 */
        /* <DEDUP_REMOVED lines=12> */
[----:B------:R-:W-:Y:S02]  /*19c10*/  IMAD.IADD R43, R48, 0x1, R50 ;  /* 0x00000001302b7824 */ /* 0x000fe400078e0232 */
        /* <DEDUP_REMOVED lines=12> */
[----:B------:R-:W-:Y:S02]  /*19ce0*/  SHF.R.S32.HI R49, RZ, 0x1f, R22 ;  /* 0x0000001fff317819 */ /* 0x000fe40000011416 */
[----:B------:R-:W-:Y:S01]  /*19cf0*/  SHF.R.S32.HI R51, RZ, 0x1f, R36 ;  /* 0x0000001fff337819 */ /* 0x000fe20000011424 */
[----:B------:R-:W-:Y:S06]  /*19d00*/  @P0 BRA `(.L_x_11486) ;  /* 0x0000000000300947 */ /* 0x000fec0003800000 */
        /* <DEDUP_REMOVED lines=12> */
.L_x_11486:
[----:B------:R-:W-:Y:S05]  /*19dd0*/  BSYNC B1 ;  /* 0x0000000000017941 */ /* 0x000fea0003800000 */
.L_x_11485:
        /* <DEDUP_REMOVED lines=19> */
.L_x_11483:
        /* <DEDUP_REMOVED lines=8> */
[----:B------:R-:W0:Y:S03]  /*19f90*/  LDC R27, c[0x0][0xbe8] ;  /* 0x0002fa00ff1b7b82 */ /* 0x000e260000000800 */
[----:B------:R-:W-:-:S13]  /*19fa0*/  ISETP.NE.AND.EX P1, PT, RZ, UR5, PT, P1 ;  /* 0x00000005ff007c0c */ /* 0x000fda000bf25310 */
[----:B------:R-:W3:Y:S01]  /*19fb0*/  @P1 LDC.64 R6, c[0x0][0xc08] ;  /* 0x00030200ff061b82 */ /* 0x000ee20000000a00 */
[----:B------:R-:W-:Y:S02]  /*19fc0*/  ULDC UR4, c[0x0][0xa88] ;  /* 0x0002a20000047ab9 */ /* 0x000fe40000000800 */
[----:B------:R-:W-:Y:S02]  /*19fd0*/  IMAD.U32 R8, RZ, RZ, UR4 ;  /* 0x00000004ff087e24 */ /* 0x000fe4000f8e00ff */
[----:B--2---:R-:W-:-:S04]  /*19fe0*/  IMAD.WIDE R4, R10, 0x4, R4 ;  /* 0x000000040a047825 */ /* 0x004fc800078e0204 */
[----:B---3--:R-:W-:Y:S01]  /*19ff0*/  @P1 IMAD.WIDE R6, R10, 0x4, R6 ;  /* 0x000000040a061825 */ /* 0x008fe200078e0206 */
[----:B------:R2:W5:Y:S04]  /*1a000*/  @P0 LDG.E R0, desc[UR40][R4.64] ;  /* 0x0000002804000981 */ /* 0x000568000c1e1900 */
[----:B------:R2:W5:Y:S01]  /*1a010*/  @P1 LDG.E R8, desc[UR40][R6.64] ;  /* 0x0000002806081981 */ /* 0x000562000c1e1900 */
[----:B0-----:R-:W-:Y:S02]  /*1a020*/  ISETP.NE.AND P2, PT, R27, 0x1, PT ;  /* 0x000000011b00780c */ /* 0x001fe40003f45270 */
[----:B------:R-:W-:Y:S02]  /*1a030*/  ISETP.GE.AND P3, PT, R48, 0xc0, PT ;  /* 0x000000c03000780c */ /* 0x000fe40003f66270 */
[----:B------:R-:W-:-:S09]  /*1a040*/  SHF.R.S32.HI R9, RZ, 0x1f, R10 ;  /* 0x0000001fff097819 */ /* 0x000fd2000001140a */
[----:B------:R-:W0:Y:S08]  /*1a050*/  @P2 LDC R20, c[0x0][0xbec] ;  /* 0x0002fb00ff142b82 */ /* 0x000e300000000800 */
[----:B------:R-:W3:Y:S01]  /*1a060*/  @P2 LDC R29, c[0x0][0xbf0] ;  /* 0x0002fc00ff1d2b82 */ /* 0x000ee20000000800 */
[----:B--2---:R-:W-:Y:S05]  /*1a070*/  @P1 BRA `(.L_x_11488) ;  /* 0x0000000000101947 */ /* 0x004fea0003800000 */
[----:B------:R-:W-:Y:S05]  /*1a080*/  @!P0 BRA `(.L_x_11488) ;  /* 0x00000000000c8947 */ /* 0x000fea0003800000 */
[----:B------:R-:W2:Y:S04]  /*1a090*/  LDG.E R3, desc[UR40][R4.64] ;  /* 0x0000002804037981 */ /* 0x000ea8000c1e1900 */
[----:B-----5:R-:W2:Y:S02]  /*1a0a0*/  LDG.E R8, desc[UR40][R4.64+0x4] ;  /* 0x0000042804087981 */ /* 0x020ea4000c1e1900 */
[----:B--2---:R-:W-:-:S07]  /*1a0b0*/  IMAD.IADD R8, R8, 0x1, -R3 ;  /* 0x0000000108087824 */ /* 0x004fce00078e0a03 */
.L_x_11488:
        /* <DEDUP_REMOVED lines=47> */
.L_x_11490:
[----:B------:R-:W-:Y:S05]  /*1a3b0*/  BSYNC B1 ;  /* 0x0000000000017941 */ /* 0x000fea0003800000 */
.L_x_11489:
[----:B------:R-:W-:Y:S01]  /*1a3c0*/  SHF.R.S32.HI R10, RZ, 0x1f, R48 ;  /* 0x0000001fff0a7819 */ /* 0x000fe20000011430 */
[----:B------:R-:W-:Y:S02]  /*1a3d0*/  ULDC.64 UR4, c[0x0][0xaa0] ;  /* 0x0002a80000047ab9 */ /* 0x000fe40000000a00 */
[----:B--2---:R-:W-:Y:S01]  /*1a3e0*/  IMAD R3, R11, UR4, RZ ;  /* 0x000000040b037c24 */ /* 0x004fe2000f8e02ff */
[----:B------:R-:W-:Y:S01]  /*1a3f0*/  LEA.HI R10, R10, R48, RZ, 0x2 ;  /* 0x000000300a0a7211 */ /* 0x000fe200078f10ff */
[----:B------:R-:W-:-:S03]  /*1a400*/  IMAD.WIDE.U32 R4, R0, UR4, RZ ;  /* 0x0000000400047c25 */ /* 0x000fc6000f8e00ff */
[----:B------:R-:W-:Y:S01]  /*1a410*/  SHF.R.S32.HI R10, RZ, 0x2, R10 ;  /* 0x00000002ff0a7819 */ /* 0x000fe2000001140a */
[----:B------:R-:W-:Y:S01]  /*1a420*/  IMAD R3, R0, UR5, R3 ;  /* 0x0000000500037c24 */ /* 0x000fe2000f8e0203 */
[----:B------:R-:W-:Y:S02]  /*1a430*/  ULDC.64 UR4, c[0x0][0xae8] ;  /* 0x0002ba0000047ab9 */ /* 0x000fe40000000a00 */
[----:B------:R-:W-:Y:S02]  /*1a440*/  IMAD R6, R12, UR4, RZ ;  /* 0x000000040c067c24 */ /* 0x000fe4000f8e02ff */
[----:B------:R-:W-:Y:S02]  /*1a450*/  IMAD R37, R37, 0x60, R10 ;  /* 0x0000006025257824 */ /* 0x000fe400078e020a */
[----:B------:R-:W-:Y:S02]  /*1a460*/  IMAD.IADD R5, R5, 0x1, R3 ;  /* 0x0000000105057824 */ /* 0x000fe400078e0203 */
[----:B------:R-:W-:-:S02]  /*1a470*/  IMAD.IADD R37, R24, 0x1, R37 ;  /* 0x0000000118257824 */ /* 0x000fc400078e0225 */
[----:B------:R-:W-:Y:S02]  /*1a480*/  IMAD R7, R26, UR5, R6 ;  /* 0x000000051a077c24 */ /* 0x000fe4000f8e0206 */
[----:B0-----:R-:W-:-:S04]  /*1a490*/  @P2 IMAD.HI.U32 R0, R37, R20, RZ ;  /* 0x0000001425002227 */ /* 0x001fc800078e00ff */
        /* <DEDUP_REMOVED lines=21> */
[----:B------:R-:W-:-:S04]  /*1a5f0*/  IMAD.WIDE.U32 R4, R7, UR4, R4 ;  /* 0x0000000407047c25 */ /* 0x000fc8000f8e0004 */
[----:B------:R-:W-:Y:S01]  /*1a600*/  IMAD R3, R7, UR5, R0 ;  /* 0x0000000507037c24 */ /* 0x000fe2000f8e0200 */
[----:B------:R-:W-:Y:S01]  /*1a610*/  ULDC.64 UR4, c[0x0][0xa80] ;  /* 0x0002a00000047ab9 */ /* 0x000fe20000000a00 */
[----:B------:R-:W-:Y:S02]  /*1a620*/  SHF.R.S32.HI R7, RZ, 0x1f, R22 ;  /* 0x0000001fff077819 */ /* 0x000fe40000011416 */
[----:B------:R-:W-:Y:S01]  /*1a630*/  IMAD.IADD R3, R5, 0x1, R3 ;  /* 0x0000000105037824 */ /* 0x000fe200078e0203 */
[----:B------:R-:W-:Y:S01]  /*1a640*/  LEA R0, P0, R4, UR4, 0x1 ;  /* 0x0000000404007c11 */ /* 0x000fe2000f8008ff */
[----:B------:R-:W-:-:S03]  /*1a650*/  UMOV UR4, 0xffffffff ;  /* 0xffffffff00047882 */ /* 0x000fc60000000000 */
[----:B------:R-:W-:Y:S01]  /*1a660*/  LEA.HI.X R4, R4, UR5, R3, 0x1, P0 ;  /* 0x0000000504047c11 */ /* 0x000fe200080f0c03 */
[----:B------:R-:W-:Y:S08]  /*1a670*/  BRA.DIV UR4, `(.L_x_11491) ;  /* 0x0000008e04547947 */ /* 0x000ff0000b800000 */
[----:B------:R0:W2:Y:S04]  /*1a680*/  SHFL.IDX PT, R3, R4, RZ, 0x1c1f ;  /* 0x001c1fff04037589 */ /* 0x0000a800000e0000 */
[----:B------:R0:W3:Y:S02]  /*1a690*/  SHFL.IDX PT, R14, R0, RZ, 0x1c1f ;  /* 0x001c1fff000e7589 */ /* 0x0000e400000e0000 */
.L_x_11703:
[----:B------:R-:W-:Y:S01]  /*1a6a0*/  IMAD R27, R8, R27, RZ ;  /* 0x0000001b081b7224 */ /* 0x000fe200078e02ff */
[----:B------:R-:W-:Y:S01]  /*1a6b0*/  BSSY B1, `(.L_x_11492) ;  /* 0x0000011000017945 */ /* 0x000fe20003800000 */
[----:B------:R-:W-:-:S05]  /*1a6c0*/  IMAD.IADD R6, R10, 0x1, R24 ;  /* 0x000000010a067824 */ /* 0x000fca00078e0218 */
[----:B------:R-:W-:-:S13]  /*1a6d0*/  ISETP.GE.AND P0, PT, R6, R27, PT ;  /* 0x0000001b0600720c */ /* 0x000fda0003f06270 */
[----:B------:R-:W-:Y:S05]  /*1a6e0*/  @P0 BRA `(.L_x_11493) ;  /* 0x0000000000340947 */ /* 0x000fea0003800000 */
[----:B------:R-:W-:Y:S02]  /*1a6f0*/  ULDC UR4, c[0x0][0xac8] ;  /* 0x0002b20000047ab9 */ /* 0x000fe40000000800 */
[----:B------:R-:W-:Y:S02]  /*1a700*/  ISETP.GE.AND P2, PT, R21, UR4, PT ;  /* 0x0000000415007c0c */ /* 0x000fe4000bf46270 */
[----:B------:R-:W-:Y:S02]  /*1a710*/  ISETP.GE.AND P3, PT, R22, UR4, PT ;  /* 0x0000000416007c0c */ /* 0x000fe4000bf66270 */
[----:B------:R-:W-:-:S09]  /*1a720*/  ISETP.GE.AND P4, PT, R36, UR4, PT ;  /* 0x0000000424007c0c */ /* 0x000fd2000bf86270 */
[----:B--2---:R-:W-:Y:S02]  /*1a730*/  @!P2 IMAD.MOV.U32 R15, RZ, RZ, R3 ;  /* 0x000000ffff0fa224 */ /* 0x004fe400078e0003 */
[-C--:B---3--:R-:W-:Y:S02]  /*1a740*/  @!P3 LEA R12, P0, R22, R14.reuse, 0x1 ;  /* 0x0000000e160cb211 */ /* 0x088fe400078008ff */
[----:B------:R-:W-:Y:S01]  /*1a750*/  @!P4 LEA R24, P1, R36, R14, 0x1 ;  /* 0x0000000e2418c211 */ /* 0x000fe200078208ff */
[----:B------:R-:W-:Y:S01]  /*1a760*/  @!P2 IMAD.WIDE R10, R21, 0x2, R14 ;  /* 0x00000002150aa825 */ /* 0x000fe200078e020e */
[-C--:B------:R-:W-:Y:S02]  /*1a770*/  @!P3 LEA.HI.X R13, R22, R3.reuse, R7, 0x1, P0 ;  /* 0x00000003160db211 */ /* 0x080fe400000f0c07 */
[----:B------:R-:W-:Y:S02]  /*1a780*/  @!P4 LEA.HI.X R25, R36, R3, R9, 0x1, P1 ;  /* 0x000000032419c211 */ /* 0x000fe400008f0c09 */
[----:B------:R4:W-:Y:S04]  /*1a790*/  @!P2 ST.E.128 desc[UR40][R10.64], RZ ;  /* 0x000000ff0a00a985 */ /* 0x0009e8000c101d28 */
[----:B------:R4:W-:Y:S04]  /*1a7a0*/  @!P3 ST.E.128 desc[UR40][R12.64], RZ ;  /* 0x000000ff0c00b985 */ /* 0x0009e8000c101d28 */
[----:B------:R4:W-:Y:S02]  /*1a7b0*/  @!P4 ST.E.128 desc[UR40][R24.64], RZ ;  /* 0x000000ff1800c985 */ /* 0x0009e4000c101d28 */
.L_x_11493:
[----:B------:R-:W-:Y:S05]  /*1a7c0*/  BSYNC B1 ;  /* 0x0000000000017941 */ /* 0x000fea0003800000 */
.L_x_11492:
[----:B------:R-:W-:-:S03]  /*1a7d0*/  UMOV UR4, 0xffffffff ;  /* 0xffffffff00047882 */ /* 0x000fc60000000000 */
[----:B------:R-:W-:Y:S05]  /*1a7e0*/  BRA.DIV UR4, `(.L_x_11494) ;  /* 0x0000008e042c7947 */ /* 0x000fea000b800000 */
[----:B--2---:R2:W0:Y:S04]  /*1a7f0*/  SHFL.IDX PT, R3, R4, 0x1, 0x1c1f ;  /* 0x003c1f0004037f89 */ /* 0x00442800000e0000 */
[----:B---3--:R2:W3:Y:S02]  /*1a800*/  SHFL.IDX PT, R14, R0, 0x1, 0x1c1f ;  /* 0x003c1f00000e7f89 */ /* 0x0084e400000e0000 */
.L_x_11707:
[----:B0-2---:R-:W-:-:S05]  /*1a810*/  VIADD R0, R6, 0x60 ;  /* 0x0000006006007836 */ /* 0x005fca0000000000 */
[----:B------:R-:W-:-:S13]  /*1a820*/  ISETP.GE.AND P0, PT, R0, R27, PT ;  /* 0x0000001b0000720c */ /* 0x000fda0003f06270 */
[----:B------:R-:W-:Y:S05]  /*1a830*/  @P0 BRA `(.L_x_11487) ;  /* 0x0000000000340947 */ /* 0x000fea0003800000 */
[----:B------:R-:W-:Y:S02]  /*1a840*/  ULDC UR4, c[0x0][0xac8] ;  /* 0x0002b20000047ab9 */ /* 0x000fe40000000800 */
[----:B------:R-:W-:Y:S02]  /*1a850*/  ISETP.GE.AND P2, PT, R21, UR4, PT ;  /* 0x0000000415007c0c */ /* 0x000fe4000bf46270 */
[----:B------:R-:W-:Y:S02]  /*1a860*/  ISETP.GE.AND P3, PT, R22, UR4, PT ;  /* 0x0000000416007c0c */ /* 0x000fe4000bf66270 */
[----:B------:R-:W-:-:S09]  /*1a870*/  ISETP.GE.AND P4, PT, R36, UR4, PT ;  /* 0x0000000424007c0c */ /* 0x000fd2000bf86270 */
[----:B------:R-:W-:Y:S02]  /*1a880*/  @!P2 IMAD.MOV.U32 R15, RZ, RZ, R3 ;  /* 0x000000ffff0fa224 */ /* 0x000fe400078e0003 */
        /* <DEDUP_REMOVED lines=8> */
.L_x_11487:
[----:B------:R-:W-:Y:S05]  /*1a910*/  BSYNC B0 ;  /* 0x0000000000007941 */ /* 0x000fea0003800000 */
.L_x_11482:
[----:B------:R-:W-:Y:S02]  /*1a920*/  ULDC UR4, c[0x0][0xc3c] ;  /* 0x00030f0000047ab9 */ /* 0x000fe40000000800 */
[----:B-1----:R-:W-:-:S13]  /*1a930*/  ISETP.GE.AND P0, PT, R75, UR4, PT ;  /* 0x000000044b007c0c */ /* 0x002fda000bf06270 */
[----:B------:R-:W-:Y:S05]  /*1a940*/  @!P0 BRA `(.L_x_11495) ;  /* 0xfffffe6800748947 */ /* 0x000fea000383ffff */
[----:B------:R-:W-:Y:S05]  /*1a950*/  BRA `(.L_x_11290) ;  /* 0x00000080005c7947 */ /* 0x000fea0003800000 */
.L_x_11288:
[----:B------:R-:W-:-:S08]  /*1a960*/  NOP ;  /* 0x0000000000007918 */ /* 0x000fd00000000000 */
[----:B------:R-:W0:-:S00]  /*1a970*/  USETMAXREG.DEALLOC.CTAPOOL 0x20 ;  /* 0x00000020000079c8 */ /* 0x000e0000080e0500 */
        /* <DEDUP_REMOVED lines=14> */
.L_x_11496:
        /* <DEDUP_REMOVED lines=42> */
.L_x_11502:
        /* <DEDUP_REMOVED lines=12> */
.L_x_11501:
[----:B------:R-:W-:Y:S05]  /*1adc0*/  BSYNC B0 ;  /* 0x0000000000007941 */ /* 0x000fea0003800000 */
.L_x_11500:
        /* <DEDUP_REMOVED lines=21> */
.L_x_11498:
        /* <DEDUP_REMOVED lines=21> */
.L_x_11503:
        /* <DEDUP_REMOVED lines=58> */
.L_x_11499:
[----:B------:R-:W-:Y:S02]  /*1b410*/  IMAD.MOV.U32 R17, RZ, RZ, RZ ;  /* 0x000000ffff117224 */ /* 0x000fe400078e00ff */
[----:B------:R-:W-:Y:S02]  /*1b420*/  IMAD.U32 R16, RZ, RZ, UR6 ;  /* 0x00000006ff107e24 */ /* 0x000fe4000f8e00ff */
[----:B------:R-:W-:-:S07]  /*1b430*/  IMAD.MOV.U32 R18, RZ, RZ, RZ ;  /* 0x000000ffff127224 */ /* 0x000fce00078e00ff */
.L_x_11504:
[----:B------:R-:W-:-:S13]  /*1b440*/  ISETP.NE.AND P0, PT, R5, RZ, PT ;  /* 0x000000ff0500720c */ /* 0x000fda0003f05270 */
[----:B------:R-:W0:Y:S01]  /*1b450*/  @!P0 S2R R3, SR_CgaCtaId ;  /* 0x0000000000038919 */ /* 0x000e220000008800 */
[----:B------:R-:W-:-:S04]  /*1b460*/  @!P0 MOV R0, 0x400 ;  /* 0x0000040000008802 */ /* 0x000fc80000000f00 */
[----:B0-----:R-:W-:-:S05]  /*1b470*/  @!P0 LEA R0, R3, R0, 0x18 ;  /* 0x0000000003008211 */ /* 0x001fca00078ec0ff */
[----:B------:R1:W-:Y:S01]  /*1b480*/  @!P0 STS.128 [R0+0x2d8d0], R16 ;  /* 0x02d8d01000008388 */ /* 0x0003e20000000c00 */
[----:B------:R-:W-:Y:S06]  /*1b490*/  BAR.ARV 0x5, 0x200 ;  /* 0x0148000000007b1d */ /* 0x000fec0000002000 */
.L_x_11497:
        /* <DEDUP_REMOVED lines=9> */
[----:B------:R-:W-:Y:S01]  /*1b530*/  LOP3.LUT R23, R23, 0xfffffffd, RZ, 0xc0, !PT ;  /* 0xfffffffd17177812 */ /* 0x000fe200078ec0ff */
[----:B------:R-:W-:Y:S01]  /*1b540*/  BSSY B8, `(.L_x_11505) ;  /* 0x0000721000087945 */ /* 0x000fe20003800000 */
[----:B------:R-:W-:Y:S01]  /*1b550*/  IMAD.MOV.U32 R29, RZ, RZ, RZ ;  /* 0x000000ffff1d7224 */ /* 0x000fe200078e00ff */
[----:B------:R-:W-:Y:S01]  /*1b560*/  ULDC.64 UR42, c[0x0][0x198] ;  /* 0x00006600002a7ab9 */ /* 0x000fe20000000a00 */
[----:B------:R-:W-:Y:S01]  /*1b570*/  IMAD.MOV.U32 R24, RZ, RZ, RZ ;  /* 0x000000ffff187224 */ /* 0x000fe200078e00ff */
[----:B------:R-:W-:Y:S01]  /*1b580*/  ULOP3.LUT UR38, UR36, 0x2, URZ, 0xfc, !UPT ;  /* 0x0000000224267892 */ /* 0x000fe2000f8efc3f */
[----:B------:R-:W-:Y:S01]  /*1b590*/  IMAD.MOV.U32 R27, RZ, RZ, 0x1 ;  /* 0x00000001ff1b7424 */ /* 0x000fe200078e00ff */
[----:B------:R-:W-:Y:S01]  /*1b5a0*/  ULDC UR37, c[0x0][0xc] ;  /* 0x0000030000257ab9 */ /* 0x000fe20000000800 */
[----:B--2---:R-:W-:-:S06]  /*1b5b0*/  ULEA UR4, UR5, UR4, 0x18 ;  /* 0x0000000405047291 */ /* 0x004fcc000f8ec03f */
[----:B------:R-:W-:Y:S01]  /*1b5c0*/  IMAD.U32 R22, RZ, RZ, UR4 ;  /* 0x00000004ff167e24 */ /* 0x000fe2000f8e00ff */
[C---:B0-----:R-:W-:Y:S01]  /*1b5d0*/  LOP3.LUT R5, R6.reuse, 0x7f, RZ, 0xc0, !PT ;  /* 0x0000007f06057812 */ /* 0x041fe200078ec0ff */
[----:B-1----:R-:W-:-:S03]  /*1b5e0*/  IMAD.SHL.U32 R0, R6, 0x8, RZ ;  /* 0x0000000806007824 */ /* 0x002fc600078e00ff */
[C---:B------:R-:W-:Y:S01]  /*1b5f0*/  ISETP.NE.AND P1, PT, R5.reuse, RZ, PT ;  /* 0x000000ff0500720c */ /* 0x040fe20003f25270 */
[----:B------:R-:W-:Y:S01]  /*1b600*/  IMAD.SHL.U32 R4, R5, 0x8, RZ ;  /* 0x0000000805047824 */ /* 0x000fe200078e00ff */
[C---:B------:R-:W-:Y:S02]  /*1b610*/  LOP3.LUT R3, R0.reuse, 0x20, RZ, 0xc0, !PT ;  /* 0x0000002000037812 */ /* 0x040fe400078ec0ff */
[----:B------:R-:W-:Y:S02]  /*1b620*/  LOP3.LUT R2, R0, 0xd8, RZ, 0xc0, !PT ;  /* 0x000000d800027812 */ /* 0x000fe400078ec0ff */
[----:B------:R-:W-:Y:S02]  /*1b630*/  LOP3.LUT R3, R3, 0x300, R4, 0xf8, !PT ;  /* 0x0000030003037812 */ /* 0x000fe400078ef804 */
[----:B------:R-:W-:Y:S02]  /*1b640*/  LOP3.LUT R2, R2, 0x18, R6, 0x78, !PT ;  /* 0x0000001802027812 */ /* 0x000fe400078e7806 */
[----:B------:R-:W-:-:S02]  /*1b650*/  SHF.R.U32.HI R4, RZ, 0x2, R5 ;  /* 0x00000002ff047819 */ /* 0x000fc40000011605 */
[----:B------:R-:W-:Y:S02]  /*1b660*/  LOP3.LUT R3, R3, R2, RZ, 0xfc, !PT ;  /* 0x0000000203037212 */ /* 0x000fe400078efcff */
[----:B------:R-:W-:Y:S02]  /*1b670*/  LOP3.LUT P0, R2, R6, 0x1f, RZ, 0xc0, !PT ;  /* 0x0000001f06027812 */ /* 0x000fe4000780c0ff */
[----:B------:R-:W-:Y:S01]  /*1b680*/  @P1 LOP3.LUT R23, R23, 0x2, RZ, 0xfc, !PT ;  /* 0x0000000217171812 */ /* 0x000fe200078efcff */
[----:B------:R-:W-:Y:S01]  /*1b690*/  IMAD R3, R3, 0x2, R22 ;  /* 0x0000000203037824 */ /* 0x000fe200078e0216 */
[----:B------:R-:W-:Y:S01]  /*1b6a0*/  LOP3.LUT R0, R0, 0x18, RZ, 0xc0, !PT ;  /* 0x0000001800007812 */ /* 0x000fe200078ec0ff */
[----:B------:R0:W-:Y:S01]  /*1b6b0*/  STL [R1+0x8], R2 ;  /* 0x0000080201007387 */ /* 0x0001e20000100800 */
[----:B------:R-:W-:-:S03]  /*1b6c0*/  LOP3.LUT R23, R23, 0xfffffffe, RZ, 0xc0, !PT ;  /* 0xfffffffe17177812 */ /* 0x000fc600078ec0ff */
[----:B------:R1:W-:Y:S04]  /*1b6d0*/  STL [R1+0x24], RZ ;  /* 0x000024ff01007387 */ /* 0x0003e80000100800 */
[----:B------:R-:W-:Y:S01]  /*1b6e0*/  @P0 LOP3.LUT R23, R23, 0x1, RZ, 0xfc, !PT ;  /* 0x0000000117170812 */ /* 0x000fe200078efcff */
[----:B0-----:R-:W-:Y:S01]  /*1b6f0*/  IMAD.SHL.U32 R2, R6, 0x20, RZ ;  /* 0x0000002006027824 */ /* 0x001fe200078e00ff */
[----:B------:R-:W-:Y:S01]  /*1b700*/  ISETP.NE.OR P0, PT, R5, RZ, !P0 ;  /* 0x000000ff0500720c */ /* 0x000fe20004705670 */
[----:B------:R-:W-:Y:S01]  /*1b710*/  IMAD.MOV.U32 R6, RZ, RZ, 0x1 ;  /* 0x00000001ff067424 */ /* 0x000fe200078e00ff */
[----:B------:R-:W-:Y:S02]  /*1b720*/  LOP3.LUT R23, R23, 0xfffffff7, RZ, 0xc0, !PT ;  /* 0xfffffff717177812 */ /* 0x000fe400078ec0ff */
[----:B------:R-:W-:-:S02]  /*1b730*/  LOP3.LUT R2, R4, 0x60, R2, 0xf8, !PT ;  /* 0x0000006004027812 */ /* 0x000fc400078ef802 */
[----:B------:R1:W-:Y:S01]  /*1b740*/  STL [R1], R6 ;  /* 0x0000000601007387 */ /* 0x0003e20000100800 */
[C---:B------:R-:W-:Y:S02]  /*1b750*/  LOP3.LUT R2, R0.reuse, 0x20, RZ, 0xfc, !PT ;  /* 0x0000002000027812 */ /* 0x040fe400078efcff */
[----:B------:R-:W-:Y:S01]  /*1b760*/  LOP3.LUT R0, R0, 0x40, RZ, 0xfc, !PT ;  /* 0x0000004000007812 */ /* 0x000fe200078efcff */
[----:B------:R1:W-:Y:S03]  /*1b770*/  STL [R1+0x10], R3 ;  /* 0x0000100301007387 */ /* 0x0003e60000100800 */
[----:B------:R-:W-:-:S07]  /*1b780*/  @P0 LOP3.LUT R23, R23, 0x8, RZ, 0xfc, !PT ;  /* 0x0000000817170812 */ /* 0x000fce00078efcff */
.L_x_11669:
[----:B0-----:R-:W0:Y:S01]  /*1b790*/  LDC.64 R8, c[0x0][0xa00] ;  /* 0x00028000ff087b82 */ /* 0x001e220000000a00 */
[----:B------:R-:W-:Y:S05]  /*1b7a0*/  YIELD ;  /* 0x0000000000007946 */ /* 0x000fea0003800000 */
[----:B------:R-:W-:Y:S01]  /*1b7b0*/  ULDC.64 UR4, c[0x0][0xa28] ;  /* 0x00028a0000047ab9 */ /* 0x000fe20000000a00 */
[----:B-1----:R-:W-:Y:S02]  /*1b7c0*/  CS2R R6, SRZ ;  /* 0x0000000000067805 */ /* 0x002fe4000001ff00 */
[----:B------:R-:W-:Y:S01]  /*1b7d0*/  ISETP.NE.U32.AND P0, PT, RZ, UR4, PT ;  /* 0x00000004ff007c0c */ /* 0x000fe2000bf05070 */
[----:B------:R-:W-:Y:S01]  /*1b7e0*/  ULDC.64 UR8, c[0x0][0xa18] ;  /* 0x0002860000087ab9 */ /* 0x000fe20000000a00 */
[----:B------:R-:W1:Y:S01]  /*1b7f0*/  LDC.64 R4, c[0x0][0xa08] ;  /* 0x00028200ff047b82 */ /* 0x000e620000000a00 */
[----:B------:R-:W-:Y:S01]  /*1b800*/  ULDC.64 UR6, c[0x0][0xa08] ;  /* 0x0002820000067ab9 */ /* 0x000fe20000000a00 */
[----:B------:R-:W-:Y:S01]  /*1b810*/  ISETP.NE.AND.EX P0, PT, RZ, UR5, PT, P0 ;  /* 0x00000005ff007c0c */ /* 0x000fe2000bf05300 */
[----:B------:R-:W-:-:S02]  /*1b820*/  ULDC.64 UR4, c[0x0][0xa00] ;  /* 0x0002800000047ab9 */ /* 0x000fc40000000a00 */
[----:B------:R-:W-:-:S04]  /*1b830*/  ISETP.NE.U32.AND P1, PT, RZ, UR4, PT ;  /* 0x00000004ff007c0c */ /* 0x000fc8000bf25070 */
[----:B------:R-:W-:Y:S01]  /*1b840*/  ISETP.NE.AND.EX P1, PT, RZ, UR5, PT, P1 ;  /* 0x00000005ff007c0c */ /* 0x000fe2000bf25310 */
[----:B------:R-:W-:Y:S01]  /*1b850*/  ULDC.64 UR4, c[0x0][0xa10] ;  /* 0x0002840000047ab9 */ /* 0x000fe20000000a00 */
[----:B0-----:R-:W-:-:S04]  /*1b860*/  IMAD.WIDE R8, R19, 0x4, R8 ;  /* 0x0000000413087825 */ /* 0x001fc800078e0208 */
[----:B------:R-:W0:Y:S07]  /*1b870*/  @P0 LDC.64 R2, c[0x0][0xa28] ;  /* 0x00028a00ff020b82 */ /* 0x000e2e0000000a00 */
[----:B--2---:R-:W2:Y:S01]  /*1b880*/  @P1 LDG.E R6, desc[UR40][R8.64] ;  /* 0x0000002808061981 */ /* 0x004ea2000c1e1900 */
[----:B------:R-:W-:-:S04]  /*1b890*/  ISETP.NE.U32.AND P3, PT, RZ, UR8, PT ;  /* 0x00000008ff007c0c */ /* 0x000fc8000bf65070 */
[----:B------:R-:W-:Y:S01]  /*1b8a0*/  ISETP.NE.AND.EX P3, PT, RZ, UR9, PT, P3 ;  /* 0x00000009ff007c0c */ /* 0x000fe2000bf65330 */
[----:B0-----:R-:W-:-:S12]  /*1b8b0*/  @P0 IMAD.WIDE R2, R19, 0x4, R2 ;  /* 0x0000000413020825 */ /* 0x001fd800078e0202 */
[----:B------:R-:W0:Y:S01]  /*1b8c0*/  @P3 LDC.64 R10, c[0x0][0xa18] ;  /* 0x00028600ff0a3b82 */ /* 0x000e220000000a00 */
[----:B------:R3:W5:Y:S01]  /*1b8d0*/  @P0 LDG.E R7, desc[UR40][R2.64] ;  /* 0x0000002802070981 */ /* 0x000762000c1e1900 */
[----:B------:R-:W-:Y:S01]  /*1b8e0*/  ISETP.NE.U32.AND P2, PT, RZ, UR6, PT ;  /* 0x00000006ff007c0c */ /* 0x000fe2000bf45070 */
[----:B------:R-:W-:Y:S01]  /*1b8f0*/  IMAD.MOV.U32 R28, RZ, RZ, RZ ;  /* 0x000000ffff1c7224 */ /* 0x000fe200078e00ff */
[----:B------:R-:W-:Y:S01]  /*1b900*/  ISETP.NE.U32.AND P0, PT, RZ, UR4, PT ;  /* 0x00000004ff007c0c */ /* 0x000fe2000bf05070 */
[----:B------:R-:W-:Y:S02]  /*1b910*/  IMAD.MOV.U32 R0, RZ, RZ, RZ ;  /* 0x000000ffff007224 */ /* 0x000fe400078e00ff */
[----:B-1----:R-:W-:Y:S01]  /*1b920*/  IMAD.WIDE R4, R19, 0x4, R4 ;  /* 0x0000000413047825 */ /* 0x002fe200078e0204 */
[----:B---3--:R-:W1:Y:S01]  /*1b930*/  LDC.64 R2, c[0x0][0xa10] ;  /* 0x00028400ff027b82 */ /* 0x008e620000000a00 */
[----:B------:R-:W-:Y:S01]  /*1b940*/  ULDC UR4, c[0x0][0x288] ;  /* 0x0000a20000047ab9 */ /* 0x000fe20000000800 */
[----:B------:R-:W-:-:S02]  /*1b950*/  ISETP.NE.AND.EX P2, PT, RZ, UR7, PT, P2 ;  /* 0x00000007ff007c0c */ /* 0x000fc4000bf45320 */
        /* <DEDUP_REMOVED lines=26> */
.L_x_11506:
[----:B------:R-:W-:Y:S01]  /*1bb00*/  ULDC.64 UR4, c[0x0][0xa20] ;  /* 0x0002880000047ab9 */ /* 0x000fe20000000a00 */
[----:B-----5:R-:W-:Y:S01]  /*1bb10*/  IMAD.IADD R28, R28, 0x1, R7 ;  /* 0x000000011c1c7824 */ /* 0x020fe200078e0207 */
[----:B------:R-:W-:-:S04]  /*1bb20*/  ISETP.NE.U32.AND P1, PT, RZ, UR4, PT ;  /* 0x00000004ff007c0c */ /* 0x000fc8000bf25070 */
[----:B------:R-:W-:-:S13]  /*1bb30*/  ISETP.NE.AND.EX P1, PT, RZ, UR5, PT, P1 ;  /* 0x00000005ff007c0c */ /* 0x000fda000bf25310 */
[----:B------:R-:W-:Y:S05]  /*1bb40*/  @!P1 BRA `(.L_x_11507) ;  /* 0x0000000000109947 */ /* 0x000fea0003800000 */
[----:B------:R-:W1:Y:S02]  /*1bb50*/  LDC.64 R4, c[0x0][0xa20] ;  /* 0x00028800ff047b82 */ /* 0x000e640000000a00 */
[----:B-1----:R-:W-:-:S05]  /*1bb60*/  IMAD.WIDE R4, R19, 0x4, R4 ;  /* 0x0000000413047825 */ /* 0x002fca00078e0204 */
[----:B------:R1:W5:Y:S01]  /*1bb70*/  LDG.E R10, desc[UR40][R4.64] ;  /* 0x00000028040a7981 */ /* 0x000362000c1e1900 */
[----:B------:R-:W-:Y:S05]  /*1bb80*/  BRA `(.L_x_11508) ;  /* 0x0000000000107947 */ /* 0x000fea0003800000 */
.L_x_11507:
[----:B------:R-:W-:Y:S05]  /*1bb90*/  @!P2 BRA `(.L_x_11508) ;  /* 0x00000000000ca947 */ /* 0x000fea0003800000 */
[----:B------:R-:W2:Y:S04]  /*1bba0*/  LDG.E R10, desc[UR40][R4.64] ;  /* 0x00000028040a7981 */ /* 0x000ea8000c1e1900 */
[----:B------:R-:W2:Y:S02]  /*1bbb0*/  LDG.E R4, desc[UR40][R4.64+0x4] ;  /* 0x0000042804047981 */ /* 0x000ea4000c1e1900 */
[----:B--2---:R-:W-:-:S07]  /*1bbc0*/  IMAD.IADD R10, R4, 0x1, -R10 ;  /* 0x00000001040a7824 */ /* 0x004fce00078e0a0a */
.L_x_11508:
[----:B-1----:R-:W2:Y:S04]  /*1bbd0*/  @P0 LDG.E R4, desc[UR40][R2.64] ;  /* 0x0000002802040981 */ /* 0x002ea8000c1e1900 */
[----:B------:R1:W2:Y:S01]  /*1bbe0*/  @P0 LDG.E R5, desc[UR40][R2.64+0x4] ;  /* 0x0000042802050981 */ /* 0x0002a2000c1e1900 */
[----:B------:R-:W-:Y:S02]  /*1bbf0*/  IMAD R13, R17, 0xc0, RZ ;  /* 0x000000c0110d7824 */ /* 0x000fe400078e02ff */
[----:B-----5:R-:W-:Y:S02]  /*1bc00*/  IMAD.IADD R7, R10, 0x1, -R7 ;  /* 0x000000010a077824 */ /* 0x020fe400078e0a07 */
[----:B------:R-:W-:Y:S01]  /*1bc10*/  VIADD R10, R13, 0xbf ;  /* 0x000000bf0d0a7836 */ /* 0x000fe20000000000 */
[----:B------:R3:W-:Y:S01]  /*1bc20*/  STL [R1+0x14], R13 ;  /* 0x0000140d01007387 */ /* 0x0007e20000100800 */
[----:B-1----:R-:W1:Y:S02]  /*1bc30*/  LDC R2, c[0x0][0x448] ;  /* 0x00011200ff027b82 */ /* 0x002e640000000800 */
[----:B-1----:R-:W-:-:S13]  /*1bc40*/  ISETP.NE.AND P1, PT, R2, 0x1, PT ;  /* 0x000000010200780c */ /* 0x002fda0003f25270 */
[----:B------:R-:W1:Y:S08]  /*1bc50*/  @P1 LDC R3, c[0x0][0x44c] ;  /* 0x00011300ff031b82 */ /* 0x000e700000000800 */
[----:B------:R-:W4:Y:S01]  /*1bc60*/  @P1 LDC R2, c[0x0][0x450] ;  /* 0x00011400ff021b82 */ /* 0x000f220000000800 */
[----:B-1----:R-:W-:-:S05]  /*1bc70*/  @P1 IMAD.HI.U32 R3, R10, R3, RZ ;  /* 0x000000030a031227 */ /* 0x002fca00078e00ff */
[----:B----4-:R-:W-:Y:S01]  /*1bc80*/  @P1 SHF.R.U32.HI R10, RZ, R2, R3 ;  /* 0x00000002ff0a1219 */ /* 0x010fe20000011603 */
[----:B--2---:R-:W-:-:S04]  /*1bc90*/  @P0 IMAD.IADD R6, R5, 0x1, -R4 ;  /* 0x0000000105060824 */ /* 0x004fc800078e0a04 */
[----:B------:R-:W-:-:S04]  /*1bca0*/  IMAD.IADD R9, R7, 0x1, R6 ;  /* 0x0000000107097824 */ /* 0x000fc800078e0206 */
        /* <DEDUP_REMOVED lines=21> */
.L_x_11511:
[----:B------:R-:W-:-:S13]  /*1be00*/  ISETP.NE.AND P3, PT, R3, 0x1, PT ;  /* 0x000000010300780c */ /* 0x000fda0003f65270 */
[----:B------:R-:W1:Y:S02]  /*1be10*/  @P3 LDC.64 R4, c[0x0][0x9e8] ;  /* 0x00027a00ff043b82 */ /* 0x000e640000000a00 */
[----:B-1----:R-:W-:-:S05]  /*1be20*/  @P3 IMAD.HI.U32 R4, R11, R4, RZ ;  /* 0x000000040b043227 */ /* 0x002fca00078e00ff */
[----:B------:R-:W-:-:S07]  /*1be30*/  @P3 SHF.R.U32.HI R11, RZ, R5, R4 ;  /* 0x00000005ff0b3219 */ /* 0x000fce0000011604 */
.L_x_11512:
[----:B------:R-:W-:Y:S05]  /*1be40*/  BSYNC B0 ;  /* 0x0000000000007941 */ /* 0x000fea0003800000 */
.L_x_11510:
[----:B------:R-:W-:-:S05]  /*1be50*/  IMAD R11, R11, R3, R3 ;  /* 0x000000030b0b7224 */ /* 0x000fca00078e0203 */
[----:B------:R-:W-:-:S07]  /*1be60*/  VIMNMX R2, R2, R11, PT ;  /* 0x0000000b02027248 */ /* 0x000fce0003fe0100 */
.L_x_11509:
        /* <DEDUP_REMOVED lines=20> */
.L_x_11515:
[----:B------:R-:W-:-:S13]  /*1bfb0*/  ISETP.NE.AND P1, PT, R3, 0x1, PT ;  /* 0x000000010300780c */ /* 0x000fda0003f25270 */
[----:B------:R-:W1:Y:S02]  /*1bfc0*/  @P1 LDC.64 R4, c[0x0][0x9e8] ;  /* 0x00027a00ff041b82 */ /* 0x000e640000000a00 */
[----:B-1----:R-:W-:-:S05]  /*1bfd0*/  @P1 IMAD.HI.U32 R4, R11, R4, RZ ;  /* 0x000000040b041227 */ /* 0x002fca00078e00ff */
[----:B------:R-:W-:-:S07]  /*1bfe0*/  @P1 SHF.R.U32.HI R11, RZ, R5, R4 ;  /* 0x00000005ff0b1219 */ /* 0x000fce0000011604 */
.L_x_11516:
[----:B------:R-:W-:Y:S05]  /*1bff0*/  BSYNC B0 ;  /* 0x0000000000007941 */ /* 0x000fea0003800000 */
.L_x_11514:
[----:B------:R-:W-:-:S05]  /*1c000*/  IMAD R3, R11, R3, RZ ;  /* 0x000000030b037224 */ /* 0x000fca00078e02ff */
[----:B------:R-:W-:-:S07]  /*1c010*/  VIMNMX R10, R10, R3, !PT ;  /* 0x000000030a0a7248 */ /* 0x000fce0007fe0100 */
.L_x_11513:
[----:B------:R-:W-:Y:S01]  /*1c020*/  VIADD R2, R2, 0x7f ;  /* 0x0000007f02027836 */ /* 0x000fe20000000000 */
[----:B------:R-:W-:Y:S01]  /*1c030*/  BSSY B0, `(.L_x_11517) ;  /* 0x0000155000007945 */ /* 0x000fe20003800000 */
[----:B------:R-:W-:-:S03]  /*1c040*/  PLOP3.LUT P5, PT, PT, PT, PT, 0x80, 0x0 ;  /* 0x000000000000781c */ /* 0x000fc60003faf070 */
[----:B------:R-:W-:-:S04]  /*1c050*/  SHF.R.S32.HI R3, RZ, 0x1f, R2 ;  /* 0x0000001fff037819 */ /* 0x000fc80000011402 */
[----:B------:R-:W-:Y:S02]  /*1c060*/  LEA.HI R3, R3, R2, RZ, 0x7 ;  /* 0x0000000203037211 */ /* 0x000fe400078f38ff */
[----:B------:R-:W-:Y:S02]  /*1c070*/  SHF.R.S32.HI R2, RZ, 0x1f, R10 ;  /* 0x0000001fff027819 */ /* 0x000fe4000001140a */
[----:B------:R-:W-:Y:S02]  /*1c080*/  SHF.R.S32.HI R3, RZ, 0x7, R3 ;  /* 0x00000007ff037819 */ /* 0x000fe40000011403 */
[----:B------:R-:W-:Y:S02]  /*1c090*/  LEA.HI R2, R2, R10, RZ, 0x7 ;  /* 0x0000000a02027211 */ /* 0x000fe400078f38ff */
[----:B------:R-:W-:Y:S02]  /*1c0a0*/  VIMNMX R3, R17, R3, PT ;  /* 0x0000000311037248 */ /* 0x000fe40003fe0100 */
[----:B------:R-:W-:-:S03]  /*1c0b0*/  SHF.R.S32.HI R2, RZ, 0x7, R2 ;  /* 0x00000007ff027819 */ /* 0x000fc60000011402 */
[----:B------:R-:W-:Y:S01]  /*1c0c0*/  IMAD R3, R3, 0x80, -R7 ;  /* 0x0000008003037824 */ /* 0x000fe200078e0a07 */
[----:B------:R-:W-:-:S04]  /*1c0d0*/  VIMNMX R2, RZ, R2, !PT ;  /* 0x00000002ff027248 */ /* 0x000fc80007fe0100 */
[----:B------:R-:W-:Y:S01]  /*1c0e0*/  VIMNMX R3, R3, R6, PT ;  /* 0x0000000603037248 */ /* 0x000fe20003fe0100 */
[----:B------:R-:W-:-:S05]  /*1c0f0*/  IMAD R2, R2, 0x80, -R7 ;  /* 0x0000008002027824 */ /* 0x000fca00078e0a07 */
[----:B------:R-:W-:-:S04]  /*1c100*/  VIMNMX R5, RZ, R2, !PT ;  /* 0x00000002ff057248 */ /* 0x000fc80007fe0100 */
        /* <DEDUP_REMOVED lines=16> */
.L_x_11710:
[----:B--2---:R-:W-:Y:S02]  /*1c210*/  ISETP.NE.AND P0, PT, R14, RZ, PT ;  /* 0x000000ff0e00720c */ /* 0x004fe40003f05270 */
[----:B------:R-:W-:-:S11]  /*1c220*/  PLOP3.LUT P2, PT, PT, PT, PT, 0x8, 0x0 ;  /* 0x000000000000781c */ /* 0x000fd60003f4e170 */
[----:B------:R-:W-:Y:S05]  /*1c230*/  @P0 BRA `(.L_x_11520) ;  /* 0x00000000000c0947 */ /* 0x000fea0003800000 */
[----:B------:R-:W-:-:S03]  /*1c240*/  UMOV UR4, 0xffffffff ;  /* 0xffffffff00047882 */ /* 0x000fc60000000000 */
[----:B------:R-:W-:Y:S05]  /*1c250*/  BRA.DIV UR4, `(.L_x_11521) ;  /* 0x00000076040c7947 */ /* 0x000fea000b800000 */
[----:B------:R-:W-:-:S13]  /*1c260*/  ELECT P2, URZ, PT ;  /* 0x00000000003f782f */ /* 0x000fda0003840000 */
.L_x_11520:
[----:B-1----:R-:W2:Y:S01]  /*1c270*/  LDL R3, [R1+0x24] ;  /* 0x0000240001037983 */ /* 0x002ea20000100800 */
[----:B------:R-:W-:Y:S01]  /*1c280*/  BSSY B1, `(.L_x_11522) ;  /* 0x0000008000017945 */ /* 0x000fe20003800000 */
[----:B--2---:R-:W-:-:S05]  /*1c290*/  VIADD R3, R3, 0x1 ;  /* 0x0000000103037836 */ /* 0x004fca0000000000 */
[----:B------:R-:W-:-:S04]  /*1c2a0*/  LEA.HI R6, R3, R3, RZ, 0x1 ;  /* 0x0000000303067211 */ /* 0x000fc800078f08ff */
[----:B------:R-:W-:-:S05]  /*1c2b0*/  LOP3.LUT R6, R6, 0xfffffffe, RZ, 0xc0, !PT ;  /* 0xfffffffe06067812 */ /* 0x000fca00078ec0ff */
[----:B------:R-:W-:-:S05]  /*1c2c0*/  IMAD.IADD R3, R3, 0x1, -R6 ;  /* 0x0000000103037824 */ /* 0x000fca00078e0a06 */
[----:B------:R-:W-:-:S04]  /*1c2d0*/  SHF.L.U32 R3, R3, 0x1f, RZ ;  /* 0x0000001f03037819 */ /* 0x000fc800000006ff */
[----:B------:R-:W1:Y:S02]  /*1c2e0*/  SYNCS.PHASECHK.TRANS64.TRYWAIT P0, [R22+URZ+0x2d820], R3 ;  /* 0x02d82003160075a7 */ /* 0x000e64000800017f */
[----:B-1----:R-:W-:Y:S05]  /*1c2f0*/  @!P0 BRA `(.L_x_11523) ;  /* 0x0000007400088947 */ /* 0x002fea0003800000 */
.L_x_11713:
[----:B------:R-:W-:Y:S05]  /*1c300*/  BSYNC B1 ;  /* 0x0000000000017941 */ /* 0x000fea0003800000 */
.L_x_11522:
[----:B------:R-:W-:Y:S04]  /*1c310*/  BSSY B1, `(.L_x_11524) ;  /* 0x0000088000017945 */ /* 0x000fe80003800000 */
[----:B------:R-:W-:Y:S05]  /*1c320*/  @!P2 BRA `(.L_x_11525) ;  /* 0x000000080018a947 */ /* 0x000fea0003800000 */
[----:B------:R-:W2:Y:S01]  /*1c330*/  LDL R7, [R1] ;  /* 0x0000000001077983 */ /* 0x000ea20000100800 */
        /* <DEDUP_REMOVED lines=8> */
.L_x_11714:
[----:B------:R-:W-:Y:S05]  /*1c3c0*/  BSYNC B2 ;  /* 0x0000000000027941 */ /* 0x000fea0003800000 */
.L_x_11526:
[----:B------:R-:W-:Y:S04]  /*1c3d0*/  BSSY B2, `(.L_x_11528) ;  /* 0x0000007000027945 */ /* 0x000fe80003800000 */
[----:B------:R-:W-:Y:S05]  /*1c3e0*/  @P4 BRA `(.L_x_11529) ;  /* 0x0000000000144947 */ /* 0x000fea0003800000 */
[----:B------:R-:W-:Y:S01]  /*1c3f0*/  LOP3.LUT P0, RZ, R23, 0x1, RZ, 0xc0, !PT ;  /* 0x0000000117ff7812 */ /* 0x000fe2000780c0ff */
[----:B-1----:R-:W-:-:S04]  /*1c400*/  IMAD.MOV.U32 R3, RZ, RZ, 0x6000 ;  /* 0x00006000ff037424 */ /* 0x002fc800078e00ff */
[----:B------:R3:W-:Y:S08]  /*1c410*/  SYNCS.ARRIVE.TRANS64 RZ, [R11+URZ+0x2d890], R3 ;  /* 0x02d890030bff79a7 */ /* 0x0007f0000800003f */
[----:B------:R-:W-:Y:S05]  /*1c420*/  @!P0 BRA `(.L_x_11529) ;  /* 0x0000000000048947 */ /* 0x000fea0003800000 */
[----:B------:R-:W-:Y:S01]  /*1c430*/  BPT.TRAP 0x1 ;  /* 0x000000040000795c */ /* 0x000fe20000300000 */
.L_x_11529:
[----:B------:R-:W-:Y:S05]  /*1c440*/  BSYNC B2 ;  /* 0x0000000000027941 */ /* 0x000fea0003800000 */
.L_x_11528:
        /* <DEDUP_REMOVED lines=8> */
[----:B-1-3--:R-:W-:Y:S01]  /*1c4d0*/  VIADD R3, R11, 0x2d890 ;  /* 0x0002d8900b037836 */ /* 0x00afe20000000000 */
[----:B------:R-:W-:Y:S01]  /*1c4e0*/  UMOV UR6, 0x0 ;  /* 0x0000000000067882 */ /* 0x000fe20000000000 */
[----:B0-----:R-:W-:Y:S01]  /*1c4f0*/  VIADD R12, R7, 0x15400 ;  /* 0x00015400070c7836 */ /* 0x001fe20000000000 */
[----:B------:R-:W-:-:S09]  /*1c500*/  UMOV UR7, 0x12f00000 ;  /* 0x12f0000000077882 */ /* 0x000fd20000000000 */
.L_x_11530:
        /* <DEDUP_REMOVED lines=16> */
.L_x_11531:
        /* <DEDUP_REMOVED lines=16> */
.L_x_11532:
        /* <DEDUP_REMOVED lines=13> */
.L_x_11715:
[----:B------:R-:W-:Y:S05]  /*1c7e0*/  BSYNC B2 ;  /* 0x0000000000027941 */ /* 0x000fea0003800000 */
.L_x_11533:
[----:B------:R-:W-:Y:S01]  /*1c7f0*/  BSSY B2, `(.L_x_11535) ;  /* 0x0000009000027945 */ /* 0x000fe20003800000 */
[----:B------:R-:W-:Y:S02]  /*1c800*/  IMAD.MOV.U32 R12, RZ, RZ, 0x0 ;  /* 0x00000000ff0c7424 */ /* 0x000fe400078e00ff */
[----:B------:R-:W-:Y:S01]  /*1c810*/  IMAD.MOV.U32 R13, RZ, RZ, 0x12f00000 ;  /* 0x12f00000ff0d7424 */ /* 0x000fe200078e00ff */
[----:B------:R-:W-:Y:S06]  /*1c820*/  @P4 BRA `(.L_x_11536) ;  /* 0x0000000000144947 */ /* 0x000fec0003800000 */
[----:B------:R-:W-:Y:S01]  /*1c830*/  LOP3.LUT P0, RZ, R23, 0x1, RZ, 0xc0, !PT ;  /* 0x0000000117ff7812 */ /* 0x000fe2000780c0ff */
[----:B------:R-:W-:-:S04]  /*1c840*/  IMAD.MOV.U32 R3, RZ, RZ, 0x6000 ;  /* 0x00006000ff037424 */ /* 0x000fc800078e00ff */
[----:B------:R1:W-:Y:S08]  /*1c850*/  SYNCS.ARRIVE.TRANS64 RZ, [R11+URZ+0x2d8b0], R3 ;  /* 0x02d8b0030bff79a7 */ /* 0x0003f0000800003f */
[----:B------:R-:W-:Y:S05]  /*1c860*/  @!P0 BRA `(.L_x_11536) ;  /* 0x0000000000048947 */ /* 0x000fea0003800000 */
[----:B------:R-:W-:Y:S01]  /*1c870*/  BPT.TRAP 0x1 ;  /* 0x000000040000795c */ /* 0x000fe20000300000 */
.L_x_11536:
[----:B------:R-:W-:Y:S05]  /*1c880*/  BSYNC B2 ;  /* 0x0000000000027941 */ /* 0x000fea0003800000 */
.L_x_11535:
        /* <DEDUP_REMOVED lines=8> */
.L_x_11537:
        /* <DEDUP_REMOVED lines=15> */
.L_x_11538:
        /* <DEDUP_REMOVED lines=15> */
.L_x_11539:
        /* <DEDUP_REMOVED lines=10> */
.L_x_11525:
[----:B------:R-:W-:Y:S05]  /*1cb90*/  BSYNC B1 ;  /* 0x0000000000017941 */ /* 0x000fea0003800000 */
.L_x_11524:
[----:B------:R-:W2:Y:S01]  /*1cba0*/  LDL.LU R10, [R1] ;  /* 0x00000000010a7983 */ /* 0x000ea20000300800 */
[----:B------:R-:W-:Y:S01]  /*1cbb0*/  VIADD R29, R29, 0x1 ;  /* 0x000000011d1d7836 */ /* 0x000fe20000000000 */
[----:B------:R-:W-:Y:S01]  /*1cbc0*/  PLOP3.LUT P5, PT, PT, PT, PT, 0x8, 0x0 ;  /* 0x000000000000781c */ /* 0x000fe20003fae170 */
[----:B------:R-:W-:-:S03]  /*1cbd0*/  VIADD R7, R2, 0xfffffffe ;  /* 0xfffffffe02077836 */ /* 0x000fc60000000000 */
[----:B------:R-:W-:-:S04]  /*1cbe0*/  ISETP.NE.AND P0, PT, R29, 0x2, PT ;  /* 0x000000021d00780c */ /* 0x000fc80003f05270 */
[----:B-1----:R-:W-:Y:S02]  /*1cbf0*/  SEL R3, RZ, 0x1, P0 ;  /* 0x00000001ff037807 */ /* 0x002fe40000000000 */
[----:B------:R-:W-:Y:S02]  /*1cc00*/  SEL R29, R29, RZ, P0 ;  /* 0x000000ff1d1d7207 */ /* 0x000fe40000000000 */
[----:B------:R-:W-:Y:S02]  /*1cc10*/  ISETP.GE.AND P0, PT, R7, R5, PT ;  /* 0x000000050700720c */ /* 0x000fe40003f06270 */
[----:B--2---:R-:W-:-:S05]  /*1cc20*/  LOP3.LUT R10, R10, R3, RZ, 0x3c, !PT ;  /* 0x000000030a0a7212 */ /* 0x004fca00078e3cff */
[----:B------:R1:W-:Y:S06]  /*1cc30*/  STL [R1], R10 ;  /* 0x0000000a01007387 */ /* 0x0003ec0000100800 */
[----:B------:R-:W-:Y:S05]  /*1cc40*/  @!P0 BRA `(.L_x_11518) ;  /* 0x00000008004c8947 */ /* 0x000fea0003800000 */
.L_x_11556:
[----:B------:R-:W-:Y:S05]  /*1cc50*/  YIELD ;  /* 0x0000000000007946 */ /* 0x000fea0003800000 */
[----:B------:R-:W-:Y:S04]  /*1cc60*/  BSSY B1, `(.L_x_11540) ;  /* 0x0000087000017945 */ /* 0x000fe80003800000 */
[----:B--2---:R-:W-:Y:S05]  /*1cc70*/  @!P2 BRA `(.L_x_11541) ;  /* 0x000000080014a947 */ /* 0x004fea0003800000 */
        /* <DEDUP_REMOVED lines=9> */
.L_x_11716:
[----:B------:R-:W-:Y:S05]  /*1cd10*/  BSYNC B2 ;  /* 0x0000000000027941 */ /* 0x000fea0003800000 */
.L_x_11542:
[----:B------:R-:W-:Y:S04]  /*1cd20*/  BSSY B2, `(.L_x_11544) ;  /* 0x0000007000027945 */ /* 0x000fe80003800000 */
[----:B------:R-:W-:Y:S05]  /*1cd30*/  @P1 BRA `(.L_x_11545) ;  /* 0x0000000000141947 */ /* 0x000fea0003800000 */
[----:B------:R-:W-:Y:S01]  /*1cd40*/  LOP3.LUT P0, RZ, R23, 0x1, RZ, 0xc0, !PT ;  /* 0x0000000117ff7812 */ /* 0x000fe2000780c0ff */
[----:B------:R-:W-:-:S04]  /*1cd50*/  IMAD.MOV.U32 R2, RZ, RZ, 0x6000 ;  /* 0x00006000ff027424 */ /* 0x000fc800078e00ff */
[----:B------:R3:W-:Y:S08]  /*1cd60*/  SYNCS.ARRIVE.TRANS64 RZ, [R6+URZ+0x2d890], R2 ;  /* 0x02d8900206ff79a7 */ /* 0x0007f0000800003f */
[----:B------:R-:W-:Y:S05]  /*1cd70*/  @!P0 BRA `(.L_x_11545) ;  /* 0x0000000000048947 */ /* 0x000fea0003800000 */
[----:B------:R-:W-:Y:S01]  /*1cd80*/  BPT.TRAP 0x1 ;  /* 0x000000040000795c */ /* 0x000fe20000300000 */
.L_x_11545:
[----:B------:R-:W-:Y:S05]  /*1cd90*/  BSYNC B2 ;  /* 0x0000000000027941 */ /* 0x000fea0003800000 */
.L_x_11544:
[----:B------:R-:W-:Y:S01]  /*1cda0*/  IMAD.MOV.U32 R13, RZ, RZ, RZ ;  /* 0x000000ffff0d7224 */ /* 0x000fe200078e00ff */
[----:B------:R-:W-:Y:S01]  /*1cdb0*/  UIADD3 UR4, UP0, UR42, 0x570, URZ ;  /* 0x000005702a047890 */ /* 0x000fe2000ff1e03f */
[----:B-1----:R-:W-:Y:S01]  /*1cdc0*/  IMAD R10, R29, 0x6000, R22 ;  /* 0x000060001d0a7824 */ /* 0x002fe200078e0216 */
[----:B------:R-:W-:Y:S01]  /*1cdd0*/  PLOP3.LUT P0, PT, PT, PT, PT, 0x80, 0x0 ;  /* 0x000000000000781c */ /* 0x000fe20003f0f070 */
[----:B------:R-:W-:Y:S01]  /*1cde0*/  IMAD R11, R7, 0x80, R0 ;  /* 0x00000080070b7824 */ /* 0x000fe200078e0200 */
[----:B------:R-:W-:Y:S01]  /*1cdf0*/  R2UR UR10, R13 ;  /* 0x000000000d0a72ca */ /* 0x000fe200000e0000 */
[----:B---3--:R-:W-:Y:S01]  /*1ce00*/  VIADD R2, R6, 0x2d890 ;  /* 0x0002d89006027836 */ /* 0x008fe20000000000 */
[----:B------:R-:W-:Y:S01]  /*1ce10*/  UIADD3.X UR5, URZ, UR43, URZ, UP0, !UPT ;  /* 0x0000002b3f057290 */ /* 0x000fe200087fe43f */
[----:B0-----:R-:W-:Y:S01]  /*1ce20*/  VIADD R12, R10, 0x15400 ;  /* 0x000154000a0c7836 */ /* 0x001fe20000000000 */
[----:B------:R-:W-:Y:S01]  /*1ce30*/  UMOV UR6, 0x0 ;  /* 0x0000000000067882 */ /* 0x000fe20000000000 */
[----:B------:R-:W-:-:S10]  /*1ce40*/  UMOV UR7, 0x12f00000 ;  /* 0x12f0000000077882 */ /* 0x000fd40000000000 */
.L_x_11546:
        /* <DEDUP_REMOVED lines=16> */
.L_x_11547:
        /* <DEDUP_REMOVED lines=16> */
.L_x_11548:
        /* <DEDUP_REMOVED lines=13> */
.L_x_11717:
[----:B------:R-:W-:Y:S05]  /*1d120*/  BSYNC B2 ;  /* 0x0000000000027941 */ /* 0x000fea0003800000 */
.L_x_11549:
[----:B------:R-:W-:Y:S01]  /*1d130*/  BSSY B2, `(.L_x_11551) ;  /* 0x0000009000027945 */ /* 0x000fe20003800000 */
[----:B------:R-:W-:Y:S02]  /*1d140*/  IMAD.MOV.U32 R2, RZ, RZ, 0x0 ;  /* 0x00000000ff027424 */ /* 0x000fe400078e00ff */
[----:B0-2---:R-:W-:Y:S01]  /*1d150*/  IMAD.MOV.U32 R3, RZ, RZ, 0x12f00000 ;  /* 0x12f00000ff037424 */ /* 0x005fe200078e00ff */
[----:B------:R-:W-:Y:S06]  /*1d160*/  @P1 BRA `(.L_x_11552) ;  /* 0x0000000000141947 */ /* 0x000fec0003800000 */
[----:B------:R-:W-:Y:S01]  /*1d170*/  LOP3.LUT P0, RZ, R23, 0x1, RZ, 0xc0, !PT ;  /* 0x0000000117ff7812 */ /* 0x000fe2000780c0ff */
[----:B------:R-:W-:-:S04]  /*1d180*/  IMAD.MOV.U32 R12, RZ, RZ, 0x6000 ;  /* 0x00006000ff0c7424 */ /* 0x000fc800078e00ff */
[----:B------:R0:W-:Y:S08]  /*1d190*/  SYNCS.ARRIVE.TRANS64 RZ, [R6+URZ+0x2d8b0], R12 ;  /* 0x02d8b00c06ff79a7 */ /* 0x0001f0000800003f */
[----:B------:R-:W-:Y:S05]  /*1d1a0*/  @!P0 BRA `(.L_x_11552) ;  /* 0x0000000000048947 */ /* 0x000fea0003800000 */
[----:B------:R-:W-:Y:S01]  /*1d1b0*/  BPT.TRAP 0x1 ;  /* 0x000000040000795c */ /* 0x000fe20000300000 */
.L_x_11552:
[----:B------:R-:W-:Y:S05]  /*1d1c0*/  BSYNC B2 ;  /* 0x0000000000027941 */ /* 0x000fea0003800000 */
.L_x_11551:
        /* <DEDUP_REMOVED lines=8> */
.L_x_11553:
        /* <DEDUP_REMOVED lines=15> */
.L_x_11554:
        /* <DEDUP_REMOVED lines=15> */
.L_x_11555:
        /* <DEDUP_REMOVED lines=10> */
.L_x_11541:
[----:B------:R-:W-:Y:S05]  /*1d4d0*/  BSYNC B1 ;  /* 0x0000000000017941 */ /* 0x000fea0003800000 */
.L_x_11540:
[----:B------:R-:W2:Y:S01]  /*1d4e0*/  LDL.LU R3, [R1] ;  /* 0x0000000001037983 */ /* 0x000ea20000300800 */
[----:B------:R-:W-:-:S05]  /*1d4f0*/  VIADD R29, R29, 0x1 ;  /* 0x000000011d1d7836 */ /* 0x000fca0000000000 */
[----:B------:R-:W-:-:S04]  /*1d500*/  ISETP.NE.AND P0, PT, R29, 0x2, PT ;  /* 0x000000021d00780c */ /* 0x000fc80003f05270 */
[----:B------:R-:W-:Y:S02]  /*1d510*/  SEL R2, RZ, 0x1, P0 ;  /* 0x00000001ff027807 */ /* 0x000fe40000000000 */
[----:B------:R-:W-:Y:S02]  /*1d520*/  SEL R29, R29, RZ, P0 ;  /* 0x000000ff1d1d7207 */ /* 0x000fe40000000000 */
[C---:B------:R-:W-:Y:S01]  /*1d530*/  ISETP.GT.AND P0, PT, R7.reuse, R5, PT ;  /* 0x000000050700720c */ /* 0x040fe20003f04270 */
[----:B------:R-:W-:Y:S01]  /*1d540*/  VIADD R7, R7, 0xffffffff ;  /* 0xffffffff07077836 */ /* 0x000fe20000000000 */
[----:B--2---:R-:W-:-:S05]  /*1d550*/  LOP3.LUT R3, R3, R2, RZ, 0x3c, !PT ;  /* 0x0000000203037212 */ /* 0x004fca00078e3cff */
[----:B------:R2:W-:Y:S06]  /*1d560*/  STL [R1], R3 ;  /* 0x0000000301007387 */ /* 0x0005ec0000100800 */
[----:B------:R-:W-:Y:S05]  /*1d570*/  @P0 BRA `(.L_x_11556) ;  /* 0xfffffff400b40947 */ /* 0x000fea000383ffff */
.L_x_11518:
[----:B------:R-:W-:Y:S05]  /*1d580*/  BSYNC B0 ;  /* 0x0000000000007941 */ /* 0x000fea0003800000 */
.L_x_11517:
[----:B------:R-:W3:Y:S01]  /*1d590*/  LDL R6, [R1+0x14] ;  /* 0x0000140001067983 */ /* 0x000ee20000100800 */
[----:B------:R-:W4:Y:S01]  /*1d5a0*/  LDC R0, c[0x0][0x448] ;  /* 0x00011200ff007b82 */ /* 0x000f220000000800 */
[----:B------:R-:W-:Y:S07]  /*1d5b0*/  @!P5 WARPSYNC.ALL ;  /* 0x000000000000d948 */ /* 0x000fee0003800000 */
[----:B------:R-:W-:Y:S01]  /*1d5c0*/  @!P5 BAR.SYNC.DEFER_BLOCKING 0xc, 0x200 ;  /* 0x030800000000db1d */ /* 0x000fe20000010000 */
[----:B----4-:R-:W-:-:S13]  /*1d5d0*/  ISETP.NE.AND P0, PT, R0, 0x1, PT ;  /* 0x000000010000780c */ /* 0x010fda0003f05270 */
[----:B------:R-:W4:Y:S08]  /*1d5e0*/  @P0 LDC R5, c[0x0][0x44c] ;  /* 0x00011300ff050b82 */ /* 0x000f300000000800 */
[----:B--2---:R-:W2:Y:S01]  /*1d5f0*/  @P0 LDC R3, c[0x0][0x450] ;  /* 0x00011400ff030b82 */ /* 0x004ea20000000800 */
[----:B---3--:R-:W-:-:S04]  /*1d600*/  VIADD R2, R6, 0xbf ;  /* 0x000000bf06027836 */ /* 0x008fc80000000000 */
[----:B----4-:R-:W-:-:S05]  /*1d610*/  @P0 IMAD.HI.U32 R0, R2, R5, RZ ;  /* 0x0000000502000227 */ /* 0x010fca00078e00ff */
[----:B--2---:R-:W-:-:S05]  /*1d620*/  @P0 SHF.R.U32.HI R2, RZ, R3, R0 ;  /* 0x00000003ff020219 */ /* 0x004fca0000011600 */
[----:B------:R-:W-:Y:S02]  /*1d630*/  IMAD.IADD R8, R8, 0x1, R2 ;  /* 0x0000000108087824 */ /* 0x000fe400078e0202 */
[----:B------:R-:W2:Y:S02]  /*1d640*/  LDC.64 R2, c[0x0][0x9e0] ;  /* 0x00027800ff027b82 */ /* 0x000ea40000000a00 */
[----:B--2---:R-:W-:Y:S01]  /*1d650*/  ISETP.GE.AND P1, PT, R3, 0x1, PT ;  /* 0x000000010300780c */ /* 0x004fe20003f26270 */
[----:B------:R-:W-:-:S12]  /*1d660*/  IMAD.IADD R2, R8, 0x1, R2 ;  /* 0x0000000108027824 */ /* 0x000fd800078e0202 */
[----:B------:R-:W-:Y:S05]  /*1d670*/  @!P1 BRA `(.L_x_11557) ;  /* 0x0000000000489947 */ /* 0x000fea0003800000 */
        /* <DEDUP_REMOVED lines=11> */
.L_x_11559:
[----:B------:R-:W-:-:S13]  /*1d730*/  ISETP.NE.AND P2, PT, R3, 0x1, PT ;  /* 0x000000010300780c */ /* 0x000fda0003f45270 */
[----:B------:R-:W2:Y:S02]  /*1d740*/  @P2 LDC.64 R4, c[0x0][0x9e8] ;  /* 0x00027a00ff042b82 */ /* 0x000ea40000000a00 */
[----:B--2---:R-:W-:-:S05]  /*1d750*/  @P2 IMAD.HI.U32 R4, R0, R4, RZ ;  /* 0x0000000400042227 */ /* 0x004fca00078e00ff */
[----:B------:R-:W-:-:S07]  /*1d760*/  @P2 SHF.R.U32.HI R0, RZ, R5, R4 ;  /* 0x00000005ff002219 */ /* 0x000fce0000011604 */
.L_x_11560:
[----:B------:R-:W-:Y:S05]  /*1d770*/  BSYNC B0 ;  /* 0x0000000000007941 */ /* 0x000fea0003800000 */
.L_x_11558:
[----:B------:R-:W-:-:S05]  /*1d780*/  IMAD R5, R0, R3, R3 ;  /* 0x0000000300057224 */ /* 0x000fca00078e0203 */
[----:B------:R-:W-:-:S07]  /*1d790*/  VIMNMX R2, R2, R5, PT ;  /* 0x0000000502027248 */ /* 0x000fce0003fe0100 */
.L_x_11557:
[----:B------:R-:W-:Y:S01]  /*1d7a0*/  VIADD R2, R2, 0x7f ;  /* 0x0000007f02027836 */ /* 0x000fe20000000000 */
[----:B------:R-:W-:-:S04]  /*1d7b0*/  ULDC UR4, c[0x0][0x9dc] ;  /* 0x0002770000047ab9 */ /* 0x000fc80000000800 */
[----:B------:R-:W-:-:S04]  /*1d7c0*/  SHF.R.S32.HI R5, RZ, 0x1f, R2 ;  /* 0x0000001fff057819 */ /* 0x000fc80000011402 */
[----:B------:R-:W-:Y:S02]  /*1d7d0*/  LEA.HI R5, R5, R2, RZ, 0x7 ;  /* 0x0000000205057211 */ /* 0x000fe400078f38ff */
[----:B------:R-:W2:Y:S02]  /*1d7e0*/  @P0 LDC R2, c[0x0][0x44c] ;  /* 0x00011300ff020b82 */ /* 0x000ea40000000800 */
[----:B------:R-:W-:-:S04]  /*1d7f0*/  SHF.R.S32.HI R0, RZ, 0x7, R5 ;  /* 0x00000007ff007819 */ /* 0x000fc80000011405 */
[----:B------:R-:W-:Y:S02]  /*1d800*/  VIMNMX R25, R17, R0, PT ;  /* 0x0000000011197248 */ /* 0x000fe40003fe0100 */
[----:B------:R-:W3:Y:S03]  /*1d810*/  @P0 LDC R0, c[0x0][0x450] ;  /* 0x00011400ff000b82 */ /* 0x000ee60000000800 */
[----:B------:R4:W-:Y:S01]  /*1d820*/  STL [R1+0x18], R25 ;  /* 0x0000181901007387 */ /* 0x0009e20000100800 */
[----:B--2---:R-:W-:-:S04]  /*1d830*/  @P0 IMAD.HI.U32 R5, R6, R2, RZ ;  /* 0x0000000206050227 */ /* 0x004fc800078e00ff */
[----:B------:R-:W-:Y:S01]  /*1d840*/  IMAD.MOV.U32 R2, RZ, RZ, R6 ;  /* 0x000000ffff027224 */ /* 0x000fe200078e0006 */
[----:B---3--:R-:W-:-:S05]  /*1d850*/  @P0 SHF.R.U32.HI R2, RZ, R0, R5 ;  /* 0x00000000ff020219 */ /* 0x008fca0000011605 */
[----:B------:R-:W-:-:S04]  /*1d860*/  IMAD.IADD R2, R9, 0x1, R2 ;  /* 0x0000000109027824 */ /* 0x000fc800078e0202 */
[----:B------:R-:W-:Y:S01]  /*1d870*/  VIADD R0, R2, -UR4 ;  /* 0x8000000402007c36 */ /* 0x000fe20008000000 */
[----:B----4-:R-:W-:Y:S06]  /*1d880*/  @!P1 BRA `(.L_x_11561) ;  /* 0x0000000000449947 */ /* 0x010fec0003800000 */
[----:B------:R-:W-:Y:S01]  /*1d890*/  ISETP.GT.AND P0, PT, R2, -0x1, PT ;  /* 0xffffffff0200780c */ /* 0x000fe20003f04270 */
[----:B------:R-:W-:-:S12]  /*1d8a0*/  BSSY B0, `(.L_x_11562) ;  /* 0x000000d000007945 */ /* 0x000fd80003800000 */
        /* <DEDUP_REMOVED lines=8> */
.L_x_11563:
[----:B------:R-:W-:-:S13]  /*1d930*/  ISETP.NE.AND P0, PT, R3, 0x1, PT ;  /* 0x000000010300780c */ /* 0x000fda0003f05270 */
[----:B------:R-:W2:Y:S02]  /*1d940*/  @P0 LDC.64 R4, c[0x0][0x9e8] ;  /* 0x00027a00ff040b82 */ /* 0x000ea40000000a00 */
[----:B--2---:R-:W-:-:S05]  /*1d950*/  @P0 IMAD.HI.U32 R4, R2, R4, RZ ;  /* 0x0000000402040227 */ /* 0x004fca00078e00ff */
[----:B------:R-:W-:-:S07]  /*1d960*/  @P0 SHF.R.U32.HI R2, RZ, R5, R4 ;  /* 0x00000005ff020219 */ /* 0x000fce0000011604 */
.L_x_11564:
[----:B------:R-:W-:Y:S05]  /*1d970*/  BSYNC B0 ;  /* 0x0000000000007941 */ /* 0x000fea0003800000 */
.L_x_11562:
[----:B------:R-:W-:-:S05]  /*1d980*/  IMAD R3, R2, R3, RZ ;  /* 0x0000000302037224 */ /* 0x000fca00078e02ff */
[----:B------:R-:W-:-:S07]  /*1d990*/  VIMNMX R0, R0, R3, !PT ;  /* 0x0000000300007248 */ /* 0x000fce0007fe0100 */
.L_x_11561:
[----:B------:R-:W-:Y:S01]  /*1d9a0*/  SHF.R.S32.HI R3, RZ, 0x1f, R0 ;  /* 0x0000001fff037819 */ /* 0x000fe20000011400 */
[----:B------:R-:W-:Y:S03]  /*1d9b0*/  BSSY B7, `(.L_x_11565) ;  /* 0x000041a000077945 */ /* 0x000fe60003800000 */
[----:B------:R-:W-:-:S04]  /*1d9c0*/  LEA.HI R3, R3, R0, RZ, 0x7 ;  /* 0x0000000003037211 */ /* 0x000fc800078f38ff */
[----:B------:R-:W-:-:S04]  /*1d9d0*/  SHF.R.S32.HI R3, RZ, 0x7, R3 ;  /* 0x00000007ff037819 */ /* 0x000fc80000011403 */
[----:B------:R-:W-:-:S04]  /*1d9e0*/  VIMNMX R2, RZ, R3, !PT ;  /* 0x00000003ff027248 */ /* 0x000fc80007fe0100 */
[----:B------:R-:W-:Y:S01]  /*1d9f0*/  ISETP.GT.AND P0, PT, R25, R2, PT ;  /* 0x000000021900720c */ /* 0x000fe20003f04270 */
        /* <DEDUP_REMOVED lines=19> */
.L_x_11566:
        /* <DEDUP_REMOVED lines=13> */
[----:B-1----:R-:W-:Y:S02]  /*1dc00*/  IMAD.U32 R10, RZ, RZ, UR4 ;  /* 0x00000004ff0a7e24 */ /* 0x002fe4000f8e00ff */
[----:B------:R-:W-:Y:S02]  /*1dc10*/  IMAD.U32 R11, RZ, RZ, UR5 ;  /* 0x00000005ff0b7e24 */ /* 0x000fe4000f8e00ff */
[----:B------:R-:W-:Y:S02]  /*1dc20*/  IMAD.MOV.U32 R8, RZ, RZ, 0x70 ;  /* 0x00000070ff087424 */ /* 0x000fe400078e00ff */
[----:B0-----:R-:W-:Y:S02]  /*1dc30*/  IMAD.MOV.U32 R12, RZ, RZ, 0x1 ;  /* 0x00000001ff0c7424 */ /* 0x001fe400078e00ff */
[----:B------:R-:W-:-:S07]  /*1dc40*/  IMAD.MOV.U32 R13, RZ, RZ, RZ ;  /* 0x000000ffff0d7224 */ /* 0x000fce00078e00ff */
[----:B------:R-:W-:-:S07]  /*1dc50*/  LEPC R20, `(.L_x_11569) ;  /* 0x000000001014794e */ /* 0x000fce0000000000 */
[----:B--2---:R-:W-:Y:S05]  /*1dc60*/  CALL.ABS.NOINC R2 ;  /* 0x0000000002007343 */ /* 0x004fea0003c00000 */
.L_x_11569:
[----:B------:R-:W-:Y:S05]  /*1dc70*/  BSYNC B6 ;  /* 0x0000000000067941 */ /* 0x000fea0003800000 */
.L_x_11568:
        /* <DEDUP_REMOVED lines=13> */
[----:B-1----:R-:W-:Y:S02]  /*1dd50*/  IMAD.U32 R10, RZ, RZ, UR4 ;  /* 0x00000004ff0a7e24 */ /* 0x002fe4000f8e00ff */
[----:B------:R-:W-:Y:S02]  /*1dd60*/  IMAD.U32 R11, RZ, RZ, UR5 ;  /* 0x00000005ff0b7e24 */ /* 0x000fe4000f8e00ff */
[----:B------:R-:W-:Y:S02]  /*1dd70*/  IMAD.MOV.U32 R8, RZ, RZ, 0x70 ;  /* 0x00000070ff087424 */ /* 0x000fe400078e00ff */
[----:B0-----:R-:W-:Y:S02]  /*1dd80*/  IMAD.MOV.U32 R12, RZ, RZ, 0x1 ;  /* 0x00000001ff0c7424 */ /* 0x001fe400078e00ff */
[----:B--2---:R-:W-:-:S07]  /*1dd90*/  IMAD.MOV.U32 R13, RZ, RZ, RZ ;  /* 0x000000ffff0d7224 */ /* 0x004fce00078e00ff */
[----:B------:R-:W-:-:S07]  /*1dda0*/  LEPC R20, `(.L_x_11572) ;  /* 0x000000001014794e */ /* 0x000fce0000000000 */
[----:B---3--:R-:W-:Y:S05]  /*1ddb0*/  CALL.ABS.NOINC R2 ;  /* 0x0000000002007343 */ /* 0x008fea0003c00000 */
.L_x_11572:
        /* <DEDUP_REMOVED lines=15> */
.L_x_11571:
[----:B------:R-:W-:Y:S05]  /*1deb0*/  BSYNC B6 ;  /* 0x0000000000067941 */ /* 0x000fea0003800000 */
.L_x_11570:
        /* <DEDUP_REMOVED lines=8> */
[----:B------:R-:W-:Y:S01]  /*1df40*/  VIADD R25, R25, 0xffffffff ;  /* 0xffffffff19197836 */ /* 0x000fe20000000000 */
[----:B--2---:R-:W2:Y:S02]  /*1df50*/  LDC.64 R2, c[0x0][0x418] ;  /* 0x00010600ff027b82 */ /* 0x004ea40000000a00 */
[----:B--2---:R-:W-:Y:S01]  /*1df60*/  LOP3.LUT P0, RZ, R2, UR4, RZ, 0xfc, !PT ;  /* 0x0000000402ff7c12 */ /* 0x004fe2000f80fcff */
[----:B------:R-:W-:-:S03]  /*1df70*/  UMOV UR4, 0xffffffff ;  /* 0xffffffff00047882 */ /* 0x000fc60000000000 */
[----:B------:R-:W-:Y:S02]  /*1df80*/  LOP3.LUT P0, RZ, R3, UR5, RZ, 0xfc, P0 ;  /* 0x0000000503ff7c12 */ /* 0x000fe4000800fcff */
[----:B---3--:R-:W-:Y:S02]  /*1df90*/  SHF.R.S32.HI R7, RZ, 0x1f, R26 ;  /* 0x0000001fff077819 */ /* 0x008fe4000001141a */
[----:B------:R-:W-:-:S03]  /*1dfa0*/  SEL R17, R26, RZ, !P0 ;  /* 0x000000ff1a117207 */ /* 0x000fc60004000000 */
[----:B------:R2:W-:Y:S01]  /*1dfb0*/  STL [R1+0x4], R7 ;  /* 0x0000040701007387 */ /* 0x0005e20000100800 */
[----:B------:R-:W-:Y:S05]  /*1dfc0*/  BRA.DIV UR4, `(.L_x_11573) ;  /* 0x0000005a04387947 */ /* 0x000fea000b800000 */
[----:B------:R-:W3:Y:S02]  /*1dfd0*/  S2R R0, SR_TID.X ;  /* 0x0000000000007919 */ /* 0x000ee40000002100 */
[----:B---3--:R-:W-:-:S04]  /*1dfe0*/  SHF.R.U32.HI R0, RZ, 0x5, R0 ;  /* 0x00000005ff007819 */ /* 0x008fc80000011600 */
[----:B------:R-:W-:-:S05]  /*1dff0*/  LOP3.LUT R0, R0, 0x3, RZ, 0xc0, !PT ;  /* 0x0000000300007812 */ /* 0x000fca00078ec0ff */
[----:B------:R3:W4:Y:S02]  /*1e000*/  SHFL.IDX PT, R14, R0, RZ, 0x1f ;  /* 0x00001fff000e7589 */ /* 0x00072400000e0000 */
.L_x_11720:
[----:B----4-:R-:W-:Y:S02]  /*1e010*/  ISETP.NE.AND P0, PT, R14, RZ, PT ;  /* 0x000000ff0e00720c */ /* 0x010fe40003f05270 */
[----:B------:R-:W-:Y:S02]  /*1e020*/  PLOP3.LUT P1, PT, PT, PT, PT, 0x8, 0x0 ;  /* 0x000000000000781c */ /* 0x000fe40003f2e170 */
[----:B------:R-:W-:-:S11]  /*1e030*/  LOP3.LUT R23, R23, 0xfffffffb, RZ, 0xc0, !PT ;  /* 0xfffffffb17177812 */ /* 0x000fd600078ec0ff */
[----:B------:R-:W-:Y:S01]  /*1e040*/  @P1 LOP3.LUT R23, R23, 0x4, RZ, 0xfc, !PT ;  /* 0x0000000417171812 */ /* 0x000fe200078efcff */
[----:B------:R-:W-:Y:S06]  /*1e050*/  @P0 BRA `(.L_x_11574) ;  /* 0x0000000400100947 */ /* 0x000fec0003800000 */
[----:B------:R-:W-:-:S03]  /*1e060*/  UMOV UR4, 0xffffffff ;  /* 0xffffffff00047882 */ /* 0x000fc60000000000 */
[----:B------:R-:W-:Y:S05]  /*1e070*/  BRA.DIV UR4, `(.L_x_11575) ;  /* 0x0000005a04407947 */ /* 0x000fea000b800000 */
[----:B------:R-:W-:-:S13]  /*1e080*/  ELECT P6, URZ, PT ;  /* 0x00000000003f782f */ /* 0x000fda00038c0000 */
.L_x_11723:
[----:B------:R-:W-:Y:S05]  /*1e090*/  @!P6 BRA `(.L_x_11574) ;  /* 0x000000040000e947 */ /* 0x000fea0003800000 */
[----:B------:R-:W-:-:S04]  /*1e0a0*/  ISETP.NE.U32.AND P0, PT, R2, RZ, PT ;  /* 0x000000ff0200720c */ /* 0x000fc80003f05070 */
[----:B------:R-:W-:-:S13]  /*1e0b0*/  ISETP.NE.AND.EX P0, PT, R3, RZ, PT, P0 ;  /* 0x000000ff0300720c */ /* 0x000fda0003f05300 */
[----:B------:R-:W-:Y:S05]  /*1e0c0*/  @!P0 BRA `(.L_x_11576) ;  /* 0x0000000000448947 */ /* 0x000fea0003800000 */
[----:B------:R-:W4:Y:S01]  /*1e0d0*/  LDC R6, c[0x0][0x43c] ;  /* 0x00010f00ff067b82 */ /* 0x000f220000000800 */
[----:B------:R-:W-:Y:S01]  /*1e0e0*/  ULDC.64 UR4, c[0x0][0x428] ;  /* 0x00010a0000047ab9 */ /* 0x000fe20000000a00 */
[----:B----4-:R-:W-:-:S13]  /*1e0f0*/  ISETP.NE.AND P0, PT, R6, 0x1, PT ;  /* 0x000000010600780c */ /* 0x010fda0003f05270 */
[----:B------:R-:W3:Y:S02]  /*1e100*/  @P0 LDC.64 R4, c[0x0][0x440] ;  /* 0x00011000ff040b82 */ /* 0x000ee40000000a00 */
[----:B---3--:R-:W-:-:S04]  /*1e110*/  @P0 IMAD.HI.U32 R0, R25, R4, RZ ;  /* 0x0000000419000227 */ /* 0x008fc800078e00ff */
        /* <DEDUP_REMOVED lines=12> */
.L_x_11576:
[----:B---3--:R-:W-:Y:S01]  /*1e1e0*/  IMAD R0, R24, 0x8, R22 ;  /* 0x0000000818007824 */ /* 0x008fe200078e0216 */
[----:B----4-:R-:W-:-:S04]  /*1e1f0*/  SHF.L.U32 R2, R27, 0x1f, RZ ;  /* 0x0000001f1b027819 */ /* 0x010fc800000006ff */
[----:B------:R-:W3:Y:S02]  /*1e200*/  SYNCS.PHASECHK.TRANS64.TRYWAIT P0, [R0+URZ+0x2d840], R2 ;  /* 0x02d84002000075a7 */ /* 0x000ee4000800017f */
[----:B---3--:R-:W-:Y:S05]  /*1e210*/  @!P0 BRA `(.L_x_11577) ;  /* 0x0000005400f88947 */ /* 0x008fea0003800000 */
.L_x_11724:
[----:B------:R-:W4:Y:S02]  /*1e220*/  S2R R3, SR_TID.X ;  /* 0x0000000000037919 */ /* 0x000f240000002100 */
[----:B----4-:R-:W-:-:S04]  /*1e230*/  LOP3.LUT R3, R3, 0x7f, RZ, 0xc0, !PT ;  /* 0x0000007f03037812 */ /* 0x010fc800078ec0ff */
[----:B------:R-:W-:-:S13]  /*1e240*/  ISETP.NE.AND P0, PT, R3, RZ, PT ;  /* 0x000000ff0300720c */ /* 0x000fda0003f05270 */
[----:B------:R-:W-:Y:S05]  /*1e250*/  @P0 BRA `(.L_x_11578) ;  /* 0x0000000000140947 */ /* 0x000fea0003800000 */
[----:B------:R-:W-:Y:S01]  /*1e260*/  LOP3.LUT P1, RZ, R23, 0x1, RZ, 0xc0, !PT ;  /* 0x0000000117ff7812 */ /* 0x000fe2000782c0ff */
[----:B---3--:R-:W-:-:S04]  /*1e270*/  IMAD.MOV.U32 R2, RZ, RZ, 0x6000 ;  /* 0x00006000ff027424 */ /* 0x008fc800078e00ff */
[----:B------:R4:W-:Y:S08]  /*1e280*/  SYNCS.ARRIVE.TRANS64 RZ, [R0+URZ+0x2d830], R2 ;  /* 0x02d8300200ff79a7 */ /* 0x0009f0000800003f */
[----:B------:R-:W-:Y:S05]  /*1e290*/  @!P1 BRA `(.L_x_11578) ;  /* 0x0000000000049947 */ /* 0x000fea0003800000 */
[----:B------:R-:W-:Y:S01]  /*1e2a0*/  BPT.TRAP 0x1 ;  /* 0x000000040000795c */ /* 0x000fe20000300000 */
.L_x_11578:
[----:B------:R-:W-:Y:S01]  /*1e2b0*/  R2UR UR9, R0 ;  /* 0x00000000000972ca */ /* 0x000fe200000e0000 */
[----:B---34-:R-:W-:Y:S01]  /*1e2c0*/  IMAD R0, R24, 0x6000, R22 ;  /* 0x0000600018007824 */ /* 0x018fe200078e0216 */
        /* <DEDUP_REMOVED lines=13> */
[----:B------:R-:W-:Y:S02]  /*1e3a0*/  ULEA UR11, UR11, UR5, 0x7 ;  /* 0x000000050b0b7291 */ /* 0x000fe4000f8e383f */
        /* <DEDUP_REMOVED lines=8> */
[----:B---3--:R-:W-:Y:S01]  /*1e430*/  UMOV UR8, UR15 ;  /* 0x0000000f00087c82 */ /* 0x008fe20008000000 */
[----:B------:R-:W-:-:S02]  /*1e440*/  UMOV UR10, UR17 ;  /* 0x00000011000a7c82 */ /* 0x000fc40008000000 */
[----:B------:R3:W-:Y:S02]  /*1e450*/  UTMALDG.4D [UR8], [UR4], desc[UR6] ;  /* 0x00000608040075b4 */ /* 0x0007e40008019000 */
[----:B---3--:R-:W-:Y:S01]  /*1e460*/  UMOV UR8, UR16 ;  /* 0x0000001000087c82 */ /* 0x008fe20008000000 */
[----:B------:R-:W-:Y:S02]  /*1e470*/  UMOV UR10, UR14 ;  /* 0x0000000e000a7c82 */ /* 0x000fe40008000000 */
[----:B------:R4:W-:Y:S02]  /*1e480*/  UTMALDG.4D [UR8], [UR4], desc[UR6] ;  /* 0x00000608040075b4 */ /* 0x0009e40008019000 */
[----:B----4-:R-:W-:Y:S01]  /*1e490*/  NOP ;  /* 0x0000000000007918 */ /* 0x010fe20000000000 */
.L_x_11574:
[----:B------:R-:W4:Y:S01]  /*1e4a0*/  LDL.LU R3, [R1+0x20] ;  /* 0x0000200001037983 */ /* 0x000f220000300800 */
[----:B------:R-:W-:Y:S05]  /*1e4b0*/  WARPSYNC.ALL ;  /* 0x0000000000007948 */ /* 0x000fea0003800000 */
[----:B------:R-:W-:Y:S01]  /*1e4c0*/  ULDC.64 UR4, c[0x0][0x298] ;  /* 0x0000a60000047ab9 */ /* 0x000fe20000000a00 */
[----:B---3--:R-:W-:Y:S01]  /*1e4d0*/  VIADD R0, R22, 0xc400 ;  /* 0x0000c40016007836 */ /* 0x008fe20000000000 */
[----:B------:R-:W-:Y:S01]  /*1e4e0*/  ULDC.64 UR6, c[0x0][0xa00] ;  /* 0x0002800000067ab9 */ /* 0x000fe20000000a00 */
[----:B------:R-:W-:Y:S01]  /*1e4f0*/  BSSY B6, `(.L_x_11579) ;  /* 0x0000024000067945 */ /* 0x000fe20003800000 */
[----:B------:R-:W-:Y:S01]  /*1e500*/  BAR.SYNC.DEFER_BLOCKING 0x8, 0x200 ;  /* 0x0208000000007b1d */ /* 0x000fe20000010000 */
[----:B------:R-:W-:-:S02]  /*1e510*/  ISETP.NE.U32.AND P0, PT, RZ, UR6, PT ;  /* 0x00000006ff007c0c */ /* 0x000fc4000bf05070 */
[----:B------:R-:W-:Y:S02]  /*1e520*/  LOP3.LUT P1, RZ, R0, 0x1bf, RZ, 0xc0, !PT ;  /* 0x000001bf00ff7812 */ /* 0x000fe4000782c0ff */
[----:B------:R-:W-:Y:S02]  /*1e530*/  ISETP.NE.AND.EX P0, PT, RZ, UR7, PT, P0 ;  /* 0x00000007ff007c0c */ /* 0x000fe4000bf05300 */
[----:B----4-:R-:W-:Y:S01]  /*1e540*/  SHF.R.S32.HI R2, RZ, 0x1f, R3 ;  /* 0x0000001fff027819 */ /* 0x010fe20000011403 */
[----:B------:R-:W-:-:S04]  /*1e550*/  IMAD.WIDE.U32 R4, R3, UR4, RZ ;  /* 0x0000000403047c25 */ /* 0x000fc8000f8e00ff */
[----:B------:R-:W-:Y:S01]  /*1e560*/  IMAD R2, R2, UR4, RZ ;  /* 0x0000000402027c24 */ /* 0x000fe2000f8e02ff */
[----:B------:R-:W-:Y:S03]  /*1e570*/  STL.64 [R1+0x28], R4 ;  /* 0x0000280401007387 */ /* 0x000fe60000100a00 */
[----:B------:R-:W-:Y:S01]  /*1e580*/  IMAD R0, R3, UR5, R2 ;  /* 0x0000000503007c24 */ /* 0x000fe2000f8e0202 */
[----:B------:R-:W-:-:S03]  /*1e590*/  SHF.R.S32.HI R2, RZ, 0x1f, R19 ;  /* 0x0000001fff027819 */ /* 0x000fc60000011413 */
[----:B------:R-:W-:Y:S01]  /*1e5a0*/  IMAD.IADD R0, R5, 0x1, R0 ;  /* 0x0000000105007824 */ /* 0x000fe200078e0200 */
[----:B------:R-:W-:Y:S02]  /*1e5b0*/  SEL R3, R2, RZ, !P0 ;  /* 0x000000ff02037207 */ /* 0x000fe40004000000 */
[----:B------:R-:W-:Y:S02]  /*1e5c0*/  SHF.R.S32.HI R2, RZ, 0x1f, R18 ;  /* 0x0000001fff027819 */ /* 0x000fe40000011412 */
[----:B------:R3:W-:Y:S04]  /*1e5d0*/  STL [R1+0x30], R0 ;  /* 0x0000300001007387 */ /* 0x0007e80000100800 */
[----:B------:R4:W-:Y:S01]  /*1e5e0*/  STL [R1+0x38], R3 ;  /* 0x0000380301007387 */ /* 0x0009e20000100800 */
[----:B---3--:R-:W-:-:S05]  /*1e5f0*/  SEL R0, R19, RZ, !P0 ;  /* 0x000000ff13007207 */ /* 0x008fca0004000000 */
[----:B------:R4:W-:Y:S04]  /*1e600*/  STL [R1+0x20], R0 ;  /* 0x0000200001007387 */ /* 0x0009e80000100800 */
[----:B------:R4:W-:Y:S01]  /*1e610*/  STL [R1+0x34], R2 ;  /* 0x0000340201007387 */ /* 0x0009e20000100800 */
[----:B------:R-:W-:Y:S05]  /*1e620*/  @!P1 BRA `(.L_x_11580) ;  /* 0x0000000000409947 */ /* 0x000fea0003800000 */
[----:B----4-:R-:W-:Y:S01]  /*1e630*/  MOV R2, 0x0 ;  /* 0x0000000000027802 */ /* 0x010fe20000000f00 */
        /* <DEDUP_REMOVED lines=8> */
[----:B-1----:R-:W-:Y:S02]  /*1e6c0*/  IMAD.U32 R10, RZ, RZ, UR8 ;  /* 0x00000008ff0a7e24 */ /* 0x002fe4000f8e00ff */
[----:B------:R-:W-:Y:S02]  /*1e6d0*/  IMAD.U32 R11, RZ, RZ, UR9 ;  /* 0x00000009ff0b7e24 */ /* 0x000fe4000f8e00ff */
[----:B------:R-:W-:Y:S02]  /*1e6e0*/  IMAD.MOV.U32 R8, RZ, RZ, 0x70 ;  /* 0x00000070ff087424 */ /* 0x000fe400078e00ff */
[----:B0-----:R-:W-:Y:S02]  /*1e6f0*/  IMAD.MOV.U32 R12, RZ, RZ, 0x1 ;  /* 0x00000001ff0c7424 */ /* 0x001fe400078e00ff */
[----:B------:R-:W-:-:S07]  /*1e700*/  IMAD.MOV.U32 R13, RZ, RZ, RZ ;  /* 0x000000ffff0d7224 */ /* 0x000fce00078e00ff */
[----:B------:R-:W-:-:S07]  /*1e710*/  LEPC R20, `(.L_x_11580) ;  /* 0x000000001014794e */ /* 0x000fce0000000000 */
[----:B---3--:R-:W-:Y:S05]  /*1e720*/  CALL.ABS.NOINC R2 ;  /* 0x0000000002007343 */ /* 0x008fea0003c00000 */
.L_x_11580:
[----:B------:R-:W-:Y:S05]  /*1e730*/  BSYNC B6 ;  /* 0x0000000000067941 */ /* 0x000fea0003800000 */
.L_x_11579:
[----:B----4-:R-:W3:Y:S01]  /*1e740*/  LDL.LU R0, [R1+0x30] ;  /* 0x0000300001007983 */ /* 0x010ee20000300800 */
[----:B-1----:R-:W1:Y:S01]  /*1e750*/  LDC R10, c[0x0][0x448] ;  /* 0x00011200ff0a7b82 */ /* 0x002e620000000800 */
[----:B------:R-:W-:Y:S01]  /*1e760*/  ULDC.64 UR4, c[0x0][0x2d8] ;  /* 0x0000b60000047ab9 */ /* 0x000fe20000000a00 */
[----:B------:R-:W-:Y:S01]  /*1e770*/  ULDC.64 UR6, c[0x0][0x2c8] ;  /* 0x0000b20000067ab9 */ /* 0x000fe20000000a00 */
[----:B------:R-:W3:Y:S01]  /*1e780*/  LDL.LU.64 R2, [R1+0x28] ;  /* 0x0000280001027983 */ /* 0x000ee20000300a00 */
[----:B------:R-:W-:-:S03]  /*1e790*/  ULDC.64 UR8, c[0x0][0x280] ;  /* 0x0000a00000087ab9 */ /* 0x000fc60000000a00 */
[----:B------:R-:W4:Y:S04]  /*1e7a0*/  LDL.LU R20, [R1+0x34] ;  /* 0x0000340001147983 */ /* 0x000f280000300800 */
[----:B------:R-:W5:Y:S04]  /*1e7b0*/  LDL.LU R21, [R1+0x38] ;  /* 0x0000380001157983 */ /* 0x000f680000300800 */
[----:B------:R-:W2:Y:S04]  /*1e7c0*/  LDL.LU R4, [R1+0x20] ;  /* 0x0000200001047983 */ /* 0x000ea80000300800 */
[----:B0-----:R-:W2:Y:S01]  /*1e7d0*/  LDL R12, [R1+0x14] ;  /* 0x00001400010c7983 */ /* 0x001ea20000100800 */
[----:B-1----:R-:W-:-:S13]  /*1e7e0*/  ISETP.NE.AND P1, PT, R10, 0x1, PT ;  /* 0x000000010a00780c */ /* 0x002fda0003f25270 */
[----:B------:R-:W0:Y:S01]  /*1e7f0*/  @P1 LDC R5, c[0x0][0x450] ;  /* 0x00011400ff051b82 */ /* 0x000e220000000800 */
[----:B------:R-:W1:Y:S02]  /*1e800*/  S2R R14, SR_TID.X ;  /* 0x00000000000e7919 */ /* 0x000e640000002100 */
[----:B-1----:R-:W-:-:S05]  /*1e810*/  IMAD.SHL.U32 R11, R14, 0x8, RZ ;  /* 0x000000080e0b7824 */ /* 0x002fca00078e00ff */
[----:B------:R-:W-:-:S04]  /*1e820*/  LOP3.LUT R11, R11, 0x18, RZ, 0xc0, !PT ;  /* 0x000000180b0b7812 */ /* 0x000fc800078ec0ff */
[C---:B------:R-:W-:Y:S02]  /*1e830*/  LOP3.LUT R13, R11.reuse, 0x20, RZ, 0xfc, !PT ;  /* 0x000000200b0d7812 */ /* 0x040fe400078efcff */
[----:B------:R-:W-:Y:S01]  /*1e840*/  LOP3.LUT R11, R11, 0x40, RZ, 0xfc, !PT ;  /* 0x000000400b0b7812 */ /* 0x000fe200078efcff */
[----:B---3--:R-:W-:Y:S02]  /*1e850*/  IMAD.MOV.U32 R3, RZ, RZ, R0 ;  /* 0x000000ffff037224 */ /* 0x008fe400078e0000 */
[----:B----4-:R-:W-:Y:S02]  /*1e860*/  IMAD R0, R20, UR4, RZ ;  /* 0x0000000414007c24 */ /* 0x010fe4000f8e02ff */
[C---:B------:R-:W-:Y:S01]  /*1e870*/  IMAD.WIDE.U32 R2, R18.reuse, UR4, R2 ;  /* 0x0000000412027c25 */ /* 0x040fe2000f8e0002 */
[----:B------:R-:W1:Y:S03]  /*1e880*/  S2R R20, SR_TID.X ;  /* 0x0000000000147919 */ /* 0x000e660000002100 */
[----:B------:R-:W-:Y:S01]  /*1e890*/  IMAD R0, R18, UR5, R0 ;  /* 0x0000000512007c24 */ /* 0x000fe2000f8e0200 */
[----:B------:R-:W-:-:S03]  /*1e8a0*/  ULDC.64 UR4, c[0x0][0x2e0] ;  /* 0x0000b80000047ab9 */ /* 0x000fc60000000a00 */
[----:B------:R-:W-:Y:S02]  /*1e8b0*/  IMAD.IADD R3, R3, 0x1, R0 ;  /* 0x0000000103037824 */ /* 0x000fe400078e0200 */
[----:B-----5:R-:W-:Y:S02]  /*1e8c0*/  IMAD R0, R21, UR4, RZ ;  /* 0x0000000415007c24 */ /* 0x020fe4000f8e02ff */
[----:B------:R-:W3:Y:S01]  /*1e8d0*/  S2R R21, SR_TID.X ;  /* 0x0000000000157919 */ /* 0x000ee20000002100 */
[----:B--2---:R-:W-:-:S04]  /*1e8e0*/  IMAD.WIDE.U32 R2, R4, UR4, R2 ;  /* 0x0000000404027c25 */ /* 0x004fc8000f8e0002 */
[----:B------:R-:W-:Y:S01]  /*1e8f0*/  IMAD R0, R4, UR5, R0 ;  /* 0x0000000504007c24 */ /* 0x000fe2000f8e0200 */
[----:B------:R-:W-:Y:S01]  /*1e900*/  ULDC.64 UR4, c[0x0][0x2d0] ;  /* 0x0000b40000047ab9 */ /* 0x000fe20000000a00 */
[----:B------:R-:W2:Y:S01]  /*1e910*/  @P1 LDC R4, c[0x0][0x44c] ;  /* 0x00011300ff041b82 */ /* 0x000ea20000000800 */
[----:B-1----:R-:W-:-:S04]  /*1e920*/  LOP3.LUT R20, R20, 0x7f, RZ, 0xc0, !PT ;  /* 0x0000007f14147812 */ /* 0x002fc800078ec0ff */
[----:B------:R-:W-:Y:S01]  /*1e930*/  SHF.R.U32.HI R20, RZ, 0x2, R20 ;  /* 0x00000002ff147819 */ /* 0x000fe20000011614 */
[----:B---3--:R-:W-:-:S05]  /*1e940*/  IMAD.SHL.U32 R6, R21, 0x20, RZ ;  /* 0x0000002015067824 */ /* 0x008fca00078e00ff */
[----:B------:R-:W-:Y:S01]  /*1e950*/  LOP3.LUT R6, R20, 0x60, R6, 0xf8, !PT ;  /* 0x0000006014067812 */ /* 0x000fe200078ef806 */
[----:B------:R-:W-:-:S04]  /*1e960*/  IMAD.IADD R3, R3, 0x1, R0 ;  /* 0x0000000103037824 */ /* 0x000fc800078e0200 */
[----:B------:R-:W-:-:S04]  /*1e970*/  IMAD.IADD R8, R6, 0x1, R12 ;  /* 0x0000000106087824 */ /* 0x000fc800078e020c */
[----:B--2---:R-:W-:-:S04]  /*1e980*/  @P1 IMAD.HI.U32 R0, R8, R4, RZ ;  /* 0x0000000408001227 */ /* 0x004fc800078e00ff */
[----:B------:R-:W-:Y:S01]  /*1e990*/  IMAD.MOV.U32 R4, RZ, RZ, R8 ;  /* 0x000000ffff047224 */ /* 0x000fe200078e0008 */
[----:B0-----:R-:W-:-:S04]  /*1e9a0*/  @P1 SHF.R.U32.HI R4, RZ, R5, R0 ;  /* 0x00000005ff041219 */ /* 0x001fc80000011600 */
[----:B------:R-:W-:-:S05]  /*1e9b0*/  SHF.R.S32.HI R0, RZ, 0x1f, R4 ;  /* 0x0000001fff007819 */ /* 0x000fca0000011404 */
[----:B------:R-:W-:-:S04]  /*1e9c0*/  IMAD R0, R0, UR4, RZ ;  /* 0x0000000400007c24 */ /* 0x000fc8000f8e02ff */
[----:B------:R-:W-:Y:S02]  /*1e9d0*/  IMAD R6, R4, UR5, R0 ;  /* 0x0000000504067c24 */ /* 0x000fe4000f8e0200 */
[----:B------:R-:W-:-:S04]  /*1e9e0*/  IMAD.MOV R0, RZ, RZ, -R4 ;  /* 0x000000ffff007224 */ /* 0x000fc800078e0a04 */
[----:B------:R-:W-:Y:S02]  /*1e9f0*/  IMAD R0, R10, R0, R8 ;  /* 0x000000000a007224 */ /* 0x000fe400078e0208 */
[----:B------:R-:W-:-:S03]  /*1ea00*/  IMAD.WIDE.U32 R4, R4, UR4, R2 ;  /* 0x0000000404047c25 */ /* 0x000fc6000f8e0002 */
[----:B------:R-:W-:Y:S01]  /*1ea10*/  SHF.R.S32.HI R9, RZ, 0x1f, R0 ;  /* 0x0000001fff097819 */ /* 0x000fe20000011400 */
[----:B------:R-:W-:-:S04]  /*1ea20*/  IMAD.IADD R5, R5, 0x1, R6 ;  /* 0x0000000105057824 */ /* 0x000fc800078e0206 */
[----:B------:R-:W-:Y:S02]  /*1ea30*/  IMAD R9, R9, UR6, RZ ;  /* 0x0000000609097c24 */ /* 0x000fe4000f8e02ff */
[C---:B------:R-:W-:Y:S02]  /*1ea40*/  IMAD.WIDE.U32 R6, R0.reuse, UR6, R4 ;  /* 0x0000000600067c25 */ /* 0x040fe4000f8e0004 */
[----:B------:R-:W0:Y:S02]  /*1ea50*/  @P1 LDC R5, c[0x0][0x450] ;  /* 0x00011400ff051b82 */ /* 0x000e240000000800 */
[----:B------:R-:W-:Y:S01]  /*1ea60*/  IMAD R0, R0, UR7, R9 ;  /* 0x0000000700007c24 */ /* 0x000fe2000f8e0209 */
[----:B------:R-:W-:-:S03]  /*1ea70*/  LEA R4, P0, R6, UR8, 0x1 ;  /* 0x0000000806047c11 */ /* 0x000fc6000f8008ff */
[----:B------:R-:W-:-:S05]  /*1ea80*/  IMAD.IADD R0, R7, 0x1, R0 ;  /* 0x0000000107007824 */ /* 0x000fca00078e0200 */
[----:B------:R-:W-:Y:S02]  /*1ea90*/  LEA.HI.X R0, R6, UR9, R0, 0x1, P0 ;  /* 0x0000000906007c11 */ /* 0x000fe400080f0c00 */
[----:B------:R-:W1:Y:S01]  /*1eaa0*/  @P1 LDC R6, c[0x0][0x44c] ;  /* 0x00011300ff061b82 */ /* 0x000e620000000800 */
[----:B------:R-:W-:-:S04]  /*1eab0*/  VIADD R8, R8, 0x80 ;  /* 0x0000008008087836 */ /* 0x000fc80000000000 */
[----:B-1----:R-:W-:-:S04]  /*1eac0*/  @P1 IMAD.HI.U32 R7, R8, R6, RZ ;  /* 0x0000000608071227 */ /* 0x002fc800078e00ff */
[----:B------:R-:W-:Y:S01]  /*1ead0*/  IMAD.MOV.U32 R6, RZ, RZ, R8 ;  /* 0x000000ffff067224 */ /* 0x000fe200078e0008 */
[----:B0-----:R-:W-:-:S04]  /*1eae0*/  @P1 SHF.R.U32.HI R6, RZ, R5, R7 ;  /* 0x00000005ff061219 */ /* 0x001fc80000011607 */
[--C-:B------:R-:W-:Y:S01]  /*1eaf0*/  SHF.R.S32.HI R7, RZ, 0x1f, R6.reuse ;  /* 0x0000001fff077819 */ /* 0x100fe20000011406 */
[----:B------:R-:W-:-:S04]  /*1eb00*/  IMAD.MOV R5, RZ, RZ, -R6 ;  /* 0x000000ffff057224 */ /* 0x000fc800078e0a06 */
[----:B------:R-:W-:Y:S02]  /*1eb10*/  IMAD R5, R10, R5, R8 ;  /* 0x000000050a057224 */ /* 0x000fe400078e0208 */
[----:B------:R-:W-:Y:S02]  /*1eb20*/  IMAD R7, R7, UR4, RZ ;  /* 0x0000000407077c24 */ /* 0x000fe4000f8e02ff */
[----:B------:R-:W-:Y:S01]  /*1eb30*/  IMAD.WIDE.U32 R2, R6, UR4, R2 ;  /* 0x0000000406027c25 */ /* 0x000fe2000f8e0002 */
[----:B------:R-:W-:-:S03]  /*1eb40*/  ULDC UR4, c[0x0][0x2b8] ;  /* 0x0000ae0000047ab9 */ /* 0x000fc60000000800 */
[----:B------:R-:W-:Y:S01]  /*1eb50*/  IMAD R7, R6, UR5, R7 ;  /* 0x0000000506077c24 */ /* 0x000fe2000f8e0207 */
[----:B------:R-:W-:-:S03]  /*1eb60*/  SHF.R.S32.HI R6, RZ, 0x1f, R5 ;  /* 0x0000001fff067819 */ /* 0x000fc60000011405 */
[----:B------:R-:W-:Y:S02]  /*1eb70*/  IMAD.IADD R3, R3, 0x1, R7 ;  /* 0x0000000103037824 */ /* 0x000fe400078e0207 */
[----:B------:R-:W-:Y:S02]  /*1eb80*/  IMAD R6, R6, UR6, RZ ;  /* 0x0000000606067c24 */ /* 0x000fe4000f8e02ff */
[----:B------:R-:W-:-:S04]  /*1eb90*/  IMAD.WIDE.U32 R2, R5, UR6, R2 ;  /* 0x0000000605027c25 */ /* 0x000fc8000f8e0002 */
[----:B------:R-:W-:Y:S02]  /*1eba0*/  IMAD R6, R5, UR7, R6 ;  /* 0x0000000705067c24 */ /* 0x000fe4000f8e0206 */
[----:B------:R-:W-:Y:S01]  /*1ebb0*/  IMAD.SHL.U32 R20, R14, 0x8, RZ ;  /* 0x000000080e147824 */ /* 0x000fe200078e00ff */
[----:B------:R-:W-:Y:S01]  /*1ebc0*/  LEA R8, P0, R2, UR8, 0x1 ;  /* 0x0000000802087c11 */ /* 0x000fe2000f8008ff */
[----:B------:R-:W-:Y:S01]  /*1ebd0*/  IMAD.IADD R7, R3, 0x1, R6 ;  /* 0x0000000103077824 */ /* 0x000fe200078e0206 */
[----:B------:R-:W-:Y:S02]  /*1ebe0*/  UMOV UR5, 0xffffffff ;  /* 0xffffffff00057882 */ /* 0x000fe40000000000 */
[----:B------:R-:W-:Y:S02]  /*1ebf0*/  LOP3.LUT R20, R20, 0x18, RZ, 0xc0, !PT ;  /* 0x0000001814147812 */ /* 0x000fe400078ec0ff */
[----:B------:R-:W-:Y:S02]  /*1ec00*/  LEA.HI.X R7, R2, UR9, R7, 0x1, P0 ;  /* 0x0000000902077c11 */ /* 0x000fe400080f0c07 */
[----:B------:R-:W-:-:S02]  /*1ec10*/  LOP3.LUT R21, R14, 0x7f, RZ, 0xc0, !PT ;  /* 0x0000007f0e157812 */ /* 0x000fc400078ec0ff */
[----:B------:R-:W-:Y:S02]  /*1ec20*/  ISETP.GE.AND P3, PT, R20, UR4, PT ;  /* 0x0000000414007c0c */ /* 0x000fe4000bf66270 */
[----:B------:R-:W-:Y:S02]  /*1ec30*/  ISETP.GE.AND P0, PT, R13, UR4, PT ;  /* 0x000000040d007c0c */ /* 0x000fe4000bf06270 */
[----:B------:R-:W-:Y:S02]  /*1ec40*/  ISETP.GE.AND P1, PT, R11, UR4, PT ;  /* 0x000000040b007c0c */ /* 0x000fe4000bf26270 */
[----:B------:R-:W-:Y:S01]  /*1ec50*/  SHF.R.U32.HI R21, RZ, 0x2, R21 ;  /* 0x00000002ff157819 */ /* 0x000fe20000011615 */
[----:B------:R-:W-:Y:S10]  /*1ec60*/  BRA.DIV UR5, `(.L_x_11581) ;  /* 0x0000004e05787947 */ /* 0x000ff4000b800000 */
[----:B------:R-:W2:Y:S04]  /*1ec70*/  LDL.LU R3, [R1+0x1c] ;  /* 0x00001c0001037983 */ /* 0x000ea80000300800 */
[----:B------:R-:W3:Y:S04]  /*1ec80*/  LDL.LU R11, [R1+0x14] ;  /* 0x00001400010b7983 */ /* 0x000ee80000300800 */
[----:B------:R-:W4:Y:S04]  /*1ec90*/  LDL R9, [R1+0x10] ;  /* 0x0000100001097983 */ /* 0x000f280000100800 */
[----:B------:R-:W-:Y:S01]  /*1eca0*/  SHFL.IDX PT, R2, R0, RZ, 0x1c1f ;  /* 0x001c1fff00027589 */ /* 0x000fe200000e0000 */
[----:B--2---:R-:W-:-:S03]  /*1ecb0*/  IMAD R5, R3, R10, RZ ;  /* 0x0000000a03057224 */ /* 0x004fc600078e02ff */
[----:B------:R-:W0:Y:S01]  /*1ecc0*/  SHFL.IDX PT, R3, R4, RZ, 0x1c1f ;  /* 0x001c1fff04037589 */ /* 0x000e2200000e0000 */
[----:B---3--:R-:W-:-:S05]  /*1ecd0*/  IMAD.IADD R6, R21, 0x1, R11 ;  /* 0x0000000115067824 */ /* 0x008fca00078e020b */
[----:B------:R-:W-:-:S13]  /*1ece0*/  ISETP.GE.AND P2, PT, R6, R5, PT ;  /* 0x000000050600720c */ /* 0x000fda0003f46270 */
[----:B0-----:R-:W-:-:S05]  /*1ecf0*/  @!P2 LEA R3, P4, R20, R3, 0x1 ;  /* 0x000000031403a211 */ /* 0x001fca00078808ff */
[----:B------:R-:W-:-:S05]  /*1ed00*/  @!P2 IMAD.X R2, RZ, RZ, R2, P4 ;  /* 0x000000ffff02a224 */ /* 0x000fca00020e0602 */
[----:B------:R-:W-:-:S04]  /*1ed10*/  @!P2 LOP3.LUT R3, R3, R2, RZ, 0x3c, !PT ;  /* 0x000000020303a212 */ /* 0x000fc800078e3cff */
[----:B------:R-:W-:-:S04]  /*1ed20*/  @!P2 LOP3.LUT R2, R3, R2, RZ, 0x3c, !PT ;  /* 0x000000020302a212 */ /* 0x000fc800078e3cff */
[----:B------:R-:W-:-:S05]  /*1ed30*/  @!P2 LOP3.LUT R3, R3, R2, RZ, 0x3c, !PT ;  /* 0x000000020303a212 */ /* 0x000fca00078e3cff */
[----:B------:R-:W-:Y:S01]  /*1ed40*/  @!PT LDS RZ, [RZ] ;  /* 0x00000000fffff984 */ /* 0x000fe20000000800 */
[----:B----4-:R-:W-:Y:S04]  /*1ed50*/  @!P2 LDGSTS.E.BYPASS.LTC128B.128 [R9+0xc400], desc[UR40][R2.64], !P3 ;  /* 0x0c4000000209afae */ /* 0x010fe8000d901d68 */
        /* <DEDUP_REMOVED lines=28> */
[----:B0-----:R-:W-:-:S05]  /*1ef20*/  VIADD R2, R6, 0x60 ;  /* 0x0000006006027836 */ /* 0x001fca0000000000 */
[----:B------:R-:W-:-:S13]  /*1ef30*/  ISETP.GE.AND P2, PT, R2, R5, PT ;  /* 0x000000050200720c */ /* 0x000fda0003f46270 */
[----:B------:R-:W-:-:S05]  /*1ef40*/  @!P2 LEA R2, P4, R20, R4, 0x1 ;  /* 0x000000041402a211 */ /* 0x000fca00078808ff */
[----:B--2---:R-:W-:-:S04]  /*1ef50*/  @!P2 IMAD.X R0, RZ, RZ, R0, P4 ;  /* 0x000000ffff00a224 */ /* 0x004fc800020e0600 */
[----:B------:R-:W-:Y:S02]  /*1ef60*/  @!P2 IMAD.MOV.U32 R3, RZ, RZ, R0 ;  /* 0x000000ffff03a224 */ /* 0x000fe400078e0000 */
[----:B------:R-:W-:Y:S04]  /*1ef70*/  SHFL.IDX PT, R0, R7, RZ, 0x1c1f ;  /* 0x001c1fff07007589 */ /* 0x000fe800000e0000 */
[----:B------:R-:W-:Y:S04]  /*1ef80*/  @!P2 LDGSTS.E.BYPASS.LTC128B.128 [R9+0xdc00], desc[UR40][R2.64], !P3 ;  /* 0x0dc000000209afae */ /* 0x000fe8000d901d68 */
[----:B------:R-:W-:Y:S04]  /*1ef90*/  @!P2 LDGSTS.E.BYPASS.LTC128B.128 [R9+0x10c00], desc[UR40][R2.64+0x40], !P0 ;  /* 0x10c000400209afae */ /* 0x000fe8000c101d68 */
[----:B------:R0:W-:Y:S04]  /*1efa0*/  @!P2 LDGSTS.E.BYPASS.LTC128B.128 [R9+0x13c00], desc[UR40][R2.64+0x80], !P1 ;  /* 0x13c000800209afae */ /* 0x0001e8000c901d68 */
[----:B------:R-:W-:Y:S04]  /*1efb0*/  SHFL.IDX PT, R7, R7, 0x1, 0x1c1f ;  /* 0x003c1f0007077f89 */ /* 0x000fe800000e0000 */
[----:B0-----:R-:W0:Y:S01]  /*1efc0*/  SHFL.IDX PT, R2, R8, RZ, 0x1c1f ;  /* 0x001c1fff08027589 */ /* 0x001e2200000e0000 */
[----:B------:R-:W-:-:S05]  /*1efd0*/  VIADD R3, R6, 0x80 ;  /* 0x0000008006037836 */ /* 0x000fca0000000000 */
[----:B------:R-:W-:-:S13]  /*1efe0*/  ISETP.GE.AND P2, PT, R3, R5, PT ;  /* 0x000000050300720c */ /* 0x000fda0003f46270 */
[----:B0-----:R-:W-:-:S05]  /*1eff0*/  @!P2 LEA R2, P4, R20, R2, 0x1 ;  /* 0x000000021402a211 */ /* 0x001fca00078808ff */
[----:B------:R-:W-:-:S04]  /*1f000*/  @!P2 IMAD.X R0, RZ, RZ, R0, P4 ;  /* 0x000000ffff00a224 */ /* 0x000fc800020e0600 */
[----:B------:R-:W-:-:S05]  /*1f010*/  @!P2 IMAD.MOV.U32 R3, RZ, RZ, R0 ;  /* 0x000000ffff03a224 */ /* 0x000fca00078e0000 */
[----:B------:R-:W-:Y:S04]  /*1f020*/  @!P2 LDGSTS.E.BYPASS.LTC128B.128 [R9+0xe400], desc[UR40][R2.64], !P3 ;  /* 0x0e4000000209afae */ /* 0x000fe8000d901d68 */
[----:B------:R-:W-:Y:S04]  /*1f030*/  @!P2 LDGSTS.E.BYPASS.LTC128B.128 [R9+0x11400], desc[UR40][R2.64+0x40], !P0 ;  /* 0x114000400209afae */ /* 0x000fe8000c101d68 */
[----:B------:R0:W-:Y:S04]  /*1f040*/  @!P2 LDGSTS.E.BYPASS.LTC128B.128 [R9+0x14400], desc[UR40][R2.64+0x80], !P1 ;  /* 0x144000800209afae */ /* 0x0001e8000c901d68 */
[----:B0-----:R0:W1:Y:S02]  /*1f050*/  SHFL.IDX PT, R2, R8, 0x1, 0x1c1f ;  /* 0x003c1f0008027f89 */ /* 0x00106400000e0000 */
.L_x_11737:
[----:B------:R-:W2:Y:S01]  /*1f060*/  LDL R0, [R1+0x10] ;  /* 0x0000100001007983 */ /* 0x000ea20000100800 */
[----:B------:R-:W-:-:S05]  /*1f070*/  VIADD R6, R6, 0xa0 ;  /* 0x000000a006067836 */ /* 0x000fca0000000000 */
[----:B------:R-:W-:-:S13]  /*1f080*/  ISETP.GE.AND P2, PT, R6, R5, PT ;  /* 0x000000050600720c */ /* 0x000fda0003f46270 */
[----:B-1----:R-:W-:-:S05]  /*1f090*/  @!P2 LEA R2, P4, R20, R2, 0x1 ;  /* 0x000000021402a211 */ /* 0x002fca00078808ff */
        /* <DEDUP_REMOVED lines=9> */
.L_x_11582:
        /* <DEDUP_REMOVED lines=18> */
.L_x_11738:
[----:B------:R-:W-:Y:S05]  /*1f250*/  BSYNC B0 ;  /* 0x0000000000007941 */ /* 0x000fea0003800000 */
.L_x_11583:
[----:B------:R-:W2:Y:S04]  /*1f260*/  LDL R4, [R1+0x18] ;  /* 0x0000180001047983 */ /* 0x000ea80000100800 */
[----:B------:R-:W3:Y:S01]  /*1f270*/  LDL R2, [R1+0xc] ;  /* 0x00000c0001027983 */ /* 0x000ee20000100800 */
        /* <DEDUP_REMOVED lines=16> */
[----:B0-----:R-:W-:Y:S02]  /*1f380*/  SEL R8, RZ, 0x1, P0 ;  /* 0x00000001ff087807 */ /* 0x001fe40000000000 */
        /* <DEDUP_REMOVED lines=26> */
.L_x_11591:
[----:B-1----:R-:W-:Y:S01]  /*1f530*/  IMAD R3, R6, 0x8, R22 ;  /* 0x0000000806037824 */ /* 0x002fe200078e0216 */
[----:B------:R-:W-:Y:S01]  /*1f540*/  SHF.L.U32 R2, R8, 0x1f, RZ ;  /* 0x0000001f08027819 */ /* 0x000fe200000006ff */
[----:B------:R-:W-:Y:S03]  /*1f550*/  BSSY B3, `(.L_x_11592) ;  /* 0x0000003000037945 */ /* 0x000fe60003800000 */
[----:B------:R-:W1:Y:S02]  /*1f560*/  SYNCS.PHASECHK.TRANS64.TRYWAIT P0, [R3+URZ+0x2d840], R2 ;  /* 0x02d84002030075a7 */ /* 0x000e64000800017f */
[----:B-1----:R-:W-:Y:S05]  /*1f570*/  @!P0 BRA `(.L_x_11593) ;  /* 0x0000004c00608947 */ /* 0x002fea0003800000 */
.L_x_11739:
[----:B------:R-:W-:Y:S05]  /*1f580*/  BSYNC B3 ;  /* 0x0000000000037941 */ /* 0x000fea0003800000 */
.L_x_11592:
[----:B0-----:R-:W0:Y:S01]  /*1f590*/  S2R R4, SR_TID.X ;  /* 0x0000000000047919 */ /* 0x001e220000002100 */
[----:B------:R-:W-:Y:S01]  /*1f5a0*/  BSSY B3, `(.L_x_11594) ;  /* 0x0000009000037945 */ /* 0x000fe20003800000 */
[----:B0-----:R-:W-:-:S04]  /*1f5b0*/  LOP3.LUT R4, R4, 0x7f, RZ, 0xc0, !PT ;  /* 0x0000007f04047812 */ /* 0x001fc800078ec0ff */
[----:B------:R-:W-:-:S13]  /*1f5c0*/  ISETP.NE.AND P0, PT, R4, RZ, PT ;  /* 0x000000ff0400720c */ /* 0x000fda0003f05270 */
[----:B------:R-:W-:Y:S05]  /*1f5d0*/  @P0 BRA `(.L_x_11595) ;  /* 0x0000000000140947 */ /* 0x000fea0003800000 */
[----:B------:R-:W-:Y:S01]  /*1f5e0*/  LOP3.LUT P1, RZ, R23, 0x1, RZ, 0xc0, !PT ;  /* 0x0000000117ff7812 */ /* 0x000fe2000782c0ff */
[----:B-1----:R-:W-:-:S04]  /*1f5f0*/  IMAD.MOV.U32 R2, RZ, RZ, 0x6000 ;  /* 0x00006000ff027424 */ /* 0x002fc800078e00ff */
[----:B------:R0:W-:Y:S08]  /*1f600*/  SYNCS.ARRIVE.TRANS64 RZ, [R3+URZ+0x2d830], R2 ;  /* 0x02d8300203ff79a7 */ /* 0x0001f0000800003f */
[----:B------:R-:W-:Y:S05]  /*1f610*/  @!P1 BRA `(.L_x_11595) ;  /* 0x0000000000049947 */ /* 0x000fea0003800000 */
[----:B------:R-:W-:Y:S01]  /*1f620*/  BPT.TRAP 0x1 ;  /* 0x000000040000795c */ /* 0x000fe20000300000 */
.L_x_11595:
[----:B------:R-:W-:Y:S05]  /*1f630*/  BSYNC B3 ;  /* 0x0000000000037941 */ /* 0x000fea0003800000 */
.L_x_11594:
[----:B------:R-:W-:Y:S01]  /*1f640*/  IMAD.MOV.U32 R10, RZ, RZ, RZ ;  /* 0x000000ffff0a7224 */ /* 0x000fe200078e00ff */
[----:B------:R-:W-:Y:S01]  /*1f650*/  UIADD3 UR4, UP0, UR42, 0x370, URZ ;  /* 0x000003702a047890 */ /* 0x000fe2000ff1e03f */
[----:B------:R-:W-:Y:S01]  /*1f660*/  IMAD R4, R6, 0x6000, R22 ;  /* 0x0000600006047824 */ /* 0x000fe200078e0216 */
[----:B------:R-:W-:Y:S01]  /*1f670*/  PLOP3.LUT P0, PT, PT, PT, PT, 0x80, 0x0 ;  /* 0x000000000000781c */ /* 0x000fe20003f0f070 */
[----:B01----:R-:W-:Y:S01]  /*1f680*/  VIADD R3, R3, 0x2d830 ;  /* 0x0002d83003037836 */ /* 0x003fe20000000000 */
[----:B------:R-:W-:Y:S01]  /*1f690*/  R2UR UR10, R10 ;  /* 0x000000000a0a72ca */ /* 0x000fe200000e0000 */
[----:B------:R-:W-:Y:S01]  /*1f6a0*/  IMAD R2, R0, 0x80, R28 ;  /* 0x0000008000027824 */ /* 0x000fe200078e021c */
[----:B------:R-:W-:Y:S01]  /*1f6b0*/  UIADD3.X UR5, URZ, UR43, URZ, UP0, !UPT ;  /* 0x0000002b3f057290 */ /* 0x000fe200087fe43f */
[----:B------:R-:W-:Y:S01]  /*1f6c0*/  VIADD R9, R4, 0x15400 ;  /* 0x0001540004097836 */ /* 0x000fe20000000000 */
[----:B------:R-:W-:Y:S01]  /*1f6d0*/  UMOV UR6, 0x0 ;  /* 0x0000000000067882 */ /* 0x000fe20000000000 */
[----:B------:R-:W-:-:S10]  /*1f6e0*/  UMOV UR7, 0x14f00000 ;  /* 0x14f0000000077882 */ /* 0x000fd40000000000 */
.L_x_11596:
        /* <DEDUP_REMOVED lines=16> */
.L_x_11597:
        /* <DEDUP_REMOVED lines=16> */
.L_x_11598:
        /* <DEDUP_REMOVED lines=15> */
.L_x_11740:
[----:B------:R-:W-:Y:S05]  /*1f9e0*/  BSYNC B3 ;  /* 0x0000000000037941 */ /* 0x000fea0003800000 */
.L_x_11599:
        /* <DEDUP_REMOVED lines=10> */
.L_x_11601:
[----:B------:R-:W-:Y:S01]  /*1fa90*/  LOP3.LUT P0, RZ, R23, 0x8, RZ, 0xc0, !PT ;  /* 0x0000000817ff7812 */ /* 0x000fe2000780c0ff */
[----:B------:R-:W-:-:S12]  /*1faa0*/  BSSY B3, `(.L_x_11602) ;  /* 0x0000003000037945 */ /* 0x000fd80003800000 */
[----:B------:R-:W-:Y:S05]  /*1fab0*/  @P0 BRA `(.L_x_11603) ;  /* 0x0000000000040947 */ /* 0x000fea0003800000 */
[----:B------:R-:W-:Y:S01]  /*1fac0*/  BPT.TRAP 0x1 ;  /* 0x000000040000795c */ /* 0x000fe20000300000 */
.L_x_11603:
[----:B------:R-:W-:Y:S05]  /*1fad0*/  BSYNC B3 ;  /* 0x0000000000037941 */ /* 0x000fea0003800000 */
.L_x_11602:
        /* <DEDUP_REMOVED lines=10> */
.L_x_11604:
        /* <DEDUP_REMOVED lines=15> */
.L_x_11605:
        /* <DEDUP_REMOVED lines=15> */
.L_x_11606:
        /* <DEDUP_REMOVED lines=12> */
.L_x_11590:
[----:B------:R-:W-:Y:S05]  /*1fe20*/  BSYNC B1 ;  /* 0x0000000000017941 */ /* 0x000fea0003800000 */
.L_x_11589:
[----:B------:R-:W2:Y:S01]  /*1fe30*/  LDL R0, [R1+0x18] ;  /* 0x0000180001007983 */ /* 0x000ea20000100800 */
[----:B------:R-:W-:Y:S02]  /*1fe40*/  IMAD.MOV.U32 R24, RZ, RZ, R6 ;  /* 0x000000ffff187224 */ /* 0x000fe400078e0006 */
[----:B------:R-:W-:Y:S02]  /*1fe50*/  IMAD.MOV.U32 R27, RZ, RZ, R8 ;  /* 0x000000ffff1b7224 */ /* 0x000fe400078e0008 */
[----:B--2---:R-:W-:-:S07]  /*1fe60*/  VIADD R0, R0, 0xfffffffd ;  /* 0xfffffffd00007836 */ /* 0x004fce0000000000 */
.L_x_11588:
[----:B------:R-:W-:Y:S05]  /*1fe70*/  BSYNC B2 ;  /* 0x0000000000027941 */ /* 0x000fea0003800000 */
.L_x_11587:
[----:B------:R-:W2:Y:S01]  /*1fe80*/  LDL.LU R2, [R1+0x18] ;  /* 0x0000180001027983 */ /* 0x000ea20000300800 */
[----:B------:R-:W-:Y:S01]  /*1fe90*/  VIADD R7, R7, 0xfffffffe ;  /* 0xfffffffe07077836 */ /* 0x000fe20000000000 */
[----:B--2---:R-:W-:-:S04]  /*1fea0*/  LOP3.LUT R2, RZ, R2, RZ, 0x33, !PT ;  /* 0x00000002ff027212 */ /* 0x004fc800078e33ff */
[----:B------:R-:W-:-:S13]  /*1feb0*/  ISETP.NE.AND P0, PT, R7, R2, PT ;  /* 0x000000020700720c */ /* 0x000fda0003f05270 */
[----:B------:R-:W-:Y:S05]  /*1fec0*/  @!P0 BRA `(.L_x_11586) ;  /* 0x0000001400948947 */ /* 0x000fea0003800000 */
[----:B------:R-:W-:-:S07]  /*1fed0*/  IMAD.MOV.U32 R10, RZ, RZ, R17 ;  /* 0x000000ffff0a7224 */ /* 0x000fce00078e0011 */
.L_x_11643:
        /* <DEDUP_REMOVED lines=32> */
.L_x_11609:
[----:B0-----:R-:W-:Y:S01]  /*200e0*/  IMAD R4, R6, 0x8, R22 ;  /* 0x0000000806047824 */ /* 0x001fe200078e0216 */
[----:B------:R-:W-:Y:S01]  /*200f0*/  SHF.L.U32 R2, R7, 0x1f, RZ ;  /* 0x0000001f07027819 */ /* 0x000fe200000006ff */
[----:B------:R-:W-:Y:S03]  /*20100*/  BSSY B2, `(.L_x_11610) ;  /* 0x0000003000027945 */ /* 0x000fe60003800000 */
[----:B------:R-:W0:Y:S02]  /*20110*/  SYNCS.PHASECHK.TRANS64.TRYWAIT P0, [R4+URZ+0x2d840], R2 ;  /* 0x02d84002040075a7 */ /* 0x000e24000800017f */
[----:B0-----:R-:W-:Y:S05]  /*20120*/  @!P0 BRA `(.L_x_11611) ;  /* 0x00000040009c8947 */ /* 0x001fea0003800000 */
.L_x_11741:
[----:B------:R-:W-:Y:S05]  /*20130*/  BSYNC B2 ;  /* 0x0000000000027941 */ /* 0x000fea0003800000 */
.L_x_11610:
[----:B-1----:R-:W1:Y:S01]  /*20140*/  S2R R3, SR_TID.X ;  /* 0x0000000000037919 */ /* 0x002e620000002100 */
[----:B------:R-:W-:Y:S01]  /*20150*/  BSSY B2, `(.L_x_11612) ;  /* 0x0000009000027945 */ /* 0x000fe20003800000 */
[----:B-1----:R-:W-:-:S04]  /*20160*/  LOP3.LUT R3, R3, 0x7f, RZ, 0xc0, !PT ;  /* 0x0000007f03037812 */ /* 0x002fc800078ec0ff */
[----:B------:R-:W-:-:S13]  /*20170*/  ISETP.NE.AND P0, PT, R3, RZ, PT ;  /* 0x000000ff0300720c */ /* 0x000fda0003f05270 */
[----:B------:R-:W-:Y:S05]  /*20180*/  @P0 BRA `(.L_x_11613) ;  /* 0x0000000000140947 */ /* 0x000fea0003800000 */
[----:B------:R-:W-:Y:S01]  /*20190*/  LOP3.LUT P1, RZ, R23, 0x1, RZ, 0xc0, !PT ;  /* 0x0000000117ff7812 */ /* 0x000fe2000782c0ff */
[----:B0-----:R-:W-:-:S04]  /*201a0*/  IMAD.MOV.U32 R2, RZ, RZ, 0x6000 ;  /* 0x00006000ff027424 */ /* 0x001fc800078e00ff */
[----:B------:R1:W-:Y:S08]  /*201b0*/  SYNCS.ARRIVE.TRANS64 RZ, [R4+URZ+0x2d830], R2 ;  /* 0x02d8300204ff79a7 */ /* 0x0003f0000800003f */
[----:B------:R-:W-:Y:S05]  /*201c0*/  @!P1 BRA `(.L_x_11613) ;  /* 0x0000000000049947 */ /* 0x000fea0003800000 */
[----:B------:R-:W-:Y:S01]  /*201d0*/  BPT.TRAP 0x1 ;  /* 0x000000040000795c */ /* 0x000fe20000300000 */
.L_x_11613:
[----:B------:R-:W-:Y:S05]  /*201e0*/  BSYNC B2 ;  /* 0x0000000000027941 */ /* 0x000fea0003800000 */
.L_x_11612:
        /* <DEDUP_REMOVED lines=11> */
.L_x_11614:
        /* <DEDUP_REMOVED lines=16> */
.L_x_11615:
        /* <DEDUP_REMOVED lines=16> */
.L_x_11616:
        /* <DEDUP_REMOVED lines=15> */
.L_x_11742:
[----:B------:R-:W-:Y:S05]  /*20590*/  BSYNC B2 ;  /* 0x0000000000027941 */ /* 0x000fea0003800000 */
.L_x_11617:
        /* <DEDUP_REMOVED lines=10> */
.L_x_11619:
[----:B------:R-:W-:Y:S01]  /*20640*/  LOP3.LUT P0, RZ, R23, 0x8, RZ, 0xc0, !PT ;  /* 0x0000000817ff7812 */ /* 0x000fe2000780c0ff */
[----:B------:R-:W-:-:S12]  /*20650*/  BSSY B2, `(.L_x_11620) ;  /* 0x0000003000027945 */ /* 0x000fd80003800000 */
[----:B------:R-:W-:Y:S05]  /*20660*/  @P0 BRA `(.L_x_11621) ;  /* 0x0000000000040947 */ /* 0x000fea0003800000 */
[----:B------:R-:W-:Y:S01]  /*20670*/  BPT.TRAP 0x1 ;  /* 0x000000040000795c */ /* 0x000fe20000300000 */
.L_x_11621:
[----:B------:R-:W-:Y:S05]  /*20680*/  BSYNC B2 ;  /* 0x0000000000027941 */ /* 0x000fea0003800000 */
.L_x_11620:
        /* <DEDUP_REMOVED lines=10> */
.L_x_11622:
        /* <DEDUP_REMOVED lines=15> */
.L_x_11623:
        /* <DEDUP_REMOVED lines=15> */
.L_x_11624:
        /* <DEDUP_REMOVED lines=12> */
.L_x_11608:
[----:B------:R-:W-:Y:S05]  /*209d0*/  BSYNC B1 ;  /* 0x0000000000017941 */ /* 0x000fea0003800000 */
.L_x_11607:
[----:B------:R-:W-:Y:S01]  /*209e0*/  LOP3.LUT P1, RZ, R23, 0x4, RZ, 0xc0, !PT ;  /* 0x0000000417ff7812 */ /* 0x000fe2000782c0ff */
[----:B------:R-:W-:Y:S01]  /*209f0*/  VIADD R24, R6, 0x1 ;  /* 0x0000000106187836 */ /* 0x000fe20000000000 */
[----:B------:R-:W-:Y:S01]  /*20a00*/  BSSY B1, `(.L_x_11625) ;  /* 0x00000ad000017945 */ /* 0x000fe20003800000 */
[----:B0-----:R-:W-:-:S03]  /*20a10*/  VIADD R8, R0, 0xffffffff ;  /* 0xffffffff00087836 */ /* 0x001fc60000000000 */
        /* <DEDUP_REMOVED lines=28> */
.L_x_11627:
[----:B0-----:R-:W-:Y:S01]  /*20be0*/  IMAD R4, R24, 0x8, R22 ;  /* 0x0000000818047824 */ /* 0x001fe200078e0216 */
[----:B------:R-:W-:Y:S01]  /*20bf0*/  SHF.L.U32 R2, R27, 0x1f, RZ ;  /* 0x0000001f1b027819 */ /* 0x000fe200000006ff */
[----:B------:R-:W-:Y:S03]  /*20c00*/  BSSY B2, `(.L_x_11628) ;  /* 0x0000003000027945 */ /* 0x000fe60003800000 */
[----:B------:R-:W0:Y:S02]  /*20c10*/  SYNCS.PHASECHK.TRANS64.TRYWAIT P0, [R4+URZ+0x2d840], R2 ;  /* 0x02d84002040075a7 */ /* 0x000e24000800017f */
[----:B0-----:R-:W-:Y:S05]  /*20c20*/  @!P0 BRA `(.L_x_11629) ;  /* 0x0000003800048947 */ /* 0x001fea0003800000 */
.L_x_11743:
[----:B------:R-:W-:Y:S05]  /*20c30*/  BSYNC B2 ;  /* 0x0000000000027941 */ /* 0x000fea0003800000 */
.L_x_11628:
        /* <DEDUP_REMOVED lines=10> */
.L_x_11631:
[----:B------:R-:W-:Y:S05]  /*20ce0*/  BSYNC B2 ;  /* 0x0000000000027941 */ /* 0x000fea0003800000 */
.L_x_11630:
        /* <DEDUP_REMOVED lines=11> */
.L_x_11632:
        /* <DEDUP_REMOVED lines=16> */
.L_x_11633:
        /* <DEDUP_REMOVED lines=16> */
.L_x_11634:
        /* <DEDUP_REMOVED lines=15> */
.L_x_11744:
[----:B------:R-:W-:Y:S05]  /*21090*/  BSYNC B2 ;  /* 0x0000000000027941 */ /* 0x000fea0003800000 */
.L_x_11635:
        /* <DEDUP_REMOVED lines=10> */
.L_x_11637:
[----:B------:R-:W-:Y:S01]  /*21140*/  LOP3.LUT P0, RZ, R23, 0x8, RZ, 0xc0, !PT ;  /* 0x0000000817ff7812 */ /* 0x000fe2000780c0ff */
[----:B------:R-:W-:-:S12]  /*21150*/  BSSY B2, `(.L_x_11638) ;  /* 0x0000003000027945 */ /* 0x000fd80003800000 */
[----:B------:R-:W-:Y:S05]  /*21160*/  @P0 BRA `(.L_x_11639) ;  /* 0x0000000000040947 */ /* 0x000fea0003800000 */
[----:B------:R-:W-:Y:S01]  /*21170*/  BPT.TRAP 0x1 ;  /* 0x000000040000795c */ /* 0x000fe20000300000 */
.L_x_11639:
[----:B------:R-:W-:Y:S05]  /*21180*/  BSYNC B2 ;  /* 0x0000000000027941 */ /* 0x000fea0003800000 */
.L_x_11638:
        /* <DEDUP_REMOVED lines=10> */
.L_x_11640:
        /* <DEDUP_REMOVED lines=15> */
.L_x_11641:
        /* <DEDUP_REMOVED lines=15> */
.L_x_11642:
        /* <DEDUP_REMOVED lines=12> */
.L_x_11626:
[----:B------:R-:W-:Y:S05]  /*214d0*/  BSYNC B1 ;  /* 0x0000000000017941 */ /* 0x000fea0003800000 */
.L_x_11625:
[----:B------:R-:W2:Y:S01]  /*214e0*/  LDL R2, [R1+0xc] ;  /* 0x00000c0001027983 */ /* 0x000ea20000100800 */
[----:B------:R-:W-:Y:S01]  /*214f0*/  VIADD R0, R0, 0xfffffffe ;  /* 0xfffffffe00007836 */ /* 0x000fe20000000000 */
[----:B--2---:R-:W-:-:S13]  /*21500*/  ISETP.GT.AND P0, PT, R8, R2, PT ;  /* 0x000000020800720c */ /* 0x004fda0003f04270 */
[----:B------:R-:W-:Y:S05]  /*21510*/  @P0 BRA `(.L_x_11643) ;  /* 0xffffffe800700947 */ /* 0x000fea000383ffff */
.L_x_11586:
[----:B------:R-:W-:Y:S05]  /*21520*/  BSYNC B0 ;  /* 0x0000000000007941 */ /* 0x000fea0003800000 */
.L_x_11585:
        /* <DEDUP_REMOVED lines=14> */
[----:B------:R-:W1:Y:S01]  /*21610*/  POPC R7, R4 ;  /* 0x0000000400077309 */ /* 0x000e620000000000 */
[----:B--2---:R-:W1:Y:S02]  /*21620*/  SHFL.IDX PT, R0, R3, R0, 0x1f ;  /* 0x00001f0003007589 */ /* 0x004e6400000e0000 */
[----:B-1----:R-:W-:-:S07]  /*21630*/  IADD3 R16, R0, UR37, R7 ;  /* 0x0000002500107c10 */ /* 0x002fce000fffe007 */
.L_x_11645:
[----:B------:R-:W-:Y:S05]  /*21640*/  BSYNC B0 ;  /* 0x0000000000007941 */ /* 0x000fea0003800000 */
.L_x_11644:
[----:B------:R-:W-:Y:S01]  /*21650*/  LOP3.LUT P0, RZ, R23, 0x4, RZ, 0xc0, !PT ;  /* 0x0000000417ff7812 */ /* 0x000fe2000780c0ff */
[----:B------:R-:W-:-:S12]  /*21660*/  BSSY B0, `(.L_x_11646) ;  /* 0x0000049000007945 */ /* 0x000fd80003800000 */
[----:B------:R-:W-:Y:S05]  /*21670*/  @!P0 BRA `(.L_x_11647) ;  /* 0x00000004001c8947 */ /* 0x000fea0003800000 */
[----:B-1----:R-:W-:Y:S01]  /*21680*/  IMAD R3, R24, 0x8, R22 ;  /* 0x0000000818037824 */ /* 0x002fe200078e0216 */
[----:B------:R-:W-:Y:S01]  /*21690*/  SHF.L.U32 R0, R27, 0x1f, RZ ;  /* 0x0000001f1b007819 */ /* 0x000fe200000006ff */
[----:B------:R-:W-:Y:S03]  /*216a0*/  BSSY B1, `(.L_x_11648) ;  /* 0x0000003000017945 */ /* 0x000fe60003800000 */
[----:B------:R-:W1:Y:S02]  /*216b0*/  SYNCS.PHASECHK.TRANS64.TRYWAIT P0, [R3+URZ+0x2d860], R0 ;  /* 0x02d86000030075a7 */ /* 0x000e64000800017f */
[----:B-1----:R-:W-:Y:S05]  /*216c0*/  @!P0 BRA `(.L_x_11649) ;  /* 0x0000002c00848947 */ /* 0x002fea0003800000 */
.L_x_11745:
[----:B------:R-:W-:Y:S05]  /*216d0*/  BSYNC B1 ;  /* 0x0000000000017941 */ /* 0x000fea0003800000 */
.L_x_11648:
        /* <DEDUP_REMOVED lines=10> */
.L_x_11650:
[----:B------:R-:W-:Y:S01]  /*21780*/  LOP3.LUT P0, RZ, R23, 0x8, RZ, 0xc0, !PT ;  /* 0x0000000817ff7812 */ /* 0x000fe2000780c0ff */
[----:B------:R-:W-:-:S12]  /*21790*/  BSSY B1, `(.L_x_11651) ;  /* 0x0000003000017945 */ /* 0x000fd80003800000 */
[----:B------:R-:W-:Y:S05]  /*217a0*/  @P0 BRA `(.L_x_11652) ;  /* 0x0000000000040947 */ /* 0x000fea0003800000 */
[----:B------:R-:W-:Y:S01]  /*217b0*/  BPT.TRAP 0x1 ;  /* 0x000000040000795c */ /* 0x000fe20000300000 */
.L_x_11652:
[----:B------:R-:W-:Y:S05]  /*217c0*/  BSYNC B1 ;  /* 0x0000000000017941 */ /* 0x000fea0003800000 */
.L_x_11651:
[----:B------:R-:W-:Y:S01]  /*217d0*/  IMAD R0, R24, 0x6000, R22 ;  /* 0x0000600018007824 */ /* 0x000fe200078e0216 */
        /* <DEDUP_REMOVED lines=9> */
.L_x_11653:
        /* <DEDUP_REMOVED lines=15> */
.L_x_11654:
        /* <DEDUP_REMOVED lines=15> */
.L_x_11655:
        /* <DEDUP_REMOVED lines=10> */
.L_x_11647:
[----:B------:R-:W-:Y:S05]  /*21af0*/  BSYNC B0 ;  /* 0x0000000000007941 */ /* 0x000fea0003800000 */
.L_x_11646:
[----:B------:R-:W-:-:S05]  /*21b00*/  VIADD R24, R24, 0x1 ;  /* 0x0000000118187836 */ /* 0x000fca0000000000 */
[----:B------:R-:W-:-:S04]  /*21b10*/  ISETP.NE.AND P0, PT, R24, 0x2, PT ;  /* 0x000000021800780c */ /* 0x000fc80003f05270 */
[----:B------:R-:W-:Y:S02]  /*21b20*/  SEL R0, RZ, 0x1, P0 ;  /* 0x00000001ff007807 */ /* 0x000fe40000000000 */
[----:B------:R-:W-:Y:S02]  /*21b30*/  SEL R24, R24, RZ, P0 ;  /* 0x000000ff18187207 */ /* 0x000fe40000000000 */
[----:B------:R-:W-:-:S07]  /*21b40*/  LOP3.LUT R27, R27, R0, RZ, 0x3c, !PT ;  /* 0x000000001b1b7212 */ /* 0x000fce00078e3cff */
.L_x_11567:
[----:B------:R-:W-:Y:S05]  /*21b50*/  BSYNC B7 ;  /* 0x0000000000077941 */ /* 0x000fea0003800000 */
.L_x_11565:
[----:B------:R-:W-:-:S13]  /*21b60*/  LOP3.LUT P0, RZ, R23, 0x10, RZ, 0xc0, !PT ;  /* 0x0000001017ff7812 */ /* 0x000fda000780c0ff */
[----:B------:R-:W-:Y:S05]  /*21b70*/  @!P0 BRA `(.L_x_11656) ;  /* 0x0000000000248947 */ /* 0x000fea0003800000 */
[----:B------:R-:W-:Y:S05]  /*21b80*/  WARPSYNC.ALL ;  /* 0x0000000000007948 */ /* 0x000fea0003800000 */
[----:B------:R-:W2:Y:S08]  /*21b90*/  S2UR UR5, SR_CgaCtaId ;  /* 0x00000000000579c3 */ /* 0x000eb00000008800 */
[----:B------:R-:W-:Y:S06]  /*21ba0*/  BAR.SYNC.DEFER_BLOCKING 0x5, 0x200 ;  /* 0x0148000000007b1d */ /* 0x000fec0000010000 */
[----:B------:R-:W-:-:S02]  /*21bb0*/  UMOV UR4, 0x400 ;  /* 0x0000040000047882 */ /* 0x000fc40000000000 */
[----:B--2---:R-:W-:-:S06]  /*21bc0*/  ULEA UR4, UR5, UR4, 0x18 ;  /* 0x0000000405047291 */ /* 0x004fcc000f8ec03f */
[----:B-1----:R-:W-:-:S05]  /*21bd0*/  IMAD.U32 R22, RZ, RZ, UR4 ;  /* 0x00000004ff167e24 */ /* 0x002fca000f8e00ff */
[----:B------:R2:W3:Y:S01]  /*21be0*/  LDS.128 R16, [R22+0x2d8d0] ;  /* 0x02d8d00016107984 */ /* 0x0004e20000000c00 */
[----:B------:R-:W-:Y:S06]  /*21bf0*/  BAR.ARV 0x4, 0x200 ;  /* 0x0108000000007b1d */ /* 0x000fec0000002000 */
[----:B------:R-:W-:Y:S05]  /*21c00*/  BRA `(.L_x_11657) ;  /* 0x0000000800c47947 */ /* 0x000fea0003800000 */
.L_x_11656:
[----:B------:R-:W2:Y:S01]  /*21c10*/  LDL R7, [R1+0x8] ;  /* 0x0000080001077983 */ /* 0x000ea20000100800 */
[----:B------:R-:W-:Y:S01]  /*21c20*/  UMOV UR4, 0xffffffff ;  /* 0xffffffff00047882 */ /* 0x000fe20000000000 */
[----:B--2---:R-:W-:Y:S02]  /*21c30*/  ISETP.NE.AND P5, PT, R7, 0x1f, PT ;  /* 0x0000001f0700780c */ /* 0x004fe40003fa5270 */
[----:B------:R-:W-:Y:S11]  /*21c40*/  BRA.DIV UR4, `(.L_x_11658) ;  /* 0x0000002a04387947 */ /* 0x000ff6000b800000 */
[----:B------:R-:W-:Y:S01]  /*21c50*/  IMAD.IADD R5, R19, 0x1, R7 ;  /* 0x0000000113057824 */ /* 0x000fe200078e0207 */
[----:B------:R-:W-:Y:S01]  /*21c60*/  ULDC UR4, c[0x0][0xc3c] ;  /* 0x00030f0000047ab9 */ /* 0x000fe20000000800 */
[----:B------:R-:W-:-:S03]  /*21c70*/  LOP3.LUT P4, RZ, R23, 0x1, RZ, 0xc0, !PT ;  /* 0x0000000117ff7812 */ /* 0x000fc6000788c0ff */
[----:B------:R-:W-:-:S13]  /*21c80*/  ISETP.GE.OR P0, PT, R5, UR4, !P5 ;  /* 0x0000000405007c0c */ /* 0x000fda000ef06670 */
[----:B-1----:R-:W1:Y:S02]  /*21c90*/  @!P0 LDC.64 R2, c[0x0][0xc80] ;  /* 0x00032000ff028b82 */ /* 0x002e640000000a00 */
[----:B-1----:R-:W-:-:S06]  /*21ca0*/  @!P0 IMAD.WIDE R2, R5, 0x4, R2 ;  /* 0x0000000405028825 */ /* 0x002fcc00078e0202 */
[----:B------:R1:W2:Y:S01]  /*21cb0*/  @!P0 LDG.E R3, desc[UR40][R2.64] ;  /* 0x0000002802038981 */ /* 0x0002a2000c1e1900 */
[C---:B------:R-:W-:Y:S02]  /*21cc0*/  ISETP.GE.U32.AND P1, PT, R7.reuse, 0x4, PT ;  /* 0x000000040700780c */ /* 0x040fe40003f26070 */
[C---:B------:R-:W-:Y:S01]  /*21cd0*/  ISETP.GE.U32.AND P2, PT, R7.reuse, 0x8, PT ;  /* 0x000000080700780c */ /* 0x040fe20003f46070 */
[----:B------:R-:W-:Y:S01]  /*21ce0*/  SHFL.IDX PT, R0, R16, RZ, 0x1f ;  /* 0x00001fff10007589 */ /* 0x000fe200000e0000 */
[----:B------:R-:W-:-:S03]  /*21cf0*/  ISETP.GE.U32.AND P3, PT, R7, 0x10, PT ;  /* 0x000000100700780c */ /* 0x000fc60003f66070 */
[----:B------:R-:W-:Y:S01]  /*21d00*/  SHFL.IDX PT, R16, R16, 0x1, 0x1f ;  /* 0x00201f0010107f89 */ /* 0x000fe200000e0000 */
[----:B-1----:R-:W-:Y:S02]  /*21d10*/  IMAD.MOV.U32 R2, RZ, RZ, RZ ;  /* 0x000000ffff027224 */ /* 0x002fe400078e00ff */
[----:B--2---:R-:W-:Y:S01]  /*21d20*/  @!P0 IMAD.MOV.U32 R2, RZ, RZ, R3 ;  /* 0x000000ffff028224 */ /* 0x004fe200078e0003 */
[----:B------:R-:W-:-:S04]  /*21d30*/  ISETP.GE.U32.AND P0, PT, R7, 0x2, PT ;  /* 0x000000020700780c */ /* 0x000fc80003f06070 */
        /* <DEDUP_REMOVED lines=16> */
.L_x_11755:
[----:B------:R-:W-:Y:S02]  /*21e40*/  ULDC UR4, c[0x0][0xc38] ;  /* 0x00030e0000047ab9 */ /* 0x000fe40000000800 */
[----:B------:R-:W-:-:S04]  /*21e50*/  IMAD.U32 R4, RZ, RZ, UR4 ;  /* 0x00000004ff047e24 */ /* 0x000fc8000f8e00ff */
[----:B--2---:R-:W-:-:S04]  /*21e60*/  IMAD R5, R14, R4, RZ ;  /* 0x000000040e057224 */ /* 0x004fc800078e02ff */
[----:B------:R-:W-:-:S05]  /*21e70*/  IMAD.IADD R16, R16, 0x1, R5 ;  /* 0x0000000110107824 */ /* 0x000fca00078e0205 */
[----:B------:R-:W-:-:S13]  /*21e80*/  ISETP.GT.AND P4, PT, R16, R0, PT ;  /* 0x000000001000720c */ /* 0x000fda0003f84270 */
[----:B------:R-:W-:Y:S05]  /*21e90*/  @P4 BRA `(.L_x_11659) ;  /* 0x00000000009c4947 */ /* 0x000fea0003800000 */
.L_x_11664:
        /* <DEDUP_REMOVED lines=10> */
[----:B-1----:R-:W1:Y:S02]  /*21f40*/  LDC.64 R2, c[0x0][0xc80] ;  /* 0x00032000ff027b82 */ /* 0x002e640000000a00 */
[----:B-1----:R-:W-:-:S06]  /*21f50*/  IMAD.WIDE R2, R5, 0x4, R2 ;  /* 0x0000000405027825 */ /* 0x002fcc00078e0202 */
[----:B------:R2:W5:Y:S02]  /*21f60*/  LDG.E R2, desc[UR40][R2.64] ;  /* 0x0000002802027981 */ /* 0x000564000c1e1900 */
.L_x_11662:
[----:B------:R-:W-:Y:S05]  /*21f70*/  BSYNC B0 ;  /* 0x0000000000007941 */ /* 0x000fea0003800000 */
.L_x_11661:
[----:B------:R-:W-:-:S03]  /*21f80*/  UMOV UR4, 0xffffffff ;  /* 0xffffffff00047882 */ /* 0x000fc60000000000 */
[----:B------:R-:W-:Y:S05]  /*21f90*/  BRA.DIV UR4, `(.L_x_11663) ;  /* 0x0000002a04887947 */ /* 0x000fea000b800000 */
[----:B-----5:R-:W3:Y:S01]  /*21fa0*/  SHFL.UP PT, R14, R2, 0x1, RZ ;  /* 0x04200000020e7989 */ /* 0x020ee200000e00ff */
[----:B------:R-:W-:-:S04]  /*21fb0*/  LOP3.LUT P4, RZ, R23, 0x1, RZ, 0xc0, !PT ;  /* 0x0000000117ff7812 */ /* 0x000fc8000788c0ff */
[----:B---3--:R-:W-:-:S05]  /*21fc0*/  SEL R13, R14, RZ, P4 ;  /* 0x000000ff0e0d7207 */ /* 0x008fca0002000000 */
[----:B------:R-:W-:-:S05]  /*21fd0*/  IMAD.IADD R13, R2, 0x1, R13 ;  /* 0x00000001020d7824 */ /* 0x000fca00078e020d */
[----:B------:R-:W3:Y:S02]  /*21fe0*/  SHFL.UP PT, R14, R13, 0x2, RZ ;  /* 0x044000000d0e7989 */ /* 0x000ee400000e00ff */
[----:B---3--:R-:W-:-:S05]  /*21ff0*/  SEL R14, R14, RZ, P0 ;  /* 0x000000ff0e0e7207 */ /* 0x008fca0000000000 */
[----:B-12---:R-:W-:-:S05]  /*22000*/  IMAD.IADD R3, R13, 0x1, R14 ;  /* 0x000000010d037824 */ /* 0x006fca00078e020e */
        /* <DEDUP_REMOVED lines=10> */
.L_x_11763:
[----:B------:R-:W-:Y:S02]  /*220b0*/  ULDC UR4, c[0x0][0xc38] ;  /* 0x00030e0000047ab9 */ /* 0x000fe40000000800 */
[----:B------:R-:W-:-:S04]  /*220c0*/  IMAD.U32 R4, RZ, RZ, UR4 ;  /* 0x00000004ff047e24 */ /* 0x000fc8000f8e00ff */
[----:B--2---:R-:W-:-:S04]  /*220d0*/  IMAD R5, R14, R4, RZ ;  /* 0x000000040e057224 */ /* 0x004fc800078e02ff */
[----:B------:R-:W-:-:S05]  /*220e0*/  IMAD.IADD R16, R5, 0x1, R16 ;  /* 0x0000000105107824 */ /* 0x000fca00078e0210 */
[----:B------:R-:W-:-:S13]  /*220f0*/  ISETP.GT.AND P4, PT, R16, R0, PT ;  /* 0x000000001000720c */ /* 0x000fda0003f84270 */
[----:B------:R-:W-:Y:S05]  /*22100*/  @!P4 BRA `(.L_x_11664) ;  /* 0xfffffffc0064c947 */ /* 0x000fea000383ffff */
.L_x_11659:
        /* <DEDUP_REMOVED lines=8> */
.L_x_11767:
[----:B------:R-:W-:Y:S01]  /*22190*/  ISETP.NE.AND P0, PT, R5, RZ, PT ;  /* 0x000000ff0500720c */ /* 0x000fe20003f05270 */
[----:B------:R-:W-:-:S12]  /*221a0*/  IMAD.MOV.U32 R5, RZ, RZ, RZ ;  /* 0x000000ffff057224 */ /* 0x000fd800078e00ff */
[----:B------:R-:W-:Y:S05]  /*221b0*/  @!P0 BRA `(.L_x_11666) ;  /* 0x0000000000108947 */ /* 0x000fea0003800000 */
[----:B------:R-:W-:Y:S01]  /*221c0*/  UMOV UR4, 0xffffffff ;  /* 0xffffffff00047882 */ /* 0x000fe20000000000 */
[----:B0-----:R-:W-:Y:S02]  /*221d0*/  VIADD R12, R6, 0xffffffff ;  /* 0xffffffff060c7836 */ /* 0x001fe40000000000 */
[----:B------:R-:W-:Y:S05]  /*221e0*/  BRA.DIV UR4, `(.L_x_11667) ;  /* 0x0000002a04fc7947 */ /* 0x000fea000b800000 */
[----:B------:R4:W0:Y:S02]  /*221f0*/  SHFL.IDX PT, R5, R3, R12, 0x1f ;  /* 0x00001f0c03057589 */ /* 0x00082400000e0000 */
.L_x_11666:
[----:B-12-4-:R-:W1:Y:S01]  /*22200*/  LDC.64 R2, c[0x0][0xc90] ;  /* 0x00032400ff027b82 */ /* 0x016e620000000a00 */
[----:B------:R-:W-:-:S04]  /*22210*/  IMAD.IADD R19, R6, 0x1, R19 ;  /* 0x0000000106137824 */ /* 0x000fc800078e0213 */
[----:B-1----:R-:W-:-:S05]  /*22220*/  IMAD.WIDE R2, R19, 0x4, R2 ;  /* 0x0000000413027825 */ /* 0x002fca00078e0202 */
[----:B------:R1:W3:Y:S01]  /*22230*/  LDG.E R7, desc[UR40][R2.64] ;  /* 0x0000002802077981 */ /* 0x0002e2000c1e1900 */
[----:B0-----:R-:W-:-:S04]  /*22240*/  IMAD R16, R5, R4, R16 ;  /* 0x0000000405107224 */ /* 0x001fc800078e0210 */
[----:B------:R-:W-:Y:S02]  /*22250*/  IMAD.IADD R5, R0, 0x1, -R16 ;  /* 0x0000000100057824 */ /* 0x000fe400078e0a10 */
[----:B-1----:R-:W-:Y:S02]  /*22260*/  IMAD.MOV.U32 R2, RZ, RZ, RZ ;  /* 0x000000ffff027224 */ /* 0x002fe400078e00ff */
[----:B---3--:R-:W-:-:S05]  /*22270*/  IMAD R6, R17, R7, RZ ;  /* 0x0000000711067224 */ /* 0x008fca00078e02ff */
[-C--:B------:R-:W-:Y:S02]  /*22280*/  IABS R8, R6.reuse ;  /* 0x0000000600087213 */ /* 0x080fe40000000000 */
[----:B------:R-:W-:Y:S02]  /*22290*/  IABS R0, R6 ;  /* 0x0000000600007213 */ /* 0x000fe40000000000 */
[----:B------:R-:W0:Y:S03]  /*222a0*/  I2F.RP R9, R8 ;  /* 0x0000000800097306 */ /* 0x000e260000209400 */
[----:B------:R-:W-:-:S05]  /*222b0*/  IMAD.MOV R0, RZ, RZ, -R0 ;  /* 0x000000ffff007224 */ /* 0x000fca00078e0a00 */
[----:B0-----:R-:W0:Y:S02]  /*222c0*/  MUFU.RCP R9, R9 ;  /* 0x0000000900097308 */ /* 0x001e240000001000 */
[----:B0-----:R-:W-:-:S06]  /*222d0*/  VIADD R10, R9, 0xffffffe ;  /* 0x0ffffffe090a7836 */ /* 0x001fcc0000000000 */
[----:B------:R-:W0:Y:S02]  /*222e0*/  F2I.FTZ.U32.TRUNC.NTZ R3, R10 ;  /* 0x0000000a00037305 */ /* 0x000e24000021f000 */
[----:B0-----:R-:W-:-:S04]  /*222f0*/  IMAD.MOV R11, RZ, RZ, -R3 ;  /* 0x000000ffff0b7224 */ /* 0x001fc800078e0a03 */
[----:B------:R-:W-:-:S04]  /*22300*/  IMAD R11, R11, R8, RZ ;  /* 0x000000080b0b7224 */ /* 0x000fc800078e02ff */
        /* <DEDUP_REMOVED lines=14> */
[----:B------:R-:W-:Y:S02]  /*223f0*/  IMAD R0, R7, R2, RZ ;  /* 0x0000000207007224 */ /* 0x000fe400078e02ff */
[----:B------:R-:W-:Y:S02]  /*22400*/  IMAD.MOV R2, RZ, RZ, -R2 ;  /* 0x000000ffff027224 */ /* 0x000fe400078e0a02 */
[----:B------:R-:W-:Y:S02]  /*22410*/  IMAD.MOV R3, RZ, RZ, -R0 ;  /* 0x000000ffff037224 */ /* 0x000fe400078e0a00 */
[----:B------:R-:W-:-:S03]  /*22420*/  IMAD R5, R6, R2, R5 ;  /* 0x0000000206057224 */ /* 0x000fc600078e0205 */
[----:B------:R-:W-:-:S04]  /*22430*/  VIADDMNMX R4, R3, R4, R7, PT ;  /* 0x0000000403047246 */ /* 0x000fc80003800107 */
        /* <DEDUP_REMOVED lines=30> */
.L_x_11660:
[----:B------:R-:W-:Y:S01]  /*22620*/  UMOV UR4, URZ ;  /* 0x0000003f00047c82 */ /* 0x000fe20008000000 */
[----:B------:R-:W-:Y:S01]  /*22630*/  UMOV UR5, URZ ;  /* 0x0000003f00057c82 */ /* 0x000fe20008000000 */
[----:B------:R-:W-:Y:S01]  /*22640*/  ULDC UR6, c[0x0][0xc3c] ;  /* 0x00030f0000067ab9 */ /* 0x000fe20000000800 */
[----:B------:R-:W-:Y:S02]  /*22650*/  IMAD.MOV.U32 R16, RZ, RZ, R0 ;  /* 0x000000ffff107224 */ /* 0x000fe400078e0000 */
[----:B------:R-:W-:Y:S02]  /*22660*/  IMAD.U32 R17, RZ, RZ, UR4 ;  /* 0x00000004ff117e24 */ /* 0x000fe4000f8e00ff */
[----:B------:R-:W-:Y:S02]  /*22670*/  IMAD.U32 R18, RZ, RZ, UR5 ;  /* 0x00000005ff127e24 */ /* 0x000fe4000f8e00ff */
[----:B------:R-:W-:-:S07]  /*22680*/  IMAD.U32 R19, RZ, RZ, UR6 ;  /* 0x00000006ff137e24 */ /* 0x000fce000f8e00ff */
.L_x_11668:
[----:B------:R-:W2:Y:S01]  /*22690*/  LDL R0, [R1+0x8] ;  /* 0x0000080001007983 */ /* 0x000ea20000100800 */
[----:B------:R-:W-:Y:S05]  /*226a0*/  WARPSYNC.ALL ;  /* 0x0000000000007948 */ /* 0x000fea0003800000 */
[----:B------:R-:W-:Y:S01]  /*226b0*/  BAR.SYNC.DEFER_BLOCKING 0x4, 0x200 ;  /* 0x0108000000007b1d */ /* 0x000fe20000010000 */
[----:B--2---:R-:W-:-:S13]  /*226c0*/  ISETP.NE.AND P0, PT, R0, RZ, PT ;  /* 0x000000ff0000720c */ /* 0x004fda0003f05270 */
[----:B-1----:R-:W1:Y:S01]  /*226d0*/  @!P0 S2R R3, SR_CgaCtaId ;  /* 0x0000000000038919 */ /* 0x002e620000008800 */
[----:B------:R-:W-:-:S04]  /*226e0*/  @!P0 MOV R0, 0x400 ;  /* 0x0000040000008802 */ /* 0x000fc80000000f00 */
[----:B-1----:R-:W-:-:S05]  /*226f0*/  @!P0 LEA R22, R3, R0, 0x18 ;  /* 0x0000000003168211 */ /* 0x002fca00078ec0ff */
[----:B------:R1:W-:Y:S01]  /*22700*/  @!P0 STS.128 [R22+0x2d8d0], R16 ;  /* 0x02d8d01016008388 */ /* 0x0003e20000000c00 */
[----:B------:R-:W-:Y:S06]  /*22710*/  BAR.ARV 0x5, 0x200 ;  /* 0x0148000000007b1d */ /* 0x000fec0000002000 */
.L_x_11657:
[----:B------:R-:W-:Y:S02]  /*22720*/  ULDC UR4, c[0x0][0xc3c] ;  /* 0x00030f0000047ab9 */ /* 0x000fe40000000800 */
[----:B---3--:R-:W-:-:S13]  /*22730*/  ISETP.GE.AND P0, PT, R19, UR4, PT ;  /* 0x0000000413007c0c */ /* 0x008fda000bf06270 */
[----:B------:R-:W-:Y:S05]  /*22740*/  @!P0 BRA `(.L_x_11669) ;  /* 0xffffff9000108947 */ /* 0x000fea000383ffff */
[----:B------:R-:W-:Y:S05]  /*22750*/  BSYNC B8 ;  /* 0x0000000000087941 */ /* 0x000fea0003800000 */
.L_x_11505:
        /* <DEDUP_REMOVED lines=12> */
.L_x_11770:
[----:B------:R-:W-:Y:S05]  /*22820*/  BSYNC B0 ;  /* 0x0000000000007941 */ /* 0x000fea0003800000 */
.L_x_11670:
[----:B------:R-:W-:-:S03]  /*22830*/  UMOV UR4, 0xffffffff ;  /* 0xffffffff00047882 */ /* 0x000fc60000000000 */
[----:B------:R-:W-:Y:S05]  /*22840*/  BRA.DIV UR4, `(.L_x_11672) ;  /* 0x0000002604a07947 */ /* 0x000fea000b800000 */
[----:B-1----:R-:W1:Y:S02]  /*22850*/  S2R R0, SR_TID.X ;  /* 0x0000000000007919 */ /* 0x002e640000002100 */
[----:B-1----:R-:W-:-:S04]  /*22860*/  SHF.R.U32.HI R0, RZ, 0x5, R0 ;  /* 0x00000005ff007819 */ /* 0x002fc80000011600 */
[----:B------:R-:W-:-:S05]  /*22870*/  LOP3.LUT R0, R0, 0x3, RZ, 0xc0, !PT ;  /* 0x0000000300007812 */ /* 0x000fca00078ec0ff */
[----:B------:R1:W3:Y:S02]  /*22880*/  SHFL.IDX PT, R14, R0, RZ, 0x1f ;  /* 0x00001fff000e7589 */ /* 0x0002e400000e0000 */
.L_x_11773:
[----:B---3--:R-:W-:-:S13]  /*22890*/  ISETP.NE.AND P0, PT, R14, RZ, PT ;  /* 0x000000ff0e00720c */ /* 0x008fda0003f05270 */
[----:B------:R-:W-:Y:S05]  /*228a0*/  @P0 BRA `(.L_x_11290) ;  /* 0x0000000000880947 */ /* 0x000fea0003800000 */
[----:B------:R-:W-:-:S03]  /*228b0*/  UMOV UR4, 0xffffffff ;  /* 0xffffffff00047882 */ /* 0x000fc60000000000 */
[----:B------:R-:W-:Y:S05]  /*228c0*/  BRA.DIV UR4, `(.L_x_11673) ;  /* 0x0000002604b47947 */ /* 0x000fea000b800000 */
[----:B------:R-:W-:-:S13]  /*228d0*/  ELECT P6, URZ, PT ;  /* 0x00000000003f782f */ /* 0x000fda00038c0000 */
.L_x_11776:
[----:B------:R-:W-:Y:S05]  /*228e0*/  @!P6 BRA `(.L_x_11290) ;  /* 0x000000000078e947 */ /* 0x000fea0003800000 */
[----:B------:R-:W-:-:S06]  /*228f0*/  ULOP3.LUT UR4, UR36, 0x2, URZ, 0xfc, !UPT ;  /* 0x0000000224047892 */ /* 0x000fcc000f8efc3f */
[----:B-1----:R-:W-:-:S05]  /*22900*/  IMAD.U32 R0, RZ, RZ, UR4 ;  /* 0x00000004ff007e24 */ /* 0x002fca000f8e00ff */
[----:B------:R-:W-:-:S13]  /*22910*/  ISETP.NE.AND P2, PT, R0, 0x3, PT ;  /* 0x000000030000780c */ /* 0x000fda0003f45270 */
[----:B------:R-:W-:Y:S05]  /*22920*/  @!P2 BRA `(.L_x_11674) ;  /* 0x000000000004a947 */ /* 0x000fea0003800000 */
[----:B------:R-:W-:Y:S01]  /*22930*/  BPT.TRAP 0x1 ;  /* 0x000000040000795c */ /* 0x000fe20000300000 */
.L_x_11674:
        /* <DEDUP_REMOVED lines=12> */
.L_x_11777:
[----:B------:R-:W3:Y:S02]  /*22a00*/  SYNCS.PHASECHK.TRANS64.TRYWAIT P0, [R3+URZ], R0 ;  /* 0x00000000030075a7 */ /* 0x000ee4000800017f */
[----:B---3--:R-:W-:Y:S05]  /*22a10*/  @!P0 BRA `(.L_x_11676) ;  /* 0x0000002400948947 */ /* 0x008fea0003800000 */
.L_x_11778:
[----:B------:R-:W-:Y:S05]  /*22a20*/  @!P2 BRA `(.L_x_11677) ;  /* 0x000000000004a947 */ /* 0x000fea0003800000 */
[----:B------:R-:W-:Y:S01]  /*22a30*/  BPT.TRAP 0x1 ;  /* 0x000000040000795c */ /* 0x000fe20000300000 */
.L_x_11677:
[----:B---3--:R-:W-:-:S04]  /*22a40*/  VIADD R3, R7, 0x2d860 ;  /* 0x0002d86007037836 */ /* 0x008fc80000000000 */
[----:B-1----:R-:W-:-:S04]  /*22a50*/  IMAD R5, R24, 0x8, R3 ;  /* 0x0000000818057824 */ /* 0x002fc800078e0203 */
[----:B------:R-:W1:Y:S02]  /*22a60*/  SYNCS.PHASECHK.TRANS64.TRYWAIT P0, [R5+URZ], R4 ;  /* 0x00000004050075a7 */ /* 0x000e64000800017f */
[----:B-1----:R-:W-:Y:S05]  /*22a70*/  @!P0 BRA `(.L_x_11678) ;  /* 0x0000002400908947 */ /* 0x002fea0003800000 */
.L_x_11779:
[----:B------:R-:W-:-:S07]  /*22a80*/  IMAD R3, R6, 0x8, R3 ;  /* 0x0000000806037824 */ /* 0x000fce00078e0203 */
.L_x_11679:
[----:B---3--:R3:W4:Y:S02]  /*22a90*/  SYNCS.PHASECHK.TRANS64.TRYWAIT P0, [R3+URZ], R0 ;  /* 0x00000000030075a7 */ /* 0x008724000800017f */
[----:B----4-:R-:W-:Y:S05]  /*22aa0*/  @!P0 NANOSLEEP.SYNCS 0x989680 ;  /* 0x009896800000895d */ /* 0x010fea0003900000 */
[----:B------:R-:W4:Y:S02]  /*22ab0*/  @!P0 SYNCS.PHASECHK.TRANS64 P0, [R3+URZ], R0 ;  /* 0x00000000030085a7 */ /* 0x000f24000800007f */
[----:B----4-:R-:W-:Y:S05]  /*22ac0*/  @!P0 BRA `(.L_x_11679) ;  /* 0xfffffffc00f08947 */ /* 0x010fea000383ffff */
.L_x_11290:
[----:B------:R-:W-:Y:S05]  /*22ad0*/  BSYNC B9 ;  /* 0x0000000000097941 */ /* 0x000fea0003800000 */
.L_x_11287:
[----:B------:R-:W-:Y:S05]  /*22ae0*/  EXIT ;  /* 0x000000000000794d */ /* 0x000fea0003800000 */
.L_x_11314:
[----:B0-----:R0:W1:Y:S02]  /*22af0*/  SYNCS.PHASECHK.TRANS64.TRYWAIT P5, [R14+URZ+0x2d890], R85 ;  /* 0x02d890550e0075a7 */ /* 0x00106400080a017f */
[----:B-1----:R-:W-:Y:S05]  /*22b00*/  @!P5 NANOSLEEP.SYNCS 0x989680 ;  /* 0x009896800000d95d */ /* 0x002fea0003900000 */
[----:B------:R-:W1:Y:S02]  /*22b10*/  @!P5 SYNCS.PHASECHK.TRANS64 P5, [R14+URZ+0x2d890], R85 ;  /* 0x02d890550e00d5a7 */ /* 0x000e6400080a007f */
[----:B-1----:R-:W-:Y:S05]  /*22b20*/  @!P5 BRA `(.L_x_11314) ;  /* 0xfffffffc00f0d947 */ /* 0x002fea000383ffff */
[----:B------:R-:W-:Y:S05]  /*22b30*/  BRA `(.L_x_11680) ;  /* 0xfffffe08004c7947 */ /* 0x000fea000383ffff */
.L_x_11342:
[----:B0-----:R0:W1:Y:S02]  /*22b40*/  SYNCS.PHASECHK.TRANS64.TRYWAIT P5, [R14+URZ+0x2d890], R85 ;  /* 0x02d890550e0075a7 */ /* 0x00106400080a017f */
[----:B-1----:R-:W-:Y:S05]  /*22b50*/  @!P5 NANOSLEEP.SYNCS 0x989680 ;  /* 0x009896800000d95d */ /* 0x002fea0003900000 */
[----:B------:R-:W1:Y:S02]  /*22b60*/  @!P5 SYNCS.PHASECHK.TRANS64 P5, [R14+URZ+0x2d890], R85 ;  /* 0x02d890550e00d5a7 */ /* 0x000e6400080a007f */
[----:B-1----:R-:W-:Y:S05]  /*22b70*/  @!P5 BRA `(.L_x_11342) ;  /* 0xfffffffc00f0d947 */ /* 0x002fea000383ffff */
[----:B------:R-:W-:Y:S05]  /*22b80*/  BRA `(.L_x_11681) ;  /* 0xfffffe2400047947 */ /* 0x000fea000383ffff */
.L_x_11355:
[----:B0-----:R0:W1:Y:S02]  /*22b90*/  SYNCS.PHASECHK.TRANS64.TRYWAIT P4, [R14+URZ+0x2d890], R85 ;  /* 0x02d890550e0075a7 */ /* 0x001064000808017f */
[----:B-1----:R-:W-:Y:S05]  /*22ba0*/  @!P4 NANOSLEEP.SYNCS 0x989680 ;  /* 0x009896800000c95d */ /* 0x002fea0003900000 */
[----:B------:R-:W1:Y:S02]  /*22bb0*/  @!P4 SYNCS.PHASECHK.TRANS64 P4, [R14+URZ+0x2d890], R85 ;  /* 0x02d890550e00c5a7 */ /* 0x000e64000808007f */
[----:B-1----:R-:W-:Y:S05]  /*22bc0*/  @!P4 BRA `(.L_x_11355) ;  /* 0xfffffffc00f0c947 */ /* 0x002fea000383ffff */
[----:B------:R-:W-:Y:S05]  /*22bd0*/  BRA `(.L_x_11682) ;  /* 0xfffffe3c00947947 */ /* 0x000fea000383ffff */
.L_x_11359:
[----:B--2---:R2:W3:Y:S02]  /*22be0*/  SYNCS.PHASECHK.TRANS64.TRYWAIT P3, [R14+URZ+0x2d8b0], R85 ;  /* 0x02d8b0550e0075a7 */ /* 0x0044e4000806017f */
[----:B---3--:R-:W-:Y:S05]  /*22bf0*/  @!P3 NANOSLEEP.SYNCS 0x989680 ;  /* 0x009896800000b95d */ /* 0x008fea0003900000 */
[----:B------:R-:W3:Y:S02]  /*22c00*/  @!P3 SYNCS.PHASECHK.TRANS64 P3, [R14+URZ+0x2d8b0], R85 ;  /* 0x02d8b0550e00b5a7 */ /* 0x000ee4000806007f */
[----:B---3--:R-:W-:Y:S05]  /*22c10*/  @!P3 BRA `(.L_x_11359) ;  /* 0xfffffffc00f0b947 */ /* 0x008fea000383ffff */
[----:B------:R-:W-:Y:S05]  /*22c20*/  BRA `(.L_x_11683) ;  /* 0xfffffe40002c7947 */ /* 0x000fea000383ffff */
.L_x_11373:
        /* <DEDUP_REMOVED lines=13> */
.L_x_11685:
[----:B------:R-:W-:Y:S05]  /*22d00*/  BSYNC B0 ;  /* 0x0000000000007941 */ /* 0x000fea0003800000 */
.L_x_11684:
[----:B------:R-:W-:Y:S01]  /*22d10*/  IMAD.MOV.U32 R157, RZ, RZ, R14 ;  /* 0x000000ffff9d7224 */ /* 0x000fe200078e000e */
[----:B------:R-:W-:Y:S06]  /*22d20*/  BRA `(.L_x_11686) ;  /* 0xfffffe48008c7947 */ /* 0x000fec000383ffff */
.L_x_11384:
[----:B------:R-:W-:Y:S01]  /*22d30*/  BSSY B1, `(.L_x_11687) ;  /* 0x0000007000017945 */ /* 0x000fe20003800000 */
[----:B------:R-:W-:Y:S02]  /*22d40*/  IMAD.MOV.U32 R12, RZ, RZ, RZ ;  /* 0x000000ffff0c7224 */ /* 0x000fe400078e00ff */
[----:B------:R-:W-:Y:S02]  /*22d50*/  IMAD.MOV.U32 R11, RZ, RZ, 0x1e1f ;  /* 0x00001e1fff0b7424 */ /* 0x000fe400078e00ff */
[----:B------:R-:W-:-:S07]  /*22d60*/  IMAD.MOV.U32 R15, RZ, RZ, -0x1 ;  /* 0xffffffffff0f7424 */ /* 0x000fce00078e00ff */
[----:B------:R-:W-:Y:S05]  /*22d70*/  WARPSYNC.COLLECTIVE R15, `(.L_x_11688) ;  /* 0x000000000f087348 */ /* 0x000fea0003c00000 */
[----:B------:R0:W1:Y:S02]  /*22d80*/  SHFL.IDX P6, R14, R13, R12, R11 ;  /* 0x0000000c0d0e7389 */ /* 0x00006400000c000b */
[----:B01----:R-:W-:Y:S01]  /*22d90*/  ENDCOLLECTIVE ;  /* 0x000000000000791b */ /* 0x003fe20003800000 */
.L_x_11688:
[----:B------:R-:W-:Y:S05]  /*22da0*/  BSYNC B1 ;  /* 0x0000000000017941 */ /* 0x000fea0003800000 */
.L_x_11687:
        /* <DEDUP_REMOVED lines=8> */
.L_x_11689:
[----:B------:R-:W-:Y:S02]  /*22e30*/  IMAD.MOV.U32 R13, RZ, RZ, R5 ;  /* 0x000000ffff0d7224 */ /* 0x000fe400078e0005 */
[----:B------:R-:W-:-:S07]  /*22e40*/  IMAD.MOV.U32 R0, RZ, RZ, R14 ;  /* 0x000000ffff007224 */ /* 0x000fce00078e000e */
[----:B------:R-:W-:Y:S05]  /*22e50*/  WARPSYNC.COLLECTIVE R15, `(.L_x_11690) ;  /* 0x000000000f087348 */ /* 0x000fea0003c00000 */
[----:B------:R0:W1:Y:S02]  /*22e60*/  SHFL.IDX P6, R14, R13, R12, R11 ;  /* 0x0000000c0d0e7389 */ /* 0x00006400000c000b */
[----:B01----:R-:W-:Y:S01]  /*22e70*/  ENDCOLLECTIVE ;  /* 0x000000000000791b */ /* 0x003fe20003800000 */
.L_x_11690:
[----:B------:R-:W-:Y:S02]  /*22e80*/  IMAD.MOV.U32 R13, RZ, RZ, R4 ;  /* 0x000000ffff0d7224 */ /* 0x000fe400078e0004 */
[----:B------:R-:W-:-:S07]  /*22e90*/  IMAD.MOV.U32 R5, RZ, RZ, R14 ;  /* 0x000000ffff057224 */ /* 0x000fce00078e000e */
[----:B------:R-:W-:Y:S05]  /*22ea0*/  WARPSYNC.COLLECTIVE R15, `(.L_x_11691) ;  /* 0x000000000f087348 */ /* 0x000fea0003c00000 */
[----:B------:R0:W1:Y:S02]  /*22eb0*/  SHFL.IDX P6, R14, R13, R12, R11 ;  /* 0x0000000c0d0e7389 */ /* 0x00006400000c000b */
[----:B01----:R-:W-:Y:S01]  /*22ec0*/  ENDCOLLECTIVE ;  /* 0x000000000000791b */ /* 0x003fe20003800000 */
.L_x_11691:
[----:B------:R-:W-:Y:S05]  /*22ed0*/  BRA `(.L_x_11692) ;  /* 0xfffffe5000087947 */ /* 0x000fea000383ffff */
.L_x_11388:
[----:B0-----:R0:W1:Y:S02]  /*22ee0*/  SYNCS.PHASECHK.TRANS64.TRYWAIT P1, [R2+URZ+0x2d800], R3 ;  /* 0x02d80003020075a7 */ /* 0x001064000802017f */
[----:B-1----:R-:W-:Y:S05]  /*22ef0*/  @!P1 NANOSLEEP.SYNCS 0x989680 ;  /* 0x009896800000995d */ /* 0x002fea0003900000 */
[----:B------:R-:W1:Y:S02]  /*22f00*/  @!P1 SYNCS.PHASECHK.TRANS64 P1, [R2+URZ+0x2d800], R3 ;  /* 0x02d80003020095a7 */ /* 0x000e64000802007f */
[----:B-1----:R-:W-:Y:S05]  /*22f10*/  @!P1 BRA `(.L_x_11388) ;  /* 0xfffffffc00f09947 */ /* 0x002fea000383ffff */
[----:B------:R-:W-:Y:S05]  /*22f20*/  BRA `(.L_x_11693) ;  /* 0xfffffe58004c7947 */ /* 0x000fea000383ffff */
.L_x_11400:
[----:B------:R-:W-:Y:S01]  /*22f30*/  BSSY B1, `(.L_x_11694) ;  /* 0x0000007000017945 */ /* 0x000fe20003800000 */
[----:B------:R-:W-:Y:S02]  /*22f40*/  IMAD.MOV.U32 R12, RZ, RZ, RZ ;  /* 0x000000ffff0c7224 */ /* 0x000fe400078e00ff */
[----:B------:R-:W-:Y:S02]  /*22f50*/  IMAD.MOV.U32 R11, RZ, RZ, 0x1e1f ;  /* 0x00001e1fff0b7424 */ /* 0x000fe400078e00ff */
[----:B------:R-:W-:-:S07]  /*22f60*/  IMAD.MOV.U32 R15, RZ, RZ, -0x1 ;  /* 0xffffffffff0f7424 */ /* 0x000fce00078e00ff */
[----:B------:R-:W-:Y:S05]  /*22f70*/  WARPSYNC.COLLECTIVE R15, `(.L_x_11695) ;  /* 0x000000000f087348 */ /* 0x000fea0003c00000 */
[----:B------:R0:W1:Y:S02]  /*22f80*/  SHFL.IDX P6, R14, R13, R12, R11 ;  /* 0x0000000c0d0e7389 */ /* 0x00006400000c000b */
[----:B01----:R-:W-:Y:S01]  /*22f90*/  ENDCOLLECTIVE ;  /* 0x000000000000791b */ /* 0x003fe20003800000 */
.L_x_11695:
[----:B------:R-:W-:Y:S05]  /*22fa0*/  BSYNC B1 ;  /* 0x0000000000017941 */ /* 0x000fea0003800000 */
.L_x_11694:
        /* <DEDUP_REMOVED lines=8> */
.L_x_11696:
[----:B------:R-:W-:Y:S02]  /*23030*/  IMAD.MOV.U32 R37, RZ, RZ, R3 ;  /* 0x000000ffff257224 */ /* 0x000fe400078e0003 */
[----:B------:R-:W-:Y:S02]  /*23040*/  IMAD.MOV.U32 R13, RZ, RZ, R5 ;  /* 0x000000ffff0d7224 */ /* 0x000fe400078e0005 */
[----:B------:R-:W-:-:S07]  /*23050*/  IMAD.MOV.U32 R0, RZ, RZ, R14 ;  /* 0x000000ffff007224 */ /* 0x000fce00078e000e */
[----:B------:R-:W-:Y:S05]  /*23060*/  WARPSYNC.COLLECTIVE R15, `(.L_x_11697) ;  /* 0x000000000f087348 */ /* 0x000fea0003c00000 */
[----:B------:R0:W1:Y:S02]  /*23070*/  SHFL.IDX P6, R14, R13, R12, R11 ;  /* 0x0000000c0d0e7389 */ /* 0x00006400000c000b */
[----:B01----:R-:W-:Y:S01]  /*23080*/  ENDCOLLECTIVE ;  /* 0x000000000000791b */ /* 0x003fe20003800000 */
.L_x_11697:
[----:B------:R-:W-:Y:S02]  /*23090*/  IMAD.MOV.U32 R36, RZ, RZ, R0 ;  /* 0x000000ffff247224 */ /* 0x000fe400078e0000 */
[----:B------:R-:W-:Y:S02]  /*230a0*/  IMAD.MOV.U32 R13, RZ, RZ, R4 ;  /* 0x000000ffff0d7224 */ /* 0x000fe400078e0004 */
[----:B------:R-:W-:-:S07]  /*230b0*/  IMAD.MOV.U32 R5, RZ, RZ, R14 ;  /* 0x000000ffff057224 */ /* 0x000fce00078e000e */
[----:B------:R-:W-:Y:S05]  /*230c0*/  WARPSYNC.COLLECTIVE R15, `(.L_x_11698) ;  /* 0x000000000f087348 */ /* 0x000fea0003c00000 */
[----:B------:R0:W1:Y:S02]  /*230d0*/  SHFL.IDX P6, R14, R13, R12, R11 ;  /* 0x0000000c0d0e7389 */ /* 0x00006400000c000b */
[----:B01----:R-:W-:Y:S01]  /*230e0*/  ENDCOLLECTIVE ;  /* 0x000000000000791b */ /* 0x003fe20003800000 */
.L_x_11698:
[----:B------:R-:W-:Y:S05]  /*230f0*/  BRA `(.L_x_11699) ;  /* 0xfffffe6c00847947 */ /* 0x000fea000383ffff */
.L_x_11404:
[----:B0-----:R0:W1:Y:S02]  /*23100*/  SYNCS.PHASECHK.TRANS64.TRYWAIT P1, [R2+URZ+0x2d800], R3 ;  /* 0x02d80003020075a7 */ /* 0x001064000802017f */
[----:B-1----:R-:W-:Y:S05]  /*23110*/  @!P1 NANOSLEEP.SYNCS 0x989680 ;  /* 0x009896800000995d */ /* 0x002fea0003900000 */
[----:B------:R-:W1:Y:S02]  /*23120*/  @!P1 SYNCS.PHASECHK.TRANS64 P1, [R2+URZ+0x2d800], R3 ;  /* 0x02d80003020095a7 */ /* 0x000e64000802007f */
[----:B-1----:R-:W-:Y:S05]  /*23130*/  @!P1 BRA `(.L_x_11404) ;  /* 0xfffffffc00f09947 */ /* 0x002fea000383ffff */
[----:B------:R-:W-:Y:S05]  /*23140*/  BRA `(.L_x_11700) ;  /* 0xfffffe74001c7947 */ /* 0x000fea000383ffff */
.L_x_11412:
[----:B-1----:R1:W2:Y:S02]  /*23150*/  SYNCS.PHASECHK.TRANS64.TRYWAIT P2, [R3+URZ+0x2d830], R0 ;  /* 0x02d83000030075a7 */ /* 0x0022a4000804017f */
[----:B--2---:R-:W-:Y:S05]  /*23160*/  @!P2 NANOSLEEP.SYNCS 0x989680 ;  /* 0x009896800000a95d */ /* 0x004fea0003900000 */
[----:B------:R-:W2:Y:S02]  /*23170*/  @!P2 SYNCS.PHASECHK.TRANS64 P2, [R3+URZ+0x2d830], R0 ;  /* 0x02d830000300a5a7 */ /* 0x000ea4000804007f */
[----:B--2---:R-:W-:Y:S05]  /*23180*/  @!P2 BRA `(.L_x_11412) ;  /* 0xfffffffc00f0a947 */ /* 0x004fea000383ffff */
[----:B------:R-:W-:Y:S05]  /*23190*/  BRA `(.L_x_11411) ;  /* 0xfffffe8800c47947 */ /* 0x000fea000383ffff */
.L_x_11430:
[----:B-1----:R1:W2:Y:S02]  /*231a0*/  SYNCS.PHASECHK.TRANS64.TRYWAIT P4, [R9+URZ+0x2d830], R8 ;  /* 0x02d83008090075a7 */ /* 0x0022a4000808017f */
[----:B--2---:R-:W-:Y:S05]  /*231b0*/  @!P4 NANOSLEEP.SYNCS 0x989680 ;  /* 0x009896800000c95d */ /* 0x004fea0003900000 */
[----:B------:R-:W2:Y:S02]  /*231c0*/  @!P4 SYNCS.PHASECHK.TRANS64 P4, [R9+URZ+0x2d830], R8 ;  /* 0x02d830080900c5a7 */ /* 0x000ea4000808007f */
[----:B--2---:R-:W-:Y:S05]  /*231d0*/  @!P4 BRA `(.L_x_11430) ;  /* 0xfffffffc00f0c947 */ /* 0x004fea000383ffff */
[----:B------:R-:W-:Y:S05]  /*231e0*/  BRA `(.L_x_11429) ;  /* 0xfffffec000487947 */ /* 0x000fea000383ffff */
.L_x_11434:
[----:B-1----:R1:W2:Y:S02]  /*231f0*/  SYNCS.PHASECHK.TRANS64.TRYWAIT P3, [R9+URZ+0x2d850], R8 ;  /* 0x02d85008090075a7 */ /* 0x0022a4000806017f */
[----:B--2---:R-:W-:Y:S05]  /*23200*/  @!P3 NANOSLEEP.SYNCS 0x989680 ;  /* 0x009896800000b95d */ /* 0x004fea0003900000 */
[----:B------:R-:W2:Y:S02]  /*23210*/  @!P3 SYNCS.PHASECHK.TRANS64 P3, [R9+URZ+0x2d850], R8 ;  /* 0x02d850080900b5a7 */ /* 0x000ea4000806007f */
[----:B--2---:R-:W-:Y:S05]  /*23220*/  @!P3 BRA `(.L_x_11434) ;  /* 0xfffffffc00f0b947 */ /* 0x004fea000383ffff */
[----:B------:R-:W-:Y:S05]  /*23230*/  BRA `(.L_x_11431) ;  /* 0xfffffec4004c7947 */ /* 0x000fea000383ffff */
.L_x_11453:
[----:B-1----:R1:W2:Y:S02]  /*23240*/  SYNCS.PHASECHK.TRANS64.TRYWAIT P3, [R0+URZ+0x2d830], R11 ;  /* 0x02d8300b000075a7 */ /* 0x0022a4000806017f */
[----:B--2---:R-:W-:Y:S05]  /*23250*/  @!P3 NANOSLEEP.SYNCS 0x989680 ;  /* 0x009896800000b95d */ /* 0x004fea0003900000 */
[----:B------:R-:W2:Y:S02]  /*23260*/  @!P3 SYNCS.PHASECHK.TRANS64 P3, [R0+URZ+0x2d830], R11 ;  /* 0x02d8300b0000b5a7 */ /* 0x000ea4000806007f */
[----:B--2---:R-:W-:Y:S05]  /*23270*/  @!P3 BRA `(.L_x_11453) ;  /* 0xfffffffc00f0b947 */ /* 0x004fea000383ffff */
[----:B------:R-:W-:Y:S05]  /*23280*/  BRA `(.L_x_11452) ;  /* 0xfffffef400d07947 */ /* 0x000fea000383ffff */
.L_x_11457:
[----:B-1----:R1:W2:Y:S02]  /*23290*/  SYNCS.PHASECHK.TRANS64.TRYWAIT P2, [R6+URZ+0x2d850], R0 ;  /* 0x02d85000060075a7 */ /* 0x0022a4000804017f */
[----:B--2---:R-:W-:Y:S05]  /*232a0*/  @!P2 NANOSLEEP.SYNCS 0x989680 ;  /* 0x009896800000a95d */ /* 0x004fea0003900000 */
[----:B------:R-:W2:Y:S02]  /*232b0*/  @!P2 SYNCS.PHASECHK.TRANS64 P2, [R6+URZ+0x2d850], R0 ;  /* 0x02d850000600a5a7 */ /* 0x000ea4000804007f */
[----:B--2---:R-:W-:Y:S05]  /*232c0*/  @!P2 BRA `(.L_x_11457) ;  /* 0xfffffffc00f0a947 */ /* 0x004fea000383ffff */
[----:B------:R-:W-:Y:S05]  /*232d0*/  BRA `(.L_x_11454) ;  /* 0xfffffef800d47947 */ /* 0x000fea000383ffff */
.L_x_11464:
[----:B-1----:R1:W2:Y:S02]  /*232e0*/  SYNCS.PHASECHK.TRANS64.TRYWAIT P3, [R0+URZ+0x2d830], R11 ;  /* 0x02d8300b000075a7 */ /* 0x0022a4000806017f */
[----:B--2---:R-:W-:Y:S05]  /*232f0*/  @!P3 NANOSLEEP.SYNCS 0x989680 ;  /* 0x009896800000b95d */ /* 0x004fea0003900000 */
[----:B------:R-:W2:Y:S02]  /*23300*/  @!P3 SYNCS.PHASECHK.TRANS64 P3, [R0+URZ+0x2d830], R11 ;  /* 0x02d8300b0000b5a7 */ /* 0x000ea4000806007f */
[----:B--2---:R-:W-:Y:S05]  /*23310*/  @!P3 BRA `(.L_x_11464) ;  /* 0xfffffffc00f0b947 */ /* 0x004fea000383ffff */
[----:B------:R-:W-:Y:S05]  /*23320*/  BRA `(.L_x_11463) ;  /* 0xffffff1800a47947 */ /* 0x000fea000383ffff */
.L_x_11468:
[----:B-1----:R1:W2:Y:S02]  /*23330*/  SYNCS.PHASECHK.TRANS64.TRYWAIT P2, [R6+URZ+0x2d850], R0 ;  /* 0x02d85000060075a7 */ /* 0x0022a4000804017f */
[----:B--2---:R-:W-:Y:S05]  /*23340*/  @!P2 NANOSLEEP.SYNCS 0x989680 ;  /* 0x009896800000a95d */ /* 0x004fea0003900000 */
[----:B------:R-:W2:Y:S02]  /*23350*/  @!P2 SYNCS.PHASECHK.TRANS64 P2, [R6+URZ+0x2d850], R0 ;  /* 0x02d850000600a5a7 */ /* 0x000ea4000804007f */
[----:B--2---:R-:W-:Y:S05]  /*23360*/  @!P2 BRA `(.L_x_11468) ;  /* 0xfffffffc00f0a947 */ /* 0x004fea000383ffff */
[----:B------:R-:W-:Y:S05]  /*23370*/  BRA `(.L_x_11465) ;  /* 0xffffff1c00a87947 */ /* 0x000fea000383ffff */
.L_x_11481:
[----:B-1----:R1:W2:Y:S02]  /*23380*/  SYNCS.PHASECHK.TRANS64.TRYWAIT P0, [R10+URZ+0x2d850], R7 ;  /* 0x02d850070a0075a7 */ /* 0x0022a4000800017f */
[----:B--2---:R-:W-:Y:S05]  /*23390*/  @!P0 NANOSLEEP.SYNCS 0x989680 ;  /* 0x009896800000895d */ /* 0x004fea0003900000 */
[----:B------:R-:W2:Y:S02]  /*233a0*/  @!P0 SYNCS.PHASECHK.TRANS64 P0, [R10+URZ+0x2d850], R7 ;  /* 0x02d850070a0085a7 */ /* 0x000ea4000800007f */
[----:B--2---:R-:W-:Y:S05]  /*233b0*/  @!P0 BRA `(.L_x_11481) ;  /* 0xfffffffc00f08947 */ /* 0x004fea000383ffff */
[----:B------:R-:W-:Y:S05]  /*233c0*/  BRA `(.L_x_11480) ;  /* 0xffffff4c00747947 */ /* 0x000fea000383ffff */
.L_x_11491:
[----:B------:R-:W-:Y:S02]  /*233d0*/  IMAD.MOV.U32 R13, RZ, RZ, R4 ;  /* 0x000000ffff0d7224 */ /* 0x000fe400078e0004 */
[----:B------:R-:W-:Y:S02]  /*233e0*/  IMAD.MOV.U32 R12, RZ, RZ, RZ ;  /* 0x000000ffff0c7224 */ /* 0x000fe400078e00ff */
[----:B------:R-:W-:Y:S02]  /*233f0*/  IMAD.MOV.U32 R11, RZ, RZ, 0x1c1f ;  /* 0x00001c1fff0b7424 */ /* 0x000fe400078e00ff */
[----:B------:R-:W-:-:S07]  /*23400*/  IMAD.MOV.U32 R15, RZ, RZ, -0x1 ;  /* 0xffffffffff0f7424 */ /* 0x000fce00078e00ff */
[----:B-1----:R-:W-:Y:S05]  /*23410*/  WARPSYNC.COLLECTIVE R15, `(.L_x_11701) ;  /* 0x000000000f087348 */ /* 0x002fea0003c00000 */
[----:B------:R0:W2:Y:S02]  /*23420*/  SHFL.IDX P6, R14, R13, R12, R11 ;  /* 0x0000000c0d0e7389 */ /* 0x0000a400000c000b */
[----:B012---:R-:W-:Y:S01]  /*23430*/  ENDCOLLECTIVE ;  /* 0x000000000000791b */ /* 0x007fe20003800000 */
.L_x_11701:
[----:B------:R-:W-:Y:S02]  /*23440*/  IMAD.MOV.U32 R13, RZ, RZ, R0 ;  /* 0x000000ffff0d7224 */ /* 0x000fe400078e0000 */
[----:B------:R-:W-:-:S07]  /*23450*/  IMAD.MOV.U32 R3, RZ, RZ, R14 ;  /* 0x000000ffff037224 */ /* 0x000fce00078e000e */
[----:B------:R-:W-:Y:S05]  /*23460*/  WARPSYNC.COLLECTIVE R15, `(.L_x_11702) ;  /* 0x000000000f087348 */ /* 0x000fea0003c00000 */
[----:B------:R0:W1:Y:S02]  /*23470*/  SHFL.IDX P6, R14, R13, R12, R11 ;  /* 0x0000000c0d0e7389 */ /* 0x00006400000c000b */
[----:B01----:R-:W-:Y:S01]  /*23480*/  ENDCOLLECTIVE ;  /* 0x000000000000791b */ /* 0x003fe20003800000 */
.L_x_11702:
[----:B------:R-:W-:Y:S05]  /*23490*/  BRA `(.L_x_11703) ;  /* 0xffffff7000807947 */ /* 0x000fea000383ffff */
.L_x_11494:
[----:B------:R-:W-:Y:S01]  /*234a0*/  BSSY B1, `(.L_x_11704) ;  /* 0x0000008000017945 */ /* 0x000fe20003800000 */
[----:B----4-:R-:W-:Y:S02]  /*234b0*/  IMAD.MOV.U32 R13, RZ, RZ, R4 ;  /* 0x000000ffff0d7224 */ /* 0x010fe400078e0004 */
[----:B------:R-:W-:Y:S02]  /*234c0*/  IMAD.MOV.U32 R12, RZ, RZ, 0x1 ;  /* 0x00000001ff0c7424 */ /* 0x000fe400078e00ff */
[----:B------:R-:W-:Y:S02]  /*234d0*/  IMAD.MOV.U32 R11, RZ, RZ, 0x1c1f ;  /* 0x00001c1fff0b7424 */ /* 0x000fe400078e00ff */
[----:B------:R-:W-:-:S07]  /*234e0*/  IMAD.MOV.U32 R15, RZ, RZ, -0x1 ;  /* 0xffffffffff0f7424 */ /* 0x000fce00078e00ff */
[----:B0123--:R-:W-:Y:S05]  /*234f0*/  WARPSYNC.COLLECTIVE R15, `(.L_x_11705) ;  /* 0x000000000f087348 */ /* 0x00ffea0003c00000 */
[----:B---3--:R3:W4:Y:S02]  /*23500*/  SHFL.IDX P6, R14, R13, R12, R11 ;  /* 0x0000000c0d0e7389 */ /* 0x00872400000c000b */
[----:B01234-:R-:W-:Y:S01]  /*23510*/  ENDCOLLECTIVE ;  /* 0x000000000000791b */ /* 0x01ffe20003800000 */
.L_x_11705:
[----:B------:R-:W-:Y:S05]  /*23520*/  BSYNC B1 ;  /* 0x0000000000017941 */ /* 0x000fea0003800000 */
.L_x_11704:
        /* <DEDUP_REMOVED lines=8> */
.L_x_11706:
[----:B------:R-:W-:Y:S05]  /*235b0*/  BRA `(.L_x_11707) ;  /* 0xffffff7000947947 */ /* 0x000fea000383ffff */
.L_x_11519:
[----:B------:R-:W1:Y:S01]  /*235c0*/  S2R R11, SR_TID.X ;  /* 0x00000000000b7919 */ /* 0x000e620000002100 */
[----:B------:R-:W-:Y:S01]  /*235d0*/  BSSY B1, `(.L_x_11708) ;  /* 0x000000a000017945 */ /* 0x000fe20003800000 */
[----:B0-----:R-:W-:Y:S02]  /*235e0*/  IMAD.MOV.U32 R12, RZ, RZ, RZ ;  /* 0x000000ffff0c7224 */ /* 0x001fe400078e00ff */
[----:B------:R-:W-:Y:S01]  /*235f0*/  IMAD.MOV.U32 R15, RZ, RZ, -0x1 ;  /* 0xffffffffff0f7424 */ /* 0x000fe200078e00ff */
[----:B-1----:R-:W-:-:S04]  /*23600*/  SHF.R.U32.HI R11, RZ, 0x5, R11 ;  /* 0x00000005ff0b7819 */ /* 0x002fc8000001160b */
[----:B------:R-:W-:-:S05]  /*23610*/  LOP3.LUT R11, R11, 0x3, RZ, 0xc0, !PT ;  /* 0x000000030b0b7812 */ /* 0x000fca00078ec0ff */
[----:B------:R-:W-:Y:S02]  /*23620*/  IMAD.MOV.U32 R13, RZ, RZ, R11 ;  /* 0x000000ffff0d7224 */ /* 0x000fe400078e000b */
[----:B------:R-:W-:-:S07]  /*23630*/  IMAD.MOV.U32 R11, RZ, RZ, 0x1f ;  /* 0x0000001fff0b7424 */ /* 0x000fce00078e00ff */
[----:B------:R-:W-:Y:S05]  /*23640*/  WARPSYNC.COLLECTIVE R15, `(.L_x_11709) ;  /* 0x000000000f087348 */ /* 0x000fea0003c00000 */
[----:B------:R0:W1:Y:S02]  /*23650*/  SHFL.IDX P6, R14, R13, R12, R11 ;  /* 0x0000000c0d0e7389 */ /* 0x00006400000c000b */
[----:B01----:R-:W-:Y:S01]  /*23660*/  ENDCOLLECTIVE ;  /* 0x000000000000791b */ /* 0x003fe20003800000 */
.L_x_11709:
[----:B------:R-:W-:Y:S05]  /*23670*/  BSYNC B1 ;  /* 0x0000000000017941 */ /* 0x000fea0003800000 */
.L_x_11708:
[----:B------:R-:W-:Y:S05]  /*23680*/  BRA `(.L_x_11710) ;  /* 0xffffff8800e07947 */ /* 0x000fea000383ffff */
.L_x_11521:
[----:B------:R-:W-:Y:S01]  /*23690*/  BSSY B1, `(.L_x_11711) ;  /* 0x0000006000017945 */ /* 0x000fe20003800000 */
[----:B------:R-:W-:-:S07]  /*236a0*/  IMAD.MOV.U32 R15, RZ, RZ, -0x1 ;  /* 0xffffffffff0f7424 */ /* 0x000fce00078e00ff */
[----:B01----:R-:W-:Y:S05]  /*236b0*/  WARPSYNC.COLLECTIVE R15, `(.L_x_11712) ;  /* 0x000000000f0c7348 */ /* 0x003fea0003c00000 */
[----:B------:R-:W-:Y:S02]  /*236c0*/  ELECT P6, UR62, PT ;  /* 0x00000000003e782f */ /* 0x000fe400038c0000 */
[----:B------:R-:W-:Y:S01]  /*236d0*/  MOV R14, UR62 ;  /* 0x0000003e000e7c02 */ /* 0x000fe20008000f00 */
[----:B01----:R-:W-:Y:S10]  /*236e0*/  ENDCOLLECTIVE ;  /* 0x000000000000791b */ /* 0x003ff40003800000 */
.L_x_11712:
[----:B------:R-:W-:Y:S05]  /*236f0*/  BSYNC B1 ;  /* 0x0000000000017941 */ /* 0x000fea0003800000 */
.L_x_11711:
[----:B------:R-:W-:Y:S01]  /*23700*/  PLOP3.LUT P2, PT, P6, PT, PT, 0x80, 0x0 ;  /* 0x000000000000781c */ /* 0x000fe2000374f070 */
[----:B------:R-:W-:-:S12]  /*23710*/  BRA `(.L_x_11520) ;  /* 0xffffff8800d47947 */ /* 0x000fd8000383ffff */
.L_x_11523:
[----:B-1----:R1:W2:Y:S02]  /*23720*/  SYNCS.PHASECHK.TRANS64.TRYWAIT P0, [R22+URZ+0x2d820], R3 ;  /* 0x02d82003160075a7 */ /* 0x0022a4000800017f */
[----:B--2---:R-:W-:Y:S05]  /*23730*/  @!P0 NANOSLEEP.SYNCS 0x989680 ;  /* 0x009896800000895d */ /* 0x004fea0003900000 */
[----:B------:R-:W2:Y:S02]  /*23740*/  @!P0 SYNCS.PHASECHK.TRANS64 P0, [R22+URZ+0x2d820], R3 ;  /* 0x02d82003160085a7 */ /* 0x000ea4000800007f */
[----:B--2---:R-:W-:Y:S05]  /*23750*/  @!P0 BRA `(.L_x_11523) ;  /* 0xfffffffc00f08947 */ /* 0x004fea000383ffff */
[----:B------:R-:W-:Y:S05]  /*23760*/  BRA `(.L_x_11713) ;  /* 0xffffff8800e47947 */ /* 0x000fea000383ffff */
.L_x_11527:
[----:B--2---:R2:W3:Y:S02]  /*23770*/  SYNCS.PHASECHK.TRANS64.TRYWAIT P0, [R11+URZ+0x2d8a0], R10 ;  /* 0x02d8a00a0b0075a7 */ /* 0x0044e4000800017f */
[----:B---3--:R-:W-:Y:S05]  /*23780*/  @!P0 NANOSLEEP.SYNCS 0x989680 ;  /* 0x009896800000895d */ /* 0x008fea0003900000 */
[----:B------:R-:W3:Y:S02]  /*23790*/  @!P0 SYNCS.PHASECHK.TRANS64 P0, [R11+URZ+0x2d8a0], R10 ;  /* 0x02d8a00a0b0085a7 */ /* 0x000ee4000800007f */
[----:B---3--:R-:W-:Y:S05]  /*237a0*/  @!P0 BRA `(.L_x_11527) ;  /* 0xfffffffc00f08947 */ /* 0x008fea000383ffff */
[----:B------:R-:W-:Y:S05]  /*237b0*/  BRA `(.L_x_11714) ;  /* 0xffffff8c00007947 */ /* 0x000fea000383ffff */
.L_x_11534:
[----:B0-----:R0:W1:Y:S02]  /*237c0*/  SYNCS.PHASECHK.TRANS64.TRYWAIT P0, [R11+URZ+0x2d8c0], R10 ;  /* 0x02d8c00a0b0075a7 */ /* 0x001064000800017f */
[----:B-1----:R-:W-:Y:S05]  /*237d0*/  @!P0 NANOSLEEP.SYNCS 0x989680 ;  /* 0x009896800000895d */ /* 0x002fea0003900000 */
[----:B------:R-:W1:Y:S02]  /*237e0*/  @!P0 SYNCS.PHASECHK.TRANS64 P0, [R11+URZ+0x2d8c0], R10 ;  /* 0x02d8c00a0b0085a7 */ /* 0x000e64000800007f */
[----:B-1----:R-:W-:Y:S05]  /*237f0*/  @!P0 BRA `(.L_x_11534) ;  /* 0xfffffffc00f08947 */ /* 0x002fea000383ffff */
[----:B------:R-:W-:Y:S05]  /*23800*/  BRA `(.L_x_11715) ;  /* 0xffffff8c00f47947 */ /* 0x000fea000383ffff */
.L_x_11543:
[----:B--2---:R2:W3:Y:S02]  /*23810*/  SYNCS.PHASECHK.TRANS64.TRYWAIT P0, [R6+URZ+0x2d8a0], R3 ;  /* 0x02d8a003060075a7 */ /* 0x0044e4000800017f */
[----:B---3--:R-:W-:Y:S05]  /*23820*/  @!P0 NANOSLEEP.SYNCS 0x989680 ;  /* 0x009896800000895d */ /* 0x008fea0003900000 */
[----:B------:R-:W3:Y:S02]  /*23830*/  @!P0 SYNCS.PHASECHK.TRANS64 P0, [R6+URZ+0x2d8a0], R3 ;  /* 0x02d8a003060085a7 */ /* 0x000ee4000800007f */
[----:B---3--:R-:W-:Y:S05]  /*23840*/  @!P0 BRA `(.L_x_11543) ;  /* 0xfffffffc00f08947 */ /* 0x008fea000383ffff */
[----:B------:R-:W-:Y:S05]  /*23850*/  BRA `(.L_x_11716) ;  /* 0xffffff94002c7947 */ /* 0x000fea000383ffff */
.L_x_11550:
[----:B0-----:R0:W1:Y:S02]  /*23860*/  SYNCS.PHASECHK.TRANS64.TRYWAIT P0, [R6+URZ+0x2d8c0], R3 ;  /* 0x02d8c003060075a7 */ /* 0x001064000800017f */
[----:B-1----:R-:W-:Y:S05]  /*23870*/  @!P0 NANOSLEEP.SYNCS 0x989680 ;  /* 0x009896800000895d */ /* 0x002fea0003900000 */
[----:B------:R-:W1:Y:S02]  /*23880*/  @!P0 SYNCS.PHASECHK.TRANS64 P0, [R6+URZ+0x2d8c0], R3 ;  /* 0x02d8c003060085a7 */ /* 0x000e64000800007f */
[----:B-1----:R-:W-:Y:S05]  /*23890*/  @!P0 BRA `(.L_x_11550) ;  /* 0xfffffffc00f08947 */ /* 0x002fea000383ffff */
[----:B------:R-:W-:Y:S05]  /*238a0*/  BRA `(.L_x_11717) ;  /* 0xffffff98001c7947 */ /* 0x000fea000383ffff */
.L_x_11573:
[----:B------:R-:W3:Y:S01]  /*238b0*/  S2R R20, SR_TID.X ;  /* 0x0000000000147919 */ /* 0x000ee20000002100 */
[----:B------:R-:W-:Y:S01]  /*238c0*/  BSSY B0, `(.L_x_11718) ;  /* 0x000000a000007945 */ /* 0x000fe20003800000 */
[----:B0-----:R-:W-:Y:S02]  /*238d0*/  IMAD.MOV.U32 R12, RZ, RZ, RZ ;  /* 0x000000ffff0c7224 */ /* 0x001fe400078e00ff */
[----:B------:R-:W-:Y:S02]  /*238e0*/  IMAD.MOV.U32 R11, RZ, RZ, 0x1f ;  /* 0x0000001fff0b7424 */ /* 0x000fe400078e00ff */
[----:B------:R-:W-:Y:S01]  /*238f0*/  IMAD.MOV.U32 R15, RZ, RZ, -0x1 ;  /* 0xffffffffff0f7424 */ /* 0x000fe200078e00ff */
[----:B---3--:R-:W-:-:S04]  /*23900*/  SHF.R.U32.HI R20, RZ, 0x5, R20 ;  /* 0x00000005ff147819 */ /* 0x008fc80000011614 */
[----:B------:R-:W-:-:S05]  /*23910*/  LOP3.LUT R20, R20, 0x3, RZ, 0xc0, !PT ;  /* 0x0000000314147812 */ /* 0x000fca00078ec0ff */
[----:B------:R-:W-:-:S07]  /*23920*/  IMAD.MOV.U32 R13, RZ, RZ, R20 ;  /* 0x000000ffff0d7224 */ /* 0x000fce00078e0014 */
[----:B-12---:R-:W-:Y:S05]  /*23930*/  WARPSYNC.COLLECTIVE R15, `(.L_x_11719) ;  /* 0x000000000f087348 */ /* 0x006fea0003c00000 */
[----:B------:R0:W3:Y:S02]  /*23940*/  SHFL.IDX P6, R14, R13, R12, R11 ;  /* 0x0000000c0d0e7389 */ /* 0x0000e400000c000b */
[----:B0123--:R-:W-:Y:S01]  /*23950*/  ENDCOLLECTIVE ;  /* 0x000000000000791b */ /* 0x00ffe20003800000 */
.L_x_11719:
[----:B------:R-:W-:Y:S05]  /*23960*/  BSYNC B0 ;  /* 0x0000000000007941 */ /* 0x000fea0003800000 */
.L_x_11718:
[----:B------:R-:W-:Y:S05]  /*23970*/  BRA `(.L_x_11720) ;  /* 0xffffffa400a47947 */ /* 0x000fea000383ffff */
.L_x_11575:
[----:B------:R-:W-:Y:S01]  /*23980*/  BSSY B0, `(.L_x_11721) ;  /* 0x0000006000007945 */ /* 0x000fe20003800000 */
[----:B------:R-:W-:-:S07]  /*23990*/  IMAD.MOV.U32 R15, RZ, RZ, -0x1 ;  /* 0xffffffffff0f7424 */ /* 0x000fce00078e00ff */
[----:B0123--:R-:W-:Y:S05]  /*239a0*/  WARPSYNC.COLLECTIVE R15, `(.L_x_11722) ;  /* 0x000000000f0c7348 */ /* 0x00ffea0003c00000 */
[----:B------:R-:W-:Y:S02]  /*239b0*/  ELECT P6, UR62, PT ;  /* 0x00000000003e782f */ /* 0x000fe400038c0000 */
[----:B------:R-:W-:Y:S01]  /*239c0*/  MOV R14, UR62 ;  /* 0x0000003e000e7c02 */ /* 0x000fe20008000f00 */
[----:B0123--:R-:W-:Y:S10]  /*239d0*/  ENDCOLLECTIVE ;  /* 0x000000000000791b */ /* 0x00fff40003800000 */
.L_x_11722:
[----:B------:R-:W-:Y:S05]  /*239e0*/  BSYNC B0 ;  /* 0x0000000000007941 */ /* 0x000fea0003800000 */
.L_x_11721:
[----:B------:R-:W-:Y:S05]  /*239f0*/  BRA `(.L_x_11723) ;  /* 0xffffffa400a47947 */ /* 0x000fea000383ffff */
.L_x_11577:
[----:B---3--:R3:W4:Y:S02]  /*23a00*/  SYNCS.PHASECHK.TRANS64.TRYWAIT P0, [R0+URZ+0x2d840], R2 ;  /* 0x02d84002000075a7 */ /* 0x008724000800017f */
[----:B----4-:R-:W-:Y:S05]  /*23a10*/  @!P0 NANOSLEEP.SYNCS 0x989680 ;  /* 0x009896800000895d */ /* 0x010fea0003900000 */
[----:B------:R-:W4:Y:S02]  /*23a20*/  @!P0 SYNCS.PHASECHK.TRANS64 P0, [R0+URZ+0x2d840], R2 ;  /* 0x02d84002000085a7 */ /* 0x000f24000800007f */
[----:B----4-:R-:W-:Y:S05]  /*23a30*/  @!P0 BRA `(.L_x_11577) ;  /* 0xfffffffc00f08947 */ /* 0x010fea000383ffff */
[----:B------:R-:W-:Y:S05]  /*23a40*/  BRA `(.L_x_11724) ;  /* 0xffffffa400f47947 */ /* 0x000fea000383ffff */
.L_x_11581:
[----:B------:R-:W2:Y:S01]  /*23a50*/  LDL.LU R11, [R1+0x1c] ;  /* 0x00001c00010b7983 */ /* 0x000ea20000300800 */
[----:B------:R-:W-:-:S03]  /*23a60*/  IMAD.MOV.U32 R6, RZ, RZ, R12 ;  /* 0x000000ffff067224 */ /* 0x000fc600078e000c */
[----:B------:R0:W5:Y:S01]  /*23a70*/  LDL R9, [R1+0x10] ;  /* 0x0000100001097983 */ /* 0x0001620000100800 */
[----:B------:R-:W-:Y:S02]  /*23a80*/  IMAD.MOV.U32 R13, RZ, RZ, R0 ;  /* 0x000000ffff0d7224 */ /* 0x000fe400078e0000 */
[----:B------:R-:W-:Y:S02]  /*23a90*/  IMAD.MOV.U32 R12, RZ, RZ, RZ ;  /* 0x000000ffff0c7224 */ /* 0x000fe400078e00ff */
[----:B------:R-:W-:Y:S02]  /*23aa0*/  IMAD.MOV.U32 R15, RZ, RZ, -0x1 ;  /* 0xffffffffff0f7424 */ /* 0x000fe400078e00ff */
[----:B------:R-:W-:Y:S02]  /*23ab0*/  IMAD.IADD R6, R21, 0x1, R6 ;  /* 0x0000000115067824 */ /* 0x000fe400078e0206 */
[----:B--2---:R-:W-:Y:S02]  /*23ac0*/  IMAD R5, R11, R10, RZ ;  /* 0x0000000a0b057224 */ /* 0x004fe400078e02ff */
[----:B0-----:R-:W-:-:S07]  /*23ad0*/  IMAD.MOV.U32 R11, RZ, RZ, 0x1c1f ;  /* 0x00001c1fff0b7424 */ /* 0x001fce00078e00ff */
[----:B-----5:R-:W-:Y:S05]  /*23ae0*/  WARPSYNC.COLLECTIVE R15, `(.L_x_11725) ;  /* 0x000000000f087348 */ /* 0x020fea0003c00000 */
[----:B------:R0:W1:Y:S02]  /*23af0*/  SHFL.IDX P6, R14, R13, R12, R11 ;  /* 0x0000000c0d0e7389 */ /* 0x00006400000c000b */
[----:B01---5:R-:W-:Y:S01]  /*23b00*/  ENDCOLLECTIVE ;  /* 0x000000000000791b */ /* 0x023fe20003800000 */
.L_x_11725:
[----:B------:R-:W-:Y:S02]  /*23b10*/  IMAD.MOV.U32 R13, RZ, RZ, R4 ;  /* 0x000000ffff0d7224 */ /* 0x000fe400078e0004 */
[----:B------:R-:W-:-:S07]  /*23b20*/  IMAD.MOV.U32 R2, RZ, RZ, R14 ;  /* 0x000000ffff027224 */ /* 0x000fce00078e000e */
[----:B------:R-:W-:Y:S05]  /*23b30*/  WARPSYNC.COLLECTIVE R15, `(.L_x_11726) ;  /* 0x000000000f087348 */ /* 0x000fea0003c00000 */
[----:B------:R0:W1:Y:S02]  /*23b40*/  SHFL.IDX P6, R14, R13, R12, R11 ;  /* 0x0000000c0d0e7389 */ /* 0x00006400000c000b */
[----:B01----:R-:W-:Y:S01]  /*23b50*/  ENDCOLLECTIVE ;  /* 0x000000000000791b */ /* 0x003fe20003800000 */
.L_x_11726:
[----:B------:R-:W-:Y:S01]  /*23b60*/  ISETP.GE.AND P2, PT, R6, R5, PT ;  /* 0x000000050600720c */ /* 0x000fe20003f46270 */
[----:B------:R-:W-:Y:S02]  /*23b70*/  IMAD.MOV.U32 R13, RZ, RZ, R0 ;  /* 0x000000ffff0d7224 */ /* 0x000fe400078e0000 */
[----:B------:R-:W-:Y:S02]  /*23b80*/  IMAD.MOV.U32 R12, RZ, RZ, 0x1 ;  /* 0x00000001ff0c7424 */ /* 0x000fe400078e00ff */
[----:B------:R-:W-:-:S08]  /*23b90*/  IMAD.MOV.U32 R3, RZ, RZ, R14 ;  /* 0x000000ffff037224 */ /* 0x000fd000078e000e */
[----:B------:R-:W-:Y:S05]  /*23ba0*/  WARPSYNC.COLLECTIVE R15, `(.L_x_11727) ;  /* 0x000000000f087348 */ /* 0x000fea0003c00000 */
[----:B------:R0:W1:Y:S02]  /*23bb0*/  SHFL.IDX P6, R14, R13, R12, R11 ;  /* 0x0000000c0d0e7389 */ /* 0x00006400000c000b */
[----:B01----:R-:W-:Y:S01]  /*23bc0*/  ENDCOLLECTIVE ;  /* 0x000000000000791b */ /* 0x003fe20003800000 */
.L_x_11727:
        /* <DEDUP_REMOVED lines=16> */
.L_x_11728:
[----:B------:R-:W-:-:S05]  /*23cd0*/  VIADD R10, R6, 0x20 ;  /* 0x00000020060a7836 */ /* 0x000fca0000000000 */
[----:B------:R-:W-:Y:S01]  /*23ce0*/  ISETP.GE.AND P2, PT, R10, R5, PT ;  /* 0x000000050a00720c */ /* 0x000fe20003f46270 */
[----:B------:R-:W-:Y:S02]  /*23cf0*/  IMAD.MOV.U32 R13, RZ, RZ, R0 ;  /* 0x000000ffff0d7224 */ /* 0x000fe400078e0000 */
[----:B------:R-:W-:Y:S02]  /*23d00*/  IMAD.MOV.U32 R12, RZ, RZ, 0x2 ;  /* 0x00000002ff0c7424 */ /* 0x000fe400078e00ff */
[----:B------:R-:W-:-:S08]  /*23d10*/  IMAD.MOV.U32 R3, RZ, RZ, R14 ;  /* 0x000000ffff037224 */ /* 0x000fd000078e000e */
[----:B------:R-:W-:-:S13]  /*23d20*/  @!P2 LEA R3, P4, R20, R3, 0x1 ;  /* 0x000000031403a211 */ /* 0x000fda00078808ff */
[----:B------:R-:W-:Y:S05]  /*23d30*/  WARPSYNC.COLLECTIVE R15, `(.L_x_11729) ;  /* 0x000000000f087348 */ /* 0x000fea0003c00000 */
[----:B------:R0:W1:Y:S02]  /*23d40*/  SHFL.IDX P6, R14, R13, R12, R11 ;  /* 0x0000000c0d0e7389 */ /* 0x00006400000c000b */
[----:B01----:R-:W-:Y:S01]  /*23d50*/  ENDCOLLECTIVE ;  /* 0x000000000000791b */ /* 0x003fe20003800000 */
.L_x_11729:
        /* <DEDUP_REMOVED lines=8> */
[----:B------:R-:W-:Y:S01]  /*23de0*/  @!P2 LDGSTS.E.BYPASS.LTC128B.128 [R9+0xfc00], desc[UR40][R2.64+0x40], !P0 ;  /* 0x0fc000400209afae */ /* 0x000fe2000c101d68 */
[----:B------:R-:W-:-:S03]  /*23df0*/  IMAD.MOV.U32 R13, RZ, RZ, R4 ;  /* 0x000000ffff0d7224 */ /* 0x000fc600078e0004 */
[----:B------:R0:W-:Y:S02]  /*23e00*/  @!P2 LDGSTS.E.BYPASS.LTC128B.128 [R9+0x12c00], desc[UR40][R2.64+0x80], !P1 ;  /* 0x12c000800209afae */ /* 0x0001e4000c901d68 */
[----:B0-----:R-:W-:-:S05]  /*23e10*/  VIADD R2, R6, 0x40 ;  /* 0x0000004006027836 */ /* 0x001fca0000000000 */
[----:B------:R-:W-:Y:S01]  /*23e20*/  ISETP.GE.AND P2, PT, R2, R5, PT ;  /* 0x000000050200720c */ /* 0x000fe20003f46270 */
[----:B------:R-:W-:-:S12]  /*23e30*/  IMAD.MOV.U32 R2, RZ, RZ, R14 ;  /* 0x000000ffff027224 */ /* 0x000fd800078e000e */
[----:B------:R-:W-:Y:S05]  /*23e40*/  WARPSYNC.COLLECTIVE R15, `(.L_x_11730) ;  /* 0x000000000f087348 */ /* 0x000fea0003c00000 */
[----:B------:R0:W1:Y:S02]  /*23e50*/  SHFL.IDX P6, R14, R13, R12, R11 ;  /* 0x0000000c0d0e7389 */ /* 0x00006400000c000b */
[----:B01----:R-:W-:Y:S01]  /*23e60*/  ENDCOLLECTIVE ;  /* 0x000000000000791b */ /* 0x003fe20003800000 */
.L_x_11730:
[----:B------:R-:W-:Y:S02]  /*23e70*/  IMAD.MOV.U32 R13, RZ, RZ, R0 ;  /* 0x000000ffff0d7224 */ /* 0x000fe400078e0000 */
[----:B------:R-:W-:Y:S02]  /*23e80*/  IMAD.MOV.U32 R12, RZ, RZ, 0x3 ;  /* 0x00000003ff0c7424 */ /* 0x000fe400078e00ff */
[----:B------:R-:W-:-:S07]  /*23e90*/  IMAD.MOV.U32 R3, RZ, RZ, R14 ;  /* 0x000000ffff037224 */ /* 0x000fce00078e000e */
[----:B------:R-:W-:Y:S05]  /*23ea0*/  WARPSYNC.COLLECTIVE R15, `(.L_x_11731) ;  /* 0x000000000f087348 */ /* 0x000fea0003c00000 */
[----:B------:R0:W1:Y:S02]  /*23eb0*/  SHFL.IDX P6, R14, R13, R12, R11 ;  /* 0x0000000c0d0e7389 */ /* 0x00006400000c000b */
[----:B01----:R-:W-:Y:S01]  /*23ec0*/  ENDCOLLECTIVE ;  /* 0x000000000000791b */ /* 0x003fe20003800000 */
.L_x_11731:
[----:B------:R-:W-:-:S05]  /*23ed0*/  @!P2 LEA R3, P4, R20, R3, 0x1 ;  /* 0x000000031403a211 */ /* 0x000fca00078808ff */
[----:B------:R-:W-:Y:S02]  /*23ee0*/  @!P2 IMAD.X R2, RZ, RZ, R2, P4 ;  /* 0x000000ffff02a224 */ /* 0x000fe400020e0602 */
[----:B------:R-:W-:-:S03]  /*23ef0*/  IMAD.MOV.U32 R13, RZ, RZ, R4 ;  /* 0x000000ffff0d7224 */ /* 0x000fc600078e0004 */
[----:B------:R-:W-:-:S04]  /*23f00*/  @!P2 LOP3.LUT R3, R3, R2, RZ, 0x3c, !PT ;  /* 0x000000020303a212 */ /* 0x000fc800078e3cff */
[----:B------:R-:W-:Y:S01]  /*23f10*/  @!P2 LOP3.LUT R2, R3, R2, RZ, 0x3c, !PT ;  /* 0x000000020302a212 */ /* 0x000fe200078e3cff */
[----:B------:R-:W-:-:S07]  /*23f20*/  IMAD.MOV.U32 R0, RZ, RZ, R14 ;  /* 0x000000ffff007224 */ /* 0x000fce00078e000e */
[----:B------:R-:W-:Y:S05]  /*23f30*/  WARPSYNC.COLLECTIVE R15, `(.L_x_11732) ;  /* 0x000000000f087348 */ /* 0x000fea0003c00000 */
[----:B------:R0:W1:Y:S02]  /*23f40*/  SHFL.IDX P6, R14, R13, R12, R11 ;  /* 0x0000000c0d0e7389 */ /* 0x00006400000c000b */
[----:B01----:R-:W-:Y:S01]  /*23f50*/  ENDCOLLECTIVE ;  /* 0x000000000000791b */ /* 0x003fe20003800000 */
.L_x_11732:
[----:B------:R-:W-:-:S05]  /*23f60*/  @!P2 LOP3.LUT R3, R3, R2, RZ, 0x3c, !PT ;  /* 0x000000020303a212 */ /* 0x000fca00078e3cff */
        /* <DEDUP_REMOVED lines=8> */
[----:B0-----:R-:W-:-:S05]  /*23ff0*/  VIADD R2, R6, 0x60 ;  /* 0x0000006006027836 */ /* 0x001fca0000000000 */
[----:B------:R-:W-:Y:S01]  /*24000*/  ISETP.GE.AND P2, PT, R2, R5, PT ;  /* 0x000000050200720c */ /* 0x000fe20003f46270 */
[----:B------:R-:W-:-:S12]  /*24010*/  IMAD.MOV.U32 R4, RZ, RZ, R14 ;  /* 0x000000ffff047224 */ /* 0x000fd800078e000e */
[----:B------:R-:W-:Y:S05]  /*24020*/  WARPSYNC.COLLECTIVE R15, `(.L_x_11733) ;  /* 0x000000000f087348 */ /* 0x000fea0003c00000 */
[----:B------:R0:W1:Y:S02]  /*24030*/  SHFL.IDX P6, R14, R13, R12, R11 ;  /* 0x0000000c0d0e7389 */ /* 0x00006400000c000b */
[----:B01----:R-:W-:Y:S01]  /*24040*/  ENDCOLLECTIVE ;  /* 0x000000000000791b */ /* 0x003fe20003800000 */
.L_x_11733:
        /* <DEDUP_REMOVED lines=16> */
.L_x_11734:
[----:B------:R-:W-:Y:S02]  /*24150*/  IMAD.MOV.U32 R13, RZ, RZ, R7 ;  /* 0x000000ffff0d7224 */ /* 0x000fe400078e0007 */
[----:B------:R-:W-:Y:S02]  /*24160*/  IMAD.MOV.U32 R12, RZ, RZ, 0x1 ;  /* 0x00000001ff0c7424 */ /* 0x000fe400078e00ff */
[----:B------:R-:W-:-:S07]  /*24170*/  IMAD.MOV.U32 R2, RZ, RZ, R14 ;  /* 0x000000ffff027224 */ /* 0x000fce00078e000e */
[----:B------:R-:W-:Y:S05]  /*24180*/  WARPSYNC.COLLECTIVE R15, `(.L_x_11735) ;  /* 0x000000000f087348 */ /* 0x000fea0003c00000 */
[----:B------:R0:W1:Y:S02]  /*24190*/  SHFL.IDX P6, R14, R13, R12, R11 ;  /* 0x0000000c0d0e7389 */ /* 0x00006400000c000b */
[----:B01----:R-:W-:Y:S01]  /*241a0*/  ENDCOLLECTIVE ;  /* 0x000000000000791b */ /* 0x003fe20003800000 */
.L_x_11735:
[----:B------:R-:W-:Y:S01]  /*241b0*/  IMAD.MOV.U32 R13, RZ, RZ, R8 ;  /* 0x000000ffff0d7224 */ /* 0x000fe200078e0008 */
[----:B------:R-:W-:Y:S01]  /*241c0*/  @!P2 LEA R2, P4, R20, R2, 0x1 ;  /* 0x000000021402a211 */ /* 0x000fe200078808ff */
[----:B------:R-:W-:-:S12]  /*241d0*/  IMAD.MOV.U32 R7, RZ, RZ, R14 ;  /* 0x000000ffff077224 */ /* 0x000fd800078e000e */
[----:B------:R-:W-:Y:S05]  /*241e0*/  WARPSYNC.COLLECTIVE R15, `(.L_x_11736) ;  /* 0x000000000f087348 */ /* 0x000fea0003c00000 */
[----:B------:R0:W1:Y:S02]  /*241f0*/  SHFL.IDX P6, R14, R13, R12, R11 ;  /* 0x0000000c0d0e7389 */ /* 0x00006400000c000b */
[----:B01----:R-:W-:Y:S01]  /*24200*/  ENDCOLLECTIVE ;  /* 0x000000000000791b */ /* 0x003fe20003800000 */
.L_x_11736:
[----:B------:R-:W-:-:S04]  /*24210*/  @!P2 IMAD.X R0, RZ, RZ, R0, P4 ;  /* 0x000000ffff00a224 */ /* 0x000fc800020e0600 */
[----:B------:R-:W-:-:S05]  /*24220*/  @!P2 IMAD.MOV.U32 R3, RZ, RZ, R0 ;  /* 0x000000ffff03a224 */ /* 0x000fca00078e0000 */
[----:B------:R-:W-:Y:S01]  /*24230*/  @!PT LDS RZ, [RZ] ;  /* 0x00000000fffff984 */ /* 0x000fe20000000800 */
[----:B------:R-:W-:Y:S01]  /*24240*/  @!PT LDS RZ, [RZ] ;  /* 0x00000000fffff984 */ /* 0x000fe20000000800 */
[----:B------:R-:W-:Y:S01]  /*24250*/  @!PT LDS RZ, [RZ] ;  /* 0x00000000fffff984 */ /* 0x000fe20000000800 */
[----:B------:R-:W-:Y:S04]  /*24260*/  @!P2 LDGSTS.E.BYPASS.LTC128B.128 [R9+0xe400], desc[UR40][R2.64], !P3 ;  /* 0x0e4000000209afae */ /* 0x000fe8000d901d68 */
[----:B------:R-:W-:Y:S04]  /*24270*/  @!P2 LDGSTS.E.BYPASS.LTC128B.128 [R9+0x11400], desc[UR40][R2.64+0x40], !P0 ;  /* 0x114000400209afae */ /* 0x000fe8000c101d68 */
[----:B------:R0:W-:Y:S02]  /*24280*/  @!P2 LDGSTS.E.BYPASS.LTC128B.128 [R9+0x14400], desc[UR40][R2.64+0x80], !P1 ;  /* 0x144000800209afae */ /* 0x0001e4000c901d68 */
[----:B0-----:R-:W-:Y:S01]  /*24290*/  IMAD.MOV.U32 R2, RZ, RZ, R14 ;  /* 0x000000ffff027224 */ /* 0x001fe200078e000e */
[----:B------:R-:W-:Y:S06]  /*242a0*/  BRA `(.L_x_11737) ;  /* 0xffffffac006c7947 */ /* 0x000fec000383ffff */
.L_x_11584:
[----:B-1----:R1:W2:Y:S02]  /*242b0*/  SYNCS.PHASECHK.TRANS64.TRYWAIT P0, [R22+URZ+0x2d820], R3 ;  /* 0x02d82003160075a7 */ /* 0x0022a4000800017f */
[----:B--2---:R-:W-:Y:S05]  /*242c0*/  @!P0 NANOSLEEP.SYNCS 0x989680 ;  /* 0x009896800000895d */ /* 0x004fea0003900000 */
[----:B------:R-:W2:Y:S02]  /*242d0*/  @!P0 SYNCS.PHASECHK.TRANS64 P0, [R22+URZ+0x2d820], R3 ;  /* 0x02d82003160085a7 */ /* 0x000ea4000800007f */
[----:B--2---:R-:W-:Y:S05]  /*242e0*/  @!P0 BRA `(.L_x_11584) ;  /* 0xfffffffc00f08947 */ /* 0x004fea000383ffff */
[----:B------:R-:W-:Y:S05]  /*242f0*/  BRA `(.L_x_11738) ;  /* 0xffffffac00d47947 */ /* 0x000fea000383ffff */
.L_x_11593:
[----:B-1----:R1:W2:Y:S02]  /*24300*/  SYNCS.PHASECHK.TRANS64.TRYWAIT P0, [R3+URZ+0x2d840], R2 ;  /* 0x02d84002030075a7 */ /* 0x0022a4000800017f */
[----:B--2---:R-:W-:Y:S05]  /*24310*/  @!P0 NANOSLEEP.SYNCS 0x989680 ;  /* 0x009896800000895d */ /* 0x004fea0003900000 */
[----:B------:R-:W2:Y:S02]  /*24320*/  @!P0 SYNCS.PHASECHK.TRANS64 P0, [R3+URZ+0x2d840], R2 ;  /* 0x02d84002030085a7 */ /* 0x000ea4000800007f */
[----:B--2---:R-:W-:Y:S05]  /*24330*/  @!P0 BRA `(.L_x_11593) ;  /* 0xfffffffc00f08947 */ /* 0x004fea000383ffff */
[----:B------:R-:W-:Y:S05]  /*24340*/  BRA `(.L_x_11739) ;  /* 0xffffffb0008c7947 */ /* 0x000fea000383ffff */
.L_x_11600:
[----:B0-----:R0:W1:Y:S02]  /*24350*/  SYNCS.PHASECHK.TRANS64.TRYWAIT P0, [R2+URZ+0x2d860], R3 ;  /* 0x02d86003020075a7 */ /* 0x001064000800017f */
[----:B-1----:R-:W-:Y:S05]  /*24360*/  @!P0 NANOSLEEP.SYNCS 0x989680 ;  /* 0x009896800000895d */ /* 0x002fea0003900000 */
[----:B------:R-:W1:Y:S02]  /*24370*/  @!P0 SYNCS.PHASECHK.TRANS64 P0, [R2+URZ+0x2d860], R3 ;  /* 0x02d86003020085a7 */ /* 0x000e64000800007f */
[----:B-1----:R-:W-:Y:S05]  /*24380*/  @!P0 BRA `(.L_x_11600) ;  /* 0xfffffffc00f08947 */ /* 0x002fea000383ffff */
[----:B------:R-:W-:Y:S05]  /*24390*/  BRA `(.L_x_11740) ;  /* 0xffffffb400907947 */ /* 0x000fea000383ffff */
.L_x_11611:
[----:B0-----:R0:W2:Y:S02]  /*243a0*/  SYNCS.PHASECHK.TRANS64.TRYWAIT P0, [R4+URZ+0x2d840], R2 ;  /* 0x02d84002040075a7 */ /* 0x0010a4000800017f */
[----:B--2---:R-:W-:Y:S05]  /*243b0*/  @!P0 NANOSLEEP.SYNCS 0x989680 ;  /* 0x009896800000895d */ /* 0x004fea0003900000 */
[----:B------:R-:W2:Y:S02]  /*243c0*/  @!P0 SYNCS.PHASECHK.TRANS64 P0, [R4+URZ+0x2d840], R2 ;  /* 0x02d84002040085a7 */ /* 0x000ea4000800007f */
[----:B--2---:R-:W-:Y:S05]  /*243d0*/  @!P0 BRA `(.L_x_11611) ;  /* 0xfffffffc00f08947 */ /* 0x004fea000383ffff */
[----:B------:R-:W-:Y:S05]  /*243e0*/  BRA `(.L_x_11741) ;  /* 0xffffffbc00507947 */ /* 0x000fea000383ffff */
.L_x_11618:
[----:B0-----:R0:W1:Y:S02]  /*243f0*/  SYNCS.PHASECHK.TRANS64.TRYWAIT P0, [R3+URZ+0x2d860], R27 ;  /* 0x02d8601b030075a7 */ /* 0x001064000800017f */
[----:B-1----:R-:W-:Y:S05]  /*24400*/  @!P0 NANOSLEEP.SYNCS 0x989680 ;  /* 0x009896800000895d */ /* 0x002fea0003900000 */
[----:B------:R-:W1:Y:S02]  /*24410*/  @!P0 SYNCS.PHASECHK.TRANS64 P0, [R3+URZ+0x2d860], R27 ;  /* 0x02d8601b030085a7 */ /* 0x000e64000800007f */
[----:B-1----:R-:W-:Y:S05]  /*24420*/  @!P0 BRA `(.L_x_11618) ;  /* 0xfffffffc00f08947 */ /* 0x002fea000383ffff */
[----:B------:R-:W-:Y:S05]  /*24430*/  BRA `(.L_x_11742) ;  /* 0xffffffc000547947 */ /* 0x000fea000383ffff */
.L_x_11629:
[----:B0-----:R0:W2:Y:S02]  /*24440*/  SYNCS.PHASECHK.TRANS64.TRYWAIT P0, [R4+URZ+0x2d840], R2 ;  /* 0x02d84002040075a7 */ /* 0x0010a4000800017f */
[----:B--2---:R-:W-:Y:S05]  /*24450*/  @!P0 NANOSLEEP.SYNCS 0x989680 ;  /* 0x009896800000895d */ /* 0x004fea0003900000 */
[----:B------:R-:W2:Y:S02]  /*24460*/  @!P0 SYNCS.PHASECHK.TRANS64 P0, [R4+URZ+0x2d840], R2 ;  /* 0x02d84002040085a7 */ /* 0x000ea4000800007f */
[----:B--2---:R-:W-:Y:S05]  /*24470*/  @!P0 BRA `(.L_x_11629) ;  /* 0xfffffffc00f08947 */ /* 0x004fea000383ffff */
[----:B------:R-:W-:Y:S05]  /*24480*/  BRA `(.L_x_11743) ;  /* 0xffffffc400e87947 */ /* 0x000fea000383ffff */
.L_x_11636:
[----:B0-----:R0:W1:Y:S02]  /*24490*/  SYNCS.PHASECHK.TRANS64.TRYWAIT P0, [R3+URZ+0x2d860], R7 ;  /* 0x02d86007030075a7 */ /* 0x001064000800017f */
[----:B-1----:R-:W-:Y:S05]  /*244a0*/  @!P0 NANOSLEEP.SYNCS 0x989680 ;  /* 0x009896800000895d */ /* 0x002fea0003900000 */
[----:B------:R-:W1:Y:S02]  /*244b0*/  @!P0 SYNCS.PHASECHK.TRANS64 P0, [R3+URZ+0x2d860], R7 ;  /* 0x02d86007030085a7 */ /* 0x000e64000800007f */
[----:B-1----:R-:W-:Y:S05]  /*244c0*/  @!P0 BRA `(.L_x_11636) ;  /* 0xfffffffc00f08947 */ /* 0x002fea000383ffff */
[----:B------:R-:W-:Y:S05]  /*244d0*/  BRA `(.L_x_11744) ;  /* 0xffffffc800ec7947 */ /* 0x000fea000383ffff */
.L_x_11649:
[----:B-1----:R1:W2:Y:S02]  /*244e0*/  SYNCS.PHASECHK.TRANS64.TRYWAIT P0, [R3+URZ+0x2d860], R0 ;  /* 0x02d86000030075a7 */ /* 0x0022a4000800017f */
[----:B--2---:R-:W-:Y:S05]  /*244f0*/  @!P0 NANOSLEEP.SYNCS 0x989680 ;  /* 0x009896800000895d */ /* 0x004fea0003900000 */
[----:B------:R-:W2:Y:S02]  /*24500*/  @!P0 SYNCS.PHASECHK.TRANS64 P0, [R3+URZ+0x2d860], R0 ;  /* 0x02d86000030085a7 */ /* 0x000ea4000800007f */
[----:B--2---:R-:W-:Y:S05]  /*24510*/  @!P0 BRA `(.L_x_11649) ;  /* 0xfffffffc00f08947 */ /* 0x004fea000383ffff */
[----:B------:R-:W-:Y:S05]  /*24520*/  BRA `(.L_x_11745) ;  /* 0xffffffd000687947 */ /* 0x000fea000383ffff */
.L_x_11658:
[----:B------:R-:W-:Y:S01]  /*24530*/  BSSY B0, `(.L_x_11746) ;  /* 0x0000008000007945 */ /* 0x000fe20003800000 */
[----:B------:R-:W-:Y:S02]  /*24540*/  IMAD.MOV.U32 R13, RZ, RZ, R16 ;  /* 0x000000ffff0d7224 */ /* 0x000fe400078e0010 */
[----:B0-----:R-:W-:Y:S02]  /*24550*/  IMAD.MOV.U32 R12, RZ, RZ, RZ ;  /* 0x000000ffff0c7224 */ /* 0x001fe400078e00ff */
[----:B------:R-:W-:Y:S02]  /*24560*/  IMAD.MOV.U32 R11, RZ, RZ, 0x1f ;  /* 0x0000001fff0b7424 */ /* 0x000fe400078e00ff */
[----:B------:R-:W-:-:S07]  /*24570*/  IMAD.MOV.U32 R15, RZ, RZ, -0x1 ;  /* 0xffffffffff0f7424 */ /* 0x000fce00078e00ff */
[----:B-1----:R-:W-:Y:S05]  /*24580*/  WARPSYNC.COLLECTIVE R15, `(.L_x_11747) ;  /* 0x000000000f087348 */ /* 0x002fea0003c00000 */
[----:B------:R0:W2:Y:S02]  /*24590*/  SHFL.IDX P6, R14, R13, R12, R11 ;  /* 0x0000000c0d0e7389 */ /* 0x0000a400000c000b */
[----:B012---:R-:W-:Y:S01]  /*245a0*/  ENDCOLLECTIVE ;  /* 0x000000000000791b */ /* 0x007fe20003800000 */
.L_x_11747:
[----:B------:R-:W-:Y:S05]  /*245b0*/  BSYNC B0 ;  /* 0x0000000000007941 */ /* 0x000fea0003800000 */
.L_x_11746:
        /* <DEDUP_REMOVED lines=10> */
.L_x_11748:
        /* <DEDUP_REMOVED lines=16> */
.L_x_11749:
        /* <DEDUP_REMOVED lines=8> */
.L_x_11750:
[----:B------:R-:W-:Y:S01]  /*247e0*/  IMAD.MOV.U32 R12, RZ, RZ, 0x4 ;  /* 0x00000004ff0c7424 */ /* 0x000fe200078e00ff */
[----:B------:R-:W-:-:S05]  /*247f0*/  SEL R5, R14, RZ, P0 ;  /* 0x000000ff0e057207 */ /* 0x000fca0000000000 */
[----:B------:R-:W-:-:S04]  /*24800*/  IMAD.IADD R5, R4, 0x1, R5 ;  /* 0x0000000104057824 */ /* 0x000fc800078e0205 */
[----:B------:R-:W-:-:S07]  /*24810*/  IMAD.MOV.U32 R13, RZ, RZ, R5 ;  /* 0x000000ffff0d7224 */ /* 0x000fce00078e0005 */
[----:B------:R-:W-:Y:S05]  /*24820*/  WARPSYNC.COLLECTIVE R15, `(.L_x_11751) ;  /* 0x000000000f087348 */ /* 0x000fea0003c00000 */
[----:B------:R0:W1:Y:S02]  /*24830*/  SHFL.UP P6, R14, R13, R12, R11 ;  /* 0x0400000c0d0e7389 */ /* 0x00006400000c000b */
[----:B01----:R-:W-:Y:S01]  /*24840*/  ENDCOLLECTIVE ;  /* 0x000000000000791b */ /* 0x003fe20003800000 */
.L_x_11751:
[----:B------:R-:W-:Y:S01]  /*24850*/  IMAD.MOV.U32 R12, RZ, RZ, 0x8 ;  /* 0x00000008ff0c7424 */ /* 0x000fe200078e00ff */
[----:B------:R-:W-:-:S05]  /*24860*/  SEL R6, R14, RZ, P1 ;  /* 0x000000ff0e067207 */ /* 0x000fca0000800000 */
[----:B------:R-:W-:-:S04]  /*24870*/  IMAD.IADD R6, R5, 0x1, R6 ;  /* 0x0000000105067824 */ /* 0x000fc800078e0206 */
[----:B------:R-:W-:-:S07]  /*24880*/  IMAD.MOV.U32 R13, RZ, RZ, R6 ;  /* 0x000000ffff0d7224 */ /* 0x000fce00078e0006 */
[----:B------:R-:W-:Y:S05]  /*24890*/  WARPSYNC.COLLECTIVE R15, `(.L_x_11752) ;  /* 0x000000000f087348 */ /* 0x000fea0003c00000 */
[----:B------:R0:W1:Y:S02]  /*248a0*/  SHFL.UP P6, R14, R13, R12, R11 ;  /* 0x0400000c0d0e7389 */ /* 0x00006400000c000b */
[----:B01----:R-:W-:Y:S01]  /*248b0*/  ENDCOLLECTIVE ;  /* 0x000000000000791b */ /* 0x003fe20003800000 */
.L_x_11752:
[----:B------:R-:W-:Y:S01]  /*248c0*/  IMAD.MOV.U32 R12, RZ, RZ, 0x10 ;  /* 0x00000010ff0c7424 */ /* 0x000fe200078e00ff */
[----:B------:R-:W-:-:S05]  /*248d0*/  SEL R3, R14, RZ, P2 ;  /* 0x000000ff0e037207 */ /* 0x000fca0001000000 */
[----:B------:R-:W-:-:S04]  /*248e0*/  IMAD.IADD R4, R6, 0x1, R3 ;  /* 0x0000000106047824 */ /* 0x000fc800078e0203 */
[----:B------:R-:W-:-:S07]  /*248f0*/  IMAD.MOV.U32 R13, RZ, RZ, R4 ;  /* 0x000000ffff0d7224 */ /* 0x000fce00078e0004 */
[----:B------:R-:W-:Y:S05]  /*24900*/  WARPSYNC.COLLECTIVE R15, `(.L_x_11753) ;  /* 0x000000000f087348 */ /* 0x000fea0003c00000 */
[----:B------:R0:W1:Y:S02]  /*24910*/  SHFL.UP P6, R14, R13, R12, R11 ;  /* 0x0400000c0d0e7389 */ /* 0x00006400000c000b */
[----:B01----:R-:W-:Y:S01]  /*24920*/  ENDCOLLECTIVE ;  /* 0x000000000000791b */ /* 0x003fe20003800000 */
.L_x_11753:
        /* <DEDUP_REMOVED lines=8> */
.L_x_11754:
[----:B------:R-:W-:Y:S05]  /*249b0*/  BRA `(.L_x_11755) ;  /* 0xffffffd400207947 */ /* 0x000fea000383ffff */
.L_x_11663:
[----:B------:R-:W-:Y:S01]  /*249c0*/  BSSY B0, `(.L_x_11756) ;  /* 0x0000008000007945 */ /* 0x000fe20003800000 */
[----:B-----5:R-:W-:Y:S02]  /*249d0*/  IMAD.MOV.U32 R13, RZ, RZ, R2 ;  /* 0x000000ffff0d7224 */ /* 0x020fe400078e0002 */
[----:B0-----:R-:W-:Y:S02]  /*249e0*/  IMAD.MOV.U32 R12, RZ, RZ, 0x1 ;  /* 0x00000001ff0c7424 */ /* 0x001fe400078e00ff */
[----:B------:R-:W-:Y:S02]  /*249f0*/  IMAD.MOV.U32 R11, RZ, RZ, RZ ;  /* 0x000000ffff0b7224 */ /* 0x000fe400078e00ff */
[----:B------:R-:W-:-:S07]  /*24a00*/  IMAD.MOV.U32 R15, RZ, RZ, -0x1 ;  /* 0xffffffffff0f7424 */ /* 0x000fce00078e00ff */
[----:B-12---:R-:W-:Y:S05]  /*24a10*/  WARPSYNC.COLLECTIVE R15, `(.L_x_11757) ;  /* 0x000000000f087348 */ /* 0x006fea0003c00000 */
[----:B------:R0:W3:Y:S02]  /*24a20*/  SHFL.UP P6, R14, R13, R12, R11 ;  /* 0x0400000c0d0e7389 */ /* 0x0000e400000c000b */
[----:B0123--:R-:W-:Y:S01]  /*24a30*/  ENDCOLLECTIVE ;  /* 0x000000000000791b */ /* 0x00ffe20003800000 */
.L_x_11757:
[----:B------:R-:W-:Y:S05]  /*24a40*/  BSYNC B0 ;  /* 0x0000000000007941 */ /* 0x000fea0003800000 */
.L_x_11756:
[----:B------:R-:W-:Y:S01]  /*24a50*/  LOP3.LUT P4, RZ, R23, 0x1, RZ, 0xc0, !PT ;  /* 0x0000000117ff7812 */ /* 0x000fe2000788c0ff */
[----:B------:R-:W-:Y:S02]  /*24a60*/  IMAD.MOV.U32 R12, RZ, RZ, 0x2 ;  /* 0x00000002ff0c7424 */ /* 0x000fe400078e00ff */
[----:B------:R-:W-:Y:S01]  /*24a70*/  IMAD.MOV.U32 R11, RZ, RZ, RZ ;  /* 0x000000ffff0b7224 */ /* 0x000fe200078e00ff */
[----:B------:R-:W-:Y:S01]  /*24a80*/  SEL R13, R14, RZ, P4 ;  /* 0x000000ff0e0d7207 */ /* 0x000fe20002000000 */
[----:B------:R-:W-:-:S04]  /*24a90*/  IMAD.MOV.U32 R15, RZ, RZ, -0x1 ;  /* 0xffffffffff0f7424 */ /* 0x000fc800078e00ff */
[----:B------:R-:W-:-:S07]  /*24aa0*/  IMAD.IADD R13, R2, 0x1, R13 ;  /* 0x00000001020d7824 */ /* 0x000fce00078e020d */
[----:B------:R-:W-:Y:S05]  /*24ab0*/  WARPSYNC.COLLECTIVE R15, `(.L_x_11758) ;  /* 0x000000000f087348 */ /* 0x000fea0003c00000 */
[----:B------:R0:W1:Y:S02]  /*24ac0*/  SHFL.UP P6, R14, R13, R12, R11 ;  /* 0x0400000c0d0e7389 */ /* 0x00006400000c000b */
[----:B01----:R-:W-:Y:S01]  /*24ad0*/  ENDCOLLECTIVE ;  /* 0x000000000000791b */ /* 0x003fe20003800000 */
.L_x_11758:
[----:B------:R-:W-:Y:S01]  /*24ae0*/  IMAD.MOV.U32 R12, RZ, RZ, 0x4 ;  /* 0x00000004ff0c7424 */ /* 0x000fe200078e00ff */
[----:B------:R-:W-:-:S05]  /*24af0*/  SEL R14, R14, RZ, P0 ;  /* 0x000000ff0e0e7207 */ /* 0x000fca0000000000 */
[----:B------:R-:W-:-:S04]  /*24b00*/  IMAD.IADD R3, R13, 0x1, R14 ;  /* 0x000000010d037824 */ /* 0x000fc800078e020e */
[----:B------:R-:W-:-:S07]  /*24b10*/  IMAD.MOV.U32 R13, RZ, RZ, R3 ;  /* 0x000000ffff0d7224 */ /* 0x000fce00078e0003 */
[----:B------:R-:W-:Y:S05]  /*24b20*/  WARPSYNC.COLLECTIVE R15, `(.L_x_11759) ;  /* 0x000000000f087348 */ /* 0x000fea0003c00000 */
[----:B------:R0:W1:Y:S02]  /*24b30*/  SHFL.UP P6, R14, R13, R12, R11 ;  /* 0x0400000c0d0e7389 */ /* 0x00006400000c000b */
[----:B01----:R-:W-:Y:S01]  /*24b40*/  ENDCOLLECTIVE ;  /* 0x000000000000791b */ /* 0x003fe20003800000 */
.L_x_11759:
[----:B------:R-:W-:Y:S01]  /*24b50*/  IMAD.MOV.U32 R12, RZ, RZ, 0x8 ;  /* 0x00000008ff0c7424 */ /* 0x000fe200078e00ff */
[----:B------:R-:W-:-:S05]  /*24b60*/  SEL R4, R14, RZ, P1 ;  /* 0x000000ff0e047207 */ /* 0x000fca0000800000 */
[----:B------:R-:W-:-:S04]  /*24b70*/  IMAD.IADD R4, R3, 0x1, R4 ;  /* 0x0000000103047824 */ /* 0x000fc800078e0204 */
[----:B------:R-:W-:-:S07]  /*24b80*/  IMAD.MOV.U32 R13, RZ, RZ, R4 ;  /* 0x000000ffff0d7224 */ /* 0x000fce00078e0004 */
[----:B------:R-:W-:Y:S05]  /*24b90*/  WARPSYNC.COLLECTIVE R15, `(.L_x_11760) ;  /* 0x000000000f087348 */ /* 0x000fea0003c00000 */
[----:B------:R0:W1:Y:S02]  /*24ba0*/  SHFL.UP P6, R14, R13, R12, R11 ;  /* 0x0400000c0d0e7389 */ /* 0x00006400000c000b */
[----:B01----:R-:W-:Y:S01]  /*24bb0*/  ENDCOLLECTIVE ;  /* 0x000000000000791b */ /* 0x003fe20003800000 */
.L_x_11760:
[----:B------:R-:W-:Y:S01]  /*24bc0*/  IMAD.MOV.U32 R12, RZ, RZ, 0x10 ;  /* 0x00000010ff0c7424 */ /* 0x000fe200078e00ff */
[----:B------:R-:W-:-:S05]  /*24bd0*/  SEL R5, R14, RZ, P2 ;  /* 0x000000ff0e057207 */ /* 0x000fca0001000000 */
[----:B------:R-:W-:-:S04]  /*24be0*/  IMAD.IADD R5, R4, 0x1, R5 ;  /* 0x0000000104057824 */ /* 0x000fc800078e0205 */
[----:B------:R-:W-:-:S07]  /*24bf0*/  IMAD.MOV.U32 R13, RZ, RZ, R5 ;  /* 0x000000ffff0d7224 */ /* 0x000fce00078e0005 */
[----:B------:R-:W-:Y:S05]  /*24c00*/  WARPSYNC.COLLECTIVE R15, `(.L_x_11761) ;  /* 0x000000000f087348 */ /* 0x000fea0003c00000 */
[----:B------:R0:W1:Y:S02]  /*24c10*/  SHFL.UP P6, R14, R13, R12, R11 ;  /* 0x0400000c0d0e7389 */ /* 0x00006400000c000b */
[----:B01----:R-:W-:Y:S01]  /*24c20*/  ENDCOLLECTIVE ;  /* 0x000000000000791b */ /* 0x003fe20003800000 */
.L_x_11761:
        /* <DEDUP_REMOVED lines=8> */
.L_x_11762:
[----:B------:R-:W-:Y:S05]  /*24cb0*/  BRA `(.L_x_11763) ;  /* 0xffffffd000fc7947 */ /* 0x000fea000383ffff */
.L_x_11665:
[----:B------:R-:W-:Y:S01]  /*24cc0*/  BSSY B0, `(.L_x_11764) ;  /* 0x0000006000007945 */ /* 0x000fe20003800000 */
[----:B------:R-:W-:Y:S01]  /*24cd0*/  PLOP3.LUT P6, PT, P6, PT, PT, 0x8, 0x0 ;  /* 0x000000000000781c */ /* 0x000fe200037ce170 */
[----:B------:R-:W-:-:S12]  /*24ce0*/  IMAD.MOV.U32 R15, RZ, RZ, -0x1 ;  /* 0xffffffffff0f7424 */ /* 0x000fd800078e00ff */
[----:B01----:R-:W-:Y:S05]  /*24cf0*/  WARPSYNC.COLLECTIVE R15, `(.L_x_11765) ;  /* 0x000000000f087348 */ /* 0x003fea0003c00000 */
[----:B------:R-:W-:Y:S01]  /*24d00*/  VOTE.ANY R14, PT, P6 ;  /* 0x00000000000e7806 */ /* 0x000fe200030e0100 */
[----:B01----:R-:W-:Y:S06]  /*24d10*/  ENDCOLLECTIVE ;  /* 0x000000000000791b */ /* 0x003fec0003800000 */
.L_x_11765:
[----:B------:R-:W-:Y:S05]  /*24d20*/  BSYNC B0 ;  /* 0x0000000000007941 */ /* 0x000fea0003800000 */
.L_x_11764:
        /* <DEDUP_REMOVED lines=9> */
.L_x_11766:
[----:B------:R-:W-:Y:S01]  /*24dc0*/  IMAD.MOV.U32 R17, RZ, RZ, R14 ;  /* 0x000000ffff117224 */ /* 0x000fe200078e000e */
[----:B------:R-:W-:Y:S06]  /*24dd0*/  BRA `(.L_x_11767) ;  /* 0xffffffd000ec7947 */ /* 0x000fec000383ffff */
.L_x_11667:
[----:B------:R-:W-:Y:S01]  /*24de0*/  BSSY B0, `(.L_x_11768) ;  /* 0x0000007000007945 */ /* 0x000fe20003800000 */
[----:B------:R-:W-:Y:S02]  /*24df0*/  IMAD.MOV.U32 R13, RZ, RZ, R3 ;  /* 0x000000ffff0d7224 */ /* 0x000fe400078e0003 */
[----:B------:R-:W-:Y:S02]  /*24e00*/  IMAD.MOV.U32 R11, RZ, RZ, 0x1f ;  /* 0x0000001fff0b7424 */ /* 0x000fe400078e00ff */
[----:B------:R-:W-:-:S07]  /*24e10*/  IMAD.MOV.U32 R15, RZ, RZ, -0x1 ;  /* 0xffffffffff0f7424 */ /* 0x000fce00078e00ff */
[----:B-123--:R-:W-:Y:S05]  /*24e20*/  WARPSYNC.COLLECTIVE R15, `(.L_x_11769) ;  /* 0x000000000f087348 */ /* 0x00efea0003c00000 */
[----:B------:R0:W4:Y:S02]  /*24e30*/  SHFL.IDX P6, R14, R13, R12, R11 ;  /* 0x0000000c0d0e7389 */ /* 0x00012400000c000b */
[----:B01234-:R-:W-:Y:S01]  /*24e40*/  ENDCOLLECTIVE ;  /* 0x000000000000791b */ /* 0x01ffe20003800000 */
.L_x_11769:
[----:B------:R-:W-:Y:S05]  /*24e50*/  BSYNC B0 ;  /* 0x0000000000007941 */ /* 0x000fea0003800000 */
.L_x_11768:
[----:B------:R-:W-:Y:S01]  /*24e60*/  IMAD.MOV.U32 R5, RZ, RZ, R14 ;  /* 0x000000ffff057224 */ /* 0x000fe200078e000e */
[----:B------:R-:W-:Y:S06]  /*24e70*/  BRA `(.L_x_11666) ;  /* 0xffffffd000e07947 */ /* 0x000fec000383ffff */
.L_x_11671:
[----:B-1----:R1:W3:Y:S02]  /*24e80*/  SYNCS.PHASECHK.TRANS64.TRYWAIT P0, [R7+URZ+0x2d820], R0 ;  /* 0x02d82000070075a7 */ /* 0x0022e4000800017f */
[----:B---3--:R-:W-:Y:S05]  /*24e90*/  @!P0 NANOSLEEP.SYNCS 0x989680 ;  /* 0x009896800000895d */ /* 0x008fea0003900000 */
[----:B------:R-:W3:Y:S02]  /*24ea0*/  @!P0 SYNCS.PHASECHK.TRANS64 P0, [R7+URZ+0x2d820], R0 ;  /* 0x02d82000070085a7 */ /* 0x000ee4000800007f */
[----:B---3--:R-:W-:Y:S05]  /*24eb0*/  @!P0 BRA `(.L_x_11671) ;  /* 0xfffffffc00f08947 */ /* 0x008fea000383ffff */
[----:B------:R-:W-:Y:S05]  /*24ec0*/  BRA `(.L_x_11770) ;  /* 0xffffffd800547947 */ /* 0x000fea000383ffff */
.L_x_11672:
        /* <DEDUP_REMOVED lines=11> */
.L_x_11772:
[----:B------:R-:W-:Y:S05]  /*24f80*/  BSYNC B0 ;  /* 0x0000000000007941 */ /* 0x000fea0003800000 */
.L_x_11771:
[----:B------:R-:W-:Y:S05]  /*24f90*/  BRA `(.L_x_11773) ;  /* 0xffffffd8003c7947 */ /* 0x000fea000383ffff */
.L_x_11673:
[----:B------:R-:W-:Y:S01]  /*24fa0*/  BSSY B0, `(.L_x_11774) ;  /* 0x0000006000007945 */ /* 0x000fe20003800000 */
[----:B------:R-:W-:-:S07]  /*24fb0*/  IMAD.MOV.U32 R15, RZ, RZ, -0x1 ;  /* 0xffffffffff0f7424 */ /* 0x000fce00078e00ff */
[----:B012---:R-:W-:Y:S05]  /*24fc0*/  WARPSYNC.COLLECTIVE R15, `(.L_x_11775) ;  /* 0x000000000f0c7348 */ /* 0x007fea0003c00000 */
[----:B------:R-:W-:Y:S02]  /*24fd0*/  ELECT P6, UR62, PT ;  /* 0x00000000003e782f */ /* 0x000fe400038c0000 */
[----:B------:R-:W-:Y:S01]  /*24fe0*/  MOV R14, UR62 ;  /* 0x0000003e000e7c02 */ /* 0x000fe20008000f00 */
[----:B012---:R-:W-:Y:S10]  /*24ff0*/  ENDCOLLECTIVE ;  /* 0x000000000000791b */ /* 0x007ff40003800000 */
.L_x_11775:
[----:B------:R-:W-:Y:S05]  /*25000*/  BSYNC B0 ;  /* 0x0000000000007941 */ /* 0x000fea0003800000 */
.L_x_11774:
[----:B------:R-:W-:Y:S05]  /*25010*/  BRA `(.L_x_11776) ;  /* 0xffffffd800307947 */ /* 0x000fea000383ffff */
.L_x_11675:
[----:B-1----:R1:W3:Y:S02]  /*25020*/  SYNCS.PHASECHK.TRANS64.TRYWAIT P0, [R5+URZ], R4 ;  /* 0x00000004050075a7 */ /* 0x0022e4000800017f */
[----:B---3--:R-:W-:Y:S05]  /*25030*/  @!P0 NANOSLEEP.SYNCS 0x989680 ;  /* 0x009896800000895d */ /* 0x008fea0003900000 */
[----:B------:R-:W3:Y:S02]  /*25040*/  @!P0 SYNCS.PHASECHK.TRANS64 P0, [R5+URZ], R4 ;  /* 0x00000004050085a7 */ /* 0x000ee4000800007f */
[----:B---3--:R-:W-:Y:S05]  /*25050*/  @!P0 BRA `(.L_x_11675) ;  /* 0xfffffffc00f08947 */ /* 0x008fea000383ffff */
[----:B------:R-:W-:Y:S05]  /*25060*/  BRA `(.L_x_11777) ;  /* 0xffffffd800647947 */ /* 0x000fea000383ffff */
.L_x_11676:
[----:B---3--:R3:W4:Y:S02]  /*25070*/  SYNCS.PHASECHK.TRANS64.TRYWAIT P0, [R3+URZ], R0 ;  /* 0x00000000030075a7 */ /* 0x008724000800017f */
[----:B----4-:R-:W-:Y:S05]  /*25080*/  @!P0 NANOSLEEP.SYNCS 0x989680 ;  /* 0x009896800000895d */ /* 0x010fea0003900000 */
[----:B------:R-:W4:Y:S02]  /*25090*/  @!P0 SYNCS.PHASECHK.TRANS64 P0, [R3+URZ], R0 ;  /* 0x00000000030085a7 */ /* 0x000f24000800007f */
[----:B----4-:R-:W-:Y:S05]  /*250a0*/  @!P0 BRA `(.L_x_11676) ;  /* 0xfffffffc00f08947 */ /* 0x010fea000383ffff */
[----:B------:R-:W-:Y:S05]  /*250b0*/  BRA `(.L_x_11778) ;  /* 0xffffffd800587947 */ /* 0x000fea000383ffff */
.L_x_11678:
[----:B-1----:R1:W3:Y:S02]  /*250c0*/  SYNCS.PHASECHK.TRANS64.TRYWAIT P0, [R5+URZ], R4 ;  /* 0x00000004050075a7 */ /* 0x0022e4000800017f */
[----:B---3--:R-:W-:Y:S05]  /*250d0*/  @!P0 NANOSLEEP.SYNCS 0x989680 ;  /* 0x009896800000895d */ /* 0x008fea0003900000 */
[----:B------:R-:W3:Y:S02]  /*250e0*/  @!P0 SYNCS.PHASECHK.TRANS64 P0, [R5+URZ], R4 ;  /* 0x00000004050085a7 */ /* 0x000ee4000800007f */
[----:B---3--:R-:W-:Y:S05]  /*250f0*/  @!P0 BRA `(.L_x_11678) ;  /* 0xfffffffc00f08947 */ /* 0x008fea000383ffff */
[----:B------:R-:W-:Y:S05]  /*25100*/  BRA `(.L_x_11779) ;  /* 0xffffffd8005c7947 */ /* 0x000fea000383ffff */
.L_x_11780:
        /* <DEDUP_REMOVED lines=15> */
.L_x_15328:


//--------------------- .text._ZN7cutlass13device_kernelIN5flash11enable_sm90INS1_16FlashAttnFwdSm90INS1_25CollectiveMainloopFwdSm90ILi2EN4cute5tupleIJNS5_1CILi1EEES8_S8_EEENS6_IJNS7_ILi192EEENS7_ILi144EEENS7_ILi96EEEEEELi96ENS_10bfloat16_tEfNS_4arch4Sm90ELb1ELb0ELb0ELb0ELb0ELb0ELb0ELb0ELb1ELb1ELb0ELb0EEENS1_21CollectiveEpilogueFwdINS6_IJSA_SC_SB_EEES9_SE_SG_Li384ELb0ELb1ELb0ELb0EEENS1_30DynamicPersistentTileSchedulerILi384ELi128ELb0ELb1ELb1EEEEEEEEEvNT_6ParamsE --------------------------
	.section	.text._ZN7cutlass13device_kernelIN5flash11enable_sm90INS1_16FlashAttnFwdSm90INS1_25CollectiveMainloopFwdSm90ILi2EN4cute5tupleIJNS5_1CILi1EEES8_S8_EEENS6_IJNS7_ILi192EEENS7_ILi144EEENS7_ILi96EEEEEELi96ENS_10bfloat16_tEfNS_4arch4Sm90ELb1ELb0ELb0ELb0ELb0ELb0ELb0ELb0ELb1ELb1ELb0ELb0EEENS1_21CollectiveEpilogueFwdINS6_IJSA_SC_SB_EEES9_SE_SG_Li384ELb0ELb1ELb0ELb0EEENS1_30DynamicPersistentTileSchedulerILi384ELi128ELb0ELb1ELb1EEEEEEEEEvNT_6ParamsE,"ax",@progbits
	.align	128
.text._ZN7cutlass13device_kernelIN5flash11enable_sm90INS1_16FlashAttnFwdSm90INS1_25CollectiveMainloopFwdSm90ILi2EN4cute5tupleIJNS5_1CILi1EEES8_S8_EEENS6_IJNS7_ILi192EEENS7_ILi144EEENS7_ILi96EEEEEELi96ENS_10bfloat16_tEfNS_4arch4Sm90ELb1ELb0ELb0ELb0ELb0ELb0ELb0ELb0ELb1ELb1ELb0ELb0EEENS1_21CollectiveEpilogueFwdINS6_IJSA_SC_SB_EEES9_SE_SG_Li384ELb0ELb1ELb0ELb0EEENS1_30DynamicPersistentTileSchedulerILi384ELi128ELb0ELb1ELb1EEEEEEEEEvNT_6ParamsE:
        .type           _ZN7cutlass13device_kernelIN5flash11enable_sm90INS1_16FlashAttnFwdSm90INS1_25CollectiveMainloopFwdSm90ILi2EN4cute5tupleIJNS5_1CILi1EEES8_S8_EEENS6_IJNS7_ILi192EEENS7_ILi144EEENS7_ILi96EEEEEELi96ENS_10bfloat16_tEfNS_4arch4Sm90ELb1ELb0ELb0ELb0ELb0ELb0ELb0ELb0ELb1ELb1ELb0ELb0EEENS1_21CollectiveEpilogueFwdINS6_IJSA_SC_SB_EEES9_SE_SG_Li384ELb0ELb1ELb0ELb0EEENS1_30DynamicPersistentTileSchedulerILi384ELi128ELb0ELb1ELb1EEEEEEEEEvNT_6ParamsE,@function
        .size           _ZN7cutlass13device_kernelIN5flash11enable_sm90INS1_16FlashAttnFwdSm90INS1_25CollectiveMainloopFwdSm90ILi2EN4cute5tupleIJNS5_1CILi1EEES8_S8_EEENS6_IJNS7_ILi192EEENS7_ILi144EEENS7_ILi96EEEEEELi96ENS_10bfloat16_tEfNS_4arch4Sm90ELb1ELb0ELb0ELb0ELb0ELb0ELb0ELb0ELb1ELb1ELb0ELb0EEENS1_21CollectiveEpilogueFwdINS6_IJSA_SC_SB_EEES9_SE_SG_Li384ELb0ELb1ELb0ELb0EEENS1_30DynamicPersistentTileSchedulerILi384ELi128ELb0ELb1ELb1EEEEEEEEEvNT_6ParamsE,(.L_x_15329 - _ZN7cutlass13device_kernelIN5flash11enable_sm90INS1_16FlashAttnFwdSm90INS1_25CollectiveMainloopFwdSm90ILi2EN4cute5tupleIJNS5_1CILi1EEES8_S8_EEENS6_IJNS7_ILi192EEENS7_ILi144EEENS7_ILi96EEEEEELi96ENS_10bfloat16_tEfNS_4arch4Sm90ELb1ELb0ELb0ELb0ELb0ELb0ELb0ELb0ELb1ELb1ELb0ELb0EEENS1_21CollectiveEpilogueFwdINS6_IJSA_SC_SB_EEES9_SE_SG_Li384ELb0ELb1ELb0ELb0EEENS1_30DynamicPersistentTileSchedulerILi384ELi128ELb0ELb1ELb1EEEEEEEEEvNT_6ParamsE)
        .other          _ZN7cutlass13device_kernelIN5flash11enable_sm90INS1_16FlashAttnFwdSm90INS1_25CollectiveMainloopFwdSm90ILi2EN4cute5tupleIJNS5_1CILi1EEES8_S8_EEENS6_IJNS7_ILi192EEENS7_ILi144EEENS7_ILi96EEEEEELi96ENS_10bfloat16_tEfNS_4arch4Sm90ELb1ELb0ELb0ELb0ELb0ELb0ELb0ELb0ELb1ELb1ELb0ELb0EEENS1_21CollectiveEpilogueFwdINS6_IJSA_SC_SB_EEES9_SE_SG_Li384ELb0ELb1ELb0ELb0EEENS1_30DynamicPersistentTileSchedulerILi384ELi128ELb0ELb1ELb1EEEEEEEEEvNT_6ParamsE,@"STO_CUDA_ENTRY STV_DEFAULT"
_ZN7cutlass13device_kernelIN5flash11enable_sm90INS1_16FlashAttnFwdSm90INS1_25CollectiveMainloopFwdSm90ILi2EN4cute5tupleIJNS5_1CILi1EEES8_S8_EEENS6_IJNS7_ILi192EEENS7_ILi144EEENS7_ILi96EEEEEELi96ENS_10bfloat16_tEfNS_4arch4Sm90ELb1ELb0ELb0ELb0ELb0ELb0ELb0ELb0ELb1ELb1ELb0ELb0EEENS1_21CollectiveEpilogueFwdINS6_IJSA_SC_SB_EEES9_SE_SG_Li384ELb0ELb1ELb0ELb0EEENS1_30DynamicPersistentTileSchedulerILi384ELi128ELb0ELb1ELb1EEEEEEEEEvNT_6ParamsE:
        /* <DEDUP_REMOVED lines=18> */
.L_x_11782:
[----:B------:R-:W-:Y:S05]  /*0120*/  BSYNC B0 ;  /* 0x0000000000007941 */ /* 0x000fea0003800000 */
.L_x_11781:
        /* <DEDUP_REMOVED lines=41> */
.L_x_11783:
        /* <DEDUP_REMOVED lines=22> */
.L_x_11784:
        /* <DEDUP_REMOVED lines=18> */
.L_x_11785:
        /* <DEDUP_REMOVED lines=22> */
.L_x_11786:
        /* <DEDUP_REMOVED lines=22> */
.L_x_11787:
        /* <DEDUP_REMOVED lines=8> */
.L_x_11789:
[----:B------:R-:W-:-:S08]  /*0980*/  NOP ;  /* 0x0000000000007918 */ /* 0x000fd00000000000 */
[----:B------:R-:W1:Y:S02]  /*0990*/  USETMAXREG.TRY_ALLOC.CTAPOOL UP0, 0xa0 ;  /* 0x000000a0000079c8 */ /* 0x000e640008000600 */
[----:B-1----:R-:W-:-:S13]  /*09a0*/  PLOP3.LUT P0, PT, PT, PT, UP0, 0x80, 0x0 ;  /* 0x000000000000781c */ /* 0x002fda0003f0f008 */
[----:B------:R-:W-:Y:S05]  /*09b0*/  @!P0 BRA `(.L_x_11789) ;  /* 0xfffffffc00f08947 */ /* 0x000fea000383ffff */
[----:B0-----:R-:W0:Y:S01]  /*09c0*/  S2R R2, SR_TID.X ;  /* 0x0000000000027919 */ /* 0x001e220000002100 */
        /* <DEDUP_REMOVED lines=9> */
[----:B------:R-:W2:Y:S01]  /*0a60*/  LDL R3, [R1+0x8] ;  /* 0x0000080001037983 */ /* 0x000ea20000100800 */
[----:B------:R-:W-:Y:S01]  /*0a70*/  VIADD R157, R2, 0xffffff80 ;  /* 0xffffff80029d7836 */ /* 0x000fe20000000000 */
[----:B------:R-:W0:Y:S01]  /*0a80*/  S2UR UR5, SR_CgaCtaId ;  /* 0x00000000000579c3 */ /* 0x000e220000008800 */
[----:B------:R-:W-:Y:S01]  /*0a90*/  UMOV UR37, 0x400 ;  /* 0x0000040000257882 */ /* 0x000fe20000000000 */
[----:B------:R-:W-:Y:S01]  /*0aa0*/  UMOV UR38, URZ ;  /* 0x0000003f00267c82 */ /* 0x000fe20008000000 */
[----:B------:R-:W-:Y:S01]  /*0ab0*/  UMOV UR36, URZ ;  /* 0x0000003f00247c82 */ /* 0x000fe20008000000 */
[----:B------:R-:W-:-:S04]  /*0ac0*/  SHF.R.S32.HI R0, RZ, 0x1f, R157 ;  /* 0x0000001fff007819 */ /* 0x000fc8000001149d */
[CC--:B------:R-:W-:Y:S02]  /*0ad0*/  LEA.HI R2, R0.reuse, R157.reuse, RZ, 0x4 ;  /* 0x0000009d00027211 */ /* 0x0c0fe400078f20ff */
[-C--:B------:R-:W-:Y:S02]  /*0ae0*/  LEA.HI R151, R0, R157.reuse, RZ, 0x7 ;  /* 0x0000009d00977211 */ /* 0x080fe400078f38ff */
        /* <DEDUP_REMOVED lines=9> */
[----:B------:R-:W-:Y:S01]  /*0b80*/  LEA.HI R2, R2, R5, RZ, 0x1 ;  /* 0x0000000502027211 */ /* 0x000fe200078f08ff */
[----:B0-----:R-:W-:Y:S01]  /*0b90*/  ULEA UR37, UR5, UR37, 0x18 ;  /* 0x0000002505257291 */ /* 0x001fe2000f8ec03f */
[----:B------:R-:W-:Y:S02]  /*0ba0*/  SHF.R.S32.HI R11, RZ, 0x1f, R150 ;  /* 0x0000001fff0b7819 */ /* 0x000fe40000011496 */
[----:B------:R-:W-:Y:S02]  /*0bb0*/  LOP3.LUT R2, R2, 0x1ffffffe, RZ, 0xc0, !PT ;  /* 0x1ffffffe02027812 */ /* 0x000fe400078ec0ff */
[----:B------:R-:W-:-:S02]  /*0bc0*/  SHF.R.S32.HI R151, RZ, 0x7, R151 ;  /* 0x00000007ff977819 */ /* 0x000fc40000011497 */
[----:B------:R-:W-:Y:S01]  /*0bd0*/  SHF.R.S32.HI R148, RZ, 0x2, R0 ;  /* 0x00000002ff947819 */ /* 0x000fe20000011400 */
[----:B------:R-:W-:Y:S02]  /*0be0*/  IMAD.IADD R2, R5, 0x1, -R2 ;  /* 0x0000000105027824 */ /* 0x000fe400078e0a02 */
[----:B------:R-:W-:-:S04]  /*0bf0*/  IMAD.HI R5, R151, 0x55555556, RZ ;  /* 0x5555555697057827 */ /* 0x000fc800078e02ff */
[----:B------:R-:W-:Y:S01]  /*0c00*/  IMAD.SHL.U32 R2, R2, 0x8, RZ ;  /* 0x0000000802027824 */ /* 0x000fe200078e00ff */
[----:B------:R-:W-:-:S03]  /*0c10*/  LEA.HI R8, R5, R5, RZ, 0x1 ;  /* 0x0000000505087211 */ /* 0x000fc600078f08ff */
[----:B------:R-:W-:Y:S02]  /*0c20*/  IMAD.U32 R153, R153, 0x20, R2 ;  /* 0x0000002099997824 */ /* 0x000fe400078e0002 */
[----:B------:R-:W-:Y:S01]  /*0c30*/  IMAD R8, R8, -0x3, R151 ;  /* 0xfffffffd08087824 */ /* 0x000fe200078e0297 */
[----:B--2---:R-:W-:Y:S02]  /*0c40*/  R2UR UR6, R3 ;  /* 0x00000000030672ca */ /* 0x004fe400000e0000 */
[----:B------:R-:W-:-:S04]  /*0c50*/  SHF.R.S32.HI R3, RZ, 0x1f, R4 ;  /* 0x0000001fff037819 */ /* 0x000fc80000011404 */
[CC--:B------:R-:W-:Y:S02]  /*0c60*/  LEA.HI R6, R3.reuse, R4.reuse, RZ, 0x3 ;  /* 0x0000000403067211 */ /* 0x0c0fe400078f18ff */
[----:B------:R-:W-:-:S03]  /*0c70*/  LEA.HI R3, R3, R4, RZ, 0x2 ;  /* 0x0000000403037211 */ /* 0x000fc600078f10ff */
[----:B------:R-:W-:Y:S01]  /*0c80*/  IMAD.SHL.U32 R6, R6, 0x10, RZ ;  /* 0x0000001006067824 */ /* 0x000fe200078e00ff */
[----:B------:R-:W-:Y:S01]  /*0c90*/  LOP3.LUT R7, R3, 0x7fffffc, RZ, 0xc0, !PT ;  /* 0x07fffffc03077812 */ /* 0x000fe200078ec0ff */
[----:B------:R-:W-:Y:S01]  /*0ca0*/  ULOP3.LUT UR7, UR6, 0x1, URZ, 0xfc, !UPT ;  /* 0x0000000106077892 */ /* 0x000fe2000f8efc3f */
[----:B------:R-:W-:Y:S02]  /*0cb0*/  SHF.R.S32.HI R3, RZ, 0x2, R3 ;  /* 0x00000002ff037819 */ /* 0x000fe40000011403 */
[----:B------:R-:W-:Y:S01]  /*0cc0*/  LOP3.LUT R6, R6, 0x7fffff80, RZ, 0xc0, !PT ;  /* 0x7fffff8006067812 */ /* 0x000fe200078ec0ff */
[----:B------:R-:W-:Y:S01]  /*0cd0*/  IMAD.IADD R7, R4, 0x1, -R7 ;  /* 0x0000000104077824 */ /* 0x000fe200078e0a07 */
[----:B------:R-:W-:Y:S01]  /*0ce0*/  UMOV UR6, URZ ;  /* 0x0000003f00067c82 */ /* 0x000fe20008000000 */
[----:B------:R-:W-:Y:S02]  /*0cf0*/  IMAD.SHL.U32 R3, R3, 0x40, RZ ;  /* 0x0000004003037824 */ /* 0x000fe400078e00ff */
[----:B------:R-:W-:Y:S01]  /*0d00*/  IMAD R6, R9, 0x100, R6 ;  /* 0x0000010009067824 */ /* 0x000fe200078e0206 */
[----:B------:R-:W-:Y:S01]  /*0d10*/  LEA.HI R9, R11, R150, RZ, 0x2 ;  /* 0x000000960b097211 */ /* 0x000fe200078f10ff */
[----:B------:R-:W-:Y:S01]  /*0d20*/  IMAD.U32 R154, RZ, RZ, UR7 ;  /* 0x00000007ff9a7e24 */ /* 0x000fe2000f8e00ff */
[----:B------:R-:W-:Y:S01]  /*0d30*/  LOP3.LUT R3, R3, 0x40, RZ, 0xc0, !PT ;  /* 0x0000004003037812 */ /* 0x000fe200078ec0ff */
[----:B------:R-:W-:Y:S01]  /*0d40*/  IMAD R6, R7, 0x10, R6 ;  /* 0x0000001007067824 */ /* 0x000fe200078e0206 */
[--C-:B------:R-:W-:Y:S01]  /*0d50*/  SHF.R.S32.HI R7, RZ, 0x2, R9.reuse ;  /* 0x00000002ff077819 */ /* 0x100fe20000011409 */
[----:B------:R-:W-:Y:S01]  /*0d60*/  IMAD.U32 R149, RZ, RZ, UR6 ;  /* 0x00000006ff957e24 */ /* 0x000fe2000f8e00ff */
[----:B------:R-:W-:-:S02]  /*0d70*/  SHF.R.S32.HI R4, RZ, 0x1f, R9 ;  /* 0x0000001fff047819 */ /* 0x000fc40000011409 */
[----:B------:R-:W-:Y:S02]  /*0d80*/  LEA.HI R11, R11, R150, RZ, 0x5 ;  /* 0x000000960b0b7211 */ /* 0x000fe400078f28ff */
[----:B------:R-:W-:Y:S02]  /*0d90*/  LEA.HI R4, R4, R7, RZ, 0x3 ;  /* 0x0000000704047211 */ /* 0x000fe400078f18ff */
[----:B------:R-:W-:Y:S02]  /*0da0*/  SHF.R.S32.HI R11, RZ, 0x5, R11 ;  /* 0x00000005ff0b7819 */ /* 0x000fe4000001140b */
[----:B------:R-:W-:Y:S02]  /*0db0*/  LOP3.LUT R10, R4, 0xfffffff8, RZ, 0xc0, !PT ;  /* 0xfffffff8040a7812 */ /* 0x000fe400078ec0ff */
[----:B------:R-:W-:Y:S02]  /*0dc0*/  LOP3.LUT R4, R3, 0x8, R2, 0xf8, !PT ;  /* 0x0000000803047812 */ /* 0x000fe400078ef802 */
[----:B------:R-:W-:Y:S01]  /*0dd0*/  SHF.R.U32.HI R3, RZ, 0x3, R3 ;  /* 0x00000003ff037819 */ /* 0x000fe20000011603 */
[----:B------:R-:W-:Y:S01]  /*0de0*/  IMAD.IADD R10, R7, 0x1, -R10 ;  /* 0x00000001070a7824 */ /* 0x000fe200078e0a0a */
[----:B------:R-:W-:-:S02]  /*0df0*/  LOP3.LUT R9, R9, 0x7ffffffc, RZ, 0xc0, !PT ;  /* 0x7ffffffc09097812 */ /* 0x000fc400078ec0ff */
[----:B------:R-:W-:Y:S01]  /*0e00*/  LOP3.LUT R3, R4, R3, RZ, 0x3c, !PT ;  /* 0x0000000304037212 */ /* 0x000fe200078e3cff */
[----:B------:R-:W-:Y:S01]  /*0e10*/  IMAD R11, R11, 0x10, R10 ;  /* 0x000000100b0b7824 */ /* 0x000fe200078e020a */
[----:B------:R-:W-:Y:S01]  /*0e20*/  LOP3.LUT R4, R0, 0xfffffffc, RZ, 0xc0, !PT ;  /* 0xfffffffc00047812 */ /* 0x000fe200078ec0ff */
[----:B------:R-:W-:Y:S02]  /*0e30*/  IMAD.IADD R18, R150, 0x1, -R9 ;  /* 0x0000000196127824 */ /* 0x000fe400078e0a09 */
[----:B------:R-:W-:Y:S02]  /*0e40*/  IMAD.IADD R2, R3, 0x1, R6 ;  /* 0x0000000103027824 */ /* 0x000fe400078e0206 */
[----:B------:R-:W-:Y:S02]  /*0e50*/  IMAD.IADD R147, R157, 0x1, -R4 ;  /* 0x000000019d937824 */ /* 0x000fe400078e0a04 */
[----:B------:R-:W-:Y:S01]  /*0e60*/  IMAD R152, R8, 0x40, R11 ;  /* 0x0000004008987824 */ /* 0x000fe200078e020b */
[----:B------:R-:W-:Y:S01]  /*0e70*/  LEA R2, R2, UR37, 0x1 ;  /* 0x0000002502027c11 */ /* 0x000fe2000f8e08ff */
[C---:B------:R-:W-:Y:S01]  /*0e80*/  IMAD.SHL.U32 R22, R147.reuse, 0x8, RZ ;  /* 0x0000000893167824 */ /* 0x040fe200078e00ff */
[----:B------:R-:W-:-:S03]  /*0e90*/  LEA.HI R3, R147, R147, RZ, 0x1 ;  /* 0x0000009393037211 */ /* 0x000fc600078f08ff */
[C---:B------:R-:W-:Y:S01]  /*0ea0*/  VIADD R23, R22.reuse, 0x20 ;  /* 0x0000002016177836 */ /* 0x040fe20000000000 */
[----:B------:R-:W-:Y:S01]  /*0eb0*/  LOP3.LUT R0, R3, 0x1ffffffe, RZ, 0xc0, !PT ;  /* 0x1ffffffe03007812 */ /* 0x000fe200078ec0ff */
[----:B------:R-:W-:-:S03]  /*0ec0*/  VIADD R146, R22, 0x40 ;  /* 0x0000004016927836 */ /* 0x000fc60000000000 */
[----:B------:R-:W-:Y:S01]  /*0ed0*/  SHF.R.S32.HI R156, RZ, 0x1f, R23 ;  /* 0x0000001fff9c7819 */ /* 0x000fe20000011417 */
[----:B------:R-:W-:Y:S01]  /*0ee0*/  IMAD.IADD R19, R147, 0x1, -R0 ;  /* 0x0000000193137824 */ /* 0x000fe200078e0a00 */
[----:B------:R-:W-:-:S03]  /*0ef0*/  SHF.R.S32.HI R155, RZ, 0x1f, R146 ;  /* 0x0000001fff9b7819 */ /* 0x000fc60000011492 */
[----:B------:R-:W-:-:S07]  /*0f00*/  IMAD R19, R19, 0x8, R152 ;  /* 0x0000000813137824 */ /* 0x000fce00078e0298 */
.L_x_11832:
        /* <DEDUP_REMOVED lines=21> */
.L_x_11790:
[----:B------:R-:W-:Y:S01]  /*1060*/  ULDC UR8, c[0x0][0xc54] ;  /* 0x0003150000087ab9 */ /* 0x000fe20000000800 */
[----:B------:R-:W-:Y:S01]  /*1070*/  UMOV UR4, UR9 ;  /* 0x0000000900047c82 */ /* 0x000fe20008000000 */
[----:B------:R-:W-:-:S11]  /*1080*/  UISETP.NE.AND UP0, UPT, UR8, 0x1, UPT ;  /* 0x000000010800788c */ /* 0x000fd6000bf05270 */
[----:B------:R-:W-:Y:S02]  /*1090*/  @UP0 ULDC.64 UR10, c[0x0][0xc58] ;  /* 0x00031600000a0ab9 */ /* 0x000fe40000000a00 */
[----:B------:R-:W-:-:S04]  /*10a0*/  UIMAD.WIDE.U32 UR6, UR9, UR10, URZ ;  /* 0x0000000a090672a5 */ /* 0x000fc8000f8e003f */
[----:B------:R-:W-:-:S04]  /*10b0*/  @UP0 USHF.R.U32.HI UR4, URZ, UR11, UR7 ;  /* 0x0000000b3f040299 */ /* 0x000fc80008011607 */
[----:B------:R-:W-:-:S12]  /*10c0*/  UIMAD UR6, UR4, UR8, URZ ;  /* 0x00000008040672a4 */ /* 0x000fd8000f8e023f */
.L_x_11791:
        /* <DEDUP_REMOVED lines=10> */
[----:B------:R-:W-:Y:S01]  /*1170*/  IMAD.MOV.U32 R66, RZ, RZ, RZ ;  /* 0x000000ffff427224 */ /* 0x000fe200078e00ff */
[----:B------:R-:W-:Y:S01]  /*1180*/  UIADD3 UR4, UR4, UR6, URZ ;  /* 0x0000000604047290 */ /* 0x000fe2000fffe03f */
[----:B------:R-:W-:Y:S01]  /*1190*/  CS2R R38, SRZ ;  /* 0x0000000000267805 */ /* 0x000fe2000001ff00 */
[----:B------:R-:W-:Y:S01]  /*11a0*/  UISETP.NE.AND.EX UP0, UPT, UR11, URZ, UPT, UP0 ;  /* 0x0000003f0b00728c */ /* 0x000fe2000bf05300 */
[----:B------:R-:W-:Y:S01]  /*11b0*/  CS2R R68, SRZ ;  /* 0x0000000000447805 */ /* 0x000fe2000001ff00 */
[----:B------:R-:W-:Y:S01]  /*11c0*/  UIMAD UR61, UR4, 0xc0, URZ ;  /* 0x000000c0043d78a4 */ /* 0x000fe2000f8e023f */
[----:B------:R-:W-:Y:S01]  /*11d0*/  CS2R R36, SRZ ;  /* 0x0000000000247805 */ /* 0x000fe2000001ff00 */
[----:B------:R-:W-:Y:S01]  /*11e0*/  ULDC UR9, c[0x0][0x424] ;  /* 0x0001090000097ab9 */ /* 0x000fe20000000800 */
[----:B------:R-:W-:Y:S01]  /*11f0*/  ULDC UR8, c[0x0][0x288] ;  /* 0x0000a20000087ab9 */ /* 0x000fe20000000800 */
[----:B------:R-:W-:Y:S01]  /*1200*/  UIADD3 UR4, UR61, 0xbf, URZ ;  /* 0x000000bf3d047890 */ /* 0x000fe2000fffe03f */
[----:B------:R-:W-:Y:S01]  /*1210*/  CS2R R64, SRZ ;  /* 0x0000000000407805 */ /* 0x000fe2000001ff00 */
[----:B------:R-:W-:Y:S01]  /*1220*/  @UP2 ULDC UR6, c[0x0][0x44c] ;  /* 0x0001130000062ab9 */ /* 0x000fe20000000800 */
[----:B------:R-:W-:Y:S01]  /*1230*/  UIADD3 UR8, -UR8, 0x90, URZ ;  /* 0x0000009008087890 */ /* 0x000fe2000fffe13f */
[----:B------:R-:W-:Y:S01]  /*1240*/  CS2R R26, SRZ ;  /* 0x00000000001a7805 */ /* 0x000fe2000001ff00 */
[----:B------:R-:W-:Y:S01]  /*1250*/  UIMAD.WIDE.U32 UR6, UR4, UR6, URZ ;  /* 0x00000006040672a5 */ /* 0x000fe2000f8e003f */
[----:B------:R-:W-:Y:S01]  /*1260*/  CS2R R60, SRZ ;  /* 0x00000000003c7805 */ /* 0x000fe2000001ff00 */
[----:B------:R-:W-:Y:S01]  /*1270*/  USEL UR14, UR9, 0x1, UP0 ;  /* 0x00000001090e7887 */ /* 0x000fe20008000000 */
[----:B------:R-:W-:Y:S01]  /*1280*/  IMAD.MOV.U32 R59, RZ, RZ, RZ ;  /* 0x000000ffff3b7224 */ /* 0x000fe200078e00ff */
        /* <DEDUP_REMOVED lines=31> */
[----:B------:R-:W-:-:S02]  /*1480*/  CS2R R80, SRZ ;  /* 0x0000000000507805 */ /* 0x000fc4000001ff00 */
[----:B------:R-:W-:Y:S02]  /*1490*/  CS2R R74, SRZ ;  /* 0x00000000004a7805 */ /* 0x000fe4000001ff00 */
[----:B------:R-:W-:Y:S01]  /*14a0*/  CS2R R84, SRZ ;  /* 0x0000000000547805 */ /* 0x000fe2000001ff00 */
[----:B------:R-:W-:Y:S01]  /*14b0*/  USEL UR39, UR7, UR9, UP0 ;  /* 0x0000000907277287 */ /* 0x000fe20008000000 */
[----:B------:R-:W-:Y:S01]  /*14c0*/  CS2R R6, SRZ ;  /* 0x0000000000067805 */ /* 0x000fe2000001ff00 */
[----:B------:R-:W-:Y:S01]  /*14d0*/  @UP1 ULDC UR10, c[0x0][0xc4c] ;  /* 0x00031300000a1ab9 */ /* 0x000fe20000000800 */
[----:B------:R-:W-:Y:S01]  /*14e0*/  @UP1 ULDC UR6, c[0x0][0xc50] ;  /* 0x0003140000061ab9 */ /* 0x000fe20000000800 */
[----:B------:R-:W-:Y:S01]  /*14f0*/  UIMAD.WIDE.U32 UR4, UR12, UR10, URZ ;  /* 0x0000000a0c0472a5 */ /* 0x000fe2000f8e003f */
[----:B------:R-:W-:Y:S01]  /*1500*/  IMAD.MOV.U32 R86, RZ, RZ, RZ ;  /* 0x000000ffff567224 */ /* 0x000fe200078e00ff */
[----:B------:R-:W-:Y:S02]  /*1510*/  UISETP.GE.AND UP0, UPT, UR39, 0x1, UPT ;  /* 0x000000012700788c */ /* 0x000fe4000bf06270 */
[----:B------:R-:W-:-:S04]  /*1520*/  @UP1 USHF.R.U32.HI UR14, URZ, UR6, UR5 ;  /* 0x000000063f0e1299 */ /* 0x000fc80008011605 */
[----:B------:R-:W-:Y:S01]  /*1530*/  PLOP3.LUT P1, PT, PT, PT, UP0, 0x80, 0x0 ;  /* 0x000000000000781c */ /* 0x000fe20003f2f008 */
[----:B------:R-:W-:Y:S02]  /*1540*/  UIADD3 UR4, -UR14, URZ, URZ ;  /* 0x0000003f0e047290 */ /* 0x000fe4000fffe13f */
[----:B------:R-:W-:Y:S02]  /*1550*/  IMAD.U32 R145, RZ, RZ, UR14 ;  /* 0x0000000eff917e24 */ /* 0x000fe4000f8e00ff */
[----:B------:R-:W-:-:S06]  /*1560*/  UIMAD UR4, UR11, UR4, UR12 ;  /* 0x000000040b0472a4 */ /* 0x000fcc000f8e020c */
[----:B------:R-:W-:Y:S02]  /*1570*/  IMAD.U32 R144, RZ, RZ, UR4 ;  /* 0x00000004ff907e24 */ /* 0x000fe4000f8e00ff */
[----:B------:R-:W-:Y:S05]  /*1580*/  @!P1 BRA `(.L_x_11792) ;  /* 0x000000bc00fc9947 */ /* 0x000fea0003800000 */
[----:B------:R-:W0:Y:S01]  /*1590*/  SHFL.IDX PT, R0, R151, RZ, 0x1f ;  /* 0x00001fff97007589 */ /* 0x000e2200000e0000 */
[----:B------:R-:W-:-:S04]  /*15a0*/  UIADD3 UR6, UR37, 0x24300, URZ ;  /* 0x0002430025067890 */ /* 0x000fc8000fffe03f */
[----:B------:R-:W-:-:S06]  /*15b0*/  ULOP3.LUT UP0, URZ, UR6, 0x9f, URZ, 0xc0, !UPT ;  /* 0x0000009f063f7892 */ /* 0x000fcc000f80c03f */
[----:B------:R-:W-:Y:S02]  /*15c0*/  PLOP3.LUT P0, PT, PT, PT, UP0, 0x80, 0x0 ;  /* 0x000000000000781c */ /* 0x000fe40003f0f008 */
[----:B0-----:R-:W-:-:S13]  /*15d0*/  R2UR UR7, R0 ;  /* 0x00000000000772ca */ /* 0x001fda00000e0000 */
[----:B------:R-:W-:Y:S02]  /*15e0*/  UIMAD.WIDE UR4, UR7, 0x55555556, URZ ;  /* 0x55555556070478a5 */ /* 0x000fe4000f8e023f */
[----:B------:R-:W-:Y:S02]  /*15f0*/  IMAD.U32 R16, RZ, RZ, UR7 ;  /* 0x00000007ff107e24 */ /* 0x000fe4000f8e00ff */
[----:B------:R-:W-:-:S04]  /*1600*/  ULEA.HI UR5, UR5, UR5, URZ, 0x1 ;  /* 0x0000000505057291 */ /* 0x000fc8000f8f083f */
[----:B------:R-:W-:-:S04]  /*1610*/  UIMAD UR5, UR5, -0x3, UR7 ;  /* 0xfffffffd050578a4 */ /* 0x000fc8000f8e0207 */
[----:B------:R-:W-:Y:S02]  /*1620*/  ULEA UR4, UR5, UR37, 0xc ;  /* 0x0000002505047291 */ /* 0x000fe4000f8e603f */
[----:B------:R-:W-:Y:S02]  /*1630*/  ULEA UR5, UR5, UR6, 0xb ;  /* 0x0000000605057291 */ /* 0x000fe4000f8e583f */
[----:B------:R-:W-:Y:S02]  /*1640*/  UIADD3 UR4, UR4, 0xda00, URZ ;  /* 0x0000da0004047890 */ /* 0x000fe4000fffe03f */
[----:B------:R-:W-:Y:S02]  /*1650*/  USHF.R.U32.HI UR5, URZ, 0x4, UR5 ;  /* 0x000000043f057899 */ /* 0x000fe40008011605 */
[----:B------:R-:W-:Y:S02]  /*1660*/  USHF.R.U32.HI UR4, URZ, 0x4, UR4 ;  /* 0x000000043f047899 */ /* 0x000fe40008011604 */
[----:B------:R-:W-:-:S02]  /*1670*/  ULOP3.LUT UR60, UR5, 0x3fff, URZ, 0xc0, !UPT ;  /* 0x00003fff053c7892 */ /* 0x000fc4000f8ec03f */
        /* <DEDUP_REMOVED lines=18> */
.L_x_11793:
        /* <DEDUP_REMOVED lines=11> */
.L_x_11938:
[----:B------:R-:W-:Y:S05]  /*1850*/  @!P0 BRA `(.L_x_11795) ;  /* 0x0000000000048947 */ /* 0x000fea0003800000 */
[----:B------:R-:W-:Y:S01]  /*1860*/  BPT.TRAP 0x1 ;  /* 0x000000040000795c */ /* 0x000fe20000300000 */
.L_x_11795:
[----:B0-----:R-:W-:Y:S02]  /*1870*/  IMAD.U32 R3, RZ, RZ, UR36 ;  /* 0x00000024ff037e24 */ /* 0x001fe4000f8e00ff */
[----:B------:R-:W-:-:S03]  /*1880*/  IMAD.U32 R0, RZ, RZ, UR38 ;  /* 0x00000026ff007e24 */ /* 0x000fc6000f8e00ff */
[----:B------:R-:W-:Y:S02]  /*1890*/  LEA R3, R3, UR37, 0x3 ;  /* 0x0000002503037c11 */ /* 0x000fe4000f8e18ff */
[----:B------:R-:W-:-:S04]  /*18a0*/  SHF.L.U32 R0, R0, 0x1f, RZ ;  /* 0x0000001f00007819 */ /* 0x000fc800000006ff */
[----:B------:R0:W1:Y:S01]  /*18b0*/  SYNCS.PHASECHK.TRANS64.TRYWAIT P2, [R3+URZ+0x31c30], R0 ;  /* 0x031c3000030075a7 */ /* 0x000062000804017f */
[----:B------:R-:W-:Y:S05]  /*18c0*/  @!P0 BRA `(.L_x_11796) ;  /* 0x0000000000048947 */ /* 0x000fea0003800000 */
[----:B------:R-:W-:Y:S01]  /*18d0*/  BPT.TRAP 0x1 ;  /* 0x000000040000795c */ /* 0x000fe20000300000 */
.L_x_11796:
[----:B------:R-:W2:Y:S02]  /*18e0*/  S2R R4, SR_TID.X ;  /* 0x0000000000047919 */ /* 0x000ea40000002100 */
[----:B--2---:R-:W-:Y:S01]  /*18f0*/  LOP3.LUT P1, RZ, R4, 0x7f, RZ, 0xc0, !PT ;  /* 0x0000007f04ff7812 */ /* 0x004fe2000782c0ff */
[----:B-1----:R-:W-:-:S12]  /*1900*/  @P2 BRA `(.L_x_11797) ;  /* 0x0000000000082947 */ /* 0x002fd80003800000 */
[----:B------:R-:W1:Y:S02]  /*1910*/  SYNCS.PHASECHK.TRANS64.TRYWAIT P2, [R3+URZ+0x31c30], R0 ;  /* 0x031c3000030075a7 */ /* 0x000e64000804017f */
[----:B-1----:R-:W-:Y:S05]  /*1920*/  @!P2 BRA `(.L_x_11798) ;  /* 0x000001200024a947 */ /* 0x002fea0003800000 */
.L_x_11797:
[----:B------:R-:W-:Y:S05]  /*1930*/  WARPSYNC.ALL ;  /* 0x0000000000007948 */ /* 0x000fea0003800000 */
[----:B------:R-:W-:Y:S01]  /*1940*/  UIADD3 UR4, UR37, 0x16a00, URZ ;  /* 0x00016a0025047890 */ /* 0x000fe2000fffe03f */
[----:B------:R-:W-:Y:S01]  /*1950*/  WARPGROUP.ARRIVE ;  /* 0x00000000000079c5 */ /* 0x000fe20000000000 */
[----:B------:R-:W-:Y:S01]  /*1960*/  ULOP3.LUT UR6, UR40, 0x10000, URZ, 0xfc, !UPT ;  /* 0x0001000028067892 */ /* 0x000fe2000f8efc3f */
[----:B------:R-:W-:Y:S01]  /*1970*/  VIADD R12, R19, UR61 ;  /* 0x0000003d130c7c36 */ /* 0x000fe20008000000 */
[----:B------:R-:W-:Y:S01]  /*1980*/  USHF.R.U32.HI UR4, URZ, 0x4, UR4 ;  /* 0x000000043f047899 */ /* 0x000fe20008011604 */
[----:B------:R-:W-:Y:S01]  /*1990*/  R2UR UR32, R17 ;  /* 0x00000000112072ca */ /* 0x000fe200000e0000 */
[----:B------:R-:W-:Y:S01]  /*19a0*/  UMOV UR29, 0x80000020 ;  /* 0x80000020001d7882 */ /* 0x000fe20000000000 */
[----:B------:R-:W-:Y:S01]  /*19b0*/  UMOV UR31, 0x80000020 ;  /* 0x80000020001f7882 */ /* 0x000fe20000000000 */
[----:B------:R-:W-:Y:S01]  /*19c0*/  ULOP3.LUT UR4, UR4, 0x3fff, URZ, 0xc0, !UPT ;  /* 0x00003fff04047892 */ /* 0x000fe2000f8ec03f */
[----:B01----:R-:W-:Y:S01]  /*19d0*/  @!P1 VIADD R3, R3, 0x31c40 ;  /* 0x00031c4003039836 */ /* 0x003fe20000000000 */
[----:B------:R-:W-:Y:S01]  /*19e0*/  UMOV UR28, UR6 ;  /* 0x00000006001c7c82 */ /* 0x000fe20008000000 */
[----:B------:R-:W-:Y:S01]  /*19f0*/  UMOV UR9, UR29 ;  /* 0x0000001d00097c82 */ /* 0x000fe20008000000 */
[----:B------:R-:W-:Y:S01]  /*1a00*/  ULOP3.LUT UR5, UR4, 0x10000, URZ, 0xfc, !UPT ;  /* 0x0001000004057892 */ /* 0x000fe2000f8efc3f */
[----:B------:R-:W-:Y:S01]  /*1a10*/  UMOV UR8, UR28 ;  /* 0x0000001c00087c82 */ /* 0x000fe20008000000 */
[----:B------:R-:W-:-:S02]  /*1a20*/  UMOV UR11, 0x80000020 ;  /* 0x80000020000b7882 */ /* 0x000fc40000000000 */
[----:B------:R-:W-:Y:S02]  /*1a30*/  UIMAD UR4, UR36, 0x6c0, UR5 ;  /* 0x000006c0240478a4 */ /* 0x000fe4000f8e0205 */
[----:B------:R-:W-:Y:S02]  /*1a40*/  UIADD3 UR13, UR6, 0x2, URZ ;  /* 0x00000002060d7890 */ /* 0x000fe4000fffe03f */
[----:B------:R-:W-:Y:S02]  /*1a50*/  UIADD3 UR10, UR4, 0x40, URZ ;  /* 0x00000040040a7890 */ /* 0x000fe4000fffe03f */
[----:B------:R-:W-:Y:S02]  /*1a60*/  UIADD3 UR7, UR4, 0xc0, URZ ;  /* 0x000000c004077890 */ /* 0x000fe4000fffe03f */
[----:B------:R-:W-:Y:S01]  /*1a70*/  UMOV UR30, UR4 ;  /* 0x00000004001e7c82 */ /* 0x000fe20008000000 */
[----:B------:R-:W-:Y:S01]  /*1a80*/  UIADD3 UR12, UR4, 0x100, URZ ;  /* 0x00000100040c7890 */ /* 0x000fe2000fffe03f */
[----:B------:R-:W-:Y:S01]  /*1a90*/  HGMMA.64x16x16.F32.BF16 R88, gdesc[UR28], RZ, !UPT, gsb0 ;  /* 0x002000001c5879f0 */ /* 0x000fe2000c0018ff */
[----:B------:R-:W-:Y:S01]  /*1aa0*/  UIADD3 UR14, UR4, 0x240, URZ ;  /* 0x00000240040e7890 */ /* 0x000fe2000fffe03f */
        /* <DEDUP_REMOVED lines=127> */
[----:B------:R-:W-:Y:S01]  /*22a0*/  UIADD3 UR10, UR4, 0x340, URZ ;  /* 0x00000340040a7890 */ /* 0x000fe2000fffe03f */
        /* <DEDUP_REMOVED lines=93> */
[----:B------:R-:W-:Y:S02]  /*2880*/  @UP0 ULDC UR14, c[0x0][0x44c] ;  /* 0x00011300000e0ab9 */ /* 0x000fe40000000800 */
[----:B------:R-:W-:Y:S01]  /*2890*/  UIMAD.WIDE.U32 UR14, UR61, UR14, URZ ;  /* 0x0000000e3d0e72a5 */ /* 0x000fe2000f8e003f */
        /* <DEDUP_REMOVED lines=51> */
[----:B------:R-:W-:Y:S02]  /*2bd0*/  ULDC UR6, c[0x0][0x2f0] ;  /* 0x0000bc0000067ab9 */ /* 0x000fe40000000800 */
[----:B------:R-:W-:Y:S02]  /*2be0*/  IMAD.U32 R4, RZ, RZ, UR6 ;  /* 0x00000006ff047e24 */ /* 0x000fe4000f8e00ff */
[----:B------:R-:W-:Y:S04]  /*2bf0*/  SHFL.IDX PT, R0, R12, RZ, 0x1c1f ;  /* 0x001c1fff0c007589 */ /* 0x000fe800000e0000 */
[----:B------:R-:W0:Y:S01]  /*2c00*/  SHFL.IDX PT, R12, R12, 0x1, 0x1c1f ;  /* 0x003c1f000c0c7f89 */ /* 0x000e2200000e0000 */
[----:B------:R-:W-:-:S02]  /*2c10*/  WARPGROUP.DEPBAR.LE gsb0, 0x0 ;  /* 0x00008000000079c5 */ /* 0x000fc40000010000 */
[----:B------:R-:W-:-:S06]  /*2c20*/  WARPGROUP.ARRIVE ;  /* 0x00000000000079c5 */ /* 0x000fcc0000000000 */
[----:B------:R-:W-:Y:S01]  /*2c30*/  HGMMA.64x16x16.F32.BF16 R32, gdesc[UR20], R32, gsb0 ;  /* 0x00200000142079f0 */ /* 0x000fe20008001820 */
[----:B------:R-:W-:Y:S01]  /*2c40*/  UMOV UR22, UR7 ;  /* 0x0000000700167c82 */ /* 0x000fe20008000000 */
[----:B------:R-:W-:Y:S01]  /*2c50*/  UMOV UR23, 0x80000020 ;  /* 0x8000002000177882 */ /* 0x000fe20000000000 */
[----:B------:R-:W-:-:S04]  /*2c60*/  UIMAD UR7, UR39, -0x90, URZ ;  /* 0xffffff70270778a4 */ /* 0x000fc8000f8e023f */
[----:B------:R-:W-:Y:S02]  /*2c70*/  UIADD3 UR10, UR7, 0x91, URZ ;  /* 0x00000091070a7890 */ /* 0x000fe4000fffe03f */
[----:B------:R-:W-:-:S04]  /*2c80*/  UIMAD UR7, UR32, UR6, UR7 ;  /* 0x00000006200772a4 */ /* 0x000fc8000f8e0207 */
[----:B------:R-:W-:Y:S01]  /*2c90*/  IMAD.U32 R9, RZ, RZ, UR10 ;  /* 0x0000000aff097e24 */ /* 0x000fe2000f8e00ff */
[----:B------:R-:W-:Y:S01]  /*2ca0*/  UIADD3 UR7, UR7, 0x90, URZ ;  /* 0x0000009007077890 */ /* 0x000fe2000fffe03f */
[----:B------:R-:W-:Y:S02]  /*2cb0*/  ULDC UR10, c[0x0][0x288] ;  /* 0x0000a200000a7ab9 */ /* 0x000fe40000000800 */
[----:B------:R-:W-:Y:S01]  /*2cc0*/  IMAD R9, R18, -0x2, R9 ;  /* 0xfffffffe12097824 */ /* 0x000fe200078e0209 */
[----:B------:R-:W-:Y:S02]  /*2cd0*/  UIMAD UR6, UR32, UR6, -UR10 ;  /* 0x00000006200672a4 */ /* 0x000fe4000f8e0a0a */
[----:B------:R-:W-:Y:S01]  /*2ce0*/  IMAD.U32 R5, RZ, RZ, UR7 ;  /* 0x00000007ff057e24 */ /* 0x000fe2000f8e00ff */
[----:B------:R-:W-:Y:S01]  /*2cf0*/  UIADD3 UR7, UR39, -0x2, URZ ;  /* 0xfffffffe27077890 */ /* 0x000fe2000fffe03f */
[----:B------:R-:W-:Y:S02]  /*2d00*/  IMAD R9, R4, UR32, R9 ;  /* 0x0000002004097c24 */ /* 0x000fe4000f8e0209 */
[----:B------:R-:W-:-:S02]  /*2d10*/  IMAD R6, R18, -0x2, R5 ;  /* 0xfffffffe12067824 */ /* 0x000fc400078e0205 */
[----:B------:R-:W-:Y:S01]  /*2d20*/  VIADD R5, R9, -UR10 ;  /* 0x8000000a09057c36 */ /* 0x000fe20008000000 */
[----:B0-----:R-:W-:Y:S01]  /*2d30*/  IADD3 R9, R12, -UR10, R9 ;  /* 0x8000000a0c097c10 */ /* 0x001fe2000fffe009 */
[----:B------:R-:W-:Y:S02]  /*2d40*/  @UP0 ULDC UR10, c[0x0][0x450] ;  /* 0x00011400000a0ab9 */ /* 0x000fe40000000800 */
[----:B------:R-:W-:Y:S01]  /*2d50*/  @UP0 USHF.R.U32.HI UR11, URZ, UR10, UR15 ;  /* 0x0000000a3f0b0299 */ /* 0x000fe2000801160f */
[----:B------:R-:W-:-:S03]  /*2d60*/  VIADDMNMX R0, R0, R5, R6, PT ;  /* 0x0000000500007246 */ /* 0x000fc60003800106 */
[----:B------:R-:W-:Y:S01]  /*2d70*/  UIADD3 UR6, UR6, UR11, URZ ;  /* 0x0000000b06067290 */ /* 0x000fe2000fffe03f */
[C---:B------:R-:W-:Y:S02]  /*2d80*/  ISETP.GT.AND P3, PT, R0.reuse, RZ, PT ;  /* 0x000000ff0000720c */ /* 0x040fe40003f64270 */
[C---:B------:R-:W-:Y:S01]  /*2d90*/  ISETP.GT.AND P4, PT, R0.reuse, 0x1, PT ;  /* 0x000000010000780c */ /* 0x040fe20003f84270 */
[----:B------:R-:W-:Y:S01]  /*2da0*/  UIMAD.WIDE UR10, UR6, 0x38e38e39, URZ ;  /* 0x38e38e39060a78a5 */ /* 0x000fe2000f8e023f */
[----:B------:R-:W-:-:S03]  /*2db0*/  ISETP.GT.AND P5, PT, R0, 0x8, PT ;  /* 0x000000080000780c */ /* 0x000fc60003fa4270 */
[----:B------:R-:W-:-:S04]  /*2dc0*/  USHF.R.U32.HI UR6, URZ, 0x1f, UR11 ;  /* 0x0000001f3f067899 */ /* 0x000fc8000801160b */
[----:B------:R-:W-:-:S04]  /*2dd0*/  ULEA.HI.SX32 UR6, UR11, UR6, 0x1b ;  /* 0x000000060b067291 */ /* 0x000fc8000f8fda3f */
[----:B------:R-:W-:Y:S01]  /*2de0*/  UISETP.LT.AND UP1, UPT, URZ, UR6, UPT ;  /* 0x000000063f00728c */ /* 0x000fe2000bf21270 */
[----:B------:R-:W-:Y:S02]  /*2df0*/  WARPGROUP.DEPBAR.LE gsb0, 0x0 ;  /* 0x00008000000079c5 */ /* 0x000fe40000010000 */
[----:B------:R-:W-:Y:S01]  /*2e00*/  WARPGROUP.ARRIVE ;  /* 0x00000000000079c5 */ /* 0x000fe20000000000 */
[----:B------:R-:W-:-:S04]  /*2e10*/  USEL UR18, URZ, UR6, !UP1 ;  /* 0x000000063f127287 */ /* 0x000fc8000c800000 */
[----:B------:R-:W-:Y:S01]  /*2e20*/  UISETP.GE.AND UP1, UPT, UR7, UR18, UPT ;  /* 0x000000120700728c */ /* 0x000fe2000bf26270 */
        /* <DEDUP_REMOVED lines=72> */
[----:B------:R-:W-:-:S04]  /*32b0*/  VIMNMX R64, R6, R9, PT ;  /* 0x0000000906407248 */ /* 0x000fc80003fe0100 */
[----:B------:R-:W-:-:S04]  /*32c0*/  ISETP.GT.AND P5, PT, R64, 0x8, PT ;  /* 0x000000084000780c */ /* 0x000fc80003fa4270 */
[----:B------:R-:W-:Y:S01]  /*32d0*/  FSEL R94, R94, -INF , P5 ;  /* 0xff8000005e5e7808 */ /* 0x000fe20002800000 */
        /* <DEDUP_REMOVED lines=8> */
[----:B------:R-:W-:Y:S01]  /*3360*/  UMOV UR27, 0x80000020 ;  /* 0x80000020001b7882 */ /* 0x000fe20000000000 */
[----:B------:R-:W-:-:S02]  /*3370*/  ISETP.GT.AND P3, PT, R0, 0x49, PT ;  /* 0x000000490000780c */ /* 0x000fc40003f64270 */
[----:B------:R-:W-:Y:S02]  /*3380*/  FSEL R60, R60, -INF , P4 ;  /* 0xff8000003c3c7808 */ /* 0x000fe40002000000 */
[----:B------:R-:W-:Y:S02]  /*3390*/  FMNMX.FTZ R101, R57, R4, !PT ;  /* 0x0000000439657209 */ /* 0x000fe40007810000 */
[----:B------:R-:W-:Y:S02]  /*33a0*/  ISETP.GT.AND P4, PT, R0, 0x50, PT ;  /* 0x000000500000780c */ /* 0x000fe40003f84270 */
[----:B------:R-:W-:Y:S02]  /*33b0*/  FSEL R61, R61, -INF , P3 ;  /* 0xff8000003d3d7808 */ /* 0x000fe40001800000 */
[----:B------:R-:W-:Y:S02]  /*33c0*/  FMNMX.FTZ R4, R60, R101, !PT ;  /* 0x000000653c047209 */ /* 0x000fe40007810000 */
[----:B------:R-:W-:-:S02]  /*33d0*/  ISETP.GT.AND P3, PT, R0, 0x51, PT ;  /* 0x000000510000780c */ /* 0x000fc40003f64270 */
[----:B------:R-:W-:Y:S01]  /*33e0*/  FMNMX.FTZ R101, R61, R4, !PT ;  /* 0x000000043d657209 */ /* 0x000fe20007810000 */
        /* <DEDUP_REMOVED lines=40> */
[----:B------:R-:W-:Y:S01]  /*3670*/  HGMMA.64x16x16.F32.BF16 R24, gdesc[UR24], R24, gsb0 ;  /* 0x00200000181879f0 */ /* 0x000fe20008001818 */
        /* <DEDUP_REMOVED lines=10> */
[----:B------:R-:W-:Y:S02]  /*3720*/  FSEL R24, R24, -INF , P4 ;  /* 0xff80000018187808 */ /* 0x000fe40002000000 */
        /* <DEDUP_REMOVED lines=9> */
[----:B------:R-:W-:Y:S02]  /*37c0*/  FMNMX.FTZ R10, R29, R0, !PT ;  /* 0x000000001d0a7209 */ /* 0x000fe40007810000 */
[----:B------:R-:W-:-:S02]  /*37d0*/  FSEL R91, R91, -INF , P4 ;  /* 0xff8000005b5b7808 */ /* 0x000fc40002000000 */
        /* <DEDUP_REMOVED lines=10> */
[----:B0-----:R-:W-:-:S05]  /*3880*/  FMNMX.FTZ R101, R10, R101, !PT ;  /* 0x000000650a657209 */ /* 0x001fca0007810000 */
[----:B------:R-:W0:Y:S02]  /*3890*/  SHFL.BFLY PT, R0, R101, 0x1, 0x1f ;  /* 0x0c201f0065007f89 */ /* 0x000e2400000e0000 */
[----:B0-----:R-:W-:-:S04]  /*38a0*/  FMNMX.FTZ R0, R101, R0, !PT ;  /* 0x0000000065007209 */ /* 0x001fc80007810000 */
[C---:B------:R-:W-:Y:S01]  /*38b0*/  FSETP.NEU.FTZ.AND P3, PT, R0.reuse, -INF , PT ;  /* 0xff8000000000780b */ /* 0x040fe20003f7d000 */
[----:B------:R-:W-:-:S05]  /*38c0*/  FMUL.FTZ R4, R0, UR4 ;  /* 0x0000000400047c20 */ /* 0x000fca0008410000 */
[----:B------:R-:W-:Y:S02]  /*38d0*/  FSEL R4, R4, RZ, P3 ;  /* 0x000000ff04047208 */ /* 0x000fe40001800000 */
[----:B------:R-:W-:-:S03]  /*38e0*/  ISETP.GT.AND P3, PT, R64, RZ, PT ;  /* 0x000000ff4000720c */ /* 0x000fc60003f64270 */
[--C-:B------:R-:W-:Y:S01]  /*38f0*/  FFMA.FTZ R12, R89, UR4, -R4.reuse ;  /* 0x00000004590c7c23 */ /* 0x100fe20008010804 */
[----:B------:R-:W-:Y:S01]  /*3900*/  FSEL R90, R90, -INF , P3 ;  /* 0xff8000005a5a7808 */ /* 0x000fe20001800000 */
[--C-:B------:R-:W-:Y:S01]  /*3910*/  FFMA.FTZ R14, R15, UR4, -R4.reuse ;  /* 0x000000040f0e7c23 */ /* 0x100fe20008010804 */
[----:B------:R-:W-:Y:S01]  /*3920*/  ISETP.GT.AND P3, PT, R64, 0x9, PT ;  /* 0x000000094000780c */ /* 0x000fe20003f64270 */
[--C-:B------:R-:W-:Y:S01]  /*3930*/  FFMA.FTZ R68, R81, UR4, -R4.reuse ;  /* 0x0000000451447c23 */ /* 0x100fe20008010804 */
[----:B------:R-:W-:Y:S01]  /*3940*/  FMNMX.FTZ R89, R90, R91, !PT ;  /* 0x0000005b5a597209 */ /* 0x000fe20007810000 */
        /* <DEDUP_REMOVED lines=9> */
[----:B------:R-:W-:Y:S01]  /*39e0*/  FMNMX.FTZ R15, R95, R6, !PT ;  /* 0x000000065f0f7209 */ /* 0x000fe20007810000 */
        /* <DEDUP_REMOVED lines=12> */
[----:B------:R-:W-:Y:S01]  /*3ab0*/  FFMA.FTZ R45, R45, UR4, -R4 ;  /* 0x000000042d2d7c23 */ /* 0x000fe20008010804 */
[----:B------:R-:W-:Y:S01]  /*3ac0*/  FSEL R74, R74, -INF , P3 ;  /* 0xff8000004a4a7808 */ /* 0x000fe20001800000 */
[----:B------:R-:W-:Y:S01]  /*3ad0*/  MUFU.EX2 R8, R8 ;  /* 0x0000000800087308 */ /* 0x000fe20000000800 */
[----:B------:R-:W-:-:S02]  /*3ae0*/  FMNMX.FTZ R81, R87, R6, !PT ;  /* 0x0000000657517209 */ /* 0x000fc40007810000 */
[----:B------:R-:W-:Y:S02]  /*3af0*/  ISETP.GT.AND P3, PT, R64, 0x28, PT ;  /* 0x000000284000780c */ /* 0x000fe40003f64270 */
[----:B------:R-:W-:Y:S02]  /*3b00*/  FMNMX.FTZ R20, R74, R81, !PT ;  /* 0x000000514a147209 */ /* 0x000fe40007810000 */
[----:B------:R-:W-:Y:S01]  /*3b10*/  FSEL R78, R78, -INF , P3 ;  /* 0xff8000004e4e7808 */ /* 0x000fe20001800000 */
[----:B------:R0:W-:Y:S01]  /*3b20*/  MUFU.EX2 R6, R68 ;  /* 0x0000004400067308 */ /* 0x0001e20000000800 */
[----:B------:R-:W-:Y:S02]  /*3b30*/  FMNMX.FTZ R81, R75, R20, !PT ;  /* 0x000000144b517209 */ /* 0x000fe40007810000 */
[----:B------:R-:W-:Y:S02]  /*3b40*/  ISETP.GT.AND P3, PT, R64, 0x30, PT ;  /* 0x000000304000780c */ /* 0x000fe40003f64270 */
[----:B------:R-:W-:-:S02]  /*3b50*/  FMNMX.FTZ R20, R78, R81, !PT ;  /* 0x000000514e147209 */ /* 0x000fc40007810000 */
[----:B------:R-:W-:Y:S01]  /*3b60*/  FSEL R66, R66, -INF , P3 ;  /* 0xff80000042427808 */ /* 0x000fe20001800000 */
[----:B------:R-:W1:Y:S01]  /*3b70*/  MUFU.EX2 R7, R7 ;  /* 0x0000000700077308 */ /* 0x000e620000000800 */
[----:B------:R-:W-:Y:S02]  /*3b80*/  FMNMX.FTZ R81, R79, R20, !PT ;  /* 0x000000144f517209 */ /* 0x000fe40007810000 */
[----:B------:R-:W-:Y:S02]  /*3b90*/  ISETP.GT.AND P3, PT, R64, 0x38, PT ;  /* 0x000000384000780c */ /* 0x000fe40003f64270 */
[----:B------:R-:W-:Y:S01]  /*3ba0*/  FSEL R11, R67, -INF , P4 ;  /* 0xff800000430b7808 */ /* 0x000fe20002000000 */
[----:B------:R-:W-:Y:S01]  /*3bb0*/  FFMA.FTZ R67, R77, UR4, -R4 ;  /* 0x000000044d437c23 */ /* 0x000fe20008010804 */
[----:B0-----:R-:W-:Y:S01]  /*3bc0*/  FMNMX.FTZ R68, R66, R81, !PT ;  /* 0x0000005142447209 */ /* 0x001fe20007810000 */
[----:B------:R0:W-:Y:S01]  /*3bd0*/  MUFU.EX2 R20, R76 ;  /* 0x0000004c00147308 */ /* 0x0001e20000000800 */
[----:B------:R-:W-:-:S02]  /*3be0*/  ISETP.GT.AND P4, PT, R64, 0x39, PT ;  /* 0x000000394000780c */ /* 0x000fc40003f84270 */
[----:B------:R-:W-:Y:S02]  /*3bf0*/  FSEL R70, R70, -INF , P3 ;  /* 0xff80000046467808 */ /* 0x000fe40001800000 */
[----:B------:R-:W-:Y:S02]  /*3c00*/  FMNMX.FTZ R77, R11, R68, !PT ;  /* 0x000000440b4d7209 */ /* 0x000fe40007810000 */
[----:B------:R-:W-:Y:S01]  /*3c10*/  ISETP.GT.AND P3, PT, R64, 0x40, PT ;  /* 0x000000404000780c */ /* 0x000fe20003f64270 */
[----:B------:R-:W2:Y:S01]  /*3c20*/  MUFU.EX2 R10, R10 ;  /* 0x0000000a000a7308 */ /* 0x000ea20000000800 */
[----:B------:R-:W-:Y:S01]  /*3c30*/  FSEL R71, R71, -INF , P4 ;  /* 0xff80000047477808 */ /* 0x000fe20002000000 */
[----:B-1----:R-:W-:Y:S01]  /*3c40*/  FADD.FTZ R85, R8, R7 ;  /* 0x0000000708557221 */ /* 0x002fe20000010000 */
[----:B------:R-:W-:Y:S02]  /*3c50*/  FMNMX.FTZ R72, R70, R77, !PT ;  /* 0x0000004d46487209 */ /* 0x000fe40007810000 */
[----:B------:R-:W-:Y:S01]  /*3c60*/  FSEL R68, R58, -INF , P3 ;  /* 0xff8000003a447808 */ /* 0x000fe20001800000 */
[----:B------:R-:W-:Y:S01]  /*3c70*/  FFMA.FTZ R58, R73, UR4, -R4 ;  /* 0x00000004493a7c23 */ /* 0x000fe20008010804 */
[----:B------:R-:W-:Y:S01]  /*3c80*/  ISETP.GT.AND P4, PT, R64, 0x41, PT ;  /* 0x000000414000780c */ /* 0x000fe20003f84270 */
[----:B------:R-:W1:Y:S01]  /*3c90*/  MUFU.EX2 R9, R93 ;  /* 0x0000005d00097308 */ /* 0x000e620000000800 */
[----:B------:R-:W-:-:S02]  /*3ca0*/  FMNMX.FTZ R73, R71, R72, !PT ;  /* 0x0000004847497209 */ /* 0x000fc40007810000 */
[----:B------:R-:W-:Y:S02]  /*3cb0*/  ISETP.GT.AND P3, PT, R64, 0x48, PT ;  /* 0x000000484000780c */ /* 0x000fe40003f64270 */
[----:B------:R-:W-:Y:S01]  /*3cc0*/  FSEL R72, R59, -INF , P4 ;  /* 0xff8000003b487808 */ /* 0x000fe20002000000 */
[----:B------:R-:W-:Y:S01]  /*3cd0*/  FFMA.FTZ R59, R65, UR4, -R4 ;  /* 0x00000004413b7c23 */ /* 0x000fe20008010804 */
[----:B------:R-:W-:Y:S01]  /*3ce0*/  FMNMX.FTZ R73, R68, R73, !PT ;  /* 0x0000004944497209 */ /* 0x000fe20007810000 */
[----:B------:R-:W3:Y:S01]  /*3cf0*/  MUFU.EX2 R12, R12 ;  /* 0x0000000c000c7308 */ /* 0x000ee20000000800 */
[----:B------:R-:W-:Y:S02]  /*3d00*/  ISETP.GT.AND P4, PT, R64, 0x49, PT ;  /* 0x000000494000780c */ /* 0x000fe40003f84270 */
[----:B------:R-:W-:Y:S02]  /*3d10*/  FSEL R62, R62, -INF , P3 ;  /* 0xff8000003e3e7808 */ /* 0x000fe40001800000 */
[----:B------:R-:W-:-:S02]  /*3d20*/  FMNMX.FTZ R73, R72, R73, !PT ;  /* 0x0000004948497209 */ /* 0x000fc40007810000 */
[----:B------:R-:W-:Y:S01]  /*3d30*/  FSEL R65, R63, -INF , P4 ;  /* 0xff8000003f417808 */ /* 0x000fe20002000000 */
[----:B------:R-:W4:Y:S01]  /*3d40*/  MUFU.EX2 R13, R13 ;  /* 0x0000000d000d7308 */ /* 0x000f220000000800 */
[----:B------:R-:W-:Y:S02]  /*3d50*/  ISETP.GT.AND P3, PT, R64, 0x50, PT ;  /* 0x000000504000780c */ /* 0x000fe40003f64270 */
[----:B0-----:R-:W-:Y:S02]  /*3d60*/  FMNMX.FTZ R76, R62, R73, !PT ;  /* 0x000000493e4c7209 */ /* 0x001fe40007810000 */
[----:B------:R-:W-:Y:S02]  /*3d70*/  ISETP.GT.AND P4, PT, R64, 0x51, PT ;  /* 0x000000514000780c */ /* 0x000fe40003f84270 */
[----:B------:R-:W-:Y:S01]  /*3d80*/  FSEL R63, R50, -INF , P3 ;  /* 0xff800000323f7808 */ /* 0x000fe20001800000 */
[----:B------:R-:W-:Y:S01]  /*3d90*/  FFMA.FTZ R50, R5, UR4, -R4 ;  /* 0x0000000405327c23 */ /* 0x000fe20008010804 */
[----:B------:R-:W-:Y:S01]  /*3da0*/  FMNMX.FTZ R76, R65, R76, !PT ;  /* 0x0000004c414c7209 */ /* 0x000fe20007810000 */
[----:B------:R-:W-:Y:S01]  /*3db0*/  MUFU.EX2 R14, R14 ;  /* 0x0000000e000e7308 */ /* 0x000fe20000000800 */
[----:B------:R-:W-:-:S02]  /*3dc0*/  ISETP.GT.AND P3, PT, R64, 0x58, PT ;  /* 0x000000584000780c */ /* 0x000fc40003f64270 */
[----:B------:R-:W-:Y:S01]  /*3dd0*/  FSEL R73, R51, -INF , P4 ;  /* 0xff80000033497808 */ /* 0x000fe20002000000 */
[----:B------:R-:W-:Y:S01]  /*3de0*/  FFMA.FTZ R51, R69, UR4, -R4 ;  /* 0x0000000445337c23 */ /* 0x000fe20008010804 */
[----:B------:R-:W-:Y:S02]  /*3df0*/  FMNMX.FTZ R76, R63, R76, !PT ;  /* 0x0000004c3f4c7209 */ /* 0x000fe40007810000 */
[----:B------:R-:W-:Y:S01]  /*3e00*/  ISETP.GT.AND P4, PT, R64, 0x59, PT ;  /* 0x000000594000780c */ /* 0x000fe20003f84270 */
[----:B------:R-:W-:Y:S01]  /*3e10*/  MUFU.EX2 R15, R15 ;  /* 0x0000000f000f7308 */ /* 0x000fe20000000800 */
[----:B------:R-:W-:Y:S02]  /*3e20*/  FSEL R54, R54, -INF , P3 ;  /* 0xff80000036367808 */ /* 0x000fe40001800000 */
[----:B------:R-:W-:Y:S02]  /*3e30*/  FMNMX.FTZ R5, R73, R76, !PT ;  /* 0x0000004c49057209 */ /* 0x000fe40007810000 */
[----:B------:R-:W-:-:S02]  /*3e40*/  FSEL R55, R55, -INF , P4 ;  /* 0xff80000037377808 */ /* 0x000fc40002000000 */
[----:B------:R-:W-:Y:S01]  /*3e50*/  ISETP.GT.AND P3, PT, R64, 0x60, PT ;  /* 0x000000604000780c */ /* 0x000fe20003f64270 */
[----:B------:R-:W-:Y:S01]  /*3e60*/  MUFU.EX2 R21, R21 ;  /* 0x0000001500157308 */ /* 0x000fe20000000800 */
[----:B------:R-:W-:Y:S02]  /*3e70*/  FMNMX.FTZ R76, R54, R5, !PT ;  /* 0x00000005364c7209 */ /* 0x000fe40007810000 */
[----:B------:R-:W-:Y:S02]  /*3e80*/  ISETP.GT.AND P4, PT, R64, 0x61, PT ;  /* 0x000000614000780c */ /* 0x000fe40003f84270 */
[----:B------:R-:W-:Y:S01]  /*3e90*/  FSEL R69, R42, -INF , P3 ;  /* 0xff8000002a457808 */ /* 0x000fe20001800000 */
[----:B------:R-:W-:Y:S01]  /*3ea0*/  FFMA.FTZ R42, R56, UR4, -R4 ;  /* 0x00000004382a7c23 */ /* 0x000fe20008010804 */
[----:B------:R-:W-:Y:S01]  /*3eb0*/  FMNMX.FTZ R76, R55, R76, !PT ;  /* 0x0000004c374c7209 */ /* 0x000fe20007810000 */
[----:B------:R-:W-:Y:S01]  /*3ec0*/  MUFU.EX2 R67, R67 ;  /* 0x0000004300437308 */ /* 0x000fe20000000800 */
[----:B------:R-:W-:-:S02]  /*3ed0*/  ISETP.GT.AND P3, PT, R64, 0x68, PT ;  /* 0x000000684000780c */ /* 0x000fc40003f64270 */
[----:B------:R-:W-:Y:S01]  /*3ee0*/  FSEL R56, R43, -INF , P4 ;  /* 0xff8000002b387808 */ /* 0x000fe20002000000 */
[--C-:B------:R-:W-:Y:S01]  /*3ef0*/  FFMA.FTZ R43, R57, UR4, -R4.reuse ;  /* 0x00000004392b7c23 */ /* 0x100fe20008010804 */
[----:B------:R-:W-:Y:S02]  /*3f00*/  FMNMX.FTZ R5, R69, R76, !PT ;  /* 0x0000004c45057209 */ /* 0x000fe40007810000 */
[----:B------:R-:W-:Y:S01]  /*3f10*/  ISETP.GT.AND P4, PT, R64, 0x69, PT ;  /* 0x000000694000780c */ /* 0x000fe20003f84270 */
[----:B------:R-:W-:Y:S01]  /*3f20*/  MUFU.EX2 R58, R58 ;  /* 0x0000003a003a7308 */ /* 0x000fe20000000800 */
[----:B------:R-:W-:Y:S02]  /*3f30*/  FSEL R76, R46, -INF , P3 ;  /* 0xff8000002e4c7808 */ /* 0x000fe40001800000 */
[----:B------:R-:W-:Y:S02]  /*3f40*/  FMNMX.FTZ R5, R56, R5, !PT ;  /* 0x0000000538057209 */ /* 0x000fe40007810000 */
[----:B------:R-:W-:Y:S01]  /*3f50*/  FSEL R57, R47, -INF , P4 ;  /* 0xff8000002f397808 */ /* 0x000fe20002000000 */
[----:B------:R-:W-:Y:S01]  /*3f60*/  FFMA.FTZ R47, R52, UR4, -R4 ;  /* 0x00000004342f7c23 */ /* 0x000fe20008010804 */
[----:B------:R-:W-:Y:S01]  /*3f70*/  ISETP.GT.AND P3, PT, R64, 0x70, PT ;  /* 0x000000704000780c */ /* 0x000fe20003f64270 */
[----:B------:R-:W-:Y:S01]  /*3f80*/  MUFU.EX2 R59, R59 ;  /* 0x0000003b003b7308 */ /* 0x000fe20000000800 */
[----:B------:R-:W-:-:S02]  /*3f90*/  FMNMX.FTZ R46, R76, R5, !PT ;  /* 0x000000054c2e7209 */ /* 0x000fc40007810000 */
[----:B------:R-:W-:Y:S02]  /*3fa0*/  ISETP.GT.AND P4, PT, R64, 0x71, PT ;  /* 0x000000714000780c */ /* 0x000fe40003f84270 */
[----:B------:R-:W-:Y:S01]  /*3fb0*/  FSEL R77, R34, -INF , P3 ;  /* 0xff800000224d7808 */ /* 0x000fe20001800000 */
[--C-:B------:R-:W-:Y:S01]  /*3fc0*/  FFMA.FTZ R34, R60, UR4, -R4.reuse ;  /* 0x000000043c227c23 */ /* 0x100fe20008010804 */
[----:B------:R-:W-:Y:S01]  /*3fd0*/  FMNMX.FTZ R46, R57, R46, !PT ;  /* 0x0000002e392e7209 */ /* 0x000fe20007810000 */
[----:B------:R-:W-:Y:S01]  /*3fe0*/  MUFU.EX2 R50, R50 ;  /* 0x0000003200327308 */ /* 0x000fe20000000800 */
[----:B------:R-:W-:Y:S02]  /*3ff0*/  ISETP.GT.AND P3, PT, R64, 0x78, PT ;  /* 0x000000784000780c */ /* 0x000fe40003f64270 */
[----:B------:R-:W-:Y:S01]  /*4000*/  FSEL R60, R35, -INF , P4 ;  /* 0xff800000233c7808 */ /* 0x000fe20002000000 */
[----:B------:R-:W-:Y:S01]  /*4010*/  FFMA.FTZ R35, R61, UR4, -R4 ;  /* 0x000000043d237c23 */ /* 0x000fe20008010804 */
[----:B------:R-:W-:-:S02]  /*4020*/  FMNMX.FTZ R5, R77, R46, !PT ;  /* 0x0000002e4d057209 */ /* 0x000fc40007810000 */
[----:B------:R-:W-:Y:S01]  /*4030*/  ISETP.GT.AND P4, PT, R64, 0x79, PT ;  /* 0x000000794000780c */ /* 0x000fe20003f84270 */
[----:B------:R-:W-:Y:S01]  /*4040*/  MUFU.EX2 R51, R51 ;  /* 0x0000003300337308 */ /* 0x000fe20000000800 */
[----:B------:R-:W-:Y:S02]  /*4050*/  FSEL R80, R38, -INF , P3 ;  /* 0xff80000026507808 */ /* 0x000fe40001800000 */
[----:B------:R-:W-:Y:S02]  /*4060*/  FMNMX.FTZ R5, R60, R5, !PT ;  /* 0x000000053c057209 */ /* 0x000fe40007810000 */
[----:B------:R-:W-:Y:S01]  /*4070*/  FSEL R61, R39, -INF , P4 ;  /* 0xff800000273d7808 */ /* 0x000fe20002000000 */
[--C-:B------:R-:W-:Y:S01]  /*4080*/  FFMA.FTZ R39, R32, UR4, -R4.reuse ;  /* 0x0000000420277c23 */ /* 0x100fe20008010804 */
[----:B------:R-:W-:Y:S01]  /*4090*/  ISETP.GT.AND P3, PT, R64, 0x80, PT ;  /* 0x000000804000780c */ /* 0x000fe20003f64270 */
[----:B------:R-:W-:Y:S01]  /*40a0*/  FFMA.FTZ R32, R24, UR4, -R4 ;  /* 0x0000000418207c23 */ /* 0x000fe20008010804 */
        /* <DEDUP_REMOVED lines=12> */
[----:B------:R-:W-:Y:S01]  /*4170*/  FMNMX.FTZ R5, R27, R46, !PT ;  /* 0x0000002e1b057209 */ /* 0x000fe20007810000 */
[--C-:B0-----:R-:W-:Y:S01]  /*4180*/  FFMA.FTZ R48, R53, UR4, -R4.reuse ;  /* 0x0000000435307c23 */ /* 0x101fe20008010804 */
[----:B------:R-:W-:Y:S01]  /*4190*/  FSEL R31, R31, -INF , P4 ;  /* 0xff8000001f1f7808 */ /* 0x000fe20002000000 */
[--C-:B------:R-:W-:Y:S01]  /*41a0*/  FFMA.FTZ R53, R29, UR4, -R4.reuse ;  /* 0x000000041d357c23 */ /* 0x100fe20008010804 */
[----:B------:R-:W-:Y:S02]  /*41b0*/  FMNMX.FTZ R46, R30, R5, !PT ;  /* 0x000000051e2e7209 */ /* 0x000fe40007810000 */
[----:B------:R-:W-:Y:S01]  /*41c0*/  F2FP.BF16.F32.PACK_AB R8, R7, R8 ;  /* 0x000000080708723e */ /* 0x000fe200000010ff */
[----:B------:R-:W-:Y:S01]  /*41d0*/  MUFU.EX2 R34, R34 ;  /* 0x0000002200227308 */ /* 0x000fe20000000800 */
[----:B------:R-:W-:Y:S01]  /*41e0*/  FMNMX.FTZ R5, R31, R46, !PT ;  /* 0x0000002e1f057209 */ /* 0x000fe20007810000 */
[--C-:B------:R-:W-:Y:S01]  /*41f0*/  FFMA.FTZ R46, R40, UR4, -R4.reuse ;  /* 0x00000004282e7c23 */ /* 0x100fe20008010804 */
[--C-:B------:R-:W-:Y:S01]  /*4200*/  FFMA.FTZ R40, R44, UR4, -R4.reuse ;  /* 0x000000042c287c23 */ /* 0x100fe20008010804 */
[--C-:B------:R-:W-:Y:S01]  /*4210*/  FFMA.FTZ R44, R33, UR4, -R4.reuse ;  /* 0x00000004212c7c23 */ /* 0x100fe20008010804 */
[--C-:B------:R-:W-:Y:S01]  /*4220*/  FFMA.FTZ R33, R36, UR4, -R4.reuse ;  /* 0x0000000424217c23 */ /* 0x100fe20008010804 */
[----:B------:R-:W0:Y:S01]  /*4230*/  SHFL.BFLY PT, R52, R5, 0x2, 0x1f ;  /* 0x0c401f0005347f89 */ /* 0x000e2200000e0000 */
[--C-:B------:R-:W-:Y:S01]  /*4240*/  FFMA.FTZ R36, R37, UR4, -R4.reuse ;  /* 0x0000000425247c23 */ /* 0x100fe20008010804 */
[----:B------:R-:W-:Y:S01]  /*4250*/  FFMA.FTZ R37, R25, UR4, -R4 ;  /* 0x0000000419257c23 */ /* 0x000fe20008010804 */
        /* <DEDUP_REMOVED lines=10> */
[----:B------:R-:W-:-:S03]  /*4300*/  FFMA.FTZ R52, R28, UR4, -R4 ;  /* 0x000000041c347c23 */ /* 0x000fc60008010804 */
[C---:B------:R-:W-:Y:S01]  /*4310*/  FSETP.NEU.FTZ.AND P3, PT, R5.reuse, -INF , PT ;  /* 0xff8000000500780b */ /* 0x040fe20003f7d000 */
[----:B------:R-:W-:Y:S02]  /*4320*/  FMUL.FTZ R24, R5, UR4 ;  /* 0x0000000405187c20 */ /* 0x000fe40008410000 */
[----:B------:R-:W-:Y:S03]  /*4330*/  MUFU.EX2 R45, R45 ;  /* 0x0000002d002d7308 */ /* 0x000fe60000000800 */
[----:B------:R-:W-:Y:S02]  /*4340*/  FSEL R4, R24, RZ, P3 ;  /* 0x000000ff18047208 */ /* 0x000fe40001800000 */
[----:B------:R-:W-:-:S03]  /*4350*/  PLOP3.LUT P3, PT, PT, PT, UP1, 0x80, 0x0 ;  /* 0x000000000000781c */ /* 0x000fc60003f6f018 */
        /* <DEDUP_REMOVED lines=9> */
[----:B------:R-:W-:Y:S01]  /*43f0*/  @!P1 PRMT R11, RZ, 0x654, R3 ;  /* 0x00000654ff0b9816 */ /* 0x000fe20000000003 */
[--C-:B------:R-:W-:Y:S01]  /*4400*/  FFMA.FTZ R25, R86, UR4, -R4.reuse ;  /* 0x0000000456197c23 */ /* 0x100fe20008010804 */
[--C-:B------:R-:W-:Y:S01]  /*4410*/  FFMA.FTZ R64, R74, UR4, -R4.reuse ;  /* 0x000000044a407c23 */ /* 0x100fe20008010804 */
[--C-:B------:R-:W-:Y:S01]  /*4420*/  FFMA.FTZ R74, R78, UR4, -R4.reuse ;  /* 0x000000044e4a7c23 */ /* 0x100fe20008010804 */
[----:B------:R0:W-:Y:S01]  /*4430*/  @!P1 SYNCS.ARRIVE.TRANS64.RED.A1T0 RZ, [R11+URZ], RZ ;  /* 0x000000ff0bff99a7 */ /* 0x0001e2000810043f */
[--C-:B------:R-:W-:Y:S01]  /*4440*/  FFMA.FTZ R28, R87, UR4, -R4.reuse ;  /* 0x00000004571c7c23 */ /* 0x100fe20008010804 */
[----:B--2---:R-:W-:Y:S01]  /*4450*/  FADD.FTZ R78, R10, R85 ;  /* 0x000000550a4e7221 */ /* 0x004fe20000010000 */
[----:B------:R-:W0:Y:S01]  /*4460*/  MUFU.EX2 R91, R91 ;  /* 0x0000005b005b7308 */ /* 0x000e220000000800 */
[--C-:B------:R-:W-:Y:S01]  /*4470*/  FFMA.FTZ R83, R72, UR4, -R4.reuse ;  /* 0x0000000448537c23 */ /* 0x100fe20008010804 */
[--C-:B------:R-:W-:Y:S01]  /*4480*/  FFMA.FTZ R63, R63, UR4, -R4.reuse ;  /* 0x000000043f3f7c23 */ /* 0x100fe20008010804 */
[----:B------:R-:W-:Y:S01]  /*4490*/  FFMA.FTZ R72, R73, UR4, -R4 ;  /* 0x0000000449487c23 */ /* 0x000fe20008010804 */
[----:B-1----:R-:W-:Y:S01]  /*44a0*/  FADD.FTZ R73, R9, R78 ;  /* 0x0000004e09497221 */ /* 0x002fe20000010000 */
[--C-:B------:R-:W-:Y:S01]  /*44b0*/  FFMA.FTZ R75, R75, UR4, -R4.reuse ;  /* 0x000000044b4b7c23 */ /* 0x100fe20008010804 */
[--C-:B------:R-:W-:Y:S01]  /*44c0*/  FFMA.FTZ R7, R54, UR4, -R4.reuse ;  /* 0x0000000436077c23 */ /* 0x100fe20008010804 */
[--C-:B------:R-:W-:Y:S01]  /*44d0*/  FFMA.FTZ R54, R55, UR4, -R4.reuse ;  /* 0x0000000437367c23 */ /* 0x100fe20008010804 */
[----:B------:R-:W1:Y:S01]  /*44e0*/  MUFU.EX2 R94, R94 ;  /* 0x0000005e005e7308 */ /* 0x000e620000000800 */
[----:B---3--:R-:W-:Y:S01]  /*44f0*/  FADD.FTZ R78, R12, R73 ;  /* 0x000000490c4e7221 */ /* 0x008fe20000010000 */
[--C-:B------:R-:W-:Y:S01]  /*4500*/  FFMA.FTZ R55, R69, UR4, -R4.reuse ;  /* 0x0000000445377c23 */ /* 0x100fe20008010804 */
[--C-:B------:R-:W-:Y:S01]  /*4510*/  FFMA.FTZ R79, R79, UR4, -R4.reuse ;  /* 0x000000044f4f7c23 */ /* 0x100fe20008010804 */
[----:B------:R-:W-:Y:S01]  /*4520*/  FFMA.FTZ R66, R66, UR4, -R4 ;  /* 0x0000000442427c23 */ /* 0x000fe20008010804 */
[----:B----4-:R-:W-:Y:S01]  /*4530*/  FADD.FTZ R69, R13, R78 ;  /* 0x0000004e0d457221 */ /* 0x010fe20000010000 */
[--C-:B------:R-:W-:Y:S01]  /*4540*/  FFMA.FTZ R70, R70, UR4, -R4.reuse ;  /* 0x0000000446467c23 */ /* 0x100fe20008010804 */
[--C-:B------:R-:W-:Y:S01]  /*4550*/  FFMA.FTZ R71, R71, UR4, -R4.reuse ;  /* 0x0000000447477c23 */ /* 0x100fe20008010804 */
[----:B------:R-:W2:Y:S01]  /*4560*/  MUFU.EX2 R95, R95 ;  /* 0x0000005f005f7308 */ /* 0x000ea20000000800 */
[----:B0-----:R-:W-:Y:S01]  /*4570*/  FADD.FTZ R11, R90, R91 ;  /* 0x0000005b5a0b7221 */ /* 0x001fe20000010000 */
[----:B------:R-:W-:Y:S01]  /*4580*/  FADD.FTZ R78, R14, R69 ;  /* 0x000000450e4e7221 */ /* 0x000fe20000010000 */
[--C-:B------:R-:W-:Y:S01]  /*4590*/  FFMA.FTZ R69, R60, UR4, -R4.reuse ;  /* 0x000000043c457c23 */ /* 0x100fe20008010804 */
[--C-:B------:R-:W-:Y:S01]  /*45a0*/  FFMA.FTZ R68, R68, UR4, -R4.reuse ;  /* 0x0000000444447c23 */ /* 0x100fe20008010804 */
[----:B------:R-:W-:Y:S01]  /*45b0*/  FFMA.FTZ R62, R62, UR4, -R4 ;  /* 0x000000043e3e7c23 */ /* 0x000fe20008010804 */
[----:B------:R-:W-:Y:S01]  /*45c0*/  FADD.FTZ R73, R15, R78 ;  /* 0x0000004e0f497221 */ /* 0x000fe20000010000 */
[--C-:B------:R-:W-:Y:S01]  /*45d0*/  FFMA.FTZ R65, R65, UR4, -R4.reuse ;  /* 0x0000000441417c23 */ /* 0x100fe20008010804 */
[----:B------:R-:W-:Y:S01]  /*45e0*/  MUFU.EX2 R24, R24 ;  /* 0x0000001800187308 */ /* 0x000fe20000000800 */
[----:B-1----:R-:W-:Y:S01]  /*45f0*/  FADD.FTZ R82, R94, R11 ;  /* 0x0000000b5e527221 */ /* 0x002fe20000010000 */
[----:B------:R-:W-:Y:S01]  /*4600*/  FADD.FTZ R60, R6, R73 ;  /* 0x00000049063c7221 */ /* 0x000fe20000010000 */
[--C-:B------:R-:W-:Y:S01]  /*4610*/  FFMA.FTZ R73, R61, UR4, -R4.reuse ;  /* 0x000000043d497c23 */ /* 0x100fe20008010804 */
[--C-:B------:R-:W-:Y:S01]  /*4620*/  FFMA.FTZ R56, R56, UR4, -R4.reuse ;  /* 0x0000000438387c23 */ /* 0x100fe20008010804 */
[----:B------:R-:W-:Y:S01]  /*4630*/  FFMA.FTZ R76, R76, UR4, -R4 ;  /* 0x000000044c4c7c23 */ /* 0x000fe20008010804 */
[----:B------:R-:W-:Y:S01]  /*4640*/  FADD.FTZ R61, R21, R60 ;  /* 0x0000003c153d7221 */ /* 0x000fe20000010000 */
[--C-:B------:R-:W-:Y:S01]  /*4650*/  FFMA.FTZ R60, R30, UR4, -R4.reuse ;  /* 0x000000041e3c7c23 */ /* 0x100fe20008010804 */
[----:B------:R-:W0:Y:S01]  /*4660*/  MUFU.EX2 R29, R29 ;  /* 0x0000001d001d7308 */ /* 0x000e220000000800 */
[--C-:B------:R-:W-:Y:S01]  /*4670*/  FFMA.FTZ R77, R77, UR4, -R4.reuse ;  /* 0x000000044d4d7c23 */ /* 0x100fe20008010804 */
[----:B------:R-:W-:Y:S01]  /*4680*/  FFMA.FTZ R80, R80, UR4, -R4 ;  /* 0x0000000450507c23 */ /* 0x000fe20008010804 */
[----:B------:R-:W-:-:S02]  /*4690*/  F2FP.BF16.F32.PACK_AB R10, R9, R10 ;  /* 0x0000000a090a723e */ /* 0x000fc400000010ff */
[----:B------:R-:W-:Y:S02]  /*46a0*/  F2FP.BF16.F32.PACK_AB R9, R91, R90 ;  /* 0x0000005a5b09723e */ /* 0x000fe400000010ff */
[----:B--2---:R-:W-:Y:S01]  /*46b0*/  F2FP.BF16.F32.PACK_AB R11, R95, R94 ;  /* 0x0000005e5f0b723e */ /* 0x004fe200000010ff */
[----:B------:R-:W-:Y:S01]  /*46c0*/  MUFU.EX2 R25, R25 ;  /* 0x0000001900197308 */ /* 0x000fe20000000800 */
[----:B------:R-:W-:Y:S02]  /*46d0*/  F2FP.BF16.F32.PACK_AB R12, R13, R12 ;  /* 0x0000000c0d0c723e */ /* 0x000fe400000010ff */
[----:B------:R-:W-:Y:S01]  /*46e0*/  F2FP.BF16.F32.PACK_AB R14, R15, R14 ;  /* 0x0000000e0f0e723e */ /* 0x000fe200000010ff */
[----:B------:R1:W-:Y:S04]  /*46f0*/  STSM.16.M88.4 [R2+0x24300], R8 ;  /* 0x0243000802007844 */ /* 0x0003e80000000200 */
[----:B------:R-:W2:Y:S01]  /*4700*/  MUFU.EX2 R28, R28 ;  /* 0x0000001c001c7308 */ /* 0x000ea20000000800 */
[----:B0-----:R-:W-:-:S07]  /*4710*/  F2FP.BF16.F32.PACK_AB R13, R29, R24 ;  /* 0x000000181d0d723e */ /* 0x001fce00000010ff */
[----:B------:R0:W-:Y:S01]  /*4720*/  MUFU.EX2 R3, R63 ;  /* 0x0000003f00037308 */ /* 0x0001e20000000800 */
[----:B-1----:R-:W-:-:S07]  /*4730*/  F2FP.BF16.F32.PACK_AB R8, R21, R6 ;  /* 0x000000061508723e */ /* 0x002fce00000010ff */
[----:B------:R-:W1:Y:S01]  /*4740*/  MUFU.EX2 R64, R64 ;  /* 0x0000004000407308 */ /* 0x000e620000000800 */
[----:B0-----:R-:W-:Y:S01]  /*4750*/  FADD.FTZ R63, R95, R82 ;  /* 0x000000525f3f7221 */ /* 0x001fe20000010000 */
[----:B--2---:R-:W-:-:S03]  /*4760*/  F2FP.BF16.F32.PACK_AB R15, R28, R25 ;  /* 0x000000191c0f723e */ /* 0x004fc600000010ff */
[----:B------:R-:W-:Y:S01]  /*4770*/  FADD.FTZ R82, R24, R63 ;  /* 0x0000003f18527221 */ /* 0x000fe20000010000 */
[----:B------:R-:W-:Y:S01]  /*4780*/  FFMA.FTZ R63, R57, UR4, -R4 ;  /* 0x00000004393f7c23 */ /* 0x000fe20008010804 */
[----:B------:R-:W-:Y:S01]  /*4790*/  STSM.16.M88.4 [R2+0x25b00], R12 ;  /* 0x025b000c02007844 */ /* 0x000fe20000000200 */
[----:B------:R-:W0:Y:S01]  /*47a0*/  MUFU.EX2 R75, R75 ;  /* 0x0000004b004b7308 */ /* 0x000e220000000800 */
[----:B------:R-:W-:-:S04]  /*47b0*/  FADD.FTZ R82, R29, R82 ;  /* 0x000000521d527221 */ /* 0x000fc80000010000 */
[----:B------:R-:W-:Y:S01]  /*47c0*/  FADD.FTZ R57, R25, R82 ;  /* 0x0000005219397221 */ /* 0x000fe20000010000 */
[----:B------:R-:W-:Y:S01]  /*47d0*/  FFMA.FTZ R82, R26, UR4, -R4 ;  /* 0x000000041a527c23 */ /* 0x000fe20008010804 */
[----:B------:R-:W-:Y:S01]  /*47e0*/  FADD.FTZ R26, R20, R61 ;  /* 0x0000003d141a7221 */ /* 0x000fe20000010000 */
[----:B------:R-:W2:Y:S01]  /*47f0*/  MUFU.EX2 R74, R74 ;  /* 0x0000004a004a7308 */ /* 0x000ea20000000800 */
[----:B------:R-:W-:-:S04]  /*4800*/  FADD.FTZ R57, R28, R57 ;  /* 0x000000391c397221 */ /* 0x000fc80000010000 */
[----:B-1----:R-:W-:Y:S01]  /*4810*/  FADD.FTZ R78, R64, R57 ;  /* 0x00000039404e7221 */ /* 0x002fe20000010000 */
[--C-:B------:R-:W-:Y:S01]  /*4820*/  FFMA.FTZ R57, R27, UR4, -R4.reuse ;  /* 0x000000041b397c23 */ /* 0x100fe20008010804 */
[----:B------:R-:W-:Y:S01]  /*4830*/  FFMA.FTZ R4, R31, UR4, -R4 ;  /* 0x000000041f047c23 */ /* 0x000fe20008010804 */
[----:B------:R-:W1:Y:S01]  /*4840*/  MUFU.EX2 R79, R79 ;  /* 0x0000004f004f7308 */ /* 0x000e620000000800 */
[C---:B0-----:R-:W-:Y:S01]  /*4850*/  FADD.FTZ R27, R75.reuse, R78 ;  /* 0x0000004e4b1b7221 */ /* 0x041fe20000010000 */
[----:B------:R-:W-:-:S06]  /*4860*/  F2FP.BF16.F32.PACK_AB R9, R75, R64 ;  /* 0x000000404b09723e */ /* 0x000fcc00000010ff */
[----:B------:R-:W0:Y:S01]  /*4870*/  MUFU.EX2 R66, R66 ;  /* 0x0000004200427308 */ /* 0x000e220000000800 */
[----:B--2---:R-:W-:Y:S01]  /*4880*/  FADD.FTZ R30, R74, R27 ;  /* 0x0000001b4a1e7221 */ /* 0x004fe20000010000 */
[----:B------:R-:W-:-:S04]  /*4890*/  FADD.FTZ R27, R67, R26 ;  /* 0x0000001a431b7221 */ /* 0x000fc80000010000 */
[----:B------:R-:W-:Y:S02]  /*48a0*/  FADD.FTZ R26, R58, R27 ;  /* 0x0000001b3a1a7221 */ /* 0x000fe40000010000 */
[----:B------:R-:W2:Y:S01]  /*48b0*/  MUFU.EX2 R81, R81 ;  /* 0x0000005100517308 */ /* 0x000ea20000000800 */
[----:B-1----:R-:W-:Y:S01]  /*48c0*/  FADD.FTZ R31, R79, R30 ;  /* 0x0000001e4f1f7221 */ /* 0x002fe20000010000 */
[----:B------:R-:W-:Y:S01]  /*48d0*/  FADD.FTZ R27, R59, R26 ;  /* 0x0000001a3b1b7221 */ /* 0x000fe20000010000 */
[----:B------:R-:W-:-:S03]  /*48e0*/  F2FP.BF16.F32.PACK_AB R26, R51, R50 ;  /* 0x00000032331a723e */ /* 0x000fc600000010ff */
[----:B------:R-:W-:Y:S02]  /*48f0*/  FADD.FTZ R10, R50, R27 ;  /* 0x0000001b320a7221 */ /* 0x000fe40000010000 */
[----:B------:R-:W1:Y:S01]  /*4900*/  MUFU.EX2 R70, R70 ;  /* 0x0000004600467308 */ /* 0x000e620000000800 */
[----:B0-----:R-:W-:Y:S01]  /*4910*/  FADD.FTZ R30, R66, R31 ;  /* 0x0000001f421e7221 */ /* 0x001fe20000010000 */
[----:B------:R-:W-:Y:S01]  /*4920*/  FADD.FTZ R11, R51, R10 ;  /* 0x0000000a330b7221 */ /* 0x000fe20000010000 */
[----:B------:R-:W-:Y:S02]  /*4930*/  F2FP.BF16.F32.PACK_AB R10, R67, R20 ;  /* 0x00000014430a723e */ /* 0x000fe400000010ff */
[----:B------:R-:W-:Y:S01]  /*4940*/  CS2R R50, SRZ ;  /* 0x0000000000327805 */ /* 0x000fe2000001ff00 */
[----:B------:R-:W-:Y:S01]  /*4950*/  FADD.FTZ R6, R42, R11 ;  /* 0x0000000b2a067221 */ /* 0x000fe20000010000 */
[----:B------:R-:W-:Y:S01]  /*4960*/  F2FP.BF16.F32.PACK_AB R11, R79, R74 ;  /* 0x0000004a4f0b723e */ /* 0x000fe200000010ff */
[----:B------:R-:W0:Y:S01]  /*4970*/  MUFU.EX2 R71, R71 ;  /* 0x0000004700477308 */ /* 0x000e220000000800 */
[C---:B--2---:R-:W-:Y:S01]  /*4980*/  FADD.FTZ R29, R81.reuse, R30 ;  /* 0x0000001e511d7221 */ /* 0x044fe20000010000 */
[----:B------:R-:W-:-:S02]  /*4990*/  F2FP.BF16.F32.PACK_AB R25, R81, R66 ;  /* 0x000000425119723e */ /* 0x000fc400000010ff */
[----:B------:R-:W-:Y:S01]  /*49a0*/  CS2R R66, SRZ ;  /* 0x0000000000427805 */ /* 0x000fe2000001ff00 */
[----:B------:R2:W-:Y:S03]  /*49b0*/  STSM.16.M88.4 [R2+0x27300], R8 ;  /* 0x0273000802007844 */ /* 0x0005e60000000200 */
[----:B------:R-:W3:Y:S01]  /*49c0*/  MUFU.EX2 R68, R68 ;  /* 0x0000004400447308 */ /* 0x000ee20000000800 */
[----:B-1----:R-:W-:-:S07]  /*49d0*/  FADD.FTZ R24, R70, R29 ;  /* 0x0000001d46187221 */ /* 0x002fce0000010000 */
[----:B------:R-:W1:Y:S01]  /*49e0*/  MUFU.EX2 R83, R83 ;  /* 0x0000005300537308 */ /* 0x000e620000000800 */
[----:B0-----:R-:W-:Y:S01]  /*49f0*/  FADD.FTZ R21, R71, R24 ;  /* 0x0000001847157221 */ /* 0x001fe20000010000 */
[----:B------:R-:W-:Y:S02]  /*4a00*/  F2FP.BF16.F32.PACK_AB R24, R59, R58 ;  /* 0x0000003a3b18723e */ /* 0x000fe400000010ff */
[----:B------:R-:W-:-:S04]  /*4a10*/  CS2R R58, SRZ ;  /* 0x00000000003a7805 */ /* 0x000fc8000001ff00 */
[----:B------:R-:W0:Y:S01]  /*4a20*/  MUFU.EX2 R62, R62 ;  /* 0x0000003e003e7308 */ /* 0x000e220000000800 */
[----:B---3--:R-:W-:Y:S01]  /*4a30*/  FADD.FTZ R20, R68, R21 ;  /* 0x0000001544147221 */ /* 0x008fe20000010000 */
[----:B------:R-:W-:-:S06]  /*4a40*/  FADD.FTZ R21, R43, R6 ;  /* 0x000000062b157221 */ /* 0x000fcc0000010000 */
[----:B------:R-:W3:Y:S01]  /*4a50*/  MUFU.EX2 R65, R65 ;  /* 0x0000004100417308 */ /* 0x000ee20000000800 */
[C---:B-1----:R-:W-:Y:S01]  /*4a60*/  FADD.FTZ R27, R83.reuse, R20 ;  /* 0x00000014531b7221 */ /* 0x042fe20000010000 */
        /* <DEDUP_REMOVED lines=8> */
[----:B------:R-:W-:Y:S02]  /*4af0*/  FADD.FTZ R20, R49, R20 ;  /* 0x0000001431147221 */ /* 0x000fe40000010000 */
[----:B------:R-:W0:Y:S01]  /*4b00*/  MUFU.EX2 R7, R7 ;  /* 0x0000000700077308 */ /* 0x000e220000000800 */
[----:B---3--:R-:W-:Y:S01]  /*4b10*/  FADD.FTZ R28, R65, R28 ;  /* 0x0000001c411c7221 */ /* 0x008fe20000010000 */
[----:B------:R3:W-:Y:S03]  /*4b20*/  STSM.16.M88.4 [R2+0x28b00], R24 ;  /* 0x028b001802007844 */ /* 0x0007e60000000200 */
[----:B------:R-:W-:Y:S01]  /*4b30*/  FADD.FTZ R21, R3, R28 ;  /* 0x0000001c03157221 */ /* 0x000fe20000010000 */
[----:B------:R-:W-:-:S02]  /*4b40*/  F2FP.BF16.F32.PACK_AB R28, R43, R42 ;  /* 0x0000002a2b1c723e */ /* 0x000fc400000010ff */
[----:B------:R-:W-:Y:S01]  /*4b50*/  CS2R R42, SRZ ;  /* 0x00000000002a7805 */ /* 0x000fe2000001ff00 */
[----:B------:R-:W4:Y:S01]  /*4b60*/  MUFU.EX2 R54, R54 ;  /* 0x0000003600367308 */ /* 0x000f220000000800 */
[C---:B-1----:R-:W-:Y:S01]  /*4b70*/  FADD.FTZ R30, R72.reuse, R21 ;  /* 0x00000015481e7221 */ /* 0x042fe20000010000 */
[----:B------:R-:W-:Y:S01]  /*4b80*/  FADD.FTZ R21, R47, R20 ;  /* 0x000000142f157221 */ /* 0x000fe20000010000 */
[----:B--2---:R-:W-:-:S03]  /*4b90*/  F2FP.BF16.F32.PACK_AB R9, R72, R3 ;  /* 0x000000034809723e */ /* 0x004fc600000010ff */
[----:B------:R-:W-:Y:S02]  /*4ba0*/  FADD.FTZ R21, R48, R21 ;  /* 0x0000001530157221 */ /* 0x000fe40000010000 */
[----:B------:R-:W1:Y:S01]  /*4bb0*/  MUFU.EX2 R55, R55 ;  /* 0x0000003700377308 */ /* 0x000e620000000800 */
[----:B0-----:R-:W-:Y:S01]  /*4bc0*/  FADD.FTZ R31, R7, R30 ;  /* 0x0000001e071f7221 */ /* 0x001fe20000010000 */
[----:B------:R-:W-:Y:S01]  /*4bd0*/  FADD.FTZ R10, R46, R21 ;  /* 0x000000152e0a7221 */ /* 0x000fe20000010000 */
[----:B------:R-:W-:Y:S02]  /*4be0*/  F2FP.BF16.F32.PACK_AB R30, R35, R34 ;  /* 0x00000022231e723e */ /* 0x000fe400000010ff */
[----:B---3--:R-:W-:Y:S02]  /*4bf0*/  CS2R R26, SRZ ;  /* 0x00000000001a7805 */ /* 0x008fe4000001ff00 */
[----:B------:R-:W-:Y:S01]  /*4c00*/  CS2R R24, SRZ ;  /* 0x0000000000187805 */ /* 0x000fe2000001ff00 */
[----:B------:R-:W-:Y:S01]  /*4c10*/  FADD.FTZ R13, R41, R10 ;  /* 0x0000000a290d7221 */ /* 0x000fe20000010000 */
[----:B------:R-:W-:Y:S01]  /*4c20*/  F2FP.BF16.F32.PACK_AB R10, R48, R47 ;  /* 0x0000002f300a723e */ /* 0x000fe200000010ff */
[----:B------:R-:W0:Y:S01]  /*4c30*/  MUFU.EX2 R56, R56 ;  /* 0x0000003800387308 */ /* 0x000e220000000800 */
[----:B----4-:R-:W-:Y:S01]  /*4c40*/  FADD.FTZ R8, R54, R31 ;  /* 0x0000001f36087221 */ /* 0x010fe20000010000 */
[----:B------:R-:W-:Y:S01]  /*4c50*/  FADD.FTZ R14, R40, R13 ;  /* 0x0000000d280e7221 */ /* 0x000fe20000010000 */
[----:B------:R-:W-:-:S02]  /*4c60*/  F2FP.BF16.F32.PACK_AB R31, R65, R62 ;  /* 0x0000003e411f723e */ /* 0x000fc400000010ff */
[----:B------:R-:W-:Y:S01]  /*4c70*/  CS2R R64, SRZ ;  /* 0x0000000000407805 */ /* 0x000fe2000001ff00 */
[----:B------:R-:W-:Y:S02]  /*4c80*/  FADD.FTZ R14, R45, R14 ;  /* 0x0000000e2d0e7221 */ /* 0x000fe40000010000 */
[----:B------:R-:W2:Y:S01]  /*4c90*/  MUFU.EX2 R61, R76 ;  /* 0x0000004c003d7308 */ /* 0x000ea20000000800 */
[----:B-1----:R-:W-:Y:S01]  /*4ca0*/  FADD.FTZ R11, R55, R8 ;  /* 0x00000008370b7221 */ /* 0x002fe20000010000 */
[----:B------:R-:W-:Y:S01]  /*4cb0*/  F2FP.BF16.F32.PACK_AB R8, R49, R38 ;  /* 0x000000263108723e */ /* 0x000fe200000010ff */
[----:B------:R1:W-:Y:S01]  /*4cc0*/  STSM.16.M88.4 [R2+0x2a300], R28 ;  /* 0x02a3001c02007844 */ /* 0x0003e20000000200 */
[----:B------:R-:W-:-:S04]  /*4cd0*/  CS2R R48, SRZ ;  /* 0x0000000000307805 */ /* 0x000fc8000001ff00 */
[----:B------:R3:W4:Y:S01]  /*4ce0*/  MUFU.EX2 R78, R63 ;  /* 0x0000003f004e7308 */ /* 0x0007220000000800 */
[----:B0-----:R-:W-:Y:S01]  /*4cf0*/  FADD.FTZ R12, R56, R11 ;  /* 0x0000000b380c7221 */ /* 0x001fe20000010000 */
[----:B------:R-:W-:Y:S02]  /*4d00*/  F2FP.BF16.F32.PACK_AB R11, R54, R7 ;  /* 0x00000007360b723e */ /* 0x000fe400000010ff */
[----:B------:R-:W-:Y:S02]  /*4d10*/  F2FP.BF16.F32.PACK_AB R13, R56, R55 ;  /* 0x00000037380d723e */ /* 0x000fe400000010ff */
[----:B------:R-:W-:Y:S01]  /*4d20*/  CS2R R54, SRZ ;  /* 0x0000000000367805 */ /* 0x000fe2000001ff00 */
[----:B------:R0:W-:Y:S01]  /*4d30*/  STSM.16.M88.4 [R2+0x2bb00], R8 ;  /* 0x02bb000802007844 */ /* 0x0001e20000000200 */
[----:B------:R-:W5:Y:S01]  /*4d40*/  MUFU.EX2 R44, R44 ;  /* 0x0000002c002c7308 */ /* 0x000f620000000800 */
[----:B--2---:R-:W-:Y:S01]  /*4d50*/  FADD.FTZ R3, R61, R12 ;  /* 0x0000000c3d037221 */ /* 0x004fe20000010000 */
[----:B---3--:R-:W-:-:S02]  /*4d60*/  CS2R R62, SRZ ;  /* 0x00000000003e7805 */ /* 0x008fc4000001ff00 */
[----:B-1----:R-:W-:Y:S02]  /*4d70*/  CS2R R30, SRZ ;  /* 0x00000000001e7805 */ /* 0x002fe4000001ff00 */
[----:B------:R-:W-:Y:S02]  /*4d80*/  CS2R R28, SRZ ;  /* 0x00000000001c7805 */ /* 0x000fe4000001ff00 */
[----:B------:R-:W1:Y:S01]  /*4d90*/  MUFU.EX2 R33, R33 ;  /* 0x0000002100217308 */ /* 0x000e620000000800 */
[C---:B----4-:R-:W-:Y:S01]  /*4da0*/  FADD.FTZ R12, R78.reuse, R3 ;  /* 0x000000034e0c7221 */ /* 0x050fe20000010000 */
[----:B------:R-:W-:Y:S01]  /*4db0*/  FADD.FTZ R3, R39, R14 ;  /* 0x0000000e27037221 */ /* 0x000fe20000010000 */
[----:B------:R-:W-:Y:S01]  /*4dc0*/  F2FP.BF16.F32.PACK_AB R15, R78, R61 ;  /* 0x0000003d4e0f723e */ /* 0x000fe200000010ff */
[----:B0-----:R-:W-:-:S04]  /*4dd0*/  IMAD.U32 R8, RZ, RZ, UR18 ;  /* 0x00000012ff087e24 */ /* 0x001fc8000f8e00ff */
[----:B------:R-:W0:Y:S01]  /*4de0*/  MUFU.EX2 R77, R77 ;  /* 0x0000004d004d7308 */ /* 0x000e220000000800 */
[C---:B-----5:R-:W-:Y:S01]  /*4df0*/  FADD.FTZ R14, R44.reuse, R3 ;  /* 0x000000032c0e7221 */ /* 0x060fe20000010000 */
[----:B------:R-:W-:Y:S02]  /*4e00*/  F2FP.BF16.F32.PACK_AB R44, R44, R39 ;  /* 0x000000272c2c723e */ /* 0x000fe400000010ff */
[----:B------:R-:W-:-:S04]  /*4e10*/  CS2R R38, SRZ ;  /* 0x0000000000267805 */ /* 0x000fc8000001ff00 */
[----:B------:R-:W2:Y:S01]  /*4e20*/  MUFU.EX2 R36, R36 ;  /* 0x0000002400247308 */ /* 0x000ea20000000800 */
[----:B-1----:R-:W-:Y:S01]  /*4e30*/  FADD.FTZ R21, R33, R14 ;  /* 0x0000000e21157221 */ /* 0x002fe20000010000 */
[----:B------:R-:W-:-:S06]  /*4e40*/  F2FP.BF16.F32.PACK_AB R14, R45, R40 ;  /* 0x000000282d0e723e */ /* 0x000fcc00000010ff */
[----:B------:R1:W3:Y:S01]  /*4e50*/  MUFU.EX2 R6, R69 ;  /* 0x0000004500067308 */ /* 0x0002e20000000800 */
[----:B0-----:R-:W-:Y:S01]  /*4e60*/  FADD.FTZ R7, R77, R12 ;  /* 0x0000000c4d077221 */ /* 0x001fe20000010000 */
[----:B------:R-:W-:Y:S02]  /*4e70*/  F2FP.BF16.F32.PACK_AB R12, R41, R46 ;  /* 0x0000002e290c723e */ /* 0x000fe400000010ff */
[----:B------:R-:W-:-:S03]  /*4e80*/  CS2R R40, SRZ ;  /* 0x0000000000287805 */ /* 0x000fc6000001ff00 */
[----:B------:R-:W-:Y:S01]  /*4e90*/  STSM.16.M88.4 [R2+0x2d300], R12 ;  /* 0x02d3000c02007844 */ /* 0x000fe20000000200 */
[----:B------:R-:W0:Y:S01]  /*4ea0*/  MUFU.EX2 R32, R32 ;  /* 0x0000002000207308 */ /* 0x000e220000000800 */
[C---:B--2---:R-:W-:Y:S01]  /*4eb0*/  FADD.FTZ R21, R36.reuse, R21 ;  /* 0x0000001524157221 */ /* 0x044fe20000010000 */
[----:B------:R-:W-:Y:S02]  /*4ec0*/  F2FP.BF16.F32.PACK_AB R46, R36, R33 ;  /* 0x00000021242e723e */ /* 0x000fe400000010ff */
[----:B-1----:R-:W-:-:S04]  /*4ed0*/  CS2R R68, SRZ ;  /* 0x0000000000447805 */ /* 0x002fc8000001ff00 */
[----:B------:R-:W1:Y:S01]  /*4ee0*/  MUFU.EX2 R80, R80 ;  /* 0x0000005000507308 */ /* 0x000e620000000800 */
[C---:B---3--:R-:W-:Y:S01]  /*4ef0*/  FADD.FTZ R7, R6.reuse, R7 ;  /* 0x0000000706077221 */ /* 0x048fe20000010000 */
[----:B------:R-:W-:-:S06]  /*4f00*/  F2FP.BF16.F32.PACK_AB R45, R6, R77 ;  /* 0x0000004d062d723e */ /* 0x000fcc00000010ff */
[----:B------:R-:W2:Y:S01]  /*4f10*/  MUFU.EX2 R73, R73 ;  /* 0x0000004900497308 */ /* 0x000ea20000000800 */
[----:B0-----:R-:W-:-:S07]  /*4f20*/  FADD.FTZ R6, R32, R21 ;  /* 0x0000001520067221 */ /* 0x001fce0000010000 */
[----:B------:R-:W0:Y:S01]  /*4f30*/  MUFU.EX2 R37, R37 ;  /* 0x0000002500257308 */ /* 0x000e220000000800 */
[----:B-1----:R-:W-:-:S07]  /*4f40*/  FADD.FTZ R20, R80, R7 ;  /* 0x0000000750147221 */ /* 0x002fce0000010000 */
[----:B------:R-:W-:Y:S01]  /*4f50*/  MUFU.EX2 R52, R52 ;  /* 0x0000003400347308 */ /* 0x000fe20000000800 */
[C---:B--2---:R-:W-:Y:S01]  /*4f60*/  F2FP.BF16.F32.PACK_AB R47, R73.reuse, R80 ;  /* 0x00000050492f723e */ /* 0x044fe200000010ff */
[----:B------:R-:W-:-:S04]  /*4f70*/  FADD.FTZ R7, R73, R20 ;  /* 0x0000001449077221 */ /* 0x000fc80000010000 */
[----:B------:R1:W-:Y:S02]  /*4f80*/  STSM.16.M88.4 [R2+0x2eb00], R44 ;  /* 0x02eb002c02007844 */ /* 0x0003e40000000200 */
[----:B------:R-:W2:Y:S01]  /*4f90*/  MUFU.EX2 R53, R53 ;  /* 0x0000003500357308 */ /* 0x000ea20000000800 */
[----:B0-----:R-:W-:-:S07]  /*4fa0*/  F2FP.BF16.F32.PACK_AB R32, R37, R32 ;  /* 0x000000202520723e */ /* 0x001fce00000010ff */
[----:B------:R-:W-:Y:S01]  /*4fb0*/  MUFU.EX2 R82, R82 ;  /* 0x0000005200527308 */ /* 0x000fe20000000800 */
[----:B-1----:R-:W-:Y:S02]  /*4fc0*/  CS2R R46, SRZ ;  /* 0x00000000002e7805 */ /* 0x002fe4000001ff00 */
[----:B------:R-:W-:-:S05]  /*4fd0*/  CS2R R44, SRZ ;  /* 0x00000000002c7805 */ /* 0x000fca000001ff00 */
[----:B------:R-:W0:Y:S01]  /*4fe0*/  MUFU.EX2 R57, R57 ;  /* 0x0000003900397308 */ /* 0x000e220000000800 */
[----:B--2---:R-:W-:-:S07]  /*4ff0*/  F2FP.BF16.F32.PACK_AB R34, R53, R52 ;  /* 0x000000343522723e */ /* 0x004fce00000010ff */
[----:B------:R-:W-:Y:S08]  /*5000*/  MUFU.EX2 R60, R60 ;  /* 0x0000003c003c7308 */ /* 0x000ff00000000800 */
[----:B------:R1:W2:Y:S01]  /*5010*/  MUFU.EX2 R3, R4 ;  /* 0x0000000400037308 */ /* 0x0002a20000000800 */
[----:B0-----:R-:W-:Y:S01]  /*5020*/  F2FP.BF16.F32.PACK_AB R33, R57, R82 ;  /* 0x000000523921723e */ /* 0x001fe200000010ff */
[----:B-1----:R-:W-:Y:S01]  /*5030*/  FADD.FTZ R4, R82, R7 ;  /* 0x0000000752047221 */ /* 0x002fe20000010000 */
[----:B------:R-:W-:Y:S01]  /*5040*/  FADD.FTZ R7, R37, R6 ;  /* 0x0000000625077221 */ /* 0x000fe20000010000 */
[----:B------:R-:W-:-:S02]  /*5050*/  CS2R R36, SRZ ;  /* 0x0000000000247805 */ /* 0x000fc4000001ff00 */
[----:B------:R-:W-:Y:S01]  /*5060*/  FADD.FTZ R9, R57, R4 ;  /* 0x0000000439097221 */ /* 0x000fe20000010000 */
[----:B------:R-:W-:Y:S01]  /*5070*/  FADD.FTZ R4, R52, R7 ;  /* 0x0000000734047221 */ /* 0x000fe20000010000 */
[----:B------:R-:W-:Y:S02]  /*5080*/  CS2R R56, SRZ ;  /* 0x0000000000387805 */ /* 0x000fe4000001ff00 */
[----:B--2---:R-:W-:Y:S01]  /*5090*/  F2FP.BF16.F32.PACK_AB R35, R3, R60 ;  /* 0x0000003c0323723e */ /* 0x004fe200000010ff */
[----:B------:R-:W-:Y:S01]  /*50a0*/  FADD.FTZ R60, R60, R9 ;  /* 0x000000093c3c7221 */ /* 0x000fe20000010000 */
[----:B------:R-:W-:Y:S01]  /*50b0*/  FADD.FTZ R4, R53, R4 ;  /* 0x0000000435047221 */ /* 0x000fe20000010000 */
[----:B------:R-:W-:Y:S02]  /*50c0*/  CS2R R52, SRZ ;  /* 0x0000000000347805 */ /* 0x000fe4000001ff00 */
[----:B------:R0:W-:Y:S01]  /*50d0*/  STSM.16.M88.4 [R2+0x30300], R32 ;  /* 0x0303002002007844 */ /* 0x0001e20000000200 */
[----:B------:R-:W-:Y:S01]  /*50e0*/  FADD.FTZ R3, R3, R60 ;  /* 0x0000003c03037221 */ /* 0x000fe20000010000 */
[----:B------:R-:W-:Y:S01]  /*50f0*/  CS2R R60, SRZ ;  /* 0x00000000003c7805 */ /* 0x000fe2000001ff00 */
[----:B------:R1:W-:Y:S06]  /*5100*/  MEMBAR.ALL.CTA ;  /* 0x0000000000007992 */ /* 0x0003ec0000008000 */
[----:B-1----:R-:W1:Y:S01]  /*5110*/  FENCE.VIEW.ASYNC.S ;  /* 0x00000000000073c6 */ /* 0x002e620000000000 */
[----:B0-----:R-:W-:-:S02]  /*5120*/  CS2R R34, SRZ ;  /* 0x0000000000227805 */ /* 0x001fc4000001ff00 */
[----:B------:R-:W-:Y:S01]  /*5130*/  CS2R R32, SRZ ;  /* 0x0000000000207805 */ /* 0x000fe2000001ff00 */
[----:B-1----:R-:W-:Y:S01]  /*5140*/  NOP ;  /* 0x0000000000007918 */ /* 0x002fe20000000000 */
[----:B------:R-:W-:Y:S05]  /*5150*/  @!P3 BRA `(.L_x_11799) ;  /* 0x000000400084b947 */ /* 0x000fea0003800000 */
[----:B------:R-:W-:Y:S01]  /*5160*/  IMAD.MOV.U32 R7, RZ, RZ, R5 ;  /* 0x000000ffff077224 */ /* 0x000fe200078e0005 */
[----:B------:R-:W-:Y:S01]  /*5170*/  UMOV UR39, UR38 ;  /* 0x0000002600277c82 */ /* 0x000fe20008000000 */
[----:B------:R-:W-:Y:S01]  /*5180*/  IMAD.MOV.U32 R6, RZ, RZ, R0 ;  /* 0x000000ffff067224 */ /* 0x000fe200078e0000 */
[----:B------:R-:W-:Y:S01]  /*5190*/  UMOV UR6, UR36 ;  /* 0x0000002400067c82 */ /* 0x000fe20008000000 */
[----:B------:R-:W-:-:S07]  /*51a0*/  IMAD.MOV.U32 R71, RZ, RZ, RZ ;  /* 0x000000ffff477224 */ /* 0x000fce00078e00ff */
.L_x_11808:
[----:B------:R-:W-:Y:S01]  /*51b0*/  R2UR UR4, R16 ;  /* 0x00000000100472ca */ /* 0x000fe200000e0000 */
[----:B------:R-:W-:-:S04]  /*51c0*/  UIADD3 UR36, UR6, 0x1, URZ ;  /* 0x0000000106247890 */ /* 0x000fc8000fffe03f */
[----:B------:R-:W-:-:S04]  /*51d0*/  UISETP.NE.AND UP1, UPT, UR36, 0x2, UPT ;  /* 0x000000022400788c */ /* 0x000fc8000bf25270 */
[----:B------:R-:W-:Y:S02]  /*51e0*/  USEL UR38, URZ, 0x1, UP1 ;  /* 0x000000013f267887 */ /* 0x000fe40008800000 */
[----:B------:R-:W-:Y:S02]  /*51f0*/  USEL UR36, UR36, URZ, UP1 ;  /* 0x0000003f24247287 */ /* 0x000fe40008800000 */
[----:B------:R-:W-:Y:S01]  /*5200*/  ISETP.NE.AND P4, PT, RZ, UR4, PT ;  /* 0x00000004ff007c0c */ /* 0x000fe2000bf85270 */
[----:B------:R-:W-:-:S12]  /*5210*/  ULOP3.LUT UR38, UR39, UR38, URZ, 0x3c, !UPT ;  /* 0x0000002627267292 */ /* 0x000fd8000f8e3c3f */
[----:B------:R-:W-:Y:S05]  /*5220*/  @P4 BRA `(.L_x_11800) ;  /* 0x00000000002c4947 */ /* 0x000fea0003800000 */
[----:B------:R-:W-:Y:S05]  /*5230*/  @!P0 BRA `(.L_x_11801) ;  /* 0x0000000000048947 */ /* 0x000fea0003800000 */
[----:B------:R-:W-:Y:S01]  /*5240*/  BPT.TRAP 0x1 ;  /* 0x000000040000795c */ /* 0x000fe20000300000 */
.L_x_11801:
[----:B------:R-:W-:Y:S01]  /*5250*/  ULEA UR4, UR36, UR37, 0x3 ;  /* 0x0000002524047291 */ /* 0x000fe2000f8e183f */
[----:B------:R-:W-:-:S05]  /*5260*/  IMAD.U32 R0, RZ, RZ, UR38 ;  /* 0x00000026ff007e24 */ /* 0x000fca000f8e00ff */
[----:B------:R-:W-:-:S04]  /*5270*/  SHF.L.U32 R0, R0, 0x1f, RZ ;  /* 0x0000001f00007819 */ /* 0x000fc800000006ff */
[----:B------:R0:W1:Y:S01]  /*5280*/  SYNCS.PHASECHK.TRANS64.TRYWAIT P3, [UR4+0x31c30], R0 ;  /* 0x031c3000ff0075a7 */ /* 0x0000620008060144 */
[----:B------:R-:W-:Y:S05]  /*5290*/  @!P0 BRA `(.L_x_11802) ;  /* 0x0000000000048947 */ /* 0x000fea0003800000 */
[----:B------:R-:W-:Y:S01]  /*52a0*/  BPT.TRAP 0x1 ;  /* 0x000000040000795c */ /* 0x000fe20000300000 */
.L_x_11802:
[----:B-1----:R-:W-:Y:S05]  /*52b0*/  @P3 BRA `(.L_x_11800) ;  /* 0x0000000000083947 */ /* 0x002fea0003800000 */
[----:B------:R-:W1:Y:S02]  /*52c0*/  SYNCS.PHASECHK.TRANS64.TRYWAIT P3, [UR4+0x31c30], R0 ;  /* 0x031c3000ff0075a7 */ /* 0x000e640008060144 */
[----:B-1----:R-:W-:Y:S05]  /*52d0*/  @!P3 BRA `(.L_x_11803) ;  /* 0x000000e400ccb947 */ /* 0x002fea0003800000 */
.L_x_11800:
        /* <DEDUP_REMOVED lines=31> */
[----:B------:R-:W-:Y:S01]  /*54d0*/  UMOV UR11, 0x80000020 ;  /* 0x80000020000b7882 */ /* 0x000fe20000000000 */
[----:B------:R-:W-:Y:S01]  /*54e0*/  UIADD3 UR14, UR4, 0x202, URZ ;  /* 0x00000202040e7890 */ /* 0x000fe2000fffe03f */
[----:B------:R-:W-:-:S02]  /*54f0*/  UMOV UR15, 0x80000020 ;  /* 0x80000020000f7882 */ /* 0x000fc40000000000 */
        /* <DEDUP_REMOVED lines=322> */
.L_x_11805:
[----:B------:R-:W-:Y:S01]  /*6920*/  ULEA UR4, UR6, UR37, 0x3 ;  /* 0x0000002506047291 */ /* 0x000fe2000f8e183f */
[----:B------:R-:W-:-:S05]  /*6930*/  IMAD.U32 R0, RZ, RZ, UR39 ;  /* 0x00000027ff007e24 */ /* 0x000fca000f8e00ff */
[----:B------:R-:W-:-:S04]  /*6940*/  SHF.L.U32 R0, R0, 0x1f, RZ ;  /* 0x0000001f00007819 */ /* 0x000fc800000006ff */
[----:B------:R0:W1:Y:S01]  /*6950*/  SYNCS.PHASECHK.TRANS64.TRYWAIT P3, [UR4+0x31c50], R0 ;  /* 0x031c5000ff0075a7 */ /* 0x0000620008060144 */
[----:B------:R-:W-:Y:S05]  /*6960*/  @!P0 BRA `(.L_x_11806) ;  /* 0x0000000000048947 */ /* 0x000fea0003800000 */
[----:B------:R-:W-:Y:S01]  /*6970*/  BPT.TRAP 0x1 ;  /* 0x000000040000795c */ /* 0x000fe20000300000 */
.L_x_11806:
[----:B-1----:R-:W-:Y:S05]  /*6980*/  @P3 BRA `(.L_x_11804) ;  /* 0x0000000000083947 */ /* 0x002fea0003800000 */
[----:B------:R-:W1:Y:S02]  /*6990*/  SYNCS.PHASECHK.TRANS64.TRYWAIT P3, [UR4+0x31c50], R0 ;  /* 0x031c5000ff0075a7 */ /* 0x000e640008060144 */
[----:B-1----:R-:W-:Y:S05]  /*69a0*/  @!P3 BRA `(.L_x_11807) ;  /* 0x000000d00030b947 */ /* 0x002fea0003800000 */
.L_x_11804:
        /* <DEDUP_REMOVED lines=9> */
[----:B------:R-:W-:Y:S01]  /*6a40*/  R2UR UR15, R17 ;  /* 0x00000000110f72ca */ /* 0x000fe200000e0000 */
[----:B------:R-:W-:Y:S01]  /*6a50*/  UMOV UR32, UR10 ;  /* 0x0000000a00207c82 */ /* 0x000fe20008000000 */
[----:B------:R-:W-:Y:S01]  /*6a60*/  IMAD.MOV.U32 R9, RZ, RZ, -0x2 ;  /* 0xfffffffeff097424 */ /* 0x000fe200078e00ff */
[----:B------:R-:W-:Y:S01]  /*6a70*/  ULOP3.LUT UR4, UR4, 0x2400000, URZ, 0xfc, !UPT ;  /* 0x0240000004047892 */ /* 0x000fe2000f8efc3f */
[----:B------:R-:W-:Y:S01]  /*6a80*/  ULDC UR14, c[0x0][0x288] ;  /* 0x0000a200000e7ab9 */ /* 0x000fe20000000800 */
[----:B------:R-:W-:-:S02]  /*6a90*/  UMOV UR39, UR38 ;  /* 0x0000002600277c82 */ /* 0x000fc40008000000 */
[----:B------:R-:W-:-:S03]  /*6aa0*/  UIMAD UR11, UR6, 0x6c0, UR4 ;  /* 0x000006c0060b78a4 */ /* 0x000fc6000f8e0204 */
[----:B------:R-:W-:Y:S02]  /*6ab0*/  @UP0 ULDC UR4, c[0x0][0x44c] ;  /* 0x0001130000040ab9 */ /* 0x000fe40000000800 */
[----:B------:R-:W-:Y:S01]  /*6ac0*/  @P2 IMAD.HI.U32 R5, R0, UR4, RZ ;  /* 0x0000000400052c27 */ /* 0x000fe2000f8e00ff */
[----:B------:R-:W-:Y:S01]  /*6ad0*/  @UP0 ULDC UR4, c[0x0][0x450] ;  /* 0x0001140000040ab9 */ /* 0x000fe20000000800 */
[----:B------:R-:W-:Y:S02]  /*6ae0*/  UMOV UR34, UR11 ;  /* 0x0000000b00227c82 */ /* 0x000fe40008000000 */
[----:B------:R-:W-:Y:S01]  /*6af0*/  HGMMA.64x96x16.F32.BF16 R24, gdesc[UR32].tnspB, R24, gsb0 ;  /* 0x41600000201879f0 */ /* 0x000fe20008001818 */
[----:B------:R-:W-:Y:S01]  /*6b00*/  UIADD3 UR32, UR10, 0x180, URZ ;  /* 0x000001800a207890 */ /* 0x000fe2000fffe03f */
[----:B------:R-:W-:Y:S01]  /*6b10*/  @P2 SHF.R.U32.HI R0, RZ, UR4, R5 ;  /* 0x00000004ff002c19 */ /* 0x000fe20008011605 */
[----:B------:R-:W-:Y:S01]  /*6b20*/  UIADD3 UR34, UR11, 0x40, URZ ;  /* 0x000000400b227890 */ /* 0x000fe2000fffe03f */
[----:B------:R-:W-:Y:S01]  /*6b30*/  UMOV UR33, 0xc0000010 ;  /* 0xc000001000217882 */ /* 0x000fe20000000000 */
[----:B------:R-:W-:-:S02]  /*6b40*/  UMOV UR35, 0x80000020 ;  /* 0x8000002000237882 */ /* 0x000fc40000000000 */
[----:B------:R-:W1:Y:S01]  /*6b50*/  SHFL.IDX PT, R10, R0, 0x1, 0x1c1f ;  /* 0x003c1f00000a7f89 */ /* 0x000e6200000e0000 */
[----:B------:R-:W-:Y:S02]  /*6b60*/  UMOV UR4, 0x1 ;  /* 0x0000000100047882 */ /* 0x000fe40000000000 */
[----:B------:R-:W-:Y:S01]  /*6b70*/  UIMAD UR4, UR7, -0x90, UR4 ;  /* 0xffffff70070478a4 */ /* 0x000fe2000f8e0204 */
[----:B------:R-:W2:Y:S05]  /*6b80*/  SHFL.IDX PT, R0, R0, RZ, 0x1c1f ;  /* 0x001c1fff00007589 */ /* 0x000eaa00000e0000 */
[----:B------:R-:W-:Y:S01]  /*6b90*/  IMAD R9, R18, R9, UR4 ;  /* 0x0000000412097e24 */ /* 0x000fe2000f8e0209 */
[----:B------:R-:W-:-:S03]  /*6ba0*/  ULDC UR4, c[0x0][0x988] ;  /* 0x0002620000047ab9 */ /* 0x000fc60000000800 */
[----:B0-----:R-:W-:-:S05]  /*6bb0*/  IMAD R9, R12, UR15, R9 ;  /* 0x0000000f0c097c24 */ /* 0x001fca000f8e0209 */
        /* <DEDUP_REMOVED lines=34> */
[----:B------:R-:W-:Y:S01]  /*6de0*/  ISETP.GT.AND P3, PT, R5, 0x30, PT ;  /* 0x000000300500780c */ /* 0x000fe20003f64270 */
[----:B------:R-:W-:Y:S02]  /*6df0*/  WARPGROUP.DEPBAR.LE gsb0, 0x0 ;  /* 0x00008000000079c5 */ /* 0x000fe40000010000 */
[----:B------:R-:W-:Y:S01]  /*6e00*/  WARPGROUP.ARRIVE ;  /* 0x00000000000079c5 */ /* 0x000fe20000000000 */
[----:B------:R-:W-:-:S02]  /*6e10*/  FSEL R127, R127, -INF , P4 ;  /* 0xff8000007f7f7808 */ /* 0x000fc40002000000 */
[----:B------:R-:W-:Y:S02]  /*6e20*/  FMNMX.FTZ R10, R126, R11, !PT ;  /* 0x0000000b7e0a7209 */ /* 0x000fe40007810000 */
[----:B------:R-:W-:Y:S01]  /*6e30*/  ISETP.GT.AND P4, PT, R5, 0x31, PT ;  /* 0x000000310500780c */ /* 0x000fe20003f84270 */
[----:B------:R-:W-:Y:S01]  /*6e40*/  HGMMA.64x96x16.F32.BF16 R24, gdesc[UR32].tnspB, R24, gsb0 ;  /* 0x41600000201879f0 */ /* 0x000fe20008001818 */
[----:B------:R-:W-:Y:S01]  /*6e50*/  UIADD3 UR32, UR10, 0x300, URZ ;  /* 0x000003000a207890 */ /* 0x000fe2000fffe03f */
[----:B------:R-:W-:Y:S01]  /*6e60*/  FSEL R114, R114, -INF , P3 ;  /* 0xff80000072727808 */ /* 0x000fe20001800000 */
[----:B------:R-:W-:Y:S01]  /*6e70*/  UIADD3 UR34, UR11, 0x80, URZ ;  /* 0x000000800b227890 */ /* 0x000fe2000fffe03f */
[----:B------:R-:W-:Y:S01]  /*6e80*/  FMNMX.FTZ R11, R127, R10, !PT ;  /* 0x0000000a7f0b7209 */ /* 0x000fe20007810000 */
[----:B------:R-:W-:Y:S01]  /*6e90*/  UMOV UR33, 0xc0000010 ;  /* 0xc000001000217882 */ /* 0x000fe20000000000 */
        /* <DEDUP_REMOVED lines=48> */
[----:B------:R-:W-:Y:S01]  /*71a0*/  FMNMX.FTZ R11, R95, R10, !PT ;  /* 0x0000000a5f0b7209 */ /* 0x000fe20007810000 */
[----:B------:R-:W-:Y:S02]  /*71b0*/  WARPGROUP.DEPBAR.LE gsb0, 0x0 ;  /* 0x00008000000079c5 */ /* 0x000fe40000010000 */
[----:B------:R-:W-:Y:S01]  /*71c0*/  WARPGROUP.ARRIVE ;  /* 0x00000000000079c5 */ /* 0x000fe20000000000 */
[----:B------:R-:W-:-:S02]  /*71d0*/  ISETP.GT.AND P3, PT, R5, 0x78, PT ;  /* 0x000000780500780c */ /* 0x000fc40003f64270 */
[----:B------:R-:W-:Y:S02]  /*71e0*/  FSEL R83, R83, -INF , P4 ;  /* 0xff80000053537808 */ /* 0x000fe40002000000 */
[----:B------:R-:W-:Y:S01]  /*71f0*/  FMNMX.FTZ R10, R82, R11, !PT ;  /* 0x0000000b520a7209 */ /* 0x000fe20007810000 */
[----:B------:R-:W-:Y:S01]  /*7200*/  HGMMA.64x96x16.F32.BF16 R24, gdesc[UR32].tnspB, R24, gsb0 ;  /* 0x41600000201879f0 */ /* 0x000fe20008001818 */
[----:B------:R-:W-:Y:S01]  /*7210*/  UIADD3 UR32, UR10, 0x480, URZ ;  /* 0x000004800a207890 */ /* 0x000fe2000fffe03f */
[----:B------:R-:W-:Y:S01]  /*7220*/  ISETP.GT.AND P4, PT, R5, 0x79, PT ;  /* 0x000000790500780c */ /* 0x000fe20003f84270 */
[----:B------:R-:W-:Y:S01]  /*7230*/  UIADD3 UR34, UR11, 0xc0, URZ ;  /* 0x000000c00b227890 */ /* 0x000fe2000fffe03f */
[----:B------:R-:W-:Y:S01]  /*7240*/  FSEL R86, R86, -INF , P3 ;  /* 0xff80000056567808 */ /* 0x000fe20001800000 */
[----:B------:R-:W-:Y:S01]  /*7250*/  UMOV UR33, 0xc0000010 ;  /* 0xc000001000217882 */ /* 0x000fe20000000000 */
[----:B------:R-:W-:Y:S01]  /*7260*/  UMOV UR35, 0x80000020 ;  /* 0x8000002000237882 */ /* 0x000fe20000000000 */
        /* <DEDUP_REMOVED lines=15> */
[----:B--2---:R-:W-:Y:S02]  /*7360*/  IADD3 R9, R0, -UR14, R9 ;  /* 0x8000000e00097c10 */ /* 0x004fe4000fffe009 */
[----:B------:R-:W-:Y:S02]  /*7370*/  FMNMX.FTZ R10, R79, R10, !PT ;  /* 0x0000000a4f0a7209 */ /* 0x000fe40007810000 */
[C---:B------:R-:W-:Y:S02]  /*7380*/  ISETP.GT.AND P6, PT, R9.reuse, RZ, PT ;  /* 0x000000ff0900720c */ /* 0x040fe40003fc4270 */
[----:B------:R-:W-:Y:S01]  /*7390*/  ISETP.GT.AND P5, PT, R9, 0x1, PT ;  /* 0x000000010900780c */ /* 0x000fe20003fa4270 */
[----:B------:R-:W0:Y:S01]  /*73a0*/  SHFL.BFLY PT, R5, R10, 0x2, 0x1f ;  /* 0x0c401f000a057f89 */ /* 0x000e2200000e0000 */
[----:B------:R-:W-:-:S02]  /*73b0*/  FSEL R136, R136, -INF , P6 ;  /* 0xff80000088887808 */ /* 0x000fc40003000000 */
[----:B------:R-:W-:Y:S02]  /*73c0*/  ISETP.GT.AND P4, PT, R9, 0x8, PT ;  /* 0x000000080900780c */ /* 0x000fe40003f84270 */
[----:B------:R-:W-:Y:S02]  /*73d0*/  FSEL R137, R137, -INF , P5 ;  /* 0xff80000089897808 */ /* 0x000fe40002800000 */
[----:B------:R-:W-:Y:S02]  /*73e0*/  FMNMX.FTZ R0, R136, R6, !PT ;  /* 0x0000000688007209 */ /* 0x000fe40007810000 */
[----:B------:R-:W-:Y:S02]  /*73f0*/  ISETP.GT.AND P6, PT, R9, 0x9, PT ;  /* 0x000000090900780c */ /* 0x000fe40003fc4270 */
[----:B------:R-:W-:Y:S02]  /*7400*/  FSEL R140, R140, -INF , P4 ;  /* 0xff8000008c8c7808 */ /* 0x000fe40002000000 */
[----:B------:R-:W-:-:S02]  /*7410*/  FSEL R141, R141, -INF , P6 ;  /* 0xff8000008d8d7808 */ /* 0x000fc40003000000 */
[C---:B------:R-:W-:Y:S02]  /*7420*/  ISETP.GT.AND P6, PT, R9.reuse, 0x10, PT ;  /* 0x000000100900780c */ /* 0x040fe40003fc4270 */
[C---:B------:R-:W-:Y:S02]  /*7430*/  ISETP.GT.AND P5, PT, R9.reuse, 0x11, PT ;  /* 0x000000110900780c */ /* 0x040fe40003fa4270 */
[----:B------:R-:W-:Y:S02]  /*7440*/  FSEL R128, R128, -INF , P6 ;  /* 0xff80000080807808 */ /* 0x000fe40003000000 */
[----:B------:R-:W-:Y:S02]  /*7450*/  ISETP.GT.AND P4, PT, R9, 0x18, PT ;  /* 0x000000180900780c */ /* 0x000fe40003f84270 */
[----:B------:R-:W-:Y:S02]  /*7460*/  FSEL R129, R129, -INF , P5 ;  /* 0xff80000081817808 */ /* 0x000fe40002800000 */
[----:B0-----:R-:W-:-:S02]  /*7470*/  FMNMX.FTZ R11, R10, R5, !PT ;  /* 0x000000050a0b7209 */ /* 0x001fc40007810000 */
[----:B------:R-:W-:Y:S02]  /*7480*/  ISETP.GT.AND P6, PT, R9, 0x19, PT ;  /* 0x000000190900780c */ /* 0x000fe40003fc4270 */
[----:B------:R-:W-:Y:S01]  /*7490*/  FSEL R132, R132, -INF , P4 ;  /* 0xff80000084847808 */ /* 0x000fe20002000000 */
[----:B------:R-:W0:Y:S01]  /*74a0*/  SHFL.BFLY PT, R12, R11, 0x1, 0x1f ;  /* 0x0c201f000b0c7f89 */ /* 0x000e2200000e0000 */
[----:B------:R-:W-:Y:S02]  /*74b0*/  FSEL R133, R133, -INF , P6 ;  /* 0xff80000085857808 */ /* 0x000fe40003000000 */
[C---:B------:R-:W-:Y:S02]  /*74c0*/  ISETP.GT.AND P6, PT, R9.reuse, 0x20, PT ;  /* 0x000000200900780c */ /* 0x040fe40003fc4270 */
[C---:B------:R-:W-:Y:S02]  /*74d0*/  ISETP.GT.AND P5, PT, R9.reuse, 0x21, PT ;  /* 0x000000210900780c */ /* 0x040fe40003fa4270 */
[----:B------:R-:W-:-:S02]  /*74e0*/  ISETP.GT.AND P4, PT, R9, 0x28, PT ;  /* 0x000000280900780c */ /* 0x000fc40003f84270 */
[----:B------:R-:W-:Y:S02]  /*74f0*/  FSEL R121, R121, -INF , P5 ;  /* 0xff80000079797808 */ /* 0x000fe40002800000 */
[----:B------:R-:W-:Y:S02]  /*7500*/  FSEL R124, R124, -INF , P4 ;  /* 0xff8000007c7c7808 */ /* 0x000fe40002000000 */
[C---:B------:R-:W-:Y:S02]  /*7510*/  ISETP.GT.AND P5, PT, R9.reuse, 0x31, PT ;  /* 0x000000310900780c */ /* 0x040fe40003fa4270 */
[----:B------:R-:W-:Y:S02]  /*7520*/  ISETP.GT.AND P4, PT, R9, 0x38, PT ;  /* 0x000000380900780c */ /* 0x000fe40003f84270 */
[----:B------:R-:W-:Y:S02]  /*7530*/  R2UR UR14, R8 ;  /* 0x00000000080e72ca */ /* 0x000fe400000e0000 */
[----:B------:R-:W-:-:S02]  /*7540*/  FSEL R116, R116, -INF , P4 ;  /* 0xff80000074747808 */ /* 0x000fc40002000000 */
[----:B------:R-:W-:Y:S02]  /*7550*/  ISETP.GT.AND P4, PT, R9, 0x48, PT ;  /* 0x000000480900780c */ /* 0x000fe40003f84270 */
[----:B0-----:R-:W-:Y:S02]  /*7560*/  FMNMX.FTZ R5, R11, R12, !PT ;  /* 0x0000000c0b057209 */ /* 0x001fe40007810000 */
[----:B------:R-:W-:Y:S01]  /*7570*/  FSEL R108, R108, -INF , P4 ;  /* 0xff8000006c6c7808 */ /* 0x000fe20002000000 */
[----:B------:R-:W-:Y:S02]  /*7580*/  WARPGROUP.DEPBAR.LE gsb0, 0x0 ;  /* 0x00008000000079c5 */ /* 0x000fe40000010000 */
[----:B------:R-:W-:Y:S01]  /*7590*/  WARPGROUP.ARRIVE ;  /* 0x00000000000079c5 */ /* 0x000fe20000000000 */
[C---:B------:R-:W-:Y:S01]  /*75a0*/  FMUL.FTZ R10, R5.reuse, UR4 ;  /* 0x00000004050a7c20 */ /* 0x040fe20008410000 */
[----:B------:R-:W-:Y:S01]  /*75b0*/  FSETP.NEU.FTZ.AND P3, PT, R5, -INF , PT ;  /* 0xff8000000500780b */ /* 0x000fe20003f7d000 */
[----:B------:R-:W-:Y:S01]  /*75c0*/  UISETP.GT.AND UP1, UPT, UR7, UR14, UPT ;  /* 0x0000000e0700728c */ /* 0x000fe2000bf24270 */
[----:B------:R-:W-:-:S02]  /*75d0*/  ISETP.GT.AND P4, PT, R9, 0x58, PT ;  /* 0x000000580900780c */ /* 0x000fc40003f84270 */
[----:B------:R-:W-:Y:S01]  /*75e0*/  HGMMA.64x96x16.F32.BF16 R24, gdesc[UR32].tnspB, R24, gsb0 ;  /* 0x41600000201879f0 */ /* 0x000fe20008001818 */
[----:B------:R-:W-:Y:S01]  /*75f0*/  UIADD3 UR32, UR10, 0x600, URZ ;  /* 0x000006000a207890 */ /* 0x000fe2000fffe03f */
[----:B------:R-:W-:Y:S01]  /*7600*/  FSEL R10, R10, RZ, P3 ;  /* 0x000000ff0a0a7208 */ /* 0x000fe20001800000 */
[----:B------:R-:W-:Y:S01]  /*7610*/  UIADD3 UR34, UR11, 0x100, URZ ;  /* 0x000001000b227890 */ /* 0x000fe2000fffe03f */
[----:B------:R-:W-:Y:S01]  /*7620*/  FSEL R100, R100, -INF , P4 ;  /* 0xff80000064647808 */ /* 0x000fe20002000000 */
[----:B------:R-:W-:Y:S01]  /*7630*/  UMOV UR33, 0xc0000010 ;  /* 0xc000001000217882 */ /* 0x000fe20000000000 */
[----:B------:R-:W-:Y:S01]  /*7640*/  UMOV UR35, 0x80000020 ;  /* 0x8000002000237882 */ /* 0x000fe20000000000 */
        /* <DEDUP_REMOVED lines=10> */
[----:B------:R-:W-:Y:S01]  /*76f0*/  MUFU.EX2 R120, R135 ;  /* 0x0000008700787308 */ /* 0x000fe20000000800 */
[----:B------:R-:W-:Y:S01]  /*7700*/  FSEL R125, R125, -INF , P6 ;  /* 0xff8000007d7d7808 */ /* 0x000fe20003000000 */
[--C-:B------:R-:W-:Y:S01]  /*7710*/  FFMA.FTZ R138, R138, UR4, -R10.reuse ;  /* 0x000000048a8a7c23 */ /* 0x100fe2000801080a */
[----:B------:R-:W-:Y:S01]  /*7720*/  FMNMX.FTZ R0, R128, R131, !PT ;  /* 0x0000008380007209 */ /* 0x000fe20007810000 */
[--C-:B------:R-:W-:Y:S01]  /*7730*/  FFMA.FTZ R14, R143, UR4, -R10.reuse ;  /* 0x000000048f0e7c23 */ /* 0x100fe2000801080a */
[----:B------:R-:W-:Y:S01]  /*7740*/  ISETP.GT.AND P6, PT, R9, 0x30, PT ;  /* 0x000000300900780c */ /* 0x000fe20003fc4270 */
[----:B------:R-:W0:Y:S01]  /*7750*/  S2R R143, SR_TID.X ;  /* 0x00000000008f7919 */ /* 0x000e220000002100 */
[----:B------:R-:W-:Y:S01]  /*7760*/  FMNMX.FTZ R131, R129, R0, !PT ;  /* 0x0000000081837209 */ /* 0x000fe20007810000 */
[----:B------:R1:W-:Y:S01]  /*7770*/  MUFU.EX2 R11, R138 ;  /* 0x0000008a000b7308 */ /* 0x0003e20000000800 */
[----:B------:R-:W-:Y:S01]  /*7780*/  FSEL R112, R112, -INF , P6 ;  /* 0xff80000070707808 */ /* 0x000fe20003000000 */
[--C-:B------:R-:W-:Y:S01]  /*7790*/  FFMA.FTZ R12, R139, UR4, -R10.reuse ;  /* 0x000000048b0c7c23 */ /* 0x100fe2000801080a */
[----:B------:R-:W-:Y:S01]  /*77a0*/  FMNMX.FTZ R0, R132, R131, !PT ;  /* 0x0000008384007209 */ /* 0x000fe20007810000 */
[--C-:B------:R-:W-:Y:S01]  /*77b0*/  FFMA.FTZ R13, R142, UR4, -R10.reuse ;  /* 0x000000048e0d7c23 */ /* 0x100fe2000801080a */
[----:B------:R-:W-:Y:S01]  /*77c0*/  FSEL R126, R113, -INF , P5 ;  /* 0xff800000717e7808 */ /* 0x000fe20002800000 */
[--C-:B------:R-:W-:Y:S01]  /*77d0*/  FFMA.FTZ R122, R122, UR4, -R10.reuse ;  /* 0x000000047a7a7c23 */ /* 0x100fe2000801080a */
[----:B------:R-:W-:Y:S01]  /*77e0*/  FMNMX.FTZ R131, R133, R0, !PT ;  /* 0x0000000085837209 */ /* 0x000fe20007810000 */
[----:B------:R2:W-:Y:S01]  /*77f0*/  MUFU.EX2 R113, R134 ;  /* 0x0000008600717308 */ /* 0x0005e20000000800 */
[----:B------:R-:W-:Y:S01]  /*7800*/  ISETP.GT.AND P6, PT, R9, 0x39, PT ;  /* 0x000000390900780c */ /* 0x000fe20003fc4270 */
[--C-:B-1----:R-:W-:Y:S01]  /*7810*/  FFMA.FTZ R138, R106, UR4, -R10.reuse ;  /* 0x000000046a8a7c23 */ /* 0x102fe2000801080a */
[----:B------:R-:W-:Y:S01]  /*7820*/  FMNMX.FTZ R0, R130, R131, !PT ;  /* 0x0000008382007209 */ /* 0x000fe20007810000 */
[--C-:B------:R-:W-:Y:S01]  /*7830*/  FFMA.FTZ R123, R123, UR4, -R10.reuse ;  /* 0x000000047b7b7c23 */ /* 0x100fe2000801080a */
[----:B------:R-:W-:Y:S01]  /*7840*/  FSEL R117, R117, -INF , P6 ;  /* 0xff80000075757808 */ /* 0x000fe20003000000 */
[--C-:B------:R-:W-:Y:S01]  /*7850*/  FFMA.FTZ R127, R127, UR4, -R10.reuse ;  /* 0x000000047f7f7c23 */ /* 0x100fe2000801080a */
[----:B------:R-:W-:Y:S01]  /*7860*/  FMNMX.FTZ R131, R121, R0, !PT ;  /* 0x0000000079837209 */ /* 0x000fe20007810000 */
[--C-:B------:R-:W-:Y:S01]  /*7870*/  FFMA.FTZ R82, R82, UR4, -R10.reuse ;  /* 0x0000000452527c23 */ /* 0x100fe2000801080a */
[----:B------:R-:W-:Y:S01]  /*7880*/  ISETP.GT.AND P6, PT, R9, 0x40, PT ;  /* 0x000000400900780c */ /* 0x000fe20003fc4270 */
[--C-:B--2---:R-:W-:Y:S01]  /*7890*/  FFMA.FTZ R134, R114, UR4, -R10.reuse ;  /* 0x0000000472867c23 */ /* 0x104fe2000801080a */
[----:B------:R-:W-:Y:S01]  /*78a0*/  FMNMX.FTZ R0, R124, R131, !PT ;  /* 0x000000837c007209 */ /* 0x000fe20007810000 */
[--C-:B------:R-:W-:Y:S01]  /*78b0*/  FFMA.FTZ R83, R83, UR4, -R10.reuse ;  /* 0x0000000453537c23 */ /* 0x100fe2000801080a */
[----:B------:R-:W-:Y:S01]  /*78c0*/  ISETP.GT.AND P5, PT, R9, 0x41, PT ;  /* 0x000000410900780c */ /* 0x000fe20003fa4270 */
[--C-:B------:R-:W-:Y:S01]  /*78d0*/  FFMA.FTZ R86, R86, UR4, -R10.reuse ;  /* 0x0000000456567c23 */ /* 0x100fe2000801080a */
[----:B------:R-:W-:Y:S01]  /*78e0*/  FMNMX.FTZ R131, R125, R0, !PT ;  /* 0x000000007d837209 */ /* 0x000fe20007810000 */
[--C-:B------:R-:W-:Y:S01]  /*78f0*/  FFMA.FTZ R87, R87, UR4, -R10.reuse ;  /* 0x0000000457577c23 */ /* 0x100fe2000801080a */
[----:B------:R-:W-:Y:S01]  /*7900*/  FSEL R104, R104, -INF , P6 ;  /* 0xff80000068687808 */ /* 0x000fe20003000000 */
[----:B------:R-:W-:Y:S01]  /*7910*/  FFMA.FTZ R78, R78, UR4, -R10 ;  /* 0x000000044e4e7c23 */ /* 0x000fe2000801080a */
        /* <DEDUP_REMOVED lines=8> */
[----:B------:R-:W-:Y:S01]  /*79a0*/  FFMA.FTZ R109, R115, UR4, -R10 ;  /* 0x00000004736d7c23 */ /* 0x000fe2000801080a */
[----:B------:R-:W-:Y:S02]  /*79b0*/  FMNMX.FTZ R135, R117, R0, !PT ;  /* 0x0000000075877209 */ /* 0x000fe40007810000 */
[----:B------:R-:W-:-:S02]  /*79c0*/  ISETP.GT.AND P6, PT, R9, 0x50, PT ;  /* 0x000000500900780c */ /* 0x000fc40003fc4270 */
[----:B------:R-:W-:Y:S01]  /*79d0*/  FMNMX.FTZ R135, R104, R135, !PT ;  /* 0x0000008768877209 */ /* 0x000fe20007810000 */
[----:B------:R-:W-:Y:S01]  /*79e0*/  MUFU.EX2 R13, R13 ;  /* 0x0000000d000d7308 */ /* 0x000fe20000000800 */
[----:B------:R-:W-:Y:S02]  /*79f0*/  ISETP.GT.AND P5, PT, R9, 0x51, PT ;  /* 0x000000510900780c */ /* 0x000fe40003fa4270 */
[----:B------:R-:W-:Y:S02]  /*7a00*/  FMNMX.FTZ R135, R114, R135, !PT ;  /* 0x0000008772877209 */ /* 0x000fe40007810000 */
[----:B------:R-:W-:Y:S01]  /*7a10*/  FSEL R115, R96, -INF , P6 ;  /* 0xff80000060737808 */ /* 0x000fe20003000000 */
[--C-:B------:R-:W-:Y:S01]  /*7a20*/  FFMA.FTZ R96, R118, UR4, -R10.reuse ;  /* 0x0000000476607c23 */ /* 0x100fe2000801080a */
[----:B------:R-:W-:Y:S01]  /*7a30*/  FMNMX.FTZ R0, R108, R135, !PT ;  /* 0x000000876c007209 */ /* 0x000fe20007810000 */
[----:B------:R-:W-:Y:S01]  /*7a40*/  MUFU.EX2 R14, R14 ;  /* 0x0000000e000e7308 */ /* 0x000fe20000000800 */
[----:B------:R-:W-:Y:S01]  /*7a50*/  FSEL R118, R97, -INF , P5 ;  /* 0xff80000061767808 */ /* 0x000fe20002800000 */
[----:B------:R-:W-:Y:S01]  /*7a60*/  FFMA.FTZ R97, R119, UR4, -R10 ;  /* 0x0000000477617c23 */ /* 0x000fe2000801080a */
[----:B------:R-:W-:-:S02]  /*7a70*/  FMNMX.FTZ R0, R131, R0, !PT ;  /* 0x0000000083007209 */ /* 0x000fc40007810000 */
[----:B------:R-:W-:Y:S02]  /*7a80*/  ISETP.GT.AND P6, PT, R9, 0x59, PT ;  /* 0x000000590900780c */ /* 0x000fe40003fc4270 */
[----:B------:R-:W-:Y:S01]  /*7a90*/  FMNMX.FTZ R119, R115, R0, !PT ;  /* 0x0000000073777209 */ /* 0x000fe20007810000 */
[----:B------:R-:W-:Y:S01]  /*7aa0*/  MUFU.EX2 R15, R15 ;  /* 0x0000000f000f7308 */ /* 0x000fe20000000800 */
[----:B------:R-:W-:Y:S02]  /*7ab0*/  ISETP.GT.AND P5, PT, R9, 0x61, PT ;  /* 0x000000610900780c */ /* 0x000fe40003fa4270 */
[----:B------:R-:W-:Y:S02]  /*7ac0*/  FMNMX.FTZ R135, R118, R119, !PT ;  /* 0x0000007776877209 */ /* 0x000fe40007810000 */
[----:B------:R-:W-:Y:S02]  /*7ad0*/  FSEL R101, R101, -INF , P6 ;  /* 0xff80000065657808 */ /* 0x000fe40003000000 */
[----:B------:R-:W-:Y:S01]  /*7ae0*/  ISETP.GT.AND P6, PT, R9, 0x60, PT ;  /* 0x000000600900780c */ /* 0x000fe20003fc4270 */
[----:B------:R-:W-:Y:S01]  /*7af0*/  MUFU.EX2 R20, R20 ;  /* 0x0000001400147308 */ /* 0x000fe20000000800 */
[----:B------:R-:W-:-:S02]  /*7b00*/  FMNMX.FTZ R0, R100, R135, !PT ;  /* 0x0000008764007209 */ /* 0x000fc40007810000 */
[----:B------:R-:W-:Y:S01]  /*7b10*/  FSEL R119, R89, -INF , P5 ;  /* 0xff80000059777808 */ /* 0x000fe20002800000 */
[----:B------:R-:W-:Y:S01]  /*7b20*/  FFMA.FTZ R89, R107, UR4, -R10 ;  /* 0x000000046b597c23 */ /* 0x000fe2000801080a */
[----:B------:R-:W-:Y:S02]  /*7b30*/  FSEL R106, R88, -INF , P6 ;  /* 0xff800000586a7808 */ /* 0x000fe40003000000 */
[----:B------:R-:W-:Y:S01]  /*7b40*/  FMNMX.FTZ R107, R101, R0, !PT ;  /* 0x00000000656b7209 */ /* 0x000fe20007810000 */
[----:B------:R2:W-:Y:S01]  /*7b50*/  MUFU.EX2 R88, R138 ;  /* 0x0000008a00587308 */ /* 0x0005e20000000800 */
[----:B------:R-:W-:Y:S02]  /*7b60*/  WARPGROUP.DEPBAR.LE gsb0, 0x0 ;  /* 0x00008000000079c5 */ /* 0x000fe40000010000 */
[----:B------:R-:W-:Y:S01]  /*7b70*/  WARPGROUP.ARRIVE ;  /* 0x00000000000079c5 */ /* 0x000fe20000000000 */
[----:B------:R-:W-:Y:S02]  /*7b80*/  ISETP.GT.AND P4, PT, R9, 0x68, PT ;  /* 0x000000680900780c */ /* 0x000fe40003f84270 */
[----:B------:R-:W-:-:S02]  /*7b90*/  FMNMX.FTZ R0, R106, R107, !PT ;  /* 0x0000006b6a007209 */ /* 0x000fc40007810000 */
[----:B------:R-:W-:Y:S01]  /*7ba0*/  ISETP.GT.AND P6, PT, R9, 0x69, PT ;  /* 0x000000690900780c */ /* 0x000fe20003fc4270 */
[----:B------:R-:W-:Y:S01]  /*7bb0*/  HGMMA.64x96x16.F32.BF16 R24, gdesc[UR32].tnspB, R24, gsb0 ;  /* 0x41600000201879f0 */ /* 0x000fe20008001818 */
[----:B------:R-:W-:Y:S01]  /*7bc0*/  UIADD3 UR32, UR10, 0x780, URZ ;  /* 0x000007800a207890 */ /* 0x000fe2000fffe03f */
[----:B-1----:R-:W-:Y:S01]  /*7bd0*/  FSEL R134, R92, -INF , P4 ;  /* 0xff8000005c867808 */ /* 0x002fe20002000000 */
[----:B------:R-:W-:Y:S01]  /*7be0*/  UIADD3 UR34, UR11, 0x140, URZ ;  /* 0x000001400b227890 */ /* 0x000fe2000fffe03f */
[----:B------:R-:W-:Y:S01]  /*7bf0*/  FMNMX.FTZ R135, R119, R0, !PT ;  /* 0x0000000077877209 */ /* 0x000fe20007810000 */
[----:B------:R-:W-:Y:S01]  /*7c00*/  UMOV UR33, 0xc0000010 ;  /* 0xc000001000217882 */ /* 0x000fe20000000000 */
[----:B------:R-:W-:Y:S01]  /*7c10*/  UMOV UR35, 0x80000020 ;  /* 0x8000002000237882 */ /* 0x000fe20000000000 */
        /* <DEDUP_REMOVED lines=16> */
[----:B------:R-:W-:Y:S01]  /*7d20*/  FSEL R111, R84, -INF , P4 ;  /* 0xff800000546f7808 */ /* 0x000fe20002000000 */
[----:B------:R-:W-:Y:S01]  /*7d30*/  FFMA.FTZ R84, R99, UR4, -R10 ;  /* 0x0000000463547c23 */ /* 0x000fe2000801080a */
[----:B------:R-:W-:Y:S02]  /*7d40*/  FMNMX.FTZ R0, R110, R135, !PT ;  /* 0x000000876e007209 */ /* 0x000fe40007810000 */
[----:B------:R-:W-:Y:S02]  /*7d50*/  FSEL R98, R85, -INF , P6 ;  /* 0xff80000055627808 */ /* 0x000fe40003000000 */
[----:B------:R-:W-:Y:S01]  /*7d60*/  ISETP.GT.AND P6, PT, R9, 0x80, PT ;  /* 0x000000800900780c */ /* 0x000fe20003fc4270 */
[----:B------:R-:W-:Y:S01]  /*7d70*/  MUFU.EX2 R127, R127 ;  /* 0x0000007f007f7308 */ /* 0x000fe20000000800 */
[----:B------:R-:W-:-:S02]  /*7d80*/  FMNMX.FTZ R85, R111, R0, !PT ;  /* 0x000000006f557209 */ /* 0x000fc40007810000 */
        /* <DEDUP_REMOVED lines=8> */
[----:B------:R-:W-:Y:S01]  /*7e10*/  FFMA.FTZ R95, R75, UR4, -R10 ;  /* 0x000000044b5f7c23 */ /* 0x000fe2000801080a */
[----:B------:R-:W-:Y:S01]  /*7e20*/  FMNMX.FTZ R0, R99, R0, !PT ;  /* 0x0000000063007209 */ /* 0x000fe20007810000 */
[----:B------:R-:W-:Y:S01]  /*7e30*/  MUFU.EX2 R109, R109 ;  /* 0x0000006d006d7308 */ /* 0x000fe20000000800 */
[----:B------:R-:W-:-:S02]  /*7e40*/  ISETP.GT.AND P6, PT, R9, 0x89, PT ;  /* 0x000000890900780c */ /* 0x000fc40003fc4270 */
[----:B------:R-:W-:Y:S02]  /*7e50*/  FSEL R102, R76, -INF , P4 ;  /* 0xff8000004c667808 */ /* 0x000fe40002000000 */
[----:B------:R-:W-:Y:S02]  /*7e60*/  FMNMX.FTZ R73, R135, R0, !PT ;  /* 0x0000000087497209 */ /* 0x000fe40007810000 */
[----:B--2---:R-:W-:Y:S01]  /*7e70*/  FSEL R138, R77, -INF , P6 ;  /* 0xff8000004d8a7808 */ /* 0x004fe20003000000 */
[----:B------:R-:W-:Y:S01]  /*7e80*/  MUFU.EX2 R76, R72 ;  /* 0x00000048004c7308 */ /* 0x000fe20000000800 */
[----:B------:R-:W-:Y:S01]  /*7e90*/  FMNMX.FTZ R73, R102, R73, !PT ;  /* 0x0000004966497209 */ /* 0x000fe20007810000 */
[----:B------:R-:W-:Y:S01]  /*7ea0*/  FFMA.FTZ R77, R103, UR4, -R10 ;  /* 0x00000004674d7c23 */ /* 0x000fe2000801080a */
[----:B0-----:R-:W-:Y:S02]  /*7eb0*/  SHF.R.U32.HI R142, RZ, 0x7, R143 ;  /* 0x00000007ff8e7819 */ /* 0x001fe4000001168f */
[----:B------:R-:W-:-:S02]  /*7ec0*/  FMNMX.FTZ R0, R138, R73, !PT ;  /* 0x000000498a007209 */ /* 0x000fc40007810000 */
[----:B------:R-:W-:Y:S01]  /*7ed0*/  ISETP.GE.U32.AND P4, PT, R143, 0x180, PT ;  /* 0x000001808f00780c */ /* 0x000fe20003f86070 */
[----:B------:R0:W-:Y:S02]  /*7ee0*/  MUFU.EX2 R9, R84 ;  /* 0x0000005400097308 */ /* 0x0001e40000000800 */
[----:B------:R-:W1:Y:S06]  /*7ef0*/  SHFL.BFLY PT, R73, R0, 0x2, 0x1f ;  /* 0x0c401f0000497f89 */ /* 0x000e6c00000e0000 */
[----:B------:R-:W-:Y:S01]  /*7f00*/  MUFU.EX2 R96, R96 ;  /* 0x0000006000607308 */ /* 0x000fe20000000800 */
[--C-:B0-----:R-:W-:Y:S01]  /*7f10*/  FFMA.FTZ R84, R90, UR4, -R10.reuse ;  /* 0x000000045a547c23 */ /* 0x101fe2000801080a */
[--C-:B------:R-:W-:Y:S01]  /*7f20*/  FFMA.FTZ R90, R94, UR4, -R10.reuse ;  /* 0x000000045e5a7c23 */ /* 0x100fe2000801080a */
[--C-:B------:R-:W-:Y:S01]  /*7f30*/  FFMA.FTZ R94, R74, UR4, -R10.reuse ;  /* 0x000000044a5e7c23 */ /* 0x100fe2000801080a */
[----:B------:R-:W-:-:S04]  /*7f40*/  FFMA.FTZ R10, R79, UR4, -R10 ;  /* 0x000000044f0a7c23 */ /* 0x000fc8000801080a */
[----:B------:R-:W-:Y:S08]  /*7f50*/  MUFU.EX2 R97, R97 ;  /* 0x0000006100617308 */ /* 0x000ff00000000800 */
[----:B------:R-:W-:Y:S01]  /*7f60*/  MUFU.EX2 R89, R89 ;  /* 0x0000005900597308 */ /* 0x000fe20000000800 */
[----:B-1----:R-:W-:-:S05]  /*7f70*/  FMNMX.FTZ R73, R0, R73, !PT ;  /* 0x0000004900497209 */ /* 0x002fca0007810000 */
[----:B------:R-:W0:Y:S02]  /*7f80*/  SHFL.BFLY PT, R0, R73, 0x1, 0x1f ;  /* 0x0c201f0049007f89 */ /* 0x000e2400000e0000 */
[----:B------:R-:W-:Y:S01]  /*7f90*/  MUFU.EX2 R92, R92 ;  /* 0x0000005c005c7308 */ /* 0x000fe20000000800 */
[----:B------:R-:W-:Y:S02]  /*7fa0*/  WARPGROUP.DEPBAR.LE gsb0, 0x0 ;  /* 0x00008000000079c5 */ /* 0x000fe40000010000 */
[----:B------:R-:W-:-:S05]  /*7fb0*/  WARPGROUP.ARRIVE ;  /* 0x00000000000079c5 */ /* 0x000fca0000000000 */
[----:B------:R-:W-:Y:S01]  /*7fc0*/  MUFU.EX2 R80, R80 ;  /* 0x0000005000507308 */ /* 0x000fe20000000800 */
[----:B------:R-:W-:Y:S01]  /*7fd0*/  HGMMA.64x96x16.F32.BF16 R24, gdesc[UR32].tnspB, R24, gsb0 ;  /* 0x41600000201879f0 */ /* 0x000fe20008001818 */
[----:B------:R-:W-:Y:S02]  /*7fe0*/  UIADD3 UR32, UR10, 0x900, URZ ;  /* 0x000009000a207890 */ /* 0x000fe4000fffe03f */
[----:B------:R-:W-:-:S04]  /*7ff0*/  UIADD3 UR34, UR11, 0x180, URZ ;  /* 0x000001800b227890 */ /* 0x000fc8000fffe03f */
[----:B------:R-:W-:Y:S01]  /*8000*/  MUFU.EX2 R81, R81 ;  /* 0x0000005100517308 */ /* 0x000fe20000000800 */
[----:B------:R-:W-:Y:S01]  /*8010*/  UMOV UR33, 0xc0000010 ;  /* 0xc000001000217882 */ /* 0x000fe20000000000 */
[----:B------:R-:W-:Y:S01]  /*8020*/  UMOV UR35, 0x80000020 ;  /* 0x8000002000237882 */ /* 0x000fe20000000000 */
[----:B0-----:R-:W-:Y:S01]  /*8030*/  FMNMX.FTZ R0, R73, R0, !PT ;  /* 0x0000000049007209 */ /* 0x001fe20007810000 */
[----:B------:R-:W-:-:S04]  /*8040*/  VIADD R73, R142, 0x9 ;  /* 0x000000098e497836 */ /* 0x000fc80000000000 */
[----:B------:R-:W-:Y:S01]  /*8050*/  MUFU.EX2 R77, R77 ;  /* 0x0000004d004d7308 */ /* 0x000fe20000000800 */
[C---:B------:R-:W-:Y:S01]  /*8060*/  FSETP.NEU.FTZ.AND P5, PT, R0.reuse, -INF , PT ;  /* 0xff8000000000780b */ /* 0x040fe20003fbd000 */
[C---:B------:R-:W-:Y:S01]  /*8070*/  FMUL.FTZ R72, R0.reuse, UR4 ;  /* 0x0000000400487c20 */ /* 0x040fe20008410000 */
[----:B------:R-:W-:Y:S02]  /*8080*/  SEL R73, R73, 0x9, !P4 ;  /* 0x0000000949497807 */ /* 0x000fe40006000000 */
[----:B------:R-:W-:Y:S02]  /*8090*/  FSEL R75, R0, RZ, P5 ;  /* 0x000000ff004b7208 */ /* 0x000fe40002800000 */
[----:B------:R-:W-:Y:S01]  /*80a0*/  FSEL R79, R72, RZ, P5 ;  /* 0x000000ff484f7208 */ /* 0x000fe20002800000 */
[----:B------:R-:W-:Y:S02]  /*80b0*/  MUFU.EX2 R84, R84 ;  /* 0x0000005400547308 */ /* 0x000fe40000000800 */
[----:B------:R-:W-:-:S02]  /*80c0*/  FADD.FTZ R75, -R75, R6 ;  /* 0x000000064b4b7221 */ /* 0x000fc40000010100 */
[--C-:B------:R-:W-:Y:S01]  /*80d0*/  FFMA.FTZ R103, R140, UR4, -R79.reuse ;  /* 0x000000048c677c23 */ /* 0x100fe2000801084f */
[--C-:B------:R-:W-:Y:S01]  /*80e0*/  FFMA.FTZ R140, R121, UR4, -R79.reuse ;  /* 0x00000004798c7c23 */ /* 0x100fe2000801084f */
[--C-:B------:R-:W-:Y:S01]  /*80f0*/  FFMA.FTZ R121, R112, UR4, -R79.reuse ;  /* 0x0000000470797c23 */ /* 0x100fe2000801084f */
[--C-:B------:R-:W-:Y:S01]  /*8100*/  FFMA.FTZ R112, R104, UR4, -R79.reuse ;  /* 0x0000000468707c23 */ /* 0x100fe2000801084f */
[----:B------:R-:W-:Y:S01]  /*8110*/  FSEL R104, R5, RZ, P3 ;  /* 0x000000ff05687208 */ /* 0x000fe20001800000 */
[--C-:B------:R-:W-:Y:S01]  /*8120*/  FFMA.FTZ R72, R136, UR4, -R79.reuse ;  /* 0x0000000488487c23 */ /* 0x100fe2000801084f */
[----:B------:R-:W-:Y:S01]  /*8130*/  FMUL.FTZ R75, R75, UR4 ;  /* 0x000000044b4b7c20 */ /* 0x000fe20008410000 */
[--C-:B------:R-:W-:Y:S01]  /*8140*/  FFMA.FTZ R74, R137, UR4, -R79.reuse ;  /* 0x00000004894a7c23 */ /* 0x100fe2000801084f */
[----:B------:R-:W-:Y:S01]  /*8150*/  FFMA.FTZ R136, R141, UR4, -R79 ;  /* 0x000000048d887c23 */ /* 0x000fe2000801084f */
[----:B------:R-:W-:Y:S01]  /*8160*/  FADD.FTZ R7, -R104, R7 ;  /* 0x0000000768077221 */ /* 0x000fe20000010100 */
[----:B------:R-:W-:Y:S01]  /*8170*/  IMAD.U32 R104, RZ, RZ, UR36 ;  /* 0x00000024ff687e24 */ /* 0x000fe2000f8e00ff */
[----:B------:R-:W-:Y:S01]  /*8180*/  MUFU.EX2 R72, R72 ;  /* 0x0000004800487308 */ /* 0x000fe20000000800 */
[--C-:B------:R-:W-:Y:S01]  /*8190*/  FFMA.FTZ R137, R128, UR4, -R79.reuse ;  /* 0x0000000480897c23 */ /* 0x100fe2000801084f */
[----:B------:R-:W-:Y:S01]  /*81a0*/  FMUL.FTZ R6, R7, UR4 ;  /* 0x0000000407067c20 */ /* 0x000fe20008410000 */
[--C-:B------:R-:W-:Y:S01]  /*81b0*/  FFMA.FTZ R141, R129, UR4, -R79.reuse ;  /* 0x00000004818d7c23 */ /* 0x100fe2000801084f */
[----:B------:R-:W-:Y:S01]  /*81c0*/  @!P1 LEA R104, R104, UR37, 0x3 ;  /* 0x0000002568689c11 */ /* 0x000fe2000f8e18ff */
[--C-:B------:R-:W-:Y:S01]  /*81d0*/  FFMA.FTZ R132, R132, UR4, -R79.reuse ;  /* 0x0000000484847c23 */ /* 0x100fe2000801084f */
[--C-:B------:R-:W-:Y:S01]  /*81e0*/  FFMA.FTZ R128, R124, UR4, -R79.reuse ;  /* 0x000000047c807c23 */ /* 0x100fe2000801084f */
[----:B------:R-:W-:Y:S01]  /*81f0*/  FFMA.FTZ R133, R133, UR4, -R79 ;  /* 0x0000000485857c23 */ /* 0x000fe2000801084f */
[----:B------:R-:W-:Y:S01]  /*8200*/  MUFU.EX2 R6, R6 ;  /* 0x0000000600067308 */ /* 0x000fe20000000800 */
[----:B------:R-:W-:-:S02]  /*8210*/  @!P1 VIADD R7, R104, 0x31c40 ;  /* 0x00031c4068079836 */ /* 0x000fc40000000000 */
[--C-:B------:R-:W-:Y:S01]  /*8220*/  FFMA.FTZ R139, R125, UR4, -R79.reuse ;  /* 0x000000047d8b7c23 */ /* 0x100fe2000801084f */
[--C-:B------:R-:W-:Y:S01]  /*8230*/  FFMA.FTZ R129, R130, UR4, -R79.reuse ;  /* 0x0000000482817c23 */ /* 0x100fe2000801084f */
[--C-:B------:R-:W-:Y:S01]  /*8240*/  FFMA.FTZ R115, R115, UR4, -R79.reuse ;  /* 0x0000000473737c23 */ /* 0x100fe2000801084f */
[----:B------:R-:W-:Y:S01]  /*8250*/  FFMA.FTZ R130, R126, UR4, -R79 ;  /* 0x000000047e827c23 */ /* 0x000fe2000801084f */
[----:B------:R-:W-:Y:S01]  /*8260*/  @!P1 PRMT R7, RZ, 0x654, R7 ;  /* 0x00000654ff079816 */ /* 0x000fe20000000007 */
        /* <DEDUP_REMOVED lines=14> */
[----:B------:R-:W-:-:S03]  /*8350*/  PLOP3.LUT P3, PT, PT, PT, UP1, 0x80, 0x0 ;  /* 0x000000000000781c */ /* 0x000fc60003f6f018 */
        /* <DEDUP_REMOVED lines=15> */
[----:B------:R-:W0:Y:S08]  /*8450*/  MUFU.EX2 R139, R139 ;  /* 0x0000008b008b7308 */ /* 0x000e300000000800 */
[----:B------:R-:W-:Y:S08]  /*8460*/  MUFU.EX2 R121, R121 ;  /* 0x0000007900797308 */ /* 0x000ff00000000800 */
[----:B------:R-:W-:Y:S01]  /*8470*/  MUFU.EX2 R130, R130 ;  /* 0x0000008200827308 */ /* 0x000fe20000000800 */
[----:B0-----:R-:W-:-:S07]  /*8480*/  F2FP.BF16.F32.PACK_AB R126, R139, R128 ;  /* 0x000000808b7e723e */ /* 0x001fce00000010ff */
        /* <DEDUP_REMOVED lines=16> */
[----:B------:R-:W-:-:S05]  /*8590*/  UIADD3 UR10, UR7, -0x1, URZ ;  /* 0xffffffff070a7890 */ /* 0x000fca000fffe03f */
[----:B------:R-:W-:Y:S02]  /*85a0*/  MUFU.EX2 R82, R82 ;  /* 0x0000005200527308 */ /* 0x000fe40000000800 */
[----:B------:R-:W-:-:S06]  /*85b0*/  UMOV UR7, UR10 ;  /* 0x0000000a00077c82 */ /* 0x000fcc0008000000 */
        /* <DEDUP_REMOVED lines=13> */
[----:B------:R-:W-:Y:S03]  /*8690*/  HGMMA.64x96x16.F32.BF16 R24, gdesc[UR32].tnspB, R24, gsb0 ;  /* 0x41600000201879f0 */ /* 0x000fe60008001818 */
[----:B------:R-:W-:Y:S02]  /*86a0*/  WARPGROUP.DEPBAR.LE gsb0, 0x0 ;  /* 0x00008000000079c5 */ /* 0x000fe40000010000 */
[----:B------:R0:W-:Y:S06]  /*86b0*/  BAR.ARV R73, 0x100 ;  /* 0x000400490000751d */ /* 0x0001ec0000002000 */
[----:B------:R1:W-:Y:S01]  /*86c0*/  @!P1 SYNCS.ARRIVE.TRANS64.RED.A1T0 RZ, [R7+URZ], RZ ;  /* 0x000000ff07ff99a7 */ /* 0x0003e2000810043f */
[-C--:B------:R-:W-:Y:S01]  /*86d0*/  FMUL.FTZ R26, R26, R6.reuse ;  /* 0x000000061a1a7220 */ /* 0x080fe20000410000 */
[----:B0-----:R-:W-:Y:S01]  /*86e0*/  IMAD.U32 R73, RZ, RZ, UR6 ;  /* 0x00000006ff497e24 */ /* 0x001fe2000f8e00ff */
[----:B------:R-:W-:Y:S01]  /*86f0*/  UMOV UR6, UR36 ;  /* 0x0000002400067c82 */ /* 0x000fe20008000000 */
[-C--:B------:R-:W-:Y:S01]  /*8700*/  FMUL.FTZ R27, R27, R6.reuse ;  /* 0x000000061b1b7220 */ /* 0x080fe20000410000 */
[-C--:B------:R-:W-:Y:S01]  /*8710*/  FMUL.FTZ R30, R30, R6.reuse ;  /* 0x000000061e1e7220 */ /* 0x080fe20000410000 */
[-C--:B------:R-:W-:Y:S01]  /*8720*/  FMUL.FTZ R31, R31, R6.reuse ;  /* 0x000000061f1f7220 */ /* 0x080fe20000410000 */
[----:B------:R-:W-:Y:S01]  /*8730*/  @!P1 LEA R73, R73, UR37, 0x3 ;  /* 0x0000002549499c11 */ /* 0x000fe2000f8e18ff */
[----:B-1----:R0:W1:Y:S01]  /*8740*/  MUFU.EX2 R7, R75 ;  /* 0x0000004b00077308 */ /* 0x0020620000000800 */
        /* <DEDUP_REMOVED lines=9> */
[----:B0-----:R-:W-:Y:S01]  /*87e0*/  FFMA.FTZ R75, R6, R3, R11 ;  /* 0x00000003064b7223 */ /* 0x001fe2000001000b */
[-C--:B------:R-:W-:Y:S01]  /*87f0*/  FMUL.FTZ R47, R47, R6.reuse ;  /* 0x000000062f2f7220 */ /* 0x080fe20000410000 */
[----:B------:R0:W2:Y:S01]  /*8800*/  MUFU.EX2 R3, R115 ;  /* 0x0000007300037308 */ /* 0x0000a20000000800 */
[----:B------:R3:W-:Y:S01]  /*8810*/  @!P1 SYNCS.ARRIVE.TRANS64.RED.A1T0 RZ, [R73+URZ], RZ ;  /* 0x000000ff49ff99a7 */ /* 0x0007e2000810043f */
[----:B------:R-:W-:Y:S01]  /*8820*/  FADD.FTZ R124, R12, R75 ;  /* 0x0000004b0c7c7221 */ /* 0x000fe20000010000 */
[-C--:B------:R-:W-:Y:S01]  /*8830*/  FMUL.FTZ R50, R50, R6.reuse ;  /* 0x0000000632327220 */ /* 0x080fe20000410000 */
[----:B------:R-:W-:Y:S01]  /*8840*/  FMUL.FTZ R51, R51, R6 ;  /* 0x0000000633337220 */ /* 0x000fe20000410000 */
[----:B-1----:R-:W-:Y:S01]  /*8850*/  FMUL.FTZ R24, R24, R7 ;  /* 0x0000000718187220 */ /* 0x002fe20000410000 */
[----:B------:R-:W-:Y:S01]  /*8860*/  FADD.FTZ R75, R13, R124 ;  /* 0x0000007c0d4b7221 */ /* 0x000fe20000010000 */
[----:B------:R-:W-:Y:S01]  /*8870*/  F2FP.BF16.F32.PACK_AB R124, R140, R129 ;  /* 0x000000818c7c723e */ /* 0x000fe200000010ff */
[-C--:B------:R-:W-:Y:S01]  /*8880*/  FMUL.FTZ R25, R25, R7.reuse ;  /* 0x0000000719197220 */ /* 0x080fe20000410000 */
[----:B---3--:R-:W-:Y:S01]  /*8890*/  FFMA.FTZ R73, R7, R4, R72 ;  /* 0x0000000407497223 */ /* 0x008fe20000010048 */
[----:B------:R-:W-:Y:S01]  /*88a0*/  F2FP.BF16.F32.PACK_AB R72, R74, R72 ;  /* 0x000000484a48723e */ /* 0x000fe200000010ff */
[----:B------:R-:W-:Y:S01]  /*88b0*/  FFMA.FTZ R4, R118, UR4, -R79 ;  /* 0x0000000476047c23 */ /* 0x000fe2000801084f */
[----:B------:R-:W-:Y:S01]  /*88c0*/  FMUL.FTZ R28, R28, R7 ;  /* 0x000000071c1c7220 */ /* 0x000fe20000410000 */
[----:B------:R-:W-:Y:S01]  /*88d0*/  FADD.FTZ R104, R74, R73 ;  /* 0x000000494a687221 */ /* 0x000fe20000010000 */
[----:B------:R-:W-:Y:S01]  /*88e0*/  F2FP.BF16.F32.PACK_AB R73, R12, R11 ;  /* 0x0000000b0c49723e */ /* 0x000fe200000010ff */
[C---:B------:R-:W-:Y:S01]  /*88f0*/  FADD.FTZ R12, R14.reuse, R75 ;  /* 0x0000004b0e0c7221 */ /* 0x040fe20000010000 */
[----:B------:R-:W-:Y:S01]  /*8900*/  F2FP.BF16.F32.PACK_AB R75, R14, R13 ;  /* 0x0000000d0e4b723e */ /* 0x000fe200000010ff */
[----:B------:R-:W-:Y:S01]  /*8910*/  FADD.FTZ R125, R103, R104 ;  /* 0x00000068677d7221 */ /* 0x000fe20000010000 */
[----:B------:R-:W-:Y:S01]  /*8920*/  F2FP.BF16.F32.PACK_AB R74, R136, R103 ;  /* 0x00000067884a723e */ /* 0x000fe200000010ff */
[----:B------:R-:W-:Y:S01]  /*8930*/  FADD.FTZ R103, R15, R12 ;  /* 0x0000000c0f677221 */ /* 0x000fe20000010000 */
[----:B------:R-:W-:Y:S01]  /*8940*/  FFMA.FTZ R11, R100, UR4, -R79 ;  /* 0x00000004640b7c23 */ /* 0x000fe2000801084f */
[----:B------:R-:W-:Y:S01]  /*8950*/  FADD.FTZ R14, R136, R125 ;  /* 0x0000007d880e7221 */ /* 0x000fe20000010000 */
[----:B------:R-:W-:Y:S01]  /*8960*/  FFMA.FTZ R100, R106, UR4, -R79 ;  /* 0x000000046a647c23 */ /* 0x000fe2000801084f */
[----:B------:R-:W-:Y:S01]  /*8970*/  FADD.FTZ R12, R20, R103 ;  /* 0x00000067140c7221 */ /* 0x000fe20000010000 */
[----:B------:R1:W-:Y:S01]  /*8980*/  STSM.16.M88.4 [R2+0x24300], R72 ;  /* 0x0243004802007844 */ /* 0x0003e20000000200 */
[----:B------:R-:W-:Y:S01]  /*8990*/  FADD.FTZ R14, R137, R14 ;  /* 0x0000000e890e7221 */ /* 0x000fe20000010000 */
[----:B------:R-:W3:Y:S01]  /*89a0*/  MUFU.EX2 R4, R4 ;  /* 0x0000000400047308 */ /* 0x000ee20000000800 */
[----:B------:R-:W-:Y:S01]  /*89b0*/  FADD.FTZ R103, R21, R12 ;  /* 0x0000000c15677221 */ /* 0x000fe20000010000 */
[--C-:B------:R-:W-:Y:S01]  /*89c0*/  FFMA.FTZ R13, R101, UR4, -R79.reuse ;  /* 0x00000004650d7c23 */ /* 0x100fe2000801084f */
[----:B0-----:R-:W-:Y:S01]  /*89d0*/  FADD.FTZ R115, R141, R14 ;  /* 0x0000000e8d737221 */ /* 0x001fe20000010000 */
[--C-:B------:R-:W-:Y:S01]  /*89e0*/  FFMA.FTZ R104, R93, UR4, -R79.reuse ;  /* 0x000000045d687c23 */ /* 0x100fe2000801084f */
[----:B------:R-:W-:Y:S01]  /*89f0*/  FFMA.FTZ R101, R134, UR4, -R79 ;  /* 0x0000000486657c23 */ /* 0x000fe2000801084f */
[-C--:B------:R-:W-:Y:S01]  /*8a00*/  FMUL.FTZ R29, R29, R7.reuse ;  /* 0x000000071d1d7220 */ /* 0x080fe20000410000 */
[----:B------:R-:W-:Y:S01]  /*8a10*/  FADD.FTZ R14, R132, R115 ;  /* 0x00000073840e7221 */ /* 0x000fe20000010000 */
[----:B------:R-:W-:Y:S01]  /*8a20*/  FADD.FTZ R115, R120, R103 ;  /* 0x0000006778737221 */ /* 0x000fe20000010000 */
[----:B------:R-:W-:Y:S01]  /*8a30*/  FFMA.FTZ R103, R98, UR4, -R79 ;  /* 0x0000000462677c23 */ /* 0x000fe2000801084f */
[----:B------:R-:W0:Y:S01]  /*8a40*/  MUFU.EX2 R11, R11 ;  /* 0x0000000b000b7308 */ /* 0x000e220000000800 */
[----:B------:R-:W-:Y:S01]  /*8a50*/  FADD.FTZ R14, R133, R14 ;  /* 0x0000000e850e7221 */ /* 0x000fe20000010000 */
[----:B------:R-:W-:Y:S01]  /*8a60*/  FADD.FTZ R12, R122, R115 ;  /* 0x000000737a0c7221 */ /* 0x000fe20000010000 */
[----:B------:R-:W-:Y:S01]  /*8a70*/  FFMA.FTZ R79, R138, UR4, -R79 ;  /* 0x000000048a4f7c23 */ /* 0x000fe2000801084f */
[-C--:B------:R-:W-:Y:S01]  /*8a80*/  FMUL.FTZ R32, R32, R7.reuse ;  /* 0x0000000720207220 */ /* 0x080fe20000410000 */
[----:B------:R-:W-:Y:S01]  /*8a90*/  FADD.FTZ R125, R129, R14 ;  /* 0x0000000e817d7221 */ /* 0x000fe20000010000 */
[----:B------:R-:W-:Y:S01]  /*8aa0*/  FADD.FTZ R12, R123, R12 ;  /* 0x0000000c7b0c7221 */ /* 0x000fe20000010000 */
[-C--:B------:R-:W-:Y:S01]  /*8ab0*/  FMUL.FTZ R33, R33, R7.reuse ;  /* 0x0000000721217220 */ /* 0x080fe20000410000 */
[----:B------:R4:W-:Y:S01]  /*8ac0*/  MUFU.EX2 R98, R119 ;  /* 0x0000007700627308 */ /* 0x0009e20000000800 */
[----:B------:R-:W-:Y:S01]  /*8ad0*/  FADD.FTZ R125, R140, R125 ;  /* 0x0000007d8c7d7221 */ /* 0x000fe20000010000 */
[----:B------:R-:W-:Y:S01]  /*8ae0*/  FADD.FTZ R12, R113, R12 ;  /* 0x0000000c710c7221 */ /* 0x000fe20000010000 */
[-C--:B------:R-:W-:Y:S01]  /*8af0*/  FMUL.FTZ R36, R36, R7.reuse ;  /* 0x0000000724247220 */ /* 0x080fe20000410000 */
[----:B------:R-:W-:Y:S01]  /*8b00*/  FMUL.FTZ R37, R37, R7 ;  /* 0x0000000725257220 */ /* 0x000fe20000410000 */
[----:B------:R-:W-:Y:S01]  /*8b10*/  FADD.FTZ R14, R128, R125 ;  /* 0x0000007d800e7221 */ /* 0x000fe20000010000 */
[----:B------:R-:W-:Y:S01]  /*8b20*/  FADD.FTZ R106, R127, R12 ;  /* 0x0000000c7f6a7221 */ /* 0x000fe20000010000 */
[----:B------:R-:W-:Y:S01]  /*8b30*/  F2FP.BF16.F32.PACK_AB R12, R141, R137 ;  /* 0x000000898d0c723e */ /* 0x000fe200000010ff */
[----:B------:R5:W0:Y:S01]  /*8b40*/  MUFU.EX2 R93, R13 ;  /* 0x0000000d005d7308 */ /* 0x000a220000000800 */
[----:B------:R-:W-:Y:S01]  /*8b50*/  FADD.FTZ R14, R139, R14 ;  /* 0x0000000e8b0e7221 */ /* 0x000fe20000010000 */
[----:B------:R-:W-:Y:S01]  /*8b60*/  FADD.FTZ R106, R105, R106 ;  /* 0x0000006a696a7221 */ /* 0x000fe20000010000 */
[----:B------:R-:W-:Y:S01]  /*8b70*/  F2FP.BF16.F32.PACK_AB R125, R123, R122 ;  /* 0x0000007a7b7d723e */ /* 0x000fe200000010ff */
[----:B------:R-:W-:Y:S01]  /*8b80*/  FMUL.FTZ R40, R40, R7 ;  /* 0x0000000728287220 */ /* 0x000fe20000410000 */
[----:B------:R-:W-:Y:S01]  /*8b90*/  FADD.FTZ R115, R121, R14 ;  /* 0x0000000e79737221 */ /* 0x000fe20000010000 */
[----:B----4-:R-:W-:Y:S01]  /*8ba0*/  FADD.FTZ R119, R109, R106 ;  /* 0x0000006a6d777221 */ /* 0x010fe20000010000 */
[----:B------:R-:W-:Y:S01]  /*8bb0*/  F2FP.BF16.F32.PACK_AB R14, R133, R132 ;  /* 0x00000084850e723e */ /* 0x000fe200000010ff */
[----:B------:R-:W4:Y:S01]  /*8bc0*/  MUFU.EX2 R100, R100 ;  /* 0x0000006400647308 */ /* 0x000f220000000800 */
[----:B------:R-:W-:Y:S01]  /*8bd0*/  FADD.FTZ R115, R130, R115 ;  /* 0x0000007382737221 */ /* 0x000fe20000010000 */
[----:B-1----:R-:W-:Y:S01]  /*8be0*/  FADD.FTZ R74, R96, R119 ;  /* 0x00000077604a7221 */ /* 0x002fe20000010000 */
[----:B-----5:R-:W-:Y:S01]  /*8bf0*/  F2FP.BF16.F32.PACK_AB R13, R20, R15 ;  /* 0x0000000f140d723e */ /* 0x020fe200000010ff */
[----:B------:R-:W-:Y:S01]  /*8c00*/  FMUL.FTZ R41, R41, R7 ;  /* 0x0000000729297220 */ /* 0x000fe20000410000 */
[----:B------:R-:W-:Y:S01]  /*8c10*/  FADD.FTZ R72, R116, R115 ;  /* 0x0000007374487221 */ /* 0x000fe20000010000 */
[----:B------:R-:W-:Y:S01]  /*8c20*/  FADD.FTZ R75, R97, R74 ;  /* 0x0000004a614b7221 */ /* 0x000fe20000010000 */
[----:B------:R-:W-:Y:S01]  /*8c30*/  F2FP.BF16.F32.PACK_AB R15, R120, R21 ;  /* 0x00000015780f723e */ /* 0x000fe200000010ff */
[----:B------:R-:W1:Y:S01]  /*8c40*/  MUFU.EX2 R101, R101 ;  /* 0x0000006500657308 */ /* 0x000e620000000800 */
[C---:B------:R-:W-:Y:S01]  /*8c50*/  FADD.FTZ R73, R117.reuse, R72 ;  /* 0x0000004875497221 */ /* 0x040fe20000010000 */
[----:B------:R-:W-:Y:S01]  /*8c60*/  FADD.FTZ R72, R88, R75 ;  /* 0x0000004b58487221 */ /* 0x000fe20000010000 */
[----:B------:R-:W-:Y:S01]  /*8c70*/  F2FP.BF16.F32.PACK_AB R106, R117, R116 ;  /* 0x00000074756a723e */ /* 0x000fe200000010ff */
[----:B------:R5:W-:Y:S01]  /*8c80*/  STSM.16.M88.4 [R2+0x25b00], R12 ;  /* 0x025b000c02007844 */ /* 0x000be20000000200 */
[----:B------:R-:W-:Y:S01]  /*8c90*/  FADD.FTZ R73, R112, R73 ;  /* 0x0000004970497221 */ /* 0x000fe20000010000 */
[----:B------:R-:W-:Y:S01]  /*8ca0*/  FADD.FTZ R75, R89, R72 ;  /* 0x00000048594b7221 */ /* 0x000fe20000010000 */
[----:B------:R-:W-:Y:S01]  /*8cb0*/  F2FP.BF16.F32.PACK_AB R127, R127, R113 ;  /* 0x000000717f7f723e */ /* 0x000fe200000010ff */
[----:B------:R2:W1:Y:S01]  /*8cc0*/  MUFU.EX2 R20, R104 ;  /* 0x0000006800147308 */ /* 0x0004620000000800 */
[----:B------:R-:W-:Y:S01]  /*8cd0*/  FADD.FTZ R73, R114, R73 ;  /* 0x0000004972497221 */ /* 0x000fe20000010000 */
[----:B------:R-:W-:Y:S01]  /*8ce0*/  FADD.FTZ R75, R92, R75 ;  /* 0x0000004b5c4b7221 */ /* 0x000fe20000010000 */
[----:B------:R-:W-:Y:S01]  /*8cf0*/  F2FP.BF16.F32.PACK_AB R105, R109, R105 ;  /* 0x000000696d69723e */ /* 0x000fe200000010ff */
[----:B------:R-:W-:Y:S01]  /*8d00*/  STSM.16.M88.4 [R2+0x27300], R124 ;  /* 0x0273007c02007844 */ /* 0x000fe20000000200 */
[----:B------:R-:W-:Y:S01]  /*8d10*/  FADD.FTZ R72, R108, R73 ;  /* 0x000000496c487221 */ /* 0x000fe20000010000 */
[----:B------:R-:W-:Y:S01]  /*8d20*/  FADD.FTZ R74, R80, R75 ;  /* 0x0000004b504a7221 */ /* 0x000fe20000010000 */
[----:B------:R-:W-:Y:S01]  /*8d30*/  FMUL.FTZ R44, R44, R7 ;  /* 0x000000072c2c7220 */ /* 0x000fe20000410000 */
[----:B------:R0:W1:Y:S01]  /*8d40*/  MUFU.EX2 R21, R107 ;  /* 0x0000006b00157308 */ /* 0x0000620000000800 */
[----:B------:R-:W-:Y:S01]  /*8d50*/  FADD.FTZ R72, R131, R72 ;  /* 0x0000004883487221 */ /* 0x000fe20000010000 */
[----:B------:R-:W-:Y:S01]  /*8d60*/  FADD.FTZ R74, R81, R74 ;  /* 0x0000004a514a7221 */ /* 0x000fe20000010000 */
[----:B--2---:R-:W-:Y:S01]  /*8d70*/  F2FP.BF16.F32.PACK_AB R104, R130, R121 ;  /* 0x000000798268723e */ /* 0x004fe200000010ff */
[-C--:B------:R-:W-:Y:S01]  /*8d80*/  FMUL.FTZ R45, R45, R7.reuse ;  /* 0x000000072d2d7220 */ /* 0x080fe20000410000 */
[----:B------:R-:W-:Y:S01]  /*8d90*/  FADD.FTZ R73, R3, R72 ;  /* 0x0000004803497221 */ /* 0x000fe20000010000 */
[----:B-----5:R-:W-:Y:S01]  /*8da0*/  F2FP.BF16.F32.PACK_AB R13, R89, R88 ;  /* 0x00000058590d723e */ /* 0x020fe200000010ff */
[-C--:B------:R-:W-:Y:S01]  /*8db0*/  FMUL.FTZ R48, R48, R7.reuse ;  /* 0x0000000730307220 */ /* 0x080fe20000410000 */
[----:B------:R-:W2:Y:S01]  /*8dc0*/  MUFU.EX2 R116, R103 ;  /* 0x0000006700747308 */ /* 0x000ea20000000800 */
[----:B---3--:R-:W-:Y:S01]  /*8dd0*/  FADD.FTZ R72, R4, R73 ;  /* 0x0000004904487221 */ /* 0x008fe20000010000 */
[----:B------:R-:W-:Y:S01]  /*8de0*/  FADD.FTZ R73, R9, R74 ;  /* 0x0000004a09497221 */ /* 0x000fe20000010000 */
[----:B0-----:R-:W-:Y:S01]  /*8df0*/  F2FP.BF16.F32.PACK_AB R107, R97, R96 ;  /* 0x00000060616b723e */ /* 0x001fe200000010ff */
[----:B------:R-:W-:Y:S01]  /*8e00*/  FMUL.FTZ R49, R49, R7 ;  /* 0x0000000731317220 */ /* 0x000fe20000410000 */
[----:B------:R-:W-:Y:S01]  /*8e10*/  FADD.FTZ R72, R11, R72 ;  /* 0x000000480b487221 */ /* 0x000fe20000010000 */
[----:B------:R-:W-:Y:S01]  /*8e20*/  FADD.FTZ R74, R76, R73 ;  /* 0x000000494c4a7221 */ /* 0x000fe20000010000 */
[----:B------:R-:W-:Y:S01]  /*8e30*/  F2FP.BF16.F32.PACK_AB R12, R114, R112 ;  /* 0x00000070720c723e */ /* 0x000fe200000010ff */
[----:B------:R0:W3:Y:S01]  /*8e40*/  MUFU.EX2 R88, R99 ;  /* 0x0000006300587308 */ /* 0x0000e20000000800 */
[----:B------:R-:W-:Y:S01]  /*8e50*/  FADD.FTZ R15, R93, R72 ;  /* 0x000000485d0f7221 */ /* 0x000fe20000010000 */
[----:B------:R-:W-:Y:S01]  /*8e60*/  FADD.FTZ R73, R77, R74 ;  /* 0x0000004a4d497221 */ /* 0x000fe20000010000 */
[----:B------:R-:W-:Y:S01]  /*8e70*/  F2FP.BF16.F32.PACK_AB R72, R4, R3 ;  /* 0x000000030448723e */ /* 0x000fe200000010ff */
[----:B------:R-:W-:Y:S01]  /*8e80*/  STSM.16.M88.4 [R2+0x28b00], R104 ;  /* 0x028b006802007844 */ /* 0x000fe20000000200 */
[----:B----4-:R-:W-:Y:S01]  /*8e90*/  FADD.FTZ R75, R100, R15 ;  /* 0x0000000f644b7221 */ /* 0x010fe20000010000 */
[----:B------:R-:W-:Y:S01]  /*8ea0*/  FADD.FTZ R74, R84, R73 ;  /* 0x00000049544a7221 */ /* 0x000fe20000010000 */
[----:B------:R-:W-:Y:S01]  /*8eb0*/  F2FP.BF16.F32.PACK_AB R14, R131, R108 ;  /* 0x0000006c830e723e */ /* 0x000fe200000010ff */
[----:B------:R-:W4:Y:S01]  /*8ec0*/  MUFU.EX2 R79, R79 ;  /* 0x0000004f004f7308 */ /* 0x000f220000000800 */
[----:B------:R-:W-:Y:S01]  /*8ed0*/  FADD.FTZ R4, R98, R75 ;  /* 0x0000004b62047221 */ /* 0x000fe20000010000 */
[----:B------:R-:W-:Y:S01]  /*8ee0*/  F2FP.BF16.F32.PACK_AB R15, R80, R92 ;  /* 0x0000005c500f723e */ /* 0x000fe200000010ff */
[----:B------:R-:W-:Y:S01]  /*8ef0*/  FADD.FTZ R3, R85, R74 ;  /* 0x0000004a55037221 */ /* 0x000fe20000010000 */
[----:B------:R-:W-:Y:S01]  /*8f00*/  F2FP.BF16.F32.PACK_AB R73, R9, R81 ;  /* 0x000000510949723e */ /* 0x000fe200000010ff */
[----:B-1----:R-:W-:Y:S01]  /*8f10*/  FADD.FTZ R9, R101, R4 ;  /* 0x0000000465097221 */ /* 0x002fe20000010000 */
[----:B------:R-:W-:Y:S01]  /*8f20*/  F2FP.BF16.F32.PACK_AB R74, R93, R11 ;  /* 0x0000000b5d4a723e */ /* 0x000fe200000010ff */
[----:B------:R-:W-:Y:S01]  /*8f30*/  FADD.FTZ R4, R90, R3 ;  /* 0x000000035a047221 */ /* 0x000fe20000010000 */
[----:B------:R-:W-:Y:S01]  /*8f40*/  F2FP.BF16.F32.PACK_AB R75, R77, R76 ;  /* 0x0000004c4d4b723e */ /* 0x000fe200000010ff */
[----:B------:R1:W-:Y:S01]  /*8f50*/  STSM.16.M88.4 [R2+0x2a300], R12 ;  /* 0x02a3000c02007844 */ /* 0x0003e20000000200 */
[----:B------:R-:W-:Y:S01]  /*8f60*/  F2FP.BF16.F32.PACK_AB R96, R98, R100 ;  /* 0x000000646260723e */ /* 0x000fe200000010ff */
[C---:B------:R-:W-:Y:S01]  /*8f70*/  FADD.FTZ R76, R20.reuse, R9 ;  /* 0x00000009144c7221 */ /* 0x040fe20000010000 */
[----:B------:R-:W-:Y:S01]  /*8f80*/  F2FP.BF16.F32.PACK_AB R97, R85, R84 ;  /* 0x000000545561723e */ /* 0x000fe200000010ff */
[----:B------:R3:W-:Y:S01]  /*8f90*/  STSM.16.M88.4 [R2+0x2bb00], R72 ;  /* 0x02bb004802007844 */ /* 0x0007e20000000200 */
[----:B------:R-:W-:Y:S01]  /*8fa0*/  F2FP.BF16.F32.PACK_AB R98, R20, R101 ;  /* 0x000000651462723e */ /* 0x000fe200000010ff */
[C---:B------:R-:W-:Y:S01]  /*8fb0*/  FADD.FTZ R3, R91.reuse, R4 ;  /* 0x000000045b037221 */ /* 0x040fe20000010000 */
[----:B0-----:R-:W-:Y:S01]  /*8fc0*/  F2FP.BF16.F32.PACK_AB R99, R91, R90 ;  /* 0x0000005a5b63723e */ /* 0x001fe200000010ff */
[----:B------:R-:W-:Y:S01]  /*8fd0*/  FADD.FTZ R9, R21, R76 ;  /* 0x0000004c15097221 */ /* 0x000fe20000010000 */
[-C--:B------:R-:W-:Y:S01]  /*8fe0*/  FMUL.FTZ R52, R52, R7.reuse ;  /* 0x0000000734347220 */ /* 0x080fe20000410000 */
[----:B------:R-:W-:Y:S01]  /*8ff0*/  FADD.FTZ R4, R82, R3 ;  /* 0x0000000352047221 */ /* 0x000fe20000010000 */
[-C--:B------:R-:W-:Y:S01]  /*9000*/  FMUL.FTZ R53, R53, R7.reuse ;  /* 0x0000000735357220 */ /* 0x080fe20000410000 */
[----:B------:R0:W-:Y:S01]  /*9010*/  STSM.16.M88.4 [R2+0x2d300], R96 ;  /* 0x02d3006002007844 */ /* 0x0001e20000000200 */
[----:B------:R-:W-:Y:S01]  /*9020*/  FADD.FTZ R76, R110, R9 ;  /* 0x000000096e4c7221 */ /* 0x000fe20000010000 */
[----:B------:R-:W-:Y:S01]  /*9030*/  FADD.FTZ R3, R83, R4 ;  /* 0x0000000453037221 */ /* 0x000fe20000010000 */
[----:B------:R-:W-:Y:S01]  /*9040*/  FMUL.FTZ R56, R56, R7 ;  /* 0x0000000738387220 */ /* 0x000fe20000410000 */
[----:B-1----:R-:W-:Y:S01]  /*9050*/  F2FP.BF16.F32.PACK_AB R12, R110, R21 ;  /* 0x000000156e0c723e */ /* 0x002fe200000010ff */
[----:B------:R-:W-:Y:S01]  /*9060*/  FADD.FTZ R9, R111, R76 ;  /* 0x0000004c6f097221 */ /* 0x000fe20000010000 */
[----:B------:R-:W-:Y:S01]  /*9070*/  F2FP.BF16.F32.PACK_AB R13, R83, R82 ;  /* 0x00000052530d723e */ /* 0x000fe200000010ff */
[----:B------:R-:W-:Y:S01]  /*9080*/  FADD.FTZ R4, R86, R3 ;  /* 0x0000000356047221 */ /* 0x000fe20000010000 */
[C---:B--2---:R-:W-:Y:S01]  /*9090*/  F2FP.BF16.F32.PACK_AB R14, R116.reuse, R111 ;  /* 0x0000006f740e723e */ /* 0x044fe200000010ff */
[----:B------:R-:W-:Y:S01]  /*90a0*/  FADD.FTZ R9, R116, R9 ;  /* 0x0000000974097221 */ /* 0x000fe20000010000 */
[C---:B------:R-:W-:Y:S01]  /*90b0*/  F2FP.BF16.F32.PACK_AB R15, R87.reuse, R86 ;  /* 0x00000056570f723e */ /* 0x040fe200000010ff */
[----:B------:R-:W-:Y:S01]  /*90c0*/  FADD.FTZ R3, R87, R4 ;  /* 0x0000000457037221 */ /* 0x000fe20000010000 */
[----:B---3--:R-:W-:Y:S01]  /*90d0*/  F2FP.BF16.F32.PACK_AB R72, R135, R88 ;  /* 0x000000588748723e */ /* 0x008fe200000010ff */
[----:B------:R-:W-:Y:S01]  /*90e0*/  FADD.FTZ R9, R88, R9 ;  /* 0x0000000958097221 */ /* 0x000fe20000010000 */
[----:B------:R-:W-:Y:S01]  /*90f0*/  F2FP.BF16.F32.PACK_AB R73, R95, R94 ;  /* 0x0000005e5f49723e */ /* 0x000fe200000010ff */
[----:B------:R0:W-:Y:S01]  /*9100*/  STSM.16.M88.4 [R2+0x2eb00], R12 ;  /* 0x02eb000c02007844 */ /* 0x0001e20000000200 */
[----:B----4-:R-:W-:Y:S01]  /*9110*/  F2FP.BF16.F32.PACK_AB R74, R79, R102 ;  /* 0x000000664f4a723e */ /* 0x010fe200000010ff */
[----:B------:R-:W-:Y:S01]  /*9120*/  FADD.FTZ R4, R94, R3 ;  /* 0x000000035e047221 */ /* 0x000fe20000010000 */
[----:B------:R-:W-:Y:S01]  /*9130*/  F2FP.BF16.F32.PACK_AB R75, R10, R78 ;  /* 0x0000004e0a4b723e */ /* 0x000fe200000010ff */
[----:B------:R-:W-:Y:S01]  /*9140*/  FADD.FTZ R9, R135, R9 ;  /* 0x0000000987097221 */ /* 0x000fe20000010000 */
[-C--:B------:R-:W-:Y:S01]  /*9150*/  FMUL.FTZ R57, R57, R7.reuse ;  /* 0x0000000739397220 */ /* 0x080fe20000410000 */
[----:B------:R-:W-:Y:S01]  /*9160*/  FADD.FTZ R3, R95, R4 ;  /* 0x000000045f037221 */ /* 0x000fe20000010000 */
        /* <DEDUP_REMOVED lines=29> */
[----:B-1----:R-:W-:Y:S01]  /*9340*/  NOP ;  /* 0x0000000000007918 */ /* 0x002fe20000000000 */
[----:B0-----:R-:W-:Y:S05]  /*9350*/  @P3 BRA `(.L_x_11808) ;  /* 0xffffffbc00943947 */ /* 0x001fea000383ffff */
[----:B------:R-:W-:-:S05]  /*9360*/  UMOV UR7, UR10 ;  /* 0x0000000a00077c82 */ /* 0x000fca0008000000 */
.L_x_11799:
[----:B------:R-:W-:-:S13]  /*9370*/  ISETP.LE.AND P2, PT, RZ, UR7, PT ;  /* 0x00000007ff007c0c */ /* 0x000fda000bf43270 */
[----:B------:R-:W-:Y:S05]  /*9380*/  @!P2 BRA `(.L_x_11809) ;  /* 0x0000003400dca947 */ /* 0x000fea0003800000 */
[----:B------:R-:W-:Y:S01]  /*9390*/  IMAD.MOV.U32 R7, RZ, RZ, R5 ;  /* 0x000000ffff077224 */ /* 0x000fe200078e0005 */
[----:B------:R-:W-:Y:S01]  /*93a0*/  UMOV UR39, UR38 ;  /* 0x0000002600277c82 */ /* 0x000fe20008000000 */
[----:B------:R-:W-:Y:S01]  /*93b0*/  IMAD.MOV.U32 R9, RZ, RZ, R0 ;  /* 0x000000ffff097224 */ /* 0x000fe200078e0000 */
[----:B------:R-:W-:-:S06]  /*93c0*/  UMOV UR6, UR36 ;  /* 0x0000002400067c82 */ /* 0x000fcc0008000000 */
.L_x_11818:
[----:B------:R-:W-:Y:S01]  /*93d0*/  R2UR UR4, R16 ;  /* 0x00000000100472ca */ /* 0x000fe200000e0000 */
[----:B------:R-:W-:-:S04]  /*93e0*/  UIADD3 UR36, UR6, 0x1, URZ ;  /* 0x0000000106247890 */ /* 0x000fc8000fffe03f */
[----:B------:R-:W-:-:S04]  /*93f0*/  UISETP.NE.AND UP0, UPT, UR36, 0x2, UPT ;  /* 0x000000022400788c */ /* 0x000fc8000bf05270 */
[----:B------:R-:W-:Y:S02]  /*9400*/  USEL UR38, URZ, 0x1, UP0 ;  /* 0x000000013f267887 */ /* 0x000fe40008000000 */
[----:B------:R-:W-:Y:S02]  /*9410*/  USEL UR36, UR36, URZ, UP0 ;  /* 0x0000003f24247287 */ /* 0x000fe40008000000 */
[----:B------:R-:W-:Y:S01]  /*9420*/  ISETP.NE.AND P3, PT, RZ, UR4, PT ;  /* 0x00000004ff007c0c */ /* 0x000fe2000bf65270 */
[----:B------:R-:W-:-:S12]  /*9430*/  ULOP3.LUT UR38, UR39, UR38, URZ, 0x3c, !UPT ;  /* 0x0000002627267292 */ /* 0x000fd8000f8e3c3f */
[----:B--2---:R-:W-:Y:S05]  /*9440*/  @P3 BRA `(.L_x_11810) ;  /* 0x00000000002c3947 */ /* 0x004fea0003800000 */
[----:B------:R-:W-:Y:S05]  /*9450*/  @!P0 BRA `(.L_x_11811) ;  /* 0x0000000000048947 */ /* 0x000fea0003800000 */
[----:B------:R-:W-:Y:S01]  /*9460*/  BPT.TRAP 0x1 ;  /* 0x000000040000795c */ /* 0x000fe20000300000 */
.L_x_11811:
[----:B------:R-:W-:Y:S01]  /*9470*/  ULEA UR4, UR36, UR37, 0x3 ;  /* 0x0000002524047291 */ /* 0x000fe2000f8e183f */
[----:B------:R-:W-:-:S05]  /*9480*/  IMAD.U32 R0, RZ, RZ, UR38 ;  /* 0x00000026ff007e24 */ /* 0x000fca000f8e00ff */
[----:B------:R-:W-:-:S04]  /*9490*/  SHF.L.U32 R0, R0, 0x1f, RZ ;  /* 0x0000001f00007819 */ /* 0x000fc800000006ff */
[----:B------:R0:W1:Y:S01]  /*94a0*/  SYNCS.PHASECHK.TRANS64.TRYWAIT P2, [UR4+0x31c30], R0 ;  /* 0x031c3000ff0075a7 */ /* 0x0000620008040144 */
[----:B------:R-:W-:Y:S05]  /*94b0*/  @!P0 BRA `(.L_x_11812) ;  /* 0x0000000000048947 */ /* 0x000fea0003800000 */
[----:B------:R-:W-:Y:S01]  /*94c0*/  BPT.TRAP 0x1 ;  /* 0x000000040000795c */ /* 0x000fe20000300000 */
.L_x_11812:
[----:B-1----:R-:W-:Y:S05]  /*94d0*/  @P2 BRA `(.L_x_11810) ;  /* 0x0000000000082947 */ /* 0x002fea0003800000 */
[----:B------:R-:W1:Y:S02]  /*94e0*/  SYNCS.PHASECHK.TRANS64.TRYWAIT P2, [UR4+0x31c30], R0 ;  /* 0x031c3000ff0075a7 */ /* 0x000e640008040144 */
[----:B-1----:R-:W-:Y:S05]  /*94f0*/  @!P2 BRA `(.L_x_11813) ;  /* 0x000000a40074a947 */ /* 0x002fea0003800000 */
.L_x_11810:
        /* <DEDUP_REMOVED lines=356> */
.L_x_11815:
[----:B------:R-:W-:Y:S01]  /*ab40*/  ULEA UR4, UR6, UR37, 0x3 ;  /* 0x0000002506047291 */ /* 0x000fe2000f8e183f */
[----:B------:R-:W-:-:S05]  /*ab50*/  IMAD.U32 R0, RZ, RZ, UR39 ;  /* 0x00000027ff007e24 */ /* 0x000fca000f8e00ff */
[----:B------:R-:W-:-:S04]  /*ab60*/  SHF.L.U32 R0, R0, 0x1f, RZ ;  /* 0x0000001f00007819 */ /* 0x000fc800000006ff */
[----:B------:R0:W1:Y:S01]  /*ab70*/  SYNCS.PHASECHK.TRANS64.TRYWAIT P2, [UR4+0x31c50], R0 ;  /* 0x031c5000ff0075a7 */ /* 0x0000620008040144 */
[----:B------:R-:W-:Y:S05]  /*ab80*/  @!P0 BRA `(.L_x_11816) ;  /* 0x0000000000048947 */ /* 0x000fea0003800000 */
[----:B------:R-:W-:Y:S01]  /*ab90*/  BPT.TRAP 0x1 ;  /* 0x000000040000795c */ /* 0x000fe20000300000 */
.L_x_11816:
[----:B-1----:R-:W-:Y:S05]  /*aba0*/  @P2 BRA `(.L_x_11814) ;  /* 0x0000000000082947 */ /* 0x002fea0003800000 */
[----:B------:R-:W1:Y:S02]  /*abb0*/  SYNCS.PHASECHK.TRANS64.TRYWAIT P2, [UR4+0x31c50], R0 ;  /* 0x031c5000ff0075a7 */ /* 0x000e640008040144 */
[----:B-1----:R-:W-:Y:S05]  /*abc0*/  @!P2 BRA `(.L_x_11817) ;  /* 0x0000008c00d8a947 */ /* 0x002fea0003800000 */
.L_x_11814:
        /* <DEDUP_REMOVED lines=11> */
[----:B------:R-:W-:Y:S01]  /*ac80*/  ULDC UR14, c[0x0][0x988] ;  /* 0x00026200000e7ab9 */ /* 0x000fe20000000800 */
[----:B------:R-:W-:Y:S01]  /*ac90*/  ULOP3.LUT UR4, UR4, 0x2400000, URZ, 0xfc, !UPT ;  /* 0x0240000004047892 */ /* 0x000fe2000f8efc3f */
[----:B------:R-:W-:Y:S01]  /*aca0*/  FMNMX.FTZ R0, R140, R5, !PT ;  /* 0x000000058c007209 */ /* 0x000fe20007810000 */
[----:B------:R-:W-:-:S02]  /*acb0*/  UMOV UR39, UR38 ;  /* 0x0000002600277c82 */ /* 0x000fc40008000000 */
[----:B------:R-:W-:Y:S01]  /*acc0*/  UIMAD UR11, UR6, 0x6c0, UR4 ;  /* 0x000006c0060b78a4 */ /* 0x000fe2000f8e0204 */
[----:B------:R-:W-:Y:S02]  /*acd0*/  FMNMX.FTZ R5, R141, R0, !PT ;  /* 0x000000008d057209 */ /* 0x000fe40007810000 */
[----:B------:R-:W-:Y:S02]  /*ace0*/  UMOV UR4, UR14 ;  /* 0x0000000e00047c82 */ /* 0x000fe40008000000 */
        /* <DEDUP_REMOVED lines=43> */
[----:B------:R-:W-:-:S04]  /*afa0*/  FMNMX.FTZ R0, R76, R5, !PT ;  /* 0x000000054c007209 */ /* 0x000fc80007810000 */
[----:B------:R-:W-:-:S05]  /*afb0*/  FMNMX.FTZ R5, R77, R0, !PT ;  /* 0x000000004d057209 */ /* 0x000fca0007810000 */
[----:B------:R-:W0:Y:S02]  /*afc0*/  SHFL.BFLY PT, R0, R5, 0x2, 0x1f ;  /* 0x0c401f0005007f89 */ /* 0x000e2400000e0000 */
[----:B0-----:R-:W-:Y:S02]  /*afd0*/  FMNMX.FTZ R11, R5, R0, !PT ;  /* 0x00000000050b7209 */ /* 0x001fe40007810000 */
[----:B------:R-:W-:-:S03]  /*afe0*/  FMNMX.FTZ R5, R139, R20, !PT ;  /* 0x000000148b057209 */ /* 0x000fc60007810000 */
[----:B------:R-:W0:Y:S02]  /*aff0*/  SHFL.BFLY PT, R0, R11, 0x1, 0x1f ;  /* 0x0c201f000b007f89 */ /* 0x000e2400000e0000 */
[----:B0-----:R-:W-:-:S05]  /*b000*/  FMNMX.FTZ R0, R11, R0, !PT ;  /* 0x000000000b007209 */ /* 0x001fca0007810000 */
[C---:B------:R-:W-:Y:S01]  /*b010*/  FMUL.FTZ R8, R0.reuse, UR4 ;  /* 0x0000000400087c20 */ /* 0x040fe20008410000 */
[----:B------:R-:W-:-:S03]  /*b020*/  FADD.FTZ R6, -R0, R9 ;  /* 0x0000000900067221 */ /* 0x000fc60000010100 */
[--C-:B------:R-:W-:Y:S01]  /*b030*/  FFMA.FTZ R20, R120, UR4, -R8.reuse ;  /* 0x0000000478147c23 */ /* 0x100fe20008010808 */
[----:B------:R-:W-:Y:S01]  /*b040*/  FMNMX.FTZ R120, R142, R5, !PT ;  /* 0x000000058e787209 */ /* 0x000fe20007810000 */
[--C-:B------:R-:W-:Y:S01]  /*b050*/  FFMA.FTZ R11, R140, UR4, -R8.reuse ;  /* 0x000000048c0b7c23 */ /* 0x100fe20008010808 */
[--C-:B------:R-:W-:Y:S01]  /*b060*/  FFMA.FTZ R13, R128, UR4, -R8.reuse ;  /* 0x00000004800d7c23 */ /* 0x100fe20008010808 */
[----:B------:R-:W0:Y:S01]  /*b070*/  S2R R140, SR_TID.X ;  /* 0x00000000008c7919 */ /* 0x000e220000002100 */
        /* <DEDUP_REMOVED lines=14> */
[----:B------:R-:W-:-:S02]  /*b160*/  WARPGROUP.DEPBAR.LE gsb0, 0x0 ;  /* 0x00008000000079c5 */ /* 0x000fc40000010000 */
[----:B------:R-:W-:Y:S01]  /*b170*/  WARPGROUP.ARRIVE ;  /* 0x00000000000079c5 */ /* 0x000fe20000000000 */
[----:B------:R-:W-:Y:S01]  /*b180*/  FMNMX.FTZ R5, R135, R124, !PT ;  /* 0x0000007c87057209 */ /* 0x000fe20007810000 */
[--C-:B------:R-:W-:Y:S01]  /*b190*/  FFMA.FTZ R113, R113, UR4, -R8.reuse ;  /* 0x0000000471717c23 */ /* 0x100fe20008010808 */
[--C-:B------:R-:W-:Y:S01]  /*b1a0*/  FFMA.FTZ R116, R116, UR4, -R8.reuse ;  /* 0x0000000474747c23 */ /* 0x100fe20008010808 */
        /* <DEDUP_REMOVED lines=33> */
[----:B------:R-:W-:Y:S01]  /*b3c0*/  FFMA.FTZ R128, R77, UR4, -R8 ;  /* 0x000000044d807c23 */ /* 0x000fe20008010808 */
[----:B------:R-:W-:Y:S01]  /*b3d0*/  FMNMX.FTZ R124, R106, R5, !PT ;  /* 0x000000056a7c7209 */ /* 0x000fe20007810000 */
[----:B------:R-:W-:Y:S01]  /*b3e0*/  FMUL.FTZ R6, R6, UR4 ;  /* 0x0000000406067c20 */ /* 0x000fe20008410000 */
[----:B0-----:R-:W-:Y:S01]  /*b3f0*/  SHF.R.U32.HI R137, RZ, 0x7, R140 ;  /* 0x00000007ff897819 */ /* 0x001fe2000001168c */
[----:B------:R-:W-:Y:S01]  /*b400*/  MUFU.EX2 R9, R9 ;  /* 0x0000000900097308 */ /* 0x000fe20000000800 */
[----:B------:R-:W-:-:S02]  /*b410*/  FMNMX.FTZ R5, R107, R124, !PT ;  /* 0x0000007c6b057209 */ /* 0x000fc40007810000 */
[----:B------:R-:W-:Y:S02]  /*b420*/  ISETP.GE.U32.AND P2, PT, R140, 0x180, PT ;  /* 0x000001808c00780c */ /* 0x000fe40003f46070 */
        /* <DEDUP_REMOVED lines=23> */
[----:B------:R-:W-:Y:S01]  /*b5a0*/  FMNMX.FTZ R5, R75, R124, !PT ;  /* 0x0000007c4b057209 */ /* 0x000fe20007810000 */
[----:B------:R-:W-:Y:S02]  /*b5b0*/  WARPGROUP.DEPBAR.LE gsb0, 0x0 ;  /* 0x00008000000079c5 */ /* 0x000fe40000010000 */
[----:B------:R-:W-:Y:S01]  /*b5c0*/  WARPGROUP.ARRIVE ;  /* 0x00000000000079c5 */ /* 0x000fe20000000000 */
[----:B------:R-:W-:-:S03]  /*b5d0*/  FMNMX.FTZ R124, R78, R5, !PT ;  /* 0x000000054e7c7209 */ /* 0x000fc60007810000 */
[----:B------:R-:W-:Y:S01]  /*b5e0*/  MUFU.EX2 R20, R20 ;  /* 0x0000001400147308 */ /* 0x000fe20000000800 */
[----:B------:R-:W-:Y:S01]  /*b5f0*/  FMNMX.FTZ R5, R79, R124, !PT ;  /* 0x0000007c4f057209 */ /* 0x000fe20007810000 */
[----:B------:R-:W-:Y:S01]  /*b600*/  HGMMA.64x96x16.F32.BF16 R24, gdesc[UR32].tnspB, R24, gsb0 ;  /* 0x41600000201879f0 */ /* 0x000fe20008001818 */
[----:B------:R-:W-:Y:S02]  /*b610*/  UIADD3 UR32, UR10, 0x600, URZ ;  /* 0x000006000a207890 */ /* 0x000fe4000fffe03f */
[----:B------:R-:W-:Y:S01]  /*b620*/  UIADD3 UR34, UR11, 0x100, URZ ;  /* 0x000001000b227890 */ /* 0x000fe2000fffe03f */
[----:B------:R-:W1:Y:S01]  /*b630*/  SHFL.BFLY PT, R124, R5, 0x2, 0x1f ;  /* 0x0c401f00057c7f89 */ /* 0x000e6200000e0000 */
[----:B------:R-:W-:Y:S01]  /*b640*/  UMOV UR33, 0xc0000010 ;  /* 0xc000001000217882 */ /* 0x000fe20000000000 */
[----:B------:R-:W-:Y:S01]  /*b650*/  UMOV UR35, 0x80000020 ;  /* 0x8000002000237882 */ /* 0x000fe20000000000 */
        /* <DEDUP_REMOVED lines=9> */
[----:B-1----:R-:W-:-:S05]  /*b6f0*/  FMNMX.FTZ R5, R124, R5, !PT ;  /* 0x000000057c057209 */ /* 0x002fca0007810000 */
[C---:B------:R-:W-:Y:S01]  /*b700*/  FADD.FTZ R8, -R5.reuse, R7 ;  /* 0x0000000705087221 */ /* 0x040fe20000010100 */
[----:B------:R-:W-:Y:S01]  /*b710*/  FMUL.FTZ R124, R5, UR4 ;  /* 0x00000004057c7c20 */ /* 0x000fe20008410000 */
[----:B------:R-:W-:Y:S02]  /*b720*/  MUFU.EX2 R7, R128 ;  /* 0x0000008000077308 */ /* 0x000fe40000000800 */
[----:B------:R-:W-:Y:S01]  /*b730*/  FMUL.FTZ R8, R8, UR4 ;  /* 0x0000000408087c20 */ /* 0x000fe20008410000 */
        /* <DEDUP_REMOVED lines=8> */
[----:B------:R-:W-:Y:S01]  /*b7c0*/  FFMA.FTZ R118, R119, UR4, -R124 ;  /* 0x0000000477767c23 */ /* 0x000fe2000801087c */
[----:B------:R-:W-:-:S02]  /*b7d0*/  IMAD.U32 R119, RZ, RZ, UR36 ;  /* 0x00000024ff777e24 */ /* 0x000fc4000f8e00ff */
[--C-:B------:R-:W-:Y:S01]  /*b7e0*/  FFMA.FTZ R132, R139, UR4, -R124.reuse ;  /* 0x000000048b847c23 */ /* 0x100fe2000801087c */
[--C-:B------:R-:W-:Y:S01]  /*b7f0*/  FFMA.FTZ R129, R142, UR4, -R124.reuse ;  /* 0x000000048e817c23 */ /* 0x100fe2000801087c */
[--C-:B------:R-:W-:Y:S01]  /*b800*/  FFMA.FTZ R133, R143, UR4, -R124.reuse ;  /* 0x000000048f857c23 */ /* 0x100fe2000801087c */
[----:B------:R-:W2:Y:S01]  /*b810*/  MUFU.EX2 R125, R125 ;  /* 0x0000007d007d7308 */ /* 0x000ea20000000800 */
[----:B-1----:R-:W-:Y:S01]  /*b820*/  VIADD R8, R137, 0x9 ;  /* 0x0000000989087836 */ /* 0x002fe20000000000 */
[----:B------:R-:W-:Y:S01]  /*b830*/  @!P1 LEA R119, R119, UR37, 0x3 ;  /* 0x0000002577779c11 */ /* 0x000fe2000f8e18ff */
[--C-:B------:R-:W-:Y:S01]  /*b840*/  FFMA.FTZ R128, R130, UR4, -R124.reuse ;  /* 0x0000000482807c23 */ /* 0x100fe2000801087c */
[--C-:B------:R-:W-:Y:S01]  /*b850*/  FFMA.FTZ R130, R134, UR4, -R124.reuse ;  /* 0x0000000486827c23 */ /* 0x100fe2000801087c */
[--C-:B------:R-:W-:Y:S01]  /*b860*/  FFMA.FTZ R134, R135, UR4, -R124.reuse ;  /* 0x0000000487867c23 */ /* 0x100fe2000801087c */
[----:B------:R-:W-:Y:S01]  /*b870*/  SEL R8, R8, 0x9, !P2 ;  /* 0x0000000908087807 */ /* 0x000fe20005000000 */
[----:B------:R-:W-:Y:S01]  /*b880*/  @!P1 VIADD R119, R119, 0x31c40 ;  /* 0x00031c4077779836 */ /* 0x000fe20000000000 */
[----:B------:R-:W1:Y:S01]  /*b890*/  MUFU.EX2 R132, R132 ;  /* 0x0000008400847308 */ /* 0x000e620000000800 */
[--C-:B------:R-:W-:Y:S01]  /*b8a0*/  FFMA.FTZ R122, R122, UR4, -R124.reuse ;  /* 0x000000047a7a7c23 */ /* 0x100fe2000801087c */
[--C-:B------:R-:W-:Y:S01]  /*b8b0*/  FFMA.FTZ R114, R114, UR4, -R124.reuse ;  /* 0x0000000472727c23 */ /* 0x100fe2000801087c */
[--C-:B------:R-:W-:Y:S01]  /*b8c0*/  FFMA.FTZ R106, R106, UR4, -R124.reuse ;  /* 0x000000046a6a7c23 */ /* 0x100fe2000801087c */
[----:B------:R-:W-:Y:S01]  /*b8d0*/  @!P1 PRMT R135, RZ, 0x654, R119 ;  /* 0x00000654ff879816 */ /* 0x000fe20000000077 */
[--C-:B------:R-:W-:Y:S01]  /*b8e0*/  FFMA.FTZ R119, R107, UR4, -R124.reuse ;  /* 0x000000046b777c23 */ /* 0x100fe2000801087c */
[--C-:B------:R-:W-:Y:S01]  /*b8f0*/  FFMA.FTZ R107, R110, UR4, -R124.reuse ;  /* 0x000000046e6b7c23 */ /* 0x100fe2000801087c */
[--C-:B------:R-:W-:Y:S01]  /*b900*/  FFMA.FTZ R110, R111, UR4, -R124.reuse ;  /* 0x000000046f6e7c23 */ /* 0x100fe2000801087c */
[----:B------:R-:W3:Y:S01]  /*b910*/  MUFU.EX2 R129, R129 ;  /* 0x0000008100817308 */ /* 0x000ee20000000800 */
[----:B0-----:R-:W-:Y:S01]  /*b920*/  FFMA.FTZ R111, R6, R4, R9 ;  /* 0x00000004066f7223 */ /* 0x001fe20000010009 */
[----:B--2---:R-:W-:Y:S01]  /*b930*/  FFMA.FTZ R3, R77, R3, R125 ;  /* 0x000000034d037223 */ /* 0x004fe2000001007d */
[--C-:B------:R-:W-:Y:S01]  /*b940*/  FFMA.FTZ R4, R103, UR4, -R124.reuse ;  /* 0x0000000467047c23 */ /* 0x100fe2000801087c */
[----:B------:R-:W-:Y:S01]  /*b950*/  FFMA.FTZ R103, R90, UR4, -R124 ;  /* 0x000000045a677c23 */ /* 0x000fe2000801087c */
[----:B------:R-:W-:Y:S01]  /*b960*/  FADD.FTZ R90, R10, R111 ;  /* 0x0000006f0a5a7221 */ /* 0x000fe20000010000 */
[----:B------:R-:W-:-:S02]  /*b970*/  WARPGROUP.DEPBAR.LE gsb0, 0x0 ;  /* 0x00008000000079c5 */ /* 0x000fc40000010000 */
[----:B------:R-:W-:Y:S01]  /*b980*/  WARPGROUP.ARRIVE ;  /* 0x00000000000079c5 */ /* 0x000fe20000000000 */
[----:B------:R-:W0:Y:S01]  /*b990*/  MUFU.EX2 R133, R133 ;  /* 0x0000008500857308 */ /* 0x000e220000000800 */
[----:B-1----:R-:W-:Y:S01]  /*b9a0*/  FADD.FTZ R138, R132, R3 ;  /* 0x00000003848a7221 */ /* 0x002fe20000010000 */
[--C-:B------:R-:W-:Y:S01]  /*b9b0*/  FFMA.FTZ R98, R98, UR4, -R124.reuse ;  /* 0x0000000462627c23 */ /* 0x100fe2000801087c */
[--C-:B------:R-:W-:Y:S01]  /*b9c0*/  FFMA.FTZ R94, R94, UR4, -R124.reuse ;  /* 0x000000045e5e7c23 */ /* 0x100fe2000801087c */
[--C-:B------:R-:W-:Y:S01]  /*b9d0*/  FFMA.FTZ R95, R95, UR4, -R124.reuse ;  /* 0x000000045f5f7c23 */ /* 0x100fe2000801087c */
[----:B------:R-:W-:Y:S01]  /*b9e0*/  HGMMA.64x96x16.F32.BF16 R24, gdesc[UR32].tnspB, R24, gsb0 ;  /* 0x41600000201879f0 */ /* 0x000fe20008001818 */
[----:B------:R-:W-:Y:S01]  /*b9f0*/  UIADD3 UR32, UR10, 0x780, URZ ;  /* 0x000007800a207890 */ /* 0x000fe2000fffe03f */
[----:B------:R-:W-:Y:S01]  /*ba00*/  FFMA.FTZ R83, R83, UR4, -R124 ;  /* 0x0000000453537c23 */ /* 0x000fe2000801087c */
[----:B------:R-:W-:Y:S01]  /*ba10*/  UIADD3 UR34, UR11, 0x140, URZ ;  /* 0x000001400b227890 */ /* 0x000fe2000fffe03f */
[----:B------:R-:W1:Y:S01]  /*ba20*/  MUFU.EX2 R128, R128 ;  /* 0x0000008000807308 */ /* 0x000e620000000800 */
[----:B------:R-:W-:Y:S01]  /*ba30*/  UMOV UR33, 0xc0000010 ;  /* 0xc000001000217882 */ /* 0x000fe20000000000 */
[----:B------:R-:W-:Y:S01]  /*ba40*/  UMOV UR35, 0x80000020 ;  /* 0x8000002000237882 */ /* 0x000fe20000000000 */
[----:B---3--:R-:W-:Y:S01]  /*ba50*/  FADD.FTZ R138, R129, R138 ;  /* 0x0000008a818a7221 */ /* 0x008fe20000010000 */
[--C-:B------:R-:W-:Y:S01]  /*ba60*/  FFMA.FTZ R86, R86, UR4, -R124.reuse ;  /* 0x0000000456567c23 */ /* 0x100fe2000801087c */
[--C-:B------:R-:W-:Y:S01]  /*ba70*/  FFMA.FTZ R87, R87, UR4, -R124.reuse ;  /* 0x0000000457577c23 */ /* 0x100fe2000801087c */
[--C-:B------:R-:W-:Y:S01]  /*ba80*/  FFMA.FTZ R75, R75, UR4, -R124.reuse ;  /* 0x000000044b4b7c23 */ /* 0x100fe2000801087c */
[--C-:B------:R-:W-:Y:S01]  /*ba90*/  FFMA.FTZ R79, R79, UR4, -R124.reuse ;  /* 0x000000044f4f7c23 */ /* 0x100fe2000801087c */
[----:B------:R-:W2:Y:S01]  /*baa0*/  MUFU.EX2 R136, R136 ;  /* 0x0000008800887308 */ /* 0x000ea20000000800 */
[----:B------:R-:W-:Y:S01]  /*bab0*/  FFMA.FTZ R78, R78, UR4, -R124 ;  /* 0x000000044e4e7c23 */ /* 0x000fe2000801087c */
[----:B------:R-:W-:-:S06]  /*bac0*/  ISETP.LT.AND P2, PT, RZ, UR7, PT ;  /* 0x00000007ff007c0c */ /* 0x000fcc000bf41270 */
        /* <DEDUP_REMOVED lines=21> */
[----:B------:R-:W5:Y:S08]  /*bc20*/  MUFU.EX2 R108, R108 ;  /* 0x0000006c006c7308 */ /* 0x000f700000000800 */
[----:B------:R-:W5:Y:S08]  /*bc30*/  MUFU.EX2 R107, R107 ;  /* 0x0000006b006b7308 */ /* 0x000f700000000800 */
[----:B------:R-:W5:Y:S08]  /*bc40*/  MUFU.EX2 R109, R109 ;  /* 0x0000006d006d7308 */ /* 0x000f700000000800 */
[----:B------:R-:W5:Y:S08]  /*bc50*/  MUFU.EX2 R110, R110 ;  /* 0x0000006e006e7308 */ /* 0x000f700000000800 */
[----:B------:R-:W5:Y:S08]  /*bc60*/  MUFU.EX2 R96, R96 ;  /* 0x0000006000607308 */ /* 0x000f700000000800 */
[----:B------:R-:W-:Y:S08]  /*bc70*/  MUFU.EX2 R98, R98 ;  /* 0x0000006200627308 */ /* 0x000ff00000000800 */
[----:B------:R-:W5:Y:S08]  /*bc80*/  MUFU.EX2 R97, R97 ;  /* 0x0000006100617308 */ /* 0x000f700000000800 */
        /* <DEDUP_REMOVED lines=33> */
[----:B------:R-:W-:Y:S02]  /*bea0*/  WARPGROUP.DEPBAR.LE gsb0, 0x0 ;  /* 0x00008000000079c5 */ /* 0x000fe40000010000 */
[----:B------:R-:W-:-:S06]  /*beb0*/  WARPGROUP.ARRIVE ;  /* 0x00000000000079c5 */ /* 0x000fcc0000000000 */
[----:B------:R-:W-:Y:S03]  /*bec0*/  HGMMA.64x96x16.F32.BF16 R24, gdesc[UR32].tnspB, R24, gsb0 ;  /* 0x41600000201879f0 */ /* 0x000fe60008001818 */
[----:B------:R-:W-:Y:S02]  /*bed0*/  WARPGROUP.DEPBAR.LE gsb0, 0x0 ;  /* 0x00008000000079c5 */ /* 0x000fe40000010000 */
[----:B------:R0:W-:Y:S06]  /*bee0*/  BAR.ARV R8, 0x100 ;  /* 0x000400080000751d */ /* 0x0001ec0000002000 */
[----:B------:R-:W-:Y:S01]  /*bef0*/  @!P1 SYNCS.ARRIVE.TRANS64.RED.A1T0 RZ, [R135+URZ], RZ ;  /* 0x000000ff87ff99a7 */ /* 0x000fe2000810043f */
[-C--:B------:R-:W-:Y:S01]  /*bf00*/  FMUL.FTZ R24, R24, R6.reuse ;  /* 0x0000000618187220 */ /* 0x080fe20000410000 */
[----:B0-----:R-:W-:Y:S01]  /*bf10*/  IMAD.U32 R8, RZ, RZ, UR6 ;  /* 0x00000006ff087e24 */ /* 0x001fe2000f8e00ff */
[----:B------:R-:W-:Y:S01]  /*bf20*/  UIADD3 UR6, UR7, -0x1, URZ ;  /* 0xffffffff07067890 */ /* 0x000fe2000fffe03f */
[-C--:B------:R-:W-:Y:S01]  /*bf30*/  FMUL.FTZ R25, R25, R6.reuse ;  /* 0x0000000619197220 */ /* 0x080fe20000410000 */
[-C--:B------:R-:W-:Y:S01]  /*bf40*/  FMUL.FTZ R28, R28, R6.reuse ;  /* 0x000000061c1c7220 */ /* 0x080fe20000410000 */
[-C--:B------:R-:W-:Y:S01]  /*bf50*/  FMUL.FTZ R29, R29, R6.reuse ;  /* 0x000000061d1d7220 */ /* 0x080fe20000410000 */
[----:B------:R-:W-:Y:S01]  /*bf60*/  @!P1 LEA R8, R8, UR37, 0x3 ;  /* 0x0000002508089c11 */ /* 0x000fe2000f8e18ff */
[-C--:B------:R-:W-:Y:S01]  /*bf70*/  FMUL.FTZ R32, R32, R6.reuse ;  /* 0x0000000620207220 */ /* 0x080fe20000410000 */
[----:B------:R-:W-:Y:S01]  /*bf80*/  FMUL.FTZ R33, R33, R6 ;  /* 0x0000000621217220 */ /* 0x000fe20000410000 */
[----:B------:R-:W-:Y:S01]  /*bf90*/  UMOV UR7, UR6 ;  /* 0x0000000600077c82 */ /* 0x000fe20008000000 */
[----:B------:R-:W-:Y:S01]  /*bfa0*/  UMOV UR6, UR36 ;  /* 0x0000002400067c82 */ /* 0x000fe20008000000 */
        /* <DEDUP_REMOVED lines=17> */
[--C-:B0-----:R-:W-:Y:S01]  /*c0c0*/  FFMA.FTZ R8, R99, UR4, -R124.reuse ;  /* 0x0000000463087c23 */ /* 0x101fe2000801087c */
[--C-:B------:R-:W-:Y:S01]  /*c0d0*/  FFMA.FTZ R99, R102, UR4, -R124.reuse ;  /* 0x0000000466637c23 */ /* 0x100fe2000801087c */
[----:B------:R-:W-:Y:S01]  /*c0e0*/  FFMA.FTZ R102, R91, UR4, -R124 ;  /* 0x000000045b667c23 */ /* 0x000fe2000801087c */
[----:B------:R-:W-:Y:S01]  /*c0f0*/  FADD.FTZ R91, R11, R90 ;  /* 0x0000005a0b5b7221 */ /* 0x000fe20000010000 */
[----:B------:R0:W5:Y:S01]  /*c100*/  MUFU.EX2 R3, R8 ;  /* 0x0000000800037308 */ /* 0x0001620000000800 */
[----:B------:R-:W-:Y:S01]  /*c110*/  FFMA.FTZ R90, R82, UR4, -R124 ;  /* 0x00000004525a7c23 */ /* 0x000fe2000801087c */
[-C--:B------:R-:W-:Y:S01]  /*c120*/  FMUL.FTZ R64, R64, R6.reuse ;  /* 0x0000000640407220 */ /* 0x080fe20000410000 */
[----:B------:R-:W-:Y:S01]  /*c130*/  FADD.FTZ R140, R12, R91 ;  /* 0x0000005b0c8c7221 */ /* 0x000fe20000010000 */
[----:B------:R-:W-:Y:S01]  /*c140*/  FADD.FTZ R91, R133, R138 ;  /* 0x0000008a855b7221 */ /* 0x000fe20000010000 */
[-C--:B------:R-:W-:Y:S01]  /*c150*/  FMUL.FTZ R65, R65, R6.reuse ;  /* 0x0000000641417220 */ /* 0x080fe20000410000 */
[-C--:B------:R-:W-:Y:S01]  /*c160*/  FMUL.FTZ R68, R68, R6.reuse ;  /* 0x0000000644447220 */ /* 0x080fe20000410000 */
[----:B------:R-:W-:Y:S01]  /*c170*/  FADD.FTZ R111, R13, R140 ;  /* 0x0000008c0d6f7221 */ /* 0x000fe20000010000 */
[----:B-1----:R-:W-:Y:S01]  /*c180*/  FADD.FTZ R91, R128, R91 ;  /* 0x0000005b805b7221 */ /* 0x002fe20000010000 */
[----:B------:R-:W1:Y:S01]  /*c190*/  MUFU.EX2 R99, R99 ;  /* 0x0000006300637308 */ /* 0x000e620000000800 */
[----:B------:R-:W-:Y:S01]  /*c1a0*/  FMUL.FTZ R69, R69, R6 ;  /* 0x0000000645457220 */ /* 0x000fe20000410000 */
[----:B0-----:R-:W-:Y:S01]  /*c1b0*/  FADD.FTZ R8, R14, R111 ;  /* 0x0000006f0e087221 */ /* 0x001fe20000010000 */
[----:B--2---:R-:W-:Y:S01]  /*c1c0*/  FADD.FTZ R91, R136, R91 ;  /* 0x0000005b885b7221 */ /* 0x004fe20000010000 */
[-C--:B------:R-:W-:Y:S01]  /*c1d0*/  FMUL.FTZ R26, R26, R77.reuse ;  /* 0x0000004d1a1a7220 */ /* 0x080fe20000410000 */
[----:B------:R-:W-:Y:S01]  /*c1e0*/  FMUL.FTZ R27, R27, R77 ;  /* 0x0000004d1b1b7220 */ /* 0x000fe20000410000 */
[----:B------:R-:W-:Y:S01]  /*c1f0*/  FADD.FTZ R82, R15, R8 ;  /* 0x000000080f527221 */ /* 0x000fe20000010000 */
[----:B---3--:R-:W-:Y:S01]  /*c200*/  FADD.FTZ R91, R130, R91 ;  /* 0x0000005b825b7221 */ /* 0x008fe20000010000 */
[----:B------:R-:W-:Y:S01]  /*c210*/  F2FP.BF16.F32.PACK_AB R8, R10, R9 ;  /* 0x000000090a08723e */ /* 0x000fe200000010ff */
[----:B------:R-:W-:Y:S01]  /*c220*/  FMUL.FTZ R30, R30, R77 ;  /* 0x0000004d1e1e7220 */ /* 0x000fe20000410000 */
[----:B------:R-:W-:Y:S01]  /*c230*/  F2FP.BF16.F32.PACK_AB R10, R12, R11 ;  /* 0x0000000b0c0a723e */ /* 0x000fe200000010ff */
[----:B------:R-:W-:Y:S01]  /*c240*/  FADD.FTZ R11, R17, R82 ;  /* 0x00000052110b7221 */ /* 0x000fe20000010000 */
[----:B----4-:R-:W-:Y:S01]  /*c250*/  FADD.FTZ R91, R134, R91 ;  /* 0x0000005b865b7221 */ /* 0x010fe20000010000 */
[----:B------:R-:W-:Y:S01]  /*c260*/  F2FP.BF16.F32.PACK_AB R9, R132, R125 ;  /* 0x0000007d8409723e */ /* 0x000fe200000010ff */
[----:B------:R0:W2:Y:S01]  /*c270*/  MUFU.EX2 R82, R103 ;  /* 0x0000006700527308 */ /* 0x0000a20000000800 */
[----:B------:R-:W-:Y:S01]  /*c280*/  FADD.FTZ R12, R20, R11 ;  /* 0x0000000b140c7221 */ /* 0x000fe20000010000 */
[----:B-----5:R-:W-:Y:S01]  /*c290*/  FADD.FTZ R132, R122, R91 ;  /* 0x0000005b7a847221 */ /* 0x020fe20000010000 */
[----:B------:R-:W-:Y:S01]  /*c2a0*/  F2FP.BF16.F32.PACK_AB R11, R133, R129 ;  /* 0x00000081850b723e */ /* 0x000fe200000010ff */
[----:B------:R-:W-:Y:S01]  /*c2b0*/  FFMA.FTZ R91, R74, UR4, -R124 ;  /* 0x000000044a5b7c23 */ /* 0x000fe2000801087c */
[----:B------:R-:W-:Y:S01]  /*c2c0*/  FADD.FTZ R111, R21, R12 ;  /* 0x0000000c156f7221 */ /* 0x000fe20000010000 */
[----:B------:R-:W-:Y:S01]  /*c2d0*/  FADD.FTZ R132, R131, R132 ;  /* 0x0000008483847221 */ /* 0x000fe20000010000 */
[-C--:B------:R-:W-:Y:S01]  /*c2e0*/  FMUL.FTZ R31, R31, R77.reuse ;  /* 0x0000004d1f1f7220 */ /* 0x080fe20000410000 */
[----:B------:R3:W-:Y:S01]  /*c2f0*/  STSM.16.M88.4 [R2+0x24300], R8 ;  /* 0x0243000802007844 */ /* 0x0007e20000000200 */
[----:B------:R-:W-:Y:S01]  /*c300*/  FADD.FTZ R12, R120, R111 ;  /* 0x0000006f780c7221 */ /* 0x000fe20000010000 */
[----:B0-----:R-:W-:Y:S01]  /*c310*/  FADD.FTZ R103, R123, R132 ;  /* 0x000000847b677221 */ /* 0x001fe20000010000 */
[----:B------:R0:W4:Y:S01]  /*c320*/  MUFU.EX2 R74, R102 ;  /* 0x00000066004a7308 */ /* 0x0001220000000800 */
[-C--:B------:R-:W-:Y:S01]  /*c330*/  FMUL.FTZ R34, R34, R77.reuse ;  /* 0x0000004d22227220 */ /* 0x080fe20000410000 */
[----:B------:R-:W-:Y:S01]  /*c340*/  FADD.FTZ R111, R121, R12 ;  /* 0x0000000c796f7221 */ /* 0x000fe20000010000 */
[----:B------:R-:W-:Y:S01]  /*c350*/  FADD.FTZ R103, R126, R103 ;  /* 0x000000677e677221 */ /* 0x000fe20000010000 */
[-C--:B------:R-:W-:Y:S01]  /*c360*/  FMUL.FTZ R35, R35, R77.reuse ;  /* 0x0000004d23237220 */ /* 0x080fe20000410000 */
[-C--:B------:R-:W-:Y:S01]  /*c370*/  FMUL.FTZ R38, R38, R77.reuse ;  /* 0x0000004d26267220 */ /* 0x080fe20000410000 */
[----:B------:R-:W-:Y:S01]  /*c380*/  FADD.FTZ R12, R112, R111 ;  /* 0x0000006f700c7221 */ /* 0x000fe20000010000 */
[----:B------:R-:W-:Y:S01]  /*c390*/  F2FP.BF16.F32.PACK_AB R112, R113, R112 ;  /* 0x000000707170723e */ /* 0x000fe200000010ff */
[-C--:B------:R-:W-:Y:S01]  /*c3a0*/  FMUL.FTZ R39, R39, R77.reuse ;  /* 0x0000004d27277220 */ /* 0x080fe20000410000 */
[-C--:B------:R-:W-:Y:S01]  /*c3b0*/  FMUL.FTZ R42, R42, R77.reuse ;  /* 0x0000004d2a2a7220 */ /* 0x080fe20000410000 */
[-C--:B------:R-:W-:Y:S01]  /*c3c0*/  FMUL.FTZ R43, R43, R77.reuse ;  /* 0x0000004d2b2b7220 */ /* 0x080fe20000410000 */
[-C--:B------:R-:W-:Y:S01]  /*c3d0*/  FMUL.FTZ R46, R46, R77.reuse ;  /* 0x0000004d2e2e7220 */ /* 0x080fe20000410000 */
[----:B------:R-:W-:Y:S01]  /*c3e0*/  FMUL.FTZ R47, R47, R77 ;  /* 0x0000004d2f2f7220 */ /* 0x000fe20000410000 */
[----:B---3--:R-:W-:Y:S01]  /*c3f0*/  F2FP.BF16.F32.PACK_AB R8, R14, R13 ;  /* 0x0000000d0e08723e */ /* 0x008fe200000010ff */
[----:B------:R-:W-:Y:S01]  /*c400*/  FADD.FTZ R14, R114, R103 ;  /* 0x00000067720e7221 */ /* 0x000fe20000010000 */
[----:B------:R-:W-:Y:S01]  /*c410*/  FADD.FTZ R13, R113, R12 ;  /* 0x0000000c710d7221 */ /* 0x000fe20000010000 */
[----:B------:R-:W-:Y:S01]  /*c420*/  F2FP.BF16.F32.PACK_AB R10, R17, R15 ;  /* 0x0000000f110a723e */ /* 0x000fe200000010ff */
[-C--:B------:R-:W-:Y:S01]  /*c430*/  FMUL.FTZ R50, R50, R77.reuse ;  /* 0x0000004d32327220 */ /* 0x080fe20000410000 */
[----:B------:R-:W-:Y:S01]  /*c440*/  FADD.FTZ R14, R127, R14 ;  /* 0x0000000e7f0e7221 */ /* 0x000fe20000010000 */
[----:B0-----:R-:W-:Y:S01]  /*c450*/  FADD.FTZ R102, R116, R13 ;  /* 0x0000000d74667221 */ /* 0x001fe20000010000 */
[----:B------:R-:W-:Y:S01]  /*c460*/  F2FP.BF16.F32.PACK_AB R12, R21, R20 ;  /* 0x00000014150c723e */ /* 0x000fe200000010ff */
[----:B------:R0:W3:Y:S01]  /*c470*/  MUFU.EX2 R17, R90 ;  /* 0x0000005a00117308 */ /* 0x0000e20000000800 */
        /* <DEDUP_REMOVED lines=11> */
[----:B------:R-:W5:Y:S01]  /*c530*/  MUFU.EX2 R20, R83 ;  /* 0x0000005300147308 */ /* 0x000f620000000800 */
[----:B------:R-:W-:Y:S01]  /*c540*/  FADD.FTZ R102, R119, R102 ;  /* 0x0000006677667221 */ /* 0x000fe20000010000 */
[----:B------:R-:W-:Y:S01]  /*c550*/  FADD.FTZ R120, R108, R21 ;  /* 0x000000156c787221 */ /* 0x000fe20000010000 */
[----:B------:R-:W-:Y:S01]  /*c560*/  F2FP.BF16.F32.PACK_AB R13, R131, R122 ;  /* 0x0000007a830d723e */ /* 0x000fe200000010ff */
[----:B------:R1:W-:Y:S01]  /*c570*/  STSM.16.M88.4 [R2+0x25b00], R8 ;  /* 0x025b000802007844 */ /* 0x0003e20000000200 */
[----:B------:R-:W-:Y:S01]  /*c580*/  FADD.FTZ R21, R107, R102 ;  /* 0x000000666b157221 */ /* 0x000fe20000010000 */
[----:B------:R-:W-:Y:S01]  /*c590*/  FADD.FTZ R103, R109, R120 ;  /* 0x000000786d677221 */ /* 0x000fe20000010000 */
[----:B------:R-:W-:Y:S01]  /*c5a0*/  F2FP.BF16.F32.PACK_AB R15, R126, R123 ;  /* 0x0000007b7e0f723e */ /* 0x000fe200000010ff */
[----:B------:R-:W5:Y:S01]  /*c5b0*/  MUFU.EX2 R83, R87 ;  /* 0x0000005700537308 */ /* 0x000f620000000800 */
[----:B------:R-:W-:Y:S01]  /*c5c0*/  FADD.FTZ R21, R110, R21 ;  /* 0x000000156e157221 */ /* 0x000fe20000010000 */
[----:B0-----:R-:W-:Y:S01]  /*c5d0*/  FADD.FTZ R90, R96, R103 ;  /* 0x00000067605a7221 */ /* 0x001fe20000010000 */
[C---:B------:R-:W-:Y:S01]  /*c5e0*/  F2FP.BF16.F32.PACK_AB R96, R97.reuse, R96 ;  /* 0x000000606160723e */ /* 0x040fe200000010ff */
        /* <DEDUP_REMOVED lines=8> */
[----:B-1----:R-:W1:Y:S01]  /*c670*/  MUFU.EX2 R11, R91 ;  /* 0x0000005b000b7308 */ /* 0x002e620000000800 */
[----:B------:R-:W-:Y:S01]  /*c680*/  FADD.FTZ R21, R99, R102 ;  /* 0x0000006663157221 */ /* 0x000fe20000010000 */
[----:B------:R-:W-:Y:S01]  /*c690*/  FADD.FTZ R9, R101, R90 ;  /* 0x0000005a65097221 */ /* 0x000fe20000010000 */
[----:B------:R-:W-:Y:S01]  /*c6a0*/  F2FP.BF16.F32.PACK_AB R99, R4, R99 ;  /* 0x000000630463723e */ /* 0x000fe200000010ff */
[-C--:B------:R-:W-:Y:S01]  /*c6b0*/  FMUL.FTZ R58, R58, R77.reuse ;  /* 0x0000004d3a3a7220 */ /* 0x080fe20000410000 */
[----:B------:R-:W-:Y:S01]  /*c6c0*/  FADD.FTZ R21, R4, R21 ;  /* 0x0000001504157221 */ /* 0x000fe20000010000 */
[----:B------:R-:W-:Y:S01]  /*c6d0*/  FADD.FTZ R8, R88, R9 ;  /* 0x0000000958087221 */ /* 0x000fe20000010000 */
[----:B------:R-:W-:Y:S01]  /*c6e0*/  F2FP.BF16.F32.PACK_AB R104, R105, R104 ;  /* 0x000000686968723e */ /* 0x000fe200000010ff */
[----:B0-----:R-:W0:Y:S01]  /*c6f0*/  MUFU.EX2 R13, R78 ;  /* 0x0000004e000d7308 */ /* 0x001e220000000800 */
[----:B--2---:R-:W-:Y:S01]  /*c700*/  FADD.FTZ R21, R82, R21 ;  /* 0x0000001552157221 */ /* 0x004fe20000010000 */
[----:B------:R-:W-:Y:S01]  /*c710*/  FADD.FTZ R9, R89, R8 ;  /* 0x0000000859097221 */ /* 0x000fe20000010000 */
[----:B------:R-:W-:Y:S01]  /*c720*/  F2FP.BF16.F32.PACK_AB R114, R117, R116 ;  /* 0x000000747572723e */ /* 0x000fe200000010ff */
[----:B------:R-:W-:Y:S01]  /*c730*/  FMUL.FTZ R59, R59, R77 ;  /* 0x0000004d3b3b7220 */ /* 0x000fe20000410000 */
[----:B----4-:R-:W-:Y:S01]  /*c740*/  FADD.FTZ R21, R74, R21 ;  /* 0x000000154a157221 */ /* 0x010fe20000010000 */
[----:B------:R-:W-:Y:S01]  /*c750*/  FADD.FTZ R8, R92, R9 ;  /* 0x000000095c087221 */ /* 0x000fe20000010000 */
[----:B------:R-:W-:Y:S01]  /*c760*/  F2FP.BF16.F32.PACK_AB R115, R118, R115 ;  /* 0x000000737673723e */ /* 0x000fe200000010ff */
[-C--:B------:R-:W-:Y:S01]  /*c770*/  FMUL.FTZ R62, R62, R77.reuse ;  /* 0x0000004d3e3e7220 */ /* 0x080fe20000410000 */
[----:B------:R-:W-:Y:S01]  /*c780*/  FADD.FTZ R10, R94, R21 ;  /* 0x000000155e0a7221 */ /* 0x000fe20000010000 */
[----:B------:R-:W-:Y:S01]  /*c790*/  FADD.FTZ R3, R93, R8 ;  /* 0x000000085d037221 */ /* 0x000fe20000010000 */
[----:B------:R-:W-:Y:S01]  /*c7a0*/  F2FP.BF16.F32.PACK_AB R105, R119, R106 ;  /* 0x0000006a7769723e */ /* 0x000fe200000010ff */
[----:B------:R2:W-:Y:S01]  /*c7b0*/  STSM.16.M88.4 [R2+0x28b00], R112 ;  /* 0x028b007002007844 */ /* 0x0005e20000000200 */
[----:B------:R-:W-:Y:S01]  /*c7c0*/  FADD.FTZ R10, R95, R10 ;  /* 0x0000000a5f0a7221 */ /* 0x000fe20000010000 */
[----:B------:R-:W-:Y:S01]  /*c7d0*/  FADD.FTZ R4, R80, R3 ;  /* 0x0000000350047221 */ /* 0x000fe20000010000 */
[----:B------:R-:W-:Y:S01]  /*c7e0*/  F2FP.BF16.F32.PACK_AB R106, R109, R108 ;  /* 0x0000006c6d6a723e */ /* 0x000fe200000010ff */
[----:B------:R-:W-:Y:S01]  /*c7f0*/  FMUL.FTZ R63, R63, R77 ;  /* 0x0000004d3f3f7220 */ /* 0x000fe20000410000 */
[----:B---3--:R-:W-:Y:S01]  /*c800*/  FADD.FTZ R3, R17, R10 ;  /* 0x0000000a11037221 */ /* 0x008fe20000010000 */
[----:B------:R-:W-:Y:S01]  /*c810*/  FADD.FTZ R9, R81, R4 ;  /* 0x0000000451097221 */ /* 0x000fe20000010000 */
[----:B------:R-:W-:Y:S01]  /*c820*/  F2FP.BF16.F32.PACK_AB R107, R110, R107 ;  /* 0x0000006b6e6b723e */ /* 0x000fe200000010ff */
[-C--:B------:R-:W-:Y:S01]  /*c830*/  FMUL.FTZ R66, R66, R77.reuse ;  /* 0x0000004d42427220 */ /* 0x080fe20000410000 */
[----:B-----5:R-:W-:Y:S01]  /*c840*/  FADD.FTZ R3, R20, R3 ;  /* 0x0000000314037221 */ /* 0x020fe20000010000 */
[----:B------:R-:W-:Y:S01]  /*c850*/  FADD.FTZ R4, R84, R9 ;  /* 0x0000000954047221 */ /* 0x000fe20000010000 */
[----:B------:R-:W-:Y:S01]  /*c860*/  F2FP.BF16.F32.PACK_AB R98, R101, R100 ;  /* 0x000000646562723e */ /* 0x000fe200000010ff */
[----:B------:R2:W-:Y:S01]  /*c870*/  STSM.16.M88.4 [R2+0x2a300], R104 ;  /* 0x02a3006802007844 */ /* 0x0005e20000000200 */
        /* <DEDUP_REMOVED lines=8> */
[----:B-1----:R-:W-:Y:S01]  /*c900*/  FADD.FTZ R8, R11, R8 ;  /* 0x000000080b087221 */ /* 0x002fe20000010000 */
[----:B------:R-:W-:Y:S01]  /*c910*/  F2FP.BF16.F32.PACK_AB R90, R93, R92 ;  /* 0x0000005c5d5a723e */ /* 0x000fe200000010ff */
[----:B------:R-:W-:Y:S01]  /*c920*/  FADD.FTZ R3, R73, R4 ;  /* 0x0000000449037221 */ /* 0x000fe20000010000 */
[----:B------:R-:W-:Y:S01]  /*c930*/  F2FP.BF16.F32.PACK_AB R91, R95, R94 ;  /* 0x0000005e5f5b723e */ /* 0x000fe200000010ff */
[----:B------:R-:W-:Y:S01]  /*c940*/  FADD.FTZ R8, R75, R8 ;  /* 0x000000084b087221 */ /* 0x000fe20000010000 */
[----:B------:R-:W-:Y:S01]  /*c950*/  F2FP.BF16.F32.PACK_AB R80, R81, R80 ;  /* 0x000000505150723e */ /* 0x000fe200000010ff */
[----:B------:R-:W-:Y:S01]  /*c960*/  FADD.FTZ R4, R76, R3 ;  /* 0x000000034c047221 */ /* 0x000fe20000010000 */
[----:B------:R-:W-:Y:S01]  /*c970*/  F2FP.BF16.F32.PACK_AB R72, R73, R72 ;  /* 0x000000484948723e */ /* 0x000fe200000010ff */
[----:B------:R2:W-:Y:S01]  /*c980*/  STSM.16.M88.4 [R2+0x2d300], R88 ;  /* 0x02d3005802007844 */ /* 0x0005e20000000200 */
[----:B------:R-:W-:Y:S01]  /*c990*/  F2FP.BF16.F32.PACK_AB R81, R20, R17 ;  /* 0x000000111451723e */ /* 0x000fe200000010ff */
[----:B0-----:R-:W-:Y:S01]  /*c9a0*/  FADD.FTZ R8, R13, R8 ;  /* 0x000000080d087221 */ /* 0x001fe20000010000 */
[----:B------:R-:W-:Y:S01]  /*c9b0*/  F2FP.BF16.F32.PACK_AB R82, R85, R84 ;  /* 0x000000545552723e */ /* 0x000fe200000010ff */
[----:B------:R-:W-:Y:S01]  /*c9c0*/  FADD.FTZ R4, R7, R4 ;  /* 0x0000000407047221 */ /* 0x000fe20000010000 */
[----:B------:R-:W-:Y:S01]  /*c9d0*/  F2FP.BF16.F32.PACK_AB R83, R83, R86 ;  /* 0x000000565353723e */ /* 0x000fe200000010ff */
[----:B------:R-:W-:Y:S01]  /*c9e0*/  FADD.FTZ R3, R79, R8 ;  /* 0x000000084f037221 */ /* 0x000fe20000010000 */
[----:B------:R-:W-:Y:S01]  /*c9f0*/  F2FP.BF16.F32.PACK_AB R73, R75, R11 ;  /* 0x0000000b4b49723e */ /* 0x000fe200000010ff */
[----:B------:R-:W-:Y:S01]  /*ca00*/  FMUL.FTZ R70, R70, R77 ;  /* 0x0000004d46467220 */ /* 0x000fe20000410000 */
[----:B------:R-:W-:Y:S01]  /*ca10*/  F2FP.BF16.F32.PACK_AB R74, R7, R76 ;  /* 0x0000004c074a723e */ /* 0x000fe200000010ff */
[----:B------:R2:W-:Y:S01]  /*ca20*/  STSM.16.M88.4 [R2+0x2eb00], R80 ;  /* 0x02eb005002007844 */ /* 0x0005e20000000200 */
[----:B------:R-:W-:Y:S01]  /*ca30*/  F2FP.BF16.F32.PACK_AB R75, R79, R13 ;  /* 0x0000000d4f4b723e */ /* 0x000fe200000010ff */
[----:B------:R-:W-:Y:S01]  /*ca40*/  FMUL.FTZ R71, R71, R77 ;  /* 0x0000004d47477220 */ /* 0x000fe20000410000 */
[----:B------:R-:W-:-:S02]  /*ca50*/  IMAD.MOV.U32 R7, RZ, RZ, R5 ;  /* 0x000000ffff077224 */ /* 0x000fc400078e0005 */
[----:B------:R-:W-:Y:S01]  /*ca60*/  IMAD.MOV.U32 R9, RZ, RZ, R0 ;  /* 0x000000ffff097224 */ /* 0x000fe200078e0000 */
[----:B------:R2:W-:Y:S01]  /*ca70*/  STSM.16.M88.4 [R2+0x30300], R72 ;  /* 0x0303004802007844 */ /* 0x0005e20000000200 */
        /* <DEDUP_REMOVED lines=8> */
.L_x_11809:
[----:B------:R-:W-:Y:S06]  /*cb00*/  BAR.ARV 0x8, 0x200 ;  /* 0x0208000000007b1d */ /* 0x000fec0000002000 */
[----:B------:R-:W-:Y:S05]  /*cb10*/  @!P0 BRA `(.L_x_11819) ;  /* 0x0000000000048947 */ /* 0x000fea0003800000 */
[----:B------:R-:W-:Y:S01]  /*cb20*/  BPT.TRAP 0x1 ;  /* 0x000000040000795c */ /* 0x000fe20000300000 */
.L_x_11819:
[----:B------:R-:W-:Y:S01]  /*cb30*/  ULEA UR5, UR36, UR37, 0x3 ;  /* 0x0000002524057291 */ /* 0x000fe2000f8e183f */
[----:B------:R-:W-:-:S05]  /*cb40*/  IMAD.U32 R6, RZ, RZ, UR38 ;  /* 0x00000026ff067e24 */ /* 0x000fca000f8e00ff */
[----:B------:R-:W-:-:S04]  /*cb50*/  SHF.L.U32 R6, R6, 0x1f, RZ ;  /* 0x0000001f06067819 */ /* 0x000fc800000006ff */
[----:B------:R0:W1:Y:S01]  /*cb60*/  SYNCS.PHASECHK.TRANS64.TRYWAIT P2, [UR5+0x31c50], R6 ;  /* 0x031c5006ff0075a7 */ /* 0x0000620008040145 */
[----:B------:R-:W-:Y:S05]  /*cb70*/  @!P0 BRA `(.L_x_11820) ;  /* 0x0000000000048947 */ /* 0x000fea0003800000 */
[----:B------:R-:W-:Y:S01]  /*cb80*/  BPT.TRAP 0x1 ;  /* 0x000000040000795c */ /* 0x000fe20000300000 */
.L_x_11820:
[----:B-1----:R-:W-:Y:S05]  /*cb90*/  @P2 BRA `(.L_x_11821) ;  /* 0x0000000000082947 */ /* 0x002fea0003800000 */
[----:B------:R-:W1:Y:S02]  /*cba0*/  SYNCS.PHASECHK.TRANS64.TRYWAIT P0, [UR5+0x31c50], R6 ;  /* 0x031c5006ff0075a7 */ /* 0x000e640008000145 */
[----:B-1----:R-:W-:Y:S05]  /*cbb0*/  @!P0 BRA `(.L_x_11822) ;  /* 0x0000006c00f48947 */ /* 0x002fea0003800000 */
.L_x_11821:
[----:B------:R-:W-:Y:S01]  /*cbc0*/  UIADD3 UR37, UR37, 0x200, URZ ;  /* 0x0000020025257890 */ /* 0x000fe2000fffe03f */
[----:B------:R-:W-:Y:S01]  /*cbd0*/  WARPGROUP.ARRIVE ;  /* 0x00000000000079c5 */ /* 0x000fe20000000000 */
[----:B------:R-:W-:Y:S01]  /*cbe0*/  ULOP3.LUT UR60, UR60, 0x10000, URZ, 0xfc, !UPT ;  /* 0x000100003c3c7892 */ /* 0x000fe2000f8efc3f */
[----:B-1----:R-:W1:Y:S01]  /*cbf0*/  SHFL.BFLY PT, R7, R4, 0x2, 0x1f ;  /* 0x0c401f0004077f89 */ /* 0x002e6200000e0000 */
[----:B------:R-:W-:Y:S01]  /*cc00*/  USHF.R.U32.HI UR37, URZ, 0x4, UR37 ;  /* 0x000000043f257899 */ /* 0x000fe20008011625 */
[----:B------:R-:W-:Y:S01]  /*cc10*/  R2UR UR7, R149 ;  /* 0x00000000950772ca */ /* 0x000fe200000e0000 */
[----:B------:R-:W-:Y:S01]  /*cc20*/  UMOV UR9, 0xc0000010 ;  /* 0xc000001000097882 */ /* 0x000fe20000000000 */
[----:B------:R-:W-:Y:S01]  /*cc30*/  UMOV UR11, 0x80000020 ;  /* 0x80000020000b7882 */ /* 0x000fe20000000000 */
[----:B------:R-:W-:Y:S01]  /*cc40*/  ULOP3.LUT UR37, UR37, 0x3fff, URZ, 0xc0, !UPT ;  /* 0x00003fff25257892 */ /* 0x000fe2000f8ec03f */
[----:B0-----:R-:W0:Y:S01]  /*cc50*/  SHFL.BFLY PT, R6, R3, 0x2, 0x1f ;  /* 0x0c401f0003067f89 */ /* 0x001e2200000e0000 */
[----:B------:R-:W-:Y:S01]  /*cc60*/  UMOV UR8, UR60 ;  /* 0x0000003c00087c82 */ /* 0x000fe20008000000 */
[----:B------:R-:W-:Y:S01]  /*cc70*/  IMAD.U32 R13, RZ, RZ, UR4 ;  /* 0x00000004ff0d7e24 */ /* 0x000fe2000f8e00ff */
[----:B------:R-:W-:Y:S01]  /*cc80*/  ULOP3.LUT UR6, UR37, 0x2400000, URZ, 0xfc, !UPT ;  /* 0x0240000025067892 */ /* 0x000fe2000f8efc3f */
[----:B--2---:R-:W-:-:S03]  /*cc90*/  IMAD.MOV.U32 R72, RZ, RZ, -0x800000 ;  /* 0xff800000ff487424 */ /* 0x004fc600078e00ff */
[----:B------:R-:W-:Y:S02]  /*cca0*/  UIMAD UR6, UR36, 0x6c0, UR6 ;  /* 0x000006c0240678a4 */ /* 0x000fe4000f8e0206 */
[----:B------:R-:W-:Y:S02]  /*ccb0*/  UIADD3 UR36, UR36, 0x1, URZ ;  /* 0x0000000124247890 */ /* 0x000fe4000fffe03f */
[----:B------:R-:W-:Y:S02]  /*ccc0*/  UIADD3 UR7, UR7, 0x1, URZ ;  /* 0x0000000107077890 */ /* 0x000fe4000fffe03f */
        /* <DEDUP_REMOVED lines=12> */
[----:B------:R-:W-:Y:S01]  /*cd90*/  IMAD.U32 R149, RZ, RZ, UR7 ;  /* 0x00000007ff957e24 */ /* 0x000fe2000f8e00ff */
[----:B------:R-:W-:-:S02]  /*cda0*/  USEL UR36, UR36, URZ, UP0 ;  /* 0x0000003f24247287 */ /* 0x000fc40008000000 */
[----:B------:R-:W1:Y:S01]  /*cdb0*/  SHFL.BFLY PT, R9, R8, 0x1, 0x1f ;  /* 0x0c201f0008097f89 */ /* 0x000e6200000e0000 */
[----:B0-----:R-:W-:Y:S01]  /*cdc0*/  FADD.FTZ R11, R7, R6 ;  /* 0x00000006070b7221 */ /* 0x001fe20000010000 */
[----:B------:R-:W-:Y:S01]  /*cdd0*/  IMAD.U32 R7, RZ, RZ, UR4 ;  /* 0x00000004ff077e24 */ /* 0x000fe2000f8e00ff */
[----:B------:R-:W-:Y:S01]  /*cde0*/  USEL UR4, URZ, 0x1, UP0 ;  /* 0x000000013f047887 */ /* 0x000fe20008000000 */
[----:B-1----:R-:W-:Y:S02]  /*cdf0*/  FADD.FTZ R12, R8, R9 ;  /* 0x00000009080c7221 */ /* 0x002fe40000010000 */
[----:B------:R-:W-:Y:S01]  /*ce00*/  FSETP.NE.FTZ.AND P0, PT, R11, RZ, PT ;  /* 0x000000ff0b00720b */ /* 0x000fe20003f15000 */
[----:B------:R-:W-:Y:S01]  /*ce10*/  IMAD.U32 R8, RZ, RZ, UR5 ;  /* 0x00000005ff087e24 */ /* 0x000fe2000f8e00ff */
[----:B------:R-:W-:Y:S01]  /*ce20*/  ULOP3.LUT UR38, UR38, UR4, URZ, 0x3c, !UPT ;  /* 0x0000000426267292 */ /* 0x000fe2000f8e3c3f */
        /* <DEDUP_REMOVED lines=68> */
[----:B------:R1:W-:Y:S01]  /*d270*/  @!P1 SYNCS.ARRIVE.TRANS64.RED.A1T0 RZ, [R8+URZ], RZ ;  /* 0x000000ff08ff99a7 */ /* 0x0003e2000810043f */
[-C--:B---3--:R-:W-:Y:S01]  /*d280*/  FMUL.FTZ R73, R36, R4.reuse ;  /* 0x0000000424497220 */ /* 0x088fe20000410000 */
        /* <DEDUP_REMOVED lines=47> */
.L_x_11792:
        /* <DEDUP_REMOVED lines=10> */
[----:B------:R-:W-:Y:S01]  /*d620*/  R2UR UR11, R144 ;  /* 0x00000000900b72ca */ /* 0x000fe200000e0000 */
[----:B------:R-:W-:Y:S01]  /*d630*/  IMAD R9, R148, 0x20, R22 ;  /* 0x0000002094097824 */ /* 0x000fe200078e0216 */
[----:B------:R-:W-:-:S05]  /*d640*/  R2UR UR13, R145 ;  /* 0x00000000910d72ca */ /* 0x000fca00000e0000 */
[----:B------:R-:W-:Y:S01]  /*d650*/  BAR.SYNC.DEFER_BLOCKING 0x1, 0x180 ;  /* 0x0046000000007b1d */ /* 0x000fe20000010000 */
[----:B------:R-:W-:Y:S01]  /*d660*/  VIADD R87, R19, UR61 ;  /* 0x0000003d13577c36 */ /* 0x000fe20008000000 */
[----:B------:R-:W-:Y:S02]  /*d670*/  F2FP.BF16.F32.PACK_AB R6, R77, R6 ;  /* 0x000000064d06723e */ /* 0x000fe400000010ff */
[----:B------:R-:W-:Y:S01]  /*d680*/  F2FP.BF16.F32.PACK_AB R27, R64, R27 ;  /* 0x0000001b401b723e */ /* 0x000fe200000010ff */
[----:B------:R-:W-:-:S03]  /*d690*/  IMAD.MOV.U32 R58, RZ, RZ, R87 ;  /* 0x000000ffff3a7224 */ /* 0x000fc600078e0057 */
[----:B------:R-:W1:Y:S01]  /*d6a0*/  LDC R0, c[0x0][0xbe8] ;  /* 0x0002fa00ff007b82 */ /* 0x000e620000000800 */
[----:B------:R-:W-:Y:S01]  /*d6b0*/  ULDC.64 UR8, c[0x0][0xb90] ;  /* 0x0002e40000087ab9 */ /* 0x000fe20000000a00 */
[----:B------:R-:W-:Y:S01]  /*d6c0*/  F2FP.BF16.F32.PACK_AB R37, R38, R37 ;  /* 0x000000252625723e */ /* 0x000fe200000010ff */
[----:B------:R-:W-:Y:S01]  /*d6d0*/  ULDC.64 UR14, c[0x0][0x208] ;  /* 0x00008200000e7ab9 */ /* 0x000fe20000000a00 */
[----:B------:R-:W-:Y:S01]  /*d6e0*/  USHF.R.S32.HI UR10, URZ, 0x1f, UR11 ;  /* 0x0000001f3f0a7899 */ /* 0x000fe2000801140b */
[----:B------:R-:W-:Y:S01]  /*d6f0*/  F2FP.BF16.F32.PACK_AB R36, R65, R36 ;  /* 0x000000244124723e */ /* 0x000fe200000010ff */
[----:B------:R-:W-:Y:S01]  /*d700*/  USHF.R.S32.HI UR12, URZ, 0x1f, UR13 ;  /* 0x0000001f3f0c7899 */ /* 0x000fe2000801140d */
[----:B------:R-:W-:Y:S02]  /*d710*/  F2FP.BF16.F32.PACK_AB R38, R69, R68 ;  /* 0x000000444526723e */ /* 0x000fe400000010ff */
[----:B------:R-:W-:Y:S01]  /*d720*/  F2FP.BF16.F32.PACK_AB R39, R66, R39 ;  /* 0x000000274227723e */ /* 0x000fe200000010ff */
[----:B------:R-:W-:Y:S01]  /*d730*/  UMOV UR6, UR37 ;  /* 0x0000002500067c82 */ /* 0x000fe20008000000 */
[----:B0-----:R-:W-:Y:S01]  /*d740*/  UMOV UR7, UR5 ;  /* 0x0000000500077c82 */ /* 0x001fe20008000000 */
[----:B------:R-:W-:Y:S01]  /*d750*/  UIMAD UR5, UR10, UR8, URZ ;  /* 0x000000080a0572a4 */ /* 0x000fe2000f8e023f */
[----:B------:R-:W-:-:S02]  /*d760*/  IMAD.U32 R34, RZ, RZ, UR6 ;  /* 0x00000006ff227e24 */ /* 0x000fc4000f8e00ff */
[----:B------:R-:W-:Y:S01]  /*d770*/  IMAD.U32 R35, RZ, RZ, UR7 ;  /* 0x00000007ff237e24 */ /* 0x000fe2000f8e00ff */
[----:B------:R-:W-:Y:S02]  /*d780*/  UIMAD.WIDE.U32 UR6, UR11, UR8, URZ ;  /* 0x000000080b0672a5 */ /* 0x000fe4000f8e003f */
[----:B------:R-:W-:Y:S01]  /*d790*/  UIMAD UR5, UR11, UR9, UR5 ;  /* 0x000000090b0572a4 */ /* 0x000fe2000f8e0205 */
[--C-:B------:R-:W-:Y:S02]  /*d7a0*/  IMAD.WIDE R4, R153, 0x2, R34.reuse ;  /* 0x0000000299047825 */ /* 0x100fe400078e0222 */
[----:B------:R-:W-:Y:S01]  /*d7b0*/  ULDC.64 UR8, c[0x0][0xb98] ;  /* 0x0002e60000087ab9 */ /* 0x000fe20000000a00 */
[----:B------:R-:W-:Y:S01]  /*d7c0*/  UIADD3 UR7, UR7, UR5, URZ ;  /* 0x0000000507077290 */ /* 0x000fe2000fffe03f */
[----:B------:R-:W-:Y:S01]  /*d7d0*/  IMAD.WIDE R34, R9, 0x2, R34 ;  /* 0x0000000209227825 */ /* 0x000fe200078e0222 */
[C---:B------:R-:W-:Y:S01]  /*d7e0*/  IADD3 R31, P1, R4.reuse, 0x6000, RZ ;  /* 0x00006000041f7810 */ /* 0x040fe20007f3e0ff */
[----:B------:R-:W-:Y:S01]  /*d7f0*/  UIMAD UR5, UR12, UR8, URZ ;  /* 0x000000080c0572a4 */ /* 0x000fe2000f8e023f */
[----:B------:R-:W-:Y:S01]  /*d800*/  IADD3 R15, P0, R4, 0x6020, RZ ;  /* 0x00006020040f7810 */ /* 0x000fe20007f1e0ff */
[----:B------:R-:W-:Y:S01]  /*d810*/  UIMAD.WIDE.U32 UR6, UR13, UR8, UR6 ;  /* 0x000000080d0672a5 */ /* 0x000fe2000f8e0006 */
[----:B------:R-:W-:Y:S01]  /*d820*/  LOP3.LUT R16, R31, 0x180, RZ, 0xc0, !PT ;  /* 0x000001801f107812 */ /* 0x000fe200078ec0ff */
[----:B------:R-:W-:Y:S01]  /*d830*/  IMAD.X R25, RZ, RZ, R5, P1 ;  /* 0x000000ffff197224 */ /* 0x000fe200008e0605 */
[----:B-1----:R-:W-:Y:S01]  /*d840*/  ISETP.NE.AND P1, PT, R0, 0x1, PT ;  /* 0x000000010000780c */ /* 0x002fe20003f25270 */
[----:B------:R-:W-:Y:S01]  /*d850*/  UIMAD UR5, UR13, UR9, UR5 ;  /* 0x000000090d0572a4 */ /* 0x000fe2000f8e0205 */
[----:B------:R-:W-:-:S02]  /*d860*/  LOP3.LUT R14, R15, 0x180, RZ, 0xc0, !PT ;  /* 0x000001800f0e7812 */ /* 0x000fc400078ec0ff */
[----:B------:R-:W-:Y:S01]  /*d870*/  SHF.R.U64 R16, R16, 0x3, RZ ;  /* 0x0000000310107819 */ /* 0x000fe200000012ff */
[----:B------:R-:W-:Y:S01]  /*d880*/  ULDC.64 UR8, c[0x0][0xae8] ;  /* 0x0002ba0000087ab9 */ /* 0x000fe20000000a00 */
[----:B------:R-:W-:Y:S02]  /*d890*/  IADD3 R63, P5, R34, 0x7800, RZ ;  /* 0x00007800223f7810 */ /* 0x000fe40007fbe0ff */
[----:B------:R-:W-:Y:S02]  /*d8a0*/  SHF.R.U64 R14, R14, 0x3, RZ ;  /* 0x000000030e0e7819 */ /* 0x000fe400000012ff */
[----:B------:R-:W-:Y:S02]  /*d8b0*/  LOP3.LUT R9, R4, 0x180, RZ, 0xc0, !PT ;  /* 0x0000018004097812 */ /* 0x000fe400078ec0ff */
[----:B------:R-:W-:Y:S01]  /*d8c0*/  LOP3.LUT R24, R16, R31, RZ, 0x3c, !PT ;  /* 0x0000001f10187212 */ /* 0x000fe200078e3cff */
[----:B------:R-:W0:Y:S01]  /*d8d0*/  @P1 LDC R62, c[0x0][0xbec] ;  /* 0x0002fb00ff3e1b82 */ /* 0x000e220000000800 */
[----:B------:R-:W-:-:S02]  /*d8e0*/  LOP3.LUT R16, R63, 0x180, RZ, 0xc0, !PT ;  /* 0x000001803f107812 */ /* 0x000fc400078ec0ff */
[----:B------:R-:W-:Y:S01]  /*d8f0*/  LOP3.LUT R14, R14, R15, RZ, 0x3c, !PT ;  /* 0x0000000f0e0e7212 */ /* 0x000fe200078e3cff */
[--C-:B------:R-:W-:Y:S01]  /*d900*/  IMAD.X R15, RZ, RZ, R5.reuse, P0 ;  /* 0x000000ffff0f7224 */ /* 0x100fe200000e0605 */
[----:B------:R-:W-:Y:S02]  /*d910*/  SHF.R.U64 R9, R9, 0x3, RZ ;  /* 0x0000000309097819 */ /* 0x000fe400000012ff */
[----:B------:R-:W-:Y:S01]  /*d920*/  IADD3 R33, P0, R34, 0x1800, RZ ;  /* 0x0000180022217810 */ /* 0x000fe20007f1e0ff */
[----:B------:R-:W1:Y:S01]  /*d930*/  @P1 LDC R67, c[0x0][0xbf0] ;  /* 0x0002fc00ff431b82 */ /* 0x000e620000000800 */
        /* <DEDUP_REMOVED lines=8> */
[----:B------:R-:W-:-:S02]  /*d9c0*/  LOP3.LUT R32, R33, 0x180, RZ, 0xc0, !PT ;  /* 0x0000018021207812 */ /* 0x000fc400078ec0ff */
[----:B------:R-:W-:Y:S02]  /*d9d0*/  LOP3.LUT R16, R16, R63, RZ, 0x3c, !PT ;  /* 0x0000003f10107212 */ /* 0x000fe400078e3cff */
[----:B------:R-:W-:Y:S01]  /*d9e0*/  MOV R63, R4 ;  /* 0x00000004003f7202 */ /* 0x000fe20000000f00 */
[----:B0-----:R-:W-:Y:S01]  /*d9f0*/  @P1 IMAD.HI.U32 R62, R87, R62, RZ ;  /* 0x0000003e573e1227 */ /* 0x001fe200078e00ff */
[----:B------:R-:W-:Y:S02]  /*da00*/  LOP3.LUT R10, R29, 0x180, RZ, 0xc0, !PT ;  /* 0x000001801d0a7812 */ /* 0x000fe400078ec0ff */
[----:B------:R-:W-:Y:S02]  /*da10*/  F2FP.BF16.F32.PACK_AB R4, R78, R7 ;  /* 0x000000074e04723e */ /* 0x000fe400000010ff */
[----:B------:R-:W-:Y:S02]  /*da20*/  SHF.R.U64 R32, R32, 0x3, RZ ;  /* 0x0000000320207819 */ /* 0x000fe400000012ff */
[----:B------:R-:W-:-:S02]  /*da30*/  F2FP.BF16.F32.PACK_AB R5, R86, R83 ;  /* 0x000000535605723e */ /* 0x000fc400000010ff */
[----:B-1----:R-:W-:Y:S02]  /*da40*/  @P1 SHF.R.U32.HI R58, RZ, R67, R62 ;  /* 0x00000043ff3a1219 */ /* 0x002fe4000001163e */
[----:B------:R-:W-:Y:S02]  /*da50*/  F2FP.BF16.F32.PACK_AB R7, R85, R84 ;  /* 0x000000545507723e */ /* 0x000fe400000010ff */
[----:B------:R-:W-:Y:S01]  /*da60*/  MOV R67, R14 ;  /* 0x0000000e00437202 */ /* 0x000fe20000000f00 */
[--C-:B------:R-:W-:Y:S01]  /*da70*/  IMAD.MOV R71, RZ, RZ, -R58.reuse ;  /* 0x000000ffff477224 */ /* 0x100fe200078e0a3a */
[----:B------:R-:W-:Y:S01]  /*da80*/  SHF.R.U64 R10, R10, 0x3, RZ ;  /* 0x000000030a0a7819 */ /* 0x000fe200000012ff */
[----:B------:R0:W-:Y:S01]  /*da90*/  STSM.16.M88.4 [R63], R4 ;  /* 0x000000043f007844 */ /* 0x0001e20000000200 */
[----:B------:R-:W-:Y:S01]  /*daa0*/  LOP3.LUT R32, R32, R33, RZ, 0x3c, !PT ;  /* 0x0000002120207212 */ /* 0x000fe200078e3cff */
[----:B------:R-:W-:Y:S01]  /*dab0*/  IMAD R15, R0, R71, R87 ;  /* 0x00000047000f7224 */ /* 0x000fe200078e0257 */
[----:B------:R-:W-:Y:S01]  /*dac0*/  MOV R77, R24 ;  /* 0x00000018004d7202 */ /* 0x000fe20000000f00 */
[----:B------:R-:W-:Y:S01]  /*dad0*/  IMAD.X R33, RZ, RZ, R35, P0 ;  /* 0x000000ffff217224 */ /* 0x000fe200000e0623 */
[----:B------:R-:W-:Y:S01]  /*dae0*/  SHF.R.S32.HI R14, RZ, 0x1f, R58 ;  /* 0x0000001fff0e7819 */ /* 0x000fe2000001143a */
[----:B------:R-:W-:Y:S01]  /*daf0*/  IMAD.U32 R25, RZ, RZ, UR5 ;  /* 0x00000005ff197e24 */ /* 0x000fe2000f8e00ff */
[----:B------:R-:W-:Y:S01]  /*db00*/  LOP3.LUT R10, R10, R29, RZ, 0x3c, !PT ;  /* 0x0000001d0a0a7212 */ /* 0x000fe200078e3cff */
[----:B------:R-:W-:Y:S01]  /*db10*/  ULDC UR5, c[0x0][0xa88] ;  /* 0x0002a20000057ab9 */ /* 0x000fe20000000800 */
[----:B------:R-:W-:-:S02]  /*db20*/  IADD3 R29, P3, R34, 0x4800, RZ ;  /* 0x00004800221d7810 */ /* 0x000fc40007f7e0ff */
[----:B------:R-:W-:Y:S02]  /*db30*/  IADD3 R31, P2, R34, 0x3000, RZ ;  /* 0x00003000221f7810 */ /* 0x000fe40007f5e0ff */
[----:B------:R-:W-:Y:S02]  /*db40*/  LOP3.LUT R28, R29, 0x180, RZ, 0xc0, !PT ;  /* 0x000001801d1c7812 */ /* 0x000fe400078ec0ff */
[----:B------:R-:W-:Y:S02]  /*db50*/  LOP3.LUT R8, R17, 0x180, RZ, 0xc0, !PT ;  /* 0x0000018011087812 */ /* 0x000fe400078ec0ff */
[----:B0-----:R-:W-:Y:S01]  /*db60*/  IADD3 R4, P0, R58, UR6, RZ ;  /* 0x000000063a047c10 */ /* 0x001fe2000ff1e0ff */
[----:B------:R-:W-:Y:S01]  /*db70*/  IMAD R58, R0, UR5, RZ ;  /* 0x00000005003a7c24 */ /* 0x000fe2000f8e02ff */
[----:B------:R-:W-:Y:S02]  /*db80*/  SHF.R.S32.HI R6, RZ, 0x1f, R15 ;  /* 0x0000001fff067819 */ /* 0x000fe4000001140f */
[----:B------:R-:W-:Y:S01]  /*db90*/  IADD3.X R5, R14, UR7, R25, P0, !PT ;  /* 0x000000070e057c10 */ /* 0x000fe200087fe419 */
[----:B------:R-:W-:Y:S01]  /*dba0*/  ULDC.64 UR6, c[0x0][0xb88] ;  /* 0x0002e20000067ab9 */ /* 0x000fe20000000a00 */
[----:B------:R-:W-:Y:S01]  /*dbb0*/  LOP3.LUT R30, R31, 0x180, RZ, 0xc0, !PT ;  /* 0x000001801f1e7812 */ /* 0x000fe200078ec0ff */
[----:B------:R-:W-:Y:S01]  /*dbc0*/  IMAD R6, R6, UR6, RZ ;  /* 0x0000000606067c24 */ /* 0x000fe2000f8e02ff */
[----:B------:R-:W-:Y:S01]  /*dbd0*/  LOP3.LUT R12, R21, 0x180, RZ, 0xc0, !PT ;  /* 0x00000180150c7812 */ /* 0x000fe200078ec0ff */
[----:B------:R-:W-:Y:S01]  /*dbe0*/  IMAD.WIDE.U32 R4, R15, UR6, R4 ;  /* 0x000000060f047c25 */ /* 0x000fe2000f8e0004 */
[----:B------:R-:W-:-:S02]  /*dbf0*/  SHF.R.U64 R28, R28, 0x3, RZ ;  /* 0x000000031c1c7819 */ /* 0x000fc400000012ff */
[----:B------:R-:W-:Y:S01]  /*dc00*/  MOV R78, R10 ;  /* 0x0000000a004e7202 */ /* 0x000fe20000000f00 */
[----:B------:R-:W-:Y:S01]  /*dc10*/  IMAD R15, R15, UR7, R6 ;  /* 0x000000070f0f7c24 */ /* 0x000fe2000f8e0206 */
[----:B------:R-:W-:Y:S01]  /*dc20*/  SHF.R.U64 R8, R8, 0x3, RZ ;  /* 0x0000000308087819 */ /* 0x000fe200000012ff */
[----:B------:R-:W-:Y:S01]  /*dc30*/  VIADD R11, R152, UR61 ;  /* 0x0000003d980b7c36 */ /* 0x000fe20008000000 */
[----:B------:R-:W-:Y:S01]  /*dc40*/  SHF.R.U64 R30, R30, 0x3, RZ ;  /* 0x000000031e1e7819 */ /* 0x000fe200000012ff */
[----:B------:R-:W-:Y:S01]  /*dc50*/  ULDC.64 UR6, c[0x0][0xb50] ;  /* 0x0002d40000067ab9 */ /* 0x000fe20000000a00 */
[----:B------:R-:W-:Y:S01]  /*dc60*/  SHF.R.U64 R12, R12, 0x3, RZ ;  /* 0x000000030c0c7819 */ /* 0x000fe200000012ff */
[----:B------:R-:W-:Y:S01]  /*dc70*/  VIADD R7, R11, 0x8 ;  /* 0x000000080b077836 */ /* 0x000fe20000000000 */
[----:B------:R-:W-:Y:S01]  /*dc80*/  LOP3.LUT R28, R28, R29, RZ, 0x3c, !PT ;  /* 0x0000001d1c1c7212 */ /* 0x000fe200078e3cff */
[----:B------:R-:W-:Y:S01]  /*dc90*/  IMAD.X R29, RZ, RZ, R35, P3 ;  /* 0x000000ffff1d7224 */ /* 0x000fe200018e0623 */
[----:B------:R-:W-:Y:S01]  /*dca0*/  LOP3.LUT P0, RZ, R150, 0x3, RZ, 0xc0, !PT ;  /* 0x0000000396ff7812 */ /* 0x000fe2000780c0ff */
[----:B------:R-:W-:Y:S01]  /*dcb0*/  IMAD.IADD R5, R5, 0x1, R15 ;  /* 0x0000000105057824 */ /* 0x000fe200078e020f */
[----:B------:R-:W-:-:S02]  /*dcc0*/  LEA R85, P3, R4, UR6, 0x2 ;  /* 0x0000000604557c11 */ /* 0x000fc4000f8610ff */
[----:B------:R-:W-:Y:S02]  /*dcd0*/  LOP3.LUT R8, R8, R17, RZ, 0x3c, !PT ;  /* 0x0000001108087212 */ /* 0x000fe400078e3cff */
[----:B------:R-:W-:Y:S01]  /*dce0*/  LOP3.LUT R30, R30, R31, RZ, 0x3c, !PT ;  /* 0x0000001f1e1e7212 */ /* 0x000fe200078e3cff */
[----:B------:R-:W-:Y:S01]  /*dcf0*/  IMAD.X R31, RZ, RZ, R35, P2 ;  /* 0x000000ffff1f7224 */ /* 0x000fe200010e0623 */
[----:B------:R-:W-:Y:S01]  /*dd00*/  LOP3.LUT R12, R12, R21, RZ, 0x3c, !PT ;  /* 0x000000150c0c7212 */ /* 0x000fe200078e3cff */
[----:B------:R-:W-:Y:S01]  /*dd10*/  SHFL.IDX PT, R62, R85, RZ, 0x1c1f ;  /* 0x001c1fff553e7589 */ /* 0x000fe200000e0000 */
[-C--:B------:R-:W-:Y:S02]  /*dd20*/  ISETP.GE.OR P2, PT, R11, R58.reuse, P0 ;  /* 0x0000003a0b00720c */ /* 0x080fe40000746670 */
[----:B------:R-:W-:Y:S01]  /*dd30*/  ISETP.GE.OR P0, PT, R7, R58, P0 ;  /* 0x0000003a0700720c */ /* 0x000fe20000706670 */
[----:B------:R-:W-:Y:S01]  /*dd40*/  SHFL.IDX PT, R70, R85, 0x1, 0x1c1f ;  /* 0x003c1f0055467f89 */ /* 0x000fe200000e0000 */
[----:B------:R-:W-:-:S02]  /*dd50*/  LEA.HI.X R86, R4, UR7, R5, 0x2, P3 ;  /* 0x0000000704567c11 */ /* 0x000fc400098f1405 */
[----:B------:R-:W-:Y:S02]  /*dd60*/  MOV R84, R8 ;  /* 0x0000000800547202 */ /* 0x000fe40000000f00 */
[----:B------:R-:W-:Y:S01]  /*dd70*/  F2FP.BF16.F32.PACK_AB R4, R75, R74 ;  /* 0x0000004a4b04723e */ /* 0x000fe200000010ff */
[----:B------:R-:W0:Y:S01]  /*dd80*/  SHFL.IDX PT, R63, R86, RZ, 0x1c1f ;  /* 0x001c1fff563f7589 */ /* 0x000e2200000e0000 */
[----:B------:R-:W-:Y:S02]  /*dd90*/  F2FP.BF16.F32.PACK_AB R5, R81, R80 ;  /* 0x000000505105723e */ /* 0x000fe400000010ff */
[----:B------:R-:W-:Y:S01]  /*dda0*/  F2FP.BF16.F32.PACK_AB R6, R76, R73 ;  /* 0x000000494c06723e */ /* 0x000fe200000010ff */
[----:B------:R-:W1:Y:S01]  /*ddb0*/  SHFL.IDX PT, R71, R86, 0x1, 0x1c1f ;  /* 0x003c1f0056477f89 */ /* 0x000e6200000e0000 */
        /* <DEDUP_REMOVED lines=15> */
[----:B------:R-:W-:Y:S02]  /*deb0*/  F2FP.BF16.F32.PACK_AB R26, R61, R60 ;  /* 0x0000003c3d1a723e */ /* 0x000fe400000010ff */
[C---:B------:R-:W-:Y:S01]  /*dec0*/  IADD3 R21, P4, R34.reuse, 0x6000, RZ ;  /* 0x0000600022157810 */ /* 0x040fe20007f9e0ff */
[----:B------:R-:W-:Y:S01]  /*ded0*/  UIMAD UR5, UR10, UR8, URZ ;  /* 0x000000080a0572a4 */ /* 0x000fe2000f8e023f */
[----:B------:R-:W-:Y:S01]  /*dee0*/  LOP3.LUT R17, R34, 0x180, RZ, 0xc0, !PT ;  /* 0x0000018022117812 */ /* 0x000fe200078ec0ff */
[----:B------:R-:W-:Y:S01]  /*def0*/  STSM.16.M88.4 [R77], R24 ;  /* 0x000000184d007844 */ /* 0x000fe20000000200 */
[----:B------:R-:W-:Y:S01]  /*df00*/  LOP3.LUT R20, R21, 0x180, RZ, 0xc0, !PT ;  /* 0x0000018015147812 */ /* 0x000fe200078ec0ff */
[----:B--2---:R-:W2:Y:S02]  /*df10*/  @P1 LDC R13, c[0x0][0xbec] ;  /* 0x0002fb00ff0d1b82 */ /* 0x004ea40000000800 */
[----:B------:R-:W-:Y:S01]  /*df20*/  STSM.16.M88.4 [R67], R36 ;  /* 0x0000002443007844 */ /* 0x000fe20000000200 */
[----:B------:R-:W-:-:S05]  /*df30*/  SHF.R.U64 R20, R20, 0x3, RZ ;  /* 0x0000000314147819 */ /* 0x000fca00000012ff */
[----:B------:R-:W3:Y:S08]  /*df40*/  @P1 LDC R15, c[0x0][0xbf0] ;  /* 0x0002fc00ff0f1b82 */ /* 0x000ef00000000800 */
[----:B------:R-:W-:Y:S01]  /*df50*/  BAR.SYNC.DEFER_BLOCKING 0x1, 0x180 ;  /* 0x0046000000007b1d */ /* 0x000fe20000010000 */
[----:B------:R-:W-:Y:S01]  /*df60*/  LOP3.LUT R20, R20, R21, RZ, 0x3c, !PT ;  /* 0x0000001514147212 */ /* 0x000fe200078e3cff */
[----:B------:R-:W-:Y:S01]  /*df70*/  IMAD.X R21, RZ, RZ, R35, P4 ;  /* 0x000000ffff157224 */ /* 0x000fe200020e0623 */
[----:B------:R-:W-:Y:S01]  /*df80*/  UIMAD.WIDE.U32 UR6, UR11, UR8, URZ ;  /* 0x000000080b0672a5 */ /* 0x000fe2000f8e003f */
[----:B------:R-:W-:Y:S01]  /*df90*/  SHF.R.U64 R17, R17, 0x3, RZ ;  /* 0x0000000311117819 */ /* 0x000fe200000012ff */
[----:B------:R-:W-:-:S03]  /*dfa0*/  UIMAD UR5, UR11, UR9, UR5 ;  /* 0x000000090b0572a4 */ /* 0x000fc6000f8e0205 */
[----:B------:R-:W-:Y:S01]  /*dfb0*/  ULDC.64 UR10, c[0x0][0xaf0] ;  /* 0x0002bc00000a7ab9 */ /* 0x000fe20000000a00 */
[----:B------:R-:W-:Y:S01]  /*dfc0*/  UIADD3 UR7, UR7, UR5, URZ ;  /* 0x0000000507077290 */ /* 0x000fe2000fffe03f */
[----:B------:R-:W-:Y:S01]  /*dfd0*/  LOP3.LUT R34, R17, R34, RZ, 0x3c, !PT ;  /* 0x0000002211227212 */ /* 0x000fe200078e3cff */
[----:B------:R-:W-:Y:S01]  /*dfe0*/  UIMAD UR8, UR12, UR10, URZ ;  /* 0x0000000a0c0872a4 */ /* 0x000fe2000f8e023f */
[----:B------:R-:W-:Y:S01]  /*dff0*/  IMAD.X R17, RZ, RZ, R35, P5 ;  /* 0x000000ffff117224 */ /* 0x000fe200028e0623 */
[----:B0-----:R0:W-:Y:S04]  /*e000*/  @!P2 ST.E desc[UR14][R62.64], R3 ;  /* 0x000000033e00a985 */ /* 0x0011e8000c10190e */
[----:B-1----:R1:W-:Y:S04]  /*e010*/  @!P0 ST.E desc[UR14][R70.64], R72 ;  /* 0x0000004846008985 */ /* 0x0023e8000c10190e */
[----:B------:R4:W5:Y:S01]  /*e020*/  LD.E.128 R52, desc[UR14][R20.64] ;  /* 0x0000000e14347980 */ /* 0x000962000c101d00 */
[----:B0-----:R-:W-:Y:S01]  /*e030*/  IMAD R3, R147, 0x60, R148 ;  /* 0x0000006093037824 */ /* 0x001fe200078e0294 */
[----:B------:R-:W-:-:S02]  /*e040*/  UIMAD UR5, UR13, UR11, UR8 ;  /* 0x0000000b0d0572a4 */ /* 0x000fc4000f8e0208 */
[----:B------:R-:W5:Y:S01]  /*e050*/  LD.E.128 R44, desc[UR14][R34.64] ;  /* 0x0000000e222c7980 */ /* 0x000f62000c101d00 */
[----:B------:R-:W-:Y:S01]  /*e060*/  UIMAD.WIDE.U32 UR6, UR13, UR10, UR6 ;  /* 0x0000000a0d0672a5 */ /* 0x000fe2000f8e0006 */
[----:B------:R-:W-:Y:S01]  /*e070*/  ULDC.64 UR8, c[0x0][0xae0] ;  /* 0x0002b80000087ab9 */ /* 0x000fe20000000a00 */
[----:B----4-:R-:W-:Y:S01]  /*e080*/  VIADD R20, R3, UR61 ;  /* 0x0000003d03147c36 */ /* 0x010fe20008000000 */
[----:B------:R-:W5:Y:S03]  /*e090*/  LD.E.128 R40, desc[UR14][R32.64] ;  /* 0x0000000e20287980 */ /* 0x000f66000c101d00 */
[----:B--2---:R-:W-:Y:S01]  /*e0a0*/  @P1 IMAD.HI.U32 R12, R20, R13, RZ ;  /* 0x0000000d140c1227 */ /* 0x004fe200078e00ff */
[----:B------:R-:W5:Y:S03]  /*e0b0*/  LD.E.128 R48, desc[UR14][R30.64] ;  /* 0x0000000e1e307980 */ /* 0x000f66000c101d00 */
[----:B------:R-:W-:Y:S01]  /*e0c0*/  IMAD.MOV.U32 R3, RZ, RZ, R20 ;  /* 0x000000ffff037224 */ /* 0x000fe200078e0014 */
[----:B---3--:R-:W-:Y:S01]  /*e0d0*/  @P1 SHF.R.U32.HI R3, RZ, R15, R12 ;  /* 0x0000000fff031219 */ /* 0x008fe2000001160c */
[----:B------:R-:W-:Y:S01]  /*e0e0*/  UIADD3 UR5, UR7, UR5, URZ ;  /* 0x0000000507057290 */ /* 0x000fe2000fffe03f */
[----:B------:R-:W5:Y:S02]  /*e0f0*/  LD.E.128 R4, desc[UR14][R28.64] ;  /* 0x0000000e1c047980 */ /* 0x000f64000c101d00 */
[--C-:B------:R-:W-:Y:S01]  /*e100*/  SHF.R.S32.HI R14, RZ, 0x1f, R3.reuse ;  /* 0x0000001fff0e7819 */ /* 0x100fe20000011403 */
[----:B------:R-:W-:Y:S01]  /*e110*/  IMAD.MOV R15, RZ, RZ, -R3 ;  /* 0x000000ffff0f7224 */ /* 0x000fe200078e0a03 */
[----:B------:R0:W5:Y:S01]  /*e120*/  LD.E.128 R8, desc[UR14][R16.64] ;  /* 0x0000000e10087980 */ /* 0x000162000c101d00 */
[----:B------:R-:W-:-:S02]  /*e130*/  IMAD.U32 R13, RZ, RZ, UR7 ;  /* 0x00000007ff0d7e24 */ /* 0x000fc4000f8e00ff */
[----:B------:R-:W-:Y:S01]  /*e140*/  IMAD R15, R0, R15, R20 ;  /* 0x0000000f000f7224 */ /* 0x000fe200078e0214 */
[----:B------:R-:W-:Y:S01]  /*e150*/  @!PT LDS RZ, [RZ] ;  /* 0x00000000fffff984 */ /* 0x000fe20000000800 */
[----:B------:R-:W-:Y:S01]  /*e160*/  @!PT LDS RZ, [RZ] ;  /* 0x00000000fffff984 */ /* 0x000fe20000000800 */
[----:B------:R-:W-:Y:S01]  /*e170*/  @!PT LDS RZ, [RZ] ;  /* 0x00000000fffff984 */ /* 0x000fe20000000800 */
[----:B------:R-:W-:Y:S01]  /*e180*/  @!PT LDS RZ, [RZ] ;  /* 0x00000000fffff984 */ /* 0x000fe20000000800 */
[----:B------:R2:W-:Y:S06]  /*e190*/  MEMBAR.ALL.CTA ;  /* 0x0000000000007992 */ /* 0x0005ec0000008000 */
[----:B--2---:R-:W2:Y:S01]  /*e1a0*/  FENCE.VIEW.ASYNC.S ;  /* 0x00000000000073c6 */ /* 0x004ea20000000000 */
        /* <DEDUP_REMOVED lines=19> */
[----:B--2---:R1:W0:Y:S01]  /*e2e0*/  SHFL.IDX PT, R14, R0, RZ, 0x1c1f ;  /* 0x001c1fff000e7589 */ /* 0x00422200000e0000 */
[----:B------:R-:W-:Y:S01]  /*e2f0*/  BSSY B1, `(.L_x_11825) ;  /* 0x0000011000017945 */ /* 0x000fe20003800000 */
[----:B------:R-:W-:Y:S02]  /*e300*/  SYNCS.ARRIVE.TRANS64.RED.A1T0 RZ, [UR5], RZ ;  /* 0x000000ffffff79a7 */ /* 0x000fe40008100405 */
[----:B------:R1:W2:Y:S01]  /*e310*/  SHFL.IDX PT, R15, R24, RZ, 0x1c1f ;  /* 0x001c1fff180f7589 */ /* 0x0002a200000e0000 */
[----:B------:R-:W-:Y:S05]  /*e320*/  @P0 BRA `(.L_x_11826) ;  /* 0x0000000000340947 */ /* 0x000fea0003800000 */
[----:B------:R-:W-:Y:S01]  /*e330*/  ULDC UR5, c[0x0][0xac8] ;  /* 0x0002b20000057ab9 */ /* 0x000fe20000000800 */
[----:B------:R-:W-:Y:S01]  /*e340*/  ULDC.64 UR6, c[0x0][0x208] ;  /* 0x0000820000067ab9 */ /* 0x000fe20000000a00 */
[----:B------:R-:W-:Y:S02]  /*e350*/  ISETP.GE.AND P1, PT, R23, UR5, PT ;  /* 0x0000000517007c0c */ /* 0x000fe4000bf26270 */
[----:B------:R-:W-:Y:S02]  /*e360*/  ISETP.GE.AND P2, PT, R146, UR5, PT ;  /* 0x0000000592007c0c */ /* 0x000fe4000bf46270 */
[----:B------:R-:W-:-:S09]  /*e370*/  ISETP.GE.AND P0, PT, R22, UR5, PT ;  /* 0x0000000516007c0c */ /* 0x000fd2000bf06270 */
[CC--:B0-----:R-:W-:Y:S02]  /*e380*/  @!P1 LEA R16, P3, R23.reuse, R14.reuse, 0x1 ;  /* 0x0000000e17109211 */ /* 0x0c1fe400078608ff */
[----:B------:R-:W-:Y:S02]  /*e390*/  @!P2 LEA R20, P4, R146, R14, 0x1 ;  /* 0x0000000e9214a211 */ /* 0x000fe400078808ff */
[----:B--2---:R-:W-:Y:S01]  /*e3a0*/  @!P0 IMAD.WIDE R12, R22, 0x2, R14 ;  /* 0x00000002160c8825 */ /* 0x004fe200078e020e */
[-C--:B------:R-:W-:Y:S02]  /*e3b0*/  @!P1 LEA.HI.X R17, R23, R15.reuse, R156, 0x1, P3 ;  /* 0x0000000f17119211 */ /* 0x080fe400018f0c9c */
[----:B------:R-:W-:Y:S02]  /*e3c0*/  @!P2 LEA.HI.X R21, R146, R15, R155, 0x1, P4 ;  /* 0x0000000f9215a211 */ /* 0x000fe400020f0c9b */
[----:B-----5:R3:W-:Y:S04]  /*e3d0*/  @!P0 ST.E.128 desc[UR6][R12.64], R44 ;  /* 0x0000002c0c008985 */ /* 0x0207e8000c101d06 */
[----:B------:R3:W-:Y:S04]  /*e3e0*/  @!P1 ST.E.128 desc[UR6][R16.64], R48 ;  /* 0x0000003010009985 */ /* 0x0007e8000c101d06 */
[----:B------:R3:W-:Y:S02]  /*e3f0*/  @!P2 ST.E.128 desc[UR6][R20.64], R52 ;  /* 0x000000341400a985 */ /* 0x0007e4000c101d06 */
.L_x_11826:
[----:B------:R-:W-:Y:S05]  /*e400*/  BSYNC B1 ;  /* 0x0000000000017941 */ /* 0x000fea0003800000 */
.L_x_11825:
[----:B------:R-:W-:Y:S01]  /*e410*/  VIADD R3, R25, 0x60 ;  /* 0x0000006019037836 */ /* 0x000fe20000000000 */
[----:B--2---:R2:W4:Y:S04]  /*e420*/  SHFL.IDX PT, R15, R24, 0x1, 0x1c1f ;  /* 0x003c1f00180f7f89 */ /* 0x00452800000e0000 */
[----:B------:R-:W-:Y:S01]  /*e430*/  ISETP.GE.AND P0, PT, R3, R58, PT ;  /* 0x0000003a0300720c */ /* 0x000fe20003f06270 */
[----:B0-----:R2:W0:-:S12]  /*e440*/  SHFL.IDX PT, R14, R0, 0x1, 0x1c1f ;  /* 0x003c1f00000e7f89 */ /* 0x00141800000e0000 */
[----:B--2---:R-:W-:Y:S05]  /*e450*/  @P0 BRA `(.L_x_11827) ;  /* 0x0000000800500947 */ /* 0x004fea0003800000 */
[----:B------:R-:W-:Y:S01]  /*e460*/  ULDC UR5, c[0x0][0xac8] ;  /* 0x0002b20000057ab9 */ /* 0x000fe20000000800 */
[----:B------:R-:W-:Y:S01]  /*e470*/  ULDC.64 UR6, c[0x0][0x208] ;  /* 0x0000820000067ab9 */ /* 0x000fe20000000a00 */
[----:B------:R-:W-:Y:S02]  /*e480*/  ISETP.GE.AND P2, PT, R23, UR5, PT ;  /* 0x0000000517007c0c */ /* 0x000fe4000bf46270 */
[----:B------:R-:W-:-:S11]  /*e490*/  ISETP.GE.AND P1, PT, R22, UR5, PT ;  /* 0x0000000516007c0c */ /* 0x000fd6000bf26270 */
[C---:B0--3--:R-:W-:Y:S02]  /*e4a0*/  @!P2 LEA R16, P0, R23.reuse, R14, 0x1 ;  /* 0x0000000e1710a211 */ /* 0x049fe400078008ff */
[----:B----4-:R-:W-:Y:S02]  /*e4b0*/  @!P1 IMAD.WIDE R12, R22, 0x2, R14 ;  /* 0x00000002160c9825 */ /* 0x010fe400078e020e */
[----:B------:R-:W-:Y:S02]  /*e4c0*/  @!P2 LEA.HI.X R17, R23, R15, R156, 0x1, P0 ;  /* 0x0000000f1711a211 */ /* 0x000fe400000f0c9c */
[----:B------:R-:W-:Y:S01]  /*e4d0*/  ISETP.GE.AND P0, PT, R146, UR5, PT ;  /* 0x0000000592007c0c */ /* 0x000fe2000bf06270 */
[----:B-----5:R2:W-:Y:S04]  /*e4e0*/  @!P1 ST.E.128 desc[UR6][R12.64], R40 ;  /* 0x000000280c009985 */ /* 0x0205e8000c101d06 */
[----:B------:R2:W-:Y:S08]  /*e4f0*/  @!P2 ST.E.128 desc[UR6][R16.64], R4 ;  /* 0x000000041000a985 */ /* 0x0005f0000c101d06 */
[----:B------:R-:W-:Y:S05]  /*e500*/  @P0 BRA `(.L_x_11827) ;  /* 0x0000000800240947 */ /* 0x000fea0003800000 */
[----:B--2---:R-:W-:Y:S01]  /*e510*/  LEA R4, P0, R146, R14, 0x1 ;  /* 0x0000000e92047211 */ /* 0x004fe200078008ff */
[----:B------:R-:W-:-:S03]  /*e520*/  ULDC.64 UR6, c[0x0][0x208] ;  /* 0x0000820000067ab9 */ /* 0x000fc60000000a00 */
[----:B------:R-:W-:-:S05]  /*e530*/  LEA.HI.X R5, R146, R15, R155, 0x1, P0 ;  /* 0x0000000f92057211 */ /* 0x000fca00000f0c9b */
[----:B------:R0:W-:Y:S01]  /*e540*/  ST.E.128 desc[UR6][R4.64], R8 ;  /* 0x0000000804007985 */ /* 0x0001e2000c101d06 */
[----:B------:R-:W-:Y:S05]  /*e550*/  BRA `(.L_x_11827) ;  /* 0x0000000800107947 */ /* 0x000fea0003800000 */
.L_x_11824:
        /* <DEDUP_REMOVED lines=55> */
.L_x_11829:
[----:B------:R-:W-:Y:S05]  /*e8d0*/  BSYNC B1 ;  /* 0x0000000000017941 */ /* 0x000fea0003800000 */
.L_x_11828:
        /* <DEDUP_REMOVED lines=19> */
[----:B------:R-:W-:Y:S02]  /*ea10*/  ULDC.64 UR8, c[0x0][0xae0] ;  /* 0x0002b80000087ab9 */ /* 0x000fe40000000a00 */
        /* <DEDUP_REMOVED lines=24> */
[----:B------:R-:W-:Y:S01]  /*eba0*/  ULDC UR5, c[0x0][0xac8] ;  /* 0x0002b20000057ab9 */ /* 0x000fe20000000800 */
[----:B------:R-:W-:Y:S01]  /*ebb0*/  ULDC.64 UR6, c[0x0][0x208] ;  /* 0x0000820000067ab9 */ /* 0x000fe20000000a00 */
        /* <DEDUP_REMOVED lines=11> */
.L_x_11831:
[----:B------:R-:W-:Y:S05]  /*ec70*/  BSYNC B1 ;  /* 0x0000000000017941 */ /* 0x000fea0003800000 */
.L_x_11830:
[----:B------:R-:W-:Y:S01]  /*ec80*/  VIADD R0, R0, 0x60 ;  /* 0x0000006000007836 */ /* 0x000fe20000000000 */
[----:B--2---:R2:W4:Y:S04]  /*ec90*/  SHFL.IDX PT, R5, R3, 0x1, 0x1c1f ;  /* 0x003c1f0003057f89 */ /* 0x00452800000e0000 */
[----:B------:R-:W-:Y:S01]  /*eca0*/  ISETP.GE.AND P0, PT, R0, R7, PT ;  /* 0x000000070000720c */ /* 0x000fe20003f06270 */
[----:B-1----:R2:W1:-:S12]  /*ecb0*/  SHFL.IDX PT, R4, R6, 0x1, 0x1c1f ;  /* 0x003c1f0006047f89 */ /* 0x00245800000e0000 */
[----:B--2---:R-:W-:Y:S05]  /*ecc0*/  @P0 BRA `(.L_x_11827) ;  /* 0x0000000000340947 */ /* 0x004fea0003800000 */
[----:B------:R-:W-:Y:S01]  /*ecd0*/  ULDC UR5, c[0x0][0xac8] ;  /* 0x0002b20000057ab9 */ /* 0x000fe20000000800 */
[----:B------:R-:W-:Y:S01]  /*ece0*/  ULDC.64 UR6, c[0x0][0x208] ;  /* 0x0000820000067ab9 */ /* 0x000fe20000000a00 */
        /* <DEDUP_REMOVED lines=11> */
.L_x_11827:
[----:B------:R-:W-:Y:S05]  /*eda0*/  BSYNC B0 ;  /* 0x0000000000007941 */ /* 0x000fea0003800000 */
.L_x_11823:
[----:B------:R-:W-:Y:S02]  /*edb0*/  ULDC UR5, c[0x0][0xc38] ;  /* 0x00030e0000057ab9 */ /* 0x000fe40000000800 */
[----:B------:R-:W-:-:S06]  /*edc0*/  UISETP.GE.AND UP0, UPT, UR4, UR5, UPT ;  /* 0x000000050400728c */ /* 0x000fcc000bf06270 */
[----:B------:R-:W-:-:S13]  /*edd0*/  PLOP3.LUT P0, PT, PT, PT, UP0, 0x80, 0x0 ;  /* 0x000000000000781c */ /* 0x000fda0003f0f008 */
[----:B------:R-:W-:Y:S05]  /*ede0*/  @!P0 BRA `(.L_x_11832) ;  /* 0xffffff2000488947 */ /* 0x000fea000383ffff */
[----:B------:R-:W-:Y:S05]  /*edf0*/  EXIT ;  /* 0x000000000000794d */ /* 0x000fea0003800000 */
.L_x_11788:
[----:B------:R-:W-:-:S08]  /*ee00*/  NOP ;  /* 0x0000000000007918 */ /* 0x000fd00000000000 */
[----:B0-----:R-:W0:-:S00]  /*ee10*/  USETMAXREG.DEALLOC.CTAPOOL 0x20 ;  /* 0x00000020000079c8 */ /* 0x001e0000080e0500 */
[----:B0-----:R-:W-:-:S06]  /*ee20*/  LOP3.LUT R0, R0, 0x3, RZ, 0xc0, !PT ;  /* 0x0000000300007812 */ /* 0x001fcc00078ec0ff */
[----:B------:R-:W0:Y:S01]  /*ee30*/  S2UR UR6, SR_CTAID.X ;  /* 0x00000000000679c3 */ /* 0x000e220000002500 */
[----:B------:R-:W-:Y:S02]  /*ee40*/  IMAD.MOV.U32 R23, RZ, RZ, 0x1 ;  /* 0x00000001ff177424 */ /* 0x000fe400078e00ff */
[----:B------:R-:W-:Y:S01]  /*ee50*/  IMAD.MOV.U32 R16, RZ, RZ, RZ ;  /* 0x000000ffff107224 */ /* 0x000fe200078e00ff */
[----:B------:R1:W2:Y:S04]  /*ee60*/  SHFL.IDX PT, R2, R0, RZ, 0x1f ;  /* 0x00001fff00027589 */ /* 0x0002a800000e0000 */
[----:B-1----:R-:W0:Y:S01]  /*ee70*/  LDC R0, c[0x0][0xc38] ;  /* 0x00030e00ff007b82 */ /* 0x002e220000000800 */
[----:B--2---:R-:W-:-:S04]  /*ee80*/  ISETP.NE.AND P0, PT, R2, RZ, PT ;  /* 0x000000ff0200720c */ /* 0x004fc80003f05270 */
[----:B------:R-:W-:-:S05]  /*ee90*/  P2R R2, PR, RZ, 0x1 ;  /* 0x00000001ff027803 */ /* 0x000fca0000000000 */
[----:B------:R1:W-:Y:S04]  /*eea0*/  STL [R1+0x4], R2 ;  /* 0x0000040201007387 */ /* 0x0003e80000100800 */
[----:B------:R1:W-:Y:S01]  /*eeb0*/  STL [R1], RZ ;  /* 0x000000ff01007387 */ /* 0x0003e20000100800 */
[----:B------:R-:W-:Y:S06]  /*eec0*/  @P0 BAR.ARV 0x4, 0x200 ;  /* 0x0108000000000b1d */ /* 0x000fec0000002000 */
[----:B0-----:R-:W-:-:S13]  /*eed0*/  ISETP.LE.AND P0, PT, R0, UR6, PT ;  /* 0x0000000600007c0c */ /* 0x001fda000bf03270 */
[----:B-1----:R-:W-:Y:S05]  /*eee0*/  @P0 BRA `(.L_x_11833) ;  /* 0x0000004400ac0947 */ /* 0x002fea0003800000 */
[----:B------:R-:W0:Y:S01]  /*eef0*/  S2R R6, SR_TID.X ;  /* 0x0000000000067919 */ /* 0x000e220000002100 */
[----:B------:R-:W1:Y:S01]  /*ef00*/  S2UR UR5, SR_CgaCtaId ;  /* 0x00000000000579c3 */ /* 0x000e620000008800 */
[----:B------:R-:W-:Y:S01]  /*ef10*/  UMOV UR4, 0x400 ;  /* 0x0000040000047882 */ /* 0x000fe20000000000 */
[----:B------:R-:W-:Y:S01]  /*ef20*/  IMAD.U32 R28, RZ, RZ, UR6 ;  /* 0x00000006ff1c7e24 */ /* 0x000fe2000f8e00ff */
[----:B------:R2:W-:Y:S01]  /*ef30*/  STL [R1], RZ ;  /* 0x000000ff01007387 */ /* 0x0005e20000100800 */
[----:B------:R-:W-:Y:S01]  /*ef40*/  IMAD.MOV.U32 R23, RZ, RZ, 0x1 ;  /* 0x00000001ff177424 */ /* 0x000fe200078e00ff */
[----:B------:R-:W-:Y:S01]  /*ef50*/  ULDC UR46, c[0x0][0xc] ;  /* 0x00000300002e7ab9 */ /* 0x000fe20000000800 */
[----:B------:R-:W-:Y:S01]  /*ef60*/  IMAD.MOV.U32 R16, RZ, RZ, RZ ;  /* 0x000000ffff107224 */ /* 0x000fe200078e00ff */
[----:B------:R-:W-:Y:S01]  /*ef70*/  ULDC.64 UR38, c[0x0][0x198] ;  /* 0x0000660000267ab9 */ /* 0x000fe20000000a00 */
        /* <DEDUP_REMOVED lines=17> */
[----:B--2---:R-:W-:-:S07]  /*f090*/  LOP3.LUT R0, R0, 0x40, RZ, 0xfc, !PT ;  /* 0x0000004000007812 */ /* 0x004fce00078efcff */
.L_x_11925:
        /* <DEDUP_REMOVED lines=22> */
.L_x_11834:
[----:B------:R-:W-:Y:S01]  /*f200*/  ULDC UR9, c[0x0][0xc54] ;  /* 0x0003150000097ab9 */ /* 0x000fe20000000800 */
[----:B------:R-:W-:Y:S01]  /*f210*/  UMOV UR5, UR8 ;  /* 0x0000000800057c82 */ /* 0x000fe20008000000 */
[----:B------:R-:W-:-:S11]  /*f220*/  UISETP.NE.AND UP0, UPT, UR9, 0x1, UPT ;  /* 0x000000010900788c */ /* 0x000fd6000bf05270 */
[----:B------:R-:W-:Y:S02]  /*f230*/  @UP0 ULDC.64 UR10, c[0x0][0xc58] ;  /* 0x00031600000a0ab9 */ /* 0x000fe40000000a00 */
[----:B------:R-:W-:-:S04]  /*f240*/  UIMAD.WIDE.U32 UR6, UR8, UR10, URZ ;  /* 0x0000000a080672a5 */ /* 0x000fc8000f8e003f */
[----:B------:R-:W-:-:S04]  /*f250*/  @UP0 USHF.R.U32.HI UR5, URZ, UR11, UR7 ;  /* 0x0000000b3f050299 */ /* 0x000fc80008011607 */
[----:B------:R-:W-:-:S12]  /*f260*/  UIMAD UR6, UR5, UR9, URZ ;  /* 0x00000009050672a4 */ /* 0x000fd8000f8e023f */
.L_x_11835:
        /* <DEDUP_REMOVED lines=9> */
[----:B------:R-:W-:Y:S02]  /*f300*/  UIMAD UR8, UR44, 0xc0, URZ ;  /* 0x000000c02c0878a4 */ /* 0x000fe4000f8e023f */
        /* <DEDUP_REMOVED lines=53> */
.L_x_11837:
        /* <DEDUP_REMOVED lines=20> */
.L_x_11840:
[----:B------:R-:W-:Y:S05]  /*f7a0*/  BSYNC B6 ;  /* 0x0000000000067941 */ /* 0x000fea0003800000 */
.L_x_11839:
        /* <DEDUP_REMOVED lines=20> */
.L_x_11843:
        /* <DEDUP_REMOVED lines=15> */
.L_x_11842:
[----:B------:R-:W-:Y:S05]  /*f9e0*/  BSYNC B6 ;  /* 0x0000000000067941 */ /* 0x000fea0003800000 */
.L_x_11841:
        /* <DEDUP_REMOVED lines=21> */
[----:B--2---:R-:W-:Y:S02]  /*fb40*/  SHF.R.S32.HI R24, RZ, 0x1f, R22 ;  /* 0x0000001fff187819 */ /* 0x004fe40000011416 */
[----:B------:R-:W-:Y:S01]  /*fb50*/  SEL R18, R22, RZ, !P1 ;  /* 0x000000ff16127207 */ /* 0x000fe20004800000 */
[----:B------:R-:W-:Y:S06]  /*fb60*/  BRA.DIV UR4, `(.L_x_11844) ;  /* 0x0000004204207947 */ /* 0x000fec000b800000 */
[----:B------:R0:W1:Y:S02]  /*fb70*/  SHFL.IDX PT, R14, R20, RZ, 0x1f ;  /* 0x00001fff140e7589 */ /* 0x00006400000e0000 */
.L_x_11940:
[----:B-1----:R-:W-:Y:S02]  /*fb80*/  ISETP.NE.AND P0, PT, R14, RZ, PT ;  /* 0x000000ff0e00720c */ /* 0x002fe40003f05270 */
[----:B------:R-:W-:-:S04]  /*fb90*/  PLOP3.LUT P2, PT, PT, PT, PT, 0x8, 0x0 ;  /* 0x000000000000781c */ /* 0x000fc80003f4e170 */
[----:B------:R-:W-:-:S07]  /*fba0*/  P2R R25, PR, RZ, 0x4 ;  /* 0x00000004ff197803 */ /* 0x000fce0000000000 */
[----:B------:R-:W-:Y:S05]  /*fbb0*/  @P0 BRA `(.L_x_11845) ;  /* 0x0000000400140947 */ /* 0x000fea0003800000 */
[----:B------:R-:W-:-:S03]  /*fbc0*/  UMOV UR4, 0xffffffff ;  /* 0xffffffff00047882 */ /* 0x000fc60000000000 */
[----:B------:R-:W-:Y:S05]  /*fbd0*/  BRA.DIV UR4, `(.L_x_11846) ;  /* 0x0000004204247947 */ /* 0x000fea000b800000 */
[----:B------:R-:W-:-:S13]  /*fbe0*/  ELECT P6, URZ, PT ;  /* 0x00000000003f782f */ /* 0x000fda00038c0000 */
.L_x_11943:
[----:B------:R-:W-:Y:S05]  /*fbf0*/  @!P6 BRA `(.L_x_11845) ;  /* 0x000000040004e947 */ /* 0x000fea0003800000 */
[----:B------:R-:W-:Y:S01]  /*fc00*/  IMAD.MOV.U32 R18, RZ, RZ, R22 ;  /* 0x000000ffff127224 */ /* 0x000fe200078e0016 */
[----:B------:R-:W-:Y:S06]  /*fc10*/  @!P1 BRA `(.L_x_11847) ;  /* 0x00000000004c9947 */ /* 0x000fec0003800000 */
[----:B------:R-:W1:Y:S01]  /*fc20*/  LDC R6, c[0x0][0x43c] ;  /* 0x00010f00ff067b82 */ /* 0x000e620000000800 */
[----:B------:R-:W-:Y:S01]  /*fc30*/  IMAD.MOV.U32 R0, RZ, RZ, R19 ;  /* 0x000000ffff007224 */ /* 0x000fe200078e0013 */
[----:B------:R-:W-:Y:S01]  /*fc40*/  ULDC.64 UR4, c[0x0][0x428] ;  /* 0x00010a0000047ab9 */ /* 0x000fe20000000a00 */
[----:B------:R-:W-:Y:S01]  /*fc50*/  ULDC.64 UR6, c[0x0][0x208] ;  /* 0x0000820000067ab9 */ /* 0x000fe20000000a00 */
        /* <DEDUP_REMOVED lines=15> */
.L_x_11847:
[----:B------:R-:W2:Y:S01]  /*fd50*/  S2R R0, SR_TID.X ;  /* 0x0000000000007919 */ /* 0x000ea20000002100 */
[----:B-1----:R-:W-:Y:S01]  /*fd60*/  IMAD R3, R16, 0x8, R17 ;  /* 0x0000000810037824 */ /* 0x002fe200078e0211 */
[----:B--2---:R-:W-:Y:S02]  /*fd70*/  LOP3.LUT R2, R0, 0x7f, RZ, 0xc0, !PT ;  /* 0x0000007f00027812 */ /* 0x004fe400078ec0ff */
[----:B------:R-:W-:Y:S02]  /*fd80*/  SHF.L.U32 R0, R23, 0x1f, RZ ;  /* 0x0000001f17007819 */ /* 0x000fe400000006ff */
[----:B------:R-:W-:Y:S02]  /*fd90*/  ISETP.NE.AND P1, PT, R2, RZ, PT ;  /* 0x000000ff0200720c */ /* 0x000fe40003f25270 */
[----:B------:R-:W1:Y:S02]  /*fda0*/  SYNCS.PHASECHK.TRANS64.TRYWAIT P0, [R3+URZ+0x31c40], R0 ;  /* 0x031c4000030075a7 */ /* 0x000e64000800017f */
[----:B-1----:R-:W-:Y:S09]  /*fdb0*/  @!P0 BRA `(.L_x_11848) ;  /* 0x0000003c00cc8947 */ /* 0x002ff20003800000 */
.L_x_11944:
[----:B------:R-:W-:Y:S05]  /*fdc0*/  @P1 BRA `(.L_x_11849) ;  /* 0x0000000000141947 */ /* 0x000fea0003800000 */
[----:B------:R-:W-:Y:S01]  /*fdd0*/  ISETP.NE.AND P0, PT, R29, RZ, PT ;  /* 0x000000ff1d00720c */ /* 0x000fe20003f05270 */
[----:B-1----:R-:W-:-:S04]  /*fde0*/  IMAD.MOV.U32 R0, RZ, RZ, 0x6c00 ;  /* 0x00006c00ff007424 */ /* 0x002fc800078e00ff */
[----:B------:R2:W-:Y:S08]  /*fdf0*/  SYNCS.ARRIVE.TRANS64 RZ, [R3+URZ+0x31c30], R0 ;  /* 0x031c300003ff79a7 */ /* 0x0005f0000800003f */
[----:B------:R-:W-:Y:S05]  /*fe00*/  @!P0 BRA `(.L_x_11849) ;  /* 0x0000000000048947 */ /* 0x000fea0003800000 */
[----:B------:R-:W-:Y:S01]  /*fe10*/  BPT.TRAP 0x1 ;  /* 0x000000040000795c */ /* 0x000fe20000300000 */
.L_x_11849:
        /* <DEDUP_REMOVED lines=16> */
[----:B------:R-:W-:-:S02]  /*ff20*/  UIMAD UR35, UR35, 0x90, URZ ;  /* 0x00000090232378a4 */ /* 0x000fc4000f8e023f */
[----:B------:R-:W-:Y:S01]  /*ff30*/  UIADD3 UR32, UR8, 0x16a00, URZ ;  /* 0x00016a0008207890 */ /* 0x000fe2000fffe03f */
[----:B------:R-:W-:Y:S01]  /*ff40*/  P2R R25, PR, RZ, 0x1 ;  /* 0x00000001ff197803 */ /* 0x000fe20000000000 */
        /* <DEDUP_REMOVED lines=10> */
[----:B------:R1:W-:Y:S02]  /*fff0*/  UTMALDG.4D [UR8], [UR4], desc[UR6] ;  /* 0x00000608040075b4 */ /* 0x0003e40008019000 */
[----:B-1----:R-:W-:Y:S01]  /*10000*/  NOP ;  /* 0x0000000000007918 */ /* 0x002fe20000000000 */
.L_x_11845:
        /* <DEDUP_REMOVED lines=29> */
.L_x_11851:
[----:B------:R-:W-:Y:S05]  /*101e0*/  BSYNC B6 ;  /* 0x0000000000067941 */ /* 0x000fea0003800000 */
.L_x_11850:
[----:B------:R-:W1:Y:S01]  /*101f0*/  LDC R9, c[0x0][0x448] ;  /* 0x00011200ff097b82 */ /* 0x000e620000000800 */
[----:B0-----:R-:W0:Y:S01]  /*10200*/  S2R R20, SR_TID.X ;  /* 0x0000000000147919 */ /* 0x001e220000002100 */
[----:B------:R-:W-:Y:S01]  /*10210*/  IMAD.U32 R6, RZ, RZ, UR44 ;  /* 0x0000002cff067e24 */ /* 0x000fe2000f8e00ff */
[----:B------:R-:W-:Y:S01]  /*10220*/  ULDC.64 UR8, c[0x0][0x2e0] ;  /* 0x0000b80000087ab9 */ /* 0x000fe20000000a00 */
[----:B------:R-:W-:Y:S01]  /*10230*/  UMOV UR4, UR40 ;  /* 0x0000002800047c82 */ /* 0x000fe20008000000 */
[----:B------:R-:W-:Y:S01]  /*10240*/  UIMAD UR6, UR45, UR8, URZ ;  /* 0x000000082d0672a4 */ /* 0x000fe2000f8e023f */
[----:B------:R-:W2:Y:S01]  /*10250*/  S2R R10, SR_TID.X ;  /* 0x00000000000a7919 */ /* 0x000ea20000002100 */
[----:B------:R-:W-:Y:S02]  /*10260*/  UMOV UR5, UR37 ;  /* 0x0000002500057c82 */ /* 0x000fe40008000000 */
        /* <DEDUP_REMOVED lines=16> */
[----:B------:R-:W-:-:S03]  /*10370*/  IMAD R6, R6, 0xc0, R20 ;  /* 0x000000c006067824 */ /* 0x000fc600078e0214 */
        /* <DEDUP_REMOVED lines=9> */
[--C-:B------:R-:W-:Y:S01]  /*10410*/  SHF.R.S32.HI R8, RZ, 0x1f, R7.reuse ;  /* 0x0000001fff087819 */ /* 0x100fe20000011407 */
[----:B------:R-:W-:Y:S02]  /*10420*/  IMAD.MOV R0, RZ, RZ, -R7 ;  /* 0x000000ffff007224 */ /* 0x000fe400078e0a07 */
[----:B------:R-:W-:-:S04]  /*10430*/  IMAD.WIDE.U32 R4, R7, UR8, R2 ;  /* 0x0000000807047c25 */ /* 0x000fc8000f8e0002 */
[----:B------:R-:W-:Y:S02]  /*10440*/  IMAD R8, R8, UR8, RZ ;  /* 0x0000000808087c24 */ /* 0x000fe4000f8e02ff */
[----:B------:R-:W-:Y:S02]  /*10450*/  IMAD R0, R9, R0, R6 ;  /* 0x0000000009007224 */ /* 0x000fe400078e0206 */
[----:B------:R-:W-:Y:S02]  /*10460*/  IMAD R8, R7, UR9, R8 ;  /* 0x0000000907087c24 */ /* 0x000fe4000f8e0208 */
[----:B-1----:R-:W-:Y:S01]  /*10470*/  IMAD.SHL.U32 R20, R21, 0x8, RZ ;  /* 0x0000000815147824 */ /* 0x002fe200078e00ff */
[----:B------:R-:W-:Y:S01]  /*10480*/  SHF.R.S32.HI R7, RZ, 0x1f, R0 ;  /* 0x0000001fff077819 */ /* 0x000fe20000011400 */
[----:B------:R-:W-:Y:S01]  /*10490*/  IMAD.IADD R5, R5, 0x1, R8 ;  /* 0x0000000105057824 */ /* 0x000fe200078e0208 */
[----:B------:R-:W-:Y:S01]  /*104a0*/  LOP3.LUT R21, R21, 0x7f, RZ, 0xc0, !PT ;  /* 0x0000007f15157812 */ /* 0x000fe200078ec0ff */
[----:B------:R-:W0:Y:S01]  /*104b0*/  @P1 LDC R8, c[0x0][0x44c] ;  /* 0x00011300ff081b82 */ /* 0x000e220000000800 */
[----:B------:R-:W-:Y:S01]  /*104c0*/  LOP3.LUT R20, R20, 0x18, RZ, 0xc0, !PT ;  /* 0x0000001814147812 */ /* 0x000fe200078ec0ff */
[----:B------:R-:W-:Y:S01]  /*104d0*/  IMAD R7, R7, UR4, RZ ;  /* 0x0000000407077c24 */ /* 0x000fe2000f8e02ff */
[----:B------:R-:W-:Y:S01]  /*104e0*/  SHF.R.U32.HI R21, RZ, 0x2, R21 ;  /* 0x00000002ff157819 */ /* 0x000fe20000011615 */
[----:B------:R-:W-:-:S04]  /*104f0*/  IMAD.WIDE.U32 R4, R0, UR4, R4 ;  /* 0x0000000400047c25 */ /* 0x000fc8000f8e0004 */
[----:B------:R-:W-:Y:S01]  /*10500*/  IMAD R7, R0, UR5, R7 ;  /* 0x0000000500077c24 */ /* 0x000fe2000f8e0207 */
[----:B------:R-:W-:-:S03]  /*10510*/  LEA R0, P0, R4, UR6, 0x1 ;  /* 0x0000000604007c11 */ /* 0x000fc6000f8008ff */
[----:B------:R-:W-:Y:S02]  /*10520*/  IMAD.IADD R7, R5, 0x1, R7 ;  /* 0x0000000105077824 */ /* 0x000fe400078e0207 */
[----:B------:R-:W1:Y:S03]  /*10530*/  @P1 LDC R5, c[0x0][0x450] ;  /* 0x00011400ff051b82 */ /* 0x000e660000000800 */
[----:B------:R-:W-:Y:S01]  /*10540*/  LEA.HI.X R4, R4, UR7, R7, 0x1, P0 ;  /* 0x0000000704047c11 */ /* 0x000fe200080f0c07 */
[----:B------:R-:W-:-:S04]  /*10550*/  VIADD R7, R6, 0x80 ;  /* 0x0000008006077836 */ /* 0x000fc80000000000 */
        /* <DEDUP_REMOVED lines=12> */
[----:B------:R-:W-:Y:S01]  /*10620*/  IMAD.WIDE.U32 R2, R5, UR4, R2 ;  /* 0x0000000405027c25 */ /* 0x000fe2000f8e0002 */
        /* <DEDUP_REMOVED lines=11> */
[----:B------:R-:W-:Y:S01]  /*106e0*/  IMAD.U32 R6, RZ, RZ, UR44 ;  /* 0x0000002cff067e24 */ /* 0x000fe2000f8e00ff */
[----:B------:R-:W-:Y:S01]  /*106f0*/  ULDC UR4, c[0x0][0x288] ;  /* 0x0000a20000047ab9 */ /* 0x000fe20000000800 */
[----:B------:R-:W-:Y:S01]  /*10700*/  ULDC.64 UR6, c[0x0][0x208] ;  /* 0x0000820000067ab9 */ /* 0x000fe20000000a00 */
[----:B------:R-:W1:Y:S01]  /*10710*/  SHFL.IDX PT, R2, R4, RZ, 0x1c1f ;  /* 0x001c1fff04027589 */ /* 0x000e6200000e0000 */
[----:B------:R-:W-:Y:S02]  /*10720*/  IMAD R5, R9, UR4, RZ ;  /* 0x0000000409057c24 */ /* 0x000fe4000f8e02ff */
[----:B------:R-:W-:Y:S01]  /*10730*/  IMAD R6, R6, 0xc0, R21 ;  /* 0x000000c006067824 */ /* 0x000fe200078e0215 */
[----:B------:R-:W-:Y:S03]  /*10740*/  SHFL.IDX PT, R14, R0, 0x3, 0x1c1f ;  /* 0x007c1f00000e7f89 */ /* 0x000fe600000e0000 */
[C---:B------:R-:W-:Y:S01]  /*10750*/  VIADD R10, R6.reuse, 0x20 ;  /* 0x00000020060a7836 */ /* 0x040fe20000000000 */
        /* <DEDUP_REMOVED lines=26> */
[----:B------:R-:W-:Y:S04]  /*10900*/  SHFL.IDX PT, R0, R7, RZ, 0x1c1f ;  /* 0x001c1fff07007589 */ /* 0x000fe800000e0000 */
[----:B------:R-:W-:Y:S01]  /*10910*/  SHFL.IDX PT, R7, R7, 0x1, 0x1c1f ;  /* 0x003c1f0007077f89 */ /* 0x000fe200000e0000 */
        /* <DEDUP_REMOVED lines=9> */
[----:B------:R-:W-:-:S12]  /*109b0*/  VIADD R10, R6, 0x80 ;  /* 0x00000080060a7836 */ /* 0x000fd80000000000 */
[----:B------:R-:W-:-:S05]  /*109c0*/  @!P4 LEA R14, P3, R20, R14, 0x1 ;  /* 0x0000000e140ec211 */ /* 0x000fca00078608ff */
[----:B--2---:R-:W-:Y:S02]  /*109d0*/  @!P4 IMAD.X R9, RZ, RZ, R4, P3 ;  /* 0x000000ffff09c224 */ /* 0x004fe400018e0604 */
[----:B0-----:R-:W-:Y:S02]  /*109e0*/  @!P4 IMAD.MOV.U32 R2, RZ, RZ, R14 ;  /* 0x000000ffff02c224 */ /* 0x001fe400078e000e */
        /* <DEDUP_REMOVED lines=14> */
.L_x_11957:
[----:B------:R-:W-:Y:S01]  /*10ad0*/  VIADD R6, R6, 0xa0 ;  /* 0x000000a006067836 */ /* 0x000fe20000000000 */
[----:B------:R-:W-:Y:S01]  /*10ae0*/  ULDC.64 UR4, c[0x0][0x208] ;  /* 0x0000820000047ab9 */ /* 0x000fe20000000a00 */
        /* <DEDUP_REMOVED lines=12> */
.L_x_11853:
[----:B------:R-:W-:Y:S02]  /*10bb0*/  PLOP3.LUT P1, PT, P1, P0, PT, 0xa2, 0x0 ;  /* 0x000000000000781c */ /* 0x000fe40000f21472 */
[----:B------:R-:W-:-:S08]  /*10bc0*/  @P0 R2UR P1, UR4, R17 ;  /* 0x00000000110402ca */ /* 0x000fd00000020000 */
[----:B------:R-:W-:-:S05]  /*10bd0*/  @P0 PLOP3.LUT P0, PT, P1, PT, PT, 0x80, 0x0 ;  /* 0x000000000000081c */ /* 0x000fca0000f0f070 */
[----:B------:R-:W-:Y:S01]  /*10be0*/  @!P1 SYNCS.ARRIVE.TRANS64.RED.A0T1 RZ, [UR4+0x31c00], RZ ;  /* 0x031c00ffffff99a7 */ /* 0x000fe20008200404 */
[----:B------:R-:W-:Y:S07]  /*10bf0*/  @!P1 ARRIVES.LDGSTSBAR.64.TRANSCNT [UR4+0x31c00] ;  /* 0x031c0000ff0099b0 */ /* 0x000fee0008000a84 */
[----:B------:R-:W-:Y:S05]  /*10c00*/  @P0 BRA.U.ANY `(.L_x_11853) ;  /* 0xfffffffd00e80947 */ /* 0x000fea000393ffff */
[----:B0-----:R-:W2:Y:S02]  /*10c10*/  LDL.LU R3, [R1] ;  /* 0x0000000001037983 */ /* 0x001ea40000300800 */
[----:B--2---:R-:W-:-:S05]  /*10c20*/  VIADD R3, R3, 0x1 ;  /* 0x0000000103037836 */ /* 0x004fca0000000000 */
[----:B------:R0:W-:Y:S01]  /*10c30*/  STL [R1], R3 ;  /* 0x0000000301007387 */ /* 0x0001e20000100800 */
        /* <DEDUP_REMOVED lines=9> */
.L_x_11958:
[----:B------:R-:W-:Y:S05]  /*10cd0*/  BSYNC B0 ;  /* 0x0000000000007941 */ /* 0x000fea0003800000 */
.L_x_11854:
[----:B------:R-:W-:-:S06]  /*10ce0*/  UISETP.GE.AND UP0, UPT, UR43, 0x2, UPT ;  /* 0x000000022b00788c */ /* 0x000fcc000bf06270 */
[----:B------:R-:W-:-:S13]  /*10cf0*/  PLOP3.LUT P0, PT, PT, PT, UP0, 0x80, 0x0 ;  /* 0x000000000000781c */ /* 0x000fda0003f0f008 */
[----:B------:R-:W-:Y:S05]  /*10d00*/  @!P0 BRA `(.L_x_11856) ;  /* 0x0000002000448947 */ /* 0x000fea0003800000 */
[----:B------:R-:W-:Y:S02]  /*10d10*/  ULOP3.LUT UR4, UR43, 0x1, URZ, 0xc0, !UPT ;  /* 0x000000012b047892 */ /* 0x000fe4000f8ec03f */
[----:B------:R-:W-:Y:S02]  /*10d20*/  IMAD.U32 R7, RZ, RZ, UR43 ;  /* 0x0000002bff077e24 */ /* 0x000fe4000f8e00ff */
[----:B------:R-:W-:Y:S02]  /*10d30*/  UISETP.NE.U32.AND UP0, UPT, UR4, 0x1, UPT ;  /* 0x000000010400788c */ /* 0x000fe4000bf05070 */
[----:B------:R-:W-:-:S04]  /*10d40*/  VIADD R7, R7, 0xfffffffe ;  /* 0xfffffffe07077836 */ /* 0x000fc80000000000 */
[----:B------:R-:W-:Y:S01]  /*10d50*/  IMAD.MOV.U32 R6, RZ, RZ, R7 ;  /* 0x000000ffff067224 */ /* 0x000fe200078e0007 */
[----:B------:R-:W-:-:S13]  /*10d60*/  PLOP3.LUT P0, PT, PT, PT, UP0, 0x80, 0x0 ;  /* 0x000000000000781c */ /* 0x000fda0003f0f008 */
[----:B------:R-:W-:Y:S05]  /*10d70*/  @!P0 BRA `(.L_x_11857) ;  /* 0x0000000800b88947 */ /* 0x000fea0003800000 */
[----:B------:R-:W-:Y:S01]  /*10d80*/  ISETP.NE.AND P1, PT, R25, RZ, PT ;  /* 0x000000ff1900720c */ /* 0x000fe20003f25270 */
[----:B------:R-:W-:Y:S01]  /*10d90*/  VIADD R6, R16, 0x1 ;  /* 0x0000000110067836 */ /* 0x000fe20000000000 */
[----:B------:R-:W-:Y:S04]  /*10da0*/  BSSY B0, `(.L_x_11858) ;  /* 0x00000a7000007945 */ /* 0x000fe80003800000 */
[----:B------:R-:W-:-:S04]  /*10db0*/  ISETP.NE.AND P0, PT, R6, 0x2, PT ;  /* 0x000000020600780c */ /* 0x000fc80003f05270 */
[----:B------:R-:W-:Y:S02]  /*10dc0*/  SEL R8, RZ, 0x1, P0 ;  /* 0x00000001ff087807 */ /* 0x000fe40000000000 */
[----:B------:R-:W-:Y:S02]  /*10dd0*/  SEL R6, R6, RZ, P0 ;  /* 0x000000ff06067207 */ /* 0x000fe40000000000 */
[----:B------:R-:W-:Y:S01]  /*10de0*/  LOP3.LUT R8, R23, R8, RZ, 0x3c, !PT ;  /* 0x0000000817087212 */ /* 0x000fe200078e3cff */
[----:B------:R-:W-:Y:S06]  /*10df0*/  @!P1 BRA `(.L_x_11859) ;  /* 0x0000000800849947 */ /* 0x000fec0003800000 */
[----:B------:R-:W-:Y:S01]  /*10e00*/  ISETP.NE.AND P1, PT, R26, RZ, PT ;  /* 0x000000ff1a00720c */ /* 0x000fe20003f25270 */
[----:B------:R-:W-:Y:S02]  /*10e10*/  IMAD.MOV.U32 R4, RZ, RZ, R18 ;  /* 0x000000ffff047224 */ /* 0x000fe400078e0012 */
[----:B------:R-:W-:-:S10]  /*10e20*/  IMAD.MOV.U32 R9, RZ, RZ, R7 ;  /* 0x000000ffff097224 */ /* 0x000fd400078e0007 */
[----:B------:R-:W-:Y:S05]  /*10e30*/  @!P1 BRA `(.L_x_11860) ;  /* 0x00000000004c9947 */ /* 0x000fea0003800000 */
[----:B------:R-:W1:Y:S01]  /*10e40*/  LDC R9, c[0x0][0x43c] ;  /* 0x00010f00ff097b82 */ /* 0x000e620000000800 */
[----:B------:R-:W-:Y:S01]  /*10e50*/  ULDC.64 UR4, c[0x0][0x428] ;  /* 0x00010a0000047ab9 */ /* 0x000fe20000000a00 */
[----:B------:R-:W-:Y:S01]  /*10e60*/  ULDC.64 UR6, c[0x0][0x208] ;  /* 0x0000820000067ab9 */ /* 0x000fe20000000a00 */
[----:B------:R-:W-:-:S04]  /*10e70*/  IMAD R10, R24, UR4, RZ ;  /* 0x00000004180a7c24 */ /* 0x000fc8000f8e02ff */
[----:B------:R-:W-:Y:S01]  /*10e80*/  IMAD R10, R22, UR5, R10 ;  /* 0x00000005160a7c24 */ /* 0x000fe2000f8e020a */
[----:B-1----:R-:W-:-:S13]  /*10e90*/  ISETP.NE.AND P0, PT, R9, 0x1, PT ;  /* 0x000000010900780c */ /* 0x002fda0003f05270 */
[----:B0-----:R-:W0:Y:S02]  /*10ea0*/  @P0 LDC.64 R2, c[0x0][0x440] ;  /* 0x00011000ff020b82 */ /* 0x001e240000000a00 */
[----:B0-----:R-:W-:-:S04]  /*10eb0*/  @P0 IMAD.HI.U32 R4, R7, R2, RZ ;  /* 0x0000000207040227 */ /* 0x001fc800078e00ff */
[----:B------:R-:W-:Y:S01]  /*10ec0*/  IMAD.MOV.U32 R2, RZ, RZ, R7 ;  /* 0x000000ffff027224 */ /* 0x000fe200078e0007 */
[----:B------:R-:W-:-:S04]  /*10ed0*/  @P0 SHF.R.U32.HI R2, RZ, R3, R4 ;  /* 0x00000003ff020219 */ /* 0x000fc80000011604 */
[--C-:B------:R-:W-:Y:S01]  /*10ee0*/  SHF.R.S32.HI R3, RZ, 0x1f, R2.reuse ;  /* 0x0000001fff037819 */ /* 0x100fe20000011402 */
[----:B------:R-:W-:-:S04]  /*10ef0*/  IMAD.MOV R4, RZ, RZ, -R2 ;  /* 0x000000ffff047224 */ /* 0x000fc800078e0a02 */
[----:B------:R-:W-:Y:S02]  /*10f00*/  IMAD R9, R9, R4, R7 ;  /* 0x0000000409097224 */ /* 0x000fe400078e0207 */
[----:B------:R-:W0:Y:S01]  /*10f10*/  LDC.64 R4, c[0x0][0x418] ;  /* 0x00010600ff047b82 */ /* 0x000e220000000a00 */
[----:B------:R-:W-:-:S04]  /*10f20*/  IMAD.WIDE.U32 R2, R22, UR4, R2 ;  /* 0x0000000416027c25 */ /* 0x000fc8000f8e0002 */
[----:B------:R-:W-:Y:S01]  /*10f30*/  IMAD.IADD R10, R10, 0x1, R3 ;  /* 0x000000010a0a7824 */ /* 0x000fe200078e0203 */
[----:B0-----:R-:W-:-:S04]  /*10f40*/  LEA R4, P0, R2, R4, 0x2 ;  /* 0x0000000402047211 */ /* 0x001fc800078010ff */
[----:B------:R-:W-:-:S05]  /*10f50*/  LEA.HI.X R5, R2, R5, R10, 0x2, P0 ;  /* 0x0000000502057211 */ /* 0x000fca00000f140a */
[----:B------:R1:W5:Y:S04]  /*10f60*/  LDG.E R4, desc[UR6][R4.64] ;  /* 0x0000000604047981 */ /* 0x000368000c1e1900 */
.L_x_11860:
[----:B0-----:R-:W1:Y:S01]  /*10f70*/  S2R R2, SR_TID.X ;  /* 0x0000000000027919 */ /* 0x001e620000002100 */
[----:B------:R-:W-:Y:S01]  /*10f80*/  SHF.L.U32 R3, R8, 0x1f, RZ ;  /* 0x0000001f08037819 */ /* 0x000fe200000006ff */
[----:B------:R-:W-:Y:S01]  /*10f90*/  BSSY B1, `(.L_x_11861) ;  /* 0x0000006000017945 */ /* 0x000fe20003800000 */
[----:B-1----:R-:W-:Y:S01]  /*10fa0*/  LOP3.LUT R5, R2, 0x7f, RZ, 0xc0, !PT ;  /* 0x0000007f02057812 */ /* 0x002fe200078ec0ff */
[----:B------:R-:W-:-:S03]  /*10fb0*/  IMAD R2, R6, 0x8, R17 ;  /* 0x0000000806027824 */ /* 0x000fc600078e0211 */
[----:B------:R-:W-:Y:S01]  /*10fc0*/  ISETP.NE.AND P1, PT, R5, RZ, PT ;  /* 0x000000ff0500720c */ /* 0x000fe20003f25270 */
[----:B------:R-:W0:Y:S02]  /*10fd0*/  SYNCS.PHASECHK.TRANS64.TRYWAIT P0, [R2+URZ+0x31c40], R3 ;  /* 0x031c4003020075a7 */ /* 0x000e24000800017f */
[----:B0-----:R-:W-:Y:S10]  /*10fe0*/  @!P0 BRA `(.L_x_11862) ;  /* 0x00000034008c8947 */ /* 0x001ff40003800000 */
.L_x_11959:
[----:B------:R-:W-:Y:S05]  /*10ff0*/  BSYNC B1 ;  /* 0x0000000000017941 */ /* 0x000fea0003800000 */
.L_x_11861:
[----:B------:R-:W-:Y:S04]  /*11000*/  BSSY B1, `(.L_x_11863) ;  /* 0x0000007000017945 */ /* 0x000fe80003800000 */
[----:B------:R-:W-:Y:S05]  /*11010*/  @P1 BRA `(.L_x_11864) ;  /* 0x0000000000141947 */ /* 0x000fea0003800000 */
[----:B------:R-:W-:Y:S01]  /*11020*/  ISETP.NE.AND P0, PT, R29, RZ, PT ;  /* 0x000000ff1d00720c */ /* 0x000fe20003f05270 */
[----:B0-----:R-:W-:-:S04]  /*11030*/  IMAD.MOV.U32 R3, RZ, RZ, 0x6c00 ;  /* 0x00006c00ff037424 */ /* 0x001fc800078e00ff */
[----:B------:R1:W-:Y:S08]  /*11040*/  SYNCS.ARRIVE.TRANS64 RZ, [R2+URZ+0x31c30], R3 ;  /* 0x031c300302ff79a7 */ /* 0x0003f0000800003f */
[----:B------:R-:W-:Y:S05]  /*11050*/  @!P0 BRA `(.L_x_11864) ;  /* 0x0000000000048947 */ /* 0x000fea0003800000 */
[----:B------:R-:W-:Y:S01]  /*11060*/  BPT.TRAP 0x1 ;  /* 0x000000040000795c */ /* 0x000fe20000300000 */
.L_x_11864:
[----:B------:R-:W-:Y:S05]  /*11070*/  BSYNC B1 ;  /* 0x0000000000017941 */ /* 0x000fea0003800000 */
.L_x_11863:
[----:B------:R-:W-:Y:S01]  /*11080*/  IMAD.MOV.U32 R10, RZ, RZ, RZ ;  /* 0x000000ffff0a7224 */ /* 0x000fe200078e00ff */
[----:B------:R-:W-:Y:S01]  /*11090*/  R2UR UR11, R9 ;  /* 0x00000000090b72ca */ /* 0x000fe200000e0000 */
[----:B01----:R-:W-:Y:S01]  /*110a0*/  IMAD R3, R6, 0x6c00, R17 ;  /* 0x00006c0006037824 */ /* 0x003fe200078e0211 */
        /* <DEDUP_REMOVED lines=9> */
.L_x_11865:
        /* <DEDUP_REMOVED lines=15> */
.L_x_11866:
        /* <DEDUP_REMOVED lines=15> */
.L_x_11867:
        /* <DEDUP_REMOVED lines=14> */
.L_x_11960:
[----:B------:R-:W-:Y:S05]  /*11400*/  BSYNC B1 ;  /* 0x0000000000017941 */ /* 0x000fea0003800000 */
.L_x_11868:
        /* <DEDUP_REMOVED lines=10> */
.L_x_11871:
[----:B------:R-:W-:Y:S05]  /*114b0*/  BSYNC B1 ;  /* 0x0000000000017941 */ /* 0x000fea0003800000 */
.L_x_11870:
[----:B------:R-:W-:Y:S01]  /*114c0*/  R2UR UR6, R2 ;  /* 0x00000000020672ca */ /* 0x000fe200000e0000 */
[--C-:B0-----:R-:W-:Y:S01]  /*114d0*/  IMAD R5, R16, 0x8, R17.reuse ;  /* 0x0000000810057824 */ /* 0x101fe200078e0211 */
[----:B------:R-:W-:Y:S01]  /*114e0*/  R2UR UR7, R3 ;  /* 0x00000000030772ca */ /* 0x000fe200000e0000 */
[----:B------:R-:W-:Y:S01]  /*114f0*/  UIADD3 UR4, UP0, UR38, 0x470, URZ ;  /* 0x0000047026047890 */ /* 0x000fe2000ff1e03f */
[----:B------:R-:W-:Y:S01]  /*11500*/  R2UR UR10, R10 ;  /* 0x000000000a0a72ca */ /* 0x000fe200000e0000 */
[----:B------:R-:W-:Y:S01]  /*11510*/  IMAD R10, R16, 0x6c00, R17 ;  /* 0x00006c00100a7824 */ /* 0x000fe200078e0211 */
[----:B------:R-:W-:Y:S01]  /*11520*/  PLOP3.LUT P0, PT, PT, PT, PT, 0x80, 0x0 ;  /* 0x000000000000781c */ /* 0x000fe20003f0f070 */
[----:B------:R-:W-:Y:S01]  /*11530*/  IMAD R11, R19, 0x90, RZ ;  /* 0x00000090130b7824 */ /* 0x000fe200078e02ff */
[----:B------:R-:W-:Y:S01]  /*11540*/  UIADD3.X UR5, URZ, UR39, URZ, UP0, !UPT ;  /* 0x000000273f057290 */ /* 0x000fe200087fe43f */
[----:B------:R-:W-:Y:S02]  /*11550*/  VIADD R5, R5, 0x31c50 ;  /* 0x00031c5005057836 */ /* 0x000fe40000000000 */
[----:B------:R-:W-:-:S09]  /*11560*/  VIADD R12, R10, 0x200 ;  /* 0x000002000a0c7836 */ /* 0x000fd20000000000 */
.L_x_11872:
        /* <DEDUP_REMOVED lines=15> */
.L_x_11873:
        /* <DEDUP_REMOVED lines=15> */
.L_x_11874:
        /* <DEDUP_REMOVED lines=12> */
.L_x_11859:
[----:B------:R-:W-:Y:S05]  /*11810*/  BSYNC B0 ;  /* 0x0000000000007941 */ /* 0x000fea0003800000 */
.L_x_11858:
[----:B------:R-:W-:Y:S01]  /*11820*/  UIADD3 UR4, UR43, -0x3, URZ ;  /* 0xfffffffd2b047890 */ /* 0x000fe2000fffe03f */
[----:B------:R-:W-:Y:S02]  /*11830*/  IMAD.MOV.U32 R16, RZ, RZ, R6 ;  /* 0x000000ffff107224 */ /* 0x000fe400078e0006 */
[----:B------:R-:W-:-:S03]  /*11840*/  IMAD.MOV.U32 R23, RZ, RZ, R8 ;  /* 0x000000ffff177224 */ /* 0x000fc600078e0008 */
[----:B------:R-:W-:-:S07]  /*11850*/  IMAD.U32 R6, RZ, RZ, UR4 ;  /* 0x00000004ff067e24 */ /* 0x000fce000f8e00ff */
.L_x_11857:
[----:B------:R-:W-:Y:S01]  /*11860*/  ISETP.NE.AND P0, PT, R7, RZ, PT ;  /* 0x000000ff0700720c */ /* 0x000fe20003f05270 */
[----:B------:R-:W-:-:S12]  /*11870*/  BSSY B0, `(.L_x_11856) ;  /* 0x000015a000007945 */ /* 0x000fd80003800000 */
[----:B------:R-:W-:Y:S05]  /*11880*/  @!P0 BRA `(.L_x_11875) ;  /* 0x0000001400608947 */ /* 0x000fea0003800000 */
[----:B------:R-:W-:-:S07]  /*11890*/  IMAD.MOV.U32 R4, RZ, RZ, R18 ;  /* 0x000000ffff047224 */ /* 0x000fce00078e0012 */
.L_x_11910:
[----:B------:R-:W-:Y:S01]  /*118a0*/  ISETP.NE.AND P1, PT, R25, RZ, PT ;  /* 0x000000ff1900720c */ /* 0x000fe20003f25270 */
        /* <DEDUP_REMOVED lines=8> */
[----:B------:R-:W-:Y:S01]  /*11930*/  ISETP.NE.AND P1, PT, R26, RZ, PT ;  /* 0x000000ff1a00720c */ /* 0x000fe20003f25270 */
[----:B------:R-:W-:-:S12]  /*11940*/  IMAD.MOV.U32 R9, RZ, RZ, R6 ;  /* 0x000000ffff097224 */ /* 0x000fd800078e0006 */
[----:B------:R-:W-:Y:S05]  /*11950*/  @!P1 BRA `(.L_x_11878) ;  /* 0x00000000004c9947 */ /* 0x000fea0003800000 */
[----:B------:R-:W1:Y:S01]  /*11960*/  LDC R9, c[0x0][0x43c] ;  /* 0x00010f00ff097b82 */ /* 0x000e620000000800 */
[----:B------:R-:W-:Y:S01]  /*11970*/  ULDC.64 UR4, c[0x0][0x428] ;  /* 0x00010a0000047ab9 */ /* 0x000fe20000000a00 */
[----:B------:R-:W-:Y:S01]  /*11980*/  ULDC.64 UR6, c[0x0][0x208] ;  /* 0x0000820000067ab9 */ /* 0x000fe20000000a00 */
[----:B-1----:R-:W-:-:S13]  /*11990*/  ISETP.NE.AND P0, PT, R9, 0x1, PT ;  /* 0x000000010900780c */ /* 0x002fda0003f05270 */
[----:B0-----:R-:W0:Y:S02]  /*119a0*/  @P0 LDC.64 R2, c[0x0][0x440] ;  /* 0x00011000ff020b82 */ /* 0x001e240000000a00 */
        /* <DEDUP_REMOVED lines=14> */
.L_x_11878:
[----:B0-----:R-:W1:Y:S01]  /*11a90*/  S2R R2, SR_TID.X ;  /* 0x0000000000027919 */ /* 0x001e620000002100 */
[----:B------:R-:W-:Y:S01]  /*11aa0*/  IMAD R3, R7, 0x8, R17 ;  /* 0x0000000807037824 */ /* 0x000fe200078e0211 */
[----:B------:R-:W-:Y:S01]  /*11ab0*/  BSSY B2, `(.L_x_11879) ;  /* 0x0000006000027945 */ /* 0x000fe20003800000 */
[----:B-1----:R-:W-:Y:S02]  /*11ac0*/  LOP3.LUT R5, R2, 0x7f, RZ, 0xc0, !PT ;  /* 0x0000007f02057812 */ /* 0x002fe400078ec0ff */
[----:B------:R-:W-:Y:S02]  /*11ad0*/  SHF.L.U32 R2, R8, 0x1f, RZ ;  /* 0x0000001f08027819 */ /* 0x000fe400000006ff */
[----:B------:R-:W-:Y:S02]  /*11ae0*/  ISETP.NE.AND P1, PT, R5, RZ, PT ;  /* 0x000000ff0500720c */ /* 0x000fe40003f25270 */
[----:B------:R-:W0:Y:S02]  /*11af0*/  SYNCS.PHASECHK.TRANS64.TRYWAIT P0, [R3+URZ+0x31c40], R2 ;  /* 0x031c4002030075a7 */ /* 0x000e24000800017f */
[----:B0-----:R-:W-:Y:S09]  /*11b00*/  @!P0 BRA `(.L_x_11880) ;  /* 0x0000002800ec8947 */ /* 0x001ff20003800000 */
.L_x_11961:
[----:B------:R-:W-:Y:S05]  /*11b10*/  BSYNC B2 ;  /* 0x0000000000027941 */ /* 0x000fea0003800000 */
.L_x_11879:
[----:B------:R-:W-:Y:S04]  /*11b20*/  BSSY B2, `(.L_x_11881) ;  /* 0x0000007000027945 */ /* 0x000fe80003800000 */
[----:B------:R-:W-:Y:S05]  /*11b30*/  @P1 BRA `(.L_x_11882) ;  /* 0x0000000000141947 */ /* 0x000fea0003800000 */
[----:B------:R-:W-:Y:S01]  /*11b40*/  ISETP.NE.AND P0, PT, R29, RZ, PT ;  /* 0x000000ff1d00720c */ /* 0x000fe20003f05270 */
[----:B0-----:R-:W-:-:S04]  /*11b50*/  IMAD.MOV.U32 R2, RZ, RZ, 0x6c00 ;  /* 0x00006c00ff027424 */ /* 0x001fc800078e00ff */
[----:B------:R1:W-:Y:S08]  /*11b60*/  SYNCS.ARRIVE.TRANS64 RZ, [R3+URZ+0x31c30], R2 ;  /* 0x031c300203ff79a7 */ /* 0x0003f0000800003f */
[----:B------:R-:W-:Y:S05]  /*11b70*/  @!P0 BRA `(.L_x_11882) ;  /* 0x0000000000048947 */ /* 0x000fea0003800000 */
[----:B------:R-:W-:Y:S01]  /*11b80*/  BPT.TRAP 0x1 ;  /* 0x000000040000795c */ /* 0x000fe20000300000 */
.L_x_11882:
[----:B------:R-:W-:Y:S05]  /*11b90*/  BSYNC B2 ;  /* 0x0000000000027941 */ /* 0x000fea0003800000 */
.L_x_11881:
[----:B------:R-:W-:Y:S01]  /*11ba0*/  IMAD.MOV.U32 R5, RZ, RZ, RZ ;  /* 0x000000ffff057224 */ /* 0x000fe200078e00ff */
[----:B------:R-:W-:Y:S01]  /*11bb0*/  UIADD3 UR4, UP0, UR38, 0x370, URZ ;  /* 0x0000037026047890 */ /* 0x000fe2000ff1e03f */
[----:B------:R-:W-:Y:S01]  /*11bc0*/  IMAD R12, R7, 0x6c00, R17 ;  /* 0x00006c00070c7824 */ /* 0x000fe200078e0211 */
[----:B------:R-:W-:Y:S01]  /*11bd0*/  PLOP3.LUT P0, PT, PT, PT, PT, 0x80, 0x0 ;  /* 0x000000000000781c */ /* 0x000fe20003f0f070 */
[----:B01----:R-:W-:Y:S01]  /*11be0*/  VIADD R3, R3, 0x31c30 ;  /* 0x00031c3003037836 */ /* 0x003fe20000000000 */
[----:B------:R-:W-:Y:S01]  /*11bf0*/  R2UR UR10, R5 ;  /* 0x00000000050a72ca */ /* 0x000fe200000e0000 */
[----:B------:R-:W-:Y:S01]  /*11c00*/  IMAD R2, R9, 0x90, RZ ;  /* 0x0000009009027824 */ /* 0x000fe200078e02ff */
[----:B------:R-:W-:Y:S01]  /*11c10*/  UIADD3.X UR5, URZ, UR39, URZ, UP0, !UPT ;  /* 0x000000273f057290 */ /* 0x000fe200087fe43f */
[----:B------:R-:W-:Y:S01]  /*11c20*/  VIADD R10, R12, 0x16a00 ;  /* 0x00016a000c0a7836 */ /* 0x000fe20000000000 */
[----:B------:R-:W-:Y:S01]  /*11c30*/  UMOV UR6, 0x0 ;  /* 0x0000000000067882 */ /* 0x000fe20000000000 */
[----:B------:R-:W-:-:S10]  /*11c40*/  UMOV UR7, 0x14f00000 ;  /* 0x14f0000000077882 */ /* 0x000fd40000000000 */
.L_x_11883:
        /* <DEDUP_REMOVED lines=16> */
.L_x_11884:
        /* <DEDUP_REMOVED lines=16> */
.L_x_11885:
        /* <DEDUP_REMOVED lines=15> */
.L_x_11962:
[----:B------:R-:W-:Y:S05]  /*11f40*/  BSYNC B2 ;  /* 0x0000000000027941 */ /* 0x000fea0003800000 */
.L_x_11886:
[----:B------:R-:W-:Y:S01]  /*11f50*/  BSSY B2, `(.L_x_11888) ;  /* 0x0000009000027945 */ /* 0x000fe20003800000 */
[----:B------:R-:W-:Y:S02]  /*11f60*/  IMAD.MOV.U32 R2, RZ, RZ, 0x0 ;  /* 0x00000000ff027424 */ /* 0x000fe400078e00ff */
[----:B------:R-:W-:Y:S01]  /*11f70*/  IMAD.MOV.U32 R3, RZ, RZ, 0x14f00000 ;  /* 0x14f00000ff037424 */ /* 0x000fe200078e00ff */
[----:B------:R-:W-:Y:S06]  /*11f80*/  @P1 BRA `(.L_x_11889) ;  /* 0x0000000000141947 */ /* 0x000fec0003800000 */
[----:B------:R-:W-:Y:S01]  /*11f90*/  ISETP.NE.AND P0, PT, R29, RZ, PT ;  /* 0x000000ff1d00720c */ /* 0x000fe20003f05270 */
[----:B------:R-:W-:-:S04]  /*11fa0*/  IMAD.MOV.U32 R13, RZ, RZ, 0x6c00 ;  /* 0x00006c00ff0d7424 */ /* 0x000fc800078e00ff */
[----:B------:R1:W-:Y:S08]  /*11fb0*/  SYNCS.ARRIVE.TRANS64 RZ, [R12+URZ+0x50], R13 ;  /* 0x0000500d0cff79a7 */ /* 0x0003f0000800003f */
[----:B------:R-:W-:Y:S05]  /*11fc0*/  @!P0 BRA `(.L_x_11889) ;  /* 0x0000000000048947 */ /* 0x000fea0003800000 */
[----:B------:R-:W-:Y:S01]  /*11fd0*/  BPT.TRAP 0x1 ;  /* 0x000000040000795c */ /* 0x000fe20000300000 */
.L_x_11889:
[----:B------:R-:W-:Y:S05]  /*11fe0*/  BSYNC B2 ;  /* 0x0000000000027941 */ /* 0x000fea0003800000 */
.L_x_11888:
[----:B------:R-:W-:Y:S01]  /*11ff0*/  R2UR UR6, R2 ;  /* 0x00000000020672ca */ /* 0x000fe200000e0000 */
[----:B------:R-:W-:Y:S01]  /*12000*/  IMAD R16, R16, 0x6c00, R17 ;  /* 0x00006c0010107824 */ /* 0x000fe200078e0211 */
[----:B------:R-:W-:Y:S01]  /*12010*/  R2UR UR7, R3 ;  /* 0x00000000030772ca */ /* 0x000fe200000e0000 */
[----:B------:R-:W-:Y:S01]  /*12020*/  UIADD3 UR4, UP0, UR38, 0x470, URZ ;  /* 0x0000047026047890 */ /* 0x000fe2000ff1e03f */
[----:B------:R-:W-:Y:S01]  /*12030*/  R2UR UR10, R5 ;  /* 0x00000000050a72ca */ /* 0x000fe200000e0000 */
[----:B------:R-:W-:Y:S01]  /*12040*/  IMAD R5, R19, 0x90, RZ ;  /* 0x0000009013057824 */ /* 0x000fe200078e02ff */
[----:B------:R-:W-:Y:S01]  /*12050*/  PLOP3.LUT P0, PT, PT, PT, PT, 0x80, 0x0 ;  /* 0x000000000000781c */ /* 0x000fe20003f0f070 */
[----:B01----:R-:W-:Y:S01]  /*12060*/  VIADD R12, R12, 0x50 ;  /* 0x000000500c0c7836 */ /* 0x003fe20000000000 */
[----:B------:R-:W-:Y:S01]  /*12070*/  UIADD3.X UR5, URZ, UR39, URZ, UP0, !UPT ;  /* 0x000000273f057290 */ /* 0x000fe200087fe43f */
[----:B------:R-:W-:-:S11]  /*12080*/  VIADD R13, R16, 0x200 ;  /* 0x00000200100d7836 */ /* 0x000fd60000000000 */
.L_x_11890:
        /* <DEDUP_REMOVED lines=15> */
.L_x_11891:
        /* <DEDUP_REMOVED lines=15> */
.L_x_11892:
        /* <DEDUP_REMOVED lines=12> */
.L_x_11877:
[----:B------:R-:W-:Y:S05]  /*12330*/  BSYNC B1 ;  /* 0x0000000000017941 */ /* 0x000fea0003800000 */
.L_x_11876:
        /* <DEDUP_REMOVED lines=9> */
[----:B------:R-:W-:-:S12]  /*123d0*/  VIADD R9, R6, 0xffffffff ;  /* 0xffffffff06097836 */ /* 0x000fd80000000000 */
        /* <DEDUP_REMOVED lines=20> */
.L_x_11895:
        /* <DEDUP_REMOVED lines=8> */
.L_x_11963:
[----:B------:R-:W-:Y:S05]  /*125a0*/  BSYNC B2 ;  /* 0x0000000000027941 */ /* 0x000fea0003800000 */
.L_x_11896:
[----:B------:R-:W-:Y:S04]  /*125b0*/  BSSY B2, `(.L_x_11898) ;  /* 0x0000007000027945 */ /* 0x000fe80003800000 */
[----:B------:R-:W-:Y:S05]  /*125c0*/  @P1 BRA `(.L_x_11899) ;  /* 0x0000000000141947 */ /* 0x000fea0003800000 */
[----:B------:R-:W-:Y:S01]  /*125d0*/  ISETP.NE.AND P0, PT, R29, RZ, PT ;  /* 0x000000ff1d00720c */ /* 0x000fe20003f05270 */
[----:B0-----:R-:W-:-:S04]  /*125e0*/  IMAD.MOV.U32 R3, RZ, RZ, 0x6c00 ;  /* 0x00006c00ff037424 */ /* 0x001fc800078e00ff */
[----:B------:R1:W-:Y:S08]  /*125f0*/  SYNCS.ARRIVE.TRANS64 RZ, [R2+URZ+0x31c30], R3 ;  /* 0x031c300302ff79a7 */ /* 0x0003f0000800003f */
[----:B------:R-:W-:Y:S05]  /*12600*/  @!P0 BRA `(.L_x_11899) ;  /* 0x0000000000048947 */ /* 0x000fea0003800000 */
[----:B------:R-:W-:Y:S01]  /*12610*/  BPT.TRAP 0x1 ;  /* 0x000000040000795c */ /* 0x000fe20000300000 */
.L_x_11899:
[----:B------:R-:W-:Y:S05]  /*12620*/  BSYNC B2 ;  /* 0x0000000000027941 */ /* 0x000fea0003800000 */
.L_x_11898:
        /* <DEDUP_REMOVED lines=12> */
.L_x_11900:
        /* <DEDUP_REMOVED lines=16> */
.L_x_11901:
        /* <DEDUP_REMOVED lines=16> */
.L_x_11902:
        /* <DEDUP_REMOVED lines=15> */
.L_x_11964:
[----:B------:R-:W-:Y:S05]  /*129e0*/  BSYNC B2 ;  /* 0x0000000000027941 */ /* 0x000fea0003800000 */
.L_x_11903:
        /* <DEDUP_REMOVED lines=9> */
.L_x_11906:
[----:B------:R-:W-:Y:S05]  /*12a80*/  BSYNC B2 ;  /* 0x0000000000027941 */ /* 0x000fea0003800000 */
.L_x_11905:
        /* <DEDUP_REMOVED lines=10> */
.L_x_11907:
        /* <DEDUP_REMOVED lines=15> */
.L_x_11908:
        /* <DEDUP_REMOVED lines=15> */
.L_x_11909:
        /* <DEDUP_REMOVED lines=12> */
.L_x_11894:
[----:B------:R-:W-:Y:S05]  /*12dd0*/  BSYNC B1 ;  /* 0x0000000000017941 */ /* 0x000fea0003800000 */
.L_x_11893:
[C---:B------:R-:W-:Y:S01]  /*12de0*/  ISETP.GT.AND P0, PT, R6.reuse, 0x1, PT ;  /* 0x000000010600780c */ /* 0x040fe20003f04270 */
[----:B------:R-:W-:-:S12]  /*12df0*/  VIADD R6, R6, 0xfffffffe ;  /* 0xfffffffe06067836 */ /* 0x000fd80000000000 */
[----:B------:R-:W-:Y:S05]  /*12e00*/  @P0 BRA `(.L_x_11910) ;  /* 0xffffffe800a40947 */ /* 0x000fea000383ffff */
.L_x_11875:
[----:B------:R-:W-:Y:S05]  /*12e10*/  BSYNC B0 ;  /* 0x0000000000007941 */ /* 0x000fea0003800000 */
.L_x_11856:
        /* <DEDUP_REMOVED lines=8> */
[----:B------:R-:W1:Y:S01]  /*12ea0*/  FLO.U32 R0, UR4 ;  /* 0x0000000400007d00 */ /* 0x000e6200080e0000 */
[----:B------:R-:W-:Y:S01]  /*12eb0*/  ULDC.64 UR6, c[0x0][0x208] ;  /* 0x0000820000067ab9 */ /* 0x000fe20000000a00 */
        /* <DEDUP_REMOVED lines=8> */
.L_x_11912:
[----:B------:R-:W-:Y:S05]  /*12f40*/  BSYNC B0 ;  /* 0x0000000000007941 */ /* 0x000fea0003800000 */
.L_x_11911:
[----:B------:R-:W-:Y:S01]  /*12f50*/  ISETP.NE.AND P0, PT, R25, RZ, PT ;  /* 0x000000ff1900720c */ /* 0x000fe20003f05270 */
        /* <DEDUP_REMOVED lines=8> */
.L_x_11965:
[----:B------:R-:W-:Y:S05]  /*12fe0*/  BSYNC B1 ;  /* 0x0000000000017941 */ /* 0x000fea0003800000 */
.L_x_11915:
[----:B------:R-:W-:Y:S04]  /*12ff0*/  BSSY B1, `(.L_x_11917) ;  /* 0x0000007000017945 */ /* 0x000fe80003800000 */
[----:B------:R-:W-:Y:S05]  /*13000*/  @P2 BRA `(.L_x_11918) ;  /* 0x0000000000142947 */ /* 0x000fea0003800000 */
[----:B------:R-:W-:Y:S01]  /*13010*/  ISETP.NE.AND P0, PT, R29, RZ, PT ;  /* 0x000000ff1d00720c */ /* 0x000fe20003f05270 */
[----:B-1----:R-:W-:-:S04]  /*13020*/  IMAD.MOV.U32 R0, RZ, RZ, 0x6c00 ;  /* 0x00006c00ff007424 */ /* 0x002fc800078e00ff */
[----:B------:R2:W-:Y:S08]  /*13030*/  SYNCS.ARRIVE.TRANS64 RZ, [R3+URZ+0x31c50], R0 ;  /* 0x031c500003ff79a7 */ /* 0x0005f0000800003f */
[----:B------:R-:W-:Y:S05]  /*13040*/  @!P0 BRA `(.L_x_11918) ;  /* 0x0000000000048947 */ /* 0x000fea0003800000 */
[----:B------:R-:W-:Y:S01]  /*13050*/  BPT.TRAP 0x1 ;  /* 0x000000040000795c */ /* 0x000fe20000300000 */
.L_x_11918:
[----:B------:R-:W-:Y:S05]  /*13060*/  BSYNC B1 ;  /* 0x0000000000017941 */ /* 0x000fea0003800000 */
.L_x_11917:
[----:B-12---:R-:W-:Y:S01]  /*13070*/  IMAD R0, R16, 0x6c00, R17 ;  /* 0x00006c0010007824 */ /* 0x006fe200078e0211 */
        /* <DEDUP_REMOVED lines=9> */
.L_x_11919:
        /* <DEDUP_REMOVED lines=15> */
.L_x_11920:
        /* <DEDUP_REMOVED lines=15> */
.L_x_11921:
        /* <DEDUP_REMOVED lines=10> */
.L_x_11914:
[----:B------:R-:W-:Y:S05]  /*13390*/  BSYNC B0 ;  /* 0x0000000000007941 */ /* 0x000fea0003800000 */
.L_x_11913:
[----:B------:R-:W-:-:S05]  /*133a0*/  VIADD R16, R16, 0x1 ;  /* 0x0000000110107836 */ /* 0x000fca0000000000 */
[----:B------:R-:W-:-:S04]  /*133b0*/  ISETP.NE.AND P0, PT, R16, 0x2, PT ;  /* 0x000000021000780c */ /* 0x000fc80003f05270 */
[----:B------:R-:W-:Y:S02]  /*133c0*/  SEL R0, RZ, 0x1, P0 ;  /* 0x00000001ff007807 */ /* 0x000fe40000000000 */
[----:B------:R-:W-:Y:S02]  /*133d0*/  SEL R16, R16, RZ, P0 ;  /* 0x000000ff10107207 */ /* 0x000fe40000000000 */
[----:B------:R-:W-:-:S07]  /*133e0*/  LOP3.LUT R23, R23, R0, RZ, 0x3c, !PT ;  /* 0x0000000017177212 */ /* 0x000fce00078e3cff */
.L_x_11838:
[----:B------:R-:W-:Y:S05]  /*133f0*/  BSYNC B7 ;  /* 0x0000000000077941 */ /* 0x000fea0003800000 */
.L_x_11836:
[----:B------:R-:W2:Y:S02]  /*13400*/  LDL R0, [R1+0x4] ;  /* 0x0000040001007983 */ /* 0x000ea40000100800 */
[----:B--2---:R-:W-:-:S13]  /*13410*/  ISETP.NE.AND P0, PT, R0, RZ, PT ;  /* 0x000000ff0000720c */ /* 0x004fda0003f05270 */
        /* <DEDUP_REMOVED lines=10> */
.L_x_11922:
[----:B------:R-:W-:-:S03]  /*134c0*/  UMOV UR4, 0xffffffff ;  /* 0xffffffff00047882 */ /* 0x000fc60000000000 */
[----:B------:R-:W-:Y:S05]  /*134d0*/  BRA.DIV UR4, `(.L_x_11924) ;  /* 0x0000001204dc7947 */ /* 0x000fea000b800000 */
[----:B------:R1:W2:Y:S02]  /*134e0*/  SHFL.IDX PT, R14, R28, RZ, 0x1f ;  /* 0x00001fff1c0e7589 */ /* 0x0002a400000e0000 */
.L_x_11968:
        /* <DEDUP_REMOVED lines=8> */
.L_x_11923:
[----:B------:R-:W-:Y:S02]  /*13570*/  ULDC UR4, c[0x0][0xc38] ;  /* 0x00030e0000047ab9 */ /* 0x000fe40000000800 */
[----:B-1----:R-:W-:-:S13]  /*13580*/  ISETP.GE.AND P0, PT, R28, UR4, PT ;  /* 0x000000041c007c0c */ /* 0x002fda000bf06270 */
[----:B------:R-:W-:Y:S05]  /*13590*/  @!P0 BRA `(.L_x_11925) ;  /* 0xffffffb800c08947 */ /* 0x000fea000383ffff */
.L_x_11833:
[----:B------:R-:W2:Y:S01]  /*135a0*/  LDL.LU R0, [R1] ;  /* 0x0000000001007983 */ /* 0x000ea20000300800 */
[----:B------:R-:W-:Y:S01]  /*135b0*/  BSSY B0, `(.L_x_11926) ;  /* 0x000000b000007945 */ /* 0x000fe20003800000 */
[----:B------:R-:W1:Y:S01]  /*135c0*/  S2R R5, SR_CgaCtaId ;  /* 0x0000000000057919 */ /* 0x000e620000008800 */
[----:B--2---:R-:W-:-:S05]  /*135d0*/  VIADD R0, R0, 0x1 ;  /* 0x0000000100007836 */ /* 0x004fca0000000000 */
        /* <DEDUP_REMOVED lines=8> */
.L_x_11969:
[----:B------:R-:W-:Y:S05]  /*13660*/  BSYNC B0 ;  /* 0x0000000000007941 */ /* 0x000fea0003800000 */
.L_x_11926:
[----:B------:R-:W-:-:S03]  /*13670*/  UMOV UR4, 0xffffffff ;  /* 0xffffffff00047882 */ /* 0x000fc60000000000 */
[----:B------:R-:W-:Y:S05]  /*13680*/  BRA.DIV UR4, `(.L_x_11928) ;  /* 0x0000001204ac7947 */ /* 0x000fea000b800000 */
[----:B-1----:R-:W1:Y:S02]  /*13690*/  S2R R0, SR_TID.X ;  /* 0x0000000000007919 */ /* 0x002e640000002100 */
[----:B-1----:R-:W-:-:S04]  /*136a0*/  SHF.R.U32.HI R0, RZ, 0x5, R0 ;  /* 0x00000005ff007819 */ /* 0x002fc80000011600 */
[----:B------:R-:W-:-:S05]  /*136b0*/  LOP3.LUT R0, R0, 0x3, RZ, 0xc0, !PT ;  /* 0x0000000300007812 */ /* 0x000fca00078ec0ff */
[----:B------:R1:W2:Y:S02]  /*136c0*/  SHFL.IDX PT, R14, R0, RZ, 0x1f ;  /* 0x00001fff000e7589 */ /* 0x0002a400000e0000 */
.L_x_11972:
[----:B--2---:R-:W-:Y:S01]  /*136d0*/  ISETP.NE.AND P0, PT, R14, RZ, PT ;  /* 0x000000ff0e00720c */ /* 0x004fe20003f05270 */
[----:B------:R-:W-:-:S12]  /*136e0*/  BSSY B0, `(.L_x_11929) ;  /* 0x0000026000007945 */ /* 0x000fd80003800000 */
[----:B------:R-:W-:Y:S05]  /*136f0*/  @P0 BRA `(.L_x_11930) ;  /* 0x0000000000900947 */ /* 0x000fea0003800000 */
[----:B------:R-:W-:-:S03]  /*13700*/  UMOV UR4, 0xffffffff ;  /* 0xffffffff00047882 */ /* 0x000fc60000000000 */
[----:B------:R-:W-:Y:S05]  /*13710*/  BRA.DIV UR4, `(.L_x_11931) ;  /* 0x0000001204bc7947 */ /* 0x000fea000b800000 */
[----:B------:R-:W-:-:S13]  /*13720*/  ELECT P6, URZ, PT ;  /* 0x00000000003f782f */ /* 0x000fda00038c0000 */
.L_x_11975:
        /* <DEDUP_REMOVED lines=8> */
.L_x_11932:
        /* <DEDUP_REMOVED lines=12> */
.L_x_11976:
[----:B------:R-:W2:Y:S02]  /*13870*/  SYNCS.PHASECHK.TRANS64.TRYWAIT P0, [R3+URZ], R0 ;  /* 0x00000000030075a7 */ /* 0x000ea4000800017f */
[----:B--2---:R-:W-:Y:S05]  /*13880*/  @!P0 BRA `(.L_x_11934) ;  /* 0x0000001000948947 */ /* 0x004fea0003800000 */
.L_x_11977:
[----:B------:R-:W-:Y:S05]  /*13890*/  @!P2 BRA `(.L_x_11935) ;  /* 0x000000000004a947 */ /* 0x000fea0003800000 */
[----:B------:R-:W-:Y:S01]  /*138a0*/  BPT.TRAP 0x1 ;  /* 0x000000040000795c */ /* 0x000fe20000300000 */
.L_x_11935:
[----:B--2---:R-:W-:-:S04]  /*138b0*/  VIADD R3, R7, 0x31c60 ;  /* 0x00031c6007037836 */ /* 0x004fc80000000000 */
[----:B-1----:R-:W-:-:S04]  /*138c0*/  IMAD R5, R16, 0x8, R3 ;  /* 0x0000000810057824 */ /* 0x002fc800078e0203 */
[----:B------:R-:W1:Y:S02]  /*138d0*/  SYNCS.PHASECHK.TRANS64.TRYWAIT P0, [R5+URZ], R4 ;  /* 0x00000004050075a7 */ /* 0x000e64000800017f */
[----:B-1----:R-:W-:Y:S05]  /*138e0*/  @!P0 BRA `(.L_x_11936) ;  /* 0x0000001000908947 */ /* 0x002fea0003800000 */
.L_x_11978:
[----:B------:R-:W-:-:S07]  /*138f0*/  IMAD R3, R6, 0x8, R3 ;  /* 0x0000000806037824 */ /* 0x000fce00078e0203 */
.L_x_11937:
[----:B--2---:R2:W3:Y:S02]  /*13900*/  SYNCS.PHASECHK.TRANS64.TRYWAIT P0, [R3+URZ], R0 ;  /* 0x00000000030075a7 */ /* 0x0044e4000800017f */
[----:B---3--:R-:W-:Y:S05]  /*13910*/  @!P0 NANOSLEEP.SYNCS 0x989680 ;  /* 0x009896800000895d */ /* 0x008fea0003900000 */
[----:B------:R-:W3:Y:S02]  /*13920*/  @!P0 SYNCS.PHASECHK.TRANS64 P0, [R3+URZ], R0 ;  /* 0x00000000030085a7 */ /* 0x000ee4000800007f */
[----:B---3--:R-:W-:Y:S05]  /*13930*/  @!P0 BRA `(.L_x_11937) ;  /* 0xfffffffc00f08947 */ /* 0x008fea000383ffff */
.L_x_11930:
[----:B------:R-:W-:Y:S05]  /*13940*/  BSYNC B0 ;  /* 0x0000000000007941 */ /* 0x000fea0003800000 */
.L_x_11929:
[----:B------:R-:W-:Y:S05]  /*13950*/  EXIT ;  /* 0x000000000000794d */ /* 0x000fea0003800000 */
.L_x_11794:
[----:B0-----:R-:W-:-:S04]  /*13960*/  IMAD.U32 R3, RZ, RZ, UR37 ;  /* 0x00000025ff037e24 */ /* 0x001fc8000f8e00ff */
[----:B------:R0:W1:Y:S03]  /*13970*/  SYNCS.PHASECHK.TRANS64.TRYWAIT P1, [R3+URZ+0x31c00], R0 ;  /* 0x031c0000030075a7 */ /* 0x000066000802017f */
[----:B-1----:R-:W-:Y:S05]  /*13980*/  @!P1 NANOSLEEP.SYNCS 0x989680 ;  /* 0x009896800000995d */ /* 0x002fea0003900000 */
[----:B------:R-:W1:Y:S02]  /*13990*/  @!P1 SYNCS.PHASECHK.TRANS64 P1, [R3+URZ+0x31c00], R0 ;  /* 0x031c0000030095a7 */ /* 0x000e64000802007f */
[----:B-1----:R-:W-:Y:S05]  /*139a0*/  @!P1 BRA `(.L_x_11794) ;  /* 0xfffffffc00ec9947 */ /* 0x002fea000383ffff */
[----:B------:R-:W-:Y:S05]  /*139b0*/  BRA `(.L_x_11938) ;  /* 0xfffffedc00a47947 */ /* 0x000fea000383ffff */
.L_x_11798:
[----:B-1----:R1:W2:Y:S02]  /*139c0*/  SYNCS.PHASECHK.TRANS64.TRYWAIT P2, [R3+URZ+0x31c30], R0 ;  /* 0x031c3000030075a7 */ /* 0x0022a4000804017f */
[----:B--2---:R-:W-:Y:S05]  /*139d0*/  @!P2 NANOSLEEP.SYNCS 0x989680 ;  /* 0x009896800000a95d */ /* 0x004fea0003900000 */
[----:B------:R-:W2:Y:S02]  /*139e0*/  @!P2 SYNCS.PHASECHK.TRANS64 P2, [R3+URZ+0x31c30], R0 ;  /* 0x031c30000300a5a7 */ /* 0x000ea4000804007f */
[----:B--2---:R-:W-:Y:S05]  /*139f0*/  @!P2 BRA `(.L_x_11798) ;  /* 0xfffffffc00f0a947 */ /* 0x004fea000383ffff */
[----:B------:R-:W-:Y:S05]  /*13a00*/  BRA `(.L_x_11797) ;  /* 0xfffffedc00c87947 */ /* 0x000fea000383ffff */
.L_x_11803:
[----:B-1----:R-:W-:-:S04]  /*13a10*/  IMAD.U32 R5, RZ, RZ, UR4 ;  /* 0x00000004ff057e24 */ /* 0x002fc8000f8e00ff */
[----:B------:R1:W2:Y:S03]  /*13a20*/  SYNCS.PHASECHK.TRANS64.TRYWAIT P3, [R5+URZ+0x31c30], R0 ;  /* 0x031c3000050075a7 */ /* 0x0002a6000806017f */
[----:B--2---:R-:W-:Y:S05]  /*13a30*/  @!P3 NANOSLEEP.SYNCS 0x989680 ;  /* 0x009896800000b95d */ /* 0x004fea0003900000 */
[----:B------:R-:W2:Y:S02]  /*13a40*/  @!P3 SYNCS.PHASECHK.TRANS64 P3, [R5+URZ+0x31c30], R0 ;  /* 0x031c30000500b5a7 */ /* 0x000ea4000806007f */
[----:B--2---:R-:W-:Y:S05]  /*13a50*/  @!P3 BRA `(.L_x_11803) ;  /* 0xfffffffc00ecb947 */ /* 0x004fea000383ffff */
[----:B------:R-:W-:Y:S05]  /*13a60*/  BRA `(.L_x_11800) ;  /* 0xffffff18001c7947 */ /* 0x000fea000383ffff */
.L_x_11807:
[----:B-1----:R-:W-:-:S04]  /*13a70*/  IMAD.U32 R5, RZ, RZ, UR4 ;  /* 0x00000004ff057e24 */ /* 0x002fc8000f8e00ff */
[----:B------:R1:W2:Y:S03]  /*13a80*/  SYNCS.PHASECHK.TRANS64.TRYWAIT P3, [R5+URZ+0x31c50], R0 ;  /* 0x031c5000050075a7 */ /* 0x0002a6000806017f */
[----:B--2---:R-:W-:Y:S05]  /*13a90*/  @!P3 NANOSLEEP.SYNCS 0x989680 ;  /* 0x009896800000b95d */ /* 0x004fea0003900000 */
[----:B------:R-:W2:Y:S02]  /*13aa0*/  @!P3 SYNCS.PHASECHK.TRANS64 P3, [R5+URZ+0x31c50], R0 ;  /* 0x031c50000500b5a7 */ /* 0x000ea4000806007f */
[----:B--2---:R-:W-:Y:S05]  /*13ab0*/  @!P3 BRA `(.L_x_11807) ;  /* 0xfffffffc00ecb947 */ /* 0x004fea000383ffff */
[----:B------:R-:W-:Y:S05]  /*13ac0*/  BRA `(.L_x_11804) ;  /* 0xffffff2c00b87947 */ /* 0x000fea000383ffff */
.L_x_11813:
[----:B-1----:R-:W-:-:S04]  /*13ad0*/  IMAD.U32 R5, RZ, RZ, UR4 ;  /* 0x00000004ff057e24 */ /* 0x002fc8000f8e00ff */
[----:B------:R1:W2:Y:S03]  /*13ae0*/  SYNCS.PHASECHK.TRANS64.TRYWAIT P2, [R5+URZ+0x31c30], R0 ;  /* 0x031c3000050075a7 */ /* 0x0002a6000804017f */
[----:B--2---:R-:W-:Y:S05]  /*13af0*/  @!P2 NANOSLEEP.SYNCS 0x989680 ;  /* 0x009896800000a95d */ /* 0x004fea0003900000 */
[----:B------:R-:W2:Y:S02]  /*13b00*/  @!P2 SYNCS.PHASECHK.TRANS64 P2, [R5+URZ+0x31c30], R0 ;  /* 0x031c30000500a5a7 */ /* 0x000ea4000804007f */
[----:B--2---:R-:W-:Y:S05]  /*13b10*/  @!P2 BRA `(.L_x_11813) ;  /* 0xfffffffc00eca947 */ /* 0x004fea000383ffff */
[----:B------:R-:W-:Y:S05]  /*13b20*/  BRA `(.L_x_11810) ;  /* 0xffffff5800747947 */ /* 0x000fea000383ffff */
.L_x_11817:
[----:B-1----:R-:W-:-:S04]  /*13b30*/  IMAD.U32 R5, RZ, RZ, UR4 ;  /* 0x00000004ff057e24 */ /* 0x002fc8000f8e00ff */
[----:B------:R1:W2:Y:S03]  /*13b40*/  SYNCS.PHASECHK.TRANS64.TRYWAIT P2, [R5+URZ+0x31c50], R0 ;  /* 0x031c5000050075a7 */ /* 0x0002a6000804017f */
[----:B--2---:R-:W-:Y:S05]  /*13b50*/  @!P2 NANOSLEEP.SYNCS 0x989680 ;  /* 0x009896800000a95d */ /* 0x004fea0003900000 */
[----:B------:R-:W2:Y:S02]  /*13b60*/  @!P2 SYNCS.PHASECHK.TRANS64 P2, [R5+URZ+0x31c50], R0 ;  /* 0x031c50000500a5a7 */ /* 0x000ea4000804007f */
[----:B--2---:R-:W-:Y:S05]  /*13b70*/  @!P2 BRA `(.L_x_11817) ;  /* 0xfffffffc00eca947 */ /* 0x004fea000383ffff */
[----:B------:R-:W-:Y:S05]  /*13b80*/  BRA `(.L_x_11814) ;  /* 0xffffff7000107947 */ /* 0x000fea000383ffff */
.L_x_11822:
[----:B-1----:R-:W-:-:S04]  /*13b90*/  IMAD.U32 R7, RZ, RZ, UR5 ;  /* 0x00000005ff077e24 */ /* 0x002fc8000f8e00ff */
[----:B------:R1:W3:Y:S03]  /*13ba0*/  SYNCS.PHASECHK.TRANS64.TRYWAIT P0, [R7+URZ+0x31c50], R6 ;  /* 0x031c5006070075a7 */ /* 0x0002e6000800017f */
[----:B---3--:R-:W-:Y:S05]  /*13bb0*/  @!P0 NANOSLEEP.SYNCS 0x989680 ;  /* 0x009896800000895d */ /* 0x008fea0003900000 */
[----:B------:R-:W3:Y:S02]  /*13bc0*/  @!P0 SYNCS.PHASECHK.TRANS64 P0, [R7+URZ+0x31c50], R6 ;  /* 0x031c5006070085a7 */ /* 0x000ee4000800007f */
[----:B---3--:R-:W-:Y:S05]  /*13bd0*/  @!P0 BRA `(.L_x_11822) ;  /* 0xfffffffc00ec8947 */ /* 0x008fea000383ffff */
[----:B------:R-:W-:Y:S05]  /*13be0*/  BRA `(.L_x_11821) ;  /* 0xffffff8c00f47947 */ /* 0x000fea000383ffff */
.L_x_11844:
[----:B------:R-:W-:Y:S02]  /*13bf0*/  IMAD.MOV.U32 R13, RZ, RZ, R20 ;  /* 0x000000ffff0d7224 */ /* 0x000fe400078e0014 */
[----:B------:R-:W-:Y:S02]  /*13c00*/  IMAD.MOV.U32 R12, RZ, RZ, RZ ;  /* 0x000000ffff0c7224 */ /* 0x000fe400078e00ff */
[----:B------:R-:W-:Y:S02]  /*13c10*/  IMAD.MOV.U32 R11, RZ, RZ, 0x1f ;  /* 0x0000001fff0b7424 */ /* 0x000fe400078e00ff */
[----:B------:R-:W-:-:S07]  /*13c20*/  IMAD.MOV.U32 R15, RZ, RZ, -0x1 ;  /* 0xffffffffff0f7424 */ /* 0x000fce00078e00ff */
[----:B------:R-:W-:Y:S05]  /*13c30*/  WARPSYNC.COLLECTIVE R15, `(.L_x_11939) ;  /* 0x000000000f087348 */ /* 0x000fea0003c00000 */
[----:B------:R0:W1:Y:S02]  /*13c40*/  SHFL.IDX P6, R14, R13, R12, R11 ;  /* 0x0000000c0d0e7389 */ /* 0x00006400000c000b */
[----:B01----:R-:W-:Y:S01]  /*13c50*/  ENDCOLLECTIVE ;  /* 0x000000000000791b */ /* 0x003fe20003800000 */
.L_x_11939:
[----:B------:R-:W-:Y:S05]  /*13c60*/  BRA `(.L_x_11940) ;  /* 0xffffffbc00c47947 */ /* 0x000fea000383ffff */
.L_x_11846:
[----:B------:R-:W-:Y:S01]  /*13c70*/  BSSY B0, `(.L_x_11941) ;  /* 0x0000006000007945 */ /* 0x000fe20003800000 */
[----:B------:R-:W-:-:S07]  /*13c80*/  IMAD.MOV.U32 R15, RZ, RZ, -0x1 ;  /* 0xffffffffff0f7424 */ /* 0x000fce00078e00ff */
[----:B0-----:R-:W-:Y:S05]  /*13c90*/  WARPSYNC.COLLECTIVE R15, `(.L_x_11942) ;  /* 0x000000000f0c7348 */ /* 0x001fea0003c00000 */
[----:B------:R-:W-:Y:S02]  /*13ca0*/  ELECT P6, UR62, PT ;  /* 0x00000000003e782f */ /* 0x000fe400038c0000 */
[----:B------:R-:W-:Y:S01]  /*13cb0*/  MOV R14, UR62 ;  /* 0x0000003e000e7c02 */ /* 0x000fe20008000f00 */
[----:B0-----:R-:W-:Y:S10]  /*13cc0*/  ENDCOLLECTIVE ;  /* 0x000000000000791b */ /* 0x001ff40003800000 */
.L_x_11942:
[----:B------:R-:W-:Y:S05]  /*13cd0*/  BSYNC B0 ;  /* 0x0000000000007941 */ /* 0x000fea0003800000 */
.L_x_11941:
[----:B------:R-:W-:Y:S05]  /*13ce0*/  BRA `(.L_x_11943) ;  /* 0xffffffbc00c07947 */ /* 0x000fea000383ffff */
.L_x_11848:
[----:B-1----:R1:W2:Y:S02]  /*13cf0*/  SYNCS.PHASECHK.TRANS64.TRYWAIT P0, [R3+URZ+0x31c40], R0 ;  /* 0x031c4000030075a7 */ /* 0x0022a4000800017f */
[----:B--2---:R-:W-:Y:S05]  /*13d00*/  @!P0 NANOSLEEP.SYNCS 0x989680 ;  /* 0x009896800000895d */ /* 0x004fea0003900000 */
[----:B------:R-:W2:Y:S02]  /*13d10*/  @!P0 SYNCS.PHASECHK.TRANS64 P0, [R3+URZ+0x31c40], R0 ;  /* 0x031c4000030085a7 */ /* 0x000ea4000800007f */
[----:B--2---:R-:W-:Y:S05]  /*13d20*/  @!P0 BRA `(.L_x_11848) ;  /* 0xfffffffc00f08947 */ /* 0x004fea000383ffff */
[----:B------:R-:W-:Y:S05]  /*13d30*/  BRA `(.L_x_11944) ;  /* 0xffffffc000207947 */ /* 0x000fea000383ffff */
.L_x_11852:
[----:B------:R-:W-:Y:S02]  /*13d40*/  IMAD.MOV.U32 R13, RZ, RZ, R4 ;  /* 0x000000ffff0d7224 */ /* 0x000fe400078e0004 */
[----:B------:R-:W-:Y:S02]  /*13d50*/  IMAD.MOV.U32 R12, RZ, RZ, RZ ;  /* 0x000000ffff0c7224 */ /* 0x000fe400078e00ff */
[----:B------:R-:W-:Y:S02]  /*13d60*/  IMAD.MOV.U32 R11, RZ, RZ, 0x1c1f ;  /* 0x00001c1fff0b7424 */ /* 0x000fe400078e00ff */
[----:B------:R-:W-:Y:S02]  /*13d70*/  IMAD.MOV.U32 R15, RZ, RZ, -0x1 ;  /* 0xffffffffff0f7424 */ /* 0x000fe400078e00ff */
[----:B------:R-:W-:-:S07]  /*13d80*/  IMAD.U32 R6, RZ, RZ, UR44 ;  /* 0x0000002cff067e24 */ /* 0x000fce000f8e00ff */
[----:B------:R-:W-:Y:S05]  /*13d90*/  WARPSYNC.COLLECTIVE R15, `(.L_x_11945) ;  /* 0x000000000f087348 */ /* 0x000fea0003c00000 */
[----:B------:R0:W1:Y:S02]  /*13da0*/  SHFL.IDX P6, R14, R13, R12, R11 ;  /* 0x0000000c0d0e7389 */ /* 0x00006400000c000b */
[----:B01----:R-:W-:Y:S01]  /*13db0*/  ENDCOLLECTIVE ;  /* 0x000000000000791b */ /* 0x003fe20003800000 */
.L_x_11945:
[----:B------:R-:W-:-:S04]  /*13dc0*/  IMAD R6, R6, 0xc0, R21 ;  /* 0x000000c006067824 */ /* 0x000fc800078e0215 */
[----:B------:R-:W-:Y:S02]  /*13dd0*/  VIADD R10, R6, 0x20 ;  /* 0x00000020060a7836 */ /* 0x000fe40000000000 */
[----:B------:R-:W-:Y:S02]  /*13de0*/  IMAD.MOV.U32 R13, RZ, RZ, R0 ;  /* 0x000000ffff0d7224 */ /* 0x000fe400078e0000 */
[----:B------:R-:W-:-:S07]  /*13df0*/  IMAD.MOV.U32 R2, RZ, RZ, R14 ;  /* 0x000000ffff027224 */ /* 0x000fce00078e000e */
[----:B------:R-:W-:Y:S05]  /*13e00*/  WARPSYNC.COLLECTIVE R15, `(.L_x_11946) ;  /* 0x000000000f087348 */ /* 0x000fea0003c00000 */
[----:B------:R0:W1:Y:S02]  /*13e10*/  SHFL.IDX P6, R14, R13, R12, R11 ;  /* 0x0000000c0d0e7389 */ /* 0x00006400000c000b */
[----:B01----:R-:W-:Y:S01]  /*13e20*/  ENDCOLLECTIVE ;  /* 0x000000000000791b */ /* 0x003fe20003800000 */
.L_x_11946:
        /* <DEDUP_REMOVED lines=23> */
.L_x_11947:
[----:B------:R-:W-:Y:S02]  /*13fa0*/  IMAD.MOV.U32 R13, RZ, RZ, R0 ;  /* 0x000000ffff0d7224 */ /* 0x000fe400078e0000 */
[----:B------:R-:W-:-:S07]  /*13fb0*/  IMAD.MOV.U32 R2, RZ, RZ, R14 ;  /* 0x000000ffff027224 */ /* 0x000fce00078e000e */
[----:B------:R-:W-:Y:S05]  /*13fc0*/  WARPSYNC.COLLECTIVE R15, `(.L_x_11948) ;  /* 0x000000000f087348 */ /* 0x000fea0003c00000 */
[----:B------:R0:W1:Y:S02]  /*13fd0*/  SHFL.IDX P6, R14, R13, R12, R11 ;  /* 0x0000000c0d0e7389 */ /* 0x00006400000c000b */
[----:B01----:R-:W-:Y:S01]  /*13fe0*/  ENDCOLLECTIVE ;  /* 0x000000000000791b */ /* 0x003fe20003800000 */
.L_x_11948:
        /* <DEDUP_REMOVED lines=19> */
.L_x_11949:
[----:B------:R-:W-:Y:S02]  /*14120*/  IMAD.MOV.U32 R13, RZ, RZ, R0 ;  /* 0x000000ffff0d7224 */ /* 0x000fe400078e0000 */
[----:B------:R-:W-:-:S07]  /*14130*/  IMAD.MOV.U32 R2, RZ, RZ, R14 ;  /* 0x000000ffff027224 */ /* 0x000fce00078e000e */
[----:B------:R-:W-:Y:S05]  /*14140*/  WARPSYNC.COLLECTIVE R15, `(.L_x_11950) ;  /* 0x000000000f087348 */ /* 0x000fea0003c00000 */
[----:B------:R0:W1:Y:S02]  /*14150*/  SHFL.IDX P6, R14, R13, R12, R11 ;  /* 0x0000000c0d0e7389 */ /* 0x00006400000c000b */
[----:B01----:R-:W-:Y:S01]  /*14160*/  ENDCOLLECTIVE ;  /* 0x000000000000791b */ /* 0x003fe20003800000 */
.L_x_11950:
        /* <DEDUP_REMOVED lines=18> */
.L_x_11951:
[----:B------:R-:W-:Y:S02]  /*14290*/  IMAD.MOV.U32 R13, RZ, RZ, R0 ;  /* 0x000000ffff0d7224 */ /* 0x000fe400078e0000 */
[----:B------:R-:W-:-:S05]  /*142a0*/  VIADD R0, R6, 0x60 ;  /* 0x0000006006007836 */ /* 0x000fca0000000000 */
[----:B------:R-:W-:Y:S01]  /*142b0*/  ISETP.GE.AND P4, PT, R0, R5, PT ;  /* 0x000000050000720c */ /* 0x000fe20003f86270 */
[----:B------:R-:W-:Y:S02]  /*142c0*/  VIADD R0, R6, 0x80 ;  /* 0x0000008006007836 */ /* 0x000fe40000000000 */
[----:B------:R-:W-:-:S10]  /*142d0*/  IMAD.MOV.U32 R4, RZ, RZ, R14 ;  /* 0x000000ffff047224 */ /* 0x000fd400078e000e */
[----:B------:R-:W-:Y:S05]  /*142e0*/  WARPSYNC.COLLECTIVE R15, `(.L_x_11952) ;  /* 0x000000000f087348 */ /* 0x000fea0003c00000 */
[----:B------:R0:W1:Y:S02]  /*142f0*/  SHFL.IDX P6, R14, R13, R12, R11 ;  /* 0x0000000c0d0e7389 */ /* 0x00006400000c000b */
[----:B01----:R-:W-:Y:S01]  /*14300*/  ENDCOLLECTIVE ;  /* 0x000000000000791b */ /* 0x003fe20003800000 */
.L_x_11952:
[----:B------:R-:W-:Y:S01]  /*14310*/  ULDC.64 UR4, c[0x0][0x208] ;  /* 0x0000820000047ab9 */ /* 0x000fe20000000a00 */
[----:B------:R-:W-:Y:S02]  /*14320*/  IMAD.MOV.U32 R13, RZ, RZ, R7 ;  /* 0x000000ffff0d7224 */ /* 0x000fe400078e0007 */
[----:B------:R-:W-:Y:S01]  /*14330*/  IMAD.MOV.U32 R12, RZ, RZ, RZ ;  /* 0x000000ffff0c7224 */ /* 0x000fe200078e00ff */
        /* <DEDUP_REMOVED lines=14> */
.L_x_11953:
[----:B------:R-:W-:Y:S02]  /*14420*/  IMAD.MOV.U32 R13, RZ, RZ, R8 ;  /* 0x000000ffff0d7224 */ /* 0x000fe400078e0008 */
[----:B------:R-:W-:-:S07]  /*14430*/  IMAD.MOV.U32 R0, RZ, RZ, R14 ;  /* 0x000000ffff007224 */ /* 0x000fce00078e000e */
[----:B------:R-:W-:Y:S05]  /*14440*/  WARPSYNC.COLLECTIVE R15, `(.L_x_11954) ;  /* 0x000000000f087348 */ /* 0x000fea0003c00000 */
[----:B------:R0:W1:Y:S02]  /*14450*/  SHFL.IDX P6, R14, R13, R12, R11 ;  /* 0x0000000c0d0e7389 */ /* 0x00006400000c000b */
[----:B01----:R-:W-:Y:S01]  /*14460*/  ENDCOLLECTIVE ;  /* 0x000000000000791b */ /* 0x003fe20003800000 */
.L_x_11954:
[----:B------:R-:W-:Y:S01]  /*14470*/  ULDC.64 UR4, c[0x0][0x208] ;  /* 0x0000820000047ab9 */ /* 0x000fe20000000a00 */
[----:B------:R-:W-:Y:S02]  /*14480*/  IMAD.MOV.U32 R13, RZ, RZ, R7 ;  /* 0x000000ffff0d7224 */ /* 0x000fe400078e0007 */
[----:B------:R-:W-:Y:S01]  /*14490*/  IMAD.MOV.U32 R12, RZ, RZ, 0x1 ;  /* 0x00000001ff0c7424 */ /* 0x000fe200078e00ff */
        /* <DEDUP_REMOVED lines=13> */
.L_x_11955:
[----:B------:R-:W-:Y:S02]  /*14570*/  IMAD.MOV.U32 R13, RZ, RZ, R8 ;  /* 0x000000ffff0d7224 */ /* 0x000fe400078e0008 */
[----:B------:R-:W-:-:S07]  /*14580*/  IMAD.MOV.U32 R7, RZ, RZ, R14 ;  /* 0x000000ffff077224 */ /* 0x000fce00078e000e */
[----:B------:R-:W-:Y:S05]  /*14590*/  WARPSYNC.COLLECTIVE R15, `(.L_x_11956) ;  /* 0x000000000f087348 */ /* 0x000fea0003c00000 */
[----:B------:R0:W1:Y:S02]  /*145a0*/  SHFL.IDX P6, R14, R13, R12, R11 ;  /* 0x0000000c0d0e7389 */ /* 0x00006400000c000b */
[----:B01----:R-:W-:Y:S01]  /*145b0*/  ENDCOLLECTIVE ;  /* 0x000000000000791b */ /* 0x003fe20003800000 */
.L_x_11956:
[----:B------:R-:W-:Y:S05]  /*145c0*/  BRA `(.L_x_11957) ;  /* 0xffffffc400407947 */ /* 0x000fea000383ffff */
.L_x_11855:
[----:B0-----:R0:W1:Y:S02]  /*145d0*/  SYNCS.PHASECHK.TRANS64.TRYWAIT P0, [R17+URZ+0x31c20], R2 ;  /* 0x031c2002110075a7 */ /* 0x001064000800017f */
[----:B-1----:R-:W-:Y:S05]  /*145e0*/  @!P0 NANOSLEEP.SYNCS 0x989680 ;  /* 0x009896800000895d */ /* 0x002fea0003900000 */
[----:B------:R-:W1:Y:S02]  /*145f0*/  @!P0 SYNCS.PHASECHK.TRANS64 P0, [R17+URZ+0x31c20], R2 ;  /* 0x031c2002110085a7 */ /* 0x000e64000800007f */
[----:B-1----:R-:W-:Y:S05]  /*14600*/  @!P0 BRA `(.L_x_11855) ;  /* 0xfffffffc00f08947 */ /* 0x002fea000383ffff */
[----:B------:R-:W-:Y:S05]  /*14610*/  BRA `(.L_x_11958) ;  /* 0xffffffc400ac7947 */ /* 0x000fea000383ffff */
.L_x_11862:
[----:B0-----:R0:W1:Y:S02]  /*14620*/  SYNCS.PHASECHK.TRANS64.TRYWAIT P0, [R2+URZ+0x31c40], R3 ;  /* 0x031c4003020075a7 */ /* 0x001064000800017f */
[----:B-1----:R-:W-:Y:S05]  /*14630*/  @!P0 NANOSLEEP.SYNCS 0x989680 ;  /* 0x009896800000895d */ /* 0x002fea0003900000 */
[----:B------:R-:W1:Y:S02]  /*14640*/  @!P0 SYNCS.PHASECHK.TRANS64 P0, [R2+URZ+0x31c40], R3 ;  /* 0x031c4003020085a7 */ /* 0x000e64000800007f */
[----:B-1----:R-:W-:Y:S05]  /*14650*/  @!P0 BRA `(.L_x_11862) ;  /* 0xfffffffc00f08947 */ /* 0x002fea000383ffff */
[----:B------:R-:W-:Y:S05]  /*14660*/  BRA `(.L_x_11959) ;  /* 0xffffffc800607947 */ /* 0x000fea000383ffff */
.L_x_11869:
[----:B0-----:R0:W1:Y:S02]  /*14670*/  SYNCS.PHASECHK.TRANS64.TRYWAIT P0, [R3+URZ+0x60], R2 ;  /* 0x00006002030075a7 */ /* 0x001064000800017f */
[----:B-1----:R-:W-:Y:S05]  /*14680*/  @!P0 NANOSLEEP.SYNCS 0x989680 ;  /* 0x009896800000895d */ /* 0x002fea0003900000 */
[----:B------:R-:W1:Y:S02]  /*14690*/  @!P0 SYNCS.PHASECHK.TRANS64 P0, [R3+URZ+0x60], R2 ;  /* 0x00006002030085a7 */ /* 0x000e64000800007f */
[----:B-1----:R-:W-:Y:S05]  /*146a0*/  @!P0 BRA `(.L_x_11869) ;  /* 0xfffffffc00f08947 */ /* 0x002fea000383ffff */
[----:B------:R-:W-:Y:S05]  /*146b0*/  BRA `(.L_x_11960) ;  /* 0xffffffcc00507947 */ /* 0x000fea000383ffff */
.L_x_11880:
[----:B0-----:R0:W1:Y:S02]  /*146c0*/  SYNCS.PHASECHK.TRANS64.TRYWAIT P0, [R3+URZ+0x31c40], R2 ;  /* 0x031c4002030075a7 */ /* 0x001064000800017f */
[----:B-1----:R-:W-:Y:S05]  /*146d0*/  @!P0 NANOSLEEP.SYNCS 0x989680 ;  /* 0x009896800000895d */ /* 0x002fea0003900000 */
[----:B------:R-:W1:Y:S02]  /*146e0*/  @!P0 SYNCS.PHASECHK.TRANS64 P0, [R3+URZ+0x31c40], R2 ;  /* 0x031c4002030085a7 */ /* 0x000e64000800007f */
[----:B-1----:R-:W-:Y:S05]  /*146f0*/  @!P0 BRA `(.L_x_11880) ;  /* 0xfffffffc00f08947 */ /* 0x002fea000383ffff */
[----:B------:R-:W-:Y:S05]  /*14700*/  BRA `(.L_x_11961) ;  /* 0xffffffd400007947 */ /* 0x000fea000383ffff */
.L_x_11887:
[----:B0-----:R0:W1:Y:S02]  /*14710*/  SYNCS.PHASECHK.TRANS64.TRYWAIT P0, [R12+URZ+0x60], R23 ;  /* 0x000060170c0075a7 */ /* 0x001064000800017f */
[----:B-1----:R-:W-:Y:S05]  /*14720*/  @!P0 NANOSLEEP.SYNCS 0x989680 ;  /* 0x009896800000895d */ /* 0x002fea0003900000 */
[----:B------:R-:W1:Y:S02]  /*14730*/  @!P0 SYNCS.PHASECHK.TRANS64 P0, [R12+URZ+0x60], R23 ;  /* 0x000060170c0085a7 */ /* 0x000e64000800007f */
[----:B-1----:R-:W-:Y:S05]  /*14740*/  @!P0 BRA `(.L_x_11887) ;  /* 0xfffffffc00f08947 */ /* 0x002fea000383ffff */
[----:B------:R-:W-:Y:S05]  /*14750*/  BRA `(.L_x_11962) ;  /* 0xffffffd400f87947 */ /* 0x000fea000383ffff */
.L_x_11897:
[----:B0-----:R0:W1:Y:S02]  /*14760*/  SYNCS.PHASECHK.TRANS64.TRYWAIT P0, [R2+URZ+0x31c40], R3 ;  /* 0x031c4003020075a7 */ /* 0x001064000800017f */
[----:B-1----:R-:W-:Y:S05]  /*14770*/  @!P0 NANOSLEEP.SYNCS 0x989680 ;  /* 0x009896800000895d */ /* 0x002fea0003900000 */
[----:B------:R-:W1:Y:S02]  /*14780*/  @!P0 SYNCS.PHASECHK.TRANS64 P0, [R2+URZ+0x31c40], R3 ;  /* 0x031c4003020085a7 */ /* 0x000e64000800007f */
[----:B-1----:R-:W-:Y:S05]  /*14790*/  @!P0 BRA `(.L_x_11897) ;  /* 0xfffffffc00f08947 */ /* 0x002fea000383ffff */
[----:B------:R-:W-:Y:S05]  /*147a0*/  BRA `(.L_x_11963) ;  /* 0xffffffdc007c7947 */ /* 0x000fea000383ffff */
.L_x_11904:
[----:B0-----:R0:W1:Y:S02]  /*147b0*/  SYNCS.PHASECHK.TRANS64.TRYWAIT P0, [R8+URZ+0x60], R2 ;  /* 0x00006002080075a7 */ /* 0x001064000800017f */
[----:B-1----:R-:W-:Y:S05]  /*147c0*/  @!P0 NANOSLEEP.SYNCS 0x989680 ;  /* 0x009896800000895d */ /* 0x002fea0003900000 */
[----:B------:R-:W1:Y:S02]  /*147d0*/  @!P0 SYNCS.PHASECHK.TRANS64 P0, [R8+URZ+0x60], R2 ;  /* 0x00006002080085a7 */ /* 0x000e64000800007f */
[----:B-1----:R-:W-:Y:S05]  /*147e0*/  @!P0 BRA `(.L_x_11904) ;  /* 0xfffffffc00f08947 */ /* 0x002fea000383ffff */
[----:B------:R-:W-:Y:S05]  /*147f0*/  BRA `(.L_x_11964) ;  /* 0xffffffe000787947 */ /* 0x000fea000383ffff */
.L_x_11916:
[----:B-1----:R1:W2:Y:S02]  /*14800*/  SYNCS.PHASECHK.TRANS64.TRYWAIT P0, [R3+URZ+0x31c60], R0 ;  /* 0x031c6000030075a7 */ /* 0x0022a4000800017f */
[----:B--2---:R-:W-:Y:S05]  /*14810*/  @!P0 NANOSLEEP.SYNCS 0x989680 ;  /* 0x009896800000895d */ /* 0x004fea0003900000 */
[----:B------:R-:W2:Y:S02]  /*14820*/  @!P0 SYNCS.PHASECHK.TRANS64 P0, [R3+URZ+0x31c60], R0 ;  /* 0x031c6000030085a7 */ /* 0x000ea4000800007f */
[----:B--2---:R-:W-:Y:S05]  /*14830*/  @!P0 BRA `(.L_x_11916) ;  /* 0xfffffffc00f08947 */ /* 0x004fea000383ffff */
[----:B------:R-:W-:Y:S05]  /*14840*/  BRA `(.L_x_11965) ;  /* 0xffffffe400e47947 */ /* 0x000fea000383ffff */
.L_x_11924:
        /* <DEDUP_REMOVED lines=8> */
.L_x_11967:
[----:B------:R-:W-:Y:S05]  /*148d0*/  BSYNC B0 ;  /* 0x0000000000007941 */ /* 0x000fea0003800000 */
.L_x_11966:
[----:B------:R-:W-:Y:S05]  /*148e0*/  BRA `(.L_x_11968) ;  /* 0xffffffec00007947 */ /* 0x000fea000383ffff */
.L_x_11927:
[----:B-1----:R1:W2:Y:S02]  /*148f0*/  SYNCS.PHASECHK.TRANS64.TRYWAIT P0, [R7+URZ+0x31c20], R0 ;  /* 0x031c2000070075a7 */ /* 0x0022a4000800017f */
[----:B--2---:R-:W-:Y:S05]  /*14900*/  @!P0 NANOSLEEP.SYNCS 0x989680 ;  /* 0x009896800000895d */ /* 0x004fea0003900000 */
[----:B------:R-:W2:Y:S02]  /*14910*/  @!P0 SYNCS.PHASECHK.TRANS64 P0, [R7+URZ+0x31c20], R0 ;  /* 0x031c2000070085a7 */ /* 0x000ea4000800007f */
[----:B--2---:R-:W-:Y:S05]  /*14920*/  @!P0 BRA `(.L_x_11927) ;  /* 0xfffffffc00f08947 */ /* 0x004fea000383ffff */
[----:B------:R-:W-:Y:S05]  /*14930*/  BRA `(.L_x_11969) ;  /* 0xffffffec00487947 */ /* 0x000fea000383ffff */
.L_x_11928:
        /* <DEDUP_REMOVED lines=11> */
.L_x_11971:
[----:B------:R-:W-:Y:S05]  /*149f0*/  BSYNC B0 ;  /* 0x0000000000007941 */ /* 0x000fea0003800000 */
.L_x_11970:
[----:B------:R-:W-:Y:S05]  /*14a00*/  BRA `(.L_x_11972) ;  /* 0xffffffec00307947 */ /* 0x000fea000383ffff */
.L_x_11931:
[----:B------:R-:W-:Y:S01]  /*14a10*/  BSSY B1, `(.L_x_11973) ;  /* 0x0000006000017945 */ /* 0x000fe20003800000 */
[----:B------:R-:W-:-:S07]  /*14a20*/  IMAD.MOV.U32 R15, RZ, RZ, -0x1 ;  /* 0xffffffffff0f7424 */ /* 0x000fce00078e00ff */
[----:B01----:R-:W-:Y:S05]  /*14a30*/  WARPSYNC.COLLECTIVE R15, `(.L_x_11974) ;  /* 0x000000000f0c7348 */ /* 0x003fea0003c00000 */
[----:B------:R-:W-:Y:S02]  /*14a40*/  ELECT P6, UR62, PT ;  /* 0x00000000003e782f */ /* 0x000fe400038c0000 */
[----:B------:R-:W-:Y:S01]  /*14a50*/  MOV R14, UR62 ;  /* 0x0000003e000e7c02 */ /* 0x000fe20008000f00 */
[----:B01----:R-:W-:Y:S10]  /*14a60*/  ENDCOLLECTIVE ;  /* 0x000000000000791b */ /* 0x003ff40003800000 */
.L_x_11974:
[----:B------:R-:W-:Y:S05]  /*14a70*/  BSYNC B1 ;  /* 0x0000000000017941 */ /* 0x000fea0003800000 */
.L_x_11973:
[----:B------:R-:W-:Y:S05]  /*14a80*/  BRA `(.L_x_11975) ;  /* 0xffffffec00287947 */ /* 0x000fea000383ffff */
.L_x_11933:
[----:B-1----:R1:W2:Y:S02]  /*14a90*/  SYNCS.PHASECHK.TRANS64.TRYWAIT P0, [R5+URZ], R4 ;  /* 0x00000004050075a7 */ /* 0x0022a4000800017f */
[----:B--2---:R-:W-:Y:S05]  /*14aa0*/  @!P0 NANOSLEEP.SYNCS 0x989680 ;  /* 0x009896800000895d */ /* 0x004fea0003900000 */
[----:B------:R-:W2:Y:S02]  /*14ab0*/  @!P0 SYNCS.PHASECHK.TRANS64 P0, [R5+URZ], R4 ;  /* 0x00000004050085a7 */ /* 0x000ea4000800007f */
[----:B--2---:R-:W-:Y:S05]  /*14ac0*/  @!P0 BRA `(.L_x_11933) ;  /* 0xfffffffc00f08947 */ /* 0x004fea000383ffff */
[----:B------:R-:W-:Y:S05]  /*14ad0*/  BRA `(.L_x_11976) ;  /* 0xffffffec00647947 */ /* 0x000fea000383ffff */
.L_x_11934:
[----:B--2---:R2:W3:Y:S02]  /*14ae0*/  SYNCS.PHASECHK.TRANS64.TRYWAIT P0, [R3+URZ], R0 ;  /* 0x00000000030075a7 */ /* 0x0044e4000800017f */
[----:B---3--:R-:W-:Y:S05]  /*14af0*/  @!P0 NANOSLEEP.SYNCS 0x989680 ;  /* 0x009896800000895d */ /* 0x008fea0003900000 */
[----:B------:R-:W3:Y:S02]  /*14b00*/  @!P0 SYNCS.PHASECHK.TRANS64 P0, [R3+URZ], R0 ;  /* 0x00000000030085a7 */ /* 0x000ee4000800007f */
[----:B---3--:R-:W-:Y:S05]  /*14b10*/  @!P0 BRA `(.L_x_11934) ;  /* 0xfffffffc00f08947 */ /* 0x008fea000383ffff */
[----:B------:R-:W-:Y:S05]  /*14b20*/  BRA `(.L_x_11977) ;  /* 0xffffffec00587947 */ /* 0x000fea000383ffff */
.L_x_11936:
[----:B-1----:R1:W2:Y:S02]  /*14b30*/  SYNCS.PHASECHK.TRANS64.TRYWAIT P0, [R5+URZ], R4 ;  /* 0x00000004050075a7 */ /* 0x0022a4000800017f */
[----:B--2---:R-:W-:Y:S05]  /*14b40*/  @!P0 NANOSLEEP.SYNCS 0x989680 ;  /* 0x009896800000895d */ /* 0x004fea0003900000 */
[----:B------:R-:W2:Y:S02]  /*14b50*/  @!P0 SYNCS.PHASECHK.TRANS64 P0, [R5+URZ], R4 ;  /* 0x00000004050085a7 */ /* 0x000ea4000800007f */
[----:B--2---:R-:W-:Y:S05]  /*14b60*/  @!P0 BRA `(.L_x_11936) ;  /* 0xfffffffc00f08947 */ /* 0x004fea000383ffff */
[----:B------:R-:W-:Y:S05]  /*14b70*/  BRA `(.L_x_11978) ;  /* 0xffffffec005c7947 */ /* 0x000fea000383ffff */
.L_x_11979:
        /* <DEDUP_REMOVED lines=16> */
.L_x_15329:


//--------------------- .text._ZN7cutlass13device_kernelIN5flash11enable_sm90INS1_16FlashAttnFwdSm90INS1_25CollectiveMainloopFwdSm90ILi2EN4cute5tupleIJNS5_1CILi1EEES8_S8_EEENS6_IJNS7_ILi192EEENS7_ILi144EEENS7_ILi96EEEEEELi96ENS_10bfloat16_tEfNS_4arch4Sm90ELb1ELb0ELb0ELb1ELb0ELb0ELb0ELb0ELb1ELb1ELb0ELb0EEENS1_21CollectiveEpilogueFwdINS6_IJSA_SC_SB_EEES9_SE_SG_Li384ELb1ELb1ELb0ELb0EEENS1_36VarlenDynamicPersistentTileSchedulerILi192ELi144ELi384ELi128ELb0ELb1ELb1ELb1ELb1ELb1EEEEEEEEEvNT_6ParamsE --------------------------
	.section	.text._ZN7cutlass13device_kernelIN5flash11enable_sm90INS1_16FlashAttnFwdSm90INS1_25CollectiveMainloopFwdSm90ILi2EN4cute5tupleIJNS5_1CILi1EEES8_S8_EEENS6_IJNS7_ILi192EEENS7_ILi144EEENS7_ILi96EEEEEELi96ENS_10bfloat16_tEfNS_4arch4Sm90ELb1ELb0ELb0ELb1ELb0ELb0ELb0ELb0ELb1ELb1ELb0ELb0EEENS1_21CollectiveEpilogueFwdINS6_IJSA_SC_SB_EEES9_SE_SG_Li384ELb1ELb1ELb0ELb0EEENS1_36VarlenDynamicPersistentTileSchedulerILi192ELi144ELi384ELi128ELb0ELb1ELb1ELb1ELb1ELb1EEEEEEEEEvNT_6ParamsE,"ax",@progbits
	.align	128
.text._ZN7cutlass13device_kernelIN5flash11enable_sm90INS1_16FlashAttnFwdSm90INS1_25CollectiveMainloopFwdSm90ILi2EN4cute5tupleIJNS5_1CILi1EEES8_S8_EEENS6_IJNS7_ILi192EEENS7_ILi144EEENS7_ILi96EEEEEELi96ENS_10bfloat16_tEfNS_4arch4Sm90ELb1ELb0ELb0ELb1ELb0ELb0ELb0ELb0ELb1ELb1ELb0ELb0EEENS1_21CollectiveEpilogueFwdINS6_IJSA_SC_SB_EEES9_SE_SG_Li384ELb1ELb1ELb0ELb0EEENS1_36VarlenDynamicPersistentTileSchedulerILi192ELi144ELi384ELi128ELb0ELb1ELb1ELb1ELb1ELb1EEEEEEEEEvNT_6ParamsE:
        .type           _ZN7cutlass13device_kernelIN5flash11enable_sm90INS1_16FlashAttnFwdSm90INS1_25CollectiveMainloopFwdSm90ILi2EN4cute5tupleIJNS5_1CILi1EEES8_S8_EEENS6_IJNS7_ILi192EEENS7_ILi144EEENS7_ILi96EEEEEELi96ENS_10bfloat16_tEfNS_4arch4Sm90ELb1ELb0ELb0ELb1ELb0ELb0ELb0ELb0ELb1ELb1ELb0ELb0EEENS1_21CollectiveEpilogueFwdINS6_IJSA_SC_SB_EEES9_SE_SG_Li384ELb1ELb1ELb0ELb0EEENS1_36VarlenDynamicPersistentTileSchedulerILi192ELi144ELi384ELi128ELb0ELb1ELb1ELb1ELb1ELb1EEEEEEEEEvNT_6ParamsE,@function
        .size           _ZN7cutlass13device_kernelIN5flash11enable_sm90INS1_16FlashAttnFwdSm90INS1_25CollectiveMainloopFwdSm90ILi2EN4cute5tupleIJNS5_1CILi1EEES8_S8_EEENS6_IJNS7_ILi192EEENS7_ILi144EEENS7_ILi96EEEEEELi96ENS_10bfloat16_tEfNS_4arch4Sm90ELb1ELb0ELb0ELb1ELb0ELb0ELb0ELb0ELb1ELb1ELb0ELb0EEENS1_21CollectiveEpilogueFwdINS6_IJSA_SC_SB_EEES9_SE_SG_Li384ELb1ELb1ELb0ELb0EEENS1_36VarlenDynamicPersistentTileSchedulerILi192ELi144ELi384ELi128ELb0ELb1ELb1ELb1ELb1ELb1EEEEEEEEEvNT_6ParamsE,(.L_x_15330 - _ZN7cutlass13device_kernelIN5flash11enable_sm90INS1_16FlashAttnFwdSm90INS1_25CollectiveMainloopFwdSm90ILi2EN4cute5tupleIJNS5_1CILi1EEES8_S8_EEENS6_IJNS7_ILi192EEENS7_ILi144EEENS7_ILi96EEEEEELi96ENS_10bfloat16_tEfNS_4arch4Sm90ELb1ELb0ELb0ELb1ELb0ELb0ELb0ELb0ELb1ELb1ELb0ELb0EEENS1_21CollectiveEpilogueFwdINS6_IJSA_SC_SB_EEES9_SE_SG_Li384ELb1ELb1ELb0ELb0EEENS1_36VarlenDynamicPersistentTileSchedulerILi192ELi144ELi384ELi128ELb0ELb1ELb1ELb1ELb1ELb1EEEEEEEEEvNT_6ParamsE)
        .other          _ZN7cutlass13device_kernelIN5flash11enable_sm90INS1_16FlashAttnFwdSm90INS1_25CollectiveMainloopFwdSm90ILi2EN4cute5tupleIJNS5_1CILi1EEES8_S8_EEENS6_IJNS7_ILi192EEENS7_ILi144EEENS7_ILi96EEEEEELi96ENS_10bfloat16_tEfNS_4arch4Sm90ELb1ELb0ELb0ELb1ELb0ELb0ELb0ELb0ELb1ELb1ELb0ELb0EEENS1_21CollectiveEpilogueFwdINS6_IJSA_SC_SB_EEES9_SE_SG_Li384ELb1ELb1ELb0ELb0EEENS1_36VarlenDynamicPersistentTileSchedulerILi192ELi144ELi384ELi128ELb0ELb1ELb1ELb1ELb1ELb1EEEEEEEEEvNT_6ParamsE,@"STO_CUDA_ENTRY STV_DEFAULT"
_ZN7cutlass13device_kernelIN5flash11enable_sm90INS1_16FlashAttnFwdSm90INS1_25CollectiveMainloopFwdSm90ILi2EN4cute5tupleIJNS5_1CILi1EEES8_S8_EEENS6_IJNS7_ILi192EEENS7_ILi144EEENS7_ILi96EEEEEELi96ENS_10bfloat16_tEfNS_4arch4Sm90ELb1ELb0ELb0ELb1ELb0ELb0ELb0ELb0ELb1ELb1ELb0ELb0EEENS1_21CollectiveEpilogueFwdINS6_IJSA_SC_SB_EEES9_SE_SG_Li384ELb1ELb1ELb0ELb0EEENS1_36VarlenDynamicPersistentTileSchedulerILi192ELi144ELi384ELi128ELb0ELb1ELb1ELb1ELb1ELb1EEEEEEEEEvNT_6ParamsE:
        /* <DEDUP_REMOVED lines=18> */
.L_x_11981:
[----:B------:R-:W-:Y:S05]  /*0120*/  BSYNC B0 ;  /* 0x0000000000007941 */ /* 0x000fea0003800000 */
.L_x_11980:
        /* <DEDUP_REMOVED lines=41> */
.L_x_11982:
        /* <DEDUP_REMOVED lines=22> */
.L_x_11983:
        /* <DEDUP_REMOVED lines=18> */
.L_x_11984:
        /* <DEDUP_REMOVED lines=22> */
.L_x_11985:
        /* <DEDUP_REMOVED lines=22> */
.L_x_11986:
        /* <DEDUP_REMOVED lines=8> */
.L_x_11988:
[----:B------:R-:W-:-:S08]  /*0980*/  NOP ;  /* 0x0000000000007918 */ /* 0x000fd00000000000 */
[----:B------:R-:W1:Y:S02]  /*0990*/  USETMAXREG.TRY_ALLOC.CTAPOOL UP0, 0xa0 ;  /* 0x000000a0000079c8 */ /* 0x000e640008000600 */
[----:B-1----:R-:W-:-:S13]  /*09a0*/  PLOP3.LUT P0, PT, PT, PT, UP0, 0x80, 0x0 ;  /* 0x000000000000781c */ /* 0x002fda0003f0f008 */
[----:B------:R-:W-:Y:S05]  /*09b0*/  @!P0 BRA `(.L_x_11988) ;  /* 0xfffffffc00f08947 */ /* 0x000fea000383ffff */
[----:B0-----:R-:W0:Y:S01]  /*09c0*/  S2R R2, SR_TID.X ;  /* 0x0000000000027919 */ /* 0x001e220000002100 */
        /* <DEDUP_REMOVED lines=13> */
[----:B------:R-:W2:Y:S01]  /*0aa0*/  LDL R3, [R1+0x34] ;  /* 0x0000340001037983 */ /* 0x000ea20000100800 */
[----:B------:R-:W-:Y:S01]  /*0ab0*/  VIADD R10, R2, 0xffffff80 ;  /* 0xffffff80020a7836 */ /* 0x000fe20000000000 */
[----:B------:R-:W-:Y:S01]  /*0ac0*/  R2UR UR5, R33 ;  /* 0x00000000210572ca */ /* 0x000fe200000e0000 */
[----:B------:R-:W-:Y:S01]  /*0ad0*/  UMOV UR38, URZ ;  /* 0x0000003f00267c82 */ /* 0x000fe20008000000 */
[----:B------:R-:W-:Y:S01]  /*0ae0*/  R2UR UR6, R34 ;  /* 0x00000000220672ca */ /* 0x000fe200000e0000 */
[----:B------:R-:W-:Y:S01]  /*0af0*/  UMOV UR36, URZ ;  /* 0x0000003f00247c82 */ /* 0x000fe20008000000 */
[----:B------:R-:W-:-:S04]  /*0b00*/  SHF.R.S32.HI R0, RZ, 0x1f, R10 ;  /* 0x0000001fff007819 */ /* 0x000fc8000001140a */
[CC--:B------:R-:W-:Y:S02]  /*0b10*/  LEA.HI R2, R0.reuse, R10.reuse, RZ, 0x4 ;  /* 0x0000000a00027211 */ /* 0x0c0fe400078f20ff */
[CC--:B------:R-:W-:Y:S02]  /*0b20*/  LEA.HI R5, R0.reuse, R10.reuse, RZ, 0x5 ;  /* 0x0000000a00057211 */ /* 0x0c0fe400078f28ff */
[----:B------:R-:W-:Y:S02]  /*0b30*/  LEA.HI R153, R0, R10, RZ, 0x7 ;  /* 0x0000000a00997211 */ /* 0x000fe400078f38ff */
[----:B------:R-:W-:Y:S02]  /*0b40*/  SHF.R.S32.HI R8, RZ, 0x5, R5 ;  /* 0x00000005ff087819 */ /* 0x000fe40000011405 */
[----:B------:R-:W-:Y:S02]  /*0b50*/  SHF.R.S32.HI R5, RZ, 0x4, R2 ;  /* 0x00000004ff057819 */ /* 0x000fe40000011402 */
[----:B------:R-:W-:-:S02]  /*0b60*/  LOP3.LUT R152, R153, 0xffffff80, RZ, 0xc0, !PT ;  /* 0xffffff8099987812 */ /* 0x000fc400078ec0ff */
[----:B------:R-:W-:Y:S02]  /*0b70*/  SHF.R.S32.HI R153, RZ, 0x7, R153 ;  /* 0x00000007ff997819 */ /* 0x000fe40000011499 */
[----:B------:R-:W-:Y:S01]  /*0b80*/  LEA.HI R150, R0, R10, RZ, 0x2 ;  /* 0x0000000a00967211 */ /* 0x000fe200078f10ff */
[----:B------:R-:W-:-:S03]  /*0b90*/  IMAD.IADD R152, R10, 0x1, -R152 ;  /* 0x000000010a987824 */ /* 0x000fc600078e0a98 */
[----:B------:R-:W-:Y:S02]  /*0ba0*/  LOP3.LUT R149, R150, 0xfffffffc, RZ, 0xc0, !PT ;  /* 0xfffffffc96957812 */ /* 0x000fe400078ec0ff */
[----:B------:R-:W-:Y:S02]  /*0bb0*/  SHF.R.S32.HI R9, RZ, 0x1f, R152 ;  /* 0x0000001fff097819 */ /* 0x000fe40000011498 */
[----:B------:R-:W-:Y:S01]  /*0bc0*/  SHF.R.S32.HI R150, RZ, 0x2, R150 ;  /* 0x00000002ff967819 */ /* 0x000fe20000011496 */
[----:B------:R-:W-:-:S04]  /*0bd0*/  IMAD.IADD R149, R10, 0x1, -R149 ;  /* 0x000000010a957824 */ /* 0x000fc800078e0a95 */
[----:B------:R-:W-:-:S04]  /*0be0*/  IMAD.SHL.U32 R23, R149, 0x8, RZ ;  /* 0x0000000895177824 */ /* 0x000fc800078e00ff */
[C---:B------:R-:W-:Y:S02]  /*0bf0*/  VIADD R145, R23.reuse, 0x20 ;  /* 0x0000002017917836 */ /* 0x040fe40000000000 */
[----:B------:R-:W-:-:S05]  /*0c00*/  VIADD R147, R23, 0x40 ;  /* 0x0000004017937836 */ /* 0x000fca0000000000 */
[----:B------:R-:W-:Y:S02]  /*0c10*/  SHF.R.S32.HI R157, RZ, 0x1f, R147 ;  /* 0x0000001fff9d7819 */ /* 0x000fe40000011493 */
[----:B--2---:R-:W-:Y:S02]  /*0c20*/  R2UR UR4, R3 ;  /* 0x00000000030472ca */ /* 0x004fe400000e0000 */
[C---:B------:R-:W-:Y:S02]  /*0c30*/  LOP3.LUT R3, R2.reuse, 0xfffffff0, RZ, 0xc0, !PT ;  /* 0xfffffff002037812 */ /* 0x040fe400078ec0ff */
[----:B------:R-:W-:-:S03]  /*0c40*/  LEA.HI R2, R2, R5, RZ, 0x1 ;  /* 0x0000000502027211 */ /* 0x000fc600078f08ff */
[----:B------:R-:W-:Y:S01]  /*0c50*/  IMAD.IADD R3, R10, 0x1, -R3 ;  /* 0x000000010a037824 */ /* 0x000fe200078e0a03 */
[----:B------:R-:W-:-:S04]  /*0c60*/  LOP3.LUT R2, R2, 0x1ffffffe, RZ, 0xc0, !PT ;  /* 0x1ffffffe02027812 */ /* 0x000fc800078ec0ff */
[----:B------:R-:W-:Y:S01]  /*0c70*/  SHF.R.S32.HI R4, RZ, 0x1f, R3 ;  /* 0x0000001fff047819 */ /* 0x000fe20000011403 */
[----:B------:R-:W-:Y:S01]  /*0c80*/  IMAD.IADD R2, R5, 0x1, -R2 ;  /* 0x0000000105027824 */ /* 0x000fe200078e0a02 */
[-C--:B------:R-:W-:Y:S01]  /*0c90*/  LEA.HI R5, R9, R152.reuse, RZ, 0x2 ;  /* 0x0000009809057211 */ /* 0x080fe200078f10ff */
[----:B------:R-:W-:Y:S01]  /*0ca0*/  ULOP3.LUT UR4, UR4, 0x1, URZ, 0xfc, !UPT ;  /* 0x0000000104047892 */ /* 0x000fe2000f8efc3f */
[-C--:B------:R-:W-:Y:S01]  /*0cb0*/  LEA.HI R6, R4, R3.reuse, RZ, 0x3 ;  /* 0x0000000304067211 */ /* 0x080fe200078f18ff */
[----:B------:R-:W-:Y:S01]  /*0cc0*/  IMAD.SHL.U32 R155, R2, 0x8, RZ ;  /* 0x00000008029b7824 */ /* 0x000fe200078e00ff */
[----:B------:R-:W-:Y:S01]  /*0cd0*/  LEA.HI R4, R4, R3, RZ, 0x2 ;  /* 0x0000000304047211 */ /* 0x000fe200078f10ff */
[----:B------:R-:W-:Y:S01]  /*0ce0*/  IMAD.HI R2, R153, 0x55555556, RZ ;  /* 0x5555555699027827 */ /* 0x000fe200078e02ff */
[----:B------:R-:W-:Y:S02]  /*0cf0*/  LEA.HI R9, R9, R152, RZ, 0x5 ;  /* 0x0000009809097211 */ /* 0x000fe400078f28ff */
[----:B------:R-:W-:Y:S01]  /*0d00*/  LOP3.LUT R19, R5, 0x7ffffffc, RZ, 0xc0, !PT ;  /* 0x7ffffffc05137812 */ /* 0x000fe200078ec0ff */
[----:B------:R-:W-:Y:S01]  /*0d10*/  IMAD.SHL.U32 R7, R6, 0x10, RZ ;  /* 0x0000001006077824 */ /* 0x000fe200078e00ff */
[----:B------:R-:W-:Y:S01]  /*0d20*/  LOP3.LUT R6, R4, 0x7fffffc, RZ, 0xc0, !PT ;  /* 0x07fffffc04067812 */ /* 0x000fe200078ec0ff */
[----:B------:R-:W-:Y:S01]  /*0d30*/  IMAD.U32 R156, RZ, RZ, UR4 ;  /* 0x00000004ff9c7e24 */ /* 0x000fe2000f8e00ff */
[----:B------:R-:W-:Y:S01]  /*0d40*/  SHF.R.S32.HI R4, RZ, 0x2, R4 ;  /* 0x00000002ff047819 */ /* 0x000fe20000011404 */
[----:B------:R-:W-:Y:S01]  /*0d50*/  UMOV UR4, URZ ;  /* 0x0000003f00047c82 */ /* 0x000fe20008000000 */
[----:B------:R-:W-:Y:S01]  /*0d60*/  LOP3.LUT R7, R7, 0x7fffff80, RZ, 0xc0, !PT ;  /* 0x7fffff8007077812 */ /* 0x000fe200078ec0ff */
[----:B------:R-:W-:Y:S01]  /*0d70*/  IMAD.IADD R6, R3, 0x1, -R6 ;  /* 0x0000000103067824 */ /* 0x000fe200078e0a06 */
[----:B------:R-:W-:Y:S01]  /*0d80*/  LEA.HI R2, R2, R2, RZ, 0x1 ;  /* 0x0000000202027211 */ /* 0x000fe200078f08ff */
[----:B------:R-:W-:Y:S01]  /*0d90*/  IMAD.SHL.U32 R4, R4, 0x40, RZ ;  /* 0x0000004004047824 */ /* 0x000fe200078e00ff */
[----:B------:R-:W-:Y:S01]  /*0da0*/  SHF.R.S32.HI R9, RZ, 0x5, R9 ;  /* 0x00000005ff097819 */ /* 0x000fe20000011409 */
[----:B------:R-:W-:-:S02]  /*0db0*/  IMAD R7, R8, 0x100, R7 ;  /* 0x0000010008077824 */ /* 0x000fc400078e0207 */
[----:B------:R-:W-:Y:S01]  /*0dc0*/  IMAD R8, R8, 0x10, R3 ;  /* 0x0000001008087824 */ /* 0x000fe200078e0203 */
[----:B------:R-:W-:Y:S01]  /*0dd0*/  SHF.R.S32.HI R3, RZ, 0x1f, R5 ;  /* 0x0000001fff037819 */ /* 0x000fe20000011405 */
[----:B------:R-:W-:Y:S01]  /*0de0*/  IMAD R7, R6, 0x10, R7 ;  /* 0x0000001006077824 */ /* 0x000fe200078e0207 */
[----:B------:R-:W-:Y:S01]  /*0df0*/  SHF.R.S32.HI R6, RZ, 0x2, R5 ;  /* 0x00000002ff067819 */ /* 0x000fe20000011405 */
[----:B------:R-:W-:Y:S01]  /*0e00*/  IMAD R2, R2, -0x3, R153 ;  /* 0xfffffffd02027824 */ /* 0x000fe200078e0299 */
[----:B------:R-:W-:Y:S01]  /*0e10*/  LOP3.LUT R4, R4, 0x40, RZ, 0xc0, !PT ;  /* 0x0000004004047812 */ /* 0x000fe200078ec0ff */
[----:B------:R-:W-:Y:S01]  /*0e20*/  IMAD.U32 R151, RZ, RZ, UR4 ;  /* 0x00000004ff977e24 */ /* 0x000fe2000f8e00ff */
[----:B------:R-:W-:Y:S01]  /*0e30*/  LEA.HI R3, R3, R6, RZ, 0x3 ;  /* 0x0000000603037211 */ /* 0x000fe200078f18ff */
[----:B------:R-:W-:Y:S01]  /*0e40*/  IMAD.IADD R19, R152, 0x1, -R19 ;  /* 0x0000000198137824 */ /* 0x000fe200078e0a13 */
[--C-:B------:R-:W-:Y:S01]  /*0e50*/  LOP3.LUT R0, R4, 0x8, R155.reuse, 0xf8, !PT ;  /* 0x0000000804007812 */ /* 0x100fe200078ef89b */
[----:B------:R-:W-:Y:S01]  /*0e60*/  IMAD.U32 R155, R8, 0x20, R155 ;  /* 0x00000020089b7824 */ /* 0x000fe200078e009b */
[----:B------:R-:W-:-:S02]  /*0e70*/  LOP3.LUT R11, R3, 0xfffffff8, RZ, 0xc0, !PT ;  /* 0xfffffff8030b7812 */ /* 0x000fc400078ec0ff */
[----:B------:R-:W-:-:S03]  /*0e80*/  SHF.R.U32.HI R3, RZ, 0x3, R4 ;  /* 0x00000003ff037819 */ /* 0x000fc60000011604 */
[----:B------:R-:W-:Y:S01]  /*0e90*/  IMAD.IADD R6, R6, 0x1, -R11 ;  /* 0x0000000106067824 */ /* 0x000fe200078e0a0b */
[----:B------:R-:W-:-:S03]  /*0ea0*/  LOP3.LUT R0, R0, R3, RZ, 0x3c, !PT ;  /* 0x0000000300007212 */ /* 0x000fc600078e3cff */
[----:B------:R-:W-:Y:S02]  /*0eb0*/  IMAD R9, R9, 0x10, R6 ;  /* 0x0000001009097824 */ /* 0x000fe400078e0206 */
[----:B------:R-:W-:Y:S02]  /*0ec0*/  IMAD.IADD R0, R0, 0x1, R7 ;  /* 0x0000000100007824 */ /* 0x000fe400078e0207 */
[----:B------:R-:W-:Y:S01]  /*0ed0*/  IMAD R154, R2, 0x40, R9 ;  /* 0x00000040029a7824 */ /* 0x000fe200078e0209 */
[----:B------:R-:W-:-:S04]  /*0ee0*/  LEA.HI R2, R149, R149, RZ, 0x1 ;  /* 0x0000009595027211 */ /* 0x000fc800078f08ff */
[----:B------:R-:W-:-:S05]  /*0ef0*/  LOP3.LUT R2, R2, 0x1ffffffe, RZ, 0xc0, !PT ;  /* 0x1ffffffe02027812 */ /* 0x000fca00078ec0ff */
[----:B------:R-:W-:Y:S01]  /*0f00*/  IMAD.IADD R3, R149, 0x1, -R2 ;  /* 0x0000000195037824 */ /* 0x000fe200078e0a02 */
[----:B------:R-:W-:Y:S02]  /*0f10*/  SHF.R.S32.HI R2, RZ, 0x1f, R145 ;  /* 0x0000001fff027819 */ /* 0x000fe40000011491 */
[----:B------:R-:W-:Y:S01]  /*0f20*/  LEA R2, R0, UR37, 0x1 ;  /* 0x0000002500027c11 */ /* 0x000fe2000f8e08ff */
[----:B------:R-:W-:-:S07]  /*0f30*/  IMAD R22, R3, 0x8, R154 ;  /* 0x0000000803167824 */ /* 0x000fce00078e029a */
.L_x_12034:
[----:B01--4-:R-:W0:Y:S01]  /*0f40*/  LDC.64 R4, c[0x0][0xc88] ;  /* 0x00032200ff047b82 */ /* 0x013e220000000a00 */
[----:B------:R-:W-:Y:S01]  /*0f50*/  ULDC.64 UR12, c[0x0][0x208] ;  /* 0x00008200000c7ab9 */ /* 0x000fe20000000a00 */
[----:B------:R-:W-:Y:S01]  /*0f60*/  ULDC.64 UR8, c[0x0][0xa28] ;  /* 0x00028a0000087ab9 */ /* 0x000fe20000000a00 */
[----:B------:R-:W-:Y:S01]  /*0f70*/  ULDC.64 UR10, c[0x0][0xa18] ;  /* 0x00028600000a7ab9 */ /* 0x000fe20000000a00 */
[----:B0-----:R-:W-:-:S06]  /*0f80*/  IMAD.WIDE R4, R35, 0x4, R4 ;  /* 0x0000000423047825 */ /* 0x001fcc00078e0204 */
[----:B--2---:R-:W2:Y:S01]  /*0f90*/  LDG.E R4, desc[UR12][R4.64] ;  /* 0x0000000c04047981 */ /* 0x004ea2000c1e1900 */
        /* <DEDUP_REMOVED lines=24> */
[----:B------:R-:W-:Y:S01]  /*1120*/  UISETP.NE.AND.EX UP0, UPT, UR9, URZ, UPT, UP0 ;  /* 0x0000003f0900728c */ /* 0x000fe2000bf05300 */
[----:B------:R-:W-:Y:S01]  /*1130*/  ISETP.NE.U32.AND P1, PT, RZ, UR10, PT ;  /* 0x0000000aff007c0c */ /* 0x000fe2000bf25070 */
[----:B------:R-:W-:Y:S01]  /*1140*/  ULDC UR8, c[0x0][0x2f0] ;  /* 0x0000bc0000087ab9 */ /* 0x000fe20000000800 */
[----:B------:R-:W-:Y:S01]  /*1150*/  UMOV UR4, URZ ;  /* 0x0000003f00047c82 */ /* 0x000fe20008000000 */
[----:B------:R-:W-:Y:S01]  /*1160*/  USEL UR7, UR7, 0x1, UP0 ;  /* 0x0000000107077887 */ /* 0x000fe20008000000 */
[----:B------:R-:W-:Y:S01]  /*1170*/  ISETP.NE.AND.EX P1, PT, RZ, UR11, PT, P1 ;  /* 0x0000000bff007c0c */ /* 0x000fe2000bf25310 */
[----:B------:R-:W-:Y:S01]  /*1180*/  ULDC UR61, c[0x0][0x288] ;  /* 0x0000a200003d7ab9 */ /* 0x000fe20000000800 */
[----:B------:R-:W-:Y:S01]  /*1190*/  IMAD.U32 R146, RZ, RZ, UR6 ;  /* 0x00000006ff927e24 */ /* 0x000fe2000f8e00ff */
[----:B------:R-:W-:Y:S01]  /*11a0*/  UIMAD UR8, UR7, UR8, URZ ;  /* 0x00000008070872a4 */ /* 0x000fe2000f8e023f */
[----:B--2---:R-:W-:-:S02]  /*11b0*/  @P0 R2UR UR4, R4 ;  /* 0x00000000040402ca */ /* 0x004fc400000e0000 */
[----:B---3--:R-:W-:Y:S01]  /*11c0*/  @P2 R2UR UR61, R6 ;  /* 0x00000000063d22ca */ /* 0x008fe200000e0000 */
[----:B------:R-:W-:-:S14]  /*11d0*/  @P2 BRA `(.L_x_11989) ;  /* 0x00000000003c2947 */ /* 0x000fdc0003800000 */
        /* <DEDUP_REMOVED lines=15> */
.L_x_11989:
        /* <DEDUP_REMOVED lines=11> */
.L_x_11990:
        /* <DEDUP_REMOVED lines=15> */
.L_x_11991:
[----:B------:R-:W-:Y:S01]  /*1470*/  UIADD3 UR9, -UR4, UR8, URZ ;  /* 0x0000000804097290 */ /* 0x000fe2000fffe13f */
[----:B------:R-:W-:Y:S01]  /*1480*/  PLOP3.LUT P0, PT, PT, PT, PT, 0x80, 0x0 ;  /* 0x000000000000781c */ /* 0x000fe20003f0f070 */
[----:B------:R-:W-:Y:S01]  /*1490*/  UIMAD UR5, UR5, 0xc0, URZ ;  /* 0x000000c0050578a4 */ /* 0x000fe2000f8e023f */
[----:B------:R-:W-:Y:S01]  /*14a0*/  IMAD.MOV.U32 R3, RZ, RZ, RZ ;  /* 0x000000ffff037224 */ /* 0x000fe200078e00ff */
[----:B------:R-:W-:Y:S01]  /*14b0*/  ULDC UR4, c[0x0][0x448] ;  /* 0x0001120000047ab9 */ /* 0x000fe20000000800 */
[----:B------:R-:W-:Y:S02]  /*14c0*/  UIADD3 UR7, UR9, 0x90, -UR61 ;  /* 0x0000009009077890 */ /* 0x000fe4000fffe83d */
[----:B------:R-:W-:Y:S01]  /*14d0*/  IMAD.U32 R17, RZ, RZ, UR9 ;  /* 0x00000009ff117e24 */ /* 0x000fe2000f8e00ff */
[----:B------:R-:W-:Y:S01]  /*14e0*/  UISETP.NE.AND UP0, UPT, UR4, 0x1, UPT ;  /* 0x000000010400788c */ /* 0x000fe2000bf05270 */
[----:B------:R-:W-:Y:S01]  /*14f0*/  IMAD.U32 R18, RZ, RZ, UR5 ;  /* 0x00000005ff127e24 */ /* 0x000fe2000f8e00ff */
[----:B------:R-:W-:Y:S01]  /*1500*/  UIADD3 UR6, UR5, 0xbf, URZ ;  /* 0x000000bf05067890 */ /* 0x000fe2000fffe03f */
[----:B------:R-:W-:Y:S01]  /*1510*/  IMAD.MOV.U32 R16, RZ, RZ, RZ ;  /* 0x000000ffff107224 */ /* 0x000fe200078e00ff */
[----:B------:R-:W-:-:S02]  /*1520*/  CS2R R70, SRZ ;  /* 0x0000000000467805 */ /* 0x000fc4000001ff00 */
[----:B------:R-:W-:Y:S02]  /*1530*/  CS2R R68, SRZ ;  /* 0x0000000000447805 */ /* 0x000fe4000001ff00 */
[----:B------:R-:W-:Y:S02]  /*1540*/  CS2R R66, SRZ ;  /* 0x0000000000427805 */ /* 0x000fe4000001ff00 */
[----:B------:R-:W-:Y:S02]  /*1550*/  CS2R R64, SRZ ;  /* 0x0000000000407805 */ /* 0x000fe4000001ff00 */
[----:B------:R-:W-:Y:S01]  /*1560*/  CS2R R26, SRZ ;  /* 0x00000000001a7805 */ /* 0x000fe2000001ff00 */
[----:B------:R-:W-:Y:S01]  /*1570*/  IMAD.MOV.U32 R62, RZ, RZ, RZ ;  /* 0x000000ffff3e7224 */ /* 0x000fe200078e00ff */
        /* <DEDUP_REMOVED lines=24> */
[----:B------:R-:W-:Y:S01]  /*1700*/  CS2R R36, SRZ ;  /* 0x0000000000247805 */ /* 0x000fe2000001ff00 */
[----:B------:R-:W-:Y:S01]  /*1710*/  IMAD.MOV.U32 R31, RZ, RZ, RZ ;  /* 0x000000ffff1f7224 */ /* 0x000fe200078e00ff */
[----:B------:R-:W-:Y:S01]  /*1720*/  CS2R R6, SRZ ;  /* 0x0000000000067805 */ /* 0x000fe2000001ff00 */
[----:B------:R-:W-:Y:S01]  /*1730*/  UISETP.LT.AND UP0, UPT, UR4, UR6, UPT ;  /* 0x000000060400728c */ /* 0x000fe2000bf01270 */
[----:B------:R-:W-:Y:S02]  /*1740*/  IMAD.MOV.U32 R29, RZ, RZ, RZ ;  /* 0x000000ffff1d7224 */ /* 0x000fe400078e00ff */
[----:B------:R-:W-:Y:S01]  /*1750*/  IMAD.MOV.U32 R0, RZ, RZ, RZ ;  /* 0x000000ffff007224 */ /* 0x000fe200078e00ff */
[----:B------:R-:W-:Y:S01]  /*1760*/  USEL UR39, UR4, UR6, UP0 ;  /* 0x0000000604277287 */ /* 0x000fe20008000000 */
[----:B------:R-:W-:-:S02]  /*1770*/  IMAD.MOV.U32 R12, RZ, RZ, RZ ;  /* 0x000000ffff0c7224 */ /* 0x000fc400078e00ff */
[----:B------:R-:W-:Y:S01]  /*1780*/  IMAD.MOV.U32 R73, RZ, RZ, RZ ;  /* 0x000000ffff497224 */ /* 0x000fe200078e00ff */
[----:B------:R-:W-:Y:S01]  /*1790*/  UISETP.GE.AND UP0, UPT, UR39, 0x1, UPT ;  /* 0x000000012700788c */ /* 0x000fe2000bf06270 */
[----:B------:R-:W-:Y:S02]  /*17a0*/  IMAD.MOV.U32 R14, RZ, RZ, RZ ;  /* 0x000000ffff0e7224 */ /* 0x000fe400078e00ff */
[----:B------:R-:W-:Y:S02]  /*17b0*/  IMAD.MOV.U32 R75, RZ, RZ, RZ ;  /* 0x000000ffff4b7224 */ /* 0x000fe400078e00ff */
[----:B------:R-:W-:Y:S01]  /*17c0*/  IMAD.MOV.U32 R24, RZ, RZ, RZ ;  /* 0x000000ffff187224 */ /* 0x000fe200078e00ff */
[----:B------:R-:W-:Y:S01]  /*17d0*/  PLOP3.LUT P1, PT, PT, PT, UP0, 0x80, 0x0 ;  /* 0x000000000000781c */ /* 0x000fe20003f2f008 */
[----:B------:R-:W-:-:S12]  /*17e0*/  IMAD.MOV.U32 R77, RZ, RZ, RZ ;  /* 0x000000ffff4d7224 */ /* 0x000fd800078e00ff */
        /* <DEDUP_REMOVED lines=34> */
.L_x_11993:
        /* <DEDUP_REMOVED lines=11> */
.L_x_12161:
[----:B------:R-:W-:Y:S05]  /*1ac0*/  @!P0 BRA `(.L_x_11995) ;  /* 0x0000000000048947 */ /* 0x000fea0003800000 */
[----:B------:R-:W-:Y:S01]  /*1ad0*/  BPT.TRAP 0x1 ;  /* 0x000000040000795c */ /* 0x000fe20000300000 */
.L_x_11995:
[----:B0-----:R-:W-:Y:S02]  /*1ae0*/  IMAD.U32 R3, RZ, RZ, UR36 ;  /* 0x00000024ff037e24 */ /* 0x001fe4000f8e00ff */
[----:B------:R-:W-:-:S03]  /*1af0*/  IMAD.U32 R0, RZ, RZ, UR38 ;  /* 0x00000026ff007e24 */ /* 0x000fc6000f8e00ff */
[----:B------:R-:W-:Y:S02]  /*1b00*/  LEA R3, R3, UR37, 0x3 ;  /* 0x0000002503037c11 */ /* 0x000fe4000f8e18ff */
[----:B------:R-:W-:-:S04]  /*1b10*/  SHF.L.U32 R0, R0, 0x1f, RZ ;  /* 0x0000001f00007819 */ /* 0x000fc800000006ff */
[----:B------:R0:W1:Y:S01]  /*1b20*/  SYNCS.PHASECHK.TRANS64.TRYWAIT P2, [R3+URZ+0x31c30], R0 ;  /* 0x031c3000030075a7 */ /* 0x000062000804017f */
[----:B------:R-:W-:Y:S05]  /*1b30*/  @!P0 BRA `(.L_x_11996) ;  /* 0x0000000000048947 */ /* 0x000fea0003800000 */
[----:B------:R-:W-:Y:S01]  /*1b40*/  BPT.TRAP 0x1 ;  /* 0x000000040000795c */ /* 0x000fe20000300000 */
.L_x_11996:
[----:B------:R-:W2:Y:S02]  /*1b50*/  S2R R4, SR_TID.X ;  /* 0x0000000000047919 */ /* 0x000ea40000002100 */
[----:B--2---:R-:W-:Y:S01]  /*1b60*/  LOP3.LUT P1, RZ, R4, 0x7f, RZ, 0xc0, !PT ;  /* 0x0000007f04ff7812 */ /* 0x004fe2000782c0ff */
[----:B-1----:R-:W-:-:S12]  /*1b70*/  @P2 BRA `(.L_x_11997) ;  /* 0x0000000000082947 */ /* 0x002fd80003800000 */
[----:B------:R-:W1:Y:S02]  /*1b80*/  SYNCS.PHASECHK.TRANS64.TRYWAIT P2, [R3+URZ+0x31c30], R0 ;  /* 0x031c3000030075a7 */ /* 0x000e64000804017f */
[----:B-1----:R-:W-:Y:S05]  /*1b90*/  @!P2 BRA `(.L_x_11998) ;  /* 0x000001400000a947 */ /* 0x002fea0003800000 */
.L_x_11997:
[----:B------:R-:W-:Y:S05]  /*1ba0*/  WARPSYNC.ALL ;  /* 0x0000000000007948 */ /* 0x000fea0003800000 */
[----:B------:R-:W-:Y:S01]  /*1bb0*/  UIADD3 UR4, UR37, 0x16a00, URZ ;  /* 0x00016a0025047890 */ /* 0x000fe2000fffe03f */
[----:B------:R-:W-:Y:S01]  /*1bc0*/  WARPGROUP.ARRIVE ;  /* 0x00000000000079c5 */ /* 0x000fe20000000000 */
[----:B------:R-:W-:Y:S01]  /*1bd0*/  ULOP3.LUT UR6, UR40, 0x10000, URZ, 0xfc, !UPT ;  /* 0x0001000028067892 */ /* 0x000fe2000f8efc3f */
[----:B------:R-:W-:Y:S01]  /*1be0*/  R2UR UR53, R18 ;  /* 0x00000000123572ca */ /* 0x000fe200000e0000 */
        /* <DEDUP_REMOVED lines=11> */
[----:B------:R-:W-:Y:S01]  /*1ca0*/  UIMAD UR4, UR36, 0x6c0, UR5 ;  /* 0x000006c0240478a4 */ /* 0x000fe2000f8e0205 */
[----:B------:R-:W-:Y:S01]  /*1cb0*/  VIADD R12, R22, UR53 ;  /* 0x00000035160c7c36 */ /* 0x000fe20008000000 */
[----:B------:R-:W-:Y:S01]  /*1cc0*/  UMOV UR12, UR28 ;  /* 0x0000001c000c7c82 */ /* 0x000fe20008000000 */
[----:B------:R-:W-:Y:S01]  /*1cd0*/  UMOV UR13, UR29 ;  /* 0x0000001d000d7c82 */ /* 0x000fe20008000000 */
[----:B------:R-:W-:Y:S02]  /*1ce0*/  UIADD3 UR10, UR4, 0x40, URZ ;  /* 0x00000040040a7890 */ /* 0x000fe4000fffe03f */
[----:B------:R-:W-:Y:S02]  /*1cf0*/  UIADD3 UR14, UR4, 0xc0, URZ ;  /* 0x000000c0040e7890 */ /* 0x000fe4000fffe03f */
[----:B------:R-:W-:Y:S01]  /*1d00*/  UMOV UR30, UR4 ;  /* 0x00000004001e7c82 */ /* 0x000fe20008000000 */
[----:B------:R-:W-:Y:S01]  /*1d10*/  UMOV UR15, 0x80000020 ;  /* 0x80000020000f7882 */ /* 0x000fe20000000000 */
[----:B------:R-:W-:Y:S01]  /*1d20*/  HGMMA.64x16x16.F32.BF16 R88, gdesc[UR28], RZ, !UPT, gsb0 ;  /* 0x002000001c5879f0 */ /* 0x000fe2000c0018ff */
        /* <DEDUP_REMOVED lines=60> */
[----:B------:R-:W-:Y:S03]  /*20f0*/  HGMMA.64x16x16.F32.BF16 R32, gdesc[UR28], RZ, !UPT, gsb0 ;  /* 0x002000001c2079f0 */ /* 0x000fe6000c0018ff */
        /* <DEDUP_REMOVED lines=98> */
[----:B------:R-:W-:Y:S02]  /*2720*/  UIADD3 UR7, UR6, 0x600, URZ ;  /* 0x0000060006077890 */ /* 0x000fe4000fffe03f */
        /* <DEDUP_REMOVED lines=56> */
[----:B------:R-:W-:Y:S02]  /*2ab0*/  ULDC UR7, c[0x0][0x448] ;  /* 0x0001120000077ab9 */ /* 0x000fe40000000800 */
[----:B------:R-:W-:-:S03]  /*2ac0*/  UISETP.NE.AND UP0, UPT, UR7, 0x1, UPT ;  /* 0x000000010700788c */ /* 0x000fc6000bf05270 */
[----:B------:R-:W-:Y:S02]  /*2ad0*/  UMOV UR7, 0xffffff70 ;  /* 0xffffff7000077882 */ /* 0x000fe40000000000 */
[----:B------:R-:W-:Y:S01]  /*2ae0*/  UIMAD UR7, UR39, UR7, 0x91 ;  /* 0x00000091270774a4 */ /* 0x000fe2000f8e0207 */
[----:B------:R-:W-:-:S05]  /*2af0*/  PLOP3.LUT P2, PT, PT, PT, UP0, 0x80, 0x0 ;  /* 0x000000000000781c */ /* 0x000fca0003f4f008 */
[----:B------:R-:W-:Y:S01]  /*2b00*/  IMAD.U32 R4, RZ, RZ, UR7 ;  /* 0x00000007ff047e24 */ /* 0x000fe2000f8e00ff */
[----:B------:R-:W-:Y:S01]  /*2b10*/  @UP0 ULDC UR10, c[0x0][0x44c] ;  /* 0x00011300000a0ab9 */ /* 0x000fe20000000800 */
[----:B------:R-:W-:Y:S01]  /*2b20*/  @UP0 ULDC UR14, c[0x0][0x450] ;  /* 0x00011400000e0ab9 */ /* 0x000fe20000000800 */
[----:B------:R-:W-:Y:S01]  /*2b30*/  UIMAD.WIDE.U32 UR10, UR53, UR10, URZ ;  /* 0x0000000a350a72a5 */ /* 0x000fe2000f8e003f */
[----:B------:R-:W-:Y:S01]  /*2b40*/  IMAD R7, R19, -0x2, R4 ;  /* 0xfffffffe13077824 */ /* 0x000fe200078e0204 */
[----:B------:R-:W-:Y:S01]  /*2b50*/  UIADD3 UR7, UR39, -0x2, URZ ;  /* 0xfffffffe27077890 */ /* 0x000fe2000fffe03f */
[----:B------:R-:W-:-:S05]  /*2b60*/  IMAD.U32 R4, RZ, RZ, UR61 ;  /* 0x0000003dff047e24 */ /* 0x000fca000f8e00ff */
[----:B------:R-:W-:Y:S01]  /*2b70*/  IADD3 R7, -R4, UR52, R7 ;  /* 0x0000003404077c10 */ /* 0x000fe2000fffe107 */
        /* <DEDUP_REMOVED lines=57> */
[----:B------:R-:W-:-:S04]  /*2f10*/  UIMAD UR6, UR39, -0x90, UR52 ;  /* 0xffffff70270678a4 */ /* 0x000fc8000f8e0234 */
[----:B------:R-:W0:Y:S01]  /*2f20*/  SHFL.IDX PT, R0, R12, RZ, 0x1c1f ;  /* 0x001c1fff0c007589 */ /* 0x000e2200000e0000 */
[----:B------:R-:W-:-:S06]  /*2f30*/  UIADD3 UR6, UR6, 0x90, URZ ;  /* 0x0000009006067890 */ /* 0x000fcc000fffe03f */
[----:B------:R-:W-:Y:S01]  /*2f40*/  IMAD.U32 R6, RZ, RZ, UR6 ;  /* 0x00000006ff067e24 */ /* 0x000fe2000f8e00ff */
[----:B------:R-:W-:Y:S01]  /*2f50*/  UMOV UR6, UR53 ;  /* 0x0000003500067c82 */ /* 0x000fe20008000000 */
[----:B------:R-:W-:Y:S02]  /*2f60*/  @UP0 USHF.R.U32.HI UR6, URZ, UR14, UR11 ;  /* 0x0000000e3f060299 */ /* 0x000fe4000801160b */
[----:B------:R-:W-:Y:S02]  /*2f70*/  IMAD R6, R19, -0x2, R6 ;  /* 0xfffffffe13067824 */ /* 0x000fe400078e0206 */
[----:B------:R-:W-:-:S04]  /*2f80*/  UIADD3 UR10, UR6, UR52, -UR61 ;  /* 0x00000034060a7290 */ /* 0x000fc8000fffe83d */
[----:B------:R-:W-:-:S04]  /*2f90*/  UIMAD.WIDE UR10, UR10, 0x38e38e39, URZ ;  /* 0x38e38e390a0a78a5 */ /* 0x000fc8000f8e023f */
[----:B------:R-:W-:Y:S01]  /*2fa0*/  USHF.R.U32.HI UR6, URZ, 0x1f, UR11 ;  /* 0x0000001f3f067899 */ /* 0x000fe2000801160b */
[----:B0-----:R-:W-:-:S03]  /*2fb0*/  VIADDMNMX R0, R0, R7, R6, PT ;  /* 0x0000000700007246 */ /* 0x001fc60003800106 */
[----:B------:R-:W-:Y:S01]  /*2fc0*/  ULEA.HI.SX32 UR6, UR11, UR6, 0x1b ;  /* 0x000000060b067291 */ /* 0x000fe2000f8fda3f */
[----:B------:R-:W-:-:S03]  /*2fd0*/  ISETP.GT.AND P3, PT, R0, RZ, PT ;  /* 0x000000ff0000720c */ /* 0x000fc60003f64270 */
[----:B------:R-:W-:Y:S01]  /*2fe0*/  UISETP.LT.AND UP1, UPT, URZ, UR6, UPT ;  /* 0x000000063f00728c */ /* 0x000fe2000bf21270 */
[C---:B------:R-:W-:Y:S02]  /*2ff0*/  ISETP.GT.AND P4, PT, R0.reuse, 0x1, PT ;  /* 0x000000010000780c */ /* 0x040fe40003f84270 */
[----:B------:R-:W-:Y:S01]  /*3000*/  ISETP.GT.AND P5, PT, R0, 0x8, PT ;  /* 0x000000080000780c */ /* 0x000fe20003fa4270 */
[----:B------:R-:W-:Y:S01]  /*3010*/  USEL UR14, URZ, UR6, !UP1 ;  /* 0x000000063f0e7287 */ /* 0x000fe2000c800000 */
[----:B------:R-:W-:Y:S02]  /*3020*/  WARPGROUP.DEPBAR.LE gsb0, 0x0 ;  /* 0x00008000000079c5 */ /* 0x000fe40000010000 */
[----:B------:R-:W-:Y:S01]  /*3030*/  WARPGROUP.ARRIVE ;  /* 0x00000000000079c5 */ /* 0x000fe20000000000 */
[----:B------:R-:W-:-:S05]  /*3040*/  UISETP.GE.AND UP1, UPT, UR7, UR14, UPT ;  /* 0x0000000e0700728c */ /* 0x000fca000bf26270 */
        /* <DEDUP_REMOVED lines=112> */
[----:B------:R-:W-:Y:S01]  /*3750*/  FMNMX.FTZ R4, R49, R4, !PT ;  /* 0x0000000431047209 */ /* 0x000fe20007810000 */
[----:B------:R-:W0:Y:S01]  /*3760*/  SHFL.IDX PT, R52, R12, 0x1, 0x1c1f ;  /* 0x003c1f000c347f89 */ /* 0x000e2200000e0000 */
[----:B------:R-:W-:-:S02]  /*3770*/  ISETP.GT.AND P4, PT, R0, 0x60, PT ;  /* 0x000000600000780c */ /* 0x000fc40003f84270 */
[----:B------:R-:W-:Y:S02]  /*3780*/  FSEL R53, R53, -INF , P3 ;  /* 0xff80000035357808 */ /* 0x000fe40001800000 */
[----:B------:R-:W-:Y:S02]  /*3790*/  FMNMX.FTZ R4, R13, R4, !PT ;  /* 0x000000040d047209 */ /* 0x000fe40007810000 */
[----:B------:R-:W-:Y:S02]  /*37a0*/  ISETP.GT.AND P3, PT, R0, 0x61, PT ;  /* 0x000000610000780c */ /* 0x000fe40003f64270 */
[----:B------:R-:W-:Y:S02]  /*37b0*/  FMNMX.FTZ R4, R53, R4, !PT ;  /* 0x0000000435047209 */ /* 0x000fe40007810000 */
[----:B0-----:R-:W-:-:S04]  /*37c0*/  VIADDMNMX R52, R52, R7, R6, PT ;  /* 0x0000000734347246 */ /* 0x001fc80003800106 */
[----:B------:R-:W-:-:S04]  /*37d0*/  ISETP.GT.AND P5, PT, R52, 0x8, PT ;  /* 0x000000083400780c */ /* 0x000fc80003fa4270 */
[----:B------:R-:W-:Y:S01]  /*37e0*/  FSEL R94, R94, -INF , P5 ;  /* 0xff8000005e5e7808 */ /* 0x000fe20002800000 */
[----:B------:R-:W-:Y:S02]  /*37f0*/  WARPGROUP.DEPBAR.LE gsb0, 0x0 ;  /* 0x00008000000079c5 */ /* 0x000fe40000010000 */
[----:B------:R-:W-:Y:S01]  /*3800*/  WARPGROUP.ARRIVE ;  /* 0x00000000000079c5 */ /* 0x000fe20000000000 */
[----:B------:R-:W-:Y:S02]  /*3810*/  FSEL R15, R40, -INF , P4 ;  /* 0xff800000280f7808 */ /* 0x000fe40002000000 */
[C---:B------:R-:W-:Y:S02]  /*3820*/  ISETP.GT.AND P4, PT, R0.reuse, 0x68, PT ;  /* 0x000000680000780c */ /* 0x040fe40003f84270 */
        /* <DEDUP_REMOVED lines=67> */
[----:B------:R-:W-:Y:S01]  /*3c60*/  FMUL.FTZ R4, R0, UR4 ;  /* 0x0000000400047c20 */ /* 0x000fe20008410000 */
[----:B------:R-:W-:-:S04]  /*3c70*/  ISETP.GT.AND P4, PT, R52, 0x61, PT ;  /* 0x000000613400780c */ /* 0x000fc80003f84270 */
[----:B------:R-:W-:Y:S02]  /*3c80*/  FSEL R4, R4, RZ, P3 ;  /* 0x000000ff04047208 */ /* 0x000fe40001800000 */
[----:B------:R-:W-:Y:S02]  /*3c90*/  ISETP.GT.AND P3, PT, R52, RZ, PT ;  /* 0x000000ff3400720c */ /* 0x000fe40003f64270 */
[----:B------:R-:W-:Y:S01]  /*3ca0*/  FSEL R76, R43, -INF , P4 ;  /* 0xff8000002b4c7808 */ /* 0x000fe20002000000 */
        /* <DEDUP_REMOVED lines=18> */
[----:B------:R-:W-:Y:S01]  /*3dd0*/  MUFU.EX2 R8, R8 ;  /* 0x0000000800087308 */ /* 0x000fe20000000800 */
[----:B------:R-:W-:Y:S01]  /*3de0*/  FMNMX.FTZ R109, R82, R109, !PT ;  /* 0x0000006d526d7209 */ /* 0x000fe20007810000 */
[--C-:B------:R-:W-:Y:S01]  /*3df0*/  FFMA.FTZ R117, R117, UR4, -R4.reuse ;  /* 0x0000000475757c23 */ /* 0x100fe20008010804 */
[----:B------:R-:W-:Y:S01]  /*3e00*/  FSEL R86, R86, -INF , P3 ;  /* 0xff80000056567808 */ /* 0x000fe20001800000 */
[--C-:B------:R-:W-:Y:S01]  /*3e10*/  FFMA.FTZ R12, R115, UR4, -R4.reuse ;  /* 0x00000004730c7c23 */ /* 0x100fe20008010804 */
[----:B------:R-:W-:Y:S01]  /*3e20*/  FMNMX.FTZ R109, R20, R109, !PT ;  /* 0x0000006d146d7209 */ /* 0x000fe20007810000 */
[--C-:B------:R-:W-:Y:S01]  /*3e30*/  FFMA.FTZ R57, R57, UR4, -R4.reuse ;  /* 0x0000000439397c23 */ /* 0x100fe20008010804 */
[----:B------:R-:W-:Y:S01]  /*3e40*/  ISETP.GT.AND P3, PT, R52, 0x20, PT ;  /* 0x000000203400780c */ /* 0x000fe20003f64270 */
[----:B------:R-:W0:Y:S01]  /*3e50*/  MUFU.EX2 R9, R9 ;  /* 0x0000000900097308 */ /* 0x000e220000000800 */
[----:B------:R-:W-:Y:S01]  /*3e60*/  FMNMX.FTZ R6, R86, R109, !PT ;  /* 0x0000006d56067209 */ /* 0x000fe20007810000 */
[--C-:B------:R-:W-:Y:S01]  /*3e70*/  FFMA.FTZ R25, R25, UR4, -R4.reuse ;  /* 0x0000000419197c23 */ /* 0x100fe20008010804 */
[----:B------:R-:W-:Y:S01]  /*3e80*/  FSEL R74, R74, -INF , P3 ;  /* 0xff8000004a4a7808 */ /* 0x000fe20001800000 */
[--C-:B------:R-:W-:Y:S01]  /*3e90*/  FFMA.FTZ R56, R33, UR4, -R4.reuse ;  /* 0x0000000421387c23 */ /* 0x100fe20008010804 */
[----:B------:R-:W-:Y:S01]  /*3ea0*/  FMNMX.FTZ R105, R87, R6, !PT ;  /* 0x0000000657697209 */ /* 0x000fe20007810000 */
[--C-:B------:R-:W-:Y:S01]  /*3eb0*/  FFMA.FTZ R83, R107, UR4, -R4.reuse ;  /* 0x000000046b537c23 */ /* 0x100fe20008010804 */
[----:B------:R-:W-:Y:S01]  /*3ec0*/  ISETP.GT.AND P3, PT, R52, 0x28, PT ;  /* 0x000000283400780c */ /* 0x000fe20003f64270 */
[----:B------:R1:W-:Y:S01]  /*3ed0*/  MUFU.EX2 R6, R32 ;  /* 0x0000002000067308 */ /* 0x0003e20000000800 */
[----:B------:R-:W-:Y:S01]  /*3ee0*/  FMNMX.FTZ R105, R74, R105, !PT ;  /* 0x000000694a697209 */ /* 0x000fe20007810000 */
[--C-:B------:R-:W-:Y:S01]  /*3ef0*/  FFMA.FTZ R33, R69, UR4, -R4.reuse ;  /* 0x0000000445217c23 */ /* 0x100fe20008010804 */
[----:B------:R-:W-:Y:S01]  /*3f00*/  FSEL R78, R78, -INF , P3 ;  /* 0xff8000004e4e7808 */ /* 0x000fe20001800000 */
[--C-:B------:R-:W-:Y:S01]  /*3f10*/  FFMA.FTZ R75, R103, UR4, -R4.reuse ;  /* 0x00000004674b7c23 */ /* 0x100fe20008010804 */
[----:B------:R-:W-:Y:S01]  /*3f20*/  FMNMX.FTZ R105, R36, R105, !PT ;  /* 0x0000006924697209 */ /* 0x000fe20007810000 */
[--C-:B------:R-:W-:Y:S01]  /*3f30*/  FFMA.FTZ R67, R99, UR4, -R4.reuse ;  /* 0x0000000463437c23 */ /* 0x100fe20008010804 */
[----:B------:R-:W-:Y:S01]  /*3f40*/  ISETP.GT.AND P3, PT, R52, 0x30, PT ;  /* 0x000000303400780c */ /* 0x000fe20003f64270 */
[----:B------:R-:W2:Y:S01]  /*3f50*/  MUFU.EX2 R10, R10 ;  /* 0x0000000a000a7308 */ /* 0x000ea20000000800 */
[----:B------:R-:W-:Y:S01]  /*3f60*/  FMNMX.FTZ R24, R78, R105, !PT ;  /* 0x000000694e187209 */ /* 0x000fe20007810000 */
[--C-:B------:R-:W-:Y:S01]  /*3f70*/  FFMA.FTZ R59, R93, UR4, -R4.reuse ;  /* 0x000000045d3b7c23 */ /* 0x100fe20008010804 */
[----:B------:R-:W-:Y:S01]  /*3f80*/  FSEL R66, R66, -INF , P3 ;  /* 0xff80000042427808 */ /* 0x000fe20001800000 */
[----:B------:R-:W-:Y:S01]  /*3f90*/  FFMA.FTZ R64, R53, UR4, -R4 ;  /* 0x0000000435407c23 */ /* 0x000fe20008010804 */
[----:B------:R-:W-:-:S02]  /*3fa0*/  FMNMX.FTZ R101, R79, R24, !PT ;  /* 0x000000184f657209 */ /* 0x000fc40007810000 */
[----:B------:R-:W-:Y:S01]  /*3fb0*/  ISETP.GT.AND P3, PT, R52, 0x38, PT ;  /* 0x000000383400780c */ /* 0x000fe20003f64270 */
[----:B------:R3:W-:Y:S01]  /*3fc0*/  MUFU.EX2 R24, R40 ;  /* 0x0000002800187308 */ /* 0x0007e20000000800 */
[----:B------:R-:W-:Y:S02]  /*3fd0*/  FMNMX.FTZ R101, R66, R101, !PT ;  /* 0x0000006542657209 */ /* 0x000fe40007810000 */
[----:B------:R-:W-:Y:S02]  /*3fe0*/  FSEL R70, R70, -INF , P3 ;  /* 0xff80000046467808 */ /* 0x000fe40001800000 */
[----:B------:R-:W-:Y:S02]  /*3ff0*/  FMNMX.FTZ R101, R44, R101, !PT ;  /* 0x000000652c657209 */ /* 0x000fe40007810000 */
[----:B------:R-:W-:Y:S01]  /*4000*/  ISETP.GT.AND P3, PT, R52, 0x40, PT ;  /* 0x000000403400780c */ /* 0x000fe20003f64270 */
[----:B------:R-:W4:Y:S01]  /*4010*/  MUFU.EX2 R7, R117 ;  /* 0x0000007500077308 */ /* 0x000f220000000800 */
[----:B-1----:R-:W-:Y:S01]  /*4020*/  FMNMX.FTZ R32, R70, R101, !PT ;  /* 0x0000006546207209 */ /* 0x002fe20007810000 */
[----:B---3--:R-:W-:Y:S01]  /*4030*/  FFMA.FTZ R40, R97, UR4, -R4 ;  /* 0x0000000461287c23 */ /* 0x008fe20008010804 */
[----:B------:R-:W-:-:S02]  /*4040*/  FSEL R58, R58, -INF , P3 ;  /* 0xff8000003a3a7808 */ /* 0x000fc40001800000 */
[----:B------:R-:W-:Y:S02]  /*4050*/  FMNMX.FTZ R97, R71, R32, !PT ;  /* 0x0000002047617209 */ /* 0x000fe40007810000 */
[----:B------:R-:W-:Y:S01]  /*4060*/  ISETP.GT.AND P3, PT, R52, 0x48, PT ;  /* 0x000000483400780c */ /* 0x000fe20003f64270 */
[----:B------:R1:W-:Y:S01]  /*4070*/  MUFU.EX2 R32, R40 ;  /* 0x0000002800207308 */ /* 0x0003e20000000800 */
[----:B------:R-:W-:Y:S02]  /*4080*/  FMNMX.FTZ R97, R58, R97, !PT ;  /* 0x000000613a617209 */ /* 0x000fe40007810000 */
[----:B------:R-:W-:Y:S02]  /*4090*/  FSEL R62, R62, -INF , P3 ;  /* 0xff8000003e3e7808 */ /* 0x000fe40001800000 */
[----:B------:R-:W-:Y:S02]  /*40a0*/  FMNMX.FTZ R97, R48, R97, !PT ;  /* 0x0000006130617209 */ /* 0x000fe40007810000 */
[----:B------:R-:W-:Y:S01]  /*40b0*/  ISETP.GT.AND P3, PT, R52, 0x50, PT ;  /* 0x000000503400780c */ /* 0x000fe20003f64270 */
[----:B------:R-:W-:Y:S01]  /*40c0*/  MUFU.EX2 R12, R12 ;  /* 0x0000000c000c7308 */ /* 0x000fe20000000800 */
[----:B------:R-:W-:Y:S01]  /*40d0*/  FMNMX.FTZ R97, R62, R97, !PT ;  /* 0x000000613e617209 */ /* 0x000fe20007810000 */
[----:B-1----:R-:W-:Y:S01]  /*40e0*/  FFMA.FTZ R40, R89, UR4, -R4 ;  /* 0x0000000459287c23 */ /* 0x002fe20008010804 */
        /* <DEDUP_REMOVED lines=10> */
[----:B------:R-:W-:Y:S01]  /*4190*/  FSEL R63, R42, -INF , P3 ;  /* 0xff8000002a3f7808 */ /* 0x000fe20001800000 */
[----:B------:R-:W-:Y:S01]  /*41a0*/  FFMA.FTZ R42, R81, UR4, -R4 ;  /* 0x00000004512a7c23 */ /* 0x000fe20008010804 */
[----:B------:R-:W-:Y:S02]  /*41b0*/  FMNMX.FTZ R50, R55, R50, !PT ;  /* 0x0000003237327209 */ /* 0x000fe40007810000 */
[C---:B------:R-:W-:Y:S01]  /*41c0*/  ISETP.GT.AND P3, PT, R52.reuse, 0x68, PT ;  /* 0x000000683400780c */ /* 0x040fe20003f64270 */
[----:B------:R-:W-:Y:S01]  /*41d0*/  MUFU.EX2 R83, R83 ;  /* 0x0000005300537308 */ /* 0x000fe20000000800 */
[----:B------:R-:W-:Y:S02]  /*41e0*/  FMNMX.FTZ R43, R63, R50, !PT ;  /* 0x000000323f2b7209 */ /* 0x000fe40007810000 */
[----:B------:R-:W-:Y:S02]  /*41f0*/  ISETP.GT.AND P4, PT, R52, 0x69, PT ;  /* 0x000000693400780c */ /* 0x000fe40003f84270 */
[----:B------:R-:W-:-:S02]  /*4200*/  FSEL R81, R46, -INF , P3 ;  /* 0xff8000002e517808 */ /* 0x000fc40001800000 */
        /* <DEDUP_REMOVED lines=8> */
[--C-:B------:R-:W-:Y:S01]  /*4290*/  FFMA.FTZ R34, R5, UR4, -R4.reuse ;  /* 0x0000000405227c23 */ /* 0x100fe20008010804 */
[----:B------:R-:W-:Y:S01]  /*42a0*/  FMNMX.FTZ R46, R84, R47, !PT ;  /* 0x0000002f542e7209 */ /* 0x000fe20007810000 */
[----:B------:R-:W-:Y:S01]  /*42b0*/  FFMA.FTZ R47, R13, UR4, -R4 ;  /* 0x000000040d2f7c23 */ /* 0x000fe20008010804 */
[----:B------:R-:W-:-:S02]  /*42c0*/  ISETP.GT.AND P3, PT, R52, 0x78, PT ;  /* 0x000000783400780c */ /* 0x000fc40003f64270 */
[----:B------:R-:W-:Y:S01]  /*42d0*/  FSEL R88, R35, -INF , P4 ;  /* 0xff80000023587808 */ /* 0x000fe20002000000 */
[--C-:B------:R-:W-:Y:S01]  /*42e0*/  FFMA.FTZ R35, R61, UR4, -R4.reuse ;  /* 0x000000043d237c23 */ /* 0x100fe20008010804 */
[----:B------:R-:W-:Y:S01]  /*42f0*/  FMNMX.FTZ R5, R85, R46, !PT ;  /* 0x0000002e55057209 */ /* 0x000fe20007810000 */
[--C-:B-1----:R-:W-:Y:S01]  /*4300*/  FFMA.FTZ R57, R49, UR4, -R4.reuse ;  /* 0x0000000431397c23 */ /* 0x102fe20008010804 */
[----:B------:R-:W-:Y:S01]  /*4310*/  FSEL R89, R38, -INF , P3 ;  /* 0xff80000026597808 */ /* 0x000fe20001800000 */
[--C-:B------:R-:W-:Y:S01]  /*4320*/  FFMA.FTZ R49, R41, UR4, -R4.reuse ;  /* 0x0000000429317c23 */ /* 0x100fe20008010804 */
[----:B------:R-:W-:Y:S01]  /*4330*/  ISETP.GT.AND P4, PT, R52, 0x79, PT ;  /* 0x000000793400780c */ /* 0x000fe20003f84270 */
[--C-:B------:R-:W-:Y:S01]  /*4340*/  FFMA.FTZ R41, R21, UR4, -R4.reuse ;  /* 0x0000000415297c23 */ /* 0x100fe20008010804 */
[----:B------:R-:W-:Y:S01]  /*4350*/  FMNMX.FTZ R38, R88, R5, !PT ;  /* 0x0000000558267209 */ /* 0x000fe20007810000 */
[--C-:B------:R-:W-:Y:S01]  /*4360*/  FFMA.FTZ R21, R73, UR4, -R4.reuse ;  /* 0x0000000449157c23 */ /* 0x100fe20008010804 */
[----:B------:R-:W-:Y:S01]  /*4370*/  FSEL R61, R39, -INF , P4 ;  /* 0xff800000273d7808 */ /* 0x000fe20002000000 */
[----:B0-----:R-:W-:Y:S01]  /*4380*/  FADD.FTZ R73, R8, R9 ;  /* 0x0000000908497221 */ /* 0x001fe20000010000 */
[C---:B------:R-:W-:Y:S01]  /*4390*/  ISETP.GT.AND P3, PT, R52.reuse, 0x80, PT ;  /* 0x000000803400780c */ /* 0x040fe20003f64270 */
        /* <DEDUP_REMOVED lines=10> */
[----:B------:R-:W-:Y:S01]  /*4440*/  ISETP.GT.AND P4, PT, R52, 0x89, PT ;  /* 0x000000893400780c */ /* 0x000fe20003f84270 */
[----:B------:R-:W-:Y:S01]  /*4450*/  FFMA.FTZ R52, R45, UR4, -R4 ;  /* 0x000000042d347c23 */ /* 0x000fe20008010804 */
[----:B------:R-:W-:Y:S01]  /*4460*/  FSEL R30, R30, -INF , P3 ;  /* 0xff8000001e1e7808 */ /* 0x000fe20001800000 */
[----:B------:R-:W-:Y:S01]  /*4470*/  MUFU.EX2 R59, R59 ;  /* 0x0000003b003b7308 */ /* 0x000fe20000000800 */
[----:B------:R-:W-:-:S02]  /*4480*/  FMNMX.FTZ R5, R27, R46, !PT ;  /* 0x0000002e1b057209 */ /* 0x000fc40007810000 */
[----:B------:R-:W-:Y:S02]  /*4490*/  FSEL R31, R31, -INF , P4 ;  /* 0xff8000001f1f7808 */ /* 0x000fe40002000000 */
[----:B------:R-:W-:Y:S02]  /*44a0*/  FMNMX.FTZ R46, R30, R5, !PT ;  /* 0x000000051e2e7209 */ /* 0x000fe40007810000 */
[----:B------:R-:W-:Y:S01]  /*44b0*/  F2FP.BF16.F32.PACK_AB R8, R9, R8 ;  /* 0x000000080908723e */ /* 0x000fe200000010ff */
[----:B------:R-:W-:Y:S01]  /*44c0*/  MUFU.EX2 R40, R40 ;  /* 0x0000002800287308 */ /* 0x000fe20000000800 */
[----:B------:R-:W-:Y:S01]  /*44d0*/  FMNMX.FTZ R5, R31, R46, !PT ;  /* 0x0000002e1f057209 */ /* 0x000fe20007810000 */
[----:B------:R-:W-:-:S04]  /*44e0*/  FFMA.FTZ R46, R15, UR4, -R4 ;  /* 0x000000040f2e7c23 */ /* 0x000fc80008010804 */
[----:B------:R-:W0:Y:S02]  /*44f0*/  SHFL.BFLY PT, R50, R5, 0x2, 0x1f ;  /* 0x0c401f0005327f89 */ /* 0x000e2400000e0000 */
[----:B------:R-:W-:Y:S08]  /*4500*/  MUFU.EX2 R51, R51 ;  /* 0x0000003300337308 */ /* 0x000ff00000000800 */
[----:B------:R-:W-:Y:S08]  /*4510*/  MUFU.EX2 R42, R42 ;  /* 0x0000002a002a7308 */ /* 0x000ff00000000800 */
[----:B------:R-:W-:Y:S01]  /*4520*/  MUFU.EX2 R34, R34 ;  /* 0x0000002200227308 */ /* 0x000fe20000000800 */
[----:B0-----:R-:W-:Y:S01]  /*4530*/  FMNMX.FTZ R11, R5, R50, !PT ;  /* 0x00000032050b7209 */ /* 0x001fe20007810000 */
[--C-:B------:R-:W-:Y:S01]  /*4540*/  FFMA.FTZ R50, R37, UR4, -R4.reuse ;  /* 0x0000000425327c23 */ /* 0x100fe20008010804 */
[--C-:B------:R-:W-:Y:S01]  /*4550*/  FFMA.FTZ R37, R28, UR4, -R4.reuse ;  /* 0x000000041c257c23 */ /* 0x100fe20008010804 */
[----:B------:R-:W-:-:S04]  /*4560*/  FFMA.FTZ R4, R29, UR4, -R4 ;  /* 0x000000041d047c23 */ /* 0x000fc80008010804 */
[----:B------:R-:W-:Y:S01]  /*4570*/  MUFU.EX2 R35, R35 ;  /* 0x0000002300237308 */ /* 0x000fe20000000800 */
[----:B------:R-:W0:Y:S07]  /*4580*/  SHFL.BFLY PT, R60, R11, 0x1, 0x1f ;  /* 0x0c201f000b3c7f89 */ /* 0x000e2e00000e0000 */
[----:B------:R-:W-:Y:S08]  /*4590*/  MUFU.EX2 R57, R57 ;  /* 0x0000003900397308 */ /* 0x000ff00000000800 */
[----:B------:R-:W-:Y:S08]  /*45a0*/  MUFU.EX2 R47, R47 ;  /* 0x0000002f002f7308 */ /* 0x000ff00000000800 */
[----:B------:R-:W-:Y:S01]  /*45b0*/  MUFU.EX2 R64, R64 ;  /* 0x0000004000407308 */ /* 0x000fe20000000800 */
[----:B0-----:R-:W-:-:S02]  /*45c0*/  FMNMX.FTZ R5, R11, R60, !PT ;  /* 0x0000003c0b057209 */ /* 0x001fc40007810000 */
[----:B------:R-:W-:Y:S02]  /*45d0*/  @!P1 PRMT R11, RZ, 0x654, R3 ;  /* 0x00000654ff0b9816 */ /* 0x000fe40000000003 */
[C---:B------:R-:W-:Y:S01]  /*45e0*/  FSETP.NEU.FTZ.AND P3, PT, R5.reuse, -INF , PT ;  /* 0xff8000000500780b */ /* 0x040fe20003f7d000 */
[----:B------:R-:W-:Y:S01]  /*45f0*/  FMUL.FTZ R13, R5, UR4 ;  /* 0x00000004050d7c20 */ /* 0x000fe20008410000 */
[----:B------:R0:W-:Y:S01]  /*4600*/  @!P1 SYNCS.ARRIVE.TRANS64.RED.A1T0 RZ, [R11+URZ], RZ ;  /* 0x000000ff0bff99a7 */ /* 0x0001e2000810043f */
[----:B------:R1:W-:Y:S03]  /*4610*/  MUFU.EX2 R60, R25 ;  /* 0x00000019003c7308 */ /* 0x0003e60000000800 */
[----:B------:R-:W-:Y:S02]  /*4620*/  FSEL R13, R13, RZ, P3 ;  /* 0x000000ff0d0d7208 */ /* 0x000fe40001800000 */
[----:B------:R-:W-:-:S03]  /*4630*/  PLOP3.LUT P3, PT, PT, PT, UP1, 0x80, 0x0 ;  /* 0x000000000000781c */ /* 0x000fc60003f6f018 */
        /* <DEDUP_REMOVED lines=10> */
[--C-:B-1----:R-:W-:Y:S01]  /*46e0*/  FFMA.FTZ R25, R87, UR4, -R13.reuse ;  /* 0x0000000457197c23 */ /* 0x102fe2000801080d */
        /* <DEDUP_REMOVED lines=8> */
[C---:B----4-:R-:W-:Y:S01]  /*4770*/  FADD.FTZ R73, R7.reuse, R62 ;  /* 0x0000003e07497221 */ /* 0x050fe20000010000 */
[----:B------:R-:W-:Y:S01]  /*4780*/  F2FP.BF16.F32.PACK_AB R10, R7, R10 ;  /* 0x0000000a070a723e */ /* 0x000fe200000010ff */
        /* <DEDUP_REMOVED lines=9> */
[----:B------:R-:W2:Y:S01]  /*4820*/  MUFU.EX2 R95, R95 ;  /* 0x0000005f005f7308 */ /* 0x000ea20000000800 */
[----:B0-----:R-:W-:Y:S01]  /*4830*/  FADD.FTZ R11, R90, R91 ;  /* 0x0000005b5a0b7221 */ /* 0x001fe20000010000 */
        /* <DEDUP_REMOVED lines=8> */
[----:B------:R-:W-:Y:S01]  /*48c0*/  FFMA.FTZ R89, R89, UR4, -R13 ;  /* 0x0000000459597c23 */ /* 0x000fe2000801080d */
[----:B------:R-:W-:-:S05]  /*48d0*/  F2FP.BF16.F32.PACK_AB R9, R91, R90 ;  /* 0x0000005a5b09723e */ /* 0x000fca00000010ff */
[----:B------:R-:W1:Y:S01]  /*48e0*/  MUFU.EX2 R28, R28 ;  /* 0x0000001c001c7308 */ /* 0x000e620000000800 */
[C---:B--2---:R-:W-:Y:S01]  /*48f0*/  FADD.FTZ R72, R95.reuse, R72 ;  /* 0x000000485f487221 */ /* 0x044fe20000010000 */
[----:B------:R-:W-:-:S05]  /*4900*/  F2FP.BF16.F32.PACK_AB R11, R95, R94 ;  /* 0x0000005e5f0b723e */ /* 0x000fca00000010ff */
[----:B------:R2:W-:Y:S01]  /*4910*/  STSM.16.M88.4 [R2+0x24300], R8 ;  /* 0x0243000802007844 */ /* 0x0005e20000000200 */
[----:B------:R-:W3:Y:S01]  /*4920*/  MUFU.EX2 R20, R20 ;  /* 0x0000001400147308 */ /* 0x000ee20000000800 */
[----:B0-----:R-:W-:Y:S01]  /*4930*/  FADD.FTZ R63, R15, R72 ;  /* 0x000000480f3f7221 */ /* 0x001fe20000010000 */
[----:B------:R-:W-:-:S06]  /*4940*/  FFMA.FTZ R72, R81, UR4, -R13 ;  /* 0x0000000451487c23 */ /* 0x000fcc000801080d */
[----:B------:R-:W0:Y:S01]  /*4950*/  MUFU.EX2 R25, R25 ;  /* 0x0000001900197308 */ /* 0x000e220000000800 */
[----:B-1----:R-:W-:Y:S01]  /*4960*/  FADD.FTZ R63, R28, R63 ;  /* 0x0000003f1c3f7221 */ /* 0x002fe20000010000 */
[----:B--2---:R-:W-:-:S06]  /*4970*/  F2FP.BF16.F32.PACK_AB R8, R75, R6 ;  /* 0x000000064b08723e */ /* 0x004fcc00000010ff */
[----:B------:R1:W-:Y:S01]  /*4980*/  MUFU.EX2 R3, R68 ;  /* 0x0000004400037308 */ /* 0x0003e20000000800 */
[----:B---3--:R-:W-:-:S07]  /*4990*/  FADD.FTZ R76, R20, R63 ;  /* 0x0000003f144c7221 */ /* 0x008fce0000010000 */
[----:B------:R-:W2:Y:S01]  /*49a0*/  MUFU.EX2 R29, R29 ;  /* 0x0000001d001d7308 */ /* 0x000ea20000000800 */
[----:B-1----:R-:W-:Y:S01]  /*49b0*/  FADD.FTZ R68, R12, R73 ;  /* 0x000000490c447221 */ /* 0x002fe20000010000 */
[----:B------:R-:W-:-:S03]  /*49c0*/  F2FP.BF16.F32.PACK_AB R12, R77, R12 ;  /* 0x0000000c4d0c723e */ /* 0x000fc600000010ff */
[----:B------:R-:W-:-:S03]  /*49d0*/  FADD.FTZ R73, R77, R68 ;  /* 0x000000444d497221 */ /* 0x000fc60000010000 */
[----:B------:R-:W1:Y:S01]  /*49e0*/  MUFU.EX2 R74, R74 ;  /* 0x0000004a004a7308 */ /* 0x000e620000000800 */
[----:B------:R-:W-:Y:S01]  /*49f0*/  FADD.FTZ R68, R14, R73 ;  /* 0x000000490e447221 */ /* 0x000fe20000010000 */
[----:B------:R-:W-:-:S03]  /*4a00*/  F2FP.BF16.F32.PACK_AB R14, R83, R14 ;  /* 0x0000000e530e723e */ /* 0x000fc600000010ff */
[----:B------:R-:W-:Y:S01]  /*4a10*/  FADD.FTZ R63, R83, R68 ;  /* 0x00000044533f7221 */ /* 0x000fe20000010000 */
[----:B0-----:R-:W-:Y:S01]  /*4a20*/  FADD.FTZ R68, R25, R76 ;  /* 0x0000004c19447221 */ /* 0x001fe20000010000 */
[----:B------:R-:W-:Y:S01]  /*4a30*/  FFMA.FTZ R76, R61, UR4, -R13 ;  /* 0x000000043d4c7c23 */ /* 0x000fe2000801080d */
[----:B------:R-:W0:Y:S01]  /*4a40*/  MUFU.EX2 R36, R36 ;  /* 0x0000002400247308 */ /* 0x000e220000000800 */
[----:B------:R-:W-:Y:S01]  /*4a50*/  FADD.FTZ R80, R6, R63 ;  /* 0x0000003f06507221 */ /* 0x000fe20000010000 */
[----:B--2---:R-:W-:Y:S01]  /*4a60*/  FADD.FTZ R63, R29, R68 ;  /* 0x000000441d3f7221 */ /* 0x004fe20000010000 */
[--C-:B------:R-:W-:Y:S01]  /*4a70*/  FFMA.FTZ R68, R30, UR4, -R13.reuse ;  /* 0x000000041e447c23 */ /* 0x100fe2000801080d */
[----:B------:R-:W-:Y:S01]  /*4a80*/  FFMA.FTZ R61, R27, UR4, -R13 ;  /* 0x000000041b3d7c23 */ /* 0x000fe2000801080d */
[----:B------:R-:W-:-:S03]  /*4a90*/  FADD.FTZ R73, R75, R80 ;  /* 0x000000504b497221 */ /* 0x000fc60000010000 */
[----:B------:R-:W2:Y:S01]  /*4aa0*/  MUFU.EX2 R53, R53 ;  /* 0x0000003500357308 */ /* 0x000ea20000000800 */
[----:B-1----:R-:W-:Y:S01]  /*4ab0*/  FADD.FTZ R63, R74, R63 ;  /* 0x0000003f4a3f7221 */ /* 0x002fe20000010000 */
[----:B------:R-:W-:Y:S01]  /*4ac0*/  FADD.FTZ R26, R24, R73 ;  /* 0x00000049181a7221 */ /* 0x000fe20000010000 */
[----:B------:R-:W-:-:S05]  /*4ad0*/  F2FP.BF16.F32.PACK_AB R9, R74, R29 ;  /* 0x0000001d4a09723e */ /* 0x000fca00000010ff */
[----:B------:R-:W1:Y:S01]  /*4ae0*/  MUFU.EX2 R45, R45 ;  /* 0x0000002d002d7308 */ /* 0x000e620000000800 */
[----:B0-----:R-:W-:Y:S01]  /*4af0*/  FADD.FTZ R30, R36, R63 ;  /* 0x0000003f241e7221 */ /* 0x001fe20000010000 */
[----:B------:R-:W-:Y:S01]  /*4b00*/  FFMA.FTZ R63, R31, UR4, -R13 ;  /* 0x000000041f3f7c23 */ /* 0x000fe2000801080d */
[----:B------:R-:W-:-:S04]  /*4b10*/  FADD.FTZ R13, R67, R26 ;  /* 0x0000001a430d7221 */ /* 0x000fc80000010000 */
[----:B------:R-:W-:Y:S01]  /*4b20*/  FADD.FTZ R26, R32, R13 ;  /* 0x0000000d201a7221 */ /* 0x000fe20000010000 */
[----:B------:R-:W0:Y:S01]  /*4b30*/  MUFU.EX2 R66, R66 ;  /* 0x0000004200427308 */ /* 0x000e220000000800 */
[----:B--2---:R-:W-:Y:S01]  /*4b40*/  FADD.FTZ R30, R53, R30 ;  /* 0x0000001e351e7221 */ /* 0x004fe20000010000 */
[----:B------:R-:W-:Y:S01]  /*4b50*/  F2FP.BF16.F32.PACK_AB R13, R28, R15 ;  /* 0x0000000f1c0d723e */ /* 0x000fe200000010ff */
[----:B------:R-:W-:Y:S01]  /*4b60*/  FADD.FTZ R15, R59, R26 ;  /* 0x0000001a3b0f7221 */ /* 0x000fe20000010000 */
[----:B------:R-:W-:-:S03]  /*4b70*/  F2FP.BF16.F32.PACK_AB R28, R43, R42 ;  /* 0x0000002a2b1c723e */ /* 0x000fc600000010ff */
[----:B------:R-:W-:Y:S01]  /*4b80*/  FADD.FTZ R10, R40, R15 ;  /* 0x0000000f280a7221 */ /* 0x000fe20000010000 */
[----:B------:R-:W2:Y:S01]  /*4b90*/  MUFU.EX2 R65, R65 ;  /* 0x0000004100417308 */ /* 0x000ea20000000800 */
[----:B-1----:R-:W-:Y:S01]  /*4ba0*/  FADD.FTZ R27, R45, R30 ;  /* 0x0000001e2d1b7221 */ /* 0x002fe20000010000 */
[----:B------:R-:W-:Y:S01]  /*4bb0*/  F2FP.BF16.F32.PACK_AB R15, R25, R20 ;  /* 0x00000014190f723e */ /* 0x000fe200000010ff */
[----:B------:R-:W-:Y:S01]  /*4bc0*/  FADD.FTZ R25, R51, R10 ;  /* 0x0000000a33197221 */ /* 0x000fe20000010000 */
[----:B------:R-:W-:Y:S02]  /*4bd0*/  F2FP.BF16.F32.PACK_AB R10, R67, R24 ;  /* 0x00000018430a723e */ /* 0x000fe400000010ff */
[----:B------:R-:W-:Y:S01]  /*4be0*/  F2FP.BF16.F32.PACK_AB R24, R59, R32 ;  /* 0x000000203b18723e */ /* 0x000fe200000010ff */
[----:B------:R-:W-:Y:S01]  /*4bf0*/  FADD.FTZ R6, R42, R25 ;  /* 0x000000192a067221 */ /* 0x000fe20000010000 */
[----:B------:R-:W1:Y:S01]  /*4c00*/  MUFU.EX2 R70, R70 ;  /* 0x0000004600467308 */ /* 0x000e620000000800 */
[----:B0-----:R-:W-:Y:S01]  /*4c10*/  FADD.FTZ R26, R66, R27 ;  /* 0x0000001b421a7221 */ /* 0x001fe20000010000 */
[----:B------:R-:W-:Y:S01]  /*4c20*/  STSM.16.M88.4 [R2+0x25b00], R12 ;  /* 0x025b000c02007844 */ /* 0x000fe20000000200 */
[----:B------:R-:W-:Y:S01]  /*4c30*/  FADD.FTZ R25, R43, R6 ;  /* 0x000000062b197221 */ /* 0x000fe20000010000 */
[----:B------:R-:W-:-:S03]  /*4c40*/  F2FP.BF16.F32.PACK_AB R30, R35, R34 ;  /* 0x00000022231e723e */ /* 0x000fc600000010ff */
[----:B------:R-:W-:Y:S01]  /*4c50*/  FADD.FTZ R6, R34, R25 ;  /* 0x0000001922067221 */ /* 0x000fe20000010000 */
[----:B------:R-:W0:Y:S01]  /*4c60*/  MUFU.EX2 R44, R44 ;  /* 0x0000002c002c7308 */ /* 0x000e220000000800 */
[----:B--2---:R-:W-:Y:S01]  /*4c70*/  FADD.FTZ R11, R65, R26 ;  /* 0x0000001a410b7221 */ /* 0x004fe20000010000 */
[----:B------:R-:W-:Y:S01]  /*4c80*/  F2FP.BF16.F32.PACK_AB R26, R51, R40 ;  /* 0x00000028331a723e */ /* 0x000fe200000010ff */
[----:B------:R-:W-:Y:S01]  /*4c90*/  FADD.FTZ R29, R35, R6 ;  /* 0x00000006231d7221 */ /* 0x000fe20000010000 */
[----:B------:R-:W-:Y:S02]  /*4ca0*/  F2FP.BF16.F32.PACK_AB R25, R66, R45 ;  /* 0x0000002d4219723e */ /* 0x000fe400000010ff */
[----:B------:R-:W-:Y:S02]  /*4cb0*/  CS2R R66, SRZ ;  /* 0x0000000000427805 */ /* 0x000fe4000001ff00 */
[----:B------:R-:W-:Y:S01]  /*4cc0*/  CS2R R34, SRZ ;  /* 0x0000000000227805 */ /* 0x000fe2000001ff00 */
[----:B------:R-:W-:Y:S01]  /*4cd0*/  FADD.FTZ R6, R38, R29 ;  /* 0x0000001d26067221 */ /* 0x000fe20000010000 */
[----:B------:R-:W2:Y:S01]  /*4ce0*/  MUFU.EX2 R69, R69 ;  /* 0x0000004500457308 */ /* 0x000ea20000000800 */
[----:B-1----:R-:W-:-:S02]  /*4cf0*/  FADD.FTZ R11, R70, R11 ;  /* 0x0000000b460b7221 */ /* 0x002fc40000010000 */
[----:B------:R-:W-:-:S04]  /*4d00*/  FADD.FTZ R6, R57, R6 ;  /* 0x0000000639067221 */ /* 0x000fc80000010000 */
[----:B------:R-:W-:Y:S01]  /*4d10*/  FADD.FTZ R31, R47, R6 ;  /* 0x000000062f1f7221 */ /* 0x000fe20000010000 */
[----:B------:R-:W1:Y:S01]  /*4d20*/  MUFU.EX2 R48, R48 ;  /* 0x0000003000307308 */ /* 0x000e620000000800 */
[----:B0-----:R-:W-:Y:S01]  /*4d30*/  FADD.FTZ R20, R44, R11 ;  /* 0x0000000b2c147221 */ /* 0x001fe20000010000 */
[----:B------:R-:W-:Y:S01]  /*4d40*/  F2FP.BF16.F32.PACK_AB R11, R53, R36 ;  /* 0x00000024350b723e */ /* 0x000fe200000010ff */
[----:B------:R-:W-:-:S04]  /*4d50*/  FADD.FTZ R31, R64, R31 ;  /* 0x0000001f401f7221 */ /* 0x000fc80000010000 */
[----:B------:R0:W-:Y:S01]  /*4d60*/  STSM.16.M88.4 [R2+0x27300], R8 ;  /* 0x0273000802007844 */ /* 0x0001e20000000200 */
[----:B------:R-:W3:Y:S01]  /*4d70*/  MUFU.EX2 R71, R71 ;  /* 0x0000004700477308 */ /* 0x000ee20000000800 */
[----:B--2---:R-:W-:-:S07]  /*4d80*/  FADD.FTZ R27, R69, R20 ;  /* 0x00000014451b7221 */ /* 0x004fce0000010000 */
[----:B------:R-:W2:Y:S01]  /*4d90*/  MUFU.EX2 R58, R58 ;  /* 0x0000003a003a7308 */ /* 0x000ea20000000800 */
[----:B-1----:R-:W-:Y:S01]  /*4da0*/  FADD.FTZ R20, R48, R27 ;  /* 0x0000001b30147221 */ /* 0x002fe20000010000 */
[----:B------:R-:W-:-:S05]  /*4db0*/  F2FP.BF16.F32.PACK_AB R27, R70, R65 ;  /* 0x00000041461b723e */ /* 0x000fca00000010ff */
[----:B------:R1:W-:Y:S01]  /*4dc0*/  STSM.16.M88.4 [R2+0x28b00], R24 ;  /* 0x028b001802007844 */ /* 0x0003e20000000200 */
[----:B------:R-:W4:Y:S01]  /*4dd0*/  MUFU.EX2 R7, R7 ;  /* 0x0000000700077308 */ /* 0x000f220000000800 */
[----:B---3--:R-:W-:Y:S01]  /*4de0*/  FADD.FTZ R20, R71, R20 ;  /* 0x0000001447147221 */ /* 0x008fe20000010000 */
[----:B0-----:R-:W-:-:S03]  /*4df0*/  F2FP.BF16.F32.PACK_AB R8, R57, R38 ;  /* 0x000000263908723e */ /* 0x001fc600000010ff */
[----:B------:R-:W-:-:S03]  /*4e00*/  FADD.FTZ R29, R3, R20 ;  /* 0x00000014031d7221 */ /* 0x000fc60000010000 */
[----:B------:R-:W0:Y:S01]  /*4e10*/  MUFU.EX2 R54, R54 ;  /* 0x0000003600367308 */ /* 0x000e220000000800 */
[C---:B--2---:R-:W-:Y:S01]  /*4e20*/  FADD.FTZ R20, R58.reuse, R29 ;  /* 0x0000001d3a147221 */ /* 0x044fe20000010000 */
[----:B------:R-:W-:Y:S02]  /*4e30*/  F2FP.BF16.F32.PACK_AB R9, R58, R3 ;  /* 0x000000033a09723e */ /* 0x000fe400000010ff */
[----:B------:R-:W-:Y:S02]  /*4e40*/  CS2R R58, SRZ ;  /* 0x00000000003a7805 */ /* 0x000fe4000001ff00 */
[----:B------:R-:W-:Y:S02]  /*4e50*/  F2FP.BF16.F32.PACK_AB R29, R69, R44 ;  /* 0x0000002c451d723e */ /* 0x000fe400000010ff */
[----:B------:R-:W-:Y:S02]  /*4e60*/  CS2R R44, SRZ ;  /* 0x00000000002c7805 */ /* 0x000fe4000001ff00 */
[----:B-1----:R-:W-:Y:S01]  /*4e70*/  CS2R R26, SRZ ;  /* 0x00000000001a7805 */ /* 0x002fe2000001ff00 */
[----:B------:R-:W1:Y:S01]  /*4e80*/  MUFU.EX2 R46, R46 ;  /* 0x0000002e002e7308 */ /* 0x000e620000000800 */
[----:B----4-:R-:W-:-:S07]  /*4e90*/  FADD.FTZ R43, R7, R20 ;  /* 0x00000014072b7221 */ /* 0x010fce0000010000 */
[----:B------:R-:W2:Y:S01]  /*4ea0*/  MUFU.EX2 R55, R55 ;  /* 0x0000003700377308 */ /* 0x000ea20000000800 */
[----:B0-----:R-:W-:Y:S01]  /*4eb0*/  FADD.FTZ R6, R54, R43 ;  /* 0x0000002b36067221 */ /* 0x001fe20000010000 */
[----:B------:R-:W-:-:S06]  /*4ec0*/  CS2R R42, SRZ ;  /* 0x00000000002a7805 */ /* 0x000fcc000001ff00 */
[----:B------:R-:W0:Y:S01]  /*4ed0*/  MUFU.EX2 R49, R49 ;  /* 0x0000003100317308 */ /* 0x000e220000000800 */
[----:B-1----:R-:W-:Y:S01]  /*4ee0*/  FADD.FTZ R10, R46, R31 ;  /* 0x0000001f2e0a7221 */ /* 0x002fe20000010000 */
[----:B------:R-:W-:Y:S02]  /*4ef0*/  F2FP.BF16.F32.PACK_AB R31, R71, R48 ;  /* 0x00000030471f723e */ /* 0x000fe400000010ff */
[----:B------:R-:W-:-:S03]  /*4f00*/  CS2R R70, SRZ ;  /* 0x0000000000467805 */ /* 0x000fc6000001ff00 */
[----:B------:R1:W-:Y:S01]  /*4f10*/  STSM.16.M88.4 [R2+0x2a300], R28 ;  /* 0x02a3001c02007844 */ /* 0x0003e20000000200 */
[----:B------:R-:W3:Y:S01]  /*4f20*/  MUFU.EX2 R62, R62 ;  /* 0x0000003e003e7308 */ /* 0x000ee20000000800 */
[----:B--2---:R-:W-:-:S07]  /*4f30*/  FADD.FTZ R11, R55, R6 ;  /* 0x00000006370b7221 */ /* 0x004fce0000010000 */
[----:B------:R-:W2:Y:S01]  /*4f40*/  MUFU.EX2 R41, R41 ;  /* 0x0000002900297308 */ /* 0x000ea20000000800 */
[----:B0-----:R-:W-:Y:S01]  /*4f50*/  FADD.FTZ R10, R49, R10 ;  /* 0x0000000a310a7221 */ /* 0x001fe20000010000 */
[----:B-1----:R-:W-:-:S06]  /*4f60*/  CS2R R30, SRZ ;  /* 0x00000000001e7805 */ /* 0x002fcc000001ff00 */
[----:B------:R-:W0:Y:S01]  /*4f70*/  MUFU.EX2 R72, R72 ;  /* 0x0000004800487308 */ /* 0x000e220000000800 */
[C---:B---3--:R-:W-:Y:S01]  /*4f80*/  FADD.FTZ R11, R62.reuse, R11 ;  /* 0x0000000b3e0b7221 */ /* 0x048fe20000010000 */
[----:B------:R-:W-:Y:S02]  /*4f90*/  F2FP.BF16.F32.PACK_AB R13, R62, R55 ;  /* 0x000000373e0d723e */ /* 0x000fe400000010ff */
[----:B------:R-:W-:-:S04]  /*4fa0*/  CS2R R28, SRZ ;  /* 0x00000000001c7805 */ /* 0x000fc8000001ff00 */
[----:B------:R-:W1:Y:S01]  /*4fb0*/  MUFU.EX2 R52, R52 ;  /* 0x0000003400347308 */ /* 0x000e620000000800 */
[----:B--2---:R-:W-:Y:S01]  /*4fc0*/  FADD.FTZ R3, R41, R10 ;  /* 0x0000000a29037221 */ /* 0x004fe20000010000 */
[----:B------:R-:W-:Y:S02]  /*4fd0*/  F2FP.BF16.F32.PACK_AB R10, R64, R47 ;  /* 0x0000002f400a723e */ /* 0x000fe400000010ff */
[----:B------:R-:W-:-:S04]  /*4fe0*/  CS2R R64, SRZ ;  /* 0x0000000000407805 */ /* 0x000fc8000001ff00 */
[----:B------:R-:W2:Y:S01]  /*4ff0*/  MUFU.EX2 R73, R84 ;  /* 0x0000005400497308 */ /* 0x000ea20000000800 */
[----:B0-----:R-:W-:Y:S01]  /*5000*/  FADD.FTZ R6, R72, R11 ;  /* 0x0000000b48067221 */ /* 0x001fe20000010000 */
[----:B------:R-:W-:Y:S02]  /*5010*/  F2FP.BF16.F32.PACK_AB R11, R54, R7 ;  /* 0x00000007360b723e */ /* 0x000fe400000010ff */
[----:B------:R-:W-:-:S03]  /*5020*/  CS2R R54, SRZ ;  /* 0x0000000000367805 */ /* 0x000fc6000001ff00 */
[----:B------:R0:W-:Y:S01]  /*5030*/  STSM.16.M88.4 [R2+0x2bb00], R8 ;  /* 0x02bb000802007844 */ /* 0x0001e20000000200 */
[----:B------:R-:W3:Y:S01]  /*5040*/  MUFU.EX2 R39, R39 ;  /* 0x0000002700277308 */ /* 0x000ee20000000800 */
[C---:B-1----:R-:W-:Y:S01]  /*5050*/  FADD.FTZ R12, R52.reuse, R3 ;  /* 0x00000003340c7221 */ /* 0x042fe20000010000 */
[----:B------:R-:W-:Y:S02]  /*5060*/  F2FP.BF16.F32.PACK_AB R14, R52, R41 ;  /* 0x00000029340e723e */ /* 0x000fe400000010ff */
[----:B------:R-:W-:Y:S02]  /*5070*/  CS2R R52, SRZ ;  /* 0x0000000000347805 */ /* 0x000fe4000001ff00 */
[----:B------:R-:W-:Y:S02]  /*5080*/  CS2R R40, SRZ ;  /* 0x0000000000287805 */ /* 0x000fe4000001ff00 */
[----:B------:R-:W1:Y:S01]  /*5090*/  MUFU.EX2 R85, R85 ;  /* 0x0000005500557308 */ /* 0x000e620000000800 */
[C---:B--2---:R-:W-:Y:S01]  /*50a0*/  FADD.FTZ R6, R73.reuse, R6 ;  /* 0x0000000649067221 */ /* 0x044fe20000010000 */
[----:B------:R-:W-:-:S06]  /*50b0*/  F2FP.BF16.F32.PACK_AB R15, R73, R72 ;  /* 0x00000048490f723e */ /* 0x000fcc00000010ff */
[----:B------:R-:W2:Y:S01]  /*50c0*/  MUFU.EX2 R56, R56 ;  /* 0x0000003800387308 */ /* 0x000ea20000000800 */
[----:B---3--:R-:W-:Y:S01]  /*50d0*/  FADD.FTZ R3, R39, R12 ;  /* 0x0000000c27037221 */ /* 0x008fe20000010000 */
[----:B------:R-:W-:Y:S02]  /*50e0*/  F2FP.BF16.F32.PACK_AB R12, R49, R46 ;  /* 0x0000002e310c723e */ /* 0x000fe400000010ff */
[----:B------:R-:W-:-:S03]  /*50f0*/  CS2R R46, SRZ ;  /* 0x00000000002e7805 */ /* 0x000fc6000001ff00 */
[----:B------:R-:W-:Y:S01]  /*5100*/  STSM.16.M88.4 [R2+0x2d300], R12 ;  /* 0x02d3000c02007844 */ /* 0x000fe20000000200 */
[----:B------:R-:W3:Y:S01]  /*5110*/  MUFU.EX2 R88, R88 ;  /* 0x0000005800587308 */ /* 0x000ee20000000800 */
[----:B-1----:R-:W-:-:S07]  /*5120*/  FADD.FTZ R7, R85, R6 ;  /* 0x0000000655077221 */ /* 0x002fce0000010000 */
[----:B------:R-:W1:Y:S01]  /*5130*/  MUFU.EX2 R33, R33 ;  /* 0x0000002100217308 */ /* 0x000e620000000800 */
[C---:B--2---:R-:W-:Y:S01]  /*5140*/  FADD.FTZ R6, R56.reuse, R3 ;  /* 0x0000000338067221 */ /* 0x044fe20000010000 */
[----:B------:R-:W-:Y:S02]  /*5150*/  F2FP.BF16.F32.PACK_AB R48, R56, R39 ;  /* 0x000000273830723e */ /* 0x000fe400000010ff */
[----:B------:R-:W-:Y:S02]  /*5160*/  CS2R R56, SRZ ;  /* 0x0000000000387805 */ /* 0x000fe4000001ff00 */
[----:B------:R-:W-:Y:S02]  /*5170*/  CS2R R38, SRZ ;  /* 0x0000000000267805 */ /* 0x000fe4000001ff00 */
        /* <DEDUP_REMOVED lines=9> */
[----:B------:R-:W-:Y:S02]  /*5210*/  F2FP.BF16.F32.PACK_AB R50, R50, R33 ;  /* 0x000000213232723e */ /* 0x000fe400000010ff */
[----:B------:R-:W-:-:S04]  /*5220*/  CS2R R32, SRZ ;  /* 0x0000000000207805 */ /* 0x000fc8000001ff00 */
[----:B------:R-:W3:Y:S01]  /*5230*/  MUFU.EX2 R78, R78 ;  /* 0x0000004e004e7308 */ /* 0x000ee20000000800 */
[C---:B-1----:R-:W-:Y:S01]  /*5240*/  FADD.FTZ R25, R76.reuse, R25 ;  /* 0x000000194c197221 */ /* 0x042fe20000010000 */
[----:B------:R-:W-:-:S05]  /*5250*/  F2FP.BF16.F32.PACK_AB R51, R76, R51 ;  /* 0x000000334c33723e */ /* 0x000fca00000010ff */
[----:B------:R1:W-:Y:S01]  /*5260*/  STSM.16.M88.4 [R2+0x2eb00], R48 ;  /* 0x02eb003002007844 */ /* 0x0003e20000000200 */
[----:B------:R-:W4:Y:S01]  /*5270*/  MUFU.EX2 R61, R61 ;  /* 0x0000003d003d7308 */ /* 0x000f220000000800 */
[----:B--2---:R-:W-:-:S04]  /*5280*/  FADD.FTZ R7, R21, R6 ;  /* 0x0000000615077221 */ /* 0x004fc80000010000 */
[C---:B0-----:R-:W-:Y:S01]  /*5290*/  FADD.FTZ R8, R60.reuse, R7 ;  /* 0x000000073c087221 */ /* 0x041fe20000010000 */
[----:B------:R-:W-:Y:S02]  /*52a0*/  F2FP.BF16.F32.PACK_AB R60, R60, R21 ;  /* 0x000000153c3c723e */ /* 0x000fe400000010ff */
[----:B------:R-:W-:Y:S01]  /*52b0*/  MUFU.EX2 R37, R37 ;  /* 0x0000002500257308 */ /* 0x000fe20000000800 */
[----:B---3--:R-:W-:Y:S01]  /*52c0*/  FADD.FTZ R6, R78, R25 ;  /* 0x000000194e067221 */ /* 0x008fe20000010000 */
[----:B------:R-:W-:Y:S02]  /*52d0*/  CS2R R24, SRZ ;  /* 0x0000000000187805 */ /* 0x000fe4000001ff00 */
[----:B-1----:R-:W-:-:S04]  /*52e0*/  CS2R R50, SRZ ;  /* 0x0000000000327805 */ /* 0x002fc8000001ff00 */
[----:B------:R-:W0:Y:S01]  /*52f0*/  MUFU.EX2 R4, R4 ;  /* 0x0000000400047308 */ /* 0x000e220000000800 */
[C---:B----4-:R-:W-:Y:S01]  /*5300*/  FADD.FTZ R7, R61.reuse, R6 ;  /* 0x000000063d077221 */ /* 0x050fe20000010000 */
[----:B------:R-:W-:Y:S02]  /*5310*/  F2FP.BF16.F32.PACK_AB R61, R61, R78 ;  /* 0x0000004e3d3d723e */ /* 0x000fe400000010ff */
[----:B------:R-:W-:-:S04]  /*5320*/  CS2R R48, SRZ ;  /* 0x0000000000307805 */ /* 0x000fc8000001ff00 */
[----:B------:R-:W-:Y:S08]  /*5330*/  MUFU.EX2 R68, R68 ;  /* 0x0000004400447308 */ /* 0x000ff00000000800 */
[----:B------:R-:W1:Y:S01]  /*5340*/  MUFU.EX2 R3, R63 ;  /* 0x0000003f00037308 */ /* 0x000e620000000800 */
[----:B0-----:R-:W-:Y:S01]  /*5350*/  F2FP.BF16.F32.PACK_AB R62, R4, R37 ;  /* 0x00000025043e723e */ /* 0x001fe200000010ff */
[----:B------:R-:W-:Y:S01]  /*5360*/  FADD.FTZ R37, R37, R8 ;  /* 0x0000000825257221 */ /* 0x000fe20000010000 */
[----:B------:R-:W-:-:S03]  /*5370*/  IMAD.U32 R8, RZ, RZ, UR14 ;  /* 0x0000000eff087e24 */ /* 0x000fc6000f8e00ff */
[----:B------:R-:W-:Y:S01]  /*5380*/  FADD.FTZ R4, R4, R37 ;  /* 0x0000002504047221 */ /* 0x000fe20000010000 */
[----:B------:R-:W-:Y:S02]  /*5390*/  CS2R R36, SRZ ;  /* 0x0000000000247805 */ /* 0x000fe4000001ff00 */
[----:B-1----:R-:W-:Y:S01]  /*53a0*/  F2FP.BF16.F32.PACK_AB R63, R3, R68 ;  /* 0x00000044033f723e */ /* 0x002fe200000010ff */
[----:B------:R-:W-:-:S04]  /*53b0*/  FADD.FTZ R68, R68, R7 ;  /* 0x0000000744447221 */ /* 0x000fc80000010000 */
        /* <DEDUP_REMOVED lines=14> */
.L_x_12008:
        /* <DEDUP_REMOVED lines=10> */
.L_x_12001:
[----:B------:R-:W-:Y:S01]  /*5540*/  ULEA UR4, UR36, UR37, 0x3 ;  /* 0x0000002524047291 */ /* 0x000fe2000f8e183f */
[----:B------:R-:W-:-:S05]  /*5550*/  IMAD.U32 R0, RZ, RZ, UR38 ;  /* 0x00000026ff007e24 */ /* 0x000fca000f8e00ff */
[----:B------:R-:W-:-:S04]  /*5560*/  SHF.L.U32 R0, R0, 0x1f, RZ ;  /* 0x0000001f00007819 */ /* 0x000fc800000006ff */
[----:B------:R0:W1:Y:S01]  /*5570*/  SYNCS.PHASECHK.TRANS64.TRYWAIT P3, [UR4+0x31c30], R0 ;  /* 0x031c3000ff0075a7 */ /* 0x0000620008060144 */
[----:B------:R-:W-:Y:S05]  /*5580*/  @!P0 BRA `(.L_x_12002) ;  /* 0x0000000000048947 */ /* 0x000fea0003800000 */
[----:B------:R-:W-:Y:S01]  /*5590*/  BPT.TRAP 0x1 ;  /* 0x000000040000795c */ /* 0x000fe20000300000 */
.L_x_12002:
[----:B-1----:R-:W-:Y:S05]  /*55a0*/  @P3 BRA `(.L_x_12000) ;  /* 0x0000000000083947 */ /* 0x002fea0003800000 */
[----:B------:R-:W1:Y:S02]  /*55b0*/  SYNCS.PHASECHK.TRANS64.TRYWAIT P3, [UR4+0x31c30], R0 ;  /* 0x031c3000ff0075a7 */ /* 0x000e640008060144 */
[----:B-1----:R-:W-:Y:S05]  /*55c0*/  @!P3 BRA `(.L_x_12003) ;  /* 0x000001040088b947 */ /* 0x002fea0003800000 */
.L_x_12000:
        /* <DEDUP_REMOVED lines=356> */
.L_x_12005:
[----:B------:R-:W-:Y:S01]  /*6c10*/  ULEA UR4, UR6, UR37, 0x3 ;  /* 0x0000002506047291 */ /* 0x000fe2000f8e183f */
[----:B------:R-:W-:-:S05]  /*6c20*/  IMAD.U32 R0, RZ, RZ, UR39 ;  /* 0x00000027ff007e24 */ /* 0x000fca000f8e00ff */
[----:B------:R-:W-:-:S04]  /*6c30*/  SHF.L.U32 R0, R0, 0x1f, RZ ;  /* 0x0000001f00007819 */ /* 0x000fc800000006ff */
[----:B------:R0:W1:Y:S01]  /*6c40*/  SYNCS.PHASECHK.TRANS64.TRYWAIT P3, [UR4+0x31c50], R0 ;  /* 0x031c5000ff0075a7 */ /* 0x0000620008060144 */
[----:B------:R-:W-:Y:S05]  /*6c50*/  @!P0 BRA `(.L_x_12006) ;  /* 0x0000000000048947 */ /* 0x000fea0003800000 */
[----:B------:R-:W-:Y:S01]  /*6c60*/  BPT.TRAP 0x1 ;  /* 0x000000040000795c */ /* 0x000fe20000300000 */
.L_x_12006:
[----:B-1----:R-:W-:Y:S05]  /*6c70*/  @P3 BRA `(.L_x_12004) ;  /* 0x0000000000083947 */ /* 0x002fea0003800000 */
[----:B------:R-:W1:Y:S02]  /*6c80*/  SYNCS.PHASECHK.TRANS64.TRYWAIT P3, [UR4+0x31c50], R0 ;  /* 0x031c5000ff0075a7 */ /* 0x000e640008060144 */
[----:B-1----:R-:W-:Y:S05]  /*6c90*/  @!P3 BRA `(.L_x_12007) ;  /* 0x000000ec00ecb947 */ /* 0x002fea0003800000 */
.L_x_12004:
        /* <DEDUP_REMOVED lines=9> */
[----:B------:R-:W-:Y:S01]  /*6d30*/  IMAD.MOV.U32 R12, RZ, RZ, -0x2 ;  /* 0xfffffffeff0c7424 */ /* 0x000fe200078e00ff */
[----:B------:R-:W-:Y:S01]  /*6d40*/  UMOV UR32, UR10 ;  /* 0x0000000a00207c82 */ /* 0x000fe20008000000 */
[----:B------:R-:W-:Y:S01]  /*6d50*/  UMOV UR39, UR38 ;  /* 0x0000002600277c82 */ /* 0x000fe20008000000 */
[----:B------:R-:W-:-:S04]  /*6d60*/  ULOP3.LUT UR4, UR4, 0x2400000, URZ, 0xfc, !UPT ;  /* 0x0240000004047892 */ /* 0x000fc8000f8efc3f */
[----:B------:R-:W-:Y:S01]  /*6d70*/  UIMAD UR11, UR6, 0x6c0, UR4 ;  /* 0x000006c0060b78a4 */ /* 0x000fe2000f8e0204 */
[----:B01----:R-:W-:Y:S02]  /*6d80*/  VIADD R0, R22, UR15 ;  /* 0x0000000f16007c36 */ /* 0x003fe40008000000 */
        /* <DEDUP_REMOVED lines=10> */
[----:B------:R-:W0:Y:S01]  /*6e30*/  SHFL.IDX PT, R10, R0, 0x1, 0x1c1f ;  /* 0x003c1f00000a7f89 */ /* 0x000e2200000e0000 */
[----:B------:R-:W-:Y:S02]  /*6e40*/  UMOV UR4, 0x1 ;  /* 0x0000000100047882 */ /* 0x000fe40000000000 */
[----:B------:R-:W-:Y:S01]  /*6e50*/  UIMAD UR4, UR7, -0x90, UR4 ;  /* 0xffffff70070478a4 */ /* 0x000fe2000f8e0204 */
[----:B------:R-:W1:Y:S05]  /*6e60*/  SHFL.IDX PT, R0, R0, RZ, 0x1c1f ;  /* 0x001c1fff00007589 */ /* 0x000e6a00000e0000 */
[----:B------:R-:W-:Y:S01]  /*6e70*/  IMAD R9, R19, R12, UR4 ;  /* 0x0000000413097e24 */ /* 0x000fe2000f8e020c */
[----:B------:R-:W-:Y:S01]  /*6e80*/  ULDC UR4, c[0x0][0x988] ;  /* 0x0002620000047ab9 */ /* 0x000fe20000000800 */
[----:B------:R-:W-:-:S05]  /*6e90*/  IMAD.U32 R12, RZ, RZ, UR61 ;  /* 0x0000003dff0c7e24 */ /* 0x000fca000f8e00ff */
[----:B------:R-:W-:Y:S02]  /*6ea0*/  IADD3 R9, -R12, UR14, R9 ;  /* 0x0000000e0c097c10 */ /* 0x000fe4000fffe109 */
[----:B------:R-:W-:-:S03]  /*6eb0*/  R2UR UR14, R8 ;  /* 0x00000000080e72ca */ /* 0x000fc600000e0000 */
[C---:B0-----:R-:W-:Y:S02]  /*6ec0*/  IMAD.IADD R5, R9.reuse, 0x1, R10 ;  /* 0x0000000109057824 */ /* 0x041fe400078e020a */
[----:B-1----:R-:W-:-:S03]  /*6ed0*/  IMAD.IADD R9, R9, 0x1, R0 ;  /* 0x0000000109097824 */ /* 0x002fc600078e0200 */
[C---:B------:R-:W-:Y:S02]  /*6ee0*/  ISETP.GT.AND P3, PT, R5.reuse, RZ, PT ;  /* 0x000000ff0500720c */ /* 0x040fe40003f64270 */
[----:B------:R-:W-:-:S03]  /*6ef0*/  ISETP.GT.AND P4, PT, R5, 0x1, PT ;  /* 0x000000010500780c */ /* 0x000fc60003f84270 */
[----:B------:R-:W-:Y:S01]  /*6f00*/  UISETP.GT.AND UP1, UPT, UR7, UR14, UPT ;  /* 0x0000000e0700728c */ /* 0x000fe2000bf24270 */
        /* <DEDUP_REMOVED lines=30> */
[----:B------:R-:W-:Y:S01]  /*70f0*/  FMNMX.FTZ R11, R123, R10, !PT ;  /* 0x0000000a7b0b7209 */ /* 0x000fe20007810000 */
[----:B------:R-:W-:Y:S02]  /*7100*/  WARPGROUP.DEPBAR.LE gsb0, 0x0 ;  /* 0x00008000000079c5 */ /* 0x000fe40000010000 */
[----:B------:R-:W-:Y:S01]  /*7110*/  WARPGROUP.ARRIVE ;  /* 0x00000000000079c5 */ /* 0x000fe20000000000 */
[----:B------:R-:W-:Y:S02]  /*7120*/  ISETP.GT.AND P3, PT, R5, 0x30, PT ;  /* 0x000000300500780c */ /* 0x000fe40003f64270 */
        /* <DEDUP_REMOVED lines=56> */
[----:B------:R-:W-:Y:S01]  /*74b0*/  FSEL R82, R82, -INF , P3 ;  /* 0xff80000052527808 */ /* 0x000fe20001800000 */
[----:B------:R-:W-:Y:S02]  /*74c0*/  WARPGROUP.DEPBAR.LE gsb0, 0x0 ;  /* 0x00008000000079c5 */ /* 0x000fe40000010000 */
[----:B------:R-:W-:Y:S01]  /*74d0*/  WARPGROUP.ARRIVE ;  /* 0x00000000000079c5 */ /* 0x000fe20000000000 */
[----:B------:R-:W-:-:S02]  /*74e0*/  FMNMX.FTZ R11, R95, R10, !PT ;  /* 0x0000000a5f0b7209 */ /* 0x000fc40007810000 */
[----:B------:R-:W-:Y:S02]  /*74f0*/  ISETP.GT.AND P3, PT, R5, 0x78, PT ;  /* 0x000000780500780c */ /* 0x000fe40003f64270 */
[----:B------:R-:W-:Y:S01]  /*7500*/  FSEL R83, R83, -INF , P4 ;  /* 0xff80000053537808 */ /* 0x000fe20002000000 */
[----:B------:R-:W-:Y:S01]  /*7510*/  HGMMA.64x96x16.F32.BF16 R24, gdesc[UR32].tnspB, R24, gsb0 ;  /* 0x41600000201879f0 */ /* 0x000fe20008001818 */
[----:B------:R-:W-:Y:S01]  /*7520*/  UIADD3 UR32, UR10, 0x480, URZ ;  /* 0x000004800a207890 */ /* 0x000fe2000fffe03f */
[----:B------:R-:W-:Y:S01]  /*7530*/  FMNMX.FTZ R10, R82, R11, !PT ;  /* 0x0000000b520a7209 */ /* 0x000fe20007810000 */
[----:B------:R-:W-:Y:S01]  /*7540*/  UIADD3 UR34, UR11, 0xc0, URZ ;  /* 0x000000c00b227890 */ /* 0x000fe2000fffe03f */
[----:B------:R-:W-:Y:S01]  /*7550*/  ISETP.GT.AND P4, PT, R5, 0x79, PT ;  /* 0x000000790500780c */ /* 0x000fe20003f84270 */
[----:B------:R-:W-:Y:S01]  /*7560*/  UMOV UR33, 0xc0000010 ;  /* 0xc000001000217882 */ /* 0x000fe20000000000 */
        /* <DEDUP_REMOVED lines=17> */
[----:B------:R-:W-:Y:S02]  /*7680*/  ISETP.GT.AND P6, PT, R9, RZ, PT ;  /* 0x000000ff0900720c */ /* 0x000fe40003fc4270 */
[----:B------:R-:W-:Y:S02]  /*7690*/  FMNMX.FTZ R10, R79, R10, !PT ;  /* 0x0000000a4f0a7209 */ /* 0x000fe40007810000 */
[----:B------:R-:W-:-:S02]  /*76a0*/  ISETP.GT.AND P5, PT, R9, 0x1, PT ;  /* 0x000000010900780c */ /* 0x000fc40003fa4270 */
[----:B------:R-:W-:Y:S01]  /*76b0*/  FSEL R136, R136, -INF , P6 ;  /* 0xff80000088887808 */ /* 0x000fe20003000000 */
[----:B------:R-:W0:Y:S01]  /*76c0*/  SHFL.BFLY PT, R5, R10, 0x2, 0x1f ;  /* 0x0c401f000a057f89 */ /* 0x000e2200000e0000 */
[----:B------:R-:W-:Y:S02]  /*76d0*/  ISETP.GT.AND P4, PT, R9, 0x8, PT ;  /* 0x000000080900780c */ /* 0x000fe40003f84270 */
[----:B------:R-:W-:Y:S02]  /*76e0*/  FSEL R137, R137, -INF , P5 ;  /* 0xff80000089897808 */ /* 0x000fe40002800000 */
[----:B------:R-:W-:Y:S02]  /*76f0*/  FMNMX.FTZ R0, R136, R6, !PT ;  /* 0x0000000688007209 */ /* 0x000fe40007810000 */
[----:B------:R-:W-:Y:S02]  /*7700*/  ISETP.GT.AND P6, PT, R9, 0x9, PT ;  /* 0x000000090900780c */ /* 0x000fe40003fc4270 */
[----:B------:R-:W-:-:S02]  /*7710*/  FSEL R140, R140, -INF , P4 ;  /* 0xff8000008c8c7808 */ /* 0x000fc40002000000 */
[----:B------:R-:W-:Y:S02]  /*7720*/  FSEL R141, R141, -INF , P6 ;  /* 0xff8000008d8d7808 */ /* 0x000fe40003000000 */
[C---:B------:R-:W-:Y:S02]  /*7730*/  ISETP.GT.AND P6, PT, R9.reuse, 0x10, PT ;  /* 0x000000100900780c */ /* 0x040fe40003fc4270 */
[C---:B------:R-:W-:Y:S02]  /*7740*/  ISETP.GT.AND P5, PT, R9.reuse, 0x11, PT ;  /* 0x000000110900780c */ /* 0x040fe40003fa4270 */
[----:B------:R-:W-:Y:S02]  /*7750*/  FSEL R128, R128, -INF , P6 ;  /* 0xff80000080807808 */ /* 0x000fe40003000000 */
[----:B------:R-:W-:Y:S02]  /*7760*/  ISETP.GT.AND P4, PT, R9, 0x18, PT ;  /* 0x000000180900780c */ /* 0x000fe40003f84270 */
[----:B------:R-:W-:-:S02]  /*7770*/  FSEL R129, R129, -INF , P5 ;  /* 0xff80000081817808 */ /* 0x000fc40002800000 */
[----:B------:R-:W-:Y:S02]  /*7780*/  ISETP.GT.AND P6, PT, R9, 0x19, PT ;  /* 0x000000190900780c */ /* 0x000fe40003fc4270 */
[----:B0-----:R-:W-:Y:S02]  /*7790*/  FMNMX.FTZ R11, R10, R5, !PT ;  /* 0x000000050a0b7209 */ /* 0x001fe40007810000 */
[----:B------:R-:W-:Y:S02]  /*77a0*/  FSEL R132, R132, -INF , P4 ;  /* 0xff80000084847808 */ /* 0x000fe40002000000 */
[----:B------:R-:W-:Y:S01]  /*77b0*/  FSEL R133, R133, -INF , P6 ;  /* 0xff80000085857808 */ /* 0x000fe20003000000 */
[----:B------:R-:W0:Y:S01]  /*77c0*/  SHFL.BFLY PT, R12, R11, 0x1, 0x1f ;  /* 0x0c201f000b0c7f89 */ /* 0x000e2200000e0000 */
[C---:B------:R-:W-:Y:S02]  /*77d0*/  ISETP.GT.AND P6, PT, R9.reuse, 0x20, PT ;  /* 0x000000200900780c */ /* 0x040fe40003fc4270 */
[----:B------:R-:W-:-:S02]  /*77e0*/  ISETP.GT.AND P5, PT, R9, 0x21, PT ;  /* 0x000000210900780c */ /* 0x000fc40003fa4270 */
[----:B------:R-:W-:Y:S02]  /*77f0*/  ISETP.GT.AND P4, PT, R9, 0x28, PT ;  /* 0x000000280900780c */ /* 0x000fe40003f84270 */
[----:B------:R-:W-:Y:S02]  /*7800*/  FSEL R121, R121, -INF , P5 ;  /* 0xff80000079797808 */ /* 0x000fe40002800000 */
[----:B------:R-:W-:Y:S02]  /*7810*/  FSEL R124, R124, -INF , P4 ;  /* 0xff8000007c7c7808 */ /* 0x000fe40002000000 */
[C---:B------:R-:W-:Y:S02]  /*7820*/  ISETP.GT.AND P5, PT, R9.reuse, 0x31, PT ;  /* 0x000000310900780c */ /* 0x040fe40003fa4270 */
[----:B------:R-:W-:-:S04]  /*7830*/  ISETP.GT.AND P4, PT, R9, 0x38, PT ;  /* 0x000000380900780c */ /* 0x000fc80003f84270 */
[----:B------:R-:W-:Y:S02]  /*7840*/  FSEL R116, R116, -INF , P4 ;  /* 0xff80000074747808 */ /* 0x000fe40002000000 */
[----:B------:R-:W-:-:S04]  /*7850*/  ISETP.GT.AND P4, PT, R9, 0x48, PT ;  /* 0x000000480900780c */ /* 0x000fc80003f84270 */
[----:B------:R-:W-:Y:S02]  /*7860*/  FSEL R108, R108, -INF , P4 ;  /* 0xff8000006c6c7808 */ /* 0x000fe40002000000 */
[----:B0-----:R-:W-:Y:S01]  /*7870*/  FMNMX.FTZ R5, R11, R12, !PT ;  /* 0x0000000c0b057209 */ /* 0x001fe20007810000 */
[----:B------:R-:W-:Y:S02]  /*7880*/  WARPGROUP.DEPBAR.LE gsb0, 0x0 ;  /* 0x00008000000079c5 */ /* 0x000fe40000010000 */
[----:B------:R-:W-:Y:S01]  /*7890*/  WARPGROUP.ARRIVE ;  /* 0x00000000000079c5 */ /* 0x000fe20000000000 */
[C---:B------:R-:W-:Y:S01]  /*78a0*/  FSETP.NEU.FTZ.AND P3, PT, R5.reuse, -INF , PT ;  /* 0xff8000000500780b */ /* 0x040fe20003f7d000 */
[----:B------:R-:W-:Y:S01]  /*78b0*/  FMUL.FTZ R10, R5, UR4 ;  /* 0x00000004050a7c20 */ /* 0x000fe20008410000 */
[----:B------:R-:W-:-:S03]  /*78c0*/  ISETP.GT.AND P4, PT, R9, 0x58, PT ;  /* 0x000000580900780c */ /* 0x000fc60003f84270 */
        /* <DEDUP_REMOVED lines=23> */
[--C-:B------:R-:W-:Y:S01]  /*7a40*/  FFMA.FTZ R14, R143, UR4, -R10.reuse ;  /* 0x000000048f0e7c23 */ /* 0x100fe2000801080a */
[----:B------:R-:W-:Y:S01]  /*7a50*/  FMNMX.FTZ R131, R129, R0, !PT ;  /* 0x0000000081837209 */ /* 0x000fe20007810000 */
[----:B------:R0:W-:Y:S01]  /*7a60*/  MUFU.EX2 R11, R138 ;  /* 0x0000008a000b7308 */ /* 0x0001e20000000800 */
[----:B------:R-:W-:Y:S01]  /*7a70*/  FSEL R112, R112, -INF , P6 ;  /* 0xff80000070707808 */ /* 0x000fe20003000000 */
[----:B------:R-:W1:Y:S01]  /*7a80*/  S2R R143, SR_TID.X ;  /* 0x00000000008f7919 */ /* 0x000e620000002100 */
[----:B------:R-:W-:Y:S01]  /*7a90*/  FMNMX.FTZ R0, R132, R131, !PT ;  /* 0x0000008384007209 */ /* 0x000fe20007810000 */
[--C-:B------:R-:W-:Y:S01]  /*7aa0*/  FFMA.FTZ R13, R142, UR4, -R10.reuse ;  /* 0x000000048e0d7c23 */ /* 0x100fe2000801080a */
[----:B------:R-:W-:Y:S01]  /*7ab0*/  ISETP.GT.AND P6, PT, R9, 0x39, PT ;  /* 0x000000390900780c */ /* 0x000fe20003fc4270 */
[--C-:B------:R-:W-:Y:S01]  /*7ac0*/  FFMA.FTZ R122, R122, UR4, -R10.reuse ;  /* 0x000000047a7a7c23 */ /* 0x100fe2000801080a */
[----:B------:R-:W-:Y:S01]  /*7ad0*/  FMNMX.FTZ R131, R133, R0, !PT ;  /* 0x0000000085837209 */ /* 0x000fe20007810000 */
[--C-:B------:R-:W-:Y:S01]  /*7ae0*/  FFMA.FTZ R123, R123, UR4, -R10.reuse ;  /* 0x000000047b7b7c23 */ /* 0x100fe2000801080a */
[----:B------:R-:W-:Y:S01]  /*7af0*/  FSEL R126, R113, -INF , P5 ;  /* 0xff800000717e7808 */ /* 0x000fe20002800000 */
[--C-:B0-----:R-:W-:Y:S01]  /*7b00*/  FFMA.FTZ R138, R106, UR4, -R10.reuse ;  /* 0x000000046a8a7c23 */ /* 0x101fe2000801080a */
[----:B------:R-:W-:Y:S01]  /*7b10*/  FMNMX.FTZ R0, R130, R131, !PT ;  /* 0x0000008382007209 */ /* 0x000fe20007810000 */
[----:B------:R0:W-:Y:S01]  /*7b20*/  MUFU.EX2 R113, R134 ;  /* 0x0000008600717308 */ /* 0x0001e20000000800 */
        /* <DEDUP_REMOVED lines=11> */
[--C-:B------:R-:W-:Y:S01]  /*7be0*/  FFMA.FTZ R87, R87, UR4, -R10.reuse ;  /* 0x0000000457577c23 */ /* 0x100fe2000801080a */
[C---:B------:R-:W-:Y:S01]  /*7bf0*/  ISETP.GT.AND P6, PT, R9.reuse, 0x49, PT ;  /* 0x000000490900780c */ /* 0x040fe20003fc4270 */
[----:B------:R-:W-:Y:S01]  /*7c00*/  FFMA.FTZ R78, R78, UR4, -R10 ;  /* 0x000000044e4e7c23 */ /* 0x000fe2000801080a */
[----:B------:R-:W-:Y:S01]  /*7c10*/  FMNMX.FTZ R131, R112, R131, !PT ;  /* 0x0000008370837209 */ /* 0x000fe20007810000 */
[----:B------:R-:W-:Y:S01]  /*7c20*/  MUFU.EX2 R12, R12 ;  /* 0x0000000c000c7308 */ /* 0x000fe20000000800 */
[----:B------:R-:W-:-:S02]  /*7c30*/  ISETP.GT.AND P5, PT, R9, 0x41, PT ;  /* 0x000000410900780c */ /* 0x000fc40003fa4270 */
[----:B------:R-:W-:Y:S02]  /*7c40*/  FMNMX.FTZ R135, R126, R131, !PT ;  /* 0x000000837e877209 */ /* 0x000fe40007810000 */
[----:B------:R-:W-:Y:S01]  /*7c50*/  FSEL R131, R109, -INF , P6 ;  /* 0xff8000006d837808 */ /* 0x000fe20003000000 */
[----:B------:R-:W-:Y:S01]  /*7c60*/  FFMA.FTZ R109, R115, UR4, -R10 ;  /* 0x00000004736d7c23 */ /* 0x000fe2000801080a */
[----:B------:R-:W-:Y:S01]  /*7c70*/  FMNMX.FTZ R0, R116, R135, !PT ;  /* 0x0000008774007209 */ /* 0x000fe20007810000 */
[----:B------:R-:W-:Y:S01]  /*7c80*/  MUFU.EX2 R13, R13 ;  /* 0x0000000d000d7308 */ /* 0x000fe20000000800 */
[----:B------:R-:W-:Y:S02]  /*7c90*/  ISETP.GT.AND P6, PT, R9, 0x50, PT ;  /* 0x000000500900780c */ /* 0x000fe40003fc4270 */
[----:B------:R-:W-:Y:S02]  /*7ca0*/  FMNMX.FTZ R135, R117, R0, !PT ;  /* 0x0000000075877209 */ /* 0x000fe40007810000 */
[----:B------:R-:W-:-:S02]  /*7cb0*/  FSEL R114, R105, -INF , P5 ;  /* 0xff80000069727808 */ /* 0x000fc40002800000 */
[----:B------:R-:W-:Y:S01]  /*7cc0*/  ISETP.GT.AND P5, PT, R9, 0x51, PT ;  /* 0x000000510900780c */ /* 0x000fe20003fa4270 */
[----:B------:R0:W-:Y:S01]  /*7cd0*/  MUFU.EX2 R105, R134 ;  /* 0x0000008600697308 */ /* 0x0001e20000000800 */
[----:B------:R-:W-:Y:S02]  /*7ce0*/  FMNMX.FTZ R135, R104, R135, !PT ;  /* 0x0000008768877209 */ /* 0x000fe40007810000 */
[----:B------:R-:W-:Y:S01]  /*7cf0*/  FSEL R115, R96, -INF , P6 ;  /* 0xff80000060737808 */ /* 0x000fe20003000000 */
[--C-:B------:R-:W-:Y:S01]  /*7d00*/  FFMA.FTZ R96, R118, UR4, -R10.reuse ;  /* 0x0000000476607c23 */ /* 0x100fe2000801080a */
[----:B------:R-:W-:Y:S02]  /*7d10*/  FSEL R118, R97, -INF , P5 ;  /* 0xff80000061767808 */ /* 0x000fe40002800000 */
[----:B------:R-:W-:Y:S01]  /*7d20*/  FMNMX.FTZ R97, R114, R135, !PT ;  /* 0x0000008772617209 */ /* 0x000fe20007810000 */
[----:B------:R-:W-:Y:S01]  /*7d30*/  MUFU.EX2 R14, R14 ;  /* 0x0000000e000e7308 */ /* 0x000fe20000000800 */
[----:B------:R-:W-:Y:S01]  /*7d40*/  ISETP.GT.AND P6, PT, R9, 0x59, PT ;  /* 0x000000590900780c */ /* 0x000fe20003fc4270 */
[----:B0-----:R-:W-:Y:S01]  /*7d50*/  FFMA.FTZ R134, R119, UR4, -R10 ;  /* 0x0000000477867c23 */ /* 0x001fe2000801080a */
[----:B------:R-:W-:-:S02]  /*7d60*/  FMNMX.FTZ R0, R108, R97, !PT ;  /* 0x000000616c007209 */ /* 0x000fc40007810000 */
[----:B------:R-:W-:Y:S02]  /*7d70*/  ISETP.GT.AND P5, PT, R9, 0x61, PT ;  /* 0x000000610900780c */ /* 0x000fe40003fa4270 */
[----:B------:R-:W-:Y:S01]  /*7d80*/  FMNMX.FTZ R0, R131, R0, !PT ;  /* 0x0000000083007209 */ /* 0x000fe20007810000 */
[----:B------:R0:W-:Y:S01]  /*7d90*/  MUFU.EX2 R97, R134 ;  /* 0x0000008600617308 */ /* 0x0001e20000000800 */
[----:B------:R-:W-:Y:S02]  /*7da0*/  FSEL R101, R101, -INF , P6 ;  /* 0xff80000065657808 */ /* 0x000fe40003000000 */
[----:B------:R-:W-:Y:S02]  /*7db0*/  FMNMX.FTZ R135, R115, R0, !PT ;  /* 0x0000000073877209 */ /* 0x000fe40007810000 */
[----:B------:R-:W-:Y:S02]  /*7dc0*/  ISETP.GT.AND P6, PT, R9, 0x60, PT ;  /* 0x000000600900780c */ /* 0x000fe40003fc4270 */
[----:B------:R-:W-:Y:S01]  /*7dd0*/  FMNMX.FTZ R135, R118, R135, !PT ;  /* 0x0000008776877209 */ /* 0x000fe20007810000 */
[----:B------:R-:W-:Y:S01]  /*7de0*/  MUFU.EX2 R15, R15 ;  /* 0x0000000f000f7308 */ /* 0x000fe20000000800 */
[----:B------:R-:W-:Y:S01]  /*7df0*/  FSEL R119, R89, -INF , P5 ;  /* 0xff80000059777808 */ /* 0x000fe20002800000 */
[--C-:B------:R-:W-:Y:S01]  /*7e00*/  FFMA.FTZ R89, R107, UR4, -R10.reuse ;  /* 0x000000046b597c23 */ /* 0x100fe2000801080a */
[----:B------:R-:W-:Y:S01]  /*7e10*/  FMNMX.FTZ R0, R100, R135, !PT ;  /* 0x0000008764007209 */ /* 0x000fe20007810000 */
[--C-:B0-----:R-:W-:Y:S01]  /*7e20*/  FFMA.FTZ R134, R110, UR4, -R10.reuse ;  /* 0x000000046e867c23 */ /* 0x101fe2000801080a */
[----:B------:R-:W-:Y:S01]  /*7e30*/  FSEL R106, R88, -INF , P6 ;  /* 0xff800000586a7808 */ /* 0x000fe20003000000 */
[----:B------:R-:W-:Y:S01]  /*7e40*/  FFMA.FTZ R135, R111, UR4, -R10 ;  /* 0x000000046f877c23 */ /* 0x000fe2000801080a */
[----:B------:R-:W-:Y:S01]  /*7e50*/  FMNMX.FTZ R107, R101, R0, !PT ;  /* 0x00000000656b7209 */ /* 0x000fe20007810000 */
[----:B------:R-:W-:Y:S01]  /*7e60*/  MUFU.EX2 R88, R138 ;  /* 0x0000008a00587308 */ /* 0x000fe20000000800 */
[----:B------:R-:W-:-:S02]  /*7e70*/  WARPGROUP.DEPBAR.LE gsb0, 0x0 ;  /* 0x00008000000079c5 */ /* 0x000fc40000010000 */
[----:B------:R-:W-:Y:S01]  /*7e80*/  WARPGROUP.ARRIVE ;  /* 0x00000000000079c5 */ /* 0x000fe20000000000 */
[C---:B------:R-:W-:Y:S02]  /*7e90*/  ISETP.GT.AND P4, PT, R9.reuse, 0x68, PT ;  /* 0x000000680900780c */ /* 0x040fe40003f84270 */
        /* <DEDUP_REMOVED lines=9> */
[----:B------:R-:W-:Y:S01]  /*7f30*/  FSEL R93, R93, -INF , P6 ;  /* 0xff8000005d5d7808 */ /* 0x000fe20003000000 */
[----:B------:R-:W-:Y:S01]  /*7f40*/  MUFU.EX2 R20, R20 ;  /* 0x0000001400147308 */ /* 0x000fe20000000800 */
[----:B------:R-:W-:-:S02]  /*7f50*/  ISETP.GT.AND P6, PT, R9, 0x70, PT ;  /* 0x000000700900780c */ /* 0x000fc40003fc4270 */
        /* <DEDUP_REMOVED lines=8> */
[----:B------:R0:W-:Y:S01]  /*7fe0*/  MUFU.EX2 R80, R134 ;  /* 0x0000008600507308 */ /* 0x0001e20000000800 */
[----:B------:R-:W-:Y:S02]  /*7ff0*/  ISETP.GT.AND P6, PT, R9, 0x79, PT ;  /* 0x000000790900780c */ /* 0x000fe40003fc4270 */
[----:B------:R-:W-:Y:S01]  /*8000*/  FSEL R111, R84, -INF , P4 ;  /* 0xff800000546f7808 */ /* 0x000fe20002000000 */
[--C-:B------:R-:W-:Y:S01]  /*8010*/  FFMA.FTZ R84, R98, UR4, -R10.reuse ;  /* 0x0000000462547c23 */ /* 0x100fe2000801080a */
[----:B------:R-:W-:Y:S01]  /*8020*/  FMNMX.FTZ R0, R110, R139, !PT ;  /* 0x0000008b6e007209 */ /* 0x000fe20007810000 */
[--C-:B------:R-:W-:Y:S01]  /*8030*/  FFMA.FTZ R98, R99, UR4, -R10.reuse ;  /* 0x0000000463627c23 */ /* 0x100fe2000801080a */
[----:B------:R-:W-:Y:S01]  /*8040*/  ISETP.GT.AND P5, PT, R9, 0x81, PT ;  /* 0x000000810900780c */ /* 0x000fe20003fa4270 */
[----:B------:R2:W-:Y:S01]  /*8050*/  MUFU.EX2 R81, R135 ;  /* 0x0000008700517308 */ /* 0x0005e20000000800 */
[----:B0-----:R-:W-:Y:S01]  /*8060*/  FSEL R134, R85, -INF , P6 ;  /* 0xff80000055867808 */ /* 0x001fe20003000000 */
[----:B------:R-:W-:Y:S01]  /*8070*/  FFMA.FTZ R139, R102, UR4, -R10 ;  /* 0x00000004668b7c23 */ /* 0x000fe2000801080a */
[----:B------:R-:W-:-:S02]  /*8080*/  ISETP.GT.AND P6, PT, R9, 0x80, PT ;  /* 0x000000800900780c */ /* 0x000fc40003fc4270 */
[----:B------:R-:W-:Y:S02]  /*8090*/  FMNMX.FTZ R85, R111, R0, !PT ;  /* 0x000000006f557209 */ /* 0x000fe40007810000 */
[----:B------:R-:W-:Y:S01]  /*80a0*/  FSEL R99, R72, -INF , P6 ;  /* 0xff80000048637808 */ /* 0x000fe20003000000 */
[----:B------:R-:W-:Y:S01]  /*80b0*/  MUFU.EX2 R122, R122 ;  /* 0x0000007a007a7308 */ /* 0x000fe20000000800 */
[----:B------:R-:W-:Y:S01]  /*80c0*/  FMNMX.FTZ R0, R134, R85, !PT ;  /* 0x0000005586007209 */ /* 0x000fe20007810000 */
[--C-:B------:R-:W-:Y:S01]  /*80d0*/  FFMA.FTZ R85, R90, UR4, -R10.reuse ;  /* 0x000000045a557c23 */ /* 0x100fe2000801080a */
[----:B------:R-:W-:Y:S01]  /*80e0*/  ISETP.GT.AND P4, PT, R9, 0x88, PT ;  /* 0x000000880900780c */ /* 0x000fe20003f84270 */
[--C-:B------:R-:W-:Y:S01]  /*80f0*/  FFMA.FTZ R90, R91, UR4, -R10.reuse ;  /* 0x000000045b5a7c23 */ /* 0x100fe2000801080a */
[----:B--2---:R-:W-:Y:S01]  /*8100*/  FSEL R135, R73, -INF , P5 ;  /* 0xff80000049877808 */ /* 0x004fe20002800000 */
[--C-:B------:R-:W-:Y:S01]  /*8110*/  FFMA.FTZ R91, R94, UR4, -R10.reuse ;  /* 0x000000045e5b7c23 */ /* 0x100fe2000801080a */
[----:B------:R-:W-:Y:S01]  /*8120*/  FMNMX.FTZ R0, R99, R0, !PT ;  /* 0x0000000063007209 */ /* 0x000fe20007810000 */
[--C-:B------:R-:W-:Y:S01]  /*8130*/  FFMA.FTZ R94, R95, UR4, -R10.reuse ;  /* 0x000000045f5e7c23 */ /* 0x100fe2000801080a */
[----:B------:R-:W-:Y:S01]  /*8140*/  ISETP.GT.AND P6, PT, R9, 0x89, PT ;  /* 0x000000890900780c */ /* 0x000fe20003fc4270 */
[----:B------:R-:W-:Y:S01]  /*8150*/  FFMA.FTZ R95, R74, UR4, -R10 ;  /* 0x000000044a5f7c23 */ /* 0x000fe2000801080a */
[----:B------:R-:W-:Y:S01]  /*8160*/  FSEL R102, R76, -INF , P4 ;  /* 0xff8000004c667808 */ /* 0x000fe20002000000 */
[----:B------:R0:W-:Y:S01]  /*8170*/  MUFU.EX2 R9, R98 ;  /* 0x0000006200097308 */ /* 0x0001e20000000800 */
[----:B------:R-:W-:-:S02]  /*8180*/  FMNMX.FTZ R73, R135, R0, !PT ;  /* 0x0000000087497209 */ /* 0x000fc40007810000 */
[----:B------:R-:W-:Y:S01]  /*8190*/  FSEL R138, R77, -INF , P6 ;  /* 0xff8000004d8a7808 */ /* 0x000fe20003000000 */
[--C-:B------:R-:W-:Y:S01]  /*81a0*/  FFMA.FTZ R77, R103, UR4, -R10.reuse ;  /* 0x00000004674d7c23 */ /* 0x100fe2000801080a */
[----:B------:R-:W-:Y:S02]  /*81b0*/  FMNMX.FTZ R73, R102, R73, !PT ;  /* 0x0000004966497209 */ /* 0x000fe40007810000 */
[----:B-1----:R-:W-:Y:S01]  /*81c0*/  SHF.R.U32.HI R142, RZ, 0x7, R143 ;  /* 0x00000007ff8e7819 */ /* 0x002fe2000001168f */
[----:B------:R1:W-:Y:S01]  /*81d0*/  MUFU.EX2 R76, R139 ;  /* 0x0000008b004c7308 */ /* 0x0003e20000000800 */
[----:B------:R-:W-:Y:S01]  /*81e0*/  FMNMX.FTZ R0, R138, R73, !PT ;  /* 0x000000498a007209 */ /* 0x000fe20007810000 */
[--C-:B0-----:R-:W-:Y:S01]  /*81f0*/  FFMA.FTZ R98, R75, UR4, -R10.reuse ;  /* 0x000000044b627c23 */ /* 0x101fe2000801080a */
[----:B------:R-:W-:Y:S01]  /*8200*/  FFMA.FTZ R10, R79, UR4, -R10 ;  /* 0x000000044f0a7c23 */ /* 0x000fe2000801080a */
[----:B------:R-:W-:Y:S01]  /*8210*/  VIADD R73, R142, 0x9 ;  /* 0x000000098e497836 */ /* 0x000fe20000000000 */
[----:B------:R-:W-:Y:S01]  /*8220*/  ISETP.GE.U32.AND P4, PT, R143, 0x180, PT ;  /* 0x000001808f00780c */ /* 0x000fe20003f86070 */
[----:B------:R-:W0:Y:S01]  /*8230*/  SHFL.BFLY PT, R72, R0, 0x2, 0x1f ;  /* 0x0c401f0000487f89 */ /* 0x000e2200000e0000 */
[----:B------:R-:W-:Y:S01]  /*8240*/  IMAD.U32 R75, RZ, RZ, UR36 ;  /* 0x00000024ff4b7e24 */ /* 0x000fe2000f8e00ff */
[----:B------:R-:W-:Y:S04]  /*8250*/  MUFU.EX2 R123, R123 ;  /* 0x0000007b007b7308 */ /* 0x000fe80000000800 */
[----:B------:R-:W-:-:S04]  /*8260*/  @!P1 LEA R75, R75, UR37, 0x3 ;  /* 0x000000254b4b9c11 */ /* 0x000fc8000f8e18ff */
[----:B------:R-:W-:Y:S01]  /*8270*/  MUFU.EX2 R127, R127 ;  /* 0x0000007f007f7308 */ /* 0x000fe20000000800 */
[----:B------:R-:W-:-:S05]  /*8280*/  @!P1 VIADD R75, R75, 0x31c40 ;  /* 0x00031c404b4b9836 */ /* 0x000fca0000000000 */
[----:B------:R-:W-:Y:S02]  /*8290*/  @!P1 PRMT R75, RZ, 0x654, R75 ;  /* 0x00000654ff4b9816 */ /* 0x000fe4000000004b */
[----:B------:R-:W-:Y:S01]  /*82a0*/  MUFU.EX2 R109, R109 ;  /* 0x0000006d006d7308 */ /* 0x000fe20000000800 */
[----:B0-----:R-:W-:-:S07]  /*82b0*/  FMNMX.FTZ R0, R0, R72, !PT ;  /* 0x0000004800007209 */ /* 0x001fce0007810000 */
[----:B------:R-:W-:Y:S01]  /*82c0*/  MUFU.EX2 R96, R96 ;  /* 0x0000006000607308 */ /* 0x000fe20000000800 */
[----:B------:R-:W0:Y:S07]  /*82d0*/  SHFL.BFLY PT, R72, R0, 0x1, 0x1f ;  /* 0x0c201f0000487f89 */ /* 0x000e2e00000e0000 */
[----:B------:R-:W-:Y:S01]  /*82e0*/  MUFU.EX2 R89, R89 ;  /* 0x0000005900597308 */ /* 0x000fe20000000800 */
[----:B------:R-:W-:Y:S02]  /*82f0*/  WARPGROUP.DEPBAR.LE gsb0, 0x0 ;  /* 0x00008000000079c5 */ /* 0x000fe40000010000 */
        /* <DEDUP_REMOVED lines=21> */
[----:B------:R-:W-:Y:S01]  /*8450*/  FSEL R104, R5, RZ, P3 ;  /* 0x000000ff05687208 */ /* 0x000fe20001800000 */
[----:B------:R-:W-:Y:S01]  /*8460*/  FFMA.FTZ R72, R136, UR4, -R79 ;  /* 0x0000000488487c23 */ /* 0x000fe2000801084f */
[----:B------:R-:W-:Y:S01]  /*8470*/  SEL R124, R73, 0x9, !P4 ;  /* 0x00000009497c7807 */ /* 0x000fe20006000000 */
[----:B------:R-:W-:Y:S01]  /*8480*/  MUFU.EX2 R74, R74 ;  /* 0x0000004a004a7308 */ /* 0x000fe20000000800 */
[----:B------:R-:W-:Y:S01]  /*8490*/  FSEL R73, R0, RZ, P5 ;  /* 0x000000ff00497208 */ /* 0x000fe20002800000 */
[----:B------:R-:W-:Y:S01]  /*84a0*/  FADD.FTZ R7, -R104, R7 ;  /* 0x0000000768077221 */ /* 0x000fe20000010100 */
[--C-:B------:R-:W-:Y:S01]  /*84b0*/  FFMA.FTZ R136, R141, UR4, -R79.reuse ;  /* 0x000000048d887c23 */ /* 0x100fe2000801084f */
[--C-:B------:R-:W-:Y:S01]  /*84c0*/  FFMA.FTZ R141, R129, UR4, -R79.reuse ;  /* 0x00000004818d7c23 */ /* 0x100fe2000801084f */
[--C-:B------:R-:W-:Y:S01]  /*84d0*/  FFMA.FTZ R132, R132, UR4, -R79.reuse ;  /* 0x0000000484847c23 */ /* 0x100fe2000801084f */
[----:B------:R-:W-:Y:S01]  /*84e0*/  FADD.FTZ R73, -R73, R6 ;  /* 0x0000000649497221 */ /* 0x000fe20000010100 */
[----:B------:R-:W-:Y:S01]  /*84f0*/  FMUL.FTZ R6, R7, UR4 ;  /* 0x0000000407067c20 */ /* 0x000fe20008410000 */
[----:B------:R-:W-:Y:S01]  /*8500*/  MUFU.EX2 R72, R72 ;  /* 0x0000004800487308 */ /* 0x000fe20000000800 */
[----:B------:R-:W-:Y:S01]  /*8510*/  FFMA.FTZ R133, R133, UR4, -R79 ;  /* 0x0000000485857c23 */ /* 0x000fe2000801084f */
[----:B------:R-:W-:Y:S01]  /*8520*/  FMUL.FTZ R7, R73, UR4 ;  /* 0x0000000449077c20 */ /* 0x000fe20008410000 */
[----:B------:R-:W-:-:S02]  /*8530*/  IMAD.U32 R73, RZ, RZ, UR6 ;  /* 0x00000006ff497e24 */ /* 0x000fc4000f8e00ff */
[--C-:B-1----:R-:W-:Y:S01]  /*8540*/  FFMA.FTZ R139, R125, UR4, -R79.reuse ;  /* 0x000000047d8b7c23 */ /* 0x102fe2000801084f */
        /* <DEDUP_REMOVED lines=13> */
[----:B------:R-:W-:Y:S01]  /*8620*/  FFMA.FTZ R106, R106, UR4, -R79 ;  /* 0x000000046a6a7c23 */ /* 0x000fe2000801084f */
[----:B------:R-:W-:Y:S01]  /*8630*/  @!P1 PRMT R73, RZ, 0x654, R73 ;  /* 0x00000654ff499816 */ /* 0x000fe20000000049 */
[--C-:B------:R-:W-:Y:S01]  /*8640*/  FFMA.FTZ R107, R107, UR4, -R79.reuse ;  /* 0x000000046b6b7c23 */ /* 0x100fe2000801084f */
[--C-:B------:R-:W-:Y:S01]  /*8650*/  FFMA.FTZ R110, R110, UR4, -R79.reuse ;  /* 0x000000046e6e7c23 */ /* 0x100fe2000801084f */
[--C-:B------:R-:W-:Y:S01]  /*8660*/  FFMA.FTZ R111, R111, UR4, -R79.reuse ;  /* 0x000000046f6f7c23 */ /* 0x100fe2000801084f */
[--C-:B------:R-:W-:Y:S01]  /*8670*/  FFMA.FTZ R134, R134, UR4, -R79.reuse ;  /* 0x0000000486867c23 */ /* 0x100fe2000801084f */
[----:B------:R-:W-:Y:S01]  /*8680*/  MUFU.EX2 R103, R103 ;  /* 0x0000006700677308 */ /* 0x000fe20000000800 */
[--C-:B------:R-:W-:Y:S01]  /*8690*/  FFMA.FTZ R135, R135, UR4, -R79.reuse ;  /* 0x0000000487877c23 */ /* 0x100fe2000801084f */
[----:B------:R-:W-:Y:S01]  /*86a0*/  FFMA.FTZ R102, R102, UR4, -R79 ;  /* 0x0000000466667c23 */ /* 0x000fe2000801084f */
[----:B------:R-:W-:Y:S01]  /*86b0*/  PLOP3.LUT P3, PT, PT, PT, UP1, 0x80, 0x0 ;  /* 0x000000000000781c */ /* 0x000fe20003f6f018 */
[----:B------:R-:W-:-:S04]  /*86c0*/  UMOV UR6, UR36 ;  /* 0x0000002400067c82 */ /* 0x000fc80008000000 */
        /* <DEDUP_REMOVED lines=15> */
[----:B------:R-:W0:Y:S08]  /*87c0*/  MUFU.EX2 R139, R139 ;  /* 0x0000008b008b7308 */ /* 0x000e300000000800 */
[----:B------:R-:W-:Y:S08]  /*87d0*/  MUFU.EX2 R121, R121 ;  /* 0x0000007900797308 */ /* 0x000ff00000000800 */
[----:B------:R-:W1:Y:S01]  /*87e0*/  MUFU.EX2 R130, R130 ;  /* 0x0000008200827308 */ /* 0x000e620000000800 */
[----:B0-----:R-:W-:-:S07]  /*87f0*/  F2FP.BF16.F32.PACK_AB R126, R139, R128 ;  /* 0x000000808b7e723e */ /* 0x001fce00000010ff */
[----:B------:R-:W0:Y:S08]  /*8800*/  MUFU.EX2 R116, R116 ;  /* 0x0000007400747308 */ /* 0x000e300000000800 */
[----:B------:R-:W2:Y:S08]  /*8810*/  MUFU.EX2 R117, R117 ;  /* 0x0000007500757308 */ /* 0x000eb00000000800 */
[----:B------:R-:W3:Y:S08]  /*8820*/  MUFU.EX2 R112, R112 ;  /* 0x0000007000707308 */ /* 0x000ef00000000800 */
[----:B------:R-:W4:Y:S08]  /*8830*/  MUFU.EX2 R114, R114 ;  /* 0x0000007200727308 */ /* 0x000f300000000800 */
[----:B------:R-:W5:Y:S08]  /*8840*/  MUFU.EX2 R108, R108 ;  /* 0x0000006c006c7308 */ /* 0x000f700000000800 */
[----:B------:R-:W5:Y:S08]  /*8850*/  MUFU.EX2 R131, R131 ;  /* 0x0000008300837308 */ /* 0x000f700000000800 */
        /* <DEDUP_REMOVED lines=10> */
[----:B------:R-:W-:-:S07]  /*8900*/  UIADD3 UR10, UR7, -0x1, URZ ;  /* 0xffffffff070a7890 */ /* 0x000fce000fffe03f */
[----:B------:R-:W-:Y:S01]  /*8910*/  MUFU.EX2 R83, R83 ;  /* 0x0000005300537308 */ /* 0x000fe20000000800 */
[----:B------:R-:W-:-:S07]  /*8920*/  UMOV UR7, UR10 ;  /* 0x0000000a00077c82 */ /* 0x000fce0008000000 */
        /* <DEDUP_REMOVED lines=23> */
[----:B0-----:R-:W-:Y:S01]  /*8aa0*/  FFMA.FTZ R75, R6, R3, R11 ;  /* 0x00000003064b7223 */ /* 0x001fe2000001000b */
[----:B------:R0:W-:Y:S01]  /*8ab0*/  @!P1 SYNCS.ARRIVE.TRANS64.RED.A1T0 RZ, [R73+URZ], RZ ;  /* 0x000000ff49ff99a7 */ /* 0x0001e2000810043f */
[----:B------:R2:W5:Y:S01]  /*8ac0*/  MUFU.EX2 R3, R115 ;  /* 0x0000007300037308 */ /* 0x0005620000000800 */
[-C--:B------:R-:W-:Y:S01]  /*8ad0*/  FMUL.FTZ R37, R37, R7.reuse ;  /* 0x0000000725257220 */ /* 0x080fe20000410000 */
[----:B-1----:R-:W-:Y:S01]  /*8ae0*/  FADD.FTZ R124, R12, R75 ;  /* 0x0000004b0c7c7221 */ /* 0x002fe20000010000 */
[-C--:B------:R-:W-:Y:S01]  /*8af0*/  FMUL.FTZ R40, R40, R7.reuse ;  /* 0x0000000728287220 */ /* 0x080fe20000410000 */
[-C--:B------:R-:W-:Y:S01]  /*8b00*/  FMUL.FTZ R41, R41, R7.reuse ;  /* 0x0000000729297220 */ /* 0x080fe20000410000 */
[----:B------:R-:W-:Y:S01]  /*8b10*/  FMUL.FTZ R44, R44, R7 ;  /* 0x000000072c2c7220 */ /* 0x000fe20000410000 */
[----:B------:R-:W-:Y:S01]  /*8b20*/  FADD.FTZ R75, R13, R124 ;  /* 0x0000007c0d4b7221 */ /* 0x000fe20000010000 */
[----:B0-----:R-:W-:Y:S01]  /*8b30*/  FFMA.FTZ R73, R7, R4, R72 ;  /* 0x0000000407497223 */ /* 0x001fe20000010048 */
[----:B------:R-:W-:Y:S01]  /*8b40*/  F2FP.BF16.F32.PACK_AB R72, R74, R72 ;  /* 0x000000484a48723e */ /* 0x000fe200000010ff */
[----:B------:R-:W-:Y:S01]  /*8b50*/  FFMA.FTZ R4, R118, UR4, -R79 ;  /* 0x0000000476047c23 */ /* 0x000fe2000801084f */
[----:B------:R-:W-:Y:S01]  /*8b60*/  F2FP.BF16.F32.PACK_AB R124, R140, R129 ;  /* 0x000000818c7c723e */ /* 0x000fe200000010ff */
[----:B------:R-:W-:Y:S01]  /*8b70*/  FADD.FTZ R104, R74, R73 ;  /* 0x000000494a687221 */ /* 0x000fe20000010000 */
[----:B------:R-:W-:Y:S01]  /*8b80*/  F2FP.BF16.F32.PACK_AB R73, R12, R11 ;  /* 0x0000000b0c49723e */ /* 0x000fe200000010ff */
[C---:B------:R-:W-:Y:S01]  /*8b90*/  FADD.FTZ R12, R14.reuse, R75 ;  /* 0x0000004b0e0c7221 */ /* 0x040fe20000010000 */
[----:B------:R-:W-:Y:S01]  /*8ba0*/  F2FP.BF16.F32.PACK_AB R75, R14, R13 ;  /* 0x0000000d0e4b723e */ /* 0x000fe200000010ff */
[----:B------:R-:W-:Y:S01]  /*8bb0*/  FADD.FTZ R125, R103, R104 ;  /* 0x00000068677d7221 */ /* 0x000fe20000010000 */
[C---:B------:R-:W-:Y:S01]  /*8bc0*/  F2FP.BF16.F32.PACK_AB R74, R136.reuse, R103 ;  /* 0x00000067884a723e */ /* 0x040fe200000010ff */
[----:B--2---:R-:W-:Y:S01]  /*8bd0*/  FADD.FTZ R115, R15, R12 ;  /* 0x0000000c0f737221 */ /* 0x004fe20000010000 */
[----:B------:R-:W-:Y:S01]  /*8be0*/  FFMA.FTZ R103, R93, UR4, -R79 ;  /* 0x000000045d677c23 */ /* 0x000fe2000801084f */
[----:B------:R-:W-:Y:S01]  /*8bf0*/  FADD.FTZ R14, R136, R125 ;  /* 0x0000007d880e7221 */ /* 0x000fe20000010000 */
[----:B------:R-:W-:Y:S01]  /*8c00*/  FFMA.FTZ R13, R101, UR4, -R79 ;  /* 0x00000004650d7c23 */ /* 0x000fe2000801084f */
[----:B------:R-:W-:Y:S01]  /*8c10*/  FADD.FTZ R12, R20, R115 ;  /* 0x00000073140c7221 */ /* 0x000fe20000010000 */
[--C-:B------:R-:W-:Y:S01]  /*8c20*/  FFMA.FTZ R11, R100, UR4, -R79.reuse ;  /* 0x00000004640b7c23 */ /* 0x100fe2000801084f */
[----:B------:R-:W-:Y:S01]  /*8c30*/  FADD.FTZ R14, R137, R14 ;  /* 0x0000000e890e7221 */ /* 0x000fe20000010000 */
[--C-:B------:R-:W-:Y:S01]  /*8c40*/  FFMA.FTZ R101, R92, UR4, -R79.reuse ;  /* 0x000000045c657c23 */ /* 0x100fe2000801084f */
[----:B------:R-:W-:Y:S01]  /*8c50*/  FADD.FTZ R93, R21, R12 ;  /* 0x0000000c155d7221 */ /* 0x000fe20000010000 */
[----:B------:R-:W-:Y:S01]  /*8c60*/  FFMA.FTZ R100, R99, UR4, -R79 ;  /* 0x0000000463647c23 */ /* 0x000fe2000801084f */
[----:B------:R-:W-:Y:S01]  /*8c70*/  FADD.FTZ R125, R141, R14 ;  /* 0x0000000e8d7d7221 */ /* 0x000fe20000010000 */
[----:B------:R0:W-:Y:S01]  /*8c80*/  MUFU.EX2 R92, R13 ;  /* 0x0000000d005c7308 */ /* 0x0001e20000000800 */
[----:B------:R-:W-:Y:S01]  /*8c90*/  FADD.FTZ R115, R120, R93 ;  /* 0x0000005d78737221 */ /* 0x000fe20000010000 */
[----:B------:R1:W-:Y:S01]  /*8ca0*/  STSM.16.M88.4 [R2+0x24300], R72 ;  /* 0x0243004802007844 */ /* 0x0003e20000000200 */
[----:B------:R-:W-:Y:S01]  /*8cb0*/  FADD.FTZ R14, R132, R125 ;  /* 0x0000007d840e7221 */ /* 0x000fe20000010000 */
[----:B------:R-:W-:Y:S01]  /*8cc0*/  FFMA.FTZ R79, R138, UR4, -R79 ;  /* 0x000000048a4f7c23 */ /* 0x000fe2000801084f */
[----:B------:R-:W-:Y:S01]  /*8cd0*/  FADD.FTZ R12, R122, R115 ;  /* 0x000000737a0c7221 */ /* 0x000fe20000010000 */
[----:B------:R-:W-:Y:S01]  /*8ce0*/  FMUL.FTZ R45, R45, R7 ;  /* 0x000000072d2d7220 */ /* 0x000fe20000410000 */
[----:B------:R-:W-:Y:S01]  /*8cf0*/  FADD.FTZ R14, R133, R14 ;  /* 0x0000000e850e7221 */ /* 0x000fe20000010000 */
[----:B------:R2:W-:Y:S01]  /*8d00*/  MUFU.EX2 R99, R119 ;  /* 0x0000007700637308 */ /* 0x0005e20000000800 */
[----:B------:R-:W-:Y:S01]  /*8d10*/  FADD.FTZ R12, R123, R12 ;  /* 0x0000000c7b0c7221 */ /* 0x000fe20000010000 */
[----:B0-----:R-:W-:Y:S01]  /*8d20*/  F2FP.BF16.F32.PACK_AB R13, R20, R15 ;  /* 0x0000000f140d723e */ /* 0x001fe200000010ff */
[----:B------:R-:W-:Y:S01]  /*8d30*/  FADD.FTZ R125, R129, R14 ;  /* 0x0000000e817d7221 */ /* 0x000fe20000010000 */
[----:B------:R-:W-:Y:S01]  /*8d40*/  F2FP.BF16.F32.PACK_AB R15, R120, R21 ;  /* 0x00000015780f723e */ /* 0x000fe200000010ff */
[----:B------:R-:W-:Y:S01]  /*8d50*/  FADD.FTZ R12, R113, R12 ;  /* 0x0000000c710c7221 */ /* 0x000fe20000010000 */
[----:B------:R-:W-:Y:S01]  /*8d60*/  FMUL.FTZ R48, R48, R7 ;  /* 0x0000000730307220 */ /* 0x000fe20000410000 */
[----:B------:R-:W-:Y:S01]  /*8d70*/  FADD.FTZ R125, R140, R125 ;  /* 0x0000007d8c7d7221 */ /* 0x000fe20000010000 */
[----:B------:R-:W0:Y:S01]  /*8d80*/  MUFU.EX2 R4, R4 ;  /* 0x0000000400047308 */ /* 0x000e220000000800 */
[----:B------:R-:W-:Y:S01]  /*8d90*/  FADD.FTZ R104, R127, R12 ;  /* 0x0000000c7f687221 */ /* 0x000fe20000010000 */
[----:B------:R-:W-:Y:S01]  /*8da0*/  F2FP.BF16.F32.PACK_AB R12, R141, R137 ;  /* 0x000000898d0c723e */ /* 0x000fe200000010ff */
[----:B------:R-:W-:Y:S01]  /*8db0*/  FADD.FTZ R14, R128, R125 ;  /* 0x0000007d800e7221 */ /* 0x000fe20000010000 */
[----:B------:R-:W-:Y:S01]  /*8dc0*/  F2FP.BF16.F32.PACK_AB R125, R123, R122 ;  /* 0x0000007a7b7d723e */ /* 0x000fe200000010ff */
[----:B------:R-:W-:Y:S01]  /*8dd0*/  FADD.FTZ R104, R105, R104 ;  /* 0x0000006869687221 */ /* 0x000fe20000010000 */
[----:B------:R-:W-:Y:S01]  /*8de0*/  F2FP.BF16.F32.PACK_AB R127, R127, R113 ;  /* 0x000000717f7f723e */ /* 0x000fe200000010ff */
[----:B------:R-:W-:Y:S01]  /*8df0*/  FADD.FTZ R14, R139, R14 ;  /* 0x0000000e8b0e7221 */ /* 0x000fe20000010000 */
[----:B------:R-:W0:Y:S01]  /*8e00*/  MUFU.EX2 R11, R11 ;  /* 0x0000000b000b7308 */ /* 0x000e220000000800 */
[----:B--2---:R-:W-:Y:S01]  /*8e10*/  FADD.FTZ R119, R109, R104 ;  /* 0x000000686d777221 */ /* 0x004fe20000010000 */
[----:B------:R-:W-:Y:S01]  /*8e20*/  F2FP.BF16.F32.PACK_AB R104, R130, R121 ;  /* 0x000000798268723e */ /* 0x000fe200000010ff */
[----:B------:R-:W-:Y:S01]  /*8e30*/  FADD.FTZ R115, R121, R14 ;  /* 0x0000000e79737221 */ /* 0x000fe20000010000 */
[----:B------:R-:W-:Y:S01]  /*8e40*/  F2FP.BF16.F32.PACK_AB R14, R133, R132 ;  /* 0x00000084850e723e */ /* 0x000fe200000010ff */
[----:B-1----:R-:W-:Y:S01]  /*8e50*/  FADD.FTZ R72, R96, R119 ;  /* 0x0000007760487221 */ /* 0x002fe20000010000 */
[----:B------:R-:W-:Y:S01]  /*8e60*/  F2FP.BF16.F32.PACK_AB R105, R109, R105 ;  /* 0x000000696d69723e */ /* 0x000fe200000010ff */
[----:B------:R-:W-:Y:S01]  /*8e70*/  FADD.FTZ R115, R130, R115 ;  /* 0x0000007382737221 */ /* 0x000fe20000010000 */
[----:B------:R1:W2:Y:S01]  /*8e80*/  MUFU.EX2 R93, R106 ;  /* 0x0000006a005d7308 */ /* 0x0002a20000000800 */
[----:B------:R-:W-:Y:S01]  /*8e90*/  FADD.FTZ R73, R97, R72 ;  /* 0x0000004861497221 */ /* 0x000fe20000010000 */
[----:B------:R5:W-:Y:S01]  /*8ea0*/  STSM.16.M88.4 [R2+0x25b00], R12 ;  /* 0x025b000c02007844 */ /* 0x000be20000000200 */
[----:B------:R-:W-:Y:S01]  /*8eb0*/  FADD.FTZ R20, R116, R115 ;  /* 0x0000007374147221 */ /* 0x000fe20000010000 */
[-C--:B------:R-:W-:Y:S01]  /*8ec0*/  FMUL.FTZ R49, R49, R7.reuse ;  /* 0x0000000731317220 */ /* 0x080fe20000410000 */
[----:B------:R-:W-:Y:S01]  /*8ed0*/  FADD.FTZ R72, R88, R73 ;  /* 0x0000004958487221 */ /* 0x000fe20000010000 */
[----:B------:R-:W-:Y:S01]  /*8ee0*/  STSM.16.M88.4 [R2+0x27300], R124 ;  /* 0x0273007c02007844 */ /* 0x000fe20000000200 */
[----:B------:R-:W-:Y:S01]  /*8ef0*/  FADD.FTZ R21, R117, R20 ;  /* 0x0000001475157221 */ /* 0x000fe20000010000 */
[----:B------:R-:W2:Y:S01]  /*8f00*/  MUFU.EX2 R101, R101 ;  /* 0x0000006500657308 */ /* 0x000ea20000000800 */
[----:B------:R-:W-:Y:S01]  /*8f10*/  FADD.FTZ R75, R89, R72 ;  /* 0x00000048594b7221 */ /* 0x000fe20000010000 */
[----:B-1----:R-:W-:Y:S01]  /*8f20*/  F2FP.BF16.F32.PACK_AB R106, R117, R116 ;  /* 0x00000074756a723e */ /* 0x002fe200000010ff */
[----:B---3--:R-:W-:Y:S01]  /*8f30*/  FADD.FTZ R21, R112, R21 ;  /* 0x0000001570157221 */ /* 0x008fe20000010000 */
[-C--:B------:R-:W-:Y:S01]  /*8f40*/  FMUL.FTZ R52, R52, R7.reuse ;  /* 0x0000000734347220 */ /* 0x080fe20000410000 */
[----:B------:R-:W-:Y:S01]  /*8f50*/  FADD.FTZ R74, R80, R75 ;  /* 0x0000004b504a7221 */ /* 0x000fe20000010000 */
[-C--:B------:R-:W-:Y:S01]  /*8f60*/  FMUL.FTZ R53, R53, R7.reuse ;  /* 0x0000000735357220 */ /* 0x080fe20000410000 */
[----:B----4-:R-:W-:Y:S01]  /*8f70*/  FADD.FTZ R73, R114, R21 ;  /* 0x0000001572497221 */ /* 0x010fe20000010000 */
[----:B------:R-:W1:Y:S01]  /*8f80*/  MUFU.EX2 R103, R103 ;  /* 0x0000006700677308 */ /* 0x000e620000000800 */
[-C--:B------:R-:W-:Y:S01]  /*8f90*/  FMUL.FTZ R56, R56, R7.reuse ;  /* 0x0000000738387220 */ /* 0x080fe20000410000 */
[C---:B-----5:R-:W-:Y:S01]  /*8fa0*/  F2FP.BF16.F32.PACK_AB R15, R81.reuse, R80 ;  /* 0x00000050510f723e */ /* 0x060fe200000010ff */
[----:B------:R-:W-:Y:S01]  /*8fb0*/  FADD.FTZ R72, R108, R73 ;  /* 0x000000496c487221 */ /* 0x000fe20000010000 */
[----:B------:R-:W-:Y:S01]  /*8fc0*/  FADD.FTZ R73, R81, R74 ;  /* 0x0000004a51497221 */ /* 0x000fe20000010000 */
[----:B------:R-:W-:Y:S01]  /*8fd0*/  F2FP.BF16.F32.PACK_AB R12, R114, R112 ;  /* 0x00000070720c723e */ /* 0x000fe200000010ff */
[-C--:B------:R-:W-:Y:S01]  /*8fe0*/  FMUL.FTZ R57, R57, R7.reuse ;  /* 0x0000000739397220 */ /* 0x080fe20000410000 */
[----:B------:R-:W-:Y:S01]  /*8ff0*/  FADD.FTZ R72, R131, R72 ;  /* 0x0000004883487221 */ /* 0x000fe20000010000 */
[----:B------:R3:W4:Y:S01]  /*9000*/  MUFU.EX2 R20, R107 ;  /* 0x0000006b00147308 */ /* 0x0007220000000800 */
[----:B------:R-:W-:Y:S01]  /*9010*/  F2FP.BF16.F32.PACK_AB R13, R89, R88 ;  /* 0x00000058590d723e */ /* 0x000fe200000010ff */
[-C--:B------:R-:W-:Y:S01]  /*9020*/  FMUL.FTZ R60, R60, R7.reuse ;  /* 0x000000073c3c7220 */ /* 0x080fe20000410000 */
[----:B------:R-:W-:Y:S01]  /*9030*/  FADD.FTZ R75, R3, R72 ;  /* 0x00000048034b7221 */ /* 0x000fe20000010000 */
[----:B------:R-:W-:Y:S01]  /*9040*/  FADD.FTZ R72, R84, R73 ;  /* 0x0000004954487221 */ /* 0x000fe20000010000 */
[----:B------:R-:W-:Y:S01]  /*9050*/  F2FP.BF16.F32.PACK_AB R14, R131, R108 ;  /* 0x0000006c830e723e */ /* 0x000fe200000010ff */
[-C--:B------:R-:W-:Y:S01]  /*9060*/  FMUL.FTZ R61, R61, R7.reuse ;  /* 0x000000073d3d7220 */ /* 0x080fe20000410000 */
[----:B0-----:R-:W-:Y:S01]  /*9070*/  FADD.FTZ R74, R4, R75 ;  /* 0x0000004b044a7221 */ /* 0x001fe20000010000 */
[----:B------:R-:W-:Y:S01]  /*9080*/  FADD.FTZ R73, R9, R72 ;  /* 0x0000004809497221 */ /* 0x000fe20000010000 */
[----:B------:R-:W0:Y:S01]  /*9090*/  MUFU.EX2 R21, R110 ;  /* 0x0000006e00157308 */ /* 0x000e220000000800 */
[----:B---3--:R-:W-:Y:S01]  /*90a0*/  F2FP.BF16.F32.PACK_AB R107, R97, R96 ;  /* 0x00000060616b723e */ /* 0x008fe200000010ff */
[----:B------:R-:W-:Y:S01]  /*90b0*/  FADD.FTZ R75, R11, R74 ;  /* 0x0000004a0b4b7221 */ /* 0x000fe20000010000 */
[----:B------:R-:W-:Y:S01]  /*90c0*/  FADD.FTZ R72, R76, R73 ;  /* 0x000000494c487221 */ /* 0x000fe20000010000 */
[----:B------:R-:W-:Y:S01]  /*90d0*/  F2FP.BF16.F32.PACK_AB R73, R9, R84 ;  /* 0x000000540949723e */ /* 0x000fe200000010ff */
[----:B------:R-:W-:Y:S01]  /*90e0*/  FMUL.FTZ R64, R64, R7 ;  /* 0x0000000740407220 */ /* 0x000fe20000410000 */
[----:B------:R-:W-:Y:S01]  /*90f0*/  FADD.FTZ R74, R92, R75 ;  /* 0x0000004b5c4a7221 */ /* 0x000fe20000010000 */
[----:B------:R-:W-:Y:S01]  /*9100*/  FADD.FTZ R72, R77, R72 ;  /* 0x000000484d487221 */ /* 0x000fe20000010000 */
[----:B------:R-:W3:Y:S01]  /*9110*/  MUFU.EX2 R100, R100 ;  /* 0x0000006400647308 */ /* 0x000ee20000000800 */
[----:B------:R-:W-:Y:S01]  /*9120*/  STSM.16.M88.4 [R2+0x28b00], R104 ;  /* 0x028b006802007844 */ /* 0x000fe20000000200 */
[----:B--2---:R-:W-:Y:S01]  /*9130*/  FADD.FTZ R74, R93, R74 ;  /* 0x0000004a5d4a7221 */ /* 0x004fe20000010000 */
[----:B------:R-:W-:Y:S01]  /*9140*/  FADD.FTZ R75, R85, R72 ;  /* 0x00000048554b7221 */ /* 0x000fe20000010000 */
[----:B------:R-:W-:Y:S01]  /*9150*/  F2FP.BF16.F32.PACK_AB R72, R4, R3 ;  /* 0x000000030448723e */ /* 0x000fe200000010ff */
[----:B------:R0:W-:Y:S01]  /*9160*/  STSM.16.M88.4 [R2+0x2a300], R12 ;  /* 0x02a3000c02007844 */ /* 0x0001e20000000200 */
[----:B------:R-:W-:Y:S01]  /*9170*/  FADD.FTZ R74, R99, R74 ;  /* 0x0000004a634a7221 */ /* 0x000fe20000010000 */
[----:B------:R-:W-:Y:S01]  /*9180*/  FADD.FTZ R4, R90, R75 ;  /* 0x0000004b5a047221 */ /* 0x000fe20000010000 */
[----:B------:R-:W2:Y:S01]  /*9190*/  MUFU.EX2 R79, R79 ;  /* 0x0000004f004f7308 */ /* 0x000ea20000000800 */
[----:B------:R-:W-:Y:S01]  /*91a0*/  F2FP.BF16.F32.PACK_AB R75, R77, R76 ;  /* 0x0000004c4d4b723e */ /* 0x000fe200000010ff */
[----:B------:R-:W-:Y:S01]  /*91b0*/  FADD.FTZ R80, R101, R74 ;  /* 0x0000004a65507221 */ /* 0x000fe20000010000 */
[----:B------:R-:W-:Y:S01]  /*91c0*/  F2FP.BF16.F32.PACK_AB R74, R92, R11 ;  /* 0x0000000b5c4a723e */ /* 0x000fe200000010ff */
[----:B------:R-:W-:Y:S01]  /*91d0*/  FADD.FTZ R3, R91, R4 ;  /* 0x000000045b037221 */ /* 0x000fe20000010000 */
[----:B------:R-:W-:Y:S01]  /*91e0*/  F2FP.BF16.F32.PACK_AB R89, R90, R85 ;  /* 0x000000555a59723e */ /* 0x000fe200000010ff */
[----:B-1----:R-:W-:Y:S01]  /*91f0*/  FADD.FTZ R9, R103, R80 ;  /* 0x0000005067097221 */ /* 0x002fe20000010000 */
[----:B------:R-:W-:Y:S01]  /*9200*/  F2FP.BF16.F32.PACK_AB R88, R99, R93 ;  /* 0x0000005d6358723e */ /* 0x000fe200000010ff */
[----:B------:R3:W-:Y:S01]  /*9210*/  STSM.16.M88.4 [R2+0x2bb00], R72 ;  /* 0x02bb004802007844 */ /* 0x0007e20000000200 */
[----:B------:R-:W-:Y:S01]  /*9220*/  F2FP.BF16.F32.PACK_AB R90, R103, R101 ;  /* 0x00000065675a723e */ /* 0x000fe200000010ff */
[C---:B------:R-:W-:Y:S01]  /*9230*/  FADD.FTZ R3, R94.reuse, R3 ;  /* 0x000000035e037221 */ /* 0x040fe20000010000 */
[----:B------:R-:W-:Y:S01]  /*9240*/  F2FP.BF16.F32.PACK_AB R91, R94, R91 ;  /* 0x0000005b5e5b723e */ /* 0x000fe200000010ff */
[----:B----4-:R-:W-:Y:S01]  /*9250*/  FADD.FTZ R4, R20, R9 ;  /* 0x0000000914047221 */ /* 0x010fe20000010000 */
[----:B0-----:R-:W-:Y:S01]  /*9260*/  F2FP.BF16.F32.PACK_AB R12, R21, R20 ;  /* 0x00000014150c723e */ /* 0x001fe200000010ff */
[----:B------:R-:W-:Y:S01]  /*9270*/  FADD.FTZ R76, R82, R3 ;  /* 0x00000003524c7221 */ /* 0x000fe20000010000 */
[----:B------:R-:W-:Y:S01]  /*9280*/  F2FP.BF16.F32.PACK_AB R13, R83, R82 ;  /* 0x00000052530d723e */ /* 0x000fe200000010ff */
[----:B------:R0:W-:Y:S01]  /*9290*/  STSM.16.M88.4 [R2+0x2d300], R88 ;  /* 0x02d3005802007844 */ /* 0x0001e20000000200 */
[----:B------:R-:W-:Y:S01]  /*92a0*/  F2FP.BF16.F32.PACK_AB R14, R134, R111 ;  /* 0x0000006f860e723e */ /* 0x000fe200000010ff */
[----:B------:R-:W-:Y:S01]  /*92b0*/  FADD.FTZ R4, R21, R4 ;  /* 0x0000000415047221 */ /* 0x000fe20000010000 */
[----:B------:R-:W-:Y:S01]  /*92c0*/  F2FP.BF16.F32.PACK_AB R15, R87, R86 ;  /* 0x00000056570f723e */ /* 0x000fe200000010ff */
[----:B------:R-:W-:Y:S01]  /*92d0*/  FADD.FTZ R3, R83, R76 ;  /* 0x0000004c53037221 */ /* 0x000fe20000010000 */
[-C--:B------:R-:W-:Y:S01]  /*92e0*/  FMUL.FTZ R65, R65, R7.reuse ;  /* 0x0000000741417220 */ /* 0x080fe20000410000 */
[----:B------:R-:W-:Y:S01]  /*92f0*/  FADD.FTZ R9, R111, R4 ;  /* 0x000000046f097221 */ /* 0x000fe20000010000 */
[----:B------:R-:W-:Y:S01]  /*9300*/  FMUL.FTZ R68, R68, R7 ;  /* 0x0000000744447220 */ /* 0x000fe20000410000 */
[----:B---3--:R-:W-:Y:S01]  /*9310*/  F2FP.BF16.F32.PACK_AB R72, R135, R100 ;  /* 0x000000648748723e */ /* 0x008fe200000010ff */
[----:B------:R0:W-:Y:S01]  /*9320*/  STSM.16.M88.4 [R2+0x2eb00], R12 ;  /* 0x02eb000c02007844 */ /* 0x0001e20000000200 */
[----:B------:R-:W-:Y:S01]  /*9330*/  F2FP.BF16.F32.PACK_AB R73, R98, R95 ;  /* 0x0000005f6249723e */ /* 0x000fe200000010ff */
[----:B------:R-:W-:Y:S01]  /*9340*/  FADD.FTZ R4, R86, R3 ;  /* 0x0000000356047221 */ /* 0x000fe20000010000 */
[----:B--2---:R-:W-:Y:S01]  /*9350*/  F2FP.BF16.F32.PACK_AB R74, R79, R102 ;  /* 0x000000664f4a723e */ /* 0x004fe200000010ff */
[----:B------:R-:W-:Y:S01]  /*9360*/  FADD.FTZ R9, R134, R9 ;  /* 0x0000000986097221 */ /* 0x000fe20000010000 */
[----:B------:R-:W-:Y:S01]  /*9370*/  F2FP.BF16.F32.PACK_AB R75, R10, R78 ;  /* 0x0000004e0a4b723e */ /* 0x000fe200000010ff */
[----:B------:R-:W-:Y:S01]  /*9380*/  FADD.FTZ R4, R87, R4 ;  /* 0x0000000457047221 */ /* 0x000fe20000010000 */
[----:B------:R-:W-:Y:S01]  /*9390*/  FMUL.FTZ R69, R69, R7 ;  /* 0x0000000745457220 */ /* 0x000fe20000410000 */
        /* <DEDUP_REMOVED lines=44> */
.L_x_11999:
[----:B------:R-:W-:-:S13]  /*9660*/  ISETP.LE.AND P2, PT, RZ, UR7, PT ;  /* 0x00000007ff007c0c */ /* 0x000fda000bf43270 */
[----:B------:R-:W-:Y:S05]  /*9670*/  @!P2 BRA `(.L_x_12009) ;  /* 0x0000003400dca947 */ /* 0x000fea0003800000 */
[----:B------:R-:W-:Y:S01]  /*9680*/  IMAD.MOV.U32 R7, RZ, RZ, R5 ;  /* 0x000000ffff077224 */ /* 0x000fe200078e0005 */
[----:B------:R-:W-:Y:S01]  /*9690*/  UMOV UR39, UR38 ;  /* 0x0000002600277c82 */ /* 0x000fe20008000000 */
[----:B------:R-:W-:Y:S01]  /*96a0*/  IMAD.MOV.U32 R9, RZ, RZ, R0 ;  /* 0x000000ffff097224 */ /* 0x000fe200078e0000 */
[----:B------:R-:W-:Y:S01]  /*96b0*/  UMOV UR6, UR36 ;  /* 0x0000002400067c82 */ /* 0x000fe20008000000 */
[----:B------:R-:W-:-:S05]  /*96c0*/  ULDC UR61, c[0x0][0x988] ;  /* 0x00026200003d7ab9 */ /* 0x000fca0000000800 */
.L_x_12018:
        /* <DEDUP_REMOVED lines=10> */
.L_x_12011:
[----:B------:R-:W-:Y:S01]  /*9770*/  ULEA UR4, UR36, UR37, 0x3 ;  /* 0x0000002524047291 */ /* 0x000fe2000f8e183f */
[----:B------:R-:W-:-:S05]  /*9780*/  IMAD.U32 R0, RZ, RZ, UR38 ;  /* 0x00000026ff007e24 */ /* 0x000fca000f8e00ff */
[----:B------:R-:W-:-:S04]  /*9790*/  SHF.L.U32 R0, R0, 0x1f, RZ ;  /* 0x0000001f00007819 */ /* 0x000fc800000006ff */
[----:B------:R0:W1:Y:S01]  /*97a0*/  SYNCS.PHASECHK.TRANS64.TRYWAIT P2, [UR4+0x31c30], R0 ;  /* 0x031c3000ff0075a7 */ /* 0x0000620008040144 */
[----:B------:R-:W-:Y:S05]  /*97b0*/  @!P0 BRA `(.L_x_12012) ;  /* 0x0000000000048947 */ /* 0x000fea0003800000 */
[----:B------:R-:W-:Y:S01]  /*97c0*/  BPT.TRAP 0x1 ;  /* 0x000000040000795c */ /* 0x000fe20000300000 */
.L_x_12012:
[----:B-1----:R-:W-:Y:S05]  /*97d0*/  @P2 BRA `(.L_x_12010) ;  /* 0x0000000000082947 */ /* 0x002fea0003800000 */
[----:B------:R-:W1:Y:S02]  /*97e0*/  SYNCS.PHASECHK.TRANS64.TRYWAIT P2, [UR4+0x31c30], R0 ;  /* 0x031c3000ff0075a7 */ /* 0x000e640008040144 */
[----:B-1----:R-:W-:Y:S05]  /*97f0*/  @!P2 BRA `(.L_x_12013) ;  /* 0x000000c4002ca947 */ /* 0x002fea0003800000 */
.L_x_12010:
        /* <DEDUP_REMOVED lines=356> */
.L_x_12015:
[----:B------:R-:W-:Y:S01]  /*ae40*/  ULEA UR4, UR6, UR37, 0x3 ;  /* 0x0000002506047291 */ /* 0x000fe2000f8e183f */
[----:B------:R-:W-:-:S05]  /*ae50*/  IMAD.U32 R0, RZ, RZ, UR39 ;  /* 0x00000027ff007e24 */ /* 0x000fca000f8e00ff */
[----:B------:R-:W-:-:S04]  /*ae60*/  SHF.L.U32 R0, R0, 0x1f, RZ ;  /* 0x0000001f00007819 */ /* 0x000fc800000006ff */
[----:B------:R0:W1:Y:S01]  /*ae70*/  SYNCS.PHASECHK.TRANS64.TRYWAIT P2, [UR4+0x31c50], R0 ;  /* 0x031c5000ff0075a7 */ /* 0x0000620008040144 */
[----:B------:R-:W-:Y:S05]  /*ae80*/  @!P0 BRA `(.L_x_12016) ;  /* 0x0000000000048947 */ /* 0x000fea0003800000 */
[----:B------:R-:W-:Y:S01]  /*ae90*/  BPT.TRAP 0x1 ;  /* 0x000000040000795c */ /* 0x000fe20000300000 */
.L_x_12016:
[----:B-1----:R-:W-:Y:S05]  /*aea0*/  @P2 BRA `(.L_x_12014) ;  /* 0x0000000000082947 */ /* 0x002fea0003800000 */
[----:B------:R-:W1:Y:S02]  /*aeb0*/  SYNCS.PHASECHK.TRANS64.TRYWAIT P2, [UR4+0x31c50], R0 ;  /* 0x031c5000ff0075a7 */ /* 0x000e640008040144 */
[----:B-1----:R-:W-:Y:S05]  /*aec0*/  @!P2 BRA `(.L_x_12017) ;  /* 0x000000ac0090a947 */ /* 0x002fea0003800000 */
.L_x_12014:
        /* <DEDUP_REMOVED lines=11> */
[----:B------:R-:W-:Y:S01]  /*af80*/  UMOV UR39, UR38 ;  /* 0x0000002600277c82 */ /* 0x000fe20008000000 */
[----:B------:R-:W-:Y:S01]  /*af90*/  ULOP3.LUT UR4, UR4, 0x2400000, URZ, 0xfc, !UPT ;  /* 0x0240000004047892 */ /* 0x000fe2000f8efc3f */
[----:B------:R-:W-:-:S03]  /*afa0*/  FMNMX.FTZ R0, R140, R5, !PT ;  /* 0x000000058c007209 */ /* 0x000fc60007810000 */
        /* <DEDUP_REMOVED lines=484> */
.L_x_12009:
[----:B------:R-:W-:Y:S06]  /*cdf0*/  BAR.ARV 0x8, 0x200 ;  /* 0x0208000000007b1d */ /* 0x000fec0000002000 */
[----:B------:R-:W-:Y:S05]  /*ce00*/  @!P0 BRA `(.L_x_12019) ;  /* 0x0000000000048947 */ /* 0x000fea0003800000 */
[----:B------:R-:W-:Y:S01]  /*ce10*/  BPT.TRAP 0x1 ;  /* 0x000000040000795c */ /* 0x000fe20000300000 */
.L_x_12019:
[----:B------:R-:W-:Y:S01]  /*ce20*/  ULEA UR6, UR36, UR37, 0x3 ;  /* 0x0000002524067291 */ /* 0x000fe2000f8e183f */
[----:B------:R-:W-:-:S05]  /*ce30*/  IMAD.U32 R6, RZ, RZ, UR38 ;  /* 0x00000026ff067e24 */ /* 0x000fca000f8e00ff */
[----:B------:R-:W-:-:S04]  /*ce40*/  SHF.L.U32 R6, R6, 0x1f, RZ ;  /* 0x0000001f06067819 */ /* 0x000fc800000006ff */
[----:B------:R0:W1:Y:S01]  /*ce50*/  SYNCS.PHASECHK.TRANS64.TRYWAIT P2, [UR6+0x31c50], R6 ;  /* 0x031c5006ff0075a7 */ /* 0x0000620008040146 */
[----:B------:R-:W-:Y:S05]  /*ce60*/  @!P0 BRA `(.L_x_12020) ;  /* 0x0000000000048947 */ /* 0x000fea0003800000 */
[----:B------:R-:W-:Y:S01]  /*ce70*/  BPT.TRAP 0x1 ;  /* 0x000000040000795c */ /* 0x000fe20000300000 */
.L_x_12020:
[----:B-1----:R-:W-:Y:S05]  /*ce80*/  @P2 BRA `(.L_x_12021) ;  /* 0x0000000000082947 */ /* 0x002fea0003800000 */
[----:B------:R-:W1:Y:S02]  /*ce90*/  SYNCS.PHASECHK.TRANS64.TRYWAIT P0, [UR6+0x31c50], R6 ;  /* 0x031c5006ff0075a7 */ /* 0x000e640008000146 */
[----:B-1----:R-:W-:Y:S05]  /*cea0*/  @!P0 BRA `(.L_x_12022) ;  /* 0x0000008c00b08947 */ /* 0x002fea0003800000 */
.L_x_12021:
        /* <DEDUP_REMOVED lines=13> */
[----:B------:R-:W-:-:S03]  /*cf80*/  IMAD.MOV.U32 R16, RZ, RZ, -0x800000 ;  /* 0xff800000ff107424 */ /* 0x000fc600078e00ff */
        /* <DEDUP_REMOVED lines=32> */
[----:B------:R3:W4:Y:S01]  /*d190*/  @P0 MUFU.RCP R4, R11 ;  /* 0x0000000b00040308 */ /* 0x0007220000001000 */
[----:B0-----:R-:W-:-:S04]  /*d1a0*/  @P0 FMUL.FTZ R6, R6, 0.69314718246459960938 ;  /* 0x3f31721806060820 */ /* 0x001fc80000410000 */
[----:B------:R-:W-:Y:S01]  /*d1b0*/  @P0 FFMA.FTZ R16, R7, R0, R6 ;  /* 0x0000000007100223 */ /* 0x000fe20000010006 */
[----:B------:R-:W-:Y:S02]  /*d1c0*/  PLOP3.LUT P0, PT, PT, PT, PT, 0x8, 0x0 ;  /* 0x000000000000781c */ /* 0x000fe40003f0e170 */
[----:B------:R-:W2:Y:S01]  /*d1d0*/  @P2 MUFU.RCP R9, R12 ;  /* 0x0000000c00092308 */ /* 0x000ea20000001000 */
[----:B---3--:R-:W-:Y:S01]  /*d1e0*/  @P2 FMUL.FTZ R11, R13, 0.69314718246459960938 ;  /* 0x3f3172180d0b2820 */ /* 0x008fe20000410000 */
        /* <DEDUP_REMOVED lines=56> */
[-C--:B----4-:R-:W-:Y:S01]  /*d570*/  FMUL.FTZ R77, R24, R4.reuse ;  /* 0x00000004184d7220 */ /* 0x090fe20000410000 */
        /* <DEDUP_REMOVED lines=47> */
.L_x_11992:
[----:B------:R-:W0:Y:S08]  /*d870*/  S2UR UR4, SR_CgaCtaId ;  /* 0x00000000000479c3 */ /* 0x000e300000008800 */
[----:B------:R-:W-:Y:S06]  /*d880*/  BAR.SYNC.DEFER_BLOCKING 0x5, 0x200 ;  /* 0x0148000000007b1d */ /* 0x000fec0000010000 */
[----:B------:R-:W-:Y:S01]  /*d890*/  UMOV UR37, 0x400 ;  /* 0x0000040000257882 */ /* 0x000fe20000000000 */
[----:B------:R-:W-:Y:S01]  /*d8a0*/  BSSY B0, `(.L_x_12023) ;  /* 0x00001d6000007945 */ /* 0x000fe20003800000 */
[----:B0-----:R-:W-:-:S09]  /*d8b0*/  ULEA UR37, UR4, UR37, 0x18 ;  /* 0x0000002504257291 */ /* 0x001fd2000f8ec03f */
[----:B------:R-:W0:Y:S02]  /*d8c0*/  LDS.128 R32, [UR37+0x31cd0] ;  /* 0x031cd025ff207984 */ /* 0x000e240008000c00 */
[----:B0-----:R-:W-:Y:S02]  /*d8d0*/  R2UR UR5, R33 ;  /* 0x00000000210572ca */ /* 0x001fe400000e0000 */
[----:B------:R-:W-:Y:S01]  /*d8e0*/  R2UR UR6, R34 ;  /* 0x00000000220672ca */ /* 0x000fe200000e0000 */
[----:B------:R-:W-:Y:S06]  /*d8f0*/  BAR.ARV 0x4, 0x200 ;  /* 0x0108000000007b1d */ /* 0x000fec0000002000 */
[----:B------:R-:W-:Y:S08]  /*d900*/  @P0 BRA `(.L_x_12024) ;  /* 0x00000010007c0947 */ /* 0x000ff00003800000 */
[----:B------:R-:W0:Y:S08]  /*d910*/  S2UR UR4, SR_SWINHI ;  /* 0x00000000000479c3 */ /* 0x000e300000002f00 */
[----:B------:R-:W-:Y:S01]  /*d920*/  BAR.SYNC.DEFER_BLOCKING 0x1, 0x180 ;  /* 0x0046000000007b1d */ /* 0x000fe20000010000 */
[----:B------:R-:W-:Y:S02]  /*d930*/  F2FP.BF16.F32.PACK_AB R6, R7, R6 ;  /* 0x000000060706723e */ /* 0x000fe400000010ff */
[----:B------:R-:W-:-:S02]  /*d940*/  F2FP.BF16.F32.PACK_AB R7, R12, R73 ;  /* 0x000000490c07723e */ /* 0x000fc400000010ff */
[----:B------:R-:W-:Y:S01]  /*d950*/  F2FP.BF16.F32.PACK_AB R27, R27, R62 ;  /* 0x0000003e1b1b723e */ /* 0x000fe200000010ff */
[----:B------:R-:W-:Y:S01]  /*d960*/  ULDC.64 UR10, c[0x0][0x208] ;  /* 0x00008200000a7ab9 */ /* 0x000fe20000000a00 */
[----:B------:R-:W-:Y:S02]  /*d970*/  R2UR UR7, R144 ;  /* 0x00000000900772ca */ /* 0x000fe400000e0000 */
[----:B------:R-:W-:Y:S02]  /*d980*/  R2UR UR13, R148 ;  /* 0x00000000940d72ca */ /* 0x000fe400000e0000 */
[----:B------:R-:W-:Y:S01]  /*d990*/  R2UR UR12, R18 ;  /* 0x00000000120c72ca */ /* 0x000fe200000e0000 */
[----:B------:R-:W-:Y:S01]  /*d9a0*/  UMOV UR8, UR37 ;  /* 0x0000002500087c82 */ /* 0x000fe20008000000 */
[----:B0-----:R-:W-:Y:S01]  /*d9b0*/  UMOV UR9, UR4 ;  /* 0x0000000400097c82 */ /* 0x001fe20008000000 */
[----:B------:R-:W-:Y:S02]  /*d9c0*/  IMAD.U32 R20, RZ, RZ, UR8 ;  /* 0x00000008ff147e24 */ /* 0x000fe4000f8e00ff */
[----:B------:R-:W-:Y:S01]  /*d9d0*/  IMAD.U32 R21, RZ, RZ, UR9 ;  /* 0x00000009ff157e24 */ /* 0x000fe2000f8e00ff */
[----:B------:R-:W-:-:S02]  /*d9e0*/  ULDC.64 UR8, c[0x0][0xc00] ;  /* 0x0003000000087ab9 */ /* 0x000fc40000000a00 */
[----:B------:R-:W-:Y:S01]  /*d9f0*/  UISETP.NE.U32.AND UP0, UPT, UR8, URZ, UPT ;  /* 0x0000003f0800728c */ /* 0x000fe2000bf05070 */
[----:B------:R-:W-:-:S03]  /*da00*/  IMAD.WIDE R4, R155, 0x2, R20 ;  /* 0x000000029b047825 */ /* 0x000fc600078e0214 */
[----:B------:R-:W-:Y:S01]  /*da10*/  UISETP.NE.AND.EX UP0, UPT, UR9, URZ, UPT, UP0 ;  /* 0x0000003f0900728c */ /* 0x000fe2000bf05300 */
[C---:B------:R-:W-:Y:S02]  /*da20*/  LOP3.LUT R11, R4.reuse, 0x180, RZ, 0xc0, !PT ;  /* 0x00000180040b7812 */ /* 0x040fe400078ec0ff */
[----:B------:R-:W-:Y:S01]  /*da30*/  ULDC.64 UR8, c[0x0][0xc00] ;  /* 0x0003000000087ab9 */ /* 0x000fe20000000a00 */
[C---:B------:R-:W-:Y:S01]  /*da40*/  IADD3 R13, P0, R4.reuse, 0x6020, RZ ;  /* 0x00006020040d7810 */ /* 0x040fe20007f1e0ff */
[----:B------:R-:W-:Y:S01]  /*da50*/  UIMAD.WIDE UR8, UR7, 0x4, UR8 ;  /* 0x00000004070878a5 */ /* 0x000fe2000f8e0208 */
[C---:B------:R-:W-:Y:S02]  /*da60*/  IADD3 R9, P1, R4.reuse, 0x6000, RZ ;  /* 0x0000600004097810 */ /* 0x040fe40007f3e0ff */
[----:B------:R-:W-:Y:S02]  /*da70*/  SHF.R.U64 R11, R11, 0x3, RZ ;  /* 0x000000030b0b7819 */ /* 0x000fe400000012ff */
[----:B------:R-:W-:-:S02]  /*da80*/  IADD3 R63, P2, R4, 0x3020, RZ ;  /* 0x00003020043f7810 */ /* 0x000fc40007f5e0ff */
[C---:B------:R-:W-:Y:S02]  /*da90*/  IADD3 R33, P3, R4.reuse, 0x3000, RZ ;  /* 0x0000300004217810 */ /* 0x040fe40007f7e0ff */
[----:B------:R-:W-:Y:S02]  /*daa0*/  IADD3 R30, P4, R4, 0x20, RZ ;  /* 0x00000020041e7810 */ /* 0x000fe40007f9e0ff */
[----:B------:R-:W-:Y:S01]  /*dab0*/  LOP3.LUT R8, R13, 0x180, RZ, 0xc0, !PT ;  /* 0x000001800d087812 */ /* 0x000fe200078ec0ff */
[--C-:B------:R-:W-:Y:S01]  /*dac0*/  IMAD.X R15, RZ, RZ, R5.reuse, P3 ;  /* 0x000000ffff0f7224 */ /* 0x100fe200018e0605 */
[----:B------:R-:W-:Y:S01]  /*dad0*/  LOP3.LUT R10, R9, 0x180, RZ, 0xc0, !PT ;  /* 0x00000180090a7812 */ /* 0x000fe200078ec0ff */
[--C-:B------:R-:W-:Y:S01]  /*dae0*/  IMAD.X R25, RZ, RZ, R5.reuse, P4 ;  /* 0x000000ffff197224 */ /* 0x100fe200020e0605 */
[----:B------:R-:W-:Y:S01]  /*daf0*/  LOP3.LUT R4, R11, R4, RZ, 0x3c, !PT ;  /* 0x000000040b047212 */ /* 0x000fe200078e3cff */
[----:B------:R-:W-:Y:S01]  /*db00*/  IMAD.X R11, RZ, RZ, R5, P1 ;  /* 0x000000ffff0b7224 */ /* 0x000fe200008e0605 */
[----:B------:R-:W-:-:S02]  /*db10*/  SHF.R.U64 R8, R8, 0x3, RZ ;  /* 0x0000000308087819 */ /* 0x000fc400000012ff */
[----:B------:R-:W-:Y:S02]  /*db20*/  SHF.R.U64 R10, R10, 0x3, RZ ;  /* 0x000000030a0a7819 */ /* 0x000fe400000012ff */
[----:B------:R-:W-:Y:S02]  /*db30*/  MOV R28, R4 ;  /* 0x00000004001c7202 */ /* 0x000fe40000000f00 */
[----:B------:R-:W-:Y:S02]  /*db40*/  F2FP.BF16.F32.PACK_AB R4, R24, R77 ;  /* 0x0000004d1804723e */ /* 0x000fe400000010ff */
[----:B------:R-:W-:Y:S02]  /*db50*/  LOP3.LUT R24, R63, 0x180, RZ, 0xc0, !PT ;  /* 0x000001803f187812 */ /* 0x000fe400078ec0ff */
[----:B------:R-:W-:Y:S02]  /*db60*/  LOP3.LUT R17, R30, 0x180, RZ, 0xc0, !PT ;  /* 0x000001801e117812 */ /* 0x000fe400078ec0ff */
[----:B------:R-:W-:Y:S01]  /*db70*/  LOP3.LUT R8, R8, R13, RZ, 0x3c, !PT ;  /* 0x0000000d08087212 */ /* 0x000fe200078e3cff */
[--C-:B------:R-:W-:Y:S01]  /*db80*/  IMAD.X R13, RZ, RZ, R5.reuse, P2 ;  /* 0x000000ffff0d7224 */ /* 0x100fe200010e0605 */
[----:B------:R-:W-:Y:S01]  /*db90*/  LOP3.LUT R10, R10, R9, RZ, 0x3c, !PT ;  /* 0x000000090a0a7212 */ /* 0x000fe200078e3cff */
[----:B------:R-:W-:Y:S01]  /*dba0*/  IMAD.X R9, RZ, RZ, R5, P0 ;  /* 0x000000ffff097224 */ /* 0x000fe200000e0605 */
[----:B------:R-:W-:-:S02]  /*dbb0*/  F2FP.BF16.F32.PACK_AB R5, R14, R75 ;  /* 0x0000004b0e05723e */ /* 0x000fc400000010ff */
[----:B------:R-:W-:Y:S02]  /*dbc0*/  SHF.R.U64 R24, R24, 0x3, RZ ;  /* 0x0000000318187819 */ /* 0x000fe400000012ff */
[----:B------:R-:W-:Y:S01]  /*dbd0*/  LOP3.LUT R14, R33, 0x180, RZ, 0xc0, !PT ;  /* 0x00000180210e7812 */ /* 0x000fe200078ec0ff */
[----:B------:R0:W-:Y:S01]  /*dbe0*/  STSM.16.M88.4 [R28], R4 ;  /* 0x000000041c007844 */ /* 0x0001e20000000200 */
[----:B------:R-:W-:Y:S02]  /*dbf0*/  SHF.R.U64 R17, R17, 0x3, RZ ;  /* 0x0000000311117819 */ /* 0x000fe400000012ff */
[----:B------:R-:W-:Y:S02]  /*dc00*/  LOP3.LUT R12, R24, R63, RZ, 0x3c, !PT ;  /* 0x0000003f180c7212 */ /* 0x000fe400078e3cff */
[----:B------:R-:W-:Y:S02]  /*dc10*/  SHF.R.U64 R14, R14, 0x3, RZ ;  /* 0x000000030e0e7819 */ /* 0x000fe400000012ff */
[----:B------:R-:W-:-:S02]  /*dc20*/  LOP3.LUT R24, R17, R30, RZ, 0x3c, !PT ;  /* 0x0000001e11187212 */ /* 0x000fc400078e3cff */
[----:B------:R-:W-:Y:S02]  /*dc30*/  MOV R17, R8 ;  /* 0x0000000800117202 */ /* 0x000fe40000000f00 */
[----:B------:R-:W-:Y:S02]  /*dc40*/  MOV R30, R10 ;  /* 0x0000000a001e7202 */ /* 0x000fe40000000f00 */
[----:B------:R-:W-:Y:S02]  /*dc50*/  LOP3.LUT R14, R14, R33, RZ, 0x3c, !PT ;  /* 0x000000210e0e7212 */ /* 0x000fe400078e3cff */
[----:B------:R-:W-:Y:S01]  /*dc60*/  MOV R25, R24 ;  /* 0x0000001800197202 */ /* 0x000fe20000000f00 */
[----:B0-----:R-:W-:Y:S01]  /*dc70*/  IMAD.U32 R28, RZ, RZ, UR8 ;  /* 0x00000008ff1c7e24 */ /* 0x001fe2000f8e00ff */
[----:B------:R-:W-:Y:S01]  /*dc80*/  F2FP.BF16.F32.PACK_AB R8, R29, R0 ;  /* 0x000000001d08723e */ /* 0x000fe200000010ff */
[----:B------:R-:W-:Y:S01]  /*dc90*/  IMAD.U32 R29, RZ, RZ, UR9 ;  /* 0x00000009ff1d7e24 */ /* 0x000fe2000f8e00ff */
[----:B------:R-:W-:Y:S01]  /*dca0*/  F2FP.BF16.F32.PACK_AB R9, R26, R31 ;  /* 0x0000001f1a09723e */ /* 0x000fe200000010ff */
[----:B------:R-:W-:Y:S01]  /*dcb0*/  ULDC.64 UR8, c[0x0][0xc08] ;  /* 0x0003020000087ab9 */ /* 0x000fe20000000a00 */
[----:B------:R-:W-:-:S02]  /*dcc0*/  F2FP.BF16.F32.PACK_AB R10, R37, R36 ;  /* 0x00000024250a723e */ /* 0x000fc400000010ff */
[----:B------:R-:W-:Y:S02]  /*dcd0*/  F2FP.BF16.F32.PACK_AB R11, R39, R38 ;  /* 0x00000026270b723e */ /* 0x000fe400000010ff */
[----:B------:R-:W-:Y:S02]  /*dce0*/  MOV R31, R12 ;  /* 0x0000000c001f7202 */ /* 0x000fe40000000f00 */
[----:B------:R-:W-:Y:S01]  /*dcf0*/  MOV R32, R14 ;  /* 0x0000000e00207202 */ /* 0x000fe20000000f00 */
[----:B------:R0:W-:Y:S01]  /*dd00*/  STSM.16.M88.4 [R25], R8 ;  /* 0x0000000819007844 */ /* 0x0001e20000000200 */
[----:B------:R-:W-:Y:S02]  /*dd10*/  F2FP.BF16.F32.PACK_AB R4, R41, R40 ;  /* 0x000000282904723e */ /* 0x000fe400000010ff */
[----:B------:R-:W-:Y:S02]  /*dd20*/  F2FP.BF16.F32.PACK_AB R5, R43, R42 ;  /* 0x0000002a2b05723e */ /* 0x000fe400000010ff */
[----:B------:R-:W-:Y:S01]  /*dd30*/  F2FP.BF16.F32.PACK_AB R6, R45, R44 ;  /* 0x0000002c2d06723e */ /* 0x000fe200000010ff */
[----:B------:R-:W1:Y:S01]  /*dd40*/  LDC R43, c[0x0][0xbe8] ;  /* 0x0002fa00ff2b7b82 */ /* 0x000e620000000800 */
[----:B------:R-:W-:-:S02]  /*dd50*/  F2FP.BF16.F32.PACK_AB R7, R47, R46 ;  /* 0x0000002e2f07723e */ /* 0x000fc400000010ff */
[----:B------:R-:W-:Y:S02]  /*dd60*/  F2FP.BF16.F32.PACK_AB R12, R49, R48 ;  /* 0x00000030310c723e */ /* 0x000fe400000010ff */
[----:B------:R-:W-:Y:S01]  /*dd70*/  F2FP.BF16.F32.PACK_AB R13, R51, R50 ;  /* 0x00000032330d723e */ /* 0x000fe200000010ff */
[----:B------:R-:W-:Y:S01]  /*dd80*/  STSM.16.M88.4 [R32], R4 ;  /* 0x0000000420007844 */ /* 0x000fe20000000200 */
[----:B------:R-:W-:Y:S02]  /*dd90*/  F2FP.BF16.F32.PACK_AB R14, R53, R52 ;  /* 0x00000034350e723e */ /* 0x000fe400000010ff */
[----:B------:R-:W-:Y:S02]  /*dda0*/  F2FP.BF16.F32.PACK_AB R15, R55, R54 ;  /* 0x00000036370f723e */ /* 0x000fe400000010ff */
[----:B------:R-:W-:Y:S02]  /*ddb0*/  F2FP.BF16.F32.PACK_AB R24, R57, R56 ;  /* 0x000000383918723e */ /* 0x000fe400000010ff */
[----:B0-----:R-:W-:Y:S01]  /*ddc0*/  F2FP.BF16.F32.PACK_AB R25, R59, R58 ;  /* 0x0000003a3b19723e */ /* 0x001fe200000010ff */
[----:B------:R-:W-:Y:S01]  /*ddd0*/  STSM.16.M88.4 [R31], R12 ;  /* 0x0000000c1f007844 */ /* 0x000fe20000000200 */
[----:B------:R-:W-:-:S02]  /*dde0*/  F2FP.BF16.F32.PACK_AB R26, R61, R60 ;  /* 0x0000003c3d1a723e */ /* 0x000fc400000010ff */
[----:B------:R-:W-:Y:S02]  /*ddf0*/  F2FP.BF16.F32.PACK_AB R8, R65, R64 ;  /* 0x000000404108723e */ /* 0x000fe400000010ff */
[----:B------:R-:W-:Y:S01]  /*de00*/  F2FP.BF16.F32.PACK_AB R9, R67, R66 ;  /* 0x000000424309723e */ /* 0x000fe200000010ff */
[----:B------:R-:W-:Y:S01]  /*de10*/  STSM.16.M88.4 [R30], R24 ;  /* 0x000000181e007844 */ /* 0x000fe20000000200 */
[----:B------:R-:W-:Y:S02]  /*de20*/  F2FP.BF16.F32.PACK_AB R10, R69, R68 ;  /* 0x00000044450a723e */ /* 0x000fe400000010ff */
[----:B------:R-:W-:Y:S02]  /*de30*/  F2FP.BF16.F32.PACK_AB R11, R71, R70 ;  /* 0x00000046470b723e */ /* 0x000fe400000010ff */
[----:B------:R-:W-:-:S03]  /*de40*/  PLOP3.LUT P0, PT, PT, PT, UP0, 0x80, 0x0 ;  /* 0x000000000000781c */ /* 0x000fc60003f0f008 */
[----:B------:R0:W-:Y:S01]  /*de50*/  STSM.16.M88.4 [R17], R8 ;  /* 0x0000000811007844 */ /* 0x0001e20000000200 */
[----:B------:R-:W-:Y:S09]  /*de60*/  BAR.SYNC.DEFER_BLOCKING 0x1, 0x180 ;  /* 0x0046000000007b1d */ /* 0x000ff20000010000 */
[----:B------:R-:W2:Y:S01]  /*de70*/  @P0 LDG.E R0, desc[UR10][R28.64] ;  /* 0x0000000a1c000981 */ /* 0x000ea2000c1e1900 */
[----:B-1----:R-:W-:Y:S01]  /*de80*/  ISETP.NE.AND P1, PT, R43, 0x1, PT ;  /* 0x000000012b00780c */ /* 0x002fe20003f25270 */
[----:B------:R-:W-:Y:S01]  /*de90*/  UISETP.NE.U32.AND UP1, UPT, UR8, URZ, UPT ;  /* 0x0000003f0800728c */ /* 0x000fe2000bf25070 */
[----:B0-----:R-:W-:Y:S01]  /*dea0*/  VIADD R8, R22, UR12 ;  /* 0x0000000c16087c36 */ /* 0x001fe20008000000 */
[----:B------:R-:W-:-:S02]  /*deb0*/  UMOV UR4, URZ ;  /* 0x0000003f00047c82 */ /* 0x000fc40008000000 */
[----:B------:R-:W-:-:S06]  /*dec0*/  UISETP.NE.AND.EX UP1, UPT, UR9, URZ, UPT, UP1 ;  /* 0x0000003f0900728c */ /* 0x000fcc000bf25310 */
[----:B------:R-:W-:Y:S02]  /*ded0*/  PLOP3.LUT P2, PT, PT, PT, UP1, 0x80, 0x0 ;  /* 0x000000000000781c */ /* 0x000fe40003f4f018 */
[----:B------:R-:W0:Y:S03]  /*dee0*/  @P1 LDC R5, c[0x0][0xbec] ;  /* 0x0002fb00ff051b82 */ /* 0x000e260000000800 */
[----:B------:R-:W-:-:S04]  /*def0*/  @UP1 ULEA UR8, UP2, UR7, UR8, 0x2 ;  /* 0x0000000807081291 */ /* 0x000fc8000f84103f */
[----:B------:R-:W-:Y:S01]  /*df00*/  @UP1 ULEA.HI.X UR9, UR7, UR9, UR13, 0x2, UP2 ;  /* 0x0000000907091291 */ /* 0x000fe200090f140d */
[----:B------:R-:W1:Y:S01]  /*df10*/  @P1 LDC R6, c[0x0][0xbf0] ;  /* 0x0002fc00ff061b82 */ /* 0x000e620000000800 */
[----:B------:R-:W-:Y:S01]  /*df20*/  IMAD.U32 R10, RZ, RZ, UR8 ;  /* 0x00000008ff0a7e24 */ /* 0x000fe2000f8e00ff */
[----:B------:R-:W-:-:S03]  /*df30*/  ULDC UR7, c[0x0][0xa88] ;  /* 0x0002a20000077ab9 */ /* 0x000fc60000000800 */
[----:B------:R-:W-:Y:S01]  /*df40*/  IMAD.U32 R11, RZ, RZ, UR9 ;  /* 0x00000009ff0b7e24 */ /* 0x000fe2000f8e00ff */
[----:B--2---:R-:W-:Y:S01]  /*df50*/  @P0 R2UR UR4, R0 ;  /* 0x00000000000402ca */ /* 0x004fe200000e0000 */
[----:B------:R-:W-:-:S06]  /*df60*/  IMAD.U32 R0, RZ, RZ, UR7 ;  /* 0x00000007ff007e24 */ /* 0x000fcc000f8e00ff */
[----:B------:R2:W5:Y:S01]  /*df70*/  @P2 LDG.E R0, desc[UR10][R10.64] ;  /* 0x0000000a0a002981 */ /* 0x000562000c1e1900 */
[----:B01----:R-:W-:Y:S07]  /*df80*/  @P2 BRA `(.L_x_12025) ;  /* 0x0000000000142947 */ /* 0x003fee0003800000 */
[----:B------:R-:W-:Y:S05]  /*df90*/  @!P0 BRA `(.L_x_12025) ;  /* 0x0000000000108947 */ /* 0x000fea0003800000 */
[----:B------:R-:W-:Y:S02]  /*dfa0*/  ULDC.64 UR8, c[0x0][0x208] ;  /* 0x0000820000087ab9 */ /* 0x000fe40000000a00 */
[----:B------:R-:W3:Y:S04]  /*dfb0*/  LDG.E R7, desc[UR8][R28.64] ;  /* 0x000000081c077981 */ /* 0x000ee8000c1e1900 */
[----:B-----5:R-:W3:Y:S02]  /*dfc0*/  LDG.E R0, desc[UR8][R28.64+0x4] ;  /* 0x000004081c007981 */ /* 0x020ee4000c1e1900 */
[----:B---3--:R-:W-:-:S07]  /*dfd0*/  IMAD.IADD R0, R0, 0x1, -R7 ;  /* 0x0000000100007824 */ /* 0x008fce00078e0a07 */
.L_x_12025:
[----:B------:R-:W-:Y:S01]  /*dfe0*/  R2UR UR18, R146 ;  /* 0x00000000921272ca */ /* 0x000fe200000e0000 */
[----:B------:R-:W-:Y:S01]  /*dff0*/  ULDC.64 UR12, c[0x0][0xb90] ;  /* 0x0002e400000c7ab9 */ /* 0x000fe20000000a00 */
[----:B------:R-:W-:Y:S01]  /*e000*/  R2UR UR16, R148 ;  /* 0x00000000941072ca */ /* 0x000fe200000e0000 */
[----:B------:R-:W-:Y:S01]  /*e010*/  @P1 IMAD.HI.U32 R5, R8, R5, RZ ;  /* 0x0000000508051227 */ /* 0x000fe200078e00ff */
[----:B------:R-:W-:Y:S01]  /*e020*/  R2UR UR15, R144 ;  /* 0x00000000900f72ca */ /* 0x000fe200000e0000 */
[----:B------:R-:W-:Y:S01]  /*e030*/  USHF.R.S32.HI UR9, URZ, 0x1f, UR4 ;  /* 0x0000001f3f097899 */ /* 0x000fe20008011404 */
[----:B------:R-:W-:Y:S01]  /*e040*/  R2UR UR17, R18 ;  /* 0x00000000121172ca */ /* 0x000fe200000e0000 */
[----:B------:R-:W-:Y:S01]  /*e050*/  UMOV UR8, UR4 ;  /* 0x0000000400087c82 */ /* 0x000fe20008000000 */
[----:B------:R-:W-:Y:S01]  /*e060*/  IMAD.MOV.U32 R4, RZ, RZ, R8 ;  /* 0x000000ffff047224 */ /* 0x000fe200078e0008 */
[----:B------:R-:W-:Y:S01]  /*e070*/  @P1 SHF.R.U32.HI R4, RZ, R6, R5 ;  /* 0x00000006ff041219 */ /* 0x000fe20000011605 */
[----:B------:R-:W-:Y:S01]  /*e080*/  IMAD R5, R150, 0x20, R23 ;  /* 0x0000002096057824 */ /* 0x000fe200078e0217 */
[----:B------:R-:W-:Y:S01]  /*e090*/  ULDC.64 UR20, c[0x0][0x208] ;  /* 0x0000820000147ab9 */ /* 0x000fe20000000a00 */
[----:B-----5:R-:W-:Y:S01]  /*e0a0*/  IMAD R45, R0, R43, RZ ;  /* 0x0000002b002d7224 */ /* 0x020fe200078e02ff */
[----:B------:R-:W-:Y:S01]  /*e0b0*/  USHF.R.S32.HI UR14, URZ, 0x1f, UR18 ;  /* 0x0000001f3f0e7899 */ /* 0x000fe20008011412 */
[----:B------:R-:W-:Y:S01]  /*e0c0*/  IMAD.MOV R6, RZ, RZ, -R4 ;  /* 0x000000ffff067224 */ /* 0x000fe200078e0a04 */
[----:B------:R-:W-:Y:S01]  /*e0d0*/  UIMAD.WIDE.U32 UR10, UR18, UR12, UR8 ;  /* 0x0000000c120a72a5 */ /* 0x000fe2000f8e0008 */
[----:B------:R-:W-:Y:S01]  /*e0e0*/  IMAD.WIDE R20, R5, 0x2, R20 ;  /* 0x0000000205147825 */ /* 0x000fe200078e0214 */
[----:B------:R-:W-:Y:S01]  /*e0f0*/  UIMAD UR7, UR14, UR12, URZ ;  /* 0x0000000c0e0772a4 */ /* 0x000fe2000f8e023f */
[----:B------:R-:W0:Y:S01]  /*e100*/  @P1 LDC R17, c[0x0][0xbec] ;  /* 0x0002fb00ff111b82 */ /* 0x000e220000000800 */
[----:B------:R-:W-:Y:S01]  /*e110*/  USEL UR16, UR16, URZ, !UP0 ;  /* 0x0000003f10107287 */ /* 0x000fe2000c000000 */
[----:B------:R-:W-:Y:S01]  /*e120*/  IMAD R7, R43, R6, R8 ;  /* 0x000000062b077224 */ /* 0x000fe200078e0208 */
[----:B------:R-:W-:Y:S01]  /*e130*/  UIMAD UR7, UR18, UR13, UR7 ;  /* 0x0000000d120772a4 */ /* 0x000fe2000f8e0207 */
[C---:B------:R-:W-:Y:S01]  /*e140*/  IADD3 R9, P2, R20.reuse, 0x1800, RZ ;  /* 0x0000180014097810 */ /* 0x040fe20007f5e0ff */
[----:B------:R-:W-:Y:S01]  /*e150*/  USEL UR15, UR15, URZ, !UP0 ;  /* 0x0000003f0f0f7287 */ /* 0x000fe2000c000000 */
[----:B------:R-:W-:Y:S01]  /*e160*/  SHF.R.S32.HI R6, RZ, 0x1f, R4 ;  /* 0x0000001fff067819 */ /* 0x000fe20000011404 */
[----:B------:R-:W-:Y:S01]  /*e170*/  ULDC.64 UR12, c[0x0][0xb98] ;  /* 0x0002e600000c7ab9 */ /* 0x000fe20000000a00 */
[----:B------:R-:W-:Y:S01]  /*e180*/  UIADD3 UR11, UR11, UR7, URZ ;  /* 0x000000070b0b7290 */ /* 0x000fe2000fffe03f */
[----:B------:R-:W-:Y:S01]  /*e190*/  SHF.R.S32.HI R5, RZ, 0x1f, R7 ;  /* 0x0000001fff057819 */ /* 0x000fe20000011407 */
[----:B------:R-:W-:Y:S01]  /*e1a0*/  UIMAD UR7, UR16, UR12, URZ ;  /* 0x0000000c100772a4 */ /* 0x000fe2000f8e023f */
[----:B------:R-:W-:Y:S01]  /*e1b0*/  LOP3.LUT R8, R9, 0x180, RZ, 0xc0, !PT ;  /* 0x0000018009087812 */ /* 0x000fe200078ec0ff */
[----:B------:R-:W-:Y:S01]  /*e1c0*/  UIMAD.WIDE.U32 UR10, UR15, UR12, UR10 ;  /* 0x0000000c0f0a72a5 */ /* 0x000fe2000f8e000a */
[----:B------:R-:W-:Y:S01]  /*e1d0*/  IADD3 R29, P6, R20, 0x3000, RZ ;  /* 0x00003000141d7810 */ /* 0x000fe20007fde0ff */
[----:B------:R-:W-:Y:S01]  /*e1e0*/  UIMAD UR7, UR15, UR13, UR7 ;  /* 0x0000000d0f0772a4 */ /* 0x000fe2000f8e0207 */
[----:B------:R-:W-:-:S02]  /*e1f0*/  SHF.R.U64 R8, R8, 0x3, RZ ;  /* 0x0000000308087819 */ /* 0x000fc400000012ff */
[----:B------:R-:W-:Y:S01]  /*e200*/  ULDC.64 UR12, c[0x0][0xb88] ;  /* 0x0002e200000c7ab9 */ /* 0x000fe20000000a00 */
[----:B------:R-:W-:Y:S01]  /*e210*/  IADD3 R4, P0, R4, UR10, RZ ;  /* 0x0000000a04047c10 */ /* 0x000fe2000ff1e0ff */
[----:B--2---:R-:W-:Y:S01]  /*e220*/  IMAD R10, R5, UR12, RZ ;  /* 0x0000000c050a7c24 */ /* 0x004fe2000f8e02ff */
[C---:B------:R-:W-:Y:S01]  /*e230*/  IADD3 R13, P5, R20.reuse, 0x4800, RZ ;  /* 0x00004800140d7810 */ /* 0x040fe20007fbe0ff */
[----:B------:R-:W-:Y:S01]  /*e240*/  IMAD.U32 R11, RZ, RZ, UR7 ;  /* 0x00000007ff0b7e24 */ /* 0x000fe2000f8e00ff */
[----:B------:R-:W-:Y:S02]  /*e250*/  IADD3 R37, P4, R20, 0x6000, RZ ;  /* 0x0000600014257810 */ /* 0x000fe40007f9e0ff */
[----:B------:R-:W-:Y:S02]  /*e260*/  LOP3.LUT R28, R29, 0x180, RZ, 0xc0, !PT ;  /* 0x000001801d1c7812 */ /* 0x000fe400078ec0ff */
[----:B------:R-:W-:Y:S01]  /*e270*/  IADD3.X R5, R6, UR11, R11, P0, !PT ;  /* 0x0000000b06057c10 */ /* 0x000fe200087fe40b */
[----:B------:R-:W-:Y:S01]  /*e280*/  ULDC.64 UR10, c[0x0][0xb50] ;  /* 0x0002d400000a7ab9 */ /* 0x000fe20000000a00 */
[----:B------:R-:W-:Y:S01]  /*e290*/  LOP3.LUT R6, R8, R9, RZ, 0x3c, !PT ;  /* 0x0000000908067212 */ /* 0x000fe200078e3cff */
[----:B------:R-:W-:Y:S01]  /*e2a0*/  IMAD R9, R7, UR13, R10 ;  /* 0x0000000d07097c24 */ /* 0x000fe2000f8e020a */
[----:B------:R-:W-:Y:S01]  /*e2b0*/  LOP3.LUT R12, R13, 0x180, RZ, 0xc0, !PT ;  /* 0x000001800d0c7812 */ /* 0x000fe200078ec0ff */
[----:B------:R-:W-:Y:S01]  /*e2c0*/  IMAD.WIDE.U32 R4, R7, UR12, R4 ;  /* 0x0000000c07047c25 */ /* 0x000fe2000f8e0004 */
[----:B------:R-:W-:-:S02]  /*e2d0*/  LOP3.LUT R36, R37, 0x180, RZ, 0xc0, !PT ;  /* 0x0000018025247812 */ /* 0x000fc400078ec0ff */
[----:B------:R-:W-:Y:S01]  /*e2e0*/  SHF.R.U64 R28, R28, 0x3, RZ ;  /* 0x000000031c1c7819 */ /* 0x000fe200000012ff */
[----:B------:R-:W-:Y:S01]  /*e2f0*/  IMAD.IADD R5, R5, 0x1, R9 ;  /* 0x0000000105057824 */ /* 0x000fe200078e0209 */
[----:B------:R-:W-:Y:S01]  /*e300*/  LEA R8, P0, R4, UR10, 0x2 ;  /* 0x0000000a04087c11 */ /* 0x000fe2000f8010ff */
[----:B------:R-:W-:Y:S01]  /*e310*/  VIADD R10, R154, UR17 ;  /* 0x000000119a0a7c36 */ /* 0x000fe20008000000 */
[----:B------:R-:W-:Y:S01]  /*e320*/  LOP3.LUT R9, R20, 0x180, RZ, 0xc0, !PT ;  /* 0x0000018014097812 */ /* 0x000fe200078ec0ff */
[----:B------:R-:W-:Y:S01]  /*e330*/  IMAD.X R7, RZ, RZ, R21, P2 ;  /* 0x000000ffff077224 */ /* 0x000fe200010e0615 */
[----:B------:R-:W-:Y:S01]  /*e340*/  LEA.HI.X R4, R4, UR11, R5, 0x2, P0 ;  /* 0x0000000b04047c11 */ /* 0x000fe200080f1405 */
[----:B------:R-:W-:Y:S01]  /*e350*/  SHFL.IDX PT, R32, R8, RZ, 0x1c1f ;  /* 0x001c1fff08207589 */ /* 0x000fe200000e0000 */
[----:B------:R-:W-:Y:S01]  /*e360*/  LOP3.LUT P0, RZ, R152, 0x3, RZ, 0xc0, !PT ;  /* 0x0000000398ff7812 */ /* 0x000fe2000780c0ff */
[C---:B------:R-:W-:Y:S01]  /*e370*/  VIADD R0, R10.reuse, 0x8 ;  /* 0x000000080a007836 */ /* 0x040fe20000000000 */
[----:B------:R-:W-:Y:S01]  /*e380*/  SHF.R.U64 R9, R9, 0x3, RZ ;  /* 0x0000000309097819 */ /* 0x000fe200000012ff */
[----:B------:R-:W1:Y:S01]  /*e390*/  SHFL.IDX PT, R33, R4, RZ, 0x1c1f ;  /* 0x001c1fff04217589 */ /* 0x000e6200000e0000 */
[-C--:B------:R-:W-:Y:S01]  /*e3a0*/  ISETP.GE.OR P2, PT, R10, R45.reuse, P0 ;  /* 0x0000002d0a00720c */ /* 0x080fe20000746670 */
[----:B------:R-:W-:Y:S01]  /*e3b0*/  ULDC.64 UR10, c[0x0][0xaa0] ;  /* 0x0002a800000a7ab9 */ /* 0x000fe20000000a00 */
[----:B------:R-:W-:Y:S01]  /*e3c0*/  ISETP.GE.OR P0, PT, R0, R45, P0 ;  /* 0x0000002d0000720c */ /* 0x000fe20000706670 */
[----:B------:R-:W-:Y:S01]  /*e3d0*/  SHFL.IDX PT, R40, R8, 0x1, 0x1c1f ;  /* 0x003c1f0008287f89 */ /* 0x000fe200000e0000 */
[----:B------:R-:W-:-:S02]  /*e3e0*/  IADD3 R5, P3, R20, 0x7800, RZ ;  /* 0x0000780014057810 */ /* 0x000fc40007f7e0ff */
[----:B------:R-:W-:Y:S01]  /*e3f0*/  SHF.R.U64 R12, R12, 0x3, RZ ;  /* 0x000000030c0c7819 */ /* 0x000fe200000012ff */
[----:B------:R-:W2:Y:S01]  /*e400*/  SHFL.IDX PT, R41, R4, 0x1, 0x1c1f ;  /* 0x003c1f0004297f89 */ /* 0x000ea200000e0000 */
[----:B------:R-:W-:Y:S01]  /*e410*/  SHF.R.U64 R36, R36, 0x3, RZ ;  /* 0x0000000324247819 */ /* 0x000fe200000012ff */
[--C-:B------:R-:W-:Y:S01]  /*e420*/  IMAD.X R25, RZ, RZ, R21.reuse, P3 ;  /* 0x000000ffff197224 */ /* 0x100fe200018e0615 */
[----:B------:R-:W-:Y:S02]  /*e430*/  LOP3.LUT R20, R9, R20, RZ, 0x3c, !PT ;  /* 0x0000001409147212 */ /* 0x000fe400078e3cff */
[----:B------:R-:W-:Y:S01]  /*e440*/  LOP3.LUT R28, R28, R29, RZ, 0x3c, !PT ;  /* 0x0000001d1c1c7212 */ /* 0x000fe200078e3cff */
[--C-:B------:R-:W-:Y:S01]  /*e450*/  IMAD.X R29, RZ, RZ, R21.reuse, P6 ;  /* 0x000000ffff1d7224 */ /* 0x100fe200030e0615 */
[----:B------:R-:W-:Y:S01]  /*e460*/  LOP3.LUT R12, R12, R13, RZ, 0x3c, !PT ;  /* 0x0000000d0c0c7212 */ /* 0x000fe200078e3cff */
[--C-:B------:R-:W-:Y:S01]  /*e470*/  IMAD.X R13, RZ, RZ, R21.reuse, P5 ;  /* 0x000000ffff0d7224 */ /* 0x100fe200028e0615 */
[----:B------:R-:W-:Y:S01]  /*e480*/  LOP3.LUT R36, R36, R37, RZ, 0x3c, !PT ;  /* 0x0000002524247212 */ /* 0x000fe200078e3cff */
[----:B------:R-:W-:Y:S01]  /*e490*/  IMAD.X R37, RZ, RZ, R21, P4 ;  /* 0x000000ffff257224 */ /* 0x000fe200020e0615 */
[----:B------:R-:W-:Y:S01]  /*e4a0*/  LOP3.LUT R0, R5, 0x180, RZ, 0xc0, !PT ;  /* 0x0000018005007812 */ /* 0x000fe200078ec0ff */
[----:B-1----:R-:W-:Y:S03]  /*e4b0*/  @!P2 ST.E desc[UR20][R32.64], R16 ;  /* 0x000000102000a985 */ /* 0x002fe6000c101914 */
[----:B------:R-:W-:Y:S01]  /*e4c0*/  SHF.R.U64 R0, R0, 0x3, RZ ;  /* 0x0000000300007819 */ /* 0x000fe200000012ff */
[----:B------:R-:W-:-:S03]  /*e4d0*/  UIMAD UR7, UR9, UR10, URZ ;  /* 0x0000000a090772a4 */ /* 0x000fc6000f8e023f */
[----:B------:R-:W-:Y:S01]  /*e4e0*/  LOP3.LUT R24, R0, R5, RZ, 0x3c, !PT ;  /* 0x0000000500187212 */ /* 0x000fe200078e3cff */
[----:B--2---:R1:W-:Y:S04]  /*e4f0*/  @!P0 ST.E desc[UR20][R40.64], R3 ;  /* 0x0000000328008985 */ /* 0x0043e8000c101914 */
[----:B------:R2:W5:Y:S01]  /*e500*/  LD.E.128 R8, desc[UR20][R20.64] ;  /* 0x0000001414087980 */ /* 0x000562000c101d00 */
[----:B------:R-:W-:Y:S01]  /*e510*/  IMAD R0, R149, 0x60, R150 ;  /* 0x0000006095007824 */ /* 0x000fe200078e0296 */
[----:B------:R-:W-:Y:S02]  /*e520*/  UIMAD.WIDE.U32 UR8, UR4, UR10, URZ ;  /* 0x0000000a040872a5 */ /* 0x000fe4000f8e003f */
[----:B------:R-:W-:Y:S01]  /*e530*/  UIMAD UR7, UR4, UR11, UR7 ;  /* 0x0000000b040772a4 */ /* 0x000fe2000f8e0207 */
[----:B------:R-:W5:Y:S02]  /*e540*/  LD.E.128 R4, desc[UR20][R6.64] ;  /* 0x0000001406047980 */ /* 0x000f64000c101d00 */
[----:B------:R-:W-:-:S02]  /*e550*/  ULDC.64 UR10, c[0x0][0xae8] ;  /* 0x0002ba00000a7ab9 */ /* 0x000fc40000000a00 */
[----:B------:R-:W5:Y:S01]  /*e560*/  LD.E.128 R28, desc[UR20][R28.64] ;  /* 0x000000141c1c7980 */ /* 0x000f62000c101d00 */
[----:B--2---:R-:W2:Y:S01]  /*e570*/  @P1 LDC R21, c[0x0][0xbf0] ;  /* 0x0002fc00ff151b82 */ /* 0x004ea20000000800 */
[----:B------:R-:W-:Y:S01]  /*e580*/  VIADD R20, R0, UR17 ;  /* 0x0000001100147c36 */ /* 0x000fe20008000000 */
[----:B------:R-:W-:Y:S01]  /*e590*/  UIADD3 UR9, UR9, UR7, URZ ;  /* 0x0000000709097290 */ /* 0x000fe2000fffe03f */
[----:B------:R-:W5:Y:S01]  /*e5a0*/  LD.E.128 R12, desc[UR20][R12.64] ;  /* 0x000000140c0c7980 */ /* 0x000f62000c101d00 */
[----:B------:R-:W-:Y:S01]  /*e5b0*/  UIMAD UR4, UR14, UR10, URZ ;  /* 0x0000000a0e0472a4 */ /* 0x000fe2000f8e023f */
[----:B0-----:R-:W-:Y:S01]  /*e5c0*/  @P1 IMAD.HI.U32 R0, R20, R17, RZ ;  /* 0x0000001114001227 */ /* 0x001fe200078e00ff */
[----:B------:R-:W-:Y:S01]  /*e5d0*/  UIMAD.WIDE.U32 UR8, UR18, UR10, UR8 ;  /* 0x0000000a120872a5 */ /* 0x000fe2000f8e0008 */
[----:B------:R-:W5:Y:S01]  /*e5e0*/  LD.E.128 R36, desc[UR20][R36.64] ;  /* 0x0000001424247980 */ /* 0x000f62000c101d00 */
[----:B------:R-:W-:Y:S01]  /*e5f0*/  UIMAD UR4, UR18, UR11, UR4 ;  /* 0x0000000b120472a4 */ /* 0x000fe2000f8e0204 */
[----:B-1----:R-:W-:-:S02]  /*e600*/  IMAD.MOV.U32 R3, RZ, RZ, R20 ;  /* 0x000000ffff037224 */ /* 0x002fc400078e0014 */
[----:B------:R-:W-:Y:S01]  /*e610*/  ULDC.64 UR10, c[0x0][0xaf0] ;  /* 0x0002bc00000a7ab9 */ /* 0x000fe20000000a00 */
[----:B------:R-:W-:Y:S01]  /*e620*/  UIADD3 UR9, UR9, UR4, URZ ;  /* 0x0000000409097290 */ /* 0x000fe2000fffe03f */
[----:B------:R-:W5:Y:S01]  /*e630*/  LD.E.128 R24, desc[UR20][R24.64] ;  /* 0x0000001418187980 */ /* 0x000f62000c101d00 */
[----:B------:R-:W-:Y:S01]  /*e640*/  UIMAD UR4, UR16, UR10, URZ ;  /* 0x0000000a100472a4 */ /* 0x000fe2000f8e023f */
[----:B------:R-:W-:Y:S01]  /*e650*/  BSSY B1, `(.L_x_12026) ;  /* 0x0000035000017945 */ /* 0x000fe20003800000 */
[----:B------:R-:W-:Y:S01]  /*e660*/  UIMAD.WIDE.U32 UR8, UR15, UR10, UR8 ;  /* 0x0000000a0f0872a5 */ /* 0x000fe2000f8e0008 */
[----:B------:R-:W-:Y:S01]  /*e670*/  @!PT LDS RZ, [RZ] ;  /* 0x00000000fffff984 */ /* 0x000fe20000000800 */
[----:B------:R-:W-:Y:S01]  /*e680*/  @!PT LDS RZ, [RZ] ;  /* 0x00000000fffff984 */ /* 0x000fe20000000800 */
[----:B------:R-:W-:Y:S01]  /*e690*/  @!PT LDS RZ, [RZ] ;  /* 0x00000000fffff984 */ /* 0x000fe20000000800 */
[----:B------:R-:W-:Y:S01]  /*e6a0*/  @!PT LDS RZ, [RZ] ;  /* 0x00000000fffff984 */ /* 0x000fe20000000800 */
[----:B------:R0:W-:Y:S06]  /*e6b0*/  MEMBAR.ALL.CTA ;  /* 0x0000000000007992 */ /* 0x0001ec0000008000 */
[----:B0-----:R-:W0:Y:S01]  /*e6c0*/  FENCE.VIEW.ASYNC.S ;  /* 0x00000000000073c6 */ /* 0x001e220000000000 */
[----:B------:R-:W-:Y:S01]  /*e6d0*/  UIMAD UR4, UR15, UR11, UR4 ;  /* 0x0000000b0f0472a4 */ /* 0x000fe2000f8e0204 */
[----:B------:R-:W-:-:S02]  /*e6e0*/  SHF.R.S32.HI R34, RZ, 0x1f, R145 ;  /* 0x0000001fff227819 */ /* 0x000fc40000011491 */
[----:B------:R-:W-:Y:S01]  /*e6f0*/  ULDC.64 UR10, c[0x0][0xae0] ;  /* 0x0002b800000a7ab9 */ /* 0x000fe20000000a00 */
[----:B------:R-:W-:Y:S02]  /*e700*/  UIADD3 UR4, UR9, UR4, URZ ;  /* 0x0000000409047290 */ /* 0x000fe4000fffe03f */
[----:B------:R-:W-:Y:S01]  /*e710*/  IMAD.U32 R17, RZ, RZ, UR9 ;  /* 0x00000009ff117e24 */ /* 0x000fe2000f8e00ff */
[----:B--2---:R-:W-:Y:S01]  /*e720*/  @P1 SHF.R.U32.HI R3, RZ, R21, R0 ;  /* 0x00000015ff031219 */ /* 0x004fe20000011600 */
[----:B------:R-:W-:Y:S01]  /*e730*/  IMAD.U32 R16, RZ, RZ, UR8 ;  /* 0x00000008ff107e24 */ /* 0x000fe2000f8e00ff */
[----:B------:R-:W-:Y:S02]  /*e740*/  ULDC.64 UR8, c[0x0][0xad8] ;  /* 0x0002b60000087ab9 */ /* 0x000fe40000000a00 */
[--C-:B------:R-:W-:Y:S01]  /*e750*/  SHF.R.S32.HI R0, RZ, 0x1f, R3.reuse ;  /* 0x0000001fff007819 */ /* 0x100fe20000011403 */
[----:B------:R-:W-:Y:S02]  /*e760*/  IMAD.MOV R18, RZ, RZ, -R3 ;  /* 0x000000ffff127224 */ /* 0x000fe400078e0a03 */
[----:B------:R-:W-:Y:S01]  /*e770*/  IMAD.U32 R17, RZ, RZ, UR4 ;  /* 0x00000004ff117e24 */ /* 0x000fe2000f8e00ff */
[----:B------:R-:W-:Y:S01]  /*e780*/  UIADD3 UR4, UR37, 0x31c20, URZ ;  /* 0x00031c2025047890 */ /* 0x000fe2000fffe03f */
[----:B------:R-:W-:-:S02]  /*e790*/  IMAD R0, R0, UR10, RZ ;  /* 0x0000000a00007c24 */ /* 0x000fc4000f8e02ff */
[----:B------:R-:W-:Y:S01]  /*e7a0*/  IMAD R21, R43, R18, R20 ;  /* 0x000000122b157224 */ /* 0x000fe200078e0214 */
[----:B------:R-:W-:Y:S01]  /*e7b0*/  UPRMT UR4, URZ, 0x654, UR4 ;  /* 0x000006543f047896 */ /* 0x000fe20008000004 */
[C---:B------:R-:W-:Y:S02]  /*e7c0*/  IMAD R33, R3.reuse, UR11, R0 ;  /* 0x0000000b03217c24 */ /* 0x040fe4000f8e0200 */
[----:B------:R-:W-:Y:S01]  /*e7d0*/  IMAD.WIDE.U32 R16, R3, UR10, R16 ;  /* 0x0000000a03107c25 */ /* 0x000fe2000f8e0010 */
[----:B------:R-:W-:-:S03]  /*e7e0*/  SHF.R.S32.HI R0, RZ, 0x1f, R21 ;  /* 0x0000001fff007819 */ /* 0x000fc60000011415 */
[----:B------:R-:W-:Y:S02]  /*e7f0*/  IMAD.IADD R17, R17, 0x1, R33 ;  /* 0x0000000111117824 */ /* 0x000fe400078e0221 */
[----:B------:R-:W-:Y:S01]  /*e800*/  IMAD R0, R0, UR8, RZ ;  /* 0x0000000800007c24 */ /* 0x000fe2000f8e02ff */
[----:B0-----:R-:W-:Y:S01]  /*e810*/  SYNCS.ARRIVE.TRANS64.RED.A1T0 RZ, [UR4], RZ ;  /* 0x000000ffffff79a7 */ /* 0x001fe20008100404 */
[----:B------:R-:W-:-:S04]  /*e820*/  IMAD.WIDE.U32 R16, R21, UR8, R16 ;  /* 0x0000000815107c25 */ /* 0x000fc8000f8e0010 */
[----:B------:R-:W-:Y:S01]  /*e830*/  IMAD R3, R21, UR9, R0 ;  /* 0x0000000915037c24 */ /* 0x000fe2000f8e0200 */
[----:B------:R-:W-:Y:S01]  /*e840*/  ULDC.64 UR8, c[0x0][0xa80] ;  /* 0x0002a00000087ab9 */ /* 0x000fe20000000a00 */
[----:B------:R-:W-:Y:S01]  /*e850*/  VIADD R0, R150, UR17 ;  /* 0x0000001196007c36 */ /* 0x000fe20008000000 */
[----:B------:R-:W-:Y:S01]  /*e860*/  LEA R18, P1, R16, UR8, 0x1 ;  /* 0x0000000810127c11 */ /* 0x000fe2000f8208ff */
[----:B------:R-:W-:-:S03]  /*e870*/  IMAD.IADD R3, R17, 0x1, R3 ;  /* 0x0000000111037824 */ /* 0x000fc600078e0203 */
[----:B------:R-:W-:Y:S01]  /*e880*/  ISETP.GE.AND P0, PT, R0, R45, PT ;  /* 0x0000002d0000720c */ /* 0x000fe20003f06270 */
[----:B------:R0:W1:Y:S01]  /*e890*/  SHFL.IDX PT, R20, R18, RZ, 0x1c1f ;  /* 0x001c1fff12147589 */ /* 0x00006200000e0000 */
[----:B------:R-:W-:-:S05]  /*e8a0*/  LEA.HI.X R3, R16, UR9, R3, 0x1, P1 ;  /* 0x0000000910037c11 */ /* 0x000fca00088f0c03 */
[----:B------:R0:W2:Y:S06]  /*e8b0*/  SHFL.IDX PT, R21, R3, RZ, 0x1c1f ;  /* 0x001c1fff03157589 */ /* 0x0000ac00000e0000 */
[----:B------:R-:W-:Y:S05]  /*e8c0*/  @P0 BRA `(.L_x_12027) ;  /* 0x0000000000340947 */ /* 0x000fea0003800000 */
[----:B------:R-:W-:Y:S01]  /*e8d0*/  ULDC UR4, c[0x0][0xac8] ;  /* 0x0002b20000047ab9 */ /* 0x000fe20000000800 */
[----:B------:R-:W-:Y:S01]  /*e8e0*/  ULDC.64 UR8, c[0x0][0x208] ;  /* 0x0000820000087ab9 */ /* 0x000fe20000000a00 */
        /* <DEDUP_REMOVED lines=11> */
.L_x_12027:
[----:B------:R-:W-:Y:S05]  /*e9a0*/  BSYNC B1 ;  /* 0x0000000000017941 */ /* 0x000fea0003800000 */
.L_x_12026:
[----:B------:R-:W-:Y:S01]  /*e9b0*/  VIADD R0, R0, 0x60 ;  /* 0x0000006000007836 */ /* 0x000fe20000000000 */
[----:B---3-5:R3:W4:Y:S04]  /*e9c0*/  SHFL.IDX PT, R11, R3, 0x1, 0x1c1f ;  /* 0x003c1f00030b7f89 */ /* 0x02872800000e0000 */
[----:B------:R-:W-:Y:S01]  /*e9d0*/  ISETP.GE.AND P0, PT, R0, R45, PT ;  /* 0x0000002d0000720c */ /* 0x000fe20003f06270 */
[----:B------:R3:W0:-:S12]  /*e9e0*/  SHFL.IDX PT, R10, R18, 0x1, 0x1c1f ;  /* 0x003c1f00120a7f89 */ /* 0x00061800000e0000 */
[----:B---3--:R-:W-:Y:S05]  /*e9f0*/  @P0 BRA `(.L_x_12028) ;  /* 0x0000000c00000947 */ /* 0x008fea0003800000 */
[----:B------:R-:W-:Y:S01]  /*ea00*/  ULDC UR4, c[0x0][0xac8] ;  /* 0x0002b20000047ab9 */ /* 0x000fe20000000800 */
[----:B------:R-:W-:Y:S01]  /*ea10*/  ULDC.64 UR8, c[0x0][0x208] ;  /* 0x0000820000087ab9 */ /* 0x000fe20000000a00 */
[----:B------:R-:W-:Y:S02]  /*ea20*/  ISETP.GE.AND P2, PT, R145, UR4, PT ;  /* 0x0000000491007c0c */ /* 0x000fe4000bf46270 */
[----:B------:R-:W-:-:S11]  /*ea30*/  ISETP.GE.AND P1, PT, R23, UR4, PT ;  /* 0x0000000417007c0c */ /* 0x000fd6000bf26270 */
[----:B0-----:R-:W-:Y:S02]  /*ea40*/  @!P2 LEA R16, P0, R145, R10, 0x1 ;  /* 0x0000000a9110a211 */ /* 0x001fe400078008ff */
[----:B----4-:R-:W-:Y:S02]  /*ea50*/  @!P1 IMAD.WIDE R8, R23, 0x2, R10 ;  /* 0x0000000217089825 */ /* 0x010fe400078e020a */
[----:B------:R-:W-:Y:S02]  /*ea60*/  @!P2 LEA.HI.X R17, R145, R11, R34, 0x1, P0 ;  /* 0x0000000b9111a211 */ /* 0x000fe400000f0c22 */
[----:B------:R-:W-:Y:S01]  /*ea70*/  ISETP.GE.AND P0, PT, R147, UR4, PT ;  /* 0x0000000493007c0c */ /* 0x000fe2000bf06270 */
[----:B------:R0:W-:Y:S04]  /*ea80*/  @!P1 ST.E.128 desc[UR8][R8.64], R4 ;  /* 0x0000000408009985 */ /* 0x0001e8000c101d08 */
[----:B------:R0:W-:Y:S08]  /*ea90*/  @!P2 ST.E.128 desc[UR8][R16.64], R12 ;  /* 0x0000000c1000a985 */ /* 0x0001f0000c101d08 */
[----:B------:R-:W-:Y:S05]  /*eaa0*/  @P0 BRA `(.L_x_12028) ;  /* 0x0000000800d40947 */ /* 0x000fea0003800000 */
[----:B0-----:R-:W-:Y:S01]  /*eab0*/  LEA R4, P0, R147, R10, 0x1 ;  /* 0x0000000a93047211 */ /* 0x001fe200078008ff */
[----:B------:R-:W-:-:S03]  /*eac0*/  ULDC.64 UR8, c[0x0][0x208] ;  /* 0x0000820000087ab9 */ /* 0x000fc60000000a00 */
[----:B------:R-:W-:-:S05]  /*ead0*/  LEA.HI.X R5, R147, R11, R157, 0x1, P0 ;  /* 0x0000000b93057211 */ /* 0x000fca00000f0c9d */
[----:B------:R0:W-:Y:S01]  /*eae0*/  ST.E.128 desc[UR8][R4.64], R24 ;  /* 0x0000001804007985 */ /* 0x0001e2000c101d08 */
[----:B------:R-:W-:Y:S05]  /*eaf0*/  BRA `(.L_x_12028) ;  /* 0x0000000800c07947 */ /* 0x000fea0003800000 */
.L_x_12024:
        /* <DEDUP_REMOVED lines=14> */
[----:B------:R-:W1:Y:S01]  /*ebe0*/  S2R R8, SR_TID.X ;  /* 0x0000000000087919 */ /* 0x000e620000002100 */
[----:B------:R-:W-:Y:S02]  /*ebf0*/  ULDC.64 UR10, c[0x0][0xc08] ;  /* 0x00030200000a7ab9 */ /* 0x000fe40000000a00 */
        /* <DEDUP_REMOVED lines=13> */
[----:B------:R-:W-:Y:S02]  /*ecd0*/  IMAD.U32 R7, RZ, RZ, UR9 ;  /* 0x00000009ff077e24 */ /* 0x000fe4000f8e00ff */
[----:B-1----:R-:W-:Y:S01]  /*ece0*/  VIADD R8, R8, 0xffffff80 ;  /* 0xffffff8008087836 */ /* 0x002fe20000000000 */
[----:B------:R-:W-:Y:S02]  /*ecf0*/  USHF.R.S32.HI UR11, URZ, 0x1f, UR12 ;  /* 0x0000001f3f0b7899 */ /* 0x000fe4000801140c */
[----:B------:R1:W5:Y:S02]  /*ed00*/  @P3 LDG.E R0, desc[UR14][R6.64] ;  /* 0x0000000e06003981 */ /* 0x000364000c1e1900 */
[----:B------:R-:W-:Y:S02]  /*ed10*/  ISETP.GE.AND P1, PT, R8, 0xc0, PT ;  /* 0x000000c00800780c */ /* 0x000fe40003f26270 */
        /* <DEDUP_REMOVED lines=8> */
.L_x_12029:
        /* <DEDUP_REMOVED lines=34> */
[----:B------:R-:W-:-:S04]  /*efc0*/  IMAD.U32 R8, RZ, RZ, UR7 ;  /* 0x00000007ff087e24 */ /* 0x000fc8000f8e00ff */
[----:B------:R-:W-:-:S04]  /*efd0*/  IMAD.MOV R3, RZ, RZ, -R4 ;  /* 0x000000ffff037224 */ /* 0x000fc800078e0a04 */
[----:B------:R-:W-:Y:S01]  /*efe0*/  IMAD R3, R5, R3, R6 ;  /* 0x0000000305037224 */ /* 0x000fe200078e0206 */
[----:B------:R-:W-:Y:S02]  /*eff0*/  SHF.R.S32.HI R5, RZ, 0x1f, R4 ;  /* 0x0000001fff057819 */ /* 0x000fe40000011404 */
        /* <DEDUP_REMOVED lines=12> */
.L_x_12031:
[----:B------:R-:W-:Y:S05]  /*f0c0*/  BSYNC B1 ;  /* 0x0000000000017941 */ /* 0x000fea0003800000 */
.L_x_12030:
[----:B------:R-:W1:Y:S01]  /*f0d0*/  @P0 LDC R5, c[0x0][0xbf0] ;  /* 0x0002fc00ff050b82 */ /* 0x000e620000000800 */
[----:B------:R-:W-:Y:S01]  /*f0e0*/  R2UR UR16, R18 ;  /* 0x00000000121072ca */ /* 0x000fe200000e0000 */
[----:B------:R-:W-:Y:S01]  /*f0f0*/  ULDC.64 UR14, c[0x0][0xaa0] ;  /* 0x0002a800000e7ab9 */ /* 0x000fe20000000a00 */
[----:B------:R-:W-:Y:S01]  /*f100*/  R2UR UR17, R146 ;  /* 0x00000000921172ca */ /* 0x000fe200000e0000 */
[----:B------:R-:W-:Y:S01]  /*f110*/  UIMAD UR7, UR10, UR14, URZ ;  /* 0x0000000e0a0772a4 */ /* 0x000fe2000f8e023f */
[----:B0-----:R-:W-:Y:S01]  /*f120*/  IMAD R3, R149, 0x60, R150 ;  /* 0x0000006095037824 */ /* 0x001fe200078e0296 */
[----:B------:R-:W-:Y:S01]  /*f130*/  UIMAD.WIDE.U32 UR8, UR4, UR14, URZ ;  /* 0x0000000e040872a5 */ /* 0x000fe2000f8e003f */
[----:B------:R-:W-:Y:S01]  /*f140*/  BSSY B1, `(.L_x_12032) ;  /* 0x0000039000017945 */ /* 0x000fe20003800000 */
[----:B------:R-:W-:Y:S01]  /*f150*/  UIMAD UR7, UR4, UR15, UR7 ;  /* 0x0000000f040772a4 */ /* 0x000fe2000f8e0207 */
[----:B------:R-:W-:Y:S02]  /*f160*/  SHF.R.S32.HI R16, RZ, 0x1f, R145 ;  /* 0x0000001fff107819 */ /* 0x000fe40000011491 */
[----:B------:R-:W-:Y:S01]  /*f170*/  ULDC.64 UR14, c[0x0][0xae8] ;  /* 0x0002ba00000e7ab9 */ /* 0x000fe20000000a00 */
[----:B------:R-:W-:-:S02]  /*f180*/  UIADD3 UR9, UR9, UR7, URZ ;  /* 0x0000000709097290 */ /* 0x000fc4000fffe03f */
        /* <DEDUP_REMOVED lines=17> */
[----:B------:R-:W-:Y:S02]  /*f2a0*/  IMAD R7, R11, R7, R6 ;  /* 0x000000070b077224 */ /* 0x000fe400078e0206 */
[----:B------:R-:W-:-:S02]  /*f2b0*/  IMAD R8, R4, UR10, RZ ;  /* 0x0000000a04087c24 */ /* 0x000fc4000f8e02ff */
[----:B------:R-:W-:Y:S01]  /*f2c0*/  IMAD.U32 R4, RZ, RZ, UR8 ;  /* 0x00000008ff047e24 */ /* 0x000fe2000f8e00ff */
[----:B------:R-:W-:Y:S01]  /*f2d0*/  SHF.R.S32.HI R6, RZ, 0x1f, R7 ;  /* 0x0000001fff067819 */ /* 0x000fe20000011407 */
[----:B------:R-:W-:Y:S01]  /*f2e0*/  IMAD.U32 R5, RZ, RZ, UR4 ;  /* 0x00000004ff057e24 */ /* 0x000fe2000f8e00ff */
[----:B------:R-:W-:Y:S01]  /*f2f0*/  ULDC.64 UR8, c[0x0][0xad8] ;  /* 0x0002b60000087ab9 */ /* 0x000fe20000000a00 */
        /* <DEDUP_REMOVED lines=26> */
[----:B------:R3:W-:Y:S04]  /*f4a0*/  @!P2 ST.E.128 desc[UR8][R8.64], RZ ;  /* 0x000000ff0800a985 */ /* 0x0007e8000c101d08 */
[----:B------:R3:W-:Y:S04]  /*f4b0*/  @!P3 ST.E.128 desc[UR8][R12.64], RZ ;  /* 0x000000ff0c00b985 */ /* 0x0007e8000c101d08 */
[----:B------:R3:W-:Y:S02]  /*f4c0*/  @!P4 ST.E.128 desc[UR8][R14.64], RZ ;  /* 0x000000ff0e00c985 */ /* 0x0007e4000c101d08 */
.L_x_12033:
[----:B------:R-:W-:Y:S05]  /*f4d0*/  BSYNC B1 ;  /* 0x0000000000017941 */ /* 0x000fea0003800000 */
.L_x_12032:
        /* <DEDUP_REMOVED lines=10> */
[-C--:B-1-3--:R-:W-:Y:S02]  /*f580*/  @!P3 LEA R8, P0, R145, R4.reuse, 0x1 ;  /* 0x000000049108b211 */ /* 0x08afe400078008ff */
[----:B------:R-:W-:Y:S02]  /*f590*/  @!P4 LEA R10, P1, R147, R4, 0x1 ;  /* 0x00000004930ac211 */ /* 0x000fe400078208ff */
[----:B0---4-:R-:W-:Y:S01]  /*f5a0*/  @!P2 IMAD.WIDE R6, R23, 0x2, R4 ;  /* 0x000000021706a825 */ /* 0x011fe200078e0204 */
[-C--:B------:R-:W-:Y:S02]  /*f5b0*/  @!P3 LEA.HI.X R9, R145, R5.reuse, R16, 0x1, P0 ;  /* 0x000000059109b211 */ /* 0x080fe400000f0c10 */
[----:B------:R-:W-:Y:S02]  /*f5c0*/  @!P4 LEA.HI.X R11, R147, R5, R157, 0x1, P1 ;  /* 0x00000005930bc211 */ /* 0x000fe400008f0c9d */
[----:B------:R2:W-:Y:S04]  /*f5d0*/  @!P2 ST.E.128 desc[UR8][R6.64], RZ ;  /* 0x000000ff0600a985 */ /* 0x0005e8000c101d08 */
[----:B------:R2:W-:Y:S04]  /*f5e0*/  @!P3 ST.E.128 desc[UR8][R8.64], RZ ;  /* 0x000000ff0800b985 */ /* 0x0005e8000c101d08 */
[----:B------:R2:W-:Y:S02]  /*f5f0*/  @!P4 ST.E.128 desc[UR8][R10.64], RZ ;  /* 0x000000ff0a00c985 */ /* 0x0005e4000c101d08 */
.L_x_12028:
[----:B------:R-:W-:Y:S05]  /*f600*/  BSYNC B0 ;  /* 0x0000000000007941 */ /* 0x000fea0003800000 */
.L_x_12023:
[----:B------:R-:W-:Y:S02]  /*f610*/  ULDC UR4, c[0x0][0xc3c] ;  /* 0x00030f0000047ab9 */ /* 0x000fe40000000800 */
[----:B------:R-:W-:-:S13]  /*f620*/  ISETP.GE.AND P0, PT, R35, UR4, PT ;  /* 0x0000000423007c0c */ /* 0x000fda000bf06270 */
[----:B------:R-:W-:Y:S05]  /*f630*/  @!P0 BRA `(.L_x_12034) ;  /* 0xffffff1800408947 */ /* 0x000fea000383ffff */
[----:B------:R-:W-:Y:S05]  /*f640*/  EXIT ;  /* 0x000000000000794d */ /* 0x000fea0003800000 */
.L_x_11987:
        /* <DEDUP_REMOVED lines=16> */
.L_x_12035:
        /* <DEDUP_REMOVED lines=43> */
.L_x_12041:
        /* <DEDUP_REMOVED lines=13> */
.L_x_12040:
[----:B------:R-:W-:Y:S05]  /*fad0*/  BSYNC B0 ;  /* 0x0000000000007941 */ /* 0x000fea0003800000 */
.L_x_12039:
        /* <DEDUP_REMOVED lines=22> */
.L_x_12037:
        /* <DEDUP_REMOVED lines=22> */
.L_x_12042:
[----:B-1----:R-:W-:Y:S02]  /*fda0*/  IMAD R16, R16, UR5, R9 ;  /* 0x0000000510107c24 */ /* 0x002fe4000f8e0209 */
[----:B0-----:R-:W-:Y:S01]  /*fdb0*/  IMAD.MOV.U32 R11, RZ, RZ, R10 ;  /* 0x000000ffff0b7224 */ /* 0x001fe200078e000a */
[----:B------:R-:W-:Y:S01]  /*fdc0*/  IABS R10, R4 ;  /* 0x00000004000a7213 */ /* 0x000fe20000000000 */
[----:B------:R-:W-:Y:S01]  /*fdd0*/  IMAD.MOV.U32 R2, RZ, RZ, RZ ;  /* 0x000000ffff027224 */ /* 0x000fe200078e00ff */
[----:B------:R-:W-:Y:S01]  /*fde0*/  IADD3 R9, -R16, UR6, RZ ;  /* 0x0000000610097c10 */ /* 0x000fe2000fffe1ff */
[----:B------:R-:W-:Y:S02]  /*fdf0*/  IMAD R11, R11, R8, RZ ;  /* 0x000000080b0b7224 */ /* 0x000fe400078e02ff */
[----:B------:R-:W-:Y:S01]  /*fe00*/  IMAD.MOV R10, RZ, RZ, -R10 ;  /* 0x000000ffff0a7224 */ /* 0x000fe200078e0a0a */
[----:B------:R-:W-:Y:S01]  /*fe10*/  IABS R6, R9 ;  /* 0x0000000900067213 */ /* 0x000fe20000000000 */
        /* <DEDUP_REMOVED lines=51> */
.L_x_12038:
[----:B------:R-:W-:Y:S02]  /*10150*/  IMAD.MOV.U32 R17, RZ, RZ, RZ ;  /* 0x000000ffff117224 */ /* 0x000fe400078e00ff */
[----:B------:R-:W-:Y:S02]  /*10160*/  IMAD.U32 R16, RZ, RZ, UR6 ;  /* 0x00000006ff107e24 */ /* 0x000fe4000f8e00ff */
[----:B------:R-:W-:-:S07]  /*10170*/  IMAD.MOV.U32 R18, RZ, RZ, RZ ;  /* 0x000000ffff127224 */ /* 0x000fce00078e00ff */
.L_x_12043:
[----:B------:R-:W-:-:S13]  /*10180*/  ISETP.NE.AND P0, PT, R5, RZ, PT ;  /* 0x000000ff0500720c */ /* 0x000fda0003f05270 */
[----:B------:R-:W0:Y:S01]  /*10190*/  @!P0 S2R R3, SR_CgaCtaId ;  /* 0x0000000000038919 */ /* 0x000e220000008800 */
[----:B------:R-:W-:-:S04]  /*101a0*/  @!P0 MOV R0, 0x400 ;  /* 0x0000040000008802 */ /* 0x000fc80000000f00 */
[----:B0-----:R-:W-:-:S05]  /*101b0*/  @!P0 LEA R0, R3, R0, 0x18 ;  /* 0x0000000003008211 */ /* 0x001fca00078ec0ff */
[----:B------:R2:W-:Y:S01]  /*101c0*/  @!P0 STS.128 [R0+0x31cd0], R16 ;  /* 0x031cd01000008388 */ /* 0x0005e20000000c00 */
[----:B------:R-:W-:Y:S06]  /*101d0*/  BAR.ARV 0x5, 0x200 ;  /* 0x0148000000007b1d */ /* 0x000fec0000002000 */
.L_x_12036:
[----:B------:R3:W-:Y:S01]  /*101e0*/  STL [R1+0x28], RZ ;  /* 0x000028ff01007387 */ /* 0x0007e20000100800 */
[----:B------:R-:W-:Y:S01]  /*101f0*/  ULDC UR4, c[0x0][0xc3c] ;  /* 0x00030f0000047ab9 */ /* 0x000fe20000000800 */
[----:B------:R-:W-:Y:S01]  /*10200*/  IMAD.MOV.U32 R27, RZ, RZ, 0x1 ;  /* 0x00000001ff1b7424 */ /* 0x000fe200078e00ff */
[----:B-1----:R-:W-:Y:S01]  /*10210*/  ISETP.GE.AND P0, PT, R19, UR4, PT ;  /* 0x0000000413007c0c */ /* 0x002fe2000bf06270 */
[----:B------:R-:W-:-:S12]  /*10220*/  IMAD.MOV.U32 R23, RZ, RZ, RZ ;  /* 0x000000ffff177224 */ /* 0x000fd800078e00ff */
[----:B---3--:R-:W-:Y:S05]  /*10230*/  @P0 BRA `(.L_x_12044) ;  /* 0x0000005400500947 */ /* 0x008fea0003800000 */
[----:B------:R-:W1:Y:S01]  /*10240*/  S2R R6, SR_TID.X ;  /* 0x0000000000067919 */ /* 0x000e620000002100 */
[----:B------:R-:W3:Y:S01]  /*10250*/  S2UR UR5, SR_CgaCtaId ;  /* 0x00000000000579c3 */ /* 0x000ee20000008800 */
[----:B------:R-:W-:Y:S01]  /*10260*/  UMOV UR4, 0x400 ;  /* 0x0000040000047882 */ /* 0x000fe20000000000 */
[----:B------:R-:W-:Y:S01]  /*10270*/  BSSY B8, `(.L_x_12044) ;  /* 0x0000550000087945 */ /* 0x000fe20003800000 */
[----:B------:R4:W-:Y:S01]  /*10280*/  STL [R1+0x28], RZ ;  /* 0x000028ff01007387 */ /* 0x0009e20000100800 */
[----:B------:R-:W-:Y:S01]  /*10290*/  IMAD.MOV.U32 R27, RZ, RZ, 0x1 ;  /* 0x00000001ff1b7424 */ /* 0x000fe200078e00ff */
[----:B------:R-:W-:Y:S01]  /*102a0*/  ULDC UR38, c[0x0][0xc] ;  /* 0x0000030000267ab9 */ /* 0x000fe20000000800 */
[----:B------:R-:W-:Y:S01]  /*102b0*/  IMAD.MOV.U32 R23, RZ, RZ, RZ ;  /* 0x000000ffff177224 */ /* 0x000fe200078e00ff */
[----:B------:R-:W-:Y:S01]  /*102c0*/  ULDC.64 UR36, c[0x0][0x198] ;  /* 0x0000660000247ab9 */ /* 0x000fe20000000a00 */
[----:B---3--:R-:W-:-:S06]  /*102d0*/  ULEA UR4, UR5, UR4, 0x18 ;  /* 0x0000000405047291 */ /* 0x008fcc000f8ec03f */
[----:B------:R-:W-:Y:S01]  /*102e0*/  IMAD.U32 R22, RZ, RZ, UR4 ;  /* 0x00000004ff167e24 */ /* 0x000fe2000f8e00ff */
[C---:B-1----:R-:W-:Y:S01]  /*102f0*/  LOP3.LUT R5, R6.reuse, 0x7f, RZ, 0xc0, !PT ;  /* 0x0000007f06057812 */ /* 0x042fe200078ec0ff */
[----:B--2---:R-:W-:-:S04]  /*10300*/  IMAD.SHL.U32 R0, R6, 0x8, RZ ;  /* 0x0000000806007824 */ /* 0x004fc800078e00ff */
[----:B------:R-:W-:Y:S01]  /*10310*/  IMAD.SHL.U32 R4, R5, 0x8, RZ ;  /* 0x0000000805047824 */ /* 0x000fe200078e00ff */
[C---:B------:R-:W-:Y:S02]  /*10320*/  LOP3.LUT R3, R0.reuse, 0x20, RZ, 0xc0, !PT ;  /* 0x0000002000037812 */ /* 0x040fe400078ec0ff */
[----:B0-----:R-:W-:Y:S02]  /*10330*/  LOP3.LUT R2, R0, 0xd8, RZ, 0xc0, !PT ;  /* 0x000000d800027812 */ /* 0x001fe400078ec0ff */
        /* <DEDUP_REMOVED lines=11> */
.L_x_12148:
[----:B0---4-:R-:W0:Y:S01]  /*103f0*/  LDC.64 R2, c[0x0][0xc88] ;  /* 0x00032200ff027b82 */ /* 0x011e220000000a00 */
        /* <DEDUP_REMOVED lines=21> */
[----:B-1----:R1:W5:Y:S01]  /*10550*/  @P0 LDG.E R0, desc[UR10][R2.64] ;  /* 0x0000000a02000981 */ /* 0x002362000c1e1900 */
[----:B------:R-:W-:Y:S01]  /*10560*/  ISETP.NE.AND.EX P1, PT, RZ, UR5, PT, P1 ;  /* 0x00000005ff007c0c */ /* 0x000fe2000bf25310 */
[----:B------:R-:W-:Y:S01]  /*10570*/  IMAD.MOV.U32 R28, RZ, RZ, RZ ;  /* 0x000000ffff1c7224 */ /* 0x000fe200078e00ff */
[----:B------:R-:W-:Y:S02]  /*10580*/  ISETP.NE.U32.AND P2, PT, RZ, UR8, PT ;  /* 0x00000008ff007c0c */ /* 0x000fe4000bf45070 */
        /* <DEDUP_REMOVED lines=24> */
[----:B---3--:R-:W-:Y:S05]  /*10710*/  @P2 BRA `(.L_x_12045) ;  /* 0x0000000000182947 */ /* 0x008fea0003800000 */
[----:B------:R-:W-:Y:S05]  /*10720*/  @!P1 BRA `(.L_x_12045) ;  /* 0x0000000000149947 */ /* 0x000fea0003800000 */
[----:B------:R-:W-:Y:S02]  /*10730*/  ULDC.64 UR4, c[0x0][0x208] ;  /* 0x0000820000047ab9 */ /* 0x000fe40000000a00 */
[----:B------:R-:W0:Y:S04]  /*10740*/  LDG.E R7, desc[UR4][R2.64] ;  /* 0x0000000402077981 */ /* 0x000e28000c1e1900 */
[----:B------:R-:W0:Y:S02]  /*10750*/  LDG.E R2, desc[UR4][R2.64+0x4] ;  /* 0x0000040402027981 */ /* 0x000e24000c1e1900 */
[----:B0-----:R-:W-:-:S05]  /*10760*/  IMAD.IADD R8, R2, 0x1, -R7 ;  /* 0x0000000102087824 */ /* 0x001fca00078e0a07 */
[----:B------:R1:W-:Y:S02]  /*10770*/  STL [R1+0x14], R8 ;  /* 0x0000140801007387 */ /* 0x0003e40000100800 */
.L_x_12045:
[----:B------:R-:W-:Y:S01]  /*10780*/  ULDC.64 UR4, c[0x0][0xa20] ;  /* 0x0002880000047ab9 */ /* 0x000fe20000000a00 */
[----:B-----5:R-:W-:Y:S01]  /*10790*/  IMAD.IADD R28, R28, 0x1, R0 ;  /* 0x000000011c1c7824 */ /* 0x020fe200078e0200 */
[----:B------:R-:W-:Y:S01]  /*107a0*/  ISETP.NE.U32.AND P1, PT, RZ, UR4, PT ;  /* 0x00000004ff007c0c */ /* 0x000fe2000bf25070 */
[----:B------:R-:W-:-:S03]  /*107b0*/  IMAD.MOV.U32 R26, RZ, RZ, R9 ;  /* 0x000000ffff1a7224 */ /* 0x000fc600078e0009 */
[----:B------:R-:W-:-:S13]  /*107c0*/  ISETP.NE.AND.EX P1, PT, RZ, UR5, PT, P1 ;  /* 0x00000005ff007c0c */ /* 0x000fda000bf25310 */
[----:B------:R-:W-:Y:S05]  /*107d0*/  @!P1 BRA `(.L_x_12046) ;  /* 0x0000000000149947 */ /* 0x000fea0003800000 */
[----:B------:R-:W-:Y:S01]  /*107e0*/  IADD3 R2, P0, R24, UR4, RZ ;  /* 0x0000000418027c10 */ /* 0x000fe2000ff1e0ff */
[----:B------:R-:W-:-:S03]  /*107f0*/  ULDC.64 UR6, c[0x0][0x208] ;  /* 0x0000820000067ab9 */ /* 0x000fc60000000a00 */
[----:B------:R-:W-:-:S05]  /*10800*/  IADD3.X R3, R25, UR5, RZ, P0, !PT ;  /* 0x0000000519037c10 */ /* 0x000fca00087fe4ff */
[----:B------:R2:W5:Y:S01]  /*10810*/  LDG.E R6, desc[UR6][R2.64] ;  /* 0x0000000602067981 */ /* 0x000562000c1e1900 */
[----:B------:R-:W-:Y:S05]  /*10820*/  BRA `(.L_x_12047) ;  /* 0x0000000000147947 */ /* 0x000fea0003800000 */
.L_x_12046:
[----:B------:R-:W-:Y:S05]  /*10830*/  @!P0 BRA `(.L_x_12047) ;  /* 0x0000000000108947 */ /* 0x000fea0003800000 */
[----:B------:R-:W-:Y:S02]  /*10840*/  ULDC.64 UR4, c[0x0][0x208] ;  /* 0x0000820000047ab9 */ /* 0x000fe40000000a00 */
[----:B------:R-:W2:Y:S04]  /*10850*/  LDG.E R6, desc[UR4][R4.64] ;  /* 0x0000000404067981 */ /* 0x000ea8000c1e1900 */
[----:B------:R-:W2:Y:S02]  /*10860*/  LDG.E R4, desc[UR4][R4.64+0x4] ;  /* 0x0000040404047981 */ /* 0x000ea4000c1e1900 */
[----:B--2---:R-:W-:-:S07]  /*10870*/  IMAD.IADD R6, R4, 0x1, -R6 ;  /* 0x0000000104067824 */ /* 0x004fce00078e0a06 */
.L_x_12047:
[----:B-----5:R-:W-:Y:S01]  /*10880*/  IMAD.IADD R6, R6, 0x1, -R0 ;  /* 0x0000000106067824 */ /* 0x020fe200078e0a00 */
[----:B------:R-:W-:Y:S01]  /*10890*/  BSSY B7, `(.L_x_12048) ;  /* 0x0000428000077945 */ /* 0x000fe20003800000 */
[----:B------:R-:W3:Y:S01]  /*108a0*/  LDC R0, c[0x0][0x448] ;  /* 0x00011200ff007b82 */ /* 0x000ee20000000800 */
[----:B--2---:R-:W-:-:S04]  /*108b0*/  IMAD R2, R17, 0xc0, RZ ;  /* 0x000000c011027824 */ /* 0x004fc800078e02ff */
[----:B------:R-:W-:Y:S01]  /*108c0*/  VIADD R2, R2, 0xbf ;  /* 0x000000bf02027836 */ /* 0x000fe20000000000 */
[----:B---3--:R-:W-:-:S13]  /*108d0*/  ISETP.NE.AND P0, PT, R0, 0x1, PT ;  /* 0x000000010000780c */ /* 0x008fda0003f05270 */
[----:B------:R-:W2:Y:S08]  /*108e0*/  @P0 LDC R3, c[0x0][0x44c] ;  /* 0x00011300ff030b82 */ /* 0x000eb00000000800 */
[----:B------:R-:W3:Y:S01]  /*108f0*/  @P0 LDC R0, c[0x0][0x450] ;  /* 0x00011400ff000b82 */ /* 0x000ee20000000800 */
[----:B--2---:R-:W-:-:S05]  /*10900*/  @P0 IMAD.HI.U32 R3, R2, R3, RZ ;  /* 0x0000000302030227 */ /* 0x004fca00078e00ff */
[----:B---3--:R-:W-:Y:S01]  /*10910*/  @P0 SHF.R.U32.HI R2, RZ, R0, R3 ;  /* 0x00000000ff020219 */ /* 0x008fe20000011603 */
        /* <DEDUP_REMOVED lines=31> */
.L_x_12049:
        /* <DEDUP_REMOVED lines=15> */
[----:B01----:R-:W-:Y:S02]  /*10c00*/  IMAD.MOV.U32 R8, RZ, RZ, 0x70 ;  /* 0x00000070ff087424 */ /* 0x003fe400078e00ff */
[----:B------:R-:W-:Y:S02]  /*10c10*/  IMAD.MOV.U32 R12, RZ, RZ, 0x1 ;  /* 0x00000001ff0c7424 */ /* 0x000fe400078e00ff */
[----:B------:R-:W-:-:S07]  /*10c20*/  IMAD.MOV.U32 R13, RZ, RZ, RZ ;  /* 0x000000ffff0d7224 */ /* 0x000fce00078e00ff */
[----:B------:R-:W-:-:S07]  /*10c30*/  LEPC R20, `(.L_x_12052) ;  /* 0x000000001014794e */ /* 0x000fce0000000000 */
[----:B--2---:R-:W-:Y:S05]  /*10c40*/  CALL.ABS.NOINC R2 ;  /* 0x0000000002007343 */ /* 0x004fea0003c00000 */
.L_x_12052:
[----:B------:R-:W-:Y:S05]  /*10c50*/  BSYNC B6 ;  /* 0x0000000000067941 */ /* 0x000fea0003800000 */
.L_x_12051:
        /* <DEDUP_REMOVED lines=15> */
[----:B01----:R-:W-:Y:S02]  /*10d50*/  IMAD.MOV.U32 R8, RZ, RZ, 0x70 ;  /* 0x00000070ff087424 */ /* 0x003fe400078e00ff */
[----:B------:R-:W-:Y:S02]  /*10d60*/  IMAD.MOV.U32 R12, RZ, RZ, 0x1 ;  /* 0x00000001ff0c7424 */ /* 0x000fe400078e00ff */
[----:B--2---:R-:W-:-:S07]  /*10d70*/  IMAD.MOV.U32 R13, RZ, RZ, RZ ;  /* 0x000000ffff0d7224 */ /* 0x004fce00078e00ff */
[----:B------:R-:W-:-:S07]  /*10d80*/  LEPC R20, `(.L_x_12055) ;  /* 0x000000001014794e */ /* 0x000fce0000000000 */
[----:B---3--:R-:W-:Y:S05]  /*10d90*/  CALL.ABS.NOINC R2 ;  /* 0x0000000002007343 */ /* 0x008fea0003c00000 */
.L_x_12055:
        /* <DEDUP_REMOVED lines=15> */
.L_x_12054:
[----:B------:R-:W-:Y:S05]  /*10e90*/  BSYNC B6 ;  /* 0x0000000000067941 */ /* 0x000fea0003800000 */
.L_x_12053:
[----:B------:R-:W-:Y:S01]  /*10ea0*/  ULDC.64 UR4, c[0x0][0x9f8] ;  /* 0x00027e0000047ab9 */ /* 0x000fe20000000a00 */
[----:B------:R-:W-:Y:S01]  /*10eb0*/  ULDC.64 UR6, c[0x0][0x208] ;  /* 0x0000820000067ab9 */ /* 0x000fe20000000a00 */
[----:B------:R-:W-:Y:S01]  /*10ec0*/  ISETP.NE.U32.AND P0, PT, RZ, UR4, PT ;  /* 0x00000004ff007c0c */ /* 0x000fe2000bf05070 */
[----:B------:R-:W2:Y:S01]  /*10ed0*/  LDL R20, [R1+0xc] ;  /* 0x00000c0001147983 */ /* 0x000ea20000100800 */
[----:B------:R-:W3:Y:S02]  /*10ee0*/  LDC.64 R2, c[0x0][0x418] ;  /* 0x00010600ff027b82 */ /* 0x000ee40000000a00 */
[----:B------:R-:W-:-:S13]  /*10ef0*/  ISETP.NE.AND.EX P0, PT, RZ, UR5, PT, P0 ;  /* 0x00000005ff007c0c */ /* 0x000fda000bf05300 */
[----:B------:R-:W-:-:S04]  /*10f00*/  @P0 IADD3 R24, P1, R24, UR4, RZ ;  /* 0x0000000418180c10 */ /* 0x000fc8000ff3e0ff */
[----:B------:R-:W-:Y:S01]  /*10f10*/  @P0 IADD3.X R25, R25, UR5, RZ, P1, !PT ;  /* 0x0000000519190c10 */ /* 0x000fe20008ffe4ff */
[----:B------:R-:W-:-:S04]  /*10f20*/  ULDC.64 UR4, c[0x0][0xa08] ;  /* 0x0002820000047ab9 */ /* 0x000fc80000000a00 */
[----:B------:R2:W4:Y:S01]  /*10f30*/  @P0 LDG.E R26, desc[UR6][R24.64] ;  /* 0x00000006181a0981 */ /* 0x000522000c1e1900 */
[----:B---3--:R-:W-:Y:S01]  /*10f40*/  LOP3.LUT P0, RZ, R2, UR4, RZ, 0xfc, !PT ;  /* 0x0000000402ff7c12 */ /* 0x008fe2000f80fcff */
[----:B------:R-:W-:-:S03]  /*10f50*/  UMOV UR4, 0xffffffff ;  /* 0xffffffff00047882 */ /* 0x000fc60000000000 */
[----:B------:R-:W-:Y:S01]  /*10f60*/  LOP3.LUT P0, RZ, R3, UR5, RZ, 0xfc, P0 ;  /* 0x0000000503ff7c12 */ /* 0x000fe2000800fcff */
[----:B--2---:R-:W-:Y:S01]  /*10f70*/  VIADD R25, R20, 0xffffffff ;  /* 0xffffffff14197836 */ /* 0x004fe20000000000 */
[----:B----4-:R-:W-:Y:S02]  /*10f80*/  SHF.R.S32.HI R29, RZ, 0x1f, R26 ;  /* 0x0000001fff1d7819 */ /* 0x010fe4000001141a */
[----:B------:R-:W-:Y:S01]  /*10f90*/  SEL R24, R26, RZ, !P0 ;  /* 0x000000ff1a187207 */ /* 0x000fe20004000000 */
[----:B------:R-:W-:Y:S08]  /*10fa0*/  BRA.DIV UR4, `(.L_x_12056) ;  /* 0x0000004e04887947 */ /* 0x000ff0000b800000 */
[----:B------:R-:W2:Y:S02]  /*10fb0*/  S2R R0, SR_TID.X ;  /* 0x0000000000007919 */ /* 0x000ea40000002100 */
[----:B--2---:R-:W-:-:S04]  /*10fc0*/  SHF.R.U32.HI R0, RZ, 0x5, R0 ;  /* 0x00000005ff007819 */ /* 0x004fc80000011600 */
[----:B------:R-:W-:-:S05]  /*10fd0*/  LOP3.LUT R0, R0, 0x3, RZ, 0xc0, !PT ;  /* 0x0000000300007812 */ /* 0x000fca00078ec0ff */
[----:B------:R2:W3:Y:S02]  /*10fe0*/  SHFL.IDX PT, R14, R0, RZ, 0x1f ;  /* 0x00001fff000e7589 */ /* 0x0004e400000e0000 */
.L_x_12164:
[----:B------:R-:W-:Y:S02]  /*10ff0*/  PLOP3.LUT P1, PT, PT, PT, PT, 0x8, 0x0 ;  /* 0x000000000000781c */ /* 0x000fe40003f2e170 */
[----:B---3--:R-:W-:Y:S02]  /*11000*/  ISETP.NE.AND P0, PT, R14, RZ, PT ;  /* 0x000000ff0e00720c */ /* 0x008fe40003f05270 */
[----:B--2---:R-:W-:-:S05]  /*11010*/  P2R R0, PR, RZ, 0x2 ;  /* 0x00000002ff007803 */ /* 0x004fca0000000000 */
[----:B------:R2:W-:Y:S06]  /*11020*/  STL [R1], R0 ;  /* 0x0000000001007387 */ /* 0x0005ec0000100800 */
[----:B------:R-:W-:Y:S05]  /*11030*/  @P0 BRA `(.L_x_12057) ;  /* 0x00000004001c0947 */ /* 0x000fea0003800000 */
[----:B------:R-:W-:-:S03]  /*11040*/  UMOV UR4, 0xffffffff ;  /* 0xffffffff00047882 */ /* 0x000fc60000000000 */
[----:B------:R-:W-:Y:S05]  /*11050*/  BRA.DIV UR4, `(.L_x_12058) ;  /* 0x0000004e04907947 */ /* 0x000fea000b800000 */
[----:B------:R-:W-:-:S13]  /*11060*/  ELECT P6, URZ, PT ;  /* 0x00000000003f782f */ /* 0x000fda00038c0000 */
.L_x_12167:
[----:B------:R-:W-:Y:S05]  /*11070*/  @!P6 BRA `(.L_x_12057) ;  /* 0x00000004000ce947 */ /* 0x000fea0003800000 */
[----:B------:R-:W-:-:S04]  /*11080*/  ISETP.NE.U32.AND P0, PT, R2, RZ, PT ;  /* 0x000000ff0200720c */ /* 0x000fc80003f05070 */
[----:B------:R-:W-:-:S13]  /*11090*/  ISETP.NE.AND.EX P0, PT, R3, RZ, PT, P0 ;  /* 0x000000ff0300720c */ /* 0x000fda0003f05300 */
[----:B------:R-:W-:Y:S05]  /*110a0*/  @!P0 BRA `(.L_x_12059) ;  /* 0x0000000000488947 */ /* 0x000fea0003800000 */
[----:B------:R-:W3:Y:S01]  /*110b0*/  LDC R6, c[0x0][0x43c] ;  /* 0x00010f00ff067b82 */ /* 0x000ee20000000800 */
[----:B------:R-:W-:Y:S01]  /*110c0*/  ULDC.64 UR4, c[0x0][0x428] ;  /* 0x00010a0000047ab9 */ /* 0x000fe20000000a00 */
[----:B------:R-:W-:Y:S01]  /*110d0*/  ULDC.64 UR6, c[0x0][0x208] ;  /* 0x0000820000067ab9 */ /* 0x000fe20000000a00 */
[----:B---3--:R-:W-:-:S13]  /*110e0*/  ISETP.NE.AND P0, PT, R6, 0x1, PT ;  /* 0x000000010600780c */ /* 0x008fda0003f05270 */
[----:B------:R-:W2:Y:S02]  /*110f0*/  @P0 LDC.64 R4, c[0x0][0x440] ;  /* 0x00011000ff040b82 */ /* 0x000ea40000000a00 */
[----:B--2---:R-:W-:-:S04]  /*11100*/  @P0 IMAD.HI.U32 R0, R25, R4, RZ ;  /* 0x0000000419000227 */ /* 0x004fc800078e00ff */
        /* <DEDUP_REMOVED lines=12> */
.L_x_12059:
[----:B--2---:R-:W-:Y:S01]  /*111d0*/  IMAD R0, R23, 0x8, R22 ;  /* 0x0000000817007824 */ /* 0x004fe200078e0216 */
[----:B---3--:R-:W-:-:S04]  /*111e0*/  SHF.L.U32 R2, R27, 0x1f, RZ ;  /* 0x0000001f1b027819 */ /* 0x008fc800000006ff */
[----:B------:R-:W2:Y:S02]  /*111f0*/  SYNCS.PHASECHK.TRANS64.TRYWAIT P0, [R0+URZ+0x31c40], R2 ;  /* 0x031c4002000075a7 */ /* 0x000ea4000800017f */
[----:B--2---:R-:W-:Y:S05]  /*11200*/  @!P0 BRA `(.L_x_12060) ;  /* 0x0000004c00448947 */ /* 0x004fea0003800000 */
.L_x_12168:
        /* <DEDUP_REMOVED lines=11> */
.L_x_12061:
[----:B------:R-:W-:Y:S01]  /*112c0*/  R2UR UR9, R0 ;  /* 0x00000000000972ca */ /* 0x000fe200000e0000 */
[----:B--2---:R-:W-:Y:S01]  /*112d0*/  IMAD R0, R23, 0x6c00, R22 ;  /* 0x00006c0017007824 */ /* 0x004fe200078e0216 */
        /* <DEDUP_REMOVED lines=11> */
[----:B------:R-:W-:-:S03]  /*11390*/  UIADD3 UR9, UR9, 0x31c30, URZ ;  /* 0x00031c3009097890 */ /* 0x000fc6000fffe03f */
[----:B------:R-:W-:Y:S01]  /*113a0*/  P2R R0, PR, RZ, 0x1 ;  /* 0x00000001ff007803 */ /* 0x000fe20000000000 */
[----:B------:R-:W-:Y:S02]  /*113b0*/  UIMAD UR11, UR11, 0x90, UR5 ;  /* 0x000000900b0b78a4 */ /* 0x000fe4000f8e0205 */
[----:B------:R-:W-:Y:S02]  /*113c0*/  UIADD3 UR14, UR8, 0x16a00, URZ ;  /* 0x00016a00080e7890 */ /* 0x000fe4000fffe03f */
[----:B------:R-:W-:Y:S01]  /*113d0*/  UIADD3.X UR5, URZ, UR37, URZ, UP0, !UPT ;  /* 0x000000253f057290 */ /* 0x000fe200087fe43f */
[----:B------:R3:W-:Y:S01]  /*113e0*/  STL [R1], R0 ;  /* 0x0000000001007387 */ /* 0x0007e20000100800 */
        /* <DEDUP_REMOVED lines=12> */
.L_x_12057:
[----:B------:R-:W3:Y:S04]  /*114b0*/  LDL.LU R4, [R1+0x10] ;  /* 0x0000100001047983 */ /* 0x000ee80000300800 */
[----:B------:R-:W4:Y:S04]  /*114c0*/  LDL.LU R6, [R1+0x8] ;  /* 0x0000080001067983 */ /* 0x000f280000300800 */
[----:B------:R-:W5:Y:S01]  /*114d0*/  LDL.LU R3, [R1+0x18] ;  /* 0x0000180001037983 */ /* 0x000f620000300800 */
        /* <DEDUP_REMOVED lines=39> */
.L_x_12063:
[----:B------:R-:W-:Y:S05]  /*11750*/  BSYNC B6 ;  /* 0x0000000000067941 */ /* 0x000fea0003800000 */
.L_x_12062:
[----:B---3--:R-:W2:Y:S01]  /*11760*/  LDL.LU R0, [R1+0x10] ;  /* 0x0000100001007983 */ /* 0x008ea20000300800 */
[----:B------:R-:W3:Y:S01]  /*11770*/  LDC R9, c[0x0][0x448] ;  /* 0x00011200ff097b82 */ /* 0x000ee20000000800 */
[----:B------:R-:W-:Y:S01]  /*11780*/  ULDC.64 UR4, c[0x0][0x2d8] ;  /* 0x0000b60000047ab9 */ /* 0x000fe20000000a00 */
[----:B------:R-:W-:Y:S01]  /*11790*/  ULDC.64 UR6, c[0x0][0x2c8] ;  /* 0x0000b20000067ab9 */ /* 0x000fe20000000a00 */
[----:B------:R-:W2:Y:S01]  /*117a0*/  LDL.LU.64 R2, [R1+0x20] ;  /* 0x0000200001027983 */ /* 0x000ea20000300a00 */
[----:B------:R-:W-:-:S03]  /*117b0*/  ULDC.64 UR8, c[0x0][0x280] ;  /* 0x0000a00000087ab9 */ /* 0x000fc60000000a00 */
[----:B------:R-:W4:Y:S04]  /*117c0*/  LDL.LU R20, [R1+0x18] ;  /* 0x0000180001147983 */ /* 0x000f280000300800 */
[----:B------:R-:W4:Y:S04]  /*117d0*/  LDL.LU R21, [R1+0x2c] ;  /* 0x00002c0001157983 */ /* 0x000f280000300800 */
[----:B------:R-:W4:Y:S01]  /*117e0*/  LDL.LU R4, [R1+0x8] ;  /* 0x0000080001047983 */ /* 0x000f220000300800 */
[----:B------:R-:W4:Y:S01]  /*117f0*/  S2R R10, SR_TID.X ;  /* 0x00000000000a7919 */ /* 0x000f220000002100 */
[----:B------:R-:W4:Y:S01]  /*11800*/  S2R R11, SR_TID.X ;  /* 0x00000000000b7919 */ /* 0x000f220000002100 */
[----:B---3--:R-:W-:-:S13]  /*11810*/  ISETP.NE.AND P1, PT, R9, 0x1, PT ;  /* 0x000000010900780c */ /* 0x008fda0003f25270 */
[----:B------:R-:W3:Y:S08]  /*11820*/  @P1 LDC R5, c[0x0][0x450] ;  /* 0x00011400ff051b82 */ /* 0x000ef00000000800 */
[----:B01----:R-:W0:Y:S01]  /*11830*/  @P1 LDC R8, c[0x0][0x44c] ;  /* 0x00011300ff081b82 */ /* 0x003e220000000800 */
[----:B--2---:R-:W-:Y:S02]  /*11840*/  IMAD.MOV.U32 R3, RZ, RZ, R0 ;  /* 0x000000ffff037224 */ /* 0x004fe400078e0000 */
[----:B----4-:R-:W-:-:S02]  /*11850*/  IMAD R0, R20, UR4, RZ ;  /* 0x0000000414007c24 */ /* 0x010fc4000f8e02ff */
[C---:B------:R-:W-:Y:S01]  /*11860*/  IMAD.WIDE.U32 R2, R18.reuse, UR4, R2 ;  /* 0x0000000412027c25 */ /* 0x040fe2000f8e0002 */
[----:B------:R-:W1:Y:S03]  /*11870*/  S2R R20, SR_TID.X ;  /* 0x0000000000147919 */ /* 0x000e660000002100 */
[----:B------:R-:W-:Y:S01]  /*11880*/  IMAD R0, R18, UR5, R0 ;  /* 0x0000000512007c24 */ /* 0x000fe2000f8e0200 */
[----:B------:R-:W-:-:S03]  /*11890*/  ULDC.64 UR4, c[0x0][0x2e0] ;  /* 0x0000b80000047ab9 */ /* 0x000fc60000000a00 */
[----:B------:R-:W-:Y:S02]  /*118a0*/  IMAD.IADD R3, R3, 0x1, R0 ;  /* 0x0000000103037824 */ /* 0x000fe400078e0200 */
[----:B------:R-:W-:Y:S02]  /*118b0*/  IMAD R0, R21, UR4, RZ ;  /* 0x0000000415007c24 */ /* 0x000fe4000f8e02ff */
[----:B------:R-:W2:Y:S01]  /*118c0*/  S2R R21, SR_TID.X ;  /* 0x0000000000157919 */ /* 0x000ea20000002100 */
[----:B------:R-:W-:-:S04]  /*118d0*/  IMAD.WIDE.U32 R2, R4, UR4, R2 ;  /* 0x0000000404027c25 */ /* 0x000fc8000f8e0002 */
[----:B------:R-:W-:Y:S01]  /*118e0*/  IMAD R0, R4, UR5, R0 ;  /* 0x0000000504007c24 */ /* 0x000fe2000f8e0200 */
[----:B------:R-:W-:Y:S01]  /*118f0*/  ULDC.64 UR4, c[0x0][0x2d0] ;  /* 0x0000b40000047ab9 */ /* 0x000fe20000000a00 */
[----:B------:R-:W4:Y:S02]  /*11900*/  @P1 LDC R4, c[0x0][0x44c] ;  /* 0x00011300ff041b82 */ /* 0x000f240000000800 */
[----:B------:R-:W-:Y:S01]  /*11910*/  IMAD.IADD R3, R3, 0x1, R0 ;  /* 0x0000000103037824 */ /* 0x000fe200078e0200 */
[----:B-1----:R-:W-:-:S04]  /*11920*/  LOP3.LUT R20, R20, 0x7f, RZ, 0xc0, !PT ;  /* 0x0000007f14147812 */ /* 0x002fc800078ec0ff */
[----:B------:R-:W-:Y:S01]  /*11930*/  SHF.R.U32.HI R20, RZ, 0x2, R20 ;  /* 0x00000002ff147819 */ /* 0x000fe20000011614 */
[----:B--2---:R-:W-:Y:S02]  /*11940*/  IMAD.SHL.U32 R6, R21, 0x20, RZ ;  /* 0x0000002015067824 */ /* 0x004fe400078e00ff */
[----:B------:R-:W-:-:S03]  /*11950*/  IMAD.SHL.U32 R21, R10, 0x8, RZ ;  /* 0x000000080a157824 */ /* 0x000fc600078e00ff */
[----:B------:R-:W-:Y:S01]  /*11960*/  LOP3.LUT R6, R20, 0x60, R6, 0xf8, !PT ;  /* 0x0000006014067812 */ /* 0x000fe200078ef806 */
[----:B------:R-:W-:Y:S01]  /*11970*/  IMAD.SHL.U32 R20, R11, 0x8, RZ ;  /* 0x000000080b147824 */ /* 0x000fe200078e00ff */
[----:B------:R-:W-:-:S03]  /*11980*/  LOP3.LUT R21, R21, 0x18, RZ, 0xc0, !PT ;  /* 0x0000001815157812 */ /* 0x000fc600078ec0ff */
[----:B------:R-:W-:Y:S01]  /*11990*/  IMAD R6, R17, 0xc0, R6 ;  /* 0x000000c011067824 */ /* 0x000fe200078e0206 */
[C---:B------:R-:W-:Y:S02]  /*119a0*/  LOP3.LUT R10, R21.reuse, 0x40, RZ, 0xfc, !PT ;  /* 0x00000040150a7812 */ /* 0x040fe400078efcff */
[----:B------:R-:W-:Y:S01]  /*119b0*/  LOP3.LUT R20, R20, 0x18, RZ, 0xc0, !PT ;  /* 0x0000001814147812 */ /* 0x000fe200078ec0ff */
[----:B----4-:R-:W-:Y:S01]  /*119c0*/  @P1 IMAD.HI.U32 R0, R6, R4, RZ ;  /* 0x0000000406001227 */ /* 0x010fe200078e00ff */
[----:B------:R-:W-:-:S03]  /*119d0*/  LOP3.LUT R12, R21, 0x20, RZ, 0xfc, !PT ;  /* 0x00000020150c7812 */ /* 0x000fc600078efcff */
[----:B------:R-:W-:Y:S01]  /*119e0*/  IMAD.MOV.U32 R4, RZ, RZ, R6 ;  /* 0x000000ffff047224 */ /* 0x000fe200078e0006 */
[----:B---3--:R-:W-:-:S04]  /*119f0*/  @P1 SHF.R.U32.HI R4, RZ, R5, R0 ;  /* 0x00000005ff041219 */ /* 0x008fc80000011600 */
        /* <DEDUP_REMOVED lines=15> */
[----:B0-----:R-:W-:Y:S01]  /*11af0*/  @P1 IMAD.HI.U32 R8, R7, R8, RZ ;  /* 0x0000000807081227 */ /* 0x001fe200078e00ff */
        /* <DEDUP_REMOVED lines=87> */
.L_x_12181:
[----:B------:R-:W-:Y:S01]  /*12070*/  VIADD R0, R17, 0xa0 ;  /* 0x000000a011007836 */ /* 0x000fe20000000000 */
[----:B------:R-:W-:-:S04]  /*12080*/  ULDC.64 UR4, c[0x0][0x208] ;  /* 0x0000820000047ab9 */ /* 0x000fc80000000a00 */
[----:B------:R-:W-:Y:S01]  /*12090*/  ISETP.GE.AND P3, PT, R0, R5, PT ;  /* 0x000000050000720c */ /* 0x000fe20003f66270 */
[----:B------:R-:W-:-:S12]  /*120a0*/  VIADD R0, R22, 0x31c00 ;  /* 0x00031c0016007836 */ /* 0x000fd80000000000 */
        /* <DEDUP_REMOVED lines=10> */
.L_x_12065:
        /* <DEDUP_REMOVED lines=8> */
[----:B------:R-:W-:Y:S01]  /*121d0*/  LEA.HI R2, R3, R3, RZ, 0x1 ;  /* 0x0000000303027211 */ /* 0x000fe200078f08ff */
[----:B------:R0:W-:Y:S03]  /*121e0*/  STL [R1+0x28], R3 ;  /* 0x0000280301007387 */ /* 0x0001e60000100800 */
[----:B------:R-:W-:-:S05]  /*121f0*/  LOP3.LUT R2, R2, 0xfffffffe, RZ, 0xc0, !PT ;  /* 0xfffffffe02027812 */ /* 0x000fca00078ec0ff */
[----:B------:R-:W-:-:S05]  /*12200*/  IMAD.IADD R2, R3, 0x1, -R2 ;  /* 0x0000000103027824 */ /* 0x000fca00078e0a02 */
[----:B0-----:R-:W-:Y:S01]  /*12210*/  SHF.L.U32 R3, R2, 0x1f, RZ ;  /* 0x0000001f02037819 */ /* 0x001fe200000006ff */
[----:B------:R-:W-:Y:S01]  /*12220*/  NOP ;  /* 0x0000000000007918 */ /* 0x000fe20000000000 */
[----:B------:R-:W2:Y:S01]  /*12230*/  LDL R4, [R1+0xc] ;  /* 0x00000c0001047983 */ /* 0x000ea20000100800 */
[----:B------:R0:W-:Y:S01]  /*12240*/  SYNCS.ARRIVE.TRANS64.A1T0 RZ, [R22+URZ+0x31c00], RZ ;  /* 0x031c00ff16ff79a7 */ /* 0x0001e2000810003f */
[----:B------:R-:W-:Y:S01]  /*12250*/  BSSY B0, `(.L_x_12066) ;  /* 0x0000004000007945 */ /* 0x000fe20003800000 */
[----:B------:R-:W1:Y:S01]  /*12260*/  SYNCS.PHASECHK.TRANS64.TRYWAIT P0, [R22+URZ+0x31c20], R3 ;  /* 0x031c2003160075a7 */ /* 0x000e62000800017f */
[----:B--2---:R-:W-:Y:S02]  /*12270*/  ISETP.GE.AND P1, PT, R4, 0x2, PT ;  /* 0x000000020400780c */ /* 0x004fe40003f26270 */
[----:B01----:R-:W-:Y:S11]  /*12280*/  @!P0 BRA `(.L_x_12067) ;  /* 0x0000004400588947 */ /* 0x003ff60003800000 */
.L_x_12182:
[----:B------:R-:W-:Y:S05]  /*12290*/  BSYNC B0 ;  /* 0x0000000000007941 */ /* 0x000fea0003800000 */
.L_x_12066:
[----:B------:R-:W-:Y:S04]  /*122a0*/  BSSY B0, `(.L_x_12068) ;  /* 0x0000226000007945 */ /* 0x000fe80003800000 */
[----:B------:R-:W-:Y:S05]  /*122b0*/  @!P1 BRA `(.L_x_12069) ;  /* 0x0000002000909947 */ /* 0x000fea0003800000 */
[----:B------:R-:W2:Y:S01]  /*122c0*/  LDL R4, [R1+0xc] ;  /* 0x00000c0001047983 */ /* 0x000ea20000100800 */
[----:B------:R-:W-:Y:S01]  /*122d0*/  BSSY B2, `(.L_x_12070) ;  /* 0x00000bc000027945 */ /* 0x000fe20003800000 */
[C---:B--2---:R-:W-:Y:S01]  /*122e0*/  LOP3.LUT R2, R4.reuse, 0x1, RZ, 0xc0, !PT ;  /* 0x0000000104027812 */ /* 0x044fe200078ec0ff */
[----:B------:R-:W-:-:S03]  /*122f0*/  VIADD R7, R4, 0xfffffffe ;  /* 0xfffffffe04077836 */ /* 0x000fc60000000000 */
[----:B------:R-:W-:Y:S01]  /*12300*/  ISETP.NE.U32.AND P0, PT, R2, 0x1, PT ;  /* 0x000000010200780c */ /* 0x000fe20003f05070 */
[----:B------:R-:W-:-:S12]  /*12310*/  IMAD.MOV.U32 R6, RZ, RZ, R7 ;  /* 0x000000ffff067224 */ /* 0x000fd800078e0007 */
[----:B------:R-:W-:Y:S05]  /*12320*/  @!P0 BRA `(.L_x_12071) ;  /* 0x0000000800d88947 */ /* 0x000fea0003800000 */
[----:B------:R-:W2:Y:S01]  /*12330*/  LDL R4, [R1] ;  /* 0x0000000001047983 */ /* 0x000ea20000100800 */
[----:B------:R-:W-:Y:S01]  /*12340*/  VIADD R8, R23, 0x1 ;  /* 0x0000000117087836 */ /* 0x000fe20000000000 */
[----:B------:R-:W-:Y:S04]  /*12350*/  BSSY B1, `(.L_x_12072) ;  /* 0x00000af000017945 */ /* 0x000fe80003800000 */
[----:B------:R-:W-:-:S04]  /*12360*/  ISETP.NE.AND P0, PT, R8, 0x2, PT ;  /* 0x000000020800780c */ /* 0x000fc80003f05270 */
[----:B------:R-:W-:Y:S02]  /*12370*/  SEL R2, RZ, 0x1, P0 ;  /* 0x00000001ff027807 */ /* 0x000fe40000000000 */
[----:B------:R-:W-:Y:S02]  /*12380*/  SEL R8, R8, RZ, P0 ;  /* 0x000000ff08087207 */ /* 0x000fe40000000000 */
[----:B------:R-:W-:Y:S02]  /*12390*/  LOP3.LUT R9, R27, R2, RZ, 0x3c, !PT ;  /* 0x000000021b097212 */ /* 0x000fe400078e3cff */
[----:B--2---:R-:W-:-:S13]  /*123a0*/  ISETP.NE.AND P2, PT, R4, RZ, PT ;  /* 0x000000ff0400720c */ /* 0x004fda0003f45270 */
[----:B------:R-:W-:Y:S05]  /*123b0*/  @!P2 BRA `(.L_x_12073) ;  /* 0x0000000800a0a947 */ /* 0x000fea0003800000 */
[----:B------:R-:W-:Y:S01]  /*123c0*/  ULDC.64 UR4, c[0x0][0x418] ;  /* 0x0001060000047ab9 */ /* 0x000fe20000000a00 */
[----:B------:R-:W-:Y:S01]  /*123d0*/  IMAD.MOV.U32 R5, RZ, RZ, R24 ;  /* 0x000000ffff057224 */ /* 0x000fe200078e0018 */
[----:B------:R-:W-:Y:S01]  /*123e0*/  ISETP.NE.U32.AND P0, PT, RZ, UR4, PT ;  /* 0x00000004ff007c0c */ /* 0x000fe2000bf05070 */
[----:B------:R-:W-:-:S03]  /*123f0*/  IMAD.MOV.U32 R6, RZ, RZ, R7 ;  /* 0x000000ffff067224 */ /* 0x000fc600078e0007 */
[----:B------:R-:W-:-:S13]  /*12400*/  ISETP.NE.AND.EX P0, PT, RZ, UR5, PT, P0 ;  /* 0x00000005ff007c0c */ /* 0x000fda000bf05300 */
        /* <DEDUP_REMOVED lines=19> */
.L_x_12074:
[----:B0-----:R-:W-:Y:S01]  /*12540*/  IMAD R3, R8, 0x8, R22 ;  /* 0x0000000808037824 */ /* 0x001fe200078e0216 */
[----:B------:R-:W-:Y:S01]  /*12550*/  SHF.L.U32 R2, R9, 0x1f, RZ ;  /* 0x0000001f09027819 */ /* 0x000fe200000006ff */
[----:B------:R-:W-:Y:S03]  /*12560*/  BSSY B3, `(.L_x_12075) ;  /* 0x0000003000037945 */ /* 0x000fe60003800000 */
[----:B------:R-:W0:Y:S02]  /*12570*/  SYNCS.PHASECHK.TRANS64.TRYWAIT P0, [R3+URZ+0x31c40], R2 ;  /* 0x031c4002030075a7 */ /* 0x000e24000800017f */
[----:B0-----:R-:W-:Y:S05]  /*12580*/  @!P0 BRA `(.L_x_12076) ;  /* 0x0000004000ac8947 */ /* 0x001fea0003800000 */
.L_x_12183:
[----:B------:R-:W-:Y:S05]  /*12590*/  BSYNC B3 ;  /* 0x0000000000037941 */ /* 0x000fea0003800000 */
.L_x_12075:
        /* <DEDUP_REMOVED lines=12> */
.L_x_12078:
[----:B------:R-:W-:Y:S05]  /*12660*/  BSYNC B3 ;  /* 0x0000000000037941 */ /* 0x000fea0003800000 */
.L_x_12077:
        /* <DEDUP_REMOVED lines=11> */
.L_x_12079:
        /* <DEDUP_REMOVED lines=16> */
.L_x_12080:
        /* <DEDUP_REMOVED lines=16> */
.L_x_12081:
        /* <DEDUP_REMOVED lines=15> */
.L_x_12184:
[----:B------:R-:W-:Y:S05]  /*12a10*/  BSYNC B3 ;  /* 0x0000000000037941 */ /* 0x000fea0003800000 */
.L_x_12082:
        /* <DEDUP_REMOVED lines=12> */
.L_x_12085:
[----:B------:R-:W-:Y:S05]  /*12ae0*/  BSYNC B3 ;  /* 0x0000000000037941 */ /* 0x000fea0003800000 */
.L_x_12084:
        /* <DEDUP_REMOVED lines=11> */
.L_x_12086:
        /* <DEDUP_REMOVED lines=15> */
.L_x_12087:
        /* <DEDUP_REMOVED lines=15> */
.L_x_12088:
        /* <DEDUP_REMOVED lines=12> */
.L_x_12073:
[----:B------:R-:W-:Y:S05]  /*12e40*/  BSYNC B1 ;  /* 0x0000000000017941 */ /* 0x000fea0003800000 */
.L_x_12072:
[----:B------:R-:W2:Y:S01]  /*12e50*/  LDL.LU R2, [R1+0xc] ;  /* 0x00000c0001027983 */ /* 0x000ea20000300800 */
[----:B------:R-:W-:Y:S02]  /*12e60*/  IMAD.MOV.U32 R23, RZ, RZ, R8 ;  /* 0x000000ffff177224 */ /* 0x000fe400078e0008 */
[----:B------:R-:W-:Y:S02]  /*12e70*/  IMAD.MOV.U32 R27, RZ, RZ, R9 ;  /* 0x000000ffff1b7224 */ /* 0x000fe400078e0009 */
[----:B--2---:R-:W-:-:S07]  /*12e80*/  VIADD R6, R2, 0xfffffffd ;  /* 0xfffffffd02067836 */ /* 0x004fce0000000000 */
.L_x_12071:
[----:B------:R-:W-:Y:S05]  /*12e90*/  BSYNC B2 ;  /* 0x0000000000027941 */ /* 0x000fea0003800000 */
.L_x_12070:
[----:B------:R-:W-:-:S13]  /*12ea0*/  ISETP.NE.AND P0, PT, R7, RZ, PT ;  /* 0x000000ff0700720c */ /* 0x000fda0003f05270 */
[----:B------:R-:W-:Y:S05]  /*12eb0*/  @!P0 BRA `(.L_x_12069) ;  /* 0x0000001400908947 */ /* 0x000fea0003800000 */
[----:B------:R-:W-:-:S07]  /*12ec0*/  IMAD.MOV.U32 R4, RZ, RZ, R24 ;  /* 0x000000ffff047224 */ /* 0x000fce00078e0018 */
.L_x_12123:
        /* <DEDUP_REMOVED lines=8> */
[----:B--2---:R-:W-:-:S13]  /*12f50*/  ISETP.NE.AND P1, PT, R2, RZ, PT ;  /* 0x000000ff0200720c */ /* 0x004fda0003f25270 */
[----:B------:R-:W-:Y:S05]  /*12f60*/  @!P1 BRA `(.L_x_12090) ;  /* 0x0000000800949947 */ /* 0x000fea0003800000 */
[----:B------:R-:W-:Y:S01]  /*12f70*/  ULDC.64 UR4, c[0x0][0x418] ;  /* 0x0001060000047ab9 */ /* 0x000fe20000000a00 */
[----:B------:R-:W-:Y:S01]  /*12f80*/  IMAD.MOV.U32 R9, RZ, RZ, R6 ;  /* 0x000000ffff097224 */ /* 0x000fe200078e0006 */
[----:B------:R-:W-:-:S04]  /*12f90*/  ISETP.NE.U32.AND P0, PT, RZ, UR4, PT ;  /* 0x00000004ff007c0c */ /* 0x000fc8000bf05070 */
        /* <DEDUP_REMOVED lines=20> */
.L_x_12091:
[----:B0-----:R-:W-:Y:S01]  /*130e0*/  IMAD R3, R7, 0x8, R22 ;  /* 0x0000000807037824 */ /* 0x001fe200078e0216 */
[----:B------:R-:W-:Y:S01]  /*130f0*/  SHF.L.U32 R2, R8, 0x1f, RZ ;  /* 0x0000001f08027819 */ /* 0x000fe200000006ff */
[----:B------:R-:W-:Y:S03]  /*13100*/  BSSY B2, `(.L_x_12092) ;  /* 0x0000003000027945 */ /* 0x000fe60003800000 */
[----:B------:R-:W0:Y:S02]  /*13110*/  SYNCS.PHASECHK.TRANS64.TRYWAIT P0, [R3+URZ+0x31c40], R2 ;  /* 0x031c4002030075a7 */ /* 0x000e24000800017f */
[----:B0-----:R-:W-:Y:S05]  /*13120*/  @!P0 BRA `(.L_x_12093) ;  /* 0x0000003400ec8947 */ /* 0x001fea0003800000 */
.L_x_12185:
[----:B------:R-:W-:Y:S05]  /*13130*/  BSYNC B2 ;  /* 0x0000000000027941 */ /* 0x000fea0003800000 */
.L_x_12092:
        /* <DEDUP_REMOVED lines=12> */
.L_x_12095:
[----:B------:R-:W-:Y:S05]  /*13200*/  BSYNC B2 ;  /* 0x0000000000027941 */ /* 0x000fea0003800000 */
.L_x_12094:
        /* <DEDUP_REMOVED lines=11> */
.L_x_12096:
        /* <DEDUP_REMOVED lines=16> */
.L_x_12097:
        /* <DEDUP_REMOVED lines=16> */
.L_x_12098:
        /* <DEDUP_REMOVED lines=15> */
.L_x_12186:
[----:B------:R-:W-:Y:S05]  /*135b0*/  BSYNC B2 ;  /* 0x0000000000027941 */ /* 0x000fea0003800000 */
.L_x_12099:
        /* <DEDUP_REMOVED lines=11> */
.L_x_12102:
[----:B------:R-:W-:Y:S05]  /*13670*/  BSYNC B2 ;  /* 0x0000000000027941 */ /* 0x000fea0003800000 */
.L_x_12101:
        /* <DEDUP_REMOVED lines=10> */
.L_x_12103:
        /* <DEDUP_REMOVED lines=15> */
.L_x_12104:
        /* <DEDUP_REMOVED lines=15> */
.L_x_12105:
        /* <DEDUP_REMOVED lines=12> */
.L_x_12090:
[----:B------:R-:W-:Y:S05]  /*139c0*/  BSYNC B1 ;  /* 0x0000000000017941 */ /* 0x000fea0003800000 */
.L_x_12089:
        /* <DEDUP_REMOVED lines=10> */
[----:B------:R-:W-:Y:S01]  /*13a70*/  VIADD R9, R6, 0xffffffff ;  /* 0xffffffff06097836 */ /* 0x000fe20000000000 */
        /* <DEDUP_REMOVED lines=16> */
[----:B------:R-:W-:-:S04]  /*13b80*/  IMAD.WIDE.U32 R2, R26, UR6, R2 ;  /* 0x000000061a027c25 */ /* 0x000fc8000f8e0002 */
[----:B------:R-:W-:Y:S01]  /*13b90*/  IMAD.IADD R3, R4, 0x1, R3 ;  /* 0x0000000104037824 */ /* 0x000fe200078e0203 */
[----:B------:R-:W-:-:S04]  /*13ba0*/  LEA R4, P0, R2, UR4, 0x2 ;  /* 0x0000000402047c11 */ /* 0x000fc8000f8010ff */
[----:B------:R-:W-:-:S05]  /*13bb0*/  LEA.HI.X R5, R2, UR5, R3, 0x2, P0 ;  /* 0x0000000502057c11 */ /* 0x000fca00080f1403 */
[----:B------:R1:W5:Y:S04]  /*13bc0*/  LDG.E R4, desc[UR8][R4.64] ;  /* 0x0000000804047981 */ /* 0x000368000c1e1900 */
.L_x_12108:
[----:B------:R-:W-:Y:S01]  /*13bd0*/  IMAD R2, R23, 0x8, R22 ;  /* 0x0000000817027824 */ /* 0x000fe200078e0216 */
[----:B0-----:R-:W-:Y:S01]  /*13be0*/  SHF.L.U32 R3, R27, 0x1f, RZ ;  /* 0x0000001f1b037819 */ /* 0x001fe200000006ff */
[----:B------:R-:W-:Y:S03]  /*13bf0*/  BSSY B2, `(.L_x_12109) ;  /* 0x0000003000027945 */ /* 0x000fe60003800000 */
[----:B------:R-:W0:Y:S02]  /*13c00*/  SYNCS.PHASECHK.TRANS64.TRYWAIT P0, [R2+URZ+0x31c40], R3 ;  /* 0x031c4003020075a7 */ /* 0x000e24000800017f */
[----:B0-----:R-:W-:Y:S05]  /*13c10*/  @!P0 BRA `(.L_x_12110) ;  /* 0x0000002c00588947 */ /* 0x001fea0003800000 */
.L_x_12187:
[----:B------:R-:W-:Y:S05]  /*13c20*/  BSYNC B2 ;  /* 0x0000000000027941 */ /* 0x000fea0003800000 */
.L_x_12109:
        /* <DEDUP_REMOVED lines=12> */
.L_x_12112:
[----:B------:R-:W-:Y:S05]  /*13cf0*/  BSYNC B2 ;  /* 0x0000000000027941 */ /* 0x000fea0003800000 */
.L_x_12111:
[----:B------:R-:W-:Y:S01]  /*13d00*/  IMAD.MOV.U32 R5, RZ, RZ, RZ ;  /* 0x000000ffff057224 */ /* 0x000fe200078e00ff */
[----:B------:R-:W-:Y:S01]  /*13d10*/  UIADD3 UR4, UP0, UR36, 0x370, URZ ;  /* 0x0000037024047890 */ /* 0x000fe2000ff1e03f */
[C---:B0-----:R-:W-:Y:S01]  /*13d20*/  IMAD R3, R23.reuse, 0x8, R0 ;  /* 0x0000000817037824 */ /* 0x041fe200078e0200 */
        /* <DEDUP_REMOVED lines=9> */
.L_x_12113:
        /* <DEDUP_REMOVED lines=16> */
.L_x_12114:
        /* <DEDUP_REMOVED lines=16> */
.L_x_12115:
        /* <DEDUP_REMOVED lines=15> */
.L_x_12188:
[----:B------:R-:W-:Y:S05]  /*140b0*/  BSYNC B2 ;  /* 0x0000000000027941 */ /* 0x000fea0003800000 */
.L_x_12116:
        /* <DEDUP_REMOVED lines=11> */
.L_x_12119:
[----:B------:R-:W-:Y:S05]  /*14170*/  BSYNC B2 ;  /* 0x0000000000027941 */ /* 0x000fea0003800000 */
.L_x_12118:
        /* <DEDUP_REMOVED lines=10> */
.L_x_12120:
        /* <DEDUP_REMOVED lines=15> */
.L_x_12121:
        /* <DEDUP_REMOVED lines=15> */
.L_x_12122:
        /* <DEDUP_REMOVED lines=12> */
.L_x_12107:
[----:B------:R-:W-:Y:S05]  /*144c0*/  BSYNC B1 ;  /* 0x0000000000017941 */ /* 0x000fea0003800000 */
.L_x_12106:
[C---:B------:R-:W-:Y:S01]  /*144d0*/  ISETP.GT.AND P0, PT, R6.reuse, 0x1, PT ;  /* 0x000000010600780c */ /* 0x040fe20003f04270 */
[----:B------:R-:W-:-:S12]  /*144e0*/  VIADD R6, R6, 0xfffffffe ;  /* 0xfffffffe06067836 */ /* 0x000fd80000000000 */
[----:B------:R-:W-:Y:S05]  /*144f0*/  @P0 BRA `(.L_x_12123) ;  /* 0xffffffe800740947 */ /* 0x000fea000383ffff */
.L_x_12069:
[----:B------:R-:W-:Y:S05]  /*14500*/  BSYNC B0 ;  /* 0x0000000000007941 */ /* 0x000fea0003800000 */
.L_x_12068:
        /* <DEDUP_REMOVED lines=18> */
.L_x_12125:
[----:B------:R-:W-:Y:S05]  /*14630*/  BSYNC B0 ;  /* 0x0000000000007941 */ /* 0x000fea0003800000 */
.L_x_12124:
[----:B------:R-:W2:Y:S01]  /*14640*/  LDL.LU R0, [R1] ;  /* 0x0000000001007983 */ /* 0x000ea20000300800 */
[----:B------:R-:W-:Y:S01]  /*14650*/  BSSY B0, `(.L_x_12126) ;  /* 0x0000046000007945 */ /* 0x000fe20003800000 */
[----:B--2---:R-:W-:-:S13]  /*14660*/  ISETP.NE.AND P0, PT, R0, RZ, PT ;  /* 0x000000ff0000720c */ /* 0x004fda0003f05270 */
[----:B------:R-:W-:Y:S05]  /*14670*/  @!P0 BRA `(.L_x_12127) ;  /* 0x00000004000c8947 */ /* 0x000fea0003800000 */
[----:B0-----:R-:W-:Y:S01]  /*14680*/  IMAD R3, R23, 0x8, R22 ;  /* 0x0000000817037824 */ /* 0x001fe200078e0216 */
[----:B------:R-:W-:Y:S01]  /*14690*/  SHF.L.U32 R0, R27, 0x1f, RZ ;  /* 0x0000001f1b007819 */ /* 0x000fe200000006ff */
[----:B------:R-:W-:Y:S01]  /*146a0*/  BSSY B1, `(.L_x_12128) ;  /* 0x0000004000017945 */ /* 0x000fe20003800000 */
[----:B------:R-:W-:Y:S02]  /*146b0*/  ISETP.NE.AND P1, PT, R8, RZ, PT ;  /* 0x000000ff0800720c */ /* 0x000fe40003f25270 */
[----:B------:R-:W0:Y:S02]  /*146c0*/  SYNCS.PHASECHK.TRANS64.TRYWAIT P0, [R3+URZ+0x31c60], R0 ;  /* 0x031c6000030075a7 */ /* 0x000e24000800017f */
[----:B0-----:R-:W-:Y:S09]  /*146d0*/  @!P0 BRA `(.L_x_12129) ;  /* 0x0000002000d08947 */ /* 0x001ff20003800000 */
.L_x_12189:
[----:B------:R-:W-:Y:S05]  /*146e0*/  BSYNC B1 ;  /* 0x0000000000017941 */ /* 0x000fea0003800000 */
.L_x_12128:
        /* <DEDUP_REMOVED lines=9> */
.L_x_12131:
[----:B------:R-:W-:Y:S05]  /*14780*/  BSYNC B1 ;  /* 0x0000000000017941 */ /* 0x000fea0003800000 */
.L_x_12130:
        /* <DEDUP_REMOVED lines=10> */
.L_x_12132:
        /* <DEDUP_REMOVED lines=15> */
.L_x_12133:
        /* <DEDUP_REMOVED lines=15> */
.L_x_12134:
        /* <DEDUP_REMOVED lines=10> */
.L_x_12127:
[----:B------:R-:W-:Y:S05]  /*14ab0*/  BSYNC B0 ;  /* 0x0000000000007941 */ /* 0x000fea0003800000 */
.L_x_12126:
[----:B------:R-:W-:-:S05]  /*14ac0*/  VIADD R23, R23, 0x1 ;  /* 0x0000000117177836 */ /* 0x000fca0000000000 */
[----:B------:R-:W-:-:S04]  /*14ad0*/  ISETP.NE.AND P0, PT, R23, 0x2, PT ;  /* 0x000000021700780c */ /* 0x000fc80003f05270 */
[----:B------:R-:W-:Y:S02]  /*14ae0*/  SEL R0, RZ, 0x1, P0 ;  /* 0x00000001ff007807 */ /* 0x000fe40000000000 */
[----:B------:R-:W-:Y:S02]  /*14af0*/  SEL R23, R23, RZ, P0 ;  /* 0x000000ff17177207 */ /* 0x000fe40000000000 */
[----:B------:R-:W-:-:S07]  /*14b00*/  LOP3.LUT R27, R27, R0, RZ, 0x3c, !PT ;  /* 0x000000001b1b7212 */ /* 0x000fce00078e3cff */
.L_x_12050:
[----:B------:R-:W-:Y:S05]  /*14b10*/  BSYNC B7 ;  /* 0x0000000000077941 */ /* 0x000fea0003800000 */
.L_x_12048:
[----:B------:R-:W2:Y:S02]  /*14b20*/  LDL R0, [R1+0x30] ;  /* 0x0000300001007983 */ /* 0x000ea40000100800 */
[----:B--2---:R-:W-:-:S13]  /*14b30*/  ISETP.NE.AND P0, PT, R0, RZ, PT ;  /* 0x000000ff0000720c */ /* 0x004fda0003f05270 */
[----:B------:R-:W-:Y:S05]  /*14b40*/  @!P0 BRA `(.L_x_12135) ;  /* 0x0000000000248947 */ /* 0x000fea0003800000 */
[----:B------:R-:W-:Y:S05]  /*14b50*/  WARPSYNC.ALL ;  /* 0x0000000000007948 */ /* 0x000fea0003800000 */
[----:B------:R-:W2:Y:S08]  /*14b60*/  S2UR UR5, SR_CgaCtaId ;  /* 0x00000000000579c3 */ /* 0x000eb00000008800 */
[----:B------:R-:W-:Y:S06]  /*14b70*/  BAR.SYNC.DEFER_BLOCKING 0x5, 0x200 ;  /* 0x0148000000007b1d */ /* 0x000fec0000010000 */
[----:B------:R-:W-:-:S02]  /*14b80*/  UMOV UR4, 0x400 ;  /* 0x0000040000047882 */ /* 0x000fc40000000000 */
[----:B--2---:R-:W-:-:S06]  /*14b90*/  ULEA UR4, UR5, UR4, 0x18 ;  /* 0x0000000405047291 */ /* 0x004fcc000f8ec03f */
[----:B0-----:R-:W-:-:S05]  /*14ba0*/  IMAD.U32 R22, RZ, RZ, UR4 ;  /* 0x00000004ff167e24 */ /* 0x001fca000f8e00ff */
[----:B------:R0:W2:Y:S01]  /*14bb0*/  LDS.128 R16, [R22+0x31cd0] ;  /* 0x031cd00016107984 */ /* 0x0000a20000000c00 */
[----:B------:R-:W-:Y:S06]  /*14bc0*/  BAR.ARV 0x4, 0x200 ;  /* 0x0108000000007b1d */ /* 0x000fec0000002000 */
[----:B------:R-:W-:Y:S05]  /*14bd0*/  BRA `(.L_x_12136) ;  /* 0x0000000800d87947 */ /* 0x000fea0003800000 */
.L_x_12135:
[----:B------:R-:W0:Y:S01]  /*14be0*/  S2R R0, SR_TID.X ;  /* 0x0000000000007919 */ /* 0x000e220000002100 */
[----:B------:R-:W-:Y:S01]  /*14bf0*/  UMOV UR4, 0xffffffff ;  /* 0xffffffff00047882 */ /* 0x000fe20000000000 */
[----:B01----:R-:W-:-:S04]  /*14c00*/  LOP3.LUT R8, R0, 0x1f, RZ, 0xc0, !PT ;  /* 0x0000001f00087812 */ /* 0x003fc800078ec0ff */
        /* <DEDUP_REMOVED lines=17> */
[----:B------:R-:W0:Y:S02]  /*14d20*/  SHFL.UP PT, R14, R17, 0x1, RZ ;  /* 0x04200000110e7989 */ /* 0x000e2400000e00ff */
[----:B0-----:R-:W-:-:S05]  /*14d30*/  SEL R4, R14, RZ, P1 ;  /* 0x000000ff0e047207 */ /* 0x001fca0000800000 */
[----:B------:R-:W-:-:S05]  /*14d40*/  IMAD.IADD R4, R17, 0x1, R4 ;  /* 0x0000000111047824 */ /* 0x000fca00078e0204 */
        /* <DEDUP_REMOVED lines=14> */
.L_x_12199:
[----:B------:R-:W-:Y:S02]  /*14e30*/  ULDC UR4, c[0x0][0xc38] ;  /* 0x00030e0000047ab9 */ /* 0x000fe40000000800 */
[----:B------:R-:W-:-:S04]  /*14e40*/  IMAD.U32 R4, RZ, RZ, UR4 ;  /* 0x00000004ff047e24 */ /* 0x000fc8000f8e00ff */
[----:B-1----:R-:W-:-:S04]  /*14e50*/  IMAD R14, R14, R4, RZ ;  /* 0x000000040e0e7224 */ /* 0x002fc800078e02ff */
[----:B------:R-:W-:-:S05]  /*14e60*/  IMAD.IADD R5, R5, 0x1, R14 ;  /* 0x0000000105057824 */ /* 0x000fca00078e020e */
[----:B------:R-:W-:-:S13]  /*14e70*/  ISETP.GT.AND P6, PT, R5, R0, PT ;  /* 0x000000000500720c */ /* 0x000fda0003fc4270 */
[----:B------:R-:W-:Y:S05]  /*14e80*/  @P6 BRA `(.L_x_12138) ;  /* 0x0000000000a06947 */ /* 0x000fea0003800000 */
.L_x_12143:
[----:B------:R-:W1:Y:S01]  /*14e90*/  LDC R2, c[0x0][0xc3c] ;  /* 0x00030f00ff027b82 */ /* 0x000e620000000800 */
[----:B------:R-:W-:-:S05]  /*14ea0*/  VIADD R19, R19, 0x1f ;  /* 0x0000001f13137836 */ /* 0x000fca0000000000 */
[----:B-1----:R-:W-:-:S13]  /*14eb0*/  ISETP.GE.AND P6, PT, R19, R2, PT ;  /* 0x000000021300720c */ /* 0x002fda0003fc6270 */
[----:B------:R-:W-:Y:S05]  /*14ec0*/  @P6 BRA `(.L_x_12139) ;  /* 0x0000000400d86947 */ /* 0x000fea0003800000 */
[----:B0-----:R-:W0:Y:S01]  /*14ed0*/  S2R R3, SR_TID.X ;  /* 0x0000000000037919 */ /* 0x001e220000002100 */
[----:B------:R-:W-:Y:S01]  /*14ee0*/  BSSY B0, `(.L_x_12140) ;  /* 0x000000a000007945 */ /* 0x000fe20003800000 */
[----:B------:R-:W-:Y:S01]  /*14ef0*/  IMAD.MOV.U32 R17, RZ, RZ, RZ ;  /* 0x000000ffff117224 */ /* 0x000fe200078e00ff */
[----:B0-----:R-:W-:-:S05]  /*14f00*/  LOP3.LUT R3, R3, 0x1f, RZ, 0xc0, !PT ;  /* 0x0000001f03037812 */ /* 0x001fca00078ec0ff */
[----:B------:R-:W-:-:S05]  /*14f10*/  IMAD.IADD R7, R19, 0x1, R3 ;  /* 0x0000000113077824 */ /* 0x000fca00078e0203 */
[----:B------:R-:W-:-:S13]  /*14f20*/  ISETP.GE.OR P6, PT, R7, R2, !P0 ;  /* 0x000000020700720c */ /* 0x000fda00047c6670 */
[----:B------:R-:W-:Y:S05]  /*14f30*/  @P6 BRA `(.L_x_12141) ;  /* 0x0000000000106947 */ /* 0x000fea0003800000 */
[----:B------:R-:W0:Y:S01]  /*14f40*/  LDC.64 R2, c[0x0][0xc80] ;  /* 0x00032000ff027b82 */ /* 0x000e220000000a00 */
[----:B------:R-:W-:Y:S01]  /*14f50*/  ULDC.64 UR4, c[0x0][0x208] ;  /* 0x0000820000047ab9 */ /* 0x000fe20000000a00 */
[----:B0-----:R-:W-:-:S05]  /*14f60*/  IMAD.WIDE R2, R7, 0x4, R2 ;  /* 0x0000000407027825 */ /* 0x001fca00078e0202 */
[----:B------:R0:W5:Y:S02]  /*14f70*/  LDG.E R17, desc[UR4][R2.64] ;  /* 0x0000000402117981 */ /* 0x000164000c1e1900 */
.L_x_12141:
[----:B------:R-:W-:Y:S05]  /*14f80*/  BSYNC B0 ;  /* 0x0000000000007941 */ /* 0x000fea0003800000 */
.L_x_12140:
[----:B------:R-:W-:-:S03]  /*14f90*/  UMOV UR4, 0xffffffff ;  /* 0xffffffff00047882 */ /* 0x000fc60000000000 */
[----:B------:R-:W-:Y:S05]  /*14fa0*/  BRA.DIV UR4, `(.L_x_12142) ;  /* 0x0000001e04d87947 */ /* 0x000fea000b800000 */
[----:B-----5:R-:W1:Y:S02]  /*14fb0*/  SHFL.UP PT, R14, R17, 0x1, RZ ;  /* 0x04200000110e7989 */ /* 0x020e6400000e00ff */
        /* <DEDUP_REMOVED lines=15> */
.L_x_12207:
[----:B------:R-:W-:Y:S02]  /*150b0*/  ULDC UR4, c[0x0][0xc38] ;  /* 0x00030e0000047ab9 */ /* 0x000fe40000000800 */
[----:B------:R-:W-:-:S04]  /*150c0*/  IMAD.U32 R4, RZ, RZ, UR4 ;  /* 0x00000004ff047e24 */ /* 0x000fc8000f8e00ff */
[----:B-1----:R-:W-:-:S04]  /*150d0*/  IMAD R14, R14, R4, RZ ;  /* 0x000000040e0e7224 */ /* 0x002fc800078e02ff */
[----:B------:R-:W-:-:S05]  /*150e0*/  IMAD.IADD R5, R14, 0x1, R5 ;  /* 0x000000010e057824 */ /* 0x000fca00078e0205 */
[----:B------:R-:W-:-:S13]  /*150f0*/  ISETP.GT.AND P6, PT, R5, R0, PT ;  /* 0x000000000500720c */ /* 0x000fda0003fc4270 */
[----:B------:R-:W-:Y:S05]  /*15100*/  @!P6 BRA `(.L_x_12143) ;  /* 0xfffffffc0060e947 */ /* 0x000fea000383ffff */
.L_x_12138:
        /* <DEDUP_REMOVED lines=8> */
.L_x_12211:
[----:B------:R-:W-:Y:S01]  /*15190*/  ISETP.NE.AND P0, PT, R2, RZ, PT ;  /* 0x000000ff0200720c */ /* 0x000fe20003f05270 */
[----:B------:R-:W-:-:S12]  /*151a0*/  IMAD.MOV.U32 R14, RZ, RZ, RZ ;  /* 0x000000ffff0e7224 */ /* 0x000fd800078e00ff */
[----:B------:R-:W-:Y:S05]  /*151b0*/  @!P0 BRA `(.L_x_12145) ;  /* 0x0000000000108947 */ /* 0x000fea0003800000 */
[----:B------:R-:W-:Y:S01]  /*151c0*/  UMOV UR4, 0xffffffff ;  /* 0xffffffff00047882 */ /* 0x000fe20000000000 */
[----:B------:R-:W-:Y:S02]  /*151d0*/  VIADD R12, R6, 0xffffffff ;  /* 0xffffffff060c7836 */ /* 0x000fe40000000000 */
[----:B------:R-:W-:Y:S05]  /*151e0*/  BRA.DIV UR4, `(.L_x_12146) ;  /* 0x00000022044c7947 */ /* 0x000fea000b800000 */
[----:B------:R3:W4:Y:S02]  /*151f0*/  SHFL.IDX PT, R14, R3, R12, 0x1f ;  /* 0x00001f0c030e7589 */ /* 0x00072400000e0000 */
.L_x_12145:
[----:B0--3--:R-:W0:Y:S01]  /*15200*/  LDC.64 R2, c[0x0][0xc90] ;  /* 0x00032400ff027b82 */ /* 0x009e220000000a00 */
[----:B------:R-:W-:Y:S01]  /*15210*/  IMAD.IADD R19, R6, 0x1, R19 ;  /* 0x0000000106137824 */ /* 0x000fe200078e0213 */
[----:B------:R-:W-:-:S03]  /*15220*/  ULDC.64 UR4, c[0x0][0x208] ;  /* 0x0000820000047ab9 */ /* 0x000fc60000000a00 */
[----:B0-----:R-:W-:-:S05]  /*15230*/  IMAD.WIDE R2, R19, 0x4, R2 ;  /* 0x0000000413027825 */ /* 0x001fca00078e0202 */
[----:B-1----:R0:W2:Y:S01]  /*15240*/  LDG.E R6, desc[UR4][R2.64] ;  /* 0x0000000402067981 */ /* 0x0020a2000c1e1900 */
[----:B----4-:R-:W-:-:S04]  /*15250*/  IMAD R16, R14, R4, R16 ;  /* 0x000000040e107224 */ /* 0x010fc800078e0210 */
[----:B------:R-:W-:Y:S02]  /*15260*/  IMAD.IADD R0, R0, 0x1, -R16 ;  /* 0x0000000100007824 */ /* 0x000fe400078e0a10 */
[----:B0-----:R-:W-:Y:S02]  /*15270*/  IMAD.MOV.U32 R2, RZ, RZ, RZ ;  /* 0x000000ffff027224 */ /* 0x001fe400078e00ff */
[----:B--2---:R-:W-:-:S05]  /*15280*/  IMAD R5, R17, R6, RZ ;  /* 0x0000000611057224 */ /* 0x004fca00078e02ff */
[----:B------:R-:W-:-:S04]  /*15290*/  IABS R7, R5 ;  /* 0x0000000500077213 */ /* 0x000fc80000000000 */
[----:B------:R-:W0:Y:S08]  /*152a0*/  I2F.RP R8, R7 ;  /* 0x0000000700087306 */ /* 0x000e300000209400 */
[----:B0-----:R-:W0:Y:S02]  /*152b0*/  MUFU.RCP R8, R8 ;  /* 0x0000000800087308 */ /* 0x001e240000001000 */
[----:B0-----:R-:W-:Y:S01]  /*152c0*/  VIADD R9, R8, 0xffffffe ;  /* 0x0ffffffe08097836 */ /* 0x001fe20000000000 */
        /* <DEDUP_REMOVED lines=54> */
.L_x_12139:
[----:B------:R-:W-:Y:S01]  /*15630*/  UMOV UR4, URZ ;  /* 0x0000003f00047c82 */ /* 0x000fe20008000000 */
[----:B------:R-:W-:Y:S01]  /*15640*/  UMOV UR5, URZ ;  /* 0x0000003f00057c82 */ /* 0x000fe20008000000 */
[----:B------:R-:W-:Y:S01]  /*15650*/  ULDC UR6, c[0x0][0xc3c] ;  /* 0x00030f0000067ab9 */ /* 0x000fe20000000800 */
[----:B------:R-:W-:Y:S02]  /*15660*/  IMAD.MOV.U32 R16, RZ, RZ, R0 ;  /* 0x000000ffff107224 */ /* 0x000fe400078e0000 */
[----:B------:R-:W-:Y:S02]  /*15670*/  IMAD.U32 R17, RZ, RZ, UR4 ;  /* 0x00000004ff117e24 */ /* 0x000fe4000f8e00ff */
[----:B------:R-:W-:Y:S02]  /*15680*/  IMAD.U32 R18, RZ, RZ, UR5 ;  /* 0x00000005ff127e24 */ /* 0x000fe4000f8e00ff */
[----:B------:R-:W-:-:S07]  /*15690*/  IMAD.U32 R19, RZ, RZ, UR6 ;  /* 0x00000006ff137e24 */ /* 0x000fce000f8e00ff */
.L_x_12147:
        /* <DEDUP_REMOVED lines=10> */
.L_x_12136:
[----:B------:R-:W-:Y:S02]  /*15740*/  ULDC UR4, c[0x0][0xc3c] ;  /* 0x00030f0000047ab9 */ /* 0x000fe40000000800 */
[----:B--2---:R-:W-:-:S13]  /*15750*/  ISETP.GE.AND P0, PT, R19, UR4, PT ;  /* 0x0000000413007c0c */ /* 0x004fda000bf06270 */
[----:B------:R-:W-:Y:S05]  /*15760*/  @!P0 BRA `(.L_x_12148) ;  /* 0xffffffac00208947 */ /* 0x000fea000383ffff */
[----:B------:R-:W-:Y:S05]  /*15770*/  BSYNC B8 ;  /* 0x0000000000087941 */ /* 0x000fea0003800000 */
.L_x_12044:
        /* <DEDUP_REMOVED lines=12> */
.L_x_12214:
[----:B------:R-:W-:Y:S05]  /*15840*/  BSYNC B0 ;  /* 0x0000000000007941 */ /* 0x000fea0003800000 */
.L_x_12149:
[----:B------:R-:W-:-:S03]  /*15850*/  UMOV UR4, 0xffffffff ;  /* 0xffffffff00047882 */ /* 0x000fc60000000000 */
[----:B------:R-:W-:Y:S05]  /*15860*/  BRA.DIV UR4, `(.L_x_12151) ;  /* 0x0000001a04e47947 */ /* 0x000fea000b800000 */
[----:B0-----:R-:W0:Y:S02]  /*15870*/  S2R R0, SR_TID.X ;  /* 0x0000000000007919 */ /* 0x001e240000002100 */
[----:B0-----:R-:W-:-:S04]  /*15880*/  SHF.R.U32.HI R0, RZ, 0x5, R0 ;  /* 0x00000005ff007819 */ /* 0x001fc80000011600 */
[----:B------:R-:W-:-:S05]  /*15890*/  LOP3.LUT R0, R0, 0x3, RZ, 0xc0, !PT ;  /* 0x0000000300007812 */ /* 0x000fca00078ec0ff */
[----:B------:R0:W2:Y:S02]  /*158a0*/  SHFL.IDX PT, R14, R0, RZ, 0x1f ;  /* 0x00001fff000e7589 */ /* 0x0000a400000e0000 */
.L_x_12217:
[----:B--2---:R-:W-:Y:S01]  /*158b0*/  ISETP.NE.AND P0, PT, R14, RZ, PT ;  /* 0x000000ff0e00720c */ /* 0x004fe20003f05270 */
[----:B------:R-:W-:-:S12]  /*158c0*/  BSSY B0, `(.L_x_12152) ;  /* 0x0000026000007945 */ /* 0x000fd80003800000 */
[----:B------:R-:W-:Y:S05]  /*158d0*/  @P0 BRA `(.L_x_12153) ;  /* 0x0000000000900947 */ /* 0x000fea0003800000 */
[----:B------:R-:W-:-:S03]  /*158e0*/  UMOV UR4, 0xffffffff ;  /* 0xffffffff00047882 */ /* 0x000fc60000000000 */
[----:B------:R-:W-:Y:S05]  /*158f0*/  BRA.DIV UR4, `(.L_x_12154) ;  /* 0x0000001a04f47947 */ /* 0x000fea000b800000 */
[----:B------:R-:W-:-:S13]  /*15900*/  ELECT P6, URZ, PT ;  /* 0x00000000003f782f */ /* 0x000fda00038c0000 */
.L_x_12220:
[----:B------:R-:W-:Y:S05]  /*15910*/  @!P6 BRA `(.L_x_12153) ;  /* 0x000000000080e947 */ /* 0x000fea0003800000 */
[----:B0-----:R-:W2:Y:S02]  /*15920*/  LDL R0, [R1+0x34] ;  /* 0x0000340001007983 */ /* 0x001ea40000100800 */
[----:B--2---:R-:W-:-:S13]  /*15930*/  R2UR UR4, R0 ;  /* 0x00000000000472ca */ /* 0x004fda00000e0000 */
[----:B------:R-:W-:-:S06]  /*15940*/  ULOP3.LUT UR4, UR4, 0x2, URZ, 0xfc, !UPT ;  /* 0x0000000204047892 */ /* 0x000fcc000f8efc3f */
[----:B------:R-:W-:-:S05]  /*15950*/  IMAD.U32 R0, RZ, RZ, UR4 ;  /* 0x00000004ff007e24 */ /* 0x000fca000f8e00ff */
[----:B------:R-:W-:-:S13]  /*15960*/  ISETP.NE.AND P2, PT, R0, 0x3, PT ;  /* 0x000000030000780c */ /* 0x000fda0003f45270 */
[----:B------:R-:W-:Y:S05]  /*15970*/  @!P2 BRA `(.L_x_12155) ;  /* 0x000000000004a947 */ /* 0x000fea0003800000 */
[----:B------:R-:W-:Y:S01]  /*15980*/  BPT.TRAP 0x1 ;  /* 0x000000040000795c */ /* 0x000fe20000300000 */
.L_x_12155:
        /* <DEDUP_REMOVED lines=12> */
.L_x_12221:
[----:B------:R-:W2:Y:S02]  /*15a50*/  SYNCS.PHASECHK.TRANS64.TRYWAIT P0, [R7+URZ], R2 ;  /* 0x00000002070075a7 */ /* 0x000ea4000800017f */
[----:B--2---:R-:W-:Y:S05]  /*15a60*/  @!P0 BRA `(.L_x_12157) ;  /* 0x0000001800cc8947 */ /* 0x004fea0003800000 */
.L_x_12222:
[----:B------:R-:W-:Y:S05]  /*15a70*/  @!P2 BRA `(.L_x_12158) ;  /* 0x000000000004a947 */ /* 0x000fea0003800000 */
[----:B------:R-:W-:Y:S01]  /*15a80*/  BPT.TRAP 0x1 ;  /* 0x000000040000795c */ /* 0x000fe20000300000 */
.L_x_12158:
[----:B------:R-:W-:-:S04]  /*15a90*/  VIADD R0, R9, 0x31c60 ;  /* 0x00031c6009007836 */ /* 0x000fc80000000000 */
[----:B------:R-:W-:-:S04]  /*15aa0*/  IMAD R4, R23, 0x8, R0 ;  /* 0x0000000817047824 */ /* 0x000fc800078e0200 */
[----:B------:R-:W4:Y:S02]  /*15ab0*/  SYNCS.PHASECHK.TRANS64.TRYWAIT P0, [R4+URZ], R3 ;  /* 0x00000003040075a7 */ /* 0x000f24000800017f */
[----:B----4-:R-:W-:Y:S05]  /*15ac0*/  @!P0 BRA `(.L_x_12159) ;  /* 0x0000001800c88947 */ /* 0x010fea0003800000 */
.L_x_12223:
[----:B------:R-:W-:-:S07]  /*15ad0*/  IMAD R5, R5, 0x8, R0 ;  /* 0x0000000805057824 */ /* 0x000fce00078e0200 */
.L_x_12160:
[----:B------:R0:W0:Y:S02]  /*15ae0*/  SYNCS.PHASECHK.TRANS64.TRYWAIT P0, [R5+URZ], R2 ;  /* 0x00000002050075a7 */ /* 0x000024000800017f */
[----:B0-----:R-:W-:Y:S05]  /*15af0*/  @!P0 NANOSLEEP.SYNCS 0x989680 ;  /* 0x009896800000895d */ /* 0x001fea0003900000 */
[----:B------:R-:W0:Y:S02]  /*15b00*/  @!P0 SYNCS.PHASECHK.TRANS64 P0, [R5+URZ], R2 ;  /* 0x00000002050085a7 */ /* 0x000e24000800007f */
[----:B0-----:R-:W-:Y:S05]  /*15b10*/  @!P0 BRA `(.L_x_12160) ;  /* 0xfffffffc00f08947 */ /* 0x001fea000383ffff */
.L_x_12153:
[----:B------:R-:W-:Y:S05]  /*15b20*/  BSYNC B0 ;  /* 0x0000000000007941 */ /* 0x000fea0003800000 */
.L_x_12152:
[----:B------:R-:W-:Y:S05]  /*15b30*/  EXIT ;  /* 0x000000000000794d */ /* 0x000fea0003800000 */
.L_x_11994:
[----:B0-----:R-:W-:-:S04]  /*15b40*/  IMAD.U32 R3, RZ, RZ, UR37 ;  /* 0x00000025ff037e24 */ /* 0x001fc8000f8e00ff */
[----:B------:R0:W1:Y:S03]  /*15b50*/  SYNCS.PHASECHK.TRANS64.TRYWAIT P1, [R3+URZ+0x31c00], R0 ;  /* 0x031c0000030075a7 */ /* 0x000066000802017f */
[----:B-1----:R-:W-:Y:S05]  /*15b60*/  @!P1 NANOSLEEP.SYNCS 0x989680 ;  /* 0x009896800000995d */ /* 0x002fea0003900000 */
[----:B------:R-:W1:Y:S02]  /*15b70*/  @!P1 SYNCS.PHASECHK.TRANS64 P1, [R3+URZ+0x31c00], R0 ;  /* 0x031c0000030095a7 */ /* 0x000e64000802007f */
[----:B-1----:R-:W-:Y:S05]  /*15b80*/  @!P1 BRA `(.L_x_11994) ;  /* 0xfffffffc00ec9947 */ /* 0x002fea000383ffff */
[----:B------:R-:W-:Y:S05]  /*15b90*/  BRA `(.L_x_12161) ;  /* 0xfffffebc00c87947 */ /* 0x000fea000383ffff */
.L_x_11998:
[----:B-1----:R1:W2:Y:S02]  /*15ba0*/  SYNCS.PHASECHK.TRANS64.TRYWAIT P2, [R3+URZ+0x31c30], R0 ;  /* 0x031c3000030075a7 */ /* 0x0022a4000804017f */
[----:B--2---:R-:W-:Y:S05]  /*15bb0*/  @!P2 NANOSLEEP.SYNCS 0x989680 ;  /* 0x009896800000a95d */ /* 0x004fea0003900000 */
[----:B------:R-:W2:Y:S02]  /*15bc0*/  @!P2 SYNCS.PHASECHK.TRANS64 P2, [R3+URZ+0x31c30], R0 ;  /* 0x031c30000300a5a7 */ /* 0x000ea4000804007f */
[----:B--2---:R-:W-:Y:S05]  /*15bd0*/  @!P2 BRA `(.L_x_11998) ;  /* 0xfffffffc00f0a947 */ /* 0x004fea000383ffff */
[----:B------:R-:W-:Y:S05]  /*15be0*/  BRA `(.L_x_11997) ;  /* 0xfffffebc00ec7947 */ /* 0x000fea000383ffff */
.L_x_12003:
[----:B-1----:R-:W-:-:S04]  /*15bf0*/  IMAD.U32 R5, RZ, RZ, UR4 ;  /* 0x00000004ff057e24 */ /* 0x002fc8000f8e00ff */
[----:B------:R1:W2:Y:S03]  /*15c00*/  SYNCS.PHASECHK.TRANS64.TRYWAIT P3, [R5+URZ+0x31c30], R0 ;  /* 0x031c3000050075a7 */ /* 0x0002a6000806017f */
[----:B--2---:R-:W-:Y:S05]  /*15c10*/  @!P3 NANOSLEEP.SYNCS 0x989680 ;  /* 0x009896800000b95d */ /* 0x004fea0003900000 */
[----:B------:R-:W2:Y:S02]  /*15c20*/  @!P3 SYNCS.PHASECHK.TRANS64 P3, [R5+URZ+0x31c30], R0 ;  /* 0x031c30000500b5a7 */ /* 0x000ea4000806007f */
[----:B--2---:R-:W-:Y:S05]  /*15c30*/  @!P3 BRA `(.L_x_12003) ;  /* 0xfffffffc00ecb947 */ /* 0x004fea000383ffff */
[----:B------:R-:W-:Y:S05]  /*15c40*/  BRA `(.L_x_12000) ;  /* 0xfffffef800607947 */ /* 0x000fea000383ffff */
.L_x_12007:
[----:B-1----:R-:W-:-:S04]  /*15c50*/  IMAD.U32 R5, RZ, RZ, UR4 ;  /* 0x00000004ff057e24 */ /* 0x002fc8000f8e00ff */
[----:B------:R1:W2:Y:S03]  /*15c60*/  SYNCS.PHASECHK.TRANS64.TRYWAIT P3, [R5+URZ+0x31c50], R0 ;  /* 0x031c5000050075a7 */ /* 0x0002a6000806017f */
[----:B--2---:R-:W-:Y:S05]  /*15c70*/  @!P3 NANOSLEEP.SYNCS 0x989680 ;  /* 0x009896800000b95d */ /* 0x004fea0003900000 */
[----:B------:R-:W2:Y:S02]  /*15c80*/  @!P3 SYNCS.PHASECHK.TRANS64 P3, [R5+URZ+0x31c50], R0 ;  /* 0x031c50000500b5a7 */ /* 0x000ea4000806007f */
[----:B--2---:R-:W-:Y:S05]  /*15c90*/  @!P3 BRA `(.L_x_12007) ;  /* 0xfffffffc00ecb947 */ /* 0x004fea000383ffff */
[----:B------:R-:W-:Y:S05]  /*15ca0*/  BRA `(.L_x_12004) ;  /* 0xffffff0c00fc7947 */ /* 0x000fea000383ffff */
.L_x_12013:
[----:B-1----:R-:W-:-:S04]  /*15cb0*/  IMAD.U32 R5, RZ, RZ, UR4 ;  /* 0x00000004ff057e24 */ /* 0x002fc8000f8e00ff */
[----:B------:R1:W2:Y:S03]  /*15cc0*/  SYNCS.PHASECHK.TRANS64.TRYWAIT P2, [R5+URZ+0x31c30], R0 ;  /* 0x031c3000050075a7 */ /* 0x0002a6000804017f */
[----:B--2---:R-:W-:Y:S05]  /*15cd0*/  @!P2 NANOSLEEP.SYNCS 0x989680 ;  /* 0x009896800000a95d */ /* 0x004fea0003900000 */
[----:B------:R-:W2:Y:S02]  /*15ce0*/  @!P2 SYNCS.PHASECHK.TRANS64 P2, [R5+URZ+0x31c30], R0 ;  /* 0x031c30000500a5a7 */ /* 0x000ea4000804007f */
[----:B--2---:R-:W-:Y:S05]  /*15cf0*/  @!P2 BRA `(.L_x_12013) ;  /* 0xfffffffc00eca947 */ /* 0x004fea000383ffff */
[----:B------:R-:W-:Y:S05]  /*15d00*/  BRA `(.L_x_12010) ;  /* 0xffffff3800bc7947 */ /* 0x000fea000383ffff */
.L_x_12017:
[----:B-1----:R-:W-:-:S04]  /*15d10*/  IMAD.U32 R5, RZ, RZ, UR4 ;  /* 0x00000004ff057e24 */ /* 0x002fc8000f8e00ff */
[----:B------:R1:W2:Y:S03]  /*15d20*/  SYNCS.PHASECHK.TRANS64.TRYWAIT P2, [R5+URZ+0x31c50], R0 ;  /* 0x031c5000050075a7 */ /* 0x0002a6000804017f */
[----:B--2---:R-:W-:Y:S05]  /*15d30*/  @!P2 NANOSLEEP.SYNCS 0x989680 ;  /* 0x009896800000a95d */ /* 0x004fea0003900000 */
[----:B------:R-:W2:Y:S02]  /*15d40*/  @!P2 SYNCS.PHASECHK.TRANS64 P2, [R5+URZ+0x31c50], R0 ;  /* 0x031c50000500a5a7 */ /* 0x000ea4000804007f */
[----:B--2---:R-:W-:Y:S05]  /*15d50*/  @!P2 BRA `(.L_x_12017) ;  /* 0xfffffffc00eca947 */ /* 0x004fea000383ffff */
[----:B------:R-:W-:Y:S05]  /*15d60*/  BRA `(.L_x_12014) ;  /* 0xffffff5000587947 */ /* 0x000fea000383ffff */
.L_x_12022:
[----:B-1----:R-:W-:-:S04]  /*15d70*/  IMAD.U32 R7, RZ, RZ, UR6 ;  /* 0x00000006ff077e24 */ /* 0x002fc8000f8e00ff */
[----:B------:R1:W3:Y:S03]  /*15d80*/  SYNCS.PHASECHK.TRANS64.TRYWAIT P0, [R7+URZ+0x31c50], R6 ;  /* 0x031c5006070075a7 */ /* 0x0002e6000800017f */
[----:B---3--:R-:W-:Y:S05]  /*15d90*/  @!P0 NANOSLEEP.SYNCS 0x989680 ;  /* 0x009896800000895d */ /* 0x008fea0003900000 */
[----:B------:R-:W3:Y:S02]  /*15da0*/  @!P0 SYNCS.PHASECHK.TRANS64 P0, [R7+URZ+0x31c50], R6 ;  /* 0x031c5006070085a7 */ /* 0x000ee4000800007f */
[----:B---3--:R-:W-:Y:S05]  /*15db0*/  @!P0 BRA `(.L_x_12022) ;  /* 0xfffffffc00ec8947 */ /* 0x008fea000383ffff */
[----:B------:R-:W-:Y:S05]  /*15dc0*/  BRA `(.L_x_12021) ;  /* 0xffffff7000387947 */ /* 0x000fea000383ffff */
.L_x_12056:
        /* <DEDUP_REMOVED lines=11> */
.L_x_12163:
[----:B------:R-:W-:Y:S05]  /*15e80*/  BSYNC B0 ;  /* 0x0000000000007941 */ /* 0x000fea0003800000 */
.L_x_12162:
[----:B------:R-:W-:Y:S05]  /*15e90*/  BRA `(.L_x_12164) ;  /* 0xffffffb000547947 */ /* 0x000fea000383ffff */
.L_x_12058:
[----:B------:R-:W-:Y:S01]  /*15ea0*/  BSSY B0, `(.L_x_12165) ;  /* 0x0000006000007945 */ /* 0x000fe20003800000 */
[----:B------:R-:W-:-:S07]  /*15eb0*/  IMAD.MOV.U32 R15, RZ, RZ, -0x1 ;  /* 0xffffffffff0f7424 */ /* 0x000fce00078e00ff */
[----:B012---:R-:W-:Y:S05]  /*15ec0*/  WARPSYNC.COLLECTIVE R15, `(.L_x_12166) ;  /* 0x000000000f0c7348 */ /* 0x007fea0003c00000 */
[----:B------:R-:W-:Y:S02]  /*15ed0*/  ELECT P6, UR62, PT ;  /* 0x00000000003e782f */ /* 0x000fe400038c0000 */
[----:B------:R-:W-:Y:S01]  /*15ee0*/  MOV R14, UR62 ;  /* 0x0000003e000e7c02 */ /* 0x000fe20008000f00 */
[----:B012---:R-:W-:Y:S10]  /*15ef0*/  ENDCOLLECTIVE ;  /* 0x000000000000791b */ /* 0x007ff40003800000 */
.L_x_12166:
[----:B------:R-:W-:Y:S05]  /*15f00*/  BSYNC B0 ;  /* 0x0000000000007941 */ /* 0x000fea0003800000 */
.L_x_12165:
[----:B------:R-:W-:Y:S05]  /*15f10*/  BRA `(.L_x_12167) ;  /* 0xffffffb000547947 */ /* 0x000fea000383ffff */
.L_x_12060:
[----:B--2---:R2:W3:Y:S02]  /*15f20*/  SYNCS.PHASECHK.TRANS64.TRYWAIT P0, [R0+URZ+0x31c40], R2 ;  /* 0x031c4002000075a7 */ /* 0x0044e4000800017f */
[----:B---3--:R-:W-:Y:S05]  /*15f30*/  @!P0 NANOSLEEP.SYNCS 0x989680 ;  /* 0x009896800000895d */ /* 0x008fea0003900000 */
[----:B------:R-:W3:Y:S02]  /*15f40*/  @!P0 SYNCS.PHASECHK.TRANS64 P0, [R0+URZ+0x31c40], R2 ;  /* 0x031c4002000085a7 */ /* 0x000ee4000800007f */
[----:B---3--:R-:W-:Y:S05]  /*15f50*/  @!P0 BRA `(.L_x_12060) ;  /* 0xfffffffc00f08947 */ /* 0x008fea000383ffff */
[----:B------:R-:W-:Y:S05]  /*15f60*/  BRA `(.L_x_12168) ;  /* 0xffffffb000a87947 */ /* 0x000fea000383ffff */
.L_x_12064:
        /* <DEDUP_REMOVED lines=12> */
.L_x_12169:
[----:B------:R-:W-:Y:S02]  /*16030*/  IMAD.MOV.U32 R13, RZ, RZ, R0 ;  /* 0x000000ffff0d7224 */ /* 0x000fe400078e0000 */
[----:B------:R-:W-:-:S07]  /*16040*/  IMAD.MOV.U32 R2, RZ, RZ, R14 ;  /* 0x000000ffff027224 */ /* 0x000fce00078e000e */
[----:B------:R-:W-:Y:S05]  /*16050*/  WARPSYNC.COLLECTIVE R15, `(.L_x_12170) ;  /* 0x000000000f087348 */ /* 0x000fea0003c00000 */
[----:B------:R0:W1:Y:S02]  /*16060*/  SHFL.IDX P6, R14, R13, R12, R11 ;  /* 0x0000000c0d0e7389 */ /* 0x00006400000c000b */
[----:B01----:R-:W-:Y:S01]  /*16070*/  ENDCOLLECTIVE ;  /* 0x000000000000791b */ /* 0x003fe20003800000 */
.L_x_12170:
        /* <DEDUP_REMOVED lines=19> */
.L_x_12171:
[----:B------:R-:W-:Y:S02]  /*161b0*/  IMAD.MOV.U32 R13, RZ, RZ, R0 ;  /* 0x000000ffff0d7224 */ /* 0x000fe400078e0000 */
[----:B------:R-:W-:-:S07]  /*161c0*/  IMAD.MOV.U32 R2, RZ, RZ, R14 ;  /* 0x000000ffff027224 */ /* 0x000fce00078e000e */
[----:B------:R-:W-:Y:S05]  /*161d0*/  WARPSYNC.COLLECTIVE R15, `(.L_x_12172) ;  /* 0x000000000f087348 */ /* 0x000fea0003c00000 */
[----:B------:R0:W1:Y:S02]  /*161e0*/  SHFL.IDX P6, R14, R13, R12, R11 ;  /* 0x0000000c0d0e7389 */ /* 0x00006400000c000b */
[----:B01----:R-:W-:Y:S01]  /*161f0*/  ENDCOLLECTIVE ;  /* 0x000000000000791b */ /* 0x003fe20003800000 */
.L_x_12172:
        /* <DEDUP_REMOVED lines=18> */
.L_x_12173:
[----:B------:R-:W-:-:S05]  /*16320*/  VIADD R2, R17, 0x40 ;  /* 0x0000004011027836 */ /* 0x000fca0000000000 */
[----:B------:R-:W-:Y:S01]  /*16330*/  ISETP.GE.AND P3, PT, R2, R5, PT ;  /* 0x000000050200720c */ /* 0x000fe20003f66270 */
[----:B------:R-:W-:Y:S02]  /*16340*/  IMAD.MOV.U32 R13, RZ, RZ, R0 ;  /* 0x000000ffff0d7224 */ /* 0x000fe400078e0000 */
[----:B------:R-:W-:-:S10]  /*16350*/  IMAD.MOV.U32 R2, RZ, RZ, R14 ;  /* 0x000000ffff027224 */ /* 0x000fd400078e000e */
[----:B------:R-:W-:Y:S05]  /*16360*/  WARPSYNC.COLLECTIVE R15, `(.L_x_12174) ;  /* 0x000000000f087348 */ /* 0x000fea0003c00000 */
[----:B------:R0:W1:Y:S02]  /*16370*/  SHFL.IDX P6, R14, R13, R12, R11 ;  /* 0x0000000c0d0e7389 */ /* 0x00006400000c000b */
[----:B01----:R-:W-:Y:S01]  /*16380*/  ENDCOLLECTIVE ;  /* 0x000000000000791b */ /* 0x003fe20003800000 */
.L_x_12174:
        /* <DEDUP_REMOVED lines=18> */
.L_x_12175:
[----:B------:R-:W-:Y:S02]  /*164b0*/  IMAD.MOV.U32 R13, RZ, RZ, R0 ;  /* 0x000000ffff0d7224 */ /* 0x000fe400078e0000 */
[----:B------:R-:W-:-:S05]  /*164c0*/  VIADD R0, R17, 0x60 ;  /* 0x0000006011007836 */ /* 0x000fca0000000000 */
[----:B------:R-:W-:Y:S01]  /*164d0*/  ISETP.GE.AND P3, PT, R0, R5, PT ;  /* 0x000000050000720c */ /* 0x000fe20003f66270 */
[----:B------:R-:W-:-:S12]  /*164e0*/  IMAD.MOV.U32 R4, RZ, RZ, R14 ;  /* 0x000000ffff047224 */ /* 0x000fd800078e000e */
[----:B------:R-:W-:Y:S05]  /*164f0*/  WARPSYNC.COLLECTIVE R15, `(.L_x_12176) ;  /* 0x000000000f087348 */ /* 0x000fea0003c00000 */
[----:B------:R0:W1:Y:S02]  /*16500*/  SHFL.IDX P6, R14, R13, R12, R11 ;  /* 0x0000000c0d0e7389 */ /* 0x00006400000c000b */
[----:B01----:R-:W-:Y:S01]  /*16510*/  ENDCOLLECTIVE ;  /* 0x000000000000791b */ /* 0x003fe20003800000 */
.L_x_12176:
[----:B------:R-:W-:Y:S01]  /*16520*/  ULDC.64 UR4, c[0x0][0x208] ;  /* 0x0000820000047ab9 */ /* 0x000fe20000000a00 */
[----:B------:R-:W-:Y:S02]  /*16530*/  IMAD.MOV.U32 R13, RZ, RZ, R6 ;  /* 0x000000ffff0d7224 */ /* 0x000fe400078e0006 */
[----:B------:R-:W-:Y:S02]  /*16540*/  IMAD.MOV.U32 R12, RZ, RZ, RZ ;  /* 0x000000ffff0c7224 */ /* 0x000fe400078e00ff */
[----:B------:R-:W-:-:S05]  /*16550*/  IMAD.MOV.U32 R2, RZ, RZ, R14 ;  /* 0x000000ffff027224 */ /* 0x000fca00078e000e */
[----:B------:R-:W-:-:S05]  /*16560*/  @!P3 LEA R2, P5, R20, R2, 0x1 ;  /* 0x000000021402b211 */ /* 0x000fca00078a08ff */
[----:B------:R-:W-:-:S05]  /*16570*/  @!P3 IMAD.X R3, RZ, RZ, R4, P5 ;  /* 0x000000ffff03b224 */ /* 0x000fca00028e0604 */
        /* <DEDUP_REMOVED lines=9> */
.L_x_12177:
[----:B------:R-:W-:-:S05]  /*16610*/  VIADD R2, R17, 0x80 ;  /* 0x0000008011027836 */ /* 0x000fca0000000000 */
[----:B------:R-:W-:Y:S01]  /*16620*/  ISETP.GE.AND P3, PT, R2, R5, PT ;  /* 0x000000050200720c */ /* 0x000fe20003f66270 */
[----:B------:R-:W-:Y:S02]  /*16630*/  IMAD.MOV.U32 R13, RZ, RZ, R7 ;  /* 0x000000ffff0d7224 */ /* 0x000fe400078e0007 */
[----:B------:R-:W-:-:S10]  /*16640*/  IMAD.MOV.U32 R0, RZ, RZ, R14 ;  /* 0x000000ffff007224 */ /* 0x000fd400078e000e */
[----:B------:R-:W-:Y:S05]  /*16650*/  WARPSYNC.COLLECTIVE R15, `(.L_x_12178) ;  /* 0x000000000f087348 */ /* 0x000fea0003c00000 */
[----:B------:R0:W1:Y:S02]  /*16660*/  SHFL.IDX P6, R14, R13, R12, R11 ;  /* 0x0000000c0d0e7389 */ /* 0x00006400000c000b */
[----:B01----:R-:W-:Y:S01]  /*16670*/  ENDCOLLECTIVE ;  /* 0x000000000000791b */ /* 0x003fe20003800000 */
.L_x_12178:
        /* <DEDUP_REMOVED lines=17> */
.L_x_12179:
[----:B------:R-:W-:Y:S02]  /*16790*/  IMAD.MOV.U32 R13, RZ, RZ, R7 ;  /* 0x000000ffff0d7224 */ /* 0x000fe400078e0007 */
[----:B------:R-:W-:-:S07]  /*167a0*/  IMAD.MOV.U32 R6, RZ, RZ, R14 ;  /* 0x000000ffff067224 */ /* 0x000fce00078e000e */
[----:B------:R-:W-:Y:S05]  /*167b0*/  WARPSYNC.COLLECTIVE R15, `(.L_x_12180) ;  /* 0x000000000f087348 */ /* 0x000fea0003c00000 */
[----:B------:R0:W1:Y:S02]  /*167c0*/  SHFL.IDX P6, R14, R13, R12, R11 ;  /* 0x0000000c0d0e7389 */ /* 0x00006400000c000b */
[----:B01----:R-:W-:Y:S01]  /*167d0*/  ENDCOLLECTIVE ;  /* 0x000000000000791b */ /* 0x003fe20003800000 */
.L_x_12180:
[----:B------:R-:W-:Y:S05]  /*167e0*/  BRA `(.L_x_12181) ;  /* 0xffffffb800207947 */ /* 0x000fea000383ffff */
.L_x_12067:
[----:B0-----:R0:W1:Y:S02]  /*167f0*/  SYNCS.PHASECHK.TRANS64.TRYWAIT P0, [R22+URZ+0x31c20], R3 ;  /* 0x031c2003160075a7 */ /* 0x001064000800017f */
[----:B-1----:R-:W-:Y:S05]  /*16800*/  @!P0 NANOSLEEP.SYNCS 0x989680 ;  /* 0x009896800000895d */ /* 0x002fea0003900000 */
[----:B------:R-:W1:Y:S02]  /*16810*/  @!P0 SYNCS.PHASECHK.TRANS64 P0, [R22+URZ+0x31c20], R3 ;  /* 0x031c2003160085a7 */ /* 0x000e64000800007f */
[----:B-1----:R-:W-:Y:S05]  /*16820*/  @!P0 BRA `(.L_x_12067) ;  /* 0xfffffffc00f08947 */ /* 0x002fea000383ffff */
[----:B------:R-:W-:Y:S05]  /*16830*/  BRA `(.L_x_12182) ;  /* 0xffffffb800947947 */ /* 0x000fea000383ffff */
.L_x_12076:
[----:B0-----:R0:W2:Y:S02]  /*16840*/  SYNCS.PHASECHK.TRANS64.TRYWAIT P0, [R3+URZ+0x31c40], R2 ;  /* 0x031c4002030075a7 */ /* 0x0010a4000800017f */
[----:B--2---:R-:W-:Y:S05]  /*16850*/  @!P0 NANOSLEEP.SYNCS 0x989680 ;  /* 0x009896800000895d */ /* 0x004fea0003900000 */
[----:B------:R-:W2:Y:S02]  /*16860*/  @!P0 SYNCS.PHASECHK.TRANS64 P0, [R3+URZ+0x31c40], R2 ;  /* 0x031c4002030085a7 */ /* 0x000ea4000800007f */
[----:B--2---:R-:W-:Y:S05]  /*16870*/  @!P0 BRA `(.L_x_12076) ;  /* 0xfffffffc00f08947 */ /* 0x004fea000383ffff */
[----:B------:R-:W-:Y:S05]  /*16880*/  BRA `(.L_x_12183) ;  /* 0xffffffbc00407947 */ /* 0x000fea000383ffff */
.L_x_12083:
[----:B0-----:R0:W1:Y:S02]  /*16890*/  SYNCS.PHASECHK.TRANS64.TRYWAIT P0, [R3+URZ+0x60], R2 ;  /* 0x00006002030075a7 */ /* 0x001064000800017f */
[----:B-1----:R-:W-:Y:S05]  /*168a0*/  @!P0 NANOSLEEP.SYNCS 0x989680 ;  /* 0x009896800000895d */ /* 0x002fea0003900000 */
[----:B------:R-:W1:Y:S02]  /*168b0*/  @!P0 SYNCS.PHASECHK.TRANS64 P0, [R3+URZ+0x60], R2 ;  /* 0x00006002030085a7 */ /* 0x000e64000800007f */
[----:B-1----:R-:W-:Y:S05]  /*168c0*/  @!P0 BRA `(.L_x_12083) ;  /* 0xfffffffc00f08947 */ /* 0x002fea000383ffff */
[----:B------:R-:W-:Y:S05]  /*168d0*/  BRA `(.L_x_12184) ;  /* 0xffffffc0004c7947 */ /* 0x000fea000383ffff */
.L_x_12093:
[----:B0-----:R0:W2:Y:S02]  /*168e0*/  SYNCS.PHASECHK.TRANS64.TRYWAIT P0, [R3+URZ+0x31c40], R2 ;  /* 0x031c4002030075a7 */ /* 0x0010a4000800017f */
[----:B--2---:R-:W-:Y:S05]  /*168f0*/  @!P0 NANOSLEEP.SYNCS 0x989680 ;  /* 0x009896800000895d */ /* 0x004fea0003900000 */
[----:B------:R-:W2:Y:S02]  /*16900*/  @!P0 SYNCS.PHASECHK.TRANS64 P0, [R3+URZ+0x31c40], R2 ;  /* 0x031c4002030085a7 */ /* 0x000ea4000800007f */
[----:B--2---:R-:W-:Y:S05]  /*16910*/  @!P0 BRA `(.L_x_12093) ;  /* 0xfffffffc00f08947 */ /* 0x004fea000383ffff */
[----:B------:R-:W-:Y:S05]  /*16920*/  BRA `(.L_x_12185) ;  /* 0xffffffc800007947 */ /* 0x000fea000383ffff */
.L_x_12100:
[----:B0-----:R0:W1:Y:S02]  /*16930*/  SYNCS.PHASECHK.TRANS64.TRYWAIT P0, [R12+URZ+0x60], R27 ;  /* 0x0000601b0c0075a7 */ /* 0x001064000800017f */
[----:B-1----:R-:W-:Y:S05]  /*16940*/  @!P0 NANOSLEEP.SYNCS 0x989680 ;  /* 0x009896800000895d */ /* 0x002fea0003900000 */
[----:B------:R-:W1:Y:S02]  /*16950*/  @!P0 SYNCS.PHASECHK.TRANS64 P0, [R12+URZ+0x60], R27 ;  /* 0x0000601b0c0085a7 */ /* 0x000e64000800007f */
[----:B-1----:R-:W-:Y:S05]  /*16960*/  @!P0 BRA `(.L_x_12100) ;  /* 0xfffffffc00f08947 */ /* 0x002fea000383ffff */
[----:B------:R-:W-:Y:S05]  /*16970*/  BRA `(.L_x_12186) ;  /* 0xffffffcc000c7947 */ /* 0x000fea000383ffff */
.L_x_12110:
[----:B0-----:R0:W2:Y:S02]  /*16980*/  SYNCS.PHASECHK.TRANS64.TRYWAIT P0, [R2+URZ+0x31c40], R3 ;  /* 0x031c4003020075a7 */ /* 0x0010a4000800017f */
[----:B--2---:R-:W-:Y:S05]  /*16990*/  @!P0 NANOSLEEP.SYNCS 0x989680 ;  /* 0x009896800000895d */ /* 0x004fea0003900000 */
[----:B------:R-:W2:Y:S02]  /*169a0*/  @!P0 SYNCS.PHASECHK.TRANS64 P0, [R2+URZ+0x31c40], R3 ;  /* 0x031c4003020085a7 */ /* 0x000ea4000800007f */
[----:B--2---:R-:W-:Y:S05]  /*169b0*/  @!P0 BRA `(.L_x_12110) ;  /* 0xfffffffc00f08947 */ /* 0x004fea000383ffff */
[----:B------:R-:W-:Y:S05]  /*169c0*/  BRA `(.L_x_12187) ;  /* 0xffffffd000947947 */ /* 0x000fea000383ffff */
.L_x_12117:
[----:B0-----:R0:W1:Y:S02]  /*169d0*/  SYNCS.PHASECHK.TRANS64.TRYWAIT P0, [R8+URZ+0x60], R2 ;  /* 0x00006002080075a7 */ /* 0x001064000800017f */
[----:B-1----:R-:W-:Y:S05]  /*169e0*/  @!P0 NANOSLEEP.SYNCS 0x989680 ;  /* 0x009896800000895d */ /* 0x002fea0003900000 */
[----:B------:R-:W1:Y:S02]  /*169f0*/  @!P0 SYNCS.PHASECHK.TRANS64 P0, [R8+URZ+0x60], R2 ;  /* 0x00006002080085a7 */ /* 0x000e64000800007f */
[----:B-1----:R-:W-:Y:S05]  /*16a00*/  @!P0 BRA `(.L_x_12117) ;  /* 0xfffffffc00f08947 */ /* 0x002fea000383ffff */
[----:B------:R-:W-:Y:S05]  /*16a10*/  BRA `(.L_x_12188) ;  /* 0xffffffd400a47947 */ /* 0x000fea000383ffff */
.L_x_12129:
[----:B0-----:R0:W1:Y:S02]  /*16a20*/  SYNCS.PHASECHK.TRANS64.TRYWAIT P0, [R3+URZ+0x31c60], R0 ;  /* 0x031c6000030075a7 */ /* 0x001064000800017f */
[----:B-1----:R-:W-:Y:S05]  /*16a30*/  @!P0 NANOSLEEP.SYNCS 0x989680 ;  /* 0x009896800000895d */ /* 0x002fea0003900000 */
[----:B------:R-:W1:Y:S02]  /*16a40*/  @!P0 SYNCS.PHASECHK.TRANS64 P0, [R3+URZ+0x31c60], R0 ;  /* 0x031c6000030085a7 */ /* 0x000e64000800007f */
[----:B-1----:R-:W-:Y:S05]  /*16a50*/  @!P0 BRA `(.L_x_12129) ;  /* 0xfffffffc00f08947 */ /* 0x002fea000383ffff */
[----:B------:R-:W-:Y:S05]  /*16a60*/  BRA `(.L_x_12189) ;  /* 0xffffffdc001c7947 */ /* 0x000fea000383ffff */
.L_x_12137:
        /* <DEDUP_REMOVED lines=8> */
.L_x_12191:
[----:B------:R-:W-:Y:S05]  /*16af0*/  BSYNC B0 ;  /* 0x0000000000007941 */ /* 0x000fea0003800000 */
.L_x_12190:
        /* <DEDUP_REMOVED lines=9> */
.L_x_12192:
[----:B------:R-:W-:Y:S01]  /*16b90*/  ULDC UR4, c[0x0][0xc3c] ;  /* 0x00030f0000047ab9 */ /* 0x000fe20000000800 */
[----:B------:R-:W-:Y:S01]  /*16ba0*/  ULDC.64 UR6, c[0x0][0x208] ;  /* 0x0000820000067ab9 */ /* 0x000fe20000000a00 */
        /* <DEDUP_REMOVED lines=17> */
.L_x_12193:
[----:B------:R-:W-:Y:S01]  /*16cc0*/  IMAD.MOV.U32 R12, RZ, RZ, 0x2 ;  /* 0x00000002ff0c7424 */ /* 0x000fe200078e00ff */
[----:B------:R-:W-:-:S05]  /*16cd0*/  SEL R4, R14, RZ, P1 ;  /* 0x000000ff0e047207 */ /* 0x000fca0000800000 */
[----:B------:R-:W-:-:S04]  /*16ce0*/  IMAD.IADD R4, R17, 0x1, R4 ;  /* 0x0000000111047824 */ /* 0x000fc800078e0204 */
[----:B------:R-:W-:-:S07]  /*16cf0*/  IMAD.MOV.U32 R13, RZ, RZ, R4 ;  /* 0x000000ffff0d7224 */ /* 0x000fce00078e0004 */
[----:B------:R-:W-:Y:S05]  /*16d00*/  WARPSYNC.COLLECTIVE R15, `(.L_x_12194) ;  /* 0x000000000f087348 */ /* 0x000fea0003c00000 */
[----:B------:R0:W1:Y:S02]  /*16d10*/  SHFL.UP P6, R14, R13, R12, R11 ;  /* 0x0400000c0d0e7389 */ /* 0x00006400000c000b */
[----:B01----:R-:W-:Y:S01]  /*16d20*/  ENDCOLLECTIVE ;  /* 0x000000000000791b */ /* 0x003fe20003800000 */
.L_x_12194:
[----:B------:R-:W-:Y:S01]  /*16d30*/  IMAD.MOV.U32 R12, RZ, RZ, 0x4 ;  /* 0x00000004ff0c7424 */ /* 0x000fe200078e00ff */
[----:B------:R-:W-:-:S05]  /*16d40*/  SEL R3, R14, RZ, P2 ;  /* 0x000000ff0e037207 */ /* 0x000fca0001000000 */
[----:B------:R-:W-:-:S04]  /*16d50*/  IMAD.IADD R6, R4, 0x1, R3 ;  /* 0x0000000104067824 */ /* 0x000fc800078e0203 */
[----:B------:R-:W-:-:S07]  /*16d60*/  IMAD.MOV.U32 R13, RZ, RZ, R6 ;  /* 0x000000ffff0d7224 */ /* 0x000fce00078e0006 */
[----:B------:R-:W-:Y:S05]  /*16d70*/  WARPSYNC.COLLECTIVE R15, `(.L_x_12195) ;  /* 0x000000000f087348 */ /* 0x000fea0003c00000 */
[----:B------:R0:W1:Y:S02]  /*16d80*/  SHFL.UP P6, R14, R13, R12, R11 ;  /* 0x0400000c0d0e7389 */ /* 0x00006400000c000b */
[----:B01----:R-:W-:Y:S01]  /*16d90*/  ENDCOLLECTIVE ;  /* 0x000000000000791b */ /* 0x003fe20003800000 */
.L_x_12195:
[----:B------:R-:W-:Y:S01]  /*16da0*/  IMAD.MOV.U32 R12, RZ, RZ, 0x8 ;  /* 0x00000008ff0c7424 */ /* 0x000fe200078e00ff */
[----:B------:R-:W-:-:S05]  /*16db0*/  SEL R3, R14, RZ, P3 ;  /* 0x000000ff0e037207 */ /* 0x000fca0001800000 */
[----:B------:R-:W-:-:S04]  /*16dc0*/  IMAD.IADD R2, R6, 0x1, R3 ;  /* 0x0000000106027824 */ /* 0x000fc800078e0203 */
[----:B------:R-:W-:-:S07]  /*16dd0*/  IMAD.MOV.U32 R13, RZ, RZ, R2 ;  /* 0x000000ffff0d7224 */ /* 0x000fce00078e0002 */
[----:B------:R-:W-:Y:S05]  /*16de0*/  WARPSYNC.COLLECTIVE R15, `(.L_x_12196) ;  /* 0x000000000f087348 */ /* 0x000fea0003c00000 */
[----:B------:R0:W1:Y:S02]  /*16df0*/  SHFL.UP P6, R14, R13, R12, R11 ;  /* 0x0400000c0d0e7389 */ /* 0x00006400000c000b */
[----:B01----:R-:W-:Y:S01]  /*16e00*/  ENDCOLLECTIVE ;  /* 0x000000000000791b */ /* 0x003fe20003800000 */
.L_x_12196:
[----:B------:R-:W-:Y:S01]  /*16e10*/  IMAD.MOV.U32 R12, RZ, RZ, 0x10 ;  /* 0x00000010ff0c7424 */ /* 0x000fe200078e00ff */
[----:B------:R-:W-:-:S05]  /*16e20*/  SEL R3, R14, RZ, P4 ;  /* 0x000000ff0e037207 */ /* 0x000fca0002000000 */
[----:B------:R-:W-:-:S04]  /*16e30*/  IMAD.IADD R3, R2, 0x1, R3 ;  /* 0x0000000102037824 */ /* 0x000fc800078e0203 */
[----:B------:R-:W-:-:S07]  /*16e40*/  IMAD.MOV.U32 R13, RZ, RZ, R3 ;  /* 0x000000ffff0d7224 */ /* 0x000fce00078e0003 */
[----:B------:R-:W-:Y:S05]  /*16e50*/  WARPSYNC.COLLECTIVE R15, `(.L_x_12197) ;  /* 0x000000000f087348 */ /* 0x000fea0003c00000 */
[----:B------:R0:W1:Y:S02]  /*16e60*/  SHFL.UP P6, R14, R13, R12, R11 ;  /* 0x0400000c0d0e7389 */ /* 0x00006400000c000b */
[----:B01----:R-:W-:Y:S01]  /*16e70*/  ENDCOLLECTIVE ;  /* 0x000000000000791b */ /* 0x003fe20003800000 */
.L_x_12197:
        /* <DEDUP_REMOVED lines=8> */
.L_x_12198:
[----:B------:R-:W-:Y:S05]  /*16f00*/  BRA `(.L_x_12199) ;  /* 0xffffffdc00c87947 */ /* 0x000fea000383ffff */
.L_x_12142:
        /* <DEDUP_REMOVED lines=8> */
.L_x_12201:
[----:B------:R-:W-:Y:S05]  /*16f90*/  BSYNC B0 ;  /* 0x0000000000007941 */ /* 0x000fea0003800000 */
.L_x_12200:
        /* <DEDUP_REMOVED lines=8> */
.L_x_12202:
[----:B------:R-:W-:Y:S01]  /*17020*/  IMAD.MOV.U32 R12, RZ, RZ, 0x4 ;  /* 0x00000004ff0c7424 */ /* 0x000fe200078e00ff */
[----:B------:R-:W-:-:S05]  /*17030*/  SEL R2, R14, RZ, P2 ;  /* 0x000000ff0e027207 */ /* 0x000fca0001000000 */
[----:B------:R-:W-:-:S04]  /*17040*/  IMAD.IADD R2, R13, 0x1, R2 ;  /* 0x000000010d027824 */ /* 0x000fc800078e0202 */
[----:B------:R-:W-:-:S07]  /*17050*/  IMAD.MOV.U32 R13, RZ, RZ, R2 ;  /* 0x000000ffff0d7224 */ /* 0x000fce00078e0002 */
[----:B------:R-:W-:Y:S05]  /*17060*/  WARPSYNC.COLLECTIVE R15, `(.L_x_12203) ;  /* 0x000000000f087348 */ /* 0x000fea0003c00000 */
[----:B------:R0:W1:Y:S02]  /*17070*/  SHFL.UP P6, R14, R13, R12, R11 ;  /* 0x0400000c0d0e7389 */ /* 0x00006400000c000b */
[----:B01----:R-:W-:Y:S01]  /*17080*/  ENDCOLLECTIVE ;  /* 0x000000000000791b */ /* 0x003fe20003800000 */
.L_x_12203:
[----:B------:R-:W-:Y:S01]  /*17090*/  IMAD.MOV.U32 R12, RZ, RZ, 0x8 ;  /* 0x00000008ff0c7424 */ /* 0x000fe200078e00ff */
[----:B------:R-:W-:-:S05]  /*170a0*/  SEL R3, R14, RZ, P3 ;  /* 0x000000ff0e037207 */ /* 0x000fca0001800000 */
[----:B------:R-:W-:-:S04]  /*170b0*/  IMAD.IADD R3, R2, 0x1, R3 ;  /* 0x0000000102037824 */ /* 0x000fc800078e0203 */
[----:B------:R-:W-:-:S07]  /*170c0*/  IMAD.MOV.U32 R13, RZ, RZ, R3 ;  /* 0x000000ffff0d7224 */ /* 0x000fce00078e0003 */
[----:B------:R-:W-:Y:S05]  /*170d0*/  WARPSYNC.COLLECTIVE R15, `(.L_x_12204) ;  /* 0x000000000f087348 */ /* 0x000fea0003c00000 */
[----:B------:R0:W1:Y:S02]  /*170e0*/  SHFL.UP P6, R14, R13, R12, R11 ;  /* 0x0400000c0d0e7389 */ /* 0x00006400000c000b */
[----:B01----:R-:W-:Y:S01]  /*170f0*/  ENDCOLLECTIVE ;  /* 0x000000000000791b */ /* 0x003fe20003800000 */
.L_x_12204:
[----:B------:R-:W-:Y:S01]  /*17100*/  IMAD.MOV.U32 R12, RZ, RZ, 0x10 ;  /* 0x00000010ff0c7424 */ /* 0x000fe200078e00ff */
[----:B------:R-:W-:-:S05]  /*17110*/  SEL R4, R14, RZ, P4 ;  /* 0x000000ff0e047207 */ /* 0x000fca0002000000 */
[----:B------:R-:W-:-:S04]  /*17120*/  IMAD.IADD R4, R3, 0x1, R4 ;  /* 0x0000000103047824 */ /* 0x000fc800078e0204 */
[----:B------:R-:W-:-:S07]  /*17130*/  IMAD.MOV.U32 R13, RZ, RZ, R4 ;  /* 0x000000ffff0d7224 */ /* 0x000fce00078e0004 */
[----:B------:R-:W-:Y:S05]  /*17140*/  WARPSYNC.COLLECTIVE R15, `(.L_x_12205) ;  /* 0x000000000f087348 */ /* 0x000fea0003c00000 */
[----:B------:R0:W1:Y:S02]  /*17150*/  SHFL.UP P6, R14, R13, R12, R11 ;  /* 0x0400000c0d0e7389 */ /* 0x00006400000c000b */
[----:B01----:R-:W-:Y:S01]  /*17160*/  ENDCOLLECTIVE ;  /* 0x000000000000791b */ /* 0x003fe20003800000 */
.L_x_12205:
        /* <DEDUP_REMOVED lines=8> */
.L_x_12206:
[----:B------:R-:W-:Y:S05]  /*171f0*/  BRA `(.L_x_12207) ;  /* 0xffffffdc00ac7947 */ /* 0x000fea000383ffff */
.L_x_12144:
[----:B------:R-:W-:Y:S01]  /*17200*/  BSSY B0, `(.L_x_12208) ;  /* 0x0000006000007945 */ /* 0x000fe20003800000 */
[----:B------:R-:W-:Y:S01]  /*17210*/  PLOP3.LUT P6, PT, P6, PT, PT, 0x8, 0x0 ;  /* 0x000000000000781c */ /* 0x000fe200037ce170 */
[----:B------:R-:W-:-:S12]  /*17220*/  IMAD.MOV.U32 R15, RZ, RZ, -0x1 ;  /* 0xffffffffff0f7424 */ /* 0x000fd800078e00ff */
[----:B0-----:R-:W-:Y:S05]  /*17230*/  WARPSYNC.COLLECTIVE R15, `(.L_x_12209) ;  /* 0x000000000f087348 */ /* 0x001fea0003c00000 */
[----:B------:R-:W-:Y:S01]  /*17240*/  VOTE.ANY R14, PT, P6 ;  /* 0x00000000000e7806 */ /* 0x000fe200030e0100 */
[----:B0-----:R-:W-:Y:S06]  /*17250*/  ENDCOLLECTIVE ;  /* 0x000000000000791b */ /* 0x001fec0003800000 */
.L_x_12209:
[----:B------:R-:W-:Y:S05]  /*17260*/  BSYNC B0 ;  /* 0x0000000000007941 */ /* 0x000fea0003800000 */
.L_x_12208:
        /* <DEDUP_REMOVED lines=9> */
.L_x_12210:
[----:B------:R-:W-:Y:S01]  /*17300*/  IMAD.MOV.U32 R17, RZ, RZ, R14 ;  /* 0x000000ffff117224 */ /* 0x000fe200078e000e */
[----:B------:R-:W-:Y:S06]  /*17310*/  BRA `(.L_x_12211) ;  /* 0xffffffdc009c7947 */ /* 0x000fec000383ffff */
.L_x_12146:
[----:B------:R-:W-:Y:S01]  /*17320*/  BSSY B0, `(.L_x_12212) ;  /* 0x0000007000007945 */ /* 0x000fe20003800000 */
[----:B------:R-:W-:Y:S02]  /*17330*/  IMAD.MOV.U32 R13, RZ, RZ, R3 ;  /* 0x000000ffff0d7224 */ /* 0x000fe400078e0003 */
[----:B------:R-:W-:Y:S02]  /*17340*/  IMAD.MOV.U32 R11, RZ, RZ, 0x1f ;  /* 0x0000001fff0b7424 */ /* 0x000fe400078e00ff */
[----:B------:R-:W-:-:S07]  /*17350*/  IMAD.MOV.U32 R15, RZ, RZ, -0x1 ;  /* 0xffffffffff0f7424 */ /* 0x000fce00078e00ff */
[----:B012---:R-:W-:Y:S05]  /*17360*/  WARPSYNC.COLLECTIVE R15, `(.L_x_12213) ;  /* 0x000000000f087348 */ /* 0x007fea0003c00000 */
[----:B------:R3:W4:Y:S02]  /*17370*/  SHFL.IDX P6, R14, R13, R12, R11 ;  /* 0x0000000c0d0e7389 */ /* 0x00072400000c000b */
[----:B01234-:R-:W-:Y:S01]  /*17380*/  ENDCOLLECTIVE ;  /* 0x000000000000791b */ /* 0x01ffe20003800000 */
.L_x_12213:
[----:B------:R-:W-:Y:S05]  /*17390*/  BSYNC B0 ;  /* 0x0000000000007941 */ /* 0x000fea0003800000 */
.L_x_12212:
[----:B------:R-:W-:Y:S05]  /*173a0*/  BRA `(.L_x_12145) ;  /* 0xffffffdc00947947 */ /* 0x000fea000383ffff */
.L_x_12150:
[----:B0-----:R0:W2:Y:S02]  /*173b0*/  SYNCS.PHASECHK.TRANS64.TRYWAIT P0, [R9+URZ+0x31c20], R0 ;  /* 0x031c2000090075a7 */ /* 0x0010a4000800017f */
[----:B--2---:R-:W-:Y:S05]  /*173c0*/  @!P0 NANOSLEEP.SYNCS 0x989680 ;  /* 0x009896800000895d */ /* 0x004fea0003900000 */
[----:B------:R-:W2:Y:S02]  /*173d0*/  @!P0 SYNCS.PHASECHK.TRANS64 P0, [R9+URZ+0x31c20], R0 ;  /* 0x031c2000090085a7 */ /* 0x000ea4000800007f */
[----:B--2---:R-:W-:Y:S05]  /*173e0*/  @!P0 BRA `(.L_x_12150) ;  /* 0xfffffffc00f08947 */ /* 0x004fea000383ffff */
[----:B------:R-:W-:Y:S05]  /*173f0*/  BRA `(.L_x_12214) ;  /* 0xffffffe400107947 */ /* 0x000fea000383ffff */
.L_x_12151:
        /* <DEDUP_REMOVED lines=11> */
.L_x_12216:
[----:B------:R-:W-:Y:S05]  /*174b0*/  BSYNC B0 ;  /* 0x0000000000007941 */ /* 0x000fea0003800000 */
.L_x_12215:
[----:B------:R-:W-:Y:S05]  /*174c0*/  BRA `(.L_x_12217) ;  /* 0xffffffe000f87947 */ /* 0x000fea000383ffff */
.L_x_12154:
[----:B------:R-:W-:Y:S01]  /*174d0*/  BSSY B1, `(.L_x_12218) ;  /* 0x0000006000017945 */ /* 0x000fe20003800000 */
[----:B------:R-:W-:-:S07]  /*174e0*/  IMAD.MOV.U32 R15, RZ, RZ, -0x1 ;  /* 0xffffffffff0f7424 */ /* 0x000fce00078e00ff */
[----:B01-3--:R-:W-:Y:S05]  /*174f0*/  WARPSYNC.COLLECTIVE R15, `(.L_x_12219) ;  /* 0x000000000f0c7348 */ /* 0x00bfea0003c00000 */
[----:B------:R-:W-:Y:S02]  /*17500*/  ELECT P6, UR62, PT ;  /* 0x00000000003e782f */ /* 0x000fe400038c0000 */
[----:B------:R-:W-:Y:S01]  /*17510*/  MOV R14, UR62 ;  /* 0x0000003e000e7c02 */ /* 0x000fe20008000f00 */
[----:B01-3--:R-:W-:Y:S10]  /*17520*/  ENDCOLLECTIVE ;  /* 0x000000000000791b */ /* 0x00bff40003800000 */
.L_x_12219:
[----:B------:R-:W-:Y:S05]  /*17530*/  BSYNC B1 ;  /* 0x0000000000017941 */ /* 0x000fea0003800000 */
.L_x_12218:
[----:B------:R-:W-:Y:S05]  /*17540*/  BRA `(.L_x_12220) ;  /* 0xffffffe000f07947 */ /* 0x000fea000383ffff */
.L_x_12156:
[----:B0-----:R0:W2:Y:S02]  /*17550*/  SYNCS.PHASECHK.TRANS64.TRYWAIT P0, [R6+URZ], R3 ;  /* 0x00000003060075a7 */ /* 0x0010a4000800017f */
[----:B--2---:R-:W-:Y:S05]  /*17560*/  @!P0 NANOSLEEP.SYNCS 0x989680 ;  /* 0x009896800000895d */ /* 0x004fea0003900000 */
[----:B------:R-:W2:Y:S02]  /*17570*/  @!P0 SYNCS.PHASECHK.TRANS64 P0, [R6+URZ], R3 ;  /* 0x00000003060085a7 */ /* 0x000ea4000800007f */
[----:B--2---:R-:W-:Y:S05]  /*17580*/  @!P0 BRA `(.L_x_12156) ;  /* 0xfffffffc00f08947 */ /* 0x004fea000383ffff */
[----:B------:R-:W-:Y:S05]  /*17590*/  BRA `(.L_x_12221) ;  /* 0xffffffe4002c7947 */ /* 0x000fea000383ffff */
.L_x_12157:
[----:B--2---:R2:W4:Y:S02]  /*175a0*/  SYNCS.PHASECHK.TRANS64.TRYWAIT P0, [R7+URZ], R2 ;  /* 0x00000002070075a7 */ /* 0x004524000800017f */
[----:B----4-:R-:W-:Y:S05]  /*175b0*/  @!P0 NANOSLEEP.SYNCS 0x989680 ;  /* 0x009896800000895d */ /* 0x010fea0003900000 */
[----:B------:R-:W4:Y:S02]  /*175c0*/  @!P0 SYNCS.PHASECHK.TRANS64 P0, [R7+URZ], R2 ;  /* 0x00000002070085a7 */ /* 0x000f24000800007f */
[----:B----4-:R-:W-:Y:S05]  /*175d0*/  @!P0 BRA `(.L_x_12157) ;  /* 0xfffffffc00f08947 */ /* 0x010fea000383ffff */
[----:B------:R-:W-:Y:S05]  /*175e0*/  BRA `(.L_x_12222) ;  /* 0xffffffe400207947 */ /* 0x000fea000383ffff */
.L_x_12159:
[----:B----4-:R4:W0:Y:S02]  /*175f0*/  SYNCS.PHASECHK.TRANS64.TRYWAIT P0, [R4+URZ], R3 ;  /* 0x00000003040075a7 */ /* 0x010824000800017f */
[----:B0-----:R-:W-:Y:S05]  /*17600*/  @!P0 NANOSLEEP.SYNCS 0x989680 ;  /* 0x009896800000895d */ /* 0x001fea0003900000 */
[----:B------:R-:W0:Y:S02]  /*17610*/  @!P0 SYNCS.PHASECHK.TRANS64 P0, [R4+URZ], R3 ;  /* 0x00000003040085a7 */ /* 0x000e24000800007f */
[----:B0-----:R-:W-:Y:S05]  /*17620*/  @!P0 BRA `(.L_x_12159) ;  /* 0xfffffffc00f08947 */ /* 0x001fea000383ffff */
[----:B------:R-:W-:Y:S05]  /*17630*/  BRA `(.L_x_12223) ;  /* 0xffffffe400247947 */ /* 0x000fea000383ffff */
.L_x_12224:
        /* <DEDUP_REMOVED lines=12> */
.L_x_15330:


//--------------------- .text._ZN7cutlass13device_kernelIN5flash11enable_sm90INS1_16FlashAttnFwdSm90INS1_25CollectiveMainloopFwdSm90ILi2EN4cute5tupleIJNS5_1CILi1EEES8_S8_EEENS6_IJNS7_ILi192EEENS7_ILi144EEENS7_ILi96EEEEEELi96ENS_10bfloat16_tEfNS_4arch4Sm90ELb1ELb0ELb0ELb1ELb0ELb1ELb0ELb0ELb1ELb1ELb0ELb0EEENS1_21CollectiveEpilogueFwdINS6_IJSA_SC_SB_EEES9_SE_SG_Li384ELb1ELb1ELb0ELb0EEENS1_36VarlenDynamicPersistentTileSchedulerILi192ELi144ELi384ELi128ELb0ELb1ELb1ELb1ELb1ELb1EEEEEEEEEvNT_6ParamsE --------------------------
	.section	.text._ZN7cutlass13device_kernelIN5flash11enable_sm90INS1_16FlashAttnFwdSm90INS1_25CollectiveMainloopFwdSm90ILi2EN4cute5tupleIJNS5_1CILi1EEES8_S8_EEENS6_IJNS7_ILi192EEENS7_ILi144EEENS7_ILi96EEEEEELi96ENS_10bfloat16_tEfNS_4arch4Sm90ELb1ELb0ELb0ELb1ELb0ELb1ELb0ELb0ELb1ELb1ELb0ELb0EEENS1_21CollectiveEpilogueFwdINS6_IJSA_SC_SB_EEES9_SE_SG_Li384ELb1ELb1ELb0ELb0EEENS1_36VarlenDynamicPersistentTileSchedulerILi192ELi144ELi384ELi128ELb0ELb1ELb1ELb1ELb1ELb1EEEEEEEEEvNT_6ParamsE,"ax",@progbits
	.align	128
.text._ZN7cutlass13device_kernelIN5flash11enable_sm90INS1_16FlashAttnFwdSm90INS1_25CollectiveMainloopFwdSm90ILi2EN4cute5tupleIJNS5_1CILi1EEES8_S8_EEENS6_IJNS7_ILi192EEENS7_ILi144EEENS7_ILi96EEEEEELi96ENS_10bfloat16_tEfNS_4arch4Sm90ELb1ELb0ELb0ELb1ELb0ELb1ELb0ELb0ELb1ELb1ELb0ELb0EEENS1_21CollectiveEpilogueFwdINS6_IJSA_SC_SB_EEES9_SE_SG_Li384ELb1ELb1ELb0ELb0EEENS1_36VarlenDynamicPersistentTileSchedulerILi192ELi144ELi384ELi128ELb0ELb1ELb1ELb1ELb1ELb1EEEEEEEEEvNT_6ParamsE:
        .type           _ZN7cutlass13device_kernelIN5flash11enable_sm90INS1_16FlashAttnFwdSm90INS1_25CollectiveMainloopFwdSm90ILi2EN4cute5tupleIJNS5_1CILi1EEES8_S8_EEENS6_IJNS7_ILi192EEENS7_ILi144EEENS7_ILi96EEEEEELi96ENS_10bfloat16_tEfNS_4arch4Sm90ELb1ELb0ELb0ELb1ELb0ELb1ELb0ELb0ELb1ELb1ELb0ELb0EEENS1_21CollectiveEpilogueFwdINS6_IJSA_SC_SB_EEES9_SE_SG_Li384ELb1ELb1ELb0ELb0EEENS1_36VarlenDynamicPersistentTileSchedulerILi192ELi144ELi384ELi128ELb0ELb1ELb1ELb1ELb1ELb1EEEEEEEEEvNT_6ParamsE,@function
        .size           _ZN7cutlass13device_kernelIN5flash11enable_sm90INS1_16FlashAttnFwdSm90INS1_25CollectiveMainloopFwdSm90ILi2EN4cute5tupleIJNS5_1CILi1EEES8_S8_EEENS6_IJNS7_ILi192EEENS7_ILi144EEENS7_ILi96EEEEEELi96ENS_10bfloat16_tEfNS_4arch4Sm90ELb1ELb0ELb0ELb1ELb0ELb1ELb0ELb0ELb1ELb1ELb0ELb0EEENS1_21CollectiveEpilogueFwdINS6_IJSA_SC_SB_EEES9_SE_SG_Li384ELb1ELb1ELb0ELb0EEENS1_36VarlenDynamicPersistentTileSchedulerILi192ELi144ELi384ELi128ELb0ELb1ELb1ELb1ELb1ELb1EEEEEEEEEvNT_6ParamsE,(.L_x_15331 - _ZN7cutlass13device_kernelIN5flash11enable_sm90INS1_16FlashAttnFwdSm90INS1_25CollectiveMainloopFwdSm90ILi2EN4cute5tupleIJNS5_1CILi1EEES8_S8_EEENS6_IJNS7_ILi192EEENS7_ILi144EEENS7_ILi96EEEEEELi96ENS_10bfloat16_tEfNS_4arch4Sm90ELb1ELb0ELb0ELb1ELb0ELb1ELb0ELb0ELb1ELb1ELb0ELb0EEENS1_21CollectiveEpilogueFwdINS6_IJSA_SC_SB_EEES9_SE_SG_Li384ELb1ELb1ELb0ELb0EEENS1_36VarlenDynamicPersistentTileSchedulerILi192ELi144ELi384ELi128ELb0ELb1ELb1ELb1ELb1ELb1EEEEEEEEEvNT_6ParamsE)
        .other          _ZN7cutlass13device_kernelIN5flash11enable_sm90INS1_16FlashAttnFwdSm90INS1_25CollectiveMainloopFwdSm90ILi2EN4cute5tupleIJNS5_1CILi1EEES8_S8_EEENS6_IJNS7_ILi192EEENS7_ILi144EEENS7_ILi96EEEEEELi96ENS_10bfloat16_tEfNS_4arch4Sm90ELb1ELb0ELb0ELb1ELb0ELb1ELb0ELb0ELb1ELb1ELb0ELb0EEENS1_21CollectiveEpilogueFwdINS6_IJSA_SC_SB_EEES9_SE_SG_Li384ELb1ELb1ELb0ELb0EEENS1_36VarlenDynamicPersistentTileSchedulerILi192ELi144ELi384ELi128ELb0ELb1ELb1ELb1ELb1ELb1EEEEEEEEEvNT_6ParamsE,@"STO_CUDA_ENTRY STV_DEFAULT"
_ZN7cutlass13device_kernelIN5flash11enable_sm90INS1_16FlashAttnFwdSm90INS1_25CollectiveMainloopFwdSm90ILi2EN4cute5tupleIJNS5_1CILi1EEES8_S8_EEENS6_IJNS7_ILi192EEENS7_ILi144EEENS7_ILi96EEEEEELi96ENS_10bfloat16_tEfNS_4arch4Sm90ELb1ELb0ELb0ELb1ELb0ELb1ELb0ELb0ELb1ELb1ELb0ELb0EEENS1_21CollectiveEpilogueFwdINS6_IJSA_SC_SB_EEES9_SE_SG_Li384ELb1ELb1ELb0ELb0EEENS1_36VarlenDynamicPersistentTileSchedulerILi192ELi144ELi384ELi128ELb0ELb1ELb1ELb1ELb1ELb1EEEEEEEEEvNT_6ParamsE:
        /* <DEDUP_REMOVED lines=24> */
.L_x_12226:
[----:B------:R-:W-:Y:S05]  /*0180*/  BSYNC B0 ;  /* 0x0000000000007941 */ /* 0x000fea0003800000 */
.L_x_12225:
        /* <DEDUP_REMOVED lines=41> */
.L_x_12227:
        /* <DEDUP_REMOVED lines=22> */
.L_x_12228:
        /* <DEDUP_REMOVED lines=18> */
.L_x_12229:
        /* <DEDUP_REMOVED lines=22> */
.L_x_12230:
        /* <DEDUP_REMOVED lines=22> */
.L_x_12231:
        /* <DEDUP_REMOVED lines=10> */
.L_x_12234:
[----:B------:R-:W-:-:S08]  /*0a00*/  NOP ;  /* 0x0000000000007918 */ /* 0x000fd00000000000 */
[----:B------:R-:W1:Y:S02]  /*0a10*/  USETMAXREG.TRY_ALLOC.CTAPOOL UP0, 0xa0 ;  /* 0x000000a0000079c8 */ /* 0x000e640008000600 */
[----:B-1----:R-:W-:-:S13]  /*0a20*/  PLOP3.LUT P0, PT, PT, PT, UP0, 0x80, 0x0 ;  /* 0x000000000000781c */ /* 0x002fda0003f0f008 */
[----:B------:R-:W-:Y:S05]  /*0a30*/  @!P0 BRA `(.L_x_12234) ;  /* 0xfffffffc00f08947 */ /* 0x000fea000383ffff */
[----:B------:R-:W2:Y:S01]  /*0a40*/  LDL.LU R0, [R1] ;  /* 0x0000000001007983 */ /* 0x000ea20000300800 */
[----:B0-----:R-:W0:Y:S01]  /*0a50*/  S2R R2, SR_TID.X ;  /* 0x0000000000027919 */ /* 0x001e220000002100 */
        /* <DEDUP_REMOVED lines=12> */
[----:B--2---:R-:W-:-:S04]  /*0b20*/  LOP3.LUT R0, R0, 0xffffffef, RZ, 0xc0, !PT ;  /* 0xffffffef00007812 */ /* 0x004fc800078ec0ff */
[----:B------:R-:W-:-:S05]  /*0b30*/  @P0 LOP3.LUT R0, R0, 0x10, RZ, 0xfc, !PT ;  /* 0x0000001000000812 */ /* 0x000fca00078efcff */
[----:B------:R1:W-:Y:S01]  /*0b40*/  STL [R1], R0 ;  /* 0x0000000001007387 */ /* 0x0003e20000100800 */
[----:B0-----:R-:W-:-:S13]  /*0b50*/  ISETP.GE.AND P0, PT, R107, UR4, PT ;  /* 0x000000046b007c0c */ /* 0x001fda000bf06270 */
[----:B-1----:R-:W-:Y:S05]  /*0b60*/  @P0 BRA `(.L_x_12235) ;  /* 0x0000022c00280947 */ /* 0x002fea0003800000 */
[----:B------:R-:W2:Y:S01]  /*0b70*/  LDL R2, [R1+0x94] ;  /* 0x0000940001027983 */ /* 0x000ea20000100800 */
[----:B------:R-:W-:Y:S02]  /*0b80*/  R2UR UR4, R22 ;  /* 0x00000000160472ca */ /* 0x000fe400000e0000 */
[----:B------:R-:W-:Y:S01]  /*0b90*/  CS2R R144, SRZ ;  /* 0x0000000000907805 */ /* 0x000fe2000001ff00 */
[----:B------:R-:W0:Y:S10]  /*0ba0*/  S2R R0, SR_TID.X ;  /* 0x0000000000007919 */ /* 0x000e340000002100 */
[----:B------:R-:W-:Y:S01]  /*0bb0*/  UIADD3 UR4, UR4, 0xda00, URZ ;  /* 0x0000da0004047890 */ /* 0x000fe2000fffe03f */
[----:B0-----:R-:W-:-:S05]  /*0bc0*/  VIADD R11, R0, 0xffffff80 ;  /* 0xffffff80000b7836 */ /* 0x001fca0000000000 */
[-C--:B------:R-:W-:Y:S02]  /*0bd0*/  LEA.HI R5, R11, R11.reuse, RZ, 0x1 ;  /* 0x0000000b0b057211 */ /* 0x080fe400078f08ff */
[----:B------:R-:W-:Y:S02]  /*0be0*/  SHF.R.S32.HI R0, RZ, 0x1f, R11 ;  /* 0x0000001fff007819 */ /* 0x000fe4000001140b */
[----:B------:R-:W-:Y:S02]  /*0bf0*/  SHF.R.S32.HI R156, RZ, 0x1, R5 ;  /* 0x00000001ff9c7819 */ /* 0x000fe40000011405 */
[CC--:B------:R-:W-:Y:S02]  /*0c00*/  LEA.HI R8, R0.reuse, R11.reuse, RZ, 0x2 ;  /* 0x0000000b00087211 */ /* 0x0c0fe400078f10ff */
[----:B------:R-:W-:Y:S02]  /*0c10*/  LEA.HI R3, R0, R11, RZ, 0x4 ;  /* 0x0000000b00037211 */ /* 0x000fe400078f20ff */
[----:B------:R-:W-:-:S02]  /*0c20*/  LOP3.LUT R4, R5, 0xfffffffe, RZ, 0xc0, !PT ;  /* 0xfffffffe05047812 */ /* 0x000fc400078ec0ff */
[----:B------:R-:W-:Y:S02]  /*0c30*/  LEA.HI R6, R5, R156, RZ, 0x1 ;  /* 0x0000009c05067211 */ /* 0x000fe400078f08ff */
[----:B------:R-:W-:Y:S01]  /*0c40*/  LOP3.LUT R5, R8, 0xfffffffc, RZ, 0xc0, !PT ;  /* 0xfffffffc08057812 */ /* 0x000fe200078ec0ff */
[C---:B------:R-:W-:Y:S01]  /*0c50*/  IMAD.IADD R14, R11.reuse, 0x1, -R4 ;  /* 0x000000010b0e7824 */ /* 0x040fe200078e0a04 */
[----:B------:R-:W-:Y:S02]  /*0c60*/  LOP3.LUT R7, R6, 0x7fffffe, RZ, 0xc0, !PT ;  /* 0x07fffffe06077812 */ /* 0x000fe400078ec0ff */
[--C-:B------:R-:W-:Y:S01]  /*0c70*/  SHF.R.S32.HI R26, RZ, 0x2, R8.reuse ;  /* 0x00000002ff1a7819 */ /* 0x100fe20000011408 */
[----:B------:R-:W-:Y:S01]  /*0c80*/  IMAD.IADD R6, R11, 0x1, -R5 ;  /* 0x000000010b067824 */ /* 0x000fe200078e0a05 */
[----:B------:R-:W-:Y:S01]  /*0c90*/  SHF.R.S32.HI R8, RZ, 0x1f, R8 ;  /* 0x0000001fff087819 */ /* 0x000fe20000011408 */
[----:B------:R-:W-:Y:S02]  /*0ca0*/  IMAD.IADD R7, R156, 0x1, -R7 ;  /* 0x000000019c077824 */ /* 0x000fe400078e0a07 */
[----:B------:R-:W-:Y:S01]  /*0cb0*/  IMAD.SHL.U32 R24, R14, 0x4, RZ ;  /* 0x000000040e187824 */ /* 0x000fe200078e00ff */
[----:B------:R-:W-:Y:S01]  /*0cc0*/  LEA.HI R8, R8, R26, RZ, 0x2 ;  /* 0x0000001a08087211 */ /* 0x000fe200078f10ff */
[----:B------:R-:W-:-:S02]  /*0cd0*/  IMAD.SHL.U32 R14, R14, 0x8, RZ ;  /* 0x000000080e0e7824 */ /* 0x000fc400078e00ff */
[C---:B------:R-:W-:Y:S01]  /*0ce0*/  VIADD R9, R24.reuse, 0x10 ;  /* 0x0000001018097836 */ /* 0x040fe20000000000 */
[----:B------:R-:W-:Y:S01]  /*0cf0*/  STL [R1+0x18], R24 ;  /* 0x0000181801007387 */ /* 0x000fe20000100800 */
[----:B------:R-:W-:Y:S01]  /*0d00*/  VIADD R12, R24, 0x20 ;  /* 0x00000020180c7836 */ /* 0x000fe20000000000 */
[----:B------:R-:W-:Y:S02]  /*0d10*/  LOP3.LUT R8, R8, 0xfffffffc, RZ, 0xc0, !PT ;  /* 0xfffffffc08087812 */ /* 0x000fe400078ec0ff */
[----:B------:R0:W-:Y:S04]  /*0d20*/  STL [R1+0x34], R9 ;  /* 0x0000340901007387 */ /* 0x0001e80000100800 */
[----:B------:R1:W-:Y:S01]  /*0d30*/  STL [R1+0x44], R12 ;  /* 0x0000440c01007387 */ /* 0x0003e20000100800 */
[----:B0-----:R-:W-:-:S05]  /*0d40*/  IMAD.IADD R9, R24, 0x1, R9 ;  /* 0x0000000118097824 */ /* 0x001fca00078e0209 */
[----:B------:R-:W-:-:S04]  /*0d50*/  SHF.R.S32.HI R10, RZ, 0x1f, R9 ;  /* 0x0000001fff0a7819 */ /* 0x000fc80000011409 */
[CC--:B------:R-:W-:Y:S02]  /*0d60*/  LEA.HI R15, R10.reuse, R9.reuse, RZ, 0x3 ;  /* 0x000000090a0f7211 */ /* 0x0c0fe400078f18ff */
[----:B------:R-:W-:-:S04]  /*0d70*/  LEA.HI R17, R10, R9, RZ, 0x5 ;  /* 0x000000090a117211 */ /* 0x000fc800078f28ff */
[----:B------:R-:W-:Y:S02]  /*0d80*/  SHF.R.S32.HI R17, RZ, 0x5, R17 ;  /* 0x00000005ff117819 */ /* 0x000fe40000011411 */
[----:B--2---:R-:W-:Y:S02]  /*0d90*/  R2UR UR5, R2 ;  /* 0x00000000020572ca */ /* 0x004fe400000e0000 */
[----:B------:R-:W-:-:S04]  /*0da0*/  SHF.R.S32.HI R2, RZ, 0x4, R3 ;  /* 0x00000004ff027819 */ /* 0x000fc80000011403 */
[C---:B------:R-:W-:Y:S01]  /*0db0*/  LEA.HI R4, R3.reuse, R2, RZ, 0x1 ;  /* 0x0000000203047211 */ /* 0x040fe200078f08ff */
[----:B------:R-:W-:Y:S01]  /*0dc0*/  IMAD R19, R2, 0x8, R7 ;  /* 0x0000000802137824 */ /* 0x000fe200078e0207 */
[----:B------:R-:W-:Y:S02]  /*0dd0*/  LOP3.LUT R3, R3, 0xfffffff0, RZ, 0xc0, !PT ;  /* 0xfffffff003037812 */ /* 0x000fe400078ec0ff */
[----:B------:R-:W-:Y:S02]  /*0de0*/  LOP3.LUT R5, R4, 0x1ffffffe, RZ, 0xc0, !PT ;  /* 0x1ffffffe04057812 */ /* 0x000fe400078ec0ff */
[----:B------:R-:W-:Y:S01]  /*0df0*/  LEA.HI R4, R6, R6, RZ, 0x1 ;  /* 0x0000000606047211 */ /* 0x000fe200078f08ff */
[----:B------:R-:W-:Y:S01]  /*0e00*/  IMAD.IADD R3, R11, 0x1, -R3 ;  /* 0x000000010b037824 */ /* 0x000fe200078e0a03 */
[----:B------:R-:W-:Y:S01]  /*0e10*/  ULOP3.LUT UR5, UR5, 0x1, URZ, 0xfc, !UPT ;  /* 0x0000000105057892 */ /* 0x000fe2000f8efc3f */
[----:B------:R-:W-:Y:S01]  /*0e20*/  IMAD.IADD R5, R2, 0x1, -R5 ;  /* 0x0000000102057824 */ /* 0x000fe200078e0a05 */
[----:B------:R-:W-:-:S02]  /*0e30*/  LOP3.LUT R7, R4, 0x1ffffffe, RZ, 0xc0, !PT ;  /* 0x1ffffffe04077812 */ /* 0x000fc400078ec0ff */
[----:B------:R-:W-:Y:S01]  /*0e40*/  LEA.HI R2, R0, R11, RZ, 0x7 ;  /* 0x0000000b00027211 */ /* 0x000fe200078f38ff */
[----:B------:R-:W-:Y:S02]  /*0e50*/  IMAD.SHL.U32 R5, R5, 0x8, RZ ;  /* 0x0000000805057824 */ /* 0x000fe400078e00ff */
[----:B------:R-:W-:Y:S01]  /*0e60*/  IMAD.IADD R13, R6, 0x1, -R7 ;  /* 0x00000001060d7824 */ /* 0x000fe200078e0a07 */
[----:B------:R-:W-:Y:S01]  /*0e70*/  LOP3.LUT R4, R2, 0xffffff80, RZ, 0xc0, !PT ;  /* 0xffffff8002047812 */ /* 0x000fe200078ec0ff */
[----:B------:R-:W-:Y:S01]  /*0e80*/  IMAD.IADD R6, R24, 0x1, R12 ;  /* 0x0000000118067824 */ /* 0x000fe200078e020c */
[----:B------:R-:W-:-:S03]  /*0e90*/  SHF.R.S32.HI R23, RZ, 0x7, R2 ;  /* 0x00000007ff177819 */ /* 0x000fc60000011402 */
[----:B------:R-:W-:Y:S01]  /*0ea0*/  IMAD.IADD R21, R11, 0x1, -R4 ;  /* 0x000000010b157824 */ /* 0x000fe200078e0a04 */
[----:B------:R-:W-:Y:S02]  /*0eb0*/  SHF.R.S32.HI R7, RZ, 0x1f, R6 ;  /* 0x0000001fff077819 */ /* 0x000fe40000011406 */
[----:B------:R-:W-:Y:S02]  /*0ec0*/  LEA.HI R4, R0, R11, RZ, 0x5 ;  /* 0x0000000b00047211 */ /* 0x000fe400078f28ff */
[----:B------:R-:W-:Y:S02]  /*0ed0*/  SHF.R.S32.HI R0, RZ, 0x1f, R3 ;  /* 0x0000001fff007819 */ /* 0x000fe40000011403 */
[CC--:B------:R-:W-:Y:S02]  /*0ee0*/  LEA.HI R16, R7.reuse, R6.reuse, RZ, 0x3 ;  /* 0x0000000607107211 */ /* 0x0c0fe400078f18ff */
[----:B------:R-:W-:Y:S02]  /*0ef0*/  LEA.HI R18, R7, R6, RZ, 0x5 ;  /* 0x0000000607127211 */ /* 0x000fe400078f28ff */
[----:B------:R-:W-:-:S02]  /*0f00*/  SHF.R.S32.HI R9, RZ, 0x1f, R21 ;  /* 0x0000001fff097819 */ /* 0x000fc40000011415 */
[----:B------:R-:W-:Y:S02]  /*0f10*/  SHF.R.S32.HI R7, RZ, 0x5, R4 ;  /* 0x00000005ff077819 */ /* 0x000fe40000011404 */
[CC--:B------:R-:W-:Y:S02]  /*0f20*/  LEA.HI R4, R0.reuse, R3.reuse, RZ, 0x3 ;  /* 0x0000000300047211 */ /* 0x0c0fe400078f18ff */
[----:B------:R-:W-:Y:S01]  /*0f30*/  LEA.HI R0, R0, R3, RZ, 0x2 ;  /* 0x0000000300007211 */ /* 0x000fe200078f10ff */
[----:B------:R-:W-:Y:S01]  /*0f40*/  IMAD R20, R7, 0x10, R3 ;  /* 0x0000001007147824 */ /* 0x000fe200078e0203 */
[----:B------:R-:W-:Y:S01]  /*0f50*/  LEA.HI R10, R9, R21, RZ, 0x2 ;  /* 0x00000015090a7211 */ /* 0x000fe200078f10ff */
[----:B------:R-:W-:Y:S01]  /*0f60*/  IMAD.SHL.U32 R6, R4, 0x10, RZ ;  /* 0x0000001004067824 */ /* 0x000fe200078e00ff */
[----:B------:R-:W-:Y:S01]  /*0f70*/  LOP3.LUT R4, R0, 0x7fffffc, RZ, 0xc0, !PT ;  /* 0x07fffffc00047812 */ /* 0x000fe200078ec0ff */
[----:B------:R-:W-:Y:S01]  /*0f80*/  IMAD.U32 R2, R20, 0x20, R5 ;  /* 0x0000002014027824 */ /* 0x000fe200078e0005 */
[----:B------:R-:W-:-:S02]  /*0f90*/  SHF.R.S32.HI R11, RZ, 0x2, R10 ;  /* 0x00000002ff0b7819 */ /* 0x000fc4000001140a */
[----:B-1----:R-:W-:Y:S01]  /*0fa0*/  SHF.R.S32.HI R12, RZ, 0x1f, R10 ;  /* 0x0000001fff0c7819 */ /* 0x002fe2000001140a */
[----:B------:R-:W-:Y:S01]  /*0fb0*/  IMAD.IADD R4, R3, 0x1, -R4 ;  /* 0x0000000103047824 */ /* 0x000fe200078e0a04 */
[----:B------:R-:W-:Y:S01]  /*0fc0*/  SHF.R.S32.HI R0, RZ, 0x2, R0 ;  /* 0x00000002ff007819 */ /* 0x000fe20000011400 */
[----:B------:R-:W-:Y:S01]  /*0fd0*/  IMAD.IADD R3, R26, 0x1, -R8 ;  /* 0x000000011a037824 */ /* 0x000fe200078e0a08 */
[----:B------:R-:W-:Y:S01]  /*0fe0*/  LEA.HI R12, R12, R11, RZ, 0x3 ;  /* 0x0000000b0c0c7211 */ /* 0x000fe200078f18ff */
[----:B------:R0:W-:Y:S01]  /*0ff0*/  STL [R1+0x90], R2 ;  /* 0x0000900201007387 */ /* 0x0001e20000100800 */
[----:B------:R-:W-:Y:S01]  /*1000*/  LEA.HI R9, R9, R21, RZ, 0x5 ;  /* 0x0000001509097211 */ /* 0x000fe200078f28ff */
[----:B------:R-:W-:Y:S01]  /*1010*/  IMAD.SHL.U32 R0, R0, 0x40, RZ ;  /* 0x0000004000007824 */ /* 0x000fe200078e00ff */
[----:B------:R-:W-:Y:S01]  /*1020*/  LOP3.LUT R12, R12, 0xfffffff8, RZ, 0xc0, !PT ;  /* 0xfffffff80c0c7812 */ /* 0x000fe200078ec0ff */
[----:B------:R1:W-:Y:S01]  /*1030*/  STL [R1+0x60], R3 ;  /* 0x0000600301007387 */ /* 0x0003e20000100800 */
[----:B------:R-:W-:-:S02]  /*1040*/  LOP3.LUT R6, R6, 0x7fffff80, RZ, 0xc0, !PT ;  /* 0x7fffff8006067812 */ /* 0x000fc400078ec0ff */
[----:B------:R-:W-:Y:S01]  /*1050*/  LOP3.LUT R0, R0, 0x40, RZ, 0xc0, !PT ;  /* 0x0000004000007812 */ /* 0x000fe200078ec0ff */
[----:B------:R-:W-:Y:S01]  /*1060*/  IMAD.IADD R12, R11, 0x1, -R12 ;  /* 0x000000010b0c7824 */ /* 0x000fe200078e0a0c */
[----:B------:R-:W-:Y:S01]  /*1070*/  SHF.R.S32.HI R9, RZ, 0x5, R9 ;  /* 0x00000005ff097819 */ /* 0x000fe20000011409 */
[----:B0-----:R-:W-:Y:S01]  /*1080*/  IMAD.SHL.U32 R2, R3, 0x40, RZ ;  /* 0x0000004003027824 */ /* 0x001fe200078e00ff */
[----:B------:R-:W-:Y:S01]  /*1090*/  LOP3.LUT R5, R0, 0x8, R5, 0xf8, !PT ;  /* 0x0000000800057812 */ /* 0x000fe200078ef805 */
[----:B------:R-:W-:Y:S01]  /*10a0*/  IMAD R7, R7, 0x100, R6 ;  /* 0x0000010007077824 */ /* 0x000fe200078e0206 */
[----:B------:R-:W-:Y:S01]  /*10b0*/  SHF.R.U32.HI R0, RZ, 0x3, R0 ;  /* 0x00000003ff007819 */ /* 0x000fe20000011600 */
[----:B------:R-:W-:Y:S01]  /*10c0*/  IMAD R9, R9, 0x10, R12 ;  /* 0x0000001009097824 */ /* 0x000fe200078e020c */
[----:B------:R-:W-:Y:S01]  /*10d0*/  LOP3.LUT R11, R2, 0xc0, RZ, 0xc0, !PT ;  /* 0x000000c0020b7812 */ /* 0x000fe200078ec0ff */
[----:B------:R-:W-:Y:S01]  /*10e0*/  IMAD.HI R2, R23, 0x55555556, RZ ;  /* 0x5555555617027827 */ /* 0x000fe200078e02ff */
[----:B------:R-:W-:-:S02]  /*10f0*/  LOP3.LUT R0, R5, R0, RZ, 0x3c, !PT ;  /* 0x0000000005007212 */ /* 0x000fc400078e3cff */
[----:B------:R-:W-:Y:S01]  /*1100*/  SHF.R.U32.HI R8, RZ, 0x3, R11 ;  /* 0x00000003ff087819 */ /* 0x000fe2000001160b */
[----:B------:R-:W-:Y:S01]  /*1110*/  IMAD R7, R4, 0x10, R7 ;  /* 0x0000001004077824 */ /* 0x000fe200078e0207 */
[----:B------:R-:W-:Y:S01]  /*1120*/  LEA.HI R2, R2, R2, RZ, 0x1 ;  /* 0x0000000202027211 */ /* 0x000fe200078f08ff */
[----:B------:R-:W-:Y:S01]  /*1130*/  IMAD.SHL.U32 R6, R19, 0x20, RZ ;  /* 0x0000002013067824 */ /* 0x000fe200078e00ff */
[----:B------:R-:W-:Y:S01]  /*1140*/  STL [R1+0x14], R11 ;  /* 0x0000140b01007387 */ /* 0x000fe20000100800 */
[----:B------:R-:W-:Y:S01]  /*1150*/  IMAD.IADD R7, R0, 0x1, R7 ;  /* 0x0000000100077824 */ /* 0x000fe200078e0207 */
[C---:B------:R-:W-:Y:S01]  /*1160*/  LOP3.LUT R15, R11.reuse, 0x18, R15, 0xf8, !PT ;  /* 0x000000180b0f7812 */ /* 0x040fe200078ef80f */
[----:B------:R-:W-:Y:S01]  /*1170*/  IMAD R2, R2, -0x3, R23 ;  /* 0xfffffffd02027824 */ /* 0x000fe200078e0217 */
[----:B------:R-:W-:Y:S01]  /*1180*/  STL [R1+0x24], R6 ;  /* 0x0000240601007387 */ /* 0x000fe20000100800 */
[----:B------:R-:W-:Y:S01]  /*1190*/  IMAD.U32 R0, RZ, RZ, UR5 ;  /* 0x00000005ff007e24 */ /* 0x000fe2000f8e00ff */
[----:B------:R-:W-:Y:S01]  /*11a0*/  SHF.R.S32.HI R18, RZ, 0x5, R18 ;  /* 0x00000005ff127819 */ /* 0x000fe20000011412 */
[----:B------:R-:W-:Y:S01]  /*11b0*/  IMAD R5, R2, 0x40, R9 ;  /* 0x0000004002057824 */ /* 0x000fe200078e0209 */
[----:B------:R-:W-:Y:S01]  /*11c0*/  STL [R1+0x20], R8 ;  /* 0x0000200801007387 */ /* 0x000fe20000100800 */
[C---:B------:R-:W-:Y:S01]  /*11d0*/  VIADD R2, R24.reuse, 0x8 ;  /* 0x0000000818027836 */ /* 0x040fe20000000000 */
[----:B------:R-:W-:Y:S01]  /*11e0*/  SHF.R.S32.HI R9, RZ, 0x1f, R156 ;  /* 0x0000001fff097819 */ /* 0x000fe2000001149c */
[----:B------:R-:W-:Y:S01]  /*11f0*/  VIADD R9, R24, 0x18 ;  /* 0x0000001818097836 */ /* 0x000fe20000000000 */
[----:B------:R-:W-:Y:S01]  /*1200*/  STL [R1+0x88], R5 ;  /* 0x0000880501007387 */ /* 0x000fe20000100800 */
[----:B-1----:R-:W-:Y:S01]  /*1210*/  LOP3.LUT R3, R11, 0x18, R16, 0xf8, !PT ;  /* 0x000000180b037812 */ /* 0x002fe200078ef810 */
[--C-:B------:R-:W-:Y:S01]  /*1220*/  IMAD R17, R17, 0x1800, R6.reuse ;  /* 0x0000180011117824 */ /* 0x100fe200078e0206 */
[-C--:B------:R-:W-:Y:S01]  /*1230*/  LOP3.LUT R4, R15, R8.reuse, RZ, 0x3c, !PT ;  /* 0x000000080f047212 */ /* 0x080fe200078e3cff */
[----:B------:R-:W-:Y:S01]  /*1240*/  STL [R1+0x74], RZ ;  /* 0x000074ff01007387 */ /* 0x000fe20000100800 */
[----:B------:R-:W-:Y:S01]  /*1250*/  LOP3.LUT R3, R3, R8, RZ, 0x3c, !PT ;  /* 0x0000000803037212 */ /* 0x000fe200078e3cff */
[----:B------:R-:W-:Y:S01]  /*1260*/  IMAD R18, R18, 0x1800, R6 ;  /* 0x0000180012127824 */ /* 0x000fe200078e0206 */
[----:B------:R-:W-:Y:S01]  /*1270*/  LOP3.LUT R10, R10, 0x7ffffffc, RZ, 0xc0, !PT ;  /* 0x7ffffffc0a0a7812 */ /* 0x000fe200078ec0ff */
[----:B------:R-:W-:Y:S01]  /*1280*/  STL [R1+0x10], RZ ;  /* 0x000010ff01007387 */ /* 0x000fe20000100800 */
[----:B------:R-:W-:-:S02]  /*1290*/  IMAD.IADD R4, R17, 0x1, R4 ;  /* 0x0000000111047824 */ /* 0x000fc400078e0204 */
[----:B------:R-:W-:Y:S01]  /*12a0*/  IMAD.IADD R3, R18, 0x1, R3 ;  /* 0x0000000112037824 */ /* 0x000fe200078e0203 */
[----:B------:R0:W-:Y:S01]  /*12b0*/  STL [R1+0x2c], R0 ;  /* 0x00002c0001007387 */ /* 0x0001e20000100800 */
[----:B------:R-:W-:Y:S01]  /*12c0*/  IMAD R23, R7, 0x2, R22 ;  /* 0x0000000207177824 */ /* 0x000fe200078e0216 */
[----:B------:R-:W-:Y:S02]  /*12d0*/  LEA R4, R4, UR4, 0x1 ;  /* 0x0000000404047c11 */ /* 0x000fe4000f8e08ff */
[----:B------:R-:W-:Y:S04]  /*12e0*/  STL [R1+0x4], RZ ;  /* 0x000004ff01007387 */ /* 0x000fe80000100800 */
[----:B------:R-:W-:Y:S01]  /*12f0*/  STL [R1+0x8], R14 ;  /* 0x0000080e01007387 */ /* 0x000fe20000100800 */
[----:B0-----:R-:W-:-:S03]  /*1300*/  IMAD.U32 R0, RZ, RZ, UR4 ;  /* 0x00000004ff007e24 */ /* 0x001fc6000f8e00ff */
[----:B------:R0:W-:Y:S04]  /*1310*/  STL [R1+0x40], R2 ;  /* 0x0000400201007387 */ /* 0x0001e80000100800 */
[----:B------:R1:W-:Y:S04]  /*1320*/  STL [R1+0x8c], R0 ;  /* 0x00008c0001007387 */ /* 0x0003e80000100800 */
[----:B------:R2:W-:Y:S01]  /*1330*/  STL [R1+0x48], R9 ;  /* 0x0000480901007387 */ /* 0x0005e20000100800 */
[C-C-:B0-----:R-:W-:Y:S02]  /*1340*/  LOP3.LUT R2, R11.reuse, 0x18, R14.reuse, 0xf8, !PT ;  /* 0x000000180b027812 */ /* 0x141fe400078ef80e */
[----:B-1----:R-:W-:-:S02]  /*1350*/  LOP3.LUT R0, R11, 0x8, R14, 0xf8, !PT ;  /* 0x000000080b007812 */ /* 0x002fc400078ef80e */
[-C--:B------:R-:W-:Y:S01]  /*1360*/  LOP3.LUT R2, R2, R8.reuse, RZ, 0x3c, !PT ;  /* 0x0000000802027212 */ /* 0x080fe200078e3cff */
[----:B--2---:R-:W-:Y:S01]  /*1370*/  VIADD R9, R24, 0x28 ;  /* 0x0000002818097836 */ /* 0x004fe20000000000 */
[----:B------:R-:W-:Y:S02]  /*1380*/  LOP3.LUT R0, R0, R8, RZ, 0x3c, !PT ;  /* 0x0000000800007212 */ /* 0x000fe400078e3cff */
[----:B------:R-:W-:Y:S01]  /*1390*/  SHF.R.S32.HI R8, RZ, 0x3, R16 ;  /* 0x00000003ff087819 */ /* 0x000fe20000011410 */
[C---:B------:R-:W-:Y:S01]  /*13a0*/  IMAD.IADD R2, R6.reuse, 0x1, R2 ;  /* 0x0000000106027824 */ /* 0x040fe200078e0202 */
[----:B------:R0:W-:Y:S01]  /*13b0*/  STL [R1+0x4c], R9 ;  /* 0x00004c0901007387 */ /* 0x0001e20000100800 */
[----:B------:R-:W-:Y:S01]  /*13c0*/  IMAD.IADD R6, R6, 0x1, R0 ;  /* 0x0000000106067824 */ /* 0x000fe200078e0200 */
[----:B------:R-:W-:Y:S02]  /*13d0*/  LEA R0, R3, UR4, 0x1 ;  /* 0x0000000403007c11 */ /* 0x000fe4000f8e08ff */
[----:B------:R-:W-:Y:S01]  /*13e0*/  LEA R2, R2, UR4, 0x1 ;  /* 0x0000000402027c11 */ /* 0x000fe2000f8e08ff */
[----:B0-----:R-:W-:-:S05]  /*13f0*/  IMAD.IADD R9, R21, 0x1, -R10 ;  /* 0x0000000115097824 */ /* 0x001fca00078e0a0a */
[----:B------:R-:W-:Y:S04]  /*1400*/  STL [R1+0x64], R9 ;  /* 0x0000640901007387 */ /* 0x000fe80000100800 */
[----:B------:R-:W-:Y:S04]  /*1410*/  STL [R1+0x78], R8 ;  /* 0x0000780801007387 */ /* 0x000fe80000100800 */
[----:B------:R-:W-:Y:S04]  /*1420*/  STL [R1+0x5c], R6 ;  /* 0x00005c0601007387 */ /* 0x000fe80000100800 */
[----:B------:R-:W-:Y:S04]  /*1430*/  STL [R1+0x80], R4 ;  /* 0x0000800401007387 */ /* 0x000fe80000100800 */
[----:B------:R0:W-:Y:S04]  /*1440*/  STL [R1+0x7c], R0 ;  /* 0x00007c0001007387 */ /* 0x0001e80000100800 */
[----:B------:R1:W-:Y:S01]  /*1450*/  STL [R1+0x84], R2 ;  /* 0x0000840201007387 */ /* 0x0003e20000100800 */
[----:B0-----:R-:W-:-:S05]  /*1460*/  IMAD R0, R13, 0x8, R5 ;  /* 0x000000080d007824 */ /* 0x001fca00078e0205 */
[----:B------:R1:W-:Y:S02]  /*1470*/  STL [R1+0x68], R0 ;  /* 0x0000680001007387 */ /* 0x0003e40000100800 */
.L_x_12382:
[----:B01--4-:R-:W0:Y:S02]  /*1480*/  LDC.64 R2, c[0x0][0xc88] ;  /* 0x00032200ff027b82 */ /* 0x013e240000000a00 */
        /* <DEDUP_REMOVED lines=29> */
[----:B------:R-:W2:Y:S01]  /*1660*/  @P2 LDG.E R10, desc[UR60][R6.64] ;  /* 0x0000003c060a2981 */ /* 0x000ea2000c1e1900 */
        /* <DEDUP_REMOVED lines=10> */
[----:B--2---:R0:W-:Y:S01]  /*1710*/  STL [R1+0x50], R10 ;  /* 0x0000500a01007387 */ /* 0x0041e20000100800 */
[----:B------:R-:W-:Y:S05]  /*1720*/  @P2 BRA `(.L_x_12236) ;  /* 0x0000000000282947 */ /* 0x000fea0003800000 */
[----:B------:R-:W-:Y:S02]  /*1730*/  ULDC.64 UR4, c[0x0][0xa00] ;  /* 0x0002800000047ab9 */ /* 0x000fe40000000a00 */
[----:B------:R-:W-:-:S04]  /*1740*/  ISETP.NE.U32.AND P1, PT, RZ, UR4, PT ;  /* 0x00000004ff007c0c */ /* 0x000fc8000bf25070 */
[----:B------:R-:W-:-:S13]  /*1750*/  ISETP.NE.AND.EX P1, PT, RZ, UR5, PT, P1 ;  /* 0x00000005ff007c0c */ /* 0x000fda000bf25310 */
[----:B------:R-:W-:Y:S05]  /*1760*/  @!P1 BRA `(.L_x_12236) ;  /* 0x0000000000189947 */ /* 0x000fea0003800000 */
[----:B0-----:R-:W0:Y:S02]  /*1770*/  LDC.64 R4, c[0x0][0xa00] ;  /* 0x00028000ff047b82 */ /* 0x001e240000000a00 */
[----:B0-----:R-:W-:-:S05]  /*1780*/  IMAD.WIDE R4, R19, 0x4, R4 ;  /* 0x0000000413047825 */ /* 0x001fca00078e0204 */
[----:B------:R-:W2:Y:S04]  /*1790*/  LDG.E R0, desc[UR60][R4.64] ;  /* 0x0000003c04007981 */ /* 0x000ea8000c1e1900 */
[----:B------:R-:W2:Y:S02]  /*17a0*/  LDG.E R7, desc[UR60][R4.64+0x4] ;  /* 0x0000043c04077981 */ /* 0x000ea4000c1e1900 */
[----:B--2---:R-:W-:-:S05]  /*17b0*/  IMAD.IADD R10, R7, 0x1, -R0 ;  /* 0x00000001070a7824 */ /* 0x004fca00078e0a00 */
[----:B------:R1:W-:Y:S02]  /*17c0*/  STL [R1+0x50], R10 ;  /* 0x0000500a01007387 */ /* 0x0003e40000100800 */
.L_x_12236:
[----:B------:R-:W-:Y:S01]  /*17d0*/  ULDC.64 UR4, c[0x0][0xa20] ;  /* 0x0002880000047ab9 */ /* 0x000fe20000000a00 */
[----:B------:R2:W-:Y:S01]  /*17e0*/  STL [R1+0x70], R106 ;  /* 0x0000706a01007387 */ /* 0x0005e20000100800 */
[----:B------:R-:W-:-:S04]  /*17f0*/  ISETP.NE.U32.AND P1, PT, RZ, UR4, PT ;  /* 0x00000004ff007c0c */ /* 0x000fc8000bf25070 */
[----:B------:R-:W-:-:S13]  /*1800*/  ISETP.NE.AND.EX P1, PT, RZ, UR5, PT, P1 ;  /* 0x00000005ff007c0c */ /* 0x000fda000bf25310 */
[----:B--2---:R-:W-:Y:S05]  /*1810*/  @!P1 BRA `(.L_x_12237) ;  /* 0x0000000000109947 */ /* 0x004fea0003800000 */
[----:B0-----:R-:W-:-:S04]  /*1820*/  IADD3 R4, P0, R24, UR4, RZ ;  /* 0x0000000418047c10 */ /* 0x001fc8000ff1e0ff */
[----:B------:R-:W-:-:S05]  /*1830*/  IADD3.X R5, R25, UR5, RZ, P0, !PT ;  /* 0x0000000519057c10 */ /* 0x000fca00087fe4ff */
[----:B------:R2:W5:Y:S01]  /*1840*/  LDG.E R18, desc[UR60][R4.64] ;  /* 0x0000003c04127981 */ /* 0x000562000c1e1900 */
[----:B------:R-:W-:Y:S05]  /*1850*/  BRA `(.L_x_12238) ;  /* 0x0000000000107947 */ /* 0x000fea0003800000 */
.L_x_12237:
[----:B------:R-:W-:Y:S05]  /*1860*/  @!P0 BRA `(.L_x_12238) ;  /* 0x00000000000c8947 */ /* 0x000fea0003800000 */
[----:B0-----:R-:W2:Y:S04]  /*1870*/  LDG.E R5, desc[UR60][R8.64] ;  /* 0x0000003c08057981 */ /* 0x001ea8000c1e1900 */
[----:B------:R-:W2:Y:S02]  /*1880*/  LDG.E R18, desc[UR60][R8.64+0x4] ;  /* 0x0000043c08127981 */ /* 0x000ea4000c1e1900 */
[----:B--2---:R-:W-:-:S07]  /*1890*/  IMAD.IADD R18, R18, 0x1, -R5 ;  /* 0x0000000112127824 */ /* 0x004fce00078e0a05 */
.L_x_12238:
[----:B------:R-:W-:Y:S01]  /*18a0*/  ULDC.64 UR4, c[0x0][0xa10] ;  /* 0x0002840000047ab9 */ /* 0x000fe20000000a00 */
[----:B0-----:R-:W0:Y:S01]  /*18b0*/  LDC R8, c[0x0][0x448] ;  /* 0x00011200ff087b82 */ /* 0x001e220000000800 */
[----:B------:R-:W-:-:S04]  /*18c0*/  ISETP.NE.U32.AND P0, PT, RZ, UR4, PT ;  /* 0x00000004ff007c0c */ /* 0x000fc8000bf05070 */
[----:B------:R-:W-:Y:S01]  /*18d0*/  ISETP.NE.AND.EX P0, PT, RZ, UR5, PT, P0 ;  /* 0x00000005ff007c0c */ /* 0x000fe2000bf05300 */
[----:B------:R-:W-:-:S12]  /*18e0*/  ULDC.64 UR4, c[0x0][0xa30] ;  /* 0x00028c0000047ab9 */ /* 0x000fd80000000a00 */
[----:B--2---:R-:W2:Y:S02]  /*18f0*/  @P0 LDC.64 R4, c[0x0][0xa10] ;  /* 0x00028400ff040b82 */ /* 0x004ea40000000a00 */
[----:B--2---:R-:W-:-:S05]  /*1900*/  @P0 IMAD.WIDE R4, R19, 0x4, R4 ;  /* 0x0000000413040825 */ /* 0x004fca00078e0204 */
        /* <DEDUP_REMOVED lines=8> */
[----:B0-----:R-:W-:Y:S01]  /*1990*/  ISETP.NE.AND P1, PT, R8, 0x1, PT ;  /* 0x000000010800780c */ /* 0x001fe20003f25270 */
[----:B------:R-:W-:Y:S02]  /*19a0*/  IMAD R12, R105, 0xc0, RZ ;  /* 0x000000c0690c7824 */ /* 0x000fe400078e02ff */
[----:B------:R-:W-:Y:S02]  /*19b0*/  IMAD.IADD R8, R18, 0x1, -R3 ;  /* 0x0000000112087824 */ /* 0x000fe400078e0a03 */
[----:B---3--:R-:W-:Y:S01]  /*19c0*/  VIADD R4, R12, 0xbf ;  /* 0x000000bf0c047836 */ /* 0x008fe20000000000 */
[----:B------:R0:W-:Y:S01]  /*19d0*/  STL [R1+0x58], R12 ;  /* 0x0000580c01007387 */ /* 0x0001e20000100800 */
[----:B------:R-:W-:-:S05]  /*19e0*/  IMAD.MOV R78, RZ, RZ, -R8 ;  /* 0x000000ffff4e7224 */ /* 0x000fca00078e0a08 */
[----:B------:R-:W-:Y:S01]  /*19f0*/  VIMNMX R78, RZ, R78, !PT ;  /* 0x0000004eff4e7248 */ /* 0x000fe20007fe0100 */
[----:B------:R-:W3:Y:S08]  /*1a00*/  @P1 LDC R11, c[0x0][0x44c] ;  /* 0x00011300ff0b1b82 */ /* 0x000ef00000000800 */
[----:B------:R-:W1:Y:S01]  /*1a10*/  @P1 LDC R5, c[0x0][0x450] ;  /* 0x00011400ff051b82 */ /* 0x000e620000000800 */
[----:B--2---:R-:W-:-:S02]  /*1a20*/  @P0 IMAD.IADD R2, R9, 0x1, -R0 ;  /* 0x0000000109020824 */ /* 0x004fc400078e0a00 */
[----:B---3--:R-:W-:-:S04]  /*1a30*/  @P1 IMAD.HI.U32 R0, R4, R11, RZ ;  /* 0x0000000b04001227 */ /* 0x008fc800078e00ff */
[----:B----4-:R-:W-:Y:S01]  /*1a40*/  IMAD.IADD R6, R8, 0x1, R2 ;  /* 0x0000000108067824 */ /* 0x010fe200078e0202 */
[----:B-1----:R-:W-:-:S03]  /*1a50*/  @P1 SHF.R.U32.HI R4, RZ, R5, R0 ;  /* 0x00000005ff041219 */ /* 0x002fc60000011600 */
[C---:B------:R-:W-:Y:S01]  /*1a60*/  VIADD R0, R6.reuse, 0x8f ;  /* 0x0000008f06007836 */ /* 0x040fe20000000000 */
[----:B------:R-:W-:Y:S01]  /*1a70*/  IADD3 R109, R6, 0x90, -R10 ;  /* 0x00000090066d7810 */ /* 0x000fe20007ffe80a */
[----:B------:R0:W-:Y:S02]  /*1a80*/  STL [R1+0x54], R6 ;  /* 0x0000540601007387 */ /* 0x0001e40000100800 */
        /* <DEDUP_REMOVED lines=41> */
.L_x_12241:
[----:B------:R-:W-:Y:S05]  /*1d20*/  BSYNC B6 ;  /* 0x0000000000067941 */ /* 0x000fea0003800000 */
.L_x_12240:
        /* <DEDUP_REMOVED lines=20> */
.L_x_12243:
[----:B------:R-:W-:Y:S05]  /*1e70*/  BSYNC B6 ;  /* 0x0000000000067941 */ /* 0x000fea0003800000 */
.L_x_12242:
[----:B------:R-:W-:Y:S01]  /*1e80*/  ULDC.64 UR4, c[0x0][0x9f8] ;  /* 0x00027e0000047ab9 */ /* 0x000fe20000000a00 */
[----:B------:R-:W2:Y:S01]  /*1e90*/  LDL.64 R26, [R1+0x8] ;  /* 0x00000800011a7983 */ /* 0x000ea20000100a00 */
[----:B------:R-:W-:Y:S01]  /*1ea0*/  ISETP.NE.U32.AND P0, PT, RZ, UR4, PT ;  /* 0x00000004ff007c0c */ /* 0x000fe2000bf05070 */
[----:B------:R-:W0:Y:S02]  /*1eb0*/  LDC.64 R68, c[0x0][0x408] ;  /* 0x00010200ff447b82 */ /* 0x000e240000000a00 */
[----:B------:R-:W2:Y:S01]  /*1ec0*/  LDL.64 R34, [R1+0x8] ;  /* 0x0000080001227983 */ /* 0x000ea20000100a00 */
[----:B------:R-:W-:-:S05]  /*1ed0*/  ISETP.NE.AND.EX P0, PT, RZ, UR5, PT, P0 ;  /* 0x00000005ff007c0c */ /* 0x000fca000bf05300 */
[----:B------:R-:W1:Y:S01]  /*1ee0*/  LDC.64 R30, c[0x0][0x300] ;  /* 0x0000c000ff1e7b82 */ /* 0x000e620000000a00 */
[----:B------:R-:W-:Y:S01]  /*1ef0*/  IMAD.IADD R77, R77, 0x1, R18 ;  /* 0x000000014d4d7824 */ /* 0x000fe200078e0212 */
[----:B------:R-:W-:-:S06]  /*1f00*/  ULDC.64 UR6, c[0x0][0xa08] ;  /* 0x0002820000067ab9 */ /* 0x000fcc0000000a00 */
[----:B------:R-:W-:Y:S01]  /*1f10*/  @P0 IADD3 R4, P1, R24, UR4, RZ ;  /* 0x0000000418040c10 */ /* 0x000fe2000ff3e0ff */
[----:B------:R-:W3:Y:S01]  /*1f20*/  S2R R20, SR_TID.X ;  /* 0x0000000000147919 */ /* 0x000ee20000002100 */
[----:B------:R-:W4:Y:S02]  /*1f30*/  LDC.64 R74, c[0x0][0x3f8] ;  /* 0x0000fe00ff4a7b82 */ /* 0x000f240000000a00 */
[----:B------:R-:W-:Y:S01]  /*1f40*/  @P0 IADD3.X R5, R25, UR5, RZ, P1, !PT ;  /* 0x0000000519050c10 */ /* 0x000fe20008ffe4ff */
[----:B------:R-:W4:Y:S01]  /*1f50*/  LDL.LU R24, [R1] ;  /* 0x0000000001187983 */ /* 0x000f220000300800 */
[----:B------:R-:W-:Y:S01]  /*1f60*/  SHF.R.S32.HI R11, RZ, 0x1f, R77 ;  /* 0x0000001fff0b7819 */ /* 0x000fe2000001144d */
[----:B------:R-:W-:Y:S02]  /*1f70*/  ULDC.64 UR4, c[0x0][0x308] ;  /* 0x0000c20000047ab9 */ /* 0x000fe40000000a00 */
[----:B------:R-:W4:Y:S04]  /*1f80*/  LDL.64 R14, [R1+0x18] ;  /* 0x00001800010e7983 */ /* 0x000f280000100a00 */
[----:B------:R-:W4:Y:S04]  /*1f90*/  LDL.64 R36, [R1+0x18] ;  /* 0x0000180001247983 */ /* 0x000f280000100a00 */
[----:B------:R0:W4:Y:S01]  /*1fa0*/  @P0 LDG.E R19, desc[UR60][R4.64] ;  /* 0x0000003c04130981 */ /* 0x000122000c1e1900 */
[-C--:B-1----:R-:W-:Y:S01]  /*1fb0*/  IMAD R0, R11, R30.reuse, RZ ;  /* 0x0000001e0b007224 */ /* 0x082fe200078e02ff */
[----:B------:R-:W-:Y:S01]  /*1fc0*/  ISETP.NE.U32.AND P0, PT, RZ, UR6, PT ;  /* 0x00000006ff007c0c */ /* 0x000fe2000bf05070 */
[----:B------:R-:W-:Y:S01]  /*1fd0*/  IMAD.WIDE.U32 R6, R77, R30, RZ ;  /* 0x0000001e4d067225 */ /* 0x000fe200078e00ff */
[----:B------:R-:W-:-:S02]  /*1fe0*/  SHF.R.S32.HI R8, RZ, 0x1f, R106 ;  /* 0x0000001fff087819 */ /* 0x000fc4000001146a */
[----:B------:R-:W-:Y:S01]  /*1ff0*/  ISETP.NE.AND.EX P0, PT, RZ, UR7, PT, P0 ;  /* 0x00000007ff007c0c */ /* 0x000fe2000bf05300 */
[----:B------:R-:W-:-:S04]  /*2000*/  IMAD R3, R77, R31, R0 ;  /* 0x0000001f4d037224 */ /* 0x000fc800078e0200 */
[----:B------:R-:W-:Y:S02]  /*2010*/  IMAD.IADD R7, R7, 0x1, R3 ;  /* 0x0000000107077824 */ /* 0x000fe400078e0203 */
[----:B------:R-:W-:Y:S02]  /*2020*/  IMAD R3, R8, UR4, RZ ;  /* 0x0000000408037c24 */ /* 0x000fe4000f8e02ff */
[C---:B0-----:R-:W-:Y:S01]  /*2030*/  IMAD.WIDE.U32 R4, R106.reuse, UR4, R6 ;  /* 0x000000046a047c25 */ /* 0x041fe2000f8e0006 */
[----:B---3--:R-:W-:Y:S02]  /*2040*/  SHF.R.U32.HI R33, RZ, 0x7, R20 ;  /* 0x00000007ff217819 */ /* 0x008fe40000011614 */
[----:B------:R-:W3:Y:S01]  /*2050*/  LDL R20, [R1+0x14] ;  /* 0x0000140001147983 */ /* 0x000ee20000100800 */
[----:B------:R-:W-:Y:S01]  /*2060*/  IMAD R3, R106, UR5, R3 ;  /* 0x000000056a037c24 */ /* 0x000fe2000f8e0203 */
[----:B------:R-:W-:Y:S01]  /*2070*/  ISETP.NE.AND P6, PT, R33, 0x1, PT ;  /* 0x000000012100780c */ /* 0x000fe20003fc5270 */
[----:B------:R-:W-:-:S02]  /*2080*/  ULDC.64 UR4, c[0x0][0x310] ;  /* 0x0000c40000047ab9 */ /* 0x000fc40000000a00 */
[----:B------:R-:W-:Y:S02]  /*2090*/  IMAD.IADD R5, R5, 0x1, R3 ;  /* 0x0000000105057824 */ /* 0x000fe400078e0203 */
[----:B--2---:R-:W-:-:S05]  /*20a0*/  IMAD.MOV.U32 R34, RZ, RZ, R26 ;  /* 0x000000ffff227224 */ /* 0x004fca00078e001a */
[----:B------:R-:W-:-:S05]  /*20b0*/  SHF.R.S32.HI R35, RZ, 0x1f, R34 ;  /* 0x0000001fff237819 */ /* 0x000fca0000011422 */
[----:B------:R-:W-:Y:S01]  /*20c0*/  STL [R1+0xc], R35 ;  /* 0x00000c2301007387 */ /* 0x000fe20000100800 */
[----:B------:R-:W-:Y:S01]  /*20d0*/  SHF.R.S32.HI R32, RZ, 0x1f, R156 ;  /* 0x0000001fff207819 */ /* 0x000fe2000001149c */
[----:B----4-:R-:W0:Y:S01]  /*20e0*/  LDC R15, c[0x0][0x3f4] ;  /* 0x0000fd00ff0f7b82 */ /* 0x010e220000000800 */
[----:B------:R-:W-:Y:S01]  /*20f0*/  IMAD.MOV.U32 R36, RZ, RZ, R14 ;  /* 0x000000ffff247224 */ /* 0x000fe200078e000e */
[----:B------:R-:W-:-:S04]  /*2100*/  SHF.R.S32.HI R0, RZ, 0x1f, R19 ;  /* 0x0000001fff007819 */ /* 0x000fc80000011413 */
[--C-:B------:R-:W-:Y:S02]  /*2110*/  SHF.R.S32.HI R37, RZ, 0x1f, R36.reuse ;  /* 0x0000001fff257819 */ /* 0x100fe40000011424 */
[----:B------:R-:W-:Y:S02]  /*2120*/  SEL R13, R0, RZ, !P0 ;  /* 0x000000ff000d7207 */ /* 0x000fe40004000000 */
[----:B------:R-:W-:Y:S01]  /*2130*/  SEL R21, R19, RZ, !P0 ;  /* 0x000000ff13157207 */ /* 0x000fe20004000000 */
[----:B------:R1:W-:Y:S01]  /*2140*/  STL [R1+0x1c], R37 ;  /* 0x00001c2501007387 */ /* 0x0003e20000100800 */
[----:B------:R-:W-:-:S03]  /*2150*/  IMAD.WIDE.U32 R66, R156, R68, R36 ;  /* 0x000000449c427225 */ /* 0x000fc600078e0024 */
[----:B------:R-:W2:Y:S01]  /*2160*/  LDL R38, [R1+0x24] ;  /* 0x0000240001267983 */ /* 0x000ea20000100800 */
[----:B------:R-:W-:-:S03]  /*2170*/  IMAD.WIDE.U32 R72, R156, R74, R36 ;  /* 0x0000004a9c487225 */ /* 0x000fc600078e0024 */
[----:B------:R-:W4:Y:S01]  /*2180*/  LDL R36, [R1+0x60] ;  /* 0x0000600001247983 */ /* 0x000f220000100800 */
[----:B------:R-:W-:-:S03]  /*2190*/  IMAD R0, R13, UR4, RZ ;  /* 0x000000040d007c24 */ /* 0x000fc6000f8e02ff */
[----:B-1----:R-:W2:Y:S01]  /*21a0*/  LDL R37, [R1+0x20] ;  /* 0x0000200001257983 */ /* 0x002ea20000100800 */
[C---:B------:R-:W-:Y:S02]  /*21b0*/  IMAD R3, R21.reuse, UR5, R0 ;  /* 0x0000000515037c24 */ /* 0x040fe4000f8e0200 */
[----:B------:R-:W-:Y:S02]  /*21c0*/  VIADD R0, R34, 0x10 ;  /* 0x0000001022007836 */ /* 0x000fe40000000000 */
[----:B------:R-:W-:Y:S01]  /*21d0*/  IMAD.WIDE.U32 R26, R21, UR4, R4 ;  /* 0x00000004151a7c25 */ /* 0x000fe2000f8e0004 */
[----:B------:R-:W-:Y:S05]  /*21e0*/  @!P6 WARPSYNC.ALL ;  /* 0x000000000000e948 */ /* 0x000fea0003800000 */
[----:B------:R-:W-:Y:S01]  /*21f0*/  ULDC.64 UR6, c[0x0][0x330] ;  /* 0x0000cc0000067ab9 */ /* 0x000fe20000000a00 */
[----:B------:R-:W-:Y:S01]  /*2200*/  ULDC UR4, c[0x0][0x2f4] ;  /* 0x0000bd0000047ab9 */ /* 0x000fe20000000800 */
        /* <DEDUP_REMOVED lines=25> */
[----:B------:R-:W-:Y:S02]  /*23a0*/  SEL R9, RZ, 0x8, P1 ;  /* 0x00000008ff097807 */ /* 0x000fe40000800000 */
[----:B------:R-:W-:Y:S02]  /*23b0*/  ISETP.GE.AND P0, PT, R6, UR4, PT ;  /* 0x0000000406007c0c */ /* 0x000fe4000bf06270 */
[----:B------:R-:W-:Y:S02]  /*23c0*/  LOP3.LUT R7, R9, R7, R8, 0xfe, !PT ;  /* 0x0000000709077212 */ /* 0x000fe400078efe08 */
[----:B------:R-:W-:Y:S01]  /*23d0*/  SEL R14, RZ, 0x10, P0 ;  /* 0x00000010ff0e7807 */ /* 0x000fe20000000000 */
[----:B------:R-:W-:Y:S01]  /*23e0*/  IMAD R13, R13, UR6, RZ ;  /* 0x000000060d0d7c24 */ /* 0x000fe2000f8e02ff */
[-C--:B0-----:R-:W-:Y:S02]  /*23f0*/  ISETP.GE.AND P0, PT, R34, R15.reuse, PT ;  /* 0x0000000f2200720c */ /* 0x081fe40003f06270 */
[----:B------:R-:W-:Y:S01]  /*2400*/  LOP3.LUT R14, R7, R14, RZ, 0xfc, !PT ;  /* 0x0000000e070e7212 */ /* 0x000fe200078efcff */
[----:B------:R-:W-:Y:S01]  /*2410*/  IMAD R7, R32, R74, RZ ;  /* 0x0000004a20077224 */ /* 0x000fe200078e02ff */
[-C--:B------:R-:W-:Y:S01]  /*2420*/  ISETP.GE.AND P3, PT, R4, R15.reuse, PT ;  /* 0x0000000f0400720c */ /* 0x080fe20003f66270 */
[----:B------:R-:W-:Y:S01]  /*2430*/  IMAD.WIDE.U32 R64, R156, R68, R34 ;  /* 0x000000449c407225 */ /* 0x000fe200078e0022 */
[----:B------:R-:W-:-:S03]  /*2440*/  ISETP.GE.AND P1, PT, R0, R15, PT ;  /* 0x0000000f0000720c */ /* 0x000fc60003f26270 */
[C---:B------:R-:W-:Y:S02]  /*2450*/  IMAD R13, R21.reuse, UR7, R13 ;  /* 0x00000007150d7c24 */ /* 0x040fe4000f8e020d */
[----:B------:R-:W-:Y:S01]  /*2460*/  IMAD.WIDE.U32 R28, R21, UR6, R28 ;  /* 0x00000006151c7c25 */ /* 0x000fe2000f8e001c */
[----:B------:R-:W-:-:S03]  /*2470*/  SEL R9, R15, RZ, P1 ;  /* 0x000000ff0f097207 */ /* 0x000fc60000800000 */
[----:B------:R-:W-:Y:S01]  /*2480*/  IMAD R21, R156, R75, R7 ;  /* 0x0000004b9c157224 */ /* 0x000fe200078e0207 */
[----:B------:R-:W-:Y:S01]  /*2490*/  SEL R7, R15, RZ, P0 ;  /* 0x000000ff0f077207 */ /* 0x000fe20000000000 */
[----:B------:R-:W-:Y:S02]  /*24a0*/  IMAD.IADD R65, R65, 0x1, R19 ;  /* 0x0000000141417824 */ /* 0x000fe400078e0213 */
[----:B------:R-:W-:Y:S01]  /*24b0*/  IMAD.IADD R67, R19, 0x1, R67 ;  /* 0x0000000113437824 */ /* 0x000fe200078e0243 */
[----:B------:R-:W-:Y:S01]  /*24c0*/  SEL R19, R15, RZ, P3 ;  /* 0x000000ff0f137207 */ /* 0x000fe20001800000 */
[----:B------:R-:W-:Y:S01]  /*24d0*/  IMAD.IADD R8, R34, 0x1, R7 ;  /* 0x0000000122087824 */ /* 0x000fe200078e0207 */
[----:B------:R-:W-:Y:S01]  /*24e0*/  LOP3.LUT R24, R24, 0xfffffffe, RZ, 0xc0, !PT ;  /* 0xfffffffe18187812 */ /* 0x000fe200078ec0ff */
[----:B------:R-:W-:-:S04]  /*24f0*/  IMAD.WIDE.U32 R70, R156, R74, R34 ;  /* 0x0000004a9c467225 */ /* 0x000fc800078e0022 */
[----:B------:R-:W-:Y:S02]  /*2500*/  IMAD.IADD R18, R4, 0x1, R19 ;  /* 0x0000000104127824 */ /* 0x000fe400078e0213 */
[----:B------:R-:W-:Y:S01]  /*2510*/  IMAD.IADD R12, R0, 0x1, R9 ;  /* 0x00000001000c7824 */ /* 0x000fe200078e0209 */
[----:B------:R-:W-:Y:S01]  /*2520*/  SHF.R.S32.HI R9, RZ, 0x1f, R8 ;  /* 0x0000001fff097819 */ /* 0x000fe20000011408 */
[----:B------:R-:W-:Y:S01]  /*2530*/  IMAD.IADD R71, R71, 0x1, R21 ;  /* 0x0000000147477824 */ /* 0x000fe200078e0215 */
[----:B------:R-:W-:Y:S01]  /*2540*/  @P3 LOP3.LUT R24, R24, 0x1, RZ, 0xfc, !PT ;  /* 0x0000000118183812 */ /* 0x000fe200078efcff */
[----:B------:R-:W-:Y:S01]  /*2550*/  IMAD.IADD R73, R21, 0x1, R73 ;  /* 0x0000000115497824 */ /* 0x000fe200078e0249 */
[----:B------:R-:W-:Y:S02]  /*2560*/  SHF.R.S32.HI R21, RZ, 0x1f, R18 ;  /* 0x0000001fff157819 */ /* 0x000fe40000011412 */
[----:B------:R-:W-:Y:S02]  /*2570*/  SHF.R.S32.HI R19, RZ, 0x1f, R12 ;  /* 0x0000001fff137819 */ /* 0x000fe4000001140c */
[----:B------:R-:W-:-:S02]  /*2580*/  LEA.HI R7, R9, R8, RZ, 0x3 ;  /* 0x0000000809077211 */ /* 0x000fc400078f18ff */
[----:B------:R-:W-:Y:S02]  /*2590*/  LEA.HI R10, R9, R8, RZ, 0x5 ;  /* 0x00000008090a7211 */ /* 0x000fe400078f28ff */
[----:B------:R-:W-:Y:S02]  /*25a0*/  LEA.HI R9, R21, R18, RZ, 0x3 ;  /* 0x0000001215097211 */ /* 0x000fe400078f18ff */
[----:B------:R-:W-:Y:S02]  /*25b0*/  LEA.HI R8, R19, R12, RZ, 0x3 ;  /* 0x0000000c13087211 */ /* 0x000fe400078f18ff */
[----:B------:R-:W-:Y:S02]  /*25c0*/  LEA.HI R18, R21, R18, RZ, 0x5 ;  /* 0x0000001215127211 */ /* 0x000fe400078f28ff */
[----:B------:R-:W-:Y:S02]  /*25d0*/  LEA.HI R19, R19, R12, RZ, 0x5 ;  /* 0x0000000c13137211 */ /* 0x000fe400078f28ff */
[----:B------:R-:W-:-:S02]  /*25e0*/  SHF.R.S32.HI R12, RZ, 0x5, R10 ;  /* 0x00000005ff0c7819 */ /* 0x000fc4000001140a */
[----:B------:R-:W-:Y:S02]  /*25f0*/  SHF.R.S32.HI R21, RZ, 0x5, R18 ;  /* 0x00000005ff157819 */ /* 0x000fe40000011412 */
[----:B-----5:R-:W-:Y:S02]  /*2600*/  SHF.R.S32.HI R25, RZ, 0x1f, R102 ;  /* 0x0000001fff197819 */ /* 0x020fe40000011466 */
[----:B------:R-:W-:Y:S02]  /*2610*/  SHF.R.S32.HI R19, RZ, 0x5, R19 ;  /* 0x00000005ff137819 */ /* 0x000fe40000011413 */
[C---:B---3--:R-:W-:Y:S02]  /*2620*/  LOP3.LUT R10, R20.reuse, 0x18, R7, 0xf8, !PT ;  /* 0x00000018140a7812 */ /* 0x048fe400078ef807 */
[----:B------:R-:W-:Y:S02]  /*2630*/  LOP3.LUT R18, R20, 0x18, R8, 0xf8, !PT ;  /* 0x0000001814127812 */ /* 0x000fe400078ef808 */
[----:B------:R-:W-:-:S02]  /*2640*/  LOP3.LUT R24, R24, 0xfffffffd, RZ, 0xc0, !PT ;  /* 0xfffffffd18187812 */ /* 0x000fc400078ec0ff */
[----:B------:R-:W-:Y:S02]  /*2650*/  IADD3 R76, P2, R156, R77, RZ ;  /* 0x0000004d9c4c7210 */ /* 0x000fe40007f5e0ff */
[----:B------:R-:W-:-:S03]  /*2660*/  LOP3.LUT R20, R20, 0x18, R9, 0xf8, !PT ;  /* 0x0000001814147812 */ /* 0x000fc600078ef809 */
[----:B------:R-:W-:Y:S02]  /*2670*/  IMAD.X R77, R32, 0x1, R11, P2 ;  /* 0x00000001204d7824 */ /* 0x000fe400010e060b */
[----:B------:R-:W-:Y:S02]  /*2680*/  IMAD.SHL.U32 R104, R15, 0x2, RZ ;  /* 0x000000020f687824 */ /* 0x000fe400078e00ff */
[----:B------:R-:W-:Y:S01]  /*2690*/  IMAD.WIDE.U32 R70, R102, R74, R70 ;  /* 0x0000004a66467225 */ /* 0x000fe200078e0046 */
[----:B------:R-:W-:-:S03]  /*26a0*/  LOP3.LUT R11, R8, 0xfffffff8, RZ, 0xc0, !PT ;  /* 0xfffffff8080b7812 */ /* 0x000fc600078ec0ff */
[----:B------:R-:W-:-:S04]  /*26b0*/  IMAD.WIDE.U32 R72, R102, R74, R72 ;  /* 0x0000004a66487225 */ /* 0x000fc800078e0048 */
[----:B------:R-:W-:Y:S02]  /*26c0*/  IMAD R89, R31, 0x90, RZ ;  /* 0x000000901f597824 */ /* 0x000fe400078e02ff */
[----:B------:R-:W-:-:S04]  /*26d0*/  IMAD.WIDE.U32 R64, R102, R68, R64 ;  /* 0x0000004466407225 */ /* 0x000fc800078e0040 */
[----:B------:R-:W-:-:S04]  /*26e0*/  IMAD.WIDE.U32 R66, R102, R68, R66 ;  /* 0x0000004466427225 */ /* 0x000fc800078e0042 */
[----:B------:R-:W-:Y:S02]  /*26f0*/  IMAD R95, R75, 0x90, RZ ;  /* 0x000000904b5f7824 */ /* 0x000fe400078e02ff */
[----:B------:R-:W-:Y:S01]  /*2700*/  IMAD.WIDE.U32 R30, R30, 0x90, RZ ;  /* 0x000000901e1e7825 */ /* 0x000fe200078e00ff */
[----:B------:R-:W-:-:S03]  /*2710*/  SHF.R.S32.HI R97, RZ, 0x1f, R11 ;  /* 0x0000001fff617819 */ /* 0x000fc6000001140b */
[----:B------:R-:W-:Y:S01]  /*2720*/  IMAD.IADD R84, R29, 0x1, R13 ;  /* 0x000000011d547824 */ /* 0x000fe200078e020d */
[----:B------:R-:W-:Y:S01]  /*2730*/  LOP3.LUT R13, R14, 0x1, RZ, 0xc0, !PT ;  /* 0x000000010e0d7812 */ /* 0x000fe200078ec0ff */
[----:B------:R-:W-:Y:S02]  /*2740*/  VIADD R108, R33, 0x8 ;  /* 0x00000008216c7836 */ /* 0x000fe40000000000 */
[----:B------:R-:W-:Y:S01]  /*2750*/  IMAD.IADD R89, R31, 0x1, R89 ;  /* 0x000000011f597824 */ /* 0x000fe200078e0259 */
[----:B------:R-:W-:Y:S01]  /*2760*/  @!P6 BAR.SYNC.DEFER_BLOCKING 0x9, 0x100 ;  /* 0x024400000000eb1d */ /* 0x000fe20000010000 */
[----:B----4-:R-:W-:Y:S01]  /*2770*/  LOP3.LUT P3, RZ, R36, 0x2, RZ, 0xc0, !PT ;  /* 0x0000000224ff7812 */ /* 0x010fe2000786c0ff */
[----:B--2---:R-:W-:Y:S01]  /*2780*/  IMAD R19, R19, 0x1200, R38 ;  /* 0x0000120013137824 */ /* 0x004fe200078e0226 */
[-C--:B------:R-:W-:Y:S01]  /*2790*/  LOP3.LUT R101, R10, R37.reuse, RZ, 0x3c, !PT ;  /* 0x000000250a657212 */ /* 0x080fe200078e3cff */
[C---:B------:R-:W-:Y:S01]  /*27a0*/  IMAD R10, R25.reuse, R68, RZ ;  /* 0x00000044190a7224 */ /* 0x040fe200078e02ff */
[----:B------:R-:W-:Y:S01]  /*27b0*/  LOP3.LUT R18, R18, R37, RZ, 0x3c, !PT ;  /* 0x0000002512127212 */ /* 0x000fe200078e3cff */
[----:B------:R-:W-:-:S08]  /*27c0*/  IMAD R25, R25, R74, RZ ;  /* 0x0000004a19197224 */ /* 0x000fd000078e02ff */
[----:B------:R-:W-:Y:S01]  /*27d0*/  @P3 LOP3.LUT R24, R24, 0x2, RZ, 0xfc, !PT ;  /* 0x0000000218183812 */ /* 0x000fe200078efcff */
[----:B------:R-:W-:Y:S02]  /*27e0*/  IMAD.IADD R100, R19, 0x1, R18 ;  /* 0x0000000113647824 */ /* 0x000fe400078e0212 */
[----:B------:R-:W-:Y:S02]  /*27f0*/  IMAD R19, R102, R75, R25 ;  /* 0x0000004b66137224 */ /* 0x000fe400078e0219 */
[----:B------:R0:W-:Y:S01]  /*2800*/  STL [R1], R24 ;  /* 0x0000001801007387 */ /* 0x0001e20000100800 */
[----:B------:R-:W-:Y:S01]  /*2810*/  VIADD R25, R34, 0x50 ;  /* 0x0000005022197836 */ /* 0x000fe20000000000 */
[----:B------:R-:W-:Y:S01]  /*2820*/  LOP3.LUT R20, R20, R37, RZ, 0x3c, !PT ;  /* 0x0000002514147212 */ /* 0x000fe200078e3cff */
[----:B------:R-:W-:-:S03]  /*2830*/  IMAD R21, R21, 0x1200, R38 ;  /* 0x0000120015157824 */ /* 0x000fc600078e0226 */
[----:B------:R-:W-:Y:S01]  /*2840*/  ISETP.GE.AND P2, PT, R25, UR4, PT ;  /* 0x0000000419007c0c */ /* 0x000fe2000bf46270 */
[----:B------:R-:W-:-:S03]  /*2850*/  IMAD R12, R12, 0x1200, R38 ;  /* 0x000012000c0c7824 */ /* 0x000fc600078e0226 */
[----:B------:R-:W-:Y:S01]  /*2860*/  SEL R15, RZ, 0x20, P2 ;  /* 0x00000020ff0f7807 */ /* 0x000fe20001000000 */
[----:B------:R-:W-:Y:S02]  /*2870*/  IMAD.IADD R99, R21, 0x1, R20 ;  /* 0x0000000115637824 */ /* 0x000fe400078e0214 */
[----:B------:R-:W-:Y:S01]  /*2880*/  IMAD.IADD R101, R12, 0x1, R101 ;  /* 0x000000010c657824 */ /* 0x000fe200078e0265 */
[----:B------:R-:W-:Y:S01]  /*2890*/  LOP3.LUT R20, R14, R15, RZ, 0xfc, !PT ;  /* 0x0000000f0e147212 */ /* 0x000fe200078efcff */
[----:B------:R-:W-:Y:S01]  /*28a0*/  IMAD R81, R102, R69, R10 ;  /* 0x0000004566517224 */ /* 0x000fe200078e020a */
[----:B------:R-:W-:Y:S01]  /*28b0*/  LOP3.LUT R10, R7, 0xfffffff8, RZ, 0xc0, !PT ;  /* 0xfffffff8070a7812 */ /* 0x000fe200078ec0ff */
[----:B------:R-:W-:Y:S01]  /*28c0*/  IMAD R21, R69, 0x90, RZ ;  /* 0x0000009045157824 */ /* 0x000fe200078e02ff */
[----:B------:R-:W-:Y:S01]  /*28d0*/  LOP3.LUT R12, R9, 0xfffffff8, RZ, 0xc0, !PT ;  /* 0xfffffff8090c7812 */ /* 0x000fe200078ec0ff */
[----:B------:R-:W-:Y:S01]  /*28e0*/  IMAD.WIDE.U32 R68, R68, 0x90, RZ ;  /* 0x0000009044447825 */ /* 0x000fe200078e00ff */
[----:B------:R-:W-:-:S03]  /*28f0*/  LOP3.LUT R14, R20, 0x2, RZ, 0xc0, !PT ;  /* 0x00000002140e7812 */ /* 0x000fc600078ec0ff */
[----:B------:R-:W-:Y:S01]  /*2900*/  IMAD.WIDE.U32 R74, R74, 0x90, RZ ;  /* 0x000000904a4a7825 */ /* 0x000fe200078e00ff */
[C---:B------:R-:W-:Y:S02]  /*2910*/  LOP3.LUT R15, R20.reuse, 0x4, RZ, 0xc0, !PT ;  /* 0x00000004140f7812 */ /* 0x040fe400078ec0ff */
[C---:B------:R-:W-:Y:S01]  /*2920*/  LOP3.LUT R18, R20.reuse, 0x8, RZ, 0xc0, !PT ;  /* 0x0000000814127812 */ /* 0x040fe200078ec0ff */
[----:B------:R-:W-:Y:S02]  /*2930*/  IMAD.IADD R82, R71, 0x1, R19 ;  /* 0x0000000147527824 */ /* 0x000fe400078e0213 */
[----:B------:R-:W-:Y:S01]  /*2940*/  IMAD.IADD R80, R19, 0x1, R73 ;  /* 0x0000000113507824 */ /* 0x000fe200078e0249 */
[C---:B------:R-:W-:Y:S01]  /*2950*/  LOP3.LUT R19, R20.reuse, 0x10, RZ, 0xc0, !PT ;  /* 0x0000001014137812 */ /* 0x040fe200078ec0ff */
[----:B------:R-:W-:Y:S01]  /*2960*/  IMAD.IADD R83, R65, 0x1, R81 ;  /* 0x0000000141537824 */ /* 0x000fe200078e0251 */
[----:B------:R-:W-:Y:S01]  /*2970*/  SHF.R.S32.HI R98, RZ, 0x1f, R10 ;  /* 0x0000001fff627819 */ /* 0x000fe2000001140a */
[----:B------:R-:W-:Y:S01]  /*2980*/  IMAD.IADD R94, R69, 0x1, R21 ;  /* 0x00000001455e7824 */ /* 0x000fe200078e0215 */
[----:B------:R-:W-:Y:S01]  /*2990*/  SHF.R.S32.HI R96, RZ, 0x1f, R12 ;  /* 0x0000001fff607819 */ /* 0x000fe2000001140c */
[----:B------:R-:W-:Y:S01]  /*29a0*/  IMAD.IADD R95, R75, 0x1, R95 ;  /* 0x000000014b5f7824 */ /* 0x000fe200078e025f */
[----:B------:R-:W-:Y:S01]  /*29b0*/  LOP3.LUT R20, R20, 0x20, RZ, 0xc0, !PT ;  /* 0x0000002014147812 */ /* 0x000fe200078ec0ff */
[----:B0-----:R-:W-:-:S07]  /*29c0*/  IMAD.IADD R81, R81, 0x1, R67 ;  /* 0x0000000151517824 */ /* 0x001fce00078e0243 */
.L_x_12299:
[----:B-1-3--:R-:W2:Y:S01]  /*29d0*/  LDL R32, [R1+0x5c] ;  /* 0x00005c0001207983 */ /* 0x00aea20000100800 */
[----:B0-----:R-:W0:Y:S03]  /*29e0*/  LDC.64 R90, c[0x0][0x2e8] ;  /* 0x0000ba00ff5a7b82 */ /* 0x001e260000000a00 */
[----:B------:R-:W3:Y:S01]  /*29f0*/  LDL R24, [R1+0x60] ;  /* 0x0000600001187983 */ /* 0x000ee20000100800 */
[----:B------:R-:W-:Y:S01]  /*2a00*/  VIADD R35, R16, 0xffffffff ;  /* 0xffffffff10237836 */ /* 0x000fe20000000000 */
[----:B------:R-:W-:Y:S05]  /*2a10*/  YIELD ;  /* 0x0000000000007946 */ /* 0x000fea0003800000 */
[----:B------:R-:W1:Y:S01]  /*2a20*/  LDC R103, c[0x0][0x3f4] ;  /* 0x0000fd00ff677b82 */ /* 0x000e620000000800 */
[----:B------:R-:W-:Y:S01]  /*2a30*/  SHF.R.S32.HI R34, RZ, 0x1f, R35 ;  /* 0x0000001fff227819 */ /* 0x000fe20000011423 */
[-C--:B------:R-:W-:Y:S01]  /*2a40*/  IMAD R21, R89, R35.reuse, RZ ;  /* 0x0000002359157224 */ /* 0x080fe200078e02ff */
[----:B------:R-:W-:Y:S01]  /*2a50*/  BSSY B0, `(.L_x_12244) ;  /* 0x0000413000007945 */ /* 0x000fe20003800000 */
[----:B------:R-:W-:-:S04]  /*2a60*/  IMAD.WIDE.U32 R60, R30, R35, RZ ;  /* 0x000000231e3c7225 */ /* 0x000fc800078e00ff */
[----:B------:R-:W-:Y:S01]  /*2a70*/  IMAD R33, R34, R30, R21 ;  /* 0x0000001e22217224 */ /* 0x000fe200078e0215 */
[----:B------:R-:W-:-:S03]  /*2a80*/  IADD3 R21, P2, R88, R60, RZ ;  /* 0x0000003c58157210 */ /* 0x000fc60007f5e0ff */
[----:B------:R-:W-:Y:S01]  /*2a90*/  IMAD.IADD R92, R61, 0x1, R33 ;  /* 0x000000013d5c7824 */ /* 0x000fe200078e0221 */
[----:B0-----:R-:W-:Y:S01]  /*2aa0*/  LEA R36, P3, R21, R90, 0x1 ;  /* 0x0000005a15247211 */ /* 0x001fe200078608ff */
[----:B--2---:R-:W-:Y:S02]  /*2ab0*/  IMAD R16, R144, 0x3600, R32 ;  /* 0x0000360090107824 */ /* 0x004fe400078e0220 */
[----:B------:R-:W-:Y:S01]  /*2ac0*/  IMAD.X R32, R92, 0x1, R85, P2 ;  /* 0x000000015c207824 */ /* 0x000fe200010e0655 */
[----:B------:R-:W-:Y:S01]  /*2ad0*/  ISETP.GT.AND P2, PT, R35, R78, PT ;  /* 0x0000004e2300720c */ /* 0x000fe20003f44270 */
[----:B------:R-:W-:Y:S01]  /*2ae0*/  IMAD R79, R16, 0x2, R17 ;  /* 0x00000002104f7824 */ /* 0x000fe200078e0211 */
[----:B---3--:R-:W-:Y:S01]  /*2af0*/  LOP3.LUT P4, RZ, R24, 0x2, RZ, 0xc0, !PT ;  /* 0x0000000218ff7812 */ /* 0x008fe2000788c0ff */
[----:B------:R-:W-:Y:S01]  /*2b00*/  VIADD R24, R16, 0x10 ;  /* 0x0000001010187836 */ /* 0x000fe20000000000 */
[----:B------:R-:W-:Y:S02]  /*2b10*/  LEA.HI.X R37, R21, R91, R32, 0x1, P3 ;  /* 0x0000005b15257211 */ /* 0x000fe400018f0c20 */
[----:B-1----:R-:W-:-:S09]  /*2b20*/  ISETP.GE.AND P3, PT, R103, 0x1, PT ;  /* 0x000000016700780c */ /* 0x002fd20003f66270 */
[----:B------:R-:W-:Y:S02]  /*2b30*/  @P4 VIADD R24, R16, 0xfffffff0 ;  /* 0xfffffff010184836 */ /* 0x000fe40000000000 */
[----:B------:R-:W-:Y:S02]  /*2b40*/  IMAD.MOV.U32 R16, RZ, RZ, R35 ;  /* 0x000000ffff107224 */ /* 0x000fe400078e0023 */
        /* <DEDUP_REMOVED lines=76> */
.L_x_12248:
[----:B------:R-:W-:Y:S05]  /*3010*/  BSYNC B1 ;  /* 0x0000000000017941 */ /* 0x000fea0003800000 */
.L_x_12247:
[----:B------:R-:W2:Y:S01]  /*3020*/  LDL R21, [R1+0x2c] ;  /* 0x00002c0001157983 */ /* 0x000ea20000100800 */
[----:B0----5:R-:W-:Y:S02]  /*3030*/  IMAD.MOV.U32 R32, RZ, RZ, R39 ;  /* 0x000000ffff207224 */ /* 0x021fe400078e0027 */
        /* <DEDUP_REMOVED lines=21> */
[----:B------:R-:W-:Y:S01]  /*3190*/  IMAD.MOV.U32 R32, RZ, RZ, R91 ;  /* 0x000000ffff207224 */ /* 0x000fe200078e005b */
        /* <DEDUP_REMOVED lines=15> */
[----:B------:R-:W-:-:S02]  /*3290*/  PRMT R111, R34, 0x7610, R111 ;  /* 0x00007610226f7816 */ /* 0x000fc4000000006f */
        /* <DEDUP_REMOVED lines=12> */
.L_x_12249:
[----:B------:R-:W2:Y:S01]  /*3360*/  LDL R32, [R1+0x10] ;  /* 0x0000100001207983 */ /* 0x000ea20000100800 */
[----:B------:R-:W-:Y:S01]  /*3370*/  IMAD R21, R144, 0x8, R22 ;  /* 0x0000000890157824 */ /* 0x000fe200078e0216 */
[----:B------:R-:W-:Y:S01]  /*3380*/  BSSY B1, `(.L_x_12250) ;  /* 0x0000004000017945 */ /* 0x000fe20003800000 */
[----:B--2---:R-:W-:-:S04]  /*3390*/  SHF.L.U32 R87, R32, 0x1f, RZ ;  /* 0x0000001f20577819 */ /* 0x004fc800000006ff */
[----:B------:R-:W0:Y:S02]  /*33a0*/  SYNCS.PHASECHK.TRANS64.TRYWAIT P5, [R21+URZ+0x31c90], R87 ;  /* 0x031c9057150075a7 */ /* 0x000e2400080a017f */
[----:B0-----:R-:W-:Y:S05]  /*33b0*/  @!P5 BRA `(.L_x_12251) ;  /* 0x00000204001cd947 */ /* 0x001fea0003800000 */
.L_x_12551:
[----:B------:R-:W-:Y:S05]  /*33c0*/  BSYNC B1 ;  /* 0x0000000000017941 */ /* 0x000fea0003800000 */
.L_x_12250:
        /* <DEDUP_REMOVED lines=11> */
[----:B------:R-:W-:Y:S02]  /*3480*/  SHF.R.U64 R56, R62, 0x10, R63 ;  /* 0x000000103e387819 */ /* 0x000fe4000000123f */
[----:B------:R-:W-:Y:S02]  /*3490*/  SHF.R.U32.HI R62, RZ, 0x10, R91 ;  /* 0x00000010ff3e7819 */ /* 0x000fe4000001165b */
[----:B------:R-:W-:Y:S02]  /*34a0*/  PRMT R57, R92, 0x5410, R57 ;  /* 0x000054105c397816 */ /* 0x000fe40000000039 */
[----:B------:R-:W-:Y:S02]  /*34b0*/  PRMT R56, R58, 0x5432, R56 ;  /* 0x000054323a387816 */ /* 0x000fe40000000038 */
[----:B------:R-:W-:-:S02]  /*34c0*/  SHF.R.U32.HI R59, RZ, 0x10, R63 ;  /* 0x00000010ff3b7819 */ /* 0x000fc4000001163f */
[----:B------:R-:W-:Y:S02]  /*34d0*/  PRMT R62, R92, 0x5432, R62 ;  /* 0x000054325c3e7816 */ /* 0x000fe4000000003e */
[----:B------:R-:W-:Y:S02]  /*34e0*/  LOP3.LUT R92, R33, 0xffff0000, RZ, 0xc0, !PT ;  /* 0xffff0000215c7812 */ /* 0x000fe400078ec0ff */
[----:B------:R-:W-:Y:S02]  /*34f0*/  LOP3.LUT R63, R57, 0xffff0000, RZ, 0xc0, !PT ;  /* 0xffff0000393f7812 */ /* 0x000fe400078ec0ff */
[C---:B------:R-:W-:Y:S01]  /*3500*/  LOP3.LUT R33, R56.reuse, 0xffff0000, RZ, 0xc0, !PT ;  /* 0xffff000038217812 */ /* 0x040fe200078ec0ff */
[----:B------:R-:W-:Y:S01]  /*3510*/  IMAD.U32 R56, R56, 0x10000, RZ ;  /* 0x0001000038387824 */ /* 0x000fe200078e00ff */
[----:B------:R-:W-:Y:S01]  /*3520*/  PRMT R59, R58, 0x5410, R59 ;  /* 0x000054103a3b7816 */ /* 0x000fe2000000003b */
[C---:B------:R-:W-:Y:S02]  /*3530*/  FMUL.FTZ R91, R92.reuse, R63 ;  /* 0x0000003f5c5b7220 */ /* 0x040fe40000410000 */
[----:B------:R-:W-:-:S02]  /*3540*/  FMUL.FTZ R92, R92, R33 ;  /* 0x000000215c5c7220 */ /* 0x000fc40000410000 */
[C---:B------:R-:W-:Y:S01]  /*3550*/  FFMA.FTZ R58, R90.reuse, R33, -R91 ;  /* 0x000000215a3a7223 */ /* 0x040fe2000001085b */
[----:B------:R-:W-:Y:S02]  /*3560*/  IMAD.U32 R91, R59, 0x10000, RZ ;  /* 0x000100003b5b7824 */ /* 0x000fe400078e00ff */
[----:B------:R-:W-:Y:S01]  /*3570*/  FFMA.FTZ R33, R90, R63, R92 ;  /* 0x0000003f5a217223 */ /* 0x000fe2000001005c */
[----:B------:R-:W-:Y:S01]  /*3580*/  LOP3.LUT R92, R34, 0xffff0000, RZ, 0xc0, !PT ;  /* 0xffff0000225c7812 */ /* 0x000fe200078ec0ff */
        /* <DEDUP_REMOVED lines=10> */
[----:B------:R-:W-:Y:S02]  /*3630*/  LOP3.LUT R90, R59, 0xffff0000, RZ, 0xc0, !PT ;  /* 0xffff00003b5a7812 */ /* 0x000fe400078ec0ff */
[----:B------:R-:W-:Y:S01]  /*3640*/  F2FP.BF16.F32.PACK_AB R34, R63, R34 ;  /* 0x000000223f22723e */ /* 0x000fe200000010ff */
[C---:B------:R-:W-:Y:S02]  /*3650*/  FMUL.FTZ R92, R91.reuse, R62 ;  /* 0x0000003e5b5c7220 */ /* 0x040fe40000410000 */
[-C--:B------:R-:W-:Y:S02]  /*3660*/  FMUL.FTZ R91, R91, R90.reuse ;  /* 0x0000005a5b5b7220 */ /* 0x080fe40000410000 */
[----:B------:R-:W-:Y:S01]  /*3670*/  FFMA.FTZ R59, R35, R90, -R92 ;  /* 0x0000005a233b7223 */ /* 0x000fe2000001085c */
[----:B------:R-:W-:-:S02]  /*3680*/  IMAD.U32 R90, R57, 0x10000, RZ ;  /* 0x00010000395a7824 */ /* 0x000fc400078e00ff */
        /* <DEDUP_REMOVED lines=9> */
[----:B------:R-:W-:-:S07]  /*3720*/  IMAD.MOV.U32 R35, RZ, RZ, R59 ;  /* 0x000000ffff237224 */ /* 0x000fce00078e003b */
.L_x_12256:
[----:B------:R-:W-:Y:S05]  /*3730*/  BSYNC B2 ;  /* 0x0000000000027941 */ /* 0x000fea0003800000 */
.L_x_12255:
[----:B------:R1:W-:Y:S02]  /*3740*/  STG.E.128 desc[UR60][R36.64], R32 ;  /* 0x0000002024007986 */ /* 0x0003e4000c101d3c */
.L_x_12254:
[----:B------:R-:W-:Y:S05]  /*3750*/  BSYNC B1 ;  /* 0x0000000000017941 */ /* 0x000fea0003800000 */
.L_x_12253:
        /* <DEDUP_REMOVED lines=28> */
[----:B------:R-:W-:Y:S01]  /*3920*/  IMAD.U32 R59, R58, 0x10000, RZ ;  /* 0x000100003a3b7824 */ /* 0x000fe200078e00ff */
[----:B------:R-:W-:Y:S01]  /*3930*/  F2FP.BF16.F32.PACK_AB R55, R55, R56 ;  /* 0x000000383737723e */ /* 0x000fe200000010ff */
        /* <DEDUP_REMOVED lines=23> */
.L_x_12260:
[----:B------:R-:W-:Y:S05]  /*3ab0*/  BSYNC B2 ;  /* 0x0000000000027941 */ /* 0x000fea0003800000 */
.L_x_12259:
[----:B------:R2:W-:Y:S02]  /*3ac0*/  STG.E.128 desc[UR60][R36.64+0x20], R32 ;  /* 0x0000202024007986 */ /* 0x0005e4000c101d3c */
.L_x_12258:
[----:B------:R-:W-:Y:S05]  /*3ad0*/  BSYNC B1 ;  /* 0x0000000000017941 */ /* 0x000fea0003800000 */
.L_x_12257:
        /* <DEDUP_REMOVED lines=10> */
[----:B------:R-:W-:Y:S02]  /*3b80*/  SHF.R.U32.HI R56, RZ, 0x10, R51 ;  /* 0x00000010ff387819 */ /* 0x000fe40000011633 */
[----:B------:R-:W-:Y:S02]  /*3b90*/  PRMT R51, R113, 0x5432, R52 ;  /* 0x0000543271337816 */ /* 0x000fe40000000034 */
[----:B------:R-:W-:Y:S01]  /*3ba0*/  PRMT R50, R106, 0x5432, R55 ;  /* 0x000054326a327816 */ /* 0x000fe20000000037 */
[C---:B------:R-:W-:Y:S01]  /*3bb0*/  IMAD.U32 R55, R33.reuse, 0x10000, RZ ;  /* 0x0001000021377824 */ /* 0x040fe200078e00ff */
        /* <DEDUP_REMOVED lines=19> */
[-C--:B------:R-:W-:Y:S02]  /*3cf0*/  FMUL.FTZ R52, R52, R59.reuse ;  /* 0x0000003b34347220 */ /* 0x080fe40000410000 */
[C---:B------:R-:W-:Y:S02]  /*3d00*/  FFMA.FTZ R61, R34.reuse, R59, -R61 ;  /* 0x0000003b223d7223 */ /* 0x040fe4000001083d */
[----:B------:R-:W-:Y:S01]  /*3d10*/  FFMA.FTZ R52, R34, R55, R52 ;  /* 0x0000003722347223 */ /* 0x000fe20000010034 */
[C---:B------:R-:W-:Y:S01]  /*3d20*/  IMAD.U32 R55, R32.reuse, 0x10000, RZ ;  /* 0x0001000020377824 */ /* 0x040fe200078e00ff */
[C---:B------:R-:W-:Y:S01]  /*3d30*/  LOP3.LUT R34, R35.reuse, 0xffff0000, RZ, 0xc0, !PT ;  /* 0xffff000023227812 */ /* 0x040fe200078ec0ff */
[----:B------:R-:W-:Y:S01]  /*3d40*/  IMAD.U32 R35, R35, 0x10000, RZ ;  /* 0x0001000023237824 */ /* 0x000fe200078e00ff */
[----:B------:R-:W-:-:S03]  /*3d50*/  LOP3.LUT R32, R32, 0xffff0000, RZ, 0xc0, !PT ;  /* 0xffff000020207812 */ /* 0x000fc600078ec0ff */
        /* <DEDUP_REMOVED lines=8> */
[----:B------:R-:W-:Y:S02]  /*3de0*/  F2FP.BF16.F32.PACK_AB R33, R57, R54 ;  /* 0x000000363921723e */ /* 0x000fe400000010ff */
[----:B------:R-:W-:-:S02]  /*3df0*/  F2FP.BF16.F32.PACK_AB R35, R35, R56 ;  /* 0x000000382323723e */ /* 0x000fc400000010ff */
[----:B------:R-:W-:Y:S02]  /*3e00*/  F2FP.BF16.F32.PACK_AB R34, R52, R61 ;  /* 0x0000003d3422723e */ /* 0x000fe400000010ff */
[----:B------:R-:W-:-:S07]  /*3e10*/  F2FP.BF16.F32.PACK_AB R32, R51, R58 ;  /* 0x0000003a3320723e */ /* 0x000fce00000010ff */
.L_x_12264:
[----:B------:R-:W-:Y:S05]  /*3e20*/  BSYNC B2 ;  /* 0x0000000000027941 */ /* 0x000fea0003800000 */
.L_x_12263:
[----:B------:R3:W-:Y:S02]  /*3e30*/  STG.E.128 desc[UR60][R36.64+0x40], R32 ;  /* 0x0000402024007986 */ /* 0x0007e4000c101d3c */
.L_x_12262:
[----:B------:R-:W-:Y:S05]  /*3e40*/  BSYNC B1 ;  /* 0x0000000000017941 */ /* 0x000fea0003800000 */
.L_x_12261:
        /* <DEDUP_REMOVED lines=8> */
[--C-:B------:R-:W-:Y:S02]  /*3ed0*/  SHF.R.U64 R48, R48, 0x10, R49.reuse ;  /* 0x0000001030307819 */ /* 0x100fe40000001231 */
[----:B------:R-:W-:Y:S02]  /*3ee0*/  SHF.R.U32.HI R49, RZ, 0x10, R49 ;  /* 0x00000010ff317819 */ /* 0x000fe40000011631 */
[--C-:B------:R-:W-:Y:S02]  /*3ef0*/  SHF.R.U32.HI R50, RZ, 0x10, R47.reuse ;  /* 0x00000010ff327819 */ /* 0x100fe4000001162f */
[----:B------:R-:W-:Y:S01]  /*3f00*/  SHF.R.U64 R51, R46, 0x10, R47 ;  /* 0x000000102e337819 */ /* 0x000fe2000000122f */
[----:B------:R-:W-:Y:S01]  /*3f10*/  IMAD.U32 R46, R34, 0x10000, RZ ;  /* 0x00010000222e7824 */ /* 0x000fe200078e00ff */
[----:B------:R-:W-:Y:S02]  /*3f20*/  PRMT R120, R120, 0x5410, R49 ;  /* 0x0000541078787816 */ /* 0x000fe40000000031 */
[----:B------:R-:W-:Y:S01]  /*3f30*/  PRMT R117, R117, 0x5410, R50 ;  /* 0x0000541075757816 */ /* 0x000fe20000000032 */
[----:B------:R-:W-:Y:S01]  /*3f40*/  IMAD.U32 R50, R33, 0x10000, RZ ;  /* 0x0001000021327824 */ /* 0x000fe200078e00ff */
[----:B------:R-:W-:Y:S01]  /*3f50*/  PRMT R119, R119, 0x5410, R48 ;  /* 0x0000541077777816 */ /* 0x000fe20000000030 */
[----:B------:R-:W-:Y:S01]  /*3f60*/  IMAD.U32 R48, R120, 0x10000, RZ ;  /* 0x0001000078307824 */ /* 0x000fe200078e00ff */
[----:B------:R-:W-:-:S02]  /*3f70*/  LOP3.LUT R47, R34, 0xffff0000, RZ, 0xc0, !PT ;  /* 0xffff0000222f7812 */ /* 0x000fc400078ec0ff */
[----:B------:R-:W-:Y:S01]  /*3f80*/  PRMT R118, R118, 0x5410, R51 ;  /* 0x0000541076767816 */ /* 0x000fe20000000033 */
[----:B------:R-:W-:Y:S01]  /*3f90*/  IMAD.U32 R51, R117, 0x10000, RZ ;  /* 0x0001000075337824 */ /* 0x000fe200078e00ff */
[----:B------:R-:W-:Y:S01]  /*3fa0*/  LOP3.LUT R49, R33, 0xffff0000, RZ, 0xc0, !PT ;  /* 0xffff000021317812 */ /* 0x000fe200078ec0ff */
[----:B------:R-:W-:Y:S01]  /*3fb0*/  FMUL.FTZ R57, R47, R48 ;  /* 0x000000302f397220 */ /* 0x000fe20000410000 */
[----:B------:R-:W-:Y:S01]  /*3fc0*/  LOP3.LUT R53, R119, 0xffff0000, RZ, 0xc0, !PT ;  /* 0xffff000077357812 */ /* 0x000fe200078ec0ff */
[----:B------:R-:W-:Y:S01]  /*3fd0*/  IMAD.U32 R33, R32, 0x10000, RZ ;  /* 0x0001000020217824 */ /* 0x000fe200078e00ff */
        /* <DEDUP_REMOVED lines=8> */
[----:B------:R-:W-:Y:S01]  /*4060*/  LOP3.LUT R32, R32, 0xffff0000, RZ, 0xc0, !PT ;  /* 0xffff000020207812 */ /* 0x000fe200078ec0ff */
[----:B------:R-:W-:Y:S01]  /*4070*/  FFMA.FTZ R51, R46, R51, -R57 ;  /* 0x000000332e337223 */ /* 0x000fe20000010839 */
[----:B------:R-:W-:-:S02]  /*4080*/  IMAD.U32 R118, R118, 0x10000, RZ ;  /* 0x0001000076767824 */ /* 0x000fc400078e00ff */
        /* <DEDUP_REMOVED lines=18> */
.L_x_12268:
[----:B------:R-:W-:Y:S05]  /*41b0*/  BSYNC B2 ;  /* 0x0000000000027941 */ /* 0x000fea0003800000 */
.L_x_12267:
[----:B------:R4:W-:Y:S02]  /*41c0*/  STG.E.128 desc[UR60][R36.64+0x60], R32 ;  /* 0x0000602024007986 */ /* 0x0009e4000c101d3c */
.L_x_12266:
[----:B------:R-:W-:Y:S05]  /*41d0*/  BSYNC B1 ;  /* 0x0000000000017941 */ /* 0x000fea0003800000 */
.L_x_12265:
        /* <DEDUP_REMOVED lines=8> */
[--C-:B------:R-:W-:Y:S02]  /*4260*/  SHF.R.U64 R44, R44, 0x10, R45.reuse ;  /* 0x000000102c2c7819 */ /* 0x100fe4000000122d */
[----:B------:R-:W-:Y:S02]  /*4270*/  SHF.R.U32.HI R45, RZ, 0x10, R45 ;  /* 0x00000010ff2d7819 */ /* 0x000fe4000001162d */
[--C-:B------:R-:W-:Y:S01]  /*4280*/  SHF.R.U64 R46, R42, 0x10, R43.reuse ;  /* 0x000000102a2e7819 */ /* 0x100fe2000000122b */
[----:B------:R-:W-:Y:S01]  /*4290*/  IMAD.U32 R42, R34, 0x10000, RZ ;  /* 0x00010000222a7824 */ /* 0x000fe200078e00ff */
[----:B------:R-:W-:Y:S02]  /*42a0*/  SHF.R.U32.HI R47, RZ, 0x10, R43 ;  /* 0x00000010ff2f7819 */ /* 0x000fe4000001162b */
[----:B------:R-:W-:Y:S01]  /*42b0*/  PRMT R116, R116, 0x5410, R45 ;  /* 0x0000541074747816 */ /* 0x000fe2000000002d */
[----:B------:R-:W-:Y:S01]  /*42c0*/  IMAD.U32 R45, R33, 0x10000, RZ ;  /* 0x00010000212d7824 */ /* 0x000fe200078e00ff */
        /* <DEDUP_REMOVED lines=13> */
[----:B------:R-:W-:Y:S01]  /*43a0*/  FMUL.FTZ R50, R44, R48 ;  /* 0x000000302c327220 */ /* 0x000fe20000410000 */
[----:B------:R-:W-:Y:S01]  /*43b0*/  LOP3.LUT R116, R116, 0xffff0000, RZ, 0xc0, !PT ;  /* 0xffff000074747812 */ /* 0x000fe200078ec0ff */
[----:B------:R-:W-:Y:S01]  /*43c0*/  FMUL.FTZ R51, R44, R46 ;  /* 0x0000002e2c337220 */ /* 0x000fe20000410000 */
[----:B------:R-:W-:Y:S01]  /*43d0*/  LOP3.LUT R114, R114, 0xffff0000, RZ, 0xc0, !PT ;  /* 0xffff000072727812 */ /* 0x000fe200078ec0ff */
[----:B------:R-:W-:Y:S01]  /*43e0*/  IMAD.U32 R115, R115, 0x10000, RZ ;  /* 0x0001000073737824 */ /* 0x000fe200078e00ff */
[----:B------:R-:W-:Y:S01]  /*43f0*/  LOP3.LUT R44, R32, 0xffff0000, RZ, 0xc0, !PT ;  /* 0xffff0000202c7812 */ /* 0x000fe200078ec0ff */
[----:B------:R-:W-:Y:S01]  /*4400*/  FFMA.FTZ R53, R42, R47, -R53 ;  /* 0x0000002f2a357223 */ /* 0x000fe20000010835 */
[----:B------:R-:W-:-:S02]  /*4410*/  IMAD.U32 R113, R113, 0x10000, RZ ;  /* 0x0001000071717824 */ /* 0x000fc400078e00ff */
[C---:B------:R-:W-:Y:S01]  /*4420*/  FFMA.FTZ R32, R45.reuse, R46, -R50 ;  /* 0x0000002e2d207223 */ /* 0x040fe20000010832 */
[----:B------:R-:W-:Y:S01]  /*4430*/  FFMA.FTZ R42, R42, R49, R43 ;  /* 0x000000312a2a7223 */ /* 0x000fe2000001002b */
[C---:B------:R-:W-:Y:S01]  /*4440*/  FMUL.FTZ R46, R34.reuse, R116 ;  /* 0x00000074222e7220 */ /* 0x040fe20000410000 */
[----:B------:R-:W-:Y:S01]  /*4450*/  FMUL.FTZ R43, R34, R114 ;  /* 0x00000072222b7220 */ /* 0x000fe20000410000 */
[C---:B------:R-:W-:Y:S01]  /*4460*/  FMUL.FTZ R34, R44.reuse, R115 ;  /* 0x000000732c227220 */ /* 0x040fe20000410000 */
        /* <DEDUP_REMOVED lines=13> */
.L_x_12272:
[----:B------:R-:W-:Y:S05]  /*4540*/  BSYNC B2 ;  /* 0x0000000000027941 */ /* 0x000fea0003800000 */
.L_x_12271:
[----:B------:R1:W-:Y:S02]  /*4550*/  STG.E.128 desc[UR60][R36.64+0x80], R32 ;  /* 0x0000802024007986 */ /* 0x0003e4000c101d3c */
.L_x_12270:
[----:B------:R-:W-:Y:S05]  /*4560*/  BSYNC B1 ;  /* 0x0000000000017941 */ /* 0x000fea0003800000 */
.L_x_12269:
        /* <DEDUP_REMOVED lines=9> */
[--C-:B------:R-:W-:Y:S02]  /*4600*/  SHF.R.U64 R43, R38, 0x10, R39.reuse ;  /* 0x00000010262b7819 */ /* 0x100fe40000001227 */
        /* <DEDUP_REMOVED lines=13> */
[C---:B------:R-:W-:Y:S01]  /*46e0*/  IMAD.U32 R34, R35.reuse, 0x10000, RZ ;  /* 0x0001000023227824 */ /* 0x040fe200078e00ff */
[----:B------:R-:W-:Y:S01]  /*46f0*/  LOP3.LUT R38, R35, 0xffff0000, RZ, 0xc0, !PT ;  /* 0xffff000023267812 */ /* 0x000fe200078ec0ff */
[----:B------:R-:W-:Y:S01]  /*4700*/  FMUL.FTZ R46, R39, R44 ;  /* 0x0000002c272e7220 */ /* 0x000fe20000410000 */
[----:B------:R-:W-:-:S02]  /*4710*/  IMAD.U32 R35, R33, 0x10000, RZ ;  /* 0x0001000021237824 */ /* 0x000fc400078e00ff */
[-C--:B------:R-:W-:Y:S01]  /*4720*/  FMUL.FTZ R39, R39, R42.reuse ;  /* 0x0000002a27277220 */ /* 0x080fe20000410000 */
[----:B------:R-:W-:Y:S01]  /*4730*/  FMUL.FTZ R47, R41, R45 ;  /* 0x0000002d292f7220 */ /* 0x000fe20000410000 */
[----:B------:R-:W-:Y:S02]  /*4740*/  IMAD.U32 R33, R32, 0x10000, RZ ;  /* 0x0001000020217824 */ /* 0x000fe400078e00ff */
[C---:B------:R-:W-:Y:S01]  /*4750*/  FFMA.FTZ R46, R35.reuse, R42, -R46 ;  /* 0x0000002a232e7223 */ /* 0x040fe2000001082e */
        /* <DEDUP_REMOVED lines=21> */
.L_x_12274:
[----:B------:R-:W-:Y:S05]  /*48b0*/  BSYNC B1 ;  /* 0x0000000000017941 */ /* 0x000fea0003800000 */
.L_x_12273:
[----:B------:R1:W-:Y:S01]  /*48c0*/  STG.E.128 desc[UR60][R36.64+0xa0], R32 ;  /* 0x0000a02024007986 */ /* 0x0003e2000c101d3c */
[----:B------:R-:W-:Y:S05]  /*48d0*/  BRA `(.L_x_12252) ;  /* 0x0000002000a87947 */ /* 0x000fea0003800000 */
.L_x_12246:
        /* <DEDUP_REMOVED lines=15> */
[----:B------:R-:W2:Y:S01]  /*49d0*/  LDL.64 R62, [R1+0x8] ;  /* 0x00000800013e7983 */ /* 0x000ea20000100a00 */
        /* <DEDUP_REMOVED lines=22> */
[----:B--2---:R-:W-:-:S13]  /*4b40*/  ISETP.GE.AND P3, PT, R62, R103, PT ;  /* 0x000000673e00720c */ /* 0x004fda0003f66270 */
[----:B------:R0:W5:Y:S04]  /*4b50*/  @!P3 LDG.E.128 R40, desc[UR60][R56.64] ;  /* 0x0000003c3828b981 */ /* 0x000168000c1e1d00 */
[----:B------:R0:W5:Y:S01]  /*4b60*/  @!P3 LDG.E.128 R52, desc[UR60][R58.64] ;  /* 0x0000003c3a34b981 */ /* 0x000162000c1e1d00 */
[----:B------:R-:W-:-:S13]  /*4b70*/  ISETP.GE.AND P3, PT, R0, R103, PT ;  /* 0x000000670000720c */ /* 0x000fda0003f66270 */
[----:B------:R0:W5:Y:S04]  /*4b80*/  @!P3 LDG.E.128 R36, desc[UR60][R56.64+0x20] ;  /* 0x0000203c3824b981 */ /* 0x000168000c1e1d00 */
[----:B------:R0:W5:Y:S01]  /*4b90*/  @!P3 LDG.E.128 R48, desc[UR60][R58.64+0x20] ;  /* 0x0000203c3a30b981 */ /* 0x000162000c1e1d00 */
[----:B------:R-:W-:-:S13]  /*4ba0*/  ISETP.GE.AND P3, PT, R4, R103, PT ;  /* 0x000000670400720c */ /* 0x000fda0003f66270 */
[----:B------:R0:W5:Y:S04]  /*4bb0*/  @!P3 LDG.E.128 R32, desc[UR60][R56.64+0x40] ;  /* 0x0000403c3820b981 */ /* 0x000168000c1e1d00 */
[----:B------:R0:W5:Y:S02]  /*4bc0*/  @!P3 LDG.E.128 R44, desc[UR60][R58.64+0x40] ;  /* 0x0000403c3a2cb981 */ /* 0x000164000c1e1d00 */
.L_x_12276:
[----:B------:R-:W-:Y:S05]  /*4bd0*/  BSYNC B1 ;  /* 0x0000000000017941 */ /* 0x000fea0003800000 */
.L_x_12275:
[----:B------:R-:W2:Y:S01]  /*4be0*/  LDL R21, [R1+0x2c] ;  /* 0x00002c0001157983 */ /* 0x000ea20000100800 */
[----:B0----5:R-:W-:Y:S02]  /*4bf0*/  IMAD.MOV.U32 R56, RZ, RZ, R35 ;  /* 0x000000ffff387224 */ /* 0x021fe400078e0023 */
[----:B------:R-:W-:Y:S02]  /*4c00*/  IMAD.MOV.U32 R57, RZ, RZ, R32 ;  /* 0x000000ffff397224 */ /* 0x000fe400078e0020 */
[----:B------:R-:W-:-:S05]  /*4c10*/  IMAD.MOV.U32 R58, RZ, RZ, R39 ;  /* 0x000000ffff3a7224 */ /* 0x000fca00078e0027 */
        /* <DEDUP_REMOVED lines=18> */
[----:B------:R-:W-:Y:S02]  /*4d40*/  PRMT R115, R57, 0x5410, R58 ;  /* 0x0000541039737816 */ /* 0x000fe4000000003a */
        /* <DEDUP_REMOVED lines=20> */
[----:B------:R-:W-:Y:S06]  /*4e90*/  @!P3 BRA `(.L_x_12277) ;  /* 0x000000000004b947 */ /* 0x000fec0003800000 */
[----:B------:R-:W-:Y:S01]  /*4ea0*/  BPT.TRAP 0x1 ;  /* 0x000000040000795c */ /* 0x000fe20000300000 */
.L_x_12277:
[----:B------:R-:W2:Y:S01]  /*4eb0*/  LDL R56, [R1+0x10] ;  /* 0x0000100001387983 */ /* 0x000ea20000100800 */
[----:B------:R-:W-:Y:S01]  /*4ec0*/  IMAD R21, R144, 0x8, R22 ;  /* 0x0000000890157824 */ /* 0x000fe200078e0216 */
[----:B------:R-:W-:Y:S01]  /*4ed0*/  BSSY B1, `(.L_x_12278) ;  /* 0x0000004000017945 */ /* 0x000fe20003800000 */
[----:B--2---:R-:W-:-:S04]  /*4ee0*/  SHF.L.U32 R87, R56, 0x1f, RZ ;  /* 0x0000001f38577819 */ /* 0x004fc800000006ff */
[----:B------:R-:W0:Y:S02]  /*4ef0*/  SYNCS.PHASECHK.TRANS64.TRYWAIT P5, [R21+URZ+0x31c90], R87 ;  /* 0x031c9057150075a7 */ /* 0x000e2400080a017f */
[----:B0-----:R-:W-:Y:S05]  /*4f00*/  @!P5 BRA `(.L_x_12279) ;  /* 0x000001e8005cd947 */ /* 0x001fea0003800000 */
.L_x_12552:
[----:B------:R-:W-:Y:S05]  /*4f10*/  BSYNC B1 ;  /* 0x0000000000017941 */ /* 0x000fea0003800000 */
.L_x_12278:
        /* <DEDUP_REMOVED lines=16> */
[----:B------:R-:W4:Y:S04]  /*5020*/  LDL R59, [R1+0x24] ;  /* 0x00002400013b7983 */ /* 0x000f280000100800 */
[----:B------:R-:W5:Y:S01]  /*5030*/  LDL.64 R126, [R1+0x8] ;  /* 0x00000800017e7983 */ /* 0x000f620000100a00 */
        /* <DEDUP_REMOVED lines=8> */
[----:B------:R-:W-:Y:S01]  /*50c0*/  SHF.R.S32.HI R57, RZ, 0x2, R57 ;  /* 0x00000002ff397819 */ /* 0x000fe20000011439 */
        /* <DEDUP_REMOVED lines=11> */
[----:B-----5:R-:W-:-:S13]  /*5180*/  ISETP.GE.AND P4, PT, R126, R103, PT ;  /* 0x000000677e00720c */ /* 0x020fda0003f86270 */
[----:B------:R-:W-:Y:S05]  /*5190*/  @P4 BRA `(.L_x_12283) ;  /* 0x0000000400704947 */ /* 0x000fea0003800000 */
[--C-:B------:R-:W-:Y:S02]  /*51a0*/  SHF.R.U64 R40, R40, 0x10, R41.reuse ;  /* 0x0000001028287819 */ /* 0x100fe40000001229 */
[----:B------:R-:W-:Y:S02]  /*51b0*/  SHF.R.U32.HI R113, RZ, 0x10, R41 ;  /* 0x00000010ff717819 */ /* 0x000fe40000011629 */
[C---:B------:R-:W-:Y:S02]  /*51c0*/  PRMT R40, R114.reuse, 0x5432, R40 ;  /* 0x0000543272287816 */ /* 0x040fe40000000028 */
[----:B------:R-:W-:Y:S02]  /*51d0*/  PRMT R113, R114, 0x5410, R113 ;  /* 0x0000541072717816 */ /* 0x000fe40000000071 */
[----:B------:R-:W-:Y:S02]  /*51e0*/  SHF.R.U32.HI R114, RZ, 0x10, R53 ;  /* 0x00000010ff727819 */ /* 0x000fe40000011635 */
[----:B------:R-:W-:-:S02]  /*51f0*/  SHF.R.U64 R41, R42, 0x10, R43 ;  /* 0x000000102a297819 */ /* 0x000fc4000000122b */
[----:B------:R-:W-:Y:S02]  /*5200*/  SHF.R.U32.HI R42, RZ, 0x10, R43 ;  /* 0x00000010ff2a7819 */ /* 0x000fe4000001162b */
[----:B------:R-:W-:Y:S02]  /*5210*/  SHF.R.U64 R43, R52, 0x10, R53 ;  /* 0x00000010342b7819 */ /* 0x000fe40000001235 */
[--C-:B------:R-:W-:Y:S02]  /*5220*/  SHF.R.U64 R52, R54, 0x10, R55.reuse ;  /* 0x0000001036347819 */ /* 0x100fe40000001237 */
[----:B------:R-:W-:Y:S01]  /*5230*/  SHF.R.U32.HI R53, RZ, 0x10, R55 ;  /* 0x00000010ff357819 */ /* 0x000fe20000011637 */
[----:B------:R-:W-:Y:S01]  /*5240*/  IMAD.U32 R55, R113, 0x10000, RZ ;  /* 0x0001000071377824 */ /* 0x000fe200078e00ff */
[C---:B------:R-:W-:Y:S02]  /*5250*/  PRMT R114, R117.reuse, 0x5432, R114 ;  /* 0x0000543275727816 */ /* 0x040fe40000000072 */
[----:B------:R-:W-:Y:S01]  /*5260*/  PRMT R43, R117, 0x5410, R43 ;  /* 0x00005410752b7816 */ /* 0x000fe2000000002b */
[----:B-1----:R-:W-:Y:S01]  /*5270*/  IMAD.U32 R117, R61, 0x10000, RZ ;  /* 0x000100003d757824 */ /* 0x002fe200078e00ff */
[----:B------:R-:W-:-:S02]  /*5280*/  PRMT R52, R116, 0x5432, R52 ;  /* 0x0000543274347816 */ /* 0x000fc40000000034 */
[----:B------:R-:W-:Y:S01]  /*5290*/  PRMT R53, R116, 0x5410, R53 ;  /* 0x0000541074357816 */ /* 0x000fe20000000035 */
[C---:B------:R-:W-:Y:S01]  /*52a0*/  IMAD.U32 R116, R114.reuse, 0x10000, RZ ;  /* 0x0001000072747824 */ /* 0x040fe200078e00ff */
[C---:B------:R-:W-:Y:S02]  /*52b0*/  PRMT R41, R115.reuse, 0x5410, R41 ;  /* 0x0000541073297816 */ /* 0x040fe40000000029 */
[----:B------:R-:W-:Y:S01]  /*52c0*/  PRMT R42, R115, 0x5432, R42 ;  /* 0x00005432732a7816 */ /* 0x000fe2000000002a */
[----:B--2---:R-:W-:Y:S02]  /*52d0*/  IMAD.U32 R115, R57, 0x10000, RZ ;  /* 0x0001000039737824 */ /* 0x004fe400078e00ff */
[----:B------:R-:W-:Y:S01]  /*52e0*/  FMUL.FTZ R54, R117, R116 ;  /* 0x0000007475367220 */ /* 0x000fe20000410000 */
[----:B------:R-:W-:Y:S02]  /*52f0*/  LOP3.LUT R114, R114, 0xffff0000, RZ, 0xc0, !PT ;  /* 0xffff000072727812 */ /* 0x000fe400078ec0ff */
        /* <DEDUP_REMOVED lines=70> */
.L_x_12283:
[----:B------:R-:W-:Y:S05]  /*5760*/  BSYNC B2 ;  /* 0x0000000000027941 */ /* 0x000fea0003800000 */
.L_x_12282:
        /* <DEDUP_REMOVED lines=12> */
.L_x_12281:
[----:B------:R-:W-:Y:S05]  /*5830*/  BSYNC B1 ;  /* 0x0000000000017941 */ /* 0x000fea0003800000 */
.L_x_12280:
        /* <DEDUP_REMOVED lines=20> */
[----:B------:R-:W-:Y:S02]  /*5980*/  IMAD.IADD R41, R41, 0x1, R40 ;  /* 0x0000000129297824 */ /* 0x000fe400078e0228 */
        /* <DEDUP_REMOVED lines=10> */
[--C-:B------:R-:W-:Y:S02]  /*5a30*/  SHF.R.U64 R58, R36, 0x10, R37.reuse ;  /* 0x00000010243a7819 */ /* 0x100fe40000001225 */
[----:B------:R-:W-:Y:S02]  /*5a40*/  SHF.R.U32.HI R57, RZ, 0x10, R37 ;  /* 0x00000010ff397819 */ /* 0x000fe40000011625 */
[----:B------:R-:W-:Y:S02]  /*5a50*/  SHF.R.U64 R37, R48, 0x10, R49 ;  /* 0x0000001030257819 */ /* 0x000fe40000001231 */
[----:B------:R-:W-:-:S02]  /*5a60*/  PRMT R49, R124, 0x5410, R38 ;  /* 0x000054107c317816 */ /* 0x000fc40000000026 */
[----:B------:R-:W-:Y:S02]  /*5a70*/  SHF.R.U64 R48, R50, 0x10, R51 ;  /* 0x0000001032307819 */ /* 0x000fe40000001233 */
[----:B------:R-:W-:Y:S02]  /*5a80*/  PRMT R38, R125, 0x5410, R59 ;  /* 0x000054107d267816 */ /* 0x000fe4000000003b */
[----:B------:R-:W-:Y:S02]  /*5a90*/  PRMT R50, R124, 0x5432, R57 ;  /* 0x000054327c327816 */ /* 0x000fe40000000039 */
[----:B------:R-:W-:Y:S01]  /*5aa0*/  SHF.R.U32.HI R36, RZ, 0x10, R51 ;  /* 0x00000010ff247819 */ /* 0x000fe20000011633 */
[----:B------:R-:W-:Y:S01]  /*5ab0*/  IMAD.U32 R59, R38, 0x10000, RZ ;  /* 0x00010000263b7824 */ /* 0x000fe200078e00ff */
[----:B------:R-:W-:Y:S01]  /*5ac0*/  LOP3.LUT R53, R53, 0xffff0000, RZ, 0xc0, !PT ;  /* 0xffff000035357812 */ /* 0x000fe200078ec0ff */
[----:B------:R-:W-:Y:S01]  /*5ad0*/  IMAD.U32 R57, R50, 0x10000, RZ ;  /* 0x0001000032397824 */ /* 0x000fe200078e00ff */
[----:B------:R-:W-:Y:S01]  /*5ae0*/  SHF.R.U32.HI R39, RZ, 0x10, R39 ;  /* 0x00000010ff277819 */ /* 0x000fe20000011627 */
[----:B-1----:R-:W-:-:S02]  /*5af0*/  IMAD.U32 R51, R41, 0x10000, RZ ;  /* 0x0001000029337824 */ /* 0x002fc400078e00ff */
[C---:B------:R-:W-:Y:S01]  /*5b00*/  FMUL.FTZ R61, R60.reuse, R59 ;  /* 0x0000003b3c3d7220 */ /* 0x040fe20000410000 */
[-C--:B------:R-:W-:Y:S01]  /*5b10*/  FMUL.FTZ R60, R60, R57.reuse ;  /* 0x000000393c3c7220 */ /* 0x080fe20000410000 */
[----:B------:R-:W-:Y:S02]  /*5b20*/  PRMT R36, R122, 0x5410, R36 ;  /* 0x000054107a247816 */ /* 0x000fe40000000024 */
[C---:B------:R-:W-:Y:S01]  /*5b30*/  FFMA.FTZ R57, R51.reuse, R57, -R61 ;  /* 0x0000003933397223 */ /* 0x040fe2000001083d */
[----:B------:R-:W-:Y:S01]  /*5b40*/  FFMA.FTZ R51, R51, R59, R60 ;  /* 0x0000003b33337223 */ /* 0x000fe2000001003c */
[----:B------:R-:W-:Y:S01]  /*5b50*/  LOP3.LUT R59, R50, 0xffff0000, RZ, 0xc0, !PT ;  /* 0xffff0000323b7812 */ /* 0x000fe200078ec0ff */
[----:B------:R-:W-:Y:S01]  /*5b60*/  IMAD.U32 R60, R55, 0x10000, RZ ;  /* 0x00010000373c7824 */ /* 0x000fe200078e00ff */
[----:B------:R-:W-:Y:S02]  /*5b70*/  LOP3.LUT R50, R38, 0xffff0000, RZ, 0xc0, !PT ;  /* 0xffff000026327812 */ /* 0x000fe400078ec0ff */
[----:B------:R-:W-:-:S02]  /*5b80*/  LOP3.LUT R38, R41, 0xffff0000, RZ, 0xc0, !PT ;  /* 0xffff000029267812 */ /* 0x000fc400078ec0ff */
[----:B------:R-:W-:Y:S01]  /*5b90*/  PRMT R39, R123, 0x5432, R39 ;  /* 0x000054327b277816 */ /* 0x000fe20000000027 */
[CC--:B------:R-:W-:Y:S01]  /*5ba0*/  FMUL.FTZ R41, R53.reuse, R50.reuse ;  /* 0x0000003235297220 */ /* 0x0c0fe20000410000 */
[-C--:B------:R-:W-:Y:S01]  /*5bb0*/  FMUL.FTZ R53, R53, R59.reuse ;  /* 0x0000003b35357220 */ /* 0x080fe20000410000 */
[----:B------:R-:W-:Y:S02]  /*5bc0*/  PRMT R37, R123, 0x5410, R37 ;  /* 0x000054107b257816 */ /* 0x000fe40000000025 */
[C---:B------:R-:W-:Y:S01]  /*5bd0*/  FFMA.FTZ R41, R38.reuse, R59, -R41 ;  /* 0x0000003b26297223 */ /* 0x040fe20000010829 */
[----:B------:R-:W-:Y:S01]  /*5be0*/  FFMA.FTZ R38, R38, R50, R53 ;  /* 0x0000003226267223 */ /* 0x000fe20000010035 */
[----:B------:R-:W-:Y:S01]  /*5bf0*/  IMAD.U32 R59, R36, 0x10000, RZ ;  /* 0x00010000243b7824 */ /* 0x000fe200078e00ff */
[----:B------:R-:W-:Y:S01]  /*5c00*/  PRMT R58, R125, 0x5432, R58 ;  /* 0x000054327d3a7816 */ /* 0x000fe2000000003a */
[C---:B------:R-:W-:Y:S01]  /*5c10*/  IMAD.U32 R53, R39.reuse, 0x10000, RZ ;  /* 0x0001000027357824 */ /* 0x040fe200078e00ff */
[----:B------:R-:W-:Y:S01]  /*5c20*/  LOP3.LUT R39, R39, 0xffff0000, RZ, 0xc0, !PT ;  /* 0xffff000027277812 */ /* 0x000fe200078ec0ff */
[----:B------:R-:W-:-:S02]  /*5c30*/  IMAD.U32 R50, R43, 0x10000, RZ ;  /* 0x000100002b327824 */ /* 0x000fc400078e00ff */
[C---:B------:R-:W-:Y:S01]  /*5c40*/  FMUL.FTZ R61, R60.reuse, R59 ;  /* 0x0000003b3c3d7220 */ /* 0x040fe20000410000 */
[-C--:B------:R-:W-:Y:S01]  /*5c50*/  FMUL.FTZ R60, R60, R53.reuse ;  /* 0x000000353c3c7220 */ /* 0x080fe20000410000 */
[----:B------:R-:W-:Y:S02]  /*5c60*/  PRMT R48, R122, 0x5432, R48 ;  /* 0x000054327a307816 */ /* 0x000fe40000000030 */
[C---:B------:R-:W-:Y:S01]  /*5c70*/  FFMA.FTZ R53, R50.reuse, R53, -R61 ;  /* 0x0000003532357223 */ /* 0x040fe2000001083d */
[----:B------:R-:W-:Y:S01]  /*5c80*/  FFMA.FTZ R50, R50, R59, R60 ;  /* 0x0000003b32327223 */ /* 0x000fe2000001003c */
[----:B------:R-:W-:Y:S02]  /*5c90*/  LOP3.LUT R59, R36, 0xffff0000, RZ, 0xc0, !PT ;  /* 0xffff0000243b7812 */ /* 0x000fe400078ec0ff */
[----:B------:R-:W-:Y:S02]  /*5ca0*/  LOP3.LUT R60, R55, 0xffff0000, RZ, 0xc0, !PT ;  /* 0xffff0000373c7812 */ /* 0x000fe400078ec0ff */
[----:B------:R-:W-:-:S02]  /*5cb0*/  LOP3.LUT R36, R43, 0xffff0000, RZ, 0xc0, !PT ;  /* 0xffff00002b247812 */ /* 0x000fc400078ec0ff */
[----:B------:R-:W-:Y:S01]  /*5cc0*/  F2FP.BF16.F32.PACK_AB R41, R41, R57 ;  /* 0x000000392929723e */ /* 0x000fe200000010ff */
[C---:B------:R-:W-:Y:S01]  /*5cd0*/  FMUL.FTZ R55, R60.reuse, R59 ;  /* 0x0000003b3c377220 */ /* 0x040fe20000410000 */
        /* <DEDUP_REMOVED lines=12> */
[----:B------:R-:W-:-:S02]  /*5da0*/  F2FP.BF16.F32.PACK_AB R53, R38, R51 ;  /* 0x000000332635723e */ /* 0x000fc400000010ff */
[C---:B------:R-:W-:Y:S01]  /*5db0*/  FFMA.FTZ R61, R43.reuse, R60, -R61 ;  /* 0x0000003c2b3d7223 */ /* 0x040fe2000001083d */
[----:B------:R-:W-:Y:S01]  /*5dc0*/  FFMA.FTZ R59, R43, R55, R59 ;  /* 0x000000372b3b7223 */ /* 0x000fe2000001003b */
[----:B------:R-:W-:Y:S01]  /*5dd0*/  LOP3.LUT R43, R37, 0xffff0000, RZ, 0xc0, !PT ;  /* 0xffff0000252b7812 */ /* 0x000fe200078ec0ff */
[----:B------:R-:W-:Y:S01]  /*5de0*/  IMAD.U32 R60, R54, 0x10000, RZ ;  /* 0x00010000363c7824 */ /* 0x000fe200078e00ff */
[----:B------:R-:W-:Y:S02]  /*5df0*/  LOP3.LUT R37, R58, 0xffff0000, RZ, 0xc0, !PT ;  /* 0xffff00003a257812 */ /* 0x000fe400078ec0ff */
[----:B------:R-:W-:Y:S01]  /*5e00*/  LOP3.LUT R54, R54, 0xffff0000, RZ, 0xc0, !PT ;  /* 0xffff000036367812 */ /* 0x000fe200078ec0ff */
[----:B------:R-:W-:Y:S01]  /*5e10*/  FMUL.FTZ R55, R52, R43 ;  /* 0x0000002b34377220 */ /* 0x000fe20000410000 */
[----:B------:R-:W-:Y:S01]  /*5e20*/  F2FP.BF16.F32.PACK_AB R36, R36, R50 ;  /* 0x000000322424723e */ /* 0x000fe200000010ff */
        /* <DEDUP_REMOVED lines=23> */
[----:B------:R-:W-:-:S07]  /*5fa0*/  F2FP.BF16.F32.PACK_AB R54, R54, R60 ;  /* 0x0000003c3636723e */ /* 0x000fce00000010ff */
.L_x_12287:
[----:B------:R-:W-:Y:S05]  /*5fb0*/  BSYNC B2 ;  /* 0x0000000000027941 */ /* 0x000fea0003800000 */
.L_x_12286:
        /* <DEDUP_REMOVED lines=12> */
.L_x_12285:
[----:B------:R-:W-:Y:S05]  /*6080*/  BSYNC B1 ;  /* 0x0000000000017941 */ /* 0x000fea0003800000 */
.L_x_12284:
[----:B------:R-:W-:-:S13]  /*6090*/  ISETP.NE.AND P4, PT, R15, RZ, PT ;  /* 0x000000ff0f00720c */ /* 0x000fda0003f85270 */
[----:B------:R-:W-:Y:S05]  /*60a0*/  @!P4 BRA `(.L_x_12252) ;  /* 0x0000000800b4c947 */ /* 0x000fea0003800000 */
[----:B-1----:R-:W3:Y:S04]  /*60b0*/  LDL R36, [R1] ;  /* 0x0000000001247983 */ /* 0x002ee80000100800 */
        /* <DEDUP_REMOVED lines=34> */
[----:B-1----:R-:W-:Y:S01]  /*62e0*/  IMAD.U32 R52, R37, 0x10000, RZ ;  /* 0x0001000025347824 */ /* 0x002fe200078e00ff */
[----:B------:R-:W-:Y:S02]  /*62f0*/  SHF.R.U32.HI R54, RZ, 0x10, R45 ;  /* 0x00000010ff367819 */ /* 0x000fe4000001162d */
[----:B------:R-:W-:Y:S02]  /*6300*/  PRMT R53, R119, 0x5432, R50 ;  /* 0x0000543277357816 */ /* 0x000fe40000000032 */
[----:B------:R-:W-:Y:S02]  /*6310*/  SHF.R.U64 R32, R32, 0x10, R33 ;  /* 0x0000001020207819 */ /* 0x000fe40000001221 */
[----:B------:R-:W-:Y:S01]  /*6320*/  SHF.R.U64 R33, R34, 0x10, R35 ;  /* 0x0000001022217819 */ /* 0x000fe20000001223 */
[----:B------:R-:W-:Y:S01]  /*6330*/  IMAD.U32 R59, R53, 0x10000, RZ ;  /* 0x00010000353b7824 */ /* 0x000fe200078e00ff */
[----:B------:R-:W-:-:S02]  /*6340*/  SHF.R.U64 R34, R44, 0x10, R45 ;  /* 0x000000102c227819 */ /* 0x000fc4000000122d */
[--C-:B------:R-:W-:Y:S01]  /*6350*/  SHF.R.U64 R45, R46, 0x10, R47.reuse ;  /* 0x000000102e2d7819 */ /* 0x100fe2000000122f */
[----:B--2---:R-:W-:Y:S01]  /*6360*/  IMAD.U32 R46, R41, 0x10000, RZ ;  /* 0x00010000292e7824 */ /* 0x004fe200078e00ff */
[----:B------:R-:W-:Y:S02]  /*6370*/  PRMT R55, R121, 0x5432, R54 ;  /* 0x0000543279377816 */ /* 0x000fe40000000036 */
[----:B------:R-:W-:Y:S01]  /*6380*/  LOP3.LUT R54, R41, 0xffff0000, RZ, 0xc0, !PT ;  /* 0xffff000029367812 */ /* 0x000fe200078ec0ff */
[----:B------:R-:W-:Y:S01]  /*6390*/  FMUL.FTZ R50, R46, R59 ;  /* 0x0000003b2e327220 */ /* 0x000fe20000410000 */
[----:B------:R-:W-:Y:S01]  /*63a0*/  SHF.R.U32.HI R47, RZ, 0x10, R47 ;  /* 0x00000010ff2f7819 */ /* 0x000fe2000001162f */
[----:B------:R-:W-:Y:S01]  /*63b0*/  IMAD.U32 R57, R55, 0x10000, RZ ;  /* 0x0001000037397824 */ /* 0x000fe200078e00ff */
[----:B------:R-:W-:Y:S01]  /*63c0*/  SHF.R.U32.HI R35, RZ, 0x10, R35 ;  /* 0x00000010ff237819 */ /* 0x000fe20000011623 */
[----:B------:R-:W-:Y:S01]  /*63d0*/  IMAD.U32 R41, R40, 0x10000, RZ ;  /* 0x0001000028297824 */ /* 0x000fe200078e00ff */
[----:B------:R-:W-:Y:S01]  /*63e0*/  LOP3.LUT R44, R37, 0xffff0000, RZ, 0xc0, !PT ;  /* 0xffff0000252c7812 */ /* 0x000fe200078ec0ff */
[-C--:B------:R-:W-:Y:S01]  /*63f0*/  FMUL.FTZ R61, R46, R57.reuse ;  /* 0x000000392e3d7220 */ /* 0x080fe20000410000 */
[----:B------:R-:W-:Y:S01]  /*6400*/  FFMA.FTZ R50, R52, R57, R50 ;  /* 0x0000003934327223 */ /* 0x000fe20000010032 */
[----:B------:R-:W-:Y:S01]  /*6410*/  LOP3.LUT R57, R55, 0xffff0000, RZ, 0xc0, !PT ;  /* 0xffff000037397812 */ /* 0x000fe200078ec0ff */
[----:B------:R-:W-:Y:S01]  /*6420*/  IMAD.U32 R37, R36, 0x10000, RZ ;  /* 0x0001000024257824 */ /* 0x000fe200078e00ff */
[----:B------:R-:W-:Y:S01]  /*6430*/  LOP3.LUT R55, R53, 0xffff0000, RZ, 0xc0, !PT ;  /* 0xffff000035377812 */ /* 0x000fe200078ec0ff */
[----:B------:R-:W-:Y:S01]  /*6440*/  FFMA.FTZ R46, R52, R59, -R61 ;  /* 0x0000003b342e7223 */ /* 0x000fe2000001083d */
[----:B------:R-:W-:Y:S01]  /*6450*/  PRMT R119, R119, 0x5410, R32 ;  /* 0x0000541077777816 */ /* 0x000fe20000000020 */
[----:B------:R-:W-:Y:S01]  /*6460*/  FMUL.FTZ R59, R54, R57 ;  /* 0x00000039363b7220 */ /* 0x000fe20000410000 */
[----:B------:R-:W-:Y:S01]  /*6470*/  PRMT R32, R120, 0x5432, R47 ;  /* 0x0000543278207816 */ /* 0x000fe2000000002f */
[-C--:B------:R-:W-:Y:S01]  /*6480*/  FMUL.FTZ R54, R54, R55.reuse ;  /* 0x0000003736367220 */ /* 0x080fe20000410000 */
[----:B------:R-:W-:Y:S01]  /*6490*/  PRMT R35, R118, 0x5432, R35 ;  /* 0x0000543276237816 */ /* 0x000fe20000000023 */
[----:B------:R-:W-:Y:S01]  /*64a0*/  FFMA.FTZ R55, R44, R55, -R59 ;  /* 0x000000372c377223 */ /* 0x000fe2000001083b */
[----:B------:R-:W-:Y:S01]  /*64b0*/  PRMT R120, R120, 0x5410, R45 ;  /* 0x0000541078787816 */ /* 0x000fe2000000002d */
[----:B------:R-:W-:Y:S01]  /*64c0*/  FFMA.FTZ R57, R44, R57, R54 ;  /* 0x000000392c397223 */ /* 0x000fe20000010036 */
[----:B------:R-:W-:Y:S01]  /*64d0*/  IMAD.U32 R54, R43, 0x10000, RZ ;  /* 0x000100002b367824 */ /* 0x000fe200078e00ff */
[----:B------:R-:W-:Y:S01]  /*64e0*/  PRMT R121, R121, 0x5410, R34 ;  /* 0x0000541079797816 */ /* 0x000fe20000000022 */
[C---:B------:R-:W-:Y:S01]  /*64f0*/  IMAD.U32 R47, R32.reuse, 0x10000, RZ ;  /* 0x00010000202f7824 */ /* 0x040fe200078e00ff */
[----:B------:R-:W-:Y:S01]  /*6500*/  LOP3.LUT R44, R43, 0xffff0000, RZ, 0xc0, !PT ;  /* 0xffff00002b2c7812 */ /* 0x000fe200078ec0ff */
[----:B------:R-:W-:Y:S01]  /*6510*/  IMAD.U32 R59, R35, 0x10000, RZ ;  /* 0x00010000233b7824 */ /* 0x000fe200078e00ff */
[----:B------:R-:W-:Y:S01]  /*6520*/  LOP3.LUT R34, R32, 0xffff0000, RZ, 0xc0, !PT ;  /* 0xffff000020227812 */ /* 0x000fe200078ec0ff */
[----:B------:R-:W-:-:S02]  /*6530*/  IMAD.U32 R52, R39, 0x10000, RZ ;  /* 0x0001000027347824 */ /* 0x000fc400078e00ff */
[C---:B------:R-:W-:Y:S01]  /*6540*/  FMUL.FTZ R45, R54.reuse, R47 ;  /* 0x0000002f362d7220 */ /* 0x040fe20000410000 */
[-C--:B------:R-:W-:Y:S01]  /*6550*/  FMUL.FTZ R54, R54, R59.reuse ;  /* 0x0000003b36367220 */ /* 0x080fe20000410000 */
[----:B------:R-:W-:Y:S01]  /*6560*/  LOP3.LUT R35, R35, 0xffff0000, RZ, 0xc0, !PT ;  /* 0xffff000023237812 */ /* 0x000fe200078ec0ff */
[----:B------:R-:W-:Y:S02]  /*6570*/  IMAD.U32 R56, R119, 0x10000, RZ ;  /* 0x0001000077387824 */ /* 0x000fe400078e00ff */
[C---:B------:R-:W-:Y:S01]  /*6580*/  FFMA.FTZ R32, R52.reuse, R59, -R45 ;  /* 0x0000003b34207223 */ /* 0x040fe2000001082d */
[----:B------:R-:W-:Y:S01]  /*6590*/  FFMA.FTZ R52, R52, R47, R54 ;  /* 0x0000002f34347223 */ /* 0x000fe20000010036 */
[----:B------:R-:W-:Y:S01]  /*65a0*/  IMAD.U32 R54, R121, 0x10000, RZ ;  /* 0x0001000079367824 */ /* 0x000fe200078e00ff */
[----:B------:R-:W-:Y:S01]  /*65b0*/  LOP3.LUT R40, R40, 0xffff0000, RZ, 0xc0, !PT ;  /* 0xffff000028287812 */ /* 0x000fe200078ec0ff */
[C---:B------:R-:W-:Y:S01]  /*65c0*/  FMUL.FTZ R58, R44.reuse, R34 ;  /* 0x000000222c3a7220 */ /* 0x040fe20000410000 */
[----:B------:R-:W-:Y:S01]  /*65d0*/  LOP3.LUT R39, R39, 0xffff0000, RZ, 0xc0, !PT ;  /* 0xffff000027277812 */ /* 0x000fe200078ec0ff */
[-C--:B------:R-:W-:Y:S01]  /*65e0*/  FMUL.FTZ R60, R44, R35.reuse ;  /* 0x000000232c3c7220 */ /* 0x080fe20000410000 */
[----:B------:R-:W-:Y:S01]  /*65f0*/  LOP3.LUT R121, R121, 0xffff0000, RZ, 0xc0, !PT ;  /* 0xffff000079797812 */ /* 0x000fe200078ec0ff */
[C---:B------:R-:W-:Y:S01]  /*6600*/  FMUL.FTZ R44, R41.reuse, R54 ;  /* 0x00000036292c7220 */ /* 0x040fe20000410000 */
[----:B------:R-:W-:Y:S01]  /*6610*/  LOP3.LUT R36, R36, 0xffff0000, RZ, 0xc0, !PT ;  /* 0xffff000024247812 */ /* 0x000fe200078ec0ff */
[----:B------:R-:W-:Y:S01]  /*6620*/  FMUL.FTZ R41, R41, R56 ;  /* 0x0000003829297220 */ /* 0x000fe20000410000 */
[----:B------:R-:W-:Y:S01]  /*6630*/  LOP3.LUT R119, R119, 0xffff0000, RZ, 0xc0, !PT ;  /* 0xffff000077777812 */ /* 0x000fe200078ec0ff */
[C---:B------:R-:W-:Y:S01]  /*6640*/  FFMA.FTZ R35, R39.reuse, R35, -R58 ;  /* 0x0000002327237223 */ /* 0x040fe2000001083a */
[----:B------:R-:W-:Y:S01]  /*6650*/  PRMT R33, R118, 0x5410, R33 ;  /* 0x0000541076217816 */ /* 0x000fe20000000021 */
[----:B------:R-:W-:Y:S01]  /*6660*/  FMUL.FTZ R45, R40, R121 ;  /* 0x00000079282d7220 */ /* 0x000fe20000410000 */
[----:B------:R-:W-:Y:S01]  /*6670*/  FFMA.FTZ R39, R39, R34, R60 ;  /* 0x0000002227277223 */ /* 0x000fe2000001003c */
[C---:B------:R-:W-:Y:S01]  /*6680*/  FFMA.FTZ R34, R37.reuse, R56, -R44 ;  /* 0x0000003825227223 */ /* 0x040fe2000001082c */
[----:B------:R-:W-:Y:S01]  /*6690*/  FFMA.FTZ R37, R37, R54, R41 ;  /* 0x0000003625257223 */ /* 0x000fe20000010029 */
[----:B------:R-:W-:-:S02]  /*66a0*/  IMAD.U32 R43, R42, 0x10000, RZ ;  /* 0x000100002a2b7824 */ /* 0x000fc400078e00ff */
[-C--:B------:R-:W-:Y:S01]  /*66b0*/  FMUL.FTZ R47, R40, R119.reuse ;  /* 0x00000077282f7220 */ /* 0x080fe20000410000 */
[----:B------:R-:W-:Y:S01]  /*66c0*/  FFMA.FTZ R41, R36, R119, -R45 ;  /* 0x0000007724297223 */ /* 0x000fe2000001082d */
[----:B------:R-:W-:Y:S01]  /*66d0*/  LOP3.LUT R42, R42, 0xffff0000, RZ, 0xc0, !PT ;  /* 0xffff00002a2a7812 */ /* 0x000fe200078ec0ff */
[C---:B------:R-:W-:Y:S01]  /*66e0*/  IMAD.U32 R40, R33.reuse, 0x10000, RZ ;  /* 0x0001000021287824 */ /* 0x040fe200078e00ff */
[C---:B------:R-:W-:Y:S01]  /*66f0*/  LOP3.LUT R45, R120.reuse, 0xffff0000, RZ, 0xc0, !PT ;  /* 0xffff0000782d7812 */ /* 0x040fe200078ec0ff */
[----:B------:R-:W-:Y:S01]  /*6700*/  IMAD.U32 R44, R120, 0x10000, RZ ;  /* 0x00010000782c7824 */ /* 0x000fe200078e00ff */
[----:B------:R-:W-:Y:S01]  /*6710*/  LOP3.LUT R33, R33, 0xffff0000, RZ, 0xc0, !PT ;  /* 0xffff000021217812 */ /* 0x000fe200078ec0ff */
[----:B------:R-:W-:Y:S02]  /*6720*/  IMAD.U32 R53, R38, 0x10000, RZ ;  /* 0x0001000026357824 */ /* 0x000fe400078e00ff */
[----:B------:R-:W-:Y:S01]  /*6730*/  FFMA.FTZ R36, R36, R121, R47 ;  /* 0x0000007924247223 */ /* 0x000fe2000001002f */
[----:B------:R-:W-:Y:S01]  /*6740*/  LOP3.LUT R38, R38, 0xffff0000, RZ, 0xc0, !PT ;  /* 0xffff000026267812 */ /* 0x000fe200078ec0ff */
[C---:B------:R-:W-:Y:S01]  /*6750*/  FMUL.FTZ R54, R43.reuse, R44 ;  /* 0x0000002c2b367220 */ /* 0x040fe20000410000 */
[C---:B------:R-:W-:Y:S01]  /*6760*/  FMUL.FTZ R47, R42.reuse, R45 ;  /* 0x0000002d2a2f7220 */ /* 0x040fe20000410000 */
[----:B------:R-:W-:Y:S01]  /*6770*/  FMUL.FTZ R43, R43, R40 ;  /* 0x000000282b2b7220 */ /* 0x000fe20000410000 */
[----:B------:R-:W-:Y:S01]  /*6780*/  FMUL.FTZ R42, R42, R33 ;  /* 0x000000212a2a7220 */ /* 0x000fe20000410000 */
[----:B------:R-:W-:Y:S01]  /*6790*/  F2FP.BF16.F32.PACK_AB R41, R41, R34 ;  /* 0x000000222929723e */ /* 0x000fe200000010ff */
[C---:B------:R-:W-:Y:S01]  /*67a0*/  FFMA.FTZ R54, R53.reuse, R40, -R54 ;  /* 0x0000002835367223 */ /* 0x040fe20000010836 */
[----:B------:R-:W-:Y:S01]  /*67b0*/  FFMA.FTZ R43, R53, R44, R43 ;  /* 0x0000002c352b7223 */ /* 0x000fe2000001002b */
[C---:B------:R-:W-:Y:S01]  /*67c0*/  FFMA.FTZ R42, R38.reuse, R45, R42 ;  /* 0x0000002d262a7223 */ /* 0x040fe2000001002a */
[----:B------:R-:W-:Y:S01]  /*67d0*/  FFMA.FTZ R47, R38, R33, -R47 ;  /* 0x00000021262f7223 */ /* 0x000fe2000001082f */
        /* <DEDUP_REMOVED lines=12> */
.L_x_12289:
[----:B------:R-:W-:Y:S05]  /*68a0*/  BSYNC B1 ;  /* 0x0000000000017941 */ /* 0x000fea0003800000 */
.L_x_12288:
        /* <DEDUP_REMOVED lines=10> */
.L_x_12245:
[----:B------:R-:W2:Y:S02]  /*6950*/  LDL R32, [R1+0x2c] ;  /* 0x00002c0001207983 */ /* 0x000ea40000100800 */
[----:B--2---:R-:W-:-:S13]  /*6960*/  R2UR UR4, R32 ;  /* 0x00000000200472ca */ /* 0x004fda00000e0000 */
[----:B------:R-:W-:-:S06]  /*6970*/  UISETP.NE.AND UP0, UPT, UR4, 0x3, UPT ;  /* 0x000000030400788c */ /* 0x000fcc000bf05270 */
[----:B------:R-:W-:-:S13]  /*6980*/  PLOP3.LUT P3, PT, PT, PT, UP0, 0x80, 0x0 ;  /* 0x000000000000781c */ /* 0x000fda0003f6f008 */
[----:B------:R-:W-:Y:S05]  /*6990*/  @!P3 BRA `(.L_x_12290) ;  /* 0x000000000004b947 */ /* 0x000fea0003800000 */
[----:B------:R-:W-:Y:S01]  /*69a0*/  BPT.TRAP 0x1 ;  /* 0x000000040000795c */ /* 0x000fe20000300000 */
.L_x_12290:
[----:B------:R-:W2:Y:S01]  /*69b0*/  LDL R32, [R1+0x10] ;  /* 0x0000100001207983 */ /* 0x000ea20000100800 */
[----:B------:R-:W-:Y:S01]  /*69c0*/  IMAD R21, R144, 0x8, R22 ;  /* 0x0000000890157824 */ /* 0x000fe200078e0216 */
[----:B------:R-:W-:Y:S01]  /*69d0*/  BSSY B1, `(.L_x_12291) ;  /* 0x0000006000017945 */ /* 0x000fe20003800000 */
[----:B------:R-:W-:-:S05]  /*69e0*/  IMAD R86, R16, -0x90, R2 ;  /* 0xffffff7010567824 */ /* 0x000fca00078e0202 */
[----:B------:R-:W-:Y:S02]  /*69f0*/  VIMNMX R86, R86, 0x90, PT ;  /* 0x0000009056567848 */ /* 0x000fe40003fe0100 */
[----:B--2---:R-:W-:-:S04]  /*6a00*/  SHF.L.U32 R87, R32, 0x1f, RZ ;  /* 0x0000001f20577819 */ /* 0x004fc800000006ff */
[----:B------:R-:W0:Y:S02]  /*6a10*/  SYNCS.PHASECHK.TRANS64.TRYWAIT P4, [R21+URZ+0x31c90], R87 ;  /* 0x031c9057150075a7 */ /* 0x000e24000808017f */
[----:B0-----:R-:W-:Y:S05]  /*6a20*/  @!P4 BRA `(.L_x_12292) ;  /* 0x000001cc00a8c947 */ /* 0x001fea0003800000 */
.L_x_12553:
[----:B------:R-:W-:Y:S05]  /*6a30*/  BSYNC B1 ;  /* 0x0000000000017941 */ /* 0x000fea0003800000 */
.L_x_12291:
        /* <DEDUP_REMOVED lines=20> */
.L_x_12252:
[----:B------:R-:W-:Y:S05]  /*6b80*/  BSYNC B0 ;  /* 0x0000000000007941 */ /* 0x000fea0003800000 */
.L_x_12244:
        /* <DEDUP_REMOVED lines=17> */
.L_x_12294:
[----:B------:R-:W-:Y:S05]  /*6ca0*/  BSYNC B0 ;  /* 0x0000000000007941 */ /* 0x000fea0003800000 */
.L_x_12293:
[----:B------:R-:W2:Y:S01]  /*6cb0*/  SYNCS.PHASECHK.TRANS64.TRYWAIT P3, [R21+URZ+0x31cb0], R87 ;  /* 0x031cb057150075a7 */ /* 0x000ea2000806017f */
[----:B------:R-:W-:Y:S04]  /*6cc0*/  BSSY B0, `(.L_x_12295) ;  /* 0x0000002000007945 */ /* 0x000fe80003800000 */
[----:B--2---:R-:W-:Y:S05]  /*6cd0*/  @!P3 BRA `(.L_x_12296) ;  /* 0x000001cc0010b947 */ /* 0x004fea0003800000 */
.L_x_12554:
[----:B------:R-:W-:Y:S05]  /*6ce0*/  BSYNC B0 ;  /* 0x0000000000007941 */ /* 0x000fea0003800000 */
.L_x_12295:
[----:B------:R-:W-:Y:S01]  /*6cf0*/  ISETP.GE.AND P3, PT, R156, R86, PT ;  /* 0x000000569c00720c */ /* 0x000fe20003f66270 */
[----:B------:R-:W-:-:S12]  /*6d00*/  BSSY B0, `(.L_x_12297) ;  /* 0x0000021000007945 */ /* 0x000fd80003800000 */
[----:B------:R-:W-:Y:S05]  /*6d10*/  @P3 BRA `(.L_x_12298) ;  /* 0x00000000007c3947 */ /* 0x000fea0003800000 */
[----:B------:R-:W3:Y:S01]  /*6d20*/  LDL.64 R38, [R1+0x8] ;  /* 0x0000080001267983 */ /* 0x000ee20000100a00 */
        /* <DEDUP_REMOVED lines=12> */
[----:B---3--:R-:W-:-:S13]  /*6df0*/  ISETP.GE.AND P3, PT, R38, UR4, PT ;  /* 0x0000000426007c0c */ /* 0x008fda000bf66270 */
        /* <DEDUP_REMOVED lines=17> */
.L_x_12298:
[----:B------:R-:W-:Y:S05]  /*6f10*/  BSYNC B0 ;  /* 0x0000000000007941 */ /* 0x000fea0003800000 */
.L_x_12297:
[----:B------:R-:W4:Y:S01]  /*6f20*/  LDL.LU R24, [R1+0x10] ;  /* 0x0000100001187983 */ /* 0x000f220000300800 */
[----:B0-2---:R-:W-:Y:S02]  /*6f30*/  @!P4 VIADD R21, R21, 0x31cc0 ;  /* 0x00031cc01515c836 */ /* 0x005fe40000000000 */
        /* <DEDUP_REMOVED lines=8> */
[----:B0-----:R0:W-:Y:S01]  /*6fc0*/  BAR.SYNC.DEFER_BLOCKING R108, 0x80 ;  /* 0x0002006c0000751d */ /* 0x0011e20000010000 */
[----:B------:R-:W-:-:S04]  /*6fd0*/  ISETP.NE.AND P3, PT, R144, 0x2, PT ;  /* 0x000000029000780c */ /* 0x000fc80003f65270 */
[----:B------:R-:W-:Y:S01]  /*6fe0*/  SEL R144, R144, RZ, P3 ;  /* 0x000000ff90907207 */ /* 0x000fe20001800000 */
[----:B------:R2:W-:Y:S02]  /*6ff0*/  @!P4 SYNCS.ARRIVE.TRANS64.RED.A1T0 RZ, [R21+URZ], RZ ;  /* 0x000000ff15ffc9a7 */ /* 0x0005e4000810043f */
[----:B--2---:R-:W-:-:S04]  /*7000*/  SEL R21, RZ, 0x1, P3 ;  /* 0x00000001ff157807 */ /* 0x004fc80001800000 */
[----:B----4-:R-:W-:-:S05]  /*7010*/  LOP3.LUT R24, R24, R21, RZ, 0x3c, !PT ;  /* 0x0000001518187212 */ /* 0x010fca00078e3cff */
[----:B------:R0:W-:Y:S01]  /*7020*/  STL [R1+0x10], R24 ;  /* 0x0000101801007387 */ /* 0x0001e20000100800 */
[----:B------:R-:W-:Y:S05]  /*7030*/  @P2 BRA `(.L_x_12299) ;  /* 0xffffffb800642947 */ /* 0x000fea000383ffff */
[----:B0-----:R-:W0:Y:S01]  /*7040*/  S2R R24, SR_TID.X ;  /* 0x0000000000187919 */ /* 0x001e220000002100 */
[----:B------:R-:W-:Y:S02]  /*7050*/  PLOP3.LUT P0, PT, PT, PT, PT, 0x8, 0x0 ;  /* 0x000000000000781c */ /* 0x000fe40003f0e170 */
[----:B0-----:R-:W-:-:S04]  /*7060*/  SHF.R.U32.HI R24, RZ, 0x7, R24 ;  /* 0x00000007ff187819 */ /* 0x001fc80000011618 */
[----:B------:R-:W-:-:S13]  /*7070*/  ISETP.NE.AND P5, PT, R24, 0x1, PT ;  /* 0x000000011800780c */ /* 0x000fda0003fa5270 */
[----:B------:R-:W-:Y:S06]  /*7080*/  @!P5 BAR.ARV 0x9, 0x100 ;  /* 0x024400000000db1d */ /* 0x000fec0000002000 */
.L_x_12239:
[----:B------:R-:W2:Y:S01]  /*7090*/  LDL R4, [R1+0x58] ;  /* 0x0000580001047983 */ /* 0x000ea20000100800 */
[----:B------:R-:W0:Y:S01]  /*70a0*/  LDC R0, c[0x0][0x448] ;  /* 0x00011200ff007b82 */ /* 0x000e220000000800 */
        /* <DEDUP_REMOVED lines=20> */
[----:B---3--:R-:W-:Y:S01]  /*71f0*/  IMAD.MOV.U32 R37, RZ, RZ, RZ ;  /* 0x000000ffff257224 */ /* 0x008fe200078e00ff */
[----:B------:R-:W-:Y:S02]  /*7200*/  CS2R R74, SRZ ;  /* 0x00000000004a7805 */ /* 0x000fe4000001ff00 */
[----:B------:R-:W-:Y:S02]  /*7210*/  CS2R R6, SRZ ;  /* 0x0000000000067805 */ /* 0x000fe4000001ff00 */
[----:B0-----:R-:W-:Y:S01]  /*7220*/  ISETP.NE.AND P1, PT, R0, 0x1, PT ;  /* 0x000000010000780c */ /* 0x001fe20003f25270 */
[----:B------:R-:W-:-:S12]  /*7230*/  IMAD.MOV.U32 R76, RZ, RZ, RZ ;  /* 0x000000ffff4c7224 */ /* 0x000fd800078e00ff */
[----:B------:R-:W0:Y:S08]  /*7240*/  @P1 LDC R3, c[0x0][0x44c] ;  /* 0x00011300ff031b82 */ /* 0x000e300000000800 */
[----:B------:R-:W3:Y:S01]  /*7250*/  @P1 LDC R2, c[0x0][0x450] ;  /* 0x00011400ff021b82 */ /* 0x000ee20000000800 */
[----:B--2---:R-:W-:-:S04]  /*7260*/  VIADD R0, R4, 0xbf ;  /* 0x000000bf04007836 */ /* 0x004fc80000000000 */
[----:B0-----:R-:W-:-:S05]  /*7270*/  @P1 IMAD.HI.U32 R3, R0, R3, RZ ;  /* 0x0000000300031227 */ /* 0x001fca00078e00ff */
[----:B---3--:R-:W-:Y:S02]  /*7280*/  @P1 SHF.R.U32.HI R0, RZ, R2, R3 ;  /* 0x00000002ff001219 */ /* 0x008fe40000011603 */
[----:B------:R-:W-:-:S03]  /*7290*/  PLOP3.LUT P1, PT, PT, PT, PT, 0x80, 0x0 ;  /* 0x000000000000781c */ /* 0x000fc60003f2f070 */
[----:B------:R-:W-:-:S04]  /*72a0*/  IMAD.IADD R0, R109, 0x1, R0 ;  /* 0x000000016d007824 */ /* 0x000fc800078e0200 */
[----:B------:R-:W-:-:S05]  /*72b0*/  IMAD.HI R0, R0, 0x38e38e39, RZ ;  /* 0x38e38e3900007827 */ /* 0x000fca00078e02ff */
[----:B------:R-:W-:-:S04]  /*72c0*/  SHF.R.U32.HI R3, RZ, 0x1f, R0 ;  /* 0x0000001fff037819 */ /* 0x000fc80000011600 */
[----:B------:R-:W-:Y:S01]  /*72d0*/  LEA.HI.SX32 R3, R0, R3, 0x1b ;  /* 0x0000000300037211 */ /* 0x000fe200078fdaff */
[----:B------:R-:W-:-:S03]  /*72e0*/  IMAD.MOV.U32 R0, RZ, RZ, RZ ;  /* 0x000000ffff007224 */ /* 0x000fc600078e00ff */
[----:B------:R-:W-:Y:S02]  /*72f0*/  VIMNMX R96, R110, R3, PT ;  /* 0x000000036e607248 */ /* 0x000fe40003fe0100 */
[----:B------:R-:W-:Y:S02]  /*7300*/  CS2R R2, SRZ ;  /* 0x0000000000027805 */ /* 0x000fe4000001ff00 */
[----:B------:R-:W-:Y:S01]  /*7310*/  ISETP.GE.AND P2, PT, R96, 0x1, PT ;  /* 0x000000016000780c */ /* 0x000fe20003f46270 */
[----:B------:R-:W-:-:S12]  /*7320*/  @P0 BRA `(.L_x_12300) ;  /* 0x00000000000c0947 */ /* 0x000fd80003800000 */
[----:B------:R-:W0:Y:S01]  /*7330*/  FENCE.VIEW.ASYNC.G ;  /* 0x00000000000073c6 */ /* 0x000e220000000100 */
[----:B------:R-:W-:Y:S05]  /*7340*/  WARPSYNC.ALL ;  /* 0x0000000000007948 */ /* 0x000fea0003800000 */
[----:B0-----:R-:W-:Y:S06]  /*7350*/  BAR.ARV 0xc, 0x200 ;  /* 0x0308000000007b1d */ /* 0x001fec0000002000 */
.L_x_12300:
[----:B------:R-:W-:Y:S01]  /*7360*/  CS2R R24, SRZ ;  /* 0x0000000000187805 */ /* 0x000fe2000001ff00 */
        /* <DEDUP_REMOVED lines=10> */
.L_x_12557:
[----:B------:R-:W0:Y:S01]  /*7410*/  LDL R2, [R1+0x28] ;  /* 0x0000280001027983 */ /* 0x000e220000100800 */
[----:B------:R-:W-:Y:S01]  /*7420*/  BSSY B6, `(.L_x_12303) ;  /* 0x000001f000067945 */ /* 0x000fe20003800000 */
[----:B0-----:R-:W-:-:S05]  /*7430*/  IMAD.HI R0, R2, 0x55555556, RZ ;  /* 0x5555555602007827 */ /* 0x001fca00078e02ff */
[----:B------:R-:W-:-:S05]  /*7440*/  LEA.HI R0, R0, R0, RZ, 0x1 ;  /* 0x0000000000007211 */ /* 0x000fca00078f08ff */
[----:B------:R-:W-:Y:S02]  /*7450*/  IMAD R3, R0, -0x3, R2 ;  /* 0xfffffffd00037824 */ /* 0x000fe400078e0202 */
[----:B------:R-:W-:Y:S02]  /*7460*/  VIADD R2, R22, 0x24300 ;  /* 0x0002430016027836 */ /* 0x000fe40000000000 */
[C---:B------:R-:W-:Y:S02]  /*7470*/  IMAD R0, R3.reuse, 0x1000, R22 ;  /* 0x0000100003007824 */ /* 0x040fe400078e0216 */
[----:B------:R-:W-:Y:S01]  /*7480*/  IMAD R3, R3, 0x800, R2 ;  /* 0x0000080003037824 */ /* 0x000fe200078e0202 */
[----:B------:R-:W-:Y:S01]  /*7490*/  LOP3.LUT P0, RZ, R2, 0x9f, RZ, 0xc0, !PT ;  /* 0x0000009f02ff7812 */ /* 0x000fe2000780c0ff */
[----:B------:R-:W-:-:S03]  /*74a0*/  VIADD R0, R0, 0xda00 ;  /* 0x0000da0000007836 */ /* 0x000fc60000000000 */
[----:B------:R-:W-:Y:S02]  /*74b0*/  SHF.R.U32.HI R3, RZ, 0x4, R3 ;  /* 0x00000004ff037819 */ /* 0x000fe40000011603 */
[----:B------:R-:W-:Y:S02]  /*74c0*/  SHF.R.U32.HI R0, RZ, 0x4, R0 ;  /* 0x00000004ff007819 */ /* 0x000fe40000011600 */
[----:B------:R-:W-:Y:S02]  /*74d0*/  LOP3.LUT R3, R3, 0x3fff, RZ, 0xc0, !PT ;  /* 0x00003fff03037812 */ /* 0x000fe400078ec0ff */
[----:B------:R-:W-:-:S03]  /*74e0*/  LOP3.LUT R2, R0, 0x3fff, RZ, 0xc0, !PT ;  /* 0x00003fff00027812 */ /* 0x000fc600078ec0ff */
[----:B------:R0:W-:Y:S01]  /*74f0*/  STL [R1+0x38], R3 ;  /* 0x0000380301007387 */ /* 0x0001e20000100800 */
[----:B------:R-:W-:Y:S05]  /*7500*/  @!P0 BRA `(.L_x_12304) ;  /* 0x0000000000408947 */ /* 0x000fea0003800000 */
[----:B------:R-:W-:Y:S01]  /*7510*/  MOV R0, 0x0 ;  /* 0x0000000000007802 */ /* 0x000fe20000000f00 */
[----:B------:R-:W-:Y:S01]  /*7520*/  ULDC.64 UR4, c[0x4][0x1b8] ;  /* 0x01006e0000047ab9 */ /* 0x000fe20000000a00 */
[----:B------:R-:W-:Y:S01]  /*7530*/  ULDC.64 UR6, c[0x4][0x1c0] ;  /* 0x0100700000067ab9 */ /* 0x000fe20000000a00 */
[----:B------:R-:W-:Y:S01]  /*7540*/  IMAD.U32 R4, RZ, RZ, UR4 ;  /* 0x00000004ff047e24 */ /* 0x000fe2000f8e00ff */
[----:B--2---:R2:W3:Y:S01]  /*7550*/  LDC.64 R14, c[0x4][R0] ;  /* 0x01000000000e7b82 */ /* 0x0044e20000000a00 */
        /* <DEDUP_REMOVED lines=8> */
[----:B--2---:R-:W-:-:S07]  /*75e0*/  IMAD.MOV.U32 R13, RZ, RZ, RZ ;  /* 0x000000ffff0d7224 */ /* 0x004fce00078e00ff */
[----:B------:R-:W-:-:S07]  /*75f0*/  LEPC R20, `(.L_x_12304) ;  /* 0x000000001014794e */ /* 0x000fce0000000000 */
[----:B01-3-5:R-:W-:Y:S05]  /*7600*/  CALL.ABS.NOINC R14 ;  /* 0x000000000e007343 */ /* 0x02bfea0003c00000 */
.L_x_12304:
[----:B------:R-:W-:Y:S05]  /*7610*/  BSYNC B6 ;  /* 0x0000000000067941 */ /* 0x000fea0003800000 */
.L_x_12303:
[----:B------:R-:W-:Y:S02]  /*7620*/  ULDC UR4, c[0x0][0x3f4] ;  /* 0x0000fd0000047ab9 */ /* 0x000fe40000000800 */
[----:B------:R-:W-:-:S13]  /*7630*/  ISETP.LT.AND P0, PT, RZ, UR4, PT ;  /* 0x00000004ff007c0c */ /* 0x000fda000bf01270 */
[----:B------:R-:W-:Y:S05]  /*7640*/  @P0 BRA `(.L_x_12305) ;  /* 0x0000000000400947 */ /* 0x000fea0003800000 */
[----:B------:R-:W3:Y:S02]  /*7650*/  LDL R16, [R1+0x74] ;  /* 0x0000740001107983 */ /* 0x000ee40000100800 */
[----:B---3--:R-:W-:-:S04]  /*7660*/  LEA.HI R0, R16, R16, RZ, 0x1 ;  /* 0x0000001010007211 */ /* 0x008fc800078f08ff */
[----:B------:R-:W-:-:S05]  /*7670*/  LOP3.LUT R0, R0, 0xfffffffe, RZ, 0xc0, !PT ;  /* 0xfffffffe00007812 */ /* 0x000fca00078ec0ff */
[----:B------:R-:W-:-:S05]  /*7680*/  IMAD.IADD R0, R16, 0x1, -R0 ;  /* 0x0000000110007824 */ /* 0x000fca00078e0a00 */
[----:B0-----:R-:W-:-:S04]  /*7690*/  SHF.L.U32 R3, R0, 0x1f, RZ ;  /* 0x0000001f00037819 */ /* 0x001fc800000006ff */
[----:B------:R0:W3:Y:S03]  /*76a0*/  SYNCS.PHASECHK.TRANS64.TRYWAIT P0, [R22+URZ+0x31c00], R3 ;  /* 0x031c0003160075a7 */ /* 0x0000e6000800017f */
[----:B---3--:R-:W-:Y:S05]  /*76b0*/  @!P0 NANOSLEEP.SYNCS 0x989680 ;  /* 0x009896800000895d */ /* 0x008fea0003900000 */
[----:B------:R-:W3:Y:S01]  /*76c0*/  @!P0 SYNCS.PHASECHK.TRANS64 P0, [R22+URZ+0x31c00], R3 ;  /* 0x031c0003160085a7 */ /* 0x000ee2000800007f */
[----:B------:R-:W-:Y:S04]  /*76d0*/  BSSY B0, `(.L_x_12306) ;  /* 0x0000006000007945 */ /* 0x000fe80003800000 */
[----:B---3--:R-:W-:Y:S05]  /*76e0*/  @P0 BRA `(.L_x_12307) ;  /* 0x0000000000100947 */ /* 0x008fea0003800000 */
.L_x_12308:
[----:B---3--:R3:W4:Y:S02]  /*76f0*/  SYNCS.PHASECHK.TRANS64.TRYWAIT P0, [R22+URZ+0x31c00], R3 ;  /* 0x031c0003160075a7 */ /* 0x008724000800017f */
[----:B----4-:R-:W-:Y:S05]  /*7700*/  @!P0 NANOSLEEP.SYNCS 0x989680 ;  /* 0x009896800000895d */ /* 0x010fea0003900000 */
[----:B------:R-:W4:Y:S02]  /*7710*/  @!P0 SYNCS.PHASECHK.TRANS64 P0, [R22+URZ+0x31c00], R3 ;  /* 0x031c0003160085a7 */ /* 0x000f24000800007f */
[----:B----4-:R-:W-:Y:S05]  /*7720*/  @!P0 BRA `(.L_x_12308) ;  /* 0xfffffffc00f08947 */ /* 0x010fea000383ffff */
.L_x_12307:
[----:B------:R-:W-:Y:S05]  /*7730*/  BSYNC B0 ;  /* 0x0000000000007941 */ /* 0x000fea0003800000 */
.L_x_12306:
[----:B------:R-:W-:Y:S05]  /*7740*/  BRA `(.L_x_12309) ;  /* 0x0000004000387947 */ /* 0x000fea0003800000 */
.L_x_12305:
[----:B------:R-:W3:Y:S01]  /*7750*/  LDL R0, [R1+0x8c] ;  /* 0x00008c0001007983 */ /* 0x000ee20000100800 */
[----:B------:R-:W-:Y:S01]  /*7760*/  ULDC.64 UR6, c[0x0][0x408] ;  /* 0x0001020000067ab9 */ /* 0x000fe20000000a00 */
[----:B---3--:R-:W-:Y:S02]  /*7770*/  R2UR UR4, R0 ;  /* 0x00000000000472ca */ /* 0x008fe400000e0000 */
[----:B-----5:R-:W-:-:S05]  /*7780*/  SHF.R.S32.HI R0, RZ, 0x1f, R102 ;  /* 0x0000001fff007819 */ /* 0x020fca0000011466 */
[----:B------:R-:W-:-:S04]  /*7790*/  IMAD R5, R0, UR6, RZ ;  /* 0x0000000600057c24 */ /* 0x000fc8000f8e02ff */
[----:B------:R-:W-:Y:S02]  /*77a0*/  IMAD R5, R102, UR7, R5 ;  /* 0x0000000766057c24 */ /* 0x000fe4000f8e0205 */
[----:B------:R-:W-:-:S03]  /*77b0*/  ULOP3.LUT UP0, URZ, UR4, 0x1bf, URZ, 0xc0, !UPT ;  /* 0x000001bf043f7892 */ /* 0x000fc6000f80c03f */
[----:B------:R-:W-:Y:S02]  /*77c0*/  ULDC.64 UR4, c[0x0][0x3f8] ;  /* 0x0000fe0000047ab9 */ /* 0x000fe40000000a00 */
[----:B0-----:R-:W-:Y:S01]  /*77d0*/  IMAD R3, R0, UR4, RZ ;  /* 0x0000000400037c24 */ /* 0x001fe2000f8e02ff */
        /* <DEDUP_REMOVED lines=11> */
[----:B--2---:R0:W2:Y:S01]  /*7890*/  LDC.64 R14, c[0x4][R0] ;  /* 0x01000000000e7b82 */ /* 0x0040a20000000a00 */
        /* <DEDUP_REMOVED lines=11> */
.L_x_12310:
[----:B------:R-:W3:Y:S01]  /*7950*/  LDL R18, [R1+0x58] ;  /* 0x0000580001127983 */ /* 0x000ee20000100800 */
[----:B------:R-:W-:Y:S01]  /*7960*/  ULDC.U8 UR4, c[0x0][0x410] ;  /* 0x0001040000047ab9 */ /* 0x000fe20000000000 */
[----:B------:R-:W-:Y:S01]  /*7970*/  BSSY B0, `(.L_x_12311) ;  /* 0x00003e3000007945 */ /* 0x000fe20003800000 */
[----:B------:R-:W-:Y:S01]  /*7980*/  ISETP.NE.AND P0, PT, RZ, UR4, PT ;  /* 0x00000004ff007c0c */ /* 0x000fe2000bf05270 */
[----:B---3--:R-:W-:-:S12]  /*7990*/  IMAD.IADD R10, R156, 0x1, R18 ;  /* 0x000000019c0a7824 */ /* 0x008fd800078e0212 */
[----:B------:R-:W-:Y:S05]  /*79a0*/  @!P0 BRA `(.L_x_12312) ;  /* 0x0000001c00d88947 */ /* 0x000fea0003800000 */
[----:B------:R-:W0:Y:S01]  /*79b0*/  LDC R17, c[0x0][0x448] ;  /* 0x00011200ff117b82 */ /* 0x000e220000000800 */
        /* <DEDUP_REMOVED lines=8> */
[----:B------:R-:W3:Y:S01]  /*7a40*/  @P0 LDC R5, c[0x0][0x450] ;  /* 0x00011400ff050b82 */ /* 0x000ee20000000800 */
[----:B0-----:R-:W-:-:S04]  /*7a50*/  @P0 IMAD.HI.U32 R0, R10, R3, RZ ;  /* 0x000000030a000227 */ /* 0x001fc800078e00ff */
[----:B------:R-:W-:Y:S01]  /*7a60*/  IMAD.MOV.U32 R3, RZ, RZ, R10 ;  /* 0x000000ffff037224 */ /* 0x000fe200078e000a */
[----:B---3--:R-:W-:-:S04]  /*7a70*/  @P0 SHF.R.U32.HI R3, RZ, R5, R0 ;  /* 0x00000005ff030219 */ /* 0x008fc80000011600 */
        /* <DEDUP_REMOVED lines=17> */
[----:B------:R0:W3:Y:S04]  /*7b90*/  SHFL.IDX PT, R3, R13, RZ, 0x1e1f ;  /* 0x001e1fff0d037589 */ /* 0x0000e800000e0000 */
[----:B------:R-:W4:Y:S04]  /*7ba0*/  SHFL.IDX PT, R0, R0, RZ, 0x1e1f ;  /* 0x001e1fff00007589 */ /* 0x000f2800000e0000 */
[----:B------:R-:W0:Y:S04]  /*7bb0*/  SHFL.IDX PT, R5, R5, RZ, 0x1e1f ;  /* 0x001e1fff05057589 */ /* 0x000e2800000e0000 */
[----:B--2---:R2:W0:Y:S02]  /*7bc0*/  SHFL.IDX PT, R14, R4, RZ, 0x1e1f ;  /* 0x001e1fff040e7589 */ /* 0x00442400000e0000 */
.L_x_12563:
[----:B--2---:R-:W2:Y:S04]  /*7bd0*/  LDL R4, [R1+0x50] ;  /* 0x0000500001047983 */ /* 0x004ea80000100800 */
[----:B------:R-:W5:Y:S01]  /*7be0*/  LDL R50, [R1+0x74] ;  /* 0x0000740001327983 */ /* 0x000f620000100800 */
[----:B------:R-:W-:Y:S01]  /*7bf0*/  BSSY B1, `(.L_x_12314) ;  /* 0x0000061000017945 */ /* 0x000fe20003800000 */
[----:B------:R-:W-:Y:S02]  /*7c00*/  CS2R R34, SRZ ;  /* 0x0000000000227805 */ /* 0x000fe4000001ff00 */
[----:B------:R-:W-:Y:S02]  /*7c10*/  CS2R R30, SRZ ;  /* 0x00000000001e7805 */ /* 0x000fe4000001ff00 */
[----:B------:R-:W-:-:S02]  /*7c20*/  CS2R R26, SRZ ;  /* 0x00000000001a7805 */ /* 0x000fc4000001ff00 */
[----:B------:R-:W-:Y:S02]  /*7c30*/  CS2R R18, SRZ ;  /* 0x0000000000127805 */ /* 0x000fe4000001ff00 */
[----:B0-----:R-:W-:Y:S02]  /*7c40*/  CS2R R12, SRZ ;  /* 0x00000000000c7805 */ /* 0x001fe4000001ff00 */
[----:B------:R-:W-:Y:S02]  /*7c50*/  CS2R R8, SRZ ;  /* 0x0000000000087805 */ /* 0x000fe4000001ff00 */
[----:B-1----:R-:W-:Y:S02]  /*7c60*/  CS2R R32, SRZ ;  /* 0x0000000000207805 */ /* 0x002fe4000001ff00 */
[----:B------:R-:W-:Y:S02]  /*7c70*/  CS2R R28, SRZ ;  /* 0x00000000001c7805 */ /* 0x000fe4000001ff00 */
[----:B------:R-:W-:-:S02]  /*7c80*/  CS2R R24, SRZ ;  /* 0x0000000000187805 */ /* 0x000fc4000001ff00 */
[----:B------:R-:W-:Y:S01]  /*7c90*/  CS2R R20, SRZ ;  /* 0x0000000000147805 */ /* 0x000fe2000001ff00 */
[----:B--2---:R-:W-:Y:S01]  /*7ca0*/  IMAD R4, R4, R17, RZ ;  /* 0x0000001104047224 */ /* 0x004fe200078e02ff */
[----:B------:R-:W-:-:S03]  /*7cb0*/  CS2R R16, SRZ ;  /* 0x0000000000107805 */ /* 0x000fc6000001ff00 */
[----:B------:R-:W-:Y:S01]  /*7cc0*/  IMAD R105, R105, -0xc0, R4 ;  /* 0xffffff4069697824 */ /* 0x000fe200078e0204 */
[----:B------:R-:W-:Y:S02]  /*7cd0*/  ISETP.GE.AND P1, PT, R10, R4, PT ;  /* 0x000000040a00720c */ /* 0x000fe40003f26270 */
[----:B------:R-:W-:Y:S02]  /*7ce0*/  CS2R R10, SRZ ;  /* 0x00000000000a7805 */ /* 0x000fe4000001ff00 */
[----:B-----5:R-:W-:Y:S02]  /*7cf0*/  LEA.HI R48, R50, R50, RZ, 0x1 ;  /* 0x0000003232307211 */ /* 0x020fe400078f08ff */
[----:B------:R-:W-:-:S04]  /*7d00*/  VIMNMX R105, R105, 0xc0, PT ;  /* 0x000000c069697848 */ /* 0x000fc80003fe0100 */
[----:B------:R-:W-:-:S03]  /*7d10*/  ISETP.GE.AND P0, PT, R156, R105, PT ;  /* 0x000000699c00720c */ /* 0x000fc60003f06270 */
[----:B------:R-:W-:Y:S10]  /*7d20*/  @P1 BRA `(.L_x_12315) ;  /* 0x0000000400341947 */ /* 0x000ff40003800000 */
[----:B------:R-:W2:Y:S01]  /*7d30*/  LDL R6, [R1+0x40] ;  /* 0x0000400001067983 */ /* 0x000ea20000100800 */
[----:B------:R-:W-:-:S03]  /*7d40*/  ULDC UR4, c[0x0][0x3f4] ;  /* 0x0000fd0000047ab9 */ /* 0x000fc60000000800 */
[----:B------:R-:W3:Y:S04]  /*7d50*/  LDL R36, [R1+0x34] ;  /* 0x0000340001247983 */ /* 0x000ee80000100800 */
[----:B------:R-:W4:Y:S04]  /*7d60*/  LDL R40, [R1+0x48] ;  /* 0x0000480001287983 */ /* 0x000f280000100800 */
[----:B------:R-:W4:Y:S04]  /*7d70*/  LDL R15, [R1+0x44] ;  /* 0x00004400010f7983 */ /* 0x000f280000100800 */
[----:B------:R-:W4:Y:S04]  /*7d80*/  LDL.64 R46, [R1+0x18] ;  /* 0x00001800012e7983 */ /* 0x000f280000100a00 */
        /* <DEDUP_REMOVED lines=15> */
[-C--:B------:R-:W-:Y:S02]  /*7e80*/  @!P4 IADD3 R8, P2, R14, R9.reuse, RZ ;  /* 0x000000090e08c210 */ /* 0x080fe40007f5e0ff */
[----:B----4-:R-:W-:-:S03]  /*7e90*/  @!P4 IADD3 R6, P1, R0, R9, RZ ;  /* 0x000000090006c210 */ /* 0x010fc60007f3e0ff */
[--C-:B------:R-:W-:Y:S01]  /*7ea0*/  @!P4 IMAD.X R9, R5, 0x1, R4.reuse, P2 ;  /* 0x000000010509c824 */ /* 0x100fe200010e0604 */
[----:B------:R-:W-:Y:S01]  /*7eb0*/  ISETP.GE.AND P2, PT, R40, UR4, PT ;  /* 0x0000000428007c0c */ /* 0x000fe2000bf46270 */
[----:B------:R-:W-:Y:S01]  /*7ec0*/  @!P4 IMAD.X R7, R3, 0x1, R4, P1 ;  /* 0x000000010307c824 */ /* 0x000fe200008e0604 */
[----:B------:R-:W-:Y:S01]  /*7ed0*/  SHF.R.S32.HI R4, RZ, 0x1f, R36 ;  /* 0x0000001fff047819 */ /* 0x000fe20000011424 */
[C---:B------:R-:W-:Y:S01]  /*7ee0*/  IMAD.SHL.U32 R37, R36.reuse, 0x2, RZ ;  /* 0x0000000224257824 */ /* 0x040fe200078e00ff */
[----:B------:R-:W5:Y:S01]  /*7ef0*/  @!P4 LD.E.64 R30, desc[UR60][R8.64] ;  /* 0x0000003c081ec980 */ /* 0x000f62000c101b00 */
[----:B------:R-:W-:Y:S02]  /*7f00*/  ISETP.GE.AND P1, PT, R15, UR4, PT ;  /* 0x000000040f007c0c */ /* 0x000fe4000bf26270 */
[----:B------:R-:W-:Y:S01]  /*7f10*/  SHF.L.U64.HI R4, R36, 0x1, R4 ;  /* 0x0000000124047819 */ /* 0x000fe20000010204 */
[----:B------:R0:W5:Y:S01]  /*7f20*/  @!P4 LD.E.64 R28, desc[UR60][R6.64] ;  /* 0x0000003c061cc980 */ /* 0x000162000c101b00 */
[----:B------:R-:W-:Y:S01]  /*7f30*/  @!P3 IADD3 R36, P4, R14, R37, RZ ;  /* 0x000000250e24b210 */ /* 0x000fe20007f9e0ff */
[----:B------:R-:W-:Y:S01]  /*7f40*/  IMAD.SHL.U32 R43, R40, 0x2, RZ ;  /* 0x00000002282b7824 */ /* 0x000fe200078e00ff */
[----:B------:R-:W-:-:S02]  /*7f50*/  SHF.R.S32.HI R10, RZ, 0x1f, R40 ;  /* 0x0000001fff0a7819 */ /* 0x000fc40000011428 */
[----:B------:R-:W-:Y:S01]  /*7f60*/  @!P3 IADD3 R38, P5, R0, R37, RZ ;  /* 0x000000250026b210 */ /* 0x000fe20007fbe0ff */
[----:B------:R-:W-:Y:S01]  /*7f70*/  @!P3 IMAD.X R37, R5, 0x1, R4, P4 ;  /* 0x000000010525b824 */ /* 0x000fe200020e0604 */
[----:B------:R-:W-:Y:S02]  /*7f80*/  SHF.L.U64.HI R10, R40, 0x1, R10 ;  /* 0x00000001280a7819 */ /* 0x000fe4000001020a */
[-C--:B------:R-:W-:Y:S01]  /*7f90*/  @!P2 IADD3 R42, P4, R14, R43.reuse, RZ ;  /* 0x0000002b0e2aa210 */ /* 0x080fe20007f9e0ff */
[----:B0-----:R-:W-:Y:S01]  /*7fa0*/  IMAD.SHL.U32 R7, R15, 0x2, RZ ;  /* 0x000000020f077824 */ /* 0x001fe200078e00ff */
[----:B------:R-:W-:Y:S01]  /*7fb0*/  SHF.R.S32.HI R11, RZ, 0x1f, R15 ;  /* 0x0000001fff0b7819 */ /* 0x000fe2000001140f */
[----:B------:R-:W-:Y:S01]  /*7fc0*/  @!P3 IMAD.X R39, R3, 0x1, R4, P5 ;  /* 0x000000010327b824 */ /* 0x000fe200028e0604 */
[C---:B------:R-:W-:Y:S01]  /*7fd0*/  @!P2 IADD3 R40, P5, R0.reuse, R43, RZ ;  /* 0x0000002b0028a210 */ /* 0x040fe20007fbe0ff */
[--C-:B------:R-:W-:Y:S01]  /*7fe0*/  @!P2 IMAD.X R43, R5, 0x1, R10.reuse, P4 ;  /* 0x00000001052ba824 */ /* 0x100fe200020e060a */
        /* <DEDUP_REMOVED lines=33> */
.L_x_12315:
[----:B------:R-:W-:Y:S05]  /*8200*/  BSYNC B1 ;  /* 0x0000000000017941 */ /* 0x000fea0003800000 */
.L_x_12314:
[----:B---3-5:R-:W-:Y:S01]  /*8210*/  IMAD.MOV.U32 R3, RZ, RZ, R35 ;  /* 0x000000ffff037224 */ /* 0x028fe200078e0023 */
[----:B------:R-:W-:Y:S01]  /*8220*/  LOP3.LUT R48, R48, 0xfffffffe, RZ, 0xc0, !PT ;  /* 0xfffffffe30307812 */ /* 0x000fe200078ec0ff */
[----:B----4-:R-:W-:Y:S01]  /*8230*/  IMAD.MOV.U32 R0, RZ, RZ, R34 ;  /* 0x000000ffff007224 */ /* 0x010fe200078e0022 */
[----:B------:R-:W-:Y:S01]  /*8240*/  BSSY B1, `(.L_x_12316) ;  /* 0x0000031000017945 */ /* 0x000fe20003800000 */
[----:B------:R-:W-:Y:S01]  /*8250*/  IMAD.MOV.U32 R4, RZ, RZ, R30 ;  /* 0x000000ffff047224 */ /* 0x000fe200078e001e */
[----:B0-----:R-:W-:Y:S01]  /*8260*/  PRMT R14, R14, 0x5410, R3 ;  /* 0x000054100e0e7816 */ /* 0x001fe20000000003 */
        /* <DEDUP_REMOVED lines=46> */
.L_x_12564:
[----:B------:R-:W-:Y:S05]  /*8550*/  BSYNC B1 ;  /* 0x0000000000017941 */ /* 0x000fea0003800000 */
.L_x_12316:
        /* <DEDUP_REMOVED lines=69> */
.L_x_12320:
[----:B------:R-:W-:Y:S05]  /*89b0*/  BSYNC B1 ;  /* 0x0000000000017941 */ /* 0x000fea0003800000 */
.L_x_12319:
        /* <DEDUP_REMOVED lines=49> */
.L_x_12322:
[----:B------:R-:W-:Y:S05]  /*8cd0*/  BSYNC B1 ;  /* 0x0000000000017941 */ /* 0x000fea0003800000 */
.L_x_12321:
        /* <DEDUP_REMOVED lines=48> */
.L_x_12324:
[----:B------:R-:W-:Y:S05]  /*8fe0*/  BSYNC B1 ;  /* 0x0000000000017941 */ /* 0x000fea0003800000 */
.L_x_12323:
        /* <DEDUP_REMOVED lines=48> */
.L_x_12326:
[----:B------:R-:W-:Y:S05]  /*92f0*/  BSYNC B1 ;  /* 0x0000000000017941 */ /* 0x000fea0003800000 */
.L_x_12325:
        /* <DEDUP_REMOVED lines=48> */
.L_x_12328:
[----:B------:R-:W-:Y:S05]  /*9600*/  BSYNC B1 ;  /* 0x0000000000017941 */ /* 0x000fea0003800000 */
.L_x_12327:
        /* <DEDUP_REMOVED lines=48> */
.L_x_12312:
[----:B------:R-:W3:Y:S01]  /*9910*/  LDL R11, [R1+0x34] ;  /* 0x00003400010b7983 */ /* 0x000ee20000100800 */
[----:B------:R-:W0:Y:S01]  /*9920*/  LDC R17, c[0x0][0x448] ;  /* 0x00011200ff117b82 */ /* 0x000e220000000800 */
[----:B------:R-:W-:Y:S01]  /*9930*/  ULDC.64 UR4, c[0x0][0x3f8] ;  /* 0x0000fe0000047ab9 */ /* 0x000fe20000000a00 */
[----:B------:R-:W-:Y:S01]  /*9940*/  ULDC.64 UR6, c[0x0][0x408] ;  /* 0x0001020000067ab9 */ /* 0x000fe20000000a00 */
[----:B--2---:R-:W3:Y:S01]  /*9950*/  LDL.64 R14, [R1+0x18] ;  /* 0x00001800010e7983 */ /* 0x004ee20000100a00 */
[----:B------:R-:W-:Y:S02]  /*9960*/  IMAD.MOV.U32 R6, RZ, RZ, R16 ;  /* 0x000000ffff067224 */ /* 0x000fe400078e0010 */
[----:B------:R-:W-:Y:S02]  /*9970*/  IMAD.MOV.U32 R7, RZ, RZ, R19 ;  /* 0x000000ffff077224 */ /* 0x000fe400078e0013 */
[----:B------:R-:W-:Y:S02]  /*9980*/  IMAD.MOV.U32 R8, RZ, RZ, R102 ;  /* 0x000000ffff087224 */ /* 0x000fe400078e0066 */
[----:B------:R-:W-:Y:S01]  /*9990*/  IMAD.MOV.U32 R9, RZ, RZ, R25 ;  /* 0x000000ffff097224 */ /* 0x000fe200078e0019 */
[----:B0-----:R-:W-:-:S13]  /*99a0*/  ISETP.NE.AND P0, PT, R17, 0x1, PT ;  /* 0x000000011100780c */ /* 0x001fda0003f05270 */
[----:B------:R-:W0:Y:S08]  /*99b0*/  @P0 LDC R3, c[0x0][0x44c] ;  /* 0x00011300ff030b82 */ /* 0x000e300000000800 */
[----:B------:R-:W2:Y:S01]  /*99c0*/  @P0 LDC R5, c[0x0][0x450] ;  /* 0x00011400ff050b82 */ /* 0x000ea20000000800 */
[----:B0-----:R-:W-:-:S04]  /*99d0*/  @P0 IMAD.HI.U32 R0, R10, R3, RZ ;  /* 0x000000030a000227 */ /* 0x001fc800078e00ff */
[----:B------:R-:W-:Y:S01]  /*99e0*/  IMAD.MOV.U32 R3, RZ, RZ, R10 ;  /* 0x000000ffff037224 */ /* 0x000fe200078e000a */
[----:B--2---:R-:W-:-:S04]  /*99f0*/  @P0 SHF.R.U32.HI R3, RZ, R5, R0 ;  /* 0x00000005ff030219 */ /* 0x004fc80000011600 */
        /* <DEDUP_REMOVED lines=16> */
[----:B---3--:R-:W-:-:S05]  /*9b00*/  IMAD.IADD R11, R14, 0x1, R11 ;  /* 0x000000010e0b7824 */ /* 0x008fca00078e020b */
[----:B------:R-:W-:-:S04]  /*9b10*/  SHF.R.S32.HI R12, RZ, 0x1f, R11 ;  /* 0x0000001fff0c7819 */ /* 0x000fc8000001140b */
[----:B------:R-:W-:-:S04]  /*9b20*/  LEA.HI R12, R12, R11, RZ, 0x3 ;  /* 0x0000000b0c0c7211 */ /* 0x000fc800078f18ff */
        /* <DEDUP_REMOVED lines=8> */
.L_x_12570:
[----:B------:R-:W3:Y:S04]  /*9bb0*/  LDL R0, [R1+0x50] ;  /* 0x0000500001007983 */ /* 0x000ee80000100800 */
[----:B------:R-:W5:Y:S01]  /*9bc0*/  LDL R45, [R1+0x74] ;  /* 0x00007400012d7983 */ /* 0x000f620000100800 */
[----:B------:R-:W-:Y:S01]  /*9bd0*/  BSSY B1, `(.L_x_12330) ;  /* 0x0000038000017945 */ /* 0x000fe20003800000 */
[----:B----4-:R-:W-:Y:S01]  /*9be0*/  IMAD.MOV.U32 R42, RZ, RZ, R14 ;  /* 0x000000ffff2a7224 */ /* 0x010fe200078e000e */
[----:B------:R-:W-:Y:S01]  /*9bf0*/  CS2R R6, SRZ ;  /* 0x0000000000067805 */ /* 0x000fe2000001ff00 */
[----:B--2---:R-:W-:Y:S01]  /*9c00*/  IMAD.MOV.U32 R43, RZ, RZ, R5 ;  /* 0x000000ffff2b7224 */ /* 0x004fe200078e0005 */
        /* <DEDUP_REMOVED lines=9> */
[----:B---3--:R-:W-:-:S04]  /*9ca0*/  IMAD R17, R0, R17, RZ ;  /* 0x0000001100117224 */ /* 0x008fc800078e02ff */
[----:B------:R-:W-:Y:S01]  /*9cb0*/  IMAD R105, R105, -0xc0, R17 ;  /* 0xffffff4069697824 */ /* 0x000fe200078e0211 */
[----:B------:R-:W-:Y:S02]  /*9cc0*/  ISETP.GE.AND P1, PT, R10, R17, PT ;  /* 0x000000110a00720c */ /* 0x000fe40003f26270 */
[----:B------:R-:W-:Y:S02]  /*9cd0*/  CS2R R10, SRZ ;  /* 0x00000000000a7805 */ /* 0x000fe4000001ff00 */
[----:B-----5:R-:W-:Y:S02]  /*9ce0*/  LEA.HI R0, R45, R45, RZ, 0x1 ;  /* 0x0000002d2d007211 */ /* 0x020fe400078f08ff */
[----:B------:R-:W-:Y:S02]  /*9cf0*/  CS2R R16, SRZ ;  /* 0x0000000000107805 */ /* 0x000fe4000001ff00 */
[----:B------:R-:W-:-:S04]  /*9d00*/  VIMNMX R105, R105, 0xc0, PT ;  /* 0x000000c069697848 */ /* 0x000fc80003fe0100 */
[----:B------:R-:W-:Y:S01]  /*9d10*/  ISETP.GE.AND P0, PT, R156, R105, PT ;  /* 0x000000699c00720c */ /* 0x000fe20003f06270 */
[----:B------:R-:W-:-:S12]  /*9d20*/  @P1 BRA `(.L_x_12331) ;  /* 0x0000000000881947 */ /* 0x000fd80003800000 */
[----:B------:R-:W2:Y:S01]  /*9d30*/  LDL.64 R46, [R1+0x8] ;  /* 0x00000800012e7983 */ /* 0x000ea20000100a00 */
[----:B------:R-:W-:-:S03]  /*9d40*/  ULDC UR4, c[0x0][0x3f4] ;  /* 0x0000fd0000047ab9 */ /* 0x000fc60000000800 */
[----:B------:R-:W3:Y:S01]  /*9d50*/  LDL R21, [R1+0x78] ;  /* 0x0000780001157983 */ /* 0x000ee20000100800 */
        /* <DEDUP_REMOVED lines=10> */
[C---:B--2---:R-:W-:Y:S02]  /*9e00*/  VIADD R3, R46.reuse, 0x10 ;  /* 0x000000102e037836 */ /* 0x044fe40000000000 */
[C---:B------:R-:W-:Y:S01]  /*9e10*/  VIADD R4, R46.reuse, 0x20 ;  /* 0x000000202e047836 */ /* 0x040fe20000000000 */
[----:B------:R-:W-:-:S02]  /*9e20*/  ISETP.GE.AND P1, PT, R46, UR4, PT ;  /* 0x000000042e007c0c */ /* 0x000fc4000bf26270 */
[----:B------:R-:W-:Y:S02]  /*9e30*/  ISETP.GE.AND P2, PT, R3, UR4, PT ;  /* 0x0000000403007c0c */ /* 0x000fe4000bf46270 */
[----:B------:R-:W-:Y:S02]  /*9e40*/  ISETP.GE.AND P3, PT, R4, UR4, PT ;  /* 0x0000000404007c0c */ /* 0x000fe4000bf66270 */
[----:B------:R-:W-:-:S07]  /*9e50*/  CS2R R4, SRZ ;  /* 0x0000000000047805 */ /* 0x000fce000001ff00 */
[----:B------:R-:W-:-:S04]  /*9e60*/  @!P1 IMAD.WIDE R12, R46, 0x2, R32 ;  /* 0x000000022e0c9825 */ /* 0x000fc800078e0220 */
[----:B------:R-:W-:Y:S01]  /*9e70*/  @!P2 IMAD.SHL.U32 R37, R20, 0x8, RZ ;  /* 0x000000081425a824 */ /* 0x000fe200078e00ff */
[----:B------:R0:W5:Y:S01]  /*9e80*/  @!P1 LD.E.128 R16, desc[UR60][R12.64] ;  /* 0x0000003c0c109980 */ /* 0x000162000c101d00 */
[----:B---3--:R-:W-:Y:S02]  /*9e90*/  @!P3 IMAD.SHL.U32 R41, R21, 0x8, RZ ;  /* 0x000000081529b824 */ /* 0x008fe400078e00ff */
[----:B------:R-:W-:-:S04]  /*9ea0*/  @!P2 IMAD.WIDE R34, R37, 0x2, R32 ;  /* 0x000000022522a825 */ /* 0x000fc800078e0220 */
[----:B------:R-:W-:Y:S01]  /*9eb0*/  @!P3 IMAD.WIDE R38, R41, 0x2, R32 ;  /* 0x000000022926b825 */ /* 0x000fe200078e0220 */
[----:B------:R1:W5:Y:S01]  /*9ec0*/  @!P2 LD.E.128 R24, desc[UR60][R34.64] ;  /* 0x0000003c2218a980 */ /* 0x000362000c101d00 */
[----:B0-----:R-:W-:Y:S02]  /*9ed0*/  CS2R R12, SRZ ;  /* 0x00000000000c7805 */ /* 0x001fe4000001ff00 */
[--C-:B------:R-:W-:Y:S01]  /*9ee0*/  @!P2 IMAD.WIDE R36, R37, 0x2, R42.reuse ;  /* 0x000000022524a825 */ /* 0x100fe200078e022a */
[----:B------:R1:W5:Y:S03]  /*9ef0*/  @!P3 LD.E.128 R28, desc[UR60][R38.64] ;  /* 0x0000003c261cb980 */ /* 0x000366000c101d00 */
[--C-:B------:R-:W-:Y:S01]  /*9f00*/  @!P3 IMAD.WIDE R40, R41, 0x2, R42.reuse ;  /* 0x000000022928b825 */ /* 0x100fe200078e022a */
[----:B------:R1:W5:Y:S03]  /*9f10*/  @!P2 LD.E.128 R8, desc[UR60][R36.64] ;  /* 0x0000003c2408a980 */ /* 0x000366000c101d00 */
[----:B------:R-:W-:Y:S01]  /*9f20*/  @!P1 IMAD.WIDE R32, R46, 0x2, R42 ;  /* 0x000000022e209825 */ /* 0x000fe200078e022a */
[----:B------:R1:W5:Y:S04]  /*9f30*/  @!P3 LD.E.128 R12, desc[UR60][R40.64] ;  /* 0x0000003c280cb980 */ /* 0x000368000c101d00 */
[----:B------:R1:W5:Y:S02]  /*9f40*/  @!P1 LD.E.128 R4, desc[UR60][R32.64] ;  /* 0x0000003c20049980 */ /* 0x000364000c101d00 */
.L_x_12331:
[----:B------:R-:W-:Y:S05]  /*9f50*/  BSYNC B1 ;  /* 0x0000000000017941 */ /* 0x000fea0003800000 */
.L_x_12330:
[----:B------:R-:W-:Y:S01]  /*9f60*/  LOP3.LUT R0, R0, 0xfffffffe, RZ, 0xc0, !PT ;  /* 0xfffffffe00007812 */ /* 0x000fe200078ec0ff */
[----:B-----5:R-:W-:Y:S01]  /*9f70*/  IMAD.MOV.U32 R3, RZ, RZ, R4 ;  /* 0x000000ffff037224 */ /* 0x020fe200078e0004 */
[----:B------:R-:W-:Y:S01]  /*9f80*/  BSSY B1, `(.L_x_12332) ;  /* 0x0000032000017945 */ /* 0x000fe20003800000 */
[----:B------:R-:W-:Y:S02]  /*9f90*/  IMAD.MOV.U32 R21, RZ, RZ, R5 ;  /* 0x000000ffff157224 */ /* 0x000fe400078e0005 */
[----:B------:R-:W-:Y:S02]  /*9fa0*/  IMAD.IADD R0, R45, 0x1, -R0 ;  /* 0x000000012d007824 */ /* 0x000fe400078e0a00 */
[----:B-1----:R-:W-:Y:S01]  /*9fb0*/  IMAD.MOV.U32 R32, RZ, RZ, R6 ;  /* 0x000000ffff207224 */ /* 0x002fe200078e0006 */
        /* <DEDUP_REMOVED lines=46> */
.L_x_12571:
[----:B------:R-:W-:Y:S05]  /*a2a0*/  BSYNC B1 ;  /* 0x0000000000017941 */ /* 0x000fea0003800000 */
.L_x_12332:
[----:B------:R-:W-:Y:S02]  /*a2b0*/  PRMT R45, R0, 0x7610, R45 ;  /* 0x00007610002d7816 */ /* 0x000fe4000000002d */
[----:B------:R-:W-:Y:S01]  /*a2c0*/  PRMT R46, R32, 0x7610, R46 ;  /* 0x00007610202e7816 */ /* 0x000fe2000000002e */
[----:B------:R-:W-:Y:S06]  /*a2d0*/  @P0 BRA `(.L_x_12318) ;  /* 0x0000001400300947 */ /* 0x000fec0003800000 */
[----:B------:R-:W2:Y:S01]  /*a2e0*/  LDL.64 R34, [R1+0x8] ;  /* 0x0000080001227983 */ /* 0x000ea20000100a00 */
[----:B0-----:R-:W2:Y:S03]  /*a2f0*/  LDC R3, c[0x0][0x3f4] ;  /* 0x0000fd00ff037b82 */ /* 0x001ea60000000800 */
[----:B------:R0:W5:Y:S04]  /*a300*/  LDL R71, [R1+0x14] ;  /* 0x0000140001477983 */ /* 0x0001680000100800 */
[----:B------:R0:W5:Y:S04]  /*a310*/  LDL R69, [R1+0x24] ;  /* 0x0000240001457983 */ /* 0x0001680000100800 */
[----:B------:R0:W5:Y:S01]  /*a320*/  LDL R67, [R1+0x20] ;  /* 0x0000200001437983 */ /* 0x0001620000100800 */
[----:B------:R-:W-:Y:S01]  /*a330*/  BSSY B1, `(.L_x_12334) ;  /* 0x0000073000017945 */ /* 0x000fe20003800000 */
[C---:B--2---:R-:W-:Y:S01]  /*a340*/  ISETP.GE.AND P0, PT, R34.reuse, R3, PT ;  /* 0x000000032200720c */ /* 0x044fe20003f06270 */
[----:B------:R-:W-:-:S02]  /*a350*/  VIADD R0, R34, 0x10 ;  /* 0x0000001022007836 */ /* 0x000fc40000000000 */
[----:B------:R-:W-:-:S03]  /*a360*/  VIADD R32, R34, 0x20 ;  /* 0x0000002022207836 */ /* 0x000fc60000000000 */
[-C--:B------:R-:W-:Y:S02]  /*a370*/  ISETP.GE.AND P1, PT, R0, R3.reuse, PT ;  /* 0x000000030000720c */ /* 0x080fe40003f26270 */
[----:B------:R-:W-:-:S05]  /*a380*/  ISETP.GE.AND P2, PT, R32, R3, PT ;  /* 0x000000032000720c */ /* 0x000fca0003f46270 */
[----:B0-----:R-:W-:Y:S08]  /*a390*/  @P0 BRA `(.L_x_12335) ;  /* 0x0000000400b00947 */ /* 0x001ff00003800000 */
        /* <DEDUP_REMOVED lines=19> */
[----:B------:R-:W-:Y:S02]  /*a4d0*/  SHF.R.U64 R16, R18, 0x10, R19 ;  /* 0x0000001012107819 */ /* 0x000fe40000001213 */
[----:B------:R-:W-:Y:S02]  /*a4e0*/  PRMT R60, R21, 0x5432, R60 ;  /* 0x00005432153c7816 */ /* 0x000fe4000000003c */
[----:B------:R-:W-:Y:S02]  /*a4f0*/  SHF.R.U32.HI R61, RZ, 0x10, R5 ;  /* 0x00000010ff3d7819 */ /* 0x000fe40000011605 */
[----:B------:R-:W-:-:S02]  /*a500*/  SHF.R.U64 R63, R6, 0x10, R7 ;  /* 0x00000010063f7819 */ /* 0x000fc40000001207 */
[----:B------:R-:W-:Y:S02]  /*a510*/  SHF.R.U32.HI R65, RZ, 0x10, R7 ;  /* 0x00000010ff417819 */ /* 0x000fe40000011607 */
[----:B------:R-:W-:Y:S02]  /*a520*/  PRMT R6, R40, 0x5432, R16 ;  /* 0x0000543228067816 */ /* 0x000fe40000000010 */
[----:B------:R-:W-:Y:S02]  /*a530*/  SHF.R.U32.HI R59, RZ, 0x10, R17 ;  /* 0x00000010ff3b7819 */ /* 0x000fe40000011611 */
[----:B------:R-:W-:Y:S01]  /*a540*/  PRMT R57, R62, 0x5410, R57 ;  /* 0x000054103e397816 */ /* 0x000fe20000000039 */
[----:B------:R-:W-:Y:S01]  /*a550*/  IMAD.U32 R62, R60, 0x10000, RZ ;  /* 0x000100003c3e7824 */ /* 0x000fe200078e00ff */
[----:B------:R-:W-:Y:S02]  /*a560*/  PRMT R61, R55, 0x5410, R61 ;  /* 0x00005410373d7816 */ /* 0x000fe4000000003d */
[----:B------:R-:W-:Y:S01]  /*a570*/  PRMT R65, R58, 0x5410, R65 ;  /* 0x000054103a417816 */ /* 0x000fe20000000041 */
[----:B------:R-:W-:Y:S01]  /*a580*/  IMAD.U32 R58, R57, 0x10000, RZ ;  /* 0x00010000393a7824 */ /* 0x000fe200078e00ff */
[----:B------:R-:W-:Y:S01]  /*a590*/  PRMT R59, R64, 0x5410, R59 ;  /* 0x00005410403b7816 */ /* 0x000fe2000000003b */
[----:B------:R-:W-:Y:S01]  /*a5a0*/  IMAD.U32 R64, R61, 0x10000, RZ ;  /* 0x000100003d407824 */ /* 0x000fe200078e00ff */
[----:B------:R-:W-:-:S02]  /*a5b0*/  SHF.R.U32.HI R18, RZ, 0x10, R19 ;  /* 0x00000010ff127819 */ /* 0x000fc40000011613 */
[----:B------:R-:W-:Y:S02]  /*a5c0*/  PRMT R63, R56, 0x5410, R63 ;  /* 0x00005410383f7816 */ /* 0x000fe4000000003f */
[----:B------:R-:W-:Y:S01]  /*a5d0*/  PRMT R5, R41, 0x5432, R18 ;  /* 0x0000543229057816 */ /* 0x000fe20000000012 */
[----:B0-----:R-:W-:Y:S02]  /*a5e0*/  IMAD.U32 R55, R37, 0x10000, RZ ;  /* 0x0001000025377824 */ /* 0x001fe400078e00ff */
[----:B------:R-:W-:Y:S02]  /*a5f0*/  IMAD.U32 R56, R39, 0x10000, RZ ;  /* 0x0001000027387824 */ /* 0x000fe400078e00ff */
[----:B------:R-:W-:Y:S01]  /*a600*/  FMUL.FTZ R70, R55, R64 ;  /* 0x0000004037467220 */ /* 0x000fe20000410000 */
[----:B------:R-:W-:Y:S02]  /*a610*/  LOP3.LUT R60, R60, 0xffff0000, RZ, 0xc0, !PT ;  /* 0xffff00003c3c7812 */ /* 0x000fe400078ec0ff */
[----:B------:R-:W-:-:S02]  /*a620*/  LOP3.LUT R57, R57, 0xffff0000, RZ, 0xc0, !PT ;  /* 0xffff000039397812 */ /* 0x000fc400078ec0ff */
[----:B------:R-:W-:Y:S02]  /*a630*/  LOP3.LUT R39, R39, 0xffff0000, RZ, 0xc0, !PT ;  /* 0xffff000027277812 */ /* 0x000fe400078ec0ff */
[----:B------:R-:W-:Y:S01]  /*a640*/  LOP3.LUT R61, R61, 0xffff0000, RZ, 0xc0, !PT ;  /* 0xffff00003d3d7812 */ /* 0x000fe200078ec0ff */
[----:B--2---:R-:W0:Y:S02]  /*a650*/  LDS.128 R32, [R72] ;  /* 0x0000000048207984 */ /* 0x004e240000000c00 */
[C---:B0-----:R-:W-:Y:S01]  /*a660*/  IMAD.U32 R7, R32.reuse, 0x10000, RZ ;  /* 0x0001000020077824 */ /* 0x041fe200078e00ff */
[----:B------:R-:W-:Y:S01]  /*a670*/  LOP3.LUT R16, R32, 0xffff0000, RZ, 0xc0, !PT ;  /* 0xffff000020107812 */ /* 0x000fe200078ec0ff */
[C---:B------:R-:W-:Y:S01]  /*a680*/  IMAD.U32 R17, R33.reuse, 0x10000, RZ ;  /* 0x0001000021117824 */ /* 0x040fe200078e00ff */
[----:B------:R-:W-:Y:S01]  /*a690*/  LOP3.LUT R32, R33, 0xffff0000, RZ, 0xc0, !PT ;  /* 0xffff000021207812 */ /* 0x000fe200078ec0ff */
[----:B------:R-:W-:-:S04]  /*a6a0*/  IMAD.U32 R33, R36, 0x10000, RZ ;  /* 0x0001000024217824 */ /* 0x000fc800078e00ff */
[C---:B------:R-:W-:Y:S01]  /*a6b0*/  FMUL.FTZ R66, R33.reuse, R62 ;  /* 0x0000003e21427220 */ /* 0x040fe20000410000 */
[-C--:B------:R-:W-:Y:S01]  /*a6c0*/  FMUL.FTZ R68, R33, R58.reuse ;  /* 0x0000003a21447220 */ /* 0x080fe20000410000 */
[----:B------:R-:W-:Y:S02]  /*a6d0*/  IMAD.U32 R33, R65, 0x10000, RZ ;  /* 0x0001000041217824 */ /* 0x000fe400078e00ff */
[----:B------:R-:W-:Y:S01]  /*a6e0*/  FFMA.FTZ R66, R7, R58, -R66 ;  /* 0x0000003a07427223 */ /* 0x000fe20000010842 */
[----:B------:R-:W-:Y:S01]  /*a6f0*/  IMAD.U32 R58, R59, 0x10000, RZ ;  /* 0x000100003b3a7824 */ /* 0x000fe200078e00ff */
[C---:B------:R-:W-:Y:S01]  /*a700*/  LOP3.LUT R4, R34.reuse, 0xffff0000, RZ, 0xc0, !PT ;  /* 0xffff000022047812 */ /* 0x040fe200078ec0ff */
[----:B------:R-:W-:Y:S02]  /*a710*/  IMAD.U32 R18, R34, 0x10000, RZ ;  /* 0x0001000022127824 */ /* 0x000fe400078e00ff */
[----:B------:R-:W-:Y:S01]  /*a720*/  FFMA.FTZ R68, R7, R62, R68 ;  /* 0x0000003e07447223 */ /* 0x000fe20000010044 */
[C---:B------:R-:W-:Y:S01]  /*a730*/  IMAD.U32 R19, R35.reuse, 0x10000, RZ ;  /* 0x0001000023137824 */ /* 0x040fe200078e00ff */
[----:B------:R-:W-:Y:S01]  /*a740*/  LOP3.LUT R34, R35, 0xffff0000, RZ, 0xc0, !PT ;  /* 0xffff000023227812 */ /* 0x000fe200078ec0ff */
[-C--:B------:R-:W-:Y:S01]  /*a750*/  FMUL.FTZ R62, R55, R58.reuse ;  /* 0x0000003a373e7220 */ /* 0x080fe20000410000 */
[----:B------:R-:W-:Y:S01]  /*a760*/  FFMA.FTZ R70, R17, R58, -R70 ;  /* 0x0000003a11467223 */ /* 0x000fe20000010846 */
[----:B------:R-:W-:Y:S01]  /*a770*/  LOP3.LUT R35, R36, 0xffff0000, RZ, 0xc0, !PT ;  /* 0xffff000024237812 */ /* 0x000fe200078ec0ff */
[----:B------:R-:W-:-:S02]  /*a780*/  IMAD.U32 R7, R5, 0x10000, RZ ;  /* 0x0001000005077824 */ /* 0x000fc400078e00ff */
[C---:B------:R-:W-:Y:S01]  /*a790*/  FMUL.FTZ R58, R56.reuse, R33 ;  /* 0x00000021383a7220 */ /* 0x040fe20000410000 */
[----:B------:R-:W-:Y:S01]  /*a7a0*/  LOP3.LUT R36, R37, 0xffff0000, RZ, 0xc0, !PT ;  /* 0xffff000025247812 */ /* 0x000fe200078ec0ff */
[-C--:B------:R-:W-:Y:S02]  /*a7b0*/  FMUL.FTZ R56, R56, R7.reuse ;  /* 0x0000000738387220 */ /* 0x080fe40000410000 */
[----:B------:R-:W-:Y:S01]  /*a7c0*/  FFMA.FTZ R58, R19, R7, -R58 ;  /* 0x00000007133a7223 */ /* 0x000fe2000001083a */
[----:B------:R-:W-:Y:S01]  /*a7d0*/  FMUL.FTZ R7, R35, R60 ;  /* 0x0000003c23077220 */ /* 0x000fe20000410000 */
[----:B------:R-:W-:Y:S01]  /*a7e0*/  FFMA.FTZ R62, R17, R64, R62 ;  /* 0x00000040113e7223 */ /* 0x000fe2000001003e */
[----:B------:R-:W-:Y:S02]  /*a7f0*/  IMAD.U32 R37, R38, 0x10000, RZ ;  /* 0x0001000026257824 */ /* 0x000fe400078e00ff */
[----:B------:R-:W-:Y:S01]  /*a800*/  FMUL.FTZ R35, R35, R57 ;  /* 0x0000003923237220 */ /* 0x000fe20000410000 */
[----:B------:R-:W-:-:S02]  /*a810*/  IMAD.U32 R17, R63, 0x10000, RZ ;  /* 0x000100003f117824 */ /* 0x000fc400078e00ff */
[----:B------:R-:W-:Y:S01]  /*a820*/  FFMA.FTZ R57, R16, R57, -R7 ;  /* 0x0000003910397223 */ /* 0x000fe20000010807 */
[----:B------:R-:W-:Y:S01]  /*a830*/  FFMA.FTZ R56, R19, R33, R56 ;  /* 0x0000002113387223 */ /* 0x000fe20000010038 */
[----:B------:R-:W-:Y:S02]  /*a840*/  IMAD.U32 R7, R6, 0x10000, RZ ;  /* 0x0001000006077824 */ /* 0x000fe400078e00ff */
[C---:B------:R-:W-:Y:S01]  /*a850*/  FMUL.FTZ R33, R37.reuse, R17 ;  /* 0x0000001125217220 */ /* 0x040fe20000410000 */
[----:B------:R-:W-:Y:S01]  /*a860*/  LOP3.LUT R38, R38, 0xffff0000, RZ, 0xc0, !PT ;  /* 0xffff000026267812 */ /* 0x000fe200078ec0ff */
[-C--:B------:R-:W-:Y:S01]  /*a870*/  FMUL.FTZ R37, R37, R7.reuse ;  /* 0x0000000725257220 */ /* 0x080fe20000410000 */
[----:B------:R-:W-:Y:S01]  /*a880*/  LOP3.LUT R63, R63, 0xffff0000, RZ, 0xc0, !PT ;  /* 0xffff00003f3f7812 */ /* 0x000fe200078ec0ff */
[----:B------:R-:W-:Y:S01]  /*a890*/  FFMA.FTZ R33, R18, R7, -R33 ;  /* 0x0000000712217223 */ /* 0x000fe20000010821 */
[----:B------:R-:W-:Y:S02]  /*a8a0*/  LOP3.LUT R65, R65, 0xffff0000, RZ, 0xc0, !PT ;  /* 0xffff000041417812 */ /* 0x000fe400078ec0ff */
[----:B------:R-:W-:-:S02]  /*a8b0*/  LOP3.LUT R59, R59, 0xffff0000, RZ, 0xc0, !PT ;  /* 0xffff00003b3b7812 */ /* 0x000fc400078ec0ff */
[----:B------:R-:W-:Y:S02]  /*a8c0*/  LOP3.LUT R7, R6, 0xffff0000, RZ, 0xc0, !PT ;  /* 0xffff000006077812 */ /* 0x000fe400078ec0ff */
[----:B------:R-:W-:Y:S01]  /*a8d0*/  LOP3.LUT R5, R5, 0xffff0000, RZ, 0xc0, !PT ;  /* 0xffff000005057812 */ /* 0x000fe200078ec0ff */
[----:B------:R-:W-:Y:S01]  /*a8e0*/  FFMA.FTZ R18, R18, R17, R37 ;  /* 0x0000001112127223 */ /* 0x000fe20000010025 */
[----:B------:R-:W-:Y:S01]  /*a8f0*/  FMUL.FTZ R17, R38, R63 ;  /* 0x0000003f26117220 */ /* 0x000fe20000410000 */
[----:B------:R-:W-:Y:S01]  /*a900*/  FMUL.FTZ R19, R36, R61 ;  /* 0x0000003d24137220 */ /* 0x000fe20000410000 */
[----:B------:R-:W-:Y:S01]  /*a910*/  FFMA.FTZ R35, R16, R60, R35 ;  /* 0x0000003c10237223 */ /* 0x000fe20000010023 */
[C---:B------:R-:W-:Y:S01]  /*a920*/  FMUL.FTZ R37, R39.reuse, R65 ;  /* 0x0000004127257220 */ /* 0x040fe20000410000 */
[----:B------:R-:W-:Y:S01]  /*a930*/  FMUL.FTZ R36, R36, R59 ;  /* 0x0000003b24247220 */ /* 0x000fe20000410000 */
[----:B------:R-:W-:Y:S01]  /*a940*/  FMUL.FTZ R38, R38, R7 ;  /* 0x0000000726267220 */ /* 0x000fe20000410000 */
        /* <DEDUP_REMOVED lines=17> */
.L_x_12335:
[----:B------:R-:W-:Y:S05]  /*aa60*/  BSYNC B1 ;  /* 0x0000000000017941 */ /* 0x000fea0003800000 */
.L_x_12334:
[----:B------:R-:W-:Y:S04]  /*aa70*/  BSSY B1, `(.L_x_12336) ;  /* 0x0000069000017945 */ /* 0x000fe80003800000 */
[----:B------:R-:W-:Y:S05]  /*aa80*/  @P1 BRA `(.L_x_12337) ;  /* 0x00000004009c1947 */ /* 0x000fea0003800000 */
[----:B------:R-:W2:Y:S01]  /*aa90*/  LDL R38, [R1+0x80] ;  /* 0x0000800001267983 */ /* 0x000ea20000100800 */
[----:B------:R-:W-:Y:S02]  /*aaa0*/  LEA.HI R20, R3, R20, RZ, 0x1d ;  /* 0x0000001403147211 */ /* 0x000fe400078fe8ff */
[--C-:B------:R-:W-:Y:S02]  /*aab0*/  SHF.R.U64 R32, R24, 0x10, R25.reuse ;  /* 0x0000001018207819 */ /* 0x100fe40000001219 */
[----:B0-----:R-:W-:Y:S02]  /*aac0*/  SHF.R.S32.HI R5, RZ, 0x1f, R20 ;  /* 0x0000001fff057819 */ /* 0x001fe40000011414 */
[----:B------:R-:W-:Y:S02]  /*aad0*/  SHF.R.U32.HI R33, RZ, 0x10, R25 ;  /* 0x00000010ff217819 */ /* 0x000fe40000011619 */
[----:B------:R-:W-:Y:S01]  /*aae0*/  LEA.HI R5, R5, R20, RZ, 0x2 ;  /* 0x0000001405057211 */ /* 0x000fe200078f10ff */
[----:B------:R-:W-:Y:S01]  /*aaf0*/  IMAD.SHL.U32 R20, R20, 0x8, RZ ;  /* 0x0000000814147824 */ /* 0x000fe200078e00ff */
[----:B------:R-:W-:-:S02]  /*ab00*/  SHF.R.U64 R25, R8, 0x10, R9 ;  /* 0x0000001008197819 */ /* 0x000fc40000001209 */
[----:B------:R-:W-:Y:S02]  /*ab10*/  SHF.R.S32.HI R5, RZ, 0x2, R5 ;  /* 0x00000002ff057819 */ /* 0x000fe40000011405 */
[----:B-----5:R-:W-:Y:S02]  /*ab20*/  LOP3.LUT R20, R71, 0x18, R20, 0xf8, !PT ;  /* 0x0000001847147812 */ /* 0x020fe400078ef814 */
[----:B------:R-:W-:Y:S01]  /*ab30*/  SHF.R.U64 R24, R26, 0x10, R27 ;  /* 0x000000101a187819 */ /* 0x000fe2000000121b */
[----:B------:R-:W-:Y:S01]  /*ab40*/  IMAD R5, R5, 0x1800, R69 ;  /* 0x0000180005057824 */ /* 0x000fe200078e0245 */
[----:B------:R-:W-:Y:S02]  /*ab50*/  LOP3.LUT R20, R20, R67, RZ, 0x3c, !PT ;  /* 0x0000004314147212 */ /* 0x000fe400078e3cff */
[----:B------:R-:W-:Y:S02]  /*ab60*/  SHF.R.U32.HI R27, RZ, 0x10, R27 ;  /* 0x00000010ff1b7819 */ /* 0x000fe4000001161b */
[----:B------:R-:W-:Y:S01]  /*ab70*/  PRMT R47, R47, 0x5410, R32 ;  /* 0x000054102f2f7816 */ /* 0x000fe20000000020 */
[----:B------:R-:W-:Y:S01]  /*ab80*/  IMAD.IADD R17, R5, 0x1, R20 ;  /* 0x0000000105117824 */ /* 0x000fe200078e0214 */
[----:B------:R-:W-:-:S02]  /*ab90*/  SHF.R.U32.HI R20, RZ, 0x10, R9 ;  /* 0x00000010ff147819 */ /* 0x000fc40000011609 */
[----:B------:R-:W-:Y:S01]  /*aba0*/  PRMT R52, R52, 0x5410, R25 ;  /* 0x0000541034347816 */ /* 0x000fe20000000019 */
[----:B------:R-:W-:Y:S01]  /*abb0*/  IMAD R0, R17, 0x2, R22 ;  /* 0x0000000211007824 */ /* 0x000fe200078e0216 */
[----:B------:R-:W-:Y:S02]  /*abc0*/  SHF.R.U64 R8, R10, 0x10, R11 ;  /* 0x000000100a087819 */ /* 0x000fe4000000120b */
[----:B------:R-:W-:Y:S01]  /*abd0*/  PRMT R54, R54, 0x5410, R33 ;  /* 0x0000541036367816 */ /* 0x000fe20000000021 */
[----:B------:R-:W-:Y:S01]  /*abe0*/  IMAD.U32 R33, R52, 0x10000, RZ ;  /* 0x0001000034217824 */ /* 0x000fe200078e00ff */
[----:B------:R-:W0:Y:S01]  /*abf0*/  LDS.128 R16, [R0+0xda00] ;  /* 0x00da000000107984 */ /* 0x000e220000000c00 */
[----:B------:R-:W-:Y:S01]  /*ac00*/  PRMT R48, R48, 0x5410, R27 ;  /* 0x0000541030307816 */ /* 0x000fe2000000001b */
[----:B------:R-:W-:Y:S01]  /*ac10*/  IMAD.U32 R27, R47, 0x10000, RZ ;  /* 0x000100002f1b7824 */ /* 0x000fe200078e00ff */
[----:B------:R-:W-:Y:S02]  /*ac20*/  PRMT R49, R49, 0x5410, R20 ;  /* 0x0000541031317816 */ /* 0x000fe40000000014 */
[----:B------:R-:W-:-:S02]  /*ac30*/  SHF.R.U32.HI R11, RZ, 0x10, R11 ;  /* 0x00000010ff0b7819 */ /* 0x000fc4000001160b */
[----:B------:R-:W-:Y:S01]  /*ac40*/  PRMT R53, R53, 0x5410, R24 ;  /* 0x0000541035357816 */ /* 0x000fe20000000018 */
[----:B------:R-:W-:Y:S01]  /*ac50*/  IMAD.U32 R32, R49, 0x10000, RZ ;  /* 0x0001000031207824 */ /* 0x000fe200078e00ff */
[----:B------:R-:W-:Y:S02]  /*ac60*/  PRMT R51, R51, 0x5410, R8 ;  /* 0x0000541033337816 */ /* 0x000fe40000000008 */
[----:B------:R-:W-:Y:S02]  /*ac70*/  PRMT R50, R50, 0x5410, R11 ;  /* 0x0000541032327816 */ /* 0x000fe4000000000b */
[----:B------:R-:W-:-:S03]  /*ac80*/  LOP3.LUT R47, R47, 0xffff0000, RZ, 0xc0, !PT ;  /* 0xffff00002f2f7812 */ /* 0x000fc600078ec0ff */
        /* <DEDUP_REMOVED lines=8> */
[----:B------:R-:W-:Y:S02]  /*ad10*/  IMAD.U32 R20, R54, 0x10000, RZ ;  /* 0x0001000036147824 */ /* 0x000fe400078e00ff */
[----:B------:R-:W-:Y:S01]  /*ad20*/  FMUL.FTZ R36, R24, R32 ;  /* 0x0000002018247220 */ /* 0x000fe20000410000 */
[----:B------:R-:W-:Y:S01]  /*ad30*/  IMAD.U32 R26, R19, 0x10000, RZ ;  /* 0x00010000131a7824 */ /* 0x000fe200078e00ff */
[----:B------:R-:W-:Y:S01]  /*ad40*/  LOP3.LUT R54, R54, 0xffff0000, RZ, 0xc0, !PT ;  /* 0xffff000036367812 */ /* 0x000fe200078ec0ff */
[----:B------:R-:W-:Y:S01]  /*ad50*/  FMUL.FTZ R24, R24, R20 ;  /* 0x0000001418187220 */ /* 0x000fe20000410000 */
[C---:B------:R-:W-:Y:S01]  /*ad60*/  IMAD.U32 R25, R18.reuse, 0x10000, RZ ;  /* 0x0001000012197824 */ /* 0x040fe200078e00ff */
[----:B------:R-:W-:-:S02]  /*ad70*/  LOP3.LUT R18, R18, 0xffff0000, RZ, 0xc0, !PT ;  /* 0xffff000012127812 */ /* 0x000fc400078ec0ff */
        /* <DEDUP_REMOVED lines=8> */
[----:B------:R-:W-:Y:S01]  /*ae00*/  IMAD.U32 R8, R48, 0x10000, RZ ;  /* 0x0001000030087824 */ /* 0x000fe200078e00ff */
[----:B------:R-:W-:Y:S01]  /*ae10*/  LOP3.LUT R27, R52, 0xffff0000, RZ, 0xc0, !PT ;  /* 0xffff0000341b7812 */ /* 0x000fe200078ec0ff */
[----:B------:R-:W-:Y:S01]  /*ae20*/  FFMA.FTZ R36, R9, R20, -R36 ;  /* 0x0000001409247223 */ /* 0x000fe20000010824 */
[----:B------:R-:W-:-:S02]  /*ae30*/  IMAD.U32 R11, R7, 0x10000, RZ ;  /* 0x00010000070b7824 */ /* 0x000fc400078e00ff */
[C---:B------:R-:W-:Y:S01]  /*ae40*/  FMUL.FTZ R20, R26.reuse, R34 ;  /* 0x000000221a147220 */ /* 0x040fe20000410000 */
[----:B------:R-:W-:Y:S01]  /*ae50*/  FMUL.FTZ R39, R26, R8 ;  /* 0x000000081a277220 */ /* 0x000fe20000410000 */
[----:B------:R-:W-:Y:S01]  /*ae60*/  FFMA.FTZ R32, R9, R32, R24 ;  /* 0x0000002009207223 */ /* 0x000fe20000010018 */
[C---:B------:R-:W-:Y:S01]  /*ae70*/  FMUL.FTZ R9, R16.reuse, R27 ;  /* 0x0000001b10097220 */ /* 0x040fe20000410000 */
[C---:B------:R-:W-:Y:S01]  /*ae80*/  FFMA.FTZ R33, R11.reuse, R8, -R20 ;  /* 0x000000080b217223 */ /* 0x040fe20000010814 */
[----:B------:R-:W-:Y:S01]  /*ae90*/  FFMA.FTZ R39, R11, R34, R39 ;  /* 0x000000220b277223 */ /* 0x000fe20000010027 */
[----:B------:R-:W-:Y:S01]  /*aea0*/  LOP3.LUT R20, R49, 0xffff0000, RZ, 0xc0, !PT ;  /* 0xffff000031147812 */ /* 0x000fe200078ec0ff */
[-C--:B------:R-:W-:Y:S01]  /*aeb0*/  FMUL.FTZ R11, R16, R47.reuse ;  /* 0x0000002f100b7220 */ /* 0x080fe20000410000 */
[C---:B------:R-:W-:Y:S01]  /*aec0*/  FFMA.FTZ R16, R4.reuse, R47, -R9 ;  /* 0x0000002f04107223 */ /* 0x040fe20000010809 */
[C---:B------:R-:W-:Y:S01]  /*aed0*/  IMAD.U32 R9, R51.reuse, 0x10000, RZ ;  /* 0x0001000033097824 */ /* 0x040fe200078e00ff */
[----:B------:R-:W-:Y:S01]  /*aee0*/  LOP3.LUT R51, R51, 0xffff0000, RZ, 0xc0, !PT ;  /* 0xffff000033337812 */ /* 0x000fe200078ec0ff */
[----:B------:R-:W-:Y:S01]  /*aef0*/  FMUL.FTZ R26, R17, R20 ;  /* 0x00000014111a7220 */ /* 0x000fe20000410000 */
[----:B------:R-:W-:Y:S01]  /*af00*/  FFMA.FTZ R24, R4, R27, R11 ;  /* 0x0000001b04187223 */ /* 0x000fe2000001000b */
[----:B------:R-:W-:-:S02]  /*af10*/  IMAD.U32 R10, R6, 0x10000, RZ ;  /* 0x00010000060a7824 */ /* 0x000fc400078e00ff */
[-C--:B------:R-:W-:Y:S01]  /*af20*/  FMUL.FTZ R17, R17, R54.reuse ;  /* 0x0000003611117220 */ /* 0x080fe20000410000 */
[----:B------:R-:W-:Y:S02]  /*af30*/  IMAD.U32 R8, R53, 0x10000, RZ ;  /* 0x0001000035087824 */ /* 0x000fe400078e00ff */
[----:B------:R-:W-:Y:S01]  /*af40*/  FMUL.FTZ R27, R25, R9 ;  /* 0x00000009191b7220 */ /* 0x000fe20000410000 */
[----:B------:R-:W-:Y:S01]  /*af50*/  LOP3.LUT R53, R53, 0xffff0000, RZ, 0xc0, !PT ;  /* 0xffff000035357812 */ /* 0x000fe200078ec0ff */
[C---:B------:R-:W-:Y:S01]  /*af60*/  FFMA.FTZ R11, R5.reuse, R54, -R26 ;  /* 0x00000036050b7223 */ /* 0x040fe2000001081a */
        /* <DEDUP_REMOVED lines=9> */
[-C--:B------:R-:W-:Y:S01]  /*b000*/  FMUL.FTZ R19, R19, R48.reuse ;  /* 0x0000003013137220 */ /* 0x080fe20000410000 */
[----:B------:R-:W-:Y:S01]  /*b010*/  FFMA.FTZ R18, R6, R53, -R5 ;  /* 0x0000003506127223 */ /* 0x000fe20000010805 */
[C---:B------:R-:W-:Y:S01]  /*b020*/  FFMA.FTZ R48, R7.reuse, R48, -R8 ;  /* 0x0000003007307223 */ /* 0x040fe20000010808 */
        /* <DEDUP_REMOVED lines=13> */
.L_x_12337:
[----:B------:R-:W-:Y:S05]  /*b100*/  BSYNC B1 ;  /* 0x0000000000017941 */ /* 0x000fea0003800000 */
.L_x_12336:
[----:B------:R-:W-:Y:S05]  /*b110*/  @P2 BRA `(.L_x_12318) ;  /* 0x0000000400a02947 */ /* 0x000fea0003800000 */
[----:B01----:R-:W2:Y:S04]  /*b120*/  LDL R0, [R1+0x78] ;  /* 0x0000780001007983 */ /* 0x003ea80000100800 */
[----:B------:R-:W3:Y:S01]  /*b130*/  LDL R32, [R1+0x7c] ;  /* 0x00007c0001207983 */ /* 0x000ee20000100800 */
[----:B------:R-:W-:Y:S02]  /*b140*/  SHF.R.U64 R20, R28, 0x10, R29 ;  /* 0x000000101c147819 */ /* 0x000fe4000000121d */
[--C-:B------:R-:W-:Y:S02]  /*b150*/  SHF.R.U64 R16, R12, 0x10, R13.reuse ;  /* 0x000000100c107819 */ /* 0x100fe4000000120d */
[----:B------:R-:W-:Y:S02]  /*b160*/  SHF.R.U32.HI R13, RZ, 0x10, R13 ;  /* 0x00000010ff0d7819 */ /* 0x000fe4000001160d */
[----:B------:R-:W-:-:S02]  /*b170*/  SHF.R.U64 R12, R14, 0x10, R15 ;  /* 0x000000100e0c7819 */ /* 0x000fc4000000120f */
[----:B------:R-:W-:Y:S02]  /*b180*/  SHF.R.U32.HI R15, RZ, 0x10, R15 ;  /* 0x00000010ff0f7819 */ /* 0x000fe4000001160f */
[----:B------:R-:W-:Y:S02]  /*b190*/  PRMT R43, R43, 0x5410, R20 ;  /* 0x000054102b2b7816 */ /* 0x000fe40000000014 */
[----:B------:R-:W-:Y:S02]  /*b1a0*/  PRMT R21, R21, 0x5410, R16 ;  /* 0x0000541015157816 */ /* 0x000fe40000000010 */
[----:B------:R-:W-:Y:S01]  /*b1b0*/  SHF.R.U32.HI R29, RZ, 0x10, R29 ;  /* 0x00000010ff1d7819 */ /* 0x000fe2000001161d */
[----:B------:R-:W-:Y:S01]  /*b1c0*/  IMAD.U32 R20, R43, 0x10000, RZ ;  /* 0x000100002b147824 */ /* 0x000fe200078e00ff */
[----:B------:R-:W-:Y:S01]  /*b1d0*/  PRMT R40, R40, 0x5410, R13 ;  /* 0x0000541028287816 */ /* 0x000fe2000000000d */
[----:B------:R-:W-:Y:S01]  /*b1e0*/  IMAD.U32 R24, R21, 0x10000, RZ ;  /* 0x0001000015187824 */ /* 0x000fe200078e00ff */
[----:B------:R-:W-:-:S02]  /*b1f0*/  PRMT R42, R42, 0x5410, R15 ;  /* 0x000054102a2a7816 */ /* 0x000fc4000000000f */
[----:B------:R-:W-:Y:S01]  /*b200*/  SHF.R.U64 R18, R30, 0x10, R31 ;  /* 0x000000101e127819 */ /* 0x000fe2000000121f */
[----:B------:R-:W-:Y:S01]  /*b210*/  IMAD.U32 R19, R40, 0x10000, RZ ;  /* 0x0001000028137824 */ /* 0x000fe200078e00ff */
[----:B------:R-:W-:Y:S01]  /*b220*/  PRMT R44, R44, 0x5410, R29 ;  /* 0x000054102c2c7816 */ /* 0x000fe2000000001d */
[----:B------:R-:W-:Y:S01]  /*b230*/  IMAD.U32 R25, R42, 0x10000, RZ ;  /* 0x000100002a197824 */ /* 0x000fe200078e00ff */
[----:B------:R-:W-:Y:S02]  /*b240*/  SHF.R.U32.HI R31, RZ, 0x10, R31 ;  /* 0x00000010ff1f7819 */ /* 0x000fe4000001161f */
[----:B------:R-:W-:Y:S02]  /*b250*/  PRMT R41, R41, 0x5410, R12 ;  /* 0x0000541029297816 */ /* 0x000fe4000000000c */
[----:B------:R-:W-:Y:S02]  /*b260*/  PRMT R45, R45, 0x5410, R18 ;  /* 0x000054102d2d7816 */ /* 0x000fe40000000012 */
[----:B------:R-:W-:-:S02]  /*b270*/  PRMT R46, R46, 0x5410, R31 ;  /* 0x000054102e2e7816 */ /* 0x000fc4000000001f */
[----:B------:R-:W-:Y:S02]  /*b280*/  LOP3.LUT R21, R21, 0xffff0000, RZ, 0xc0, !PT ;  /* 0xffff000015157812 */ /* 0x000fe400078ec0ff */
[----:B------:R-:W-:Y:S02]  /*b290*/  LOP3.LUT R43, R43, 0xffff0000, RZ, 0xc0, !PT ;  /* 0xffff00002b2b7812 */ /* 0x000fe400078ec0ff */
[----:B------:R-:W-:Y:S02]  /*b2a0*/  LOP3.LUT R40, R40, 0xffff0000, RZ, 0xc0, !PT ;  /* 0xffff000028287812 */ /* 0x000fe400078ec0ff */
[----:B------:R-:W-:Y:S02]  /*b2b0*/  LOP3.LUT R42, R42, 0xffff0000, RZ, 0xc0, !PT ;  /* 0xffff00002a2a7812 */ /* 0x000fe400078ec0ff */
        /* <DEDUP_REMOVED lines=31> */
[-C--:B------:R-:W-:Y:S01]  /*b4b0*/  FMUL.FTZ R29, R16, R15.reuse ;  /* 0x0000000f101d7220 */ /* 0x080fe20000410000 */
[----:B------:R-:W-:Y:S01]  /*b4c0*/  FFMA.FTZ R27, R12, R15, -R27 ;  /* 0x0000000f0c1b7223 */ /* 0x000fe2000001081b */
[----:B------:R-:W-:Y:S02]  /*b4d0*/  IMAD.U32 R3, R46, 0x10000, RZ ;  /* 0x000100002e037824 */ /* 0x000fe400078e00ff */
[----:B------:R-:W-:Y:S01]  /*b4e0*/  FMUL.FTZ R15, R18, R25 ;  /* 0x00000019120f7220 */ /* 0x000fe20000410000 */
[----:B------:R-:W-:Y:S01]  /*b4f0*/  FFMA.FTZ R29, R12, R19, R29 ;  /* 0x000000130c1d7223 */ /* 0x000fe2000001001d */
[----:B------:R-:W-:Y:S01]  /*b500*/  LOP3.LUT R44, R44, 0xffff0000, RZ, 0xc0, !PT ;  /* 0xffff00002c2c7812 */ /* 0x000fe200078ec0ff */
[-C--:B------:R-:W-:Y:S01]  /*b510*/  FMUL.FTZ R18, R18, R3.reuse ;  /* 0x0000000312127220 */ /* 0x080fe20000410000 */
[----:B------:R-:W-:Y:S01]  /*b520*/  FFMA.FTZ R19, R14, R3, -R15 ;  /* 0x000000030e137223 */ /* 0x000fe2000001080f */
[C---:B------:R-:W-:Y:S01]  /*b530*/  FMUL.FTZ R3, R8.reuse, R21 ;  /* 0x0000001508037220 */ /* 0x040fe20000410000 */
[----:B------:R-:W-:Y:S01]  /*b540*/  FMUL.FTZ R15, R8, R43 ;  /* 0x0000002b080f7220 */ /* 0x000fe20000410000 */
[----:B------:R-:W-:-:S02]  /*b550*/  IMAD.U32 R17, R10, 0x10000, RZ ;  /* 0x000100000a117824 */ /* 0x000fc400078e00ff */
[----:B------:R-:W-:Y:S01]  /*b560*/  FFMA.FTZ R25, R14, R25, R18 ;  /* 0x000000190e197223 */ /* 0x000fe20000010012 */
[----:B------:R-:W-:Y:S02]  /*b570*/  IMAD.U32 R12, R41, 0x10000, RZ ;  /* 0x00010000290c7824 */ /* 0x000fe400078e00ff */
[C---:B------:R-:W-:Y:S01]  /*b580*/  FFMA.FTZ R3, R4.reuse, R43, -R3 ;  /* 0x0000002b04037223 */ /* 0x040fe20000010803 */
[----:B------:R-:W-:Y:S01]  /*b590*/  FMUL.FTZ R14, R9, R40 ;  /* 0x00000028090e7220 */ /* 0x000fe20000410000 */
[----:B------:R-:W-:Y:S01]  /*b5a0*/  FFMA.FTZ R15, R4, R21, R15 ;  /* 0x00000015040f7223 */ /* 0x000fe2000001000f */
[----:B------:R-:W-:Y:S01]  /*b5b0*/  LOP3.LUT R10, R10, 0xffff0000, RZ, 0xc0, !PT ;  /* 0xffff00000a0a7812 */ /* 0x000fe200078ec0ff */
[----:B------:R-:W-:Y:S01]  /*b5c0*/  IMAD.U32 R8, R45, 0x10000, RZ ;  /* 0x000100002d087824 */ /* 0x000fe200078e00ff */
[----:B------:R-:W-:Y:S01]  /*b5d0*/  LOP3.LUT R11, R11, 0xffff0000, RZ, 0xc0, !PT ;  /* 0xffff00000b0b7812 */ /* 0x000fe200078ec0ff */
[----:B------:R-:W-:Y:S01]  /*b5e0*/  FMUL.FTZ R9, R9, R44 ;  /* 0x0000002c09097220 */ /* 0x000fe20000410000 */
        /* <DEDUP_REMOVED lines=8> */
[----:B------:R-:W-:Y:S01]  /*b670*/  FMUL.FTZ R4, R11, R42 ;  /* 0x0000002a0b047220 */ /* 0x000fe20000410000 */
[----:B------:R-:W-:Y:S01]  /*b680*/  FMUL.FTZ R18, R17, R8 ;  /* 0x0000000811127220 */ /* 0x000fe20000410000 */
        /* <DEDUP_REMOVED lines=17> */
.L_x_12318:
[----:B------:R-:W-:Y:S05]  /*b7a0*/  BSYNC B0 ;  /* 0x0000000000007941 */ /* 0x000fea0003800000 */
.L_x_12311:
        /* <DEDUP_REMOVED lines=8> */
.L_x_12309:
[----:B0--3--:R-:W3:Y:S02]  /*b830*/  LDL R0, [R1+0x2c] ;  /* 0x00002c0001007983 */ /* 0x009ee40000100800 */
[----:B---3--:R-:W-:-:S13]  /*b840*/  R2UR UR4, R0 ;  /* 0x00000000000472ca */ /* 0x008fda00000e0000 */
[----:B------:R-:W-:-:S05]  /*b850*/  IMAD.U32 R0, RZ, RZ, UR4 ;  /* 0x00000004ff007e24 */ /* 0x000fca000f8e00ff */
[----:B------:R-:W-:-:S13]  /*b860*/  ISETP.NE.AND P0, PT, R0, 0x3, PT ;  /* 0x000000030000780c */ /* 0x000fda0003f05270 */
[----:B------:R-:W-:Y:S05]  /*b870*/  @!P0 BRA `(.L_x_12338) ;  /* 0x0000000000048947 */ /* 0x000fea0003800000 */
[----:B------:R-:W-:Y:S01]  /*b880*/  BPT.TRAP 0x1 ;  /* 0x000000040000795c */ /* 0x000fe20000300000 */
.L_x_12338:
[----:B------:R-:W3:Y:S01]  /*b890*/  LDL R0, [R1+0x4] ;  /* 0x0000040001007983 */ /* 0x000ee20000100800 */
[----:B------:R-:W-:Y:S01]  /*b8a0*/  IMAD R21, R145, 0x8, R22 ;  /* 0x0000000891157824 */ /* 0x000fe200078e0216 */
[----:B---3--:R-:W-:-:S04]  /*b8b0*/  SHF.L.U32 R0, R0, 0x1f, RZ ;  /* 0x0000001f00007819 */ /* 0x008fc800000006ff */
[----:B------:R0:W3:Y:S01]  /*b8c0*/  SYNCS.PHASECHK.TRANS64.TRYWAIT P2, [R21+URZ+0x31c30], R0 ;  /* 0x031c3000150075a7 */ /* 0x0000e2000804017f */
[----:B------:R-:W-:Y:S05]  /*b8d0*/  @!P0 BRA `(.L_x_12339) ;  /* 0x0000000000048947 */ /* 0x000fea0003800000 */
[----:B------:R-:W-:Y:S01]  /*b8e0*/  BPT.TRAP 0x1 ;  /* 0x000000040000795c */ /* 0x000fe20000300000 */
.L_x_12339:
[----:B--2-4-:R-:W2:Y:S02]  /*b8f0*/  S2R R3, SR_TID.X ;  /* 0x0000000000037919 */ /* 0x014ea40000002100 */
[----:B--2---:R-:W-:-:S04]  /*b900*/  LOP3.LUT R3, R3, 0x7f, RZ, 0xc0, !PT ;  /* 0x0000007f03037812 */ /* 0x004fc800078ec0ff */
[----:B------:R-:W-:Y:S01]  /*b910*/  ISETP.NE.AND P1, PT, R3, RZ, PT ;  /* 0x000000ff0300720c */ /* 0x000fe20003f25270 */
[----:B---3--:R-:W-:-:S12]  /*b920*/  @P2 BRA `(.L_x_12340) ;  /* 0x0000000000082947 */ /* 0x008fd80003800000 */
[----:B------:R-:W2:Y:S02]  /*b930*/  SYNCS.PHASECHK.TRANS64.TRYWAIT P2, [R21+URZ+0x31c30], R0 ;  /* 0x031c3000150075a7 */ /* 0x000ea4000804017f */
[----:B--2---:R-:W-:Y:S05]  /*b940*/  @!P2 BRA `(.L_x_12341) ;  /* 0x000001840050a947 */ /* 0x004fea0003800000 */
.L_x_12340:
[----:B------:R-:W-:Y:S05]  /*b950*/  WARPSYNC.ALL ;  /* 0x0000000000007948 */ /* 0x000fea0003800000 */
[----:B0-2---:R-:W-:Y:S01]  /*b960*/  VIADD R0, R22, 0x16a00 ;  /* 0x00016a0016007836 */ /* 0x005fe20000000000 */
[----:B------:R-:W-:Y:S01]  /*b970*/  LOP3.LUT R2, R2, 0x10000, RZ, 0xfc, !PT ;  /* 0x0001000002027812 */ /* 0x000fe200078efcff */
[----:B------:R-:W-:Y:S02]  /*b980*/  IMAD.MOV.U32 R3, RZ, RZ, -0x7fffffe0 ;  /* 0x80000020ff037424 */ /* 0x000fe400078e00ff */
[----:B------:R-:W-:Y:S01]  /*b990*/  IMAD.MOV.U32 R15, RZ, RZ, -0x7fffffe0 ;  /* 0x80000020ff0f7424 */ /* 0x000fe200078e00ff */
[----:B------:R-:W-:Y:S01]  /*b9a0*/  SHF.R.U32.HI R0, RZ, 0x4, R0 ;  /* 0x00000004ff007819 */ /* 0x000fe20000011600 */
[----:B------:R-:W-:Y:S01]  /*b9b0*/  WARPGROUP.ARRIVE ;  /* 0x00000000000079c5 */ /* 0x000fe20000000000 */
[----:B------:R-:W-:Y:S01]  /*b9c0*/  IMAD.MOV.U32 R5, RZ, RZ, -0x7fffffe0 ;  /* 0x80000020ff057424 */ /* 0x000fe200078e00ff */
[----:B------:R-:W0:Y:S01]  /*b9d0*/  LDC R18, c[0x0][0x448] ;  /* 0x00011200ff127b82 */ /* 0x000e220000000800 */
[----:B------:R-:W-:-:S04]  /*b9e0*/  LOP3.LUT R0, R0, 0x3fff, RZ, 0xc0, !PT ;  /* 0x00003fff00007812 */ /* 0x000fc800078ec0ff */
[----:B------:R-:W-:-:S05]  /*b9f0*/  LOP3.LUT R4, R0, 0x10000, RZ, 0xfc, !PT ;  /* 0x0001000000047812 */ /* 0x000fca00078efcff */
[----:B------:R-:W-:Y:S01]  /*ba00*/  IMAD R14, R145, 0x6c0, R4 ;  /* 0x000006c0910e7824 */ /* 0x000fe200078e0204 */
[----:B------:R-:W-:Y:S01]  /*ba10*/  R2UR UR4, R2 ;  /* 0x00000000020472ca */ /* 0x000fe200000e0000 */
[----:B------:R2:W-:Y:S01]  /*ba20*/  STL [R1+0x30], R4 ;  /* 0x0000300401007387 */ /* 0x0005e20000100800 */
[----:B------:R-:W-:Y:S02]  /*ba30*/  R2UR UR5, R3 ;  /* 0x00000000030572ca */ /* 0x000fe400000e0000 */
[----:B------:R-:W-:Y:S02]  /*ba40*/  R2UR UR6, R14 ;  /* 0x000000000e0672ca */ /* 0x000fe400000e0000 */
[----:B------:R-:W-:Y:S02]  /*ba50*/  R2UR UR7, R15 ;  /* 0x000000000f0772ca */ /* 0x000fe400000e0000 */
[----:B------:R-:W-:Y:S02]  /*ba60*/  R2UR UR11, R5 ;  /* 0x00000000050b72ca */ /* 0x000fe400000e0000 */
[----:B------:R-:W-:Y:S01]  /*ba70*/  R2UR UR8, R2 ;  /* 0x00000000020872ca */ /* 0x000fe200000e0000 */
[C---:B--2---:R-:W-:Y:S01]  /*ba80*/  VIADD R4, R14.reuse, 0x40 ;  /* 0x000000400e047836 */ /* 0x044fe20000000000 */
[----:B------:R-:W-:Y:S01]  /*ba90*/  R2UR UR9, R3 ;  /* 0x00000000030972ca */ /* 0x000fe200000e0000 */
[----:B------:R-:W-:-:S02]  /*baa0*/  VIADD R6, R14, 0xc0 ;  /* 0x000000c00e067836 */ /* 0x000fc40000000000 */
[----:B------:R-:W-:Y:S01]  /*bab0*/  IMAD.MOV.U32 R7, RZ, RZ, -0x7fffffe0 ;  /* 0x80000020ff077424 */ /* 0x000fe200078e00ff */
[----:B------:R-:W-:Y:S02]  /*bac0*/  R2UR UR12, R2 ;  /* 0x00000000020c72ca */ /* 0x000fe400000e0000 */
[C---:B------:R-:W-:Y:S01]  /*bad0*/  R2UR UR13, R3.reuse ;  /* 0x00000000030d72ca */ /* 0x040fe200000e0000 */
[----:B------:R-:W-:Y:S01]  /*bae0*/  HGMMA.64x16x16.F32.BF16 R88, gdesc[UR4], RZ, !UPT, gsb0 ;  /* 0x00200000045879f0 */ /* 0x000fe2000c0018ff */
[----:B------:R-:W-:Y:S01]  /*baf0*/  R2UR UR10, R4 ;  /* 0x00000000040a72ca */ /* 0x000fe200000e0000 */
[----:B------:R-:W-:Y:S02]  /*bb00*/  VIADD R4, R14, 0x80 ;  /* 0x000000800e047836 */ /* 0x000fe40000000000 */
[----:B------:R-:W-:Y:S01]  /*bb10*/  IMAD.MOV.U32 R9, RZ, RZ, -0x7fffffe0 ;  /* 0x80000020ff097424 */ /* 0x000fe200078e00ff */
[----:B------:R-:W-:Y:S01]  /*bb20*/  R2UR UR16, R2 ;  /* 0x00000000021072ca */ /* 0x000fe200000e0000 */
[----:B------:R-:W-:Y:S01]  /*bb30*/  VIADD R8, R14, 0x100 ;  /* 0x000001000e087836 */ /* 0x000fe20000000000 */
[----:B------:R-:W-:-:S02]  /*bb40*/  R2UR UR17, R3 ;  /* 0x00000000031172ca */ /* 0x000fc400000e0000 */
[C---:B------:R-:W-:Y:S02]  /*bb50*/  R2UR UR20, R2.reuse ;  /* 0x00000000021472ca */ /* 0x040fe400000e0000 */
[C---:B------:R-:W-:Y:S02]  /*bb60*/  R2UR UR21, R3.reuse ;  /* 0x00000000031572ca */ /* 0x040fe400000e0000 */
[----:B------:R-:W-:Y:S02]  /*bb70*/  R2UR UR24, R2 ;  /* 0x00000000021872ca */ /* 0x000fe400000e0000 */
[----:B------:R-:W-:Y:S01]  /*bb80*/  R2UR UR25, R3 ;  /* 0x00000000031972ca */ /* 0x000fe200000e0000 */
[----:B------:R-:W-:Y:S02]  /*bb90*/  VIADD R10, R14, 0x102 ;  /* 0x000001020e0a7836 */ /* 0x000fe40000000000 */
[----:B------:R-:W-:Y:S02]  /*bba0*/  IMAD.MOV.U32 R11, RZ, RZ, -0x7fffffe0 ;  /* 0x80000020ff0b7424 */ /* 0x000fe400078e00ff */
[----:B------:R-:W-:-:S02]  /*bbb0*/  VIADD R12, R2, 0x300 ;  /* 0x00000300020c7836 */ /* 0x000fc40000000000 */
[----:B------:R-:W-:Y:S02]  /*bbc0*/  IMAD.MOV.U32 R13, RZ, RZ, -0x7fffffe0 ;  /* 0x80000020ff0d7424 */ /* 0x000fe400078e00ff */
[----:B------:R-:W-:Y:S01]  /*bbd0*/  IMAD.MOV.U32 R17, RZ, RZ, -0x7fffffe0 ;  /* 0x80000020ff117424 */ /* 0x000fe200078e00ff */
[----:B0-----:R-:W-:Y:S01]  /*bbe0*/  ISETP.NE.AND P5, PT, R18, 0x1, PT ;  /* 0x000000011200780c */ /* 0x001fe20003fa5270 */
[----:B------:R-:W-:Y:S01]  /*bbf0*/  VIADD R16, R14, 0x342 ;  /* 0x000003420e107836 */ /* 0x000fe20000000000 */
[----:B------:R-:W2:Y:S01]  /*bc00*/  LDL.LU R0, [R1] ;  /* 0x0000000001007983 */ /* 0x000ea20000300800 */
[----:B------:R-:W-:Y:S01]  /*bc10*/  IMAD.MOV.U32 R5, RZ, RZ, -0x7fffffe0 ;  /* 0x80000020ff057424 */ /* 0x000fe200078e00ff */
[----:B------:R-:W-:Y:S01]  /*bc20*/  R2UR UR6, R4 ;  /* 0x00000000040672ca */ /* 0x000fe200000e0000 */
[----:B------:R-:W-:Y:S01]  /*bc30*/  VIADD R4, R14, 0x140 ;  /* 0x000001400e047836 */ /* 0x000fe20000000000 */
[----:B------:R-:W-:Y:S02]  /*bc40*/  R2UR UR4, R2 ;  /* 0x00000000020472ca */ /* 0x000fe400000e0000 */
[----:B------:R-:W-:Y:S01]  /*bc50*/  R2UR UR7, R5 ;  /* 0x00000000050772ca */ /* 0x000fe200000e0000 */
[----:B------:R-:W-:Y:S01]  /*bc60*/  IMAD.MOV.U32 R5, RZ, RZ, -0x7fffffe0 ;  /* 0x80000020ff057424 */ /* 0x000fe200078e00ff */
[----:B------:R-:W-:-:S02]  /*bc70*/  R2UR UR5, R3 ;  /* 0x00000000030572ca */ /* 0x000fc400000e0000 */
        /* <DEDUP_REMOVED lines=12> */
[----:B------:R-:W0:Y:S01]  /*bd40*/  @P5 LDC R15, c[0x0][0x44c] ;  /* 0x00011300ff0f5b82 */ /* 0x000e220000000800 */
[----:B------:R-:W-:-:S02]  /*bd50*/  WARPGROUP.DEPBAR.LE gsb0, 0x0 ;  /* 0x00008000000079c5 */ /* 0x000fc40000010000 */
        /* <DEDUP_REMOVED lines=22> */
[----:B-----5:R-:W-:-:S06]  /*bec0*/  WARPGROUP.ARRIVE ;  /* 0x00000000000079c5 */ /* 0x020fcc0000000000 */
        /* <DEDUP_REMOVED lines=19> */
[----:B------:R-:W-:Y:S02]  /*c000*/  R2UR UR8, R8 ;  /* 0x00000000080872ca */ /* 0x000fe400000e0000 */
[----:B------:R-:W-:Y:S01]  /*c010*/  R2UR UR9, R9 ;  /* 0x00000000090972ca */ /* 0x000fe200000e0000 */
[----:B------:R-:W-:Y:S02]  /*c020*/  VIADD R18, R14, 0x500 ;  /* 0x000005000e127836 */ /* 0x000fe40000000000 */
[----:B------:R-:W-:Y:S01]  /*c030*/  IMAD.MOV.U32 R19, RZ, RZ, -0x7fffffe0 ;  /* 0x80000020ff137424 */ /* 0x000fe200078e00ff */
[----:B--2---:R-:W-:-:S04]  /*c040*/  LOP3.LUT R0, R0, 0xfffffff7, RZ, 0xc0, !PT ;  /* 0xfffffff700007812 */ /* 0x004fc800078ec0ff */
[----:B------:R-:W-:-:S05]  /*c050*/  @P5 LOP3.LUT R0, R0, 0x8, RZ, 0xfc, !PT ;  /* 0x0000000800005812 */ /* 0x000fca00078efcff */
[----:B------:R2:W-:Y:S04]  /*c060*/  STL [R1], R0 ;  /* 0x0000000001007387 */ /* 0x0005e80000100800 */
[----:B------:R-:W3:Y:S04]  /*c070*/  LDL R102, [R1+0x58] ;  /* 0x0000580001667983 */ /* 0x000ee80000100800 */
[----:B------:R-:W4:Y:S04]  /*c080*/  LDL R100, [R1+0x54] ;  /* 0x0000540001647983 */ /* 0x000f280000100800 */
[----:B--2---:R-:W3:Y:S01]  /*c090*/  LDL R0, [R1+0x68] ;  /* 0x0000680001007983 */ /* 0x004ee20000100800 */
[----:B------:R-:W-:-:S02]  /*c0a0*/  WARPGROUP.DEPBAR.LE gsb0, 0x0 ;  /* 0x00008000000079c5 */ /* 0x000fc40000010000 */
[----:B------:R-:W-:Y:S01]  /*c0b0*/  WARPGROUP.ARRIVE ;  /* 0x00000000000079c5 */ /* 0x000fe20000000000 */
[----:B------:R-:W2:Y:S04]  /*c0c0*/  LDL R97, [R1+0x64] ;  /* 0x0000640001617983 */ /* 0x000ea80000100800 */
[----:B------:R-:W2:Y:S01]  /*c0d0*/  LDL R101, [R1+0x50] ;  /* 0x0000500001657983 */ /* 0x000ea20000100800 */
[----:B------:R-:W-:Y:S01]  /*c0e0*/  HGMMA.64x16x16.F32.BF16 R40, gdesc[UR20], RZ, !UPT, gsb0 ;  /* 0x00200000142879f0 */ /* 0x000fe2000c0018ff */
[----:B------:R-:W-:Y:S02]  /*c0f0*/  R2UR UR20, R8 ;  /* 0x00000000081472ca */ /* 0x000fe400000e0000 */
[----:B------:R-:W-:Y:S01]  /*c100*/  R2UR UR21, R9 ;  /* 0x00000000091572ca */ /* 0x000fe200000e0000 */
[----:B------:R-:W-:-:S02]  /*c110*/  WARPGROUP.DEPBAR.LE gsb0, 0x0 ;  /* 0x00008000000079c5 */ /* 0x000fc40000010000 */
[----:B-1----:R-:W-:-:S06]  /*c120*/  WARPGROUP.ARRIVE ;  /* 0x00000000000079c5 */ /* 0x002fcc0000000000 */
[----:B------:R-:W-:Y:S01]  /*c130*/  HGMMA.64x16x16.F32.BF16 R32, gdesc[UR24], RZ, !UPT, gsb0 ;  /* 0x00200000182079f0 */ /* 0x000fe2000c0018ff */
        /* <DEDUP_REMOVED lines=17> */
[----:B------:R-:W-:Y:S01]  /*c250*/  HGMMA.64x16x16.F32.BF16 R88, gdesc[UR12], R88, gsb0 ;  /* 0x002000000c5879f0 */ /* 0x000fe20008001858 */
        /* <DEDUP_REMOVED lines=288> */
[----:B------:R-:W-:Y:S02]  /*d460*/  IMAD.MOV.U32 R19, RZ, RZ, -0x7fffffe0 ;  /* 0x80000020ff137424 */ /* 0x000fe400078e00ff */
[----:B------:R-:W-:Y:S02]  /*d470*/  VIADD R4, R2, 0x602 ;  /* 0x0000060202047836 */ /* 0x000fe40000000000 */
[----:B------:R-:W-:Y:S01]  /*d480*/  IMAD.MOV.U32 R5, RZ, RZ, -0x7fffffe0 ;  /* 0x80000020ff057424 */ /* 0x000fe200078e00ff */
[----:B------:R-:W-:Y:S02]  /*d490*/  R2UR UR34, R18 ;  /* 0x00000000122272ca */ /* 0x000fe400000e0000 */
[----:B------:R-:W-:-:S02]  /*d4a0*/  R2UR UR35, R19 ;  /* 0x00000000132372ca */ /* 0x000fc400000e0000 */
[----:B------:R-:W-:Y:S01]  /*d4b0*/  R2UR UR32, R4 ;  /* 0x00000000042072ca */ /* 0x000fe200000e0000 */
[----:B------:R-:W-:Y:S01]  /*d4c0*/  VIADD R16, R14, 0x4c2 ;  /* 0x000004c20e107836 */ /* 0x000fe20000000000 */
[----:B------:R-:W-:Y:S01]  /*d4d0*/  R2UR UR33, R5 ;  /* 0x00000000052172ca */ /* 0x000fe200000e0000 */
[----:B------:R-:W-:Y:S01]  /*d4e0*/  IMAD.MOV.U32 R17, RZ, RZ, -0x7fffffe0 ;  /* 0x80000020ff117424 */ /* 0x000fe200078e00ff */
[----:B------:R-:W-:Y:S02]  /*d4f0*/  WARPGROUP.DEPBAR.LE gsb0, 0x0 ;  /* 0x00008000000079c5 */ /* 0x000fe40000010000 */
[----:B------:R-:W-:Y:S01]  /*d500*/  WARPGROUP.ARRIVE ;  /* 0x00000000000079c5 */ /* 0x000fe20000000000 */
[----:B------:R-:W-:Y:S01]  /*d510*/  R2UR UR4, R4 ;  /* 0x00000000040472ca */ /* 0x000fe200000e0000 */
[----:B------:R-:W1:Y:S07]  /*d520*/  @P5 LDC R19, c[0x0][0x450] ;  /* 0x00011400ff135b82 */ /* 0x000e6e0000000800 */
[----:B------:R-:W-:Y:S01]  /*d530*/  HGMMA.64x16x16.F32.BF16 R88, gdesc[UR32], R88, gsb0 ;  /* 0x00200000205879f0 */ /* 0x000fe20008001858 */
        /* <DEDUP_REMOVED lines=21> */
[----:B---3--:R-:W-:Y:S01]  /*d690*/  IMAD.IADD R20, R0, 0x1, R102 ;  /* 0x0000000100147824 */ /* 0x008fe200078e0266 */
[----:B------:R-:W-:-:S02]  /*d6a0*/  WARPGROUP.DEPBAR.LE gsb0, 0x0 ;  /* 0x00008000000079c5 */ /* 0x000fc40000010000 */
[----:B------:R-:W-:-:S09]  /*d6b0*/  WARPGROUP.ARRIVE ;  /* 0x00000000000079c5 */ /* 0x000fd20000000000 */
[----:B------:R-:W-:Y:S01]  /*d6c0*/  HGMMA.64x16x16.F32.BF16 R64, gdesc[UR4], R64, gsb0 ;  /* 0x00200000044079f0 */ /* 0x000fe20008001840 */
[----:B0-----:R-:W-:-:S04]  /*d6d0*/  @P5 IMAD.HI.U32 R0, R20, R15, RZ ;  /* 0x0000000f14005227 */ /* 0x001fc800078e00ff */
[----:B------:R-:W-:Y:S01]  /*d6e0*/  VIADD R18, R14, 0x582 ;  /* 0x000005820e127836 */ /* 0x000fe20000000000 */
[----:B-1----:R-:W-:Y:S01]  /*d6f0*/  @P5 SHF.R.U32.HI R20, RZ, R19, R0 ;  /* 0x00000013ff145219 */ /* 0x002fe20000011600 */
        /* <DEDUP_REMOVED lines=23> */
[----:B------:R-:W0:Y:S01]  /*d870*/  SHFL.IDX PT, R99, R20, RZ, 0x1c1f ;  /* 0x001c1fff14637589 */ /* 0x000e2200000e0000 */
[----:B------:R-:W-:-:S02]  /*d880*/  IMAD.MOV.U32 R15, RZ, RZ, -0x90 ;  /* 0xffffff70ff0f7424 */ /* 0x000fc400078e00ff */
[C---:B----4-:R-:W-:Y:S02]  /*d890*/  IMAD R0, R96.reuse, -0x90, R100 ;  /* 0xffffff7060007824 */ /* 0x050fe400078e0264 */
[----:B------:R-:W-:Y:S02]  /*d8a0*/  IMAD R15, R96, R15, 0x91 ;  /* 0x00000091600f7424 */ /* 0x000fe400078e020f */
[----:B------:R-:W-:Y:S02]  /*d8b0*/  VIADD R0, R0, 0x90 ;  /* 0x0000009000007836 */ /* 0x000fe40000000000 */
[C---:B--2---:R-:W-:Y:S02]  /*d8c0*/  IMAD R15, R97.reuse, -0x2, R15 ;  /* 0xfffffffe610f7824 */ /* 0x044fe400078e020f */
[----:B------:R-:W-:-:S03]  /*d8d0*/  IMAD R98, R97, -0x2, R0 ;  /* 0xfffffffe61627824 */ /* 0x000fc600078e0200 */
[----:B------:R-:W-:Y:S01]  /*d8e0*/  IADD3 R97, -R101, R15, R100 ;  /* 0x0000000f65617210 */ /* 0x000fe20007ffe164 */
[----:B------:R-:W-:Y:S02]  /*d8f0*/  WARPGROUP.DEPBAR.LE gsb0, 0x0 ;  /* 0x00008000000079c5 */ /* 0x000fe40000010000 */
[----:B------:R-:W-:-:S06]  /*d900*/  WARPGROUP.ARRIVE ;  /* 0x00000000000079c5 */ /* 0x000fcc0000000000 */
[----:B------:R-:W-:Y:S01]  /*d910*/  HGMMA.64x16x16.F32.BF16 R40, gdesc[UR12], R40, gsb0 ;  /* 0x002000000c2879f0 */ /* 0x000fe20008001828 */
        /* <DEDUP_REMOVED lines=9> */
[----:B------:R-:W-:Y:S02]  /*d9b0*/  FSEL R93, R93, -INF , P3 ;  /* 0xff8000005d5d7808 */ /* 0x000fe40001800000 */
        /* <DEDUP_REMOVED lines=8> */
[----:B------:R-:W-:-:S02]  /*da40*/  ISETP.GT.AND P2, PT, R0, 0x10, PT ;  /* 0x000000100000780c */ /* 0x000fc40003f44270 */
[----:B------:R-:W-:Y:S02]  /*da50*/  ISETP.GT.AND P3, PT, R0, 0x11, PT ;  /* 0x000000110000780c */ /* 0x000fe40003f64270 */
[----:B------:R-:W-:Y:S01]  /*da60*/  FSEL R80, R80, -INF , P2 ;  /* 0xff80000050507808 */ /* 0x000fe20001000000 */
[----:B------:R-:W-:Y:S02]  /*da70*/  WARPGROUP.DEPBAR.LE gsb0, 0x0 ;  /* 0x00008000000079c5 */ /* 0x000fe40000010000 */
[----:B------:R-:W-:Y:S01]  /*da80*/  WARPGROUP.ARRIVE ;  /* 0x00000000000079c5 */ /* 0x000fe20000000000 */
[----:B------:R-:W-:-:S05]  /*da90*/  ISETP.GT.AND P2, PT, R0, 0x18, PT ;  /* 0x000000180000780c */ /* 0x000fca0003f44270 */
[----:B------:R-:W-:Y:S01]  /*daa0*/  HGMMA.64x16x16.F32.BF16 R32, gdesc[UR4], R32, gsb0 ;  /* 0x00200000042079f0 */ /* 0x000fe20008001820 */
[----:B------:R-:W-:Y:S01]  /*dab0*/  FSEL R81, R81, -INF , P3 ;  /* 0xff80000051517808 */ /* 0x000fe20001800000 */
[----:B------:R-:W-:Y:S01]  /*dac0*/  VIADD R14, R14, 0x682 ;  /* 0x000006820e0e7836 */ /* 0x000fe20000000000 */
[----:B------:R-:W-:Y:S02]  /*dad0*/  FMNMX.FTZ R18, R80, R15, !PT ;  /* 0x0000000f50127209 */ /* 0x000fe40007810000 */
[----:B------:R-:W-:Y:S02]  /*dae0*/  R2UR UR8, R4 ;  /* 0x00000000040872ca */ /* 0x000fe400000e0000 */
[----:B------:R-:W-:Y:S01]  /*daf0*/  R2UR UR9, R5 ;  /* 0x00000000050972ca */ /* 0x000fe200000e0000 */
[----:B------:R-:W-:Y:S01]  /*db00*/  SHFL.IDX PT, R20, R20, 0x1, 0x1c1f ;  /* 0x003c1f0014147f89 */ /* 0x000fe200000e0000 */
        /* <DEDUP_REMOVED lines=22> */
[----:B------:R-:W-:Y:S01]  /*dc70*/  IMAD.MOV.U32 R15, RZ, RZ, -0x7fffffe0 ;  /* 0x80000020ff0f7424 */ /* 0x000fe200078e00ff */
[----:B------:R-:W-:Y:S02]  /*dc80*/  ISETP.GT.AND P2, PT, R0, 0x38, PT ;  /* 0x000000380000780c */ /* 0x000fe40003f44270 */
[----:B------:R-:W-:Y:S02]  /*dc90*/  FSEL R65, R65, -INF , P3 ;  /* 0xff80000041417808 */ /* 0x000fe40001800000 */
[----:B------:R-:W-:Y:S02]  /*dca0*/  FMNMX.FTZ R16, R64, R17, !PT ;  /* 0x0000001140107209 */ /* 0x000fe40007810000 */
[----:B------:R-:W-:Y:S02]  /*dcb0*/  R2UR UR11, R15 ;  /* 0x000000000f0b72ca */ /* 0x000fe400000e0000 */
[----:B------:R-:W-:-:S02]  /*dcc0*/  ISETP.GT.AND P3, PT, R0, 0x39, PT ;  /* 0x000000390000780c */ /* 0x000fc40003f64270 */
[----:B------:R-:W-:Y:S02]  /*dcd0*/  FSEL R68, R68, -INF , P2 ;  /* 0xff80000044447808 */ /* 0x000fe40001000000 */
[----:B------:R-:W-:Y:S02]  /*dce0*/  FMNMX.FTZ R15, R65, R16, !PT ;  /* 0x00000010410f7209 */ /* 0x000fe40007810000 */
[----:B------:R-:W-:Y:S02]  /*dcf0*/  R2UR UR10, R14 ;  /* 0x000000000e0a72ca */ /* 0x000fe400000e0000 */
[----:B------:R-:W-:Y:S02]  /*dd00*/  ISETP.GT.AND P2, PT, R0, 0x40, PT ;  /* 0x000000400000780c */ /* 0x000fe40003f44270 */
[----:B------:R-:W-:Y:S02]  /*dd10*/  FSEL R69, R69, -INF , P3 ;  /* 0xff80000045457808 */ /* 0x000fe40001800000 */
[----:B------:R-:W-:-:S02]  /*dd20*/  FMNMX.FTZ R14, R68, R15, !PT ;  /* 0x0000000f440e7209 */ /* 0x000fc40007810000 */
[----:B------:R-:W-:Y:S02]  /*dd30*/  ISETP.GT.AND P3, PT, R0, 0x41, PT ;  /* 0x000000410000780c */ /* 0x000fe40003f64270 */
[----:B------:R-:W-:Y:S02]  /*dd40*/  FSEL R56, R56, -INF , P2 ;  /* 0xff80000038387808 */ /* 0x000fe40001000000 */
[----:B------:R-:W-:Y:S01]  /*dd50*/  FMNMX.FTZ R15, R69, R14, !PT ;  /* 0x0000000e450f7209 */ /* 0x000fe20007810000 */
[----:B------:R-:W-:Y:S02]  /*dd60*/  WARPGROUP.DEPBAR.LE gsb0, 0x0 ;  /* 0x00008000000079c5 */ /* 0x000fe40000010000 */
[----:B------:R-:W-:Y:S01]  /*dd70*/  ISETP.GT.AND P2, PT, R0, 0x48, PT ;  /* 0x000000480000780c */ /* 0x000fe20003f44270 */
[----:B------:R-:W-:Y:S01]  /*dd80*/  WARPGROUP.ARRIVE ;  /* 0x00000000000079c5 */ /* 0x000fe20000000000 */
[----:B------:R-:W-:Y:S02]  /*dd90*/  FSEL R57, R57, -INF , P3 ;  /* 0xff80000039397808 */ /* 0x000fe40001800000 */
[----:B------:R-:W-:-:S02]  /*dda0*/  FMNMX.FTZ R14, R56, R15, !PT ;  /* 0x0000000f380e7209 */ /* 0x000fc40007810000 */
[----:B------:R-:W-:Y:S01]  /*ddb0*/  ISETP.GT.AND P3, PT, R0, 0x49, PT ;  /* 0x000000490000780c */ /* 0x000fe20003f64270 */
[----:B------:R-:W-:Y:S01]  /*ddc0*/  HGMMA.64x16x16.F32.BF16 R24, gdesc[UR8], R24, gsb0 ;  /* 0x00200000081879f0 */ /* 0x000fe20008001818 */
        /* <DEDUP_REMOVED lines=40> */
[----:B------:R-:W-:Y:S01]  /*e050*/  FMNMX.FTZ R14, R36, R15, !PT ;  /* 0x0000000f240e7209 */ /* 0x000fe20007810000 */
[----:B------:R-:W-:-:S02]  /*e060*/  WARPGROUP.DEPBAR.LE gsb0, 0x0 ;  /* 0x00008000000079c5 */ /* 0x000fc40000010000 */
        /* <DEDUP_REMOVED lines=16> */
[----:B------:R-:W-:-:S04]  /*e170*/  VIADDMNMX R97, R20, R97, R98, PT ;  /* 0x0000006114617246 */ /* 0x000fc80003800162 */
[C---:B------:R-:W-:Y:S02]  /*e180*/  ISETP.GT.AND P3, PT, R97.reuse, RZ, PT ;  /* 0x000000ff6100720c */ /* 0x040fe40003f64270 */
[----:B------:R-:W-:Y:S02]  /*e190*/  ISETP.GT.AND P4, PT, R97, 0x1, PT ;  /* 0x000000016100780c */ /* 0x000fe40003f84270 */
[----:B0-----:R-:W-:-:S04]  /*e1a0*/  FMNMX.FTZ R14, R17, R14, !PT ;  /* 0x0000000e110e7209 */ /* 0x001fc80007810000 */
[C---:B------:R-:W-:Y:S01]  /*e1b0*/  FSETP.NEU.FTZ.AND P2, PT, R14.reuse, -INF , PT ;  /* 0xff8000000e00780b */ /* 0x040fe20003f5d000 */
[----:B------:R-:W-:-:S05]  /*e1c0*/  FMUL.FTZ R15, R14, R0 ;  /* 0x000000000e0f7220 */ /* 0x000fca0000410000 */
[----:B------:R-:W-:Y:S02]  /*e1d0*/  FSEL R15, R15, RZ, P2 ;  /* 0x000000ff0f0f7208 */ /* 0x000fe40001000000 */
[----:B------:R-:W-:Y:S02]  /*e1e0*/  ISETP.GT.AND P2, PT, R97, 0x8, PT ;  /* 0x000000086100780c */ /* 0x000fe40003f44270 */
[----:B------:R-:W-:Y:S01]  /*e1f0*/  FSEL R90, R90, -INF , P3 ;  /* 0xff8000005a5a7808 */ /* 0x000fe20001800000 */
[-CC-:B------:R-:W-:Y:S01]  /*e200*/  FFMA.FTZ R89, R89, R0.reuse, -R15.reuse ;  /* 0x0000000059597223 */ /* 0x180fe2000001080f */
[----:B------:R-:W-:Y:S02]  /*e210*/  FSEL R91, R91, -INF , P4 ;  /* 0xff8000005b5b7808 */ /* 0x000fe40002000000 */
[----:B------:R-:W-:Y:S01]  /*e220*/  ISETP.GT.AND P3, PT, R97, 0x9, PT ;  /* 0x000000096100780c */ /* 0x000fe20003f64270 */
[----:B------:R0:W-:Y:S01]  /*e230*/  MUFU.EX2 R17, R89 ;  /* 0x0000005900117308 */ /* 0x0001e20000000800 */
[----:B------:R-:W-:Y:S01]  /*e240*/  FSEL R94, R94, -INF , P2 ;  /* 0xff8000005e5e7808 */ /* 0x000fe20001000000 */
[----:B------:R-:W-:Y:S01]  /*e250*/  FFMA.FTZ R88, R88, R0, -R15 ;  /* 0x0000000058587223 */ /* 0x000fe2000001080f */
[----:B------:R-:W-:-:S02]  /*e260*/  FSEL R95, R95, -INF , P3 ;  /* 0xff8000005f5f7808 */ /* 0x000fc40001800000 */
[C---:B------:R-:W-:Y:S02]  /*e270*/  ISETP.GT.AND P2, PT, R97.reuse, 0x10, PT ;  /* 0x000000106100780c */ /* 0x040fe40003f44270 */
[----:B0-----:R-:W-:Y:S01]  /*e280*/  FMNMX.FTZ R89, R90, R91, !PT ;  /* 0x0000005b5a597209 */ /* 0x001fe20007810000 */
[----:B------:R0:W1:Y:S03]  /*e290*/  MUFU.EX2 R16, R88 ;  /* 0x0000005800107308 */ /* 0x0000660000000800 */
[----:B------:R-:W-:Y:S02]  /*e2a0*/  FMNMX.FTZ R20, R94, R89, !PT ;  /* 0x000000595e147209 */ /* 0x000fe40007810000 */
[----:B------:R-:W-:Y:S02]  /*e2b0*/  ISETP.GT.AND P3, PT, R97, 0x11, PT ;  /* 0x000000116100780c */ /* 0x000fe40003f64270 */
[----:B------:R-:W-:-:S02]  /*e2c0*/  FMNMX.FTZ R89, R95, R20, !PT ;  /* 0x000000145f597209 */ /* 0x000fc40007810000 */
[----:B0-----:R-:W-:Y:S01]  /*e2d0*/  FSEL R88, R82, -INF , P2 ;  /* 0xff80000052587808 */ /* 0x001fe20001000000 */
[----:B------:R-:W-:Y:S01]  /*e2e0*/  FFMA.FTZ R82, R84, R0, -R15 ;  /* 0x0000000054527223 */ /* 0x000fe2000001080f */
        /* <DEDUP_REMOVED lines=8> */
[----:B------:R-:W-:Y:S01]  /*e370*/  FMNMX.FTZ R20, R86, R89, !PT ;  /* 0x0000005956147209 */ /* 0x000fe20007810000 */
[----:B------:R-:W-:Y:S01]  /*e380*/  FFMA.FTZ R83, R85, R0, -R15 ;  /* 0x0000000055537223 */ /* 0x000fe2000001080f */
        /* <DEDUP_REMOVED lines=10> */
[C---:B------:R-:W-:Y:S02]  /*e430*/  ISETP.GT.AND P2, PT, R97.reuse, 0x30, PT ;  /* 0x000000306100780c */ /* 0x040fe40003f44270 */
[----:B------:R-:W-:Y:S02]  /*e440*/  FMNMX.FTZ R20, R78, R85, !PT ;  /* 0x000000554e147209 */ /* 0x000fe40007810000 */
[----:B------:R-:W-:Y:S02]  /*e450*/  ISETP.GT.AND P3, PT, R97, 0x31, PT ;  /* 0x000000316100780c */ /* 0x000fe40003f64270 */
[----:B------:R-:W-:-:S02]  /*e460*/  FSEL R85, R66, -INF , P2 ;  /* 0xff80000042557808 */ /* 0x000fc40001000000 */
[----:B------:R-:W-:Y:S01]  /*e470*/  FMNMX.FTZ R20, R79, R20, !PT ;  /* 0x000000144f147209 */ /* 0x000fe20007810000 */
[--C-:B------:R-:W-:Y:S01]  /*e480*/  FFMA.FTZ R66, R76, R0, -R15.reuse ;  /* 0x000000004c427223 */ /* 0x100fe2000001080f */
[----:B------:R-:W-:Y:S02]  /*e490*/  FSEL R76, R67, -INF , P3 ;  /* 0xff800000434c7808 */ /* 0x000fe40001800000 */
[----:B------:R-:W-:Y:S02]  /*e4a0*/  ISETP.GT.AND P2, PT, R97, 0x38, PT ;  /* 0x000000386100780c */ /* 0x000fe40003f44270 */
[----:B------:R-:W-:Y:S01]  /*e4b0*/  FMNMX.FTZ R67, R85, R20, !PT ;  /* 0x0000001455437209 */ /* 0x000fe20007810000 */
[----:B------:R-:W-:Y:S01]  /*e4c0*/  FFMA.FTZ R89, R77, R0, -R15 ;  /* 0x000000004d597223 */ /* 0x000fe2000001080f */
        /* <DEDUP_REMOVED lines=13> */
[-CC-:B------:R-:W-:Y:S01]  /*e5a0*/  FFMA.FTZ R18, R92, R0.reuse, -R15.reuse ;  /* 0x000000005c127223 */ /* 0x180fe2000001080f */
[----:B------:R-:W-:Y:S01]  /*e5b0*/  FFMA.FTZ R92, R65, R0, -R15 ;  /* 0x00000000415c7223 */ /* 0x000fe2000001080f */
[----:B------:R-:W-:Y:S02]  /*e5c0*/  ISETP.GT.AND P3, PT, R97, 0x49, PT ;  /* 0x000000496100780c */ /* 0x000fe40003f64270 */
[----:B------:R-:W-:-:S02]  /*e5d0*/  FSEL R62, R62, -INF , P2 ;  /* 0xff8000003e3e7808 */ /* 0x000fc40001000000 */
[----:B------:R-:W-:Y:S01]  /*e5e0*/  FMNMX.FTZ R65, R64, R59, !PT ;  /* 0x0000003b40417209 */ /* 0x000fe20007810000 */
[----:B------:R0:W-:Y:S01]  /*e5f0*/  MUFU.EX2 R67, R89 ;  /* 0x0000005900437308 */ /* 0x0001e20000000800 */
[----:B------:R-:W-:Y:S02]  /*e600*/  ISETP.GT.AND P2, PT, R97, 0x50, PT ;  /* 0x000000506100780c */ /* 0x000fe40003f44270 */
[----:B------:R-:W-:Y:S02]  /*e610*/  FMNMX.FTZ R20, R62, R65, !PT ;  /* 0x000000413e147209 */ /* 0x000fe40007810000 */
[----:B------:R-:W-:Y:S02]  /*e620*/  FSEL R65, R50, -INF , P2 ;  /* 0xff80000032417808 */ /* 0x000fe40001000000 */
[----:B0-----:R-:W-:Y:S02]  /*e630*/  FSEL R89, R63, -INF , P3 ;  /* 0xff8000003f597808 */ /* 0x001fe40001800000 */
[----:B------:R-:W-:-:S02]  /*e640*/  ISETP.GT.AND P3, PT, R97, 0x51, PT ;  /* 0x000000516100780c */ /* 0x000fc40003f64270 */
[----:B------:R-:W-:Y:S02]  /*e650*/  FMNMX.FTZ R20, R89, R20, !PT ;  /* 0x0000001459147209 */ /* 0x000fe40007810000 */
[----:B------:R-:W-:Y:S02]  /*e660*/  ISETP.GT.AND P2, PT, R97, 0x58, PT ;  /* 0x000000586100780c */ /* 0x000fe40003f44270 */
[----:B------:R-:W-:Y:S02]  /*e670*/  FSEL R63, R51, -INF , P3 ;  /* 0xff800000333f7808 */ /* 0x000fe40001800000 */
[----:B------:R-:W-:Y:S01]  /*e680*/  FMNMX.FTZ R20, R65, R20, !PT ;  /* 0x0000001441147209 */ /* 0x000fe20007810000 */
[----:B------:R-:W-:Y:S01]  /*e690*/  FFMA.FTZ R51, R69, R0, -R15 ;  /* 0x0000000045337223 */ /* 0x000fe2000001080f */
[----:B------:R-:W-:Y:S02]  /*e6a0*/  ISETP.GT.AND P3, PT, R97, 0x59, PT ;  /* 0x000000596100780c */ /* 0x000fe40003f64270 */
[----:B------:R-:W-:-:S02]  /*e6b0*/  FSEL R54, R54, -INF , P2 ;  /* 0xff80000036367808 */ /* 0x000fc40001000000 */
[----:B------:R-:W-:Y:S02]  /*e6c0*/  FMNMX.FTZ R69, R63, R20, !PT ;  /* 0x000000143f457209 */ /* 0x000fe40007810000 */
[----:B------:R-:W-:Y:S02]  /*e6d0*/  FSEL R55, R55, -INF , P3 ;  /* 0xff80000037377808 */ /* 0x000fe40001800000 */
[C---:B------:R-:W-:Y:S02]  /*e6e0*/  ISETP.GT.AND P2, PT, R97.reuse, 0x60, PT ;  /* 0x000000606100780c */ /* 0x040fe40003f44270 */
[----:B------:R-:W-:Y:S01]  /*e6f0*/  FMNMX.FTZ R20, R54, R69, !PT ;  /* 0x0000004536147209 */ /* 0x000fe20007810000 */
[----:B------:R-:W-:Y:S01]  /*e700*/  FFMA.FTZ R50, R68, R0, -R15 ;  /* 0x0000000044327223 */ /* 0x000fe2000001080f */
[----:B------:R-:W-:Y:S02]  /*e710*/  ISETP.GT.AND P3, PT, R97, 0x61, PT ;  /* 0x000000616100780c */ /* 0x000fe40003f64270 */
[----:B------:R-:W-:-:S02]  /*e720*/  FSEL R68, R42, -INF , P2 ;  /* 0xff8000002a447808 */ /* 0x000fc40001000000 */
[----:B------:R-:W-:Y:S01]  /*e730*/  FMNMX.FTZ R69, R55, R20, !PT ;  /* 0x0000001437457209 */ /* 0x000fe20007810000 */
[----:B------:R-:W-:Y:S01]  /*e740*/  FFMA.FTZ R42, R56, R0, -R15 ;  /* 0x00000000382a7223 */ /* 0x000fe2000001080f */
[----:B------:R-:W-:Y:S02]  /*e750*/  FSEL R56, R43, -INF , P3 ;  /* 0xff8000002b387808 */ /* 0x000fe40001800000 */
[C---:B------:R-:W-:Y:S02]  /*e760*/  ISETP.GT.AND P2, PT, R97.reuse, 0x68, PT ;  /* 0x000000686100780c */ /* 0x040fe40003f44270 */
[----:B------:R-:W-:Y:S02]  /*e770*/  FMNMX.FTZ R43, R68, R69, !PT ;  /* 0x00000045442b7209 */ /* 0x000fe40007810000 */
[----:B------:R-:W-:Y:S02]  /*e780*/  ISETP.GT.AND P3, PT, R97, 0x69, PT ;  /* 0x000000696100780c */ /* 0x000fe40003f64270 */
[----:B------:R-:W-:-:S02]  /*e790*/  FSEL R69, R46, -INF , P2 ;  /* 0xff8000002e457808 */ /* 0x000fc40001000000 */
[----:B------:R-:W-:Y:S01]  /*e7a0*/  FMNMX.FTZ R20, R56, R43, !PT ;  /* 0x0000002b38147209 */ /* 0x000fe20007810000 */
[----:B------:R-:W-:Y:S01]  /*e7b0*/  FFMA.FTZ R46, R57, R0, -R15 ;  /* 0x00000000392e7223 */ /* 0x000fe2000001080f */
[----:B------:R-:W-:Y:S02]  /*e7c0*/  FSEL R57, R47, -INF , P3 ;  /* 0xff8000002f397808 */ /* 0x000fe40001800000 */
[----:B------:R-:W-:Y:S02]  /*e7d0*/  ISETP.GT.AND P2, PT, R97, 0x70, PT ;  /* 0x000000706100780c */ /* 0x000fe40003f44270 */
[----:B------:R-:W-:Y:S01]  /*e7e0*/  FMNMX.FTZ R20, R69, R20, !PT ;  /* 0x0000001445147209 */ /* 0x000fe20007810000 */
[----:B------:R0:W-:Y:S01]  /*e7f0*/  MUFU.EX2 R59, R92 ;  /* 0x0000005c003b7308 */ /* 0x0001e20000000800 */
[----:B------:R-:W-:Y:S02]  /*e800*/  ISETP.GT.AND P3, PT, R97, 0x71, PT ;  /* 0x000000716100780c */ /* 0x000fe40003f64270 */
[----:B------:R-:W-:-:S02]  /*e810*/  FMNMX.FTZ R47, R57, R20, !PT ;  /* 0x00000014392f7209 */ /* 0x000fc40007810000 */
[----:B0-----:R-:W-:Y:S01]  /*e820*/  FSEL R92, R34, -INF , P2 ;  /* 0xff800000225c7808 */ /* 0x001fe20001000000 */
[-CC-:B------:R-:W-:Y:S01]  /*e830*/  FFMA.FTZ R34, R60, R0.reuse, -R15.reuse ;  /* 0x000000003c227223 */ /* 0x180fe2000001080f */
[----:B------:R-:W-:Y:S02]  /*e840*/  ISETP.GT.AND P2, PT, R97, 0x78, PT ;  /* 0x000000786100780c */ /* 0x000fe40003f44270 */
[----:B------:R-:W-:Y:S02]  /*e850*/  FSEL R60, R35, -INF , P3 ;  /* 0xff800000233c7808 */ /* 0x000fe40001800000 */
[----:B------:R-:W-:Y:S01]  /*e860*/  FMNMX.FTZ R47, R92, R47, !PT ;  /* 0x0000002f5c2f7209 */ /* 0x000fe20007810000 */
[----:B------:R-:W-:Y:S01]  /*e870*/  FFMA.FTZ R19, R93, R0, -R15 ;  /* 0x000000005d137223 */ /* 0x000fe2000001080f */
[----:B------:R-:W-:Y:S02]  /*e880*/  ISETP.GT.AND P3, PT, R97, 0x79, PT ;  /* 0x000000796100780c */ /* 0x000fe40003f64270 */
[----:B------:R-:W-:-:S02]  /*e890*/  FSEL R93, R38, -INF , P2 ;  /* 0xff800000265d7808 */ /* 0x000fc40001000000 */
[----:B------:R-:W-:Y:S01]  /*e8a0*/  FMNMX.FTZ R20, R60, R47, !PT ;  /* 0x0000002f3c147209 */ /* 0x000fe20007810000 */
[----:B------:R-:W-:Y:S01]  /*e8b0*/  FFMA.FTZ R35, R61, R0, -R15 ;  /* 0x000000003d237223 */ /* 0x000fe2000001080f */
[----:B------:R-:W-:Y:S02]  /*e8c0*/  FSEL R61, R39, -INF , P3 ;  /* 0xff800000273d7808 */ /* 0x000fe40001800000 */
[----:B------:R-:W-:Y:S02]  /*e8d0*/  ISETP.GT.AND P2, PT, R97, 0x80, PT ;  /* 0x000000806100780c */ /* 0x000fe40003f44270 */
        /* <DEDUP_REMOVED lines=14> */
[-CC-:B------:R-:W-:Y:S01]  /*e9c0*/  FFMA.FTZ R47, R52, R0.reuse, -R15.reuse ;  /* 0x00000000342f7223 */ /* 0x180fe2000001080f */
[-CC-:B------:R-:W-:Y:S01]  /*e9d0*/  FFMA.FTZ R38, R48, R0.reuse, -R15.reuse ;  /* 0x0000000030267223 */ /* 0x180fe2000001080f */
[-CC-:B------:R-:W-:Y:S01]  /*e9e0*/  FFMA.FTZ R48, R49, R0.reuse, -R15.reuse ;  /* 0x0000000031307223 */ /* 0x180fe2000001080f */
[----:B------:R-:W-:Y:S01]  /*e9f0*/  FFMA.FTZ R49, R53, R0, -R15 ;  /* 0x0000000035317223 */ /* 0x000fe2000001080f */
[----:B0-----:R-:W-:-:S05]  /*ea00*/  FMNMX.FTZ R52, R20, R39, !PT ;  /* 0x0000002714347209 */ /* 0x001fca0007810000 */
[----:B------:R-:W0:Y:S01]  /*ea10*/  SHFL.BFLY PT, R53, R52, 0x1, 0x1f ;  /* 0x0c201f0034357f89 */ /* 0x000e2200000e0000 */
[----:B------:R2:W-:Y:S01]  /*ea20*/  MUFU.EX2 R43, R46 ;  /* 0x0000002e002b7308 */ /* 0x0005e20000000800 */
[-CC-:B------:R-:W-:Y:S01]  /*ea30*/  FFMA.FTZ R39, R32, R0.reuse, -R15.reuse ;  /* 0x0000000020277223 */ /* 0x180fe2000001080f */
[-CC-:B--2---:R-:W-:Y:S01]  /*ea40*/  FFMA.FTZ R46, R40, R0.reuse, -R15.reuse ;  /* 0x00000000282e7223 */ /* 0x184fe2000001080f */
[-CC-:B------:R-:W-:Y:S01]  /*ea50*/  FFMA.FTZ R40, R44, R0.reuse, -R15.reuse ;  /* 0x000000002c287223 */ /* 0x180fe2000001080f */
[-CC-:B------:R-:W-:Y:S01]  /*ea60*/  FFMA.FTZ R44, R45, R0.reuse, -R15.reuse ;  /* 0x000000002d2c7223 */ /* 0x180fe2000001080f */
[-CC-:B------:R-:W-:Y:S01]  /*ea70*/  FFMA.FTZ R45, R33, R0.reuse, -R15.reuse ;  /* 0x00000000212d7223 */ /* 0x180fe2000001080f */
[-CC-:B------:R-:W-:Y:S01]  /*ea80*/  FFMA.FTZ R33, R24, R0.reuse, -R15.reuse ;  /* 0x0000000018217223 */ /* 0x180fe2000001080f */
[-CC-:B------:R-:W-:Y:S01]  /*ea90*/  FFMA.FTZ R80, R80, R0.reuse, -R15.reuse ;  /* 0x0000000050507223 */ /* 0x180fe2000001080f */
[----:B0-----:R-:W-:Y:S01]  /*eaa0*/  FMNMX.FTZ R20, R52, R53, !PT ;  /* 0x0000003534147209 */ /* 0x001fe20007810000 */
[----:B------:R-:W-:-:S03]  /*eab0*/  FFMA.FTZ R81, R81, R0, -R15 ;  /* 0x0000000051517223 */ /* 0x000fc6000001080f */
[C---:B------:R-:W-:Y:S01]  /*eac0*/  FSETP.NEU.FTZ.AND P2, PT, R20.reuse, -INF , PT ;  /* 0xff8000001400780b */ /* 0x040fe20003f5d000 */
[-C--:B------:R-:W-:Y:S01]  /*ead0*/  FMUL.FTZ R24, R20, R0.reuse ;  /* 0x0000000014187220 */ /* 0x080fe20000410000 */
        /* <DEDUP_REMOVED lines=8> */
[----:B------:R-:W-:-:S05]  /*eb60*/  FSEL R15, R24, RZ, P2 ;  /* 0x000000ff180f7208 */ /* 0x000fca0001000000 */
[-CC-:B------:R-:W-:Y:S01]  /*eb70*/  FFMA.FTZ R24, R90, R0.reuse, -R15.reuse ;  /* 0x000000005a187223 */ /* 0x180fe2000001080f */
[-CC-:B------:R-:W-:Y:S01]  /*eb80*/  FFMA.FTZ R91, R91, R0.reuse, -R15.reuse ;  /* 0x000000005b5b7223 */ /* 0x180fe2000001080f */
[-CC-:B------:R-:W-:Y:S01]  /*eb90*/  FFMA.FTZ R29, R94, R0.reuse, -R15.reuse ;  /* 0x000000005e1d7223 */ /* 0x180fe2000001080f */
[----:B------:R-:W-:Y:S01]  /*eba0*/  MUFU.EX2 R52, R25 ;  /* 0x0000001900347308 */ /* 0x000fe20000000800 */
[-CC-:B------:R-:W-:Y:S01]  /*ebb0*/  FFMA.FTZ R90, R95, R0.reuse, -R15.reuse ;  /* 0x000000005f5a7223 */ /* 0x180fe2000001080f */
[----:B------:R-:W-:-:S06]  /*ebc0*/  FFMA.FTZ R28, R88, R0, -R15 ;  /* 0x00000000581c7223 */ /* 0x000fcc000001080f */
[----:B------:R-:W-:Y:S08]  /*ebd0*/  MUFU.EX2 R24, R24 ;  /* 0x0000001800187308 */ /* 0x000ff00000000800 */
[----:B------:R-:W0:Y:S08]  /*ebe0*/  MUFU.EX2 R25, R91 ;  /* 0x0000005b00197308 */ /* 0x000e300000000800 */
[----:B------:R-:W2:Y:S01]  /*ebf0*/  MUFU.EX2 R18, R18 ;  /* 0x0000001200127308 */ /* 0x000ea20000000800 */
[----:B------:R-:W-:-:S07]  /*ec00*/  FFMA.FTZ R88, R84, R0, -R15 ;  /* 0x0000000054587223 */ /* 0x000fce000001080f */
[----:B------:R-:W3:Y:S01]  /*ec10*/  MUFU.EX2 R29, R29 ;  /* 0x0000001d001d7308 */ /* 0x000ee20000000800 */
[----:B------:R-:W-:-:S07]  /*ec20*/  FFMA.FTZ R53, R86, R0, -R15 ;  /* 0x0000000056357223 */ /* 0x000fce000001080f */
[----:B------:R-:W4:Y:S01]  /*ec30*/  MUFU.EX2 R19, R19 ;  /* 0x0000001300137308 */ /* 0x000f220000000800 */
[-CC-:B------:R-:W-:Y:S01]  /*ec40*/  FFMA.FTZ R86, R87, R0.reuse, -R15.reuse ;  /* 0x0000000057567223 */ /* 0x180fe2000001080f */
[----:B------:R-:W-:-:S06]  /*ec50*/  FFMA.FTZ R84, R75, R0, -R15 ;  /* 0x000000004b547223 */ /* 0x000fcc000001080f */
[----:B------:R-:W4:Y:S01]  /*ec60*/  MUFU.EX2 R90, R90 ;  /* 0x0000005a005a7308 */ /* 0x000f220000000800 */
[----:B------:R-:W-:Y:S01]  /*ec70*/  FFMA.FTZ R75, R78, R0, -R15 ;  /* 0x000000004e4b7223 */ /* 0x000fe2000001080f */
[----:B-1----:R-:W-:-:S06]  /*ec80*/  FADD.FTZ R87, R16, R17 ;  /* 0x0000001110577221 */ /* 0x002fcc0000010000 */
[----:B------:R-:W-:Y:S01]  /*ec90*/  MUFU.EX2 R80, R80 ;  /* 0x0000005000507308 */ /* 0x000fe20000000800 */
[-CC-:B------:R-:W-:Y:S01]  /*eca0*/  FFMA.FTZ R78, R85, R0.reuse, -R15.reuse ;  /* 0x00000000554e7223 */ /* 0x180fe2000001080f */
[----:B------:R-:W-:Y:S01]  /*ecb0*/  FFMA.FTZ R85, R76, R0, -R15 ;  /* 0x000000004c557223 */ /* 0x000fe2000001080f */
[----:B0-----:R-:W-:-:S05]  /*ecc0*/  FADD.FTZ R94, R24, R25 ;  /* 0x00000019185e7221 */ /* 0x001fca0000010000 */
[----:B------:R-:W0:Y:S01]  /*ecd0*/  MUFU.EX2 R28, R28 ;  /* 0x0000001c001c7308 */ /* 0x000e220000000800 */
[-CC-:B------:R-:W-:Y:S01]  /*ece0*/  FFMA.FTZ R76, R71, R0.reuse, -R15.reuse ;  /* 0x00000000474c7223 */ /* 0x180fe2000001080f */
[----:B------:R-:W-:Y:S01]  /*ecf0*/  FFMA.FTZ R71, R77, R0, -R15 ;  /* 0x000000004d477223 */ /* 0x000fe2000001080f */
[----:B--2---:R-:W-:-:S05]  /*ed00*/  FADD.FTZ R98, R18, R87 ;  /* 0x0000005712627221 */ /* 0x004fca0000010000 */
[----:B------:R-:W1:Y:S01]  /*ed10*/  MUFU.EX2 R81, R81 ;  /* 0x0000005100517308 */ /* 0x000e620000000800 */
[----:B------:R-:W-:Y:S01]  /*ed20*/  FFMA.FTZ R77, R62, R0, -R15 ;  /* 0x000000003e4d7223 */ /* 0x000fe2000001080f */
[----:B---3--:R-:W-:-:S06]  /*ed30*/  FADD.FTZ R87, R29, R94 ;  /* 0x0000005e1d577221 */ /* 0x008fcc0000010000 */
[----:B------:R-:W2:Y:S01]  /*ed40*/  MUFU.EX2 R88, R88 ;  /* 0x0000005800587308 */ /* 0x000ea20000000800 */
[----:B------:R-:W-:Y:S01]  /*ed50*/  FFMA.FTZ R74, R74, R0, -R15 ;  /* 0x000000004a4a7223 */ /* 0x000fe2000001080f */
[----:B------:R-:W-:Y:S02]  /*ed60*/  @!P1 VIADD R62, R21, 0x31c40 ;  /* 0x00031c40153e9836 */ /* 0x000fe40000000000 */
[----:B----4-:R-:W-:-:S04]  /*ed70*/  FADD.FTZ R91, R19, R98 ;  /* 0x00000062135b7221 */ /* 0x010fc80000010000 */
[----:B------:R-:W3:Y:S01]  /*ed80*/  MUFU.EX2 R82, R82 ;  /* 0x0000005200527308 */ /* 0x000ee20000000800 */
[----:B------:R-:W-:-:S07]  /*ed90*/  FADD.FTZ R95, R90, R87 ;  /* 0x000000575a5f7221 */ /* 0x000fce0000010000 */
[----:B------:R-:W4:Y:S01]  /*eda0*/  MUFU.EX2 R53, R53 ;  /* 0x0000003500357308 */ /* 0x000f220000000800 */
[----:B------:R-:W-:-:S07]  /*edb0*/  F2FP.BF16.F32.PACK_AB R16, R17, R16 ;  /* 0x000000101110723e */ /* 0x000fce00000010ff */
[----:B------:R-:W-:Y:S01]  /*edc0*/  MUFU.EX2 R83, R83 ;  /* 0x0000005300537308 */ /* 0x000fe20000000800 */
[----:B------:R-:W-:Y:S01]  /*edd0*/  F2FP.BF16.F32.PACK_AB R17, R25, R24 ;  /* 0x000000181911723e */ /* 0x000fe200000010ff */
[----:B0-----:R-:W-:-:S06]  /*ede0*/  FADD.FTZ R95, R28, R95 ;  /* 0x0000005f1c5f7221 */ /* 0x001fcc0000010000 */
[----:B------:R-:W0:Y:S01]  /*edf0*/  MUFU.EX2 R86, R86 ;  /* 0x0000005600567308 */ /* 0x000e220000000800 */
[-CC-:B------:R-:W-:Y:S01]  /*ee00*/  FFMA.FTZ R25, R55, R0.reuse, -R15.reuse ;  /* 0x0000000037197223 */ /* 0x180fe2000001080f */
[----:B------:R-:W-:-:S06]  /*ee10*/  FFMA.FTZ R87, R69, R0, -R15 ;  /* 0x0000000045577223 */ /* 0x000fcc000001080f */
[----:B------:R1:W-:Y:S01]  /*ee20*/  MUFU.EX2 R21, R77 ;  /* 0x0000004d00157308 */ /* 0x0003e20000000800 */
[----:B------:R-:W-:Y:S01]  /*ee30*/  FFMA.FTZ R69, R57, R0, -R15 ;  /* 0x0000000039457223 */ /* 0x000fe2000001080f */
[----:B------:R-:W-:-:S06]  /*ee40*/  @!P1 PRMT R62, RZ, 0x654, R62 ;  /* 0x00000654ff3e9816 */ /* 0x000fcc000000003e */
[----:B------:R-:W-:Y:S01]  /*ee50*/  MUFU.EX2 R72, R72 ;  /* 0x0000004800487308 */ /* 0x000fe20000000800 */
[-CC-:B-1----:R-:W-:Y:S01]  /*ee60*/  FFMA.FTZ R77, R68, R0.reuse, -R15.reuse ;  /* 0x00000000444d7223 */ /* 0x182fe2000001080f */
[-C--:B------:R-:W-:Y:S01]  /*ee70*/  FFMA.FTZ R68, R60, R0.reuse, -R15 ;  /* 0x000000003c447223 */ /* 0x080fe2000001080f */
[----:B------:R-:W-:Y:S01]  /*ee80*/  FADD.FTZ R60, R80, R91 ;  /* 0x0000005b503c7221 */ /* 0x000fe20000010000 */
[----:B------:R-:W-:-:S04]  /*ee90*/  FFMA.FTZ R57, R26, R0, -R15 ;  /* 0x000000001a397223 */ /* 0x000fc8000001080f */
[----:B------:R-:W1:Y:S01]  /*eea0*/  MUFU.EX2 R74, R74 ;  /* 0x0000004a004a7308 */ /* 0x000e620000000800 */
[----:B------:R-:W-:Y:S01]  /*eeb0*/  FADD.FTZ R55, R81, R60 ;  /* 0x0000003c51377221 */ /* 0x000fe20000010000 */
[----:B------:R-:W-:Y:S01]  /*eec0*/  F2FP.BF16.F32.PACK_AB R18, R19, R18 ;  /* 0x000000121312723e */ /* 0x000fe200000010ff */
[----:B--2---:R-:W-:Y:S01]  /*eed0*/  FADD.FTZ R26, R88, R95 ;  /* 0x0000005f581a7221 */ /* 0x004fe20000010000 */
[----:B------:R-:W-:-:S04]  /*eee0*/  FFMA.FTZ R79, R79, R0, -R15 ;  /* 0x000000004f4f7223 */ /* 0x000fc8000001080f */
[----:B------:R-:W2:Y:S01]  /*eef0*/  MUFU.EX2 R73, R73 ;  /* 0x0000004900497308 */ /* 0x000ea20000000800 */
[-C--:B------:R-:W-:Y:S01]  /*ef00*/  FFMA.FTZ R89, R89, R0.reuse, -R15 ;  /* 0x0000000059597223 */ /* 0x080fe2000001080f */
[----:B------:R-:W-:Y:S01]  /*ef10*/  F2FP.BF16.F32.PACK_AB R19, R90, R29 ;  /* 0x0000001d5a13723e */ /* 0x000fe200000010ff */
[----:B---3--:R-:W-:Y:S01]  /*ef20*/  FADD.FTZ R90, R82, R55 ;  /* 0x00000037525a7221 */ /* 0x008fe20000010000 */
[-CC-:B------:R-:W-:Y:S01]  /*ef30*/  FFMA.FTZ R60, R27, R0.reuse, -R15.reuse ;  /* 0x000000001b3c7223 */ /* 0x180fe2000001080f */
[----:B------:R3:W-:Y:S03]  /*ef40*/  @!P1 SYNCS.ARRIVE.TRANS64.RED.A1T0 RZ, [R62+URZ], RZ ;  /* 0x000000ff3eff99a7 */ /* 0x0007e6000810043f */
[----:B------:R-:W2:Y:S01]  /*ef50*/  MUFU.EX2 R84, R84 ;  /* 0x0000005400547308 */ /* 0x000ea20000000800 */
[----:B----4-:R-:W-:Y:S01]  /*ef60*/  FADD.FTZ R27, R53, R26 ;  /* 0x0000001a351b7221 */ /* 0x010fe20000010000 */
[----:B------:R-:W-:-:S06]  /*ef70*/  FFMA.FTZ R24, R54, R0, -R15 ;  /* 0x0000000036187223 */ /* 0x000fcc000001080f */
[----:B------:R-:W4:Y:S01]  /*ef80*/  MUFU.EX2 R66, R66 ;  /* 0x0000004200427308 */ /* 0x000f220000000800 */
[-CC-:B------:R-:W-:Y:S01]  /*ef90*/  FFMA.FTZ R63, R63, R0.reuse, -R15.reuse ;  /* 0x000000003f3f7223 */ /* 0x180fe2000001080f */
[----:B------:R-:W-:Y:S01]  /*efa0*/  FFMA.FTZ R29, R56, R0, -R15 ;  /* 0x00000000381d7223 */ /* 0x000fe2000001080f */
[----:B0-----:R-:W-:-:S05]  /*efb0*/  FADD.FTZ R27, R86, R27 ;  /* 0x0000001b561b7221 */ /* 0x001fca0000010000 */
[----:B------:R-:W0:Y:S01]  /*efc0*/  MUFU.EX2 R75, R75 ;  /* 0x0000004b004b7308 */ /* 0x000e220000000800 */
[----:B-1----:R-:W-:-:S07]  /*efd0*/  FADD.FTZ R27, R74, R27 ;  /* 0x0000001b4a1b7221 */ /* 0x002fce0000010000 */
[----:B---3--:R1:W-:Y:S01]  /*efe0*/  MUFU.EX2 R62, R89 ;  /* 0x00000059003e7308 */ /* 0x0083e20000000800 */
[----:B------:R-:W-:-:S07]  /*eff0*/  FFMA.FTZ R70, R70, R0, -R15 ;  /* 0x0000000046467223 */ /* 0x000fce000001080f */
[----:B------:R-:W3:Y:S01]  /*f000*/  MUFU.EX2 R79, R79 ;  /* 0x0000004f004f7308 */ /* 0x000ee20000000800 */
[----:B-1----:R-:W-:-:S07]  /*f010*/  FADD.FTZ R89, R83, R90 ;  /* 0x0000005a53597221 */ /* 0x002fce0000010000 */
[----:B------:R-:W1:Y:S08]  /*f020*/  MUFU.EX2 R58, R58 ;  /* 0x0000003a003a7308 */ /* 0x000e700000000800 */
[----:B------:R2:W-:Y:S01]  /*f030*/  MUFU.EX2 R56, R24 ;  /* 0x0000001800387308 */ /* 0x0005e20000000800 */
[----:B------:R4:W-:Y:S07]  /*f040*/  STSM.16.M88.4 [R23+0x24300], R16 ;  /* 0x0243001017007844 */ /* 0x0009ee0000000200 */
[----:B------:R-:W1:Y:S01]  /*f050*/  MUFU.EX2 R78, R78 ;  /* 0x0000004e004e7308 */ /* 0x000e620000000800 */
[----:B--2---:R-:W-:-:S07]  /*f060*/  FADD.FTZ R24, R72, R89 ;  /* 0x0000005948187221 */ /* 0x004fce0000010000 */
[----:B------:R-:W-:Y:S01]  /*f070*/  MUFU.EX2 R54, R63 ;  /* 0x0000003f00367308 */ /* 0x000fe20000000800 */
[----:B----4-:R-:W-:-:S07]  /*f080*/  F2FP.BF16.F32.PACK_AB R17, R88, R28 ;  /* 0x0000001c5811723e */ /* 0x010fce00000010ff */
[----:B------:R2:W-:Y:S01]  /*f090*/  MUFU.EX2 R63, R25 ;  /* 0x00000019003f7308 */ /* 0x0005e20000000800 */
[----:B------:R-:W-:-:S07]  /*f0a0*/  FFMA.FTZ R64, R64, R0, -R15 ;  /* 0x0000000040407223 */ /* 0x000fce000001080f */
[----:B------:R-:W4:Y:S01]  /*f0b0*/  MUFU.EX2 R85, R85 ;  /* 0x0000005500557308 */ /* 0x000f220000000800 */
[----:B--2---:R-:W-:Y:S01]  /*f0c0*/  FADD.FTZ R25, R73, R24 ;  /* 0x0000001849197221 */ /* 0x004fe20000010000 */
[----:B------:R-:W-:-:S03]  /*f0d0*/  FADD.FTZ R24, R84, R27 ;  /* 0x0000001b54187221 */ /* 0x000fc60000010000 */
[----:B------:R-:W-:-:S03]  /*f0e0*/  FADD.FTZ R26, R66, R25 ;  /* 0x00000019421a7221 */ /* 0x000fc60000010000 */
[----:B------:R-:W-:Y:S01]  /*f0f0*/  MUFU.EX2 R50, R50 ;  /* 0x0000003200327308 */ /* 0x000fe20000000800 */
[----:B0-----:R-:W-:Y:S01]  /*f100*/  FADD.FTZ R28, R75, R24 ;  /* 0x000000184b1c7221 */ /* 0x001fe20000010000 */
[-CC-:B------:R-:W-:Y:S01]  /*f110*/  FFMA.FTZ R65, R65, R0.reuse, -R15.reuse ;  /* 0x0000000041417223 */ /* 0x180fe2000001080f */
[-CC-:B------:R-:W-:Y:S01]  /*f120*/  FFMA.FTZ R92, R92, R0.reuse, -R15.reuse ;  /* 0x000000005c5c7223 */ /* 0x180fe2000001080f */
[-CC-:B------:R-:W-:Y:S01]  /*f130*/  FFMA.FTZ R93, R93, R0.reuse, -R15.reuse ;  /* 0x000000005d5d7223 */ /* 0x180fe2000001080f */
[----:B------:R-:W-:-:S03]  /*f140*/  FFMA.FTZ R61, R61, R0, -R15 ;  /* 0x000000003d3d7223 */ /* 0x000fc6000001080f */
[----:B------:R-:W0:Y:S01]  /*f150*/  MUFU.EX2 R70, R70 ;  /* 0x0000004600467308 */ /* 0x000e220000000800 */
[-CC-:B------:R-:W-:Y:S01]  /*f160*/  FFMA.FTZ R55, R30, R0.reuse, -R15.reuse ;  /* 0x000000001e377223 */ /* 0x180fe2000001080f */
[----:B------:R-:W-:Y:S01]  /*f170*/  FADD.FTZ R27, R67, R26 ;  /* 0x0000001a431b7221 */ /* 0x000fe20000010000 */
[----:B------:R-:W-:Y:S01]  /*f180*/  FFMA.FTZ R15, R31, R0, -R15 ;  /* 0x000000001f0f7223 */ /* 0x000fe2000001080f */
[----:B---3--:R-:W-:-:S04]  /*f190*/  FADD.FTZ R31, R79, R28 ;  /* 0x0000001c4f1f7221 */ /* 0x008fc80000010000 */
[----:B------:R-:W2:Y:S01]  /*f1a0*/  MUFU.EX2 R51, R51 ;  /* 0x0000003300337308 */ /* 0x000ea20000000800 */
[----:B-1----:R-:W-:Y:S01]  /*f1b0*/  FADD.FTZ R28, R58, R27 ;  /* 0x0000001b3a1c7221 */ /* 0x002fe20000010000 */
[----:B------:R-:W-:Y:S01]  /*f1c0*/  F2FP.BF16.F32.PACK_AB R16, R81, R80 ;  /* 0x000000505110723e */ /* 0x000fe200000010ff */
[----:B------:R-:W-:-:S05]  /*f1d0*/  FADD.FTZ R30, R78, R31 ;  /* 0x0000001f4e1e7221 */ /* 0x000fca0000010000 */
[----:B------:R-:W1:Y:S01]  /*f1e0*/  MUFU.EX2 R76, R76 ;  /* 0x0000004c004c7308 */ /* 0x000e620000000800 */
[----:B----4-:R-:W-:-:S07]  /*f1f0*/  FADD.FTZ R31, R85, R30 ;  /* 0x0000001e551f7221 */ /* 0x010fce0000010000 */
[----:B------:R-:W3:Y:S08]  /*f200*/  MUFU.EX2 R42, R42 ;  /* 0x0000002a002a7308 */ /* 0x000ef00000000800 */
[----:B------:R-:W4:Y:S01]  /*f210*/  MUFU.EX2 R71, R71 ;  /* 0x0000004700477308 */ /* 0x000f220000000800 */
[----:B0-----:R-:W-:-:S07]  /*f220*/  FADD.FTZ R31, R70, R31 ;  /* 0x0000001f461f7221 */ /* 0x001fce0000010000 */
[----:B------:R0:W-:Y:S01]  /*f230*/  MUFU.EX2 R80, R29 ;  /* 0x0000001d00507308 */ /* 0x0001e20000000800 */
[----:B------:R-:W-:-:S07]  /*f240*/  F2FP.BF16.F32.PACK_AB R19, R86, R53 ;  /* 0x000000355613723e */ /* 0x000fce00000010ff */
[----:B------:R-:W4:Y:S01]  /*f250*/  MUFU.EX2 R64, R64 ;  /* 0x0000004000407308 */ /* 0x000f220000000800 */
[----:B0-----:R-:W-:-:S04]  /*f260*/  FADD.FTZ R29, R59, R28 ;  /* 0x0000001c3b1d7221 */ /* 0x001fc80000010000 */
[----:B------:R-:W-:-:S03]  /*f270*/  FADD.FTZ R30, R50, R29 ;  /* 0x0000001d321e7221 */ /* 0x000fc60000010000 */
[----:B------:R-:W0:Y:S01]  /*f280*/  MUFU.EX2 R34, R34 ;  /* 0x0000002200227308 */ /* 0x000e220000000800 */
[C---:B--2---:R-:W-:Y:S01]  /*f290*/  FADD.FTZ R53, R51.reuse, R30 ;  /* 0x0000001e33357221 */ /* 0x044fe20000010000 */
[----:B------:R-:W-:Y:S01]  /*f2a0*/  F2FP.BF16.F32.PACK_AB R30, R51, R50 ;  /* 0x00000032331e723e */ /* 0x000fe200000010ff */
[----:B-1----:R-:W-:Y:S01]  /*f2b0*/  FADD.FTZ R50, R76, R31 ;  /* 0x0000001f4c327221 */ /* 0x002fe20000010000 */
[----:B------:R-:W-:-:S04]  /*f2c0*/  F2FP.BF16.F32.PACK_AB R26, R67, R66 ;  /* 0x00000042431a723e */ /* 0x000fc800000010ff */
[----:B------:R-:W1:Y:S01]  /*f2d0*/  MUFU.EX2 R35, R35 ;  /* 0x0000002300237308 */ /* 0x000e620000000800 */
[----:B---3--:R-:W-:Y:S01]  /*f2e0*/  FADD.FTZ R66, R42, R53 ;  /* 0x000000352a427221 */ /* 0x008fe20000010000 */
[----:B----4-:R-:W-:-:S06]  /*f2f0*/  FADD.FTZ R51, R71, R50 ;  /* 0x0000003247337221 */ /* 0x010fcc0000010000 */
[----:B------:R-:W2:Y:S01]  /*f300*/  MUFU.EX2 R38, R38 ;  /* 0x0000002600267308 */ /* 0x000ea20000000800 */
[----:B------:R-:W-:Y:S01]  /*f310*/  FADD.FTZ R53, R43, R66 ;  /* 0x000000422b357221 */ /* 0x000fe20000010000 */
[----:B------:R-:W-:Y:S01]  /*f320*/  F2FP.BF16.F32.PACK_AB R18, R83, R82 ;  /* 0x000000525312723e */ /* 0x000fe200000010ff */
[----:B------:R-:W-:-:S05]  /*f330*/  FADD.FTZ R50, R64, R51 ;  /* 0x0000003340327221 */ /* 0x000fca0000010000 */
[----:B------:R-:W3:Y:S01]  /*f340*/  MUFU.EX2 R65, R65 ;  /* 0x0000004100417308 */ /* 0x000ee20000000800 */
[----:B0-----:R-:W-:Y:S01]  /*f350*/  FADD.FTZ R66, R34, R53 ;  /* 0x0000003522427221 */ /* 0x001fe20000010000 */
[----:B------:R-:W-:-:S06]  /*f360*/  FADD.FTZ R53, R21, R50 ;  /* 0x0000003215357221 */ /* 0x000fcc0000010000 */
[----:B------:R-:W0:Y:S01]  /*f370*/  MUFU.EX2 R48, R48 ;  /* 0x0000003000307308 */ /* 0x000e220000000800 */
[----:B------:R4:W-:Y:S01]  /*f380*/  STSM.16.M88.4 [R23+0x25b00], R16 ;  /* 0x025b001017007844 */ /* 0x0009e20000000200 */
[----:B------:R-:W-:Y:S02]  /*f390*/  F2FP.BF16.F32.PACK_AB R24, R73, R72 ;  /* 0x000000484918723e */ /* 0x000fe400000010ff */
[----:B------:R-:W-:-:S04]  /*f3a0*/  F2FP.BF16.F32.PACK_AB R25, R84, R74 ;  /* 0x0000004a5419723e */ /* 0x000fc800000010ff */
[----:B------:R-:W0:Y:S01]  /*f3b0*/  MUFU.EX2 R47, R47 ;  /* 0x0000002f002f7308 */ /* 0x000e220000000800 */
[----:B------:R-:W-:-:S07]  /*f3c0*/  F2FP.BF16.F32.PACK_AB R27, R79, R75 ;  /* 0x0000004b4f1b723e */ /* 0x000fce00000010ff */
[----:B------:R-:W0:Y:S01]  /*f3d0*/  MUFU.EX2 R49, R49 ;  /* 0x0000003100317308 */ /* 0x000e220000000800 */
[----:B----4-:R-:W-:Y:S01]  /*f3e0*/  F2FP.BF16.F32.PACK_AB R16, R43, R42 ;  /* 0x0000002a2b10723e */ /* 0x010fe200000010ff */
[----:B-1----:R-:W-:Y:S01]  /*f3f0*/  FADD.FTZ R43, R35, R66 ;  /* 0x00000042232b7221 */ /* 0x002fe20000010000 */
[----:B------:R-:W-:Y:S01]  /*f400*/  FADD.FTZ R42, R62, R53 ;  /* 0x000000353e2a7221 */ /* 0x000fe20000010000 */
[----:B------:R3:W-:Y:S02]  /*f410*/  STSM.16.M88.4 [R23+0x27300], R24 ;  /* 0x0273001817007844 */ /* 0x0007e40000000200 */
[----:B--2---:R-:W-:Y:S02]  /*f420*/  FADD.FTZ R43, R38, R43 ;  /* 0x0000002b262b7221 */ /* 0x004fe40000010000 */
[----:B------:R-:W1:Y:S01]  /*f430*/  MUFU.EX2 R46, R46 ;  /* 0x0000002e002e7308 */ /* 0x000e620000000800 */
[----:B------:R-:W-:Y:S02]  /*f440*/  F2FP.BF16.F32.PACK_AB R28, R59, R58 ;  /* 0x0000003a3b1c723e */ /* 0x000fe400000010ff */
[----:B------:R-:W-:-:S02]  /*f450*/  F2FP.BF16.F32.PACK_AB R29, R85, R78 ;  /* 0x0000004e551d723e */ /* 0x000fc400000010ff */
[----:B------:R-:W-:-:S03]  /*f460*/  F2FP.BF16.F32.PACK_AB R31, R76, R70 ;  /* 0x000000464c1f723e */ /* 0x000fc600000010ff */
[----:B------:R-:W2:Y:S01]  /*f470*/  MUFU.EX2 R77, R77 ;  /* 0x0000004d004d7308 */ /* 0x000ea20000000800 */
[----:B---3--:R-:W-:Y:S01]  /*f480*/  FADD.FTZ R25, R65, R42 ;  /* 0x0000002a41197221 */ /* 0x008fe20000010000 */
[----:B0-----:R-:W-:-:S06]  /*f490*/  FADD.FTZ R26, R48, R43 ;  /* 0x0000002b301a7221 */ /* 0x001fcc0000010000 */
[----:B------:R-:W0:Y:S01]  /*f4a0*/  MUFU.EX2 R41, R41 ;  /* 0x0000002900297308 */ /* 0x000e220000000800 */
[----:B------:R-:W-:Y:S01]  /*f4b0*/  FADD.FTZ R25, R54, R25 ;  /* 0x0000001936197221 */ /* 0x000fe20000010000 */
[----:B------:R3:W-:Y:S01]  /*f4c0*/  STSM.16.M88.4 [R23+0x28b00], R28 ;  /* 0x028b001c17007844 */ /* 0x0007e20000000200 */
[----:B------:R-:W-:Y:S01]  /*f4d0*/  FADD.FTZ R26, R47, R26 ;  /* 0x0000001a2f1a7221 */ /* 0x000fe20000010000 */
[----:B------:R-:W-:Y:S01]  /*f4e0*/  F2FP.BF16.F32.PACK_AB R19, R62, R21 ;  /* 0x000000153e13723e */ /* 0x000fe200000010ff */
[----:B------:R-:W4:Y:S03]  /*f4f0*/  @P5 LDC R43, c[0x0][0x450] ;  /* 0x00011400ff2b5b82 */ /* 0x000f260000000800 */
[----:B------:R-:W0:Y:S01]  /*f500*/  MUFU.EX2 R87, R87 ;  /* 0x0000005700577308 */ /* 0x000e220000000800 */
[----:B------:R-:W-:Y:S01]  /*f510*/  FADD.FTZ R21, R49, R26 ;  /* 0x0000001a31157221 */ /* 0x000fe20000010000 */
[----:B------:R-:W-:-:S03]  /*f520*/  F2FP.BF16.F32.PACK_AB R18, R35, R34 ;  /* 0x000000222312723e */ /* 0x000fc600000010ff */
[----:B------:R-:W4:Y:S03]  /*f530*/  @P5 LDC R35, c[0x0][0x44c] ;  /* 0x00011300ff235b82 */ /* 0x000f260000000800 */
[----:B------:R-:W0:Y:S01]  /*f540*/  MUFU.EX2 R40, R40 ;  /* 0x0000002800287308 */ /* 0x000e220000000800 */
[----:B---3--:R-:W-:Y:S01]  /*f550*/  FADD.FTZ R28, R56, R25 ;  /* 0x00000019381c7221 */ /* 0x008fe20000010000 */
[----:B-1----:R-:W-:-:S03]  /*f560*/  FADD.FTZ R30, R46, R21 ;  /* 0x000000152e1e7221 */ /* 0x002fc60000010000 */
[----:B------:R-:W-:-:S03]  /*f570*/  FADD.FTZ R28, R63, R28 ;  /* 0x0000001c3f1c7221 */ /* 0x000fc60000010000 */
[----:B------:R-:W1:Y:S01]  /*f580*/  MUFU.EX2 R58, R69 ;  /* 0x00000045003a7308 */ /* 0x000e620000000800 */
[----:B--2---:R-:W-:-:S07]  /*f590*/  FADD.FTZ R21, R77, R28 ;  /* 0x0000001c4d157221 */ /* 0x004fce0000010000 */
[----:B------:R-:W2:Y:S01]  /*f5a0*/  MUFU.EX2 R44, R44 ;  /* 0x0000002c002c7308 */ /* 0x000ea20000000800 */
[----:B0-----:R-:W-:Y:S01]  /*f5b0*/  FADD.FTZ R29, R41, R30 ;  /* 0x0000001e291d7221 */ /* 0x001fe20000010000 */
[----:B------:R-:W-:-:S06]  /*f5c0*/  FADD.FTZ R30, R80, R21 ;  /* 0x00000015501e7221 */ /* 0x000fcc0000010000 */
[----:B------:R-:W0:Y:S01]  /*f5d0*/  MUFU.EX2 R92, R92 ;  /* 0x0000005c005c7308 */ /* 0x000e220000000800 */
[----:B------:R-:W-:-:S07]  /*f5e0*/  F2FP.BF16.F32.PACK_AB R17, R64, R71 ;  /* 0x000000474011723e */ /* 0x000fce00000010ff */
[----:B------:R-:W3:Y:S01]  /*f5f0*/  MUFU.EX2 R39, R39 ;  /* 0x0000002700277308 */ /* 0x000ee20000000800 */
[----:B------:R-:W-:-:S07]  /*f600*/  FADD.FTZ R31, R87, R30 ;  /* 0x0000001e571f7221 */ /* 0x000fce0000010000 */
[----:B------:R-:W4:Y:S01]  /*f610*/  MUFU.EX2 R51, R68 ;  /* 0x0000004400337308 */ /* 0x000f220000000800 */
[----:B------:R-:W-:Y:S01]  /*f620*/  FADD.FTZ R21, R40, R29 ;  /* 0x0000001d28157221 */ /* 0x000fe20000010000 */
[----:B------:R1:W-:Y:S06]  /*f630*/  STSM.16.M88.4 [R23+0x2a300], R16 ;  /* 0x02a3001017007844 */ /* 0x0003ec0000000200 */
[----:B------:R-:W4:Y:S01]  /*f640*/  MUFU.EX2 R45, R45 ;  /* 0x0000002d002d7308 */ /* 0x000f220000000800 */
[----:B------:R-:W-:-:S07]  /*f650*/  F2FP.BF16.F32.PACK_AB R24, R48, R38 ;  /* 0x000000263018723e */ /* 0x000fce00000010ff */
[----:B------:R-:W4:Y:S01]  /*f660*/  MUFU.EX2 R93, R93 ;  /* 0x0000005d005d7308 */ /* 0x000f220000000800 */
[----:B-1----:R-:W-:Y:S01]  /*f670*/  FADD.FTZ R17, R58, R31 ;  /* 0x0000001f3a117221 */ /* 0x002fe20000010000 */
[----:B--2---:R-:W-:-:S06]  /*f680*/  FADD.FTZ R38, R44, R21 ;  /* 0x000000152c267221 */ /* 0x004fcc0000010000 */
[----:B------:R-:W1:Y:S01]  /*f690*/  MUFU.EX2 R34, R61 ;  /* 0x0000003d00227308 */ /* 0x000e620000000800 */
[----:B0-----:R-:W-:Y:S01]  /*f6a0*/  FADD.FTZ R16, R92, R17 ;  /* 0x000000115c107221 */ /* 0x001fe20000010000 */
[----:B---3--:R-:W-:-:S06]  /*f6b0*/  FADD.FTZ R38, R39, R38 ;  /* 0x0000002627267221 */ /* 0x008fcc0000010000 */
[----:B------:R-:W0:Y:S01]  /*f6c0*/  MUFU.EX2 R57, R57 ;  /* 0x0000003900397308 */ /* 0x000e220000000800 */
[----:B----4-:R-:W-:Y:S01]  /*f6d0*/  FADD.FTZ R16, R51, R16 ;  /* 0x0000001033107221 */ /* 0x010fe20000010000 */
[----:B------:R-:W-:-:S06]  /*f6e0*/  F2FP.BF16.F32.PACK_AB R25, R54, R65 ;  /* 0x000000413619723e */ /* 0x000fcc00000010ff */
[----:B------:R-:W2:Y:S01]  /*f6f0*/  MUFU.EX2 R36, R36 ;  /* 0x0000002400247308 */ /* 0x000ea20000000800 */
[----:B------:R-:W-:Y:S01]  /*f700*/  F2FP.BF16.F32.PACK_AB R26, R49, R47 ;  /* 0x0000002f311a723e */ /* 0x000fe200000010ff */
[----:B------:R-:W-:Y:S01]  /*f710*/  FADD.FTZ R17, R45, R38 ;  /* 0x000000262d117221 */ /* 0x000fe20000010000 */
[----:B------:R-:W-:Y:S01]  /*f720*/  F2FP.BF16.F32.PACK_AB R27, R63, R56 ;  /* 0x000000383f1b723e */ /* 0x000fe200000010ff */
[----:B------:R-:W-:-:S04]  /*f730*/  @P5 IMAD.HI.U32 R18, R102, R35, RZ ;  /* 0x0000002366125227 */ /* 0x000fc800078e00ff */
[----:B------:R-:W-:Y:S01]  /*f740*/  FADD.FTZ R19, R93, R16 ;  /* 0x000000105d137221 */ /* 0x000fe20000010000 */
[----:B------:R-:W3:Y:S01]  /*f750*/  MUFU.EX2 R37, R37 ;  /* 0x0000002500257308 */ /* 0x000ee20000000800 */
[----:B------:R4:W-:Y:S07]  /*f760*/  STSM.16.M88.4 [R23+0x2bb00], R24 ;  /* 0x02bb001817007844 */ /* 0x0009ee0000000200 */
[----:B------:R-:W-:Y:S08]  /*f770*/  MUFU.EX2 R60, R60 ;  /* 0x0000003c003c7308 */ /* 0x000ff00000000800 */
[----:B------:R-:W-:Y:S01]  /*f780*/  MUFU.EX2 R55, R55 ;  /* 0x0000003700377308 */ /* 0x000fe20000000800 */
[----:B----4-:R-:W-:-:S02]  /*f790*/  IMAD.MOV.U32 R27, RZ, RZ, R102 ;  /* 0x000000ffff1b7224 */ /* 0x010fc400078e0066 */
[----:B-1----:R-:W-:Y:S01]  /*f7a0*/  FADD.FTZ R26, R34, R19 ;  /* 0x00000013221a7221 */ /* 0x002fe20000010000 */
[----:B------:R-:W-:-:S04]  /*f7b0*/  @P5 SHF.R.U32.HI R27, RZ, R43, R18 ;  /* 0x0000002bff1b5219 */ /* 0x000fc80000011612 */
[----:B------:R1:W4:Y:S01]  /*f7c0*/  MUFU.EX2 R38, R15 ;  /* 0x0000000f00267308 */ /* 0x0003220000000800 */
[----:B------:R-:W-:-:S07]  /*f7d0*/  F2FP.BF16.F32.PACK_AB R28, R41, R46 ;  /* 0x0000002e291c723e */ /* 0x000fce00000010ff */
[----:B------:R-:W4:Y:S01]  /*f7e0*/  MUFU.EX2 R33, R33 ;  /* 0x0000002100217308 */ /* 0x000f220000000800 */
[----:B------:R-:W-:Y:S01]  /*f7f0*/  F2FP.BF16.F32.PACK_AB R29, R80, R77 ;  /* 0x0000004d501d723e */ /* 0x000fe200000010ff */
[----:B0-----:R-:W-:-:S06]  /*f800*/  FADD.FTZ R25, R57, R26 ;  /* 0x0000001a39197221 */ /* 0x001fcc0000010000 */
[----:B------:R-:W-:Y:S01]  /*f810*/  MUFU.EX2 R32, R32 ;  /* 0x0000002000207308 */ /* 0x000fe20000000800 */
[----:B------:R-:W-:-:S07]  /*f820*/  F2FP.BF16.F32.PACK_AB R30, R44, R40 ;  /* 0x000000282c1e723e */ /* 0x000fce00000010ff */
[----:B------:R-:W0:Y:S01]  /*f830*/  MUFU.EX2 R155, R155 ;  /* 0x0000009b009b7308 */ /* 0x000e220000000800 */
[----:B------:R-:W-:Y:S01]  /*f840*/  F2FP.BF16.F32.PACK_AB R31, R58, R87 ;  /* 0x000000573a1f723e */ /* 0x000fe200000010ff */
[----:B--2---:R-:W-:Y:S01]  /*f850*/  FADD.FTZ R18, R36, R17 ;  /* 0x0000001124127221 */ /* 0x004fe20000010000 */
[----:B------:R-:W-:-:S03]  /*f860*/  IADD3 R26, R27, R100, -R101 ;  /* 0x000000641b1a7210 */ /* 0x000fc60007ffe865 */
[----:B------:R2:W-:Y:S01]  /*f870*/  STSM.16.M88.4 [R23+0x2d300], R28 ;  /* 0x02d3001c17007844 */ /* 0x0005e20000000200 */
[----:B---3--:R-:W-:Y:S01]  /*f880*/  FADD.FTZ R24, R37, R18 ;  /* 0x0000001225187221 */ /* 0x008fe20000010000 */
[----:B-1----:R-:W-:Y:S01]  /*f890*/  IMAD.HI R15, R26, 0x38e38e39, RZ ;  /* 0x38e38e391a0f7827 */ /* 0x002fe200078e02ff */
[----:B----4-:R-:W-:Y:S02]  /*f8a0*/  F2FP.BF16.F32.PACK_AB R27, R38, R55 ;  /* 0x00000037261b723e */ /* 0x010fe400000010ff */
[----:B------:R-:W-:Y:S01]  /*f8b0*/  F2FP.BF16.F32.PACK_AB R16, R45, R39 ;  /* 0x000000272d10723e */ /* 0x000fe200000010ff */
[----:B------:R-:W-:Y:S01]  /*f8c0*/  FADD.FTZ R21, R33, R24 ;  /* 0x0000001821157221 */ /* 0x000fe20000010000 */
[----:B------:R-:W-:Y:S02]  /*f8d0*/  F2FP.BF16.F32.PACK_AB R17, R51, R92 ;  /* 0x0000005c3311723e */ /* 0x000fe400000010ff */
[----:B------:R-:W-:Y:S02]  /*f8e0*/  F2FP.BF16.F32.PACK_AB R18, R37, R36 ;  /* 0x000000242512723e */ /* 0x000fe400000010ff */
[----:B------:R-:W-:Y:S01]  /*f8f0*/  F2FP.BF16.F32.PACK_AB R19, R34, R93 ;  /* 0x0000005d2213723e */ /* 0x000fe200000010ff */
[----:B--2---:R-:W-:Y:S01]  /*f900*/  FADD.FTZ R28, R60, R25 ;  /* 0x000000193c1c7221 */ /* 0x004fe20000010000 */
[----:B------:R-:W-:-:S02]  /*f910*/  F2FP.BF16.F32.PACK_AB R24, R52, R33 ;  /* 0x000000213418723e */ /* 0x000fc400000010ff */
[----:B------:R-:W-:Y:S01]  /*f920*/  F2FP.BF16.F32.PACK_AB R25, R60, R57 ;  /* 0x000000393c19723e */ /* 0x000fe200000010ff */
[----:B------:R-:W-:Y:S01]  /*f930*/  FADD.FTZ R55, R55, R28 ;  /* 0x0000001c37377221 */ /* 0x000fe20000010000 */
[----:B0-----:R-:W-:Y:S02]  /*f940*/  F2FP.BF16.F32.PACK_AB R26, R155, R32 ;  /* 0x000000209b1a723e */ /* 0x001fe400000010ff */
[----:B------:R-:W-:Y:S01]  /*f950*/  SHF.R.U32.HI R28, RZ, 0x1f, R15 ;  /* 0x0000001fff1c7819 */ /* 0x000fe2000001160f */
[----:B------:R-:W-:Y:S03]  /*f960*/  STSM.16.M88.4 [R23+0x2eb00], R16 ;  /* 0x02eb001017007844 */ /* 0x000fe60000000200 */
[----:B------:R-:W-:Y:S01]  /*f970*/  LEA.HI.SX32 R28, R15, R28, 0x1b ;  /* 0x0000001c0f1c7211 */ /* 0x000fe200078fdaff */
[----:B------:R0:W-:Y:S01]  /*f980*/  STSM.16.M88.4 [R23+0x30300], R24 ;  /* 0x0303001817007844 */ /* 0x0001e20000000200 */
[----:B------:R1:W-:Y:S06]  /*f990*/  MEMBAR.ALL.CTA ;  /* 0x0000000000007992 */ /* 0x0003ec0000008000 */
[----:B-1----:R-:W1:Y:S01]  /*f9a0*/  FENCE.VIEW.ASYNC.S ;  /* 0x00000000000073c6 */ /* 0x002e620000000000 */
[----:B------:R-:W-:Y:S01]  /*f9b0*/  VIMNMX R72, RZ, R28, !PT ;  /* 0x0000001cff487248 */ /* 0x000fe20007fe0100 */
[----:B------:R-:W-:-:S04]  /*f9c0*/  VIADD R15, R96, 0xfffffffe ;  /* 0xfffffffe600f7836 */ /* 0x000fc80000000000 */
[----:B------:R2:W-:Y:S01]  /*f9d0*/  STL [R1+0x3c], R72 ;  /* 0x00003c4801007387 */ /* 0x0005e20000100800 */
[----:B------:R-:W-:Y:S01]  /*f9e0*/  ISETP.GE.AND P2, PT, R15, R72, PT ;  /* 0x000000480f00720c */ /* 0x000fe20003f46270 */
[----:B------:R-:W-:-:S04]  /*f9f0*/  FADD.FTZ R21, R52, R21 ;  /* 0x0000001534157221 */ /* 0x000fc80000010000 */
[----:B------:R-:W-:Y:S01]  /*fa00*/  FADD.FTZ R32, R32, R21 ;  /* 0x0000001520207221 */ /* 0x000fe20000010000 */
[----:B------:R-:W-:Y:S01]  /*fa10*/  FADD.FTZ R157, R38, R55 ;  /* 0x00000037269d7221 */ /* 0x000fe20000010000 */
[----:B------:R-:W-:Y:S02]  /*fa20*/  CS2R R70, SRZ ;  /* 0x0000000000467805 */ /* 0x000fe4000001ff00 */
[----:B------:R-:W-:Y:S01]  /*fa30*/  CS2R R68, SRZ ;  /* 0x0000000000447805 */ /* 0x000fe2000001ff00 */
[----:B------:R-:W-:Y:S01]  /*fa40*/  FADD.FTZ R155, R155, R32 ;  /* 0x000000209b9b7221 */ /* 0x000fe20000010000 */
        /* <DEDUP_REMOVED lines=20> */
[----:B0-----:R-:W-:-:S02]  /*fb90*/  CS2R R26, SRZ ;  /* 0x00000000001a7805 */ /* 0x001fc4000001ff00 */
[----:B------:R-:W-:Y:S01]  /*fba0*/  CS2R R24, SRZ ;  /* 0x0000000000187805 */ /* 0x000fe2000001ff00 */
[----:B-1----:R-:W-:Y:S01]  /*fbb0*/  NOP ;  /* 0x0000000000007918 */ /* 0x002fe20000000000 */
[----:B--2---:R-:W-:Y:S05]  /*fbc0*/  @!P2 BRA `(.L_x_12342) ;  /* 0x000000500020a947 */ /* 0x004fea0003800000 */
[----:B------:R0:W5:Y:S01]  /*fbd0*/  LDL.LU R18, [R1+0x4] ;  /* 0x0000040001127983 */ /* 0x0001620000300800 */
[----:B------:R-:W-:Y:S02]  /*fbe0*/  IMAD.MOV.U32 R16, RZ, RZ, R20 ;  /* 0x000000ffff107224 */ /* 0x000fe400078e0014 */
[----:B------:R-:W-:Y:S02]  /*fbf0*/  IMAD.MOV.U32 R17, RZ, RZ, R14 ;  /* 0x000000ffff117224 */ /* 0x000fe400078e000e */
[----:B------:R-:W-:Y:S02]  /*fc00*/  IMAD.MOV.U32 R19, RZ, RZ, R145 ;  /* 0x000000ffff137224 */ /* 0x000fe400078e0091 */
[----:B------:R-:W-:-:S07]  /*fc10*/  IMAD.MOV.U32 R71, RZ, RZ, RZ ;  /* 0x000000ffff477224 */ /* 0x000fce00078e00ff */
.L_x_12352:
[----:B------:R-:W2:Y:S01]  /*fc20*/  LDL R0, [R1+0x28] ;  /* 0x0000280001007983 */ /* 0x000ea20000100800 */
[----:B------:R-:W-:Y:S01]  /*fc30*/  VIADD R145, R19, 0x1 ;  /* 0x0000000113917836 */ /* 0x000fe20000000000 */
[----:B------:R-:W-:Y:S05]  /*fc40*/  YIELD ;  /* 0x0000000000007946 */ /* 0x000fea0003800000 */
[----:B------:R-:W-:-:S04]  /*fc50*/  ISETP.NE.AND P3, PT, R145, 0x2, PT ;  /* 0x000000029100780c */ /* 0x000fc80003f65270 */
[----:B------:R-:W-:Y:S02]  /*fc60*/  SEL R21, RZ, 0x1, P3 ;  /* 0x00000001ff157807 */ /* 0x000fe40001800000 */
[----:B------:R-:W-:Y:S02]  /*fc70*/  SEL R145, R145, RZ, P3 ;  /* 0x000000ff91917207 */ /* 0x000fe40001800000 */
[----:B-----5:R-:W-:-:S05]  /*fc80*/  LOP3.LUT R14, R18, R21, RZ, 0x3c, !PT ;  /* 0x00000015120e7212 */ /* 0x020fca00078e3cff */
[----:B------:R1:W-:Y:S01]  /*fc90*/  STL [R1+0x4], R14 ;  /* 0x0000040e01007387 */ /* 0x0003e20000100800 */
[----:B--2---:R-:W-:-:S13]  /*fca0*/  ISETP.NE.AND P2, PT, R0, RZ, PT ;  /* 0x000000ff0000720c */ /* 0x004fda0003f45270 */
[----:B-1----:R-:W-:Y:S05]  /*fcb0*/  @P2 BRA `(.L_x_12343) ;  /* 0x0000000000302947 */ /* 0x002fea0003800000 */
[----:B------:R-:W-:Y:S05]  /*fcc0*/  @!P0 BRA `(.L_x_12344) ;  /* 0x0000000000048947 */ /* 0x000fea0003800000 */
[----:B------:R-:W-:Y:S01]  /*fcd0*/  BPT.TRAP 0x1 ;  /* 0x000000040000795c */ /* 0x000fe20000300000 */
.L_x_12344:
[----:B------:R-:W-:Y:S01]  /*fce0*/  IMAD R0, R145, 0x8, R22 ;  /* 0x0000000891007824 */ /* 0x000fe200078e0216 */
[----:B------:R-:W-:-:S04]  /*fcf0*/  SHF.L.U32 R21, R14, 0x1f, RZ ;  /* 0x0000001f0e157819 */ /* 0x000fc800000006ff */
[----:B------:R1:W2:Y:S01]  /*fd00*/  SYNCS.PHASECHK.TRANS64.TRYWAIT P3, [R0+URZ+0x31c30], R21 ;  /* 0x031c3015000075a7 */ /* 0x0002a2000806017f */
[----:B------:R-:W-:Y:S05]  /*fd10*/  @!P0 BRA `(.L_x_12345) ;  /* 0x0000000000048947 */ /* 0x000fea0003800000 */
[----:B------:R-:W-:Y:S01]  /*fd20*/  BPT.TRAP 0x1 ;  /* 0x000000040000795c */ /* 0x000fe20000300000 */
.L_x_12345:
[----:B------:R-:W-:Y:S04]  /*fd30*/  BSSY B0, `(.L_x_12343) ;  /* 0x0000004000007945 */ /* 0x000fe80003800000 */
[----:B--2---:R-:W-:Y:S05]  /*fd40*/  @P3 BRA `(.L_x_12346) ;  /* 0x0000000000083947 */ /* 0x004fea0003800000 */
[----:B------:R-:W2:Y:S02]  /*fd50*/  SYNCS.PHASECHK.TRANS64.TRYWAIT P3, [R0+URZ+0x31c30], R21 ;  /* 0x031c3015000075a7 */ /* 0x000ea4000806017f */
[----:B--2---:R-:W-:Y:S05]  /*fd60*/  @!P3 BRA `(.L_x_12347) ;  /* 0x00000140005cb947 */ /* 0x004fea0003800000 */
.L_x_12346:
[----:B------:R-:W-:Y:S05]  /*fd70*/  BSYNC B0 ;  /* 0x0000000000007941 */ /* 0x000fea0003800000 */
.L_x_12343:
[----:B-12---:R-:W1:Y:S02]  /*fd80*/  S2R R0, SR_TID.X ;  /* 0x0000000000007919 */ /* 0x006e640000002100 */
[----:B-1----:R-:W-:Y:S02]  /*fd90*/  SHF.R.U32.HI R14, RZ, 0x7, R0 ;  /* 0x00000007ff0e7819 */ /* 0x002fe40000011600 */
[----:B------:R-:W2:Y:S01]  /*fda0*/  LDL R0, [R1+0x30] ;  /* 0x0000300001007983 */ /* 0x000ea20000100800 */
[----:B------:R-:W-:Y:S05]  /*fdb0*/  WARPSYNC.ALL ;  /* 0x0000000000007948 */ /* 0x000fea0003800000 */
[----:B------:R-:W-:Y:S01]  /*fdc0*/  VIADD R76, R14, 0x8 ;  /* 0x000000080e4c7836 */ /* 0x000fe20000000000 */
[C---:B------:R-:W-:Y:S01]  /*fdd0*/  R2UR UR4, R2.reuse ;  /* 0x00000000020472ca */ /* 0x040fe200000e0000 */
[----:B------:R-:W-:Y:S01]  /*fde0*/  IMAD.MOV.U32 R75, RZ, RZ, -0x7fffffe0 ;  /* 0x80000020ff4b7424 */ /* 0x000fe200078e00ff */
[----:B------:R-:W-:Y:S01]  /*fdf0*/  R2UR UR5, R3 ;  /* 0x00000000030572ca */ /* 0x000fe200000e0000 */
[----:B------:R-:W-:Y:S01]  /*fe00*/  IMAD.MOV.U32 R21, RZ, RZ, -0x7fffffe0 ;  /* 0x80000020ff157424 */ /* 0x000fe200078e00ff */
[----:B------:R1:W-:Y:S01]  /*fe10*/  BAR.SYNC.DEFER_BLOCKING R76, 0x100 ;  /* 0x0004004c0000751d */ /* 0x0003e20000010000 */
        /* <DEDUP_REMOVED lines=8> */
[----:B------:R-:W-:-:S02]  /*fea0*/  R2UR UR59, R73 ;  /* 0x00000000493b72ca */ /* 0x000fc400000e0000 */
[----:B------:R-:W-:Y:S02]  /*feb0*/  R2UR UR56, R2 ;  /* 0x00000000023872ca */ /* 0x000fe400000e0000 */
[----:B------:R-:W-:Y:S02]  /*fec0*/  R2UR UR57, R3 ;  /* 0x00000000033972ca */ /* 0x000fe400000e0000 */
[----:B------:R-:W-:Y:S02]  /*fed0*/  R2UR UR9, R77 ;  /* 0x000000004d0972ca */ /* 0x000fe400000e0000 */
[----:B------:R-:W-:Y:S02]  /*fee0*/  MOV R75, UR7 ;  /* 0x00000007004b7c02 */ /* 0x000fe40008000f00 */
[----:B------:R-:W-:Y:S02]  /*fef0*/  R2UR UR7, R21 ;  /* 0x00000000150772ca */ /* 0x000fe400000e0000 */
[----:B------:R-:W-:-:S02]  /*ff00*/  R2UR UR11, R79 ;  /* 0x000000004f0b72ca */ /* 0x000fc400000e0000 */
[----:B------:R-:W-:Y:S01]  /*ff10*/  R2UR UR15, R73 ;  /* 0x00000000490f72ca */ /* 0x000fe200000e0000 */
[----:B------:R-:W-:Y:S01]  /*ff20*/  WARPGROUP.ARRIVE ;  /* 0x00000000000079c5 */ /* 0x000fe20000000000 */
[----:B------:R-:W-:Y:S02]  /*ff30*/  R2UR UR12, R2 ;  /* 0x00000000020c72ca */ /* 0x000fe400000e0000 */
[----:B------:R-:W-:Y:S02]  /*ff40*/  R2UR UR13, R3 ;  /* 0x00000000030d72ca */ /* 0x000fe400000e0000 */
[----:B------:R-:W-:Y:S02]  /*ff50*/  R2UR UR17, R73 ;  /* 0x00000000491172ca */ /* 0x000fe400000e0000 */
[----:B------:R-:W-:Y:S02]  /*ff60*/  R2UR UR19, R77 ;  /* 0x000000004d1372ca */ /* 0x000fe400000e0000 */
[----:B------:R-:W-:-:S02]  /*ff70*/  R2UR UR21, R73 ;  /* 0x00000000491572ca */ /* 0x000fc400000e0000 */
[C---:B------:R-:W-:Y:S02]  /*ff80*/  R2UR UR23, R73.reuse ;  /* 0x00000000491772ca */ /* 0x040fe400000e0000 */
[----:B------:R-:W-:Y:S02]  /*ff90*/  MOV R14, UR61 ;  /* 0x0000003d000e7c02 */ /* 0x000fe40008000f00 */
[C---:B------:R-:W-:Y:S02]  /*ffa0*/  R2UR UR35, R73.reuse ;  /* 0x00000000492372ca */ /* 0x040fe400000e0000 */
[C---:B------:R-:W-:Y:S02]  /*ffb0*/  R2UR UR47, R73.reuse ;  /* 0x00000000492f72ca */ /* 0x040fe400000e0000 */
[C---:B------:R-:W-:Y:S02]  /*ffc0*/  R2UR UR49, R73.reuse ;  /* 0x00000000493172ca */ /* 0x040fe400000e0000 */
[----:B------:R-:W-:Y:S01]  /*ffd0*/  R2UR UR61, R73 ;  /* 0x00000000493d72ca */ /* 0x000fe200000e0000 */
[----:B------:R-:W-:Y:S01]  /*ffe0*/  IMAD.MOV.U32 R73, RZ, RZ, -0x7fffffe0 ;  /* 0x80000020ff497424 */ /* 0x000fe200078e00ff */
[----:B------:R-:W-:-:S02]  /*fff0*/  R2UR UR25, R77 ;  /* 0x000000004d1972ca */ /* 0x000fc400000e0000 */
[----:B------:R-:W-:Y:S02]  /*10000*/  R2UR UR27, R77 ;  /* 0x000000004d1b72ca */ /* 0x000fe400000e0000 */
[C---:B------:R-:W-:Y:S02]  /*10010*/  R2UR UR31, R79.reuse ;  /* 0x000000004f1f72ca */ /* 0x040fe400000e0000 */
[----:B------:R-:W-:Y:S02]  /*10020*/  R2UR UR39, R79 ;  /* 0x000000004f2772ca */ /* 0x000fe400000e0000 */
[----:B------:R-:W-:Y:S02]  /*10030*/  R2UR UR43, R77 ;  /* 0x000000004d2b72ca */ /* 0x000fe400000e0000 */
[C---:B------:R-:W-:Y:S02]  /*10040*/  R2UR UR51, R79.reuse ;  /* 0x000000004f3372ca */ /* 0x040fe400000e0000 */
[----:B------:R-:W-:-:S02]  /*10050*/  R2UR UR41, R79 ;  /* 0x000000004f2972ca */ /* 0x000fc400000e0000 */
[----:B------:R-:W-:Y:S02]  /*10060*/  R2UR UR37, R77 ;  /* 0x000000004d2572ca */ /* 0x000fe400000e0000 */
[----:B------:R-:W-:Y:S02]  /*10070*/  R2UR UR28, R8 ;  /* 0x00000000081c72ca */ /* 0x000fe400000e0000 */
[----:B------:R-:W-:Y:S01]  /*10080*/  R2UR UR29, R9 ;  /* 0x00000000091d72ca */ /* 0x000fe200000e0000 */
[----:B--2---:R-:W-:Y:S01]  /*10090*/  IMAD R20, R145, 0x6c0, R0 ;  /* 0x000006c091147824 */ /* 0x004fe200078e0200 */
[----:B------:R-:W-:-:S03]  /*100a0*/  MOV R0, UR60 ;  /* 0x0000003c00007c02 */ /* 0x000fc60008000f00 */
[C---:B------:R-:W-:Y:S02]  /*100b0*/  VIADD R74, R20.reuse, 0x40 ;  /* 0x00000040144a7836 */ /* 0x040fe40000000000 */
[C---:B------:R-:W-:Y:S02]  /*100c0*/  VIADD R72, R20.reuse, 0x80 ;  /* 0x0000008014487836 */ /* 0x040fe40000000000 */
[----:B-1----:R-:W-:Y:S01]  /*100d0*/  VIADD R76, R20, 0x180 ;  /* 0x00000180144c7836 */ /* 0x002fe20000000000 */
        /* <DEDUP_REMOVED lines=19> */
[C---:B------:R-:W-:Y:S01]  /*10210*/  VIADD R72, R20.reuse, 0x42 ;  /* 0x0000004214487836 */ /* 0x040fe20000000000 */
[----:B------:R-:W-:Y:S01]  /*10220*/  MOV R80, UR6 ;  /* 0x0000000600507c02 */ /* 0x000fe20008000f00 */
[C---:B------:R-:W-:Y:S01]  /*10230*/  VIADD R78, R20.reuse, 0x2 ;  /* 0x00000002144e7836 */ /* 0x040fe20000000000 */
[C---:B------:R-:W-:Y:S01]  /*10240*/  R2UR UR6, R20.reuse ;  /* 0x00000000140672ca */ /* 0x040fe200000e0000 */
        /* <DEDUP_REMOVED lines=18> */
[----:B------:R-:W-:Y:S02]  /*10370*/  R2UR UR5, R3 ;  /* 0x00000000030572ca */ /* 0x000fe400000e0000 */
[----:B------:R-:W-:Y:S02]  /*10380*/  R2UR UR8, R76 ;  /* 0x000000004c0872ca */ /* 0x000fe400000e0000 */
[----:B------:R-:W-:Y:S01]  /*10390*/  R2UR UR48, R72 ;  /* 0x00000000483072ca */ /* 0x000fe200000e0000 */
[----:B------:R-:W-:Y:S01]  /*103a0*/  VIADD R72, R20, 0x240 ;  /* 0x0000024014487836 */ /* 0x000fe20000000000 */
[----:B------:R-:W-:Y:S01]  /*103b0*/  R2UR UR45, R75 ;  /* 0x000000004b2d72ca */ /* 0x000fe200000e0000 */
[----:B------:R-:W-:Y:S01]  /*103c0*/  IMAD.MOV.U32 R75, RZ, RZ, -0x7fffffe0 ;  /* 0x80000020ff4b7424 */ /* 0x000fe200078e00ff */
[----:B------:R-:W-:Y:S01]  /*103d0*/  R2UR UR50, R78 ;  /* 0x000000004e3272ca */ /* 0x000fe200000e0000 */
[----:B------:R-:W-:Y:S01]  /*103e0*/  VIADD R78, R20, 0x1c2 ;  /* 0x000001c2144e7836 */ /* 0x000fe20000000000 */
[----:B------:R-:W-:Y:S01]  /*103f0*/  R2UR UR60, R72 ;  /* 0x00000000483c72ca */ /* 0x000fe200000e0000 */
[----:B------:R-:W-:-:S03]  /*10400*/  VIADD R72, R20, 0x2c0 ;  /* 0x000002c014487836 */ /* 0x000fc60000000000 */
[----:B------:R-:W-:Y:S02]  /*10410*/  R2UR UR40, R78 ;  /* 0x000000004e2872ca */ /* 0x000fe400000e0000 */
[----:B------:R-:W-:Y:S01]  /*10420*/  R2UR UR16, R72 ;  /* 0x00000000481072ca */ /* 0x000fe200000e0000 */
[----:B------:R-:W-:-:S05]  /*10430*/  VIADD R72, R20, 0x340 ;  /* 0x0000034014487836 */ /* 0x000fca0000000000 */
[----:B------:R-:W-:Y:S01]  /*10440*/  R2UR UR20, R72 ;  /* 0x00000000481472ca */ /* 0x000fe200000e0000 */
[----:B------:R-:W-:Y:S01]  /*10450*/  VIADD R72, R20, 0x3c0 ;  /* 0x000003c014487836 */ /* 0x000fe20000000000 */
        /* <DEDUP_REMOVED lines=10> */
[----:B------:R-:W-:-:S03]  /*10500*/  IMAD.MOV.U32 R75, RZ, RZ, -0x7fffffe0 ;  /* 0x80000020ff4b7424 */ /* 0x000fc600078e00ff */
[----:B------:R-:W-:Y:S01]  /*10510*/  R2UR UR32, R74 ;  /* 0x000000004a2072ca */ /* 0x000fe200000e0000 */
[----:B------:R-:W-:Y:S01]  /*10520*/  VIADD R74, R20, 0x2c2 ;  /* 0x000002c2144a7836 */ /* 0x000fe20000000000 */
[----:B------:R-:W-:Y:S01]  /*10530*/  R2UR UR33, R75 ;  /* 0x000000004b2172ca */ /* 0x000fe200000e0000 */
[----:B------:R-:W-:-:S04]  /*10540*/  IMAD.MOV.U32 R75, RZ, RZ, -0x7fffffe0 ;  /* 0x80000020ff4b7424 */ /* 0x000fc800078e00ff */
        /* <DEDUP_REMOVED lines=33> */
[----:B------:R-:W-:Y:S02]  /*10760*/  R2UR UR4, R72 ;  /* 0x00000000480472ca */ /* 0x000fe400000e0000 */
        /* <DEDUP_REMOVED lines=15> */
[----:B------:R-:W-:Y:S01]  /*10860*/  UMOV UR16, UR32 ;  /* 0x0000002000107c82 */ /* 0x000fe20008000000 */
[----:B------:R-:W-:Y:S01]  /*10870*/  UMOV UR17, UR33 ;  /* 0x0000002100117c82 */ /* 0x000fe20008000000 */
[----:B------:R-:W-:Y:S02]  /*10880*/  R2UR UR32, R8 ;  /* 0x00000000082072ca */ /* 0x000fe400000e0000 */
[----:B------:R-:W-:Y:S01]  /*10890*/  R2UR UR33, R9 ;  /* 0x00000000092172ca */ /* 0x000fe200000e0000 */
        /* <DEDUP_REMOVED lines=16> */
[----:B------:R-:W-:Y:S01]  /*109a0*/  R2UR UR14, R146 ;  /* 0x00000000920e72ca */ /* 0x000fe200000e0000 */
[----:B------:R-:W-:Y:S01]  /*109b0*/  VIADD R146, R20, 0x3c2 ;  /* 0x000003c214927836 */ /* 0x000fe20000000000 */
[----:B------:R-:W-:Y:S01]  /*109c0*/  R2UR UR15, R147 ;  /* 0x00000000930f72ca */ /* 0x000fe200000e0000 */
[----:B------:R-:W-:-:S03]  /*109d0*/  IMAD.MOV.U32 R147, RZ, RZ, -0x7fffffe0 ;  /* 0x80000020ff937424 */ /* 0x000fc600078e00ff */
        /* <DEDUP_REMOVED lines=21> */
[----:B------:R-:W-:Y:S01]  /*10b30*/  UMOV UR30, UR40 ;  /* 0x00000028001e7c82 */ /* 0x000fe20008000000 */
[----:B------:R-:W-:Y:S01]  /*10b40*/  UMOV UR31, UR41 ;  /* 0x00000029001f7c82 */ /* 0x000fe20008000000 */
[C---:B------:R-:W-:Y:S01]  /*10b50*/  R2UR UR40, R8.reuse ;  /* 0x00000000082872ca */ /* 0x040fe200000e0000 */
[----:B------:R-:W-:Y:S01]  /*10b60*/  UMOV UR28, UR44 ;  /* 0x0000002c001c7c82 */ /* 0x000fe20008000000 */
[C---:B------:R-:W-:Y:S01]  /*10b70*/  R2UR UR41, R9.reuse ;  /* 0x00000000092972ca */ /* 0x040fe200000e0000 */
[----:B------:R-:W-:Y:S01]  /*10b80*/  UMOV UR29, UR45 ;  /* 0x0000002d001d7c82 */ /* 0x000fe20008000000 */
[----:B------:R-:W-:Y:S02]  /*10b90*/  R2UR UR44, R8 ;  /* 0x00000000082c72ca */ /* 0x000fe400000e0000 */
[----:B------:R-:W-:Y:S01]  /*10ba0*/  R2UR UR45, R9 ;  /* 0x00000000092d72ca */ /* 0x000fe200000e0000 */
        /* <DEDUP_REMOVED lines=20> */
[----:B------:R-:W-:Y:S02]  /*10cf0*/  R2UR UR24, R8 ;  /* 0x00000000081872ca */ /* 0x000fe400000e0000 */
[----:B------:R-:W-:Y:S02]  /*10d00*/  R2UR UR25, R9 ;  /* 0x00000000091972ca */ /* 0x000fe400000e0000 */
[----:B------:R-:W-:Y:S02]  /*10d10*/  R2UR UR36, R12 ;  /* 0x000000000c2472ca */ /* 0x000fe400000e0000 */
[----:B------:R-:W-:Y:S01]  /*10d20*/  R2UR UR37, R13 ;  /* 0x000000000d2572ca */ /* 0x000fe200000e0000 */
[----:B------:R-:W-:-:S02]  /*10d30*/  WARPGROUP.DEPBAR.LE gsb0, 0x0 ;  /* 0x00008000000079c5 */ /* 0x000fc40000010000 */
[----:B------:R-:W-:-:S06]  /*10d40*/  WARPGROUP.ARRIVE ;  /* 0x00000000000079c5 */ /* 0x000fcc0000000000 */
[----:B------:R-:W-:Y:S01]  /*10d50*/  HGMMA.64x16x16.F32.BF16 R112, gdesc[UR40], R112, gsb0 ;  /* 0x00200000287079f0 */ /* 0x000fe20008001870 */
[----:B------:R-:W-:Y:S01]  /*10d60*/  UMOV UR42, UR48 ;  /* 0x00000030002a7c82 */ /* 0x000fe20008000000 */
[----:B------:R-:W-:Y:S01]  /*10d70*/  UMOV UR43, UR49 ;  /* 0x00000031002b7c82 */ /* 0x000fe20008000000 */
[C---:B------:R-:W-:Y:S02]  /*10d80*/  R2UR UR48, R8.reuse ;  /* 0x00000000083072ca */ /* 0x040fe400000e0000 */
[C---:B------:R-:W-:Y:S02]  /*10d90*/  R2UR UR49, R9.reuse ;  /* 0x00000000093172ca */ /* 0x040fe400000e0000 */
[----:B------:R-:W-:Y:S02]  /*10da0*/  R2UR UR40, R8 ;  /* 0x00000000082872ca */ /* 0x000fe400000e0000 */
[----:B------:R-:W-:Y:S01]  /*10db0*/  R2UR UR41, R9 ;  /* 0x00000000092972ca */ /* 0x000fe200000e0000 */
[----:B------:R-:W-:-:S02]  /*10dc0*/  WARPGROUP.DEPBAR.LE gsb0, 0x0 ;  /* 0x00008000000079c5 */ /* 0x000fc40000010000 */
        /* <DEDUP_REMOVED lines=11> */
[----:B------:R-:W-:Y:S01]  /*10e80*/  R2UR UR48, R12 ;  /* 0x000000000c3072ca */ /* 0x000fe200000e0000 */
[----:B------:R-:W-:Y:S01]  /*10e90*/  UMOV UR50, UR20 ;  /* 0x0000001400327c82 */ /* 0x000fe20008000000 */
[----:B------:R-:W-:Y:S01]  /*10ea0*/  R2UR UR49, R13 ;  /* 0x000000000d3172ca */ /* 0x000fe200000e0000 */
        /* <DEDUP_REMOVED lines=54> */
[C---:B------:R-:W-:Y:S01]  /*11210*/  R2UR UR32, R10.reuse ;  /* 0x000000000a2072ca */ /* 0x040fe200000e0000 */
[----:B------:R-:W-:Y:S01]  /*11220*/  UMOV UR34, UR12 ;  /* 0x0000000c00227c82 */ /* 0x000fe20008000000 */
[C---:B------:R-:W-:Y:S01]  /*11230*/  R2UR UR33, R11.reuse ;  /* 0x000000000b2172ca */ /* 0x040fe200000e0000 */
        /* <DEDUP_REMOVED lines=90> */
[----:B------:R-:W-:Y:S02]  /*117e0*/  R2UR UR43, R148 ;  /* 0x00000000942b72ca */ /* 0x000fe400000e0000 */
        /* <DEDUP_REMOVED lines=81> */
[----:B------:R-:W-:-:S02]  /*11d00*/  IMAD.MOV.U32 R147, RZ, RZ, -0x7fffffe0 ;  /* 0x80000020ff937424 */ /* 0x000fc400078e00ff */
[----:B------:R-:W-:Y:S01]  /*11d10*/  VIADD R20, R20, 0x682 ;  /* 0x0000068214147836 */ /* 0x000fe20000000000 */
        /* <DEDUP_REMOVED lines=40> */
[----:B------:R-:W-:Y:S05]  /*11fa0*/  @P2 BRA `(.L_x_12348) ;  /* 0x0000000000282947 */ /* 0x000fea0003800000 */
[----:B------:R-:W-:Y:S05]  /*11fb0*/  @!P0 BRA `(.L_x_12349) ;  /* 0x0000000000048947 */ /* 0x000fea0003800000 */
[----:B------:R-:W-:Y:S01]  /*11fc0*/  BPT.TRAP 0x1 ;  /* 0x000000040000795c */ /* 0x000fe20000300000 */
.L_x_12349:
[----:B------:R-:W-:Y:S01]  /*11fd0*/  SHF.L.U32 R0, R18, 0x1f, RZ ;  /* 0x0000001f12007819 */ /* 0x000fe200000006ff */
[----:B------:R-:W-:-:S04]  /*11fe0*/  IMAD R14, R19, 0x8, R22 ;  /* 0x00000008130e7824 */ /* 0x000fc800078e0216 */
[----:B------:R1:W2:Y:S01]  /*11ff0*/  SYNCS.PHASECHK.TRANS64.TRYWAIT P2, [R14+URZ+0x31c50], R0 ;  /* 0x031c50000e0075a7 */ /* 0x0002a2000804017f */
[----:B------:R-:W-:Y:S05]  /*12000*/  @!P0 BRA `(.L_x_12350) ;  /* 0x0000000000048947 */ /* 0x000fea0003800000 */
[----:B------:R-:W-:Y:S01]  /*12010*/  BPT.TRAP 0x1 ;  /* 0x000000040000795c */ /* 0x000fe20000300000 */
.L_x_12350:
[----:B--2---:R-:W-:Y:S05]  /*12020*/  @P2 BRA `(.L_x_12348) ;  /* 0x0000000000082947 */ /* 0x004fea0003800000 */
[----:B------:R-:W2:Y:S02]  /*12030*/  SYNCS.PHASECHK.TRANS64.TRYWAIT P2, [R14+URZ+0x31c50], R0 ;  /* 0x031c50000e0075a7 */ /* 0x000ea4000804017f */
[----:B--2---:R-:W-:Y:S05]  /*12040*/  @!P2 BRA `(.L_x_12351) ;  /* 0x0000011c00b8a947 */ /* 0x004fea0003800000 */
.L_x_12348:
[----:B------:R-:W3:Y:S01]  /*12050*/  LDL R148, [R1+0x58] ;  /* 0x0000580001947983 */ /* 0x000ee20000100800 */
[----:B------:R-:W4:Y:S03]  /*12060*/  LDC R149, c[0x0][0x448] ;  /* 0x00011200ff957b82 */ /* 0x000f260000000800 */
[----:B------:R-:W3:Y:S04]  /*12070*/  LDL R18, [R1+0x68] ;  /* 0x0000680001127983 */ /* 0x000ee80000100800 */
[----:B------:R-:W3:Y:S04]  /*12080*/  LDL R147, [R1+0x64] ;  /* 0x0000640001937983 */ /* 0x000ee80000100800 */
[----:B------:R-:W3:Y:S04]  /*12090*/  LDL R21, [R1+0x54] ;  /* 0x0000540001157983 */ /* 0x000ee80000100800 */
[----:B------:R-:W3:Y:S04]  /*120a0*/  LDL R20, [R1+0x50] ;  /* 0x0000500001147983 */ /* 0x000ee80000100800 */
[----:B------:R-:W3:Y:S01]  /*120b0*/  LDL.LU R146, [R1] ;  /* 0x0000000001927983 */ /* 0x000ee20000300800 */
[----:B------:R-:W-:Y:S05]  /*120c0*/  WARPSYNC.ALL ;  /* 0x0000000000007948 */ /* 0x000fea0003800000 */
[----:B----4-:R-:W-:Y:S01]  /*120d0*/  ISETP.NE.AND P2, PT, R149, 0x1, PT ;  /* 0x000000019500780c */ /* 0x010fe20003f45270 */
[----:B------:R-:W-:-:S12]  /*120e0*/  ULDC UR4, c[0x0][0x988] ;  /* 0x0002620000047ab9 */ /* 0x000fd80000000800 */
[----:B-12---:R-:W1:Y:S08]  /*120f0*/  @P2 LDC R14, c[0x0][0x44c] ;  /* 0x00011300ff0e2b82 */ /* 0x006e700000000800 */
[----:B------:R-:W2:Y:S01]  /*12100*/  @P2 LDC R0, c[0x0][0x450] ;  /* 0x00011400ff002b82 */ /* 0x000ea20000000800 */
[----:B---3--:R-:W-:-:S04]  /*12110*/  IMAD.IADD R18, R18, 0x1, R148 ;  /* 0x0000000112127824 */ /* 0x008fc800078e0294 */
[----:B-1----:R-:W-:-:S05]  /*12120*/  @P2 IMAD.HI.U32 R14, R18, R14, RZ ;  /* 0x0000000e120e2227 */ /* 0x002fca00078e00ff */
[----:B--2---:R-:W-:Y:S01]  /*12130*/  @P2 SHF.R.U32.HI R18, RZ, R0, R14 ;  /* 0x00000000ff122219 */ /* 0x004fe2000001160e */
[----:B------:R-:W-:-:S04]  /*12140*/  IMAD.MOV.U32 R14, RZ, RZ, -0x90 ;  /* 0xffffff70ff0e7424 */ /* 0x000fc800078e00ff */
[----:B------:R-:W1:Y:S01]  /*12150*/  SHFL.IDX PT, R0, R18, RZ, 0x1c1f ;  /* 0x001c1fff12007589 */ /* 0x000e6200000e0000 */
[----:B------:R-:W-:Y:S01]  /*12160*/  IMAD R14, R15, R14, 0x1 ;  /* 0x000000010f0e7424 */ /* 0x000fe200078e020e */
[----:B------:R-:W-:Y:S02]  /*12170*/  LOP3.LUT R146, R146, 0xffffffbf, RZ, 0xc0, !PT ;  /* 0xffffffbf92927812 */ /* 0x000fe400078ec0ff */
[----:B------:R-:W2:Y:S01]  /*12180*/  SHFL.IDX PT, R18, R18, 0x1, 0x1c1f ;  /* 0x003c1f0012127f89 */ /* 0x000ea200000e0000 */
[----:B------:R-:W-:Y:S01]  /*12190*/  IMAD R14, R147, -0x2, R14 ;  /* 0xfffffffe930e7824 */ /* 0x000fe200078e020e */
[----:B------:R-:W-:-:S04]  /*121a0*/  @P1 LOP3.LUT R146, R146, 0x40, RZ, 0xfc, !PT ;  /* 0x0000004092921812 */ /* 0x000fc800078efcff */
[----:B------:R-:W-:Y:S02]  /*121b0*/  IADD3 R14, -R20, R14, R21 ;  /* 0x0000000e140e7210 */ /* 0x000fe40007ffe115 */
[----:B------:R-:W-:-:S04]  /*121c0*/  LOP3.LUT R146, R146, 0xffffffdf, RZ, 0xc0, !PT ;  /* 0xffffffdf92927812 */ /* 0x000fc800078ec0ff */
[----:B------:R-:W-:-:S05]  /*121d0*/  @P0 LOP3.LUT R146, R146, 0x20, RZ, 0xfc, !PT ;  /* 0x0000002092920812 */ /* 0x000fca00078efcff */
[----:B------:R-:W-:Y:S01]  /*121e0*/  STL [R1], R146 ;  /* 0x0000009201007387 */ /* 0x000fe20000100800 */
[----:B-1----:R-:W-:-:S03]  /*121f0*/  IMAD.IADD R0, R14, 0x1, R0 ;  /* 0x000000010e007824 */ /* 0x002fc600078e0200 */
[----:B------:R-:W3:Y:S01]  /*12200*/  LDL R153, [R1+0x38] ;  /* 0x0000380001997983 */ /* 0x000ee20000100800 */
[----:B--2---:R-:W-:Y:S01]  /*12210*/  IMAD.IADD R18, R14, 0x1, R18 ;  /* 0x000000010e127824 */ /* 0x004fe200078e0212 */
[C---:B------:R-:W-:Y:S02]  /*12220*/  ISETP.GT.AND P2, PT, R0.reuse, RZ, PT ;  /* 0x000000ff0000720c */ /* 0x040fe40003f44270 */
[C---:B------:R-:W-:Y:S02]  /*12230*/  ISETP.GT.AND P4, PT, R0.reuse, 0x1, PT ;  /* 0x000000010000780c */ /* 0x040fe40003f84270 */
[----:B------:R-:W-:Y:S02]  /*12240*/  ISETP.GT.AND P3, PT, R0, 0x8, PT ;  /* 0x000000080000780c */ /* 0x000fe40003f64270 */
[----:B------:R-:W-:Y:S02]  /*12250*/  FSEL R136, R136, -INF , P2 ;  /* 0xff80000088887808 */ /* 0x000fe40001000000 */
[----:B------:R-:W-:-:S02]  /*12260*/  FSEL R137, R137, -INF , P4 ;  /* 0xff80000089897808 */ /* 0x000fc40002000000 */
[----:B------:R-:W-:Y:S02]  /*12270*/  FSEL R140, R140, -INF , P3 ;  /* 0xff8000008c8c7808 */ /* 0x000fe40001800000 */
[C---:B------:R-:W-:Y:S02]  /*12280*/  ISETP.GT.AND P2, PT, R0.reuse, 0x9, PT ;  /* 0x000000090000780c */ /* 0x040fe40003f44270 */
        /* <DEDUP_REMOVED lines=62> */
[----:B------:R-:W-:Y:S02]  /*12670*/  FMNMX.FTZ R0, R136, R17, !PT ;  /* 0x0000001188007209 */ /* 0x000fe40007810000 */
[----:B------:R-:W-:-:S02]  /*12680*/  FSEL R73, R73, -INF , P2 ;  /* 0xff80000049497808 */ /* 0x000fc40001000000 */
[----:B------:R-:W-:Y:S02]  /*12690*/  FMNMX.FTZ R0, R137, R0, !PT ;  /* 0x0000000089007209 */ /* 0x000fe40007810000 */
[----:B------:R-:W-:Y:S02]  /*126a0*/  ISETP.GT.AND P2, PT, R18, RZ, PT ;  /* 0x000000ff1200720c */ /* 0x000fe40003f44270 */
        /* <DEDUP_REMOVED lines=67> */
[C---:B------:R-:W-:Y:S02]  /*12ae0*/  ISETP.GT.AND P2, PT, R18.reuse, 0x40, PT ;  /* 0x000000401200780c */ /* 0x040fe40003f44270 */
[----:B------:R-:W-:Y:S01]  /*12af0*/  ISETP.GT.AND P1, PT, R18, 0x71, PT ;  /* 0x000000711200780c */ /* 0x000fe20003f24270 */
[----:B------:R-:W1:Y:S01]  /*12b00*/  SHFL.BFLY PT, R14, R0, 0x2, 0x1f ;  /* 0x0c401f00000e7f89 */ /* 0x000e6200000e0000 */
[----:B------:R-:W-:-:S02]  /*12b10*/  FSEL R106, R106, -INF , P2 ;  /* 0xff8000006a6a7808 */ /* 0x000fc40001000000 */
[C---:B------:R-:W-:Y:S02]  /*12b20*/  ISETP.GT.AND P2, PT, R18.reuse, 0x41, PT ;  /* 0x000000411200780c */ /* 0x040fe40003f44270 */
[C---:B------:R-:W-:Y:S02]  /*12b30*/  ISETP.GT.AND P0, PT, R18.reuse, 0x78, PT ;  /* 0x000000781200780c */ /* 0x040fe40003f04270 */
[----:B------:R-:W-:Y:S02]  /*12b40*/  FSEL R107, R107, -INF , P2 ;  /* 0xff8000006b6b7808 */ /* 0x000fe40001000000 */
[C---:B------:R-:W-:Y:S02]  /*12b50*/  ISETP.GT.AND P2, PT, R18.reuse, 0x48, PT ;  /* 0x000000481200780c */ /* 0x040fe40003f44270 */
[----:B------:R-:W-:Y:S02]  /*12b60*/  ISETP.GT.AND P3, PT, R18, 0x81, PT ;  /* 0x000000811200780c */ /* 0x000fe40003f64270 */
[----:B------:R-:W-:-:S02]  /*12b70*/  FSEL R110, R110, -INF , P2 ;  /* 0xff8000006e6e7808 */ /* 0x000fc40001000000 */
[C---:B------:R-:W-:Y:S02]  /*12b80*/  ISETP.GT.AND P2, PT, R18.reuse, 0x49, PT ;  /* 0x000000491200780c */ /* 0x040fe40003f44270 */
[C---:B------:R-:W-:Y:S02]  /*12b90*/  ISETP.GT.AND P4, PT, R18.reuse, 0x88, PT ;  /* 0x000000881200780c */ /* 0x040fe40003f84270 */
[----:B------:R-:W-:Y:S02]  /*12ba0*/  FSEL R111, R111, -INF , P2 ;  /* 0xff8000006f6f7808 */ /* 0x000fe40001000000 */
[C---:B------:R-:W-:Y:S02]  /*12bb0*/  ISETP.GT.AND P2, PT, R18.reuse, 0x50, PT ;  /* 0x000000501200780c */ /* 0x040fe40003f44270 */
[----:B------:R-:W-:Y:S02]  /*12bc0*/  ISETP.GT.AND P5, PT, R18, 0x89, PT ;  /* 0x000000891200780c */ /* 0x000fe40003fa4270 */
[----:B-1----:R-:W-:-:S02]  /*12bd0*/  FMNMX.FTZ R14, R0, R14, !PT ;  /* 0x0000000e000e7209 */ /* 0x002fc40007810000 */
[----:B------:R-:W-:Y:S02]  /*12be0*/  FSEL R98, R98, -INF , P2 ;  /* 0xff80000062627808 */ /* 0x000fe40001000000 */
[C---:B------:R-:W-:Y:S01]  /*12bf0*/  ISETP.GT.AND P2, PT, R18.reuse, 0x51, PT ;  /* 0x000000511200780c */ /* 0x040fe20003f44270 */
[----:B------:R-:W1:Y:S01]  /*12c00*/  SHFL.BFLY PT, R0, R14, 0x1, 0x1f ;  /* 0x0c201f000e007f89 */ /* 0x000e6200000e0000 */
[----:B------:R-:W-:Y:S02]  /*12c10*/  FSEL R83, R83, -INF , P1 ;  /* 0xff80000053537808 */ /* 0x000fe40000800000 */
[----:B------:R-:W-:Y:S02]  /*12c20*/  FSEL R99, R99, -INF , P2 ;  /* 0xff80000063637808 */ /* 0x000fe40001000000 */
[----:B------:R-:W-:Y:S02]  /*12c30*/  ISETP.GT.AND P2, PT, R18, 0x58, PT ;  /* 0x000000581200780c */ /* 0x000fe40003f44270 */
[----:B------:R-:W-:-:S02]  /*12c40*/  FSEL R86, R86, -INF , P0 ;  /* 0xff80000056567808 */ /* 0x000fc40000000000 */
[----:B------:R-:W-:Y:S02]  /*12c50*/  FSEL R102, R102, -INF , P2 ;  /* 0xff80000066667808 */ /* 0x000fe40001000000 */
[----:B------:R-:W-:Y:S02]  /*12c60*/  ISETP.GT.AND P2, PT, R18, 0x59, PT ;  /* 0x000000591200780c */ /* 0x000fe40003f44270 */
[----:B------:R-:W-:Y:S02]  /*12c70*/  LOP3.LUT P1, RZ, R146, 0x40, RZ, 0xc0, !PT ;  /* 0x0000004092ff7812 */ /* 0x000fe4000782c0ff */
[----:B------:R-:W-:Y:S02]  /*12c80*/  FSEL R103, R103, -INF , P2 ;  /* 0xff80000067677808 */ /* 0x000fe40001000000 */
[----:B------:R-:W-:Y:S02]  /*12c90*/  ISETP.GT.AND P2, PT, R18, 0x60, PT ;  /* 0x000000601200780c */ /* 0x000fe40003f44270 */
[----:B------:R-:W-:-:S02]  /*12ca0*/  LOP3.LUT P0, RZ, R146, 0x20, RZ, 0xc0, !PT ;  /* 0x0000002092ff7812 */ /* 0x000fc4000780c0ff */
[----:B------:R-:W-:Y:S02]  /*12cb0*/  FSEL R90, R90, -INF , P2 ;  /* 0xff8000005a5a7808 */ /* 0x000fe40001000000 */
[----:B------:R-:W-:Y:S02]  /*12cc0*/  ISETP.GT.AND P2, PT, R18, 0x61, PT ;  /* 0x000000611200780c */ /* 0x000fe40003f44270 */
[----:B-1----:R-:W-:Y:S01]  /*12cd0*/  FMNMX.FTZ R14, R14, R0, !PT ;  /* 0x000000000e0e7209 */ /* 0x002fe20007810000 */
[----:B------:R-:W-:Y:S01]  /*12ce0*/  IMAD.U32 R0, RZ, RZ, UR4 ;  /* 0x00000004ff007e24 */ /* 0x000fe2000f8e00ff */
[----:B------:R-:W-:Y:S02]  /*12cf0*/  FSEL R91, R91, -INF , P2 ;  /* 0xff8000005b5b7808 */ /* 0x000fe40001000000 */
[----:B------:R-:W-:Y:S01]  /*12d00*/  ISETP.GT.AND P2, PT, R18, 0x68, PT ;  /* 0x000000681200780c */ /* 0x000fe20003f44270 */
[C---:B------:R-:W-:Y:S01]  /*12d10*/  FMUL.FTZ R21, R14.reuse, R0 ;  /* 0x000000000e157220 */ /* 0x040fe20000410000 */
[----:B------:R-:W-:-:S02]  /*12d20*/  FSETP.NEU.FTZ.AND P6, PT, R14, -INF , PT ;  /* 0xff8000000e00780b */ /* 0x000fc40003fdd000 */
[----:B------:R-:W-:Y:S02]  /*12d30*/  FSEL R94, R94, -INF , P2 ;  /* 0xff8000005e5e7808 */ /* 0x000fe40001000000 */
[----:B------:R-:W-:Y:S02]  /*12d40*/  ISETP.GT.AND P2, PT, R18, 0x69, PT ;  /* 0x000000691200780c */ /* 0x000fe40003f44270 */
[----:B------:R-:W-:Y:S02]  /*12d50*/  FSEL R20, R14, RZ, P6 ;  /* 0x000000ff0e147208 */ /* 0x000fe40003000000 */
[----:B------:R-:W-:Y:S02]  /*12d60*/  FSEL R95, R95, -INF , P2 ;  /* 0xff8000005f5f7808 */ /* 0x000fe40001000000 */
[----:B------:R-:W-:Y:S01]  /*12d70*/  ISETP.GT.AND P2, PT, R18, 0x70, PT ;  /* 0x000000701200780c */ /* 0x000fe20003f44270 */
[----:B------:R-:W-:Y:S01]  /*12d80*/  FADD.FTZ R20, -R20, R17 ;  /* 0x0000001114147221 */ /* 0x000fe20000010100 */
[----:B------:R-:W-:-:S02]  /*12d90*/  FSEL R21, R21, RZ, P6 ;  /* 0x000000ff15157208 */ /* 0x000fc40003000000 */
[----:B------:R-:W-:Y:S02]  /*12da0*/  FSEL R82, R82, -INF , P2 ;  /* 0xff80000052527808 */ /* 0x000fe40001000000 */
[C---:B------:R-:W-:Y:S02]  /*12db0*/  ISETP.GT.AND P2, PT, R18.reuse, 0x80, PT ;  /* 0x000000801200780c */ /* 0x040fe40003f44270 */
[----:B------:R-:W-:Y:S01]  /*12dc0*/  ISETP.GT.AND P6, PT, R18, 0x79, PT ;  /* 0x000000791200780c */ /* 0x000fe20003fc4270 */
        /* <DEDUP_REMOVED lines=10> */
[----:B------:R-:W1:Y:S01]  /*12e70*/  MUFU.EX2 R72, R136 ;  /* 0x0000008800487308 */ /* 0x000e620000000800 */
[----:B------:R-:W-:-:S07]  /*12e80*/  FSEL R17, R74, -INF , P2 ;  /* 0xff8000004a117808 */ /* 0x000fce0001000000 */
[----:B------:R-:W2:Y:S08]  /*12e90*/  MUFU.EX2 R137, R137 ;  /* 0x0000008900897308 */ /* 0x000eb00000000800 */
[----:B------:R-:W4:Y:S01]  /*12ea0*/  MUFU.EX2 R74, R140 ;  /* 0x0000008c004a7308 */ /* 0x000f220000000800 */
[----:B-1----:R-:W-:-:S07]  /*12eb0*/  FFMA.FTZ R20, R18, R155, R72 ;  /* 0x0000009b12147223 */ /* 0x002fce0000010048 */
[----:B------:R-:W1:Y:S01]  /*12ec0*/  MUFU.EX2 R141, R141 ;  /* 0x0000008d008d7308 */ /* 0x000e620000000800 */
[-CC-:B------:R-:W-:Y:S01]  /*12ed0*/  FFMA.FTZ R151, R129, R0.reuse, -R21.reuse ;  /* 0x0000000081977223 */ /* 0x180fe20000010815 */
[----:B--2---:R-:W-:Y:S01]  /*12ee0*/  FADD.FTZ R20, R137, R20 ;  /* 0x0000001489147221 */ /* 0x004fe20000010000 */
        /* <DEDUP_REMOVED lines=9> */
[----:B----4-:R-:W-:Y:S01]  /*12f80*/  FADD.FTZ R20, R74, R20 ;  /* 0x000000144a147221 */ /* 0x010fe20000010000 */
        /* <DEDUP_REMOVED lines=18> */
[----:B-1----:R-:W-:Y:S01]  /*130b0*/  FADD.FTZ R21, R141, R20 ;  /* 0x000000148d157221 */ /* 0x002fe20000010000 */
        /* <DEDUP_REMOVED lines=31> */
[----:B------:R-:W-:-:S04]  /*132b0*/  FMNMX.FTZ R20, R86, R20, !PT ;  /* 0x0000001456147209 */ /* 0x000fc80007810000 */
[----:B------:R-:W-:Y:S02]  /*132c0*/  FMNMX.FTZ R20, R87, R20, !PT ;  /* 0x0000001457147209 */ /* 0x000fe40007810000 */
[----:B------:R-:W-:Y:S02]  /*132d0*/  FSEL R75, R75, -INF , P3 ;  /* 0xff8000004b4b7808 */ /* 0x000fe40001800000 */
[----:B------:R-:W-:Y:S02]  /*132e0*/  FMNMX.FTZ R20, R17, R20, !PT ;  /* 0x0000001411147209 */ /* 0x000fe40007810000 */
[----:B------:R-:W-:Y:S02]  /*132f0*/  FSEL R78, R78, -INF , P4 ;  /* 0xff8000004e4e7808 */ /* 0x000fe40002000000 */
[----:B------:R-:W-:Y:S02]  /*13300*/  FMNMX.FTZ R20, R75, R20, !PT ;  /* 0x000000144b147209 */ /* 0x000fe40007810000 */
[----:B------:R-:W-:-:S02]  /*13310*/  FSEL R79, R79, -INF , P5 ;  /* 0xff8000004f4f7808 */ /* 0x000fc40002800000 */
[----:B------:R-:W-:-:S04]  /*13320*/  FMNMX.FTZ R20, R78, R20, !PT ;  /* 0x000000144e147209 */ /* 0x000fc80007810000 */
[----:B------:R-:W-:-:S05]  /*13330*/  FMNMX.FTZ R20, R79, R20, !PT ;  /* 0x000000144f147209 */ /* 0x000fca0007810000 */
[----:B------:R-:W1:Y:S02]  /*13340*/  SHFL.BFLY PT, R73, R20, 0x2, 0x1f ;  /* 0x0c401f0014497f89 */ /* 0x000e6400000e0000 */
[----:B-1----:R-:W-:-:S05]  /*13350*/  FMNMX.FTZ R20, R20, R73, !PT ;  /* 0x0000004914147209 */ /* 0x002fca0007810000 */
[----:B------:R-:W1:Y:S01]  /*13360*/  SHFL.BFLY PT, R73, R20, 0x1, 0x1f ;  /* 0x0c201f0014497f89 */ /* 0x000e6200000e0000 */
[----:B---3--:R-:W-:Y:S02]  /*13370*/  LOP3.LUT R76, R153, 0x10000, RZ, 0xfc, !PT ;  /* 0x00010000994c7812 */ /* 0x008fe400078efcff */
[----:B-1----:R-:W-:-:S04]  /*13380*/  FMNMX.FTZ R20, R20, R73, !PT ;  /* 0x0000004914147209 */ /* 0x002fc80007810000 */
[----:B------:R-:W-:-:S04]  /*13390*/  FSETP.NEU.FTZ.AND P2, PT, R20, -INF , PT ;  /* 0xff8000001400780b */ /* 0x000fc80003f5d000 */
[----:B------:R-:W-:-:S05]  /*133a0*/  FSEL R73, R20, RZ, P2 ;  /* 0x000000ff14497208 */ /* 0x000fca0001000000 */
[----:B------:R-:W-:Y:S01]  /*133b0*/  FADD.FTZ R16, -R73, R16 ;  /* 0x0000001049107221 */ /* 0x000fe20000010100 */
[----:B------:R-:W-:-:S05]  /*133c0*/  FMUL.FTZ R73, R20, R0 ;  /* 0x0000000014497220 */ /* 0x000fca0000410000 */
[----:B------:R-:W-:-:S05]  /*133d0*/  FSEL R73, R73, RZ, P2 ;  /* 0x000000ff49497208 */ /* 0x000fca0001000000 */
[----:B------:R-:W-:Y:S01]  /*133e0*/  FFMA.FTZ R81, R78, R0, -R73 ;  /* 0x000000004e517223 */ /* 0x000fe20000010849 */
[----:B------:R-:W-:-:S05]  /*133f0*/  VIADD R78, R76, 0x180 ;  /* 0x000001804c4e7836 */ /* 0x000fca0000000000 */
[----:B------:R-:W-:Y:S01]  /*13400*/  R2UR UR8, R78 ;  /* 0x000000004e0872ca */ /* 0x000fe200000e0000 */
[----:B------:R-:W-:-:S05]  /*13410*/  VIADD R78, R76, 0x300 ;  /* 0x000003004c4e7836 */ /* 0x000fca0000000000 */
[----:B------:R-:W-:Y:S01]  /*13420*/  R2UR UR12, R78 ;  /* 0x000000004e0c72ca */ /* 0x000fe200000e0000 */
[----:B------:R-:W-:-:S05]  /*13430*/  VIADD R78, R76, 0x480 ;  /* 0x000004804c4e7836 */ /* 0x000fca0000000000 */
[----:B------:R-:W-:Y:S01]  /*13440*/  R2UR UR16, R78 ;  /* 0x000000004e1072ca */ /* 0x000fe200000e0000 */
[----:B------:R-:W-:Y:S02]  /*13450*/  VIADD R78, R76, 0x600 ;  /* 0x000006004c4e7836 */ /* 0x000fe40000000000 */
[-CC-:B------:R-:W-:Y:S01]  /*13460*/  FFMA.FTZ R138, R138, R0.reuse, -R73.reuse ;  /* 0x000000008a8a7223 */ /* 0x180fe20000010849 */
[-CC-:B------:R-:W-:Y:S01]  /*13470*/  FFMA.FTZ R139, R139, R0.reuse, -R73.reuse ;  /* 0x000000008b8b7223 */ /* 0x180fe20000010849 */
[-CC-:B------:R-:W-:Y:S01]  /*13480*/  FFMA.FTZ R142, R142, R0.reuse, -R73.reuse ;  /* 0x000000008e8e7223 */ /* 0x180fe20000010849 */
[-CC-:B------:R-:W-:Y:S01]  /*13490*/  FFMA.FTZ R143, R143, R0.reuse, -R73.reuse ;  /* 0x000000008f8f7223 */ /* 0x180fe20000010849 */
[----:B------:R-:W-:Y:S01]  /*134a0*/  R2UR UR20, R78 ;  /* 0x000000004e1472ca */ /* 0x000fe200000e0000 */
        /* <DEDUP_REMOVED lines=31> */
[----:B------:R-:W-:-:S02]  /*136a0*/  VIADD R78, R76, 0x780 ;  /* 0x000007804c4e7836 */ /* 0x000fc40000000000 */
[----:B------:R-:W-:-:S03]  /*136b0*/  VIADD R73, R22, 0x200 ;  /* 0x0000020016497836 */ /* 0x000fc60000000000 */
[----:B------:R-:W-:Y:S01]  /*136c0*/  R2UR UR24, R78 ;  /* 0x000000004e1872ca */ /* 0x000fe200000e0000 */
[C---:B------:R-:W-:Y:S01]  /*136d0*/  VIADD R78, R76.reuse, 0x900 ;  /* 0x000009004c4e7836 */ /* 0x040fe20000000000 */
[----:B------:R-:W-:Y:S01]  /*136e0*/  SHF.R.U32.HI R73, RZ, 0x4, R73 ;  /* 0x00000004ff497819 */ /* 0x000fe20000011649 */
[----:B------:R-:W-:Y:S01]  /*136f0*/  IMAD.MOV.U32 R77, RZ, RZ, -0x3ffffff0 ;  /* 0xc0000010ff4d7424 */ /* 0x000fe200078e00ff */
[----:B------:R-:W-:Y:S02]  /*13700*/  R2UR UR4, R76 ;  /* 0x000000004c0472ca */ /* 0x000fe400000e0000 */
[----:B------:R-:W-:Y:S02]  /*13710*/  LOP3.LUT R73, R73, 0x3fff, RZ, 0xc0, !PT ;  /* 0x00003fff49497812 */ /* 0x000fe400078ec0ff */
[----:B------:R-:W-:Y:S01]  /*13720*/  R2UR UR28, R78 ;  /* 0x000000004e1c72ca */ /* 0x000fe200000e0000 */
[C---:B------:R-:W-:Y:S01]  /*13730*/  VIADD R78, R76.reuse, 0xa80 ;  /* 0x00000a804c4e7836 */ /* 0x040fe20000000000 */
[----:B------:R-:W-:Y:S01]  /*13740*/  LOP3.LUT R73, R73, 0x2400000, RZ, 0xfc, !PT ;  /* 0x0240000049497812 */ /* 0x000fe200078efcff */
[----:B------:R-:W-:Y:S01]  /*13750*/  VIADD R76, R76, 0xc00 ;  /* 0x00000c004c4c7836 */ /* 0x000fe20000000000 */
[----:B------:R-:W-:-:S02]  /*13760*/  R2UR UR5, R77 ;  /* 0x000000004d0572ca */ /* 0x000fc400000e0000 */
[----:B------:R-:W-:Y:S01]  /*13770*/  R2UR UR37, R77 ;  /* 0x000000004d2572ca */ /* 0x000fe200000e0000 */
[----:B------:R-:W-:Y:S01]  /*13780*/  IMAD.MOV.U32 R77, RZ, RZ, -0x7fffffe0 ;  /* 0x80000020ff4d7424 */ /* 0x000fe200078e00ff */
[----:B------:R-:W-:Y:S01]  /*13790*/  R2UR UR36, R76 ;  /* 0x000000004c2472ca */ /* 0x000fe200000e0000 */
[----:B------:R-:W-:-:S03]  /*137a0*/  IMAD R76, R19, 0x6c0, R73 ;  /* 0x000006c0134c7824 */ /* 0x000fc600078e0249 */
        /* <DEDUP_REMOVED lines=66> */
[----:B------:R-:W-:Y:S02]  /*13bd0*/  F2FP.BF16.F32.PACK_AB R72, R137, R72 ;  /* 0x000000488948723e */ /* 0x000fe400000010ff */
[----:B------:R-:W2:Y:S01]  /*13be0*/  LDL R137, [R1+0x3c] ;  /* 0x00003c0001897983 */ /* 0x000ea20000100800 */
[----:B------:R-:W-:Y:S02]  /*13bf0*/  WARPGROUP.DEPBAR.LE gsb0, 0x0 ;  /* 0x00008000000079c5 */ /* 0x000fe40000010000 */
[----:B------:R-:W-:-:S06]  /*13c00*/  WARPGROUP.ARRIVE ;  /* 0x00000000000079c5 */ /* 0x000fcc0000000000 */
[----:B------:R-:W-:Y:S03]  /*13c10*/  HGMMA.64x96x16.F32.BF16 R24, gdesc[UR36].tnspB, R24, gsb0 ;  /* 0x41600000241879f0 */ /* 0x000fe60008001818 */
[----:B------:R-:W1:Y:S01]  /*13c20*/  S2R R153, SR_TID.X ;  /* 0x0000000000997919 */ /* 0x000e620000002100 */
[----:B------:R-:W-:Y:S01]  /*13c30*/  FMUL.FTZ R16, R16, R0 ;  /* 0x0000000010107220 */ /* 0x000fe20000410000 */
        /* <DEDUP_REMOVED lines=24> */
[----:B------:R-:W-:-:S02]  /*13dc0*/  FMUL.FTZ R69, R69, R18 ;  /* 0x0000001245457220 */ /* 0x000fc40000410000 */
[----:B------:R3:W5:Y:S01]  /*13dd0*/  LDL R18, [R1+0x4] ;  /* 0x0000040001127983 */ /* 0x0007620000100800 */
[----:B------:R-:W-:Y:S01]  /*13de0*/  MUFU.EX2 R73, R138 ;  /* 0x0000008a00497308 */ /* 0x000fe20000000800 */
[----:B-1----:R-:W-:-:S07]  /*13df0*/  SHF.R.U32.HI R136, RZ, 0x7, R153 ;  /* 0x00000007ff887819 */ /* 0x002fce0000011699 */
[----:B------:R-:W1:Y:S01]  /*13e00*/  MUFU.EX2 R16, R16 ;  /* 0x0000001000107308 */ /* 0x000e620000000800 */
[----:B------:R-:W-:-:S07]  /*13e10*/  VIADD R76, R136, 0x9 ;  /* 0x00000009884c7836 */ /* 0x000fce0000000000 */
[----:B------:R-:W4:Y:S01]  /*13e20*/  MUFU.EX2 R139, R139 ;  /* 0x0000008b008b7308 */ /* 0x000f220000000800 */
[----:B------:R-:W-:-:S07]  /*13e30*/  ISETP.GE.U32.AND P2, PT, R153, 0x180, PT ;  /* 0x000001809900780c */ /* 0x000fce0003f46070 */
[----:B------:R-:W0:Y:S01]  /*13e40*/  MUFU.EX2 R75, R142 ;  /* 0x0000008e004b7308 */ /* 0x000e220000000800 */
[----:B------:R-:W-:-:S07]  /*13e50*/  SEL R76, R76, 0x9, !P2 ;  /* 0x000000094c4c7807 */ /* 0x000fce0005000000 */
[----:B------:R-:W3:Y:S01]  /*13e60*/  MUFU.EX2 R143, R143 ;  /* 0x0000008f008f7308 */ /* 0x000ee20000000800 */
[--C-:B------:R-:W-:Y:S02]  /*13e70*/  @!P1 IMAD R77, R145, 0x8, R22.reuse ;  /* 0x00000008914d9824 */ /* 0x100fe400078e0216 */
[----:B-1----:R-:W-:Y:S01]  /*13e80*/  FFMA.FTZ R157, R16, R157, R73 ;  /* 0x0000009d109d7223 */ /* 0x002fe20000010049 */
[----:B------:R-:W-:Y:S01]  /*13e90*/  @!P1 IMAD R19, R19, 0x8, R22 ;  /* 0x0000000813139824 */ /* 0x000fe200078e0216 */
[----:B------:R4:W-:Y:S06]  /*13ea0*/  BAR.ARV R76, 0x100 ;  /* 0x0004004c0000751d */ /* 0x0009ec0000002000 */
[----:B------:R-:W-:-:S02]  /*13eb0*/  @!P1 VIADD R77, R77, 0x31c40 ;  /* 0x00031c404d4d9836 */ /* 0x000fc40000000000 */
[----:B----4-:R-:W-:Y:S01]  /*13ec0*/  FADD.FTZ R76, R139, R157 ;  /* 0x0000009d8b4c7221 */ /* 0x010fe20000010000 */
[----:B------:R-:W-:Y:S01]  /*13ed0*/  @!P1 VIADD R19, R19, 0x31c60 ;  /* 0x00031c6013139836 */ /* 0x000fe20000000000 */
[----:B------:R-:W-:Y:S02]  /*13ee0*/  F2FP.BF16.F32.PACK_AB R74, R141, R74 ;  /* 0x0000004a8d4a723e */ /* 0x000fe400000010ff */
[----:B------:R-:W-:Y:S01]  /*13ef0*/  @!P1 PRMT R77, RZ, 0x654, R77 ;  /* 0x00000654ff4d9816 */ /* 0x000fe2000000004d */
[----:B0-----:R-:W-:Y:S01]  /*13f00*/  FADD.FTZ R76, R75, R76 ;  /* 0x0000004c4b4c7221 */ /* 0x001fe20000010000 */
[----:B------:R-:W-:Y:S02]  /*13f10*/  F2FP.BF16.F32.PACK_AB R73, R139, R73 ;  /* 0x000000498b49723e */ /* 0x000fe400000010ff */
[----:B------:R-:W-:Y:S01]  /*13f20*/  @!P1 PRMT R19, RZ, 0x654, R19 ;  /* 0x00000654ff139816 */ /* 0x000fe20000000013 */
[----:B------:R0:W-:Y:S01]  /*13f30*/  @!P1 SYNCS.ARRIVE.TRANS64.RED.A1T0 RZ, [R77+URZ], RZ ;  /* 0x000000ff4dff99a7 */ /* 0x0001e2000810043f */
[----:B---3--:R-:W-:-:S02]  /*13f40*/  F2FP.BF16.F32.PACK_AB R75, R143, R75 ;  /* 0x0000004b8f4b723e */ /* 0x008fc400000010ff */
[----:B------:R1:W-:Y:S03]  /*13f50*/  @!P1 SYNCS.ARRIVE.TRANS64.RED.A1T0 RZ, [R19+URZ], RZ ;  /* 0x000000ff13ff99a7 */ /* 0x0003e6000810043f */
[----:B------:R3:W-:Y:S01]  /*13f60*/  STSM.16.M88.4 [R23+0x24300], R72 ;  /* 0x0243004817007844 */ /* 0x0007e20000000200 */
[----:B------:R-:W-:Y:S08]  /*13f70*/  MUFU.EX2 R130, R130 ;  /* 0x0000008200827308 */ /* 0x000ff00000000800 */
[----:B---3--:R-:W3:Y:S08]  /*13f80*/  MUFU.EX2 R72, R152 ;  /* 0x0000009800487308 */ /* 0x008ef00000000800 */
[----:B------:R-:W4:Y:S08]  /*13f90*/  MUFU.EX2 R73, R151 ;  /* 0x0000009700497308 */ /* 0x000f300000000800 */
[----:B------:R-:W1:Y:S01]  /*13fa0*/  MUFU.EX2 R74, R150 ;  /* 0x00000096004a7308 */ /* 0x000e620000000800 */
[----:B---3--:R-:W-:-:S07]  /*13fb0*/  FADD.FTZ R21, R72, R21 ;  /* 0x0000001548157221 */ /* 0x008fce0000010000 */
[----:B------:R-:W3:Y:S01]  /*13fc0*/  MUFU.EX2 R131, R131 ;  /* 0x0000008300837308 */ /* 0x000ee20000000800 */
[----:B------:R-:W-:-:S07]  /*13fd0*/  FADD.FTZ R76, R143, R76 ;  /* 0x0000004c8f4c7221 */ /* 0x000fce0000010000 */
[----:B------:R-:W3:Y:S01]  /*13fe0*/  MUFU.EX2 R75, R149 ;  /* 0x00000095004b7308 */ /* 0x000ee20000000800 */
[----:B----4-:R-:W-:-:S07]  /*13ff0*/  FADD.FTZ R21, R73, R21 ;  /* 0x0000001549157221 */ /* 0x010fce0000010000 */
[----:B------:R-:W4:Y:S01]  /*14000*/  MUFU.EX2 R134, R134 ;  /* 0x0000008600867308 */ /* 0x000f220000000800 */
[----:B------:R-:W-:-:S07]  /*14010*/  F2FP.BF16.F32.PACK_AB R72, R73, R72 ;  /* 0x000000484948723e */ /* 0x000fce00000010ff */
[----:B0-----:R-:W0:Y:S01]  /*14020*/  MUFU.EX2 R77, R148 ;  /* 0x00000094004d7308 */ /* 0x001e220000000800 */
[----:B------:R-:W-:-:S07]  /*14030*/  FADD.FTZ R73, R130, R76 ;  /* 0x0000004c82497221 */ /* 0x000fce0000010000 */
[----:B------:R-:W0:Y:S01]  /*14040*/  MUFU.EX2 R135, R135 ;  /* 0x0000008700877308 */ /* 0x000e220000000800 */
[----:B-1----:R-:W-:-:S07]  /*14050*/  FADD.FTZ R76, R74, R21 ;  /* 0x000000154a4c7221 */ /* 0x002fce0000010000 */
[----:B------:R-:W1:Y:S01]  /*14060*/  MUFU.EX2 R136, R147 ;  /* 0x0000009300887308 */ /* 0x000e620000000800 */
[----:B---3--:R-:W-:-:S07]  /*14070*/  FADD.FTZ R21, R131, R73 ;  /* 0x0000004983157221 */ /* 0x008fce0000010000 */
[----:B------:R-:W3:Y:S01]  /*14080*/  MUFU.EX2 R122, R122 ;  /* 0x0000007a007a7308 */ /* 0x000ee20000000800 */
[----:B------:R-:W-:-:S07]  /*14090*/  FADD.FTZ R76, R75, R76 ;  /* 0x0000004c4b4c7221 */ /* 0x000fce0000010000 */
[----:B------:R-:W3:Y:S01]  /*140a0*/  MUFU.EX2 R78, R146 ;  /* 0x00000092004e7308 */ /* 0x000ee20000000800 */
[----:B----4-:R-:W-:-:S07]  /*140b0*/  FADD.FTZ R21, R134, R21 ;  /* 0x0000001586157221 */ /* 0x010fce0000010000 */
[----:B------:R-:W4:Y:S01]  /*140c0*/  MUFU.EX2 R123, R123 ;  /* 0x0000007b007b7308 */ /* 0x000f220000000800 */
[----:B0-----:R-:W-:-:S07]  /*140d0*/  FADD.FTZ R76, R77, R76 ;  /* 0x0000004c4d4c7221 */ /* 0x001fce0000010000 */
[----:B------:R-:W0:Y:S08]  /*140e0*/  MUFU.EX2 R79, R129 ;  /* 0x00000081004f7308 */ /* 0x000e300000000800 */
[----:B------:R-:W0:Y:S08]  /*140f0*/  MUFU.EX2 R126, R126 ;  /* 0x0000007e007e7308 */ /* 0x000e300000000800 */
[----:B------:R-:W0:Y:S08]  /*14100*/  MUFU.EX2 R132, R132 ;  /* 0x0000008400847308 */ /* 0x000e300000000800 */
[----:B------:R-:W-:Y:S08]  /*14110*/  MUFU.EX2 R19, R128 ;  /* 0x0000008000137308 */ /* 0x000ff00000000800 */
[----:B------:R1:W-:Y:S08]  /*14120*/  MUFU.EX2 R129, R88 ;  /* 0x0000005800817308 */ /* 0x0003f00000000800 */
[----:B------:R-:W0:Y:S01]  /*14130*/  MUFU.EX2 R127, R127 ;  /* 0x0000007f007f7308 */ /* 0x000e220000000800 */
[----:B-1----:R-:W-:-:S07]  /*14140*/  FADD.FTZ R88, R135, R21 ;  /* 0x0000001587587221 */ /* 0x002fce0000010000 */
[----:B------:R-:W-:Y:S08]  /*14150*/  MUFU.EX2 R128, R89 ;  /* 0x0000005900807308 */ /* 0x000ff00000000800 */
[----:B------:R-:W1:Y:S08]  /*14160*/  MUFU.EX2 R133, R133 ;  /* 0x0000008500857308 */ /* 0x000e700000000800 */
[----:B------:R3:W1:Y:S02]  /*14170*/  MUFU.EX2 R89, R114 ;  /* 0x0000007200597308 */ /* 0x0006640000000800 */
[C---:B---3--:R-:W-:Y:S01]  /*14180*/  FADD.FTZ R114, R136.reuse, R76 ;  /* 0x0000004c88727221 */ /* 0x048fe20000010000 */
[----:B------:R-:W-:Y:S01]  /*14190*/  F2FP.BF16.F32.PACK_AB R76, R136, R77 ;  /* 0x0000004d884c723e */ /* 0x000fe200000010ff */
[----:B------:R-:W-:-:S04]  /*141a0*/  FADD.FTZ R77, R122, R88 ;  /* 0x000000587a4d7221 */ /* 0x000fc80000010000 */
[----:B------:R-:W3:Y:S01]  /*141b0*/  MUFU.EX2 R124, R124 ;  /* 0x0000007c007c7308 */ /* 0x000ee20000000800 */
[----:B------:R-:W-:Y:S01]  /*141c0*/  FADD.FTZ R88, R78, R114 ;  /* 0x000000724e587221 */ /* 0x000fe20000010000 */
[----:B----4-:R-:W-:-:S03]  /*141d0*/  FADD.FTZ R77, R123, R77 ;  /* 0x0000004d7b4d7221 */ /* 0x010fc60000010000 */
[----:B0-----:R-:W-:-:S03]  /*141e0*/  FADD.FTZ R88, R79, R88 ;  /* 0x000000584f587221 */ /* 0x001fc60000010000 */
[----:B------:R-:W0:Y:S01]  /*141f0*/  MUFU.EX2 R115, R115 ;  /* 0x0000007300737308 */ /* 0x000e220000000800 */
[----:B------:R-:W-:Y:S01]  /*14200*/  FADD.FTZ R77, R126, R77 ;  /* 0x0000004d7e4d7221 */ /* 0x000fe20000010000 */
[----:B------:R-:W-:-:S06]  /*14210*/  FADD.FTZ R88, R132, R88 ;  /* 0x0000005884587221 */ /* 0x000fcc0000010000 */
[----:B------:R-:W4:Y:S01]  /*14220*/  MUFU.EX2 R125, R125 ;  /* 0x0000007d007d7308 */ /* 0x000f220000000800 */
[----:B------:R-:W-:-:S07]  /*14230*/  FADD.FTZ R77, R127, R77 ;  /* 0x0000004d7f4d7221 */ /* 0x000fce0000010000 */
[----:B------:R-:W2:Y:S01]  /*14240*/  MUFU.EX2 R118, R118 ;  /* 0x0000007600767308 */ /* 0x000ea20000000800 */
[----:B-1----:R-:W-:Y:S01]  /*14250*/  FADD.FTZ R88, R133, R88 ;  /* 0x0000005885587221 */ /* 0x002fe20000010000 */
[----:B------:R-:W-:-:S06]  /*14260*/  FADD.FTZ R77, R89, R77 ;  /* 0x0000004d594d7221 */ /* 0x000fcc0000010000 */
[----:B------:R-:W1:Y:S01]  /*14270*/  MUFU.EX2 R119, R119 ;  /* 0x0000007700777308 */ /* 0x000e620000000800 */
[----:B---3--:R-:W-:-:S07]  /*14280*/  FADD.FTZ R88, R124, R88 ;  /* 0x000000587c587221 */ /* 0x008fce0000010000 */
[----:B------:R-:W3:Y:S01]  /*14290*/  MUFU.EX2 R121, R121 ;  /* 0x0000007900797308 */ /* 0x000ee20000000800 */
[----:B0-----:R-:W-:-:S07]  /*142a0*/  FADD.FTZ R77, R115, R77 ;  /* 0x0000004d734d7221 */ /* 0x001fce0000010000 */
[----:B------:R-:W0:Y:S01]  /*142b0*/  MUFU.EX2 R106, R106 ;  /* 0x0000006a006a7308 */ /* 0x000e220000000800 */
[----:B----4-:R-:W-:-:S07]  /*142c0*/  FADD.FTZ R88, R125, R88 ;  /* 0x000000587d587221 */ /* 0x010fce0000010000 */
[----:B------:R-:W4:Y:S01]  /*142d0*/  MUFU.EX2 R120, R120 ;  /* 0x0000007800787308 */ /* 0x000f220000000800 */
[----:B--2---:R-:W-:-:S07]  /*142e0*/  FADD.FTZ R77, R118, R77 ;  /* 0x0000004d764d7221 */ /* 0x004fce0000010000 */
[----:B------:R-:W2:Y:S08]  /*142f0*/  MUFU.EX2 R107, R107 ;  /* 0x0000006b006b7308 */ /* 0x000eb00000000800 */
[----:B------:R-:W2:Y:S08]  /*14300*/  MUFU.EX2 R117, R117 ;  /* 0x0000007500757308 */ /* 0x000eb00000000800 */
[----:B------:R-:W-:Y:S08]  /*14310*/  MUFU.EX2 R110, R110 ;  /* 0x0000006e006e7308 */ /* 0x000ff00000000800 */
[----:B------:R-:W2:Y:S08]  /*14320*/  MUFU.EX2 R116, R116 ;  /* 0x0000007400747308 */ /* 0x000eb00000000800 */
[----:B------:R1:W-:Y:S01]  /*14330*/  MUFU.EX2 R21, R90 ;  /* 0x0000005a00157308 */ /* 0x0003e20000000800 */
[----:B------:R-:W-:-:S07]  /*14340*/  F2FP.BF16.F32.PACK_AB R74, R75, R74 ;  /* 0x0000004a4b4a723e */ /* 0x000fce00000010ff */
[----:B------:R-:W-:Y:S01]  /*14350*/  MUFU.EX2 R111, R111 ;  /* 0x0000006f006f7308 */ /* 0x000fe20000000800 */
[----:B-1----:R-:W-:Y:S01]  /*14360*/  FADD.FTZ R90, R19, R88 ;  /* 0x00000058135a7221 */ /* 0x002fe20000010000 */
[----:B------:R-:W-:-:S03]  /*14370*/  FADD.FTZ R88, R119, R77 ;  /* 0x0000004d77587221 */ /* 0x000fc60000010000 */
[----:B---3--:R-:W-:-:S03]  /*14380*/  FADD.FTZ R90, R121, R90 ;  /* 0x0000005a795a7221 */ /* 0x008fc60000010000 */
[----:B------:R-:W1:Y:S01]  /*14390*/  MUFU.EX2 R113, R113 ;  /* 0x0000007100717308 */ /* 0x000e620000000800 */
[----:B0-----:R-:W-:Y:S01]  /*143a0*/  FADD.FTZ R88, R106, R88 ;  /* 0x000000586a587221 */ /* 0x001fe20000010000 */
[----:B------:R-:W-:Y:S01]  /*143b0*/  F2FP.BF16.F32.PACK_AB R73, R131, R130 ;  /* 0x000000828349723e */ /* 0x000fe200000010ff */
[----:B----4-:R-:W-:Y:S01]  /*143c0*/  FADD.FTZ R90, R120, R90 ;  /* 0x0000005a785a7221 */ /* 0x010fe20000010000 */
[----:B------:R-:W-:-:S04]  /*143d0*/  F2FP.BF16.F32.PACK_AB R75, R135, R134 ;  /* 0x00000086874b723e */ /* 0x000fc800000010ff */
[----:B------:R-:W0:Y:S01]  /*143e0*/  MUFU.EX2 R98, R98 ;  /* 0x0000006200627308 */ /* 0x000e220000000800 */
[----:B--2---:R-:W-:Y:S01]  /*143f0*/  FADD.FTZ R88, R107, R88 ;  /* 0x000000586b587221 */ /* 0x004fe20000010000 */
[----:B------:R-:W-:-:S06]  /*14400*/  FADD.FTZ R90, R117, R90 ;  /* 0x0000005a755a7221 */ /* 0x000fcc0000010000 */
[----:B------:R-:W2:Y:S01]  /*14410*/  MUFU.EX2 R112, R112 ;  /* 0x0000007000707308 */ /* 0x000ea20000000800 */
[----:B------:R3:W-:Y:S07]  /*14420*/  STSM.16.M88.4 [R23+0x25b00], R72 ;  /* 0x025b004817007844 */ /* 0x0007ee0000000200 */
[----:B------:R-:W4:Y:S01]  /*14430*/  MUFU.EX2 R99, R99 ;  /* 0x0000006300637308 */ /* 0x000f220000000800 */
[----:B------:R-:W-:-:S07]  /*14440*/  FADD.FTZ R90, R116, R90 ;  /* 0x0000005a745a7221 */ /* 0x000fce0000010000 */
[----:B------:R-:W4:Y:S01]  /*14450*/  MUFU.EX2 R109, R109 ;  /* 0x0000006d006d7308 */ /* 0x000f220000000800 */
[----:B---3--:R-:W-:Y:S01]  /*14460*/  FADD.FTZ R72, R110, R88 ;  /* 0x000000586e487221 */ /* 0x008fe20000010000 */
[----:B-1----:R-:W-:-:S03]  /*14470*/  FADD.FTZ R73, R113, R90 ;  /* 0x0000005a71497221 */ /* 0x002fc60000010000 */
[----:B------:R-:W-:-:S03]  /*14480*/  FADD.FTZ R72, R111, R72 ;  /* 0x000000486f487221 */ /* 0x000fc60000010000 */
[----:B------:R-:W1:Y:S01]  /*14490*/  MUFU.EX2 R108, R108 ;  /* 0x0000006c006c7308 */ /* 0x000e620000000800 */
[----:B0-----:R-:W-:Y:S01]  /*144a0*/  FADD.FTZ R72, R98, R72 ;  /* 0x0000004862487221 */ /* 0x001fe20000010000 */
[----:B--2---:R-:W-:-:S06]  /*144b0*/  FADD.FTZ R73, R112, R73 ;  /* 0x0000004970497221 */ /* 0x004fcc0000010000 */
[----:B------:R-:W0:Y:S01]  /*144c0*/  MUFU.EX2 R105, R105 ;  /* 0x0000006900697308 */ /* 0x000e220000000800 */
[----:B----4-:R-:W-:Y:S01]  /*144d0*/  FADD.FTZ R74, R99, R72 ;  /* 0x00000048634a7221 */ /* 0x010fe20000010000 */
[----:B------:R-:W-:Y:S01]  /*144e0*/  F2FP.BF16.F32.PACK_AB R72, R121, R19 ;  /* 0x000000137948723e */ /* 0x000fe200000010ff */
[----:B------:R-:W-:-:S05]  /*144f0*/  FADD.FTZ R19, R109, R73 ;  /* 0x000000496d137221 */ /* 0x000fca0000010000 */
[----:B------:R-:W-:Y:S08]  /*14500*/  MUFU.EX2 R104, R104 ;  /* 0x0000006800687308 */ /* 0x000ff00000000800 */
[----:B------:R-:W2:Y:S01]  /*14510*/  MUFU.EX2 R102, R102 ;  /* 0x0000006600667308 */ /* 0x000ea20000000800 */
[----:B-1----:R-:W-:Y:S01]  /*14520*/  FADD.FTZ R19, R108, R19 ;  /* 0x000000136c137221 */ /* 0x002fe20000010000 */
[----:B------:R-:W-:-:S06]  /*14530*/  F2FP.BF16.F32.PACK_AB R78, R79, R78 ;  /* 0x0000004e4f4e723e */ /* 0x000fcc00000010ff */
[----:B------:R-:W1:Y:S01]  /*14540*/  MUFU.EX2 R101, R101 ;  /* 0x0000006500657308 */ /* 0x000e620000000800 */
[----:B------:R-:W-:-:S07]  /*14550*/  F2FP.BF16.F32.PACK_AB R77, R123, R122 ;  /* 0x0000007a7b4d723e */ /* 0x000fce00000010ff */
[----:B------:R-:W3:Y:S01]  /*14560*/  MUFU.EX2 R103, R103 ;  /* 0x0000006700677308 */ /* 0x000ee20000000800 */
[----:B------:R-:W-:Y:S01]  /*14570*/  F2FP.BF16.F32.PACK_AB R79, R127, R126 ;  /* 0x0000007e7f4f723e */ /* 0x000fe200000010ff */
[----:B0-----:R-:W-:-:S06]  /*14580*/  FADD.FTZ R19, R105, R19 ;  /* 0x0000001369137221 */ /* 0x001fcc0000010000 */
[----:B------:R-:W0:Y:S01]  /*14590*/  MUFU.EX2 R100, R100 ;  /* 0x0000006400647308 */ /* 0x000e220000000800 */
[----:B------:R4:W-:Y:S01]  /*145a0*/  STSM.16.M88.4 [R23+0x27300], R76 ;  /* 0x0273004c17007844 */ /* 0x0009e20000000200 */
[----:B--2---:R-:W-:-:S06]  /*145b0*/  FADD.FTZ R75, R102, R74 ;  /* 0x0000004a664b7221 */ /* 0x004fcc0000010000 */
[----:B------:R-:W2:Y:S01]  /*145c0*/  MUFU.EX2 R97, R97 ;  /* 0x0000006100617308 */ /* 0x000ea20000000800 */
[----:B------:R-:W-:-:S07]  /*145d0*/  F2FP.BF16.F32.PACK_AB R88, R133, R132 ;  /* 0x000000848558723e */ /* 0x000fce00000010ff */
[----:B------:R-:W-:Y:S01]  /*145e0*/  MUFU.EX2 R96, R96 ;  /* 0x0000006000607308 */ /* 0x000fe20000000800 */
[----:B----4-:R-:W-:Y:S01]  /*145f0*/  FADD.FTZ R78, R104, R19 ;  /* 0x00000013684e7221 */ /* 0x010fe20000010000 */
[----:B------:R-:W-:-:S06]  /*14600*/  F2FP.BF16.F32.PACK_AB R89, R115, R89 ;  /* 0x000000597359723e */ /* 0x000fcc00000010ff */
[----:B------:R4:W2:Y:S01]  /*14610*/  MUFU.EX2 R114, R91 ;  /* 0x0000005b00727308 */ /* 0x0008a20000000800 */
[----:B-1----:R-:W-:Y:S01]  /*14620*/  FADD.FTZ R77, R101, R78 ;  /* 0x0000004e654d7221 */ /* 0x002fe20000010000 */
[----:B------:R-:W-:Y:S01]  /*14630*/  F2FP.BF16.F32.PACK_AB R90, R125, R124 ;  /* 0x0000007c7d5a723e */ /* 0x000fe200000010ff */
[----:B---3--:R-:W-:Y:S01]  /*14640*/  FADD.FTZ R76, R103, R75 ;  /* 0x0000004b674c7221 */ /* 0x008fe20000010000 */
[----:B------:R-:W-:-:S04]  /*14650*/  F2FP.BF16.F32.PACK_AB R73, R107, R106 ;  /* 0x0000006a6b49723e */ /* 0x000fc800000010ff */
[----:B------:R-:W-:Y:S01]  /*14660*/  MUFU.EX2 R93, R93 ;  /* 0x0000005d005d7308 */ /* 0x000fe20000000800 */
[----:B----4-:R-:W-:Y:S02]  /*14670*/  F2FP.BF16.F32.PACK_AB R91, R119, R118 ;  /* 0x00000076775b723e */ /* 0x010fe400000010ff */
[----:B------:R-:W-:Y:S02]  /*14680*/  F2FP.BF16.F32.PACK_AB R74, R117, R120 ;  /* 0x00000078754a723e */ /* 0x000fe400000010ff */
[----:B------:R-:W-:-:S03]  /*14690*/  F2FP.BF16.F32.PACK_AB R75, R111, R110 ;  /* 0x0000006e6f4b723e */ /* 0x000fc600000010ff */
[----:B------:R-:W1:Y:S01]  /*146a0*/  MUFU.EX2 R94, R94 ;  /* 0x0000005e005e7308 */ /* 0x000e620000000800 */
[----:B0-----:R-:W-:Y:S01]  /*146b0*/  FADD.FTZ R78, R100, R77 ;  /* 0x0000004d644e7221 */ /* 0x001fe20000010000 */
[----:B------:R-:W-:Y:S06]  /*146c0*/  STSM.16.M88.4 [R23+0x28b00], R88 ;  /* 0x028b005817007844 */ /* 0x000fec0000000200 */
[----:B------:R-:W0:Y:S01]  /*146d0*/  MUFU.EX2 R95, R95 ;  /* 0x0000005f005f7308 */ /* 0x000e220000000800 */
[----:B------:R2:W-:Y:S01]  /*146e0*/  STSM.16.M88.4 [R23+0x2a300], R72 ;  /* 0x02a3004817007844 */ /* 0x0005e20000000200 */
[----:B------:R-:W-:-:S06]  /*146f0*/  FADD.FTZ R76, R21, R76 ;  /* 0x0000004c154c7221 */ /* 0x000fcc0000010000 */
[----:B------:R-:W3:Y:S08]  /*14700*/  MUFU.EX2 R92, R92 ;  /* 0x0000005c005c7308 */ /* 0x000ef00000000800 */
[----:B------:R-:W-:Y:S01]  /*14710*/  MUFU.EX2 R82, R82 ;  /* 0x0000005200527308 */ /* 0x000fe20000000800 */
[----:B--2---:R-:W-:-:S07]  /*14720*/  FADD.FTZ R73, R97, R78 ;  /* 0x0000004e61497221 */ /* 0x004fce0000010000 */
[----:B------:R-:W2:Y:S08]  /*14730*/  MUFU.EX2 R83, R83 ;  /* 0x0000005300537308 */ /* 0x000eb00000000800 */
[----:B------:R-:W-:Y:S08]  /*14740*/  MUFU.EX2 R86, R86 ;  /* 0x0000005600567308 */ /* 0x000ff00000000800 */
[----:B------:R-:W4:Y:S08]  /*14750*/  MUFU.EX2 R87, R87 ;  /* 0x0000005700577308 */ /* 0x000f300000000800 */
[----:B------:R-:W-:Y:S08]  /*14760*/  MUFU.EX2 R85, R85 ;  /* 0x0000005500557308 */ /* 0x000ff00000000800 */
[----:B------:R-:W-:Y:S08]  /*14770*/  MUFU.EX2 R17, R17 ;  /* 0x0000001100117308 */ /* 0x000ff00000000800 */
[----:B------:R-:W4:Y:S08]  /*14780*/  MUFU.EX2 R80, R80 ;  /* 0x0000005000507308 */ /* 0x000f300000000800 */
[----:B------:R-:W-:Y:S08]  /*14790*/  MUFU.EX2 R81, R81 ;  /* 0x0000005100517308 */ /* 0x000ff00000000800 */
[----:B------:R-:W4:Y:S01]  /*147a0*/  MUFU.EX2 R84, R84 ;  /* 0x0000005400547308 */ /* 0x000f220000000800 */
[----:B------:R-:W-:Y:S01]  /*147b0*/  FADD.FTZ R19, R114, R76 ;  /* 0x0000004c72137221 */ /* 0x000fe20000010000 */
[----:B------:R-:W-:Y:S01]  /*147c0*/  FADD.FTZ R74, R96, R73 ;  /* 0x00000049604a7221 */ /* 0x000fe20000010000 */
[----:B------:R-:W-:-:S02]  /*147d0*/  F2FP.BF16.F32.PACK_AB R118, R109, R112 ;  /* 0x000000706d76723e */ /* 0x000fc400000010ff */
[----:B------:R-:W-:Y:S01]  /*147e0*/  F2FP.BF16.F32.PACK_AB R109, R114, R21 ;  /* 0x00000015726d723e */ /* 0x000fe200000010ff */
[----:B-1----:R-:W-:Y:S01]  /*147f0*/  FADD.FTZ R76, R94, R19 ;  /* 0x000000135e4c7221 */ /* 0x002fe20000010000 */
[----:B------:R-:W-:Y:S01]  /*14800*/  FADD.FTZ R21, R93, R74 ;  /* 0x0000004a5d157221 */ /* 0x000fe20000010000 */
[----:B------:R-:W-:Y:S02]  /*14810*/  F2FP.BF16.F32.PACK_AB R116, R113, R116 ;  /* 0x000000747174723e */ /* 0x000fe400000010ff */
[----:B------:R-:W-:Y:S02]  /*14820*/  F2FP.BF16.F32.PACK_AB R117, R99, R98 ;  /* 0x000000626375723e */ /* 0x000fe400000010ff */
[----:B------:R-:W-:Y:S01]  /*14830*/  F2FP.BF16.F32.PACK_AB R119, R103, R102 ;  /* 0x000000666777723e */ /* 0x000fe200000010ff */
[----:B0-----:R-:W-:Y:S01]  /*14840*/  FADD.FTZ R19, R95, R76 ;  /* 0x0000004c5f137221 */ /* 0x001fe20000010000 */
[----:B------:R-:W-:Y:S01]  /*14850*/  F2FP.BF16.F32.PACK_AB R108, R105, R108 ;  /* 0x0000006c696c723e */ /* 0x000fe200000010ff */
[----:B---3--:R-:W-:Y:S01]  /*14860*/  FADD.FTZ R21, R92, R21 ;  /* 0x000000155c157221 */ /* 0x008fe20000010000 */
[----:B------:R-:W-:-:S02]  /*14870*/  F2FP.BF16.F32.PACK_AB R110, R101, R104 ;  /* 0x00000068656e723e */ /* 0x000fc400000010ff */
[----:B------:R-:W-:Y:S02]  /*14880*/  F2FP.BF16.F32.PACK_AB R111, R95, R94 ;  /* 0x0000005e5f6f723e */ /* 0x000fe400000010ff */
[----:B------:R-:W-:Y:S02]  /*14890*/  F2FP.BF16.F32.PACK_AB R100, R97, R100 ;  /* 0x000000646164723e */ /* 0x000fe400000010ff */
[----:B--2---:R-:W-:Y:S02]  /*148a0*/  F2FP.BF16.F32.PACK_AB R101, R83, R82 ;  /* 0x000000525365723e */ /* 0x004fe400000010ff */
[----:B------:R-:W-:Y:S02]  /*148b0*/  F2FP.BF16.F32.PACK_AB R102, R93, R96 ;  /* 0x000000605d66723e */ /* 0x000fe400000010ff */
[----:B----4-:R-:W-:Y:S02]  /*148c0*/  F2FP.BF16.F32.PACK_AB R103, R87, R86 ;  /* 0x000000565767723e */ /* 0x010fe400000010ff */
[----:B------:R-:W-:-:S02]  /*148d0*/  F2FP.BF16.F32.PACK_AB R92, R128, R92 ;  /* 0x0000005c805c723e */ /* 0x000fc400000010ff */
[----:B------:R-:W-:Y:S02]  /*148e0*/  F2FP.BF16.F32.PACK_AB R93, R80, R17 ;  /* 0x00000011505d723e */ /* 0x000fe400000010ff */
[----:B------:R-:W-:Y:S02]  /*148f0*/  F2FP.BF16.F32.PACK_AB R94, R85, R129 ;  /* 0x00000081555e723e */ /* 0x000fe400000010ff */
[----:B------:R-:W-:Y:S01]  /*14900*/  F2FP.BF16.F32.PACK_AB R95, R84, R81 ;  /* 0x00000051545f723e */ /* 0x000fe200000010ff */
[----:B------:R1:W-:Y:S01]  /*14910*/  STSM.16.M88.4 [R23+0x2bb00], R116 ;  /* 0x02bb007417007844 */ /* 0x0003e20000000200 */
[----:B------:R-:W-:-:S03]  /*14920*/  FADD.FTZ R72, R82, R19 ;  /* 0x0000001352487221 */ /* 0x000fc60000010000 */
[----:B------:R1:W-:Y:S04]  /*14930*/  STSM.16.M88.4 [R23+0x2d300], R108 ;  /* 0x02d3006c17007844 */ /* 0x0003e80000000200 */
[----:B------:R1:W-:Y:S04]  /*14940*/  STSM.16.M88.4 [R23+0x2eb00], R100 ;  /* 0x02eb006417007844 */ /* 0x0003e80000000200 */
[----:B------:R1:W-:Y:S01]  /*14950*/  STSM.16.M88.4 [R23+0x30300], R92 ;  /* 0x0303005c17007844 */ /* 0x0003e20000000200 */
[----:B------:R-:W-:Y:S01]  /*14960*/  FADD.FTZ R19, R83, R72 ;  /* 0x0000004853137221 */ /* 0x000fe20000010000 */
[----:B------:R-:W-:Y:S01]  /*14970*/  @!PT LDS RZ, [RZ] ;  /* 0x00000000fffff984 */ /* 0x000fe20000000800 */
[----:B------:R-:W-:Y:S01]  /*14980*/  @!PT LDS RZ, [RZ] ;  /* 0x00000000fffff984 */ /* 0x000fe20000000800 */
[----:B------:R-:W-:Y:S01]  /*14990*/  @!PT LDS RZ, [RZ] ;  /* 0x00000000fffff984 */ /* 0x000fe20000000800 */
[----:B------:R-:W-:Y:S01]  /*149a0*/  @!PT LDS RZ, [RZ] ;  /* 0x00000000fffff984 */ /* 0x000fe20000000800 */
[----:B------:R0:W-:Y:S06]  /*149b0*/  MEMBAR.ALL.CTA ;  /* 0x0000000000007992 */ /* 0x0001ec0000008000 */
[----:B0-----:R-:W0:Y:S01]  /*149c0*/  FENCE.VIEW.ASYNC.S ;  /* 0x00000000000073c6 */ /* 0x001e220000000000 */
[----:B------:R-:W-:Y:S01]  /*149d0*/  FADD.FTZ R72, R86, R19 ;  /* 0x0000001356487221 */ /* 0x000fe20000010000 */
[----:B------:R-:W-:-:S03]  /*149e0*/  ISETP.GT.AND P2, PT, R15, R137, PT ;  /* 0x000000890f00720c */ /* 0x000fc60003f44270 */
[----:B------:R-:W-:-:S04]  /*149f0*/  FADD.FTZ R72, R87, R72 ;  /* 0x0000004857487221 */ /* 0x000fc80000010000 */
[----:B------:R-:W-:Y:S01]  /*14a00*/  FADD.FTZ R19, R17, R72 ;  /* 0x0000004811137221 */ /* 0x000fe20000010000 */
[----:B------:R-:W-:-:S03]  /*14a10*/  FADD.FTZ R74, R128, R21 ;  /* 0x00000015804a7221 */ /* 0x000fc60000010000 */
[----:B------:R-:W-:Y:S01]  /*14a20*/  FADD.FTZ R72, R80, R19 ;  /* 0x0000001350487221 */ /* 0x000fe20000010000 */
[----:B------:R-:W-:-:S03]  /*14a30*/  FADD.FTZ R74, R129, R74 ;  /* 0x0000004a814a7221 */ /* 0x000fc60000010000 */
        /* <DEDUP_REMOVED lines=27> */
[----:B------:R-:W-:-:S02]  /*14bf0*/  VIADD R15, R15, 0xffffffff ;  /* 0xffffffff0f0f7836 */ /* 0x000fc40000000000 */
[----:B------:R-:W-:Y:S02]  /*14c00*/  IMAD.MOV.U32 R19, RZ, RZ, R145 ;  /* 0x000000ffff137224 */ /* 0x000fe400078e0091 */
[----:B------:R-:W-:Y:S02]  /*14c10*/  IMAD.MOV.U32 R16, RZ, RZ, R20 ;  /* 0x000000ffff107224 */ /* 0x000fe400078e0014 */
[----:B------:R-:W-:Y:S01]  /*14c20*/  IMAD.MOV.U32 R17, RZ, RZ, R14 ;  /* 0x000000ffff117224 */ /* 0x000fe200078e000e */
[----:B0-----:R-:W-:Y:S01]  /*14c30*/  NOP ;  /* 0x0000000000007918 */ /* 0x001fe20000000000 */
[----:B-1----:R-:W-:Y:S05]  /*14c40*/  @P2 BRA `(.L_x_12352) ;  /* 0xffffffac00f42947 */ /* 0x002fea000383ffff */
.L_x_12342:
[----:B------:R-:W-:-:S13]  /*14c50*/  ISETP.GE.AND P2, PT, R15, RZ, PT ;  /* 0x000000ff0f00720c */ /* 0x000fda0003f46270 */
[----:B------:R-:W-:Y:S05]  /*14c60*/  @!P2 BRA `(.L_x_12353) ;  /* 0x000000440058a947 */ /* 0x000fea0003800000 */
[----:B-----5:R0:W5:Y:S01]  /*14c70*/  LDL.LU R18, [R1+0x4] ;  /* 0x0000040001127983 */ /* 0x0201620000300800 */
[----:B------:R-:W-:Y:S02]  /*14c80*/  IMAD.MOV.U32 R17, RZ, RZ, R20 ;  /* 0x000000ffff117224 */ /* 0x000fe400078e0014 */
[----:B------:R-:W-:Y:S02]  /*14c90*/  IMAD.MOV.U32 R16, RZ, RZ, R14 ;  /* 0x000000ffff107224 */ /* 0x000fe400078e000e */
[----:B------:R-:W-:-:S07]  /*14ca0*/  IMAD.MOV.U32 R19, RZ, RZ, R145 ;  /* 0x000000ffff137224 */ /* 0x000fce00078e0091 */
.L_x_12364:
[----:B------:R-:W2:Y:S01]  /*14cb0*/  LDL R0, [R1+0x28] ;  /* 0x0000280001007983 */ /* 0x000ea20000100800 */
[----:B------:R-:W-:Y:S01]  /*14cc0*/  VIADD R145, R19, 0x1 ;  /* 0x0000000113917836 */ /* 0x000fe20000000000 */
[----:B------:R-:W-:Y:S05]  /*14cd0*/  YIELD ;  /* 0x0000000000007946 */ /* 0x000fea0003800000 */
[----:B------:R-:W-:-:S04]  /*14ce0*/  ISETP.NE.AND P3, PT, R145, 0x2, PT ;  /* 0x000000029100780c */ /* 0x000fc80003f65270 */
[----:B------:R-:W-:Y:S02]  /*14cf0*/  SEL R21, RZ, 0x1, P3 ;  /* 0x00000001ff157807 */ /* 0x000fe40001800000 */
[----:B------:R-:W-:Y:S02]  /*14d00*/  SEL R145, R145, RZ, P3 ;  /* 0x000000ff91917207 */ /* 0x000fe40001800000 */
[----:B-----5:R-:W-:-:S05]  /*14d10*/  LOP3.LUT R14, R18, R21, RZ, 0x3c, !PT ;  /* 0x00000015120e7212 */ /* 0x020fca00078e3cff */
[----:B-1----:R1:W-:Y:S01]  /*14d20*/  STL [R1+0x4], R14 ;  /* 0x0000040e01007387 */ /* 0x0023e20000100800 */
[----:B--2---:R-:W-:-:S13]  /*14d30*/  ISETP.NE.AND P2, PT, R0, RZ, PT ;  /* 0x000000ff0000720c */ /* 0x004fda0003f45270 */
[----:B-1----:R-:W-:Y:S05]  /*14d40*/  @P2 BRA `(.L_x_12354) ;  /* 0x0000000000302947 */ /* 0x002fea0003800000 */
[----:B------:R-:W-:Y:S05]  /*14d50*/  @!P0 BRA `(.L_x_12355) ;  /* 0x0000000000048947 */ /* 0x000fea0003800000 */
[----:B------:R-:W-:Y:S01]  /*14d60*/  BPT.TRAP 0x1 ;  /* 0x000000040000795c */ /* 0x000fe20000300000 */
.L_x_12355:
[----:B------:R-:W-:Y:S01]  /*14d70*/  IMAD R0, R145, 0x8, R22 ;  /* 0x0000000891007824 */ /* 0x000fe200078e0216 */
[----:B------:R-:W-:-:S04]  /*14d80*/  SHF.L.U32 R21, R14, 0x1f, RZ ;  /* 0x0000001f0e157819 */ /* 0x000fc800000006ff */
[----:B------:R1:W2:Y:S01]  /*14d90*/  SYNCS.PHASECHK.TRANS64.TRYWAIT P3, [R0+URZ+0x31c30], R21 ;  /* 0x031c3015000075a7 */ /* 0x0002a2000806017f */
[----:B------:R-:W-:Y:S05]  /*14da0*/  @!P0 BRA `(.L_x_12356) ;  /* 0x0000000000048947 */ /* 0x000fea0003800000 */
[----:B------:R-:W-:Y:S01]  /*14db0*/  BPT.TRAP 0x1 ;  /* 0x000000040000795c */ /* 0x000fe20000300000 */
.L_x_12356:
[----:B------:R-:W-:Y:S04]  /*14dc0*/  BSSY B0, `(.L_x_12354) ;  /* 0x0000004000007945 */ /* 0x000fe80003800000 */
[----:B--2---:R-:W-:Y:S05]  /*14dd0*/  @P3 BRA `(.L_x_12357) ;  /* 0x0000000000083947 */ /* 0x004fea0003800000 */
[----:B------:R-:W2:Y:S02]  /*14de0*/  SYNCS.PHASECHK.TRANS64.TRYWAIT P3, [R0+URZ+0x31c30], R21 ;  /* 0x031c3015000075a7 */ /* 0x000ea4000806017f */
[----:B--2---:R-:W-:Y:S05]  /*14df0*/  @!P3 BRA `(.L_x_12358) ;  /* 0x000000f00060b947 */ /* 0x004fea0003800000 */
.L_x_12357:
[----:B------:R-:W-:Y:S05]  /*14e00*/  BSYNC B0 ;  /* 0x0000000000007941 */ /* 0x000fea0003800000 */
.L_x_12354:
        /* <DEDUP_REMOVED lines=549> */
.L_x_12360:
[----:B------:R-:W-:Y:S01]  /*17060*/  SHF.L.U32 R0, R18, 0x1f, RZ ;  /* 0x0000001f12007819 */ /* 0x000fe200000006ff */
[----:B------:R-:W-:-:S04]  /*17070*/  IMAD R14, R19, 0x8, R22 ;  /* 0x00000008130e7824 */ /* 0x000fc800078e0216 */
[----:B------:R1:W2:Y:S01]  /*17080*/  SYNCS.PHASECHK.TRANS64.TRYWAIT P2, [R14+URZ+0x31c50], R0 ;  /* 0x031c50000e0075a7 */ /* 0x0002a2000804017f */
[----:B------:R-:W-:Y:S05]  /*17090*/  @!P0 BRA `(.L_x_12361) ;  /* 0x0000000000048947 */ /* 0x000fea0003800000 */
[----:B------:R-:W-:Y:S01]  /*170a0*/  BPT.TRAP 0x1 ;  /* 0x000000040000795c */ /* 0x000fe20000300000 */
.L_x_12361:
[----:B------:R-:W-:Y:S04]  /*170b0*/  BSSY B0, `(.L_x_12359) ;  /* 0x0000004000007945 */ /* 0x000fe80003800000 */
[----:B--2---:R-:W-:Y:S05]  /*170c0*/  @P2 BRA `(.L_x_12362) ;  /* 0x0000000000082947 */ /* 0x004fea0003800000 */
[----:B------:R-:W2:Y:S02]  /*170d0*/  SYNCS.PHASECHK.TRANS64.TRYWAIT P2, [R14+URZ+0x31c50], R0 ;  /* 0x031c50000e0075a7 */ /* 0x000ea4000804017f */
[----:B--2---:R-:W-:Y:S05]  /*170e0*/  @!P2 BRA `(.L_x_12363) ;  /* 0x000000cc00b8a947 */ /* 0x004fea0003800000 */
.L_x_12362:
[----:B------:R-:W-:Y:S05]  /*170f0*/  BSYNC B0 ;  /* 0x0000000000007941 */ /* 0x000fea0003800000 */
.L_x_12359:
[----:B-12---:R-:W-:Y:S01]  /*17100*/  FMNMX.FTZ R0, R136, R16, !PT ;  /* 0x0000001088007209 */ /* 0x006fe20007810000 */
[----:B------:R-:W2:Y:S01]  /*17110*/  LDL R151, [R1+0x38] ;  /* 0x0000380001977983 */ /* 0x000ea20000100800 */
[----:B------:R-:W-:Y:S01]  /*17120*/  FMNMX.FTZ R20, R138, R17, !PT ;  /* 0x000000118a147209 */ /* 0x000fe20007810000 */
[----:B------:R-:W-:Y:S05]  /*17130*/  WARPSYNC.ALL ;  /* 0x0000000000007948 */ /* 0x000fea0003800000 */
[----:B------:R-:W-:Y:S01]  /*17140*/  FMNMX.FTZ R0, R137, R0, !PT ;  /* 0x0000000089007209 */ /* 0x000fe20007810000 */
[----:B------:R-:W-:Y:S01]  /*17150*/  ULDC UR4, c[0x0][0x988] ;  /* 0x0002620000047ab9 */ /* 0x000fe20000000800 */
[----:B------:R-:W-:Y:S01]  /*17160*/  FMNMX.FTZ R20, R139, R20, !PT ;  /* 0x000000148b147209 */ /* 0x000fe20007810000 */
[----:B------:R-:W-:Y:S01]  /*17170*/  WARPGROUP.ARRIVE ;  /* 0x00000000000079c5 */ /* 0x000fe20000000000 */
        /* <DEDUP_REMOVED lines=67> */
[----:B------:R-:W-:-:S03]  /*175b0*/  FMNMX.FTZ R20, R79, R20, !PT ;  /* 0x000000144f147209 */ /* 0x000fc60007810000 */
[----:B------:R-:W1:Y:S02]  /*175c0*/  SHFL.BFLY PT, R14, R0, 0x2, 0x1f ;  /* 0x0c401f00000e7f89 */ /* 0x000e6400000e0000 */
[----:B-1----:R-:W-:-:S05]  /*175d0*/  FMNMX.FTZ R14, R0, R14, !PT ;  /* 0x0000000e000e7209 */ /* 0x002fca0007810000 */
[----:B------:R-:W1:Y:S02]  /*175e0*/  SHFL.BFLY PT, R0, R14, 0x1, 0x1f ;  /* 0x0c201f000e007f89 */ /* 0x000e6400000e0000 */
[----:B-1----:R-:W-:Y:S01]  /*175f0*/  FMNMX.FTZ R14, R14, R0, !PT ;  /* 0x000000000e0e7209 */ /* 0x002fe20007810000 */
[----:B------:R-:W-:-:S04]  /*17600*/  IMAD.U32 R0, RZ, RZ, UR4 ;  /* 0x00000004ff007e24 */ /* 0x000fc8000f8e00ff */
[C---:B------:R-:W-:Y:S01]  /*17610*/  FMUL.FTZ R147, R14.reuse, R0 ;  /* 0x000000000e937220 */ /* 0x040fe20000410000 */
        /* <DEDUP_REMOVED lines=10> */
[----:B------:R-:W1:Y:S01]  /*176c0*/  SHFL.BFLY PT, R72, R20, 0x2, 0x1f ;  /* 0x0c401f0014487f89 */ /* 0x000e6200000e0000 */
        /* <DEDUP_REMOVED lines=22> */
[----:B------:R-:W-:Y:S01]  /*17830*/  FMUL.FTZ R16, R16, R0 ;  /* 0x0000000010107220 */ /* 0x000fe20000410000 */
[----:B-1----:R-:W-:Y:S01]  /*17840*/  FMNMX.FTZ R20, R20, R72, !PT ;  /* 0x0000004814147209 */ /* 0x002fe20007810000 */
[-CC-:B------:R-:W-:Y:S01]  /*17850*/  FFMA.FTZ R136, R136, R0.reuse, -R147.reuse ;  /* 0x0000000088887223 */ /* 0x180fe20000010893 */
[-CC-:B------:R-:W-:Y:S01]  /*17860*/  FFMA.FTZ R137, R137, R0.reuse, -R147.reuse ;  /* 0x0000000089897223 */ /* 0x180fe20000010893 */
[----:B------:R-:W-:Y:S01]  /*17870*/  MUFU.EX2 R21, R16 ;  /* 0x0000001000157308 */ /* 0x000fe20000000800 */
[-CC-:B------:R-:W-:Y:S01]  /*17880*/  FFMA.FTZ R140, R140, R0.reuse, -R147.reuse ;  /* 0x000000008c8c7223 */ /* 0x180fe20000010893 */
[----:B------:R-:W1:Y:S01]  /*17890*/  SHFL.BFLY PT, R72, R20, 0x1, 0x1f ;  /* 0x0c201f0014487f89 */ /* 0x000e6200000e0000 */
[-CC-:B------:R-:W-:Y:S01]  /*178a0*/  FFMA.FTZ R141, R141, R0.reuse, -R147.reuse ;  /* 0x000000008d8d7223 */ /* 0x180fe20000010893 */
[----:B------:R-:W-:-:S04]  /*178b0*/  FFMA.FTZ R77, R77, R0, -R147 ;  /* 0x000000004d4d7223 */ /* 0x000fc80000010893 */
[----:B------:R-:W3:Y:S08]  /*178c0*/  MUFU.EX2 R16, R136 ;  /* 0x0000008800107308 */ /* 0x000ef00000000800 */
[----:B------:R-:W4:Y:S08]  /*178d0*/  MUFU.EX2 R137, R137 ;  /* 0x0000008900897308 */ /* 0x000f300000000800 */
[----:B------:R-:W0:Y:S01]  /*178e0*/  MUFU.EX2 R140, R140 ;  /* 0x0000008c008c7308 */ /* 0x000e220000000800 */
[----:B---3--:R-:W-:Y:S01]  /*178f0*/  FFMA.FTZ R18, R21, R155, R16 ;  /* 0x0000009b15127223 */ /* 0x008fe20000010010 */
[----:B-1----:R-:W-:Y:S01]  /*17900*/  FMNMX.FTZ R20, R20, R72, !PT ;  /* 0x0000004814147209 */ /* 0x002fe20007810000 */
[----:B------:R-:W-:-:S04]  /*17910*/  VIADD R72, R22, 0x200 ;  /* 0x0000020016487836 */ /* 0x000fc80000000000 */
[CC--:B------:R-:W-:Y:S01]  /*17920*/  FMUL.FTZ R73, R20.reuse, R0.reuse ;  /* 0x0000000014497220 */ /* 0x0c0fe20000410000 */
[----:B------:R-:W-:Y:S01]  /*17930*/  SHF.R.U32.HI R72, RZ, 0x4, R72 ;  /* 0x00000004ff487819 */ /* 0x000fe20000011648 */
[----:B------:R-:W1:Y:S01]  /*17940*/  MUFU.EX2 R141, R141 ;  /* 0x0000008d008d7308 */ /* 0x000e620000000800 */
[----:B------:R-:W-:Y:S01]  /*17950*/  FADD.FTZ R17, -R20, R17 ;  /* 0x0000001114117221 */ /* 0x000fe20000010100 */
[-CC-:B------:R-:W-:Y:S01]  /*17960*/  FFMA.FTZ R76, R74, R0.reuse, -R73.reuse ;  /* 0x000000004a4c7223 */ /* 0x180fe20000010849 */
[----:B------:R-:W-:Y:S01]  /*17970*/  LOP3.LUT R72, R72, 0x3fff, RZ, 0xc0, !PT ;  /* 0x00003fff48487812 */ /* 0x000fe200078ec0ff */
[-CC-:B------:R-:W-:Y:S01]  /*17980*/  FFMA.FTZ R138, R138, R0.reuse, -R73.reuse ;  /* 0x000000008a8a7223 */ /* 0x180fe20000010849 */
[-CC-:B------:R-:W-:Y:S01]  /*17990*/  FFMA.FTZ R139, R139, R0.reuse, -R73.reuse ;  /* 0x000000008b8b7223 */ /* 0x180fe20000010849 */
[-CC-:B------:R-:W-:Y:S01]  /*179a0*/  FFMA.FTZ R142, R142, R0.reuse, -R73.reuse ;  /* 0x000000008e8e7223 */ /* 0x180fe20000010849 */
[----:B------:R-:W-:Y:S01]  /*179b0*/  LOP3.LUT R72, R72, 0x2400000, RZ, 0xfc, !PT ;  /* 0x0240000048487812 */ /* 0x000fe200078efcff */
[-CC-:B------:R-:W-:Y:S01]  /*179c0*/  FFMA.FTZ R143, R143, R0.reuse, -R73.reuse ;  /* 0x000000008f8f7223 */ /* 0x180fe20000010849 */
[-CC-:B------:R-:W-:Y:S01]  /*179d0*/  FFMA.FTZ R130, R130, R0.reuse, -R73.reuse ;  /* 0x0000000082827223 */ /* 0x180fe20000010849 */
[-CC-:B------:R-:W-:Y:S01]  /*179e0*/  FFMA.FTZ R131, R131, R0.reuse, -R73.reuse ;  /* 0x0000000083837223 */ /* 0x180fe20000010849 */
[----:B------:R-:W-:Y:S01]  /*179f0*/  FFMA.FTZ R134, R134, R0, -R73 ;  /* 0x0000000086867223 */ /* 0x000fe20000010849 */
[----:B------:R-:W-:-:S02]  /*17a00*/  IMAD R72, R19, 0x6c0, R72 ;  /* 0x000006c013487824 */ /* 0x000fc400078e0248 */
[-CC-:B------:R-:W-:Y:S01]  /*17a10*/  FFMA.FTZ R135, R135, R0.reuse, -R73.reuse ;  /* 0x0000000087877223 */ /* 0x180fe20000010849 */
[-CC-:B------:R-:W-:Y:S01]  /*17a20*/  FFMA.FTZ R122, R122, R0.reuse, -R73.reuse ;  /* 0x000000007a7a7223 */ /* 0x180fe20000010849 */
[-CC-:B------:R-:W-:Y:S01]  /*17a30*/  FFMA.FTZ R123, R123, R0.reuse, -R73.reuse ;  /* 0x000000007b7b7223 */ /* 0x180fe20000010849 */
[----:B------:R-:W-:Y:S02]  /*17a40*/  VIADD R74, R72, 0x40 ;  /* 0x00000040484a7836 */ /* 0x000fe40000000000 */
        /* <DEDUP_REMOVED lines=10> */
[----:B------:R-:W-:Y:S01]  /*17af0*/  R2UR UR14, R74 ;  /* 0x000000004a0e72ca */ /* 0x000fe200000e0000 */
        /* <DEDUP_REMOVED lines=23> */
[-C--:B------:R-:W-:Y:S01]  /*17c70*/  FFMA.FTZ R79, R79, R0.reuse, -R73 ;  /* 0x000000004f4f7223 */ /* 0x080fe20000010849 */
[----:B------:R-:W-:Y:S01]  /*17c80*/  R2UR UR30, R74 ;  /* 0x000000004a1e72ca */ /* 0x000fe200000e0000 */
[----:B------:R-:W-:Y:S01]  /*17c90*/  IMAD.MOV.U32 R73, RZ, RZ, -0x7fffffe0 ;  /* 0x80000020ff497424 */ /* 0x000fe200078e00ff */
[C---:B------:R-:W-:Y:S01]  /*17ca0*/  R2UR UR6, R72.reuse ;  /* 0x00000000480672ca */ /* 0x040fe200000e0000 */
[C---:B------:R-:W-:Y:S02]  /*17cb0*/  VIADD R74, R72.reuse, 0x1c0 ;  /* 0x000001c0484a7836 */ /* 0x040fe40000000000 */
[----:B------:R-:W-:Y:S01]  /*17cc0*/  FMUL.FTZ R17, R17, R0 ;  /* 0x0000000011117220 */ /* 0x000fe20000410000 */
[----:B------:R-:W-:Y:S01]  /*17cd0*/  VIADD R72, R72, 0x200 ;  /* 0x0000020048487836 */ /* 0x000fe20000000000 */
[C---:B------:R-:W-:Y:S01]  /*17ce0*/  R2UR UR7, R73.reuse ;  /* 0x00000000490772ca */ /* 0x040fe200000e0000 */
[----:B------:R-:W-:Y:S01]  /*17cf0*/  IMAD.MOV.U32 R75, RZ, RZ, -0x7fffffe0 ;  /* 0x80000020ff4b7424 */ /* 0x000fe200078e00ff */
[----:B------:R-:W-:Y:S01]  /*17d00*/  R2UR UR39, R73 ;  /* 0x00000000492772ca */ /* 0x000fe200000e0000 */
[----:B------:R-:W-:Y:S01]  /*17d10*/  IMAD.MOV.U32 R73, RZ, RZ, -0x3ffffff0 ;  /* 0xc0000010ff497424 */ /* 0x000fe200078e00ff */
[----:B------:R-:W-:Y:S01]  /*17d20*/  R2UR UR38, R72 ;  /* 0x00000000482672ca */ /* 0x000fe200000e0000 */
[----:B----4-:R-:W-:Y:S01]  /*17d30*/  FADD.FTZ R18, R137, R18 ;  /* 0x0000001289127221 */ /* 0x010fe20000010000 */
[----:B--2---:R-:W-:Y:S01]  /*17d40*/  LOP3.LUT R72, R151, 0x10000, RZ, 0xfc, !PT ;  /* 0x0001000097487812 */ /* 0x004fe200078efcff */
[----:B------:R-:W-:Y:S01]  /*17d50*/  MUFU.EX2 R136, R17 ;  /* 0x0000001100887308 */ /* 0x000fe20000000800 */
[----:B------:R-:W-:Y:S01]  /*17d60*/  R2UR UR5, R73 ;  /* 0x00000000490572ca */ /* 0x000fe200000e0000 */
[----:B------:R-:W-:Y:S01]  /*17d70*/  IMAD.MOV.U32 R73, RZ, RZ, -0x3ffffff0 ;  /* 0xc0000010ff497424 */ /* 0x000fe200078e00ff */
[----:B------:R-:W-:Y:S01]  /*17d80*/  R2UR UR4, R72 ;  /* 0x00000000480472ca */ /* 0x000fe200000e0000 */
[----:B------:R-:W2:Y:S01]  /*17d90*/  S2R R151, SR_TID.X ;  /* 0x0000000000977919 */ /* 0x000ea20000002100 */
[C---:B------:R-:W-:Y:S01]  /*17da0*/  R2UR UR11, R75.reuse ;  /* 0x000000004b0b72ca */ /* 0x040fe200000e0000 */
[----:B0-----:R-:W-:Y:S01]  /*17db0*/  FADD.FTZ R18, R140, R18 ;  /* 0x000000128c127221 */ /* 0x001fe20000010000 */
[C---:B------:R-:W-:Y:S01]  /*17dc0*/  R2UR UR15, R75.reuse ;  /* 0x000000004b0f72ca */ /* 0x040fe200000e0000 */
[----:B------:R-:W0:Y:S01]  /*17dd0*/  MUFU.EX2 R17, R138 ;  /* 0x0000008a00117308 */ /* 0x000e220000000800 */
[----:B------:R-:W-:-:S02]  /*17de0*/  R2UR UR19, R75 ;  /* 0x000000004b1372ca */ /* 0x000fc400000e0000 */
[C---:B------:R-:W-:Y:S02]  /*17df0*/  R2UR UR23, R75.reuse ;  /* 0x000000004b1772ca */ /* 0x040fe400000e0000 */
[C---:B------:R-:W-:Y:S02]  /*17e00*/  R2UR UR27, R75.reuse ;  /* 0x000000004b1b72ca */ /* 0x040fe400000e0000 */
[C---:B------:R-:W-:Y:S01]  /*17e10*/  R2UR UR31, R75.reuse ;  /* 0x000000004b1f72ca */ /* 0x040fe200000e0000 */
[----:B------:R-:W-:Y:S01]  /*17e20*/  HGMMA.64x96x16.F32.BF16 R24, gdesc[UR4].tnspB, R24, gsb0 ;  /* 0x41600000041879f0 */ /* 0x000fe20008001818 */
[----:B------:R-:W-:Y:S01]  /*17e30*/  R2UR UR34, R74 ;  /* 0x000000004a2272ca */ /* 0x000fe200000e0000 */
[----:B------:R-:W-:Y:S01]  /*17e40*/  VIADD R74, R72, 0x180 ;  /* 0x00000180484a7836 */ /* 0x000fe20000000000 */
[----:B------:R-:W-:Y:S01]  /*17e50*/  R2UR UR35, R75 ;  /* 0x000000004b2372ca */ /* 0x000fe200000e0000 */
[----:B------:R-:W-:Y:S01]  /*17e60*/  IMAD.MOV.U32 R75, RZ, RZ, -0x3ffffff0 ;  /* 0xc0000010ff4b7424 */ /* 0x000fe200078e00ff */
[----:B------:R-:W-:Y:S01]  /*17e70*/  R2UR UR37, R73 ;  /* 0x00000000492572ca */ /* 0x000fe200000e0000 */
[----:B------:R-:W3:Y:S01]  /*17e80*/  MUFU.EX2 R139, R139 ;  /* 0x0000008b008b7308 */ /* 0x000ee20000000800 */
[----:B------:R-:W-:Y:S01]  /*17e90*/  R2UR UR8, R74 ;  /* 0x000000004a0872ca */ /* 0x000fe200000e0000 */
[----:B------:R-:W-:Y:S01]  /*17ea0*/  VIADD R74, R72, 0x300 ;  /* 0x00000300484a7836 */ /* 0x000fe20000000000 */
[----:B------:R-:W-:Y:S01]  /*17eb0*/  R2UR UR9, R75 ;  /* 0x000000004b0972ca */ /* 0x000fe200000e0000 */
[----:B------:R-:W-:Y:S01]  /*17ec0*/  IMAD.MOV.U32 R75, RZ, RZ, -0x3ffffff0 ;  /* 0xc0000010ff4b7424 */ /* 0x000fe200078e00ff */
[----:B------:R-:W-:Y:S01]  /*17ed0*/  F2FP.BF16.F32.PACK_AB R16, R137, R16 ;  /* 0x000000108910723e */ /* 0x000fe200000010ff */
[----:B-1----:R-:W-:Y:S01]  /*17ee0*/  FADD.FTZ R137, R141, R18 ;  /* 0x000000128d897221 */ /* 0x002fe20000010000 */
[----:B------:R-:W-:Y:S01]  /*17ef0*/  R2UR UR12, R74 ;  /* 0x000000004a0c72ca */ /* 0x000fe200000e0000 */
[----:B------:R-:W-:Y:S01]  /*17f00*/  VIADD R74, R72, 0x480 ;  /* 0x00000480484a7836 */ /* 0x000fe20000000000 */
[----:B------:R-:W-:Y:S01]  /*17f10*/  R2UR UR13, R75 ;  /* 0x000000004b0d72ca */ /* 0x000fe200000e0000 */
[----:B------:R-:W-:Y:S01]  /*17f20*/  IMAD.MOV.U32 R75, RZ, RZ, -0x3ffffff0 ;  /* 0xc0000010ff4b7424 */ /* 0x000fe200078e00ff */
[----:B------:R-:W-:Y:S01]  /*17f30*/  MUFU.EX2 R142, R142 ;  /* 0x0000008e008e7308 */ /* 0x000fe20000000800 */
[----:B------:R-:W-:Y:S01]  /*17f40*/  F2FP.BF16.F32.PACK_AB R18, R141, R140 ;  /* 0x0000008c8d12723e */ /* 0x000fe200000010ff */
[----:B------:R-:W-:Y:S01]  /*17f50*/  @!P1 IMAD R73, R19, 0x8, R22 ;  /* 0x0000000813499824 */ /* 0x000fe200078e0216 */
[----:B------:R-:W-:Y:S01]  /*17f60*/  R2UR UR16, R74 ;  /* 0x000000004a1072ca */ /* 0x000fe200000e0000 */
[----:B------:R-:W-:Y:S01]  /*17f70*/  VIADD R74, R72, 0x600 ;  /* 0x00000600484a7836 */ /* 0x000fe20000000000 */
[----:B------:R-:W-:Y:S01]  /*17f80*/  R2UR UR17, R75 ;  /* 0x000000004b1172ca */ /* 0x000fe200000e0000 */
[----:B------:R-:W-:Y:S01]  /*17f90*/  IMAD.MOV.U32 R75, RZ, RZ, -0x3ffffff0 ;  /* 0xc0000010ff4b7424 */ /* 0x000fe200078e00ff */
[----:B--2---:R-:W-:Y:S01]  /*17fa0*/  SHF.R.U32.HI R140, RZ, 0x7, R151 ;  /* 0x00000007ff8c7819 */ /* 0x004fe20000011697 */
[----:B------:R-:W1:Y:S01]  /*17fb0*/  MUFU.EX2 R143, R143 ;  /* 0x0000008f008f7308 */ /* 0x000e620000000800 */
[----:B------:R-:W-:Y:S01]  /*17fc0*/  R2UR UR20, R74 ;  /* 0x000000004a1472ca */ /* 0x000fe200000e0000 */
[----:B------:R-:W-:Y:S01]  /*17fd0*/  VIADD R74, R72, 0x780 ;  /* 0x00000780484a7836 */ /* 0x000fe20000000000 */
[----:B------:R-:W-:Y:S01]  /*17fe0*/  R2UR UR21, R75 ;  /* 0x000000004b1572ca */ /* 0x000fe200000e0000 */
[----:B------:R-:W-:Y:S01]  /*17ff0*/  IMAD.MOV.U32 R75, RZ, RZ, -0x3ffffff0 ;  /* 0xc0000010ff4b7424 */ /* 0x000fe200078e00ff */
[----:B------:R-:W-:Y:S01]  /*18000*/  ISETP.GE.U32.AND P2, PT, R151, 0x180, PT ;  /* 0x000001809700780c */ /* 0x000fe20003f46070 */
[----:B------:R-:W-:Y:S01]  /*18010*/  @!P1 VIADD R73, R73, 0x31c60 ;  /* 0x00031c6049499836 */ /* 0x000fe20000000000 */
[----:B------:R-:W-:Y:S01]  /*18020*/  R2UR UR24, R74 ;  /* 0x000000004a1872ca */ /* 0x000fe200000e0000 */
[----:B------:R-:W-:Y:S01]  /*18030*/  VIADD R74, R72, 0x900 ;  /* 0x00000900484a7836 */ /* 0x000fe20000000000 */
[----:B------:R-:W-:Y:S01]  /*18040*/  R2UR UR25, R75 ;  /* 0x000000004b1972ca */ /* 0x000fe200000e0000 */
[----:B------:R-:W-:-:S02]  /*18050*/  IMAD.MOV.U32 R75, RZ, RZ, -0x3ffffff0 ;  /* 0xc0000010ff4b7424 */ /* 0x000fc400078e00ff */
[----:B0-----:R-:W-:Y:S01]  /*18060*/  FFMA.FTZ R157, R136, R157, R17 ;  /* 0x0000009d889d7223 */ /* 0x001fe20000010011 */
[----:B---3--:R-:W-:Y:S01]  /*18070*/  F2FP.BF16.F32.PACK_AB R17, R139, R17 ;  /* 0x000000118b11723e */ /* 0x008fe200000010ff */
[----:B------:R-:W0:Y:S01]  /*18080*/  MUFU.EX2 R150, R150 ;  /* 0x0000009600967308 */ /* 0x000e220000000800 */
[----:B------:R-:W-:Y:S01]  /*18090*/  R2UR UR28, R74 ;  /* 0x000000004a1c72ca */ /* 0x000fe200000e0000 */
[C---:B------:R-:W-:Y:S01]  /*180a0*/  VIADD R74, R72.reuse, 0xa80 ;  /* 0x00000a80484a7836 */ /* 0x040fe20000000000 */
[----:B------:R-:W-:Y:S01]  /*180b0*/  R2UR UR29, R75 ;  /* 0x000000004b1d72ca */ /* 0x000fe200000e0000 */
[----:B------:R-:W-:Y:S01]  /*180c0*/  IMAD.MOV.U32 R75, RZ, RZ, -0x3ffffff0 ;  /* 0xc0000010ff4b7424 */ /* 0x000fe200078e00ff */
[----:B------:R-:W-:Y:S01]  /*180d0*/  @!P1 PRMT R73, RZ, 0x654, R73 ;  /* 0x00000654ff499816 */ /* 0x000fe20000000049 */
[----:B------:R-:W-:Y:S01]  /*180e0*/  VIADD R72, R72, 0xc00 ;  /* 0x00000c0048487836 */ /* 0x000fe20000000000 */
[----:B------:R-:W-:Y:S01]  /*180f0*/  R2UR UR32, R74 ;  /* 0x000000004a2072ca */ /* 0x000fe200000e0000 */
[----:B------:R-:W-:Y:S01]  /*18100*/  @!P1 IMAD R74, R145, 0x8, R22 ;  /* 0x00000008914a9824 */ /* 0x000fe200078e0216 */
[----:B------:R-:W-:Y:S01]  /*18110*/  R2UR UR33, R75 ;  /* 0x000000004b2172ca */ /* 0x000fe200000e0000 */
[----:B------:R-:W-:Y:S01]  /*18120*/  MUFU.EX2 R148, R148 ;  /* 0x0000009400947308 */ /* 0x000fe20000000800 */
[----:B------:R-:W-:Y:S01]  /*18130*/  R2UR UR36, R72 ;  /* 0x00000000482472ca */ /* 0x000fe200000e0000 */
[----:B------:R-:W-:Y:S01]  /*18140*/  VIADD R72, R140, 0x9 ;  /* 0x000000098c487836 */ /* 0x000fe20000000000 */
[----:B-1----:R-:W-:Y:S01]  /*18150*/  F2FP.BF16.F32.PACK_AB R19, R143, R142 ;  /* 0x0000008e8f13723e */ /* 0x002fe200000010ff */
[----:B------:R-:W-:-:S03]  /*18160*/  @!P1 VIADD R74, R74, 0x31c40 ;  /* 0x00031c404a4a9836 */ /* 0x000fc60000000000 */
[----:B------:R-:W-:Y:S01]  /*18170*/  SEL R72, R72, 0x9, !P2 ;  /* 0x0000000948487807 */ /* 0x000fe20005000000 */
[----:B------:R-:W-:Y:S01]  /*18180*/  MUFU.EX2 R133, R133 ;  /* 0x0000008500857308 */ /* 0x000fe20000000800 */
[----:B------:R-:W-:Y:S01]  /*18190*/  @!P1 PRMT R74, RZ, 0x654, R74 ;  /* 0x00000654ff4a9816 */ /* 0x000fe2000000004a */
[----:B0-----:R-:W-:Y:S01]  /*181a0*/  FADD.FTZ R137, R150, R137 ;  /* 0x0000008996897221 */ /* 0x001fe20000010000 */
[C---:B------:R-:W-:Y:S01]  /*181b0*/  ISETP.GT.AND P2, PT, R15.reuse, RZ, PT ;  /* 0x000000ff0f00720c */ /* 0x040fe20003f44270 */
[----:B------:R-:W-:-:S04]  /*181c0*/  VIADD R15, R15, 0xffffffff ;  /* 0xffffffff0f0f7836 */ /* 0x000fc80000000000 */
        /* <DEDUP_REMOVED lines=8> */
[----:B------:R-:W-:Y:S07]  /*18250*/  HGMMA.64x96x16.F32.BF16 R24, gdesc[UR8].tnspB, R24, gsb0 ;  /* 0x41600000081879f0 */ /* 0x000fee0008001818 */
        /* <DEDUP_REMOVED lines=69> */
[-C--:B------:R-:W-:Y:S01]  /*186b0*/  FMUL.FTZ R24, R24, R21.reuse ;  /* 0x0000001518187220 */ /* 0x080fe20000410000 */
[----:B0-----:R-:W-:Y:S01]  /*186c0*/  FADD.FTZ R72, R139, R157 ;  /* 0x0000009d8b487221 */ /* 0x001fe20000010000 */
[-C--:B------:R-:W-:Y:S01]  /*186d0*/  FMUL.FTZ R25, R25, R21.reuse ;  /* 0x0000001519197220 */ /* 0x080fe20000410000 */
[-C--:B------:R-:W-:Y:S01]  /*186e0*/  FMUL.FTZ R28, R28, R21.reuse ;  /* 0x000000151c1c7220 */ /* 0x080fe20000410000 */
[-C--:B------:R-:W-:Y:S01]  /*186f0*/  FMUL.FTZ R29, R29, R21.reuse ;  /* 0x000000151d1d7220 */ /* 0x080fe20000410000 */
[----:B------:R-:W-:Y:S01]  /*18700*/  FADD.FTZ R72, R142, R72 ;  /* 0x000000488e487221 */ /* 0x000fe20000010000 */
[-C--:B------:R-:W-:Y:S01]  /*18710*/  FMUL.FTZ R32, R32, R21.reuse ;  /* 0x0000001520207220 */ /* 0x080fe20000410000 */
[----:B------:R0:W-:Y:S01]  /*18720*/  @!P1 SYNCS.ARRIVE.TRANS64.RED.A1T0 RZ, [R73+URZ], RZ ;  /* 0x000000ff49ff99a7 */ /* 0x0001e2000810043f */
[----:B------:R2:W-:Y:S01]  /*18730*/  STSM.16.M88.4 [R23+0x24300], R16 ;  /* 0x0243001017007844 */ /* 0x0005e20000000200 */
[----:B-1----:R-:W-:Y:S01]  /*18740*/  MUFU.EX2 R74, R128 ;  /* 0x00000080004a7308 */ /* 0x002fe20000000800 */
[----:B------:R-:W-:Y:S01]  /*18750*/  FADD.FTZ R72, R143, R72 ;  /* 0x000000488f487221 */ /* 0x000fe20000010000 */
        /* <DEDUP_REMOVED lines=14> */
[----:B--2---:R-:W1:Y:S01]  /*18840*/  MUFU.EX2 R16, R149 ;  /* 0x0000009500107308 */ /* 0x004e620000000800 */
[-C--:B------:R-:W-:Y:S01]  /*18850*/  FMUL.FTZ R60, R60, R21.reuse ;  /* 0x000000153c3c7220 */ /* 0x080fe20000410000 */
[-C--:B------:R-:W-:Y:S01]  /*18860*/  FMUL.FTZ R61, R61, R21.reuse ;  /* 0x000000153d3d7220 */ /* 0x080fe20000410000 */
[-C--:B------:R-:W-:Y:S01]  /*18870*/  FMUL.FTZ R64, R64, R21.reuse ;  /* 0x0000001540407220 */ /* 0x080fe20000410000 */
[-C--:B------:R-:W-:Y:S01]  /*18880*/  FMUL.FTZ R65, R65, R21.reuse ;  /* 0x0000001541417220 */ /* 0x080fe20000410000 */
[-C--:B------:R-:W-:Y:S01]  /*18890*/  FMUL.FTZ R68, R68, R21.reuse ;  /* 0x0000001544447220 */ /* 0x080fe20000410000 */
[----:B------:R-:W-:Y:S01]  /*188a0*/  FMUL.FTZ R69, R69, R21 ;  /* 0x0000001545457220 */ /* 0x000fe20000410000 */
        /* <DEDUP_REMOVED lines=10> */
[C---:B-1----:R-:W-:Y:S01]  /*18950*/  FADD.FTZ R137, R16.reuse, R137 ;  /* 0x0000008910897221 */ /* 0x042fe20000010000 */
[----:B------:R-:W-:Y:S01]  /*18960*/  F2FP.BF16.F32.PACK_AB R16, R16, R150 ;  /* 0x000000961010723e */ /* 0x000fe200000010ff */
[-C--:B------:R-:W-:Y:S01]  /*18970*/  FMUL.FTZ R42, R42, R136.reuse ;  /* 0x000000882a2a7220 */ /* 0x080fe20000410000 */
[-C--:B------:R-:W-:Y:S01]  /*18980*/  FMUL.FTZ R43, R43, R136.reuse ;  /* 0x000000882b2b7220 */ /* 0x080fe20000410000 */
[----:B------:R-:W-:Y:S01]  /*18990*/  FADD.FTZ R137, R148, R137 ;  /* 0x0000008994897221 */ /* 0x000fe20000010000 */
[-C--:B------:R-:W-:Y:S01]  /*189a0*/  FMUL.FTZ R46, R46, R136.reuse ;  /* 0x000000882e2e7220 */ /* 0x080fe20000410000 */
[----:B------:R-:W-:Y:S01]  /*189b0*/  FMUL.FTZ R47, R47, R136 ;  /* 0x000000882f2f7220 */ /* 0x000fe20000410000 */
[----:B------:R-:W1:Y:S01]  /*189c0*/  MUFU.EX2 R19, R134 ;  /* 0x0000008600137308 */ /* 0x000e620000000800 */
[C---:B--2---:R-:W-:Y:S01]  /*189d0*/  FADD.FTZ R137, R18.reuse, R137 ;  /* 0x0000008912897221 */ /* 0x044fe20000010000 */
[----:B------:R-:W-:Y:S01]  /*189e0*/  F2FP.BF16.F32.PACK_AB R18, R18, R148 ;  /* 0x000000941212723e */ /* 0x000fe200000010ff */
[-C--:B------:R-:W-:Y:S01]  /*189f0*/  FMUL.FTZ R50, R50, R136.reuse ;  /* 0x0000008832327220 */ /* 0x080fe20000410000 */
[-C--:B------:R-:W-:Y:S01]  /*18a00*/  FMUL.FTZ R51, R51, R136.reuse ;  /* 0x0000008833337220 */ /* 0x080fe20000410000 */
[----:B------:R-:W-:Y:S01]  /*18a10*/  FADD.FTZ R137, R133, R137 ;  /* 0x0000008985897221 */ /* 0x000fe20000010000 */
[-C--:B------:R-:W-:Y:S01]  /*18a20*/  FMUL.FTZ R54, R54, R136.reuse ;  /* 0x0000008836367220 */ /* 0x080fe20000410000 */
[-C--:B------:R-:W-:Y:S01]  /*18a30*/  FMUL.FTZ R55, R55, R136.reuse ;  /* 0x0000008837377220 */ /* 0x080fe20000410000 */
[----:B0-----:R-:W0:Y:S01]  /*18a40*/  MUFU.EX2 R73, R122 ;  /* 0x0000007a00497308 */ /* 0x001e220000000800 */
[----:B------:R-:W-:Y:S01]  /*18a50*/  FADD.FTZ R137, R132, R137 ;  /* 0x0000008984897221 */ /* 0x000fe20000010000 */
[----:B---3--:R-:W-:Y:S01]  /*18a60*/  FADD.FTZ R72, R17, R72 ;  /* 0x0000004811487221 */ /* 0x008fe20000010000 */
[----:B------:R-:W-:Y:S01]  /*18a70*/  F2FP.BF16.F32.PACK_AB R17, R131, R17 ;  /* 0x000000118311723e */ /* 0x000fe200000010ff */
[-C--:B------:R-:W-:Y:S01]  /*18a80*/  FMUL.FTZ R58, R58, R136.reuse ;  /* 0x000000883a3a7220 */ /* 0x080fe20000410000 */
[----:B------:R-:W-:Y:S01]  /*18a90*/  FADD.FTZ R90, R75, R137 ;  /* 0x000000894b5a7221 */ /* 0x000fe20000010000 */
[----:B------:R-:W-:Y:S01]  /*18aa0*/  FADD.FTZ R72, R131, R72 ;  /* 0x0000004883487221 */ /* 0x000fe20000010000 */
[-C--:B------:R-:W-:Y:S01]  /*18ab0*/  FMUL.FTZ R59, R59, R136.reuse ;  /* 0x000000883b3b7220 */ /* 0x080fe20000410000 */
[----:B------:R2:W-:Y:S01]  /*18ac0*/  MUFU.EX2 R121, R88 ;  /* 0x0000005800797308 */ /* 0x0005e20000000800 */
[----:B------:R-:W-:Y:S01]  /*18ad0*/  FADD.FTZ R90, R74, R90 ;  /* 0x0000005a4a5a7221 */ /* 0x000fe20000010000 */
[----:B-1----:R-:W-:Y:S01]  /*18ae0*/  FADD.FTZ R72, R19, R72 ;  /* 0x0000004813487221 */ /* 0x002fe20000010000 */
[----:B------:R-:W-:Y:S01]  /*18af0*/  F2FP.BF16.F32.PACK_AB R19, R135, R19 ;  /* 0x000000138713723e */ /* 0x000fe200000010ff */
[-C--:B------:R-:W-:Y:S01]  /*18b00*/  FMUL.FTZ R62, R62, R136.reuse ;  /* 0x000000883e3e7220 */ /* 0x080fe20000410000 */
[----:B------:R-:W-:Y:S01]  /*18b10*/  FADD.FTZ R90, R129, R90 ;  /* 0x0000005a815a7221 */ /* 0x000fe20000010000 */
[----:B------:R-:W-:Y:S01]  /*18b20*/  F2FP.BF16.F32.PACK_AB R74, R74, R75 ;  /* 0x0000004b4a4a723e */ /* 0x000fe200000010ff */
[-C--:B------:R-:W-:Y:S01]  /*18b30*/  FMUL.FTZ R63, R63, R136.reuse ;  /* 0x000000883f3f7220 */ /* 0x080fe20000410000 */
[----:B------:R1:W-:Y:S01]  /*18b40*/  STSM.16.M88.4 [R23+0x25b00], R16 ;  /* 0x025b001017007844 */ /* 0x0003e20000000200 */
[----:B------:R-:W-:Y:S01]  /*18b50*/  FADD.FTZ R90, R124, R90 ;  /* 0x0000005a7c5a7221 */ /* 0x000fe20000010000 */
[----:B--2---:R-:W-:Y:S01]  /*18b60*/  FADD.FTZ R88, R135, R72 ;  /* 0x0000004887587221 */ /* 0x004fe20000010000 */
[----:B------:R-:W-:Y:S01]  /*18b70*/  F2FP.BF16.F32.PACK_AB R72, R132, R133 ;  /* 0x000000858448723e */ /* 0x000fe200000010ff */
[----:B------:R2:W3:Y:S01]  /*18b80*/  MUFU.EX2 R122, R91 ;  /* 0x0000005b007a7308 */ /* 0x0004e20000000800 */
[----:B------:R-:W-:Y:S01]  /*18b90*/  FADD.FTZ R90, R128, R90 ;  /* 0x0000005a805a7221 */ /* 0x000fe20000010000 */
[----:B0-----:R-:W-:Y:S01]  /*18ba0*/  FADD.FTZ R88, R73, R88 ;  /* 0x0000005849587221 */ /* 0x001fe20000010000 */
[----:B------:R-:W-:Y:S01]  /*18bb0*/  F2FP.BF16.F32.PACK_AB R73, R123, R73 ;  /* 0x000000497b49723e */ /* 0x000fe200000010ff */
[----:B------:R-:W-:Y:S01]  /*18bc0*/  FMUL.FTZ R66, R66, R136 ;  /* 0x0000008842427220 */ /* 0x000fe20000410000 */
[----:B------:R-:W-:Y:S01]  /*18bd0*/  FADD.FTZ R90, R120, R90 ;  /* 0x0000005a785a7221 */ /* 0x000fe20000010000 */
[----:B------:R-:W-:Y:S01]  /*18be0*/  F2FP.BF16.F32.PACK_AB R75, R127, R126 ;  /* 0x0000007e7f4b723e */ /* 0x000fe200000010ff */
[----:B------:R-:W-:Y:S01]  /*18bf0*/  FADD.FTZ R88, R123, R88 ;  /* 0x000000587b587221 */ /* 0x000fe20000010000 */
[----:B------:R-:W-:Y:S01]  /*18c00*/  FMUL.FTZ R67, R67, R136 ;  /* 0x0000008843437220 */ /* 0x000fe20000410000 */
[----:B------:R-:W-:Y:S01]  /*18c10*/  FADD.FTZ R90, R117, R90 ;  /* 0x0000005a755a7221 */ /* 0x000fe20000010000 */
[----:B--2---:R-:W-:Y:S01]  /*18c20*/  F2FP.BF16.F32.PACK_AB R91, R119, R118 ;  /* 0x00000076775b723e */ /* 0x004fe200000010ff */
[----:B------:R0:W-:Y:S01]  /*18c30*/  STSM.16.M88.4 [R23+0x27300], R72 ;  /* 0x0273004817007844 */ /* 0x0001e20000000200 */
[----:B------:R-:W-:Y:S01]  /*18c40*/  FADD.FTZ R88, R126, R88 ;  /* 0x000000587e587221 */ /* 0x000fe20000010000 */
[C---:B------:R-:W-:Y:S01]  /*18c50*/  FADD.FTZ R90, R116.reuse, R90 ;  /* 0x0000005a745a7221 */ /* 0x040fe20000010000 */
        /* <DEDUP_REMOVED lines=8> */
[----:B------:R-:W-:-:S02]  /*18ce0*/  F2FP.BF16.F32.PACK_AB R89, R115, R89 ;  /* 0x000000597359723e */ /* 0x000fc400000010ff */
[----:B------:R-:W-:Y:S01]  /*18cf0*/  FADD.FTZ R88, R115, R88 ;  /* 0x0000005873587221 */ /* 0x000fe20000010000 */
[----:B------:R-:W-:-:S03]  /*18d00*/  FADD.FTZ R90, R109, R90 ;  /* 0x0000005a6d5a7221 */ /* 0x000fc60000010000 */
[----:B------:R-:W-:Y:S01]  /*18d10*/  FADD.FTZ R88, R118, R88 ;  /* 0x0000005876587221 */ /* 0x000fe20000010000 */
[----:B-1----:R-:W-:Y:S01]  /*18d20*/  FADD.FTZ R17, R108, R90 ;  /* 0x0000005a6c117221 */ /* 0x002fe20000010000 */
        /* <DEDUP_REMOVED lines=15> */
[C---:B------:R-:W-:Y:S01]  /*18e20*/  F2FP.BF16.F32.PACK_AB R109, R99.reuse, R98 ;  /* 0x00000062636d723e */ /* 0x040fe200000010ff */
[----:B------:R1:W-:Y:S01]  /*18e30*/  STSM.16.M88.4 [R23+0x28b00], R88 ;  /* 0x028b005817007844 */ /* 0x0003e20000000200 */
[----:B------:R-:W-:Y:S01]  /*18e40*/  FADD.FTZ R16, R98, R16 ;  /* 0x0000001062107221 */ /* 0x000fe20000010000 */
[----:B------:R-:W-:Y:S01]  /*18e50*/  FADD.FTZ R18, R96, R73 ;  /* 0x0000004960127221 */ /* 0x000fe20000010000 */
[----:B------:R-:W-:Y:S01]  /*18e60*/  F2FP.BF16.F32.PACK_AB R110, R104, R105 ;  /* 0x00000069686e723e */ /* 0x000fe200000010ff */
[----:B------:R1:W-:Y:S01]  /*18e70*/  STSM.16.M88.4 [R23+0x2a300], R116 ;  /* 0x02a3007417007844 */ /* 0x0003e20000000200 */
[----:B------:R-:W-:Y:S01]  /*18e80*/  FADD.FTZ R16, R99, R16 ;  /* 0x0000001063107221 */ /* 0x000fe20000010000 */
[----:B------:R-:W-:Y:S01]  /*18e90*/  FADD.FTZ R73, R93, R18 ;  /* 0x000000125d497221 */ /* 0x000fe20000010000 */
[----:B------:R-:W-:-:S02]  /*18ea0*/  F2FP.BF16.F32.PACK_AB R111, R103, R102 ;  /* 0x00000066676f723e */ /* 0x000fc400000010ff */
[----:B------:R-:W-:Y:S01]  /*18eb0*/  FADD.FTZ R16, R102, R16 ;  /* 0x0000001066107221 */ /* 0x000fe20000010000 */
[----:B------:R-:W-:Y:S01]  /*18ec0*/  FADD.FTZ R18, R92, R73 ;  /* 0x000000495c127221 */ /* 0x000fe20000010000 */
[----:B------:R-:W-:Y:S01]  /*18ed0*/  F2FP.BF16.F32.PACK_AB R100, R100, R101 ;  /* 0x000000656464723e */ /* 0x000fe200000010ff */
[----:B------:R1:W-:Y:S01]  /*18ee0*/  STSM.16.M88.4 [R23+0x2bb00], R108 ;  /* 0x02bb006c17007844 */ /* 0x0003e20000000200 */
[----:B------:R-:W-:Y:S01]  /*18ef0*/  FADD.FTZ R16, R103, R16 ;  /* 0x0000001067107221 */ /* 0x000fe20000010000 */
[----:B------:R-:W-:Y:S01]  /*18f00*/  FADD.FTZ R18, R113, R18 ;  /* 0x0000001271127221 */ /* 0x000fe20000010000 */
[----:B---3--:R-:W-:Y:S02]  /*18f10*/  F2FP.BF16.F32.PACK_AB R101, R122, R114 ;  /* 0x000000727a65723e */ /* 0x008fe400000010ff */
[----:B------:R-:W-:Y:S01]  /*18f20*/  FADD.FTZ R17, R114, R16 ;  /* 0x0000001072117221 */ /* 0x000fe20000010000 */
[----:B------:R-:W-:Y:S01]  /*18f30*/  FADD.FTZ R18, R121, R18 ;  /* 0x0000001279127221 */ /* 0x000fe20000010000 */
[----:B------:R-:W-:-:S02]  /*18f40*/  F2FP.BF16.F32.PACK_AB R102, R96, R97 ;  /* 0x000000616066723e */ /* 0x000fc400000010ff */
[----:B------:R-:W-:Y:S01]  /*18f50*/  FADD.FTZ R19, R122, R17 ;  /* 0x000000117a137221 */ /* 0x000fe20000010000 */
[----:B------:R-:W-:Y:S01]  /*18f60*/  FADD.FTZ R73, R85, R18 ;  /* 0x0000001255497221 */ /* 0x000fe20000010000 */
[----:B------:R-:W0:Y:S01]  /*18f70*/  MUFU.EX2 R17, R80 ;  /* 0x0000005000117308 */ /* 0x000e220000000800 */
[C---:B------:R-:W-:Y:S01]  /*18f80*/  F2FP.BF16.F32.PACK_AB R103, R95.reuse, R94 ;  /* 0x0000005e5f67723e */ /* 0x040fe200000010ff */
        /* <DEDUP_REMOVED lines=10> */
[----:B------:R1:W5:Y:S01]  /*19030*/  LDL R18, [R1+0x4] ;  /* 0x0000040001127983 */ /* 0x0003620000100800 */
[----:B------:R-:W-:Y:S01]  /*19040*/  FADD.FTZ R19, R83, R16 ;  /* 0x0000001053137221 */ /* 0x000fe20000010000 */
[----:B------:R-:W-:-:S02]  /*19050*/  F2FP.BF16.F32.PACK_AB R95, R87, R86 ;  /* 0x00000056575f723e */ /* 0x000fc400000010ff */
[----:B------:R-:W-:Y:S01]  /*19060*/  F2FP.BF16.F32.PACK_AB R84, R84, R85 ;  /* 0x000000555454723e */ /* 0x000fe200000010ff */
[----:B------:R-:W-:Y:S01]  /*19070*/  FADD.FTZ R16, R86, R19 ;  /* 0x0000001356107221 */ /* 0x000fe20000010000 */
[----:B0-----:R-:W-:Y:S01]  /*19080*/  F2FP.BF16.F32.PACK_AB R85, R17, R76 ;  /* 0x0000004c1155723e */ /* 0x001fe200000010ff */
[----:B------:R1:W-:Y:S01]  /*19090*/  STSM.16.M88.4 [R23+0x2eb00], R92 ;  /* 0x02eb005c17007844 */ /* 0x0003e20000000200 */
[----:B------:R-:W-:Y:S01]  /*190a0*/  F2FP.BF16.F32.PACK_AB R86, R77, R81 ;  /* 0x000000514d56723e */ /* 0x000fe200000010ff */
[----:B------:R-:W-:Y:S01]  /*190b0*/  FADD.FTZ R19, R87, R16 ;  /* 0x0000001057137221 */ /* 0x000fe20000010000 */
[----:B------:R-:W-:-:S03]  /*190c0*/  F2FP.BF16.F32.PACK_AB R87, R79, R78 ;  /* 0x0000004e4f57723e */ /* 0x000fc600000010ff */
[----:B------:R-:W-:Y:S02]  /*190d0*/  FADD.FTZ R16, R76, R19 ;  /* 0x000000134c107221 */ /* 0x000fe40000010000 */
[----:B------:R1:W-:Y:S02]  /*190e0*/  STSM.16.M88.4 [R23+0x30300], R84 ;  /* 0x0303005417007844 */ /* 0x0003e40000000200 */
        /* <DEDUP_REMOVED lines=8> */
[----:B------:R-:W-:-:S02]  /*19170*/  IMAD.MOV.U32 R19, RZ, RZ, R145 ;  /* 0x000000ffff137224 */ /* 0x000fc400078e0091 */
[----:B------:R-:W-:Y:S02]  /*19180*/  IMAD.MOV.U32 R17, RZ, RZ, R20 ;  /* 0x000000ffff117224 */ /* 0x000fe400078e0014 */
[----:B------:R-:W-:Y:S01]  /*19190*/  FADD.FTZ R157, R79, R78 ;  /* 0x0000004e4f9d7221 */ /* 0x000fe20000010000 */
[----:B------:R-:W-:Y:S01]  /*191a0*/  IMAD.MOV.U32 R16, RZ, RZ, R14 ;  /* 0x000000ffff107224 */ /* 0x000fe200078e000e */
[----:B0-----:R-:W-:Y:S01]  /*191b0*/  NOP ;  /* 0x0000000000007918 */ /* 0x001fe20000000000 */
[----:B------:R-:W-:Y:S05]  /*191c0*/  @P2 BRA `(.L_x_12364) ;  /* 0xffffffb800b82947 */ /* 0x000fea000383ffff */
.L_x_12353:
[----:B------:R-:W-:Y:S05]  /*191d0*/  WARPSYNC.ALL ;  /* 0x0000000000007948 */ /* 0x000fea0003800000 */
[----:B------:R-:W-:Y:S06]  /*191e0*/  BAR.ARV 0x8, 0x200 ;  /* 0x0208000000007b1d */ /* 0x000fec0000002000 */
[----:B------:R-:W-:Y:S05]  /*191f0*/  @!P0 BRA `(.L_x_12365) ;  /* 0x0000000000048947 */ /* 0x000fea0003800000 */
[----:B------:R-:W-:Y:S01]  /*19200*/  BPT.TRAP 0x1 ;  /* 0x000000040000795c */ /* 0x000fe20000300000 */
.L_x_12365:
[----:B------:R-:W2:Y:S01]  /*19210*/  LDL R2, [R1+0x4] ;  /* 0x0000040001027983 */ /* 0x000ea20000100800 */
[----:B------:R-:W-:Y:S01]  /*19220*/  IMAD R7, R145, 0x8, R22 ;  /* 0x0000000891077824 */ /* 0x000fe200078e0216 */
[----:B--2---:R-:W-:-:S04]  /*19230*/  SHF.L.U32 R4, R2, 0x1f, RZ ;  /* 0x0000001f02047819 */ /* 0x004fc800000006ff */
[----:B------:R0:W2:Y:S01]  /*19240*/  SYNCS.PHASECHK.TRANS64.TRYWAIT P2, [R7+URZ+0x31c50], R4 ;  /* 0x031c5004070075a7 */ /* 0x0000a2000804017f */
[----:B------:R-:W-:Y:S05]  /*19250*/  @!P0 BRA `(.L_x_12366) ;  /* 0x0000000000048947 */ /* 0x000fea0003800000 */
[----:B------:R-:W-:Y:S01]  /*19260*/  BPT.TRAP 0x1 ;  /* 0x000000040000795c */ /* 0x000fe20000300000 */
.L_x_12366:
        /* <DEDUP_REMOVED lines=10> */
.L_x_12367:
[----:B0-2---:R-:W-:Y:S01]  /*19310*/  IMAD R4, R145, 0x6c0, R22 ;  /* 0x000006c091047824 */ /* 0x005fe200078e0216 */
        /* <DEDUP_REMOVED lines=10> */
[----:B------:R-:W-:-:S02]  /*193c0*/  IMAD.MOV.U32 R11, RZ, RZ, -0x3ffffff0 ;  /* 0xc0000010ff0b7424 */ /* 0x000fc400078e00ff */
[----:B------:R-:W-:Y:S02]  /*193d0*/  IMAD.MOV.U32 R9, RZ, RZ, -0x7fffffe0 ;  /* 0x80000020ff097424 */ /* 0x000fe400078e00ff */
[----:B------:R-:W-:Y:S02]  /*193e0*/  IMAD.MOV.U32 R3, RZ, RZ, -0x3ffffff0 ;  /* 0xc0000010ff037424 */ /* 0x000fe400078e00ff */
[----:B------:R-:W-:Y:S02]  /*193f0*/  IMAD.MOV.U32 R5, RZ, RZ, -0x7fffffe0 ;  /* 0x80000020ff057424 */ /* 0x000fe400078e00ff */
[----:B------:R-:W-:-:S04]  /*19400*/  VIADD R145, R145, 0x1 ;  /* 0x0000000191917836 */ /* 0x000fc80000000000 */
        /* <DEDUP_REMOVED lines=78> */
[----:B------:R-:W0:Y:S01]  /*198f0*/  SHFL.BFLY PT, R2, R155, 0x2, 0x1f ;  /* 0x0c401f009b027f89 */ /* 0x000e2200000e0000 */
[----:B------:R-:W-:Y:S02]  /*19900*/  R2UR UR6, R4 ;  /* 0x00000000040672ca */ /* 0x000fe400000e0000 */
[----:B------:R-:W-:Y:S01]  /*19910*/  R2UR UR5, R3 ;  /* 0x00000000030572ca */ /* 0x000fe200000e0000 */
[----:B------:R-:W3:Y:S01]  /*19920*/  SHFL.BFLY PT, R4, R157, 0x2, 0x1f ;  /* 0x0c401f009d047f89 */ /* 0x000ee200000e0000 */
[----:B------:R-:W-:Y:S01]  /*19930*/  R2UR UR7, R5 ;  /* 0x00000000050772ca */ /* 0x000fe200000e0000 */
[----:B0-----:R-:W-:Y:S01]  /*19940*/  FADD.FTZ R2, R2, R155 ;  /* 0x0000009b02027221 */ /* 0x001fe20000010000 */
[----:B---3--:R-:W-:-:S04]  /*19950*/  FADD.FTZ R4, R4, R157 ;  /* 0x0000009d04047221 */ /* 0x008fc80000010000 */
[----:B------:R-:W0:Y:S04]  /*19960*/  SHFL.BFLY PT, R3, R2, 0x1, 0x1f ;  /* 0x0c201f0002037f89 */ /* 0x000e2800000e0000 */
[----:B------:R-:W3:Y:S01]  /*19970*/  SHFL.BFLY PT, R5, R4, 0x1, 0x1f ;  /* 0x0c201f0004057f89 */ /* 0x000ee200000e0000 */
[----:B0-----:R-:W-:Y:S01]  /*19980*/  FADD.FTZ R11, R2, R3 ;  /* 0x00000003020b7221 */ /* 0x001fe20000010000 */
[----:B------:R-:W-:Y:S01]  /*19990*/  SEL R2, RZ, 0x1, P0 ;  /* 0x00000001ff027807 */ /* 0x000fe20000000000 */
[----:B---3--:R-:W-:-:S03]  /*199a0*/  FADD.FTZ R12, R4, R5 ;  /* 0x00000005040c7221 */ /* 0x008fc60000010000 */
[----:B------:R-:W-:Y:S02]  /*199b0*/  FSETP.NE.FTZ.AND P2, PT, R11, RZ, PT ;  /* 0x000000ff0b00720b */ /* 0x000fe40003f55000 */
[----:B------:R-:W-:Y:S02]  /*199c0*/  CS2R R4, SRZ ;  /* 0x0000000000047805 */ /* 0x000fe4000001ff00 */
[----:B--2---:R-:W-:Y:S02]  /*199d0*/  LOP3.LUT R13, R13, R2, RZ, 0x3c, !PT ;  /* 0x000000020d0d7212 */ /* 0x004fe400078e3cff */
        /* <DEDUP_REMOVED lines=9> */
[----:B------:R-:W1:Y:S01]  /*19a70*/  @P3 MUFU.RCP R4, R12 ;  /* 0x0000000c00043308 */ /* 0x000e620000001000 */
[----:B------:R-:W-:Y:S02]  /*19a80*/  @!P1 VIADD R10, R7, 0x31c60 ;  /* 0x00031c60070a9836 */ /* 0x000fe40000000000 */
[----:B------:R-:W-:Y:S01]  /*19a90*/  @P2 FMUL.FTZ R7, R0, 0.69314718246459960938 ;  /* 0x3f31721800072820 */ /* 0x000fe20000410000 */
[----:B0-----:R-:W-:Y:S01]  /*19aa0*/  @P2 FMUL.FTZ R6, R6, 0.69314718246459960938 ;  /* 0x3f31721806062820 */ /* 0x001fe20000410000 */
[----:B------:R-:W-:Y:S01]  /*19ab0*/  @P3 FMUL.FTZ R0, R0, 0.69314718246459960938 ;  /* 0x3f31721800003820 */ /* 0x000fe20000410000 */
[----:B---3--:R-:W-:Y:S01]  /*19ac0*/  @P3 FMUL.FTZ R9, R8, 0.69314718246459960938 ;  /* 0x3f31721808093820 */ /* 0x008fe20000410000 */
[----:B------:R-:W-:Y:S01]  /*19ad0*/  @!P1 PRMT R10, RZ, 0x654, R10 ;  /* 0x00000654ff0a9816 */ /* 0x000fe2000000000a */
[----:B------:R-:W-:-:S02]  /*19ae0*/  IMAD.MOV.U32 R3, RZ, RZ, -0x800000 ;  /* 0xff800000ff037424 */ /* 0x000fc400078e00ff */
[----:B------:R-:W-:Y:S01]  /*19af0*/  @P2 FFMA.FTZ R3, R7, R14, R6 ;  /* 0x0000000e07032223 */ /* 0x000fe20000010006 */
[----:B------:R-:W-:Y:S02]  /*19b00*/  IMAD.MOV.U32 R2, RZ, RZ, -0x800000 ;  /* 0xff800000ff027424 */ /* 0x000fe400078e00ff */
[----:B------:R-:W-:Y:S01]  /*19b10*/  @P3 FFMA.FTZ R2, R0, R20, R9 ;  /* 0x0000001400023223 */ /* 0x000fe20000010009 */
[----:B------:R-:W-:Y:S01]  /*19b20*/  SEL R145, R145, RZ, P0 ;  /* 0x000000ff91917207 */ /* 0x000fe20000000000 */
[----:B------:R-:W-:Y:S02]  /*19b30*/  WARPGROUP.DEPBAR.LE gsb0, 0x0 ;  /* 0x00008000000079c5 */ /* 0x000fe40000010000 */
[----:B------:R4:W-:Y:S01]  /*19b40*/  @!P1 SYNCS.ARRIVE.TRANS64.RED.A1T0 RZ, [R10+URZ], RZ ;  /* 0x000000ff0aff99a7 */ /* 0x0009e2000810043f */
[-C--:B------:R-:W-:Y:S01]  /*19b50*/  FMUL.FTZ R6, R28, R5.reuse ;  /* 0x000000051c067220 */ /* 0x080fe20000410000 */
[-C--:B-----5:R-:W-:Y:S01]  /*19b60*/  FMUL.FTZ R18, R44, R5.reuse ;  /* 0x000000052c127220 */ /* 0x0a0fe20000410000 */
        /* <DEDUP_REMOVED lines=49> */
.L_x_12301:
[----:B------:R-:W2:Y:S01]  /*19e80*/  LDL R83, [R1+0x6c] ;  /* 0x00006c0001537983 */ /* 0x000ea20000100800 */
[----:B------:R-:W-:Y:S05]  /*19e90*/  WARPSYNC.ALL ;  /* 0x0000000000007948 */ /* 0x000fea0003800000 */
[----:B------:R-:W0:Y:S01]  /*19ea0*/  S2R R4, SR_TID.X ;  /* 0x0000000000047919 */ /* 0x000e220000002100 */
[----:B------:R-:W3:Y:S01]  /*19eb0*/  S2UR UR5, SR_CgaCtaId ;  /* 0x00000000000579c3 */ /* 0x000ee20000008800 */
[----:B------:R-:W-:Y:S01]  /*19ec0*/  UMOV UR4, 0x400 ;  /* 0x0000040000047882 */ /* 0x000fe20000000000 */
[----:B------:R-:W-:Y:S01]  /*19ed0*/  BSSY B0, `(.L_x_12369) ;  /* 0x00001c2000007945 */ /* 0x000fe20003800000 */
[----:B---3--:R-:W-:-:S06]  /*19ee0*/  ULEA UR4, UR5, UR4, 0x18 ;  /* 0x0000000405047291 */ /* 0x008fcc000f8ec03f */
[----:B------:R-:W-:Y:S01]  /*19ef0*/  IMAD.U32 R22, RZ, RZ, UR4 ;  /* 0x00000004ff167e24 */ /* 0x000fe2000f8e00ff */
[----:B------:R-:W-:Y:S01]  /*19f00*/  BAR.SYNC.DEFER_BLOCKING 0x5, 0x200 ;  /* 0x0148000000007b1d */ /* 0x000fe20000010000 */
[----:B0-----:R-:W-:-:S05]  /*19f10*/  VIADD R82, R4, 0xffffff80 ;  /* 0xffffff8004527836 */ /* 0x001fca0000000000 */
[----:B------:R-:W-:-:S04]  /*19f20*/  SHF.R.S32.HI R4, RZ, 0x1f, R82 ;  /* 0x0000001fff047819 */ /* 0x000fc80000011452 */
[----:B------:R-:W-:-:S04]  /*19f30*/  LEA.HI R4, R4, R82, RZ, 0x2 ;  /* 0x0000005204047211 */ /* 0x000fc800078f10ff */
[----:B------:R-:W-:-:S05]  /*19f40*/  LOP3.LUT R4, R4, 0xfffffffc, RZ, 0xc0, !PT ;  /* 0xfffffffc04047812 */ /* 0x000fca00078ec0ff */
[----:B------:R-:W-:-:S04]  /*19f50*/  IMAD.IADD R38, R82, 0x1, -R4 ;  /* 0x0000000152267824 */ /* 0x000fc800078e0a04 */
[----:B-1----:R-:W-:Y:S01]  /*19f60*/  IMAD.SHL.U32 R32, R38, 0x8, RZ ;  /* 0x0000000826207824 */ /* 0x002fe200078e00ff */
[----:B------:R0:W1:Y:S03]  /*19f70*/  LDS.128 R104, [R22+0x31cd0] ;  /* 0x031cd00016687984 */ /* 0x0000660000000c00 */
[C---:B------:R-:W-:Y:S02]  /*19f80*/  VIADD R33, R32.reuse, 0x40 ;  /* 0x0000004020217836 */ /* 0x040fe40000000000 */
[----:B------:R-:W-:-:S03]  /*19f90*/  VIADD R34, R32, 0x20 ;  /* 0x0000002020227836 */ /* 0x000fc60000000000 */
[----:B------:R-:W-:Y:S02]  /*19fa0*/  SHF.R.S32.HI R36, RZ, 0x1f, R33 ;  /* 0x0000001fff247819 */ /* 0x000fe40000011421 */
[----:B------:R-:W-:Y:S01]  /*19fb0*/  SHF.R.S32.HI R35, RZ, 0x1f, R34 ;  /* 0x0000001fff237819 */ /* 0x000fe20000011422 */
        /* <DEDUP_REMOVED lines=17> */
[----:B------:R-:W-:Y:S01]  /*1a0d0*/  LOP3.LUT R8, R39, 0x180, RZ, 0xc0, !PT ;  /* 0x0000018027087812 */ /* 0x000fe200078ec0ff */
[--C-:B----4-:R-:W-:Y:S01]  /*1a0e0*/  IMAD.X R13, RZ, RZ, R5.reuse, P4 ;  /* 0x000000ffff0d7224 */ /* 0x110fe200020e0605 */
[----:B------:R-:W-:Y:S01]  /*1a0f0*/  LOP3.LUT R9, R4, 0x180, RZ, 0xc0, !PT ;  /* 0x0000018004097812 */ /* 0x000fe200078ec0ff */
[----:B------:R-:W-:Y:S01]  /*1a100*/  IMAD.X R15, RZ, RZ, R5, P3 ;  /* 0x000000ffff0f7224 */ /* 0x000fe200018e0605 */
[----:B------:R-:W-:Y:S02]  /*1a110*/  SHF.R.U64 R8, R8, 0x3, RZ ;  /* 0x0000000308087819 */ /* 0x000fe400000012ff */
[----:B------:R-:W-:-:S02]  /*1a120*/  IADD3 R79, P2, R4, 0x3020, RZ ;  /* 0x00003020044f7810 */ /* 0x000fc40007f5e0ff */
[----:B------:R-:W-:Y:S02]  /*1a130*/  IADD3 R78, P1, R4, 0x6000, RZ ;  /* 0x00006000044e7810 */ /* 0x000fe40007f3e0ff */
[----:B------:R-:W-:Y:S01]  /*1a140*/  LOP3.LUT R12, R8, R39, RZ, 0x3c, !PT ;  /* 0x00000027080c7212 */ /* 0x000fe200078e3cff */
[----:B------:R-:W-:Y:S01]  /*1a150*/  IMAD.X R17, RZ, RZ, R5, P2 ;  /* 0x000000ffff117224 */ /* 0x000fe200010e0605 */
[----:B------:R-:W-:Y:S02]  /*1a160*/  LOP3.LUT R8, R77, 0x180, RZ, 0xc0, !PT ;  /* 0x000001804d087812 */ /* 0x000fe400078ec0ff */
[----:B------:R-:W-:Y:S02]  /*1a170*/  SHF.R.U64 R9, R9, 0x3, RZ ;  /* 0x0000000309097819 */ /* 0x000fe400000012ff */
[----:B------:R-:W-:Y:S02]  /*1a180*/  LOP3.LUT R10, R79, 0x180, RZ, 0xc0, !PT ;  /* 0x000001804f0a7812 */ /* 0x000fe400078ec0ff */
[----:B------:R-:W-:-:S02]  /*1a190*/  LOP3.LUT R39, R78, 0x180, RZ, 0xc0, !PT ;  /* 0x000001804e277812 */ /* 0x000fc400078ec0ff */
[----:B------:R-:W-:Y:S02]  /*1a1a0*/  IADD3 R81, P0, R4, 0x6020, RZ ;  /* 0x0000602004517810 */ /* 0x000fe40007f1e0ff */
[----:B------:R-:W-:Y:S02]  /*1a1b0*/  SHF.R.U64 R8, R8, 0x3, RZ ;  /* 0x0000000308087819 */ /* 0x000fe400000012ff */
[----:B------:R-:W-:Y:S01]  /*1a1c0*/  LOP3.LUT R4, R9, R4, RZ, 0x3c, !PT ;  /* 0x0000000409047212 */ /* 0x000fe200078e3cff */
[--C-:B------:R-:W-:Y:S01]  /*1a1d0*/  IMAD.X R9, RZ, RZ, R5.reuse, P1 ;  /* 0x000000ffff097224 */ /* 0x100fe200008e0605 */
[----:B------:R-:W-:Y:S01]  /*1a1e0*/  SHF.R.U64 R10, R10, 0x3, RZ ;  /* 0x000000030a0a7819 */ /* 0x000fe200000012ff */
[----:B------:R-:W-:Y:S01]  /*1a1f0*/  IMAD.X R11, RZ, RZ, R5, P0 ;  /* 0x000000ffff0b7224 */ /* 0x000fe200000e0605 */
[----:B------:R-:W-:Y:S02]  /*1a200*/  SHF.R.U64 R39, R39, 0x3, RZ ;  /* 0x0000000327277819 */ /* 0x000fe400000012ff */
[----:B------:R-:W-:-:S02]  /*1a210*/  LOP3.LUT R14, R8, R77, RZ, 0x3c, !PT ;  /* 0x0000004d080e7212 */ /* 0x000fc400078e3cff */
[----:B------:R-:W-:Y:S02]  /*1a220*/  LOP3.LUT R80, R81, 0x180, RZ, 0xc0, !PT ;  /* 0x0000018051507812 */ /* 0x000fe400078ec0ff */
[----:B------:R-:W-:Y:S02]  /*1a230*/  LOP3.LUT R16, R10, R79, RZ, 0x3c, !PT ;  /* 0x0000004f0a107212 */ /* 0x000fe400078e3cff */
[----:B------:R-:W-:Y:S02]  /*1a240*/  MOV R77, R4 ;  /* 0x00000004004d7202 */ /* 0x000fe40000000f00 */
[----:B------:R-:W-:Y:S02]  /*1a250*/  F2FP.BF16.F32.PACK_AB R5, R76, R7 ;  /* 0x000000074c05723e */ /* 0x000fe400000010ff */
[----:B------:R-:W-:Y:S02]  /*1a260*/  LOP3.LUT R8, R39, R78, RZ, 0x3c, !PT ;  /* 0x0000004e27087212 */ /* 0x000fe400078e3cff */
[----:B------:R-:W-:-:S02]  /*1a270*/  F2FP.BF16.F32.PACK_AB R7, R75, R74 ;  /* 0x0000004a4b07723e */ /* 0x000fc400000010ff */
[----:B------:R-:W-:Y:S02]  /*1a280*/  F2FP.BF16.F32.PACK_AB R4, R25, R24 ;  /* 0x000000181904723e */ /* 0x000fe400000010ff */
[----:B------:R-:W-:Y:S02]  /*1a290*/  MOV R74, R12 ;  /* 0x0000000c004a7202 */ /* 0x000fe40000000f00 */
[----:B------:R-:W-:Y:S01]  /*1a2a0*/  MOV R39, R14 ;  /* 0x0000000e00277202 */ /* 0x000fe20000000f00 */
[----:B------:R0:W-:Y:S01]  /*1a2b0*/  STSM.16.M88.4 [R77], R4 ;  /* 0x000000044d007844 */ /* 0x0001e20000000200 */
[----:B------:R-:W-:Y:S02]  /*1a2c0*/  SHF.R.U64 R80, R80, 0x3, RZ ;  /* 0x0000000350507819 */ /* 0x000fe400000012ff */
[----:B------:R-:W-:Y:S02]  /*1a2d0*/  MOV R29, R16 ;  /* 0x00000010001d7202 */ /* 0x000fe40000000f00 */
[----:B------:R-:W-:-:S02]  /*1a2e0*/  F2FP.BF16.F32.PACK_AB R12, R28, R19 ;  /* 0x000000131c0c723e */ /* 0x000fc400000010ff */
[----:B------:R-:W-:Y:S02]  /*1a2f0*/  F2FP.BF16.F32.PACK_AB R13, R73, R44 ;  /* 0x0000002c490d723e */ /* 0x000fe400000010ff */
[----:B------:R-:W-:Y:S02]  /*1a300*/  F2FP.BF16.F32.PACK_AB R14, R37, R0 ;  /* 0x00000000250e723e */ /* 0x000fe400000010ff */
[----:B------:R-:W-:Y:S01]  /*1a310*/  F2FP.BF16.F32.PACK_AB R15, R72, R31 ;  /* 0x0000001f480f723e */ /* 0x000fe200000010ff */
[----:B------:R-:W1:Y:S01]  /*1a320*/  LDC R0, c[0x0][0xbe8] ;  /* 0x0002fa00ff007b82 */ /* 0x000e620000000800 */
[----:B------:R-:W-:Y:S01]  /*1a330*/  F2FP.BF16.F32.PACK_AB R16, R41, R40 ;  /* 0x000000282910723e */ /* 0x000fe200000010ff */
[----:B------:R-:W-:Y:S01]  /*1a340*/  IMAD.MOV.U32 R40, RZ, RZ, RZ ;  /* 0x000000ffff287224 */ /* 0x000fe200078e00ff */
[----:B------:R-:W-:Y:S01]  /*1a350*/  F2FP.BF16.F32.PACK_AB R17, R43, R42 ;  /* 0x0000002a2b11723e */ /* 0x000fe200000010ff */
[----:B------:R-:W-:Y:S01]  /*1a360*/  STSM.16.M88.4 [R74], R12 ;  /* 0x0000000c4a007844 */ /* 0x000fe20000000200 */
[----:B------:R-:W-:-:S02]  /*1a370*/  F2FP.BF16.F32.PACK_AB R19, R47, R46 ;  /* 0x0000002e2f13723e */ /* 0x000fc400000010ff */
[----:B------:R-:W-:Y:S02]  /*1a380*/  LOP3.LUT R10, R80, R81, RZ, 0x3c, !PT ;  /* 0x00000051500a7212 */ /* 0x000fe400078e3cff */
[----:B------:R-:W-:Y:S01]  /*1a390*/  ISETP.NE.U32.AND P0, PT, RZ, UR4, PT ;  /* 0x00000004ff007c0c */ /* 0x000fe2000bf05070 */
[----:B------:R2:W-:Y:S01]  /*1a3a0*/  STSM.16.M88.4 [R39], R16 ;  /* 0x0000001027007844 */ /* 0x0005e20000000200 */
[----:B------:R-:W-:Y:S02]  /*1a3b0*/  MOV R25, R8 ;  /* 0x0000000800197202 */ /* 0x000fe40000000f00 */
[----:B------:R-:W-:Y:S02]  /*1a3c0*/  MOV R24, R10 ;  /* 0x0000000a00187202 */ /* 0x000fe40000000f00 */
[----:B0-----:R-:W-:Y:S02]  /*1a3d0*/  F2FP.BF16.F32.PACK_AB R4, R49, R48 ;  /* 0x000000303104723e */ /* 0x001fe400000010ff */
[----:B------:R-:W-:-:S02]  /*1a3e0*/  F2FP.BF16.F32.PACK_AB R5, R51, R50 ;  /* 0x000000323305723e */ /* 0x000fc400000010ff */
[----:B------:R-:W-:Y:S02]  /*1a3f0*/  F2FP.BF16.F32.PACK_AB R6, R53, R52 ;  /* 0x000000343506723e */ /* 0x000fe400000010ff */
[----:B------:R-:W-:Y:S02]  /*1a400*/  F2FP.BF16.F32.PACK_AB R7, R55, R54 ;  /* 0x000000363707723e */ /* 0x000fe400000010ff */
[----:B------:R-:W-:Y:S02]  /*1a410*/  F2FP.BF16.F32.PACK_AB R8, R57, R56 ;  /* 0x000000383908723e */ /* 0x000fe400000010ff */
[----:B------:R-:W-:Y:S01]  /*1a420*/  F2FP.BF16.F32.PACK_AB R9, R59, R58 ;  /* 0x0000003a3b09723e */ /* 0x000fe200000010ff */
[----:B------:R0:W-:Y:S01]  /*1a430*/  STSM.16.M88.4 [R29], R4 ;  /* 0x000000041d007844 */ /* 0x0001e20000000200 */
[----:B--2---:R-:W-:Y:S02]  /*1a440*/  IADD3 R16, P1, R30, UR4, RZ ;  /* 0x000000041e107c10 */ /* 0x004fe4000ff3e0ff */
[----:B------:R-:W-:-:S02]  /*1a450*/  F2FP.BF16.F32.PACK_AB R10, R61, R60 ;  /* 0x0000003c3d0a723e */ /* 0x000fc400000010ff */
[----:B------:R-:W-:Y:S02]  /*1a460*/  F2FP.BF16.F32.PACK_AB R11, R63, R62 ;  /* 0x0000003e3f0b723e */ /* 0x000fe400000010ff */
[----:B------:R-:W-:Y:S02]  /*1a470*/  F2FP.BF16.F32.PACK_AB R12, R65, R64 ;  /* 0x00000040410c723e */ /* 0x000fe400000010ff */
[----:B------:R-:W-:Y:S01]  /*1a480*/  F2FP.BF16.F32.PACK_AB R13, R67, R66 ;  /* 0x00000042430d723e */ /* 0x000fe200000010ff */
[----:B------:R2:W-:Y:S01]  /*1a490*/  STSM.16.M88.4 [R25], R8 ;  /* 0x0000000819007844 */ /* 0x0005e20000000200 */
[----:B------:R-:W-:Y:S02]  /*1a4a0*/  F2FP.BF16.F32.PACK_AB R14, R69, R68 ;  /* 0x00000044450e723e */ /* 0x000fe400000010ff */
[----:B------:R-:W-:Y:S02]  /*1a4b0*/  F2FP.BF16.F32.PACK_AB R15, R71, R70 ;  /* 0x00000046470f723e */ /* 0x000fe400000010ff */
[----:B------:R-:W-:-:S02]  /*1a4c0*/  ISETP.NE.AND.EX P0, PT, RZ, UR5, PT, P0 ;  /* 0x00000005ff007c0c */ /* 0x000fc4000bf05300 */
        /* <DEDUP_REMOVED lines=11> */
[----:B-1----:R-:W-:-:S03]  /*1a580*/  ISETP.NE.AND P1, PT, R0, 0x1, PT ;  /* 0x000000010000780c */ /* 0x002fc60003f25270 */
[----:B------:R2:W5:Y:S10]  /*1a590*/  @P2 LDG.E R47, desc[UR60][R30.64] ;  /* 0x0000003c1e2f2981 */ /* 0x000574000c1e1900 */
[----:B0-----:R-:W0:Y:S08]  /*1a5a0*/  @P1 LDC R6, c[0x0][0xbec] ;  /* 0x0002fb00ff061b82 */ /* 0x001e300000000800 */
[----:B------:R-:W1:Y:S01]  /*1a5b0*/  @P1 LDC R19, c[0x0][0xbf0] ;  /* 0x0002fc00ff131b82 */ /* 0x000e620000000800 */
[----:B--2---:R-:W-:Y:S05]  /*1a5c0*/  @P2 BRA `(.L_x_12371) ;  /* 0x0000000000102947 */ /* 0x004fea0003800000 */
[----:B------:R-:W-:Y:S05]  /*1a5d0*/  @!P0 BRA `(.L_x_12371) ;  /* 0x00000000000c8947 */ /* 0x000fea0003800000 */
[----:B------:R-:W2:Y:S04]  /*1a5e0*/  LDG.E R4, desc[UR60][R16.64] ;  /* 0x0000003c10047981 */ /* 0x000ea8000c1e1900 */
[----:B-----5:R-:W2:Y:S02]  /*1a5f0*/  LDG.E R47, desc[UR60][R16.64+0x4] ;  /* 0x0000043c102f7981 */ /* 0x020ea4000c1e1900 */
[----:B--2---:R-:W-:-:S07]  /*1a600*/  IMAD.IADD R47, R47, 0x1, -R4 ;  /* 0x000000012f2f7824 */ /* 0x004fce00078e0a04 */
.L_x_12371:
[----:B------:R-:W2:Y:S01]  /*1a610*/  LDL R4, [R1+0x68] ;  /* 0x0000680001047983 */ /* 0x000ea20000100800 */
[----:B------:R-:W-:Y:S01]  /*1a620*/  ULDC.64 UR4, c[0x0][0xb90] ;  /* 0x0002e40000047ab9 */ /* 0x000fe20000000a00 */
[----:B------:R-:W3:Y:S01]  /*1a630*/  S2R R5, SR_TID.X ;  /* 0x0000000000057919 */ /* 0x000ee20000002100 */
[----:B-----5:R-:W-:Y:S02]  /*1a640*/  SHF.R.S32.HI R41, RZ, 0x1f, R40 ;  /* 0x0000001fff297819 */ /* 0x020fe40000011428 */
[----:B------:R-:W-:Y:S01]  /*1a650*/  SEL R37, R26, RZ, !P0 ;  /* 0x000000ff1a257207 */ /* 0x000fe20004000000 */
[----:B------:R-:W4:Y:S01]  /*1a660*/  LDL.LU R51, [R1+0x70] ;  /* 0x0000700001337983 */ /* 0x000f220000300800 */
[----:B------:R-:W-:Y:S01]  /*1a670*/  SEL R39, R83, RZ, !P0 ;  /* 0x000000ff53277207 */ /* 0x000fe20004000000 */
[----:B------:R-:W-:Y:S01]  /*1a680*/  IMAD R47, R47, R0, RZ ;  /* 0x000000002f2f7224 */ /* 0x000fe200078e02ff */
[----:B------:R-:W1:Y:S01]  /*1a690*/  @P1 LDC R49, c[0x0][0xbec] ;  /* 0x0002fb00ff311b82 */ /* 0x000e620000000800 */
[----:B------:R-:W2:Y:S04]  /*1a6a0*/  LDL.LU R50, [R1+0x58] ;  /* 0x0000580001327983 */ /* 0x000ea80000300800 */
[----:B------:R-:W2:Y:S01]  /*1a6b0*/  LDL R14, [R1+0x88] ;  /* 0x00008800010e7983 */ /* 0x000ea20000100800 */
[----:B---3--:R-:W-:-:S05]  /*1a6c0*/  VIADD R10, R5, 0xffffff80 ;  /* 0xffffff80050a7836 */ /* 0x008fca0000000000 */
[----:B------:R-:W-:-:S04]  /*1a6d0*/  SHF.R.S32.HI R48, RZ, 0x1f, R10 ;  /* 0x0000001fff307819 */ /* 0x000fc8000001140a */
[----:B------:R-:W-:-:S04]  /*1a6e0*/  LEA.HI R48, R48, R10, RZ, 0x2 ;  /* 0x0000000a30307211 */ /* 0x000fc800078f10ff */
[----:B------:R-:W-:-:S05]  /*1a6f0*/  SHF.R.S32.HI R48, RZ, 0x2, R48 ;  /* 0x00000002ff307819 */ /* 0x000fca0000011430 */
[----:B------:R-:W-:-:S04]  /*1a700*/  IMAD R9, R48, 0x20, R32 ;  /* 0x0000002030097824 */ /* 0x000fc800078e0220 */
[----:B------:R-:W-:Y:S01]  /*1a710*/  IMAD.WIDE R20, R9, 0x2, R20 ;  /* 0x0000000209147825 */ /* 0x000fe200078e0214 */
[----:B------:R-:W-:-:S04]  /*1a720*/  SHF.R.S32.HI R15, RZ, 0x1f, R10 ;  /* 0x0000001fff0f7819 */ /* 0x000fc8000001140a */
[----:B------:R-:W-:-:S04]  /*1a730*/  LEA.HI R15, R15, R10, RZ, 0x7 ;  /* 0x0000000a0f0f7211 */ /* 0x000fc800078f38ff */
[----:B------:R-:W-:-:S05]  /*1a740*/  LOP3.LUT R15, R15, 0xffffff80, RZ, 0xc0, !PT ;  /* 0xffffff800f0f7812 */ /* 0x000fca00078ec0ff */
[----:B------:R-:W-:Y:S01]  /*1a750*/  IMAD.IADD R15, R10, 0x1, -R15 ;  /* 0x000000010a0f7824 */ /* 0x000fe200078e0a0f */
[C---:B------:R-:W-:Y:S02]  /*1a760*/  IADD3 R17, P5, R20.reuse, 0x4800, RZ ;  /* 0x0000480014117810 */ /* 0x040fe40007fbe0ff */
[----:B------:R-:W-:Y:S02]  /*1a770*/  IADD3 R25, P4, R20, 0x6000, RZ ;  /* 0x0000600014197810 */ /* 0x000fe40007f9e0ff */
[----:B------:R-:W-:Y:S02]  /*1a780*/  LOP3.LUT R16, R17, 0x180, RZ, 0xc0, !PT ;  /* 0x0000018011107812 */ /* 0x000fe400078ec0ff */
[----:B------:R-:W-:Y:S01]  /*1a790*/  LOP3.LUT R24, R25, 0x180, RZ, 0xc0, !PT ;  /* 0x0000018019187812 */ /* 0x000fe200078ec0ff */
[----:B------:R-:W-:Y:S01]  /*1a7a0*/  IMAD R38, R38, 0x60, R48 ;  /* 0x0000006026267824 */ /* 0x000fe200078e0230 */
[----:B------:R-:W-:Y:S02]  /*1a7b0*/  SHF.R.U64 R16, R16, 0x3, RZ ;  /* 0x0000000310107819 */ /* 0x000fe400000012ff */
[----:B------:R-:W-:-:S02]  /*1a7c0*/  SHF.R.U64 R24, R24, 0x3, RZ ;  /* 0x0000000318187819 */ /* 0x000fc400000012ff */
[----:B------:R-:W-:Y:S01]  /*1a7d0*/  LOP3.LUT R16, R16, R17, RZ, 0x3c, !PT ;  /* 0x0000001110107212 */ /* 0x000fe200078e3cff */
[--C-:B------:R-:W-:Y:S01]  /*1a7e0*/  IMAD.X R17, RZ, RZ, R21.reuse, P5 ;  /* 0x000000ffff117224 */ /* 0x100fe200028e0615 */
[----:B------:R-:W-:Y:S01]  /*1a7f0*/  LOP3.LUT R24, R24, R25, RZ, 0x3c, !PT ;  /* 0x0000001918187212 */ /* 0x000fe200078e3cff */
[----:B------:R-:W-:Y:S01]  /*1a800*/  IMAD.X R25, RZ, RZ, R21, P4 ;  /* 0x000000ffff197224 */ /* 0x000fe200020e0615 */
[----:B------:R-:W-:Y:S01]  /*1a810*/  BSSY B1, `(.L_x_12372) ;  /* 0x000007e000017945 */ /* 0x000fe20003800000 */
        /* <DEDUP_REMOVED lines=27> */
[----:B------:R-:W-:Y:S01]  /*1a9d0*/  SHFL.IDX PT, R44, R6, RZ, 0x1c1f ;  /* 0x001c1fff062c7589 */ /* 0x000fe200000e0000 */
[----:B------:R-:W-:Y:S01]  /*1a9e0*/  IADD3 R7, P2, R20, 0x1800, RZ ;  /* 0x0000180014077810 */ /* 0x000fe20007f5e0ff */
[----:B------:R-:W-:Y:S01]  /*1a9f0*/  IMAD.IADD R4, R14, 0x1, R50 ;  /* 0x000000010e047824 */ /* 0x000fe200078e0232 */
[----:B------:R-:W-:Y:S01]  /*1aa00*/  IADD3 R13, P3, R20, 0x3000, RZ ;  /* 0x00003000140d7810 */ /* 0x000fe20007f7e0ff */
[----:B------:R-:W0:Y:S01]  /*1aa10*/  SHFL.IDX PT, R45, R10, RZ, 0x1c1f ;  /* 0x001c1fff0a2d7589 */ /* 0x000e2200000e0000 */
[----:B------:R-:W-:Y:S01]  /*1aa20*/  LOP3.LUT P0, RZ, R15, 0x3, RZ, 0xc0, !PT ;  /* 0x000000030fff7812 */ /* 0x000fe2000780c0ff */
[----:B------:R-:W-:Y:S02]  /*1aa30*/  ULDC.64 UR4, c[0x0][0xaa0] ;  /* 0x0002a80000047ab9 */ /* 0x000fe40000000a00 */
[----:B------:R-:W-:Y:S04]  /*1aa40*/  SHFL.IDX PT, R42, R6, 0x1, 0x1c1f ;  /* 0x003c1f00062a7f89 */ /* 0x000fe800000e0000 */
[----:B------:R-:W1:Y:S01]  /*1aa50*/  SHFL.IDX PT, R43, R10, 0x1, 0x1c1f ;  /* 0x003c1f000a2b7f89 */ /* 0x000e6200000e0000 */
[----:B------:R-:W-:Y:S01]  /*1aa60*/  IMAD.X R9, RZ, RZ, R21, P2 ;  /* 0x000000ffff097224 */ /* 0x000fe200010e0615 */
[C---:B------:R-:W-:Y:S01]  /*1aa70*/  ISETP.GE.OR P2, PT, R4.reuse, R47, P0 ;  /* 0x0000002f0400720c */ /* 0x040fe20000746670 */
[----:B------:R-:W-:-:S05]  /*1aa80*/  VIADD R4, R4, 0x8 ;  /* 0x0000000804047836 */ /* 0x000fca0000000000 */
[----:B------:R-:W-:Y:S02]  /*1aa90*/  ISETP.GE.OR P0, PT, R4, R47, P0 ;  /* 0x0000002f0400720c */ /* 0x000fe40000706670 */
[----:B------:R-:W-:Y:S02]  /*1aaa0*/  LOP3.LUT R12, R13, 0x180, RZ, 0xc0, !PT ;  /* 0x000001800d0c7812 */ /* 0x000fe400078ec0ff */
[----:B------:R-:W-:Y:S02]  /*1aab0*/  LOP3.LUT R8, R7, 0x180, RZ, 0xc0, !PT ;  /* 0x0000018007087812 */ /* 0x000fe400078ec0ff */
[----:B------:R-:W-:Y:S01]  /*1aac0*/  SHF.R.U64 R12, R12, 0x3, RZ ;  /* 0x000000030c0c7819 */ /* 0x000fe200000012ff */
[----:B0-----:R-:W-:Y:S01]  /*1aad0*/  @!P2 ST.E desc[UR60][R44.64], R3 ;  /* 0x000000032c00a985 */ /* 0x001fe2000c10193c */
[----:B------:R-:W-:Y:S02]  /*1aae0*/  SHF.R.U64 R8, R8, 0x3, RZ ;  /* 0x0000000308087819 */ /* 0x000fe400000012ff */
[----:B------:R-:W-:Y:S01]  /*1aaf0*/  LOP3.LUT R12, R12, R13, RZ, 0x3c, !PT ;  /* 0x0000000d0c0c7212 */ /* 0x000fe200078e3cff */
[----:B------:R-:W-:-:S02]  /*1ab00*/  IMAD.X R13, RZ, RZ, R21, P3 ;  /* 0x000000ffff0d7224 */ /* 0x000fc400018e0615 */
[----:B-1----:R0:W-:Y:S01]  /*1ab10*/  @!P0 ST.E desc[UR60][R42.64], R2 ;  /* 0x000000022a008985 */ /* 0x0021e2000c10193c */
[----:B------:R-:W-:Y:S02]  /*1ab20*/  LOP3.LUT R8, R8, R7, RZ, 0x3c, !PT ;  /* 0x0000000708087212 */ /* 0x000fe400078e3cff */
[C---:B------:R-:W-:Y:S01]  /*1ab30*/  IADD3 R5, P3, R20.reuse, 0x7800, RZ ;  /* 0x0000780014057810 */ /* 0x040fe20007f7e0ff */
[----:B------:R-:W-:Y:S01]  /*1ab40*/  IMAD R41, R41, UR4, RZ ;  /* 0x0000000429297c24 */ /* 0x000fe2000f8e02ff */
[----:B------:R-:W-:Y:S01]  /*1ab50*/  LOP3.LUT R7, R20, 0x180, RZ, 0xc0, !PT ;  /* 0x0000018014077812 */ /* 0x000fe200078ec0ff */
[----:B------:R-:W5:Y:S01]  /*1ab60*/  LD.E.128 R12, desc[UR60][R12.64] ;  /* 0x0000003c0c0c7980 */ /* 0x000f62000c101d00 */
[----:B0-----:R-:W0:Y:S01]  /*1ab70*/  @P1 LDC R43, c[0x0][0xbf0] ;  /* 0x0002fc00ff2b1b82 */ /* 0x001e220000000800 */
[----:B------:R-:W-:Y:S01]  /*1ab80*/  LOP3.LUT R4, R5, 0x180, RZ, 0xc0, !PT ;  /* 0x0000018005047812 */ /* 0x000fe200078ec0ff */
[----:B------:R-:W-:Y:S01]  /*1ab90*/  IMAD.WIDE.U32 R2, R40, UR4, RZ ;  /* 0x0000000428027c25 */ /* 0x000fe2000f8e00ff */
[----:B------:R-:W-:Y:S01]  /*1aba0*/  SHF.R.U64 R7, R7, 0x3, RZ ;  /* 0x0000000307077819 */ /* 0x000fe200000012ff */
[----:B------:R-:W5:Y:S01]  /*1abb0*/  LD.E.128 R8, desc[UR60][R8.64] ;  /* 0x0000003c08087980 */ /* 0x000f62000c101d00 */
[----:B------:R-:W-:Y:S01]  /*1abc0*/  SHF.R.U64 R4, R4, 0x3, RZ ;  /* 0x0000000304047819 */ /* 0x000fe200000012ff */
[----:B------:R-:W-:Y:S01]  /*1abd0*/  IMAD R41, R40, UR5, R41 ;  /* 0x0000000528297c24 */ /* 0x000fe2000f8e0229 */
[----:B------:R-:W-:Y:S01]  /*1abe0*/  LOP3.LUT R20, R7, R20, RZ, 0x3c, !PT ;  /* 0x0000001407147212 */ /* 0x000fe200078e3cff */
[----:B------:R-:W-:Y:S01]  /*1abf0*/  ULDC.64 UR4, c[0x0][0xae8] ;  /* 0x0002ba0000047ab9 */ /* 0x000fe20000000a00 */
[----:B------:R-:W-:Y:S01]  /*1ac00*/  IMAD.IADD R40, R50, 0x1, R38 ;  /* 0x0000000132287824 */ /* 0x000fe200078e0226 */
[----:B------:R-:W5:Y:S01]  /*1ac10*/  LD.E.128 R16, desc[UR60][R16.64] ;  /* 0x0000003c10107980 */ /* 0x000f62000c101d00 */
[----:B------:R-:W-:-:S02]  /*1ac20*/  IMAD.IADD R3, R3, 0x1, R41 ;  /* 0x0000000103037824 */ /* 0x000fc400078e0229 */
[----:B------:R-:W-:Y:S01]  /*1ac30*/  IMAD R46, R46, UR4, RZ ;  /* 0x000000042e2e7c24 */ /* 0x000fe2000f8e02ff */
[----:B------:R-:W-:Y:S01]  /*1ac40*/  LOP3.LUT R28, R4, R5, RZ, 0x3c, !PT ;  /* 0x00000005041c7212 */ /* 0x000fe200078e3cff */
[----:B------:R-:W-:Y:S01]  /*1ac50*/  IMAD.X R29, RZ, RZ, R21, P3 ;  /* 0x000000ffff1d7224 */ /* 0x000fe200018e0615 */
[----:B------:R1:W5:Y:S01]  /*1ac60*/  LD.E.128 R4, desc[UR60][R20.64] ;  /* 0x0000003c14047980 */ /* 0x000362000c101d00 */
[----:B------:R-:W-:-:S03]  /*1ac70*/  IMAD.WIDE.U32 R2, R51, UR4, R2 ;  /* 0x0000000433027c25 */ /* 0x000fc6000f8e0002 */
[----:B------:R-:W5:Y:S04]  /*1ac80*/  LD.E.128 R24, desc[UR60][R24.64] ;  /* 0x0000003c18187980 */ /* 0x000f68000c101d00 */
[----:B------:R-:W5:Y:S01]  /*1ac90*/  LD.E.128 R28, desc[UR60][R28.64] ;  /* 0x0000003c1c1c7980 */ /* 0x000f62000c101d00 */
[----:B-1----:R-:W-:Y:S01]  /*1aca0*/  IMAD R21, R51, UR5, R46 ;  /* 0x0000000533157c24 */ /* 0x002fe2000f8e022e */
[----:B------:R-:W-:Y:S01]  /*1acb0*/  ULDC.64 UR4, c[0x0][0xaf0] ;  /* 0x0002bc0000047ab9 */ /* 0x000fe20000000a00 */
[----:B------:R-:W-:Y:S01]  /*1acc0*/  @P1 IMAD.HI.U32 R20, R40, R49, RZ ;  /* 0x0000003128141227 */ /* 0x000fe200078e00ff */
        /* <DEDUP_REMOVED lines=22> */
[----:B------:R-:W-:Y:S02]  /*1ae30*/  IMAD.IADD R44, R48, 0x1, R50 ;  /* 0x00000001302c7824 */ /* 0x000fe400078e0232 */
[----:B------:R-:W-:Y:S02]  /*1ae40*/  IMAD.IADD R3, R3, 0x1, R39 ;  /* 0x0000000103037824 */ /* 0x000fe400078e0227 */
[----:B------:R-:W-:Y:S02]  /*1ae50*/  IMAD R0, R0, UR4, RZ ;  /* 0x0000000400007c24 */ /* 0x000fe4000f8e02ff */
[----:B------:R-:W-:Y:S01]  /*1ae60*/  IMAD.WIDE.U32 R2, R37, UR4, R2 ;  /* 0x0000000425027c25 */ /* 0x000fe2000f8e0002 */
[----:B------:R-:W-:-:S03]  /*1ae70*/  ISETP.GE.AND P0, PT, R44, R47, PT ;  /* 0x0000002f2c00720c */ /* 0x000fc60003f06270 */
[----:B------:R-:W-:Y:S01]  /*1ae80*/  IMAD R21, R37, UR5, R0 ;  /* 0x0000000525157c24 */ /* 0x000fe2000f8e0200 */
[----:B------:R-:W-:Y:S01]  /*1ae90*/  ULDC.64 UR4, c[0x0][0xa80] ;  /* 0x0002a00000047ab9 */ /* 0x000fe20000000a00 */
[----:B------:R-:W-:Y:S01]  /*1aea0*/  VIADD R0, R22, 0x31c20 ;  /* 0x00031c2016007836 */ /* 0x000fe20000000000 */
[----:B------:R-:W-:Y:S01]  /*1aeb0*/  LEA R37, P1, R2, UR4, 0x1 ;  /* 0x0000000402257c11 */ /* 0x000fe2000f8208ff */
[----:B------:R-:W-:-:S03]  /*1aec0*/  IMAD.IADD R3, R3, 0x1, R21 ;  /* 0x0000000103037824 */ /* 0x000fc600078e0215 */
[----:B------:R-:W-:Y:S02]  /*1aed0*/  PRMT R0, RZ, 0x654, R0 ;  /* 0x00000654ff007816 */ /* 0x000fe40000000000 */
[----:B------:R-:W-:Y:S01]  /*1aee0*/  LEA.HI.X R42, R2, UR5, R3, 0x1, P1 ;  /* 0x00000005022a7c11 */ /* 0x000fe200088f0c03 */
[----:B-1----:R0:W1:Y:S01]  /*1aef0*/  SHFL.IDX PT, R20, R37, RZ, 0x1c1f ;  /* 0x001c1fff25147589 */ /* 0x00206200000e0000 */
[----:B------:R0:W-:Y:S03]  /*1af00*/  SYNCS.ARRIVE.TRANS64.RED.A1T0 RZ, [R0+URZ], RZ ;  /* 0x000000ff00ff79a7 */ /* 0x0001e6000810043f */
        /* <DEDUP_REMOVED lines=14> */
.L_x_12373:
[----:B------:R-:W-:Y:S05]  /*1aff0*/  BSYNC B1 ;  /* 0x0000000000017941 */ /* 0x000fea0003800000 */
.L_x_12372:
        /* <DEDUP_REMOVED lines=19> */
.L_x_12370:
        /* <DEDUP_REMOVED lines=16> */
[----:B0-----:R-:W-:Y:S02]  /*1b230*/  ISETP.NE.AND P2, PT, R19, 0x1, PT ;  /* 0x000000011300780c */ /* 0x001fe40003f45270 */
[----:B------:R-:W-:-:S11]  /*1b240*/  ISETP.GE.AND P3, PT, R82, 0xc0, PT ;  /* 0x000000c05200780c */ /* 0x000fd60003f66270 */
[----:B------:R-:W0:Y:S08]  /*1b250*/  @P2 LDC R12, c[0x0][0xbec] ;  /* 0x0002fb00ff0c2b82 */ /* 0x000e300000000800 */
[----:B------:R-:W2:Y:S01]  /*1b260*/  @P2 LDC R21, c[0x0][0xbf0] ;  /* 0x0002fc00ff152b82 */ /* 0x000ea20000000800 */
[----:B-1----:R-:W-:Y:S05]  /*1b270*/  @P1 BRA `(.L_x_12375) ;  /* 0x0000000000101947 */ /* 0x002fea0003800000 */
[----:B------:R-:W-:Y:S05]  /*1b280*/  @!P0 BRA `(.L_x_12375) ;  /* 0x00000000000c8947 */ /* 0x000fea0003800000 */
[----:B------:R-:W3:Y:S04]  /*1b290*/  LDG.E R5, desc[UR60][R2.64] ;  /* 0x0000003c02057981 */ /* 0x000ee8000c1e1900 */
[----:B-----5:R-:W3:Y:S02]  /*1b2a0*/  LDG.E R6, desc[UR60][R2.64+0x4] ;  /* 0x0000043c02067981 */ /* 0x020ee4000c1e1900 */
[----:B---3--:R-:W-:-:S07]  /*1b2b0*/  IMAD.IADD R6, R6, 0x1, -R5 ;  /* 0x0000000106067824 */ /* 0x008fce00078e0a05 */
.L_x_12375:
[----:B------:R-:W3:Y:S04]  /*1b2c0*/  LDL R14, [R1+0x70] ;  /* 0x00007000010e7983 */ /* 0x000ee80000100800 */
[----:B------:R1:W5:Y:S01]  /*1b2d0*/  LDL R16, [R1+0x58] ;  /* 0x0000580001107983 */ /* 0x0003620000100800 */
[----:B------:R-:W-:Y:S01]  /*1b2e0*/  BSSY B1, `(.L_x_12376) ;  /* 0x000002d000017945 */ /* 0x000fe20003800000 */
[----:B----4-:R-:W-:Y:S02]  /*1b2f0*/  SEL R13, R83, RZ, !P0 ;  /* 0x000000ff530d7207 */ /* 0x010fe40004000000 */
[----:B------:R-:W-:Y:S02]  /*1b300*/  SEL R26, R26, RZ, !P0 ;  /* 0x000000ff1a1a7207 */ /* 0x000fe40004000000 */
[----:B-----5:R-:W-:-:S02]  /*1b310*/  SHF.R.S32.HI R11, RZ, 0x1f, R0 ;  /* 0x0000001fff0b7819 */ /* 0x020fc40000011400 */
[----:B---3--:R-:W-:Y:S01]  /*1b320*/  SHF.R.S32.HI R10, RZ, 0x1f, R14 ;  /* 0x0000001fff0a7819 */ /* 0x008fe2000001140e */
[----:B-1----:R-:W-:Y:S06]  /*1b330*/  @P3 BRA `(.L_x_12377) ;  /* 0x00000000009c3947 */ /* 0x002fec0003800000 */
[----:B------:R-:W1:Y:S01]  /*1b340*/  S2R R3, SR_TID.X ;  /* 0x0000000000037919 */ /* 0x000e620000002100 */
[----:B------:R-:W3:Y:S02]  /*1b350*/  LDC R9, c[0x0][0xbe8] ;  /* 0x0002fa00ff097b82 */ /* 0x000ee40000000800 */
[----:B---3--:R-:W-:Y:S01]  /*1b360*/  IMAD R2, R6, R9, RZ ;  /* 0x0000000906027224 */ /* 0x008fe200078e02ff */
[----:B-1----:R-:W-:-:S04]  /*1b370*/  IADD3 R8, R16, -0x80, R3 ;  /* 0xffffff8010087810 */ /* 0x002fc80007ffe003 */
        /* <DEDUP_REMOVED lines=35> */
.L_x_12377:
[----:B------:R-:W-:Y:S05]  /*1b5b0*/  BSYNC B1 ;  /* 0x0000000000017941 */ /* 0x000fea0003800000 */
.L_x_12376:
        /* <DEDUP_REMOVED lines=44> */
.L_x_12574:
        /* <DEDUP_REMOVED lines=18> */
.L_x_12380:
[----:B------:R-:W-:Y:S05]  /*1b9a0*/  BSYNC B1 ;  /* 0x0000000000017941 */ /* 0x000fea0003800000 */
.L_x_12379:
[----:B------:R-:W-:-:S03]  /*1b9b0*/  UMOV UR4, 0xffffffff ;  /* 0xffffffff00047882 */ /* 0x000fc60000000000 */
[----:B------:R-:W-:Y:S05]  /*1b9c0*/  BRA.DIV UR4, `(.L_x_12381) ;  /* 0x0000008604dc7947 */ /* 0x000fea000b800000 */
[----:B-1----:R1:W4:Y:S04]  /*1b9d0*/  SHFL.IDX PT, R3, R2, 0x1, 0x1c1f ;  /* 0x003c1f0002037f89 */ /* 0x00232800000e0000 */
[----:B--2---:R1:W2:Y:S02]  /*1b9e0*/  SHFL.IDX PT, R14, R0, 0x1, 0x1c1f ;  /* 0x003c1f00000e7f89 */ /* 0x0042a400000e0000 */
.L_x_12578:
        /* <DEDUP_REMOVED lines=16> */
.L_x_12374:
[----:B------:R-:W-:Y:S05]  /*1baf0*/  BSYNC B0 ;  /* 0x0000000000007941 */ /* 0x000fea0003800000 */
.L_x_12369:
[----:B------:R-:W-:Y:S02]  /*1bb00*/  ULDC UR4, c[0x0][0xc3c] ;  /* 0x00030f0000047ab9 */ /* 0x000fe40000000800 */
[----:B------:R-:W-:-:S13]  /*1bb10*/  ISETP.GE.AND P0, PT, R107, UR4, PT ;  /* 0x000000046b007c0c */ /* 0x000fda000bf06270 */
[----:B------:R-:W-:Y:S05]  /*1bb20*/  @!P0 BRA `(.L_x_12382) ;  /* 0xfffffe5800548947 */ /* 0x000fea000383ffff */
[----:B------:R-:W-:Y:S05]  /*1bb30*/  BRA `(.L_x_12235) ;  /* 0x0000007c00347947 */ /* 0x000fea0003800000 */
.L_x_12233:
[----:B------:R-:W-:-:S08]  /*1bb40*/  NOP ;  /* 0x0000000000007918 */ /* 0x000fd00000000000 */
[----:B0-----:R-:W0:-:S00]  /*1bb50*/  USETMAXREG.DEALLOC.CTAPOOL 0x20 ;  /* 0x00000020000079c8 */ /* 0x001e0000080e0500 */
        /* <DEDUP_REMOVED lines=16> */
.L_x_12383:
        /* <DEDUP_REMOVED lines=42> */
.L_x_12389:
        /* <DEDUP_REMOVED lines=12> */
.L_x_12388:
[----:B------:R-:W-:Y:S05]  /*1bfc0*/  BSYNC B0 ;  /* 0x0000000000007941 */ /* 0x000fea0003800000 */
.L_x_12387:
        /* <DEDUP_REMOVED lines=22> */
.L_x_12385:
        /* <DEDUP_REMOVED lines=21> */
.L_x_12390:
        /* <DEDUP_REMOVED lines=59> */
.L_x_12386:
[----:B------:R-:W-:Y:S02]  /*1c630*/  IMAD.MOV.U32 R17, RZ, RZ, RZ ;  /* 0x000000ffff117224 */ /* 0x000fe400078e00ff */
[----:B------:R-:W-:Y:S02]  /*1c640*/  IMAD.U32 R16, RZ, RZ, UR6 ;  /* 0x00000006ff107e24 */ /* 0x000fe4000f8e00ff */
[----:B------:R-:W-:-:S07]  /*1c650*/  IMAD.MOV.U32 R18, RZ, RZ, RZ ;  /* 0x000000ffff127224 */ /* 0x000fce00078e00ff */
.L_x_12391:
[----:B------:R-:W-:-:S13]  /*1c660*/  ISETP.NE.AND P0, PT, R5, RZ, PT ;  /* 0x000000ff0500720c */ /* 0x000fda0003f05270 */
[----:B------:R-:W0:Y:S01]  /*1c670*/  @!P0 S2R R3, SR_CgaCtaId ;  /* 0x0000000000038919 */ /* 0x000e220000008800 */
[----:B------:R-:W-:-:S04]  /*1c680*/  @!P0 MOV R0, 0x400 ;  /* 0x0000040000008802 */ /* 0x000fc80000000f00 */
[----:B0-----:R-:W-:-:S05]  /*1c690*/  @!P0 LEA R0, R3, R0, 0x18 ;  /* 0x0000000003008211 */ /* 0x001fca00078ec0ff */
[----:B------:R2:W-:Y:S01]  /*1c6a0*/  @!P0 STS.128 [R0+0x31cd0], R16 ;  /* 0x031cd01000008388 */ /* 0x0005e20000000c00 */
[----:B------:R-:W-:Y:S06]  /*1c6b0*/  BAR.ARV 0x5, 0x200 ;  /* 0x0148000000007b1d */ /* 0x000fec0000002000 */
.L_x_12384:
[----:B------:R3:W-:Y:S01]  /*1c6c0*/  STL [R1+0x24], RZ ;  /* 0x000024ff01007387 */ /* 0x0007e20000100800 */
[----:B------:R-:W-:Y:S01]  /*1c6d0*/  ULDC UR4, c[0x0][0xc3c] ;  /* 0x00030f0000047ab9 */ /* 0x000fe20000000800 */
[----:B------:R-:W-:Y:S01]  /*1c6e0*/  IMAD.MOV.U32 R27, RZ, RZ, 0x1 ;  /* 0x00000001ff1b7424 */ /* 0x000fe200078e00ff */
[----:B-1----:R-:W-:Y:S01]  /*1c6f0*/  ISETP.GE.AND P0, PT, R19, UR4, PT ;  /* 0x0000000413007c0c */ /* 0x002fe2000bf06270 */
[----:B------:R-:W-:-:S12]  /*1c700*/  IMAD.MOV.U32 R23, RZ, RZ, RZ ;  /* 0x000000ffff177224 */ /* 0x000fd800078e00ff */
[----:B---3--:R-:W-:Y:S05]  /*1c710*/  @P0 BRA `(.L_x_12392) ;  /* 0x0000006c00580947 */ /* 0x008fea0003800000 */
[----:B--2---:R-:W2:Y:S04]  /*1c720*/  LDL R0, [R1+0x94] ;  /* 0x0000940001007983 */ /* 0x004ea80000100800 */
[----:B------:R-:W3:Y:S01]  /*1c730*/  LDL.LU R5, [R1] ;  /* 0x0000000001057983 */ /* 0x000ee20000300800 */
[----:B------:R-:W1:Y:S01]  /*1c740*/  S2R R7, SR_TID.X ;  /* 0x0000000000077919 */ /* 0x000e620000002100 */
[----:B------:R-:W4:Y:S01]  /*1c750*/  S2UR UR5, SR_CgaCtaId ;  /* 0x00000000000579c3 */ /* 0x000f220000008800 */
[----:B-1----:R-:W-:-:S05]  /*1c760*/  LOP3.LUT R6, R7, 0x7f, RZ, 0xc0, !PT ;  /* 0x0000007f07067812 */ /* 0x002fca00078ec0ff */
[C---:B------:R-:W-:Y:S01]  /*1c770*/  IMAD.SHL.U32 R4, R6.reuse, 0x8, RZ ;  /* 0x0000000806047824 */ /* 0x040fe200078e00ff */
[----:B------:R-:W-:Y:S01]  /*1c780*/  ISETP.NE.AND P1, PT, R6, RZ, PT ;  /* 0x000000ff0600720c */ /* 0x000fe20003f25270 */
[----:B------:R-:W-:Y:S02]  /*1c790*/  UMOV UR4, 0x400 ;  /* 0x0000040000047882 */ /* 0x000fe40000000000 */
[----:B----4-:R-:W-:-:S06]  /*1c7a0*/  ULEA UR4, UR5, UR4, 0x18 ;  /* 0x0000000405047291 */ /* 0x010fcc000f8ec03f */
[----:B------:R-:W-:Y:S01]  /*1c7b0*/  IMAD.U32 R22, RZ, RZ, UR4 ;  /* 0x00000004ff167e24 */ /* 0x000fe2000f8e00ff */
[----:B------:R-:W-:Y:S01]  /*1c7c0*/  BSSY B8, `(.L_x_12392) ;  /* 0x00006cb000087945 */ /* 0x000fe20003800000 */
[----:B------:R-:W-:Y:S02]  /*1c7d0*/  IMAD.MOV.U32 R29, RZ, RZ, RZ ;  /* 0x000000ffff1d7224 */ /* 0x000fe400078e00ff */
[----:B------:R-:W-:Y:S02]  /*1c7e0*/  IMAD.MOV.U32 R23, RZ, RZ, RZ ;  /* 0x000000ffff177224 */ /* 0x000fe400078e00ff */
[----:B------:R-:W-:Y:S01]  /*1c7f0*/  IMAD.MOV.U32 R27, RZ, RZ, 0x1 ;  /* 0x00000001ff1b7424 */ /* 0x000fe200078e00ff */
[----:B------:R-:W-:Y:S01]  /*1c800*/  ULDC.64 UR36, c[0x0][0x198] ;  /* 0x0000660000247ab9 */ /* 0x000fe20000000a00 */
[----:B------:R-:W-:Y:S01]  /*1c810*/  ULDC UR39, c[0x0][0xc] ;  /* 0x0000030000277ab9 */ /* 0x000fe20000000800 */
[----:B--2---:R-:W-:Y:S01]  /*1c820*/  R2UR UR6, R0 ;  /* 0x00000000000672ca */ /* 0x004fe200000e0000 */
[----:B------:R-:W-:-:S05]  /*1c830*/  IMAD.SHL.U32 R0, R7, 0x8, RZ ;  /* 0x0000000807007824 */ /* 0x000fca00078e00ff */
[C---:B------:R-:W-:Y:S02]  /*1c840*/  LOP3.LUT R3, R0.reuse, 0x20, RZ, 0xc0, !PT ;  /* 0x0000002000037812 */ /* 0x040fe400078ec0ff */
[----:B0-----:R-:W-:Y:S02]  /*1c850*/  LOP3.LUT R2, R0, 0xd8, RZ, 0xc0, !PT ;  /* 0x000000d800027812 */ /* 0x001fe400078ec0ff */
[----:B------:R-:W-:Y:S02]  /*1c860*/  LOP3.LUT R3, R3, 0x300, R4, 0xf8, !PT ;  /* 0x0000030003037812 */ /* 0x000fe400078ef804 */
[----:B------:R-:W-:Y:S02]  /*1c870*/  LOP3.LUT R2, R2, 0x18, R7, 0x78, !PT ;  /* 0x0000001802027812 */ /* 0x000fe400078e7807 */
[----:B---3--:R-:W-:Y:S02]  /*1c880*/  LOP3.LUT R5, R5, 0xfffffffd, RZ, 0xc0, !PT ;  /* 0xfffffffd05057812 */ /* 0x008fe400078ec0ff */
[----:B------:R-:W-:-:S02]  /*1c890*/  LOP3.LUT R3, R3, R2, RZ, 0xfc, !PT ;  /* 0x0000000203037212 */ /* 0x000fc400078efcff */
[----:B------:R-:W-:Y:S02]  /*1c8a0*/  LOP3.LUT P0, R2, R7, 0x1f, RZ, 0xc0, !PT ;  /* 0x0000001f07027812 */ /* 0x000fe4000780c0ff */
[----:B------:R-:W-:-:S04]  /*1c8b0*/  @P1 LOP3.LUT R5, R5, 0x2, RZ, 0xfc, !PT ;  /* 0x0000000205051812 */ /* 0x000fc800078efcff */
[----:B------:R-:W-:-:S07]  /*1c8c0*/  LOP3.LUT R5, R5, 0xfffffffe, RZ, 0xc0, !PT ;  /* 0xfffffffe05057812 */ /* 0x000fce00078ec0ff */
[----:B------:R-:W-:Y:S02]  /*1c8d0*/  @P0 LOP3.LUT R5, R5, 0x1, RZ, 0xfc, !PT ;  /* 0x0000000105050812 */ /* 0x000fe400078efcff */
[----:B------:R-:W-:Y:S01]  /*1c8e0*/  ISETP.NE.OR P0, PT, R6, RZ, !P0 ;  /* 0x000000ff0600720c */ /* 0x000fe20004705670 */
[----:B------:R0:W-:Y:S01]  /*1c8f0*/  STL [R1+0xc], R2 ;  /* 0x00000c0201007387 */ /* 0x0001e20000100800 */
[----:B------:R-:W-:Y:S01]  /*1c900*/  LOP3.LUT R5, R5, 0xfffffff7, RZ, 0xc0, !PT ;  /* 0xfffffff705057812 */ /* 0x000fe200078ec0ff */
[----:B------:R-:W-:Y:S02]  /*1c910*/  IMAD R3, R3, 0x2, R22 ;  /* 0x0000000203037824 */ /* 0x000fe400078e0216 */
[----:B0-----:R-:W-:Y:S02]  /*1c920*/  IMAD.SHL.U32 R2, R7, 0x20, RZ ;  /* 0x0000002007027824 */ /* 0x001fe400078e00ff */
[----:B------:R-:W-:-:S06]  /*1c930*/  IMAD.MOV.U32 R7, RZ, RZ, 0x1 ;  /* 0x00000001ff077424 */ /* 0x000fcc00078e00ff */
[----:B------:R-:W-:Y:S01]  /*1c940*/  @P0 LOP3.LUT R5, R5, 0x8, RZ, 0xfc, !PT ;  /* 0x0000000805050812 */ /* 0x000fe200078efcff */
[----:B------:R0:W-:Y:S04]  /*1c950*/  STL [R1+0x4], R7 ;  /* 0x0000040701007387 */ /* 0x0001e80000100800 */
[----:B------:R0:W-:Y:S04]  /*1c960*/  STL [R1+0x24], RZ ;  /* 0x000024ff01007387 */ /* 0x0001e80000100800 */
[----:B------:R0:W-:Y:S04]  /*1c970*/  STL [R1], R5 ;  /* 0x0000000501007387 */ /* 0x0001e80000100800 */
[----:B------:R0:W-:Y:S01]  /*1c980*/  STL [R1+0x10], R3 ;  /* 0x0000100301007387 */ /* 0x0001e20000100800 */
[----:B------:R-:W-:-:S02]  /*1c990*/  SHF.R.U32.HI R4, RZ, 0x2, R6 ;  /* 0x00000002ff047819 */ /* 0x000fc40000011606 */
[----:B------:R-:W-:Y:S02]  /*1c9a0*/  LOP3.LUT R0, R0, 0x18, RZ, 0xc0, !PT ;  /* 0x0000001800007812 */ /* 0x000fe400078ec0ff */
[----:B------:R-:W-:Y:S02]  /*1c9b0*/  LOP3.LUT R2, R4, 0x60, R2, 0xf8, !PT ;  /* 0x0000006004027812 */ /* 0x000fe400078ef802 */
[C---:B------:R-:W-:Y:S02]  /*1c9c0*/  LOP3.LUT R2, R0.reuse, 0x20, RZ, 0xfc, !PT ;  /* 0x0000002000027812 */ /* 0x040fe400078efcff */
[----:B------:R-:W-:Y:S01]  /*1c9d0*/  LOP3.LUT R0, R0, 0x40, RZ, 0xfc, !PT ;  /* 0x0000004000007812 */ /* 0x000fe200078efcff */
[----:B0-----:R-:W-:-:S12]  /*1c9e0*/  ULOP3.LUT UR38, UR6, 0x2, URZ, 0xfc, !UPT ;  /* 0x0000000206267892 */ /* 0x001fd8000f8efc3f */
.L_x_12540:
[----:B0-----:R-:W0:Y:S02]  /*1c9f0*/  LDC.64 R2, c[0x0][0xc88] ;  /* 0x00032200ff027b82 */ /* 0x001e240000000a00 */
[----:B0-----:R-:W-:-:S05]  /*1ca00*/  IMAD.WIDE R2, R19, 0x4, R2 ;  /* 0x0000000413027825 */ /* 0x001fca00078e0202 */
[----:B--2---:R-:W2:Y:S01]  /*1ca10*/  LDG.E R13, desc[UR60][R2.64] ;  /* 0x0000003c020d7981 */ /* 0x004ea2000c1e1900 */
[----:B------:R-:W-:Y:S05]  /*1ca20*/  YIELD ;  /* 0x0000000000007946 */ /* 0x000fea0003800000 */
[----:B------:R-:W-:Y:S01]  /*1ca30*/  ULDC.64 UR4, c[0x0][0xa28] ;  /* 0x00028a0000047ab9 */ /* 0x000fe20000000a00 */
[----:B------:R-:W-:Y:S01]  /*1ca40*/  ULDC.64 UR6, c[0x0][0xa18] ;  /* 0x0002860000067ab9 */ /* 0x000fe20000000a00 */
[----:B------:R-:W-:Y:S02]  /*1ca50*/  ISETP.NE.U32.AND P0, PT, RZ, UR4, PT ;  /* 0x00000004ff007c0c */ /* 0x000fe4000bf05070 */
[----:B------:R-:W-:-:S02]  /*1ca60*/  CS2R R8, SRZ ;  /* 0x0000000000087805 */ /* 0x000fc4000001ff00 */
[----:B------:R-:W-:Y:S01]  /*1ca70*/  ISETP.NE.U32.AND P3, PT, RZ, UR6, PT ;  /* 0x00000006ff007c0c */ /* 0x000fe2000bf65070 */
[----:B------:R-:W-:Y:S01]  /*1ca80*/  ULDC.64 UR8, c[0x0][0xa10] ;  /* 0x0002840000087ab9 */ /* 0x000fe20000000a00 */
[----:B------:R-:W-:Y:S02]  /*1ca90*/  ISETP.NE.AND.EX P0, PT, RZ, UR5, PT, P0 ;  /* 0x00000005ff007c0c */ /* 0x000fe4000bf05300 */
[----:B------:R-:W-:Y:S02]  /*1caa0*/  ISETP.NE.AND.EX P3, PT, RZ, UR7, PT, P3 ;  /* 0x00000007ff007c0c */ /* 0x000fe4000bf65330 */
        /* <DEDUP_REMOVED lines=10> */
[----:B------:R-:W-:Y:S01]  /*1cb50*/  ULDC.64 UR6, c[0x0][0xa08] ;  /* 0x0002820000067ab9 */ /* 0x000fe20000000a00 */
[----:B-1----:R1:W5:Y:S01]  /*1cb60*/  @P0 LDG.E R8, desc[UR60][R2.64] ;  /* 0x0000003c02080981 */ /* 0x002362000c1e1900 */
[----:B------:R-:W-:Y:S01]  /*1cb70*/  IADD3 R6, P1, R24, UR6, RZ ;  /* 0x0000000618067c10 */ /* 0x000fe2000ff3e0ff */
[----:B------:R-:W-:Y:S01]  /*1cb80*/  IMAD.MOV.U32 R28, RZ, RZ, RZ ;  /* 0x000000ffff1c7224 */ /* 0x000fe200078e00ff */
[----:B------:R-:W-:-:S02]  /*1cb90*/  ISETP.NE.U32.AND P2, PT, RZ, UR6, PT ;  /* 0x00000006ff007c0c */ /* 0x000fc4000bf45070 */
[----:B------:R-:W-:Y:S01]  /*1cba0*/  IADD3.X R7, R25, UR7, RZ, P1, !PT ;  /* 0x0000000719077c10 */ /* 0x000fe20008ffe4ff */
[----:B0-----:R-:W-:Y:S01]  /*1cbb0*/  IMAD.MOV.U32 R0, RZ, RZ, RZ ;  /* 0x000000ffff007224 */ /* 0x001fe200078e00ff */
[----:B------:R-:W-:Y:S02]  /*1cbc0*/  ISETP.NE.U32.AND P1, PT, RZ, UR4, PT ;  /* 0x00000004ff007c0c */ /* 0x000fe4000bf25070 */
[----:B------:R-:W-:Y:S02]  /*1cbd0*/  ISETP.NE.AND.EX P2, PT, RZ, UR7, PT, P2 ;  /* 0x00000007ff007c0c */ /* 0x000fe4000bf45320 */
[----:B------:R-:W-:Y:S02]  /*1cbe0*/  ISETP.NE.AND.EX P1, PT, RZ, UR5, PT, P1 ;  /* 0x00000005ff007c0c */ /* 0x000fe4000bf25310 */
[----:B-1----:R-:W-:-:S04]  /*1cbf0*/  IADD3 R2, P0, R24, UR4, RZ ;  /* 0x0000000418027c10 */ /* 0x002fc8000ff1e0ff */
[C---:B------:R-:W-:Y:S02]  /*1cc00*/  IADD3.X R3, R25.reuse, UR5, RZ, P0, !PT ;  /* 0x0000000519037c10 */ /* 0x040fe400087fe4ff */
        /* <DEDUP_REMOVED lines=23> */
[----:B----4-:R-:W-:Y:S06]  /*1cd80*/  @P3 BRA `(.L_x_12393) ;  /* 0x0000000000143947 */ /* 0x010fec0003800000 */
[----:B------:R-:W-:Y:S05]  /*1cd90*/  @!P1 BRA `(.L_x_12393) ;  /* 0x0000000000109947 */ /* 0x000fea0003800000 */
[----:B------:R-:W2:Y:S04]  /*1cda0*/  LDG.E R11, desc[UR60][R2.64] ;  /* 0x0000003c020b7981 */ /* 0x000ea8000c1e1900 */
[----:B------:R-:W2:Y:S02]  /*1cdb0*/  LDG.E R2, desc[UR60][R2.64+0x4] ;  /* 0x0000043c02027981 */ /* 0x000ea4000c1e1900 */
[----:B--2---:R-:W-:-:S05]  /*1cdc0*/  IMAD.IADD R12, R2, 0x1, -R11 ;  /* 0x00000001020c7824 */ /* 0x004fca00078e0a0b */
[----:B------:R0:W-:Y:S02]  /*1cdd0*/  STL [R1+0x20], R12 ;  /* 0x0000200c01007387 */ /* 0x0001e40000100800 */
.L_x_12393:
        /* <DEDUP_REMOVED lines=10> */
.L_x_12394:
[----:B------:R-:W-:Y:S05]  /*1ce80*/  @!P2 BRA `(.L_x_12395) ;  /* 0x00000000000ca947 */ /* 0x000fea0003800000 */
[----:B------:R-:W2:Y:S04]  /*1ce90*/  LDG.E R10, desc[UR60][R6.64] ;  /* 0x0000003c060a7981 */ /* 0x000ea8000c1e1900 */
[----:B------:R-:W2:Y:S02]  /*1cea0*/  LDG.E R6, desc[UR60][R6.64+0x4] ;  /* 0x0000043c06067981 */ /* 0x000ea4000c1e1900 */
[----:B--2---:R-:W-:-:S07]  /*1ceb0*/  IMAD.IADD R10, R6, 0x1, -R10 ;  /* 0x00000001060a7824 */ /* 0x004fce00078e0a0a */
.L_x_12395:
[----:B-1----:R-:W2:Y:S01]  /*1cec0*/  @P0 LDG.E R2, desc[UR60][R4.64] ;  /* 0x0000003c04020981 */ /* 0x002ea2000c1e1900 */
[----:B------:R-:W1:Y:S01]  /*1ced0*/  LDC R3, c[0x0][0x448] ;  /* 0x00011200ff037b82 */ /* 0x000e620000000800 */
[----:B-----5:R-:W-:Y:S02]  /*1cee0*/  IMAD.IADD R10, R10, 0x1, -R8 ;  /* 0x000000010a0a7824 */ /* 0x020fe400078e0a08 */
[----:B------:R-:W2:Y:S01]  /*1cef0*/  @P0 LDG.E R4, desc[UR60][R4.64+0x4] ;  /* 0x0000043c04040981 */ /* 0x000ea2000c1e1900 */
[----:B-1----:R-:W-:-:S13]  /*1cf00*/  ISETP.NE.AND P1, PT, R3, 0x1, PT ;  /* 0x000000010300780c */ /* 0x002fda0003f25270 */
[----:B------:R-:W1:Y:S01]  /*1cf10*/  @P1 LDC R3, c[0x0][0x450] ;  /* 0x00011400ff031b82 */ /* 0x000e620000000800 */
[----:B------:R-:W-:Y:S01]  /*1cf20*/  BSSY B0, `(.L_x_12396) ;  /* 0x0000163000007945 */ /* 0x000fe20003800000 */
[----:B------:R-:W-:Y:S01]  /*1cf30*/  PLOP3.LUT P5, PT, PT, PT, PT, 0x80, 0x0 ;  /* 0x000000000000781c */ /* 0x000fe20003faf070 */
[----:B--2---:R-:W-:-:S05]  /*1cf40*/  @P0 IMAD.IADD R9, R4, 0x1, -R2 ;  /* 0x0000000104090824 */ /* 0x004fca00078e0a02 */
[----:B------:R-:W2:Y:S01]  /*1cf50*/  @P1 LDC R4, c[0x0][0x44c] ;  /* 0x00011300ff041b82 */ /* 0x000ea20000000800 */
[----:B------:R-:W-:-:S04]  /*1cf60*/  IMAD R2, R17, 0xc0, RZ ;  /* 0x000000c011027824 */ /* 0x000fc800078e02ff */
[----:B------:R-:W-:Y:S02]  /*1cf70*/  VIADD R2, R2, 0xbf ;  /* 0x000000bf02027836 */ /* 0x000fe40000000000 */
[----:B------:R-:W-:-:S04]  /*1cf80*/  IMAD.IADD R20, R10, 0x1, R9 ;  /* 0x000000010a147824 */ /* 0x000fc800078e0209 */
[C---:B------:R-:W-:Y:S01]  /*1cf90*/  VIADD R21, R20.reuse, 0x8f ;  /* 0x0000008f14157836 */ /* 0x040fe20000000000 */
[----:B------:R-:W-:-:S03]  /*1cfa0*/  IADD3 R20, R20, 0x90, -R12 ;  /* 0x0000009014147810 */ /* 0x000fc60007ffe80c */
[----:B------:R-:W-:-:S04]  /*1cfb0*/  IMAD.HI R21, R21, 0x38e38e39, RZ ;  /* 0x38e38e3915157827 */ /* 0x000fc800078e02ff */
[----:B--2---:R-:W-:-:S05]  /*1cfc0*/  @P1 IMAD.HI.U32 R4, R2, R4, RZ ;  /* 0x0000000402041227 */ /* 0x004fca00078e00ff */
[----:B-1----:R-:W-:-:S05]  /*1cfd0*/  @P1 SHF.R.U32.HI R2, RZ, R3, R4 ;  /* 0x00000003ff021219 */ /* 0x002fca0000011604 */
        /* <DEDUP_REMOVED lines=12> */
[----:B------:R-:W-:-:S05]  /*1d0a0*/  IMAD.WIDE.U32 R4, R10, 0x38e38e39, RZ ;  /* 0x38e38e390a047825 */ /* 0x000fca00078e00ff */
        /* <DEDUP_REMOVED lines=15> */
.L_x_12581:
[----:B--2---:R-:W-:Y:S02]  /*1d1a0*/  ISETP.NE.AND P0, PT, R14, RZ, PT ;  /* 0x000000ff0e00720c */ /* 0x004fe40003f05270 */
[----:B------:R-:W-:-:S11]  /*1d1b0*/  PLOP3.LUT P2, PT, PT, PT, PT, 0x8, 0x0 ;  /* 0x000000000000781c */ /* 0x000fd60003f4e170 */
[----:B------:R-:W-:Y:S05]  /*1d1c0*/  @P0 BRA `(.L_x_12399) ;  /* 0x00000000000c0947 */ /* 0x000fea0003800000 */
[----:B------:R-:W-:-:S03]  /*1d1d0*/  UMOV UR4, 0xffffffff ;  /* 0xffffffff00047882 */ /* 0x000fc60000000000 */
[----:B------:R-:W-:Y:S05]  /*1d1e0*/  BRA.DIV UR4, `(.L_x_12400) ;  /* 0x0000007204507947 */ /* 0x000fea000b800000 */
[----:B------:R-:W-:-:S13]  /*1d1f0*/  ELECT P2, URZ, PT ;  /* 0x00000000003f782f */ /* 0x000fda0003840000 */
.L_x_12399:
        /* <DEDUP_REMOVED lines=9> */
.L_x_12584:
[----:B------:R-:W-:Y:S05]  /*1d290*/  BSYNC B1 ;  /* 0x0000000000017941 */ /* 0x000fea0003800000 */
.L_x_12401:
        /* <DEDUP_REMOVED lines=11> */
.L_x_12585:
[----:B------:R-:W-:Y:S05]  /*1d350*/  BSYNC B2 ;  /* 0x0000000000027941 */ /* 0x000fea0003800000 */
.L_x_12405:
[----:B------:R-:W-:Y:S04]  /*1d360*/  BSSY B2, `(.L_x_12407) ;  /* 0x0000008000027945 */ /* 0x000fe80003800000 */
[----:B------:R-:W-:Y:S05]  /*1d370*/  @P4 BRA `(.L_x_12408) ;  /* 0x0000000000184947 */ /* 0x000fea0003800000 */
[----:B-1----:R-:W3:Y:S02]  /*1d380*/  LDL R5, [R1] ;  /* 0x0000000001057983 */ /* 0x002ee40000100800 */
[----:B---3--:R-:W-:Y:S01]  /*1d390*/  LOP3.LUT P0, RZ, R5, 0x1, RZ, 0xc0, !PT ;  /* 0x0000000105ff7812 */ /* 0x008fe2000780c0ff */
[----:B------:R-:W-:-:S04]  /*1d3a0*/  IMAD.MOV.U32 R5, RZ, RZ, 0x6c00 ;  /* 0x00006c00ff057424 */ /* 0x000fc800078e00ff */
[----:B------:R3:W-:Y:S08]  /*1d3b0*/  SYNCS.ARRIVE.TRANS64 RZ, [R9+URZ+0x31c90], R5 ;  /* 0x031c900509ff79a7 */ /* 0x0007f0000800003f */
[----:B------:R-:W-:Y:S05]  /*1d3c0*/  @!P0 BRA `(.L_x_12408) ;  /* 0x0000000000048947 */ /* 0x000fea0003800000 */
[----:B------:R-:W-:Y:S01]  /*1d3d0*/  BPT.TRAP 0x1 ;  /* 0x000000040000795c */ /* 0x000fe20000300000 */
.L_x_12408:
[----:B------:R-:W-:Y:S05]  /*1d3e0*/  BSYNC B2 ;  /* 0x0000000000027941 */ /* 0x000fea0003800000 */
.L_x_12407:
        /* <DEDUP_REMOVED lines=10> */
[----:B------:R-:W-:Y:S01]  /*1d490*/  VIADD R10, R7, 0x16a00 ;  /* 0x00016a00070a7836 */ /* 0x000fe20000000000 */
[----:B------:R-:W-:-:S09]  /*1d4a0*/  UMOV UR7, 0x12f00000 ;  /* 0x12f0000000077882 */ /* 0x000fd20000000000 */
.L_x_12409:
        /* <DEDUP_REMOVED lines=16> */
.L_x_12410:
        /* <DEDUP_REMOVED lines=10> */
[----:B0-----:R-:W-:Y:S01]  /*1d650*/  IMAD.MOV.U32 R12, RZ, RZ, 0x40 ;  /* 0x00000040ff0c7424 */ /* 0x001fe200078e00ff */
[----:B------:R-:W-:Y:S01]  /*1d660*/  PLOP3.LUT P0, PT, PT, PT, PT, 0x80, 0x0 ;  /* 0x000000000000781c */ /* 0x000fe20003f0f070 */
[----:B------:R-:W-:Y:S01]  /*1d670*/  VIADD R10, R7, 0x1b200 ;  /* 0x0001b200070a7836 */ /* 0x000fe20000000000 */
[----:B------:R-:W-:Y:S01]  /*1d680*/  UMOV UR6, 0x0 ;  /* 0x0000000000067882 */ /* 0x000fe20000000000 */
[----:B------:R-:W-:Y:S01]  /*1d690*/  UMOV UR7, 0x12f00000 ;  /* 0x12f0000000077882 */ /* 0x000fe20000000000 */
[----:B------:R-:W-:-:S15]  /*1d6a0*/  R2UR UR10, R12 ;  /* 0x000000000c0a72ca */ /* 0x000fde00000e0000 */
.L_x_12411:
        /* <DEDUP_REMOVED lines=13> */
.L_x_12586:
[----:B------:R-:W-:Y:S05]  /*1d780*/  BSYNC B2 ;  /* 0x0000000000027941 */ /* 0x000fea0003800000 */
.L_x_12412:
[----:B------:R-:W-:Y:S01]  /*1d790*/  BSSY B2, `(.L_x_12414) ;  /* 0x000000a000027945 */ /* 0x000fe20003800000 */
[----:B------:R-:W-:Y:S02]  /*1d7a0*/  IMAD.MOV.U32 R10, RZ, RZ, 0x0 ;  /* 0x00000000ff0a7424 */ /* 0x000fe400078e00ff */
[----:B------:R-:W-:Y:S01]  /*1d7b0*/  IMAD.MOV.U32 R11, RZ, RZ, 0x12f00000 ;  /* 0x12f00000ff0b7424 */ /* 0x000fe200078e00ff */
[----:B------:R-:W-:Y:S06]  /*1d7c0*/  @P4 BRA `(.L_x_12415) ;  /* 0x0000000000184947 */ /* 0x000fec0003800000 */
[----:B------:R-:W3:Y:S02]  /*1d7d0*/  LDL R5, [R1] ;  /* 0x0000000001057983 */ /* 0x000ee40000100800 */
[----:B---3--:R-:W-:Y:S01]  /*1d7e0*/  LOP3.LUT P0, RZ, R5, 0x1, RZ, 0xc0, !PT ;  /* 0x0000000105ff7812 */ /* 0x008fe2000780c0ff */
[----:B------:R-:W-:-:S04]  /*1d7f0*/  IMAD.MOV.U32 R5, RZ, RZ, 0x6c00 ;  /* 0x00006c00ff057424 */ /* 0x000fc800078e00ff */
[----:B------:R1:W-:Y:S08]  /*1d800*/  SYNCS.ARRIVE.TRANS64 RZ, [R9+URZ+0x31cb0], R5 ;  /* 0x031cb00509ff79a7 */ /* 0x0003f0000800003f */
[----:B------:R-:W-:Y:S05]  /*1d810*/  @!P0 BRA `(.L_x_12415) ;  /* 0x0000000000048947 */ /* 0x000fea0003800000 */
[----:B------:R-:W-:Y:S01]  /*1d820*/  BPT.TRAP 0x1 ;  /* 0x000000040000795c */ /* 0x000fe20000300000 */
.L_x_12415:
[----:B------:R-:W-:Y:S05]  /*1d830*/  BSYNC B2 ;  /* 0x0000000000027941 */ /* 0x000fea0003800000 */
.L_x_12414:
        /* <DEDUP_REMOVED lines=8> */
.L_x_12416:
        /* <DEDUP_REMOVED lines=15> */
.L_x_12417:
        /* <DEDUP_REMOVED lines=15> */
.L_x_12418:
        /* <DEDUP_REMOVED lines=10> */
.L_x_12404:
[----:B------:R-:W-:Y:S05]  /*1db40*/  BSYNC B1 ;  /* 0x0000000000017941 */ /* 0x000fea0003800000 */
.L_x_12403:
[----:B-1----:R-:W2:Y:S01]  /*1db50*/  LDL.LU R5, [R1+0x4] ;  /* 0x0000040001057983 */ /* 0x002ea20000300800 */
        /* <DEDUP_REMOVED lines=10> */
.L_x_12435:
[----:B------:R-:W-:Y:S05]  /*1dc00*/  YIELD ;  /* 0x0000000000007946 */ /* 0x000fea0003800000 */
[----:B------:R-:W-:Y:S04]  /*1dc10*/  BSSY B1, `(.L_x_12419) ;  /* 0x0000089000017945 */ /* 0x000fe80003800000 */
[----:B--2---:R-:W-:Y:S05]  /*1dc20*/  @!P2 BRA `(.L_x_12420) ;  /* 0x00000008001ca947 */ /* 0x004fea0003800000 */
[----:B-1----:R-:W2:Y:S01]  /*1dc30*/  LDL R5, [R1+0x4] ;  /* 0x0000040001057983 */ /* 0x002ea20000100800 */
[----:B------:R-:W-:Y:S01]  /*1dc40*/  IMAD R8, R29, 0x8, R22 ;  /* 0x000000081d087824 */ /* 0x000fe200078e0216 */
[----:B------:R-:W1:Y:S01]  /*1dc50*/  S2R R3, SR_TID.X ;  /* 0x0000000000037919 */ /* 0x000e620000002100 */
[----:B------:R-:W-:Y:S01]  /*1dc60*/  BSSY B2, `(.L_x_12421) ;  /* 0x0000006000027945 */ /* 0x000fe20003800000 */
[----:B-1----:R-:W-:-:S04]  /*1dc70*/  LOP3.LUT R3, R3, 0x7f, RZ, 0xc0, !PT ;  /* 0x0000007f03037812 */ /* 0x002fc800078ec0ff */
[----:B------:R-:W-:Y:S02]  /*1dc80*/  ISETP.NE.AND P1, PT, R3, RZ, PT ;  /* 0x000000ff0300720c */ /* 0x000fe40003f25270 */
[----:B--2---:R-:W-:-:S04]  /*1dc90*/  SHF.L.U32 R7, R5, 0x1f, RZ ;  /* 0x0000001f05077819 */ /* 0x004fc800000006ff */
[----:B------:R-:W1:Y:S02]  /*1dca0*/  SYNCS.PHASECHK.TRANS64.TRYWAIT P0, [R8+URZ+0x31ca0], R7 ;  /* 0x031ca007080075a7 */ /* 0x000e64000800017f */
[----:B-1----:R-:W-:Y:S05]  /*1dcb0*/  @!P0 BRA `(.L_x_12422) ;  /* 0x0000006400fc8947 */ /* 0x002fea0003800000 */
.L_x_12587:
[----:B------:R-:W-:Y:S05]  /*1dcc0*/  BSYNC B2 ;  /* 0x0000000000027941 */ /* 0x000fea0003800000 */
.L_x_12421:
        /* <DEDUP_REMOVED lines=8> */
.L_x_12424:
[----:B------:R-:W-:Y:S05]  /*1dd50*/  BSYNC B2 ;  /* 0x0000000000027941 */ /* 0x000fea0003800000 */
.L_x_12423:
[----:B0-----:R-:W-:Y:S01]  /*1dd60*/  IMAD.MOV.U32 R12, RZ, RZ, RZ ;  /* 0x000000ffff0c7224 */ /* 0x001fe200078e00ff */
        /* <DEDUP_REMOVED lines=10> */
.L_x_12425:
        /* <DEDUP_REMOVED lines=16> */
.L_x_12426:
        /* <DEDUP_REMOVED lines=16> */
.L_x_12427:
        /* <DEDUP_REMOVED lines=13> */
.L_x_12588:
[----:B------:R-:W-:Y:S05]  /*1e0e0*/  BSYNC B2 ;  /* 0x0000000000027941 */ /* 0x000fea0003800000 */
.L_x_12428:
[----:B------:R-:W-:Y:S01]  /*1e0f0*/  BSSY B2, `(.L_x_12430) ;  /* 0x000000a000027945 */ /* 0x000fe20003800000 */
[----:B------:R-:W-:Y:S02]  /*1e100*/  IMAD.MOV.U32 R10, RZ, RZ, 0x0 ;  /* 0x00000000ff0a7424 */ /* 0x000fe400078e00ff */
[----:B------:R-:W-:Y:S01]  /*1e110*/  IMAD.MOV.U32 R11, RZ, RZ, 0x12f00000 ;  /* 0x12f00000ff0b7424 */ /* 0x000fe200078e00ff */
[----:B------:R-:W-:Y:S06]  /*1e120*/  @P1 BRA `(.L_x_12431) ;  /* 0x0000000000181947 */ /* 0x000fec0003800000 */
[----:B------:R-:W2:Y:S02]  /*1e130*/  LDL R3, [R1] ;  /* 0x0000000001037983 */ /* 0x000ea40000100800 */
[----:B--2---:R-:W-:Y:S01]  /*1e140*/  LOP3.LUT P0, RZ, R3, 0x1, RZ, 0xc0, !PT ;  /* 0x0000000103ff7812 */ /* 0x004fe2000780c0ff */
[----:B------:R-:W-:-:S04]  /*1e150*/  IMAD.MOV.U32 R3, RZ, RZ, 0x6c00 ;  /* 0x00006c00ff037424 */ /* 0x000fc800078e00ff */
[----:B------:R2:W-:Y:S08]  /*1e160*/  SYNCS.ARRIVE.TRANS64 RZ, [R8+URZ+0x31cb0], R3 ;  /* 0x031cb00308ff79a7 */ /* 0x0005f0000800003f */
[----:B------:R-:W-:Y:S05]  /*1e170*/  @!P0 BRA `(.L_x_12431) ;  /* 0x0000000000048947 */ /* 0x000fea0003800000 */
[----:B------:R-:W-:Y:S01]  /*1e180*/  BPT.TRAP 0x1 ;  /* 0x000000040000795c */ /* 0x000fe20000300000 */
.L_x_12431:
[----:B------:R-:W-:Y:S05]  /*1e190*/  BSYNC B2 ;  /* 0x0000000000027941 */ /* 0x000fea0003800000 */
.L_x_12430:
        /* <DEDUP_REMOVED lines=8> */
.L_x_12432:
        /* <DEDUP_REMOVED lines=15> */
.L_x_12433:
        /* <DEDUP_REMOVED lines=15> */
.L_x_12434:
        /* <DEDUP_REMOVED lines=10> */
.L_x_12420:
[----:B------:R-:W-:Y:S05]  /*1e4a0*/  BSYNC B1 ;  /* 0x0000000000017941 */ /* 0x000fea0003800000 */
.L_x_12419:
        /* <DEDUP_REMOVED lines=10> */
.L_x_12397:
[----:B------:R-:W-:Y:S05]  /*1e550*/  BSYNC B0 ;  /* 0x0000000000007941 */ /* 0x000fea0003800000 */
.L_x_12396:
[----:B------:R-:W3:Y:S01]  /*1e560*/  LDC R0, c[0x0][0x448] ;  /* 0x00011200ff007b82 */ /* 0x000ee20000000800 */
[----:B------:R-:W-:Y:S01]  /*1e570*/  IMAD.MOV.U32 R2, RZ, RZ, 0xc0 ;  /* 0x000000c0ff027424 */ /* 0x000fe200078e00ff */
[----:B------:R-:W-:Y:S05]  /*1e580*/  @!P5 WARPSYNC.ALL ;  /* 0x000000000000d948 */ /* 0x000fea0003800000 */
[----:B------:R-:W-:Y:S01]  /*1e590*/  IMAD R2, R17, R2, 0xbf ;  /* 0x000000bf11027424 */ /* 0x000fe200078e0202 */
[----:B------:R-:W-:Y:S01]  /*1e5a0*/  BSSY B7, `(.L_x_12436) ;  /* 0x000042b000077945 */ /* 0x000fe20003800000 */
[----:B------:R-:W-:Y:S01]  /*1e5b0*/  @!P5 BAR.SYNC.DEFER_BLOCKING 0xc, 0x200 ;  /* 0x030800000000db1d */ /* 0x000fe20000010000 */
[----:B---3--:R-:W-:-:S13]  /*1e5c0*/  ISETP.NE.AND P0, PT, R0, 0x1, PT ;  /* 0x000000010000780c */ /* 0x008fda0003f05270 */
[----:B------:R-:W3:Y:S08]  /*1e5d0*/  @P0 LDC R3, c[0x0][0x44c] ;  /* 0x00011300ff030b82 */ /* 0x000ef00000000800 */
[----:B------:R-:W4:Y:S01]  /*1e5e0*/  @P0 LDC R0, c[0x0][0x450] ;  /* 0x00011400ff000b82 */ /* 0x000f220000000800 */
[----:B---3--:R-:W-:-:S05]  /*1e5f0*/  @P0 IMAD.HI.U32 R3, R2, R3, RZ ;  /* 0x0000000302030227 */ /* 0x008fca00078e00ff */
[----:B----4-:R-:W-:-:S05]  /*1e600*/  @P0 SHF.R.U32.HI R2, RZ, R0, R3 ;  /* 0x00000000ff020219 */ /* 0x010fca0000011603 */
[----:B------:R-:W-:-:S04]  /*1e610*/  IMAD.IADD R0, R20, 0x1, R2 ;  /* 0x0000000114007824 */ /* 0x000fc800078e0202 */
[----:B------:R-:W-:-:S05]  /*1e620*/  IMAD.HI R0, R0, 0x38e38e39, RZ ;  /* 0x38e38e3900007827 */ /* 0x000fca00078e02ff */
[----:B------:R-:W-:-:S04]  /*1e630*/  SHF.R.U32.HI R2, RZ, 0x1f, R0 ;  /* 0x0000001fff027819 */ /* 0x000fc80000011600 */
[----:B------:R-:W-:-:S04]  /*1e640*/  LEA.HI.SX32 R2, R0, R2, 0x1b ;  /* 0x0000000200027211 */ /* 0x000fc800078fdaff */
[----:B------:R-:W-:-:S04]  /*1e650*/  VIMNMX R4, R21, R2, PT ;  /* 0x0000000215047248 */ /* 0x000fc80003fe0100 */
[----:B------:R-:W-:Y:S01]  /*1e660*/  ISETP.GT.AND P0, PT, R4, RZ, PT ;  /* 0x000000ff0400720c */ /* 0x000fe20003f04270 */
[----:B------:R3:W-:-:S12]  /*1e670*/  STL [R1+0x18], R4 ;  /* 0x0000180401007387 */ /* 0x0007d80000100800 */
[----:B---3--:R-:W-:Y:S05]  /*1e680*/  @P0 BRA `(.L_x_12437) ;  /* 0x0000000000440947 */ /* 0x008fea0003800000 */
[----:B-1----:R-:W1:Y:S02]  /*1e690*/  S2R R5, SR_TID.X ;  /* 0x0000000000057919 */ /* 0x002e640000002100 */
[----:B-1----:R-:W-:-:S04]  /*1e6a0*/  LOP3.LUT R5, R5, 0x7f, RZ, 0xc0, !PT ;  /* 0x0000007f05057812 */ /* 0x002fc800078ec0ff */
[----:B------:R-:W-:-:S13]  /*1e6b0*/  ISETP.NE.AND P1, PT, R5, RZ, PT ;  /* 0x000000ff0500720c */ /* 0x000fda0003f25270 */
[----:B------:R-:W-:Y:S05]  /*1e6c0*/  @P1 BRA `(.L_x_12438) ;  /* 0x0000004000601947 */ /* 0x000fea0003800000 */
[----:B------:R-:W1:Y:S01]  /*1e6d0*/  S2R R5, SR_LANEID ;  /* 0x0000000000057919 */ /* 0x000e620000000000 */
[----:B------:R-:W-:Y:S01]  /*1e6e0*/  VOTEU.ANY UR4, UPT, PT ;  /* 0x0000000000047886 */ /* 0x000fe200038e0100 */
[----:B------:R-:W3:Y:S01]  /*1e6f0*/  LDC.64 R2, c[0x0][0xc60] ;  /* 0x00031800ff027b82 */ /* 0x000ee20000000a00 */
[----:B------:R-:W1:Y:S02]  /*1e700*/  FLO.U32 R0, UR4 ;  /* 0x0000000400007d00 */ /* 0x000e6400080e0000 */
[----:B-1----:R-:W-:-:S06]  /*1e710*/  ISETP.EQ.U32.AND P0, PT, R0, R5, PT ;  /* 0x000000050000720c */ /* 0x002fcc0003f02070 */
[----:B------:R-:W3:Y:S07]  /*1e720*/  POPC R5, UR4 ;  /* 0x0000000400057d09 */ /* 0x000eee0008000000 */
[----:B---3--:R-:W3:Y:S01]  /*1e730*/  @P0 ATOMG.E.ADD.STRONG.GPU PT, R3, desc[UR60][R2.64], R5 ;  /* 0x00000005020309a8 */ /* 0x008ee200081ee1fc */
[----:B------:R-:W1:Y:S02]  /*1e740*/  S2R R4, SR_LTMASK ;  /* 0x0000000000047919 */ /* 0x000e640000003900 */
[----:B-1----:R-:W-:-:S04]  /*1e750*/  LOP3.LUT R4, R4, UR4, RZ, 0xc0, !PT ;  /* 0x0000000404047c12 */ /* 0x002fc8000f8ec0ff */
[----:B--2---:R-:W1:Y:S01]  /*1e760*/  POPC R7, R4 ;  /* 0x0000000400077309 */ /* 0x004e620000000000 */
[----:B---3--:R-:W1:Y:S02]  /*1e770*/  SHFL.IDX PT, R0, R3, R0, 0x1f ;  /* 0x00001f0003007589 */ /* 0x008e6400000e0000 */
[----:B-1----:R-:W-:Y:S01]  /*1e780*/  IADD3 R16, R0, UR39, R7 ;  /* 0x0000002700107c10 */ /* 0x002fe2000fffe007 */
[----:B------:R-:W-:Y:S06]  /*1e790*/  BRA `(.L_x_12438) ;  /* 0x00000040002c7947 */ /* 0x000fec0003800000 */
.L_x_12437:
        /* <DEDUP_REMOVED lines=10> */
[----:B-1----:R-:W-:Y:S02]  /*1e840*/  IMAD.U32 R5, RZ, RZ, UR7 ;  /* 0x00000007ff057e24 */ /* 0x002fe4000f8e00ff */
[----:B------:R-:W-:Y:S02]  /*1e850*/  IMAD.U32 R6, RZ, RZ, UR8 ;  /* 0x00000008ff067e24 */ /* 0x000fe4000f8e00ff */
[----:B--2---:R-:W-:-:S02]  /*1e860*/  IMAD.U32 R7, RZ, RZ, UR9 ;  /* 0x00000009ff077e24 */ /* 0x004fc4000f8e00ff */
[----:B------:R-:W-:Y:S02]  /*1e870*/  IMAD.U32 R10, RZ, RZ, UR4 ;  /* 0x00000004ff0a7e24 */ /* 0x000fe4000f8e00ff */
[----:B------:R-:W-:Y:S02]  /*1e880*/  IMAD.U32 R11, RZ, RZ, UR5 ;  /* 0x00000005ff0b7e24 */ /* 0x000fe4000f8e00ff */
[----:B------:R-:W-:Y:S02]  /*1e890*/  IMAD.MOV.U32 R8, RZ, RZ, 0x70 ;  /* 0x00000070ff087424 */ /* 0x000fe400078e00ff */
[----:B0-----:R-:W-:Y:S02]  /*1e8a0*/  IMAD.MOV.U32 R12, RZ, RZ, 0x1 ;  /* 0x00000001ff0c7424 */ /* 0x001fe400078e00ff */
[----:B------:R-:W-:-:S07]  /*1e8b0*/  IMAD.MOV.U32 R13, RZ, RZ, RZ ;  /* 0x000000ffff0d7224 */ /* 0x000fce00078e00ff */
[----:B------:R-:W-:-:S07]  /*1e8c0*/  LEPC R20, `(.L_x_12440) ;  /* 0x000000001014794e */ /* 0x000fce0000000000 */
[----:B---3--:R-:W-:Y:S05]  /*1e8d0*/  CALL.ABS.NOINC R2 ;  /* 0x0000000002007343 */ /* 0x008fea0003c00000 */
.L_x_12440:
[----:B------:R-:W-:Y:S05]  /*1e8e0*/  BSYNC B6 ;  /* 0x0000000000067941 */ /* 0x000fea0003800000 */
.L_x_12439:
        /* <DEDUP_REMOVED lines=10> */
[----:B-1----:R-:W-:Y:S02]  /*1e990*/  IMAD.U32 R5, RZ, RZ, UR7 ;  /* 0x00000007ff057e24 */ /* 0x002fe4000f8e00ff */
[----:B------:R-:W-:Y:S02]  /*1e9a0*/  IMAD.U32 R6, RZ, RZ, UR8 ;  /* 0x00000008ff067e24 */ /* 0x000fe4000f8e00ff */
[----:B--2---:R-:W-:-:S02]  /*1e9b0*/  IMAD.U32 R7, RZ, RZ, UR9 ;  /* 0x00000009ff077e24 */ /* 0x004fc4000f8e00ff */
[----:B------:R-:W-:Y:S02]  /*1e9c0*/  IMAD.U32 R10, RZ, RZ, UR4 ;  /* 0x00000004ff0a7e24 */ /* 0x000fe4000f8e00ff */
[----:B------:R-:W-:Y:S02]  /*1e9d0*/  IMAD.U32 R11, RZ, RZ, UR5 ;  /* 0x00000005ff0b7e24 */ /* 0x000fe4000f8e00ff */
[----:B------:R-:W-:Y:S02]  /*1e9e0*/  IMAD.MOV.U32 R8, RZ, RZ, 0x70 ;  /* 0x00000070ff087424 */ /* 0x000fe400078e00ff */
[----:B0-----:R-:W-:Y:S02]  /*1e9f0*/  IMAD.MOV.U32 R12, RZ, RZ, 0x1 ;  /* 0x00000001ff0c7424 */ /* 0x001fe400078e00ff */
[----:B---3--:R-:W-:-:S07]  /*1ea00*/  IMAD.MOV.U32 R13, RZ, RZ, RZ ;  /* 0x000000ffff0d7224 */ /* 0x008fce00078e00ff */
[----:B------:R-:W-:-:S07]  /*1ea10*/  LEPC R20, `(.L_x_12443) ;  /* 0x000000001014794e */ /* 0x000fce0000000000 */
[----:B----4-:R-:W-:Y:S05]  /*1ea20*/  CALL.ABS.NOINC R2 ;  /* 0x0000000002007343 */ /* 0x010fea0003c00000 */
.L_x_12443:
        /* <DEDUP_REMOVED lines=16> */
.L_x_12442:
[----:B------:R-:W-:Y:S05]  /*1eb30*/  BSYNC B6 ;  /* 0x0000000000067941 */ /* 0x000fea0003800000 */
.L_x_12441:
[----:B------:R-:W-:Y:S01]  /*1eb40*/  ULDC.64 UR4, c[0x0][0x9f8] ;  /* 0x00027e0000047ab9 */ /* 0x000fe20000000a00 */
[----:B------:R-:W3:Y:S01]  /*1eb50*/  LDL R20, [R1+0x18] ;  /* 0x0000180001147983 */ /* 0x000ee20000100800 */
[----:B------:R-:W-:Y:S01]  /*1eb60*/  ISETP.NE.U32.AND P0, PT, RZ, UR4, PT ;  /* 0x00000004ff007c0c */ /* 0x000fe2000bf05070 */
[----:B------:R-:W4:Y:S03]  /*1eb70*/  LDC.64 R2, c[0x0][0x418] ;  /* 0x00010600ff027b82 */ /* 0x000f260000000a00 */
[----:B------:R-:W-:-:S13]  /*1eb80*/  ISETP.NE.AND.EX P0, PT, RZ, UR5, PT, P0 ;  /* 0x00000005ff007c0c */ /* 0x000fda000bf05300 */
[----:B------:R-:W-:-:S04]  /*1eb90*/  @P0 IADD3 R24, P1, R24, UR4, RZ ;  /* 0x0000000418180c10 */ /* 0x000fc8000ff3e0ff */
[----:B------:R-:W-:Y:S01]  /*1eba0*/  @P0 IADD3.X R25, R25, UR5, RZ, P1, !PT ;  /* 0x0000000519190c10 */ /* 0x000fe20008ffe4ff */
[----:B------:R-:W-:-:S04]  /*1ebb0*/  ULDC.64 UR4, c[0x0][0xa08] ;  /* 0x0002820000047ab9 */ /* 0x000fc80000000a00 */
[----:B------:R3:W2:Y:S01]  /*1ebc0*/  @P0 LDG.E R26, desc[UR60][R24.64] ;  /* 0x0000003c181a0981 */ /* 0x0006a2000c1e1900 */
[----:B----4-:R-:W-:Y:S01]  /*1ebd0*/  LOP3.LUT P0, RZ, R2, UR4, RZ, 0xfc, !PT ;  /* 0x0000000402ff7c12 */ /* 0x010fe2000f80fcff */
[----:B------:R-:W-:-:S03]  /*1ebe0*/  UMOV UR4, 0xffffffff ;  /* 0xffffffff00047882 */ /* 0x000fc60000000000 */
[----:B------:R-:W-:Y:S01]  /*1ebf0*/  LOP3.LUT P0, RZ, R3, UR5, RZ, 0xfc, P0 ;  /* 0x0000000503ff7c12 */ /* 0x000fe2000800fcff */
[----:B---3--:R-:W-:Y:S01]  /*1ec00*/  VIADD R25, R20, 0xffffffff ;  /* 0xffffffff14197836 */ /* 0x008fe20000000000 */
[----:B--2---:R-:W-:Y:S02]  /*1ec10*/  SHF.R.S32.HI R7, RZ, 0x1f, R26 ;  /* 0x0000001fff077819 */ /* 0x004fe4000001141a */
[----:B------:R-:W-:-:S03]  /*1ec20*/  SEL R24, R26, RZ, !P0 ;  /* 0x000000ff1a187207 */ /* 0x000fc60004000000 */
[----:B------:R2:W-:Y:S01]  /*1ec30*/  STL [R1+0x8], R7 ;  /* 0x0000080701007387 */ /* 0x0005e20000100800 */
[----:B------:R-:W-:Y:S05]  /*1ec40*/  BRA.DIV UR4, `(.L_x_12444) ;  /* 0x0000005a04407947 */ /* 0x000fea000b800000 */
[----:B------:R-:W3:Y:S02]  /*1ec50*/  S2R R0, SR_TID.X ;  /* 0x0000000000007919 */ /* 0x000ee40000002100 */
[----:B---3--:R-:W-:-:S04]  /*1ec60*/  SHF.R.U32.HI R0, RZ, 0x5, R0 ;  /* 0x00000005ff007819 */ /* 0x008fc80000011600 */
[----:B------:R-:W-:-:S05]  /*1ec70*/  LOP3.LUT R0, R0, 0x3, RZ, 0xc0, !PT ;  /* 0x0000000300007812 */ /* 0x000fca00078ec0ff */
[----:B------:R3:W4:Y:S02]  /*1ec80*/  SHFL.IDX PT, R14, R0, RZ, 0x1f ;  /* 0x00001fff000e7589 */ /* 0x00072400000e0000 */
.L_x_12591:
[----:B---3--:R-:W3:Y:S01]  /*1ec90*/  LDL.LU R0, [R1] ;  /* 0x0000000001007983 */ /* 0x008ee20000300800 */
[----:B------:R-:W-:Y:S02]  /*1eca0*/  PLOP3.LUT P1, PT, PT, PT, PT, 0x8, 0x0 ;  /* 0x000000000000781c */ /* 0x000fe40003f2e170 */
[----:B----4-:R-:W-:Y:S02]  /*1ecb0*/  ISETP.NE.AND P0, PT, R14, RZ, PT ;  /* 0x000000ff0e00720c */ /* 0x010fe40003f05270 */
[----:B---3--:R-:W-:-:S09]  /*1ecc0*/  LOP3.LUT R0, R0, 0xfffffffb, RZ, 0xc0, !PT ;  /* 0xfffffffb00007812 */ /* 0x008fd200078ec0ff */
[----:B------:R-:W-:-:S05]  /*1ecd0*/  @P1 LOP3.LUT R0, R0, 0x4, RZ, 0xfc, !PT ;  /* 0x0000000400001812 */ /* 0x000fca00078efcff */
[----:B------:R3:W-:Y:S01]  /*1ece0*/  STL [R1], R0 ;  /* 0x0000000001007387 */ /* 0x0007e20000100800 */
[----:B------:R-:W-:Y:S05]  /*1ecf0*/  @P0 BRA `(.L_x_12445) ;  /* 0x0000000400180947 */ /* 0x000fea0003800000 */
[----:B------:R-:W-:-:S03]  /*1ed00*/  UMOV UR4, 0xffffffff ;  /* 0xffffffff00047882 */ /* 0x000fc60000000000 */
[----:B------:R-:W-:Y:S05]  /*1ed10*/  BRA.DIV UR4, `(.L_x_12446) ;  /* 0x0000005a04407947 */ /* 0x000fea000b800000 */
[----:B------:R-:W-:-:S13]  /*1ed20*/  ELECT P6, URZ, PT ;  /* 0x00000000003f782f */ /* 0x000fda00038c0000 */
.L_x_12594:
[----:B------:R-:W-:Y:S05]  /*1ed30*/  @!P6 BRA `(.L_x_12445) ;  /* 0x000000040008e947 */ /* 0x000fea0003800000 */
[----:B------:R-:W-:-:S04]  /*1ed40*/  ISETP.NE.U32.AND P0, PT, R2, RZ, PT ;  /* 0x000000ff0200720c */ /* 0x000fc80003f05070 */
[----:B------:R-:W-:-:S13]  /*1ed50*/  ISETP.NE.AND.EX P0, PT, R3, RZ, PT, P0 ;  /* 0x000000ff0300720c */ /* 0x000fda0003f05300 */
[----:B------:R-:W-:Y:S05]  /*1ed60*/  @!P0 BRA `(.L_x_12447) ;  /* 0x0000000000448947 */ /* 0x000fea0003800000 */
[----:B------:R-:W4:Y:S01]  /*1ed70*/  LDC R6, c[0x0][0x43c] ;  /* 0x00010f00ff067b82 */ /* 0x000f220000000800 */
[----:B------:R-:W-:Y:S01]  /*1ed80*/  ULDC.64 UR4, c[0x0][0x428] ;  /* 0x00010a0000047ab9 */ /* 0x000fe20000000a00 */
[----:B----4-:R-:W-:-:S13]  /*1ed90*/  ISETP.NE.AND P0, PT, R6, 0x1, PT ;  /* 0x000000010600780c */ /* 0x010fda0003f05270 */
[----:B-1----:R-:W3:Y:S02]  /*1eda0*/  @P0 LDC.64 R4, c[0x0][0x440] ;  /* 0x00011000ff040b82 */ /* 0x002ee40000000a00 */
        /* <DEDUP_REMOVED lines=13> */
.L_x_12447:
[----:B---3--:R-:W-:Y:S01]  /*1ee80*/  IMAD R0, R23, 0x8, R22 ;  /* 0x0000000817007824 */ /* 0x008fe200078e0216 */
[----:B----4-:R-:W-:-:S04]  /*1ee90*/  SHF.L.U32 R2, R27, 0x1f, RZ ;  /* 0x0000001f1b027819 */ /* 0x010fc800000006ff */
[----:B------:R-:W3:Y:S02]  /*1eea0*/  SYNCS.PHASECHK.TRANS64.TRYWAIT P0, [R0+URZ+0x31c40], R2 ;  /* 0x031c4002000075a7 */ /* 0x000ee4000800017f */
[----:B---3--:R-:W-:Y:S05]  /*1eeb0*/  @!P0 BRA `(.L_x_12448) ;  /* 0x0000005400f88947 */ /* 0x008fea0003800000 */
.L_x_12595:
[----:B------:R-:W4:Y:S02]  /*1eec0*/  S2R R3, SR_TID.X ;  /* 0x0000000000037919 */ /* 0x000f240000002100 */
[----:B----4-:R-:W-:Y:S02]  /*1eed0*/  LOP3.LUT R4, R3, 0x7f, RZ, 0xc0, !PT ;  /* 0x0000007f03047812 */ /* 0x010fe400078ec0ff */
[----:B------:R4:W5:Y:S02]  /*1eee0*/  LDL R3, [R1] ;  /* 0x0000000001037983 */ /* 0x0009640000100800 */
[----:B------:R-:W-:-:S13]  /*1eef0*/  ISETP.NE.AND P0, PT, R4, RZ, PT ;  /* 0x000000ff0400720c */ /* 0x000fda0003f05270 */
[----:B----4-:R-:W-:Y:S05]  /*1ef00*/  @P0 BRA `(.L_x_12449) ;  /* 0x0000000000140947 */ /* 0x010fea0003800000 */
[----:B-----5:R-:W-:Y:S01]  /*1ef10*/  LOP3.LUT P1, RZ, R3, 0x1, RZ, 0xc0, !PT ;  /* 0x0000000103ff7812 */ /* 0x020fe2000782c0ff */
[----:B---3--:R-:W-:-:S04]  /*1ef20*/  IMAD.MOV.U32 R2, RZ, RZ, 0x6c00 ;  /* 0x00006c00ff027424 */ /* 0x008fc800078e00ff */
[----:B------:R4:W-:Y:S08]  /*1ef30*/  SYNCS.ARRIVE.TRANS64 RZ, [R0+URZ+0x31c30], R2 ;  /* 0x031c300200ff79a7 */ /* 0x0009f0000800003f */
[----:B------:R-:W-:Y:S05]  /*1ef40*/  @!P1 BRA `(.L_x_12449) ;  /* 0x0000000000049947 */ /* 0x000fea0003800000 */
[----:B------:R-:W-:Y:S01]  /*1ef50*/  BPT.TRAP 0x1 ;  /* 0x000000040000795c */ /* 0x000fe20000300000 */
.L_x_12449:
        /* <DEDUP_REMOVED lines=25> */
[----:B---3--:R-:W-:Y:S01]  /*1f0f0*/  UMOV UR8, UR15 ;  /* 0x0000000f00087c82 */ /* 0x008fe20008000000 */
[----:B------:R-:W-:-:S02]  /*1f100*/  UMOV UR10, UR17 ;  /* 0x00000011000a7c82 */ /* 0x000fc40008000000 */
[----:B------:R3:W-:Y:S02]  /*1f110*/  UTMALDG.4D [UR8], [UR4], desc[UR6] ;  /* 0x00000608040075b4 */ /* 0x0007e40008019000 */
[----:B---3--:R-:W-:Y:S01]  /*1f120*/  UMOV UR8, UR16 ;  /* 0x0000001000087c82 */ /* 0x008fe20008000000 */
[----:B------:R-:W-:Y:S02]  /*1f130*/  UMOV UR10, UR14 ;  /* 0x0000000e000a7c82 */ /* 0x000fe40008000000 */
[----:B------:R4:W-:Y:S02]  /*1f140*/  UTMALDG.4D [UR8], [UR4], desc[UR6] ;  /* 0x00000608040075b4 */ /* 0x0009e40008019000 */
[----:B----4-:R-:W-:Y:S01]  /*1f150*/  NOP ;  /* 0x0000000000007918 */ /* 0x010fe20000000000 */
.L_x_12445:
[----:B------:R-:W4:Y:S04]  /*1f160*/  LDL.LU R4, [R1+0x1c] ;  /* 0x00001c0001047983 */ /* 0x000f280000300800 */
[----:B------:R-:W5:Y:S04]  /*1f170*/  LDL.LU R6, [R1+0x14] ;  /* 0x0000140001067983 */ /* 0x000f680000300800 */
[----:B------:R-:W2:Y:S01]  /*1f180*/  LDL.LU R3, [R1+0x30] ;  /* 0x0000300001037983 */ /* 0x000ea20000300800 */
[----:B------:R-:W-:Y:S05]  /*1f190*/  WARPSYNC.ALL ;  /* 0x0000000000007948 */ /* 0x000fea0003800000 */
[----:B------:R-:W-:Y:S01]  /*1f1a0*/  ULDC.64 UR6, c[0x0][0xa00] ;  /* 0x0002800000067ab9 */ /* 0x000fe20000000a00 */
[----:B------:R-:W-:Y:S01]  /*1f1b0*/  ULDC.64 UR4, c[0x0][0x298] ;  /* 0x0000a60000047ab9 */ /* 0x000fe20000000a00 */
[----:B------:R-:W-:Y:S01]  /*1f1c0*/  BAR.SYNC.DEFER_BLOCKING 0x8, 0x200 ;  /* 0x0208000000007b1d */ /* 0x000fe20000010000 */
[----:B------:R-:W-:Y:S01]  /*1f1d0*/  ISETP.NE.U32.AND P0, PT, RZ, UR6, PT ;  /* 0x00000006ff007c0c */ /* 0x000fe2000bf05070 */
[----:B---3--:R-:W-:-:S03]  /*1f1e0*/  VIADD R0, R22, 0xda00 ;  /* 0x0000da0016007836 */ /* 0x008fc60000000000 */
[----:B------:R-:W-:Y:S01]  /*1f1f0*/  ISETP.NE.AND.EX P0, PT, RZ, UR7, PT, P0 ;  /* 0x00000007ff007c0c */ /* 0x000fe2000bf05300 */
[----:B------:R-:W-:Y:S01]  /*1f200*/  BSSY B6, `(.L_x_12450) ;  /* 0x0000020000067945 */ /* 0x000fe20003800000 */
[----:B------:R-:W-:Y:S02]  /*1f210*/  LOP3.LUT P1, RZ, R0, 0x1bf, RZ, 0xc0, !PT ;  /* 0x000001bf00ff7812 */ /* 0x000fe4000782c0ff */
[----:B----4-:R-:W-:-:S05]  /*1f220*/  SHF.R.S32.HI R2, RZ, 0x1f, R4 ;  /* 0x0000001fff027819 */ /* 0x010fca0000011404 */
[----:B------:R-:W-:Y:S01]  /*1f230*/  IMAD R2, R2, UR4, RZ ;  /* 0x0000000402027c24 */ /* 0x000fe2000f8e02ff */
[----:B--2---:R-:W-:-:S03]  /*1f240*/  SEL R3, R3, RZ, !P0 ;  /* 0x000000ff03037207 */ /* 0x004fc60004000000 */
[----:B------:R-:W-:Y:S01]  /*1f250*/  IMAD R0, R4, UR5, R2 ;  /* 0x0000000504007c24 */ /* 0x000fe2000f8e0202 */
[----:B-----5:R-:W-:Y:S01]  /*1f260*/  SEL R2, R6, RZ, !P0 ;  /* 0x000000ff06027207 */ /* 0x020fe20004000000 */
[----:B-1----:R-:W-:-:S05]  /*1f270*/  IMAD.WIDE.U32 R4, R4, UR4, RZ ;  /* 0x0000000404047c25 */ /* 0x002fca000f8e00ff */
        /* <DEDUP_REMOVED lines=24> */
.L_x_12451:
[----:B------:R-:W-:Y:S05]  /*1f400*/  BSYNC B6 ;  /* 0x0000000000067941 */ /* 0x000fea0003800000 */
.L_x_12450:
[----:B--2---:R-:W2:Y:S01]  /*1f410*/  LDL.LU R0, [R1+0x1c] ;  /* 0x00001c0001007983 */ /* 0x004ea20000300800 */
[----:B------:R-:W1:Y:S01]  /*1f420*/  LDC R10, c[0x0][0x448] ;  /* 0x00011200ff0a7b82 */ /* 0x000e620000000800 */
[----:B------:R-:W-:Y:S01]  /*1f430*/  ULDC.64 UR4, c[0x0][0x2d8] ;  /* 0x0000b60000047ab9 */ /* 0x000fe20000000a00 */
[----:B------:R-:W-:Y:S01]  /*1f440*/  ULDC.64 UR6, c[0x0][0x2c8] ;  /* 0x0000b20000067ab9 */ /* 0x000fe20000000a00 */
[----:B------:R-:W2:Y:S01]  /*1f450*/  LDL.LU.64 R2, [R1+0x28] ;  /* 0x0000280001027983 */ /* 0x000ea20000300a00 */
[----:B------:R-:W-:-:S03]  /*1f460*/  ULDC.64 UR8, c[0x0][0x280] ;  /* 0x0000a00000087ab9 */ /* 0x000fc60000000a00 */
[----:B------:R-:W3:Y:S04]  /*1f470*/  LDL.LU R20, [R1+0x30] ;  /* 0x0000300001147983 */ /* 0x000ee80000300800 */
[----:B------:R-:W4:Y:S04]  /*1f480*/  LDL.LU R21, [R1+0x34] ;  /* 0x0000340001157983 */ /* 0x000f280000300800 */
[----:B------:R-:W5:Y:S01]  /*1f490*/  LDL.LU R4, [R1+0x14] ;  /* 0x0000140001047983 */ /* 0x000f620000300800 */
[----:B------:R-:W0:Y:S01]  /*1f4a0*/  S2R R13, SR_TID.X ;  /* 0x00000000000d7919 */ /* 0x000e220000002100 */
[----:B-1----:R-:W-:-:S13]  /*1f4b0*/  ISETP.NE.AND P1, PT, R10, 0x1, PT ;  /* 0x000000010a00780c */ /* 0x002fda0003f25270 */
[----:B------:R-:W1:Y:S01]  /*1f4c0*/  @P1 LDC R5, c[0x0][0x450] ;  /* 0x00011400ff051b82 */ /* 0x000e620000000800 */
[----:B0-----:R-:W-:-:S05]  /*1f4d0*/  IMAD.SHL.U32 R11, R13, 0x8, RZ ;  /* 0x000000080d0b7824 */ /* 0x001fca00078e00ff */
[----:B------:R-:W-:-:S04]  /*1f4e0*/  LOP3.LUT R11, R11, 0x18, RZ, 0xc0, !PT ;  /* 0x000000180b0b7812 */ /* 0x000fc800078ec0ff */
[C---:B------:R-:W-:Y:S02]  /*1f4f0*/  LOP3.LUT R12, R11.reuse, 0x20, RZ, 0xfc, !PT ;  /* 0x000000200b0c7812 */ /* 0x040fe400078efcff */
[----:B------:R-:W-:Y:S01]  /*1f500*/  LOP3.LUT R11, R11, 0x40, RZ, 0xfc, !PT ;  /* 0x000000400b0b7812 */ /* 0x000fe200078efcff */
[----:B--2---:R-:W-:Y:S02]  /*1f510*/  IMAD.MOV.U32 R3, RZ, RZ, R0 ;  /* 0x000000ffff037224 */ /* 0x004fe400078e0000 */
[----:B---3--:R-:W-:Y:S02]  /*1f520*/  IMAD R0, R20, UR4, RZ ;  /* 0x0000000414007c24 */ /* 0x008fe4000f8e02ff */
[C---:B------:R-:W-:Y:S01]  /*1f530*/  IMAD.WIDE.U32 R2, R18.reuse, UR4, R2 ;  /* 0x0000000412027c25 */ /* 0x040fe2000f8e0002 */
[----:B------:R-:W0:Y:S03]  /*1f540*/  S2R R20, SR_TID.X ;  /* 0x0000000000147919 */ /* 0x000e260000002100 */
        /* <DEDUP_REMOVED lines=10> */
[----:B0-----:R-:W-:-:S04]  /*1f5f0*/  LOP3.LUT R20, R20, 0x7f, RZ, 0xc0, !PT ;  /* 0x0000007f14147812 */ /* 0x001fc800078ec0ff */
        /* <DEDUP_REMOVED lines=10> */
[----:B-1----:R-:W-:-:S04]  /*1f6a0*/  @P1 SHF.R.U32.HI R4, RZ, R5, R6 ;  /* 0x00000005ff041219 */ /* 0x002fc80000011606 */
[--C-:B------:R-:W-:Y:S01]  /*1f6b0*/  SHF.R.S32.HI R5, RZ, 0x1f, R4.reuse ;  /* 0x0000001fff057819 */ /* 0x100fe20000011404 */
[----:B------:R-:W-:-:S04]  /*1f6c0*/  IMAD.MOV R8, RZ, RZ, -R4 ;  /* 0x000000ffff087224 */ /* 0x000fc800078e0a04 */
[----:B------:R-:W-:Y:S02]  /*1f6d0*/  IMAD R5, R5, UR4, RZ ;  /* 0x0000000405057c24 */ /* 0x000fe4000f8e02ff */
[----:B------:R-:W-:Y:S02]  /*1f6e0*/  IMAD R8, R10, R8, R0 ;  /* 0x000000080a087224 */ /* 0x000fe400078e0200 */
[C---:B------:R-:W-:Y:S02]  /*1f6f0*/  IMAD R6, R4.reuse, UR5, R5 ;  /* 0x0000000504067c24 */ /* 0x040fe4000f8e0205 */
[----:B------:R-:W-:Y:S01]  /*1f700*/  IMAD.WIDE.U32 R4, R4, UR4, R2 ;  /* 0x0000000404047c25 */ /* 0x000fe2000f8e0002 */
[----:B------:R-:W-:-:S03]  /*1f710*/  SHF.R.S32.HI R9, RZ, 0x1f, R8 ;  /* 0x0000001fff097819 */ /* 0x000fc60000011408 */
[----:B------:R-:W-:Y:S02]  /*1f720*/  IMAD.IADD R5, R5, 0x1, R6 ;  /* 0x0000000105057824 */ /* 0x000fe400078e0206 */
[----:B------:R-:W-:Y:S02]  /*1f730*/  IMAD R9, R9, UR6, RZ ;  /* 0x0000000609097c24 */ /* 0x000fe4000f8e02ff */
[----:B------:R-:W-:-:S04]  /*1f740*/  IMAD.WIDE.U32 R6, R8, UR6, R4 ;  /* 0x0000000608067c25 */ /* 0x000fc8000f8e0004 */
[----:B------:R-:W-:Y:S01]  /*1f750*/  IMAD R5, R8, UR7, R9 ;  /* 0x0000000708057c24 */ /* 0x000fe2000f8e0209 */
[----:B------:R-:W-:Y:S01]  /*1f760*/  LEA R4, P0, R6, UR8, 0x1 ;  /* 0x0000000806047c11 */ /* 0x000fe2000f8008ff */
[----:B------:R-:W-:Y:S02]  /*1f770*/  VIADD R0, R0, 0x80 ;  /* 0x0000008000007836 */ /* 0x000fe40000000000 */
[----:B------:R-:W-:Y:S02]  /*1f780*/  IMAD.IADD R5, R7, 0x1, R5 ;  /* 0x0000000107057824 */ /* 0x000fe400078e0205 */
[----:B------:R-:W0:Y:S03]  /*1f790*/  @P1 LDC R7, c[0x0][0x450] ;  /* 0x00011400ff071b82 */ /* 0x000e260000000800 */
[----:B------:R-:W-:-:S05]  /*1f7a0*/  LEA.HI.X R5, R6, UR9, R5, 0x1, P0 ;  /* 0x0000000906057c11 */ /* 0x000fca00080f0c05 */
[----:B------:R-:W1:Y:S02]  /*1f7b0*/  @P1 LDC R6, c[0x0][0x44c] ;  /* 0x00011300ff061b82 */ /* 0x000e640000000800 */
[----:B-1----:R-:W-:-:S04]  /*1f7c0*/  @P1 IMAD.HI.U32 R8, R0, R6, RZ ;  /* 0x0000000600081227 */ /* 0x002fc800078e00ff */
        /* <DEDUP_REMOVED lines=10> */
[----:B------:R-:W-:Y:S01]  /*1f870*/  SHF.R.S32.HI R6, RZ, 0x1f, R0 ;  /* 0x0000001fff067819 */ /* 0x000fe20000011400 */
[----:B------:R-:W-:Y:S01]  /*1f880*/  UMOV UR5, 0xffffffff ;  /* 0xffffffff00057882 */ /* 0x000fe20000000000 */
[----:B------:R-:W-:Y:S01]  /*1f890*/  ISETP.GE.AND P1, PT, R11, UR4, PT ;  /* 0x000000040b007c0c */ /* 0x000fe2000bf26270 */
[----:B------:R-:W-:Y:S02]  /*1f8a0*/  IMAD.IADD R3, R3, 0x1, R7 ;  /* 0x0000000103037824 */ /* 0x000fe400078e0207 */
[----:B------:R-:W-:-:S02]  /*1f8b0*/  IMAD R6, R6, UR6, RZ ;  /* 0x0000000606067c24 */ /* 0x000fc4000f8e02ff */
[----:B------:R-:W-:-:S04]  /*1f8c0*/  IMAD.WIDE.U32 R2, R0, UR6, R2 ;  /* 0x0000000600027c25 */ /* 0x000fc8000f8e0002 */
[----:B------:R-:W-:Y:S01]  /*1f8d0*/  IMAD R6, R0, UR7, R6 ;  /* 0x0000000700067c24 */ /* 0x000fe2000f8e0206 */
[----:B------:R-:W-:-:S03]  /*1f8e0*/  LEA R7, P0, R2, UR8, 0x1 ;  /* 0x0000000802077c11 */ /* 0x000fc6000f8008ff */
[----:B------:R-:W-:-:S05]  /*1f8f0*/  IMAD.IADD R6, R3, 0x1, R6 ;  /* 0x0000000103067824 */ /* 0x000fca00078e0206 */
[----:B------:R-:W-:Y:S02]  /*1f900*/  LEA.HI.X R6, R2, UR9, R6, 0x1, P0 ;  /* 0x0000000902067c11 */ /* 0x000fe400080f0c06 */
[----:B------:R-:W-:Y:S01]  /*1f910*/  ISETP.GE.AND P0, PT, R12, UR4, PT ;  /* 0x000000040c007c0c */ /* 0x000fe2000bf06270 */
[----:B------:R-:W-:-:S12]  /*1f920*/  BRA.DIV UR5, `(.L_x_12452) ;  /* 0x0000004e05707947 */ /* 0x000fd8000b800000 */
[----:B------:R-:W2:Y:S04]  /*1f930*/  LDL.LU R3, [R1+0x20] ;  /* 0x0000200001037983 */ /* 0x000ea80000300800 */
[----:B------:R-:W3:Y:S01]  /*1f940*/  LDL R8, [R1+0x10] ;  /* 0x0000100001087983 */ /* 0x000ee20000100800 */
        /* <DEDUP_REMOVED lines=11> */
[----:B---3--:R-:W-:Y:S04]  /*1fa00*/  @!P2 LDGSTS.E.BYPASS.LTC128B.128 [R8+0xda00], desc[UR60][R2.64], !P3 ;  /* 0x0da000000208afae */ /* 0x008fe8000d901d7c */
        /* <DEDUP_REMOVED lines=30> */
[----:B------:R-:W-:Y:S01]  /*1fbf0*/  @!P2 LEA R2, P4, R20, R4, 0x1 ;  /* 0x000000041402a211 */ /* 0x000fe200078808ff */
[----:B------:R-:W-:-:S04]  /*1fc00*/  VIADD R4, R17, 0x80 ;  /* 0x0000008011047836 */ /* 0x000fc80000000000 */
[----:B--2---:R-:W-:-:S05]  /*1fc10*/  @!P2 IMAD.X R3, RZ, RZ, R5, P4 ;  /* 0x000000ffff03a224 */ /* 0x004fca00020e0605 */
[----:B------:R-:W-:Y:S04]  /*1fc20*/  @!P2 LDGSTS.E.BYPASS.LTC128B.128 [R8+0xf200], desc[UR60][R2.64], !P3 ;  /* 0x0f2000000208afae */ /* 0x000fe8000d901d7c */
[----:B------:R-:W-:Y:S04]  /*1fc30*/  @!P2 LDGSTS.E.BYPASS.LTC128B.128 [R8+0x12200], desc[UR60][R2.64+0x40], !P0 ;  /* 0x122000400208afae */ /* 0x000fe8000c101d7c */
[----:B------:R0:W-:Y:S01]  /*1fc40*/  @!P2 LDGSTS.E.BYPASS.LTC128B.128 [R8+0x15200], desc[UR60][R2.64+0x80], !P1 ;  /* 0x152000800208afae */ /* 0x0001e2000c901d7c */
[----:B------:R-:W-:-:S03]  /*1fc50*/  ISETP.GE.AND P2, PT, R4, R0, PT ;  /* 0x000000000400720c */ /* 0x000fc60003f46270 */
[----:B0-----:R-:W0:Y:S04]  /*1fc60*/  SHFL.IDX PT, R3, R7, RZ, 0x1c1f ;  /* 0x001c1fff07037589 */ /* 0x001e2800000e0000 */
[----:B------:R-:W1:Y:S04]  /*1fc70*/  SHFL.IDX PT, R2, R6, RZ, 0x1c1f ;  /* 0x001c1fff06027589 */ /* 0x000e6800000e0000 */
[----:B------:R-:W2:Y:S02]  /*1fc80*/  SHFL.IDX PT, R6, R6, 0x1, 0x1c1f ;  /* 0x003c1f0006067f89 */ /* 0x000ea400000e0000 */
        /* <DEDUP_REMOVED lines=8> */
[----:B0-2---:R0:W1:Y:S02]  /*1fd10*/  SHFL.IDX PT, R2, R7, 0x1, 0x1c1f ;  /* 0x003c1f0007027f89 */ /* 0x00506400000e0000 */
.L_x_12608:
        /* <DEDUP_REMOVED lines=13> */
.L_x_12453:
        /* <DEDUP_REMOVED lines=14> */
[----:B-1----:R-:W2:Y:S01]  /*1fed0*/  LDL R2, [R1+0x18] ;  /* 0x0000180001027983 */ /* 0x002ea20000100800 */
[----:B------:R1:W-:Y:S01]  /*1fee0*/  SYNCS.ARRIVE.TRANS64.A1T0 RZ, [R22+URZ+0x31c00], RZ ;  /* 0x031c00ff16ff79a7 */ /* 0x0003e2000810003f */
[----:B------:R-:W-:Y:S01]  /*1fef0*/  BSSY B0, `(.L_x_12454) ;  /* 0x0000004000007945 */ /* 0x000fe20003800000 */
[----:B------:R-:W3:Y:S01]  /*1ff00*/  SYNCS.PHASECHK.TRANS64.TRYWAIT P1, [R22+URZ+0x31c20], R3 ;  /* 0x031c2003160075a7 */ /* 0x000ee2000802017f */
[----:B--2---:R-:W-:Y:S02]  /*1ff10*/  ISETP.GE.AND P0, PT, R2, 0x2, PT ;  /* 0x000000020200780c */ /* 0x004fe40003f06270 */
[----:B-1-3--:R-:W-:Y:S11]  /*1ff20*/  @!P1 BRA `(.L_x_12455) ;  /* 0x0000005000089947 */ /* 0x00aff60003800000 */
.L_x_12609:
[----:B------:R-:W-:Y:S05]  /*1ff30*/  BSYNC B0 ;  /* 0x0000000000007941 */ /* 0x000fea0003800000 */
.L_x_12454:
        /* <DEDUP_REMOVED lines=10> */
[----:B0-----:R-:W-:Y:S01]  /*1ffe0*/  VIADD R7, R23, 0x1 ;  /* 0x0000000117077836 */ /* 0x001fe20000000000 */
        /* <DEDUP_REMOVED lines=9> */
[----:B------:R-:W-:Y:S01]  /*20080*/  ISETP.NE.U32.AND P0, PT, RZ, UR4, PT ;  /* 0x00000004ff007c0c */ /* 0x000fe2000bf05070 */
[----:B------:R-:W-:-:S03]  /*20090*/  IMAD.MOV.U32 R5, RZ, RZ, R24 ;  /* 0x000000ffff057224 */ /* 0x000fc600078e0018 */
        /* <DEDUP_REMOVED lines=9> */
[----:B------:R-:W-:-:S04]  /*20130*/  @P0 SHF.R.U32.HI R2, RZ, R3, R0 ;  /* 0x00000003ff020219 */ /* 0x000fc80000011600 */
[--C-:B------:R-:W-:Y:S01]  /*20140*/  SHF.R.S32.HI R3, RZ, 0x1f, R2.reuse ;  /* 0x0000001fff037819 */ /* 0x100fe20000011402 */
[----:B------:R-:W-:-:S04]  /*20150*/  IMAD.MOV R0, RZ, RZ, -R2 ;  /* 0x000000ffff007224 */ /* 0x000fc800078e0a02 */
[----:B------:R-:W-:Y:S02]  /*20160*/  IMAD R0, R4, R0, R6 ;  /* 0x0000000004007224 */ /* 0x000fe400078e0206 */
[----:B------:R-:W-:-:S04]  /*20170*/  IMAD.WIDE.U32 R2, R26, UR6, R2 ;  /* 0x000000061a027c25 */ /* 0x000fc8000f8e0002 */
[----:B--2---:R-:W-:-:S04]  /*20180*/  IMAD R4, R9, UR6, RZ ;  /* 0x0000000609047c24 */ /* 0x004fc8000f8e02ff */
[----:B------:R-:W-:-:S04]  /*20190*/  IMAD R4, R26, UR7, R4 ;  /* 0x000000071a047c24 */ /* 0x000fc8000f8e0204 */
[----:B------:R-:W-:Y:S01]  /*201a0*/  IMAD.IADD R3, R4, 0x1, R3 ;  /* 0x0000000104037824 */ /* 0x000fe200078e0203 */
[----:B------:R-:W-:-:S04]  /*201b0*/  LEA R4, P0, R2, UR4, 0x2 ;  /* 0x0000000402047c11 */ /* 0x000fc8000f8010ff */
[----:B------:R-:W-:-:S06]  /*201c0*/  LEA.HI.X R5, R2, UR5, R3, 0x2, P0 ;  /* 0x0000000502057c11 */ /* 0x000fcc00080f1403 */
[----:B------:R0:W5:Y:S03]  /*201d0*/  LDG.E R5, desc[UR60][R4.64] ;  /* 0x0000003c04057981 */ /* 0x000166000c1e1900 */
.L_x_12462:
[----:B-1----:R-:W-:Y:S01]  /*201e0*/  IMAD R3, R7, 0x8, R22 ;  /* 0x0000000807037824 */ /* 0x002fe200078e0216 */
[----:B------:R-:W-:Y:S01]  /*201f0*/  SHF.L.U32 R2, R8, 0x1f, RZ ;  /* 0x0000001f08027819 */ /* 0x000fe200000006ff */
[----:B------:R-:W-:Y:S03]  /*20200*/  BSSY B3, `(.L_x_12463) ;  /* 0x0000003000037945 */ /* 0x000fe60003800000 */
[----:B------:R-:W1:Y:S02]  /*20210*/  SYNCS.PHASECHK.TRANS64.TRYWAIT P0, [R3+URZ+0x31c40], R2 ;  /* 0x031c4002030075a7 */ /* 0x000e64000800017f */
[----:B-1----:R-:W-:Y:S05]  /*20220*/  @!P0 BRA `(.L_x_12464) ;  /* 0x0000004c005c8947 */ /* 0x002fea0003800000 */
.L_x_12610:
[----:B------:R-:W-:Y:S05]  /*20230*/  BSYNC B3 ;  /* 0x0000000000037941 */ /* 0x000fea0003800000 */
.L_x_12463:
        /* <DEDUP_REMOVED lines=11> */
.L_x_12466:
[----:B------:R-:W-:Y:S05]  /*202f0*/  BSYNC B3 ;  /* 0x0000000000037941 */ /* 0x000fea0003800000 */
.L_x_12465:
        /* <DEDUP_REMOVED lines=11> */
.L_x_12467:
        /* <DEDUP_REMOVED lines=16> */
.L_x_12468:
        /* <DEDUP_REMOVED lines=16> */
.L_x_12469:
        /* <DEDUP_REMOVED lines=15> */
.L_x_12611:
[----:B------:R-:W-:Y:S05]  /*206a0*/  BSYNC B3 ;  /* 0x0000000000037941 */ /* 0x000fea0003800000 */
.L_x_12470:
        /* <DEDUP_REMOVED lines=10> */
.L_x_12472:
[----:B------:R-:W2:Y:S01]  /*20750*/  LDL R3, [R1] ;  /* 0x0000000001037983 */ /* 0x000ea20000100800 */
[----:B------:R-:W-:Y:S01]  /*20760*/  BSSY B3, `(.L_x_12473) ;  /* 0x0000004000037945 */ /* 0x000fe20003800000 */
[----:B--2---:R-:W-:-:S13]  /*20770*/  LOP3.LUT P0, RZ, R3, 0x8, RZ, 0xc0, !PT ;  /* 0x0000000803ff7812 */ /* 0x004fda000780c0ff */
[----:B------:R-:W-:Y:S05]  /*20780*/  @P0 BRA `(.L_x_12474) ;  /* 0x0000000000040947 */ /* 0x000fea0003800000 */
[----:B------:R-:W-:Y:S01]  /*20790*/  BPT.TRAP 0x1 ;  /* 0x000000040000795c */ /* 0x000fe20000300000 */
.L_x_12474:
[----:B------:R-:W-:Y:S05]  /*207a0*/  BSYNC B3 ;  /* 0x0000000000037941 */ /* 0x000fea0003800000 */
.L_x_12473:
        /* <DEDUP_REMOVED lines=10> */
.L_x_12475:
        /* <DEDUP_REMOVED lines=15> */
.L_x_12476:
        /* <DEDUP_REMOVED lines=15> */
.L_x_12477:
        /* <DEDUP_REMOVED lines=12> */
.L_x_12461:
[----:B------:R-:W-:Y:S05]  /*20af0*/  BSYNC B1 ;  /* 0x0000000000017941 */ /* 0x000fea0003800000 */
.L_x_12460:
[----:B------:R-:W2:Y:S01]  /*20b00*/  LDL.LU R0, [R1+0x18] ;  /* 0x0000180001007983 */ /* 0x000ea20000300800 */
[----:B------:R-:W-:Y:S02]  /*20b10*/  IMAD.MOV.U32 R27, RZ, RZ, R8 ;  /* 0x000000ffff1b7224 */ /* 0x000fe400078e0008 */
[----:B------:R-:W-:Y:S02]  /*20b20*/  IMAD.MOV.U32 R23, RZ, RZ, R7 ;  /* 0x000000ffff177224 */ /* 0x000fe400078e0007 */
[----:B--2---:R-:W-:-:S07]  /*20b30*/  VIADD R0, R0, 0xfffffffd ;  /* 0xfffffffd00007836 */ /* 0x004fce0000000000 */
.L_x_12459:
[----:B------:R-:W-:Y:S05]  /*20b40*/  BSYNC B2 ;  /* 0x0000000000027941 */ /* 0x000fea0003800000 */
.L_x_12458:
[----:B------:R-:W-:-:S13]  /*20b50*/  ISETP.NE.AND P0, PT, R6, RZ, PT ;  /* 0x000000ff0600720c */ /* 0x000fda0003f05270 */
[----:B------:R-:W-:Y:S05]  /*20b60*/  @!P0 BRA `(.L_x_12457) ;  /* 0x0000001400a48947 */ /* 0x000fea0003800000 */
[----:B------:R-:W-:-:S07]  /*20b70*/  IMAD.MOV.U32 R4, RZ, RZ, R24 ;  /* 0x000000ffff047224 */ /* 0x000fce00078e0018 */
.L_x_12514:
[----:B------:R-:W2:Y:S01]  /*20b80*/  LDL R2, [R1] ;  /* 0x0000000001027983 */ /* 0x000ea20000100800 */
[----:B------:R-:W-:Y:S01]  /*20b90*/  VIADD R6, R23, 0x1 ;  /* 0x0000000117067836 */ /* 0x000fe20000000000 */
[----:B------:R-:W-:Y:S05]  /*20ba0*/  YIELD ;  /* 0x0000000000007946 */ /* 0x000fea0003800000 */
[C---:B------:R-:W-:Y:S01]  /*20bb0*/  ISETP.NE.AND P0, PT, R6.reuse, 0x2, PT ;  /* 0x000000020600780c */ /* 0x040fe20003f05270 */
[----:B------:R-:W-:Y:S03]  /*20bc0*/  BSSY B1, `(.L_x_12478) ;  /* 0x00000ae000017945 */ /* 0x000fe60003800000 */
[----:B------:R-:W-:-:S02]  /*20bd0*/  SEL R6, R6, RZ, P0 ;  /* 0x000000ff06067207 */ /* 0x000fc40000000000 */
[----:B--2---:R-:W-:Y:S02]  /*20be0*/  LOP3.LUT P1, RZ, R2, 0x4, RZ, 0xc0, !PT ;  /* 0x0000000402ff7812 */ /* 0x004fe4000782c0ff */
[----:B------:R-:W-:-:S04]  /*20bf0*/  SEL R2, RZ, 0x1, P0 ;  /* 0x00000001ff027807 */ /* 0x000fc80000000000 */
[----:B0-----:R-:W-:-:S07]  /*20c00*/  LOP3.LUT R7, R27, R2, RZ, 0x3c, !PT ;  /* 0x000000021b077212 */ /* 0x001fce00078e3cff */
        /* <DEDUP_REMOVED lines=24> */
.L_x_12480:
[----:B0-----:R-:W-:Y:S01]  /*20d90*/  IMAD R5, R6, 0x8, R22 ;  /* 0x0000000806057824 */ /* 0x001fe200078e0216 */
[----:B------:R-:W-:Y:S01]  /*20da0*/  SHF.L.U32 R2, R7, 0x1f, RZ ;  /* 0x0000001f07027819 */ /* 0x000fe200000006ff */
[----:B------:R-:W-:Y:S03]  /*20db0*/  BSSY B2, `(.L_x_12481) ;  /* 0x0000003000027945 */ /* 0x000fe60003800000 */
[----:B------:R-:W0:Y:S02]  /*20dc0*/  SYNCS.PHASECHK.TRANS64.TRYWAIT P0, [R5+URZ+0x31c40], R2 ;  /* 0x031c4002050075a7 */ /* 0x000e24000800017f */
[----:B0-----:R-:W-:Y:S05]  /*20dd0*/  @!P0 BRA `(.L_x_12482) ;  /* 0x0000004000988947 */ /* 0x001fea0003800000 */
.L_x_12612:
[----:B------:R-:W-:Y:S05]  /*20de0*/  BSYNC B2 ;  /* 0x0000000000027941 */ /* 0x000fea0003800000 */
.L_x_12481:
[----:B-1----:R-:W1:Y:S01]  /*20df0*/  S2R R3, SR_TID.X ;  /* 0x0000000000037919 */ /* 0x002e620000002100 */
        /* <DEDUP_REMOVED lines=10> */
.L_x_12484:
[----:B------:R-:W-:Y:S05]  /*20ea0*/  BSYNC B2 ;  /* 0x0000000000027941 */ /* 0x000fea0003800000 */
.L_x_12483:
        /* <DEDUP_REMOVED lines=11> */
.L_x_12485:
        /* <DEDUP_REMOVED lines=16> */
.L_x_12486:
        /* <DEDUP_REMOVED lines=16> */
.L_x_12487:
        /* <DEDUP_REMOVED lines=15> */
.L_x_12613:
[----:B------:R-:W-:Y:S05]  /*21250*/  BSYNC B2 ;  /* 0x0000000000027941 */ /* 0x000fea0003800000 */
.L_x_12488:
        /* <DEDUP_REMOVED lines=10> */
.L_x_12490:
[----:B------:R-:W2:Y:S01]  /*21300*/  LDL R5, [R1] ;  /* 0x0000000001057983 */ /* 0x000ea20000100800 */
[----:B------:R-:W-:Y:S01]  /*21310*/  BSSY B2, `(.L_x_12491) ;  /* 0x0000004000027945 */ /* 0x000fe20003800000 */
[----:B--2---:R-:W-:-:S13]  /*21320*/  LOP3.LUT P0, RZ, R5, 0x8, RZ, 0xc0, !PT ;  /* 0x0000000805ff7812 */ /* 0x004fda000780c0ff */
[----:B------:R-:W-:Y:S05]  /*21330*/  @P0 BRA `(.L_x_12492) ;  /* 0x0000000000040947 */ /* 0x000fea0003800000 */
[----:B------:R-:W-:Y:S01]  /*21340*/  BPT.TRAP 0x1 ;  /* 0x000000040000795c */ /* 0x000fe20000300000 */
.L_x_12492:
[----:B------:R-:W-:Y:S05]  /*21350*/  BSYNC B2 ;  /* 0x0000000000027941 */ /* 0x000fea0003800000 */
.L_x_12491:
        /* <DEDUP_REMOVED lines=10> */
.L_x_12493:
        /* <DEDUP_REMOVED lines=15> */
.L_x_12494:
        /* <DEDUP_REMOVED lines=15> */
.L_x_12495:
        /* <DEDUP_REMOVED lines=12> */
.L_x_12479:
[----:B------:R-:W-:Y:S05]  /*216a0*/  BSYNC B1 ;  /* 0x0000000000017941 */ /* 0x000fea0003800000 */
.L_x_12478:
[----:B------:R-:W2:Y:S01]  /*216b0*/  LDL R2, [R1] ;  /* 0x0000000001027983 */ /* 0x000ea20000100800 */
[----:B------:R-:W-:Y:S01]  /*216c0*/  VIADD R23, R6, 0x1 ;  /* 0x0000000106177836 */ /* 0x000fe20000000000 */
[----:B------:R-:W-:Y:S04]  /*216d0*/  BSSY B1, `(.L_x_12496) ;  /* 0x00000af000017945 */ /* 0x000fe80003800000 */
[----:B------:R-:W-:-:S04]  /*216e0*/  ISETP.NE.AND P0, PT, R23, 0x2, PT ;  /* 0x000000021700780c */ /* 0x000fc80003f05270 */
[----:B------:R-:W-:Y:S02]  /*216f0*/  SEL R23, R23, RZ, P0 ;  /* 0x000000ff17177207 */ /* 0x000fe40000000000 */
[----:B--2---:R-:W-:Y:S02]  /*21700*/  LOP3.LUT P1, RZ, R2, 0x4, RZ, 0xc0, !PT ;  /* 0x0000000402ff7812 */ /* 0x004fe4000782c0ff */
[----:B------:R-:W-:-:S04]  /*21710*/  SEL R2, RZ, 0x1, P0 ;  /* 0x00000001ff027807 */ /* 0x000fc80000000000 */
[----:B------:R-:W-:-:S07]  /*21720*/  LOP3.LUT R27, R7, R2, RZ, 0x3c, !PT ;  /* 0x00000002071b7212 */ /* 0x000fce00078e3cff */
        /* <DEDUP_REMOVED lines=24> */
.L_x_12498:
[----:B0-----:R-:W-:Y:S01]  /*218b0*/  IMAD R5, R23, 0x8, R22 ;  /* 0x0000000817057824 */ /* 0x001fe200078e0216 */
[----:B------:R-:W-:Y:S01]  /*218c0*/  SHF.L.U32 R2, R27, 0x1f, RZ ;  /* 0x0000001f1b027819 */ /* 0x000fe200000006ff */
[----:B------:R-:W-:Y:S03]  /*218d0*/  BSSY B2, `(.L_x_12499) ;  /* 0x0000003000027945 */ /* 0x000fe60003800000 */
[----:B------:R-:W0:Y:S02]  /*218e0*/  SYNCS.PHASECHK.TRANS64.TRYWAIT P0, [R5+URZ+0x31c40], R2 ;  /* 0x031c4002050075a7 */ /* 0x000e24000800017f */
[----:B0-----:R-:W-:Y:S05]  /*218f0*/  @!P0 BRA `(.L_x_12500) ;  /* 0x0000003400f88947 */ /* 0x001fea0003800000 */
.L_x_12614:
[----:B------:R-:W-:Y:S05]  /*21900*/  BSYNC B2 ;  /* 0x0000000000027941 */ /* 0x000fea0003800000 */
.L_x_12499:
        /* <DEDUP_REMOVED lines=11> */
.L_x_12502:
[----:B------:R-:W-:Y:S05]  /*219c0*/  BSYNC B2 ;  /* 0x0000000000027941 */ /* 0x000fea0003800000 */
.L_x_12501:
        /* <DEDUP_REMOVED lines=11> */
.L_x_12503:
        /* <DEDUP_REMOVED lines=16> */
.L_x_12504:
        /* <DEDUP_REMOVED lines=16> */
.L_x_12505:
        /* <DEDUP_REMOVED lines=15> */
.L_x_12615:
[----:B------:R-:W-:Y:S05]  /*21d70*/  BSYNC B2 ;  /* 0x0000000000027941 */ /* 0x000fea0003800000 */
.L_x_12506:
        /* <DEDUP_REMOVED lines=10> */
.L_x_12508:
[----:B------:R-:W2:Y:S01]  /*21e20*/  LDL R5, [R1] ;  /* 0x0000000001057983 */ /* 0x000ea20000100800 */
[----:B------:R-:W-:Y:S01]  /*21e30*/  BSSY B2, `(.L_x_12509) ;  /* 0x0000004000027945 */ /* 0x000fe20003800000 */
[----:B--2---:R-:W-:-:S13]  /*21e40*/  LOP3.LUT P0, RZ, R5, 0x8, RZ, 0xc0, !PT ;  /* 0x0000000805ff7812 */ /* 0x004fda000780c0ff */
[----:B------:R-:W-:Y:S05]  /*21e50*/  @P0 BRA `(.L_x_12510) ;  /* 0x0000000000040947 */ /* 0x000fea0003800000 */
[----:B------:R-:W-:Y:S01]  /*21e60*/  BPT.TRAP 0x1 ;  /* 0x000000040000795c */ /* 0x000fe20000300000 */
.L_x_12510:
[----:B------:R-:W-:Y:S05]  /*21e70*/  BSYNC B2 ;  /* 0x0000000000027941 */ /* 0x000fea0003800000 */
.L_x_12509:
        /* <DEDUP_REMOVED lines=10> */
.L_x_12511:
        /* <DEDUP_REMOVED lines=15> */
.L_x_12512:
        /* <DEDUP_REMOVED lines=15> */
.L_x_12513:
        /* <DEDUP_REMOVED lines=12> */
.L_x_12497:
[----:B------:R-:W-:Y:S05]  /*221c0*/  BSYNC B1 ;  /* 0x0000000000017941 */ /* 0x000fea0003800000 */
.L_x_12496:
[C---:B------:R-:W-:Y:S01]  /*221d0*/  ISETP.GT.AND P0, PT, R0.reuse, 0x1, PT ;  /* 0x000000010000780c */ /* 0x040fe20003f04270 */
[----:B------:R-:W-:-:S12]  /*221e0*/  VIADD R0, R0, 0xfffffffe ;  /* 0xfffffffe00007836 */ /* 0x000fd80000000000 */
[----:B------:R-:W-:Y:S05]  /*221f0*/  @P0 BRA `(.L_x_12514) ;  /* 0xffffffe800600947 */ /* 0x000fea000383ffff */
.L_x_12457:
[----:B------:R-:W-:Y:S05]  /*22200*/  BSYNC B0 ;  /* 0x0000000000007941 */ /* 0x000fea0003800000 */
.L_x_12456:
        /* <DEDUP_REMOVED lines=17> */
.L_x_12516:
[----:B------:R-:W-:Y:S05]  /*22320*/  BSYNC B0 ;  /* 0x0000000000007941 */ /* 0x000fea0003800000 */
.L_x_12515:
[----:B------:R-:W2:Y:S01]  /*22330*/  LDL R0, [R1] ;  /* 0x0000000001007983 */ /* 0x000ea20000100800 */
[----:B------:R-:W-:Y:S01]  /*22340*/  BSSY B0, `(.L_x_12517) ;  /* 0x000004b000007945 */ /* 0x000fe20003800000 */
[----:B--2---:R-:W-:-:S13]  /*22350*/  LOP3.LUT P0, RZ, R0, 0x4, RZ, 0xc0, !PT ;  /* 0x0000000400ff7812 */ /* 0x004fda000780c0ff */
[----:B------:R-:W-:Y:S05]  /*22360*/  @!P0 BRA `(.L_x_12518) ;  /* 0x0000000400208947 */ /* 0x000fea0003800000 */
[----:B-1----:R-:W-:Y:S01]  /*22370*/  IMAD R3, R23, 0x8, R22 ;  /* 0x0000000817037824 */ /* 0x002fe200078e0216 */
[----:B------:R-:W-:Y:S01]  /*22380*/  SHF.L.U32 R0, R27, 0x1f, RZ ;  /* 0x0000001f1b007819 */ /* 0x000fe200000006ff */
[----:B------:R-:W-:Y:S03]  /*22390*/  BSSY B1, `(.L_x_12519) ;  /* 0x0000003000017945 */ /* 0x000fe60003800000 */
[----:B------:R-:W1:Y:S02]  /*223a0*/  SYNCS.PHASECHK.TRANS64.TRYWAIT P0, [R3+URZ+0x31c60], R0 ;  /* 0x031c6000030075a7 */ /* 0x000e64000800017f */
[----:B-1----:R-:W-:Y:S05]  /*223b0*/  @!P0 BRA `(.L_x_12520) ;  /* 0x0000002c00708947 */ /* 0x002fea0003800000 */
.L_x_12616:
[----:B------:R-:W-:Y:S05]  /*223c0*/  BSYNC B1 ;  /* 0x0000000000017941 */ /* 0x000fea0003800000 */
.L_x_12519:
        /* <DEDUP_REMOVED lines=10> */
.L_x_12521:
[----:B------:R-:W2:Y:S01]  /*22470*/  LDL R0, [R1] ;  /* 0x0000000001007983 */ /* 0x000ea20000100800 */
[----:B------:R-:W-:Y:S01]  /*22480*/  BSSY B1, `(.L_x_12522) ;  /* 0x0000004000017945 */ /* 0x000fe20003800000 */
[----:B--2---:R-:W-:-:S13]  /*22490*/  LOP3.LUT P0, RZ, R0, 0x8, RZ, 0xc0, !PT ;  /* 0x0000000800ff7812 */ /* 0x004fda000780c0ff */
[----:B------:R-:W-:Y:S05]  /*224a0*/  @P0 BRA `(.L_x_12523) ;  /* 0x0000000000040947 */ /* 0x000fea0003800000 */
[----:B------:R-:W-:Y:S01]  /*224b0*/  BPT.TRAP 0x1 ;  /* 0x000000040000795c */ /* 0x000fe20000300000 */
.L_x_12523:
[----:B------:R-:W-:Y:S05]  /*224c0*/  BSYNC B1 ;  /* 0x0000000000017941 */ /* 0x000fea0003800000 */
.L_x_12522:
        /* <DEDUP_REMOVED lines=10> */
.L_x_12524:
        /* <DEDUP_REMOVED lines=15> */
.L_x_12525:
        /* <DEDUP_REMOVED lines=15> */
.L_x_12526:
        /* <DEDUP_REMOVED lines=10> */
.L_x_12518:
[----:B------:R-:W-:Y:S05]  /*227f0*/  BSYNC B0 ;  /* 0x0000000000007941 */ /* 0x000fea0003800000 */
.L_x_12517:
[----:B------:R-:W-:-:S05]  /*22800*/  VIADD R23, R23, 0x1 ;  /* 0x0000000117177836 */ /* 0x000fca0000000000 */
[----:B------:R-:W-:-:S04]  /*22810*/  ISETP.NE.AND P0, PT, R23, 0x2, PT ;  /* 0x000000021700780c */ /* 0x000fc80003f05270 */
[----:B------:R-:W-:Y:S02]  /*22820*/  SEL R0, RZ, 0x1, P0 ;  /* 0x00000001ff007807 */ /* 0x000fe40000000000 */
[----:B------:R-:W-:Y:S02]  /*22830*/  SEL R23, R23, RZ, P0 ;  /* 0x000000ff17177207 */ /* 0x000fe40000000000 */
[----:B------:R-:W-:-:S07]  /*22840*/  LOP3.LUT R27, R27, R0, RZ, 0x3c, !PT ;  /* 0x000000001b1b7212 */ /* 0x000fce00078e3cff */
.L_x_12438:
[----:B------:R-:W-:Y:S05]  /*22850*/  BSYNC B7 ;  /* 0x0000000000077941 */ /* 0x000fea0003800000 */
.L_x_12436:
[----:B------:R-:W3:Y:S02]  /*22860*/  LDL R8, [R1] ;  /* 0x0000000001087983 */ /* 0x000ee40000100800 */
        /* <DEDUP_REMOVED lines=8> */
[----:B------:R1:W3:Y:S01]  /*228f0*/  LDS.128 R16, [R22+0x31cd0] ;  /* 0x031cd00016107984 */ /* 0x0002e20000000c00 */
[----:B------:R-:W-:Y:S06]  /*22900*/  BAR.ARV 0x4, 0x200 ;  /* 0x0108000000007b1d */ /* 0x000fec0000002000 */
[----:B------:R-:W-:Y:S05]  /*22910*/  BRA `(.L_x_12528) ;  /* 0x0000000800c87947 */ /* 0x000fea0003800000 */
.L_x_12527:
[----:B0-2---:R-:W2:Y:S01]  /*22920*/  LDL R7, [R1+0xc] ;  /* 0x00000c0001077983 */ /* 0x005ea20000100800 */
[----:B------:R-:W-:Y:S01]  /*22930*/  UMOV UR4, 0xffffffff ;  /* 0xffffffff00047882 */ /* 0x000fe20000000000 */
[----:B--2---:R-:W-:Y:S02]  /*22940*/  ISETP.NE.AND P5, PT, R7, 0x1f, PT ;  /* 0x0000001f0700780c */ /* 0x004fe40003fa5270 */
[----:B------:R-:W-:Y:S11]  /*22950*/  BRA.DIV UR4, `(.L_x_12529) ;  /* 0x0000002a041c7947 */ /* 0x000ff6000b800000 */
[----:B------:R-:W-:Y:S01]  /*22960*/  IMAD.IADD R5, R19, 0x1, R7 ;  /* 0x0000000113057824 */ /* 0x000fe200078e0207 */
[----:B------:R-:W-:Y:S01]  /*22970*/  ULDC UR4, c[0x0][0xc3c] ;  /* 0x00030f0000047ab9 */ /* 0x000fe20000000800 */
[----:B------:R-:W-:-:S03]  /*22980*/  LOP3.LUT P4, RZ, R8, 0x1, RZ, 0xc0, !PT ;  /* 0x0000000108ff7812 */ /* 0x000fc6000788c0ff */
[----:B------:R-:W-:-:S13]  /*22990*/  ISETP.GE.OR P0, PT, R5, UR4, !P5 ;  /* 0x0000000405007c0c */ /* 0x000fda000ef06670 */
[----:B-1----:R-:W0:Y:S02]  /*229a0*/  @!P0 LDC.64 R2, c[0x0][0xc80] ;  /* 0x00032000ff028b82 */ /* 0x002e240000000a00 */
        /* <DEDUP_REMOVED lines=26> */
.L_x_12626:
[----:B------:R-:W-:Y:S02]  /*22b50*/  ULDC UR4, c[0x0][0xc38] ;  /* 0x00030e0000047ab9 */ /* 0x000fe40000000800 */
[----:B------:R-:W-:-:S04]  /*22b60*/  IMAD.U32 R4, RZ, RZ, UR4 ;  /* 0x00000004ff047e24 */ /* 0x000fc8000f8e00ff */
[----:B-1----:R-:W-:-:S04]  /*22b70*/  IMAD R5, R14, R4, RZ ;  /* 0x000000040e057224 */ /* 0x002fc800078e02ff */
[----:B------:R-:W-:-:S05]  /*22b80*/  IMAD.IADD R16, R16, 0x1, R5 ;  /* 0x0000000110107824 */ /* 0x000fca00078e0205 */
[----:B------:R-:W-:-:S13]  /*22b90*/  ISETP.GT.AND P4, PT, R16, R0, PT ;  /* 0x000000001000720c */ /* 0x000fda0003f84270 */
[----:B------:R-:W-:Y:S05]  /*22ba0*/  @P4 BRA `(.L_x_12530) ;  /* 0x0000000000a04947 */ /* 0x000fea0003800000 */
.L_x_12535:
[----:B------:R-:W1:Y:S01]  /*22bb0*/  LDC R4, c[0x0][0xc3c] ;  /* 0x00030f00ff047b82 */ /* 0x000e620000000800 */
[----:B------:R-:W-:-:S05]  /*22bc0*/  VIADD R19, R19, 0x1f ;  /* 0x0000001f13137836 */ /* 0x000fca0000000000 */
[----:B-1----:R-:W-:-:S13]  /*22bd0*/  ISETP.GE.AND P4, PT, R19, R4, PT ;  /* 0x000000041300720c */ /* 0x002fda0003f86270 */
        /* <DEDUP_REMOVED lines=10> */
.L_x_12533:
[----:B------:R-:W-:Y:S05]  /*22c80*/  BSYNC B0 ;  /* 0x0000000000007941 */ /* 0x000fea0003800000 */
.L_x_12532:
[----:B------:R-:W-:-:S03]  /*22c90*/  UMOV UR4, 0xffffffff ;  /* 0xffffffff00047882 */ /* 0x000fc60000000000 */
[----:B------:R-:W-:Y:S05]  /*22ca0*/  BRA.DIV UR4, `(.L_x_12534) ;  /* 0x0000002a046c7947 */ /* 0x000fea000b800000 */
[----:B------:R-:W2:Y:S04]  /*22cb0*/  LDL R4, [R1] ;  /* 0x0000000001047983 */ /* 0x000ea80000100800 */
[----:B-----5:R-:W3:Y:S01]  /*22cc0*/  SHFL.UP PT, R14, R2, 0x1, RZ ;  /* 0x04200000020e7989 */ /* 0x020ee200000e00ff */
[----:B--2---:R-:W-:-:S04]  /*22cd0*/  LOP3.LUT P4, RZ, R4, 0x1, RZ, 0xc0, !PT ;  /* 0x0000000104ff7812 */ /* 0x004fc8000788c0ff */
[----:B---3--:R-:W-:-:S05]  /*22ce0*/  SEL R13, R14, RZ, P4 ;  /* 0x000000ff0e0d7207 */ /* 0x008fca0002000000 */
        /* <DEDUP_REMOVED lines=14> */
.L_x_12634:
[----:B------:R-:W-:Y:S02]  /*22dd0*/  ULDC UR4, c[0x0][0xc38] ;  /* 0x00030e0000047ab9 */ /* 0x000fe40000000800 */
[----:B------:R-:W-:-:S04]  /*22de0*/  IMAD.U32 R4, RZ, RZ, UR4 ;  /* 0x00000004ff047e24 */ /* 0x000fc8000f8e00ff */
[----:B-1----:R-:W-:-:S04]  /*22df0*/  IMAD R5, R14, R4, RZ ;  /* 0x000000040e057224 */ /* 0x002fc800078e02ff */
[----:B------:R-:W-:-:S05]  /*22e00*/  IMAD.IADD R16, R5, 0x1, R16 ;  /* 0x0000000105107824 */ /* 0x000fca00078e0210 */
[----:B------:R-:W-:-:S13]  /*22e10*/  ISETP.GT.AND P4, PT, R16, R0, PT ;  /* 0x000000001000720c */ /* 0x000fda0003f84270 */
[----:B------:R-:W-:Y:S05]  /*22e20*/  @!P4 BRA `(.L_x_12535) ;  /* 0xfffffffc0060c947 */ /* 0x000fea000383ffff */
.L_x_12530:
        /* <DEDUP_REMOVED lines=8> */
.L_x_12638:
[----:B------:R-:W-:Y:S01]  /*22eb0*/  ISETP.NE.AND P0, PT, R5, RZ, PT ;  /* 0x000000ff0500720c */ /* 0x000fe20003f05270 */
[----:B------:R-:W-:-:S12]  /*22ec0*/  IMAD.MOV.U32 R5, RZ, RZ, RZ ;  /* 0x000000ffff057224 */ /* 0x000fd800078e00ff */
[----:B------:R-:W-:Y:S05]  /*22ed0*/  @!P0 BRA `(.L_x_12537) ;  /* 0x0000000000108947 */ /* 0x000fea0003800000 */
[----:B------:R-:W-:Y:S01]  /*22ee0*/  UMOV UR4, 0xffffffff ;  /* 0xffffffff00047882 */ /* 0x000fe20000000000 */
[----:B------:R-:W-:Y:S02]  /*22ef0*/  VIADD R12, R6, 0xffffffff ;  /* 0xffffffff060c7836 */ /* 0x000fe40000000000 */
[----:B------:R-:W-:Y:S05]  /*22f00*/  BRA.DIV UR4, `(.L_x_12538) ;  /* 0x0000002a04e07947 */ /* 0x000fea000b800000 */
[----:B------:R3:W4:Y:S02]  /*22f10*/  SHFL.IDX PT, R5, R3, R12, 0x1f ;  /* 0x00001f0c03057589 */ /* 0x00072400000e0000 */
.L_x_12537:
[----:B01-3--:R-:W0:Y:S01]  /*22f20*/  LDC.64 R2, c[0x0][0xc90] ;  /* 0x00032400ff027b82 */ /* 0x00be220000000a00 */
[----:B------:R-:W-:-:S04]  /*22f30*/  IMAD.IADD R19, R6, 0x1, R19 ;  /* 0x0000000106137824 */ /* 0x000fc800078e0213 */
[----:B0-----:R-:W-:-:S05]  /*22f40*/  IMAD.WIDE R2, R19, 0x4, R2 ;  /* 0x0000000413027825 */ /* 0x001fca00078e0202 */
[----:B------:R0:W2:Y:S01]  /*22f50*/  LDG.E R7, desc[UR60][R2.64] ;  /* 0x0000003c02077981 */ /* 0x0000a2000c1e1900 */
[----:B----4-:R-:W-:-:S04]  /*22f60*/  IMAD R16, R5, R4, R16 ;  /* 0x0000000405107224 */ /* 0x010fc800078e0210 */
[----:B------:R-:W-:Y:S02]  /*22f70*/  IMAD.IADD R5, R0, 0x1, -R16 ;  /* 0x0000000100057824 */ /* 0x000fe400078e0a10 */
[----:B0-----:R-:W-:Y:S02]  /*22f80*/  IMAD.MOV.U32 R2, RZ, RZ, RZ ;  /* 0x000000ffff027224 */ /* 0x001fe400078e00ff */
[----:B--2---:R-:W-:-:S05]  /*22f90*/  IMAD R6, R17, R7, RZ ;  /* 0x0000000711067224 */ /* 0x004fca00078e02ff */
        /* <DEDUP_REMOVED lines=58> */
.L_x_12531:
[----:B------:R-:W-:Y:S01]  /*23340*/  UMOV UR4, URZ ;  /* 0x0000003f00047c82 */ /* 0x000fe20008000000 */
[----:B------:R-:W-:Y:S01]  /*23350*/  UMOV UR5, URZ ;  /* 0x0000003f00057c82 */ /* 0x000fe20008000000 */
[----:B------:R-:W-:Y:S01]  /*23360*/  ULDC UR6, c[0x0][0xc3c] ;  /* 0x00030f0000067ab9 */ /* 0x000fe20000000800 */
[----:B------:R-:W-:Y:S02]  /*23370*/  IMAD.MOV.U32 R16, RZ, RZ, R0 ;  /* 0x000000ffff107224 */ /* 0x000fe400078e0000 */
[----:B------:R-:W-:Y:S02]  /*23380*/  IMAD.U32 R17, RZ, RZ, UR4 ;  /* 0x00000004ff117e24 */ /* 0x000fe4000f8e00ff */
[----:B------:R-:W-:Y:S02]  /*23390*/  IMAD.U32 R18, RZ, RZ, UR5 ;  /* 0x00000005ff127e24 */ /* 0x000fe4000f8e00ff */
[----:B------:R-:W-:-:S07]  /*233a0*/  IMAD.U32 R19, RZ, RZ, UR6 ;  /* 0x00000006ff137e24 */ /* 0x000fce000f8e00ff */
.L_x_12539:
        /* <DEDUP_REMOVED lines=9> */
.L_x_12528:
[----:B------:R-:W-:Y:S02]  /*23440*/  ULDC UR4, c[0x0][0xc3c] ;  /* 0x00030f0000047ab9 */ /* 0x000fe40000000800 */
[----:B---3--:R-:W-:-:S13]  /*23450*/  ISETP.GE.AND P0, PT, R19, UR4, PT ;  /* 0x0000000413007c0c */ /* 0x008fda000bf06270 */
[----:B------:R-:W-:Y:S05]  /*23460*/  @!P0 BRA `(.L_x_12540) ;  /* 0xffffff9400608947 */ /* 0x000fea000383ffff */
[----:B------:R-:W-:Y:S05]  /*23470*/  BSYNC B8 ;  /* 0x0000000000087941 */ /* 0x000fea0003800000 */
.L_x_12392:
[----:B--2---:R-:W2:Y:S01]  /*23480*/  LDL.LU R0, [R1+0x24] ;  /* 0x0000240001007983 */ /* 0x004ea20000300800 */
[----:B------:R-:W-:Y:S01]  /*23490*/  BSSY B0, `(.L_x_12541) ;  /* 0x000000b000007945 */ /* 0x000fe20003800000 */
[----:B------:R-:W3:Y:S01]  /*234a0*/  S2R R5, SR_CgaCtaId ;  /* 0x0000000000057919 */ /* 0x000ee20000008800 */
[----:B--2---:R-:W-:-:S05]  /*234b0*/  VIADD R0, R0, 0x1 ;  /* 0x0000000100007836 */ /* 0x004fca0000000000 */
[----:B0-----:R-:W-:-:S04]  /*234c0*/  LEA.HI R2, R0, R0, RZ, 0x1 ;  /* 0x0000000000027211 */ /* 0x001fc800078f08ff */
[----:B------:R-:W-:Y:S02]  /*234d0*/  LOP3.LUT R3, R2, 0xfffffffe, RZ, 0xc0, !PT ;  /* 0xfffffffe02037812 */ /* 0x000fe400078ec0ff */
[----:B------:R-:W-:-:S03]  /*234e0*/  MOV R2, 0x400 ;  /* 0x0000040000027802 */ /* 0x000fc60000000f00 */
[----:B------:R-:W-:Y:S01]  /*234f0*/  IMAD.IADD R0, R0, 0x1, -R3 ;  /* 0x0000000100007824 */ /* 0x000fe200078e0a03 */
[----:B---3--:R-:W-:-:S04]  /*23500*/  LEA R9, R5, R2, 0x18 ;  /* 0x0000000205097211 */ /* 0x008fc800078ec0ff */
[----:B------:R-:W-:-:S04]  /*23510*/  SHF.L.U32 R0, R0, 0x1f, RZ ;  /* 0x0000001f00007819 */ /* 0x000fc800000006ff */
[----:B------:R-:W0:Y:S02]  /*23520*/  SYNCS.PHASECHK.TRANS64.TRYWAIT P0, [R9+URZ+0x31c20], R0 ;  /* 0x031c2000090075a7 */ /* 0x000e24000800017f */
[----:B0-----:R-:W-:Y:S05]  /*23530*/  @!P0 BRA `(.L_x_12542) ;  /* 0x00000024007c8947 */ /* 0x001fea0003800000 */
.L_x_12641:
[----:B------:R-:W-:Y:S05]  /*23540*/  BSYNC B0 ;  /* 0x0000000000007941 */ /* 0x000fea0003800000 */
.L_x_12541:
[----:B------:R-:W-:-:S03]  /*23550*/  UMOV UR4, 0xffffffff ;  /* 0xffffffff00047882 */ /* 0x000fc60000000000 */
[----:B------:R-:W-:Y:S05]  /*23560*/  BRA.DIV UR4, `(.L_x_12543) ;  /* 0x0000002604847947 */ /* 0x000fea000b800000 */
[----:B0-----:R-:W0:Y:S02]  /*23570*/  S2R R0, SR_TID.X ;  /* 0x0000000000007919 */ /* 0x001e240000002100 */
[----:B0-----:R-:W-:-:S04]  /*23580*/  SHF.R.U32.HI R0, RZ, 0x5, R0 ;  /* 0x00000005ff007819 */ /* 0x001fc80000011600 */
[----:B------:R-:W-:-:S05]  /*23590*/  LOP3.LUT R0, R0, 0x3, RZ, 0xc0, !PT ;  /* 0x0000000300007812 */ /* 0x000fca00078ec0ff */
[----:B------:R0:W2:Y:S02]  /*235a0*/  SHFL.IDX PT, R14, R0, RZ, 0x1f ;  /* 0x00001fff000e7589 */ /* 0x0000a400000e0000 */
.L_x_12644:
[----:B--2---:R-:W-:-:S13]  /*235b0*/  ISETP.NE.AND P0, PT, R14, RZ, PT ;  /* 0x000000ff0e00720c */ /* 0x004fda0003f05270 */
[----:B------:R-:W-:Y:S05]  /*235c0*/  @P0 BRA `(.L_x_12235) ;  /* 0x0000000000900947 */ /* 0x000fea0003800000 */
[----:B------:R-:W-:-:S03]  /*235d0*/  UMOV UR4, 0xffffffff ;  /* 0xffffffff00047882 */ /* 0x000fc60000000000 */
[----:B------:R-:W-:Y:S05]  /*235e0*/  BRA.DIV UR4, `(.L_x_12544) ;  /* 0x0000002604987947 */ /* 0x000fea000b800000 */
[----:B------:R-:W-:-:S13]  /*235f0*/  ELECT P6, URZ, PT ;  /* 0x00000000003f782f */ /* 0x000fda00038c0000 */
.L_x_12647:
        /* <DEDUP_REMOVED lines=8> */
.L_x_12545:
        /* <DEDUP_REMOVED lines=12> */
.L_x_12648:
[----:B------:R-:W2:Y:S02]  /*23740*/  SYNCS.PHASECHK.TRANS64.TRYWAIT P0, [R7+URZ], R2 ;  /* 0x00000002070075a7 */ /* 0x000ea4000800017f */
[----:B--2---:R-:W-:Y:S05]  /*23750*/  @!P0 BRA `(.L_x_12547) ;  /* 0x0000002400708947 */ /* 0x004fea0003800000 */
.L_x_12649:
[----:B------:R-:W-:Y:S05]  /*23760*/  @!P2 BRA `(.L_x_12548) ;  /* 0x000000000004a947 */ /* 0x000fea0003800000 */
[----:B------:R-:W-:Y:S01]  /*23770*/  BPT.TRAP 0x1 ;  /* 0x000000040000795c */ /* 0x000fe20000300000 */
.L_x_12548:
[----:B------:R-:W-:-:S04]  /*23780*/  VIADD R0, R9, 0x31c60 ;  /* 0x00031c6009007836 */ /* 0x000fc80000000000 */
[----:B------:R-:W-:-:S04]  /*23790*/  IMAD R4, R23, 0x8, R0 ;  /* 0x0000000817047824 */ /* 0x000fc800078e0200 */
[----:B------:R-:W3:Y:S02]  /*237a0*/  SYNCS.PHASECHK.TRANS64.TRYWAIT P0, [R4+URZ], R3 ;  /* 0x00000003040075a7 */ /* 0x000ee4000800017f */
[----:B---3--:R-:W-:Y:S05]  /*237b0*/  @!P0 BRA `(.L_x_12549) ;  /* 0x00000024006c8947 */ /* 0x008fea0003800000 */
.L_x_12650:
[----:B------:R-:W-:-:S07]  /*237c0*/  IMAD R5, R5, 0x8, R0 ;  /* 0x0000000805057824 */ /* 0x000fce00078e0200 */
.L_x_12550:
[----:B------:R0:W0:Y:S02]  /*237d0*/  SYNCS.PHASECHK.TRANS64.TRYWAIT P0, [R5+URZ], R2 ;  /* 0x00000002050075a7 */ /* 0x000024000800017f */
[----:B0-----:R-:W-:Y:S05]  /*237e0*/  @!P0 NANOSLEEP.SYNCS 0x989680 ;  /* 0x009896800000895d */ /* 0x001fea0003900000 */
[----:B------:R-:W0:Y:S02]  /*237f0*/  @!P0 SYNCS.PHASECHK.TRANS64 P0, [R5+URZ], R2 ;  /* 0x00000002050085a7 */ /* 0x000e24000800007f */
[----:B0-----:R-:W-:Y:S05]  /*23800*/  @!P0 BRA `(.L_x_12550) ;  /* 0xfffffffc00f08947 */ /* 0x001fea000383ffff */
.L_x_12235:
[----:B------:R-:W-:Y:S05]  /*23810*/  BSYNC B9 ;  /* 0x0000000000097941 */ /* 0x000fea0003800000 */
.L_x_12232:
[----:B------:R-:W-:Y:S05]  /*23820*/  EXIT ;  /* 0x000000000000794d */ /* 0x000fea0003800000 */
.L_x_12251:
[----:B0-----:R0:W1:Y:S02]  /*23830*/  SYNCS.PHASECHK.TRANS64.TRYWAIT P5, [R21+URZ+0x31c90], R87 ;  /* 0x031c9057150075a7 */ /* 0x00106400080a017f */
[----:B-1----:R-:W-:Y:S05]  /*23840*/  @!P5 NANOSLEEP.SYNCS 0x989680 ;  /* 0x009896800000d95d */ /* 0x002fea0003900000 */
[----:B------:R-:W1:Y:S02]  /*23850*/  @!P5 SYNCS.PHASECHK.TRANS64 P5, [R21+URZ+0x31c90], R87 ;  /* 0x031c90571500d5a7 */ /* 0x000e6400080a007f */
[----:B-1----:R-:W-:Y:S05]  /*23860*/  @!P5 BRA `(.L_x_12251) ;  /* 0xfffffffc00f0d947 */ /* 0x002fea000383ffff */
[----:B------:R-:W-:Y:S05]  /*23870*/  BRA `(.L_x_12551) ;  /* 0xfffffdf800d07947 */ /* 0x000fea000383ffff */
.L_x_12279:
[----:B0-----:R0:W1:Y:S02]  /*23880*/  SYNCS.PHASECHK.TRANS64.TRYWAIT P5, [R21+URZ+0x31c90], R87 ;  /* 0x031c9057150075a7 */ /* 0x00106400080a017f */
[----:B-1----:R-:W-:Y:S05]  /*23890*/  @!P5 NANOSLEEP.SYNCS 0x989680 ;  /* 0x009896800000d95d */ /* 0x002fea0003900000 */
[----:B------:R-:W1:Y:S02]  /*238a0*/  @!P5 SYNCS.PHASECHK.TRANS64 P5, [R21+URZ+0x31c90], R87 ;  /* 0x031c90571500d5a7 */ /* 0x000e6400080a007f */
[----:B-1----:R-:W-:Y:S05]  /*238b0*/  @!P5 BRA `(.L_x_12279) ;  /* 0xfffffffc00f0d947 */ /* 0x002fea000383ffff */
[----:B------:R-:W-:Y:S05]  /*238c0*/  BRA `(.L_x_12552) ;  /* 0xfffffe1400907947 */ /* 0x000fea000383ffff */
.L_x_12292:
[----:B0-----:R0:W1:Y:S02]  /*238d0*/  SYNCS.PHASECHK.TRANS64.TRYWAIT P4, [R21+URZ+0x31c90], R87 ;  /* 0x031c9057150075a7 */ /* 0x001064000808017f */
[----:B-1----:R-:W-:Y:S05]  /*238e0*/  @!P4 NANOSLEEP.SYNCS 0x989680 ;  /* 0x009896800000c95d */ /* 0x002fea0003900000 */
[----:B------:R-:W1:Y:S02]  /*238f0*/  @!P4 SYNCS.PHASECHK.TRANS64 P4, [R21+URZ+0x31c90], R87 ;  /* 0x031c90571500c5a7 */ /* 0x000e64000808007f */
[----:B-1----:R-:W-:Y:S05]  /*23900*/  @!P4 BRA `(.L_x_12292) ;  /* 0xfffffffc00f0c947 */ /* 0x002fea000383ffff */
[----:B------:R-:W-:Y:S05]  /*23910*/  BRA `(.L_x_12553) ;  /* 0xfffffe3000447947 */ /* 0x000fea000383ffff */
.L_x_12296:
[----:B--2---:R2:W3:Y:S02]  /*23920*/  SYNCS.PHASECHK.TRANS64.TRYWAIT P3, [R21+URZ+0x31cb0], R87 ;  /* 0x031cb057150075a7 */ /* 0x0044e4000806017f */
[----:B---3--:R-:W-:Y:S05]  /*23930*/  @!P3 NANOSLEEP.SYNCS 0x989680 ;  /* 0x009896800000b95d */ /* 0x008fea0003900000 */
[----:B------:R-:W3:Y:S02]  /*23940*/  @!P3 SYNCS.PHASECHK.TRANS64 P3, [R21+URZ+0x31cb0], R87 ;  /* 0x031cb0571500b5a7 */ /* 0x000ee4000806007f */
[----:B---3--:R-:W-:Y:S05]  /*23950*/  @!P3 BRA `(.L_x_12296) ;  /* 0xfffffffc00f0b947 */ /* 0x008fea000383ffff */
[----:B------:R-:W-:Y:S05]  /*23960*/  BRA `(.L_x_12554) ;  /* 0xfffffe3000dc7947 */ /* 0x000fea000383ffff */
.L_x_12302:
        /* <DEDUP_REMOVED lines=13> */
.L_x_12556:
[----:B------:R-:W-:Y:S05]  /*23a40*/  BSYNC B0 ;  /* 0x0000000000007941 */ /* 0x000fea0003800000 */
.L_x_12555:
[----:B------:R2:W-:Y:S01]  /*23a50*/  STL [R1+0x28], R14 ;  /* 0x0000280e01007387 */ /* 0x0005e20000100800 */
[----:B------:R-:W-:Y:S05]  /*23a60*/  BRA `(.L_x_12557) ;  /* 0xfffffe3800687947 */ /* 0x000fea000383ffff */
.L_x_12313:
[----:B------:R-:W-:Y:S01]  /*23a70*/  BSSY B1, `(.L_x_12558) ;  /* 0x0000007000017945 */ /* 0x000fe20003800000 */
[----:B------:R-:W-:Y:S02]  /*23a80*/  IMAD.MOV.U32 R12, RZ, RZ, RZ ;  /* 0x000000ffff0c7224 */ /* 0x000fe400078e00ff */
[----:B------:R-:W-:Y:S02]  /*23a90*/  IMAD.MOV.U32 R11, RZ, RZ, 0x1e1f ;  /* 0x00001e1fff0b7424 */ /* 0x000fe400078e00ff */
[----:B------:R-:W-:-:S07]  /*23aa0*/  IMAD.MOV.U32 R15, RZ, RZ, -0x1 ;  /* 0xffffffffff0f7424 */ /* 0x000fce00078e00ff */
[----:B-12---:R-:W-:Y:S05]  /*23ab0*/  WARPSYNC.COLLECTIVE R15, `(.L_x_12559) ;  /* 0x000000000f087348 */ /* 0x006fea0003c00000 */
[----:B--2---:R0:W2:Y:S02]  /*23ac0*/  SHFL.IDX P6, R14, R13, R12, R11 ;  /* 0x0000000c0d0e7389 */ /* 0x0040a400000c000b */
[----:B012---:R-:W-:Y:S01]  /*23ad0*/  ENDCOLLECTIVE ;  /* 0x000000000000791b */ /* 0x007fe20003800000 */
.L_x_12559:
[----:B------:R-:W-:Y:S05]  /*23ae0*/  BSYNC B1 ;  /* 0x0000000000017941 */ /* 0x000fea0003800000 */
.L_x_12558:
        /* <DEDUP_REMOVED lines=8> */
.L_x_12560:
[----:B------:R-:W-:Y:S02]  /*23b70*/  IMAD.MOV.U32 R13, RZ, RZ, R5 ;  /* 0x000000ffff0d7224 */ /* 0x000fe400078e0005 */
[----:B------:R-:W-:-:S07]  /*23b80*/  IMAD.MOV.U32 R0, RZ, RZ, R14 ;  /* 0x000000ffff007224 */ /* 0x000fce00078e000e */
[----:B------:R-:W-:Y:S05]  /*23b90*/  WARPSYNC.COLLECTIVE R15, `(.L_x_12561) ;  /* 0x000000000f087348 */ /* 0x000fea0003c00000 */
[----:B------:R0:W1:Y:S02]  /*23ba0*/  SHFL.IDX P6, R14, R13, R12, R11 ;  /* 0x0000000c0d0e7389 */ /* 0x00006400000c000b */
[----:B01----:R-:W-:Y:S01]  /*23bb0*/  ENDCOLLECTIVE ;  /* 0x000000000000791b */ /* 0x003fe20003800000 */
.L_x_12561:
[----:B------:R-:W-:Y:S02]  /*23bc0*/  IMAD.MOV.U32 R13, RZ, RZ, R4 ;  /* 0x000000ffff0d7224 */ /* 0x000fe400078e0004 */
[----:B------:R-:W-:-:S07]  /*23bd0*/  IMAD.MOV.U32 R5, RZ, RZ, R14 ;  /* 0x000000ffff057224 */ /* 0x000fce00078e000e */
[----:B------:R-:W-:Y:S05]  /*23be0*/  WARPSYNC.COLLECTIVE R15, `(.L_x_12562) ;  /* 0x000000000f087348 */ /* 0x000fea0003c00000 */
[----:B------:R0:W1:Y:S02]  /*23bf0*/  SHFL.IDX P6, R14, R13, R12, R11 ;  /* 0x0000000c0d0e7389 */ /* 0x00006400000c000b */
[----:B01----:R-:W-:Y:S01]  /*23c00*/  ENDCOLLECTIVE ;  /* 0x000000000000791b */ /* 0x003fe20003800000 */
.L_x_12562:
[----:B------:R-:W-:Y:S05]  /*23c10*/  BRA `(.L_x_12563) ;  /* 0xfffffe3c00ec7947 */ /* 0x000fea000383ffff */
.L_x_12317:
[----:B0-----:R0:W1:Y:S02]  /*23c20*/  SYNCS.PHASECHK.TRANS64.TRYWAIT P1, [R22+URZ+0x31c00], R3 ;  /* 0x031c0003160075a7 */ /* 0x001064000802017f */
[----:B-1----:R-:W-:Y:S05]  /*23c30*/  @!P1 NANOSLEEP.SYNCS 0x989680 ;  /* 0x009896800000995d */ /* 0x002fea0003900000 */
[----:B------:R-:W1:Y:S02]  /*23c40*/  @!P1 SYNCS.PHASECHK.TRANS64 P1, [R22+URZ+0x31c00], R3 ;  /* 0x031c0003160095a7 */ /* 0x000e64000802007f */
[----:B-1----:R-:W-:Y:S05]  /*23c50*/  @!P1 BRA `(.L_x_12317) ;  /* 0xfffffffc00f09947 */ /* 0x002fea000383ffff */
[----:B------:R-:W-:Y:S05]  /*23c60*/  BRA `(.L_x_12564) ;  /* 0xfffffe4800387947 */ /* 0x000fea000383ffff */
.L_x_12329:
[----:B------:R-:W-:Y:S01]  /*23c70*/  BSSY B1, `(.L_x_12565) ;  /* 0x0000007000017945 */ /* 0x000fe20003800000 */
[----:B------:R-:W-:Y:S02]  /*23c80*/  IMAD.MOV.U32 R12, RZ, RZ, RZ ;  /* 0x000000ffff0c7224 */ /* 0x000fe400078e00ff */
[----:B------:R-:W-:Y:S02]  /*23c90*/  IMAD.MOV.U32 R11, RZ, RZ, 0x1e1f ;  /* 0x00001e1fff0b7424 */ /* 0x000fe400078e00ff */
[----:B------:R-:W-:-:S07]  /*23ca0*/  IMAD.MOV.U32 R15, RZ, RZ, -0x1 ;  /* 0xffffffffff0f7424 */ /* 0x000fce00078e00ff */
[----:B-1----:R-:W-:Y:S05]  /*23cb0*/  WARPSYNC.COLLECTIVE R15, `(.L_x_12566) ;  /* 0x000000000f087348 */ /* 0x002fea0003c00000 */
[----:B------:R0:W2:Y:S02]  /*23cc0*/  SHFL.IDX P6, R14, R13, R12, R11 ;  /* 0x0000000c0d0e7389 */ /* 0x0000a400000c000b */
[----:B012---:R-:W-:Y:S01]  /*23cd0*/  ENDCOLLECTIVE ;  /* 0x000000000000791b */ /* 0x007fe20003800000 */
.L_x_12566:
[----:B------:R-:W-:Y:S05]  /*23ce0*/  BSYNC B1 ;  /* 0x0000000000017941 */ /* 0x000fea0003800000 */
.L_x_12565:
        /* <DEDUP_REMOVED lines=8> */
.L_x_12567:
[----:B------:R-:W-:Y:S02]  /*23d70*/  IMAD.MOV.U32 R33, RZ, RZ, R3 ;  /* 0x000000ffff217224 */ /* 0x000fe400078e0003 */
[----:B------:R-:W-:Y:S02]  /*23d80*/  IMAD.MOV.U32 R13, RZ, RZ, R5 ;  /* 0x000000ffff0d7224 */ /* 0x000fe400078e0005 */
[----:B------:R-:W-:-:S07]  /*23d90*/  IMAD.MOV.U32 R0, RZ, RZ, R14 ;  /* 0x000000ffff007224 */ /* 0x000fce00078e000e */
[----:B------:R-:W-:Y:S05]  /*23da0*/  WARPSYNC.COLLECTIVE R15, `(.L_x_12568) ;  /* 0x000000000f087348 */ /* 0x000fea0003c00000 */
[----:B------:R0:W1:Y:S02]  /*23db0*/  SHFL.IDX P6, R14, R13, R12, R11 ;  /* 0x0000000c0d0e7389 */ /* 0x00006400000c000b */
[----:B01----:R-:W-:Y:S01]  /*23dc0*/  ENDCOLLECTIVE ;  /* 0x000000000000791b */ /* 0x003fe20003800000 */
.L_x_12568:
[----:B------:R-:W-:Y:S02]  /*23dd0*/  IMAD.MOV.U32 R32, RZ, RZ, R0 ;  /* 0x000000ffff207224 */ /* 0x000fe400078e0000 */
[----:B------:R-:W-:Y:S02]  /*23de0*/  IMAD.MOV.U32 R13, RZ, RZ, R4 ;  /* 0x000000ffff0d7224 */ /* 0x000fe400078e0004 */
[----:B------:R-:W-:-:S07]  /*23df0*/  IMAD.MOV.U32 R5, RZ, RZ, R14 ;  /* 0x000000ffff057224 */ /* 0x000fce00078e000e */
[----:B------:R-:W-:Y:S05]  /*23e00*/  WARPSYNC.COLLECTIVE R15, `(.L_x_12569) ;  /* 0x000000000f087348 */ /* 0x000fea0003c00000 */
[----:B------:R0:W1:Y:S02]  /*23e10*/  SHFL.IDX P6, R14, R13, R12, R11 ;  /* 0x0000000c0d0e7389 */ /* 0x00006400000c000b */
[----:B01----:R-:W-:Y:S01]  /*23e20*/  ENDCOLLECTIVE ;  /* 0x000000000000791b */ /* 0x003fe20003800000 */
.L_x_12569:
[----:B------:R-:W-:Y:S05]  /*23e30*/  BRA `(.L_x_12570) ;  /* 0xfffffe5c005c7947 */ /* 0x000fea000383ffff */
.L_x_12333:
[----:B0-----:R0:W1:Y:S02]  /*23e40*/  SYNCS.PHASECHK.TRANS64.TRYWAIT P1, [R22+URZ+0x31c00], R3 ;  /* 0x031c0003160075a7 */ /* 0x001064000802017f */
[----:B-1----:R-:W-:Y:S05]  /*23e50*/  @!P1 NANOSLEEP.SYNCS 0x989680 ;  /* 0x009896800000995d */ /* 0x002fea0003900000 */
[----:B------:R-:W1:Y:S02]  /*23e60*/  @!P1 SYNCS.PHASECHK.TRANS64 P1, [R22+URZ+0x31c00], R3 ;  /* 0x031c0003160095a7 */ /* 0x000e64000802007f */
[----:B-1----:R-:W-:Y:S05]  /*23e70*/  @!P1 BRA `(.L_x_12333) ;  /* 0xfffffffc00f09947 */ /* 0x002fea000383ffff */
[----:B------:R-:W-:Y:S05]  /*23e80*/  BRA `(.L_x_12571) ;  /* 0xfffffe6400047947 */ /* 0x000fea000383ffff */
.L_x_12341:
[----:B--2---:R2:W3:Y:S02]  /*23e90*/  SYNCS.PHASECHK.TRANS64.TRYWAIT P2, [R21+URZ+0x31c30], R0 ;  /* 0x031c3000150075a7 */ /* 0x0044e4000804017f */
[----:B---3--:R-:W-:Y:S05]  /*23ea0*/  @!P2 NANOSLEEP.SYNCS 0x989680 ;  /* 0x009896800000a95d */ /* 0x008fea0003900000 */
[----:B------:R-:W3:Y:S02]  /*23eb0*/  @!P2 SYNCS.PHASECHK.TRANS64 P2, [R21+URZ+0x31c30], R0 ;  /* 0x031c30001500a5a7 */ /* 0x000ee4000804007f */
[----:B---3--:R-:W-:Y:S05]  /*23ec0*/  @!P2 BRA `(.L_x_12341) ;  /* 0xfffffffc00f0a947 */ /* 0x008fea000383ffff */
[----:B------:R-:W-:Y:S05]  /*23ed0*/  BRA `(.L_x_12340) ;  /* 0xfffffe78009c7947 */ /* 0x000fea000383ffff */
.L_x_12347:
[----:B--2---:R2:W3:Y:S02]  /*23ee0*/  SYNCS.PHASECHK.TRANS64.TRYWAIT P3, [R0+URZ+0x31c30], R21 ;  /* 0x031c3015000075a7 */ /* 0x0044e4000806017f */
[----:B---3--:R-:W-:Y:S05]  /*23ef0*/  @!P3 NANOSLEEP.SYNCS 0x989680 ;  /* 0x009896800000b95d */ /* 0x008fea0003900000 */
[----:B------:R-:W3:Y:S02]  /*23f00*/  @!P3 SYNCS.PHASECHK.TRANS64 P3, [R0+URZ+0x31c30], R21 ;  /* 0x031c30150000b5a7 */ /* 0x000ee4000806007f */
[----:B---3--:R-:W-:Y:S05]  /*23f10*/  @!P3 BRA `(.L_x_12347) ;  /* 0xfffffffc00f0b947 */ /* 0x008fea000383ffff */
[----:B------:R-:W-:Y:S05]  /*23f20*/  BRA `(.L_x_12346) ;  /* 0xfffffebc00907947 */ /* 0x000fea000383ffff */
.L_x_12351:
[----:B--2---:R2:W3:Y:S02]  /*23f30*/  SYNCS.PHASECHK.TRANS64.TRYWAIT P2, [R14+URZ+0x31c50], R0 ;  /* 0x031c50000e0075a7 */ /* 0x0044e4000804017f */
[----:B---3--:R-:W-:Y:S05]  /*23f40*/  @!P2 NANOSLEEP.SYNCS 0x989680 ;  /* 0x009896800000a95d */ /* 0x008fea0003900000 */
[----:B------:R-:W3:Y:S02]  /*23f50*/  @!P2 SYNCS.PHASECHK.TRANS64 P2, [R14+URZ+0x31c50], R0 ;  /* 0x031c50000e00a5a7 */ /* 0x000ee4000804007f */
[----:B---3--:R-:W-:Y:S05]  /*23f60*/  @!P2 BRA `(.L_x_12351) ;  /* 0xfffffffc00f0a947 */ /* 0x008fea000383ffff */
[----:B------:R-:W-:Y:S05]  /*23f70*/  BRA `(.L_x_12348) ;  /* 0xfffffee000347947 */ /* 0x000fea000383ffff */
.L_x_12358:
[----:B--2---:R2:W3:Y:S02]  /*23f80*/  SYNCS.PHASECHK.TRANS64.TRYWAIT P3, [R0+URZ+0x31c30], R21 ;  /* 0x031c3015000075a7 */ /* 0x0044e4000806017f */
[----:B---3--:R-:W-:Y:S05]  /*23f90*/  @!P3 NANOSLEEP.SYNCS 0x989680 ;  /* 0x009896800000b95d */ /* 0x008fea0003900000 */
[----:B------:R-:W3:Y:S02]  /*23fa0*/  @!P3 SYNCS.PHASECHK.TRANS64 P3, [R0+URZ+0x31c30], R21 ;  /* 0x031c30150000b5a7 */ /* 0x000ee4000806007f */
[----:B---3--:R-:W-:Y:S05]  /*23fb0*/  @!P3 BRA `(.L_x_12358) ;  /* 0xfffffffc00f0b947 */ /* 0x008fea000383ffff */
[----:B------:R-:W-:Y:S05]  /*23fc0*/  BRA `(.L_x_12357) ;  /* 0xffffff0c008c7947 */ /* 0x000fea000383ffff */
.L_x_12363:
[----:B--2---:R2:W3:Y:S02]  /*23fd0*/  SYNCS.PHASECHK.TRANS64.TRYWAIT P2, [R14+URZ+0x31c50], R0 ;  /* 0x031c50000e0075a7 */ /* 0x0044e4000804017f */
[----:B---3--:R-:W-:Y:S05]  /*23fe0*/  @!P2 NANOSLEEP.SYNCS 0x989680 ;  /* 0x009896800000a95d */ /* 0x008fea0003900000 */
[----:B------:R-:W3:Y:S02]  /*23ff0*/  @!P2 SYNCS.PHASECHK.TRANS64 P2, [R14+URZ+0x31c50], R0 ;  /* 0x031c50000e00a5a7 */ /* 0x000ee4000804007f */
[----:B---3--:R-:W-:Y:S05]  /*24000*/  @!P2 BRA `(.L_x_12363) ;  /* 0xfffffffc00f0a947 */ /* 0x008fea000383ffff */
[----:B------:R-:W-:Y:S05]  /*24010*/  BRA `(.L_x_12362) ;  /* 0xffffff3000347947 */ /* 0x000fea000383ffff */
.L_x_12368:
[----:B--2---:R2:W3:Y:S02]  /*24020*/  SYNCS.PHASECHK.TRANS64.TRYWAIT P0, [R7+URZ+0x31c50], R4 ;  /* 0x031c5004070075a7 */ /* 0x0044e4000800017f */
[----:B---3--:R-:W-:Y:S05]  /*24030*/  @!P0 NANOSLEEP.SYNCS 0x989680 ;  /* 0x009896800000895d */ /* 0x008fea0003900000 */
[----:B------:R-:W3:Y:S02]  /*24040*/  @!P0 SYNCS.PHASECHK.TRANS64 P0, [R7+URZ+0x31c50], R4 ;  /* 0x031c5004070085a7 */ /* 0x000ee4000800007f */
[----:B---3--:R-:W-:Y:S05]  /*24050*/  @!P0 BRA `(.L_x_12368) ;  /* 0xfffffffc00f08947 */ /* 0x008fea000383ffff */
[----:B------:R-:W-:Y:S05]  /*24060*/  BRA `(.L_x_12367) ;  /* 0xffffff5000a87947 */ /* 0x000fea000383ffff */
.L_x_12378:
[----:B------:R-:W-:Y:S02]  /*24070*/  IMAD.MOV.U32 R13, RZ, RZ, R2 ;  /* 0x000000ffff0d7224 */ /* 0x000fe400078e0002 */
[----:B------:R-:W-:Y:S02]  /*24080*/  IMAD.MOV.U32 R12, RZ, RZ, RZ ;  /* 0x000000ffff0c7224 */ /* 0x000fe400078e00ff */
[----:B------:R-:W-:Y:S02]  /*24090*/  IMAD.MOV.U32 R11, RZ, RZ, 0x1c1f ;  /* 0x00001c1fff0b7424 */ /* 0x000fe400078e00ff */
[----:B------:R-:W-:-:S07]  /*240a0*/  IMAD.MOV.U32 R15, RZ, RZ, -0x1 ;  /* 0xffffffffff0f7424 */ /* 0x000fce00078e00ff */
[----:B------:R-:W-:Y:S05]  /*240b0*/  WARPSYNC.COLLECTIVE R15, `(.L_x_12572) ;  /* 0x000000000f087348 */ /* 0x000fea0003c00000 */
[----:B------:R0:W1:Y:S02]  /*240c0*/  SHFL.IDX P6, R14, R13, R12, R11 ;  /* 0x0000000c0d0e7389 */ /* 0x00006400000c000b */
[----:B01----:R-:W-:Y:S01]  /*240d0*/  ENDCOLLECTIVE ;  /* 0x000000000000791b */ /* 0x003fe20003800000 */
.L_x_12572:
[----:B------:R-:W-:Y:S02]  /*240e0*/  IMAD.MOV.U32 R13, RZ, RZ, R0 ;  /* 0x000000ffff0d7224 */ /* 0x000fe400078e0000 */
[----:B------:R-:W-:-:S07]  /*240f0*/  IMAD.MOV.U32 R3, RZ, RZ, R14 ;  /* 0x000000ffff037224 */ /* 0x000fce00078e000e */
[----:B------:R-:W-:Y:S05]  /*24100*/  WARPSYNC.COLLECTIVE R15, `(.L_x_12573) ;  /* 0x000000000f087348 */ /* 0x000fea0003c00000 */
[----:B------:R0:W1:Y:S02]  /*24110*/  SHFL.IDX P6, R14, R13, R12, R11 ;  /* 0x0000000c0d0e7389 */ /* 0x00006400000c000b */
[----:B01----:R-:W-:Y:S01]  /*24120*/  ENDCOLLECTIVE ;  /* 0x000000000000791b */ /* 0x003fe20003800000 */
.L_x_12573:
[----:B------:R-:W-:Y:S05]  /*24130*/  BRA `(.L_x_12574) ;  /* 0xffffff7400d07947 */ /* 0x000fea000383ffff */
.L_x_12381:
        /* <DEDUP_REMOVED lines=8> */
.L_x_12576:
[----:B------:R-:W-:Y:S05]  /*241c0*/  BSYNC B1 ;  /* 0x0000000000017941 */ /* 0x000fea0003800000 */
.L_x_12575:
        /* <DEDUP_REMOVED lines=8> */
.L_x_12577:
[----:B------:R-:W-:Y:S05]  /*24250*/  BRA `(.L_x_12578) ;  /* 0xffffff7400e47947 */ /* 0x000fea000383ffff */
.L_x_12398:
        /* <DEDUP_REMOVED lines=11> */
.L_x_12580:
[----:B------:R-:W-:Y:S05]  /*24310*/  BSYNC B1 ;  /* 0x0000000000017941 */ /* 0x000fea0003800000 */
.L_x_12579:
[----:B------:R-:W-:Y:S05]  /*24320*/  BRA `(.L_x_12581) ;  /* 0xffffff8c009c7947 */ /* 0x000fea000383ffff */
.L_x_12400:
[----:B------:R-:W-:Y:S01]  /*24330*/  BSSY B1, `(.L_x_12582) ;  /* 0x0000006000017945 */ /* 0x000fe20003800000 */
[----:B------:R-:W-:-:S07]  /*24340*/  IMAD.MOV.U32 R15, RZ, RZ, -0x1 ;  /* 0xffffffffff0f7424 */ /* 0x000fce00078e00ff */
[----:B01----:R-:W-:Y:S05]  /*24350*/  WARPSYNC.COLLECTIVE R15, `(.L_x_12583) ;  /* 0x000000000f0c7348 */ /* 0x003fea0003c00000 */
[----:B------:R-:W-:Y:S02]  /*24360*/  ELECT P6, UR62, PT ;  /* 0x00000000003e782f */ /* 0x000fe400038c0000 */
[----:B------:R-:W-:Y:S01]  /*24370*/  MOV R14, UR62 ;  /* 0x0000003e000e7c02 */ /* 0x000fe20008000f00 */
[----:B01----:R-:W-:Y:S10]  /*24380*/  ENDCOLLECTIVE ;  /* 0x000000000000791b */ /* 0x003ff40003800000 */
.L_x_12583:
[----:B------:R-:W-:Y:S05]  /*24390*/  BSYNC B1 ;  /* 0x0000000000017941 */ /* 0x000fea0003800000 */
.L_x_12582:
[----:B------:R-:W-:Y:S01]  /*243a0*/  PLOP3.LUT P2, PT, P6, PT, PT, 0x80, 0x0 ;  /* 0x000000000000781c */ /* 0x000fe2000374f070 */
[----:B------:R-:W-:-:S12]  /*243b0*/  BRA `(.L_x_12399) ;  /* 0xffffff8c00907947 */ /* 0x000fd8000383ffff */
.L_x_12402:
[----:B-1----:R1:W2:Y:S02]  /*243c0*/  SYNCS.PHASECHK.TRANS64.TRYWAIT P0, [R22+URZ+0x31c20], R5 ;  /* 0x031c2005160075a7 */ /* 0x0022a4000800017f */
[----:B--2---:R-:W-:Y:S05]  /*243d0*/  @!P0 NANOSLEEP.SYNCS 0x989680 ;  /* 0x009896800000895d */ /* 0x004fea0003900000 */
[----:B------:R-:W2:Y:S02]  /*243e0*/  @!P0 SYNCS.PHASECHK.TRANS64 P0, [R22+URZ+0x31c20], R5 ;  /* 0x031c2005160085a7 */ /* 0x000ea4000800007f */
[----:B--2---:R-:W-:Y:S05]  /*243f0*/  @!P0 BRA `(.L_x_12402) ;  /* 0xfffffffc00f08947 */ /* 0x004fea000383ffff */
[----:B------:R-:W-:Y:S05]  /*24400*/  BRA `(.L_x_12584) ;  /* 0xffffff8c00a07947 */ /* 0x000fea000383ffff */
.L_x_12406:
[----:B--2---:R2:W3:Y:S02]  /*24410*/  SYNCS.PHASECHK.TRANS64.TRYWAIT P0, [R9+URZ+0x31ca0], R8 ;  /* 0x031ca008090075a7 */ /* 0x0044e4000800017f */
[----:B---3--:R-:W-:Y:S05]  /*24420*/  @!P0 NANOSLEEP.SYNCS 0x989680 ;  /* 0x009896800000895d */ /* 0x008fea0003900000 */
[----:B------:R-:W3:Y:S02]  /*24430*/  @!P0 SYNCS.PHASECHK.TRANS64 P0, [R9+URZ+0x31ca0], R8 ;  /* 0x031ca008090085a7 */ /* 0x000ee4000800007f */
[----:B---3--:R-:W-:Y:S05]  /*24440*/  @!P0 BRA `(.L_x_12406) ;  /* 0xfffffffc00f08947 */ /* 0x008fea000383ffff */
[----:B------:R-:W-:Y:S05]  /*24450*/  BRA `(.L_x_12585) ;  /* 0xffffff8c00bc7947 */ /* 0x000fea000383ffff */
.L_x_12413:
[----:B0-----:R0:W1:Y:S02]  /*24460*/  SYNCS.PHASECHK.TRANS64.TRYWAIT P0, [R9+URZ+0x31cc0], R8 ;  /* 0x031cc008090075a7 */ /* 0x001064000800017f */
[----:B-1----:R-:W-:Y:S05]  /*24470*/  @!P0 NANOSLEEP.SYNCS 0x989680 ;  /* 0x009896800000895d */ /* 0x002fea0003900000 */
[----:B------:R-:W1:Y:S02]  /*24480*/  @!P0 SYNCS.PHASECHK.TRANS64 P0, [R9+URZ+0x31cc0], R8 ;  /* 0x031cc008090085a7 */ /* 0x000e64000800007f */
[----:B-1----:R-:W-:Y:S05]  /*24490*/  @!P0 BRA `(.L_x_12413) ;  /* 0xfffffffc00f08947 */ /* 0x002fea000383ffff */
[----:B------:R-:W-:Y:S05]  /*244a0*/  BRA `(.L_x_12586) ;  /* 0xffffff9000b47947 */ /* 0x000fea000383ffff */
.L_x_12422:
[----:B-1----:R1:W2:Y:S02]  /*244b0*/  SYNCS.PHASECHK.TRANS64.TRYWAIT P0, [R8+URZ+0x31ca0], R7 ;  /* 0x031ca007080075a7 */ /* 0x0022a4000800017f */
[----:B--2---:R-:W-:Y:S05]  /*244c0*/  @!P0 NANOSLEEP.SYNCS 0x989680 ;  /* 0x009896800000895d */ /* 0x004fea0003900000 */
[----:B------:R-:W2:Y:S02]  /*244d0*/  @!P0 SYNCS.PHASECHK.TRANS64 P0, [R8+URZ+0x31ca0], R7 ;  /* 0x031ca007080085a7 */ /* 0x000ea4000800007f */
[----:B--2---:R-:W-:Y:S05]  /*244e0*/  @!P0 BRA `(.L_x_12422) ;  /* 0xfffffffc00f08947 */ /* 0x004fea000383ffff */
[----:B------:R-:W-:Y:S05]  /*244f0*/  BRA `(.L_x_12587) ;  /* 0xffffff9400f07947 */ /* 0x000fea000383ffff */
.L_x_12429:
[----:B0-----:R0:W2:Y:S02]  /*24500*/  SYNCS.PHASECHK.TRANS64.TRYWAIT P0, [R8+URZ+0x31cc0], R7 ;  /* 0x031cc007080075a7 */ /* 0x0010a4000800017f */
[----:B--2---:R-:W-:Y:S05]  /*24510*/  @!P0 NANOSLEEP.SYNCS 0x989680 ;  /* 0x009896800000895d */ /* 0x004fea0003900000 */
[----:B------:R-:W2:Y:S02]  /*24520*/  @!P0 SYNCS.PHASECHK.TRANS64 P0, [R8+URZ+0x31cc0], R7 ;  /* 0x031cc007080085a7 */ /* 0x000ea4000800007f */
[----:B--2---:R-:W-:Y:S05]  /*24530*/  @!P0 BRA `(.L_x_12429) ;  /* 0xfffffffc00f08947 */ /* 0x004fea000383ffff */
[----:B------:R-:W-:Y:S05]  /*24540*/  BRA `(.L_x_12588) ;  /* 0xffffff9800e47947 */ /* 0x000fea000383ffff */
.L_x_12444:
        /* <DEDUP_REMOVED lines=11> */
.L_x_12590:
[----:B------:R-:W-:Y:S05]  /*24600*/  BSYNC B0 ;  /* 0x0000000000007941 */ /* 0x000fea0003800000 */
.L_x_12589:
[----:B------:R-:W-:Y:S05]  /*24610*/  BRA `(.L_x_12591) ;  /* 0xffffffa4009c7947 */ /* 0x000fea000383ffff */
.L_x_12446:
[----:B------:R-:W-:Y:S01]  /*24620*/  BSSY B0, `(.L_x_12592) ;  /* 0x0000006000007945 */ /* 0x000fe20003800000 */
[----:B------:R-:W-:-:S07]  /*24630*/  IMAD.MOV.U32 R15, RZ, RZ, -0x1 ;  /* 0xffffffffff0f7424 */ /* 0x000fce00078e00ff */
[----:B0123--:R-:W-:Y:S05]  /*24640*/  WARPSYNC.COLLECTIVE R15, `(.L_x_12593) ;  /* 0x000000000f0c7348 */ /* 0x00ffea0003c00000 */
[----:B------:R-:W-:Y:S02]  /*24650*/  ELECT P6, UR62, PT ;  /* 0x00000000003e782f */ /* 0x000fe400038c0000 */
[----:B------:R-:W-:Y:S01]  /*24660*/  MOV R14, UR62 ;  /* 0x0000003e000e7c02 */ /* 0x000fe20008000f00 */
[----:B0123--:R-:W-:Y:S10]  /*24670*/  ENDCOLLECTIVE ;  /* 0x000000000000791b */ /* 0x00fff40003800000 */
.L_x_12593:
[----:B------:R-:W-:Y:S05]  /*24680*/  BSYNC B0 ;  /* 0x0000000000007941 */ /* 0x000fea0003800000 */
.L_x_12592:
[----:B------:R-:W-:Y:S05]  /*24690*/  BRA `(.L_x_12594) ;  /* 0xffffffa400a47947 */ /* 0x000fea000383ffff */
.L_x_12448:
[----:B---3--:R3:W4:Y:S02]  /*246a0*/  SYNCS.PHASECHK.TRANS64.TRYWAIT P0, [R0+URZ+0x31c40], R2 ;  /* 0x031c4002000075a7 */ /* 0x008724000800017f */
[----:B----4-:R-:W-:Y:S05]  /*246b0*/  @!P0 NANOSLEEP.SYNCS 0x989680 ;  /* 0x009896800000895d */ /* 0x010fea0003900000 */
[----:B------:R-:W4:Y:S02]  /*246c0*/  @!P0 SYNCS.PHASECHK.TRANS64 P0, [R0+URZ+0x31c40], R2 ;  /* 0x031c4002000085a7 */ /* 0x000f24000800007f */
[----:B----4-:R-:W-:Y:S05]  /*246d0*/  @!P0 BRA `(.L_x_12448) ;  /* 0xfffffffc00f08947 */ /* 0x010fea000383ffff */
[----:B------:R-:W-:Y:S05]  /*246e0*/  BRA `(.L_x_12595) ;  /* 0xffffffa400f47947 */ /* 0x000fea000383ffff */
.L_x_12452:
        /* <DEDUP_REMOVED lines=12> */
.L_x_12596:
[----:B------:R-:W-:Y:S02]  /*247b0*/  IMAD.MOV.U32 R13, RZ, RZ, R4 ;  /* 0x000000ffff0d7224 */ /* 0x000fe400078e0004 */
[----:B------:R-:W-:-:S07]  /*247c0*/  IMAD.MOV.U32 R2, RZ, RZ, R14 ;  /* 0x000000ffff027224 */ /* 0x000fce00078e000e */
[----:B------:R-:W-:Y:S05]  /*247d0*/  WARPSYNC.COLLECTIVE R15, `(.L_x_12597) ;  /* 0x000000000f087348 */ /* 0x000fea0003c00000 */
[----:B------:R0:W1:Y:S02]  /*247e0*/  SHFL.IDX P6, R14, R13, R12, R11 ;  /* 0x0000000c0d0e7389 */ /* 0x00006400000c000b */
[----:B01----:R-:W-:Y:S01]  /*247f0*/  ENDCOLLECTIVE ;  /* 0x000000000000791b */ /* 0x003fe20003800000 */
.L_x_12597:
[----:B------:R-:W-:Y:S01]  /*24800*/  ISETP.GE.AND P2, PT, R17, R0, PT ;  /* 0x000000001100720c */ /* 0x000fe20003f46270 */
[----:B------:R-:W-:Y:S02]  /*24810*/  IMAD.MOV.U32 R13, RZ, RZ, R5 ;  /* 0x000000ffff0d7224 */ /* 0x000fe400078e0005 */
[----:B------:R-:W-:Y:S02]  /*24820*/  IMAD.MOV.U32 R12, RZ, RZ, 0x1 ;  /* 0x00000001ff0c7424 */ /* 0x000fe400078e00ff */
[----:B------:R-:W-:-:S08]  /*24830*/  IMAD.MOV.U32 R3, RZ, RZ, R14 ;  /* 0x000000ffff037224 */ /* 0x000fd000078e000e */
[----:B------:R-:W-:Y:S05]  /*24840*/  WARPSYNC.COLLECTIVE R15, `(.L_x_12598) ;  /* 0x000000000f087348 */ /* 0x000fea0003c00000 */
[----:B------:R0:W1:Y:S02]  /*24850*/  SHFL.IDX P6, R14, R13, R12, R11 ;  /* 0x0000000c0d0e7389 */ /* 0x00006400000c000b */
[----:B01----:R-:W-:Y:S01]  /*24860*/  ENDCOLLECTIVE ;  /* 0x000000000000791b */ /* 0x003fe20003800000 */
.L_x_12598:
        /* <DEDUP_REMOVED lines=16> */
.L_x_12599:
        /* <DEDUP_REMOVED lines=8> */
.L_x_12600:
        /* <DEDUP_REMOVED lines=17> */
.L_x_12601:
[----:B------:R-:W-:Y:S02]  /*24b00*/  IMAD.MOV.U32 R13, RZ, RZ, R5 ;  /* 0x000000ffff0d7224 */ /* 0x000fe400078e0005 */
[----:B------:R-:W-:Y:S02]  /*24b10*/  IMAD.MOV.U32 R12, RZ, RZ, 0x3 ;  /* 0x00000003ff0c7424 */ /* 0x000fe400078e00ff */
[----:B------:R-:W-:-:S07]  /*24b20*/  IMAD.MOV.U32 R3, RZ, RZ, R14 ;  /* 0x000000ffff037224 */ /* 0x000fce00078e000e */
[----:B------:R-:W-:Y:S05]  /*24b30*/  WARPSYNC.COLLECTIVE R15, `(.L_x_12602) ;  /* 0x000000000f087348 */ /* 0x000fea0003c00000 */
[----:B------:R0:W1:Y:S02]  /*24b40*/  SHFL.IDX P6, R14, R13, R12, R11 ;  /* 0x0000000c0d0e7389 */ /* 0x00006400000c000b */
[----:B01----:R-:W-:Y:S01]  /*24b50*/  ENDCOLLECTIVE ;  /* 0x000000000000791b */ /* 0x003fe20003800000 */
.L_x_12602:
[----:B------:R-:W-:-:S05]  /*24b60*/  @!P2 LEA R3, P4, R20, R3, 0x1 ;  /* 0x000000031403a211 */ /* 0x000fca00078808ff */
[----:B------:R-:W-:-:S05]  /*24b70*/  @!P2 IMAD.X R2, RZ, RZ, R2, P4 ;  /* 0x000000ffff02a224 */ /* 0x000fca00020e0602 */
[----:B------:R-:W-:Y:S01]  /*24b80*/  @!P2 LOP3.LUT R3, R3, R2, RZ, 0x3c, !PT ;  /* 0x000000020303a212 */ /* 0x000fe200078e3cff */
[----:B------:R-:W-:-:S03]  /*24b90*/  IMAD.MOV.U32 R13, RZ, RZ, R4 ;  /* 0x000000ffff0d7224 */ /* 0x000fc600078e0004 */
[----:B------:R-:W-:Y:S01]  /*24ba0*/  @!P2 LOP3.LUT R2, R3, R2, RZ, 0x3c, !PT ;  /* 0x000000020302a212 */ /* 0x000fe200078e3cff */
[----:B------:R-:W-:-:S07]  /*24bb0*/  IMAD.MOV.U32 R5, RZ, RZ, R14 ;  /* 0x000000ffff057224 */ /* 0x000fce00078e000e */
[----:B------:R-:W-:Y:S05]  /*24bc0*/  WARPSYNC.COLLECTIVE R15, `(.L_x_12603) ;  /* 0x000000000f087348 */ /* 0x000fea0003c00000 */
[----:B------:R0:W1:Y:S02]  /*24bd0*/  SHFL.IDX P6, R14, R13, R12, R11 ;  /* 0x0000000c0d0e7389 */ /* 0x00006400000c000b */
[----:B01----:R-:W-:Y:S01]  /*24be0*/  ENDCOLLECTIVE ;  /* 0x000000000000791b */ /* 0x003fe20003800000 */
.L_x_12603:
        /* <DEDUP_REMOVED lines=15> */
.L_x_12604:
[----:B------:R-:W-:-:S05]  /*24ce0*/  @!P2 LEA R2, P4, R20, R4, 0x1 ;  /* 0x000000041402a211 */ /* 0x000fca00078808ff */
[----:B------:R-:W-:-:S05]  /*24cf0*/  @!P2 IMAD.X R3, RZ, RZ, R5, P4 ;  /* 0x000000ffff03a224 */ /* 0x000fca00020e0605 */
        /* <DEDUP_REMOVED lines=13> */
.L_x_12605:
[----:B------:R-:W-:Y:S02]  /*24dd0*/  IMAD.MOV.U32 R13, RZ, RZ, R6 ;  /* 0x000000ffff0d7224 */ /* 0x000fe400078e0006 */
[----:B------:R-:W-:Y:S02]  /*24de0*/  IMAD.MOV.U32 R12, RZ, RZ, 0x1 ;  /* 0x00000001ff0c7424 */ /* 0x000fe400078e00ff */
[----:B------:R-:W-:-:S07]  /*24df0*/  IMAD.MOV.U32 R3, RZ, RZ, R14 ;  /* 0x000000ffff037224 */ /* 0x000fce00078e000e */
[----:B------:R-:W-:Y:S05]  /*24e00*/  WARPSYNC.COLLECTIVE R15, `(.L_x_12606) ;  /* 0x000000000f087348 */ /* 0x000fea0003c00000 */
[----:B------:R0:W1:Y:S02]  /*24e10*/  SHFL.IDX P6, R14, R13, R12, R11 ;  /* 0x0000000c0d0e7389 */ /* 0x00006400000c000b */
[----:B01----:R-:W-:Y:S01]  /*24e20*/  ENDCOLLECTIVE ;  /* 0x000000000000791b */ /* 0x003fe20003800000 */
.L_x_12606:
[----:B------:R-:W-:Y:S01]  /*24e30*/  @!P2 LEA R3, P4, R20, R3, 0x1 ;  /* 0x000000031403a211 */ /* 0x000fe200078808ff */
[----:B------:R-:W-:-:S04]  /*24e40*/  IMAD.MOV.U32 R13, RZ, RZ, R7 ;  /* 0x000000ffff0d7224 */ /* 0x000fc800078e0007 */
[----:B------:R-:W-:Y:S02]  /*24e50*/  @!P2 IMAD.X R2, RZ, RZ, R2, P4 ;  /* 0x000000ffff02a224 */ /* 0x000fe400020e0602 */
[----:B------:R-:W-:-:S07]  /*24e60*/  IMAD.MOV.U32 R6, RZ, RZ, R14 ;  /* 0x000000ffff067224 */ /* 0x000fce00078e000e */
[----:B------:R-:W-:Y:S05]  /*24e70*/  WARPSYNC.COLLECTIVE R15, `(.L_x_12607) ;  /* 0x000000000f087348 */ /* 0x000fea0003c00000 */
[----:B------:R0:W1:Y:S02]  /*24e80*/  SHFL.IDX P6, R14, R13, R12, R11 ;  /* 0x0000000c0d0e7389 */ /* 0x00006400000c000b */
[----:B01----:R-:W-:Y:S01]  /*24e90*/  ENDCOLLECTIVE ;  /* 0x000000000000791b */ /* 0x003fe20003800000 */
.L_x_12607:
        /* <DEDUP_REMOVED lines=11> */
.L_x_12455:
[----:B-1----:R1:W2:Y:S02]  /*24f50*/  SYNCS.PHASECHK.TRANS64.TRYWAIT P1, [R22+URZ+0x31c20], R3 ;  /* 0x031c2003160075a7 */ /* 0x0022a4000802017f */
[----:B--2---:R-:W-:Y:S05]  /*24f60*/  @!P1 NANOSLEEP.SYNCS 0x989680 ;  /* 0x009896800000995d */ /* 0x004fea0003900000 */
[----:B------:R-:W2:Y:S02]  /*24f70*/  @!P1 SYNCS.PHASECHK.TRANS64 P1, [R22+URZ+0x31c20], R3 ;  /* 0x031c2003160095a7 */ /* 0x000ea4000802007f */
[----:B--2---:R-:W-:Y:S05]  /*24f80*/  @!P1 BRA `(.L_x_12455) ;  /* 0xfffffffc00f09947 */ /* 0x004fea000383ffff */
[----:B------:R-:W-:Y:S05]  /*24f90*/  BRA `(.L_x_12609) ;  /* 0xffffffac00e47947 */ /* 0x000fea000383ffff */
.L_x_12464:
[----:B-1----:R1:W2:Y:S02]  /*24fa0*/  SYNCS.PHASECHK.TRANS64.TRYWAIT P0, [R3+URZ+0x31c40], R2 ;  /* 0x031c4002030075a7 */ /* 0x0022a4000800017f */
[----:B--2---:R-:W-:Y:S05]  /*24fb0*/  @!P0 NANOSLEEP.SYNCS 0x989680 ;  /* 0x009896800000895d */ /* 0x004fea0003900000 */
[----:B------:R-:W2:Y:S02]  /*24fc0*/  @!P0 SYNCS.PHASECHK.TRANS64 P0, [R3+URZ+0x31c40], R2 ;  /* 0x031c4002030085a7 */ /* 0x000ea4000800007f */
[----:B--2---:R-:W-:Y:S05]  /*24fd0*/  @!P0 BRA `(.L_x_12464) ;  /* 0xfffffffc00f08947 */ /* 0x004fea000383ffff */
[----:B------:R-:W-:Y:S05]  /*24fe0*/  BRA `(.L_x_12610) ;  /* 0xffffffb000907947 */ /* 0x000fea000383ffff */
.L_x_12471:
[----:B0-----:R0:W1:Y:S02]  /*24ff0*/  SYNCS.PHASECHK.TRANS64.TRYWAIT P0, [R2+URZ+0x31c60], R3 ;  /* 0x031c6003020075a7 */ /* 0x001064000800017f */
[----:B-1----:R-:W-:Y:S05]  /*25000*/  @!P0 NANOSLEEP.SYNCS 0x989680 ;  /* 0x009896800000895d */ /* 0x002fea0003900000 */
[----:B------:R-:W1:Y:S02]  /*25010*/  @!P0 SYNCS.PHASECHK.TRANS64 P0, [R2+URZ+0x31c60], R3 ;  /* 0x031c6003020085a7 */ /* 0x000e64000800007f */
[----:B-1----:R-:W-:Y:S05]  /*25020*/  @!P0 BRA `(.L_x_12471) ;  /* 0xfffffffc00f08947 */ /* 0x002fea000383ffff */
[----:B------:R-:W-:Y:S05]  /*25030*/  BRA `(.L_x_12611) ;  /* 0xffffffb400987947 */ /* 0x000fea000383ffff */
.L_x_12482:
[----:B0-----:R0:W2:Y:S02]  /*25040*/  SYNCS.PHASECHK.TRANS64.TRYWAIT P0, [R5+URZ+0x31c40], R2 ;  /* 0x031c4002050075a7 */ /* 0x0010a4000800017f */
[----:B--2---:R-:W-:Y:S05]  /*25050*/  @!P0 NANOSLEEP.SYNCS 0x989680 ;  /* 0x009896800000895d */ /* 0x004fea0003900000 */
[----:B------:R-:W2:Y:S02]  /*25060*/  @!P0 SYNCS.PHASECHK.TRANS64 P0, [R5+URZ+0x31c40], R2 ;  /* 0x031c4002050085a7 */ /* 0x000ea4000800007f */
[----:B--2---:R-:W-:Y:S05]  /*25070*/  @!P0 BRA `(.L_x_12482) ;  /* 0xfffffffc00f08947 */ /* 0x004fea000383ffff */
[----:B------:R-:W-:Y:S05]  /*25080*/  BRA `(.L_x_12612) ;  /* 0xffffffbc00547947 */ /* 0x000fea000383ffff */
.L_x_12489:
[----:B0-----:R0:W1:Y:S02]  /*25090*/  SYNCS.PHASECHK.TRANS64.TRYWAIT P0, [R3+URZ+0x31c60], R27 ;  /* 0x031c601b030075a7 */ /* 0x001064000800017f */
[----:B-1----:R-:W-:Y:S05]  /*250a0*/  @!P0 NANOSLEEP.SYNCS 0x989680 ;  /* 0x009896800000895d */ /* 0x002fea0003900000 */
[----:B------:R-:W1:Y:S02]  /*250b0*/  @!P0 SYNCS.PHASECHK.TRANS64 P0, [R3+URZ+0x31c60], R27 ;  /* 0x031c601b030085a7 */ /* 0x000e64000800007f */
[----:B-1----:R-:W-:Y:S05]  /*250c0*/  @!P0 BRA `(.L_x_12489) ;  /* 0xfffffffc00f08947 */ /* 0x002fea000383ffff */
[----:B------:R-:W-:Y:S05]  /*250d0*/  BRA `(.L_x_12613) ;  /* 0xffffffc0005c7947 */ /* 0x000fea000383ffff */
.L_x_12500:
[----:B0-----:R0:W2:Y:S02]  /*250e0*/  SYNCS.PHASECHK.TRANS64.TRYWAIT P0, [R5+URZ+0x31c40], R2 ;  /* 0x031c4002050075a7 */ /* 0x0010a4000800017f */
[----:B--2---:R-:W-:Y:S05]  /*250f0*/  @!P0 NANOSLEEP.SYNCS 0x989680 ;  /* 0x009896800000895d */ /* 0x004fea0003900000 */
[----:B------:R-:W2:Y:S02]  /*25100*/  @!P0 SYNCS.PHASECHK.TRANS64 P0, [R5+URZ+0x31c40], R2 ;  /* 0x031c4002050085a7 */ /* 0x000ea4000800007f */
[----:B--2---:R-:W-:Y:S05]  /*25110*/  @!P0 BRA `(.L_x_12500) ;  /* 0xfffffffc00f08947 */ /* 0x004fea000383ffff */
[----:B------:R-:W-:Y:S05]  /*25120*/  BRA `(.L_x_12614) ;  /* 0xffffffc400f47947 */ /* 0x000fea000383ffff */
.L_x_12507:
[----:B0-----:R0:W1:Y:S02]  /*25130*/  SYNCS.PHASECHK.TRANS64.TRYWAIT P0, [R3+URZ+0x31c60], R7 ;  /* 0x031c6007030075a7 */ /* 0x001064000800017f */
[----:B-1----:R-:W-:Y:S05]  /*25140*/  @!P0 NANOSLEEP.SYNCS 0x989680 ;  /* 0x009896800000895d */ /* 0x002fea0003900000 */
[----:B------:R-:W1:Y:S02]  /*25150*/  @!P0 SYNCS.PHASECHK.TRANS64 P0, [R3+URZ+0x31c60], R7 ;  /* 0x031c6007030085a7 */ /* 0x000e64000800007f */
[----:B-1----:R-:W-:Y:S05]  /*25160*/  @!P0 BRA `(.L_x_12507) ;  /* 0xfffffffc00f08947 */ /* 0x002fea000383ffff */
[----:B------:R-:W-:Y:S05]  /*25170*/  BRA `(.L_x_12615) ;  /* 0xffffffc800fc7947 */ /* 0x000fea000383ffff */
.L_x_12520:
[----:B-1----:R1:W2:Y:S02]  /*25180*/  SYNCS.PHASECHK.TRANS64.TRYWAIT P0, [R3+URZ+0x31c60], R0 ;  /* 0x031c6000030075a7 */ /* 0x0022a4000800017f */
[----:B--2---:R-:W-:Y:S05]  /*25190*/  @!P0 NANOSLEEP.SYNCS 0x989680 ;  /* 0x009896800000895d */ /* 0x004fea0003900000 */
[----:B------:R-:W2:Y:S02]  /*251a0*/  @!P0 SYNCS.PHASECHK.TRANS64 P0, [R3+URZ+0x31c60], R0 ;  /* 0x031c6000030085a7 */ /* 0x000ea4000800007f */
[----:B--2---:R-:W-:Y:S05]  /*251b0*/  @!P0 BRA `(.L_x_12520) ;  /* 0xfffffffc00f08947 */ /* 0x004fea000383ffff */
[----:B------:R-:W-:Y:S05]  /*251c0*/  BRA `(.L_x_12616) ;  /* 0xffffffd0007c7947 */ /* 0x000fea000383ffff */
.L_x_12529:
[----:B------:R-:W-:Y:S01]  /*251d0*/  BSSY B0, `(.L_x_12617) ;  /* 0x0000008000007945 */ /* 0x000fe20003800000 */
[----:B------:R-:W-:Y:S02]  /*251e0*/  IMAD.MOV.U32 R13, RZ, RZ, R16 ;  /* 0x000000ffff0d7224 */ /* 0x000fe400078e0010 */
[----:B------:R-:W-:Y:S02]  /*251f0*/  IMAD.MOV.U32 R12, RZ, RZ, RZ ;  /* 0x000000ffff0c7224 */ /* 0x000fe400078e00ff */
[----:B------:R-:W-:Y:S02]  /*25200*/  IMAD.MOV.U32 R11, RZ, RZ, 0x1f ;  /* 0x0000001fff0b7424 */ /* 0x000fe400078e00ff */
[----:B------:R-:W-:-:S07]  /*25210*/  IMAD.MOV.U32 R15, RZ, RZ, -0x1 ;  /* 0xffffffffff0f7424 */ /* 0x000fce00078e00ff */
[----:B-1----:R-:W-:Y:S05]  /*25220*/  WARPSYNC.COLLECTIVE R15, `(.L_x_12618) ;  /* 0x000000000f087348 */ /* 0x002fea0003c00000 */
[----:B------:R0:W2:Y:S02]  /*25230*/  SHFL.IDX P6, R14, R13, R12, R11 ;  /* 0x0000000c0d0e7389 */ /* 0x0000a400000c000b */
[----:B012---:R-:W-:Y:S01]  /*25240*/  ENDCOLLECTIVE ;  /* 0x000000000000791b */ /* 0x007fe20003800000 */
.L_x_12618:
[----:B------:R-:W-:Y:S05]  /*25250*/  BSYNC B0 ;  /* 0x0000000000007941 */ /* 0x000fea0003800000 */
.L_x_12617:
        /* <DEDUP_REMOVED lines=10> */
.L_x_12619:
        /* <DEDUP_REMOVED lines=16> */
.L_x_12620:
        /* <DEDUP_REMOVED lines=8> */
.L_x_12621:
[----:B------:R-:W-:Y:S01]  /*25480*/  IMAD.MOV.U32 R12, RZ, RZ, 0x4 ;  /* 0x00000004ff0c7424 */ /* 0x000fe200078e00ff */
[----:B------:R-:W-:-:S05]  /*25490*/  SEL R5, R14, RZ, P0 ;  /* 0x000000ff0e057207 */ /* 0x000fca0000000000 */
[----:B------:R-:W-:-:S04]  /*254a0*/  IMAD.IADD R5, R4, 0x1, R5 ;  /* 0x0000000104057824 */ /* 0x000fc800078e0205 */
[----:B------:R-:W-:-:S07]  /*254b0*/  IMAD.MOV.U32 R13, RZ, RZ, R5 ;  /* 0x000000ffff0d7224 */ /* 0x000fce00078e0005 */
[----:B------:R-:W-:Y:S05]  /*254c0*/  WARPSYNC.COLLECTIVE R15, `(.L_x_12622) ;  /* 0x000000000f087348 */ /* 0x000fea0003c00000 */
[----:B------:R0:W1:Y:S02]  /*254d0*/  SHFL.UP P6, R14, R13, R12, R11 ;  /* 0x0400000c0d0e7389 */ /* 0x00006400000c000b */
[----:B01----:R-:W-:Y:S01]  /*254e0*/  ENDCOLLECTIVE ;  /* 0x000000000000791b */ /* 0x003fe20003800000 */
.L_x_12622:
[----:B------:R-:W-:Y:S01]  /*254f0*/  IMAD.MOV.U32 R12, RZ, RZ, 0x8 ;  /* 0x00000008ff0c7424 */ /* 0x000fe200078e00ff */
[----:B------:R-:W-:-:S05]  /*25500*/  SEL R6, R14, RZ, P1 ;  /* 0x000000ff0e067207 */ /* 0x000fca0000800000 */
[----:B------:R-:W-:-:S04]  /*25510*/  IMAD.IADD R6, R5, 0x1, R6 ;  /* 0x0000000105067824 */ /* 0x000fc800078e0206 */
[----:B------:R-:W-:-:S07]  /*25520*/  IMAD.MOV.U32 R13, RZ, RZ, R6 ;  /* 0x000000ffff0d7224 */ /* 0x000fce00078e0006 */
[----:B------:R-:W-:Y:S05]  /*25530*/  WARPSYNC.COLLECTIVE R15, `(.L_x_12623) ;  /* 0x000000000f087348 */ /* 0x000fea0003c00000 */
[----:B------:R0:W1:Y:S02]  /*25540*/  SHFL.UP P6, R14, R13, R12, R11 ;  /* 0x0400000c0d0e7389 */ /* 0x00006400000c000b */
[----:B01----:R-:W-:Y:S01]  /*25550*/  ENDCOLLECTIVE ;  /* 0x000000000000791b */ /* 0x003fe20003800000 */
.L_x_12623:
[----:B------:R-:W-:Y:S01]  /*25560*/  IMAD.MOV.U32 R12, RZ, RZ, 0x10 ;  /* 0x00000010ff0c7424 */ /* 0x000fe200078e00ff */
[----:B------:R-:W-:-:S05]  /*25570*/  SEL R3, R14, RZ, P2 ;  /* 0x000000ff0e037207 */ /* 0x000fca0001000000 */
[----:B------:R-:W-:-:S04]  /*25580*/  IMAD.IADD R4, R6, 0x1, R3 ;  /* 0x0000000106047824 */ /* 0x000fc800078e0203 */
[----:B------:R-:W-:-:S07]  /*25590*/  IMAD.MOV.U32 R13, RZ, RZ, R4 ;  /* 0x000000ffff0d7224 */ /* 0x000fce00078e0004 */
[----:B------:R-:W-:Y:S05]  /*255a0*/  WARPSYNC.COLLECTIVE R15, `(.L_x_12624) ;  /* 0x000000000f087348 */ /* 0x000fea0003c00000 */
[----:B------:R0:W1:Y:S02]  /*255b0*/  SHFL.UP P6, R14, R13, R12, R11 ;  /* 0x0400000c0d0e7389 */ /* 0x00006400000c000b */
[----:B01----:R-:W-:Y:S01]  /*255c0*/  ENDCOLLECTIVE ;  /* 0x000000000000791b */ /* 0x003fe20003800000 */
.L_x_12624:
        /* <DEDUP_REMOVED lines=8> */
.L_x_12625:
[----:B------:R-:W-:Y:S05]  /*25650*/  BRA `(.L_x_12626) ;  /* 0xffffffd4003c7947 */ /* 0x000fea000383ffff */
.L_x_12534:
        /* <DEDUP_REMOVED lines=8> */
.L_x_12628:
[----:B------:R-:W-:Y:S05]  /*256e0*/  BSYNC B0 ;  /* 0x0000000000007941 */ /* 0x000fea0003800000 */
.L_x_12627:
        /* <DEDUP_REMOVED lines=10> */
.L_x_12629:
[----:B------:R-:W-:Y:S01]  /*25790*/  IMAD.MOV.U32 R12, RZ, RZ, 0x4 ;  /* 0x00000004ff0c7424 */ /* 0x000fe200078e00ff */
[----:B------:R-:W-:-:S05]  /*257a0*/  SEL R14, R14, RZ, P0 ;  /* 0x000000ff0e0e7207 */ /* 0x000fca0000000000 */
[----:B------:R-:W-:-:S04]  /*257b0*/  IMAD.IADD R3, R13, 0x1, R14 ;  /* 0x000000010d037824 */ /* 0x000fc800078e020e */
[----:B------:R-:W-:-:S07]  /*257c0*/  IMAD.MOV.U32 R13, RZ, RZ, R3 ;  /* 0x000000ffff0d7224 */ /* 0x000fce00078e0003 */
[----:B------:R-:W-:Y:S05]  /*257d0*/  WARPSYNC.COLLECTIVE R15, `(.L_x_12630) ;  /* 0x000000000f087348 */ /* 0x000fea0003c00000 */
[----:B------:R0:W1:Y:S02]  /*257e0*/  SHFL.UP P6, R14, R13, R12, R11 ;  /* 0x0400000c0d0e7389 */ /* 0x00006400000c000b */
[----:B01----:R-:W-:Y:S01]  /*257f0*/  ENDCOLLECTIVE ;  /* 0x000000000000791b */ /* 0x003fe20003800000 */
.L_x_12630:
[----:B------:R-:W-:Y:S01]  /*25800*/  IMAD.MOV.U32 R12, RZ, RZ, 0x8 ;  /* 0x00000008ff0c7424 */ /* 0x000fe200078e00ff */
[----:B------:R-:W-:-:S05]  /*25810*/  SEL R4, R14, RZ, P1 ;  /* 0x000000ff0e047207 */ /* 0x000fca0000800000 */
[----:B------:R-:W-:-:S04]  /*25820*/  IMAD.IADD R4, R3, 0x1, R4 ;  /* 0x0000000103047824 */ /* 0x000fc800078e0204 */
[----:B------:R-:W-:-:S07]  /*25830*/  IMAD.MOV.U32 R13, RZ, RZ, R4 ;  /* 0x000000ffff0d7224 */ /* 0x000fce00078e0004 */
[----:B------:R-:W-:Y:S05]  /*25840*/  WARPSYNC.COLLECTIVE R15, `(.L_x_12631) ;  /* 0x000000000f087348 */ /* 0x000fea0003c00000 */
[----:B------:R0:W1:Y:S02]  /*25850*/  SHFL.UP P6, R14, R13, R12, R11 ;  /* 0x0400000c0d0e7389 */ /* 0x00006400000c000b */
[----:B01----:R-:W-:Y:S01]  /*25860*/  ENDCOLLECTIVE ;  /* 0x000000000000791b */ /* 0x003fe20003800000 */
.L_x_12631:
[----:B------:R-:W-:Y:S01]  /*25870*/  IMAD.MOV.U32 R12, RZ, RZ, 0x10 ;  /* 0x00000010ff0c7424 */ /* 0x000fe200078e00ff */
[----:B------:R-:W-:-:S05]  /*25880*/  SEL R5, R14, RZ, P2 ;  /* 0x000000ff0e057207 */ /* 0x000fca0001000000 */
[----:B------:R-:W-:-:S04]  /*25890*/  IMAD.IADD R5, R4, 0x1, R5 ;  /* 0x0000000104057824 */ /* 0x000fc800078e0205 */
[----:B------:R-:W-:-:S07]  /*258a0*/  IMAD.MOV.U32 R13, RZ, RZ, R5 ;  /* 0x000000ffff0d7224 */ /* 0x000fce00078e0005 */
[----:B------:R-:W-:Y:S05]  /*258b0*/  WARPSYNC.COLLECTIVE R15, `(.L_x_12632) ;  /* 0x000000000f087348 */ /* 0x000fea0003c00000 */
[----:B------:R0:W1:Y:S02]  /*258c0*/  SHFL.UP P6, R14, R13, R12, R11 ;  /* 0x0400000c0d0e7389 */ /* 0x00006400000c000b */
[----:B01----:R-:W-:Y:S01]  /*258d0*/  ENDCOLLECTIVE ;  /* 0x000000000000791b */ /* 0x003fe20003800000 */
.L_x_12632:
        /* <DEDUP_REMOVED lines=8> */
.L_x_12633:
[----:B------:R-:W-:Y:S05]  /*25960*/  BRA `(.L_x_12634) ;  /* 0xffffffd400187947 */ /* 0x000fea000383ffff */
.L_x_12536:
[----:B------:R-:W-:Y:S01]  /*25970*/  BSSY B0, `(.L_x_12635) ;  /* 0x0000006000007945 */ /* 0x000fe20003800000 */
[----:B------:R-:W-:Y:S01]  /*25980*/  PLOP3.LUT P6, PT, P6, PT, PT, 0x8, 0x0 ;  /* 0x000000000000781c */ /* 0x000fe200037ce170 */
[----:B------:R-:W-:-:S12]  /*25990*/  IMAD.MOV.U32 R15, RZ, RZ, -0x1 ;  /* 0xffffffffff0f7424 */ /* 0x000fd800078e00ff */
[----:B0-----:R-:W-:Y:S05]  /*259a0*/  WARPSYNC.COLLECTIVE R15, `(.L_x_12636) ;  /* 0x000000000f087348 */ /* 0x001fea0003c00000 */
[----:B------:R-:W-:Y:S01]  /*259b0*/  VOTE.ANY R14, PT, P6 ;  /* 0x00000000000e7806 */ /* 0x000fe200030e0100 */
[----:B0-----:R-:W-:Y:S06]  /*259c0*/  ENDCOLLECTIVE ;  /* 0x000000000000791b */ /* 0x001fec0003800000 */
.L_x_12636:
[----:B------:R-:W-:Y:S05]  /*259d0*/  BSYNC B0 ;  /* 0x0000000000007941 */ /* 0x000fea0003800000 */
.L_x_12635:
        /* <DEDUP_REMOVED lines=9> */
.L_x_12637:
[----:B------:R-:W-:Y:S01]  /*25a70*/  IMAD.MOV.U32 R17, RZ, RZ, R14 ;  /* 0x000000ffff117224 */ /* 0x000fe200078e000e */
[----:B------:R-:W-:Y:S06]  /*25a80*/  BRA `(.L_x_12638) ;  /* 0xffffffd400087947 */ /* 0x000fec000383ffff */
.L_x_12538:
[----:B------:R-:W-:Y:S01]  /*25a90*/  BSSY B0, `(.L_x_12639) ;  /* 0x0000007000007945 */ /* 0x000fe20003800000 */
[----:B------:R-:W-:Y:S02]  /*25aa0*/  IMAD.MOV.U32 R13, RZ, RZ, R3 ;  /* 0x000000ffff0d7224 */ /* 0x000fe400078e0003 */
[----:B------:R-:W-:Y:S02]  /*25ab0*/  IMAD.MOV.U32 R11, RZ, RZ, 0x1f ;  /* 0x0000001fff0b7424 */ /* 0x000fe400078e00ff */
[----:B------:R-:W-:-:S07]  /*25ac0*/  IMAD.MOV.U32 R15, RZ, RZ, -0x1 ;  /* 0xffffffffff0f7424 */ /* 0x000fce00078e00ff */
[----:B012---:R-:W-:Y:S05]  /*25ad0*/  WARPSYNC.COLLECTIVE R15, `(.L_x_12640) ;  /* 0x000000000f087348 */ /* 0x007fea0003c00000 */
[----:B------:R3:W4:Y:S02]  /*25ae0*/  SHFL.IDX P6, R14, R13, R12, R11 ;  /* 0x0000000c0d0e7389 */ /* 0x00072400000c000b */
[----:B01234-:R-:W-:Y:S01]  /*25af0*/  ENDCOLLECTIVE ;  /* 0x000000000000791b */ /* 0x01ffe20003800000 */
.L_x_12640:
[----:B------:R-:W-:Y:S05]  /*25b00*/  BSYNC B0 ;  /* 0x0000000000007941 */ /* 0x000fea0003800000 */
.L_x_12639:
[----:B------:R-:W-:Y:S01]  /*25b10*/  IMAD.MOV.U32 R5, RZ, RZ, R14 ;  /* 0x000000ffff057224 */ /* 0x000fe200078e000e */
[----:B------:R-:W-:Y:S06]  /*25b20*/  BRA `(.L_x_12537) ;  /* 0xffffffd000fc7947 */ /* 0x000fec000383ffff */
.L_x_12542:
[----:B0-----:R0:W2:Y:S02]  /*25b30*/  SYNCS.PHASECHK.TRANS64.TRYWAIT P0, [R9+URZ+0x31c20], R0 ;  /* 0x031c2000090075a7 */ /* 0x0010a4000800017f */
[----:B--2---:R-:W-:Y:S05]  /*25b40*/  @!P0 NANOSLEEP.SYNCS 0x989680 ;  /* 0x009896800000895d */ /* 0x004fea0003900000 */
[----:B------:R-:W2:Y:S02]  /*25b50*/  @!P0 SYNCS.PHASECHK.TRANS64 P0, [R9+URZ+0x31c20], R0 ;  /* 0x031c2000090085a7 */ /* 0x000ea4000800007f */
[----:B--2---:R-:W-:Y:S05]  /*25b60*/  @!P0 BRA `(.L_x_12542) ;  /* 0xfffffffc00f08947 */ /* 0x004fea000383ffff */
[----:B------:R-:W-:Y:S05]  /*25b70*/  BRA `(.L_x_12641) ;  /* 0xffffffd800707947 */ /* 0x000fea000383ffff */
.L_x_12543:
        /* <DEDUP_REMOVED lines=8> */
[----:B01--4-:R-:W-:Y:S05]  /*25c00*/  WARPSYNC.COLLECTIVE R15, `(.L_x_12643) ;  /* 0x000000000f087348 */ /* 0x013fea0003c00000 */
[----:B------:R2:W3:Y:S02]  /*25c10*/  SHFL.IDX P6, R14, R13, R12, R11 ;  /* 0x0000000c0d0e7389 */ /* 0x0004e400000c000b */
[----:B01234-:R-:W-:Y:S01]  /*25c20*/  ENDCOLLECTIVE ;  /* 0x000000000000791b */ /* 0x01ffe20003800000 */
.L_x_12643:
[----:B------:R-:W-:Y:S05]  /*25c30*/  BSYNC B0 ;  /* 0x0000000000007941 */ /* 0x000fea0003800000 */
.L_x_12642:
[----:B------:R-:W-:Y:S05]  /*25c40*/  BRA `(.L_x_12644) ;  /* 0xffffffd800587947 */ /* 0x000fea000383ffff */
.L_x_12544:
[----:B------:R-:W-:Y:S01]  /*25c50*/  BSSY B0, `(.L_x_12645) ;  /* 0x0000006000007945 */ /* 0x000fe20003800000 */
[----:B------:R-:W-:-:S07]  /*25c60*/  IMAD.MOV.U32 R15, RZ, RZ, -0x1 ;  /* 0xffffffffff0f7424 */ /* 0x000fce00078e00ff */
[----:B01--4-:R-:W-:Y:S05]  /*25c70*/  WARPSYNC.COLLECTIVE R15, `(.L_x_12646) ;  /* 0x000000000f0c7348 */ /* 0x013fea0003c00000 */
[----:B------:R-:W-:Y:S02]  /*25c80*/  ELECT P6, UR62, PT ;  /* 0x00000000003e782f */ /* 0x000fe400038c0000 */
[----:B------:R-:W-:Y:S01]  /*25c90*/  MOV R14, UR62 ;  /* 0x0000003e000e7c02 */ /* 0x000fe20008000f00 */
[----:B01--4-:R-:W-:Y:S10]  /*25ca0*/  ENDCOLLECTIVE ;  /* 0x000000000000791b */ /* 0x013ff40003800000 */
.L_x_12646:
[----:B------:R-:W-:Y:S05]  /*25cb0*/  BSYNC B0 ;  /* 0x0000000000007941 */ /* 0x000fea0003800000 */
.L_x_12645:
[----:B------:R-:W-:Y:S05]  /*25cc0*/  BRA `(.L_x_12647) ;  /* 0xffffffd8004c7947 */ /* 0x000fea000383ffff */
.L_x_12546:
[----:B0-----:R0:W2:Y:S02]  /*25cd0*/  SYNCS.PHASECHK.TRANS64.TRYWAIT P0, [R6+URZ], R3 ;  /* 0x00000003060075a7 */ /* 0x0010a4000800017f */
[----:B--2---:R-:W-:Y:S05]  /*25ce0*/  @!P0 NANOSLEEP.SYNCS 0x989680 ;  /* 0x009896800000895d */ /* 0x004fea0003900000 */
[----:B------:R-:W2:Y:S02]  /*25cf0*/  @!P0 SYNCS.PHASECHK.TRANS64 P0, [R6+URZ], R3 ;  /* 0x00000003060085a7 */ /* 0x000ea4000800007f */
[----:B--2---:R-:W-:Y:S05]  /*25d00*/  @!P0 BRA `(.L_x_12546) ;  /* 0xfffffffc00f08947 */ /* 0x004fea000383ffff */
[----:B------:R-:W-:Y:S05]  /*25d10*/  BRA `(.L_x_12648) ;  /* 0xffffffd800887947 */ /* 0x000fea000383ffff */
.L_x_12547:
[----:B--2---:R2:W3:Y:S02]  /*25d20*/  SYNCS.PHASECHK.TRANS64.TRYWAIT P0, [R7+URZ], R2 ;  /* 0x00000002070075a7 */ /* 0x0044e4000800017f */
[----:B---3--:R-:W-:Y:S05]  /*25d30*/  @!P0 NANOSLEEP.SYNCS 0x989680 ;  /* 0x009896800000895d */ /* 0x008fea0003900000 */
[----:B------:R-:W3:Y:S02]  /*25d40*/  @!P0 SYNCS.PHASECHK.TRANS64 P0, [R7+URZ], R2 ;  /* 0x00000002070085a7 */ /* 0x000ee4000800007f */
[----:B---3--:R-:W-:Y:S05]  /*25d50*/  @!P0 BRA `(.L_x_12547) ;  /* 0xfffffffc00f08947 */ /* 0x008fea000383ffff */
[----:B------:R-:W-:Y:S05]  /*25d60*/  BRA `(.L_x_12649) ;  /* 0xffffffd8007c7947 */ /* 0x000fea000383ffff */
.L_x_12549:
[----:B---3--:R3:W0:Y:S02]  /*25d70*/  SYNCS.PHASECHK.TRANS64.TRYWAIT P0, [R4+URZ], R3 ;  /* 0x00000003040075a7 */ /* 0x008624000800017f */
[----:B0-----:R-:W-:Y:S05]  /*25d80*/  @!P0 NANOSLEEP.SYNCS 0x989680 ;  /* 0x009896800000895d */ /* 0x001fea0003900000 */
[----:B------:R-:W0:Y:S02]  /*25d90*/  @!P0 SYNCS.PHASECHK.TRANS64 P0, [R4+URZ], R3 ;  /* 0x00000003040085a7 */ /* 0x000e24000800007f */
[----:B0-----:R-:W-:Y:S05]  /*25da0*/  @!P0 BRA `(.L_x_12549) ;  /* 0xfffffffc00f08947 */ /* 0x001fea000383ffff */
[----:B------:R-:W-:Y:S05]  /*25db0*/  BRA `(.L_x_12650) ;  /* 0xffffffd800807947 */ /* 0x000fea000383ffff */
.L_x_12651:
        /* <DEDUP_REMOVED lines=12> */
.L_x_15331:


//--------------------- .text._ZN7cutlass13device_kernelIN5flash11enable_sm90INS1_16FlashAttnFwdSm90INS1_25CollectiveMainloopFwdSm90ILi2EN4cute5tupleIJNS5_1CILi1EEES8_S8_EEENS6_IJNS7_ILi192EEESA_NS7_ILi64EEEEEELi64ENS_10bfloat16_tEfNS_4arch4Sm90ELb0ELb0ELb0ELb0ELb0ELb0ELb0ELb0ELb1ELb1ELb0ELb0EEENS1_21CollectiveEpilogueFwdINS6_IJSA_SB_SA_EEES9_SD_SF_Li384ELb0ELb1ELb0ELb0EEENS1_29StaticPersistentTileSchedulerILb0EEEEEEEEEvNT_6ParamsE --------------------------
	.section	.text._ZN7cutlass13device_kernelIN5flash11enable_sm90INS1_16FlashAttnFwdSm90INS1_25CollectiveMainloopFwdSm90ILi2EN4cute5tupleIJNS5_1CILi1EEES8_S8_EEENS6_IJNS7_ILi192EEESA_NS7_ILi64EEEEEELi64ENS_10bfloat16_tEfNS_4arch4Sm90ELb0ELb0ELb0ELb0ELb0ELb0ELb0ELb0ELb1ELb1ELb0ELb0EEENS1_21CollectiveEpilogueFwdINS6_IJSA_SB_SA_EEES9_SD_SF_Li384ELb0ELb1ELb0ELb0EEENS1_29StaticPersistentTileSchedulerILb0EEEEEEEEEvNT_6ParamsE,"ax",@progbits
	.align	128
.text._ZN7cutlass13device_kernelIN5flash11enable_sm90INS1_16FlashAttnFwdSm90INS1_25CollectiveMainloopFwdSm90ILi2EN4cute5tupleIJNS5_1CILi1EEES8_S8_EEENS6_IJNS7_ILi192EEESA_NS7_ILi64EEEEEELi64ENS_10bfloat16_tEfNS_4arch4Sm90ELb0ELb0ELb0ELb0ELb0ELb0ELb0ELb0ELb1ELb1ELb0ELb0EEENS1_21CollectiveEpilogueFwdINS6_IJSA_SB_SA_EEES9_SD_SF_Li384ELb0ELb1ELb0ELb0EEENS1_29StaticPersistentTileSchedulerILb0EEEEEEEEEvNT_6ParamsE:
        .type           _ZN7cutlass13device_kernelIN5flash11enable_sm90INS1_16FlashAttnFwdSm90INS1_25CollectiveMainloopFwdSm90ILi2EN4cute5tupleIJNS5_1CILi1EEES8_S8_EEENS6_IJNS7_ILi192EEESA_NS7_ILi64EEEEEELi64ENS_10bfloat16_tEfNS_4arch4Sm90ELb0ELb0ELb0ELb0ELb0ELb0ELb0ELb0ELb1ELb1ELb0ELb0EEENS1_21CollectiveEpilogueFwdINS6_IJSA_SB_SA_EEES9_SD_SF_Li384ELb0ELb1ELb0ELb0EEENS1_29StaticPersistentTileSchedulerILb0EEEEEEEEEvNT_6ParamsE,@function
        .size           _ZN7cutlass13device_kernelIN5flash11enable_sm90INS1_16FlashAttnFwdSm90INS1_25CollectiveMainloopFwdSm90ILi2EN4cute5tupleIJNS5_1CILi1EEES8_S8_EEENS6_IJNS7_ILi192EEESA_NS7_ILi64EEEEEELi64ENS_10bfloat16_tEfNS_4arch4Sm90ELb0ELb0ELb0ELb0ELb0ELb0ELb0ELb0ELb1ELb1ELb0ELb0EEENS1_21CollectiveEpilogueFwdINS6_IJSA_SB_SA_EEES9_SD_SF_Li384ELb0ELb1ELb0ELb0EEENS1_29StaticPersistentTileSchedulerILb0EEEEEEEEEvNT_6ParamsE,(.L_x_15332 - _ZN7cutlass13device_kernelIN5flash11enable_sm90INS1_16FlashAttnFwdSm90INS1_25CollectiveMainloopFwdSm90ILi2EN4cute5tupleIJNS5_1CILi1EEES8_S8_EEENS6_IJNS7_ILi192EEESA_NS7_ILi64EEEEEELi64ENS_10bfloat16_tEfNS_4arch4Sm90ELb0ELb0ELb0ELb0ELb0ELb0ELb0ELb0ELb1ELb1ELb0ELb0EEENS1_21CollectiveEpilogueFwdINS6_IJSA_SB_SA_EEES9_SD_SF_Li384ELb0ELb1ELb0ELb0EEENS1_29StaticPersistentTileSchedulerILb0EEEEEEEEEvNT_6ParamsE)
        .other          _ZN7cutlass13device_kernelIN5flash11enable_sm90INS1_16FlashAttnFwdSm90INS1_25CollectiveMainloopFwdSm90ILi2EN4cute5tupleIJNS5_1CILi1EEES8_S8_EEENS6_IJNS7_ILi192EEESA_NS7_ILi64EEEEEELi64ENS_10bfloat16_tEfNS_4arch4Sm90ELb0ELb0ELb0ELb0ELb0ELb0ELb0ELb0ELb1ELb1ELb0ELb0EEENS1_21CollectiveEpilogueFwdINS6_IJSA_SB_SA_EEES9_SD_SF_Li384ELb0ELb1ELb0ELb0EEENS1_29StaticPersistentTileSchedulerILb0EEEEEEEEEvNT_6ParamsE,@"STO_CUDA_ENTRY STV_DEFAULT"
_ZN7cutlass13device_kernelIN5flash11enable_sm90INS1_16FlashAttnFwdSm90INS1_25CollectiveMainloopFwdSm90ILi2EN4cute5tupleIJNS5_1CILi1EEES8_S8_EEENS6_IJNS7_ILi192EEESA_NS7_ILi64EEEEEELi64ENS_10bfloat16_tEfNS_4arch4Sm90ELb0ELb0ELb0ELb0ELb0ELb0ELb0ELb0ELb1ELb1ELb0ELb0EEENS1_21CollectiveEpilogueFwdINS6_IJSA_SB_SA_EEES9_SD_SF_Li384ELb0ELb1ELb0ELb0EEENS1_29StaticPersistentTileSchedulerILb0EEEEEEEEEvNT_6ParamsE:
        /* <DEDUP_REMOVED lines=18> */
.L_x_12653:
[----:B------:R-:W-:Y:S05]  /*0120*/  BSYNC B0 ;  /* 0x0000000000007941 */ /* 0x000fea0003800000 */
.L_x_12652:
        /* <DEDUP_REMOVED lines=41> */
.L_x_12654:
        /* <DEDUP_REMOVED lines=22> */
.L_x_12655:
        /* <DEDUP_REMOVED lines=18> */
.L_x_12656:
        /* <DEDUP_REMOVED lines=22> */
.L_x_12657:
        /* <DEDUP_REMOVED lines=22> */
.L_x_12658:
[----:B------:R-:W-:Y:S01]  /*0900*/  PLOP3.LUT P0, PT, PT, PT, UP0, 0x80, 0x0 ;  /* 0x000000000000781c */ /* 0x000fe20003f0f008 */
[----:B------:R-:W-:Y:S01]  /*0910*/  UMOV UR36, 0x1 ;  /* 0x0000000100247882 */ /* 0x000fe20000000000 */
[----:B------:R-:W-:Y:S01]  /*0920*/  NOP ;  /* 0x0000000000007918 */ /* 0x000fe20000000000 */
[----:B------:R-:W-:Y:S01]  /*0930*/  USEL UR36, UR36, 0x2, !UP0 ;  /* 0x0000000224247887 */ /* 0x000fe2000c000000 */
[----:B------:R-:W-:Y:S01]  /*0940*/  ULDC.64 UR46, c[0x0][0x208] ;  /* 0x00008200002e7ab9 */ /* 0x000fe20000000a00 */
[----:B012-4-:R-:W-:Y:S08]  /*0950*/  BAR.SYNC.DEFER_BLOCKING 0x0 ;  /* 0x0000000000007b1d */ /* 0x017ff00000010000 */
[----:B------:R-:W-:Y:S05]  /*0960*/  @!P0 BRA `(.L_x_12659) ;  /* 0x0000007800308947 */ /* 0x000fea0003800000 */
.L_x_12660:
[----:B------:R-:W-:-:S08]  /*0970*/  NOP ;  /* 0x0000000000007918 */ /* 0x000fd00000000000 */
[----:B------:R-:W0:Y:S02]  /*0980*/  USETMAXREG.TRY_ALLOC.CTAPOOL UP0, 0xa0 ;  /* 0x000000a0000079c8 */ /* 0x000e240008000600 */
[----:B0-----:R-:W-:-:S13]  /*0990*/  PLOP3.LUT P0, PT, PT, PT, UP0, 0x80, 0x0 ;  /* 0x000000000000781c */ /* 0x001fda0003f0f008 */
[----:B------:R-:W-:Y:S05]  /*09a0*/  @!P0 BRA `(.L_x_12660) ;  /* 0xfffffffc00f08947 */ /* 0x000fea000383ffff */
[----:B------:R-:W0:Y:S01]  /*09b0*/  S2R R2, SR_TID.X ;  /* 0x0000000000027919 */ /* 0x000e220000002100 */
        /* <DEDUP_REMOVED lines=19> */
[----:B------:R-:W-:Y:S02]  /*0af0*/  SHF.R.S32.HI R7, RZ, 0x4, R0 ;  /* 0x00000004ff077819 */ /* 0x000fe40000011400 */
[C---:B------:R-:W-:Y:S02]  /*0b00*/  LOP3.LUT R5, R0.reuse, 0xfffffff0, RZ, 0xc0, !PT ;  /* 0xfffffff000057812 */ /* 0x040fe400078ec0ff */
[----:B------:R-:W-:Y:S02]  /*0b10*/  LEA.HI R2, R0, R7, RZ, 0x1 ;  /* 0x0000000700027211 */ /* 0x000fe400078f08ff */
[----:B------:R-:W-:Y:S01]  /*0b20*/  LOP3.LUT R9, R157, 0xffffff80, RZ, 0xc0, !PT ;  /* 0xffffff809d097812 */ /* 0x000fe200078ec0ff */
[----:B------:R-:W-:Y:S01]  /*0b30*/  IMAD.IADD R5, R154, 0x1, -R5 ;  /* 0x000000019a057824 */ /* 0x000fe200078e0a05 */
[----:B------:R-:W-:Y:S02]  /*0b40*/  LOP3.LUT R2, R2, 0x1ffffffe, RZ, 0xc0, !PT ;  /* 0x1ffffffe02027812 */ /* 0x000fe400078ec0ff */
[-C--:B------:R-:W-:Y:S01]  /*0b50*/  LEA.HI R8, R3, R154.reuse, RZ, 0x5 ;  /* 0x0000009a03087211 */ /* 0x080fe200078f28ff */
[----:B------:R-:W-:Y:S01]  /*0b60*/  IMAD.IADD R156, R154, 0x1, -R9 ;  /* 0x000000019a9c7824 */ /* 0x000fe200078e0a09 */
[----:B------:R-:W-:Y:S01]  /*0b70*/  SHF.R.S32.HI R0, RZ, 0x1f, R5 ;  /* 0x0000001fff007819 */ /* 0x000fe20000011405 */
[----:B------:R-:W-:Y:S01]  /*0b80*/  IMAD.IADD R7, R7, 0x1, -R2 ;  /* 0x0000000107077824 */ /* 0x000fe200078e0a02 */
[----:B------:R-:W-:Y:S01]  /*0b90*/  LEA.HI R2, R3, R154, RZ, 0x2 ;  /* 0x0000009a03027211 */ /* 0x000fe200078f10ff */
[----:B------:R-:W-:Y:S01]  /*0ba0*/  IMAD.SHL.U32 R8, R8, 0x20, RZ ;  /* 0x0000002008087824 */ /* 0x000fe200078e00ff */
[----:B------:R-:W-:Y:S01]  /*0bb0*/  LEA.HI R0, R0, R5, RZ, 0x3 ;  /* 0x0000000500007211 */ /* 0x000fe200078f18ff */
[----:B0-----:R-:W-:Y:S01]  /*0bc0*/  ULEA UR40, UR4, UR40, 0x18 ;  /* 0x0000002804287291 */ /* 0x001fe2000f8ec03f */
[----:B------:R-:W-:-:S02]  /*0bd0*/  LOP3.LUT R11, R2, 0xfffffffc, RZ, 0xc0, !PT ;  /* 0xfffffffc020b7812 */ /* 0x000fc400078ec0ff */
[C---:B------:R-:W-:Y:S01]  /*0be0*/  LOP3.LUT R2, R0.reuse, 0xfffffff8, RZ, 0xc0, !PT ;  /* 0xfffffff800027812 */ /* 0x040fe200078ec0ff */
[----:B------:R-:W-:Y:S01]  /*0bf0*/  IMAD.SHL.U32 R0, R0, 0x40, RZ ;  /* 0x0000004000007824 */ /* 0x000fe200078e00ff */
[----:B------:R-:W-:Y:S01]  /*0c00*/  SHF.R.S32.HI R9, RZ, 0x1f, R156 ;  /* 0x0000001fff097819 */ /* 0x000fe2000001149c */
[----:B------:R-:W-:Y:S01]  /*0c10*/  IMAD.IADD R12, R154, 0x1, -R11 ;  /* 0x000000019a0c7824 */ /* 0x000fe200078e0a0b */
[----:B------:R-:W-:Y:S01]  /*0c20*/  LEA.HI R155, R3, R154, RZ, 0x3 ;  /* 0x0000009a039b7211 */ /* 0x000fe200078f18ff */
[----:B------:R-:W-:Y:S01]  /*0c30*/  IMAD.IADD R2, R5, 0x1, -R2 ;  /* 0x0000000105027824 */ /* 0x000fe200078e0a02 */
[----:B------:R-:W-:Y:S02]  /*0c40*/  LEA.HI R10, R9, R156, RZ, 0x2 ;  /* 0x0000009c090a7211 */ /* 0x000fe400078f10ff */
[----:B------:R-:W-:Y:S01]  /*0c50*/  LEA.HI R4, R12, R12, RZ, 0x1 ;  /* 0x0000000c0c047211 */ /* 0x000fe200078f08ff */
[----:B------:R-:W-:Y:S01]  /*0c60*/  IMAD.SHL.U32 R3, R2, 0x40, RZ ;  /* 0x0000004002037824 */ /* 0x000fe200078e00ff */
[----:B------:R-:W-:-:S02]  /*0c70*/  SHF.R.S32.HI R11, RZ, 0x2, R10 ;  /* 0x00000002ff0b7819 */ /* 0x000fc4000001140a */
[----:B------:R-:W-:Y:S02]  /*0c80*/  SHF.R.S32.HI R6, RZ, 0x1f, R10 ;  /* 0x0000001fff067819 */ /* 0x000fe4000001140a */
[----:B------:R-:W-:Y:S01]  /*0c90*/  LOP3.LUT R13, R4, 0x1ffffffe, RZ, 0xc0, !PT ;  /* 0x1ffffffe040d7812 */ /* 0x000fe200078ec0ff */
[----:B------:R-:W-:Y:S01]  /*0ca0*/  IMAD.SHL.U32 R4, R7, 0x8, RZ ;  /* 0x0000000807047824 */ /* 0x000fe200078e00ff */
[----:B------:R-:W-:Y:S02]  /*0cb0*/  LEA.HI R6, R6, R11, RZ, 0x3 ;  /* 0x0000000b06067211 */ /* 0x000fe400078f18ff */
[----:B------:R-:W-:Y:S01]  /*0cc0*/  SHF.R.S32.HI R157, RZ, 0x7, R157 ;  /* 0x00000007ff9d7819 */ /* 0x000fe2000001149d */
[----:B------:R-:W-:Y:S01]  /*0cd0*/  IMAD.IADD R13, R12, 0x1, -R13 ;  /* 0x000000010c0d7824 */ /* 0x000fe200078e0a0d */
[----:B------:R-:W-:Y:S02]  /*0ce0*/  LOP3.LUT R3, R3, 0x1c0, RZ, 0xc0, !PT ;  /* 0x000001c003037812 */ /* 0x000fe400078ec0ff */
[----:B------:R-:W-:-:S02]  /*0cf0*/  LOP3.LUT R12, R6, 0xfffffff8, RZ, 0xc0, !PT ;  /* 0xfffffff8060c7812 */ /* 0x000fc400078ec0ff */
[----:B------:R-:W-:Y:S01]  /*0d00*/  R2P PR, R2, 0x6 ;  /* 0x0000000602007804 */ /* 0x000fe20000000000 */
[----:B------:R-:W-:Y:S01]  /*0d10*/  IMAD.HI R2, R157, 0x55555556, RZ ;  /* 0x555555569d027827 */ /* 0x000fe200078e02ff */
[----:B------:R-:W-:Y:S02]  /*0d20*/  LOP3.LUT R6, R3, 0x8, R4, 0xf8, !PT ;  /* 0x0000000803067812 */ /* 0x000fe400078ef804 */
[----:B------:R-:W-:Y:S01]  /*0d30*/  SHF.R.U32.HI R3, RZ, 0x3, R3 ;  /* 0x00000003ff037819 */ /* 0x000fe20000011603 */
[----:B------:R-:W-:Y:S01]  /*0d40*/  IMAD.IADD R12, R11, 0x1, -R12 ;  /* 0x000000010b0c7824 */ /* 0x000fe200078e0a0c */
[----:B------:R-:W-:Y:S02]  /*0d50*/  LEA.HI R9, R9, R156, RZ, 0x5 ;  /* 0x0000009c09097211 */ /* 0x000fe400078f28ff */
[----:B------:R-:W-:Y:S01]  /*0d60*/  LOP3.LUT R3, R6, R3, RZ, 0x3c, !PT ;  /* 0x0000000306037212 */ /* 0x000fe200078e3cff */
[----:B------:R-:W-:Y:S01]  /*0d70*/  IMAD.MOV.U32 R6, RZ, RZ, -0x2 ;  /* 0xfffffffeff067424 */ /* 0x000fe200078e00ff */
[----:B------:R-:W-:-:S02]  /*0d80*/  LOP3.LUT R8, R8, 0xfffffc00, RZ, 0xc0, !PT ;  /* 0xfffffc0008087812 */ /* 0x000fc400078ec0ff */
[----:B------:R-:W-:Y:S02]  /*0d90*/  LEA.HI R2, R2, R2, RZ, 0x1 ;  /* 0x0000000202027211 */ /* 0x000fe400078f08ff */
[----:B------:R-:W-:Y:S01]  /*0da0*/  LOP3.LUT R0, R0, 0x7ffffe00, RZ, 0xc0, !PT ;  /* 0x7ffffe0000007812 */ /* 0x000fe200078ec0ff */
[--C-:B------:R-:W-:Y:S01]  /*0db0*/  IMAD R5, R5, 0x40, R8.reuse ;  /* 0x0000004005057824 */ /* 0x100fe200078e0208 */
[----:B------:R-:W-:Y:S02]  /*0dc0*/  SHF.R.S32.HI R9, RZ, 0x5, R9 ;  /* 0x00000005ff097819 */ /* 0x000fe40000011409 */
[----:B------:R-:W-:Y:S01]  /*0dd0*/  LOP3.LUT R7, R10, 0x7ffffffc, RZ, 0xc0, !PT ;  /* 0x7ffffffc0a077812 */ /* 0x000fe200078ec0ff */
[----:B------:R-:W-:Y:S01]  /*0de0*/  IMAD.IADD R5, R4, 0x1, R5 ;  /* 0x0000000104057824 */ /* 0x000fe200078e0205 */
[----:B------:R-:W-:Y:S01]  /*0df0*/  IADD3 R0, R3, R0, R8 ;  /* 0x0000000003007210 */ /* 0x000fe20007ffe008 */
[----:B------:R-:W-:Y:S01]  /*0e00*/  IMAD R3, R2, -0x3, R157 ;  /* 0xfffffffd02037824 */ /* 0x000fe200078e029d */
[----:B------:R-:W-:Y:S01]  /*0e10*/  SEL R16, R16, 0xffffffc0, !P2 ;  /* 0xffffffc010107807 */ /* 0x000fe20005000000 */
[----:B------:R-:W-:Y:S01]  /*0e20*/  IMAD R12, R9, 0x10, R12 ;  /* 0x00000010090c7824 */ /* 0x000fe200078e020c */
[----:B------:R-:W-:Y:S01]  /*0e30*/  LEA R2, R0, UR40, 0x1 ;  /* 0x0000002800027c11 */ /* 0x000fe2000f8e08ff */
[----:B------:R-:W-:Y:S01]  /*0e40*/  IMAD.IADD R7, R156, 0x1, -R7 ;  /* 0x000000019c077824 */ /* 0x000fe200078e0a07 */
[----:B------:R0:W-:Y:S01]  /*0e50*/  STL [R1+0xc], R5 ;  /* 0x00000c0501007387 */ /* 0x0001e20000100800 */
[----:B------:R-:W-:Y:S01]  /*0e60*/  IMAD R3, R3, 0x40, R12 ;  /* 0x0000004003037824 */ /* 0x000fe200078e020c */
[----:B------:R-:W-:Y:S01]  /*0e70*/  LOP3.LUT R15, R155, 0xfffffff8, RZ, 0xc0, !PT ;  /* 0xfffffff89b0f7812 */ /* 0x000fe200078ec0ff */
[----:B------:R-:W-:Y:S01]  /*0e80*/  IMAD R4, R7, R6, 0xc0 ;  /* 0x000000c007047424 */ /* 0x000fe200078e0206 */
[----:B------:R-:W-:Y:S01]  /*0e90*/  SHF.R.S32.HI R155, RZ, 0x3, R155 ;  /* 0x00000003ff9b7819 */ /* 0x000fe2000001149b */
[----:B------:R-:W-:-:S02]  /*0ea0*/  IMAD R0, R13, 0x8, R3 ;  /* 0x000000080d007824 */ /* 0x000fc400078e0203 */
[C---:B------:R-:W-:Y:S01]  /*0eb0*/  VIADD R17, R2.reuse, 0x1e800 ;  /* 0x0001e80002117836 */ /* 0x040fe20000000000 */
[----:B------:R0:W-:Y:S01]  /*0ec0*/  STL [R1+0x10], R4 ;  /* 0x0000100401007387 */ /* 0x0001e20000100800 */
[----:B------:R-:W-:Y:S02]  /*0ed0*/  VIADD R22, R2, 0x1e820 ;  /* 0x0001e82002167836 */ /* 0x000fe40000000000 */
[C---:B------:R-:W-:Y:S01]  /*0ee0*/  @P1 VIADD R22, R17.reuse, 0xffffffe0 ;  /* 0xffffffe011161836 */ /* 0x040fe20000000000 */
[----:B------:R0:W-:Y:S01]  /*0ef0*/  STL [R1+0x4], R3 ;  /* 0x0000040301007387 */ /* 0x0001e20000100800 */
[----:B------:R-:W-:Y:S02]  /*0f00*/  IMAD.IADD R17, R17, 0x1, R16 ;  /* 0x0000000111117824 */ /* 0x000fe400078e0210 */
[----:B------:R-:W-:Y:S01]  /*0f10*/  IMAD.IADD R154, R154, 0x1, -R15 ;  /* 0x000000019a9a7824 */ /* 0x000fe200078e0a0f */
[----:B------:R0:W-:Y:S01]  /*0f20*/  STL [R1+0x8], R0 ;  /* 0x0000080001007387 */ /* 0x0001e20000100800 */
[----:B------:R-:W-:Y:S01]  /*0f30*/  IMAD.IADD R16, R16, 0x1, R22 ;  /* 0x0000000110107824 */ /* 0x000fe200078e0216 */
[C---:B------:R-:W-:Y:S01]  /*0f40*/  IADD3 R152, R22.reuse, 0xc000, RZ ;  /* 0x0000c00016987810 */ /* 0x040fe20007ffe0ff */
[----:B------:R-:W-:-:S07]  /*0f50*/  VIADD R153, R22, 0x6000 ;  /* 0x0000600016997836 */ /* 0x000fce0000000000 */
.L_x_12681:
[----:B0-----:R-:W0:Y:S01]  /*0f60*/  SHFL.IDX PT, R0, R157, RZ, 0x1f ;  /* 0x00001fff9d007589 */ /* 0x001e2200000e0000 */
[----:B------:R-:W-:Y:S01]  /*0f70*/  ULDC.64 UR6, c[0x0][0x418] ;  /* 0x0001060000067ab9 */ /* 0x000fe20000000a00 */
[----:B------:R-:W-:Y:S01]  /*0f80*/  ULDC UR4, c[0x0][0xc38] ;  /* 0x00030e0000047ab9 */ /* 0x000fe20000000800 */
[----:B------:R-:W-:Y:S02]  /*0f90*/  UISETP.NE.U32.AND UP0, UPT, UR6, URZ, UPT ;  /* 0x0000003f0600728c */ /* 0x000fe4000bf05070 */
[----:B------:R-:W-:Y:S02]  /*0fa0*/  UISETP.NE.AND UP1, UPT, UR4, 0x1, UPT ;  /* 0x000000010400788c */ /* 0x000fe4000bf25270 */
[----:B------:R-:W-:Y:S01]  /*0fb0*/  UISETP.NE.AND.EX UP0, UPT, UR7, URZ, UPT, UP0 ;  /* 0x0000003f0700728c */ /* 0x000fe2000bf05300 */
[----:B------:R-:W-:Y:S01]  /*0fc0*/  ULDC UR49, c[0x0][0x424] ;  /* 0x0001090000317ab9 */ /* 0x000fe20000000800 */
[----:B------:R-:W-:Y:S02]  /*0fd0*/  UIADD3 UR12, UR40, 0x1e800, URZ ;  /* 0x0001e800280c7890 */ /* 0x000fe4000fffe03f */
[----:B------:R-:W-:Y:S01]  /*0fe0*/  USEL UR49, UR49, 0x1, UP0 ;  /* 0x0000000131317887 */ /* 0x000fe20008000000 */
[----:B------:R-:W-:Y:S01]  /*0ff0*/  ULDC UR4, c[0x0][0xc44] ;  /* 0x0003110000047ab9 */ /* 0x000fe20000000800 */
[----:B------:R-:W-:Y:S01]  /*1000*/  ULDC UR6, c[0x0][0x2f0] ;  /* 0x0000bc0000067ab9 */ /* 0x000fe20000000800 */
[----:B------:R-:W-:-:S02]  /*1010*/  ULOP3.LUT UP0, URZ, UR12, 0x3ff, URZ, 0xc0, !UPT ;  /* 0x000003ff0c3f7892 */ /* 0x000fc4000f80c03f */
[----:B------:R-:W-:Y:S02]  /*1020*/  UISETP.NE.AND UP2, UPT, UR4, 0x1, UPT ;  /* 0x000000010400788c */ /* 0x000fe4000bf45270 */
[----:B------:R-:W-:Y:S01]  /*1030*/  UIMAD UR49, UR49, UR6, URZ ;  /* 0x00000006313172a4 */ /* 0x000fe2000f8e023f */
[----:B------:R-:W-:Y:S01]  /*1040*/  @UP1 ULDC UR4, c[0x0][0xc3c] ;  /* 0x00030f0000041ab9 */ /* 0x000fe20000000800 */
[----:B------:R-:W-:Y:S01]  /*1050*/  PLOP3.LUT P0, PT, PT, PT, UP0, 0x80, 0x0 ;  /* 0x000000000000781c */ /* 0x000fe20003f0f008 */
[----:B------:R-:W-:Y:S01]  /*1060*/  UIMAD.WIDE.U32 UR4, UR41, UR4, URZ ;  /* 0x00000004290472a5 */ /* 0x000fe2000f8e003f */
[----:B0-----:R-:W-:Y:S01]  /*1070*/  R2UR UR44, R0 ;  /* 0x00000000002c72ca */ /* 0x001fe200000e0000 */
[----:B------:R-:W-:Y:S01]  /*1080*/  UIADD3 UR6, UR49, 0xbf, URZ ;  /* 0x000000bf31067890 */ /* 0x000fe2000fffe03f */
[----:B------:R-:W-:Y:S01]  /*1090*/  @UP1 ULDC UR7, c[0x0][0xc40] ;  /* 0x0003100000071ab9 */ /* 0x000fe20000000800 */
[----:B------:R-:W-:Y:S01]  /*10a0*/  UMOV UR43, UR41 ;  /* 0x00000029002b7c82 */ /* 0x000fe20008000000 */
[----:B------:R-:W-:-:S02]  /*10b0*/  @UP1 USHF.R.U32.HI UR43, URZ, UR7, UR5 ;  /* 0x000000073f2b1299 */ /* 0x000fc40008011605 */
[----:B------:R-:W-:Y:S01]  /*10c0*/  UIMAD.WIDE UR6, UR6, 0x2aaaaaab, URZ ;  /* 0x2aaaaaab060678a5 */ /* 0x000fe2000f8e023f */
[----:B------:R-:W-:Y:S02]  /*10d0*/  @UP2 ULDC.64 UR10, c[0x0][0xc48] ;  /* 0x00031200000a2ab9 */ /* 0x000fe40000000a00 */
[----:B------:R-:W-:-:S04]  /*10e0*/  UIMAD.WIDE.U32 UR4, UR43, UR10, URZ ;  /* 0x0000000a2b0472a5 */ /* 0x000fc8000f8e003f */
[----:B------:R-:W-:Y:S02]  /*10f0*/  UIMAD.WIDE UR8, UR44, 0x55555556, URZ ;  /* 0x555555562c0878a5 */ /* 0x000fe4000f8e023f */
[----:B------:R-:W-:Y:S02]  /*1100*/  USHF.R.U32.HI UR48, URZ, 0x1f, UR7 ;  /* 0x0000001f3f307899 */ /* 0x000fe40008011607 */
[----:B------:R-:W-:Y:S01]  /*1110*/  ULEA.HI UR9, UR9, UR9, URZ, 0x1 ;  /* 0x0000000909097291 */ /* 0x000fe2000f8f083f */
[----:B------:R-:W-:Y:S01]  /*1120*/  UMOV UR45, UR43 ;  /* 0x0000002b002d7c82 */ /* 0x000fe20008000000 */
[----:B------:R-:W-:Y:S02]  /*1130*/  @UP2 USHF.R.U32.HI UR45, URZ, UR11, UR5 ;  /* 0x0000000b3f2d2299 */ /* 0x000fe40008011605 */
[----:B------:R-:W-:Y:S02]  /*1140*/  UIMAD UR50, UR9, -0x3, UR44 ;  /* 0xfffffffd093278a4 */ /* 0x000fe4000f8e022c */
[----:B------:R-:W-:Y:S01]  /*1150*/  ULEA.HI.SX32 UR48, UR7, UR48, 0x1b ;  /* 0x0000003007307291 */ /* 0x000fe2000f8fda3f */
[----:B-1----:R-:W-:Y:S11]  /*1160*/  @!P0 BRA `(.L_x_12661) ;  /* 0x0000000000408947 */ /* 0x002ff60003800000 */
        /* <DEDUP_REMOVED lines=16> */
.L_x_12661:
[----:B------:R-:W-:Y:S01]  /*1270*/  ULOP3.LUT UR4, UR37, 0x1, URZ, 0xc0, !UPT ;  /* 0x0000000125047892 */ /* 0x000fe2000f8ec03f */
[----:B------:R-:W-:-:S05]  /*1280*/  IMAD.U32 R3, RZ, RZ, UR42 ;  /* 0x0000002aff037e24 */ /* 0x000fca000f8e00ff */
[----:B------:R-:W-:Y:S01]  /*1290*/  IMAD.U32 R0, RZ, RZ, UR4 ;  /* 0x00000004ff007e24 */ /* 0x000fe2000f8e00ff */
[----:B------:R-:W-:-:S04]  /*12a0*/  ISETP.NE.AND P0, PT, R3, 0x3, PT ;  /* 0x000000030300780c */ /* 0x000fc80003f05270 */
[----:B------:R-:W-:-:S04]  /*12b0*/  SHF.L.U32 R0, R0, 0x1f, RZ ;  /* 0x0000001f00007819 */ /* 0x000fc800000006ff */
[----:B------:R-:W0:Y:S02]  /*12c0*/  SYNCS.PHASECHK.TRANS64.TRYWAIT P1, [UR40+0x30800], R0 ;  /* 0x03080000ff0075a7 */ /* 0x000e240008020168 */
[----:B0-----:R-:W-:Y:S05]  /*12d0*/  @!P1 BRA `(.L_x_12662) ;  /* 0x000000a400a89947 */ /* 0x001fea0003800000 */
.L_x_12759:
[----:B------:R-:W-:Y:S05]  /*12e0*/  @!P0 BRA `(.L_x_12663) ;  /* 0x0000000000048947 */ /* 0x000fea0003800000 */
[----:B------:R-:W-:Y:S01]  /*12f0*/  BPT.TRAP 0x1 ;  /* 0x000000040000795c */ /* 0x000fe20000300000 */
.L_x_12663:
[----:B------:R-:W-:Y:S02]  /*1300*/  IMAD.U32 R4, RZ, RZ, UR39 ;  /* 0x00000027ff047e24 */ /* 0x000fe4000f8e00ff */
[----:B0-----:R-:W-:-:S03]  /*1310*/  IMAD.U32 R3, RZ, RZ, UR38 ;  /* 0x00000026ff037e24 */ /* 0x001fc6000f8e00ff */
[----:B------:R-:W-:Y:S02]  /*1320*/  LEA R4, R4, UR40, 0x3 ;  /* 0x0000002804047c11 */ /* 0x000fe4000f8e18ff */
[----:B------:R-:W-:-:S04]  /*1330*/  SHF.L.U32 R3, R3, 0x1f, RZ ;  /* 0x0000001f03037819 */ /* 0x000fc800000006ff */
[----:B------:R0:W1:Y:S01]  /*1340*/  SYNCS.PHASECHK.TRANS64.TRYWAIT P2, [R4+URZ+0x30830], R3 ;  /* 0x03083003040075a7 */ /* 0x000062000804017f */
[----:B------:R-:W-:Y:S05]  /*1350*/  @!P0 BRA `(.L_x_12664) ;  /* 0x0000000000048947 */ /* 0x000fea0003800000 */
[----:B------:R-:W-:Y:S01]  /*1360*/  BPT.TRAP 0x1 ;  /* 0x000000040000795c */ /* 0x000fe20000300000 */
.L_x_12664:
[----:B------:R-:W2:Y:S01]  /*1370*/  S2R R5, SR_TID.X ;  /* 0x0000000000057919 */ /* 0x000ea20000002100 */
[----:B------:R-:W-:-:S05]  /*1380*/  IMAD.U32 R15, RZ, RZ, UR50 ;  /* 0x00000032ff0f7e24 */ /* 0x000fca000f8e00ff */
[----:B------:R-:W-:-:S05]  /*1390*/  LEA R15, R15, UR40, 0xd ;  /* 0x000000280f0f7c11 */ /* 0x000fca000f8e68ff */
[----:B------:R-:W-:-:S05]  /*13a0*/  VIADD R0, R15, 0xc400 ;  /* 0x0000c4000f007836 */ /* 0x000fca0000000000 */
[----:B------:R-:W-:-:S04]  /*13b0*/  SHF.R.U32.HI R0, RZ, 0x4, R0 ;  /* 0x00000004ff007819 */ /* 0x000fc80000011600 */
[----:B------:R-:W-:Y:S02]  /*13c0*/  LOP3.LUT R0, R0, 0x3fff, RZ, 0xc0, !PT ;  /* 0x00003fff00007812 */ /* 0x000fe400078ec0ff */
[----:B--2---:R-:W-:Y:S01]  /*13d0*/  LOP3.LUT P1, RZ, R5, 0x7f, RZ, 0xc0, !PT ;  /* 0x0000007f05ff7812 */ /* 0x004fe2000782c0ff */
[----:B-1----:R-:W-:-:S12]  /*13e0*/  @P2 BRA `(.L_x_12665) ;  /* 0x0000000000082947 */ /* 0x002fd80003800000 */
[----:B------:R-:W1:Y:S02]  /*13f0*/  SYNCS.PHASECHK.TRANS64.TRYWAIT P2, [R4+URZ+0x30830], R3 ;  /* 0x03083003040075a7 */ /* 0x000e64000804017f */
[----:B-1----:R-:W-:Y:S05]  /*1400*/  @!P2 BRA `(.L_x_12666) ;  /* 0x000000a40074a947 */ /* 0x002fea0003800000 */
.L_x_12665:
[----:B------:R-:W-:Y:S05]  /*1410*/  WARPSYNC.ALL ;  /* 0x0000000000007948 */ /* 0x000fea0003800000 */
[----:B------:R-:W-:Y:S01]  /*1420*/  IMAD.MOV.U32 R151, RZ, RZ, RZ ;  /* 0x000000ffff977224 */ /* 0x000fe200078e00ff */
[----:B------:R-:W-:Y:S01]  /*1430*/  LOP3.LUT R18, R0, 0x10000, RZ, 0xfc, !PT ;  /* 0x0001000000127812 */ /* 0x000fe200078efcff */
[----:B------:R-:W-:Y:S01]  /*1440*/  IMAD.MOV.U32 R19, RZ, RZ, 0x40000040 ;  /* 0x40000040ff137424 */ /* 0x000fe200078e00ff */
[----:B------:R-:W-:-:S04]  /*1450*/  UIADD3 UR4, UR40, 0x12400, URZ ;  /* 0x0001240028047890 */ /* 0x000fc8000fffe03f */
[----:B------:R-:W-:Y:S01]  /*1460*/  R2UR UR5, R19 ;  /* 0x00000000130572ca */ /* 0x000fe200000e0000 */
[----:B------:R-:W-:Y:S01]  /*1470*/  WARPGROUP.ARRIVE ;  /* 0x00000000000079c5 */ /* 0x000fe20000000000 */
[----:B------:R-:W-:Y:S01]  /*1480*/  UMOV UR7, 0x40000040 ;  /* 0x4000004000077882 */ /* 0x000fe20000000000 */
[----:B------:R-:W-:Y:S01]  /*1490*/  USHF.R.U32.HI UR4, URZ, 0x4, UR4 ;  /* 0x000000043f047899 */ /* 0x000fe20008011604 */
[C---:B------:R-:W-:Y:S01]  /*14a0*/  R2UR UR13, R18.reuse ;  /* 0x00000000120d72ca */ /* 0x040fe200000e0000 */
[----:B------:R-:W0:Y:S01]  /*14b0*/  LDL R7, [R1+0x10] ;  /* 0x0000100001077983 */ /* 0x000e220000100800 */
[----:B------:R-:W-:Y:S01]  /*14c0*/  UMOV UR9, 0x40000040 ;  /* 0x4000004000097882 */ /* 0x000fe20000000000 */
[----:B------:R-:W-:Y:S01]  /*14d0*/  ULOP3.LUT UR20, UR4, 0x3fff, URZ, 0xc0, !UPT ;  /* 0x00003fff04147892 */ /* 0x000fe2000f8ec03f */
[----:B------:R-:W-:Y:S01]  /*14e0*/  IMAD.U32 R0, RZ, RZ, UR48 ;  /* 0x00000030ff007e24 */ /* 0x000fe2000f8e00ff */
[----:B------:R-:W-:Y:S01]  /*14f0*/  UMOV UR11, 0x40000040 ;  /* 0x40000040000b7882 */ /* 0x000fe20000000000 */
[----:B------:R-:W-:Y:S01]  /*1500*/  R2UR UR4, R18 ;  /* 0x00000000120472ca */ /* 0x000fe200000e0000 */
[----:B------:R-:W-:Y:S01]  /*1510*/  ULOP3.LUT UR20, UR20, 0x10000, URZ, 0xfc, !UPT ;  /* 0x0001000014147892 */ /* 0x000fe2000f8efc3f */
[----:B------:R-:W-:Y:S01]  /*1520*/  P2R R6, PR, RZ, 0x2 ;  /* 0x00000002ff067803 */ /* 0x000fe20000000000 */
[----:B------:R-:W-:Y:S01]  /*1530*/  UMOV UR15, 0x40000040 ;  /* 0x40000040000f7882 */ /* 0x000fe20000000000 */
[----:B------:R-:W-:Y:S01]  /*1540*/  P2R R5, PR, RZ, 0x1 ;  /* 0x00000001ff057803 */ /* 0x000fe20000000000 */
[----:B------:R-:W-:Y:S01]  /*1550*/  UIMAD UR12, UR39, 0x600, UR20 ;  /* 0x00000600270c78a4 */ /* 0x000fe2000f8e0214 */
[--C-:B------:R-:W-:Y:S01]  /*1560*/  IMAD.MOV.U32 R150, RZ, RZ, R151.reuse ;  /* 0x000000ffff967224 */ /* 0x100fe200078e0097 */
[----:B------:R-:W-:Y:S01]  /*1570*/  UIADD3 UR8, UR13, 0x4, URZ ;  /* 0x000000040d087890 */ /* 0x000fe2000fffe03f */
[--C-:B------:R-:W-:Y:S01]  /*1580*/  IMAD.MOV.U32 R149, RZ, RZ, R151.reuse ;  /* 0x000000ffff957224 */ /* 0x100fe200078e0097 */
[----:B------:R-:W-:Y:S01]  /*1590*/  UIADD3 UR10, UR12, 0x4, URZ ;  /* 0x000000040c0a7890 */ /* 0x000fe2000fffe03f */
[--C-:B------:R-:W-:Y:S01]  /*15a0*/  IMAD.MOV.U32 R148, RZ, RZ, R151.reuse ;  /* 0x000000ffff947224 */ /* 0x100fe200078e0097 */
[----:B------:R-:W-:Y:S01]  /*15b0*/  UIADD3 UR14, UR12, 0x6, URZ ;  /* 0x000000060c0e7890 */ /* 0x000fe2000fffe03f */
[--C-:B------:R-:W-:Y:S01]  /*15c0*/  IMAD.MOV.U32 R147, RZ, RZ, R151.reuse ;  /* 0x000000ffff937224 */ /* 0x100fe200078e0097 */
[----:B------:R-:W-:Y:S01]  /*15d0*/  UMOV UR6, UR12 ;  /* 0x0000000c00067c82 */ /* 0x000fe20008000000 */
[----:B------:R-:W-:Y:S01]  /*15e0*/  ULDC UR21, c[0x0][0x988] ;  /* 0x0002620000157ab9 */ /* 0x000fe20000000800 */
[----:B------:R-:W-:Y:S01]  /*15f0*/  HGMMA.64x192x16.F32.BF16 R24, gdesc[UR4], RZ, !UPT, gsb0 ;  /* 0x02e00000041879f0 */ /* 0x000fe2000c0018ff */
[----:B------:R-:W-:Y:S01]  /*1600*/  UIADD3 UR4, UR13, 0x2, URZ ;  /* 0x000000020d047890 */ /* 0x000fe2000fffe03f */
[--C-:B------:R-:W-:Y:S01]  /*1610*/  IMAD.MOV.U32 R146, RZ, RZ, R151.reuse ;  /* 0x000000ffff927224 */ /* 0x100fe200078e0097 */
[----:B------:R-:W-:Y:S01]  /*1620*/  UIADD3 UR6, UR12, 0x2, URZ ;  /* 0x000000020c067890 */ /* 0x000fe2000fffe03f */
[--C-:B------:R-:W-:Y:S01]  /*1630*/  IMAD.MOV.U32 R145, RZ, RZ, R151.reuse ;  /* 0x000000ffff917224 */ /* 0x100fe200078e0097 */
[----:B------:R-:W-:Y:S01]  /*1640*/  UMOV UR5, 0x40000040 ;  /* 0x4000004000057882 */ /* 0x000fe20000000000 */
[----:B------:R-:W-:Y:S01]  /*1650*/  UMOV UR7, 0x40000040 ;  /* 0x4000004000077882 */ /* 0x000fe20000000000 */
[----:B------:R-:W-:Y:S01]  /*1660*/  UISETP.GE.AND UP0, UPT, UR49, 0xc1, UPT ;  /* 0x000000c13100788c */ /* 0x000fe2000bf06270 */
        /* <DEDUP_REMOVED lines=22> */
[----:B------:R-:W-:Y:S01]  /*17d0*/  IMAD.MOV.U32 R122, RZ, RZ, R151 ;  /* 0x000000ffff7a7224 */ /* 0x000fe200078e0097 */
[----:B------:R-:W-:Y:S02]  /*17e0*/  WARPGROUP.DEPBAR.LE gsb0, 0x0 ;  /* 0x00008000000079c5 */ /* 0x000fe40000010000 */
[----:B------:R-:W-:-:S06]  /*17f0*/  WARPGROUP.ARRIVE ;  /* 0x00000000000079c5 */ /* 0x000fcc0000000000 */
[----:B------:R-:W-:Y:S01]  /*1800*/  HGMMA.64x192x16.F32.BF16 R24, gdesc[UR4], R24, gsb0 ;  /* 0x02e00000041879f0 */ /* 0x000fe20008001818 */
[----:B------:R-:W-:-:S03]  /*1810*/  UIADD3 UR6, UR13, 0x6, URZ ;  /* 0x000000060d067890 */ /* 0x000fc6000fffe03f */
[----:B------:R-:W-:-:S04]  /*1820*/  UMOV UR13, 0x40000040 ;  /* 0x40000040000d7882 */ /* 0x000fc80000000000 */
[----:B------:R-:W-:Y:S01]  /*1830*/  UMOV UR12, UR6 ;  /* 0x00000006000c7c82 */ /* 0x000fe20008000000 */
[----:B01----:R-:W-:-:S04]  /*1840*/  VIADD R3, R7, UR49 ;  /* 0x0000003107037c36 */ /* 0x003fc80008000000 */
[----:B------:R-:W-:-:S05]  /*1850*/  IMAD R3, R0, -0xc0, R3 ;  /* 0xffffff4000037824 */ /* 0x000fca00078e0203 */
[C---:B------:R-:W-:Y:S02]  /*1860*/  ISETP.GT.AND P5, PT, R3.reuse, RZ, PT ;  /* 0x000000ff0300720c */ /* 0x040fe40003fa4270 */
[C---:B------:R-:W-:Y:S02]  /*1870*/  ISETP.GT.AND P4, PT, R3.reuse, 0x1, PT ;  /* 0x000000010300780c */ /* 0x040fe40003f84270 */
[C---:B------:R-:W-:Y:S02]  /*1880*/  ISETP.GT.AND P3, PT, R3.reuse, 0x8, PT ;  /* 0x000000080300780c */ /* 0x040fe40003f64270 */
[C---:B------:R-:W-:Y:S02]  /*1890*/  ISETP.GT.AND P2, PT, R3.reuse, 0x9, PT ;  /* 0x000000090300780c */ /* 0x040fe40003f44270 */
[C---:B------:R-:W-:Y:S02]  /*18a0*/  ISETP.GT.AND P6, PT, R3.reuse, 0x10, PT ;  /* 0x000000100300780c */ /* 0x040fe40003fc4270 */
[----:B------:R-:W-:-:S02]  /*18b0*/  ISETP.GT.AND P1, PT, R3, 0x99, PT ;  /* 0x000000990300780c */ /* 0x000fc40003f24270 */
[----:B------:R-:W-:Y:S01]  /*18c0*/  ISETP.GT.AND P0, PT, R3, 0xa0, PT ;  /* 0x000000a00300780c */ /* 0x000fe20003f04270 */
[----:B------:R-:W-:Y:S02]  /*18d0*/  WARPGROUP.DEPBAR.LE gsb0, 0x0 ;  /* 0x00008000000079c5 */ /* 0x000fe40000010000 */
[----:B------:R-:W-:-:S06]  /*18e0*/  WARPGROUP.ARRIVE ;  /* 0x00000000000079c5 */ /* 0x000fcc0000000000 */
[----:B------:R-:W-:Y:S03]  /*18f0*/  HGMMA.64x192x16.F32.BF16 R24, gdesc[UR8], R24, gsb0 ;  /* 0x02e00000081879f0 */ /* 0x000fe60008001818 */
[----:B------:R-:W-:Y:S02]  /*1900*/  WARPGROUP.DEPBAR.LE gsb0, 0x0 ;  /* 0x00008000000079c5 */ /* 0x000fe40000010000 */
[----:B------:R-:W-:-:S15]  /*1910*/  WARPGROUP.ARRIVE ;  /* 0x00000000000079c5 */ /* 0x000fde0000000000 */
[----:B------:R-:W-:Y:S03]  /*1920*/  HGMMA.64x192x16.F32.BF16 R24, gdesc[UR12], R24, gsb0 ;  /* 0x02e000000c1879f0 */ /* 0x000fe60008001818 */
[----:B------:R-:W-:Y:S02]  /*1930*/  WARPGROUP.DEPBAR.LE gsb0, 0x0 ;  /* 0x00008000000079c5 */ /* 0x000fe40000010000 */
[----:B------:R-:W-:Y:S02]  /*1940*/  FSEL R24, R24, -INF , P5 ;  /* 0xff80000018187808 */ /* 0x000fe40002800000 */
[----:B------:R-:W-:Y:S02]  /*1950*/  FSEL R25, R25, -INF , P4 ;  /* 0xff80000019197808 */ /* 0x000fe40002000000 */
[----:B------:R-:W-:Y:S02]  /*1960*/  FSEL R28, R28, -INF , P3 ;  /* 0xff8000001c1c7808 */ /* 0x000fe40001800000 */
        /* <DEDUP_REMOVED lines=88> */
[----:B------:R-:W-:Y:S02]  /*1ef0*/  FSEL R70, R70, -INF , P3 ;  /* 0xff80000046467808 */ /* 0x000fe40001800000 */
[----:B------:R-:W-:Y:S02]  /*1f00*/  FSEL R71, R71, -INF , P2 ;  /* 0xff80000047477808 */ /* 0x000fe40001000000 */
[----:B------:R-:W-:-:S02]  /*1f10*/  ISETP.GT.AND P4, PT, R3, 0x68, PT ;  /* 0x000000680300780c */ /* 0x000fc40003f84270 */
[C---:B------:R-:W-:Y:S02]  /*1f20*/  ISETP.GT.AND P3, PT, R3.reuse, 0x69, PT ;  /* 0x000000690300780c */ /* 0x040fe40003f64270 */
[----:B------:R-:W-:Y:S02]  /*1f30*/  ISETP.GT.AND P2, PT, R3, 0x70, PT ;  /* 0x000000700300780c */ /* 0x000fe40003f44270 */
[----:B------:R-:W-:Y:S02]  /*1f40*/  FSEL R73, R73, -INF , P5 ;  /* 0xff80000049497808 */ /* 0x000fe40002800000 */
[----:B------:R-:W-:Y:S02]  /*1f50*/  FMNMX.FTZ R0, R72, R7, !PT ;  /* 0x0000000748007209 */ /* 0x000fe40007810000 */
[----:B------:R-:W-:Y:S02]  /*1f60*/  FSEL R76, R76, -INF , P4 ;  /* 0xff8000004c4c7808 */ /* 0x000fe40002000000 */
[----:B------:R-:W-:-:S02]  /*1f70*/  FSEL R77, R77, -INF , P3 ;  /* 0xff8000004d4d7808 */ /* 0x000fc40001800000 */
[----:B------:R-:W-:Y:S02]  /*1f80*/  FSEL R74, R74, -INF , P6 ;  /* 0xff8000004a4a7808 */ /* 0x000fe40003000000 */
[----:B------:R-:W-:Y:S02]  /*1f90*/  FSEL R80, R80, -INF , P2 ;  /* 0xff80000050507808 */ /* 0x000fe40001000000 */
[----:B------:R-:W-:Y:S02]  /*1fa0*/  FSEL R75, R75, -INF , P5 ;  /* 0xff8000004b4b7808 */ /* 0x000fe40002800000 */
[----:B------:R-:W-:Y:S02]  /*1fb0*/  FSEL R78, R78, -INF , P4 ;  /* 0xff8000004e4e7808 */ /* 0x000fe40002000000 */
[----:B------:R-:W-:Y:S02]  /*1fc0*/  FSEL R79, R79, -INF , P3 ;  /* 0xff8000004f4f7808 */ /* 0x000fe40001800000 */
[----:B------:R-:W-:-:S02]  /*1fd0*/  FSEL R82, R82, -INF , P2 ;  /* 0xff80000052527808 */ /* 0x000fc40001000000 */
[C---:B------:R-:W-:Y:S02]  /*1fe0*/  ISETP.GT.AND P6, PT, R3.reuse, 0x71, PT ;  /* 0x000000710300780c */ /* 0x040fe40003fc4270 */
[C---:B------:R-:W-:Y:S02]  /*1ff0*/  ISETP.GT.AND P5, PT, R3.reuse, 0x78, PT ;  /* 0x000000780300780c */ /* 0x040fe40003fa4270 */
[C---:B------:R-:W-:Y:S02]  /*2000*/  ISETP.GT.AND P4, PT, R3.reuse, 0x79, PT ;  /* 0x000000790300780c */ /* 0x040fe40003f84270 */
[C---:B------:R-:W-:Y:S02]  /*2010*/  ISETP.GT.AND P3, PT, R3.reuse, 0x80, PT ;  /* 0x000000800300780c */ /* 0x040fe40003f64270 */
[----:B------:R-:W-:Y:S02]  /*2020*/  ISETP.GT.AND P2, PT, R3, 0x81, PT ;  /* 0x000000810300780c */ /* 0x000fe40003f44270 */
[----:B------:R-:W-:-:S02]  /*2030*/  FMNMX.FTZ R7, R73, R0, !PT ;  /* 0x0000000049077209 */ /* 0x000fc40007810000 */
[----:B------:R-:W-:Y:S02]  /*2040*/  FSEL R101, R101, -INF , P1 ;  /* 0xff80000065657808 */ /* 0x000fe40000800000 */
[----:B------:R-:W-:Y:S02]  /*2050*/  FSEL R81, R81, -INF , P6 ;  /* 0xff80000051517808 */ /* 0x000fe40003000000 */
[----:B------:R-:W-:Y:S02]  /*2060*/  FSEL R84, R84, -INF , P5 ;  /* 0xff80000054547808 */ /* 0x000fe40002800000 */
[----:B------:R-:W-:Y:S02]  /*2070*/  FSEL R85, R85, -INF , P4 ;  /* 0xff80000055557808 */ /* 0x000fe40002000000 */
[----:B------:R-:W-:Y:S02]  /*2080*/  FSEL R88, R88, -INF , P3 ;  /* 0xff80000058587808 */ /* 0x000fe40001800000 */
[----:B------:R-:W-:-:S02]  /*2090*/  FSEL R83, R83, -INF , P6 ;  /* 0xff80000053537808 */ /* 0x000fc40003000000 */
[----:B------:R-:W-:Y:S02]  /*20a0*/  FSEL R89, R89, -INF , P2 ;  /* 0xff80000059597808 */ /* 0x000fe40001000000 */
[----:B------:R-:W-:Y:S02]  /*20b0*/  FSEL R86, R86, -INF , P5 ;  /* 0xff80000056567808 */ /* 0x000fe40002800000 */
[----:B------:R-:W-:Y:S02]  /*20c0*/  FSEL R87, R87, -INF , P4 ;  /* 0xff80000057577808 */ /* 0x000fe40002000000 */
[----:B------:R-:W-:Y:S02]  /*20d0*/  FSEL R90, R90, -INF , P3 ;  /* 0xff8000005a5a7808 */ /* 0x000fe40001800000 */
[----:B------:R-:W-:Y:S02]  /*20e0*/  FSEL R91, R91, -INF , P2 ;  /* 0xff8000005b5b7808 */ /* 0x000fe40001000000 */
[----:B------:R-:W-:-:S02]  /*20f0*/  ISETP.GT.AND P1, PT, R3, 0xa1, PT ;  /* 0x000000a10300780c */ /* 0x000fc40003f24270 */
[----:B------:R-:W-:Y:S02]  /*2100*/  FSEL R104, R104, -INF , P0 ;  /* 0xff80000068687808 */ /* 0x000fe40000000000 */
[----:B------:R-:W-:Y:S02]  /*2110*/  FMNMX.FTZ R0, R76, R7, !PT ;  /* 0x000000074c007209 */ /* 0x000fe40007810000 */
[C---:B------:R-:W-:Y:S02]  /*2120*/  ISETP.GT.AND P6, PT, R3.reuse, 0x88, PT ;  /* 0x000000880300780c */ /* 0x040fe40003fc4270 */
[C---:B------:R-:W-:Y:S02]  /*2130*/  ISETP.GT.AND P5, PT, R3.reuse, 0x89, PT ;  /* 0x000000890300780c */ /* 0x040fe40003fa4270 */
[C---:B------:R-:W-:Y:S02]  /*2140*/  ISETP.GT.AND P4, PT, R3.reuse, 0x90, PT ;  /* 0x000000900300780c */ /* 0x040fe40003f84270 */
[----:B------:R-:W-:-:S02]  /*2150*/  ISETP.GT.AND P3, PT, R3, 0x91, PT ;  /* 0x000000910300780c */ /* 0x000fc40003f64270 */
[C---:B------:R-:W-:Y:S02]  /*2160*/  ISETP.GT.AND P2, PT, R3.reuse, 0x98, PT ;  /* 0x000000980300780c */ /* 0x040fe40003f44270 */
[----:B------:R-:W-:Y:S02]  /*2170*/  ISETP.GT.AND P0, PT, R3, 0xa8, PT ;  /* 0x000000a80300780c */ /* 0x000fe40003f04270 */
[----:B------:R-:W-:Y:S02]  /*2180*/  FSEL R105, R105, -INF , P1 ;  /* 0xff80000069697808 */ /* 0x000fe40000800000 */
[----:B------:R-:W-:Y:S02]  /*2190*/  P2R R12, PR, RZ, 0x2 ;  /* 0x00000002ff0c7803 */ /* 0x000fe40000000000 */
[----:B------:R-:W-:Y:S02]  /*21a0*/  FMNMX.FTZ R7, R77, R0, !PT ;  /* 0x000000004d077209 */ /* 0x000fe40007810000 */
[----:B------:R-:W-:-:S02]  /*21b0*/  FSEL R92, R92, -INF , P6 ;  /* 0xff8000005c5c7808 */ /* 0x000fc40003000000 */
        /* <DEDUP_REMOVED lines=10> */
[----:B------:R-:W-:Y:S02]  /*2260*/  P2R R11, PR, RZ, 0x1 ;  /* 0x00000001ff0b7803 */ /* 0x000fe40000000000 */
[----:B------:R-:W-:-:S02]  /*2270*/  ISETP.GT.AND P1, PT, R3, 0xa0, PT ;  /* 0x000000a00300780c */ /* 0x000fc40003f24270 */
[C---:B------:R-:W-:Y:S02]  /*2280*/  ISETP.GT.AND P2, PT, R3.reuse, 0xa9, PT ;  /* 0x000000a90300780c */ /* 0x040fe40003f44270 */
[C---:B------:R-:W-:Y:S02]  /*2290*/  ISETP.GT.AND P3, PT, R3.reuse, 0xb0, PT ;  /* 0x000000b00300780c */ /* 0x040fe40003f64270 */
[C---:B------:R-:W-:Y:S02]  /*22a0*/  ISETP.GT.AND P4, PT, R3.reuse, 0xb1, PT ;  /* 0x000000b10300780c */ /* 0x040fe40003f84270 */
[C---:B------:R-:W-:Y:S02]  /*22b0*/  ISETP.GT.AND P5, PT, R3.reuse, 0xb8, PT ;  /* 0x000000b80300780c */ /* 0x040fe40003fa4270 */
[C---:B------:R-:W-:Y:S02]  /*22c0*/  ISETP.GT.AND P6, PT, R3.reuse, 0xb9, PT ;  /* 0x000000b90300780c */ /* 0x040fe40003fc4270 */
[----:B------:R-:W-:-:S02]  /*22d0*/  ISETP.GT.AND P0, PT, R3, 0x99, PT ;  /* 0x000000990300780c */ /* 0x000fc40003f04270 */
[----:B------:R-:W-:Y:S02]  /*22e0*/  FMNMX.FTZ R3, R26, R27, !PT ;  /* 0x0000001b1a037209 */ /* 0x000fe40007810000 */
[----:B------:R-:W-:Y:S02]  /*22f0*/  FMNMX.FTZ R0, R80, R7, !PT ;  /* 0x0000000750007209 */ /* 0x000fe40007810000 */
[----:B------:R-:W-:Y:S02]  /*2300*/  FSEL R106, R106, -INF , P1 ;  /* 0xff8000006a6a7808 */ /* 0x000fe40000800000 */
[----:B------:R-:W-:Y:S02]  /*2310*/  ISETP.NE.AND P1, PT, R12, RZ, PT ;  /* 0x000000ff0c00720c */ /* 0x000fe40003f25270 */
        /* <DEDUP_REMOVED lines=27> */
[----:B------:R-:W-:Y:S02]  /*24d0*/  FSEL R109, R109, -INF , P2 ;  /* 0xff8000006d6d7808 */ /* 0x000fe40001000000 */
[----:B------:R-:W-:Y:S02]  /*24e0*/  FMNMX.FTZ R0, R108, R7, !PT ;  /* 0x000000076c007209 */ /* 0x000fe40007810000 */
[----:B------:R-:W-:Y:S02]  /*24f0*/  FMNMX.FTZ R12, R58, R3, !PT ;  /* 0x000000033a0c7209 */ /* 0x000fe40007810000 */
[----:B------:R-:W-:Y:S02]  /*2500*/  FSEL R112, R112, -INF , P3 ;  /* 0xff80000070707808 */ /* 0x000fe40001800000 */
        /* <DEDUP_REMOVED lines=11> */
[----:B------:R-:W-:Y:S02]  /*25c0*/  FMNMX.FTZ R8, R117, R0, !PT ;  /* 0x0000000075087209 */ /* 0x000fe40007810000 */
[----:B------:R-:W-:-:S02]  /*25d0*/  FMNMX.FTZ R3, R67, R12, !PT ;  /* 0x0000000c43037209 */ /* 0x000fc40007810000 */
[----:B------:R-:W-:Y:S01]  /*25e0*/  P2R R10, PR, RZ, 0x4 ;  /* 0x00000004ff0a7803 */ /* 0x000fe20000000000 */
[----:B------:R-:W0:Y:S01]  /*25f0*/  SHFL.BFLY PT, R7, R8, 0x2, 0x1f ;  /* 0x0c401f0008077f89 */ /* 0x000e2200000e0000 */
[----:B------:R-:W-:Y:S02]  /*2600*/  FMNMX.FTZ R12, R70, R3, !PT ;  /* 0x00000003460c7209 */ /* 0x000fe40007810000 */
[----:B------:R-:W-:Y:S02]  /*2610*/  FSEL R103, R103, -INF , P0 ;  /* 0xff80000067677808 */ /* 0x000fe40000000000 */
[----:B------:R-:W-:Y:S02]  /*2620*/  FMNMX.FTZ R3, R71, R12, !PT ;  /* 0x0000000c47037209 */ /* 0x000fe40007810000 */
[----:B------:R-:W-:Y:S02]  /*2630*/  ISETP.NE.AND P0, PT, R11, RZ, PT ;  /* 0x000000ff0b00720c */ /* 0x000fe40003f05270 */
[----:B------:R-:W-:-:S02]  /*2640*/  FMNMX.FTZ R12, R74, R3, !PT ;  /* 0x000000034a0c7209 */ /* 0x000fc40007810000 */
[----:B------:R-:W-:Y:S02]  /*2650*/  FSEL R107, R107, -INF , P1 ;  /* 0xff8000006b6b7808 */ /* 0x000fe40000800000 */
[----:B------:R-:W-:Y:S02]  /*2660*/  FMNMX.FTZ R3, R75, R12, !PT ;  /* 0x0000000c4b037209 */ /* 0x000fe40007810000 */
[----:B------:R-:W-:Y:S02]  /*2670*/  FSEL R110, R110, -INF , P0 ;  /* 0xff8000006e6e7808 */ /* 0x000fe40000000000 */
[----:B------:R-:W-:Y:S02]  /*2680*/  FMNMX.FTZ R12, R78, R3, !PT ;  /* 0x000000034e0c7209 */ /* 0x000fe40007810000 */
[----:B------:R-:W-:Y:S02]  /*2690*/  FSEL R114, R114, -INF , P3 ;  /* 0xff80000072727808 */ /* 0x000fe40001800000 */
[----:B------:R-:W-:-:S02]  /*26a0*/  FMNMX.FTZ R3, R79, R12, !PT ;  /* 0x0000000c4f037209 */ /* 0x000fc40007810000 */
        /* <DEDUP_REMOVED lines=8> */
[----:B------:R-:W-:Y:S02]  /*2730*/  ISETP.NE.AND P0, PT, R5, RZ, PT ;  /* 0x000000ff0500720c */ /* 0x000fe40003f05270 */
[----:B------:R-:W-:Y:S02]  /*2740*/  FMNMX.FTZ R3, R87, R12, !PT ;  /* 0x0000000c57037209 */ /* 0x000fe40007810000 */
[----:B------:R-:W-:Y:S02]  /*2750*/  ISETP.NE.AND P1, PT, R6, RZ, PT ;  /* 0x000000ff0600720c */ /* 0x000fe40003f25270 */
[----:B------:R-:W-:-:S04]  /*2760*/  FMNMX.FTZ R12, R90, R3, !PT ;  /* 0x000000035a0c7209 */ /* 0x000fc80007810000 */
[----:B------:R-:W-:-:S04]  /*2770*/  FMNMX.FTZ R3, R91, R12, !PT ;  /* 0x0000000c5b037209 */ /* 0x000fc80007810000 */
[----:B------:R-:W-:Y:S02]  /*2780*/  FMNMX.FTZ R12, R94, R3, !PT ;  /* 0x000000035e0c7209 */ /* 0x000fe40007810000 */
[----:B0-----:R-:W-:Y:S01]  /*2790*/  FMNMX.FTZ R0, R9, R0, !PT ;  /* 0x0000000009007209 */ /* 0x001fe20007810000 */
[----:B------:R-:W-:Y:S01]  /*27a0*/  @!P1 VIADD R4, R4, 0x30840 ;  /* 0x0003084004049836 */ /* 0x000fe20000000000 */
[----:B------:R-:W-:Y:S02]  /*27b0*/  FMNMX.FTZ R3, R95, R12, !PT ;  /* 0x0000000c5f037209 */ /* 0x000fe40007810000 */
[C---:B------:R-:W-:Y:S01]  /*27c0*/  FSETP.NEU.FTZ.AND P2, PT, R0.reuse, -INF , PT ;  /* 0xff8000000000780b */ /* 0x040fe20003f5d000 */
[----:B------:R-:W-:Y:S01]  /*27d0*/  FMUL.FTZ R7, R0, UR21 ;  /* 0x0000001500077c20 */ /* 0x000fe20008410000 */
[----:B------:R-:W-:Y:S02]  /*27e0*/  FMNMX.FTZ R20, R98, R3, !PT ;  /* 0x0000000362147209 */ /* 0x000fe40007810000 */
[----:B------:R-:W-:-:S02]  /*27f0*/  @!P1 PRMT R4, RZ, 0x654, R4 ;  /* 0x00000654ff049816 */ /* 0x000fc40000000004 */
[----:B------:R-:W-:Y:S02]  /*2800*/  FMNMX.FTZ R3, R99, R20, !PT ;  /* 0x0000001463037209 */ /* 0x000fe40007810000 */
[----:B------:R-:W-:Y:S01]  /*2810*/  FSEL R7, R7, RZ, P2 ;  /* 0x000000ff07077208 */ /* 0x000fe20001000000 */
[----:B------:R0:W-:Y:S01]  /*2820*/  @!P1 SYNCS.ARRIVE.TRANS64.RED.A1T0 RZ, [R4+URZ], RZ ;  /* 0x000000ff04ff99a7 */ /* 0x0001e2000810043f */
[----:B------:R-:W-:Y:S02]  /*2830*/  FMNMX.FTZ R20, R102, R3, !PT ;  /* 0x0000000366147209 */ /* 0x000fe40007810000 */
[----:B------:R-:W-:Y:S01]  /*2840*/  ISETP.NE.AND P2, PT, R10, RZ, PT ;  /* 0x000000ff0a00720c */ /* 0x000fe20003f45270 */
        /* <DEDUP_REMOVED lines=8> */
[----:B------:R-:W-:Y:S01]  /*28d0*/  FSEL R111, R111, -INF , P2 ;  /* 0xff8000006f6f7808 */ /* 0x000fe20001000000 */
        /* <DEDUP_REMOVED lines=30> */
[----:B------:R-:W1:Y:S01]  /*2ac0*/  SHFL.BFLY PT, R76, R3, 0x2, 0x1f ;  /* 0x0c401f00034c7f89 */ /* 0x000e6200000e0000 */
        /* <DEDUP_REMOVED lines=14> */
[--C-:B--2---:R-:W-:Y:S01]  /*2bb0*/  FFMA.FTZ R80, R108, UR21, -R7.reuse ;  /* 0x000000156c507c23 */ /* 0x104fe20008010807 */
[--C-:B------:R-:W-:Y:S01]  /*2bc0*/  FFMA.FTZ R81, R109, UR21, -R7.reuse ;  /* 0x000000156d517c23 */ /* 0x100fe20008010807 */
[----:B------:R-:W-:-:S03]  /*2bd0*/  FFMA.FTZ R113, R113, UR21, -R7 ;  /* 0x0000001571717c23 */ /* 0x000fc60008010807 */
[----:B------:R2:W-:Y:S01]  /*2be0*/  MUFU.EX2 R60, R89 ;  /* 0x00000059003c7308 */ /* 0x0005e20000000800 */
[--C-:B---3--:R-:W-:Y:S01]  /*2bf0*/  FFMA.FTZ R84, R112, UR21, -R7.reuse ;  /* 0x0000001570547c23 */ /* 0x108fe20008010807 */
[----:B-1----:R-:W-:Y:S01]  /*2c00*/  FMNMX.FTZ R85, R3, R76, !PT ;  /* 0x0000004c03557209 */ /* 0x002fe20007810000 */
[----:B------:R-:W-:-:S05]  /*2c10*/  FFMA.FTZ R76, R104, UR21, -R7 ;  /* 0x00000015684c7c23 */ /* 0x000fca0008010807 */
[----:B------:R-:W-:Y:S01]  /*2c20*/  MUFU.EX2 R5, R5 ;  /* 0x0000000500057308 */ /* 0x000fe20000000800 */
[----:B------:R-:W1:Y:S01]  /*2c30*/  SHFL.BFLY PT, R88, R85, 0x1, 0x1f ;  /* 0x0c201f0055587f89 */ /* 0x000e6200000e0000 */
[----:B--2---:R-:W-:-:S06]  /*2c40*/  FFMA.FTZ R89, R117, UR21, -R7 ;  /* 0x0000001575597c23 */ /* 0x004fcc0008010807 */
[----:B------:R-:W0:Y:S08]  /*2c50*/  MUFU.EX2 R6, R6 ;  /* 0x0000000600067308 */ /* 0x000e300000000800 */
[----:B------:R-:W2:Y:S08]  /*2c60*/  MUFU.EX2 R8, R8 ;  /* 0x0000000800087308 */ /* 0x000eb00000000800 */
[----:B------:R-:W3:Y:S01]  /*2c70*/  MUFU.EX2 R9, R9 ;  /* 0x0000000900097308 */ /* 0x000ee20000000800 */
[----:B-1----:R-:W-:Y:S01]  /*2c80*/  FMNMX.FTZ R3, R85, R88, !PT ;  /* 0x0000005855037209 */ /* 0x002fe20007810000 */
[----:B------:R-:W-:Y:S01]  /*2c90*/  FFMA.FTZ R88, R116, UR21, -R7 ;  /* 0x0000001574587c23 */ /* 0x000fe20008010807 */
[----:B0-----:R-:W-:-:S02]  /*2ca0*/  F2FP.BF16.F32.PACK_AB R4, R6, R5 ;  /* 0x000000050604723e */ /* 0x001fc400000010ff */
[C---:B------:R-:W-:Y:S01]  /*2cb0*/  FSETP.NEU.FTZ.AND P2, PT, R3.reuse, -INF , PT ;  /* 0xff8000000300780b */ /* 0x040fe20003f5d000 */
[----:B------:R-:W-:Y:S02]  /*2cc0*/  FMUL.FTZ R92, R3, UR21 ;  /* 0x00000015035c7c20 */ /* 0x000fe40008410000 */
[----:B------:R-:W0:Y:S03]  /*2cd0*/  MUFU.EX2 R10, R10 ;  /* 0x0000000a000a7308 */ /* 0x000e260000000800 */
[----:B------:R-:W-:Y:S02]  /*2ce0*/  FSEL R92, R92, RZ, P2 ;  /* 0x000000ff5c5c7208 */ /* 0x000fe40001000000 */
[----:B------:R-:W-:-:S03]  /*2cf0*/  PLOP3.LUT P2, PT, PT, PT, UP0, 0x80, 0x0 ;  /* 0x000000000000781c */ /* 0x000fc60003f4f008 */
[--C-:B------:R-:W-:Y:S01]  /*2d00*/  FFMA.FTZ R7, R26, UR21, -R92.reuse ;  /* 0x000000151a077c23 */ /* 0x100fe2000801085c */
[--C-:B------:R-:W-:Y:S01]  /*2d10*/  FFMA.FTZ R26, R27, UR21, -R92.reuse ;  /* 0x000000151b1a7c23 */ /* 0x100fe2000801085c */
[--C-:B------:R-:W-:Y:S01]  /*2d20*/  FFMA.FTZ R30, R30, UR21, -R92.reuse ;  /* 0x000000151e1e7c23 */ /* 0x100fe2000801085c */
[--C-:B------:R-:W-:Y:S01]  /*2d30*/  FFMA.FTZ R93, R31, UR21, -R92.reuse ;  /* 0x000000151f5d7c23 */ /* 0x100fe2000801085c */
[--C-:B------:R-:W-:Y:S01]  /*2d40*/  FFMA.FTZ R97, R34, UR21, -R92.reuse ;  /* 0x0000001522617c23 */ /* 0x100fe2000801085c */
[----:B------:R-:W1:Y:S01]  /*2d50*/  MUFU.EX2 R11, R11 ;  /* 0x0000000b000b7308 */ /* 0x000e620000000800 */
[--C-:B------:R-:W-:Y:S01]  /*2d60*/  FFMA.FTZ R100, R35, UR21, -R92.reuse ;  /* 0x0000001523647c23 */ /* 0x100fe2000801085c */
[----:B------:R-:W-:Y:S01]  /*2d70*/  FFMA.FTZ R96, R63, UR21, -R92 ;  /* 0x000000153f607c23 */ /* 0x000fe2000801085c */
[----:B------:R-:W-:Y:S01]  /*2d80*/  FADD.FTZ R63, R5, R6 ;  /* 0x00000006053f7221 */ /* 0x000fe20000010000 */
[--C-:B------:R-:W-:Y:S01]  /*2d90*/  FFMA.FTZ R101, R38, UR21, -R92.reuse ;  /* 0x0000001526657c23 */ /* 0x100fe2000801085c */
[--C-:B------:R-:W-:Y:S01]  /*2da0*/  FFMA.FTZ R35, R66, UR21, -R92.reuse ;  /* 0x0000001542237c23 */ /* 0x100fe2000801085c */
[--C-:B------:R-:W-:Y:S01]  /*2db0*/  FFMA.FTZ R31, R46, UR21, -R92.reuse ;  /* 0x000000152e1f7c23 */ /* 0x100fe2000801085c */
[----:B--2---:R-:W-:Y:S01]  /*2dc0*/  FADD.FTZ R66, R8, R63 ;  /* 0x0000003f08427221 */ /* 0x004fe20000010000 */
[----:B------:R-:W-:Y:S01]  /*2dd0*/  MUFU.EX2 R7, R7 ;  /* 0x0000000700077308 */ /* 0x000fe20000000800 */
[--C-:B------:R-:W-:Y:S01]  /*2de0*/  FFMA.FTZ R38, R47, UR21, -R92.reuse ;  /* 0x000000152f267c23 */ /* 0x100fe2000801085c */
[--C-:B------:R-:W-:Y:S01]  /*2df0*/  FFMA.FTZ R46, R67, UR21, -R92.reuse ;  /* 0x00000015432e7c23 */ /* 0x100fe2000801085c */
[--C-:B------:R-:W-:Y:S01]  /*2e00*/  FFMA.FTZ R47, R54, UR21, -R92.reuse ;  /* 0x00000015362f7c23 */ /* 0x100fe2000801085c */
[--C-:B------:R-:W-:Y:S01]  /*2e10*/  FFMA.FTZ R104, R39, UR21, -R92.reuse ;  /* 0x0000001527687c23 */ /* 0x100fe2000801085c */
[----:B------:R-:W-:Y:S01]  /*2e20*/  FFMA.FTZ R54, R71, UR21, -R92 ;  /* 0x0000001547367c23 */ /* 0x000fe2000801085c */
[----:B---3--:R-:W-:Y:S01]  /*2e30*/  FADD.FTZ R71, R9, R66 ;  /* 0x0000004209477221 */ /* 0x008fe20000010000 */
[--C-:B------:R-:W-:Y:S01]  /*2e40*/  FFMA.FTZ R27, R42, UR21, -R92.reuse ;  /* 0x000000152a1b7c23 */ /* 0x100fe2000801085c */
[----:B------:R-:W2:Y:S01]  /*2e50*/  MUFU.EX2 R26, R26 ;  /* 0x0000001a001a7308 */ /* 0x000ea20000000800 */
[--C-:B------:R-:W-:Y:S01]  /*2e60*/  FFMA.FTZ R42, R51, UR21, -R92.reuse ;  /* 0x00000015332a7c23 */ /* 0x100fe2000801085c */
[--C-:B------:R-:W-:Y:S01]  /*2e70*/  FFMA.FTZ R51, R74, UR21, -R92.reuse ;  /* 0x000000154a337c23 */ /* 0x100fe2000801085c */
[----:B0-----:R-:W-:Y:S01]  /*2e80*/  FADD.FTZ R74, R10, R71 ;  /* 0x000000470a4a7221 */ /* 0x001fe20000010000 */
        /* <DEDUP_REMOVED lines=9> */
[----:B------:R-:W-:Y:S01]  /*2f20*/  F2FP.BF16.F32.PACK_AB R6, R9, R8 ;  /* 0x000000080906723e */ /* 0x000fe200000010ff */
[----:B------:R-:W-:Y:S01]  /*2f30*/  FFMA.FTZ R43, R70, UR21, -R92 ;  /* 0x00000015462b7c23 */ /* 0x000fe2000801085c */
[----:B-1----:R-:W-:Y:S01]  /*2f40*/  F2FP.BF16.F32.PACK_AB R8, R11, R10 ;  /* 0x0000000a0b08723e */ /* 0x002fe200000010ff */
[----:B------:R-:W1:Y:S01]  /*2f50*/  MUFU.EX2 R93, R93 ;  /* 0x0000005d005d7308 */ /* 0x000e620000000800 */
[----:B--2---:R-:W-:Y:S01]  /*2f60*/  FADD.FTZ R67, R7, R26 ;  /* 0x0000001a07437221 */ /* 0x004fe20000010000 */
        /* <DEDUP_REMOVED lines=8> */
[----:B------:R-:W-:Y:S01]  /*2ff0*/  FADD.FTZ R67, R11, R74 ;  /* 0x0000004a0b437221 */ /* 0x000fe20000010000 */
[--C-:B------:R-:W-:Y:S01]  /*3000*/  FFMA.FTZ R103, R103, UR21, -R92.reuse ;  /* 0x0000001567677c23 */ /* 0x100fe2000801085c */
[--C-:B------:R-:W-:Y:S01]  /*3010*/  FFMA.FTZ R106, R106, UR21, -R92.reuse ;  /* 0x000000156a6a7c23 */ /* 0x100fe2000801085c */
[--C-:B------:R-:W-:Y:S01]  /*3020*/  FFMA.FTZ R107, R107, UR21, -R92.reuse ;  /* 0x000000156b6b7c23 */ /* 0x100fe2000801085c */
[--C-:B------:R-:W-:Y:S01]  /*3030*/  FFMA.FTZ R110, R110, UR21, -R92.reuse ;  /* 0x000000156e6e7c23 */ /* 0x100fe2000801085c */
[----:B------:R-:W-:Y:S01]  /*3040*/  FFMA.FTZ R111, R111, UR21, -R92 ;  /* 0x000000156f6f7c23 */ /* 0x000fe2000801085c */
[----:B------:R-:W0:Y:S01]  /*3050*/  MUFU.EX2 R120, R120 ;  /* 0x0000007800787308 */ /* 0x000e220000000800 */
[----:B-1----:R-:W-:Y:S01]  /*3060*/  FADD.FTZ R66, R93, R66 ;  /* 0x000000425d427221 */ /* 0x002fe20000010000 */
[--C-:B------:R-:W-:Y:S01]  /*3070*/  FFMA.FTZ R114, R114, UR21, -R92.reuse ;  /* 0x0000001572727c23 */ /* 0x100fe2000801085c */
[--C-:B------:R-:W-:Y:S01]  /*3080*/  FFMA.FTZ R115, R115, UR21, -R92.reuse ;  /* 0x0000001573737c23 */ /* 0x100fe2000801085c */
[----:B------:R-:W-:-:S04]  /*3090*/  FFMA.FTZ R118, R118, UR21, -R92 ;  /* 0x0000001576767c23 */ /* 0x000fc8000801085c */
[----:B------:R-:W1:Y:S01]  /*30a0*/  MUFU.EX2 R100, R100 ;  /* 0x0000006400647308 */ /* 0x000e620000000800 */
[----:B--2---:R-:W-:Y:S01]  /*30b0*/  FADD.FTZ R5, R97, R66 ;  /* 0x0000004261057221 */ /* 0x004fe20000010000 */
[--C-:B------:R-:W-:Y:S01]  /*30c0*/  FFMA.FTZ R66, R82, UR21, -R92.reuse ;  /* 0x0000001552427c23 */ /* 0x100fe2000801085c */
[----:B------:R-:W-:-:S05]  /*30d0*/  FFMA.FTZ R82, R95, UR21, -R92 ;  /* 0x000000155f527c23 */ /* 0x000fca000801085c */
[----:B------:R-:W2:Y:S01]  /*30e0*/  MUFU.EX2 R121, R121 ;  /* 0x0000007900797308 */ /* 0x000ea20000000800 */
[----:B0-----:R-:W-:Y:S01]  /*30f0*/  FADD.FTZ R78, R120, R67 ;  /* 0x00000043784e7221 */ /* 0x001fe20000010000 */
[----:B------:R-:W-:-:S06]  /*3100*/  FFMA.FTZ R67, R83, UR21, -R92 ;  /* 0x0000001553437c23 */ /* 0x000fcc000801085c */
[----:B------:R-:W0:Y:S01]  /*3110*/  MUFU.EX2 R101, R101 ;  /* 0x0000006500657308 */ /* 0x000e220000000800 */
[----:B-1----:R-:W-:Y:S01]  /*3120*/  FADD.FTZ R74, R100, R5 ;  /* 0x00000005644a7221 */ /* 0x002fe20000010000 */
[----:B------:R-:W-:Y:S02]  /*3130*/  F2FP.BF16.F32.PACK_AB R5, R26, R7 ;  /* 0x000000071a05723e */ /* 0x000fe400000010ff */
[----:B------:R-:W-:Y:S02]  /*3140*/  F2FP.BF16.F32.PACK_AB R7, R93, R30 ;  /* 0x0000001e5d07723e */ /* 0x000fe400000010ff */
[----:B------:R-:W-:Y:S02]  /*3150*/  F2FP.BF16.F32.PACK_AB R9, R100, R97 ;  /* 0x000000616409723e */ /* 0x000fe400000010ff */
[----:B------:R-:W1:Y:S01]  /*3160*/  MUFU.EX2 R24, R24 ;  /* 0x0000001800187308 */ /* 0x000e620000000800 */
[C---:B--2---:R-:W-:Y:S01]  /*3170*/  FADD.FTZ R75, R121.reuse, R78 ;  /* 0x0000004e794b7221 */ /* 0x044fe20000010000 */
[----:B------:R-:W-:Y:S01]  /*3180*/  F2FP.BF16.F32.PACK_AB R10, R121, R120 ;  /* 0x00000078790a723e */ /* 0x000fe200000010ff */
[----:B------:R2:W-:Y:S01]  /*3190*/  STSM.16.M88.4 [R2+0x1e800], R4 ;  /* 0x01e8000402007844 */ /* 0x0005e20000000200 */
[----:B------:R-:W-:Y:S01]  /*31a0*/  FFMA.FTZ R78, R91, UR21, -R92 ;  /* 0x000000155b4e7c23 */ /* 0x000fe2000801085c */
[----:B------:R-:W-:-:S02]  /*31b0*/  IMAD.MOV.U32 R121, RZ, RZ, R151 ;  /* 0x000000ffff797224 */ /* 0x000fc400078e0097 */
[----:B------:R-:W-:Y:S01]  /*31c0*/  IMAD.MOV.U32 R120, RZ, RZ, R151 ;  /* 0x000000ffff787224 */ /* 0x000fe200078e0097 */
[----:B------:R-:W3:Y:S01]  /*31d0*/  MUFU.EX2 R104, R104 ;  /* 0x0000006800687308 */ /* 0x000ee20000000800 */
[----:B0-----:R-:W-:Y:S01]  /*31e0*/  FADD.FTZ R11, R101, R74 ;  /* 0x0000004a650b7221 */ /* 0x001fe20000010000 */
[----:B------:R-:W-:-:S06]  /*31f0*/  FFMA.FTZ R74, R87, UR21, -R92 ;  /* 0x00000015574a7c23 */ /* 0x000fcc000801085c */
[----:B------:R-:W0:Y:S01]  /*3200*/  MUFU.EX2 R23, R23 ;  /* 0x0000001700177308 */ /* 0x000e220000000800 */
[----:B-1----:R-:W-:Y:S01]  /*3210*/  FADD.FTZ R30, R24, R75 ;  /* 0x0000004b181e7221 */ /* 0x002fe20000010000 */
[--C-:B------:R-:W-:Y:S01]  /*3220*/  FFMA.FTZ R75, R90, UR21, -R92.reuse ;  /* 0x000000155a4b7c23 */ /* 0x100fe2000801085c */
[----:B------:R-:W-:-:S05]  /*3230*/  FFMA.FTZ R92, R119, UR21, -R92 ;  /* 0x00000015775c7c23 */ /* 0x000fca000801085c */
[----:B------:R-:W1:Y:S01]  /*3240*/  MUFU.EX2 R27, R27 ;  /* 0x0000001b001b7308 */ /* 0x000e620000000800 */
[C---:B---3--:R-:W-:Y:S01]  /*3250*/  FADD.FTZ R26, R104.reuse, R11 ;  /* 0x0000000b681a7221 */ /* 0x048fe20000010000 */
[----:B------:R-:W-:-:S05]  /*3260*/  F2FP.BF16.F32.PACK_AB R11, R104, R101 ;  /* 0x00000065680b723e */ /* 0x000fca00000010ff */
[----:B------:R3:W-:Y:S01]  /*3270*/  STSM.16.M88.4 [R22], R8 ;  /* 0x0000000816007844 */ /* 0x0007e20000000200 */
[----:B------:R-:W4:Y:S01]  /*3280*/  MUFU.EX2 R25, R25 ;  /* 0x0000001900197308 */ /* 0x000f220000000800 */
[C---:B0-----:R-:W-:Y:S01]  /*3290*/  FADD.FTZ R30, R23.reuse, R30 ;  /* 0x0000001e171e7221 */ /* 0x041fe20000010000 */
[----:B------:R-:W-:-:S06]  /*32a0*/  F2FP.BF16.F32.PACK_AB R24, R23, R24 ;  /* 0x000000181718723e */ /* 0x000fcc00000010ff */
[----:B------:R-:W0:Y:S01]  /*32b0*/  MUFU.EX2 R34, R34 ;  /* 0x0000002200227308 */ /* 0x000e220000000800 */
[----:B-1----:R-:W-:-:S07]  /*32c0*/  FADD.FTZ R83, R27, R26 ;  /* 0x0000001a1b537221 */ /* 0x002fce0000010000 */
[----:B------:R-:W1:Y:S01]  /*32d0*/  MUFU.EX2 R28, R28 ;  /* 0x0000001c001c7308 */ /* 0x000e620000000800 */
[----:B----4-:R-:W-:-:S07]  /*32e0*/  FADD.FTZ R87, R25, R30 ;  /* 0x0000001e19577221 */ /* 0x010fce0000010000 */
[----:B------:R-:W4:Y:S01]  /*32f0*/  MUFU.EX2 R31, R31 ;  /* 0x0000001f001f7308 */ /* 0x000f220000000800 */
[----:B0-----:R-:W-:-:S07]  /*3300*/  FADD.FTZ R26, R34, R83 ;  /* 0x00000053221a7221 */ /* 0x001fce0000010000 */
        /* <DEDUP_REMOVED lines=25> */
[C---:B-1----:R-:W-:Y:S01]  /*34a0*/  FADD.FTZ R87, R57.reuse, R30 ;  /* 0x0000001e39577221 */ /* 0x042fe20000010000 */
[----:B--2---:R-:W-:-:S06]  /*34b0*/  F2FP.BF16.F32.PACK_AB R4, R57, R52 ;  /* 0x000000343904723e */ /* 0x004fcc00000010ff */
[----:B------:R-:W1:Y:S01]  /*34c0*/  MUFU.EX2 R58, R58 ;  /* 0x0000003a003a7308 */ /* 0x000e620000000800 */
[----:B----4-:R-:W-:-:S07]  /*34d0*/  FADD.FTZ R83, R55, R26 ;  /* 0x0000001a37537221 */ /* 0x010fce0000010000 */
        /* <DEDUP_REMOVED lines=8> */
[----:B0-----:R-:W-:Y:S01]  /*3560*/  FADD.FTZ R23, R59, R26 ;  /* 0x0000001a3b177221 */ /* 0x001fe20000010000 */
[----:B------:R-:W-:Y:S02]  /*3570*/  F2FP.BF16.F32.PACK_AB R26, R28, R25 ;  /* 0x000000191c1a723e */ /* 0x000fe400000010ff */
[----:B------:R-:W-:Y:S02]  /*3580*/  F2FP.BF16.F32.PACK_AB R28, R44, R29 ;  /* 0x0000001d2c1c723e */ /* 0x000fe400000010ff */
[----:B------:R-:W-:Y:S02]  /*3590*/  F2FP.BF16.F32.PACK_AB R25, R34, R27 ;  /* 0x0000001b2219723e */ /* 0x000fe400000010ff */
[----:B------:R-:W0:Y:S01]  /*35a0*/  MUFU.EX2 R14, R14 ;  /* 0x0000000e000e7308 */ /* 0x000e220000000800 */
[----:B-1----:R-:W-:Y:S01]  /*35b0*/  FADD.FTZ R83, R13, R30 ;  /* 0x0000001e0d537221 */ /* 0x002fe20000010000 */
[----:B------:R-:W-:-:S02]  /*35c0*/  F2FP.BF16.F32.PACK_AB R27, R38, R31 ;  /* 0x0000001f261b723e */ /* 0x000fc400000010ff */
[----:B------:R-:W-:Y:S02]  /*35d0*/  F2FP.BF16.F32.PACK_AB R30, R48, R45 ;  /* 0x0000002d301e723e */ /* 0x000fe400000010ff */
[----:B------:R-:W-:Y:S01]  /*35e0*/  F2FP.BF16.F32.PACK_AB R29, R42, R39 ;  /* 0x000000272a1d723e */ /* 0x000fe200000010ff */
[----:B------:R1:W-:Y:S01]  /*35f0*/  STSM.16.M88.4 [R17], R24 ;  /* 0x0000001811007844 */ /* 0x0003e20000000200 */
[----:B------:R-:W4:Y:S01]  /*3600*/  MUFU.EX2 R35, R35 ;  /* 0x0000002300237308 */ /* 0x000f220000000800 */
[----:B--2---:R-:W-:Y:S01]  /*3610*/  FADD.FTZ R44, R96, R23 ;  /* 0x00000017602c7221 */ /* 0x004fe20000010000 */
[----:B------:R-:W-:-:S05]  /*3620*/  F2FP.BF16.F32.PACK_AB R31, R50, R47 ;  /* 0x0000002f321f723e */ /* 0x000fca00000010ff */
[----:B------:R-:W-:Y:S01]  /*3630*/  STSM.16.M88.4 [R16], R28 ;  /* 0x0000001c10007844 */ /* 0x000fe20000000200 */
[----:B------:R-:W3:Y:S01]  /*3640*/  MUFU.EX2 R32, R32 ;  /* 0x0000002000207308 */ /* 0x000ee20000000800 */
[----:B0-----:R-:W-:-:S07]  /*3650*/  FADD.FTZ R83, R14, R83 ;  /* 0x000000530e537221 */ /* 0x001fce0000010000 */
[----:B------:R-:W0:Y:S01]  /*3660*/  MUFU.EX2 R46, R46 ;  /* 0x0000002e002e7308 */ /* 0x000e220000000800 */
[----:B----4-:R-:W-:-:S07]  /*3670*/  FADD.FTZ R5, R35, R44 ;  /* 0x0000002c23057221 */ /* 0x010fce0000010000 */
[----:B------:R-:W2:Y:S01]  /*3680*/  MUFU.EX2 R33, R33 ;  /* 0x0000002100217308 */ /* 0x000ea20000000800 */
[----:B---3--:R-:W-:-:S07]  /*3690*/  FADD.FTZ R10, R32, R83 ;  /* 0x00000053200a7221 */ /* 0x008fce0000010000 */
[----:B------:R-:W3:Y:S01]  /*36a0*/  MUFU.EX2 R43, R43 ;  /* 0x0000002b002b7308 */ /* 0x000ee20000000800 */
[----:B0-----:R-:W-:-:S07]  /*36b0*/  FADD.FTZ R8, R46, R5 ;  /* 0x000000052e087221 */ /* 0x001fce0000010000 */
[----:B------:R-:W0:Y:S01]  /*36c0*/  MUFU.EX2 R36, R36 ;  /* 0x0000002400247308 */ /* 0x000e220000000800 */
[----:B--2---:R-:W-:-:S07]  /*36d0*/  FADD.FTZ R7, R33, R10 ;  /* 0x0000000a21077221 */ /* 0x004fce0000010000 */
[----:B------:R-:W2:Y:S01]  /*36e0*/  MUFU.EX2 R54, R54 ;  /* 0x0000003600367308 */ /* 0x000ea20000000800 */
[----:B---3--:R-:W-:-:S07]  /*36f0*/  FADD.FTZ R5, R43, R8 ;  /* 0x000000082b057221 */ /* 0x008fce0000010000 */
[----:B------:R-:W3:Y:S01]  /*3700*/  MUFU.EX2 R41, R41 ;  /* 0x0000002900297308 */ /* 0x000ee20000000800 */
[----:B0-----:R-:W-:Y:S01]  /*3710*/  FADD.FTZ R10, R36, R7 ;  /* 0x00000007240a7221 */ /* 0x001fe20000010000 */
[----:B------:R-:W-:-:S06]  /*3720*/  F2FP.BF16.F32.PACK_AB R7, R96, R59 ;  /* 0x0000003b6007723e */ /* 0x000fcc00000010ff */
[----:B------:R-:W0:Y:S01]  /*3730*/  MUFU.EX2 R51, R51 ;  /* 0x0000003300337308 */ /* 0x000e220000000800 */
[----:B--2---:R-:W-:-:S07]  /*3740*/  FADD.FTZ R8, R54, R5 ;  /* 0x0000000536087221 */ /* 0x004fce0000010000 */
[----:B------:R-:W2:Y:S01]  /*3750*/  MUFU.EX2 R40, R40 ;  /* 0x0000002800287308 */ /* 0x000ea20000000800 */
[C---:B---3--:R-:W-:Y:S01]  /*3760*/  FADD.FTZ R5, R41.reuse, R10 ;  /* 0x0000000a29057221 */ /* 0x048fe20000010000 */
[----:B-1----:R-:W-:-:S06]  /*3770*/  F2FP.BF16.F32.PACK_AB R24, R41, R36 ;  /* 0x000000242918723e */ /* 0x002fcc00000010ff */
[----:B------:R-:W1:Y:S01]  /*3780*/  MUFU.EX2 R62, R62 ;  /* 0x0000003e003e7308 */ /* 0x000e620000000800 */
[----:B0-----:R-:W-:-:S07]  /*3790*/  FADD.FTZ R9, R51, R8 ;  /* 0x0000000833097221 */ /* 0x001fce0000010000 */
[----:B------:R-:W0:Y:S01]  /*37a0*/  MUFU.EX2 R49, R49 ;  /* 0x0000003100317308 */ /* 0x000e220000000800 */
[----:B--2---:R-:W-:Y:S01]  /*37b0*/  FADD.FTZ R10, R40, R5 ;  /* 0x00000005280a7221 */ /* 0x004fe20000010000 */
[----:B------:R-:W-:-:S05]  /*37c0*/  F2FP.BF16.F32.PACK_AB R5, R58, R55 ;  /* 0x000000373a05723e */ /* 0x000fca00000010ff */
[----:B------:R2:W-:Y:S01]  /*37d0*/  STSM.16.M88.4 [R2+0x24800], R4 ;  /* 0x0248000402007844 */ /* 0x0005e20000000200 */
[----:B------:R-:W3:Y:S01]  /*37e0*/  MUFU.EX2 R63, R63 ;  /* 0x0000003f003f7308 */ /* 0x000ee20000000800 */
[C---:B-1----:R-:W-:Y:S01]  /*37f0*/  FADD.FTZ R8, R62.reuse, R9 ;  /* 0x000000093e087221 */ /* 0x042fe20000010000 */
[----:B------:R-:W-:-:S06]  /*3800*/  F2FP.BF16.F32.PACK_AB R25, R62, R51 ;  /* 0x000000333e19723e */ /* 0x000fcc00000010ff */
[----:B------:R-:W1:Y:S01]  /*3810*/  MUFU.EX2 R70, R70 ;  /* 0x0000004600467308 */ /* 0x000e620000000800 */
[----:B0-----:R-:W-:Y:S01]  /*3820*/  FADD.FTZ R11, R49, R10 ;  /* 0x0000000a310b7221 */ /* 0x001fe20000010000 */
[----:B------:R-:W-:Y:S02]  /*3830*/  F2FP.BF16.F32.PACK_AB R10, R33, R32 ;  /* 0x00000020210a723e */ /* 0x000fe400000010ff */
[----:B------:R-:W-:-:S04]  /*3840*/  F2FP.BF16.F32.PACK_AB R26, R49, R40 ;  /* 0x00000028311a723e */ /* 0x000fc800000010ff */
[----:B------:R-:W0:Y:S01]  /*3850*/  MUFU.EX2 R21, R21 ;  /* 0x0000001500157308 */ /* 0x000e220000000800 */
[----:B---3--:R-:W-:Y:S01]  /*3860*/  FADD.FTZ R9, R63, R8 ;  /* 0x000000083f097221 */ /* 0x008fe20000010000 */
[----:B------:R-:W-:-:S06]  /*3870*/  FADD.FTZ R8, R12, R11 ;  /* 0x0000000b0c087221 */ /* 0x000fcc0000010000 */
[----:B------:R-:W3:Y:S01]  /*3880*/  MUFU.EX2 R66, R66 ;  /* 0x0000004200427308 */ /* 0x000ee20000000800 */
[C---:B-1----:R-:W-:Y:S01]  /*3890*/  FADD.FTZ R9, R70.reuse, R9 ;  /* 0x0000000946097221 */ /* 0x042fe20000010000 */
[----:B------:R-:W-:-:S06]  /*38a0*/  F2FP.BF16.F32.PACK_AB R27, R70, R63 ;  /* 0x0000003f461b723e */ /* 0x000fcc00000010ff */
[----:B------:R-:W1:Y:S01]  /*38b0*/  MUFU.EX2 R67, R67 ;  /* 0x0000004300437308 */ /* 0x000e620000000800 */
[----:B0-----:R-:W-:Y:S01]  /*38c0*/  FADD.FTZ R11, R21, R8 ;  /* 0x00000008150b7221 */ /* 0x001fe20000010000 */
[----:B------:R-:W-:-:S03]  /*38d0*/  F2FP.BF16.F32.PACK_AB R8, R14, R13 ;  /* 0x0000000d0e08723e */ /* 0x000fc600000010ff */
[----:B------:R-:W-:Y:S01]  /*38e0*/  FADD.FTZ R34, R20, R11 ;  /* 0x0000000b14227221 */ /* 0x000fe20000010000 */
[----:B------:R-:W-:Y:S02]  /*38f0*/  F2FP.BF16.F32.PACK_AB R11, R54, R43 ;  /* 0x0000002b360b723e */ /* 0x000fe400000010ff */
[----:B------:R-:W0:Y:S01]  /*3900*/  MUFU.EX2 R37, R37 ;  /* 0x0000002500257308 */ /* 0x000e220000000800 */
[----:B---3--:R-:W-:Y:S01]  /*3910*/  FADD.FTZ R14, R66, R9 ;  /* 0x00000009420e7221 */ /* 0x008fe20000010000 */
[----:B------:R-:W-:-:S05]  /*3920*/  F2FP.BF16.F32.PACK_AB R9, R46, R35 ;  /* 0x000000232e09723e */ /* 0x000fca00000010ff */
[----:B------:R3:W-:Y:S01]  /*3930*/  STSM.16.M88.4 [R153], R8 ;  /* 0x0000000899007844 */ /* 0x0007e20000000200 */
[----:B------:R-:W2:Y:S01]  /*3940*/  MUFU.EX2 R71, R71 ;  /* 0x0000004700477308 */ /* 0x000ea20000000800 */
[----:B-1----:R-:W-:Y:S02]  /*3950*/  FADD.FTZ R14, R67, R14 ;  /* 0x0000000e430e7221 */ /* 0x002fe40000010000 */
[----:B------:R-:W-:Y:S05]  /*3960*/  STSM.16.M88.4 [R17+0x6000], R24 ;  /* 0x0060001811007844 */ /* 0x000fea0000000200 */
[----:B------:R-:W1:Y:S01]  /*3970*/  MUFU.EX2 R53, R53 ;  /* 0x0000003500357308 */ /* 0x000e620000000800 */
[----:B0-----:R-:W-:-:S07]  /*3980*/  FADD.FTZ R34, R37, R34 ;  /* 0x0000002225227221 */ /* 0x001fce0000010000 */
[----:B------:R-:W0:Y:S01]  /*3990*/  MUFU.EX2 R74, R74 ;  /* 0x0000004a004a7308 */ /* 0x000e220000000800 */
[----:B--2---:R-:W-:-:S07]  /*39a0*/  FADD.FTZ R5, R71, R14 ;  /* 0x0000000e47057221 */ /* 0x004fce0000010000 */
[----:B------:R-:W2:Y:S01]  /*39b0*/  MUFU.EX2 R75, R75 ;  /* 0x0000004b004b7308 */ /* 0x000ea20000000800 */
[----:B-1----:R-:W-:-:S04]  /*39c0*/  FADD.FTZ R7, R53, R34 ;  /* 0x0000002235077221 */ /* 0x002fc80000010000 */
[C---:B------:R-:W-:Y:S01]  /*39d0*/  FADD.FTZ R6, R60.reuse, R7 ;  /* 0x000000073c067221 */ /* 0x040fe20000010000 */
[----:B------:R-:W-:Y:S02]  /*39e0*/  F2FP.BF16.F32.PACK_AB R60, R60, R53 ;  /* 0x000000353c3c723e */ /* 0x000fe400000010ff */
[----:B------:R-:W1:Y:S01]  /*39f0*/  MUFU.EX2 R65, R65 ;  /* 0x0000004100417308 */ /* 0x000e620000000800 */
[----:B0-----:R-:W-:-:S07]  /*3a00*/  FADD.FTZ R4, R74, R5 ;  /* 0x000000054a047221 */ /* 0x001fce0000010000 */
[----:B------:R-:W0:Y:S01]  /*3a10*/  MUFU.EX2 R78, R78 ;  /* 0x0000004e004e7308 */ /* 0x000e220000000800 */
[----:B--2---:R-:W-:-:S07]  /*3a20*/  FADD.FTZ R5, R75, R4 ;  /* 0x000000044b057221 */ /* 0x004fce0000010000 */
[----:B------:R-:W2:Y:S01]  /*3a30*/  MUFU.EX2 R68, R68 ;  /* 0x0000004400447308 */ /* 0x000ea20000000800 */
[----:B-1----:R-:W-:Y:S01]  /*3a40*/  FADD.FTZ R7, R65, R6 ;  /* 0x0000000641077221 */ /* 0x002fe20000010000 */
[----:B------:R-:W-:-:S06]  /*3a50*/  F2FP.BF16.F32.PACK_AB R6, R37, R20 ;  /* 0x000000142506723e */ /* 0x000fcc00000010ff */
[----:B------:R-:W1:Y:S01]  /*3a60*/  MUFU.EX2 R79, R79 ;  /* 0x0000004f004f7308 */ /* 0x000e620000000800 */
[C---:B0-----:R-:W-:Y:S01]  /*3a70*/  FADD.FTZ R4, R78.reuse, R5 ;  /* 0x000000054e047221 */ /* 0x041fe20000010000 */
[----:B------:R-:W-:-:S06]  /*3a80*/  F2FP.BF16.F32.PACK_AB R61, R78, R75 ;  /* 0x0000004b4e3d723e */ /* 0x000fcc00000010ff */
[----:B------:R-:W0:Y:S01]  /*3a90*/  MUFU.EX2 R64, R64 ;  /* 0x0000004000407308 */ /* 0x000e220000000800 */
[C---:B--2---:R-:W-:Y:S01]  /*3aa0*/  FADD.FTZ R7, R68.reuse, R7 ;  /* 0x0000000744077221 */ /* 0x044fe20000010000 */
[----:B------:R-:W-:-:S06]  /*3ab0*/  F2FP.BF16.F32.PACK_AB R62, R68, R65 ;  /* 0x00000041443e723e */ /* 0x000fcc00000010ff */
[----:B------:R-:W2:Y:S01]  /*3ac0*/  MUFU.EX2 R82, R82 ;  /* 0x0000005200527308 */ /* 0x000ea20000000800 */
[----:B-1----:R-:W-:Y:S01]  /*3ad0*/  FADD.FTZ R5, R79, R4 ;  /* 0x000000044f057221 */ /* 0x002fe20000010000 */
[----:B------:R-:W-:-:S06]  /*3ae0*/  F2FP.BF16.F32.PACK_AB R4, R21, R12 ;  /* 0x0000000c1504723e */ /* 0x000fcc00000010ff */
[----:B------:R-:W1:Y:S01]  /*3af0*/  MUFU.EX2 R69, R69 ;  /* 0x0000004500457308 */ /* 0x000e620000000800 */
[----:B0-----:R-:W-:-:S07]  /*3b00*/  FADD.FTZ R14, R64, R7 ;  /* 0x00000007400e7221 */ /* 0x001fce0000010000 */
[----:B------:R-:W0:Y:S01]  /*3b10*/  MUFU.EX2 R23, R98 ;  /* 0x0000006200177308 */ /* 0x000e220000000800 */
[C---:B--2---:R-:W-:Y:S01]  /*3b20*/  FADD.FTZ R12, R82.reuse, R5 ;  /* 0x00000005520c7221 */ /* 0x044fe20000010000 */
[----:B------:R-:W-:-:S06]  /*3b30*/  F2FP.BF16.F32.PACK_AB R63, R82, R79 ;  /* 0x0000004f523f723e */ /* 0x000fcc00000010ff */
[----:B------:R-:W3:Y:S01]  /*3b40*/  MUFU.EX2 R72, R72 ;  /* 0x0000004800487308 */ /* 0x000ee20000000800 */
[C---:B-1----:R-:W-:Y:S01]  /*3b50*/  FADD.FTZ R5, R69.reuse, R14 ;  /* 0x0000000e45057221 */ /* 0x042fe20000010000 */
[----:B------:R-:W-:-:S06]  /*3b60*/  F2FP.BF16.F32.PACK_AB R64, R69, R64 ;  /* 0x000000404540723e */ /* 0x000fcc00000010ff */
[----:B------:R-:W1:Y:S01]  /*3b70*/  MUFU.EX2 R44, R99 ;  /* 0x00000063002c7308 */ /* 0x000e620000000800 */
[----:B0-----:R-:W-:-:S07]  /*3b80*/  FADD.FTZ R7, R23, R12 ;  /* 0x0000000c17077221 */ /* 0x001fce0000010000 */
[----:B------:R-:W0:Y:S01]  /*3b90*/  MUFU.EX2 R73, R73 ;  /* 0x0000004900497308 */ /* 0x000e220000000800 */
[----:B---3--:R-:W-:Y:S01]  /*3ba0*/  FADD.FTZ R8, R72, R5 ;  /* 0x0000000548087221 */ /* 0x008fe20000010000 */
[----:B------:R-:W-:-:S06]  /*3bb0*/  F2FP.BF16.F32.PACK_AB R5, R67, R66 ;  /* 0x000000424305723e */ /* 0x000fcc00000010ff */
[----:B------:R-:W2:Y:S01]  /*3bc0*/  MUFU.EX2 R102, R102 ;  /* 0x0000006600667308 */ /* 0x000ea20000000800 */
[----:B-1----:R-:W-:Y:S01]  /*3bd0*/  FADD.FTZ R9, R44, R7 ;  /* 0x000000072c097221 */ /* 0x002fe20000010000 */
[----:B------:R-:W-:Y:S02]  /*3be0*/  F2FP.BF16.F32.PACK_AB R7, R74, R71 ;  /* 0x000000474a07723e */ /* 0x000fe400000010ff */
[----:B------:R-:W-:-:S03]  /*3bf0*/  F2FP.BF16.F32.PACK_AB R65, R44, R23 ;  /* 0x000000172c41723e */ /* 0x000fc600000010ff */
[----:B------:R1:W-:Y:S01]  /*3c00*/  STSM.16.M88.4 [R16+0x6000], R4 ;  /* 0x0060000410007844 */ /* 0x0003e20000000200 */
[----:B------:R-:W3:Y:S01]  /*3c10*/  MUFU.EX2 R103, R103 ;  /* 0x0000006700677308 */ /* 0x000ee20000000800 */
[C---:B0-----:R-:W-:Y:S01]  /*3c20*/  FADD.FTZ R11, R73.reuse, R8 ;  /* 0x00000008490b7221 */ /* 0x041fe20000010000 */
[----:B------:R-:W-:Y:S01]  /*3c30*/  F2FP.BF16.F32.PACK_AB R66, R73, R72 ;  /* 0x000000484942723e */ /* 0x000fe200000010ff */
[----:B------:R0:W-:Y:S05]  /*3c40*/  STSM.16.M88.4 [R2+0x2a800], R60 ;  /* 0x02a8003c02007844 */ /* 0x0001ea0000000200 */
[----:B------:R-:W4:Y:S01]  /*3c50*/  MUFU.EX2 R76, R76 ;  /* 0x0000004c004c7308 */ /* 0x000f220000000800 */
[----:B--2---:R-:W-:-:S07]  /*3c60*/  FADD.FTZ R8, R102, R9 ;  /* 0x0000000966087221 */ /* 0x004fce0000010000 */
[----:B------:R-:W2:Y:S01]  /*3c70*/  MUFU.EX2 R106, R106 ;  /* 0x0000006a006a7308 */ /* 0x000ea20000000800 */
[C---:B---3--:R-:W-:Y:S01]  /*3c80*/  FADD.FTZ R9, R103.reuse, R8 ;  /* 0x0000000867097221 */ /* 0x048fe20000010000 */
[----:B------:R-:W-:-:S05]  /*3c90*/  F2FP.BF16.F32.PACK_AB R67, R103, R102 ;  /* 0x000000666743723e */ /* 0x000fca00000010ff */
[----:B------:R0:W-:Y:S01]  /*3ca0*/  STSM.16.M88.4 [R152], R64 ;  /* 0x0000004098007844 */ /* 0x0001e20000000200 */
[----:B------:R-:W3:Y:S01]  /*3cb0*/  MUFU.EX2 R77, R77 ;  /* 0x0000004d004d7308 */ /* 0x000ee20000000800 */
[----:B----4-:R-:W-:-:S07]  /*3cc0*/  FADD.FTZ R10, R76, R11 ;  /* 0x0000000b4c0a7221 */ /* 0x010fce0000010000 */
[----:B------:R-:W4:Y:S01]  /*3cd0*/  MUFU.EX2 R80, R80 ;  /* 0x0000005000507308 */ /* 0x000f220000000800 */
[----:B--2---:R-:W-:-:S07]  /*3ce0*/  FADD.FTZ R8, R106, R9 ;  /* 0x000000096a087221 */ /* 0x004fce0000010000 */
[----:B------:R-:W2:Y:S01]  /*3cf0*/  MUFU.EX2 R81, R81 ;  /* 0x0000005100517308 */ /* 0x000ea20000000800 */
[C---:B---3--:R-:W-:Y:S01]  /*3d00*/  FADD.FTZ R11, R77.reuse, R10 ;  /* 0x0000000a4d0b7221 */ /* 0x048fe20000010000 */
[----:B------:R-:W-:-:S06]  /*3d10*/  F2FP.BF16.F32.PACK_AB R76, R77, R76 ;  /* 0x0000004c4d4c723e */ /* 0x000fcc00000010ff */
[----:B------:R-:W3:Y:S01]  /*3d20*/  MUFU.EX2 R84, R84 ;  /* 0x0000005400547308 */ /* 0x000ee20000000800 */
[----:B----4-:R-:W-:-:S07]  /*3d30*/  FADD.FTZ R10, R80, R11 ;  /* 0x0000000b500a7221 */ /* 0x010fce0000010000 */
        /* <DEDUP_REMOVED lines=9> */
[C---:B--2---:R-:W-:Y:S01]  /*3dd0*/  F2FP.BF16.F32.PACK_AB R77, R107.reuse, R106 ;  /* 0x0000006a6b4d723e */ /* 0x044fe200000010ff */
[----:B------:R-:W-:-:S06]  /*3de0*/  FADD.FTZ R11, R107, R8 ;  /* 0x000000086b0b7221 */ /* 0x000fcc0000010000 */
[----:B------:R-:W2:Y:S01]  /*3df0*/  MUFU.EX2 R88, R88 ;  /* 0x0000005800587308 */ /* 0x000ea20000000800 */
[----:B---3--:R-:W-:-:S07]  /*3e00*/  FADD.FTZ R8, R110, R11 ;  /* 0x0000000b6e087221 */ /* 0x008fce0000010000 */
[----:B------:R-:W3:Y:S01]  /*3e10*/  MUFU.EX2 R89, R89 ;  /* 0x0000005900597308 */ /* 0x000ee20000000800 */
[C---:B-1----:R-:W-:Y:S01]  /*3e20*/  F2FP.BF16.F32.PACK_AB R79, R111.reuse, R110 ;  /* 0x0000006e6f4f723e */ /* 0x042fe200000010ff */
[----:B------:R-:W-:-:S04]  /*3e30*/  FADD.FTZ R5, R111, R8 ;  /* 0x000000086f057221 */ /* 0x000fc80000010000 */
[----:B------:R0:W-:Y:S02]  /*3e40*/  STSM.16.M88.4 [R17+0xc000], R76 ;  /* 0x00c0004c11007844 */ /* 0x0001e40000000200 */
[----:B------:R-:W1:Y:S01]  /*3e50*/  MUFU.EX2 R114, R114 ;  /* 0x0000007200727308 */ /* 0x000e620000000800 */
[----:B--2---:R-:W-:-:S07]  /*3e60*/  FADD.FTZ R6, R88, R7 ;  /* 0x0000000758067221 */ /* 0x004fce0000010000 */
[----:B------:R-:W2:Y:S01]  /*3e70*/  MUFU.EX2 R115, R115 ;  /* 0x0000007300737308 */ /* 0x000ea20000000800 */
[C---:B---3--:R-:W-:Y:S01]  /*3e80*/  F2FP.BF16.F32.PACK_AB R86, R89.reuse, R88 ;  /* 0x000000585956723e */ /* 0x048fe200000010ff */
[----:B------:R-:W-:-:S06]  /*3e90*/  FADD.FTZ R6, R89, R6 ;  /* 0x0000000659067221 */ /* 0x000fcc0000010000 */
[----:B------:R-:W-:Y:S01]  /*3ea0*/  MUFU.EX2 R118, R118 ;  /* 0x0000007600767308 */ /* 0x000fe20000000800 */
[----:B-1----:R-:W-:-:S07]  /*3eb0*/  FADD.FTZ R4, R114, R5 ;  /* 0x0000000572047221 */ /* 0x002fce0000010000 */
[----:B------:R-:W1:Y:S01]  /*3ec0*/  MUFU.EX2 R9, R92 ;  /* 0x0000005c00097308 */ /* 0x000e620000000800 */
[C---:B--2---:R-:W-:Y:S01]  /*3ed0*/  F2FP.BF16.F32.PACK_AB R85, R115.reuse, R114 ;  /* 0x000000727355723e */ /* 0x044fe200000010ff */
[----:B------:R-:W-:Y:S01]  /*3ee0*/  FADD.FTZ R5, R115, R4 ;  /* 0x0000000473057221 */ /* 0x000fe20000010000 */
[----:B-1----:R-:W-:-:S03]  /*3ef0*/  F2FP.BF16.F32.PACK_AB R87, R9, R118 ;  /* 0x000000760957723e */ /* 0x002fc600000010ff */
[----:B------:R-:W-:Y:S02]  /*3f00*/  FADD.FTZ R118, R118, R5 ;  /* 0x0000000576767221 */ /* 0x000fe40000010000 */
[----:B------:R0:W-:Y:S02]  /*3f10*/  STSM.16.M88.4 [R16+0xc000], R84 ;  /* 0x00c0005410007844 */ /* 0x0001e40000000200 */
[----:B------:R-:W-:Y:S01]  /*3f20*/  FADD.FTZ R7, R9, R118 ;  /* 0x0000007609077221 */ /* 0x000fe20000010000 */
[----:B------:R1:W-:Y:S06]  /*3f30*/  MEMBAR.ALL.CTA ;  /* 0x0000000000007992 */ /* 0x0003ec0000008000 */
[----:B-1----:R-:W1:Y:S02]  /*3f40*/  FENCE.VIEW.ASYNC.S ;  /* 0x00000000000073c6 */ /* 0x002e640000000000 */
[----:B-1----:R-:W-:Y:S01]  /*3f50*/  NOP ;  /* 0x0000000000007918 */ /* 0x002fe20000000000 */
[----:B------:R-:W-:Y:S05]  /*3f60*/  @!P2 BRA `(.L_x_12667) ;  /* 0x0000002800c8a947 */ /* 0x000fea0003800000 */
[----:B------:R-:W-:Y:S01]  /*3f70*/  IMAD.MOV.U32 R4, RZ, RZ, R3 ;  /* 0x000000ffff047224 */ /* 0x000fe200078e0003 */
[----:B------:R-:W-:Y:S01]  /*3f80*/  CS2R R150, SRZ ;  /* 0x0000000000967805 */ /* 0x000fe2000001ff00 */
[----:B------:R-:W-:Y:S01]  /*3f90*/  IMAD.MOV.U32 R9, RZ, RZ, R0 ;  /* 0x000000ffff097224 */ /* 0x000fe200078e0000 */
        /* <DEDUP_REMOVED lines=16> */
[----:B------:R-:W-:Y:S01]  /*40a0*/  UMOV UR24, UR38 ;  /* 0x0000002600187c82 */ /* 0x000fe20008000000 */
[----:B------:R-:W-:Y:S01]  /*40b0*/  UMOV UR22, UR39 ;  /* 0x0000002700167c82 */ /* 0x000fe20008000000 */
[----:B------:R-:W-:-:S09]  /*40c0*/  ULDC UR21, c[0x0][0x988] ;  /* 0x0002620000157ab9 */ /* 0x000fd20000000800 */
.L_x_12676:
[----:B------:R-:W-:Y:S01]  /*40d0*/  UIADD3 UR39, UR22, 0x1, URZ ;  /* 0x0000000116277890 */ /* 0x000fe2000fffe03f */
[----:B------:R-:W-:-:S03]  /*40e0*/  ISETP.NE.AND P3, PT, RZ, UR44, PT ;  /* 0x0000002cff007c0c */ /* 0x000fc6000bf65270 */
[----:B------:R-:W-:-:S04]  /*40f0*/  UISETP.NE.AND UP0, UPT, UR39, 0x2, UPT ;  /* 0x000000022700788c */ /* 0x000fc8000bf05270 */
[----:B------:R-:W-:Y:S02]  /*4100*/  USEL UR38, URZ, 0x1, UP0 ;  /* 0x000000013f267887 */ /* 0x000fe40008000000 */
[----:B------:R-:W-:Y:S02]  /*4110*/  USEL UR39, UR39, URZ, UP0 ;  /* 0x0000003f27277287 */ /* 0x000fe40008000000 */
[----:B------:R-:W-:Y:S02]  /*4120*/  ULOP3.LUT UR38, UR24, UR38, URZ, 0x3c, !UPT ;  /* 0x0000002618267292 */ /* 0x000fe4000f8e3c3f */
[----:B---3--:R-:W-:Y:S10]  /*4130*/  @P3 BRA `(.L_x_12668) ;  /* 0x00000000002c3947 */ /* 0x008ff40003800000 */
[----:B------:R-:W-:Y:S05]  /*4140*/  @!P0 BRA `(.L_x_12669) ;  /* 0x0000000000048947 */ /* 0x000fea0003800000 */
[----:B------:R-:W-:Y:S01]  /*4150*/  BPT.TRAP 0x1 ;  /* 0x000000040000795c */ /* 0x000fe20000300000 */
.L_x_12669:
[----:B------:R-:W-:Y:S01]  /*4160*/  ULEA UR6, UR39, UR40, 0x3 ;  /* 0x0000002827067291 */ /* 0x000fe2000f8e183f */
[----:B------:R-:W-:-:S04]  /*4170*/  MOV R0, UR38 ;  /* 0x0000002600007c02 */ /* 0x000fc80008000f00 */
[----:B------:R-:W-:-:S04]  /*4180*/  SHF.L.U32 R0, R0, 0x1f, RZ ;  /* 0x0000001f00007819 */ /* 0x000fc800000006ff */
[----:B------:R1:W2:Y:S01]  /*4190*/  SYNCS.PHASECHK.TRANS64.TRYWAIT P2, [UR6+0x30830], R0 ;  /* 0x03083000ff0075a7 */ /* 0x0002a20008040146 */
[----:B------:R-:W-:Y:S05]  /*41a0*/  @!P0 BRA `(.L_x_12670) ;  /* 0x0000000000048947 */ /* 0x000fea0003800000 */
[----:B------:R-:W-:Y:S01]  /*41b0*/  BPT.TRAP 0x1 ;  /* 0x000000040000795c */ /* 0x000fe20000300000 */
.L_x_12670:
[----:B--2---:R-:W-:Y:S05]  /*41c0*/  @P2 BRA `(.L_x_12668) ;  /* 0x0000000000082947 */ /* 0x004fea0003800000 */
[----:B------:R-:W2:Y:S02]  /*41d0*/  SYNCS.PHASECHK.TRANS64.TRYWAIT P2, [UR6+0x30830], R0 ;  /* 0x03083000ff0075a7 */ /* 0x000ea40008040146 */
[----:B--2---:R-:W-:Y:S05]  /*41e0*/  @!P2 BRA `(.L_x_12671) ;  /* 0x000000780010a947 */ /* 0x004fea0003800000 */
.L_x_12668:
[----:B--2---:R-:W2:Y:S01]  /*41f0*/  S2R R3, SR_TID.X ;  /* 0x0000000000037919 */ /* 0x004ea20000002100 */
[----:B------:R-:W-:Y:S01]  /*4200*/  R2UR UR16, R18 ;  /* 0x00000000121072ca */ /* 0x000fe200000e0000 */
[----:B------:R-:W-:Y:S01]  /*4210*/  UIMAD UR18, UR39, 0x600, UR20 ;  /* 0x00000600271278a4 */ /* 0x000fe2000f8e0214 */
[----:B------:R-:W-:Y:S01]  /*4220*/  R2UR UR17, R19 ;  /* 0x00000000131172ca */ /* 0x000fe200000e0000 */
[----:B------:R-:W-:Y:S01]  /*4230*/  UMOV UR19, 0x40000040 ;  /* 0x4000004000137882 */ /* 0x000fe20000000000 */
[----:B------:R-:W-:Y:S01]  /*4240*/  UMOV UR7, 0x40000040 ;  /* 0x4000004000077882 */ /* 0x000fe20000000000 */
[----:B------:R-:W-:Y:S02]  /*4250*/  UIADD3 UR6, UR18, 0x2, URZ ;  /* 0x0000000212067890 */ /* 0x000fe4000fffe03f */
[----:B------:R-:W-:Y:S01]  /*4260*/  UIADD3 UR10, UR18, 0x4, URZ ;  /* 0x00000004120a7890 */ /* 0x000fe2000fffe03f */
[----:B------:R-:W-:Y:S01]  /*4270*/  UMOV UR11, 0x40000040 ;  /* 0x40000040000b7882 */ /* 0x000fe20000000000 */
[----:B------:R-:W-:Y:S01]  /*4280*/  UIADD3 UR14, UR18, 0x6, URZ ;  /* 0x00000006120e7890 */ /* 0x000fe2000fffe03f */
[----:B------:R-:W-:Y:S01]  /*4290*/  UMOV UR15, 0x40000040 ;  /* 0x40000040000f7882 */ /* 0x000fe20000000000 */
[----:B--2---:R-:W-:-:S05]  /*42a0*/  SHF.R.U32.HI R3, RZ, 0x7, R3 ;  /* 0x00000007ff037819 */ /* 0x004fca0000011603 */
[----:B-1----:R-:W-:-:S05]  /*42b0*/  VIADD R0, R3, 0x8 ;  /* 0x0000000803007836 */ /* 0x002fca0000000000 */
[----:B------:R1:W-:Y:S06]  /*42c0*/  BAR.SYNC.DEFER_BLOCKING R0, 0x100 ;  /* 0x000400000000751d */ /* 0x0003ec0000010000 */
[----:B0-----:R-:W-:-:S06]  /*42d0*/  WARPGROUP.ARRIVE ;  /* 0x00000000000079c5 */ /* 0x001fcc0000000000 */
[----:B------:R-:W-:Y:S03]  /*42e0*/  HGMMA.64x192x16.F32.BF16 R24, gdesc[UR16], RZ, !UPT, gsb0 ;  /* 0x02e00000101879f0 */ /* 0x000fe6000c0018ff */
[----:B------:R-:W-:Y:S02]  /*42f0*/  WARPGROUP.DEPBAR.LE gsb0, 0x0 ;  /* 0x00008000000079c5 */ /* 0x000fe40000010000 */
[----:B------:R-:W-:-:S15]  /*4300*/  WARPGROUP.ARRIVE ;  /* 0x00000000000079c5 */ /* 0x000fde0000000000 */
[----:B------:R-:W-:Y:S03]  /*4310*/  HGMMA.64x192x16.F32.BF16 R24, gdesc[UR4], R24, gsb0 ;  /* 0x02e00000041879f0 */ /* 0x000fe60008001818 */
[----:B------:R-:W-:Y:S02]  /*4320*/  WARPGROUP.DEPBAR.LE gsb0, 0x0 ;  /* 0x00008000000079c5 */ /* 0x000fe40000010000 */
[----:B------:R-:W-:-:S15]  /*4330*/  WARPGROUP.ARRIVE ;  /* 0x00000000000079c5 */ /* 0x000fde0000000000 */
[----:B------:R-:W-:Y:S03]  /*4340*/  HGMMA.64x192x16.F32.BF16 R24, gdesc[UR8], R24, gsb0 ;  /* 0x02e00000081879f0 */ /* 0x000fe60008001818 */
[----:B------:R-:W-:Y:S02]  /*4350*/  WARPGROUP.DEPBAR.LE gsb0, 0x0 ;  /* 0x00008000000079c5 */ /* 0x000fe40000010000 */
[----:B------:R-:W-:-:S15]  /*4360*/  WARPGROUP.ARRIVE ;  /* 0x00000000000079c5 */ /* 0x000fde0000000000 */
[----:B------:R-:W-:Y:S03]  /*4370*/  HGMMA.64x192x16.F32.BF16 R24, gdesc[UR12], R24, gsb0 ;  /* 0x02e000000c1879f0 */ /* 0x000fe60008001818 */
[----:B------:R-:W-:Y:S02]  /*4380*/  WARPGROUP.DEPBAR.LE gsb0, 0x0 ;  /* 0x00008000000079c5 */ /* 0x000fe40000010000 */
[----:B-1----:R-:W-:Y:S05]  /*4390*/  @P3 BRA `(.L_x_12672) ;  /* 0x00000000002c3947 */ /* 0x002fea0003800000 */
[----:B------:R-:W-:Y:S05]  /*43a0*/  @!P0 BRA `(.L_x_12673) ;  /* 0x0000000000048947 */ /* 0x000fea0003800000 */
[----:B------:R-:W-:Y:S01]  /*43b0*/  BPT.TRAP 0x1 ;  /* 0x000000040000795c */ /* 0x000fe20000300000 */
.L_x_12673:
[----:B------:R-:W-:Y:S01]  /*43c0*/  ULEA UR6, UR22, UR40, 0x3 ;  /* 0x0000002816067291 */ /* 0x000fe2000f8e183f */
[----:B------:R-:W-:-:S05]  /*43d0*/  IMAD.U32 R0, RZ, RZ, UR24 ;  /* 0x00000018ff007e24 */ /* 0x000fca000f8e00ff */
[----:B------:R-:W-:-:S04]  /*43e0*/  SHF.L.U32 R0, R0, 0x1f, RZ ;  /* 0x0000001f00007819 */ /* 0x000fc800000006ff */
[----:B------:R0:W1:Y:S01]  /*43f0*/  SYNCS.PHASECHK.TRANS64.TRYWAIT P2, [UR6+0x30850], R0 ;  /* 0x03085000ff0075a7 */ /* 0x0000620008040146 */
[----:B------:R-:W-:Y:S05]  /*4400*/  @!P0 BRA `(.L_x_12674) ;  /* 0x0000000000048947 */ /* 0x000fea0003800000 */
[----:B------:R-:W-:Y:S01]  /*4410*/  BPT.TRAP 0x1 ;  /* 0x000000040000795c */ /* 0x000fe20000300000 */
.L_x_12674:
[----:B-1----:R-:W-:Y:S05]  /*4420*/  @P2 BRA `(.L_x_12672) ;  /* 0x0000000000082947 */ /* 0x002fea0003800000 */
[----:B------:R-:W1:Y:S02]  /*4430*/  SYNCS.PHASECHK.TRANS64.TRYWAIT P2, [UR6+0x30850], R0 ;  /* 0x03085000ff0075a7 */ /* 0x000e640008040146 */
[----:B-1----:R-:W-:Y:S05]  /*4440*/  @!P2 BRA `(.L_x_12675) ;  /* 0x000000740090a947 */ /* 0x002fea0003800000 */
.L_x_12672:
[----:B------:R-:W-:Y:S01]  /*4450*/  R2UR UR7, R15 ;  /* 0x000000000f0772ca */ /* 0x000fe200000e0000 */
[----:B------:R-:W-:Y:S01]  /*4460*/  UIADD3 UR6, UR40, 0x400, URZ ;  /* 0x0000040028067890 */ /* 0x000fe2000fffe03f */
[----:B------:R-:W-:Y:S01]  /*4470*/  WARPGROUP.ARRIVE ;  /* 0x00000000000079c5 */ /* 0x000fe20000000000 */
[----:B------:R-:W-:Y:S01]  /*4480*/  UMOV UR19, 0x40000040 ;  /* 0x4000004000137882 */ /* 0x000fe20000000000 */
[----:B------:R-:W-:Y:S01]  /*4490*/  UMOV UR17, 0x40000040 ;  /* 0x4000004000117882 */ /* 0x000fe20000000000 */
[----:B------:R-:W-:-:S03]  /*44a0*/  USHF.R.U32.HI UR6, URZ, 0x4, UR6 ;  /* 0x000000043f067899 */ /* 0x000fc60008011606 */
[----:B------:R-:W1:Y:S01]  /*44b0*/  S2R R5, SR_TID.X ;  /* 0x0000000000057919 */ /* 0x000e620000002100 */
[----:B------:R-:W-:Y:S01]  /*44c0*/  FMNMX.FTZ R8, R24, R9, !PT ;  /* 0x0000000918087209 */ /* 0x000fe20007810000 */
[----:B------:R-:W-:Y:S01]  /*44d0*/  IMAD.U32 R10, RZ, RZ, UR22 ;  /* 0x00000016ff0a7e24 */ /* 0x000fe2000f8e00ff */
[----:B------:R-:W-:Y:S01]  /*44e0*/  ULOP3.LUT UR6, UR6, 0x3fff, URZ, 0xc0, !UPT ;  /* 0x00003fff06067892 */ /* 0x000fe2000f8ec03f */
[----:B------:R-:W-:Y:S01]  /*44f0*/  UMOV UR24, UR38 ;  /* 0x0000002600187c82 */ /* 0x000fe20008000000 */
[----:B------:R-:W-:Y:S02]  /*4500*/  UIADD3 UR7, UR7, 0x1e800, URZ ;  /* 0x0001e80007077890 */ /* 0x000fe4000fffe03f */
[----:B------:R-:W-:Y:S02]  /*4510*/  @!P1 LEA R10, R10, UR40, 0x3 ;  /* 0x000000280a0a9c11 */ /* 0x000fe4000f8e18ff */
[----:B------:R-:W-:-:S03]  /*4520*/  USHF.R.U32.HI UR7, URZ, 0x4, UR7 ;  /* 0x000000043f077899 */ /* 0x000fc60008011607 */
[----:B------:R-:W-:Y:S01]  /*4530*/  @!P1 VIADD R10, R10, 0x30860 ;  /* 0x000308600a0a9836 */ /* 0x000fe20000000000 */
[----:B------:R-:W-:Y:S02]  /*4540*/  ULOP3.LUT UR10, UR7, 0x3fff, URZ, 0xc0, !UPT ;  /* 0x00003fff070a7892 */ /* 0x000fe4000f8ec03f */
[----:B------:R-:W-:Y:S02]  /*4550*/  UIMAD UR7, UR22, 0x600, UR6 ;  /* 0x00000600160778a4 */ /* 0x000fe4000f8e0206 */
[----:B------:R-:W-:Y:S01]  /*4560*/  @!P1 PRMT R10, RZ, 0x654, R10 ;  /* 0x00000654ff0a9816 */ /* 0x000fe2000000000a */
[----:B------:R-:W-:Y:S01]  /*4570*/  ULOP3.LUT UR6, UR10, 0x10000, URZ, 0xfc, !UPT ;  /* 0x000100000a067892 */ /* 0x000fe2000f8efc3f */
[----:B------:R-:W-:-:S03]  /*4580*/  UMOV UR22, UR39 ;  /* 0x0000002700167c82 */ /* 0x000fc60008000000 */
[----:B------:R-:W-:-:S03]  /*4590*/  UMOV UR18, UR7 ;  /* 0x0000000700127c82 */ /* 0x000fc60008000000 */
[----:B------:R-:W-:Y:S02]  /*45a0*/  UMOV UR16, UR6 ;  /* 0x0000000600107c82 */ /* 0x000fe40008000000 */
[----:B------:R-:W-:Y:S01]  /*45b0*/  HGMMA.64x64x16.F32.BF16 R120, gdesc[UR16].tnspB, R120, gsb0 ;  /* 0x40e00000107879f0 */ /* 0x000fe20008001878 */
[----:B------:R-:W-:Y:S02]  /*45c0*/  UIADD3 UR18, UR7, 0x80, URZ ;  /* 0x0000008007127890 */ /* 0x000fe4000fffe03f */
[----:B------:R-:W-:Y:S01]  /*45d0*/  UIADD3 UR16, UR6, 0x2, URZ ;  /* 0x0000000206107890 */ /* 0x000fe2000fffe03f */
[----:B-1----:R-:W-:Y:S01]  /*45e0*/  SHF.R.U32.HI R3, RZ, 0x7, R5 ;  /* 0x00000007ff037819 */ /* 0x002fe20000011605 */
[----:B------:R-:W-:Y:S01]  /*45f0*/  UMOV UR19, 0x40000040 ;  /* 0x4000004000137882 */ /* 0x000fe20000000000 */
[----:B------:R-:W-:Y:S01]  /*4600*/  UMOV UR17, 0x40000040 ;  /* 0x4000004000117882 */ /* 0x000fe20000000000 */
[----:B------:R-:W-:Y:S01]  /*4610*/  ISETP.GE.U32.AND P2, PT, R5, 0x180, PT ;  /* 0x000001800500780c */ /* 0x000fe20003f46070 */
[----:B------:R-:W-:-:S02]  /*4620*/  IMAD.U32 R5, RZ, RZ, UR39 ;  /* 0x00000027ff057e24 */ /* 0x000fc4000f8e00ff */
[----:B0-----:R-:W-:Y:S01]  /*4630*/  VIADD R0, R3, 0x9 ;  /* 0x0000000903007836 */ /* 0x001fe20000000000 */
[----:B------:R-:W-:Y:S02]  /*4640*/  FMNMX.FTZ R3, R25, R8, !PT ;  /* 0x0000000819037209 */ /* 0x000fe40007810000 */
[----:B------:R-:W-:Y:S02]  /*4650*/  @!P1 LEA R5, R5, UR40, 0x3 ;  /* 0x0000002805059c11 */ /* 0x000fe4000f8e18ff */
[----:B------:R-:W-:Y:S02]  /*4660*/  FMNMX.FTZ R8, R28, R3, !PT ;  /* 0x000000031c087209 */ /* 0x000fe40007810000 */
[----:B------:R-:W-:Y:S01]  /*4670*/  SEL R0, R0, 0x9, !P2 ;  /* 0x0000000900007807 */ /* 0x000fe20005000000 */
[----:B------:R-:W-:Y:S01]  /*4680*/  @!P1 VIADD R3, R5, 0x30840 ;  /* 0x0003084005039836 */ /* 0x000fe20000000000 */
[----:B------:R-:W-:Y:S02]  /*4690*/  FMNMX.FTZ R5, R29, R8, !PT ;  /* 0x000000081d057209 */ /* 0x000fe40007810000 */
[----:B------:R-:W-:-:S02]  /*46a0*/  ISETP.LT.AND P2, PT, RZ, UR23, PT ;  /* 0x00000017ff007c0c */ /* 0x000fc4000bf41270 */
[----:B------:R-:W-:Y:S02]  /*46b0*/  @!P1 PRMT R3, RZ, 0x654, R3 ;  /* 0x00000654ff039816 */ /* 0x000fe40000000003 */
[----:B------:R-:W-:Y:S01]  /*46c0*/  FMNMX.FTZ R8, R32, R5, !PT ;  /* 0x0000000520087209 */ /* 0x000fe20007810000 */
[----:B------:R-:W-:Y:S02]  /*46d0*/  WARPGROUP.DEPBAR.LE gsb0, 0x0 ;  /* 0x00008000000079c5 */ /* 0x000fe40000010000 */
[----:B------:R-:W-:-:S06]  /*46e0*/  WARPGROUP.ARRIVE ;  /* 0x00000000000079c5 */ /* 0x000fcc0000000000 */
[----:B------:R-:W-:Y:S01]  /*46f0*/  HGMMA.64x64x16.F32.BF16 R120, gdesc[UR16].tnspB, R120, gsb0 ;  /* 0x40e00000107879f0 */ /* 0x000fe20008001878 */
[----:B------:R-:W-:Y:S02]  /*4700*/  UIADD3 UR18, UR7, 0x100, URZ ;  /* 0x0000010007127890 */ /* 0x000fe4000fffe03f */
[----:B------:R-:W-:Y:S01]  /*4710*/  UIADD3 UR16, UR6, 0x4, URZ ;  /* 0x0000000406107890 */ /* 0x000fe2000fffe03f */
[----:B------:R-:W-:Y:S01]  /*4720*/  UMOV UR19, 0x40000040 ;  /* 0x4000004000137882 */ /* 0x000fe20000000000 */
[----:B------:R-:W-:Y:S01]  /*4730*/  UMOV UR17, 0x40000040 ;  /* 0x4000004000117882 */ /* 0x000fe20000000000 */
        /* <DEDUP_REMOVED lines=63> */
[----:B------:R-:W-:-:S07]  /*4b30*/  UIADD3 UR6, UR23, -0x1, URZ ;  /* 0xffffffff17067890 */ /* 0x000fce000fffe03f */
[----:B------:R-:W-:Y:S01]  /*4b40*/  UMOV UR23, UR6 ;  /* 0x0000000600177c82 */ /* 0x000fe20008000000 */
[----:B------:R-:W-:Y:S02]  /*4b50*/  WARPGROUP.DEPBAR.LE gsb0, 0x0 ;  /* 0x00008000000079c5 */ /* 0x000fe40000010000 */
[----:B------:R-:W-:-:S06]  /*4b60*/  WARPGROUP.ARRIVE ;  /* 0x00000000000079c5 */ /* 0x000fcc0000000000 */
[----:B------:R-:W-:Y:S03]  /*4b70*/  HGMMA.64x64x16.F32.BF16 R120, gdesc[UR16].tnspB, R120, gsb0 ;  /* 0x40e00000107879f0 */ /* 0x000fe60008001878 */
[----:B------:R-:W-:Y:S02]  /*4b80*/  WARPGROUP.DEPBAR.LE gsb0, 0x0 ;  /* 0x00008000000079c5 */ /* 0x000fe40000010000 */
[----:B------:R0:W-:Y:S06]  /*4b90*/  BAR.ARV R0, 0x100 ;  /* 0x000400000000751d */ /* 0x0001ec0000002000 */
[----:B------:R1:W-:Y:S01]  /*4ba0*/  @!P1 SYNCS.ARRIVE.TRANS64.RED.A1T0 RZ, [R3+URZ], RZ ;  /* 0x000000ff03ff99a7 */ /* 0x0003e2000810043f */
[----:B0-----:R-:W-:-:S02]  /*4bb0*/  FMNMX.FTZ R0, R26, R4, !PT ;  /* 0x000000041a007209 */ /* 0x001fc40007810000 */
[----:B-1----:R-:W-:Y:S01]  /*4bc0*/  FMNMX.FTZ R3, R33, R8, !PT ;  /* 0x0000000821037209 */ /* 0x002fe20007810000 */
[----:B------:R0:W-:Y:S03]  /*4bd0*/  @!P1 SYNCS.ARRIVE.TRANS64.RED.A1T0 RZ, [R10+URZ], RZ ;  /* 0x000000ff0aff99a7 */ /* 0x0001e6000810043f */
        /* <DEDUP_REMOVED lines=83> */
[----:B------:R-:W-:-:S03]  /*5110*/  FMNMX.FTZ R8, R110, R5, !PT ;  /* 0x000000056e087209 */ /* 0x000fc60007810000 */
[----:B------:R-:W1:Y:S01]  /*5120*/  SHFL.BFLY PT, R0, R3, 0x2, 0x1f ;  /* 0x0c401f0003007f89 */ /* 0x000e6200000e0000 */
[----:B------:R-:W-:-:S04]  /*5130*/  FMNMX.FTZ R5, R111, R8, !PT ;  /* 0x000000086f057209 */ /* 0x000fc80007810000 */
[----:B------:R-:W-:-:S04]  /*5140*/  FMNMX.FTZ R8, R114, R5, !PT ;  /* 0x0000000572087209 */ /* 0x000fc80007810000 */
[----:B------:R-:W-:-:S04]  /*5150*/  FMNMX.FTZ R5, R115, R8, !PT ;  /* 0x0000000873057209 */ /* 0x000fc80007810000 */
[----:B------:R-:W-:-:S04]  /*5160*/  FMNMX.FTZ R8, R118, R5, !PT ;  /* 0x0000000576087209 */ /* 0x000fc80007810000 */
[----:B0-----:R-:W-:-:S05]  /*5170*/  FMNMX.FTZ R10, R119, R8, !PT ;  /* 0x00000008770a7209 */ /* 0x001fca0007810000 */
[----:B------:R-:W0:Y:S01]  /*5180*/  SHFL.BFLY PT, R5, R10, 0x2, 0x1f ;  /* 0x0c401f000a057f89 */ /* 0x000e2200000e0000 */
[----:B-1----:R-:W-:-:S05]  /*5190*/  FMNMX.FTZ R11, R3, R0, !PT ;  /* 0x00000000030b7209 */ /* 0x002fca0007810000 */
[----:B------:R-:W1:Y:S01]  /*51a0*/  SHFL.BFLY PT, R0, R11, 0x1, 0x1f ;  /* 0x0c201f000b007f89 */ /* 0x000e6200000e0000 */
[----:B0-----:R-:W-:-:S05]  /*51b0*/  FMNMX.FTZ R12, R10, R5, !PT ;  /* 0x000000050a0c7209 */ /* 0x001fca0007810000 */
[----:B------:R-:W0:Y:S01]  /*51c0*/  SHFL.BFLY PT, R3, R12, 0x1, 0x1f ;  /* 0x0c201f000c037f89 */ /* 0x000e2200000e0000 */
[----:B-1----:R-:W-:-:S05]  /*51d0*/  FMNMX.FTZ R0, R11, R0, !PT ;  /* 0x000000000b007209 */ /* 0x002fca0007810000 */
[C---:B------:R-:W-:Y:S01]  /*51e0*/  FMUL.FTZ R5, R0.reuse, UR21 ;  /* 0x0000001500057c20 */ /* 0x040fe20008410000 */
[----:B------:R-:W-:-:S03]  /*51f0*/  FADD.FTZ R8, -R0, R9 ;  /* 0x0000000900087221 */ /* 0x000fc60000010100 */
        /* <DEDUP_REMOVED lines=13> */
[----:B0-----:R-:W-:Y:S01]  /*52d0*/  FMNMX.FTZ R3, R12, R3, !PT ;  /* 0x000000030c037209 */ /* 0x001fe20007810000 */
[--C-:B------:R-:W-:Y:S01]  /*52e0*/  FFMA.FTZ R49, R49, UR21, -R5.reuse ;  /* 0x0000001531317c23 */ /* 0x100fe20008010805 */
[--C-:B------:R-:W-:Y:S01]  /*52f0*/  FFMA.FTZ R52, R52, UR21, -R5.reuse ;  /* 0x0000001534347c23 */ /* 0x100fe20008010805 */
[--C-:B------:R-:W-:Y:S01]  /*5300*/  FFMA.FTZ R53, R53, UR21, -R5.reuse ;  /* 0x0000001535357c23 */ /* 0x100fe20008010805 */
[--C-:B------:R-:W-:Y:S01]  /*5310*/  FFMA.FTZ R56, R56, UR21, -R5.reuse ;  /* 0x0000001538387c23 */ /* 0x100fe20008010805 */
[C---:B------:R-:W-:Y:S01]  /*5320*/  FMUL.FTZ R10, R3.reuse, UR21 ;  /* 0x00000015030a7c20 */ /* 0x040fe20008410000 */
        /* <DEDUP_REMOVED lines=32> */
[--C-:B------:R-:W-:Y:S01]  /*5530*/  FFMA.FTZ R5, R26, UR21, -R10.reuse ;  /* 0x000000151a057c23 */ /* 0x100fe2000801080a */
[----:B------:R-:W-:Y:S01]  /*5540*/  FMUL.FTZ R4, R4, UR21 ;  /* 0x0000001504047c20 */ /* 0x000fe20008410000 */
[--C-:B------:R-:W-:Y:S01]  /*5550*/  FFMA.FTZ R20, R27, UR21, -R10.reuse ;  /* 0x000000151b147c23 */ /* 0x100fe2000801080a */
[----:B------:R-:W-:Y:S01]  /*5560*/  FMUL.FTZ R8, R8, UR21 ;  /* 0x0000001508087c20 */ /* 0x000fe20008410000 */
        /* <DEDUP_REMOVED lines=34> */
[C---:B-1----:R-:W-:Y:S01]  /*5790*/  FADD.FTZ R14, R20.reuse, R7 ;  /* 0x00000007140e7221 */ /* 0x042fe20000010000 */
[----:B------:R-:W-:Y:S01]  /*57a0*/  F2FP.BF16.F32.PACK_AB R5, R20, R5 ;  /* 0x000000051405723e */ /* 0x000fe200000010ff */
[----:B------:R-:W-:Y:S01]  /*57b0*/  FFMA.FTZ R20, R34, UR21, -R10 ;  /* 0x0000001522147c23 */ /* 0x000fe2000801080a */
[-C--:B------:R-:W-:Y:S01]  /*57c0*/  FMUL.FTZ R122, R122, R9.reuse ;  /* 0x000000097a7a7220 */ /* 0x080fe20000410000 */
[-C--:B------:R-:W-:Y:S01]  /*57d0*/  FMUL.FTZ R123, R123, R9.reuse ;  /* 0x000000097b7b7220 */ /* 0x080fe20000410000 */
[-C--:B------:R-:W-:Y:S01]  /*57e0*/  FMUL.FTZ R126, R126, R9.reuse ;  /* 0x000000097e7e7220 */ /* 0x080fe20000410000 */
[-C--:B------:R-:W-:Y:S01]  /*57f0*/  FMUL.FTZ R127, R127, R9.reuse ;  /* 0x000000097f7f7220 */ /* 0x080fe20000410000 */
[----:B------:R-:W1:Y:S01]  /*5800*/  MUFU.EX2 R25, R25 ;  /* 0x0000001900197308 */ /* 0x000e620000000800 */
[-C--:B------:R-:W-:Y:S01]  /*5810*/  FMUL.FTZ R130, R130, R9.reuse ;  /* 0x0000000982827220 */ /* 0x080fe20000410000 */
[-C--:B------:R-:W-:Y:S01]  /*5820*/  FMUL.FTZ R131, R131, R9.reuse ;  /* 0x0000000983837220 */ /* 0x080fe20000410000 */
[-C--:B------:R-:W-:Y:S01]  /*5830*/  FMUL.FTZ R134, R134, R9.reuse ;  /* 0x0000000986867220 */ /* 0x080fe20000410000 */
[-C--:B------:R-:W-:Y:S01]  /*5840*/  FMUL.FTZ R135, R135, R9.reuse ;  /* 0x0000000987877220 */ /* 0x080fe20000410000 */
[-C--:B------:R-:W-:Y:S01]  /*5850*/  FMUL.FTZ R138, R138, R9.reuse ;  /* 0x000000098a8a7220 */ /* 0x080fe20000410000 */
[-C--:B------:R-:W-:Y:S01]  /*5860*/  FMUL.FTZ R139, R139, R9.reuse ;  /* 0x000000098b8b7220 */ /* 0x080fe20000410000 */
[-C--:B------:R-:W-:Y:S01]  /*5870*/  FMUL.FTZ R142, R142, R9.reuse ;  /* 0x000000098e8e7220 */ /* 0x080fe20000410000 */
[----:B------:R-:W2:Y:S01]  /*5880*/  MUFU.EX2 R28, R28 ;  /* 0x0000001c001c7308 */ /* 0x000ea20000000800 */
[----:B0-----:R-:W-:Y:S01]  /*5890*/  FFMA.FTZ R6, R8, R6, R24 ;  /* 0x0000000608067223 */ /* 0x001fe20000010018 */
[-C--:B------:R-:W-:Y:S01]  /*58a0*/  FMUL.FTZ R143, R143, R9.reuse ;  /* 0x000000098f8f7220 */ /* 0x080fe20000410000 */
[-C--:B------:R-:W-:Y:S01]  /*58b0*/  FMUL.FTZ R146, R146, R9.reuse ;  /* 0x0000000992927220 */ /* 0x080fe20000410000 */
[-C--:B------:R-:W-:Y:S01]  /*58c0*/  FMUL.FTZ R147, R147, R9.reuse ;  /* 0x0000000993937220 */ /* 0x080fe20000410000 */
[-C--:B------:R-:W-:Y:S01]  /*58d0*/  FMUL.FTZ R150, R150, R9.reuse ;  /* 0x0000000996967220 */ /* 0x080fe20000410000 */
[----:B------:R-:W-:Y:S01]  /*58e0*/  FMUL.FTZ R151, R151, R9 ;  /* 0x0000000997977220 */ /* 0x000fe20000410000 */
[----:B------:R-:W-:Y:S01]  /*58f0*/  FMUL.FTZ R120, R120, R8 ;  /* 0x0000000878787220 */ /* 0x000fe20000410000 */
[----:B------:R-:W0:Y:S01]  /*5900*/  MUFU.EX2 R29, R29 ;  /* 0x0000001d001d7308 */ /* 0x000e220000000800 */
[C---:B-1----:R-:W-:Y:S01]  /*5910*/  FADD.FTZ R13, R25.reuse, R6 ;  /* 0x00000006190d7221 */ /* 0x042fe20000010000 */
[----:B------:R-:W-:Y:S01]  /*5920*/  F2FP.BF16.F32.PACK_AB R4, R25, R24 ;  /* 0x000000181904723e */ /* 0x000fe200000010ff */
[--C-:B------:R-:W-:Y:S01]  /*5930*/  FFMA.FTZ R24, R43, UR21, -R10.reuse ;  /* 0x000000152b187c23 */ /* 0x100fe2000801080a */
[--C-:B------:R-:W-:Y:S01]  /*5940*/  FFMA.FTZ R43, R46, UR21, -R10.reuse ;  /* 0x000000152e2b7c23 */ /* 0x100fe2000801080a */
[--C-:B------:R-:W-:Y:S01]  /*5950*/  FFMA.FTZ R25, R47, UR21, -R10.reuse ;  /* 0x000000152f197c23 */ /* 0x100fe2000801080a */
[--C-:B------:R-:W-:Y:S01]  /*5960*/  FFMA.FTZ R47, R83, UR21, -R10.reuse ;  /* 0x00000015532f7c23 */ /* 0x100fe2000801080a */
[--C-:B------:R-:W-:Y:S01]  /*5970*/  FFMA.FTZ R83, R86, UR21, -R10.reuse ;  /* 0x0000001556537c23 */ /* 0x100fe2000801080a */
[----:B------:R-:W1:Y:S01]  /*5980*/  MUFU.EX2 R11, R11 ;  /* 0x0000000b000b7308 */ /* 0x000e620000000800 */
[----:B--2---:R-:W-:Y:S01]  /*5990*/  FADD.FTZ R34, R28, R13 ;  /* 0x0000000d1c227221 */ /* 0x004fe20000010000 */
[--C-:B------:R-:W-:Y:S01]  /*59a0*/  FFMA.FTZ R13, R75, UR21, -R10.reuse ;  /* 0x000000154b0d7c23 */ /* 0x100fe2000801080a */
[--C-:B------:R-:W-:Y:S01]  /*59b0*/  FFMA.FTZ R75, R78, UR21, -R10.reuse ;  /* 0x000000154e4b7c23 */ /* 0x100fe2000801080a */
[----:B------:R-:W-:Y:S01]  /*59c0*/  FFMA.FTZ R46, R87, UR21, -R10 ;  /* 0x00000015572e7c23 */ /* 0x000fe2000801080a */
[-C--:B------:R-:W-:Y:S01]  /*59d0*/  FMUL.FTZ R121, R121, R8.reuse ;  /* 0x0000000879797220 */ /* 0x080fe20000410000 */
[-C--:B------:R-:W-:Y:S01]  /*59e0*/  FMUL.FTZ R124, R124, R8.reuse ;  /* 0x000000087c7c7220 */ /* 0x080fe20000410000 */
[----:B------:R-:W-:Y:S01]  /*59f0*/  FMUL.FTZ R125, R125, R8 ;  /* 0x000000087d7d7220 */ /* 0x000fe20000410000 */
[----:B------:R-:W2:Y:S01]  /*5a00*/  MUFU.EX2 R12, R12 ;  /* 0x0000000c000c7308 */ /* 0x000ea20000000800 */
[C---:B0-----:R-:W-:Y:S01]  /*5a10*/  F2FP.BF16.F32.PACK_AB R6, R29.reuse, R28 ;  /* 0x0000001c1d06723e */ /* 0x041fe200000010ff */
[----:B------:R-:W-:Y:S01]  /*5a20*/  FADD.FTZ R34, R29, R34 ;  /* 0x000000221d227221 */ /* 0x000fe20000010000 */
[----:B------:R-:W-:Y:S01]  /*5a30*/  FFMA.FTZ R29, R82, UR21, -R10 ;  /* 0x00000015521d7c23 */ /* 0x000fe2000801080a */
[-C--:B------:R-:W-:Y:S01]  /*5a40*/  FMUL.FTZ R128, R128, R8.reuse ;  /* 0x0000000880807220 */ /* 0x080fe20000410000 */
[-C--:B------:R-:W-:Y:S01]  /*5a50*/  FMUL.FTZ R129, R129, R8.reuse ;  /* 0x0000000881817220 */ /* 0x080fe20000410000 */
[-C--:B------:R-:W-:Y:S01]  /*5a60*/  FMUL.FTZ R132, R132, R8.reuse ;  /* 0x0000000884847220 */ /* 0x080fe20000410000 */
[-C--:B------:R-:W-:Y:S01]  /*5a70*/  FMUL.FTZ R133, R133, R8.reuse ;  /* 0x0000000885857220 */ /* 0x080fe20000410000 */
[----:B------:R-:W0:Y:S01]  /*5a80*/  MUFU.EX2 R32, R32 ;  /* 0x0000002000207308 */ /* 0x000e220000000800 */
[----:B-1----:R-:W-:Y:S01]  /*5a90*/  FADD.FTZ R28, R11, R14 ;  /* 0x0000000e0b1c7221 */ /* 0x002fe20000010000 */
[----:B------:R-:W-:Y:S01]  /*5aa0*/  FFMA.FTZ R14, R79, UR21, -R10 ;  /* 0x000000154f0e7c23 */ /* 0x000fe2000801080a */
[-C--:B------:R-:W-:Y:S01]  /*5ab0*/  FMUL.FTZ R136, R136, R8.reuse ;  /* 0x0000000888887220 */ /* 0x080fe20000410000 */
[-C--:B------:R-:W-:Y:S01]  /*5ac0*/  FMUL.FTZ R137, R137, R8.reuse ;  /* 0x0000000889897220 */ /* 0x080fe20000410000 */
[-C--:B------:R-:W-:Y:S01]  /*5ad0*/  FMUL.FTZ R140, R140, R8.reuse ;  /* 0x000000088c8c7220 */ /* 0x080fe20000410000 */
[-C--:B------:R-:W-:Y:S01]  /*5ae0*/  FMUL.FTZ R141, R141, R8.reuse ;  /* 0x000000088d8d7220 */ /* 0x080fe20000410000 */
[-C--:B------:R-:W-:Y:S01]  /*5af0*/  FMUL.FTZ R144, R144, R8.reuse ;  /* 0x0000000890907220 */ /* 0x080fe20000410000 */
[----:B------:R-:W1:Y:S01]  /*5b00*/  MUFU.EX2 R20, R20 ;  /* 0x0000001400147308 */ /* 0x000e620000000800 */
[C---:B--2---:R-:W-:Y:S01]  /*5b10*/  F2FP.BF16.F32.PACK_AB R7, R12.reuse, R11 ;  /* 0x0000000b0c07723e */ /* 0x044fe200000010ff */
[----:B------:R-:W-:Y:S01]  /*5b20*/  FADD.FTZ R55, R12, R28 ;  /* 0x0000001c0c377221 */ /* 0x000fe20000010000 */
[-C--:B------:R-:W-:Y:S01]  /*5b30*/  FMUL.FTZ R145, R145, R8.reuse ;  /* 0x0000000891917220 */ /* 0x080fe20000410000 */
[-C--:B------:R-:W-:Y:S01]  /*5b40*/  FMUL.FTZ R148, R148, R8.reuse ;  /* 0x0000000894947220 */ /* 0x080fe20000410000 */
[----:B------:R-:W-:Y:S01]  /*5b50*/  FMUL.FTZ R149, R149, R8 ;  /* 0x0000000895957220 */ /* 0x000fe20000410000 */
[----:B------:R2:W-:Y:S01]  /*5b60*/  STSM.16.M88.4 [R2+0x1e800], R4 ;  /* 0x01e8000402007844 */ /* 0x0005e20000000200 */
[----:B------:R-:W-:Y:S01]  /*5b70*/  IMAD.MOV.U32 R9, RZ, RZ, R0 ;  /* 0x000000ffff097224 */ /* 0x000fe200078e0000 */
[----:B------:R-:W3:Y:S01]  /*5b80*/  MUFU.EX2 R33, R33 ;  /* 0x0000002100217308 */ /* 0x000ee20000000800 */
[----:B0-----:R-:W-:-:S07]  /*5b90*/  FADD.FTZ R34, R32, R34 ;  /* 0x0000002220227221 */ /* 0x001fce0000010000 */
[----:B------:R-:W0:Y:S01]  /*5ba0*/  MUFU.EX2 R21, R21 ;  /* 0x0000001500157308 */ /* 0x000e220000000800 */
[----:B-1----:R-:W-:Y:S01]  /*5bb0*/  FADD.FTZ R12, R20, R55 ;  /* 0x00000037140c7221 */ /* 0x002fe20000010000 */
[--C-:B--2---:R-:W-:Y:S01]  /*5bc0*/  FFMA.FTZ R7, R42, UR21, -R10.reuse ;  /* 0x000000152a077c23 */ /* 0x104fe2000801080a */
[----:B------:R-:W-:-:S05]  /*5bd0*/  FFMA.FTZ R6, R50, UR21, -R10 ;  /* 0x0000001532067c23 */ /* 0x000fca000801080a */
[----:B------:R-:W1:Y:S01]  /*5be0*/  MUFU.EX2 R36, R36 ;  /* 0x0000002400247308 */ /* 0x000e620000000800 */
[C---:B---3--:R-:W-:Y:S01]  /*5bf0*/  FADD.FTZ R55, R33.reuse, R34 ;  /* 0x0000002221377221 */ /* 0x048fe20000010000 */
[----:B------:R-:W-:Y:S01]  /*5c00*/  F2FP.BF16.F32.PACK_AB R32, R33, R32 ;  /* 0x000000202120723e */ /* 0x000fe200000010ff */
[--C-:B------:R-:W-:Y:S01]  /*5c10*/  FFMA.FTZ R5, R58, UR21, -R10.reuse ;  /* 0x000000153a057c23 */ /* 0x100fe2000801080a */
[--C-:B------:R-:W-:Y:S01]  /*5c20*/  FFMA.FTZ R4, R66, UR21, -R10.reuse ;  /* 0x0000001542047c23 */ /* 0x100fe2000801080a */
[--C-:B------:R-:W-:Y:S01]  /*5c30*/  FFMA.FTZ R42, R91, UR21, -R10.reuse ;  /* 0x000000155b2a7c23 */ /* 0x100fe2000801080a */
[--C-:B------:R-:W-:Y:S01]  /*5c40*/  FFMA.FTZ R91, R94, UR21, -R10.reuse ;  /* 0x000000155e5b7c23 */ /* 0x100fe2000801080a */
[----:B------:R-:W-:Y:S01]  /*5c50*/  FFMA.FTZ R10, R119, UR21, -R10 ;  /* 0x00000015770a7c23 */ /* 0x000fe2000801080a */
        /* <DEDUP_REMOVED lines=45> */
[----:B------:R-:W-:-:S05]  /*5f30*/  F2FP.BF16.F32.PACK_AB R34, R37, R36 ;  /* 0x000000242522723e */ /* 0x000fca00000010ff */
[----:B------:R3:W-:Y:S01]  /*5f40*/  STSM.16.M88.4 [R22], R32 ;  /* 0x0000002016007844 */ /* 0x0007e20000000200 */
        /* <DEDUP_REMOVED lines=88> */
[----:B------:R2:W4:Y:S01]  /*64d0*/  MUFU.EX2 R28, R42 ;  /* 0x0000002a001c7308 */ /* 0x0005220000000800 */
[----:B0-----:R-:W-:-:S07]  /*64e0*/  FADD.FTZ R5, R12, R5 ;  /* 0x000000050c057221 */ /* 0x001fce0000010000 */
[----:B------:R-:W0:Y:S01]  /*64f0*/  MUFU.EX2 R92, R92 ;  /* 0x0000005c005c7308 */ /* 0x000e220000000800 */
[----:B-1----:R-:W-:Y:S01]  /*6500*/  FADD.FTZ R7, R89, R4 ;  /* 0x0000000459077221 */ /* 0x002fe20000010000 */
[----:B--2---:R-:W-:Y:S02]  /*6510*/  F2FP.BF16.F32.PACK_AB R42, R45, R44 ;  /* 0x0000002c2d2a723e */ /* 0x004fe400000010ff */
[----:B------:R-:W-:-:S03]  /*6520*/  F2FP.BF16.F32.PACK_AB R88, R89, R88 ;  /* 0x000000585958723e */ /* 0x000fc600000010ff */
[----:B------:R3:W-:Y:S01]  /*6530*/  STSM.16.M88.4 [R17], R40 ;  /* 0x0000002811007844 */ /* 0x0007e20000000200 */
[----:B------:R-:W1:Y:S01]  /*6540*/  MUFU.EX2 R91, R91 ;  /* 0x0000005b005b7308 */ /* 0x000e620000000800 */
[C---:B----4-:R-:W-:Y:S01]  /*6550*/  FADD.FTZ R4, R28.reuse, R5 ;  /* 0x000000051c047221 */ /* 0x050fe20000010000 */
[----:B------:R-:W-:Y:S01]  /*6560*/  F2FP.BF16.F32.PACK_AB R89, R28, R12 ;  /* 0x0000000c1c59723e */ /* 0x000fe200000010ff */
[----:B------:R3:W-:Y:S04]  /*6570*/  STSM.16.M88.4 [R16], R48 ;  /* 0x0000003010007844 */ /* 0x0007e80000000200 */
[----:B------:R3:W-:Y:S01]  /*6580*/  STSM.16.M88.4 [R2+0x24800], R56 ;  /* 0x0248003802007844 */ /* 0x0007e20000000200 */
[----:B------:R-:W2:Y:S01]  /*6590*/  MUFU.EX2 R93, R93 ;  /* 0x0000005d005d7308 */ /* 0x000ea20000000800 */
[----:B0-----:R-:W-:-:S02]  /*65a0*/  FADD.FTZ R6, R92, R7 ;  /* 0x000000075c067221 */ /* 0x001fc40000010000 */
[----:B------:R3:W-:Y:S04]  /*65b0*/  STSM.16.M88.4 [R153], R64 ;  /* 0x0000004099007844 */ /* 0x0007e80000000200 */
[----:B------:R3:W-:Y:S01]  /*65c0*/  STSM.16.M88.4 [R17+0x6000], R72 ;  /* 0x0060004811007844 */ /* 0x0007e20000000200 */
[----:B------:R-:W0:Y:S01]  /*65d0*/  MUFU.EX2 R95, R95 ;  /* 0x0000005f005f7308 */ /* 0x000e220000000800 */
[----:B-1----:R-:W-:Y:S02]  /*65e0*/  FADD.FTZ R4, R91, R4 ;  /* 0x000000045b047221 */ /* 0x002fe40000010000 */
[----:B------:R3:W-:Y:S05]  /*65f0*/  STSM.16.M88.4 [R16+0x6000], R80 ;  /* 0x0060005010007844 */ /* 0x0007ea0000000200 */
[----:B------:R-:W1:Y:S01]  /*6600*/  MUFU.EX2 R96, R96 ;  /* 0x0000006000607308 */ /* 0x000e620000000800 */
[C---:B--2---:R-:W-:Y:S01]  /*6610*/  FADD.FTZ R5, R93.reuse, R6 ;  /* 0x000000065d057221 */ /* 0x044fe20000010000 */
[----:B------:R-:W-:-:S06]  /*6620*/  F2FP.BF16.F32.PACK_AB R90, R93, R92 ;  /* 0x0000005c5d5a723e */ /* 0x000fcc00000010ff */
[----:B------:R-:W2:Y:S01]  /*6630*/  MUFU.EX2 R98, R98 ;  /* 0x0000006200627308 */ /* 0x000ea20000000800 */
[C---:B0-----:R-:W-:Y:S01]  /*6640*/  FADD.FTZ R7, R95.reuse, R4 ;  /* 0x000000045f077221 */ /* 0x041fe20000010000 */
[----:B------:R-:W-:-:S05]  /*6650*/  F2FP.BF16.F32.PACK_AB R91, R95, R91 ;  /* 0x0000005b5f5b723e */ /* 0x000fca00000010ff */
[----:B------:R3:W-:Y:S01]  /*6660*/  STSM.16.M88.4 [R2+0x2a800], R88 ;  /* 0x02a8005802007844 */ /* 0x0007e20000000200 */
        /* <DEDUP_REMOVED lines=19> */
[----:B------:R-:W-:-:S05]  /*67a0*/  F2FP.BF16.F32.PACK_AB R99, R103, R102 ;  /* 0x000000666763723e */ /* 0x000fca00000010ff */
[----:B------:R3:W-:Y:S01]  /*67b0*/  STSM.16.M88.4 [R152], R96 ;  /* 0x0000006098007844 */ /* 0x0007e20000000200 */
        /* <DEDUP_REMOVED lines=19> */
[----:B------:R-:W-:-:S05]  /*68f0*/  F2FP.BF16.F32.PACK_AB R107, R111, R11 ;  /* 0x0000000b6f6b723e */ /* 0x000fca00000010ff */
[----:B------:R3:W-:Y:S01]  /*6900*/  STSM.16.M88.4 [R17+0xc000], R104 ;  /* 0x00c0006811007844 */ /* 0x0007e20000000200 */
[----:B------:R-:W1:Y:S01]  /*6910*/  MUFU.EX2 R113, R113 ;  /* 0x0000007100717308 */ /* 0x000e620000000800 */
[----:B--2---:R-:W-:-:S07]  /*6920*/  FADD.FTZ R4, R112, R5 ;  /* 0x0000000570047221 */ /* 0x004fce0000010000 */
[----:B------:R-:W2:Y:S01]  /*6930*/  MUFU.EX2 R115, R115 ;  /* 0x0000007300737308 */ /* 0x000ea20000000800 */
[----:B0-----:R-:W-:-:S07]  /*6940*/  FADD.FTZ R6, R13, R6 ;  /* 0x000000060d067221 */ /* 0x001fce0000010000 */
[----:B------:R-:W-:Y:S01]  /*6950*/  MUFU.EX2 R116, R116 ;  /* 0x0000007400747308 */ /* 0x000fe20000000800 */
[C---:B-1----:R-:W-:Y:S01]  /*6960*/  FADD.FTZ R5, R113.reuse, R4 ;  /* 0x0000000471057221 */ /* 0x042fe20000010000 */
[----:B------:R-:W-:Y:S01]  /*6970*/  F2FP.BF16.F32.PACK_AB R112, R113, R112 ;  /* 0x000000707170723e */ /* 0x000fe200000010ff */
[----:B------:R-:W-:-:S05]  /*6980*/  IMAD.MOV.U32 R4, RZ, RZ, R3 ;  /* 0x000000ffff047224 */ /* 0x000fca00078e0003 */
[----:B------:R-:W0:Y:S01]  /*6990*/  MUFU.EX2 R117, R117 ;  /* 0x0000007500757308 */ /* 0x000e220000000800 */
[C---:B--2---:R-:W-:Y:S01]  /*69a0*/  FADD.FTZ R6, R115.reuse, R6 ;  /* 0x0000000673067221 */ /* 0x044fe20000010000 */
[----:B------:R-:W-:-:S06]  /*69b0*/  F2FP.BF16.F32.PACK_AB R113, R115, R13 ;  /* 0x0000000d7371723e */ /* 0x000fcc00000010ff */
[----:B------:R-:W1:Y:S08]  /*69c0*/  MUFU.EX2 R21, R118 ;  /* 0x0000007600157308 */ /* 0x000e700000000800 */
[----:B------:R-:W2:Y:S01]  /*69d0*/  MUFU.EX2 R10, R10 ;  /* 0x0000000a000a7308 */ /* 0x000ea20000000800 */
[----:B0-----:R-:W-:Y:S01]  /*69e0*/  F2FP.BF16.F32.PACK_AB R114, R117, R116 ;  /* 0x000000747572723e */ /* 0x001fe200000010ff */
[----:B------:R-:W-:Y:S01]  /*69f0*/  FADD.FTZ R116, R116, R5 ;  /* 0x0000000574747221 */ /* 0x000fe20000010000 */
[----:B-1----:R-:W-:-:S03]  /*6a00*/  FADD.FTZ R7, R21, R6 ;  /* 0x0000000615077221 */ /* 0x002fc60000010000 */
[----:B------:R-:W-:Y:S01]  /*6a10*/  FADD.FTZ R6, R117, R116 ;  /* 0x0000007475067221 */ /* 0x000fe20000010000 */
[C---:B--2---:R-:W-:Y:S01]  /*6a20*/  F2FP.BF16.F32.PACK_AB R115, R10.reuse, R21 ;  /* 0x000000150a73723e */ /* 0x044fe200000010ff */
[----:B------:R-:W-:-:S04]  /*6a30*/  FADD.FTZ R7, R10, R7 ;  /* 0x000000070a077221 */ /* 0x000fc80000010000 */
[----:B------:R3:W-:Y:S01]  /*6a40*/  STSM.16.M88.4 [R16+0xc000], R112 ;  /* 0x00c0007010007844 */ /* 0x0007e20000000200 */
[----:B------:R0:W-:Y:S06]  /*6a50*/  MEMBAR.ALL.CTA ;  /* 0x0000000000007992 */ /* 0x0001ec0000008000 */
[----:B0-----:R-:W0:Y:S02]  /*6a60*/  FENCE.VIEW.ASYNC.S ;  /* 0x00000000000073c6 */ /* 0x001e240000000000 */
[----:B0-----:R-:W-:Y:S01]  /*6a70*/  NOP ;  /* 0x0000000000007918 */ /* 0x001fe20000000000 */
[----:B------:R-:W-:Y:S05]  /*6a80*/  @P2 BRA `(.L_x_12676) ;  /* 0xffffffd400902947 */ /* 0x000fea000383ffff */
.L_x_12667:
[----:B------:R-:W-:Y:S06]  /*6a90*/  BAR.ARV 0x8, 0x200 ;  /* 0x0208000000007b1d */ /* 0x000fec0000002000 */
[----:B------:R-:W-:Y:S05]  /*6aa0*/  @!P0 BRA `(.L_x_12677) ;  /* 0x0000000000048947 */ /* 0x000fea0003800000 */
[----:B------:R-:W-:Y:S01]  /*6ab0*/  BPT.TRAP 0x1 ;  /* 0x000000040000795c */ /* 0x000fe20000300000 */
.L_x_12677:
[----:B------:R-:W-:Y:S01]  /*6ac0*/  ULEA UR12, UR39, UR40, 0x3 ;  /* 0x00000028270c7291 */ /* 0x000fe2000f8e183f */
[----:B------:R-:W-:-:S05]  /*6ad0*/  IMAD.U32 R4, RZ, RZ, UR38 ;  /* 0x00000026ff047e24 */ /* 0x000fca000f8e00ff */
[----:B------:R-:W-:-:S04]  /*6ae0*/  SHF.L.U32 R4, R4, 0x1f, RZ ;  /* 0x0000001f04047819 */ /* 0x000fc800000006ff */
[----:B------:R1:W2:Y:S01]  /*6af0*/  SYNCS.PHASECHK.TRANS64.TRYWAIT P2, [UR12+0x30850], R4 ;  /* 0x03085004ff0075a7 */ /* 0x0002a2000804014c */
[----:B------:R-:W-:Y:S05]  /*6b00*/  @!P0 BRA `(.L_x_12678) ;  /* 0x0000000000048947 */ /* 0x000fea0003800000 */
[----:B------:R-:W-:Y:S01]  /*6b10*/  BPT.TRAP 0x1 ;  /* 0x000000040000795c */ /* 0x000fe20000300000 */
.L_x_12678:
[----:B--2---:R-:W-:Y:S05]  /*6b20*/  @P2 BRA `(.L_x_12679) ;  /* 0x0000000000082947 */ /* 0x004fea0003800000 */
[----:B------:R-:W2:Y:S02]  /*6b30*/  SYNCS.PHASECHK.TRANS64.TRYWAIT P0, [UR12+0x30850], R4 ;  /* 0x03085004ff0075a7 */ /* 0x000ea4000800014c */
[----:B--2---:R-:W-:Y:S05]  /*6b40*/  @!P0 BRA `(.L_x_12680) ;  /* 0x0000004c00e88947 */ /* 0x004fea0003800000 */
.L_x_12679:
[----:B------:R-:W-:Y:S01]  /*6b50*/  R2UR UR4, R15 ;  /* 0x000000000f0472ca */ /* 0x000fe200000e0000 */
[----:B------:R-:W-:Y:S01]  /*6b60*/  UIADD3 UR5, UR40, 0x400, URZ ;  /* 0x0000040028057890 */ /* 0x000fe2000fffe03f */
[----:B------:R-:W-:Y:S01]  /*6b70*/  WARPGROUP.ARRIVE ;  /* 0x00000000000079c5 */ /* 0x000fe20000000000 */
[----:B------:R-:W-:Y:S01]  /*6b80*/  UMOV UR7, 0x40000040 ;  /* 0x4000004000077882 */ /* 0x000fe20000000000 */
[----:B------:R-:W-:Y:S01]  /*6b90*/  UMOV UR11, 0x40000040 ;  /* 0x40000040000b7882 */ /* 0x000fe20000000000 */
[----:B------:R-:W-:Y:S01]  /*6ba0*/  USHF.R.U32.HI UR5, URZ, 0x4, UR5 ;  /* 0x000000043f057899 */ /* 0x000fe20008011605 */
[----:B------:R-:W4:Y:S01]  /*6bb0*/  LDL R13, [R1+0xc] ;  /* 0x00000c00010d7983 */ /* 0x000f220000100800 */
[----:B------:R-:W-:Y:S01]  /*6bc0*/  UMOV UR9, 0x40000040 ;  /* 0x4000004000097882 */ /* 0x000fe20000000000 */
[----:B------:R-:W5:Y:S01]  /*6bd0*/  LDC R19, c[0x0][0xbe8] ;  /* 0x0002fa00ff137b82 */ /* 0x000f620000000800 */
[----:B------:R-:W-:Y:S01]  /*6be0*/  ULOP3.LUT UR5, UR5, 0x3fff, URZ, 0xc0, !UPT ;  /* 0x00003fff05057892 */ /* 0x000fe2000f8ec03f */
[----:B---3--:R-:W3:Y:S01]  /*6bf0*/  LDL R32, [R1+0x8] ;  /* 0x0000080001207983 */ /* 0x008ee20000100800 */
[----:B------:R-:W-:Y:S01]  /*6c00*/  IMAD.MOV.U32 R20, RZ, RZ, -0x800000 ;  /* 0xff800000ff147424 */ /* 0x000fe200078e00ff */
[----:B------:R-:W-:Y:S01]  /*6c10*/  CS2R R10, SRZ ;  /* 0x00000000000a7805 */ /* 0x000fe2000001ff00 */
[----:B------:R-:W-:Y:S01]  /*6c20*/  UIADD3 UR4, UR4, 0x1e800, URZ ;  /* 0x0001e80004047890 */ /* 0x000fe2000fffe03f */
[----:B------:R-:W3:Y:S01]  /*6c30*/  LDL R40, [R1+0x4] ;  /* 0x0000040001287983 */ /* 0x000ee20000100800 */
[----:B------:R-:W-:Y:S01]  /*6c40*/  UIMAD UR6, UR39, 0x600, UR5 ;  /* 0x00000600270678a4 */ /* 0x000fe2000f8e0205 */
[----:B------:R-:W-:Y:S01]  /*6c50*/  IMAD.MOV.U32 R21, RZ, RZ, -0x800000 ;  /* 0xff800000ff157424 */ /* 0x000fe200078e00ff */
[----:B------:R-:W-:Y:S01]  /*6c60*/  USHF.R.U32.HI UR4, URZ, 0x4, UR4 ;  /* 0x000000043f047899 */ /* 0x000fe20008011604 */
[----:B--2---:R-:W2:Y:S01]  /*6c70*/  SHFL.BFLY PT, R5, R6, 0x2, 0x1f ;  /* 0x0c401f0006057f89 */ /* 0x004ea200000e0000 */
[----:B------:R-:W-:Y:S01]  /*6c80*/  UMOV UR5, 0x40000040 ;  /* 0x4000004000057882 */ /* 0x000fe20000000000 */
[----:B------:R-:W-:Y:S01]  /*6c90*/  UIADD3 UR10, UR6, 0x80, URZ ;  /* 0x00000080060a7890 */ /* 0x000fe2000fffe03f */
[----:B------:R-:W0:Y:S01]  /*6ca0*/  LDC.64 R36, c[0x0][0xb98] ;  /* 0x0002e600ff247b82 */ /* 0x000e220000000a00 */
[----:B------:R-:W-:Y:S01]  /*6cb0*/  ULOP3.LUT UR4, UR4, 0x3fff, URZ, 0xc0, !UPT ;  /* 0x00003fff04047892 */ /* 0x000fe2000f8ec03f */
[----:B------:R-:W1:Y:S03]  /*6cc0*/  SHFL.BFLY PT, R8, R7, 0x2, 0x1f ;  /* 0x0c401f0007087f89 */ /* 0x000e6600000e0000 */
[----:B------:R-:W-:-:S04]  /*6cd0*/  ULOP3.LUT UR4, UR4, 0x10000, URZ, 0xfc, !UPT ;  /* 0x0001000004047892 */ /* 0x000fc8000f8efc3f */
[----:B------:R-:W-:-:S05]  /*6ce0*/  UIADD3 UR8, UR4, 0x2, URZ ;  /* 0x0000000204087890 */ /* 0x000fca000fffe03f */
[----:B------:R-:W-:Y:S03]  /*6cf0*/  HGMMA.64x64x16.F32.BF16 R120, gdesc[UR4].tnspB, R120, gsb0 ;  /* 0x40e00000047879f0 */ /* 0x000fe60008001878 */
[----:B------:R-:W5:Y:S01]  /*6d00*/  S2UR UR5, SR_SWINHI ;  /* 0x00000000000579c3 */ /* 0x000f620000002f00 */
[----:B------:R-:W-:Y:S01]  /*6d10*/  UIADD3 UR7, -UR45, URZ, URZ ;  /* 0x0000003f2d077290 */ /* 0x000fe2000fffe13f */
[----:B--2---:R-:W-:-:S05]  /*6d20*/  FADD.FTZ R5, R5, R6 ;  /* 0x0000000605057221 */ /* 0x004fca0000010000 */
[----:B-1----:R-:W1:Y:S01]  /*6d30*/  SHFL.BFLY PT, R4, R5, 0x1, 0x1f ;  /* 0x0c201f0005047f89 */ /* 0x002e6200000e0000 */
[----:B------:R-:W-:Y:S02]  /*6d40*/  FADD.FTZ R8, R8, R7 ;  /* 0x0000000708087221 */ /* 0x000fe40000010000 */
[----:B------:R-:W2:Y:S03]  /*6d50*/  LDC R7, c[0x0][0xc38] ;  /* 0x00030e00ff077b82 */ /* 0x000ea60000000800 */
[----:B------:R-:W5:Y:S01]  /*6d60*/  SHFL.BFLY PT, R9, R8, 0x1, 0x1f ;  /* 0x0c201f0008097f89 */ /* 0x000f6200000e0000 */
[----:B-1----:R-:W-:Y:S01]  /*6d70*/  FADD.FTZ R12, R5, R4 ;  /* 0x00000004050c7221 */ /* 0x002fe20000010000 */
[----:B------:R-:W-:-:S04]  /*6d80*/  IMAD.U32 R5, RZ, RZ, UR21 ;  /* 0x00000015ff057e24 */ /* 0x000fc8000f8e00ff */
[----:B------:R-:W-:Y:S01]  /*6d90*/  FSETP.NE.FTZ.AND P0, PT, R12, RZ, PT ;  /* 0x000000ff0c00720b */ /* 0x000fe20003f15000 */
[----:B-----5:R-:W-:-:S05]  /*6da0*/  FADD.FTZ R9, R8, R9 ;  /* 0x0000000908097221 */ /* 0x020fca0000010000 */
[----:B------:R-:W-:-:S07]  /*6db0*/  FSETP.NE.FTZ.AND P2, PT, R9, RZ, PT ;  /* 0x000000ff0900720b */ /* 0x000fce0003f55000 */
[----:B------:R-:W1:Y:S01]  /*6dc0*/  @P0 MUFU.LG2 R4, R12 ;  /* 0x0000000c00040308 */ /* 0x000e620000000c00 */
[----:B------:R-:W-:-:S07]  /*6dd0*/  @P0 FMUL.FTZ R5, R5, 0.69314718246459960938 ;  /* 0x3f31721805050820 */ /* 0x000fce0000410000 */
[----:B------:R-:W5:Y:S08]  /*6de0*/  @P2 MUFU.LG2 R6, R9 ;  /* 0x0000000900062308 */ /* 0x000f700000000c00 */
[----:B------:R0:W-:Y:S01]  /*6df0*/  @P2 MUFU.RCP R10, R9 ;  /* 0x00000009000a2308 */ /* 0x0001e20000001000 */
[----:B-1----:R-:W-:-:S04]  /*6e00*/  @P0 FMUL.FTZ R4, R4, 0.69314718246459960938 ;  /* 0x3f31721804040820 */ /* 0x002fc80000410000 */
[----:B------:R-:W-:Y:S01]  /*6e10*/  @P0 FFMA.FTZ R20, R5, R0, R4 ;  /* 0x0000000005140223 */ /* 0x000fe20000010004 */
[----:B------:R-:W-:Y:S02]  /*6e20*/  WARPGROUP.DEPBAR.LE gsb0, 0x0 ;  /* 0x00008000000079c5 */ /* 0x000fe40000010000 */
[----:B------:R-:W-:Y:S01]  /*6e30*/  WARPGROUP.ARRIVE ;  /* 0x00000000000079c5 */ /* 0x000fe20000000000 */
[----:B------:R-:W-:Y:S02]  /*6e40*/  IMAD.U32 R5, RZ, RZ, UR21 ;  /* 0x00000015ff057e24 */ /* 0x000fe4000f8e00ff */
[----:B-----5:R-:W-:Y:S01]  /*6e50*/  @P2 FMUL.FTZ R6, R6, 0.69314718246459960938 ;  /* 0x3f31721806062820 */ /* 0x020fe20000410000 */
[----:B------:R-:W-:Y:S01]  /*6e60*/  IMAD.SHL.U32 R0, R154, 0x8, RZ ;  /* 0x000000089a007824 */ /* 0x000fe200078e00ff */
[----:B------:R1:W5:Y:S01]  /*6e70*/  @P0 MUFU.RCP R11, R12 ;  /* 0x0000000c000b0308 */ /* 0x0003620000001000 */
[----:B------:R-:W-:Y:S01]  /*6e80*/  @P2 FMUL.FTZ R5, R5, 0.69314718246459960938 ;  /* 0x3f31721805052820 */ /* 0x000fe20000410000 */
[----:B------:R-:W-:Y:S01]  /*6e90*/  HGMMA.64x64x16.F32.BF16 R120, gdesc[UR8].tnspB, R120, gsb0 ;  /* 0x40e00000087879f0 */ /* 0x000fe20008001878 */
[----:B------:R-:W-:Y:S01]  /*6ea0*/  UIADD3 UR10, UR6, 0x100, URZ ;  /* 0x00000100060a7890 */ /* 0x000fe2000fffe03f */
[----:B------:R-:W-:Y:S01]  /*6eb0*/  IMAD R15, R155, 0x40, R0 ;  /* 0x000000409b0f7824 */ /* 0x000fe200078e0200 */
[----:B------:R-:W-:Y:S01]  /*6ec0*/  UIADD3 UR8, UR4, 0x4, URZ ;  /* 0x0000000404087890 */ /* 0x000fe2000fffe03f */
[----:B------:R-:W-:Y:S01]  /*6ed0*/  @P2 FFMA.FTZ R21, R5, R3, R6 ;  /* 0x0000000305152223 */ /* 0x000fe20000010006 */
[----:B------:R-:W-:Y:S01]  /*6ee0*/  UMOV UR11, 0x40000040 ;  /* 0x40000040000b7882 */ /* 0x000fe20000000000 */
[----:B------:R-:W-:Y:S01]  /*6ef0*/  UMOV UR9, 0x40000040 ;  /* 0x4000004000097882 */ /* 0x000fe20000000000 */
[----:B------:R-:W-:-:S02]  /*6f00*/  WARPGROUP.DEPBAR.LE gsb0, 0x0 ;  /* 0x00008000000079c5 */ /* 0x000fc40000010000 */
        /* <DEDUP_REMOVED lines=60> */
[----:B------:R-:W-:Y:S01]  /*72d0*/  ULDC UR10, c[0x0][0xc44] ;  /* 0x00031100000a7ab9 */ /* 0x000fe20000000800 */
[----:B------:R-:W-:Y:S01]  /*72e0*/  UMOV UR8, UR40 ;  /* 0x0000002800087c82 */ /* 0x000fe20008000000 */
[----:B------:R-:W-:Y:S01]  /*72f0*/  UMOV UR9, UR5 ;  /* 0x0000000500097c82 */ /* 0x000fe20008000000 */
[----:B------:R-:W-:Y:S01]  /*7300*/  UIMAD UR10, UR10, UR7, UR43 ;  /* 0x000000070a0a72a4 */ /* 0x000fe2000f8e022b */
[----:B------:R-:W-:Y:S01]  /*7310*/  IMAD.U32 R28, RZ, RZ, UR8 ;  /* 0x00000008ff1c7e24 */ /* 0x000fe2000f8e00ff */
[----:B------:R-:W-:Y:S01]  /*7320*/  UMOV UR5, 0x40000040 ;  /* 0x4000004000057882 */ /* 0x000fe20000000000 */
[----:B------:R-:W-:Y:S01]  /*7330*/  UMOV UR7, 0x40000040 ;  /* 0x4000004000077882 */ /* 0x000fe20000000000 */
[----:B------:R-:W-:Y:S01]  /*7340*/  IMAD.U32 R29, RZ, RZ, UR9 ;  /* 0x00000009ff1d7e24 */ /* 0x000fe2000f8e00ff */
[----:B------:R-:W-:Y:S01]  /*7350*/  ISETP.NE.AND P2, PT, R19, 0x1, PT ;  /* 0x000000011300780c */ /* 0x000fe20003f45270 */
[----:B------:R-:W-:Y:S01]  /*7360*/  USHF.R.S32.HI UR11, URZ, 0x1f, UR10 ;  /* 0x0000001f3f0b7899 */ /* 0x000fe2000801140a */
[----:B------:R-:W-:Y:S01]  /*7370*/  IMAD.WIDE R14, R15, 0x2, R28 ;  /* 0x000000020f0e7825 */ /* 0x000fe200078e021c */
[----:B------:R-:W-:-:S03]  /*7380*/  ULDC.64 UR8, c[0x0][0xb90] ;  /* 0x0002e40000087ab9 */ /* 0x000fc60000000a00 */
[----:B----4-:R-:W-:-:S03]  /*7390*/  IMAD.WIDE R28, R13, 0x2, R28 ;  /* 0x000000020d1c7825 */ /* 0x010fc600078e021c */
[----:B------:R-:W-:-:S04]  /*73a0*/  LOP3.LUT R3, R28, 0x380, RZ, 0xc0, !PT ;  /* 0x000003801c037812 */ /* 0x000fc800078ec0ff */
[----:B------:R-:W4:Y:S01]  /*73b0*/  @P2 LDC R23, c[0x0][0xbec] ;  /* 0x0002fb00ff172b82 */ /* 0x000f220000000800 */
[C---:B------:R-:W-:Y:S02]  /*73c0*/  IADD3 R8, P0, R28.reuse, 0x60, RZ ;  /* 0x000000601c087810 */ /* 0x040fe40007f1e0ff */
[----:B------:R-:W-:Y:S02]  /*73d0*/  SHF.R.U64 R3, R3, 0x3, RZ ;  /* 0x0000000303037819 */ /* 0x000fe400000012ff */
[C---:B------:R-:W-:Y:S02]  /*73e0*/  IADD3 R6, P3, R28.reuse, 0x40, RZ ;  /* 0x000000401c067810 */ /* 0x040fe40007f7e0ff */
[----:B------:R-:W-:Y:S01]  /*73f0*/  IADD3 R4, P4, R28, 0x20, RZ ;  /* 0x000000201c047810 */ /* 0x000fe20007f9e0ff */
[----:B------:R-:W5:Y:S01]  /*7400*/  @P2 LDC R33, c[0x0][0xbf0] ;  /* 0x0002fc00ff212b82 */ /* 0x000f620000000800 */
[----:B------:R-:W-:Y:S01]  /*7410*/  LOP3.LUT R28, R3, R28, RZ, 0x3c, !PT ;  /* 0x0000001c031c7212 */ /* 0x000fe200078e3cff */
[----:B------:R-:W-:-:S02]  /*7420*/  WARPGROUP.DEPBAR.LE gsb0, 0x0 ;  /* 0x00008000000079c5 */ /* 0x000fc40000010000 */
[----:B------:R-:W-:-:S06]  /*7430*/  WARPGROUP.ARRIVE ;  /* 0x00000000000079c5 */ /* 0x000fcc0000000000 */
[----:B------:R-:W-:Y:S01]  /*7440*/  HGMMA.64x64x16.F32.BF16 R120, gdesc[UR4].tnspB, R120, gsb0 ;  /* 0x40e00000047879f0 */ /* 0x000fe20008001878 */
[----:B------:R-:W-:Y:S01]  /*7450*/  LOP3.LUT R3, R8, 0x380, RZ, 0xc0, !PT ;  /* 0x0000038008037812 */ /* 0x000fe200078ec0ff */
[----:B------:R-:W-:-:S03]  /*7460*/  IMAD R18, RZ, RZ, -UR43 ;  /* 0x8000002bff127e24 */ /* 0x000fc6000f8e02ff */
[----:B------:R-:W-:Y:S01]  /*7470*/  SHF.R.U64 R3, R3, 0x3, RZ ;  /* 0x0000000303037819 */ /* 0x000fe200000012ff */
[----:B------:R-:W-:Y:S01]  /*7480*/  UIMAD UR4, UR11, UR8, URZ ;  /* 0x000000080b0472a4 */ /* 0x000fe2000f8e023f */
[----:B--2---:R-:W-:Y:S02]  /*7490*/  IMAD R18, R7, R18, UR41 ;  /* 0x0000002907127e24 */ /* 0x004fe4000f8e0212 */
[----:B------:R-:W-:Y:S02]  /*74a0*/  LOP3.LUT R26, R3, R8, RZ, 0x3c, !PT ;  /* 0x00000008031a7212 */ /* 0x000fe400078e3cff */
[----:B------:R-:W-:Y:S01]  /*74b0*/  LOP3.LUT R3, R4, 0x380, RZ, 0xc0, !PT ;  /* 0x0000038004037812 */ /* 0x000fe200078ec0ff */
[----:B------:R-:W-:Y:S01]  /*74c0*/  UIMAD.WIDE.U32 UR6, UR10, UR8, URZ ;  /* 0x000000080a0672a5 */ /* 0x000fe2000f8e003f */
[----:B---3--:R-:W-:Y:S01]  /*74d0*/  IMAD R38, R18, 0xc0, R32 ;  /* 0x000000c012267824 */ /* 0x008fe200078e0220 */
[----:B------:R-:W-:Y:S01]  /*74e0*/  UIMAD UR4, UR10, UR9, UR4 ;  /* 0x000000090a0472a4 */ /* 0x000fe2000f8e0204 */
[----:B------:R-:W-:Y:S01]  /*74f0*/  SHF.R.U64 R3, R3, 0x3, RZ ;  /* 0x0000000303037819 */ /* 0x000fe200000012ff */
[----:B------:R-:W-:Y:S01]  /*7500*/  IMAD.X R27, RZ, RZ, R29, P0 ;  /* 0x000000ffff1b7224 */ /* 0x000fe200000e061d */
[----:B------:R-:W-:Y:S01]  /*7510*/  IADD3 R13, P0, R14, 0x1800, RZ ;  /* 0x000018000e0d7810 */ /* 0x000fe20007f1e0ff */
[----:B------:R-:W-:Y:S01]  /*7520*/  UIADD3 UR4, UR7, UR4, URZ ;  /* 0x0000000407047290 */ /* 0x000fe2000fffe03f */
[----:B------:R-:W-:Y:S01]  /*7530*/  LOP3.LUT R8, R3, R4, RZ, 0x3c, !PT ;  /* 0x0000000403087212 */ /* 0x000fe200078e3cff */
[----:B----4-:R-:W-:-:S04]  /*7540*/  @P2 IMAD.HI.U32 R4, R38, R23, RZ ;  /* 0x0000001726042227 */ /* 0x010fc800078e00ff */
[--C-:B0-----:R-:W-:Y:S01]  /*7550*/  IMAD.X R9, RZ, RZ, R29.reuse, P4 ;  /* 0x000000ffff097224 */ /* 0x101fe200020e061d */
[----:B------:R-:W-:Y:S01]  /*7560*/  IADD3 R23, P4, R14, 0x4800, RZ ;  /* 0x000048000e177810 */ /* 0x000fe20007f9e0ff */
[----:B------:R-:W-:Y:S01]  /*7570*/  IMAD.MOV.U32 R3, RZ, RZ, R38 ;  /* 0x000000ffff037224 */ /* 0x000fe200078e0026 */
[----:B-1----:R-:W-:Y:S01]  /*7580*/  LOP3.LUT R12, R13, 0x380, RZ, 0xc0, !PT ;  /* 0x000003800d0c7812 */ /* 0x002fe200078ec0ff */
[----:B------:R-:W-:Y:S01]  /*7590*/  IMAD.U32 R31, RZ, RZ, UR7 ;  /* 0x00000007ff1f7e24 */ /* 0x000fe2000f8e00ff */
[----:B-----5:R-:W-:Y:S01]  /*75a0*/  @P2 SHF.R.U32.HI R3, RZ, R33, R4 ;  /* 0x00000021ff032219 */ /* 0x020fe20000011604 */
[----:B------:R-:W-:Y:S01]  /*75b0*/  IMAD.U32 R30, RZ, RZ, UR6 ;  /* 0x00000006ff1e7e24 */ /* 0x000fe2000f8e00ff */
[----:B------:R-:W-:Y:S01]  /*75c0*/  LOP3.LUT R4, R23, 0x380, RZ, 0xc0, !PT ;  /* 0x0000038017047812 */ /* 0x000fe200078ec0ff */
[----:B------:R-:W-:Y:S01]  /*75d0*/  IMAD.U32 R31, RZ, RZ, UR4 ;  /* 0x00000004ff1f7e24 */ /* 0x000fe2000f8e00ff */
[----:B------:R-:W-:Y:S01]  /*75e0*/  SHF.R.U64 R12, R12, 0x3, RZ ;  /* 0x000000030c0c7819 */ /* 0x000fe200000012ff */
[----:B------:R-:W-:Y:S01]  /*75f0*/  IMAD.X R25, RZ, RZ, R29, P3 ;  /* 0x000000ffff197224 */ /* 0x000fe200018e061d */
[----:B------:R-:W-:Y:S01]  /*7600*/  USHF.R.S32.HI UR7, URZ, 0x1f, UR45 ;  /* 0x0000001f3f077899 */ /* 0x000fe2000801142d */
[----:B------:R-:W-:Y:S01]  /*7610*/  MOV R59, R28 ;  /* 0x0000001c003b7202 */ /* 0x000fe20000000f00 */
[----:B------:R-:W-:Y:S01]  /*7620*/  IMAD.WIDE.U32 R28, R36, UR45, R30 ;  /* 0x0000002d241c7c25 */ /* 0x000fe2000f8e001e */
[----:B------:R-:W-:Y:S01]  /*7630*/  SHF.R.U64 R4, R4, 0x3, RZ ;  /* 0x0000000304047819 */ /* 0x000fe200000012ff */
[----:B------:R-:W-:Y:S01]  /*7640*/  ULDC.64 UR4, c[0x0][0xb88] ;  /* 0x0002e20000047ab9 */ /* 0x000fe20000000a00 */
[----:B------:R-:W-:Y:S01]  /*7650*/  LOP3.LUT R5, R6, 0x380, RZ, 0xc0, !PT ;  /* 0x0000038006057812 */ /* 0x000fe200078ec0ff */
[--C-:B------:R-:W-:Y:S01]  /*7660*/  IMAD.MOV R34, RZ, RZ, -R3.reuse ;  /* 0x000000ffff227224 */ /* 0x100fe200078e0a03 */
[----:B------:R-:W-:Y:S01]  /*7670*/  LOP3.LUT R12, R12, R13, RZ, 0x3c, !PT ;  /* 0x0000000d0c0c7212 */ /* 0x000fe200078e3cff */
[----:B------:R-:W-:Y:S01]  /*7680*/  IMAD.U32 R33, RZ, RZ, UR12 ;  /* 0x0000000cff217e24 */ /* 0x000fe2000f8e00ff */
[----:B------:R-:W-:Y:S01]  /*7690*/  IADD3.X R13, RZ, R15, RZ, P0, !PT ;  /* 0x0000000fff0d7210 */ /* 0x000fe200007fe4ff */
[----:B------:R-:W-:Y:S01]  /*76a0*/  IMAD R32, R36, UR7, RZ ;  /* 0x0000000724207c24 */ /* 0x000fe2000f8e02ff */
[----:B------:R-:W-:Y:S01]  /*76b0*/  LOP3.LUT R4, R4, R23, RZ, 0x3c, !PT ;  /* 0x0000001704047212 */ /* 0x000fe200078e3cff */
[----:B------:R-:W-:Y:S01]  /*76c0*/  IMAD R23, R19, R34, R38 ;  /* 0x0000002213177224 */ /* 0x000fe200078e0226 */
[----:B------:R-:W-:Y:S01]  /*76d0*/  SHF.R.S32.HI R31, RZ, 0x1f, R3 ;  /* 0x0000001fff1f7819 */ /* 0x000fe20000011403 */
[----:B------:R-:W-:Y:S01]  /*76e0*/  IMAD R54, R18, 0xc0, R40 ;  /* 0x000000c012367824 */ /* 0x000fe200078e0228 */
[----:B------:R-:W-:Y:S01]  /*76f0*/  IADD3 R28, P0, R3, R28, RZ ;  /* 0x0000001c031c7210 */ /* 0x000fe20007f1e0ff */
[----:B------:R-:W-:Y:S01]  /*7700*/  @!P1 VIADD R3, R33, 0x30860 ;  /* 0x0003086021039836 */ /* 0x000fe20000000000 */
[----:B------:R-:W-:Y:S01]  /*7710*/  SHF.R.U64 R5, R5, 0x3, RZ ;  /* 0x0000000305057819 */ /* 0x000fe200000012ff */
[----:B------:R-:W-:Y:S01]  /*7720*/  IMAD R32, R37, UR45, R32 ;  /* 0x0000002d25207c24 */ /* 0x000fe2000f8e0220 */
[----:B------:R-:W-:Y:S01]  /*7730*/  SHF.R.S32.HI R30, RZ, 0x1f, R23 ;  /* 0x0000001fff1e7819 */ /* 0x000fe20000011417 */
[----:B------:R-:W-:Y:S01]  /*7740*/  ULDC.64 UR8, c[0x0][0xae8] ;  /* 0x0002ba0000087ab9 */ /* 0x000fe20000000a00 */
[----:B------:R-:W-:-:S02]  /*7750*/  @!P1 PRMT R3, RZ, 0x654, R3 ;  /* 0x00000654ff039816 */ /* 0x000fc40000000003 */
[----:B------:R-:W-:Y:S01]  /*7760*/  LOP3.LUT R24, R5, R6, RZ, 0x3c, !PT ;  /* 0x0000000605187212 */ /* 0x000fe200078e3cff */
[----:B------:R-:W-:Y:S01]  /*7770*/  IMAD R30, R30, UR4, RZ ;  /* 0x000000041e1e7c24 */ /* 0x000fe2000f8e02ff */
[----:B------:R-:W-:Y:S02]  /*7780*/  IADD3.X R29, R31, R29, R32, P0, !PT ;  /* 0x0000001d1f1d7210 */ /* 0x000fe400007fe420 */
[----:B------:R-:W-:Y:S01]  /*7790*/  MOV R56, R26 ;  /* 0x0000001a00387202 */ /* 0x000fe20000000f00 */
[C---:B------:R-:W-:Y:S01]  /*77a0*/  IMAD R27, R23.reuse, UR5, R30 ;  /* 0x00000005171b7c24 */ /* 0x040fe2000f8e021e */
[----:B------:R-:W-:Y:S01]  /*77b0*/  MOV R57, R24 ;  /* 0x0000001800397202 */ /* 0x000fe20000000f00 */
[----:B------:R-:W-:Y:S01]  /*77c0*/  IMAD.WIDE.U32 R24, R23, UR4, R28 ;  /* 0x0000000417187c25 */ /* 0x000fe2000f8e001c */
[----:B------:R-:W-:Y:S01]  /*77d0*/  ULDC.64 UR4, c[0x0][0xb50] ;  /* 0x0002d40000047ab9 */ /* 0x000fe20000000a00 */
[----:B------:R-:W-:Y:S02]  /*77e0*/  WARPGROUP.DEPBAR.LE gsb0, 0x0 ;  /* 0x00008000000079c5 */ /* 0x000fe40000010000 */
[----:B------:R0:W-:Y:S01]  /*77f0*/  @!P1 SYNCS.ARRIVE.TRANS64.RED.A1T0 RZ, [R3+URZ], RZ ;  /* 0x000000ff03ff99a7 */ /* 0x0001e2000810043f */
[----:B------:R-:W-:Y:S01]  /*7800*/  LEA R47, P0, R24, UR4, 0x2 ;  /* 0x00000004182f7c11 */ /* 0x000fe2000f8010ff */
[----:B------:R-:W-:Y:S01]  /*7810*/  FMUL.FTZ R23, R125, R11 ;  /* 0x0000000b7d177220 */ /* 0x000fe20000410000 */
[----:B------:R-:W-:Y:S01]  /*7820*/  MOV R58, R8 ;  /* 0x00000008003a7202 */ /* 0x000fe20000000f00 */
[----:B0-----:R-:W-:-:S02]  /*7830*/  IMAD.IADD R3, R25, 0x1, R27 ;  /* 0x0000000119037824 */ /* 0x001fc400078e021b */
        /* <DEDUP_REMOVED lines=15> */
[----:B------:R-:W-:Y:S01]  /*7930*/  LEA.HI.X R60, R24, UR5, R3, 0x2, P0 ;  /* 0x00000005183c7c11 */ /* 0x000fe200080f1403 */
        /* <DEDUP_REMOVED lines=17> */
[----:B------:R-:W-:Y:S01]  /*7a50*/  ULDC UR4, c[0x0][0xa88] ;  /* 0x0002a20000047ab9 */ /* 0x000fe20000000800 */
[----:B------:R-:W-:-:S02]  /*7a60*/  F2FP.BF16.F32.PACK_AB R9, R11, R24 ;  /* 0x000000180b09723e */ /* 0x000fc400000010ff */
[----:B------:R-:W-:Y:S02]  /*7a70*/  F2FP.BF16.F32.PACK_AB R10, R23, R26 ;  /* 0x0000001a170a723e */ /* 0x000fe400000010ff */
[----:B------:R-:W-:Y:S01]  /*7a80*/  F2FP.BF16.F32.PACK_AB R11, R25, R28 ;  /* 0x0000001c190b723e */ /* 0x000fe200000010ff */
[----:B------:R-:W-:Y:S01]  /*7a90*/  BAR.SYNC.DEFER_BLOCKING 0x1, 0x180 ;  /* 0x0046000000007b1d */ /* 0x000fe20000010000 */
[----:B------:R-:W-:Y:S01]  /*7aa0*/  F2FP.BF16.F32.PACK_AB R24, R27, R30 ;  /* 0x0000001e1b18723e */ /* 0x000fe200000010ff */
[----:B------:R-:W-:Y:S01]  /*7ab0*/  IMAD R3, R19, UR4, RZ ;  /* 0x0000000413037c24 */ /* 0x000fe2000f8e02ff */
[----:B------:R-:W-:Y:S02]  /*7ac0*/  F2FP.BF16.F32.PACK_AB R25, R29, R32 ;  /* 0x000000201d19723e */ /* 0x000fe400000010ff */
[----:B------:R-:W-:Y:S02]  /*7ad0*/  F2FP.BF16.F32.PACK_AB R26, R31, R34 ;  /* 0x000000221f1a723e */ /* 0x000fe400000010ff */
[----:B------:R-:W-:Y:S01]  /*7ae0*/  F2FP.BF16.F32.PACK_AB R27, R33, R36 ;  /* 0x00000024211b723e */ /* 0x000fe200000010ff */
[----:B------:R-:W-:Y:S01]  /*7af0*/  VIADD R52, R54, 0x8 ;  /* 0x0000000836347836 */ /* 0x000fe20000000000 */
[----:B------:R-:W-:-:S02]  /*7b00*/  F2FP.BF16.F32.PACK_AB R28, R35, R38 ;  /* 0x00000026231c723e */ /* 0x000fc400000010ff */
[----:B------:R-:W-:Y:S02]  /*7b10*/  F2FP.BF16.F32.PACK_AB R29, R37, R40 ;  /* 0x00000028251d723e */ /* 0x000fe400000010ff */
[----:B------:R-:W-:Y:S02]  /*7b20*/  F2FP.BF16.F32.PACK_AB R30, R39, R42 ;  /* 0x0000002a271e723e */ /* 0x000fe400000010ff */
[----:B------:R-:W-:Y:S02]  /*7b30*/  F2FP.BF16.F32.PACK_AB R31, R41, R44 ;  /* 0x0000002c291f723e */ /* 0x000fe400000010ff */
[----:B------:R-:W-:Y:S02]  /*7b40*/  LOP3.LUT P0, RZ, R156, 0x3, RZ, 0xc0, !PT ;  /* 0x000000039cff7812 */ /* 0x000fe4000780c0ff */
[----:B------:R-:W-:Y:S02]  /*7b50*/  F2FP.BF16.F32.PACK_AB R48, R48, R43 ;  /* 0x0000002b3030723e */ /* 0x000fe400000010ff */
[----:B------:R-:W-:-:S02]  /*7b60*/  F2FP.BF16.F32.PACK_AB R49, R49, R46 ;  /* 0x0000002e3131723e */ /* 0x000fc400000010ff */
[----:B------:R-:W-:Y:S02]  /*7b70*/  F2FP.BF16.F32.PACK_AB R50, R50, R45 ;  /* 0x0000002d3232723e */ /* 0x000fe400000010ff */
[----:B------:R-:W-:Y:S01]  /*7b80*/  F2FP.BF16.F32.PACK_AB R51, R51, R150 ;  /* 0x000000963333723e */ /* 0x000fe200000010ff */
[----:B------:R0:W-:Y:S01]  /*7b90*/  STSM.16.M88.4 [R59], R8 ;  /* 0x000000083b007844 */ /* 0x0001e20000000200 */
[----:B------:R-:W-:-:S03]  /*7ba0*/  ISETP.GE.OR P1, PT, R54, R3, P0 ;  /* 0x000000033600720c */ /* 0x000fc60000726670 */
[----:B------:R1:W-:Y:S01]  /*7bb0*/  STSM.16.M88.4 [R58], R24 ;  /* 0x000000183a007844 */ /* 0x0003e20000000200 */
[----:B------:R-:W-:-:S03]  /*7bc0*/  ISETP.GE.OR P0, PT, R52, R3, P0 ;  /* 0x000000033400720c */ /* 0x000fc60000706670 */
[----:B------:R-:W-:Y:S04]  /*7bd0*/  STSM.16.M88.4 [R57], R28 ;  /* 0x0000001c39007844 */ /* 0x000fe80000000200 */
[----:B------:R-:W-:Y:S04]  /*7be0*/  STSM.16.M88.4 [R56], R48 ;  /* 0x0000003038007844 */ /* 0x000fe80000000200 */
[----:B------:R-:W-:Y:S01]  /*7bf0*/  SHFL.IDX PT, R52, R47, RZ, 0x1c1f ;  /* 0x001c1fff2f347589 */ /* 0x000fe200000e0000 */
[C---:B------:R-:W-:Y:S01]  /*7c00*/  IADD3 R7, P3, R14.reuse, 0x3000, RZ ;  /* 0x000030000e077810 */ /* 0x040fe20007f7e0ff */
[----:B0-----:R-:W0:Y:S02]  /*7c10*/  @P2 LDC R8, c[0x0][0xbec] ;  /* 0x0002fb00ff082b82 */ /* 0x001e240000000800 */
[----:B------:R-:W2:Y:S06]  /*7c20*/  SHFL.IDX PT, R53, R60, RZ, 0x1c1f ;  /* 0x001c1fff3c357589 */ /* 0x000eac00000e0000 */
[----:B------:R-:W-:Y:S06]  /*7c30*/  BAR.SYNC.DEFER_BLOCKING 0x1, 0x180 ;  /* 0x0046000000007b1d */ /* 0x000fec0000010000 */
[----:B------:R-:W-:Y:S01]  /*7c40*/  SHFL.IDX PT, R55, R60, 0x1, 0x1c1f ;  /* 0x003c1f003c377f89 */ /* 0x000fe200000e0000 */
[----:B------:R-:W-:Y:S01]  /*7c50*/  LOP3.LUT R5, R14, 0x380, RZ, 0xc0, !PT ;  /* 0x000003800e057812 */ /* 0x000fe200078ec0ff */
[----:B-1----:R-:W1:Y:S02]  /*7c60*/  @P2 LDC R24, c[0x0][0xbf0] ;  /* 0x0002fc00ff182b82 */ /* 0x002e640000000800 */
[----:B------:R-:W3:Y:S01]  /*7c70*/  SHFL.IDX PT, R54, R47, 0x1, 0x1c1f ;  /* 0x003c1f002f367f89 */ /* 0x000ee200000e0000 */
[----:B------:R-:W-:-:S02]  /*7c80*/  LOP3.LUT R6, R7, 0x380, RZ, 0xc0, !PT ;  /* 0x0000038007067812 */ /* 0x000fc400078ec0ff */
[----:B------:R-:W-:Y:S02]  /*7c90*/  SHF.R.U64 R5, R5, 0x3, RZ ;  /* 0x0000000305057819 */ /* 0x000fe400000012ff */
[----:B------:R-:W-:Y:S01]  /*7ca0*/  SHF.R.U64 R6, R6, 0x3, RZ ;  /* 0x0000000306067819 */ /* 0x000fe200000012ff */
[----:B------:R-:W4:Y:S01]  /*7cb0*/  LDC.64 R10, c[0x0][0xae0] ;  /* 0x0002b800ff0a7b82 */ /* 0x000f220000000a00 */
[----:B------:R-:W-:Y:S02]  /*7cc0*/  LOP3.LUT R14, R5, R14, RZ, 0x3c, !PT ;  /* 0x0000000e050e7212 */ /* 0x000fe400078e3cff */
[----:B------:R-:W-:Y:S01]  /*7cd0*/  LOP3.LUT R6, R6, R7, RZ, 0x3c, !PT ;  /* 0x0000000706067212 */ /* 0x000fe200078e3cff */
[--C-:B------:R-:W-:Y:S02]  /*7ce0*/  IMAD.X R7, RZ, RZ, R15.reuse, P3 ;  /* 0x000000ffff077224 */ /* 0x100fe400018e060f */
[----:B------:R-:W-:Y:S01]  /*7cf0*/  IMAD.X R5, RZ, RZ, R15, P4 ;  /* 0x000000ffff057224 */ /* 0x000fe200020e060f */
[----:B--2---:R2:W-:Y:S04]  /*7d00*/  @!P1 ST.E desc[UR46][R52.64], R20 ;  /* 0x0000001434009985 */ /* 0x0045e8000c10192e */
[----:B---3--:R-:W-:Y:S04]  /*7d10*/  @!P0 ST.E desc[UR46][R54.64], R21 ;  /* 0x0000001536008985 */ /* 0x008fe8000c10192e */
[----:B------:R-:W3:Y:S04]  /*7d20*/  LD.E.128 R32, desc[UR46][R14.64] ;  /* 0x0000002e0e207980 */ /* 0x000ee8000c101d00 */
[----:B------:R-:W5:Y:S04]  /*7d30*/  LD.E.128 R36, desc[UR46][R12.64] ;  /* 0x0000002e0c247980 */ /* 0x000f68000c101d00 */
[----:B------:R-:W5:Y:S04]  /*7d40*/  LD.E.128 R40, desc[UR46][R6.64] ;  /* 0x0000002e06287980 */ /* 0x000f68000c101d00 */
[----:B------:R0:W5:Y:S01]  /*7d50*/  LD.E.128 R44, desc[UR46][R4.64] ;  /* 0x0000002e042c7980 */ /* 0x000162000c101d00 */
[----:B------:R-:W-:Y:S01]  /*7d60*/  IMAD R9, R154, 0x30, R155 ;  /* 0x000000309a097824 */ /* 0x000fe200078e029b */
[----:B------:R-:W-:-:S02]  /*7d70*/  UIMAD UR6, UR11, UR8, URZ ;  /* 0x000000080b0672a4 */ /* 0x000fc4000f8e023f */
[----:B------:R-:W-:Y:S01]  /*7d80*/  UIMAD.WIDE.U32 UR4, UR10, UR8, URZ ;  /* 0x000000080a0472a5 */ /* 0x000fe2000f8e003f */
[C---:B------:R-:W-:Y:S01]  /*7d90*/  IMAD R9, R18.reuse, 0xc0, R9 ;  /* 0x000000c012097824 */ /* 0x040fe200078e0209 */
[----:B------:R-:W-:Y:S01]  /*7da0*/  UIMAD UR6, UR10, UR9, UR6 ;  /* 0x000000090a0672a4 */ /* 0x000fe2000f8e0206 */
[----:B--2---:R-:W-:Y:S01]  /*7db0*/  IMAD R20, R18, 0xc0, R155 ;  /* 0x000000c012147824 */ /* 0x004fe200078e029b */
[----:B------:R-:W-:Y:S01]  /*7dc0*/  @!PT LDS RZ, [RZ] ;  /* 0x00000000fffff984 */ /* 0x000fe20000000800 */
[----:B------:R-:W-:Y:S01]  /*7dd0*/  @!PT LDS RZ, [RZ] ;  /* 0x00000000fffff984 */ /* 0x000fe20000000800 */
[----:B------:R-:W-:Y:S01]  /*7de0*/  @!PT LDS RZ, [RZ] ;  /* 0x00000000fffff984 */ /* 0x000fe20000000800 */
[----:B------:R-:W-:Y:S01]  /*7df0*/  @!PT LDS RZ, [RZ] ;  /* 0x00000000fffff984 */ /* 0x000fe20000000800 */
[----:B------:R2:W-:Y:S06]  /*7e00*/  MEMBAR.ALL.CTA ;  /* 0x0000000000007992 */ /* 0x0005ec0000008000 */
[----:B--2---:R-:W2:Y:S01]  /*7e10*/  FENCE.VIEW.ASYNC.S ;  /* 0x00000000000073c6 */ /* 0x004ea20000000000 */
[----:B------:R-:W-:Y:S01]  /*7e20*/  ULDC.64 UR8, c[0x0][0xaf0] ;  /* 0x0002bc0000087ab9 */ /* 0x000fe20000000a00 */
[----:B0-----:R-:W-:Y:S01]  /*7e30*/  @P2 IMAD.HI.U32 R5, R9, R8, RZ ;  /* 0x0000000809052227 */ /* 0x001fe200078e00ff */
[----:B------:R-:W-:-:S03]  /*7e40*/  UIADD3 UR5, UR5, UR6, URZ ;  /* 0x0000000605057290 */ /* 0x000fc6000fffe03f */
[----:B------:R-:W-:Y:S01]  /*7e50*/  IMAD.MOV.U32 R4, RZ, RZ, R9 ;  /* 0x000000ffff047224 */ /* 0x000fe200078e0009 */
[----:B-1----:R-:W-:Y:S01]  /*7e60*/  @P2 SHF.R.U32.HI R4, RZ, R24, R5 ;  /* 0x00000018ff042219 */ /* 0x002fe20000011605 */
[----:B------:R-:W-:Y:S02]  /*7e70*/  UIMAD UR6, UR7, UR8, URZ ;  /* 0x00000008070672a4 */ /* 0x000fe4000f8e023f */
[----:B------:R-:W-:Y:S01]  /*7e80*/  UIMAD.WIDE.U32 UR4, UR45, UR8, UR4 ;  /* 0x000000082d0472a5 */ /* 0x000fe2000f8e0004 */
[--C-:B------:R-:W-:Y:S01]  /*7e90*/  SHF.R.S32.HI R5, RZ, 0x1f, R4.reuse ;  /* 0x0000001fff057819 */ /* 0x100fe20000011404 */
[----:B------:R-:W-:Y:S01]  /*7ea0*/  UIMAD UR6, UR45, UR9, UR6 ;  /* 0x000000092d0672a4 */ /* 0x000fe2000f8e0206 */
[----:B------:R-:W-:-:S03]  /*7eb0*/  IMAD.MOV R6, RZ, RZ, -R4 ;  /* 0x000000ffff067224 */ /* 0x000fc600078e0a04 */
[----:B------:R-:W-:Y:S01]  /*7ec0*/  UIADD3 UR5, UR5, UR6, URZ ;  /* 0x0000000605057290 */ /* 0x000fe2000fffe03f */
[----:B------:R-:W-:Y:S02]  /*7ed0*/  IMAD R19, R19, R6, R9 ;  /* 0x0000000613137224 */ /* 0x000fe400078e0209 */
[----:B----4-:R-:W-:-:S03]  /*7ee0*/  IMAD R5, R5, R10, RZ ;  /* 0x0000000a05057224 */ /* 0x010fc600078e02ff */
[----:B------:R-:W-:Y:S01]  /*7ef0*/  SHF.R.S32.HI R6, RZ, 0x1f, R19 ;  /* 0x0000001fff067819 */ /* 0x000fe20000011413 */
[C---:B------:R-:W-:Y:S02]  /*7f00*/  IMAD R7, R4.reuse, R11, R5 ;  /* 0x0000000b04077224 */ /* 0x040fe400078e0205 */
[----:B------:R-:W-:Y:S01]  /*7f10*/  IMAD.WIDE.U32 R4, R4, R10, UR4 ;  /* 0x0000000404047e25 */ /* 0x000fe2000f8e000a */
[----:B------:R-:W-:-:S03]  /*7f20*/  ULDC.64 UR4, c[0x0][0xad8] ;  /* 0x0002b60000047ab9 */ /* 0x000fc60000000a00 */
[----:B------:R-:W-:Y:S02]  /*7f30*/  IMAD.IADD R5, R5, 0x1, R7 ;  /* 0x0000000105057824 */ /* 0x000fe400078e0207 */
[----:B------:R-:W-:Y:S02]  /*7f40*/  IMAD R6, R6, UR4, RZ ;  /* 0x0000000406067c24 */ /* 0x000fe4000f8e02ff */
[----:B------:R-:W-:-:S04]  /*7f50*/  IMAD.WIDE.U32 R4, R19, UR4, R4 ;  /* 0x0000000413047c25 */ /* 0x000fc8000f8e0004 */
[----:B------:R-:W-:Y:S01]  /*7f60*/  IMAD R7, R19, UR5, R6 ;  /* 0x0000000513077c24 */ /* 0x000fe2000f8e0206 */
[----:B------:R-:W-:Y:S02]  /*7f70*/  ULDC.64 UR4, c[0x0][0xa80] ;  /* 0x0002a00000047ab9 */ /* 0x000fe40000000a00 */
[----:B------:R-:W-:Y:S01]  /*7f80*/  LEA R13, P0, R4, UR4, 0x1 ;  /* 0x00000004040d7c11 */ /* 0x000fe2000f8008ff */
[----:B------:R-:W-:Y:S01]  /*7f90*/  IMAD.IADD R5, R5, 0x1, R7 ;  /* 0x0000000105057824 */ /* 0x000fe200078e0207 */
[----:B------:R-:W-:-:S04]  /*7fa0*/  ULDC UR4, c[0x0][0xac8] ;  /* 0x0002b20000047ab9 */ /* 0x000fc80000000800 */
[----:B------:R-:W-:Y:S01]  /*7fb0*/  LEA.HI.X R15, R4, UR5, R5, 0x1, P0 ;  /* 0x00000005040f7c11 */ /* 0x000fe200080f0c05 */
[----:B--2---:R-:W-:Y:S01]  /*7fc0*/  SHFL.IDX PT, R6, R13, 0x1, 0x181f ;  /* 0x00381f000d067f89 */ /* 0x004fe200000e0000 */
[----:B------:R-:W-:-:S03]  /*7fd0*/  VIADD R12, R20, 0x30 ;  /* 0x00000030140c7836 */ /* 0x000fc60000000000 */
[----:B------:R-:W-:Y:S01]  /*7fe0*/  SHFL.IDX PT, R4, R13, RZ, 0x181f ;  /* 0x00181fff0d047589 */ /* 0x000fe200000e0000 */
[----:B------:R-:W-:-:S03]  /*7ff0*/  VIADD R14, R20, 0x60 ;  /* 0x00000060140e7836 */ /* 0x000fc60000000000 */
[----:B------:R-:W0:Y:S01]  /*8000*/  SHFL.IDX PT, R5, R15, RZ, 0x181f ;  /* 0x00181fff0f057589 */ /* 0x000e2200000e0000 */
[----:B------:R-:W-:Y:S01]  /*8010*/  ISETP.GE.AND P0, PT, R0, UR4, PT ;  /* 0x0000000400007c0c */ /* 0x000fe2000bf06270 */
[C---:B------:R-:W-:Y:S02]  /*8020*/  VIADD R18, R20.reuse, 0x90 ;  /* 0x0000009014127836 */ /* 0x040fe40000000000 */
[----:B------:R-:W1:Y:S04]  /*8030*/  SHFL.IDX PT, R7, R15, 0x1, 0x181f ;  /* 0x00381f000f077f89 */ /* 0x000e6800000e0000 */
[----:B------:R-:W-:Y:S04]  /*8040*/  SHFL.IDX PT, R8, R13, 0x2, 0x181f ;  /* 0x00581f000d087f89 */ /* 0x000fe800000e0000 */
[----:B------:R-:W2:Y:S04]  /*8050*/  SHFL.IDX PT, R9, R15, 0x2, 0x181f ;  /* 0x00581f000f097f89 */ /* 0x000ea800000e0000 */
[----:B------:R-:W-:Y:S04]  /*8060*/  SHFL.IDX PT, R10, R13, 0x3, 0x181f ;  /* 0x00781f000d0a7f89 */ /* 0x000fe800000e0000 */
[----:B------:R-:W4:Y:S01]  /*8070*/  SHFL.IDX PT, R11, R15, 0x3, 0x181f ;  /* 0x00781f000f0b7f89 */ /* 0x000f2200000e0000 */
[----:B------:R-:W-:-:S02]  /*8080*/  ISETP.GE.OR P1, PT, R20, R3, P0 ;  /* 0x000000031400720c */ /* 0x000fc40000726670 */
[-C--:B------:R-:W-:Y:S02]  /*8090*/  ISETP.GE.OR P2, PT, R12, R3.reuse, P0 ;  /* 0x000000030c00720c */ /* 0x080fe40000746670 */
[-C--:B------:R-:W-:Y:S02]  /*80a0*/  ISETP.GE.OR P3, PT, R14, R3.reuse, P0 ;  /* 0x000000030e00720c */ /* 0x080fe40000766670 */
[----:B------:R-:W-:Y:S02]  /*80b0*/  ISETP.GE.OR P0, PT, R18, R3, P0 ;  /* 0x000000031200720c */ /* 0x000fe40000706670 */
[----:B------:R-:W5:Y:S01]  /*80c0*/  LDC R3, c[0x0][0xc34] ;  /* 0x00030d00ff037b82 */ /* 0x000f620000000800 */
[----:B------:R-:W-:-:S04]  /*80d0*/  UIADD3 UR4, UR40, 0x30820, URZ ;  /* 0x0003082028047890 */ /* 0x000fc8000fffe03f */
[----:B------:R-:W-:Y:S01]  /*80e0*/  UPRMT UR4, URZ, 0x654, UR4 ;  /* 0x000006543f047896 */ /* 0x000fe20008000004 */
[----:B0-----:R-:W-:-:S04]  /*80f0*/  @!P1 IMAD.WIDE R4, R0, 0x2, R4 ;  /* 0x0000000200049825 */ /* 0x001fc800078e0204 */
[----:B-1----:R-:W-:-:S04]  /*8100*/  @!P2 IMAD.WIDE R6, R0, 0x2, R6 ;  /* 0x000000020006a825 */ /* 0x002fc800078e0206 */
[----:B------:R-:W-:Y:S01]  /*8110*/  SYNCS.ARRIVE.TRANS64.RED.A1T0 RZ, [UR4], RZ ;  /* 0x000000ffffff79a7 */ /* 0x000fe20008100404 */
[----:B------:R-:W-:Y:S01]  /*8120*/  ULDC UR4, c[0x0][0xc] ;  /* 0x0000030000047ab9 */ /* 0x000fe20000000800 */
[----:B--2---:R-:W-:Y:S01]  /*8130*/  @!P3 IMAD.WIDE R8, R0, 0x2, R8 ;  /* 0x000000020008b825 */ /* 0x004fe200078e0208 */
[----:B------:R-:W-:-:S03]  /*8140*/  UIADD3 UR41, UR4, UR41, URZ ;  /* 0x0000002904297290 */ /* 0x000fc6000fffe03f */
[----:B----4-:R-:W-:Y:S01]  /*8150*/  @!P0 IMAD.WIDE R10, R0, 0x2, R10 ;  /* 0x00000002000a8825 */ /* 0x010fe200078e020a */
[----:B------:R-:W-:-:S04]  /*8160*/  UIADD3 UR39, UR39, 0x1, URZ ;  /* 0x0000000127277890 */ /* 0x000fc8000fffe03f */
[----:B------:R-:W-:-:S04]  /*8170*/  UISETP.NE.AND UP0, UPT, UR39, 0x2, UPT ;  /* 0x000000022700788c */ /* 0x000fc8000bf05270 */
[----:B------:R-:W-:Y:S02]  /*8180*/  USEL UR4, URZ, 0x1, UP0 ;  /* 0x000000013f047887 */ /* 0x000fe40008000000 */
[----:B------:R-:W-:Y:S02]  /*8190*/  UIADD3 UR37, UR37, 0x1, URZ ;  /* 0x0000000125257890 */ /* 0x000fe4000fffe03f */
[----:B------:R-:W-:Y:S02]  /*81a0*/  ULOP3.LUT UR38, UR38, UR4, URZ, 0x3c, !UPT ;  /* 0x0000000426267292 */ /* 0x000fe4000f8e3c3f */
[----:B------:R-:W-:Y:S01]  /*81b0*/  USEL UR39, UR39, URZ, UP0 ;  /* 0x0000003f27277287 */ /* 0x000fe20008000000 */
[----:B---3--:R1:W-:Y:S04]  /*81c0*/  @!P1 ST.E.128 desc[UR46][R4.64], R32 ;  /* 0x0000002004009985 */ /* 0x0083e8000c101d2e */
[----:B-----5:R1:W-:Y:S04]  /*81d0*/  @!P2 ST.E.128 desc[UR46][R6.64], R36 ;  /* 0x000000240600a985 */ /* 0x0203e8000c101d2e */
[----:B------:R1:W-:Y:S04]  /*81e0*/  @!P3 ST.E.128 desc[UR46][R8.64], R40 ;  /* 0x000000280800b985 */ /* 0x0003e8000c101d2e */
[----:B------:R1:W-:Y:S01]  /*81f0*/  @!P0 ST.E.128 desc[UR46][R10.64], R44 ;  /* 0x0000002c0a008985 */ /* 0x0003e2000c101d2e */
[----:B------:R-:W-:-:S13]  /*8200*/  ISETP.LE.AND P0, PT, R3, UR41, PT ;  /* 0x0000002903007c0c */ /* 0x000fda000bf03270 */
[----:B------:R-:W-:Y:S05]  /*8210*/  @!P0 BRA `(.L_x_12681) ;  /* 0xffffff8c00508947 */ /* 0x000fea000383ffff */
[----:B------:R-:W-:Y:S05]  /*8220*/  EXIT ;  /* 0x000000000000794d */ /* 0x000fea0003800000 */
.L_x_12659:
[----:B------:R-:W-:-:S08]  /*8230*/  NOP ;  /* 0x0000000000007918 */ /* 0x000fd00000000000 */
[----:B------:R-:W0:-:S00]  /*8240*/  USETMAXREG.DEALLOC.CTAPOOL 0x20 ;  /* 0x00000020000079c8 */ /* 0x000e0000080e0500 */
        /* <DEDUP_REMOVED lines=15> */
[C---:B0-----:R-:W-:Y:S01]  /*8340*/  IMAD.SHL.U32 R0, R5.reuse, 0x8, RZ ;  /* 0x0000000805007824 */ /* 0x041fe200078e00ff */
[----:B------:R-:W-:-:S04]  /*8350*/  LOP3.LUT R4, R5, 0x7f, RZ, 0xc0, !PT ;  /* 0x0000007f05047812 */ /* 0x000fc800078ec0ff */
[----:B------:R-:W-:Y:S01]  /*8360*/  LOP3.LUT R2, R0, 0x1f8, RZ, 0xc0, !PT ;  /* 0x000001f800027812 */ /* 0x000fe200078ec0ff */
[----:B------:R-:W-:Y:S02]  /*8370*/  IMAD.U32 R0, RZ, RZ, UR5 ;  /* 0x00000005ff007e24 */ /* 0x000fe4000f8e00ff */
[----:B------:R-:W-:Y:S01]  /*8380*/  IMAD.SHL.U32 R3, R4, 0x8, RZ ;  /* 0x0000000804037824 */ /* 0x000fe200078e00ff */
[----:B------:R-:W-:Y:S02]  /*8390*/  LOP3.LUT R2, R2, 0x38, R5, 0x78, !PT ;  /* 0x0000003802027812 */ /* 0x000fe400078e7805 */
[----:B------:R0:W-:Y:S01]  /*83a0*/  STL [R1+0x4], R0 ;  /* 0x0000040001007387 */ /* 0x0001e20000100800 */
[----:B------:R-:W-:Y:S02]  /*83b0*/  SHF.R.U32.HI R4, RZ, 0x3, R4 ;  /* 0x00000003ff047819 */ /* 0x000fe40000011604 */
[----:B------:R-:W-:Y:S01]  /*83c0*/  LOP3.LUT R2, R2, 0x200, R3, 0xf8, !PT ;  /* 0x0000020002027812 */ /* 0x000fe200078ef803 */
[----:B------:R1:W-:Y:S01]  /*83d0*/  STL [R1+0x18], RZ ;  /* 0x000018ff01007387 */ /* 0x0003e20000100800 */
[----:B------:R-:W-:-:S02]  /*83e0*/  IMAD.SHL.U32 R3, R5, 0x10, RZ ;  /* 0x0000001005037824 */ /* 0x000fc400078e00ff */
[----:B------:R-:W-:-:S03]  /*83f0*/  LEA R26, R2, UR37, 0x1 ;  /* 0x00000025021a7c11 */ /* 0x000fc6000f8e08ff */
[----:B0-----:R-:W-:-:S07]  /*8400*/  LOP3.LUT R0, R4, 0x70, R3, 0xf8, !PT ;  /* 0x0000007004007812 */ /* 0x001fce00078ef803 */
.L_x_12746:
[----:B------:R-:W2:Y:S01]  /*8410*/  LDL R4, [R1+0x4] ;  /* 0x0000040001047983 */ /* 0x000ea20000100800 */
[----:B------:R-:W0:Y:S01]  /*8420*/  LDC R0, c[0x0][0xc38] ;  /* 0x00030e00ff007b82 */ /* 0x000e220000000800 */
        /* <DEDUP_REMOVED lines=10> */
[----:B------:R-:W0:Y:S08]  /*84d0*/  @P0 LDC R5, c[0x0][0xc40] ;  /* 0x00031000ff050b82 */ /* 0x000e300000000800 */
[----:B------:R-:W3:Y:S01]  /*84e0*/  @P1 LDC.64 R2, c[0x0][0xc48] ;  /* 0x00031200ff021b82 */ /* 0x000ee20000000a00 */
[----:B--2---:R-:W-:-:S04]  /*84f0*/  @P0 IMAD.HI.U32 R0, R4, R0, RZ ;  /* 0x0000000004000227 */ /* 0x004fc800078e00ff */
[----:B------:R-:W-:Y:S01]  /*8500*/  IMAD.MOV.U32 R29, RZ, RZ, R4 ;  /* 0x000000ffff1d7224 */ /* 0x000fe200078e0004 */
[----:B0-----:R-:W-:Y:S02]  /*8510*/  @P0 SHF.R.U32.HI R29, RZ, R5, R0 ;  /* 0x00000005ff1d0219 */ /* 0x001fe40000011600 */
[----:B------:R-:W0:Y:S03]  /*8520*/  LDC R0, c[0x0][0x2f0] ;  /* 0x0000bc00ff007b82 */ /* 0x000e260000000800 */
[----:B---3--:R-:W-:-:S04]  /*8530*/  @P1 IMAD.HI.U32 R2, R29, R2, RZ ;  /* 0x000000021d021227 */ /* 0x008fc800078e00ff */
[--C-:B------:R-:W-:Y:S01]  /*8540*/  IMAD.MOV.U32 R27, RZ, RZ, R29.reuse ;  /* 0x000000ffff1b7224 */ /* 0x100fe200078e001d */
[----:B------:R-:W-:Y:S01]  /*8550*/  @P1 SHF.R.U32.HI R27, RZ, R3, R2 ;  /* 0x00000003ff1b1219 */ /* 0x000fe20000011602 */
[----:B0-----:R-:W-:Y:S01]  /*8560*/  IMAD R4, R0, UR4, RZ ;  /* 0x0000000400047c24 */ /* 0x001fe2000f8e02ff */
[----:B------:R-:W-:Y:S02]  /*8570*/  UIADD3 UR4, UR37, 0x12400, URZ ;  /* 0x0001240025047890 */ /* 0x000fe4000fffe03f */
[----:B------:R-:W-:Y:S01]  /*8580*/  IADD3 R0, -R27, RZ, RZ ;  /* 0x000000ff1b007210 */ /* 0x000fe20007ffe1ff */
[----:B------:R-:W-:Y:S01]  /*8590*/  VIADD R2, R4, 0xbf ;  /* 0x000000bf04027836 */ /* 0x000fe20000000000 */
[----:B------:R0:W-:Y:S01]  /*85a0*/  STL [R1+0xc], R4 ;  /* 0x00000c0401007387 */ /* 0x0001e20000100800 */
[----:B------:R-:W-:Y:S02]  /*85b0*/  ULOP3.LUT UP0, URZ, UR4, 0x3ff, URZ, 0xc0, !UPT ;  /* 0x000003ff043f7892 */ /* 0x000fe4000f80c03f */
[----:B------:R-:W-:-:S02]  /*85c0*/  IMAD R17, R17, R0, R29 ;  /* 0x0000000011117224 */ /* 0x000fc400078e021d */
[----:B------:R-:W-:Y:S02]  /*85d0*/  IMAD.HI R2, R2, 0x2aaaaaab, RZ ;  /* 0x2aaaaaab02027827 */ /* 0x000fe400078e02ff */
[----:B------:R-:W-:-:S03]  /*85e0*/  PLOP3.LUT P0, PT, PT, PT, UP0, 0x80, 0x0 ;  /* 0x000000000000781c */ /* 0x000fc60003f0f008 */
        /* <DEDUP_REMOVED lines=20> */
.L_x_12683:
        /* <DEDUP_REMOVED lines=9> */
[----:B0-----:R-:W-:Y:S02]  /*87c0*/  IMAD.U32 R4, RZ, RZ, UR6 ;  /* 0x00000006ff047e24 */ /* 0x001fe4000f8e00ff */
        /* <DEDUP_REMOVED lines=9> */
[----:B-1-3--:R-:W-:Y:S05]  /*8860*/  CALL.ABS.NOINC R2 ;  /* 0x0000000002007343 */ /* 0x00afea0003c00000 */
.L_x_12685:
[----:B------:R0:W1:Y:S01]  /*8870*/  LDC.64 R2, c[0x4][R18] ;  /* 0x0100000012027b82 */ /* 0x0000620000000a00 */
[----:B------:R-:W-:Y:S01]  /*8880*/  ULDC.64 UR6, c[0x4][0x1b8] ;  /* 0x01006e0000067ab9 */ /* 0x000fe20000000a00 */
[----:B------:R-:W-:Y:S01]  /*8890*/  ULDC.64 UR8, c[0x4][0x1c0] ;  /* 0x0100700000087ab9 */ /* 0x000fe20000000a00 */
[----:B------:R-:W-:Y:S01]  /*88a0*/  ULDC.64 UR4, c[0x4][0x40] ;  /* 0x0100100000047ab9 */ /* 0x000fe20000000a00 */
[----:B------:R-:W-:Y:S01]  /*88b0*/  IMAD.U32 R4, RZ, RZ, UR6 ;  /* 0x00000006ff047e24 */ /* 0x000fe2000f8e00ff */
[----:B------:R-:W-:Y:S01]  /*88c0*/  MOV R13, RZ ;  /* 0x000000ff000d7202 */ /* 0x000fe20000000f00 */
[----:B------:R-:W-:Y:S02]  /*88d0*/  IMAD.U32 R5, RZ, RZ, UR7 ;  /* 0x00000007ff057e24 */ /* 0x000fe4000f8e00ff */
[----:B------:R-:W-:Y:S02]  /*88e0*/  IMAD.U32 R6, RZ, RZ, UR8 ;  /* 0x00000008ff067e24 */ /* 0x000fe4000f8e00ff */
[----:B------:R-:W-:-:S02]  /*88f0*/  IMAD.U32 R7, RZ, RZ, UR9 ;  /* 0x00000009ff077e24 */ /* 0x000fc4000f8e00ff */
[----:B------:R-:W-:Y:S02]  /*8900*/  IMAD.U32 R10, RZ, RZ, UR4 ;  /* 0x00000004ff0a7e24 */ /* 0x000fe4000f8e00ff */
[----:B------:R-:W-:Y:S02]  /*8910*/  IMAD.U32 R11, RZ, RZ, UR5 ;  /* 0x00000005ff0b7e24 */ /* 0x000fe4000f8e00ff */
[----:B------:R-:W-:Y:S02]  /*8920*/  IMAD.MOV.U32 R8, RZ, RZ, 0x70 ;  /* 0x00000070ff087424 */ /* 0x000fe400078e00ff */
[----:B0-----:R-:W-:-:S07]  /*8930*/  IMAD.MOV.U32 R12, RZ, RZ, 0x1 ;  /* 0x00000001ff0c7424 */ /* 0x001fce00078e00ff */
[----:B------:R-:W-:-:S07]  /*8940*/  LEPC R20, `(.L_x_12684) ;  /* 0x000000001014794e */ /* 0x000fce0000000000 */
[----:B-1----:R-:W-:Y:S05]  /*8950*/  CALL.ABS.NOINC R2 ;  /* 0x0000000002007343 */ /* 0x002fea0003c00000 */
.L_x_12684:
[----:B------:R-:W-:Y:S01]  /*8960*/  ULDC.64 UR4, c[0x0][0x9f8] ;  /* 0x00027e0000047ab9 */ /* 0x000fe20000000a00 */
[----:B------:R-:W-:Y:S01]  /*8970*/  IMAD.MOV.U32 R22, RZ, RZ, R27 ;  /* 0x000000ffff167224 */ /* 0x000fe200078e001b */
[----:B------:R-:W-:-:S04]  /*8980*/  ISETP.NE.U32.AND P0, PT, RZ, UR4, PT ;  /* 0x00000004ff007c0c */ /* 0x000fc8000bf05070 */
[----:B------:R-:W-:-:S13]  /*8990*/  ISETP.NE.AND.EX P0, PT, RZ, UR5, PT, P0 ;  /* 0x00000005ff007c0c */ /* 0x000fda000bf05300 */
[----:B------:R-:W2:Y:S02]  /*89a0*/  @P0 LDC.64 R2, c[0x0][0x9f8] ;  /* 0x00027e00ff020b82 */ /* 0x000ea40000000a00 */
[----:B--2---:R-:W-:-:S05]  /*89b0*/  @P0 IMAD.WIDE R2, R27, 0x4, R2 ;  /* 0x000000041b020825 */ /* 0x004fca00078e0202 */
[----:B------:R2:W0:Y:S01]  /*89c0*/  @P0 LDG.E R22, desc[UR46][R2.64] ;  /* 0x0000002e02160981 */ /* 0x000422000c1e1900 */
[----:B------:R-:W-:Y:S01]  /*89d0*/  UMOV UR4, 0xffffffff ;  /* 0xffffffff00047882 */ /* 0x000fe20000000000 */
[----:B------:R-:W-:Y:S01]  /*89e0*/  LOP3.LUT R19, R19, 0xfffffffe, RZ, 0xc0, !PT ;  /* 0xfffffffe13137812 */ /* 0x000fe200078ec0ff */
[----:B------:R-:W-:Y:S01]  /*89f0*/  VIADD R28, R25, 0xffffffff ;  /* 0xffffffff191c7836 */ /* 0x000fe20000000000 */
[----:B--2---:R-:W2:Y:S02]  /*8a00*/  LDC.64 R2, c[0x0][0x418] ;  /* 0x00010600ff027b82 */ /* 0x004ea40000000a00 */
[----:B--2---:R-:W-:-:S04]  /*8a10*/  ISETP.NE.U32.AND P0, PT, R2, RZ, PT ;  /* 0x000000ff0200720c */ /* 0x004fc80003f05070 */
        /* <DEDUP_REMOVED lines=8> */
[----:B------:R0:W2:Y:S02]  /*8aa0*/  SHFL.IDX PT, R14, R0, RZ, 0x1f ;  /* 0x00001fff000e7589 */ /* 0x0000a400000e0000 */
.L_x_12762:
        /* <DEDUP_REMOVED lines=8> */
.L_x_12765:
[----:B------:R-:W-:Y:S05]  /*8b30*/  @!P6 BRA `(.L_x_12687) ;  /* 0x0000000000dce947 */ /* 0x000fea0003800000 */
[----:B------:R-:W-:Y:S02]  /*8b40*/  IMAD.MOV.U32 R24, RZ, RZ, R28 ;  /* 0x000000ffff187224 */ /* 0x000fe400078e001c */
[----:B------:R-:W-:Y:S01]  /*8b50*/  IMAD.MOV.U32 R18, RZ, RZ, R22 ;  /* 0x000000ffff127224 */ /* 0x000fe200078e0016 */
[----:B------:R-:W-:Y:S06]  /*8b60*/  @!P1 BRA `(.L_x_12689) ;  /* 0x0000000000489947 */ /* 0x000fec0003800000 */
[----:B------:R-:W2:Y:S01]  /*8b70*/  LDC R24, c[0x0][0x43c] ;  /* 0x00010f00ff187b82 */ /* 0x000ea20000000800 */
[----:B0-----:R-:W-:Y:S01]  /*8b80*/  IMAD.MOV.U32 R0, RZ, RZ, R28 ;  /* 0x000000ffff007224 */ /* 0x001fe200078e001c */
[----:B------:R-:W-:Y:S02]  /*8b90*/  ULDC.64 UR4, c[0x0][0x428] ;  /* 0x00010a0000047ab9 */ /* 0x000fe40000000a00 */
[----:B------:R-:W-:-:S04]  /*8ba0*/  IMAD R7, R25, UR4, RZ ;  /* 0x0000000419077c24 */ /* 0x000fc8000f8e02ff */
[----:B------:R-:W-:Y:S01]  /*8bb0*/  IMAD R7, R22, UR5, R7 ;  /* 0x0000000516077c24 */ /* 0x000fe2000f8e0207 */
[----:B--2---:R-:W-:-:S13]  /*8bc0*/  ISETP.NE.AND P0, PT, R24, 0x1, PT ;  /* 0x000000011800780c */ /* 0x004fda0003f05270 */
[----:B------:R-:W0:Y:S02]  /*8bd0*/  @P0 LDC.64 R4, c[0x0][0x440] ;  /* 0x00011000ff040b82 */ /* 0x000e240000000a00 */
[----:B0-----:R-:W-:-:S05]  /*8be0*/  @P0 IMAD.HI.U32 R4, R28, R4, RZ ;  /* 0x000000041c040227 */ /* 0x001fca00078e00ff */
        /* <DEDUP_REMOVED lines=10> */
.L_x_12689:
[----:B0-----:R-:W0:Y:S01]  /*8c90*/  S2R R0, SR_TID.X ;  /* 0x0000000000007919 */ /* 0x001e220000002100 */
[----:B--2---:R-:W-:Y:S02]  /*8ca0*/  LEA R3, R16, UR37, 0x3 ;  /* 0x0000002510037c11 */ /* 0x004fe4000f8e18ff */
[----:B0-----:R-:W-:Y:S02]  /*8cb0*/  LOP3.LUT R2, R0, 0x7f, RZ, 0xc0, !PT ;  /* 0x0000007f00027812 */ /* 0x001fe400078ec0ff */
[----:B------:R-:W-:Y:S02]  /*8cc0*/  SHF.L.U32 R0, R23, 0x1f, RZ ;  /* 0x0000001f17007819 */ /* 0x000fe400000006ff */
[----:B------:R-:W-:Y:S02]  /*8cd0*/  ISETP.NE.AND P1, PT, R2, RZ, PT ;  /* 0x000000ff0200720c */ /* 0x000fe40003f25270 */
[----:B------:R-:W0:Y:S02]  /*8ce0*/  SYNCS.PHASECHK.TRANS64.TRYWAIT P0, [R3+URZ+0x30840], R0 ;  /* 0x03084000030075a7 */ /* 0x000e24000800017f */
[----:B0-----:R-:W-:Y:S09]  /*8cf0*/  @!P0 BRA `(.L_x_12690) ;  /* 0x0000002c00e88947 */ /* 0x001ff20003800000 */
.L_x_12766:
        /* <DEDUP_REMOVED lines=8> */
.L_x_12691:
[----:B------:R-:W-:Y:S01]  /*8d80*/  R2UR UR8, R16 ;  /* 0x00000000100872ca */ /* 0x000fe200000e0000 */
[----:B------:R-:W-:Y:S01]  /*8d90*/  UIADD3 UR4, UP0, UR40, 0x370, URZ ;  /* 0x0000037028047890 */ /* 0x000fe2000ff1e03f */
[----:B------:R-:W-:Y:S01]  /*8da0*/  R2UR UR9, R3 ;  /* 0x00000000030972ca */ /* 0x000fe200000e0000 */
[----:B------:R-:W-:Y:S01]  /*8db0*/  UMOV UR6, 0x0 ;  /* 0x0000000000067882 */ /* 0x000fe20000000000 */
[----:B------:R-:W-:Y:S01]  /*8dc0*/  R2UR UR11, R24 ;  /* 0x00000000180b72ca */ /* 0x000fe200000e0000 */
[----:B------:R-:W-:Y:S01]  /*8dd0*/  UIADD3.X UR5, URZ, UR41, URZ, UP0, !UPT ;  /* 0x000000293f057290 */ /* 0x000fe200087fe43f */
[----:B------:R-:W-:Y:S01]  /*8de0*/  R2UR UR12, R17 ;  /* 0x00000000110c72ca */ /* 0x000fe200000e0000 */
[----:B------:R-:W-:Y:S01]  /*8df0*/  UMOV UR7, 0x14f00000 ;  /* 0x14f0000000077882 */ /* 0x000fe20000000000 */
[----:B-----5:R-:W-:Y:S01]  /*8e00*/  R2UR UR13, R18 ;  /* 0x00000000120d72ca */ /* 0x020fe200000e0000 */
[----:B------:R-:W-:Y:S01]  /*8e10*/  UMOV UR10, URZ ;  /* 0x0000003f000a7c82 */ /* 0x000fe20008000000 */
[----:B------:R-:W-:-:S02]  /*8e20*/  PLOP3.LUT P0, PT, PT, PT, PT, 0x80, 0x0 ;  /* 0x000000000000781c */ /* 0x000fc40003f0f070 */
[----:B------:R-:W-:Y:S01]  /*8e30*/  LOP3.LUT R19, R19, 0xfffffffd, RZ, 0xc0, !PT ;  /* 0xfffffffd13137812 */ /* 0x000fe200078ec0ff */
[----:B------:R-:W-:Y:S02]  /*8e40*/  UIMAD UR8, UR8, 0x6000, UR37 ;  /* 0x00006000080878a4 */ /* 0x000fe4000f8e0225 */
[----:B------:R-:W-:Y:S02]  /*8e50*/  UIADD3 UR9, UR9, 0x30830, URZ ;  /* 0x0003083009097890 */ /* 0x000fe4000fffe03f */
[----:B------:R-:W-:Y:S02]  /*8e60*/  UIMAD UR11, UR11, 0xc0, URZ ;  /* 0x000000c00b0b78a4 */ /* 0x000fe4000f8e023f */
[----:B------:R-:W-:-:S04]  /*8e70*/  UIADD3 UR8, UR8, 0x12400, URZ ;  /* 0x0001240008087890 */ /* 0x000fc8000fffe03f */
[----:B------:R-:W-:-:S05]  /*8e80*/  @P0 LOP3.LUT R19, R19, 0x2, RZ, 0xfc, !PT ;  /* 0x0000000213130812 */ /* 0x000fca00078efcff */
[----:B------:R2:W-:Y:S02]  /*8e90*/  UTMALDG.4D [UR8], [UR4], desc[UR6] ;  /* 0x00000608040075b4 */ /* 0x0005e40008019000 */
[----:B--2---:R-:W-:Y:S01]  /*8ea0*/  NOP ;  /* 0x0000000000007918 */ /* 0x004fe20000000000 */
.L_x_12687:
        /* <DEDUP_REMOVED lines=32> */
.L_x_12692:
[----:B------:R-:W2:Y:S01]  /*90b0*/  LDL.LU R20, [R1+0x1c] ;  /* 0x00001c0001147983 */ /* 0x000ea20000300800 */
[----:B------:R-:W3:Y:S01]  /*90c0*/  LDC R9, c[0x0][0x448] ;  /* 0x00011200ff097b82 */ /* 0x000ee20000000800 */
[----:B------:R-:W-:Y:S01]  /*90d0*/  ULDC.64 UR4, c[0x0][0x2e0] ;  /* 0x0000b80000047ab9 */ /* 0x000fe20000000a00 */
[----:B------:R-:W-:Y:S01]  /*90e0*/  ULDC.64 UR6, c[0x0][0x2c8] ;  /* 0x0000b20000067ab9 */ /* 0x000fe20000000a00 */
[----:B0-----:R-:W2:Y:S01]  /*90f0*/  LDL.LU.64 R2, [R1+0x10] ;  /* 0x0000100001027983 */ /* 0x001ea20000300a00 */
[----:B------:R-:W-:-:S03]  /*9100*/  ULDC.64 UR8, c[0x0][0x280] ;  /* 0x0000a00000087ab9 */ /* 0x000fc60000000a00 */
[----:B------:R-:W4:Y:S04]  /*9110*/  LDL.LU R0, [R1+0x20] ;  /* 0x0000200001007983 */ /* 0x000f280000300800 */
[----:B------:R-:W5:Y:S01]  /*9120*/  LDL R21, [R1+0x4] ;  /* 0x0000040001157983 */ /* 0x000f620000100800 */
[----:B------:R-:W0:Y:S01]  /*9130*/  S2R R12, SR_TID.X ;  /* 0x00000000000c7919 */ /* 0x000e220000002100 */
[----:B---3--:R-:W-:-:S13]  /*9140*/  ISETP.NE.AND P0, PT, R9, 0x1, PT ;  /* 0x000000010900780c */ /* 0x008fda0003f05270 */
[----:B------:R-:W3:Y:S08]  /*9150*/  @P0 LDC R4, c[0x0][0x450] ;  /* 0x00011400ff040b82 */ /* 0x000ef00000000800 */
[----:B------:R-:W1:Y:S01]  /*9160*/  @P0 LDC R10, c[0x0][0x44c] ;  /* 0x00011300ff0a0b82 */ /* 0x000e620000000800 */
[----:B--2---:R-:W-:Y:S02]  /*9170*/  IMAD.MOV.U32 R3, RZ, RZ, R20 ;  /* 0x000000ffff037224 */ /* 0x004fe400078e0014 */
[----:B------:R-:W2:Y:S01]  /*9180*/  S2R R20, SR_TID.X ;  /* 0x0000000000147919 */ /* 0x000ea20000002100 */
[----:B----4-:R-:W-:-:S02]  /*9190*/  IMAD R0, R0, UR4, RZ ;  /* 0x0000000400007c24 */ /* 0x010fc4000f8e02ff */
[----:B------:R-:W-:Y:S01]  /*91a0*/  IMAD.WIDE.U32 R2, R27, UR4, R2 ;  /* 0x000000041b027c25 */ /* 0x000fe2000f8e0002 */
[----:B------:R-:W-:-:S03]  /*91b0*/  ULDC UR4, c[0x0][0xc38] ;  /* 0x00030e0000047ab9 */ /* 0x000fc60000000800 */
[----:B------:R-:W-:Y:S02]  /*91c0*/  IMAD R5, R27, UR5, R0 ;  /* 0x000000051b057c24 */ /* 0x000fe4000f8e0200 */
[----:B------:R-:W4:Y:S02]  /*91d0*/  @P0 LDC R0, c[0x0][0x44c] ;  /* 0x00011300ff000b82 */ /* 0x000f240000000800 */
[----:B------:R-:W-:Y:S01]  /*91e0*/  IMAD.IADD R3, R3, 0x1, R5 ;  /* 0x0000000103037824 */ /* 0x000fe200078e0205 */
[C---:B--2---:R-:W-:Y:S01]  /*91f0*/  LOP3.LUT R6, R20.reuse, 0x7f, RZ, 0xc0, !PT ;  /* 0x0000007f14067812 */ /* 0x044fe200078ec0ff */
[----:B------:R-:W-:-:S03]  /*9200*/  IMAD.SHL.U32 R20, R20, 0x10, RZ ;  /* 0x0000001014147824 */ /* 0x000fc600078e00ff */
[----:B------:R-:W-:Y:S01]  /*9210*/  SHF.R.U32.HI R7, RZ, 0x3, R6 ;  /* 0x00000003ff077819 */ /* 0x000fe20000011606 */
[----:B------:R-:W-:-:S03]  /*9220*/  IMAD.MOV R6, RZ, RZ, -R29 ;  /* 0x000000ffff067224 */ /* 0x000fc600078e0a1d */
[----:B------:R-:W-:Y:S01]  /*9230*/  LOP3.LUT R20, R7, 0x70, R20, 0xf8, !PT ;  /* 0x0000007007147812 */ /* 0x000fe200078ef814 */
[----:B-----5:R-:W-:Y:S01]  /*9240*/  IMAD R6, R6, UR4, R21 ;  /* 0x0000000406067c24 */ /* 0x020fe2000f8e0215 */
[----:B------:R-:W-:Y:S01]  /*9250*/  ULDC.64 UR4, c[0x0][0x2d0] ;  /* 0x0000b40000047ab9 */ /* 0x000fe20000000a00 */
[----:B0-----:R-:W-:Y:S02]  /*9260*/  LOP3.LUT R21, R12, 0x7f, RZ, 0xc0, !PT ;  /* 0x0000007f0c157812 */ /* 0x001fe400078ec0ff */
[----:B------:R-:W-:Y:S02]  /*9270*/  IMAD R7, R6, 0xc0, R20 ;  /* 0x000000c006077824 */ /* 0x000fe400078e0214 */
[----:B------:R-:W-:Y:S01]  /*9280*/  IMAD.SHL.U32 R20, R12, 0x8, RZ ;  /* 0x000000080c147824 */ /* 0x000fe200078e00ff */
[----:B------:R-:W-:Y:S01]  /*9290*/  SHF.R.U32.HI R21, RZ, 0x3, R21 ;  /* 0x00000003ff157819 */ /* 0x000fe20000011615 */
[----:B----4-:R-:W-:-:S03]  /*92a0*/  @P0 IMAD.HI.U32 R11, R7, R0, RZ ;  /* 0x00000000070b0227 */ /* 0x010fc600078e00ff */
[----:B------:R-:W-:Y:S01]  /*92b0*/  LOP3.LUT R20, R20, 0x38, RZ, 0xc0, !PT ;  /* 0x0000003814147812 */ /* 0x000fe200078ec0ff */
        /* <DEDUP_REMOVED lines=13> */
[----:B------:R-:W-:Y:S01]  /*9390*/  LEA R0, P1, R4, UR8, 0x1 ;  /* 0x0000000804007c11 */ /* 0x000fe2000f8208ff */
[----:B------:R-:W-:-:S03]  /*93a0*/  VIADD R8, R7, 0x80 ;  /* 0x0000008007087836 */ /* 0x000fc60000000000 */
[----:B------:R-:W-:Y:S01]  /*93b0*/  IADD3 R5, R5, R11, RZ ;  /* 0x0000000b05057210 */ /* 0x000fe20007ffe0ff */
[----:B-1----:R-:W-:-:S03]  /*93c0*/  @P0 IMAD.HI.U32 R10, R8, R10, RZ ;  /* 0x0000000a080a0227 */ /* 0x002fc600078e00ff */
[----:B------:R-:W-:Y:S01]  /*93d0*/  LEA.HI.X R4, R4, UR9, R5, 0x1, P1 ;  /* 0x0000000904047c11 */ /* 0x000fe200088f0c05 */
[----:B------:R-:W-:Y:S01]  /*93e0*/  IMAD.MOV.U32 R7, RZ, RZ, R8 ;  /* 0x000000ffff077224 */ /* 0x000fe200078e0008 */
[----:B------:R-:W0:Y:S02]  /*93f0*/  @P0 LDC R5, c[0x0][0x450] ;  /* 0x00011400ff050b82 */ /* 0x000e240000000800 */
        /* <DEDUP_REMOVED lines=9> */
[----:B------:R-:W-:-:S03]  /*9490*/  UMOV UR4, 0xffffffff ;  /* 0xffffffff00047882 */ /* 0x000fc60000000000 */
[----:B------:R-:W-:Y:S01]  /*94a0*/  IMAD.IADD R3, R3, 0x1, R7 ;  /* 0x0000000103037824 */ /* 0x000fe200078e0207 */
[----:B------:R-:W-:Y:S01]  /*94b0*/  SHF.R.S32.HI R7, RZ, 0x1f, R5 ;  /* 0x0000001fff077819 */ /* 0x000fe20000011405 */
[----:B------:R-:W-:-:S04]  /*94c0*/  IMAD.WIDE.U32 R2, R5, UR6, R2 ;  /* 0x0000000605027c25 */ /* 0x000fc8000f8e0002 */
[----:B------:R-:W-:-:S04]  /*94d0*/  IMAD R7, R7, UR6, RZ ;  /* 0x0000000607077c24 */ /* 0x000fc8000f8e02ff */
        /* <DEDUP_REMOVED lines=9> */
[----:B------:R-:W-:Y:S02]  /*9570*/  IMAD R6, R9, UR4, RZ ;  /* 0x0000000409067c24 */ /* 0x000fe4000f8e02ff */
[C---:B------:R-:W-:Y:S01]  /*9580*/  IADD3 R11, R7.reuse, 0x80, RZ ;  /* 0x00000080070b7810 */ /* 0x040fe20007ffe0ff */
[----:B------:R-:W2:Y:S02]  /*9590*/  SHFL.IDX PT, R14, R0, 0x1, 0x181f ;  /* 0x00381f00000e7f89 */ /* 0x000ea400000e0000 */
[----:B------:R-:W-:-:S13]  /*95a0*/  ISETP.GE.AND P1, PT, R7, R6, PT ;  /* 0x000000060700720c */ /* 0x000fda0003f26270 */
[----:B0-----:R-:W-:-:S05]  /*95b0*/  @!P1 LEA R9, P2, R20, R3, 0x1 ;  /* 0x0000000314099211 */ /* 0x001fca00078408ff */
[----:B-1----:R-:W-:Y:S02]  /*95c0*/  @!P1 IMAD.X R3, RZ, RZ, R2, P2 ;  /* 0x000000ffff039224 */ /* 0x002fe400010e0602 */
[----:B------:R-:W-:Y:S02]  /*95d0*/  @!P1 IMAD.MOV.U32 R2, RZ, RZ, R9 ;  /* 0x000000ffff029224 */ /* 0x000fe400078e0009 */
[----:B------:R-:W-:-:S03]  /*95e0*/  VIADD R9, R7, 0x10 ;  /* 0x0000001007097836 */ /* 0x000fc60000000000 */
[----:B------:R0:W-:Y:S02]  /*95f0*/  @!P1 LDGSTS.E.BYPASS.LTC128B.128 [R26+0xc400], desc[UR46][R2.64], !P0 ;  /* 0x0c400000021a9fae */ /* 0x0001e4000c101d6e */
[----:B------:R-:W-:Y:S01]  /*9600*/  ISETP.GE.AND P1, PT, R9, R6, PT ;  /* 0x000000060900720c */ /* 0x000fe20003f26270 */
[----:B------:R-:W-:Y:S01]  /*9610*/  VIADD R9, R7, 0x20 ;  /* 0x0000002007097836 */ /* 0x000fe20000000000 */
[----:B0-----:R-:W0:Y:S11]  /*9620*/  SHFL.IDX PT, R2, R4, 0x1, 0x181f ;  /* 0x00381f0004027f89 */ /* 0x001e3600000e0000 */
[----:B--2---:R-:W-:-:S05]  /*9630*/  @!P1 LEA R14, P2, R20, R14, 0x1 ;  /* 0x0000000e140e9211 */ /* 0x004fca00078408ff */
[----:B0-----:R-:W-:Y:S02]  /*9640*/  @!P1 IMAD.X R3, RZ, RZ, R2, P2 ;  /* 0x000000ffff039224 */ /* 0x001fe400010e0602 */
[----:B------:R-:W-:Y:S02]  /*9650*/  @!P1 IMAD.MOV.U32 R2, RZ, RZ, R14 ;  /* 0x000000ffff029224 */ /* 0x000fe400078e000e */
[----:B------:R-:W0:Y:S04]  /*9660*/  SHFL.IDX PT, R14, R0, 0x2, 0x181f ;  /* 0x00581f00000e7f89 */ /* 0x000e2800000e0000 */
[----:B------:R1:W-:Y:S01]  /*9670*/  @!P1 LDGSTS.E.BYPASS.LTC128B.128 [R26+0xcc00], desc[UR46][R2.64], !P0 ;  /* 0x0cc00000021a9fae */ /* 0x0003e2000c101d6e */
[----:B------:R-:W-:Y:S01]  /*9680*/  ISETP.GE.AND P1, PT, R9, R6, PT ;  /* 0x000000060900720c */ /* 0x000fe20003f26270 */
[----:B------:R-:W-:-:S02]  /*9690*/  VIADD R9, R7, 0x30 ;  /* 0x0000003007097836 */ /* 0x000fc40000000000 */
[----:B-1----:R-:W1:Y:S10]  /*96a0*/  SHFL.IDX PT, R2, R4, 0x2, 0x181f ;  /* 0x00581f0004027f89 */ /* 0x002e7400000e0000 */
[----:B0-----:R-:W-:-:S05]  /*96b0*/  @!P1 LEA R14, P2, R20, R14, 0x1 ;  /* 0x0000000e140e9211 */ /* 0x001fca00078408ff */
[----:B-1----:R-:W-:Y:S02]  /*96c0*/  @!P1 IMAD.X R3, RZ, RZ, R2, P2 ;  /* 0x000000ffff039224 */ /* 0x002fe400010e0602 */
        /* <DEDUP_REMOVED lines=27> */
[----:B------:R-:W-:-:S03]  /*9880*/  ISETP.GE.AND P1, PT, R9, R6, PT ;  /* 0x000000060900720c */ /* 0x000fc60003f26270 */
[----:B------:R-:W-:Y:S04]  /*9890*/  SHFL.IDX PT, R9, R0, 0x7, 0x181f ;  /* 0x00f81f0000097f89 */ /* 0x000fe800000e0000 */
[----:B------:R-:W-:Y:S04]  /*98a0*/  SHFL.IDX PT, R0, R8, RZ, 0x181f ;  /* 0x00181fff08007589 */ /* 0x000fe800000e0000 */
[----:B-1----:R-:W1:Y:S04]  /*98b0*/  SHFL.IDX PT, R2, R4, 0x6, 0x181f ;  /* 0x00d81f0004027f89 */ /* 0x002e6800000e0000 */
[----:B------:R-:W2:Y:S01]  /*98c0*/  SHFL.IDX PT, R4, R4, 0x7, 0x181f ;  /* 0x00f81f0004047f89 */ /* 0x000ea200000e0000 */
[----:B0-----:R-:W-:-:S05]  /*98d0*/  @!P1 LEA R14, P2, R20, R14, 0x1 ;  /* 0x0000000e140e9211 */ /* 0x001fca00078408ff */
[----:B-1----:R-:W-:Y:S01]  /*98e0*/  @!P1 IMAD.X R3, RZ, RZ, R2, P2 ;  /* 0x000000ffff039224 */ /* 0x002fe200010e0602 */
[-C--:B------:R-:W-:Y:S01]  /*98f0*/  ISETP.GE.AND P2, PT, R11, R6.reuse, PT ;  /* 0x000000060b00720c */ /* 0x080fe20003f46270 */
[----:B------:R-:W-:Y:S02]  /*9900*/  @!P1 IMAD.MOV.U32 R2, RZ, RZ, R14 ;  /* 0x000000ffff029224 */ /* 0x000fe400078e000e */
[----:B------:R-:W-:Y:S01]  /*9910*/  VIADD R11, R7, 0x70 ;  /* 0x00000070070b7836 */ /* 0x000fe20000000000 */
[----:B------:R-:W0:Y:S04]  /*9920*/  SHFL.IDX PT, R14, R5, RZ, 0x181f ;  /* 0x00181fff050e7589 */ /* 0x000e2800000e0000 */
[----:B------:R1:W-:Y:S01]  /*9930*/  @!P1 LDGSTS.E.BYPASS.LTC128B.128 [R26+0xf400], desc[UR46][R2.64], !P0 ;  /* 0x0f400000021a9fae */ /* 0x0003e2000c101d6e */
[----:B------:R-:W-:-:S13]  /*9940*/  ISETP.GE.AND P1, PT, R11, R6, PT ;  /* 0x000000060b00720c */ /* 0x000fda0003f26270 */
[----:B-1----:R-:W-:Y:S01]  /*9950*/  @!P1 LEA R2, P3, R20, R9, 0x1 ;  /* 0x0000000914029211 */ /* 0x002fe200078608ff */
[----:B------:R-:W-:-:S04]  /*9960*/  VIADD R9, R7, 0x90 ;  /* 0x0000009007097836 */ /* 0x000fc80000000000 */
[----:B--2---:R-:W-:-:S05]  /*9970*/  @!P1 IMAD.X R3, RZ, RZ, R4, P3 ;  /* 0x000000ffff039224 */ /* 0x004fca00018e0604 */
[----:B------:R0:W-:Y:S02]  /*9980*/  @!P1 LDGSTS.E.BYPASS.LTC128B.128 [R26+0xfc00], desc[UR46][R2.64], !P0 ;  /* 0x0fc00000021a9fae */ /* 0x0001e4000c101d6e */
[C---:B0-----:R-:W-:Y:S02]  /*9990*/  @!P2 LEA R2, P1, R20.reuse, R14, 0x1 ;  /* 0x0000000e1402a211 */ /* 0x041fe400078208ff */
[----:B------:R-:W0:Y:S03]  /*99a0*/  SHFL.IDX PT, R14, R5, 0x1, 0x181f ;  /* 0x00381f00050e7f89 */ /* 0x000e2600000e0000 */
[----:B------:R-:W-:Y:S01]  /*99b0*/  @!P2 IMAD.X R3, RZ, RZ, R0, P1 ;  /* 0x000000ffff03a224 */ /* 0x000fe200008e0600 */
[----:B------:R-:W-:Y:S01]  /*99c0*/  ISETP.GE.AND P1, PT, R9, R6, PT ;  /* 0x000000060900720c */ /* 0x000fe20003f26270 */
[----:B------:R-:W1:Y:S04]  /*99d0*/  SHFL.IDX PT, R0, R8, 0x1, 0x181f ;  /* 0x00381f0008007f89 */ /* 0x000e6800000e0000 */
[----:B------:R2:W-:Y:S08]  /*99e0*/  @!P2 LDGSTS.E.BYPASS.LTC128B.128 [R26+0x10400], desc[UR46][R2.64], !P0 ;  /* 0x10400000021aafae */ /* 0x0005f0000c101d6e */
[----:B0-----:R-:W-:-:S05]  /*99f0*/  @!P1 LEA R14, P2, R20, R14, 0x1 ;  /* 0x0000000e140e9211 */ /* 0x001fca00078408ff */
[----:B--2---:R-:W-:Y:S02]  /*9a00*/  @!P1 IMAD.MOV.U32 R2, RZ, RZ, R14 ;  /* 0x000000ffff029224 */ /* 0x004fe400078e000e */
[----:B------:R-:W0:Y:S01]  /*9a10*/  SHFL.IDX PT, R14, R5, 0x2, 0x181f ;  /* 0x00581f00050e7f89 */ /* 0x000e2200000e0000 */
[----:B-1----:R-:W-:-:S03]  /*9a20*/  @!P1 IMAD.X R9, RZ, RZ, R0, P2 ;  /* 0x000000ffff099224 */ /* 0x002fc600010e0600 */
[----:B------:R-:W1:Y:S01]  /*9a30*/  SHFL.IDX PT, R0, R8, 0x2, 0x181f ;  /* 0x00581f0008007f89 */ /* 0x000e6200000e0000 */
[----:B------:R-:W-:Y:S02]  /*9a40*/  @!P1 IMAD.MOV.U32 R3, RZ, RZ, R9 ;  /* 0x000000ffff039224 */ /* 0x000fe400078e0009 */
[----:B------:R-:W-:Y:S01]  /*9a50*/  VIADD R9, R7, 0xa0 ;  /* 0x000000a007097836 */ /* 0x000fe20000000000 */
[----:B------:R-:W2:Y:S04]  /*9a60*/  SHFL.IDX PT, R8, R8, 0x3, 0x181f ;  /* 0x00781f0008087f89 */ /* 0x000ea800000e0000 */
[----:B------:R0:W-:Y:S01]  /*9a70*/  @!P1 LDGSTS.E.BYPASS.LTC128B.128 [R26+0x10c00], desc[UR46][R2.64], !P0 ;  /* 0x10c00000021a9fae */ /* 0x0001e2000c101d6e */
[----:B------:R-:W-:-:S13]  /*9a80*/  ISETP.GE.AND P1, PT, R9, R6, PT ;  /* 0x000000060900720c */ /* 0x000fda0003f26270 */
[----:B0-----:R-:W-:Y:S02]  /*9a90*/  @!P1 LEA R2, P2, R20, R14, 0x1 ;  /* 0x0000000e14029211 */ /* 0x001fe400078408ff */
[----:B------:R0:W3:Y:S03]  /*9aa0*/  SHFL.IDX PT, R14, R5, 0x3, 0x181f ;  /* 0x00781f00050e7f89 */ /* 0x0000e600000e0000 */
[----:B-1----:R-:W-:-:S05]  /*9ab0*/  @!P1 IMAD.X R3, RZ, RZ, R0, P2 ;  /* 0x000000ffff039224 */ /* 0x002fca00010e0600 */
[----:B--2---:R0:W-:Y:S03]  /*9ac0*/  @!P1 LDGSTS.E.BYPASS.LTC128B.128 [R26+0x11400], desc[UR46][R2.64], !P0 ;  /* 0x11400000021a9fae */ /* 0x0041e6000c101d6e */
.L_x_12791:
[----:B------:R-:W2:Y:S01]  /*9ad0*/  LDL R0, [R1+0x18] ;  /* 0x0000180001007983 */ /* 0x000ea20000100800 */
[----:B------:R-:W-:-:S05]  /*9ae0*/  VIADD R7, R7, 0xb0 ;  /* 0x000000b007077836 */ /* 0x000fca0000000000 */
[----:B------:R-:W-:-:S13]  /*9af0*/  ISETP.GE.AND P1, PT, R7, R6, PT ;  /* 0x000000060700720c */ /* 0x000fda0003f26270 */
[----:B0--3--:R-:W-:-:S05]  /*9b00*/  @!P1 LEA R2, P2, R20, R14, 0x1 ;  /* 0x0000000e14029211 */ /* 0x009fca00078408ff */
[----:B------:R-:W-:-:S05]  /*9b10*/  @!P1 IMAD.X R3, RZ, RZ, R8, P2 ;  /* 0x000000ffff039224 */ /* 0x000fca00010e0608 */
[----:B------:R-:W-:Y:S01]  /*9b20*/  @!PT LDS RZ, [RZ] ;  /* 0x00000000fffff984 */ /* 0x000fe20000000800 */
[----:B------:R-:W-:Y:S01]  /*9b30*/  @!PT LDS RZ, [RZ] ;  /* 0x00000000fffff984 */ /* 0x000fe20000000800 */
[----:B------:R-:W-:Y:S01]  /*9b40*/  @!PT LDS RZ, [RZ] ;  /* 0x00000000fffff984 */ /* 0x000fe20000000800 */
        /* <DEDUP_REMOVED lines=14> */
.L_x_12792:
[----:B------:R-:W-:Y:S05]  /*9c30*/  BSYNC B0 ;  /* 0x0000000000007941 */ /* 0x000fea0003800000 */
.L_x_12694:
        /* <DEDUP_REMOVED lines=40> */
.L_x_12700:
[----:B------:R-:W-:Y:S01]  /*9ec0*/  LEA R3, R7, UR37, 0x3 ;  /* 0x0000002507037c11 */ /* 0x000fe2000f8e18ff */
[----:B------:R-:W-:Y:S01]  /*9ed0*/  BSSY B1, `(.L_x_12701) ;  /* 0x0000004000017945 */ /* 0x000fe20003800000 */
[----:B------:R-:W-:-:S04]  /*9ee0*/  SHF.L.U32 R2, R10, 0x1f, RZ ;  /* 0x0000001f0a027819 */ /* 0x000fc800000006ff */
[----:B------:R-:W1:Y:S02]  /*9ef0*/  SYNCS.PHASECHK.TRANS64.TRYWAIT P0, [R3+URZ+0x30840], R2 ;  /* 0x03084002030075a7 */ /* 0x000e64000800017f */
[----:B-1----:R-:W-:Y:S05]  /*9f00*/  @!P0 BRA `(.L_x_12702) ;  /* 0x0000002c000c8947 */ /* 0x002fea0003800000 */
.L_x_12793:
[----:B------:R-:W-:Y:S05]  /*9f10*/  BSYNC B1 ;  /* 0x0000000000017941 */ /* 0x000fea0003800000 */
.L_x_12701:
        /* <DEDUP_REMOVED lines=12> */
.L_x_12704:
[----:B------:R-:W-:Y:S05]  /*9fe0*/  BSYNC B1 ;  /* 0x0000000000017941 */ /* 0x000fea0003800000 */
.L_x_12703:
[----:B-1----:R-:W-:Y:S01]  /*9ff0*/  IMAD.MOV.U32 R2, RZ, RZ, RZ ;  /* 0x000000ffff027224 */ /* 0x002fe200078e00ff */
[----:B------:R-:W-:Y:S01]  /*a000*/  UIADD3 UR4, UP0, UR40, 0x370, URZ ;  /* 0x0000037028047890 */ /* 0x000fe2000ff1e03f */
[----:B------:R-:W-:Y:S01]  /*a010*/  IMAD R5, R7, 0x6000, R9 ;  /* 0x0000600007057824 */ /* 0x000fe200078e0209 */
[----:B------:R-:W-:Y:S01]  /*a020*/  PLOP3.LUT P0, PT, PT, PT, PT, 0x80, 0x0 ;  /* 0x000000000000781c */ /* 0x000fe20003f0f070 */
[----:B------:R-:W-:Y:S01]  /*a030*/  VIADD R3, R3, 0x30830 ;  /* 0x0003083003037836 */ /* 0x000fe20000000000 */
[----:B------:R-:W-:Y:S01]  /*a040*/  R2UR UR10, R2 ;  /* 0x00000000020a72ca */ /* 0x000fe200000e0000 */
[----:B------:R-:W-:Y:S01]  /*a050*/  VIADD R5, R5, 0x12400 ;  /* 0x0001240005057836 */ /* 0x000fe20000000000 */
[----:B------:R-:W-:Y:S01]  /*a060*/  UIADD3.X UR5, URZ, UR41, URZ, UP0, !UPT ;  /* 0x000000293f057290 */ /* 0x000fe200087fe43f */
[----:B------:R-:W-:Y:S01]  /*a070*/  IMAD R11, R0, 0xc0, RZ ;  /* 0x000000c0000b7824 */ /* 0x000fe200078e02ff */
[----:B------:R-:W-:Y:S01]  /*a080*/  UMOV UR6, 0x0 ;  /* 0x0000000000067882 */ /* 0x000fe20000000000 */
[----:B------:R-:W-:-:S10]  /*a090*/  UMOV UR7, 0x14f00000 ;  /* 0x14f0000000077882 */ /* 0x000fd40000000000 */
.L_x_12705:
        /* <DEDUP_REMOVED lines=11> */
[----:B------:R-:W-:Y:S01]  /*a150*/  BSSY B1, `(.L_x_12706) ;  /* 0x0000004000017945 */ /* 0x000fe20003800000 */
[----:B------:R-:W-:-:S04]  /*a160*/  LEA R3, R16, R8, 0x3 ;  /* 0x0000000810037211 */ /* 0x000fc800078e18ff */
[----:B------:R-:W0:Y:S02]  /*a170*/  SYNCS.PHASECHK.TRANS64.TRYWAIT P0, [R3+URZ+0x60], R12 ;  /* 0x0000600c030075a7 */ /* 0x000e24000800017f */
[----:B0-----:R-:W-:Y:S05]  /*a180*/  @!P0 BRA `(.L_x_12707) ;  /* 0x0000002800808947 */ /* 0x001fea0003800000 */
.L_x_12794:
[----:B------:R-:W-:Y:S05]  /*a190*/  BSYNC B1 ;  /* 0x0000000000017941 */ /* 0x000fea0003800000 */
.L_x_12706:
[----:B------:R-:W-:Y:S01]  /*a1a0*/  BSSY B1, `(.L_x_12708) ;  /* 0x000000c000017945 */ /* 0x000fe20003800000 */
[----:B0-----:R-:W-:Y:S02]  /*a1b0*/  IMAD.MOV.U32 R12, RZ, RZ, 0x0 ;  /* 0x00000000ff0c7424 */ /* 0x001fe400078e00ff */
[----:B------:R-:W-:Y:S01]  /*a1c0*/  IMAD.MOV.U32 R13, RZ, RZ, 0x14f00000 ;  /* 0x14f00000ff0d7424 */ /* 0x000fe200078e00ff */
[----:B------:R-:W-:Y:S06]  /*a1d0*/  @P1 BRA `(.L_x_12709) ;  /* 0x0000000000201947 */ /* 0x000fec0003800000 */
[----:B------:R-:W0:Y:S01]  /*a1e0*/  S2R R5, SR_TID.X ;  /* 0x0000000000057919 */ /* 0x000e220000002100 */
[----:B------:R-:W-:Y:S01]  /*a1f0*/  LEA R3, R16, UR37, 0x3 ;  /* 0x0000002510037c11 */ /* 0x000fe2000f8e18ff */
[----:B------:R-:W-:-:S04]  /*a200*/  IMAD.MOV.U32 R14, RZ, RZ, 0x6000 ;  /* 0x00006000ff0e7424 */ /* 0x000fc800078e00ff */
[----:B------:R1:W-:Y:S01]  /*a210*/  SYNCS.ARRIVE.TRANS64 RZ, [R3+URZ+0x30850], R14 ;  /* 0x0308500e03ff79a7 */ /* 0x0003e2000800003f */
[----:B0-----:R-:W-:-:S04]  /*a220*/  LOP3.LUT R5, R5, 0x1f, RZ, 0xc0, !PT ;  /* 0x0000001f05057812 */ /* 0x001fc800078ec0ff */
[----:B------:R-:W-:-:S13]  /*a230*/  ISETP.NE.AND P0, PT, R5, RZ, PT ;  /* 0x000000ff0500720c */ /* 0x000fda0003f05270 */
[----:B-1----:R-:W-:Y:S05]  /*a240*/  @!P0 BRA `(.L_x_12709) ;  /* 0x0000000000048947 */ /* 0x002fea0003800000 */
[----:B------:R-:W-:Y:S01]  /*a250*/  BPT.TRAP 0x1 ;  /* 0x000000040000795c */ /* 0x000fe20000300000 */
.L_x_12709:
[----:B------:R-:W-:Y:S05]  /*a260*/  BSYNC B1 ;  /* 0x0000000000017941 */ /* 0x000fea0003800000 */
.L_x_12708:
[----:B------:R-:W-:Y:S01]  /*a270*/  R2UR UR6, R12 ;  /* 0x000000000c0672ca */ /* 0x000fe200000e0000 */
[----:B------:R-:W-:Y:S01]  /*a280*/  IMAD R3, R16, 0x6000, R9 ;  /* 0x0000600010037824 */ /* 0x000fe200078e0209 */
[----:B------:R-:W-:Y:S01]  /*a290*/  R2UR UR7, R13 ;  /* 0x000000000d0772ca */ /* 0x000fe200000e0000 */
[----:B------:R-:W-:Y:S01]  /*a2a0*/  UIADD3 UR4, UP0, UR40, 0x470, URZ ;  /* 0x0000047028047890 */ /* 0x000fe2000ff1e03f */
[----:B------:R-:W-:Y:S01]  /*a2b0*/  R2UR UR10, R2 ;  /* 0x00000000020a72ca */ /* 0x000fe200000e0000 */
[----:B------:R-:W-:Y:S01]  /*a2c0*/  IMAD R5, R24, 0xc0, RZ ;  /* 0x000000c018057824 */ /* 0x000fe200078e02ff */
[----:B------:R-:W-:Y:S01]  /*a2d0*/  LEA R2, R16, UR37, 0x3 ;  /* 0x0000002510027c11 */ /* 0x000fe2000f8e18ff */
[----:B------:R-:W-:Y:S01]  /*a2e0*/  VIADD R3, R3, 0x400 ;  /* 0x0000040003037836 */ /* 0x000fe20000000000 */
[----:B------:R-:W-:Y:S01]  /*a2f0*/  PLOP3.LUT P0, PT, PT, PT, PT, 0x80, 0x0 ;  /* 0x000000000000781c */ /* 0x000fe20003f0f070 */
[----:B------:R-:W-:Y:S02]  /*a300*/  UIADD3.X UR5, URZ, UR41, URZ, UP0, !UPT ;  /* 0x000000293f057290 */ /* 0x000fe400087fe43f */
[----:B------:R-:W-:-:S10]  /*a310*/  VIADD R2, R2, 0x30850 ;  /* 0x0003085002027836 */ /* 0x000fd40000000000 */
.L_x_12710:
        /* <DEDUP_REMOVED lines=12> */
.L_x_12699:
[----:B------:R-:W-:Y:S05]  /*a3e0*/  BSYNC B0 ;  /* 0x0000000000007941 */ /* 0x000fea0003800000 */
.L_x_12698:
[----:B------:R-:W2:Y:S01]  /*a3f0*/  LDL.LU R0, [R1] ;  /* 0x0000000001007983 */ /* 0x000ea20000300800 */
[----:B------:R-:W-:Y:S02]  /*a400*/  IMAD.MOV.U32 R16, RZ, RZ, R7 ;  /* 0x000000ffff107224 */ /* 0x000fe400078e0007 */
[----:B------:R-:W-:Y:S02]  /*a410*/  IMAD.MOV.U32 R23, RZ, RZ, R10 ;  /* 0x000000ffff177224 */ /* 0x000fe400078e000a */
[----:B--2---:R-:W-:-:S07]  /*a420*/  VIADD R0, R0, 0xfffffffd ;  /* 0xfffffffd00007836 */ /* 0x004fce0000000000 */
.L_x_12697:
[----:B------:R-:W-:Y:S01]  /*a430*/  IMAD.MOV R3, RZ, RZ, -R6 ;  /* 0x000000ffff037224 */ /* 0x000fe200078e0a06 */
[----:B------:R-:W-:Y:S04]  /*a440*/  BSSY B0, `(.L_x_12696) ;  /* 0x00000e4000007945 */ /* 0x000fe80003800000 */
[----:B------:R-:W-:-:S13]  /*a450*/  ISETP.NE.AND P0, PT, R28, R3, PT ;  /* 0x000000031c00720c */ /* 0x000fda0003f05270 */
[----:B------:R-:W-:Y:S05]  /*a460*/  @!P0 BRA `(.L_x_12711) ;  /* 0x0000000c00848947 */ /* 0x000fea0003800000 */
[----:B------:R-:W-:-:S07]  /*a470*/  IMAD.MOV.U32 R4, RZ, RZ, R18 ;  /* 0x000000ffff047224 */ /* 0x000fce00078e0012 */
.L_x_12738:
        /* <DEDUP_REMOVED lines=19> */
[----:B------:R-:W-:-:S04]  /*a5b0*/  @P0 SHF.R.U32.HI R2, RZ, R3, R4 ;  /* 0x00000003ff020219 */ /* 0x000fc80000011604 */
[--C-:B------:R-:W-:Y:S01]  /*a5c0*/  SHF.R.S32.HI R3, RZ, 0x1f, R2.reuse ;  /* 0x0000001fff037819 */ /* 0x100fe20000011402 */
[--C-:B------:R-:W-:Y:S02]  /*a5d0*/  IMAD.MOV R10, RZ, RZ, -R2.reuse ;  /* 0x000000ffff0a7224 */ /* 0x100fe400078e0a02 */
[----:B------:R-:W-:Y:S01]  /*a5e0*/  IMAD.WIDE.U32 R2, R22, UR4, R2 ;  /* 0x0000000416027c25 */ /* 0x000fe2000f8e0002 */
[----:B------:R-:W-:-:S03]  /*a5f0*/  ULDC.64 UR4, c[0x0][0x418] ;  /* 0x0001060000047ab9 */ /* 0x000fc60000000a00 */
[----:B------:R-:W-:Y:S01]  /*a600*/  IMAD.IADD R11, R11, 0x1, R3 ;  /* 0x000000010b0b7824 */ /* 0x000fe200078e0203 */
[----:B------:R-:W-:Y:S01]  /*a610*/  LEA R4, P0, R2, UR4, 0x2 ;  /* 0x0000000402047c11 */ /* 0x000fe2000f8010ff */
[----:B------:R-:W-:-:S03]  /*a620*/  IMAD R10, R5, R10, R0 ;  /* 0x0000000a050a7224 */ /* 0x000fc600078e0200 */
[----:B------:R-:W-:-:S05]  /*a630*/  LEA.HI.X R5, R2, UR5, R11, 0x2, P0 ;  /* 0x0000000502057c11 */ /* 0x000fca00080f140b */
[----:B------:R0:W5:Y:S04]  /*a640*/  LDG.E R4, desc[UR46][R4.64] ;  /* 0x0000002e04047981 */ /* 0x000168000c1e1900 */
.L_x_12714:
[----:B------:R-:W0:Y:S01]  /*a650*/  S2R R2, SR_TID.X ;  /* 0x0000000000027919 */ /* 0x000e220000002100 */
[----:B------:R-:W-:Y:S01]  /*a660*/  LEA R3, R6, UR37, 0x3 ;  /* 0x0000002506037c11 */ /* 0x000fe2000f8e18ff */
[----:B------:R-:W-:Y:S01]  /*a670*/  BSSY B2, `(.L_x_12715) ;  /* 0x0000006000027945 */ /* 0x000fe20003800000 */
[----:B0-----:R-:W-:Y:S02]  /*a680*/  LOP3.LUT R5, R2, 0x7f, RZ, 0xc0, !PT ;  /* 0x0000007f02057812 */ /* 0x001fe400078ec0ff */
[----:B------:R-:W-:Y:S02]  /*a690*/  SHF.L.U32 R2, R7, 0x1f, RZ ;  /* 0x0000001f07027819 */ /* 0x000fe400000006ff */
[----:B------:R-:W-:Y:S02]  /*a6a0*/  ISETP.NE.AND P1, PT, R5, RZ, PT ;  /* 0x000000ff0500720c */ /* 0x000fe40003f25270 */
[----:B------:R-:W0:Y:S02]  /*a6b0*/  SYNCS.PHASECHK.TRANS64.TRYWAIT P0, [R3+URZ+0x30840], R2 ;  /* 0x03084002030075a7 */ /* 0x000e24000800017f */
[----:B0-----:R-:W-:Y:S09]  /*a6c0*/  @!P0 BRA `(.L_x_12716) ;  /* 0x0000002400448947 */ /* 0x001ff20003800000 */
.L_x_12795:
[----:B------:R-:W-:Y:S05]  /*a6d0*/  BSYNC B2 ;  /* 0x0000000000027941 */ /* 0x000fea0003800000 */
.L_x_12715:
        /* <DEDUP_REMOVED lines=9> */
.L_x_12718:
[----:B------:R-:W-:Y:S05]  /*a770*/  BSYNC B2 ;  /* 0x0000000000027941 */ /* 0x000fea0003800000 */
.L_x_12717:
[----:B------:R-:W-:Y:S01]  /*a780*/  IMAD.MOV.U32 R11, RZ, RZ, RZ ;  /* 0x000000ffff0b7224 */ /* 0x000fe200078e00ff */
[----:B------:R-:W-:Y:S01]  /*a790*/  UIADD3 UR4, UP0, UR40, 0x370, URZ ;  /* 0x0000037028047890 */ /* 0x000fe2000ff1e03f */
[----:B0-----:R-:W-:Y:S01]  /*a7a0*/  IMAD R2, R6, 0x6000, R9 ;  /* 0x0000600006027824 */ /* 0x001fe200078e0209 */
        /* <DEDUP_REMOVED lines=8> */
.L_x_12719:
        /* <DEDUP_REMOVED lines=15> */
.L_x_12796:
[----:B------:R-:W-:Y:S05]  /*a920*/  BSYNC B2 ;  /* 0x0000000000027941 */ /* 0x000fea0003800000 */
.L_x_12720:
        /* <DEDUP_REMOVED lines=11> */
.L_x_12723:
[----:B------:R-:W-:Y:S05]  /*a9e0*/  BSYNC B2 ;  /* 0x0000000000027941 */ /* 0x000fea0003800000 */
.L_x_12722:
        /* <DEDUP_REMOVED lines=8> */
[----:B------:R-:W-:Y:S01]  /*aa70*/  IADD3 R16, R16, 0x400, RZ ;  /* 0x0000040010107810 */ /* 0x000fe20007ffe0ff */
[----:B------:R-:W-:-:S12]  /*aa80*/  UIADD3.X UR5, URZ, UR41, URZ, UP0, !UPT ;  /* 0x000000293f057290 */ /* 0x000fd800087fe43f */
.L_x_12724:
        /* <DEDUP_REMOVED lines=12> */
.L_x_12713:
[----:B------:R-:W-:Y:S05]  /*ab50*/  BSYNC B1 ;  /* 0x0000000000017941 */ /* 0x000fea0003800000 */
.L_x_12712:
        /* <DEDUP_REMOVED lines=29> */
.L_x_12727:
[----:B------:R-:W0:Y:S01]  /*ad30*/  S2R R2, SR_TID.X ;  /* 0x0000000000027919 */ /* 0x000e220000002100 */
[----:B------:R-:W-:Y:S01]  /*ad40*/  SHF.L.U32 R3, R23, 0x1f, RZ ;  /* 0x0000001f17037819 */ /* 0x000fe200000006ff */
[----:B------:R-:W-:Y:S01]  /*ad50*/  BSSY B2, `(.L_x_12728) ;  /* 0x0000006000027945 */ /* 0x000fe20003800000 */
[----:B0-----:R-:W-:Y:S02]  /*ad60*/  LOP3.LUT R5, R2, 0x7f, RZ, 0xc0, !PT ;  /* 0x0000007f02057812 */ /* 0x001fe400078ec0ff */
[----:B------:R-:W-:Y:S02]  /*ad70*/  LEA R2, R16, UR37, 0x3 ;  /* 0x0000002510027c11 */ /* 0x000fe4000f8e18ff */
[----:B------:R-:W-:Y:S02]  /*ad80*/  ISETP.NE.AND P1, PT, R5, RZ, PT ;  /* 0x000000ff0500720c */ /* 0x000fe40003f25270 */
[----:B------:R-:W0:Y:S02]  /*ad90*/  SYNCS.PHASECHK.TRANS64.TRYWAIT P0, [R2+URZ+0x30840], R3 ;  /* 0x03084003020075a7 */ /* 0x000e24000800017f */
[----:B0-----:R-:W-:Y:S09]  /*ada0*/  @!P0 BRA `(.L_x_12729) ;  /* 0x0000001c00b48947 */ /* 0x001ff20003800000 */
.L_x_12797:
[----:B------:R-:W-:Y:S05]  /*adb0*/  BSYNC B2 ;  /* 0x0000000000027941 */ /* 0x000fea0003800000 */
.L_x_12728:
        /* <DEDUP_REMOVED lines=9> */
.L_x_12731:
[----:B------:R-:W-:Y:S05]  /*ae50*/  BSYNC B2 ;  /* 0x0000000000027941 */ /* 0x000fea0003800000 */
.L_x_12730:
        /* <DEDUP_REMOVED lines=8> */
[----:B------:R-:W-:Y:S01]  /*aee0*/  VIADD R2, R2, 0x30 ;  /* 0x0000003002027836 */ /* 0x000fe20000000000 */
[----:B------:R-:W-:Y:S01]  /*aef0*/  UMOV UR6, 0x0 ;  /* 0x0000000000067882 */ /* 0x000fe20000000000 */
[----:B------:R-:W-:Y:S01]  /*af00*/  IMAD R5, R10, 0xc0, RZ ;  /* 0x000000c00a057824 */ /* 0x000fe200078e02ff */
[----:B------:R-:W-:-:S09]  /*af10*/  UMOV UR7, 0x14f00000 ;  /* 0x14f0000000077882 */ /* 0x000fd20000000000 */
.L_x_12732:
        /* <DEDUP_REMOVED lines=15> */
.L_x_12798:
[----:B------:R-:W-:Y:S05]  /*b010*/  BSYNC B2 ;  /* 0x0000000000027941 */ /* 0x000fea0003800000 */
.L_x_12733:
[----:B------:R-:W-:Y:S01]  /*b020*/  BSSY B2, `(.L_x_12735) ;  /* 0x000000b000027945 */ /* 0x000fe20003800000 */
[----:B0-----:R-:W-:Y:S02]  /*b030*/  IMAD.MOV.U32 R2, RZ, RZ, 0x0 ;  /* 0x00000000ff027424 */ /* 0x001fe400078e00ff */
[----:B------:R-:W-:Y:S01]  /*b040*/  IMAD.MOV.U32 R3, RZ, RZ, 0x14f00000 ;  /* 0x14f00000ff037424 */ /* 0x000fe200078e00ff */
[----:B------:R-:W-:Y:S06]  /*b050*/  @P1 BRA `(.L_x_12736) ;  /* 0x00000000001c1947 */ /* 0x000fec0003800000 */
[----:B------:R-:W0:Y:S01]  /*b060*/  S2R R7, SR_TID.X ;  /* 0x0000000000077919 */ /* 0x000e220000002100 */
[----:B------:R-:W-:-:S04]  /*b070*/  IMAD.MOV.U32 R12, RZ, RZ, 0x6000 ;  /* 0x00006000ff0c7424 */ /* 0x000fc800078e00ff */
[----:B------:R1:W-:Y:S01]  /*b080*/  SYNCS.ARRIVE.TRANS64 RZ, [R5+URZ+0x50], R12 ;  /* 0x0000500c05ff79a7 */ /* 0x0003e2000800003f */
[----:B0-----:R-:W-:-:S04]  /*b090*/  LOP3.LUT R7, R7, 0x1f, RZ, 0xc0, !PT ;  /* 0x0000001f07077812 */ /* 0x001fc800078ec0ff */
[----:B------:R-:W-:-:S13]  /*b0a0*/  ISETP.NE.AND P0, PT, R7, RZ, PT ;  /* 0x000000ff0700720c */ /* 0x000fda0003f05270 */
[----:B-1----:R-:W-:Y:S05]  /*b0b0*/  @!P0 BRA `(.L_x_12736) ;  /* 0x0000000000048947 */ /* 0x002fea0003800000 */
[----:B------:R-:W-:Y:S01]  /*b0c0*/  BPT.TRAP 0x1 ;  /* 0x000000040000795c */ /* 0x000fe20000300000 */
.L_x_12736:
[----:B------:R-:W-:Y:S05]  /*b0d0*/  BSYNC B2 ;  /* 0x0000000000027941 */ /* 0x000fea0003800000 */
.L_x_12735:
[----:B------:R-:W-:Y:S01]  /*b0e0*/  R2UR UR10, R11 ;  /* 0x000000000b0a72ca */ /* 0x000fe200000e0000 */
[----:B------:R-:W-:Y:S01]  /*b0f0*/  UIADD3 UR4, UP0, UR40, 0x470, URZ ;  /* 0x0000047028047890 */ /* 0x000fe2000ff1e03f */
[----:B------:R-:W-:Y:S01]  /*b100*/  R2UR UR6, R2 ;  /* 0x00000000020672ca */ /* 0x000fe200000e0000 */
[----:B------:R-:W-:Y:S01]  /*b110*/  IMAD R2, R6, 0x6000, R9 ;  /* 0x0000600006027824 */ /* 0x000fe200078e0209 */
[----:B------:R-:W-:Y:S01]  /*b120*/  R2UR UR7, R3 ;  /* 0x00000000030772ca */ /* 0x000fe200000e0000 */
[----:B------:R-:W-:Y:S01]  /*b130*/  IMAD R3, R24, 0xc0, RZ ;  /* 0x000000c018037824 */ /* 0x000fe200078e02ff */
[----:B------:R-:W-:Y:S01]  /*b140*/  PLOP3.LUT P0, PT, PT, PT, PT, 0x80, 0x0 ;  /* 0x000000000000781c */ /* 0x000fe20003f0f070 */
[----:B------:R-:W-:Y:S01]  /*b150*/  VIADD R5, R5, 0x50 ;  /* 0x0000005005057836 */ /* 0x000fe20000000000 */
[----:B------:R-:W-:Y:S01]  /*b160*/  UIADD3.X UR5, URZ, UR41, URZ, UP0, !UPT ;  /* 0x000000293f057290 */ /* 0x000fe200087fe43f */
[----:B------:R-:W-:-:S11]  /*b170*/  VIADD R2, R2, 0x400 ;  /* 0x0000040002027836 */ /* 0x000fd60000000000 */
.L_x_12737:
        /* <DEDUP_REMOVED lines=12> */
.L_x_12726:
[----:B------:R-:W-:Y:S05]  /*b240*/  BSYNC B1 ;  /* 0x0000000000017941 */ /* 0x000fea0003800000 */
.L_x_12725:
[C---:B------:R-:W-:Y:S01]  /*b250*/  ISETP.GT.AND P0, PT, R0.reuse, 0x1, PT ;  /* 0x000000010000780c */ /* 0x040fe20003f04270 */
[----:B------:R-:W-:-:S12]  /*b260*/  VIADD R0, R0, 0xfffffffe ;  /* 0xfffffffe00007836 */ /* 0x000fd80000000000 */
[----:B------:R-:W-:Y:S05]  /*b270*/  @P0 BRA `(.L_x_12738) ;  /* 0xfffffff000800947 */ /* 0x000fea000383ffff */
.L_x_12711:
[----:B------:R-:W-:Y:S05]  /*b280*/  BSYNC B0 ;  /* 0x0000000000007941 */ /* 0x000fea0003800000 */
.L_x_12696:
        /* <DEDUP_REMOVED lines=11> */
.L_x_12799:
[----:B------:R-:W-:Y:S05]  /*b340*/  BSYNC B1 ;  /* 0x0000000000017941 */ /* 0x000fea0003800000 */
.L_x_12741:
        /* <DEDUP_REMOVED lines=9> */
.L_x_12744:
[----:B------:R-:W-:Y:S05]  /*b3e0*/  BSYNC B1 ;  /* 0x0000000000017941 */ /* 0x000fea0003800000 */
.L_x_12743:
[----:B------:R-:W-:Y:S01]  /*b3f0*/  IMAD R9, R16, 0x6000, R9 ;  /* 0x0000600010097824 */ /* 0x000fe200078e0209 */
[----:B------:R-:W-:Y:S01]  /*b400*/  UIADD3 UR4, UP0, UR40, 0x470, URZ ;  /* 0x0000047028047890 */ /* 0x000fe2000ff1e03f */
[----:B------:R-:W-:Y:S01]  /*b410*/  PLOP3.LUT P0, PT, PT, PT, PT, 0x80, 0x0 ;  /* 0x000000000000781c */ /* 0x000fe20003f0f070 */
[----:B0-----:R-:W-:Y:S01]  /*b420*/  VIADD R0, R3, 0x30850 ;  /* 0x0003085003007836 */ /* 0x001fe20000000000 */
[----:B------:R-:W-:Y:S01]  /*b430*/  UMOV UR6, 0x0 ;  /* 0x0000000000067882 */ /* 0x000fe20000000000 */
[----:B------:R-:W-:Y:S01]  /*b440*/  VIADD R9, R9, 0x400 ;  /* 0x0000040009097836 */ /* 0x000fe20000000000 */
[----:B------:R-:W-:Y:S01]  /*b450*/  UIADD3.X UR5, URZ, UR41, URZ, UP0, !UPT ;  /* 0x000000293f057290 */ /* 0x000fe200087fe43f */
[----:B------:R-:W-:Y:S01]  /*b460*/  IMAD R2, R24, 0xc0, RZ ;  /* 0x000000c018027824 */ /* 0x000fe200078e02ff */
[----:B------:R-:W-:Y:S01]  /*b470*/  UMOV UR7, 0x14f00000 ;  /* 0x14f0000000077882 */ /* 0x000fe20000000000 */
[----:B------:R-:W-:-:S09]  /*b480*/  UMOV UR10, URZ ;  /* 0x0000003f000a7c82 */ /* 0x000fd20008000000 */
.L_x_12745:
        /* <DEDUP_REMOVED lines=10> */
.L_x_12740:
[----:B------:R-:W-:Y:S05]  /*b530*/  BSYNC B0 ;  /* 0x0000000000007941 */ /* 0x000fea0003800000 */
.L_x_12739:
        /* <DEDUP_REMOVED lines=8> */
[----:B--2---:R-:W-:Y:S01]  /*b5c0*/  VIADD R4, R4, UR38 ;  /* 0x0000002604047c36 */ /* 0x004fe20008000000 */
[----:B---3--:R-:W-:-:S04]  /*b5d0*/  IADD3 R3, R3, 0x1, RZ ;  /* 0x0000000103037810 */ /* 0x008fc80007ffe0ff */
[----:B------:R0:W-:Y:S01]  /*b5e0*/  STL [R1+0x4], R4 ;  /* 0x0000040401007387 */ /* 0x0001e20000100800 */
[----:B------:R-:W-:-:S03]  /*b5f0*/  ISETP.GE.AND P1, PT, R4, UR4, PT ;  /* 0x0000000404007c0c */ /* 0x000fc6000bf26270 */
[----:B------:R0:W-:Y:S10]  /*b600*/  STL [R1+0x18], R3 ;  /* 0x0000180301007387 */ /* 0x0001f40000100800 */
[----:B0-----:R-:W-:Y:S05]  /*b610*/  @!P1 BRA `(.L_x_12746) ;  /* 0xffffffcc007c9947 */ /* 0x001fea000383ffff */
[----:B------:R-:W-:-:S07]  /*b620*/  LOP3.LUT R0, R3, 0x1, RZ, 0xc, !PT ;  /* 0x0000000103007812 */ /* 0x000fce00078e0cff */
.L_x_12682:
[----:B------:R-:W0:Y:S01]  /*b630*/  S2R R3, SR_CgaCtaId ;  /* 0x0000000000037919 */ /* 0x000e220000008800 */
[----:B------:R-:W-:Y:S01]  /*b640*/  MOV R2, 0x400 ;  /* 0x0000040000027802 */ /* 0x000fe20000000f00 */
[----:B------:R-:W-:Y:S01]  /*b650*/  BSSY B0, `(.L_x_12747) ;  /* 0x0000005000007945 */ /* 0x000fe20003800000 */
[----:B------:R-:W-:Y:S02]  /*b660*/  SHF.L.U32 R0, R0, 0x1f, RZ ;  /* 0x0000001f00007819 */ /* 0x000fe400000006ff */
[----:B0-----:R-:W-:-:S04]  /*b670*/  LEA R7, R3, R2, 0x18 ;  /* 0x0000000203077211 */ /* 0x001fc800078ec0ff */
[----:B------:R-:W0:Y:S02]  /*b680*/  SYNCS.PHASECHK.TRANS64.TRYWAIT P0, [R7+URZ+0x30820], R0 ;  /* 0x03082000070075a7 */ /* 0x000e24000800017f */
[----:B0-----:R-:W-:Y:S05]  /*b690*/  @!P0 BRA `(.L_x_12748) ;  /* 0x0000001400b48947 */ /* 0x001fea0003800000 */
.L_x_12800:
[----:B------:R-:W-:Y:S05]  /*b6a0*/  BSYNC B0 ;  /* 0x0000000000007941 */ /* 0x000fea0003800000 */
.L_x_12747:
[----:B------:R-:W-:-:S03]  /*b6b0*/  UMOV UR4, 0xffffffff ;  /* 0xffffffff00047882 */ /* 0x000fc60000000000 */
[----:B------:R-:W-:Y:S05]  /*b6c0*/  BRA.DIV UR4, `(.L_x_12749) ;  /* 0x0000001604bc7947 */ /* 0x000fea000b800000 */
[----:B0-----:R-:W0:Y:S02]  /*b6d0*/  S2R R0, SR_TID.X ;  /* 0x0000000000007919 */ /* 0x001e240000002100 */
[----:B0-----:R-:W-:-:S04]  /*b6e0*/  SHF.R.U32.HI R0, RZ, 0x5, R0 ;  /* 0x00000005ff007819 */ /* 0x001fc80000011600 */
[----:B------:R-:W-:-:S05]  /*b6f0*/  LOP3.LUT R0, R0, 0x3, RZ, 0xc0, !PT ;  /* 0x0000000300007812 */ /* 0x000fca00078ec0ff */
[----:B------:R0:W1:Y:S02]  /*b700*/  SHFL.IDX PT, R14, R0, RZ, 0x1f ;  /* 0x00001fff000e7589 */ /* 0x00006400000e0000 */
.L_x_12803:
[----:B-1----:R-:W-:Y:S01]  /*b710*/  ISETP.NE.AND P0, PT, R14, RZ, PT ;  /* 0x000000ff0e00720c */ /* 0x002fe20003f05270 */
[----:B------:R-:W-:-:S12]  /*b720*/  BSSY B0, `(.L_x_12750) ;  /* 0x0000024000007945 */ /* 0x000fd80003800000 */
[----:B------:R-:W-:Y:S05]  /*b730*/  @P0 BRA `(.L_x_12751) ;  /* 0x0000000000880947 */ /* 0x000fea0003800000 */
[----:B------:R-:W-:-:S03]  /*b740*/  UMOV UR4, 0xffffffff ;  /* 0xffffffff00047882 */ /* 0x000fc60000000000 */
[----:B------:R-:W-:Y:S05]  /*b750*/  BRA.DIV UR4, `(.L_x_12752) ;  /* 0x0000001604cc7947 */ /* 0x000fea000b800000 */
[----:B------:R-:W-:-:S13]  /*b760*/  ELECT P6, URZ, PT ;  /* 0x00000000003f782f */ /* 0x000fda00038c0000 */
.L_x_12806:
[----:B------:R-:W-:Y:S05]  /*b770*/  @!P6 BRA `(.L_x_12751) ;  /* 0x000000000078e947 */ /* 0x000fea0003800000 */
[----:B------:R-:W-:-:S06]  /*b780*/  ULOP3.LUT UR4, UR36, 0x2, URZ, 0xfc, !UPT ;  /* 0x0000000224047892 */ /* 0x000fcc000f8efc3f */
[----:B0-----:R-:W-:-:S05]  /*b790*/  IMAD.U32 R0, RZ, RZ, UR4 ;  /* 0x00000004ff007e24 */ /* 0x001fca000f8e00ff */
[----:B------:R-:W-:-:S13]  /*b7a0*/  ISETP.NE.AND P2, PT, R0, 0x3, PT ;  /* 0x000000030000780c */ /* 0x000fda0003f45270 */
[----:B------:R-:W-:Y:S05]  /*b7b0*/  @!P2 BRA `(.L_x_12753) ;  /* 0x000000000004a947 */ /* 0x000fea0003800000 */
[----:B------:R-:W-:Y:S01]  /*b7c0*/  BPT.TRAP 0x1 ;  /* 0x000000040000795c */ /* 0x000fe20000300000 */
.L_x_12753:
        /* <DEDUP_REMOVED lines=12> */
.L_x_12807:
[----:B------:R-:W1:Y:S02]  /*b890*/  SYNCS.PHASECHK.TRANS64.TRYWAIT P0, [R3+URZ], R0 ;  /* 0x00000000030075a7 */ /* 0x000e64000800017f */
[----:B-1----:R-:W-:Y:S05]  /*b8a0*/  @!P0 BRA `(.L_x_12755) ;  /* 0x0000001400ac8947 */ /* 0x002fea0003800000 */
.L_x_12808:
[----:B------:R-:W-:Y:S05]  /*b8b0*/  @!P2 BRA `(.L_x_12756) ;  /* 0x000000000004a947 */ /* 0x000fea0003800000 */
[----:B------:R-:W-:Y:S01]  /*b8c0*/  BPT.TRAP 0x1 ;  /* 0x000000040000795c */ /* 0x000fe20000300000 */
.L_x_12756:
[----:B-1----:R-:W-:-:S04]  /*b8d0*/  VIADD R3, R7, 0x30860 ;  /* 0x0003086007037836 */ /* 0x002fc80000000000 */
[----:B0-----:R-:W-:-:S04]  /*b8e0*/  IMAD R5, R16, 0x8, R3 ;  /* 0x0000000810057824 */ /* 0x001fc800078e0203 */
[----:B------:R-:W0:Y:S02]  /*b8f0*/  SYNCS.PHASECHK.TRANS64.TRYWAIT P0, [R5+URZ], R4 ;  /* 0x00000004050075a7 */ /* 0x000e24000800017f */
[----:B0-----:R-:W-:Y:S05]  /*b900*/  @!P0 BRA `(.L_x_12757) ;  /* 0x0000001400a88947 */ /* 0x001fea0003800000 */
.L_x_12809:
[----:B------:R-:W-:-:S07]  /*b910*/  IMAD R3, R6, 0x8, R3 ;  /* 0x0000000806037824 */ /* 0x000fce00078e0203 */
.L_x_12758:
[----:B-1----:R1:W2:Y:S02]  /*b920*/  SYNCS.PHASECHK.TRANS64.TRYWAIT P0, [R3+URZ], R0 ;  /* 0x00000000030075a7 */ /* 0x0022a4000800017f */
[----:B--2---:R-:W-:Y:S05]  /*b930*/  @!P0 NANOSLEEP.SYNCS 0x989680 ;  /* 0x009896800000895d */ /* 0x004fea0003900000 */
[----:B------:R-:W2:Y:S02]  /*b940*/  @!P0 SYNCS.PHASECHK.TRANS64 P0, [R3+URZ], R0 ;  /* 0x00000000030085a7 */ /* 0x000ea4000800007f */
[----:B--2---:R-:W-:Y:S05]  /*b950*/  @!P0 BRA `(.L_x_12758) ;  /* 0xfffffffc00f08947 */ /* 0x004fea000383ffff */
.L_x_12751:
[----:B------:R-:W-:Y:S05]  /*b960*/  BSYNC B0 ;  /* 0x0000000000007941 */ /* 0x000fea0003800000 */
.L_x_12750:
[----:B------:R-:W-:Y:S05]  /*b970*/  EXIT ;  /* 0x000000000000794d */ /* 0x000fea0003800000 */
.L_x_12662:
[----:B0-----:R-:W-:-:S04]  /*b980*/  IMAD.U32 R3, RZ, RZ, UR40 ;  /* 0x00000028ff037e24 */ /* 0x001fc8000f8e00ff */
[----:B------:R0:W1:Y:S03]  /*b990*/  SYNCS.PHASECHK.TRANS64.TRYWAIT P1, [R3+URZ+0x30800], R0 ;  /* 0x03080000030075a7 */ /* 0x000066000802017f */
[----:B-1----:R-:W-:Y:S05]  /*b9a0*/  @!P1 NANOSLEEP.SYNCS 0x989680 ;  /* 0x009896800000995d */ /* 0x002fea0003900000 */
[----:B------:R-:W1:Y:S02]  /*b9b0*/  @!P1 SYNCS.PHASECHK.TRANS64 P1, [R3+URZ+0x30800], R0 ;  /* 0x03080000030095a7 */ /* 0x000e64000802007f */
[----:B-1----:R-:W-:Y:S05]  /*b9c0*/  @!P1 BRA `(.L_x_12662) ;  /* 0xfffffffc00ec9947 */ /* 0x002fea000383ffff */
[----:B------:R-:W-:Y:S05]  /*b9d0*/  BRA `(.L_x_12759) ;  /* 0xffffff5800407947 */ /* 0x000fea000383ffff */
.L_x_12666:
[----:B-1----:R1:W2:Y:S02]  /*b9e0*/  SYNCS.PHASECHK.TRANS64.TRYWAIT P2, [R4+URZ+0x30830], R3 ;  /* 0x03083003040075a7 */ /* 0x0022a4000804017f */
[----:B--2---:R-:W-:Y:S05]  /*b9f0*/  @!P2 NANOSLEEP.SYNCS 0x989680 ;  /* 0x009896800000a95d */ /* 0x004fea0003900000 */
[----:B------:R-:W2:Y:S02]  /*ba00*/  @!P2 SYNCS.PHASECHK.TRANS64 P2, [R4+URZ+0x30830], R3 ;  /* 0x030830030400a5a7 */ /* 0x000ea4000804007f */
[----:B--2---:R-:W-:Y:S05]  /*ba10*/  @!P2 BRA `(.L_x_12666) ;  /* 0xfffffffc00f0a947 */ /* 0x004fea000383ffff */
[----:B------:R-:W-:Y:S05]  /*ba20*/  BRA `(.L_x_12665) ;  /* 0xffffff5800787947 */ /* 0x000fea000383ffff */
.L_x_12671:
[----:B--2---:R-:W-:-:S04]  /*ba30*/  IMAD.U32 R3, RZ, RZ, UR6 ;  /* 0x00000006ff037e24 */ /* 0x004fc8000f8e00ff */
[----:B------:R2:W3:Y:S03]  /*ba40*/  SYNCS.PHASECHK.TRANS64.TRYWAIT P2, [R3+URZ+0x30830], R0 ;  /* 0x03083000030075a7 */ /* 0x0004e6000804017f */
[----:B---3--:R-:W-:Y:S05]  /*ba50*/  @!P2 NANOSLEEP.SYNCS 0x989680 ;  /* 0x009896800000a95d */ /* 0x008fea0003900000 */
[----:B------:R-:W3:Y:S02]  /*ba60*/  @!P2 SYNCS.PHASECHK.TRANS64 P2, [R3+URZ+0x30830], R0 ;  /* 0x030830000300a5a7 */ /* 0x000ee4000804007f */
[----:B---3--:R-:W-:Y:S05]  /*ba70*/  @!P2 BRA `(.L_x_12671) ;  /* 0xfffffffc00eca947 */ /* 0x008fea000383ffff */
[----:B------:R-:W-:Y:S05]  /*ba80*/  BRA `(.L_x_12668) ;  /* 0xffffff8400d87947 */ /* 0x000fea000383ffff */
.L_x_12675:
[----:B-1----:R-:W-:-:S04]  /*ba90*/  IMAD.U32 R3, RZ, RZ, UR6 ;  /* 0x00000006ff037e24 */ /* 0x002fc8000f8e00ff */
[----:B------:R1:W2:Y:S03]  /*baa0*/  SYNCS.PHASECHK.TRANS64.TRYWAIT P2, [R3+URZ+0x30850], R0 ;  /* 0x03085000030075a7 */ /* 0x0002a6000804017f */
[----:B--2---:R-:W-:Y:S05]  /*bab0*/  @!P2 NANOSLEEP.SYNCS 0x989680 ;  /* 0x009896800000a95d */ /* 0x004fea0003900000 */
[----:B------:R-:W2:Y:S02]  /*bac0*/  @!P2 SYNCS.PHASECHK.TRANS64 P2, [R3+URZ+0x30850], R0 ;  /* 0x030850000300a5a7 */ /* 0x000ea4000804007f */
[----:B--2---:R-:W-:Y:S05]  /*bad0*/  @!P2 BRA `(.L_x_12675) ;  /* 0xfffffffc00eca947 */ /* 0x004fea000383ffff */
[----:B------:R-:W-:Y:S05]  /*bae0*/  BRA `(.L_x_12672) ;  /* 0xffffff8800587947 */ /* 0x000fea000383ffff */
.L_x_12680:
[----:B--2---:R-:W-:-:S04]  /*baf0*/  IMAD.U32 R5, RZ, RZ, UR12 ;  /* 0x0000000cff057e24 */ /* 0x004fc8000f8e00ff */
[----:B------:R2:W4:Y:S03]  /*bb00*/  SYNCS.PHASECHK.TRANS64.TRYWAIT P0, [R5+URZ+0x30850], R4 ;  /* 0x03085004050075a7 */ /* 0x000526000800017f */
[----:B----4-:R-:W-:Y:S05]  /*bb10*/  @!P0 NANOSLEEP.SYNCS 0x989680 ;  /* 0x009896800000895d */ /* 0x010fea0003900000 */
[----:B------:R-:W4:Y:S02]  /*bb20*/  @!P0 SYNCS.PHASECHK.TRANS64 P0, [R5+URZ+0x30850], R4 ;  /* 0x03085004050085a7 */ /* 0x000f24000800007f */
[----:B----4-:R-:W-:Y:S05]  /*bb30*/  @!P0 BRA `(.L_x_12680) ;  /* 0xfffffffc00ec8947 */ /* 0x010fea000383ffff */
[----:B------:R-:W-:Y:S05]  /*bb40*/  BRA `(.L_x_12679) ;  /* 0xffffffb000007947 */ /* 0x000fea000383ffff */
.L_x_12686:
        /* <DEDUP_REMOVED lines=11> */
.L_x_12761:
[----:B------:R-:W-:Y:S05]  /*bc00*/  BSYNC B0 ;  /* 0x0000000000007941 */ /* 0x000fea0003800000 */
.L_x_12760:
[----:B------:R-:W-:Y:S05]  /*bc10*/  BRA `(.L_x_12762) ;  /* 0xffffffcc00a47947 */ /* 0x000fea000383ffff */
.L_x_12688:
[----:B------:R-:W-:Y:S01]  /*bc20*/  BSSY B0, `(.L_x_12763) ;  /* 0x0000006000007945 */ /* 0x000fe20003800000 */
[----:B------:R-:W-:-:S07]  /*bc30*/  IMAD.MOV.U32 R15, RZ, RZ, -0x1 ;  /* 0xffffffffff0f7424 */ /* 0x000fce00078e00ff */
[----:B01----:R-:W-:Y:S05]  /*bc40*/  WARPSYNC.COLLECTIVE R15, `(.L_x_12764) ;  /* 0x000000000f0c7348 */ /* 0x003fea0003c00000 */
[----:B------:R-:W-:Y:S02]  /*bc50*/  ELECT P6, UR62, PT ;  /* 0x00000000003e782f */ /* 0x000fe400038c0000 */
[----:B------:R-:W-:Y:S01]  /*bc60*/  MOV R14, UR62 ;  /* 0x0000003e000e7c02 */ /* 0x000fe20008000f00 */
[----:B01----:R-:W-:Y:S10]  /*bc70*/  ENDCOLLECTIVE ;  /* 0x000000000000791b */ /* 0x003ff40003800000 */
.L_x_12764:
[----:B------:R-:W-:Y:S05]  /*bc80*/  BSYNC B0 ;  /* 0x0000000000007941 */ /* 0x000fea0003800000 */
.L_x_12763:
[----:B------:R-:W-:Y:S05]  /*bc90*/  BRA `(.L_x_12765) ;  /* 0xffffffcc00a47947 */ /* 0x000fea000383ffff */
.L_x_12690:
[----:B0-----:R0:W2:Y:S02]  /*bca0*/  SYNCS.PHASECHK.TRANS64.TRYWAIT P0, [R3+URZ+0x30840], R0 ;  /* 0x03084000030075a7 */ /* 0x0010a4000800017f */
[----:B--2---:R-:W-:Y:S05]  /*bcb0*/  @!P0 NANOSLEEP.SYNCS 0x989680 ;  /* 0x009896800000895d */ /* 0x004fea0003900000 */
[----:B------:R-:W2:Y:S02]  /*bcc0*/  @!P0 SYNCS.PHASECHK.TRANS64 P0, [R3+URZ+0x30840], R0 ;  /* 0x03084000030085a7 */ /* 0x000ea4000800007f */
[----:B--2---:R-:W-:Y:S05]  /*bcd0*/  @!P0 BRA `(.L_x_12690) ;  /* 0xfffffffc00f08947 */ /* 0x004fea000383ffff */
[----:B------:R-:W-:Y:S05]  /*bce0*/  BRA `(.L_x_12766) ;  /* 0xffffffd000047947 */ /* 0x000fea000383ffff */
.L_x_12693:
        /* <DEDUP_REMOVED lines=8> */
.L_x_12767:
[----:B------:R-:W-:Y:S02]  /*bd70*/  IMAD.MOV.U32 R13, RZ, RZ, R0 ;  /* 0x000000ffff0d7224 */ /* 0x000fe400078e0000 */
[----:B------:R-:W-:-:S07]  /*bd80*/  IMAD.MOV.U32 R2, RZ, RZ, R14 ;  /* 0x000000ffff027224 */ /* 0x000fce00078e000e */
[----:B------:R-:W-:Y:S05]  /*bd90*/  WARPSYNC.COLLECTIVE R15, `(.L_x_12768) ;  /* 0x000000000f087348 */ /* 0x000fea0003c00000 */
[----:B------:R0:W1:Y:S02]  /*bda0*/  SHFL.IDX P6, R14, R13, R12, R11 ;  /* 0x0000000c0d0e7389 */ /* 0x00006400000c000b */
[----:B01----:R-:W-:Y:S01]  /*bdb0*/  ENDCOLLECTIVE ;  /* 0x000000000000791b */ /* 0x003fe20003800000 */
.L_x_12768:
        /* <DEDUP_REMOVED lines=9> */
.L_x_12769:
[----:B------:R-:W-:-:S05]  /*be50*/  @!P1 LEA R9, P2, R20, R3, 0x1 ;  /* 0x0000000314099211 */ /* 0x000fca00078408ff */
[----:B------:R-:W-:Y:S02]  /*be60*/  @!P1 IMAD.X R3, RZ, RZ, R2, P2 ;  /* 0x000000ffff039224 */ /* 0x000fe400010e0602 */
[----:B------:R-:W-:Y:S01]  /*be70*/  @!P1 IMAD.MOV.U32 R2, RZ, RZ, R9 ;  /* 0x000000ffff029224 */ /* 0x000fe200078e0009 */
[----:B------:R-:W-:Y:S01]  /*be80*/  IADD3 R9, R7, 0x10, RZ ;  /* 0x0000001007097810 */ /* 0x000fe20007ffe0ff */
[----:B------:R-:W-:-:S03]  /*be90*/  IMAD.MOV.U32 R13, RZ, RZ, R0 ;  /* 0x000000ffff0d7224 */ /* 0x000fc600078e0000 */
[----:B------:R-:W-:Y:S01]  /*bea0*/  @!PT LDS RZ, [RZ] ;  /* 0x00000000fffff984 */ /* 0x000fe20000000800 */
[----:B------:R-:W-:Y:S01]  /*beb0*/  @!PT LDS RZ, [RZ] ;  /* 0x00000000fffff984 */ /* 0x000fe20000000800 */
[----:B------:R-:W-:Y:S01]  /*bec0*/  @!PT LDS RZ, [RZ] ;  /* 0x00000000fffff984 */ /* 0x000fe20000000800 */
[----:B------:R0:W-:Y:S01]  /*bed0*/  @!P1 LDGSTS.E.BYPASS.LTC128B.128 [R26+0xc400], desc[UR46][R2.64], !P0 ;  /* 0x0c400000021a9fae */ /* 0x0001e2000c101d6e */
[----:B------:R-:W-:Y:S01]  /*bee0*/  ISETP.GE.AND P1, PT, R9, R6, PT ;  /* 0x000000060900720c */ /* 0x000fe20003f26270 */
[----:B------:R-:W-:Y:S02]  /*bef0*/  VIADD R9, R7, 0x20 ;  /* 0x0000002007097836 */ /* 0x000fe40000000000 */
[----:B0-----:R-:W-:-:S10]  /*bf00*/  IMAD.MOV.U32 R2, RZ, RZ, R14 ;  /* 0x000000ffff027224 */ /* 0x001fd400078e000e */
[----:B------:R-:W-:Y:S05]  /*bf10*/  WARPSYNC.COLLECTIVE R15, `(.L_x_12770) ;  /* 0x000000000f087348 */ /* 0x000fea0003c00000 */
[----:B------:R0:W1:Y:S02]  /*bf20*/  SHFL.IDX P6, R14, R13, R12, R11 ;  /* 0x0000000c0d0e7389 */ /* 0x00006400000c000b */
[----:B01----:R-:W-:Y:S01]  /*bf30*/  ENDCOLLECTIVE ;  /* 0x000000000000791b */ /* 0x003fe20003800000 */
.L_x_12770:
        /* <DEDUP_REMOVED lines=8> */
.L_x_12771:
[----:B------:R-:W-:Y:S01]  /*bfc0*/  @!PT LDS RZ, [RZ] ;  /* 0x00000000fffff984 */ /* 0x000fe20000000800 */
[----:B------:R-:W-:Y:S01]  /*bfd0*/  @!PT LDS RZ, [RZ] ;  /* 0x00000000fffff984 */ /* 0x000fe20000000800 */
[----:B------:R-:W-:Y:S01]  /*bfe0*/  @!PT LDS RZ, [RZ] ;  /* 0x00000000fffff984 */ /* 0x000fe20000000800 */
[----:B------:R0:W-:Y:S01]  /*bff0*/  @!P1 LDGSTS.E.BYPASS.LTC128B.128 [R26+0xcc00], desc[UR46][R2.64], !P0 ;  /* 0x0cc00000021a9fae */ /* 0x0001e2000c101d6e */
[----:B------:R-:W-:Y:S01]  /*c000*/  ISETP.GE.AND P1, PT, R9, R6, PT ;  /* 0x000000060900720c */ /* 0x000fe20003f26270 */
[----:B------:R-:W-:Y:S02]  /*c010*/  VIADD R9, R7, 0x30 ;  /* 0x0000003007097836 */ /* 0x000fe40000000000 */
[----:B------:R-:W-:Y:S02]  /*c020*/  IMAD.MOV.U32 R13, RZ, RZ, R0 ;  /* 0x000000ffff0d7224 */ /* 0x000fe400078e0000 */
[----:B0-----:R-:W-:-:S08]  /*c030*/  IMAD.MOV.U32 R2, RZ, RZ, R14 ;  /* 0x000000ffff027224 */ /* 0x001fd000078e000e */
[----:B------:R-:W-:Y:S05]  /*c040*/  WARPSYNC.COLLECTIVE R15, `(.L_x_12772) ;  /* 0x000000000f087348 */ /* 0x000fea0003c00000 */
[----:B------:R0:W1:Y:S02]  /*c050*/  SHFL.IDX P6, R14, R13, R12, R11 ;  /* 0x0000000c0d0e7389 */ /* 0x00006400000c000b */
[----:B01----:R-:W-:Y:S01]  /*c060*/  ENDCOLLECTIVE ;  /* 0x000000000000791b */ /* 0x003fe20003800000 */
.L_x_12772:
        /* <DEDUP_REMOVED lines=8> */
.L_x_12773:
        /* <DEDUP_REMOVED lines=11> */
.L_x_12774:
        /* <DEDUP_REMOVED lines=8> */
.L_x_12775:
        /* <DEDUP_REMOVED lines=11> */
.L_x_12776:
[----:B------:R-:W-:Y:S02]  /*c2d0*/  IMAD.MOV.U32 R13, RZ, RZ, R4 ;  /* 0x000000ffff0d7224 */ /* 0x000fe400078e0004 */
[----:B------:R-:W-:Y:S01]  /*c2e0*/  IMAD.MOV.U32 R12, RZ, RZ, 0x5 ;  /* 0x00000005ff0c7424 */ /* 0x000fe200078e00ff */
[----:B------:R-:W-:-:S05]  /*c2f0*/  @!P1 LEA R14, P2, R20, R14, 0x1 ;  /* 0x0000000e140e9211 */ /* 0x000fca00078408ff */
[----:B------:R-:W-:Y:S01]  /*c300*/  @!P1 IMAD.X R3, RZ, RZ, R2, P2 ;  /* 0x000000ffff039224 */ /* 0x000fe200010e0602 */
[----:B------:R-:W-:-:S07]  /*c310*/  @!P1 MOV R2, R14 ;  /* 0x0000000e00029202 */ /* 0x000fce0000000f00 */
[----:B------:R-:W-:Y:S05]  /*c320*/  WARPSYNC.COLLECTIVE R15, `(.L_x_12777) ;  /* 0x000000000f087348 */ /* 0x000fea0003c00000 */
[----:B------:R0:W1:Y:S02]  /*c330*/  SHFL.IDX P6, R14, R13, R12, R11 ;  /* 0x0000000c0d0e7389 */ /* 0x00006400000c000b */
[----:B01----:R-:W-:Y:S01]  /*c340*/  ENDCOLLECTIVE ;  /* 0x000000000000791b */ /* 0x003fe20003800000 */
.L_x_12777:
        /* <DEDUP_REMOVED lines=11> */
.L_x_12778:
        /* <DEDUP_REMOVED lines=8> */
.L_x_12779:
[----:B------:R-:W-:Y:S01]  /*c480*/  @!PT LDS RZ, [RZ] ;  /* 0x00000000fffff984 */ /* 0x000fe20000000800 */
[----:B------:R-:W-:Y:S01]  /*c490*/  @!PT LDS RZ, [RZ] ;  /* 0x00000000fffff984 */ /* 0x000fe20000000800 */
[----:B------:R-:W-:Y:S01]  /*c4a0*/  @!PT LDS RZ, [RZ] ;  /* 0x00000000fffff984 */ /* 0x000fe20000000800 */
[----:B------:R0:W-:Y:S01]  /*c4b0*/  @!P1 LDGSTS.E.BYPASS.LTC128B.128 [R26+0xec00], desc[UR46][R2.64], !P0 ;  /* 0x0ec00000021a9fae */ /* 0x0001e2000c101d6e */
[----:B------:R-:W-:Y:S01]  /*c4c0*/  ISETP.GE.AND P1, PT, R9, R6, PT ;  /* 0x000000060900720c */ /* 0x000fe20003f26270 */
[----:B------:R-:W-:Y:S02]  /*c4d0*/  IMAD.MOV.U32 R13, RZ, RZ, R0 ;  /* 0x000000ffff0d7224 */ /* 0x000fe400078e0000 */
[----:B0-----:R-:W-:-:S10]  /*c4e0*/  IMAD.MOV.U32 R2, RZ, RZ, R14 ;  /* 0x000000ffff027224 */ /* 0x001fd400078e000e */
[----:B------:R-:W-:Y:S05]  /*c4f0*/  WARPSYNC.COLLECTIVE R15, `(.L_x_12780) ;  /* 0x000000000f087348 */ /* 0x000fea0003c00000 */
[----:B------:R0:W1:Y:S02]  /*c500*/  SHFL.IDX P6, R14, R13, R12, R11 ;  /* 0x0000000c0d0e7389 */ /* 0x00006400000c000b */
[----:B01----:R-:W-:Y:S01]  /*c510*/  ENDCOLLECTIVE ;  /* 0x000000000000791b */ /* 0x003fe20003800000 */
.L_x_12780:
        /* <DEDUP_REMOVED lines=8> */
.L_x_12781:
[----:B------:R-:W-:Y:S01]  /*c5a0*/  @!PT LDS RZ, [RZ] ;  /* 0x00000000fffff984 */ /* 0x000fe20000000800 */
[----:B------:R-:W-:Y:S01]  /*c5b0*/  @!PT LDS RZ, [RZ] ;  /* 0x00000000fffff984 */ /* 0x000fe20000000800 */
[----:B------:R-:W-:Y:S01]  /*c5c0*/  @!PT LDS RZ, [RZ] ;  /* 0x00000000fffff984 */ /* 0x000fe20000000800 */
[----:B------:R0:W-:Y:S01]  /*c5d0*/  @!P1 LDGSTS.E.BYPASS.LTC128B.128 [R26+0xf400], desc[UR46][R2.64], !P0 ;  /* 0x0f400000021a9fae */ /* 0x0001e2000c101d6e */
[----:B------:R-:W-:Y:S02]  /*c5e0*/  IMAD.MOV.U32 R13, RZ, RZ, R0 ;  /* 0x000000ffff0d7224 */ /* 0x000fe400078e0000 */
[----:B0-----:R-:W-:-:S05]  /*c5f0*/  VIADD R3, R7, 0x70 ;  /* 0x0000007007037836 */ /* 0x001fca0000000000 */
[----:B------:R-:W-:Y:S01]  /*c600*/  ISETP.GE.AND P1, PT, R3, R6, PT ;  /* 0x000000060300720c */ /* 0x000fe20003f26270 */
[----:B------:R-:W-:-:S12]  /*c610*/  IMAD.MOV.U32 R4, RZ, RZ, R14 ;  /* 0x000000ffff047224 */ /* 0x000fd800078e000e */
[----:B------:R-:W-:Y:S05]  /*c620*/  WARPSYNC.COLLECTIVE R15, `(.L_x_12782) ;  /* 0x000000000f087348 */ /* 0x000fea0003c00000 */
[----:B------:R0:W1:Y:S02]  /*c630*/  SHFL.IDX P6, R14, R13, R12, R11 ;  /* 0x0000000c0d0e7389 */ /* 0x00006400000c000b */
[----:B01----:R-:W-:Y:S01]  /*c640*/  ENDCOLLECTIVE ;  /* 0x000000000000791b */ /* 0x003fe20003800000 */
.L_x_12782:
[----:B------:R-:W-:Y:S02]  /*c650*/  IMAD.MOV.U32 R13, RZ, RZ, R8 ;  /* 0x000000ffff0d7224 */ /* 0x000fe400078e0008 */
[----:B------:R-:W-:Y:S02]  /*c660*/  IMAD.MOV.U32 R12, RZ, RZ, RZ ;  /* 0x000000ffff0c7224 */ /* 0x000fe400078e00ff */
[----:B------:R-:W-:-:S07]  /*c670*/  IMAD.MOV.U32 R9, RZ, RZ, R14 ;  /* 0x000000ffff097224 */ /* 0x000fce00078e000e */
[----:B------:R-:W-:Y:S05]  /*c680*/  WARPSYNC.COLLECTIVE R15, `(.L_x_12783) ;  /* 0x000000000f087348 */ /* 0x000fea0003c00000 */
[----:B------:R0:W1:Y:S02]  /*c690*/  SHFL.IDX P6, R14, R13, R12, R11 ;  /* 0x0000000c0d0e7389 */ /* 0x00006400000c000b */
[----:B01----:R-:W-:Y:S01]  /*c6a0*/  ENDCOLLECTIVE ;  /* 0x000000000000791b */ /* 0x003fe20003800000 */
.L_x_12783:
[----:B------:R-:W-:Y:S01]  /*c6b0*/  @!P1 LEA R2, P3, R20, R9, 0x1 ;  /* 0x0000000914029211 */ /* 0x000fe200078608ff */
[----:B------:R-:W-:-:S04]  /*c6c0*/  VIADD R9, R7, 0x80 ;  /* 0x0000008007097836 */ /* 0x000fc80000000000 */
[----:B------:R-:W-:Y:S01]  /*c6d0*/  @!P1 IMAD.X R3, RZ, RZ, R4, P3 ;  /* 0x000000ffff039224 */ /* 0x000fe200018e0604 */
[----:B------:R-:W-:Y:S01]  /*c6e0*/  ISETP.GE.AND P2, PT, R9, R6, PT ;  /* 0x000000060900720c */ /* 0x000fe20003f46270 */
[----:B------:R-:W-:-:S03]  /*c6f0*/  VIADD R9, R7, 0x90 ;  /* 0x0000009007097836 */ /* 0x000fc60000000000 */
[----:B------:R-:W-:Y:S01]  /*c700*/  @!PT LDS RZ, [RZ] ;  /* 0x00000000fffff984 */ /* 0x000fe20000000800 */
[----:B------:R-:W-:Y:S01]  /*c710*/  @!PT LDS RZ, [RZ] ;  /* 0x00000000fffff984 */ /* 0x000fe20000000800 */
[----:B------:R-:W-:Y:S01]  /*c720*/  @!PT LDS RZ, [RZ] ;  /* 0x00000000fffff984 */ /* 0x000fe20000000800 */
[----:B------:R0:W-:Y:S01]  /*c730*/  @!P1 LDGSTS.E.BYPASS.LTC128B.128 [R26+0xfc00], desc[UR46][R2.64], !P0 ;  /* 0x0fc00000021a9fae */ /* 0x0001e2000c101d6e */
[----:B------:R-:W-:Y:S01]  /*c740*/  MOV R13, R5 ;  /* 0x00000005000d7202 */ /* 0x000fe20000000f00 */
[----:B------:R-:W-:-:S07]  /*c750*/  IMAD.MOV.U32 R0, RZ, RZ, R14 ;  /* 0x000000ffff007224 */ /* 0x000fce00078e000e */
[----:B0-----:R-:W-:Y:S05]  /*c760*/  WARPSYNC.COLLECTIVE R15, `(.L_x_12784) ;  /* 0x000000000f087348 */ /* 0x001fea0003c00000 */
[----:B------:R1:W2:Y:S02]  /*c770*/  SHFL.IDX P6, R14, R13, R12, R11 ;  /* 0x0000000c0d0e7389 */ /* 0x0002a400000c000b */
[----:B012---:R-:W-:Y:S01]  /*c780*/  ENDCOLLECTIVE ;  /* 0x000000000000791b */ /* 0x007fe20003800000 */
.L_x_12784:
[----:B------:R-:W-:Y:S02]  /*c790*/  IMAD.MOV.U32 R13, RZ, RZ, R8 ;  /* 0x000000ffff0d7224 */ /* 0x000fe400078e0008 */
[----:B------:R-:W-:Y:S01]  /*c7a0*/  IMAD.MOV.U32 R12, RZ, RZ, 0x1 ;  /* 0x00000001ff0c7424 */ /* 0x000fe200078e00ff */
[----:B------:R-:W-:-:S13]  /*c7b0*/  @!P2 LEA R2, P1, R20, R14, 0x1 ;  /* 0x0000000e1402a211 */ /* 0x000fda00078208ff */
[----:B------:R-:W-:Y:S05]  /*c7c0*/  WARPSYNC.COLLECTIVE R15, `(.L_x_12785) ;  /* 0x000000000f087348 */ /* 0x000fea0003c00000 */
[----:B------:R0:W1:Y:S02]  /*c7d0*/  SHFL.IDX P6, R14, R13, R12, R11 ;  /* 0x0000000c0d0e7389 */ /* 0x00006400000c000b */
[----:B01----:R-:W-:Y:S01]  /*c7e0*/  ENDCOLLECTIVE ;  /* 0x000000000000791b */ /* 0x003fe20003800000 */
.L_x_12785:
[----:B------:R-:W-:Y:S01]  /*c7f0*/  @!P2 IMAD.X R3, RZ, RZ, R0, P1 ;  /* 0x000000ffff03a224 */ /* 0x000fe200008e0600 */
[----:B------:R-:W-:-:S04]  /*c800*/  ISETP.GE.AND P1, PT, R9, R6, PT ;  /* 0x000000060900720c */ /* 0x000fc80003f26270 */
[----:B------:R-:W-:Y:S01]  /*c810*/  @!PT LDS RZ, [RZ] ;  /* 0x00000000fffff984 */ /* 0x000fe20000000800 */
[----:B------:R-:W-:Y:S01]  /*c820*/  @!PT LDS RZ, [RZ] ;  /* 0x00000000fffff984 */ /* 0x000fe20000000800 */
[----:B------:R-:W-:Y:S01]  /*c830*/  @!PT LDS RZ, [RZ] ;  /* 0x00000000fffff984 */ /* 0x000fe20000000800 */
[----:B------:R0:W-:Y:S01]  /*c840*/  @!P2 LDGSTS.E.BYPASS.LTC128B.128 [R26+0x10400], desc[UR46][R2.64], !P0 ;  /* 0x10400000021aafae */ /* 0x0001e2000c101d6e */
[----:B------:R-:W-:Y:S02]  /*c850*/  IMAD.MOV.U32 R13, RZ, RZ, R5 ;  /* 0x000000ffff0d7224 */ /* 0x000fe400078e0005 */
[----:B------:R-:W-:-:S07]  /*c860*/  IMAD.MOV.U32 R0, RZ, RZ, R14 ;  /* 0x000000ffff007224 */ /* 0x000fce00078e000e */
[----:B0-----:R-:W-:Y:S05]  /*c870*/  WARPSYNC.COLLECTIVE R15, `(.L_x_12786) ;  /* 0x000000000f087348 */ /* 0x001fea0003c00000 */
[----:B------:R1:W2:Y:S02]  /*c880*/  SHFL.IDX P6, R14, R13, R12, R11 ;  /* 0x0000000c0d0e7389 */ /* 0x0002a400000c000b */
[----:B012---:R-:W-:Y:S01]  /*c890*/  ENDCOLLECTIVE ;  /* 0x000000000000791b */ /* 0x007fe20003800000 */
.L_x_12786:
[----:B------:R-:W-:Y:S02]  /*c8a0*/  IMAD.MOV.U32 R13, RZ, RZ, R8 ;  /* 0x000000ffff0d7224 */ /* 0x000fe400078e0008 */
[----:B------:R-:W-:Y:S01]  /*c8b0*/  IMAD.MOV.U32 R12, RZ, RZ, 0x2 ;  /* 0x00000002ff0c7424 */ /* 0x000fe200078e00ff */
[----:B------:R-:W-:-:S05]  /*c8c0*/  @!P1 LEA R14, P2, R20, R14, 0x1 ;  /* 0x0000000e140e9211 */ /* 0x000fca00078408ff */
[----:B------:R-:W-:-:S08]  /*c8d0*/  @!P1 IMAD.MOV.U32 R2, RZ, RZ, R14 ;  /* 0x000000ffff029224 */ /* 0x000fd000078e000e */
[----:B------:R-:W-:Y:S05]  /*c8e0*/  WARPSYNC.COLLECTIVE R15, `(.L_x_12787) ;  /* 0x000000000f087348 */ /* 0x000fea0003c00000 */
[----:B------:R0:W1:Y:S02]  /*c8f0*/  SHFL.IDX P6, R14, R13, R12, R11 ;  /* 0x0000000c0d0e7389 */ /* 0x00006400000c000b */
[----:B01----:R-:W-:Y:S01]  /*c900*/  ENDCOLLECTIVE ;  /* 0x000000000000791b */ /* 0x003fe20003800000 */
.L_x_12787:
[----:B------:R-:W-:-:S04]  /*c910*/  @!P1 IMAD.X R9, RZ, RZ, R0, P2 ;  /* 0x000000ffff099224 */ /* 0x000fc800010e0600 */
[----:B------:R-:W-:-:S05]  /*c920*/  @!P1 IMAD.MOV.U32 R3, RZ, RZ, R9 ;  /* 0x000000ffff039224 */ /* 0x000fca00078e0009 */
[----:B------:R-:W-:Y:S01]  /*c930*/  @!PT LDS RZ, [RZ] ;  /* 0x00000000fffff984 */ /* 0x000fe20000000800 */
[----:B------:R-:W-:Y:S01]  /*c940*/  @!PT LDS RZ, [RZ] ;  /* 0x00000000fffff984 */ /* 0x000fe20000000800 */
[----:B------:R-:W-:Y:S01]  /*c950*/  @!PT LDS RZ, [RZ] ;  /* 0x00000000fffff984 */ /* 0x000fe20000000800 */
[----:B------:R0:W-:Y:S01]  /*c960*/  @!P1 LDGSTS.E.BYPASS.LTC128B.128 [R26+0x10c00], desc[UR46][R2.64], !P0 ;  /* 0x10c00000021a9fae */ /* 0x0001e2000c101d6e */
[----:B------:R-:W-:Y:S02]  /*c970*/  IMAD.MOV.U32 R13, RZ, RZ, R5 ;  /* 0x000000ffff0d7224 */ /* 0x000fe400078e0005 */
[----:B0-----:R-:W-:Y:S02]  /*c980*/  VIADD R3, R7, 0xa0 ;  /* 0x000000a007037836 */ /* 0x001fe40000000000 */
[----:B------:R-:W-:-:S07]  /*c990*/  IMAD.MOV.U32 R0, RZ, RZ, R14 ;  /* 0x000000ffff007224 */ /* 0x000fce00078e000e */
[----:B------:R-:W-:Y:S05]  /*c9a0*/  WARPSYNC.COLLECTIVE R15, `(.L_x_12788) ;  /* 0x000000000f087348 */ /* 0x000fea0003c00000 */
[----:B------:R0:W1:Y:S02]  /*c9b0*/  SHFL.IDX P6, R14, R13, R12, R11 ;  /* 0x0000000c0d0e7389 */ /* 0x00006400000c000b */
[----:B01----:R-:W-:Y:S01]  /*c9c0*/  ENDCOLLECTIVE ;  /* 0x000000000000791b */ /* 0x003fe20003800000 */
.L_x_12788:
[----:B------:R-:W-:Y:S01]  /*c9d0*/  ISETP.GE.AND P1, PT, R3, R6, PT ;  /* 0x000000060300720c */ /* 0x000fe20003f26270 */
[----:B------:R-:W-:Y:S02]  /*c9e0*/  IMAD.MOV.U32 R13, RZ, RZ, R8 ;  /* 0x000000ffff0d7224 */ /* 0x000fe400078e0008 */
[----:B------:R-:W-:-:S10]  /*c9f0*/  IMAD.MOV.U32 R12, RZ, RZ, 0x3 ;  /* 0x00000003ff0c7424 */ /* 0x000fd400078e00ff */
[----:B------:R-:W-:-:S13]  /*ca00*/  @!P1 LEA R2, P2, R20, R14, 0x1 ;  /* 0x0000000e14029211 */ /* 0x000fda00078408ff */
[----:B------:R-:W-:Y:S05]  /*ca10*/  WARPSYNC.COLLECTIVE R15, `(.L_x_12789) ;  /* 0x000000000f087348 */ /* 0x000fea0003c00000 */
[----:B------:R0:W1:Y:S02]  /*ca20*/  SHFL.IDX P6, R14, R13, R12, R11 ;  /* 0x0000000c0d0e7389 */ /* 0x00006400000c000b */
[----:B01----:R-:W-:Y:S01]  /*ca30*/  ENDCOLLECTIVE ;  /* 0x000000000000791b */ /* 0x003fe20003800000 */
.L_x_12789:
[----:B------:R-:W-:-:S05]  /*ca40*/  @!P1 IMAD.X R3, RZ, RZ, R0, P2 ;  /* 0x000000ffff039224 */ /* 0x000fca00010e0600 */
        /* <DEDUP_REMOVED lines=9> */
.L_x_12790:
[----:B------:R-:W-:Y:S05]  /*cae0*/  BRA `(.L_x_12791) ;  /* 0xffffffcc00f87947 */ /* 0x000fea000383ffff */
.L_x_12695:
[----:B0-----:R0:W1:Y:S02]  /*caf0*/  SYNCS.PHASECHK.TRANS64.TRYWAIT P0, [R9+URZ+0x30820], R0 ;  /* 0x03082000090075a7 */ /* 0x001064000800017f */
[----:B-1----:R-:W-:Y:S05]  /*cb00*/  @!P0 NANOSLEEP.SYNCS 0x989680 ;  /* 0x009896800000895d */ /* 0x002fea0003900000 */
[----:B------:R-:W1:Y:S02]  /*cb10*/  @!P0 SYNCS.PHASECHK.TRANS64 P0, [R9+URZ+0x30820], R0 ;  /* 0x03082000090085a7 */ /* 0x000e64000800007f */
[----:B-1----:R-:W-:Y:S05]  /*cb20*/  @!P0 BRA `(.L_x_12695) ;  /* 0xfffffffc00f08947 */ /* 0x002fea000383ffff */
[----:B------:R-:W-:Y:S05]  /*cb30*/  BRA `(.L_x_12792) ;  /* 0xffffffd0003c7947 */ /* 0x000fea000383ffff */
.L_x_12702:
[----:B-1----:R1:W2:Y:S02]  /*cb40*/  SYNCS.PHASECHK.TRANS64.TRYWAIT P0, [R3+URZ+0x30840], R2 ;  /* 0x03084002030075a7 */ /* 0x0022a4000800017f */
[----:B--2---:R-:W-:Y:S05]  /*cb50*/  @!P0 NANOSLEEP.SYNCS 0x989680 ;  /* 0x009896800000895d */ /* 0x004fea0003900000 */
[----:B------:R-:W2:Y:S02]  /*cb60*/  @!P0 SYNCS.PHASECHK.TRANS64 P0, [R3+URZ+0x30840], R2 ;  /* 0x03084002030085a7 */ /* 0x000ea4000800007f */
[----:B--2---:R-:W-:Y:S05]  /*cb70*/  @!P0 BRA `(.L_x_12702) ;  /* 0xfffffffc00f08947 */ /* 0x004fea000383ffff */
[----:B------:R-:W-:Y:S05]  /*cb80*/  BRA `(.L_x_12793) ;  /* 0xffffffd000e07947 */ /* 0x000fea000383ffff */
.L_x_12707:
[----:B0-----:R0:W1:Y:S02]  /*cb90*/  SYNCS.PHASECHK.TRANS64.TRYWAIT P0, [R3+URZ+0x60], R12 ;  /* 0x0000600c030075a7 */ /* 0x001064000800017f */
[----:B-1----:R-:W-:Y:S05]  /*cba0*/  @!P0 NANOSLEEP.SYNCS 0x989680 ;  /* 0x009896800000895d */ /* 0x002fea0003900000 */
[----:B------:R-:W1:Y:S02]  /*cbb0*/  @!P0 SYNCS.PHASECHK.TRANS64 P0, [R3+URZ+0x60], R12 ;  /* 0x0000600c030085a7 */ /* 0x000e64000800007f */
[----:B-1----:R-:W-:Y:S05]  /*cbc0*/  @!P0 BRA `(.L_x_12707) ;  /* 0xfffffffc00f08947 */ /* 0x002fea000383ffff */
[----:B------:R-:W-:Y:S05]  /*cbd0*/  BRA `(.L_x_12794) ;  /* 0xffffffd4006c7947 */ /* 0x000fea000383ffff */
.L_x_12716:
[----:B0-----:R0:W1:Y:S02]  /*cbe0*/  SYNCS.PHASECHK.TRANS64.TRYWAIT P0, [R3+URZ+0x30840], R2 ;  /* 0x03084002030075a7 */ /* 0x001064000800017f */
[----:B-1----:R-:W-:Y:S05]  /*cbf0*/  @!P0 NANOSLEEP.SYNCS 0x989680 ;  /* 0x009896800000895d */ /* 0x002fea0003900000 */
[----:B------:R-:W1:Y:S02]  /*cc00*/  @!P0 SYNCS.PHASECHK.TRANS64 P0, [R3+URZ+0x30840], R2 ;  /* 0x03084002030085a7 */ /* 0x000e64000800007f */
[----:B-1----:R-:W-:Y:S05]  /*cc10*/  @!P0 BRA `(.L_x_12716) ;  /* 0xfffffffc00f08947 */ /* 0x002fea000383ffff */
[----:B------:R-:W-:Y:S05]  /*cc20*/  BRA `(.L_x_12795) ;  /* 0xffffffd800a87947 */ /* 0x000fea000383ffff */
.L_x_12721:
[----:B0-----:R0:W1:Y:S02]  /*cc30*/  SYNCS.PHASECHK.TRANS64.TRYWAIT P0, [R5+URZ+0x60], R2 ;  /* 0x00006002050075a7 */ /* 0x001064000800017f */
[----:B-1----:R-:W-:Y:S05]  /*cc40*/  @!P0 NANOSLEEP.SYNCS 0x989680 ;  /* 0x009896800000895d */ /* 0x002fea0003900000 */
[----:B------:R-:W1:Y:S02]  /*cc50*/  @!P0 SYNCS.PHASECHK.TRANS64 P0, [R5+URZ+0x60], R2 ;  /* 0x00006002050085a7 */ /* 0x000e64000800007f */
[----:B-1----:R-:W-:Y:S05]  /*cc60*/  @!P0 BRA `(.L_x_12721) ;  /* 0xfffffffc00f08947 */ /* 0x002fea000383ffff */
[----:B------:R-:W-:Y:S05]  /*cc70*/  BRA `(.L_x_12796) ;  /* 0xffffffdc00287947 */ /* 0x000fea000383ffff */
.L_x_12729:
[----:B0-----:R0:W1:Y:S02]  /*cc80*/  SYNCS.PHASECHK.TRANS64.TRYWAIT P0, [R2+URZ+0x30840], R3 ;  /* 0x03084003020075a7 */ /* 0x001064000800017f */
[----:B-1----:R-:W-:Y:S05]  /*cc90*/  @!P0 NANOSLEEP.SYNCS 0x989680 ;  /* 0x009896800000895d */ /* 0x002fea0003900000 */
[----:B------:R-:W1:Y:S02]  /*cca0*/  @!P0 SYNCS.PHASECHK.TRANS64 P0, [R2+URZ+0x30840], R3 ;  /* 0x03084003020085a7 */ /* 0x000e64000800007f */
[----:B-1----:R-:W-:Y:S05]  /*ccb0*/  @!P0 BRA `(.L_x_12729) ;  /* 0xfffffffc00f08947 */ /* 0x002fea000383ffff */
[----:B------:R-:W-:Y:S05]  /*ccc0*/  BRA `(.L_x_12797) ;  /* 0xffffffe000387947 */ /* 0x000fea000383ffff */
.L_x_12734:
[----:B0-----:R0:W1:Y:S02]  /*ccd0*/  SYNCS.PHASECHK.TRANS64.TRYWAIT P0, [R5+URZ+0x60], R2 ;  /* 0x00006002050075a7 */ /* 0x001064000800017f */
[----:B-1----:R-:W-:Y:S05]  /*cce0*/  @!P0 NANOSLEEP.SYNCS 0x989680 ;  /* 0x009896800000895d */ /* 0x002fea0003900000 */
[----:B------:R-:W1:Y:S02]  /*ccf0*/  @!P0 SYNCS.PHASECHK.TRANS64 P0, [R5+URZ+0x60], R2 ;  /* 0x00006002050085a7 */ /* 0x000e64000800007f */
[----:B-1----:R-:W-:Y:S05]  /*cd00*/  @!P0 BRA `(.L_x_12734) ;  /* 0xfffffffc00f08947 */ /* 0x002fea000383ffff */
[----:B------:R-:W-:Y:S05]  /*cd10*/  BRA `(.L_x_12798) ;  /* 0xffffffe000bc7947 */ /* 0x000fea000383ffff */
.L_x_12742:
[----:B0-----:R0:W1:Y:S02]  /*cd20*/  SYNCS.PHASECHK.TRANS64.TRYWAIT P0, [R3+URZ+0x30860], R0 ;  /* 0x03086000030075a7 */ /* 0x001064000800017f */
[----:B-1----:R-:W-:Y:S05]  /*cd30*/  @!P0 NANOSLEEP.SYNCS 0x989680 ;  /* 0x009896800000895d */ /* 0x002fea0003900000 */
[----:B------:R-:W1:Y:S02]  /*cd40*/  @!P0 SYNCS.PHASECHK.TRANS64 P0, [R3+URZ+0x30860], R0 ;  /* 0x03086000030085a7 */ /* 0x000e64000800007f */
[----:B-1----:R-:W-:Y:S05]  /*cd50*/  @!P0 BRA `(.L_x_12742) ;  /* 0xfffffffc00f08947 */ /* 0x002fea000383ffff */
[----:B------:R-:W-:Y:S05]  /*cd60*/  BRA `(.L_x_12799) ;  /* 0xffffffe400747947 */ /* 0x000fea000383ffff */
.L_x_12748:
[----:B0-----:R0:W1:Y:S02]  /*cd70*/  SYNCS.PHASECHK.TRANS64.TRYWAIT P0, [R7+URZ+0x30820], R0 ;  /* 0x03082000070075a7 */ /* 0x001064000800017f */
[----:B-1----:R-:W-:Y:S05]  /*cd80*/  @!P0 NANOSLEEP.SYNCS 0x989680 ;  /* 0x009896800000895d */ /* 0x002fea0003900000 */
[----:B------:R-:W1:Y:S02]  /*cd90*/  @!P0 SYNCS.PHASECHK.TRANS64 P0, [R7+URZ+0x30820], R0 ;  /* 0x03082000070085a7 */ /* 0x000e64000800007f */
[----:B-1----:R-:W-:Y:S05]  /*cda0*/  @!P0 BRA `(.L_x_12748) ;  /* 0xfffffffc00f08947 */ /* 0x002fea000383ffff */
[----:B------:R-:W-:Y:S05]  /*cdb0*/  BRA `(.L_x_12800) ;  /* 0xffffffe800387947 */ /* 0x000fea000383ffff */
.L_x_12749:
        /* <DEDUP_REMOVED lines=11> */
.L_x_12802:
[----:B------:R-:W-:Y:S05]  /*ce70*/  BSYNC B0 ;  /* 0x0000000000007941 */ /* 0x000fea0003800000 */
.L_x_12801:
[----:B------:R-:W-:Y:S05]  /*ce80*/  BRA `(.L_x_12803) ;  /* 0xffffffe800207947 */ /* 0x000fea000383ffff */
.L_x_12752:
[----:B------:R-:W-:Y:S01]  /*ce90*/  BSSY B1, `(.L_x_12804) ;  /* 0x0000006000017945 */ /* 0x000fe20003800000 */
[----:B------:R-:W-:-:S07]  /*cea0*/  IMAD.MOV.U32 R15, RZ, RZ, -0x1 ;  /* 0xffffffffff0f7424 */ /* 0x000fce00078e00ff */
[----:B0-----:R-:W-:Y:S05]  /*ceb0*/  WARPSYNC.COLLECTIVE R15, `(.L_x_12805) ;  /* 0x000000000f0c7348 */ /* 0x001fea0003c00000 */
[----:B------:R-:W-:Y:S02]  /*cec0*/  ELECT P6, UR62, PT ;  /* 0x00000000003e782f */ /* 0x000fe400038c0000 */
[----:B------:R-:W-:Y:S01]  /*ced0*/  MOV R14, UR62 ;  /* 0x0000003e000e7c02 */ /* 0x000fe20008000f00 */
[----:B0-----:R-:W-:Y:S10]  /*cee0*/  ENDCOLLECTIVE ;  /* 0x000000000000791b */ /* 0x001ff40003800000 */
.L_x_12805:
[----:B------:R-:W-:Y:S05]  /*cef0*/  BSYNC B1 ;  /* 0x0000000000017941 */ /* 0x000fea0003800000 */
.L_x_12804:
[----:B------:R-:W-:Y:S05]  /*cf00*/  BRA `(.L_x_12806) ;  /* 0xffffffe800187947 */ /* 0x000fea000383ffff */
.L_x_12754:
[----:B0-----:R0:W1:Y:S02]  /*cf10*/  SYNCS.PHASECHK.TRANS64.TRYWAIT P0, [R5+URZ], R4 ;  /* 0x00000004050075a7 */ /* 0x001064000800017f */
[----:B-1----:R-:W-:Y:S05]  /*cf20*/  @!P0 NANOSLEEP.SYNCS 0x989680 ;  /* 0x009896800000895d */ /* 0x002fea0003900000 */
[----:B------:R-:W1:Y:S02]  /*cf30*/  @!P0 SYNCS.PHASECHK.TRANS64 P0, [R5+URZ], R4 ;  /* 0x00000004050085a7 */ /* 0x000e64000800007f */
[----:B-1----:R-:W-:Y:S05]  /*cf40*/  @!P0 BRA `(.L_x_12754) ;  /* 0xfffffffc00f08947 */ /* 0x002fea000383ffff */
[----:B------:R-:W-:Y:S05]  /*cf50*/  BRA `(.L_x_12807) ;  /* 0xffffffe8004c7947 */ /* 0x000fea000383ffff */
.L_x_12755:
[----:B-1----:R1:W2:Y:S02]  /*cf60*/  SYNCS.PHASECHK.TRANS64.TRYWAIT P0, [R3+URZ], R0 ;  /* 0x00000000030075a7 */ /* 0x0022a4000800017f */
[----:B--2---:R-:W-:Y:S05]  /*cf70*/  @!P0 NANOSLEEP.SYNCS 0x989680 ;  /* 0x009896800000895d */ /* 0x004fea0003900000 */
[----:B------:R-:W2:Y:S02]  /*cf80*/  @!P0 SYNCS.PHASECHK.TRANS64 P0, [R3+URZ], R0 ;  /* 0x00000000030085a7 */ /* 0x000ea4000800007f */
[----:B--2---:R-:W-:Y:S05]  /*cf90*/  @!P0 BRA `(.L_x_12755) ;  /* 0xfffffffc00f08947 */ /* 0x004fea000383ffff */
[----:B------:R-:W-:Y:S05]  /*cfa0*/  BRA `(.L_x_12808) ;  /* 0xffffffe800407947 */ /* 0x000fea000383ffff */
.L_x_12757:
[----:B0-----:R0:W1:Y:S02]  /*cfb0*/  SYNCS.PHASECHK.TRANS64.TRYWAIT P0, [R5+URZ], R4 ;  /* 0x00000004050075a7 */ /* 0x001064000800017f */
[----:B-1----:R-:W-:Y:S05]  /*cfc0*/  @!P0 NANOSLEEP.SYNCS 0x989680 ;  /* 0x009896800000895d */ /* 0x002fea0003900000 */
[----:B------:R-:W1:Y:S02]  /*cfd0*/  @!P0 SYNCS.PHASECHK.TRANS64 P0, [R5+URZ], R4 ;  /* 0x00000004050085a7 */ /* 0x000e64000800007f */
[----:B-1----:R-:W-:Y:S05]  /*cfe0*/  @!P0 BRA `(.L_x_12757) ;  /* 0xfffffffc00f08947 */ /* 0x002fea000383ffff */
[----:B------:R-:W-:Y:S05]  /*cff0*/  BRA `(.L_x_12809) ;  /* 0xffffffe800447947 */ /* 0x000fea000383ffff */
.L_x_12810:
        /* <DEDUP_REMOVED lines=16> */
.L_x_15332:


//--------------------- .text._ZN7cutlass13device_kernelIN5flash11enable_sm90INS1_16FlashAttnFwdSm90INS1_25CollectiveMainloopFwdSm90ILi2EN4cute5tupleIJNS5_1CILi1EEES8_S8_EEENS6_IJNS7_ILi192EEESA_NS7_ILi64EEEEEELi64ENS_10bfloat16_tEfNS_4arch4Sm90ELb0ELb0ELb0ELb1ELb0ELb0ELb0ELb0ELb1ELb1ELb0ELb0EEENS1_21CollectiveEpilogueFwdINS6_IJSA_SB_SA_EEES9_SD_SF_Li384ELb1ELb1ELb0ELb0EEENS1_36VarlenDynamicPersistentTileSchedulerILi192ELi192ELi384ELi128ELb0ELb1ELb1ELb0ELb1ELb1EEEEEEEEEvNT_6ParamsE --------------------------
	.section	.text._ZN7cutlass13device_kernelIN5flash11enable_sm90INS1_16FlashAttnFwdSm90INS1_25CollectiveMainloopFwdSm90ILi2EN4cute5tupleIJNS5_1CILi1EEES8_S8_EEENS6_IJNS7_ILi192EEESA_NS7_ILi64EEEEEELi64ENS_10bfloat16_tEfNS_4arch4Sm90ELb0ELb0ELb0ELb1ELb0ELb0ELb0ELb0ELb1ELb1ELb0ELb0EEENS1_21CollectiveEpilogueFwdINS6_IJSA_SB_SA_EEES9_SD_SF_Li384ELb1ELb1ELb0ELb0EEENS1_36VarlenDynamicPersistentTileSchedulerILi192ELi192ELi384ELi128ELb0ELb1ELb1ELb0ELb1ELb1EEEEEEEEEvNT_6ParamsE,"ax",@progbits
	.align	128
.text._ZN7cutlass13device_kernelIN5flash11enable_sm90INS1_16FlashAttnFwdSm90INS1_25CollectiveMainloopFwdSm90ILi2EN4cute5tupleIJNS5_1CILi1EEES8_S8_EEENS6_IJNS7_ILi192EEESA_NS7_ILi64EEEEEELi64ENS_10bfloat16_tEfNS_4arch4Sm90ELb0ELb0ELb0ELb1ELb0ELb0ELb0ELb0ELb1ELb1ELb0ELb0EEENS1_21CollectiveEpilogueFwdINS6_IJSA_SB_SA_EEES9_SD_SF_Li384ELb1ELb1ELb0ELb0EEENS1_36VarlenDynamicPersistentTileSchedulerILi192ELi192ELi384ELi128ELb0ELb1ELb1ELb0ELb1ELb1EEEEEEEEEvNT_6ParamsE:
        .type           _ZN7cutlass13device_kernelIN5flash11enable_sm90INS1_16FlashAttnFwdSm90INS1_25CollectiveMainloopFwdSm90ILi2EN4cute5tupleIJNS5_1CILi1EEES8_S8_EEENS6_IJNS7_ILi192EEESA_NS7_ILi64EEEEEELi64ENS_10bfloat16_tEfNS_4arch4Sm90ELb0ELb0ELb0ELb1ELb0ELb0ELb0ELb0ELb1ELb1ELb0ELb0EEENS1_21CollectiveEpilogueFwdINS6_IJSA_SB_SA_EEES9_SD_SF_Li384ELb1ELb1ELb0ELb0EEENS1_36VarlenDynamicPersistentTileSchedulerILi192ELi192ELi384ELi128ELb0ELb1ELb1ELb0ELb1ELb1EEEEEEEEEvNT_6ParamsE,@function
        .size           _ZN7cutlass13device_kernelIN5flash11enable_sm90INS1_16FlashAttnFwdSm90INS1_25CollectiveMainloopFwdSm90ILi2EN4cute5tupleIJNS5_1CILi1EEES8_S8_EEENS6_IJNS7_ILi192EEESA_NS7_ILi64EEEEEELi64ENS_10bfloat16_tEfNS_4arch4Sm90ELb0ELb0ELb0ELb1ELb0ELb0ELb0ELb0ELb1ELb1ELb0ELb0EEENS1_21CollectiveEpilogueFwdINS6_IJSA_SB_SA_EEES9_SD_SF_Li384ELb1ELb1ELb0ELb0EEENS1_36VarlenDynamicPersistentTileSchedulerILi192ELi192ELi384ELi128ELb0ELb1ELb1ELb0ELb1ELb1EEEEEEEEEvNT_6ParamsE,(.L_x_15333 - _ZN7cutlass13device_kernelIN5flash11enable_sm90INS1_16FlashAttnFwdSm90INS1_25CollectiveMainloopFwdSm90ILi2EN4cute5tupleIJNS5_1CILi1EEES8_S8_EEENS6_IJNS7_ILi192EEESA_NS7_ILi64EEEEEELi64ENS_10bfloat16_tEfNS_4arch4Sm90ELb0ELb0ELb0ELb1ELb0ELb0ELb0ELb0ELb1ELb1ELb0ELb0EEENS1_21CollectiveEpilogueFwdINS6_IJSA_SB_SA_EEES9_SD_SF_Li384ELb1ELb1ELb0ELb0EEENS1_36VarlenDynamicPersistentTileSchedulerILi192ELi192ELi384ELi128ELb0ELb1ELb1ELb0ELb1ELb1EEEEEEEEEvNT_6ParamsE)
        .other          _ZN7cutlass13device_kernelIN5flash11enable_sm90INS1_16FlashAttnFwdSm90INS1_25CollectiveMainloopFwdSm90ILi2EN4cute5tupleIJNS5_1CILi1EEES8_S8_EEENS6_IJNS7_ILi192EEESA_NS7_ILi64EEEEEELi64ENS_10bfloat16_tEfNS_4arch4Sm90ELb0ELb0ELb0ELb1ELb0ELb0ELb0ELb0ELb1ELb1ELb0ELb0EEENS1_21CollectiveEpilogueFwdINS6_IJSA_SB_SA_EEES9_SD_SF_Li384ELb1ELb1ELb0ELb0EEENS1_36VarlenDynamicPersistentTileSchedulerILi192ELi192ELi384ELi128ELb0ELb1ELb1ELb0ELb1ELb1EEEEEEEEEvNT_6ParamsE,@"STO_CUDA_ENTRY STV_DEFAULT"
_ZN7cutlass13device_kernelIN5flash11enable_sm90INS1_16FlashAttnFwdSm90INS1_25CollectiveMainloopFwdSm90ILi2EN4cute5tupleIJNS5_1CILi1EEES8_S8_EEENS6_IJNS7_ILi192EEESA_NS7_ILi64EEEEEELi64ENS_10bfloat16_tEfNS_4arch4Sm90ELb0ELb0ELb0ELb1ELb0ELb0ELb0ELb0ELb1ELb1ELb0ELb0EEENS1_21CollectiveEpilogueFwdINS6_IJSA_SB_SA_EEES9_SD_SF_Li384ELb1ELb1ELb0ELb0EEENS1_36VarlenDynamicPersistentTileSchedulerILi192ELi192ELi384ELi128ELb0ELb1ELb1ELb0ELb1ELb1EEEEEEEEEvNT_6ParamsE:
        /* <DEDUP_REMOVED lines=18> */
.L_x_12812:
[----:B------:R-:W-:Y:S05]  /*0120*/  BSYNC B0 ;  /* 0x0000000000007941 */ /* 0x000fea0003800000 */
.L_x_12811:
        /* <DEDUP_REMOVED lines=41> */
.L_x_12813:
        /* <DEDUP_REMOVED lines=22> */
.L_x_12814:
        /* <DEDUP_REMOVED lines=18> */
.L_x_12815:
        /* <DEDUP_REMOVED lines=22> */
.L_x_12816:
        /* <DEDUP_REMOVED lines=22> */
.L_x_12817:
[----:B------:R-:W-:Y:S01]  /*0900*/  PLOP3.LUT P0, PT, PT, PT, UP0, 0x80, 0x0 ;  /* 0x000000000000781c */ /* 0x000fe20003f0f008 */
[----:B------:R-:W-:Y:S01]  /*0910*/  UMOV UR36, 0x1 ;  /* 0x0000000100247882 */ /* 0x000fe20000000000 */
[----:B------:R-:W-:Y:S01]  /*0920*/  NOP ;  /* 0x0000000000007918 */ /* 0x000fe20000000000 */
[----:B------:R-:W-:Y:S01]  /*0930*/  USEL UR36, UR36, 0x2, !UP0 ;  /* 0x0000000224247887 */ /* 0x000fe2000c000000 */
[----:B------:R-:W-:Y:S01]  /*0940*/  ULDC.64 UR48, c[0x0][0x208] ;  /* 0x0000820000307ab9 */ /* 0x000fe20000000a00 */
[----:B012-4-:R-:W-:Y:S08]  /*0950*/  BAR.SYNC.DEFER_BLOCKING 0x0 ;  /* 0x0000000000007b1d */ /* 0x017ff00000010000 */
[----:B------:R-:W-:Y:S05]  /*0960*/  @!P0 BRA `(.L_x_12818) ;  /* 0x00000088002c8947 */ /* 0x000fea0003800000 */
.L_x_12819:
        /* <DEDUP_REMOVED lines=22> */
[----:B------:R-:W-:Y:S01]  /*0ad0*/  IMAD.MOV.U32 R14, RZ, RZ, -0x2 ;  /* 0xfffffffeff0e7424 */ /* 0x000fe200078e00ff */
[----:B------:R-:W-:Y:S01]  /*0ae0*/  SHF.R.S32.HI R0, RZ, 0x1f, R15 ;  /* 0x0000001fff007819 */ /* 0x000fe2000001140f */
[----:B------:R-:W-:Y:S01]  /*0af0*/  ULOP3.LUT UR46, UR36, 0x1, URZ, 0xfc, !UPT ;  /* 0x00000001242e7892 */ /* 0x000fe2000f8efc3f */
[----:B------:R-:W-:Y:S02]  /*0b00*/  UMOV UR45, URZ ;  /* 0x0000003f002d7c82 */ /* 0x000fe40008000000 */
[CC--:B------:R-:W-:Y:S01]  /*0b10*/  LEA.HI R155, R0.reuse, R15.reuse, RZ, 0x7 ;  /* 0x0000000f009b7211 */ /* 0x0c0fe200078f38ff */
[----:B------:R-:W-:Y:S01]  /*0b20*/  UMOV UR37, URZ ;  /* 0x0000003f00257c82 */ /* 0x000fe20008000000 */
[----:B------:R-:W-:Y:S01]  /*0b30*/  LEA.HI R2, R0, R15, RZ, 0x4 ;  /* 0x0000000f00027211 */ /* 0x000fe200078f20ff */
[----:B------:R-:W-:Y:S01]  /*0b40*/  UMOV UR38, URZ ;  /* 0x0000003f00267c82 */ /* 0x000fe20008000000 */
[----:B------:R-:W-:-:S02]  /*0b50*/  LOP3.LUT R154, R155, 0xffffff80, RZ, 0xc0, !PT ;  /* 0xffffff809b9a7812 */ /* 0x000fc400078ec0ff */
[----:B------:R-:W-:Y:S02]  /*0b60*/  SHF.R.S32.HI R3, RZ, 0x4, R2 ;  /* 0x00000004ff037819 */ /* 0x000fe40000011402 */
[----:B------:R-:W-:Y:S01]  /*0b70*/  LEA.HI R5, R0, R15, RZ, 0x2 ;  /* 0x0000000f00057211 */ /* 0x000fe200078f10ff */
[----:B------:R-:W-:Y:S01]  /*0b80*/  IMAD.IADD R154, R15, 0x1, -R154 ;  /* 0x000000010f9a7824 */ /* 0x000fe200078e0a9a */
[C---:B------:R-:W-:Y:S02]  /*0b90*/  LEA.HI R4, R2.reuse, R3, RZ, 0x1 ;  /* 0x0000000302047211 */ /* 0x040fe400078f08ff */
[----:B------:R-:W-:Y:S02]  /*0ba0*/  LOP3.LUT R5, R5, 0xfffffffc, RZ, 0xc0, !PT ;  /* 0xfffffffc05057812 */ /* 0x000fe400078ec0ff */
[----:B------:R-:W-:Y:S02]  /*0bb0*/  LOP3.LUT R2, R2, 0xfffffff0, RZ, 0xc0, !PT ;  /* 0xfffffff002027812 */ /* 0x000fe400078ec0ff */
[----:B------:R-:W-:Y:S01]  /*0bc0*/  LOP3.LUT R4, R4, 0x1ffffffe, RZ, 0xc0, !PT ;  /* 0x1ffffffe04047812 */ /* 0x000fe200078ec0ff */
[C---:B------:R-:W-:Y:S01]  /*0bd0*/  IMAD.IADD R11, R15.reuse, 0x1, -R5 ;  /* 0x000000010f0b7824 */ /* 0x040fe200078e0a05 */
[----:B------:R-:W-:Y:S01]  /*0be0*/  SHF.R.S32.HI R9, RZ, 0x1f, R154 ;  /* 0x0000001fff097819 */ /* 0x000fe2000001149a */
[----:B------:R-:W-:Y:S01]  /*0bf0*/  IMAD.IADD R2, R15, 0x1, -R2 ;  /* 0x000000010f027824 */ /* 0x000fe200078e0a02 */
[----:B------:R-:W-:Y:S01]  /*0c00*/  LEA.HI R5, R0, R15, RZ, 0x5 ;  /* 0x0000000f00057211 */ /* 0x000fe200078f28ff */
[----:B------:R-:W-:Y:S01]  /*0c10*/  IMAD.IADD R4, R3, 0x1, -R4 ;  /* 0x0000000103047824 */ /* 0x000fe200078e0a04 */
[----:B------:R-:W-:-:S02]  /*0c20*/  LEA.HI R10, R9, R154, RZ, 0x2 ;  /* 0x0000009a090a7211 */ /* 0x000fc400078f10ff */
[----:B------:R-:W-:Y:S01]  /*0c30*/  LEA.HI R12, R11, R11, RZ, 0x1 ;  /* 0x0000000b0b0c7211 */ /* 0x000fe200078f08ff */
[----:B------:R-:W-:Y:S01]  /*0c40*/  IMAD.SHL.U32 R6, R5, 0x20, RZ ;  /* 0x0000002005067824 */ /* 0x000fe200078e00ff */
[----:B------:R-:W-:Y:S01]  /*0c50*/  SHF.R.S32.HI R3, RZ, 0x1f, R2 ;  /* 0x0000001fff037819 */ /* 0x000fe20000011402 */
[----:B------:R-:W-:Y:S01]  /*0c60*/  IMAD.SHL.U32 R4, R4, 0x8, RZ ;  /* 0x0000000804047824 */ /* 0x000fe200078e00ff */
[--C-:B------:R-:W-:Y:S02]  /*0c70*/  SHF.R.S32.HI R7, RZ, 0x2, R10.reuse ;  /* 0x00000002ff077819 */ /* 0x100fe4000001140a */
[----:B------:R-:W-:Y:S02]  /*0c80*/  SHF.R.S32.HI R8, RZ, 0x1f, R10 ;  /* 0x0000001fff087819 */ /* 0x000fe4000001140a */
[----:B------:R-:W-:Y:S02]  /*0c90*/  LOP3.LUT R12, R12, 0x1ffffffe, RZ, 0xc0, !PT ;  /* 0x1ffffffe0c0c7812 */ /* 0x000fe400078ec0ff */
[----:B------:R-:W-:-:S02]  /*0ca0*/  LEA.HI R3, R3, R2, RZ, 0x3 ;  /* 0x0000000203037211 */ /* 0x000fc400078f18ff */
[----:B------:R-:W-:Y:S01]  /*0cb0*/  LEA.HI R8, R8, R7, RZ, 0x3 ;  /* 0x0000000708087211 */ /* 0x000fe200078f18ff */
[----:B------:R-:W-:Y:S01]  /*0cc0*/  IMAD.IADD R11, R11, 0x1, -R12 ;  /* 0x000000010b0b7824 */ /* 0x000fe200078e0a0c */
[----:B------:R-:W-:Y:S02]  /*0cd0*/  SHF.R.S32.HI R155, RZ, 0x7, R155 ;  /* 0x00000007ff9b7819 */ /* 0x000fe4000001149b */
[C---:B------:R-:W-:Y:S01]  /*0ce0*/  LOP3.LUT R5, R3.reuse, 0xfffffff8, RZ, 0xc0, !PT ;  /* 0xfffffff803057812 */ /* 0x040fe200078ec0ff */
[----:B------:R-:W-:Y:S01]  /*0cf0*/  IMAD.SHL.U32 R3, R3, 0x40, RZ ;  /* 0x0000004003037824 */ /* 0x000fe200078e00ff */
[----:B------:R-:W-:Y:S01]  /*0d00*/  LOP3.LUT R12, R8, 0xfffffff8, RZ, 0xc0, !PT ;  /* 0xfffffff8080c7812 */ /* 0x000fe200078ec0ff */
[----:B------:R-:W-:Y:S01]  /*0d10*/  IMAD.HI R8, R155, 0x55555556, RZ ;  /* 0x555555569b087827 */ /* 0x000fe200078e02ff */
[----:B------:R-:W-:Y:S02]  /*0d20*/  LEA.HI R9, R9, R154, RZ, 0x5 ;  /* 0x0000009a09097211 */ /* 0x000fe400078f28ff */
[----:B------:R-:W-:Y:S01]  /*0d30*/  LOP3.LUT R6, R6, 0xfffffc00, RZ, 0xc0, !PT ;  /* 0xfffffc0006067812 */ /* 0x000fe200078ec0ff */
[----:B------:R-:W-:Y:S01]  /*0d40*/  IMAD.IADD R5, R2, 0x1, -R5 ;  /* 0x0000000102057824 */ /* 0x000fe200078e0a05 */
[----:B------:R-:W-:Y:S01]  /*0d50*/  LEA.HI R8, R8, R8, RZ, 0x1 ;  /* 0x0000000808087211 */ /* 0x000fe200078f08ff */
[----:B------:R-:W-:Y:S01]  /*0d60*/  IMAD.IADD R12, R7, 0x1, -R12 ;  /* 0x00000001070c7824 */ /* 0x000fe200078e0a0c */
[----:B------:R-:W-:Y:S01]  /*0d70*/  SHF.R.S32.HI R9, RZ, 0x5, R9 ;  /* 0x00000005ff097819 */ /* 0x000fe20000011409 */
[----:B------:R-:W-:Y:S01]  /*0d80*/  IMAD R7, R2, 0x40, R6 ;  /* 0x0000004002077824 */ /* 0x000fe200078e0206 */
[C---:B------:R-:W-:Y:S01]  /*0d90*/  R2P PR, R5.reuse, 0x6 ;  /* 0x0000000605007804 */ /* 0x040fe20000000000 */
[----:B------:R-:W-:Y:S01]  /*0da0*/  IMAD.SHL.U32 R5, R5, 0x40, RZ ;  /* 0x0000004005057824 */ /* 0x000fe200078e00ff */
[----:B------:R-:W-:Y:S01]  /*0db0*/  LEA.HI R0, R0, R15, RZ, 0x3 ;  /* 0x0000000f00007211 */ /* 0x000fe200078f18ff */
[----:B------:R-:W-:Y:S01]  /*0dc0*/  IMAD R9, R9, 0x10, R12 ;  /* 0x0000001009097824 */ /* 0x000fe200078e020c */
[----:B------:R-:W-:Y:S01]  /*0dd0*/  LOP3.LUT R3, R3, 0x7ffffe00, RZ, 0xc0, !PT ;  /* 0x7ffffe0003037812 */ /* 0x000fe200078ec0ff */
[----:B------:R-:W-:Y:S01]  /*0de0*/  IMAD R8, R8, -0x3, R155 ;  /* 0xfffffffd08087824 */ /* 0x000fe200078e029b */
[----:B------:R-:W-:Y:S01]  /*0df0*/  LOP3.LUT R5, R5, 0x1c0, RZ, 0xc0, !PT ;  /* 0x000001c005057812 */ /* 0x000fe200078ec0ff */
[----:B------:R-:W-:Y:S01]  /*0e00*/  IMAD.IADD R2, R4, 0x1, R7 ;  /* 0x0000000104027824 */ /* 0x000fe200078e0207 */
[----:B------:R-:W-:Y:S01]  /*0e10*/  LOP3.LUT R23, R0, 0xfffffff8, RZ, 0xc0, !PT ;  /* 0xfffffff800177812 */ /* 0x000fe200078ec0ff */
[----:B------:R-:W-:Y:S01]  /*0e20*/  IMAD R156, R8, 0x40, R9 ;  /* 0x00000040089c7824 */ /* 0x000fe200078e0209 */
[----:B------:R-:W-:-:S02]  /*0e30*/  LOP3.LUT R4, R5, 0x8, R4, 0xf8, !PT ;  /* 0x0000000805047812 */ /* 0x000fc400078ef804 */
[----:B------:R-:W-:Y:S01]  /*0e40*/  SHF.R.S32.HI R153, RZ, 0x3, R0 ;  /* 0x00000003ff997819 */ /* 0x000fe20000011400 */
[----:B------:R-:W-:Y:S01]  /*0e50*/  IMAD R0, R11, 0x8, R156 ;  /* 0x000000080b007824 */ /* 0x000fe200078e029c */
[----:B------:R-:W-:Y:S01]  /*0e60*/  SHF.R.U32.HI R5, RZ, 0x3, R5 ;  /* 0x00000003ff057819 */ /* 0x000fe20000011605 */
[----:B------:R0:W-:Y:S01]  /*0e70*/  STL [R1+0x8], R2 ;  /* 0x0000080201007387 */ /* 0x0001e20000100800 */
[----:B------:R-:W-:Y:S01]  /*0e80*/  LOP3.LUT R13, R10, 0x7ffffffc, RZ, 0xc0, !PT ;  /* 0x7ffffffc0a0d7812 */ /* 0x000fe200078ec0ff */
[----:B------:R-:W-:Y:S01]  /*0e90*/  IMAD.IADD R23, R15, 0x1, -R23 ;  /* 0x000000010f177824 */ /* 0x000fe200078e0a17 */
[----:B------:R-:W-:Y:S01]  /*0ea0*/  LOP3.LUT R4, R4, R5, RZ, 0x3c, !PT ;  /* 0x0000000504047212 */ /* 0x000fe200078e3cff */
[----:B------:R1:W-:Y:S01]  /*0eb0*/  STL [R1+0x4], R0 ;  /* 0x0000040001007387 */ /* 0x0003e20000100800 */
[----:B------:R-:W-:Y:S01]  /*0ec0*/  SEL R16, R16, 0xffffffc0, !P2 ;  /* 0xffffffc010107807 */ /* 0x000fe20005000000 */
[----:B------:R-:W-:Y:S02]  /*0ed0*/  IMAD.SHL.U32 R152, R23, 0x8, RZ ;  /* 0x0000000817987824 */ /* 0x000fe400078e00ff */
[----:B------:R-:W-:Y:S01]  /*0ee0*/  IMAD.IADD R13, R154, 0x1, -R13 ;  /* 0x000000019a0d7824 */ /* 0x000fe200078e0a0d */
[----:B0-----:R-:W-:-:S03]  /*0ef0*/  IADD3 R2, R4, R3, R6 ;  /* 0x0000000304027210 */ /* 0x001fc60007ffe006 */
[----:B------:R-:W-:Y:S01]  /*0f00*/  IMAD R157, R13, R14, 0xc0 ;  /* 0x000000c00d9d7424 */ /* 0x000fe200078e020e */
[----:B------:R-:W-:Y:S02]  /*0f10*/  SHF.R.S32.HI R3, RZ, 0x1f, R152 ;  /* 0x0000001fff037819 */ /* 0x000fe40000011498 */
[----:B------:R-:W-:-:S05]  /*0f20*/  LEA R2, R2, UR39, 0x1 ;  /* 0x0000002702027c11 */ /* 0x000fca000f8e08ff */
[C---:B------:R-:W-:Y:S02]  /*0f30*/  VIADD R17, R2.reuse, 0x1e800 ;  /* 0x0001e80002117836 */ /* 0x040fe40000000000 */
[----:B------:R-:W-:Y:S02]  /*0f40*/  VIADD R18, R2, 0x1e820 ;  /* 0x0001e82002127836 */ /* 0x000fe40000000000 */
[C---:B------:R-:W-:Y:S02]  /*0f50*/  @P1 VIADD R18, R17.reuse, 0xffffffe0 ;  /* 0xffffffe011121836 */ /* 0x040fe40000000000 */
[----:B------:R-:W-:Y:S02]  /*0f60*/  IMAD.IADD R17, R17, 0x1, R16 ;  /* 0x0000000111117824 */ /* 0x000fe400078e0210 */
[----:B------:R-:W-:Y:S02]  /*0f70*/  IMAD.IADD R16, R16, 0x1, R18 ;  /* 0x0000000110107824 */ /* 0x000fe400078e0212 */
[----:B------:R-:W-:-:S02]  /*0f80*/  VIADD R22, R18, 0x6000 ;  /* 0x0000600012167836 */ /* 0x000fc40000000000 */
[----:B-1----:R-:W-:-:S07]  /*0f90*/  VIADD R19, R18, 0xc000 ;  /* 0x0000c00012137836 */ /* 0x002fce0000000000 */
.L_x_12849:
[----:B012---:R-:W0:Y:S01]  /*0fa0*/  LDC.64 R4, c[0x0][0xc88] ;  /* 0x00032200ff047b82 */ /* 0x007e220000000a00 */
[----:B------:R-:W-:Y:S01]  /*0fb0*/  ULDC.64 UR8, c[0x0][0xa28] ;  /* 0x00028a0000087ab9 */ /* 0x000fe20000000a00 */
[----:B------:R-:W-:Y:S01]  /*0fc0*/  ULDC.64 UR10, c[0x0][0xa20] ;  /* 0x00028800000a7ab9 */ /* 0x000fe20000000a00 */
[----:B------:R-:W-:Y:S01]  /*0fd0*/  ULDC UR4, c[0x0][0x424] ;  /* 0x0001090000047ab9 */ /* 0x000fe20000000800 */
        /* <DEDUP_REMOVED lines=10> */
[----:B------:R-:W-:Y:S02]  /*1080*/  @UP0 ULEA UR8, UP2, UR40, UR8, 0x2 ;  /* 0x0000000828080291 */ /* 0x000fe4000f84103f */
[----:B------:R-:W-:Y:S02]  /*1090*/  @UP1 ULEA UR10, UP3, UR40, UR10, 0x2 ;  /* 0x0000000a280a1291 */ /* 0x000fe4000f86103f */
[----:B------:R-:W-:Y:S02]  /*10a0*/  @UP0 ULEA.HI.X UR9, UR40, UR9, UR41, 0x2, UP2 ;  /* 0x0000000928090291 */ /* 0x000fe400090f1429 */
[----:B------:R-:W-:Y:S01]  /*10b0*/  @UP1 ULEA.HI.X UR11, UR40, UR11, UR41, 0x2, UP3 ;  /* 0x0000000b280b1291 */ /* 0x000fe200098f1429 */
[----:B------:R-:W-:Y:S02]  /*10c0*/  IMAD.U32 R4, RZ, RZ, UR8 ;  /* 0x00000008ff047e24 */ /* 0x000fe4000f8e00ff */
[----:B------:R-:W-:-:S02]  /*10d0*/  IMAD.U32 R6, RZ, RZ, UR10 ;  /* 0x0000000aff067e24 */ /* 0x000fc4000f8e00ff */
[----:B------:R-:W-:Y:S01]  /*10e0*/  IMAD.U32 R5, RZ, RZ, UR9 ;  /* 0x00000009ff057e24 */ /* 0x000fe2000f8e00ff */
[----:B------:R-:W-:Y:S01]  /*10f0*/  ULDC.64 UR8, c[0x0][0x418] ;  /* 0x0001060000087ab9 */ /* 0x000fe20000000a00 */
[----:B------:R-:W-:-:S03]  /*1100*/  IMAD.U32 R7, RZ, RZ, UR11 ;  /* 0x0000000bff077e24 */ /* 0x000fc6000f8e00ff */
[----:B------:R-:W2:Y:S04]  /*1110*/  @P0 LDG.E R4, desc[UR48][R4.64] ;  /* 0x0000003004040981 */ /* 0x000ea8000c1e1900 */
[----:B------:R-:W3:Y:S01]  /*1120*/  @P1 LDG.E R6, desc[UR48][R6.64] ;  /* 0x0000003006061981 */ /* 0x000ee2000c1e1900 */
[----:B------:R-:W-:Y:S01]  /*1130*/  UISETP.NE.U32.AND UP0, UPT, UR8, URZ, UPT ;  /* 0x0000003f0800728c */ /* 0x000fe2000bf05070 */
[----:B-----5:R-:W-:Y:S01]  /*1140*/  CS2R R24, SRZ ;  /* 0x0000000000187805 */ /* 0x020fe2000001ff00 */
[----:B------:R-:W-:Y:S01]  /*1150*/  UMOV UR42, UR5 ;  /* 0x00000005002a7c82 */ /* 0x000fe20008000000 */
[----:B------:R-:W-:Y:S01]  /*1160*/  ULDC UR5, c[0x0][0x2f0] ;  /* 0x0000bc0000057ab9 */ /* 0x000fe20000000800 */
[----:B------:R-:W-:Y:S01]  /*1170*/  UISETP.NE.AND.EX UP0, UPT, UR9, URZ, UPT, UP0 ;  /* 0x0000003f0900728c */ /* 0x000fe2000bf05300 */
[----:B------:R-:W-:Y:S01]  /*1180*/  IMAD.MOV.U32 R151, RZ, RZ, RZ ;  /* 0x000000ffff977224 */ /* 0x000fe200078e00ff */
[----:B------:R-:W-:Y:S01]  /*1190*/  UMOV UR50, URZ ;  /* 0x0000003f00327c82 */ /* 0x000fe20008000000 */
[----:B------:R-:W-:Y:S01]  /*11a0*/  UMOV UR43, UR6 ;  /* 0x00000006002b7c82 */ /* 0x000fe20008000000 */
[----:B------:R-:W-:Y:S01]  /*11b0*/  USEL UR4, UR4, 0x1, UP0 ;  /* 0x0000000104047887 */ /* 0x000fe20008000000 */
[----:B------:R-:W-:Y:S01]  /*11c0*/  IMAD.MOV.U32 R0, RZ, RZ, RZ ;  /* 0x000000ffff007224 */ /* 0x000fe200078e00ff */
[----:B------:R-:W-:Y:S01]  /*11d0*/  CS2R R26, SRZ ;  /* 0x00000000001a7805 */ /* 0x000fe2000001ff00 */
[----:B------:R-:W-:Y:S01]  /*11e0*/  IMAD.MOV.U32 R3, RZ, RZ, RZ ;  /* 0x000000ffff037224 */ /* 0x000fe200078e00ff */
[----:B------:R-:W-:Y:S01]  /*11f0*/  UIMAD UR4, UR4, UR5, URZ ;  /* 0x00000005040472a4 */ /* 0x000fe2000f8e023f */
[----:B------:R-:W-:-:S02]  /*1200*/  CS2R R32, SRZ ;  /* 0x0000000000207805 */ /* 0x000fc4000001ff00 */
[----:B------:R-:W-:Y:S02]  /*1210*/  CS2R R34, SRZ ;  /* 0x0000000000227805 */ /* 0x000fe4000001ff00 */
[----:B------:R-:W-:Y:S02]  /*1220*/  CS2R R36, SRZ ;  /* 0x0000000000247805 */ /* 0x000fe4000001ff00 */
[----:B------:R-:W-:Y:S02]  /*1230*/  CS2R R38, SRZ ;  /* 0x0000000000267805 */ /* 0x000fe4000001ff00 */
[----:B------:R-:W-:Y:S02]  /*1240*/  CS2R R40, SRZ ;  /* 0x0000000000287805 */ /* 0x000fe4000001ff00 */
[----:B--2---:R-:W-:Y:S02]  /*1250*/  @P0 R2UR UR50, R4 ;  /* 0x00000000043202ca */ /* 0x004fe400000e0000 */
[----:B------:R-:W-:-:S02]  /*1260*/  PLOP3.LUT P0, PT, PT, PT, PT, 0x80, 0x0 ;  /* 0x000000000000781c */ /* 0x000fc40003f0f070 */
        /* <DEDUP_REMOVED lines=15> */
.L_x_12820:
[----:B------:R-:W-:Y:S01]  /*1360*/  UIADD3 UR50, -UR50, UR4, URZ ;  /* 0x0000000432327290 */ /* 0x000fe2000fffe13f */
[----:B------:R-:W-:Y:S02]  /*1370*/  CS2R R42, SRZ ;  /* 0x00000000002a7805 */ /* 0x000fe4000001ff00 */
[----:B------:R-:W-:Y:S02]  /*1380*/  CS2R R44, SRZ ;  /* 0x00000000002c7805 */ /* 0x000fe4000001ff00 */
[----:B------:R-:W-:Y:S01]  /*1390*/  CS2R R46, SRZ ;  /* 0x00000000002e7805 */ /* 0x000fe2000001ff00 */
[----:B------:R-:W-:Y:S01]  /*13a0*/  UISETP.GE.AND UP0, UPT, UR50, 0x1, UPT ;  /* 0x000000013200788c */ /* 0x000fe2000bf06270 */
[----:B------:R-:W-:Y:S01]  /*13b0*/  CS2R R48, SRZ ;  /* 0x0000000000307805 */ /* 0x000fe2000001ff00 */
[----:B------:R-:W-:Y:S01]  /*13c0*/  UIADD3 UR4, UR50, 0xbf, URZ ;  /* 0x000000bf32047890 */ /* 0x000fe2000fffe03f */
[----:B------:R-:W-:Y:S02]  /*13d0*/  CS2R R50, SRZ ;  /* 0x0000000000327805 */ /* 0x000fe4000001ff00 */
[----:B------:R-:W-:-:S02]  /*13e0*/  CS2R R14, SRZ ;  /* 0x00000000000e7805 */ /* 0x000fc4000001ff00 */
[----:B------:R-:W-:Y:S02]  /*13f0*/  CS2R R52, SRZ ;  /* 0x0000000000347805 */ /* 0x000fe4000001ff00 */
[----:B------:R-:W-:Y:S01]  /*1400*/  PLOP3.LUT P1, PT, PT, PT, UP0, 0x80, 0x0 ;  /* 0x000000000000781c */ /* 0x000fe20003f2f008 */
[----:B------:R-:W-:Y:S01]  /*1410*/  UIMAD.WIDE UR4, UR4, 0x2aaaaaab, URZ ;  /* 0x2aaaaaab040478a5 */ /* 0x000fe2000f8e023f */
[----:B------:R-:W-:Y:S01]  /*1420*/  CS2R R12, SRZ ;  /* 0x00000000000c7805 */ /* 0x000fe2000001ff00 */
[----:B------:R-:W-:Y:S02]  /*1430*/  IMAD.MOV.U32 R54, RZ, RZ, RZ ;  /* 0x000000ffff367224 */ /* 0x000fe400078e00ff */
[----:B------:R-:W-:-:S04]  /*1440*/  USHF.R.U32.HI UR47, URZ, 0x1f, UR5 ;  /* 0x0000001f3f2f7899 */ /* 0x000fc80008011605 */
[----:B------:R-:W-:-:S04]  /*1450*/  ULEA.HI.SX32 UR47, UR5, UR47, 0x1b ;  /* 0x0000002f052f7291 */ /* 0x000fc8000f8fda3f */
[----:B------:R-:W-:Y:S08]  /*1460*/  @!P1 BRA `(.L_x_12821) ;  /* 0x0000006000f89947 */ /* 0x000ff00003800000 */
[----:B------:R-:W0:Y:S01]  /*1470*/  SHFL.IDX PT, R0, R155, RZ, 0x1f ;  /* 0x00001fff9b007589 */ /* 0x000e2200000e0000 */
[----:B------:R-:W-:-:S04]  /*1480*/  UIADD3 UR6, UR39, 0x1e800, URZ ;  /* 0x0001e80027067890 */ /* 0x000fc8000fffe03f */
[----:B------:R-:W-:-:S06]  /*1490*/  ULOP3.LUT UP0, URZ, UR6, 0x3ff, URZ, 0xc0, !UPT ;  /* 0x000003ff063f7892 */ /* 0x000fcc000f80c03f */
[----:B------:R-:W-:Y:S02]  /*14a0*/  PLOP3.LUT P0, PT, PT, PT, UP0, 0x80, 0x0 ;  /* 0x000000000000781c */ /* 0x000fe40003f0f008 */
[----:B0-----:R-:W-:-:S13]  /*14b0*/  R2UR UR44, R0 ;  /* 0x00000000002c72ca */ /* 0x001fda00000e0000 */
[----:B------:R-:W-:-:S04]  /*14c0*/  UIMAD.WIDE UR4, UR44, 0x55555556, URZ ;  /* 0x555555562c0478a5 */ /* 0x000fc8000f8e023f */
[----:B------:R-:W-:-:S04]  /*14d0*/  ULEA.HI UR5, UR5, UR5, URZ, 0x1 ;  /* 0x0000000505057291 */ /* 0x000fc8000f8f083f */
[----:B------:R-:W-:Y:S01]  /*14e0*/  UIMAD UR51, UR5, -0x3, UR44 ;  /* 0xfffffffd053378a4 */ /* 0x000fe2000f8e022c */
        /* <DEDUP_REMOVED lines=17> */
.L_x_12822:
        /* <DEDUP_REMOVED lines=9> */
.L_x_12962:
[----:B------:R-:W-:Y:S05]  /*1690*/  @!P0 BRA `(.L_x_12824) ;  /* 0x0000000000048947 */ /* 0x000fea0003800000 */
[----:B------:R-:W-:Y:S01]  /*16a0*/  BPT.TRAP 0x1 ;  /* 0x000000040000795c */ /* 0x000fe20000300000 */
.L_x_12824:
[----:B------:R-:W-:Y:S02]  /*16b0*/  IMAD.U32 R4, RZ, RZ, UR38 ;  /* 0x00000026ff047e24 */ /* 0x000fe4000f8e00ff */
[----:B0-----:R-:W-:-:S03]  /*16c0*/  IMAD.U32 R3, RZ, RZ, UR37 ;  /* 0x00000025ff037e24 */ /* 0x001fc6000f8e00ff */
[----:B------:R-:W-:Y:S02]  /*16d0*/  LEA R4, R4, UR39, 0x3 ;  /* 0x0000002704047c11 */ /* 0x000fe4000f8e18ff */
[----:B------:R-:W-:-:S04]  /*16e0*/  SHF.L.U32 R3, R3, 0x1f, RZ ;  /* 0x0000001f03037819 */ /* 0x000fc800000006ff */
[----:B------:R0:W1:Y:S01]  /*16f0*/  SYNCS.PHASECHK.TRANS64.TRYWAIT P2, [R4+URZ+0x30830], R3 ;  /* 0x03083003040075a7 */ /* 0x000062000804017f */
[----:B------:R-:W-:Y:S05]  /*1700*/  @!P0 BRA `(.L_x_12825) ;  /* 0x0000000000048947 */ /* 0x000fea0003800000 */
[----:B------:R-:W-:Y:S01]  /*1710*/  BPT.TRAP 0x1 ;  /* 0x000000040000795c */ /* 0x000fe20000300000 */
.L_x_12825:
[----:B------:R-:W2:Y:S01]  /*1720*/  S2R R0, SR_TID.X ;  /* 0x0000000000007919 */ /* 0x000ea20000002100 */
[----:B------:R-:W-:Y:S01]  /*1730*/  IMAD.MOV.U32 R151, RZ, RZ, RZ ;  /* 0x000000ffff977224 */ /* 0x000fe200078e00ff */
[----:B--2---:R-:W-:Y:S01]  /*1740*/  LOP3.LUT P1, RZ, R0, 0x7f, RZ, 0xc0, !PT ;  /* 0x0000007f00ff7812 */ /* 0x004fe2000782c0ff */
[----:B-1----:R-:W-:-:S12]  /*1750*/  @P2 BRA `(.L_x_12826) ;  /* 0x0000000000082947 */ /* 0x002fd80003800000 */
[----:B------:R-:W1:Y:S02]  /*1760*/  SYNCS.PHASECHK.TRANS64.TRYWAIT P2, [R4+URZ+0x30830], R3 ;  /* 0x03083003040075a7 */ /* 0x000e64000804017f */
[----:B-1----:R-:W-:Y:S05]  /*1770*/  @!P2 BRA `(.L_x_12827) ;  /* 0x000000cc005ca947 */ /* 0x002fea0003800000 */
.L_x_12826:
[----:B------:R-:W-:Y:S05]  /*1780*/  WARPSYNC.ALL ;  /* 0x0000000000007948 */ /* 0x000fea0003800000 */
[----:B------:R-:W-:Y:S01]  /*1790*/  ULEA UR25, UR51, UR39, 0xd ;  /* 0x0000002733197291 */ /* 0x000fe2000f8e683f */
[----:B------:R-:W-:Y:S01]  /*17a0*/  WARPGROUP.ARRIVE ;  /* 0x00000000000079c5 */ /* 0x000fe20000000000 */
[----:B------:R-:W-:Y:S01]  /*17b0*/  UIADD3 UR4, UR39, 0x12400, URZ ;  /* 0x0001240027047890 */ /* 0x000fe2000fffe03f */
[----:B01----:R-:W-:Y:S01]  /*17c0*/  VIADD R3, R157, UR50 ;  /* 0x000000329d037c36 */ /* 0x003fe20008000000 */
[----:B------:R-:W-:Y:S01]  /*17d0*/  UIADD3 UR5, UR25, 0xc400, URZ ;  /* 0x0000c40019057890 */ /* 0x000fe2000fffe03f */
[----:B------:R-:W-:Y:S01]  /*17e0*/  IMAD.U32 R0, RZ, RZ, UR47 ;  /* 0x0000002fff007e24 */ /* 0x000fe2000f8e00ff */
[----:B------:R-:W-:Y:S01]  /*17f0*/  USHF.R.U32.HI UR4, URZ, 0x4, UR4 ;  /* 0x000000043f047899 */ /* 0x000fe20008011604 */
[----:B------:R-:W-:Y:S01]  /*1800*/  P2R R6, PR, RZ, 0x2 ;  /* 0x00000002ff067803 */ /* 0x000fe20000000000 */
[----:B------:R-:W-:Y:S01]  /*1810*/  USHF.R.U32.HI UR5, URZ, 0x4, UR5 ;  /* 0x000000043f057899 */ /* 0x000fe20008011605 */
[----:B------:R-:W-:Y:S01]  /*1820*/  IMAD R3, R0, -0xc0, R3 ;  /* 0xffffff4000037824 */ /* 0x000fe200078e0203 */
[----:B------:R-:W-:Y:S01]  /*1830*/  ULOP3.LUT UR4, UR4, 0x3fff, URZ, 0xc0, !UPT ;  /* 0x00003fff04047892 */ /* 0x000fe2000f8ec03f */
[----:B------:R-:W-:Y:S01]  /*1840*/  P2R R5, PR, RZ, 0x1 ;  /* 0x00000001ff057803 */ /* 0x000fe20000000000 */
[----:B------:R-:W-:Y:S01]  /*1850*/  ULOP3.LUT UR5, UR5, 0x3fff, URZ, 0xc0, !UPT ;  /* 0x00003fff05057892 */ /* 0x000fe2000f8ec03f */
[--C-:B------:R-:W-:Y:S01]  /*1860*/  IMAD.MOV.U32 R150, RZ, RZ, R151.reuse ;  /* 0x000000ffff967224 */ /* 0x100fe200078e0097 */
[----:B------:R-:W-:Y:S01]  /*1870*/  ULOP3.LUT UR24, UR4, 0x10000, URZ, 0xfc, !UPT ;  /* 0x0001000004187892 */ /* 0x000fe2000f8efc3f */
[C---:B------:R-:W-:Y:S01]  /*1880*/  ISETP.GT.AND P5, PT, R3.reuse, RZ, PT ;  /* 0x000000ff0300720c */ /* 0x040fe20003fa4270 */
[----:B------:R-:W-:Y:S01]  /*1890*/  ULOP3.LUT UR4, UR5, 0x10000, URZ, 0xfc, !UPT ;  /* 0x0001000005047892 */ /* 0x000fe2000f8efc3f */
[C---:B------:R-:W-:Y:S01]  /*18a0*/  ISETP.GT.AND P4, PT, R3.reuse, 0x1, PT ;  /* 0x000000010300780c */ /* 0x040fe20003f84270 */
[----:B------:R-:W-:Y:S01]  /*18b0*/  UIMAD UR6, UR38, 0x600, UR24 ;  /* 0x00000600260678a4 */ /* 0x000fe2000f8e0218 */
[C---:B------:R-:W-:Y:S01]  /*18c0*/  ISETP.GT.AND P3, PT, R3.reuse, 0x8, PT ;  /* 0x000000080300780c */ /* 0x040fe20003f64270 */
[----:B------:R-:W-:Y:S01]  /*18d0*/  UMOV UR5, 0x40000040 ;  /* 0x4000004000057882 */ /* 0x000fe20000000000 */
[----:B------:R-:W-:Y:S01]  /*18e0*/  UMOV UR7, 0x40000040 ;  /* 0x4000004000077882 */ /* 0x000fe20000000000 */
[----:B------:R-:W-:Y:S01]  /*18f0*/  UIADD3 UR8, UR4, 0x2, URZ ;  /* 0x0000000204087890 */ /* 0x000fe2000fffe03f */
[C---:B------:R-:W-:Y:S01]  /*1900*/  ISETP.GT.AND P2, PT, R3.reuse, 0x9, PT ;  /* 0x000000090300780c */ /* 0x040fe20003f44270 */
[----:B------:R-:W-:Y:S01]  /*1910*/  UIADD3 UR10, UR6, 0x2, URZ ;  /* 0x00000002060a7890 */ /* 0x000fe2000fffe03f */
[C---:B------:R-:W-:Y:S01]  /*1920*/  ISETP.GT.AND P6, PT, R3.reuse, 0x10, PT ;  /* 0x000000100300780c */ /* 0x040fe20003fc4270 */
[----:B------:R-:W-:Y:S01]  /*1930*/  UMOV UR9, 0x40000040 ;  /* 0x4000004000097882 */ /* 0x000fe20000000000 */
[----:B------:R-:W-:Y:S01]  /*1940*/  HGMMA.64x192x16.F32.BF16 R24, gdesc[UR4], RZ, !UPT, gsb0 ;  /* 0x02e00000041879f0 */ /* 0x000fe2000c0018ff */
[----:B------:R-:W-:Y:S01]  /*1950*/  UMOV UR11, 0x40000040 ;  /* 0x40000040000b7882 */ /* 0x000fe20000000000 */
[----:B------:R-:W-:Y:S01]  /*1960*/  UIADD3 UR12, UR4, 0x4, URZ ;  /* 0x00000004040c7890 */ /* 0x000fe2000fffe03f */
[C---:B------:R-:W-:Y:S01]  /*1970*/  ISETP.GT.AND P1, PT, R3.reuse, 0x99, PT ;  /* 0x000000990300780c */ /* 0x040fe20003f24270 */
[----:B------:R-:W-:Y:S01]  /*1980*/  UIADD3 UR14, UR6, 0x4, URZ ;  /* 0x00000004060e7890 */ /* 0x000fe2000fffe03f */
[----:B------:R-:W-:Y:S01]  /*1990*/  ISETP.GT.AND P0, PT, R3, 0xa0, PT ;  /* 0x000000a00300780c */ /* 0x000fe20003f04270 */
        /* <DEDUP_REMOVED lines=8> */
[----:B------:R-:W-:Y:S01]  /*1a20*/  ULDC UR26, c[0x0][0x988] ;  /* 0x00026200001a7ab9 */ /* 0x000fe20000000800 */
[----:B------:R-:W-:Y:S01]  /*1a30*/  UISETP.GE.AND UP0, UPT, UR50, 0xc1, UPT ;  /* 0x000000c13200788c */ /* 0x000fe2000bf06270 */
        /* <DEDUP_REMOVED lines=26> */
[----:B------:R-:W-:Y:S02]  /*1be0*/  WARPGROUP.DEPBAR.LE gsb0, 0x0 ;  /* 0x00008000000079c5 */ /* 0x000fe40000010000 */
[----:B------:R-:W-:-:S06]  /*1bf0*/  WARPGROUP.ARRIVE ;  /* 0x00000000000079c5 */ /* 0x000fcc0000000000 */
        /* <DEDUP_REMOVED lines=135> */
[----:B------:R-:W-:Y:S02]  /*2470*/  FMNMX.FTZ R7, R81, R0, !PT ;  /* 0x0000000051077209 */ /* 0x000fe40007810000 */
[C---:B------:R-:W-:Y:S02]  /*2480*/  ISETP.GT.AND P6, PT, R3.reuse, 0x88, PT ;  /* 0x000000880300780c */ /* 0x040fe40003fc4270 */
[----:B------:R-:W-:-:S02]  /*2490*/  ISETP.GT.AND P5, PT, R3, 0x89, PT ;  /* 0x000000890300780c */ /* 0x000fc40003fa4270 */
        /* <DEDUP_REMOVED lines=17> */
[----:B------:R-:W-:-:S02]  /*25b0*/  FSEL R102, R102, -INF , P2 ;  /* 0xff80000066667808 */ /* 0x000fc40001000000 */
[----:B------:R-:W-:Y:S02]  /*25c0*/  FSEL R108, R108, -INF , P0 ;  /* 0xff8000006c6c7808 */ /* 0x000fe40000000000 */
[----:B------:R-:W-:Y:S02]  /*25d0*/  P2R R11, PR, RZ, 0x1 ;  /* 0x00000001ff0b7803 */ /* 0x000fe40000000000 */
[C---:B------:R-:W-:Y:S02]  /*25e0*/  ISETP.GT.AND P2, PT, R3.reuse, 0xa9, PT ;  /* 0x000000a90300780c */ /* 0x040fe40003f44270 */
[C---:B------:R-:W-:Y:S02]  /*25f0*/  ISETP.GT.AND P3, PT, R3.reuse, 0xb0, PT ;  /* 0x000000b00300780c */ /* 0x040fe40003f64270 */
[C---:B------:R-:W-:Y:S02]  /*2600*/  ISETP.GT.AND P4, PT, R3.reuse, 0xb1, PT ;  /* 0x000000b10300780c */ /* 0x040fe40003f84270 */
[----:B------:R-:W-:-:S02]  /*2610*/  ISETP.GT.AND P5, PT, R3, 0xb8, PT ;  /* 0x000000b80300780c */ /* 0x000fc40003fa4270 */
[C---:B------:R-:W-:Y:S02]  /*2620*/  ISETP.GT.AND P6, PT, R3.reuse, 0xb9, PT ;  /* 0x000000b90300780c */ /* 0x040fe40003fc4270 */
[C---:B------:R-:W-:Y:S02]  /*2630*/  ISETP.GT.AND P0, PT, R3.reuse, 0x99, PT ;  /* 0x000000990300780c */ /* 0x040fe40003f04270 */
[----:B------:R-:W-:Y:S02]  /*2640*/  ISETP.GT.AND P1, PT, R3, 0xa0, PT ;  /* 0x000000a00300780c */ /* 0x000fe40003f24270 */
        /* <DEDUP_REMOVED lines=23> */
[----:B------:R-:W-:Y:S02]  /*27c0*/  FSEL R109, R109, -INF , P2 ;  /* 0xff8000006d6d7808 */ /* 0x000fe40001000000 */
[----:B------:R-:W-:Y:S02]  /*27d0*/  FMNMX.FTZ R0, R108, R7, !PT ;  /* 0x000000076c007209 */ /* 0x000fe40007810000 */
[----:B------:R-:W-:Y:S02]  /*27e0*/  FMNMX.FTZ R3, R51, R20, !PT ;  /* 0x0000001433037209 */ /* 0x000fe40007810000 */
[----:B------:R-:W-:-:S02]  /*27f0*/  FSEL R112, R112, -INF , P3 ;  /* 0xff80000070707808 */ /* 0x000fc40001800000 */
        /* <DEDUP_REMOVED lines=11> */
[----:B------:R-:W-:-:S02]  /*28b0*/  FMNMX.FTZ R8, R117, R0, !PT ;  /* 0x0000000075087209 */ /* 0x000fc40007810000 */
[----:B------:R-:W-:Y:S02]  /*28c0*/  FMNMX.FTZ R20, R62, R3, !PT ;  /* 0x000000033e147209 */ /* 0x000fe40007810000 */
[----:B------:R-:W-:Y:S01]  /*28d0*/  P2R R10, PR, RZ, 0x4 ;  /* 0x00000004ff0a7803 */ /* 0x000fe20000000000 */
[----:B------:R-:W0:Y:S01]  /*28e0*/  SHFL.BFLY PT, R7, R8, 0x2, 0x1f ;  /* 0x0c401f0008077f89 */ /* 0x000e2200000e0000 */
[----:B------:R-:W-:Y:S02]  /*28f0*/  FMNMX.FTZ R3, R63, R20, !PT ;  /* 0x000000143f037209 */ /* 0x000fe40007810000 */
[----:B------:R-:W-:Y:S02]  /*2900*/  FSEL R103, R103, -INF , P0 ;  /* 0xff80000067677808 */ /* 0x000fe40000000000 */
[----:B------:R-:W-:Y:S02]  /*2910*/  FMNMX.FTZ R20, R66, R3, !PT ;  /* 0x0000000342147209 */ /* 0x000fe40007810000 */
[----:B------:R-:W-:-:S02]  /*2920*/  FSEL R106, R106, -INF , P1 ;  /* 0xff8000006a6a7808 */ /* 0x000fc40000800000 */
[----:B------:R-:W-:Y:S02]  /*2930*/  FMNMX.FTZ R3, R67, R20, !PT ;  /* 0x0000001443037209 */ /* 0x000fe40007810000 */
[----:B------:R-:W-:Y:S02]  /*2940*/  ISETP.NE.AND P1, PT, R12, RZ, PT ;  /* 0x000000ff0c00720c */ /* 0x000fe40003f25270 */
[----:B------:R-:W-:Y:S02]  /*2950*/  FMNMX.FTZ R20, R70, R3, !PT ;  /* 0x0000000346147209 */ /* 0x000fe40007810000 */
[----:B------:R-:W-:Y:S02]  /*2960*/  ISETP.NE.AND P0, PT, R11, RZ, PT ;  /* 0x000000ff0b00720c */ /* 0x000fe40003f05270 */
[----:B------:R-:W-:Y:S02]  /*2970*/  FMNMX.FTZ R3, R71, R20, !PT ;  /* 0x0000001447037209 */ /* 0x000fe40007810000 */
[----:B------:R-:W-:-:S02]  /*2980*/  FSEL R107, R107, -INF , P1 ;  /* 0xff8000006b6b7808 */ /* 0x000fc40000800000 */
[----:B------:R-:W-:Y:S02]  /*2990*/  FMNMX.FTZ R20, R74, R3, !PT ;  /* 0x000000034a147209 */ /* 0x000fe40007810000 */
[----:B------:R-:W-:Y:S02]  /*29a0*/  FSEL R110, R110, -INF , P0 ;  /* 0xff8000006e6e7808 */ /* 0x000fe40000000000 */
[----:B0-----:R-:W-:Y:S02]  /*29b0*/  FMNMX.FTZ R9, R8, R7, !PT ;  /* 0x0000000708097209 */ /* 0x001fe40007810000 */
[----:B------:R-:W-:Y:S02]  /*29c0*/  FMNMX.FTZ R3, R75, R20, !PT ;  /* 0x000000144b037209 */ /* 0x000fe40007810000 */
[----:B------:R-:W-:Y:S01]  /*29d0*/  FSEL R114, R114, -INF , P3 ;  /* 0xff80000072727808 */ /* 0x000fe20001800000 */
[----:B------:R-:W0:Y:S01]  /*29e0*/  SHFL.BFLY PT, R0, R9, 0x1, 0x1f ;  /* 0x0c201f0009007f89 */ /* 0x000e2200000e0000 */
[----:B------:R-:W-:-:S02]  /*29f0*/  FMNMX.FTZ R20, R78, R3, !PT ;  /* 0x000000034e147209 */ /* 0x000fc40007810000 */
[----:B------:R-:W-:Y:S02]  /*2a00*/  FSEL R115, R115, -INF , P4 ;  /* 0xff80000073737808 */ /* 0x000fe40002000000 */
[----:B------:R-:W-:Y:S02]  /*2a10*/  FMNMX.FTZ R3, R79, R20, !PT ;  /* 0x000000144f037209 */ /* 0x000fe40007810000 */
[----:B------:R-:W-:Y:S02]  /*2a20*/  FSEL R118, R118, -INF , P5 ;  /* 0xff80000076767808 */ /* 0x000fe40002800000 */
[----:B------:R-:W-:Y:S02]  /*2a30*/  FMNMX.FTZ R20, R82, R3, !PT ;  /* 0x0000000352147209 */ /* 0x000fe40007810000 */
[----:B------:R-:W-:Y:S02]  /*2a40*/  FSEL R119, R119, -INF , P6 ;  /* 0xff80000077777808 */ /* 0x000fe40003000000 */
[----:B------:R-:W-:-:S02]  /*2a50*/  FMNMX.FTZ R3, R83, R20, !PT ;  /* 0x0000001453037209 */ /* 0x000fc40007810000 */
[----:B------:R-:W-:Y:S02]  /*2a60*/  ISETP.NE.AND P0, PT, R5, RZ, PT ;  /* 0x000000ff0500720c */ /* 0x000fe40003f05270 */
[----:B------:R-:W-:Y:S02]  /*2a70*/  FMNMX.FTZ R20, R86, R3, !PT ;  /* 0x0000000356147209 */ /* 0x000fe40007810000 */
[----:B------:R-:W-:Y:S02]  /*2a80*/  ISETP.NE.AND P1, PT, R6, RZ, PT ;  /* 0x000000ff0600720c */ /* 0x000fe40003f25270 */
[----:B------:R-:W-:Y:S02]  /*2a90*/  FMNMX.FTZ R3, R87, R20, !PT ;  /* 0x0000001457037209 */ /* 0x000fe40007810000 */
[----:B0-----:R-:W-:Y:S02]  /*2aa0*/  FMNMX.FTZ R0, R9, R0, !PT ;  /* 0x0000000009007209 */ /* 0x001fe40007810000 */
[----:B------:R-:W-:-:S02]  /*2ab0*/  FMNMX.FTZ R20, R90, R3, !PT ;  /* 0x000000035a147209 */ /* 0x000fc40007810000 */
[C---:B------:R-:W-:Y:S01]  /*2ac0*/  FSETP.NEU.FTZ.AND P2, PT, R0.reuse, -INF , PT ;  /* 0xff8000000000780b */ /* 0x040fe20003f5d000 */
[----:B------:R-:W-:Y:S01]  /*2ad0*/  FMUL.FTZ R7, R0, UR26 ;  /* 0x0000001a00077c20 */ /* 0x000fe20008410000 */
[----:B------:R-:W-:-:S03]  /*2ae0*/  FMNMX.FTZ R3, R91, R20, !PT ;  /* 0x000000145b037209 */ /* 0x000fc60007810000 */
[----:B------:R-:W-:Y:S01]  /*2af0*/  @!P1 VIADD R4, R4, 0x30840 ;  /* 0x0003084004049836 */ /* 0x000fe20000000000 */
[----:B------:R-:W-:Y:S02]  /*2b00*/  FMNMX.FTZ R20, R94, R3, !PT ;  /* 0x000000035e147209 */ /* 0x000fe40007810000 */
        /* <DEDUP_REMOVED lines=47> */
[----:B------:R0:W-:Y:S01]  /*2e00*/  MUFU.EX2 R20, R80 ;  /* 0x0000005000147308 */ /* 0x0001e20000000800 */
[----:B------:R-:W-:Y:S01]  /*2e10*/  FMNMX.FTZ R3, R119, R64, !PT ;  /* 0x0000004077037209 */ /* 0x000fe20007810000 */
[--C-:B------:R-:W-:Y:S01]  /*2e20*/  FFMA.FTZ R29, R81, UR26, -R7.reuse ;  /* 0x0000001a511d7c23 */ /* 0x100fe20008010807 */
[--C-:B------:R-:W-:Y:S01]  /*2e30*/  FFMA.FTZ R57, R57, UR26, -R7.reuse ;  /* 0x0000001a39397c23 */ /* 0x100fe20008010807 */
[--C-:B------:R-:W-:Y:S01]  /*2e40*/  FFMA.FTZ R61, R61, UR26, -R7.reuse ;  /* 0x0000001a3d3d7c23 */ /* 0x100fe20008010807 */
[--C-:B------:R-:W-:Y:S01]  /*2e50*/  FFMA.FTZ R68, R93, UR26, -R7.reuse ;  /* 0x0000001a5d447c23 */ /* 0x100fe20008010807 */
[----:B------:R-:W1:Y:S01]  /*2e60*/  SHFL.BFLY PT, R76, R3, 0x2, 0x1f ;  /* 0x0c401f00034c7f89 */ /* 0x000e6200000e0000 */
[--C-:B------:R-:W-:Y:S01]  /*2e70*/  FFMA.FTZ R64, R96, UR26, -R7.reuse ;  /* 0x0000001a60407c23 */ /* 0x100fe20008010807 */
[----:B------:R2:W-:Y:S01]  /*2e80*/  MUFU.EX2 R32, R84 ;  /* 0x0000005400207308 */ /* 0x0005e20000000800 */
[--C-:B------:R-:W-:Y:S01]  /*2e90*/  FFMA.FTZ R69, R97, UR26, -R7.reuse ;  /* 0x0000001a61457c23 */ /* 0x100fe20008010807 */
[--C-:B------:R-:W-:Y:S01]  /*2ea0*/  FFMA.FTZ R72, R100, UR26, -R7.reuse ;  /* 0x0000001a64487c23 */ /* 0x100fe20008010807 */
[--C-:B------:R-:W-:Y:S01]  /*2eb0*/  FFMA.FTZ R73, R101, UR26, -R7.reuse ;  /* 0x0000001a65497c23 */ /* 0x100fe20008010807 */
[--C-:B------:R-:W-:Y:S01]  /*2ec0*/  FFMA.FTZ R77, R105, UR26, -R7.reuse ;  /* 0x0000001a694d7c23 */ /* 0x100fe20008010807 */
[--C-:B0-----:R-:W-:Y:S01]  /*2ed0*/  FFMA.FTZ R80, R108, UR26, -R7.reuse ;  /* 0x0000001a6c507c23 */ /* 0x101fe20008010807 */
[--C-:B------:R-:W-:Y:S01]  /*2ee0*/  FFMA.FTZ R81, R109, UR26, -R7.reuse ;  /* 0x0000001a6d517c23 */ /* 0x100fe20008010807 */
[--C-:B------:R-:W-:Y:S01]  /*2ef0*/  FFMA.FTZ R113, R113, UR26, -R7.reuse ;  /* 0x0000001a71717c23 */ /* 0x100fe20008010807 */
[----:B------:R0:W-:Y:S01]  /*2f00*/  MUFU.EX2 R60, R89 ;  /* 0x00000059003c7308 */ /* 0x0001e20000000800 */
[----:B--2---:R-:W-:Y:S01]  /*2f10*/  FFMA.FTZ R84, R112, UR26, -R7 ;  /* 0x0000001a70547c23 */ /* 0x004fe20008010807 */
[----:B------:R-:W-:-:S04]  /*2f20*/  @!P1 PRMT R4, RZ, 0x654, R4 ;  /* 0x00000654ff049816 */ /* 0x000fc80000000004 */
[----:B------:R2:W-:Y:S02]  /*2f30*/  @!P1 SYNCS.ARRIVE.TRANS64.RED.A1T0 RZ, [R4+URZ], RZ ;  /* 0x000000ff04ff99a7 */ /* 0x0005e4000810043f */
[----:B------:R-:W-:Y:S01]  /*2f40*/  MUFU.EX2 R5, R5 ;  /* 0x0000000500057308 */ /* 0x000fe20000000800 */
[--C-:B0-----:R-:W-:Y:S01]  /*2f50*/  FFMA.FTZ R89, R117, UR26, -R7.reuse ;  /* 0x0000001a75597c23 */ /* 0x101fe20008010807 */
[----:B-1----:R-:W-:Y:S01]  /*2f60*/  FMNMX.FTZ R85, R3, R76, !PT ;  /* 0x0000004c03557209 */ /* 0x002fe20007810000 */
[----:B------:R-:W-:-:S05]  /*2f70*/  FFMA.FTZ R76, R104, UR26, -R7 ;  /* 0x0000001a684c7c23 */ /* 0x000fca0008010807 */
[----:B------:R-:W2:Y:S01]  /*2f80*/  MUFU.EX2 R6, R6 ;  /* 0x0000000600067308 */ /* 0x000ea20000000800 */
[----:B------:R-:W0:Y:S07]  /*2f90*/  SHFL.BFLY PT, R88, R85, 0x1, 0x1f ;  /* 0x0c201f0055587f89 */ /* 0x000e2e00000e0000 */
[----:B------:R-:W1:Y:S08]  /*2fa0*/  MUFU.EX2 R8, R8 ;  /* 0x0000000800087308 */ /* 0x000e700000000800 */
[----:B------:R-:W3:Y:S01]  /*2fb0*/  MUFU.EX2 R9, R9 ;  /* 0x0000000900097308 */ /* 0x000ee20000000800 */
[----:B--2---:R-:W-:-:S07]  /*2fc0*/  F2FP.BF16.F32.PACK_AB R4, R6, R5 ;  /* 0x000000050604723e */ /* 0x004fce00000010ff */
[----:B------:R-:W2:Y:S01]  /*2fd0*/  MUFU.EX2 R10, R10 ;  /* 0x0000000a000a7308 */ /* 0x000ea20000000800 */
        /* <DEDUP_REMOVED lines=22> */
[----:B-1----:R-:W-:Y:S01]  /*3140*/  FADD.FTZ R70, R8, R59 ;  /* 0x0000003b08467221 */ /* 0x002fe20000010000 */
[----:B------:R-:W0:Y:S01]  /*3150*/  MUFU.EX2 R26, R26 ;  /* 0x0000001a001a7308 */ /* 0x000e220000000800 */
[--C-:B------:R-:W-:Y:S01]  /*3160*/  FFMA.FTZ R35, R66, UR26, -R92.reuse ;  /* 0x0000001a42237c23 */ /* 0x100fe2000801085c */
[--C-:B------:R-:W-:Y:S01]  /*3170*/  FFMA.FTZ R38, R50, UR26, -R92.reuse ;  /* 0x0000001a32267c23 */ /* 0x100fe2000801085c */
[--C-:B------:R-:W-:Y:S01]  /*3180*/  FFMA.FTZ R104, R39, UR26, -R92.reuse ;  /* 0x0000001a27687c23 */ /* 0x100fe2000801085c */
[--C-:B------:R-:W-:Y:S01]  /*3190*/  FFMA.FTZ R50, R71, UR26, -R92.reuse ;  /* 0x0000001a47327c23 */ /* 0x100fe2000801085c */
[----:B------:R-:W-:Y:S01]  /*31a0*/  FFMA.FTZ R27, R42, UR26, -R92 ;  /* 0x0000001a2a1b7c23 */ /* 0x000fe2000801085c */
[----:B---3--:R-:W-:Y:S01]  /*31b0*/  FADD.FTZ R71, R9, R70 ;  /* 0x0000004609477221 */ /* 0x008fe20000010000 */
[--C-:B------:R-:W-:Y:S01]  /*31c0*/  FFMA.FTZ R42, R67, UR26, -R92.reuse ;  /* 0x0000001a432a7c23 */ /* 0x100fe2000801085c */
[----:B------:R-:W1:Y:S01]  /*31d0*/  MUFU.EX2 R93, R93 ;  /* 0x0000005d005d7308 */ /* 0x000e620000000800 */
[--C-:B------:R-:W-:Y:S01]  /*31e0*/  FFMA.FTZ R39, R51, UR26, -R92.reuse ;  /* 0x0000001a33277c23 */ /* 0x100fe2000801085c */
[--C-:B------:R-:W-:Y:S01]  /*31f0*/  FFMA.FTZ R51, R74, UR26, -R92.reuse ;  /* 0x0000001a4a337c23 */ /* 0x100fe2000801085c */
[----:B--2---:R-:W-:Y:S01]  /*3200*/  FADD.FTZ R74, R10, R71 ;  /* 0x000000470a4a7221 */ /* 0x004fe20000010000 */
        /* <DEDUP_REMOVED lines=8> */
[----:B------:R-:W-:Y:S01]  /*3290*/  F2FP.BF16.F32.PACK_AB R6, R9, R8 ;  /* 0x000000080906723e */ /* 0x000fe200000010ff */
[--C-:B------:R-:W-:Y:S01]  /*32a0*/  FFMA.FTZ R71, R86, UR26, -R92.reuse ;  /* 0x0000001a56477c23 */ /* 0x100fe2000801085c */
[----:B------:R-:W-:Y:S01]  /*32b0*/  F2FP.BF16.F32.PACK_AB R8, R11, R10 ;  /* 0x0000000a0b08723e */ /* 0x000fe200000010ff */
[----:B------:R-:W-:Y:S01]  /*32c0*/  FFMA.FTZ R63, R63, UR26, -R92 ;  /* 0x0000001a3f3f7c23 */ /* 0x000fe2000801085c */
[----:B------:R-:W0:Y:S01]  /*32d0*/  MUFU.EX2 R97, R97 ;  /* 0x0000006100617308 */ /* 0x000e220000000800 */
[----:B-1----:R-:W-:Y:S01]  /*32e0*/  FADD.FTZ R67, R93, R66 ;  /* 0x000000425d437221 */ /* 0x002fe20000010000 */
[--C-:B------:R-:W-:Y:S01]  /*32f0*/  FFMA.FTZ R70, R79, UR26, -R92.reuse ;  /* 0x0000001a4f467c23 */ /* 0x100fe2000801085c */
[--C-:B------:R-:W-:Y:S01]  /*3300*/  FFMA.FTZ R79, R94, UR26, -R92.reuse ;  /* 0x0000001a5e4f7c23 */ /* 0x100fe2000801085c */
[--C-:B------:R-:W-:Y:S01]  /*3310*/  FFMA.FTZ R99, R99, UR26, -R92.reuse ;  /* 0x0000001a63637c23 */ /* 0x100fe2000801085c */
[--C-:B------:R-:W-:Y:S01]  /*3320*/  FFMA.FTZ R102, R102, UR26, -R92.reuse ;  /* 0x0000001a66667c23 */ /* 0x100fe2000801085c */
[--C-:B------:R-:W-:Y:S01]  /*3330*/  FFMA.FTZ R103, R103, UR26, -R92.reuse ;  /* 0x0000001a67677c23 */ /* 0x100fe2000801085c */
        /* <DEDUP_REMOVED lines=11> */
[--C-:B------:R-:W-:Y:S01]  /*33f0*/  FFMA.FTZ R66, R82, UR26, -R92.reuse ;  /* 0x0000001a52427c23 */ /* 0x100fe2000801085c */
[--C-:B------:R-:W-:Y:S01]  /*3400*/  FFMA.FTZ R114, R114, UR26, -R92.reuse ;  /* 0x0000001a72727c23 */ /* 0x100fe2000801085c */
[--C-:B------:R-:W-:Y:S01]  /*3410*/  FFMA.FTZ R115, R115, UR26, -R92.reuse ;  /* 0x0000001a73737c23 */ /* 0x100fe2000801085c */
[----:B------:R-:W-:-:S03]  /*3420*/  FFMA.FTZ R118, R118, UR26, -R92 ;  /* 0x0000001a76767c23 */ /* 0x000fc6000801085c */
[----:B------:R-:W0:Y:S01]  /*3430*/  MUFU.EX2 R101, R101 ;  /* 0x0000006500657308 */ /* 0x000e220000000800 */
[----:B-1----:R-:W-:Y:S01]  /*3440*/  FADD.FTZ R74, R100, R5 ;  /* 0x00000005644a7221 */ /* 0x002fe20000010000 */
[----:B------:R-:W-:Y:S02]  /*3450*/  F2FP.BF16.F32.PACK_AB R5, R26, R7 ;  /* 0x000000071a05723e */ /* 0x000fe400000010ff */
[----:B------:R-:W-:Y:S02]  /*3460*/  F2FP.BF16.F32.PACK_AB R7, R96, R93 ;  /* 0x0000005d6007723e */ /* 0x000fe400000010ff */
[----:B------:R-:W-:Y:S02]  /*3470*/  F2FP.BF16.F32.PACK_AB R9, R100, R97 ;  /* 0x000000616409723e */ /* 0x000fe400000010ff */
[----:B------:R-:W1:Y:S01]  /*3480*/  MUFU.EX2 R12, R12 ;  /* 0x0000000c000c7308 */ /* 0x000e620000000800 */
[----:B--2---:R-:W-:Y:S01]  /*3490*/  FADD.FTZ R75, R121, R78 ;  /* 0x0000004e794b7221 */ /* 0x004fe20000010000 */
[----:B------:R-:W-:Y:S01]  /*34a0*/  FFMA.FTZ R78, R91, UR26, -R92 ;  /* 0x0000001a5b4e7c23 */ /* 0x000fe2000801085c */
[----:B------:R2:W-:Y:S01]  /*34b0*/  STSM.16.M88.4 [R2+0x1e800], R4 ;  /* 0x01e8000402007844 */ /* 0x0005e20000000200 */
[----:B------:R-:W-:Y:S01]  /*34c0*/  F2FP.BF16.F32.PACK_AB R10, R121, R120 ;  /* 0x00000078790a723e */ /* 0x000fe200000010ff */
[----:B------:R-:W-:-:S02]  /*34d0*/  IMAD.MOV.U32 R121, RZ, RZ, R151 ;  /* 0x000000ffff797224 */ /* 0x000fc400078e0097 */
[----:B------:R-:W-:Y:S01]  /*34e0*/  IMAD.MOV.U32 R120, RZ, RZ, R151 ;  /* 0x000000ffff787224 */ /* 0x000fe200078e0097 */
[----:B------:R-:W3:Y:S01]  /*34f0*/  MUFU.EX2 R104, R104 ;  /* 0x0000006800687308 */ /* 0x000ee20000000800 */
[----:B0-----:R-:W-:Y:S01]  /*3500*/  FADD.FTZ R11, R101, R74 ;  /* 0x0000004a650b7221 */ /* 0x001fe20000010000 */
[----:B------:R-:W-:-:S06]  /*3510*/  FFMA.FTZ R74, R87, UR26, -R92 ;  /* 0x0000001a574a7c23 */ /* 0x000fcc000801085c */
[----:B------:R-:W0:Y:S01]  /*3520*/  MUFU.EX2 R13, R13 ;  /* 0x0000000d000d7308 */ /* 0x000e220000000800 */
[----:B-1----:R-:W-:Y:S01]  /*3530*/  FADD.FTZ R82, R12, R75 ;  /* 0x0000004b0c527221 */ /* 0x002fe20000010000 */
[----:B------:R-:W-:-:S06]  /*3540*/  FFMA.FTZ R75, R90, UR26, -R92 ;  /* 0x0000001a5a4b7c23 */ /* 0x000fcc000801085c */
[----:B------:R-:W1:Y:S01]  /*3550*/  MUFU.EX2 R27, R27 ;  /* 0x0000001b001b7308 */ /* 0x000e620000000800 */
[C---:B---3--:R-:W-:Y:S01]  /*3560*/  FADD.FTZ R26, R104.reuse, R11 ;  /* 0x0000000b681a7221 */ /* 0x048fe20000010000 */
[----:B------:R-:W-:-:S05]  /*3570*/  F2FP.BF16.F32.PACK_AB R11, R104, R101 ;  /* 0x00000065680b723e */ /* 0x000fca00000010ff */
[----:B------:R3:W-:Y:S01]  /*3580*/  STSM.16.M88.4 [R18], R8 ;  /* 0x0000000812007844 */ /* 0x0007e20000000200 */
[----:B------:R-:W4:Y:S01]  /*3590*/  MUFU.EX2 R14, R14 ;  /* 0x0000000e000e7308 */ /* 0x000f220000000800 */
[C---:B0-----:R-:W-:Y:S01]  /*35a0*/  FADD.FTZ R83, R13.reuse, R82 ;  /* 0x000000520d537221 */ /* 0x041fe20000010000 */
[----:B------:R-:W-:Y:S01]  /*35b0*/  F2FP.BF16.F32.PACK_AB R12, R13, R12 ;  /* 0x0000000c0d0c723e */ /* 0x000fe200000010ff */
[----:B------:R-:W-:-:S05]  /*35c0*/  FFMA.FTZ R82, R95, UR26, -R92 ;  /* 0x0000001a5f527c23 */ /* 0x000fca000801085c */
[----:B------:R-:W0:Y:S01]  /*35d0*/  MUFU.EX2 R30, R30 ;  /* 0x0000001e001e7308 */ /* 0x000e220000000800 */
[----:B-1----:R-:W-:-:S07]  /*35e0*/  FADD.FTZ R87, R27, R26 ;  /* 0x0000001a1b577221 */ /* 0x002fce0000010000 */
[----:B------:R-:W1:Y:S01]  /*35f0*/  MUFU.EX2 R15, R15 ;  /* 0x0000000f000f7308 */ /* 0x000e620000000800 */
[----:B----4-:R-:W-:Y:S01]  /*3600*/  FADD.FTZ R86, R14, R83 ;  /* 0x000000530e567221 */ /* 0x010fe20000010000 */
[--C-:B------:R-:W-:Y:S01]  /*3610*/  FFMA.FTZ R83, R98, UR26, -R92.reuse ;  /* 0x0000001a62537c23 */ /* 0x100fe2000801085c */
[----:B------:R-:W-:-:S05]  /*3620*/  FFMA.FTZ R92, R119, UR26, -R92 ;  /* 0x0000001a775c7c23 */ /* 0x000fca000801085c */
[----:B------:R-:W4:Y:S01]  /*3630*/  MUFU.EX2 R31, R31 ;  /* 0x0000001f001f7308 */ /* 0x000f220000000800 */
[----:B0-----:R-:W-:-:S07]  /*3640*/  FADD.FTZ R26, R30, R87 ;  /* 0x000000571e1a7221 */ /* 0x001fce0000010000 */
[----:B------:R-:W0:Y:S01]  /*3650*/  MUFU.EX2 R24, R24 ;  /* 0x0000001800187308 */ /* 0x000e220000000800 */
[C---:B-1----:R-:W-:Y:S01]  /*3660*/  FADD.FTZ R91, R15.reuse, R86 ;  /* 0x000000560f5b7221 */ /* 0x042fe20000010000 */
[----:B------:R-:W-:-:S06]  /*3670*/  F2FP.BF16.F32.PACK_AB R14, R15, R14 ;  /* 0x0000000e0f0e723e */ /* 0x000fcc00000010ff */
[----:B------:R-:W1:Y:S01]  /*3680*/  MUFU.EX2 R34, R34 ;  /* 0x0000002200227308 */ /* 0x000e620000000800 */
[----:B----4-:R-:W-:-:S07]  /*3690*/  FADD.FTZ R87, R31, R26 ;  /* 0x0000001a1f577221 */ /* 0x010fce0000010000 */
[----:B------:R-:W4:Y:S01]  /*36a0*/  MUFU.EX2 R25, R25 ;  /* 0x0000001900197308 */ /* 0x000f220000000800 */
[----:B0-----:R-:W-:-:S07]  /*36b0*/  FADD.FTZ R26, R24, R91 ;  /* 0x0000005b181a7221 */ /* 0x001fce0000010000 */
[----:B------:R-:W0:Y:S01]  /*36c0*/  MUFU.EX2 R38, R38 ;  /* 0x0000002600267308 */ /* 0x000e220000000800 */
[C---:B-1----:R-:W-:Y:S01]  /*36d0*/  FADD.FTZ R87, R34.reuse, R87 ;  /* 0x0000005722577221 */ /* 0x042fe20000010000 */
[----:B------:R-:W-:-:S06]  /*36e0*/  F2FP.BF16.F32.PACK_AB R15, R34, R31 ;  /* 0x0000001f220f723e */ /* 0x000fcc00000010ff */
[----:B------:R-:W1:Y:S01]  /*36f0*/  MUFU.EX2 R45, R45 ;  /* 0x0000002d002d7308 */ /* 0x000e620000000800 */
[C---:B----4-:R-:W-:Y:S01]  /*3700*/  FADD.FTZ R86, R25.reuse, R26 ;  /* 0x0000001a19567221 */ /* 0x050fe20000010000 */
[----:B------:R-:W-:-:S06]  /*3710*/  F2FP.BF16.F32.PACK_AB R24, R25, R24 ;  /* 0x000000181918723e */ /* 0x000fcc00000010ff */
[----:B------:R-:W4:Y:S01]  /*3720*/  MUFU.EX2 R39, R39 ;  /* 0x0000002700277308 */ /* 0x000f220000000800 */
[----:B0-----:R-:W-:-:S07]  /*3730*/  FADD.FTZ R26, R38, R87 ;  /* 0x00000057261a7221 */ /* 0x001fce0000010000 */
[----:B------:R-:W0:Y:S01]  /*3740*/  MUFU.EX2 R48, R48 ;  /* 0x0000003000307308 */ /* 0x000e220000000800 */
[----:B-1----:R-:W-:-:S07]  /*3750*/  FADD.FTZ R91, R45, R86 ;  /* 0x000000562d5b7221 */ /* 0x002fce0000010000 */
        /* <DEDUP_REMOVED lines=20> */
[C---:B----4-:R-:W-:Y:S01]  /*38a0*/  FADD.FTZ R86, R61.reuse, R86 ;  /* 0x000000563d567221 */ /* 0x050fe20000010000 */
[----:B--2---:R-:W-:-:S06]  /*38b0*/  F2FP.BF16.F32.PACK_AB R6, R61, R56 ;  /* 0x000000383d06723e */ /* 0x004fcc00000010ff */
[----:B------:R-:W2:Y:S01]  /*38c0*/  MUFU.EX2 R63, R63 ;  /* 0x0000003f003f7308 */ /* 0x000ea20000000800 */
[----:B0-----:R-:W-:-:S07]  /*38d0*/  FADD.FTZ R26, R58, R87 ;  /* 0x000000573a1a7221 */ /* 0x001fce0000010000 */
[----:B------:R-:W0:Y:S01]  /*38e0*/  MUFU.EX2 R28, R28 ;  /* 0x0000001c001c7308 */ /* 0x000e220000000800 */
[----:B-1----:R-:W-:-:S07]  /*38f0*/  FADD.FTZ R13, R21, R86 ;  /* 0x00000056150d7221 */ /* 0x002fce0000010000 */
[----:B------:R-:W1:Y:S01]  /*3900*/  MUFU.EX2 R35, R35 ;  /* 0x0000002300237308 */ /* 0x000e620000000800 */
[----:B--2---:R-:W-:Y:S01]  /*3910*/  FADD.FTZ R86, R63, R26 ;  /* 0x0000001a3f567221 */ /* 0x004fe20000010000 */
[----:B------:R-:W-:-:S06]  /*3920*/  F2FP.BF16.F32.PACK_AB R26, R48, R45 ;  /* 0x0000002d301a723e */ /* 0x000fcc00000010ff */
[----:B------:R-:W2:Y:S01]  /*3930*/  MUFU.EX2 R33, R33 ;  /* 0x0000002100217308 */ /* 0x000ea20000000800 */
[----:B0-----:R-:W-:Y:S01]  /*3940*/  FADD.FTZ R4, R28, R13 ;  /* 0x0000000d1c047221 */ /* 0x001fe20000010000 */
[----:B------:R-:W-:Y:S02]  /*3950*/  F2FP.BF16.F32.PACK_AB R13, R30, R27 ;  /* 0x0000001b1e0d723e */ /* 0x000fe400000010ff */
[----:B------:R-:W-:-:S03]  /*3960*/  F2FP.BF16.F32.PACK_AB R27, R47, R46 ;  /* 0x0000002e2f1b723e */ /* 0x000fc600000010ff */
[----:B------:R0:W-:Y:S01]  /*3970*/  STSM.16.M88.4 [R17], R12 ;  /* 0x0000000c11007844 */ /* 0x0001e20000000200 */
[----:B------:R-:W3:Y:S01]  /*3980*/  MUFU.EX2 R42, R42 ;  /* 0x0000002a002a7308 */ /* 0x000ee20000000800 */
[----:B-1----:R-:W-:Y:S02]  /*3990*/  FADD.FTZ R5, R35, R86 ;  /* 0x0000005623057221 */ /* 0x002fe40000010000 */
[----:B------:R-:W-:Y:S05]  /*39a0*/  STSM.16.M88.4 [R16], R24 ;  /* 0x0000001810007844 */ /* 0x000fea0000000200 */
[----:B------:R-:W1:Y:S01]  /*39b0*/  MUFU.EX2 R36, R36 ;  /* 0x0000002400247308 */ /* 0x000e620000000800 */
[----:B--2---:R-:W-:Y:S01]  /*39c0*/  FADD.FTZ R7, R33, R4 ;  /* 0x0000000421077221 */ /* 0x004fe20000010000 */
[----:B------:R-:W-:-:S06]  /*39d0*/  F2FP.BF16.F32.PACK_AB R4, R57, R52 ;  /* 0x000000343904723e */ /* 0x000fcc00000010ff */
[----:B------:R-:W2:Y:S01]  /*39e0*/  MUFU.EX2 R43, R43 ;  /* 0x0000002b002b7308 */ /* 0x000ea20000000800 */
[----:B---3--:R-:W-:-:S07]  /*39f0*/  FADD.FTZ R8, R42, R5 ;  /* 0x000000052a087221 */ /* 0x008fce0000010000 */
[----:B------:R-:W3:Y:S01]  /*3a00*/  MUFU.EX2 R37, R37 ;  /* 0x0000002500257308 */ /* 0x000ee20000000800 */
[----:B-1----:R-:W-:-:S07]  /*3a10*/  FADD.FTZ R10, R36, R7 ;  /* 0x00000007240a7221 */ /* 0x002fce0000010000 */
[----:B------:R-:W1:Y:S01]  /*3a20*/  MUFU.EX2 R50, R50 ;  /* 0x0000003200327308 */ /* 0x000e620000000800 */
[----:B--2---:R-:W-:-:S07]  /*3a30*/  FADD.FTZ R5, R43, R8 ;  /* 0x000000082b057221 */ /* 0x004fce0000010000 */
[----:B------:R-:W2:Y:S01]  /*3a40*/  MUFU.EX2 R40, R40 ;  /* 0x0000002800287308 */ /* 0x000ea20000000800 */
[----:B---3--:R-:W-:-:S07]  /*3a50*/  FADD.FTZ R7, R37, R10 ;  /* 0x0000000a25077221 */ /* 0x008fce0000010000 */
[----:B------:R-:W3:Y:S01]  /*3a60*/  MUFU.EX2 R51, R51 ;  /* 0x0000003300337308 */ /* 0x000ee20000000800 */
[----:B-1----:R-:W-:Y:S01]  /*3a70*/  FADD.FTZ R8, R50, R5 ;  /* 0x0000000532087221 */ /* 0x002fe20000010000 */
[----:B------:R-:W-:-:S06]  /*3a80*/  F2FP.BF16.F32.PACK_AB R5, R55, R54 ;  /* 0x000000363705723e */ /* 0x000fcc00000010ff */
[----:B------:R-:W1:Y:S01]  /*3a90*/  MUFU.EX2 R44, R44 ;  /* 0x0000002c002c7308 */ /* 0x000e620000000800 */
[C---:B--2---:R-:W-:Y:S01]  /*3aa0*/  FADD.FTZ R7, R40.reuse, R7 ;  /* 0x0000000728077221 */ /* 0x044fe20000010000 */
[----:B0-----:R-:W-:-:S06]  /*3ab0*/  F2FP.BF16.F32.PACK_AB R12, R40, R37 ;  /* 0x00000025280c723e */ /* 0x001fcc00000010ff */
[----:B------:R-:W0:Y:S01]  /*3ac0*/  MUFU.EX2 R62, R62 ;  /* 0x0000003e003e7308 */ /* 0x000e220000000800 */
[----:B---3--:R-:W-:-:S07]  /*3ad0*/  FADD.FTZ R9, R51, R8 ;  /* 0x0000000833097221 */ /* 0x008fce0000010000 */
[----:B------:R-:W2:Y:S01]  /*3ae0*/  MUFU.EX2 R49, R49 ;  /* 0x0000003100317308 */ /* 0x000ea20000000800 */
[----:B-1----:R-:W-:Y:S01]  /*3af0*/  FADD.FTZ R10, R44, R7 ;  /* 0x000000072c0a7221 */ /* 0x002fe20000010000 */
[----:B------:R-:W-:-:S05]  /*3b00*/  F2FP.BF16.F32.PACK_AB R7, R63, R58 ;  /* 0x0000003a3f07723e */ /* 0x000fca00000010ff */
[----:B------:R1:W-:Y:S01]  /*3b10*/  STSM.16.M88.4 [R2+0x24800], R4 ;  /* 0x0248000402007844 */ /* 0x0003e20000000200 */
[----:B------:R-:W3:Y:S01]  /*3b20*/  MUFU.EX2 R59, R59 ;  /* 0x0000003b003b7308 */ /* 0x000ee20000000800 */
[C---:B0-----:R-:W-:Y:S01]  /*3b30*/  FADD.FTZ R8, R62.reuse, R9 ;  /* 0x000000093e087221 */ /* 0x041fe20000010000 */
[----:B------:R-:W-:-:S06]  /*3b40*/  F2FP.BF16.F32.PACK_AB R13, R62, R51 ;  /* 0x000000333e0d723e */ /* 0x000fcc00000010ff */
[----:B------:R-:W0:Y:S01]  /*3b50*/  MUFU.EX2 R70, R70 ;  /* 0x0000004600467308 */ /* 0x000e220000000800 */
[C---:B--2---:R-:W-:Y:S01]  /*3b60*/  FADD.FTZ R11, R49.reuse, R10 ;  /* 0x0000000a310b7221 */ /* 0x044fe20000010000 */
[----:B------:R-:W-:Y:S02]  /*3b70*/  F2FP.BF16.F32.PACK_AB R10, R36, R33 ;  /* 0x00000021240a723e */ /* 0x000fe400000010ff */
[----:B------:R-:W-:-:S04]  /*3b80*/  F2FP.BF16.F32.PACK_AB R14, R49, R44 ;  /* 0x0000002c310e723e */ /* 0x000fc800000010ff */
[----:B------:R-:W2:Y:S01]  /*3b90*/  MUFU.EX2 R29, R29 ;  /* 0x0000001d001d7308 */ /* 0x000ea20000000800 */
[----:B---3--:R-:W-:Y:S01]  /*3ba0*/  FADD.FTZ R9, R59, R8 ;  /* 0x000000083b097221 */ /* 0x008fe20000010000 */
[----:B------:R-:W-:-:S06]  /*3bb0*/  FADD.FTZ R8, R20, R11 ;  /* 0x0000000b14087221 */ /* 0x000fcc0000010000 */
[----:B------:R-:W3:Y:S01]  /*3bc0*/  MUFU.EX2 R66, R66 ;  /* 0x0000004200427308 */ /* 0x000ee20000000800 */
[C---:B0-----:R-:W-:Y:S01]  /*3bd0*/  FADD.FTZ R9, R70.reuse, R9 ;  /* 0x0000000946097221 */ /* 0x041fe20000010000 */
[----:B------:R-:W-:-:S06]  /*3be0*/  F2FP.BF16.F32.PACK_AB R15, R70, R59 ;  /* 0x0000003b460f723e */ /* 0x000fcc00000010ff */
[----:B------:R-:W0:Y:S01]  /*3bf0*/  MUFU.EX2 R67, R67 ;  /* 0x0000004300437308 */ /* 0x000e220000000800 */
[----:B--2---:R-:W-:Y:S01]  /*3c00*/  FADD.FTZ R11, R29, R8 ;  /* 0x000000081d0b7221 */ /* 0x004fe20000010000 */
[----:B------:R-:W-:-:S03]  /*3c10*/  F2FP.BF16.F32.PACK_AB R8, R28, R21 ;  /* 0x000000151c08723e */ /* 0x000fc600000010ff */
[----:B------:R-:W-:Y:S01]  /*3c20*/  FADD.FTZ R30, R32, R11 ;  /* 0x0000000b201e7221 */ /* 0x000fe20000010000 */
[----:B------:R-:W-:Y:S02]  /*3c30*/  F2FP.BF16.F32.PACK_AB R11, R50, R43 ;  /* 0x0000002b320b723e */ /* 0x000fe400000010ff */
[----:B------:R-:W2:Y:S01]  /*3c40*/  MUFU.EX2 R41, R41 ;  /* 0x0000002900297308 */ /* 0x000ea20000000800 */
[----:B---3--:R-:W-:Y:S01]  /*3c50*/  FADD.FTZ R28, R66, R9 ;  /* 0x00000009421c7221 */ /* 0x008fe20000010000 */
[----:B------:R-:W-:-:S05]  /*3c60*/  F2FP.BF16.F32.PACK_AB R9, R42, R35 ;  /* 0x000000232a09723e */ /* 0x000fca00000010ff */
[----:B------:R3:W-:Y:S01]  /*3c70*/  STSM.16.M88.4 [R22], R8 ;  /* 0x0000000816007844 */ /* 0x0007e20000000200 */
[----:B------:R-:W1:Y:S01]  /*3c80*/  MUFU.EX2 R71, R71 ;  /* 0x0000004700477308 */ /* 0x000e620000000800 */
[----:B0-----:R-:W-:Y:S02]  /*3c90*/  FADD.FTZ R28, R67, R28 ;  /* 0x0000001c431c7221 */ /* 0x001fe40000010000 */
[----:B------:R0:W-:Y:S05]  /*3ca0*/  STSM.16.M88.4 [R17+0x6000], R12 ;  /* 0x0060000c11007844 */ /* 0x0001ea0000000200 */
[----:B------:R-:W4:Y:S01]  /*3cb0*/  MUFU.EX2 R53, R53 ;  /* 0x0000003500357308 */ /* 0x000f220000000800 */
[----:B--2---:R-:W-:-:S07]  /*3cc0*/  FADD.FTZ R30, R41, R30 ;  /* 0x0000001e291e7221 */ /* 0x004fce0000010000 */
[----:B------:R-:W2:Y:S01]  /*3cd0*/  MUFU.EX2 R74, R74 ;  /* 0x0000004a004a7308 */ /* 0x000ea20000000800 */
[----:B-1----:R-:W-:-:S07]  /*3ce0*/  FADD.FTZ R5, R71, R28 ;  /* 0x0000001c47057221 */ /* 0x002fce0000010000 */
[----:B------:R-:W1:Y:S01]  /*3cf0*/  MUFU.EX2 R75, R75 ;  /* 0x0000004b004b7308 */ /* 0x000e620000000800 */
[----:B----4-:R-:W-:-:S04]  /*3d00*/  FADD.FTZ R7, R53, R30 ;  /* 0x0000001e35077221 */ /* 0x010fc80000010000 */
[C---:B------:R-:W-:Y:S01]  /*3d10*/  FADD.FTZ R6, R60.reuse, R7 ;  /* 0x000000073c067221 */ /* 0x040fe20000010000 */
[----:B------:R-:W-:Y:S02]  /*3d20*/  F2FP.BF16.F32.PACK_AB R60, R60, R53 ;  /* 0x000000353c3c723e */ /* 0x000fe400000010ff */
[----:B------:R-:W4:Y:S01]  /*3d30*/  MUFU.EX2 R65, R65 ;  /* 0x0000004100417308 */ /* 0x000f220000000800 */
[----:B--2---:R-:W-:-:S07]  /*3d40*/  FADD.FTZ R4, R74, R5 ;  /* 0x000000054a047221 */ /* 0x004fce0000010000 */
[----:B------:R-:W2:Y:S01]  /*3d50*/  MUFU.EX2 R78, R78 ;  /* 0x0000004e004e7308 */ /* 0x000ea20000000800 */
[----:B-1----:R-:W-:-:S07]  /*3d60*/  FADD.FTZ R5, R75, R4 ;  /* 0x000000044b057221 */ /* 0x002fce0000010000 */
[----:B------:R-:W1:Y:S01]  /*3d70*/  MUFU.EX2 R68, R68 ;  /* 0x0000004400447308 */ /* 0x000e620000000800 */
[----:B----4-:R-:W-:Y:S01]  /*3d80*/  FADD.FTZ R7, R65, R6 ;  /* 0x0000000641077221 */ /* 0x010fe20000010000 */
[----:B------:R-:W-:-:S06]  /*3d90*/  F2FP.BF16.F32.PACK_AB R6, R41, R32 ;  /* 0x000000202906723e */ /* 0x000fcc00000010ff */
[----:B------:R-:W4:Y:S01]  /*3da0*/  MUFU.EX2 R79, R79 ;  /* 0x0000004f004f7308 */ /* 0x000f220000000800 */
[C---:B--2---:R-:W-:Y:S01]  /*3db0*/  FADD.FTZ R4, R78.reuse, R5 ;  /* 0x000000054e047221 */ /* 0x044fe20000010000 */
[----:B------:R-:W-:-:S06]  /*3dc0*/  F2FP.BF16.F32.PACK_AB R61, R78, R75 ;  /* 0x0000004b4e3d723e */ /* 0x000fcc00000010ff */
[----:B------:R-:W2:Y:S01]  /*3dd0*/  MUFU.EX2 R64, R64 ;  /* 0x0000004000407308 */ /* 0x000ea20000000800 */
[C---:B-1----:R-:W-:Y:S01]  /*3de0*/  FADD.FTZ R7, R68.reuse, R7 ;  /* 0x0000000744077221 */ /* 0x042fe20000010000 */
[----:B------:R-:W-:-:S06]  /*3df0*/  F2FP.BF16.F32.PACK_AB R62, R68, R65 ;  /* 0x00000041443e723e */ /* 0x000fcc00000010ff */
[----:B------:R-:W1:Y:S01]  /*3e00*/  MUFU.EX2 R82, R82 ;  /* 0x0000005200527308 */ /* 0x000e620000000800 */
[----:B----4-:R-:W-:Y:S01]  /*3e10*/  FADD.FTZ R5, R79, R4 ;  /* 0x000000044f057221 */ /* 0x010fe20000010000 */
[----:B------:R-:W-:-:S06]  /*3e20*/  F2FP.BF16.F32.PACK_AB R4, R29, R20 ;  /* 0x000000141d04723e */ /* 0x000fcc00000010ff */
[----:B------:R-:W4:Y:S01]  /*3e30*/  MUFU.EX2 R69, R69 ;  /* 0x0000004500457308 */ /* 0x000f220000000800 */
[----:B--2---:R-:W-:-:S07]  /*3e40*/  FADD.FTZ R24, R64, R7 ;  /* 0x0000000740187221 */ /* 0x004fce0000010000 */
[----:B------:R-:W2:Y:S01]  /*3e50*/  MUFU.EX2 R83, R83 ;  /* 0x0000005300537308 */ /* 0x000ea20000000800 */
[C---:B-1----:R-:W-:Y:S01]  /*3e60*/  FADD.FTZ R20, R82.reuse, R5 ;  /* 0x0000000552147221 */ /* 0x042fe20000010000 */
[----:B------:R-:W-:-:S06]  /*3e70*/  F2FP.BF16.F32.PACK_AB R63, R82, R79 ;  /* 0x0000004f523f723e */ /* 0x000fcc00000010ff */
[----:B------:R-:W3:Y:S01]  /*3e80*/  MUFU.EX2 R72, R72 ;  /* 0x0000004800487308 */ /* 0x000ee20000000800 */
[C---:B----4-:R-:W-:Y:S01]  /*3e90*/  FADD.FTZ R5, R69.reuse, R24 ;  /* 0x0000001845057221 */ /* 0x050fe20000010000 */
[----:B------:R-:W-:-:S06]  /*3ea0*/  F2FP.BF16.F32.PACK_AB R64, R69, R64 ;  /* 0x000000404540723e */ /* 0x000fcc00000010ff */
[----:B------:R-:W1:Y:S01]  /*3eb0*/  MUFU.EX2 R48, R99 ;  /* 0x0000006300307308 */ /* 0x000e620000000800 */
[----:B--2---:R-:W-:-:S07]  /*3ec0*/  FADD.FTZ R7, R83, R20 ;  /* 0x0000001453077221 */ /* 0x004fce0000010000 */
[----:B------:R-:W2:Y:S01]  /*3ed0*/  MUFU.EX2 R73, R73 ;  /* 0x0000004900497308 */ /* 0x000ea20000000800 */
[----:B---3--:R-:W-:Y:S01]  /*3ee0*/  FADD.FTZ R8, R72, R5 ;  /* 0x0000000548087221 */ /* 0x008fe20000010000 */
[----:B------:R-:W-:-:S06]  /*3ef0*/  F2FP.BF16.F32.PACK_AB R5, R67, R66 ;  /* 0x000000424305723e */ /* 0x000fcc00000010ff */
[----:B------:R-:W3:Y:S01]  /*3f00*/  MUFU.EX2 R102, R102 ;  /* 0x0000006600667308 */ /* 0x000ee20000000800 */
[----:B-1----:R-:W-:Y:S01]  /*3f10*/  FADD.FTZ R9, R48, R7 ;  /* 0x0000000730097221 */ /* 0x002fe20000010000 */
[----:B------:R-:W-:Y:S02]  /*3f20*/  F2FP.BF16.F32.PACK_AB R7, R74, R71 ;  /* 0x000000474a07723e */ /* 0x000fe400000010ff */
[----:B------:R-:W-:-:S03]  /*3f30*/  F2FP.BF16.F32.PACK_AB R65, R48, R83 ;  /* 0x000000533041723e */ /* 0x000fc600000010ff */
[----:B------:R1:W-:Y:S01]  /*3f40*/  STSM.16.M88.4 [R16+0x6000], R4 ;  /* 0x0060000410007844 */ /* 0x0003e20000000200 */
[----:B------:R-:W4:Y:S01]  /*3f50*/  MUFU.EX2 R103, R103 ;  /* 0x0000006700677308 */ /* 0x000f220000000800 */
[C---:B--2---:R-:W-:Y:S01]  /*3f60*/  FADD.FTZ R11, R73.reuse, R8 ;  /* 0x00000008490b7221 */ /* 0x044fe20000010000 */
[----:B------:R-:W-:Y:S01]  /*3f70*/  F2FP.BF16.F32.PACK_AB R66, R73, R72 ;  /* 0x000000484942723e */ /* 0x000fe200000010ff */
[----:B------:R2:W-:Y:S05]  /*3f80*/  STSM.16.M88.4 [R2+0x2a800], R60 ;  /* 0x02a8003c02007844 */ /* 0x0005ea0000000200 */
[----:B------:R-:W5:Y:S01]  /*3f90*/  MUFU.EX2 R76, R76 ;  /* 0x0000004c004c7308 */ /* 0x000f620000000800 */
[----:B---3--:R-:W-:-:S07]  /*3fa0*/  FADD.FTZ R8, R102, R9 ;  /* 0x0000000966087221 */ /* 0x008fce0000010000 */
[----:B------:R-:W3:Y:S01]  /*3fb0*/  MUFU.EX2 R106, R106 ;  /* 0x0000006a006a7308 */ /* 0x000ee20000000800 */
[C---:B----4-:R-:W-:Y:S01]  /*3fc0*/  FADD.FTZ R9, R103.reuse, R8 ;  /* 0x0000000867097221 */ /* 0x050fe20000010000 */
[----:B------:R-:W-:-:S05]  /*3fd0*/  F2FP.BF16.F32.PACK_AB R67, R103, R102 ;  /* 0x000000666743723e */ /* 0x000fca00000010ff */
[----:B------:R2:W-:Y:S01]  /*3fe0*/  STSM.16.M88.4 [R19], R64 ;  /* 0x0000004013007844 */ /* 0x0005e20000000200 */
[----:B------:R-:W4:Y:S01]  /*3ff0*/  MUFU.EX2 R77, R77 ;  /* 0x0000004d004d7308 */ /* 0x000f220000000800 */
[----:B-----5:R-:W-:-:S07]  /*4000*/  FADD.FTZ R10, R76, R11 ;  /* 0x0000000b4c0a7221 */ /* 0x020fce0000010000 */
[----:B------:R-:W5:Y:S01]  /*4010*/  MUFU.EX2 R80, R80 ;  /* 0x0000005000507308 */ /* 0x000f620000000800 */
[----:B---3--:R-:W-:-:S07]  /*4020*/  FADD.FTZ R8, R106, R9 ;  /* 0x000000096a087221 */ /* 0x008fce0000010000 */
[----:B------:R-:W0:Y:S01]  /*4030*/  MUFU.EX2 R81, R81 ;  /* 0x0000005100517308 */ /* 0x000e220000000800 */
[C---:B----4-:R-:W-:Y:S01]  /*4040*/  FADD.FTZ R11, R77.reuse, R10 ;  /* 0x0000000a4d0b7221 */ /* 0x050fe20000010000 */
[----:B------:R-:W-:-:S06]  /*4050*/  F2FP.BF16.F32.PACK_AB R76, R77, R76 ;  /* 0x0000004c4d4c723e */ /* 0x000fcc00000010ff */
[----:B------:R-:W3:Y:S01]  /*4060*/  MUFU.EX2 R84, R84 ;  /* 0x0000005400547308 */ /* 0x000ee20000000800 */
[----:B-----5:R-:W-:-:S07]  /*4070*/  FADD.FTZ R10, R80, R11 ;  /* 0x0000000b500a7221 */ /* 0x020fce0000010000 */
        /* <DEDUP_REMOVED lines=9> */
[C---:B0-----:R-:W-:Y:S01]  /*4110*/  F2FP.BF16.F32.PACK_AB R77, R107.reuse, R106 ;  /* 0x0000006a6b4d723e */ /* 0x041fe200000010ff */
[----:B------:R-:W-:-:S06]  /*4120*/  FADD.FTZ R11, R107, R8 ;  /* 0x000000086b0b7221 */ /* 0x000fcc0000010000 */
[----:B------:R-:W0:Y:S01]  /*4130*/  MUFU.EX2 R88, R88 ;  /* 0x0000005800587308 */ /* 0x000e220000000800 */
[----:B---3--:R-:W-:-:S07]  /*4140*/  FADD.FTZ R8, R110, R11 ;  /* 0x0000000b6e087221 */ /* 0x008fce0000010000 */
[----:B------:R-:W3:Y:S01]  /*4150*/  MUFU.EX2 R89, R89 ;  /* 0x0000005900597308 */ /* 0x000ee20000000800 */
[C---:B-1----:R-:W-:Y:S01]  /*4160*/  F2FP.BF16.F32.PACK_AB R79, R111.reuse, R110 ;  /* 0x0000006e6f4f723e */ /* 0x042fe200000010ff */
[----:B------:R-:W-:-:S04]  /*4170*/  FADD.FTZ R5, R111, R8 ;  /* 0x000000086f057221 */ /* 0x000fc80000010000 */
[----:B------:R2:W-:Y:S02]  /*4180*/  STSM.16.M88.4 [R17+0xc000], R76 ;  /* 0x00c0004c11007844 */ /* 0x0005e40000000200 */
[----:B------:R-:W1:Y:S01]  /*4190*/  MUFU.EX2 R114, R114 ;  /* 0x0000007200727308 */ /* 0x000e620000000800 */
[----:B0-----:R-:W-:-:S07]  /*41a0*/  FADD.FTZ R6, R88, R7 ;  /* 0x0000000758067221 */ /* 0x001fce0000010000 */
[----:B------:R-:W0:Y:S01]  /*41b0*/  MUFU.EX2 R115, R115 ;  /* 0x0000007300737308 */ /* 0x000e220000000800 */
[C---:B---3--:R-:W-:Y:S01]  /*41c0*/  F2FP.BF16.F32.PACK_AB R86, R89.reuse, R88 ;  /* 0x000000585956723e */ /* 0x048fe200000010ff */
[----:B------:R-:W-:-:S06]  /*41d0*/  FADD.FTZ R6, R89, R6 ;  /* 0x0000000659067221 */ /* 0x000fcc0000010000 */
[----:B------:R-:W-:Y:S01]  /*41e0*/  MUFU.EX2 R118, R118 ;  /* 0x0000007600767308 */ /* 0x000fe20000000800 */
[----:B-1----:R-:W-:-:S07]  /*41f0*/  FADD.FTZ R4, R114, R5 ;  /* 0x0000000572047221 */ /* 0x002fce0000010000 */
[----:B------:R-:W1:Y:S01]  /*4200*/  MUFU.EX2 R9, R92 ;  /* 0x0000005c00097308 */ /* 0x000e620000000800 */
[C---:B0-----:R-:W-:Y:S01]  /*4210*/  F2FP.BF16.F32.PACK_AB R85, R115.reuse, R114 ;  /* 0x000000727355723e */ /* 0x041fe200000010ff */
        /* <DEDUP_REMOVED lines=31> */
.L_x_12837:
        /* <DEDUP_REMOVED lines=9> */
.L_x_12830:
[----:B------:R-:W-:Y:S01]  /*44a0*/  ULEA UR6, UR38, UR39, 0x3 ;  /* 0x0000002726067291 */ /* 0x000fe2000f8e183f */
[----:B------:R-:W-:-:S05]  /*44b0*/  IMAD.U32 R0, RZ, RZ, UR37 ;  /* 0x00000025ff007e24 */ /* 0x000fca000f8e00ff */
[----:B------:R-:W-:-:S04]  /*44c0*/  SHF.L.U32 R0, R0, 0x1f, RZ ;  /* 0x0000001f00007819 */ /* 0x000fc800000006ff */
[----:B------:R0:W1:Y:S01]  /*44d0*/  SYNCS.PHASECHK.TRANS64.TRYWAIT P2, [UR6+0x30830], R0 ;  /* 0x03083000ff0075a7 */ /* 0x0000620008040146 */
[----:B------:R-:W-:Y:S05]  /*44e0*/  @!P0 BRA `(.L_x_12831) ;  /* 0x0000000000048947 */ /* 0x000fea0003800000 */
[----:B------:R-:W-:Y:S01]  /*44f0*/  BPT.TRAP 0x1 ;  /* 0x000000040000795c */ /* 0x000fe20000300000 */
.L_x_12831:
[----:B-1----:R-:W-:Y:S05]  /*4500*/  @P2 BRA `(.L_x_12829) ;  /* 0x0000000000082947 */ /* 0x002fea0003800000 */
[----:B------:R-:W1:Y:S02]  /*4510*/  SYNCS.PHASECHK.TRANS64.TRYWAIT P2, [UR6+0x30830], R0 ;  /* 0x03083000ff0075a7 */ /* 0x000e640008040146 */
[----:B-1----:R-:W-:Y:S05]  /*4520*/  @!P2 BRA `(.L_x_12832) ;  /* 0x000000a00004a947 */ /* 0x002fea0003800000 */
.L_x_12829:
        /* <DEDUP_REMOVED lines=24> */
[----:B0-----:R-:W-:Y:S05]  /*46b0*/  @P3 BRA `(.L_x_12833) ;  /* 0x00000000002c3947 */ /* 0x001fea0003800000 */
[----:B------:R-:W-:Y:S05]  /*46c0*/  @!P0 BRA `(.L_x_12834) ;  /* 0x0000000000048947 */ /* 0x000fea0003800000 */
[----:B------:R-:W-:Y:S01]  /*46d0*/  BPT.TRAP 0x1 ;  /* 0x000000040000795c */ /* 0x000fe20000300000 */
.L_x_12834:
[----:B------:R-:W-:Y:S01]  /*46e0*/  ULEA UR6, UR27, UR39, 0x3 ;  /* 0x000000271b067291 */ /* 0x000fe2000f8e183f */
[----:B------:R-:W-:-:S05]  /*46f0*/  IMAD.U32 R0, RZ, RZ, UR20 ;  /* 0x00000014ff007e24 */ /* 0x000fca000f8e00ff */
[----:B------:R-:W-:-:S04]  /*4700*/  SHF.L.U32 R0, R0, 0x1f, RZ ;  /* 0x0000001f00007819 */ /* 0x000fc800000006ff */
[----:B------:R0:W1:Y:S01]  /*4710*/  SYNCS.PHASECHK.TRANS64.TRYWAIT P2, [UR6+0x30850], R0 ;  /* 0x03085000ff0075a7 */ /* 0x0000620008040146 */
[----:B------:R-:W-:Y:S05]  /*4720*/  @!P0 BRA `(.L_x_12835) ;  /* 0x0000000000048947 */ /* 0x000fea0003800000 */
[----:B------:R-:W-:Y:S01]  /*4730*/  BPT.TRAP 0x1 ;  /* 0x000000040000795c */ /* 0x000fe20000300000 */
.L_x_12835:
[----:B-1----:R-:W-:Y:S05]  /*4740*/  @P2 BRA `(.L_x_12833) ;  /* 0x0000000000082947 */ /* 0x002fea0003800000 */
[----:B------:R-:W1:Y:S02]  /*4750*/  SYNCS.PHASECHK.TRANS64.TRYWAIT P2, [UR6+0x30850], R0 ;  /* 0x03085000ff0075a7 */ /* 0x000e640008040146 */
[----:B-1----:R-:W-:Y:S05]  /*4760*/  @!P2 BRA `(.L_x_12836) ;  /* 0x0000009c008ca947 */ /* 0x002fea0003800000 */
.L_x_12833:
[----:B------:R-:W-:Y:S01]  /*4770*/  UIADD3 UR7, UR25, 0x1e800, URZ ;  /* 0x0001e80019077890 */ /* 0x000fe2000fffe03f */
[----:B------:R-:W-:Y:S01]  /*4780*/  WARPGROUP.ARRIVE ;  /* 0x00000000000079c5 */ /* 0x000fe20000000000 */
[----:B------:R-:W-:-:S05]  /*4790*/  UIADD3 UR6, UR39, 0x400, URZ ;  /* 0x0000040027067890 */ /* 0x000fca000fffe03f */
[----:B------:R-:W1:Y:S01]  /*47a0*/  S2R R5, SR_TID.X ;  /* 0x0000000000057919 */ /* 0x000e620000002100 */
[----:B------:R-:W-:Y:S01]  /*47b0*/  USHF.R.U32.HI UR7, URZ, 0x4, UR7 ;  /* 0x000000043f077899 */ /* 0x000fe20008011607 */
[----:B------:R-:W-:Y:S01]  /*47c0*/  FMNMX.FTZ R8, R24, R9, !PT ;  /* 0x0000000918087209 */ /* 0x000fe20007810000 */
[----:B------:R-:W-:Y:S01]  /*47d0*/  USHF.R.U32.HI UR6, URZ, 0x4, UR6 ;  /* 0x000000043f067899 */ /* 0x000fe20008011606 */
[----:B------:R-:W-:Y:S01]  /*47e0*/  IMAD.U32 R10, RZ, RZ, UR27 ;  /* 0x0000001bff0a7e24 */ /* 0x000fe2000f8e00ff */
[----:B------:R-:W-:Y:S02]  /*47f0*/  ULOP3.LUT UR10, UR7, 0x3fff, URZ, 0xc0, !UPT ;  /* 0x00003fff070a7892 */ /* 0x000fe4000f8ec03f */
[----:B------:R-:W-:Y:S02]  /*4800*/  ULOP3.LUT UR7, UR6, 0x3fff, URZ, 0xc0, !UPT ;  /* 0x00003fff06077892 */ /* 0x000fe4000f8ec03f */
[----:B------:R-:W-:Y:S01]  /*4810*/  ULOP3.LUT UR6, UR10, 0x10000, URZ, 0xfc, !UPT ;  /* 0x000100000a067892 */ /* 0x000fe2000f8efc3f */
[----:B------:R-:W-:Y:S01]  /*4820*/  @!P1 LEA R10, R10, UR39, 0x3 ;  /* 0x000000270a0a9c11 */ /* 0x000fe2000f8e18ff */
[----:B------:R-:W-:Y:S01]  /*4830*/  UIMAD UR7, UR27, 0x600, UR7 ;  /* 0x000006001b0778a4 */ /* 0x000fe2000f8e0207 */
[----:B------:R-:W-:Y:S01]  /*4840*/  UMOV UR21, 0x40000040 ;  /* 0x4000004000157882 */ /* 0x000fe20000000000 */
[----:B------:R-:W-:-:S02]  /*4850*/  UMOV UR23, 0x40000040 ;  /* 0x4000004000177882 */ /* 0x000fc40000000000 */
[----:B------:R-:W-:Y:S01]  /*4860*/  @!P1 VIADD R10, R10, 0x30860 ;  /* 0x000308600a0a9836 */ /* 0x000fe20000000000 */
[----:B------:R-:W-:Y:S01]  /*4870*/  UMOV UR20, UR6 ;  /* 0x0000000600147c82 */ /* 0x000fe20008000000 */
[----:B------:R-:W-:Y:S01]  /*4880*/  UMOV UR27, UR38 ;  /* 0x00000026001b7c82 */ /* 0x000fe20008000000 */
[----:B------:R-:W-:Y:S02]  /*4890*/  UMOV UR22, UR7 ;  /* 0x0000000700167c82 */ /* 0x000fe40008000000 */
[----:B------:R-:W-:Y:S01]  /*48a0*/  HGMMA.64x64x16.F32.BF16 R120, gdesc[UR20].tnspB, R120, gsb0 ;  /* 0x40e00000147879f0 */ /* 0x000fe20008001878 */
[----:B------:R-:W-:Y:S01]  /*48b0*/  UIADD3 UR20, UR6, 0x2, URZ ;  /* 0x0000000206147890 */ /* 0x000fe2000fffe03f */
[----:B------:R-:W-:Y:S01]  /*48c0*/  @!P1 PRMT R10, RZ, 0x654, R10 ;  /* 0x00000654ff0a9816 */ /* 0x000fe2000000000a */
[----:B------:R-:W-:Y:S01]  /*48d0*/  UIADD3 UR22, UR7, 0x80, URZ ;  /* 0x0000008007167890 */ /* 0x000fe2000fffe03f */
[----:B------:R-:W-:Y:S01]  /*48e0*/  UMOV UR21, 0x40000040 ;  /* 0x4000004000157882 */ /* 0x000fe20000000000 */
[----:B------:R-:W-:Y:S01]  /*48f0*/  UMOV UR23, 0x40000040 ;  /* 0x4000004000177882 */ /* 0x000fe20000000000 */
[----:B-1----:R-:W-:-:S02]  /*4900*/  SHF.R.U32.HI R3, RZ, 0x7, R5 ;  /* 0x00000007ff037819 */ /* 0x002fc40000011605 */
[----:B------:R-:W-:Y:S01]  /*4910*/  ISETP.GE.U32.AND P2, PT, R5, 0x180, PT ;  /* 0x000001800500780c */ /* 0x000fe20003f46070 */
[----:B------:R-:W-:Y:S02]  /*4920*/  IMAD.U32 R5, RZ, RZ, UR38 ;  /* 0x00000026ff057e24 */ /* 0x000fe4000f8e00ff */
[----:B0-----:R-:W-:Y:S01]  /*4930*/  VIADD R0, R3, 0x9 ;  /* 0x0000000903007836 */ /* 0x001fe20000000000 */
[----:B------:R-:W-:Y:S02]  /*4940*/  FMNMX.FTZ R3, R25, R8, !PT ;  /* 0x0000000819037209 */ /* 0x000fe40007810000 */
[----:B------:R-:W-:Y:S02]  /*4950*/  @!P1 LEA R5, R5, UR39, 0x3 ;  /* 0x0000002705059c11 */ /* 0x000fe4000f8e18ff */
[----:B------:R-:W-:Y:S02]  /*4960*/  FMNMX.FTZ R8, R28, R3, !PT ;  /* 0x000000031c087209 */ /* 0x000fe40007810000 */
[----:B------:R-:W-:Y:S01]  /*4970*/  SEL R0, R0, 0x9, !P2 ;  /* 0x0000000900007807 */ /* 0x000fe20005000000 */
[----:B------:R-:W-:Y:S01]  /*4980*/  @!P1 VIADD R3, R5, 0x30840 ;  /* 0x0003084005039836 */ /* 0x000fe20000000000 */
[----:B------:R-:W-:-:S02]  /*4990*/  FMNMX.FTZ R5, R29, R8, !PT ;  /* 0x000000081d057209 */ /* 0x000fc40007810000 */
[----:B------:R-:W-:Y:S02]  /*49a0*/  ISETP.LT.AND P2, PT, RZ, UR28, PT ;  /* 0x0000001cff007c0c */ /* 0x000fe4000bf41270 */
        /* <DEDUP_REMOVED lines=76> */
[----:B------:R-:W-:Y:S01]  /*4e70*/  HGMMA.64x64x16.F32.BF16 R120, gdesc[UR20].tnspB, R120, gsb0 ;  /* 0x40e00000147879f0 */ /* 0x000fe20008001878 */
[----:B------:R-:W-:Y:S02]  /*4e80*/  UMOV UR20, UR37 ;  /* 0x0000002500147c82 */ /* 0x000fe40008000000 */
        /* <DEDUP_REMOVED lines=405> */
[----:B------:R2:W4:Y:S01]  /*67e0*/  MUFU.EX2 R28, R42 ;  /* 0x0000002a001c7308 */ /* 0x0005220000000800 */
[----:B---3--:R-:W-:-:S07]  /*67f0*/  FADD.FTZ R5, R12, R5 ;  /* 0x000000050c057221 */ /* 0x008fce0000010000 */
[----:B------:R-:W3:Y:S01]  /*6800*/  MUFU.EX2 R92, R92 ;  /* 0x0000005c005c7308 */ /* 0x000ee20000000800 */
        /* <DEDUP_REMOVED lines=10> */
[----:B---3--:R-:W-:-:S02]  /*68b0*/  FADD.FTZ R6, R92, R7 ;  /* 0x000000075c067221 */ /* 0x008fc40000010000 */
[----:B------:R0:W-:Y:S04]  /*68c0*/  STSM.16.M88.4 [R22], R64 ;  /* 0x0000004016007844 */ /* 0x0001e80000000200 */
[----:B------:R0:W-:Y:S01]  /*68d0*/  STSM.16.M88.4 [R17+0x6000], R72 ;  /* 0x0060004811007844 */ /* 0x0001e20000000200 */
[----:B------:R-:W3:Y:S01]  /*68e0*/  MUFU.EX2 R95, R95 ;  /* 0x0000005f005f7308 */ /* 0x000ee20000000800 */
[----:B-1----:R-:W-:Y:S02]  /*68f0*/  FADD.FTZ R4, R91, R4 ;  /* 0x000000045b047221 */ /* 0x002fe40000010000 */
[----:B------:R0:W-:Y:S05]  /*6900*/  STSM.16.M88.4 [R16+0x6000], R80 ;  /* 0x0060005010007844 */ /* 0x0001ea0000000200 */
[----:B------:R-:W1:Y:S01]  /*6910*/  MUFU.EX2 R96, R96 ;  /* 0x0000006000607308 */ /* 0x000e620000000800 */
[C---:B--2---:R-:W-:Y:S01]  /*6920*/  FADD.FTZ R5, R93.reuse, R6 ;  /* 0x000000065d057221 */ /* 0x044fe20000010000 */
[----:B------:R-:W-:-:S06]  /*6930*/  F2FP.BF16.F32.PACK_AB R90, R93, R92 ;  /* 0x0000005c5d5a723e */ /* 0x000fcc00000010ff */
[----:B------:R-:W2:Y:S01]  /*6940*/  MUFU.EX2 R98, R98 ;  /* 0x0000006200627308 */ /* 0x000ea20000000800 */
[C---:B---3--:R-:W-:Y:S01]  /*6950*/  FADD.FTZ R7, R95.reuse, R4 ;  /* 0x000000045f077221 */ /* 0x048fe20000010000 */
[----:B------:R-:W-:-:S05]  /*6960*/  F2FP.BF16.F32.PACK_AB R91, R95, R91 ;  /* 0x0000005b5f5b723e */ /* 0x000fca00000010ff */
[----:B------:R0:W-:Y:S01]  /*6970*/  STSM.16.M88.4 [R2+0x2a800], R88 ;  /* 0x02a8005802007844 */ /* 0x0001e20000000200 */
        /* <DEDUP_REMOVED lines=19> */
[----:B------:R-:W-:-:S05]  /*6ab0*/  F2FP.BF16.F32.PACK_AB R99, R103, R102 ;  /* 0x000000666763723e */ /* 0x000fca00000010ff */
[----:B------:R0:W-:Y:S01]  /*6ac0*/  STSM.16.M88.4 [R19], R96 ;  /* 0x0000006013007844 */ /* 0x0001e20000000200 */
        /* <DEDUP_REMOVED lines=19> */
[----:B------:R-:W-:-:S05]  /*6c00*/  F2FP.BF16.F32.PACK_AB R107, R111, R11 ;  /* 0x0000000b6f6b723e */ /* 0x000fca00000010ff */
[----:B------:R0:W-:Y:S01]  /*6c10*/  STSM.16.M88.4 [R17+0xc000], R104 ;  /* 0x00c0006811007844 */ /* 0x0001e20000000200 */
[----:B------:R-:W1:Y:S01]  /*6c20*/  MUFU.EX2 R113, R113 ;  /* 0x0000007100717308 */ /* 0x000e620000000800 */
[----:B--2---:R-:W-:-:S07]  /*6c30*/  FADD.FTZ R4, R112, R5 ;  /* 0x0000000570047221 */ /* 0x004fce0000010000 */
[----:B------:R-:W2:Y:S01]  /*6c40*/  MUFU.EX2 R115, R115 ;  /* 0x0000007300737308 */ /* 0x000ea20000000800 */
[----:B---3--:R-:W-:-:S07]  /*6c50*/  FADD.FTZ R6, R13, R6 ;  /* 0x000000060d067221 */ /* 0x008fce0000010000 */
[----:B------:R-:W-:Y:S01]  /*6c60*/  MUFU.EX2 R116, R116 ;  /* 0x0000007400747308 */ /* 0x000fe20000000800 */
[C---:B-1----:R-:W-:Y:S01]  /*6c70*/  FADD.FTZ R5, R113.reuse, R4 ;  /* 0x0000000471057221 */ /* 0x042fe20000010000 */
[----:B------:R-:W-:Y:S01]  /*6c80*/  F2FP.BF16.F32.PACK_AB R112, R113, R112 ;  /* 0x000000707170723e */ /* 0x000fe200000010ff */
[----:B------:R-:W-:-:S05]  /*6c90*/  IMAD.MOV.U32 R4, RZ, RZ, R3 ;  /* 0x000000ffff047224 */ /* 0x000fca00078e0003 */
[----:B------:R-:W1:Y:S01]  /*6ca0*/  MUFU.EX2 R117, R117 ;  /* 0x0000007500757308 */ /* 0x000e620000000800 */
[C---:B--2---:R-:W-:Y:S01]  /*6cb0*/  FADD.FTZ R6, R115.reuse, R6 ;  /* 0x0000000673067221 */ /* 0x044fe20000010000 */
[----:B------:R-:W-:-:S06]  /*6cc0*/  F2FP.BF16.F32.PACK_AB R113, R115, R13 ;  /* 0x0000000d7371723e */ /* 0x000fcc00000010ff */
[----:B------:R-:W2:Y:S08]  /*6cd0*/  MUFU.EX2 R15, R118 ;  /* 0x00000076000f7308 */ /* 0x000eb00000000800 */
[----:B------:R-:W3:Y:S01]  /*6ce0*/  MUFU.EX2 R10, R10 ;  /* 0x0000000a000a7308 */ /* 0x000ee20000000800 */
[----:B-1----:R-:W-:Y:S01]  /*6cf0*/  F2FP.BF16.F32.PACK_AB R114, R117, R116 ;  /* 0x000000747572723e */ /* 0x002fe200000010ff */
[----:B------:R-:W-:Y:S01]  /*6d00*/  FADD.FTZ R116, R116, R5 ;  /* 0x0000000574747221 */ /* 0x000fe20000010000 */
[----:B--2---:R-:W-:-:S03]  /*6d10*/  FADD.FTZ R7, R15, R6 ;  /* 0x000000060f077221 */ /* 0x004fc60000010000 */
[----:B------:R-:W-:Y:S01]  /*6d20*/  FADD.FTZ R6, R117, R116 ;  /* 0x0000007475067221 */ /* 0x000fe20000010000 */
[C---:B---3--:R-:W-:Y:S01]  /*6d30*/  F2FP.BF16.F32.PACK_AB R115, R10.reuse, R15 ;  /* 0x0000000f0a73723e */ /* 0x048fe200000010ff */
[----:B------:R-:W-:-:S04]  /*6d40*/  FADD.FTZ R7, R10, R7 ;  /* 0x000000070a077221 */ /* 0x000fc80000010000 */
[----:B------:R0:W-:Y:S01]  /*6d50*/  STSM.16.M88.4 [R16+0xc000], R112 ;  /* 0x00c0007010007844 */ /* 0x0001e20000000200 */
[----:B------:R1:W-:Y:S06]  /*6d60*/  MEMBAR.ALL.CTA ;  /* 0x0000000000007992 */ /* 0x0003ec0000008000 */
[----:B-1----:R-:W1:Y:S02]  /*6d70*/  FENCE.VIEW.ASYNC.S ;  /* 0x00000000000073c6 */ /* 0x002e640000000000 */
[----:B-1----:R-:W-:Y:S01]  /*6d80*/  NOP ;  /* 0x0000000000007918 */ /* 0x002fe20000000000 */
[----:B------:R-:W-:Y:S05]  /*6d90*/  @P2 BRA `(.L_x_12837) ;  /* 0xffffffd4009c2947 */ /* 0x000fea000383ffff */
.L_x_12828:
[----:B------:R-:W-:Y:S06]  /*6da0*/  BAR.ARV 0x8, 0x200 ;  /* 0x0208000000007b1d */ /* 0x000fec0000002000 */
[----:B------:R-:W-:Y:S05]  /*6db0*/  @!P0 BRA `(.L_x_12838) ;  /* 0x0000000000048947 */ /* 0x000fea0003800000 */
[----:B------:R-:W-:Y:S01]  /*6dc0*/  BPT.TRAP 0x1 ;  /* 0x000000040000795c */ /* 0x000fe20000300000 */
.L_x_12838:
[----:B------:R-:W-:Y:S01]  /*6dd0*/  ULEA UR12, UR38, UR39, 0x3 ;  /* 0x00000027260c7291 */ /* 0x000fe2000f8e183f */
[----:B------:R-:W-:-:S05]  /*6de0*/  IMAD.U32 R4, RZ, RZ, UR37 ;  /* 0x00000025ff047e24 */ /* 0x000fca000f8e00ff */
[----:B------:R-:W-:-:S04]  /*6df0*/  SHF.L.U32 R4, R4, 0x1f, RZ ;  /* 0x0000001f04047819 */ /* 0x000fc800000006ff */
[----:B------:R1:W3:Y:S01]  /*6e00*/  SYNCS.PHASECHK.TRANS64.TRYWAIT P2, [UR12+0x30850], R4 ;  /* 0x03085004ff0075a7 */ /* 0x0002e2000804014c */
[----:B------:R-:W-:Y:S05]  /*6e10*/  @!P0 BRA `(.L_x_12839) ;  /* 0x0000000000048947 */ /* 0x000fea0003800000 */
[----:B------:R-:W-:Y:S01]  /*6e20*/  BPT.TRAP 0x1 ;  /* 0x000000040000795c */ /* 0x000fe20000300000 */
.L_x_12839:
[----:B---3--:R-:W-:Y:S05]  /*6e30*/  @P2 BRA `(.L_x_12840) ;  /* 0x0000000000082947 */ /* 0x008fea0003800000 */
[----:B------:R-:W3:Y:S02]  /*6e40*/  SYNCS.PHASECHK.TRANS64.TRYWAIT P0, [UR12+0x30850], R4 ;  /* 0x03085004ff0075a7 */ /* 0x000ee4000800014c */
[----:B---3--:R-:W-:Y:S05]  /*6e50*/  @!P0 BRA `(.L_x_12841) ;  /* 0x0000007400e88947 */ /* 0x008fea0003800000 */
.L_x_12840:
[----:B------:R-:W-:Y:S01]  /*6e60*/  UIADD3 UR39, UR39, 0x400, URZ ;  /* 0x0000040027277890 */ /* 0x000fe2000fffe03f */
[----:B------:R-:W-:Y:S01]  /*6e70*/  WARPGROUP.ARRIVE ;  /* 0x00000000000079c5 */ /* 0x000fe20000000000 */
[----:B------:R-:W-:Y:S01]  /*6e80*/  UIADD3 UR25, UR25, 0x1e800, URZ ;  /* 0x0001e80019197890 */ /* 0x000fe2000fffe03f */
[----:B---3--:R-:W3:Y:S01]  /*6e90*/  SHFL.BFLY PT, R5, R6, 0x2, 0x1f ;  /* 0x0c401f0006057f89 */ /* 0x008ee200000e0000 */
[----:B------:R-:W-:Y:S01]  /*6ea0*/  USHF.R.U32.HI UR39, URZ, 0x4, UR39 ;  /* 0x000000043f277899 */ /* 0x000fe20008011627 */
[----:B------:R-:W-:Y:S01]  /*6eb0*/  IMAD.U32 R10, RZ, RZ, UR12 ;  /* 0x0000000cff0a7e24 */ /* 0x000fe2000f8e00ff */
[----:B------:R-:W-:Y:S01]  /*6ec0*/  USHF.R.U32.HI UR25, URZ, 0x4, UR25 ;  /* 0x000000043f197899 */ /* 0x000fe20008011619 */
[----:B-1----:R-:W1:Y:S01]  /*6ed0*/  SHFL.BFLY PT, R4, R7, 0x2, 0x1f ;  /* 0x0c401f0007047f89 */ /* 0x002e6200000e0000 */
[----:B------:R-:W-:Y:S01]  /*6ee0*/  ULOP3.LUT UR6, UR39, 0x3fff, URZ, 0xc0, !UPT ;  /* 0x00003fff27067892 */ /* 0x000fe2000f8ec03f */
[----:B------:R-:W-:Y:S01]  /*6ef0*/  @!P1 VIADD R10, R10, 0x30860 ;  /* 0x000308600a0a9836 */ /* 0x000fe20000000000 */
[----:B------:R-:W-:Y:S01]  /*6f00*/  ULOP3.LUT UR4, UR25, 0x3fff, URZ, 0xc0, !UPT ;  /* 0x00003fff19047892 */ /* 0x000fe2000f8ec03f */
[----:B------:R-:W-:Y:S01]  /*6f10*/  IMAD.MOV.U32 R25, RZ, RZ, -0x800000 ;  /* 0xff800000ff197424 */ /* 0x000fe200078e00ff */
[----:B------:R-:W-:Y:S01]  /*6f20*/  UIMAD UR6, UR38, 0x600, UR6 ;  /* 0x00000600260678a4 */ /* 0x000fe2000f8e0206 */
[----:B------:R-:W-:Y:S01]  /*6f30*/  IMAD.MOV.U32 R24, RZ, RZ, -0x800000 ;  /* 0xff800000ff187424 */ /* 0x000fe200078e00ff */
[----:B------:R-:W-:Y:S01]  /*6f40*/  ULOP3.LUT UR4, UR4, 0x10000, URZ, 0xfc, !UPT ;  /* 0x0001000004047892 */ /* 0x000fe2000f8efc3f */
[----:B------:R-:W-:Y:S01]  /*6f50*/  @!P1 PRMT R10, RZ, 0x654, R10 ;  /* 0x00000654ff0a9816 */ /* 0x000fe2000000000a */
[----:B------:R-:W-:Y:S01]  /*6f60*/  UMOV UR7, 0x40000040 ;  /* 0x4000004000077882 */ /* 0x000fe20000000000 */
[----:B------:R-:W-:Y:S01]  /*6f70*/  UMOV UR5, 0x40000040 ;  /* 0x4000004000057882 */ /* 0x000fe20000000000 */
[----:B------:R-:W-:-:S02]  /*6f80*/  UIADD3 UR10, UR6, 0x80, URZ ;  /* 0x00000080060a7890 */ /* 0x000fc4000fffe03f */
[----:B------:R-:W-:Y:S01]  /*6f90*/  UIADD3 UR8, UR4, 0x2, URZ ;  /* 0x0000000204087890 */ /* 0x000fe2000fffe03f */
[----:B------:R-:W-:Y:S02]  /*6fa0*/  UMOV UR11, 0x40000040 ;  /* 0x40000040000b7882 */ /* 0x000fe40000000000 */
[----:B------:R-:W-:Y:S01]  /*6fb0*/  HGMMA.64x64x16.F32.BF16 R120, gdesc[UR4].tnspB, R120, gsb0 ;  /* 0x40e00000047879f0 */ /* 0x000fe20008001878 */
[----:B------:R-:W-:Y:S01]  /*6fc0*/  UMOV UR9, 0x40000040 ;  /* 0x4000004000097882 */ /* 0x000fe20000000000 */
[----:B------:R-:W-:Y:S01]  /*6fd0*/  UMOV UR7, 0x40000040 ;  /* 0x4000004000077882 */ /* 0x000fe20000000000 */
[----:B------:R-:W-:Y:S01]  /*6fe0*/  UMOV UR5, 0x40000040 ;  /* 0x4000004000057882 */ /* 0x000fe20000000000 */
[----:B---3--:R-:W-:Y:S01]  /*6ff0*/  FADD.FTZ R5, R5, R6 ;  /* 0x0000000605057221 */ /* 0x008fe20000010000 */
[----:B------:R-:W-:Y:S02]  /*7000*/  UIADD3 UR38, UR38, 0x1, URZ ;  /* 0x0000000126267890 */ /* 0x000fe4000fffe03f */
[----:B------:R-:W-:Y:S01]  /*7010*/  UIADD3 UR45, UR45, 0x1, URZ ;  /* 0x000000012d2d7890 */ /* 0x000fe2000fffe03f */
[----:B-1----:R-:W-:Y:S01]  /*7020*/  FADD.FTZ R8, R4, R7 ;  /* 0x0000000704087221 */ /* 0x002fe20000010000 */
[----:B------:R-:W-:Y:S01]  /*7030*/  IMAD.MOV.U32 R7, RZ, RZ, RZ ;  /* 0x000000ffff077224 */ /* 0x000fe200078e00ff */
[----:B------:R-:W1:Y:S01]  /*7040*/  SHFL.BFLY PT, R4, R5, 0x1, 0x1f ;  /* 0x0c201f0005047f89 */ /* 0x000e6200000e0000 */
[----:B------:R-:W-:-:S03]  /*7050*/  UISETP.NE.AND UP0, UPT, UR38, 0x2, UPT ;  /* 0x000000022600788c */ /* 0x000fc6000bf05270 */
[----:B------:R-:W3:Y:S01]  /*7060*/  SHFL.BFLY PT, R9, R8, 0x1, 0x1f ;  /* 0x0c201f0008097f89 */ /* 0x000ee200000e0000 */
[----:B------:R-:W-:Y:S01]  /*7070*/  USEL UR38, UR38, URZ, UP0 ;  /* 0x0000003f26267287 */ /* 0x000fe20008000000 */
[----:B-1----:R-:W-:Y:S01]  /*7080*/  FADD.FTZ R11, R5, R4 ;  /* 0x00000004050b7221 */ /* 0x002fe20000010000 */
[----:B------:R-:W-:Y:S02]  /*7090*/  IMAD.MOV.U32 R4, RZ, RZ, RZ ;  /* 0x000000ffff047224 */ /* 0x000fe400078e00ff */
[----:B------:R-:W-:Y:S02]  /*70a0*/  IMAD.U32 R5, RZ, RZ, UR26 ;  /* 0x0000001aff057e24 */ /* 0x000fe4000f8e00ff */
[----:B---3--:R-:W-:Y:S01]  /*70b0*/  FADD.FTZ R12, R8, R9 ;  /* 0x00000009080c7221 */ /* 0x008fe20000010000 */
[----:B------:R-:W-:Y:S01]  /*70c0*/  FSETP.NE.FTZ.AND P0, PT, R11, RZ, PT ;  /* 0x000000ff0b00720b */ /* 0x000fe20003f15000 */
[----:B------:R-:W-:-:S03]  /*70d0*/  IMAD.U32 R8, RZ, RZ, UR26 ;  /* 0x0000001aff087e24 */ /* 0x000fc6000f8e00ff */
[----:B------:R-:W-:-:S09]  /*70e0*/  FSETP.NE.FTZ.AND P2, PT, R12, RZ, PT ;  /* 0x000000ff0c00720b */ /* 0x000fd20003f55000 */
[----:B------:R-:W1:Y:S01]  /*70f0*/  @P0 MUFU.LG2 R6, R11 ;  /* 0x0000000b00060308 */ /* 0x000e620000000c00 */
[----:B------:R-:W-:-:S07]  /*7100*/  @P0 FMUL.FTZ R5, R5, 0.69314718246459960938 ;  /* 0x3f31721805050820 */ /* 0x000fce0000410000 */
[----:B------:R-:W3:Y:S08]  /*7110*/  @P2 MUFU.LG2 R9, R12 ;  /* 0x0000000c00092308 */ /* 0x000ef00000000c00 */
[----:B------:R4:W5:Y:S01]  /*7120*/  @P0 MUFU.RCP R4, R11 ;  /* 0x0000000b00040308 */ /* 0x0009620000001000 */
[----:B-1----:R-:W-:-:S04]  /*7130*/  @P0 FMUL.FTZ R6, R6, 0.69314718246459960938 ;  /* 0x3f31721806060820 */ /* 0x002fc80000410000 */
[----:B------:R-:W-:Y:S01]  /*7140*/  @P0 FFMA.FTZ R25, R5, R0, R6 ;  /* 0x0000000005190223 */ /* 0x000fe20000010006 */
[----:B------:R-:W-:Y:S01]  /*7150*/  PLOP3.LUT P0, PT, PT, PT, PT, 0x8, 0x0 ;  /* 0x000000000000781c */ /* 0x000fe20003f0e170 */
[----:B------:R-:W-:Y:S02]  /*7160*/  WARPGROUP.DEPBAR.LE gsb0, 0x0 ;  /* 0x00008000000079c5 */ /* 0x000fe40000010000 */
[----:B------:R-:W-:Y:S01]  /*7170*/  WARPGROUP.ARRIVE ;  /* 0x00000000000079c5 */ /* 0x000fe20000000000 */
[----:B------:R1:W2:Y:S01]  /*7180*/  @P2 MUFU.RCP R7, R12 ;  /* 0x0000000c00072308 */ /* 0x0002a20000001000 */
[----:B----4-:R-:W-:Y:S01]  /*7190*/  @P2 FMUL.FTZ R11, R8, 0.69314718246459960938 ;  /* 0x3f317218080b2820 */ /* 0x010fe20000410000 */
[----:B---3--:R-:W-:-:S03]  /*71a0*/  @P2 FMUL.FTZ R8, R9, 0.69314718246459960938 ;  /* 0x3f31721809082820 */ /* 0x008fc60000410000 */
[----:B------:R-:W-:Y:S01]  /*71b0*/  HGMMA.64x64x16.F32.BF16 R120, gdesc[UR8].tnspB, R120, gsb0 ;  /* 0x40e00000087879f0 */ /* 0x000fe20008001878 */
[----:B------:R-:W-:Y:S01]  /*71c0*/  UIADD3 UR10, UR6, 0x100, URZ ;  /* 0x00000100060a7890 */ /* 0x000fe2000fffe03f */
[----:B------:R-:W-:Y:S01]  /*71d0*/  @P2 FFMA.FTZ R24, R11, R3, R8 ;  /* 0x000000030b182223 */ /* 0x000fe20000010008 */
        /* <DEDUP_REMOVED lines=59> */
[----:B------:R-:W-:Y:S02]  /*7590*/  UIADD3 UR6, UR6, 0x580, URZ ;  /* 0x0000058006067890 */ /* 0x000fe4000fffe03f */
[----:B------:R-:W-:Y:S01]  /*75a0*/  UIADD3 UR4, UR4, 0xc06, URZ ;  /* 0x00000c0604047890 */ /* 0x000fe2000fffe03f */
[----:B------:R-:W-:Y:S02]  /*75b0*/  WARPGROUP.DEPBAR.LE gsb0, 0x0 ;  /* 0x00008000000079c5 */ /* 0x000fe40000010000 */
[----:B------:R-:W-:-:S06]  /*75c0*/  WARPGROUP.ARRIVE ;  /* 0x00000000000079c5 */ /* 0x000fcc0000000000 */
[----:B------:R-:W-:Y:S03]  /*75d0*/  HGMMA.64x64x16.F32.BF16 R120, gdesc[UR8].tnspB, R120, gsb0 ;  /* 0x40e00000087879f0 */ /* 0x000fe60008001878 */
[----:B------:R-:W-:Y:S02]  /*75e0*/  WARPGROUP.DEPBAR.LE gsb0, 0x0 ;  /* 0x00008000000079c5 */ /* 0x000fe40000010000 */
[----:B------:R-:W-:-:S06]  /*75f0*/  WARPGROUP.ARRIVE ;  /* 0x00000000000079c5 */ /* 0x000fcc0000000000 */
[----:B------:R-:W-:Y:S01]  /*7600*/  HGMMA.64x64x16.F32.BF16 R120, gdesc[UR4].tnspB, R120, gsb0 ;  /* 0x40e00000047879f0 */ /* 0x000fe20008001878 */
[----:B------:R-:W-:-:S04]  /*7610*/  USEL UR4, URZ, 0x1, UP0 ;  /* 0x000000013f047887 */ /* 0x000fc80008000000 */
[----:B------:R-:W-:Y:S01]  /*7620*/  ULOP3.LUT UR37, UR37, UR4, URZ, 0x3c, !UPT ;  /* 0x0000000425257292 */ /* 0x000fe2000f8e3c3f */
[----:B------:R-:W-:Y:S02]  /*7630*/  WARPGROUP.DEPBAR.LE gsb0, 0x0 ;  /* 0x00008000000079c5 */ /* 0x000fe40000010000 */
[----:B------:R3:W-:Y:S01]  /*7640*/  @!P1 SYNCS.ARRIVE.TRANS64.RED.A1T0 RZ, [R10+URZ], RZ ;  /* 0x000000ff0aff99a7 */ /* 0x0007e2000810043f */
[-C--:B-----5:R-:W-:Y:S01]  /*7650*/  FMUL.FTZ R53, R120, R4.reuse ;  /* 0x0000000478357220 */ /* 0x0a0fe20000410000 */
        /* <DEDUP_REMOVED lines=30> */
[----:B---3--:R-:W-:-:S07]  /*7840*/  FMUL.FTZ R151, R151, R7 ;  /* 0x0000000797977220 */ /* 0x008fce0000410000 */
.L_x_12821:
        /* <DEDUP_REMOVED lines=10> */
[----:B------:R-:W2:Y:S01]  /*78f0*/  LDL R4, [R1+0x8] ;  /* 0x0000080001047983 */ /* 0x000ea20000100800 */
[----:B------:R-:W0:Y:S01]  /*7900*/  S2UR UR4, SR_SWINHI ;  /* 0x00000000000479c3 */ /* 0x000e220000002f00 */
[----:B------:R-:W-:Y:S02]  /*7910*/  F2FP.BF16.F32.PACK_AB R12, R12, R53 ;  /* 0x000000350c0c723e */ /* 0x000fe400000010ff */
[----:B------:R-:W-:Y:S01]  /*7920*/  F2FP.BF16.F32.PACK_AB R13, R13, R54 ;  /* 0x000000360d0d723e */ /* 0x000fe200000010ff */
[----:B------:R-:W3:Y:S01]  /*7930*/  LDL R56, [R1+0x4] ;  /* 0x0000040001387983 */ /* 0x000ee20000100800 */
[----:B------:R-:W-:Y:S02]  /*7940*/  F2FP.BF16.F32.PACK_AB R14, R14, R51 ;  /* 0x000000330e0e723e */ /* 0x000fe400000010ff */
[----:B------:R-:W-:Y:S02]  /*7950*/  F2FP.BF16.F32.PACK_AB R15, R15, R52 ;  /* 0x000000340f0f723e */ /* 0x000fe400000010ff */
[----:B------:R-:W-:-:S02]  /*7960*/  F2FP.BF16.F32.PACK_AB R148, R33, R34 ;  /* 0x000000222194723e */ /* 0x000fc400000010ff */
[----:B------:R-:W-:Y:S01]  /*7970*/  F2FP.BF16.F32.PACK_AB R149, R27, R32 ;  /* 0x000000201b95723e */ /* 0x000fe200000010ff */
[----:B------:R-:W1:Y:S01]  /*7980*/  LDC R33, c[0x0][0xbe8] ;  /* 0x0002fa00ff217b82 */ /* 0x000e620000000800 */
[----:B------:R-:W-:Y:S02]  /*7990*/  F2FP.BF16.F32.PACK_AB R150, R3, R26 ;  /* 0x0000001a0396723e */ /* 0x000fe400000010ff */
[----:B------:R-:W-:-:S05]  /*79a0*/  F2FP.BF16.F32.PACK_AB R151, R151, R0 ;  /* 0x000000009797723e */ /* 0x000fca00000010ff */
[----:B------:R-:W-:Y:S01]  /*79b0*/  BAR.SYNC.DEFER_BLOCKING 0x1, 0x180 ;  /* 0x0046000000007b1d */ /* 0x000fe20000010000 */
[----:B------:R-:W-:-:S05]  /*79c0*/  USHF.R.S32.HI UR18, URZ, 0x1f, UR43 ;  /* 0x0000001f3f127899 */ /* 0x000fca000801142b */
[----:B------:R-:W-:Y:S01]  /*79d0*/  ULDC.64 UR10, c[0x0][0xb90] ;  /* 0x0002e400000a7ab9 */ /* 0x000fe20000000a00 */
[----:B------:R-:W-:Y:S01]  /*79e0*/  ULDC.64 UR14, c[0x0][0xc08] ;  /* 0x00030200000e7ab9 */ /* 0x000fe20000000a00 */
[----:B------:R-:W-:Y:S01]  /*79f0*/  UMOV UR8, UR39 ;  /* 0x0000002700087c82 */ /* 0x000fe20008000000 */
[----:B0-----:R-:W-:Y:S01]  /*7a00*/  UMOV UR9, UR4 ;  /* 0x0000000400097c82 */ /* 0x001fe20008000000 */
[----:B------:R-:W-:Y:S01]  /*7a10*/  ULDC.64 UR16, c[0x0][0xb98] ;  /* 0x0002e60000107ab9 */ /* 0x000fe20000000a00 */
[----:B------:R-:W-:Y:S02]  /*7a20*/  IMAD.U32 R20, RZ, RZ, UR8 ;  /* 0x00000008ff147e24 */ /* 0x000fe4000f8e00ff */
[----:B------:R-:W-:Y:S01]  /*7a30*/  IMAD.U32 R21, RZ, RZ, UR9 ;  /* 0x00000009ff157e24 */ /* 0x000fe2000f8e00ff */
[----:B------:R-:W-:Y:S02]  /*7a40*/  ULDC.64 UR8, c[0x0][0xc00] ;  /* 0x0003000000087ab9 */ /* 0x000fe40000000a00 */
[----:B------:R-:W-:-:S04]  /*7a50*/  UISETP.NE.U32.AND UP0, UPT, UR8, URZ, UPT ;  /* 0x0000003f0800728c */ /* 0x000fc8000bf05070 */
[----:B------:R-:W-:-:S03]  /*7a60*/  UISETP.NE.AND.EX UP0, UPT, UR9, URZ, UPT, UP0 ;  /* 0x0000003f0900728c */ /* 0x000fc6000bf05300 */
[----:B------:R-:W-:Y:S02]  /*7a70*/  ULDC.64 UR8, c[0x0][0xc00] ;  /* 0x0003000000087ab9 */ /* 0x000fe40000000a00 */
[----:B------:R-:W-:-:S06]  /*7a80*/  UIMAD.WIDE UR8, UR40, 0x4, UR8 ;  /* 0x00000004280878a5 */ /* 0x000fcc000f8e0208 */
[----:B------:R-:W-:Y:S02]  /*7a90*/  IMAD.U32 R26, RZ, RZ, UR8 ;  /* 0x00000008ff1a7e24 */ /* 0x000fe4000f8e00ff */
[----:B------:R-:W-:Y:S02]  /*7aa0*/  IMAD.U32 R27, RZ, RZ, UR9 ;  /* 0x00000009ff1b7e24 */ /* 0x000fe4000f8e00ff */
[----:B--2---:R-:W-:-:S03]  /*7ab0*/  IMAD.WIDE R4, R4, 0x2, R20 ;  /* 0x0000000204047825 */ /* 0x004fc600078e0214 */
[C---:B------:R-:W-:Y:S02]  /*7ac0*/  IADD3 R9, P1, R4.reuse, 0x40, RZ ;  /* 0x0000004004097810 */ /* 0x040fe40007f3e0ff */
[C---:B------:R-:W-:Y:S02]  /*7ad0*/  IADD3 R11, P2, R4.reuse, 0x20, RZ ;  /* 0x00000020040b7810 */ /* 0x040fe40007f5e0ff */
[C---:B------:R-:W-:Y:S02]  /*7ae0*/  IADD3 R29, P0, R4.reuse, 0x60, RZ ;  /* 0x00000060041d7810 */ /* 0x040fe40007f1e0ff */
        /* <DEDUP_REMOVED lines=22> */
[----:B------:R-:W-:Y:S02]  /*7c50*/  F2FP.BF16.F32.PACK_AB R7, R43, R44 ;  /* 0x0000002c2b07723e */ /* 0x000fe400000010ff */
[----:B------:R-:W-:Y:S02]  /*7c60*/  F2FP.BF16.F32.PACK_AB R8, R41, R42 ;  /* 0x0000002a2908723e */ /* 0x000fe400000010ff */
[----:B------:R-:W-:Y:S02]  /*7c70*/  F2FP.BF16.F32.PACK_AB R9, R39, R40 ;  /* 0x000000282709723e */ /* 0x000fe400000010ff */
[----:B------:R-:W-:Y:S02]  /*7c80*/  F2FP.BF16.F32.PACK_AB R10, R37, R38 ;  /* 0x00000026250a723e */ /* 0x000fe400000010ff */
[----:B------:R-:W-:Y:S01]  /*7c90*/  F2FP.BF16.F32.PACK_AB R11, R35, R36 ;  /* 0x00000024230b723e */ /* 0x000fe200000010ff */
[----:B------:R0:W-:Y:S04]  /*7ca0*/  STSM.16.M88.4 [R55], R12 ;  /* 0x0000000c37007844 */ /* 0x0001e80000000200 */
[----:B------:R2:W-:Y:S04]  /*7cb0*/  STSM.16.M88.4 [R30], R4 ;  /* 0x000000041e007844 */ /* 0x0005e80000000200 */
[----:B------:R4:W-:Y:S04]  /*7cc0*/  STSM.16.M88.4 [R29], R8 ;  /* 0x000000081d007844 */ /* 0x0009e80000000200 */
[----:B------:R0:W-:Y:S01]  /*7cd0*/  STSM.16.M88.4 [R28], R148 ;  /* 0x000000941c007844 */ /* 0x0001e20000000200 */
[----:B------:R-:W-:Y:S01]  /*7ce0*/  BAR.SYNC.DEFER_BLOCKING 0x1, 0x180 ;  /* 0x0046000000007b1d */ /* 0x000fe20000010000 */
[----:B------:R-:W-:-:S13]  /*7cf0*/  PLOP3.LUT P2, PT, PT, PT, UP0, 0x80, 0x0 ;  /* 0x000000000000781c */ /* 0x000fda0003f4f008 */
[----:B------:R-:W4:Y:S01]  /*7d00*/  @P2 LDG.E R0, desc[UR48][R26.64] ;  /* 0x000000301a002981 */ /* 0x000f22000c1e1900 */
[----:B-1----:R-:W-:Y:S01]  /*7d10*/  ISETP.NE.AND P1, PT, R33, 0x1, PT ;  /* 0x000000012100780c */ /* 0x002fe20003f25270 */
[----:B------:R-:W-:-:S12]  /*7d20*/  UMOV UR4, URZ ;  /* 0x0000003f00047c82 */ /* 0x000fd80008000000 */
[----:B------:R-:W1:Y:S08]  /*7d30*/  @P1 LDC R3, c[0x0][0xbec] ;  /* 0x0002fb00ff031b82 */ /* 0x000e700000000800 */
[----:B0-----:R-:W0:Y:S01]  /*7d40*/  @P1 LDC R13, c[0x0][0xbf0] ;  /* 0x0002fc00ff0d1b82 */ /* 0x001e220000000800 */
[----:B--2---:R-:W-:Y:S01]  /*7d50*/  IMAD.U32 R6, RZ, RZ, UR42 ;  /* 0x0000002aff067e24 */ /* 0x004fe2000f8e00ff */
[----:B------:R-:W-:-:S03]  /*7d60*/  UIMAD UR7, UR18, UR10, URZ ;  /* 0x0000000a120772a4 */ /* 0x000fc6000f8e023f */
[----:B---3--:R-:W-:Y:S01]  /*7d70*/  IMAD R6, R6, 0xc0, R56 ;  /* 0x000000c006067824 */ /* 0x008fe200078e0238 */
[----:B------:R-:W-:Y:S02]  /*7d80*/  UIMAD UR12, UR43, UR11, UR7 ;  /* 0x0000000b2b0c72a4 */ /* 0x000fe4000f8e0207 */
[----:B------:R-:W-:Y:S01]  /*7d90*/  USEL UR19, UR41, URZ, !UP0 ;  /* 0x0000003f29137287 */ /* 0x000fe2000c000000 */
[----:B------:R-:W-:Y:S01]  /*7da0*/  IMAD.MOV.U32 R4, RZ, RZ, R6 ;  /* 0x000000ffff047224 */ /* 0x000fe200078e0006 */
[----:B------:R-:W-:Y:S02]  /*7db0*/  UISETP.NE.U32.AND UP1, UPT, UR14, URZ, UPT ;  /* 0x0000003f0e00728c */ /* 0x000fe4000bf25070 */
[----:B------:R-:W-:Y:S02]  /*7dc0*/  USEL UR7, UR40, URZ, !UP0 ;  /* 0x0000003f28077287 */ /* 0x000fe4000c000000 */
[----:B------:R-:W-:-:S06]  /*7dd0*/  UISETP.NE.AND.EX UP0, UPT, UR15, URZ, UPT, UP1 ;  /* 0x0000003f0f00728c */ /* 0x000fcc000bf05310 */
[----:B------:R-:W-:Y:S02]  /*7de0*/  PLOP3.LUT P3, PT, PT, PT, UP0, 0x80, 0x0 ;  /* 0x000000000000781c */ /* 0x000fe40003f6f008 */
[----:B----4-:R-:W-:Y:S01]  /*7df0*/  @P2 R2UR UR4, R0 ;  /* 0x00000000000422ca */ /* 0x010fe200000e0000 */
[----:B-1----:R-:W-:-:S05]  /*7e00*/  @P1 IMAD.HI.U32 R0, R6, R3, RZ ;  /* 0x0000000306001227 */ /* 0x002fca00078e00ff */
[----:B0-----:R-:W-:-:S07]  /*7e10*/  @P1 SHF.R.U32.HI R4, RZ, R13, R0 ;  /* 0x0000000dff041219 */ /* 0x001fce0000011600 */
[----:B------:R-:W-:Y:S02]  /*7e20*/  USHF.R.S32.HI UR9, URZ, 0x1f, UR4 ;  /* 0x0000001f3f097899 */ /* 0x000fe40008011404 */
[----:B------:R-:W-:Y:S02]  /*7e30*/  UMOV UR8, UR4 ;  /* 0x0000000400087c82 */ /* 0x000fe40008000000 */
[----:B------:R-:W-:Y:S01]  /*7e40*/  UIMAD.WIDE.U32 UR10, UR43, UR10, UR8 ;  /* 0x0000000a2b0a72a5 */ /* 0x000fe2000f8e0008 */
[----:B------:R-:W-:-:S03]  /*7e50*/  IMAD.MOV R0, RZ, RZ, -R4 ;  /* 0x000000ffff007224 */ /* 0x000fc600078e0a04 */
[----:B------:R-:W-:Y:S02]  /*7e60*/  UIADD3 UR11, UR11, UR12, URZ ;  /* 0x0000000c0b0b7290 */ /* 0x000fe4000fffe03f */
[----:B------:R-:W-:Y:S01]  /*7e70*/  UIMAD UR12, UR19, UR16, URZ ;  /* 0x00000010130c72a4 */ /* 0x000fe2000f8e023f */
[----:B------:R-:W-:Y:S01]  /*7e80*/  IMAD R3, R33, R0, R6 ;  /* 0x0000000021037224 */ /* 0x000fe200078e0206 */
[----:B------:R-:W-:Y:S02]  /*7e90*/  UIMAD.WIDE.U32 UR10, UR7, UR16, UR10 ;  /* 0x00000010070a72a5 */ /* 0x000fe4000f8e000a */
[----:B------:R-:W-:Y:S01]  /*7ea0*/  UIMAD UR12, UR7, UR17, UR12 ;  /* 0x00000011070c72a4 */ /* 0x000fe2000f8e020c */
[----:B------:R-:W-:Y:S02]  /*7eb0*/  SHF.R.S32.HI R5, RZ, 0x1f, R4 ;  /* 0x0000001fff057819 */ /* 0x000fe40000011404 */
[----:B------:R-:W-:Y:S01]  /*7ec0*/  SHF.R.S32.HI R0, RZ, 0x1f, R3 ;  /* 0x0000001fff007819 */ /* 0x000fe20000011403 */
[----:B------:R-:W-:Y:S01]  /*7ed0*/  ULDC.64 UR16, c[0x0][0xb88] ;  /* 0x0002e20000107ab9 */ /* 0x000fe20000000a00 */
[----:B------:R-:W-:Y:S01]  /*7ee0*/  IADD3 R4, P0, R4, UR10, RZ ;  /* 0x0000000a04047c10 */ /* 0x000fe2000ff1e0ff */
[----:B------:R-:W-:Y:S01]  /*7ef0*/  IMAD.U32 R6, RZ, RZ, UR12 ;  /* 0x0000000cff067e24 */ /* 0x000fe2000f8e00ff */
[----:B------:R-:W-:Y:S01]  /*7f00*/  @UP0 ULEA UR10, UP1, UR40, UR14, 0x2 ;  /* 0x0000000e280a0291 */ /* 0x000fe2000f82103f */
[----:B------:R-:W-:Y:S01]  /*7f10*/  IMAD R0, R0, UR16, RZ ;  /* 0x0000001000007c24 */ /* 0x000fe2000f8e02ff */
[----:B------:R-:W-:-:S02]  /*7f20*/  ULDC.64 UR12, c[0x0][0xb50] ;  /* 0x0002d400000c7ab9 */ /* 0x000fc40000000a00 */
[----:B------:R-:W-:Y:S01]  /*7f30*/  IADD3.X R5, R5, UR11, R6, P0, !PT ;  /* 0x0000000b05057c10 */ /* 0x000fe200087fe406 */
[----:B------:R-:W-:Y:S01]  /*7f40*/  @UP0 ULEA.HI.X UR11, UR40, UR15, UR41, 0x2, UP1 ;  /* 0x0000000f280b0291 */ /* 0x000fe200088f1429 */
[----:B------:R-:W-:Y:S01]  /*7f50*/  IMAD R7, R3, UR17, R0 ;  /* 0x0000001103077c24 */ /* 0x000fe2000f8e0200 */
[----:B------:R-:W-:Y:S01]  /*7f60*/  ULDC UR14, c[0x0][0xa88] ;  /* 0x0002a200000e7ab9 */ /* 0x000fe20000000800 */
[----:B------:R-:W-:Y:S02]  /*7f70*/  IMAD.U32 R8, RZ, RZ, UR10 ;  /* 0x0000000aff087e24 */ /* 0x000fe4000f8e00ff */
[----:B------:R-:W-:Y:S02]  /*7f80*/  IMAD.U32 R0, RZ, RZ, UR14 ;  /* 0x0000000eff007e24 */ /* 0x000fe4000f8e00ff */
[----:B------:R-:W-:-:S05]  /*7f90*/  IMAD.U32 R9, RZ, RZ, UR11 ;  /* 0x0000000bff097e24 */ /* 0x000fca000f8e00ff */
[----:B------:R0:W5:Y:S01]  /*7fa0*/  @P3 LDG.E R0, desc[UR48][R8.64] ;  /* 0x0000003008003981 */ /* 0x000162000c1e1900 */
[----:B------:R-:W-:-:S04]  /*7fb0*/  IMAD.WIDE.U32 R4, R3, UR16, R4 ;  /* 0x0000001003047c25 */ /* 0x000fc8000f8e0004 */
[----:B------:R-:W-:Y:S01]  /*7fc0*/  IMAD.IADD R3, R5, 0x1, R7 ;  /* 0x0000000105037824 */ /* 0x000fe200078e0207 */
[----:B------:R-:W-:Y:S01]  /*7fd0*/  LEA R5, P0, R4, UR12, 0x2 ;  /* 0x0000000c04057c11 */ /* 0x000fe2000f8010ff */
[----:B------:R-:W-:-:S03]  /*7fe0*/  IMAD.U32 R7, RZ, RZ, UR42 ;  /* 0x0000002aff077e24 */ /* 0x000fc6000f8e00ff */
[----:B------:R-:W-:Y:S01]  /*7ff0*/  LEA.HI.X R4, R4, UR13, R3, 0x2, P0 ;  /* 0x0000000d04047c11 */ /* 0x000fe200080f1403 */
[----:B0-----:R-:W-:Y:S08]  /*8000*/  @P3 BRA `(.L_x_12844) ;  /* 0x0000000000103947 */ /* 0x001ff00003800000 */
[----:B------:R-:W-:Y:S05]  /*8010*/  @!P2 BRA `(.L_x_12844) ;  /* 0x00000000000ca947 */ /* 0x000fea0003800000 */
[----:B------:R-:W2:Y:S04]  /*8020*/  LDG.E R3, desc[UR48][R26.64] ;  /* 0x000000301a037981 */ /* 0x000ea8000c1e1900 */
[----:B-----5:R-:W2:Y:S02]  /*8030*/  LDG.E R0, desc[UR48][R26.64+0x4] ;  /* 0x000004301a007981 */ /* 0x020ea4000c1e1900 */
[----:B--2---:R-:W-:-:S07]  /*8040*/  IMAD.IADD R0, R0, 0x1, -R3 ;  /* 0x0000000100007824 */ /* 0x004fce00078e0a03 */
.L_x_12844:
[----:B------:R-:W-:Y:S01]  /*8050*/  IMAD R3, R153, 0x40, R152 ;  /* 0x0000004099037824 */ /* 0x000fe200078e0298 */
[----:B------:R-:W-:Y:S01]  /*8060*/  SHFL.IDX PT, R26, R5, RZ, 0x1c1f ;  /* 0x001c1fff051a7589 */ /* 0x000fe200000e0000 */
[----:B------:R-:W-:Y:S01]  /*8070*/  IMAD R6, R7, 0xc0, R156 ;  /* 0x000000c007067824 */ /* 0x000fe200078e029c */
[----:B------:R-:W-:Y:S01]  /*8080*/  LOP3.LUT P0, RZ, R154, 0x3, RZ, 0xc0, !PT ;  /* 0x000000039aff7812 */ /* 0x000fe2000780c0ff */
[----:B------:R-:W-:Y:S01]  /*8090*/  IMAD.WIDE R20, R3, 0x2, R20 ;  /* 0x0000000203147825 */ /* 0x000fe200078e0214 */
[----:B------:R-:W0:Y:S01]  /*80a0*/  SHFL.IDX PT, R27, R4, RZ, 0x1c1f ;  /* 0x001c1fff041b7589 */ /* 0x000e2200000e0000 */
[----:B------:R-:W-:Y:S02]  /*80b0*/  ULDC.64 UR12, c[0x0][0xaa0] ;  /* 0x0002a800000c7ab9 */ /* 0x000fe40000000a00 */
[----:B-----5:R-:W-:Y:S01]  /*80c0*/  IMAD R35, R0, R33, RZ ;  /* 0x0000002100237224 */ /* 0x020fe200078e02ff */
[----:B------:R1:W-:Y:S01]  /*80d0*/  SHFL.IDX PT, R28, R5, 0x1, 0x1c1f ;  /* 0x003c1f00051c7f89 */ /* 0x0003e200000e0000 */
[----:B------:R-:W-:Y:S01]  /*80e0*/  VIADD R0, R6, 0x8 ;  /* 0x0000000806007836 */ /* 0x000fe20000000000 */
[----:B------:R-:W-:-:S02]  /*80f0*/  IADD3 R9, P3, R20, 0x1800, RZ ;  /* 0x0000180014097810 */ /* 0x000fc40007f7e0ff */
[----:B------:R2:W3:Y:S01]  /*8100*/  SHFL.IDX PT, R29, R4, 0x1, 0x1c1f ;  /* 0x003c1f00041d7f89 */ /* 0x0004e200000e0000 */
[----:B------:R-:W-:Y:S02]  /*8110*/  IADD3 R13, P4, R20, 0x3000, RZ ;  /* 0x00003000140d7810 */ /* 0x000fe40007f9e0ff */
[-C--:B------:R-:W-:Y:S02]  /*8120*/  ISETP.GE.OR P2, PT, R6, R35.reuse, P0 ;  /* 0x000000230600720c */ /* 0x080fe40000746670 */
[----:B-1----:R-:W-:Y:S02]  /*8130*/  LOP3.LUT R5, R20, 0x380, RZ, 0xc0, !PT ;  /* 0x0000038014057812 */ /* 0x002fe400078ec0ff */
[----:B------:R-:W-:Y:S02]  /*8140*/  LOP3.LUT R8, R9, 0x380, RZ, 0xc0, !PT ;  /* 0x0000038009087812 */ /* 0x000fe400078ec0ff */
[----:B------:R-:W-:Y:S02]  /*8150*/  ISETP.GE.OR P0, PT, R0, R35, P0 ;  /* 0x000000230000720c */ /* 0x000fe40000706670 */
[----:B------:R-:W-:-:S02]  /*8160*/  LOP3.LUT R12, R13, 0x380, RZ, 0xc0, !PT ;  /* 0x000003800d0c7812 */ /* 0x000fc400078ec0ff */
[----:B------:R-:W-:Y:S02]  /*8170*/  SHF.R.U64 R5, R5, 0x3, RZ ;  /* 0x0000000305057819 */ /* 0x000fe400000012ff */
[----:B------:R-:W-:Y:S01]  /*8180*/  SHF.R.U64 R8, R8, 0x3, RZ ;  /* 0x0000000308087819 */ /* 0x000fe200000012ff */
[----:B0-----:R0:W-:Y:S01]  /*8190*/  @!P2 ST.E desc[UR48][R26.64], R25 ;  /* 0x000000191a00a985 */ /* 0x0011e2000c101930 */
[----:B------:R-:W-:Y:S02]  /*81a0*/  SHF.R.U64 R12, R12, 0x3, RZ ;  /* 0x000000030c0c7819 */ /* 0x000fe400000012ff */
[----:B--2---:R-:W-:Y:S01]  /*81b0*/  LOP3.LUT R4, R5, R20, RZ, 0x3c, !PT ;  /* 0x0000001405047212 */ /* 0x004fe200078e3cff */
[--C-:B------:R-:W-:Y:S01]  /*81c0*/  IMAD.MOV.U32 R5, RZ, RZ, R21.reuse ;  /* 0x000000ffff057224 */ /* 0x100fe200078e0015 */
[----:B------:R-:W-:Y:S01]  /*81d0*/  LOP3.LUT R8, R8, R9, RZ, 0x3c, !PT ;  /* 0x0000000908087212 */ /* 0x000fe200078e3cff */
[--C-:B------:R-:W-:Y:S01]  /*81e0*/  IMAD.X R9, RZ, RZ, R21.reuse, P3 ;  /* 0x000000ffff097224 */ /* 0x100fe200018e0615 */
[----:B------:R-:W-:Y:S01]  /*81f0*/  LOP3.LUT R12, R12, R13, RZ, 0x3c, !PT ;  /* 0x0000000d0c0c7212 */ /* 0x000fe200078e3cff */
[----:B------:R-:W-:Y:S01]  /*8200*/  IMAD.X R13, RZ, RZ, R21, P4 ;  /* 0x000000ffff0d7224 */ /* 0x000fe200020e0615 */
[----:B---3--:R1:W-:Y:S04]  /*8210*/  @!P0 ST.E desc[UR48][R28.64], R24 ;  /* 0x000000181c008985 */ /* 0x0083e8000c101930 */
[----:B------:R-:W2:Y:S04]  /*8220*/  LD.E.128 R4, desc[UR48][R4.64] ;  /* 0x0000003004047980 */ /* 0x000ea8000c101d00 */
[----:B------:R-:W3:Y:S04]  /*8230*/  LD.E.128 R8, desc[UR48][R8.64] ;  /* 0x0000003008087980 */ /* 0x000ee8000c101d00 */
[----:B------:R-:W4:Y:S01]  /*8240*/  LD.E.128 R12, desc[UR48][R12.64] ;  /* 0x000000300c0c7980 */ /* 0x000f22000c101d00 */
[----:B------:R-:W-:-:S02]  /*8250*/  IADD3 R3, P0, R20, 0x4800, RZ ;  /* 0x0000480014037810 */ /* 0x000fc40007f1e0ff */
[----:B------:R-:W1:Y:S02]  /*8260*/  @P1 LDC R20, c[0x0][0xbec] ;  /* 0x0002fb00ff141b82 */ /* 0x000e640000000800 */
[----:B------:R-:W-:Y:S01]  /*8270*/  LOP3.LUT R0, R3, 0x380, RZ, 0xc0, !PT ;  /* 0x0000038003007812 */ /* 0x000fe200078ec0ff */
[----:B0-----:R-:W-:Y:S01]  /*8280*/  IMAD.X R27, RZ, RZ, R21, P0 ;  /* 0x000000ffff1b7224 */ /* 0x001fe200000e0615 */
[----:B------:R-:W-:Y:S02]  /*8290*/  UIMAD UR10, UR9, UR12, URZ ;  /* 0x0000000c090a72a4 */ /* 0x000fe4000f8e023f */
[----:B------:R-:W-:Y:S02]  /*82a0*/  SHF.R.U64 R0, R0, 0x3, RZ ;  /* 0x0000000300007819 */ /* 0x000fe400000012ff */
[----:B------:R-:W0:Y:S01]  /*82b0*/  @P1 LDC R21, c[0x0][0xbf0] ;  /* 0x0002fc00ff151b82 */ /* 0x000e220000000800 */
[----:B------:R-:W-:Y:S01]  /*82c0*/  UIMAD.WIDE.U32 UR8, UR4, UR12, URZ ;  /* 0x0000000c040872a5 */ /* 0x000fe2000f8e003f */
[----:B------:R-:W-:Y:S01]  /*82d0*/  LOP3.LUT R26, R0, R3, RZ, 0x3c, !PT ;  /* 0x00000003001a7212 */ /* 0x000fe200078e3cff */
[----:B------:R-:W-:Y:S01]  /*82e0*/  UIMAD UR10, UR4, UR13, UR10 ;  /* 0x0000000d040a72a4 */ /* 0x000fe2000f8e020a */
[----:B------:R-:W-:-:S02]  /*82f0*/  IMAD R0, R23, 0x30, R153 ;  /* 0x0000003017007824 */ /* 0x000fc400078e0299 */
[----:B------:R-:W-:Y:S01]  /*8300*/  ULDC.64 UR12, c[0x0][0xae8] ;  /* 0x0002ba00000c7ab9 */ /* 0x000fe20000000a00 */
[----:B-1----:R-:W-:Y:S01]  /*8310*/  IMAD.U32 R29, RZ, RZ, UR42 ;  /* 0x0000002aff1d7e24 */ /* 0x002fe2000f8e00ff */
[----:B------:R-:W-:Y:S01]  /*8320*/  UIADD3 UR9, UR9, UR10, URZ ;  /* 0x0000000a09097290 */ /* 0x000fe2000fffe03f */
[----:B------:R-:W-:Y:S01]  /*8330*/  IMAD.U32 R36, RZ, RZ, UR42 ;  /* 0x0000002aff247e24 */ /* 0x000fe2000f8e00ff */
[----:B------:R-:W-:Y:S01]  /*8340*/  UIMAD UR4, UR18, UR12, URZ ;  /* 0x0000000c120472a4 */ /* 0x000fe2000f8e023f */
[----:B------:R-:W-:Y:S01]  /*8350*/  IMAD R29, R29, 0xc0, R0 ;  /* 0x000000c01d1d7824 */ /* 0x000fe200078e0200 */
[----:B------:R-:W-:Y:S01]  /*8360*/  UIMAD.WIDE.U32 UR8, UR43, UR12, UR8 ;  /* 0x0000000c2b0872a5 */ /* 0x000fe2000f8e0008 */
[----:B------:R-:W5:Y:S01]  /*8370*/  LD.E.128 R24, desc[UR48][R26.64] ;  /* 0x000000301a187980 */ /* 0x000f62000c101d00 */
[----:B------:R-:W-:Y:S01]  /*8380*/  UIMAD UR4, UR43, UR13, UR4 ;  /* 0x0000000d2b0472a4 */ /* 0x000fe2000f8e0204 */
[----:B------:R-:W-:Y:S01]  /*8390*/  IMAD.MOV.U32 R3, RZ, RZ, R29 ;  /* 0x000000ffff037224 */ /* 0x000fe200078e001d */
[----:B------:R-:W-:Y:S01]  /*83a0*/  ULDC.64 UR10, c[0x0][0xaf0] ;  /* 0x0002bc00000a7ab9 */ /* 0x000fe20000000a00 */
[----:B------:R-:W-:Y:S01]  /*83b0*/  @P1 IMAD.HI.U32 R0, R29, R20, RZ ;  /* 0x000000141d001227 */ /* 0x000fe200078e00ff */
[----:B------:R-:W-:Y:S01]  /*83c0*/  UIADD3 UR9, UR9, UR4, URZ ;  /* 0x0000000409097290 */ /* 0x000fe2000fffe03f */
[----:B------:R-:W-:Y:S01]  /*83d0*/  @!PT LDS RZ, [RZ] ;  /* 0x00000000fffff984 */ /* 0x000fe20000000800 */
[----:B------:R-:W-:Y:S01]  /*83e0*/  @!PT LDS RZ, [RZ] ;  /* 0x00000000fffff984 */ /* 0x000fe20000000800 */
[----:B------:R-:W-:Y:S01]  /*83f0*/  @!PT LDS RZ, [RZ] ;  /* 0x00000000fffff984 */ /* 0x000fe20000000800 */
[----:B------:R-:W-:Y:S01]  /*8400*/  @!PT LDS RZ, [RZ] ;  /* 0x00000000fffff984 */ /* 0x000fe20000000800 */
[----:B------:R1:W-:Y:S06]  /*8410*/  MEMBAR.ALL.CTA ;  /* 0x0000000000007992 */ /* 0x0003ec0000008000 */
[----:B-1----:R-:W1:Y:S01]  /*8420*/  FENCE.VIEW.ASYNC.S ;  /* 0x00000000000073c6 */ /* 0x002e620000000000 */
[----:B------:R-:W-:Y:S01]  /*8430*/  UIMAD UR4, UR19, UR10, URZ ;  /* 0x0000000a130472a4 */ /* 0x000fe2000f8e023f */
[----:B------:R-:W-:Y:S01]  /*8440*/  IMAD R36, R36, 0xc0, R153 ;  /* 0x000000c024247824 */ /* 0x000fe200078e0299 */
[----:B------:R-:W-:Y:S01]  /*8450*/  UIMAD.WIDE.U32 UR8, UR7, UR10, UR8 ;  /* 0x0000000a070872a5 */ /* 0x000fe2000f8e0008 */
[----:B------:R-:W-:Y:S01]  /*8460*/  SHF.R.S32.HI R38, RZ, 0x1f, R152 ;  /* 0x0000001fff267819 */ /* 0x000fe20000011498 */
[----:B------:R-:W-:Y:S01]  /*8470*/  UIMAD UR4, UR7, UR11, UR4 ;  /* 0x0000000b070472a4 */ /* 0x000fe2000f8e0204 */
[----:B0-----:R-:W-:-:S02]  /*8480*/  @P1 SHF.R.U32.HI R3, RZ, R21, R0 ;  /* 0x00000015ff031219 */ /* 0x001fc40000011600 */
[----:B------:R-:W-:Y:S01]  /*8490*/  ULDC.64 UR10, c[0x0][0xae0] ;  /* 0x0002b800000a7ab9 */ /* 0x000fe20000000a00 */
[----:B------:R-:W-:Y:S01]  /*84a0*/  UIADD3 UR4, UR9, UR4, URZ ;  /* 0x0000000409047290 */ /* 0x000fe2000fffe03f */
[--C-:B------:R-:W-:Y:S01]  /*84b0*/  SHF.R.S32.HI R0, RZ, 0x1f, R3.reuse ;  /* 0x0000001fff007819 */ /* 0x100fe20000011403 */
[----:B------:R-:W-:Y:S02]  /*84c0*/  IMAD.MOV R28, RZ, RZ, -R3 ;  /* 0x000000ffff1c7224 */ /* 0x000fe400078e0a03 */
        /* <DEDUP_REMOVED lines=12> */
[----:B------:R-:W-:-:S04]  /*8590*/  IMAD.WIDE.U32 R20, R29, UR8, R20 ;  /* 0x000000081d147c25 */ /* 0x000fc8000f8e0014 */
[----:B------:R-:W-:Y:S01]  /*85a0*/  IMAD R3, R29, UR9, R0 ;  /* 0x000000091d037c24 */ /* 0x000fe2000f8e0200 */
[----:B------:R-:W-:Y:S01]  /*85b0*/  ULDC.64 UR8, c[0x0][0xa80] ;  /* 0x0002a00000087ab9 */ /* 0x000fe20000000a00 */
[----:B------:R-:W-:Y:S02]  /*85c0*/  IADD3 R0, R36, 0x30, RZ ;  /* 0x0000003024007810 */ /* 0x000fe40007ffe0ff */
[----:B------:R-:W-:Y:S01]  /*85d0*/  IMAD.IADD R3, R21, 0x1, R3 ;  /* 0x0000000115037824 */ /* 0x000fe200078e0203 */
[----:B------:R-:W-:-:S04]  /*85e0*/  LEA R30, P0, R20, UR8, 0x1 ;  /* 0x00000008141e7c11 */ /* 0x000fc8000f8008ff */
[----:B------:R-:W-:Y:S01]  /*85f0*/  LEA.HI.X R34, R20, UR9, R3, 0x1, P0 ;  /* 0x0000000914227c11 */ /* 0x000fe200080f0c03 */
[----:B-1----:R-:W0:Y:S01]  /*8600*/  SHFL.IDX PT, R29, R30, RZ, 0x181f ;  /* 0x00181fff1e1d7589 */ /* 0x002e2200000e0000 */
[----:B------:R-:W-:Y:S01]  /*8610*/  ISETP.GE.AND P0, PT, R152, UR4, PT ;  /* 0x0000000498007c0c */ /* 0x000fe2000bf06270 */
[C---:B------:R-:W-:Y:S01]  /*8620*/  VIADD R3, R36.reuse, 0x60 ;  /* 0x0000006024037836 */ /* 0x040fe20000000000 */
[----:B------:R-:W-:Y:S01]  /*8630*/  UIADD3 UR4, UR39, 0x30820, URZ ;  /* 0x0003082027047890 */ /* 0x000fe2000fffe03f */
[----:B------:R-:W1:Y:S01]  /*8640*/  SHFL.IDX PT, R37, R30, 0x1, 0x181f ;  /* 0x00381f001e257f89 */ /* 0x000e6200000e0000 */
[-C--:B------:R-:W-:Y:S02]  /*8650*/  ISETP.GE.OR P1, PT, R36, R35.reuse, P0 ;  /* 0x000000232400720c */ /* 0x080fe40000726670 */
[-C--:B------:R-:W-:Y:S01]  /*8660*/  ISETP.GE.OR P2, PT, R0, R35.reuse, P0 ;  /* 0x000000230000720c */ /* 0x080fe20000746670 */
[----:B------:R-:W1:Y:S01]  /*8670*/  SHFL.IDX PT, R41, R30, 0x2, 0x181f ;  /* 0x00581f001e297f89 */ /* 0x000e6200000e0000 */
[-C--:B------:R-:W-:Y:S01]  /*8680*/  ISETP.GE.OR P3, PT, R3, R35.reuse, P0 ;  /* 0x000000230300720c */ /* 0x080fe20000766670 */
[----:B------:R-:W-:Y:S01]  /*8690*/  UPRMT UR4, URZ, 0x654, UR4 ;  /* 0x000006543f047896 */ /* 0x000fe20008000004 */
[----:B------:R-:W-:Y:S01]  /*86a0*/  VIADD R0, R36, 0x90 ;  /* 0x0000009024007836 */ /* 0x000fe20000000000 */
[----:B------:R-:W1:Y:S04]  /*86b0*/  SHFL.IDX PT, R21, R34, RZ, 0x181f ;  /* 0x00181fff22157589 */ /* 0x000e6800000e0000 */
[----:B------:R-:W1:Y:S01]  /*86c0*/  SHFL.IDX PT, R33, R34, 0x1, 0x181f ;  /* 0x00381f0022217f89 */ /* 0x000e6200000e0000 */
[----:B------:R-:W-:-:S02]  /*86d0*/  ISETP.GE.OR P0, PT, R0, R35, P0 ;  /* 0x000000230000720c */ /* 0x000fc40000706670 */
[----:B------:R-:W-:Y:S01]  /*86e0*/  SYNCS.ARRIVE.TRANS64.RED.A1T0 RZ, [UR4], RZ ;  /* 0x000000ffffff79a7 */ /* 0x000fe20008100404 */
[----:B------:R-:W1:Y:S01]  /*86f0*/  SHFL.IDX PT, R39, R34, 0x2, 0x181f ;  /* 0x00581f0022277f89 */ /* 0x000e6200000e0000 */
[----:B0-----:R-:W-:-:S03]  /*8700*/  @!P1 LEA R20, P4, R152, R29, 0x1 ;  /* 0x0000001d98149211 */ /* 0x001fc600078808ff */
[----:B------:R0:W0:Y:S01]  /*8710*/  SHFL.IDX PT, R3, R34, 0x3, 0x181f ;  /* 0x00781f0022037f89 */ /* 0x00002200000e0000 */
[----:B-1----:R-:W-:-:S03]  /*8720*/  @!P2 LEA R28, P5, R152, R37, 0x1 ;  /* 0x00000025981ca211 */ /* 0x002fc600078a08ff */
[----:B------:R1:W0:Y:S01]  /*8730*/  SHFL.IDX PT, R37, R30, 0x3, 0x181f ;  /* 0x00781f001e257f89 */ /* 0x00022200000e0000 */
[C---:B------:R-:W-:Y:S02]  /*8740*/  @!P3 LEA R32, P6, R152.reuse, R41, 0x1 ;  /* 0x000000299820b211 */ /* 0x040fe400078c08ff */
[C-C-:B------:R-:W-:Y:S02]  /*8750*/  @!P1 LEA.HI.X R21, R152.reuse, R21, R38.reuse, 0x1, P4 ;  /* 0x0000001598159211 */ /* 0x140fe400020f0c26 */
[C-C-:B------:R-:W-:Y:S02]  /*8760*/  @!P2 LEA.HI.X R29, R152.reuse, R33, R38.reuse, 0x1, P5 ;  /* 0x00000021981da211 */ /* 0x140fe400028f0c26 */
[----:B------:R-:W-:Y:S01]  /*8770*/  @!P3 LEA.HI.X R33, R152, R39, R38, 0x1, P6 ;  /* 0x000000279821b211 */ /* 0x000fe200030f0c26 */
[----:B--2---:R1:W-:Y:S04]  /*8780*/  @!P1 ST.E.128 desc[UR48][R20.64], R4 ;  /* 0x0000000414009985 */ /* 0x0043e8000c101d30 */
[----:B---3--:R1:W-:Y:S04]  /*8790*/  @!P2 ST.E.128 desc[UR48][R28.64], R8 ;  /* 0x000000081c00a985 */ /* 0x0083e8000c101d30 */
[----:B----4-:R1:W-:Y:S01]  /*87a0*/  @!P3 ST.E.128 desc[UR48][R32.64], R12 ;  /* 0x0000000c2000b985 */ /* 0x0103e2000c101d30 */
[----:B0-----:R-:W-:Y:S05]  /*87b0*/  @P0 BRA `(.L_x_12845) ;  /* 0x0000000800840947 */ /* 0x001fea0003800000 */
[----:B-1----:R-:W-:-:S04]  /*87c0*/  LEA R4, P0, R152, R37, 0x1 ;  /* 0x0000002598047211 */ /* 0x002fc800078008ff */
[----:B------:R-:W-:-:S05]  /*87d0*/  LEA.HI.X R5, R152, R3, R38, 0x1, P0 ;  /* 0x0000000398057211 */ /* 0x000fca00000f0c26 */
[----:B-----5:R0:W-:Y:S01]  /*87e0*/  ST.E.128 desc[UR48][R4.64], R24 ;  /* 0x0000001804007985 */ /* 0x0201e2000c101d30 */
[----:B------:R-:W-:Y:S05]  /*87f0*/  BRA `(.L_x_12845) ;  /* 0x0000000800747947 */ /* 0x000fea0003800000 */
.L_x_12843:
        /* <DEDUP_REMOVED lines=11> */
[----:B------:R-:W-:-:S03]  /*88b0*/  UISETP.NE.U32.AND UP1, UPT, UR8, URZ, UPT ;  /* 0x0000003f0800728c */ /* 0x000fc6000bf25070 */
[----:B------:R-:W2:Y:S01]  /*88c0*/  @P2 LDG.E R3, desc[UR48][R4.64] ;  /* 0x0000003004032981 */ /* 0x000ea2000c1e1900 */
[----:B------:R-:W-:Y:S01]  /*88d0*/  UISETP.NE.AND.EX UP1, UPT, UR9, URZ, UPT, UP1 ;  /* 0x0000003f0900728c */ /* 0x000fe2000bf25310 */
[----:B------:R-:W-:-:S05]  /*88e0*/  IMAD.U32 R0, RZ, RZ, UR4 ;  /* 0x00000004ff007e24 */ /* 0x000fca000f8e00ff */
[----:B------:R-:W-:-:S05]  /*88f0*/  PLOP3.LUT P3, PT, PT, PT, UP1, 0x80, 0x0 ;  /* 0x000000000000781c */ /* 0x000fca0003f6f018 */
[----:B------:R-:W-:-:S04]  /*8900*/  @UP1 ULEA UR8, UP2, UR40, UR8, 0x2 ;  /* 0x0000000828081291 */ /* 0x000fc8000f84103f */
[----:B------:R-:W-:Y:S02]  /*8910*/  @UP1 ULEA.HI.X UR9, UR40, UR9, UR41, 0x2, UP2 ;  /* 0x0000000928091291 */ /* 0x000fe400090f1429 */
[----:B------:R-:W-:-:S04]  /*8920*/  IMAD.U32 R6, RZ, RZ, UR8 ;  /* 0x00000008ff067e24 */ /* 0x000fc8000f8e00ff */
[----:B------:R-:W-:-:S05]  /*8930*/  IMAD.U32 R7, RZ, RZ, UR9 ;  /* 0x00000009ff077e24 */ /* 0x000fca000f8e00ff */
[----:B------:R1:W5:Y:S01]  /*8940*/  @P3 LDG.E R0, desc[UR48][R6.64] ;  /* 0x0000003006003981 */ /* 0x000362000c1e1900 */
[----:B0-----:R-:W-:Y:S01]  /*8950*/  ISETP.NE.AND P0, PT, R11, 0x1, PT ;  /* 0x000000010b00780c */ /* 0x001fe20003f05270 */
[----:B------:R-:W-:Y:S01]  /*8960*/  UMOV UR4, URZ ;  /* 0x0000003f00047c82 */ /* 0x000fe20008000000 */
[----:B------:R-:W-:Y:S01]  /*8970*/  USHF.R.S32.HI UR11, URZ, 0x1f, UR43 ;  /* 0x0000001f3f0b7899 */ /* 0x000fe2000801142b */
[----:B------:R-:W0:Y:S10]  /*8980*/  S2R R8, SR_TID.X ;  /* 0x0000000000087919 */ /* 0x000e340000002100 */
[----:B------:R-:W3:Y:S01]  /*8990*/  @P0 LDC R9, c[0x0][0xbec] ;  /* 0x0002fb00ff090b82 */ /* 0x000ee20000000800 */
[----:B0-----:R-:W-:-:S05]  /*89a0*/  VIADD R8, R8, 0xffffff80 ;  /* 0xffffff8008087836 */ /* 0x001fca0000000000 */
[----:B------:R-:W-:Y:S02]  /*89b0*/  ISETP.GE.AND P1, PT, R8, 0xc0, PT ;  /* 0x000000c00800780c */ /* 0x000fe40003f26270 */
[----:B--2---:R-:W-:-:S13]  /*89c0*/  @P2 R2UR UR4, R3 ;  /* 0x00000000030422ca */ /* 0x004fda00000e0000 */
[----:B------:R-:W-:Y:S01]  /*89d0*/  USHF.R.S32.HI UR10, URZ, 0x1f, UR4 ;  /* 0x0000001f3f0a7899 */ /* 0x000fe20008011404 */
[----:B-1-3--:R-:W-:Y:S11]  /*89e0*/  @P3 BRA `(.L_x_12846) ;  /* 0x0000000000103947 */ /* 0x00aff60003800000 */
[----:B------:R-:W-:Y:S05]  /*89f0*/  @!P2 BRA `(.L_x_12846) ;  /* 0x00000000000ca947 */ /* 0x000fea0003800000 */
[----:B------:R-:W2:Y:S04]  /*8a00*/  LDG.E R3, desc[UR48][R4.64] ;  /* 0x0000003004037981 */ /* 0x000ea8000c1e1900 */
[----:B-----5:R-:W2:Y:S02]  /*8a10*/  LDG.E R0, desc[UR48][R4.64+0x4] ;  /* 0x0000043004007981 */ /* 0x020ea4000c1e1900 */
[----:B--2---:R-:W-:-:S07]  /*8a20*/  IMAD.IADD R0, R0, 0x1, -R3 ;  /* 0x0000000100007824 */ /* 0x004fce00078e0a03 */
.L_x_12846:
[----:B------:R-:W-:Y:S01]  /*8a30*/  USEL UR40, UR40, URZ, !UP0 ;  /* 0x0000003f28287287 */ /* 0x000fe2000c000000 */
[----:B------:R-:W-:Y:S01]  /*8a40*/  BSSY B1, `(.L_x_12847) ;  /* 0x000002d000017945 */ /* 0x000fe20003800000 */
[----:B------:R-:W-:-:S03]  /*8a50*/  USEL UR41, UR41, URZ, !UP0 ;  /* 0x0000003f29297287 */ /* 0x000fc6000c000000 */
[----:B------:R-:W-:Y:S09]  /*8a60*/  @P1 BRA `(.L_x_12848) ;  /* 0x0000000000a81947 */ /* 0x000ff20003800000 */
[----:B------:R-:W0:Y:S01]  /*8a70*/  S2R R4, SR_TID.X ;  /* 0x0000000000047919 */ /* 0x000e220000002100 */
[----:B------:R-:W1:Y:S01]  /*8a80*/  LDC R6, c[0x0][0xbe8] ;  /* 0x0002fa00ff067b82 */ /* 0x000e620000000800 */
        /* <DEDUP_REMOVED lines=8> */
[----:B------:R-:W-:Y:S01]  /*8b10*/  UMOV UR8, UR4 ;  /* 0x0000000400087c82 */ /* 0x000fe20008000000 */
[----:B------:R-:W-:Y:S01]  /*8b20*/  UIMAD UR7, UR11, UR12, URZ ;  /* 0x0000000c0b0772a4 */ /* 0x000fe2000f8e023f */
[----:B------:R-:W-:Y:S02]  /*8b30*/  UMOV UR9, UR10 ;  /* 0x0000000a00097c82 */ /* 0x000fe40008000000 */
[----:B------:R-:W-:Y:S02]  /*8b40*/  UIMAD.WIDE.U32 UR8, UR43, UR12, UR8 ;  /* 0x0000000c2b0872a5 */ /* 0x000fe4000f8e0008 */
[----:B------:R-:W-:-:S03]  /*8b50*/  UIMAD UR7, UR43, UR13, UR7 ;  /* 0x0000000d2b0772a4 */ /* 0x000fc6000f8e0207 */
[----:B------:R-:W-:Y:S02]  /*8b60*/  ULDC.64 UR12, c[0x0][0xb98] ;  /* 0x0002e600000c7ab9 */ /* 0x000fe40000000a00 */
[----:B------:R-:W0:Y:S01]  /*8b70*/  @P1 LDC R4, c[0x0][0xbec] ;  /* 0x0002fb00ff041b82 */ /* 0x000e220000000800 */
[----:B------:R-:W-:Y:S02]  /*8b80*/  UIADD3 UR9, UR9, UR7, URZ ;  /* 0x0000000709097290 */ /* 0x000fe4000fffe03f */
[----:B------:R-:W-:Y:S02]  /*8b90*/  UIMAD UR7, UR41, UR12, URZ ;  /* 0x0000000c290772a4 */ /* 0x000fe4000f8e023f */
[----:B------:R-:W-:Y:S02]  /*8ba0*/  UIMAD.WIDE.U32 UR8, UR40, UR12, UR8 ;  /* 0x0000000c280872a5 */ /* 0x000fe4000f8e0008 */
[----:B------:R-:W-:Y:S01]  /*8bb0*/  UIMAD UR7, UR40, UR13, UR7 ;  /* 0x0000000d280772a4 */ /* 0x000fe2000f8e0207 */
[----:B------:R-:W1:Y:S02]  /*8bc0*/  @P1 LDC R8, c[0x0][0xbf0] ;  /* 0x0002fc00ff081b82 */ /* 0x000e640000000800 */
[----:B------:R-:W-:Y:S01]  /*8bd0*/  ULDC.64 UR12, c[0x0][0xb88] ;  /* 0x0002e200000c7ab9 */ /* 0x000fe20000000a00 */
[----:B0-----:R-:W-:-:S04]  /*8be0*/  @P1 IMAD.HI.U32 R3, R5, R4, RZ ;  /* 0x0000000405031227 */ /* 0x001fc800078e00ff */
[----:B------:R-:W-:Y:S01]  /*8bf0*/  IMAD.MOV.U32 R4, RZ, RZ, R5 ;  /* 0x000000ffff047224 */ /* 0x000fe200078e0005 */
        /* <DEDUP_REMOVED lines=17> */
.L_x_12848:
[----:B------:R-:W-:Y:S05]  /*8d10*/  BSYNC B1 ;  /* 0x0000000000017941 */ /* 0x000fea0003800000 */
.L_x_12847:
[----:B------:R-:W1:Y:S01]  /*8d20*/  @P0 LDC R5, c[0x0][0xbf0] ;  /* 0x0002fc00ff050b82 */ /* 0x000e620000000800 */
[----:B------:R-:W-:Y:S01]  /*8d30*/  ULDC.64 UR12, c[0x0][0xaa0] ;  /* 0x0002a800000c7ab9 */ /* 0x000fe20000000a00 */
[----:B0-----:R-:W-:Y:S01]  /*8d40*/  IMAD.U32 R6, RZ, RZ, UR42 ;  /* 0x0000002aff067e24 */ /* 0x001fe2000f8e00ff */
[----:B------:R-:W-:Y:S01]  /*8d50*/  UIMAD UR7, UR10, UR12, URZ ;  /* 0x0000000c0a0772a4 */ /* 0x000fe2000f8e023f */
[----:B------:R-:W-:Y:S01]  /*8d60*/  IMAD R3, R23, 0x30, R153 ;  /* 0x0000003017037824 */ /* 0x000fe200078e0299 */
[----:B------:R-:W-:Y:S01]  /*8d70*/  UIMAD.WIDE.U32 UR8, UR4, UR12, URZ ;  /* 0x0000000c040872a5 */ /* 0x000fe2000f8e003f */
[----:B-----5:R-:W-:Y:S01]  /*8d80*/  IMAD R29, R0, R11, RZ ;  /* 0x0000000b001d7224 */ /* 0x020fe200078e02ff */
[----:B------:R-:W-:Y:S01]  /*8d90*/  UIMAD UR7, UR4, UR13, UR7 ;  /* 0x0000000d040772a4 */ /* 0x000fe2000f8e0207 */
[----:B------:R-:W-:Y:S01]  /*8da0*/  IMAD R6, R6, 0xc0, R3 ;  /* 0x000000c006067824 */ /* 0x000fe200078e0203 */
[----:B------:R-:W-:Y:S01]  /*8db0*/  SHF.R.S32.HI R12, RZ, 0x1f, R152 ;  /* 0x0000001fff0c7819 */ /* 0x000fe20000011498 */
        /* <DEDUP_REMOVED lines=21> */
[----:B------:R-:W-:Y:S01]  /*8f10*/  SHF.R.S32.HI R6, RZ, 0x1f, R7 ;  /* 0x0000001fff067819 */ /* 0x000fe20000011407 */
[----:B------:R-:W-:Y:S01]  /*8f20*/  IMAD.U32 R5, RZ, RZ, UR4 ;  /* 0x00000004ff057e24 */ /* 0x000fe2000f8e00ff */
[----:B------:R-:W-:Y:S01]  /*8f30*/  ULDC.64 UR8, c[0x0][0xad8] ;  /* 0x0002b60000087ab9 */ /* 0x000fe20000000a00 */
[C---:B------:R-:W-:Y:S01]  /*8f40*/  IMAD R9, R3.reuse, UR11, R8 ;  /* 0x0000000b03097c24 */ /* 0x040fe2000f8e0208 */
[----:B------:R-:W-:Y:S01]  /*8f50*/  ULDC UR4, c[0x0][0xac8] ;  /* 0x0002b20000047ab9 */ /* 0x000fe20000000800 */
[----:B------:R-:W-:-:S04]  /*8f60*/  IMAD.WIDE.U32 R4, R3, UR10, R4 ;  /* 0x0000000a03047c25 */ /* 0x000fc8000f8e0004 */
[----:B------:R-:W-:Y:S02]  /*8f70*/  IMAD R6, R6, UR8, RZ ;  /* 0x0000000806067c24 */ /* 0x000fe4000f8e02ff */
[----:B------:R-:W-:Y:S02]  /*8f80*/  IMAD.IADD R5, R5, 0x1, R9 ;  /* 0x0000000105057824 */ /* 0x000fe400078e0209 */
[C---:B------:R-:W-:Y:S02]  /*8f90*/  IMAD R3, R7.reuse, UR9, R6 ;  /* 0x0000000907037c24 */ /* 0x040fe4000f8e0206 */
[----:B------:R-:W-:Y:S01]  /*8fa0*/  IMAD.WIDE.U32 R4, R7, UR8, R4 ;  /* 0x0000000807047c25 */ /* 0x000fe2000f8e0004 */
[----:B------:R-:W-:-:S03]  /*8fb0*/  ULDC.64 UR8, c[0x0][0xa80] ;  /* 0x0002a00000087ab9 */ /* 0x000fc60000000a00 */
[----:B------:R-:W-:Y:S01]  /*8fc0*/  IMAD.IADD R3, R5, 0x1, R3 ;  /* 0x0000000105037824 */ /* 0x000fe200078e0203 */
[----:B------:R-:W-:Y:S01]  /*8fd0*/  LEA R5, P0, R4, UR8, 0x1 ;  /* 0x0000000804057c11 */ /* 0x000fe2000f8008ff */
[----:B------:R-:W-:-:S03]  /*8fe0*/  IMAD.U32 R8, RZ, RZ, UR42 ;  /* 0x0000002aff087e24 */ /* 0x000fc6000f8e00ff */
[----:B------:R-:W-:Y:S01]  /*8ff0*/  LEA.HI.X R10, R4, UR9, R3, 0x1, P0 ;  /* 0x00000009040a7c11 */ /* 0x000fe200080f0c03 */
[----:B------:R-:W0:Y:S01]  /*9000*/  SHFL.IDX PT, R9, R5, RZ, 0x181f ;  /* 0x00181fff05097589 */ /* 0x000e2200000e0000 */
[----:B------:R-:W-:Y:S01]  /*9010*/  IMAD R6, R8, 0xc0, R153 ;  /* 0x000000c008067824 */ /* 0x000fe200078e0299 */
[----:B------:R-:W-:Y:S02]  /*9020*/  ISETP.GE.AND P0, PT, R152, UR4, PT ;  /* 0x0000000498007c0c */ /* 0x000fe4000bf06270 */
[----:B------:R-:W1:Y:S01]  /*9030*/  SHFL.IDX PT, R13, R5, 0x1, 0x181f ;  /* 0x00381f00050d7f89 */ /* 0x000e6200000e0000 */
[C---:B------:R-:W-:Y:S01]  /*9040*/  VIADD R0, R6.reuse, 0x30 ;  /* 0x0000003006007836 */ /* 0x040fe20000000000 */
[CC--:B------:R-:W-:Y:S01]  /*9050*/  ISETP.GE.OR P3, PT, R6.reuse, R29.reuse, P0 ;  /* 0x0000001d0600720c */ /* 0x0c0fe20000766670 */
[C---:B------:R-:W-:Y:S01]  /*9060*/  VIADD R3, R6.reuse, 0x60 ;  /* 0x0000006006037836 */ /* 0x040fe20000000000 */
[----:B------:R-:W2:Y:S01]  /*9070*/  SHFL.IDX PT, R21, R5, 0x2, 0x181f ;  /* 0x00581f0005157f89 */ /* 0x000ea200000e0000 */
[----:B------:R-:W-:Y:S01]  /*9080*/  VIADD R4, R6, 0x90 ;  /* 0x0000009006047836 */ /* 0x000fe20000000000 */
[----:B------:R-:W-:-:S02]  /*9090*/  ISETP.GE.OR P2, PT, R0, R29, P0 ;  /* 0x0000001d0000720c */ /* 0x000fc40000746670 */
[----:B------:R-:W3:Y:S01]  /*90a0*/  SHFL.IDX PT, R7, R10, RZ, 0x181f ;  /* 0x00181fff0a077589 */ /* 0x000ee200000e0000 */
[-C--:B------:R-:W-:Y:S02]  /*90b0*/  ISETP.GE.OR P1, PT, R3, R29.reuse, P0 ;  /* 0x0000001d0300720c */ /* 0x080fe40000726670 */
[----:B------:R-:W-:Y:S01]  /*90c0*/  ISETP.GE.OR P0, PT, R4, R29, P0 ;  /* 0x0000001d0400720c */ /* 0x000fe20000706670 */
[----:B------:R3:W4:Y:S04]  /*90d0*/  SHFL.IDX PT, R27, R5, 0x3, 0x181f ;  /* 0x00781f00051b7f89 */ /* 0x00072800000e0000 */
[----:B------:R-:W4:Y:S04]  /*90e0*/  SHFL.IDX PT, R11, R10, 0x1, 0x181f ;  /* 0x00381f000a0b7f89 */ /* 0x000f2800000e0000 */
[----:B------:R-:W4:Y:S01]  /*90f0*/  SHFL.IDX PT, R15, R10, 0x2, 0x181f ;  /* 0x00581f000a0f7f89 */ /* 0x000f2200000e0000 */
[----:B0-----:R-:W-:-:S03]  /*9100*/  @!P3 LEA R4, P6, R152, R9, 0x1 ;  /* 0x000000099804b211 */ /* 0x001fc600078c08ff */
[----:B------:R4:W0:Y:S01]  /*9110*/  SHFL.IDX PT, R25, R10, 0x3, 0x181f ;  /* 0x00781f000a197f89 */ /* 0x00082200000e0000 */
[C---:B-1----:R-:W-:Y:S02]  /*9120*/  @!P2 LEA R6, P5, R152.reuse, R13, 0x1 ;  /* 0x0000000d9806a211 */ /* 0x042fe400078a08ff */
[C---:B--2---:R-:W-:Y:S02]  /*9130*/  @!P1 LEA R8, P4, R152.reuse, R21, 0x1 ;  /* 0x0000001598089211 */ /* 0x044fe400078808ff */
[C---:B---3--:R-:W-:Y:S02]  /*9140*/  @!P3 LEA.HI.X R5, R152.reuse, R7, R12, 0x1, P6 ;  /* 0x000000079805b211 */ /* 0x048fe400030f0c0c */
[----:B----4-:R-:W-:-:S03]  /*9150*/  @!P0 LEA R10, P6, R152, R27, 0x1 ;  /* 0x0000001b980a8211 */ /* 0x010fc600078c08ff */
[----:B------:R2:W-:Y:S01]  /*9160*/  @!P3 ST.E.128 desc[UR48][R4.64], RZ ;  /* 0x000000ff0400b985 */ /* 0x0005e2000c101d30 */
[C-C-:B------:R-:W-:Y:S02]  /*9170*/  @!P2 LEA.HI.X R7, R152.reuse, R11, R12.reuse, 0x1, P5 ;  /* 0x0000000b9807a211 */ /* 0x140fe400028f0c0c */
[----:B------:R-:W-:-:S03]  /*9180*/  @!P1 LEA.HI.X R9, R152, R15, R12, 0x1, P4 ;  /* 0x0000000f98099211 */ /* 0x000fc600020f0c0c */
[----:B------:R2:W-:Y:S01]  /*9190*/  @!P2 ST.E.128 desc[UR48][R6.64], RZ ;  /* 0x000000ff0600a985 */ /* 0x0005e2000c101d30 */
[----:B0-----:R-:W-:-:S03]  /*91a0*/  @!P0 LEA.HI.X R11, R152, R25, R12, 0x1, P6 ;  /* 0x00000019980b8211 */ /* 0x001fc600030f0c0c */
[----:B------:R2:W-:Y:S04]  /*91b0*/  @!P1 ST.E.128 desc[UR48][R8.64], RZ ;  /* 0x000000ff08009985 */ /* 0x0005e8000c101d30 */
[----:B------:R2:W-:Y:S02]  /*91c0*/  @!P0 ST.E.128 desc[UR48][R10.64], RZ ;  /* 0x000000ff0a008985 */ /* 0x0005e4000c101d30 */
.L_x_12845:
[----:B------:R-:W-:Y:S05]  /*91d0*/  BSYNC B0 ;  /* 0x0000000000007941 */ /* 0x000fea0003800000 */
.L_x_12842:
[----:B------:R-:W-:Y:S02]  /*91e0*/  ULDC UR4, c[0x0][0xc3c] ;  /* 0x00030f0000047ab9 */ /* 0x000fe40000000800 */
[----:B------:R-:W-:-:S13]  /*91f0*/  ISETP.GE.AND P0, PT, R31, UR4, PT ;  /* 0x000000041f007c0c */ /* 0x000fda000bf06270 */
[----:B------:R-:W-:Y:S05]  /*9200*/  @!P0 BRA `(.L_x_12849) ;  /* 0xffffff7c00648947 */ /* 0x000fea000383ffff */
[----:B------:R-:W-:Y:S05]  /*9210*/  EXIT ;  /* 0x000000000000794d */ /* 0x000fea0003800000 */
.L_x_12818:
        /* <DEDUP_REMOVED lines=16> */
.L_x_12850:
        /* <DEDUP_REMOVED lines=42> */
.L_x_12856:
        /* <DEDUP_REMOVED lines=12> */
.L_x_12855:
[----:B------:R-:W-:Y:S05]  /*9680*/  BSYNC B0 ;  /* 0x0000000000007941 */ /* 0x000fea0003800000 */
.L_x_12854:
        /* <DEDUP_REMOVED lines=21> */
.L_x_12852:
        /* <DEDUP_REMOVED lines=15> */
.L_x_12857:
        /* <DEDUP_REMOVED lines=28> */
.L_x_12853:
[----:B------:R-:W-:Y:S02]  /*9a90*/  IMAD.MOV.U32 R17, RZ, RZ, RZ ;  /* 0x000000ffff117224 */ /* 0x000fe400078e00ff */
[----:B------:R-:W-:Y:S02]  /*9aa0*/  IMAD.U32 R16, RZ, RZ, UR6 ;  /* 0x00000006ff107e24 */ /* 0x000fe4000f8e00ff */
[----:B------:R-:W-:-:S07]  /*9ab0*/  IMAD.MOV.U32 R18, RZ, RZ, RZ ;  /* 0x000000ffff127224 */ /* 0x000fce00078e00ff */
.L_x_12858:
[----:B------:R-:W-:-:S13]  /*9ac0*/  ISETP.NE.AND P0, PT, R5, RZ, PT ;  /* 0x000000ff0500720c */ /* 0x000fda0003f05270 */
[----:B------:R-:W0:Y:S01]  /*9ad0*/  @!P0 S2R R3, SR_CgaCtaId ;  /* 0x0000000000038919 */ /* 0x000e220000008800 */
[----:B------:R-:W-:-:S04]  /*9ae0*/  @!P0 MOV R0, 0x400 ;  /* 0x0000040000008802 */ /* 0x000fc80000000f00 */
[----:B0-----:R-:W-:-:S05]  /*9af0*/  @!P0 LEA R0, R3, R0, 0x18 ;  /* 0x0000000003008211 */ /* 0x001fca00078ec0ff */
[----:B------:R1:W-:Y:S01]  /*9b00*/  @!P0 STS.128 [R0+0x308d0], R16 ;  /* 0x0308d01000008388 */ /* 0x0003e20000000c00 */
[----:B------:R-:W-:Y:S06]  /*9b10*/  BAR.ARV 0x5, 0x200 ;  /* 0x0148000000007b1d */ /* 0x000fec0000002000 */
.L_x_12851:
[----:B------:R2:W-:Y:S01]  /*9b20*/  STL [R1+0x30], RZ ;  /* 0x000030ff01007387 */ /* 0x0005e20000100800 */
[----:B------:R-:W-:Y:S01]  /*9b30*/  ULDC UR4, c[0x0][0xc3c] ;  /* 0x00030f0000047ab9 */ /* 0x000fe20000000800 */
[----:B------:R-:W-:Y:S01]  /*9b40*/  MOV R26, 0x1 ;  /* 0x00000001001a7802 */ /* 0x000fe20000000f00 */
[----:B------:R-:W-:Y:S01]  /*9b50*/  IMAD.MOV.U32 R23, RZ, RZ, RZ ;  /* 0x000000ffff177224 */ /* 0x000fe200078e00ff */
[----:B0-----:R-:W-:-:S13]  /*9b60*/  ISETP.GE.AND P0, PT, R19, UR4, PT ;  /* 0x0000000413007c0c */ /* 0x001fda000bf06270 */
        /* <DEDUP_REMOVED lines=15> */
[----:B------:R-:W-:Y:S02]  /*9c60*/  LOP3.LUT R2, R0, 0x1f8, RZ, 0xc0, !PT ;  /* 0x000001f800027812 */ /* 0x000fe400078ec0ff */
[----:B------:R-:W-:Y:S02]  /*9c70*/  SHF.R.U32.HI R4, RZ, 0x3, R4 ;  /* 0x00000003ff047819 */ /* 0x000fe40000011604 */
[----:B------:R-:W-:-:S04]  /*9c80*/  LOP3.LUT R2, R2, 0x38, R5, 0x78, !PT ;  /* 0x0000003802027812 */ /* 0x000fc800078e7805 */
[----:B------:R-:W-:Y:S01]  /*9c90*/  LOP3.LUT R3, R2, 0x200, R3, 0xf8, !PT ;  /* 0x0000020002037812 */ /* 0x000fe200078ef803 */
[----:B------:R-:W-:-:S04]  /*9ca0*/  IMAD.SHL.U32 R2, R5, 0x10, RZ ;  /* 0x0000001005027824 */ /* 0x000fc800078e00ff */
[----:B------:R-:W-:Y:S01]  /*9cb0*/  IMAD R0, R3, 0x2, R22 ;  /* 0x0000000203007824 */ /* 0x000fe200078e0216 */
[----:B------:R-:W-:-:S04]  /*9cc0*/  LOP3.LUT R2, R4, 0x70, R2, 0xf8, !PT ;  /* 0x0000007004027812 */ /* 0x000fc800078ef802 */
[----:B------:R3:W-:Y:S03]  /*9cd0*/  STL [R1+0x4], R0 ;  /* 0x0000040001007387 */ /* 0x0007e60000100800 */
.L_x_12949:
[----:B0-----:R-:W0:Y:S02]  /*9ce0*/  LDC.64 R2, c[0x0][0xc88] ;  /* 0x00032200ff027b82 */ /* 0x001e240000000a00 */
[----:B0-----:R-:W-:-:S05]  /*9cf0*/  IMAD.WIDE R2, R19, 0x4, R2 ;  /* 0x0000000413027825 */ /* 0x001fca00078e0202 */
[----:B------:R-:W2:Y:S01]  /*9d00*/  LDG.E R10, desc[UR48][R2.64] ;  /* 0x00000030020a7981 */ /* 0x000ea2000c1e1900 */
[----:B------:R-:W-:Y:S05]  /*9d10*/  YIELD ;  /* 0x0000000000007946 */ /* 0x000fea0003800000 */
[----:B------:R-:W-:Y:S01]  /*9d20*/  ULDC.64 UR4, c[0x0][0xa28] ;  /* 0x00028a0000047ab9 */ /* 0x000fe20000000a00 */
[----:B---3--:R-:W-:Y:S01]  /*9d30*/  IMAD.MOV.U32 R0, RZ, RZ, RZ ;  /* 0x000000ffff007224 */ /* 0x008fe200078e00ff */
[----:B------:R-:W-:Y:S01]  /*9d40*/  ISETP.NE.U32.AND P0, PT, RZ, UR4, PT ;  /* 0x00000004ff007c0c */ /* 0x000fe2000bf05070 */
[----:B------:R-:W-:Y:S01]  /*9d50*/  IMAD.MOV.U32 R6, RZ, RZ, RZ ;  /* 0x000000ffff067224 */ /* 0x000fe200078e00ff */
[----:B------:R-:W-:Y:S01]  /*9d60*/  ULDC.64 UR6, c[0x0][0xa18] ;  /* 0x0002860000067ab9 */ /* 0x000fe20000000a00 */
[----:B------:R-:W-:Y:S01]  /*9d70*/  ULDC.64 UR8, c[0x0][0xa08] ;  /* 0x0002820000087ab9 */ /* 0x000fe20000000a00 */
[----:B------:R-:W-:-:S02]  /*9d80*/  ISETP.NE.AND.EX P0, PT, RZ, UR5, PT, P0 ;  /* 0x00000005ff007c0c */ /* 0x000fc4000bf05300 */
[----:B-12---:R-:W-:Y:S01]  /*9d90*/  SHF.R.S32.HI R4, RZ, 0x1f, R10 ;  /* 0x0000001fff047819 */ /* 0x006fe2000001140a */
        /* <DEDUP_REMOVED lines=40> */
[----:B0-----:R-:W2:Y:S02]  /*a020*/  LDG.E R8, desc[UR48][R2.64+0x4] ;  /* 0x0000043002087981 */ /* 0x001ea4000c1e1900 */
[----:B--2---:R-:W-:-:S05]  /*a030*/  IMAD.IADD R2, R8, 0x1, -R7 ;  /* 0x0000000108027824 */ /* 0x004fca00078e0a07 */
[----:B------:R1:W-:Y:S02]  /*a040*/  STL [R1+0x24], R2 ;  /* 0x0000240201007387 */ /* 0x0003e40000100800 */
.L_x_12860:
        /* <DEDUP_REMOVED lines=10> */
.L_x_12861:
[----:B------:R-:W-:Y:S05]  /*a0f0*/  @!P0 BRA `(.L_x_12862) ;  /* 0x00000000000c8947 */ /* 0x000fea0003800000 */
[----:B------:R-:W2:Y:S04]  /*a100*/  LDG.E R6, desc[UR48][R4.64] ;  /* 0x0000003004067981 */ /* 0x000ea8000c1e1900 */
[----:B------:R-:W2:Y:S02]  /*a110*/  LDG.E R3, desc[UR48][R4.64+0x4] ;  /* 0x0000043004037981 */ /* 0x000ea4000c1e1900 */
[----:B--2---:R-:W-:-:S07]  /*a120*/  IMAD.IADD R6, R3, 0x1, -R6 ;  /* 0x0000000103067824 */ /* 0x004fce00078e0a06 */
.L_x_12862:
[----:B-1---5:R-:W-:Y:S01]  /*a130*/  IMAD.IADD R2, R6, 0x1, -R0 ;  /* 0x0000000106027824 */ /* 0x022fe200078e0a00 */
[----:B------:R-:W-:Y:S03]  /*a140*/  BSSY B7, `(.L_x_12863) ;  /* 0x000035b000077945 */ /* 0x000fe60003800000 */
[C---:B------:R-:W-:Y:S01]  /*a150*/  VIADD R0, R2.reuse, 0xbf ;  /* 0x000000bf02007836 */ /* 0x040fe20000000000 */
[----:B------:R1:W-:Y:S01]  /*a160*/  STL [R1+0x20], R2 ;  /* 0x0000200201007387 */ /* 0x0003e20000100800 */
[----:B------:R-:W-:Y:S02]  /*a170*/  ISETP.GT.AND P0, PT, R2, RZ, PT ;  /* 0x000000ff0200720c */ /* 0x000fe40003f04270 */
[----:B------:R-:W-:-:S05]  /*a180*/  IMAD.HI R0, R0, 0x2aaaaaab, RZ ;  /* 0x2aaaaaab00007827 */ /* 0x000fca00078e02ff */
[----:B------:R-:W-:-:S04]  /*a190*/  SHF.R.U32.HI R3, RZ, 0x1f, R0 ;  /* 0x0000001fff037819 */ /* 0x000fc80000011600 */
[----:B------:R-:W-:-:S05]  /*a1a0*/  LEA.HI.SX32 R0, R0, R3, 0x1b ;  /* 0x0000000300007211 */ /* 0x000fca00078fdaff */
[----:B------:R1:W-:Y:S01]  /*a1b0*/  STL [R1+0x10], R0 ;  /* 0x0000100001007387 */ /* 0x0003e20000100800 */
[----:B------:R-:W-:Y:S05]  /*a1c0*/  @P0 BRA `(.L_x_12864) ;  /* 0x0000000000440947 */ /* 0x000fea0003800000 */
[----:B-1----:R-:W1:Y:S02]  /*a1d0*/  S2R R2, SR_TID.X ;  /* 0x0000000000027919 */ /* 0x002e640000002100 */
[----:B-1----:R-:W-:-:S04]  /*a1e0*/  LOP3.LUT R2, R2, 0x7f, RZ, 0xc0, !PT ;  /* 0x0000007f02027812 */ /* 0x002fc800078ec0ff */
[----:B------:R-:W-:-:S13]  /*a1f0*/  ISETP.NE.AND P0, PT, R2, RZ, PT ;  /* 0x000000ff0200720c */ /* 0x000fda0003f05270 */
[----:B------:R-:W-:Y:S05]  /*a200*/  @P0 BRA `(.L_x_12865) ;  /* 0x0000003400380947 */ /* 0x000fea0003800000 */
[----:B------:R-:W1:Y:S01]  /*a210*/  S2R R5, SR_LANEID ;  /* 0x0000000000057919 */ /* 0x000e620000000000 */
[----:B------:R-:W-:Y:S01]  /*a220*/  VOTEU.ANY UR4, UPT, PT ;  /* 0x0000000000047886 */ /* 0x000fe200038e0100 */
[----:B------:R-:W2:Y:S01]  /*a230*/  LDC.64 R2, c[0x0][0xc60] ;  /* 0x00031800ff027b82 */ /* 0x000ea20000000a00 */
[----:B------:R-:W1:Y:S02]  /*a240*/  FLO.U32 R0, UR4 ;  /* 0x0000000400007d00 */ /* 0x000e6400080e0000 */
[----:B-1----:R-:W-:-:S06]  /*a250*/  ISETP.EQ.U32.AND P0, PT, R0, R5, PT ;  /* 0x000000050000720c */ /* 0x002fcc0003f02070 */
[----:B------:R-:W2:Y:S07]  /*a260*/  POPC R5, UR4 ;  /* 0x0000000400057d09 */ /* 0x000eae0008000000 */
[----:B--2---:R-:W2:Y:S01]  /*a270*/  @P0 ATOMG.E.ADD.STRONG.GPU PT, R3, desc[UR48][R2.64], R5 ;  /* 0x00000005020309a8 */ /* 0x004ea200081ee1f0 */
[----:B------:R-:W1:Y:S02]  /*a280*/  S2R R4, SR_LTMASK ;  /* 0x0000000000047919 */ /* 0x000e640000003900 */
[----:B-1----:R-:W-:-:S04]  /*a290*/  LOP3.LUT R4, R4, UR4, RZ, 0xc0, !PT ;  /* 0x0000000404047c12 */ /* 0x002fc8000f8ec0ff */
[----:B------:R-:W1:Y:S01]  /*a2a0*/  POPC R7, R4 ;  /* 0x0000000400077309 */ /* 0x000e620000000000 */
[----:B--2---:R-:W1:Y:S02]  /*a2b0*/  SHFL.IDX PT, R0, R3, R0, 0x1f ;  /* 0x00001f0003007589 */ /* 0x004e6400000e0000 */
[----:B-1----:R-:W-:Y:S01]  /*a2c0*/  IADD3 R16, R0, UR37, R7 ;  /* 0x0000002500107c10 */ /* 0x002fe2000fffe007 */
[----:B------:R-:W-:Y:S06]  /*a2d0*/  BRA `(.L_x_12865) ;  /* 0x0000003400047947 */ /* 0x000fec0003800000 */
.L_x_12864:
        /* <DEDUP_REMOVED lines=15> */
[----:B0-----:R-:W-:Y:S02]  /*a3d0*/  IMAD.MOV.U32 R8, RZ, RZ, 0x70 ;  /* 0x00000070ff087424 */ /* 0x001fe400078e00ff */
[----:B------:R-:W-:Y:S02]  /*a3e0*/  IMAD.MOV.U32 R12, RZ, RZ, 0x1 ;  /* 0x00000001ff0c7424 */ /* 0x000fe400078e00ff */
[----:B------:R-:W-:-:S07]  /*a3f0*/  IMAD.MOV.U32 R13, RZ, RZ, RZ ;  /* 0x000000ffff0d7224 */ /* 0x000fce00078e00ff */
[----:B------:R-:W-:-:S07]  /*a400*/  LEPC R20, `(.L_x_12867) ;  /* 0x000000001014794e */ /* 0x000fce0000000000 */
[----:B-1----:R-:W-:Y:S05]  /*a410*/  CALL.ABS.NOINC R2 ;  /* 0x0000000002007343 */ /* 0x002fea0003c00000 */
.L_x_12867:
[----:B------:R-:W-:Y:S05]  /*a420*/  BSYNC B6 ;  /* 0x0000000000067941 */ /* 0x000fea0003800000 */
.L_x_12866:
        /* <DEDUP_REMOVED lines=15> */
[----:B0-----:R-:W-:Y:S02]  /*a520*/  IMAD.MOV.U32 R8, RZ, RZ, 0x70 ;  /* 0x00000070ff087424 */ /* 0x001fe400078e00ff */
[----:B------:R-:W-:Y:S02]  /*a530*/  IMAD.MOV.U32 R12, RZ, RZ, 0x1 ;  /* 0x00000001ff0c7424 */ /* 0x000fe400078e00ff */
[----:B-1----:R-:W-:-:S07]  /*a540*/  IMAD.MOV.U32 R13, RZ, RZ, RZ ;  /* 0x000000ffff0d7224 */ /* 0x002fce00078e00ff */
[----:B------:R-:W-:-:S07]  /*a550*/  LEPC R20, `(.L_x_12870) ;  /* 0x000000001014794e */ /* 0x000fce0000000000 */
[----:B--2---:R-:W-:Y:S05]  /*a560*/  CALL.ABS.NOINC R2 ;  /* 0x0000000002007343 */ /* 0x004fea0003c00000 */
.L_x_12870:
        /* <DEDUP_REMOVED lines=16> */
.L_x_12869:
[----:B------:R-:W-:Y:S05]  /*a670*/  BSYNC B6 ;  /* 0x0000000000067941 */ /* 0x000fea0003800000 */
.L_x_12868:
        /* <DEDUP_REMOVED lines=23> */
.L_x_12965:
        /* <DEDUP_REMOVED lines=8> */
.L_x_12968:
        /* <DEDUP_REMOVED lines=22> */
.L_x_12874:
[----:B-1----:R-:W-:Y:S01]  /*a9d0*/  IMAD R0, R23, 0x8, R22 ;  /* 0x0000000817007824 */ /* 0x002fe200078e0216 */
[----:B--2---:R-:W-:-:S04]  /*a9e0*/  SHF.L.U32 R2, R26, 0x1f, RZ ;  /* 0x0000001f1a027819 */ /* 0x004fc800000006ff */
[----:B------:R-:W1:Y:S02]  /*a9f0*/  SYNCS.PHASECHK.TRANS64.TRYWAIT P0, [R0+URZ+0x30840], R2 ;  /* 0x03084002000075a7 */ /* 0x000e64000800017f */
[----:B-1----:R-:W-:Y:S05]  /*aa00*/  @!P0 BRA `(.L_x_12875) ;  /* 0x0000003c00688947 */ /* 0x002fea0003800000 */
.L_x_12969:
        /* <DEDUP_REMOVED lines=11> */
.L_x_12876:
[----:B------:R-:W-:Y:S01]  /*aac0*/  R2UR UR9, R0 ;  /* 0x00000000000972ca */ /* 0x000fe200000e0000 */
[----:B-1----:R-:W-:Y:S01]  /*aad0*/  IMAD R0, R23, 0x6000, R22 ;  /* 0x0000600017007824 */ /* 0x002fe200078e0216 */
[----:B------:R-:W-:Y:S01]  /*aae0*/  R2UR UR11, R27 ;  /* 0x000000001b0b72ca */ /* 0x000fe200000e0000 */
[----:B------:R-:W-:Y:S01]  /*aaf0*/  UIADD3 UR6, UP0, UR38, 0x370, URZ ;  /* 0x0000037026067890 */ /* 0x000fe2000ff1e03f */
[----:B------:R-:W-:Y:S01]  /*ab00*/  R2UR UR4, R28 ;  /* 0x000000001c0472ca */ /* 0x000fe200000e0000 */
[----:B------:R-:W-:Y:S01]  /*ab10*/  UMOV UR5, 0x14f00000 ;  /* 0x14f0000000057882 */ /* 0x000fe20000000000 */
[----:B------:R-:W-:Y:S01]  /*ab20*/  R2UR UR8, R0 ;  /* 0x00000000000872ca */ /* 0x000fe200000e0000 */
[----:B------:R-:W-:Y:S01]  /*ab30*/  UIADD3.X UR7, URZ, UR39, URZ, UP0, !UPT ;  /* 0x000000273f077290 */ /* 0x000fe200087fe43f */
[----:B------:R-:W-:Y:S01]  /*ab40*/  R2UR UR12, R18 ;  /* 0x00000000120c72ca */ /* 0x000fe200000e0000 */
[----:B------:R-:W-:Y:S01]  /*ab50*/  UMOV UR10, URZ ;  /* 0x0000003f000a7c82 */ /* 0x000fe20008000000 */
[----:B-----5:R-:W-:-:S02]  /*ab60*/  R2UR UR13, R24 ;  /* 0x00000000180d72ca */ /* 0x020fc400000e0000 */
[----:B------:R-:W-:Y:S01]  /*ab70*/  PLOP3.LUT P0, PT, PT, PT, PT, 0x80, 0x0 ;  /* 0x000000000000781c */ /* 0x000fe20003f0f070 */
[----:B------:R-:W-:Y:S01]  /*ab80*/  UIADD3 UR9, UR9, 0x30830, URZ ;  /* 0x0003083009097890 */ /* 0x000fe2000fffe03f */
[----:B------:R-:W-:-:S03]  /*ab90*/  LOP3.LUT R29, R29, 0xfffffffe, RZ, 0xc0, !PT ;  /* 0xfffffffe1d1d7812 */ /* 0x000fc600078ec0ff */
[----:B------:R-:W-:Y:S02]  /*aba0*/  UIMAD UR11, UR11, 0xc0, UR4 ;  /* 0x000000c00b0b78a4 */ /* 0x000fe4000f8e0204 */
[----:B------:R-:W-:Y:S01]  /*abb0*/  UIADD3 UR8, UR8, 0x12400, URZ ;  /* 0x0001240008087890 */ /* 0x000fe2000fffe03f */
[----:B------:R-:W-:-:S05]  /*abc0*/  UMOV UR4, 0x0 ;  /* 0x0000000000047882 */ /* 0x000fca0000000000 */
[----:B------:R-:W-:-:S03]  /*abd0*/  @P0 LOP3.LUT R29, R29, 0x1, RZ, 0xfc, !PT ;  /* 0x000000011d1d0812 */ /* 0x000fc600078efcff */
[----:B------:R2:W-:Y:S02]  /*abe0*/  UTMALDG.4D [UR8], [UR6], desc[UR4] ;  /* 0x00000408060075b4 */ /* 0x0005e40008019000 */
[----:B--2---:R-:W-:Y:S02]  /*abf0*/  NOP ;  /* 0x0000000000007918 */ /* 0x004fe40000000000 */
.L_x_12872:
[----:B------:R-:W2:Y:S04]  /*ac00*/  LDL.LU R4, [R1+0x18] ;  /* 0x0000180001047983 */ /* 0x000ea80000300800 */
[----:B---3--:R-:W3:Y:S04]  /*ac10*/  LDL.LU R6, [R1+0x8] ;  /* 0x0000080001067983 */ /* 0x008ee80000300800 */
[----:B------:R-:W4:Y:S01]  /*ac20*/  LDL.LU R3, [R1+0x1c] ;  /* 0x00001c0001037983 */ /* 0x000f220000300800 */
        /* <DEDUP_REMOVED lines=11> */
[----:B----4-:R-:W-:-:S03]  /*ace0*/  SEL R3, R3, RZ, !P0 ;  /* 0x000000ff03037207 */ /* 0x010fc60004000000 */
[----:B------:R-:W-:Y:S01]  /*acf0*/  IMAD R0, R4, UR5, R2 ;  /* 0x0000000504007c24 */ /* 0x000fe2000f8e0202 */
[----:B---3--:R-:W-:Y:S01]  /*ad00*/  SEL R2, R6, RZ, !P0 ;  /* 0x000000ff06027207 */ /* 0x008fe20004000000 */
        /* <DEDUP_REMOVED lines=13> */
[----:B------:R-:W-:Y:S01]  /*ade0*/  IMAD.U32 R4, RZ, RZ, UR6 ;  /* 0x00000006ff047e24 */ /* 0x000fe2000f8e00ff */
[----:B------:R-:W-:Y:S01]  /*adf0*/  MOV R12, 0x1 ;  /* 0x00000001000c7802 */ /* 0x000fe20000000f00 */
[----:B------:R-:W1:Y:S01]  /*ae00*/  LDC.64 R2, c[0x4][R2] ;  /* 0x0100000002027b82 */ /* 0x000e620000000a00 */
[----:B------:R-:W-:Y:S02]  /*ae10*/  IMAD.U32 R5, RZ, RZ, UR7 ;  /* 0x00000007ff057e24 */ /* 0x000fe4000f8e00ff */
[----:B------:R-:W-:Y:S02]  /*ae20*/  IMAD.U32 R6, RZ, RZ, UR8 ;  /* 0x00000008ff067e24 */ /* 0x000fe4000f8e00ff */
[----:B------:R-:W-:-:S02]  /*ae30*/  IMAD.U32 R7, RZ, RZ, UR9 ;  /* 0x00000009ff077e24 */ /* 0x000fc4000f8e00ff */
[----:B------:R-:W-:Y:S02]  /*ae40*/  IMAD.U32 R10, RZ, RZ, UR4 ;  /* 0x00000004ff0a7e24 */ /* 0x000fe4000f8e00ff */
[----:B------:R-:W-:Y:S02]  /*ae50*/  IMAD.U32 R11, RZ, RZ, UR5 ;  /* 0x00000005ff0b7e24 */ /* 0x000fe4000f8e00ff */
[----:B0-----:R-:W-:Y:S02]  /*ae60*/  IMAD.MOV.U32 R8, RZ, RZ, 0x70 ;  /* 0x00000070ff087424 */ /* 0x001fe400078e00ff */
[----:B------:R-:W-:-:S07]  /*ae70*/  IMAD.MOV.U32 R13, RZ, RZ, RZ ;  /* 0x000000ffff0d7224 */ /* 0x000fce00078e00ff */
[----:B------:R-:W-:-:S07]  /*ae80*/  LEPC R20, `(.L_x_12878) ;  /* 0x000000001014794e */ /* 0x000fce0000000000 */
[----:B-1----:R-:W-:Y:S05]  /*ae90*/  CALL.ABS.NOINC R2 ;  /* 0x0000000002007343 */ /* 0x002fea0003c00000 */
.L_x_12878:
[----:B------:R-:W-:Y:S05]  /*aea0*/  BSYNC B6 ;  /* 0x0000000000067941 */ /* 0x000fea0003800000 */
.L_x_12877:
        /* <DEDUP_REMOVED lines=8> */
[----:B------:R-:W4:Y:S04]  /*af30*/  LDL.LU R4, [R1+0x8] ;  /* 0x0000080001047983 */ /* 0x000f280000300800 */
[----:B------:R0:W5:Y:S01]  /*af40*/  LDL R10, [R1+0x4] ;  /* 0x00000400010a7983 */ /* 0x0001620000100800 */
[----:B-1----:R-:W-:-:S13]  /*af50*/  ISETP.NE.AND P0, PT, R9, 0x1, PT ;  /* 0x000000010900780c */ /* 0x002fda0003f05270 */
[----:B------:R-:W1:Y:S08]  /*af60*/  @P0 LDC R5, c[0x0][0x44c] ;  /* 0x00011300ff050b82 */ /* 0x000e700000000800 */
[----:B0-----:R-:W0:Y:S01]  /*af70*/  @P0 LDC R8, c[0x0][0x450] ;  /* 0x00011400ff080b82 */ /* 0x001e220000000800 */
[----:B------:R-:W0:Y:S01]  /*af80*/  S2R R11, SR_TID.X ;  /* 0x00000000000b7919 */ /* 0x000e220000002100 */
[----:B--2---:R-:W-:-:S02]  /*af90*/  IMAD.MOV.U32 R3, RZ, RZ, R0 ;  /* 0x000000ffff037224 */ /* 0x004fc400078e0000 */
        /* <DEDUP_REMOVED lines=17> */
[----:B------:R-:W-:-:S04]  /*b0b0*/  IMAD R6, R17, 0xc0, R6 ;  /* 0x000000c011067824 */ /* 0x000fc800078e0206 */
[----:B-1----:R-:W-:-:S04]  /*b0c0*/  @P0 IMAD.HI.U32 R0, R6, R5, RZ ;  /* 0x0000000506000227 */ /* 0x002fc800078e00ff */
[----:B------:R-:W-:Y:S01]  /*b0d0*/  IMAD.MOV.U32 R5, RZ, RZ, R6 ;  /* 0x000000ffff057224 */ /* 0x000fe200078e0006 */
[----:B----4-:R-:W-:-:S04]  /*b0e0*/  @P0 SHF.R.U32.HI R5, RZ, R4, R0 ;  /* 0x00000004ff050219 */ /* 0x010fc80000011600 */
[----:B------:R-:W-:-:S05]  /*b0f0*/  SHF.R.S32.HI R0, RZ, 0x1f, R5 ;  /* 0x0000001fff007819 */ /* 0x000fca0000011405 */
[----:B------:R-:W-:-:S04]  /*b100*/  IMAD R0, R0, UR4, RZ ;  /* 0x0000000400007c24 */ /* 0x000fc8000f8e02ff */
[C---:B------:R-:W-:Y:S02]  /*b110*/  IMAD R7, R5.reuse, UR5, R0 ;  /* 0x0000000505077c24 */ /* 0x040fe4000f8e0200 */
[----:B------:R-:W-:Y:S02]  /*b120*/  IMAD.MOV R0, RZ, RZ, -R5 ;  /* 0x000000ffff007224 */ /* 0x000fe400078e0a05 */
[----:B------:R-:W-:-:S04]  /*b130*/  IMAD.WIDE.U32 R4, R5, UR4, R2 ;  /* 0x0000000405047c25 */ /* 0x000fc8000f8e0002 */
[----:B------:R-:W-:Y:S02]  /*b140*/  IMAD R0, R9, R0, R6 ;  /* 0x0000000009007224 */ /* 0x000fe400078e0206 */
[----:B------:R-:W-:-:S03]  /*b150*/  IMAD.IADD R5, R5, 0x1, R7 ;  /* 0x0000000105057824 */ /* 0x000fc600078e0207 */
[----:B------:R-:W-:-:S05]  /*b160*/  SHF.R.S32.HI R7, RZ, 0x1f, R0 ;  /* 0x0000001fff077819 */ /* 0x000fca0000011400 */
[----:B------:R-:W-:Y:S02]  /*b170*/  IMAD R7, R7, UR6, RZ ;  /* 0x0000000607077c24 */ /* 0x000fe4000f8e02ff */
[----:B------:R-:W-:-:S04]  /*b180*/  IMAD.WIDE.U32 R4, R0, UR6, R4 ;  /* 0x0000000600047c25 */ /* 0x000fc8000f8e0004 */
[----:B------:R-:W-:-:S04]  /*b190*/  IMAD R7, R0, UR7, R7 ;  /* 0x0000000700077c24 */ /* 0x000fc8000f8e0207 */
[----:B------:R-:W-:Y:S02]  /*b1a0*/  IMAD.IADD R5, R5, 0x1, R7 ;  /* 0x0000000105057824 */ /* 0x000fe400078e0207 */
[----:B------:R-:W1:Y:S01]  /*b1b0*/  @P0 LDC R7, c[0x0][0x44c] ;  /* 0x00011300ff070b82 */ /* 0x000e620000000800 */
[----:B------:R-:W-:-:S04]  /*b1c0*/  LEA R0, P1, R4, UR8, 0x1 ;  /* 0x0000000804007c11 */ /* 0x000fc8000f8208ff */
[----:B------:R-:W-:Y:S01]  /*b1d0*/  LEA.HI.X R4, R4, UR9, R5, 0x1, P1 ;  /* 0x0000000904047c11 */ /* 0x000fe200088f0c05 */
[----:B------:R-:W-:-:S04]  /*b1e0*/  VIADD R5, R6, 0x80 ;  /* 0x0000008006057836 */ /* 0x000fc80000000000 */
[----:B------:R-:W-:Y:S02]  /*b1f0*/  IMAD.MOV.U32 R6, RZ, RZ, R5 ;  /* 0x000000ffff067224 */ /* 0x000fe400078e0005 */
[----:B-1----:R-:W-:-:S05]  /*b200*/  @P0 IMAD.HI.U32 R7, R5, R7, RZ ;  /* 0x0000000705070227 */ /* 0x002fca00078e00ff */
[----:B0-----:R-:W-:-:S05]  /*b210*/  @P0 SHF.R.U32.HI R6, RZ, R8, R7 ;  /* 0x00000008ff060219 */ /* 0x001fca0000011607 */
[----:B------:R-:W-:-:S04]  /*b220*/  IMAD.MOV R7, RZ, RZ, -R6 ;  /* 0x000000ffff077224 */ /* 0x000fc800078e0a06 */
[----:B------:R-:W-:Y:S01]  /*b230*/  IMAD R5, R9, R7, R5 ;  /* 0x0000000709057224 */ /* 0x000fe200078e0205 */
[----:B------:R-:W-:Y:S01]  /*b240*/  SHF.R.S32.HI R7, RZ, 0x1f, R6 ;  /* 0x0000001fff077819 */ /* 0x000fe20000011406 */
[----:B------:R-:W-:-:S04]  /*b250*/  IMAD.WIDE.U32 R2, R6, UR4, R2 ;  /* 0x0000000406027c25 */ /* 0x000fc8000f8e0002 */
[----:B------:R-:W-:Y:S01]  /*b260*/  IMAD R7, R7, UR4, RZ ;  /* 0x0000000407077c24 */ /* 0x000fe2000f8e02ff */
[----:B------:R-:W-:-:S03]  /*b270*/  ULDC UR4, c[0x0][0x2b8] ;  /* 0x0000ae0000047ab9 */ /* 0x000fc60000000800 */
[----:B------:R-:W-:Y:S01]  /*b280*/  IMAD R7, R6, UR5, R7 ;  /* 0x0000000506077c24 */ /* 0x000fe2000f8e0207 */
[----:B------:R-:W-:Y:S01]  /*b290*/  SHF.R.S32.HI R6, RZ, 0x1f, R5 ;  /* 0x0000001fff067819 */ /* 0x000fe20000011405 */
[----:B------:R-:W-:Y:S02]  /*b2a0*/  IMAD.SHL.U32 R20, R11, 0x8, RZ ;  /* 0x000000080b147824 */ /* 0x000fe400078e00ff */
        /* <DEDUP_REMOVED lines=8> */
[----:B------:R-:W-:Y:S01]  /*b330*/  UMOV UR4, 0xffffffff ;  /* 0xffffffff00047882 */ /* 0x000fe20000000000 */
[----:B------:R-:W-:Y:S02]  /*b340*/  LOP3.LUT R21, R11, 0x7f, RZ, 0xc0, !PT ;  /* 0x0000007f0b157812 */ /* 0x000fe400078ec0ff */
[----:B------:R-:W-:Y:S02]  /*b350*/  LEA.HI.X R2, R2, UR9, R6, 0x1, P1 ;  /* 0x0000000902027c11 */ /* 0x000fe400088f0c06 */
[----:B------:R-:W-:Y:S01]  /*b360*/  SHF.R.U32.HI R21, RZ, 0x3, R21 ;  /* 0x00000003ff157819 */ /* 0x000fe20000011615 */
[----:B------:R-:W-:Y:S06]  /*b370*/  BRA.DIV UR4, `(.L_x_12879) ;  /* 0x0000003604207947 */ /* 0x000fec000b800000 */
[----:B------:R-:W2:Y:S01]  /*b380*/  LDL.LU R6, [R1+0x24] ;  /* 0x0000240001067983 */ /* 0x000ea20000300800 */
[----:B------:R-:W-:-:S03]  /*b390*/  IMAD R17, R17, 0xc0, R21 ;  /* 0x000000c011117824 */ /* 0x000fc600078e0215 */
[----:B------:R-:W0:Y:S04]  /*b3a0*/  SHFL.IDX PT, R7, R0, RZ, 0x181f ;  /* 0x00181fff00077589 */ /* 0x000e2800000e0000 */
[----:B------:R-:W-:Y:S04]  /*b3b0*/  SHFL.IDX PT, R8, R5, RZ, 0x181f ;  /* 0x00181fff05087589 */ /* 0x000fe800000e0000 */
        /* <DEDUP_REMOVED lines=9> */
[----:B-----5:R0:W-:Y:S02]  /*b450*/  @!P1 LDGSTS.E.BYPASS.LTC128B.128 [R10+0xc400], desc[UR48][R6.64], !P0 ;  /* 0x0c400000060a9fae */ /* 0x0201e4000c101d70 */
[----:B0-----:R-:W-:Y:S02]  /*b460*/  VIADD R6, R17, 0x10 ;  /* 0x0000001011067836 */ /* 0x001fe40000000000 */
        /* <DEDUP_REMOVED lines=8> */
[----:B------:R0:W-:Y:S02]  /*b4f0*/  @!P1 LDGSTS.E.BYPASS.LTC128B.128 [R10+0xcc00], desc[UR48][R6.64], !P0 ;  /* 0x0cc00000060a9fae */ /* 0x0001e4000c101d70 */
        /* <DEDUP_REMOVED lines=50> */
[----:B------:R0:W-:Y:S04]  /*b820*/  @!P1 LDGSTS.E.BYPASS.LTC128B.128 [R10+0xf400], desc[UR48][R6.64], !P0 ;  /* 0x0f400000060a9fae */ /* 0x0001e8000c101d70 */
[----:B0-----:R0:W1:Y:S02]  /*b830*/  SHFL.IDX PT, R6, R0, 0x7, 0x181f ;  /* 0x00f81f0000067f89 */ /* 0x00106400000e0000 */
[----:B0-----:R-:W-:-:S05]  /*b840*/  VIADD R0, R17, 0x80 ;  /* 0x0000008011007836 */ /* 0x001fca0000000000 */
[----:B------:R-:W-:Y:S01]  /*b850*/  ISETP.GE.AND P2, PT, R0, R3, PT ;  /* 0x000000030000720c */ /* 0x000fe20003f46270 */
[----:B------:R-:W-:-:S05]  /*b860*/  VIADD R0, R17, 0x70 ;  /* 0x0000007011007836 */ /* 0x000fca0000000000 */
[----:B------:R-:W-:Y:S02]  /*b870*/  ISETP.GE.AND P1, PT, R0, R3, PT ;  /* 0x000000030000720c */ /* 0x000fe40003f26270 */
[----:B------:R-:W0:Y:S11]  /*b880*/  SHFL.IDX PT, R0, R2, RZ, 0x181f ;  /* 0x00181fff02007589 */ /* 0x000e3600000e0000 */
[----:B-1----:R-:W-:-:S05]  /*b890*/  @!P1 LEA R6, P3, R20, R6, 0x1 ;  /* 0x0000000614069211 */ /* 0x002fca00078608ff */
[----:B------:R-:W-:-:S04]  /*b8a0*/  @!P1 IMAD.X R4, RZ, RZ, R4, P3 ;  /* 0x000000ffff049224 */ /* 0x000fc800018e0604 */
[----:B------:R-:W-:-:S05]  /*b8b0*/  @!P1 IMAD.MOV.U32 R7, RZ, RZ, R4 ;  /* 0x000000ffff079224 */ /* 0x000fca00078e0004 */
[----:B------:R1:W-:Y:S02]  /*b8c0*/  @!P1 LDGSTS.E.BYPASS.LTC128B.128 [R10+0xfc00], desc[UR48][R6.64], !P0 ;  /* 0x0fc00000060a9fae */ /* 0x0003e4000c101d70 */
[----:B-1----:R-:W-:-:S05]  /*b8d0*/  @!P2 LEA R6, P1, R20, R8, 0x1 ;  /* 0x000000081406a211 */ /* 0x002fca00078208ff */
[----:B0-----:R-:W-:Y:S02]  /*b8e0*/  @!P2 IMAD.X R7, RZ, RZ, R0, P1 ;  /* 0x000000ffff07a224 */ /* 0x001fe400008e0600 */
[----:B------:R-:W-:-:S03]  /*b8f0*/  VIADD R0, R17, 0x90 ;  /* 0x0000009011007836 */ /* 0x000fc60000000000 */
[----:B------:R0:W-:Y:S02]  /*b900*/  @!P2 LDGSTS.E.BYPASS.LTC128B.128 [R10+0x10400], desc[UR48][R6.64], !P0 ;  /* 0x10400000060aafae */ /* 0x0001e4000c101d70 */
[----:B------:R-:W-:Y:S02]  /*b910*/  ISETP.GE.AND P1, PT, R0, R3, PT ;  /* 0x000000030000720c */ /* 0x000fe40003f26270 */
[----:B------:R-:W1:Y:S11]  /*b920*/  SHFL.IDX PT, R0, R2, 0x1, 0x181f ;  /* 0x00381f0002007f89 */ /* 0x000e7600000e0000 */
[----:B------:R-:W-:-:S02]  /*b930*/  @!P1 LEA R4, P2, R20, R14, 0x1 ;  /* 0x0000000e14049211 */ /* 0x000fc400078408ff */
[----:B------:R-:W-:Y:S03]  /*b940*/  SHFL.IDX PT, R14, R5, 0x3, 0x181f ;  /* 0x00781f00050e7f89 */ /* 0x000fe600000e0000 */
[----:B0-----:R-:W-:Y:S02]  /*b950*/  @!P1 IMAD.MOV.U32 R6, RZ, RZ, R4 ;  /* 0x000000ffff069224 */ /* 0x001fe400078e0004 */
[----:B------:R-:W0:Y:S01]  /*b960*/  SHFL.IDX PT, R4, R5, 0x2, 0x181f ;  /* 0x00581f0005047f89 */ /* 0x000e2200000e0000 */
[----:B-1----:R-:W-:Y:S02]  /*b970*/  @!P1 IMAD.X R9, RZ, RZ, R0, P2 ;  /* 0x000000ffff099224 */ /* 0x002fe400010e0600 */
[----:B------:R-:W-:Y:S02]  /*b980*/  VIADD R0, R17, 0xa0 ;  /* 0x000000a011007836 */ /* 0x000fe40000000000 */
[----:B------:R-:W-:-:S05]  /*b990*/  @!P1 IMAD.MOV.U32 R7, RZ, RZ, R9 ;  /* 0x000000ffff079224 */ /* 0x000fca00078e0009 */
[----:B------:R0:W-:Y:S01]  /*b9a0*/  @!P1 LDGSTS.E.BYPASS.LTC128B.128 [R10+0x10c00], desc[UR48][R6.64], !P0 ;  /* 0x10c00000060a9fae */ /* 0x0001e2000c101d70 */
[----:B------:R-:W-:-:S03]  /*b9b0*/  ISETP.GE.AND P1, PT, R0, R3, PT ;  /* 0x000000030000720c */ /* 0x000fc60003f26270 */
[----:B------:R-:W1:Y:S10]  /*b9c0*/  SHFL.IDX PT, R0, R2, 0x2, 0x181f ;  /* 0x00581f0002007f89 */ /* 0x000e7400000e0000 */
[----:B0-----:R-:W-:-:S05]  /*b9d0*/  @!P1 LEA R6, P2, R20, R4, 0x1 ;  /* 0x0000000414069211 */ /* 0x001fca00078408ff */
[----:B-1----:R-:W-:Y:S02]  /*b9e0*/  @!P1 IMAD.X R7, RZ, RZ, R0, P2 ;  /* 0x000000ffff079224 */ /* 0x002fe400010e0600 */
[----:B------:R0:W1:Y:S04]  /*b9f0*/  SHFL.IDX PT, R0, R2, 0x3, 0x181f ;  /* 0x00781f0002007f89 */ /* 0x00006800000e0000 */
[----:B------:R0:W-:Y:S02]  /*ba00*/  @!P1 LDGSTS.E.BYPASS.LTC128B.128 [R10+0x11400], desc[UR48][R6.64], !P0 ;  /* 0x11400000060a9fae */ /* 0x0001e4000c101d70 */
.L_x_12994:
[----:B0-----:R-:W-:-:S05]  /*ba10*/  VIADD R2, R17, 0xb0 ;  /* 0x000000b011027836 */ /* 0x001fca0000000000 */
[----:B------:R-:W-:-:S13]  /*ba20*/  ISETP.GE.AND P1, PT, R2, R3, PT ;  /* 0x000000030200720c */ /* 0x000fda0003f26270 */
[----:B------:R-:W-:-:S05]  /*ba30*/  @!P1 LEA R2, P2, R20, R14, 0x1 ;  /* 0x0000000e14029211 */ /* 0x000fca00078408ff */
[----:B-1----:R-:W-:Y:S02]  /*ba40*/  @!P1 IMAD.X R3, RZ, RZ, R0, P2 ;  /* 0x000000ffff039224 */ /* 0x002fe400010e0600 */
[----:B------:R-:W-:-:S03]  /*ba50*/  VIADD R0, R22, 0x30800 ;  /* 0x0003080016007836 */ /* 0x000fc60000000000 */
[----:B------:R-:W-:Y:S01]  /*ba60*/  @!PT LDS RZ, [RZ] ;  /* 0x00000000fffff984 */ /* 0x000fe20000000800 */
[----:B------:R-:W-:Y:S01]  /*ba70*/  @!PT LDS RZ, [RZ] ;  /* 0x00000000fffff984 */ /* 0x000fe20000000800 */
[----:B------:R-:W-:Y:S01]  /*ba80*/  @!PT LDS RZ, [RZ] ;  /* 0x00000000fffff984 */ /* 0x000fe20000000800 */
[----:B------:R0:W-:Y:S01]  /*ba90*/  @!P1 LDGSTS.E.BYPASS.LTC128B.128 [R10+0x11c00], desc[UR48][R2.64], !P0 ;  /* 0x11c00000020a9fae */ /* 0x0001e2000c101d70 */
[----:B------:R-:W-:Y:S01]  /*baa0*/  PLOP3.LUT P0, PT, PT, PT, PT, 0x80, 0x0 ;  /* 0x000000000000781c */ /* 0x000fe20003f0f070 */
[----:B------:R-:W-:-:S12]  /*bab0*/  NOP ;  /* 0x0000000000007918 */ /* 0x000fd80000000000 */
.L_x_12880:
        /* <DEDUP_REMOVED lines=14> */
[----:B------:R-:W2:Y:S01]  /*bba0*/  LDL.LU R4, [R1+0x20] ;  /* 0x0000200001047983 */ /* 0x000ea20000300800 */
[----:B------:R0:W-:Y:S01]  /*bbb0*/  SYNCS.ARRIVE.TRANS64.A1T0 RZ, [R22+URZ+0x30800], RZ ;  /* 0x030800ff16ff79a7 */ /* 0x0001e2000810003f */
[----:B------:R-:W-:Y:S01]  /*bbc0*/  BSSY B0, `(.L_x_12881) ;  /* 0x0000004000007945 */ /* 0x000fe20003800000 */
[----:B------:R-:W1:Y:S01]  /*bbd0*/  SYNCS.PHASECHK.TRANS64.TRYWAIT P0, [R22+URZ+0x30820], R3 ;  /* 0x03082003160075a7 */ /* 0x000e62000800017f */
[----:B--2---:R-:W-:Y:S02]  /*bbe0*/  ISETP.GE.AND P1, PT, R4, 0xc1, PT ;  /* 0x000000c10400780c */ /* 0x004fe40003f26270 */
[----:B01----:R-:W-:Y:S11]  /*bbf0*/  @!P0 BRA `(.L_x_12882) ;  /* 0x0000003800dc8947 */ /* 0x003ff60003800000 */
.L_x_12995:
[----:B------:R-:W-:Y:S05]  /*bc00*/  BSYNC B0 ;  /* 0x0000000000007941 */ /* 0x000fea0003800000 */
.L_x_12881:
[----:B------:R-:W-:Y:S04]  /*bc10*/  BSSY B0, `(.L_x_12883) ;  /* 0x000016d000007945 */ /* 0x000fe80003800000 */
[----:B------:R-:W-:Y:S05]  /*bc20*/  @!P1 BRA `(.L_x_12884) ;  /* 0x0000001400ac9947 */ /* 0x000fea0003800000 */
[----:B------:R-:W2:Y:S01]  /*bc30*/  LDL R4, [R1+0x10] ;  /* 0x0000100001047983 */ /* 0x000ea20000100800 */
[----:B------:R-:W-:Y:S01]  /*bc40*/  IMAD.MOV.U32 R2, RZ, RZ, 0x1 ;  /* 0x00000001ff027424 */ /* 0x000fe200078e00ff */
[----:B------:R-:W-:Y:S01]  /*bc50*/  BSSY B2, `(.L_x_12885) ;  /* 0x000007e000027945 */ /* 0x000fe20003800000 */
[----:B--2---:R-:W-:Y:S02]  /*bc60*/  IMAD.MOV R7, RZ, RZ, -R4 ;  /* 0x000000ffff077224 */ /* 0x004fe400078e0a04 */
        /* <DEDUP_REMOVED lines=20> */
[----:B------:R-:W1:Y:S01]  /*bdb0*/  LDC R4, c[0x0][0x43c] ;  /* 0x00010f00ff047b82 */ /* 0x000e620000000800 */
        /* <DEDUP_REMOVED lines=16> */
.L_x_12889:
[----:B------:R-:W-:Y:S01]  /*bec0*/  IMAD R2, R8, 0x8, R22 ;  /* 0x0000000808027824 */ /* 0x000fe200078e0216 */
[----:B0-----:R-:W-:Y:S01]  /*bed0*/  SHF.L.U32 R3, R9, 0x1f, RZ ;  /* 0x0000001f09037819 */ /* 0x001fe200000006ff */
[----:B------:R-:W-:Y:S03]  /*bee0*/  BSSY B3, `(.L_x_12890) ;  /* 0x0000003000037945 */ /* 0x000fe60003800000 */
[----:B------:R-:W0:Y:S02]  /*bef0*/  SYNCS.PHASECHK.TRANS64.TRYWAIT P0, [R2+URZ+0x30840], R3 ;  /* 0x03084003020075a7 */ /* 0x000e24000800017f */
[----:B0-----:R-:W-:Y:S05]  /*bf00*/  @!P0 BRA `(.L_x_12891) ;  /* 0x00000038002c8947 */ /* 0x001fea0003800000 */
.L_x_12996:
[----:B------:R-:W-:Y:S05]  /*bf10*/  BSYNC B3 ;  /* 0x0000000000037941 */ /* 0x000fea0003800000 */
.L_x_12890:
        /* <DEDUP_REMOVED lines=12> */
.L_x_12893:
[----:B------:R-:W-:Y:S05]  /*bfe0*/  BSYNC B3 ;  /* 0x0000000000037941 */ /* 0x000fea0003800000 */
.L_x_12892:
        /* <DEDUP_REMOVED lines=8> */
[----:B------:R-:W-:Y:S01]  /*c070*/  IMAD R5, R6, 0xc0, R28 ;  /* 0x000000c006057824 */ /* 0x000fe200078e021c */
[----:B------:R-:W-:Y:S01]  /*c080*/  UMOV UR6, 0x0 ;  /* 0x0000000000067882 */ /* 0x000fe20000000000 */
[----:B------:R-:W-:-:S10]  /*c090*/  UMOV UR7, 0x14f00000 ;  /* 0x14f0000000077882 */ /* 0x000fd40000000000 */
.L_x_12894:
        /* <DEDUP_REMOVED lines=15> */
.L_x_12997:
[----:B------:R-:W-:Y:S05]  /*c190*/  BSYNC B3 ;  /* 0x0000000000037941 */ /* 0x000fea0003800000 */
.L_x_12895:
        /* <DEDUP_REMOVED lines=12> */
.L_x_12898:
[----:B------:R-:W-:Y:S05]  /*c260*/  BSYNC B3 ;  /* 0x0000000000037941 */ /* 0x000fea0003800000 */
.L_x_12897:
[----:B------:R-:W-:Y:S01]  /*c270*/  R2UR UR10, R10 ;  /* 0x000000000a0a72ca */ /* 0x000fe200000e0000 */
[C-C-:B0-----:R-:W-:Y:S01]  /*c280*/  IMAD R3, R23.reuse, 0x8, R22.reuse ;  /* 0x0000000817037824 */ /* 0x141fe200078e0216 */
[----:B------:R-:W-:Y:S01]  /*c290*/  R2UR UR6, R12 ;  /* 0x000000000c0672ca */ /* 0x000fe200000e0000 */
[----:B------:R-:W-:Y:S01]  /*c2a0*/  IMAD R2, R23, 0x6000, R22 ;  /* 0x0000600017027824 */ /* 0x000fe200078e0216 */
[----:B------:R-:W-:Y:S01]  /*c2b0*/  R2UR UR7, R13 ;  /* 0x000000000d0772ca */ /* 0x000fe200000e0000 */
[----:B------:R-:W-:Y:S01]  /*c2c0*/  UIADD3 UR4, UP0, UR38, 0x470, URZ ;  /* 0x0000047026047890 */ /* 0x000fe2000ff1e03f */
[----:B------:R-:W-:Y:S01]  /*c2d0*/  PLOP3.LUT P0, PT, PT, PT, PT, 0x80, 0x0 ;  /* 0x000000000000781c */ /* 0x000fe20003f0f070 */
[----:B------:R-:W-:Y:S01]  /*c2e0*/  IMAD R5, R27, 0xc0, R28 ;  /* 0x000000c01b057824 */ /* 0x000fe200078e021c */
[----:B------:R-:W-:Y:S01]  /*c2f0*/  IADD3 R3, R3, 0x30850, RZ ;  /* 0x0003085003037810 */ /* 0x000fe20007ffe0ff */
[----:B------:R-:W-:Y:S01]  /*c300*/  VIADD R2, R2, 0x400 ;  /* 0x0000040002027836 */ /* 0x000fe20000000000 */
[----:B------:R-:W-:-:S12]  /*c310*/  UIADD3.X UR5, URZ, UR39, URZ, UP0, !UPT ;  /* 0x000000273f057290 */ /* 0x000fd800087fe43f */
.L_x_12899:
        /* <DEDUP_REMOVED lines=12> */
.L_x_12888:
[----:B------:R-:W-:Y:S05]  /*c3e0*/  BSYNC B1 ;  /* 0x0000000000017941 */ /* 0x000fea0003800000 */
.L_x_12887:
[----:B------:R-:W2:Y:S01]  /*c3f0*/  LDL.LU R2, [R1+0x10] ;  /* 0x0000100001027983 */ /* 0x000ea20000300800 */
[----:B------:R-:W-:Y:S02]  /*c400*/  IMAD.MOV.U32 R23, RZ, RZ, R8 ;  /* 0x000000ffff177224 */ /* 0x000fe400078e0008 */
[----:B------:R-:W-:Y:S02]  /*c410*/  IMAD.MOV.U32 R26, RZ, RZ, R9 ;  /* 0x000000ffff1a7224 */ /* 0x000fe400078e0009 */
[----:B--2---:R-:W-:-:S07]  /*c420*/  VIADD R6, R2, 0xfffffffd ;  /* 0xfffffffd02067836 */ /* 0x004fce0000000000 */
.L_x_12886:
[----:B------:R-:W-:Y:S05]  /*c430*/  BSYNC B2 ;  /* 0x0000000000027941 */ /* 0x000fea0003800000 */
.L_x_12885:
[----:B------:R-:W2:Y:S01]  /*c440*/  LDL.LU R2, [R1+0xc] ;  /* 0x00000c0001027983 */ /* 0x000ea20000300800 */
[----:B------:R-:W-:-:S05]  /*c450*/  IMAD.MOV R7, RZ, RZ, -R7 ;  /* 0x000000ffff077224 */ /* 0x000fca00078e0a07 */
[----:B--2---:R-:W-:-:S13]  /*c460*/  ISETP.NE.AND P0, PT, R2, R7, PT ;  /* 0x000000070200720c */ /* 0x004fda0003f05270 */
[----:B------:R-:W-:Y:S05]  /*c470*/  @!P0 BRA `(.L_x_12884) ;  /* 0x0000000c00988947 */ /* 0x000fea0003800000 */
[----:B------:R-:W-:-:S07]  /*c480*/  IMAD.MOV.U32 R4, RZ, RZ, R24 ;  /* 0x000000ffff047224 */ /* 0x000fce00078e0018 */
.L_x_12926:
[----:B------:R-:W-:Y:S01]  /*c490*/  LOP3.LUT P1, RZ, R29, 0x1, RZ, 0xc0, !PT ;  /* 0x000000011dff7812 */ /* 0x000fe2000782c0ff */
[----:B------:R-:W-:Y:S01]  /*c4a0*/  VIADD R7, R23, 0x1 ;  /* 0x0000000117077836 */ /* 0x000fe20000000000 */
[----:B------:R-:W-:Y:S05]  /*c4b0*/  YIELD ;  /* 0x0000000000007946 */ /* 0x000fea0003800000 */
[----:B------:R-:W-:Y:S01]  /*c4c0*/  ISETP.NE.AND P0, PT, R7, 0x2, PT ;  /* 0x000000020700780c */ /* 0x000fe20003f05270 */
[----:B------:R-:W-:Y:S03]  /*c4d0*/  BSSY B1, `(.L_x_12900) ;  /* 0x000006c000017945 */ /* 0x000fe60003800000 */
[----:B0-----:R-:W-:-:S02]  /*c4e0*/  SEL R3, RZ, 0x1, P0 ;  /* 0x00000001ff037807 */ /* 0x001fc40000000000 */
        /* <DEDUP_REMOVED lines=26> */
.L_x_12902:
[----:B------:R-:W-:Y:S01]  /*c690*/  IMAD R2, R7, 0x8, R22 ;  /* 0x0000000807027824 */ /* 0x000fe200078e0216 */
[----:B------:R-:W-:Y:S01]  /*c6a0*/  SHF.L.U32 R3, R8, 0x1f, RZ ;  /* 0x0000001f08037819 */ /* 0x000fe200000006ff */
[----:B------:R-:W-:Y:S03]  /*c6b0*/  BSSY B2, `(.L_x_12903) ;  /* 0x0000003000027945 */ /* 0x000fe60003800000 */
[----:B------:R-:W1:Y:S02]  /*c6c0*/  SYNCS.PHASECHK.TRANS64.TRYWAIT P0, [R2+URZ+0x30840], R3 ;  /* 0x03084003020075a7 */ /* 0x000e64000800017f */
[----:B-1----:R-:W-:Y:S05]  /*c6d0*/  @!P0 BRA `(.L_x_12904) ;  /* 0x0000003000608947 */ /* 0x002fea0003800000 */
.L_x_12998:
[----:B------:R-:W-:Y:S05]  /*c6e0*/  BSYNC B2 ;  /* 0x0000000000027941 */ /* 0x000fea0003800000 */
.L_x_12903:
        /* <DEDUP_REMOVED lines=12> */
.L_x_12906:
[----:B------:R-:W-:Y:S05]  /*c7b0*/  BSYNC B2 ;  /* 0x0000000000027941 */ /* 0x000fea0003800000 */
.L_x_12905:
[----:B------:R-:W-:Y:S01]  /*c7c0*/  IMAD.MOV.U32 R5, RZ, RZ, RZ ;  /* 0x000000ffff057224 */ /* 0x000fe200078e00ff */
[----:B------:R-:W-:Y:S01]  /*c7d0*/  UIADD3 UR4, UP0, UR38, 0x370, URZ ;  /* 0x0000037026047890 */ /* 0x000fe2000ff1e03f */
[----:B-1----:R-:W-:Y:S01]  /*c7e0*/  IMAD R3, R7, 0x6000, R22 ;  /* 0x0000600007037824 */ /* 0x002fe200078e0216 */
        /* <DEDUP_REMOVED lines=8> */
.L_x_12907:
        /* <DEDUP_REMOVED lines=15> */
.L_x_12999:
[----:B------:R-:W-:Y:S05]  /*c960*/  BSYNC B2 ;  /* 0x0000000000027941 */ /* 0x000fea0003800000 */
.L_x_12908:
[----:B------:R-:W-:Y:S01]  /*c970*/  BSSY B2, `(.L_x_12910) ;  /* 0x000000b000027945 */ /* 0x000fe20003800000 */
[----:B------:R-:W-:Y:S02]  /*c980*/  IMAD.MOV.U32 R2, RZ, RZ, 0x0 ;  /* 0x00000000ff027424 */ /* 0x000fe400078e00ff */
[----:B0-----:R-:W-:Y:S01]  /*c990*/  IMAD.MOV.U32 R3, RZ, RZ, 0x14f00000 ;  /* 0x14f00000ff037424 */ /* 0x001fe200078e00ff */
        /* <DEDUP_REMOVED lines=8> */
.L_x_12911:
[----:B------:R-:W-:Y:S05]  /*ca20*/  BSYNC B2 ;  /* 0x0000000000027941 */ /* 0x000fea0003800000 */
.L_x_12910:
        /* <DEDUP_REMOVED lines=10> */
.L_x_12912:
        /* <DEDUP_REMOVED lines=12> */
.L_x_12901:
[----:B------:R-:W-:Y:S05]  /*cb90*/  BSYNC B1 ;  /* 0x0000000000017941 */ /* 0x000fea0003800000 */
.L_x_12900:
        /* <DEDUP_REMOVED lines=31> */
.L_x_12915:
[----:B------:R-:W-:Y:S01]  /*cd90*/  IMAD R2, R23, 0x8, R22 ;  /* 0x0000000817027824 */ /* 0x000fe200078e0216 */
[----:B------:R-:W-:Y:S01]  /*cda0*/  SHF.L.U32 R3, R26, 0x1f, RZ ;  /* 0x0000001f1a037819 */ /* 0x000fe200000006ff */
[----:B------:R-:W-:Y:S03]  /*cdb0*/  BSSY B2, `(.L_x_12916) ;  /* 0x0000003000027945 */ /* 0x000fe60003800000 */
[----:B------:R-:W1:Y:S02]  /*cdc0*/  SYNCS.PHASECHK.TRANS64.TRYWAIT P0, [R2+URZ+0x30840], R3 ;  /* 0x03084003020075a7 */ /* 0x000e64000800017f */
[----:B-1----:R-:W-:Y:S05]  /*cdd0*/  @!P0 BRA `(.L_x_12917) ;  /* 0x0000002800c88947 */ /* 0x002fea0003800000 */
.L_x_13000:
[----:B------:R-:W-:Y:S05]  /*cde0*/  BSYNC B2 ;  /* 0x0000000000027941 */ /* 0x000fea0003800000 */
.L_x_12916:
        /* <DEDUP_REMOVED lines=12> */
.L_x_12919:
[----:B------:R-:W-:Y:S05]  /*ceb0*/  BSYNC B2 ;  /* 0x0000000000027941 */ /* 0x000fea0003800000 */
.L_x_12918:
        /* <DEDUP_REMOVED lines=8> */
[----:B------:R-:W-:Y:S01]  /*cf40*/  VIADD R3, R3, 0x30 ;  /* 0x0000003003037836 */ /* 0x000fe20000000000 */
[----:B------:R-:W-:Y:S01]  /*cf50*/  UMOV UR6, 0x0 ;  /* 0x0000000000067882 */ /* 0x000fe20000000000 */
[----:B------:R-:W-:Y:S01]  /*cf60*/  IMAD R10, R9, 0xc0, R28 ;  /* 0x000000c0090a7824 */ /* 0x000fe200078e021c */
[----:B------:R-:W-:-:S09]  /*cf70*/  UMOV UR7, 0x14f00000 ;  /* 0x14f0000000077882 */ /* 0x000fd20000000000 */
.L_x_12920:
        /* <DEDUP_REMOVED lines=15> */
.L_x_13001:
[----:B------:R-:W-:Y:S05]  /*d070*/  BSYNC B2 ;  /* 0x0000000000027941 */ /* 0x000fea0003800000 */
.L_x_12921:
        /* <DEDUP_REMOVED lines=11> */
.L_x_12924:
[----:B------:R-:W-:Y:S05]  /*d130*/  BSYNC B2 ;  /* 0x0000000000027941 */ /* 0x000fea0003800000 */
.L_x_12923:
[----:B------:R-:W-:Y:S01]  /*d140*/  R2UR UR10, R5 ;  /* 0x00000000050a72ca */ /* 0x000fe200000e0000 */
[----:B------:R-:W-:Y:S01]  /*d150*/  UIADD3 UR4, UP0, UR38, 0x470, URZ ;  /* 0x0000047026047890 */ /* 0x000fe2000ff1e03f */
[----:B------:R-:W-:Y:S01]  /*d160*/  R2UR UR6, R2 ;  /* 0x00000000020672ca */ /* 0x000fe200000e0000 */
[----:B------:R-:W-:Y:S01]  /*d170*/  IMAD R2, R7, 0x6000, R22 ;  /* 0x0000600007027824 */ /* 0x000fe200078e0216 */
[----:B------:R-:W-:Y:S01]  /*d180*/  R2UR UR7, R3 ;  /* 0x00000000030772ca */ /* 0x000fe200000e0000 */
[----:B------:R-:W-:Y:S01]  /*d190*/  IMAD R3, R27, 0xc0, R28 ;  /* 0x000000c01b037824 */ /* 0x000fe200078e021c */
[----:B------:R-:W-:Y:S01]  /*d1a0*/  PLOP3.LUT P0, PT, PT, PT, PT, 0x80, 0x0 ;  /* 0x000000000000781c */ /* 0x000fe20003f0f070 */
[----:B------:R-:W-:Y:S01]  /*d1b0*/  VIADD R8, R8, 0x50 ;  /* 0x0000005008087836 */ /* 0x000fe20000000000 */
[----:B------:R-:W-:Y:S01]  /*d1c0*/  UIADD3.X UR5, URZ, UR39, URZ, UP0, !UPT ;  /* 0x000000273f057290 */ /* 0x000fe200087fe43f */
[----:B------:R-:W-:-:S11]  /*d1d0*/  VIADD R2, R2, 0x400 ;  /* 0x0000040002027836 */ /* 0x000fd60000000000 */
.L_x_12925:
        /* <DEDUP_REMOVED lines=12> */
.L_x_12914:
[----:B------:R-:W-:Y:S05]  /*d2a0*/  BSYNC B1 ;  /* 0x0000000000017941 */ /* 0x000fea0003800000 */
.L_x_12913:
[C---:B------:R-:W-:Y:S01]  /*d2b0*/  ISETP.GT.AND P0, PT, R6.reuse, 0x1, PT ;  /* 0x000000010600780c */ /* 0x040fe20003f04270 */
[----:B------:R-:W-:-:S12]  /*d2c0*/  VIADD R6, R6, 0xfffffffe ;  /* 0xfffffffe06067836 */ /* 0x000fd80000000000 */
[----:B------:R-:W-:Y:S05]  /*d2d0*/  @P0 BRA `(.L_x_12926) ;  /* 0xfffffff0006c0947 */ /* 0x000fea000383ffff */
.L_x_12884:
[----:B------:R-:W-:Y:S05]  /*d2e0*/  BSYNC B0 ;  /* 0x0000000000007941 */ /* 0x000fea0003800000 */
.L_x_12883:
        /* <DEDUP_REMOVED lines=17> */
.L_x_12928:
[----:B------:R-:W-:Y:S05]  /*d400*/  BSYNC B0 ;  /* 0x0000000000007941 */ /* 0x000fea0003800000 */
.L_x_12927:
[----:B------:R-:W-:Y:S01]  /*d410*/  LOP3.LUT P0, RZ, R29, 0x1, RZ, 0xc0, !PT ;  /* 0x000000011dff7812 */ /* 0x000fe2000780c0ff */
[----:B------:R-:W-:-:S12]  /*d420*/  BSSY B0, `(.L_x_12929) ;  /* 0x0000027000007945 */ /* 0x000fd80003800000 */
[----:B------:R-:W-:Y:S05]  /*d430*/  @!P0 BRA `(.L_x_12930) ;  /* 0x0000000000948947 */ /* 0x000fea0003800000 */
[----:B0-----:R-:W-:Y:S01]  /*d440*/  IMAD R3, R23, 0x8, R22 ;  /* 0x0000000817037824 */ /* 0x001fe200078e0216 */
[----:B------:R-:W-:Y:S01]  /*d450*/  SHF.L.U32 R0, R26, 0x1f, RZ ;  /* 0x0000001f1a007819 */ /* 0x000fe200000006ff */
[----:B------:R-:W-:Y:S01]  /*d460*/  BSSY B1, `(.L_x_12931) ;  /* 0x0000004000017945 */ /* 0x000fe20003800000 */
[----:B------:R-:W-:Y:S02]  /*d470*/  ISETP.NE.AND P1, PT, R8, RZ, PT ;  /* 0x000000ff0800720c */ /* 0x000fe40003f25270 */
[----:B------:R-:W0:Y:S02]  /*d480*/  SYNCS.PHASECHK.TRANS64.TRYWAIT P0, [R3+URZ+0x30860], R0 ;  /* 0x03086000030075a7 */ /* 0x000e24000800017f */
[----:B0-----:R-:W-:Y:S09]  /*d490*/  @!P0 BRA `(.L_x_12932) ;  /* 0x0000002400408947 */ /* 0x001ff20003800000 */
.L_x_13002:
[----:B------:R-:W-:Y:S05]  /*d4a0*/  BSYNC B1 ;  /* 0x0000000000017941 */ /* 0x000fea0003800000 */
.L_x_12931:
        /* <DEDUP_REMOVED lines=9> */
.L_x_12934:
[----:B------:R-:W-:Y:S05]  /*d540*/  BSYNC B1 ;  /* 0x0000000000017941 */ /* 0x000fea0003800000 */
.L_x_12933:
[----:B0-----:R-:W-:Y:S01]  /*d550*/  IMAD R0, R23, 0x6000, R22 ;  /* 0x0000600017007824 */ /* 0x001fe200078e0216 */
        /* <DEDUP_REMOVED lines=9> */
.L_x_12935:
        /* <DEDUP_REMOVED lines=10> */
.L_x_12930:
[----:B------:R-:W-:Y:S05]  /*d690*/  BSYNC B0 ;  /* 0x0000000000007941 */ /* 0x000fea0003800000 */
.L_x_12929:
[----:B------:R-:W-:-:S05]  /*d6a0*/  VIADD R23, R23, 0x1 ;  /* 0x0000000117177836 */ /* 0x000fca0000000000 */
[----:B------:R-:W-:-:S04]  /*d6b0*/  ISETP.NE.AND P0, PT, R23, 0x2, PT ;  /* 0x000000021700780c */ /* 0x000fc80003f05270 */
[----:B0-----:R-:W-:Y:S02]  /*d6c0*/  SEL R3, RZ, 0x1, P0 ;  /* 0x00000001ff037807 */ /* 0x001fe40000000000 */
[----:B------:R-:W-:Y:S02]  /*d6d0*/  SEL R23, R23, RZ, P0 ;  /* 0x000000ff17177207 */ /* 0x000fe40000000000 */
[----:B------:R-:W-:-:S07]  /*d6e0*/  LOP3.LUT R26, R26, R3, RZ, 0x3c, !PT ;  /* 0x000000031a1a7212 */ /* 0x000fce00078e3cff */
.L_x_12865:
[----:B------:R-:W-:Y:S05]  /*d6f0*/  BSYNC B7 ;  /* 0x0000000000077941 */ /* 0x000fea0003800000 */
.L_x_12863:
[----:B------:R-:W-:-:S13]  /*d700*/  LOP3.LUT P0, RZ, R29, 0x2, RZ, 0xc0, !PT ;  /* 0x000000021dff7812 */ /* 0x000fda000780c0ff */
[----:B------:R-:W-:Y:S05]  /*d710*/  @!P0 BRA `(.L_x_12936) ;  /* 0x0000000000248947 */ /* 0x000fea0003800000 */
[----:B------:R-:W-:Y:S05]  /*d720*/  WARPSYNC.ALL ;  /* 0x0000000000007948 */ /* 0x000fea0003800000 */
[----:B------:R-:W1:Y:S08]  /*d730*/  S2UR UR5, SR_CgaCtaId ;  /* 0x00000000000579c3 */ /* 0x000e700000008800 */
[----:B------:R-:W-:Y:S06]  /*d740*/  BAR.SYNC.DEFER_BLOCKING 0x5, 0x200 ;  /* 0x0148000000007b1d */ /* 0x000fec0000010000 */
[----:B------:R-:W-:-:S02]  /*d750*/  UMOV UR4, 0x400 ;  /* 0x0000040000047882 */ /* 0x000fc40000000000 */
[----:B-1----:R-:W-:-:S06]  /*d760*/  ULEA UR4, UR5, UR4, 0x18 ;  /* 0x0000000405047291 */ /* 0x002fcc000f8ec03f */
[----:B------:R-:W-:-:S05]  /*d770*/  IMAD.U32 R22, RZ, RZ, UR4 ;  /* 0x00000004ff167e24 */ /* 0x000fca000f8e00ff */
[----:B------:R1:W2:Y:S01]  /*d780*/  LDS.128 R16, [R22+0x308d0] ;  /* 0x0308d00016107984 */ /* 0x0002a20000000c00 */
[----:B------:R-:W-:Y:S06]  /*d790*/  BAR.ARV 0x4, 0x200 ;  /* 0x0108000000007b1d */ /* 0x000fec0000002000 */
[----:B------:R-:W-:Y:S05]  /*d7a0*/  BRA `(.L_x_12937) ;  /* 0x0000000800407947 */ /* 0x000fea0003800000 */
.L_x_12936:
[----:B------:R-:W0:Y:S01]  /*d7b0*/  S2R R0, SR_TID.X ;  /* 0x0000000000007919 */ /* 0x000e220000002100 */
[----:B------:R-:W-:Y:S01]  /*d7c0*/  UMOV UR4, 0xffffffff ;  /* 0xffffffff00047882 */ /* 0x000fe20000000000 */
[----:B0-----:R-:W-:-:S04]  /*d7d0*/  LOP3.LUT R8, R0, 0x1f, RZ, 0xc0, !PT ;  /* 0x0000001f00087812 */ /* 0x001fc800078ec0ff */
[----:B------:R-:W-:Y:S01]  /*d7e0*/  ISETP.NE.AND P0, PT, R8, 0x1f, PT ;  /* 0x0000001f0800780c */ /* 0x000fe20003f05270 */
[----:B------:R-:W-:-:S12]  /*d7f0*/  BRA.DIV UR4, `(.L_x_12938) ;  /* 0x00000022047c7947 */ /* 0x000fd8000b800000 */
[----:B------:R-:W-:Y:S01]  /*d800*/  IMAD.IADD R5, R19, 0x1, R8 ;  /* 0x0000000113057824 */ /* 0x000fe200078e0208 */
[----:B------:R-:W-:-:S04]  /*d810*/  ULDC UR4, c[0x0][0xc3c] ;  /* 0x00030f0000047ab9 */ /* 0x000fc80000000800 */
        /* <DEDUP_REMOVED lines=10> */
[----:B------:R-:W-:Y:S01]  /*d8c0*/  SHFL.IDX PT, R4, R16, 0x1, 0x1f ;  /* 0x00201f0010047f89 */ /* 0x000fe200000e0000 */
        /* <DEDUP_REMOVED lines=18> */
.L_x_13012:
[----:B------:R-:W-:Y:S02]  /*d9f0*/  ULDC UR4, c[0x0][0xc38] ;  /* 0x00030e0000047ab9 */ /* 0x000fe40000000800 */
[----:B------:R-:W-:-:S04]  /*da00*/  IMAD.U32 R7, RZ, RZ, UR4 ;  /* 0x00000004ff077e24 */ /* 0x000fc8000f8e00ff */
[----:B-1----:R-:W-:-:S04]  /*da10*/  IMAD R14, R14, R7, RZ ;  /* 0x000000070e0e7224 */ /* 0x002fc800078e02ff */
[----:B------:R-:W-:-:S05]  /*da20*/  IMAD.IADD R9, R4, 0x1, R14 ;  /* 0x0000000104097824 */ /* 0x000fca00078e020e */
[----:B------:R-:W-:-:S13]  /*da30*/  ISETP.GT.AND P6, PT, R9, R0, PT ;  /* 0x000000000900720c */ /* 0x000fda0003fc4270 */
[----:B------:R-:W-:Y:S05]  /*da40*/  @P6 BRA `(.L_x_12939) ;  /* 0x00000000009c6947 */ /* 0x000fea0003800000 */
.L_x_12944:
[----:B0-----:R-:W0:Y:S01]  /*da50*/  LDC R2, c[0x0][0xc3c] ;  /* 0x00030f00ff027b82 */ /* 0x001e220000000800 */
[----:B------:R-:W-:-:S05]  /*da60*/  VIADD R19, R19, 0x1f ;  /* 0x0000001f13137836 */ /* 0x000fca0000000000 */
[----:B0-----:R-:W-:-:S13]  /*da70*/  ISETP.GE.AND P6, PT, R19, R2, PT ;  /* 0x000000021300720c */ /* 0x001fda0003fc6270 */
[----:B------:R-:W-:Y:S05]  /*da80*/  @P6 BRA `(.L_x_12940) ;  /* 0x0000000400446947 */ /* 0x000fea0003800000 */
[----:B------:R-:W0:Y:S01]  /*da90*/  S2R R3, SR_TID.X ;  /* 0x0000000000037919 */ /* 0x000e220000002100 */
[----:B------:R-:W-:Y:S01]  /*daa0*/  BSSY B0, `(.L_x_12941) ;  /* 0x0000009000007945 */ /* 0x000fe20003800000 */
[----:B------:R-:W-:Y:S01]  /*dab0*/  IMAD.MOV.U32 R5, RZ, RZ, RZ ;  /* 0x000000ffff057224 */ /* 0x000fe200078e00ff */
[----:B0-----:R-:W-:-:S05]  /*dac0*/  LOP3.LUT R3, R3, 0x1f, RZ, 0xc0, !PT ;  /* 0x0000001f03037812 */ /* 0x001fca00078ec0ff */
[----:B------:R-:W-:-:S05]  /*dad0*/  IMAD.IADD R7, R19, 0x1, R3 ;  /* 0x0000000113077824 */ /* 0x000fca00078e0203 */
[----:B------:R-:W-:-:S13]  /*dae0*/  ISETP.GE.OR P6, PT, R7, R2, !P0 ;  /* 0x000000020700720c */ /* 0x000fda00047c6670 */
[----:B------:R-:W-:Y:S05]  /*daf0*/  @P6 BRA `(.L_x_12942) ;  /* 0x00000000000c6947 */ /* 0x000fea0003800000 */
[----:B------:R-:W0:Y:S02]  /*db00*/  LDC.64 R2, c[0x0][0xc80] ;  /* 0x00032000ff027b82 */ /* 0x000e240000000a00 */
[----:B0-----:R-:W-:-:S05]  /*db10*/  IMAD.WIDE R2, R7, 0x4, R2 ;  /* 0x0000000407027825 */ /* 0x001fca00078e0202 */
[----:B------:R0:W5:Y:S02]  /*db20*/  LDG.E R5, desc[UR48][R2.64] ;  /* 0x0000003002057981 */ /* 0x000164000c1e1900 */
.L_x_12942:
[----:B------:R-:W-:Y:S05]  /*db30*/  BSYNC B0 ;  /* 0x0000000000007941 */ /* 0x000fea0003800000 */
.L_x_12941:
[----:B------:R-:W-:-:S03]  /*db40*/  UMOV UR4, 0xffffffff ;  /* 0xffffffff00047882 */ /* 0x000fc60000000000 */
[----:B------:R-:W-:Y:S05]  /*db50*/  BRA.DIV UR4, `(.L_x_12943) ;  /* 0x0000002204c87947 */ /* 0x000fea000b800000 */
[----:B-----5:R-:W1:Y:S02]  /*db60*/  SHFL.UP PT, R14, R5, 0x1, RZ ;  /* 0x04200000050e7989 */ /* 0x020e6400000e00ff */
[----:B-1----:R-:W-:-:S05]  /*db70*/  SEL R14, R14, RZ, P1 ;  /* 0x000000ff0e0e7207 */ /* 0x002fca0000800000 */
[----:B------:R-:W-:-:S05]  /*db80*/  IMAD.IADD R13, R5, 0x1, R14 ;  /* 0x00000001050d7824 */ /* 0x000fca00078e020e */
[----:B------:R-:W0:Y:S02]  /*db90*/  SHFL.UP PT, R14, R13, 0x2, RZ ;  /* 0x044000000d0e7989 */ /* 0x000e2400000e00ff */
[----:B0-----:R-:W-:-:S04]  /*dba0*/  SEL R2, R14, RZ, P2 ;  /* 0x000000ff0e027207 */ /* 0x001fc80001000000 */
[----:B------:R-:W-:-:S05]  /*dbb0*/  IADD3 R2, R13, R2, RZ ;  /* 0x000000020d027210 */ /* 0x000fca0007ffe0ff */
        /* <DEDUP_REMOVED lines=10> */
.L_x_13020:
[----:B------:R-:W-:Y:S02]  /*dc60*/  ULDC UR4, c[0x0][0xc38] ;  /* 0x00030e0000047ab9 */ /* 0x000fe40000000800 */
[----:B------:R-:W-:-:S04]  /*dc70*/  IMAD.U32 R7, RZ, RZ, UR4 ;  /* 0x00000004ff077e24 */ /* 0x000fc8000f8e00ff */
[----:B-1----:R-:W-:-:S04]  /*dc80*/  IMAD R14, R14, R7, RZ ;  /* 0x000000070e0e7224 */ /* 0x002fc800078e02ff */
[----:B------:R-:W-:-:S05]  /*dc90*/  IMAD.IADD R9, R14, 0x1, R9 ;  /* 0x000000010e097824 */ /* 0x000fca00078e0209 */
[----:B------:R-:W-:-:S13]  /*dca0*/  ISETP.GT.AND P6, PT, R9, R0, PT ;  /* 0x000000000900720c */ /* 0x000fda0003fc4270 */
[----:B------:R-:W-:Y:S05]  /*dcb0*/  @!P6 BRA `(.L_x_12944) ;  /* 0xfffffffc0064e947 */ /* 0x000fea000383ffff */
.L_x_12939:
        /* <DEDUP_REMOVED lines=8> */
.L_x_13024:
[----:B------:R-:W-:Y:S01]  /*dd40*/  ISETP.NE.AND P0, PT, R3, RZ, PT ;  /* 0x000000ff0300720c */ /* 0x000fe20003f05270 */
[----:B------:R-:W-:-:S12]  /*dd50*/  IMAD.MOV.U32 R14, RZ, RZ, RZ ;  /* 0x000000ffff0e7224 */ /* 0x000fd800078e00ff */
[----:B------:R-:W-:Y:S05]  /*dd60*/  @!P0 BRA `(.L_x_12946) ;  /* 0x0000000000108947 */ /* 0x000fea0003800000 */
[----:B------:R-:W-:Y:S01]  /*dd70*/  UMOV UR4, 0xffffffff ;  /* 0xffffffff00047882 */ /* 0x000fe20000000000 */
[----:B------:R-:W-:Y:S02]  /*dd80*/  VIADD R12, R4, 0xffffffff ;  /* 0xffffffff040c7836 */ /* 0x000fe40000000000 */
[----:B------:R-:W-:Y:S05]  /*dd90*/  BRA.DIV UR4, `(.L_x_12947) ;  /* 0x00000026043c7947 */ /* 0x000fea000b800000 */
[----:B------:R3:W4:Y:S02]  /*dda0*/  SHFL.IDX PT, R14, R2, R12, 0x1f ;  /* 0x00001f0c020e7589 */ /* 0x00072400000e0000 */
.L_x_12946:
[----:B--2---:R-:W-:Y:S01]  /*ddb0*/  IABS R6, R5 ;  /* 0x0000000500067213 */ /* 0x004fe20000000000 */
[----:B----4-:R-:W-:Y:S02]  /*ddc0*/  IMAD R16, R14, R7, R16 ;  /* 0x000000070e107224 */ /* 0x010fe400078e0210 */
[----:B------:R-:W-:Y:S01]  /*ddd0*/  IMAD.IADD R19, R4, 0x1, R19 ;  /* 0x0000000104137824 */ /* 0x000fe200078e0213 */
[----:B------:R-:W2:Y:S01]  /*dde0*/  I2F.RP R8, R6 ;  /* 0x0000000600087306 */ /* 0x000ea20000209400 */
[----:B------:R-:W-:-:S07]  /*ddf0*/  IMAD.IADD R0, R0, 0x1, -R16 ;  /* 0x0000000100007824 */ /* 0x000fce00078e0a10 */
[----:B--2---:R-:W0:Y:S02]  /*de00*/  MUFU.RCP R8, R8 ;  /* 0x0000000800087308 */ /* 0x004e240000001000 */
[----:B0--3--:R-:W-:-:S06]  /*de10*/  VIADD R2, R8, 0xffffffe ;  /* 0x0ffffffe08027836 */ /* 0x009fcc0000000000 */
[----:B------:R0:W2:Y:S02]  /*de20*/  F2I.FTZ.U32.TRUNC.NTZ R3, R2 ;  /* 0x0000000200037305 */ /* 0x0000a4000021f000 */
[----:B0-----:R-:W-:Y:S02]  /*de30*/  IMAD.MOV.U32 R2, RZ, RZ, RZ ;  /* 0x000000ffff027224 */ /* 0x001fe400078e00ff */
[----:B--2---:R-:W-:-:S04]  /*de40*/  IMAD.MOV R7, RZ, RZ, -R3 ;  /* 0x000000ffff077224 */ /* 0x004fc800078e0a03 */
        /* <DEDUP_REMOVED lines=21> */
.L_x_12940:
[----:B------:R-:W-:Y:S01]  /*dfa0*/  UMOV UR4, URZ ;  /* 0x0000003f00047c82 */ /* 0x000fe20008000000 */
[----:B------:R-:W-:Y:S01]  /*dfb0*/  UMOV UR5, URZ ;  /* 0x0000003f00057c82 */ /* 0x000fe20008000000 */
[----:B------:R-:W-:Y:S01]  /*dfc0*/  ULDC UR6, c[0x0][0xc3c] ;  /* 0x00030f0000067ab9 */ /* 0x000fe20000000800 */
[----:B------:R-:W-:Y:S02]  /*dfd0*/  IMAD.MOV.U32 R16, RZ, RZ, R0 ;  /* 0x000000ffff107224 */ /* 0x000fe400078e0000 */
[----:B------:R-:W-:Y:S02]  /*dfe0*/  IMAD.U32 R17, RZ, RZ, UR4 ;  /* 0x00000004ff117e24 */ /* 0x000fe4000f8e00ff */
[----:B------:R-:W-:Y:S02]  /*dff0*/  IMAD.U32 R18, RZ, RZ, UR5 ;  /* 0x00000005ff127e24 */ /* 0x000fe4000f8e00ff */
[----:B------:R-:W-:-:S07]  /*e000*/  IMAD.U32 R19, RZ, RZ, UR6 ;  /* 0x00000006ff137e24 */ /* 0x000fce000f8e00ff */
.L_x_12948:
[----:B------:R-:W0:Y:S01]  /*e010*/  S2R R0, SR_TID.X ;  /* 0x0000000000007919 */ /* 0x000e220000002100 */
[----:B------:R-:W-:Y:S05]  /*e020*/  WARPSYNC.ALL ;  /* 0x0000000000007948 */ /* 0x000fea0003800000 */
[----:B------:R-:W-:Y:S01]  /*e030*/  BAR.SYNC.DEFER_BLOCKING 0x4, 0x200 ;  /* 0x0108000000007b1d */ /* 0x000fe20000010000 */
[----:B0-----:R-:W-:-:S04]  /*e040*/  LOP3.LUT R0, R0, 0x1f, RZ, 0xc0, !PT ;  /* 0x0000001f00007812 */ /* 0x001fc800078ec0ff */
[----:B------:R-:W-:-:S13]  /*e050*/  ISETP.NE.AND P0, PT, R0, RZ, PT ;  /* 0x000000ff0000720c */ /* 0x000fda0003f05270 */
[----:B------:R-:W0:Y:S01]  /*e060*/  @!P0 S2R R3, SR_CgaCtaId ;  /* 0x0000000000038919 */ /* 0x000e220000008800 */
[----:B------:R-:W-:-:S04]  /*e070*/  @!P0 MOV R0, 0x400 ;  /* 0x0000040000008802 */ /* 0x000fc80000000f00 */
[----:B0-----:R-:W-:-:S05]  /*e080*/  @!P0 LEA R22, R3, R0, 0x18 ;  /* 0x0000000003168211 */ /* 0x001fca00078ec0ff */
[----:B------:R3:W-:Y:S01]  /*e090*/  @!P0 STS.128 [R22+0x308d0], R16 ;  /* 0x0308d01016008388 */ /* 0x0007e20000000c00 */
[----:B------:R-:W-:Y:S06]  /*e0a0*/  BAR.ARV 0x5, 0x200 ;  /* 0x0148000000007b1d */ /* 0x000fec0000002000 */
.L_x_12937:
[----:B------:R-:W-:Y:S02]  /*e0b0*/  ULDC UR4, c[0x0][0xc3c] ;  /* 0x00030f0000047ab9 */ /* 0x000fe40000000800 */
[----:B--2---:R-:W-:-:S13]  /*e0c0*/  ISETP.GE.AND P0, PT, R19, UR4, PT ;  /* 0x0000000413007c0c */ /* 0x004fda000bf06270 */
[----:B------:R-:W-:Y:S05]  /*e0d0*/  @!P0 BRA `(.L_x_12949) ;  /* 0xffffffbc00008947 */ /* 0x000fea000383ffff */
[----:B------:R-:W-:Y:S05]  /*e0e0*/  BSYNC B8 ;  /* 0x0000000000087941 */ /* 0x000fea0003800000 */
.L_x_12859:
[----:B-1----:R-:W2:Y:S01]  /*e0f0*/  LDL.LU R0, [R1+0x30] ;  /* 0x0000300001007983 */ /* 0x002ea20000300800 */
        /* <DEDUP_REMOVED lines=11> */
.L_x_13027:
[----:B------:R-:W-:Y:S05]  /*e1b0*/  BSYNC B0 ;  /* 0x0000000000007941 */ /* 0x000fea0003800000 */
.L_x_12950:
[----:B------:R-:W-:-:S03]  /*e1c0*/  UMOV UR4, 0xffffffff ;  /* 0xffffffff00047882 */ /* 0x000fc60000000000 */
[----:B------:R-:W-:Y:S05]  /*e1d0*/  BRA.DIV UR4, `(.L_x_12952) ;  /* 0x0000002204647947 */ /* 0x000fea000b800000 */
[----:B-1----:R-:W1:Y:S02]  /*e1e0*/  S2R R0, SR_TID.X ;  /* 0x0000000000007919 */ /* 0x002e640000002100 */
[----:B-1----:R-:W-:-:S04]  /*e1f0*/  SHF.R.U32.HI R0, RZ, 0x5, R0 ;  /* 0x00000005ff007819 */ /* 0x002fc80000011600 */
[----:B------:R-:W-:-:S05]  /*e200*/  LOP3.LUT R0, R0, 0x3, RZ, 0xc0, !PT ;  /* 0x0000000300007812 */ /* 0x000fca00078ec0ff */
[----:B------:R1:W2:Y:S02]  /*e210*/  SHFL.IDX PT, R14, R0, RZ, 0x1f ;  /* 0x00001fff000e7589 */ /* 0x0002a400000e0000 */
.L_x_13030:
[----:B--2---:R-:W-:Y:S01]  /*e220*/  ISETP.NE.AND P0, PT, R14, RZ, PT ;  /* 0x000000ff0e00720c */ /* 0x004fe20003f05270 */
[----:B------:R-:W-:-:S12]  /*e230*/  BSSY B0, `(.L_x_12953) ;  /* 0x0000024000007945 */ /* 0x000fd80003800000 */
[----:B------:R-:W-:Y:S05]  /*e240*/  @P0 BRA `(.L_x_12954) ;  /* 0x0000000000880947 */ /* 0x000fea0003800000 */
[----:B------:R-:W-:-:S03]  /*e250*/  UMOV UR4, 0xffffffff ;  /* 0xffffffff00047882 */ /* 0x000fc60000000000 */
[----:B------:R-:W-:Y:S05]  /*e260*/  BRA.DIV UR4, `(.L_x_12955) ;  /* 0x0000002204747947 */ /* 0x000fea000b800000 */
[----:B------:R-:W-:-:S13]  /*e270*/  ELECT P6, URZ, PT ;  /* 0x00000000003f782f */ /* 0x000fda00038c0000 */
.L_x_13033:
[----:B------:R-:W-:Y:S05]  /*e280*/  @!P6 BRA `(.L_x_12954) ;  /* 0x000000000078e947 */ /* 0x000fea0003800000 */
[----:B------:R-:W-:-:S06]  /*e290*/  ULOP3.LUT UR4, UR36, 0x2, URZ, 0xfc, !UPT ;  /* 0x0000000224047892 */ /* 0x000fcc000f8efc3f */
[----:B-1----:R-:W-:-:S05]  /*e2a0*/  IMAD.U32 R0, RZ, RZ, UR4 ;  /* 0x00000004ff007e24 */ /* 0x002fca000f8e00ff */
[----:B------:R-:W-:-:S13]  /*e2b0*/  ISETP.NE.AND P2, PT, R0, 0x3, PT ;  /* 0x000000030000780c */ /* 0x000fda0003f45270 */
[----:B------:R-:W-:Y:S05]  /*e2c0*/  @!P2 BRA `(.L_x_12956) ;  /* 0x000000000004a947 */ /* 0x000fea0003800000 */
[----:B------:R-:W-:Y:S01]  /*e2d0*/  BPT.TRAP 0x1 ;  /* 0x000000040000795c */ /* 0x000fe20000300000 */
.L_x_12956:
        /* <DEDUP_REMOVED lines=12> */
.L_x_13034:
[----:B------:R-:W2:Y:S02]  /*e3a0*/  SYNCS.PHASECHK.TRANS64.TRYWAIT P0, [R3+URZ], R2 ;  /* 0x00000002030075a7 */ /* 0x000ea4000800017f */
[----:B--2---:R-:W-:Y:S05]  /*e3b0*/  @!P0 BRA `(.L_x_12958) ;  /* 0x0000002000548947 */ /* 0x004fea0003800000 */
.L_x_13035:
[----:B------:R-:W-:Y:S05]  /*e3c0*/  @!P2 BRA `(.L_x_12959) ;  /* 0x000000000004a947 */ /* 0x000fea0003800000 */
[----:B------:R-:W-:Y:S01]  /*e3d0*/  BPT.TRAP 0x1 ;  /* 0x000000040000795c */ /* 0x000fe20000300000 */
.L_x_12959:
[----:B------:R-:W-:-:S04]  /*e3e0*/  VIADD R0, R9, 0x30860 ;  /* 0x0003086009007836 */ /* 0x000fc80000000000 */
[----:B------:R-:W-:-:S04]  /*e3f0*/  IMAD R23, R23, 0x8, R0 ;  /* 0x0000000817177824 */ /* 0x000fc800078e0200 */
[----:B------:R-:W4:Y:S02]  /*e400*/  SYNCS.PHASECHK.TRANS64.TRYWAIT P0, [R23+URZ], R4 ;  /* 0x00000004170075a7 */ /* 0x000f24000800017f */
[----:B----4-:R-:W-:Y:S05]  /*e410*/  @!P0 BRA `(.L_x_12960) ;  /* 0x0000002000508947 */ /* 0x010fea0003800000 */
.L_x_13036:
[----:B------:R-:W-:-:S07]  /*e420*/  IMAD R7, R7, 0x8, R0 ;  /* 0x0000000807077824 */ /* 0x000fce00078e0200 */
.L_x_12961:
[----:B------:R0:W0:Y:S02]  /*e430*/  SYNCS.PHASECHK.TRANS64.TRYWAIT P0, [R7+URZ], R2 ;  /* 0x00000002070075a7 */ /* 0x000024000800017f */
[----:B0-----:R-:W-:Y:S05]  /*e440*/  @!P0 NANOSLEEP.SYNCS 0x989680 ;  /* 0x009896800000895d */ /* 0x001fea0003900000 */
[----:B------:R-:W0:Y:S02]  /*e450*/  @!P0 SYNCS.PHASECHK.TRANS64 P0, [R7+URZ], R2 ;  /* 0x00000002070085a7 */ /* 0x000e24000800007f */
[----:B0-----:R-:W-:Y:S05]  /*e460*/  @!P0 BRA `(.L_x_12961) ;  /* 0xfffffffc00f08947 */ /* 0x001fea000383ffff */
.L_x_12954:
[----:B------:R-:W-:Y:S05]  /*e470*/  BSYNC B0 ;  /* 0x0000000000007941 */ /* 0x000fea0003800000 */
.L_x_12953:
[----:B------:R-:W-:Y:S05]  /*e480*/  EXIT ;  /* 0x000000000000794d */ /* 0x000fea0003800000 */
.L_x_12823:
[----:B0-----:R-:W-:-:S04]  /*e490*/  IMAD.U32 R3, RZ, RZ, UR39 ;  /* 0x00000027ff037e24 */ /* 0x001fc8000f8e00ff */
[----:B------:R0:W1:Y:S03]  /*e4a0*/  SYNCS.PHASECHK.TRANS64.TRYWAIT P1, [R3+URZ+0x30800], R0 ;  /* 0x03080000030075a7 */ /* 0x000066000802017f */
[----:B-1----:R-:W-:Y:S05]  /*e4b0*/  @!P1 NANOSLEEP.SYNCS 0x989680 ;  /* 0x009896800000995d */ /* 0x002fea0003900000 */
[----:B------:R-:W1:Y:S02]  /*e4c0*/  @!P1 SYNCS.PHASECHK.TRANS64 P1, [R3+URZ+0x30800], R0 ;  /* 0x03080000030095a7 */ /* 0x000e64000802007f */
[----:B-1----:R-:W-:Y:S05]  /*e4d0*/  @!P1 BRA `(.L_x_12823) ;  /* 0xfffffffc00ec9947 */ /* 0x002fea000383ffff */
[----:B------:R-:W-:Y:S05]  /*e4e0*/  BRA `(.L_x_12962) ;  /* 0xffffff3000687947 */ /* 0x000fea000383ffff */
.L_x_12827:
[----:B-1----:R1:W2:Y:S02]  /*e4f0*/  SYNCS.PHASECHK.TRANS64.TRYWAIT P2, [R4+URZ+0x30830], R3 ;  /* 0x03083003040075a7 */ /* 0x0022a4000804017f */
[----:B--2---:R-:W-:Y:S05]  /*e500*/  @!P2 NANOSLEEP.SYNCS 0x989680 ;  /* 0x009896800000a95d */ /* 0x004fea0003900000 */
[----:B------:R-:W2:Y:S02]  /*e510*/  @!P2 SYNCS.PHASECHK.TRANS64 P2, [R4+URZ+0x30830], R3 ;  /* 0x030830030400a5a7 */ /* 0x000ea4000804007f */
[----:B--2---:R-:W-:Y:S05]  /*e520*/  @!P2 BRA `(.L_x_12827) ;  /* 0xfffffffc00f0a947 */ /* 0x004fea000383ffff */
[----:B------:R-:W-:Y:S05]  /*e530*/  BRA `(.L_x_12826) ;  /* 0xffffff3000907947 */ /* 0x000fea000383ffff */
.L_x_12832:
[----:B-1----:R-:W-:-:S04]  /*e540*/  IMAD.U32 R3, RZ, RZ, UR6 ;  /* 0x00000006ff037e24 */ /* 0x002fc8000f8e00ff */
[----:B------:R1:W3:Y:S03]  /*e550*/  SYNCS.PHASECHK.TRANS64.TRYWAIT P2, [R3+URZ+0x30830], R0 ;  /* 0x03083000030075a7 */ /* 0x0002e6000804017f */
[----:B---3--:R-:W-:Y:S05]  /*e560*/  @!P2 NANOSLEEP.SYNCS 0x989680 ;  /* 0x009896800000a95d */ /* 0x008fea0003900000 */
[----:B------:R-:W3:Y:S02]  /*e570*/  @!P2 SYNCS.PHASECHK.TRANS64 P2, [R3+URZ+0x30830], R0 ;  /* 0x030830000300a5a7 */ /* 0x000ee4000804007f */
[----:B---3--:R-:W-:Y:S05]  /*e580*/  @!P2 BRA `(.L_x_12832) ;  /* 0xfffffffc00eca947 */ /* 0x008fea000383ffff */
[----:B------:R-:W-:Y:S05]  /*e590*/  BRA `(.L_x_12829) ;  /* 0xffffff5c00e47947 */ /* 0x000fea000383ffff */
.L_x_12836:
[----:B-1----:R-:W-:-:S04]  /*e5a0*/  IMAD.U32 R3, RZ, RZ, UR6 ;  /* 0x00000006ff037e24 */ /* 0x002fc8000f8e00ff */
[----:B------:R1:W2:Y:S03]  /*e5b0*/  SYNCS.PHASECHK.TRANS64.TRYWAIT P2, [R3+URZ+0x30850], R0 ;  /* 0x03085000030075a7 */ /* 0x0002a6000804017f */
[----:B--2---:R-:W-:Y:S05]  /*e5c0*/  @!P2 NANOSLEEP.SYNCS 0x989680 ;  /* 0x009896800000a95d */ /* 0x004fea0003900000 */
[----:B------:R-:W2:Y:S02]  /*e5d0*/  @!P2 SYNCS.PHASECHK.TRANS64 P2, [R3+URZ+0x30850], R0 ;  /* 0x030850000300a5a7 */ /* 0x000ea4000804007f */
[----:B--2---:R-:W-:Y:S05]  /*e5e0*/  @!P2 BRA `(.L_x_12836) ;  /* 0xfffffffc00eca947 */ /* 0x004fea000383ffff */
[----:B------:R-:W-:Y:S05]  /*e5f0*/  BRA `(.L_x_12833) ;  /* 0xffffff60005c7947 */ /* 0x000fea000383ffff */
.L_x_12841:
[----:B---3--:R-:W-:-:S04]  /*e600*/  IMAD.U32 R5, RZ, RZ, UR12 ;  /* 0x0000000cff057e24 */ /* 0x008fc8000f8e00ff */
[----:B------:R3:W4:Y:S03]  /*e610*/  SYNCS.PHASECHK.TRANS64.TRYWAIT P0, [R5+URZ+0x30850], R4 ;  /* 0x03085004050075a7 */ /* 0x000726000800017f */
[----:B----4-:R-:W-:Y:S05]  /*e620*/  @!P0 NANOSLEEP.SYNCS 0x989680 ;  /* 0x009896800000895d */ /* 0x010fea0003900000 */
[----:B------:R-:W4:Y:S02]  /*e630*/  @!P0 SYNCS.PHASECHK.TRANS64 P0, [R5+URZ+0x30850], R4 ;  /* 0x03085004050085a7 */ /* 0x000f24000800007f */
[----:B----4-:R-:W-:Y:S05]  /*e640*/  @!P0 BRA `(.L_x_12841) ;  /* 0xfffffffc00ec8947 */ /* 0x010fea000383ffff */
[----:B------:R-:W-:Y:S05]  /*e650*/  BRA `(.L_x_12840) ;  /* 0xffffff8800007947 */ /* 0x000fea000383ffff */
.L_x_12871:
        /* <DEDUP_REMOVED lines=11> */
.L_x_12964:
[----:B------:R-:W-:Y:S05]  /*e710*/  BSYNC B0 ;  /* 0x0000000000007941 */ /* 0x000fea0003800000 */
.L_x_12963:
[----:B------:R-:W-:Y:S05]  /*e720*/  BRA `(.L_x_12965) ;  /* 0xffffffc000307947 */ /* 0x000fea000383ffff */
.L_x_12873:
[----:B------:R-:W-:Y:S01]  /*e730*/  BSSY B0, `(.L_x_12966) ;  /* 0x0000006000007945 */ /* 0x000fe20003800000 */
[----:B------:R-:W-:-:S07]  /*e740*/  IMAD.MOV.U32 R15, RZ, RZ, -0x1 ;  /* 0xffffffffff0f7424 */ /* 0x000fce00078e00ff */
[----:B01-3--:R-:W-:Y:S05]  /*e750*/  WARPSYNC.COLLECTIVE R15, `(.L_x_12967) ;  /* 0x000000000f0c7348 */ /* 0x00bfea0003c00000 */
[----:B------:R-:W-:Y:S02]  /*e760*/  ELECT P6, UR62, PT ;  /* 0x00000000003e782f */ /* 0x000fe400038c0000 */
[----:B------:R-:W-:Y:S01]  /*e770*/  MOV R14, UR62 ;  /* 0x0000003e000e7c02 */ /* 0x000fe20008000f00 */
[----:B01-3--:R-:W-:Y:S10]  /*e780*/  ENDCOLLECTIVE ;  /* 0x000000000000791b */ /* 0x00bff40003800000 */
.L_x_12967:
[----:B------:R-:W-:Y:S05]  /*e790*/  BSYNC B0 ;  /* 0x0000000000007941 */ /* 0x000fea0003800000 */
.L_x_12966:
[----:B------:R-:W-:Y:S05]  /*e7a0*/  BRA `(.L_x_12968) ;  /* 0xffffffc000307947 */ /* 0x000fea000383ffff */
.L_x_12875:
[----:B-1----:R1:W2:Y:S02]  /*e7b0*/  SYNCS.PHASECHK.TRANS64.TRYWAIT P0, [R0+URZ+0x30840], R2 ;  /* 0x03084002000075a7 */ /* 0x0022a4000800017f */
[----:B--2---:R-:W-:Y:S05]  /*e7c0*/  @!P0 NANOSLEEP.SYNCS 0x989680 ;  /* 0x009896800000895d */ /* 0x004fea0003900000 */
[----:B------:R-:W2:Y:S02]  /*e7d0*/  @!P0 SYNCS.PHASECHK.TRANS64 P0, [R0+URZ+0x30840], R2 ;  /* 0x03084002000085a7 */ /* 0x000ea4000800007f */
[----:B--2---:R-:W-:Y:S05]  /*e7e0*/  @!P0 BRA `(.L_x_12875) ;  /* 0xfffffffc00f08947 */ /* 0x004fea000383ffff */
[----:B------:R-:W-:Y:S05]  /*e7f0*/  BRA `(.L_x_12969) ;  /* 0xffffffc000847947 */ /* 0x000fea000383ffff */
.L_x_12879:
        /* <DEDUP_REMOVED lines=12> */
.L_x_12970:
[----:B------:R-:W-:Y:S02]  /*e8c0*/  IMAD.MOV.U32 R13, RZ, RZ, R0 ;  /* 0x000000ffff0d7224 */ /* 0x000fe400078e0000 */
[----:B------:R-:W-:-:S07]  /*e8d0*/  IMAD.MOV.U32 R6, RZ, RZ, R14 ;  /* 0x000000ffff067224 */ /* 0x000fce00078e000e */
[----:B------:R-:W-:Y:S05]  /*e8e0*/  WARPSYNC.COLLECTIVE R15, `(.L_x_12971) ;  /* 0x000000000f087348 */ /* 0x000fea0003c00000 */
[----:B------:R0:W1:Y:S02]  /*e8f0*/  SHFL.IDX P6, R14, R13, R12, R11 ;  /* 0x0000000c0d0e7389 */ /* 0x00006400000c000b */
[----:B01----:R-:W-:Y:S01]  /*e900*/  ENDCOLLECTIVE ;  /* 0x000000000000791b */ /* 0x003fe20003800000 */
.L_x_12971:
[----:B------:R-:W-:Y:S02]  /*e910*/  IMAD.MOV.U32 R13, RZ, RZ, R4 ;  /* 0x000000ffff0d7224 */ /* 0x000fe400078e0004 */
[----:B------:R-:W-:Y:S02]  /*e920*/  IMAD.MOV.U32 R12, RZ, RZ, 0x1 ;  /* 0x00000001ff0c7424 */ /* 0x000fe400078e00ff */
[----:B------:R-:W-:-:S07]  /*e930*/  IMAD.MOV.U32 R7, RZ, RZ, R14 ;  /* 0x000000ffff077224 */ /* 0x000fce00078e000e */
[----:B------:R-:W-:Y:S05]  /*e940*/  WARPSYNC.COLLECTIVE R15, `(.L_x_12972) ;  /* 0x000000000f087348 */ /* 0x000fea0003c00000 */
[----:B------:R0:W1:Y:S02]  /*e950*/  SHFL.IDX P6, R14, R13, R12, R11 ;  /* 0x0000000c0d0e7389 */ /* 0x00006400000c000b */
[----:B01----:R-:W-:Y:S01]  /*e960*/  ENDCOLLECTIVE ;  /* 0x000000000000791b */ /* 0x003fe20003800000 */
.L_x_12972:
        /* <DEDUP_REMOVED lines=9> */
[----:B------:R0:W-:Y:S01]  /*ea00*/  @!P1 LDGSTS.E.BYPASS.LTC128B.128 [R10+0xc400], desc[UR48][R6.64], !P0 ;  /* 0x0c400000060a9fae */ /* 0x0001e2000c101d70 */
[----:B------:R-:W-:Y:S01]  /*ea10*/  ISETP.GE.AND P1, PT, R8, R3, PT ;  /* 0x000000030800720c */ /* 0x000fe20003f26270 */
[----:B0-----:R-:W-:-:S12]  /*ea20*/  IMAD.MOV.U32 R6, RZ, RZ, R14 ;  /* 0x000000ffff067224 */ /* 0x001fd800078e000e */
[----:B------:R-:W-:Y:S05]  /*ea30*/  WARPSYNC.COLLECTIVE R15, `(.L_x_12973) ;  /* 0x000000000f087348 */ /* 0x000fea0003c00000 */
[----:B------:R0:W1:Y:S02]  /*ea40*/  SHFL.IDX P6, R14, R13, R12, R11 ;  /* 0x0000000c0d0e7389 */ /* 0x00006400000c000b */
[----:B01----:R-:W-:Y:S01]  /*ea50*/  ENDCOLLECTIVE ;  /* 0x000000000000791b */ /* 0x003fe20003800000 */
.L_x_12973:
[----:B------:R-:W-:Y:S02]  /*ea60*/  IMAD.MOV.U32 R13, RZ, RZ, R4 ;  /* 0x000000ffff0d7224 */ /* 0x000fe400078e0004 */
[----:B------:R-:W-:Y:S02]  /*ea70*/  IMAD.MOV.U32 R12, RZ, RZ, 0x2 ;  /* 0x00000002ff0c7424 */ /* 0x000fe400078e00ff */
[----:B------:R-:W-:-:S07]  /*ea80*/  IMAD.MOV.U32 R7, RZ, RZ, R14 ;  /* 0x000000ffff077224 */ /* 0x000fce00078e000e */
[----:B------:R-:W-:Y:S05]  /*ea90*/  WARPSYNC.COLLECTIVE R15, `(.L_x_12974) ;  /* 0x000000000f087348 */ /* 0x000fea0003c00000 */
[----:B------:R0:W1:Y:S02]  /*eaa0*/  SHFL.IDX P6, R14, R13, R12, R11 ;  /* 0x0000000c0d0e7389 */ /* 0x00006400000c000b */
[----:B01----:R-:W-:Y:S01]  /*eab0*/  ENDCOLLECTIVE ;  /* 0x000000000000791b */ /* 0x003fe20003800000 */
.L_x_12974:
        /* <DEDUP_REMOVED lines=9> */
[----:B------:R0:W-:Y:S02]  /*eb50*/  @!P1 LDGSTS.E.BYPASS.LTC128B.128 [R10+0xcc00], desc[UR48][R6.64], !P0 ;  /* 0x0cc00000060a9fae */ /* 0x0001e4000c101d70 */
[----:B0-----:R-:W-:-:S05]  /*eb60*/  VIADD R6, R17, 0x20 ;  /* 0x0000002011067836 */ /* 0x001fca0000000000 */
[----:B------:R-:W-:Y:S01]  /*eb70*/  ISETP.GE.AND P1, PT, R6, R3, PT ;  /* 0x000000030600720c */ /* 0x000fe20003f26270 */
[----:B------:R-:W-:-:S12]  /*eb80*/  IMAD.MOV.U32 R6, RZ, RZ, R14 ;  /* 0x000000ffff067224 */ /* 0x000fd800078e000e */
[----:B------:R-:W-:Y:S05]  /*eb90*/  WARPSYNC.COLLECTIVE R15, `(.L_x_12975) ;  /* 0x000000000f087348 */ /* 0x000fea0003c00000 */
[----:B------:R0:W1:Y:S02]  /*eba0*/  SHFL.IDX P6, R14, R13, R12, R11 ;  /* 0x0000000c0d0e7389 */ /* 0x00006400000c000b */
[----:B01----:R-:W-:Y:S01]  /*ebb0*/  ENDCOLLECTIVE ;  /* 0x000000000000791b */ /* 0x003fe20003800000 */
.L_x_12975:
[----:B------:R-:W-:Y:S02]  /*ebc0*/  IMAD.MOV.U32 R13, RZ, RZ, R4 ;  /* 0x000000ffff0d7224 */ /* 0x000fe400078e0004 */
[----:B------:R-:W-:Y:S02]  /*ebd0*/  IMAD.MOV.U32 R12, RZ, RZ, 0x3 ;  /* 0x00000003ff0c7424 */ /* 0x000fe400078e00ff */
[----:B------:R-:W-:-:S07]  /*ebe0*/  IMAD.MOV.U32 R7, RZ, RZ, R14 ;  /* 0x000000ffff077224 */ /* 0x000fce00078e000e */
[----:B------:R-:W-:Y:S05]  /*ebf0*/  WARPSYNC.COLLECTIVE R15, `(.L_x_12976) ;  /* 0x000000000f087348 */ /* 0x000fea0003c00000 */
[----:B------:R0:W1:Y:S02]  /*ec00*/  SHFL.IDX P6, R14, R13, R12, R11 ;  /* 0x0000000c0d0e7389 */ /* 0x00006400000c000b */
[----:B01----:R-:W-:Y:S01]  /*ec10*/  ENDCOLLECTIVE ;  /* 0x000000000000791b */ /* 0x003fe20003800000 */
.L_x_12976:
        /* <DEDUP_REMOVED lines=10> */
[----:B0-----:R-:W-:-:S04]  /*ecc0*/  IADD3 R6, R17, 0x30, RZ ;  /* 0x0000003011067810 */ /* 0x001fc80007ffe0ff */
[----:B------:R-:W-:Y:S01]  /*ecd0*/  ISETP.GE.AND P1, PT, R6, R3, PT ;  /* 0x000000030600720c */ /* 0x000fe20003f26270 */
[----:B------:R-:W-:-:S12]  /*ece0*/  IMAD.MOV.U32 R6, RZ, RZ, R14 ;  /* 0x000000ffff067224 */ /* 0x000fd800078e000e */
[----:B------:R-:W-:Y:S05]  /*ecf0*/  WARPSYNC.COLLECTIVE R15, `(.L_x_12977) ;  /* 0x000000000f087348 */ /* 0x000fea0003c00000 */
[----:B------:R0:W1:Y:S02]  /*ed00*/  SHFL.IDX P6, R14, R13, R12, R11 ;  /* 0x0000000c0d0e7389 */ /* 0x00006400000c000b */
[----:B01----:R-:W-:Y:S01]  /*ed10*/  ENDCOLLECTIVE ;  /* 0x000000000000791b */ /* 0x003fe20003800000 */
.L_x_12977:
[----:B------:R-:W-:Y:S02]  /*ed20*/  IMAD.MOV.U32 R13, RZ, RZ, R4 ;  /* 0x000000ffff0d7224 */ /* 0x000fe400078e0004 */
[----:B------:R-:W-:Y:S02]  /*ed30*/  IMAD.MOV.U32 R12, RZ, RZ, 0x4 ;  /* 0x00000004ff0c7424 */ /* 0x000fe400078e00ff */
[----:B------:R-:W-:-:S07]  /*ed40*/  IMAD.MOV.U32 R7, RZ, RZ, R14 ;  /* 0x000000ffff077224 */ /* 0x000fce00078e000e */
[----:B------:R-:W-:Y:S05]  /*ed50*/  WARPSYNC.COLLECTIVE R15, `(.L_x_12978) ;  /* 0x000000000f087348 */ /* 0x000fea0003c00000 */
[----:B------:R0:W1:Y:S02]  /*ed60*/  SHFL.IDX P6, R14, R13, R12, R11 ;  /* 0x0000000c0d0e7389 */ /* 0x00006400000c000b */
[----:B01----:R-:W-:Y:S01]  /*ed70*/  ENDCOLLECTIVE ;  /* 0x000000000000791b */ /* 0x003fe20003800000 */
.L_x_12978:
        /* <DEDUP_REMOVED lines=16> */
.L_x_12979:
[----:B------:R-:W-:Y:S02]  /*ee80*/  IMAD.MOV.U32 R13, RZ, RZ, R4 ;  /* 0x000000ffff0d7224 */ /* 0x000fe400078e0004 */
[----:B------:R-:W-:Y:S02]  /*ee90*/  IMAD.MOV.U32 R12, RZ, RZ, 0x5 ;  /* 0x00000005ff0c7424 */ /* 0x000fe400078e00ff */
[----:B------:R-:W-:-:S07]  /*eea0*/  IMAD.MOV.U32 R7, RZ, RZ, R14 ;  /* 0x000000ffff077224 */ /* 0x000fce00078e000e */
[----:B------:R-:W-:Y:S05]  /*eeb0*/  WARPSYNC.COLLECTIVE R15, `(.L_x_12980) ;  /* 0x000000000f087348 */ /* 0x000fea0003c00000 */
[----:B------:R0:W1:Y:S02]  /*eec0*/  SHFL.IDX P6, R14, R13, R12, R11 ;  /* 0x0000000c0d0e7389 */ /* 0x00006400000c000b */
[----:B01----:R-:W-:Y:S01]  /*eed0*/  ENDCOLLECTIVE ;  /* 0x000000000000791b */ /* 0x003fe20003800000 */
.L_x_12980:
        /* <DEDUP_REMOVED lines=16> */
.L_x_12981:
[----:B------:R-:W-:Y:S02]  /*efe0*/  IMAD.MOV.U32 R13, RZ, RZ, R4 ;  /* 0x000000ffff0d7224 */ /* 0x000fe400078e0004 */
[----:B------:R-:W-:Y:S02]  /*eff0*/  IMAD.MOV.U32 R12, RZ, RZ, 0x6 ;  /* 0x00000006ff0c7424 */ /* 0x000fe400078e00ff */
[----:B------:R-:W-:-:S07]  /*f000*/  IMAD.MOV.U32 R7, RZ, RZ, R14 ;  /* 0x000000ffff077224 */ /* 0x000fce00078e000e */
[----:B------:R-:W-:Y:S05]  /*f010*/  WARPSYNC.COLLECTIVE R15, `(.L_x_12982) ;  /* 0x000000000f087348 */ /* 0x000fea0003c00000 */
[----:B------:R0:W1:Y:S02]  /*f020*/  SHFL.IDX P6, R14, R13, R12, R11 ;  /* 0x0000000c0d0e7389 */ /* 0x00006400000c000b */
[----:B01----:R-:W-:Y:S01]  /*f030*/  ENDCOLLECTIVE ;  /* 0x000000000000791b */ /* 0x003fe20003800000 */
.L_x_12982:
        /* <DEDUP_REMOVED lines=16> */
.L_x_12983:
[----:B------:R-:W-:Y:S02]  /*f140*/  IMAD.MOV.U32 R13, RZ, RZ, R4 ;  /* 0x000000ffff0d7224 */ /* 0x000fe400078e0004 */
[----:B------:R-:W-:Y:S02]  /*f150*/  IMAD.MOV.U32 R12, RZ, RZ, 0x7 ;  /* 0x00000007ff0c7424 */ /* 0x000fe400078e00ff */
[----:B------:R-:W-:-:S07]  /*f160*/  IMAD.MOV.U32 R7, RZ, RZ, R14 ;  /* 0x000000ffff077224 */ /* 0x000fce00078e000e */
[----:B------:R-:W-:Y:S05]  /*f170*/  WARPSYNC.COLLECTIVE R15, `(.L_x_12984) ;  /* 0x000000000f087348 */ /* 0x000fea0003c00000 */
[----:B------:R0:W1:Y:S02]  /*f180*/  SHFL.IDX P6, R14, R13, R12, R11 ;  /* 0x0000000c0d0e7389 */ /* 0x00006400000c000b */
[----:B01----:R-:W-:Y:S01]  /*f190*/  ENDCOLLECTIVE ;  /* 0x000000000000791b */ /* 0x003fe20003800000 */
.L_x_12984:
        /* <DEDUP_REMOVED lines=11> */
.L_x_12985:
[----:B------:R-:W-:Y:S01]  /*f250*/  @!PT LDS RZ, [RZ] ;  /* 0x00000000fffff984 */ /* 0x000fe20000000800 */
[----:B------:R-:W-:Y:S01]  /*f260*/  @!PT LDS RZ, [RZ] ;  /* 0x00000000fffff984 */ /* 0x000fe20000000800 */
[----:B------:R-:W-:Y:S01]  /*f270*/  @!PT LDS RZ, [RZ] ;  /* 0x00000000fffff984 */ /* 0x000fe20000000800 */
[----:B------:R0:W-:Y:S01]  /*f280*/  @!P1 LDGSTS.E.BYPASS.LTC128B.128 [R10+0xf400], desc[UR48][R6.64], !P0 ;  /* 0x0f400000060a9fae */ /* 0x0001e2000c101d70 */
[----:B------:R-:W-:Y:S01]  /*f290*/  ISETP.GE.AND P1, PT, R0, R3, PT ;  /* 0x000000030000720c */ /* 0x000fe20003f26270 */
[----:B------:R-:W-:-:S05]  /*f2a0*/  VIADD R0, R17, 0x80 ;  /* 0x0000008011007836 */ /* 0x000fca0000000000 */
[----:B------:R-:W-:Y:S01]  /*f2b0*/  ISETP.GE.AND P2, PT, R0, R3, PT ;  /* 0x000000030000720c */ /* 0x000fe20003f46270 */
[----:B------:R-:W-:Y:S02]  /*f2c0*/  IMAD.MOV.U32 R13, RZ, RZ, R2 ;  /* 0x000000ffff0d7224 */ /* 0x000fe400078e0002 */
[----:B------:R-:W-:Y:S02]  /*f2d0*/  IMAD.MOV.U32 R12, RZ, RZ, RZ ;  /* 0x000000ffff0c7224 */ /* 0x000fe400078e00ff */
[----:B0-----:R-:W-:-:S08]  /*f2e0*/  IMAD.MOV.U32 R6, RZ, RZ, R14 ;  /* 0x000000ffff067224 */ /* 0x001fd000078e000e */
[----:B------:R-:W-:Y:S05]  /*f2f0*/  WARPSYNC.COLLECTIVE R15, `(.L_x_12986) ;  /* 0x000000000f087348 */ /* 0x000fea0003c00000 */
[----:B------:R0:W1:Y:S02]  /*f300*/  SHFL.IDX P6, R14, R13, R12, R11 ;  /* 0x0000000c0d0e7389 */ /* 0x00006400000c000b */
[----:B01----:R-:W-:Y:S01]  /*f310*/  ENDCOLLECTIVE ;  /* 0x000000000000791b */ /* 0x003fe20003800000 */
.L_x_12986:
[----:B------:R-:W-:-:S05]  /*f320*/  @!P1 LEA R6, P3, R20, R6, 0x1 ;  /* 0x0000000614069211 */ /* 0x000fca00078608ff */
[----:B------:R-:W-:-:S04]  /*f330*/  @!P1 IMAD.X R4, RZ, RZ, R4, P3 ;  /* 0x000000ffff049224 */ /* 0x000fc800018e0604 */
[----:B------:R-:W-:Y:S02]  /*f340*/  @!P1 IMAD.MOV.U32 R7, RZ, RZ, R4 ;  /* 0x000000ffff079224 */ /* 0x000fe400078e0004 */
[----:B------:R-:W-:-:S03]  /*f350*/  IMAD.MOV.U32 R13, RZ, RZ, R5 ;  /* 0x000000ffff0d7224 */ /* 0x000fc600078e0005 */
[----:B------:R-:W-:Y:S01]  /*f360*/  @!PT LDS RZ, [RZ] ;  /* 0x00000000fffff984 */ /* 0x000fe20000000800 */
[----:B------:R-:W-:Y:S01]  /*f370*/  @!PT LDS RZ, [RZ] ;  /* 0x00000000fffff984 */ /* 0x000fe20000000800 */
[----:B------:R-:W-:Y:S01]  /*f380*/  @!PT LDS RZ, [RZ] ;  /* 0x00000000fffff984 */ /* 0x000fe20000000800 */
[----:B------:R0:W-:Y:S01]  /*f390*/  @!P1 LDGSTS.E.BYPASS.LTC128B.128 [R10+0xfc00], desc[UR48][R6.64], !P0 ;  /* 0x0fc00000060a9fae */ /* 0x0001e2000c101d70 */
[----:B------:R-:W-:-:S07]  /*f3a0*/  IMAD.MOV.U32 R0, RZ, RZ, R14 ;  /* 0x000000ffff007224 */ /* 0x000fce00078e000e */
[----:B0-----:R-:W-:Y:S05]  /*f3b0*/  WARPSYNC.COLLECTIVE R15, `(.L_x_12987) ;  /* 0x000000000f087348 */ /* 0x001fea0003c00000 */
[----:B------:R1:W2:Y:S02]  /*f3c0*/  SHFL.IDX P6, R14, R13, R12, R11 ;  /* 0x0000000c0d0e7389 */ /* 0x0002a400000c000b */
[----:B012---:R-:W-:Y:S01]  /*f3d0*/  ENDCOLLECTIVE ;  /* 0x000000000000791b */ /* 0x007fe20003800000 */
.L_x_12987:
[----:B------:R-:W-:Y:S02]  /*f3e0*/  IMAD.MOV.U32 R13, RZ, RZ, R2 ;  /* 0x000000ffff0d7224 */ /* 0x000fe400078e0002 */
[----:B------:R-:W-:Y:S02]  /*f3f0*/  IMAD.MOV.U32 R12, RZ, RZ, 0x1 ;  /* 0x00000001ff0c7424 */ /* 0x000fe400078e00ff */
[----:B------:R-:W-:-:S07]  /*f400*/  IMAD.MOV.U32 R8, RZ, RZ, R14 ;  /* 0x000000ffff087224 */ /* 0x000fce00078e000e */
[----:B------:R-:W-:Y:S05]  /*f410*/  WARPSYNC.COLLECTIVE R15, `(.L_x_12988) ;  /* 0x000000000f087348 */ /* 0x000fea0003c00000 */
[----:B------:R0:W1:Y:S02]  /*f420*/  SHFL.IDX P6, R14, R13, R12, R11 ;  /* 0x0000000c0d0e7389 */ /* 0x00006400000c000b */
[----:B01----:R-:W-:Y:S01]  /*f430*/  ENDCOLLECTIVE ;  /* 0x000000000000791b */ /* 0x003fe20003800000 */
.L_x_12988:
[----:B------:R-:W-:-:S05]  /*f440*/  @!P2 LEA R6, P1, R20, R8, 0x1 ;  /* 0x000000081406a211 */ /* 0x000fca00078208ff */
[----:B------:R-:W-:Y:S02]  /*f450*/  @!P2 IMAD.X R7, RZ, RZ, R0, P1 ;  /* 0x000000ffff07a224 */ /* 0x000fe400008e0600 */
[----:B------:R-:W-:-:S03]  /*f460*/  VIADD R0, R17, 0x90 ;  /* 0x0000009011007836 */ /* 0x000fc60000000000 */
[----:B------:R-:W-:Y:S01]  /*f470*/  @!PT LDS RZ, [RZ] ;  /* 0x00000000fffff984 */ /* 0x000fe20000000800 */
[----:B------:R-:W-:Y:S01]  /*f480*/  @!PT LDS RZ, [RZ] ;  /* 0x00000000fffff984 */ /* 0x000fe20000000800 */
[----:B------:R-:W-:Y:S01]  /*f490*/  @!PT LDS RZ, [RZ] ;  /* 0x00000000fffff984 */ /* 0x000fe20000000800 */
[----:B------:R0:W-:Y:S01]  /*f4a0*/  @!P2 LDGSTS.E.BYPASS.LTC128B.128 [R10+0x10400], desc[UR48][R6.64], !P0 ;  /* 0x10400000060aafae */ /* 0x0001e2000c101d70 */
[----:B------:R-:W-:Y:S01]  /*f4b0*/  IMAD.MOV.U32 R13, RZ, RZ, R5 ;  /* 0x000000ffff0d7224 */ /* 0x000fe200078e0005 */
[----:B------:R-:W-:Y:S01]  /*f4c0*/  ISETP.GE.AND P1, PT, R0, R3, PT ;  /* 0x000000030000720c */ /* 0x000fe20003f26270 */
[----:B------:R-:W-:-:S12]  /*f4d0*/  IMAD.MOV.U32 R0, RZ, RZ, R14 ;  /* 0x000000ffff007224 */ /* 0x000fd800078e000e */
[----:B0-----:R-:W-:Y:S05]  /*f4e0*/  WARPSYNC.COLLECTIVE R15, `(.L_x_12989) ;  /* 0x000000000f087348 */ /* 0x001fea0003c00000 */
[----:B------:R1:W2:Y:S02]  /*f4f0*/  SHFL.IDX P6, R14, R13, R12, R11 ;  /* 0x0000000c0d0e7389 */ /* 0x0002a400000c000b */
[----:B012---:R-:W-:Y:S01]  /*f500*/  ENDCOLLECTIVE ;  /* 0x000000000000791b */ /* 0x007fe20003800000 */
.L_x_12989:
[----:B------:R-:W-:Y:S02]  /*f510*/  IMAD.MOV.U32 R13, RZ, RZ, R2 ;  /* 0x000000ffff0d7224 */ /* 0x000fe400078e0002 */
[----:B------:R-:W-:Y:S01]  /*f520*/  IMAD.MOV.U32 R12, RZ, RZ, 0x2 ;  /* 0x00000002ff0c7424 */ /* 0x000fe200078e00ff */
[----:B------:R-:W-:-:S13]  /*f530*/  @!P1 LEA R4, P2, R20, R14, 0x1 ;  /* 0x0000000e14049211 */ /* 0x000fda00078408ff */
[----:B------:R-:W-:Y:S05]  /*f540*/  WARPSYNC.COLLECTIVE R15, `(.L_x_12990) ;  /* 0x000000000f087348 */ /* 0x000fea0003c00000 */
[----:B------:R0:W1:Y:S02]  /*f550*/  SHFL.IDX P6, R14, R13, R12, R11 ;  /* 0x0000000c0d0e7389 */ /* 0x00006400000c000b */
[----:B01----:R-:W-:Y:S01]  /*f560*/  ENDCOLLECTIVE ;  /* 0x000000000000791b */ /* 0x003fe20003800000 */
.L_x_12990:
[----:B------:R-:W-:Y:S02]  /*f570*/  @!P1 IMAD.X R9, RZ, RZ, R0, P2 ;  /* 0x000000ffff099224 */ /* 0x000fe400010e0600 */
[----:B------:R-:W-:Y:S02]  /*f580*/  @!P1 IMAD.MOV.U32 R6, RZ, RZ, R4 ;  /* 0x000000ffff069224 */ /* 0x000fe400078e0004 */
[----:B------:R-:W-:-:S05]  /*f590*/  @!P1 IMAD.MOV.U32 R7, RZ, RZ, R9 ;  /* 0x000000ffff079224 */ /* 0x000fca00078e0009 */
        /* <DEDUP_REMOVED lines=9> */
.L_x_12991:
        /* <DEDUP_REMOVED lines=8> */
.L_x_12992:
[----:B------:R-:W-:-:S05]  /*f6b0*/  @!P1 LEA R6, P2, R20, R4, 0x1 ;  /* 0x0000000414069211 */ /* 0x000fca00078408ff */
        /* <DEDUP_REMOVED lines=10> */
.L_x_12993:
[----:B------:R-:W-:Y:S05]  /*f760*/  BRA `(.L_x_12994) ;  /* 0xffffffc000a87947 */ /* 0x000fea000383ffff */
.L_x_12882:
[----:B0-----:R0:W1:Y:S02]  /*f770*/  SYNCS.PHASECHK.TRANS64.TRYWAIT P0, [R22+URZ+0x30820], R3 ;  /* 0x03082003160075a7 */ /* 0x001064000800017f */
[----:B-1----:R-:W-:Y:S05]  /*f780*/  @!P0 NANOSLEEP.SYNCS 0x989680 ;  /* 0x009896800000895d */ /* 0x002fea0003900000 */
[----:B------:R-:W1:Y:S02]  /*f790*/  @!P0 SYNCS.PHASECHK.TRANS64 P0, [R22+URZ+0x30820], R3 ;  /* 0x03082003160085a7 */ /* 0x000e64000800007f */
[----:B-1----:R-:W-:Y:S05]  /*f7a0*/  @!P0 BRA `(.L_x_12882) ;  /* 0xfffffffc00f08947 */ /* 0x002fea000383ffff */
[----:B------:R-:W-:Y:S05]  /*f7b0*/  BRA `(.L_x_12995) ;  /* 0xffffffc400107947 */ /* 0x000fea000383ffff */
.L_x_12891:
[----:B0-----:R0:W2:Y:S02]  /*f7c0*/  SYNCS.PHASECHK.TRANS64.TRYWAIT P0, [R2+URZ+0x30840], R3 ;  /* 0x03084003020075a7 */ /* 0x0010a4000800017f */
[----:B--2---:R-:W-:Y:S05]  /*f7d0*/  @!P0 NANOSLEEP.SYNCS 0x989680 ;  /* 0x009896800000895d */ /* 0x004fea0003900000 */
[----:B------:R-:W2:Y:S02]  /*f7e0*/  @!P0 SYNCS.PHASECHK.TRANS64 P0, [R2+URZ+0x30840], R3 ;  /* 0x03084003020085a7 */ /* 0x000ea4000800007f */
[----:B--2---:R-:W-:Y:S05]  /*f7f0*/  @!P0 BRA `(.L_x_12891) ;  /* 0xfffffffc00f08947 */ /* 0x004fea000383ffff */
[----:B------:R-:W-:Y:S05]  /*f800*/  BRA `(.L_x_12996) ;  /* 0xffffffc400c07947 */ /* 0x000fea000383ffff */
.L_x_12896:
[----:B0-----:R0:W1:Y:S02]  /*f810*/  SYNCS.PHASECHK.TRANS64.TRYWAIT P0, [R3+URZ+0x60], R2 ;  /* 0x00006002030075a7 */ /* 0x001064000800017f */
[----:B-1----:R-:W-:Y:S05]  /*f820*/  @!P0 NANOSLEEP.SYNCS 0x989680 ;  /* 0x009896800000895d */ /* 0x002fea0003900000 */
[----:B------:R-:W1:Y:S02]  /*f830*/  @!P0 SYNCS.PHASECHK.TRANS64 P0, [R3+URZ+0x60], R2 ;  /* 0x00006002030085a7 */ /* 0x000e64000800007f */
[----:B-1----:R-:W-:Y:S05]  /*f840*/  @!P0 BRA `(.L_x_12896) ;  /* 0xfffffffc00f08947 */ /* 0x002fea000383ffff */
[----:B------:R-:W-:Y:S05]  /*f850*/  BRA `(.L_x_12997) ;  /* 0xffffffc8004c7947 */ /* 0x000fea000383ffff */
.L_x_12904:
[----:B-1----:R1:W2:Y:S02]  /*f860*/  SYNCS.PHASECHK.TRANS64.TRYWAIT P0, [R2+URZ+0x30840], R3 ;  /* 0x03084003020075a7 */ /* 0x0022a4000800017f */
[----:B--2---:R-:W-:Y:S05]  /*f870*/  @!P0 NANOSLEEP.SYNCS 0x989680 ;  /* 0x009896800000895d */ /* 0x004fea0003900000 */
[----:B------:R-:W2:Y:S02]  /*f880*/  @!P0 SYNCS.PHASECHK.TRANS64 P0, [R2+URZ+0x30840], R3 ;  /* 0x03084003020085a7 */ /* 0x000ea4000800007f */
[----:B--2---:R-:W-:Y:S05]  /*f890*/  @!P0 BRA `(.L_x_12904) ;  /* 0xfffffffc00f08947 */ /* 0x004fea000383ffff */
[----:B------:R-:W-:Y:S05]  /*f8a0*/  BRA `(.L_x_12998) ;  /* 0xffffffcc008c7947 */ /* 0x000fea000383ffff */
.L_x_12909:
[----:B0-----:R0:W1:Y:S02]  /*f8b0*/  SYNCS.PHASECHK.TRANS64.TRYWAIT P0, [R10+URZ+0x60], R3 ;  /* 0x000060030a0075a7 */ /* 0x001064000800017f */
[----:B-1----:R-:W-:Y:S05]  /*f8c0*/  @!P0 NANOSLEEP.SYNCS 0x989680 ;  /* 0x009896800000895d */ /* 0x002fea0003900000 */
[----:B------:R-:W1:Y:S02]  /*f8d0*/  @!P0 SYNCS.PHASECHK.TRANS64 P0, [R10+URZ+0x60], R3 ;  /* 0x000060030a0085a7 */ /* 0x000e64000800007f */
[----:B-1----:R-:W-:Y:S05]  /*f8e0*/  @!P0 BRA `(.L_x_12909) ;  /* 0xfffffffc00f08947 */ /* 0x002fea000383ffff */
[----:B------:R-:W-:Y:S05]  /*f8f0*/  BRA `(.L_x_12999) ;  /* 0xffffffd000187947 */ /* 0x000fea000383ffff */
.L_x_12917:
[----:B-1----:R1:W2:Y:S02]  /*f900*/  SYNCS.PHASECHK.TRANS64.TRYWAIT P0, [R2+URZ+0x30840], R3 ;  /* 0x03084003020075a7 */ /* 0x0022a4000800017f */
[----:B--2---:R-:W-:Y:S05]  /*f910*/  @!P0 NANOSLEEP.SYNCS 0x989680 ;  /* 0x009896800000895d */ /* 0x004fea0003900000 */
[----:B------:R-:W2:Y:S02]  /*f920*/  @!P0 SYNCS.PHASECHK.TRANS64 P0, [R2+URZ+0x30840], R3 ;  /* 0x03084003020085a7 */ /* 0x000ea4000800007f */
[----:B--2---:R-:W-:Y:S05]  /*f930*/  @!P0 BRA `(.L_x_12917) ;  /* 0xfffffffc00f08947 */ /* 0x004fea000383ffff */
[----:B------:R-:W-:Y:S05]  /*f940*/  BRA `(.L_x_13000) ;  /* 0xffffffd400247947 */ /* 0x000fea000383ffff */
.L_x_12922:
[----:B0-----:R0:W1:Y:S02]  /*f950*/  SYNCS.PHASECHK.TRANS64.TRYWAIT P0, [R8+URZ+0x60], R3 ;  /* 0x00006003080075a7 */ /* 0x001064000800017f */
[----:B-1----:R-:W-:Y:S05]  /*f960*/  @!P0 NANOSLEEP.SYNCS 0x989680 ;  /* 0x009896800000895d */ /* 0x002fea0003900000 */
[----:B------:R-:W1:Y:S02]  /*f970*/  @!P0 SYNCS.PHASECHK.TRANS64 P0, [R8+URZ+0x60], R3 ;  /* 0x00006003080085a7 */ /* 0x000e64000800007f */
[----:B-1----:R-:W-:Y:S05]  /*f980*/  @!P0 BRA `(.L_x_12922) ;  /* 0xfffffffc00f08947 */ /* 0x002fea000383ffff */
[----:B------:R-:W-:Y:S05]  /*f990*/  BRA `(.L_x_13001) ;  /* 0xffffffd400b47947 */ /* 0x000fea000383ffff */
.L_x_12932:
[----:B0-----:R0:W1:Y:S02]  /*f9a0*/  SYNCS.PHASECHK.TRANS64.TRYWAIT P0, [R3+URZ+0x30860], R0 ;  /* 0x03086000030075a7 */ /* 0x001064000800017f */
[----:B-1----:R-:W-:Y:S05]  /*f9b0*/  @!P0 NANOSLEEP.SYNCS 0x989680 ;  /* 0x009896800000895d */ /* 0x002fea0003900000 */
[----:B------:R-:W1:Y:S02]  /*f9c0*/  @!P0 SYNCS.PHASECHK.TRANS64 P0, [R3+URZ+0x30860], R0 ;  /* 0x03086000030085a7 */ /* 0x000e64000800007f */
[----:B-1----:R-:W-:Y:S05]  /*f9d0*/  @!P0 BRA `(.L_x_12932) ;  /* 0xfffffffc00f08947 */ /* 0x002fea000383ffff */
[----:B------:R-:W-:Y:S05]  /*f9e0*/  BRA `(.L_x_13002) ;  /* 0xffffffd800ac7947 */ /* 0x000fea000383ffff */
.L_x_12938:
[----:B------:R-:W-:Y:S01]  /*f9f0*/  BSSY B0, `(.L_x_13003) ;  /* 0x0000008000007945 */ /* 0x000fe20003800000 */
[----:B------:R-:W-:Y:S01]  /*fa00*/  IMAD.MOV.U32 R13, RZ, RZ, R16 ;  /* 0x000000ffff0d7224 */ /* 0x000fe200078e0010 */
[----:B------:R-:W-:Y:S01]  /*fa10*/  MOV R15, 0xffffffff ;  /* 0xffffffff000f7802 */ /* 0x000fe20000000f00 */
[----:B------:R-:W-:Y:S02]  /*fa20*/  IMAD.MOV.U32 R12, RZ, RZ, RZ ;  /* 0x000000ffff0c7224 */ /* 0x000fe400078e00ff */
[----:B------:R-:W-:-:S07]  /*fa30*/  IMAD.MOV.U32 R11, RZ, RZ, 0x1f ;  /* 0x0000001fff0b7424 */ /* 0x000fce00078e00ff */
[----:B------:R-:W-:Y:S05]  /*fa40*/  WARPSYNC.COLLECTIVE R15, `(.L_x_13004) ;  /* 0x000000000f087348 */ /* 0x000fea0003c00000 */
[----:B------:R0:W1:Y:S02]  /*fa50*/  SHFL.IDX P6, R14, R13, R12, R11 ;  /* 0x0000000c0d0e7389 */ /* 0x00006400000c000b */
[----:B01----:R-:W-:Y:S01]  /*fa60*/  ENDCOLLECTIVE ;  /* 0x000000000000791b */ /* 0x003fe20003800000 */
.L_x_13004:
[----:B------:R-:W-:Y:S05]  /*fa70*/  BSYNC B0 ;  /* 0x0000000000007941 */ /* 0x000fea0003800000 */
.L_x_13003:
        /* <DEDUP_REMOVED lines=9> */
.L_x_13005:
[----:B------:R-:W-:Y:S02]  /*fb10*/  ULDC UR4, c[0x0][0xc3c] ;  /* 0x00030f0000047ab9 */ /* 0x000fe40000000800 */
[----:B------:R-:W-:-:S13]  /*fb20*/  ISETP.GE.OR P1, PT, R5, UR4, !P0 ;  /* 0x0000000405007c0c */ /* 0x000fda000c726670 */
[----:B------:R-:W0:Y:S01]  /*fb30*/  @!P1 LDC.64 R2, c[0x0][0xc80] ;  /* 0x00032000ff029b82 */ /* 0x000e220000000a00 */
[----:B------:R-:W-:Y:S02]  /*fb40*/  IMAD.MOV.U32 R11, RZ, RZ, RZ ;  /* 0x000000ffff0b7224 */ /* 0x000fe400078e00ff */
[----:B------:R-:W-:Y:S02]  /*fb50*/  IMAD.MOV.U32 R4, RZ, RZ, R14 ;  /* 0x000000ffff047224 */ /* 0x000fe400078e000e */
[----:B0-----:R-:W-:-:S06]  /*fb60*/  @!P1 IMAD.WIDE R2, R5, 0x4, R2 ;  /* 0x0000000405029825 */ /* 0x001fcc00078e0202 */
[----:B------:R-:W2:Y:S01]  /*fb70*/  @!P1 LDG.E R2, desc[UR48][R2.64] ;  /* 0x0000003002029981 */ /* 0x000ea2000c1e1900 */
[----:B------:R-:W-:Y:S01]  /*fb80*/  IMAD.MOV.U32 R5, RZ, RZ, RZ ;  /* 0x000000ffff057224 */ /* 0x000fe200078e00ff */
        /* <DEDUP_REMOVED lines=10> */
.L_x_13006:
[----:B------:R-:W-:Y:S01]  /*fc30*/  IMAD.MOV.U32 R12, RZ, RZ, 0x2 ;  /* 0x00000002ff0c7424 */ /* 0x000fe200078e00ff */
[----:B------:R-:W-:-:S05]  /*fc40*/  SEL R6, R14, RZ, P1 ;  /* 0x000000ff0e067207 */ /* 0x000fca0000800000 */
[----:B------:R-:W-:-:S04]  /*fc50*/  IMAD.IADD R6, R5, 0x1, R6 ;  /* 0x0000000105067824 */ /* 0x000fc800078e0206 */
[----:B------:R-:W-:-:S07]  /*fc60*/  IMAD.MOV.U32 R13, RZ, RZ, R6 ;  /* 0x000000ffff0d7224 */ /* 0x000fce00078e0006 */
[----:B------:R-:W-:Y:S05]  /*fc70*/  WARPSYNC.COLLECTIVE R15, `(.L_x_13007) ;  /* 0x000000000f087348 */ /* 0x000fea0003c00000 */
[----:B------:R0:W1:Y:S02]  /*fc80*/  SHFL.UP P6, R14, R13, R12, R11 ;  /* 0x0400000c0d0e7389 */ /* 0x00006400000c000b */
[----:B01----:R-:W-:Y:S01]  /*fc90*/  ENDCOLLECTIVE ;  /* 0x000000000000791b */ /* 0x003fe20003800000 */
.L_x_13007:
[----:B------:R-:W-:Y:S01]  /*fca0*/  IMAD.MOV.U32 R12, RZ, RZ, 0x4 ;  /* 0x00000004ff0c7424 */ /* 0x000fe200078e00ff */
[----:B------:R-:W-:-:S05]  /*fcb0*/  SEL R7, R14, RZ, P2 ;  /* 0x000000ff0e077207 */ /* 0x000fca0001000000 */
[----:B------:R-:W-:-:S04]  /*fcc0*/  IMAD.IADD R7, R6, 0x1, R7 ;  /* 0x0000000106077824 */ /* 0x000fc800078e0207 */
[----:B------:R-:W-:-:S07]  /*fcd0*/  IMAD.MOV.U32 R13, RZ, RZ, R7 ;  /* 0x000000ffff0d7224 */ /* 0x000fce00078e0007 */
[----:B------:R-:W-:Y:S05]  /*fce0*/  WARPSYNC.COLLECTIVE R15, `(.L_x_13008) ;  /* 0x000000000f087348 */ /* 0x000fea0003c00000 */
[----:B------:R0:W1:Y:S02]  /*fcf0*/  SHFL.UP P6, R14, R13, R12, R11 ;  /* 0x0400000c0d0e7389 */ /* 0x00006400000c000b */
[----:B01----:R-:W-:Y:S01]  /*fd00*/  ENDCOLLECTIVE ;  /* 0x000000000000791b */ /* 0x003fe20003800000 */
.L_x_13008:
[----:B------:R-:W-:Y:S01]  /*fd10*/  IMAD.MOV.U32 R12, RZ, RZ, 0x8 ;  /* 0x00000008ff0c7424 */ /* 0x000fe200078e00ff */
[----:B------:R-:W-:-:S05]  /*fd20*/  SEL R2, R14, RZ, P3 ;  /* 0x000000ff0e027207 */ /* 0x000fca0001800000 */
[----:B------:R-:W-:-:S04]  /*fd30*/  IMAD.IADD R2, R7, 0x1, R2 ;  /* 0x0000000107027824 */ /* 0x000fc800078e0202 */
[----:B------:R-:W-:-:S07]  /*fd40*/  IMAD.MOV.U32 R13, RZ, RZ, R2 ;  /* 0x000000ffff0d7224 */ /* 0x000fce00078e0002 */
[----:B------:R-:W-:Y:S05]  /*fd50*/  WARPSYNC.COLLECTIVE R15, `(.L_x_13009) ;  /* 0x000000000f087348 */ /* 0x000fea0003c00000 */
[----:B------:R0:W1:Y:S02]  /*fd60*/  SHFL.UP P6, R14, R13, R12, R11 ;  /* 0x0400000c0d0e7389 */ /* 0x00006400000c000b */
[----:B01----:R-:W-:Y:S01]  /*fd70*/  ENDCOLLECTIVE ;  /* 0x000000000000791b */ /* 0x003fe20003800000 */
.L_x_13009:
[----:B------:R-:W-:Y:S01]  /*fd80*/  IMAD.MOV.U32 R12, RZ, RZ, 0x10 ;  /* 0x00000010ff0c7424 */ /* 0x000fe200078e00ff */
[----:B------:R-:W-:-:S05]  /*fd90*/  SEL R3, R14, RZ, P4 ;  /* 0x000000ff0e037207 */ /* 0x000fca0002000000 */
[----:B------:R-:W-:-:S04]  /*fda0*/  IMAD.IADD R3, R2, 0x1, R3 ;  /* 0x0000000102037824 */ /* 0x000fc800078e0203 */
[----:B------:R-:W-:-:S07]  /*fdb0*/  IMAD.MOV.U32 R13, RZ, RZ, R3 ;  /* 0x000000ffff0d7224 */ /* 0x000fce00078e0003 */
[----:B------:R-:W-:Y:S05]  /*fdc0*/  WARPSYNC.COLLECTIVE R15, `(.L_x_13010) ;  /* 0x000000000f087348 */ /* 0x000fea0003c00000 */
[----:B------:R0:W1:Y:S02]  /*fdd0*/  SHFL.UP P6, R14, R13, R12, R11 ;  /* 0x0400000c0d0e7389 */ /* 0x00006400000c000b */
[----:B01----:R-:W-:Y:S01]  /*fde0*/  ENDCOLLECTIVE ;  /* 0x000000000000791b */ /* 0x003fe20003800000 */
.L_x_13010:
        /* <DEDUP_REMOVED lines=8> */
.L_x_13011:
[----:B------:R-:W-:Y:S05]  /*fe70*/  BRA `(.L_x_13012) ;  /* 0xffffffd800dc7947 */ /* 0x000fea000383ffff */
.L_x_12943:
        /* <DEDUP_REMOVED lines=8> */
.L_x_13014:
[----:B------:R-:W-:Y:S05]  /*ff00*/  BSYNC B0 ;  /* 0x0000000000007941 */ /* 0x000fea0003800000 */
.L_x_13013:
        /* <DEDUP_REMOVED lines=8> */
.L_x_13015:
[----:B------:R-:W-:Y:S01]  /*ff90*/  IMAD.MOV.U32 R12, RZ, RZ, 0x4 ;  /* 0x00000004ff0c7424 */ /* 0x000fe200078e00ff */
[----:B------:R-:W-:-:S05]  /*ffa0*/  SEL R2, R14, RZ, P2 ;  /* 0x000000ff0e027207 */ /* 0x000fca0001000000 */
[----:B------:R-:W-:-:S04]  /*ffb0*/  IMAD.IADD R2, R13, 0x1, R2 ;  /* 0x000000010d027824 */ /* 0x000fc800078e0202 */
[----:B------:R-:W-:-:S07]  /*ffc0*/  IMAD.MOV.U32 R13, RZ, RZ, R2 ;  /* 0x000000ffff0d7224 */ /* 0x000fce00078e0002 */
[----:B------:R-:W-:Y:S05]  /*ffd0*/  WARPSYNC.COLLECTIVE R15, `(.L_x_13016) ;  /* 0x000000000f087348 */ /* 0x000fea0003c00000 */
[----:B------:R0:W1:Y:S02]  /*ffe0*/  SHFL.UP P6, R14, R13, R12, R11 ;  /* 0x0400000c0d0e7389 */ /* 0x00006400000c000b */
[----:B01----:R-:W-:Y:S01]  /*fff0*/  ENDCOLLECTIVE ;  /* 0x000000000000791b */ /* 0x003fe20003800000 */
.L_x_13016:
[----:B------:R-:W-:Y:S01]  /*10000*/  IMAD.MOV.U32 R12, RZ, RZ, 0x8 ;  /* 0x00000008ff0c7424 */ /* 0x000fe200078e00ff */
[----:B------:R-:W-:-:S05]  /*10010*/  SEL R3, R14, RZ, P3 ;  /* 0x000000ff0e037207 */ /* 0x000fca0001800000 */
[----:B------:R-:W-:-:S04]  /*10020*/  IMAD.IADD R3, R2, 0x1, R3 ;  /* 0x0000000102037824 */ /* 0x000fc800078e0203 */
[----:B------:R-:W-:-:S07]  /*10030*/  IMAD.MOV.U32 R13, RZ, RZ, R3 ;  /* 0x000000ffff0d7224 */ /* 0x000fce00078e0003 */
[----:B------:R-:W-:Y:S05]  /*10040*/  WARPSYNC.COLLECTIVE R15, `(.L_x_13017) ;  /* 0x000000000f087348 */ /* 0x000fea0003c00000 */
[----:B------:R0:W1:Y:S02]  /*10050*/  SHFL.UP P6, R14, R13, R12, R11 ;  /* 0x0400000c0d0e7389 */ /* 0x00006400000c000b */
[----:B01----:R-:W-:Y:S01]  /*10060*/  ENDCOLLECTIVE ;  /* 0x000000000000791b */ /* 0x003fe20003800000 */
.L_x_13017:
[----:B------:R-:W-:Y:S01]  /*10070*/  IMAD.MOV.U32 R12, RZ, RZ, 0x10 ;  /* 0x00000010ff0c7424 */ /* 0x000fe200078e00ff */
[----:B------:R-:W-:-:S05]  /*10080*/  SEL R4, R14, RZ, P4 ;  /* 0x000000ff0e047207 */ /* 0x000fca0002000000 */
[----:B------:R-:W-:-:S04]  /*10090*/  IMAD.IADD R4, R3, 0x1, R4 ;  /* 0x0000000103047824 */ /* 0x000fc800078e0204 */
[----:B------:R-:W-:-:S07]  /*100a0*/  IMAD.MOV.U32 R13, RZ, RZ, R4 ;  /* 0x000000ffff0d7224 */ /* 0x000fce00078e0004 */
[----:B------:R-:W-:Y:S05]  /*100b0*/  WARPSYNC.COLLECTIVE R15, `(.L_x_13018) ;  /* 0x000000000f087348 */ /* 0x000fea0003c00000 */
[----:B------:R0:W1:Y:S02]  /*100c0*/  SHFL.UP P6, R14, R13, R12, R11 ;  /* 0x0400000c0d0e7389 */ /* 0x00006400000c000b */
[----:B01----:R-:W-:Y:S01]  /*100d0*/  ENDCOLLECTIVE ;  /* 0x000000000000791b */ /* 0x003fe20003800000 */
.L_x_13018:
        /* <DEDUP_REMOVED lines=8> */
.L_x_13019:
[----:B------:R-:W-:Y:S05]  /*10160*/  BRA `(.L_x_13020) ;  /* 0xffffffd800bc7947 */ /* 0x000fea000383ffff */
.L_x_12945:
[----:B------:R-:W-:Y:S01]  /*10170*/  BSSY B0, `(.L_x_13021) ;  /* 0x0000006000007945 */ /* 0x000fe20003800000 */
[----:B------:R-:W-:Y:S01]  /*10180*/  PLOP3.LUT P6, PT, P6, PT, PT, 0x8, 0x0 ;  /* 0x000000000000781c */ /* 0x000fe200037ce170 */
[----:B------:R-:W-:-:S12]  /*10190*/  IMAD.MOV.U32 R15, RZ, RZ, -0x1 ;  /* 0xffffffffff0f7424 */ /* 0x000fd800078e00ff */
[----:B0-----:R-:W-:Y:S05]  /*101a0*/  WARPSYNC.COLLECTIVE R15, `(.L_x_13022) ;  /* 0x000000000f087348 */ /* 0x001fea0003c00000 */
[----:B------:R-:W-:Y:S01]  /*101b0*/  VOTE.ANY R14, PT, P6 ;  /* 0x00000000000e7806 */ /* 0x000fe200030e0100 */
[----:B0-----:R-:W-:Y:S06]  /*101c0*/  ENDCOLLECTIVE ;  /* 0x000000000000791b */ /* 0x001fec0003800000 */
.L_x_13022:
[----:B------:R-:W-:Y:S05]  /*101d0*/  BSYNC B0 ;  /* 0x0000000000007941 */ /* 0x000fea0003800000 */
.L_x_13021:
        /* <DEDUP_REMOVED lines=9> */
.L_x_13023:
[----:B------:R-:W-:Y:S01]  /*10270*/  IMAD.MOV.U32 R5, RZ, RZ, R14 ;  /* 0x000000ffff057224 */ /* 0x000fe200078e000e */
[----:B------:R-:W-:Y:S06]  /*10280*/  BRA `(.L_x_13024) ;  /* 0xffffffd800ac7947 */ /* 0x000fec000383ffff */
.L_x_12947:
[----:B------:R-:W-:Y:S01]  /*10290*/  BSSY B0, `(.L_x_13025) ;  /* 0x0000007000007945 */ /* 0x000fe20003800000 */
[----:B------:R-:W-:Y:S02]  /*102a0*/  IMAD.MOV.U32 R13, RZ, RZ, R2 ;  /* 0x000000ffff0d7224 */ /* 0x000fe400078e0002 */
[----:B------:R-:W-:Y:S02]  /*102b0*/  IMAD.MOV.U32 R11, RZ, RZ, 0x1f ;  /* 0x0000001fff0b7424 */ /* 0x000fe400078e00ff */
[----:B------:R-:W-:-:S07]  /*102c0*/  IMAD.MOV.U32 R15, RZ, RZ, -0x1 ;  /* 0xffffffffff0f7424 */ /* 0x000fce00078e00ff */
[----:B012---:R-:W-:Y:S05]  /*102d0*/  WARPSYNC.COLLECTIVE R15, `(.L_x_13026) ;  /* 0x000000000f087348 */ /* 0x007fea0003c00000 */
[----:B------:R3:W4:Y:S02]  /*102e0*/  SHFL.IDX P6, R14, R13, R12, R11 ;  /* 0x0000000c0d0e7389 */ /* 0x00072400000c000b */
[----:B01234-:R-:W-:Y:S01]  /*102f0*/  ENDCOLLECTIVE ;  /* 0x000000000000791b */ /* 0x01ffe20003800000 */
.L_x_13026:
[----:B------:R-:W-:Y:S05]  /*10300*/  BSYNC B0 ;  /* 0x0000000000007941 */ /* 0x000fea0003800000 */
.L_x_13025:
[----:B------:R-:W-:Y:S05]  /*10310*/  BRA `(.L_x_12946) ;  /* 0xffffffd800a47947 */ /* 0x000fea000383ffff */
.L_x_12951:
[----:B-1----:R1:W2:Y:S02]  /*10320*/  SYNCS.PHASECHK.TRANS64.TRYWAIT P0, [R9+URZ+0x30820], R0 ;  /* 0x03082000090075a7 */ /* 0x0022a4000800017f */
[----:B--2---:R-:W-:Y:S05]  /*10330*/  @!P0 NANOSLEEP.SYNCS 0x989680 ;  /* 0x009896800000895d */ /* 0x004fea0003900000 */
[----:B------:R-:W2:Y:S02]  /*10340*/  @!P0 SYNCS.PHASECHK.TRANS64 P0, [R9+URZ+0x30820], R0 ;  /* 0x03082000090085a7 */ /* 0x000ea4000800007f */
[----:B--2---:R-:W-:Y:S05]  /*10350*/  @!P0 BRA `(.L_x_12951) ;  /* 0xfffffffc00f08947 */ /* 0x004fea000383ffff */
[----:B------:R-:W-:Y:S05]  /*10360*/  BRA `(.L_x_13027) ;  /* 0xffffffdc00907947 */ /* 0x000fea000383ffff */
.L_x_12952:
        /* <DEDUP_REMOVED lines=11> */
.L_x_13029:
[----:B------:R-:W-:Y:S05]  /*10420*/  BSYNC B0 ;  /* 0x0000000000007941 */ /* 0x000fea0003800000 */
.L_x_13028:
[----:B------:R-:W-:Y:S05]  /*10430*/  BRA `(.L_x_13030) ;  /* 0xffffffdc00787947 */ /* 0x000fea000383ffff */
.L_x_12955:
[----:B------:R-:W-:Y:S01]  /*10440*/  BSSY B1, `(.L_x_13031) ;  /* 0x0000006000017945 */ /* 0x000fe20003800000 */
[----:B------:R-:W-:-:S07]  /*10450*/  IMAD.MOV.U32 R15, RZ, RZ, -0x1 ;  /* 0xffffffffff0f7424 */ /* 0x000fce00078e00ff */
[----:B01-3--:R-:W-:Y:S05]  /*10460*/  WARPSYNC.COLLECTIVE R15, `(.L_x_13032) ;  /* 0x000000000f0c7348 */ /* 0x00bfea0003c00000 */
[----:B------:R-:W-:Y:S02]  /*10470*/  ELECT P6, UR62, PT ;  /* 0x00000000003e782f */ /* 0x000fe400038c0000 */
[----:B------:R-:W-:Y:S01]  /*10480*/  MOV R14, UR62 ;  /* 0x0000003e000e7c02 */ /* 0x000fe20008000f00 */
[----:B01-3--:R-:W-:Y:S10]  /*10490*/  ENDCOLLECTIVE ;  /* 0x000000000000791b */ /* 0x00bff40003800000 */
.L_x_13032:
[----:B------:R-:W-:Y:S05]  /*104a0*/  BSYNC B1 ;  /* 0x0000000000017941 */ /* 0x000fea0003800000 */
.L_x_13031:
[----:B------:R-:W-:Y:S05]  /*104b0*/  BRA `(.L_x_13033) ;  /* 0xffffffdc00707947 */ /* 0x000fea000383ffff */
.L_x_12957:
[----:B-1----:R1:W2:Y:S02]  /*104c0*/  SYNCS.PHASECHK.TRANS64.TRYWAIT P0, [R5+URZ], R4 ;  /* 0x00000004050075a7 */ /* 0x0022a4000800017f */
[----:B--2---:R-:W-:Y:S05]  /*104d0*/  @!P0 NANOSLEEP.SYNCS 0x989680 ;  /* 0x009896800000895d */ /* 0x004fea0003900000 */
[----:B------:R-:W2:Y:S02]  /*104e0*/  @!P0 SYNCS.PHASECHK.TRANS64 P0, [R5+URZ], R4 ;  /* 0x00000004050085a7 */ /* 0x000ea4000800007f */
[----:B--2---:R-:W-:Y:S05]  /*104f0*/  @!P0 BRA `(.L_x_12957) ;  /* 0xfffffffc00f08947 */ /* 0x004fea000383ffff */
[----:B------:R-:W-:Y:S05]  /*10500*/  BRA `(.L_x_13034) ;  /* 0xffffffdc00a47947 */ /* 0x000fea000383ffff */
.L_x_12958:
[----:B--2---:R2:W4:Y:S02]  /*10510*/  SYNCS.PHASECHK.TRANS64.TRYWAIT P0, [R3+URZ], R2 ;  /* 0x00000002030075a7 */ /* 0x004524000800017f */
[----:B----4-:R-:W-:Y:S05]  /*10520*/  @!P0 NANOSLEEP.SYNCS 0x989680 ;  /* 0x009896800000895d */ /* 0x010fea0003900000 */
[----:B------:R-:W4:Y:S02]  /*10530*/  @!P0 SYNCS.PHASECHK.TRANS64 P0, [R3+URZ], R2 ;  /* 0x00000002030085a7 */ /* 0x000f24000800007f */
[----:B----4-:R-:W-:Y:S05]  /*10540*/  @!P0 BRA `(.L_x_12958) ;  /* 0xfffffffc00f08947 */ /* 0x010fea000383ffff */
[----:B------:R-:W-:Y:S05]  /*10550*/  BRA `(.L_x_13035) ;  /* 0xffffffdc00987947 */ /* 0x000fea000383ffff */
.L_x_12960:
[----:B----4-:R4:W0:Y:S02]  /*10560*/  SYNCS.PHASECHK.TRANS64.TRYWAIT P0, [R23+URZ], R4 ;  /* 0x00000004170075a7 */ /* 0x010824000800017f */
[----:B0-----:R-:W-:Y:S05]  /*10570*/  @!P0 NANOSLEEP.SYNCS 0x989680 ;  /* 0x009896800000895d */ /* 0x001fea0003900000 */
[----:B------:R-:W0:Y:S02]  /*10580*/  @!P0 SYNCS.PHASECHK.TRANS64 P0, [R23+URZ], R4 ;  /* 0x00000004170085a7 */ /* 0x000e24000800007f */
[----:B0-----:R-:W-:Y:S05]  /*10590*/  @!P0 BRA `(.L_x_12960) ;  /* 0xfffffffc00f08947 */ /* 0x001fea000383ffff */
[----:B------:R-:W-:Y:S05]  /*105a0*/  BRA `(.L_x_13036) ;  /* 0xffffffdc009c7947 */ /* 0x000fea000383ffff */
.L_x_13037:
        /* <DEDUP_REMOVED lines=13> */
.L_x_15333:


//--------------------- .text._ZN7cutlass13device_kernelIN5flash11enable_sm90INS1_16FlashAttnFwdSm90INS1_25CollectiveMainloopFwdSm90ILi2EN4cute5tupleIJNS5_1CILi1EEES8_S8_EEENS6_IJNS7_ILi192EEESA_NS7_ILi64EEEEEELi64ENS_10bfloat16_tEfNS_4arch4Sm90ELb0ELb0ELb0ELb1ELb0ELb1ELb0ELb0ELb1ELb1ELb0ELb0EEENS1_21CollectiveEpilogueFwdINS6_IJSA_SB_SA_EEES9_SD_SF_Li384ELb1ELb1ELb0ELb0EEENS1_36VarlenDynamicPersistentTileSchedulerILi192ELi192ELi384ELi128ELb0ELb1ELb1ELb0ELb1ELb1EEEEEEEEEvNT_6ParamsE --------------------------
	.section	.text._ZN7cutlass13device_kernelIN5flash11enable_sm90INS1_16FlashAttnFwdSm90INS1_25CollectiveMainloopFwdSm90ILi2EN4cute5tupleIJNS5_1CILi1EEES8_S8_EEENS6_IJNS7_ILi192EEESA_NS7_ILi64EEEEEELi64ENS_10bfloat16_tEfNS_4arch4Sm90ELb0ELb0ELb0ELb1ELb0ELb1ELb0ELb0ELb1ELb1ELb0ELb0EEENS1_21CollectiveEpilogueFwdINS6_IJSA_SB_SA_EEES9_SD_SF_Li384ELb1ELb1ELb0ELb0EEENS1_36VarlenDynamicPersistentTileSchedulerILi192ELi192ELi384ELi128ELb0ELb1ELb1ELb0ELb1ELb1EEEEEEEEEvNT_6ParamsE,"ax",@progbits
	.align	128
.text._ZN7cutlass13device_kernelIN5flash11enable_sm90INS1_16FlashAttnFwdSm90INS1_25CollectiveMainloopFwdSm90ILi2EN4cute5tupleIJNS5_1CILi1EEES8_S8_EEENS6_IJNS7_ILi192EEESA_NS7_ILi64EEEEEELi64ENS_10bfloat16_tEfNS_4arch4Sm90ELb0ELb0ELb0ELb1ELb0ELb1ELb0ELb0ELb1ELb1ELb0ELb0EEENS1_21CollectiveEpilogueFwdINS6_IJSA_SB_SA_EEES9_SD_SF_Li384ELb1ELb1ELb0ELb0EEENS1_36VarlenDynamicPersistentTileSchedulerILi192ELi192ELi384ELi128ELb0ELb1ELb1ELb0ELb1ELb1EEEEEEEEEvNT_6ParamsE:
        .type           _ZN7cutlass13device_kernelIN5flash11enable_sm90INS1_16FlashAttnFwdSm90INS1_25CollectiveMainloopFwdSm90ILi2EN4cute5tupleIJNS5_1CILi1EEES8_S8_EEENS6_IJNS7_ILi192EEESA_NS7_ILi64EEEEEELi64ENS_10bfloat16_tEfNS_4arch4Sm90ELb0ELb0ELb0ELb1ELb0ELb1ELb0ELb0ELb1ELb1ELb0ELb0EEENS1_21CollectiveEpilogueFwdINS6_IJSA_SB_SA_EEES9_SD_SF_Li384ELb1ELb1ELb0ELb0EEENS1_36VarlenDynamicPersistentTileSchedulerILi192ELi192ELi384ELi128ELb0ELb1ELb1ELb0ELb1ELb1EEEEEEEEEvNT_6ParamsE,@function
        .size           _ZN7cutlass13device_kernelIN5flash11enable_sm90INS1_16FlashAttnFwdSm90INS1_25CollectiveMainloopFwdSm90ILi2EN4cute5tupleIJNS5_1CILi1EEES8_S8_EEENS6_IJNS7_ILi192EEESA_NS7_ILi64EEEEEELi64ENS_10bfloat16_tEfNS_4arch4Sm90ELb0ELb0ELb0ELb1ELb0ELb1ELb0ELb0ELb1ELb1ELb0ELb0EEENS1_21CollectiveEpilogueFwdINS6_IJSA_SB_SA_EEES9_SD_SF_Li384ELb1ELb1ELb0ELb0EEENS1_36VarlenDynamicPersistentTileSchedulerILi192ELi192ELi384ELi128ELb0ELb1ELb1ELb0ELb1ELb1EEEEEEEEEvNT_6ParamsE,(.L_x_15334 - _ZN7cutlass13device_kernelIN5flash11enable_sm90INS1_16FlashAttnFwdSm90INS1_25CollectiveMainloopFwdSm90ILi2EN4cute5tupleIJNS5_1CILi1EEES8_S8_EEENS6_IJNS7_ILi192EEESA_NS7_ILi64EEEEEELi64ENS_10bfloat16_tEfNS_4arch4Sm90ELb0ELb0ELb0ELb1ELb0ELb1ELb0ELb0ELb1ELb1ELb0ELb0EEENS1_21CollectiveEpilogueFwdINS6_IJSA_SB_SA_EEES9_SD_SF_Li384ELb1ELb1ELb0ELb0EEENS1_36VarlenDynamicPersistentTileSchedulerILi192ELi192ELi384ELi128ELb0ELb1ELb1ELb0ELb1ELb1EEEEEEEEEvNT_6ParamsE)
        .other          _ZN7cutlass13device_kernelIN5flash11enable_sm90INS1_16FlashAttnFwdSm90INS1_25CollectiveMainloopFwdSm90ILi2EN4cute5tupleIJNS5_1CILi1EEES8_S8_EEENS6_IJNS7_ILi192EEESA_NS7_ILi64EEEEEELi64ENS_10bfloat16_tEfNS_4arch4Sm90ELb0ELb0ELb0ELb1ELb0ELb1ELb0ELb0ELb1ELb1ELb0ELb0EEENS1_21CollectiveEpilogueFwdINS6_IJSA_SB_SA_EEES9_SD_SF_Li384ELb1ELb1ELb0ELb0EEENS1_36VarlenDynamicPersistentTileSchedulerILi192ELi192ELi384ELi128ELb0ELb1ELb1ELb0ELb1ELb1EEEEEEEEEvNT_6ParamsE,@"STO_CUDA_ENTRY STV_DEFAULT"
_ZN7cutlass13device_kernelIN5flash11enable_sm90INS1_16FlashAttnFwdSm90INS1_25CollectiveMainloopFwdSm90ILi2EN4cute5tupleIJNS5_1CILi1EEES8_S8_EEENS6_IJNS7_ILi192EEESA_NS7_ILi64EEEEEELi64ENS_10bfloat16_tEfNS_4arch4Sm90ELb0ELb0ELb0ELb1ELb0ELb1ELb0ELb0ELb1ELb1ELb0ELb0EEENS1_21CollectiveEpilogueFwdINS6_IJSA_SB_SA_EEES9_SD_SF_Li384ELb1ELb1ELb0ELb0EEENS1_36VarlenDynamicPersistentTileSchedulerILi192ELi192ELi384ELi128ELb0ELb1ELb1ELb0ELb1ELb1EEEEEEEEEvNT_6ParamsE:
        /* <DEDUP_REMOVED lines=23> */
.L_x_13039:
[----:B------:R-:W-:Y:S05]  /*0170*/  BSYNC B0 ;  /* 0x0000000000007941 */ /* 0x000fea0003800000 */
.L_x_13038:
        /* <DEDUP_REMOVED lines=40> */
.L_x_13040:
        /* <DEDUP_REMOVED lines=22> */
.L_x_13041:
        /* <DEDUP_REMOVED lines=18> */
.L_x_13042:
        /* <DEDUP_REMOVED lines=22> */
.L_x_13043:
        /* <DEDUP_REMOVED lines=22> */
.L_x_13044:
        /* <DEDUP_REMOVED lines=9> */
.L_x_13047:
        /* <DEDUP_REMOVED lines=23> */
[----:B------:R-:W2:Y:S01]  /*0b40*/  LDL.LU R14, [R1+0x4c] ;  /* 0x00004c00010e7983 */ /* 0x000ea20000300800 */
[----:B------:R-:W0:Y:S02]  /*0b50*/  S2R R0, SR_TID.X ;  /* 0x0000000000007919 */ /* 0x000e240000002100 */
[----:B0-----:R-:W-:-:S05]  /*0b60*/  VIADD R13, R0, 0xffffff80 ;  /* 0xffffff80000d7836 */ /* 0x001fca0000000000 */
[----:B------:R-:W-:-:S04]  /*0b70*/  SHF.R.S32.HI R0, RZ, 0x1f, R13 ;  /* 0x0000001fff007819 */ /* 0x000fc8000001140d */
[----:B------:R-:W-:-:S04]  /*0b80*/  LEA.HI R3, R0, R13, RZ, 0x7 ;  /* 0x0000000d00037211 */ /* 0x000fc800078f38ff */
[----:B------:R-:W-:-:S05]  /*0b90*/  LOP3.LUT R4, R3, 0xffffff80, RZ, 0xc0, !PT ;  /* 0xffffff8003047812 */ /* 0x000fca00078ec0ff */
[----:B------:R-:W-:-:S05]  /*0ba0*/  IMAD.IADD R16, R13, 0x1, -R4 ;  /* 0x000000010d107824 */ /* 0x000fca00078e0a04 */
[----:B------:R-:W-:-:S04]  /*0bb0*/  SHF.R.S32.HI R9, RZ, 0x1f, R16 ;  /* 0x0000001fff097819 */ /* 0x000fc80000011410 */
[----:B------:R-:W-:Y:S02]  /*0bc0*/  LEA.HI R10, R9, R16, RZ, 0x2 ;  /* 0x00000010090a7211 */ /* 0x000fe400078f10ff */
[----:B------:R-:W-:Y:S02]  /*0bd0*/  LEA.HI R4, R0, R13, RZ, 0x4 ;  /* 0x0000000d00047211 */ /* 0x000fe400078f20ff */
[--C-:B------:R-:W-:Y:S02]  /*0be0*/  SHF.R.S32.HI R8, RZ, 0x2, R10.reuse ;  /* 0x00000002ff087819 */ /* 0x100fe4000001140a */
[----:B------:R-:W-:Y:S02]  /*0bf0*/  SHF.R.S32.HI R7, RZ, 0x1f, R10 ;  /* 0x0000001fff077819 */ /* 0x000fe4000001140a */
[----:B------:R-:W-:Y:S02]  /*0c00*/  LOP3.LUT R5, R4, 0xfffffff0, RZ, 0xc0, !PT ;  /* 0xfffffff004057812 */ /* 0x000fe400078ec0ff */
[----:B------:R-:W-:-:S03]  /*0c10*/  LEA.HI R7, R7, R8, RZ, 0x3 ;  /* 0x0000000807077211 */ /* 0x000fc600078f18ff */
[----:B------:R-:W-:Y:S01]  /*0c20*/  IMAD.IADD R5, R13, 0x1, -R5 ;  /* 0x000000010d057824 */ /* 0x000fe200078e0a05 */
[----:B------:R-:W-:Y:S02]  /*0c30*/  LOP3.LUT R11, R7, 0xfffffff8, RZ, 0xc0, !PT ;  /* 0xfffffff8070b7812 */ /* 0x000fe400078ec0ff */
[----:B------:R-:W-:Y:S02]  /*0c40*/  SHF.R.S32.HI R7, RZ, 0x4, R4 ;  /* 0x00000004ff077819 */ /* 0x000fe40000011404 */
[----:B------:R-:W-:Y:S01]  /*0c50*/  SHF.R.S32.HI R6, RZ, 0x1f, R5 ;  /* 0x0000001fff067819 */ /* 0x000fe20000011405 */
[----:B------:R-:W-:Y:S01]  /*0c60*/  IMAD.IADD R12, R8, 0x1, -R11 ;  /* 0x00000001080c7824 */ /* 0x000fe200078e0a0b */
[----:B------:R-:W-:Y:S02]  /*0c70*/  LEA.HI R8, R0, R13, RZ, 0x5 ;  /* 0x0000000d00087211 */ /* 0x000fe400078f28ff */
[----:B------:R-:W-:Y:S02]  /*0c80*/  LEA.HI R4, R4, R7, RZ, 0x1 ;  /* 0x0000000704047211 */ /* 0x000fe400078f08ff */
[----:B------:R-:W-:-:S02]  /*0c90*/  LEA.HI R6, R6, R5, RZ, 0x3 ;  /* 0x0000000506067211 */ /* 0x000fc400078f18ff */
[----:B------:R-:W-:Y:S02]  /*0ca0*/  SHF.R.S32.HI R18, RZ, 0x5, R8 ;  /* 0x00000005ff127819 */ /* 0x000fe40000011408 */
[----:B------:R-:W-:Y:S02]  /*0cb0*/  LOP3.LUT R8, R4, 0x1ffffffe, RZ, 0xc0, !PT ;  /* 0x1ffffffe04087812 */ /* 0x000fe400078ec0ff */
[----:B------:R-:W-:Y:S02]  /*0cc0*/  LOP3.LUT R4, R6, 0xfffffff8, RZ, 0xc0, !PT ;  /* 0xfffffff806047812 */ /* 0x000fe400078ec0ff */
[----:B------:R-:W-:Y:S01]  /*0cd0*/  LOP3.LUT R10, R10, 0x7ffffffc, RZ, 0xc0, !PT ;  /* 0x7ffffffc0a0a7812 */ /* 0x000fe200078ec0ff */
[----:B------:R-:W-:Y:S02]  /*0ce0*/  IMAD.IADD R8, R7, 0x1, -R8 ;  /* 0x0000000107087824 */ /* 0x000fe400078e0a08 */
[----:B------:R-:W-:Y:S02]  /*0cf0*/  IMAD.SHL.U32 R7, R18, 0x400, RZ ;  /* 0x0000040012077824 */ /* 0x000fe400078e00ff */
[C---:B------:R-:W-:Y:S01]  /*0d00*/  IMAD.IADD R4, R5.reuse, 0x1, -R4 ;  /* 0x0000000105047824 */ /* 0x040fe200078e0a04 */
[----:B------:R-:W-:Y:S01]  /*0d10*/  SHF.R.S32.HI R15, RZ, 0x7, R3 ;  /* 0x00000007ff0f7819 */ /* 0x000fe20000011403 */
[----:B------:R-:W-:-:S02]  /*0d20*/  IMAD R5, R5, 0x40, R7 ;  /* 0x0000004005057824 */ /* 0x000fc400078e0207 */
[----:B------:R-:W-:Y:S01]  /*0d30*/  IMAD.SHL.U32 R8, R8, 0x8, RZ ;  /* 0x0000000808087824 */ /* 0x000fe200078e00ff */
[----:B------:R-:W-:Y:S01]  /*0d40*/  LEA.HI R9, R9, R16, RZ, 0x5 ;  /* 0x0000001009097211 */ /* 0x000fe200078f28ff */
[----:B------:R-:W-:Y:S01]  /*0d50*/  IMAD.SHL.U32 R3, R4, 0x40, RZ ;  /* 0x0000004004037824 */ /* 0x000fe200078e00ff */
[----:B------:R-:W-:Y:S01]  /*0d60*/  LEA.HI R0, R0, R13, RZ, 0x2 ;  /* 0x0000000d00007211 */ /* 0x000fe200078f10ff */
[----:B------:R-:W-:Y:S02]  /*0d70*/  IMAD.MOV.U32 R11, RZ, RZ, -0x2 ;  /* 0xfffffffeff0b7424 */ /* 0x000fe400078e00ff */
[----:B------:R-:W-:Y:S01]  /*0d80*/  IMAD.IADD R10, R16, 0x1, -R10 ;  /* 0x00000001100a7824 */ /* 0x000fe200078e0a0a */
[----:B------:R-:W-:Y:S01]  /*0d90*/  R2P PR, R4, 0x6 ;  /* 0x0000000604007804 */ /* 0x000fe20000000000 */
[----:B------:R-:W-:Y:S01]  /*0da0*/  IMAD.IADD R5, R8, 0x1, R5 ;  /* 0x0000000108057824 */ /* 0x000fe200078e0205 */
[----:B------:R-:W-:Y:S01]  /*0db0*/  SHF.R.S32.HI R9, RZ, 0x5, R9 ;  /* 0x00000005ff097819 */ /* 0x000fe20000011409 */
[----:B------:R-:W-:Y:S01]  /*0dc0*/  IMAD R4, R10, R11, 0xc0 ;  /* 0x000000c00a047424 */ /* 0x000fe200078e020b */
[----:B------:R-:W-:-:S02]  /*0dd0*/  LOP3.LUT R3, R3, 0x1c0, RZ, 0xc0, !PT ;  /* 0x000001c003037812 */ /* 0x000fc400078ec0ff */
[----:B------:R-:W-:Y:S01]  /*0de0*/  SHF.R.S32.HI R18, RZ, 0x2, R0 ;  /* 0x00000002ff127819 */ /* 0x000fe20000011400 */
[----:B------:R-:W-:Y:S01]  /*0df0*/  STL [R1+0x78], R5 ;  /* 0x0000780501007387 */ /* 0x000fe20000100800 */
[----:B------:R-:W-:Y:S01]  /*0e00*/  LOP3.LUT R8, R3, 0x8, R8, 0xf8, !PT ;  /* 0x0000000803087812 */ /* 0x000fe200078ef808 */
[----:B------:R-:W-:Y:S01]  /*0e10*/  IMAD.SHL.U32 R6, R6, 0x40, RZ ;  /* 0x0000004006067824 */ /* 0x000fe200078e00ff */
[----:B------:R-:W-:Y:S01]  /*0e20*/  SHF.R.U32.HI R3, RZ, 0x3, R3 ;  /* 0x00000003ff037819 */ /* 0x000fe20000011603 */
[----:B------:R0:W-:Y:S01]  /*0e30*/  STL [R1+0x70], R4 ;  /* 0x0000700401007387 */ /* 0x0001e20000100800 */
[----:B------:R-:W-:Y:S02]  /*0e40*/  IMAD R12, R9, 0x10, R12 ;  /* 0x00000010090c7824 */ /* 0x000fe400078e020c */
[----:B------:R-:W-:Y:S02]  /*0e50*/  VIADD R10, R18, 0x60 ;  /* 0x00000060120a7836 */ /* 0x000fe40000000000 */
[----:B------:R-:W-:Y:S01]  /*0e60*/  IMAD.HI R9, R15, 0x55555556, RZ ;  /* 0x555555560f097827 */ /* 0x000fe200078e02ff */
[----:B------:R-:W-:-:S02]  /*0e70*/  LOP3.LUT R3, R8, R3, RZ, 0x3c, !PT ;  /* 0x0000000308037212 */ /* 0x000fc400078e3cff */
[----:B0-----:R-:W-:Y:S02]  /*0e80*/  LOP3.LUT R4, R0, 0xfffffffc, RZ, 0xc0, !PT ;  /* 0xfffffffc00047812 */ /* 0x001fe400078ec0ff */
[----:B------:R-:W-:Y:S02]  /*0e90*/  LOP3.LUT R6, R6, 0x7ffffe00, RZ, 0xc0, !PT ;  /* 0x7ffffe0006067812 */ /* 0x000fe400078ec0ff */
[----:B------:R-:W-:Y:S01]  /*0ea0*/  SHF.R.S32.HI R5, RZ, 0x1f, R0 ;  /* 0x0000001fff057819 */ /* 0x000fe20000011400 */
[----:B------:R-:W-:Y:S01]  /*0eb0*/  IMAD.IADD R4, R13, 0x1, -R4 ;  /* 0x000000010d047824 */ /* 0x000fe200078e0a04 */
[----:B------:R-:W-:Y:S02]  /*0ec0*/  SHF.R.S32.HI R8, RZ, 0x1f, R10 ;  /* 0x0000001fff087819 */ /* 0x000fe4000001140a */
[----:B------:R-:W-:Y:S02]  /*0ed0*/  LEA.HI R9, R9, R9, RZ, 0x1 ;  /* 0x0000000909097211 */ /* 0x000fe400078f08ff */
[----:B------:R-:W-:-:S02]  /*0ee0*/  IADD3 R3, R3, R6, R7 ;  /* 0x0000000603037210 */ /* 0x000fc40007ffe007 */
[----:B------:R-:W-:Y:S02]  /*0ef0*/  LEA.HI R5, R5, R18, RZ, 0x3 ;  /* 0x0000001205057211 */ /* 0x000fe400078f18ff */
[----:B------:R-:W-:Y:S01]  /*0f00*/  SHF.R.S32.HI R6, RZ, 0x1f, R18 ;  /* 0x0000001fff067819 */ /* 0x000fe20000011412 */
[----:B------:R-:W-:Y:S01]  /*0f10*/  IMAD.SHL.U32 R6, R10, 0x40, RZ ;  /* 0x000000400a067824 */ /* 0x000fe200078e00ff */
[----:B------:R-:W-:Y:S01]  /*0f20*/  LEA.HI R8, R8, R10, RZ, 0x3 ;  /* 0x0000000a08087211 */ /* 0x000fe200078f18ff */
[----:B------:R-:W-:Y:S01]  /*0f30*/  IMAD R9, R9, -0x3, R15 ;  /* 0xfffffffd09097824 */ /* 0x000fe200078e020f */
[C---:B------:R-:W-:Y:S02]  /*0f40*/  LEA.HI R0, R4.reuse, R4, RZ, 0x1 ;  /* 0x0000000404007211 */ /* 0x040fe400078f08ff */
[----:B------:R-:W-:Y:S01]  /*0f50*/  LOP3.LUT R7, R5, 0xfffffff8, RZ, 0xc0, !PT ;  /* 0xfffffff805077812 */ /* 0x000fe200078ec0ff */
[----:B------:R-:W-:Y:S01]  /*0f60*/  IMAD.SHL.U32 R16, R4, 0x8, RZ ;  /* 0x0000000804107824 */ /* 0x000fe200078e00ff */
[----:B------:R-:W-:Y:S01]  /*0f70*/  LOP3.LUT R5, R0, 0x1ffffffe, RZ, 0xc0, !PT ;  /* 0x1ffffffe00057812 */ /* 0x000fe200078ec0ff */
[----:B------:R-:W-:Y:S01]  /*0f80*/  IMAD.SHL.U32 R8, R8, 0x40, RZ ;  /* 0x0000004008087824 */ /* 0x000fe200078e00ff */
[----:B------:R-:W-:Y:S01]  /*0f90*/  LOP3.LUT R0, R6, 0x1c0, RZ, 0xc0, !PT ;  /* 0x000001c006007812 */ /* 0x000fe200078ec0ff */
[----:B------:R-:W-:-:S02]  /*0fa0*/  IMAD R12, R9, 0x40, R12 ;  /* 0x00000040090c7824 */ /* 0x000fc400078e020c */
[----:B------:R-:W-:Y:S01]  /*0fb0*/  IMAD.IADD R7, R18, 0x1, -R7 ;  /* 0x0000000112077824 */ /* 0x000fe200078e0a07 */
[----:B------:R-:W-:Y:S01]  /*0fc0*/  SHF.R.U32.HI R10, RZ, 0x3, R0 ;  /* 0x00000003ff0a7819 */ /* 0x000fe20000011600 */
[----:B------:R-:W-:Y:S01]  /*0fd0*/  IMAD R157, R3, 0x2, R2 ;  /* 0x00000002039d7824 */ /* 0x000fe200078e0202 */
[----:B------:R-:W-:Y:S01]  /*0fe0*/  LOP3.LUT R3, R0, 0x38, R16, 0xf8, !PT ;  /* 0x0000003800037812 */ /* 0x000fe200078ef810 */
[----:B------:R-:W-:Y:S01]  /*0ff0*/  STL [R1+0x6c], R12 ;  /* 0x00006c0c01007387 */ /* 0x000fe20000100800 */
[----:B------:R-:W-:Y:S01]  /*1000*/  LOP3.LUT R6, R8, 0xfffffe00, RZ, 0xc0, !PT ;  /* 0xfffffe0008067812 */ /* 0x000fe200078ec0ff */
[----:B------:R-:W-:Y:S02]  /*1010*/  IMAD.MOV.U32 R9, RZ, RZ, 0x40 ;  /* 0x00000040ff097424 */ /* 0x000fe400078e00ff */
[----:B------:R-:W-:Y:S01]  /*1020*/  STL [R1+0x5c], RZ ;  /* 0x00005cff01007387 */ /* 0x000fe20000100800 */
[----:B------:R-:W-:-:S03]  /*1030*/  VIADD R0, R157, 0x1e800 ;  /* 0x0001e8009d007836 */ /* 0x000fc60000000000 */
[----:B------:R0:W-:Y:S01]  /*1040*/  STL [R1+0x34], R7 ;  /* 0x0000340701007387 */ /* 0x0001e20000100800 */
[C---:B------:R-:W-:Y:S02]  /*1050*/  IMAD.IADD R5, R4.reuse, 0x1, -R5 ;  /* 0x0000000104057824 */ /* 0x040fe400078e0a05 */
[----:B------:R-:W-:Y:S01]  /*1060*/  IMAD.SHL.U32 R22, R4, 0x4, RZ ;  /* 0x0000000404167824 */ /* 0x000fe200078e00ff */
[----:B------:R1:W-:Y:S01]  /*1070*/  STL [R1+0x44], R6 ;  /* 0x0000440601007387 */ /* 0x0003e20000100800 */
[----:B------:R-:W-:Y:S01]  /*1080*/  VIADD R4, R157, 0x1e820 ;  /* 0x0001e8209d047836 */ /* 0x000fe20000000000 */
[----:B0-----:R-:W-:Y:S02]  /*1090*/  LOP3.LUT R7, R6, R3, R10, 0xf6, !PT ;  /* 0x0000000306077212 */ /* 0x001fe400078ef60a */
[----:B------:R-:W-:Y:S01]  /*10a0*/  SEL R3, R9, 0xffffffc0, !P2 ;  /* 0xffffffc009037807 */ /* 0x000fe20005000000 */
[----:B------:R-:W-:Y:S02]  /*10b0*/  @P1 VIADD R4, R0, 0xffffffe0 ;  /* 0xffffffe000041836 */ /* 0x000fe40000000000 */
[----:B-1----:R-:W-:-:S02]  /*10c0*/  IMAD R6, R7, 0x2, R2 ;  /* 0x0000000207067824 */ /* 0x002fc400078e0202 */
[----:B------:R-:W-:Y:S02]  /*10d0*/  IMAD R5, R5, 0x8, R12 ;  /* 0x0000000805057824 */ /* 0x000fe400078e020c */
[----:B------:R-:W-:Y:S01]  /*10e0*/  IMAD.IADD R0, R0, 0x1, R3 ;  /* 0x0000000100007824 */ /* 0x000fe200078e0203 */
[----:B------:R-:W-:Y:S04]  /*10f0*/  STL [R1+0x68], R6 ;  /* 0x0000680601007387 */ /* 0x000fe80000100800 */
[----:B------:R-:W-:Y:S04]  /*1100*/  STL [R1+0x48], R4 ;  /* 0x0000480401007387 */ /* 0x000fe80000100800 */
[----:B------:R0:W-:Y:S04]  /*1110*/  STL [R1+0x74], R5 ;  /* 0x0000740501007387 */ /* 0x0001e80000100800 */
[----:B------:R1:W-:Y:S01]  /*1120*/  STL [R1+0x8], R0 ;  /* 0x0000080001007387 */ /* 0x0003e20000100800 */
[----:B0-----:R-:W-:-:S02]  /*1130*/  IMAD.IADD R5, R3, 0x1, R4 ;  /* 0x0000000103057824 */ /* 0x001fc400078e0204 */
[C---:B------:R-:W-:Y:S01]  /*1140*/  VIADD R3, R4.reuse, 0x6000 ;  /* 0x0000600004037836 */ /* 0x040fe20000000000 */
[----:B-1----:R-:W-:Y:S02]  /*1150*/  IADD3 R0, R4, 0xc000, RZ ;  /* 0x0000c00004007810 */ /* 0x002fe40007ffe0ff */
[----:B------:R0:W-:Y:S04]  /*1160*/  STL [R1+0x4], R5 ;  /* 0x0000040501007387 */ /* 0x0001e80000100800 */
[----:B------:R0:W-:Y:S04]  /*1170*/  STL [R1+0x4c], R0 ;  /* 0x00004c0001007387 */ /* 0x0001e80000100800 */
[----:B------:R0:W-:Y:S01]  /*1180*/  STL [R1+0x50], R3 ;  /* 0x0000500301007387 */ /* 0x0001e20000100800 */
[----:B------:R-:W-:Y:S01]  /*1190*/  IMAD.MOV.U32 R19, RZ, RZ, RZ ;  /* 0x000000ffff137224 */ /* 0x000fe200078e00ff */
[----:B------:R-:W-:Y:S01]  /*11a0*/  CS2R R152, SRZ ;  /* 0x0000000000987805 */ /* 0x000fe2000001ff00 */
[----:B------:R-:W-:-:S02]  /*11b0*/  IMAD.MOV.U32 R156, RZ, RZ, RZ ;  /* 0x000000ffff9c7224 */ /* 0x000fc400078e00ff */
[----:B------:R-:W-:Y:S01]  /*11c0*/  VIADD R154, R22, 0x10 ;  /* 0x00000010169a7836 */ /* 0x000fe20000000000 */
[----:B0-2---:R-:W-:-:S07]  /*11d0*/  LOP3.LUT R155, R14, 0x1, RZ, 0xfc, !PT ;  /* 0x000000010e9b7812 */ /* 0x005fce00078efcff */
.L_x_13168:
[----:B0--3-5:R-:W0:Y:S02]  /*11e0*/  LDC.64 R4, c[0x0][0xc88] ;  /* 0x00032200ff047b82 */ /* 0x029e240000000a00 */
        /* <DEDUP_REMOVED lines=50> */
.L_x_13049:
        /* <DEDUP_REMOVED lines=10> */
.L_x_13050:
[----:B------:R-:W-:Y:S05]  /*15b0*/  @!P0 BRA `(.L_x_13051) ;  /* 0x00000000000c8947 */ /* 0x000fea0003800000 */
[----:B------:R-:W2:Y:S04]  /*15c0*/  LDG.E R5, desc[UR56][R8.64] ;  /* 0x0000003808057981 */ /* 0x000ea8000c1e1900 */
[----:B------:R-:W2:Y:S02]  /*15d0*/  LDG.E R30, desc[UR56][R8.64+0x4] ;  /* 0x00000438081e7981 */ /* 0x000ea4000c1e1900 */
[----:B--2---:R-:W-:-:S07]  /*15e0*/  IMAD.IADD R30, R30, 0x1, -R5 ;  /* 0x000000011e1e7824 */ /* 0x004fce00078e0a05 */
.L_x_13051:
        /* <DEDUP_REMOVED lines=23> */
[----:B------:R-:W-:Y:S01]  /*1760*/  IMAD R0, R10, 0xc0, -R8 ;  /* 0x000000c00a007824 */ /* 0x000fe200078e0a08 */
[----:B------:R0:W-:Y:S04]  /*1770*/  STL [R1+0x64], R10 ;  /* 0x0000640a01007387 */ /* 0x0001e80000100800 */
        /* <DEDUP_REMOVED lines=32> */
.L_x_13054:
[----:B------:R-:W-:Y:S05]  /*1980*/  BSYNC B6 ;  /* 0x0000000000067941 */ /* 0x000fea0003800000 */
.L_x_13053:
        /* <DEDUP_REMOVED lines=20> */
.L_x_13056:
[----:B------:R-:W-:Y:S05]  /*1ad0*/  BSYNC B6 ;  /* 0x0000000000067941 */ /* 0x000fea0003800000 */
.L_x_13055:
[----:B------:R-:W2:Y:S01]  /*1ae0*/  LDL R14, [R1+0x34] ;  /* 0x00003400010e7983 */ /* 0x000ea20000100800 */
[----:B------:R-:W-:Y:S01]  /*1af0*/  ULDC.64 UR4, c[0x0][0x9f8] ;  /* 0x00027e0000047ab9 */ /* 0x000fe20000000a00 */
[----:B------:R-:W0:Y:S01]  /*1b00*/  LDC.64 R58, c[0x0][0x300] ;  /* 0x0000c000ff3a7b82 */ /* 0x000e220000000a00 */
[----:B------:R-:W-:Y:S01]  /*1b10*/  ISETP.NE.U32.AND P0, PT, RZ, UR4, PT ;  /* 0x00000004ff007c0c */ /* 0x000fe2000bf05070 */
[----:B------:R-:W-:Y:S01]  /*1b20*/  IMAD.IADD R39, R35, 0x1, R30 ;  /* 0x0000000123277824 */ /* 0x000fe200078e021e */
[----:B------:R-:W-:Y:S02]  /*1b30*/  ULDC.64 UR6, c[0x0][0xa08] ;  /* 0x0002820000067ab9 */ /* 0x000fe40000000a00 */
[----:B------:R-:W-:Y:S01]  /*1b40*/  ISETP.NE.AND.EX P0, PT, RZ, UR5, PT, P0 ;  /* 0x00000005ff007c0c */ /* 0x000fe2000bf05300 */
[----:B------:R-:W1:Y:S01]  /*1b50*/  S2R R20, SR_TID.X ;  /* 0x0000000000147919 */ /* 0x000e620000002100 */
[----:B------:R-:W-:Y:S01]  /*1b60*/  SHF.R.S32.HI R10, RZ, 0x1f, R34 ;  /* 0x0000001fff0a7819 */ /* 0x000fe20000011422 */
[----:B------:R-:W3:Y:S01]  /*1b70*/  LDC.64 R8, c[0x0][0x3f8] ;  /* 0x0000fe00ff087b82 */ /* 0x000ee20000000a00 */
[----:B------:R-:W-:-:S07]  /*1b80*/  SHF.R.S32.HI R17, RZ, 0x1f, R16 ;  /* 0x0000001fff117819 */ /* 0x000fce0000011410 */
[----:B------:R-:W4:Y:S02]  /*1b90*/  LDC R73, c[0x0][0x3f4] ;  /* 0x0000fd00ff497b82 */ /* 0x000f240000000800 */
[----:B------:R-:W-:-:S04]  /*1ba0*/  @P0 IADD3 R4, P1, R32, UR4, RZ ;  /* 0x0000000420040c10 */ /* 0x000fc8000ff3e0ff */
[----:B------:R-:W-:Y:S01]  /*1bb0*/  @P0 IADD3.X R5, R36, UR5, RZ, P1, !PT ;  /* 0x0000000524050c10 */ /* 0x000fe20008ffe4ff */
[----:B------:R-:W-:Y:S01]  /*1bc0*/  ULDC.64 UR4, c[0x0][0x308] ;  /* 0x0000c20000047ab9 */ /* 0x000fe20000000a00 */
[----:B------:R-:W4:Y:S04]  /*1bd0*/  LDL.LU R36, [R1] ;  /* 0x0000000001247983 */ /* 0x000f280000300800 */
[----:B------:R1:W3:Y:S01]  /*1be0*/  @P0 LDG.E R31, desc[UR56][R4.64] ;  /* 0x00000038041f0981 */ /* 0x0002e2000c1e1900 */
[----:B------:R-:W-:Y:S01]  /*1bf0*/  SHF.R.S32.HI R41, RZ, 0x1f, R39 ;  /* 0x0000001fff297819 */ /* 0x000fe20000011427 */
[----:B0-----:R-:W-:Y:S01]  /*1c00*/  IMAD.WIDE.U32 R6, R39, R58, RZ ;  /* 0x0000003a27067225 */ /* 0x001fe200078e00ff */
[----:B------:R-:W-:-:S03]  /*1c10*/  ISETP.NE.U32.AND P0, PT, RZ, UR6, PT ;  /* 0x00000006ff007c0c */ /* 0x000fc6000bf05070 */
[----:B------:R-:W-:Y:S01]  /*1c20*/  IMAD R0, R41, R58, RZ ;  /* 0x0000003a29007224 */ /* 0x000fe200078e02ff */
[----:B------:R-:W-:-:S03]  /*1c30*/  ISETP.NE.AND.EX P0, PT, RZ, UR7, PT, P0 ;  /* 0x00000007ff007c0c */ /* 0x000fc6000bf05300 */
[----:B------:R-:W-:Y:S01]  /*1c40*/  IMAD R3, R39, R59, R0 ;  /* 0x0000003b27037224 */ /* 0x000fe200078e0200 */
[----:B-1----:R-:W-:-:S04]  /*1c50*/  SHF.R.U32.HI R42, RZ, 0x7, R20 ;  /* 0x00000007ff2a7819 */ /* 0x002fc80000011614 */
[----:B------:R-:W-:Y:S01]  /*1c60*/  IADD3 R7, R7, R3, RZ ;  /* 0x0000000307077210 */ /* 0x000fe20007ffe0ff */
[----:B------:R-:W-:Y:S01]  /*1c70*/  IMAD R3, R10, UR4, RZ ;  /* 0x000000040a037c24 */ /* 0x000fe2000f8e02ff */
[----:B------:R-:W-:-:S03]  /*1c80*/  ISETP.NE.AND P6, PT, R42, 0x1, PT ;  /* 0x000000012a00780c */ /* 0x000fc60003fc5270 */
[C---:B------:R-:W-:Y:S02]  /*1c90*/  IMAD R3, R34.reuse, UR5, R3 ;  /* 0x0000000522037c24 */ /* 0x040fe4000f8e0203 */
[----:B------:R-:W-:Y:S01]  /*1ca0*/  IMAD.WIDE.U32 R4, R34, UR4, R6 ;  /* 0x0000000422047c25 */ /* 0x000fe2000f8e0006 */
[----:B------:R-:W-:Y:S01]  /*1cb0*/  ULDC.64 UR4, c[0x0][0x310] ;  /* 0x0000c40000047ab9 */ /* 0x000fe20000000a00 */
[----:B------:R-:W-:Y:S02]  /*1cc0*/  SHF.R.S32.HI R38, RZ, 0x1f, R18 ;  /* 0x0000001fff267819 */ /* 0x000fe40000011412 */
[----:B------:R-:W-:Y:S02]  /*1cd0*/  IMAD.IADD R5, R5, 0x1, R3 ;  /* 0x0000000105057824 */ /* 0x000fe400078e0203 */
[----:B------:R-:W-:Y:S01]  /*1ce0*/  IMAD.WIDE.U32 R6, R18, R58, R16 ;  /* 0x0000003a12067225 */ /* 0x000fe200078e0010 */
[----:B------:R-:W0:Y:S03]  /*1cf0*/  S2R R40, SR_TID.X ;  /* 0x0000000000287919 */ /* 0x000e260000002100 */
[C---:B--2---:R-:W-:Y:S01]  /*1d00*/  IMAD.SHL.U32 R77, R14.reuse, 0x40, RZ ;  /* 0x000000400e4d7824 */ /* 0x044fe200078e00ff */
[----:B------:R-:W-:-:S02]  /*1d10*/  LOP3.LUT P1, RZ, R14, 0x4, RZ, 0xc0, !PT ;  /* 0x000000040eff7812 */ /* 0x000fc4000782c0ff */
[----:B------:R-:W2:Y:S01]  /*1d20*/  LDL R14, [R1+0x44] ;  /* 0x00004400010e7983 */ /* 0x000ea20000100800 */
[----:B---3--:R-:W-:Y:S02]  /*1d30*/  SHF.R.S32.HI R0, RZ, 0x1f, R31 ;  /* 0x0000001fff007819 */ /* 0x008fe4000001141f */
[----:B------:R-:W-:Y:S02]  /*1d40*/  SEL R61, R31, RZ, !P0 ;  /* 0x000000ff1f3d7207 */ /* 0x000fe40004000000 */
[----:B------:R-:W1:Y:S01]  /*1d50*/  LDC.64 R30, c[0x0][0x408] ;  /* 0x00010200ff1e7b82 */ /* 0x000e620000000a00 */
[----:B------:R-:W-:-:S05]  /*1d60*/  SEL R12, R0, RZ, !P0 ;  /* 0x000000ff000c7207 */ /* 0x000fca0004000000 */
[----:B------:R-:W-:Y:S02]  /*1d70*/  IMAD R0, R12, UR4, RZ ;  /* 0x000000040c007c24 */ /* 0x000fe4000f8e02ff */
[----:B------:R-:W-:-:S04]  /*1d80*/  IMAD.WIDE.U32 R4, R61, UR4, R4 ;  /* 0x000000043d047c25 */ /* 0x000fc8000f8e0004 */
[----:B------:R-:W-:Y:S01]  /*1d90*/  IMAD R79, R61, UR5, R0 ;  /* 0x000000053d4f7c24 */ /* 0x000fe2000f8e0200 */
[----:B------:R-:W-:Y:S05]  /*1da0*/  @!P6 WARPSYNC.ALL ;  /* 0x000000000000e948 */ /* 0x000fea0003800000 */
[----:B------:R-:W-:Y:S01]  /*1db0*/  IMAD R0, R38, R58, RZ ;  /* 0x0000003a26007224 */ /* 0x000fe200078e02ff */
[----:B------:R-:W-:Y:S01]  /*1dc0*/  ULDC.64 UR4, c[0x0][0x330] ;  /* 0x0000cc0000047ab9 */ /* 0x000fe20000000a00 */
[----:B------:R-:W-:Y:S01]  /*1dd0*/  IMAD.IADD R79, R5, 0x1, R79 ;  /* 0x00000001054f7824 */ /* 0x000fe200078e024f */
[----:B------:R-:W-:Y:S01]  /*1de0*/  IADD3 R80, P0, R4, R6, RZ ;  /* 0x0000000604507210 */ /* 0x000fe20007f1e0ff */
[----:B------:R-:W-:-:S02]  /*1df0*/  IMAD R3, R10, UR4, RZ ;  /* 0x000000040a037c24 */ /* 0x000fc4000f8e02ff */
[----:B------:R-:W-:Y:S02]  /*1e00*/  IMAD R0, R18, R59, R0 ;  /* 0x0000003b12007224 */ /* 0x000fe400078e0200 */
[C---:B------:R-:W-:Y:S02]  /*1e10*/  IMAD R3, R34.reuse, UR5, R3 ;  /* 0x0000000522037c24 */ /* 0x040fe4000f8e0203 */
[----:B------:R-:W-:Y:S01]  /*1e20*/  IMAD.WIDE.U32 R10, R34, UR4, R16 ;  /* 0x00000004220a7c25 */ /* 0x000fe2000f8e0010 */
[----:B------:R-:W-:Y:S01]  /*1e30*/  IADD3.X R78, R79, R7, R0, P0, !PT ;  /* 0x000000074f4e7210 */ /* 0x000fe200007fe400 */
[----:B------:R-:W-:Y:S02]  /*1e40*/  ULDC.64 UR4, c[0x0][0x338] ;  /* 0x0000ce0000047ab9 */ /* 0x000fe40000000a00 */
[----:B-1----:R-:W-:Y:S02]  /*1e50*/  IMAD R0, R38, R30, RZ ;  /* 0x0000001e26007224 */ /* 0x002fe400078e02ff */
[----:B------:R-:W-:Y:S01]  /*1e60*/  IMAD.IADD R11, R11, 0x1, R3 ;  /* 0x000000010b0b7824 */ /* 0x000fe200078e0203 */
[----:B------:R-:W-:Y:S01]  /*1e70*/  SHF.R.S32.HI R23, RZ, 0x1f, R22 ;  /* 0x0000001fff177819 */ /* 0x000fe20000011416 */
[----:B------:R-:W-:-:S02]  /*1e80*/  IMAD R3, R12, UR4, RZ ;  /* 0x000000040c037c24 */ /* 0x000fc4000f8e02ff */
[----:B------:R-:W-:Y:S02]  /*1e90*/  IMAD R13, R18, R31, R0 ;  /* 0x0000001f120d7224 */ /* 0x000fe400078e0200 */
[-C--:B------:R-:W-:Y:S02]  /*1ea0*/  IMAD R0, R38, R8.reuse, RZ ;  /* 0x0000000826007224 */ /* 0x080fe400078e02ff */
[C---:B------:R-:W-:Y:S02]  /*1eb0*/  IMAD R15, R61.reuse, UR5, R3 ;  /* 0x000000053d0f7c24 */ /* 0x040fe4000f8e0203 */
[----:B------:R-:W-:Y:S01]  /*1ec0*/  IMAD.WIDE.U32 R60, R61, UR4, R10 ;  /* 0x000000043d3c7c25 */ /* 0x000fe2000f8e000a */
[----:B----4-:R-:W-:Y:S01]  /*1ed0*/  ISETP.GE.AND P0, PT, R16, R73, PT ;  /* 0x000000491000720c */ /* 0x010fe20003f06270 */
[----:B------:R-:W-:Y:S02]  /*1ee0*/  ULDC UR4, c[0x0][0x2f4] ;  /* 0x0000bd0000047ab9 */ /* 0x000fe40000000800 */
[----:B------:R-:W-:-:S04]  /*1ef0*/  IMAD.WIDE.U32 R20, R18, R8, R22 ;  /* 0x0000000812147225 */ /* 0x000fc800078e0016 */
[C---:B------:R-:W-:Y:S02]  /*1f00*/  IMAD R7, R18.reuse, R9, R0 ;  /* 0x0000000912077224 */ /* 0x040fe400078e0200 */
[----:B------:R-:W-:-:S04]  /*1f10*/  IMAD.WIDE.U32 R10, R18, R8, R16 ;  /* 0x00000008120a7225 */ /* 0x000fc800078e0010 */
[----:B------:R-:W-:Y:S02]  /*1f20*/  IMAD.IADD R21, R21, 0x1, R7 ;  /* 0x0000000115157824 */ /* 0x000fe400078e0207 */
[----:B------:R-:W-:Y:S01]  /*1f30*/  IMAD.IADD R11, R7, 0x1, R11 ;  /* 0x00000001070b7824 */ /* 0x000fe200078e020b */
[----:B-----5:R-:W-:Y:S02]  /*1f40*/  SHF.R.S32.HI R7, RZ, 0x1f, R24 ;  /* 0x0000001fff077819 */ /* 0x020fe40000011418 */
[----:B------:R-:W-:-:S03]  /*1f50*/  LOP3.LUT R36, R36, 0xfffffffb, RZ, 0xc0, !PT ;  /* 0xfffffffb24247812 */ /* 0x000fc600078ec0ff */
[----:B------:R-:W-:Y:S01]  /*1f60*/  IMAD R6, R7, R30, RZ ;  /* 0x0000001e07067224 */ /* 0x000fe200078e02ff */
[----:B------:R-:W-:Y:S01]  /*1f70*/  SEL R3, R73, RZ, P0 ;  /* 0x000000ff49037207 */ /* 0x000fe20000000000 */
[----:B------:R-:W-:Y:S01]  /*1f80*/  IMAD R7, R7, R8, RZ ;  /* 0x0000000807077224 */ /* 0x000fe200078e02ff */
[----:B------:R-:W-:Y:S01]  /*1f90*/  @P1 LOP3.LUT R36, R36, 0x4, RZ, 0xfc, !PT ;  /* 0x0000000424241812 */ /* 0x000fe200078efcff */
[----:B------:R-:W-:Y:S01]  /*1fa0*/  IMAD R67, R24, R31, R6 ;  /* 0x0000001f18437224 */ /* 0x000fe200078e0206 */
[----:B------:R-:W-:Y:S01]  /*1fb0*/  IADD3 R6, P1, R18, R39, RZ ;  /* 0x0000002712067210 */ /* 0x000fe20007f3e0ff */
[----:B0-----:R-:W-:Y:S02]  /*1fc0*/  VIADD R40, R40, 0xffffff80 ;  /* 0xffffff8028287836 */ /* 0x001fe40000000000 */
[----:B------:R-:W-:Y:S02]  /*1fd0*/  IMAD.IADD R3, R16, 0x1, R3 ;  /* 0x0000000110037824 */ /* 0x000fe400078e0203 */
[----:B------:R-:W-:-:S02]  /*1fe0*/  IMAD R65, R24, R9, R7 ;  /* 0x0000000918417224 */ /* 0x000fc400078e0207 */
[----:B------:R-:W-:Y:S01]  /*1ff0*/  IMAD.X R7, R38, 0x1, R41, P1 ;  /* 0x0000000126077824 */ /* 0x000fe200008e0629 */
[----:B------:R-:W-:Y:S01]  /*2000*/  SHF.R.S32.HI R38, RZ, 0x1f, R40 ;  /* 0x0000001fff267819 */ /* 0x000fe20000011428 */
[----:B------:R-:W-:Y:S01]  /*2010*/  VIADD R32, R18, 0x60 ;  /* 0x0000006012207836 */ /* 0x000fe20000000000 */
[----:B------:R-:W-:Y:S02]  /*2020*/  SHF.R.S32.HI R0, RZ, 0x1f, R3 ;  /* 0x0000001fff007819 */ /* 0x000fe40000011403 */
[----:B------:R-:W-:Y:S02]  /*2030*/  LOP3.LUT R77, R77, 0x1c0, RZ, 0xc0, !PT ;  /* 0x000001c04d4d7812 */ /* 0x000fe400078ec0ff */
[----:B------:R-:W-:Y:S01]  /*2040*/  LEA.HI R38, R38, R40, RZ, 0x5 ;  /* 0x0000002826267211 */ /* 0x000fe200078f28ff */
[----:B------:R-:W-:Y:S01]  /*2050*/  VIADD R40, R18, 0x60 ;  /* 0x0000006012287836 */ /* 0x000fe20000000000 */
[----:B------:R-:W-:Y:S01]  /*2060*/  LEA.HI R0, R0, R3, RZ, 0x3 ;  /* 0x0000000300007211 */ /* 0x000fe200078f18ff */
[----:B------:R0:W-:Y:S01]  /*2070*/  STL [R1], R36 ;  /* 0x0000002401007387 */ /* 0x0001e20000100800 */
[----:B------:R-:W-:-:S02]  /*2080*/  SHF.R.U32.HI R74, RZ, 0x3, R77 ;  /* 0x00000003ff4a7819 */ /* 0x000fc4000001164d */
[----:B------:R-:W-:Y:S01]  /*2090*/  LOP3.LUT R3, R77, 0x18, R16, 0xf8, !PT ;  /* 0x000000184d037812 */ /* 0x000fe200078ef810 */
[----:B------:R-:W-:Y:S01]  /*20a0*/  IMAD.SHL.U32 R40, R40, 0x40, RZ ;  /* 0x0000004028287824 */ /* 0x000fe200078e00ff */
[----:B------:R-:W-:Y:S01]  /*20b0*/  SHF.R.S32.HI R75, RZ, 0x1f, R32 ;  /* 0x0000001fff4b7819 */ /* 0x000fe20000011420 */
[----:B------:R-:W-:Y:S01]  /*20c0*/  IMAD.SHL.U32 R32, R32, 0x40, RZ ;  /* 0x0000004020207824 */ /* 0x000fe200078e00ff */
[----:B------:R-:W-:Y:S02]  /*20d0*/  LOP3.LUT R3, R3, R74, RZ, 0x3c, !PT ;  /* 0x0000004a03037212 */ /* 0x000fe400078e3cff */
[----:B------:R-:W-:Y:S01]  /*20e0*/  SHF.R.S32.HI R38, RZ, 0x5, R38 ;  /* 0x00000005ff267819 */ /* 0x000fe20000011426 */
[-C--:B------:R-:W-:Y:S01]  /*20f0*/  IMAD.WIDE.U32 R56, R18, R30.reuse, R22 ;  /* 0x0000001e12387225 */ /* 0x080fe200078e0016 */
[----:B------:R-:W-:Y:S02]  /*2100*/  LOP3.LUT R40, R40, 0x1c0, RZ, 0xc0, !PT ;  /* 0x000001c028287812 */ /* 0x000fe400078ec0ff */
[----:B------:R-:W-:Y:S01]  /*2110*/  LOP3.LUT R32, R32, 0x1c0, RZ, 0xc0, !PT ;  /* 0x000001c020207812 */ /* 0x000fe200078ec0ff */
[----:B------:R-:W-:Y:S01]  /*2120*/  IMAD.WIDE.U32 R34, R18, R30, R16 ;  /* 0x0000001e12227225 */ /* 0x000fe200078e0010 */
[----:B------:R-:W-:-:S03]  /*2130*/  LOP3.LUT R12, R40, 0x38, R0, 0xf8, !PT ;  /* 0x00000038280c7812 */ /* 0x000fc600078ef800 */
[----:B------:R-:W-:Y:S01]  /*2140*/  IMAD R69, R38, 0x200, R3 ;  /* 0x0000020026457824 */ /* 0x000fe200078e0203 */
[----:B------:R-:W-:Y:S01]  /*2150*/  LOP3.LUT R3, R77, 0x38, R0, 0xf8, !PT ;  /* 0x000000384d037812 */ /* 0x000fe200078ef800 */
[----:B------:R-:W-:Y:S01]  /*2160*/  IMAD.IADD R57, R57, 0x1, R13 ;  /* 0x0000000139397824 */ /* 0x000fe200078e020d */
[----:B------:R-:W-:Y:S01]  /*2170*/  SHF.R.U32.HI R32, RZ, 0x3, R32 ;  /* 0x00000003ff207819 */ /* 0x000fe20000011620 */
[----:B------:R-:W-:Y:S01]  /*2180*/  IMAD.IADD R35, R13, 0x1, R35 ;  /* 0x000000010d237824 */ /* 0x000fe200078e0223 */
[----:B------:R-:W-:Y:S01]  /*2190*/  LOP3.LUT R3, R3, R74, RZ, 0x3c, !PT ;  /* 0x0000004a03037212 */ /* 0x000fe200078e3cff */
[----:B------:R-:W-:Y:S01]  /*21a0*/  IMAD R13, R59, 0xc0, RZ ;  /* 0x000000c03b0d7824 */ /* 0x000fe200078e02ff */
[----:B------:R-:W-:Y:S01]  /*21b0*/  LOP3.LUT R12, R12, R32, RZ, 0x3c, !PT ;  /* 0x000000200c0c7212 */ /* 0x000fe200078e3cff */
[----:B------:R-:W-:Y:S01]  /*21c0*/  IMAD R71, R31, 0xc0, RZ ;  /* 0x000000c01f477824 */ /* 0x000fe200078e02ff */
[----:B------:R-:W-:Y:S01]  /*21d0*/  LOP3.LUT R64, R0, 0xfffffff8, RZ, 0xc0, !PT ;  /* 0xfffffff800407812 */ /* 0x000fe200078ec0ff */
[----:B------:R-:W-:-:S04]  /*21e0*/  IMAD.WIDE.U32 R56, R24, R30, R56 ;  /* 0x0000001e18387225 */ /* 0x000fc800078e0038 */
[----:B------:R-:W-:-:S04]  /*21f0*/  IMAD.WIDE.U32 R34, R24, R30, R34 ;  /* 0x0000001e18227225 */ /* 0x000fc800078e0022 */
[----:B------:R-:W-:Y:S02]  /*2200*/  IMAD R37, R9, 0xc0, RZ ;  /* 0x000000c009257824 */ /* 0x000fe400078e02ff */
[----:B------:R-:W-:-:S04]  /*2210*/  IMAD.WIDE.U32 R20, R24, R8, R20 ;  /* 0x0000000818147225 */ /* 0x000fc800078e0014 */
[----:B------:R-:W-:-:S04]  /*2220*/  IMAD.WIDE.U32 R10, R24, R8, R10 ;  /* 0x00000008180a7225 */ /* 0x000fc800078e000a */
[----:B------:R-:W-:Y:S02]  /*2230*/  VIADD R76, R16, 0x20 ;  /* 0x00000020104c7836 */ /* 0x000fe40000000000 */
[----:B------:R-:W-:Y:S01]  /*2240*/  IMAD.WIDE.U32 R58, R58, 0xc0, RZ ;  /* 0x000000c03a3a7825 */ /* 0x000fe200078e00ff */
[----:B------:R-:W-:-:S03]  /*2250*/  SHF.R.S32.HI R63, RZ, 0x3, R0 ;  /* 0x00000003ff3f7819 */ /* 0x000fc60000011400 */
[----:B------:R-:W-:-:S04]  /*2260*/  IMAD.WIDE.U32 R30, R30, 0xc0, RZ ;  /* 0x000000c01e1e7825 */ /* 0x000fc800078e00ff */
[----:B------:R-:W-:Y:S01]  /*2270*/  IMAD.WIDE.U32 R8, R8, 0xc0, RZ ;  /* 0x000000c008087825 */ /* 0x000fe200078e00ff */
[----:B------:R-:W-:Y:S02]  /*2280*/  ISETP.GE.AND P1, PT, R16, UR4, PT ;  /* 0x0000000410007c0c */ /* 0x000fe4000bf26270 */
[----:B------:R-:W-:Y:S01]  /*2290*/  ISETP.GE.AND P2, PT, R76, UR4, PT ;  /* 0x000000044c007c0c */ /* 0x000fe2000bf46270 */
[----:B------:R-:W-:Y:S01]  /*22a0*/  IMAD.IADD R68, R57, 0x1, R67 ;  /* 0x0000000139447824 */ /* 0x000fe200078e0243 */
[----:B------:R-:W-:Y:S01]  /*22b0*/  SHF.R.S32.HI R62, RZ, 0x1f, R64 ;  /* 0x0000001fff3e7819 */ /* 0x000fe20000011440 */
[----:B------:R-:W-:Y:S02]  /*22c0*/  IMAD.IADD R66, R21, 0x1, R65 ;  /* 0x0000000115427824 */ /* 0x000fe400078e0241 */
[----:B------:R-:W-:Y:S02]  /*22d0*/  IMAD R32, R38, 0x200, R3 ;  /* 0x0000020026207824 */ /* 0x000fe400078e0203 */
[----:B------:R-:W-:-:S02]  /*22e0*/  VIADD R94, R42, 0x8 ;  /* 0x000000082a5e7836 */ /* 0x000fc40000000000 */
[----:B------:R-:W-:Y:S02]  /*22f0*/  IMAD.SHL.U32 R73, R73, 0x2, RZ ;  /* 0x0000000249497824 */ /* 0x000fe400078e00ff */
[----:B------:R-:W-:Y:S02]  /*2300*/  IMAD.IADD R72, R59, 0x1, R13 ;  /* 0x000000013b487824 */ /* 0x000fe400078e020d */
[----:B------:R-:W-:Y:S02]  /*2310*/  IMAD.IADD R71, R31, 0x1, R71 ;  /* 0x000000011f477824 */ /* 0x000fe400078e0247 */
[----:B------:R-:W-:Y:S02]  /*2320*/  IMAD.IADD R70, R9, 0x1, R37 ;  /* 0x0000000109467824 */ /* 0x000fe400078e0225 */
[----:B------:R-:W-:Y:S02]  /*2330*/  IMAD.IADD R67, R67, 0x1, R35 ;  /* 0x0000000143437824 */ /* 0x000fe400078e0223 */
[----:B------:R-:W-:-:S02]  /*2340*/  IMAD.IADD R65, R65, 0x1, R11 ;  /* 0x0000000141417824 */ /* 0x000fc400078e020b */
[----:B------:R-:W-:Y:S02]  /*2350*/  IMAD.IADD R0, R61, 0x1, R15 ;  /* 0x000000013d007824 */ /* 0x000fe400078e020f */
[----:B--2---:R-:W-:Y:S01]  /*2360*/  IMAD.IADD R3, R14, 0x1, R12 ;  /* 0x000000010e037824 */ /* 0x004fe200078e020c */
[----:B0-----:R-:W-:Y:S06]  /*2370*/  @!P6 BAR.SYNC.DEFER_BLOCKING 0x9, 0x100 ;  /* 0x024400000000eb1d */ /* 0x001fec0000010000 */
.L_x_13106:
[----:B------:R-:W2:Y:S01]  /*2380*/  LDL R45, [R1+0x34] ;  /* 0x00003400012d7983 */ /* 0x000ea20000100800 */
[----:B------:R-:W0:Y:S03]  /*2390*/  LDC.64 R82, c[0x0][0x2e8] ;  /* 0x0000ba00ff527b82 */ /* 0x000e260000000a00 */
[----:B------:R-:W3:Y:S01]  /*23a0*/  LDL.LU R44, [R1] ;  /* 0x00000000012c7983 */ /* 0x000ee20000300800 */
[----:B------:R-:W-:Y:S01]  /*23b0*/  VIADD R39, R27, 0xffffffff ;  /* 0xffffffff1b277836 */ /* 0x000fe20000000000 */
[----:B------:R-:W-:Y:S05]  /*23c0*/  YIELD ;  /* 0x0000000000007946 */ /* 0x000fea0003800000 */
[----:B------:R-:W-:Y:S01]  /*23d0*/  SHF.R.S32.HI R38, RZ, 0x1f, R39 ;  /* 0x0000001fff267819 */ /* 0x000fe20000011427 */
[-C--:B------:R-:W-:Y:S01]  /*23e0*/  IMAD R13, R72, R39.reuse, RZ ;  /* 0x00000027480d7224 */ /* 0x080fe200078e02ff */
[----:B------:R-:W1:Y:S01]  /*23f0*/  LDC.64 R88, c[0x0][0x300] ;  /* 0x0000c000ff587b82 */ /* 0x000e620000000a00 */
[----:B------:R-:W-:Y:S01]  /*2400*/  IMAD.WIDE.U32 R14, R58, R39, RZ ;  /* 0x000000273a0e7225 */ /* 0x000fe200078e00ff */
[----:B------:R-:W-:Y:S03]  /*2410*/  BSSY B0, `(.L_x_13057) ;  /* 0x00002f3000007945 */ /* 0x000fe60003800000 */
[----:B------:R-:W-:Y:S01]  /*2420*/  IMAD R13, R38, R58, R13 ;  /* 0x0000003a260d7224 */ /* 0x000fe200078e020d */
[----:B------:R-:W-:Y:S01]  /*2430*/  IADD3 R27, P4, R80, R14, RZ ;  /* 0x0000000e501b7210 */ /* 0x000fe20007f9e0ff */
[----:B------:R-:W-:Y:S01]  /*2440*/  IMAD.MOV.U32 R86, RZ, RZ, R14 ;  /* 0x000000ffff567224 */ /* 0x000fe200078e000e */
[----:B------:R-:W4:Y:S01]  /*2450*/  LDC R90, c[0x0][0x3f4] ;  /* 0x0000fd00ff5a7b82 */ /* 0x000f220000000800 */
[----:B------:R-:W-:-:S02]  /*2460*/  IMAD.IADD R87, R15, 0x1, R13 ;  /* 0x000000010f577824 */ /* 0x000fc400078e020d */
[----:B------:R-:W-:Y:S02]  /*2470*/  IMAD R15, R19, 0x3000, R69 ;  /* 0x00003000130f7824 */ /* 0x000fe400078e0245 */
[----:B------:R-:W-:Y:S01]  /*2480*/  IMAD.X R36, R87, 0x1, R78, P4 ;  /* 0x0000000157247824 */ /* 0x000fe200020e064e */
[----:B0-----:R-:W-:Y:S01]  /*2490*/  LEA R42, P4, R27, R82, 0x1 ;  /* 0x000000521b2a7211 */ /* 0x001fe200078808ff */
[----:B------:R-:W-:-:S03]  /*24a0*/  IMAD R92, R15, 0x2, R26 ;  /* 0x000000020f5c7824 */ /* 0x000fc600078e021a */
[----:B------:R-:W-:Y:S01]  /*24b0*/  LEA.HI.X R43, R27, R83, R36, 0x1, P4 ;  /* 0x000000531b2b7211 */ /* 0x000fe200020f0c24 */
[----:B------:R-:W-:Y:S01]  /*24c0*/  IMAD.MOV.U32 R27, RZ, RZ, R39 ;  /* 0x000000ffff1b7224 */ /* 0x000fe200078e0027 */
[----:B------:R-:W-:Y:S01]  /*24d0*/  ISETP.GT.AND P4, PT, R39, R28, PT ;  /* 0x0000001c2700720c */ /* 0x000fe20003f84270 */
[----:B-1----:R-:W-:-:S04]  /*24e0*/  IMAD.WIDE.U32 R12, R88, 0x60, R86 ;  /* 0x00000060580c7825 */ /* 0x002fc800078e0056 */
[----:B------:R-:W-:Y:S01]  /*24f0*/  IMAD R37, R89, 0x60, RZ ;  /* 0x0000006059257824 */ /* 0x000fe200078e02ff */
[----:B------:R-:W-:-:S04]  /*2500*/  IADD3 R12, P3, R80, R12, RZ ;  /* 0x0000000c500c7210 */ /* 0x000fc80007f7e0ff */
[----:B------:R-:W-:Y:S01]  /*2510*/  IADD3.X R14, R78, R13, R37, P3, !PT ;  /* 0x0000000d4e0e7210 */ /* 0x000fe20001ffe425 */
[----:B------:R-:W-:Y:S01]  /*2520*/  VIADD R13, R15, 0x20 ;  /* 0x000000200f0d7836 */ /* 0x000fe20000000000 */
[----:B------:R-:W-:-:S04]  /*2530*/  LEA R40, P3, R12, R82, 0x1 ;  /* 0x000000520c287211 */ /* 0x000fc800078608ff */
[----:B------:R-:W-:Y:S02]  /*2540*/  LEA.HI.X R41, R12, R83, R14, 0x1, P3 ;  /* 0x000000530c297211 */ /* 0x000fe400018f0c0e */
[----:B----4-:R-:W-:Y:S02]  /*2550*/  ISETP.GE.AND P3, PT, R90, 0x1, PT ;  /* 0x000000015a00780c */ /* 0x010fe40003f66270 */
[----:B--2---:R-:W-:Y:S02]  /*2560*/  LOP3.LUT P5, RZ, R45, 0x4, RZ, 0xc0, !PT ;  /* 0x000000042dff7812 */ /* 0x004fe400078ac0ff */
[----:B---3--:R-:W-:-:S04]  /*2570*/  LOP3.LUT R44, R44, 0xfffffffd, RZ, 0xc0, !PT ;  /* 0xfffffffd2c2c7812 */ /* 0x008fc800078ec0ff */
[----:B------:R-:W-:-:S05]  /*2580*/  @P4 LOP3.LUT R44, R44, 0x2, RZ, 0xfc, !PT ;  /* 0x000000022c2c4812 */ /* 0x000fca00078efcff */
[----:B------:R0:W-:Y:S02]  /*2590*/  STL [R1], R44 ;  /* 0x0000002c01007387 */ /* 0x0001e40000100800 */
[----:B------:R-:W-:-:S04]  /*25a0*/  @P5 VIADD R13, R15, 0xffffffe0 ;  /* 0xffffffe00f0d5836 */ /* 0x000fc80000000000 */
        /* <DEDUP_REMOVED lines=8> */
[----:B------:R-:W-:-:S03]  /*2630*/  IMAD.WIDE.U32 R50, R8, R39, RZ ;  /* 0x0000002708327225 */ /* 0x000fc600078e00ff */
[----:B------:R-:W-:Y:S01]  /*2640*/  VIMNMX R85, R85, 0xc0, PT ;  /* 0x000000c055557848 */ /* 0x000fe20003fe0100 */
[----:B------:R-:W-:Y:S01]  /*2650*/  IMAD R15, R38, R30, R15 ;  /* 0x0000001e260f7224 */ /* 0x000fe200078e020f */
[----:B------:R-:W-:Y:S01]  /*2660*/  IADD3 R91, R51, R13, RZ ;  /* 0x0000000d335b7210 */ /* 0x000fe20007ffe0ff */
[----:B------:R-:W-:-:S04]  /*2670*/  IMAD.WIDE.U32 R48, R30, R39, RZ ;  /* 0x000000271e307225 */ /* 0x000fc800078e00ff */
        /* <DEDUP_REMOVED lines=8> */
[----:B0-----:R-:W-:-:S02]  /*2700*/  CS2R R44, SRZ ;  /* 0x00000000002c7805 */ /* 0x001fc4000001ff00 */
[----:B------:R-:W-:Y:S02]  /*2710*/  CS2R R38, SRZ ;  /* 0x0000000000267805 */ /* 0x000fe4000001ff00 */
        /* <DEDUP_REMOVED lines=23> */
.L_x_13061:
[----:B------:R-:W-:Y:S05]  /*2890*/  BSYNC B1 ;  /* 0x0000000000017941 */ /* 0x000fea0003800000 */
.L_x_13060:
[----:B0-----:R-:W-:Y:S01]  /*28a0*/  VIADD R12, R18, 0x60 ;  /* 0x00000060120c7836 */ /* 0x001fe20000000000 */
[----:B------:R-:W-:Y:S01]  /*28b0*/  BSSY B1, `(.L_x_13062) ;  /* 0x0000021000017945 */ /* 0x000fe20003800000 */
[----:B-----5:R-:W-:Y:S02]  /*28c0*/  IMAD.MOV.U32 R88, RZ, RZ, R52 ;  /* 0x000000ffff587224 */ /* 0x020fe400078e0034 */
[----:B------:R-:W-:Y:S01]  /*28d0*/  IMAD.MOV.U32 R89, RZ, RZ, R53 ;  /* 0x000000ffff597224 */ /* 0x000fe200078e0035 */
        /* <DEDUP_REMOVED lines=30> */
.L_x_13063:
[----:B------:R-:W-:Y:S05]  /*2ac0*/  BSYNC B1 ;  /* 0x0000000000017941 */ /* 0x000fea0003800000 */
.L_x_13062:
        /* <DEDUP_REMOVED lines=33> */
.L_x_13064:
[----:B------:R-:W-:Y:S01]  /*2ce0*/  IMAD R81, R19, 0x8, R2 ;  /* 0x0000000813517824 */ /* 0x000fe200078e0202 */
[----:B------:R-:W-:Y:S01]  /*2cf0*/  SHF.L.U32 R93, R153, 0x1f, RZ ;  /* 0x0000001f995d7819 */ /* 0x000fe200000006ff */
[----:B------:R-:W-:Y:S03]  /*2d00*/  BSSY B1, `(.L_x_13065) ;  /* 0x0000003000017945 */ /* 0x000fe60003800000 */
[----:B------:R-:W0:Y:S02]  /*2d10*/  SYNCS.PHASECHK.TRANS64.TRYWAIT P6, [R81+URZ+0x30890], R93 ;  /* 0x0308905d510075a7 */ /* 0x000e2400080c017f */
[----:B0-----:R-:W-:Y:S05]  /*2d20*/  @!P6 BRA `(.L_x_13066) ;  /* 0x0000013800b4e947 */ /* 0x001fea0003800000 */
.L_x_13311:
[----:B------:R-:W-:Y:S05]  /*2d30*/  BSYNC B1 ;  /* 0x0000000000017941 */ /* 0x000fea0003800000 */
.L_x_13065:
[----:B------:R-:W-:Y:S04]  /*2d40*/  BSSY B1, `(.L_x_13067) ;  /* 0x000006c000017945 */ /* 0x000fe80003800000 */
[----:B------:R-:W-:Y:S05]  /*2d50*/  @P4 BRA `(.L_x_13068) ;  /* 0x0000000400a84947 */ /* 0x000fea0003800000 */
[----:B------:R-:W-:Y:S04]  /*2d60*/  BSSY B2, `(.L_x_13069) ;  /* 0x0000035000027945 */ /* 0x000fe80003800000 */
[----:B------:R-:W-:Y:S05]  /*2d70*/  @P1 BRA `(.L_x_13070) ;  /* 0x0000000000cc1947 */ /* 0x000fea0003800000 */
[----:B------:R1:W2:Y:S01]  /*2d80*/  LDS.128 R12, [R92+0x12000] ;  /* 0x012000005c0c7984 */ /* 0x0002a20000000c00 */
        /* <DEDUP_REMOVED lines=28> */
[----:B------:R-:W-:-:S02]  /*2f50*/  IMAD.U32 R82, R82, 0x10000, RZ ;  /* 0x0001000052527824 */ /* 0x000fc400078e00ff */
[----:B------:R-:W-:Y:S01]  /*2f60*/  FFMA.FTZ R109, R48, R103, -R109 ;  /* 0x00000067306d7223 */ /* 0x000fe2000001086d */
[----:B------:R-:W-:Y:S02]  /*2f70*/  IMAD.U32 R13, R12, 0x10000, RZ ;  /* 0x000100000c0d7824 */ /* 0x000fe400078e00ff */
[----:B------:R-:W-:Y:S01]  /*2f80*/  FFMA.FTZ R12, R87, R101, -R108 ;  /* 0x00000065570c7223 */ /* 0x000fe2000001086c */
[----:B------:R-:W-:Y:S01]  /*2f90*/  FFMA.FTZ R48, R48, R107, R83 ;  /* 0x0000006b30307223 */ /* 0x000fe20000010053 */
[C---:B------:R-:W-:Y:S01]  /*2fa0*/  FMUL.FTZ R108, R14.reuse, R106 ;  /* 0x0000006a0e6c7220 */ /* 0x040fe20000410000 */
[----:B------:R-:W-:Y:S01]  /*2fb0*/  FMUL.FTZ R101, R14, R102 ;  /* 0x000000660e657220 */ /* 0x000fe20000410000 */
[C---:B------:R-:W-:Y:S01]  /*2fc0*/  FMUL.FTZ R14, R86.reuse, R104 ;  /* 0x00000068560e7220 */ /* 0x040fe20000410000 */
[-C--:B------:R-:W-:Y:S01]  /*2fd0*/  FMUL.FTZ R83, R86, R82.reuse ;  /* 0x0000005256537220 */ /* 0x080fe20000410000 */
[----:B------:R-:W-:Y:S02]  /*2fe0*/  IMAD.U32 R15, R15, 0x10000, RZ ;  /* 0x000100000f0f7824 */ /* 0x000fe400078e00ff */
[----:B------:R-:W-:Y:S01]  /*2ff0*/  FFMA.FTZ R87, R87, R105, R110 ;  /* 0x0000006957577223 */ /* 0x000fe2000001006e */
        /* <DEDUP_REMOVED lines=9> */
.L_x_13072:
[----:B------:R-:W-:Y:S05]  /*3090*/  BSYNC B3 ;  /* 0x0000000000037941 */ /* 0x000fea0003800000 */
.L_x_13071:
[----:B--2---:R1:W-:Y:S02]  /*30a0*/  STG.E.128 desc[UR56][R42.64], R12 ;  /* 0x0000000c2a007986 */ /* 0x0043e4000c101d38 */
.L_x_13070:
[----:B------:R-:W-:Y:S05]  /*30b0*/  BSYNC B2 ;  /* 0x0000000000027941 */ /* 0x000fea0003800000 */
.L_x_13069:
[----:B------:R-:W-:Y:S05]  /*30c0*/  @P2 BRA `(.L_x_13068) ;  /* 0x0000000000cc2947 */ /* 0x000fea0003800000 */
[----:B-1----:R1:W2:Y:S01]  /*30d0*/  LDS.128 R12, [R84+0x12000] ;  /* 0x01200000540c7984 */ /* 0x0022a20000000c00 */
        /* <DEDUP_REMOVED lines=25> */
[----:B------:R-:W-:Y:S01]  /*3270*/  LOP3.LUT R97, R97, 0xffff0000, RZ, 0xc0, !PT ;  /* 0xffff000061617812 */ /* 0x000fe200078ec0ff */
[C---:B------:R-:W-:Y:S01]  /*3280*/  IMAD.U32 R13, R12.reuse, 0x10000, RZ ;  /* 0x000100000c0d7824 */ /* 0x040fe200078e00ff */
[----:B------:R-:W-:Y:S01]  /*3290*/  LOP3.LUT R99, R99, 0xffff0000, RZ, 0xc0, !PT ;  /* 0xffff000063637812 */ /* 0x000fe200078ec0ff */
[C---:B------:R-:W-:Y:S01]  /*32a0*/  FFMA.FTZ R102, R15.reuse, R82, -R102 ;  /* 0x000000520f667223 */ /* 0x040fe20000010866 */
[----:B------:R-:W-:Y:S01]  /*32b0*/  FFMA.FTZ R53, R15, R86, R53 ;  /* 0x000000560f357223 */ /* 0x000fe20000010035 */
[----:B------:R-:W-:Y:S01]  /*32c0*/  LOP3.LUT R12, R12, 0xffff0000, RZ, 0xc0, !PT ;  /* 0xffff00000c0c7812 */ /* 0x000fe200078ec0ff */
[-C--:B------:R-:W-:Y:S01]  /*32d0*/  FMUL.FTZ R15, R54, R55.reuse ;  /* 0x00000037360f7220 */ /* 0x080fe20000410000 */
[----:B------:R-:W-:Y:S01]  /*32e0*/  FFMA.FTZ R87, R52, R55, -R87 ;  /* 0x0000003734577223 */ /* 0x000fe20000010857 */
[----:B------:R-:W-:Y:S01]  /*32f0*/  SHF.L.U32 R98, R98, 0x10, RZ ;  /* 0x0000001062627819 */ /* 0x000fe200000006ff */
[C---:B------:R-:W-:Y:S01]  /*3300*/  FMUL.FTZ R55, R48.reuse, R97 ;  /* 0x0000006130377220 */ /* 0x040fe20000410000 */
[----:B------:R-:W-:Y:S01]  /*3310*/  FMUL.FTZ R54, R48, R99 ;  /* 0x0000006330367220 */ /* 0x000fe20000410000 */
[----:B------:R-:W-:Y:S01]  /*3320*/  FFMA.FTZ R52, R52, R83, R15 ;  /* 0x0000005334347223 */ /* 0x000fe2000001000f */
[C---:B------:R-:W-:Y:S01]  /*3330*/  FMUL.FTZ R15, R12.reuse, R100 ;  /* 0x000000640c0f7220 */ /* 0x040fe20000410000 */
[-C--:B------:R-:W-:Y:S01]  /*3340*/  FMUL.FTZ R48, R12, R98.reuse ;  /* 0x000000620c307220 */ /* 0x080fe20000410000 */
        /* <DEDUP_REMOVED lines=8> */
[----:B------:R-:W-:-:S07]  /*33d0*/  IMAD.MOV.U32 R15, RZ, RZ, R54 ;  /* 0x000000ffff0f7224 */ /* 0x000fce00078e0036 */
.L_x_13074:
[----:B------:R-:W-:Y:S05]  /*33e0*/  BSYNC B2 ;  /* 0x0000000000027941 */ /* 0x000fea0003800000 */
.L_x_13073:
[----:B--2---:R2:W-:Y:S02]  /*33f0*/  STG.E.128 desc[UR56][R42.64+0x40], R12 ;  /* 0x0000400c2a007986 */ /* 0x0045e4000c101d38 */
.L_x_13068:
[----:B------:R-:W-:Y:S05]  /*3400*/  BSYNC B1 ;  /* 0x0000000000017941 */ /* 0x000fea0003800000 */
.L_x_13067:
[----:B------:R-:W-:Y:S05]  /*3410*/  @P5 BRA `(.L_x_13075) ;  /* 0x0000001c00c85947 */ /* 0x000fea0003800000 */
[----:B------:R-:W-:Y:S04]  /*3420*/  BSSY B1, `(.L_x_13076) ;  /* 0x0000036000017945 */ /* 0x000fe80003800000 */
[----:B------:R-:W-:Y:S05]  /*3430*/  @P1 BRA `(.L_x_13077) ;  /* 0x0000000000d01947 */ /* 0x000fea0003800000 */
[----:B-12---:R1:W2:Y:S01]  /*3440*/  LDS.128 R12, [R92+0x15000] ;  /* 0x015000005c0c7984 */ /* 0x0062a20000000c00 */
        /* <DEDUP_REMOVED lines=36> */
[CC--:B------:R-:W-:Y:S01]  /*3690*/  FMUL.FTZ R15, R45.reuse, R96.reuse ;  /* 0x000000602d0f7220 */ /* 0x0c0fe20000410000 */
        /* <DEDUP_REMOVED lines=12> */
.L_x_13079:
[----:B------:R-:W-:Y:S05]  /*3760*/  BSYNC B2 ;  /* 0x0000000000027941 */ /* 0x000fea0003800000 */
.L_x_13078:
[----:B--2---:R3:W-:Y:S02]  /*3770*/  STG.E.128 desc[UR56][R40.64], R12 ;  /* 0x0000000c28007986 */ /* 0x0047e4000c101d38 */
.L_x_13077:
[----:B------:R-:W-:Y:S05]  /*3780*/  BSYNC B1 ;  /* 0x0000000000017941 */ /* 0x000fea0003800000 */
.L_x_13076:
[----:B------:R-:W-:Y:S05]  /*3790*/  @P2 BRA `(.L_x_13075) ;  /* 0x0000001800e82947 */ /* 0x000fea0003800000 */
        /* <DEDUP_REMOVED lines=50> */
.L_x_13081:
[----:B------:R-:W-:Y:S05]  /*3ac0*/  BSYNC B1 ;  /* 0x0000000000017941 */ /* 0x000fea0003800000 */
.L_x_13080:
[----:B--2---:R1:W-:Y:S01]  /*3ad0*/  STG.E.128 desc[UR56][R40.64+0x40], R12 ;  /* 0x0000400c28007986 */ /* 0x0043e2000c101d38 */
[----:B------:R-:W-:Y:S05]  /*3ae0*/  BRA `(.L_x_13075) ;  /* 0x0000001800147947 */ /* 0x000fea0003800000 */
.L_x_13059:
[C---:B------:R-:W-:Y:S02]  /*3af0*/  ISETP.GE.AND P3, PT, R18.reuse, R85, PT ;  /* 0x000000551200720c */ /* 0x040fe40003f66270 */
[----:B------:R-:W-:Y:S02]  /*3b00*/  CS2R R38, SRZ ;  /* 0x0000000000267805 */ /* 0x000fe4000001ff00 */
[----:B------:R-:W-:Y:S01]  /*3b10*/  CS2R R36, SRZ ;  /* 0x0000000000247805 */ /* 0x000fe2000001ff00 */
[----:B0-----:R-:W-:Y:S01]  /*3b20*/  VIADD R44, R18, 0x60 ;  /* 0x00000060122c7836 */ /* 0x001fe20000000000 */
[----:B------:R-:W-:-:S13]  /*3b30*/  ISETP.GE.OR P3, PT, R16, R90, P3 ;  /* 0x0000005a1000720c */ /* 0x000fda0001f66670 */
[----:B------:R-:W0:Y:S01]  /*3b40*/  @!P3 LDC.64 R40, c[0x0][0x3e8] ;  /* 0x0000fa00ff28bb82 */ /* 0x000e220000000a00 */
[----:B------:R-:W-:-:S05]  /*3b50*/  @!P3 IADD3 R14, P4, R10, R50, RZ ;  /* 0x000000320a0eb210 */ /* 0x000fca0007f9e0ff */
[----:B------:R-:W-:Y:S01]  /*3b60*/  @!P3 IMAD.X R15, R91, 0x1, R65, P4 ;  /* 0x000000015b0fb824 */ /* 0x000fe200020e0641 */
[----:B------:R-:W-:Y:S01]  /*3b70*/  @!P3 IADD3 R12, P4, R34, R48, RZ ;  /* 0x00000030220cb210 */ /* 0x000fe20007f9e0ff */
[----:B------:R-:W1:Y:S04]  /*3b80*/  @!P3 LDC.64 R42, c[0x0][0x400] ;  /* 0x00010000ff2abb82 */ /* 0x000e680000000a00 */
[----:B------:R-:W-:Y:S01]  /*3b90*/  @!P3 IMAD.X R13, R81, 0x1, R67, P4 ;  /* 0x00000001510db824 */ /* 0x000fe200020e0643 */
[----:B0-----:R-:W-:-:S04]  /*3ba0*/  @!P3 LEA R40, P4, R14, R40, 0x1 ;  /* 0x000000280e28b211 */ /* 0x001fc800078808ff */
[----:B------:R-:W-:Y:S02]  /*3bb0*/  @!P3 LEA.HI.X R41, R14, R41, R15, 0x1, P4 ;  /* 0x000000290e29b211 */ /* 0x000fe400020f0c0f */
[----:B------:R-:W-:Y:S02]  /*3bc0*/  CS2R R14, SRZ ;  /* 0x00000000000e7805 */ /* 0x000fe4000001ff00 */
[----:B-1----:R-:W-:-:S04]  /*3bd0*/  @!P3 LEA R42, P4, R12, R42, 0x1 ;  /* 0x0000002a0c2ab211 */ /* 0x002fc800078808ff */
[----:B------:R-:W-:Y:S02]  /*3be0*/  @!P3 LEA.HI.X R43, R12, R43, R13, 0x1, P4 ;  /* 0x0000002b0c2bb211 */ /* 0x000fe400020f0c0d */
[----:B------:R-:W-:-:S03]  /*3bf0*/  CS2R R12, SRZ ;  /* 0x00000000000c7805 */ /* 0x000fc6000001ff00 */
[----:B------:R0:W5:Y:S04]  /*3c00*/  @!P3 LDG.E.128 R36, desc[UR56][R42.64] ;  /* 0x000000382a24b981 */ /* 0x000168000c1e1d00 */
[----:B------:R1:W5:Y:S01]  /*3c10*/  @!P3 LDG.E.128 R12, desc[UR56][R40.64] ;  /* 0x00000038280cb981 */ /* 0x000362000c1e1d00 */
[----:B------:R-:W-:-:S04]  /*3c20*/  ISETP.GE.AND P3, PT, R44, R85, PT ;  /* 0x000000552c00720c */ /* 0x000fc80003f66270 */
[CC--:B------:R-:W-:Y:S01]  /*3c30*/  ISETP.GE.OR P3, PT, R16.reuse, R90.reuse, P3 ;  /* 0x0000005a1000720c */ /* 0x0c0fe20001f66670 */
[----:B------:R-:W-:Y:S01]  /*3c40*/  BSSY B1, `(.L_x_13082) ;  /* 0x000001b000017945 */ /* 0x000fe20003800000 */
[----:B0-----:R-:W-:Y:S02]  /*3c50*/  CS2R R42, SRZ ;  /* 0x00000000002a7805 */ /* 0x001fe4000001ff00 */
[----:B------:R-:W-:Y:S02]  /*3c60*/  CS2R R46, SRZ ;  /* 0x00000000002e7805 */ /* 0x000fe4000001ff00 */
[----:B------:R-:W-:Y:S02]  /*3c70*/  CS2R R44, SRZ ;  /* 0x00000000002c7805 */ /* 0x000fe4000001ff00 */
[----:B-1----:R-:W-:Y:S02]  /*3c80*/  CS2R R40, SRZ ;  /* 0x0000000000287805 */ /* 0x002fe4000001ff00 */
[----:B------:R-:W-:-:S03]  /*3c90*/  ISETP.GE.AND P4, PT, R16, R90, PT ;  /* 0x0000005a1000720c */ /* 0x000fc60003f86270 */
[----:B------:R-:W-:Y:S10]  /*3ca0*/  @P3 BRA `(.L_x_13083) ;  /* 0x0000000000503947 */ /* 0x000ff40003800000 */
[----:B------:R-:W0:Y:S01]  /*3cb0*/  LDC.64 R40, c[0x0][0x3f8] ;  /* 0x0000fe00ff287b82 */ /* 0x000e220000000a00 */
[----:B------:R-:W-:Y:S01]  /*3cc0*/  IMAD.MOV.U32 R51, RZ, RZ, R91 ;  /* 0x000000ffff337224 */ /* 0x000fe200078e005b */
[----:B------:R-:W-:Y:S01]  /*3cd0*/  ULDC.64 UR4, c[0x0][0x3e8] ;  /* 0x0000fa0000047ab9 */ /* 0x000fe20000000a00 */
[----:B------:R-:W-:Y:S02]  /*3ce0*/  IMAD.MOV.U32 R49, RZ, RZ, R81 ;  /* 0x000000ffff317224 */ /* 0x000fe400078e0051 */
        /* <DEDUP_REMOVED lines=14> */
[----:B------:R-:W5:Y:S04]  /*3dd0*/  LDG.E.128 R40, desc[UR56][R40.64] ;  /* 0x0000003828287981 */ /* 0x000f68000c1e1d00 */
[----:B------:R-:W5:Y:S03]  /*3de0*/  LDG.E.128 R44, desc[UR56][R44.64] ;  /* 0x000000382c2c7981 */ /* 0x000f66000c1e1d00 */
.L_x_13083:
[----:B------:R-:W-:Y:S05]  /*3df0*/  BSYNC B1 ;  /* 0x0000000000017941 */ /* 0x000fea0003800000 */
.L_x_13082:
        /* <DEDUP_REMOVED lines=20> */
[----:B------:R-:W-:-:S02]  /*3f40*/  MOV R51, R13 ;  /* 0x0000000d00337202 */ /* 0x000fc40000000f00 */
        /* <DEDUP_REMOVED lines=8> */
[----:B------:R-:W-:Y:S02]  /*3fd0*/  PRMT R107, R107, 0x5410, R48 ;  /* 0x000054106b6b7816 */ /* 0x000fe40000000030 */
[----:B------:R-:W-:-:S02]  /*3fe0*/  PRMT R115, R49, 0x7610, R115 ;  /* 0x0000761031737816 */ /* 0x000fc40000000073 */
[----:B------:R-:W-:Y:S02]  /*3ff0*/  PRMT R108, R108, 0x5410, R50 ;  /* 0x000054106c6c7816 */ /* 0x000fe40000000032 */
[----:B------:R-:W-:Y:S01]  /*4000*/  PRMT R99, R99, 0x5410, R51 ;  /* 0x0000541063637816 */ /* 0x000fe20000000033 */
[----:B------:R-:W-:Y:S06]  /*4010*/  @!P3 BRA `(.L_x_13084) ;  /* 0x000000000004b947 */ /* 0x000fec0003800000 */
[----:B------:R-:W-:Y:S01]  /*4020*/  BPT.TRAP 0x1 ;  /* 0x000000040000795c */ /* 0x000fe20000300000 */
.L_x_13084:
[----:B------:R-:W-:Y:S01]  /*4030*/  IMAD R81, R19, 0x8, R2 ;  /* 0x0000000813517824 */ /* 0x000fe200078e0202 */
[----:B------:R-:W-:Y:S01]  /*4040*/  SHF.L.U32 R93, R153, 0x1f, RZ ;  /* 0x0000001f995d7819 */ /* 0x000fe200000006ff */
[----:B------:R-:W0:Y:S01]  /*4050*/  LDC R96, c[0x0][0x2f4] ;  /* 0x0000bd00ff607b82 */ /* 0x000e220000000800 */
[----:B------:R-:W-:Y:S02]  /*4060*/  BSSY B1, `(.L_x_13085) ;  /* 0x0000004000017945 */ /* 0x000fe40003800000 */
[----:B------:R-:W1:Y:S01]  /*4070*/  SYNCS.PHASECHK.TRANS64.TRYWAIT P5, [R81+URZ+0x30890], R93 ;  /* 0x0308905d510075a7 */ /* 0x000e6200080a017f */
[----:B0-----:R-:W-:Y:S01]  /*4080*/  IMAD.IADD R98, R96, 0x1, -R73 ;  /* 0x0000000160627824 */ /* 0x001fe200078e0a49 */
[----:B-1----:R-:W-:Y:S06]  /*4090*/  @!P5 BRA `(.L_x_13086) ;  /* 0x0000012400ecd947 */ /* 0x002fec0003800000 */
.L_x_13312:
[----:B------:R-:W-:Y:S05]  /*40a0*/  BSYNC B1 ;  /* 0x0000000000017941 */ /* 0x000fea0003800000 */
.L_x_13085:
[----:B------:R-:W-:Y:S01]  /*40b0*/  ISETP.GE.OR P5, PT, R18, R85, P1 ;  /* 0x000000551200720c */ /* 0x000fe20000fa6670 */
[----:B------:R-:W-:-:S12]  /*40c0*/  BSSY B1, `(.L_x_13087) ;  /* 0x0000085000017945 */ /* 0x000fd80003800000 */
[----:B------:R-:W-:Y:S05]  /*40d0*/  @P5 BRA `(.L_x_13088) ;  /* 0x00000008000c5947 */ /* 0x000fea0003800000 */
[----:B------:R-:W1:Y:S01]  /*40e0*/  S2R R50, SR_TID.X ;  /* 0x0000000000327919 */ /* 0x000e620000002100 */
[----:B------:R-:W-:Y:S01]  /*40f0*/  SHF.R.S32.HI R48, RZ, 0x1f, R18 ;  /* 0x0000001fff307819 */ /* 0x000fe20000011412 */
[-C--:B------:R-:W-:Y:S01]  /*4100*/  IMAD.WIDE.U32 R90, R18, R88.reuse, R86 ;  /* 0x00000058125a7225 */ /* 0x080fe200078e0056 */
[----:B------:R-:W-:Y:S03]  /*4110*/  BSSY B2, `(.L_x_13089) ;  /* 0x0000073000027945 */ /* 0x000fe60003800000 */
[----:B------:R-:W-:Y:S01]  /*4120*/  IMAD R48, R48, R88, RZ ;  /* 0x0000005830307224 */ /* 0x000fe200078e02ff */
[----:B------:R-:W-:-:S03]  /*4130*/  IADD3 R95, P5, P6, R4, R90, R64 ;  /* 0x0000005a045f7210 */ /* 0x000fc60007ebe040 */
[----:B------:R-:W-:Y:S01]  /*4140*/  IMAD R49, R18, R89, R48 ;  /* 0x0000005912317224 */ /* 0x000fe200078e0230 */
[----:B------:R-:W-:-:S03]  /*4150*/  SEL R48, R73, R98, !P0 ;  /* 0x0000006249307207 */ /* 0x000fc60004000000 */
[----:B------:R-:W-:Y:S01]  /*4160*/  IMAD.IADD R102, R49, 0x1, R91 ;  /* 0x0000000131667824 */ /* 0x000fe200078e025b */
[----:B------:R-:W-:-:S04]  /*4170*/  SHF.R.S32.HI R49, RZ, 0x1f, R48 ;  /* 0x0000001fff317819 */ /* 0x000fc80000011430 */
[----:B------:R-:W-:Y:S02]  /*4180*/  LEA.HI R48, R49, R48, RZ, 0x4 ;  /* 0x0000003031307211 */ /* 0x000fe400078f20ff */
[----:B------:R-:W-:Y:S02]  /*4190*/  IADD3.X R100, R79, R102, R62, P5, P6 ;  /* 0x000000664f647210 */ /* 0x000fe40002fec43e */
[----:B------:R-:W-:-:S05]  /*41a0*/  LEA.HI.SX32 R48, R48, R63, 0x1c ;  /* 0x0000003f30307211 */ /* 0x000fca00078fe2ff */
[----:B------:R-:W-:Y:S02]  /*41b0*/  IMAD.SHL.U32 R97, R48, 0x8, RZ ;  /* 0x0000000830617824 */ /* 0x000fe400078e00ff */
[----:B-1----:R-:W-:-:S03]  /*41c0*/  VIADD R51, R50, 0xffffff80 ;  /* 0xffffff8032337836 */ /* 0x002fc60000000000 */
[----:B------:R-:W-:Y:S02]  /*41d0*/  LOP3.LUT R49, R77, 0x38, R97, 0xf8, !PT ;  /* 0x000000384d317812 */ /* 0x000fe400078ef861 */
[----:B------:R-:W-:Y:S02]  /*41e0*/  SHF.R.S32.HI R50, RZ, 0x1f, R51 ;  /* 0x0000001fff327819 */ /* 0x000fe40000011433 */
[----:B------:R-:W-:Y:S02]  /*41f0*/  LOP3.LUT R49, R49, R74, RZ, 0x3c, !PT ;  /* 0x0000004a31317212 */ /* 0x000fe400078e3cff */
[----:B------:R-:W-:-:S04]  /*4200*/  LEA.HI R50, R50, R51, RZ, 0x5 ;  /* 0x0000003332327211 */ /* 0x000fc800078f28ff */
[----:B------:R-:W-:-:S05]  /*4210*/  SHF.R.S32.HI R50, RZ, 0x5, R50 ;  /* 0x00000005ff327819 */ /* 0x000fca0000011432 */
[----:B------:R-:W-:Y:S02]  /*4220*/  IMAD R48, R50, 0x200, R49 ;  /* 0x0000020032307824 */ /* 0x000fe400078e0231 */
[C---:B------:R-:W-:Y:S02]  /*4230*/  IMAD R49, R19.reuse, 0x3000, R32 ;  /* 0x0000300013317824 */ /* 0x040fe400078e0220 */
        /* <DEDUP_REMOVED lines=9> */
[----:B-1----:R-:W-:Y:S01]  /*42d0*/  IMAD.U32 R106, R49, 0x10000, RZ ;  /* 0x00010000316a7824 */ /* 0x002fe200078e00ff */
[----:B------:R-:W-:Y:S01]  /*42e0*/  PRMT R104, R99, 0x5432, R104 ;  /* 0x0000543263687816 */ /* 0x000fe20000000068 */
[----:B------:R-:W-:Y:S01]  /*42f0*/  IMAD.U32 R118, R55, 0x10000, RZ ;  /* 0x0001000037767824 */ /* 0x000fe200078e00ff */
[----:B------:R-:W-:Y:S02]  /*4300*/  PRMT R103, R99, 0x5410, R103 ;  /* 0x0000541063677816 */ /* 0x000fe40000000067 */
        /* <DEDUP_REMOVED lines=10> */
[----:B------:R-:W-:Y:S01]  /*43b0*/  SHF.R.U64 R38, R38, 0x10, R39 ;  /* 0x0000001026267819 */ /* 0x000fe20000001227 */
[----:B------:R-:W-:Y:S01]  /*43c0*/  FFMA.FTZ R101, R106, R101, R116 ;  /* 0x000000656a657223 */ /* 0x000fe20000010074 */
[----:B------:R-:W-:Y:S01]  /*43d0*/  LOP3.LUT R106, R104, 0xffff0000, RZ, 0xc0, !PT ;  /* 0xffff0000686a7812 */ /* 0x000fe200078ec0ff */
[----:B------:R-:W-:Y:S01]  /*43e0*/  IMAD.U32 R13, R48, 0x10000, RZ ;  /* 0x00010000300d7824 */ /* 0x000fe200078e00ff */
[----:B------:R-:W-:Y:S01]  /*43f0*/  LOP3.LUT R104, R103, 0xffff0000, RZ, 0xc0, !PT ;  /* 0xffff000067687812 */ /* 0x000fe200078ec0ff */
[----:B------:R-:W-:Y:S01]  /*4400*/  IMAD.U32 R37, R50, 0x10000, RZ ;  /* 0x0001000032257824 */ /* 0x000fe200078e00ff */
[----:B------:R-:W-:Y:S01]  /*4410*/  PRMT R12, R110, 0x5432, R12 ;  /* 0x000054326e0c7816 */ /* 0x000fe2000000000c */
[C---:B------:R-:W-:Y:S01]  /*4420*/  FMUL.FTZ R116, R53.reuse, R106 ;  /* 0x0000006a35747220 */ /* 0x040fe20000410000 */
[--C-:B------:R-:W-:Y:S01]  /*4430*/  SHF.R.U64 R14, R14, 0x10, R15.reuse ;  /* 0x000000100e0e7819 */ /* 0x100fe2000000120f */
[-C--:B------:R-:W-:Y:S01]  /*4440*/  FMUL.FTZ R53, R53, R104.reuse ;  /* 0x0000006835357220 */ /* 0x080fe20000410000 */
[----:B------:R-:W-:Y:S01]  /*4450*/  LOP3.LUT R48, R48, 0xffff0000, RZ, 0xc0, !PT ;  /* 0xffff000030307812 */ /* 0x000fe200078ec0ff */
[C---:B------:R-:W-:Y:S01]  /*4460*/  FFMA.FTZ R104, R49.reuse, R104, -R116 ;  /* 0x0000006831687223 */ /* 0x040fe20000010874 */
[----:B------:R-:W-:Y:S01]  /*4470*/  SHF.R.U32.HI R116, RZ, 0x10, R15 ;  /* 0x00000010ff747819 */ /* 0x000fe2000001160f */
[----:B------:R-:W-:Y:S01]  /*4480*/  FFMA.FTZ R106, R49, R106, R53 ;  /* 0x0000006a316a7223 */ /* 0x000fe20000010035 */
[----:B------:R-:W-:Y:S01]  /*4490*/  SHF.R.U32.HI R53, RZ, 0x10, R39 ;  /* 0x00000010ff357819 */ /* 0x000fe20000011627 */
[----:B------:R-:W-:Y:S01]  /*44a0*/  IMAD.U32 R15, R52, 0x10000, RZ ;  /* 0x00010000340f7824 */ /* 0x000fe200078e00ff */
[----:B------:R-:W-:Y:S01]  /*44b0*/  PRMT R49, R111, 0x5432, R116 ;  /* 0x000054326f317816 */ /* 0x000fe20000000074 */
[----:B------:R-:W-:Y:S01]  /*44c0*/  IMAD.U32 R116, R51, 0x10000, RZ ;  /* 0x0001000033747824 */ /* 0x000fe200078e00ff */
[----:B------:R-:W-:Y:S01]  /*44d0*/  PRMT R53, R115, 0x5410, R53 ;  /* 0x0000541073357816 */ /* 0x000fe20000000035 */
[----:B------:R-:W-:Y:S01]  /*44e0*/  IMAD.U32 R120, R12, 0x10000, RZ ;  /* 0x000100000c787824 */ /* 0x000fe200078e00ff */
[----:B------:R-:W-:Y:S01]  /*44f0*/  LOP3.LUT R39, R51, 0xffff0000, RZ, 0xc0, !PT ;  /* 0xffff000033277812 */ /* 0x000fe200078ec0ff */
[----:B------:R-:W-:Y:S01]  /*4500*/  IMAD.U32 R103, R49, 0x10000, RZ ;  /* 0x0001000031677824 */ /* 0x000fe200078e00ff */
[----:B------:R-:W-:Y:S01]  /*4510*/  LOP3.LUT R52, R52, 0xffff0000, RZ, 0xc0, !PT ;  /* 0xffff000034347812 */ /* 0x000fe200078ec0ff */
[----:B------:R-:W-:Y:S01]  /*4520*/  IMAD.U32 R105, R53, 0x10000, RZ ;  /* 0x0001000035697824 */ /* 0x000fe200078e00ff */
[----:B------:R-:W-:Y:S01]  /*4530*/  PRMT R38, R107, 0x5432, R38 ;  /* 0x000054326b267816 */ /* 0x000fe20000000026 */
[----:B------:R-:W-:Y:S01]  /*4540*/  IMAD.U32 R51, R54, 0x10000, RZ ;  /* 0x0001000036337824 */ /* 0x000fe200078e00ff */
[----:B------:R-:W-:Y:S01]  /*4550*/  PRMT R14, R109, 0x5432, R14 ;  /* 0x000054326d0e7816 */ /* 0x000fe2000000000e */
[C---:B------:R-:W-:Y:S01]  /*4560*/  FMUL.FTZ R115, R118.reuse, R105 ;  /* 0x0000006976737220 */ /* 0x040fe20000410000 */
[----:B------:R-:W-:Y:S01]  /*4570*/  FMUL.FTZ R118, R118, R103 ;  /* 0x0000006776767220 */ /* 0x000fe20000410000 */
[----:B------:R-:W-:-:S02]  /*4580*/  LOP3.LUT R54, R54, 0xffff0000, RZ, 0xc0, !PT ;  /* 0xffff000036367812 */ /* 0x000fc400078ec0ff */
[C---:B------:R-:W-:Y:S01]  /*4590*/  FFMA.FTZ R103, R116.reuse, R103, -R115 ;  /* 0x0000006774677223 */ /* 0x040fe20000010873 */
[----:B------:R-:W-:Y:S01]  /*45a0*/  FFMA.FTZ R105, R116, R105, R118 ;  /* 0x0000006974697223 */ /* 0x000fe20000010076 */
[----:B------:R-:W-:Y:S02]  /*45b0*/  LOP3.LUT R116, R53, 0xffff0000, RZ, 0xc0, !PT ;  /* 0xffff000035747812 */ /* 0x000fe400078ec0ff */
[----:B------:R-:W-:Y:S02]  /*45c0*/  LOP3.LUT R118, R49, 0xffff0000, RZ, 0xc0, !PT ;  /* 0xffff000031767812 */ /* 0x000fe400078ec0ff */
[----:B------:R-:W-:Y:S01]  /*45d0*/  PRMT R49, R108, 0x5432, R36 ;  /* 0x000054326c317816 */ /* 0x000fe20000000024 */
[C---:B------:R-:W-:Y:S01]  /*45e0*/  FMUL.FTZ R36, R55.reuse, R116 ;  /* 0x0000007437247220 */ /* 0x040fe20000410000 */
[----:B------:R-:W-:Y:S01]  /*45f0*/  LOP3.LUT R50, R50, 0xffff0000, RZ, 0xc0, !PT ;  /* 0xffff000032327812 */ /* 0x000fe200078ec0ff */
[-C--:B------:R-:W-:Y:S02]  /*4600*/  FMUL.FTZ R55, R55, R118.reuse ;  /* 0x0000007637377220 */ /* 0x080fe40000410000 */
[----:B------:R-:W-:Y:S01]  /*4610*/  FFMA.FTZ R36, R39, R118, -R36 ;  /* 0x0000007627247223 */ /* 0x000fe20000010824 */
[----:B------:R-:W-:-:S02]  /*4620*/  IMAD.U32 R118, R49, 0x10000, RZ ;  /* 0x0001000031767824 */ /* 0x000fc400078e00ff */
[----:B------:R-:W-:Y:S01]  /*4630*/  FFMA.FTZ R116, R39, R116, R55 ;  /* 0x0000007427747223 */ /* 0x000fe20000010037 */
[----:B------:R-:W-:Y:S01]  /*4640*/  LOP3.LUT R39, R49, 0xffff0000, RZ, 0xc0, !PT ;  /* 0xffff000031277812 */ /* 0x000fe200078ec0ff */
[C---:B------:R-:W-:Y:S01]  /*4650*/  FMUL.FTZ R122, R15.reuse, R118 ;  /* 0x000000760f7a7220 */ /* 0x040fe20000410000 */
[----:B------:R-:W-:Y:S01]  /*4660*/  LOP3.LUT R49, R12, 0xffff0000, RZ, 0xc0, !PT ;  /* 0xffff00000c317812 */ /* 0x000fe200078ec0ff */
[-C--:B------:R-:W-:Y:S02]  /*4670*/  FMUL.FTZ R15, R15, R120.reuse ;  /* 0x000000780f0f7220 */ /* 0x080fe40000410000 */
[----:B------:R-:W-:Y:S01]  /*4680*/  FMUL.FTZ R53, R52, R39 ;  /* 0x0000002734357220 */ /* 0x000fe20000410000 */
[C---:B------:R-:W-:Y:S01]  /*4690*/  FFMA.FTZ R12, R13.reuse, R120, -R122 ;  /* 0x000000780d0c7223 */ /* 0x040fe2000001087a */
[----:B------:R-:W-:Y:S01]  /*46a0*/  F2FP.BF16.F32.PACK_AB R36, R36, R103 ;  /* 0x000000672424723e */ /* 0x000fe200000010ff */
[----:B------:R-:W-:Y:S01]  /*46b0*/  FFMA.FTZ R13, R13, R118, R15 ;  /* 0x000000760d0d7223 */ /* 0x000fe2000001000f */
[-C--:B------:R-:W-:Y:S01]  /*46c0*/  FMUL.FTZ R55, R52, R49.reuse ;  /* 0x0000003134377220 */ /* 0x080fe20000410000 */
        /* <DEDUP_REMOVED lines=16> */
[----:B------:R-:W-:Y:S01]  /*47d0*/  F2FP.BF16.F32.PACK_AB R54, R54, R51 ;  /* 0x000000333636723e */ /* 0x000fe200000010ff */
[----:B------:R-:W-:Y:S01]  /*47e0*/  IMAD.MOV.U32 R48, RZ, RZ, R12 ;  /* 0x000000ffff307224 */ /* 0x000fe200078e000c */
[----:B------:R-:W-:Y:S01]  /*47f0*/  F2FP.BF16.F32.PACK_AB R49, R104, R99 ;  /* 0x000000636831723e */ /* 0x000fe200000010ff */
[----:B------:R-:W-:Y:S01]  /*4800*/  IMAD.MOV.U32 R51, RZ, RZ, R36 ;  /* 0x000000ffff337224 */ /* 0x000fe200078e0024 */
[----:B------:R-:W-:Y:S02]  /*4810*/  F2FP.BF16.F32.PACK_AB R53, R106, R101 ;  /* 0x000000656a35723e */ /* 0x000fe400000010ff */
[----:B------:R-:W-:Y:S02]  /*4820*/  F2FP.BF16.F32.PACK_AB R55, R116, R105 ;  /* 0x000000697437723e */ /* 0x000fe400000010ff */
[----:B------:R-:W-:-:S07]  /*4830*/  F2FP.BF16.F32.PACK_AB R50, R39, R14 ;  /* 0x0000000e2732723e */ /* 0x000fce00000010ff */
.L_x_13090:
[----:B------:R-:W-:Y:S05]  /*4840*/  BSYNC B2 ;  /* 0x0000000000027941 */ /* 0x000fea0003800000 */
.L_x_13089:
[----:B------:R-:W-:Y:S02]  /*4850*/  ISETP.GE.AND P5, PT, R97, R96, PT ;  /* 0x000000606100720c */ /* 0x000fe40003fa6270 */
[----:B------:R-:W-:-:S11]  /*4860*/  P2R R13, PR, RZ, 0x1 ;  /* 0x00000001ff0d7803 */ /* 0x000fd60000000000 */
[--C-:B------:R-:W-:Y:S02]  /*4870*/  @!P5 SHF.R.S32.HI R12, RZ, 0x1f, R97.reuse ;  /* 0x0000001fff0cd819 */ /* 0x100fe40000011461 */
[----:B------:R-:W-:-:S04]  /*4880*/  @!P5 IADD3 R90, P0, P6, R4, R90, R97 ;  /* 0x0000005a045ad210 */ /* 0x000fc80007e1e061 */
[----:B------:R-:W-:Y:S02]  /*4890*/  @!P5 IADD3.X R102, R79, R102, R12, P0, P6 ;  /* 0x000000664f66d210 */ /* 0x000fe400007ec40c */
[-C--:B------:R-:W-:Y:S02]  /*48a0*/  LEA R12, P6, R95, R82.reuse, 0x1 ;  /* 0x000000525f0c7211 */ /* 0x080fe400078c08ff */
[----:B------:R-:W-:Y:S02]  /*48b0*/  ISETP.NE.AND P0, PT, R13, RZ, PT ;  /* 0x000000ff0d00720c */ /* 0x000fe40003f05270 */
[----:B------:R-:W-:Y:S02]  /*48c0*/  LEA.HI.X R13, R95, R83, R100, 0x1, P6 ;  /* 0x000000535f0d7211 */ /* 0x000fe400030f0c64 */
[----:B------:R-:W-:-:S03]  /*48d0*/  @!P5 LEA R14, P6, R90, R82, 0x1 ;  /* 0x000000525a0ed211 */ /* 0x000fc600078c08ff */
[----:B-1----:R1:W-:Y:S01]  /*48e0*/  STG.E.128 desc[UR56][R12.64], R48 ;  /* 0x000000300c007986 */ /* 0x0023e2000c101d38 */
[----:B------:R-:W-:-:S05]  /*48f0*/  @!P5 LEA.HI.X R15, R90, R83, R102, 0x1, P6 ;  /* 0x000000535a0fd211 */ /* 0x000fca00030f0c66 */
[----:B--2---:R1:W-:Y:S04]  /*4900*/  @!P5 STG.E.128 desc[UR56][R14.64], R52 ;  /* 0x000000340e00d986 */ /* 0x0043e8000c101d38 */
.L_x_13088:
[----:B------:R-:W-:Y:S05]  /*4910*/  BSYNC B1 ;  /* 0x0000000000017941 */ /* 0x000fea0003800000 */
.L_x_13087:
[----:B-1----:R-:W-:Y:S02]  /*4920*/  VIADD R13, R18, 0x60 ;  /* 0x00000060120d7836 */ /* 0x002fe40000000000 */
[-C--:B------:R-:W-:Y:S02]  /*4930*/  IMAD R12, R75, R88.reuse, RZ ;  /* 0x000000584b0c7224 */ /* 0x080fe400078e02ff */
[C---:B------:R-:W-:Y:S01]  /*4940*/  IMAD.WIDE.U32 R86, R13.reuse, R88, R86 ;  /* 0x000000580d567225 */ /* 0x040fe200078e0056 */
[----:B------:R-:W-:-:S03]  /*4950*/  ISETP.GE.OR P5, PT, R13, R85, P1 ;  /* 0x000000550d00720c */ /* 0x000fc60000fa6670 */
[----:B------:R-:W-:-:S10]  /*4960*/  IMAD R89, R13, R89, R12 ;  /* 0x000000590d597224 */ /* 0x000fd400078e020c */
[----:B------:R-:W-:Y:S05]  /*4970*/  @P5 BRA `(.L_x_13075) ;  /* 0x0000000800705947 */ /* 0x000fea0003800000 */
[----:B------:R-:W2:Y:S01]  /*4980*/  LDL R14, [R1+0x44] ;  /* 0x00004400010e7983 */ /* 0x000ea20000100800 */
[----:B------:R-:W-:Y:S01]  /*4990*/  IMAD.IADD R50, R87, 0x1, R89 ;  /* 0x0000000157327824 */ /* 0x000fe200078e0259 */
[----:B------:R-:W-:Y:S01]  /*49a0*/  IADD3 R12, P5, P6, R4, R86, R64 ;  /* 0x00000056040c7210 */ /* 0x000fe20007ebe040 */
[C---:B------:R-:W-:Y:S01]  /*49b0*/  VIADD R15, R18.reuse, 0x60 ;  /* 0x00000060120f7836 */ /* 0x040fe20000000000 */
[----:B------:R-:W-:Y:S01]  /*49c0*/  SEL R98, R73, R98, !P0 ;  /* 0x0000006249627207 */ /* 0x000fe20004000000 */
[----:B------:R-:W-:Y:S01]  /*49d0*/  VIADD R36, R18, 0x60 ;  /* 0x0000006012247836 */ /* 0x000fe20000000000 */
[----:B------:R-:W-:Y:S01]  /*49e0*/  IADD3.X R13, R79, R50, R62, P5, P6 ;  /* 0x000000324f0d7210 */ /* 0x000fe20002fec43e */
[----:B------:R-:W-:Y:S01]  /*49f0*/  IMAD.SHL.U32 R15, R15, 0x40, RZ ;  /* 0x000000400f0f7824 */ /* 0x000fe200078e00ff */
[----:B------:R-:W-:Y:S01]  /*4a00*/  LEA R48, P5, R12, R82, 0x1 ;  /* 0x000000520c307211 */ /* 0x000fe200078a08ff */
[----:B------:R-:W-:Y:S01]  /*4a10*/  IMAD.SHL.U32 R36, R36, 0x40, RZ ;  /* 0x0000004024247824 */ /* 0x000fe200078e00ff */
[----:B------:R-:W-:Y:S02]  /*4a20*/  BSSY B1, `(.L_x_13091) ;  /* 0x000006d000017945 */ /* 0x000fe40003800000 */
[----:B------:R-:W-:-:S02]  /*4a30*/  LEA.HI.X R49, R12, R83, R13, 0x1, P5 ;  /* 0x000000530c317211 */ /* 0x000fc400028f0c0d */
[----:B------:R-:W-:Y:S02]  /*4a40*/  SHF.R.S32.HI R13, RZ, 0x1f, R98 ;  /* 0x0000001fff0d7819 */ /* 0x000fe40000011462 */
[----:B------:R-:W-:Y:S02]  /*4a50*/  LOP3.LUT R15, R15, 0x1c0, RZ, 0xc0, !PT ;  /* 0x000001c00f0f7812 */ /* 0x000fe400078ec0ff */
[----:B------:R-:W-:Y:S01]  /*4a60*/  LEA.HI R98, R13, R98, RZ, 0x4 ;  /* 0x000000620d627211 */ /* 0x000fe200078f20ff */
[----:B------:R-:W-:Y:S01]  /*4a70*/  IMAD R13, R19, 0x3000, R3 ;  /* 0x00003000130d7824 */ /* 0x000fe200078e0203 */
[----:B------:R-:W-:Y:S02]  /*4a80*/  LOP3.LUT R36, R36, 0x1c0, RZ, 0xc0, !PT ;  /* 0x000001c024247812 */ /* 0x000fe400078ec0ff */
[----:B------:R-:W-:Y:S02]  /*4a90*/  LEA.HI.SX32 R51, R98, R63, 0x1c ;  /* 0x0000003f62337211 */ /* 0x000fe400078fe2ff */
[----:B------:R-:W-:-:S02]  /*4aa0*/  SHF.R.U32.HI R15, RZ, 0x3, R15 ;  /* 0x00000003ff0f7819 */ /* 0x000fc4000001160f */
[----:B------:R-:W-:Y:S01]  /*4ab0*/  LEA R13, R13, R2, 0x1 ;  /* 0x000000020d0d7211 */ /* 0x000fe200078e08ff */
[----:B------:R-:W-:-:S05]  /*4ac0*/  IMAD.SHL.U32 R51, R51, 0x8, RZ ;  /* 0x0000000833337824 */ /* 0x000fca00078e00ff */
[----:B------:R-:W-:-:S04]  /*4ad0*/  LOP3.LUT R12, R36, 0x38, R51, 0xf8, !PT ;  /* 0x00000038240c7812 */ /* 0x000fc800078ef833 */
[----:B------:R-:W-:-:S05]  /*4ae0*/  LOP3.LUT R12, R12, R15, RZ, 0x3c, !PT ;  /* 0x0000000f0c0c7212 */ /* 0x000fca00078e3cff */
[----:B--2---:R-:W-:-:S04]  /*4af0*/  IMAD.IADD R12, R14, 0x1, R12 ;  /* 0x000000010e0c7824 */ /* 0x004fc800078e020c */
        /* <DEDUP_REMOVED lines=10> */
[----:B------:R-:W-:Y:S01]  /*4ba0*/  SHF.R.U64 R90, R42, 0x10, R43 ;  /* 0x000000102a5a7819 */ /* 0x000fe2000000122b */
[----:B------:R-:W-:Y:S01]  /*4bb0*/  IMAD.U32 R53, R114, 0x10000, RZ ;  /* 0x0001000072357824 */ /* 0x000fe200078e00ff */
[----:B------:R-:W-:-:S02]  /*4bc0*/  SHF.R.U64 R54, R46, 0x10, R47 ;  /* 0x000000102e367819 */ /* 0x000fc4000000122f */
[----:B------:R-:W-:Y:S01]  /*4bd0*/  SHF.R.U32.HI R55, RZ, 0x10, R47 ;  /* 0x00000010ff377819 */ /* 0x000fe2000001162f */
[C---:B------:R-:W-:Y:S01]  /*4be0*/  IMAD.U32 R47, R39.reuse, 0x10000, RZ ;  /* 0x00010000272f7824 */ /* 0x040fe200078e00ff */
[----:B------:R-:W-:Y:S01]  /*4bf0*/  LOP3.LUT R42, R39, 0xffff0000, RZ, 0xc0, !PT ;  /* 0xffff0000272a7812 */ /* 0x000fe200078ec0ff */
[----:B------:R-:W-:Y:S01]  /*4c00*/  IMAD.U32 R39, R110, 0x10000, RZ ;  /* 0x000100006e277824 */ /* 0x000fe200078e00ff */
[----:B------:R-:W-:Y:S02]  /*4c10*/  SHF.R.U32.HI R89, RZ, 0x10, R43 ;  /* 0x00000010ff597819 */ /* 0x000fe4000001162b */
[----:B------:R-:W-:Y:S01]  /*4c20*/  SHF.R.U64 R88, R44, 0x10, R45 ;  /* 0x000000102c587819 */ /* 0x000fe2000000122d */
[----:B-1----:R-:W-:Y:S01]  /*4c30*/  IMAD.U32 R45, R13, 0x10000, RZ ;  /* 0x000100000d2d7824 */ /* 0x002fe200078e00ff */
[----:B------:R-:W-:Y:S01]  /*4c40*/  PRMT R111, R111, 0x5410, R54 ;  /* 0x000054106f6f7816 */ /* 0x000fe20000000036 */
[----:B------:R-:W-:Y:S01]  /*4c50*/  FMUL.FTZ R54, R52, R53 ;  /* 0x0000003534367220 */ /* 0x000fe20000410000 */
        /* <DEDUP_REMOVED lines=10> */
[----:B------:R-:W-:Y:S01]  /*4d00*/  SHF.R.U64 R98, R40, 0x10, R41 ;  /* 0x0000001028627819 */ /* 0x000fe20000001229 */
[----:B------:R-:W-:Y:S01]  /*4d10*/  IMAD.U32 R44, R15, 0x10000, RZ ;  /* 0x000100000f2c7824 */ /* 0x000fe200078e00ff */
[----:B------:R-:W-:Y:S01]  /*4d20*/  LOP3.LUT R43, R13, 0xffff0000, RZ, 0xc0, !PT ;  /* 0xffff00000d2b7812 */ /* 0x000fe200078ec0ff */
[C---:B------:R-:W-:Y:S01]  /*4d30*/  FMUL.FTZ R52, R46.reuse, R110 ;  /* 0x0000006e2e347220 */ /* 0x040fe20000410000 */
[----:B------:R-:W-:Y:S01]  /*4d40*/  PRMT R113, R113, 0x5410, R88 ;  /* 0x0000541071717816 */ /* 0x000fe20000000058 */
[----:B------:R-:W-:Y:S01]  /*4d50*/  FMUL.FTZ R88, R46, R114 ;  /* 0x000000722e587220 */ /* 0x000fe20000410000 */
[----:B------:R-:W-:Y:S01]  /*4d60*/  FMUL.FTZ R89, R47, R54 ;  /* 0x000000362f597220 */ /* 0x000fe20000410000 */
[----:B------:R-:W-:Y:S01]  /*4d70*/  PRMT R109, R109, 0x5410, R98 ;  /* 0x000054106d6d7816 */ /* 0x000fe20000000062 */
[-C--:B------:R-:W-:Y:S01]  /*4d80*/  FMUL.FTZ R91, R47, R53.reuse ;  /* 0x000000352f5b7220 */ /* 0x080fe20000410000 */
[C---:B------:R-:W-:Y:S01]  /*4d90*/  FFMA.FTZ R46, R43.reuse, R110, -R88 ;  /* 0x0000006e2b2e7223 */ /* 0x040fe20000010858 */
[----:B------:R-:W-:Y:S01]  /*4da0*/  LOP3.LUT R55, R112, 0xffff0000, RZ, 0xc0, !PT ;  /* 0xffff000070377812 */ /* 0x000fe200078ec0ff */
[----:B------:R-:W-:Y:S01]  /*4db0*/  FFMA.FTZ R52, R43, R114, R52 ;  /* 0x000000722b347223 */ /* 0x000fe20000010034 */
[----:B------:R-:W-:Y:S01]  /*4dc0*/  LOP3.LUT R47, R108, 0xffff0000, RZ, 0xc0, !PT ;  /* 0xffff00006c2f7812 */ /* 0x000fe200078ec0ff */
        /* <DEDUP_REMOVED lines=8> */
[-C--:B------:R-:W-:Y:S01]  /*4e50*/  FMUL.FTZ R89, R42, R47.reuse ;  /* 0x0000002f2a597220 */ /* 0x080fe20000410000 */
[----:B------:R-:W-:Y:S01]  /*4e60*/  LOP3.LUT R113, R113, 0xffff0000, RZ, 0xc0, !PT ;  /* 0xffff000071717812 */ /* 0x000fe200078ec0ff */
[----:B------:R-:W-:Y:S01]  /*4e70*/  FMUL.FTZ R42, R37, R88 ;  /* 0x00000058252a7220 */ /* 0x000fe20000410000 */
[----:B------:R-:W-:Y:S01]  /*4e80*/  LOP3.LUT R109, R109, 0xffff0000, RZ, 0xc0, !PT ;  /* 0xffff00006d6d7812 */ /* 0x000fe200078ec0ff */
[C---:B------:R-:W-:Y:S01]  /*4e90*/  IMAD.U32 R13, R12.reuse, 0x10000, RZ ;  /* 0x000100000c0d7824 */ /* 0x040fe200078e00ff */
[----:B------:R-:W-:Y:S01]  /*4ea0*/  PRMT R107, R107, 0x5410, R90 ;  /* 0x000054106b6b7816 */ /* 0x000fe2000000005a */
[----:B------:R-:W-:Y:S01]  /*4eb0*/  FMUL.FTZ R37, R37, R54 ;  /* 0x0000003625257220 */ /* 0x000fe20000410000 */
[----:B------:R-:W-:Y:S01]  /*4ec0*/  LOP3.LUT R12, R12, 0xffff0000, RZ, 0xc0, !PT ;  /* 0xffff00000c0c7812 */ /* 0x000fe200078ec0ff */
[----:B------:R-:W-:Y:S01]  /*4ed0*/  FFMA.FTZ R90, R40, R47, -R53 ;  /* 0x0000002f285a7223 */ /* 0x000fe20000010835 */
[C---:B------:R-:W-:Y:S01]  /*4ee0*/  IMAD.U32 R15, R14.reuse, 0x10000, RZ ;  /* 0x000100000e0f7824 */ /* 0x040fe200078e00ff */
[----:B------:R-:W-:Y:S01]  /*4ef0*/  LOP3.LUT R41, R14, 0xffff0000, RZ, 0xc0, !PT ;  /* 0xffff00000e297812 */ /* 0x000fe200078ec0ff */
[C---:B------:R-:W-:Y:S01]  /*4f00*/  FMUL.FTZ R47, R36.reuse, R113 ;  /* 0x00000071242f7220 */ /* 0x040fe20000410000 */
[----:B------:R-:W-:Y:S01]  /*4f10*/  FMUL.FTZ R53, R36, R109 ;  /* 0x0000006d24357220 */ /* 0x000fe20000410000 */
[----:B------:R-:W-:-:S02]  /*4f20*/  IMAD.U32 R14, R38, 0x10000, RZ ;  /* 0x00010000260e7824 */ /* 0x000fc400078e00ff */
[C---:B------:R-:W-:Y:S01]  /*4f30*/  FFMA.FTZ R42, R13.reuse, R54, -R42 ;  /* 0x000000360d2a7223 */ /* 0x040fe2000001082a */
        /* <DEDUP_REMOVED lines=27> */
.L_x_13092:
[----:B------:R-:W-:Y:S05]  /*50f0*/  BSYNC B1 ;  /* 0x0000000000017941 */ /* 0x000fea0003800000 */
.L_x_13091:
[----:B-1----:R3:W-:Y:S01]  /*5100*/  STG.E.128 desc[UR56][R48.64], R12 ;  /* 0x0000000c30007986 */ /* 0x0027e2000c101d38 */
[----:B------:R-:W-:-:S13]  /*5110*/  ISETP.GE.AND P4, PT, R51, R96, PT ;  /* 0x000000603300720c */ /* 0x000fda0003f86270 */
[----:B------:R-:W-:Y:S05]  /*5120*/  @P4 BRA `(.L_x_13075) ;  /* 0x0000000000844947 */ /* 0x000fea0003800000 */
[--C-:B---3--:R-:W-:Y:S02]  /*5130*/  SHF.R.S32.HI R12, RZ, 0x1f, R51.reuse ;  /* 0x0000001fff0c7819 */ /* 0x108fe40000011433 */
[----:B------:R-:W-:-:S04]  /*5140*/  IADD3 R51, P4, P5, R4, R86, R51 ;  /* 0x0000005604337210 */ /* 0x000fc80007d9e033 */
[----:B------:R-:W-:Y:S02]  /*5150*/  IADD3.X R50, R79, R50, R12, P4, P5 ;  /* 0x000000324f327210 */ /* 0x000fe400027ea40c */
[----:B------:R-:W-:-:S04]  /*5160*/  LEA R82, P4, R51, R82, 0x1 ;  /* 0x0000005233527211 */ /* 0x000fc800078808ff */
[----:B------:R-:W-:-:S05]  /*5170*/  LEA.HI.X R83, R51, R83, R50, 0x1, P4 ;  /* 0x0000005333537211 */ /* 0x000fca00020f0c32 */
[----:B--2---:R4:W-:Y:S01]  /*5180*/  STG.E.128 desc[UR56][R82.64], R36 ;  /* 0x0000002452007986 */ /* 0x0049e2000c101d38 */
[----:B------:R-:W-:Y:S05]  /*5190*/  BRA `(.L_x_13075) ;  /* 0x0000000000687947 */ /* 0x000fea0003800000 */
.L_x_13058:
[----:B------:R-:W-:-:S13]  /*51a0*/  ISETP.NE.AND P3, PT, R155, 0x3, PT ;  /* 0x000000039b00780c */ /* 0x000fda0003f65270 */
[----:B------:R-:W-:Y:S05]  /*51b0*/  @!P3 BRA `(.L_x_13093) ;  /* 0x000000000004b947 */ /* 0x000fea0003800000 */
[----:B------:R-:W-:Y:S01]  /*51c0*/  BPT.TRAP 0x1 ;  /* 0x000000040000795c */ /* 0x000fe20000300000 */
.L_x_13093:
[----:B------:R-:W-:Y:S01]  /*51d0*/  IMAD R81, R19, 0x8, R2 ;  /* 0x0000000813517824 */ /* 0x000fe200078e0202 */
[----:B------:R-:W-:Y:S01]  /*51e0*/  SHF.L.U32 R93, R153, 0x1f, RZ ;  /* 0x0000001f995d7819 */ /* 0x000fe200000006ff */
[----:B------:R-:W-:Y:S01]  /*51f0*/  IMAD R85, R27, -0xc0, R29 ;  /* 0xffffff401b557824 */ /* 0x000fe200078e021d */
[----:B------:R-:W-:Y:S02]  /*5200*/  BSSY B1, `(.L_x_13094) ;  /* 0x0000004000017945 */ /* 0x000fe40003800000 */
[----:B------:R-:W1:Y:S02]  /*5210*/  SYNCS.PHASECHK.TRANS64.TRYWAIT P4, [R81+URZ+0x30890], R93 ;  /* 0x0308905d510075a7 */ /* 0x000e64000808017f */
[----:B------:R-:W-:Y:S01]  /*5220*/  VIMNMX R85, R85, 0xc0, PT ;  /* 0x000000c055557848 */ /* 0x000fe20003fe0100 */
[----:B-1----:R-:W-:Y:S06]  /*5230*/  @!P4 BRA `(.L_x_13095) ;  /* 0x000001140098c947 */ /* 0x002fec0003800000 */
.L_x_13313:
[----:B------:R-:W-:Y:S05]  /*5240*/  BSYNC B1 ;  /* 0x0000000000017941 */ /* 0x000fea0003800000 */
.L_x_13094:
[----:B------:R-:W-:Y:S01]  /*5250*/  ISETP.GE.AND P4, PT, R18, R85, PT ;  /* 0x000000551200720c */ /* 0x000fe20003f86270 */
[----:B------:R-:W-:-:S12]  /*5260*/  BSSY B1, `(.L_x_13096) ;  /* 0x0000006000017945 */ /* 0x000fd80003800000 */
[----:B------:R-:W-:Y:S05]  /*5270*/  @P4 BRA `(.L_x_13097) ;  /* 0x0000000000104947 */ /* 0x000fea0003800000 */
[----:B------:R-:W2:Y:S04]  /*5280*/  @!P1 LDS.128 R12, [R92+0x12000] ;  /* 0x012000005c0c9984 */ /* 0x000ea80000000c00 */
[----:B------:R-:W3:Y:S04]  /*5290*/  @!P2 LDS.128 R36, [R84+0x12000] ;  /* 0x012000005424a984 */ /* 0x000ee80000000c00 */
[----:B--2---:R2:W-:Y:S04]  /*52a0*/  @!P1 STG.E.128 desc[UR56][R42.64], R12 ;  /* 0x0000000c2a009986 */ /* 0x0045e8000c101d38 */
[----:B---3--:R2:W-:Y:S02]  /*52b0*/  @!P2 STG.E.128 desc[UR56][R42.64+0x40], R36 ;  /* 0x000040242a00a986 */ /* 0x0085e4000c101d38 */
.L_x_13097:
[----:B------:R-:W-:Y:S05]  /*52c0*/  BSYNC B1 ;  /* 0x0000000000017941 */ /* 0x000fea0003800000 */
.L_x_13096:
[----:B--2---:R-:W-:-:S05]  /*52d0*/  VIADD R12, R18, 0x60 ;  /* 0x00000060120c7836 */ /* 0x004fca0000000000 */
[----:B------:R-:W-:-:S13]  /*52e0*/  ISETP.GE.AND P4, PT, R12, R85, PT ;  /* 0x000000550c00720c */ /* 0x000fda0003f86270 */
[----:B------:R-:W-:Y:S05]  /*52f0*/  @P4 BRA `(.L_x_13075) ;  /* 0x0000000000104947 */ /* 0x000fea0003800000 */
[----:B------:R-:W2:Y:S04]  /*5300*/  @!P1 LDS.128 R12, [R92+0x15000] ;  /* 0x015000005c0c9984 */ /* 0x000ea80000000c00 */
[----:B------:R-:W3:Y:S04]  /*5310*/  @!P2 LDS.128 R36, [R84+0x15000] ;  /* 0x015000005424a984 */ /* 0x000ee80000000c00 */
[----:B--2---:R2:W-:Y:S04]  /*5320*/  @!P1 STG.E.128 desc[UR56][R40.64], R12 ;  /* 0x0000000c28009986 */ /* 0x0045e8000c101d38 */
[----:B---3--:R2:W-:Y:S02]  /*5330*/  @!P2 STG.E.128 desc[UR56][R40.64+0x40], R36 ;  /* 0x000040242800a986 */ /* 0x0085e4000c101d38 */
.L_x_13075:
[----:B------:R-:W-:Y:S05]  /*5340*/  BSYNC B0 ;  /* 0x0000000000007941 */ /* 0x000fea0003800000 */
.L_x_13057:
[----:B-123--:R-:W1:Y:S01]  /*5350*/  S2R R12, SR_TID.X ;  /* 0x00000000000c7919 */ /* 0x00ee620000002100 */
        /* <DEDUP_REMOVED lines=16> */
.L_x_13099:
[----:B------:R-:W-:Y:S05]  /*5460*/  BSYNC B0 ;  /* 0x0000000000007941 */ /* 0x000fea0003800000 */
.L_x_13098:
[----:B------:R-:W2:Y:S01]  /*5470*/  SYNCS.PHASECHK.TRANS64.TRYWAIT P3, [R81+URZ+0x308b0], R93 ;  /* 0x0308b05d510075a7 */ /* 0x000ea2000806017f */
[----:B------:R-:W-:Y:S01]  /*5480*/  ULDC UR58, c[0x0][0x2f4] ;  /* 0x0000bd00003a7ab9 */ /* 0x000fe20000000800 */
[----:B------:R-:W-:Y:S01]  /*5490*/  ULDC.64 UR38, c[0x0][0x328] ;  /* 0x0000ca0000267ab9 */ /* 0x000fe20000000a00 */
[----:B------:R-:W-:Y:S01]  /*54a0*/  ULDC.64 UR36, c[0x0][0x318] ;  /* 0x0000c60000247ab9 */ /* 0x000fe20000000a00 */
[----:B------:R-:W-:Y:S01]  /*54b0*/  BSSY B0, `(.L_x_13100) ;  /* 0x0000003000007945 */ /* 0x000fe20003800000 */
[----:B----4-:R-:W-:-:S03]  /*54c0*/  IMAD.WIDE R36, R27, 0xc0, R6 ;  /* 0x000000c01b247825 */ /* 0x010fc600078e0206 */
[----:B--2---:R-:W-:Y:S05]  /*54d0*/  @!P3 BRA `(.L_x_13101) ;  /* 0x000001140004b947 */ /* 0x004fea0003800000 */
.L_x_13314:
[----:B------:R-:W-:Y:S05]  /*54e0*/  BSYNC B0 ;  /* 0x0000000000007941 */ /* 0x000fea0003800000 */
.L_x_13100:
[----:B------:R-:W-:Y:S01]  /*54f0*/  ISETP.GE.AND P3, PT, R18, R85, PT ;  /* 0x000000551200720c */ /* 0x000fe20003f66270 */
[----:B------:R-:W-:-:S12]  /*5500*/  BSSY B0, `(.L_x_13102) ;  /* 0x0000010000007945 */ /* 0x000fd80003800000 */
        /* <DEDUP_REMOVED lines=10> */
[----:B------:R-:W1:Y:S04]  /*55b0*/  @!P3 LDS.128 R12, [R92] ;  /* 0x000000005c0cb984 */ /* 0x000e680000000c00 */
[----:B-1----:R-:W-:Y:S01]  /*55c0*/  @!P3 STG.E.128 desc[UR56][R38.64], R12 ;  /* 0x0000000c2600b986 */ /* 0x002fe2000c101d38 */
[----:B------:R-:W-:-:S13]  /*55d0*/  ISETP.GE.AND P3, PT, R76, UR58, PT ;  /* 0x0000003a4c007c0c */ /* 0x000fda000bf66270 */
[----:B------:R-:W1:Y:S04]  /*55e0*/  @!P3 LDS.128 R12, [R84] ;  /* 0x00000000540cb984 */ /* 0x000e680000000c00 */
[----:B-1----:R3:W-:Y:S02]  /*55f0*/  @!P3 STG.E.128 desc[UR56][R38.64+0x40], R12 ;  /* 0x0000400c2600b986 */ /* 0x0027e4000c101d38 */
.L_x_13103:
[----:B------:R-:W-:Y:S05]  /*5600*/  BSYNC B0 ;  /* 0x0000000000007941 */ /* 0x000fea0003800000 */
.L_x_13102:
[----:B-1-3--:R-:W-:Y:S01]  /*5610*/  VIADD R12, R18, 0x60 ;  /* 0x00000060120c7836 */ /* 0x00afe20000000000 */
[----:B------:R-:W-:Y:S04]  /*5620*/  BSSY B0, `(.L_x_13104) ;  /* 0x0000013000007945 */ /* 0x000fe80003800000 */
[----:B------:R-:W-:-:S13]  /*5630*/  ISETP.GE.AND P3, PT, R12, R85, PT ;  /* 0x000000550c00720c */ /* 0x000fda0003f66270 */
[----:B------:R-:W-:Y:S05]  /*5640*/  @P3 BRA `(.L_x_13105) ;  /* 0x0000000000403947 */ /* 0x000fea0003800000 */
[----:B------:R-:W-:Y:S01]  /*5650*/  IADD3 R15, P3, R36, 0x60, RZ ;  /* 0x00000060240f7810 */ /* 0x000fe20007f7e0ff */
        /* <DEDUP_REMOVED lines=15> */
.L_x_13105:
[----:B------:R-:W-:Y:S05]  /*5750*/  BSYNC B0 ;  /* 0x0000000000007941 */ /* 0x000fea0003800000 */
.L_x_13104:
[----:B-1----:R-:W3:Y:S01]  /*5760*/  LDL R12, [R1] ;  /* 0x00000000010c7983 */ /* 0x002ee20000100800 */
[----:B------:R-:W-:Y:S02]  /*5770*/  VIADD R19, R19, 0x1 ;  /* 0x0000000113137836 */ /* 0x000fe40000000000 */
        /* <DEDUP_REMOVED lines=10> */
[----:B------:R-:W-:Y:S02]  /*5820*/  SEL R19, R19, RZ, P3 ;  /* 0x000000ff13137207 */ /* 0x000fe40001800000 */
[----:B------:R0:W-:Y:S01]  /*5830*/  @!P4 SYNCS.ARRIVE.TRANS64.RED.A1T0 RZ, [R81+URZ], RZ ;  /* 0x000000ff51ffc9a7 */ /* 0x0001e2000810043f */
[----:B---3--:R-:W-:Y:S02]  /*5840*/  LOP3.LUT P5, RZ, R12, 0x2, RZ, 0xc0, !PT ;  /* 0x000000020cff7812 */ /* 0x008fe400078ac0ff */
[----:B------:R-:W-:-:S04]  /*5850*/  SEL R12, RZ, 0x1, P3 ;  /* 0x00000001ff0c7807 */ /* 0x000fc80001800000 */
[----:B------:R-:W-:-:S07]  /*5860*/  LOP3.LUT R153, R153, R12, RZ, 0x3c, !PT ;  /* 0x0000000c99997212 */ /* 0x000fce00078e3cff */
[----:B0-----:R-:W-:Y:S05]  /*5870*/  @P5 BRA `(.L_x_13106) ;  /* 0xffffffc800c05947 */ /* 0x001fea000383ffff */
[----:B------:R-:W0:Y:S01]  /*5880*/  S2R R13, SR_TID.X ;  /* 0x00000000000d7919 */ /* 0x000e220000002100 */
[----:B------:R-:W-:Y:S02]  /*5890*/  PLOP3.LUT P0, PT, PT, PT, PT, 0x8, 0x0 ;  /* 0x000000000000781c */ /* 0x000fe40003f0e170 */
[----:B0-----:R-:W-:-:S04]  /*58a0*/  SHF.R.U32.HI R13, RZ, 0x7, R13 ;  /* 0x00000007ff0d7819 */ /* 0x001fc8000001160d */
[----:B------:R-:W-:-:S13]  /*58b0*/  ISETP.NE.AND P5, PT, R13, 0x1, PT ;  /* 0x000000010d00780c */ /* 0x000fda0003fa5270 */
[----:B------:R-:W-:Y:S06]  /*58c0*/  @!P5 BAR.ARV 0x9, 0x100 ;  /* 0x024400000000db1d */ /* 0x000fec0000002000 */
.L_x_13052:
[----:B------:R-:W-:Y:S01]  /*58d0*/  ISETP.GE.AND P2, PT, R130, 0x1, PT ;  /* 0x000000018200780c */ /* 0x000fe20003f46270 */
[----:B------:R-:W-:Y:S01]  /*58e0*/  IMAD.MOV.U32 R31, RZ, RZ, RZ ;  /* 0x000000ffff1f7224 */ /* 0x000fe200078e00ff */
[----:B------:R-:W-:Y:S02]  /*58f0*/  PLOP3.LUT P1, PT, PT, PT, PT, 0x80, 0x0 ;  /* 0x000000000000781c */ /* 0x000fe40003f2f070 */
[----:B------:R-:W-:Y:S01]  /*5900*/  CS2R R36, SRZ ;  /* 0x0000000000247805 */ /* 0x000fe2000001ff00 */
[----:B------:R-:W-:Y:S01]  /*5910*/  IMAD.MOV.U32 R151, RZ, RZ, RZ ;  /* 0x000000ffff977224 */ /* 0x000fe200078e00ff */
        /* <DEDUP_REMOVED lines=14> */
[----:B------:R-:W-:Y:S02]  /*5a00*/  IMAD.MOV.U32 R13, RZ, RZ, RZ ;  /* 0x000000ffff0d7224 */ /* 0x000fe400078e00ff */
[----:B------:R-:W-:Y:S01]  /*5a10*/  IMAD.MOV.U32 R60, RZ, RZ, RZ ;  /* 0x000000ffff3c7224 */ /* 0x000fe200078e00ff */
[----:B------:R-:W-:Y:S06]  /*5a20*/  @P0 BRA `(.L_x_13107) ;  /* 0x00000000000c0947 */ /* 0x000fec0003800000 */
[----:B------:R-:W0:Y:S01]  /*5a30*/  FENCE.VIEW.ASYNC.G ;  /* 0x00000000000073c6 */ /* 0x000e220000000100 */
[----:B------:R-:W-:Y:S05]  /*5a40*/  WARPSYNC.ALL ;  /* 0x0000000000007948 */ /* 0x000fea0003800000 */
[----:B0-----:R-:W-:Y:S06]  /*5a50*/  BAR.ARV 0xc, 0x200 ;  /* 0x0308000000007b1d */ /* 0x001fec0000002000 */
.L_x_13107:
[----:B------:R-:W-:Y:S01]  /*5a60*/  MOV R12, RZ ;  /* 0x000000ff000c7202 */ /* 0x000fe20000000f00 */
        /* <DEDUP_REMOVED lines=11> */
.L_x_13317:
[----:B------:R-:W0:Y:S01]  /*5b20*/  LDL R4, [R1+0x3c] ;  /* 0x00003c0001047983 */ /* 0x000e220000100800 */
[----:B------:R-:W-:Y:S01]  /*5b30*/  VIADD R3, R2, 0x1e800 ;  /* 0x0001e80002037836 */ /* 0x000fe20000000000 */
[----:B------:R-:W-:Y:S04]  /*5b40*/  BSSY B6, `(.L_x_13110) ;  /* 0x0000016000067945 */ /* 0x000fe80003800000 */
[----:B------:R-:W-:Y:S01]  /*5b50*/  LOP3.LUT P0, RZ, R3, 0x3ff, RZ, 0xc0, !PT ;  /* 0x000003ff03ff7812 */ /* 0x000fe2000780c0ff */
[----:B0-----:R-:W-:-:S05]  /*5b60*/  IMAD.HI R0, R4, 0x55555556, RZ ;  /* 0x5555555604007827 */ /* 0x001fca00078e02ff */
[----:B------:R-:W-:-:S05]  /*5b70*/  LEA.HI R29, R0, R0, RZ, 0x1 ;  /* 0x00000000001d7211 */ /* 0x000fca00078f08ff */
[----:B------:R-:W-:Y:S02]  /*5b80*/  IMAD R29, R29, -0x3, R4 ;  /* 0xfffffffd1d1d7824 */ /* 0x000fe400078e0204 */
        /* <DEDUP_REMOVED lines=17> */
.L_x_13111:
[----:B------:R-:W-:Y:S05]  /*5ca0*/  BSYNC B6 ;  /* 0x0000000000067941 */ /* 0x000fea0003800000 */
.L_x_13110:
        /* <DEDUP_REMOVED lines=13> */
.L_x_13115:
[----:B--2---:R2:W3:Y:S02]  /*5d80*/  SYNCS.PHASECHK.TRANS64.TRYWAIT P0, [R2+URZ+0x30800], R3 ;  /* 0x03080003020075a7 */ /* 0x0044e4000800017f */
[----:B---3--:R-:W-:Y:S05]  /*5d90*/  @!P0 NANOSLEEP.SYNCS 0x989680 ;  /* 0x009896800000895d */ /* 0x008fea0003900000 */
[----:B------:R-:W3:Y:S02]  /*5da0*/  @!P0 SYNCS.PHASECHK.TRANS64 P0, [R2+URZ+0x30800], R3 ;  /* 0x03080003020085a7 */ /* 0x000ee4000800007f */
[----:B---3--:R-:W-:Y:S05]  /*5db0*/  @!P0 BRA `(.L_x_13115) ;  /* 0xfffffffc00f08947 */ /* 0x008fea000383ffff */
.L_x_13114:
[----:B------:R-:W-:Y:S05]  /*5dc0*/  BSYNC B0 ;  /* 0x0000000000007941 */ /* 0x000fea0003800000 */
.L_x_13113:
[----:B------:R-:W-:Y:S05]  /*5dd0*/  BRA `(.L_x_13116) ;  /* 0x0000002000f87947 */ /* 0x000fea0003800000 */
.L_x_13112:
[----:B-----5:R-:W-:Y:S01]  /*5de0*/  SHF.R.S32.HI R0, RZ, 0x1f, R24 ;  /* 0x0000001fff007819 */ /* 0x020fe20000011418 */
[----:B------:R-:W-:Y:S01]  /*5df0*/  VIADD R4, R2, 0xc400 ;  /* 0x0000c40002047836 */ /* 0x000fe20000000000 */
[----:B------:R-:W-:Y:S01]  /*5e00*/  ULDC.64 UR4, c[0x0][0x3f8] ;  /* 0x0000fe0000047ab9 */ /* 0x000fe20000000a00 */
[----:B------:R-:W-:Y:S01]  /*5e10*/  ULDC.64 UR6, c[0x0][0x408] ;  /* 0x0001020000067ab9 */ /* 0x000fe20000000a00 */
[----:B------:R-:W-:Y:S01]  /*5e20*/  BSSY B6, `(.L_x_13117) ;  /* 0x0000021000067945 */ /* 0x000fe20003800000 */
[----:B------:R-:W-:Y:S01]  /*5e30*/  IMAD R3, R0, UR4, RZ ;  /* 0x0000000400037c24 */ /* 0x000fe2000f8e02ff */
[----:B------:R-:W-:Y:S01]  /*5e40*/  LOP3.LUT P0, RZ, R4, 0x3ff, RZ, 0xc0, !PT ;  /* 0x000003ff04ff7812 */ /* 0x000fe2000780c0ff */
[----:B------:R-:W-:Y:S02]  /*5e50*/  IMAD R9, R0, UR6, RZ ;  /* 0x0000000600097c24 */ /* 0x000fe4000f8e02ff */
[----:B------:R-:W-:-:S04]  /*5e60*/  IMAD.WIDE.U32 R4, R24, UR4, RZ ;  /* 0x0000000418047c25 */ /* 0x000fc8000f8e00ff */
[C---:B------:R-:W-:Y:S01]  /*5e70*/  IMAD R3, R24.reuse, UR5, R3 ;  /* 0x0000000518037c24 */ /* 0x040fe2000f8e0203 */
[----:B------:R-:W-:Y:S01]  /*5e80*/  ULDC.64 UR4, c[0x0][0x3e8] ;  /* 0x0000fa0000047ab9 */ /* 0x000fe20000000a00 */
[----:B------:R-:W-:-:S04]  /*5e90*/  IMAD.WIDE.U32 R6, R24, UR6, RZ ;  /* 0x0000000618067c25 */ /* 0x000fc8000f8e00ff */
[----:B------:R-:W-:Y:S01]  /*5ea0*/  IMAD R9, R24, UR7, R9 ;  /* 0x0000000718097c24 */ /* 0x000fe2000f8e0209 */
[----:B------:R-:W-:Y:S01]  /*5eb0*/  ULDC.64 UR6, c[0x0][0x400] ;  /* 0x0001000000067ab9 */ /* 0x000fe20000000a00 */
[----:B------:R-:W-:Y:S01]  /*5ec0*/  IMAD.IADD R5, R3, 0x1, R5 ;  /* 0x0000000103057824 */ /* 0x000fe200078e0205 */
[----:B------:R-:W-:Y:S01]  /*5ed0*/  LEA R24, P1, R4, UR4, 0x1 ;  /* 0x0000000404187c11 */ /* 0x000fe2000f8208ff */
[----:B------:R-:W-:Y:S01]  /*5ee0*/  IMAD.IADD R3, R9, 0x1, R7 ;  /* 0x0000000109037824 */ /* 0x000fe200078e0207 */
[----:B------:R-:W-:Y:S02]  /*5ef0*/  LEA R27, P2, R6, UR6, 0x1 ;  /* 0x00000006061b7c11 */ /* 0x000fe4000f8408ff */
[----:B------:R-:W-:Y:S02]  /*5f00*/  LEA.HI.X R26, R4, UR5, R5, 0x1, P1 ;  /* 0x00000005041a7c11 */ /* 0x000fe400088f0c05 */
[----:B------:R-:W-:Y:S01]  /*5f10*/  LEA.HI.X R28, R6, UR7, R3, 0x1, P2 ;  /* 0x00000007061c7c11 */ /* 0x000fe200090f0c03 */
[----:B------:R-:W-:Y:S08]  /*5f20*/  @!P0 BRA `(.L_x_13118) ;  /* 0x0000000000408947 */ /* 0x000ff00003800000 */
        /* <DEDUP_REMOVED lines=16> */
.L_x_13118:
[----:B------:R-:W-:Y:S05]  /*6030*/  BSYNC B6 ;  /* 0x0000000000067941 */ /* 0x000fea0003800000 */
.L_x_13117:
[----:B------:R-:W-:Y:S01]  /*6040*/  ULDC.U8 UR4, c[0x0][0x410] ;  /* 0x0001040000047ab9 */ /* 0x000fe20000000000 */
[----:B------:R-:W-:Y:S01]  /*6050*/  BSSY B0, `(.L_x_13119) ;  /* 0x000020e000007945 */ /* 0x000fe20003800000 */
[----:B------:R-:W-:Y:S01]  /*6060*/  ISETP.NE.AND P0, PT, RZ, UR4, PT ;  /* 0x00000004ff007c0c */ /* 0x000fe2000bf05270 */
[----:B------:R-:W-:-:S12]  /*6070*/  IMAD R4, R33, 0xc0, R18 ;  /* 0x000000c021047824 */ /* 0x000fd800078e0212 */
[----:B------:R-:W-:Y:S05]  /*6080*/  @!P0 BRA `(.L_x_13120) ;  /* 0x0000001000248947 */ /* 0x000fea0003800000 */
[----:B------:R-:W-:-:S03]  /*6090*/  UMOV UR4, 0xffffffff ;  /* 0xffffffff00047882 */ /* 0x000fc60000000000 */
[----:B------:R-:W-:Y:S05]  /*60a0*/  BRA.DIV UR4, `(.L_x_13121) ;  /* 0x0000010a04647947 */ /* 0x000fea000b800000 */
[----:B------:R0:W2:Y:S04]  /*60b0*/  SHFL.IDX PT, R3, R26, RZ, 0x1c1f ;  /* 0x001c1fff1a037589 */ /* 0x0000a800000e0000 */
[----:B------:R0:W3:Y:S04]  /*60c0*/  SHFL.IDX PT, R0, R24, RZ, 0x1c1f ;  /* 0x001c1fff18007589 */ /* 0x0000e800000e0000 */
[----:B------:R0:W4:Y:S04]  /*60d0*/  SHFL.IDX PT, R5, R28, RZ, 0x1c1f ;  /* 0x001c1fff1c057589 */ /* 0x00012800000e0000 */
[----:B-1----:R0:W1:Y:S02]  /*60e0*/  SHFL.IDX PT, R14, R27, RZ, 0x1c1f ;  /* 0x001c1fff1b0e7589 */ /* 0x00206400000e0000 */
.L_x_13323:
[----:B------:R-:W5:Y:S01]  /*60f0*/  LDL R7, [R1+0x5c] ;  /* 0x00005c0001077983 */ /* 0x000f620000100800 */
[----:B------:R-:W-:-:S03]  /*6100*/  ULDC UR4, c[0x0][0x448] ;  /* 0x0001120000047ab9 */ /* 0x000fc60000000800 */
[----:B------:R-:W2:Y:S01]  /*6110*/  LDL R32, [R1+0x34] ;  /* 0x0000340001207983 */ /* 0x000ea20000100800 */
[----:B0-----:R-:W-:Y:S01]  /*6120*/  IMAD R26, R25, UR4, RZ ;  /* 0x00000004191a7c24 */ /* 0x001fe2000f8e02ff */
[----:B------:R-:W-:Y:S01]  /*6130*/  BSSY B1, `(.L_x_13122) ;  /* 0x0000024000017945 */ /* 0x000fe20003800000 */
[----:B------:R-:W-:Y:S02]  /*6140*/  CS2R R8, SRZ ;  /* 0x0000000000087805 */ /* 0x000fe4000001ff00 */
[----:B------:R-:W-:Y:S02]  /*6150*/  CS2R R10, SRZ ;  /* 0x00000000000a7805 */ /* 0x000fe4000001ff00 */
[----:B------:R-:W-:Y:S02]  /*6160*/  CS2R R12, SRZ ;  /* 0x00000000000c7805 */ /* 0x000fe4000001ff00 */
[----:B------:R-:W-:Y:S02]  /*6170*/  ISETP.GE.AND P0, PT, R4, R26, PT ;  /* 0x0000001a0400720c */ /* 0x000fe40003f06270 */
[----:B-----5:R-:W-:-:S04]  /*6180*/  LEA.HI R6, R7, R7, RZ, 0x1 ;  /* 0x0000000707067211 */ /* 0x020fc800078f08ff */
[----:B------:R-:W-:Y:S01]  /*6190*/  LOP3.LUT R6, R6, 0xfffffffe, RZ, 0xc0, !PT ;  /* 0xfffffffe06067812 */ /* 0x000fe200078ec0ff */
[----:B--2---:R-:W-:-:S04]  /*61a0*/  IMAD.SHL.U32 R4, R32, 0x40, RZ ;  /* 0x0000004020047824 */ /* 0x004fc800078e00ff */
[----:B------:R-:W-:Y:S01]  /*61b0*/  IMAD.IADD R27, R7, 0x1, -R6 ;  /* 0x00000001071b7824 */ /* 0x000fe200078e0a06 */
[----:B------:R-:W-:Y:S02]  /*61c0*/  CS2R R6, SRZ ;  /* 0x0000000000067805 */ /* 0x000fe4000001ff00 */
[----:B------:R-:W-:Y:S02]  /*61d0*/  LOP3.LUT R31, R4, 0x1c0, RZ, 0xc0, !PT ;  /* 0x000001c0041f7812 */ /* 0x000fe400078ec0ff */
[----:B------:R-:W-:Y:S01]  /*61e0*/  SHF.L.U32 R27, R27, 0x1f, RZ ;  /* 0x0000001f1b1b7819 */ /* 0x000fe200000006ff */
[----:B------:R-:W-:Y:S06]  /*61f0*/  @P0 BRA `(.L_x_13123) ;  /* 0x00000000005c0947 */ /* 0x000fec0003800000 */
[----:B------:R-:W-:Y:S01]  /*6200*/  ULDC UR4, c[0x0][0x3f4] ;  /* 0x0000fd0000047ab9 */ /* 0x000fe20000000800 */
[----:B------:R-:W-:Y:S01]  /*6210*/  IMAD.SHL.U32 R9, R154, 0x2, RZ ;  /* 0x000000029a097824 */ /* 0x000fe200078e00ff */
[----:B------:R-:W-:Y:S01]  /*6220*/  ISETP.GE.AND P2, PT, R22, UR4, PT ;  /* 0x0000000416007c0c */ /* 0x000fe2000bf46270 */
[----:B---3--:R-:W-:Y:S01]  /*6230*/  IMAD.MOV.U32 R6, RZ, RZ, R0 ;  /* 0x000000ffff067224 */ /* 0x008fe200078e0000 */
[----:B------:R-:W-:Y:S01]  /*6240*/  ISETP.GE.AND P3, PT, R154, UR4, PT ;  /* 0x000000049a007c0c */ /* 0x000fe2000bf66270 */
[----:B------:R-:W-:Y:S01]  /*6250*/  IMAD.MOV.U32 R7, RZ, RZ, R3 ;  /* 0x000000ffff077224 */ /* 0x000fe200078e0003 */
[----:B------:R-:W-:Y:S01]  /*6260*/  SHF.R.S32.HI R13, RZ, 0x1f, R154 ;  /* 0x0000001fff0d7819 */ /* 0x000fe2000001149a */
[----:B----4-:R-:W-:Y:S01]  /*6270*/  IMAD.MOV.U32 R15, RZ, RZ, R5 ;  /* 0x000000ffff0f7224 */ /* 0x010fe200078e0005 */
[----:B------:R-:W-:-:S07]  /*6280*/  CS2R R10, SRZ ;  /* 0x00000000000a7805 */ /* 0x000fce000001ff00 */
[----:B------:R-:W-:Y:S01]  /*6290*/  @!P2 IMAD.WIDE R20, R22, 0x2, R6 ;  /* 0x000000021614a825 */ /* 0x000fe200078e0206 */
[----:B------:R-:W-:Y:S02]  /*62a0*/  SHF.L.U64.HI R6, R154, 0x1, R13 ;  /* 0x000000019a067819 */ /* 0x000fe4000001020d */
[-C--:B------:R-:W-:Y:S02]  /*62b0*/  @!P3 IADD3 R24, P0, R0, R9.reuse, RZ ;  /* 0x000000090018b210 */ /* 0x080fe40007f1e0ff */
[----:B-1----:R-:W-:Y:S02]  /*62c0*/  @!P3 IADD3 R4, P1, R14, R9, RZ ;  /* 0x000000090e04b210 */ /* 0x002fe40007f3e0ff */
        /* <DEDUP_REMOVED lines=9> */
[----:B------:R0:W5:Y:S02]  /*6360*/  @!P3 LD.E.64 R6, desc[UR56][R4.64] ;  /* 0x000000380406b980 */ /* 0x000164000c101b00 */
.L_x_13123:
[----:B------:R-:W-:Y:S05]  /*6370*/  BSYNC B1 ;  /* 0x0000000000017941 */ /* 0x000fea0003800000 */
.L_x_13122:
[----:B0-----:R-:W0:Y:S01]  /*6380*/  S2R R20, SR_TID.X ;  /* 0x0000000000147919 */ /* 0x001e220000002100 */
[----:B------:R-:W2:Y:S01]  /*6390*/  SYNCS.PHASECHK.TRANS64.TRYWAIT P0, [R2+URZ+0x30800], R27 ;  /* 0x0308001b020075a7 */ /* 0x000ea2000800017f */
[----:B------:R-:W-:Y:S01]  /*63a0*/  LOP3.LUT R3, R31, 0x18, R16, 0xf8, !PT ;  /* 0x000000181f037812 */ /* 0x000fe200078ef810 */
[----:B---3--:R-:W-:Y:S01]  /*63b0*/  IMAD R0, R33, -0xc0, R26 ;  /* 0xffffff4021007824 */ /* 0x008fe200078e021a */
[----:B------:R-:W-:Y:S01]  /*63c0*/  SHF.R.U32.HI R4, RZ, 0x3, R31 ;  /* 0x00000003ff047819 */ /* 0x000fe2000001161f */
[----:B-1---5:R-:W-:Y:S01]  /*63d0*/  IMAD.MOV.U32 R14, RZ, RZ, R10 ;  /* 0x000000ffff0e7224 */ /* 0x022fe200078e000a */
[----:B------:R-:W-:Y:S01]  /*63e0*/  SHF.R.U64 R25, R10, 0x10, R11 ;  /* 0x000000100a197819 */ /* 0x000fe2000000120b */
[----:B------:R-:W-:Y:S01]  /*63f0*/  IMAD.MOV.U32 R15, RZ, RZ, R13 ;  /* 0x000000ffff0f7224 */ /* 0x000fe200078e000d */
[----:B------:R-:W-:Y:S01]  /*6400*/  LOP3.LUT R30, R3, R4, RZ, 0x3c, !PT ;  /* 0x00000004031e7212 */ /* 0x000fe200078e3cff */
[--C-:B------:R-:W-:Y:S01]  /*6410*/  IMAD.MOV.U32 R3, RZ, RZ, R11.reuse ;  /* 0x000000ffff037224 */ /* 0x100fe200078e000b */
[----:B------:R-:W-:Y:S01]  /*6420*/  SHF.R.U32.HI R28, RZ, 0x10, R11 ;  /* 0x00000010ff1c7819 */ /* 0x000fe2000001160b */
[----:B------:R-:W-:Y:S01]  /*6430*/  IMAD.MOV.U32 R4, RZ, RZ, R12 ;  /* 0x000000ffff047224 */ /* 0x000fe200078e000c */
[--C-:B------:R-:W-:Y:S01]  /*6440*/  SHF.R.U64 R21, R12, 0x10, R13.reuse ;  /* 0x000000100c157819 */ /* 0x100fe2000000120d */
[----:B----4-:R-:W-:Y:S01]  /*6450*/  IMAD.MOV.U32 R5, RZ, RZ, R8 ;  /* 0x000000ffff057224 */ /* 0x010fe200078e0008 */
[----:B------:R-:W-:Y:S01]  /*6460*/  SHF.R.U32.HI R26, RZ, 0x10, R13 ;  /* 0x00000010ff1a7819 */ /* 0x000fe2000001160d */
[----:B------:R-:W-:Y:S01]  /*6470*/  BSSY B1, `(.L_x_13124) ;  /* 0x0000019000017945 */ /* 0x000fe20003800000 */
[----:B------:R-:W-:Y:S01]  /*6480*/  SHF.R.U64 R24, R8, 0x10, R9 ;  /* 0x0000001008187819 */ /* 0x000fe20000001209 */
[----:B------:R-:W-:Y:S01]  /*6490*/  IMAD.MOV.U32 R10, RZ, RZ, R7 ;  /* 0x000000ffff0a7224 */ /* 0x000fe200078e0007 */
[----:B------:R-:W-:-:S02]  /*64a0*/  MOV R13, R9 ;  /* 0x00000009000d7202 */ /* 0x000fc40000000f00 */
[----:B------:R-:W-:Y:S02]  /*64b0*/  PRMT R12, R3, 0x5410, R28 ;  /* 0x00005410030c7816 */ /* 0x000fe4000000001c */
[----:B------:R-:W-:Y:S02]  /*64c0*/  PRMT R3, R4, 0x5410, R21 ;  /* 0x0000541004037816 */ /* 0x000fe40000000015 */
[----:B------:R-:W-:Y:S02]  /*64d0*/  PRMT R14, R14, 0x5410, R25 ;  /* 0x000054100e0e7816 */ /* 0x000fe40000000019 */
[----:B------:R-:W-:Y:S02]  /*64e0*/  LOP3.LUT P2, RZ, R32, 0x4, RZ, 0xc0, !PT ;  /* 0x0000000420ff7812 */ /* 0x000fe4000784c0ff */
[----:B------:R-:W-:Y:S01]  /*64f0*/  PRMT R8, R15, 0x5410, R26 ;  /* 0x000054100f087816 */ /* 0x000fe2000000001a */
[----:B0-----:R-:W-:Y:S01]  /*6500*/  VIADD R35, R20, 0xffffff80 ;  /* 0xffffff8014237836 */ /* 0x001fe20000000000 */
[----:B------:R-:W-:Y:S01]  /*6510*/  SHF.R.U32.HI R20, RZ, 0x10, R9 ;  /* 0x00000010ff147819 */ /* 0x000fe20000011609 */
[----:B------:R-:W-:Y:S01]  /*6520*/  IMAD.MOV.U32 R9, RZ, RZ, R6 ;  /* 0x000000ffff097224 */ /* 0x000fe200078e0006 */
[----:B------:R-:W-:-:S02]  /*6530*/  SHF.R.U64 R6, R6, 0x10, R7 ;  /* 0x0000001006067819 */ /* 0x000fc40000001207 */
[----:B------:R-:W-:Y:S02]  /*6540*/  SHF.R.S32.HI R34, RZ, 0x1f, R35 ;  /* 0x0000001fff227819 */ /* 0x000fe40000011423 */
[----:B------:R-:W-:Y:S02]  /*6550*/  SHF.R.U32.HI R7, RZ, 0x10, R7 ;  /* 0x00000010ff077819 */ /* 0x000fe40000011607 */
[----:B------:R-:W-:Y:S02]  /*6560*/  LEA.HI R34, R34, R35, RZ, 0x5 ;  /* 0x0000002322227211 */ /* 0x000fe400078f28ff */
[----:B------:R-:W-:Y:S02]  /*6570*/  VIMNMX R35, R0, 0xc0, PT ;  /* 0x000000c000237848 */ /* 0x000fe40003fe0100 */
[----:B------:R-:W-:Y:S02]  /*6580*/  SHF.R.S32.HI R34, RZ, 0x5, R34 ;  /* 0x00000005ff227819 */ /* 0x000fe40000011422 */
[----:B------:R-:W-:-:S03]  /*6590*/  ISETP.GE.AND P1, PT, R18, R35, PT ;  /* 0x000000231200720c */ /* 0x000fc60003f26270 */
[----:B------:R-:W-:Y:S01]  /*65a0*/  IMAD R11, R34, 0x200, R30 ;  /* 0x00000200220b7824 */ /* 0x000fe200078e021e */
[----:B------:R-:W-:-:S03]  /*65b0*/  PRMT R34, R5, 0x5410, R24 ;  /* 0x0000541005227816 */ /* 0x000fc60000000018 */
[----:B------:R-:W-:-:S04]  /*65c0*/  IMAD R11, R11, 0x2, R2 ;  /* 0x000000020b0b7824 */ /* 0x000fc800078e0202 */
[C---:B------:R-:W-:Y:S02]  /*65d0*/  VIADD R4, R11.reuse, 0xc400 ;  /* 0x0000c4000b047836 */ /* 0x040fe40000000000 */
[----:B------:R-:W-:Y:S01]  /*65e0*/  VIADD R0, R11, 0xc440 ;  /* 0x0000c4400b007836 */ /* 0x000fe20000000000 */
[----:B--2---:R-:W-:Y:S06]  /*65f0*/  @!P0 BRA `(.L_x_13125) ;  /* 0x0000010400808947 */ /* 0x004fec0003800000 */
.L_x_13324:
[----:B------:R-:W-:Y:S05]  /*6600*/  BSYNC B1 ;  /* 0x0000000000017941 */ /* 0x000fea0003800000 */
.L_x_13124:
[----:B------:R-:W-:Y:S01]  /*6610*/  BSSY B1, `(.L_x_13126) ;  /* 0x0000059000017945 */ /* 0x000fe20003800000 */
[----:B------:R-:W-:Y:S01]  /*6620*/  PRMT R13, R13, 0x5410, R20 ;  /* 0x000054100d0d7816 */ /* 0x000fe20000000014 */
[----:B------:R-:W-:Y:S01]  /*6630*/  @P2 VIADD R0, R4, 0xffffffc0 ;  /* 0xffffffc004002836 */ /* 0x000fe20000000000 */
        /* <DEDUP_REMOVED lines=8> */
[----:B------:R-:W1:Y:S01]  /*66c0*/  LDS.128 R4, [R11+0xc400] ;  /* 0x00c400000b047984 */ /* 0x000e620000000c00 */
[----:B0-----:R-:W-:Y:S01]  /*66d0*/  IMAD.U32 R27, R34, 0x10000, RZ ;  /* 0x00010000221b7824 */ /* 0x001fe200078e00ff */
[C---:B------:R-:W-:Y:S01]  /*66e0*/  LOP3.LUT R26, R14.reuse, 0xffff0000, RZ, 0xc0, !PT ;  /* 0xffff00000e1a7812 */ /* 0x040fe200078ec0ff */
[----:B------:R-:W-:Y:S01]  /*66f0*/  IMAD.U32 R25, R14, 0x10000, RZ ;  /* 0x000100000e197824 */ /* 0x000fe200078e00ff */
[----:B------:R-:W-:Y:S01]  /*6700*/  LOP3.LUT R28, R34, 0xffff0000, RZ, 0xc0, !PT ;  /* 0xffff0000221c7812 */ /* 0x000fe200078ec0ff */
[C---:B-1----:R-:W-:Y:S01]  /*6710*/  IMAD.U32 R15, R4.reuse, 0x10000, RZ ;  /* 0x00010000040f7824 */ /* 0x042fe200078e00ff */
        /* <DEDUP_REMOVED lines=32> */
.L_x_13129:
[----:B------:R-:W-:Y:S05]  /*6920*/  BSYNC B2 ;  /* 0x0000000000027941 */ /* 0x000fea0003800000 */
.L_x_13128:
[----:B------:R-:W-:Y:S05]  /*6930*/  @P1 BRA `(.L_x_13127) ;  /* 0x0000000000981947 */ /* 0x000fea0003800000 */
[----:B-1----:R-:W1:Y:S01]  /*6940*/  LDS.128 R4, [R0] ;  /* 0x0000000000047984 */ /* 0x002e620000000c00 */
        /* <DEDUP_REMOVED lines=37> */
.L_x_13127:
[----:B------:R-:W-:Y:S05]  /*6ba0*/  BSYNC B1 ;  /* 0x0000000000017941 */ /* 0x000fea0003800000 */
.L_x_13126:
[----:B-12---:R-:W-:-:S05]  /*6bb0*/  VIADD R4, R18, 0x60 ;  /* 0x0000006012047836 */ /* 0x006fca0000000000 */
[----:B------:R-:W-:-:S13]  /*6bc0*/  ISETP.GE.AND P0, PT, R4, R35, PT ;  /* 0x000000230400720c */ /* 0x000fda0003f06270 */
[----:B------:R-:W-:Y:S05]  /*6bd0*/  @P0 BRA `(.L_x_13130) ;  /* 0x0000001400540947 */ /* 0x000fea0003800000 */
[----:B------:R-:W1:Y:S01]  /*6be0*/  LDC R5, c[0x0][0x3f4] ;  /* 0x0000fd00ff057b82 */ /* 0x000e620000000800 */
[----:B------:R-:W-:Y:S01]  /*6bf0*/  BSSY B1, `(.L_x_13131) ;  /* 0x000002a000017945 */ /* 0x000fe20003800000 */
[-C--:B-1----:R-:W-:Y:S02]  /*6c00*/  ISETP.GE.AND P0, PT, R22, R5.reuse, PT ;  /* 0x000000051600720c */ /* 0x082fe40003f06270 */
[----:B------:R-:W-:-:S11]  /*6c10*/  ISETP.GE.AND P1, PT, R154, R5, PT ;  /* 0x000000059a00720c */ /* 0x000fd60003f26270 */
[----:B------:R-:W-:Y:S05]  /*6c20*/  @P0 BRA `(.L_x_13132) ;  /* 0x0000000000980947 */ /* 0x000fea0003800000 */
[----:B------:R-:W1:Y:S01]  /*6c30*/  LDS.128 R4, [R11+0xf400] ;  /* 0x00f400000b047984 */ /* 0x000e620000000c00 */
[C---:B------:R-:W-:Y:S01]  /*6c40*/  IMAD.U32 R31, R34.reuse, 0x10000, RZ ;  /* 0x00010000221f7824 */ /* 0x040fe200078e00ff */
[----:B------:R-:W-:Y:S01]  /*6c50*/  LOP3.LUT R34, R34, 0xffff0000, RZ, 0xc0, !PT ;  /* 0xffff000022227812 */ /* 0x000fe200078ec0ff */
[C---:B0-----:R-:W-:Y:S01]  /*6c60*/  IMAD.U32 R27, R14.reuse, 0x10000, RZ ;  /* 0x000100000e1b7824 */ /* 0x041fe200078e00ff */
        /* <DEDUP_REMOVED lines=34> */
.L_x_13132:
[----:B------:R-:W-:Y:S05]  /*6e90*/  BSYNC B1 ;  /* 0x0000000000017941 */ /* 0x000fea0003800000 */
.L_x_13131:
[----:B------:R-:W-:Y:S05]  /*6ea0*/  @P1 BRA `(.L_x_13130) ;  /* 0x0000001000a01947 */ /* 0x000fea0003800000 */
[----:B-1----:R-:W1:Y:S01]  /*6eb0*/  LDS.128 R4, [R0+0x3000] ;  /* 0x0030000000047984 */ /* 0x002e620000000c00 */
[C---:B------:R-:W-:Y:S01]  /*6ec0*/  IMAD.U32 R21, R9.reuse, 0x10000, RZ ;  /* 0x0001000009157824 */ /* 0x040fe200078e00ff */
[----:B------:R-:W-:Y:S01]  /*6ed0*/  LOP3.LUT R26, R9, 0xffff0000, RZ, 0xc0, !PT ;  /* 0xffff0000091a7812 */ /* 0x000fe200078ec0ff */
[C---:B------:R-:W-:Y:S01]  /*6ee0*/  IMAD.U32 R15, R3.reuse, 0x10000, RZ ;  /* 0x00010000030f7824 */ /* 0x040fe200078e00ff */
[----:B------:R-:W-:Y:S01]  /*6ef0*/  LOP3.LUT R24, R3, 0xffff0000, RZ, 0xc0, !PT ;  /* 0xffff000003187812 */ /* 0x000fe200078ec0ff */
[C---:B------:R-:W-:Y:S01]  /*6f00*/  IMAD.U32 R25, R10.reuse, 0x10000, RZ ;  /* 0x000100000a197824 */ /* 0x040fe200078e00ff */
[----:B0-----:R-:W-:Y:S01]  /*6f10*/  LOP3.LUT R27, R10, 0xffff0000, RZ, 0xc0, !PT ;  /* 0xffff00000a1b7812 */ /* 0x001fe200078ec0ff */
        /* <DEDUP_REMOVED lines=9> */
[----:B------:R-:W-:Y:S01]  /*6fb0*/  SHF.L.U32 R9, R7, 0x10, RZ ;  /* 0x0000001007097819 */ /* 0x000fe200000006ff */
[-C--:B------:R-:W-:Y:S01]  /*6fc0*/  FFMA.FTZ R4, R15, R11.reuse, -R14 ;  /* 0x0000000b0f047223 */ /* 0x080fe2000001080e */
[----:B------:R-:W-:Y:S01]  /*6fd0*/  FFMA.FTZ R11, R21, R11, R20 ;  /* 0x0000000b150b7223 */ /* 0x000fe20000010014 */
[C---:B------:R-:W-:Y:S01]  /*6fe0*/  FMUL.FTZ R15, R24.reuse, R5 ;  /* 0x00000005180f7220 */ /* 0x040fe20000410000 */
[----:B------:R-:W-:Y:S01]  /*6ff0*/  LOP3.LUT R7, R7, 0xffff0000, RZ, 0xc0, !PT ;  /* 0xffff000007077812 */ /* 0x000fe200078ec0ff */
[----:B------:R-:W-:Y:S01]  /*7000*/  FFMA.FTZ R5, R24, R12, -R13 ;  /* 0x0000000c18057223 */ /* 0x000fe2000001080d */
[C---:B------:R-:W-:Y:S01]  /*7010*/  LOP3.LUT R21, R8.reuse, 0xffff0000, RZ, 0xc0, !PT ;  /* 0xffff000008157812 */ /* 0x040fe200078ec0ff */
[----:B------:R-:W-:-:S02]  /*7020*/  IMAD.U32 R13, R8, 0x10000, RZ ;  /* 0x00010000080d7824 */ /* 0x000fc400078e00ff */
        /* <DEDUP_REMOVED lines=15> */
.L_x_13120:
[----:B------:R-:W-:-:S03]  /*7120*/  UMOV UR4, 0xffffffff ;  /* 0xffffffff00047882 */ /* 0x000fc60000000000 */
[----:B------:R-:W-:Y:S05]  /*7130*/  BRA.DIV UR4, `(.L_x_13133) ;  /* 0x000000fa04c47947 */ /* 0x000fea000b800000 */
[----:B------:R0:W2:Y:S04]  /*7140*/  SHFL.IDX PT, R0, R26, RZ, 0x1c1f ;  /* 0x001c1fff1a007589 */ /* 0x0000a800000e0000 */
[----:B------:R0:W3:Y:S04]  /*7150*/  SHFL.IDX PT, R3, R24, RZ, 0x1c1f ;  /* 0x001c1fff18037589 */ /* 0x0000e800000e0000 */
[----:B------:R0:W4:Y:S04]  /*7160*/  SHFL.IDX PT, R20, R28, RZ, 0x1c1f ;  /* 0x001c1fff1c147589 */ /* 0x00012800000e0000 */
[----:B-1----:R0:W1:Y:S02]  /*7170*/  SHFL.IDX PT, R14, R27, RZ, 0x1c1f ;  /* 0x001c1fff1b0e7589 */ /* 0x00206400000e0000 */
.L_x_13330:
        /* <DEDUP_REMOVED lines=18> */
[----:B------:R-:W-:Y:S02]  /*72a0*/  SHF.R.S32.HI R5, RZ, 0x1f, R16 ;  /* 0x0000001fff057819 */ /* 0x000fe40000011410 */
[----:B---3--:R-:W-:Y:S02]  /*72b0*/  IADD3 R24, P0, R3, R15, RZ ;  /* 0x0000000f03187210 */ /* 0x008fe40007f1e0ff */
[----:B------:R-:W-:Y:S02]  /*72c0*/  SHF.L.U64.HI R3, R16, 0x1, R5 ;  /* 0x0000000110037819 */ /* 0x000fe40000010205 */
[----:B------:R-:W-:-:S02]  /*72d0*/  CS2R R4, SRZ ;  /* 0x0000000000047805 */ /* 0x000fc4000001ff00 */
[----:B-1----:R-:W-:Y:S01]  /*72e0*/  IADD3 R14, P1, R14, R15, RZ ;  /* 0x0000000f0e0e7210 */ /* 0x002fe20007f3e0ff */
[----:B--2---:R-:W-:-:S04]  /*72f0*/  IMAD.X R25, R0, 0x1, R3, P0 ;  /* 0x0000000100197824 */ /* 0x004fc800000e0603 */
[----:B----4-:R-:W-:Y:S01]  /*7300*/  IMAD.X R15, R20, 0x1, R3, P1 ;  /* 0x00000001140f7824 */ /* 0x010fe200008e0603 */
[----:B------:R-:W-:Y:S07]  /*7310*/  @P2 BRA `(.L_x_13135) ;  /* 0x0000000000082947 */ /* 0x000fee0003800000 */
[----:B------:R0:W5:Y:S04]  /*7320*/  LD.E.128 R4, desc[UR56][R24.64] ;  /* 0x0000003818047980 */ /* 0x000168000c101d00 */
[----:B------:R0:W5:Y:S02]  /*7330*/  LD.E.128 R8, desc[UR56][R14.64] ;  /* 0x000000380e087980 */ /* 0x000164000c101d00 */
.L_x_13135:
[----:B------:R-:W-:Y:S05]  /*7340*/  BSYNC B1 ;  /* 0x0000000000017941 */ /* 0x000fea0003800000 */
.L_x_13134:
[----:B------:R-:W4:Y:S01]  /*7350*/  SYNCS.PHASECHK.TRANS64.TRYWAIT P1, [R2+URZ+0x30800], R27 ;  /* 0x0308001b020075a7 */ /* 0x000f22000802017f */
[----:B--2---:R-:W-:Y:S01]  /*7360*/  IMAD R0, R33, -0xc0, R12 ;  /* 0xffffff4021007824 */ /* 0x004fe200078e020c */
[----:B-----5:R-:W-:Y:S01]  /*7370*/  SHF.R.U64 R26, R4, 0x10, R5 ;  /* 0x00000010041a7819 */ /* 0x020fe20000001205 */
[----:B------:R-:W-:Y:S01]  /*7380*/  IMAD.MOV.U32 R21, RZ, RZ, R4 ;  /* 0x000000ffff157224 */ /* 0x000fe200078e0004 */
[--C-:B0-----:R-:W-:Y:S01]  /*7390*/  SHF.R.U64 R25, R8, 0x10, R9.reuse ;  /* 0x0000001008197819 */ /* 0x101fe20000001209 */
[--C-:B------:R-:W-:Y:S01]  /*73a0*/  IMAD.MOV.U32 R15, RZ, RZ, R9.reuse ;  /* 0x000000ffff0f7224 */ /* 0x100fe200078e0009 */
[----:B------:R-:W-:Y:S01]  /*73b0*/  SHF.R.U32.HI R4, RZ, 0x10, R9 ;  /* 0x00000010ff047819 */ /* 0x000fe20000011609 */
[----:B---3--:R-:W-:Y:S01]  /*73c0*/  IMAD.MOV.U32 R3, RZ, RZ, R6 ;  /* 0x000000ffff037224 */ /* 0x008fe200078e0006 */
[----:B------:R-:W-:Y:S01]  /*73d0*/  VIMNMX R9, R0, 0xc0, PT ;  /* 0x000000c000097848 */ /* 0x000fe20003fe0100 */
[--C-:B-1----:R-:W-:Y:S01]  /*73e0*/  IMAD.MOV.U32 R14, RZ, RZ, R5.reuse ;  /* 0x000000ffff0e7224 */ /* 0x102fe200078e0005 */
[----:B------:R-:W-:Y:S01]  /*73f0*/  SHF.R.U32.HI R33, RZ, 0x10, R5 ;  /* 0x00000010ff217819 */ /* 0x000fe20000011605 */
[--C-:B------:R-:W-:Y:S01]  /*7400*/  IMAD.MOV.U32 R24, RZ, RZ, R7.reuse ;  /* 0x000000ffff187224 */ /* 0x100fe200078e0007 */
[--C-:B------:R-:W-:Y:S01]  /*7410*/  SHF.R.U64 R6, R6, 0x10, R7.reuse ;  /* 0x0000001006067819 */ /* 0x100fe20000001207 */
[----:B------:R-:W-:Y:S01]  /*7420*/  IMAD.MOV.U32 R12, RZ, RZ, R8 ;  /* 0x000000ffff0c7224 */ /* 0x000fe200078e0008 */
[----:B------:R-:W-:Y:S01]  /*7430*/  SHF.R.U32.HI R31, RZ, 0x10, R7 ;  /* 0x00000010ff1f7819 */ /* 0x000fe20000011607 */
[----:B----4-:R-:W-:Y:S01]  /*7440*/  IMAD.MOV.U32 R20, RZ, RZ, R10 ;  /* 0x000000ffff147224 */ /* 0x010fe200078e000a */
[----:B------:R-:W-:Y:S01]  /*7450*/  ISETP.GE.AND P0, PT, R16, R13, PT ;  /* 0x0000000d1000720c */ /* 0x000fe20003f06270 */
[--C-:B------:R-:W-:Y:S01]  /*7460*/  IMAD.MOV.U32 R0, RZ, RZ, R11.reuse ;  /* 0x000000ffff007224 */ /* 0x100fe200078e000b */
[--C-:B------:R-:W-:Y:S01]  /*7470*/  SHF.R.U64 R7, R10, 0x10, R11.reuse ;  /* 0x000000100a077819 */ /* 0x100fe2000000120b */
[C---:B------:R-:W-:Y:S01]  /*7480*/  VIADD R28, R18.reuse, 0x60 ;  /* 0x00000060121c7836 */ /* 0x040fe20000000000 */
[----:B------:R-:W-:Y:S01]  /*7490*/  SHF.R.U32.HI R5, RZ, 0x10, R11 ;  /* 0x00000010ff057819 */ /* 0x000fe2000001160b */
[----:B------:R-:W-:Y:S01]  /*74a0*/  BSSY B1, `(.L_x_13136) ;  /* 0x000000c000017945 */ /* 0x000fe20003800000 */
[----:B------:R-:W-:-:S02]  /*74b0*/  ISETP.GE.OR P2, PT, R18, R9, P0 ;  /* 0x000000091200720c */ /* 0x000fc40000746670 */
[----:B------:R-:W-:Y:S02]  /*74c0*/  PRMT R21, R21, 0x5410, R26 ;  /* 0x0000541015157816 */ /* 0x000fe4000000001a */
[----:B------:R-:W-:Y:S02]  /*74d0*/  ISETP.GE.OR P0, PT, R28, R9, P0 ;  /* 0x000000091c00720c */ /* 0x000fe40000706670 */
[----:B------:R-:W-:Y:S02]  /*74e0*/  PRMT R14, R14, 0x5410, R33 ;  /* 0x000054100e0e7816 */ /* 0x000fe40000000021 */
[----:B------:R-:W-:Y:S02]  /*74f0*/  PRMT R3, R3, 0x5410, R6 ;  /* 0x0000541003037816 */ /* 0x000fe40000000006 */
[----:B------:R-:W-:Y:S02]  /*7500*/  PRMT R24, R24, 0x5410, R31 ;  /* 0x0000541018187816 */ /* 0x000fe4000000001f */
[----:B------:R-:W-:-:S02]  /*7510*/  PRMT R12, R12, 0x5410, R25 ;  /* 0x000054100c0c7816 */ /* 0x000fc40000000019 */
[----:B------:R-:W-:Y:S02]  /*7520*/  PRMT R15, R15, 0x5410, R4 ;  /* 0x000054100f0f7816 */ /* 0x000fe40000000004 */
[----:B------:R-:W-:Y:S02]  /*7530*/  PRMT R20, R20, 0x5410, R7 ;  /* 0x0000541014147816 */ /* 0x000fe40000000007 */
[----:B------:R-:W-:Y:S01]  /*7540*/  PRMT R0, R0, 0x5410, R5 ;  /* 0x0000541000007816 */ /* 0x000fe20000000005 */
[----:B------:R-:W-:Y:S06]  /*7550*/  @!P1 BRA `(.L_x_13137) ;  /* 0x000000f8002c9947 */ /* 0x000fec0003800000 */
.L_x_13331:
[----:B------:R-:W-:Y:S05]  /*7560*/  BSYNC B1 ;  /* 0x0000000000017941 */ /* 0x000fea0003800000 */
.L_x_13136:
[----:B------:R-:W-:Y:S04]  /*7570*/  BSSY B1, `(.L_x_13138) ;  /* 0x0000060000017945 */ /* 0x000fe80003800000 */
[----:B------:R-:W-:Y:S05]  /*7580*/  @P2 BRA `(.L_x_13139) ;  /* 0x0000000400782947 */ /* 0x000fea0003800000 */
[----:B------:R-:W2:Y:S01]  /*7590*/  LDL R4, [R1+0x34] ;  /* 0x0000340001047983 */ /* 0x000ea20000100800 */
[C---:B------:R-:W-:Y:S01]  /*75a0*/  IMAD.U32 R36, R12.reuse, 0x10000, RZ ;  /* 0x000100000c247824 */ /* 0x040fe200078e00ff */
[----:B------:R-:W-:Y:S01]  /*75b0*/  LOP3.LUT R37, R12, 0xffff0000, RZ, 0xc0, !PT ;  /* 0xffff00000c257812 */ /* 0x000fe200078ec0ff */
[C---:B------:R-:W-:Y:S01]  /*75c0*/  IMAD.U32 R34, R21.reuse, 0x10000, RZ ;  /* 0x0001000015227824 */ /* 0x040fe200078e00ff */
[----:B------:R-:W1:Y:S01]  /*75d0*/  S2R R5, SR_TID.X ;  /* 0x0000000000057919 */ /* 0x000e620000002100 */
[----:B------:R-:W-:Y:S01]  /*75e0*/  LOP3.LUT R35, R21, 0xffff0000, RZ, 0xc0, !PT ;  /* 0xffff000015237812 */ /* 0x000fe200078ec0ff */
[----:B-1----:R-:W-:-:S05]  /*75f0*/  VIADD R5, R5, 0xffffff80 ;  /* 0xffffff8005057836 */ /* 0x002fca0000000000 */
[----:B------:R-:W-:-:S04]  /*7600*/  SHF.R.S32.HI R8, RZ, 0x1f, R5 ;  /* 0x0000001fff087819 */ /* 0x000fc80000011405 */
[----:B------:R-:W-:Y:S01]  /*7610*/  LEA.HI R8, R8, R5, RZ, 0x5 ;  /* 0x0000000508087211 */ /* 0x000fe200078f28ff */
[----:B------:R-:W-:-:S03]  /*7620*/  IMAD.IADD R5, R16, 0x1, R13 ;  /* 0x0000000110057824 */ /* 0x000fc600078e020d */
[----:B------:R-:W-:Y:S01]  /*7630*/  SHF.R.S32.HI R8, RZ, 0x5, R8 ;  /* 0x00000005ff087819 */ /* 0x000fe20000011408 */
[----:B--2---:R-:W-:-:S05]  /*7640*/  IMAD.SHL.U32 R4, R4, 0x40, RZ ;  /* 0x0000004004047824 */ /* 0x004fca00078e00ff */
[----:B------:R-:W-:-:S04]  /*7650*/  LOP3.LUT R6, R4, 0x1c0, RZ, 0xc0, !PT ;  /* 0x000001c004067812 */ /* 0x000fc800078ec0ff */
[C---:B------:R-:W-:Y:S02]  /*7660*/  LOP3.LUT R4, R6.reuse, 0x38, R16, 0xf8, !PT ;  /* 0x0000003806047812 */ /* 0x040fe400078ef810 */
[----:B------:R-:W-:Y:S02]  /*7670*/  SHF.R.U32.HI R7, RZ, 0x3, R6 ;  /* 0x00000003ff077819 */ /* 0x000fe40000011606 */
[----:B------:R-:W-:Y:S02]  /*7680*/  LOP3.LUT R6, R6, 0x38, R5, 0xf8, !PT ;  /* 0x0000003806067812 */ /* 0x000fe400078ef805 */
[-C--:B------:R-:W-:Y:S02]  /*7690*/  LOP3.LUT R4, R4, R7.reuse, RZ, 0x3c, !PT ;  /* 0x0000000704047212 */ /* 0x080fe400078e3cff */
[----:B------:R-:W-:-:S03]  /*76a0*/  LOP3.LUT R6, R6, R7, RZ, 0x3c, !PT ;  /* 0x0000000706067212 */ /* 0x000fc600078e3cff */
[C---:B------:R-:W-:Y:S02]  /*76b0*/  IMAD R5, R8.reuse, 0x200, R4 ;  /* 0x0000020008057824 */ /* 0x040fe400078e0204 */
[----:B------:R-:W-:Y:S02]  /*76c0*/  IMAD R9, R8, 0x200, R6 ;  /* 0x0000020008097824 */ /* 0x000fe400078e0206 */
[--C-:B------:R-:W-:Y:S02]  /*76d0*/  IMAD R42, R5, 0x2, R2.reuse ;  /* 0x00000002052a7824 */ /* 0x100fe400078e0202 */
[----:B------:R-:W-:-:S03]  /*76e0*/  IMAD R44, R9, 0x2, R2 ;  /* 0x00000002092c7824 */ /* 0x000fc600078e0202 */
[----:B------:R-:W1:Y:S04]  /*76f0*/  LDS.128 R4, [R42+0xc400] ;  /* 0x00c400002a047984 */ /* 0x000e680000000c00 */
[----:B------:R-:W2:Y:S01]  /*7700*/  LDS.128 R8, [R44+0xc400] ;  /* 0x00c400002c087984 */ /* 0x000ea20000000c00 */
[C---:B-1----:R-:W-:Y:S01]  /*7710*/  IMAD.U32 R25, R4.reuse, 0x10000, RZ ;  /* 0x0001000004197824 */ /* 0x042fe200078e00ff */
[----:B------:R-:W-:Y:S01]  /*7720*/  LOP3.LUT R4, R4, 0xffff0000, RZ, 0xc0, !PT ;  /* 0xffff000004047812 */ /* 0x000fe200078ec0ff */
[C---:B0-----:R-:W-:Y:S01]  /*7730*/  IMAD.U32 R27, R6.reuse, 0x10000, RZ ;  /* 0x00010000061b7824 */ /* 0x041fe200078e00ff */
        /* <DEDUP_REMOVED lines=11> */
[----:B------:R-:W-:Y:S02]  /*77f0*/  IMAD.U32 R25, R3, 0x10000, RZ ;  /* 0x0001000003197824 */ /* 0x000fe400078e00ff */
[-C--:B------:R-:W-:Y:S01]  /*7800*/  FMUL.FTZ R41, R8, R35.reuse ;  /* 0x0000002308297220 */ /* 0x080fe20000410000 */
[-C--:B------:R-:W-:Y:S01]  /*7810*/  FMUL.FTZ R8, R32, R30.reuse ;  /* 0x0000001e20087220 */ /* 0x080fe20000410000 */
[----:B------:R-:W-:Y:S01]  /*7820*/  FFMA.FTZ R39, R4, R35, -R39 ;  /* 0x0000002304277223 */ /* 0x000fe20000010827 */
[-C--:B------:R-:W-:Y:S01]  /*7830*/  FMUL.FTZ R43, R32, R25.reuse ;  /* 0x00000019202b7220 */ /* 0x080fe20000410000 */
[----:B------:R-:W-:Y:S01]  /*7840*/  LOP3.LUT R35, R20, 0xffff0000, RZ, 0xc0, !PT ;  /* 0xffff000014237812 */ /* 0x000fe200078ec0ff */
[----:B------:R-:W-:Y:S01]  /*7850*/  FFMA.FTZ R32, R27, R25, -R8 ;  /* 0x000000191b207223 */ /* 0x000fe20000010808 */
[----:B------:R-:W-:Y:S01]  /*7860*/  LOP3.LUT R25, R3, 0xffff0000, RZ, 0xc0, !PT ;  /* 0xffff000003197812 */ /* 0x000fe200078ec0ff */
[----:B------:R-:W-:Y:S01]  /*7870*/  FFMA.FTZ R41, R4, R37, R41 ;  /* 0x0000002504297223 */ /* 0x000fe20000010029 */
[----:B------:R-:W-:Y:S01]  /*7880*/  FFMA.FTZ R43, R27, R30, R43 ;  /* 0x0000001e1b2b7223 */ /* 0x000fe2000001002b */
[----:B------:R-:W-:Y:S01]  /*7890*/  FMUL.FTZ R37, R10, R35 ;  /* 0x000000230a257220 */ /* 0x000fe20000410000 */
[----:B------:R-:W-:-:S02]  /*78a0*/  IMAD.U32 R31, R9, 0x10000, RZ ;  /* 0x00010000091f7824 */ /* 0x000fc400078e00ff */
[-C--:B------:R-:W-:Y:S01]  /*78b0*/  FMUL.FTZ R45, R10, R25.reuse ;  /* 0x000000190a2d7220 */ /* 0x080fe20000410000 */
[----:B------:R-:W-:Y:S02]  /*78c0*/  IMAD.U32 R4, R14, 0x10000, RZ ;  /* 0x000100000e047824 */ /* 0x000fe400078e00ff */
[----:B------:R-:W-:Y:S01]  /*78d0*/  FFMA.FTZ R37, R6, R25, -R37 ;  /* 0x0000001906257223 */ /* 0x000fe20000010825 */
[----:B------:R-:W-:Y:S01]  /*78e0*/  IMAD.U32 R27, R15, 0x10000, RZ ;  /* 0x000100000f1b7824 */ /* 0x000fe200078e00ff */
[----:B------:R-:W-:Y:S01]  /*78f0*/  LOP3.LUT R9, R9, 0xffff0000, RZ, 0xc0, !PT ;  /* 0xffff000009097812 */ /* 0x000fe200078ec0ff */
[----:B------:R-:W-:Y:S02]  /*7900*/  IMAD.U32 R33, R11, 0x10000, RZ ;  /* 0x000100000b217824 */ /* 0x000fe400078e00ff */
[C---:B------:R-:W-:Y:S01]  /*7910*/  FMUL.FTZ R30, R31.reuse, R4 ;  /* 0x000000041f1e7220 */ /* 0x040fe20000410000 */
[----:B------:R-:W-:Y:S02]  /*7920*/  IMAD.U32 R10, R0, 0x10000, RZ ;  /* 0x00010000000a7824 */ /* 0x000fe400078e00ff */
[----:B------:R-:W-:Y:S01]  /*7930*/  FMUL.FTZ R25, R31, R27 ;  /* 0x0000001b1f197220 */ /* 0x000fe20000410000 */
[----:B------:R-:W-:Y:S01]  /*7940*/  IMAD.U32 R26, R5, 0x10000, RZ ;  /* 0x00010000051a7824 */ /* 0x000fe200078e00ff */
[----:B------:R-:W-:Y:S01]  /*7950*/  LOP3.LUT R11, R11, 0xffff0000, RZ, 0xc0, !PT ;  /* 0xffff00000b0b7812 */ /* 0x000fe200078ec0ff */
[----:B------:R-:W-:-:S02]  /*7960*/  IMAD.U32 R28, R7, 0x10000, RZ ;  /* 0x00010000071c7824 */ /* 0x000fc400078e00ff */
[C---:B------:R-:W-:Y:S01]  /*7970*/  FMUL.FTZ R31, R33.reuse, R10 ;  /* 0x0000000a211f7220 */ /* 0x040fe20000410000 */
[----:B------:R-:W-:Y:S02]  /*7980*/  IMAD.U32 R8, R24, 0x10000, RZ ;  /* 0x0001000018087824 */ /* 0x000fe400078e00ff */
[C---:B------:R-:W-:Y:S01]  /*7990*/  FFMA.FTZ R25, R26.reuse, R4, -R25 ;  /* 0x000000041a197223 */ /* 0x040fe20000010819 */
[----:B------:R-:W-:Y:S01]  /*79a0*/  FFMA.FTZ R30, R26, R27, R30 ;  /* 0x0000001b1a1e7223 */ /* 0x000fe2000001001e */
[----:B------:R-:W-:Y:S01]  /*79b0*/  FFMA.FTZ R34, R6, R35, R45 ;  /* 0x0000002306227223 */ /* 0x000fe2000001002d */
[-C--:B------:R-:W-:Y:S01]  /*79c0*/  FMUL.FTZ R33, R33, R8.reuse ;  /* 0x0000000821217220 */ /* 0x080fe20000410000 */
[----:B------:R-:W-:Y:S01]  /*79d0*/  FFMA.FTZ R31, R28, R8, -R31 ;  /* 0x000000081c1f7223 */ /* 0x000fe2000001081f */
        /* <DEDUP_REMOVED lines=10> */
[----:B------:R-:W-:-:S02]  /*7a80*/  FMUL.FTZ R11, R11, R6 ;  /* 0x000000060b0b7220 */ /* 0x000fc40000410000 */
        /* <DEDUP_REMOVED lines=9> */
[----:B------:R-:W-:Y:S01]  /*7b20*/  F2FP.BF16.F32.PACK_AB R10, R34, R43 ;  /* 0x0000002b220a723e */ /* 0x000fe200000010ff */
[----:B------:R1:W-:Y:S01]  /*7b30*/  STS.128 [R42+0xc400], R4 ;  /* 0x00c400042a007388 */ /* 0x0003e20000000c00 */
[----:B------:R-:W-:Y:S02]  /*7b40*/  F2FP.BF16.F32.PACK_AB R9, R9, R30 ;  /* 0x0000001e0909723e */ /* 0x000fe400000010ff */
[----:B------:R-:W-:-:S05]  /*7b50*/  F2FP.BF16.F32.PACK_AB R11, R26, R33 ;  /* 0x000000211a0b723e */ /* 0x000fca00000010ff */
[----:B------:R1:W-:Y:S02]  /*7b60*/  STS.128 [R44+0xc400], R8 ;  /* 0x00c400082c007388 */ /* 0x0003e40000000c00 */
.L_x_13139:
[----:B------:R-:W-:Y:S05]  /*7b70*/  BSYNC B1 ;  /* 0x0000000000017941 */ /* 0x000fea0003800000 */
.L_x_13138:
[----:B------:R-:W-:Y:S05]  /*7b80*/  @P0 BRA `(.L_x_13130) ;  /* 0x0000000400680947 */ /* 0x000fea0003800000 */
[----:B-1----:R-:W2:Y:S01]  /*7b90*/  LDL R5, [R1+0x44] ;  /* 0x0000440001057983 */ /* 0x002ea20000100800 */
[C---:B------:R-:W-:Y:S01]  /*7ba0*/  IADD3 R6, R18.reuse, 0x60, RZ ;  /* 0x0000006012067810 */ /* 0x040fe20007ffe0ff */
[----:B------:R-:W-:Y:S02]  /*7bb0*/  VIADD R7, R18, 0x60 ;  /* 0x0000006012077836 */ /* 0x000fe40000000000 */
[----:B------:R-:W3:Y:S02]  /*7bc0*/  LDL R42, [R1+0x68] ;  /* 0x00006800012a7983 */ /* 0x000ee40000100800 */
[----:B------:R-:W-:Y:S02]  /*7bd0*/  IMAD.SHL.U32 R6, R6, 0x40, RZ ;  /* 0x0000004006067824 */ /* 0x000fe400078e00ff */
[----:B------:R-:W-:Y:S02]  /*7be0*/  IMAD.SHL.U32 R7, R7, 0x40, RZ ;  /* 0x0000004007077824 */ /* 0x000fe400078e00ff */
[----:B------:R-:W-:Y:S01]  /*7bf0*/  IMAD.IADD R4, R16, 0x1, R13 ;  /* 0x0000000110047824 */ /* 0x000fe200078e020d */
[----:B------:R-:W-:-:S02]  /*7c00*/  LOP3.LUT R6, R6, 0x1c0, RZ, 0xc0, !PT ;  /* 0x000001c006067812 */ /* 0x000fc400078ec0ff */
[----:B------:R-:W-:Y:S02]  /*7c10*/  LOP3.LUT R7, R7, 0x1c0, RZ, 0xc0, !PT ;  /* 0x000001c007077812 */ /* 0x000fe400078ec0ff */
[----:B------:R-:W-:Y:S02]  /*7c20*/  SHF.R.U32.HI R6, RZ, 0x3, R6 ;  /* 0x00000003ff067819 */ /* 0x000fe40000011606 */
[----:B------:R-:W-:-:S04]  /*7c30*/  LOP3.LUT R4, R7, 0x38, R4, 0xf8, !PT ;  /* 0x0000003807047812 */ /* 0x000fc800078ef804 */
[----:B------:R-:W-:Y:S01]  /*7c40*/  LOP3.LUT R4, R4, R6, RZ, 0x3c, !PT ;  /* 0x0000000604047212 */ /* 0x000fe200078e3cff */
[C---:B------:R-:W-:Y:S02]  /*7c50*/  IMAD.U32 R37, R12.reuse, 0x10000, RZ ;  /* 0x000100000c257824 */ /* 0x040fe400078e00ff */
[C---:B------:R-:W-:Y:S01]  /*7c60*/  IMAD.U32 R35, R21.reuse, 0x10000, RZ ;  /* 0x0001000015237824 */ /* 0x040fe200078e00ff */
[----:B------:R-:W-:Y:S02]  /*7c70*/  LOP3.LUT R38, R12, 0xffff0000, RZ, 0xc0, !PT ;  /* 0xffff00000c267812 */ /* 0x000fe400078ec0ff */
[----:B------:R-:W-:Y:S01]  /*7c80*/  LOP3.LUT R12, R21, 0xffff0000, RZ, 0xc0, !PT ;  /* 0xffff0000150c7812 */ /* 0x000fe200078ec0ff */
[C---:B------:R-:W-:Y:S01]  /*7c90*/  IMAD.U32 R41, R20.reuse, 0x10000, RZ ;  /* 0x0001000014297824 */ /* 0x040fe200078e00ff */
[----:B------:R-:W-:Y:S01]  /*7ca0*/  LOP3.LUT R20, R20, 0xffff0000, RZ, 0xc0, !PT ;  /* 0xffff000014147812 */ /* 0x000fe200078ec0ff */
[----:B------:R-:W-:Y:S01]  /*7cb0*/  IMAD.U32 R40, R15, 0x10000, RZ ;  /* 0x000100000f287824 */ /* 0x000fe200078e00ff */
[----:B------:R-:W-:Y:S01]  /*7cc0*/  LOP3.LUT R43, R0, 0xffff0000, RZ, 0xc0, !PT ;  /* 0xffff0000002b7812 */ /* 0x000fe200078ec0ff */
[----:B------:R-:W-:-:S02]  /*7cd0*/  IMAD.U32 R36, R14, 0x10000, RZ ;  /* 0x000100000e247824 */ /* 0x000fc400078e00ff */
[----:B--2---:R-:W-:-:S04]  /*7ce0*/  IMAD.IADD R9, R5, 0x1, R4 ;  /* 0x0000000105097824 */ /* 0x004fc800078e0204 */
[----:B------:R-:W-:Y:S01]  /*7cf0*/  IMAD R13, R9, 0x2, R2 ;  /* 0x00000002090d7824 */ /* 0x000fe200078e0202 */
[----:B---3--:R-:W-:Y:S04]  /*7d00*/  LDS.128 R4, [R42+0xc400] ;  /* 0x00c400002a047984 */ /* 0x008fe80000000c00 */
[----:B------:R-:W1:Y:S02]  /*7d10*/  LDS.128 R8, [R13+0xc400] ;  /* 0x00c400000d087984 */ /* 0x000e640000000c00 */
[C---:B-1----:R-:W-:Y:S01]  /*7d20*/  IMAD.U32 R30, R8.reuse, 0x10000, RZ ;  /* 0x00010000081e7824 */ /* 0x042fe200078e00ff */
[----:B------:R-:W-:Y:S01]  /*7d30*/  LOP3.LUT R8, R8, 0xffff0000, RZ, 0xc0, !PT ;  /* 0xffff000008087812 */ /* 0x000fe200078ec0ff */
[C---:B------:R-:W-:Y:S02]  /*7d40*/  IMAD.U32 R25, R4.reuse, 0x10000, RZ ;  /* 0x0001000004197824 */ /* 0x040fe400078e00ff */
[-C--:B------:R-:W-:Y:S01]  /*7d50*/  FMUL.FTZ R34, R37, R30.reuse ;  /* 0x0000001e25227220 */ /* 0x080fe20000410000 */
[C---:B------:R-:W-:Y:S01]  /*7d60*/  FMUL.FTZ R30, R35.reuse, R30 ;  /* 0x0000001e231e7220 */ /* 0x040fe20000410000 */
[----:B------:R-:W-:Y:S01]  /*7d70*/  LOP3.LUT R4, R4, 0xffff0000, RZ, 0xc0, !PT ;  /* 0xffff000004047812 */ /* 0x000fe200078ec0ff */
[-C--:B------:R-:W-:Y:S01]  /*7d80*/  FMUL.FTZ R21, R38, R8.reuse ;  /* 0x0000000826157220 */ /* 0x080fe20000410000 */
[-C--:B------:R-:W-:Y:S01]  /*7d90*/  FFMA.FTZ R34, R35, R25.reuse, -R34 ;  /* 0x0000001923227223 */ /* 0x080fe20000010822 */
[----:B------:R-:W-:Y:S01]  /*7da0*/  FFMA.FTZ R30, R37, R25, R30 ;  /* 0x00000019251e7223 */ /* 0x000fe2000001001e */
[----:B------:R-:W-:Y:S01]  /*7db0*/  FMUL.FTZ R25, R12, R8 ;  /* 0x000000080c197220 */ /* 0x000fe20000410000 */
[----:B------:R-:W-:-:S02]  /*7dc0*/  IMAD.U32 R32, R10, 0x10000, RZ ;  /* 0x000100000a207824 */ /* 0x000fc400078e00ff */
[-C--:B------:R-:W-:Y:S01]  /*7dd0*/  FFMA.FTZ R21, R12, R4.reuse, -R21 ;  /* 0x000000040c157223 */ /* 0x080fe20000010815 */
[----:B0-----:R-:W-:Y:S02]  /*7de0*/  IMAD.U32 R27, R6, 0x10000, RZ ;  /* 0x00010000061b7824 */ /* 0x001fe400078e00ff */
[----:B------:R-:W-:Y:S01]  /*7df0*/  FFMA.FTZ R25, R38, R4, R25 ;  /* 0x0000000426197223 */ /* 0x000fe20000010019 */
[----:B------:R-:W-:Y:S01]  /*7e00*/  LOP3.LUT R10, R10, 0xffff0000, RZ, 0xc0, !PT ;  /* 0xffff00000a0a7812 */ /* 0x000fe200078ec0ff */
[----:B------:R-:W-:Y:S02]  /*7e10*/  IMAD.U32 R37, R3, 0x10000, RZ ;  /* 0x0001000003257824 */ /* 0x000fe400078e00ff */
[-C--:B------:R-:W-:Y:S01]  /*7e20*/  FMUL.FTZ R4, R41, R32.reuse ;  /* 0x0000002029047220 */ /* 0x080fe20000410000 */
[----:B------:R-:W-:Y:S02]  /*7e30*/  LOP3.LUT R8, R3, 0xffff0000, RZ, 0xc0, !PT ;  /* 0xffff000003087812 */ /* 0x000fe400078ec0ff */
[----:B------:R-:W-:Y:S01]  /*7e40*/  LOP3.LUT R6, R6, 0xffff0000, RZ, 0xc0, !PT ;  /* 0xffff000006067812 */ /* 0x000fe200078ec0ff */
[C---:B------:R-:W-:Y:S01]  /*7e50*/  FMUL.FTZ R32, R37.reuse, R32 ;  /* 0x0000002025207220 */ /* 0x040fe20000410000 */
[----:B------:R-:W-:Y:S01]  /*7e60*/  FFMA.FTZ R3, R37, R27, -R4 ;  /* 0x0000001b25037223 */ /* 0x000fe20000010804 */
[----:B------:R-:W-:Y:S01]  /*7e70*/  FMUL.FTZ R37, R20, R10 ;  /* 0x0000000a14257220 */ /* 0x000fe20000410000 */
[----:B------:R-:W-:-:S02]  /*7e80*/  IMAD.U32 R33, R11, 0x10000, RZ ;  /* 0x000100000b217824 */ /* 0x000fc400078e00ff */
[----:B------:R-:W-:Y:S01]  /*7e90*/  FMUL.FTZ R39, R8, R10 ;  /* 0x0000000a08277220 */ /* 0x000fe20000410000 */
[----:B------:R-:W-:Y:S02]  /*7ea0*/  IMAD.U32 R12, R0, 0x10000, RZ ;  /* 0x00010000000c7824 */ /* 0x000fe400078e00ff */
[----:B------:R-:W-:Y:S01]  /*7eb0*/  FFMA.FTZ R10, R41, R27, R32 ;  /* 0x0000001b290a7223 */ /* 0x000fe20000010020 */
[C---:B------:R-:W-:Y:S01]  /*7ec0*/  IMAD.U32 R31, R9.reuse, 0x10000, RZ ;  /* 0x00010000091f7824 */ /* 0x040fe200078e00ff */
[----:B------:R-:W-:Y:S01]  /*7ed0*/  LOP3.LUT R9, R9, 0xffff0000, RZ, 0xc0, !PT ;  /* 0xffff000009097812 */ /* 0x000fe200078ec0ff */
[----:B------:R-:W-:Y:S01]  /*7ee0*/  FFMA.FTZ R8, R8, R6, -R37 ;  /* 0x0000000608087223 */ /* 0x000fe20000010825 */
[----:B------:R-:W-:Y:S01]  /*7ef0*/  LOP3.LUT R11, R11, 0xffff0000, RZ, 0xc0, !PT ;  /* 0xffff00000b0b7812 */ /* 0x000fe200078ec0ff */
[----:B------:R-:W-:Y:S01]  /*7f00*/  IMAD.U32 R28, R7, 0x10000, RZ ;  /* 0x00010000071c7824 */ /* 0x000fe200078e00ff */
[----:B------:R-:W-:Y:S01]  /*7f10*/  LOP3.LUT R41, R15, 0xffff0000, RZ, 0xc0, !PT ;  /* 0xffff00000f297812 */ /* 0x000fe200078ec0ff */
[----:B------:R-:W-:-:S02]  /*7f20*/  IMAD.U32 R4, R24, 0x10000, RZ ;  /* 0x0001000018047824 */ /* 0x000fc400078e00ff */
[----:B------:R-:W-:Y:S01]  /*7f30*/  FMUL.FTZ R27, R12, R33 ;  /* 0x000000210c1b7220 */ /* 0x000fe20000410000 */
[----:B------:R-:W-:Y:S02]  /*7f40*/  LOP3.LUT R15, R14, 0xffff0000, RZ, 0xc0, !PT ;  /* 0xffff00000e0f7812 */ /* 0x000fe400078ec0ff */
[----:B------:R-:W-:Y:S01]  /*7f50*/  LOP3.LUT R37, R24, 0xffff0000, RZ, 0xc0, !PT ;  /* 0xffff000018257812 */ /* 0x000fe200078ec0ff */
[C---:B------:R-:W-:Y:S01]  /*7f60*/  IMAD.U32 R26, R5.reuse, 0x10000, RZ ;  /* 0x00010000051a7824 */ /* 0x040fe200078e00ff */
[----:B------:R-:W-:Y:S01]  /*7f70*/  LOP3.LUT R5, R5, 0xffff0000, RZ, 0xc0, !PT ;  /* 0xffff000005057812 */ /* 0x000fe200078ec0ff */
[----:B------:R-:W-:Y:S01]  /*7f80*/  FFMA.FTZ R39, R20, R6, R39 ;  /* 0x0000000614277223 */ /* 0x000fe20000010027 */
[----:B------:R-:W-:Y:S01]  /*7f90*/  LOP3.LUT R7, R7, 0xffff0000, RZ, 0xc0, !PT ;  /* 0xffff000007077812 */ /* 0x000fe200078ec0ff */
[----:B------:R-:W-:Y:S01]  /*7fa0*/  FMUL.FTZ R35, R40, R31 ;  /* 0x0000001f28237220 */ /* 0x000fe20000410000 */
[C---:B------:R-:W-:Y:S01]  /*7fb0*/  FMUL.FTZ R33, R4.reuse, R33 ;  /* 0x0000002104217220 */ /* 0x040fe20000410000 */
[----:B------:R-:W-:Y:S01]  /*7fc0*/  FFMA.FTZ R27, R4, R28, -R27 ;  /* 0x0000001c041b7223 */ /* 0x000fe2000001081b */
[----:B------:R-:W-:Y:S01]  /*7fd0*/  FMUL.FTZ R0, R41, R9 ;  /* 0x0000000929007220 */ /* 0x000fe20000410000 */
[----:B------:R-:W-:Y:S01]  /*7fe0*/  FMUL.FTZ R6, R43, R11 ;  /* 0x0000000b2b067220 */ /* 0x000fe20000410000 */
[C---:B------:R-:W-:Y:S01]  /*7ff0*/  FMUL.FTZ R31, R36.reuse, R31 ;  /* 0x0000001f241f7220 */ /* 0x040fe20000410000 */
[----:B------:R-:W-:Y:S01]  /*8000*/  FMUL.FTZ R4, R15, R9 ;  /* 0x000000090f047220 */ /* 0x000fe20000410000 */
[----:B------:R-:W-:Y:S01]  /*8010*/  FMUL.FTZ R20, R37, R11 ;  /* 0x0000000b25147220 */ /* 0x000fe20000410000 */
[----:B------:R-:W-:Y:S01]  /*8020*/  FFMA.FTZ R35, R36, R26, -R35 ;  /* 0x0000001a24237223 */ /* 0x000fe20000010823 */
        /* <DEDUP_REMOVED lines=14> */
[----:B------:R3:W-:Y:S04]  /*8110*/  STS.128 [R42+0xc400], R4 ;  /* 0x00c400042a007388 */ /* 0x0007e80000000c00 */
[----:B------:R3:W-:Y:S02]  /*8120*/  STS.128 [R13+0xc400], R8 ;  /* 0x00c400080d007388 */ /* 0x0007e40000000c00 */
.L_x_13130:
[----:B------:R-:W-:Y:S05]  /*8130*/  BSYNC B0 ;  /* 0x0000000000007941 */ /* 0x000fea0003800000 */
.L_x_13119:
        /* <DEDUP_REMOVED lines=8> */
.L_x_13116:
[----:B------:R-:W-:-:S13]  /*81c0*/  ISETP.NE.AND P0, PT, R155, 0x3, PT ;  /* 0x000000039b00780c */ /* 0x000fda0003f05270 */
[----:B------:R-:W-:Y:S05]  /*81d0*/  @!P0 BRA `(.L_x_13140) ;  /* 0x0000000000048947 */ /* 0x000fea0003800000 */
[----:B------:R-:W-:Y:S01]  /*81e0*/  BPT.TRAP 0x1 ;  /* 0x000000040000795c */ /* 0x000fe20000300000 */
.L_x_13140:
[----:B-123--:R-:W-:Y:S01]  /*81f0*/  IMAD R4, R152, 0x8, R2 ;  /* 0x0000000898047824 */ /* 0x00efe200078e0202 */
[----:B------:R-:W-:-:S04]  /*8200*/  SHF.L.U32 R5, R156, 0x1f, RZ ;  /* 0x0000001f9c057819 */ /* 0x000fc800000006ff */
[----:B------:R1:W2:Y:S01]  /*8210*/  SYNCS.PHASECHK.TRANS64.TRYWAIT P1, [R4+URZ+0x30830], R5 ;  /* 0x03083005040075a7 */ /* 0x0002a2000802017f */
[----:B------:R-:W-:Y:S05]  /*8220*/  @!P0 BRA `(.L_x_13141) ;  /* 0x0000000000048947 */ /* 0x000fea0003800000 */
[----:B------:R-:W-:Y:S01]  /*8230*/  BPT.TRAP 0x1 ;  /* 0x000000040000795c */ /* 0x000fe20000300000 */
.L_x_13141:
[----:B------:R-:W-:Y:S02]  /*8240*/  VIADD R0, R2, 0x12400 ;  /* 0x0001240002007836 */ /* 0x000fe40000000000 */
[----:B0-----:R-:W-:-:S03]  /*8250*/  IMAD R3, R29, 0x2000, R2 ;  /* 0x000020001d037824 */ /* 0x001fc600078e0202 */
[----:B------:R-:W-:Y:S02]  /*8260*/  SHF.R.U32.HI R0, RZ, 0x4, R0 ;  /* 0x00000004ff007819 */ /* 0x000fe40000011600 */
[----:B------:R0:W-:Y:S02]  /*8270*/  STL [R1+0x38], R3 ;  /* 0x0000380301007387 */ /* 0x0001e40000100800 */
[----:B------:R-:W-:-:S04]  /*8280*/  LOP3.LUT R0, R0, 0x3fff, RZ, 0xc0, !PT ;  /* 0x00003fff00007812 */ /* 0x000fc800078ec0ff */
[----:B------:R-:W-:Y:S01]  /*8290*/  LOP3.LUT R0, R0, 0x10000, RZ, 0xfc, !PT ;  /* 0x0001000000007812 */ /* 0x000fe200078efcff */
[----:B0-----:R-:W-:-:S04]  /*82a0*/  VIADD R3, R3, 0xc400 ;  /* 0x0000c40003037836 */ /* 0x001fc80000000000 */
[----:B------:R0:W-:Y:S01]  /*82b0*/  STL [R1+0x40], R0 ;  /* 0x0000400001007387 */ /* 0x0001e20000100800 */
[----:B------:R-:W-:-:S04]  /*82c0*/  SHF.R.U32.HI R3, RZ, 0x4, R3 ;  /* 0x00000004ff037819 */ /* 0x000fc80000011603 */
[----:B------:R-:W-:Y:S01]  /*82d0*/  LOP3.LUT R3, R3, 0x3fff, RZ, 0xc0, !PT ;  /* 0x00003fff03037812 */ /* 0x000fe200078ec0ff */
[----:B--2---:R-:W-:Y:S06]  /*82e0*/  @P1 BRA `(.L_x_13142) ;  /* 0x0000000000081947 */ /* 0x004fec0003800000 */
[----:B------:R-:W2:Y:S02]  /*82f0*/  SYNCS.PHASECHK.TRANS64.TRYWAIT P1, [R4+URZ+0x30830], R5 ;  /* 0x03083005040075a7 */ /* 0x000ea4000802017f */
[----:B--2---:R-:W-:Y:S05]  /*8300*/  @!P1 BRA `(.L_x_13143) ;  /* 0x000000e800d49947 */ /* 0x004fea0003800000 */
.L_x_13142:
[----:B------:R-:W3:Y:S01]  /*8310*/  LDL R6, [R1+0x40] ;  /* 0x0000400001067983 */ /* 0x000ee20000100800 */
[----:B------:R-:W-:Y:S01]  /*8320*/  IMAD.MOV.U32 R7, RZ, RZ, 0x40000040 ;  /* 0x40000040ff077424 */ /* 0x000fe200078e00ff */
[----:B------:R-:W-:Y:S01]  /*8330*/  LOP3.LUT R12, R3, 0x10000, RZ, 0xfc, !PT ;  /* 0x00010000030c7812 */ /* 0x000fe200078efcff */
[----:B------:R-:W-:Y:S01]  /*8340*/  IMAD.MOV.U32 R13, RZ, RZ, 0x40000040 ;  /* 0x40000040ff0d7424 */ /* 0x000fe200078e00ff */
[----:B------:R-:W-:Y:S05]  /*8350*/  WARPSYNC.ALL ;  /* 0x0000000000007948 */ /* 0x000fea0003800000 */
[----:B------:R-:W-:Y:S01]  /*8360*/  R2UR UR7, R7 ;  /* 0x00000000070772ca */ /* 0x000fe200000e0000 */
[----:B------:R-:W1:Y:S01]  /*8370*/  LDL R11, [R1+0x70] ;  /* 0x00007000010b7983 */ /* 0x000e620000100800 */
[----:B------:R-:W-:-:S02]  /*8380*/  R2UR UR4, R12 ;  /* 0x000000000c0472ca */ /* 0x000fc400000e0000 */
[----:B------:R-:W-:Y:S01]  /*8390*/  R2UR UR5, R13 ;  /* 0x000000000d0572ca */ /* 0x000fe200000e0000 */
[----:B-----5:R-:W-:Y:S01]  /*83a0*/  WARPGROUP.ARRIVE ;  /* 0x00000000000079c5 */ /* 0x020fe20000000000 */
[----:B------:R-:W-:Y:S01]  /*83b0*/  IMAD.MOV.U32 R9, RZ, RZ, 0x40000040 ;  /* 0x40000040ff097424 */ /* 0x000fe200078e00ff */
[----:B0-----:R-:W4:Y:S01]  /*83c0*/  LDL R0, [R1+0x64] ;  /* 0x0000640001007983 */ /* 0x001f220000100800 */
[C---:B------:R-:W-:Y:S01]  /*83d0*/  VIADD R20, R12.reuse, 0x2 ;  /* 0x000000020c147836 */ /* 0x040fe20000000000 */
[----:B------:R-:W-:Y:S01]  /*83e0*/  P2R R10, PR, RZ, 0x1 ;  /* 0x00000001ff0a7803 */ /* 0x000fe20000000000 */
[----:B------:R-:W-:Y:S01]  /*83f0*/  IMAD.MOV.U32 R21, RZ, RZ, 0x40000040 ;  /* 0x40000040ff157424 */ /* 0x000fe200078e00ff */
[----:B------:R-:W-:Y:S01]  /*8400*/  STL.64 [R1+0x10], R12 ;  /* 0x0000100c01007387 */ /* 0x000fe20000100a00 */
[----:B------:R-:W-:Y:S02]  /*8410*/  VIADD R14, R12, 0x4 ;  /* 0x000000040c0e7836 */ /* 0x000fe40000000000 */
[----:B------:R-:W-:Y:S01]  /*8420*/  IMAD.MOV.U32 R15, RZ, RZ, 0x40000040 ;  /* 0x40000040ff0f7424 */ /* 0x000fe200078e00ff */
[----:B------:R-:W-:Y:S01]  /*8430*/  STL.64 [R1+0x28], R20 ;  /* 0x0000281401007387 */ /* 0x000fe20000100a00 */
[----:B------:R-:W-:-:S03]  /*8440*/  IMAD.MOV.U32 R7, RZ, RZ, 0x40000040 ;  /* 0x40000040ff077424 */ /* 0x000fc600078e00ff */
[----:B------:R-:W-:Y:S01]  /*8450*/  STL.64 [R1+0x20], R14 ;  /* 0x0000200e01007387 */ /* 0x000fe20000100a00 */
[----:B------:R-:W0:Y:S02]  /*8460*/  S2R R131, SR_TID.X ;  /* 0x0000000000837919 */ /* 0x000e240000002100 */
[----:B0-----:R-:W-:Y:S01]  /*8470*/  LOP3.LUT R131, R131, 0x7f, RZ, 0xc0, !PT ;  /* 0x0000007f83837812 */ /* 0x001fe200078ec0ff */
[----:B---3--:R-:W-:-:S04]  /*8480*/  IMAD R6, R152, 0x600, R6 ;  /* 0x0000060098067824 */ /* 0x008fc800078e0206 */
[C---:B------:R-:W-:Y:S01]  /*8490*/  VIADD R8, R6.reuse, 0x2 ;  /* 0x0000000206087836 */ /* 0x040fe20000000000 */
[----:B------:R-:W-:Y:S01]  /*84a0*/  R2UR UR6, R6 ;  /* 0x00000000060672ca */ /* 0x000fe200000e0000 */
[----:B-12---:R-:W-:-:S04]  /*84b0*/  IMAD.IADD R5, R11, 0x1, R130 ;  /* 0x000000010b057824 */ /* 0x006fc800078e0282 */
[----:B----4-:R-:W-:-:S08]  /*84c0*/  IMAD R5, R0, -0xc0, R5 ;  /* 0xffffff4000057824 */ /* 0x010fd000078e0205 */
[----:B------:R-:W-:Y:S01]  /*84d0*/  HGMMA.64x192x16.F32.BF16 R24, gdesc[UR4], RZ, !UPT, gsb0 ;  /* 0x02e00000041879f0 */ /* 0x000fe2000c0018ff */
[----:B------:R-:W-:Y:S01]  /*84e0*/  R2UR UR6, R8 ;  /* 0x00000000080672ca */ /* 0x000fe200000e0000 */
[----:B------:R-:W-:Y:S01]  /*84f0*/  VIADD R8, R6, 0x4 ;  /* 0x0000000406087836 */ /* 0x000fe20000000000 */
[----:B------:R-:W-:Y:S01]  /*8500*/  R2UR UR7, R9 ;  /* 0x00000000090772ca */ /* 0x000fe200000e0000 */
[----:B------:R-:W-:Y:S01]  /*8510*/  IMAD.MOV.U32 R9, RZ, RZ, 0x40000040 ;  /* 0x40000040ff097424 */ /* 0x000fe200078e00ff */
[----:B------:R-:W-:Y:S01]  /*8520*/  R2UR UR4, R20 ;  /* 0x00000000140472ca */ /* 0x000fe200000e0000 */
[----:B------:R-:W-:Y:S01]  /*8530*/  VIADD R6, R6, 0x6 ;  /* 0x0000000606067836 */ /* 0x000fe20000000000 */
[----:B------:R-:W-:Y:S02]  /*8540*/  R2UR UR5, R21 ;  /* 0x00000000150572ca */ /* 0x000fe400000e0000 */
[C---:B------:R-:W-:Y:S02]  /*8550*/  ISETP.GT.AND P4, PT, R5.reuse, RZ, PT ;  /* 0x000000ff0500720c */ /* 0x040fe40003f84270 */
[----:B------:R-:W-:-:S02]  /*8560*/  ISETP.GT.AND P3, PT, R5, 0x1, PT ;  /* 0x000000010500780c */ /* 0x000fc40003f64270 */
[C---:B------:R-:W-:Y:S02]  /*8570*/  ISETP.GT.AND P1, PT, R5.reuse, 0x8, PT ;  /* 0x000000080500780c */ /* 0x040fe40003f24270 */
[C---:B------:R-:W-:Y:S02]  /*8580*/  ISETP.GT.AND P2, PT, R5.reuse, 0x9, PT ;  /* 0x000000090500780c */ /* 0x040fe40003f44270 */
[C---:B------:R-:W-:Y:S02]  /*8590*/  ISETP.GT.AND P5, PT, R5.reuse, 0x10, PT ;  /* 0x000000100500780c */ /* 0x040fe40003fa4270 */
[C---:B------:R-:W-:Y:S02]  /*85a0*/  ISETP.GT.AND P0, PT, R5.reuse, 0x99, PT ;  /* 0x000000990500780c */ /* 0x040fe40003f04270 */
[----:B------:R-:W-:Y:S01]  /*85b0*/  ISETP.GT.AND P6, PT, R5, 0xa0, PT ;  /* 0x000000a00500780c */ /* 0x000fe20003fc4270 */
[----:B------:R-:W-:Y:S02]  /*85c0*/  WARPGROUP.DEPBAR.LE gsb0, 0x0 ;  /* 0x00008000000079c5 */ /* 0x000fe40000010000 */
[----:B------:R-:W-:-:S06]  /*85d0*/  WARPGROUP.ARRIVE ;  /* 0x00000000000079c5 */ /* 0x000fcc0000000000 */
[----:B------:R-:W-:Y:S01]  /*85e0*/  HGMMA.64x192x16.F32.BF16 R24, gdesc[UR4], R24, gsb0 ;  /* 0x02e00000041879f0 */ /* 0x000fe20008001818 */
[----:B------:R-:W-:Y:S02]  /*85f0*/  R2UR UR6, R8 ;  /* 0x00000000080672ca */ /* 0x000fe400000e0000 */
[----:B------:R-:W-:Y:S01]  /*8600*/  R2UR UR7, R9 ;  /* 0x00000000090772ca */ /* 0x000fe200000e0000 */
[----:B------:R-:W-:Y:S01]  /*8610*/  IMAD.MOV.U32 R9, RZ, RZ, 0x40000040 ;  /* 0x40000040ff097424 */ /* 0x000fe200078e00ff */
[----:B------:R-:W-:Y:S02]  /*8620*/  R2UR UR4, R14 ;  /* 0x000000000e0472ca */ /* 0x000fe400000e0000 */
[----:B------:R-:W-:Y:S02]  /*8630*/  R2UR UR5, R15 ;  /* 0x000000000f0572ca */ /* 0x000fe400000e0000 */
[----:B------:R-:W-:-:S05]  /*8640*/  IADD3 R8, R12, 0x6, RZ ;  /* 0x000000060c087810 */ /* 0x000fca0007ffe0ff */
[----:B------:R0:W-:Y:S01]  /*8650*/  STL.64 [R1+0x18], R8 ;  /* 0x0000180801007387 */ /* 0x0001e20000100a00 */
[----:B------:R-:W-:Y:S02]  /*8660*/  WARPGROUP.DEPBAR.LE gsb0, 0x0 ;  /* 0x00008000000079c5 */ /* 0x000fe40000010000 */
[----:B------:R-:W-:-:S06]  /*8670*/  WARPGROUP.ARRIVE ;  /* 0x00000000000079c5 */ /* 0x000fcc0000000000 */
[----:B------:R-:W-:Y:S01]  /*8680*/  HGMMA.64x192x16.F32.BF16 R24, gdesc[UR4], R24, gsb0 ;  /* 0x02e00000041879f0 */ /* 0x000fe20008001818 */
[----:B------:R-:W-:Y:S02]  /*8690*/  R2UR UR6, R6 ;  /* 0x00000000060672ca */ /* 0x000fe400000e0000 */
[----:B------:R-:W-:Y:S02]  /*86a0*/  R2UR UR7, R7 ;  /* 0x00000000070772ca */ /* 0x000fe400000e0000 */
[----:B------:R-:W-:Y:S02]  /*86b0*/  R2UR UR4, R8 ;  /* 0x00000000080472ca */ /* 0x000fe400000e0000 */
[----:B------:R-:W-:Y:S01]  /*86c0*/  R2UR UR5, R9 ;  /* 0x00000000090572ca */ /* 0x000fe200000e0000 */
[----:B------:R-:W-:Y:S02]  /*86d0*/  WARPGROUP.DEPBAR.LE gsb0, 0x0 ;  /* 0x00008000000079c5 */ /* 0x000fe40000010000 */
[----:B------:R-:W-:-:S10]  /*86e0*/  WARPGROUP.ARRIVE ;  /* 0x00000000000079c5 */ /* 0x000fd40000000000 */
[----:B------:R-:W-:Y:S01]  /*86f0*/  HGMMA.64x192x16.F32.BF16 R24, gdesc[UR4], R24, gsb0 ;  /* 0x02e00000041879f0 */ /* 0x000fe20008001818 */
[----:B------:R-:W-:Y:S02]  /*8700*/  ULDC UR4, c[0x0][0x988] ;  /* 0x0002620000047ab9 */ /* 0x000fe40000000800 */
        /* <DEDUP_REMOVED lines=144> */
[----:B------:R-:W-:Y:S02]  /*9010*/  FMNMX.FTZ R3, R97, R0, !PT ;  /* 0x0000000061037209 */ /* 0x000fe40007810000 */
        /* <DEDUP_REMOVED lines=16> */
[----:B------:R-:W-:Y:S02]  /*9120*/  ISETP.GT.AND P3, PT, R5, 0xb0, PT ;  /* 0x000000b00500780c */ /* 0x000fe40003f64270 */
        /* <DEDUP_REMOVED lines=12> */
[----:B------:R-:W-:Y:S02]  /*91f0*/  FSEL R117, R117, -INF , P6 ;  /* 0xff80000075757808 */ /* 0x000fe40003000000 */
[----:B------:R-:W-:Y:S02]  /*9200*/  P2R R6, PR, RZ, 0x1 ;  /* 0x00000001ff067803 */ /* 0x000fe40000000000 */
[----:B------:R-:W-:Y:S02]  /*9210*/  FMNMX.FTZ R0, R117, R0, !PT ;  /* 0x0000000075007209 */ /* 0x000fe40007810000 */
[----:B------:R-:W-:Y:S02]  /*9220*/  ISETP.GT.AND P0, PT, R5, 0xa0, PT ;  /* 0x000000a00500780c */ /* 0x000fe40003f04270 */
[----:B0-----:R-:W-:Y:S01]  /*9230*/  P2R R8, PR, RZ, 0x4 ;  /* 0x00000004ff087803 */ /* 0x001fe20000000000 */
[----:B------:R-:W0:Y:S01]  /*9240*/  SHFL.BFLY PT, R3, R0, 0x2, 0x1f ;  /* 0x0c401f0000037f89 */ /* 0x000e2200000e0000 */
[----:B------:R-:W-:-:S02]  /*9250*/  FSEL R106, R106, -INF , P0 ;  /* 0xff8000006a6a7808 */ /* 0x000fc40000000000 */
[----:B------:R-:W-:Y:S02]  /*9260*/  ISETP.NE.AND P0, PT, R6, RZ, PT ;  /* 0x000000ff0600720c */ /* 0x000fe40003f05270 */
[----:B------:R-:W-:Y:S02]  /*9270*/  P2R R7, PR, RZ, 0x2 ;  /* 0x00000002ff077803 */ /* 0x000fe40000000000 */
[----:B------:R-:W-:Y:S02]  /*9280*/  FSEL R107, R107, -INF , P0 ;  /* 0xff8000006b6b7808 */ /* 0x000fe40000000000 */
[----:B------:R-:W-:Y:S02]  /*9290*/  ISETP.NE.AND P0, PT, R10, RZ, PT ;  /* 0x000000ff0a00720c */ /* 0x000fe40003f05270 */
[----:B------:R-:W-:Y:S02]  /*92a0*/  FMNMX.FTZ R10, R129, R128, !PT ;  /* 0x00000080810a7209 */ /* 0x000fe40007810000 */
[----:B------:R-:W-:-:S02]  /*92b0*/  ISETP.GT.AND P1, PT, R5, 0x99, PT ;  /* 0x000000990500780c */ /* 0x000fc40003f24270 */
[----:B------:R-:W-:Y:S02]  /*92c0*/  FMNMX.FTZ R21, R127, R10, !PT ;  /* 0x0000000a7f157209 */ /* 0x000fe40007810000 */
[----:B------:R-:W-:Y:S02]  /*92d0*/  FSEL R103, R103, -INF , P1 ;  /* 0xff80000067677808 */ /* 0x000fe40000800000 */
[----:B------:R-:W-:Y:S02]  /*92e0*/  FMNMX.FTZ R10, R126, R21, !PT ;  /* 0x000000157e0a7209 */ /* 0x000fe40007810000 */
[----:B------:R-:W-:Y:S02]  /*92f0*/  ISETP.NE.AND P1, PT, R7, RZ, PT ;  /* 0x000000ff0700720c */ /* 0x000fe40003f25270 */
[----:B------:R-:W-:Y:S02]  /*9300*/  FMNMX.FTZ R21, R125, R10, !PT ;  /* 0x0000000a7d157209 */ /* 0x000fe40007810000 */
[----:B0-----:R-:W-:-:S02]  /*9310*/  FMNMX.FTZ R3, R0, R3, !PT ;  /* 0x0000000300037209 */ /* 0x001fc40007810000 */
[----:B------:R-:W-:Y:S02]  /*9320*/  FMNMX.FTZ R10, R124, R21, !PT ;  /* 0x000000157c0a7209 */ /* 0x000fe40007810000 */
[----:B------:R-:W-:Y:S01]  /*9330*/  FSEL R110, R110, -INF , P1 ;  /* 0xff8000006e6e7808 */ /* 0x000fe20000800000 */
[----:B------:R-:W0:Y:S01]  /*9340*/  SHFL.BFLY PT, R0, R3, 0x1, 0x1f ;  /* 0x0c201f0003007f89 */ /* 0x000e2200000e0000 */
[----:B------:R-:W-:Y:S02]  /*9350*/  FSEL R114, R114, -INF , P3 ;  /* 0xff80000072727808 */ /* 0x000fe40001800000 */
[----:B------:R-:W-:Y:S02]  /*9360*/  FSEL R115, R115, -INF , P4 ;  /* 0xff80000073737808 */ /* 0x000fe40002000000 */
[----:B------:R-:W-:Y:S02]  /*9370*/  FSEL R118, R118, -INF , P5 ;  /* 0xff80000076767808 */ /* 0x000fe40002800000 */
[----:B------:R-:W-:-:S02]  /*9380*/  FSEL R119, R119, -INF , P6 ;  /* 0xff80000077777808 */ /* 0x000fc40003000000 */
[----:B0-----:R-:W-:Y:S01]  /*9390*/  FMNMX.FTZ R3, R3, R0, !PT ;  /* 0x0000000003037209 */ /* 0x001fe20007810000 */
[----:B------:R-:W-:-:S03]  /*93a0*/  IMAD.U32 R0, RZ, RZ, UR4 ;  /* 0x00000004ff007e24 */ /* 0x000fc6000f8e00ff */
[C---:B------:R-:W-:Y:S01]  /*93b0*/  FSETP.NEU.FTZ.AND P2, PT, R3.reuse, -INF , PT ;  /* 0xff8000000300780b */ /* 0x040fe20003f5d000 */
[----:B------:R-:W-:-:S05]  /*93c0*/  FMUL.FTZ R9, R3, R0 ;  /* 0x0000000003097220 */ /* 0x000fca0000410000 */
[----:B------:R-:W-:Y:S02]  /*93d0*/  FSEL R5, R9, RZ, P2 ;  /* 0x000000ff09057208 */ /* 0x000fe40001000000 */
[----:B------:R-:W-:-:S03]  /*93e0*/  ISETP.NE.AND P2, PT, R8, RZ, PT ;  /* 0x000000ff0800720c */ /* 0x000fc60003f45270 */
[--C-:B------:R-:W-:Y:S01]  /*93f0*/  FFMA.FTZ R9, R29, R0, -R5.reuse ;  /* 0x000000001d097223 */ /* 0x100fe20000010805 */
[----:B------:R-:W-:Y:S01]  /*9400*/  FMNMX.FTZ R29, R123, R10, !PT ;  /* 0x0000000a7b1d7209 */ /* 0x000fe20007810000 */
[-CC-:B------:R-:W-:Y:S01]  /*9410*/  FFMA.FTZ R6, R24, R0.reuse, -R5.reuse ;  /* 0x0000000018067223 */ /* 0x180fe20000010805 */
[----:B------:R-:W-:Y:S01]  /*9420*/  FSEL R111, R111, -INF , P2 ;  /* 0xff8000006f6f7808 */ /* 0x000fe20001000000 */
        /* <DEDUP_REMOVED lines=60> */
[----:B------:R-:W-:Y:S01]  /*97f0*/  FFMA.FTZ R73, R117, R0, -R5 ;  /* 0x0000000075497223 */ /* 0x000fe20000010805 */
[----:B------:R-:W-:Y:S01]  /*9800*/  FMNMX.FTZ R10, R70, R29, !PT ;  /* 0x0000001d460a7209 */ /* 0x000fe20007810000 */
[----:B------:R-:W-:Y:S01]  /*9810*/  MUFU.EX2 R6, R6 ;  /* 0x0000000600067308 */ /* 0x000fe20000000800 */
[----:B------:R-:W2:Y:S02]  /*9820*/  LDL R105, [R1+0x48] ;  /* 0x0000480001697983 */ /* 0x000ea40000100800 */
[----:B------:R-:W-:-:S02]  /*9830*/  FMNMX.FTZ R29, R71, R10, !PT ;  /* 0x0000000a471d7209 */ /* 0x000fc40007810000 */
[----:B------:R-:W3:Y:S02]  /*9840*/  LDL R104, [R1+0x8] ;  /* 0x0000080001687983 */ /* 0x000ee40000100800 */
[----:B------:R-:W-:Y:S01]  /*9850*/  FMNMX.FTZ R10, R74, R29, !PT ;  /* 0x0000001d4a0a7209 */ /* 0x000fe20007810000 */
[----:B------:R-:W0:Y:S03]  /*9860*/  MUFU.EX2 R7, R7 ;  /* 0x0000000700077308 */ /* 0x000e260000000800 */
        /* <DEDUP_REMOVED lines=48> */
[----:B------:R-:W-:Y:S02]  /*9b70*/  FSEL R93, R93, RZ, P1 ;  /* 0x000000ff5d5d7208 */ /* 0x000fe40000800000 */
[----:B------:R-:W-:-:S03]  /*9b80*/  ISETP.NE.AND P1, PT, R131, RZ, PT ;  /* 0x000000ff8300720c */ /* 0x000fc60003f25270 */
        /* <DEDUP_REMOVED lines=10> */
[----:B------:R-:W-:Y:S01]  /*9c30*/  FFMA.FTZ R51, R54, R0, -R93 ;  /* 0x0000000036337223 */ /* 0x000fe2000001085d */
[----:B------:R-:W-:-:S02]  /*9c40*/  @!P1 VIADD R4, R4, 0x30840 ;  /* 0x0003084004049836 */ /* 0x000fc40000000000 */
[-CC-:B------:R-:W-:Y:S01]  /*9c50*/  FFMA.FTZ R54, R55, R0.reuse, -R93.reuse ;  /* 0x0000000037367223 */ /* 0x180fe2000001085d */
[-CC-:B------:R-:W-:Y:S01]  /*9c60*/  FFMA.FTZ R55, R58, R0.reuse, -R93.reuse ;  /* 0x000000003a377223 */ /* 0x180fe2000001085d */
[-CC-:B------:R-:W-:Y:S01]  /*9c70*/  FFMA.FTZ R58, R59, R0.reuse, -R93.reuse ;  /* 0x000000003b3a7223 */ /* 0x180fe2000001085d */
[-CC-:B------:R-:W-:Y:S01]  /*9c80*/  FFMA.FTZ R84, R124, R0.reuse, -R93.reuse ;  /* 0x000000007c547223 */ /* 0x180fe2000001085d */
[----:B------:R-:W1:Y:S01]  /*9c90*/  MUFU.EX2 R29, R29 ;  /* 0x0000001d001d7308 */ /* 0x000e620000000800 */
[----:B------:R-:W-:Y:S01]  /*9ca0*/  @!P1 PRMT R4, RZ, 0x654, R4 ;  /* 0x00000654ff049816 */ /* 0x000fe20000000004 */
[-C--:B------:R-:W-:Y:S01]  /*9cb0*/  FFMA.FTZ R59, R62, R0.reuse, -R93 ;  /* 0x000000003e3b7223 */ /* 0x080fe2000001085d */
[----:B0-----:R-:W-:Y:S01]  /*9cc0*/  FADD.FTZ R101, R6, R7 ;  /* 0x0000000706657221 */ /* 0x001fe20000010000 */
[-CC-:B------:R-:W-:Y:S01]  /*9cd0*/  FFMA.FTZ R62, R63, R0.reuse, -R93.reuse ;  /* 0x000000003f3e7223 */ /* 0x180fe2000001085d */
[----:B------:R0:W-:Y:S01]  /*9ce0*/  @!P1 SYNCS.ARRIVE.TRANS64.RED.A1T0 RZ, [R4+URZ], RZ ;  /* 0x000000ff04ff99a7 */ /* 0x0001e2000810043f */
[-CC-:B------:R-:W-:Y:S01]  /*9cf0*/  FFMA.FTZ R85, R123, R0.reuse, -R93.reuse ;  /* 0x000000007b557223 */ /* 0x180fe2000001085d */
[-CC-:B------:R-:W-:Y:S01]  /*9d00*/  FFMA.FTZ R88, R122, R0.reuse, -R93.reuse ;  /* 0x000000007a587223 */ /* 0x180fe2000001085d */
[----:B------:R-:W4:Y:S01]  /*9d10*/  MUFU.EX2 R77, R77 ;  /* 0x0000004d004d7308 */ /* 0x000f220000000800 */
[-CC-:B------:R-:W-:Y:S01]  /*9d20*/  FFMA.FTZ R89, R121, R0.reuse, -R93.reuse ;  /* 0x0000000079597223 */ /* 0x180fe2000001085d */
[-CC-:B------:R-:W-:Y:S01]  /*9d30*/  FFMA.FTZ R92, R120, R0.reuse, -R93.reuse ;  /* 0x00000000785c7223 */ /* 0x180fe2000001085d */
[----:B------:R-:W-:-:S05]  /*9d40*/  FFMA.FTZ R31, R31, R0, -R93 ;  /* 0x000000001f1f7223 */ /* 0x000fca000001085d */
[----:B------:R-:W4:Y:S01]  /*9d50*/  MUFU.EX2 R80, R80 ;  /* 0x0000005000507308 */ /* 0x000f220000000800 */
[--C-:B------:R-:W-:Y:S01]  /*9d60*/  FFMA.FTZ R63, R66, R0, -R93.reuse ;  /* 0x00000000423f7223 */ /* 0x100fe2000001085d */
[----:B0-----:R-:W-:Y:S01]  /*9d70*/  F2FP.BF16.F32.PACK_AB R4, R7, R6 ;  /* 0x000000060704723e */ /* 0x001fe200000010ff */
[----:B------:R-:W-:-:S05]  /*9d80*/  FFMA.FTZ R66, R67, R0, -R93 ;  /* 0x0000000043427223 */ /* 0x000fca000001085d */
[----:B------:R-:W0:Y:S01]  /*9d90*/  MUFU.EX2 R81, R81 ;  /* 0x0000005100517308 */ /* 0x000e220000000800 */
[----:B-1----:R-:W-:Y:S01]  /*9da0*/  FADD.FTZ R6, R5, R29 ;  /* 0x0000001d05067221 */ /* 0x002fe20000010000 */
[-C--:B------:R-:W-:Y:S01]  /*9db0*/  FFMA.FTZ R67, R70, R0.reuse, -R93 ;  /* 0x0000000046437223 */ /* 0x080fe2000001085d */
[----:B------:R-:W-:Y:S01]  /*9dc0*/  FADD.FTZ R24, R8, R101 ;  /* 0x0000006508187221 */ /* 0x000fe20000010000 */
[-CC-:B------:R-:W-:Y:S01]  /*9dd0*/  FFMA.FTZ R70, R71, R0.reuse, -R93.reuse ;  /* 0x0000000047467223 */ /* 0x180fe2000001085d */
[-CC-:B------:R-:W-:Y:S01]  /*9de0*/  FFMA.FTZ R71, R74, R0.reuse, -R93.reuse ;  /* 0x000000004a477223 */ /* 0x180fe2000001085d */
[-CC-:B------:R-:W-:Y:S01]  /*9df0*/  FFMA.FTZ R74, R75, R0.reuse, -R93.reuse ;  /* 0x000000004b4a7223 */ /* 0x180fe2000001085d */
[----:B----4-:R-:W-:Y:S01]  /*9e00*/  FADD.FTZ R7, R77, R6 ;  /* 0x000000064d077221 */ /* 0x010fe20000010000 */
[----:B------:R-:W1:Y:S01]  /*9e10*/  MUFU.EX2 R84, R84 ;  /* 0x0000005400547308 */ /* 0x000e620000000800 */
[-CC-:B------:R-:W-:Y:S01]  /*9e20*/  FFMA.FTZ R75, R78, R0.reuse, -R93.reuse ;  /* 0x000000004e4b7223 */ /* 0x180fe2000001085d */
[----:B------:R-:W-:Y:S01]  /*9e30*/  FADD.FTZ R24, R9, R24 ;  /* 0x0000001809187221 */ /* 0x000fe20000010000 */
[-CC-:B------:R-:W-:Y:S01]  /*9e40*/  FFMA.FTZ R78, R79, R0.reuse, -R93.reuse ;  /* 0x000000004f4e7223 */ /* 0x180fe2000001085d */
[----:B------:R-:W-:Y:S01]  /*9e50*/  FFMA.FTZ R79, R86, R0, -R93 ;  /* 0x00000000564f7223 */ /* 0x000fe2000001085d */
[----:B------:R-:W-:Y:S01]  /*9e60*/  FADD.FTZ R86, R80, R7 ;  /* 0x0000000750567221 */ /* 0x000fe20000010000 */
[----:B------:R-:W-:-:S02]  /*9e70*/  FADD.FTZ R7, R11, R24 ;  /* 0x000000180b077221 */ /* 0x000fc40000010000 */
[----:B------:R-:W4:Y:S01]  /*9e80*/  MUFU.EX2 R85, R85 ;  /* 0x0000005500557308 */ /* 0x000f220000000800 */
[----:B------:R-:W-:Y:S01]  /*9e90*/  F2FP.BF16.F32.PACK_AB R6, R9, R8 ;  /* 0x000000080906723e */ /* 0x000fe200000010ff */
[----:B0-----:R-:W-:Y:S01]  /*9ea0*/  FADD.FTZ R9, R81, R86 ;  /* 0x0000005651097221 */ /* 0x001fe20000010000 */
[----:B------:R-:W-:-:S05]  /*9eb0*/  FADD.FTZ R86, R12, R7 ;  /* 0x000000070c567221 */ /* 0x000fca0000010000 */
[----:B------:R-:W0:Y:S01]  /*9ec0*/  MUFU.EX2 R88, R88 ;  /* 0x0000005800587308 */ /* 0x000e220000000800 */
[----:B------:R-:W-:Y:S01]  /*9ed0*/  FADD.FTZ R7, R13, R86 ;  /* 0x000000560d077221 */ /* 0x000fe20000010000 */
[----:B------:R-:W-:Y:S01]  /*9ee0*/  F2FP.BF16.F32.PACK_AB R24, R12, R11 ;  /* 0x0000000b0c18723e */ /* 0x000fe200000010ff */
[----:B------:R-:W-:Y:S01]  /*9ef0*/  FFMA.FTZ R82, R82, R0, -R93 ;  /* 0x0000000052527223 */ /* 0x000fe2000001085d */
[----:B-1----:R-:W-:Y:S01]  /*9f00*/  FADD.FTZ R12, R84, R9 ;  /* 0x00000009540c7221 */ /* 0x002fe20000010000 */
[----:B------:R-:W-:-:S03]  /*9f10*/  FADD.FTZ R7, R26, R7 ;  /* 0x000000071a077221 */ /* 0x000fc60000010000 */
[----:B------:R-:W1:Y:S01]  /*9f20*/  MUFU.EX2 R89, R89 ;  /* 0x0000005900597308 */ /* 0x000e620000000800 */
[----:B----4-:R-:W-:-:S07]  /*9f30*/  FADD.FTZ R11, R85, R12 ;  /* 0x0000000c550b7221 */ /* 0x010fce0000010000 */
[----:B------:R-:W4:Y:S01]  /*9f40*/  MUFU.EX2 R92, R92 ;  /* 0x0000005c005c7308 */ /* 0x000f220000000800 */
[----:B0-----:R-:W-:-:S07]  /*9f50*/  FADD.FTZ R12, R88, R11 ;  /* 0x0000000b580c7221 */ /* 0x001fce0000010000 */
[----:B------:R0:W-:Y:S08]  /*9f60*/  MUFU.EX2 R8, R82 ;  /* 0x0000005200087308 */ /* 0x0001f00000000800 */
[----:B------:R-:W4:Y:S01]  /*9f70*/  MUFU.EX2 R31, R31 ;  /* 0x0000001f001f7308 */ /* 0x000f220000000800 */
[----:B0-----:R-:W-:-:S04]  /*9f80*/  FADD.FTZ R82, R28, R7 ;  /* 0x000000071c527221 */ /* 0x001fc80000010000 */
[----:B------:R-:W-:-:S03]  /*9f90*/  FADD.FTZ R11, R25, R82 ;  /* 0x00000052190b7221 */ /* 0x000fc60000010000 */
[----:B------:R-:W0:Y:S01]  /*9fa0*/  MUFU.EX2 R96, R96 ;  /* 0x0000006000607308 */ /* 0x000e220000000800 */
[----:B------:R-:W-:Y:S01]  /*9fb0*/  FADD.FTZ R82, R30, R11 ;  /* 0x0000000b1e527221 */ /* 0x000fe20000010000 */
[----:B-1----:R-:W-:-:S03]  /*9fc0*/  FADD.FTZ R7, R89, R12 ;  /* 0x0000000c59077221 */ /* 0x002fc60000010000 */
[----:B------:R-:W-:-:S03]  /*9fd0*/  FADD.FTZ R11, R27, R82 ;  /* 0x000000521b0b7221 */ /* 0x000fc60000010000 */
[----:B------:R-:W1:Y:S01]  /*9fe0*/  MUFU.EX2 R47, R47 ;  /* 0x0000002f002f7308 */ /* 0x000e620000000800 */
[----:B----4-:R-:W-:Y:S01]  /*9ff0*/  FADD.FTZ R12, R92, R7 ;  /* 0x000000075c0c7221 */ /* 0x010fe20000010000 */
[----:B------:R-:W-:-:S06]  /*a000*/  FADD.FTZ R82, R14, R11 ;  /* 0x0000000b0e527221 */ /* 0x000fcc0000010000 */
[----:B------:R-:W4:Y:S01]  /*a010*/  MUFU.EX2 R50, R50 ;  /* 0x0000003200327308 */ /* 0x000f220000000800 */
[----:B------:R-:W-:Y:S01]  /*a020*/  FADD.FTZ R7, R31, R12 ;  /* 0x0000000c1f077221 */ /* 0x000fe20000010000 */
[----:B------:R-:W-:Y:S01]  /*a030*/  F2FP.BF16.F32.PACK_AB R26, R26, R13 ;  /* 0x0000000d1a1a723e */ /* 0x000fe200000010ff */
[----:B------:R-:W-:Y:S02]  /*a040*/  FADD.FTZ R13, R15, R82 ;  /* 0x000000520f0d7221 */ /* 0x000fe40000010000 */
[----:B0-----:R-:W-:Y:S02]  /*a050*/  FADD.FTZ R12, R96, R7 ;  /* 0x00000007600c7221 */ /* 0x001fe40000010000 */
[----:B------:R-:W-:Y:S01]  /*a060*/  FADD.FTZ R82, R20, R13 ;  /* 0x0000000d14527221 */ /* 0x000fe20000010000 */
[----:B------:R-:W-:Y:S01]  /*a070*/  F2FP.BF16.F32.PACK_AB R28, R25, R28 ;  /* 0x0000001c191c723e */ /* 0x000fe200000010ff */
[----:B-1----:R-:W-:Y:S01]  /*a080*/  FADD.FTZ R7, R47, R12 ;  /* 0x0000000c2f077221 */ /* 0x002fe20000010000 */
[----:B------:R-:W0:Y:S01]  /*a090*/  MUFU.EX2 R51, R51 ;  /* 0x0000003300337308 */ /* 0x000e220000000800 */
[----:B------:R-:W-:-:S07]  /*a0a0*/  FADD.FTZ R25, R21, R82 ;  /* 0x0000005215197221 */ /* 0x000fce0000010000 */
[----:B------:R-:W1:Y:S01]  /*a0b0*/  MUFU.EX2 R54, R54 ;  /* 0x0000003600367308 */ /* 0x000e620000000800 */
[----:B----4-:R-:W-:Y:S01]  /*a0c0*/  FADD.FTZ R12, R50, R7 ;  /* 0x00000007320c7221 */ /* 0x010fe20000010000 */
[----:B------:R-:W-:Y:S01]  /*a0d0*/  F2FP.BF16.F32.PACK_AB R7, R80, R77 ;  /* 0x0000004d5007723e */ /* 0x000fe200000010ff */
[----:B------:R-:W-:Y:S01]  /*a0e0*/  FADD.FTZ R80, R32, R25 ;  /* 0x0000001920507221 */ /* 0x000fe20000010000 */
[----:B------:R-:W-:Y:S01]  /*a0f0*/  F2FP.BF16.F32.PACK_AB R25, R84, R81 ;  /* 0x000000515419723e */ /* 0x000fe200000010ff */
[----:B------:R-:W4:Y:S03]  /*a100*/  LDL R82, [R1+0x50] ;  /* 0x0000500001527983 */ /* 0x000f260000100800 */
[----:B------:R-:W2:Y:S01]  /*a110*/  MUFU.EX2 R55, R55 ;  /* 0x0000003700377308 */ /* 0x000ea20000000800 */
[----:B------:R-:W4:Y:S01]  /*a120*/  LDL R81, [R1+0x4] ;  /* 0x0000040001517983 */ /* 0x000f220000100800 */
[----:B0-----:R-:W-:-:S06]  /*a130*/  FADD.FTZ R13, R51, R12 ;  /* 0x0000000c330d7221 */ /* 0x001fcc0000010000 */
[----:B------:R-:W0:Y:S01]  /*a140*/  MUFU.EX2 R58, R58 ;  /* 0x0000003a003a7308 */ /* 0x000e220000000800 */
[----:B-1----:R-:W-:-:S07]  /*a150*/  FADD.FTZ R12, R54, R13 ;  /* 0x0000000d360c7221 */ /* 0x002fce0000010000 */
[----:B------:R-:W1:Y:S01]  /*a160*/  MUFU.EX2 R59, R59 ;  /* 0x0000003b003b7308 */ /* 0x000e620000000800 */
[----:B--2---:R-:W-:Y:S01]  /*a170*/  FADD.FTZ R13, R55, R12 ;  /* 0x0000000c370d7221 */ /* 0x004fe20000010000 */
[----:B------:R-:W-:-:S06]  /*a180*/  FADD.FTZ R77, R33, R80 ;  /* 0x00000050214d7221 */ /* 0x000fcc0000010000 */
[----:B------:R-:W2:Y:S01]  /*a190*/  MUFU.EX2 R62, R62 ;  /* 0x0000003e003e7308 */ /* 0x000ea20000000800 */
[----:B0-----:R-:W-:Y:S01]  /*a1a0*/  FADD.FTZ R12, R58, R13 ;  /* 0x0000000d3a0c7221 */ /* 0x001fe20000010000 */
[----:B------:R-:W-:-:S06]  /*a1b0*/  FADD.FTZ R77, R34, R77 ;  /* 0x0000004d224d7221 */ /* 0x000fcc0000010000 */
[----:B------:R-:W0:Y:S01]  /*a1c0*/  MUFU.EX2 R63, R63 ;  /* 0x0000003f003f7308 */ /* 0x000e220000000800 */
[----:B-1----:R-:W-:Y:S01]  /*a1d0*/  FADD.FTZ R13, R59, R12 ;  /* 0x0000000c3b0d7221 */ /* 0x002fe20000010000 */
[----:B------:R-:W-:-:S06]  /*a1e0*/  FADD.FTZ R12, R40, R77 ;  /* 0x0000004d280c7221 */ /* 0x000fcc0000010000 */
[----:B------:R-:W1:Y:S08]  /*a1f0*/  MUFU.EX2 R66, R66 ;  /* 0x0000004200427308 */ /* 0x000e700000000800 */
[----:B------:R-:W3:Y:S01]  /*a200*/  MUFU.EX2 R48, R48 ;  /* 0x0000003000307308 */ /* 0x000ee20000000800 */
[----:B--2---:R-:W-:Y:S01]  /*a210*/  FADD.FTZ R80, R62, R13 ;  /* 0x0000000d3e507221 */ /* 0x004fe20000010000 */
[----:B------:R-:W-:-:S06]  /*a220*/  F2FP.BF16.F32.PACK_AB R5, R29, R5 ;  /* 0x000000051d05723e */ /* 0x000fcc00000010ff */
[----:B------:R-:W2:Y:S01]  /*a230*/  MUFU.EX2 R67, R67 ;  /* 0x0000004300437308 */ /* 0x000ea20000000800 */
[----:B------:R-:W-:-:S07]  /*a240*/  FADD.FTZ R13, R41, R12 ;  /* 0x0000000c290d7221 */ /* 0x000fce0000010000 */
[----:B------:R-:W2:Y:S01]  /*a250*/  MUFU.EX2 R49, R49 ;  /* 0x0000003100317308 */ /* 0x000ea20000000800 */
[----:B0-----:R-:W-:Y:S01]  /*a260*/  FADD.FTZ R77, R63, R80 ;  /* 0x000000503f4d7221 */ /* 0x001fe20000010000 */
[----:B------:R-:W-:-:S06]  /*a270*/  FADD.FTZ R13, R46, R13 ;  /* 0x0000000d2e0d7221 */ /* 0x000fcc0000010000 */
[----:B------:R-:W0:Y:S01]  /*a280*/  MUFU.EX2 R70, R70 ;  /* 0x0000004600467308 */ /* 0x000e220000000800 */
[----:B------:R1:W-:Y:S07]  /*a290*/  STSM.16.M88.4 [R157+0x1e800], R4 ;  /* 0x01e800049d007844 */ /* 0x0003ee0000000200 */
[----:B------:R-:W0:Y:S01]  /*a2a0*/  MUFU.EX2 R35, R35 ;  /* 0x0000002300237308 */ /* 0x000e220000000800 */
[----:B------:R-:W-:Y:S02]  /*a2b0*/  F2FP.BF16.F32.PACK_AB R30, R27, R30 ;  /* 0x0000001e1b1e723e */ /* 0x000fe400000010ff */
[----:B------:R-:W-:-:S05]  /*a2c0*/  F2FP.BF16.F32.PACK_AB R27, R88, R85 ;  /* 0x00000055581b723e */ /* 0x000fca00000010ff */
[----:B------:R-:W0:Y:S01]  /*a2d0*/  MUFU.EX2 R36, R36 ;  /* 0x0000002400247308 */ /* 0x000e220000000800 */
[----:B-1----:R-:W-:Y:S01]  /*a2e0*/  F2FP.BF16.F32.PACK_AB R4, R15, R14 ;  /* 0x0000000e0f04723e */ /* 0x002fe200000010ff */
[----:B------:R-:W-:Y:S01]  /*a2f0*/  FADD.FTZ R14, R66, R77 ;  /* 0x0000004d420e7221 */ /* 0x000fe20000010000 */
[----:B------:R-:W-:Y:S01]  /*a300*/  F2FP.BF16.F32.PACK_AB R6, R21, R20 ;  /* 0x000000141506723e */ /* 0x000fe200000010ff */
[----:B---3--:R-:W-:Y:S01]  /*a310*/  FADD.FTZ R20, R48, R13 ;  /* 0x0000000d30147221 */ /* 0x008fe20000010000 */
[----:B------:R-:W-:-:S03]  /*a320*/  F2FP.BF16.F32.PACK_AB R29, R92, R89 ;  /* 0x000000595c1d723e */ /* 0x000fc600000010ff */
[----:B------:R-:W-:Y:S01]  /*a330*/  MUFU.EX2 R37, R37 ;  /* 0x0000002500257308 */ /* 0x000fe20000000800 */
[----:B------:R-:W-:Y:S01]  /*a340*/  F2FP.BF16.F32.PACK_AB R31, R96, R31 ;  /* 0x0000001f601f723e */ /* 0x000fe200000010ff */
[----:B--2---:R-:W-:Y:S01]  /*a350*/  FADD.FTZ R5, R67, R14 ;  /* 0x0000000e43057221 */ /* 0x004fe20000010000 */
[----:B------:R-:W-:-:S05]  /*a360*/  FADD.FTZ R20, R49, R20 ;  /* 0x0000001431147221 */ /* 0x000fca0000010000 */
[----:B------:R-:W1:Y:S01]  /*a370*/  MUFU.EX2 R71, R71 ;  /* 0x0000004700477308 */ /* 0x000e620000000800 */
[----:B------:R-:W-:Y:S04]  /*a380*/  STSM.16.M88.4 [R105], R24 ;  /* 0x0000001869007844 */ /* 0x000fe80000000200 */
[----:B------:R0:W-:Y:S03]  /*a390*/  STSM.16.M88.4 [R104], R28 ;  /* 0x0000001c68007844 */ /* 0x0001e60000000200 */
[----:B------:R-:W-:Y:S08]  /*a3a0*/  MUFU.EX2 R38, R38 ;  /* 0x0000002600267308 */ /* 0x000ff00000000800 */
[----:B------:R-:W2:Y:S01]  /*a3b0*/  MUFU.EX2 R74, R74 ;  /* 0x0000004a004a7308 */ /* 0x000ea20000000800 */
[----:B0-----:R-:W-:Y:S01]  /*a3c0*/  FADD.FTZ R28, R70, R5 ;  /* 0x00000005461c7221 */ /* 0x001fe20000010000 */
[----:B------:R-:W-:-:S06]  /*a3d0*/  FADD.FTZ R5, R35, R20 ;  /* 0x0000001423057221 */ /* 0x000fcc0000010000 */
[----:B------:R-:W-:Y:S01]  /*a3e0*/  MUFU.EX2 R39, R39 ;  /* 0x0000002700277308 */ /* 0x000fe20000000800 */
[----:B------:R-:W-:Y:S01]  /*a3f0*/  FADD.FTZ R20, R36, R5 ;  /* 0x0000000524147221 */ /* 0x000fe20000010000 */
[----:B-1----:R-:W-:-:S03]  /*a400*/  FADD.FTZ R13, R71, R28 ;  /* 0x0000001c470d7221 */ /* 0x002fc60000010000 */
[----:B------:R-:W-:Y:S01]  /*a410*/  FADD.FTZ R15, R37, R20 ;  /* 0x00000014250f7221 */ /* 0x000fe20000010000 */
[----:B------:R-:W-:Y:S02]  /*a420*/  F2FP.BF16.F32.PACK_AB R5, R50, R47 ;  /* 0x0000002f3205723e */ /* 0x000fe400000010ff */
[----:B------:R-:W-:Y:S01]  /*a430*/  MUFU.EX2 R42, R42 ;  /* 0x0000002a002a7308 */ /* 0x000fe20000000800 */
[----:B------:R-:W-:Y:S01]  /*a440*/  F2FP.BF16.F32.PACK_AB R7, R54, R51 ;  /* 0x000000333607723e */ /* 0x000fe200000010ff */
[----:B--2---:R-:W-:Y:S01]  /*a450*/  FADD.FTZ R28, R74, R13 ;  /* 0x0000000d4a1c7221 */ /* 0x004fe20000010000 */
[----:B------:R-:W-:Y:S01]  /*a460*/  FADD.FTZ R20, R38, R15 ;  /* 0x0000000f26147221 */ /* 0x000fe20000010000 */
[----:B------:R-:W-:Y:S02]  /*a470*/  F2FP.BF16.F32.PACK_AB R12, R33, R32 ;  /* 0x00000020210c723e */ /* 0x000fe400000010ff */
[----:B------:R-:W-:Y:S02]  /*a480*/  F2FP.BF16.F32.PACK_AB R14, R40, R34 ;  /* 0x00000022280e723e */ /* 0x000fe400000010ff */
[----:B------:R-:W-:Y:S01]  /*a490*/  F2FP.BF16.F32.PACK_AB R13, R58, R55 ;  /* 0x000000373a0d723e */ /* 0x000fe200000010ff */
        /* <DEDUP_REMOVED lines=19> */
[----:B----4-:R-:W-:Y:S04]  /*a5d0*/  STSM.16.M88.4 [R81], R4 ;  /* 0x0000000451007844 */ /* 0x010fe80000000200 */
[----:B------:R0:W-:Y:S04]  /*a5e0*/  STSM.16.M88.4 [R157+0x24800], R12 ;  /* 0x0248000c9d007844 */ /* 0x0001e80000000200 */
[----:B0-----:R-:W2:Y:S01]  /*a5f0*/  LDL R15, [R1+0x4c] ;  /* 0x00004c00010f7983 */ /* 0x001ea20000100800 */
[----:B------:R-:W0:Y:S01]  /*a600*/  MUFU.EX2 R75, R75 ;  /* 0x0000004b004b7308 */ /* 0x000e220000000800 */
[----:B------:R-:W-:-:S07]  /*a610*/  FFMA.FTZ R83, R83, R0, -R93 ;  /* 0x0000000053537223 */ /* 0x000fce000001085d */
[----:B------:R-:W1:Y:S01]  /*a620*/  MUFU.EX2 R78, R78 ;  /* 0x0000004e004e7308 */ /* 0x000e620000000800 */
[----:B------:R-:W-:-:S07]  /*a630*/  FFMA.FTZ R87, R87, R0, -R93 ;  /* 0x0000000057577223 */ /* 0x000fce000001085d */
[----:B------:R-:W3:Y:S01]  /*a640*/  MUFU.EX2 R9, R83 ;  /* 0x0000005300097308 */ /* 0x000ee20000000800 */
[----:B0-----:R-:W-:Y:S01]  /*a650*/  FADD.FTZ R21, R75, R28 ;  /* 0x0000001c4b157221 */ /* 0x001fe20000010000 */
[----:B------:R-:W-:-:S06]  /*a660*/  FFMA.FTZ R90, R90, R0, -R93 ;  /* 0x000000005a5a7223 */ /* 0x000fcc000001085d */
[----:B------:R-:W0:Y:S01]  /*a670*/  MUFU.EX2 R79, R79 ;  /* 0x0000004f004f7308 */ /* 0x000e220000000800 */
[----:B-1----:R-:W-:Y:S01]  /*a680*/  FADD.FTZ R21, R78, R21 ;  /* 0x000000154e157221 */ /* 0x002fe20000010000 */
[----:B------:R-:W-:Y:S01]  /*a690*/  FFMA.FTZ R91, R91, R0, -R93 ;  /* 0x000000005b5b7223 */ /* 0x000fe2000001085d */
[----:B------:R-:W-:-:S05]  /*a6a0*/  FADD.FTZ R29, R39, R20 ;  /* 0x00000014271d7221 */ /* 0x000fca0000010000 */
[----:B------:R-:W1:Y:S01]  /*a6b0*/  MUFU.EX2 R87, R87 ;  /* 0x0000005700577308 */ /* 0x000e620000000800 */
[----:B------:R-:W-:Y:S01]  /*a6c0*/  FADD.FTZ R20, R8, R21 ;  /* 0x0000001508147221 */ /* 0x000fe20000010000 */
[----:B------:R-:W-:Y:S01]  /*a6d0*/  FFMA.FTZ R94, R94, R0, -R93 ;  /* 0x000000005e5e7223 */ /* 0x000fe2000001085d */
[----:B------:R-:W-:-:S05]  /*a6e0*/  FADD.FTZ R28, R42, R29 ;  /* 0x0000001d2a1c7221 */ /* 0x000fca0000010000 */
[----:B------:R-:W4:Y:S01]  /*a6f0*/  MUFU.EX2 R11, R90 ;  /* 0x0000005a000b7308 */ /* 0x000f220000000800 */
[----:B---3--:R-:W-:Y:S01]  /*a700*/  FADD.FTZ R20, R9, R20 ;  /* 0x0000001409147221 */ /* 0x008fe20000010000 */
[----:B------:R-:W-:Y:S01]  /*a710*/  FFMA.FTZ R95, R95, R0, -R93 ;  /* 0x000000005f5f7223 */ /* 0x000fe2000001085d */
[----:B------:R-:W-:-:S05]  /*a720*/  FADD.FTZ R28, R43, R28 ;  /* 0x0000001c2b1c7221 */ /* 0x000fca0000010000 */
[----:B------:R-:W3:Y:S01]  /*a730*/  MUFU.EX2 R91, R91 ;  /* 0x0000005b005b7308 */ /* 0x000ee20000000800 */
[----:B0-----:R-:W-:Y:S01]  /*a740*/  FADD.FTZ R20, R79, R20 ;  /* 0x000000144f147221 */ /* 0x001fe20000010000 */
[----:B------:R-:W-:Y:S01]  /*a750*/  FFMA.FTZ R98, R98, R0, -R93 ;  /* 0x0000000062627223 */ /* 0x000fe2000001085d */
[----:B------:R-:W-:-:S05]  /*a760*/  FADD.FTZ R21, R45, R28 ;  /* 0x0000001c2d157221 */ /* 0x000fca0000010000 */
[----:B------:R-:W0:Y:S01]  /*a770*/  MUFU.EX2 R94, R94 ;  /* 0x0000005e005e7308 */ /* 0x000e220000000800 */
[----:B-1----:R-:W-:Y:S01]  /*a780*/  FADD.FTZ R20, R87, R20 ;  /* 0x0000001457147221 */ /* 0x002fe20000010000 */
[----:B------:R-:W-:Y:S01]  /*a790*/  FFMA.FTZ R99, R99, R0, -R93 ;  /* 0x0000000063637223 */ /* 0x000fe2000001085d */
[----:B------:R-:W-:-:S05]  /*a7a0*/  FADD.FTZ R21, R44, R21 ;  /* 0x000000152c157221 */ /* 0x000fca0000010000 */
[----:B------:R-:W1:Y:S01]  /*a7b0*/  MUFU.EX2 R95, R95 ;  /* 0x0000005f005f7308 */ /* 0x000e620000000800 */
[----:B----4-:R-:W-:Y:S01]  /*a7c0*/  FADD.FTZ R20, R11, R20 ;  /* 0x000000140b147221 */ /* 0x010fe20000010000 */
        /* <DEDUP_REMOVED lines=9> */
[----:B------:R-:W-:-:S05]  /*a860*/  F2FP.BF16.F32.PACK_AB R5, R9, R8 ;  /* 0x000000080905723e */ /* 0x000fca00000010ff */
[----:B------:R-:W0:Y:S01]  /*a870*/  MUFU.EX2 R102, R102 ;  /* 0x0000006600667308 */ /* 0x000e220000000800 */
[----:B------:R-:W-:Y:S01]  /*a880*/  FADD.FTZ R20, R56, R7 ;  /* 0x0000000738147221 */ /* 0x000fe20000010000 */
[----:B-1----:R-:W-:Y:S01]  /*a890*/  FADD.FTZ R9, R95, R14 ;  /* 0x0000000e5f097221 */ /* 0x002fe20000010000 */
[----:B------:R-:W-:-:S05]  /*a8a0*/  FFMA.FTZ R107, R107, R0, -R93 ;  /* 0x000000006b6b7223 */ /* 0x000fca000001085d */
[----:B------:R-:W1:Y:S01]  /*a8b0*/  MUFU.EX2 R103, R103 ;  /* 0x0000006700677308 */ /* 0x000e620000000800 */
[----:B------:R-:W-:Y:S01]  /*a8c0*/  FADD.FTZ R13, R57, R20 ;  /* 0x00000014390d7221 */ /* 0x000fe20000010000 */
[----:B----4-:R-:W-:Y:S01]  /*a8d0*/  FADD.FTZ R8, R98, R9 ;  /* 0x0000000962087221 */ /* 0x010fe20000010000 */
[----:B------:R-:W-:-:S05]  /*a8e0*/  FFMA.FTZ R110, R110, R0, -R93 ;  /* 0x000000006e6e7223 */ /* 0x000fca000001085d */
[----:B------:R-:W4:Y:S01]  /*a8f0*/  MUFU.EX2 R106, R106 ;  /* 0x0000006a006a7308 */ /* 0x000f220000000800 */
[----:B------:R-:W-:Y:S01]  /*a900*/  FADD.FTZ R14, R60, R13 ;  /* 0x0000000d3c0e7221 */ /* 0x000fe20000010000 */
[----:B---3--:R-:W-:Y:S01]  /*a910*/  FADD.FTZ R9, R99, R8 ;  /* 0x0000000863097221 */ /* 0x008fe20000010000 */
[----:B------:R-:W-:Y:S01]  /*a920*/  F2FP.BF16.F32.PACK_AB R27, R70, R67 ;  /* 0x00000043461b723e */ /* 0x000fe200000010ff */
[----:B------:R-:W-:-:S04]  /*a930*/  FFMA.FTZ R111, R111, R0, -R93 ;  /* 0x000000006f6f7223 */ /* 0x000fc8000001085d */
[----:B------:R-:W3:Y:S01]  /*a940*/  MUFU.EX2 R107, R107 ;  /* 0x0000006b006b7308 */ /* 0x000ee20000000800 */
[----:B------:R-:W-:Y:S01]  /*a950*/  F2FP.BF16.F32.PACK_AB R24, R46, R41 ;  /* 0x000000292e18723e */ /* 0x000fe200000010ff */
[----:B------:R-:W-:Y:S01]  /*a960*/  FADD.FTZ R14, R61, R14 ;  /* 0x0000000e3d0e7221 */ /* 0x000fe20000010000 */
[----:B------:R-:W-:Y:S01]  /*a970*/  F2FP.BF16.F32.PACK_AB R26, R49, R48 ;  /* 0x00000030311a723e */ /* 0x000fe200000010ff */
[----:B0-----:R-:W-:Y:S01]  /*a980*/  FADD.FTZ R8, R102, R9 ;  /* 0x0000000966087221 */ /* 0x001fe20000010000 */
[----:B------:R-:W-:Y:S01]  /*a990*/  F2FP.BF16.F32.PACK_AB R25, R66, R63 ;  /* 0x0000003f4219723e */ /* 0x000fe200000010ff */
[----:B------:R-:W-:Y:S01]  /*a9a0*/  FFMA.FTZ R114, R114, R0, -R93 ;  /* 0x0000000072727223 */ /* 0x000fe2000001085d */
[----:B------:R-:W-:Y:S01]  /*a9b0*/  F2FP.BF16.F32.PACK_AB R38, R38, R37 ;  /* 0x000000252626723e */ /* 0x000fe200000010ff */
[----:B------:R-:W0:Y:S01]  /*a9c0*/  MUFU.EX2 R67, R110 ;  /* 0x0000006e00437308 */ /* 0x000e220000000800 */
[----:B------:R-:W-:Y:S02]  /*a9d0*/  F2FP.BF16.F32.PACK_AB R4, R42, R39 ;  /* 0x000000272a04723e */ /* 0x000fe400000010ff */
[----:B------:R-:W-:-:S02]  /*a9e0*/  F2FP.BF16.F32.PACK_AB R36, R36, R35 ;  /* 0x000000232424723e */ /* 0x000fc400000010ff */
[----:B------:R-:W-:Y:S02]  /*a9f0*/  F2FP.BF16.F32.PACK_AB R37, R74, R71 ;  /* 0x000000474a25723e */ /* 0x000fe400000010ff */
[----:B------:R-:W-:Y:S01]  /*aa00*/  F2FP.BF16.F32.PACK_AB R39, R78, R75 ;  /* 0x0000004b4e27723e */ /* 0x000fe200000010ff */
[----:B------:R-:W0:Y:S01]  /*aa10*/  MUFU.EX2 R12, R111 ;  /* 0x0000006f000c7308 */ /* 0x000e220000000800 */
[----:B------:R-:W-:Y:S02]  /*aa20*/  F2FP.BF16.F32.PACK_AB R6, R45, R43 ;  /* 0x0000002b2d06723e */ /* 0x000fe400000010ff */
[----:B------:R-:W-:Y:S01]  /*aa30*/  F2FP.BF16.F32.PACK_AB R7, R87, R79 ;  /* 0x0000004f5707723e */ /* 0x000fe200000010ff */
[----:B------:R-:W-:Y:S01]  /*aa40*/  FADD.FTZ R9, R97, R14 ;  /* 0x0000000e61097221 */ /* 0x000fe20000010000 */
[----:B-1----:R-:W-:Y:S01]  /*aa50*/  FADD.FTZ R13, R103, R8 ;  /* 0x00000008670d7221 */ /* 0x002fe20000010000 */
[-CC-:B------:R-:W-:Y:S01]  /*aa60*/  FFMA.FTZ R115, R115, R0.reuse, -R93.reuse ;  /* 0x0000000073737223 */ /* 0x180fe2000001085d */
[-CC-:B------:R-:W-:Y:S01]  /*aa70*/  FFMA.FTZ R118, R118, R0.reuse, -R93.reuse ;  /* 0x0000000076767223 */ /* 0x180fe2000001085d */
[----:B------:R-:W-:Y:S01]  /*aa80*/  STSM.16.M88.4 [R82], R24 ;  /* 0x0000001852007844 */ /* 0x000fe20000000200 */
[----:B------:R-:W-:Y:S01]  /*aa90*/  FFMA.FTZ R93, R119, R0, -R93 ;  /* 0x00000000775d7223 */ /* 0x000fe2000001085d */
[----:B------:R-:W1:Y:S02]  /*aaa0*/  MUFU.EX2 R114, R114 ;  /* 0x0000007200727308 */ /* 0x000e640000000800 */
[----:B------:R-:W-:Y:S01]  /*aab0*/  STSM.16.M88.4 [R104+0x6000], R36 ;  /* 0x0060002468007844 */ /* 0x000fe20000000200 */
[----:B------:R-:W-:-:S03]  /*aac0*/  FADD.FTZ R9, R64, R9 ;  /* 0x0000000940097221 */ /* 0x000fc60000010000 */
[----:B------:R4:W-:Y:S02]  /*aad0*/  STSM.16.M88.4 [R81+0x6000], R4 ;  /* 0x0060000451007844 */ /* 0x0009e40000000200 */
[----:B------:R-:W1:Y:S08]  /*aae0*/  MUFU.EX2 R115, R115 ;  /* 0x0000007300737308 */ /* 0x000e700000000800 */
[----:B------:R-:W-:Y:S01]  /*aaf0*/  MUFU.EX2 R118, R118 ;  /* 0x0000007600767308 */ /* 0x000fe20000000800 */
[----:B----4-:R-:W-:Y:S01]  /*ab00*/  FADD.FTZ R4, R106, R13 ;  /* 0x0000000d6a047221 */ /* 0x010fe20000010000 */
[----:B------:R-:W-:-:S06]  /*ab10*/  FADD.FTZ R6, R100, R9 ;  /* 0x0000000964067221 */ /* 0x000fcc0000010000 */
[----:B------:R-:W4:Y:S01]  /*ab20*/  MUFU.EX2 R93, R93 ;  /* 0x0000005d005d7308 */ /* 0x000f220000000800 */
[----:B---3--:R-:W-:Y:S01]  /*ab30*/  FADD.FTZ R4, R107, R4 ;  /* 0x000000046b047221 */ /* 0x008fe20000010000 */
[----:B------:R-:W-:-:S03]  /*ab40*/  FADD.FTZ R5, R65, R6 ;  /* 0x0000000641057221 */ /* 0x000fc60000010000 */
[----:B0-----:R-:W-:Y:S01]  /*ab50*/  FADD.FTZ R7, R67, R4 ;  /* 0x0000000443077221 */ /* 0x001fe20000010000 */
[----:B------:R-:W-:-:S03]  /*ab60*/  FADD.FTZ R4, R68, R5 ;  /* 0x0000000544047221 */ /* 0x000fc60000010000 */
[----:B------:R-:W-:Y:S01]  /*ab70*/  FADD.FTZ R7, R12, R7 ;  /* 0x000000070c077221 */ /* 0x000fe20000010000 */
[----:B------:R-:W-:Y:S01]  /*ab80*/  FADD.FTZ R5, R69, R4 ;  /* 0x0000000445057221 */ /* 0x000fe20000010000 */
[----:B------:R-:W-:Y:S02]  /*ab90*/  F2FP.BF16.F32.PACK_AB R44, R52, R44 ;  /* 0x0000002c342c723e */ /* 0x000fe400000010ff */
[----:B-1----:R-:W-:Y:S01]  /*aba0*/  FADD.FTZ R6, R114, R7 ;  /* 0x0000000772067221 */ /* 0x002fe20000010000 */
[----:B------:R-:W-:Y:S02]  /*abb0*/  F2FP.BF16.F32.PACK_AB R46, R56, R53 ;  /* 0x00000035382e723e */ /* 0x000fe400000010ff */
[----:B------:R-:W-:Y:S02]  /*abc0*/  F2FP.BF16.F32.PACK_AB R62, R97, R61 ;  /* 0x0000003d613e723e */ /* 0x000fe400000010ff */
[----:B------:R-:W-:Y:S02]  /*abd0*/  F2FP.BF16.F32.PACK_AB R45, R91, R11 ;  /* 0x0000000b5b2d723e */ /* 0x000fe400000010ff */
[----:B------:R-:W-:Y:S01]  /*abe0*/  F2FP.BF16.F32.PACK_AB R47, R95, R94 ;  /* 0x0000005e5f2f723e */ /* 0x000fe200000010ff */
[----:B------:R-:W-:Y:S01]  /*abf0*/  FADD.FTZ R9, R72, R5 ;  /* 0x0000000548097221 */ /* 0x000fe20000010000 */
[----:B------:R-:W-:Y:S01]  /*ac00*/  F2FP.BF16.F32.PACK_AB R60, R60, R57 ;  /* 0x000000393c3c723e */ /* 0x000fe200000010ff */
[----:B------:R-:W-:Y:S01]  /*ac10*/  FADD.FTZ R11, R115, R6 ;  /* 0x00000006730b7221 */ /* 0x000fe20000010000 */
        /* <DEDUP_REMOVED lines=9> */
[----:B----4-:R-:W-:Y:S01]  /*acb0*/  F2FP.BF16.F32.PACK_AB R7, R93, R118 ;  /* 0x000000765d07723e */ /* 0x010fe200000010ff */
[----:B------:R-:W-:Y:S01]  /*acc0*/  STSM.16.M88.4 [R157+0x2a800], R44 ;  /* 0x02a8002c9d007844 */ /* 0x000fe20000000200 */
[----:B------:R-:W-:Y:S01]  /*acd0*/  ISETP.GE.AND P2, PT, R130, 0xc1, PT ;  /* 0x000000c18200780c */ /* 0x000fe20003f46270 */
[----:B------:R-:W-:Y:S01]  /*ace0*/  FADD.FTZ R76, R76, R9 ;  /* 0x000000094c4c7221 */ /* 0x000fe20000010000 */
[----:B------:R-:W-:Y:S01]  /*acf0*/  FADD.FTZ R20, R118, R11 ;  /* 0x0000000b76147221 */ /* 0x000fe20000010000 */
[----:B------:R-:W-:-:S03]  /*ad00*/  IMAD.MOV.U32 R151, RZ, RZ, RZ ;  /* 0x000000ffff977224 */ /* 0x000fc600078e00ff */
[----:B------:R-:W-:Y:S01]  /*ad10*/  FADD.FTZ R20, R93, R20 ;  /* 0x000000145d147221 */ /* 0x000fe20000010000 */
        /* <DEDUP_REMOVED lines=28> */
[----:B--2---:R-:W-:Y:S04]  /*aee0*/  STSM.16.M88.4 [R15], R60 ;  /* 0x0000003c0f007844 */ /* 0x004fe80000000200 */
[----:B------:R-:W-:Y:S04]  /*aef0*/  STSM.16.M88.4 [R104+0xc000], R64 ;  /* 0x00c0004068007844 */ /* 0x000fe80000000200 */
[----:B------:R0:W-:Y:S01]  /*af00*/  STSM.16.M88.4 [R81+0xc000], R4 ;  /* 0x00c0000451007844 */ /* 0x0001e20000000200 */
[----:B------:R1:W-:Y:S06]  /*af10*/  MEMBAR.ALL.CTA ;  /* 0x0000000000007992 */ /* 0x0003ec0000008000 */
[----:B-1----:R-:W1:Y:S01]  /*af20*/  FENCE.VIEW.ASYNC.S ;  /* 0x00000000000073c6 */ /* 0x002e620000000000 */
[----:B------:R-:W-:-:S02]  /*af30*/  IMAD.MOV.U32 R122, RZ, RZ, R151 ;  /* 0x000000ffff7a7224 */ /* 0x000fc400078e0097 */
[--C-:B------:R-:W-:Y:S02]  /*af40*/  IMAD.MOV.U32 R121, RZ, RZ, R151.reuse ;  /* 0x000000ffff797224 */ /* 0x100fe400078e0097 */
[----:B------:R-:W-:Y:S02]  /*af50*/  IMAD.MOV.U32 R120, RZ, RZ, R151 ;  /* 0x000000ffff787224 */ /* 0x000fe400078e0097 */
[----:B0-----:R-:W-:Y:S01]  /*af60*/  FADD.FTZ R4, R73, R76 ;  /* 0x0000004c49047221 */ /* 0x001fe20000010000 */
[----:B-1----:R-:W-:Y:S01]  /*af70*/  NOP ;  /* 0x0000000000007918 */ /* 0x002fe20000000000 */
[----:B------:R-:W-:Y:S05]  /*af80*/  @!P2 BRA `(.L_x_13144) ;  /* 0x0000002c00d4a947 */ /* 0x000fea0003800000 */
[----:B------:R-:W2:Y:S01]  /*af90*/  LDL.LU R104, [R1+0x64] ;  /* 0x0000640001687983 */ /* 0x000ea20000300800 */
[----:B------:R-:W-:Y:S01]  /*afa0*/  IMAD.MOV.U32 R5, RZ, RZ, R10 ;  /* 0x000000ffff057224 */ /* 0x000fe200078e000a */
[----:B------:R-:W-:Y:S01]  /*afb0*/  MOV R6, R3 ;  /* 0x0000000300067202 */ /* 0x000fe20000000f00 */
        /* <DEDUP_REMOVED lines=18> */
[----:B--2---:R-:W-:-:S07]  /*b0e0*/  VIADD R8, R104, 0xfffffffe ;  /* 0xfffffffe68087836 */ /* 0x004fce0000000000 */
.L_x_13155:
[----:B------:R-:W2:Y:S01]  /*b0f0*/  LDL R0, [R1+0x3c] ;  /* 0x00003c0001007983 */ /* 0x000ea20000100800 */
        /* <DEDUP_REMOVED lines=10> */
.L_x_13146:
[----:B------:R-:W-:Y:S01]  /*b1a0*/  IMAD R0, R152, 0x8, R2 ;  /* 0x0000000898007824 */ /* 0x000fe200078e0202 */
[----:B------:R-:W-:-:S04]  /*b1b0*/  SHF.L.U32 R3, R156, 0x1f, RZ ;  /* 0x0000001f9c037819 */ /* 0x000fc800000006ff */
[----:B------:R0:W1:Y:S01]  /*b1c0*/  SYNCS.PHASECHK.TRANS64.TRYWAIT P3, [R0+URZ+0x30830], R3 ;  /* 0x03083003000075a7 */ /* 0x000062000806017f */
[----:B------:R-:W-:Y:S05]  /*b1d0*/  @!P0 BRA `(.L_x_13147) ;  /* 0x0000000000048947 */ /* 0x000fea0003800000 */
[----:B------:R-:W-:Y:S01]  /*b1e0*/  BPT.TRAP 0x1 ;  /* 0x000000040000795c */ /* 0x000fe20000300000 */
.L_x_13147:
[----:B------:R-:W-:Y:S04]  /*b1f0*/  BSSY B0, `(.L_x_13145) ;  /* 0x0000004000007945 */ /* 0x000fe80003800000 */
[----:B-1----:R-:W-:Y:S05]  /*b200*/  @P3 BRA `(.L_x_13148) ;  /* 0x0000000000083947 */ /* 0x002fea0003800000 */
[----:B------:R-:W1:Y:S02]  /*b210*/  SYNCS.PHASECHK.TRANS64.TRYWAIT P3, [R0+URZ+0x30830], R3 ;  /* 0x03083003000075a7 */ /* 0x000e64000806017f */
[----:B-1----:R-:W-:Y:S05]  /*b220*/  @!P3 BRA `(.L_x_13149) ;  /* 0x000000bc0020b947 */ /* 0x002fea0003800000 */
.L_x_13148:
[----:B------:R-:W-:Y:S05]  /*b230*/  BSYNC B0 ;  /* 0x0000000000007941 */ /* 0x000fea0003800000 */
.L_x_13145:
[----:B01----:R-:W2:Y:S04]  /*b240*/  LDL R3, [R1+0x40] ;  /* 0x0000400001037983 */ /* 0x003ea80000100800 */
[----:B------:R-:W3:Y:S01]  /*b250*/  LDL.64 R24, [R1+0x10] ;  /* 0x0000100001187983 */ /* 0x000ee20000100a00 */
[----:B------:R-:W-:Y:S05]  /*b260*/  WARPSYNC.ALL ;  /* 0x0000000000007948 */ /* 0x000fea0003800000 */
[----:B------:R-:W-:Y:S01]  /*b270*/  IMAD.MOV.U32 R11, RZ, RZ, 0x40000040 ;  /* 0x40000040ff0b7424 */ /* 0x000fe200078e00ff */
[----:B------:R-:W0:Y:S04]  /*b280*/  S2R R0, SR_TID.X ;  /* 0x0000000000007919 */ /* 0x000e280000002100 */
[----:B------:R-:W-:-:S02]  /*b290*/  R2UR UR7, R11 ;  /* 0x000000000b0772ca */ /* 0x000fc400000e0000 */
[----:B------:R-:W-:Y:S01]  /*b2a0*/  R2UR UR19, R11 ;  /* 0x000000000b1372ca */ /* 0x000fe200000e0000 */
[----:B------:R-:W-:-:S05]  /*b2b0*/  IMAD.MOV.U32 R15, RZ, RZ, 0x40000040 ;  /* 0x40000040ff0f7424 */ /* 0x000fca00078e00ff */
[----:B------:R-:W-:Y:S02]  /*b2c0*/  R2UR UR15, R15 ;  /* 0x000000000f0f72ca */ /* 0x000fe400000e0000 */
[----:B0-----:R-:W-:-:S05]  /*b2d0*/  SHF.R.U32.HI R0, RZ, 0x7, R0 ;  /* 0x00000007ff007819 */ /* 0x001fca0000011600 */
[----:B------:R-:W-:Y:S02]  /*b2e0*/  VIADD R0, R0, 0x8 ;  /* 0x0000000800007836 */ /* 0x000fe40000000000 */
[----:B------:R-:W-:Y:S02]  /*b2f0*/  IMAD.MOV.U32 R13, RZ, RZ, 0x40000040 ;  /* 0x40000040ff0d7424 */ /* 0x000fe400078e00ff */
[----:B--2---:R-:W-:-:S04]  /*b300*/  IMAD R10, R152, 0x600, R3 ;  /* 0x00000600980a7824 */ /* 0x004fc800078e0203 */
[C---:B------:R-:W-:Y:S01]  /*b310*/  VIADD R12, R10.reuse, 0x2 ;  /* 0x000000020a0c7836 */ /* 0x040fe20000000000 */
[C---:B------:R-:W-:Y:S01]  /*b320*/  R2UR UR6, R10.reuse ;  /* 0x000000000a0672ca */ /* 0x040fe200000e0000 */
[C---:B------:R-:W-:Y:S02]  /*b330*/  VIADD R14, R10.reuse, 0x4 ;  /* 0x000000040a0e7836 */ /* 0x040fe40000000000 */
[----:B------:R-:W-:-:S05]  /*b340*/  VIADD R10, R10, 0x6 ;  /* 0x000000060a0a7836 */ /* 0x000fca0000000000 */
[----:B------:R-:W-:Y:S02]  /*b350*/  R2UR UR18, R10 ;  /* 0x000000000a1272ca */ /* 0x000fe400000e0000 */
[----:B------:R-:W2:Y:S01]  /*b360*/  LDL.64 R10, [R1+0x28] ;  /* 0x00002800010a7983 */ /* 0x000ea20000100a00 */
[----:B------:R-:W-:-:S03]  /*b370*/  R2UR UR14, R14 ;  /* 0x000000000e0e72ca */ /* 0x000fc600000e0000 */
[----:B------:R-:W4:Y:S01]  /*b380*/  LDL.64 R14, [R1+0x20] ;  /* 0x00002000010e7983 */ /* 0x000f220000100a00 */
[----:B---3--:R-:W-:Y:S02]  /*b390*/  R2UR UR4, R24 ;  /* 0x00000000180472ca */ /* 0x008fe400000e0000 */
[----:B------:R-:W-:Y:S01]  /*b3a0*/  R2UR UR5, R25 ;  /* 0x00000000190572ca */ /* 0x000fe200000e0000 */
[----:B------:R0:W-:Y:S06]  /*b3b0*/  BAR.SYNC.DEFER_BLOCKING R0, 0x100 ;  /* 0x000400000000751d */ /* 0x0001ec0000010000 */
[----:B------:R-:W-:-:S06]  /*b3c0*/  WARPGROUP.ARRIVE ;  /* 0x00000000000079c5 */ /* 0x000fcc0000000000 */
[----:B------:R-:W-:Y:S01]  /*b3d0*/  HGMMA.64x192x16.F32.BF16 R24, gdesc[UR4], RZ, !UPT, gsb0 ;  /* 0x02e00000041879f0 */ /* 0x000fe2000c0018ff */
[----:B------:R-:W-:Y:S02]  /*b3e0*/  R2UR UR10, R12 ;  /* 0x000000000c0a72ca */ /* 0x000fe400000e0000 */
[----:B------:R-:W-:Y:S02]  /*b3f0*/  R2UR UR11, R13 ;  /* 0x000000000d0b72ca */ /* 0x000fe400000e0000 */
[----:B------:R-:W3:Y:S01]  /*b400*/  LDL.64 R12, [R1+0x18] ;  /* 0x00001800010c7983 */ /* 0x000ee20000100a00 */
[----:B------:R-:W-:Y:S02]  /*b410*/  WARPGROUP.DEPBAR.LE gsb0, 0x0 ;  /* 0x00008000000079c5 */ /* 0x000fe40000010000 */
[----:B------:R-:W-:Y:S01]  /*b420*/  WARPGROUP.ARRIVE ;  /* 0x00000000000079c5 */ /* 0x000fe20000000000 */
[----:B--2---:R-:W-:Y:S02]  /*b430*/  R2UR UR8, R10 ;  /* 0x000000000a0872ca */ /* 0x004fe400000e0000 */
[----:B------:R-:W-:-:S13]  /*b440*/  R2UR UR9, R11 ;  /* 0x000000000b0972ca */ /* 0x000fda00000e0000 */
[----:B------:R-:W-:Y:S01]  /*b450*/  HGMMA.64x192x16.F32.BF16 R24, gdesc[UR8], R24, gsb0 ;  /* 0x02e00000081879f0 */ /* 0x000fe20008001818 */
[----:B----4-:R-:W-:Y:S02]  /*b460*/  R2UR UR12, R14 ;  /* 0x000000000e0c72ca */ /* 0x010fe400000e0000 */
[----:B------:R-:W-:Y:S02]  /*b470*/  R2UR UR13, R15 ;  /* 0x000000000f0d72ca */ /* 0x000fe400000e0000 */
[----:B---3--:R-:W-:Y:S02]  /*b480*/  R2UR UR16, R12 ;  /* 0x000000000c1072ca */ /* 0x008fe400000e0000 */
[----:B------:R-:W-:Y:S01]  /*b490*/  R2UR UR17, R13 ;  /* 0x000000000d1172ca */ /* 0x000fe200000e0000 */
[----:B------:R-:W-:Y:S02]  /*b4a0*/  WARPGROUP.DEPBAR.LE gsb0, 0x0 ;  /* 0x00008000000079c5 */ /* 0x000fe40000010000 */
[----:B------:R-:W-:-:S10]  /*b4b0*/  WARPGROUP.ARRIVE ;  /* 0x00000000000079c5 */ /* 0x000fd40000000000 */
        /* <DEDUP_REMOVED lines=8> */
.L_x_13151:
[----:B------:R-:W-:Y:S01]  /*b540*/  SHF.L.U32 R0, R9, 0x1f, RZ ;  /* 0x0000001f09007819 */ /* 0x000fe200000006ff */
[----:B------:R-:W-:-:S04]  /*b550*/  IMAD R3, R7, 0x8, R2 ;  /* 0x0000000807037824 */ /* 0x000fc800078e0202 */
[----:B------:R0:W1:Y:S01]  /*b560*/  SYNCS.PHASECHK.TRANS64.TRYWAIT P2, [R3+URZ+0x30850], R0 ;  /* 0x03085000030075a7 */ /* 0x000062000804017f */
[----:B------:R-:W-:Y:S05]  /*b570*/  @!P0 BRA `(.L_x_13152) ;  /* 0x0000000000048947 */ /* 0x000fea0003800000 */
[----:B------:R-:W-:Y:S01]  /*b580*/  BPT.TRAP 0x1 ;  /* 0x000000040000795c */ /* 0x000fe20000300000 */
.L_x_13152:
[----:B------:R-:W-:Y:S04]  /*b590*/  BSSY B0, `(.L_x_13150) ;  /* 0x0000004000007945 */ /* 0x000fe80003800000 */
[----:B-1----:R-:W-:Y:S05]  /*b5a0*/  @P2 BRA `(.L_x_13153) ;  /* 0x0000000000082947 */ /* 0x002fea0003800000 */
[----:B------:R-:W1:Y:S02]  /*b5b0*/  SYNCS.PHASECHK.TRANS64.TRYWAIT P2, [R3+URZ+0x30850], R0 ;  /* 0x03085000030075a7 */ /* 0x000e64000804017f */
[----:B-1----:R-:W-:Y:S05]  /*b5c0*/  @!P2 BRA `(.L_x_13154) ;  /* 0x000000b8004ca947 */ /* 0x002fea0003800000 */
.L_x_13153:
[----:B------:R-:W-:Y:S05]  /*b5d0*/  BSYNC B0 ;  /* 0x0000000000007941 */ /* 0x000fea0003800000 */
.L_x_13150:
        /* <DEDUP_REMOVED lines=65> */
[----:B------:R-:W2:Y:S01]  /*b9f0*/  LDL R61, [R1+0x38] ;  /* 0x00003800013d7983 */ /* 0x000ea20000100800 */
        /* <DEDUP_REMOVED lines=15> */
[----:B------:R-:W-:-:S05]  /*baf0*/  FFMA.FTZ R60, R60, R0, -R11 ;  /* 0x000000003c3c7223 */ /* 0x000fca000001080b */
[----:B------:R-:W3:Y:S01]  /*bb00*/  MUFU.EX2 R28, R28 ;  /* 0x0000001c001c7308 */ /* 0x000ee20000000800 */
[----:B0-----:R-:W-:-:S07]  /*bb10*/  FFMA.FTZ R6, R9, R4, R24 ;  /* 0x0000000409067223 */ /* 0x001fce0000010018 */
[----:B------:R-:W0:Y:S01]  /*bb20*/  MUFU.EX2 R10, R29 ;  /* 0x0000001d000a7308 */ /* 0x000e220000000800 */
[----:B-1----:R-:W-:-:S04]  /*bb30*/  FADD.FTZ R6, R25, R6 ;  /* 0x0000000619067221 */ /* 0x002fc80000010000 */
[----:B---3--:R-:W-:-:S04]  /*bb40*/  FADD.FTZ R6, R28, R6 ;  /* 0x000000061c067221 */ /* 0x008fc80000010000 */
[C---:B0-----:R-:W-:Y:S01]  /*bb50*/  FADD.FTZ R29, R10.reuse, R6 ;  /* 0x000000060a1d7221 */ /* 0x041fe20000010000 */
        /* <DEDUP_REMOVED lines=76> */
[----:B------:R-:W-:-:S02]  /*c020*/  FFMA.FTZ R117, R117, R0, -R11 ;  /* 0x0000000075757223 */ /* 0x000fc4000001080b */
[----:B------:R-:W0:Y:S02]  /*c030*/  SHFL.BFLY PT, R11, R10, 0x2, 0x1f ;  /* 0x0c401f000a0b7f89 */ /* 0x000e2400000e0000 */
[----:B0-----:R-:W-:-:S05]  /*c040*/  FMNMX.FTZ R10, R10, R11, !PT ;  /* 0x0000000b0a0a7209 */ /* 0x001fca0007810000 */
[----:B------:R-:W0:Y:S02]  /*c050*/  SHFL.BFLY PT, R11, R10, 0x1, 0x1f ;  /* 0x0c201f000a0b7f89 */ /* 0x000e2400000e0000 */
[----:B0-----:R-:W-:-:S05]  /*c060*/  FMNMX.FTZ R10, R10, R11, !PT ;  /* 0x0000000b0a0a7209 */ /* 0x001fca0007810000 */
        /* <DEDUP_REMOVED lines=49> */
[----:B------:R-:W-:-:S05]  /*c380*/  VIADD R11, R2, 0x400 ;  /* 0x00000400020b7836 */ /* 0x000fca0000000000 */
[----:B------:R-:W-:-:S04]  /*c390*/  SHF.R.U32.HI R11, RZ, 0x4, R11 ;  /* 0x00000004ff0b7819 */ /* 0x000fc8000001160b */
[----:B------:R-:W-:-:S05]  /*c3a0*/  LOP3.LUT R11, R11, 0x3fff, RZ, 0xc0, !PT ;  /* 0x00003fff0b0b7812 */ /* 0x000fca00078ec0ff */
        /* <DEDUP_REMOVED lines=15> */
[----:B------:R-:W-:Y:S02]  /*c4a0*/  VIADD R14, R12, 0x400 ;  /* 0x000004000c0e7836 */ /* 0x000fe40000000000 */
[----:B--2---:R-:W-:-:S03]  /*c4b0*/  VIADD R11, R61, 0x1e800 ;  /* 0x0001e8003d0b7836 */ /* 0x004fc60000000000 */
[----:B------:R-:W-:Y:S01]  /*c4c0*/  R2UR UR42, R14 ;  /* 0x000000000e2a72ca */ /* 0x000fe200000e0000 */
[C---:B------:R-:W-:Y:S01]  /*c4d0*/  VIADD R14, R12.reuse, 0x480 ;  /* 0x000004800c0e7836 */ /* 0x040fe20000000000 */
[----:B------:R-:W-:Y:S02]  /*c4e0*/  SHF.R.U32.HI R11, RZ, 0x4, R11 ;  /* 0x00000004ff0b7819 */ /* 0x000fe4000001160b */
[----:B------:R-:W-:Y:S02]  /*c4f0*/  R2UR UR6, R12 ;  /* 0x000000000c0672ca */ /* 0x000fe400000e0000 */
[----:B------:R-:W-:Y:S01]  /*c500*/  R2UR UR46, R14 ;  /* 0x000000000e2e72ca */ /* 0x000fe200000e0000 */
[C---:B------:R-:W-:Y:S02]  /*c510*/  VIADD R14, R12.reuse, 0x500 ;  /* 0x000005000c0e7836 */ /* 0x040fe40000000000 */
[----:B------:R-:W-:Y:S01]  /*c520*/  VIADD R12, R12, 0x580 ;  /* 0x000005800c0c7836 */ /* 0x000fe20000000000 */
[----:B------:R-:W-:Y:S01]  /*c530*/  LOP3.LUT R11, R11, 0x3fff, RZ, 0xc0, !PT ;  /* 0x00003fff0b0b7812 */ /* 0x000fe200078ec0ff */
[----:B------:R-:W-:-:S03]  /*c540*/  IMAD.MOV.U32 R13, RZ, RZ, 0x40000040 ;  /* 0x40000040ff0d7424 */ /* 0x000fc600078e00ff */
[----:B------:R-:W-:Y:S02]  /*c550*/  R2UR UR54, R12 ;  /* 0x000000000c3672ca */ /* 0x000fe400000e0000 */
[----:B------:R-:W-:Y:S02]  /*c560*/  LOP3.LUT R12, R11, 0x10000, RZ, 0xfc, !PT ;  /* 0x000100000b0c7812 */ /* 0x000fe400078efcff */
[C---:B------:R-:W-:Y:S02]  /*c570*/  R2UR UR7, R13.reuse ;  /* 0x000000000d0772ca */ /* 0x040fe400000e0000 */
[----:B------:R-:W-:Y:S02]  /*c580*/  R2UR UR4, R12 ;  /* 0x000000000c0472ca */ /* 0x000fe400000e0000 */
[----:B------:R-:W-:Y:S01]  /*c590*/  R2UR UR5, R13 ;  /* 0x000000000d0572ca */ /* 0x000fe200000e0000 */
[----:B------:R-:W-:-:S12]  /*c5a0*/  WARPGROUP.ARRIVE ;  /* 0x00000000000079c5 */ /* 0x000fd80000000000 */
[----:B------:R-:W-:Y:S01]  /*c5b0*/  HGMMA.64x64x16.F32.BF16 R120, gdesc[UR4].tnspB, R120, gsb0 ;  /* 0x40e00000047879f0 */ /* 0x000fe20008001878 */
[----:B------:R-:W-:Y:S01]  /*c5c0*/  IMAD.MOV.U32 R15, RZ, RZ, 0x40000040 ;  /* 0x40000040ff0f7424 */ /* 0x000fe200078e00ff */
        /* <DEDUP_REMOVED lines=8> */
[C---:B------:R-:W-:Y:S02]  /*c650*/  R2UR UR35, R15.reuse ;  /* 0x000000000f2372ca */ /* 0x040fe400000e0000 */
[C---:B------:R-:W-:Y:S02]  /*c660*/  R2UR UR43, R15.reuse ;  /* 0x000000000f2b72ca */ /* 0x040fe400000e0000 */
[C---:B------:R-:W-:Y:S02]  /*c670*/  R2UR UR47, R15.reuse ;  /* 0x000000000f2f72ca */ /* 0x040fe400000e0000 */
[----:B------:R-:W-:Y:S01]  /*c680*/  R2UR UR51, R15 ;  /* 0x000000000f3372ca */ /* 0x000fe200000e0000 */
[----:B------:R-:W-:Y:S01]  /*c690*/  IMAD.MOV.U32 R15, RZ, RZ, 0x40000040 ;  /* 0x40000040ff0f7424 */ /* 0x000fe200078e00ff */
[----:B------:R-:W-:-:S04]  /*c6a0*/  R2UR UR8, R14 ;  /* 0x000000000e0872ca */ /* 0x000fc800000e0000 */
[----:B------:R-:W-:Y:S01]  /*c6b0*/  R2UR UR9, R15 ;  /* 0x000000000f0972ca */ /* 0x000fe200000e0000 */
[----:B------:R-:W-:Y:S02]  /*c6c0*/  WARPGROUP.DEPBAR.LE gsb0, 0x0 ;  /* 0x00008000000079c5 */ /* 0x000fe40000010000 */
[----:B------:R-:W-:-:S10]  /*c6d0*/  WARPGROUP.ARRIVE ;  /* 0x00000000000079c5 */ /* 0x000fd40000000000 */
[----:B------:R-:W-:Y:S01]  /*c6e0*/  HGMMA.64x64x16.F32.BF16 R120, gdesc[UR8].tnspB, R120, gsb0 ;  /* 0x40e00000087879f0 */ /* 0x000fe20008001878 */
[----:B------:R-:W-:Y:S02]  /*c6f0*/  VIADD R14, R12, 0x4 ;  /* 0x000000040c0e7836 */ /* 0x000fe40000000000 */
[----:B------:R-:W-:-:S03]  /*c700*/  IMAD.MOV.U32 R15, RZ, RZ, 0x40000040 ;  /* 0x40000040ff0f7424 */ /* 0x000fc600078e00ff */
[----:B------:R-:W-:Y:S02]  /*c710*/  R2UR UR12, R14 ;  /* 0x000000000e0c72ca */ /* 0x000fe400000e0000 */
        /* <DEDUP_REMOVED lines=25> */
[----:B------:R-:W-:Y:S01]  /*c8b0*/  IMAD.MOV.U32 R15, RZ, RZ, 0x40000040 ;  /* 0x40000040ff0f7424 */ /* 0x000fe200078e00ff */
[----:B------:R-:W-:-:S04]  /*c8c0*/  IADD3 R14, R12, 0x604, RZ ;  /* 0x000006040c0e7810 */ /* 0x000fc80007ffe0ff */
        /* <DEDUP_REMOVED lines=33> */
[----:B------:R-:W-:Y:S01]  /*cae0*/  R2UR UR55, R13 ;  /* 0x000000000d3772ca */ /* 0x000fe200000e0000 */
[----:B------:R-:W-:Y:S02]  /*caf0*/  VIADD R12, R12, 0xc06 ;  /* 0x00000c060c0c7836 */ /* 0x000fe40000000000 */
[----:B------:R-:W-:-:S03]  /*cb00*/  IMAD.MOV.U32 R13, RZ, RZ, 0x40000040 ;  /* 0x40000040ff0d7424 */ /* 0x000fc600078e00ff */
[----:B------:R-:W-:Y:S02]  /*cb10*/  R2UR UR52, R12 ;  /* 0x000000000c3472ca */ /* 0x000fe400000e0000 */
[----:B------:R-:W-:Y:S01]  /*cb20*/  R2UR UR53, R13 ;  /* 0x000000000d3572ca */ /* 0x000fe200000e0000 */
[----:B------:R-:W0:Y:S01]  /*cb30*/  S2R R61, SR_TID.X ;  /* 0x00000000003d7919 */ /* 0x000e220000002100 */
[----:B------:R-:W-:-:S04]  /*cb40*/  FADD.FTZ R5, -R10, R5 ;  /* 0x000000050a057221 */ /* 0x000fc80000010100 */
[----:B------:R-:W-:Y:S01]  /*cb50*/  FMUL.FTZ R5, R5, R0 ;  /* 0x0000000005057220 */ /* 0x000fe20000410000 */
[----:B------:R-:W-:Y:S02]  /*cb60*/  WARPGROUP.DEPBAR.LE gsb0, 0x0 ;  /* 0x00008000000079c5 */ /* 0x000fe40000010000 */
[----:B------:R-:W-:-:S06]  /*cb70*/  WARPGROUP.ARRIVE ;  /* 0x00000000000079c5 */ /* 0x000fcc0000000000 */
[----:B------:R-:W-:Y:S01]  /*cb80*/  HGMMA.64x64x16.F32.BF16 R120, gdesc[UR52].tnspB, R120, gsb0 ;  /* 0x40e00000347879f0 */ /* 0x000fe20008001878 */
[----:B------:R-:W-:Y:S01]  /*cb90*/  MUFU.EX2 R11, R5 ;  /* 0x00000005000b7308 */ /* 0x000fe20000000800 */
[----:B------:R-:W-:Y:S02]  /*cba0*/  F2FP.BF16.F32.PACK_AB R4, R25, R24 ;  /* 0x000000181904723e */ /* 0x000fe400000010ff */
[----:B0-----:R-:W-:-:S05]  /*cbb0*/  SHF.R.U32.HI R24, RZ, 0x7, R61 ;  /* 0x00000007ff187819 */ /* 0x001fca000001163d */
[----:B------:R-:W0:Y:S01]  /*cbc0*/  MUFU.EX2 R5, R26 ;  /* 0x0000001a00057308 */ /* 0x000e220000000800 */
[----:B------:R-:W-:-:S07]  /*cbd0*/  @!P1 IMAD R14, R152, 0x8, R2 ;  /* 0x00000008980e9824 */ /* 0x000fce00078e0202 */
[----:B------:R-:W1:Y:S08]  /*cbe0*/  MUFU.EX2 R27, R27 ;  /* 0x0000001b001b7308 */ /* 0x000e700000000800 */
[----:B------:R-:W-:Y:S08]  /*cbf0*/  MUFU.EX2 R30, R30 ;  /* 0x0000001e001e7308 */ /* 0x000ff00000000800 */
[----:B------:R-:W2:Y:S01]  /*cc00*/  MUFU.EX2 R31, R31 ;  /* 0x0000001f001f7308 */ /* 0x000ea20000000800 */
[----:B------:R-:W-:Y:S01]  /*cc10*/  @!P1 IMAD R13, R7, 0x8, R2 ;  /* 0x00000008070d9824 */ /* 0x000fe200078e0202 */
[----:B------:R-:W-:Y:S01]  /*cc20*/  ISETP.GE.U32.AND P2, PT, R61, 0x180, PT ;  /* 0x000001803d00780c */ /* 0x000fe20003f46070 */
[----:B------:R-:W-:-:S02]  /*cc30*/  VIADD R12, R24, 0x9 ;  /* 0x00000009180c7836 */ /* 0x000fc40000000000 */
[----:B0-----:R-:W-:Y:S01]  /*cc40*/  FFMA.FTZ R20, R11, R20, R5 ;  /* 0x000000140b147223 */ /* 0x001fe20000010005 */
[----:B------:R-:W-:Y:S01]  /*cc50*/  @!P1 VIADD R14, R14, 0x30840 ;  /* 0x000308400e0e9836 */ /* 0x000fe20000000000 */
[----:B------:R-:W3:Y:S01]  /*cc60*/  LDL R61, [R1+0x4] ;  /* 0x00000400013d7983 */ /* 0x000ee20000100800 */
[----:B------:R-:W-:Y:S01]  /*cc70*/  @!P1 VIADD R13, R13, 0x30860 ;  /* 0x000308600d0d9836 */ /* 0x000fe20000000000 */
[----:B------:R-:W-:Y:S02]  /*cc80*/  SEL R12, R12, 0x9, !P2 ;  /* 0x000000090c0c7807 */ /* 0x000fe40005000000 */
[----:B------:R-:W-:Y:S02]  /*cc90*/  @!P1 PRMT R14, RZ, 0x654, R14 ;  /* 0x00000654ff0e9816 */ /* 0x000fe4000000000e */
[----:B-1----:R-:W-:Y:S02]  /*cca0*/  F2FP.BF16.F32.PACK_AB R5, R27, R5 ;  /* 0x000000051b05723e */ /* 0x002fe400000010ff */
[----:B------:R-:W-:-:S02]  /*ccb0*/  @!P1 PRMT R13, RZ, 0x654, R13 ;  /* 0x00000654ff0d9816 */ /* 0x000fc4000000000d */
[----:B--2---:R-:W-:Y:S01]  /*ccc0*/  F2FP.BF16.F32.PACK_AB R7, R31, R30 ;  /* 0x0000001e1f07723e */ /* 0x004fe200000010ff */
[----:B------:R-:W-:Y:S02]  /*ccd0*/  WARPGROUP.DEPBAR.LE gsb0, 0x0 ;  /* 0x00008000000079c5 */ /* 0x000fe40000010000 */
[----:B------:R0:W-:Y:S06]  /*cce0*/  BAR.ARV R12, 0x100 ;  /* 0x0004000c0000751d */ /* 0x0001ec0000002000 */
[----:B------:R-:W-:Y:S01]  /*ccf0*/  @!P1 SYNCS.ARRIVE.TRANS64.RED.A1T0 RZ, [R14+URZ], RZ ;  /* 0x000000ff0eff99a7 */ /* 0x000fe2000810043f */
[----:B------:R1:W-:Y:S01]  /*cd00*/  @!P1 SYNCS.ARRIVE.TRANS64.RED.A1T0 RZ, [R13+URZ], RZ ;  /* 0x000000ff0dff99a7 */ /* 0x0003e2000810043f */
[----:B------:R2:W-:Y:S02]  /*cd10*/  STSM.16.M88.4 [R157+0x1e800], R4 ;  /* 0x01e800049d007844 */ /* 0x0005e40000000200 */
[----:B--2---:R2:W-:Y:S02]  /*cd20*/  MUFU.EX2 R6, R36 ;  /* 0x0000002400067308 */ /* 0x0045e40000000800 */
[----:B--2---:R-:W2:Y:S06]  /*cd30*/  LDL R36, [R1+0x48] ;  /* 0x0000480001247983 */ /* 0x004eac0000100800 */
[----:B------:R4:W-:Y:S02]  /*cd40*/  MUFU.EX2 R4, R33 ;  /* 0x0000002100047308 */ /* 0x0009e40000000800 */
[----:B----4-:R-:W4:Y:S06]  /*cd50*/  LDL R33, [R1+0x8] ;  /* 0x0000080001217983 */ /* 0x010f2c0000100800 */
[----:B------:R-:W5:Y:S01]  /*cd60*/  MUFU.EX2 R32, R32 ;  /* 0x0000002000207308 */ /* 0x000f620000000800 */
[----:B0-----:R-:W-:-:S07]  /*cd70*/  FADD.FTZ R12, R27, R20 ;  /* 0x000000141b0c7221 */ /* 0x001fce0000010000 */
[----:B------:R-:W0:Y:S01]  /*cd80*/  MUFU.EX2 R5, R34 ;  /* 0x0000002200057308 */ /* 0x000e220000000800 */
[----:B------:R-:W-:-:S07]  /*cd90*/  FADD.FTZ R12, R30, R12 ;  /* 0x0000000c1e0c7221 */ /* 0x000fce0000010000 */
[----:B------:R-:W0:Y:S01]  /*cda0*/  MUFU.EX2 R35, R35 ;  /* 0x0000002300237308 */ /* 0x000e220000000800 */
[----:B-----5:R-:W-:-:S07]  /*cdb0*/  FADD.FTZ R29, R32, R29 ;  /* 0x0000001d201d7221 */ /* 0x020fce0000010000 */
[----:B------:R-:W5:Y:S01]  /*cdc0*/  MUFU.EX2 R7, R37 ;  /* 0x0000002500077308 */ /* 0x000f620000000800 */
[----:B------:R-:W-:Y:S01]  /*cdd0*/  FADD.FTZ R12, R31, R12 ;  /* 0x0000000c1f0c7221 */ /* 0x000fe20000010000 */
[----:B------:R-:W-:-:S06]  /*cde0*/  FADD.FTZ R29, R4, R29 ;  /* 0x0000001d041d7221 */ /* 0x000fcc0000010000 */
[----:B------:R-:W5:Y:S08]  /*cdf0*/  MUFU.EX2 R38, R38 ;  /* 0x0000002600267308 */ /* 0x000f700000000800 */
[----:B-1----:R-:W1:Y:S01]  /*ce00*/  MUFU.EX2 R13, R40 ;  /* 0x00000028000d7308 */ /* 0x002e620000000800 */
[----:B0-----:R-:W-:Y:S01]  /*ce10*/  FADD.FTZ R12, R5, R12 ;  /* 0x0000000c050c7221 */ /* 0x001fe20000010000 */
[----:B------:R-:W-:-:S06]  /*ce20*/  FADD.FTZ R29, R6, R29 ;  /* 0x0000001d061d7221 */ /* 0x000fcc0000010000 */
[----:B------:R-:W0:Y:S01]  /*ce30*/  MUFU.EX2 R15, R41 ;  /* 0x00000029000f7308 */ /* 0x000e220000000800 */
[----:B------:R-:W-:Y:S01]  /*ce40*/  FADD.FTZ R12, R35, R12 ;  /* 0x0000000c230c7221 */ /* 0x000fe20000010000 */
[----:B-----5:R-:W-:-:S06]  /*ce50*/  FADD.FTZ R29, R7, R29 ;  /* 0x0000001d071d7221 */ /* 0x020fcc0000010000 */
[----:B------:R-:W5:Y:S01]  /*ce60*/  MUFU.EX2 R44, R44 ;  /* 0x0000002c002c7308 */ /* 0x000f620000000800 */
[----:B------:R-:W-:Y:S01]  /*ce70*/  F2FP.BF16.F32.PACK_AB R6, R7, R6 ;  /* 0x000000060706723e */ /* 0x000fe200000010ff */
[----:B------:R-:W-:Y:S01]  /*ce80*/  FADD.FTZ R7, R38, R12 ;  /* 0x0000000c26077221 */ /* 0x000fe20000010000 */
[----:B-1----:R-:W-:-:S05]  /*ce90*/  FADD.FTZ R12, R13, R29 ;  /* 0x0000001d0d0c7221 */ /* 0x002fca0000010000 */
[----:B------:R-:W1:Y:S01]  /*cea0*/  MUFU.EX2 R14, R45 ;  /* 0x0000002d000e7308 */ /* 0x000e620000000800 */
[----:B0-----:R-:W-:-:S07]  /*ceb0*/  FADD.FTZ R30, R15, R12 ;  /* 0x0000000c0f1e7221 */ /* 0x001fce0000010000 */
[----:B------:R-:W0:Y:S01]  /*cec0*/  MUFU.EX2 R48, R48 ;  /* 0x0000003000307308 */ /* 0x000e220000000800 */
[----:B------:R-:W-:Y:S01]  /*ced0*/  F2FP.BF16.F32.PACK_AB R12, R15, R13 ;  /* 0x0000000d0f0c723e */ /* 0x000fe200000010ff */
[----:B-----5:R-:W-:-:S06]  /*cee0*/  FADD.FTZ R15, R44, R30 ;  /* 0x0000001e2c0f7221 */ /* 0x020fcc0000010000 */
[----:B------:R-:W5:Y:S01]  /*cef0*/  MUFU.EX2 R24, R49 ;  /* 0x0000003100187308 */ /* 0x000f620000000800 */
[----:B-1----:R-:W-:-:S07]  /*cf00*/  FADD.FTZ R15, R14, R15 ;  /* 0x0000000f0e0f7221 */ /* 0x002fce0000010000 */
[----:B------:R-:W1:Y:S01]  /*cf10*/  MUFU.EX2 R52, R52 ;  /* 0x0000003400347308 */ /* 0x000e620000000800 */
[----:B0-----:R-:W-:-:S07]  /*cf20*/  FADD.FTZ R15, R48, R15 ;  /* 0x0000000f300f7221 */ /* 0x001fce0000010000 */
[----:B------:R-:W0:Y:S08]  /*cf30*/  MUFU.EX2 R26, R53 ;  /* 0x00000035001a7308 */ /* 0x000e300000000800 */
[----:B------:R-:W0:Y:S01]  /*cf40*/  MUFU.EX2 R39, R39 ;  /* 0x0000002700277308 */ /* 0x000e220000000800 */
[----:B-----5:R-:W-:-:S07]  /*cf50*/  FADD.FTZ R15, R24, R15 ;  /* 0x0000000f180f7221 */ /* 0x020fce0000010000 */
[----:B------:R-:W5:Y:S01]  /*cf60*/  MUFU.EX2 R56, R56 ;  /* 0x0000003800387308 */ /* 0x000f620000000800 */
[----:B-1----:R-:W-:-:S07]  /*cf70*/  FADD.FTZ R15, R52, R15 ;  /* 0x0000000f340f7221 */ /* 0x002fce0000010000 */
[----:B------:R-:W1:Y:S01]  /*cf80*/  MUFU.EX2 R28, R57 ;  /* 0x00000039001c7308 */ /* 0x000e620000000800 */
[----:B0-----:R-:W-:Y:S01]  /*cf90*/  FADD.FTZ R15, R26, R15 ;  /* 0x0000000f1a0f7221 */ /* 0x001fe20000010000 */
[----:B------:R-:W-:Y:S01]  /*cfa0*/  FADD.FTZ R29, R39, R7 ;  /* 0x00000007271d7221 */ /* 0x000fe20000010000 */
[----:B------:R-:W-:Y:S02]  /*cfb0*/  F2FP.BF16.F32.PACK_AB R4, R4, R32 ;  /* 0x000000200404723e */ /* 0x000fe400000010ff */
[----:B------:R-:W-:Y:S01]  /*cfc0*/  F2FP.BF16.F32.PACK_AB R5, R35, R5 ;  /* 0x000000052305723e */ /* 0x000fe200000010ff */
[----:B------:R-:W3:Y:S01]  /*cfd0*/  LDL R32, [R1+0x50] ;  /* 0x0000500001207983 */ /* 0x000ee20000100800 */
[----:B------:R-:W-:Y:S01]  /*cfe0*/  F2FP.BF16.F32.PACK_AB R7, R39, R38 ;  /* 0x000000262707723e */ /* 0x000fe200000010ff */
[----:B-----5:R-:W-:-:S04]  /*cff0*/  FADD.FTZ R15, R56, R15 ;  /* 0x0000000f380f7221 */ /* 0x020fc80000010000 */
[C---:B-1----:R-:W-:Y:S01]  /*d000*/  FADD.FTZ R15, R28.reuse, R15 ;  /* 0x0000000f1c0f7221 */ /* 0x042fe20000010000 */
[----:B------:R-:W0:Y:S08]  /*d010*/  MUFU.EX2 R42, R42 ;  /* 0x0000002a002a7308 */ /* 0x000e300000000800 */
[----:B------:R-:W1:Y:S01]  /*d020*/  MUFU.EX2 R43, R43 ;  /* 0x0000002b002b7308 */ /* 0x000e620000000800 */
[----:B--2---:R2:W-:Y:S02]  /*d030*/  STSM.16.M88.4 [R36], R4 ;  /* 0x0000000424007844 */ /* 0x0045e40000000200 */
[----:B--2---:R-:W-:-:S02]  /*d040*/  F2FP.BF16.F32.PACK_AB R4, R28, R56 ;  /* 0x000000381c04723e */ /* 0x004fc400000010ff */
[----:B------:R-:W2:Y:S03]  /*d050*/  LDL R28, [R1+0x4c] ;  /* 0x00004c00011c7983 */ /* 0x000ea60000100800 */
[----:B------:R-:W5:Y:S01]  /*d060*/  MUFU.EX2 R46, R46 ;  /* 0x0000002e002e7308 */ /* 0x000f620000000800 */
[----:B0-----:R-:W-:-:S07]  /*d070*/  FADD.FTZ R13, R42, R29 ;  /* 0x0000001d2a0d7221 */ /* 0x001fce0000010000 */
[----:B------:R-:W0:Y:S01]  /*d080*/  MUFU.EX2 R47, R47 ;  /* 0x0000002f002f7308 */ /* 0x000e220000000800 */
[----:B-1----:R-:W-:-:S07]  /*d090*/  FADD.FTZ R13, R43, R13 ;  /* 0x0000000d2b0d7221 */ /* 0x002fce0000010000 */
[----:B------:R-:W1:Y:S01]  /*d0a0*/  MUFU.EX2 R25, R50 ;  /* 0x0000003200197308 */ /* 0x000e620000000800 */
[----:B-----5:R-:W-:-:S07]  /*d0b0*/  FADD.FTZ R13, R46, R13 ;  /* 0x0000000d2e0d7221 */ /* 0x020fce0000010000 */
        /* <DEDUP_REMOVED lines=8> */
[----:B------:R-:W0:Y:S08]  /*d140*/  MUFU.EX2 R60, R60 ;  /* 0x0000003c003c7308 */ /* 0x000e300000000800 */
[----:B------:R-:W4:Y:S01]  /*d150*/  MUFU.EX2 R59, R59 ;  /* 0x0000003b003b7308 */ /* 0x000f220000000800 */
[----:B-1----:R-:W-:-:S07]  /*d160*/  FADD.FTZ R13, R55, R13 ;  /* 0x0000000d370d7221 */ /* 0x002fce0000010000 */
[----:B------:R-:W1:Y:S08]  /*d170*/  MUFU.EX2 R21, R21 ;  /* 0x0000001500157308 */ /* 0x000e700000000800 */
[----:B------:R-:W1:Y:S01]  /*d180*/  MUFU.EX2 R62, R62 ;  /* 0x0000003e003e7308 */ /* 0x000e620000000800 */
[----:B-----5:R-:W-:-:S07]  /*d190*/  FADD.FTZ R13, R58, R13 ;  /* 0x0000000d3a0d7221 */ /* 0x020fce0000010000 */
[----:B------:R-:W5:Y:S08]  /*d1a0*/  MUFU.EX2 R64, R64 ;  /* 0x0000004000407308 */ /* 0x000f700000000800 */
[----:B------:R-:W5:Y:S01]  /*d1b0*/  MUFU.EX2 R63, R63 ;  /* 0x0000003f003f7308 */ /* 0x000f620000000800 */
[----:B0-----:R-:W-:Y:S01]  /*d1c0*/  FADD.FTZ R30, R60, R15 ;  /* 0x0000000f3c1e7221 */ /* 0x001fe20000010000 */
[----:B----4-:R-:W-:-:S06]  /*d1d0*/  FADD.FTZ R15, R59, R13 ;  /* 0x0000000d3b0f7221 */ /* 0x010fcc0000010000 */
[----:B------:R-:W0:Y:S08]  /*d1e0*/  MUFU.EX2 R20, R65 ;  /* 0x0000004100147308 */ /* 0x000e300000000800 */
[----:B------:R-:W4:Y:S01]  /*d1f0*/  MUFU.EX2 R66, R66 ;  /* 0x0000004200427308 */ /* 0x000f220000000800 */
[----:B-1----:R-:W-:Y:S01]  /*d200*/  FADD.FTZ R30, R21, R30 ;  /* 0x0000001e151e7221 */ /* 0x002fe20000010000 */
[----:B------:R-:W-:-:S06]  /*d210*/  FADD.FTZ R31, R62, R15 ;  /* 0x0000000f3e1f7221 */ /* 0x000fcc0000010000 */
[----:B------:R-:W1:Y:S08]  /*d220*/  MUFU.EX2 R68, R68 ;  /* 0x0000004400447308 */ /* 0x000e700000000800 */
[----:B------:R-:W3:Y:S01]  /*d230*/  MUFU.EX2 R67, R67 ;  /* 0x0000004300437308 */ /* 0x000ee20000000800 */
[----:B-----5:R-:W-:Y:S01]  /*d240*/  FADD.FTZ R30, R64, R30 ;  /* 0x0000001e401e7221 */ /* 0x020fe20000010000 */
[----:B------:R-:W-:-:S06]  /*d250*/  FADD.FTZ R31, R63, R31 ;  /* 0x0000001f3f1f7221 */ /* 0x000fcc0000010000 */
[----:B------:R-:W5:Y:S08]  /*d260*/  MUFU.EX2 R69, R69 ;  /* 0x0000004500457308 */ /* 0x000f700000000800 */
[----:B------:R-:W5:Y:S01]  /*d270*/  MUFU.EX2 R70, R70 ;  /* 0x0000004600467308 */ /* 0x000f620000000800 */
[----:B0-----:R-:W-:Y:S01]  /*d280*/  FADD.FTZ R30, R20, R30 ;  /* 0x0000001e141e7221 */ /* 0x001fe20000010000 */
[----:B----4-:R-:W-:-:S06]  /*d290*/  FADD.FTZ R31, R66, R31 ;  /* 0x0000001f421f7221 */ /* 0x010fcc0000010000 */
[----:B------:R-:W0:Y:S08]  /*d2a0*/  MUFU.EX2 R72, R72 ;  /* 0x0000004800487308 */ /* 0x000e300000000800 */
[----:B------:R-:W4:Y:S01]  /*d2b0*/  MUFU.EX2 R71, R71 ;  /* 0x0000004700477308 */ /* 0x000f220000000800 */
[----:B-1----:R-:W-:Y:S01]  /*d2c0*/  FADD.FTZ R30, R68, R30 ;  /* 0x0000001e441e7221 */ /* 0x002fe20000010000 */
[----:B---3--:R-:W-:-:S06]  /*d2d0*/  FADD.FTZ R31, R67, R31 ;  /* 0x0000001f431f7221 */ /* 0x008fcc0000010000 */
        /* <DEDUP_REMOVED lines=12> */
[----:B------:R-:W-:Y:S01]  /*d3a0*/  MUFU.EX2 R80, R80 ;  /* 0x0000005000507308 */ /* 0x000fe20000000800 */
[----:B------:R-:W-:-:S07]  /*d3b0*/  F2FP.BF16.F32.PACK_AB R13, R43, R42 ;  /* 0x0000002a2b0d723e */ /* 0x000fce00000010ff */
[----:B------:R-:W1:Y:S01]  /*d3c0*/  MUFU.EX2 R79, R79 ;  /* 0x0000004f004f7308 */ /* 0x000e620000000800 */
[----:B------:R-:W-:Y:S02]  /*d3d0*/  F2FP.BF16.F32.PACK_AB R14, R14, R44 ;  /* 0x0000002c0e0e723e */ /* 0x000fe400000010ff */
[----:B------:R-:W-:-:S05]  /*d3e0*/  F2FP.BF16.F32.PACK_AB R15, R47, R46 ;  /* 0x0000002e2f0f723e */ /* 0x000fca00000010ff */
[----:B------:R-:W3:Y:S01]  /*d3f0*/  MUFU.EX2 R81, R81 ;  /* 0x0000005100517308 */ /* 0x000ee20000000800 */
[----:B-----5:R-:W-:Y:S01]  /*d400*/  FADD.FTZ R30, R76, R30 ;  /* 0x0000001e4c1e7221 */ /* 0x020fe20000010000 */
[----:B------:R-:W-:-:S06]  /*d410*/  FADD.FTZ R31, R75, R31 ;  /* 0x0000001f4b1f7221 */ /* 0x000fcc0000010000 */
[----:B------:R-:W5:Y:S01]  /*d420*/  MUFU.EX2 R82, R82 ;  /* 0x0000005200527308 */ /* 0x000f620000000800 */
[----:B------:R-:W-:Y:S01]  /*d430*/  F2FP.BF16.F32.PACK_AB R24, R24, R48 ;  /* 0x000000301818723e */ /* 0x000fe200000010ff */
[----:B------:R0:W-:Y:S01]  /*d440*/  STSM.16.M88.4 [R33], R12 ;  /* 0x0000000c21007844 */ /* 0x0001e20000000200 */
[----:B------:R-:W-:Y:S02]  /*d450*/  F2FP.BF16.F32.PACK_AB R25, R51, R25 ;  /* 0x000000193319723e */ /* 0x000fe400000010ff */
[----:B------:R-:W-:-:S03]  /*d460*/  F2FP.BF16.F32.PACK_AB R26, R26, R52 ;  /* 0x000000341a1a723e */ /* 0x000fc600000010ff */
[----:B------:R-:W5:Y:S01]  /*d470*/  MUFU.EX2 R84, R84 ;  /* 0x0000005400547308 */ /* 0x000f620000000800 */
[----:B------:R-:W-:-:S07]  /*d480*/  F2FP.BF16.F32.PACK_AB R27, R55, R27 ;  /* 0x0000001b371b723e */ /* 0x000fce00000010ff */
[----:B------:R-:W5:Y:S01]  /*d490*/  MUFU.EX2 R83, R83 ;  /* 0x0000005300537308 */ /* 0x000f620000000800 */
[----:B0-----:R-:W-:Y:S01]  /*d4a0*/  FADD.FTZ R13, R77, R30 ;  /* 0x0000001e4d0d7221 */ /* 0x001fe20000010000 */
[----:B----4-:R-:W-:Y:S01]  /*d4b0*/  FADD.FTZ R14, R78, R31 ;  /* 0x0000001f4e0e7221 */ /* 0x010fe20000010000 */
[----:B------:R0:W-:Y:S05]  /*d4c0*/  STSM.16.M88.4 [R61], R24 ;  /* 0x000000183d007844 */ /* 0x0001ea0000000200 */
[----:B------:R-:W4:Y:S01]  /*d4d0*/  MUFU.EX2 R85, R85 ;  /* 0x0000005500557308 */ /* 0x000f220000000800 */
[----:B-1----:R-:W-:-:S07]  /*d4e0*/  FADD.FTZ R15, R79, R14 ;  /* 0x0000000e4f0f7221 */ /* 0x002fce0000010000 */
[----:B------:R-:W1:Y:S01]  /*d4f0*/  MUFU.EX2 R86, R86 ;  /* 0x0000005600567308 */ /* 0x000e620000000800 */
[----:B------:R-:W-:Y:S01]  /*d500*/  F2FP.BF16.F32.PACK_AB R6, R21, R60 ;  /* 0x0000003c1506723e */ /* 0x000fe200000010ff */
[----:B0-----:R-:W-:-:S06]  /*d510*/  FADD.FTZ R24, R80, R13 ;  /* 0x0000000d50187221 */ /* 0x001fcc0000010000 */
[----:B------:R-:W0:Y:S01]  /*d520*/  MUFU.EX2 R88, R88 ;  /* 0x0000005800587308 */ /* 0x000e220000000800 */
[----:B------:R-:W-:Y:S01]  /*d530*/  F2FP.BF16.F32.PACK_AB R12, R20, R64 ;  /* 0x00000040140c723e */ /* 0x000fe200000010ff */
[----:B---3--:R-:W-:Y:S01]  /*d540*/  FADD.FTZ R21, R81, R24 ;  /* 0x0000001851157221 */ /* 0x008fe20000010000 */
[----:B-----5:R-:W-:-:S05]  /*d550*/  FADD.FTZ R20, R82, R15 ;  /* 0x0000000f52147221 */ /* 0x020fca0000010000 */
[----:B------:R-:W3:Y:S01]  /*d560*/  MUFU.EX2 R87, R87 ;  /* 0x0000005700577308 */ /* 0x000ee20000000800 */
[----:B------:R-:W-:Y:S01]  /*d570*/  FADD.FTZ R24, R84, R21 ;  /* 0x0000001554187221 */ /* 0x000fe20000010000 */
[----:B------:R-:W-:-:S06]  /*d580*/  FADD.FTZ R21, R83, R20 ;  /* 0x0000001453157221 */ /* 0x000fcc0000010000 */
[----:B------:R-:W5:Y:S08]  /*d590*/  MUFU.EX2 R89, R89 ;  /* 0x0000005900597308 */ /* 0x000f700000000800 */
[----:B------:R-:W2:Y:S01]  /*d5a0*/  MUFU.EX2 R90, R90 ;  /* 0x0000005a005a7308 */ /* 0x000ea20000000800 */
[----:B----4-:R-:W-:Y:S01]  /*d5b0*/  FADD.FTZ R25, R85, R24 ;  /* 0x0000001855197221 */ /* 0x010fe20000010000 */
[----:B-1----:R-:W-:-:S06]  /*d5c0*/  FADD.FTZ R20, R86, R21 ;  /* 0x0000001556147221 */ /* 0x002fcc0000010000 */
[----:B------:R-:W1:Y:S01]  /*d5d0*/  MUFU.EX2 R92, R92 ;  /* 0x0000005c005c7308 */ /* 0x000e620000000800 */
[----:B------:R-:W-:-:S07]  /*d5e0*/  F2FP.BF16.F32.PACK_AB R5, R59, R58 ;  /* 0x0000003a3b05723e */ /* 0x000fce00000010ff */
[----:B------:R-:W4:Y:S01]  /*d5f0*/  MUFU.EX2 R29, R91 ;  /* 0x0000005b001d7308 */ /* 0x000f220000000800 */
[----:B------:R-:W-:Y:S01]  /*d600*/  F2FP.BF16.F32.PACK_AB R7, R63, R62 ;  /* 0x0000003e3f07723e */ /* 0x000fe200000010ff */
[----:B0-----:R-:W-:-:S06]  /*d610*/  FADD.FTZ R26, R88, R25 ;  /* 0x00000019581a7221 */ /* 0x001fcc0000010000 */
[----:B------:R-:W0:Y:S01]  /*d620*/  MUFU.EX2 R93, R93 ;  /* 0x0000005d005d7308 */ /* 0x000e220000000800 */
[----:B---3--:R-:W-:-:S07]  /*d630*/  FADD.FTZ R21, R87, R20 ;  /* 0x0000001457157221 */ /* 0x008fce0000010000 */
[----:B------:R-:W3:Y:S01]  /*d640*/  MUFU.EX2 R91, R94 ;  /* 0x0000005e005b7308 */ /* 0x000ee20000000800 */
[----:B------:R2:W-:Y:S01]  /*d650*/  STSM.16.M88.4 [R157+0x24800], R4 ;  /* 0x024800049d007844 */ /* 0x0005e20000000200 */
[----:B-----5:R-:W-:-:S06]  /*d660*/  FADD.FTZ R27, R89, R26 ;  /* 0x0000001a591b7221 */ /* 0x020fcc0000010000 */
[----:B------:R-:W5:Y:S08]  /*d670*/  MUFU.EX2 R96, R96 ;  /* 0x0000006000607308 */ /* 0x000f700000000800 */
[----:B------:R-:W5:Y:S01]  /*d680*/  MUFU.EX2 R95, R95 ;  /* 0x0000005f005f7308 */ /* 0x000f620000000800 */
[----:B--2---:R-:W-:Y:S01]  /*d690*/  FADD.FTZ R4, R90, R21 ;  /* 0x000000155a047221 */ /* 0x004fe20000010000 */
[----:B-1----:R-:W-:-:S06]  /*d6a0*/  FADD.FTZ R6, R92, R27 ;  /* 0x0000001b5c067221 */ /* 0x002fcc0000010000 */
[----:B------:R-:W1:Y:S01]  /*d6b0*/  MUFU.EX2 R98, R98 ;  /* 0x0000006200627308 */ /* 0x000e620000000800 */
[----:B----4-:R-:W-:Y:S01]  /*d6c0*/  FADD.FTZ R4, R29, R4 ;  /* 0x000000041d047221 */ /* 0x010fe20000010000 */
[----:B0-----:R-:W-:-:S06]  /*d6d0*/  FADD.FTZ R5, R93, R6 ;  /* 0x000000065d057221 */ /* 0x001fcc0000010000 */
[----:B------:R-:W0:Y:S01]  /*d6e0*/  MUFU.EX2 R97, R97 ;  /* 0x0000006100617308 */ /* 0x000e220000000800 */
[----:B---3--:R-:W-:-:S07]  /*d6f0*/  FADD.FTZ R4, R91, R4 ;  /* 0x000000045b047221 */ /* 0x008fce0000010000 */
[----:B------:R-:W2:Y:S01]  /*d700*/  MUFU.EX2 R99, R99 ;  /* 0x0000006300637308 */ /* 0x000ea20000000800 */
[----:B-----5:R-:W-:Y:S01]  /*d710*/  FADD.FTZ R6, R96, R5 ;  /* 0x0000000560067221 */ /* 0x020fe20000010000 */
[----:B------:R-:W-:-:S06]  /*d720*/  FADD.FTZ R5, R95, R4 ;  /* 0x000000045f057221 */ /* 0x000fcc0000010000 */
[----:B------:R-:W3:Y:S08]  /*d730*/  MUFU.EX2 R100, R100 ;  /* 0x0000006400647308 */ /* 0x000ef00000000800 */
[----:B------:R-:W4:Y:S01]  /*d740*/  MUFU.EX2 R102, R102 ;  /* 0x0000006600667308 */ /* 0x000f220000000800 */
[----:B-1----:R-:W-:-:S07]  /*d750*/  FADD.FTZ R4, R98, R5 ;  /* 0x0000000562047221 */ /* 0x002fce0000010000 */
[----:B------:R-:W1:Y:S08]  /*d760*/  MUFU.EX2 R101, R101 ;  /* 0x0000006500657308 */ /* 0x000e700000000800 */
[----:B------:R-:W5:Y:S01]  /*d770*/  MUFU.EX2 R103, R103 ;  /* 0x0000006700677308 */ /* 0x000f620000000800 */
[----:B0-----:R-:W-:Y:S01]  /*d780*/  FADD.FTZ R7, R97, R6 ;  /* 0x0000000661077221 */ /* 0x001fe20000010000 */
[----:B--2---:R-:W-:-:S06]  /*d790*/  FADD.FTZ R5, R99, R4 ;  /* 0x0000000463057221 */ /* 0x004fcc0000010000 */
[----:B------:R-:W0:Y:S08]  /*d7a0*/  MUFU.EX2 R104, R104 ;  /* 0x0000006800687308 */ /* 0x000e300000000800 */
[----:B------:R-:W2:Y:S01]  /*d7b0*/  MUFU.EX2 R106, R106 ;  /* 0x0000006a006a7308 */ /* 0x000ea20000000800 */
[----:B---3--:R-:W-:Y:S01]  /*d7c0*/  FADD.FTZ R6, R100, R7 ;  /* 0x0000000764067221 */ /* 0x008fe20000010000 */
[----:B----4-:R-:W-:-:S06]  /*d7d0*/  FADD.FTZ R4, R102, R5 ;  /* 0x0000000566047221 */ /* 0x010fcc0000010000 */
[----:B------:R-:W3:Y:S08]  /*d7e0*/  MUFU.EX2 R105, R105 ;  /* 0x0000006900697308 */ /* 0x000ef00000000800 */
[----:B------:R-:W4:Y:S01]  /*d7f0*/  MUFU.EX2 R107, R107 ;  /* 0x0000006b006b7308 */ /* 0x000f220000000800 */
[----:B-1----:R-:W-:Y:S01]  /*d800*/  FADD.FTZ R7, R101, R6 ;  /* 0x0000000665077221 */ /* 0x002fe20000010000 */
[----:B-----5:R-:W-:-:S06]  /*d810*/  FADD.FTZ R5, R103, R4 ;  /* 0x0000000467057221 */ /* 0x020fcc0000010000 */
        /* <DEDUP_REMOVED lines=14> */
[----:B0-----:R-:W-:-:S07]  /*d900*/  FADD.FTZ R7, R109, R6 ;  /* 0x000000066d077221 */ /* 0x001fce0000010000 */
[----:B------:R-:W-:Y:S08]  /*d910*/  MUFU.EX2 R116, R116 ;  /* 0x0000007400747308 */ /* 0x000ff00000000800 */
[----:B------:R-:W0:Y:S08]  /*d920*/  MUFU.EX2 R117, R117 ;  /* 0x0000007500757308 */ /* 0x000e300000000800 */
[----:B------:R-:W-:Y:S08]  /*d930*/  MUFU.EX2 R118, R118 ;  /* 0x0000007600767308 */ /* 0x000ff00000000800 */
[----:B------:R-:W0:Y:S01]  /*d940*/  MUFU.EX2 R119, R119 ;  /* 0x0000007700777308 */ /* 0x000e220000000800 */
[----:B--2---:R-:W-:Y:S01]  /*d950*/  FADD.FTZ R5, R111, R4 ;  /* 0x000000046f057221 */ /* 0x004fe20000010000 */
[----:B------:R-:W-:Y:S01]  /*d960*/  F2FP.BF16.F32.PACK_AB R13, R67, R66 ;  /* 0x00000042430d723e */ /* 0x000fe200000010ff */
[----:B---3--:R-:W-:Y:S01]  /*d970*/  FADD.FTZ R6, R112, R7 ;  /* 0x0000000770067221 */ /* 0x008fe20000010000 */
[----:B------:R-:W-:Y:S01]  /*d980*/  F2FP.BF16.F32.PACK_AB R14, R69, R68 ;  /* 0x00000044450e723e */ /* 0x000fe200000010ff */
[----:B----4-:R-:W-:Y:S01]  /*d990*/  FADD.FTZ R5, R114, R5 ;  /* 0x0000000572057221 */ /* 0x010fe20000010000 */
        /* <DEDUP_REMOVED lines=12> */
[----:B-1----:R-:W-:Y:S01]  /*da60*/  FADD.FTZ R7, R113, R6 ;  /* 0x0000000671077221 */ /* 0x002fe20000010000 */
[----:B------:R-:W-:-:S02]  /*da70*/  F2FP.BF16.F32.PACK_AB R90, R93, R92 ;  /* 0x0000005c5d5a723e */ /* 0x000fc400000010ff */
[----:B------:R-:W-:Y:S02]  /*da80*/  F2FP.BF16.F32.PACK_AB R91, R95, R91 ;  /* 0x0000005b5f5b723e */ /* 0x000fe400000010ff */
[----:B------:R-:W-:Y:S02]  /*da90*/  F2FP.BF16.F32.PACK_AB R97, R99, R98 ;  /* 0x000000626361723e */ /* 0x000fe400000010ff */
[----:B------:R-:W-:Y:S01]  /*daa0*/  F2FP.BF16.F32.PACK_AB R104, R105, R104 ;  /* 0x000000686968723e */ /* 0x000fe200000010ff */
[----:B------:R1:W-:Y:S01]  /*dab0*/  STSM.16.M88.4 [R32], R12 ;  /* 0x0000000c20007844 */ /* 0x0003e20000000200 */
[----:B------:R-:W-:Y:S01]  /*dac0*/  F2FP.BF16.F32.PACK_AB R98, R101, R100 ;  /* 0x000000646562723e */ /* 0x000fe200000010ff */
[----:B-----5:R-:W-:Y:S01]  /*dad0*/  FADD.FTZ R5, R115, R5 ;  /* 0x0000000573057221 */ /* 0x020fe20000010000 */
[----:B------:R-:W-:Y:S02]  /*dae0*/  F2FP.BF16.F32.PACK_AB R99, R103, R102 ;  /* 0x000000666763723e */ /* 0x000fe400000010ff */
[----:B------:R-:W-:-:S02]  /*daf0*/  F2FP.BF16.F32.PACK_AB R105, R107, R106 ;  /* 0x0000006a6b69723e */ /* 0x000fc400000010ff */
[----:B------:R-:W-:Y:S01]  /*db00*/  F2FP.BF16.F32.PACK_AB R112, R113, R112 ;  /* 0x000000707170723e */ /* 0x000fe200000010ff */
[----:B------:R1:W-:Y:S01]  /*db10*/  STSM.16.M88.4 [R33+0x6000], R24 ;  /* 0x0060001821007844 */ /* 0x0003e20000000200 */
[----:B------:R-:W-:Y:S02]  /*db20*/  F2FP.BF16.F32.PACK_AB R106, R109, R108 ;  /* 0x0000006c6d6a723e */ /* 0x000fe400000010ff */
[----:B------:R-:W-:Y:S02]  /*db30*/  F2FP.BF16.F32.PACK_AB R107, R111, R110 ;  /* 0x0000006e6f6b723e */ /* 0x000fe400000010ff */
[----:B------:R-:W-:Y:S01]  /*db40*/  F2FP.BF16.F32.PACK_AB R113, R115, R114 ;  /* 0x000000727371723e */ /* 0x000fe200000010ff */
[----:B------:R1:W-:Y:S01]  /*db50*/  STSM.16.M88.4 [R61+0x6000], R80 ;  /* 0x006000503d007844 */ /* 0x0003e20000000200 */
[----:B0-----:R-:W-:Y:S02]  /*db60*/  F2FP.BF16.F32.PACK_AB R114, R117, R116 ;  /* 0x000000747572723e */ /* 0x001fe400000010ff */
[----:B------:R-:W-:Y:S01]  /*db70*/  F2FP.BF16.F32.PACK_AB R115, R119, R118 ;  /* 0x000000767773723e */ /* 0x000fe200000010ff */
[----:B------:R1:W-:Y:S04]  /*db80*/  STSM.16.M88.4 [R157+0x2a800], R88 ;  /* 0x02a800589d007844 */ /* 0x0003e80000000200 */
        /* <DEDUP_REMOVED lines=8> */
[----:B0-----:R-:W0:Y:S01]  /*dc10*/  FENCE.VIEW.ASYNC.S ;  /* 0x00000000000073c6 */ /* 0x001e220000000000 */
[----:B------:R-:W-:Y:S01]  /*dc20*/  ISETP.GT.AND P2, PT, R8, RZ, PT ;  /* 0x000000ff0800720c */ /* 0x000fe20003f44270 */
        /* <DEDUP_REMOVED lines=20> */
[----:B------:R-:W-:-:S02]  /*dd70*/  VIADD R8, R8, 0xffffffff ;  /* 0xffffffff08087836 */ /* 0x000fc40000000000 */
        /* <DEDUP_REMOVED lines=20> */
[----:B0-----:R-:W-:Y:S01]  /*dec0*/  NOP ;  /* 0x0000000000007918 */ /* 0x001fe20000000000 */
[----:B-1----:R-:W-:Y:S05]  /*ded0*/  @P2 BRA `(.L_x_13155) ;  /* 0xffffffd000842947 */ /* 0x002fea000383ffff */
.L_x_13144:
[----:B------:R-:W-:Y:S05]  /*dee0*/  WARPSYNC.ALL ;  /* 0x0000000000007948 */ /* 0x000fea0003800000 */
[----:B------:R-:W-:Y:S06]  /*def0*/  BAR.ARV 0x8, 0x200 ;  /* 0x0208000000007b1d */ /* 0x000fec0000002000 */
[----:B------:R-:W-:Y:S05]  /*df00*/  @!P0 BRA `(.L_x_13156) ;  /* 0x0000000000048947 */ /* 0x000fea0003800000 */
[----:B------:R-:W-:Y:S01]  /*df10*/  BPT.TRAP 0x1 ;  /* 0x000000040000795c */ /* 0x000fe20000300000 */
.L_x_13156:
[----:B------:R-:W-:Y:S01]  /*df20*/  IMAD R12, R152, 0x8, R2 ;  /* 0x00000008980c7824 */ /* 0x000fe200078e0202 */
[----:B------:R-:W-:-:S04]  /*df30*/  SHF.L.U32 R5, R156, 0x1f, RZ ;  /* 0x0000001f9c057819 */ /* 0x000fc800000006ff */
[----:B------:R0:W1:Y:S01]  /*df40*/  SYNCS.PHASECHK.TRANS64.TRYWAIT P2, [R12+URZ+0x30850], R5 ;  /* 0x030850050c0075a7 */ /* 0x000062000804017f */
[----:B------:R-:W-:Y:S05]  /*df50*/  @!P0 BRA `(.L_x_13157) ;  /* 0x0000000000048947 */ /* 0x000fea0003800000 */
[----:B------:R-:W-:Y:S01]  /*df60*/  BPT.TRAP 0x1 ;  /* 0x000000040000795c */ /* 0x000fe20000300000 */
.L_x_13157:
[----:B------:R-:W2:Y:S01]  /*df70*/  LDL.LU R6, [R1+0x38] ;  /* 0x0000380001067983 */ /* 0x000ea20000300800 */
[----:B------:R-:W-:-:S05]  /*df80*/  VIADD R2, R2, 0x400 ;  /* 0x0000040002027836 */ /* 0x000fca0000000000 */
[----:B------:R-:W-:-:S04]  /*df90*/  SHF.R.U32.HI R2, RZ, 0x4, R2 ;  /* 0x00000004ff027819 */ /* 0x000fc80000011602 */
[----:B------:R-:W-:Y:S01]  /*dfa0*/  LOP3.LUT R9, R2, 0x3fff, RZ, 0xc0, !PT ;  /* 0x00003fff02097812 */ /* 0x000fe200078ec0ff */
[----:B--2---:R-:W-:-:S05]  /*dfb0*/  VIADD R6, R6, 0x1e800 ;  /* 0x0001e80006067836 */ /* 0x004fca0000000000 */
[----:B------:R-:W-:-:S04]  /*dfc0*/  SHF.R.U32.HI R6, RZ, 0x4, R6 ;  /* 0x00000004ff067819 */ /* 0x000fc80000011606 */
[----:B------:R-:W-:Y:S01]  /*dfd0*/  LOP3.LUT R6, R6, 0x3fff, RZ, 0xc0, !PT ;  /* 0x00003fff06067812 */ /* 0x000fe200078ec0ff */
[----:B-1----:R-:W-:Y:S06]  /*dfe0*/  @P2 BRA `(.L_x_13158) ;  /* 0x0000000000082947 */ /* 0x002fec0003800000 */
[----:B------:R-:W1:Y:S02]  /*dff0*/  SYNCS.PHASECHK.TRANS64.TRYWAIT P0, [R12+URZ+0x30850], R5 ;  /* 0x030850050c0075a7 */ /* 0x000e64000800017f */
[----:B-1----:R-:W-:Y:S05]  /*e000*/  @!P0 BRA `(.L_x_13159) ;  /* 0x0000008c00d08947 */ /* 0x002fea0003800000 */
.L_x_13158:
[----:B------:R-:W-:Y:S01]  /*e010*/  IMAD R8, R152, 0x600, R9 ;  /* 0x0000060098087824 */ /* 0x000fe200078e0209 */
[----:B------:R-:W-:Y:S01]  /*e020*/  LOP3.LUT R6, R6, 0x10000, RZ, 0xfc, !PT ;  /* 0x0001000006067812 */ /* 0x000fe200078efcff */
[----:B------:R-:W-:Y:S01]  /*e030*/  IMAD.MOV.U32 R7, RZ, RZ, 0x40000040 ;  /* 0x40000040ff077424 */ /* 0x000fe200078e00ff */
[----:B------:R-:W2:Y:S01]  /*e040*/  LDL.LU R21, [R1+0x5c] ;  /* 0x00005c0001157983 */ /* 0x000ea20000300800 */
[----:B------:R-:W-:Y:S01]  /*e050*/  IMAD.MOV.U32 R9, RZ, RZ, 0x40000040 ;  /* 0x40000040ff097424 */ /* 0x000fe200078e00ff */
        /* <DEDUP_REMOVED lines=8> */
[----:B------:R-:W-:Y:S01]  /*e0e0*/  IMAD.MOV.U32 R25, RZ, RZ, 0x40000040 ;  /* 0x40000040ff197424 */ /* 0x000fe200078e00ff */
[----:B------:R-:W3:Y:S01]  /*e0f0*/  SHFL.BFLY PT, R11, R20, 0x2, 0x1f ;  /* 0x0c401f00140b7f89 */ /* 0x000ee200000e0000 */
[----:B------:R-:W-:-:S02]  /*e100*/  IMAD.MOV.U32 R15, RZ, RZ, 0x40000040 ;  /* 0x40000040ff0f7424 */ /* 0x000fc400078e00ff */
[----:B------:R-:W-:Y:S01]  /*e110*/  IMAD.MOV.U32 R7, RZ, RZ, 0x40000040 ;  /* 0x40000040ff077424 */ /* 0x000fe200078e00ff */
[----:B01----:R-:W0:Y:S01]  /*e120*/  SHFL.BFLY PT, R5, R4, 0x2, 0x1f ;  /* 0x0c401f0004057f89 */ /* 0x003e2200000e0000 */
[----:B------:R-:W-:Y:S02]  /*e130*/  IMAD.MOV.U32 R9, RZ, RZ, 0x40000040 ;  /* 0x40000040ff097424 */ /* 0x000fe400078e00ff */
[----:B------:R-:W-:Y:S02]  /*e140*/  IMAD.MOV.U32 R27, RZ, RZ, RZ ;  /* 0x000000ffff1b7224 */ /* 0x000fe400078e00ff */
[----:B------:R-:W-:Y:S02]  /*e150*/  VIADD R152, R152, 0x1 ;  /* 0x0000000198987836 */ /* 0x000fe40000000000 */
[----:B------:R-:W-:Y:S01]  /*e160*/  HGMMA.64x64x16.F32.BF16 R120, gdesc[UR4].tnspB, R120, gsb0 ;  /* 0x40e00000047879f0 */ /* 0x000fe20008001878 */
[----:B------:R-:W-:Y:S01]  /*e170*/  R2UR UR4, R24 ;  /* 0x00000000180472ca */ /* 0x000fe200000e0000 */
[----:B------:R-:W-:Y:S01]  /*e180*/  VIADD R24, R6, 0x4 ;  /* 0x0000000406187836 */ /* 0x000fe20000000000 */
[----:B------:R-:W-:Y:S01]  /*e190*/  R2UR UR5, R25 ;  /* 0x00000000190572ca */ /* 0x000fe200000e0000 */
[----:B------:R-:W-:Y:S01]  /*e1a0*/  IMAD.MOV.U32 R25, RZ, RZ, 0x40000040 ;  /* 0x40000040ff197424 */ /* 0x000fe200078e00ff */
[----:B------:R-:W-:Y:S01]  /*e1b0*/  R2UR UR6, R14 ;  /* 0x000000000e0672ca */ /* 0x000fe200000e0000 */
[----:B------:R-:W-:Y:S01]  /*e1c0*/  VIADD R14, R8, 0x100 ;  /* 0x00000100080e7836 */ /* 0x000fe20000000000 */
[----:B------:R-:W-:Y:S01]  /*e1d0*/  R2UR UR7, R15 ;  /* 0x000000000f0772ca */ /* 0x000fe200000e0000 */
[----:B------:R-:W-:Y:S01]  /*e1e0*/  IMAD.MOV.U32 R15, RZ, RZ, 0x40000040 ;  /* 0x40000040ff0f7424 */ /* 0x000fe200078e00ff */
[----:B------:R-:W-:Y:S01]  /*e1f0*/  ISETP.NE.AND P0, PT, R152, 0x2, PT ;  /* 0x000000029800780c */ /* 0x000fe20003f05270 */
[----:B------:R-:W-:-:S02]  /*e200*/  IMAD.MOV.U32 R31, RZ, RZ, -0x800000 ;  /* 0xff800000ff1f7424 */ /* 0x000fc400078e00ff */
[----:B------:R-:W-:Y:S02]  /*e210*/  IMAD.MOV.U32 R36, RZ, RZ, -0x800000 ;  /* 0xff800000ff247424 */ /* 0x000fe400078e00ff */
[----:B---3--:R-:W-:Y:S01]  /*e220*/  FADD.FTZ R11, R11, R20 ;  /* 0x000000140b0b7221 */ /* 0x008fe20000010000 */
[----:B------:R-:W-:Y:S01]  /*e230*/  SEL R152, R152, RZ, P0 ;  /* 0x000000ff98987207 */ /* 0x000fe20000000000 */
[----:B0-----:R-:W-:-:S03]  /*e240*/  FADD.FTZ R5, R5, R4 ;  /* 0x0000000405057221 */ /* 0x001fc60000010000 */
[----:B------:R-:W0:Y:S04]  /*e250*/  SHFL.BFLY PT, R4, R11, 0x1, 0x1f ;  /* 0x0c201f000b047f89 */ /* 0x000e2800000e0000 */
[----:B------:R-:W1:Y:S01]  /*e260*/  SHFL.BFLY PT, R2, R5, 0x1, 0x1f ;  /* 0x0c201f0005027f89 */ /* 0x000e6200000e0000 */
[----:B0-----:R-:W-:-:S05]  /*e270*/  FADD.FTZ R13, R11, R4 ;  /* 0x000000040b0d7221 */ /* 0x001fca0000010000 */
[----:B------:R-:W-:Y:S01]  /*e280*/  FSETP.NE.FTZ.AND P3, PT, R13, RZ, PT ;  /* 0x000000ff0d00720b */ /* 0x000fe20003f75000 */
[----:B------:R-:W-:Y:S02]  /*e290*/  WARPGROUP.DEPBAR.LE gsb0, 0x0 ;  /* 0x00008000000079c5 */ /* 0x000fe40000010000 */
[----:B------:R-:W-:-:S06]  /*e2a0*/  WARPGROUP.ARRIVE ;  /* 0x00000000000079c5 */ /* 0x000fcc0000000000 */
        /* <DEDUP_REMOVED lines=9> */
[----:B------:R-:W-:Y:S02]  /*e340*/  WARPGROUP.DEPBAR.LE gsb0, 0x0 ;  /* 0x00008000000079c5 */ /* 0x000fe40000010000 */
[----:B------:R-:W-:-:S09]  /*e350*/  WARPGROUP.ARRIVE ;  /* 0x00000000000079c5 */ /* 0x000fd20000000000 */
[----:B------:R-:W-:Y:S01]  /*e360*/  HGMMA.64x64x16.F32.BF16 R120, gdesc[UR4].tnspB, R120, gsb0 ;  /* 0x40e00000047879f0 */ /* 0x000fe20008001878 */
[----:B------:R-:W-:Y:S02]  /*e370*/  R2UR UR4, R24 ;  /* 0x00000000180472ca */ /* 0x000fe400000e0000 */
[----:B------:R-:W-:Y:S01]  /*e380*/  R2UR UR5, R25 ;  /* 0x00000000190572ca */ /* 0x000fe200000e0000 */
[----:B------:R-:W-:Y:S01]  /*e390*/  IMAD.MOV.U32 R25, RZ, RZ, 0x40000040 ;  /* 0x40000040ff197424 */ /* 0x000fe200078e00ff */
[----:B------:R-:W-:Y:S01]  /*e3a0*/  R2UR UR6, R14 ;  /* 0x000000000e0672ca */ /* 0x000fe200000e0000 */
[----:B------:R-:W-:Y:S01]  /*e3b0*/  VIADD R14, R8, 0x200 ;  /* 0x00000200080e7836 */ /* 0x000fe20000000000 */
[----:B------:R-:W-:Y:S01]  /*e3c0*/  R2UR UR7, R15 ;  /* 0x000000000f0772ca */ /* 0x000fe200000e0000 */
[----:B------:R-:W-:Y:S01]  /*e3d0*/  IMAD.MOV.U32 R15, RZ, RZ, 0x40000040 ;  /* 0x40000040ff0f7424 */ /* 0x000fe200078e00ff */
[----:B------:R-:W-:Y:S01]  /*e3e0*/  IADD3 R24, R6, 0x600, RZ ;  /* 0x0000060006187810 */ /* 0x000fe20007ffe0ff */
[----:B------:R-:W-:-:S02]  /*e3f0*/  WARPGROUP.DEPBAR.LE gsb0, 0x0 ;  /* 0x00008000000079c5 */ /* 0x000fc40000010000 */
[----:B------:R-:W-:-:S08]  /*e400*/  WARPGROUP.ARRIVE ;  /* 0x00000000000079c5 */ /* 0x000fd00000000000 */
        /* <DEDUP_REMOVED lines=8> */
[----:B------:R-:W-:Y:S02]  /*e490*/  IMAD.MOV.U32 R15, RZ, RZ, 0x40000040 ;  /* 0x40000040ff0f7424 */ /* 0x000fe400078e00ff */
[----:B--2---:R-:W-:-:S05]  /*e4a0*/  VIADD R21, R21, 0x1 ;  /* 0x0000000115157836 */ /* 0x004fca0000000000 */
[----:B------:R0:W-:Y:S01]  /*e4b0*/  STL [R1+0x5c], R21 ;  /* 0x00005c1501007387 */ /* 0x0001e20000100800 */
        /* <DEDUP_REMOVED lines=55> */
[----:B------:R-:W-:-:S02]  /*e830*/  VIADD R6, R6, 0xc06 ;  /* 0x00000c0606067836 */ /* 0x000fc40000000000 */
[----:B------:R-:W-:Y:S01]  /*e840*/  VIADD R8, R8, 0x580 ;  /* 0x0000058008087836 */ /* 0x000fe20000000000 */
[----:B------:R-:W-:Y:S02]  /*e850*/  WARPGROUP.DEPBAR.LE gsb0, 0x0 ;  /* 0x00008000000079c5 */ /* 0x000fe40000010000 */
[----:B------:R-:W-:-:S06]  /*e860*/  WARPGROUP.ARRIVE ;  /* 0x00000000000079c5 */ /* 0x000fcc0000000000 */
[----:B------:R-:W-:Y:S01]  /*e870*/  HGMMA.64x64x16.F32.BF16 R120, gdesc[UR4].tnspB, R120, gsb0 ;  /* 0x40e00000047879f0 */ /* 0x000fe20008001878 */
[----:B------:R-:W-:Y:S02]  /*e880*/  R2UR UR4, R24 ;  /* 0x00000000180472ca */ /* 0x000fe400000e0000 */
[----:B------:R-:W-:Y:S02]  /*e890*/  R2UR UR5, R25 ;  /* 0x00000000190572ca */ /* 0x000fe400000e0000 */
[----:B------:R-:W-:Y:S02]  /*e8a0*/  R2UR UR6, R14 ;  /* 0x000000000e0672ca */ /* 0x000fe400000e0000 */
[----:B------:R-:W-:Y:S01]  /*e8b0*/  R2UR UR7, R15 ;  /* 0x000000000f0772ca */ /* 0x000fe200000e0000 */
[----:B------:R-:W-:Y:S02]  /*e8c0*/  WARPGROUP.DEPBAR.LE gsb0, 0x0 ;  /* 0x00008000000079c5 */ /* 0x000fe40000010000 */
[----:B------:R-:W-:-:S10]  /*e8d0*/  WARPGROUP.ARRIVE ;  /* 0x00000000000079c5 */ /* 0x000fd40000000000 */
[----:B------:R-:W-:Y:S01]  /*e8e0*/  HGMMA.64x64x16.F32.BF16 R120, gdesc[UR4].tnspB, R120, gsb0 ;  /* 0x40e00000047879f0 */ /* 0x000fe20008001878 */
[----:B------:R-:W-:Y:S01]  /*e8f0*/  R2UR UR4, R6 ;  /* 0x00000000060472ca */ /* 0x000fe200000e0000 */
[----:B------:R-:W-:Y:S01]  /*e900*/  IMAD.MOV.U32 R6, RZ, RZ, RZ ;  /* 0x000000ffff067224 */ /* 0x000fe200078e00ff */
[----:B------:R-:W-:Y:S02]  /*e910*/  R2UR UR5, R7 ;  /* 0x00000000070572ca */ /* 0x000fe400000e0000 */
[----:B------:R-:W-:Y:S01]  /*e920*/  R2UR UR6, R8 ;  /* 0x00000000080672ca */ /* 0x000fe200000e0000 */
[----:B------:R-:W2:Y:S01]  /*e930*/  @P3 MUFU.LG2 R7, R13 ;  /* 0x0000000d00073308 */ /* 0x000ea20000000c00 */
[----:B------:R-:W-:Y:S01]  /*e940*/  R2UR UR7, R9 ;  /* 0x00000000090772ca */ /* 0x000fe200000e0000 */
[----:B-1----:R-:W-:Y:S01]  /*e950*/  FADD.FTZ R9, R5, R2 ;  /* 0x0000000205097221 */ /* 0x002fe20000010000 */
[----:B------:R-:W-:Y:S01]  /*e960*/  @!P1 VIADD R8, R12, 0x30860 ;  /* 0x000308600c089836 */ /* 0x000fe20000000000 */
[----:B------:R-:W-:-:S03]  /*e970*/  SEL R5, RZ, 0x1, P0 ;  /* 0x00000001ff057807 */ /* 0x000fc60000000000 */
[----:B------:R-:W-:Y:S01]  /*e980*/  FSETP.NE.FTZ.AND P2, PT, R9, RZ, PT ;  /* 0x000000ff0900720b */ /* 0x000fe20003f55000 */
[----:B------:R-:W-:Y:S01]  /*e990*/  @P3 MUFU.RCP R6, R13 ;  /* 0x0000000d00063308 */ /* 0x000fe20000001000 */
[----:B------:R-:W-:Y:S02]  /*e9a0*/  LOP3.LUT R156, R156, R5, RZ, 0x3c, !PT ;  /* 0x000000059c9c7212 */ /* 0x000fe400078e3cff */
[----:B------:R-:W-:Y:S01]  /*e9b0*/  @!P1 PRMT R8, RZ, 0x654, R8 ;  /* 0x00000654ff089816 */ /* 0x000fe20000000008 */
[----:B--2---:R-:W-:-:S08]  /*e9c0*/  @P3 FMUL.FTZ R7, R7, 0.69314718246459960938 ;  /* 0x3f31721807073820 */ /* 0x004fd00000410000 */
[----:B------:R-:W1:Y:S01]  /*e9d0*/  @P2 MUFU.LG2 R4, R9 ;  /* 0x0000000900042308 */ /* 0x000e620000000c00 */
[C---:B------:R-:W-:Y:S01]  /*e9e0*/  @P2 FMUL.FTZ R2, R0.reuse, 0.69314718246459960938 ;  /* 0x3f31721800022820 */ /* 0x040fe20000410000 */
[----:B------:R-:W-:-:S04]  /*e9f0*/  @P3 FMUL.FTZ R0, R0, 0.69314718246459960938 ;  /* 0x3f31721800003820 */ /* 0x000fc80000410000 */
[----:B------:R-:W-:Y:S02]  /*ea00*/  @P3 FFMA.FTZ R31, R0, R10, R7 ;  /* 0x0000000a001f3223 */ /* 0x000fe40000010007 */
[----:B------:R-:W2:Y:S01]  /*ea10*/  @P2 MUFU.RCP R27, R9 ;  /* 0x00000009001b2308 */ /* 0x000ea20000001000 */
[----:B-1----:R-:W-:-:S04]  /*ea20*/  @P2 FMUL.FTZ R5, R4, 0.69314718246459960938 ;  /* 0x3f31721804052820 */ /* 0x002fc80000410000 */
[----:B------:R-:W-:Y:S01]  /*ea30*/  @P2 FFMA.FTZ R36, R2, R3, R5 ;  /* 0x0000000302242223 */ /* 0x000fe20000010005 */
[----:B------:R-:W-:Y:S02]  /*ea40*/  WARPGROUP.DEPBAR.LE gsb0, 0x0 ;  /* 0x00008000000079c5 */ /* 0x000fe40000010000 */
[----:B------:R-:W-:-:S06]  /*ea50*/  WARPGROUP.ARRIVE ;  /* 0x00000000000079c5 */ /* 0x000fcc0000000000 */
[----:B------:R-:W-:Y:S03]  /*ea60*/  HGMMA.64x64x16.F32.BF16 R120, gdesc[UR4].tnspB, R120, gsb0 ;  /* 0x40e00000047879f0 */ /* 0x000fe60008001878 */
        /* <DEDUP_REMOVED lines=35> */
.L_x_13108:
[----:B------:R-:W2:Y:S01]  /*eca0*/  LDL R65, [R1+0x54] ;  /* 0x0000540001417983 */ /* 0x000ea20000100800 */
[----:B------:R-:W-:Y:S05]  /*ecb0*/  WARPSYNC.ALL ;  /* 0x0000000000007948 */ /* 0x000fea0003800000 */
[----:B------:R-:W0:Y:S01]  /*ecc0*/  S2R R2, SR_TID.X ;  /* 0x0000000000027919 */ /* 0x000e220000002100 */
[----:B------:R-:W1:Y:S01]  /*ecd0*/  S2UR UR5, SR_CgaCtaId ;  /* 0x00000000000579c3 */ /* 0x000e620000008800 */
[----:B------:R-:W-:Y:S01]  /*ece0*/  UMOV UR4, 0x400 ;  /* 0x0000040000047882 */ /* 0x000fe20000000000 */
[----:B------:R-:W-:Y:S01]  /*ecf0*/  BSSY B0, `(.L_x_13160) ;  /* 0x000018c000007945 */ /* 0x000fe20003800000 */
[----:B-1----:R-:W-:Y:S01]  /*ed00*/  ULEA UR4, UR5, UR4, 0x18 ;  /* 0x0000000405047291 */ /* 0x002fe2000f8ec03f */
[----:B0-----:R-:W-:-:S05]  /*ed10*/  IADD3 R66, R2, -0x80, RZ ;  /* 0xffffff8002427810 */ /* 0x001fca0007ffe0ff */
[----:B------:R-:W-:Y:S01]  /*ed20*/  IMAD.U32 R2, RZ, RZ, UR4 ;  /* 0x00000004ff027e24 */ /* 0x000fe2000f8e00ff */
[----:B------:R-:W-:Y:S01]  /*ed30*/  BAR.SYNC.DEFER_BLOCKING 0x5, 0x200 ;  /* 0x0148000000007b1d */ /* 0x000fe20000010000 */
[----:B------:R-:W-:-:S04]  /*ed40*/  SHF.R.S32.HI R3, RZ, 0x1f, R66 ;  /* 0x0000001fff037819 */ /* 0x000fc80000011442 */
[----:B------:R-:W-:-:S04]  /*ed50*/  LEA.HI R30, R3, R66, RZ, 0x3 ;  /* 0x00000042031e7211 */ /* 0x000fc800078f18ff */
[----:B------:R-:W-:Y:S02]  /*ed60*/  LOP3.LUT R3, R30, 0xfffffff8, RZ, 0xc0, !PT ;  /* 0xfffffff81e037812 */ /* 0x000fe400078ec0ff */
[----:B------:R-:W-:-:S03]  /*ed70*/  SHF.R.S32.HI R30, RZ, 0x3, R30 ;  /* 0x00000003ff1e7819 */ /* 0x000fc6000001141e */
[----:B------:R-:W-:-:S04]  /*ed80*/  IMAD.IADD R3, R66, 0x1, -R3 ;  /* 0x0000000142037824 */ /* 0x000fc800078e0a03 */
[----:B------:R-:W-:Y:S01]  /*ed90*/  IMAD.SHL.U32 R29, R3, 0x8, RZ ;  /* 0x00000008031d7824 */ /* 0x000fe200078e00ff */
[----:B------:R0:W1:Y:S04]  /*eda0*/  LDS.128 R32, [R2+0x308d0] ;  /* 0x0308d00002207984 */ /* 0x0000680000000c00 */
[----:B------:R-:W-:Y:S01]  /*edb0*/  SHF.R.S32.HI R28, RZ, 0x1f, R29 ;  /* 0x0000001fff1c7819 */ /* 0x000fe2000001141d */
[----:B------:R-:W-:Y:S06]  /*edc0*/  BAR.ARV 0x4, 0x200 ;  /* 0x0108000000007b1d */ /* 0x000fec0000002000 */
[----:B--2--5:R-:W-:Y:S01]  /*edd0*/  SHF.R.S32.HI R24, RZ, 0x1f, R65 ;  /* 0x0000001fff187819 */ /* 0x024fe20000011441 */
[----:B------:R-:W-:-:S03]  /*ede0*/  IMAD.SHL.U32 R62, R65, 0x4, RZ ;  /* 0x00000004413e7824 */ /* 0x000fc600078e00ff */
[----:B------:R-:W-:Y:S01]  /*edf0*/  SHF.L.U64.HI R64, R65, 0x2, R24 ;  /* 0x0000000241407819 */ /* 0x000fe20000010218 */
[----:B01----:R-:W-:Y:S06]  /*ee00*/  @P1 BRA `(.L_x_13161) ;  /* 0x0000000c00a01947 */ /* 0x003fec0003800000 */
[----:B------:R-:W2:Y:S01]  /*ee10*/  LDL R4, [R1+0x78] ;  /* 0x0000780001047983 */ /* 0x000ea20000100800 */
[----:B------:R-:W0:Y:S01]  /*ee20*/  S2R R5, SR_SWINHI ;  /* 0x0000000000057919 */ /* 0x000e220000002f00 */
[----:B------:R-:W-:Y:S05]  /*ee30*/  WARPSYNC.ALL ;  /* 0x0000000000007948 */ /* 0x000fea0003800000 */
[----:B------:R-:W-:Y:S01]  /*ee40*/  F2FP.BF16.F32.PACK_AB R12, R12, R59 ;  /* 0x0000003b0c0c723e */ /* 0x000fe200000010ff */
[----:B------:R-:W-:Y:S01]  /*ee50*/  ULDC.64 UR4, c[0x0][0xc00] ;  /* 0x0003000000047ab9 */ /* 0x000fe20000000a00 */
[----:B------:R-:W-:Y:S01]  /*ee60*/  F2FP.BF16.F32.PACK_AB R13, R13, R60 ;  /* 0x0000003c0d0d723e */ /* 0x000fe200000010ff */
[----:B------:R-:W3:Y:S01]  /*ee70*/  LDL R67, [R1+0x74] ;  /* 0x0000740001437983 */ /* 0x000ee20000100800 */
[----:B------:R-:W-:-:S03]  /*ee80*/  F2FP.BF16.F32.PACK_AB R14, R14, R57 ;  /* 0x000000390e0e723e */ /* 0x000fc600000010ff */
[----:B------:R-:W3:Y:S01]  /*ee90*/  LDL R66, [R1+0x60] ;  /* 0x0000600001427983 */ /* 0x000ee20000100800 */
[----:B------:R-:W-:Y:S02]  /*eea0*/  MOV R20, R2 ;  /* 0x0000000200147202 */ /* 0x000fe40000000f00 */
[----:B0-----:R-:W-:Y:S02]  /*eeb0*/  MOV R21, R5 ;  /* 0x0000000500157202 */ /* 0x001fe40000000f00 */
[----:B------:R-:W-:Y:S01]  /*eec0*/  F2FP.BF16.F32.PACK_AB R15, R15, R58 ;  /* 0x0000003a0f0f723e */ /* 0x000fe200000010ff */
[----:B------:R-:W-:Y:S01]  /*eed0*/  BAR.SYNC.DEFER_BLOCKING 0x1, 0x180 ;  /* 0x0046000000007b1d */ /* 0x000fe20000010000 */
[----:B--2---:R-:W-:-:S03]  /*eee0*/  IMAD.WIDE R10, R4, 0x2, R20 ;  /* 0x00000002040a7825 */ /* 0x004fc600078e0214 */
[C---:B------:R-:W-:Y:S02]  /*eef0*/  LOP3.LUT R9, R10.reuse, 0x380, RZ, 0xc0, !PT ;  /* 0x000003800a097812 */ /* 0x040fe400078ec0ff */
[C---:B------:R-:W-:Y:S02]  /*ef00*/  IADD3 R25, P2, R10.reuse, 0x20, RZ ;  /* 0x000000200a197810 */ /* 0x040fe40007f5e0ff */
[C---:B------:R-:W-:Y:S02]  /*ef10*/  IADD3 R63, P0, R10.reuse, 0x60, RZ ;  /* 0x000000600a3f7810 */ /* 0x040fe40007f1e0ff */
[----:B------:R-:W-:Y:S02]  /*ef20*/  IADD3 R61, P1, R10, 0x40, RZ ;  /* 0x000000400a3d7810 */ /* 0x000fe40007f3e0ff */
        /* <DEDUP_REMOVED lines=8> */
[----:B------:R-:W-:Y:S01]  /*efb0*/  MOV R10, R10 ;  /* 0x0000000a000a7202 */ /* 0x000fe20000000f00 */
[--C-:B------:R-:W-:Y:S01]  /*efc0*/  IMAD.X R5, RZ, RZ, R11.reuse, P0 ;  /* 0x000000ffff057224 */ /* 0x100fe200000e060b */
[----:B------:R-:W-:Y:S01]  /*efd0*/  LOP3.LUT R8, R4, R25, RZ, 0x3c, !PT ;  /* 0x0000001904087212 */ /* 0x000fe200078e3cff */
[--C-:B------:R-:W-:Y:S01]  /*efe0*/  IMAD.X R7, RZ, RZ, R11.reuse, P1 ;  /* 0x000000ffff077224 */ /* 0x100fe200008e060b */
[----:B------:R-:W-:Y:S01]  /*eff0*/  LOP3.LUT R6, R6, R61, RZ, 0x3c, !PT ;  /* 0x0000003d06067212 */ /* 0x000fe200078e3cff */
[----:B------:R-:W-:Y:S01]  /*f000*/  IMAD.X R9, RZ, RZ, R11, P2 ;  /* 0x000000ffff097224 */ /* 0x000fe200010e060b */
[----:B------:R-:W-:Y:S01]  /*f010*/  LOP3.LUT R4, R32, R63, RZ, 0x3c, !PT ;  /* 0x0000003f20047212 */ /* 0x000fe200078e3cff */
[----:B------:R0:W-:Y:S01]  /*f020*/  STSM.16.M88.4 [R10], R12 ;  /* 0x0000000c0a007844 */ /* 0x0001e20000000200 */
[----:B------:R-:W-:Y:S02]  /*f030*/  MOV R32, R6 ;  /* 0x0000000600207202 */ /* 0x000fe40000000f00 */
[----:B------:R-:W-:-:S02]  /*f040*/  MOV R25, R4 ;  /* 0x0000000400197202 */ /* 0x000fc40000000f00 */
[----:B------:R-:W-:Y:S02]  /*f050*/  ISETP.NE.U32.AND P0, PT, RZ, UR4, PT ;  /* 0x00000004ff007c0c */ /* 0x000fe4000bf05070 */
[----:B------:R-:W-:Y:S02]  /*f060*/  MOV R57, R8 ;  /* 0x0000000800397202 */ /* 0x000fe40000000f00 */
[----:B------:R-:W-:Y:S02]  /*f070*/  F2FP.BF16.F32.PACK_AB R4, R55, R56 ;  /* 0x000000383704723e */ /* 0x000fe400000010ff */
[----:B------:R-:W-:Y:S02]  /*f080*/  F2FP.BF16.F32.PACK_AB R5, R53, R54 ;  /* 0x000000363505723e */ /* 0x000fe400000010ff */
[----:B------:R-:W-:Y:S02]  /*f090*/  F2FP.BF16.F32.PACK_AB R6, R51, R52 ;  /* 0x000000343306723e */ /* 0x000fe400000010ff */
[----:B0-----:R-:W-:-:S02]  /*f0a0*/  F2FP.BF16.F32.PACK_AB R12, R26, R39 ;  /* 0x000000271a0c723e */ /* 0x001fc400000010ff */
[----:B------:R-:W-:Y:S02]  /*f0b0*/  IADD3 R26, P1, R62, UR4, RZ ;  /* 0x000000043e1a7c10 */ /* 0x000fe4000ff3e0ff */
        /* <DEDUP_REMOVED lines=8> */
[----:B------:R-:W-:Y:S01]  /*f140*/  ISETP.NE.AND.EX P0, PT, RZ, UR5, PT, P0 ;  /* 0x00000005ff007c0c */ /* 0x000fe2000bf05300 */
[----:B------:R0:W-:Y:S01]  /*f150*/  STSM.16.M88.4 [R57], R4 ;  /* 0x0000000439007844 */ /* 0x0001e20000000200 */
[----:B------:R-:W-:Y:S01]  /*f160*/  IADD3.X R27, R64, UR5, RZ, P1, !PT ;  /* 0x00000005401b7c10 */ /* 0x000fe20008ffe4ff */
[----:B------:R-:W-:Y:S01]  /*f170*/  ULDC.64 UR4, c[0x0][0xc08] ;  /* 0x0003020000047ab9 */ /* 0x000fe20000000a00 */
[----:B------:R-:W-:Y:S01]  /*f180*/  IMAD.MOV.U32 R38, RZ, RZ, RZ ;  /* 0x000000ffff267224 */ /* 0x000fe200078e00ff */
[----:B------:R1:W-:Y:S01]  /*f190*/  STSM.16.M88.4 [R32], R8 ;  /* 0x0000000820007844 */ /* 0x0003e20000000200 */
[----:B------:R-:W-:Y:S01]  /*f1a0*/  ISETP.NE.U32.AND P1, PT, RZ, UR4, PT ;  /* 0x00000004ff007c0c */ /* 0x000fe2000bf25070 */
[----:B------:R-:W2:Y:S02]  /*f1b0*/  LDC R0, c[0x0][0xbe8] ;  /* 0x0002fa00ff007b82 */ /* 0x000ea40000000800 */
[----:B------:R3:W-:Y:S06]  /*f1c0*/  STSM.16.M88.4 [R25], R12 ;  /* 0x0000000c19007844 */ /* 0x0007ec0000000200 */
[----:B------:R-:W-:Y:S01]  /*f1d0*/  BAR.SYNC.DEFER_BLOCKING 0x1, 0x180 ;  /* 0x0046000000007b1d */ /* 0x000fe20000010000 */
[----:B------:R-:W-:-:S13]  /*f1e0*/  ISETP.NE.AND.EX P1, PT, RZ, UR5, PT, P1 ;  /* 0x00000005ff007c0c */ /* 0x000fda000bf25310 */
[----:B0-----:R-:W-:Y:S01]  /*f1f0*/  @P1 IADD3 R4, P3, R62, UR4, RZ ;  /* 0x000000043e041c10 */ /* 0x001fe2000ff7e0ff */
[----:B------:R-:W-:Y:S02]  /*f200*/  ULDC UR4, c[0x0][0xa88] ;  /* 0x0002a20000047ab9 */ /* 0x000fe40000000800 */
[----:B-1----:R-:W-:Y:S01]  /*f210*/  IMAD.U32 R9, RZ, RZ, UR4 ;  /* 0x00000004ff097e24 */ /* 0x002fe2000f8e00ff */
[----:B------:R-:W-:Y:S01]  /*f220*/  @P1 IADD3.X R5, R64, UR5, RZ, P3, !PT ;  /* 0x0000000540051c10 */ /* 0x000fe20009ffe4ff */
[----:B------:R0:W5:Y:S04]  /*f230*/  @P0 LDG.E R38, desc[UR56][R26.64] ;  /* 0x000000381a260981 */ /* 0x000168000c1e1900 */
[----:B------:R0:W5:Y:S01]  /*f240*/  @P1 LDG.E R9, desc[UR56][R4.64] ;  /* 0x0000003804091981 */ /* 0x000162000c1e1900 */
[----:B--2---:R-:W-:-:S13]  /*f250*/  ISETP.NE.AND P2, PT, R0, 0x1, PT ;  /* 0x000000010000780c */ /* 0x004fda0003f45270 */
[----:B------:R-:W1:Y:S08]  /*f260*/  @P2 LDC R6, c[0x0][0xbec] ;  /* 0x0002fb00ff062b82 */ /* 0x000e700000000800 */
[----:B------:R-:W2:Y:S01]  /*f270*/  @P2 LDC R37, c[0x0][0xbf0] ;  /* 0x0002fc00ff252b82 */ /* 0x000ea20000000800 */
[----:B---3--:R-:W-:Y:S01]  /*f280*/  IMAD R15, R66, 0xc0, R67 ;  /* 0x000000c0420f7824 */ /* 0x008fe200078e0243 */
[----:B0-----:R-:W-:Y:S06]  /*f290*/  @P1 BRA `(.L_x_13162) ;  /* 0x0000000000101947 */ /* 0x001fec0003800000 */
[----:B------:R-:W-:Y:S05]  /*f2a0*/  @!P0 BRA `(.L_x_13162) ;  /* 0x00000000000c8947 */ /* 0x000fea0003800000 */
[----:B------:R-:W3:Y:S04]  /*f2b0*/  LDG.E R4, desc[UR56][R26.64] ;  /* 0x000000381a047981 */ /* 0x000ee8000c1e1900 */
[----:B-----5:R-:W3:Y:S02]  /*f2c0*/  LDG.E R9, desc[UR56][R26.64+0x4] ;  /* 0x000004381a097981 */ /* 0x020ee4000c1e1900 */
[----:B---3--:R-:W-:-:S07]  /*f2d0*/  IMAD.IADD R9, R9, 0x1, -R4 ;  /* 0x0000000109097824 */ /* 0x008fce00078e0a04 */
.L_x_13162:
[----:B------:R-:W3:Y:S01]  /*f2e0*/  LDL R14, [R1+0x6c] ;  /* 0x00006c00010e7983 */ /* 0x000ee20000100800 */
[----:B-1----:R-:W-:Y:S01]  /*f2f0*/  @P2 IMAD.HI.U32 R4, R15, R6, RZ ;  /* 0x000000060f042227 */ /* 0x002fe200078e00ff */
[----:B------:R-:W-:Y:S02]  /*f300*/  ULDC.64 UR4, c[0x0][0xb90] ;  /* 0x0002e40000047ab9 */ /* 0x000fe40000000a00 */
[----:B------:R-:W4:Y:S01]  /*f310*/  LDL.LU R44, [R1+0x58] ;  /* 0x00005800012c7983 */ /* 0x000f220000300800 */
[----:B-----5:R-:W-:Y:S01]  /*f320*/  SHF.R.S32.HI R39, RZ, 0x1f, R38 ;  /* 0x0000001fff277819 */ /* 0x020fe20000011426 */
[----:B------:R-:W-:Y:S01]  /*f330*/  IMAD.MOV.U32 R7, RZ, RZ, R15 ;  /* 0x000000ffff077224 */ /* 0x000fe200078e000f */
[----:B--2---:R-:W-:Y:S01]  /*f340*/  @P2 SHF.R.U32.HI R7, RZ, R37, R4 ;  /* 0x00000025ff072219 */ /* 0x004fe20000011604 */
[----:B------:R-:W0:Y:S01]  /*f350*/  S2R R12, SR_TID.X ;  /* 0x00000000000c7919 */ /* 0x000e220000002100 */
[----:B------:R-:W-:Y:S02]  /*f360*/  SEL R32, R24, RZ, !P0 ;  /* 0x000000ff18207207 */ /* 0x000fe40004000000 */
[----:B------:R-:W-:Y:S01]  /*f370*/  SEL R43, R65, RZ, !P0 ;  /* 0x000000ff412b7207 */ /* 0x000fe20004000000 */
[----:B------:R-:W-:-:S02]  /*f380*/  IMAD.MOV R13, RZ, RZ, -R7 ;  /* 0x000000ffff0d7224 */ /* 0x000fc400078e0a07 */
[----:B0-----:R-:W-:-:S05]  /*f390*/  VIADD R25, R12, 0xffffff80 ;  /* 0xffffff800c197836 */ /* 0x001fca0000000000 */
[----:B------:R-:W-:-:S04]  /*f3a0*/  SHF.R.S32.HI R12, RZ, 0x1f, R25 ;  /* 0x0000001fff0c7819 */ /* 0x000fc80000011419 */
[----:B------:R-:W-:-:S04]  /*f3b0*/  LEA.HI R12, R12, R25, RZ, 0x7 ;  /* 0x000000190c0c7211 */ /* 0x000fc800078f38ff */
[----:B------:R-:W-:-:S05]  /*f3c0*/  LOP3.LUT R12, R12, 0xffffff80, RZ, 0xc0, !PT ;  /* 0xffffff800c0c7812 */ /* 0x000fca00078ec0ff */
[----:B------:R-:W-:Y:S01]  /*f3d0*/  IMAD.IADD R12, R25, 0x1, -R12 ;  /* 0x00000001190c7824 */ /* 0x000fe200078e0a0c */
[----:B----4-:R-:W-:Y:S01]  /*f3e0*/  SHF.R.S32.HI R42, RZ, 0x1f, R44 ;  /* 0x0000001fff2a7819 */ /* 0x010fe2000001142c */
[----:B------:R-:W-:-:S04]  /*f3f0*/  IMAD.WIDE.U32 R4, R44, UR4, R38 ;  /* 0x000000042c047c25 */ /* 0x000fc8000f8e0026 */
[----:B------:R-:W-:-:S04]  /*f400*/  IMAD R6, R42, UR4, RZ ;  /* 0x000000042a067c24 */ /* 0x000fc8000f8e02ff */
[----:B------:R-:W-:Y:S01]  /*f410*/  IMAD R11, R44, UR5, R6 ;  /* 0x000000052c0b7c24 */ /* 0x000fe2000f8e0206 */
[----:B------:R-:W-:Y:S02]  /*f420*/  ULDC.64 UR4, c[0x0][0xb98] ;  /* 0x0002e60000047ab9 */ /* 0x000fe40000000a00 */
[----:B------:R-:W-:Y:S02]  /*f430*/  IMAD R8, R32, UR4, RZ ;  /* 0x0000000420087c24 */ /* 0x000fe4000f8e02ff */
[----:B------:R-:W-:Y:S02]  /*f440*/  IMAD.IADD R5, R5, 0x1, R11 ;  /* 0x0000000105057824 */ /* 0x000fe400078e020b */
[----:B------:R-:W-:Y:S01]  /*f450*/  IMAD R11, R0, R13, R15 ;  /* 0x0000000d000b7224 */ /* 0x000fe200078e020f */
[----:B------:R-:W-:Y:S01]  /*f460*/  SHF.R.S32.HI R13, RZ, 0x1f, R7 ;  /* 0x0000001fff0d7819 */ /* 0x000fe20000011407 */
[----:B------:R-:W-:-:S03]  /*f470*/  IMAD.WIDE.U32 R4, R43, UR4, R4 ;  /* 0x000000042b047c25 */ /* 0x000fc6000f8e0004 */
[----:B------:R-:W-:Y:S01]  /*f480*/  SHF.R.S32.HI R6, RZ, 0x1f, R11 ;  /* 0x0000001fff067819 */ /* 0x000fe2000001140b */
[----:B------:R-:W-:Y:S01]  /*f490*/  IMAD R8, R43, UR5, R8 ;  /* 0x000000052b087c24 */ /* 0x000fe2000f8e0208 */
[----:B------:R-:W-:Y:S01]  /*f4a0*/  IADD3 R4, P0, R7, R4, RZ ;  /* 0x0000000407047210 */ /* 0x000fe20007f1e0ff */
[----:B------:R-:W-:Y:S02]  /*f4b0*/  ULDC.64 UR4, c[0x0][0xb88] ;  /* 0x0002e20000047ab9 */ /* 0x000fe40000000a00 */
[----:B------:R-:W-:Y:S01]  /*f4c0*/  IMAD R6, R6, UR4, RZ ;  /* 0x0000000406067c24 */ /* 0x000fe2000f8e02ff */
[----:B------:R-:W-:-:S03]  /*f4d0*/  IADD3.X R5, R13, R5, R8, P0, !PT ;  /* 0x000000050d057210 */ /* 0x000fc600007fe408 */
[C---:B------:R-:W-:Y:S02]  /*f4e0*/  IMAD R7, R11.reuse, UR5, R6 ;  /* 0x000000050b077c24 */ /* 0x040fe4000f8e0206 */
[----:B------:R-:W-:Y:S01]  /*f4f0*/  IMAD.WIDE.U32 R4, R11, UR4, R4 ;  /* 0x000000040b047c25 */ /* 0x000fe2000f8e0004 */
[----:B------:R-:W-:-:S03]  /*f500*/  ULDC.64 UR4, c[0x0][0xb50] ;  /* 0x0002d40000047ab9 */ /* 0x000fc60000000a00 */
[----:B------:R-:W-:Y:S01]  /*f510*/  IMAD.IADD R5, R5, 0x1, R7 ;  /* 0x0000000105057824 */ /* 0x000fe200078e0207 */
[----:B------:R-:W-:Y:S01]  /*f520*/  LEA R8, P0, R4, UR4, 0x2 ;  /* 0x0000000404087c11 */ /* 0x000fe2000f8010ff */
[----:B---3--:R-:W-:-:S03]  /*f530*/  IMAD R11, R66, 0xc0, R14 ;  /* 0x000000c0420b7824 */ /* 0x008fc600078e020e */
[----:B------:R-:W-:Y:S01]  /*f540*/  LEA.HI.X R10, R4, UR5, R5, 0x2, P0 ;  /* 0x00000005040a7c11 */ /* 0x000fe200080f1405 */
[----:B------:R-:W-:Y:S01]  /*f550*/  IMAD R5, R30, 0x40, R29 ;  /* 0x000000401e057824 */ /* 0x000fe200078e021d */
[----:B------:R-:W-:Y:S01]  /*f560*/  SHFL.IDX PT, R6, R8, RZ, 0x1c1f ;  /* 0x001c1fff08067589 */ /* 0x000fe200000e0000 */
[----:B------:R-:W-:Y:S01]  /*f570*/  LOP3.LUT P0, RZ, R12, 0x3, RZ, 0xc0, !PT ;  /* 0x000000030cff7812 */ /* 0x000fe2000780c0ff */
[----:B------:R-:W-:Y:S01]  /*f580*/  ULDC.64 UR4, c[0x0][0xaa0] ;  /* 0x0002a80000047ab9 */ /* 0x000fe20000000a00 */
[----:B------:R-:W-:Y:S01]  /*f590*/  IMAD.WIDE R4, R5, 0x2, R20 ;  /* 0x0000000205047825 */ /* 0x000fe200078e0214 */
[----:B------:R-:W0:Y:S03]  /*f5a0*/  SHFL.IDX PT, R7, R10, RZ, 0x1c1f ;  /* 0x001c1fff0a077589 */ /* 0x000e2600000e0000 */
[----:B------:R-:W-:Y:S01]  /*f5b0*/  IMAD R20, R9, R0, RZ ;  /* 0x0000000009147224 */ /* 0x000fe200078e02ff */
[----:B------:R1:W-:Y:S01]  /*f5c0*/  SHFL.IDX PT, R40, R8, 0x1, 0x1c1f ;  /* 0x003c1f0008287f89 */ /* 0x0003e200000e0000 */
[----:B------:R-:W-:Y:S01]  /*f5d0*/  VIADD R9, R11, 0x8 ;  /* 0x000000080b097836 */ /* 0x000fe20000000000 */
[----:B------:R-:W-:-:S02]  /*f5e0*/  IADD3 R13, P3, R4, 0x1800, RZ ;  /* 0x00001800040d7810 */ /* 0x000fc40007f7e0ff */
[----:B------:R-:W2:Y:S01]  /*f5f0*/  SHFL.IDX PT, R41, R10, 0x1, 0x1c1f ;  /* 0x003c1f000a297f89 */ /* 0x000ea200000e0000 */
[C---:B------:R-:W-:Y:S02]  /*f600*/  IADD3 R25, P4, R4.reuse, 0x3000, RZ ;  /* 0x0000300004197810 */ /* 0x040fe40007f9e0ff */
[-C--:B------:R-:W-:Y:S02]  /*f610*/  ISETP.GE.OR P1, PT, R11, R20.reuse, P0 ;  /* 0x000000140b00720c */ /* 0x080fe40000726670 */
[----:B------:R-:W-:Y:S02]  /*f620*/  ISETP.GE.OR P0, PT, R9, R20, P0 ;  /* 0x000000140900720c */ /* 0x000fe40000706670 */
[----:B------:R-:W-:Y:S02]  /*f630*/  LOP3.LUT R9, R4, 0x380, RZ, 0xc0, !PT ;  /* 0x0000038004097812 */ /* 0x000fe400078ec0ff */
[----:B------:R-:W-:Y:S02]  /*f640*/  LOP3.LUT R12, R13, 0x380, RZ, 0xc0, !PT ;  /* 0x000003800d0c7812 */ /* 0x000fe400078ec0ff */
[----:B------:R-:W-:-:S02]  /*f650*/  LOP3.LUT R24, R25, 0x380, RZ, 0xc0, !PT ;  /* 0x0000038019187812 */ /* 0x000fc400078ec0ff */
[----:B------:R-:W-:Y:S02]  /*f660*/  SHF.R.U64 R9, R9, 0x3, RZ ;  /* 0x0000000309097819 */ /* 0x000fe400000012ff */
[----:B------:R-:W-:Y:S01]  /*f670*/  SHF.R.U64 R12, R12, 0x3, RZ ;  /* 0x000000030c0c7819 */ /* 0x000fe200000012ff */
[----:B0-----:R-:W-:Y:S01]  /*f680*/  @!P1 ST.E desc[UR56][R6.64], R36 ;  /* 0x0000002406009985 */ /* 0x001fe2000c101938 */
[----:B------:R-:W-:Y:S02]  /*f690*/  SHF.R.U64 R24, R24, 0x3, RZ ;  /* 0x0000000318187819 */ /* 0x000fe400000012ff */
[----:B-1----:R-:W-:Y:S01]  /*f6a0*/  LOP3.LUT R8, R9, R4, RZ, 0x3c, !PT ;  /* 0x0000000409087212 */ /* 0x002fe200078e3cff */
[--C-:B------:R-:W-:Y:S01]  /*f6b0*/  IMAD.MOV.U32 R9, RZ, RZ, R5.reuse ;  /* 0x000000ffff097224 */ /* 0x100fe200078e0005 */
[----:B------:R-:W-:Y:S01]  /*f6c0*/  LOP3.LUT R12, R12, R13, RZ, 0x3c, !PT ;  /* 0x0000000d0c0c7212 */ /* 0x000fe200078e3cff */
[--C-:B------:R-:W-:Y:S01]  /*f6d0*/  IMAD.X R13, RZ, RZ, R5.reuse, P3 ;  /* 0x000000ffff0d7224 */ /* 0x100fe200018e0605 */
[----:B------:R-:W-:Y:S01]  /*f6e0*/  LOP3.LUT R24, R24, R25, RZ, 0x3c, !PT ;  /* 0x0000001918187212 */ /* 0x000fe200078e3cff */
[----:B------:R-:W-:Y:S01]  /*f6f0*/  IMAD.X R25, RZ, RZ, R5, P4 ;  /* 0x000000ffff197224 */ /* 0x000fe200020e0605 */
[----:B--2---:R0:W-:Y:S04]  /*f700*/  @!P0 ST.E desc[UR56][R40.64], R31 ;  /* 0x0000001f28008985 */ /* 0x0041e8000c101938 */
[----:B------:R-:W2:Y:S04]  /*f710*/  LD.E.128 R8, desc[UR56][R8.64] ;  /* 0x0000003808087980 */ /* 0x000ea8000c101d00 */
[----:B------:R-:W3:Y:S04]  /*f720*/  LD.E.128 R12, desc[UR56][R12.64] ;  /* 0x000000380c0c7980 */ /* 0x000ee8000c101d00 */
[----:B------:R-:W4:Y:S01]  /*f730*/  LD.E.128 R24, desc[UR56][R24.64] ;  /* 0x0000003818187980 */ /* 0x000f22000c101d00 */
[----:B------:R-:W-:Y:S01]  /*f740*/  IADD3 R21, P0, R4, 0x4800, RZ ;  /* 0x0000480004157810 */ /* 0x000fe20007f1e0ff */
[----:B0-----:R-:W0:Y:S03]  /*f750*/  @P2 LDC R41, c[0x0][0xbec] ;  /* 0x0002fb00ff292b82 */ /* 0x001e260000000800 */
[----:B------:R-:W-:Y:S01]  /*f760*/  LOP3.LUT R4, R21, 0x380, RZ, 0xc0, !PT ;  /* 0x0000038015047812 */ /* 0x000fe200078ec0ff */
[----:B------:R-:W-:-:S03]  /*f770*/  IMAD.WIDE.U32 R36, R38, UR4, RZ ;  /* 0x0000000426247c25 */ /* 0x000fc6000f8e00ff */
[----:B------:R-:W-:Y:S01]  /*f780*/  SHF.R.U64 R4, R4, 0x3, RZ ;  /* 0x0000000304047819 */ /* 0x000fe200000012ff */
[----:B------:R-:W1:Y:S01]  /*f790*/  @P2 LDC R40, c[0x0][0xbf0] ;  /* 0x0002fc00ff282b82 */ /* 0x000e620000000800 */
[----:B------:R-:W-:Y:S02]  /*f7a0*/  IMAD R3, R3, 0x30, R30 ;  /* 0x0000003003037824 */ /* 0x000fe400078e021e */
[----:B------:R-:W-:Y:S01]  /*f7b0*/  LOP3.LUT R4, R4, R21, RZ, 0x3c, !PT ;  /* 0x0000001504047212 */ /* 0x000fe200078e3cff */
[----:B------:R-:W-:Y:S02]  /*f7c0*/  IMAD R21, R39, UR4, RZ ;  /* 0x0000000427157c24 */ /* 0x000fe4000f8e02ff */
[----:B------:R-:W-:Y:S02]  /*f7d0*/  IMAD.X R5, RZ, RZ, R5, P0 ;  /* 0x000000ffff057224 */ /* 0x000fe400000e0605 */
[----:B------:R-:W-:Y:S01]  /*f7e0*/  IMAD R21, R38, UR5, R21 ;  /* 0x0000000526157c24 */ /* 0x000fe2000f8e0215 */
[----:B------:R-:W-:Y:S01]  /*f7f0*/  ULDC.64 UR4, c[0x0][0xae8] ;  /* 0x0002ba0000047ab9 */ /* 0x000fe20000000a00 */
[----:B------:R-:W-:-:S02]  /*f800*/  IMAD R38, R66, 0xc0, R3 ;  /* 0x000000c042267824 */ /* 0x000fc400078e0203 */
[----:B------:R-:W-:Y:S01]  /*f810*/  IMAD.IADD R37, R37, 0x1, R21 ;  /* 0x0000000125257824 */ /* 0x000fe200078e0215 */
[----:B------:R-:W5:Y:S01]  /*f820*/  LD.E.128 R4, desc[UR56][R4.64] ;  /* 0x0000003804047980 */ /* 0x000f62000c101d00 */
[----:B------:R-:W-:Y:S02]  /*f830*/  IMAD R21, R42, UR4, RZ ;  /* 0x000000042a157c24 */ /* 0x000fe4000f8e02ff */
        /* <DEDUP_REMOVED lines=8> */
[----:B------:R-:W-:Y:S01]  /*f8c0*/  ULDC.64 UR4, c[0x0][0xaf0] ;  /* 0x0002bc0000047ab9 */ /* 0x000fe20000000a00 */
[----:B------:R-:W-:-:S04]  /*f8d0*/  @P2 IMAD.HI.U32 R21, R38, R41, RZ ;  /* 0x0000002926152227 */ /* 0x000fc800078e00ff */
[----:B------:R-:W-:Y:S01]  /*f8e0*/  IMAD.MOV.U32 R3, RZ, RZ, R38 ;  /* 0x000000ffff037224 */ /* 0x000fe200078e0026 */
[----:B-1----:R-:W-:Y:S01]  /*f8f0*/  @P2 SHF.R.U32.HI R3, RZ, R40, R21 ;  /* 0x00000028ff032219 */ /* 0x002fe20000011615 */
[----:B------:R-:W-:Y:S02]  /*f900*/  IMAD.IADD R37, R37, 0x1, R31 ;  /* 0x0000000125257824 */ /* 0x000fe400078e021f */
[----:B------:R-:W-:Y:S01]  /*f910*/  IMAD R31, R32, UR4, RZ ;  /* 0x00000004201f7c24 */ /* 0x000fe2000f8e02ff */
[----:B------:R-:W-:Y:S01]  /*f920*/  SHF.R.S32.HI R21, RZ, 0x1f, R3 ;  /* 0x0000001fff157819 */ /* 0x000fe20000011403 */
[----:B------:R-:W-:-:S04]  /*f930*/  IMAD.WIDE.U32 R36, R43, UR4, R36 ;  /* 0x000000042b247c25 */ /* 0x000fc8000f8e0024 */
[----:B------:R-:W-:Y:S01]  /*f940*/  IMAD R31, R43, UR5, R31 ;  /* 0x000000052b1f7c24 */ /* 0x000fe2000f8e021f */
[----:B------:R-:W-:Y:S01]  /*f950*/  ULDC.64 UR4, c[0x0][0xae0] ;  /* 0x0002b80000047ab9 */ /* 0x000fe20000000a00 */
[----:B------:R-:W-:Y:S02]  /*f960*/  IMAD.MOV R39, RZ, RZ, -R3 ;  /* 0x000000ffff277224 */ /* 0x000fe400078e0a03 */
[----:B------:R-:W-:Y:S02]  /*f970*/  IMAD R32, R21, UR4, RZ ;  /* 0x0000000415207c24 */ /* 0x000fe4000f8e02ff */
[----:B------:R-:W-:Y:S02]  /*f980*/  IMAD R21, R0, R39, R38 ;  /* 0x0000002700157224 */ /* 0x000fe400078e0226 */
[----:B------:R-:W-:Y:S02]  /*f990*/  IMAD.IADD R37, R37, 0x1, R31 ;  /* 0x0000000125257824 */ /* 0x000fe400078e021f */
[C---:B------:R-:W-:Y:S01]  /*f9a0*/  IMAD R31, R3.reuse, UR5, R32 ;  /* 0x00000005031f7c24 */ /* 0x040fe2000f8e0220 */
[----:B------:R-:W-:Y:S01]  /*f9b0*/  SHF.R.S32.HI R0, RZ, 0x1f, R21 ;  /* 0x0000001fff007819 */ /* 0x000fe20000011415 */
[----:B------:R-:W-:Y:S01]  /*f9c0*/  IMAD.WIDE.U32 R36, R3, UR4, R36 ;  /* 0x0000000403247c25 */ /* 0x000fe2000f8e0024 */
[----:B------:R-:W-:-:S03]  /*f9d0*/  ULDC.64 UR4, c[0x0][0xad8] ;  /* 0x0002b60000047ab9 */ /* 0x000fc60000000a00 */
[----:B------:R-:W-:Y:S02]  /*f9e0*/  IMAD.IADD R37, R37, 0x1, R31 ;  /* 0x0000000125257824 */ /* 0x000fe400078e021f */
[----:B------:R-:W-:Y:S02]  /*f9f0*/  IMAD R0, R0, UR4, RZ ;  /* 0x0000000400007c24 */ /* 0x000fe4000f8e02ff */
[----:B------:R-:W-:-:S04]  /*fa00*/  IMAD.WIDE.U32 R36, R21, UR4, R36 ;  /* 0x0000000415247c25 */ /* 0x000fc8000f8e0024 */
[----:B------:R-:W-:Y:S01]  /*fa10*/  IMAD R3, R21, UR5, R0 ;  /* 0x0000000515037c24 */ /* 0x000fe2000f8e0200 */
[----:B------:R-:W-:Y:S01]  /*fa20*/  ULDC.64 UR4, c[0x0][0xa80] ;  /* 0x0002a00000047ab9 */ /* 0x000fe20000000a00 */
[----:B------:R-:W-:Y:S01]  /*fa30*/  IMAD R41, R66, 0xc0, R30 ;  /* 0x000000c042297824 */ /* 0x000fe200078e021e */
[C---:B------:R-:W-:Y:S01]  /*fa40*/  LEA R32, P0, R36.reuse, UR4, 0x1 ;  /* 0x0000000424207c11 */ /* 0x040fe2000f8008ff */
[----:B------:R-:W-:Y:S01]  /*fa50*/  IMAD.IADD R3, R37, 0x1, R3 ;  /* 0x0000000125037824 */ /* 0x000fe200078e0203 */
[----:B------:R-:W-:Y:S01]  /*fa60*/  ULDC UR4, c[0x0][0xac8] ;  /* 0x0002b20000047ab9 */ /* 0x000fe20000000800 */
[C---:B------:R-:W-:Y:S02]  /*fa70*/  VIADD R21, R41.reuse, 0x60 ;  /* 0x0000006029157836 */ /* 0x040fe40000000000 */
[----:B0-----:R-:W-:Y:S01]  /*fa80*/  SHFL.IDX PT, R38, R32, 0x1, 0x181f ;  /* 0x00381f0020267f89 */ /* 0x001fe200000e0000 */
[----:B------:R-:W-:Y:S01]  /*fa90*/  LEA.HI.X R40, R36, UR5, R3, 0x1, P0 ;  /* 0x0000000524287c11 */ /* 0x000fe200080f0c03 */
[----:B------:R-:W-:Y:S01]  /*faa0*/  VIADD R3, R41, 0x30 ;  /* 0x0000003029037836 */ /* 0x000fe20000000000 */
[----:B------:R-:W-:Y:S01]  /*fab0*/  ISETP.GE.AND P0, PT, R29, UR4, PT ;  /* 0x000000041d007c0c */ /* 0x000fe2000bf06270 */
[----:B------:R-:W0:Y:S01]  /*fac0*/  SHFL.IDX PT, R36, R32, RZ, 0x181f ;  /* 0x00181fff20247589 */ /* 0x000e2200000e0000 */
[----:B------:R-:W-:-:S02]  /*fad0*/  VIADD R0, R2, 0x30820 ;  /* 0x0003082002007836 */ /* 0x000fc40000000000 */
[-C--:B------:R-:W-:Y:S01]  /*fae0*/  ISETP.GE.OR P3, PT, R41, R20.reuse, P0 ;  /* 0x000000142900720c */ /* 0x080fe20000766670 */
[----:B------:R-:W1:Y:S01]  /*faf0*/  SHFL.IDX PT, R31, R40, RZ, 0x181f ;  /* 0x00181fff281f7589 */ /* 0x000e6200000e0000 */
[-C--:B------:R-:W-:Y:S01]  /*fb00*/  ISETP.GE.OR P2, PT, R3, R20.reuse, P0 ;  /* 0x000000140300720c */ /* 0x080fe20000746670 */
[----:B------:R-:W-:Y:S01]  /*fb10*/  VIADD R3, R41, 0x90 ;  /* 0x0000009029037836 */ /* 0x000fe20000000000 */
[-C--:B------:R-:W-:Y:S01]  /*fb20*/  ISETP.GE.OR P1, PT, R21, R20.reuse, P0 ;  /* 0x000000141500720c */ /* 0x080fe20000726670 */
[----:B------:R-:W1:Y:S01]  /*fb30*/  SHFL.IDX PT, R42, R32, 0x2, 0x181f ;  /* 0x00581f00202a7f89 */ /* 0x000e6200000e0000 */
[----:B------:R-:W-:Y:S02]  /*fb40*/  PRMT R0, RZ, 0x654, R0 ;  /* 0x00000654ff007816 */ /* 0x000fe40000000000 */
[----:B------:R-:W-:Y:S01]  /*fb50*/  ISETP.GE.OR P0, PT, R3, R20, P0 ;  /* 0x000000140300720c */ /* 0x000fe20000706670 */
[----:B------:R-:W1:Y:S01]  /*fb60*/  SHFL.IDX PT, R37, R40, 0x1, 0x181f ;  /* 0x00381f0028257f89 */ /* 0x000e6200000e0000 */
[----:B------:R0:W-:Y:S03]  /*fb70*/  SYNCS.ARRIVE.TRANS64.RED.A1T0 RZ, [R0+URZ], RZ ;  /* 0x000000ff00ff79a7 */ /* 0x0001e6000810043f */
[----:B------:R-:W1:Y:S04]  /*fb80*/  SHFL.IDX PT, R39, R40, 0x2, 0x181f ;  /* 0x00581f0028277f89 */ /* 0x000e6800000e0000 */
[----:B------:R-:W2:Y:S01]  /*fb90*/  SHFL.IDX PT, R32, R32, 0x3, 0x181f ;  /* 0x00781f0020207f89 */ /* 0x000ea200000e0000 */
[----:B0-----:R-:W-:-:S03]  /*fba0*/  @!P3 LEA R30, P5, R29, R36, 0x1 ;  /* 0x000000241d1eb211 */ /* 0x001fc600078a08ff */
[----:B------:R-:W0:Y:S01]  /*fbb0*/  SHFL.IDX PT, R40, R40, 0x3, 0x181f ;  /* 0x00781f0028287f89 */ /* 0x000e2200000e0000 */
[C---:B------:R-:W-:Y:S02]  /*fbc0*/  @!P2 LEA R36, P4, R29.reuse, R38, 0x1 ;  /* 0x000000261d24a211 */ /* 0x040fe400078808ff */
[C-C-:B-1----:R-:W-:Y:S02]  /*fbd0*/  @!P3 LEA.HI.X R31, R29.reuse, R31, R28.reuse, 0x1, P5 ;  /* 0x0000001f1d1fb211 */ /* 0x142fe400028f0c1c */
[C---:B------:R-:W-:Y:S02]  /*fbe0*/  @!P1 LEA R38, P5, R29.reuse, R42, 0x1 ;  /* 0x0000002a1d269211 */ /* 0x040fe400078a08ff */
[C-C-:B------:R-:W-:Y:S02]  /*fbf0*/  @!P2 LEA.HI.X R37, R29.reuse, R37, R28.reuse, 0x1, P4 ;  /* 0x000000251d25a211 */ /* 0x140fe400020f0c1c */
[----:B------:R-:W-:Y:S01]  /*fc00*/  @!P1 LEA.HI.X R39, R29, R39, R28, 0x1, P5 ;  /* 0x000000271d279211 */ /* 0x000fe200028f0c1c */
[----:B--2---:R2:W-:Y:S04]  /*fc10*/  @!P3 ST.E.128 desc[UR56][R30.64], R8 ;  /* 0x000000081e00b985 */ /* 0x0045e8000c101d38 */
[----:B---3--:R2:W-:Y:S04]  /*fc20*/  @!P2 ST.E.128 desc[UR56][R36.64], R12 ;  /* 0x0000000c2400a985 */ /* 0x0085e8000c101d38 */
[----:B----4-:R2:W-:Y:S01]  /*fc30*/  @!P1 ST.E.128 desc[UR56][R38.64], R24 ;  /* 0x0000001826009985 */ /* 0x0105e2000c101d38 */
[----:B0-----:R-:W-:Y:S05]  /*fc40*/  @P0 BRA `(.L_x_13163) ;  /* 0x0000000800580947 */ /* 0x001fea0003800000 */
[----:B--2---:R-:W-:-:S04]  /*fc50*/  LEA R8, P0, R29, R32, 0x1 ;  /* 0x000000201d087211 */ /* 0x004fc800078008ff */
[----:B------:R-:W-:-:S05]  /*fc60*/  LEA.HI.X R9, R29, R40, R28, 0x1, P0 ;  /* 0x000000281d097211 */ /* 0x000fca00000f0c1c */
[----:B-----5:R3:W-:Y:S01]  /*fc70*/  ST.E.128 desc[UR56][R8.64], R4 ;  /* 0x0000000408007985 */ /* 0x0207e2000c101d38 */
[----:B------:R-:W-:Y:S05]  /*fc80*/  BRA `(.L_x_13163) ;  /* 0x0000000800487947 */ /* 0x000fea0003800000 */
.L_x_13161:
        /* <DEDUP_REMOVED lines=18> */
[----:B------:R-:W0:Y:S01]  /*fdb0*/  @P2 LDC R31, c[0x0][0xbec] ;  /* 0x0002fb00ff1f2b82 */ /* 0x000e220000000800 */
[----:B-1----:R-:W-:Y:S05]  /*fdc0*/  @P1 BRA `(.L_x_13164) ;  /* 0x0000000000101947 */ /* 0x002fea0003800000 */
[----:B------:R-:W-:Y:S05]  /*fdd0*/  @!P0 BRA `(.L_x_13164) ;  /* 0x00000000000c8947 */ /* 0x000fea0003800000 */
[----:B------:R-:W2:Y:S04]  /*fde0*/  LDG.E R7, desc[UR56][R4.64] ;  /* 0x0000003804077981 */ /* 0x000ea8000c1e1900 */
[----:B-----5:R-:W2:Y:S02]  /*fdf0*/  LDG.E R8, desc[UR56][R4.64+0x4] ;  /* 0x0000043804087981 */ /* 0x020ea4000c1e1900 */
[----:B--2---:R-:W-:-:S07]  /*fe00*/  IMAD.IADD R8, R8, 0x1, -R7 ;  /* 0x0000000108087824 */ /* 0x004fce00078e0a07 */
.L_x_13164:
        /* <DEDUP_REMOVED lines=17> */
[----:B------:R-:W-:Y:S01]  /*ff20*/  MOV R4, R0 ;  /* 0x0000000000047202 */ /* 0x000fe20000000f00 */
[----:B------:R-:W-:Y:S02]  /*ff30*/  IMAD R9, R12, UR4, RZ ;  /* 0x000000040c097c24 */ /* 0x000fe4000f8e02ff */
[----:B------:R-:W-:Y:S02]  /*ff40*/  IMAD.MOV.U32 R5, RZ, RZ, R13 ;  /* 0x000000ffff057224 */ /* 0x000fe400078e000d */
[----:B------:R-:W-:Y:S02]  /*ff50*/  IMAD.MOV.U32 R7, RZ, RZ, R10 ;  /* 0x000000ffff077224 */ /* 0x000fe400078e000a */
[----:B------:R-:W-:-:S04]  /*ff60*/  IMAD.WIDE.U32 R4, R14, UR4, R4 ;  /* 0x000000040e047c25 */ /* 0x000fc8000f8e0004 */
        /* <DEDUP_REMOVED lines=26> */
.L_x_13166:
[----:B------:R-:W-:Y:S05]  /*10110*/  BSYNC B1 ;  /* 0x0000000000017941 */ /* 0x000fea0003800000 */
.L_x_13165:
[----:B------:R-:W2:Y:S01]  /*10120*/  @P2 LDC R9, c[0x0][0xbf0] ;  /* 0x0002fc00ff092b82 */ /* 0x000ea20000000800 */
[----:B------:R-:W-:Y:S01]  /*10130*/  ULDC.64 UR4, c[0x0][0xaa0] ;  /* 0x0002a80000047ab9 */ /* 0x000fe20000000a00 */
[----:B------:R-:W-:Y:S01]  /*10140*/  IMAD R3, R3, 0x30, R30 ;  /* 0x0000003003037824 */ /* 0x000fe200078e021e */
[----:B------:R-:W-:Y:S01]  /*10150*/  ULDC.64 UR6, c[0x0][0xa80] ;  /* 0x0002a00000067ab9 */ /* 0x000fe20000000a00 */
[----:B-1----:R-:W-:Y:S02]  /*10160*/  IMAD R5, R13, UR4, RZ ;  /* 0x000000040d057c24 */ /* 0x002fe4000f8e02ff */
[----:B------:R-:W-:Y:S02]  /*10170*/  IMAD R10, R26, 0xc0, R3 ;  /* 0x000000c01a0a7824 */ /* 0x000fe400078e0203 */
[C---:B------:R-:W-:Y:S02]  /*10180*/  IMAD R7, R0.reuse, UR5, R5 ;  /* 0x0000000500077c24 */ /* 0x040fe4000f8e0205 */
[----:B------:R-:W-:Y:S01]  /*10190*/  IMAD.WIDE.U32 R4, R0, UR4, RZ ;  /* 0x0000000400047c25 */ /* 0x000fe2000f8e00ff */
[----:B------:R-:W-:-:S03]  /*101a0*/  ULDC.64 UR4, c[0x0][0xae8] ;  /* 0x0002ba0000047ab9 */ /* 0x000fc60000000a00 */
[----:B------:R-:W-:Y:S02]  /*101b0*/  IMAD R0, R12, UR4, RZ ;  /* 0x000000040c007c24 */ /* 0x000fe4000f8e02ff */
[----:B------:R-:W-:Y:S02]  /*101c0*/  IMAD.IADD R5, R5, 0x1, R7 ;  /* 0x0000000105057824 */ /* 0x000fe400078e0207 */
[----:B------:R-:W-:Y:S02]  /*101d0*/  IMAD R7, R14, UR5, R0 ;  /* 0x000000050e077c24 */ /* 0x000fe4000f8e0200 */
[----:B0-----:R-:W-:-:S04]  /*101e0*/  @P2 IMAD.HI.U32 R0, R10, R31, RZ ;  /* 0x0000001f0a002227 */ /* 0x001fc800078e00ff */
[----:B------:R-:W-:Y:S01]  /*101f0*/  IMAD.MOV.U32 R3, RZ, RZ, R10 ;  /* 0x000000ffff037224 */ /* 0x000fe200078e000a */
[----:B--2---:R-:W-:Y:S01]  /*10200*/  @P2 SHF.R.U32.HI R3, RZ, R9, R0 ;  /* 0x00000009ff032219 */ /* 0x004fe20000011600 */
[----:B------:R-:W-:Y:S01]  /*10210*/  IMAD.WIDE.U32 R4, R14, UR4, R4 ;  /* 0x000000040e047c25 */ /* 0x000fe2000f8e0004 */
[----:B------:R-:W-:Y:S02]  /*10220*/  ULDC.64 UR4, c[0x0][0xaf0] ;  /* 0x0002bc0000047ab9 */ /* 0x000fe40000000a00 */
[----:B------:R-:W-:Y:S01]  /*10230*/  SHF.R.S32.HI R0, RZ, 0x1f, R3 ;  /* 0x0000001fff007819 */ /* 0x000fe20000011403 */
[----:B------:R-:W-:Y:S02]  /*10240*/  IMAD.IADD R5, R5, 0x1, R7 ;  /* 0x0000000105057824 */ /* 0x000fe400078e0207 */
[----:B------:R-:W-:Y:S02]  /*10250*/  IMAD R6, R24, UR4, RZ ;  /* 0x0000000418067c24 */ /* 0x000fe4000f8e02ff */
[----:B------:R-:W-:-:S02]  /*10260*/  IMAD.MOV R21, RZ, RZ, -R3 ;  /* 0x000000ffff157224 */ /* 0x000fc400078e0a03 */
        /* <DEDUP_REMOVED lines=14> */
[----:B------:R-:W-:Y:S02]  /*10350*/  ULDC UR4, c[0x0][0xac8] ;  /* 0x0002b20000047ab9 */ /* 0x000fe40000000800 */
[----:B------:R-:W-:Y:S01]  /*10360*/  ISETP.GE.AND P0, PT, R29, UR4, PT ;  /* 0x000000041d007c0c */ /* 0x000fe2000bf06270 */
[----:B------:R-:W-:Y:S01]  /*10370*/  IMAD.IADD R3, R21, 0x1, R3 ;  /* 0x0000000115037824 */ /* 0x000fe200078e0203 */
[----:B------:R-:W-:Y:S01]  /*10380*/  LEA R7, P1, R20, UR6, 0x1 ;  /* 0x0000000614077c11 */ /* 0x000fe2000f8208ff */
[----:B------:R-:W-:-:S03]  /*10390*/  UMOV UR4, 0xffffffff ;  /* 0xffffffff00047882 */ /* 0x000fc60000000000 */
[----:B------:R-:W-:Y:S01]  /*103a0*/  LEA.HI.X R20, R20, UR7, R3, 0x1, P1 ;  /* 0x0000000714147c11 */ /* 0x000fe200088f0c03 */
[----:B------:R-:W-:Y:S08]  /*103b0*/  BRA.DIV UR4, `(.L_x_13167) ;  /* 0x0000006a04f87947 */ /* 0x000ff0000b800000 */
[----:B------:R-:W0:Y:S01]  /*103c0*/  SHFL.IDX PT, R3, R7, RZ, 0x181f ;  /* 0x00181fff07037589 */ /* 0x000e2200000e0000 */
[----:B------:R-:W-:Y:S02]  /*103d0*/  IMAD R21, R8, R27, RZ ;  /* 0x0000001b08157224 */ /* 0x000fe400078e02ff */
[----:B------:R-:W-:Y:S01]  /*103e0*/  IMAD R24, R26, 0xc0, R30 ;  /* 0x000000c01a187824 */ /* 0x000fe200078e021e */
[----:B------:R-:W1:Y:S03]  /*103f0*/  SHFL.IDX PT, R0, R20, RZ, 0x181f ;  /* 0x00181fff14007589 */ /* 0x000e6600000e0000 */
[C---:B------:R-:W-:Y:S01]  /*10400*/  VIADD R8, R24.reuse, 0x30 ;  /* 0x0000003018087836 */ /* 0x040fe20000000000 */
[----:B------:R-:W2:Y:S01]  /*10410*/  SHFL.IDX PT, R5, R7, 0x1, 0x181f ;  /* 0x00381f0007057f89 */ /* 0x000ea200000e0000 */
[C---:B------:R-:W-:Y:S01]  /*10420*/  ISETP.GE.OR P2, PT, R24.reuse, R21, P0 ;  /* 0x000000151800720c */ /* 0x040fe20000746670 */
[----:B------:R-:W-:-:S02]  /*10430*/  VIADD R10, R24, 0x60 ;  /* 0x00000060180a7836 */ /* 0x000fc40000000000 */
[----:B------:R-:W3:Y:S01]  /*10440*/  SHFL.IDX PT, R14, R7, 0x2, 0x181f ;  /* 0x00581f00070e7f89 */ /* 0x000ee200000e0000 */
[-C--:B------:R-:W-:Y:S02]  /*10450*/  ISETP.GE.OR P3, PT, R8, R21.reuse, P0 ;  /* 0x000000150800720c */ /* 0x080fe40000766670 */
[----:B------:R-:W-:Y:S01]  /*10460*/  ISETP.GE.OR P4, PT, R10, R21, P0 ;  /* 0x000000150a00720c */ /* 0x000fe20000786670 */
[----:B------:R-:W4:Y:S04]  /*10470*/  SHFL.IDX PT, R4, R20, 0x1, 0x181f ;  /* 0x00381f0014047f89 */ /* 0x000f2800000e0000 */
[----:B------:R-:W5:Y:S02]  /*10480*/  SHFL.IDX PT, R6, R20, 0x2, 0x181f ;  /* 0x00581f0014067f89 */ /* 0x000f6400000e0000 */
[----:B0-----:R-:W-:-:S04]  /*10490*/  @!P2 LEA R10, P5, R29, R3, 0x1 ;  /* 0x000000031d0aa211 */ /* 0x001fc800078a08ff */
[C---:B-1----:R-:W-:Y:S02]  /*104a0*/  @!P2 LEA.HI.X R3, R29.reuse, R0, R28, 0x1, P5 ;  /* 0x000000001d03a211 */ /* 0x042fe400028f0c1c */
[----:B------:R0:W1:Y:S01]  /*104b0*/  SHFL.IDX PT, R0, R20, 0x3, 0x181f ;  /* 0x00781f0014007f89 */ /* 0x00006200000e0000 */
[C---:B--2---:R-:W-:Y:S02]  /*104c0*/  @!P3 LEA R8, P1, R29.reuse, R5, 0x1 ;  /* 0x000000051d08b211 */ /* 0x044fe400078208ff */
[----:B------:R-:W-:Y:S01]  /*104d0*/  @!P2 IMAD.MOV.U32 R11, RZ, RZ, R3 ;  /* 0x000000ffff0ba224 */ /* 0x000fe200078e0003 */
[----:B---3--:R-:W-:-:S04]  /*104e0*/  @!P4 LEA R25, P5, R29, R14, 0x1 ;  /* 0x0000000e1d19c211 */ /* 0x008fc800078a08ff */
[----:B------:R0:W-:Y:S01]  /*104f0*/  @!P2 ST.E.128 desc[UR56][R10.64], RZ ;  /* 0x000000ff0a00a985 */ /* 0x0001e2000c101d38 */
[C-C-:B----4-:R-:W-:Y:S01]  /*10500*/  @!P3 LEA.HI.X R9, R29.reuse, R4, R28.reuse, 0x1, P1 ;  /* 0x000000041d09b211 */ /* 0x150fe200008f0c1c */
[----:B------:R-:W-:Y:S02]  /*10510*/  @!P4 IMAD.MOV.U32 R4, RZ, RZ, R25 ;  /* 0x000000ffff04c224 */ /* 0x000fe400078e0019 */
[----:B------:R0:W2:Y:S01]  /*10520*/  SHFL.IDX PT, R14, R7, 0x3, 0x181f ;  /* 0x00781f00070e7f89 */ /* 0x0000a200000e0000 */
[----:B-----5:R-:W-:-:S03]  /*10530*/  @!P4 LEA.HI.X R5, R29, R6, R28, 0x1, P5 ;  /* 0x000000061d05c211 */ /* 0x020fc600028f0c1c */
[----:B------:R0:W-:Y:S04]  /*10540*/  @!P3 ST.E.128 desc[UR56][R8.64], RZ ;  /* 0x000000ff0800b985 */ /* 0x0001e8000c101d38 */
[----:B------:R0:W-:Y:S02]  /*10550*/  @!P4 ST.E.128 desc[UR56][R4.64], RZ ;  /* 0x000000ff0400c985 */ /* 0x0001e4000c101d38 */
.L_x_13340:
[----:B------:R-:W-:-:S05]  /*10560*/  VIADD R24, R24, 0x90 ;  /* 0x0000009018187836 */ /* 0x000fca0000000000 */
[----:B------:R-:W-:-:S13]  /*10570*/  ISETP.GE.OR P0, PT, R24, R21, P0 ;  /* 0x000000151800720c */ /* 0x000fda0000706670 */
[----:B--2---:R-:W-:-:S04]  /*10580*/  @!P0 LEA R14, P1, R29, R14, 0x1 ;  /* 0x0000000e1d0e8211 */ /* 0x004fc800078208ff */
[----:B-1----:R-:W-:-:S05]  /*10590*/  @!P0 LEA.HI.X R15, R29, R0, R28, 0x1, P1 ;  /* 0x000000001d0f8211 */ /* 0x002fca00008f0c1c */
[----:B------:R1:W-:Y:S04]  /*105a0*/  @!P0 ST.E.128 desc[UR56][R14.64], RZ ;  /* 0x000000ff0e008985 */ /* 0x0003e8000c101d38 */
.L_x_13163:
[----:B------:R-:W-:Y:S05]  /*105b0*/  BSYNC B0 ;  /* 0x0000000000007941 */ /* 0x000fea0003800000 */
.L_x_13160:
[----:B------:R-:W-:Y:S02]  /*105c0*/  ULDC UR4, c[0x0][0xc3c] ;  /* 0x00030f0000047ab9 */ /* 0x000fe40000000800 */
[----:B------:R-:W-:-:S13]  /*105d0*/  ISETP.GE.AND P0, PT, R35, UR4, PT ;  /* 0x0000000423007c0c */ /* 0x000fda000bf06270 */
[----:B------:R-:W-:Y:S05]  /*105e0*/  @!P0 BRA `(.L_x_13168) ;  /* 0xffffff0800fc8947 */ /* 0x000fea000383ffff */
[----:B------:R-:W-:Y:S05]  /*105f0*/  BRA `(.L_x_13048) ;  /* 0x0000006000787947 */ /* 0x000fea0003800000 */
.L_x_13046:
        /* <DEDUP_REMOVED lines=18> */
.L_x_13169:
        /* <DEDUP_REMOVED lines=42> */
.L_x_13175:
        /* <DEDUP_REMOVED lines=12> */
.L_x_13174:
[----:B------:R-:W-:Y:S05]  /*10a80*/  BSYNC B0 ;  /* 0x0000000000007941 */ /* 0x000fea0003800000 */
.L_x_13173:
        /* <DEDUP_REMOVED lines=21> */
.L_x_13171:
        /* <DEDUP_REMOVED lines=13> */
[----:B------:R-:W-:-:S06]  /*10cb0*/  IADD3 R16, R19, -0x1, RZ ;  /* 0xffffffff13107810 */ /* 0x000fcc0007ffe0ff */
[----:B------:R2:W3:Y:S02]  /*10cc0*/  SHFL.IDX PT, R16, R7, R16, 0x1f ;  /* 0x00001f1007107589 */ /* 0x0004e400000e0000 */
.L_x_13176:
        /* <DEDUP_REMOVED lines=28> */
.L_x_13172:
[----:B------:R-:W-:Y:S02]  /*10e90*/  IMAD.MOV.U32 R17, RZ, RZ, RZ ;  /* 0x000000ffff117224 */ /* 0x000fe400078e00ff */
[----:B------:R-:W-:Y:S02]  /*10ea0*/  IMAD.U32 R16, RZ, RZ, UR6 ;  /* 0x00000006ff107e24 */ /* 0x000fe4000f8e00ff */
[----:B------:R-:W-:-:S07]  /*10eb0*/  IMAD.MOV.U32 R18, RZ, RZ, RZ ;  /* 0x000000ffff127224 */ /* 0x000fce00078e00ff */
.L_x_13177:
[----:B------:R-:W-:-:S13]  /*10ec0*/  ISETP.NE.AND P0, PT, R5, RZ, PT ;  /* 0x000000ff0500720c */ /* 0x000fda0003f05270 */
[----:B------:R-:W0:Y:S01]  /*10ed0*/  @!P0 S2R R3, SR_CgaCtaId ;  /* 0x0000000000038919 */ /* 0x000e220000008800 */
[----:B------:R-:W-:-:S04]  /*10ee0*/  @!P0 MOV R0, 0x400 ;  /* 0x0000040000008802 */ /* 0x000fc80000000f00 */
[----:B0-----:R-:W-:-:S05]  /*10ef0*/  @!P0 LEA R0, R3, R0, 0x18 ;  /* 0x0000000003008211 */ /* 0x001fca00078ec0ff */
[----:B------:R0:W-:Y:S01]  /*10f00*/  @!P0 STS.128 [R0+0x308d0], R16 ;  /* 0x0308d01000008388 */ /* 0x0001e20000000c00 */
[----:B------:R-:W-:Y:S06]  /*10f10*/  BAR.ARV 0x5, 0x200 ;  /* 0x0148000000007b1d */ /* 0x000fec0000002000 */
.L_x_13170:
        /* <DEDUP_REMOVED lines=10> */
[----:B------:R-:W-:Y:S01]  /*10fc0*/  IMAD.MOV.U32 R26, RZ, RZ, 0x1 ;  /* 0x00000001ff1a7424 */ /* 0x000fe200078e00ff */
[----:B------:R-:W-:Y:S01]  /*10fd0*/  ULDC.64 UR38, c[0x0][0x198] ;  /* 0x0000660000267ab9 */ /* 0x000fe20000000a00 */
[----:B------:R-:W-:Y:S01]  /*10fe0*/  IMAD.MOV.U32 R23, RZ, RZ, RZ ;  /* 0x000000ffff177224 */ /* 0x000fe200078e00ff */
[----:B------:R-:W-:Y:S01]  /*10ff0*/  ULDC UR36, c[0x0][0xc] ;  /* 0x0000030000247ab9 */ /* 0x000fe20000000800 */
[----:B------:R-:W-:Y:S01]  /*11000*/  IMAD.MOV.U32 R29, RZ, RZ, RZ ;  /* 0x000000ffff1d7224 */ /* 0x000fe200078e00ff */
[----:B--2---:R-:W-:-:S06]  /*11010*/  ULEA UR4, UR5, UR4, 0x18 ;  /* 0x0000000405047291 */ /* 0x004fcc000f8ec03f */
[----:B------:R-:W-:Y:S01]  /*11020*/  IMAD.U32 R22, RZ, RZ, UR4 ;  /* 0x00000004ff167e24 */ /* 0x000fe2000f8e00ff */
[C---:B-1----:R-:W-:Y:S01]  /*11030*/  LOP3.LUT R4, R5.reuse, 0x7f, RZ, 0xc0, !PT ;  /* 0x0000007f05047812 */ /* 0x042fe200078ec0ff */
[----:B0-----:R-:W-:-:S04]  /*11040*/  IMAD.SHL.U32 R0, R5, 0x8, RZ ;  /* 0x0000000805007824 */ /* 0x001fc800078e00ff */
[----:B------:R-:W-:Y:S01]  /*11050*/  IMAD.SHL.U32 R3, R4, 0x8, RZ ;  /* 0x0000000804037824 */ /* 0x000fe200078e00ff */
[----:B------:R-:W-:Y:S02]  /*11060*/  LOP3.LUT R2, R0, 0x1f8, RZ, 0xc0, !PT ;  /* 0x000001f800027812 */ /* 0x000fe400078ec0ff */
[----:B------:R-:W-:Y:S02]  /*11070*/  SHF.R.U32.HI R4, RZ, 0x3, R4 ;  /* 0x00000003ff047819 */ /* 0x000fe40000011604 */
[----:B------:R-:W-:-:S04]  /*11080*/  LOP3.LUT R2, R2, 0x38, R5, 0x78, !PT ;  /* 0x0000003802027812 */ /* 0x000fc800078e7805 */
[----:B------:R-:W-:Y:S01]  /*11090*/  LOP3.LUT R3, R2, 0x200, R3, 0xf8, !PT ;  /* 0x0000020002037812 */ /* 0x000fe200078ef803 */
[----:B------:R-:W-:Y:S02]  /*110a0*/  IMAD.SHL.U32 R2, R5, 0x10, RZ ;  /* 0x0000001005027824 */ /* 0x000fe400078e00ff */
[----:B------:R-:W-:Y:S02]  /*110b0*/  IMAD.MOV.U32 R5, RZ, RZ, 0x1 ;  /* 0x00000001ff057424 */ /* 0x000fe400078e00ff */
[----:B------:R-:W-:Y:S01]  /*110c0*/  IMAD R0, R3, 0x2, R22 ;  /* 0x0000000203007824 */ /* 0x000fe200078e0216 */
[----:B------:R-:W-:Y:S02]  /*110d0*/  LOP3.LUT R2, R4, 0x70, R2, 0xf8, !PT ;  /* 0x0000007004027812 */ /* 0x000fe400078ef802 */
[----:B------:R0:W-:Y:S04]  /*110e0*/  STL [R1+0x4], R5 ;  /* 0x0000040501007387 */ /* 0x0001e80000100800 */
[----:B------:R0:W-:Y:S04]  /*110f0*/  STL [R1+0xc], R0 ;  /* 0x00000c0001007387 */ /* 0x0001e80000100800 */
[----:B------:R0:W-:Y:S02]  /*11100*/  STL [R1+0x24], RZ ;  /* 0x000024ff01007387 */ /* 0x0001e40000100800 */
.L_x_13300:
[----:B-1----:R-:W1:Y:S02]  /*11110*/  LDC.64 R2, c[0x0][0xc88] ;  /* 0x00032200ff027b82 */ /* 0x002e640000000a00 */
[----:B-1----:R-:W-:-:S05]  /*11120*/  IMAD.WIDE R2, R19, 0x4, R2 ;  /* 0x0000000413027825 */ /* 0x002fca00078e0202 */
[----:B0-----:R-:W0:Y:S01]  /*11130*/  LDG.E R13, desc[UR56][R2.64] ;  /* 0x00000038020d7981 */ /* 0x001e22000c1e1900 */
[----:B------:R-:W-:Y:S05]  /*11140*/  YIELD ;  /* 0x0000000000007946 */ /* 0x000fea0003800000 */
[----:B------:R-:W-:Y:S01]  /*11150*/  ULDC.64 UR4, c[0x0][0xa28] ;  /* 0x00028a0000047ab9 */ /* 0x000fe20000000a00 */
[----:B------:R-:W-:Y:S01]  /*11160*/  ULDC.64 UR6, c[0x0][0xa00] ;  /* 0x0002800000067ab9 */ /* 0x000fe20000000a00 */
[----:B------:R-:W-:Y:S02]  /*11170*/  ISETP.NE.U32.AND P0, PT, RZ, UR4, PT ;  /* 0x00000004ff007c0c */ /* 0x000fe4000bf05070 */
[----:B------:R-:W-:Y:S01]  /*11180*/  CS2R R8, SRZ ;  /* 0x0000000000087805 */ /* 0x000fe2000001ff00 */
[----:B------:R-:W-:Y:S01]  /*11190*/  ULDC.64 UR8, c[0x0][0xa18] ;  /* 0x0002860000087ab9 */ /* 0x000fe20000000a00 */
[----:B------:R-:W-:-:S02]  /*111a0*/  ISETP.NE.AND.EX P1, PT, RZ, UR5, PT, P0 ;  /* 0x00000005ff007c0c */ /* 0x000fc4000bf25300 */
[----:B------:R-:W-:-:S04]  /*111b0*/  ISETP.NE.U32.AND P0, PT, RZ, UR6, PT ;  /* 0x00000006ff007c0c */ /* 0x000fc8000bf05070 */
[----:B------:R-:W-:Y:S02]  /*111c0*/  ISETP.NE.AND.EX P0, PT, RZ, UR7, PT, P0 ;  /* 0x00000007ff007c0c */ /* 0x000fe4000bf05300 */
[----:B0-----:R-:W-:Y:S01]  /*111d0*/  SHF.R.S32.HI R0, RZ, 0x1f, R13 ;  /* 0x0000001fff007819 */ /* 0x001fe2000001140d */
[----:B------:R-:W-:-:S04]  /*111e0*/  IMAD.SHL.U32 R24, R13, 0x4, RZ ;  /* 0x000000040d187824 */ /* 0x000fc800078e00ff */
[C---:B------:R-:W-:Y:S01]  /*111f0*/  @P1 LEA R4, P2, R13.reuse, UR4, 0x2 ;  /* 0x000000040d041c11 */ /* 0x040fe2000f8410ff */
[----:B------:R-:W-:Y:S01]  /*11200*/  STL [R1+0x10], R13 ;  /* 0x0000100d01007387 */ /* 0x000fe20000100800 */
[C-C-:B------:R-:W-:Y:S02]  /*11210*/  SHF.L.U64.HI R12, R13.reuse, 0x2, R0.reuse ;  /* 0x000000020d0c7819 */ /* 0x140fe40000010200 */
[----:B------:R-:W-:Y:S01]  /*11220*/  @P1 LEA.HI.X R5, R13, UR5, R0, 0x2, P2 ;  /* 0x000000050d051c11 */ /* 0x000fe200090f1400 */
[----:B------:R-:W-:Y:S01]  /*11230*/  ULDC.64 UR4, c[0x0][0xa08] ;  /* 0x0002820000047ab9 */ /* 0x000fe20000000a00 */
[----:B------:R-:W-:Y:S01]  /*11240*/  IADD3 R2, P2, R24, UR6, RZ ;  /* 0x0000000618027c10 */ /* 0x000fe2000ff5e0ff */
[----:B------:R0:W-:Y:S03]  /*11250*/  STL [R1+0x30], R0 ;  /* 0x0000300001007387 */ /* 0x0001e60000100800 */
[----:B------:R-:W-:Y:S01]  /*11260*/  IADD3.X R3, R12, UR7, RZ, P2, !PT ;  /* 0x000000070c037c10 */ /* 0x000fe200097fe4ff */
[----:B------:R-:W-:Y:S01]  /*11270*/  ULDC.64 UR6, c[0x0][0xa10] ;  /* 0x0002840000067ab9 */ /* 0x000fe20000000a00 */
[----:B------:R-:W-:Y:S01]  /*11280*/  ISETP.NE.U32.AND P3, PT, RZ, UR8, PT ;  /* 0x00000008ff007c0c */ /* 0x000fe2000bf65070 */
[----:B------:R1:W5:Y:S04]  /*11290*/  @P1 LDG.E R8, desc[UR56][R4.64] ;  /* 0x0000003804081981 */ /* 0x000368000c1e1900 */
[----:B--2---:R-:W2:Y:S01]  /*112a0*/  @P0 LDG.E R9, desc[UR56][R2.64] ;  /* 0x0000003802090981 */ /* 0x004ea2000c1e1900 */
[----:B------:R-:W-:-:S02]  /*112b0*/  ISETP.NE.AND.EX P3, PT, RZ, UR9, PT, P3 ;  /* 0x00000009ff007c0c */ /* 0x000fc4000bf65330 */
[----:B------:R-:W-:Y:S01]  /*112c0*/  IADD3 R6, P4, R24, UR4, RZ ;  /* 0x0000000418067c10 */ /* 0x000fe2000ff9e0ff */
[----:B------:R-:W-:Y:S03]  /*112d0*/  STL [R1+0x8], R12 ;  /* 0x0000080c01007387 */ /* 0x000fe60000100800 */
[----:B------:R-:W-:Y:S02]  /*112e0*/  IADD3.X R7, R12, UR5, RZ, P4, !PT ;  /* 0x000000050c077c10 */ /* 0x000fe4000a7fe4ff */
[----:B-1----:R-:W-:Y:S02]  /*112f0*/  IADD3 R4, P4, R24, UR6, RZ ;  /* 0x0000000618047c10 */ /* 0x002fe4000ff9e0ff */
[----:B------:R-:W-:Y:S02]  /*11300*/  ISETP.NE.U32.AND P1, PT, RZ, UR4, PT ;  /* 0x00000004ff007c0c */ /* 0x000fe4000bf25070 */
[----:B------:R-:W-:Y:S01]  /*11310*/  IADD3.X R5, R12, UR7, RZ, P4, !PT ;  /* 0x000000070c057c10 */ /* 0x000fe2000a7fe4ff */
[----:B------:R-:W-:Y:S01]  /*11320*/  ULDC UR4, c[0x0][0x288] ;  /* 0x0000a20000047ab9 */ /* 0x000fe20000000800 */
[----:B------:R-:W-:-:S02]  /*11330*/  ISETP.NE.U32.AND P2, PT, RZ, UR6, PT ;  /* 0x00000006ff007c0c */ /* 0x000fc4000bf45070 */
[----:B------:R-:W-:Y:S02]  /*11340*/  @P3 IADD3 R10, P4, R24, UR8, RZ ;  /* 0x00000008180a3c10 */ /* 0x000fe4000ff9e0ff */
[----:B------:R-:W-:Y:S02]  /*11350*/  ISETP.NE.AND.EX P1, PT, RZ, UR5, PT, P1 ;  /* 0x00000005ff007c0c */ /* 0x000fe4000bf25310 */
[----:B------:R-:W-:Y:S02]  /*11360*/  ISETP.NE.AND.EX P2, PT, RZ, UR7, PT, P2 ;  /* 0x00000007ff007c0c */ /* 0x000fe4000bf45320 */
[----:B------:R-:W-:Y:S01]  /*11370*/  @P3 IADD3.X R11, R12, UR9, RZ, P4, !PT ;  /* 0x000000090c0b3c10 */ /* 0x000fe2000a7fe4ff */
[----:B------:R-:W-:Y:S02]  /*11380*/  IMAD.MOV.U32 R28, RZ, RZ, RZ ;  /* 0x000000ffff1c7224 */ /* 0x000fe400078e00ff */
[----:B0-----:R-:W-:-:S06]  /*11390*/  IMAD.MOV.U32 R0, RZ, RZ, RZ ;  /* 0x000000ffff007224 */ /* 0x001fcc00078e00ff */
[----:B------:R-:W5:Y:S04]  /*113a0*/  @P1 LDG.E R28, desc[UR56][R6.64] ;  /* 0x00000038061c1981 */ /* 0x000f68000c1e1900 */
        /* <DEDUP_REMOVED lines=15> */
[----:B------:R-:W-:Y:S06]  /*114a0*/  @P3 BRA `(.L_x_13179) ;  /* 0x0000000000143947 */ /* 0x000fec0003800000 */
[----:B------:R-:W-:Y:S05]  /*114b0*/  @!P0 BRA `(.L_x_13179) ;  /* 0x0000000000108947 */ /* 0x000fea0003800000 */
[----:B------:R-:W2:Y:S04]  /*114c0*/  LDG.E R11, desc[UR56][R2.64] ;  /* 0x00000038020b7981 */ /* 0x000ea8000c1e1900 */
[----:B------:R-:W2:Y:S02]  /*114d0*/  LDG.E R2, desc[UR56][R2.64+0x4] ;  /* 0x0000043802027981 */ /* 0x000ea4000c1e1900 */
[----:B--2---:R-:W-:-:S05]  /*114e0*/  IMAD.IADD R2, R2, 0x1, -R11 ;  /* 0x0000000102027824 */ /* 0x004fca00078e0a0b */
[----:B------:R0:W-:Y:S02]  /*114f0*/  STL [R1+0x38], R2 ;  /* 0x0000380201007387 */ /* 0x0001e40000100800 */
.L_x_13179:
[----:B------:R-:W-:Y:S01]  /*11500*/  ULDC.64 UR4, c[0x0][0xa20] ;  /* 0x0002880000047ab9 */ /* 0x000fe20000000a00 */
[----:B-----5:R-:W-:Y:S01]  /*11510*/  IMAD.IADD R28, R28, 0x1, R8 ;  /* 0x000000011c1c7824 */ /* 0x020fe200078e0208 */
[----:B------:R-:W-:Y:S01]  /*11520*/  ISETP.NE.U32.AND P0, PT, RZ, UR4, PT ;  /* 0x00000004ff007c0c */ /* 0x000fe2000bf05070 */
[----:B------:R-:W-:-:S03]  /*11530*/  IMAD.MOV.U32 R25, RZ, RZ, R13 ;  /* 0x000000ffff197224 */ /* 0x000fc600078e000d */
[----:B------:R-:W-:-:S13]  /*11540*/  ISETP.NE.AND.EX P0, PT, RZ, UR5, PT, P0 ;  /* 0x00000005ff007c0c */ /* 0x000fda000bf05300 */
[----:B------:R-:W-:Y:S05]  /*11550*/  @!P0 BRA `(.L_x_13180) ;  /* 0x0000000000108947 */ /* 0x000fea0003800000 */
[----:B0-----:R-:W-:-:S04]  /*11560*/  IADD3 R2, P0, R24, UR4, RZ ;  /* 0x0000000418027c10 */ /* 0x001fc8000ff1e0ff */
[----:B------:R-:W-:-:S05]  /*11570*/  IADD3.X R3, R12, UR5, RZ, P0, !PT ;  /* 0x000000050c037c10 */ /* 0x000fca00087fe4ff */
[----:B------:R1:W5:Y:S01]  /*11580*/  LDG.E R10, desc[UR56][R2.64] ;  /* 0x00000038020a7981 */ /* 0x000362000c1e1900 */
[----:B------:R-:W-:Y:S05]  /*11590*/  BRA `(.L_x_13181) ;  /* 0x0000000000107947 */ /* 0x000fea0003800000 */
.L_x_13180:
[----:B------:R-:W-:Y:S05]  /*115a0*/  @!P1 BRA `(.L_x_13181) ;  /* 0x00000000000c9947 */ /* 0x000fea0003800000 */
[----:B------:R-:W2:Y:S04]  /*115b0*/  LDG.E R10, desc[UR56][R6.64] ;  /* 0x00000038060a7981 */ /* 0x000ea8000c1e1900 */
[----:B------:R-:W2:Y:S02]  /*115c0*/  LDG.E R6, desc[UR56][R6.64+0x4] ;  /* 0x0000043806067981 */ /* 0x000ea4000c1e1900 */
[----:B--2---:R-:W-:-:S07]  /*115d0*/  IMAD.IADD R10, R6, 0x1, -R10 ;  /* 0x00000001060a7824 */ /* 0x004fce00078e0a0a */
.L_x_13181:
[----:B01----:R-:W2:Y:S01]  /*115e0*/  @P2 LDG.E R2, desc[UR56][R4.64] ;  /* 0x0000003804022981 */ /* 0x003ea2000c1e1900 */
[----:B-----5:R-:W-:-:S03]  /*115f0*/  IMAD.IADD R10, R10, 0x1, -R8 ;  /* 0x000000010a0a7824 */ /* 0x020fc600078e0a08 */
[----:B------:R-:W2:Y:S01]  /*11600*/  @P2 LDG.E R4, desc[UR56][R4.64+0x4] ;  /* 0x0000043804042981 */ /* 0x000ea2000c1e1900 */
[----:B------:R-:W-:Y:S01]  /*11610*/  BSSY B0, `(.L_x_13182) ;  /* 0x00000e2000007945 */ /* 0x000fe20003800000 */
[----:B--2---:R-:W-:-:S05]  /*11620*/  @P2 IMAD.IADD R9, R4, 0x1, -R2 ;  /* 0x0000000104092824 */ /* 0x004fca00078e0a02 */
[----:B------:R-:W-:-:S05]  /*11630*/  IADD3 R3, R10, R9, RZ ;  /* 0x000000090a037210 */ /* 0x000fca0007ffe0ff */
[----:B------:R-:W-:-:S04]  /*11640*/  VIADD R2, R3, 0xbf ;  /* 0x000000bf03027836 */ /* 0x000fc80000000000 */
[----:B------:R-:W-:Y:S01]  /*11650*/  IMAD.HI R2, R2, 0x2aaaaaab, RZ ;  /* 0x2aaaaaab02027827 */ /* 0x000fe200078e02ff */
[----:B------:R0:W-:Y:S04]  /*11660*/  STL [R1+0x34], R3 ;  /* 0x0000340301007387 */ /* 0x0001e80000100800 */
[----:B0-----:R-:W-:-:S04]  /*11670*/  SHF.R.U32.HI R3, RZ, 0x1f, R2 ;  /* 0x0000001fff037819 */ /* 0x001fc80000011602 */
[----:B------:R-:W-:-:S05]  /*11680*/  LEA.HI.SX32 R4, R2, R3, 0x1b ;  /* 0x0000000302047211 */ /* 0x000fca00078fdaff */
[--C-:B------:R-:W-:Y:S02]  /*11690*/  IMAD R2, R4, 0xc0, -R10.reuse ;  /* 0x000000c004027824 */ /* 0x100fe400078e0a0a */
[----:B------:R-:W-:-:S03]  /*116a0*/  IMAD.MOV R10, RZ, RZ, -R10 ;  /* 0x000000ffff0a7224 */ /* 0x000fc600078e0a0a */
[----:B------:R-:W-:Y:S02]  /*116b0*/  VIMNMX R2, R2, R9, PT ;  /* 0x0000000902027248 */ /* 0x000fe40003fe0100 */
[----:B------:R-:W-:-:S04]  /*116c0*/  VIMNMX R10, RZ, R10, !PT ;  /* 0x0000000aff0a7248 */ /* 0x000fc80007fe0100 */
[----:B------:R-:W-:Y:S01]  /*116d0*/  ISETP.GT.AND P0, PT, R2, R10, PT ;  /* 0x0000000a0200720c */ /* 0x000fe20003f04270 */
[----:B------:R0:W-:-:S12]  /*116e0*/  STL [R1+0x18], R4 ;  /* 0x0000180401007387 */ /* 0x0001d80000100800 */
[----:B0-----:R-:W-:Y:S02]  /*116f0*/  @P0 VIADD R4, R2, 0xbf ;  /* 0x000000bf02040836 */ /* 0x001fe40000000000 */
[----:B------:R-:W-:-:S04]  /*11700*/  IMAD.WIDE.U32 R2, R10, -0x55555555, RZ ;  /* 0xaaaaaaab0a027825 */ /* 0x000fc800078e00ff */
[----:B------:R-:W-:Y:S01]  /*11710*/  @P0 IMAD.HI R2, R4, 0x2aaaaaab, RZ ;  /* 0x2aaaaaab04020827 */ /* 0x000fe200078e02ff */
[----:B------:R-:W-:-:S04]  /*11720*/  SHF.R.U32.HI R3, RZ, 0x7, R3 ;  /* 0x00000007ff037819 */ /* 0x000fc80000011603 */
[----:B------:R-:W-:Y:S01]  /*11730*/  @P0 SHF.R.U32.HI R5, RZ, 0x1f, R2 ;  /* 0x0000001fff050819 */ /* 0x000fe20000011602 */
[----:B------:R-:W-:-:S03]  /*11740*/  IMAD.MOV.U32 R4, RZ, RZ, R3 ;  /* 0x000000ffff047224 */ /* 0x000fc600078e0003 */
[----:B------:R-:W-:-:S04]  /*11750*/  @P0 LEA.HI.SX32 R4, R2, R5, 0x1b ;  /* 0x0000000502040211 */ /* 0x000fc800078fdaff */
[----:B------:R-:W-:Y:S02]  /*11760*/  ISETP.GT.AND P1, PT, R4, R3, PT ;  /* 0x000000030400720c */ /* 0x000fe40003f24270 */
[----:B------:R-:W-:-:S11]  /*11770*/  PLOP3.LUT P0, PT, PT, PT, PT, 0x80, 0x0 ;  /* 0x000000000000781c */ /* 0x000fd60003f0f070 */
        /* <DEDUP_REMOVED lines=8> */
.L_x_13343:
[----:B-1----:R-:W-:Y:S02]  /*11800*/  ISETP.NE.AND P0, PT, R14, RZ, PT ;  /* 0x000000ff0e00720c */ /* 0x002fe40003f05270 */
[----:B------:R-:W-:-:S11]  /*11810*/  PLOP3.LUT P6, PT, PT, PT, PT, 0x8, 0x0 ;  /* 0x000000000000781c */ /* 0x000fd60003fce170 */
[----:B------:R-:W-:Y:S05]  /*11820*/  @P0 BRA `(.L_x_13185) ;  /* 0x00000000000c0947 */ /* 0x000fea0003800000 */
[----:B------:R-:W-:-:S03]  /*11830*/  UMOV UR4, 0xffffffff ;  /* 0xffffffff00047882 */ /* 0x000fc60000000000 */
[----:B------:R-:W-:Y:S05]  /*11840*/  BRA.DIV UR4, `(.L_x_13186) ;  /* 0x0000005e04087947 */ /* 0x000fea000b800000 */
[----:B------:R-:W-:-:S13]  /*11850*/  ELECT P6, URZ, PT ;  /* 0x00000000003f782f */ /* 0x000fda00038c0000 */
.L_x_13185:
        /* <DEDUP_REMOVED lines=9> */
.L_x_13346:
[----:B------:R-:W-:Y:S05]  /*118f0*/  BSYNC B1 ;  /* 0x0000000000017941 */ /* 0x000fea0003800000 */
.L_x_13187:
[----:B------:R-:W-:Y:S04]  /*11900*/  BSSY B1, `(.L_x_13189) ;  /* 0x000004e000017945 */ /* 0x000fe80003800000 */
[----:B------:R-:W-:Y:S05]  /*11910*/  @!P6 BRA `(.L_x_13190) ;  /* 0x000000040030e947 */ /* 0x000fea0003800000 */
[----:B------:R-:W0:Y:S01]  /*11920*/  LDL R8, [R1+0x4] ;  /* 0x0000040001087983 */ /* 0x000e220000100800 */
[----:B------:R-:W1:Y:S02]  /*11930*/  S2R R6, SR_TID.X ;  /* 0x0000000000067919 */ /* 0x000e640000002100 */
[----:B-1----:R-:W-:Y:S01]  /*11940*/  LOP3.LUT R7, R6, 0x7f, RZ, 0xc0, !PT ;  /* 0x0000007f06077812 */ /* 0x002fe200078ec0ff */
[----:B------:R-:W-:Y:S01]  /*11950*/  IMAD R6, R29, 0x8, R22 ;  /* 0x000000081d067824 */ /* 0x000fe200078e0216 */
[----:B------:R-:W-:Y:S02]  /*11960*/  BSSY B2, `(.L_x_13191) ;  /* 0x0000005000027945 */ /* 0x000fe40003800000 */
[----:B------:R-:W-:Y:S02]  /*11970*/  ISETP.NE.AND P1, PT, R7, RZ, PT ;  /* 0x000000ff0700720c */ /* 0x000fe40003f25270 */
[----:B0-----:R-:W-:-:S04]  /*11980*/  SHF.L.U32 R5, R8, 0x1f, RZ ;  /* 0x0000001f08057819 */ /* 0x001fc800000006ff */
[----:B------:R-:W0:Y:S02]  /*11990*/  SYNCS.PHASECHK.TRANS64.TRYWAIT P0, [R6+URZ+0x308a0], R5 ;  /* 0x0308a005060075a7 */ /* 0x000e24000800017f */
[----:B0-----:R-:W-:Y:S05]  /*119a0*/  @!P0 BRA `(.L_x_13192) ;  /* 0x0000005800e48947 */ /* 0x001fea0003800000 */
.L_x_13347:
[----:B------:R-:W-:Y:S05]  /*119b0*/  BSYNC B2 ;  /* 0x0000000000027941 */ /* 0x000fea0003800000 */
.L_x_13191:
[----:B------:R-:W-:Y:S04]  /*119c0*/  BSSY B2, `(.L_x_13193) ;  /* 0x0000009000027945 */ /* 0x000fe80003800000 */
[----:B------:R-:W-:Y:S05]  /*119d0*/  @P1 BRA `(.L_x_13194) ;  /* 0x00000000001c1947 */ /* 0x000fea0003800000 */
[----:B------:R-:W1:Y:S02]  /*119e0*/  S2R R7, SR_TID.X ;  /* 0x0000000000077919 */ /* 0x000e640000002100 */
[----:B-1----:R-:W-:Y:S01]  /*119f0*/  LOP3.LUT R8, R7, 0x1f, RZ, 0xc0, !PT ;  /* 0x0000001f07087812 */ /* 0x002fe200078ec0ff */
[----:B------:R-:W-:-:S03]  /*11a00*/  IMAD.MOV.U32 R7, RZ, RZ, 0x6000 ;  /* 0x00006000ff077424 */ /* 0x000fc600078e00ff */
[----:B------:R-:W-:Y:S01]  /*11a10*/  ISETP.NE.AND P0, PT, R8, RZ, PT ;  /* 0x000000ff0800720c */ /* 0x000fe20003f05270 */
[----:B------:R1:W-:-:S12]  /*11a20*/  SYNCS.ARRIVE.TRANS64 RZ, [R6+URZ+0x30890], R7 ;  /* 0x0308900706ff79a7 */ /* 0x0003d8000800003f */
[----:B-1----:R-:W-:Y:S05]  /*11a30*/  @!P0 BRA `(.L_x_13194) ;  /* 0x0000000000048947 */ /* 0x002fea0003800000 */
[----:B------:R-:W-:Y:S01]  /*11a40*/  BPT.TRAP 0x1 ;  /* 0x000000040000795c */ /* 0x000fe20000300000 */
.L_x_13194:
[----:B------:R-:W-:Y:S05]  /*11a50*/  BSYNC B2 ;  /* 0x0000000000027941 */ /* 0x000fea0003800000 */
.L_x_13193:
        /* <DEDUP_REMOVED lines=8> */
[----:B------:R-:W-:Y:S01]  /*11ae0*/  VIADD R8, R6, 0x30890 ;  /* 0x0003089006087836 */ /* 0x000fe20000000000 */
[----:B------:R-:W-:Y:S01]  /*11af0*/  UMOV UR6, 0x0 ;  /* 0x0000000000067882 */ /* 0x000fe20000000000 */
[----:B------:R-:W-:Y:S01]  /*11b00*/  VIADD R9, R10, 0x12400 ;  /* 0x000124000a097836 */ /* 0x000fe20000000000 */
[----:B------:R-:W-:-:S09]  /*11b10*/  UMOV UR7, 0x12f00000 ;  /* 0x12f0000000077882 */ /* 0x000fd20000000000 */
.L_x_13195:
        /* <DEDUP_REMOVED lines=13> */
.L_x_13348:
[----:B------:R-:W-:Y:S05]  /*11bf0*/  BSYNC B2 ;  /* 0x0000000000027941 */ /* 0x000fea0003800000 */
.L_x_13196:
[----:B------:R-:W-:Y:S01]  /*11c00*/  BSSY B2, `(.L_x_13198) ;  /* 0x000000b000027945 */ /* 0x000fe20003800000 */
[----:B------:R-:W-:Y:S02]  /*11c10*/  IMAD.MOV.U32 R8, RZ, RZ, 0x0 ;  /* 0x00000000ff087424 */ /* 0x000fe400078e00ff */
[----:B------:R-:W-:Y:S01]  /*11c20*/  IMAD.MOV.U32 R9, RZ, RZ, 0x12f00000 ;  /* 0x12f00000ff097424 */ /* 0x000fe200078e00ff */
[----:B------:R-:W-:Y:S06]  /*11c30*/  @P1 BRA `(.L_x_13199) ;  /* 0x00000000001c1947 */ /* 0x000fec0003800000 */
[----:B------:R-:W2:Y:S01]  /*11c40*/  S2R R12, SR_TID.X ;  /* 0x00000000000c7919 */ /* 0x000ea20000002100 */
[----:B01----:R-:W-:-:S04]  /*11c50*/  IMAD.MOV.U32 R5, RZ, RZ, 0x6000 ;  /* 0x00006000ff057424 */ /* 0x003fc800078e00ff */
[----:B------:R3:W-:Y:S01]  /*11c60*/  SYNCS.ARRIVE.TRANS64 RZ, [R6+URZ+0x308b0], R5 ;  /* 0x0308b00506ff79a7 */ /* 0x0007e2000800003f */
[----:B--2---:R-:W-:-:S04]  /*11c70*/  LOP3.LUT R12, R12, 0x1f, RZ, 0xc0, !PT ;  /* 0x0000001f0c0c7812 */ /* 0x004fc800078ec0ff */
[----:B------:R-:W-:-:S13]  /*11c80*/  ISETP.NE.AND P0, PT, R12, RZ, PT ;  /* 0x000000ff0c00720c */ /* 0x000fda0003f05270 */
[----:B---3--:R-:W-:Y:S05]  /*11c90*/  @!P0 BRA `(.L_x_13199) ;  /* 0x0000000000048947 */ /* 0x008fea0003800000 */
[----:B------:R-:W-:Y:S01]  /*11ca0*/  BPT.TRAP 0x1 ;  /* 0x000000040000795c */ /* 0x000fe20000300000 */
.L_x_13199:
[----:B------:R-:W-:Y:S05]  /*11cb0*/  BSYNC B2 ;  /* 0x0000000000027941 */ /* 0x000fea0003800000 */
.L_x_13198:
[----:B------:R-:W-:Y:S01]  /*11cc0*/  R2UR UR10, R11 ;  /* 0x000000000b0a72ca */ /* 0x000fe200000e0000 */
[----:B------:R-:W-:Y:S01]  /*11cd0*/  UIADD3 UR4, UP0, UR38, 0x670, URZ ;  /* 0x0000067026047890 */ /* 0x000fe2000ff1e03f */
[----:B------:R-:W-:Y:S01]  /*11ce0*/  R2UR UR6, R8 ;  /* 0x00000000080672ca */ /* 0x000fe200000e0000 */
[----:B------:R-:W-:Y:S01]  /*11cf0*/  VIADD R10, R10, 0x400 ;  /* 0x000004000a0a7836 */ /* 0x000fe20000000000 */
[----:B------:R-:W-:Y:S01]  /*11d00*/  R2UR UR7, R9 ;  /* 0x00000000090772ca */ /* 0x000fe200000e0000 */
[----:B01----:R-:W-:Y:S01]  /*11d10*/  VIADD R6, R6, 0x308b0 ;  /* 0x000308b006067836 */ /* 0x003fe20000000000 */
[----:B------:R-:W-:Y:S01]  /*11d20*/  PLOP3.LUT P0, PT, PT, PT, PT, 0x80, 0x0 ;  /* 0x000000000000781c */ /* 0x000fe20003f0f070 */
[----:B------:R-:W-:-:S12]  /*11d30*/  UIADD3.X UR5, URZ, UR39, URZ, UP0, !UPT ;  /* 0x000000273f057290 */ /* 0x000fd800087fe43f */
.L_x_13200:
        /* <DEDUP_REMOVED lines=10> */
.L_x_13190:
[----:B------:R-:W-:Y:S05]  /*11de0*/  BSYNC B1 ;  /* 0x0000000000017941 */ /* 0x000fea0003800000 */
.L_x_13189:
[----:B------:R-:W2:Y:S01]  /*11df0*/  LDL.LU R8, [R1+0x4] ;  /* 0x0000040001087983 */ /* 0x000ea20000300800 */
[----:B------:R-:W-:Y:S01]  /*11e00*/  VIADD R29, R29, 0x1 ;  /* 0x000000011d1d7836 */ /* 0x000fe20000000000 */
[----:B------:R-:W-:Y:S01]  /*11e10*/  PLOP3.LUT P0, PT, PT, PT, PT, 0x8, 0x0 ;  /* 0x000000000000781c */ /* 0x000fe20003f0e170 */
[----:B------:R-:W-:-:S03]  /*11e20*/  VIADD R4, R4, 0xfffffffe ;  /* 0xfffffffe04047836 */ /* 0x000fc60000000000 */
[C---:B------:R-:W-:Y:S02]  /*11e30*/  ISETP.NE.AND P1, PT, R29.reuse, 0x2, PT ;  /* 0x000000021d00780c */ /* 0x040fe40003f25270 */
[----:B------:R-:W-:Y:S02]  /*11e40*/  ISETP.GE.AND P2, PT, R4, R3, PT ;  /* 0x000000030400720c */ /* 0x000fe40003f46270 */
[----:B0-----:R-:W-:Y:S02]  /*11e50*/  SEL R5, RZ, 0x1, P1 ;  /* 0x00000001ff057807 */ /* 0x001fe40000800000 */
[----:B------:R-:W-:Y:S02]  /*11e60*/  SEL R29, R29, RZ, P1 ;  /* 0x000000ff1d1d7207 */ /* 0x000fe40000800000 */
[----:B--2---:R-:W-:-:S05]  /*11e70*/  LOP3.LUT R8, R8, R5, RZ, 0x3c, !PT ;  /* 0x0000000508087212 */ /* 0x004fca00078e3cff */
[----:B------:R0:W-:Y:S02]  /*11e80*/  STL [R1+0x4], R8 ;  /* 0x0000040801007387 */ /* 0x0001e40000100800 */
[----:B------:R-:W-:Y:S05]  /*11e90*/  @!P2 BRA `(.L_x_13183) ;  /* 0x000000040064a947 */ /* 0x000fea0003800000 */
.L_x_13213:
[----:B------:R-:W-:Y:S05]  /*11ea0*/  YIELD ;  /* 0x0000000000007946 */ /* 0x000fea0003800000 */
[----:B------:R-:W-:Y:S04]  /*11eb0*/  BSSY B1, `(.L_x_13201) ;  /* 0x000004d000017945 */ /* 0x000fe80003800000 */
[----:B-1----:R-:W-:Y:S05]  /*11ec0*/  @!P6 BRA `(.L_x_13202) ;  /* 0x00000004002ce947 */ /* 0x002fea0003800000 */
[----:B------:R-:W2:Y:S01]  /*11ed0*/  LDL R6, [R1+0x4] ;  /* 0x0000040001067983 */ /* 0x000ea20000100800 */
[----:B------:R-:W1:Y:S02]  /*11ee0*/  S2R R5, SR_TID.X ;  /* 0x0000000000057919 */ /* 0x000e640000002100 */
[----:B-1----:R-:W-:Y:S01]  /*11ef0*/  LOP3.LUT R7, R5, 0x7f, RZ, 0xc0, !PT ;  /* 0x0000007f05077812 */ /* 0x002fe200078ec0ff */
[----:B------:R-:W-:Y:S01]  /*11f00*/  IMAD R5, R29, 0x8, R22 ;  /* 0x000000081d057824 */ /* 0x000fe200078e0216 */
[----:B------:R-:W-:Y:S02]  /*11f10*/  BSSY B2, `(.L_x_13203) ;  /* 0x0000005000027945 */ /* 0x000fe40003800000 */
[----:B------:R-:W-:Y:S02]  /*11f20*/  ISETP.NE.AND P2, PT, R7, RZ, PT ;  /* 0x000000ff0700720c */ /* 0x000fe40003f45270 */
[----:B--2---:R-:W-:-:S04]  /*11f30*/  SHF.L.U32 R6, R6, 0x1f, RZ ;  /* 0x0000001f06067819 */ /* 0x004fc800000006ff */
[----:B------:R-:W1:Y:S02]  /*11f40*/  SYNCS.PHASECHK.TRANS64.TRYWAIT P1, [R5+URZ+0x308a0], R6 ;  /* 0x0308a006050075a7 */ /* 0x000e64000802017f */
[----:B-1----:R-:W-:Y:S05]  /*11f50*/  @!P1 BRA `(.L_x_13204) ;  /* 0x0000005400a09947 */ /* 0x002fea0003800000 */
.L_x_13349:
[----:B------:R-:W-:Y:S05]  /*11f60*/  BSYNC B2 ;  /* 0x0000000000027941 */ /* 0x000fea0003800000 */
.L_x_13203:
[----:B------:R-:W-:Y:S04]  /*11f70*/  BSSY B2, `(.L_x_13205) ;  /* 0x0000009000027945 */ /* 0x000fe80003800000 */
[----:B------:R-:W-:Y:S05]  /*11f80*/  @P2 BRA `(.L_x_13206) ;  /* 0x00000000001c2947 */ /* 0x000fea0003800000 */
[----:B------:R-:W0:Y:S02]  /*11f90*/  S2R R7, SR_TID.X ;  /* 0x0000000000077919 */ /* 0x000e240000002100 */
[----:B0-----:R-:W-:Y:S01]  /*11fa0*/  LOP3.LUT R8, R7, 0x1f, RZ, 0xc0, !PT ;  /* 0x0000001f07087812 */ /* 0x001fe200078ec0ff */
[----:B------:R-:W-:-:S03]  /*11fb0*/  IMAD.MOV.U32 R7, RZ, RZ, 0x6000 ;  /* 0x00006000ff077424 */ /* 0x000fc600078e00ff */
[----:B------:R-:W-:Y:S01]  /*11fc0*/  ISETP.NE.AND P1, PT, R8, RZ, PT ;  /* 0x000000ff0800720c */ /* 0x000fe20003f25270 */
[----:B------:R2:W-:-:S12]  /*11fd0*/  SYNCS.ARRIVE.TRANS64 RZ, [R5+URZ+0x30890], R7 ;  /* 0x0308900705ff79a7 */ /* 0x0005d8000800003f */
[----:B--2---:R-:W-:Y:S05]  /*11fe0*/  @!P1 BRA `(.L_x_13206) ;  /* 0x0000000000049947 */ /* 0x004fea0003800000 */
[----:B------:R-:W-:Y:S01]  /*11ff0*/  BPT.TRAP 0x1 ;  /* 0x000000040000795c */ /* 0x000fe20000300000 */
.L_x_13206:
[----:B------:R-:W-:Y:S05]  /*12000*/  BSYNC B2 ;  /* 0x0000000000027941 */ /* 0x000fea0003800000 */
.L_x_13205:
[----:B------:R-:W-:Y:S01]  /*12010*/  IMAD.MOV.U32 R11, RZ, RZ, RZ ;  /* 0x000000ffff0b7224 */ /* 0x000fe200078e00ff */
[----:B------:R-:W-:Y:S01]  /*12020*/  UIADD3 UR4, UP0, UR38, 0x570, URZ ;  /* 0x0000057026047890 */ /* 0x000fe2000ff1e03f */
[----:B------:R-:W-:Y:S01]  /*12030*/  IMAD R7, R29, 0x6000, R22 ;  /* 0x000060001d077824 */ /* 0x000fe200078e0216 */
[----:B------:R-:W-:Y:S01]  /*12040*/  PLOP3.LUT P1, PT, PT, PT, PT, 0x80, 0x0 ;  /* 0x000000000000781c */ /* 0x000fe20003f2f070 */
[----:B0-----:R-:W-:Y:S01]  /*12050*/  IMAD R8, R4, 0xc0, R0 ;  /* 0x000000c004087824 */ /* 0x001fe200078e0200 */
[----:B------:R-:W-:Y:S01]  /*12060*/  R2UR UR10, R11 ;  /* 0x000000000b0a72ca */ /* 0x000fe200000e0000 */
[----:B------:R-:W-:Y:S01]  /*12070*/  VIADD R9, R5, 0x30890 ;  /* 0x0003089005097836 */ /* 0x000fe20000000000 */
[----:B------:R-:W-:Y:S01]  /*12080*/  UIADD3.X UR5, URZ, UR39, URZ, UP0, !UPT ;  /* 0x000000273f057290 */ /* 0x000fe200087fe43f */
[----:B------:R-:W-:Y:S01]  /*12090*/  VIADD R10, R7, 0x12400 ;  /* 0x00012400070a7836 */ /* 0x000fe20000000000 */
[----:B------:R-:W-:Y:S01]  /*120a0*/  UMOV UR6, 0x0 ;  /* 0x0000000000067882 */ /* 0x000fe20000000000 */
[----:B------:R-:W-:-:S10]  /*120b0*/  UMOV UR7, 0x12f00000 ;  /* 0x12f0000000077882 */ /* 0x000fd40000000000 */
.L_x_13207:
        /* <DEDUP_REMOVED lines=13> */
.L_x_13350:
[----:B------:R-:W-:Y:S05]  /*12190*/  BSYNC B2 ;  /* 0x0000000000027941 */ /* 0x000fea0003800000 */
.L_x_13208:
        /* <DEDUP_REMOVED lines=11> */
.L_x_13211:
[----:B------:R-:W-:Y:S05]  /*12250*/  BSYNC B2 ;  /* 0x0000000000027941 */ /* 0x000fea0003800000 */
.L_x_13210:
        /* <DEDUP_REMOVED lines=8> */
.L_x_13212:
        /* <DEDUP_REMOVED lines=10> */
.L_x_13202:
[----:B------:R-:W-:Y:S05]  /*12380*/  BSYNC B1 ;  /* 0x0000000000017941 */ /* 0x000fea0003800000 */
.L_x_13201:
[----:B------:R-:W2:Y:S01]  /*12390*/  LDL.LU R6, [R1+0x4] ;  /* 0x0000040001067983 */ /* 0x000ea20000300800 */
[----:B------:R-:W-:Y:S01]  /*123a0*/  VIADD R29, R29, 0x1 ;  /* 0x000000011d1d7836 */ /* 0x000fe20000000000 */
[C---:B------:R-:W-:Y:S01]  /*123b0*/  ISETP.GT.AND P2, PT, R4.reuse, R3, PT ;  /* 0x000000030400720c */ /* 0x040fe20003f44270 */
[----:B------:R-:W-:-:S03]  /*123c0*/  VIADD R4, R4, 0xffffffff ;  /* 0xffffffff04047836 */ /* 0x000fc60000000000 */
[----:B------:R-:W-:-:S04]  /*123d0*/  ISETP.NE.AND P1, PT, R29, 0x2, PT ;  /* 0x000000021d00780c */ /* 0x000fc80003f25270 */
[----:B------:R-:W-:Y:S02]  /*123e0*/  SEL R5, RZ, 0x1, P1 ;  /* 0x00000001ff057807 */ /* 0x000fe40000800000 */
[----:B------:R-:W-:Y:S02]  /*123f0*/  SEL R29, R29, RZ, P1 ;  /* 0x000000ff1d1d7207 */ /* 0x000fe40000800000 */
[----:B--2---:R-:W-:-:S05]  /*12400*/  LOP3.LUT R6, R6, R5, RZ, 0x3c, !PT ;  /* 0x0000000506067212 */ /* 0x004fca00078e3cff */
[----:B------:R1:W-:Y:S01]  /*12410*/  STL [R1+0x4], R6 ;  /* 0x0000040601007387 */ /* 0x0003e20000100800 */
[----:B------:R-:W-:Y:S05]  /*12420*/  @P2 BRA `(.L_x_13213) ;  /* 0xfffffff8009c2947 */ /* 0x000fea000383ffff */
.L_x_13183:
[----:B------:R-:W-:Y:S05]  /*12430*/  BSYNC B0 ;  /* 0x0000000000007941 */ /* 0x000fea0003800000 */
.L_x_13182:
[----:B------:R-:W2:Y:S01]  /*12440*/  LDL R5, [R1+0x34] ;  /* 0x0000340001057983 */ /* 0x000ea20000100800 */
[----:B------:R-:W-:Y:S05]  /*12450*/  @!P0 WARPSYNC.ALL ;  /* 0x0000000000008948 */ /* 0x000fea0003800000 */
[----:B------:R-:W-:Y:S06]  /*12460*/  @!P0 BAR.SYNC.DEFER_BLOCKING 0xc, 0x200 ;  /* 0x0308000000008b1d */ /* 0x000fec0000010000 */
[----:B------:R-:W-:Y:S01]  /*12470*/  BSSY B7, `(.L_x_13214) ;  /* 0x000035f000077945 */ /* 0x000fe20003800000 */
[----:B--2---:R-:W-:-:S13]  /*12480*/  ISETP.GT.AND P0, PT, R5, RZ, PT ;  /* 0x000000ff0500720c */ /* 0x004fda0003f04270 */
        /* <DEDUP_REMOVED lines=18> */
.L_x_13215:
        /* <DEDUP_REMOVED lines=8> */
[----:B------:R-:W-:Y:S01]  /*12630*/  IMAD.U32 R4, RZ, RZ, UR6 ;  /* 0x00000006ff047e24 */ /* 0x000fe2000f8e00ff */
[----:B0-----:R-:W-:Y:S01]  /*12640*/  MOV R8, 0x70 ;  /* 0x0000007000087802 */ /* 0x001fe20000000f00 */
[----:B------:R-:W0:Y:S01]  /*12650*/  LDC.64 R2, c[0x4][R2] ;  /* 0x0100000002027b82 */ /* 0x000e220000000a00 */
[----:B------:R-:W-:Y:S02]  /*12660*/  IMAD.U32 R5, RZ, RZ, UR7 ;  /* 0x00000007ff057e24 */ /* 0x000fe4000f8e00ff */
[----:B-1----:R-:W-:Y:S02]  /*12670*/  IMAD.U32 R6, RZ, RZ, UR8 ;  /* 0x00000008ff067e24 */ /* 0x002fe4000f8e00ff */
[----:B------:R-:W-:-:S02]  /*12680*/  IMAD.U32 R7, RZ, RZ, UR9 ;  /* 0x00000009ff077e24 */ /* 0x000fc4000f8e00ff */
[----:B------:R-:W-:Y:S02]  /*12690*/  IMAD.U32 R10, RZ, RZ, UR4 ;  /* 0x00000004ff0a7e24 */ /* 0x000fe4000f8e00ff */
[----:B------:R-:W-:Y:S02]  /*126a0*/  IMAD.U32 R11, RZ, RZ, UR5 ;  /* 0x00000005ff0b7e24 */ /* 0x000fe4000f8e00ff */
[----:B------:R-:W-:Y:S02]  /*126b0*/  IMAD.MOV.U32 R12, RZ, RZ, 0x1 ;  /* 0x00000001ff0c7424 */ /* 0x000fe400078e00ff */
[----:B------:R-:W-:-:S07]  /*126c0*/  IMAD.MOV.U32 R13, RZ, RZ, RZ ;  /* 0x000000ffff0d7224 */ /* 0x000fce00078e00ff */
[----:B------:R-:W-:-:S07]  /*126d0*/  LEPC R20, `(.L_x_13218) ;  /* 0x000000001014794e */ /* 0x000fce0000000000 */
[----:B0-----:R-:W-:Y:S05]  /*126e0*/  CALL.ABS.NOINC R2 ;  /* 0x0000000002007343 */ /* 0x001fea0003c00000 */
.L_x_13218:
[----:B------:R-:W-:Y:S05]  /*126f0*/  BSYNC B6 ;  /* 0x0000000000067941 */ /* 0x000fea0003800000 */
.L_x_13217:
        /* <DEDUP_REMOVED lines=11> */
[----:B-1----:R-:W-:Y:S02]  /*127b0*/  IMAD.U32 R6, RZ, RZ, UR8 ;  /* 0x00000008ff067e24 */ /* 0x002fe4000f8e00ff */
[----:B------:R-:W-:-:S02]  /*127c0*/  IMAD.U32 R7, RZ, RZ, UR9 ;  /* 0x00000009ff077e24 */ /* 0x000fc4000f8e00ff */
[----:B------:R-:W-:Y:S02]  /*127d0*/  IMAD.U32 R10, RZ, RZ, UR4 ;  /* 0x00000004ff0a7e24 */ /* 0x000fe4000f8e00ff */
[----:B------:R-:W-:Y:S02]  /*127e0*/  IMAD.U32 R11, RZ, RZ, UR5 ;  /* 0x00000005ff0b7e24 */ /* 0x000fe4000f8e00ff */
[----:B0-----:R-:W-:Y:S02]  /*127f0*/  IMAD.MOV.U32 R8, RZ, RZ, 0x70 ;  /* 0x00000070ff087424 */ /* 0x001fe400078e00ff */
[----:B------:R-:W-:Y:S02]  /*12800*/  IMAD.MOV.U32 R12, RZ, RZ, 0x1 ;  /* 0x00000001ff0c7424 */ /* 0x000fe400078e00ff */
[----:B--2---:R-:W-:-:S07]  /*12810*/  IMAD.MOV.U32 R13, RZ, RZ, RZ ;  /* 0x000000ffff0d7224 */ /* 0x004fce00078e00ff */
[----:B------:R-:W-:-:S07]  /*12820*/  LEPC R20, `(.L_x_13221) ;  /* 0x000000001014794e */ /* 0x000fce0000000000 */
[----:B---3--:R-:W-:Y:S05]  /*12830*/  CALL.ABS.NOINC R2 ;  /* 0x0000000002007343 */ /* 0x008fea0003c00000 */
.L_x_13221:
        /* <DEDUP_REMOVED lines=16> */
.L_x_13220:
[----:B------:R-:W-:Y:S05]  /*12940*/  BSYNC B6 ;  /* 0x0000000000067941 */ /* 0x000fea0003800000 */
.L_x_13219:
[----:B------:R-:W2:Y:S01]  /*12950*/  LDL.LU R21, [R1+0x8] ;  /* 0x0000080001157983 */ /* 0x000ea20000300800 */
[----:B------:R-:W-:Y:S02]  /*12960*/  ULDC.64 UR4, c[0x0][0x9f8] ;  /* 0x00027e0000047ab9 */ /* 0x000fe40000000a00 */
[----:B------:R-:W-:Y:S01]  /*12970*/  ISETP.NE.U32.AND P0, PT, RZ, UR4, PT ;  /* 0x00000004ff007c0c */ /* 0x000fe2000bf05070 */
[----:B------:R-:W0:Y:S03]  /*12980*/  LDL R20, [R1+0x18] ;  /* 0x0000180001147983 */ /* 0x000e260000100800 */
[----:B------:R-:W-:-:S13]  /*12990*/  ISETP.NE.AND.EX P0, PT, RZ, UR5, PT, P0 ;  /* 0x00000005ff007c0c */ /* 0x000fda000bf05300 */
[----:B------:R-:W-:-:S04]  /*129a0*/  @P0 IADD3 R2, P1, R24, UR4, RZ ;  /* 0x0000000418020c10 */ /* 0x000fc8000ff3e0ff */
[----:B--2---:R-:W-:Y:S01]  /*129b0*/  @P0 IADD3.X R3, R21, UR5, RZ, P1, !PT ;  /* 0x0000000515030c10 */ /* 0x004fe20008ffe4ff */
[----:B------:R-:W-:-:S04]  /*129c0*/  ULDC.64 UR4, c[0x0][0xa08] ;  /* 0x0002820000047ab9 */ /* 0x000fc80000000a00 */
[----:B------:R2:W3:Y:S01]  /*129d0*/  @P0 LDG.E R25, desc[UR56][R2.64] ;  /* 0x0000003802190981 */ /* 0x0004e2000c1e1900 */
[----:B0-----:R-:W-:-:S05]  /*129e0*/  VIADD R8, R20, 0xffffffff ;  /* 0xffffffff14087836 */ /* 0x001fca0000000000 */
[----:B------:R0:W-:Y:S01]  /*129f0*/  STL [R1+0x1c], R8 ;  /* 0x00001c0801007387 */ /* 0x0001e20000100800 */
        /* <DEDUP_REMOVED lines=8> */
[----:B------:R-:W2:Y:S02]  /*12a80*/  S2R R0, SR_TID.X ;  /* 0x0000000000007919 */ /* 0x000ea40000002100 */
[----:B--2---:R-:W-:-:S04]  /*12a90*/  SHF.R.U32.HI R0, RZ, 0x5, R0 ;  /* 0x00000005ff007819 */ /* 0x004fc80000011600 */
[----:B------:R-:W-:-:S05]  /*12aa0*/  LOP3.LUT R0, R0, 0x3, RZ, 0xc0, !PT ;  /* 0x0000000300007812 */ /* 0x000fca00078ec0ff */
[----:B------:R2:W3:Y:S02]  /*12ab0*/  SHFL.IDX PT, R14, R0, RZ, 0x1f ;  /* 0x00001fff000e7589 */ /* 0x0004e400000e0000 */
.L_x_13353:
        /* <DEDUP_REMOVED lines=10> */
.L_x_13356:
[----:B------:R-:W-:Y:S05]  /*12b60*/  @!P6 BRA `(.L_x_13223) ;  /* 0x0000000000ece947 */ /* 0x000fea0003800000 */
[----:B------:R-:W-:Y:S01]  /*12b70*/  ISETP.NE.U32.AND P0, PT, R2, RZ, PT ;  /* 0x000000ff0200720c */ /* 0x000fe20003f05070 */
[----:B------:R-:W-:-:S03]  /*12b80*/  IMAD.MOV.U32 R27, RZ, RZ, R8 ;  /* 0x000000ffff1b7224 */ /* 0x000fc600078e0008 */
[----:B------:R-:W-:-:S13]  /*12b90*/  ISETP.NE.AND.EX P0, PT, R3, RZ, PT, P0 ;  /* 0x000000ff0300720c */ /* 0x000fda0003f05300 */
[----:B------:R-:W-:Y:S05]  /*12ba0*/  @!P0 BRA `(.L_x_13225) ;  /* 0x0000000000488947 */ /* 0x000fea0003800000 */
[----:B-1----:R-:W1:Y:S01]  /*12bb0*/  LDC R6, c[0x0][0x43c] ;  /* 0x00010f00ff067b82 */ /* 0x002e620000000800 */
[----:B--2---:R-:W-:Y:S01]  /*12bc0*/  IMAD.MOV.U32 R0, RZ, RZ, R8 ;  /* 0x000000ffff007224 */ /* 0x004fe200078e0008 */
        /* <DEDUP_REMOVED lines=16> */
.L_x_13225:
[----:B--2---:R-:W-:Y:S01]  /*12cd0*/  IMAD R0, R23, 0x8, R22 ;  /* 0x0000000817007824 */ /* 0x004fe200078e0216 */
[----:B---3--:R-:W-:-:S04]  /*12ce0*/  SHF.L.U32 R2, R26, 0x1f, RZ ;  /* 0x0000001f1a027819 */ /* 0x008fc800000006ff */
[----:B------:R-:W2:Y:S02]  /*12cf0*/  SYNCS.PHASECHK.TRANS64.TRYWAIT P0, [R0+URZ+0x30840], R2 ;  /* 0x03084002000075a7 */ /* 0x000ea4000800017f */
[----:B--2---:R-:W-:Y:S05]  /*12d00*/  @!P0 BRA `(.L_x_13226) ;  /* 0x0000004800b08947 */ /* 0x004fea0003800000 */
.L_x_13357:
        /* <DEDUP_REMOVED lines=11> */
.L_x_13227:
[----:B--2---:R-:W2:Y:S01]  /*12dc0*/  LDL.LU R2, [R1] ;  /* 0x0000000001027983 */ /* 0x004ea20000300800 */
[----:B------:R-:W-:Y:S01]  /*12dd0*/  R2UR UR9, R0 ;  /* 0x00000000000972ca */ /* 0x000fe200000e0000 */
[----:B------:R-:W-:Y:S01]  /*12de0*/  IMAD R0, R23, 0x6000, R22 ;  /* 0x0000600017007824 */ /* 0x000fe200078e0216 */
[----:B------:R-:W-:Y:S01]  /*12df0*/  R2UR UR11, R27 ;  /* 0x000000001b0b72ca */ /* 0x000fe200000e0000 */
[----:B------:R-:W-:Y:S01]  /*12e00*/  UIADD3 UR6, UP0, UR38, 0x370, URZ ;  /* 0x0000037026067890 */ /* 0x000fe2000ff1e03f */
[----:B------:R-:W-:Y:S01]  /*12e10*/  R2UR UR4, R28 ;  /* 0x000000001c0472ca */ /* 0x000fe200000e0000 */
[----:B------:R-:W-:Y:S01]  /*12e20*/  UMOV UR5, 0x14f00000 ;  /* 0x14f0000000057882 */ /* 0x000fe20000000000 */
[----:B------:R-:W-:Y:S01]  /*12e30*/  R2UR UR8, R0 ;  /* 0x00000000000872ca */ /* 0x000fe200000e0000 */
[----:B------:R-:W-:Y:S01]  /*12e40*/  UIADD3.X UR7, URZ, UR39, URZ, UP0, !UPT ;  /* 0x000000273f077290 */ /* 0x000fe200087fe43f */
[----:B------:R-:W-:Y:S01]  /*12e50*/  PLOP3.LUT P0, PT, PT, PT, PT, 0x80, 0x0 ;  /* 0x000000000000781c */ /* 0x000fe20003f0f070 */
[----:B------:R-:W-:Y:S01]  /*12e60*/  UMOV UR10, URZ ;  /* 0x0000003f000a7c82 */ /* 0x000fe20008000000 */
[----:B------:R-:W-:-:S02]  /*12e70*/  R2UR UR12, R18 ;  /* 0x00000000120c72ca */ /* 0x000fc400000e0000 */
[----:B-----5:R-:W-:Y:S01]  /*12e80*/  R2UR UR13, R24 ;  /* 0x00000000180d72ca */ /* 0x020fe200000e0000 */
[----:B------:R-:W-:-:S04]  /*12e90*/  UIADD3 UR9, UR9, 0x30830, URZ ;  /* 0x0003083009097890 */ /* 0x000fc8000fffe03f */
[----:B------:R-:W-:Y:S02]  /*12ea0*/  UIMAD UR11, UR11, 0xc0, UR4 ;  /* 0x000000c00b0b78a4 */ /* 0x000fe4000f8e0204 */
[----:B------:R-:W-:Y:S01]  /*12eb0*/  UIADD3 UR8, UR8, 0x12400, URZ ;  /* 0x0001240008087890 */ /* 0x000fe2000fffe03f */
[----:B------:R-:W-:-:S08]  /*12ec0*/  UMOV UR4, 0x0 ;  /* 0x0000000000047882 */ /* 0x000fd00000000000 */
[----:B------:R3:W-:Y:S01]  /*12ed0*/  UTMALDG.4D [UR8], [UR6], desc[UR4] ;  /* 0x00000408060075b4 */ /* 0x0007e20008019000 */
[----:B--2---:R-:W-:-:S04]  /*12ee0*/  LOP3.LUT R2, R2, 0xfffffffe, RZ, 0xc0, !PT ;  /* 0xfffffffe02027812 */ /* 0x004fc800078ec0ff */
[----:B------:R-:W-:-:S05]  /*12ef0*/  @P0 LOP3.LUT R2, R2, 0x1, RZ, 0xfc, !PT ;  /* 0x0000000102020812 */ /* 0x000fca00078efcff */
[----:B------:R3:W-:Y:S01]  /*12f00*/  STL [R1], R2 ;  /* 0x0000000201007387 */ /* 0x0007e20000100800 */
[----:B------:R-:W-:Y:S01]  /*12f10*/  NOP ;  /* 0x0000000000007918 */ /* 0x000fe20000000000 */
.L_x_13223:
[----:B------:R-:W4:Y:S04]  /*12f20*/  LDL.LU R4, [R1+0x20] ;  /* 0x0000200001047983 */ /* 0x000f280000300800 */
[----:B-1----:R-:W5:Y:S04]  /*12f30*/  LDL.LU R6, [R1+0x10] ;  /* 0x0000100001067983 */ /* 0x002f680000300800 */
[----:B------:R-:W5:Y:S01]  /*12f40*/  LDL.LU R3, [R1+0x30] ;  /* 0x0000300001037983 */ /* 0x000f620000300800 */
[----:B------:R-:W-:Y:S05]  /*12f50*/  WARPSYNC.ALL ;  /* 0x0000000000007948 */ /* 0x000fea0003800000 */
[----:B---3--:R-:W-:Y:S01]  /*12f60*/  ULDC.64 UR6, c[0x0][0xa00] ;  /* 0x0002800000067ab9 */ /* 0x008fe20000000a00 */
[----:B------:R-:W-:Y:S01]  /*12f70*/  ULDC.64 UR4, c[0x0][0x298] ;  /* 0x0000a60000047ab9 */ /* 0x000fe20000000a00 */
[----:B------:R-:W-:Y:S01]  /*12f80*/  BAR.SYNC.DEFER_BLOCKING 0x8, 0x200 ;  /* 0x0208000000007b1d */ /* 0x000fe20000010000 */
[----:B------:R-:W-:Y:S01]  /*12f90*/  ISETP.NE.U32.AND P0, PT, RZ, UR6, PT ;  /* 0x00000006ff007c0c */ /* 0x000fe2000bf05070 */
[----:B--2---:R-:W-:-:S03]  /*12fa0*/  VIADD R0, R22, 0xc400 ;  /* 0x0000c40016007836 */ /* 0x004fc60000000000 */
[----:B------:R-:W-:Y:S01]  /*12fb0*/  ISETP.NE.AND.EX P0, PT, RZ, UR7, PT, P0 ;  /* 0x00000007ff007c0c */ /* 0x000fe2000bf05300 */
[----:B------:R-:W-:Y:S01]  /*12fc0*/  BSSY B6, `(.L_x_13228) ;  /* 0x0000020000067945 */ /* 0x000fe20003800000 */
[----:B------:R-:W-:Y:S02]  /*12fd0*/  LOP3.LUT P1, RZ, R0, 0x3ff, RZ, 0xc0, !PT ;  /* 0x000003ff00ff7812 */ /* 0x000fe4000782c0ff */
[----:B----4-:R-:W-:-:S05]  /*12fe0*/  SHF.R.S32.HI R2, RZ, 0x1f, R4 ;  /* 0x0000001fff027819 */ /* 0x010fca0000011404 */
[----:B------:R-:W-:Y:S01]  /*12ff0*/  IMAD R2, R2, UR4, RZ ;  /* 0x0000000402027c24 */ /* 0x000fe2000f8e02ff */
[----:B-----5:R-:W-:-:S03]  /*13000*/  SEL R3, R3, RZ, !P0 ;  /* 0x000000ff03037207 */ /* 0x020fc60004000000 */
[----:B------:R-:W-:Y:S01]  /*13010*/  IMAD R0, R4, UR5, R2 ;  /* 0x0000000504007c24 */ /* 0x000fe2000f8e0202 */
[----:B------:R-:W-:Y:S01]  /*13020*/  SEL R2, R6, RZ, !P0 ;  /* 0x000000ff06027207 */ /* 0x000fe20004000000 */
        /* <DEDUP_REMOVED lines=18> */
[----:B0-----:R-:W-:-:S02]  /*13150*/  IMAD.U32 R7, RZ, RZ, UR7 ;  /* 0x00000007ff077e24 */ /* 0x001fc4000f8e00ff */
[----:B------:R-:W-:Y:S02]  /*13160*/  IMAD.U32 R10, RZ, RZ, UR8 ;  /* 0x00000008ff0a7e24 */ /* 0x000fe4000f8e00ff */
[----:B------:R-:W-:Y:S02]  /*13170*/  IMAD.U32 R11, RZ, RZ, UR9 ;  /* 0x00000009ff0b7e24 */ /* 0x000fe4000f8e00ff */
[----:B------:R-:W-:Y:S02]  /*13180*/  IMAD.MOV.U32 R8, RZ, RZ, 0x70 ;  /* 0x00000070ff087424 */ /* 0x000fe400078e00ff */
[----:B------:R-:W-:-:S07]  /*13190*/  IMAD.MOV.U32 R13, RZ, RZ, RZ ;  /* 0x000000ffff0d7224 */ /* 0x000fce00078e00ff */
[----:B------:R-:W-:-:S07]  /*131a0*/  LEPC R20, `(.L_x_13229) ;  /* 0x000000001014794e */ /* 0x000fce0000000000 */
[----:B-1----:R-:W-:Y:S05]  /*131b0*/  CALL.ABS.NOINC R2 ;  /* 0x0000000002007343 */ /* 0x002fea0003c00000 */
.L_x_13229:
[----:B------:R-:W-:Y:S05]  /*131c0*/  BSYNC B6 ;  /* 0x0000000000067941 */ /* 0x000fea0003800000 */
.L_x_13228:
        /* <DEDUP_REMOVED lines=33> */
[----:B----4-:R-:W-:-:S04]  /*133e0*/  @P0 IMAD.HI.U32 R0, R6, R4, RZ ;  /* 0x0000000406000227 */ /* 0x010fc800078e00ff */
[----:B------:R-:W-:Y:S01]  /*133f0*/  IMAD.MOV.U32 R4, RZ, RZ, R6 ;  /* 0x000000ffff047224 */ /* 0x000fe200078e0006 */
[----:B-1----:R-:W-:-:S04]  /*13400*/  @P0 SHF.R.U32.HI R4, RZ, R5, R0 ;  /* 0x00000005ff040219 */ /* 0x002fc80000011600 */
        /* <DEDUP_REMOVED lines=44> */
[----:B------:R-:W-:Y:S01]  /*136d0*/  SHFL.IDX PT, R8, R5, RZ, 0x181f ;  /* 0x00181fff05087589 */ /* 0x000fe200000e0000 */
        /* <DEDUP_REMOVED lines=81> */
[----:B0-----:R-:W-:-:S04]  /*13bf0*/  @!P2 IMAD.X R0, RZ, RZ, R0, P1 ;  /* 0x000000ffff00a224 */ /* 0x001fc800008e0600 */
[----:B------:R-:W-:Y:S02]  /*13c00*/  @!P2 IMAD.MOV.U32 R7, RZ, RZ, R0 ;  /* 0x000000ffff07a224 */ /* 0x000fe400078e0000 */
[----:B------:R-:W-:-:S03]  /*13c10*/  VIADD R0, R17, 0x90 ;  /* 0x0000009011007836 */ /* 0x000fc60000000000 */
[----:B------:R0:W-:Y:S02]  /*13c20*/  @!P2 LDGSTS.E.BYPASS.LTC128B.128 [R10+0x10400], desc[UR56][R6.64], !P0 ;  /* 0x10400000060aafae */ /* 0x0001e4000c101d78 */
[----:B------:R-:W-:Y:S02]  /*13c30*/  ISETP.GE.AND P1, PT, R0, R3, PT ;  /* 0x000000030000720c */ /* 0x000fe40003f26270 */
[----:B------:R-:W-:Y:S04]  /*13c40*/  SHFL.IDX PT, R0, R2, 0x1, 0x181f ;  /* 0x00381f0002007f89 */ /* 0x000fe800000e0000 */
[----:B0-----:R-:W0:Y:S07]  /*13c50*/  SHFL.IDX PT, R6, R5, 0x1, 0x181f ;  /* 0x00381f0005067f89 */ /* 0x001e2e00000e0000 */
[----:B0-----:R-:W-:-:S05]  /*13c60*/  @!P1 LEA R6, P2, R20, R6, 0x1 ;  /* 0x0000000614069211 */ /* 0x001fca00078408ff */
[----:B------:R-:W-:-:S04]  /*13c70*/  @!P1 IMAD.X R0, RZ, RZ, R0, P2 ;  /* 0x000000ffff009224 */ /* 0x000fc800010e0600 */
[----:B------:R-:W-:Y:S02]  /*13c80*/  @!P1 IMAD.MOV.U32 R7, RZ, RZ, R0 ;  /* 0x000000ffff079224 */ /* 0x000fe400078e0000 */
[----:B------:R-:W-:-:S03]  /*13c90*/  VIADD R0, R17, 0xa0 ;  /* 0x000000a011007836 */ /* 0x000fc60000000000 */
[----:B------:R0:W-:Y:S02]  /*13ca0*/  @!P1 LDGSTS.E.BYPASS.LTC128B.128 [R10+0x10c00], desc[UR56][R6.64], !P0 ;  /* 0x10c00000060a9fae */ /* 0x0001e4000c101d78 */
[----:B------:R-:W-:Y:S02]  /*13cb0*/  ISETP.GE.AND P1, PT, R0, R3, PT ;  /* 0x000000030000720c */ /* 0x000fe40003f26270 */
[----:B------:R-:W-:Y:S04]  /*13cc0*/  SHFL.IDX PT, R0, R2, 0x2, 0x181f ;  /* 0x00581f0002007f89 */ /* 0x000fe800000e0000 */
[----:B0-----:R-:W0:Y:S07]  /*13cd0*/  SHFL.IDX PT, R6, R5, 0x2, 0x181f ;  /* 0x00581f0005067f89 */ /* 0x001e2e00000e0000 */
[----:B0-----:R-:W-:-:S04]  /*13ce0*/  @!P1 LEA R6, P2, R20, R6, 0x1 ;  /* 0x0000000614069211 */ /* 0x001fc800078408ff */
[----:B------:R-:W-:-:S05]  /*13cf0*/  @!P1 IADD3.X R0, RZ, R0, RZ, P2, !PT ;  /* 0x00000000ff009210 */ /* 0x000fca00017fe4ff */
[----:B------:R-:W-:Y:S02]  /*13d00*/  @!P1 IMAD.MOV.U32 R7, RZ, RZ, R0 ;  /* 0x000000ffff079224 */ /* 0x000fe400078e0000 */
[----:B------:R0:W1:Y:S04]  /*13d10*/  SHFL.IDX PT, R0, R2, 0x3, 0x181f ;  /* 0x00781f0002007f89 */ /* 0x00006800000e0000 */
[----:B------:R0:W-:Y:S04]  /*13d20*/  @!P1 LDGSTS.E.BYPASS.LTC128B.128 [R10+0x11400], desc[UR56][R6.64], !P0 ;  /* 0x11400000060a9fae */ /* 0x0001e8000c101d78 */
[----:B------:R0:W2:Y:S02]  /*13d30*/  SHFL.IDX PT, R2, R5, 0x3, 0x181f ;  /* 0x00781f0005027f89 */ /* 0x0000a400000e0000 */
.L_x_13382:
[----:B------:R-:W-:Y:S02]  /*13d40*/  VIADD R17, R17, 0xb0 ;  /* 0x000000b011117836 */ /* 0x000fe40000000000 */
[----:B------:R-:W-:-:S03]  /*13d50*/  VIADD R8, R22, 0x30800 ;  /* 0x0003080016087836 */ /* 0x000fc60000000000 */
[----:B------:R-:W-:-:S13]  /*13d60*/  ISETP.GE.AND P1, PT, R17, R3, PT ;  /* 0x000000031100720c */ /* 0x000fda0003f26270 */
[----:B0-2---:R-:W-:-:S05]  /*13d70*/  @!P1 LEA R2, P2, R20, R2, 0x1 ;  /* 0x0000000214029211 */ /* 0x005fca00078408ff */
[----:B-1----:R-:W-:-:S05]  /*13d80*/  @!P1 IMAD.X R3, RZ, RZ, R0, P2 ;  /* 0x000000ffff039224 */ /* 0x002fca00010e0600 */
[----:B------:R-:W-:Y:S01]  /*13d90*/  @!PT LDS RZ, [RZ] ;  /* 0x00000000fffff984 */ /* 0x000fe20000000800 */
[----:B------:R-:W-:Y:S01]  /*13da0*/  @!PT LDS RZ, [RZ] ;  /* 0x00000000fffff984 */ /* 0x000fe20000000800 */
[----:B------:R-:W-:Y:S01]  /*13db0*/  @!PT LDS RZ, [RZ] ;  /* 0x00000000fffff984 */ /* 0x000fe20000000800 */
[----:B------:R0:W-:Y:S01]  /*13dc0*/  @!P1 LDGSTS.E.BYPASS.LTC128B.128 [R10+0x11c00], desc[UR56][R2.64], !P0 ;  /* 0x11c00000020a9fae */ /* 0x0001e2000c101d78 */
[----:B------:R-:W-:Y:S01]  /*13dd0*/  PLOP3.LUT P0, PT, PT, PT, PT, 0x80, 0x0 ;  /* 0x000000000000781c */ /* 0x000fe20003f0f070 */
[----:B------:R-:W-:-:S12]  /*13de0*/  NOP ;  /* 0x0000000000007918 */ /* 0x000fd80000000000 */
.L_x_13231:
        /* <DEDUP_REMOVED lines=14> */
[----:B0-----:R-:W2:Y:S01]  /*13ed0*/  LDL.LU R2, [R1+0x34] ;  /* 0x0000340001027983 */ /* 0x001ea20000300800 */
[----:B------:R0:W-:Y:S01]  /*13ee0*/  SYNCS.ARRIVE.TRANS64.A1T0 RZ, [R22+URZ+0x30800], RZ ;  /* 0x030800ff16ff79a7 */ /* 0x0001e2000810003f */
[----:B------:R-:W-:Y:S01]  /*13ef0*/  BSSY B0, `(.L_x_13232) ;  /* 0x0000004000007945 */ /* 0x000fe20003800000 */
[----:B------:R-:W1:Y:S01]  /*13f00*/  SYNCS.PHASECHK.TRANS64.TRYWAIT P0, [R22+URZ+0x30820], R3 ;  /* 0x03082003160075a7 */ /* 0x000e62000800017f */
[----:B--2---:R-:W-:Y:S02]  /*13f10*/  ISETP.GE.AND P1, PT, R2, 0xc1, PT ;  /* 0x000000c10200780c */ /* 0x004fe40003f26270 */
[----:B01----:R-:W-:Y:S11]  /*13f20*/  @!P0 BRA `(.L_x_13233) ;  /* 0x0000004800248947 */ /* 0x003ff60003800000 */
.L_x_13383:
[----:B------:R-:W-:Y:S05]  /*13f30*/  BSYNC B0 ;  /* 0x0000000000007941 */ /* 0x000fea0003800000 */
.L_x_13232:
[----:B------:R-:W-:Y:S04]  /*13f40*/  BSSY B0, `(.L_x_13234) ;  /* 0x0000170000007945 */ /* 0x000fe80003800000 */
        /* <DEDUP_REMOVED lines=43> */
.L_x_13240:
[----:B------:R-:W-:Y:S01]  /*14200*/  IMAD R2, R6, 0x8, R22 ;  /* 0x0000000806027824 */ /* 0x000fe200078e0216 */
[----:B0-----:R-:W-:Y:S01]  /*14210*/  SHF.L.U32 R3, R9, 0x1f, RZ ;  /* 0x0000001f09037819 */ /* 0x001fe200000006ff */
[----:B------:R-:W-:Y:S03]  /*14220*/  BSSY B3, `(.L_x_13241) ;  /* 0x0000003000037945 */ /* 0x000fe60003800000 */
[----:B------:R-:W0:Y:S02]  /*14230*/  SYNCS.PHASECHK.TRANS64.TRYWAIT P0, [R2+URZ+0x30840], R3 ;  /* 0x03084003020075a7 */ /* 0x000e24000800017f */
[----:B0-----:R-:W-:Y:S05]  /*14240*/  @!P0 BRA `(.L_x_13242) ;  /* 0x0000004400708947 */ /* 0x001fea0003800000 */
.L_x_13384:
[----:B------:R-:W-:Y:S05]  /*14250*/  BSYNC B3 ;  /* 0x0000000000037941 */ /* 0x000fea0003800000 */
.L_x_13241:
        /* <DEDUP_REMOVED lines=12> */
.L_x_13244:
[----:B------:R-:W-:Y:S05]  /*14320*/  BSYNC B3 ;  /* 0x0000000000037941 */ /* 0x000fea0003800000 */
.L_x_13243:
        /* <DEDUP_REMOVED lines=11> */
.L_x_13245:
        /* <DEDUP_REMOVED lines=15> */
.L_x_13385:
[----:B------:R-:W-:Y:S05]  /*144d0*/  BSYNC B3 ;  /* 0x0000000000037941 */ /* 0x000fea0003800000 */
.L_x_13246:
        /* <DEDUP_REMOVED lines=12> */
.L_x_13249:
[----:B------:R-:W-:Y:S05]  /*145a0*/  BSYNC B3 ;  /* 0x0000000000037941 */ /* 0x000fea0003800000 */
.L_x_13248:
        /* <DEDUP_REMOVED lines=11> */
.L_x_13250:
        /* <DEDUP_REMOVED lines=12> */
.L_x_13239:
[----:B------:R-:W-:Y:S05]  /*14720*/  BSYNC B1 ;  /* 0x0000000000017941 */ /* 0x000fea0003800000 */
.L_x_13238:
[----:B------:R-:W2:Y:S01]  /*14730*/  LDL.LU R0, [R1+0x18] ;  /* 0x0000180001007983 */ /* 0x000ea20000300800 */
[----:B------:R-:W-:Y:S02]  /*14740*/  IMAD.MOV.U32 R23, RZ, RZ, R6 ;  /* 0x000000ffff177224 */ /* 0x000fe400078e0006 */
[----:B------:R-:W-:Y:S02]  /*14750*/  IMAD.MOV.U32 R26, RZ, RZ, R9 ;  /* 0x000000ffff1a7224 */ /* 0x000fe400078e0009 */
[----:B--2---:R-:W-:-:S07]  /*14760*/  VIADD R0, R0, 0xfffffffd ;  /* 0xfffffffd00007836 */ /* 0x004fce0000000000 */
.L_x_13237:
[----:B------:R-:W-:Y:S05]  /*14770*/  BSYNC B2 ;  /* 0x0000000000027941 */ /* 0x000fea0003800000 */
.L_x_13236:
[----:B------:R-:W2:Y:S01]  /*14780*/  LDL.LU R2, [R1+0x1c] ;  /* 0x00001c0001027983 */ /* 0x000ea20000300800 */
[----:B------:R-:W-:-:S05]  /*14790*/  IMAD.MOV R7, RZ, RZ, -R7 ;  /* 0x000000ffff077224 */ /* 0x000fca00078e0a07 */
[----:B--2---:R-:W-:-:S13]  /*147a0*/  ISETP.NE.AND P0, PT, R2, R7, PT ;  /* 0x000000070200720c */ /* 0x004fda0003f05270 */
[----:B------:R-:W-:Y:S05]  /*147b0*/  @!P0 BRA `(.L_x_13235) ;  /* 0x0000000c00a08947 */ /* 0x000fea0003800000 */
[----:B------:R-:W-:-:S07]  /*147c0*/  IMAD.MOV.U32 R4, RZ, RZ, R24 ;  /* 0x000000ffff047224 */ /* 0x000fce00078e0018 */
.L_x_13277:
        /* <DEDUP_REMOVED lines=22> */
[----:B------:R-:W-:-:S04]  /*14930*/  @P0 SHF.R.U32.HI R2, RZ, R3, R4 ;  /* 0x00000003ff020219 */ /* 0x000fc80000011604 */
[----:B------:R-:W-:-:S05]  /*14940*/  IADD3 R3, -R2, RZ, RZ ;  /* 0x000000ff02037210 */ /* 0x000fca0007ffe1ff */
        /* <DEDUP_REMOVED lines=9> */
.L_x_13253:
[----:B------:R-:W-:Y:S01]  /*149e0*/  IMAD R2, R6, 0x8, R22 ;  /* 0x0000000806027824 */ /* 0x000fe200078e0216 */
[----:B0-----:R-:W-:Y:S01]  /*149f0*/  SHF.L.U32 R3, R7, 0x1f, RZ ;  /* 0x0000001f07037819 */ /* 0x001fe200000006ff */
[----:B------:R-:W-:Y:S03]  /*14a00*/  BSSY B2, `(.L_x_13254) ;  /* 0x0000003000027945 */ /* 0x000fe60003800000 */
[----:B------:R-:W0:Y:S02]  /*14a10*/  SYNCS.PHASECHK.TRANS64.TRYWAIT P0, [R2+URZ+0x30840], R3 ;  /* 0x03084003020075a7 */ /* 0x000e24000800017f */
[----:B0-----:R-:W-:Y:S05]  /*14a20*/  @!P0 BRA `(.L_x_13255) ;  /* 0x0000003c00a08947 */ /* 0x001fea0003800000 */
.L_x_13386:
[----:B------:R-:W-:Y:S05]  /*14a30*/  BSYNC B2 ;  /* 0x0000000000027941 */ /* 0x000fea0003800000 */
.L_x_13254:
        /* <DEDUP_REMOVED lines=12> */
.L_x_13257:
[----:B------:R-:W-:Y:S05]  /*14b00*/  BSYNC B2 ;  /* 0x0000000000027941 */ /* 0x000fea0003800000 */
.L_x_13256:
        /* <DEDUP_REMOVED lines=11> */
.L_x_13258:
        /* <DEDUP_REMOVED lines=15> */
.L_x_13387:
[----:B------:R-:W-:Y:S05]  /*14cb0*/  BSYNC B2 ;  /* 0x0000000000027941 */ /* 0x000fea0003800000 */
.L_x_13259:
        /* <DEDUP_REMOVED lines=11> */
.L_x_13262:
[----:B------:R-:W-:Y:S05]  /*14d70*/  BSYNC B2 ;  /* 0x0000000000027941 */ /* 0x000fea0003800000 */
.L_x_13261:
        /* <DEDUP_REMOVED lines=10> */
.L_x_13263:
        /* <DEDUP_REMOVED lines=12> */
.L_x_13252:
[----:B------:R-:W-:Y:S05]  /*14ee0*/  BSYNC B1 ;  /* 0x0000000000017941 */ /* 0x000fea0003800000 */
.L_x_13251:
        /* <DEDUP_REMOVED lines=32> */
.L_x_13266:
[----:B------:R-:W-:Y:S01]  /*150f0*/  IMAD R2, R23, 0x8, R22 ;  /* 0x0000000817027824 */ /* 0x000fe200078e0216 */
[----:B0-----:R-:W-:Y:S01]  /*15100*/  SHF.L.U32 R3, R26, 0x1f, RZ ;  /* 0x0000001f1a037819 */ /* 0x001fe200000006ff */
[----:B------:R-:W-:Y:S03]  /*15110*/  BSSY B2, `(.L_x_13267) ;  /* 0x0000003000027945 */ /* 0x000fe60003800000 */
[----:B------:R-:W0:Y:S02]  /*15120*/  SYNCS.PHASECHK.TRANS64.TRYWAIT P0, [R2+URZ+0x30840], R3 ;  /* 0x03084003020075a7 */ /* 0x000e24000800017f */
[----:B0-----:R-:W-:Y:S05]  /*15130*/  @!P0 BRA `(.L_x_13268) ;  /* 0x0000003800048947 */ /* 0x001fea0003800000 */
.L_x_13388:
[----:B------:R-:W-:Y:S05]  /*15140*/  BSYNC B2 ;  /* 0x0000000000027941 */ /* 0x000fea0003800000 */
.L_x_13267:
        /* <DEDUP_REMOVED lines=12> */
.L_x_13270:
[----:B------:R-:W-:Y:S05]  /*15210*/  BSYNC B2 ;  /* 0x0000000000027941 */ /* 0x000fea0003800000 */
.L_x_13269:
        /* <DEDUP_REMOVED lines=12> */
.L_x_13271:
        /* <DEDUP_REMOVED lines=15> */
.L_x_13389:
[----:B------:R-:W-:Y:S05]  /*153d0*/  BSYNC B2 ;  /* 0x0000000000027941 */ /* 0x000fea0003800000 */
.L_x_13272:
        /* <DEDUP_REMOVED lines=11> */
.L_x_13275:
[----:B------:R-:W-:Y:S05]  /*15490*/  BSYNC B2 ;  /* 0x0000000000027941 */ /* 0x000fea0003800000 */
.L_x_13274:
        /* <DEDUP_REMOVED lines=10> */
.L_x_13276:
        /* <DEDUP_REMOVED lines=12> */
.L_x_13265:
[----:B------:R-:W-:Y:S05]  /*15600*/  BSYNC B1 ;  /* 0x0000000000017941 */ /* 0x000fea0003800000 */
.L_x_13264:
[C---:B------:R-:W-:Y:S01]  /*15610*/  ISETP.GT.AND P0, PT, R0.reuse, 0x1, PT ;  /* 0x000000010000780c */ /* 0x040fe20003f04270 */
[----:B------:R-:W-:-:S12]  /*15620*/  VIADD R0, R0, 0xfffffffe ;  /* 0xfffffffe00007836 */ /* 0x000fd80000000000 */
[----:B------:R-:W-:Y:S05]  /*15630*/  @P0 BRA `(.L_x_13277) ;  /* 0xfffffff000640947 */ /* 0x000fea000383ffff */
.L_x_13235:
[----:B------:R-:W-:Y:S05]  /*15640*/  BSYNC B0 ;  /* 0x0000000000007941 */ /* 0x000fea0003800000 */
.L_x_13234:
        /* <DEDUP_REMOVED lines=17> */
.L_x_13279:
[----:B------:R-:W-:Y:S05]  /*15760*/  BSYNC B0 ;  /* 0x0000000000007941 */ /* 0x000fea0003800000 */
.L_x_13278:
        /* <DEDUP_REMOVED lines=10> */
.L_x_13390:
[----:B------:R-:W-:Y:S05]  /*15810*/  BSYNC B1 ;  /* 0x0000000000017941 */ /* 0x000fea0003800000 */
.L_x_13282:
        /* <DEDUP_REMOVED lines=9> */
.L_x_13285:
[----:B------:R-:W-:Y:S05]  /*158b0*/  BSYNC B1 ;  /* 0x0000000000017941 */ /* 0x000fea0003800000 */
.L_x_13284:
        /* <DEDUP_REMOVED lines=10> */
.L_x_13286:
        /* <DEDUP_REMOVED lines=10> */
.L_x_13281:
[----:B------:R-:W-:Y:S05]  /*15a00*/  BSYNC B0 ;  /* 0x0000000000007941 */ /* 0x000fea0003800000 */
.L_x_13280:
[----:B------:R-:W-:-:S04]  /*15a10*/  IADD3 R23, R23, 0x1, RZ ;  /* 0x0000000117177810 */ /* 0x000fc80007ffe0ff */
[----:B------:R-:W-:-:S04]  /*15a20*/  ISETP.NE.AND P0, PT, R23, 0x2, PT ;  /* 0x000000021700780c */ /* 0x000fc80003f05270 */
[----:B0-----:R-:W-:Y:S02]  /*15a30*/  SEL R3, RZ, 0x1, P0 ;  /* 0x00000001ff037807 */ /* 0x001fe40000000000 */
[----:B------:R-:W-:Y:S02]  /*15a40*/  SEL R23, R23, RZ, P0 ;  /* 0x000000ff17177207 */ /* 0x000fe40000000000 */
[----:B------:R-:W-:-:S07]  /*15a50*/  LOP3.LUT R26, R26, R3, RZ, 0x3c, !PT ;  /* 0x000000031a1a7212 */ /* 0x000fce00078e3cff */
.L_x_13216:
[----:B------:R-:W-:Y:S05]  /*15a60*/  BSYNC B7 ;  /* 0x0000000000077941 */ /* 0x000fea0003800000 */
.L_x_13214:
        /* <DEDUP_REMOVED lines=12> */
.L_x_13287:
        /* <DEDUP_REMOVED lines=16> */
[----:B------:R-:W-:Y:S01]  /*15c30*/  SHFL.IDX PT, R4, R16, 0x1, 0x1f ;  /* 0x00201f0010047f89 */ /* 0x000fe200000e0000 */
[----:B0-----:R-:W-:Y:S02]  /*15c40*/  IMAD.MOV.U32 R2, RZ, RZ, RZ ;  /* 0x000000ffff027224 */ /* 0x001fe400078e00ff */
[----:B--2---:R-:W-:Y:S01]  /*15c50*/  @!P1 IMAD.MOV.U32 R2, RZ, RZ, R3 ;  /* 0x000000ffff029224 */ /* 0x004fe200078e0003 */
[----:B------:R-:W-:-:S04]  /*15c60*/  ISETP.NE.AND P1, PT, R8, RZ, PT ;  /* 0x000000ff0800720c */ /* 0x000fc80003f25270 */
[----:B------:R-:W0:Y:S02]  /*15c70*/  SHFL.UP PT, R14, R2, 0x1, RZ ;  /* 0x04200000020e7989 */ /* 0x000e2400000e00ff */
[----:B0-----:R-:W-:-:S05]  /*15c80*/  SEL R5, R14, RZ, P1 ;  /* 0x000000ff0e057207 */ /* 0x001fca0000800000 */
        /* <DEDUP_REMOVED lines=14> */
.L_x_13400:
[----:B------:R-:W-:Y:S02]  /*15d70*/  ULDC UR4, c[0x0][0xc38] ;  /* 0x00030e0000047ab9 */ /* 0x000fe40000000800 */
[----:B------:R-:W-:-:S04]  /*15d80*/  IMAD.U32 R16, RZ, RZ, UR4 ;  /* 0x00000004ff107e24 */ /* 0x000fc8000f8e00ff */
[----:B-1----:R-:W-:-:S04]  /*15d90*/  IMAD R5, R14, R16, RZ ;  /* 0x000000100e057224 */ /* 0x002fc800078e02ff */
[----:B------:R-:W-:-:S05]  /*15da0*/  IMAD.IADD R4, R4, 0x1, R5 ;  /* 0x0000000104047824 */ /* 0x000fca00078e0205 */
[----:B------:R-:W-:-:S13]  /*15db0*/  ISETP.GT.AND P6, PT, R4, R0, PT ;  /* 0x000000000400720c */ /* 0x000fda0003fc4270 */
[----:B------:R-:W-:Y:S05]  /*15dc0*/  @P6 BRA `(.L_x_13290) ;  /* 0x00000000009c6947 */ /* 0x000fea0003800000 */
.L_x_13295:
        /* <DEDUP_REMOVED lines=14> */
.L_x_13293:
[----:B------:R-:W-:Y:S05]  /*15eb0*/  BSYNC B0 ;  /* 0x0000000000007941 */ /* 0x000fea0003800000 */
.L_x_13292:
        /* <DEDUP_REMOVED lines=18> */
.L_x_13408:
[----:B------:R-:W-:Y:S02]  /*15fe0*/  ULDC UR4, c[0x0][0xc38] ;  /* 0x00030e0000047ab9 */ /* 0x000fe40000000800 */
[----:B------:R-:W-:-:S04]  /*15ff0*/  IMAD.U32 R16, RZ, RZ, UR4 ;  /* 0x00000004ff107e24 */ /* 0x000fc8000f8e00ff */
[----:B-1----:R-:W-:-:S04]  /*16000*/  IMAD R5, R14, R16, RZ ;  /* 0x000000100e057224 */ /* 0x002fc800078e02ff */
[----:B------:R-:W-:-:S05]  /*16010*/  IMAD.IADD R4, R5, 0x1, R4 ;  /* 0x0000000105047824 */ /* 0x000fca00078e0204 */
[----:B------:R-:W-:-:S13]  /*16020*/  ISETP.GT.AND P6, PT, R4, R0, PT ;  /* 0x000000000400720c */ /* 0x000fda0003fc4270 */
[----:B------:R-:W-:Y:S05]  /*16030*/  @!P6 BRA `(.L_x_13295) ;  /* 0xfffffffc0064e947 */ /* 0x000fea000383ffff */
.L_x_13290:
        /* <DEDUP_REMOVED lines=8> */
.L_x_13412:
[----:B------:R-:W-:Y:S01]  /*160c0*/  ISETP.NE.AND P0, PT, R6, RZ, PT ;  /* 0x000000ff0600720c */ /* 0x000fe20003f05270 */
[----:B------:R-:W-:-:S12]  /*160d0*/  IMAD.MOV.U32 R14, RZ, RZ, RZ ;  /* 0x000000ffff0e7224 */ /* 0x000fd800078e00ff */
[----:B------:R-:W-:Y:S05]  /*160e0*/  @!P0 BRA `(.L_x_13297) ;  /* 0x0000000000108947 */ /* 0x000fea0003800000 */
[----:B------:R-:W-:Y:S01]  /*160f0*/  UMOV UR4, 0xffffffff ;  /* 0xffffffff00047882 */ /* 0x000fe20000000000 */
[----:B------:R-:W-:Y:S02]  /*16100*/  VIADD R12, R4, 0xffffffff ;  /* 0xffffffff040c7836 */ /* 0x000fe40000000000 */
[----:B------:R-:W-:Y:S05]  /*16110*/  BRA.DIV UR4, `(.L_x_13298) ;  /* 0x0000003204707947 */ /* 0x000fea000b800000 */
[----:B------:R3:W4:Y:S02]  /*16120*/  SHFL.IDX PT, R14, R3, R12, 0x1f ;  /* 0x00001f0c030e7589 */ /* 0x00072400000e0000 */
.L_x_13297:
        /* <DEDUP_REMOVED lines=31> */
.L_x_13291:
[----:B------:R-:W-:Y:S01]  /*16320*/  UMOV UR4, URZ ;  /* 0x0000003f00047c82 */ /* 0x000fe20008000000 */
[----:B------:R-:W-:Y:S01]  /*16330*/  UMOV UR5, URZ ;  /* 0x0000003f00057c82 */ /* 0x000fe20008000000 */
[----:B------:R-:W-:Y:S01]  /*16340*/  ULDC UR6, c[0x0][0xc3c] ;  /* 0x00030f0000067ab9 */ /* 0x000fe20000000800 */
[----:B------:R-:W-:Y:S01]  /*16350*/  IMAD.MOV.U32 R16, RZ, RZ, R0 ;  /* 0x000000ffff107224 */ /* 0x000fe200078e0000 */
[----:B------:R-:W-:Y:S01]  /*16360*/  MOV R18, UR5 ;  /* 0x0000000500127c02 */ /* 0x000fe20008000f00 */
[----:B------:R-:W-:Y:S02]  /*16370*/  IMAD.U32 R17, RZ, RZ, UR4 ;  /* 0x00000004ff117e24 */ /* 0x000fe4000f8e00ff */
[----:B------:R-:W-:-:S07]  /*16380*/  IMAD.U32 R19, RZ, RZ, UR6 ;  /* 0x00000006ff137e24 */ /* 0x000fce000f8e00ff */
.L_x_13299:
        /* <DEDUP_REMOVED lines=10> */
.L_x_13288:
[----:B------:R-:W-:Y:S02]  /*16430*/  ULDC UR4, c[0x0][0xc3c] ;  /* 0x00030f0000047ab9 */ /* 0x000fe40000000800 */
[----:B---3--:R-:W-:-:S13]  /*16440*/  ISETP.GE.AND P0, PT, R19, UR4, PT ;  /* 0x0000000413007c0c */ /* 0x008fda000bf06270 */
[----:B------:R-:W-:Y:S05]  /*16450*/  @!P0 BRA `(.L_x_13300) ;  /* 0xffffffac002c8947 */ /* 0x000fea000383ffff */
[----:B------:R-:W-:Y:S05]  /*16460*/  BSYNC B8 ;  /* 0x0000000000087941 */ /* 0x000fea0003800000 */
.L_x_13178:
[----:B0-----:R-:W3:Y:S01]  /*16470*/  LDL.LU R0, [R1+0x24] ;  /* 0x0000240001007983 */ /* 0x001ee20000300800 */
[----:B------:R-:W-:Y:S01]  /*16480*/  BSSY B0, `(.L_x_13301) ;  /* 0x000000b000007945 */ /* 0x000fe20003800000 */
[----:B------:R-:W0:Y:S01]  /*16490*/  S2R R5, SR_CgaCtaId ;  /* 0x0000000000057919 */ /* 0x000e220000008800 */
[----:B---3--:R-:W-:-:S05]  /*164a0*/  VIADD R0, R0, 0x1 ;  /* 0x0000000100007836 */ /* 0x008fca0000000000 */
[----:B------:R-:W-:-:S04]  /*164b0*/  LEA.HI R2, R0, R0, RZ, 0x1 ;  /* 0x0000000000027211 */ /* 0x000fc800078f08ff */
[----:B------:R-:W-:Y:S02]  /*164c0*/  LOP3.LUT R3, R2, 0xfffffffe, RZ, 0xc0, !PT ;  /* 0xfffffffe02037812 */ /* 0x000fe400078ec0ff */
[----:B------:R-:W-:-:S03]  /*164d0*/  MOV R2, 0x400 ;  /* 0x0000040000027802 */ /* 0x000fc60000000f00 */
[----:B------:R-:W-:Y:S01]  /*164e0*/  IMAD.IADD R0, R0, 0x1, -R3 ;  /* 0x0000000100007824 */ /* 0x000fe200078e0a03 */
[----:B0-----:R-:W-:-:S04]  /*164f0*/  LEA R9, R5, R2, 0x18 ;  /* 0x0000000205097211 */ /* 0x001fc800078ec0ff */
[----:B------:R-:W-:-:S04]  /*16500*/  SHF.L.U32 R0, R0, 0x1f, RZ ;  /* 0x0000001f00007819 */ /* 0x000fc800000006ff */
[----:B------:R-:W0:Y:S02]  /*16510*/  SYNCS.PHASECHK.TRANS64.TRYWAIT P0, [R9+URZ+0x30820], R0 ;  /* 0x03082000090075a7 */ /* 0x000e24000800017f */
[----:B0-----:R-:W-:Y:S05]  /*16520*/  @!P0 BRA `(.L_x_13302) ;  /* 0x0000002c00908947 */ /* 0x001fea0003800000 */
.L_x_13415:
[----:B------:R-:W-:Y:S05]  /*16530*/  BSYNC B0 ;  /* 0x0000000000007941 */ /* 0x000fea0003800000 */
.L_x_13301:
[----:B------:R-:W-:-:S03]  /*16540*/  UMOV UR4, 0xffffffff ;  /* 0xffffffff00047882 */ /* 0x000fc60000000000 */
[----:B------:R-:W-:Y:S05]  /*16550*/  BRA.DIV UR4, `(.L_x_13303) ;  /* 0x0000002e04987947 */ /* 0x000fea000b800000 */
[----:B0-----:R-:W0:Y:S02]  /*16560*/  S2R R0, SR_TID.X ;  /* 0x0000000000007919 */ /* 0x001e240000002100 */
[----:B0-----:R-:W-:-:S04]  /*16570*/  SHF.R.U32.HI R0, RZ, 0x5, R0 ;  /* 0x00000005ff007819 */ /* 0x001fc80000011600 */
[----:B------:R-:W-:-:S05]  /*16580*/  LOP3.LUT R0, R0, 0x3, RZ, 0xc0, !PT ;  /* 0x0000000300007812 */ /* 0x000fca00078ec0ff */
[----:B------:R0:W3:Y:S02]  /*16590*/  SHFL.IDX PT, R14, R0, RZ, 0x1f ;  /* 0x00001fff000e7589 */ /* 0x0000e400000e0000 */
.L_x_13418:
[----:B---3--:R-:W-:-:S13]  /*165a0*/  ISETP.NE.AND P0, PT, R14, RZ, PT ;  /* 0x000000ff0e00720c */ /* 0x008fda0003f05270 */
[----:B------:R-:W-:Y:S05]  /*165b0*/  @P0 BRA `(.L_x_13048) ;  /* 0x0000000000880947 */ /* 0x000fea0003800000 */
[----:B------:R-:W-:-:S03]  /*165c0*/  UMOV UR4, 0xffffffff ;  /* 0xffffffff00047882 */ /* 0x000fc60000000000 */
[----:B------:R-:W-:Y:S05]  /*165d0*/  BRA.DIV UR4, `(.L_x_13304) ;  /* 0x0000002e04ac7947 */ /* 0x000fea000b800000 */
[----:B------:R-:W-:-:S13]  /*165e0*/  ELECT P6, URZ, PT ;  /* 0x00000000003f782f */ /* 0x000fda00038c0000 */
.L_x_13421:
[----:B------:R-:W-:Y:S05]  /*165f0*/  @!P6 BRA `(.L_x_13048) ;  /* 0x000000000078e947 */ /* 0x000fea0003800000 */
[----:B0-----:R-:W3:Y:S02]  /*16600*/  LDL.LU R0, [R1+0x4c] ;  /* 0x00004c0001007983 */ /* 0x001ee40000300800 */
[----:B---3--:R-:W-:-:S04]  /*16610*/  LOP3.LUT R0, R0, 0x2, RZ, 0xfc, !PT ;  /* 0x0000000200007812 */ /* 0x008fc800078efcff */
[----:B------:R-:W-:-:S13]  /*16620*/  ISETP.NE.AND P2, PT, R0, 0x3, PT ;  /* 0x000000030000780c */ /* 0x000fda0003f45270 */
[----:B------:R-:W-:Y:S05]  /*16630*/  @!P2 BRA `(.L_x_13305) ;  /* 0x000000000004a947 */ /* 0x000fea0003800000 */
[----:B------:R-:W-:Y:S01]  /*16640*/  BPT.TRAP 0x1 ;  /* 0x000000040000795c */ /* 0x000fe20000300000 */
.L_x_13305:
        /* <DEDUP_REMOVED lines=12> */
.L_x_13422:
[----:B------:R-:W3:Y:S02]  /*16710*/  SYNCS.PHASECHK.TRANS64.TRYWAIT P0, [R3+URZ], R2 ;  /* 0x00000002030075a7 */ /* 0x000ee4000800017f */
[----:B---3--:R-:W-:Y:S05]  /*16720*/  @!P0 BRA `(.L_x_13307) ;  /* 0x0000002c008c8947 */ /* 0x008fea0003800000 */
.L_x_13423:
[----:B------:R-:W-:Y:S05]  /*16730*/  @!P2 BRA `(.L_x_13308) ;  /* 0x000000000004a947 */ /* 0x000fea0003800000 */
[----:B------:R-:W-:Y:S01]  /*16740*/  BPT.TRAP 0x1 ;  /* 0x000000040000795c */ /* 0x000fe20000300000 */
.L_x_13308:
[----:B------:R-:W-:-:S04]  /*16750*/  VIADD R0, R9, 0x30860 ;  /* 0x0003086009007836 */ /* 0x000fc80000000000 */
[----:B------:R-:W-:-:S04]  /*16760*/  IMAD R23, R23, 0x8, R0 ;  /* 0x0000000817177824 */ /* 0x000fc800078e0200 */
[----:B------:R-:W4:Y:S02]  /*16770*/  SYNCS.PHASECHK.TRANS64.TRYWAIT P0, [R23+URZ], R4 ;  /* 0x00000004170075a7 */ /* 0x000f24000800017f */
[----:B----4-:R-:W-:Y:S05]  /*16780*/  @!P0 BRA `(.L_x_13309) ;  /* 0x0000002c00888947 */ /* 0x010fea0003800000 */
.L_x_13424:
[----:B------:R-:W-:-:S07]  /*16790*/  IMAD R7, R7, 0x8, R0 ;  /* 0x0000000807077824 */ /* 0x000fce00078e0200 */
.L_x_13310:
[----:B------:R0:W0:Y:S02]  /*167a0*/  SYNCS.PHASECHK.TRANS64.TRYWAIT P0, [R7+URZ], R2 ;  /* 0x00000002070075a7 */ /* 0x000024000800017f */
[----:B0-----:R-:W-:Y:S05]  /*167b0*/  @!P0 NANOSLEEP.SYNCS 0x989680 ;  /* 0x009896800000895d */ /* 0x001fea0003900000 */
[----:B------:R-:W0:Y:S02]  /*167c0*/  @!P0 SYNCS.PHASECHK.TRANS64 P0, [R7+URZ], R2 ;  /* 0x00000002070085a7 */ /* 0x000e24000800007f */
[----:B0-----:R-:W-:Y:S05]  /*167d0*/  @!P0 BRA `(.L_x_13310) ;  /* 0xfffffffc00f08947 */ /* 0x001fea000383ffff */
.L_x_13048:
[----:B------:R-:W-:Y:S05]  /*167e0*/  BSYNC B9 ;  /* 0x0000000000097941 */ /* 0x000fea0003800000 */
.L_x_13045:
[----:B------:R-:W-:Y:S05]  /*167f0*/  EXIT ;  /* 0x000000000000794d */ /* 0x000fea0003800000 */
.L_x_13066:
[----:B0-----:R0:W1:Y:S02]  /*16800*/  SYNCS.PHASECHK.TRANS64.TRYWAIT P6, [R81+URZ+0x30890], R93 ;  /* 0x0308905d510075a7 */ /* 0x00106400080c017f */
[----:B-1----:R-:W-:Y:S05]  /*16810*/  @!P6 NANOSLEEP.SYNCS 0x989680 ;  /* 0x009896800000e95d */ /* 0x002fea0003900000 */
[----:B------:R-:W1:Y:S02]  /*16820*/  @!P6 SYNCS.PHASECHK.TRANS64 P6, [R81+URZ+0x30890], R93 ;  /* 0x0308905d5100e5a7 */ /* 0x000e6400080c007f */
[----:B-1----:R-:W-:Y:S05]  /*16830*/  @!P6 BRA `(.L_x_13066) ;  /* 0xfffffffc00f0e947 */ /* 0x002fea000383ffff */
[----:B------:R-:W-:Y:S05]  /*16840*/  BRA `(.L_x_13311) ;  /* 0xfffffec400387947 */ /* 0x000fea000383ffff */
.L_x_13086:
[----:B0-----:R0:W1:Y:S02]  /*16850*/  SYNCS.PHASECHK.TRANS64.TRYWAIT P5, [R81+URZ+0x30890], R93 ;  /* 0x0308905d510075a7 */ /* 0x00106400080a017f */
[----:B-1----:R-:W-:Y:S05]  /*16860*/  @!P5 NANOSLEEP.SYNCS 0x989680 ;  /* 0x009896800000d95d */ /* 0x002fea0003900000 */
[----:B------:R-:W1:Y:S02]  /*16870*/  @!P5 SYNCS.PHASECHK.TRANS64 P5, [R81+URZ+0x30890], R93 ;  /* 0x0308905d5100d5a7 */ /* 0x000e6400080a007f */
[----:B-1----:R-:W-:Y:S05]  /*16880*/  @!P5 BRA `(.L_x_13086) ;  /* 0xfffffffc00f0d947 */ /* 0x002fea000383ffff */
[----:B------:R-:W-:Y:S05]  /*16890*/  BRA `(.L_x_13312) ;  /* 0xfffffed800007947 */ /* 0x000fea000383ffff */
.L_x_13095:
[----:B-1----:R1:W2:Y:S02]  /*168a0*/  SYNCS.PHASECHK.TRANS64.TRYWAIT P4, [R81+URZ+0x30890], R93 ;  /* 0x0308905d510075a7 */ /* 0x0022a4000808017f */
[----:B--2---:R-:W-:Y:S05]  /*168b0*/  @!P4 NANOSLEEP.SYNCS 0x989680 ;  /* 0x009896800000c95d */ /* 0x004fea0003900000 */
[----:B------:R-:W2:Y:S02]  /*168c0*/  @!P4 SYNCS.PHASECHK.TRANS64 P4, [R81+URZ+0x30890], R93 ;  /* 0x0308905d5100c5a7 */ /* 0x000ea4000808007f */
[----:B--2---:R-:W-:Y:S05]  /*168d0*/  @!P4 BRA `(.L_x_13095) ;  /* 0xfffffffc00f0c947 */ /* 0x004fea000383ffff */
[----:B------:R-:W-:Y:S05]  /*168e0*/  BRA `(.L_x_13313) ;  /* 0xfffffee800547947 */ /* 0x000fea000383ffff */
.L_x_13101:
[----:B--2---:R2:W3:Y:S02]  /*168f0*/  SYNCS.PHASECHK.TRANS64.TRYWAIT P3, [R81+URZ+0x308b0], R93 ;  /* 0x0308b05d510075a7 */ /* 0x0044e4000806017f */
[----:B---3--:R-:W-:Y:S05]  /*16900*/  @!P3 NANOSLEEP.SYNCS 0x989680 ;  /* 0x009896800000b95d */ /* 0x008fea0003900000 */
[----:B------:R-:W3:Y:S02]  /*16910*/  @!P3 SYNCS.PHASECHK.TRANS64 P3, [R81+URZ+0x308b0], R93 ;  /* 0x0308b05d5100b5a7 */ /* 0x000ee4000806007f */
[----:B---3--:R-:W-:Y:S05]  /*16920*/  @!P3 BRA `(.L_x_13101) ;  /* 0xfffffffc00f0b947 */ /* 0x008fea000383ffff */
[----:B------:R-:W-:Y:S05]  /*16930*/  BRA `(.L_x_13314) ;  /* 0xfffffee800e87947 */ /* 0x000fea000383ffff */
.L_x_13109:
        /* <DEDUP_REMOVED lines=13> */
.L_x_13316:
[----:B------:R-:W-:Y:S05]  /*16a10*/  BSYNC B0 ;  /* 0x0000000000007941 */ /* 0x000fea0003800000 */
.L_x_13315:
[----:B------:R1:W-:Y:S01]  /*16a20*/  STL [R1+0x3c], R14 ;  /* 0x00003c0e01007387 */ /* 0x0003e20000100800 */
[----:B------:R-:W-:Y:S05]  /*16a30*/  BRA `(.L_x_13317) ;  /* 0xfffffef000387947 */ /* 0x000fea000383ffff */
.L_x_13121:
        /* <DEDUP_REMOVED lines=8> */
.L_x_13319:
[----:B------:R-:W-:Y:S05]  /*16ac0*/  BSYNC B1 ;  /* 0x0000000000017941 */ /* 0x000fea0003800000 */
.L_x_13318:
        /* <DEDUP_REMOVED lines=8> */
.L_x_13320:
[----:B------:R-:W-:Y:S02]  /*16b50*/  IMAD.MOV.U32 R13, RZ, RZ, R28 ;  /* 0x000000ffff0d7224 */ /* 0x000fe400078e001c */
[----:B------:R-:W-:-:S07]  /*16b60*/  IMAD.MOV.U32 R0, RZ, RZ, R14 ;  /* 0x000000ffff007224 */ /* 0x000fce00078e000e */
[----:B------:R-:W-:Y:S05]  /*16b70*/  WARPSYNC.COLLECTIVE R15, `(.L_x_13321) ;  /* 0x000000000f087348 */ /* 0x000fea0003c00000 */
[----:B------:R0:W1:Y:S02]  /*16b80*/  SHFL.IDX P6, R14, R13, R12, R11 ;  /* 0x0000000c0d0e7389 */ /* 0x00006400000c000b */
[----:B01----:R-:W-:Y:S01]  /*16b90*/  ENDCOLLECTIVE ;  /* 0x000000000000791b */ /* 0x003fe20003800000 */
.L_x_13321:
[----:B------:R-:W-:Y:S02]  /*16ba0*/  IMAD.MOV.U32 R13, RZ, RZ, R27 ;  /* 0x000000ffff0d7224 */ /* 0x000fe400078e001b */
[----:B------:R-:W-:-:S07]  /*16bb0*/  IMAD.MOV.U32 R5, RZ, RZ, R14 ;  /* 0x000000ffff057224 */ /* 0x000fce00078e000e */
[----:B------:R-:W-:Y:S05]  /*16bc0*/  WARPSYNC.COLLECTIVE R15, `(.L_x_13322) ;  /* 0x000000000f087348 */ /* 0x000fea0003c00000 */
[----:B------:R0:W1:Y:S02]  /*16bd0*/  SHFL.IDX P6, R14, R13, R12, R11 ;  /* 0x0000000c0d0e7389 */ /* 0x00006400000c000b */
[----:B01----:R-:W-:Y:S01]  /*16be0*/  ENDCOLLECTIVE ;  /* 0x000000000000791b */ /* 0x003fe20003800000 */
.L_x_13322:
[----:B------:R-:W-:Y:S05]  /*16bf0*/  BRA `(.L_x_13323) ;  /* 0xfffffef4003c7947 */ /* 0x000fea000383ffff */
.L_x_13125:
[----:B0-----:R0:W1:Y:S02]  /*16c00*/  SYNCS.PHASECHK.TRANS64.TRYWAIT P0, [R2+URZ+0x30800], R27 ;  /* 0x0308001b020075a7 */ /* 0x001064000800017f */
[----:B-1----:R-:W-:Y:S05]  /*16c10*/  @!P0 NANOSLEEP.SYNCS 0x989680 ;  /* 0x009896800000895d */ /* 0x002fea0003900000 */
[----:B------:R-:W1:Y:S02]  /*16c20*/  @!P0 SYNCS.PHASECHK.TRANS64 P0, [R2+URZ+0x30800], R27 ;  /* 0x0308001b020085a7 */ /* 0x000e64000800007f */
[----:B-1----:R-:W-:Y:S05]  /*16c30*/  @!P0 BRA `(.L_x_13125) ;  /* 0xfffffffc00f08947 */ /* 0x002fea000383ffff */
[----:B------:R-:W-:Y:S05]  /*16c40*/  BRA `(.L_x_13324) ;  /* 0xfffffef8006c7947 */ /* 0x000fea000383ffff */
.L_x_13133:
        /* <DEDUP_REMOVED lines=8> */
.L_x_13326:
[----:B------:R-:W-:Y:S05]  /*16cd0*/  BSYNC B1 ;  /* 0x0000000000017941 */ /* 0x000fea0003800000 */
.L_x_13325:
        /* <DEDUP_REMOVED lines=8> */
.L_x_13327:
[----:B------:R-:W-:Y:S01]  /*16d60*/  MOV R13, R28 ;  /* 0x0000001c000d7202 */ /* 0x000fe20000000f00 */
[----:B------:R-:W-:-:S07]  /*16d70*/  IMAD.MOV.U32 R3, RZ, RZ, R14 ;  /* 0x000000ffff037224 */ /* 0x000fce00078e000e */
[----:B------:R-:W-:Y:S05]  /*16d80*/  WARPSYNC.COLLECTIVE R15, `(.L_x_13328) ;  /* 0x000000000f087348 */ /* 0x000fea0003c00000 */
[----:B------:R0:W1:Y:S02]  /*16d90*/  SHFL.IDX P6, R14, R13, R12, R11 ;  /* 0x0000000c0d0e7389 */ /* 0x00006400000c000b */
[----:B01----:R-:W-:Y:S01]  /*16da0*/  ENDCOLLECTIVE ;  /* 0x000000000000791b */ /* 0x003fe20003800000 */
.L_x_13328:
[----:B------:R-:W-:Y:S02]  /*16db0*/  IMAD.MOV.U32 R13, RZ, RZ, R27 ;  /* 0x000000ffff0d7224 */ /* 0x000fe400078e001b */
[----:B------:R-:W-:-:S07]  /*16dc0*/  IMAD.MOV.U32 R20, RZ, RZ, R14 ;  /* 0x000000ffff147224 */ /* 0x000fce00078e000e */
[----:B------:R-:W-:Y:S05]  /*16dd0*/  WARPSYNC.COLLECTIVE R15, `(.L_x_13329) ;  /* 0x000000000f087348 */ /* 0x000fea0003c00000 */
[----:B------:R0:W1:Y:S02]  /*16de0*/  SHFL.IDX P6, R14, R13, R12, R11 ;  /* 0x0000000c0d0e7389 */ /* 0x00006400000c000b */
[----:B01----:R-:W-:Y:S01]  /*16df0*/  ENDCOLLECTIVE ;  /* 0x000000000000791b */ /* 0x003fe20003800000 */
.L_x_13329:
[----:B------:R-:W-:Y:S05]  /*16e00*/  BRA `(.L_x_13330) ;  /* 0xffffff0000dc7947 */ /* 0x000fea000383ffff */
.L_x_13137:
[----:B0-----:R0:W1:Y:S02]  /*16e10*/  SYNCS.PHASECHK.TRANS64.TRYWAIT P1, [R2+URZ+0x30800], R27 ;  /* 0x0308001b020075a7 */ /* 0x001064000802017f */
[----:B-1----:R-:W-:Y:S05]  /*16e20*/  @!P1 NANOSLEEP.SYNCS 0x989680 ;  /* 0x009896800000995d */ /* 0x002fea0003900000 */
[----:B------:R-:W1:Y:S02]  /*16e30*/  @!P1 SYNCS.PHASECHK.TRANS64 P1, [R2+URZ+0x30800], R27 ;  /* 0x0308001b020095a7 */ /* 0x000e64000802007f */
[----:B-1----:R-:W-:Y:S05]  /*16e40*/  @!P1 BRA `(.L_x_13137) ;  /* 0xfffffffc00f09947 */ /* 0x002fea000383ffff */
[----:B------:R-:W-:Y:S05]  /*16e50*/  BRA `(.L_x_13331) ;  /* 0xffffff0400c07947 */ /* 0x000fea000383ffff */
.L_x_13143:
[----:B--2---:R2:W3:Y:S02]  /*16e60*/  SYNCS.PHASECHK.TRANS64.TRYWAIT P1, [R4+URZ+0x30830], R5 ;  /* 0x03083005040075a7 */ /* 0x0044e4000802017f */
[----:B---3--:R-:W-:Y:S05]  /*16e70*/  @!P1 NANOSLEEP.SYNCS 0x989680 ;  /* 0x009896800000995d */ /* 0x008fea0003900000 */
[----:B------:R-:W3:Y:S02]  /*16e80*/  @!P1 SYNCS.PHASECHK.TRANS64 P1, [R4+URZ+0x30830], R5 ;  /* 0x03083005040095a7 */ /* 0x000ee4000802007f */
[----:B---3--:R-:W-:Y:S05]  /*16e90*/  @!P1 BRA `(.L_x_13143) ;  /* 0xfffffffc00f09947 */ /* 0x008fea000383ffff */
[----:B------:R-:W-:Y:S05]  /*16ea0*/  BRA `(.L_x_13142) ;  /* 0xffffff1400187947 */ /* 0x000fea000383ffff */
.L_x_13149:
[----:B-1----:R1:W2:Y:S02]  /*16eb0*/  SYNCS.PHASECHK.TRANS64.TRYWAIT P3, [R0+URZ+0x30830], R3 ;  /* 0x03083003000075a7 */ /* 0x0022a4000806017f */
[----:B--2---:R-:W-:Y:S05]  /*16ec0*/  @!P3 NANOSLEEP.SYNCS 0x989680 ;  /* 0x009896800000b95d */ /* 0x004fea0003900000 */
[----:B------:R-:W2:Y:S02]  /*16ed0*/  @!P3 SYNCS.PHASECHK.TRANS64 P3, [R0+URZ+0x30830], R3 ;  /* 0x030830030000b5a7 */ /* 0x000ea4000806007f */
[----:B--2---:R-:W-:Y:S05]  /*16ee0*/  @!P3 BRA `(.L_x_13149) ;  /* 0xfffffffc00f0b947 */ /* 0x004fea000383ffff */
[----:B------:R-:W-:Y:S05]  /*16ef0*/  BRA `(.L_x_13148) ;  /* 0xffffff4000cc7947 */ /* 0x000fea000383ffff */
.L_x_13154:
[----:B-1----:R1:W2:Y:S02]  /*16f00*/  SYNCS.PHASECHK.TRANS64.TRYWAIT P2, [R3+URZ+0x30850], R0 ;  /* 0x03085000030075a7 */ /* 0x0022a4000804017f */
[----:B--2---:R-:W-:Y:S05]  /*16f10*/  @!P2 NANOSLEEP.SYNCS 0x989680 ;  /* 0x009896800000a95d */ /* 0x004fea0003900000 */
[----:B------:R-:W2:Y:S02]  /*16f20*/  @!P2 SYNCS.PHASECHK.TRANS64 P2, [R3+URZ+0x30850], R0 ;  /* 0x030850000300a5a7 */ /* 0x000ea4000804007f */
[----:B--2---:R-:W-:Y:S05]  /*16f30*/  @!P2 BRA `(.L_x_13154) ;  /* 0xfffffffc00f0a947 */ /* 0x004fea000383ffff */
[----:B------:R-:W-:Y:S05]  /*16f40*/  BRA `(.L_x_13153) ;  /* 0xffffff4400a07947 */ /* 0x000fea000383ffff */
.L_x_13159:
[----:B-1----:R1:W2:Y:S02]  /*16f50*/  SYNCS.PHASECHK.TRANS64.TRYWAIT P0, [R12+URZ+0x30850], R5 ;  /* 0x030850050c0075a7 */ /* 0x0022a4000800017f */
[----:B--2---:R-:W-:Y:S05]  /*16f60*/  @!P0 NANOSLEEP.SYNCS 0x989680 ;  /* 0x009896800000895d */ /* 0x004fea0003900000 */
[----:B------:R-:W2:Y:S02]  /*16f70*/  @!P0 SYNCS.PHASECHK.TRANS64 P0, [R12+URZ+0x30850], R5 ;  /* 0x030850050c0085a7 */ /* 0x000ea4000800007f */
[----:B--2---:R-:W-:Y:S05]  /*16f80*/  @!P0 BRA `(.L_x_13159) ;  /* 0xfffffffc00f08947 */ /* 0x004fea000383ffff */
[----:B------:R-:W-:Y:S05]  /*16f90*/  BRA `(.L_x_13158) ;  /* 0xffffff70001c7947 */ /* 0x000fea000383ffff */
.L_x_13167:
[----:B------:R-:W-:Y:S02]  /*16fa0*/  IMAD.MOV.U32 R13, RZ, RZ, R20 ;  /* 0x000000ffff0d7224 */ /* 0x000fe400078e0014 */
[----:B------:R-:W-:Y:S02]  /*16fb0*/  IMAD.MOV.U32 R12, RZ, RZ, RZ ;  /* 0x000000ffff0c7224 */ /* 0x000fe400078e00ff */
[----:B------:R-:W-:Y:S02]  /*16fc0*/  IMAD.MOV.U32 R11, RZ, RZ, 0x181f ;  /* 0x0000181fff0b7424 */ /* 0x000fe400078e00ff */
[----:B------:R-:W-:Y:S02]  /*16fd0*/  IMAD.MOV.U32 R15, RZ, RZ, -0x1 ;  /* 0xffffffffff0f7424 */ /* 0x000fe400078e00ff */
[----:B------:R-:W-:Y:S02]  /*16fe0*/  IMAD R24, R26, 0xc0, R30 ;  /* 0x000000c01a187824 */ /* 0x000fe400078e021e */
[----:B------:R-:W-:-:S07]  /*16ff0*/  IMAD R21, R8, R27, RZ ;  /* 0x0000001b08157224 */ /* 0x000fce00078e02ff */
[----:B------:R-:W-:Y:S05]  /*17000*/  WARPSYNC.COLLECTIVE R15, `(.L_x_13332) ;  /* 0x000000000f087348 */ /* 0x000fea0003c00000 */
[----:B------:R0:W1:Y:S02]  /*17010*/  SHFL.IDX P6, R14, R13, R12, R11 ;  /* 0x0000000c0d0e7389 */ /* 0x00006400000c000b */
[----:B01----:R-:W-:Y:S01]  /*17020*/  ENDCOLLECTIVE ;  /* 0x000000000000791b */ /* 0x003fe20003800000 */
.L_x_13332:
[C---:B------:R-:W-:Y:S01]  /*17030*/  VIADD R8, R24.reuse, 0x30 ;  /* 0x0000003018087836 */ /* 0x040fe20000000000 */
[----:B------:R-:W-:-:S04]  /*17040*/  ISETP.GE.OR P3, PT, R24, R21, P0 ;  /* 0x000000151800720c */ /* 0x000fc80000766670 */
[----:B------:R-:W-:Y:S01]  /*17050*/  ISETP.GE.OR P4, PT, R8, R21, P0 ;  /* 0x000000150800720c */ /* 0x000fe20000786670 */
[----:B------:R-:W-:-:S05]  /*17060*/  VIADD R8, R24, 0x60 ;  /* 0x0000006018087836 */ /* 0x000fca0000000000 */
[----:B------:R-:W-:Y:S01]  /*17070*/  ISETP.GE.OR P2, PT, R8, R21, P0 ;  /* 0x000000150800720c */ /* 0x000fe20000746670 */
[----:B------:R-:W-:Y:S02]  /*17080*/  IMAD.MOV.U32 R13, RZ, RZ, R7 ;  /* 0x000000ffff0d7224 */ /* 0x000fe400078e0007 */
[----:B------:R-:W-:-:S10]  /*17090*/  IMAD.MOV.U32 R0, RZ, RZ, R14 ;  /* 0x000000ffff007224 */ /* 0x000fd400078e000e */
[----:B------:R-:W-:Y:S05]  /*170a0*/  WARPSYNC.COLLECTIVE R15, `(.L_x_13333) ;  /* 0x000000000f087348 */ /* 0x000fea0003c00000 */
[----:B------:R0:W1:Y:S02]  /*170b0*/  SHFL.IDX P6, R14, R13, R12, R11 ;  /* 0x0000000c0d0e7389 */ /* 0x00006400000c000b */
[----:B01----:R-:W-:Y:S01]  /*170c0*/  ENDCOLLECTIVE ;  /* 0x000000000000791b */ /* 0x003fe20003800000 */
.L_x_13333:
[----:B------:R-:W-:Y:S02]  /*170d0*/  IMAD.MOV.U32 R13, RZ, RZ, R20 ;  /* 0x000000ffff0d7224 */ /* 0x000fe400078e0014 */
[----:B------:R-:W-:Y:S02]  /*170e0*/  IMAD.MOV.U32 R12, RZ, RZ, 0x1 ;  /* 0x00000001ff0c7424 */ /* 0x000fe400078e00ff */
[----:B------:R-:W-:-:S07]  /*170f0*/  IMAD.MOV.U32 R3, RZ, RZ, R14 ;  /* 0x000000ffff037224 */ /* 0x000fce00078e000e */
[----:B------:R-:W-:Y:S05]  /*17100*/  WARPSYNC.COLLECTIVE R15, `(.L_x_13334) ;  /* 0x000000000f087348 */ /* 0x000fea0003c00000 */
[----:B------:R0:W1:Y:S02]  /*17110*/  SHFL.IDX P6, R14, R13, R12, R11 ;  /* 0x0000000c0d0e7389 */ /* 0x00006400000c000b */
[----:B01----:R-:W-:Y:S01]  /*17120*/  ENDCOLLECTIVE ;  /* 0x000000000000791b */ /* 0x003fe20003800000 */
.L_x_13334:
[----:B------:R-:W-:-:S04]  /*17130*/  @!P3 LEA R10, P5, R29, R3, 0x1 ;  /* 0x000000031d0ab211 */ /* 0x000fc800078a08ff */
[----:B------:R-:W-:Y:S01]  /*17140*/  @!P3 LEA.HI.X R3, R29, R0, R28, 0x1, P5 ;  /* 0x000000001d03b211 */ /* 0x000fe200028f0c1c */
[----:B------:R-:W-:Y:S02]  /*17150*/  IMAD.MOV.U32 R13, RZ, RZ, R7 ;  /* 0x000000ffff0d7224 */ /* 0x000fe400078e0007 */
[----:B------:R-:W-:-:S07]  /*17160*/  IMAD.MOV.U32 R4, RZ, RZ, R14 ;  /* 0x000000ffff047224 */ /* 0x000fce00078e000e */
[----:B------:R-:W-:Y:S05]  /*17170*/  WARPSYNC.COLLECTIVE R15, `(.L_x_13335) ;  /* 0x000000000f087348 */ /* 0x000fea0003c00000 */
[----:B------:R0:W1:Y:S02]  /*17180*/  SHFL.IDX P6, R14, R13, R12, R11 ;  /* 0x0000000c0d0e7389 */ /* 0x00006400000c000b */
[----:B01----:R-:W-:Y:S01]  /*17190*/  ENDCOLLECTIVE ;  /* 0x000000000000791b */ /* 0x003fe20003800000 */
.L_x_13335:
[----:B------:R-:W-:Y:S02]  /*171a0*/  IMAD.MOV.U32 R13, RZ, RZ, R20 ;  /* 0x000000ffff0d7224 */ /* 0x000fe400078e0014 */
[----:B------:R-:W-:Y:S02]  /*171b0*/  IMAD.MOV.U32 R12, RZ, RZ, 0x2 ;  /* 0x00000002ff0c7424 */ /* 0x000fe400078e00ff */
[----:B------:R-:W-:-:S07]  /*171c0*/  IMAD.MOV.U32 R5, RZ, RZ, R14 ;  /* 0x000000ffff057224 */ /* 0x000fce00078e000e */
[----:B------:R-:W-:Y:S05]  /*171d0*/  WARPSYNC.COLLECTIVE R15, `(.L_x_13336) ;  /* 0x000000000f087348 */ /* 0x000fea0003c00000 */
[----:B------:R0:W1:Y:S02]  /*171e0*/  SHFL.IDX P6, R14, R13, R12, R11 ;  /* 0x0000000c0d0e7389 */ /* 0x00006400000c000b */
[----:B01----:R-:W-:Y:S01]  /*171f0*/  ENDCOLLECTIVE ;  /* 0x000000000000791b */ /* 0x003fe20003800000 */
.L_x_13336:
[----:B------:R-:W-:-:S04]  /*17200*/  @!P4 LEA R8, P1, R29, R5, 0x1 ;  /* 0x000000051d08c211 */ /* 0x000fc800078208ff */
[----:B------:R-:W-:Y:S01]  /*17210*/  @!P4 LEA.HI.X R9, R29, R4, R28, 0x1, P1 ;  /* 0x000000041d09c211 */ /* 0x000fe200008f0c1c */
[----:B------:R-:W-:Y:S02]  /*17220*/  IMAD.MOV.U32 R13, RZ, RZ, R7 ;  /* 0x000000ffff0d7224 */ /* 0x000fe400078e0007 */
[----:B------:R-:W-:-:S07]  /*17230*/  IMAD.MOV.U32 R6, RZ, RZ, R14 ;  /* 0x000000ffff067224 */ /* 0x000fce00078e000e */
[----:B------:R-:W-:Y:S05]  /*17240*/  WARPSYNC.COLLECTIVE R15, `(.L_x_13337) ;  /* 0x000000000f087348 */ /* 0x000fea0003c00000 */
[----:B------:R0:W1:Y:S02]  /*17250*/  SHFL.IDX P6, R14, R13, R12, R11 ;  /* 0x0000000c0d0e7389 */ /* 0x00006400000c000b */
[----:B01----:R-:W-:Y:S01]  /*17260*/  ENDCOLLECTIVE ;  /* 0x000000000000791b */ /* 0x003fe20003800000 */
.L_x_13337:
[----:B------:R-:W-:Y:S02]  /*17270*/  @!P3 IMAD.MOV.U32 R11, RZ, RZ, R3 ;  /* 0x000000ffff0bb224 */ /* 0x000fe400078e0003 */
[----:B------:R-:W-:Y:S02]  /*17280*/  IMAD.MOV.U32 R13, RZ, RZ, R20 ;  /* 0x000000ffff0d7224 */ /* 0x000fe400078e0014 */
[----:B------:R-:W-:Y:S01]  /*17290*/  IMAD.MOV.U32 R12, RZ, RZ, 0x3 ;  /* 0x00000003ff0c7424 */ /* 0x000fe200078e00ff */
[----:B------:R0:W-:Y:S04]  /*172a0*/  @!P3 ST.E.128 desc[UR56][R10.64], RZ ;  /* 0x000000ff0a00b985 */ /* 0x0001e8000c101d38 */
[----:B------:R1:W-:Y:S01]  /*172b0*/  @!P4 ST.E.128 desc[UR56][R8.64], RZ ;  /* 0x000000ff0800c985 */ /* 0x0003e2000c101d38 */
[----:B------:R-:W-:-:S04]  /*172c0*/  @!P2 LEA R25, P5, R29, R14, 0x1 ;  /* 0x0000000e1d19a211 */ /* 0x000fc800078a08ff */
[----:B------:R-:W-:Y:S01]  /*172d0*/  @!P2 LEA.HI.X R5, R29, R6, R28, 0x1, P5 ;  /* 0x000000061d05a211 */ /* 0x000fe200028f0c1c */
[----:B0-----:R-:W-:Y:S02]  /*172e0*/  IMAD.MOV.U32 R11, RZ, RZ, 0x181f ;  /* 0x0000181fff0b7424 */ /* 0x001fe400078e00ff */
[----:B------:R-:W-:-:S07]  /*172f0*/  @!P2 IMAD.MOV.U32 R4, RZ, RZ, R25 ;  /* 0x000000ffff04a224 */ /* 0x000fce00078e0019 */
[----:B-1----:R-:W-:Y:S05]  /*17300*/  WARPSYNC.COLLECTIVE R15, `(.L_x_13338) ;  /* 0x000000000f087348 */ /* 0x002fea0003c00000 */
[----:B------:R0:W2:Y:S02]  /*17310*/  SHFL.IDX P6, R14, R13, R12, R11 ;  /* 0x0000000c0d0e7389 */ /* 0x0000a400000c000b */
[----:B012---:R-:W-:Y:S01]  /*17320*/  ENDCOLLECTIVE ;  /* 0x000000000000791b */ /* 0x007fe20003800000 */
.L_x_13338:
[----:B------:R0:W-:Y:S01]  /*17330*/  @!P2 ST.E.128 desc[UR56][R4.64], RZ ;  /* 0x000000ff0400a985 */ /* 0x0001e2000c101d38 */
[----:B------:R-:W-:Y:S02]  /*17340*/  IMAD.MOV.U32 R13, RZ, RZ, R7 ;  /* 0x000000ffff0d7224 */ /* 0x000fe400078e0007 */
[----:B------:R-:W-:-:S07]  /*17350*/  IMAD.MOV.U32 R0, RZ, RZ, R14 ;  /* 0x000000ffff007224 */ /* 0x000fce00078e000e */
[----:B0-----:R-:W-:Y:S05]  /*17360*/  WARPSYNC.COLLECTIVE R15, `(.L_x_13339) ;  /* 0x000000000f087348 */ /* 0x001fea0003c00000 */
[----:B------:R1:W2:Y:S02]  /*17370*/  SHFL.IDX P6, R14, R13, R12, R11 ;  /* 0x0000000c0d0e7389 */ /* 0x0002a400000c000b */
[----:B012---:R-:W-:Y:S01]  /*17380*/  ENDCOLLECTIVE ;  /* 0x000000000000791b */ /* 0x007fe20003800000 */
.L_x_13339:
[----:B------:R-:W-:Y:S05]  /*17390*/  BRA `(.L_x_13340) ;  /* 0xffffff9000707947 */ /* 0x000fea000383ffff */
.L_x_13184:
        /* <DEDUP_REMOVED lines=11> */
.L_x_13342:
[----:B------:R-:W-:Y:S05]  /*17450*/  BSYNC B1 ;  /* 0x0000000000017941 */ /* 0x000fea0003800000 */
.L_x_13341:
[----:B------:R-:W-:Y:S05]  /*17460*/  BRA `(.L_x_13343) ;  /* 0xffffffa000e47947 */ /* 0x000fea000383ffff */
.L_x_13186:
[----:B------:R-:W-:Y:S01]  /*17470*/  BSSY B1, `(.L_x_13344) ;  /* 0x0000006000017945 */ /* 0x000fe20003800000 */
[----:B------:R-:W-:-:S07]  /*17480*/  IMAD.MOV.U32 R15, RZ, RZ, -0x1 ;  /* 0xffffffffff0f7424 */ /* 0x000fce00078e00ff */
[----:B0-----:R-:W-:Y:S05]  /*17490*/  WARPSYNC.COLLECTIVE R15, `(.L_x_13345) ;  /* 0x000000000f0c7348 */ /* 0x001fea0003c00000 */
[----:B------:R-:W-:Y:S02]  /*174a0*/  ELECT P6, UR62, PT ;  /* 0x00000000003e782f */ /* 0x000fe400038c0000 */
[----:B------:R-:W-:Y:S01]  /*174b0*/  MOV R14, UR62 ;  /* 0x0000003e000e7c02 */ /* 0x000fe20008000f00 */
[----:B0-----:R-:W-:Y:S10]  /*174c0*/  ENDCOLLECTIVE ;  /* 0x000000000000791b */ /* 0x001ff40003800000 */
.L_x_13345:
[----:B------:R-:W-:Y:S05]  /*174d0*/  BSYNC B1 ;  /* 0x0000000000017941 */ /* 0x000fea0003800000 */
.L_x_13344:
[----:B------:R-:W-:Y:S05]  /*174e0*/  BRA `(.L_x_13185) ;  /* 0xffffffa000dc7947 */ /* 0x000fea000383ffff */
.L_x_13188:
[----:B0-----:R0:W1:Y:S02]  /*174f0*/  SYNCS.PHASECHK.TRANS64.TRYWAIT P0, [R22+URZ+0x30820], R5 ;  /* 0x03082005160075a7 */ /* 0x001064000800017f */
[----:B-1----:R-:W-:Y:S05]  /*17500*/  @!P0 NANOSLEEP.SYNCS 0x989680 ;  /* 0x009896800000895d */ /* 0x002fea0003900000 */
[----:B------:R-:W1:Y:S02]  /*17510*/  @!P0 SYNCS.PHASECHK.TRANS64 P0, [R22+URZ+0x30820], R5 ;  /* 0x03082005160085a7 */ /* 0x000e64000800007f */
[----:B-1----:R-:W-:Y:S05]  /*17520*/  @!P0 BRA `(.L_x_13188) ;  /* 0xfffffffc00f08947 */ /* 0x002fea000383ffff */
[----:B------:R-:W-:Y:S05]  /*17530*/  BRA `(.L_x_13346) ;  /* 0xffffffa000ec7947 */ /* 0x000fea000383ffff */
.L_x_13192:
[----:B0-----:R0:W1:Y:S02]  /*17540*/  SYNCS.PHASECHK.TRANS64.TRYWAIT P0, [R6+URZ+0x308a0], R5 ;  /* 0x0308a005060075a7 */ /* 0x001064000800017f */
[----:B-1----:R-:W-:Y:S05]  /*17550*/  @!P0 NANOSLEEP.SYNCS 0x989680 ;  /* 0x009896800000895d */ /* 0x002fea0003900000 */
[----:B------:R-:W1:Y:S02]  /*17560*/  @!P0 SYNCS.PHASECHK.TRANS64 P0, [R6+URZ+0x308a0], R5 ;  /* 0x0308a005060085a7 */ /* 0x000e64000800007f */
[----:B-1----:R-:W-:Y:S05]  /*17570*/  @!P0 BRA `(.L_x_13192) ;  /* 0xfffffffc00f08947 */ /* 0x002fea000383ffff */
[----:B------:R-:W-:Y:S05]  /*17580*/  BRA `(.L_x_13347) ;  /* 0xffffffa400087947 */ /* 0x000fea000383ffff */
.L_x_13197:
[----:B-1----:R1:W2:Y:S02]  /*17590*/  SYNCS.PHASECHK.TRANS64.TRYWAIT P0, [R6+URZ+0x308c0], R5 ;  /* 0x0308c005060075a7 */ /* 0x0022a4000800017f */
[----:B--2---:R-:W-:Y:S05]  /*175a0*/  @!P0 NANOSLEEP.SYNCS 0x989680 ;  /* 0x009896800000895d */ /* 0x004fea0003900000 */
[----:B------:R-:W2:Y:S02]  /*175b0*/  @!P0 SYNCS.PHASECHK.TRANS64 P0, [R6+URZ+0x308c0], R5 ;  /* 0x0308c005060085a7 */ /* 0x000ea4000800007f */
[----:B--2---:R-:W-:Y:S05]  /*175c0*/  @!P0 BRA `(.L_x_13197) ;  /* 0xfffffffc00f08947 */ /* 0x004fea000383ffff */
[----:B------:R-:W-:Y:S05]  /*175d0*/  BRA `(.L_x_13348) ;  /* 0xffffffa400847947 */ /* 0x000fea000383ffff */
.L_x_13204:
[----:B-1----:R1:W2:Y:S02]  /*175e0*/  SYNCS.PHASECHK.TRANS64.TRYWAIT P1, [R5+URZ+0x308a0], R6 ;  /* 0x0308a006050075a7 */ /* 0x0022a4000802017f */
[----:B--2---:R-:W-:Y:S05]  /*175f0*/  @!P1 NANOSLEEP.SYNCS 0x989680 ;  /* 0x009896800000995d */ /* 0x004fea0003900000 */
[----:B------:R-:W2:Y:S02]  /*17600*/  @!P1 SYNCS.PHASECHK.TRANS64 P1, [R5+URZ+0x308a0], R6 ;  /* 0x0308a006050095a7 */ /* 0x000ea4000802007f */
[----:B--2---:R-:W-:Y:S05]  /*17610*/  @!P1 BRA `(.L_x_13204) ;  /* 0xfffffffc00f09947 */ /* 0x004fea000383ffff */
[----:B------:R-:W-:Y:S05]  /*17620*/  BRA `(.L_x_13349) ;  /* 0xffffffa8004c7947 */ /* 0x000fea000383ffff */
.L_x_13209:
[----:B0-----:R0:W2:Y:S02]  /*17630*/  SYNCS.PHASECHK.TRANS64.TRYWAIT P1, [R5+URZ+0x308c0], R6 ;  /* 0x0308c006050075a7 */ /* 0x0010a4000802017f */
[----:B--2---:R-:W-:Y:S05]  /*17640*/  @!P1 NANOSLEEP.SYNCS 0x989680 ;  /* 0x009896800000995d */ /* 0x004fea0003900000 */
[----:B------:R-:W2:Y:S02]  /*17650*/  @!P1 SYNCS.PHASECHK.TRANS64 P1, [R5+URZ+0x308c0], R6 ;  /* 0x0308c006050095a7 */ /* 0x000ea4000802007f */
[----:B--2---:R-:W-:Y:S05]  /*17660*/  @!P1 BRA `(.L_x_13209) ;  /* 0xfffffffc00f09947 */ /* 0x004fea000383ffff */
[----:B------:R-:W-:Y:S05]  /*17670*/  BRA `(.L_x_13350) ;  /* 0xffffffa800c47947 */ /* 0x000fea000383ffff */
.L_x_13222:
        /* <DEDUP_REMOVED lines=11> */
.L_x_13352:
[----:B------:R-:W-:Y:S05]  /*17730*/  BSYNC B0 ;  /* 0x0000000000007941 */ /* 0x000fea0003800000 */
.L_x_13351:
[----:B------:R-:W-:Y:S05]  /*17740*/  BRA `(.L_x_13353) ;  /* 0xffffffb000dc7947 */ /* 0x000fea000383ffff */
.L_x_13224:
[----:B------:R-:W-:Y:S01]  /*17750*/  BSSY B0, `(.L_x_13354) ;  /* 0x0000006000007945 */ /* 0x000fe20003800000 */
[----:B------:R-:W-:-:S07]  /*17760*/  IMAD.MOV.U32 R15, RZ, RZ, -0x1 ;  /* 0xffffffffff0f7424 */ /* 0x000fce00078e00ff */
[----:B012---:R-:W-:Y:S05]  /*17770*/  WARPSYNC.COLLECTIVE R15, `(.L_x_13355) ;  /* 0x000000000f0c7348 */ /* 0x007fea0003c00000 */
[----:B------:R-:W-:Y:S02]  /*17780*/  ELECT P6, UR62, PT ;  /* 0x00000000003e782f */ /* 0x000fe400038c0000 */
[----:B------:R-:W-:Y:S01]  /*17790*/  MOV R14, UR62 ;  /* 0x0000003e000e7c02 */ /* 0x000fe20008000f00 */
[----:B012---:R-:W-:Y:S10]  /*177a0*/  ENDCOLLECTIVE ;  /* 0x000000000000791b */ /* 0x007ff40003800000 */
.L_x_13355:
[----:B------:R-:W-:Y:S05]  /*177b0*/  BSYNC B0 ;  /* 0x0000000000007941 */ /* 0x000fea0003800000 */
.L_x_13354:
[----:B------:R-:W-:Y:S05]  /*177c0*/  BRA `(.L_x_13356) ;  /* 0xffffffb000e47947 */ /* 0x000fea000383ffff */
.L_x_13226:
[----:B--2---:R2:W3:Y:S02]  /*177d0*/  SYNCS.PHASECHK.TRANS64.TRYWAIT P0, [R0+URZ+0x30840], R2 ;  /* 0x03084002000075a7 */ /* 0x0044e4000800017f */
[----:B---3--:R-:W-:Y:S05]  /*177e0*/  @!P0 NANOSLEEP.SYNCS 0x989680 ;  /* 0x009896800000895d */ /* 0x008fea0003900000 */
[----:B------:R-:W3:Y:S02]  /*177f0*/  @!P0 SYNCS.PHASECHK.TRANS64 P0, [R0+URZ+0x30840], R2 ;  /* 0x03084002000085a7 */ /* 0x000ee4000800007f */
[----:B---3--:R-:W-:Y:S05]  /*17800*/  @!P0 BRA `(.L_x_13226) ;  /* 0xfffffffc00f08947 */ /* 0x008fea000383ffff */
[----:B------:R-:W-:Y:S05]  /*17810*/  BRA `(.L_x_13357) ;  /* 0xffffffb4003c7947 */ /* 0x000fea000383ffff */
.L_x_13230:
[----:B------:R-:W2:Y:S01]  /*17820*/  LDL.LU R11, [R1+0x38] ;  /* 0x00003800010b7983 */ /* 0x000ea20000300800 */
[----:B------:R-:W-:Y:S01]  /*17830*/  IMAD.MOV.U32 R13, RZ, RZ, R4 ;  /* 0x000000ffff0d7224 */ /* 0x000fe200078e0004 */
[----:B------:R-:W-:Y:S01]  /*17840*/  MOV R12, RZ ;  /* 0x000000ff000c7202 */ /* 0x000fe20000000f00 */
        /* <DEDUP_REMOVED lines=9> */
.L_x_13358:
[----:B------:R-:W-:Y:S02]  /*178e0*/  IMAD.MOV.U32 R13, RZ, RZ, R0 ;  /* 0x000000ffff0d7224 */ /* 0x000fe400078e0000 */
[----:B------:R-:W-:-:S07]  /*178f0*/  IMAD.MOV.U32 R6, RZ, RZ, R14 ;  /* 0x000000ffff067224 */ /* 0x000fce00078e000e */
[----:B------:R-:W-:Y:S05]  /*17900*/  WARPSYNC.COLLECTIVE R15, `(.L_x_13359) ;  /* 0x000000000f087348 */ /* 0x000fea0003c00000 */
[----:B------:R0:W1:Y:S02]  /*17910*/  SHFL.IDX P6, R14, R13, R12, R11 ;  /* 0x0000000c0d0e7389 */ /* 0x00006400000c000b */
[----:B01----:R-:W-:Y:S01]  /*17920*/  ENDCOLLECTIVE ;  /* 0x000000000000791b */ /* 0x003fe20003800000 */
.L_x_13359:
[----:B------:R-:W-:Y:S02]  /*17930*/  IMAD.MOV.U32 R13, RZ, RZ, R4 ;  /* 0x000000ffff0d7224 */ /* 0x000fe400078e0004 */
[----:B------:R-:W-:Y:S02]  /*17940*/  IMAD.MOV.U32 R12, RZ, RZ, 0x1 ;  /* 0x00000001ff0c7424 */ /* 0x000fe400078e00ff */
[----:B------:R-:W-:-:S07]  /*17950*/  IMAD.MOV.U32 R7, RZ, RZ, R14 ;  /* 0x000000ffff077224 */ /* 0x000fce00078e000e */
[----:B------:R-:W-:Y:S05]  /*17960*/  WARPSYNC.COLLECTIVE R15, `(.L_x_13360) ;  /* 0x000000000f087348 */ /* 0x000fea0003c00000 */
[----:B------:R0:W1:Y:S02]  /*17970*/  SHFL.IDX P6, R14, R13, R12, R11 ;  /* 0x0000000c0d0e7389 */ /* 0x00006400000c000b */
[----:B01----:R-:W-:Y:S01]  /*17980*/  ENDCOLLECTIVE ;  /* 0x000000000000791b */ /* 0x003fe20003800000 */
.L_x_13360:
        /* <DEDUP_REMOVED lines=15> */
.L_x_13361:
[----:B------:R-:W-:Y:S02]  /*17a80*/  IMAD.MOV.U32 R13, RZ, RZ, R4 ;  /* 0x000000ffff0d7224 */ /* 0x000fe400078e0004 */
[----:B------:R-:W-:Y:S02]  /*17a90*/  IMAD.MOV.U32 R12, RZ, RZ, 0x2 ;  /* 0x00000002ff0c7424 */ /* 0x000fe400078e00ff */
[----:B------:R-:W-:-:S07]  /*17aa0*/  IMAD.MOV.U32 R7, RZ, RZ, R14 ;  /* 0x000000ffff077224 */ /* 0x000fce00078e000e */
[----:B------:R-:W-:Y:S05]  /*17ab0*/  WARPSYNC.COLLECTIVE R15, `(.L_x_13362) ;  /* 0x000000000f087348 */ /* 0x000fea0003c00000 */
[----:B------:R0:W1:Y:S02]  /*17ac0*/  SHFL.IDX P6, R14, R13, R12, R11 ;  /* 0x0000000c0d0e7389 */ /* 0x00006400000c000b */
[----:B01----:R-:W-:Y:S01]  /*17ad0*/  ENDCOLLECTIVE ;  /* 0x000000000000791b */ /* 0x003fe20003800000 */
.L_x_13362:
        /* <DEDUP_REMOVED lines=16> */
.L_x_13363:
[----:B------:R-:W-:Y:S02]  /*17be0*/  IMAD.MOV.U32 R13, RZ, RZ, R4 ;  /* 0x000000ffff0d7224 */ /* 0x000fe400078e0004 */
[----:B------:R-:W-:Y:S02]  /*17bf0*/  IMAD.MOV.U32 R12, RZ, RZ, 0x3 ;  /* 0x00000003ff0c7424 */ /* 0x000fe400078e00ff */
[----:B------:R-:W-:-:S07]  /*17c00*/  IMAD.MOV.U32 R7, RZ, RZ, R14 ;  /* 0x000000ffff077224 */ /* 0x000fce00078e000e */
[----:B------:R-:W-:Y:S05]  /*17c10*/  WARPSYNC.COLLECTIVE R15, `(.L_x_13364) ;  /* 0x000000000f087348 */ /* 0x000fea0003c00000 */
[----:B------:R0:W1:Y:S02]  /*17c20*/  SHFL.IDX P6, R14, R13, R12, R11 ;  /* 0x0000000c0d0e7389 */ /* 0x00006400000c000b */
[----:B01----:R-:W-:Y:S01]  /*17c30*/  ENDCOLLECTIVE ;  /* 0x000000000000791b */ /* 0x003fe20003800000 */
.L_x_13364:
        /* <DEDUP_REMOVED lines=16> */
.L_x_13365:
[----:B------:R-:W-:Y:S02]  /*17d40*/  IMAD.MOV.U32 R13, RZ, RZ, R4 ;  /* 0x000000ffff0d7224 */ /* 0x000fe400078e0004 */
[----:B------:R-:W-:Y:S02]  /*17d50*/  IMAD.MOV.U32 R12, RZ, RZ, 0x4 ;  /* 0x00000004ff0c7424 */ /* 0x000fe400078e00ff */
[----:B------:R-:W-:-:S07]  /*17d60*/  IMAD.MOV.U32 R7, RZ, RZ, R14 ;  /* 0x000000ffff077224 */ /* 0x000fce00078e000e */
[----:B------:R-:W-:Y:S05]  /*17d70*/  WARPSYNC.COLLECTIVE R15, `(.L_x_13366) ;  /* 0x000000000f087348 */ /* 0x000fea0003c00000 */
[----:B------:R0:W1:Y:S02]  /*17d80*/  SHFL.IDX P6, R14, R13, R12, R11 ;  /* 0x0000000c0d0e7389 */ /* 0x00006400000c000b */
[----:B01----:R-:W-:Y:S01]  /*17d90*/  ENDCOLLECTIVE ;  /* 0x000000000000791b */ /* 0x003fe20003800000 */
.L_x_13366:
        /* <DEDUP_REMOVED lines=16> */
.L_x_13367:
[----:B------:R-:W-:Y:S02]  /*17ea0*/  IMAD.MOV.U32 R13, RZ, RZ, R4 ;  /* 0x000000ffff0d7224 */ /* 0x000fe400078e0004 */
[----:B------:R-:W-:Y:S02]  /*17eb0*/  IMAD.MOV.U32 R12, RZ, RZ, 0x5 ;  /* 0x00000005ff0c7424 */ /* 0x000fe400078e00ff */
[----:B------:R-:W-:-:S07]  /*17ec0*/  IMAD.MOV.U32 R7, RZ, RZ, R14 ;  /* 0x000000ffff077224 */ /* 0x000fce00078e000e */
[----:B------:R-:W-:Y:S05]  /*17ed0*/  WARPSYNC.COLLECTIVE R15, `(.L_x_13368) ;  /* 0x000000000f087348 */ /* 0x000fea0003c00000 */
[----:B------:R0:W1:Y:S02]  /*17ee0*/  SHFL.IDX P6, R14, R13, R12, R11 ;  /* 0x0000000c0d0e7389 */ /* 0x00006400000c000b */
[----:B01----:R-:W-:Y:S01]  /*17ef0*/  ENDCOLLECTIVE ;  /* 0x000000000000791b */ /* 0x003fe20003800000 */
.L_x_13368:
[----:B------:R-:W-:-:S05]  /*17f00*/  @!P1 LEA R7, P2, R20, R7, 0x1 ;  /* 0x0000000714079211 */ /* 0x000fca00078408ff */
[----:B------:R-:W-:-:S05]  /*17f10*/  @!P1 IMAD.X R6, RZ, RZ, R6, P2 ;  /* 0x000000ffff069224 */ /* 0x000fca00010e0606 */
[----:B------:R-:W-:Y:S02]  /*17f20*/  @!P1 LOP3.LUT R7, R7, R6, RZ, 0x3c, !PT ;  /* 0x0000000607079212 */ /* 0x000fe400078e3cff */
[----:B------:R-:W-:Y:S02]  /*17f30*/  MOV R13, R0 ;  /* 0x00000000000d7202 */ /* 0x000fe40000000f00 */
        /* <DEDUP_REMOVED lines=12> */
.L_x_13369:
[----:B------:R-:W-:Y:S02]  /*18000*/  IMAD.MOV.U32 R13, RZ, RZ, R4 ;  /* 0x000000ffff0d7224 */ /* 0x000fe400078e0004 */
[----:B------:R-:W-:Y:S02]  /*18010*/  IMAD.MOV.U32 R12, RZ, RZ, 0x6 ;  /* 0x00000006ff0c7424 */ /* 0x000fe400078e00ff */
[----:B------:R-:W-:-:S07]  /*18020*/  IMAD.MOV.U32 R7, RZ, RZ, R14 ;  /* 0x000000ffff077224 */ /* 0x000fce00078e000e */
[----:B------:R-:W-:Y:S05]  /*18030*/  WARPSYNC.COLLECTIVE R15, `(.L_x_13370) ;  /* 0x000000000f087348 */ /* 0x000fea0003c00000 */
[----:B------:R0:W1:Y:S02]  /*18040*/  SHFL.IDX P6, R14, R13, R12, R11 ;  /* 0x0000000c0d0e7389 */ /* 0x00006400000c000b */
[----:B01----:R-:W-:Y:S01]  /*18050*/  ENDCOLLECTIVE ;  /* 0x000000000000791b */ /* 0x003fe20003800000 */
.L_x_13370:
        /* <DEDUP_REMOVED lines=16> */
.L_x_13371:
[----:B------:R-:W-:Y:S02]  /*18160*/  IMAD.MOV.U32 R13, RZ, RZ, R4 ;  /* 0x000000ffff0d7224 */ /* 0x000fe400078e0004 */
[----:B------:R-:W-:Y:S02]  /*18170*/  IMAD.MOV.U32 R12, RZ, RZ, 0x7 ;  /* 0x00000007ff0c7424 */ /* 0x000fe400078e00ff */
[----:B------:R-:W-:-:S07]  /*18180*/  IMAD.MOV.U32 R7, RZ, RZ, R14 ;  /* 0x000000ffff077224 */ /* 0x000fce00078e000e */
[----:B------:R-:W-:Y:S05]  /*18190*/  WARPSYNC.COLLECTIVE R15, `(.L_x_13372) ;  /* 0x000000000f087348 */ /* 0x000fea0003c00000 */
[----:B------:R0:W1:Y:S02]  /*181a0*/  SHFL.IDX P6, R14, R13, R12, R11 ;  /* 0x0000000c0d0e7389 */ /* 0x00006400000c000b */
[----:B01----:R-:W-:Y:S01]  /*181b0*/  ENDCOLLECTIVE ;  /* 0x000000000000791b */ /* 0x003fe20003800000 */
.L_x_13372:
        /* <DEDUP_REMOVED lines=11> */
.L_x_13373:
        /* <DEDUP_REMOVED lines=13> */
.L_x_13374:
[----:B------:R-:W-:-:S05]  /*18340*/  @!P1 LEA R6, P3, R20, R6, 0x1 ;  /* 0x0000000614069211 */ /* 0x000fca00078608ff */
[----:B------:R-:W-:-:S04]  /*18350*/  @!P1 IMAD.X R4, RZ, RZ, R4, P3 ;  /* 0x000000ffff049224 */ /* 0x000fc800018e0604 */
[----:B------:R-:W-:Y:S01]  /*18360*/  @!P1 IMAD.MOV.U32 R7, RZ, RZ, R4 ;  /* 0x000000ffff079224 */ /* 0x000fe200078e0004 */
[----:B------:R-:W-:Y:S01]  /*18370*/  IADD3 R4, R17, 0xa0, RZ ;  /* 0x000000a011047810 */ /* 0x000fe20007ffe0ff */
        /* <DEDUP_REMOVED lines=9> */
.L_x_13375:
[----:B------:R-:W-:Y:S02]  /*18410*/  IMAD.MOV.U32 R13, RZ, RZ, R2 ;  /* 0x000000ffff0d7224 */ /* 0x000fe400078e0002 */
[----:B------:R-:W-:Y:S02]  /*18420*/  IMAD.MOV.U32 R12, RZ, RZ, 0x1 ;  /* 0x00000001ff0c7424 */ /* 0x000fe400078e00ff */
[----:B------:R-:W-:-:S07]  /*18430*/  IMAD.MOV.U32 R8, RZ, RZ, R14 ;  /* 0x000000ffff087224 */ /* 0x000fce00078e000e */
[----:B------:R-:W-:Y:S05]  /*18440*/  WARPSYNC.COLLECTIVE R15, `(.L_x_13376) ;  /* 0x000000000f087348 */ /* 0x000fea0003c00000 */
[----:B------:R0:W1:Y:S02]  /*18450*/  SHFL.IDX P6, R14, R13, R12, R11 ;  /* 0x0000000c0d0e7389 */ /* 0x00006400000c000b */
[----:B01----:R-:W-:Y:S01]  /*18460*/  ENDCOLLECTIVE ;  /* 0x000000000000791b */ /* 0x003fe20003800000 */
.L_x_13376:
        /* <DEDUP_REMOVED lines=8> */
[----:B------:R0:W-:Y:S02]  /*184f0*/  @!P2 LDGSTS.E.BYPASS.LTC128B.128 [R10+0x10400], desc[UR56][R6.64], !P0 ;  /* 0x10400000060aafae */ /* 0x0001e4000c101d78 */
[----:B------:R-:W-:Y:S01]  /*18500*/  ISETP.GE.AND P1, PT, R0, R3, PT ;  /* 0x000000030000720c */ /* 0x000fe20003f26270 */
[----:B------:R-:W-:-:S12]  /*18510*/  IMAD.MOV.U32 R0, RZ, RZ, R14 ;  /* 0x000000ffff007224 */ /* 0x000fd800078e000e */
[----:B0-----:R-:W-:Y:S05]  /*18520*/  WARPSYNC.COLLECTIVE R15, `(.L_x_13377) ;  /* 0x000000000f087348 */ /* 0x001fea0003c00000 */
[----:B------:R1:W2:Y:S02]  /*18530*/  SHFL.IDX P6, R14, R13, R12, R11 ;  /* 0x0000000c0d0e7389 */ /* 0x0002a400000c000b */
[----:B012---:R-:W-:Y:S01]  /*18540*/  ENDCOLLECTIVE ;  /* 0x000000000000791b */ /* 0x007fe20003800000 */
.L_x_13377:
[----:B------:R-:W-:Y:S02]  /*18550*/  IMAD.MOV.U32 R13, RZ, RZ, R2 ;  /* 0x000000ffff0d7224 */ /* 0x000fe400078e0002 */
[----:B------:R-:W-:Y:S02]  /*18560*/  IMAD.MOV.U32 R12, RZ, RZ, 0x2 ;  /* 0x00000002ff0c7424 */ /* 0x000fe400078e00ff */
[----:B------:R-:W-:-:S07]  /*18570*/  IMAD.MOV.U32 R6, RZ, RZ, R14 ;  /* 0x000000ffff067224 */ /* 0x000fce00078e000e */
[----:B------:R-:W-:Y:S05]  /*18580*/  WARPSYNC.COLLECTIVE R15, `(.L_x_13378) ;  /* 0x000000000f087348 */ /* 0x000fea0003c00000 */
[----:B------:R0:W1:Y:S02]  /*18590*/  SHFL.IDX P6, R14, R13, R12, R11 ;  /* 0x0000000c0d0e7389 */ /* 0x00006400000c000b */
[----:B01----:R-:W-:Y:S01]  /*185a0*/  ENDCOLLECTIVE ;  /* 0x000000000000791b */ /* 0x003fe20003800000 */
.L_x_13378:
        /* <DEDUP_REMOVED lines=8> */
[----:B------:R-:W-:Y:S01]  /*18630*/  ISETP.GE.AND P1, PT, R4, R3, PT ;  /* 0x000000030400720c */ /* 0x000fe20003f26270 */
[----:B------:R-:W-:-:S12]  /*18640*/  IMAD.MOV.U32 R0, RZ, RZ, R14 ;  /* 0x000000ffff007224 */ /* 0x000fd800078e000e */
[----:B0-----:R-:W-:Y:S05]  /*18650*/  WARPSYNC.COLLECTIVE R15, `(.L_x_13379) ;  /* 0x000000000f087348 */ /* 0x001fea0003c00000 */
[----:B------:R1:W2:Y:S02]  /*18660*/  SHFL.IDX P6, R14, R13, R12, R11 ;  /* 0x0000000c0d0e7389 */ /* 0x0002a400000c000b */
[----:B012---:R-:W-:Y:S01]  /*18670*/  ENDCOLLECTIVE ;  /* 0x000000000000791b */ /* 0x007fe20003800000 */
.L_x_13379:
[----:B------:R-:W-:Y:S02]  /*18680*/  IMAD.MOV.U32 R13, RZ, RZ, R2 ;  /* 0x000000ffff0d7224 */ /* 0x000fe400078e0002 */
[----:B------:R-:W-:Y:S02]  /*18690*/  IMAD.MOV.U32 R12, RZ, RZ, 0x3 ;  /* 0x00000003ff0c7424 */ /* 0x000fe400078e00ff */
[----:B------:R-:W-:-:S07]  /*186a0*/  IMAD.MOV.U32 R6, RZ, RZ, R14 ;  /* 0x000000ffff067224 */ /* 0x000fce00078e000e */
[----:B------:R-:W-:Y:S05]  /*186b0*/  WARPSYNC.COLLECTIVE R15, `(.L_x_13380) ;  /* 0x000000000f087348 */ /* 0x000fea0003c00000 */
[----:B------:R0:W1:Y:S02]  /*186c0*/  SHFL.IDX P6, R14, R13, R12, R11 ;  /* 0x0000000c0d0e7389 */ /* 0x00006400000c000b */
[----:B01----:R-:W-:Y:S01]  /*186d0*/  ENDCOLLECTIVE ;  /* 0x000000000000791b */ /* 0x003fe20003800000 */
.L_x_13380:
        /* <DEDUP_REMOVED lines=12> */
.L_x_13381:
[----:B------:R-:W-:Y:S01]  /*187a0*/  IMAD.MOV.U32 R2, RZ, RZ, R14 ;  /* 0x000000ffff027224 */ /* 0x000fe200078e000e */
[----:B------:R-:W-:Y:S06]  /*187b0*/  BRA `(.L_x_13382) ;  /* 0xffffffb400607947 */ /* 0x000fec000383ffff */
.L_x_13233:
[----:B0-----:R0:W1:Y:S02]  /*187c0*/  SYNCS.PHASECHK.TRANS64.TRYWAIT P0, [R22+URZ+0x30820], R3 ;  /* 0x03082003160075a7 */ /* 0x001064000800017f */
[----:B-1----:R-:W-:Y:S05]  /*187d0*/  @!P0 NANOSLEEP.SYNCS 0x989680 ;  /* 0x009896800000895d */ /* 0x002fea0003900000 */
[----:B------:R-:W1:Y:S02]  /*187e0*/  @!P0 SYNCS.PHASECHK.TRANS64 P0, [R22+URZ+0x30820], R3 ;  /* 0x03082003160085a7 */ /* 0x000e64000800007f */
[----:B-1----:R-:W-:Y:S05]  /*187f0*/  @!P0 BRA `(.L_x_13233) ;  /* 0xfffffffc00f08947 */ /* 0x002fea000383ffff */
[----:B------:R-:W-:Y:S05]  /*18800*/  BRA `(.L_x_13383) ;  /* 0xffffffb400c87947 */ /* 0x000fea000383ffff */
.L_x_13242:
[----:B0-----:R0:W2:Y:S02]  /*18810*/  SYNCS.PHASECHK.TRANS64.TRYWAIT P0, [R2+URZ+0x30840], R3 ;  /* 0x03084003020075a7 */ /* 0x0010a4000800017f */
[----:B--2---:R-:W-:Y:S05]  /*18820*/  @!P0 NANOSLEEP.SYNCS 0x989680 ;  /* 0x009896800000895d */ /* 0x004fea0003900000 */
[----:B------:R-:W2:Y:S02]  /*18830*/  @!P0 SYNCS.PHASECHK.TRANS64 P0, [R2+URZ+0x30840], R3 ;  /* 0x03084003020085a7 */ /* 0x000ea4000800007f */
[----:B--2---:R-:W-:Y:S05]  /*18840*/  @!P0 BRA `(.L_x_13242) ;  /* 0xfffffffc00f08947 */ /* 0x004fea000383ffff */
[----:B------:R-:W-:Y:S05]  /*18850*/  BRA `(.L_x_13384) ;  /* 0xffffffb8007c7947 */ /* 0x000fea000383ffff */
.L_x_13247:
[----:B0-----:R0:W1:Y:S02]  /*18860*/  SYNCS.PHASECHK.TRANS64.TRYWAIT P0, [R3+URZ+0x60], R2 ;  /* 0x00006002030075a7 */ /* 0x001064000800017f */
[----:B-1----:R-:W-:Y:S05]  /*18870*/  @!P0 NANOSLEEP.SYNCS 0x989680 ;  /* 0x009896800000895d */ /* 0x002fea0003900000 */
[----:B------:R-:W1:Y:S02]  /*18880*/  @!P0 SYNCS.PHASECHK.TRANS64 P0, [R3+URZ+0x60], R2 ;  /* 0x00006002030085a7 */ /* 0x000e64000800007f */
[----:B-1----:R-:W-:Y:S05]  /*18890*/  @!P0 BRA `(.L_x_13247) ;  /* 0xfffffffc00f08947 */ /* 0x002fea000383ffff */
[----:B------:R-:W-:Y:S05]  /*188a0*/  BRA `(.L_x_13385) ;  /* 0xffffffbc00087947 */ /* 0x000fea000383ffff */
.L_x_13255:
[----:B0-----:R0:W2:Y:S02]  /*188b0*/  SYNCS.PHASECHK.TRANS64.TRYWAIT P0, [R2+URZ+0x30840], R3 ;  /* 0x03084003020075a7 */ /* 0x0010a4000800017f */
[----:B--2---:R-:W-:Y:S05]  /*188c0*/  @!P0 NANOSLEEP.SYNCS 0x989680 ;  /* 0x009896800000895d */ /* 0x004fea0003900000 */
[----:B------:R-:W2:Y:S02]  /*188d0*/  @!P0 SYNCS.PHASECHK.TRANS64 P0, [R2+URZ+0x30840], R3 ;  /* 0x03084003020085a7 */ /* 0x000ea4000800007f */
[----:B--2---:R-:W-:Y:S05]  /*188e0*/  @!P0 BRA `(.L_x_13255) ;  /* 0xfffffffc00f08947 */ /* 0x004fea000383ffff */
[----:B------:R-:W-:Y:S05]  /*188f0*/  BRA `(.L_x_13386) ;  /* 0xffffffc0004c7947 */ /* 0x000fea000383ffff */
.L_x_13260:
[----:B0-----:R0:W1:Y:S02]  /*18900*/  SYNCS.PHASECHK.TRANS64.TRYWAIT P0, [R10+URZ+0x60], R26 ;  /* 0x0000601a0a0075a7 */ /* 0x001064000800017f */
[----:B-1----:R-:W-:Y:S05]  /*18910*/  @!P0 NANOSLEEP.SYNCS 0x989680 ;  /* 0x009896800000895d */ /* 0x002fea0003900000 */
[----:B------:R-:W1:Y:S02]  /*18920*/  @!P0 SYNCS.PHASECHK.TRANS64 P0, [R10+URZ+0x60], R26 ;  /* 0x0000601a0a0085a7 */ /* 0x000e64000800007f */
[----:B-1----:R-:W-:Y:S05]  /*18930*/  @!P0 BRA `(.L_x_13260) ;  /* 0xfffffffc00f08947 */ /* 0x002fea000383ffff */
[----:B------:R-:W-:Y:S05]  /*18940*/  BRA `(.L_x_13387) ;  /* 0xffffffc000d87947 */ /* 0x000fea000383ffff */
.L_x_13268:
[----:B0-----:R0:W2:Y:S02]  /*18950*/  SYNCS.PHASECHK.TRANS64.TRYWAIT P0, [R2+URZ+0x30840], R3 ;  /* 0x03084003020075a7 */ /* 0x0010a4000800017f */
[----:B--2---:R-:W-:Y:S05]  /*18960*/  @!P0 NANOSLEEP.SYNCS 0x989680 ;  /* 0x009896800000895d */ /* 0x004fea0003900000 */
[----:B------:R-:W2:Y:S02]  /*18970*/  @!P0 SYNCS.PHASECHK.TRANS64 P0, [R2+URZ+0x30840], R3 ;  /* 0x03084003020085a7 */ /* 0x000ea4000800007f */
[----:B--2---:R-:W-:Y:S05]  /*18980*/  @!P0 BRA `(.L_x_13268) ;  /* 0xfffffffc00f08947 */ /* 0x004fea000383ffff */
[----:B------:R-:W-:Y:S05]  /*18990*/  BRA `(.L_x_13388) ;  /* 0xffffffc400e87947 */ /* 0x000fea000383ffff */
.L_x_13273:
[----:B0-----:R0:W1:Y:S02]  /*189a0*/  SYNCS.PHASECHK.TRANS64.TRYWAIT P0, [R7+URZ+0x60], R2 ;  /* 0x00006002070075a7 */ /* 0x001064000800017f */
[----:B-1----:R-:W-:Y:S05]  /*189b0*/  @!P0 NANOSLEEP.SYNCS 0x989680 ;  /* 0x009896800000895d */ /* 0x002fea0003900000 */
[----:B------:R-:W1:Y:S02]  /*189c0*/  @!P0 SYNCS.PHASECHK.TRANS64 P0, [R7+URZ+0x60], R2 ;  /* 0x00006002070085a7 */ /* 0x000e64000800007f */
[----:B-1----:R-:W-:Y:S05]  /*189d0*/  @!P0 BRA `(.L_x_13273) ;  /* 0xfffffffc00f08947 */ /* 0x002fea000383ffff */
[----:B------:R-:W-:Y:S05]  /*189e0*/  BRA `(.L_x_13389) ;  /* 0xffffffc800787947 */ /* 0x000fea000383ffff */
.L_x_13283:
[----:B0-----:R0:W1:Y:S02]  /*189f0*/  SYNCS.PHASECHK.TRANS64.TRYWAIT P0, [R3+URZ+0x30860], R0 ;  /* 0x03086000030075a7 */ /* 0x001064000800017f */
[----:B-1----:R-:W-:Y:S05]  /*18a00*/  @!P0 NANOSLEEP.SYNCS 0x989680 ;  /* 0x009896800000895d */ /* 0x002fea0003900000 */
[----:B------:R-:W1:Y:S02]  /*18a10*/  @!P0 SYNCS.PHASECHK.TRANS64 P0, [R3+URZ+0x30860], R0 ;  /* 0x03086000030085a7 */ /* 0x000e64000800007f */
[----:B-1----:R-:W-:Y:S05]  /*18a20*/  @!P0 BRA `(.L_x_13283) ;  /* 0xfffffffc00f08947 */ /* 0x002fea000383ffff */
[----:B------:R-:W-:Y:S05]  /*18a30*/  BRA `(.L_x_13390) ;  /* 0xffffffcc00747947 */ /* 0x000fea000383ffff */
.L_x_13289:
        /* <DEDUP_REMOVED lines=8> */
.L_x_13392:
[----:B------:R-:W-:Y:S05]  /*18ac0*/  BSYNC B0 ;  /* 0x0000000000007941 */ /* 0x000fea0003800000 */
.L_x_13391:
        /* <DEDUP_REMOVED lines=9> */
.L_x_13393:
        /* <DEDUP_REMOVED lines=18> */
.L_x_13394:
[----:B------:R-:W-:Y:S01]  /*18c80*/  IMAD.MOV.U32 R12, RZ, RZ, 0x2 ;  /* 0x00000002ff0c7424 */ /* 0x000fe200078e00ff */
[----:B------:R-:W-:-:S05]  /*18c90*/  SEL R5, R14, RZ, P1 ;  /* 0x000000ff0e057207 */ /* 0x000fca0000800000 */
[----:B------:R-:W-:-:S04]  /*18ca0*/  IMAD.IADD R5, R2, 0x1, R5 ;  /* 0x0000000102057824 */ /* 0x000fc800078e0205 */
[----:B------:R-:W-:-:S07]  /*18cb0*/  IMAD.MOV.U32 R13, RZ, RZ, R5 ;  /* 0x000000ffff0d7224 */ /* 0x000fce00078e0005 */
[----:B------:R-:W-:Y:S05]  /*18cc0*/  WARPSYNC.COLLECTIVE R15, `(.L_x_13395) ;  /* 0x000000000f087348 */ /* 0x000fea0003c00000 */
[----:B------:R0:W1:Y:S02]  /*18cd0*/  SHFL.UP P6, R14, R13, R12, R11 ;  /* 0x0400000c0d0e7389 */ /* 0x00006400000c000b */
[----:B01----:R-:W-:Y:S01]  /*18ce0*/  ENDCOLLECTIVE ;  /* 0x000000000000791b */ /* 0x003fe20003800000 */
.L_x_13395:
[----:B------:R-:W-:Y:S01]  /*18cf0*/  IMAD.MOV.U32 R12, RZ, RZ, 0x4 ;  /* 0x00000004ff0c7424 */ /* 0x000fe200078e00ff */
[----:B------:R-:W-:-:S05]  /*18d00*/  SEL R6, R14, RZ, P2 ;  /* 0x000000ff0e067207 */ /* 0x000fca0001000000 */
[----:B------:R-:W-:-:S04]  /*18d10*/  IMAD.IADD R6, R5, 0x1, R6 ;  /* 0x0000000105067824 */ /* 0x000fc800078e0206 */
[----:B------:R-:W-:-:S07]  /*18d20*/  IMAD.MOV.U32 R13, RZ, RZ, R6 ;  /* 0x000000ffff0d7224 */ /* 0x000fce00078e0006 */
[----:B------:R-:W-:Y:S05]  /*18d30*/  WARPSYNC.COLLECTIVE R15, `(.L_x_13396) ;  /* 0x000000000f087348 */ /* 0x000fea0003c00000 */
[----:B------:R0:W1:Y:S02]  /*18d40*/  SHFL.UP P6, R14, R13, R12, R11 ;  /* 0x0400000c0d0e7389 */ /* 0x00006400000c000b */
[----:B01----:R-:W-:Y:S01]  /*18d50*/  ENDCOLLECTIVE ;  /* 0x000000000000791b */ /* 0x003fe20003800000 */
.L_x_13396:
[----:B------:R-:W-:Y:S01]  /*18d60*/  IMAD.MOV.U32 R12, RZ, RZ, 0x8 ;  /* 0x00000008ff0c7424 */ /* 0x000fe200078e00ff */
[----:B------:R-:W-:-:S05]  /*18d70*/  SEL R7, R14, RZ, P3 ;  /* 0x000000ff0e077207 */ /* 0x000fca0001800000 */
[----:B------:R-:W-:-:S04]  /*18d80*/  IMAD.IADD R7, R6, 0x1, R7 ;  /* 0x0000000106077824 */ /* 0x000fc800078e0207 */
[----:B------:R-:W-:-:S07]  /*18d90*/  IMAD.MOV.U32 R13, RZ, RZ, R7 ;  /* 0x000000ffff0d7224 */ /* 0x000fce00078e0007 */
[----:B------:R-:W-:Y:S05]  /*18da0*/  WARPSYNC.COLLECTIVE R15, `(.L_x_13397) ;  /* 0x000000000f087348 */ /* 0x000fea0003c00000 */
[----:B------:R0:W1:Y:S02]  /*18db0*/  SHFL.UP P6, R14, R13, R12, R11 ;  /* 0x0400000c0d0e7389 */ /* 0x00006400000c000b */
[----:B01----:R-:W-:Y:S01]  /*18dc0*/  ENDCOLLECTIVE ;  /* 0x000000000000791b */ /* 0x003fe20003800000 */
.L_x_13397:
[----:B------:R-:W-:Y:S01]  /*18dd0*/  IMAD.MOV.U32 R12, RZ, RZ, 0x10 ;  /* 0x00000010ff0c7424 */ /* 0x000fe200078e00ff */
[----:B------:R-:W-:-:S05]  /*18de0*/  SEL R14, R14, RZ, P4 ;  /* 0x000000ff0e0e7207 */ /* 0x000fca0002000000 */
[----:B------:R-:W-:-:S04]  /*18df0*/  IMAD.IADD R5, R7, 0x1, R14 ;  /* 0x0000000107057824 */ /* 0x000fc800078e020e */
[----:B------:R-:W-:-:S07]  /*18e00*/  IMAD.MOV.U32 R13, RZ, RZ, R5 ;  /* 0x000000ffff0d7224 */ /* 0x000fce00078e0005 */
[----:B------:R-:W-:Y:S05]  /*18e10*/  WARPSYNC.COLLECTIVE R15, `(.L_x_13398) ;  /* 0x000000000f087348 */ /* 0x000fea0003c00000 */
[----:B------:R0:W1:Y:S02]  /*18e20*/  SHFL.UP P6, R14, R13, R12, R11 ;  /* 0x0400000c0d0e7389 */ /* 0x00006400000c000b */
[----:B01----:R-:W-:Y:S01]  /*18e30*/  ENDCOLLECTIVE ;  /* 0x000000000000791b */ /* 0x003fe20003800000 */
.L_x_13398:
[----:B------:R-:W-:Y:S01]  /*18e40*/  IMAD.MOV.U32 R12, RZ, RZ, 0x1f ;  /* 0x0000001fff0c7424 */ /* 0x000fe200078e00ff */
[----:B------:R-:W-:Y:S02]  /*18e50*/  MOV R11, 0x1f ;  /* 0x0000001f000b7802 */ /* 0x000fe40000000f00 */
[----:B------:R-:W-:-:S05]  /*18e60*/  SEL R14, R14, RZ, P5 ;  /* 0x000000ff0e0e7207 */ /* 0x000fca0002800000 */
[----:B------:R-:W-:-:S04]  /*18e70*/  IMAD.IADD R3, R5, 0x1, R14 ;  /* 0x0000000105037824 */ /* 0x000fc800078e020e */
[----:B------:R-:W-:-:S07]  /*18e80*/  IMAD.MOV.U32 R13, RZ, RZ, R3 ;  /* 0x000000ffff0d7224 */ /* 0x000fce00078e0003 */
[----:B------:R-:W-:Y:S05]  /*18e90*/  WARPSYNC.COLLECTIVE R15, `(.L_x_13399) ;  /* 0x000000000f087348 */ /* 0x000fea0003c00000 */
[----:B------:R0:W1:Y:S02]  /*18ea0*/  SHFL.IDX P6, R14, R13, R12, R11 ;  /* 0x0000000c0d0e7389 */ /* 0x00006400000c000b */
[----:B01----:R-:W-:Y:S01]  /*18eb0*/  ENDCOLLECTIVE ;  /* 0x000000000000791b */ /* 0x003fe20003800000 */
.L_x_13399:
[----:B------:R-:W-:Y:S05]  /*18ec0*/  BRA `(.L_x_13400) ;  /* 0xffffffcc00a87947 */ /* 0x000fea000383ffff */
.L_x_13294:
        /* <DEDUP_REMOVED lines=8> */
.L_x_13402:
[----:B------:R-:W-:Y:S05]  /*18f50*/  BSYNC B0 ;  /* 0x0000000000007941 */ /* 0x000fea0003800000 */
.L_x_13401:
        /* <DEDUP_REMOVED lines=8> */
.L_x_13403:
[----:B------:R-:W-:Y:S01]  /*18fe0*/  IMAD.MOV.U32 R12, RZ, RZ, 0x4 ;  /* 0x00000004ff0c7424 */ /* 0x000fe200078e00ff */
[----:B------:R-:W-:-:S05]  /*18ff0*/  SEL R14, R14, RZ, P2 ;  /* 0x000000ff0e0e7207 */ /* 0x000fca0001000000 */
[----:B------:R-:W-:-:S04]  /*19000*/  IMAD.IADD R3, R13, 0x1, R14 ;  /* 0x000000010d037824 */ /* 0x000fc800078e020e */
[----:B------:R-:W-:-:S07]  /*19010*/  IMAD.MOV.U32 R13, RZ, RZ, R3 ;  /* 0x000000ffff0d7224 */ /* 0x000fce00078e0003 */
[----:B------:R-:W-:Y:S05]  /*19020*/  WARPSYNC.COLLECTIVE R15, `(.L_x_13404) ;  /* 0x000000000f087348 */ /* 0x000fea0003c00000 */
[----:B------:R0:W1:Y:S02]  /*19030*/  SHFL.UP P6, R14, R13, R12, R11 ;  /* 0x0400000c0d0e7389 */ /* 0x00006400000c000b */
[----:B01----:R-:W-:Y:S01]  /*19040*/  ENDCOLLECTIVE ;  /* 0x000000000000791b */ /* 0x003fe20003800000 */
.L_x_13404:
[----:B------:R-:W-:Y:S01]  /*19050*/  IMAD.MOV.U32 R12, RZ, RZ, 0x8 ;  /* 0x00000008ff0c7424 */ /* 0x000fe200078e00ff */
[----:B------:R-:W-:-:S05]  /*19060*/  SEL R14, R14, RZ, P3 ;  /* 0x000000ff0e0e7207 */ /* 0x000fca0001800000 */
[----:B------:R-:W-:-:S04]  /*19070*/  IMAD.IADD R5, R3, 0x1, R14 ;  /* 0x0000000103057824 */ /* 0x000fc800078e020e */
[----:B------:R-:W-:-:S07]  /*19080*/  IMAD.MOV.U32 R13, RZ, RZ, R5 ;  /* 0x000000ffff0d7224 */ /* 0x000fce00078e0005 */
[----:B------:R-:W-:Y:S05]  /*19090*/  WARPSYNC.COLLECTIVE R15, `(.L_x_13405) ;  /* 0x000000000f087348 */ /* 0x000fea0003c00000 */
[----:B------:R0:W1:Y:S02]  /*190a0*/  SHFL.UP P6, R14, R13, R12, R11 ;  /* 0x0400000c0d0e7389 */ /* 0x00006400000c000b */
[----:B01----:R-:W-:Y:S01]  /*190b0*/  ENDCOLLECTIVE ;  /* 0x000000000000791b */ /* 0x003fe20003800000 */
.L_x_13405:
[----:B------:R-:W-:Y:S01]  /*190c0*/  IMAD.MOV.U32 R12, RZ, RZ, 0x10 ;  /* 0x00000010ff0c7424 */ /* 0x000fe200078e00ff */
[----:B------:R-:W-:-:S05]  /*190d0*/  SEL R6, R14, RZ, P4 ;  /* 0x000000ff0e067207 */ /* 0x000fca0002000000 */
[----:B------:R-:W-:-:S04]  /*190e0*/  IMAD.IADD R6, R5, 0x1, R6 ;  /* 0x0000000105067824 */ /* 0x000fc800078e0206 */
[----:B------:R-:W-:-:S07]  /*190f0*/  IMAD.MOV.U32 R13, RZ, RZ, R6 ;  /* 0x000000ffff0d7224 */ /* 0x000fce00078e0006 */
[----:B------:R-:W-:Y:S05]  /*19100*/  WARPSYNC.COLLECTIVE R15, `(.L_x_13406) ;  /* 0x000000000f087348 */ /* 0x000fea0003c00000 */
[----:B------:R0:W1:Y:S02]  /*19110*/  SHFL.UP P6, R14, R13, R12, R11 ;  /* 0x0400000c0d0e7389 */ /* 0x00006400000c000b */
[----:B01----:R-:W-:Y:S01]  /*19120*/  ENDCOLLECTIVE ;  /* 0x000000000000791b */ /* 0x003fe20003800000 */
.L_x_13406:
        /* <DEDUP_REMOVED lines=8> */
.L_x_13407:
[----:B------:R-:W-:Y:S05]  /*191b0*/  BRA `(.L_x_13408) ;  /* 0xffffffcc00887947 */ /* 0x000fea000383ffff */
.L_x_13296:
[----:B------:R-:W-:Y:S01]  /*191c0*/  BSSY B0, `(.L_x_13409) ;  /* 0x0000006000007945 */ /* 0x000fe20003800000 */
[----:B------:R-:W-:Y:S01]  /*191d0*/  PLOP3.LUT P6, PT, P6, PT, PT, 0x8, 0x0 ;  /* 0x000000000000781c */ /* 0x000fe200037ce170 */
[----:B------:R-:W-:-:S12]  /*191e0*/  IMAD.MOV.U32 R15, RZ, RZ, -0x1 ;  /* 0xffffffffff0f7424 */ /* 0x000fd800078e00ff */
[----:B0-----:R-:W-:Y:S05]  /*191f0*/  WARPSYNC.COLLECTIVE R15, `(.L_x_13410) ;  /* 0x000000000f087348 */ /* 0x001fea0003c00000 */
[----:B------:R-:W-:Y:S01]  /*19200*/  VOTE.ANY R14, PT, P6 ;  /* 0x00000000000e7806 */ /* 0x000fe200030e0100 */
[----:B0-----:R-:W-:Y:S06]  /*19210*/  ENDCOLLECTIVE ;  /* 0x000000000000791b */ /* 0x001fec0003800000 */
.L_x_13410:
[----:B------:R-:W-:Y:S05]  /*19220*/  BSYNC B0 ;  /* 0x0000000000007941 */ /* 0x000fea0003800000 */
.L_x_13409:
        /* <DEDUP_REMOVED lines=9> */
.L_x_13411:
[----:B------:R-:W-:Y:S01]  /*192c0*/  IMAD.MOV.U32 R17, RZ, RZ, R14 ;  /* 0x000000ffff117224 */ /* 0x000fe200078e000e */
[----:B------:R-:W-:Y:S06]  /*192d0*/  BRA `(.L_x_13412) ;  /* 0xffffffcc00787947 */ /* 0x000fec000383ffff */
.L_x_13298:
[----:B------:R-:W-:Y:S01]  /*192e0*/  BSSY B0, `(.L_x_13413) ;  /* 0x0000007000007945 */ /* 0x000fe20003800000 */
[----:B------:R-:W-:Y:S02]  /*192f0*/  IMAD.MOV.U32 R13, RZ, RZ, R3 ;  /* 0x000000ffff0d7224 */ /* 0x000fe400078e0003 */
[----:B------:R-:W-:Y:S02]  /*19300*/  IMAD.MOV.U32 R11, RZ, RZ, 0x1f ;  /* 0x0000001fff0b7424 */ /* 0x000fe400078e00ff */
[----:B------:R-:W-:-:S07]  /*19310*/  IMAD.MOV.U32 R15, RZ, RZ, -0x1 ;  /* 0xffffffffff0f7424 */ /* 0x000fce00078e00ff */
[----:B012---:R-:W-:Y:S05]  /*19320*/  WARPSYNC.COLLECTIVE R15, `(.L_x_13414) ;  /* 0x000000000f087348 */ /* 0x007fea0003c00000 */
[----:B------:R3:W4:Y:S02]  /*19330*/  SHFL.IDX P6, R14, R13, R12, R11 ;  /* 0x0000000c0d0e7389 */ /* 0x00072400000c000b */
[----:B01234-:R-:W-:Y:S01]  /*19340*/  ENDCOLLECTIVE ;  /* 0x000000000000791b */ /* 0x01ffe20003800000 */
.L_x_13414:
[----:B------:R-:W-:Y:S05]  /*19350*/  BSYNC B0 ;  /* 0x0000000000007941 */ /* 0x000fea0003800000 */
.L_x_13413:
[----:B------:R-:W-:Y:S05]  /*19360*/  BRA `(.L_x_13297) ;  /* 0xffffffcc00707947 */ /* 0x000fea000383ffff */
.L_x_13302:
[----:B0-----:R0:W3:Y:S02]  /*19370*/  SYNCS.PHASECHK.TRANS64.TRYWAIT P0, [R9+URZ+0x30820], R0 ;  /* 0x03082000090075a7 */ /* 0x0010e4000800017f */
[----:B---3--:R-:W-:Y:S05]  /*19380*/  @!P0 NANOSLEEP.SYNCS 0x989680 ;  /* 0x009896800000895d */ /* 0x008fea0003900000 */
[----:B------:R-:W3:Y:S02]  /*19390*/  @!P0 SYNCS.PHASECHK.TRANS64 P0, [R9+URZ+0x30820], R0 ;  /* 0x03082000090085a7 */ /* 0x000ee4000800007f */
[----:B---3--:R-:W-:Y:S05]  /*193a0*/  @!P0 BRA `(.L_x_13302) ;  /* 0xfffffffc00f08947 */ /* 0x008fea000383ffff */
[----:B------:R-:W-:Y:S05]  /*193b0*/  BRA `(.L_x_13415) ;  /* 0xffffffd0005c7947 */ /* 0x000fea000383ffff */
.L_x_13303:
        /* <DEDUP_REMOVED lines=11> */
.L_x_13417:
[----:B------:R-:W-:Y:S05]  /*19470*/  BSYNC B0 ;  /* 0x0000000000007941 */ /* 0x000fea0003800000 */
.L_x_13416:
[----:B------:R-:W-:Y:S05]  /*19480*/  BRA `(.L_x_13418) ;  /* 0xffffffd000447947 */ /* 0x000fea000383ffff */
.L_x_13304:
[----:B------:R-:W-:Y:S01]  /*19490*/  BSSY B0, `(.L_x_13419) ;  /* 0x0000006000007945 */ /* 0x000fe20003800000 */
[----:B------:R-:W-:-:S07]  /*194a0*/  IMAD.MOV.U32 R15, RZ, RZ, -0x1 ;  /* 0xffffffffff0f7424 */ /* 0x000fce00078e00ff */
[----:B012---:R-:W-:Y:S05]  /*194b0*/  WARPSYNC.COLLECTIVE R15, `(.L_x_13420) ;  /* 0x000000000f0c7348 */ /* 0x007fea0003c00000 */
[----:B------:R-:W-:Y:S02]  /*194c0*/  ELECT P6, UR62, PT ;  /* 0x00000000003e782f */ /* 0x000fe400038c0000 */
[----:B------:R-:W-:Y:S01]  /*194d0*/  MOV R14, UR62 ;  /* 0x0000003e000e7c02 */ /* 0x000fe20008000f00 */
[----:B012---:R-:W-:Y:S10]  /*194e0*/  ENDCOLLECTIVE ;  /* 0x000000000000791b */ /* 0x007ff40003800000 */
.L_x_13420:
[----:B------:R-:W-:Y:S05]  /*194f0*/  BSYNC B0 ;  /* 0x0000000000007941 */ /* 0x000fea0003800000 */
.L_x_13419:
[----:B------:R-:W-:Y:S05]  /*19500*/  BRA `(.L_x_13421) ;  /* 0xffffffd000387947 */ /* 0x000fea000383ffff */
.L_x_13306:
[----:B0-----:R0:W3:Y:S02]  /*19510*/  SYNCS.PHASECHK.TRANS64.TRYWAIT P0, [R5+URZ], R4 ;  /* 0x00000004050075a7 */ /* 0x0010e4000800017f */
[----:B---3--:R-:W-:Y:S05]  /*19520*/  @!P0 NANOSLEEP.SYNCS 0x989680 ;  /* 0x009896800000895d */ /* 0x008fea0003900000 */
[----:B------:R-:W3:Y:S02]  /*19530*/  @!P0 SYNCS.PHASECHK.TRANS64 P0, [R5+URZ], R4 ;  /* 0x00000004050085a7 */ /* 0x000ee4000800007f */
[----:B---3--:R-:W-:Y:S05]  /*19540*/  @!P0 BRA `(.L_x_13306) ;  /* 0xfffffffc00f08947 */ /* 0x008fea000383ffff */
[----:B------:R-:W-:Y:S05]  /*19550*/  BRA `(.L_x_13422) ;  /* 0xffffffd0006c7947 */ /* 0x000fea000383ffff */
.L_x_13307:
[----:B---3--:R3:W4:Y:S02]  /*19560*/  SYNCS.PHASECHK.TRANS64.TRYWAIT P0, [R3+URZ], R2 ;  /* 0x00000002030075a7 */ /* 0x008724000800017f */
[----:B----4-:R-:W-:Y:S05]  /*19570*/  @!P0 NANOSLEEP.SYNCS 0x989680 ;  /* 0x009896800000895d */ /* 0x010fea0003900000 */
[----:B------:R-:W4:Y:S02]  /*19580*/  @!P0 SYNCS.PHASECHK.TRANS64 P0, [R3+URZ], R2 ;  /* 0x00000002030085a7 */ /* 0x000f24000800007f */
[----:B----4-:R-:W-:Y:S05]  /*19590*/  @!P0 BRA `(.L_x_13307) ;  /* 0xfffffffc00f08947 */ /* 0x010fea000383ffff */
[----:B------:R-:W-:Y:S05]  /*195a0*/  BRA `(.L_x_13423) ;  /* 0xffffffd000607947 */ /* 0x000fea000383ffff */
.L_x_13309:
[----:B----4-:R4:W0:Y:S02]  /*195b0*/  SYNCS.PHASECHK.TRANS64.TRYWAIT P0, [R23+URZ], R4 ;  /* 0x00000004170075a7 */ /* 0x010824000800017f */
[----:B0-----:R-:W-:Y:S05]  /*195c0*/  @!P0 NANOSLEEP.SYNCS 0x989680 ;  /* 0x009896800000895d */ /* 0x001fea0003900000 */
[----:B------:R-:W0:Y:S02]  /*195d0*/  @!P0 SYNCS.PHASECHK.TRANS64 P0, [R23+URZ], R4 ;  /* 0x00000004170085a7 */ /* 0x000e24000800007f */
[----:B0-----:R-:W-:Y:S05]  /*195e0*/  @!P0 BRA `(.L_x_13309) ;  /* 0xfffffffc00f08947 */ /* 0x001fea000383ffff */
[----:B------:R-:W-:Y:S05]  /*195f0*/  BRA `(.L_x_13424) ;  /* 0xffffffd000647947 */ /* 0x000fea000383ffff */
.L_x_13425:
        /* <DEDUP_REMOVED lines=16> */
.L_x_15334:


//--------------------- .text._ZN7cutlass13device_kernelIN5flash11enable_sm90INS1_16FlashAttnFwdSm90INS1_25CollectiveMainloopFwdSm90ILi2EN4cute5tupleIJNS5_1CILi1EEES8_S8_EEENS6_IJNS7_ILi192EEENS7_ILi128EEENS7_ILi64EEEEEELi64ENS_10bfloat16_tEfNS_4arch4Sm90ELb0ELb1ELb0ELb0ELb0ELb0ELb0ELb1ELb1ELb1ELb0ELb0EEENS1_21CollectiveEpilogueFwdINS6_IJSA_SC_SB_EEES9_SE_SG_Li384ELb0ELb1ELb0ELb0EEENS1_30DynamicPersistentTileSchedulerILi384ELi128ELb0ELb1ELb1EEEEEEEEEvNT_6ParamsE --------------------------
	.section	.text._ZN7cutlass13device_kernelIN5flash11enable_sm90INS1_16FlashAttnFwdSm90INS1_25CollectiveMainloopFwdSm90ILi2EN4cute5tupleIJNS5_1CILi1EEES8_S8_EEENS6_IJNS7_ILi192EEENS7_ILi128EEENS7_ILi64EEEEEELi64ENS_10bfloat16_tEfNS_4arch4Sm90ELb0ELb1ELb0ELb0ELb0ELb0ELb0ELb1ELb1ELb1ELb0ELb0EEENS1_21CollectiveEpilogueFwdINS6_IJSA_SC_SB_EEES9_SE_SG_Li384ELb0ELb1ELb0ELb0EEENS1_30DynamicPersistentTileSchedulerILi384ELi128ELb0ELb1ELb1EEEEEEEEEvNT_6ParamsE,"ax",@progbits
	.align	128
.text._ZN7cutlass13device_kernelIN5flash11enable_sm90INS1_16FlashAttnFwdSm90INS1_25CollectiveMainloopFwdSm90ILi2EN4cute5tupleIJNS5_1CILi1EEES8_S8_EEENS6_IJNS7_ILi192EEENS7_ILi128EEENS7_ILi64EEEEEELi64ENS_10bfloat16_tEfNS_4arch4Sm90ELb0ELb1ELb0ELb0ELb0ELb0ELb0ELb1ELb1ELb1ELb0ELb0EEENS1_21CollectiveEpilogueFwdINS6_IJSA_SC_SB_EEES9_SE_SG_Li384ELb0ELb1ELb0ELb0EEENS1_30DynamicPersistentTileSchedulerILi384ELi128ELb0ELb1ELb1EEEEEEEEEvNT_6ParamsE:
        .type           _ZN7cutlass13device_kernelIN5flash11enable_sm90INS1_16FlashAttnFwdSm90INS1_25CollectiveMainloopFwdSm90ILi2EN4cute5tupleIJNS5_1CILi1EEES8_S8_EEENS6_IJNS7_ILi192EEENS7_ILi128EEENS7_ILi64EEEEEELi64ENS_10bfloat16_tEfNS_4arch4Sm90ELb0ELb1ELb0ELb0ELb0ELb0ELb0ELb1ELb1ELb1ELb0ELb0EEENS1_21CollectiveEpilogueFwdINS6_IJSA_SC_SB_EEES9_SE_SG_Li384ELb0ELb1ELb0ELb0EEENS1_30DynamicPersistentTileSchedulerILi384ELi128ELb0ELb1ELb1EEEEEEEEEvNT_6ParamsE,@function
        .size           _ZN7cutlass13device_kernelIN5flash11enable_sm90INS1_16FlashAttnFwdSm90INS1_25CollectiveMainloopFwdSm90ILi2EN4cute5tupleIJNS5_1CILi1EEES8_S8_EEENS6_IJNS7_ILi192EEENS7_ILi128EEENS7_ILi64EEEEEELi64ENS_10bfloat16_tEfNS_4arch4Sm90ELb0ELb1ELb0ELb0ELb0ELb0ELb0ELb1ELb1ELb1ELb0ELb0EEENS1_21CollectiveEpilogueFwdINS6_IJSA_SC_SB_EEES9_SE_SG_Li384ELb0ELb1ELb0ELb0EEENS1_30DynamicPersistentTileSchedulerILi384ELi128ELb0ELb1ELb1EEEEEEEEEvNT_6ParamsE,(.L_x_15335 - _ZN7cutlass13device_kernelIN5flash11enable_sm90INS1_16FlashAttnFwdSm90INS1_25CollectiveMainloopFwdSm90ILi2EN4cute5tupleIJNS5_1CILi1EEES8_S8_EEENS6_IJNS7_ILi192EEENS7_ILi128EEENS7_ILi64EEEEEELi64ENS_10bfloat16_tEfNS_4arch4Sm90ELb0ELb1ELb0ELb0ELb0ELb0ELb0ELb1ELb1ELb1ELb0ELb0EEENS1_21CollectiveEpilogueFwdINS6_IJSA_SC_SB_EEES9_SE_SG_Li384ELb0ELb1ELb0ELb0EEENS1_30DynamicPersistentTileSchedulerILi384ELi128ELb0ELb1ELb1EEEEEEEEEvNT_6ParamsE)
        .other          _ZN7cutlass13device_kernelIN5flash11enable_sm90INS1_16FlashAttnFwdSm90INS1_25CollectiveMainloopFwdSm90ILi2EN4cute5tupleIJNS5_1CILi1EEES8_S8_EEENS6_IJNS7_ILi192EEENS7_ILi128EEENS7_ILi64EEEEEELi64ENS_10bfloat16_tEfNS_4arch4Sm90ELb0ELb1ELb0ELb0ELb0ELb0ELb0ELb1ELb1ELb1ELb0ELb0EEENS1_21CollectiveEpilogueFwdINS6_IJSA_SC_SB_EEES9_SE_SG_Li384ELb0ELb1ELb0ELb0EEENS1_30DynamicPersistentTileSchedulerILi384ELi128ELb0ELb1ELb1EEEEEEEEEvNT_6ParamsE,@"STO_CUDA_ENTRY STV_DEFAULT"
_ZN7cutlass13device_kernelIN5flash11enable_sm90INS1_16FlashAttnFwdSm90INS1_25CollectiveMainloopFwdSm90ILi2EN4cute5tupleIJNS5_1CILi1EEES8_S8_EEENS6_IJNS7_ILi192EEENS7_ILi128EEENS7_ILi64EEEEEELi64ENS_10bfloat16_tEfNS_4arch4Sm90ELb0ELb1ELb0ELb0ELb0ELb0ELb0ELb1ELb1ELb1ELb0ELb0EEENS1_21CollectiveEpilogueFwdINS6_IJSA_SC_SB_EEES9_SE_SG_Li384ELb0ELb1ELb0ELb0EEENS1_30DynamicPersistentTileSchedulerILi384ELi128ELb0ELb1ELb1EEEEEEEEEvNT_6ParamsE:
        /* <DEDUP_REMOVED lines=17> */
.L_x_13427:
[----:B------:R-:W-:Y:S05]  /*0110*/  BSYNC B0 ;  /* 0x0000000000007941 */ /* 0x000fea0003800000 */
.L_x_13426:
        /* <DEDUP_REMOVED lines=41> */
.L_x_13428:
        /* <DEDUP_REMOVED lines=22> */
.L_x_13429:
        /* <DEDUP_REMOVED lines=18> */
.L_x_13430:
        /* <DEDUP_REMOVED lines=22> */
.L_x_13431:
        /* <DEDUP_REMOVED lines=22> */
.L_x_13432:
[----:B------:R-:W-:Y:S01]  /*08f0*/  PLOP3.LUT P0, PT, PT, PT, UP0, 0x80, 0x0 ;  /* 0x000000000000781c */ /* 0x000fe20003f0f008 */
[----:B------:R-:W-:Y:S01]  /*0900*/  UMOV UR38, 0x1 ;  /* 0x0000000100267882 */ /* 0x000fe20000000000 */
[----:B------:R-:W-:Y:S01]  /*0910*/  NOP ;  /* 0x0000000000007918 */ /* 0x000fe20000000000 */
[----:B------:R-:W-:Y:S01]  /*0920*/  USEL UR38, UR38, 0x2, !UP0 ;  /* 0x0000000226267887 */ /* 0x000fe2000c000000 */
[----:B------:R-:W-:Y:S01]  /*0930*/  ULDC.64 UR48, c[0x0][0x208] ;  /* 0x0000820000307ab9 */ /* 0x000fe20000000a00 */
[----:B012-4-:R-:W-:Y:S08]  /*0940*/  BAR.SYNC.DEFER_BLOCKING 0x0 ;  /* 0x0000000000007b1d */ /* 0x017ff00000010000 */
[----:B------:R-:W-:Y:S05]  /*0950*/  @!P0 BRA `(.L_x_13433) ;  /* 0x000000d800348947 */ /* 0x000fea0003800000 */
.L_x_13434:
        /* <DEDUP_REMOVED lines=22> */
[----:B------:R-:W-:Y:S02]  /*0ac0*/  LEA.HI R2, R0, R10, RZ, 0x4 ;  /* 0x0000000a00027211 */ /* 0x000fe400078f20ff */
[----:B------:R-:W-:Y:S01]  /*0ad0*/  LOP3.LUT R153, R154, 0xffffff80, RZ, 0xc0, !PT ;  /* 0xffffff809a997812 */ /* 0x000fe200078ec0ff */
[----:B------:R-:W-:Y:S01]  /*0ae0*/  IMAD.SHL.U32 R4, R3, 0x20, RZ ;  /* 0x0000002003047824 */ /* 0x000fe200078e00ff */
[----:B------:R-:W-:Y:S02]  /*0af0*/  SHF.R.S32.HI R5, RZ, 0x4, R2 ;  /* 0x00000004ff057819 */ /* 0x000fe40000011402 */
[----:B------:R-:W-:Y:S01]  /*0b00*/  LOP3.LUT R3, R2, 0x3fffff0, RZ, 0xc0, !PT ;  /* 0x03fffff002037812 */ /* 0x000fe200078ec0ff */
[----:B------:R-:W-:Y:S01]  /*0b10*/  IMAD.IADD R153, R10, 0x1, -R153 ;  /* 0x000000010a997824 */ /* 0x000fe200078e0a99 */
[----:B------:R-:W-:-:S02]  /*0b20*/  LEA.HI R2, R2, R5, RZ, 0x1 ;  /* 0x0000000502027211 */ /* 0x000fc400078f08ff */
[----:B------:R-:W-:Y:S01]  /*0b30*/  LOP3.LUT R4, R4, 0xfffffc00, RZ, 0xc0, !PT ;  /* 0xfffffc0004047812 */ /* 0x000fe200078ec0ff */
[----:B------:R-:W-:Y:S01]  /*0b40*/  IMAD.IADD R3, R10, 0x1, -R3 ;  /* 0x000000010a037824 */ /* 0x000fe200078e0a03 */
[----:B------:R-:W-:Y:S02]  /*0b50*/  SHF.R.S32.HI R6, RZ, 0x1f, R153 ;  /* 0x0000001fff067819 */ /* 0x000fe40000011499 */
[----:B------:R-:W-:Y:S01]  /*0b60*/  LOP3.LUT R2, R2, 0x1ffffffe, RZ, 0xc0, !PT ;  /* 0x1ffffffe02027812 */ /* 0x000fe200078ec0ff */
[----:B------:R-:W-:Y:S01]  /*0b70*/  IMAD R3, R3, 0x40, R4 ;  /* 0x0000004003037824 */ /* 0x000fe200078e0204 */
[----:B------:R-:W-:Y:S02]  /*0b80*/  LEA.HI R4, R6, R153, RZ, 0x2 ;  /* 0x0000009906047211 */ /* 0x000fe400078f10ff */
[----:B------:R-:W-:Y:S01]  /*0b90*/  LEA.HI R7, R0, R10, RZ, 0x2 ;  /* 0x0000000a00077211 */ /* 0x000fe200078f10ff */
[----:B------:R-:W-:Y:S01]  /*0ba0*/  IMAD.IADD R2, R5, 0x1, -R2 ;  /* 0x0000000105027824 */ /* 0x000fe200078e0a02 */
[----:B------:R-:W-:-:S02]  /*0bb0*/  SHF.R.S32.HI R5, RZ, 0x2, R4 ;  /* 0x00000002ff057819 */ /* 0x000fc40000011404 */
[----:B------:R-:W-:Y:S01]  /*0bc0*/  SHF.R.S32.HI R8, RZ, 0x1f, R4 ;  /* 0x0000001fff087819 */ /* 0x000fe20000011404 */
[----:B------:R-:W-:Y:S01]  /*0bd0*/  IMAD R156, R2, 0x8, R3 ;  /* 0x00000008029c7824 */ /* 0x000fe200078e0203 */
[----:B------:R-:W-:Y:S02]  /*0be0*/  SHF.R.S32.HI R154, RZ, 0x7, R154 ;  /* 0x00000007ff9a7819 */ /* 0x000fe4000001149a */
[----:B------:R-:W-:Y:S02]  /*0bf0*/  LOP3.LUT R7, R7, 0xfffffffc, RZ, 0xc0, !PT ;  /* 0xfffffffc07077812 */ /* 0x000fe400078ec0ff */
[----:B------:R-:W-:Y:S01]  /*0c00*/  LEA.HI R8, R8, R5, RZ, 0x3 ;  /* 0x0000000508087211 */ /* 0x000fe200078f18ff */
[----:B------:R-:W-:Y:S01]  /*0c10*/  IMAD.HI R2, R154, 0x55555556, RZ ;  /* 0x555555569a027827 */ /* 0x000fe200078e02ff */
[----:B------:R-:W-:Y:S02]  /*0c20*/  LEA.HI R0, R0, R10, RZ, 0x3 ;  /* 0x0000000a00007211 */ /* 0x000fe400078f18ff */
[----:B------:R-:W-:Y:S01]  /*0c30*/  LOP3.LUT R8, R8, 0xfffffff8, RZ, 0xc0, !PT ;  /* 0xfffffff808087812 */ /* 0x000fe200078ec0ff */
[----:B------:R-:W-:Y:S01]  /*0c40*/  IMAD.IADD R7, R10, 0x1, -R7 ;  /* 0x000000010a077824 */ /* 0x000fe200078e0a07 */
[----:B------:R-:W-:-:S02]  /*0c50*/  LEA.HI R6, R6, R153, RZ, 0x5 ;  /* 0x0000009906067211 */ /* 0x000fc400078f28ff */
[----:B------:R-:W-:Y:S01]  /*0c60*/  LOP3.LUT R18, R0, 0xfffffff8, RZ, 0xc0, !PT ;  /* 0xfffffff800127812 */ /* 0x000fe200078ec0ff */
[----:B------:R-:W-:Y:S01]  /*0c70*/  IMAD.IADD R5, R5, 0x1, -R8 ;  /* 0x0000000105057824 */ /* 0x000fe200078e0a08 */
[----:B------:R-:W-:Y:S02]  /*0c80*/  LEA.HI R9, R7, R7, RZ, 0x1 ;  /* 0x0000000707097211 */ /* 0x000fe400078f08ff */
[----:B------:R-:W-:Y:S01]  /*0c90*/  LEA.HI R3, R2, R2, RZ, 0x1 ;  /* 0x0000000202037211 */ /* 0x000fe200078f08ff */
[----:B------:R-:W-:Y:S01]  /*0ca0*/  IMAD.IADD R18, R10, 0x1, -R18 ;  /* 0x000000010a127824 */ /* 0x000fe200078e0a12 */
[----:B------:R-:W-:Y:S02]  /*0cb0*/  SHF.R.S32.HI R6, RZ, 0x5, R6 ;  /* 0x00000005ff067819 */ /* 0x000fe40000011406 */
[----:B------:R-:W-:Y:S01]  /*0cc0*/  LOP3.LUT R2, R9, 0x1ffffffe, RZ, 0xc0, !PT ;  /* 0x1ffffffe09027812 */ /* 0x000fe200078ec0ff */
[----:B------:R-:W-:Y:S01]  /*0cd0*/  IMAD R3, R3, -0x3, R154 ;  /* 0xfffffffd03037824 */ /* 0x000fe200078e029a */
[----:B------:R-:W-:Y:S01]  /*0ce0*/  LOP3.LUT R16, R4, 0x7ffffffc, RZ, 0xc0, !PT ;  /* 0x7ffffffc04107812 */ /* 0x000fe200078ec0ff */
[----:B------:R-:W-:Y:S01]  /*0cf0*/  IMAD R6, R6, 0x10, R5 ;  /* 0x0000001006067824 */ /* 0x000fe200078e0205 */
[----:B------:R-:W-:Y:S01]  /*0d00*/  SHF.R.S32.HI R152, RZ, 0x3, R0 ;  /* 0x00000003ff987819 */ /* 0x000fe20000011400 */
[----:B------:R-:W-:-:S02]  /*0d10*/  IMAD.SHL.U32 R19, R18, 0x8, RZ ;  /* 0x0000000812137824 */ /* 0x000fc400078e00ff */
[----:B------:R-:W-:Y:S02]  /*0d20*/  IMAD.IADD R2, R7, 0x1, -R2 ;  /* 0x0000000107027824 */ /* 0x000fe400078e0a02 */
[----:B------:R-:W-:Y:S01]  /*0d30*/  IMAD R155, R3, 0x40, R6 ;  /* 0x00000040039b7824 */ /* 0x000fe200078e0206 */
[----:B------:R-:W-:Y:S01]  /*0d40*/  SHF.R.S32.HI R157, RZ, 0x1f, R19 ;  /* 0x0000001fff9d7819 */ /* 0x000fe20000011413 */
[----:B------:R-:W-:Y:S02]  /*0d50*/  IMAD.IADD R16, R153, 0x1, -R16 ;  /* 0x0000000199107824 */ /* 0x000fe400078e0a10 */
[----:B------:R-:W-:-:S07]  /*0d60*/  IMAD R17, R2, 0x8, R155 ;  /* 0x0000000802117824 */ /* 0x000fce00078e029b */
.L_x_13519:
        /* <DEDUP_REMOVED lines=12> */
[----:B012--5:R-:W-:Y:S05]  /*0e30*/  @!P0 BRA `(.L_x_13435) ;  /* 0x0000000000208947 */ /* 0x027fea0003800000 */
        /* <DEDUP_REMOVED lines=8> */
.L_x_13435:
[----:B------:R-:W-:Y:S01]  /*0ec0*/  ULDC UR7, c[0x0][0xc54] ;  /* 0x0003150000077ab9 */ /* 0x000fe20000000800 */
[----:B------:R-:W-:Y:S01]  /*0ed0*/  UMOV UR6, UR9 ;  /* 0x0000000900067c82 */ /* 0x000fe20008000000 */
[----:B------:R-:W-:-:S11]  /*0ee0*/  UISETP.NE.AND UP0, UPT, UR7, 0x1, UPT ;  /* 0x000000010700788c */ /* 0x000fd6000bf05270 */
[----:B------:R-:W-:Y:S02]  /*0ef0*/  @UP0 ULDC.64 UR10, c[0x0][0xc58] ;  /* 0x00031600000a0ab9 */ /* 0x000fe40000000a00 */
[----:B------:R-:W-:-:S04]  /*0f00*/  UIMAD.WIDE.U32 UR4, UR9, UR10, URZ ;  /* 0x0000000a090472a5 */ /* 0x000fc8000f8e003f */
[----:B------:R-:W-:-:S04]  /*0f10*/  @UP0 USHF.R.U32.HI UR6, URZ, UR11, UR5 ;  /* 0x0000000b3f060299 */ /* 0x000fc80008011605 */
[----:B------:R-:W-:-:S12]  /*0f20*/  UIMAD UR4, UR6, UR7, URZ ;  /* 0x00000007060472a4 */ /* 0x000fd8000f8e023f */
.L_x_13436:
        /* <DEDUP_REMOVED lines=49> */
.L_x_13438:
[----:B------:R-:W-:-:S11]  /*1240*/  UISETP.NE.AND UP0, UPT, UR5, 0x1, UPT ;  /* 0x000000010500788c */ /* 0x000fd6000bf05270 */
[----:B------:R-:W-:Y:S02]  /*1250*/  @UP0 ULDC.64 UR8, c[0x0][0x9e8] ;  /* 0x00027a0000080ab9 */ /* 0x000fe40000000a00 */
[----:B------:R-:W-:-:S04]  /*1260*/  UIMAD.WIDE.U32 UR6, UR4, UR8, URZ ;  /* 0x00000008040672a5 */ /* 0x000fc8000f8e003f */
[----:B------:R-:W-:-:S12]  /*1270*/  @UP0 USHF.R.U32.HI UR4, URZ, UR9, UR7 ;  /* 0x000000093f040299 */ /* 0x000fd80008011607 */
.L_x_13439:
[----:B------:R-:W-:-:S06]  /*1280*/  UIMAD UR4, UR4, UR5, UR5 ;  /* 0x00000005040472a4 */ /* 0x000fcc000f8e0205 */
[----:B------:R-:W-:-:S07]  /*1290*/  VIMNMX R0, R0, UR4, PT ;  /* 0x0000000400007c48 */ /* 0x000fce000bfe0100 */
.L_x_13437:
        /* <DEDUP_REMOVED lines=29> */
.L_x_13441:
[----:B------:R-:W-:-:S11]  /*1470*/  UISETP.NE.AND UP0, UPT, UR5, 0x1, UPT ;  /* 0x000000010500788c */ /* 0x000fd6000bf05270 */
[----:B------:R-:W-:Y:S02]  /*1480*/  @UP0 ULDC.64 UR10, c[0x0][0x9e8] ;  /* 0x00027a00000a0ab9 */ /* 0x000fe40000000a00 */
[----:B------:R-:W-:-:S04]  /*1490*/  UIMAD.WIDE.U32 UR6, UR4, UR10, URZ ;  /* 0x0000000a040672a5 */ /* 0x000fc8000f8e003f */
[----:B------:R-:W-:-:S12]  /*14a0*/  @UP0 USHF.R.U32.HI UR4, URZ, UR11, UR7 ;  /* 0x0000000b3f040299 */ /* 0x000fd80008011607 */
.L_x_13442:
[----:B------:R-:W-:-:S04]  /*14b0*/  UIMAD UR4, UR4, UR5, URZ ;  /* 0x00000005040472a4 */ /* 0x000fc8000f8e023f */
[----:B------:R-:W-:-:S04]  /*14c0*/  UISETP.LT.AND UP0, UPT, UR9, UR4, UPT ;  /* 0x000000040900728c */ /* 0x000fc8000bf01270 */
[----:B------:R-:W-:-:S12]  /*14d0*/  USEL UR9, UR9, UR4, !UP0 ;  /* 0x0000000409097287 */ /* 0x000fd8000c000000 */
.L_x_13440:
[----:B------:R-:W-:Y:S01]  /*14e0*/  USHF.R.S32.HI UR4, URZ, 0x1f, UR9 ;  /* 0x0000001f3f047899 */ /* 0x000fe20008011409 */
[----:B------:R-:W-:Y:S02]  /*14f0*/  PLOP3.LUT P0, PT, PT, PT, PT, 0x80, 0x0 ;  /* 0x000000000000781c */ /* 0x000fe40003f0f070 */
[----:B------:R-:W-:Y:S02]  /*1500*/  CS2R R24, SRZ ;  /* 0x0000000000187805 */ /* 0x000fe4000001ff00 */
[----:B------:R-:W-:Y:S01]  /*1510*/  CS2R R34, SRZ ;  /* 0x0000000000227805 */ /* 0x000fe2000001ff00 */
[----:B------:R-:W-:Y:S01]  /*1520*/  ULEA.HI UR4, UR4, UR9, URZ, 0x7 ;  /* 0x0000000904047291 */ /* 0x000fe2000f8f383f */
[----:B------:R-:W-:Y:S01]  /*1530*/  IMAD.MOV.U32 R118, RZ, RZ, RZ ;  /* 0x000000ffff767224 */ /* 0x000fe200078e00ff */
[----:B------:R-:W-:Y:S01]  /*1540*/  CS2R R32, SRZ ;  /* 0x0000000000207805 */ /* 0x000fe2000001ff00 */
[----:B------:R-:W-:Y:S01]  /*1550*/  IMAD.MOV.U32 R21, RZ, RZ, RZ ;  /* 0x000000ffff157224 */ /* 0x000fe200078e00ff */
        /* <DEDUP_REMOVED lines=9> */
[----:B------:R-:W-:Y:S01]  /*15f0*/  IMAD.MOV.U32 R106, RZ, RZ, RZ ;  /* 0x000000ffff6a7224 */ /* 0x000fe200078e00ff */
[----:B------:R-:W-:Y:S01]  /*1600*/  CS2R R102, SRZ ;  /* 0x0000000000667805 */ /* 0x000fe2000001ff00 */
[----:B------:R-:W-:Y:S01]  /*1610*/  IMAD.MOV.U32 R41, RZ, RZ, RZ ;  /* 0x000000ffff297224 */ /* 0x000fe200078e00ff */
[----:B------:R-:W-:-:S02]  /*1620*/  CS2R R100, SRZ ;  /* 0x0000000000647805 */ /* 0x000fc4000001ff00 */
[----:B------:R-:W-:Y:S02]  /*1630*/  CS2R R98, SRZ ;  /* 0x0000000000627805 */ /* 0x000fe4000001ff00 */
[----:B------:R-:W-:Y:S02]  /*1640*/  ISETP.GT.AND P1, PT, R88, UR43, PT ;  /* 0x0000002b58007c0c */ /* 0x000fe4000bf24270 */
[----:B------:R-:W-:Y:S02]  /*1650*/  CS2R R96, SRZ ;  /* 0x0000000000607805 */ /* 0x000fe4000001ff00 */
[----:B------:R-:W-:Y:S02]  /*1660*/  CS2R R94, SRZ ;  /* 0x00000000005e7805 */ /* 0x000fe4000001ff00 */
[----:B------:R-:W-:Y:S02]  /*1670*/  CS2R R92, SRZ ;  /* 0x00000000005c7805 */ /* 0x000fe4000001ff00 */
[----:B------:R-:W-:Y:S01]  /*1680*/  CS2R R90, SRZ ;  /* 0x00000000005a7805 */ /* 0x000fe2000001ff00 */
[----:B------:R-:W-:-:S02]  /*1690*/  IMAD.MOV.U32 R89, RZ, RZ, RZ ;  /* 0x000000ffff597224 */ /* 0x000fc400078e00ff */
[----:B------:R-:W-:Y:S02]  /*16a0*/  IMAD.MOV.U32 R26, RZ, RZ, RZ ;  /* 0x000000ffff1a7224 */ /* 0x000fe400078e00ff */
[----:B------:R-:W-:Y:S05]  /*16b0*/  @!P1 BRA `(.L_x_13443) ;  /* 0x000000b400ac9947 */ /* 0x000fea0003800000 */
[----:B------:R-:W0:Y:S01]  /*16c0*/  SHFL.IDX PT, R0, R154, RZ, 0x1f ;  /* 0x00001fff9a007589 */ /* 0x000e2200000e0000 */
[----:B------:R-:W1:Y:S01]  /*16d0*/  S2UR UR6, SR_CgaCtaId ;  /* 0x00000000000679c3 */ /* 0x000e620000008800 */
[----:B------:R-:W-:Y:S01]  /*16e0*/  UMOV UR45, 0x400 ;  /* 0x00000400002d7882 */ /* 0x000fe20000000000 */
[----:B0-----:R-:W-:Y:S01]  /*16f0*/  R2UR UR44, R0 ;  /* 0x00000000002c72ca */ /* 0x001fe200000e0000 */
[----:B-1----:R-:W-:-:S12]  /*1700*/  ULEA UR45, UR6, UR45, 0x18 ;  /* 0x0000002d062d7291 */ /* 0x002fd8000f8ec03f */
[----:B------:R-:W-:Y:S02]  /*1710*/  UIMAD.WIDE UR4, UR44, 0x55555556, URZ ;  /* 0x555555562c0478a5 */ /* 0x000fe4000f8e023f */
[----:B------:R-:W-:Y:S02]  /*1720*/  UIADD3 UR4, UR45, 0x8400, URZ ;  /* 0x000084002d047890 */ /* 0x000fe4000fffe03f */
[----:B------:R-:W-:Y:S02]  /*1730*/  ULEA.HI UR5, UR5, UR5, URZ, 0x1 ;  /* 0x0000000505057291 */ /* 0x000fe4000f8f083f */
[----:B------:R-:W-:Y:S02]  /*1740*/  ULOP3.LUT UP0, URZ, UR4, 0x3ff, URZ, 0xc0, !UPT ;  /* 0x000003ff043f7892 */ /* 0x000fe4000f80c03f */
[----:B------:R-:W-:-:S04]  /*1750*/  UIMAD UR5, UR5, -0x3, UR44 ;  /* 0xfffffffd050578a4 */ /* 0x000fc8000f8e022c */
[----:B------:R-:W-:Y:S01]  /*1760*/  PLOP3.LUT P0, PT, PT, PT, UP0, 0x80, 0x0 ;  /* 0x000000000000781c */ /* 0x000fe20003f0f008 */
[----:B------:R-:W-:-:S04]  /*1770*/  ULEA UR5, UR5, UR4, 0xd ;  /* 0x0000000405057291 */ /* 0x000fc8000f8e683f */
[----:B------:R-:W-:-:S04]  /*1780*/  USHF.R.U32.HI UR5, URZ, 0x4, UR5 ;  /* 0x000000043f057899 */ /* 0x000fc80008011605 */
        /* <DEDUP_REMOVED lines=18> */
.L_x_13444:
        /* <DEDUP_REMOVED lines=9> */
.L_x_13617:
[----:B------:R-:W-:Y:S05]  /*1940*/  @!P0 BRA `(.L_x_13446) ;  /* 0x0000000000048947 */ /* 0x000fea0003800000 */
[----:B------:R-:W-:Y:S01]  /*1950*/  BPT.TRAP 0x1 ;  /* 0x000000040000795c */ /* 0x000fe20000300000 */
.L_x_13446:
[----:B------:R-:W-:Y:S02]  /*1960*/  IMAD.U32 R5, RZ, RZ, UR37 ;  /* 0x00000025ff057e24 */ /* 0x000fe4000f8e00ff */
[----:B0-----:R-:W-:-:S03]  /*1970*/  IMAD.U32 R0, RZ, RZ, UR36 ;  /* 0x00000024ff007e24 */ /* 0x001fc6000f8e00ff */
[----:B------:R-:W-:Y:S02]  /*1980*/  LEA R5, R5, UR45, 0x3 ;  /* 0x0000002d05057c11 */ /* 0x000fe4000f8e18ff */
[----:B------:R-:W-:-:S04]  /*1990*/  SHF.L.U32 R0, R0, 0x1f, RZ ;  /* 0x0000001f00007819 */ /* 0x000fc800000006ff */
[----:B------:R0:W1:Y:S01]  /*19a0*/  SYNCS.PHASECHK.TRANS64.TRYWAIT P2, [R5+URZ+0x16830], R0 ;  /* 0x01683000050075a7 */ /* 0x000062000804017f */
[----:B------:R-:W-:Y:S05]  /*19b0*/  @!P0 BRA `(.L_x_13447) ;  /* 0x0000000000048947 */ /* 0x000fea0003800000 */
[----:B------:R-:W-:Y:S01]  /*19c0*/  BPT.TRAP 0x1 ;  /* 0x000000040000795c */ /* 0x000fe20000300000 */
.L_x_13447:
[----:B------:R-:W2:Y:S02]  /*19d0*/  S2R R2, SR_TID.X ;  /* 0x0000000000027919 */ /* 0x000ea40000002100 */
[----:B--2---:R-:W-:Y:S01]  /*19e0*/  LOP3.LUT P1, RZ, R2, 0x7f, RZ, 0xc0, !PT ;  /* 0x0000007f02ff7812 */ /* 0x004fe2000782c0ff */
[----:B-1----:R-:W-:-:S12]  /*19f0*/  @P2 BRA `(.L_x_13448) ;  /* 0x0000000000082947 */ /* 0x002fd80003800000 */
[----:B------:R-:W1:Y:S02]  /*1a00*/  SYNCS.PHASECHK.TRANS64.TRYWAIT P2, [R5+URZ+0x16830], R0 ;  /* 0x01683000050075a7 */ /* 0x000e64000804017f */
[----:B-1----:R-:W-:Y:S05]  /*1a10*/  @!P2 BRA `(.L_x_13449) ;  /* 0x000001080044a947 */ /* 0x002fea0003800000 */
.L_x_13448:
        /* <DEDUP_REMOVED lines=17> */
[----:B------:R-:W-:-:S02]  /*1b30*/  ULEA UR18, UR37, UR20, 0xa ;  /* 0x0000001425127291 */ /* 0x000fc4000f8e503f */
[----:B------:R-:W-:Y:S01]  /*1b40*/  UIADD3 UR8, UR16, 0x4, URZ ;  /* 0x0000000410087890 */ /* 0x000fe2000fffe03f */
[----:B------:R-:W-:Y:S01]  /*1b50*/  IMAD R9, R88, R3, 0x80 ;  /* 0x0000008058097424 */ /* 0x000fe200078e0203 */
[----:B------:R-:W-:Y:S02]  /*1b60*/  UIADD3 UR6, UR18, 0x2, URZ ;  /* 0x0000000212067890 */ /* 0x000fe4000fffe03f */
        /* <DEDUP_REMOVED lines=10> */
[----:B------:R-:W-:Y:S01]  /*1c10*/  ULDC UR22, c[0x0][0x9dc] ;  /* 0x0002770000167ab9 */ /* 0x000fe20000000800 */
[----:B------:R-:W-:-:S02]  /*1c20*/  WARPGROUP.DEPBAR.LE gsb0, 0x0 ;  /* 0x00008000000079c5 */ /* 0x000fc40000010000 */
        /* <DEDUP_REMOVED lines=11> */
[----:B------:R-:W-:Y:S01]  /*1ce0*/  ULDC.64 UR6, c[0x0][0x9e0] ;  /* 0x0002780000067ab9 */ /* 0x000fe20000000a00 */
[----:B------:R-:W-:Y:S01]  /*1cf0*/  LEA R5, R88, 0xffffff80, 0x7 ;  /* 0xffffff8058057811 */ /* 0x000fe200078e38ff */
        /* <DEDUP_REMOVED lines=35> */
.L_x_13452:
[----:B------:R-:W-:-:S06]  /*1f30*/  UISETP.NE.AND UP2, UPT, UR7, 0x1, UPT ;  /* 0x000000010700788c */ /* 0x000fcc000bf45270 */
[----:B------:R-:W-:-:S05]  /*1f40*/  PLOP3.LUT P2, PT, PT, PT, UP2, 0x80, 0x0 ;  /* 0x000000000000781c */ /* 0x000fca0003f4f028 */
[----:B------:R-:W-:-:S08]  /*1f50*/  @UP2 ULDC.64 UR10, c[0x0][0x9e8] ;  /* 0x00027a00000a2ab9 */ /* 0x000fd00000000a00 */
[----:B------:R-:W-:-:S05]  /*1f60*/  @P2 IMAD.HI.U32 R3, R8, UR10, RZ ;  /* 0x0000000a08032c27 */ /* 0x000fca000f8e00ff */
[----:B------:R-:W-:-:S07]  /*1f70*/  @P2 SHF.R.U32.HI R8, RZ, UR11, R3 ;  /* 0x0000000bff082c19 */ /* 0x000fce0008011603 */
.L_x_13453:
[----:B------:R-:W-:Y:S05]  /*1f80*/  BSYNC B0 ;  /* 0x0000000000007941 */ /* 0x000fea0003800000 */
.L_x_13451:
[----:B------:R-:W-:-:S04]  /*1f90*/  IMAD R3, R8, UR7, -R5 ;  /* 0x0000000708037c24 */ /* 0x000fc8000f8e0a05 */
[----:B------:R-:W-:-:S05]  /*1fa0*/  IMAD R3, R16, -0x2, R3 ;  /* 0xfffffffe10037824 */ /* 0x000fca00078e0203 */
[----:B------:R-:W-:Y:S02]  /*1fb0*/  VIMNMX R4, R4, R3, !PT ;  /* 0x0000000304047248 */ /* 0x000fe40007fe0100 */
[----:B------:R-:W-:-:S07]  /*1fc0*/  VIADDMNMX R0, R3, UR7, R0, PT ;  /* 0x0000000703007c46 */ /* 0x000fce000b800100 */
.L_x_13450:
        /* <DEDUP_REMOVED lines=203> */
.L_x_13456:
[----:B------:R-:W-:-:S06]  /*2c80*/  UISETP.NE.AND UP2, UPT, UR7, 0x1, UPT ;  /* 0x000000010700788c */ /* 0x000fcc000bf45270 */
[----:B------:R-:W-:-:S05]  /*2c90*/  PLOP3.LUT P6, PT, PT, PT, UP2, 0x80, 0x0 ;  /* 0x000000000000781c */ /* 0x000fca0003fcf028 */
[----:B------:R-:W-:-:S08]  /*2ca0*/  @UP2 ULDC.64 UR10, c[0x0][0x9e8] ;  /* 0x00027a00000a2ab9 */ /* 0x000fd00000000a00 */
[----:B------:R-:W-:Y:S01]  /*2cb0*/  @P6 IMAD.HI.U32 R8, R2, UR10, RZ ;  /* 0x0000000a02086c27 */ /* 0x000fe2000f8e00ff */
[----:B------:R-:W-:-:S13]  /*2cc0*/  PLOP3.LUT P6, PT, PT, PT, UP2, 0x80, 0x0 ;  /* 0x000000000000781c */ /* 0x000fda0003fcf028 */
[----:B------:R-:W-:-:S07]  /*2cd0*/  @P6 SHF.R.U32.HI R2, RZ, UR11, R8 ;  /* 0x0000000bff026c19 */ /* 0x000fce0008011608 */
.L_x_13457:
[----:B------:R-:W-:Y:S05]  /*2ce0*/  BSYNC B0 ;  /* 0x0000000000007941 */ /* 0x000fea0003800000 */
.L_x_13455:
[----:B------:R-:W-:-:S04]  /*2cf0*/  IMAD R5, R2, UR7, -R5 ;  /* 0x0000000702057c24 */ /* 0x000fc8000f8e0a05 */
[----:B------:R-:W-:-:S05]  /*2d00*/  IMAD R5, R16, -0x2, R5 ;  /* 0xfffffffe10057824 */ /* 0x000fca00078e0205 */
[----:B------:R-:W-:Y:S02]  /*2d10*/  VIMNMX R4, R4, R5, !PT ;  /* 0x0000000504047248 */ /* 0x000fe40007fe0100 */
[----:B------:R-:W-:-:S07]  /*2d20*/  VIADDMNMX R0, R5, UR7, R0, PT ;  /* 0x0000000705007c46 */ /* 0x000fce000b800100 */
.L_x_13454:
        /* <DEDUP_REMOVED lines=92> */
[----:B------:R-:W-:Y:S02]  /*32f0*/  ISETP.GT.AND P5, PT, R4, 0x78, !P5 ;  /* 0x000000780400780c */ /* 0x000fe40006fa4270 */
[C---:B------:R-:W-:Y:S02]  /*3300*/  ISETP.LT.OR P2, PT, R0.reuse, 0x32, P2 ;  /* 0x000000320000780c */ /* 0x040fe40001741670 */
[----:B------:R-:W-:-:S02]  /*3310*/  ISETP.LT.OR P3, PT, R0, 0x71, P3 ;  /* 0x000000710000780c */ /* 0x000fc40001f61670 */
        /* <DEDUP_REMOVED lines=79> */
[----:B------:R-:W-:Y:S01]  /*3810*/  MUFU.EX2 R148, R148 ;  /* 0x0000009400947308 */ /* 0x000fe20000000800 */
[----:B------:R-:W-:Y:S01]  /*3820*/  FMNMX.FTZ R10, R30, R9, !PT ;  /* 0x000000091e0a7209 */ /* 0x000fe20007810000 */
[--C-:B------:R-:W-:Y:S01]  /*3830*/  FFMA.FTZ R144, R32, UR10, -R8.reuse ;  /* 0x0000000a20907c23 */ /* 0x100fe20008010808 */
[----:B------:R-:W-:Y:S01]  /*3840*/  ISETP.LT.OR P2, PT, R0, 0x6a, P2 ;  /* 0x0000006a0000780c */ /* 0x000fe20001741670 */
[--C-:B------:R-:W-:Y:S01]  /*3850*/  FFMA.FTZ R146, R36, UR10, -R8.reuse ;  /* 0x0000000a24927c23 */ /* 0x100fe20008010808 */
[----:B------:R-:W-:Y:S01]  /*3860*/  FMNMX.FTZ R9, R31, R10, !PT ;  /* 0x0000000a1f097209 */ /* 0x000fe20007810000 */
[--C-:B------:R-:W-:Y:S01]  /*3870*/  FFMA.FTZ R37, R37, UR10, -R8.reuse ;  /* 0x0000000a25257c23 */ /* 0x100fe20008010808 */
[----:B------:R-:W-:Y:S01]  /*3880*/  FSEL R79, R79, -INF , !P2 ;  /* 0xff8000004f4f7808 */ /* 0x000fe20005000000 */
[----:B------:R-:W0:Y:S01]  /*3890*/  MUFU.EX2 R3, R3 ;  /* 0x0000000300037308 */ /* 0x000e220000000800 */
        /* <DEDUP_REMOVED lines=34> */
[----:B------:R5:W4:Y:S01]  /*3ac0*/  MUFU.EX2 R11, R37 ;  /* 0x00000025000b7308 */ /* 0x000b220000000800 */
[----:B------:R-:W-:-:S04]  /*3ad0*/  FMNMX.FTZ R10, R58, R15, !PT ;  /* 0x0000000f3a0a7209 */ /* 0x000fc80007810000 */
[----:B------:R-:W-:-:S03]  /*3ae0*/  FMNMX.FTZ R21, R59, R10, !PT ;  /* 0x0000000a3b157209 */ /* 0x000fc60007810000 */
[----:B------:R-:W-:Y:S01]  /*3af0*/  MUFU.EX2 R15, R45 ;  /* 0x0000002d000f7308 */ /* 0x000fe20000000800 */
[----:B------:R-:W-:Y:S01]  /*3b00*/  FMNMX.FTZ R10, R62, R21, !PT ;  /* 0x000000153e0a7209 */ /* 0x000fe20007810000 */
[----:B-----5:R-:W-:-:S03]  /*3b10*/  FFMA.FTZ R37, R65, UR10, -R8 ;  /* 0x0000000a41257c23 */ /* 0x020fc60008010808 */
[----:B------:R-:W-:-:S03]  /*3b20*/  FMNMX.FTZ R21, R63, R10, !PT ;  /* 0x0000000a3f157209 */ /* 0x000fc60007810000 */
[----:B------:R-:W5:Y:S01]  /*3b30*/  MUFU.EX2 R140, R140 ;  /* 0x0000008c008c7308 */ /* 0x000f620000000800 */
[----:B------:R-:W-:-:S04]  /*3b40*/  FMNMX.FTZ R10, R66, R21, !PT ;  /* 0x00000015420a7209 */ /* 0x000fc80007810000 */
        /* <DEDUP_REMOVED lines=8> */
[----:B------:R0:W-:Y:S01]  /*3bd0*/  MUFU.EX2 R25, R53 ;  /* 0x0000003500197308 */ /* 0x0001e20000000800 */
[----:B------:R-:W-:Y:S01]  /*3be0*/  FMNMX.FTZ R4, R78, R29, !PT ;  /* 0x0000001d4e047209 */ /* 0x000fe20007810000 */
[----:B-1----:R-:W-:-:S03]  /*3bf0*/  FFMA.FTZ R49, R77, UR10, -R8 ;  /* 0x0000000a4d317c23 */ /* 0x002fc60008010808 */
[----:B------:R-:W-:-:S03]  /*3c00*/  FMNMX.FTZ R29, R79, R4, !PT ;  /* 0x000000044f1d7209 */ /* 0x000fc60007810000 */
[----:B------:R-:W-:Y:S01]  /*3c10*/  MUFU.EX2 R142, R142 ;  /* 0x0000008e008e7308 */ /* 0x000fe20000000800 */
[----:B------:R-:W-:Y:S01]  /*3c20*/  FMNMX.FTZ R4, R82, R29, !PT ;  /* 0x0000001d52047209 */ /* 0x000fe20007810000 */
[----:B0-----:R-:W-:-:S03]  /*3c30*/  FFMA.FTZ R53, R81, UR10, -R8 ;  /* 0x0000000a51357c23 */ /* 0x001fc60008010808 */
[----:B------:R-:W-:-:S03]  /*3c40*/  FMNMX.FTZ R33, R83, R4, !PT ;  /* 0x0000000453217209 */ /* 0x000fc60007810000 */
[----:B------:R0:W-:Y:S01]  /*3c50*/  MUFU.EX2 R29, R57 ;  /* 0x00000039001d7308 */ /* 0x0001e20000000800 */
[----:B------:R-:W-:Y:S01]  /*3c60*/  FMNMX.FTZ R0, R86, R33, !PT ;  /* 0x0000002156007209 */ /* 0x000fe20007810000 */
[----:B------:R-:W-:-:S03]  /*3c70*/  FFMA.FTZ R33, R61, UR10, -R8 ;  /* 0x0000000a3d217c23 */ /* 0x000fc60008010808 */
[----:B------:R-:W-:-:S03]  /*3c80*/  FMNMX.FTZ R0, R87, R0, !PT ;  /* 0x0000000057007209 */ /* 0x000fc60007810000 */
[----:B------:R-:W-:Y:S02]  /*3c90*/  MUFU.EX2 R136, R136 ;  /* 0x0000008800887308 */ /* 0x000fe40000000800 */
[----:B------:R-:W1:Y:S06]  /*3ca0*/  SHFL.BFLY PT, R45, R0, 0x2, 0x1f ;  /* 0x0c401f00002d7f89 */ /* 0x000e6c00000e0000 */
[----:B------:R-:W-:Y:S08]  /*3cb0*/  MUFU.EX2 R138, R138 ;  /* 0x0000008a008a7308 */ /* 0x000ff00000000800 */
[----:B------:R-:W-:Y:S08]  /*3cc0*/  MUFU.EX2 R132, R132 ;  /* 0x0000008400847308 */ /* 0x000ff00000000800 */
[----:B------:R-:W-:Y:S01]  /*3cd0*/  MUFU.EX2 R134, R134 ;  /* 0x0000008600867308 */ /* 0x000fe20000000800 */
[----:B-1----:R-:W-:Y:S01]  /*3ce0*/  FMNMX.FTZ R4, R0, R45, !PT ;  /* 0x0000002d00047209 */ /* 0x002fe20007810000 */
[----:B------:R-:W-:-:S04]  /*3cf0*/  FFMA.FTZ R45, R73, UR10, -R8 ;  /* 0x0000000a492d7c23 */ /* 0x000fc80008010808 */
[----:B0-----:R-:W0:Y:S02]  /*3d00*/  SHFL.BFLY PT, R57, R4, 0x1, 0x1f ;  /* 0x0c201f0004397f89 */ /* 0x001e2400000e0000 */
[----:B------:R-:W-:Y:S08]  /*3d10*/  MUFU.EX2 R33, R33 ;  /* 0x0000002100217308 */ /* 0x000ff00000000800 */
[----:B------:R-:W-:Y:S08]  /*3d20*/  MUFU.EX2 R128, R128 ;  /* 0x0000008000807308 */ /* 0x000ff00000000800 */
[----:B------:R-:W-:Y:S01]  /*3d30*/  MUFU.EX2 R37, R37 ;  /* 0x0000002500257308 */ /* 0x000fe20000000800 */
[----:B0-----:R-:W-:Y:S01]  /*3d40*/  FMNMX.FTZ R0, R4, R57, !PT ;  /* 0x0000003904007209 */ /* 0x001fe20007810000 */
        /* <DEDUP_REMOVED lines=8> */
[----:B------:R-:W-:Y:S01]  /*3dd0*/  FADD.FTZ R27, R148, R3 ;  /* 0x00000003941b7221 */ /* 0x000fe20000010000 */
[--C-:B------:R-:W-:Y:S01]  /*3de0*/  FFMA.FTZ R149, R26, UR10, -R28.reuse ;  /* 0x0000000a1a957c23 */ /* 0x100fe2000801081c */
[--C-:B------:R-:W-:Y:S01]  /*3df0*/  FFMA.FTZ R151, R30, UR10, -R28.reuse ;  /* 0x0000000a1e977c23 */ /* 0x100fe2000801081c */
[--C-:B------:R-:W-:Y:S01]  /*3e00*/  FFMA.FTZ R8, R31, UR10, -R28.reuse ;  /* 0x0000000a1f087c23 */ /* 0x100fe2000801081c */
[----:B------:R-:W-:Y:S01]  /*3e10*/  FADD.FTZ R26, R150, R27 ;  /* 0x0000001b961a7221 */ /* 0x000fe20000010000 */
[----:B------:R-:W-:Y:S01]  /*3e20*/  MUFU.EX2 R4, R4 ;  /* 0x0000000400047308 */ /* 0x000fe20000000800 */
[--C-:B------:R-:W-:Y:S01]  /*3e30*/  FFMA.FTZ R145, R34, UR10, -R28.reuse ;  /* 0x0000000a22917c23 */ /* 0x100fe2000801081c */
[----:B------:R-:W-:Y:S01]  /*3e40*/  FFMA.FTZ R10, R35, UR10, -R28 ;  /* 0x0000000a230a7c23 */ /* 0x000fe2000801081c */
[----:B--2---:R-:W-:Y:S01]  /*3e50*/  FADD.FTZ R27, R5, R26 ;  /* 0x0000001a051b7221 */ /* 0x004fe20000010000 */
[--C-:B------:R-:W-:Y:S01]  /*3e60*/  FFMA.FTZ R147, R38, UR10, -R28.reuse ;  /* 0x0000000a26937c23 */ /* 0x100fe2000801081c */
[--C-:B------:R-:W-:Y:S01]  /*3e70*/  FFMA.FTZ R12, R39, UR10, -R28.reuse ;  /* 0x0000000a270c7c23 */ /* 0x100fe2000801081c */
[--C-:B------:R-:W-:Y:S01]  /*3e80*/  FFMA.FTZ R141, R42, UR10, -R28.reuse ;  /* 0x0000000a2a8d7c23 */ /* 0x100fe2000801081c */
[----:B---3--:R-:W-:Y:S01]  /*3e90*/  FADD.FTZ R30, R144, R27 ;  /* 0x0000001b901e7221 */ /* 0x008fe20000010000 */
[----:B------:R-:W0:Y:S01]  /*3ea0*/  MUFU.EX2 R149, R149 ;  /* 0x0000009500957308 */ /* 0x000e220000000800 */
[--C-:B------:R-:W-:Y:S01]  /*3eb0*/  FFMA.FTZ R14, R43, UR10, -R28.reuse ;  /* 0x0000000a2b0e7c23 */ /* 0x100fe2000801081c */
[----:B------:R-:W-:Y:S01]  /*3ec0*/  FFMA.FTZ R143, R46, UR10, -R28 ;  /* 0x0000000a2e8f7c23 */ /* 0x000fe2000801081c */
[----:B------:R-:W-:Y:S01]  /*3ed0*/  FADD.FTZ R27, R9, R30 ;  /* 0x0000001e091b7221 */ /* 0x000fe20000010000 */
[--C-:B------:R-:W-:Y:S01]  /*3ee0*/  FFMA.FTZ R20, R47, UR10, -R28.reuse ;  /* 0x0000000a2f147c23 */ /* 0x100fe2000801081c */
[--C-:B------:R-:W-:Y:S01]  /*3ef0*/  FFMA.FTZ R137, R50, UR10, -R28.reuse ;  /* 0x0000000a32897c23 */ /* 0x100fe2000801081c */
[--C-:B------:R-:W-:Y:S01]  /*3f00*/  FFMA.FTZ R24, R51, UR10, -R28.reuse ;  /* 0x0000000a33187c23 */ /* 0x100fe2000801081c */
[----:B----4-:R-:W-:Y:S01]  /*3f10*/  FADD.FTZ R30, R146, R27 ;  /* 0x0000001b921e7221 */ /* 0x010fe20000010000 */
[----:B------:R-:W1:Y:S01]  /*3f20*/  MUFU.EX2 R151, R151 ;  /* 0x0000009700977308 */ /* 0x000e620000000800 */
[--C-:B------:R-:W-:Y:S01]  /*3f30*/  FFMA.FTZ R139, R54, UR10, -R28.reuse ;  /* 0x0000000a368b7c23 */ /* 0x100fe2000801081c */
[----:B------:R-:W-:Y:S01]  /*3f40*/  FFMA.FTZ R26, R55, UR10, -R28 ;  /* 0x0000000a371a7c23 */ /* 0x000fe2000801081c */
[----:B------:R-:W-:Y:S01]  /*3f50*/  FADD.FTZ R27, R11, R30 ;  /* 0x0000001e0b1b7221 */ /* 0x000fe20000010000 */
[--C-:B------:R-:W-:Y:S01]  /*3f60*/  FFMA.FTZ R133, R58, UR10, -R28.reuse ;  /* 0x0000000a3a857c23 */ /* 0x100fe2000801081c */
[----:B------:R-:W-:Y:S01]  /*3f70*/  FFMA.FTZ R30, R59, UR10, -R28 ;  /* 0x0000000a3b1e7c23 */ /* 0x000fe2000801081c */
[----:B------:R-:W-:Y:S01]  /*3f80*/  F2FP.BF16.F32.PACK_AB R148, R3, R148 ;  /* 0x000000940394723e */ /* 0x000fe200000010ff */
[----:B-----5:R-:W-:Y:S01]  /*3f90*/  FADD.FTZ R32, R140, R27 ;  /* 0x0000001b8c207221 */ /* 0x020fe20000010000 */
[----:B------:R-:W2:Y:S01]  /*3fa0*/  MUFU.EX2 R8, R8 ;  /* 0x0000000800087308 */ /* 0x000ea20000000800 */
[----:B0-----:R-:W-:Y:S01]  /*3fb0*/  FADD.FTZ R34, R149, R4 ;  /* 0x0000000495227221 */ /* 0x001fe20000010000 */
[----:B------:R-:W-:Y:S01]  /*3fc0*/  FFMA.FTZ R135, R62, UR10, -R28 ;  /* 0x0000000a3e877c23 */ /* 0x000fe2000801081c */
[----:B------:R-:W-:Y:S01]  /*3fd0*/  FADD.FTZ R27, R13, R32 ;  /* 0x000000200d1b7221 */ /* 0x000fe20000010000 */
[--C-:B------:R-:W-:Y:S01]  /*3fe0*/  FFMA.FTZ R129, R66, UR10, -R28.reuse ;  /* 0x0000000a42817c23 */ /* 0x100fe2000801081c */
[--C-:B------:R-:W-:Y:S01]  /*3ff0*/  FFMA.FTZ R131, R70, UR10, -R28.reuse ;  /* 0x0000000a46837c23 */ /* 0x100fe2000801081c */
[----:B------:R-:W-:Y:S01]  /*4000*/  FFMA.FTZ R71, R71, UR10, -R28 ;  /* 0x0000000a47477c23 */ /* 0x000fe2000801081c */
[----:B------:R-:W-:Y:S01]  /*4010*/  FADD.FTZ R32, R142, R27 ;  /* 0x0000001b8e207221 */ /* 0x000fe20000010000 */
[----:B------:R-:W0:Y:S01]  /*4020*/  MUFU.EX2 R145, R145 ;  /* 0x0000009100917308 */ /* 0x000e220000000800 */
[----:B-1----:R-:W-:Y:S01]  /*4030*/  FADD.FTZ R27, R151, R34 ;  /* 0x00000022971b7221 */ /* 0x002fe20000010000 */
[----:B------:R-:W-:Y:S01]  /*4040*/  FFMA.FTZ R74, R74, UR10, -R28 ;  /* 0x0000000a4a4a7c23 */ /* 0x000fe2000801081c */
[----:B------:R-:W-:Y:S01]  /*4050*/  FADD.FTZ R31, R15, R32 ;  /* 0x000000200f1f7221 */ /* 0x000fe20000010000 */
[--C-:B------:R-:W-:Y:S01]  /*4060*/  FFMA.FTZ R32, R63, UR10, -R28.reuse ;  /* 0x0000000a3f207c23 */ /* 0x100fe2000801081c */
[--C-:B------:R-:W-:Y:S01]  /*4070*/  FFMA.FTZ R75, R75, UR10, -R28.reuse ;  /* 0x0000000a4b4b7c23 */ /* 0x100fe2000801081c */
[--C-:B------:R-:W-:Y:S01]  /*4080*/  FFMA.FTZ R78, R78, UR10, -R28.reuse ;  /* 0x0000000a4e4e7c23 */ /* 0x100fe2000801081c */
[----:B------:R-:W-:Y:S01]  /*4090*/  FADD.FTZ R36, R136, R31 ;  /* 0x0000001f88247221 */ /* 0x000fe20000010000 */
[----:B------:R-:W1:Y:S01]  /*40a0*/  MUFU.EX2 R10, R10 ;  /* 0x0000000a000a7308 */ /* 0x000e620000000800 */
[----:B--2---:R-:W-:Y:S01]  /*40b0*/  FADD.FTZ R34, R8, R27 ;  /* 0x0000001b08227221 */ /* 0x004fe20000010000 */
[----:B------:R-:W-:Y:S01]  /*40c0*/  FFMA.FTZ R79, R79, UR10, -R28 ;  /* 0x0000000a4f4f7c23 */ /* 0x000fe2000801081c */
[----:B------:R-:W-:Y:S01]  /*40d0*/  FADD.FTZ R31, R21, R36 ;  /* 0x00000024151f7221 */ /* 0x000fe20000010000 */
[--C-:B------:R-:W-:Y:S01]  /*40e0*/  FFMA.FTZ R82, R82, UR10, -R28.reuse ;  /* 0x0000000a52527c23 */ /* 0x100fe2000801081c */
[----:B------:R-:W-:Y:S01]  /*40f0*/  F2FP.BF16.F32.PACK_AB R150, R5, R150 ;  /* 0x000000960596723e */ /* 0x000fe200000010ff */
[----:B------:R-:W-:Y:S01]  /*4100*/  FFMA.FTZ R83, R83, UR10, -R28 ;  /* 0x0000000a53537c23 */ /* 0x000fe2000801081c */
[----:B------:R-:W-:Y:S01]  /*4110*/  FADD.FTZ R38, R138, R31 ;  /* 0x0000001f8a267221 */ /* 0x000fe20000010000 */
[----:B------:R-:W2:Y:S01]  /*4120*/  MUFU.EX2 R147, R147 ;  /* 0x0000009300937308 */ /* 0x000ea20000000800 */
[----:B0-----:R-:W-:Y:S01]  /*4130*/  FADD.FTZ R27, R145, R34 ;  /* 0x00000022911b7221 */ /* 0x001fe20000010000 */
[----:B------:R-:W-:Y:S01]  /*4140*/  FFMA.FTZ R34, R67, UR10, -R28 ;  /* 0x0000000a43227c23 */ /* 0x000fe2000801081c */
[----:B------:R-:W-:Y:S01]  /*4150*/  FADD.FTZ R31, R25, R38 ;  /* 0x00000026191f7221 */ /* 0x000fe20000010000 */
[----:B------:R-:W-:Y:S01]  /*4160*/  F2FP.BF16.F32.PACK_AB R149, R4, R149 ;  /* 0x000000950495723e */ /* 0x000fe200000010ff */
[--C-:B------:R-:W-:Y:S01]  /*4170*/  FFMA.FTZ R86, R86, UR10, -R28.reuse ;  /* 0x0000000a56567c23 */ /* 0x100fe2000801081c */
[----:B------:R-:W-:Y:S01]  /*4180*/  FFMA.FTZ R28, R87, UR10, -R28 ;  /* 0x0000000a571c7c23 */ /* 0x000fe2000801081c */
[----:B------:R-:W-:Y:S01]  /*4190*/  FADD.FTZ R38, R132, R31 ;  /* 0x0000001f84267221 */ /* 0x000fe20000010000 */
[----:B------:R-:W0:Y:S01]  /*41a0*/  MUFU.EX2 R12, R12 ;  /* 0x0000000c000c7308 */ /* 0x000e220000000800 */
[----:B-1----:R-:W-:Y:S01]  /*41b0*/  FADD.FTZ R36, R10, R27 ;  /* 0x0000001b0a247221 */ /* 0x002fe20000010000 */
[----:B------:R-:W-:Y:S01]  /*41c0*/  F2FP.BF16.F32.PACK_AB R144, R9, R144 ;  /* 0x000000900990723e */ /* 0x000fe200000010ff */
[----:B------:R-:W-:Y:S01]  /*41d0*/  FADD.FTZ R31, R29, R38 ;  /* 0x000000261d1f7221 */ /* 0x000fe20000010000 */
[----:B------:R-:W-:-:S02]  /*41e0*/  F2FP.BF16.F32.PACK_AB R146, R11, R146 ;  /* 0x000000920b92723e */ /* 0x000fc400000010ff */
[----:B------:R-:W-:Y:S01]  /*41f0*/  F2FP.BF16.F32.PACK_AB R140, R13, R140 ;  /* 0x0000008c0d8c723e */ /* 0x000fe200000010ff */
[----:B------:R-:W-:Y:S01]  /*4200*/  FADD.FTZ R38, R134, R31 ;  /* 0x0000001f86267221 */ /* 0x000fe20000010000 */
[----:B------:R-:W1:Y:S01]  /*4210*/  MUFU.EX2 R141, R141 ;  /* 0x0000008d008d7308 */ /* 0x000e620000000800 */
[----:B--2---:R-:W-:Y:S01]  /*4220*/  FADD.FTZ R27, R147, R36 ;  /* 0x00000024931b7221 */ /* 0x004fe20000010000 */
[----:B------:R-:W-:Y:S01]  /*4230*/  F2FP.BF16.F32.PACK_AB R142, R15, R142 ;  /* 0x0000008e0f8e723e */ /* 0x000fe200000010ff */
[----:B------:R-:W-:Y:S01]  /*4240*/  FADD.FTZ R31, R33, R38 ;  /* 0x00000026211f7221 */ /* 0x000fe20000010000 */
[----:B------:R-:W-:Y:S02]  /*4250*/  F2FP.BF16.F32.PACK_AB R136, R21, R136 ;  /* 0x000000881588723e */ /* 0x000fe400000010ff */
[----:B------:R-:W-:Y:S01]  /*4260*/  F2FP.BF16.F32.PACK_AB R138, R25, R138 ;  /* 0x0000008a198a723e */ /* 0x000fe200000010ff */
[----:B------:R-:W-:Y:S01]  /*4270*/  FADD.FTZ R40, R128, R31 ;  /* 0x0000001f80287221 */ /* 0x000fe20000010000 */
[----:B------:R-:W2:Y:S01]  /*4280*/  MUFU.EX2 R14, R14 ;  /* 0x0000000e000e7308 */ /* 0x000ea20000000800 */
[----:B0-----:R-:W-:Y:S01]  /*4290*/  FADD.FTZ R36, R12, R27 ;  /* 0x0000001b0c247221 */ /* 0x001fe20000010000 */
[----:B------:R-:W-:-:S02]  /*42a0*/  F2FP.BF16.F32.PACK_AB R132, R29, R132 ;  /* 0x000000841d84723e */ /* 0x000fc400000010ff */
[----:B------:R-:W-:Y:S02]  /*42b0*/  F2FP.BF16.F32.PACK_AB R134, R33, R134 ;  /* 0x000000862186723e */ /* 0x000fe400000010ff */
[----:B------:R-:W-:Y:S02]  /*42c0*/  F2FP.BF16.F32.PACK_AB R128, R37, R128 ;  /* 0x000000802580723e */ /* 0x000fe400000010ff */
[----:B------:R-:W0:Y:S01]  /*42d0*/  MUFU.EX2 R143, R143 ;  /* 0x0000008f008f7308 */ /* 0x000e220000000800 */
[----:B-1----:R-:W-:Y:S01]  /*42e0*/  FADD.FTZ R27, R141, R36 ;  /* 0x000000248d1b7221 */ /* 0x002fe20000010000 */
[----:B------:R-:W-:Y:S02]  /*42f0*/  F2FP.BF16.F32.PACK_AB R151, R8, R151 ;  /* 0x000000970897723e */ /* 0x000fe400000010ff */
[----:B------:R-:W-:Y:S02]  /*4300*/  F2FP.BF16.F32.PACK_AB R145, R10, R145 ;  /* 0x000000910a91723e */ /* 0x000fe400000010ff */
[----:B------:R-:W-:-:S02]  /*4310*/  F2FP.BF16.F32.PACK_AB R147, R12, R147 ;  /* 0x000000930c93723e */ /* 0x000fc400000010ff */
[----:B------:R-:W1:Y:S01]  /*4320*/  MUFU.EX2 R20, R20 ;  /* 0x0000001400147308 */ /* 0x000e620000000800 */
[C---:B--2---:R-:W-:Y:S01]  /*4330*/  FADD.FTZ R36, R14.reuse, R27 ;  /* 0x0000001b0e247221 */ /* 0x044fe20000010000 */
[----:B------:R-:W-:-:S06]  /*4340*/  F2FP.BF16.F32.PACK_AB R141, R14, R141 ;  /* 0x0000008d0e8d723e */ /* 0x000fcc00000010ff */
[----:B------:R-:W2:Y:S01]  /*4350*/  MUFU.EX2 R137, R137 ;  /* 0x0000008900897308 */ /* 0x000ea20000000800 */
[----:B0-----:R-:W-:-:S07]  /*4360*/  FADD.FTZ R27, R143, R36 ;  /* 0x000000248f1b7221 */ /* 0x001fce0000010000 */
[----:B------:R-:W0:Y:S01]  /*4370*/  MUFU.EX2 R24, R24 ;  /* 0x0000001800187308 */ /* 0x000e220000000800 */
[C---:B-1----:R-:W-:Y:S01]  /*4380*/  FADD.FTZ R38, R20.reuse, R27 ;  /* 0x0000001b14267221 */ /* 0x042fe20000010000 */
[----:B------:R-:W-:Y:S01]  /*4390*/  FADD.FTZ R27, R37, R40 ;  /* 0x00000028251b7221 */ /* 0x000fe20000010000 */
[----:B------:R-:W-:-:S03]  /*43a0*/  F2FP.BF16.F32.PACK_AB R143, R20, R143 ;  /* 0x0000008f148f723e */ /* 0x000fc600000010ff */
[----:B------:R-:W-:Y:S01]  /*43b0*/  FADD.FTZ R40, R130, R27 ;  /* 0x0000001b82287221 */ /* 0x000fe20000010000 */
[----:B------:R-:W-:Y:S01]  /*43c0*/  F2FP.BF16.F32.PACK_AB R130, R41, R130 ;  /* 0x000000822982723e */ /* 0x000fe200000010ff */
        /* <DEDUP_REMOVED lines=63> */
[----:B------:R-:W-:-:S06]  /*47c0*/  VIADD R3, R88, 0xfffffffe ;  /* 0xfffffffe58037836 */ /* 0x000fcc0000000000 */
[----:B------:R-:W2:Y:S01]  /*47d0*/  MUFU.EX2 R57, R57 ;  /* 0x0000003900397308 */ /* 0x000ea20000000800 */
[----:B0-----:R-:W-:Y:S01]  /*47e0*/  FADD.FTZ R40, R122, R5 ;  /* 0x000000057a287221 */ /* 0x001fe20000010000 */
[C---:B-1----:R-:W-:Y:S01]  /*47f0*/  FADD.FTZ R4, R123.reuse, R4 ;  /* 0x000000047b047221 */ /* 0x042fe20000010000 */
[----:B------:R-:W-:Y:S02]  /*4800*/  F2FP.BF16.F32.PACK_AB R123, R123, R86 ;  /* 0x000000567b7b723e */ /* 0x000fe400000010ff */
        /* <DEDUP_REMOVED lines=13> */
.L_x_13459:
[----:B------:R-:W-:-:S11]  /*48e0*/  UISETP.NE.AND UP2, UPT, UR7, 0x1, UPT ;  /* 0x000000010700788c */ /* 0x000fd6000bf45270 */
[----:B------:R-:W-:Y:S02]  /*48f0*/  @UP2 ULDC.64 UR18, c[0x0][0x9e8] ;  /* 0x00027a0000122ab9 */ /* 0x000fe40000000a00 */
[----:B------:R-:W-:-:S04]  /*4900*/  UIMAD.WIDE.U32 UR14, UR11, UR18, URZ ;  /* 0x000000120b0e72a5 */ /* 0x000fc8000f8e003f */
[----:B------:R-:W-:-:S12]  /*4910*/  @UP2 USHF.R.U32.HI UR11, URZ, UR19, UR15 ;  /* 0x000000133f0b2299 */ /* 0x000fd8000801160f */
.L_x_13460:
[----:B------:R-:W-:-:S04]  /*4920*/  UIMAD UR7, UR11, UR7, UR7 ;  /* 0x000000070b0772a4 */ /* 0x000fc8000f8e0207 */
[----:B------:R-:W-:-:S04]  /*4930*/  UISETP.LT.AND UP2, UPT, UR6, UR7, UPT ;  /* 0x000000070600728c */ /* 0x000fc8000bf41270 */
[----:B------:R-:W-:-:S12]  /*4940*/  USEL UR6, UR6, UR7, UP2 ;  /* 0x0000000706067287 */ /* 0x000fd80009000000 */
.L_x_13458:
        /* <DEDUP_REMOVED lines=21> */
[----:B------:R-:W-:-:S13]  /*4aa0*/  ISETP.GE.AND P2, PT, R3, UR27, PT ;  /* 0x0000001b03007c0c */ /* 0x000fda000bf46270 */
[----:B------:R-:W-:Y:S05]  /*4ab0*/  @!P2 BRA `(.L_x_13461) ;  /* 0x0000002c0080a947 */ /* 0x000fea0003800000 */
[----:B------:R-:W-:Y:S01]  /*4ac0*/  IMAD.MOV.U32 R119, RZ, RZ, RZ ;  /* 0x000000ffff777224 */ /* 0x000fe200078e00ff */
[----:B------:R-:W-:Y:S01]  /*4ad0*/  ULDC UR23, c[0x0][0x9e4] ;  /* 0x0002790000177ab9 */ /* 0x000fe20000000800 */
[----:B------:R-:W-:Y:S01]  /*4ae0*/  ULDC UR22, c[0x0][0x9dc] ;  /* 0x0002770000167ab9 */ /* 0x000fe20000000800 */
[----:B------:R-:W-:Y:S01]  /*4af0*/  ULDC UR21, c[0x0][0x988] ;  /* 0x0002620000157ab9 */ /* 0x000fe20000000800 */
[----:B------:R-:W-:-:S05]  /*4b00*/  ULDC UR24, c[0x0][0x9e0] ;  /* 0x0002780000187ab9 */ /* 0x000fca0000000800 */
.L_x_13478:
        /* <DEDUP_REMOVED lines=9> */
.L_x_13463:
[----:B------:R-:W-:Y:S01]  /*4ba0*/  ULEA UR6, UR26, UR45, 0x3 ;  /* 0x0000002d1a067291 */ /* 0x000fe2000f8e183f */
[----:B------:R-:W-:-:S05]  /*4bb0*/  IMAD.U32 R6, RZ, RZ, UR25 ;  /* 0x00000019ff067e24 */ /* 0x000fca000f8e00ff */
[----:B------:R-:W-:-:S04]  /*4bc0*/  SHF.L.U32 R6, R6, 0x1f, RZ ;  /* 0x0000001f06067819 */ /* 0x000fc800000006ff */
[----:B------:R0:W1:Y:S01]  /*4bd0*/  SYNCS.PHASECHK.TRANS64.TRYWAIT P2, [UR6+0x16830], R6 ;  /* 0x01683006ff0075a7 */ /* 0x0000620008040146 */
[----:B------:R-:W-:Y:S05]  /*4be0*/  @!P0 BRA `(.L_x_13464) ;  /* 0x0000000000048947 */ /* 0x000fea0003800000 */
[----:B------:R-:W-:Y:S01]  /*4bf0*/  BPT.TRAP 0x1 ;  /* 0x000000040000795c */ /* 0x000fe20000300000 */
.L_x_13464:
[----:B-1----:R-:W-:Y:S05]  /*4c00*/  @P2 BRA `(.L_x_13462) ;  /* 0x0000000000082947 */ /* 0x002fea0003800000 */
[----:B------:R-:W1:Y:S02]  /*4c10*/  SYNCS.PHASECHK.TRANS64.TRYWAIT P2, [UR6+0x16830], R6 ;  /* 0x01683006ff0075a7 */ /* 0x000e640008040146 */
[----:B-1----:R-:W-:Y:S05]  /*4c20*/  @!P2 BRA `(.L_x_13465) ;  /* 0x000000d400d4a947 */ /* 0x002fea0003800000 */
.L_x_13462:
        /* <DEDUP_REMOVED lines=25> */
.L_x_13467:
[----:B------:R-:W-:Y:S01]  /*4dc0*/  ULEA UR6, UR37, UR45, 0x3 ;  /* 0x0000002d25067291 */ /* 0x000fe2000f8e183f */
[----:B------:R-:W-:-:S05]  /*4dd0*/  IMAD.U32 R6, RZ, RZ, UR36 ;  /* 0x00000024ff067e24 */ /* 0x000fca000f8e00ff */
[----:B------:R-:W-:-:S04]  /*4de0*/  SHF.L.U32 R6, R6, 0x1f, RZ ;  /* 0x0000001f06067819 */ /* 0x000fc800000006ff */
[----:B------:R0:W1:Y:S01]  /*4df0*/  SYNCS.PHASECHK.TRANS64.TRYWAIT P2, [UR6+0x16850], R6 ;  /* 0x01685006ff0075a7 */ /* 0x0000620008040146 */
[----:B------:R-:W-:Y:S05]  /*4e00*/  @!P0 BRA `(.L_x_13468) ;  /* 0x0000000000048947 */ /* 0x000fea0003800000 */
[----:B------:R-:W-:Y:S01]  /*4e10*/  BPT.TRAP 0x1 ;  /* 0x000000040000795c */ /* 0x000fe20000300000 */
.L_x_13468:
[----:B-1----:R-:W-:Y:S05]  /*4e20*/  @P2 BRA `(.L_x_13466) ;  /* 0x0000000000082947 */ /* 0x002fea0003800000 */
[----:B------:R-:W1:Y:S02]  /*4e30*/  SYNCS.PHASECHK.TRANS64.TRYWAIT P2, [UR6+0x16850], R6 ;  /* 0x01685006ff0075a7 */ /* 0x000e640008040146 */
[----:B-1----:R-:W-:Y:S05]  /*4e40*/  @!P2 BRA `(.L_x_13469) ;  /* 0x000000d40064a947 */ /* 0x002fea0003800000 */
.L_x_13466:
        /* <DEDUP_REMOVED lines=9> */
[----:B01----:R-:W0:Y:S01]  /*4ee0*/  LDC R6, c[0x0][0x2f0] ;  /* 0x0000bc00ff067b82 */ /* 0x003e220000000800 */
[----:B------:R-:W-:Y:S02]  /*4ef0*/  IMAD.SHL.U32 R13, R3, 0x80, RZ ;  /* 0x00000080030d7824 */ /* 0x000fe400078e00ff */
[----:B------:R-:W-:Y:S01]  /*4f00*/  ULEA UR10, UR37, UR6, 0xa ;  /* 0x00000006250a7291 */ /* 0x000fe2000f8e503f */
[----:B------:R-:W-:-:S02]  /*4f10*/  IMAD.U32 R10, RZ, RZ, UR26 ;  /* 0x0000001aff0a7e24 */ /* 0x000fc4000f8e00ff */
[----:B------:R-:W-:-:S03]  /*4f20*/  IADD3 R11, -R13, 0x1, RZ ;  /* 0x000000010d0b7810 */ /* 0x000fc60007ffe1ff */
[----:B------:R-:W-:Y:S01]  /*4f30*/  @!P1 LEA R10, R10, UR45, 0x3 ;  /* 0x0000002d0a0a9c11 */ /* 0x000fe2000f8e18ff */
[----:B------:R-:W-:Y:S01]  /*4f40*/  UMOV UR6, UR10 ;  /* 0x0000000a00067c82 */ /* 0x000fe20008000000 */
[----:B------:R-:W-:Y:S01]  /*4f50*/  IMAD R11, R16, -0x2, R11 ;  /* 0xfffffffe100b7824 */ /* 0x000fe200078e020b */
[----:B------:R-:W-:Y:S01]  /*4f60*/  HGMMA.64x64x16.F32.BF16 R88, R148, gdesc[UR4].tnspB, R88, gsb0 ;  /* 0x40e0000494587df0 */ /* 0x000fe20008001858 */
[----:B------:R-:W-:Y:S01]  /*4f70*/  UIADD3 UR6, UR10, 0x80, URZ ;  /* 0x000000800a067890 */ /* 0x000fe2000fffe03f */
[----:B------:R-:W-:Y:S01]  /*4f80*/  @!P1 VIADD R10, R10, 0x16840 ;  /* 0x000168400a0a9836 */ /* 0x000fe20000000000 */
[----:B------:R-:W-:-:S04]  /*4f90*/  UMOV UR7, 0x40000040 ;  /* 0x4000004000077882 */ /* 0x000fc80000000000 */
[----:B------:R-:W-:Y:S01]  /*4fa0*/  @!P1 PRMT R10, RZ, 0x654, R10 ;  /* 0x00000654ff0a9816 */ /* 0x000fe2000000000a */
[----:B------:R-:W-:Y:S02]  /*4fb0*/  WARPGROUP.DEPBAR.LE gsb0, 0x0 ;  /* 0x00008000000079c5 */ /* 0x000fe40000010000 */
[----:B------:R-:W-:-:S06]  /*4fc0*/  WARPGROUP.ARRIVE ;  /* 0x00000000000079c5 */ /* 0x000fcc0000000000 */
[----:B------:R-:W-:Y:S01]  /*4fd0*/  HGMMA.64x64x16.F32.BF16 R88, R144, gdesc[UR4].tnspB, R88, gsb0 ;  /* 0x40e0000490587df0 */ /* 0x000fe20008001858 */
[----:B------:R-:W-:Y:S01]  /*4fe0*/  UIADD3 UR6, UR10, 0x100, URZ ;  /* 0x000001000a067890 */ /* 0x000fe2000fffe03f */
[----:B------:R-:W-:Y:S01]  /*4ff0*/  UMOV UR7, 0x40000040 ;  /* 0x4000004000077882 */ /* 0x000fe20000000000 */
        /* <DEDUP_REMOVED lines=28> */
[----:B------:R-:W-:Y:S01]  /*51c0*/  @UP0 ULDC UR6, c[0x0][0x44c] ;  /* 0x0001130000060ab9 */ /* 0x000fe20000000800 */
[----:B------:R-:W-:Y:S01]  /*51d0*/  @UP0 ULDC UR7, c[0x0][0x450] ;  /* 0x0001140000070ab9 */ /* 0x000fe20000000800 */
[----:B------:R-:W-:Y:S01]  /*51e0*/  @P2 IMAD.HI.U32 R7, R20, UR6, RZ ;  /* 0x0000000614072c27 */ /* 0x000fe2000f8e00ff */
[----:B--2---:R-:W-:Y:S01]  /*51f0*/  ISETP.GE.U32.AND P2, PT, R8, 0x180, PT ;  /* 0x000001800800780c */ /* 0x004fe20003f46070 */
[----:B------:R-:W-:Y:S02]  /*5200*/  ULOP3.LUT UR6, URZ, UR22, URZ, 0x33, !UPT ;  /* 0x000000163f067292 */ /* 0x000fe4000f8e333f */
[----:B------:R-:W-:Y:S01]  /*5210*/  VIADD R8, R22, 0x9 ;  /* 0x0000000916087836 */ /* 0x000fe20000000000 */
[----:B------:R-:W-:Y:S02]  /*5220*/  @P3 SHF.R.U32.HI R20, RZ, UR7, R7 ;  /* 0x00000007ff143c19 */ /* 0x000fe40008011607 */
[----:B------:R-:W1:Y:S02]  /*5230*/  LDC R7, c[0x0][0x288] ;  /* 0x0000a200ff077b82 */ /* 0x000e640000000800 */
[----:B------:R-:W-:Y:S01]  /*5240*/  SEL R9, R8, 0x9, !P2 ;  /* 0x0000000908097807 */ /* 0x000fe20005000000 */
[----:B------:R-:W2:Y:S01]  /*5250*/  SHFL.IDX PT, R15, R20, RZ, 0x1c1f ;  /* 0x001c1fff140f7589 */ /* 0x000ea200000e0000 */
[----:B------:R-:W-:Y:S01]  /*5260*/  PLOP3.LUT P2, PT, PT, PT, UP1, 0x40, 0x0 ;  /* 0x000000000000781c */ /* 0x000fe20003f4e818 */
[----:B0-----:R-:W-:-:S04]  /*5270*/  IMAD R8, R6, UR41, R11 ;  /* 0x0000002906087c24 */ /* 0x001fc8000f8e020b */
[----:B-1----:R-:W-:-:S04]  /*5280*/  IMAD.IADD R8, R8, 0x1, -R7 ;  /* 0x0000000108087824 */ /* 0x002fc800078e0a07 */
[C---:B------:R-:W-:Y:S01]  /*5290*/  VIADD R12, R8.reuse, UR24 ;  /* 0x00000018080c7c36 */ /* 0x040fe20008000000 */
[----:B------:R-:W-:Y:S02]  /*52a0*/  WARPGROUP.DEPBAR.LE gsb0, 0x0 ;  /* 0x00008000000079c5 */ /* 0x000fe40000010000 */
[----:B------:R0:W-:Y:S06]  /*52b0*/  BAR.ARV R9, 0x100 ;  /* 0x000400090000751d */ /* 0x0001ec0000002000 */
[----:B------:R1:W-:Y:S02]  /*52c0*/  @!P1 SYNCS.ARRIVE.TRANS64.RED.A1T0 RZ, [R10+URZ], RZ ;  /* 0x000000ff0aff99a7 */ /* 0x0003e4000810043f */
[----:B-1----:R-:W-:-:S02]  /*52d0*/  VIADD R10, R8, UR6 ;  /* 0x00000006080a7c36 */ /* 0x002fc40008000000 */
[--C-:B--2---:R-:W-:Y:S02]  /*52e0*/  IMAD.IADD R8, R12, 0x1, R15.reuse ;  /* 0x000000010c087824 */ /* 0x104fe400078e020f */
[----:B0-----:R-:W-:Y:S01]  /*52f0*/  IMAD.IADD R9, R10, 0x1, R15 ;  /* 0x000000010a097824 */ /* 0x001fe200078e020f */
        /* <DEDUP_REMOVED lines=14> */
.L_x_13472:
[----:B------:R-:W-:-:S05]  /*53e0*/  IMAD.U32 R120, RZ, RZ, UR23 ;  /* 0x00000017ff787e24 */ /* 0x000fca000f8e00ff */
[----:B------:R-:W-:-:S13]  /*53f0*/  ISETP.NE.AND P2, PT, R120, 0x1, PT ;  /* 0x000000017800780c */ /* 0x000fda0003f45270 */
[----:B------:R-:W0:Y:S02]  /*5400*/  @P2 LDC.64 R14, c[0x0][0x9e8] ;  /* 0x00027a00ff0e2b82 */ /* 0x000e240000000a00 */
[----:B0-----:R-:W-:-:S05]  /*5410*/  @P2 IMAD.HI.U32 R14, R11, R14, RZ ;  /* 0x0000000e0b0e2227 */ /* 0x001fca00078e00ff */
[----:B------:R-:W-:-:S07]  /*5420*/  @P2 SHF.R.U32.HI R11, RZ, R15, R14 ;  /* 0x0000000fff0b2219 */ /* 0x000fce000001160e */
.L_x_13473:
[----:B------:R-:W-:Y:S05]  /*5430*/  BSYNC B0 ;  /* 0x0000000000007941 */ /* 0x000fea0003800000 */
.L_x_13471:
[----:B------:R-:W-:-:S04]  /*5440*/  IMAD R11, R11, R120, -R13 ;  /* 0x000000780b0b7224 */ /* 0x000fc800078e0a0d */
[----:B------:R-:W-:-:S05]  /*5450*/  IMAD R11, R16, -0x2, R11 ;  /* 0xfffffffe100b7824 */ /* 0x000fca00078e020b */
[----:B------:R-:W-:Y:S02]  /*5460*/  VIADDMNMX R8, R11, R120, R8, PT ;  /* 0x000000780b087246 */ /* 0x000fe40003800108 */
[----:B------:R-:W-:-:S07]  /*5470*/  VIMNMX R9, R9, R11, !PT ;  /* 0x0000000b09097248 */ /* 0x000fce0007fe0100 */
.L_x_13470:
        /* <DEDUP_REMOVED lines=115> */
.L_x_13476:
[----:B------:R-:W-:-:S05]  /*5bb0*/  IMAD.U32 R20, RZ, RZ, UR23 ;  /* 0x00000017ff147e24 */ /* 0x000fca000f8e00ff */
[----:B------:R-:W-:-:S13]  /*5bc0*/  ISETP.NE.AND P3, PT, R20, 0x1, PT ;  /* 0x000000011400780c */ /* 0x000fda0003f65270 */
[----:B------:R-:W0:Y:S02]  /*5bd0*/  @P3 LDC.64 R8, c[0x0][0x9e8] ;  /* 0x00027a00ff083b82 */ /* 0x000e240000000a00 */
[----:B0-----:R-:W-:-:S05]  /*5be0*/  @P3 IMAD.HI.U32 R8, R14, R8, RZ ;  /* 0x000000080e083227 */ /* 0x001fca00078e00ff */
[----:B------:R-:W-:-:S07]  /*5bf0*/  @P3 SHF.R.U32.HI R14, RZ, R9, R8 ;  /* 0x00000009ff0e3219 */ /* 0x000fce0000011608 */
.L_x_13477:
[----:B------:R-:W-:Y:S05]  /*5c00*/  BSYNC B0 ;  /* 0x0000000000007941 */ /* 0x000fea0003800000 */
.L_x_13475:
[----:B------:R-:W-:-:S04]  /*5c10*/  IMAD R13, R14, R20, -R13 ;  /* 0x000000140e0d7224 */ /* 0x000fc800078e0a0d */
[----:B------:R-:W-:-:S05]  /*5c20*/  IMAD R13, R16, -0x2, R13 ;  /* 0xfffffffe100d7824 */ /* 0x000fca00078e020d */
[----:B------:R-:W-:Y:S02]  /*5c30*/  VIADDMNMX R12, R13, R20, R12, PT ;  /* 0x000000140d0c7246 */ /* 0x000fe4000380010c */
[----:B------:R-:W-:-:S07]  /*5c40*/  VIMNMX R10, R10, R13, !PT ;  /* 0x0000000d0a0a7248 */ /* 0x000fce0007fe0100 */
.L_x_13474:
[----:B------:R-:W-:Y:S01]  /*5c50*/  FMNMX.FTZ R8, R11, R2, !PT ;  /* 0x000000020b087209 */ /* 0x000fe20007810000 */
[----:B------:R-:W-:Y:S01]  /*5c60*/  UMOV UR10, UR21 ;  /* 0x00000015000a7c82 */ /* 0x000fe20008000000 */
        /* <DEDUP_REMOVED lines=73> */
[----:B------:R-:W-:Y:S02]  /*6100*/  ISETP.LT.OR P5, PT, R12, 0x2a, P3 ;  /* 0x0000002a0c00780c */ /* 0x000fe40001fa1670 */
[----:B------:R-:W-:Y:S02]  /*6110*/  ISETP.GT.AND P3, PT, R10, 0x31, P2 ;  /* 0x000000310a00780c */ /* 0x000fe40001764270 */
[----:B------:R-:W-:Y:S02]  /*6120*/  FSEL R47, R47, -INF , !P5 ;  /* 0xff8000002f2f7808 */ /* 0x000fe40006800000 */
[----:B------:R-:W-:Y:S02]  /*6130*/  ISETP.LT.OR P4, PT, R12, 0x31, P4 ;  /* 0x000000310c00780c */ /* 0x000fe40002781670 */
[----:B------:R-:W-:Y:S02]  /*6140*/  ISETP.GT.AND P5, PT, R10, 0x38, P2 ;  /* 0x000000380a00780c */ /* 0x000fe400017a4270 */
[----:B0-----:R-:W-:-:S02]  /*6150*/  FMNMX.FTZ R13, R9, R8, !PT ;  /* 0x00000008090d7209 */ /* 0x001fc40007810000 */
[----:B------:R-:W-:Y:S02]  /*6160*/  ISETP.LT.OR P3, PT, R12, 0x32, P3 ;  /* 0x000000320c00780c */ /* 0x000fe40001f61670 */
[----:B------:R-:W-:Y:S01]  /*6170*/  FSEL R50, R50, -INF , !P4 ;  /* 0xff80000032327808 */ /* 0x000fe20006000000 */
[----:B------:R-:W0:Y:S01]  /*6180*/  SHFL.BFLY PT, R8, R13, 0x1, 0x1f ;  /* 0x0c201f000d087f89 */ /* 0x000e2200000e0000 */
[----:B------:R-:W-:Y:S02]  /*6190*/  ISETP.GT.AND P4, PT, R10, 0x39, P2 ;  /* 0x000000390a00780c */ /* 0x000fe40001784270 */
[----:B------:R-:W-:Y:S02]  /*61a0*/  FSEL R51, R51, -INF , !P3 ;  /* 0xff80000033337808 */ /* 0x000fe40005800000 */
[----:B------:R-:W-:Y:S02]  /*61b0*/  ISETP.LT.OR P5, PT, R12, 0x39, P5 ;  /* 0x000000390c00780c */ /* 0x000fe40002fa1670 */
[----:B------:R-:W-:-:S02]  /*61c0*/  ISETP.GT.AND P3, PT, R10, 0x40, P2 ;  /* 0x000000400a00780c */ /* 0x000fc40001764270 */
[----:B------:R-:W-:Y:S02]  /*61d0*/  ISETP.LT.OR P4, PT, R12, 0x3a, P4 ;  /* 0x0000003a0c00780c */ /* 0x000fe40002781670 */
[----:B------:R-:W-:Y:S02]  /*61e0*/  FSEL R54, R54, -INF , !P5 ;  /* 0xff80000036367808 */ /* 0x000fe40006800000 */
[----:B------:R-:W-:Y:S02]  /*61f0*/  ISETP.GT.AND P5, PT, R10, 0x41, P2 ;  /* 0x000000410a00780c */ /* 0x000fe400017a4270 */
[----:B------:R-:W-:Y:S02]  /*6200*/  FSEL R55, R55, -INF , !P4 ;  /* 0xff80000037377808 */ /* 0x000fe40006000000 */
[----:B------:R-:W-:Y:S02]  /*6210*/  ISETP.LT.OR P3, PT, R12, 0x41, P3 ;  /* 0x000000410c00780c */ /* 0x000fe40001f61670 */
[----:B------:R-:W-:-:S02]  /*6220*/  ISETP.GT.AND P4, PT, R10, 0x48, P2 ;  /* 0x000000480a00780c */ /* 0x000fc40001784270 */
[----:B------:R-:W-:Y:S02]  /*6230*/  ISETP.LT.OR P5, PT, R12, 0x42, P5 ;  /* 0x000000420c00780c */ /* 0x000fe40002fa1670 */
[----:B------:R-:W-:Y:S02]  /*6240*/  FSEL R58, R58, -INF , !P3 ;  /* 0xff8000003a3a7808 */ /* 0x000fe40005800000 */
[----:B0-----:R-:W-:Y:S02]  /*6250*/  FMNMX.FTZ R8, R13, R8, !PT ;  /* 0x000000080d087209 */ /* 0x001fe40007810000 */
[----:B------:R-:W-:Y:S02]  /*6260*/  ISETP.GT.AND P3, PT, R10, 0x49, P2 ;  /* 0x000000490a00780c */ /* 0x000fe40001764270 */
[C---:B------:R-:W-:Y:S01]  /*6270*/  FSETP.NEU.FTZ.AND P6, PT, R8.reuse, -INF , PT ;  /* 0xff8000000800780b */ /* 0x040fe20003fdd000 */
[----:B------:R-:W-:Y:S01]  /*6280*/  FMUL.FTZ R14, R8, UR10 ;  /* 0x0000000a080e7c20 */ /* 0x000fe20008410000 */
[----:B------:R-:W-:-:S02]  /*6290*/  FSEL R59, R59, -INF , !P5 ;  /* 0xff8000003b3b7808 */ /* 0x000fc40006800000 */
[----:B------:R-:W-:Y:S02]  /*62a0*/  ISETP.LT.OR P4, PT, R12, 0x49, P4 ;  /* 0x000000490c00780c */ /* 0x000fe40002781670 */
        /* <DEDUP_REMOVED lines=10> */
[----:B------:R-:W-:Y:S01]  /*6350*/  FSEL R62, R62, -INF , !P4 ;  /* 0xff8000003e3e7808 */ /* 0x000fe20006000000 */
[----:B------:R-:W-:Y:S01]  /*6360*/  MUFU.EX2 R148, R148 ;  /* 0x0000009400947308 */ /* 0x000fe20000000800 */
[----:B------:R-:W-:Y:S01]  /*6370*/  FMNMX.FTZ R25, R39, R20, !PT ;  /* 0x0000001427197209 */ /* 0x000fe20007810000 */
[--C-:B------:R-:W-:Y:S01]  /*6380*/  FFMA.FTZ R150, R28, UR10, -R14.reuse ;  /* 0x0000000a1c967c23 */ /* 0x100fe2000801080e */
[----:B------:R-:W-:Y:S01]  /*6390*/  ISETP.GT.AND P4, PT, R10, 0x51, P2 ;  /* 0x000000510a00780c */ /* 0x000fe20001784270 */
[--C-:B------:R-:W-:Y:S01]  /*63a0*/  FFMA.FTZ R144, R32, UR10, -R14.reuse ;  /* 0x0000000a20907c23 */ /* 0x100fe2000801080e */
[----:B------:R-:W-:Y:S01]  /*63b0*/  FMNMX.FTZ R20, R42, R25, !PT ;  /* 0x000000192a147209 */ /* 0x000fe20007810000 */
[--C-:B------:R-:W-:Y:S01]  /*63c0*/  FFMA.FTZ R25, R41, UR10, -R14.reuse ;  /* 0x0000000a29197c23 */ /* 0x100fe2000801080e */
[----:B------:R-:W-:Y:S01]  /*63d0*/  FSEL R63, R63, -INF , !P3 ;  /* 0xff8000003f3f7808 */ /* 0x000fe20005800000 */
[----:B------:R-:W-:Y:S01]  /*63e0*/  MUFU.EX2 R9, R9 ;  /* 0x0000000900097308 */ /* 0x000fe20000000800 */
[----:B------:R-:W-:Y:S01]  /*63f0*/  FMNMX.FTZ R29, R43, R20, !PT ;  /* 0x000000142b1d7209 */ /* 0x000fe20007810000 */
[--C-:B------:R-:W-:Y:S01]  /*6400*/  FFMA.FTZ R146, R36, UR10, -R14.reuse ;  /* 0x0000000a24927c23 */ /* 0x100fe2000801080e */
[----:B------:R-:W-:Y:S01]  /*6410*/  ISETP.LT.OR P5, PT, R12, 0x51, P5 ;  /* 0x000000510c00780c */ /* 0x000fe20002fa1670 */
[--C-:B------:R-:W-:Y:S01]  /*6420*/  FFMA.FTZ R140, R40, UR10, -R14.reuse ;  /* 0x0000000a288c7c23 */ /* 0x100fe2000801080e */
[----:B------:R-:W-:Y:S01]  /*6430*/  FMNMX.FTZ R20, R46, R29, !PT ;  /* 0x0000001d2e147209 */ /* 0x000fe20007810000 */
[--C-:B------:R-:W-:Y:S01]  /*6440*/  FFMA.FTZ R142, R44, UR10, -R14.reuse ;  /* 0x0000000a2c8e7c23 */ /* 0x100fe2000801080e */
[----:B------:R-:W-:Y:S01]  /*6450*/  ISETP.GT.AND P3, PT, R10, 0x58, P2 ;  /* 0x000000580a00780c */ /* 0x000fe20001764270 */
        /* <DEDUP_REMOVED lines=30> */
[----:B------:R-:W-:Y:S01]  /*6640*/  FFMA.FTZ R122, R84, UR10, -R14 ;  /* 0x0000000a547a7c23 */ /* 0x000fe2000801080e */
[----:B------:R-:W-:Y:S01]  /*6650*/  FSEL R70, R70, -INF , !P3 ;  /* 0xff80000046467808 */ /* 0x000fe20005800000 */
[----:B------:R-:W-:Y:S01]  /*6660*/  MUFU.EX2 R146, R146 ;  /* 0x0000009200927308 */ /* 0x000fe20000000800 */
[----:B------:R-:W-:-:S02]  /*6670*/  FMNMX.FTZ R37, R63, R20, !PT ;  /* 0x000000143f257209 */ /* 0x000fc40007810000 */
[----:B------:R-:W-:Y:S02]  /*6680*/  ISETP.GT.AND P3, PT, R10, 0x61, P2 ;  /* 0x000000610a00780c */ /* 0x000fe40001764270 */
[----:B------:R-:W-:Y:S01]  /*6690*/  FMNMX.FTZ R20, R66, R37, !PT ;  /* 0x0000002542147209 */ /* 0x000fe20007810000 */
[--C-:B------:R-:W-:Y:S01]  /*66a0*/  FFMA.FTZ R37, R53, UR10, -R14.reuse ;  /* 0x0000000a35257c23 */ /* 0x100fe2000801080e */
[----:B------:R-:W-:Y:S01]  /*66b0*/  FSEL R71, R71, -INF , !P5 ;  /* 0xff80000047477808 */ /* 0x000fe20006800000 */
[----:B------:R-:W-:Y:S01]  /*66c0*/  FFMA.FTZ R53, R69, UR10, -R14 ;  /* 0x0000000a45357c23 */ /* 0x000fe2000801080e */
[----:B------:R-:W-:Y:S01]  /*66d0*/  FMNMX.FTZ R41, R67, R20, !PT ;  /* 0x0000001443297209 */ /* 0x000fe20007810000 */
[----:B------:R-:W-:Y:S01]  /*66e0*/  MUFU.EX2 R21, R21 ;  /* 0x0000001500157308 */ /* 0x000fe20000000800 */
[----:B------:R-:W-:Y:S02]  /*66f0*/  ISETP.LT.OR P4, PT, R12, 0x61, P4 ;  /* 0x000000610c00780c */ /* 0x000fe40002781670 */
[----:B------:R-:W-:-:S02]  /*6700*/  FMNMX.FTZ R20, R70, R41, !PT ;  /* 0x0000002946147209 */ /* 0x000fc40007810000 */
[----:B------:R-:W-:Y:S02]  /*6710*/  ISETP.GT.AND P5, PT, R10, 0x68, P2 ;  /* 0x000000680a00780c */ /* 0x000fe400017a4270 */
        /* <DEDUP_REMOVED lines=8> */
[----:B------:R-:W-:Y:S01]  /*67a0*/  FMNMX.FTZ R20, R74, R41, !PT ;  /* 0x000000294a147209 */ /* 0x000fe20007810000 */
[--C-:B------:R-:W-:Y:S01]  /*67b0*/  FFMA.FTZ R41, R57, UR10, -R14.reuse ;  /* 0x0000000a39297c23 */ /* 0x100fe2000801080e */
[----:B------:R-:W-:Y:S01]  /*67c0*/  ISETP.LT.OR P4, PT, R12, 0x6a, P4 ;  /* 0x0000006a0c00780c */ /* 0x000fe20002781670 */
[----:B------:R-:W-:Y:S01]  /*67d0*/  FFMA.FTZ R57, R73, UR10, -R14 ;  /* 0x0000000a49397c23 */ /* 0x000fe2000801080e */
[----:B------:R-:W-:Y:S01]  /*67e0*/  ISETP.GT.AND P3, PT, R10, 0x70, P2 ;  /* 0x000000700a00780c */ /* 0x000fe20001764270 */
[----:B------:R-:W-:Y:S01]  /*67f0*/  MUFU.EX2 R142, R142 ;  /* 0x0000008e008e7308 */ /* 0x000fe20000000800 */
[----:B------:R-:W-:Y:S02]  /*6800*/  FSEL R78, R78, -INF , !P5 ;  /* 0xff8000004e4e7808 */ /* 0x000fe40006800000 */
[----:B------:R-:W-:Y:S02]  /*6810*/  FMNMX.FTZ R45, R75, R20, !PT ;  /* 0x000000144b2d7209 */ /* 0x000fe40007810000 */
[----:B------:R-:W-:-:S02]  /*6820*/  FSEL R79, R79, -INF , !P4 ;  /* 0xff8000004f4f7808 */ /* 0x000fc40006000000 */
[C---:B------:R-:W-:Y:S01]  /*6830*/  ISETP.GT.AND P5, PT, R10.reuse, 0x71, P2 ;  /* 0x000000710a00780c */ /* 0x040fe200017a4270 */
[----:B------:R-:W-:Y:S01]  /*6840*/  MUFU.EX2 R29, R29 ;  /* 0x0000001d001d7308 */ /* 0x000fe20000000800 */
[C---:B------:R-:W-:Y:S02]  /*6850*/  ISETP.GT.AND P4, PT, R10.reuse, 0x78, P2 ;  /* 0x000000780a00780c */ /* 0x040fe40001784270 */
[----:B------:R-:W-:Y:S02]  /*6860*/  ISETP.GT.AND P2, PT, R10, 0x79, P2 ;  /* 0x000000790a00780c */ /* 0x000fe40001744270 */
[----:B------:R-:W-:Y:S02]  /*6870*/  ISETP.LT.OR P3, PT, R12, 0x71, P3 ;  /* 0x000000710c00780c */ /* 0x000fe40001f61670 */
[----:B------:R-:W-:Y:S01]  /*6880*/  FMNMX.FTZ R10, R78, R45, !PT ;  /* 0x0000002d4e0a7209 */ /* 0x000fe20007810000 */
[----:B------:R-:W-:Y:S01]  /*6890*/  MUFU.EX2 R136, R136 ;  /* 0x0000008800887308 */ /* 0x000fe20000000800 */
[----:B------:R-:W-:-:S02]  /*68a0*/  ISETP.LT.OR P5, PT, R12, 0x72, P5 ;  /* 0x000000720c00780c */ /* 0x000fc40002fa1670 */
[----:B------:R-:W-:Y:S02]  /*68b0*/  FSEL R82, R82, -INF , !P3 ;  /* 0xff80000052527808 */ /* 0x000fe40005800000 */
[----:B------:R-:W-:Y:S02]  /*68c0*/  FMNMX.FTZ R45, R79, R10, !PT ;  /* 0x0000000a4f2d7209 */ /* 0x000fe40007810000 */
[----:B------:R-:W-:Y:S01]  /*68d0*/  ISETP.LT.OR P4, PT, R12, 0x79, P4 ;  /* 0x000000790c00780c */ /* 0x000fe20002781670 */
[----:B------:R-:W-:Y:S01]  /*68e0*/  MUFU.EX2 R33, R33 ;  /* 0x0000002100217308 */ /* 0x000fe20000000800 */
[----:B------:R-:W-:Y:S02]  /*68f0*/  FSEL R83, R83, -INF , !P5 ;  /* 0xff80000053537808 */ /* 0x000fe40006800000 */
[----:B------:R-:W-:Y:S01]  /*6900*/  FMNMX.FTZ R10, R82, R45, !PT ;  /* 0x0000002d520a7209 */ /* 0x000fe20007810000 */
[----:B------:R-:W-:Y:S01]  /*6910*/  FFMA.FTZ R45, R61, UR10, -R14 ;  /* 0x0000000a3d2d7c23 */ /* 0x000fe2000801080e */
[----:B------:R-:W-:-:S02]  /*6920*/  ISETP.LT.OR P2, PT, R12, 0x7a, P2 ;  /* 0x0000007a0c00780c */ /* 0x000fc40001741670 */
[----:B------:R-:W-:Y:S01]  /*6930*/  FSEL R86, R86, -INF , !P4 ;  /* 0xff80000056567808 */ /* 0x000fe20006000000 */
[----:B------:R-:W-:Y:S01]  /*6940*/  MUFU.EX2 R138, R138 ;  /* 0x0000008a008a7308 */ /* 0x000fe20000000800 */
[----:B------:R-:W-:Y:S02]  /*6950*/  FMNMX.FTZ R49, R83, R10, !PT ;  /* 0x0000000a53317209 */ /* 0x000fe40007810000 */
[----:B------:R-:W-:Y:S02]  /*6960*/  FSEL R87, R87, -INF , !P2 ;  /* 0xff80000057577808 */ /* 0x000fe40005000000 */
[----:B------:R-:W-:Y:S01]  /*6970*/  FMNMX.FTZ R10, R86, R49, !PT ;  /* 0x00000031560a7209 */ /* 0x000fe20007810000 */
[--C-:B------:R-:W-:Y:S01]  /*6980*/  FFMA.FTZ R49, R65, UR10, -R14.reuse ;  /* 0x0000000a41317c23 */ /* 0x100fe2000801080e */
[----:B------:R-:W-:Y:S01]  /*6990*/  FSEL R73, R8, RZ, P6 ;  /* 0x000000ff08497208 */ /* 0x000fe20003000000 */
[----:B------:R-:W-:Y:S01]  /*69a0*/  FFMA.FTZ R65, R81, UR10, -R14 ;  /* 0x0000000a51417c23 */ /* 0x000fe2000801080e */
[----:B------:R-:W-:Y:S01]  /*69b0*/  FMNMX.FTZ R10, R87, R10, !PT ;  /* 0x0000000a570a7209 */ /* 0x000fe20007810000 */
[----:B------:R-:W-:Y:S02]  /*69c0*/  MUFU.EX2 R37, R37 ;  /* 0x0000002500257308 */ /* 0x000fe40000000800 */
[----:B------:R-:W-:-:S02]  /*69d0*/  FADD.FTZ R2, -R73, R2 ;  /* 0x0000000249027221 */ /* 0x000fc40000010100 */
[----:B------:R-:W0:Y:S04]  /*69e0*/  SHFL.BFLY PT, R61, R10, 0x2, 0x1f ;  /* 0x0c401f000a3d7f89 */ /* 0x000e2800000e0000 */
[----:B------:R-:W-:Y:S08]  /*69f0*/  MUFU.EX2 R132, R132 ;  /* 0x0000008400847308 */ /* 0x000ff00000000800 */
[----:B------:R-:W-:Y:S08]  /*6a00*/  MUFU.EX2 R41, R41 ;  /* 0x0000002900297308 */ /* 0x000ff00000000800 */
[----:B------:R-:W-:Y:S01]  /*6a10*/  MUFU.EX2 R134, R134 ;  /* 0x0000008600867308 */ /* 0x000fe20000000800 */
[----:B0-----:R-:W-:Y:S01]  /*6a20*/  FMNMX.FTZ R12, R10, R61, !PT ;  /* 0x0000003d0a0c7209 */ /* 0x001fe20007810000 */
[--C-:B------:R-:W-:Y:S01]  /*6a30*/  FFMA.FTZ R61, R77, UR10, -R14.reuse ;  /* 0x0000000a4d3d7c23 */ /* 0x100fe2000801080e */
[----:B------:R-:W-:-:S05]  /*6a40*/  FFMA.FTZ R14, R85, UR10, -R14 ;  /* 0x0000000a550e7c23 */ /* 0x000fca000801080e */
[----:B------:R-:W-:Y:S01]  /*6a50*/  MUFU.EX2 R45, R45 ;  /* 0x0000002d002d7308 */ /* 0x000fe20000000800 */
[----:B------:R-:W0:Y:S07]  /*6a60*/  SHFL.BFLY PT, R69, R12, 0x1, 0x1f ;  /* 0x0c201f000c457f89 */ /* 0x000e2e00000e0000 */
[----:B------:R1:W-:Y:S08]  /*6a70*/  MUFU.EX2 R73, R14 ;  /* 0x0000000e00497308 */ /* 0x0003f00000000800 */
[----:B------:R-:W-:Y:S08]  /*6a80*/  MUFU.EX2 R128, R128 ;  /* 0x0000008000807308 */ /* 0x000ff00000000800 */
[----:B------:R-:W-:Y:S01]  /*6a90*/  MUFU.EX2 R49, R49 ;  /* 0x0000003100317308 */ /* 0x000fe20000000800 */
[----:B0-----:R-:W-:Y:S01]  /*6aa0*/  FMNMX.FTZ R10, R12, R69, !PT ;  /* 0x000000450c0a7209 */ /* 0x001fe20007810000 */
[----:B------:R-:W-:-:S03]  /*6ab0*/  FMUL.FTZ R69, R2, UR10 ;  /* 0x0000000a02457c20 */ /* 0x000fc60008410000 */
[C---:B------:R-:W-:Y:S01]  /*6ac0*/  FSETP.NEU.FTZ.AND P2, PT, R10.reuse, -INF , PT ;  /* 0xff8000000a00780b */ /* 0x040fe20003f5d000 */
[----:B------:R-:W-:Y:S02]  /*6ad0*/  FMUL.FTZ R32, R10, UR10 ;  /* 0x0000000a0a207c20 */ /* 0x000fe40008410000 */
[----:B------:R-:W0:Y:S03]  /*6ae0*/  MUFU.EX2 R69, R69 ;  /* 0x0000004500457308 */ /* 0x000e260000000800 */
[----:B------:R-:W-:-:S05]  /*6af0*/  FSEL R32, R32, RZ, P2 ;  /* 0x000000ff20207208 */ /* 0x000fca0001000000 */
[--C-:B------:R-:W-:Y:S01]  /*6b00*/  FFMA.FTZ R151, R30, UR10, -R32.reuse ;  /* 0x0000000a1e977c23 */ /* 0x100fe20008010820 */
[--C-:B------:R-:W-:Y:S01]  /*6b10*/  FFMA.FTZ R2, R15, UR10, -R32.reuse ;  /* 0x0000000a0f027c23 */ /* 0x100fe20008010820 */
[--C-:B------:R-:W-:Y:S01]  /*6b20*/  FFMA.FTZ R149, R27, UR10, -R32.reuse ;  /* 0x0000000a1b957c23 */ /* 0x100fe20008010820 */
[--C-:B------:R-:W-:Y:S01]  /*6b30*/  FFMA.FTZ R12, R31, UR10, -R32.reuse ;  /* 0x0000000a1f0c7c23 */ /* 0x100fe20008010820 */
[--C-:B------:R-:W-:Y:S01]  /*6b40*/  FFMA.FTZ R145, R34, UR10, -R32.reuse ;  /* 0x0000000a22917c23 */ /* 0x100fe20008010820 */
[--C-:B-1----:R-:W-:Y:S01]  /*6b50*/  FFMA.FTZ R14, R35, UR10, -R32.reuse ;  /* 0x0000000a230e7c23 */ /* 0x102fe20008010820 */
[----:B------:R-:W-:Y:S01]  /*6b60*/  MUFU.EX2 R151, R151 ;  /* 0x0000009700977308 */ /* 0x000fe20000000800 */
[--C-:B------:R-:W-:Y:S01]  /*6b70*/  FFMA.FTZ R147, R38, UR10, -R32.reuse ;  /* 0x0000000a26937c23 */ /* 0x100fe20008010820 */
[----:B------:R-:W-:Y:S01]  /*6b80*/  FFMA.FTZ R20, R39, UR10, -R32 ;  /* 0x0000000a27147c23 */ /* 0x000fe20008010820 */
[----:B0-----:R-:W-:Y:S01]  /*6b90*/  FFMA.FTZ R30, R69, R5, R148 ;  /* 0x00000005451e7223 */ /* 0x001fe20000010094 */
[--C-:B------:R-:W-:Y:S01]  /*6ba0*/  FFMA.FTZ R141, R42, UR10, -R32.reuse ;  /* 0x0000000a2a8d7c23 */ /* 0x100fe20008010820 */
[--C-:B------:R-:W-:Y:S01]  /*6bb0*/  FFMA.FTZ R24, R43, UR10, -R32.reuse ;  /* 0x0000000a2b187c23 */ /* 0x100fe20008010820 */
[----:B------:R-:W-:Y:S01]  /*6bc0*/  FFMA.FTZ R143, R46, UR10, -R32 ;  /* 0x0000000a2e8f7c23 */ /* 0x000fe20008010820 */
[----:B------:R-:W-:Y:S01]  /*6bd0*/  FADD.FTZ R5, R9, R30 ;  /* 0x0000001e09057221 */ /* 0x000fe20000010000 */
[----:B------:R-:W-:Y:S01]  /*6be0*/  MUFU.EX2 R2, R2 ;  /* 0x0000000200027308 */ /* 0x000fe20000000800 */
[--C-:B------:R-:W-:Y:S01]  /*6bf0*/  FFMA.FTZ R26, R47, UR10, -R32.reuse ;  /* 0x0000000a2f1a7c23 */ /* 0x100fe20008010820 */
[--C-:B------:R-:W-:Y:S01]  /*6c00*/  FFMA.FTZ R137, R50, UR10, -R32.reuse ;  /* 0x0000000a32897c23 */ /* 0x100fe20008010820 */
[----:B------:R-:W-:Y:S01]  /*6c10*/  FADD.FTZ R30, R150, R5 ;  /* 0x00000005961e7221 */ /* 0x000fe20000010000 */
[----:B------:R-:W-:Y:S01]  /*6c20*/  FSEL R5, R10, RZ, P2 ;  /* 0x000000ff0a057208 */ /* 0x000fe20001000000 */
[--C-:B------:R-:W-:Y:S01]  /*6c30*/  FFMA.FTZ R28, R51, UR10, -R32.reuse ;  /* 0x0000000a331c7c23 */ /* 0x100fe20008010820 */
[----:B------:R-:W-:Y:S01]  /*6c40*/  FFMA.FTZ R139, R54, UR10, -R32 ;  /* 0x0000000a368b7c23 */ /* 0x000fe20008010820 */
[----:B------:R-:W-:Y:S01]  /*6c50*/  FADD.FTZ R15, R11, R30 ;  /* 0x0000001e0b0f7221 */ /* 0x000fe20000010000 */
[----:B------:R-:W-:Y:S01]  /*6c60*/  MUFU.EX2 R149, R149 ;  /* 0x0000009500957308 */ /* 0x000fe20000000800 */
[----:B------:R-:W-:Y:S01]  /*6c70*/  FADD.FTZ R5, -R5, R0 ;  /* 0x0000000005057221 */ /* 0x000fe20000010100 */
[--C-:B------:R-:W-:Y:S01]  /*6c80*/  FFMA.FTZ R55, R55, UR10, -R32.reuse ;  /* 0x0000000a37377c23 */ /* 0x100fe20008010820 */
[----:B------:R-:W-:Y:S01]  /*6c90*/  FADD.FTZ R30, R144, R15 ;  /* 0x0000000f901e7221 */ /* 0x000fe20000010000 */
[--C-:B------:R-:W-:Y:S01]  /*6ca0*/  FFMA.FTZ R133, R58, UR10, -R32.reuse ;  /* 0x0000000a3a857c23 */ /* 0x100fe20008010820 */
[----:B------:R-:W-:Y:S01]  /*6cb0*/  FMUL.FTZ R5, R5, UR10 ;  /* 0x0000000a05057c20 */ /* 0x000fe20008410000 */
[----:B------:R-:W-:Y:S01]  /*6cc0*/  FFMA.FTZ R135, R62, UR10, -R32 ;  /* 0x0000000a3e877c23 */ /* 0x000fe20008010820 */
[----:B------:R-:W-:Y:S01]  /*6cd0*/  FADD.FTZ R15, R13, R30 ;  /* 0x0000001e0d0f7221 */ /* 0x000fe20000010000 */
[----:B------:R-:W-:Y:S01]  /*6ce0*/  MUFU.EX2 R12, R12 ;  /* 0x0000000c000c7308 */ /* 0x000fe20000000800 */
[----:B------:R-:W-:Y:S01]  /*6cf0*/  F2FP.BF16.F32.PACK_AB R148, R9, R148 ;  /* 0x000000940994723e */ /* 0x000fe200000010ff */
[--C-:B------:R-:W-:Y:S01]  /*6d00*/  FFMA.FTZ R129, R66, UR10, -R32.reuse ;  /* 0x0000000a42817c23 */ /* 0x100fe20008010820 */
[----:B------:R-:W-:Y:S01]  /*6d10*/  FADD.FTZ R30, R146, R15 ;  /* 0x0000000f921e7221 */ /* 0x000fe20000010000 */
[--C-:B------:R-:W-:Y:S01]  /*6d20*/  FFMA.FTZ R131, R70, UR10, -R32.reuse ;  /* 0x0000000a46837c23 */ /* 0x100fe20008010820 */
[--C-:B------:R-:W-:Y:S01]  /*6d30*/  FFMA.FTZ R125, R74, UR10, -R32.reuse ;  /* 0x0000000a4a7d7c23 */ /* 0x100fe20008010820 */
[----:B------:R-:W-:Y:S01]  /*6d40*/  FFMA.FTZ R75, R75, UR10, -R32 ;  /* 0x0000000a4b4b7c23 */ /* 0x000fe20008010820 */
[----:B------:R-:W-:Y:S01]  /*6d50*/  FADD.FTZ R27, R21, R30 ;  /* 0x0000001e151b7221 */ /* 0x000fe20000010000 */
[----:B------:R0:W1:Y:S01]  /*6d60*/  MUFU.EX2 R15, R5 ;  /* 0x00000005000f7308 */ /* 0x0000620000000800 */
[--C-:B------:R-:W-:Y:S01]  /*6d70*/  FFMA.FTZ R78, R78, UR10, -R32.reuse ;  /* 0x0000000a4e4e7c23 */ /* 0x100fe20008010820 */
[--C-:B------:R-:W-:Y:S01]  /*6d80*/  FFMA.FTZ R79, R79, UR10, -R32.reuse ;  /* 0x0000000a4f4f7c23 */ /* 0x100fe20008010820 */
[----:B------:R-:W-:Y:S01]  /*6d90*/  FADD.FTZ R30, R140, R27 ;  /* 0x0000001b8c1e7221 */ /* 0x000fe20000010000 */
[--C-:B------:R-:W-:Y:S01]  /*6da0*/  FFMA.FTZ R82, R82, UR10, -R32.reuse ;  /* 0x0000000a52527c23 */ /* 0x100fe20008010820 */
[--C-:B------:R-:W-:Y:S01]  /*6db0*/  FFMA.FTZ R83, R83, UR10, -R32.reuse ;  /* 0x0000000a53537c23 */ /* 0x100fe20008010820 */
[----:B------:R-:W-:Y:S01]  /*6dc0*/  FFMA.FTZ R86, R86, UR10, -R32 ;  /* 0x0000000a56567c23 */ /* 0x000fe20008010820 */
[----:B------:R-:W-:Y:S01]  /*6dd0*/  FADD.FTZ R27, R25, R30 ;  /* 0x0000001e191b7221 */ /* 0x000fe20000010000 */
[----:B------:R-:W2:Y:S01]  /*6de0*/  MUFU.EX2 R145, R145 ;  /* 0x0000009100917308 */ /* 0x000ea20000000800 */
[----:B------:R-:W-:Y:S01]  /*6df0*/  FFMA.FTZ R30, R59, UR10, -R32 ;  /* 0x0000000a3b1e7c23 */ /* 0x000fe20008010820 */
[----:B------:R-:W-:-:S02]  /*6e00*/  IMAD.U32 R31, RZ, RZ, UR37 ;  /* 0x00000025ff1f7e24 */ /* 0x000fc4000f8e00ff */
[----:B------:R-:W-:Y:S01]  /*6e10*/  FADD.FTZ R34, R142, R27 ;  /* 0x0000001b8e227221 */ /* 0x000fe20000010000 */
[----:B------:R-:W-:Y:S01]  /*6e20*/  ISETP.GT.AND P2, PT, R3, UR27, PT ;  /* 0x0000001b03007c0c */ /* 0x000fe2000bf44270 */
[----:B------:R-:W-:Y:S01]  /*6e30*/  UMOV UR37, UR26 ;  /* 0x0000001a00257c82 */ /* 0x000fe20008000000 */
[----:B------:R-:W-:Y:S01]  /*6e40*/  F2FP.BF16.F32.PACK_AB R150, R11, R150 ;  /* 0x000000960b96723e */ /* 0x000fe200000010ff */
[----:B0-----:R-:W-:Y:S01]  /*6e50*/  FADD.FTZ R5, R29, R34 ;  /* 0x000000221d057221 */ /* 0x001fe20000010000 */
[----:B------:R-:W0:Y:S01]  /*6e60*/  MUFU.EX2 R14, R14 ;  /* 0x0000000e000e7308 */ /* 0x000e220000000800 */
[----:B-1----:R-:W-:Y:S01]  /*6e70*/  FFMA.FTZ R34, R15, R4, R2 ;  /* 0x000000040f227223 */ /* 0x002fe20000010002 */
[----:B------:R-:W-:Y:S01]  /*6e80*/  FFMA.FTZ R4, R63, UR10, -R32 ;  /* 0x0000000a3f047c23 */ /* 0x000fe20008010820 */
[----:B------:R-:W-:Y:S01]  /*6e90*/  FADD.FTZ R38, R136, R5 ;  /* 0x0000000588267221 */ /* 0x000fe20000010000 */
[----:B------:R-:W-:Y:S01]  /*6ea0*/  @!P1 LEA R31, R31, UR45, 0x3 ;  /* 0x0000002d1f1f9c11 */ /* 0x000fe2000f8e18ff */
[----:B------:R-:W-:Y:S01]  /*6eb0*/  FADD.FTZ R36, R149, R34 ;  /* 0x0000002295247221 */ /* 0x000fe20000010000 */
[----:B------:R-:W-:Y:S01]  /*6ec0*/  FFMA.FTZ R34, R67, UR10, -R32 ;  /* 0x0000000a43227c23 */ /* 0x000fe20008010820 */
[----:B------:R-:W-:Y:S01]  /*6ed0*/  FADD.FTZ R27, R33, R38 ;  /* 0x00000026211b7221 */ /* 0x000fe20000010000 */
[----:B------:R-:W1:Y:S01]  /*6ee0*/  MUFU.EX2 R147, R147 ;  /* 0x0000009300937308 */ /* 0x000e620000000800 */
[----:B------:R-:W-:Y:S01]  /*6ef0*/  FADD.FTZ R5, R151, R36 ;  /* 0x0000002497057221 */ /* 0x000fe20000010000 */
[----:B------:R-:W-:-:S02]  /*6f00*/  @!P1 VIADD R31, R31, 0x16860 ;  /* 0x000168601f1f9836 */ /* 0x000fc40000000000 */
[----:B------:R-:W-:Y:S01]  /*6f10*/  FADD.FTZ R36, R138, R27 ;  /* 0x0000001b8a247221 */ /* 0x000fe20000010000 */
[----:B------:R-:W-:Y:S01]  /*6f20*/  F2FP.BF16.F32.PACK_AB R149, R149, R2 ;  /* 0x000000029595723e */ /* 0x000fe200000010ff */
[----:B------:R-:W-:Y:S01]  /*6f30*/  FADD.FTZ R38, R12, R5 ;  /* 0x000000050c267221 */ /* 0x000fe20000010000 */
[----:B------:R-:W-:Y:S01]  /*6f40*/  F2FP.BF16.F32.PACK_AB R144, R13, R144 ;  /* 0x000000900d90723e */ /* 0x000fe200000010ff */
[----:B------:R-:W-:Y:S01]  /*6f50*/  FADD.FTZ R27, R37, R36 ;  /* 0x00000024251b7221 */ /* 0x000fe20000010000 */
[----:B------:R-:W3:Y:S01]  /*6f60*/  MUFU.EX2 R20, R20 ;  /* 0x0000001400147308 */ /* 0x000ee20000000800 */
[----:B--2---:R-:W-:Y:S01]  /*6f70*/  FADD.FTZ R5, R145, R38 ;  /* 0x0000002691057221 */ /* 0x004fe20000010000 */
[--C-:B------:R-:W-:Y:S01]  /*6f80*/  FFMA.FTZ R36, R71, UR10, -R32.reuse ;  /* 0x0000000a47247c23 */ /* 0x100fe20008010820 */
[----:B------:R-:W-:Y:S01]  /*6f90*/  FADD.FTZ R40, R132, R27 ;  /* 0x0000001b84287221 */ /* 0x000fe20000010000 */
[----:B------:R-:W-:Y:S01]  /*6fa0*/  FFMA.FTZ R32, R87, UR10, -R32 ;  /* 0x0000000a57207c23 */ /* 0x000fe20008010820 */
[----:B0-----:R-:W-:Y:S01]  /*6fb0*/  FADD.FTZ R38, R14, R5 ;  /* 0x000000050e267221 */ /* 0x001fe20000010000 */
[----:B------:R-:W-:Y:S01]  /*6fc0*/  @!P1 PRMT R31, RZ, 0x654, R31 ;  /* 0x00000654ff1f9816 */ /* 0x000fe2000000001f */
[----:B------:R-:W-:Y:S01]  /*6fd0*/  FADD.FTZ R27, R41, R40 ;  /* 0x00000028291b7221 */ /* 0x000fe20000010000 */
[----:B------:R-:W0:Y:S01]  /*6fe0*/  MUFU.EX2 R141, R141 ;  /* 0x0000008d008d7308 */ /* 0x000e220000000800 */
[----:B-1----:R-:W-:Y:S01]  /*6ff0*/  FADD.FTZ R5, R147, R38 ;  /* 0x0000002693057221 */ /* 0x002fe20000010000 */
[----:B------:R1:W-:Y:S01]  /*7000*/  @!P1 SYNCS.ARRIVE.TRANS64.RED.A1T0 RZ, [R31+URZ], RZ ;  /* 0x000000ff1fff99a7 */ /* 0x0003e2000810043f */
[----:B------:R-:W-:Y:S01]  /*7010*/  FADD.FTZ R40, R134, R27 ;  /* 0x0000001b86287221 */ /* 0x000fe20000010000 */
[----:B------:R-:W-:Y:S01]  /*7020*/  F2FP.BF16.F32.PACK_AB R146, R21, R146 ;  /* 0x000000921592723e */ /* 0x000fe200000010ff */
[-C--:B------:R-:W-:Y:S01]  /*7030*/  FMUL.FTZ R88, R88, R69.reuse ;  /* 0x0000004558587220 */ /* 0x080fe20000410000 */
[----:B------:R-:W-:Y:S01]  /*7040*/  F2FP.BF16.F32.PACK_AB R140, R25, R140 ;  /* 0x0000008c198c723e */ /* 0x000fe200000010ff */
[----:B------:R-:W-:Y:S01]  /*7050*/  FADD.FTZ R27, R45, R40 ;  /* 0x000000282d1b7221 */ /* 0x000fe20000010000 */
[----:B------:R-:W2:Y:S01]  /*7060*/  MUFU.EX2 R24, R24 ;  /* 0x0000001800187308 */ /* 0x000ea20000000800 */
[----:B---3--:R-:W-:Y:S01]  /*7070*/  FADD.FTZ R38, R20, R5 ;  /* 0x0000000514267221 */ /* 0x008fe20000010000 */
[----:B------:R-:W-:Y:S01]  /*7080*/  F2FP.BF16.F32.PACK_AB R142, R29, R142 ;  /* 0x0000008e1d8e723e */ /* 0x000fe200000010ff */
[----:B------:R-:W-:Y:S01]  /*7090*/  FADD.FTZ R40, R128, R27 ;  /* 0x0000001b80287221 */ /* 0x000fe20000010000 */
[----:B------:R-:W-:Y:S01]  /*70a0*/  F2FP.BF16.F32.PACK_AB R136, R33, R136 ;  /* 0x000000882188723e */ /* 0x000fe200000010ff */
[-C--:B------:R-:W-:Y:S01]  /*70b0*/  FMUL.FTZ R89, R89, R69.reuse ;  /* 0x0000004559597220 */ /* 0x080fe20000410000 */
[----:B------:R-:W-:Y:S01]  /*70c0*/  F2FP.BF16.F32.PACK_AB R138, R37, R138 ;  /* 0x0000008a258a723e */ /* 0x000fe200000010ff */
[----:B------:R-:W-:Y:S01]  /*70d0*/  FADD.FTZ R27, R49, R40 ;  /* 0x00000028311b7221 */ /* 0x000fe20000010000 */
[----:B------:R-:W3:Y:S01]  /*70e0*/  MUFU.EX2 R143, R143 ;  /* 0x0000008f008f7308 */ /* 0x000ee20000000800 */
[----:B0-----:R-:W-:Y:S01]  /*70f0*/  FADD.FTZ R5, R141, R38 ;  /* 0x000000268d057221 */ /* 0x001fe20000010000 */
[----:B------:R-:W-:Y:S01]  /*7100*/  F2FP.BF16.F32.PACK_AB R132, R41, R132 ;  /* 0x000000842984723e */ /* 0x000fe200000010ff */
[-C--:B------:R-:W-:Y:S01]  /*7110*/  FMUL.FTZ R92, R92, R69.reuse ;  /* 0x000000455c5c7220 */ /* 0x080fe20000410000 */
[----:B------:R-:W-:Y:S01]  /*7120*/  F2FP.BF16.F32.PACK_AB R134, R45, R134 ;  /* 0x000000862d86723e */ /* 0x000fe200000010ff */
[-C--:B------:R-:W-:Y:S01]  /*7130*/  FMUL.FTZ R93, R93, R69.reuse ;  /* 0x000000455d5d7220 */ /* 0x080fe20000410000 */
[----:B------:R-:W-:Y:S01]  /*7140*/  F2FP.BF16.F32.PACK_AB R128, R49, R128 ;  /* 0x000000803180723e */ /* 0x000fe200000010ff */
        /* <DEDUP_REMOVED lines=10> */
[----:B---3--:R-:W-:Y:S01]  /*71f0*/  FADD.FTZ R5, R143, R38 ;  /* 0x000000268f057221 */ /* 0x008fe20000010000 */
[-C--:B------:R-:W-:Y:S01]  /*7200*/  FMUL.FTZ R109, R109, R69.reuse ;  /* 0x000000456d6d7220 */ /* 0x080fe20000410000 */
[-C--:B------:R-:W-:Y:S01]  /*7210*/  FMUL.FTZ R112, R112, R69.reuse ;  /* 0x0000004570707220 */ /* 0x080fe20000410000 */
[-C--:B------:R-:W-:Y:S01]  /*7220*/  FMUL.FTZ R113, R113, R69.reuse ;  /* 0x0000004571717220 */ /* 0x080fe20000410000 */
[-C--:B------:R-:W-:Y:S01]  /*7230*/  FMUL.FTZ R116, R116, R69.reuse ;  /* 0x0000004574747220 */ /* 0x080fe20000410000 */
[----:B------:R-:W-:Y:S01]  /*7240*/  FMUL.FTZ R117, R117, R69 ;  /* 0x0000004575757220 */ /* 0x000fe20000410000 */
[----:B------:R-:W-:Y:S01]  /*7250*/  F2FP.BF16.F32.PACK_AB R151, R12, R151 ;  /* 0x000000970c97723e */ /* 0x000fe200000010ff */
[----:B------:R-:W3:Y:S01]  /*7260*/  MUFU.EX2 R137, R137 ;  /* 0x0000008900897308 */ /* 0x000ee20000000800 */
[----:B0-----:R-:W-:Y:S01]  /*7270*/  FADD.FTZ R38, R26, R5 ;  /* 0x000000051a267221 */ /* 0x001fe20000010000 */
[----:B------:R-:W-:Y:S01]  /*7280*/  F2FP.BF16.F32.PACK_AB R145, R14, R145 ;  /* 0x000000910e91723e */ /* 0x000fe200000010ff */
[----:B------:R-:W-:Y:S01]  /*7290*/  VIADD R3, R3, 0xffffffff ;  /* 0xffffffff03037836 */ /* 0x000fe20000000000 */
[----:B------:R-:W-:Y:S01]  /*72a0*/  F2FP.BF16.F32.PACK_AB R147, R20, R147 ;  /* 0x000000931493723e */ /* 0x000fe200000010ff */
[----:B------:R-:W-:Y:S01]  /*72b0*/  FMUL.FTZ R90, R90, R15 ;  /* 0x0000000f5a5a7220 */ /* 0x000fe20000410000 */
[----:B------:R-:W-:Y:S01]  /*72c0*/  F2FP.BF16.F32.PACK_AB R141, R24, R141 ;  /* 0x0000008d188d723e */ /* 0x000fe200000010ff */
[----:B------:R-:W-:Y:S01]  /*72d0*/  FMUL.FTZ R91, R91, R15 ;  /* 0x0000000f5b5b7220 */ /* 0x000fe20000410000 */
[----:B------:R-:W0:Y:S01]  /*72e0*/  MUFU.EX2 R53, R53 ;  /* 0x0000003500357308 */ /* 0x000e220000000800 */
        /* <DEDUP_REMOVED lines=20> */
[----:B------:R-:W-:Y:S01]  /*7430*/  FMUL.FTZ R119, R119, R15 ;  /* 0x0000000f77777220 */ /* 0x000fe20000410000 */
[----:B------:R-:W-:-:S02]  /*7440*/  IMAD.MOV.U32 R2, RZ, RZ, R8 ;  /* 0x000000ffff027224 */ /* 0x000fc400078e0008 */
[----:B------:R-:W0:Y:S01]  /*7450*/  MUFU.EX2 R139, R139 ;  /* 0x0000008b008b7308 */ /* 0x000e220000000800 */
[C---:B--2---:R-:W-:Y:S01]  /*7460*/  FADD.FTZ R38, R28.reuse, R5 ;  /* 0x000000051c267221 */ /* 0x044fe20000010000 */
[----:B------:R-:W-:-:S06]  /*7470*/  F2FP.BF16.F32.PACK_AB R137, R28, R137 ;  /* 0x000000891c89723e */ /* 0x000fcc00000010ff */
        /* <DEDUP_REMOVED lines=9> */
[----:B------:R-:W-:Y:S01]  /*7510*/  F2FP.BF16.F32.PACK_AB R139, R0, R139 ;  /* 0x0000008b008b723e */ /* 0x000fe200000010ff */
[----:B------:R-:W-:-:S05]  /*7520*/  IMAD.MOV.U32 R0, RZ, RZ, R10 ;  /* 0x000000ffff007224 */ /* 0x000fca00078e000a */
        /* <DEDUP_REMOVED lines=19> */
[----:B------:R-:W-:-:S06]  /*7660*/  F2FP.BF16.F32.PACK_AB R135, R4, R135 ;  /* 0x000000870487723e */ /* 0x000fcc00000010ff */
[----:B------:R-:W2:Y:S01]  /*7670*/  MUFU.EX2 R34, R34 ;  /* 0x0000002200227308 */ /* 0x000ea20000000800 */
[----:B---3--:R-:W-:Y:S01]  /*7680*/  FADD.FTZ R40, R122, R9 ;  /* 0x000000097a287221 */ /* 0x008fe20000010000 */
[----:B------:R-:W-:-:S03]  /*7690*/  F2FP.BF16.F32.PACK_AB R122, R73, R122 ;  /* 0x0000007a497a723e */ /* 0x000fc600000010ff */
[----:B------:R-:W-:-:S03]  /*76a0*/  FADD.FTZ R5, R73, R40 ;  /* 0x0000002849057221 */ /* 0x000fc60000010000 */
        /* <DEDUP_REMOVED lines=24> */
[----:B------:R-:W-:-:S03]  /*7830*/  F2FP.BF16.F32.PACK_AB R121, R83, R121 ;  /* 0x000000795379723e */ /* 0x000fc600000010ff */
[----:B--2---:R-:W-:-:S04]  /*7840*/  FADD.FTZ R38, R123, R38 ;  /* 0x000000267b267221 */ /* 0x004fc80000010000 */
[C---:B---3--:R-:W-:Y:S01]  /*7850*/  FADD.FTZ R4, R32.reuse, R38 ;  /* 0x0000002620047221 */ /* 0x048fe20000010000 */
[----:B------:R-:W-:Y:S01]  /*7860*/  F2FP.BF16.F32.PACK_AB R123, R32, R123 ;  /* 0x0000007b207b723e */ /* 0x000fe200000010ff */
[----:B-1----:R-:W-:Y:S06]  /*7870*/  @P2 BRA `(.L_x_13478) ;  /* 0xffffffd000a42947 */ /* 0x002fec000383ffff */
[----:B------:R-:W-:Y:S01]  /*7880*/  IMAD.MOV.U32 R0, RZ, RZ, R10 ;  /* 0x000000ffff007224 */ /* 0x000fe200078e000a */
[----:B------:R-:W-:Y:S01]  /*7890*/  UMOV UR37, UR26 ;  /* 0x0000001a00257c82 */ /* 0x000fe20008000000 */
[----:B------:R-:W-:Y:S01]  /*78a0*/  IMAD.MOV.U32 R2, RZ, RZ, R8 ;  /* 0x000000ffff027224 */ /* 0x000fe200078e0008 */
[----:B------:R-:W-:-:S06]  /*78b0*/  UMOV UR36, UR25 ;  /* 0x0000001900247c82 */ /* 0x000fcc0008000000 */
.L_x_13461:
        /* <DEDUP_REMOVED lines=24> */
.L_x_13480:
[----:B------:R-:W-:-:S13]  /*7a40*/  ISETP.NE.AND P2, PT, R10, 0x1, PT ;  /* 0x000000010a00780c */ /* 0x000fda0003f45270 */
[----:B------:R-:W0:Y:S02]  /*7a50*/  @P2 LDC.64 R8, c[0x0][0x9e8] ;  /* 0x00027a00ff082b82 */ /* 0x000e240000000a00 */
[----:B0-----:R-:W-:-:S05]  /*7a60*/  @P2 IMAD.HI.U32 R8, R7, R8, RZ ;  /* 0x0000000807082227 */ /* 0x001fca00078e00ff */
[----:B------:R-:W-:-:S07]  /*7a70*/  @P2 SHF.R.U32.HI R7, RZ, R9, R8 ;  /* 0x00000009ff072219 */ /* 0x000fce0000011608 */
.L_x_13481:
[----:B------:R-:W-:-:S05]  /*7a80*/  IMAD R7, R7, R10, RZ ;  /* 0x0000000a07077224 */ /* 0x000fca00078e02ff */
[----:B------:R-:W-:-:S07]  /*7a90*/  VIMNMX R6, R6, R7, !PT ;  /* 0x0000000706067248 */ /* 0x000fce0007fe0100 */
.L_x_13479:
        /* <DEDUP_REMOVED lines=12> */
.L_x_13491:
        /* <DEDUP_REMOVED lines=9> */
.L_x_13484:
[----:B------:R-:W-:Y:S01]  /*7bf0*/  ULEA UR6, UR37, UR45, 0x3 ;  /* 0x0000002d25067291 */ /* 0x000fe2000f8e183f */
[----:B------:R-:W-:-:S05]  /*7c00*/  IMAD.U32 R0, RZ, RZ, UR36 ;  /* 0x00000024ff007e24 */ /* 0x000fca000f8e00ff */
[----:B------:R-:W-:-:S04]  /*7c10*/  SHF.L.U32 R0, R0, 0x1f, RZ ;  /* 0x0000001f00007819 */ /* 0x000fc800000006ff */
[----:B------:R0:W1:Y:S01]  /*7c20*/  SYNCS.PHASECHK.TRANS64.TRYWAIT P3, [UR6+0x16830], R0 ;  /* 0x01683000ff0075a7 */ /* 0x0000620008060146 */
[----:B------:R-:W-:Y:S05]  /*7c30*/  @!P0 BRA `(.L_x_13485) ;  /* 0x0000000000048947 */ /* 0x000fea0003800000 */
[----:B------:R-:W-:Y:S01]  /*7c40*/  BPT.TRAP 0x1 ;  /* 0x000000040000795c */ /* 0x000fe20000300000 */
.L_x_13485:
[----:B-1----:R-:W-:Y:S05]  /*7c50*/  @P3 BRA `(.L_x_13483) ;  /* 0x0000000000083947 */ /* 0x002fea0003800000 */
[----:B------:R-:W1:Y:S02]  /*7c60*/  SYNCS.PHASECHK.TRANS64.TRYWAIT P3, [UR6+0x16830], R0 ;  /* 0x01683000ff0075a7 */ /* 0x000e640008060146 */
[----:B-1----:R-:W-:Y:S05]  /*7c70*/  @!P3 BRA `(.L_x_13486) ;  /* 0x000000a400f0b947 */ /* 0x002fea0003800000 */
.L_x_13483:
        /* <DEDUP_REMOVED lines=25> */
.L_x_13488:
[----:B------:R-:W-:Y:S01]  /*7e10*/  ULEA UR6, UR21, UR45, 0x3 ;  /* 0x0000002d15067291 */ /* 0x000fe2000f8e183f */
[----:B------:R-:W-:-:S05]  /*7e20*/  IMAD.U32 R0, RZ, RZ, UR23 ;  /* 0x00000017ff007e24 */ /* 0x000fca000f8e00ff */
[----:B------:R-:W-:-:S04]  /*7e30*/  SHF.L.U32 R0, R0, 0x1f, RZ ;  /* 0x0000001f00007819 */ /* 0x000fc800000006ff */
[----:B------:R0:W1:Y:S01]  /*7e40*/  SYNCS.PHASECHK.TRANS64.TRYWAIT P2, [UR6+0x16850], R0 ;  /* 0x01685000ff0075a7 */ /* 0x0000620008040146 */
[----:B------:R-:W-:Y:S05]  /*7e50*/  @!P0 BRA `(.L_x_13489) ;  /* 0x0000000000048947 */ /* 0x000fea0003800000 */
[----:B------:R-:W-:Y:S01]  /*7e60*/  BPT.TRAP 0x1 ;  /* 0x000000040000795c */ /* 0x000fe20000300000 */
.L_x_13489:
[----:B-1----:R-:W-:Y:S05]  /*7e70*/  @P2 BRA `(.L_x_13487) ;  /* 0x0000000000082947 */ /* 0x002fea0003800000 */
[----:B------:R-:W1:Y:S02]  /*7e80*/  SYNCS.PHASECHK.TRANS64.TRYWAIT P2, [UR6+0x16850], R0 ;  /* 0x01685000ff0075a7 */ /* 0x000e640008040146 */
[----:B-1----:R-:W-:Y:S05]  /*7e90*/  @!P2 BRA `(.L_x_13490) ;  /* 0x000000a40080a947 */ /* 0x002fea0003800000 */
.L_x_13487:
[----:B------:R-:W-:Y:S01]  /*7ea0*/  UIADD3 UR6, UR45, 0x400, URZ ;  /* 0x000004002d067890 */ /* 0x000fe2000fffe03f */
[----:B------:R-:W-:Y:S01]  /*7eb0*/  WARPGROUP.ARRIVE ;  /* 0x00000000000079c5 */ /* 0x000fe20000000000 */
[----:B------:R-:W-:Y:S01]  /*7ec0*/  UMOV UR7, 0x40000040 ;  /* 0x4000004000077882 */ /* 0x000fe20000000000 */
[----:B01----:R-:W-:Y:S01]  /*7ed0*/  FMNMX.FTZ R0, R24, R9, !PT ;  /* 0x0000000918007209 */ /* 0x003fe20007810000 */
[----:B------:R-:W-:Y:S01]  /*7ee0*/  USHF.R.U32.HI UR6, URZ, 0x4, UR6 ;  /* 0x000000043f067899 */ /* 0x000fe20008011606 */
[----:B------:R-:W-:Y:S02]  /*7ef0*/  UMOV UR10, UR22 ;  /* 0x00000016000a7c82 */ /* 0x000fe40008000000 */
[----:B------:R-:W-:Y:S01]  /*7f00*/  FMNMX.FTZ R11, R25, R0, !PT ;  /* 0x00000000190b7209 */ /* 0x000fe20007810000 */
[----:B------:R-:W-:Y:S01]  /*7f10*/  ULOP3.LUT UR6, UR6, 0x3fff, URZ, 0xc0, !UPT ;  /* 0x00003fff06067892 */ /* 0x000fe2000f8ec03f */
[----:B------:R-:W-:Y:S02]  /*7f20*/  UMOV UR23, UR36 ;  /* 0x0000002400177c82 */ /* 0x000fe40008000000 */
[----:B------:R-:W-:Y:S01]  /*7f30*/  FMNMX.FTZ R0, R28, R11, !PT ;  /* 0x0000000b1c007209 */ /* 0x000fe20007810000 */
[----:B------:R-:W-:-:S03]  /*7f40*/  ULEA UR11, UR21, UR6, 0xa ;  /* 0x00000006150b7291 */ /* 0x000fc6000f8e503f */
[----:B------:R-:W-:-:S04]  /*7f50*/  FMNMX.FTZ R11, R29, R0, !PT ;  /* 0x000000001d0b7209 */ /* 0x000fc80007810000 */
[----:B------:R-:W-:Y:S01]  /*7f60*/  UMOV UR6, UR11 ;  /* 0x0000000b00067c82 */ /* 0x000fe20008000000 */
[----:B------:R-:W-:Y:S01]  /*7f70*/  FMNMX.FTZ R0, R32, R11, !PT ;  /* 0x0000000b20007209 */ /* 0x000fe20007810000 */
[----:B------:R-:W-:Y:S01]  /*7f80*/  HGMMA.64x64x16.F32.BF16 R88, R148, gdesc[UR4].tnspB, R88, gsb0 ;  /* 0x40e0000494587df0 */ /* 0x000fe20008001858 */
        /* <DEDUP_REMOVED lines=36> */
[----:B------:R-:W-:-:S03]  /*81d0*/  FMNMX.FTZ R0, R26, R7, !PT ;  /* 0x000000071a007209 */ /* 0x000fc60007810000 */
[----:B------:R-:W0:Y:S01]  /*81e0*/  SHFL.BFLY PT, R2, R11, 0x1, 0x1f ;  /* 0x0c201f000b027f89 */ /* 0x000e2200000e0000 */
[----:B------:R-:W-:-:S04]  /*81f0*/  FMNMX.FTZ R13, R27, R0, !PT ;  /* 0x000000001b0d7209 */ /* 0x000fc80007810000 */
[----:B------:R-:W-:-:S04]  /*8200*/  FMNMX.FTZ R0, R30, R13, !PT ;  /* 0x0000000d1e007209 */ /* 0x000fc80007810000 */
[----:B------:R-:W-:-:S04]  /*8210*/  FMNMX.FTZ R21, R31, R0, !PT ;  /* 0x000000001f157209 */ /* 0x000fc80007810000 */
[----:B------:R-:W-:-:S04]  /*8220*/  FMNMX.FTZ R0, R34, R21, !PT ;  /* 0x0000001522007209 */ /* 0x000fc80007810000 */
[----:B------:R-:W-:Y:S01]  /*8230*/  FMNMX.FTZ R21, R35, R0, !PT ;  /* 0x0000000023157209 */ /* 0x000fe20007810000 */
[----:B------:R-:W-:Y:S02]  /*8240*/  WARPGROUP.DEPBAR.LE gsb0, 0x0 ;  /* 0x00008000000079c5 */ /* 0x000fe40000010000 */
[----:B------:R-:W-:Y:S01]  /*8250*/  WARPGROUP.ARRIVE ;  /* 0x00000000000079c5 */ /* 0x000fe20000000000 */
[----:B------:R-:W-:Y:S02]  /*8260*/  FMNMX.FTZ R0, R38, R21, !PT ;  /* 0x0000001526007209 */ /* 0x000fe40007810000 */
[----:B0-----:R-:W-:Y:S02]  /*8270*/  FMNMX.FTZ R2, R11, R2, !PT ;  /* 0x000000020b027209 */ /* 0x001fe40007810000 */
[----:B------:R-:W-:Y:S01]  /*8280*/  FMNMX.FTZ R21, R39, R0, !PT ;  /* 0x0000000027157209 */ /* 0x000fe20007810000 */
[----:B------:R-:W-:Y:S01]  /*8290*/  HGMMA.64x64x16.F32.BF16 R88, R140, gdesc[UR4].tnspB, R88, gsb0 ;  /* 0x40e000048c587df0 */ /* 0x000fe20008001858 */
[----:B------:R-:W-:Y:S01]  /*82a0*/  UIADD3 UR6, UR11, 0x180, URZ ;  /* 0x000001800b067890 */ /* 0x000fe2000fffe03f */
[----:B------:R-:W-:Y:S01]  /*82b0*/  FADD.FTZ R8, -R2, R9 ;  /* 0x0000000902087221 */ /* 0x000fe20000010100 */
[----:B------:R-:W-:Y:S01]  /*82c0*/  UMOV UR7, 0x40000040 ;  /* 0x4000004000077882 */ /* 0x000fe20000000000 */
[----:B------:R-:W-:Y:S01]  /*82d0*/  FMNMX.FTZ R0, R42, R21, !PT ;  /* 0x000000152a007209 */ /* 0x000fe20007810000 */
[----:B------:R-:W-:Y:S01]  /*82e0*/  FMUL.FTZ R9, R2, UR10 ;  /* 0x0000000a02097c20 */ /* 0x000fe20008410000 */
[----:B------:R-:W-:-:S02]  /*82f0*/  FMUL.FTZ R8, R8, UR10 ;  /* 0x0000000a08087c20 */ /* 0x000fc40008410000 */
[----:B------:R-:W-:Y:S01]  /*8300*/  FMNMX.FTZ R21, R43, R0, !PT ;  /* 0x000000002b157209 */ /* 0x000fe20007810000 */
[--C-:B------:R-:W-:Y:S01]  /*8310*/  FFMA.FTZ R33, R33, UR10, -R9.reuse ;  /* 0x0000000a21217c23 */ /* 0x100fe20008010809 */
[--C-:B------:R-:W-:Y:S01]  /*8320*/  FFMA.FTZ R148, R25, UR10, -R9.reuse ;  /* 0x0000000a19947c23 */ /* 0x100fe20008010809 */
[--C-:B------:R-:W-:Y:S01]  /*8330*/  FFMA.FTZ R25, R37, UR10, -R9.reuse ;  /* 0x0000000a25197c23 */ /* 0x100fe20008010809 */
[----:B------:R-:W-:Y:S01]  /*8340*/  FMNMX.FTZ R0, R46, R21, !PT ;  /* 0x000000152e007209 */ /* 0x000fe20007810000 */
[----:B------:R0:W-:Y:S01]  /*8350*/  MUFU.EX2 R13, R33 ;  /* 0x00000021000d7308 */ /* 0x0001e20000000800 */
        /* <DEDUP_REMOVED lines=18> */
[----:B0-----:R-:W-:Y:S01]  /*8480*/  FMNMX.FTZ R33, R55, R0, !PT ;  /* 0x0000000037217209 */ /* 0x001fe20007810000 */
[--C-:B------:R-:W-:Y:S01]  /*8490*/  FFMA.FTZ R12, R68, UR10, -R9.reuse ;  /* 0x0000000a440c7c23 */ /* 0x100fe20008010809 */
[--C-:B------:R-:W-:Y:S01]  /*84a0*/  FFMA.FTZ R14, R72, UR10, -R9.reuse ;  /* 0x0000000a480e7c23 */ /* 0x100fe20008010809 */
[--C-:B------:R-:W-:Y:S01]  /*84b0*/  FFMA.FTZ R20, R76, UR10, -R9.reuse ;  /* 0x0000000a4c147c23 */ /* 0x100fe20008010809 */
[----:B------:R-:W-:Y:S01]  /*84c0*/  FMNMX.FTZ R0, R58, R33, !PT ;  /* 0x000000213a007209 */ /* 0x000fe20007810000 */
[----:B------:R-:W-:Y:S01]  /*84d0*/  MUFU.EX2 R21, R45 ;  /* 0x0000002d00157308 */ /* 0x000fe20000000800 */
[--C-:B-1----:R-:W-:Y:S01]  /*84e0*/  FFMA.FTZ R24, R80, UR10, -R9.reuse ;  /* 0x0000000a50187c23 */ /* 0x102fe20008010809 */
[--C-:B------:R-:W-:Y:S01]  /*84f0*/  FFMA.FTZ R84, R84, UR10, -R9.reuse ;  /* 0x0000000a54547c23 */ /* 0x100fe20008010809 */
[----:B------:R-:W-:Y:S01]  /*8500*/  FMNMX.FTZ R33, R59, R0, !PT ;  /* 0x000000003b217209 */ /* 0x000fe20007810000 */
[----:B------:R-:W-:-:S03]  /*8510*/  FFMA.FTZ R85, R85, UR10, -R9 ;  /* 0x0000000a55557c23 */ /* 0x000fc60008010809 */
[----:B------:R-:W-:Y:S01]  /*8520*/  FMNMX.FTZ R0, R62, R33, !PT ;  /* 0x000000213e007209 */ /* 0x000fe20007810000 */
[----:B------:R-:W0:Y:S03]  /*8530*/  MUFU.EX2 R8, R8 ;  /* 0x0000000800087308 */ /* 0x000e260000000800 */
[----:B------:R-:W-:-:S04]  /*8540*/  FMNMX.FTZ R37, R63, R0, !PT ;  /* 0x000000003f257209 */ /* 0x000fc80007810000 */
[----:B------:R-:W-:Y:S01]  /*8550*/  FMNMX.FTZ R0, R66, R37, !PT ;  /* 0x0000002542007209 */ /* 0x000fe20007810000 */
[----:B------:R1:W-:Y:S03]  /*8560*/  MUFU.EX2 R33, R49 ;  /* 0x0000003100217308 */ /* 0x0003e60000000800 */
[----:B------:R-:W-:-:S04]  /*8570*/  FMNMX.FTZ R37, R67, R0, !PT ;  /* 0x0000000043257209 */ /* 0x000fc80007810000 */
[----:B------:R-:W-:Y:S01]  /*8580*/  FMNMX.FTZ R0, R70, R37, !PT ;  /* 0x0000002546007209 */ /* 0x000fe20007810000 */
[----:B------:R-:W2:Y:S01]  /*8590*/  MUFU.EX2 R148, R148 ;  /* 0x0000009400947308 */ /* 0x000ea20000000800 */
[--C-:B-1----:R-:W-:Y:S01]  /*85a0*/  FFMA.FTZ R49, R65, UR10, -R9.reuse ;  /* 0x0000000a41317c23 */ /* 0x102fe20008010809 */
[----:B------:R-:W-:Y:S01]  /*85b0*/  FFMA.FTZ R65, R81, UR10, -R9 ;  /* 0x0000000a51417c23 */ /* 0x000fe20008010809 */
[----:B------:R-:W-:Y:S01]  /*85c0*/  FMNMX.FTZ R37, R71, R0, !PT ;  /* 0x0000000047257209 */ /* 0x000fe20007810000 */
[----:B0-----:R-:W-:-:S03]  /*85d0*/  FFMA.FTZ R5, R8, R5, R11 ;  /* 0x0000000508057223 */ /* 0x001fc6000001000b */
[----:B------:R-:W-:Y:S01]  /*85e0*/  FMNMX.FTZ R0, R74, R37, !PT ;  /* 0x000000254a007209 */ /* 0x000fe20007810000 */
[----:B------:R-:W0:Y:S03]  /*85f0*/  MUFU.EX2 R150, R150 ;  /* 0x0000009600967308 */ /* 0x000e260000000800 */
[----:B------:R-:W-:-:S04]  /*8600*/  FMNMX.FTZ R37, R75, R0, !PT ;  /* 0x000000004b257209 */ /* 0x000fc80007810000 */
[----:B------:R-:W-:Y:S01]  /*8610*/  FMNMX.FTZ R0, R78, R37, !PT ;  /* 0x000000254e007209 */ /* 0x000fe20007810000 */
[----:B------:R-:W1:Y:S01]  /*8620*/  MUFU.EX2 R15, R15 ;  /* 0x0000000f000f7308 */ /* 0x000e620000000800 */
[----:B------:R-:W-:Y:S02]  /*8630*/  WARPGROUP.DEPBAR.LE gsb0, 0x0 ;  /* 0x00008000000079c5 */ /* 0x000fe40000010000 */
[----:B------:R-:W-:Y:S01]  /*8640*/  WARPGROUP.ARRIVE ;  /* 0x00000000000079c5 */ /* 0x000fe20000000000 */
[----:B------:R-:W-:Y:S01]  /*8650*/  FMNMX.FTZ R45, R79, R0, !PT ;  /* 0x000000004f2d7209 */ /* 0x000fe20007810000 */
[--C-:B------:R-:W-:Y:S01]  /*8660*/  FFMA.FTZ R140, R40, UR10, -R9.reuse ;  /* 0x0000000a288c7c23 */ /* 0x100fe20008010809 */
[----:B------:R-:W-:Y:S01]  /*8670*/  FFMA.FTZ R142, R44, UR10, -R9 ;  /* 0x0000000a2c8e7c23 */ /* 0x000fe20008010809 */
[----:B--2---:R-:W-:Y:S01]  /*8680*/  FADD.FTZ R5, R148, R5 ;  /* 0x0000000594057221 */ /* 0x004fe20000010000 */
[----:B------:R-:W-:Y:S01]  /*8690*/  FMNMX.FTZ R0, R82, R45, !PT ;  /* 0x0000002d52007209 */ /* 0x000fe20007810000 */
[----:B------:R-:W-:Y:S01]  /*86a0*/  HGMMA.64x64x16.F32.BF16 R88, R136, gdesc[UR4].tnspB, R88, gsb0 ;  /* 0x40e0000488587df0 */ /* 0x000fe20008001858 */
[----:B------:R-:W-:Y:S01]  /*86b0*/  UIADD3 UR6, UR11, 0x200, URZ ;  /* 0x000002000b067890 */ /* 0x000fe2000fffe03f */
[----:B------:R2:W-:Y:S01]  /*86c0*/  MUFU.EX2 R37, R57 ;  /* 0x0000003900257308 */ /* 0x0005e20000000800 */
[----:B------:R-:W-:Y:S01]  /*86d0*/  UMOV UR7, 0x40000040 ;  /* 0x4000004000077882 */ /* 0x000fe20000000000 */
[----:B------:R-:W-:-:S02]  /*86e0*/  FMNMX.FTZ R45, R83, R0, !PT ;  /* 0x00000000532d7209 */ /* 0x000fc40007810000 */
[----:B------:R-:W-:Y:S02]  /*86f0*/  F2FP.BF16.F32.PACK_AB R148, R148, R11 ;  /* 0x0000000b9494723e */ /* 0x000fe400000010ff */
[----:B------:R-:W-:Y:S02]  /*8700*/  FMNMX.FTZ R0, R86, R45, !PT ;  /* 0x0000002d56007209 */ /* 0x000fe40007810000 */
[----:B------:R3:W-:Y:S02]  /*8710*/  MUFU.EX2 R45, R61 ;  /* 0x0000003d002d7308 */ /* 0x0007e40000000800 */
[----:B------:R-:W-:-:S05]  /*8720*/  FMNMX.FTZ R0, R87, R0, !PT ;  /* 0x0000000057007209 */ /* 0x000fca0007810000 */
[----:B--2---:R-:W2:Y:S01]  /*8730*/  SHFL.BFLY PT, R57, R0, 0x2, 0x1f ;  /* 0x0c401f0000397f89 */ /* 0x004ea200000e0000 */
[----:B------:R-:W-:Y:S01]  /*8740*/  MUFU.EX2 R144, R144 ;  /* 0x0000009000907308 */ /* 0x000fe20000000800 */
[----:B---3--:R-:W-:-:S07]  /*8750*/  FFMA.FTZ R61, R77, UR10, -R9 ;  /* 0x0000000a4d3d7c23 */ /* 0x008fce0008010809 */
[----:B------:R-:W-:Y:S08]  /*8760*/  MUFU.EX2 R146, R146 ;  /* 0x0000009200927308 */ /* 0x000ff00000000800 */
[----:B------:R-:W-:Y:S01]  /*8770*/  MUFU.EX2 R25, R25 ;  /* 0x0000001900197308 */ /* 0x000fe20000000800 */
[----:B--2---:R-:W-:Y:S01]  /*8780*/  FMNMX.FTZ R28, R0, R57, !PT ;  /* 0x00000039001c7209 */ /* 0x004fe20007810000 */
[----:B------:R-:W-:-:S06]  /*8790*/  FFMA.FTZ R57, R73, UR10, -R9 ;  /* 0x0000000a49397c23 */ /* 0x000fcc0008010809 */
[----:B------:R-:W-:Y:S01]  /*87a0*/  MUFU.EX2 R140, R140 ;  /* 0x0000008c008c7308 */ /* 0x000fe20000000800 */
[----:B------:R-:W2:Y:S07]  /*87b0*/  SHFL.BFLY PT, R69, R28, 0x1, 0x1f ;  /* 0x0c201f001c457f89 */ /* 0x000eae00000e0000 */
[----:B------:R-:W-:Y:S08]  /*87c0*/  MUFU.EX2 R29, R29 ;  /* 0x0000001d001d7308 */ /* 0x000ff00000000800 */
[----:B------:R-:W-:Y:S08]  /*87d0*/  MUFU.EX2 R142, R142 ;  /* 0x0000008e008e7308 */ /* 0x000ff00000000800 */
[----:B------:R-:W-:Y:S01]  /*87e0*/  MUFU.EX2 R41, R41 ;  /* 0x0000002900297308 */ /* 0x000fe20000000800 */
[----:B--2---:R-:W-:-:S05]  /*87f0*/  FMNMX.FTZ R0, R28, R69, !PT ;  /* 0x000000451c007209 */ /* 0x004fca0007810000 */
[----:B------:R-:W-:Y:S02]  /*8800*/  FMUL.FTZ R32, R0, UR10 ;  /* 0x0000000a00207c20 */ /* 0x000fe40008410000 */
[----:B------:R-:W-:Y:S01]  /*8810*/  MUFU.EX2 R10, R10 ;  /* 0x0000000a000a7308 */ /* 0x000fe20000000800 */
[----:B------:R-:W-:Y:S02]  /*8820*/  WARPGROUP.DEPBAR.LE gsb0, 0x0 ;  /* 0x00008000000079c5 */ /* 0x000fe40000010000 */
[----:B------:R-:W-:Y:S01]  /*8830*/  WARPGROUP.ARRIVE ;  /* 0x00000000000079c5 */ /* 0x000fe20000000000 */
[--C-:B------:R-:W-:Y:S01]  /*8840*/  FFMA.FTZ R136, R48, UR10, -R9.reuse ;  /* 0x0000000a30887c23 */ /* 0x100fe20008010809 */
[----:B------:R-:W-:-:S04]  /*8850*/  FFMA.FTZ R138, R52, UR10, -R9 ;  /* 0x0000000a348a7c23 */ /* 0x000fc80008010809 */
[----:B------:R-:W2:Y:S01]  /*8860*/  S2R R48, SR_TID.X ;  /* 0x0000000000307919 */ /* 0x000ea20000002100 */
[--C-:B------:R-:W-:Y:S01]  /*8870*/  FFMA.FTZ R149, R27, UR10, -R32.reuse ;  /* 0x0000000a1b957c23 */ /* 0x100fe20008010820 */
[----:B------:R-:W-:Y:S01]  /*8880*/  IMAD.U32 R27, RZ, RZ, UR37 ;  /* 0x00000025ff1b7e24 */ /* 0x000fe2000f8e00ff */
[----:B------:R-:W-:Y:S01]  /*8890*/  HGMMA.64x64x16.F32.BF16 R88, R132, gdesc[UR4].tnspB, R88, gsb0 ;  /* 0x40e0000484587df0 */ /* 0x000fe20008001858 */
[----:B------:R-:W-:Y:S01]  /*88a0*/  UIADD3 UR6, UR11, 0x280, URZ ;  /* 0x000002800b067890 */ /* 0x000fe2000fffe03f */
[--C-:B------:R-:W-:Y:S01]  /*88b0*/  FFMA.FTZ R26, R26, UR10, -R32.reuse ;  /* 0x0000000a1a1a7c23 */ /* 0x100fe20008010820 */
[----:B------:R-:W-:Y:S01]  /*88c0*/  UMOV UR7, 0x40000040 ;  /* 0x4000004000077882 */ /* 0x000fe20000000000 */
[----:B------:R-:W-:Y:S01]  /*88d0*/  @!P1 LEA R27, R27, UR45, 0x3 ;  /* 0x0000002d1b1b9c11 */ /* 0x000fe2000f8e18ff */
[--C-:B------:R-:W-:Y:S01]  /*88e0*/  FFMA.FTZ R151, R30, UR10, -R32.reuse ;  /* 0x0000000a1e977c23 */ /* 0x100fe20008010820 */
[----:B------:R-:W-:Y:S01]  /*88f0*/  FFMA.FTZ R30, R31, UR10, -R32 ;  /* 0x0000000a1f1e7c23 */ /* 0x000fe20008010820 */
[----:B------:R-:W-:Y:S01]  /*8900*/  VIADD R31, R22, 0x9 ;  /* 0x00000009161f7836 */ /* 0x000fe20000000000 */
[----:B------:R-:W-:Y:S01]  /*8910*/  MUFU.EX2 R26, R26 ;  /* 0x0000001a001a7308 */ /* 0x000fe20000000800 */
[----:B------:R-:W-:-:S02]  /*8920*/  @!P1 VIADD R27, R27, 0x16840 ;  /* 0x000168401b1b9836 */ /* 0x000fc40000000000 */
[--C-:B------:R-:W-:Y:S01]  /*8930*/  FFMA.FTZ R145, R34, UR10, -R32.reuse ;  /* 0x0000000a22917c23 */ /* 0x100fe20008010820 */
[--C-:B------:R-:W-:Y:S01]  /*8940*/  FFMA.FTZ R34, R35, UR10, -R32.reuse ;  /* 0x0000000a23227c23 */ /* 0x100fe20008010820 */
[--C-:B------:R-:W-:Y:S01]  /*8950*/  FFMA.FTZ R147, R38, UR10, -R32.reuse ;  /* 0x0000000a26937c23 */ /* 0x100fe20008010820 */
[--C-:B------:R-:W-:Y:S01]  /*8960*/  FFMA.FTZ R36, R39, UR10, -R32.reuse ;  /* 0x0000000a27247c23 */ /* 0x100fe20008010820 */
[----:B------:R-:W-:Y:S01]  /*8970*/  @!P1 PRMT R27, RZ, 0x654, R27 ;  /* 0x00000654ff1b9816 */ /* 0x000fe2000000001b */
[--C-:B------:R-:W-:Y:S01]  /*8980*/  FFMA.FTZ R137, R50, UR10, -R32.reuse ;  /* 0x0000000a32897c23 */ /* 0x100fe20008010820 */
[----:B------:R-:W-:Y:S01]  /*8990*/  MUFU.EX2 R149, R149 ;  /* 0x0000009500957308 */ /* 0x000fe20000000800 */
[----:B0-----:R-:W-:Y:S01]  /*89a0*/  FADD.FTZ R50, R150, R5 ;  /* 0x0000000596327221 */ /* 0x001fe20000010000 */
        /* <DEDUP_REMOVED lines=11> */
[----:B--2---:R-:W-:Y:S01]  /*8a60*/  ISETP.GE.U32.AND P2, PT, R48, 0x180, PT ;  /* 0x000001803000780c */ /* 0x004fe20003f46070 */
[--C-:B------:R-:W-:Y:S01]  /*8a70*/  FFMA.FTZ R82, R82, UR10, -R32.reuse ;  /* 0x0000000a52527c23 */ /* 0x100fe20008010820 */
[--C-:B------:R-:W-:Y:S01]  /*8a80*/  FFMA.FTZ R83, R83, UR10, -R32.reuse ;  /* 0x0000000a53537c23 */ /* 0x100fe20008010820 */
[----:B------:R-:W-:Y:S01]  /*8a90*/  MUFU.EX2 R30, R30 ;  /* 0x0000001e001e7308 */ /* 0x000fe20000000800 */
[----:B------:R-:W-:Y:S01]  /*8aa0*/  SEL R31, R31, 0x9, !P2 ;  /* 0x000000091f1f7807 */ /* 0x000fe20005000000 */
[----:B------:R-:W-:Y:S01]  /*8ab0*/  FFMA.FTZ R86, R86, UR10, -R32 ;  /* 0x0000000a56567c23 */ /* 0x000fe20008010820 */
[C---:B------:R-:W-:Y:S01]  /*8ac0*/  ISETP.GT.AND P2, PT, R3.reuse, R6, PT ;  /* 0x000000060300720c */ /* 0x040fe20003f44270 */
[----:B------:R-:W-:Y:S01]  /*8ad0*/  VIADD R3, R3, 0xffffffff ;  /* 0xffffffff03037836 */ /* 0x000fe20000000000 */
[----:B-1----:R-:W-:-:S03]  /*8ae0*/  F2FP.BF16.F32.PACK_AB R150, R15, R150 ;  /* 0x000000960f96723e */ /* 0x002fc600000010ff */
        /* <DEDUP_REMOVED lines=8> */
[----:B------:R-:W-:Y:S01]  /*8b70*/  FFMA.FTZ R134, R60, UR10, -R9 ;  /* 0x0000000a3c867c23 */ /* 0x000fe20008010809 */
[----:B------:R-:W-:Y:S02]  /*8b80*/  FADD.FTZ R9, -R0, R7 ;  /* 0x0000000700097221 */ /* 0x000fe40000010100 */
[----:B------:R-:W-:Y:S01]  /*8b90*/  MUFU.EX2 R38, R38 ;  /* 0x0000002600267308 */ /* 0x000fe20000000800 */
[--C-:B------:R-:W-:Y:S01]  /*8ba0*/  FFMA.FTZ R133, R58, UR10, -R32.reuse ;  /* 0x0000000a3a857c23 */ /* 0x100fe20008010820 */
[----:B------:R-:W-:Y:S01]  /*8bb0*/  HGMMA.64x64x16.F32.BF16 R88, R128, gdesc[UR4].tnspB, R88, gsb0 ;  /* 0x40e0000480587df0 */ /* 0x000fe20008001858 */
[----:B------:R-:W-:Y:S01]  /*8bc0*/  UIADD3 UR6, UR11, 0x300, URZ ;  /* 0x000003000b067890 */ /* 0x000fe2000fffe03f */
[----:B------:R-:W-:Y:S01]  /*8bd0*/  FMUL.FTZ R9, R9, UR10 ;  /* 0x0000000a09097c20 */ /* 0x000fe20008410000 */
[----:B------:R-:W-:Y:S01]  /*8be0*/  UMOV UR7, 0x40000040 ;  /* 0x4000004000077882 */ /* 0x000fe20000000000 */
[----:B------:R-:W-:-:S02]  /*8bf0*/  FFMA.FTZ R135, R62, UR10, -R32 ;  /* 0x0000000a3e877c23 */ /* 0x000fc40008010820 */
[----:B------:R-:W-:Y:S08]  /*8c00*/  MUFU.EX2 R143, R143 ;  /* 0x0000008f008f7308 */ /* 0x000ff00000000800 */
[----:B------:R-:W0:Y:S08]  /*8c10*/  MUFU.EX2 R9, R9 ;  /* 0x0000000900097308 */ /* 0x000e300000000800 */
[----:B------:R-:W1:Y:S08]  /*8c20*/  MUFU.EX2 R40, R40 ;  /* 0x0000002800287308 */ /* 0x000e700000000800 */
[----:B------:R-:W-:Y:S01]  /*8c30*/  MUFU.EX2 R136, R136 ;  /* 0x0000008800887308 */ /* 0x000fe20000000800 */
[----:B0-----:R-:W-:-:S04]  /*8c40*/  FFMA.FTZ R4, R9, R4, R26 ;  /* 0x0000000409047223 */ /* 0x001fc8000001001a */
[----:B------:R-:W-:Y:S01]  /*8c50*/  FADD.FTZ R48, R149, R4 ;  /* 0x0000000495307221 */ /* 0x000fe20000010000 */
[----:B------:R-:W-:Y:S01]  /*8c60*/  FFMA.FTZ R4, R63, UR10, -R32 ;  /* 0x0000000a3f047c23 */ /* 0x000fe20008010820 */
[----:B------:R-:W-:Y:S01]  /*8c70*/  F2FP.BF16.F32.PACK_AB R149, R149, R26 ;  /* 0x0000001a9595723e */ /* 0x000fe200000010ff */
[----:B------:R-:W0:Y:S01]  /*8c80*/  MUFU.EX2 R137, R137 ;  /* 0x0000008900897308 */ /* 0x000e220000000800 */
[----:B------:R-:W-:Y:S01]  /*8c90*/  FADD.FTZ R5, R151, R48 ;  /* 0x0000003097057221 */ /* 0x000fe20000010000 */
[----:B------:R-:W-:-:S03]  /*8ca0*/  F2FP.BF16.F32.PACK_AB R151, R30, R151 ;  /* 0x000000971e97723e */ /* 0x000fc600000010ff */
[----:B------:R-:W-:-:S03]  /*8cb0*/  FADD.FTZ R48, R30, R5 ;  /* 0x000000051e307221 */ /* 0x000fc60000010000 */
[----:B------:R-:W2:Y:S01]  /*8cc0*/  MUFU.EX2 R42, R42 ;  /* 0x0000002a002a7308 */ /* 0x000ea20000000800 */
[----:B------:R-:W-:Y:S01]  /*8cd0*/  FADD.FTZ R5, R145, R48 ;  /* 0x0000003091057221 */ /* 0x000fe20000010000 */
[----:B------:R-:W-:Y:S01]  /*8ce0*/  FFMA.FTZ R48, R67, UR10, -R32 ;  /* 0x0000000a43307c23 */ /* 0x000fe20008010820 */
[C---:B------:R-:W-:Y:S02]  /*8cf0*/  F2FP.BF16.F32.PACK_AB R145, R34.reuse, R145 ;  /* 0x000000912291723e */ /* 0x040fe400000010ff */
[----:B------:R-:W-:-:S03]  /*8d00*/  FADD.FTZ R52, R34, R5 ;  /* 0x0000000522347221 */ /* 0x000fc60000010000 */
[----:B------:R-:W-:Y:S01]  /*8d10*/  MUFU.EX2 R138, R138 ;  /* 0x0000008a008a7308 */ /* 0x000fe20000000800 */
[----:B------:R-:W-:Y:S01]  /*8d20*/  FADD.FTZ R5, R147, R52 ;  /* 0x0000003493057221 */ /* 0x000fe20000010000 */
[----:B------:R-:W-:-:S03]  /*8d30*/  F2FP.BF16.F32.PACK_AB R147, R36, R147 ;  /* 0x000000932493723e */ /* 0x000fc600000010ff */
[----:B------:R-:W-:-:S03]  /*8d40*/  FADD.FTZ R52, R36, R5 ;  /* 0x0000000524347221 */ /* 0x000fc60000010000 */
[----:B------:R-:W3:Y:S01]  /*8d50*/  MUFU.EX2 R139, R139 ;  /* 0x0000008b008b7308 */ /* 0x000ee20000000800 */
[----:B------:R-:W-:Y:S01]  /*8d60*/  FADD.FTZ R5, R141, R52 ;  /* 0x000000348d057221 */ /* 0x000fe20000010000 */
[----:B------:R-:W-:-:S03]  /*8d70*/  F2FP.BF16.F32.PACK_AB R141, R38, R141 ;  /* 0x0000008d268d723e */ /* 0x000fc600000010ff */
[----:B------:R-:W-:-:S03]  /*8d80*/  FADD.FTZ R52, R38, R5 ;  /* 0x0000000526347221 */ /* 0x000fc60000010000 */
[----:B------:R-:W4:Y:S01]  /*8d90*/  MUFU.EX2 R44, R44 ;  /* 0x0000002c002c7308 */ /* 0x000f220000000800 */
[----:B------:R-:W-:Y:S01]  /*8da0*/  FADD.FTZ R5, R143, R52 ;  /* 0x000000348f057221 */ /* 0x000fe20000010000 */
[----:B-1----:R-:W-:-:S03]  /*8db0*/  F2FP.BF16.F32.PACK_AB R143, R40, R143 ;  /* 0x0000008f288f723e */ /* 0x002fc600000010ff */
[----:B------:R-:W-:Y:S01]  /*8dc0*/  FADD.FTZ R52, R40, R5 ;  /* 0x0000000528347221 */ /* 0x000fe20000010000 */
[----:B------:R-:W-:Y:S02]  /*8dd0*/  WARPGROUP.DEPBAR.LE gsb0, 0x0 ;  /* 0x00008000000079c5 */ /* 0x000fe40000010000 */
[----:B------:R-:W-:Y:S01]  /*8de0*/  WARPGROUP.ARRIVE ;  /* 0x00000000000079c5 */ /* 0x000fe20000000000 */
[----:B------:R-:W-:Y:S01]  /*8df0*/  MUFU.EX2 R132, R132 ;  /* 0x0000008400847308 */ /* 0x000fe20000000800 */
[----:B0-----:R-:W-:Y:S01]  /*8e00*/  FADD.FTZ R5, R137, R52 ;  /* 0x0000003489057221 */ /* 0x001fe20000010000 */
[--C-:B------:R-:W-:Y:S01]  /*8e10*/  FFMA.FTZ R129, R66, UR10, -R32.reuse ;  /* 0x0000000a42817c23 */ /* 0x100fe20008010820 */
[----:B------:R-:W-:Y:S01]  /*8e20*/  FFMA.FTZ R131, R70, UR10, -R32 ;  /* 0x0000000a46837c23 */ /* 0x000fe20008010820 */
[C---:B--2---:R-:W-:Y:S01]  /*8e30*/  F2FP.BF16.F32.PACK_AB R137, R42.reuse, R137 ;  /* 0x000000892a89723e */ /* 0x044fe200000010ff */
[----:B------:R-:W-:Y:S01]  /*8e40*/  HGMMA.64x64x16.F32.BF16 R88, R124, gdesc[UR4].tnspB, R88, gsb0 ;  /* 0x40e000047c587df0 */ /* 0x000fe20008001858 */
[----:B------:R-:W-:Y:S01]  /*8e50*/  UIADD3 UR6, UR11, 0x380, URZ ;  /* 0x000003800b067890 */ /* 0x000fe2000fffe03f */
[----:B------:R-:W-:Y:S01]  /*8e60*/  FADD.FTZ R52, R42, R5 ;  /* 0x000000052a347221 */ /* 0x000fe20000010000 */
[----:B------:R-:W-:Y:S01]  /*8e70*/  UMOV UR7, 0x40000040 ;  /* 0x4000004000077882 */ /* 0x000fe20000000000 */
[----:B------:R-:W0:Y:S02]  /*8e80*/  MUFU.EX2 R133, R133 ;  /* 0x0000008500857308 */ /* 0x000e240000000800 */
[----:B---3--:R-:W-:Y:S01]  /*8e90*/  FADD.FTZ R5, R139, R52 ;  /* 0x000000348b057221 */ /* 0x008fe20000010000 */
[----:B----4-:R-:W-:-:S03]  /*8ea0*/  F2FP.BF16.F32.PACK_AB R139, R44, R139 ;  /* 0x0000008b2c8b723e */ /* 0x010fc600000010ff */
[----:B------:R-:W-:Y:S02]  /*8eb0*/  FADD.FTZ R30, R44, R5 ;  /* 0x000000052c1e7221 */ /* 0x000fe40000010000 */
[----:B------:R-:W1:Y:S08]  /*8ec0*/  MUFU.EX2 R46, R46 ;  /* 0x0000002e002e7308 */ /* 0x000e700000000800 */
[----:B------:R-:W-:Y:S01]  /*8ed0*/  MUFU.EX2 R134, R134 ;  /* 0x0000008600867308 */ /* 0x000fe20000000800 */
[----:B0-----:R-:W-:-:S07]  /*8ee0*/  FADD.FTZ R5, R133, R30 ;  /* 0x0000001e85057221 */ /* 0x001fce0000010000 */
[----:B------:R-:W0:Y:S01]  /*8ef0*/  MUFU.EX2 R135, R135 ;  /* 0x0000008700877308 */ /* 0x000e220000000800 */
[C---:B-1----:R-:W-:Y:S01]  /*8f00*/  FADD.FTZ R30, R46.reuse, R5 ;  /* 0x000000052e1e7221 */ /* 0x042fe20000010000 */
[----:B------:R-:W-:-:S06]  /*8f10*/  F2FP.BF16.F32.PACK_AB R133, R46, R133 ;  /* 0x000000852e85723e */ /* 0x000fcc00000010ff */
[----:B------:R-:W1:Y:S08]  /*8f20*/  MUFU.EX2 R4, R4 ;  /* 0x0000000400047308 */ /* 0x000e700000000800 */
[----:B------:R-:W2:Y:S01]  /*8f30*/  MUFU.EX2 R129, R129 ;  /* 0x0000008100817308 */ /* 0x000ea20000000800 */
[----:B0-----:R-:W-:-:S07]  /*8f40*/  FADD.FTZ R5, R135, R30 ;  /* 0x0000001e87057221 */ /* 0x001fce0000010000 */
[----:B------:R-:W0:Y:S01]  /*8f50*/  MUFU.EX2 R49, R49 ;  /* 0x0000003100317308 */ /* 0x000e220000000800 */
[C---:B-1----:R-:W-:Y:S01]  /*8f60*/  FADD.FTZ R30, R4.reuse, R5 ;  /* 0x00000005041e7221 */ /* 0x042fe20000010000 */
[----:B------:R-:W-:-:S06]  /*8f70*/  F2FP.BF16.F32.PACK_AB R135, R4, R135 ;  /* 0x000000870487723e */ /* 0x000fcc00000010ff */
[----:B------:R-:W1:Y:S01]  /*8f80*/  MUFU.EX2 R48, R48 ;  /* 0x0000003000307308 */ /* 0x000e620000000800 */
[----:B--2---:R-:W-:-:S07]  /*8f90*/  FADD.FTZ R5, R129, R30 ;  /* 0x0000001e81057221 */ /* 0x004fce0000010000 */
[----:B------:R-:W-:Y:S01]  /*8fa0*/  MUFU.EX2 R12, R12 ;  /* 0x0000000c000c7308 */ /* 0x000fe20000000800 */
[----:B0-----:R-:W-:-:S07]  /*8fb0*/  F2FP.BF16.F32.PACK_AB R128, R49, R10 ;  /* 0x0000000a3180723e */ /* 0x001fce00000010ff */
[----:B------:R-:W0:Y:S01]  /*8fc0*/  MUFU.EX2 R131, R131 ;  /* 0x0000008300837308 */ /* 0x000e220000000800 */
[----:B-1----:R-:W-:Y:S01]  /*8fd0*/  FADD.FTZ R30, R48, R5 ;  /* 0x00000005301e7221 */ /* 0x002fe20000010000 */
[----:B------:R-:W-:Y:S02]  /*8fe0*/  WARPGROUP.DEPBAR.LE gsb0, 0x0 ;  /* 0x00008000000079c5 */ /* 0x000fe40000010000 */
[----:B------:R-:W-:Y:S01]  /*8ff0*/  WARPGROUP.ARRIVE ;  /* 0x00000000000079c5 */ /* 0x000fe20000000000 */
[--C-:B------:R-:W-:Y:S01]  /*9000*/  FFMA.FTZ R125, R74, UR10, -R32.reuse ;  /* 0x0000000a4a7d7c23 */ /* 0x100fe20008010820 */
[----:B------:R-:W-:Y:S01]  /*9010*/  FFMA.FTZ R127, R78, UR10, -R32 ;  /* 0x0000000a4e7f7c23 */ /* 0x000fe20008010820 */
[----:B------:R-:W-:Y:S01]  /*9020*/  F2FP.BF16.F32.PACK_AB R129, R48, R129 ;  /* 0x000000813081723e */ /* 0x000fe200000010ff */
[----:B------:R-:W1:Y:S02]  /*9030*/  MUFU.EX2 R53, R53 ;  /* 0x0000003500357308 */ /* 0x000e640000000800 */
[----:B------:R-:W-:Y:S06]  /*9040*/  HGMMA.64x64x16.F32.BF16 R88, R120, gdesc[UR4].tnspB, R88, gsb0 ;  /* 0x40e0000478587df0 */ /* 0x000fec0008001858 */
[----:B------:R-:W-:Y:S01]  /*9050*/  MUFU.EX2 R14, R14 ;  /* 0x0000000e000e7308 */ /* 0x000fe20000000800 */
[----:B0-----:R-:W-:-:S07]  /*9060*/  FADD.FTZ R5, R131, R30 ;  /* 0x0000001e83057221 */ /* 0x001fce0000010000 */
[----:B------:R-:W-:Y:S01]  /*9070*/  MUFU.EX2 R125, R125 ;  /* 0x0000007d007d7308 */ /* 0x000fe20000000800 */
[----:B-1----:R-:W-:-:S07]  /*9080*/  F2FP.BF16.F32.PACK_AB R130, R53, R12 ;  /* 0x0000000c3582723e */ /* 0x002fce00000010ff */
[----:B------:R-:W0:Y:S08]  /*9090*/  MUFU.EX2 R57, R57 ;  /* 0x0000003900397308 */ /* 0x000e300000000800 */
[----:B------:R-:W-:Y:S08]  /*90a0*/  MUFU.EX2 R20, R20 ;  /* 0x0000001400147308 */ /* 0x000ff00000000800 */
[----:B------:R-:W-:Y:S01]  /*90b0*/  MUFU.EX2 R127, R127 ;  /* 0x0000007f007f7308 */ /* 0x000fe20000000800 */
[----:B0-----:R-:W-:-:S07]  /*90c0*/  F2FP.BF16.F32.PACK_AB R124, R57, R14 ;  /* 0x0000000e397c723e */ /* 0x001fce00000010ff */
[----:B------:R-:W0:Y:S08]  /*90d0*/  MUFU.EX2 R61, R61 ;  /* 0x0000003d003d7308 */ /* 0x000e300000000800 */
[----:B------:R-:W-:Y:S08]  /*90e0*/  MUFU.EX2 R79, R79 ;  /* 0x0000004f004f7308 */ /* 0x000ff00000000800 */
[----:B------:R-:W-:Y:S01]  /*90f0*/  MUFU.EX2 R24, R24 ;  /* 0x0000001800187308 */ /* 0x000fe20000000800 */
[----:B0-----:R-:W-:-:S07]  /*9100*/  F2FP.BF16.F32.PACK_AB R126, R61, R20 ;  /* 0x000000143d7e723e */ /* 0x001fce00000010ff */
[----:B------:R-:W0:Y:S01]  /*9110*/  MUFU.EX2 R65, R65 ;  /* 0x0000004100417308 */ /* 0x000e220000000800 */
[----:B------:R-:W-:Y:S02]  /*9120*/  WARPGROUP.DEPBAR.LE gsb0, 0x0 ;  /* 0x00008000000079c5 */ /* 0x000fe40000010000 */
        /* <DEDUP_REMOVED lines=8> */
[-C--:B------:R-:W-:Y:S01]  /*91b0*/  FMUL.FTZ R99, R99, R9.reuse ;  /* 0x0000000963637220 */ /* 0x080fe20000410000 */
[----:B--2---:R-:W-:Y:S01]  /*91c0*/  IMAD.U32 R27, RZ, RZ, UR21 ;  /* 0x00000015ff1b7e24 */ /* 0x004fe2000f8e00ff */
[----:B------:R-:W-:Y:S01]  /*91d0*/  MUFU.EX2 R83, R83 ;  /* 0x0000005300537308 */ /* 0x000fe20000000800 */
[----:B------:R-:W-:Y:S01]  /*91e0*/  UMOV UR21, UR37 ;  /* 0x0000002500157c82 */ /* 0x000fe20008000000 */
[-C--:B------:R-:W-:Y:S01]  /*91f0*/  FMUL.FTZ R102, R102, R9.reuse ;  /* 0x0000000966667220 */ /* 0x080fe20000410000 */
[-C--:B------:R-:W-:Y:S01]  /*9200*/  FMUL.FTZ R103, R103, R9.reuse ;  /* 0x0000000967677220 */ /* 0x080fe20000410000 */
[----:B------:R-:W-:Y:S01]  /*9210*/  @!P1 LEA R27, R27, UR45, 0x3 ;  /* 0x0000002d1b1b9c11 */ /* 0x000fe2000f8e18ff */
[-C--:B------:R-:W-:Y:S01]  /*9220*/  FMUL.FTZ R106, R106, R9.reuse ;  /* 0x000000096a6a7220 */ /* 0x080fe20000410000 */
[-C--:B------:R-:W-:Y:S01]  /*9230*/  FMUL.FTZ R107, R107, R9.reuse ;  /* 0x000000096b6b7220 */ /* 0x080fe20000410000 */
[----:B------:R-:W-:Y:S01]  /*9240*/  FMUL.FTZ R110, R110, R9 ;  /* 0x000000096e6e7220 */ /* 0x000fe20000410000 */
[----:B------:R-:W-:Y:S01]  /*9250*/  MUFU.EX2 R28, R84 ;  /* 0x00000054001c7308 */ /* 0x000fe20000000800 */
[----:B------:R-:W-:-:S02]  /*9260*/  @!P1 VIADD R27, R27, 0x16860 ;  /* 0x000168601b1b9836 */ /* 0x000fc40000000000 */
[-C--:B------:R-:W-:Y:S01]  /*9270*/  FMUL.FTZ R111, R111, R9.reuse ;  /* 0x000000096f6f7220 */ /* 0x080fe20000410000 */
[-C--:B------:R-:W-:Y:S01]  /*9280*/  FMUL.FTZ R114, R114, R9.reuse ;  /* 0x0000000972727220 */ /* 0x080fe20000410000 */
[-C--:B------:R-:W-:Y:S01]  /*9290*/  FMUL.FTZ R115, R115, R9.reuse ;  /* 0x0000000973737220 */ /* 0x080fe20000410000 */
[-C--:B------:R-:W-:Y:S01]  /*92a0*/  FMUL.FTZ R118, R118, R9.reuse ;  /* 0x0000000976767220 */ /* 0x080fe20000410000 */
[----:B-1----:R-:W-:Y:S01]  /*92b0*/  @!P1 PRMT R31, RZ, 0x654, R27 ;  /* 0x00000654ff1f9816 */ /* 0x002fe2000000001b */
[----:B------:R-:W-:Y:S01]  /*92c0*/  FADD.FTZ R27, R15, R50 ;  /* 0x000000320f1b7221 */ /* 0x000fe20000010000 */
[----:B------:R-:W-:Y:S01]  /*92d0*/  MUFU.EX2 R123, R86 ;  /* 0x00000056007b7308 */ /* 0x000fe20000000800 */
[----:B------:R-:W-:Y:S01]  /*92e0*/  FMUL.FTZ R119, R119, R9 ;  /* 0x0000000977777220 */ /* 0x000fe20000410000 */
[----:B------:R1:W-:Y:S01]  /*92f0*/  @!P1 SYNCS.ARRIVE.TRANS64.RED.A1T0 RZ, [R31+URZ], RZ ;  /* 0x000000ff1fff99a7 */ /* 0x0003e2000810043f */
[----:B------:R-:W-:Y:S01]  /*9300*/  FADD.FTZ R50, R144, R27 ;  /* 0x0000001b90327221 */ /* 0x000fe20000010000 */
[----:B------:R-:W-:Y:S01]  /*9310*/  F2FP.BF16.F32.PACK_AB R144, R13, R144 ;  /* 0x000000900d90723e */ /* 0x000fe200000010ff */
[----:B------:R-:W-:Y:S01]  /*9320*/  FMUL.FTZ R88, R88, R8 ;  /* 0x0000000858587220 */ /* 0x000fe20000410000 */
[----:B0-----:R-:W-:Y:S01]  /*9330*/  F2FP.BF16.F32.PACK_AB R120, R65, R24 ;  /* 0x000000184178723e */ /* 0x001fe200000010ff */
[----:B------:R-:W-:Y:S01]  /*9340*/  FADD.FTZ R27, R13, R50 ;  /* 0x000000320d1b7221 */ /* 0x000fe20000010000 */
[--C-:B------:R-:W-:Y:S01]  /*9350*/  FFMA.FTZ R50, R71, UR10, -R32.reuse ;  /* 0x0000000a47327c23 */ /* 0x100fe20008010820 */
[----:B------:R-:W-:Y:S01]  /*9360*/  FFMA.FTZ R32, R87, UR10, -R32 ;  /* 0x0000000a57207c23 */ /* 0x000fe20008010820 */
[----:B------:R-:W0:Y:S01]  /*9370*/  MUFU.EX2 R7, R85 ;  /* 0x0000005500077308 */ /* 0x000e220000000800 */
[----:B------:R-:W-:Y:S01]  /*9380*/  FADD.FTZ R54, R146, R27 ;  /* 0x0000001b92367221 */ /* 0x000fe20000010000 */
[----:B------:R-:W-:Y:S01]  /*9390*/  F2FP.BF16.F32.PACK_AB R146, R25, R146 ;  /* 0x000000921992723e */ /* 0x000fe200000010ff */
[-C--:B------:R-:W-:Y:S01]  /*93a0*/  FMUL.FTZ R89, R89, R8.reuse ;  /* 0x0000000859597220 */ /* 0x080fe20000410000 */
[-C--:B------:R-:W-:Y:S01]  /*93b0*/  FMUL.FTZ R92, R92, R8.reuse ;  /* 0x000000085c5c7220 */ /* 0x080fe20000410000 */
[----:B------:R-:W-:Y:S01]  /*93c0*/  FADD.FTZ R27, R25, R54 ;  /* 0x00000036191b7221 */ /* 0x000fe20000010000 */
[-C--:B------:R-:W-:Y:S01]  /*93d0*/  FMUL.FTZ R93, R93, R8.reuse ;  /* 0x000000085d5d7220 */ /* 0x080fe20000410000 */
[----:B------:R-:W-:Y:S01]  /*93e0*/  FMUL.FTZ R96, R96, R8 ;  /* 0x0000000860607220 */ /* 0x000fe20000410000 */
[----:B------:R-:W2:Y:S01]  /*93f0*/  MUFU.EX2 R50, R50 ;  /* 0x0000003200327308 */ /* 0x000ea20000000800 */
[----:B------:R-:W-:Y:S01]  /*9400*/  FADD.FTZ R54, R140, R27 ;  /* 0x0000001b8c367221 */ /* 0x000fe20000010000 */
[----:B------:R-:W-:Y:S01]  /*9410*/  F2FP.BF16.F32.PACK_AB R140, R29, R140 ;  /* 0x0000008c1d8c723e */ /* 0x000fe200000010ff */
[-C--:B------:R-:W-:Y:S01]  /*9420*/  FMUL.FTZ R97, R97, R8.reuse ;  /* 0x0000000861617220 */ /* 0x080fe20000410000 */
[-C--:B------:R-:W-:Y:S01]  /*9430*/  FMUL.FTZ R100, R100, R8.reuse ;  /* 0x0000000864647220 */ /* 0x080fe20000410000 */
[----:B------:R-:W-:Y:S01]  /*9440*/  FADD.FTZ R27, R29, R54 ;  /* 0x000000361d1b7221 */ /* 0x000fe20000010000 */
[-C--:B------:R-:W-:Y:S01]  /*9450*/  FMUL.FTZ R101, R101, R8.reuse ;  /* 0x0000000865657220 */ /* 0x080fe20000410000 */
[----:B------:R-:W-:Y:S01]  /*9460*/  FMUL.FTZ R104, R104, R8 ;  /* 0x0000000868687220 */ /* 0x000fe20000410000 */
[----:B------:R-:W-:Y:S01]  /*9470*/  MUFU.EX2 R32, R32 ;  /* 0x0000002000207308 */ /* 0x000fe20000000800 */
[----:B------:R-:W-:Y:S01]  /*9480*/  FADD.FTZ R54, R142, R27 ;  /* 0x0000001b8e367221 */ /* 0x000fe20000010000 */
[----:B0-----:R-:W-:Y:S01]  /*9490*/  F2FP.BF16.F32.PACK_AB R122, R7, R28 ;  /* 0x0000001c077a723e */ /* 0x001fe200000010ff */
[----:B------:R-:W-:Y:S01]  /*94a0*/  FMUL.FTZ R105, R105, R8 ;  /* 0x0000000869697220 */ /* 0x000fe20000410000 */
[C---:B------:R-:W-:Y:S01]  /*94b0*/  F2FP.BF16.F32.PACK_AB R142, R21.reuse, R142 ;  /* 0x0000008e158e723e */ /* 0x040fe200000010ff */
[----:B------:R-:W-:Y:S01]  /*94c0*/  FADD.FTZ R27, R21, R54 ;  /* 0x00000036151b7221 */ /* 0x000fe20000010000 */
[-C--:B------:R-:W-:Y:S01]  /*94d0*/  FMUL.FTZ R108, R108, R8.reuse ;  /* 0x000000086c6c7220 */ /* 0x080fe20000410000 */
[-C--:B------:R-:W-:Y:S01]  /*94e0*/  FMUL.FTZ R109, R109, R8.reuse ;  /* 0x000000086d6d7220 */ /* 0x080fe20000410000 */
[----:B------:R-:W-:Y:S01]  /*94f0*/  FMUL.FTZ R112, R112, R8 ;  /* 0x0000000870707220 */ /* 0x000fe20000410000 */
[----:B------:R-:W-:Y:S01]  /*9500*/  FADD.FTZ R54, R136, R27 ;  /* 0x0000001b88367221 */ /* 0x000fe20000010000 */
[C---:B--2---:R-:W-:Y:S01]  /*9510*/  FADD.FTZ R30, R50.reuse, R5 ;  /* 0x00000005321e7221 */ /* 0x044fe20000010000 */
[----:B------:R-:W-:Y:S01]  /*9520*/  F2FP.BF16.F32.PACK_AB R136, R33, R136 ;  /* 0x000000882188723e */ /* 0x000fe200000010ff */
[-C--:B------:R-:W-:Y:S01]  /*9530*/  FMUL.FTZ R113, R113, R8.reuse ;  /* 0x0000000871717220 */ /* 0x080fe20000410000 */
[----:B------:R-:W-:Y:S01]  /*9540*/  FADD.FTZ R11, R33, R54 ;  /* 0x00000036210b7221 */ /* 0x000fe20000010000 */
[----:B------:R-:W-:Y:S01]  /*9550*/  FADD.FTZ R5, R125, R30 ;  /* 0x0000001e7d057221 */ /* 0x000fe20000010000 */
[----:B------:R-:W-:Y:S01]  /*9560*/  F2FP.BF16.F32.PACK_AB R131, R50, R131 ;  /* 0x000000833283723e */ /* 0x000fe200000010ff */
[----:B------:R-:W-:Y:S01]  /*9570*/  FMUL.FTZ R116, R116, R8 ;  /* 0x0000000874747220 */ /* 0x000fe20000410000 */
[----:B------:R-:W-:Y:S01]  /*9580*/  FADD.FTZ R26, R138, R11 ;  /* 0x0000000b8a1a7221 */ /* 0x000fe20000010000 */
[----:B------:R-:W-:Y:S01]  /*9590*/  F2FP.BF16.F32.PACK_AB R138, R41, R138 ;  /* 0x0000008a298a723e */ /* 0x000fe200000010ff */
[----:B------:R-:W-:Y:S01]  /*95a0*/  FMUL.FTZ R117, R117, R8 ;  /* 0x0000000875757220 */ /* 0x000fe20000410000 */
[----:B------:R-:W-:-:S02]  /*95b0*/  IMAD.MOV.U32 R9, RZ, RZ, R2 ;  /* 0x000000ffff097224 */ /* 0x000fc400078e0002 */
[----:B------:R-:W-:Y:S02]  /*95c0*/  FADD.FTZ R11, R41, R26 ;  /* 0x0000001a290b7221 */ /* 0x000fe40000010000 */
[----:B------:R-:W0:Y:S02]  /*95d0*/  MUFU.EX2 R26, R75 ;  /* 0x0000004b001a7308 */ /* 0x000e240000000800 */
[----:B------:R-:W-:Y:S01]  /*95e0*/  FADD.FTZ R34, R132, R11 ;  /* 0x0000000b84227221 */ /* 0x000fe20000010000 */
[----:B------:R-:W-:-:S03]  /*95f0*/  F2FP.BF16.F32.PACK_AB R132, R37, R132 ;  /* 0x000000842584723e */ /* 0x000fc600000010ff */
[----:B------:R-:W-:-:S04]  /*9600*/  FADD.FTZ R11, R37, R34 ;  /* 0x00000022250b7221 */ /* 0x000fc80000010000 */
[----:B------:R-:W-:Y:S01]  /*9610*/  FADD.FTZ R34, R134, R11 ;  /* 0x0000000b86227221 */ /* 0x000fe20000010000 */
[----:B------:R-:W-:-:S03]  /*9620*/  F2FP.BF16.F32.PACK_AB R134, R45, R134 ;  /* 0x000000862d86723e */ /* 0x000fc600000010ff */
[----:B------:R-:W-:Y:S01]  /*9630*/  FADD.FTZ R11, R45, R34 ;  /* 0x000000222d0b7221 */ /* 0x000fe20000010000 */
[----:B0-----:R-:W-:-:S03]  /*9640*/  FADD.FTZ R4, R26, R5 ;  /* 0x000000051a047221 */ /* 0x001fc60000010000 */
[----:B------:R-:W-:Y:S01]  /*9650*/  FADD.FTZ R34, R10, R11 ;  /* 0x0000000b0a227221 */ /* 0x000fe20000010000 */
[----:B------:R-:W-:Y:S01]  /*9660*/  F2FP.BF16.F32.PACK_AB R125, R26, R125 ;  /* 0x0000007d1a7d723e */ /* 0x000fe200000010ff */
[----:B------:R-:W-:Y:S02]  /*9670*/  FADD.FTZ R4, R127, R4 ;  /* 0x000000047f047221 */ /* 0x000fe40000010000 */
[----:B------:R-:W-:Y:S01]  /*9680*/  FADD.FTZ R11, R49, R34 ;  /* 0x00000022310b7221 */ /* 0x000fe20000010000 */
[C---:B------:R-:W-:Y:S01]  /*9690*/  F2FP.BF16.F32.PACK_AB R127, R79.reuse, R127 ;  /* 0x0000007f4f7f723e */ /* 0x040fe200000010ff */
[----:B------:R-:W-:Y:S02]  /*96a0*/  FADD.FTZ R4, R79, R4 ;  /* 0x000000044f047221 */ /* 0x000fe40000010000 */
[----:B------:R-:W-:Y:S02]  /*96b0*/  FADD.FTZ R34, R12, R11 ;  /* 0x0000000b0c227221 */ /* 0x000fe40000010000 */
[----:B------:R-:W-:-:S02]  /*96c0*/  FADD.FTZ R4, R121, R4 ;  /* 0x0000000479047221 */ /* 0x000fc40000010000 */
[----:B------:R-:W-:Y:S01]  /*96d0*/  FADD.FTZ R11, R53, R34 ;  /* 0x00000022350b7221 */ /* 0x000fe20000010000 */
[C---:B------:R-:W-:Y:S01]  /*96e0*/  F2FP.BF16.F32.PACK_AB R121, R83.reuse, R121 ;  /* 0x000000795379723e */ /* 0x040fe200000010ff */
[----:B------:R-:W-:Y:S02]  /*96f0*/  FADD.FTZ R4, R83, R4 ;  /* 0x0000000453047221 */ /* 0x000fe40000010000 */
[----:B------:R-:W-:Y:S02]  /*9700*/  FADD.FTZ R34, R14, R11 ;  /* 0x0000000b0e227221 */ /* 0x000fe40000010000 */
[----:B------:R-:W-:Y:S02]  /*9710*/  FADD.FTZ R4, R123, R4 ;  /* 0x000000047b047221 */ /* 0x000fe40000010000 */
[----:B------:R-:W-:Y:S01]  /*9720*/  FADD.FTZ R11, R57, R34 ;  /* 0x00000022390b7221 */ /* 0x000fe20000010000 */
[C---:B------:R-:W-:Y:S01]  /*9730*/  F2FP.BF16.F32.PACK_AB R123, R32.reuse, R123 ;  /* 0x0000007b207b723e */ /* 0x040fe200000010ff */
[----:B------:R-:W-:-:S02]  /*9740*/  FADD.FTZ R4, R32, R4 ;  /* 0x0000000420047221 */ /* 0x000fc40000010000 */
        /* <DEDUP_REMOVED lines=8> */
.L_x_13482:
        /* <DEDUP_REMOVED lines=11> */
.L_x_13509:
        /* <DEDUP_REMOVED lines=9> */
.L_x_13494:
[----:B------:R-:W-:Y:S01]  /*9910*/  ULEA UR6, UR37, UR45, 0x3 ;  /* 0x0000002d25067291 */ /* 0x000fe2000f8e183f */
[----:B------:R-:W-:-:S05]  /*9920*/  IMAD.U32 R0, RZ, RZ, UR36 ;  /* 0x00000024ff007e24 */ /* 0x000fca000f8e00ff */
[----:B------:R-:W-:-:S04]  /*9930*/  SHF.L.U32 R0, R0, 0x1f, RZ ;  /* 0x0000001f00007819 */ /* 0x000fc800000006ff */
[----:B------:R0:W1:Y:S01]  /*9940*/  SYNCS.PHASECHK.TRANS64.TRYWAIT P3, [UR6+0x16830], R0 ;  /* 0x01683000ff0075a7 */ /* 0x0000620008060146 */
[----:B------:R-:W-:Y:S05]  /*9950*/  @!P0 BRA `(.L_x_13495) ;  /* 0x0000000000048947 */ /* 0x000fea0003800000 */
[----:B------:R-:W-:Y:S01]  /*9960*/  BPT.TRAP 0x1 ;  /* 0x000000040000795c */ /* 0x000fe20000300000 */
.L_x_13495:
[----:B-1----:R-:W-:Y:S05]  /*9970*/  @P3 BRA `(.L_x_13493) ;  /* 0x0000000000083947 */ /* 0x002fea0003800000 */
[----:B------:R-:W1:Y:S02]  /*9980*/  SYNCS.PHASECHK.TRANS64.TRYWAIT P3, [UR6+0x16830], R0 ;  /* 0x01683000ff0075a7 */ /* 0x000e640008060146 */
[----:B-1----:R-:W-:Y:S05]  /*9990*/  @!P3 BRA `(.L_x_13496) ;  /* 0x0000008800d8b947 */ /* 0x002fea0003800000 */
.L_x_13493:
        /* <DEDUP_REMOVED lines=25> */
.L_x_13498:
[----:B------:R-:W-:Y:S01]  /*9b30*/  ULEA UR6, UR26, UR45, 0x3 ;  /* 0x0000002d1a067291 */ /* 0x000fe2000f8e183f */
[----:B------:R-:W-:-:S05]  /*9b40*/  IMAD.U32 R0, RZ, RZ, UR27 ;  /* 0x0000001bff007e24 */ /* 0x000fca000f8e00ff */
[----:B------:R-:W-:-:S04]  /*9b50*/  SHF.L.U32 R0, R0, 0x1f, RZ ;  /* 0x0000001f00007819 */ /* 0x000fc800000006ff */
[----:B------:R0:W1:Y:S01]  /*9b60*/  SYNCS.PHASECHK.TRANS64.TRYWAIT P2, [UR6+0x16850], R0 ;  /* 0x01685000ff0075a7 */ /* 0x0000620008040146 */
[----:B------:R-:W-:Y:S05]  /*9b70*/  @!P0 BRA `(.L_x_13499) ;  /* 0x0000000000048947 */ /* 0x000fea0003800000 */
[----:B------:R-:W-:Y:S01]  /*9b80*/  BPT.TRAP 0x1 ;  /* 0x000000040000795c */ /* 0x000fe20000300000 */
.L_x_13499:
[----:B-1----:R-:W-:Y:S05]  /*9b90*/  @P2 BRA `(.L_x_13497) ;  /* 0x0000000000082947 */ /* 0x002fea0003800000 */
[----:B------:R-:W1:Y:S02]  /*9ba0*/  SYNCS.PHASECHK.TRANS64.TRYWAIT P2, [UR6+0x16850], R0 ;  /* 0x01685000ff0075a7 */ /* 0x000e640008040146 */
[----:B-1----:R-:W-:Y:S05]  /*9bb0*/  @!P2 BRA `(.L_x_13500) ;  /* 0x000000880068a947 */ /* 0x002fea0003800000 */
.L_x_13497:
[----:B------:R-:W-:Y:S01]  /*9bc0*/  UIADD3 UR6, UR45, 0x400, URZ ;  /* 0x000004002d067890 */ /* 0x000fe2000fffe03f */
[----:B------:R-:W-:Y:S01]  /*9bd0*/  WARPGROUP.ARRIVE ;  /* 0x00000000000079c5 */ /* 0x000fe20000000000 */
[----:B------:R-:W-:-:S05]  /*9be0*/  UMOV UR7, 0x40000040 ;  /* 0x4000004000077882 */ /* 0x000fca0000000000 */
[----:B------:R-:W2:Y:S01]  /*9bf0*/  S2R R2, SR_TID.X ;  /* 0x0000000000027919 */ /* 0x000ea20000002100 */
[----:B------:R-:W-:Y:S01]  /*9c00*/  USHF.R.U32.HI UR6, URZ, 0x4, UR6 ;  /* 0x000000043f067899 */ /* 0x000fe20008011606 */
[----:B01----:R-:W0:Y:S01]  /*9c10*/  @P5 LDC R0, c[0x0][0x44c] ;  /* 0x00011300ff005b82 */ /* 0x003e220000000800 */
[----:B------:R-:W-:Y:S02]  /*9c20*/  VIADD R9, R17, UR39 ;  /* 0x0000002711097c36 */ /* 0x000fe40008000000 */
[----:B------:R-:W-:Y:S01]  /*9c30*/  ULOP3.LUT UR6, UR6, 0x3fff, URZ, 0xc0, !UPT ;  /* 0x00003fff06067892 */ /* 0x000fe2000f8ec03f */
[----:B------:R-:W-:-:S03]  /*9c40*/  IMAD.U32 R10, RZ, RZ, UR37 ;  /* 0x00000025ff0a7e24 */ /* 0x000fc6000f8e00ff */
[----:B------:R-:W-:Y:S01]  /*9c50*/  ULEA UR10, UR26, UR6, 0xa ;  /* 0x000000061a0a7291 */ /* 0x000fe2000f8e503f */
[----:B------:R-:W1:Y:S01]  /*9c60*/  @P5 LDC R11, c[0x0][0x450] ;  /* 0x00011400ff0b5b82 */ /* 0x000e620000000800 */
[----:B------:R-:W-:-:S05]  /*9c70*/  @!P1 LEA R10, R10, UR45, 0x3 ;  /* 0x0000002d0a0a9c11 */ /* 0x000fca000f8e18ff */
[----:B------:R-:W-:Y:S01]  /*9c80*/  UMOV UR6, UR10 ;  /* 0x0000000a00067c82 */ /* 0x000fe20008000000 */
[----:B------:R-:W-:Y:S01]  /*9c90*/  @!P1 VIADD R10, R10, 0x16840 ;  /* 0x000168400a0a9836 */ /* 0x000fe20000000000 */
[----:B------:R-:W-:Y:S01]  /*9ca0*/  HGMMA.64x64x16.F32.BF16 R88, R148, gdesc[UR4].tnspB, R88, gsb0 ;  /* 0x40e0000494587df0 */ /* 0x000fe20008001858 */
[----:B------:R-:W-:Y:S01]  /*9cb0*/  UIADD3 UR6, UR10, 0x80, URZ ;  /* 0x000000800a067890 */ /* 0x000fe2000fffe03f */
[----:B------:R-:W3:Y:S01]  /*9cc0*/  LDC R8, c[0x0][0x2f0] ;  /* 0x0000bc00ff087b82 */ /* 0x000ee20000000800 */
[----:B------:R-:W-:Y:S01]  /*9cd0*/  UMOV UR7, 0x40000040 ;  /* 0x4000004000077882 */ /* 0x000fe20000000000 */
[----:B------:R-:W-:Y:S01]  /*9ce0*/  @!P1 PRMT R10, RZ, 0x654, R10 ;  /* 0x00000654ff0a9816 */ /* 0x000fe2000000000a */
[----:B0-----:R-:W-:Y:S01]  /*9cf0*/  @P5 IMAD.HI.U32 R0, R9, R0, RZ ;  /* 0x0000000009005227 */ /* 0x001fe200078e00ff */
[----:B--2---:R-:W-:-:S03]  /*9d00*/  ISETP.GE.U32.AND P2, PT, R2, 0x180, PT ;  /* 0x000001800200780c */ /* 0x004fc60003f46070 */
[----:B------:R-:W-:Y:S01]  /*9d10*/  IMAD.SHL.U32 R2, R3, 0x80, RZ ;  /* 0x0000008003027824 */ /* 0x000fe200078e00ff */
[----:B-1----:R-:W-:Y:S01]  /*9d20*/  @P5 SHF.R.U32.HI R9, RZ, R11, R0 ;  /* 0x0000000bff095219 */ /* 0x002fe20000011600 */
[----:B------:R-:W-:-:S03]  /*9d30*/  VIADD R0, R22, 0x9 ;  /* 0x0000000916007836 */ /* 0x000fc60000000000 */
[----:B------:R-:W-:Y:S01]  /*9d40*/  IADD3 R11, -R2, 0x1, RZ ;  /* 0x00000001020b7810 */ /* 0x000fe20007ffe1ff */
[----:B------:R-:W0:Y:S01]  /*9d50*/  SHFL.IDX PT, R15, R9, RZ, 0x1c1f ;  /* 0x001c1fff090f7589 */ /* 0x000e2200000e0000 */
[----:B------:R-:W-:-:S03]  /*9d60*/  SEL R14, R0, 0x9, !P2 ;  /* 0x00000009000e7807 */ /* 0x000fc60005000000 */
[----:B------:R-:W-:-:S04]  /*9d70*/  IMAD R11, R16, -0x2, R11 ;  /* 0xfffffffe100b7824 */ /* 0x000fc800078e020b */
[----:B---3--:R-:W-:-:S04]  /*9d80*/  IMAD R11, R8, UR41, R11 ;  /* 0x00000029080b7c24 */ /* 0x008fc8000f8e020b */
[----:B------:R-:W-:-:S04]  /*9d90*/  VIADD R11, R11, -UR24 ;  /* 0x800000180b0b7c36 */ /* 0x000fc80008000000 */
[----:B------:R-:W-:-:S04]  /*9da0*/  VIADD R0, R11, UR23 ;  /* 0x000000170b007c36 */ /* 0x000fc80008000000 */
[----:B0-----:R-:W-:Y:S01]  /*9db0*/  IMAD.IADD R12, R0, 0x1, R15 ;  /* 0x00000001000c7824 */ /* 0x001fe200078e020f */
        /* <DEDUP_REMOVED lines=33> */
[----:B------:R-:W-:Y:S02]  /*9fd0*/  ULOP3.LUT UR6, URZ, UR25, URZ, 0x33, !UPT ;  /* 0x000000193f067292 */ /* 0x000fe4000f8e333f */
        /* <DEDUP_REMOVED lines=19> */
.L_x_13503:
[----:B------:R-:W-:-:S05]  /*a110*/  IMAD.U32 R20, RZ, RZ, UR21 ;  /* 0x00000015ff147e24 */ /* 0x000fca000f8e00ff */
[----:B------:R-:W-:-:S13]  /*a120*/  ISETP.NE.AND P2, PT, R20, 0x1, PT ;  /* 0x000000011400780c */ /* 0x000fda0003f45270 */
[----:B------:R-:W0:Y:S02]  /*a130*/  @P2 LDC.64 R14, c[0x0][0x9e8] ;  /* 0x00027a00ff0e2b82 */ /* 0x000e240000000a00 */
[----:B0-----:R-:W-:-:S05]  /*a140*/  @P2 IMAD.HI.U32 R14, R11, R14, RZ ;  /* 0x0000000e0b0e2227 */ /* 0x001fca00078e00ff */
[----:B------:R-:W-:-:S07]  /*a150*/  @P2 SHF.R.U32.HI R11, RZ, R15, R14 ;  /* 0x0000000fff0b2219 */ /* 0x000fce000001160e */
.L_x_13504:
[----:B------:R-:W-:Y:S05]  /*a160*/  BSYNC B0 ;  /* 0x0000000000007941 */ /* 0x000fea0003800000 */
.L_x_13502:
[----:B------:R-:W-:-:S04]  /*a170*/  IMAD R11, R11, R20, -R2 ;  /* 0x000000140b0b7224 */ /* 0x000fc800078e0a02 */
[----:B------:R-:W-:-:S05]  /*a180*/  IMAD R11, R16, -0x2, R11 ;  /* 0xfffffffe100b7824 */ /* 0x000fca00078e020b */
[----:B------:R-:W-:Y:S02]  /*a190*/  VIADDMNMX R12, R11, R20, R12, PT ;  /* 0x000000140b0c7246 */ /* 0x000fe4000380010c */
[----:B------:R-:W-:-:S07]  /*a1a0*/  VIMNMX R13, R13, R11, !PT ;  /* 0x0000000b0d0d7248 */ /* 0x000fce0007fe0100 */
.L_x_13501:
        /* <DEDUP_REMOVED lines=114> */
.L_x_13507:
[----:B------:R-:W-:-:S05]  /*a8d0*/  IMAD.U32 R12, RZ, RZ, UR21 ;  /* 0x00000015ff0c7e24 */ /* 0x000fca000f8e00ff */
[----:B------:R-:W-:-:S13]  /*a8e0*/  ISETP.NE.AND P3, PT, R12, 0x1, PT ;  /* 0x000000010c00780c */ /* 0x000fda0003f65270 */
[----:B------:R-:W0:Y:S02]  /*a8f0*/  @P3 LDC.64 R8, c[0x0][0x9e8] ;  /* 0x00027a00ff083b82 */ /* 0x000e240000000a00 */
[----:B0-----:R-:W-:-:S05]  /*a900*/  @P3 IMAD.HI.U32 R8, R13, R8, RZ ;  /* 0x000000080d083227 */ /* 0x001fca00078e00ff */
[----:B------:R-:W-:-:S07]  /*a910*/  @P3 SHF.R.U32.HI R13, RZ, R9, R8 ;  /* 0x00000009ff0d3219 */ /* 0x000fce0000011608 */
.L_x_13508:
[----:B------:R-:W-:Y:S05]  /*a920*/  BSYNC B0 ;  /* 0x0000000000007941 */ /* 0x000fea0003800000 */
.L_x_13506:
[----:B------:R-:W-:-:S04]  /*a930*/  IMAD R13, R13, R12, -R2 ;  /* 0x0000000c0d0d7224 */ /* 0x000fc800078e0a02 */
[----:B------:R-:W-:-:S05]  /*a940*/  IMAD R13, R16, -0x2, R13 ;  /* 0xfffffffe100d7824 */ /* 0x000fca00078e020d */
[----:B------:R-:W-:Y:S02]  /*a950*/  VIADDMNMX R0, R13, R12, R0, PT ;  /* 0x0000000c0d007246 */ /* 0x000fe40003800100 */
[----:B------:R-:W-:-:S07]  /*a960*/  VIMNMX R10, R10, R13, !PT ;  /* 0x0000000d0a0a7248 */ /* 0x000fce0007fe0100 */
.L_x_13505:
        /* <DEDUP_REMOVED lines=76> */
[C---:B------:R-:W-:Y:S02]  /*ae30*/  ISETP.GT.AND P4, PT, R10.reuse, RZ, P2 ;  /* 0x000000ff0a00720c */ /* 0x040fe40001784270 */
[----:B------:R-:W-:Y:S02]  /*ae40*/  FSEL R39, R39, -INF , !P3 ;  /* 0xff80000027277808 */ /* 0x000fe40005800000 */
[----:B------:R-:W-:Y:S02]  /*ae50*/  ISETP.GT.AND P3, PT, R10, 0x21, P2 ;  /* 0x000000210a00780c */ /* 0x000fe40001764270 */
[----:B------:R-:W-:Y:S02]  /*ae60*/  ISETP.LT.OR P4, PT, R0, 0x1, P4 ;  /* 0x000000010000780c */ /* 0x000fe40002781670 */
[----:B0-----:R-:W-:-:S02]  /*ae70*/  FMNMX.FTZ R2, R2, R9, !PT ;  /* 0x0000000902027209 */ /* 0x001fc40007810000 */
[----:B------:R-:W-:Y:S02]  /*ae80*/  ISETP.LT.OR P3, PT, R0, 0x22, P3 ;  /* 0x000000220000780c */ /* 0x000fe40001f61670 */
[----:B------:R-:W-:Y:S01]  /*ae90*/  FSEL R26, R26, -INF , !P4 ;  /* 0xff8000001a1a7808 */ /* 0x000fe20006000000 */
[----:B------:R-:W0:Y:S01]  /*aea0*/  SHFL.BFLY PT, R9, R2, 0x1, 0x1f ;  /* 0x0c201f0002097f89 */ /* 0x000e2200000e0000 */
        /* <DEDUP_REMOVED lines=8> */
[----:B------:R-:W-:Y:S02]  /*af30*/  ISETP.GT.AND P4, PT, R10, 0x49, P2 ;  /* 0x000000490a00780c */ /* 0x000fe40001784270 */
[----:B------:R-:W-:-:S02]  /*af40*/  ISETP.LT.OR P3, PT, R0, 0x32, P3 ;  /* 0x000000320000780c */ /* 0x000fc40001f61670 */
[----:B------:R-:W-:Y:S02]  /*af50*/  FMNMX.FTZ R15, R31, R12, !PT ;  /* 0x0000000c1f0f7209 */ /* 0x000fe40007810000 */
[----:B------:R-:W-:Y:S02]  /*af60*/  ISETP.LT.OR P4, PT, R0, 0x4a, P4 ;  /* 0x0000004a0000780c */ /* 0x000fe40002781670 */
[----:B------:R-:W-:Y:S02]  /*af70*/  FSEL R51, R51, -INF , !P3 ;  /* 0xff80000033337808 */ /* 0x000fe40005800000 */
[----:B------:R-:W-:Y:S02]  /*af80*/  FMNMX.FTZ R12, R34, R15, !PT ;  /* 0x0000000f220c7209 */ /* 0x000fe40007810000 */
[----:B------:R-:W-:Y:S02]  /*af90*/  ISETP.GT.AND P3, PT, R10, 0x39, P2 ;  /* 0x000000390a00780c */ /* 0x000fe40001764270 */
[----:B------:R-:W-:-:S02]  /*afa0*/  FSEL R63, R63, -INF , !P4 ;  /* 0xff8000003f3f7808 */ /* 0x000fc40006000000 */
[----:B------:R-:W-:Y:S02]  /*afb0*/  ISETP.GT.AND P4, PT, R10, 0x50, P2 ;  /* 0x000000500a00780c */ /* 0x000fe40001784270 */
[----:B0-----:R-:W-:Y:S02]  /*afc0*/  FMNMX.FTZ R2, R2, R9, !PT ;  /* 0x0000000902027209 */ /* 0x001fe40007810000 */
[----:B------:R-:W-:Y:S02]  /*afd0*/  FMNMX.FTZ R21, R35, R12, !PT ;  /* 0x0000000c23157209 */ /* 0x000fe40007810000 */
[----:B------:R-:W-:Y:S01]  /*afe0*/  ISETP.LT.OR P3, PT, R0, 0x3a, P3 ;  /* 0x0000003a0000780c */ /* 0x000fe20001f61670 */
[----:B------:R-:W-:Y:S01]  /*aff0*/  FMUL.FTZ R8, R2, UR10 ;  /* 0x0000000a02087c20 */ /* 0x000fe20008410000 */
[----:B------:R-:W-:Y:S02]  /*b000*/  ISETP.LT.OR P4, PT, R0, 0x51, P4 ;  /* 0x000000510000780c */ /* 0x000fe40002781670 */
[----:B------:R-:W-:-:S02]  /*b010*/  FMNMX.FTZ R12, R38, R21, !PT ;  /* 0x00000015260c7209 */ /* 0x000fc40007810000 */
[----:B------:R-:W-:Y:S02]  /*b020*/  FSEL R55, R55, -INF , !P3 ;  /* 0xff80000037377808 */ /* 0x000fe40005800000 */
[----:B------:R-:W-:Y:S02]  /*b030*/  FSETP.NEU.FTZ.AND P3, PT, R2, -INF , PT ;  /* 0xff8000000200780b */ /* 0x000fe40003f7d000 */
[----:B------:R-:W-:Y:S02]  /*b040*/  FSEL R66, R66, -INF , !P4 ;  /* 0xff80000042427808 */ /* 0x000fe40006000000 */
[----:B------:R-:W-:Y:S02]  /*b050*/  ISETP.GT.AND P4, PT, R10, 0x51, P2 ;  /* 0x000000510a00780c */ /* 0x000fe40001784270 */
[----:B------:R-:W-:Y:S02]  /*b060*/  FMNMX.FTZ R21, R39, R12, !PT ;  /* 0x0000000c27157209 */ /* 0x000fe40007810000 */
[----:B------:R-:W-:-:S02]  /*b070*/  FSEL R8, R8, RZ, P3 ;  /* 0x000000ff08087208 */ /* 0x000fc40001800000 */
[----:B------:R-:W-:Y:S02]  /*b080*/  ISETP.LT.OR P4, PT, R0, 0x52, P4 ;  /* 0x000000520000780c */ /* 0x000fe40002781670 */
        /* <DEDUP_REMOVED lines=23> */
[--C-:B------:R-:W-:Y:S01]  /*b200*/  FFMA.FTZ R146, R36, UR10, -R8.reuse ;  /* 0x0000000a24927c23 */ /* 0x100fe20008010808 */
[----:B------:R-:W-:Y:S01]  /*b210*/  FSEL R71, R71, -INF , !P4 ;  /* 0xff80000047477808 */ /* 0x000fe20006000000 */
[--C-:B------:R-:W-:Y:S01]  /*b220*/  FFMA.FTZ R140, R40, UR10, -R8.reuse ;  /* 0x0000000a288c7c23 */ /* 0x100fe20008010808 */
[----:B------:R-:W-:Y:S01]  /*b230*/  ISETP.GT.AND P4, PT, R10, 0x60, P2 ;  /* 0x000000600a00780c */ /* 0x000fe20001784270 */
[--C-:B------:R-:W-:Y:S01]  /*b240*/  FFMA.FTZ R142, R44, UR10, -R8.reuse ;  /* 0x0000000a2c8e7c23 */ /* 0x100fe20008010808 */
[----:B------:R-:W-:Y:S01]  /*b250*/  FMNMX.FTZ R12, R54, R29, !PT ;  /* 0x0000001d360c7209 */ /* 0x000fe20007810000 */
[----:B------:R-:W-:Y:S01]  /*b260*/  MUFU.EX2 R150, R150 ;  /* 0x0000009600967308 */ /* 0x000fe20000000800 */
        /* <DEDUP_REMOVED lines=23> */
[----:B------:R-:W-:Y:S01]  /*b3e0*/  MUFU.EX2 R13, R13 ;  /* 0x0000000d000d7308 */ /* 0x000fe20000000800 */
[----:B------:R-:W-:Y:S01]  /*b3f0*/  FSEL R78, R78, -INF , !P4 ;  /* 0xff8000004e4e7808 */ /* 0x000fe20006000000 */
[--C-:B------:R-:W-:Y:S01]  /*b400*/  FFMA.FTZ R126, R76, UR10, -R8.reuse ;  /* 0x0000000a4c7e7c23 */ /* 0x100fe20008010808 */
[----:B------:R-:W-:Y:S01]  /*b410*/  FMNMX.FTZ R12, R66, R33, !PT ;  /* 0x00000021420c7209 */ /* 0x000fe20007810000 */
        /* <DEDUP_REMOVED lines=8> */
[----:B------:R-:W-:Y:S01]  /*b4a0*/  FFMA.FTZ R122, R84, UR10, -R8 ;  /* 0x0000000a547a7c23 */ /* 0x000fe20008010808 */
[----:B------:R-:W-:-:S02]  /*b4b0*/  FSEL R79, R79, -INF , !P4 ;  /* 0xff8000004f4f7808 */ /* 0x000fc40006000000 */
[----:B------:R-:W-:Y:S01]  /*b4c0*/  ISETP.GT.AND P4, PT, R10, 0x70, P2 ;  /* 0x000000700a00780c */ /* 0x000fe20001784270 */
[----:B------:R-:W-:Y:S01]  /*b4d0*/  MUFU.EX2 R15, R15 ;  /* 0x0000000f000f7308 */ /* 0x000fe20000000800 */
[----:B------:R-:W-:Y:S02]  /*b4e0*/  FMNMX.FTZ R37, R71, R12, !PT ;  /* 0x0000000c47257209 */ /* 0x000fe40007810000 */
[----:B------:R-:W-:Y:S02]  /*b4f0*/  ISETP.LT.OR P4, PT, R0, 0x71, P4 ;  /* 0x000000710000780c */ /* 0x000fe40002781670 */
[----:B------:R-:W-:Y:S01]  /*b500*/  FMNMX.FTZ R12, R74, R37, !PT ;  /* 0x000000254a0c7209 */ /* 0x000fe20007810000 */
[----:B------:R-:W-:Y:S01]  /*b510*/  FFMA.FTZ R37, R57, UR10, -R8 ;  /* 0x0000000a39257c23 */ /* 0x000fe20008010808 */
[----:B------:R-:W-:Y:S01]  /*b520*/  FSEL R82, R82, -INF , !P4 ;  /* 0xff80000052527808 */ /* 0x000fe20006000000 */
[----:B------:R-:W-:Y:S01]  /*b530*/  MUFU.EX2 R140, R140 ;  /* 0x0000008c008c7308 */ /* 0x000fe20000000800 */
[----:B------:R-:W-:-:S02]  /*b540*/  ISETP.GT.AND P4, PT, R10, 0x71, P2 ;  /* 0x000000710a00780c */ /* 0x000fc40001784270 */
[----:B------:R-:W-:Y:S02]  /*b550*/  FMNMX.FTZ R41, R75, R12, !PT ;  /* 0x0000000c4b297209 */ /* 0x000fe40007810000 */
[----:B------:R-:W-:Y:S02]  /*b560*/  ISETP.LT.OR P4, PT, R0, 0x72, P4 ;  /* 0x000000720000780c */ /* 0x000fe40002781670 */
[----:B------:R-:W-:Y:S01]  /*b570*/  FMNMX.FTZ R12, R78, R41, !PT ;  /* 0x000000294e0c7209 */ /* 0x000fe20007810000 */
[----:B------:R-:W-:Y:S01]  /*b580*/  MUFU.EX2 R21, R21 ;  /* 0x0000001500157308 */ /* 0x000fe20000000800 */
[----:B------:R-:W-:Y:S02]  /*b590*/  FSEL R83, R83, -INF , !P4 ;  /* 0xff80000053537808 */ /* 0x000fe40006000000 */
[----:B------:R-:W-:Y:S02]  /*b5a0*/  ISETP.GT.AND P4, PT, R10, 0x78, P2 ;  /* 0x000000780a00780c */ /* 0x000fe40001784270 */
[----:B------:R-:W-:-:S02]  /*b5b0*/  FMNMX.FTZ R41, R79, R12, !PT ;  /* 0x0000000c4f297209 */ /* 0x000fc40007810000 */
[----:B------:R-:W-:Y:S01]  /*b5c0*/  ISETP.GT.AND P2, PT, R10, 0x79, P2 ;  /* 0x000000790a00780c */ /* 0x000fe20001744270 */
[----:B------:R-:W-:Y:S01]  /*b5d0*/  MUFU.EX2 R142, R142 ;  /* 0x0000008e008e7308 */ /* 0x000fe20000000800 */
[----:B------:R-:W-:Y:S02]  /*b5e0*/  ISETP.LT.OR P4, PT, R0, 0x79, P4 ;  /* 0x000000790000780c */ /* 0x000fe40002781670 */
[----:B------:R-:W-:Y:S01]  /*b5f0*/  FMNMX.FTZ R10, R82, R41, !PT ;  /* 0x00000029520a7209 */ /* 0x000fe20007810000 */
[--C-:B------:R-:W-:Y:S01]  /*b600*/  FFMA.FTZ R41, R61, UR10, -R8.reuse ;  /* 0x0000000a3d297c23 */ /* 0x100fe20008010808 */
[----:B------:R-:W-:Y:S01]  /*b610*/  ISETP.LT.OR P2, PT, R0, 0x7a, P2 ;  /* 0x0000007a0000780c */ /* 0x000fe20001741670 */
[----:B------:R-:W-:Y:S01]  /*b620*/  FFMA.FTZ R61, R81, UR10, -R8 ;  /* 0x0000000a513d7c23 */ /* 0x000fe20008010808 */
[----:B------:R-:W-:Y:S01]  /*b630*/  FSEL R86, R86, -INF , !P4 ;  /* 0xff80000056567808 */ /* 0x000fe20006000000 */
[----:B------:R-:W-:Y:S01]  /*b640*/  MUFU.EX2 R25, R25 ;  /* 0x0000001900197308 */ /* 0x000fe20000000800 */
[----:B------:R-:W-:-:S02]  /*b650*/  FMNMX.FTZ R45, R83, R10, !PT ;  /* 0x0000000a532d7209 */ /* 0x000fc40007810000 */
[----:B------:R-:W-:Y:S02]  /*b660*/  FSEL R87, R87, -INF , !P2 ;  /* 0xff80000057577808 */ /* 0x000fe40005000000 */
[----:B------:R-:W-:Y:S01]  /*b670*/  FMNMX.FTZ R0, R86, R45, !PT ;  /* 0x0000002d56007209 */ /* 0x000fe20007810000 */
[----:B------:R-:W-:Y:S01]  /*b680*/  FFMA.FTZ R45, R65, UR10, -R8 ;  /* 0x0000000a412d7c23 */ /* 0x000fe20008010808 */
[----:B------:R-:W-:Y:S01]  /*b690*/  FSEL R69, R2, RZ, P3 ;  /* 0x000000ff02457208 */ /* 0x000fe20001800000 */
[----:B------:R-:W-:Y:S01]  /*b6a0*/  MUFU.EX2 R136, R136 ;  /* 0x0000008800887308 */ /* 0x000fe20000000800 */
[----:B------:R-:W-:-:S03]  /*b6b0*/  FMNMX.FTZ R0, R87, R0, !PT ;  /* 0x0000000057007209 */ /* 0x000fc60007810000 */
[----:B------:R-:W-:Y:S02]  /*b6c0*/  FADD.FTZ R6, -R69, R6 ;  /* 0x0000000645067221 */ /* 0x000fe40000010100 */
[----:B------:R-:W0:Y:S02]  /*b6d0*/  SHFL.BFLY PT, R57, R0, 0x2, 0x1f ;  /* 0x0c401f0000397f89 */ /* 0x000e2400000e0000 */
        /* <DEDUP_REMOVED lines=15> */
[----:B------:R-:W-:Y:S03]  /*b7d0*/  MUFU.EX2 R41, R41 ;  /* 0x0000002900297308 */ /* 0x000fe60000000800 */
[----:B------:R-:W-:-:S05]  /*b7e0*/  FSEL R28, R28, RZ, P2 ;  /* 0x000000ff1c1c7208 */ /* 0x000fca0001000000 */
[----:B------:R-:W0:Y:S01]  /*b7f0*/  MUFU.EX2 R65, R65 ;  /* 0x0000004100417308 */ /* 0x000e220000000800 */
[--C-:B------:R-:W-:Y:S01]  /*b800*/  FFMA.FTZ R6, R26, UR10, -R28.reuse ;  /* 0x0000000a1a067c23 */ /* 0x100fe2000801081c */
[--C-:B------:R-:W-:Y:S01]  /*b810*/  FFMA.FTZ R151, R30, UR10, -R28.reuse ;  /* 0x0000000a1e977c23 */ /* 0x100fe2000801081c */
[--C-:B------:R-:W-:Y:S01]  /*b820*/  FFMA.FTZ R149, R27, UR10, -R28.reuse ;  /* 0x0000000a1b957c23 */ /* 0x100fe2000801081c */
[--C-:B-1----:R-:W-:Y:S01]  /*b830*/  FFMA.FTZ R8, R31, UR10, -R28.reuse ;  /* 0x0000000a1f087c23 */ /* 0x102fe2000801081c */
        /* <DEDUP_REMOVED lines=12> */
[----:B0-----:R-:W-:Y:S01]  /*b900*/  FFMA.FTZ R26, R65, R5, R148 ;  /* 0x00000005411a7223 */ /* 0x001fe20000010094 */
[--C-:B------:R-:W-:Y:S01]  /*b910*/  FFMA.FTZ R139, R54, UR10, -R28.reuse ;  /* 0x0000000a368b7c23 */ /* 0x100fe2000801081c */
[--C-:B------:R-:W-:Y:S01]  /*b920*/  FFMA.FTZ R55, R55, UR10, -R28.reuse ;  /* 0x0000000a37377c23 */ /* 0x100fe2000801081c */
[----:B------:R-:W-:Y:S01]  /*b930*/  FFMA.FTZ R133, R58, UR10, -R28 ;  /* 0x0000000a3a857c23 */ /* 0x000fe2000801081c */
[C---:B------:R-:W-:Y:S01]  /*b940*/  FADD.FTZ R5, R9.reuse, R26 ;  /* 0x0000001a09057221 */ /* 0x040fe20000010000 */
[--C-:B------:R-:W-:Y:S01]  /*b950*/  FFMA.FTZ R135, R62, UR10, -R28.reuse ;  /* 0x0000000a3e877c23 */ /* 0x100fe2000801081c */
[----:B------:R-:W-:Y:S01]  /*b960*/  F2FP.BF16.F32.PACK_AB R148, R9, R148 ;  /* 0x000000940994723e */ /* 0x000fe200000010ff */
[----:B------:R-:W-:Y:S01]  /*b970*/  MUFU.EX2 R151, R151 ;  /* 0x0000009700977308 */ /* 0x000fe20000000800 */
[----:B------:R-:W-:Y:S01]  /*b980*/  FADD.FTZ R26, R150, R5 ;  /* 0x00000005961a7221 */ /* 0x000fe20000010000 */
[--C-:B------:R-:W-:Y:S01]  /*b990*/  FFMA.FTZ R129, R66, UR10, -R28.reuse ;  /* 0x0000000a42817c23 */ /* 0x100fe2000801081c */
[--C-:B------:R-:W-:Y:S01]  /*b9a0*/  FFMA.FTZ R131, R70, UR10, -R28.reuse ;  /* 0x0000000a46837c23 */ /* 0x100fe2000801081c */
[----:B------:R-:W-:Y:S01]  /*b9b0*/  FFMA.FTZ R125, R74, UR10, -R28 ;  /* 0x0000000a4a7d7c23 */ /* 0x000fe2000801081c */
[----:B------:R-:W-:Y:S01]  /*b9c0*/  FADD.FTZ R5, R11, R26 ;  /* 0x0000001a0b057221 */ /* 0x000fe20000010000 */
[----:B------:R-:W-:Y:S01]  /*b9d0*/  FSEL R26, R0, RZ, P2 ;  /* 0x000000ff001a7208 */ /* 0x000fe20001000000 */
[--C-:B------:R-:W-:Y:S01]  /*b9e0*/  FFMA.FTZ R75, R75, UR10, -R28.reuse ;  /* 0x0000000a4b4b7c23 */ /* 0x100fe2000801081c */
[----:B------:R-:W-:Y:S01]  /*b9f0*/  MUFU.EX2 R8, R8 ;  /* 0x0000000800087308 */ /* 0x000fe20000000800 */
[----:B------:R-:W-:Y:S01]  /*ba00*/  FADD.FTZ R30, R144, R5 ;  /* 0x00000005901e7221 */ /* 0x000fe20000010000 */
[--C-:B------:R-:W-:Y:S01]  /*ba10*/  FFMA.FTZ R78, R78, UR10, -R28.reuse ;  /* 0x0000000a4e4e7c23 */ /* 0x100fe2000801081c */
[----:B------:R-:W-:Y:S01]  /*ba20*/  FADD.FTZ R5, -R26, R7 ;  /* 0x000000071a057221 */ /* 0x000fe20000010100 */
[----:B------:R-:W-:Y:S01]  /*ba30*/  FFMA.FTZ R79, R79, UR10, -R28 ;  /* 0x0000000a4f4f7c23 */ /* 0x000fe2000801081c */
[----:B------:R-:W-:Y:S01]  /*ba40*/  FADD.FTZ R7, R13, R30 ;  /* 0x0000001e0d077221 */ /* 0x000fe20000010000 */
[--C-:B------:R-:W-:Y:S01]  /*ba50*/  FFMA.FTZ R82, R82, UR10, -R28.reuse ;  /* 0x0000000a52527c23 */ /* 0x100fe2000801081c */
[----:B------:R-:W-:Y:S01]  /*ba60*/  FMUL.FTZ R5, R5, UR10 ;  /* 0x0000000a05057c20 */ /* 0x000fe20008410000 */
[----:B------:R-:W-:Y:S01]  /*ba70*/  MUFU.EX2 R145, R145 ;  /* 0x0000009100917308 */ /* 0x000fe20000000800 */
[----:B------:R-:W-:Y:S01]  /*ba80*/  FADD.FTZ R30, R146, R7 ;  /* 0x00000007921e7221 */ /* 0x000fe20000010000 */
[--C-:B------:R-:W-:Y:S01]  /*ba90*/  FFMA.FTZ R83, R83, UR10, -R28.reuse ;  /* 0x0000000a53537c23 */ /* 0x100fe2000801081c */
[----:B------:R-:W-:Y:S01]  /*baa0*/  FFMA.FTZ R86, R86, UR10, -R28 ;  /* 0x0000000a56567c23 */ /* 0x000fe2000801081c */
[----:B------:R-:W-:-:S02]  /*bab0*/  IMAD.U32 R31, RZ, RZ, UR26 ;  /* 0x0000001aff1f7e24 */ /* 0x000fc4000f8e00ff */
[----:B------:R-:W-:Y:S01]  /*bac0*/  FADD.FTZ R27, R15, R30 ;  /* 0x0000001e0f1b7221 */ /* 0x000fe20000010000 */
[----:B------:R-:W-:Y:S01]  /*bad0*/  ISETP.GT.AND P2, PT, R3, UR43, PT ;  /* 0x0000002b03007c0c */ /* 0x000fe2000bf44270 */
[----:B------:R-:W-:Y:S01]  /*bae0*/  UMOV UR26, UR37 ;  /* 0x00000025001a7c82 */ /* 0x000fe20008000000 */
[----:B------:R0:W1:Y:S01]  /*baf0*/  MUFU.EX2 R7, R5 ;  /* 0x0000000500077308 */ /* 0x0000620000000800 */
[----:B------:R-:W-:Y:S01]  /*bb00*/  FADD.FTZ R30, R140, R27 ;  /* 0x0000001b8c1e7221 */ /* 0x000fe20000010000 */
[----:B------:R-:W-:Y:S01]  /*bb10*/  @!P1 LEA R31, R31, UR45, 0x3 ;  /* 0x0000002d1f1f9c11 */ /* 0x000fe2000f8e18ff */
[-C--:B------:R-:W-:Y:S01]  /*bb20*/  FMUL.FTZ R88, R88, R65.reuse ;  /* 0x0000004158587220 */ /* 0x080fe20000410000 */
[----:B------:R-:W-:Y:S01]  /*bb30*/  F2FP.BF16.F32.PACK_AB R150, R11, R150 ;  /* 0x000000960b96723e */ /* 0x000fe200000010ff */
[----:B------:R-:W-:Y:S01]  /*bb40*/  FADD.FTZ R27, R21, R30 ;  /* 0x0000001e151b7221 */ /* 0x000fe20000010000 */
[----:B------:R-:W-:Y:S01]  /*bb50*/  FFMA.FTZ R30, R59, UR10, -R28 ;  /* 0x0000000a3b1e7c23 */ /* 0x000fe2000801081c */
[----:B------:R-:W-:Y:S01]  /*bb60*/  @!P1 VIADD R31, R31, 0x16860 ;  /* 0x000168601f1f9836 */ /* 0x000fe20000000000 */
[----:B------:R-:W2:Y:S01]  /*bb70*/  MUFU.EX2 R10, R10 ;  /* 0x0000000a000a7308 */ /* 0x000ea20000000800 */
[----:B------:R-:W-:Y:S01]  /*bb80*/  FADD.FTZ R32, R142, R27 ;  /* 0x0000001b8e207221 */ /* 0x000fe20000010000 */
[----:B------:R-:W-:Y:S01]  /*bb90*/  F2FP.BF16.F32.PACK_AB R144, R13, R144 ;  /* 0x000000900d90723e */ /* 0x000fe200000010ff */
[-C--:B------:R-:W-:Y:S01]  /*bba0*/  FMUL.FTZ R89, R89, R65.reuse ;  /* 0x0000004159597220 */ /* 0x080fe20000410000 */
[----:B------:R-:W-:Y:S01]  /*bbb0*/  @!P1 PRMT R31, RZ, 0x654, R31 ;  /* 0x00000654ff1f9816 */ /* 0x000fe2000000001f */
[----:B0-----:R-:W-:Y:S01]  /*bbc0*/  FADD.FTZ R5, R25, R32 ;  /* 0x0000002019057221 */ /* 0x001fe20000010000 */
[----:B------:R-:W-:Y:S01]  /*bbd0*/  F2FP.BF16.F32.PACK_AB R146, R15, R146 ;  /* 0x000000920f92723e */ /* 0x000fe200000010ff */
[----:B------:R-:W-:Y:S01]  /*bbe0*/  FMUL.FTZ R92, R92, R65 ;  /* 0x000000415c5c7220 */ /* 0x000fe20000410000 */
[----:B------:R-:W0:Y:S01]  /*bbf0*/  MUFU.EX2 R147, R147 ;  /* 0x0000009300937308 */ /* 0x000e220000000800 */
[----:B-1----:R-:W-:Y:S01]  /*bc00*/  FFMA.FTZ R32, R7, R4, R6 ;  /* 0x0000000407207223 */ /* 0x002fe20000010006 */
[----:B------:R-:W-:Y:S01]  /*bc10*/  FADD.FTZ R36, R136, R5 ;  /* 0x0000000588247221 */ /* 0x000fe20000010000 */
[----:B------:R-:W-:Y:S01]  /*bc20*/  FFMA.FTZ R4, R63, UR10, -R28 ;  /* 0x0000000a3f047c23 */ /* 0x000fe2000801081c */
[----:B------:R1:W-:Y:S01]  /*bc30*/  @!P1 SYNCS.ARRIVE.TRANS64.RED.A1T0 RZ, [R31+URZ], RZ ;  /* 0x000000ff1fff99a7 */ /* 0x0003e2000810043f */
[----:B------:R-:W-:Y:S01]  /*bc40*/  FADD.FTZ R34, R149, R32 ;  /* 0x0000002095227221 */ /* 0x000fe20000010000 */
[----:B------:R-:W-:Y:S01]  /*bc50*/  FADD.FTZ R27, R29, R36 ;  /* 0x000000241d1b7221 */ /* 0x000fe20000010000 */
[----:B------:R-:W-:Y:S01]  /*bc60*/  FFMA.FTZ R32, R67, UR10, -R28 ;  /* 0x0000000a43207c23 */ /* 0x000fe2000801081c */
[----:B------:R-:W3:Y:S01]  /*bc70*/  MUFU.EX2 R12, R12 ;  /* 0x0000000c000c7308 */ /* 0x000ee20000000800 */
[----:B------:R-:W-:Y:S01]  /*bc80*/  FADD.FTZ R5, R151, R34 ;  /* 0x0000002297057221 */ /* 0x000fe20000010000 */
[----:B------:R-:W-:Y:S01]  /*bc90*/  FADD.FTZ R34, R138, R27 ;  /* 0x0000001b8a227221 */ /* 0x000fe20000010000 */
[----:B------:R-:W-:Y:S01]  /*bca0*/  F2FP.BF16.F32.PACK_AB R149, R149, R6 ;  /* 0x000000069595723e */ /* 0x000fe200000010ff */
[-C--:B------:R-:W-:Y:S01]  /*bcb0*/  FMUL.FTZ R90, R90, R7.reuse ;  /* 0x000000075a5a7220 */ /* 0x080fe20000410000 */
[----:B------:R-:W-:Y:S01]  /*bcc0*/  FADD.FTZ R36, R8, R5 ;  /* 0x0000000508247221 */ /* 0x000fe20000010000 */
[----:B------:R-:W-:Y:S01]  /*bcd0*/  FADD.FTZ R27, R33, R34 ;  /* 0x00000022211b7221 */ /* 0x000fe20000010000 */
[----:B------:R-:W-:Y:S01]  /*bce0*/  FFMA.FTZ R34, R71, UR10, -R28 ;  /* 0x0000000a47227c23 */ /* 0x000fe2000801081c */
[----:B------:R-:W4:Y:S01]  /*bcf0*/  MUFU.EX2 R141, R141 ;  /* 0x0000008d008d7308 */ /* 0x000f220000000800 */
[----:B------:R-:W-:Y:S01]  /*bd00*/  FADD.FTZ R5, R145, R36 ;  /* 0x0000002491057221 */ /* 0x000fe20000010000 */
[----:B------:R-:W-:Y:S01]  /*bd10*/  FADD.FTZ R38, R132, R27 ;  /* 0x0000001b84267221 */ /* 0x000fe20000010000 */
[----:B------:R-:W-:Y:S01]  /*bd20*/  FFMA.FTZ R28, R87, UR10, -R28 ;  /* 0x0000000a571c7c23 */ /* 0x000fe2000801081c */
[-C--:B------:R-:W-:Y:S01]  /*bd30*/  FMUL.FTZ R91, R91, R7.reuse ;  /* 0x000000075b5b7220 */ /* 0x080fe20000410000 */
[----:B--2---:R-:W-:Y:S01]  /*bd40*/  FADD.FTZ R36, R10, R5 ;  /* 0x000000050a247221 */ /* 0x004fe20000010000 */
[----:B------:R-:W-:Y:S01]  /*bd50*/  FADD.FTZ R27, R37, R38 ;  /* 0x00000026251b7221 */ /* 0x000fe20000010000 */
[-C--:B------:R-:W-:Y:S01]  /*bd60*/  FMUL.FTZ R94, R94, R7.reuse ;  /* 0x000000075e5e7220 */ /* 0x080fe20000410000 */
[----:B------:R-:W2:Y:S01]  /*bd70*/  MUFU.EX2 R14, R14 ;  /* 0x0000000e000e7308 */ /* 0x000ea20000000800 */
[----:B0-----:R-:W-:Y:S01]  /*bd80*/  FADD.FTZ R5, R147, R36 ;  /* 0x0000002493057221 */ /* 0x001fe20000010000 */
[----:B------:R-:W-:Y:S01]  /*bd90*/  FADD.FTZ R38, R134, R27 ;  /* 0x0000001b86267221 */ /* 0x000fe20000010000 */
[-C--:B------:R-:W-:Y:S01]  /*bda0*/  FMUL.FTZ R95, R95, R7.reuse ;  /* 0x000000075f5f7220 */ /* 0x080fe20000410000 */
[-C--:B------:R-:W-:Y:S01]  /*bdb0*/  FMUL.FTZ R98, R98, R7.reuse ;  /* 0x0000000762627220 */ /* 0x080fe20000410000 */
[----:B---3--:R-:W-:Y:S01]  /*bdc0*/  FADD.FTZ R36, R12, R5 ;  /* 0x000000050c247221 */ /* 0x008fe20000010000 */
[----:B------:R-:W-:Y:S01]  /*bdd0*/  FADD.FTZ R27, R41, R38 ;  /* 0x00000026291b7221 */ /* 0x000fe20000010000 */
[-C--:B------:R-:W-:Y:S01]  /*bde0*/  FMUL.FTZ R99, R99, R7.reuse ;  /* 0x0000000763637220 */ /* 0x080fe20000410000 */
[----:B------:R-:W0:Y:S01]  /*bdf0*/  MUFU.EX2 R128, R128 ;  /* 0x0000008000807308 */ /* 0x000e220000000800 */
        /* <DEDUP_REMOVED lines=12> */
[----:B------:R-:W-:Y:S01]  /*bec0*/  FMUL.FTZ R119, R119, R7 ;  /* 0x0000000777777220 */ /* 0x000fe20000410000 */
[----:B------:R-:W-:Y:S01]  /*bed0*/  F2FP.BF16.F32.PACK_AB R140, R21, R140 ;  /* 0x0000008c158c723e */ /* 0x000fe200000010ff */
[-C--:B------:R-:W-:Y:S01]  /*bee0*/  FMUL.FTZ R93, R93, R65.reuse ;  /* 0x000000415d5d7220 */ /* 0x080fe20000410000 */
[----:B------:R-:W2:Y:S01]  /*bef0*/  MUFU.EX2 R45, R45 ;  /* 0x0000002d002d7308 */ /* 0x000ea20000000800 */
        /* <DEDUP_REMOVED lines=8> */
[----:B---3--:R-:W-:Y:S01]  /*bf80*/  FADD.FTZ R5, R143, R36 ;  /* 0x000000248f057221 */ /* 0x008fe20000010000 */
[----:B------:R-:W-:Y:S01]  /*bf90*/  F2FP.BF16.F32.PACK_AB R132, R37, R132 ;  /* 0x000000842584723e */ /* 0x000fe200000010ff */
[-C--:B------:R-:W-:Y:S01]  /*bfa0*/  FMUL.FTZ R101, R101, R65.reuse ;  /* 0x0000004165657220 */ /* 0x080fe20000410000 */
[----:B------:R-:W-:Y:S01]  /*bfb0*/  F2FP.BF16.F32.PACK_AB R134, R41, R134 ;  /* 0x000000862986723e */ /* 0x000fe200000010ff */
[-C--:B------:R-:W-:Y:S01]  /*bfc0*/  FMUL.FTZ R104, R104, R65.reuse ;  /* 0x0000004168687220 */ /* 0x080fe20000410000 */
[-C--:B------:R-:W-:Y:S01]  /*bfd0*/  FMUL.FTZ R105, R105, R65.reuse ;  /* 0x0000004169697220 */ /* 0x080fe20000410000 */
[-C--:B------:R-:W-:Y:S01]  /*bfe0*/  FMUL.FTZ R108, R108, R65.reuse ;  /* 0x000000416c6c7220 */ /* 0x080fe20000410000 */
[----:B------:R-:W3:Y:S01]  /*bff0*/  MUFU.EX2 R130, R130 ;  /* 0x0000008200827308 */ /* 0x000ee20000000800 */
[C---:B--2---:R-:W-:Y:S01]  /*c000*/  FADD.FTZ R27, R45.reuse, R38 ;  /* 0x000000262d1b7221 */ /* 0x044fe20000010000 */
[----:B------:R-:W-:Y:S01]  /*c010*/  F2FP.BF16.F32.PACK_AB R128, R45, R128 ;  /* 0x000000802d80723e */ /* 0x000fe200000010ff */
        /* <DEDUP_REMOVED lines=8> */
[----:B------:R-:W-:Y:S01]  /*c0a0*/  VIADD R3, R3, 0xffffffff ;  /* 0xffffffff03037836 */ /* 0x000fe20000000000 */
[----:B------:R-:W-:Y:S01]  /*c0b0*/  F2FP.BF16.F32.PACK_AB R145, R10, R145 ;  /* 0x000000910a91723e */ /* 0x000fe200000010ff */
[----:B------:R-:W-:Y:S01]  /*c0c0*/  IMAD.MOV.U32 R6, RZ, RZ, R2 ;  /* 0x000000ffff067224 */ /* 0x000fe200078e0002 */
[----:B------:R-:W-:Y:S01]  /*c0d0*/  F2FP.BF16.F32.PACK_AB R147, R12, R147 ;  /* 0x000000930c93723e */ /* 0x000fe200000010ff */
[----:B------:R-:W-:Y:S01]  /*c0e0*/  IMAD.MOV.U32 R7, RZ, RZ, R0 ;  /* 0x000000ffff077224 */ /* 0x000fe200078e0000 */
[----:B------:R-:W0:Y:S01]  /*c0f0*/  MUFU.EX2 R49, R49 ;  /* 0x0000003100317308 */ /* 0x000e220000000800 */
[----:B---3--:R-:W-:Y:S01]  /*c100*/  FADD.FTZ R38, R130, R27 ;  /* 0x0000001b82267221 */ /* 0x008fe20000010000 */
[----:B------:R-:W-:-:S02]  /*c110*/  F2FP.BF16.F32.PACK_AB R141, R14, R141 ;  /* 0x0000008d0e8d723e */ /* 0x000fc400000010ff */
[----:B------:R-:W-:-:S04]  /*c120*/  F2FP.BF16.F32.PACK_AB R143, R20, R143 ;  /* 0x0000008f148f723e */ /* 0x000fc800000010ff */
        /* <DEDUP_REMOVED lines=39> */
[----:B--2---:R-:W-:Y:S01]  /*c3a0*/  FADD.FTZ R38, R122, R9 ;  /* 0x000000097a267221 */ /* 0x004fe20000010000 */
[----:B------:R-:W-:-:S03]  /*c3b0*/  F2FP.BF16.F32.PACK_AB R122, R69, R122 ;  /* 0x0000007a457a723e */ /* 0x000fc600000010ff */
[----:B------:R-:W-:-:S03]  /*c3c0*/  FADD.FTZ R5, R69, R38 ;  /* 0x0000002645057221 */ /* 0x000fc60000010000 */
        /* <DEDUP_REMOVED lines=24> */
[----:B------:R-:W-:-:S03]  /*c550*/  F2FP.BF16.F32.PACK_AB R121, R83, R121 ;  /* 0x000000795379723e */ /* 0x000fc600000010ff */
[----:B---3--:R-:W-:-:S04]  /*c560*/  FADD.FTZ R36, R123, R36 ;  /* 0x000000247b247221 */ /* 0x008fc80000010000 */
[C---:B--2---:R-:W-:Y:S01]  /*c570*/  FADD.FTZ R4, R28.reuse, R36 ;  /* 0x000000241c047221 */ /* 0x044fe20000010000 */
[----:B------:R-:W-:Y:S01]  /*c580*/  F2FP.BF16.F32.PACK_AB R123, R28, R123 ;  /* 0x0000007b1c7b723e */ /* 0x000fe200000010ff */
[----:B-1----:R-:W-:Y:S06]  /*c590*/  @P2 BRA `(.L_x_13509) ;  /* 0xffffffd000b82947 */ /* 0x002fec000383ffff */
.L_x_13492:
[----:B------:R-:W-:Y:S06]  /*c5a0*/  BAR.ARV 0x8, 0x200 ;  /* 0x0208000000007b1d */ /* 0x000fec0000002000 */
[----:B------:R-:W-:Y:S05]  /*c5b0*/  @!P0 BRA `(.L_x_13510) ;  /* 0x0000000000048947 */ /* 0x000fea0003800000 */
[----:B------:R-:W-:Y:S01]  /*c5c0*/  BPT.TRAP 0x1 ;  /* 0x000000040000795c */ /* 0x000fe20000300000 */
.L_x_13510:
[----:B------:R-:W-:Y:S01]  /*c5d0*/  ULEA UR5, UR37, UR45, 0x3 ;  /* 0x0000002d25057291 */ /* 0x000fe2000f8e183f */
[----:B------:R-:W-:-:S05]  /*c5e0*/  IMAD.U32 R3, RZ, RZ, UR36 ;  /* 0x00000024ff037e24 */ /* 0x000fca000f8e00ff */
[----:B------:R-:W-:-:S04]  /*c5f0*/  SHF.L.U32 R3, R3, 0x1f, RZ ;  /* 0x0000001f03037819 */ /* 0x000fc800000006ff */
[----:B------:R0:W1:Y:S01]  /*c600*/  SYNCS.PHASECHK.TRANS64.TRYWAIT P2, [UR5+0x16850], R3 ;  /* 0x01685003ff0075a7 */ /* 0x0000620008040145 */
[----:B------:R-:W-:Y:S05]  /*c610*/  @!P0 BRA `(.L_x_13511) ;  /* 0x0000000000048947 */ /* 0x000fea0003800000 */
[----:B------:R-:W-:Y:S01]  /*c620*/  BPT.TRAP 0x1 ;  /* 0x000000040000795c */ /* 0x000fe20000300000 */
.L_x_13511:
[----:B-1----:R-:W-:Y:S05]  /*c630*/  @P2 BRA `(.L_x_13512) ;  /* 0x0000000000082947 */ /* 0x002fea0003800000 */
[----:B------:R-:W1:Y:S02]  /*c640*/  SYNCS.PHASECHK.TRANS64.TRYWAIT P0, [UR5+0x16850], R3 ;  /* 0x01685003ff0075a7 */ /* 0x000e640008000145 */
[----:B-1----:R-:W-:Y:S05]  /*c650*/  @!P0 BRA `(.L_x_13513) ;  /* 0x0000005c00d88947 */ /* 0x002fea0003800000 */
.L_x_13512:
[----:B------:R-:W-:Y:S01]  /*c660*/  UIADD3 UR45, UR45, 0x400, URZ ;  /* 0x000004002d2d7890 */ /* 0x000fe2000fffe03f */
[----:B------:R-:W-:Y:S01]  /*c670*/  WARPGROUP.ARRIVE ;  /* 0x00000000000079c5 */ /* 0x000fe20000000000 */
[----:B------:R-:W-:Y:S01]  /*c680*/  UMOV UR7, 0x40000040 ;  /* 0x4000004000077882 */ /* 0x000fe20000000000 */
[----:B-1----:R-:W1:Y:S01]  /*c690*/  SHFL.BFLY PT, R6, R5, 0x2, 0x1f ;  /* 0x0c401f0005067f89 */ /* 0x002e6200000e0000 */
[----:B------:R-:W-:Y:S01]  /*c6a0*/  USHF.R.U32.HI UR45, URZ, 0x4, UR45 ;  /* 0x000000043f2d7899 */ /* 0x000fe2000801162d */
[----:B------:R-:W-:Y:S01]  /*c6b0*/  CS2R R34, SRZ ;  /* 0x0000000000227805 */ /* 0x000fe2000001ff00 */
[----:B------:R-:W-:Y:S01]  /*c6c0*/  IMAD.U32 R10, RZ, RZ, UR10 ;  /* 0x0000000aff0a7e24 */ /* 0x000fe2000f8e00ff */
[----:B0-----:R-:W0:Y:S01]  /*c6d0*/  SHFL.BFLY PT, R3, R4, 0x2, 0x1f ;  /* 0x0c401f0004037f89 */ /* 0x001e2200000e0000 */
[----:B------:R-:W-:Y:S01]  /*c6e0*/  ULOP3.LUT UR4, UR45, 0x3fff, URZ, 0xc0, !UPT ;  /* 0x00003fff2d047892 */ /* 0x000fe2000f8ec03f */
[----:B------:R-:W-:Y:S01]  /*c6f0*/  IMAD.MOV.U32 R25, RZ, RZ, -0x800000 ;  /* 0xff800000ff197424 */ /* 0x000fe200078e00ff */
[----:B------:R-:W-:Y:S01]  /*c700*/  UIADD3 UR46, UR46, 0x1, URZ ;  /* 0x000000012e2e7890 */ /* 0x000fe2000fffe03f */
[----:B------:R-:W-:Y:S01]  /*c710*/  IMAD.MOV.U32 R24, RZ, RZ, -0x800000 ;  /* 0xff800000ff187424 */ /* 0x000fe200078e00ff */
[----:B------:R-:W-:-:S02]  /*c720*/  ULEA UR4, UR37, UR4, 0xa ;  /* 0x0000000425047291 */ /* 0x000fc4000f8e503f */
[----:B------:R-:W-:-:S04]  /*c730*/  UIADD3 UR37, UR37, 0x1, URZ ;  /* 0x0000000125257890 */ /* 0x000fc8000fffe03f */
[----:B------:R-:W-:Y:S01]  /*c740*/  UISETP.NE.AND UP0, UPT, UR37, 0x2, UPT ;  /* 0x000000022500788c */ /* 0x000fe2000bf05270 */
[----:B------:R-:W-:Y:S02]  /*c750*/  UMOV UR6, UR4 ;  /* 0x0000000400067c82 */ /* 0x000fe40008000000 */
[----:B------:R-:W-:Y:S01]  /*c760*/  HGMMA.64x64x16.F32.BF16 R88, R148, gdesc[UR4].tnspB, R88, gsb0 ;  /* 0x40e0000494587df0 */ /* 0x000fe20008001858 */
[----:B------:R-:W-:Y:S01]  /*c770*/  UIADD3 UR6, UR4, 0x80, URZ ;  /* 0x0000008004067890 */ /* 0x000fe2000fffe03f */
[----:B------:R-:W-:Y:S01]  /*c780*/  UMOV UR7, 0x40000040 ;  /* 0x4000004000077882 */ /* 0x000fe20000000000 */
[----:B------:R-:W-:Y:S01]  /*c790*/  USEL UR37, UR37, URZ, UP0 ;  /* 0x0000003f25257287 */ /* 0x000fe20008000000 */
[----:B-1----:R-:W-:Y:S01]  /*c7a0*/  FADD.FTZ R6, R6, R5 ;  /* 0x0000000506067221 */ /* 0x002fe20000010000 */
[----:B0-----:R-:W-:-:S04]  /*c7b0*/  FADD.FTZ R7, R3, R4 ;  /* 0x0000000403077221 */ /* 0x001fc80000010000 */
[----:B------:R-:W0:Y:S04]  /*c7c0*/  SHFL.BFLY PT, R3, R6, 0x1, 0x1f ;  /* 0x0c201f0006037f89 */ /* 0x000e2800000e0000 */
[----:B------:R-:W1:Y:S01]  /*c7d0*/  SHFL.BFLY PT, R8, R7, 0x1, 0x1f ;  /* 0x0c201f0007087f89 */ /* 0x000e6200000e0000 */
[----:B0-----:R-:W-:Y:S01]  /*c7e0*/  FADD.FTZ R9, R6, R3 ;  /* 0x0000000306097221 */ /* 0x001fe20000010000 */
[----:B------:R-:W-:Y:S02]  /*c7f0*/  IMAD.U32 R6, RZ, RZ, UR5 ;  /* 0x00000005ff067e24 */ /* 0x000fe4000f8e00ff */
[----:B------:R-:W-:Y:S02]  /*c800*/  IMAD.U32 R3, RZ, RZ, UR10 ;  /* 0x0000000aff037e24 */ /* 0x000fe4000f8e00ff */
[----:B-1----:R-:W-:Y:S01]  /*c810*/  FADD.FTZ R8, R7, R8 ;  /* 0x0000000807087221 */ /* 0x002fe20000010000 */
[----:B------:R-:W-:Y:S01]  /*c820*/  FSETP.NE.FTZ.AND P0, PT, R9, RZ, PT ;  /* 0x000000ff0900720b */ /* 0x000fe20003f15000 */
[----:B------:R-:W-:-:S03]  /*c830*/  @!P1 VIADD R6, R6, 0x16860 ;  /* 0x0001686006069836 */ /* 0x000fc60000000000 */
[----:B------:R-:W-:Y:S02]  /*c840*/  FSETP.NE.FTZ.AND P2, PT, R8, RZ, PT ;  /* 0x000000ff0800720b */ /* 0x000fe40003f55000 */
        /* <DEDUP_REMOVED lines=10> */
[----:B------:R-:W-:Y:S02]  /*c8f0*/  WARPGROUP.DEPBAR.LE gsb0, 0x0 ;  /* 0x00008000000079c5 */ /* 0x000fe40000010000 */
[----:B------:R-:W-:Y:S01]  /*c900*/  WARPGROUP.ARRIVE ;  /* 0x00000000000079c5 */ /* 0x000fe20000000000 */
[----:B-1----:R-:W-:-:S04]  /*c910*/  @P2 FMUL.FTZ R5, R5, 0.69314718246459960938 ;  /* 0x3f31721805052820 */ /* 0x002fc80000410000 */
[----:B------:R-:W-:Y:S01]  /*c920*/  @P2 FFMA.FTZ R24, R10, R0, R5 ;  /* 0x000000000a182223 */ /* 0x000fe20000010005 */
        /* <DEDUP_REMOVED lines=23> */
[----:B------:R-:W-:Y:S01]  /*caa0*/  UIADD3 UR4, UR4, 0x380, URZ ;  /* 0x0000038004047890 */ /* 0x000fe2000fffe03f */
[----:B------:R-:W-:Y:S02]  /*cab0*/  WARPGROUP.DEPBAR.LE gsb0, 0x0 ;  /* 0x00008000000079c5 */ /* 0x000fe40000010000 */
[----:B------:R-:W-:-:S06]  /*cac0*/  WARPGROUP.ARRIVE ;  /* 0x00000000000079c5 */ /* 0x000fcc0000000000 */
[----:B------:R-:W-:Y:S01]  /*cad0*/  HGMMA.64x64x16.F32.BF16 R88, R124, gdesc[UR4].tnspB, R88, gsb0 ;  /* 0x40e000047c587df0 */ /* 0x000fe20008001858 */
[----:B------:R-:W-:Y:S01]  /*cae0*/  UMOV UR6, UR4 ;  /* 0x0000000400067c82 */ /* 0x000fe20008000000 */
[----:B------:R-:W-:Y:S01]  /*caf0*/  UMOV UR7, 0x40000040 ;  /* 0x4000004000077882 */ /* 0x000fe20000000000 */
[----:B------:R-:W-:-:S04]  /*cb00*/  USEL UR4, URZ, 0x1, UP0 ;  /* 0x000000013f047887 */ /* 0x000fc80008000000 */
[----:B------:R-:W-:Y:S01]  /*cb10*/  ULOP3.LUT UR36, UR36, UR4, URZ, 0x3c, !UPT ;  /* 0x0000000424247292 */ /* 0x000fe2000f8e3c3f */
[----:B------:R-:W-:Y:S02]  /*cb20*/  WARPGROUP.DEPBAR.LE gsb0, 0x0 ;  /* 0x00008000000079c5 */ /* 0x000fe40000010000 */
[----:B------:R-:W-:-:S06]  /*cb30*/  WARPGROUP.ARRIVE ;  /* 0x00000000000079c5 */ /* 0x000fcc0000000000 */
[----:B------:R-:W-:Y:S03]  /*cb40*/  HGMMA.64x64x16.F32.BF16 R88, R120, gdesc[UR4].tnspB, R88, gsb0 ;  /* 0x40e0000478587df0 */ /* 0x000fe60008001858 */
        /* <DEDUP_REMOVED lines=34> */
.L_x_13443:
        /* <DEDUP_REMOVED lines=11> */
[----:B------:R-:W-:Y:S01]  /*ce20*/  USHF.R.S32.HI UR12, URZ, 0x1f, UR42 ;  /* 0x0000001f3f0c7899 */ /* 0x000fe2000801142a */
[----:B------:R-:W-:Y:S01]  /*ce30*/  VIADD R47, R17, UR39 ;  /* 0x00000027112f7c36 */ /* 0x000fe20008000000 */
        /* <DEDUP_REMOVED lines=20> */
[----:B------:R-:W-:Y:S01]  /*cf80*/  BAR.SYNC.DEFER_BLOCKING 0x1, 0x180 ;  /* 0x0046000000007b1d */ /* 0x000fe20000010000 */
[----:B-1----:R-:W-:Y:S01]  /*cf90*/  ISETP.NE.AND P1, PT, R30, 0x1, PT ;  /* 0x000000011e00780c */ /* 0x002fe20003f25270 */
[----:B------:R-:W-:-:S04]  /*cfa0*/  IMAD.U32 R36, RZ, RZ, UR8 ;  /* 0x00000008ff247e24 */ /* 0x000fc8000f8e00ff */
[----:B------:R-:W-:Y:S01]  /*cfb0*/  ULDC.64 UR8, c[0x0][0xae8] ;  /* 0x0002ba0000087ab9 */ /* 0x000fe20000000a00 */
[----:B------:R-:W-:Y:S02]  /*cfc0*/  MOV R2, R0 ;  /* 0x0000000000027202 */ /* 0x000fe40000000f00 */
[----:B0-----:R-:W-:Y:S01]  /*cfd0*/  MOV R3, R5 ;  /* 0x0000000500037202 */ /* 0x001fe20000000f00 */
[----:B------:R-:W-:Y:S02]  /*cfe0*/  IMAD R5, R152, 0x40, R19 ;  /* 0x0000004098057824 */ /* 0x000fe400078e0213 */
[--C-:B------:R-:W-:Y:S02]  /*cff0*/  IMAD.WIDE R10, R156, 0x2, R2.reuse ;  /* 0x000000029c0a7825 */ /* 0x100fe400078e0202 */
[----:B------:R-:W0:Y:S02]  /*d000*/  @P1 LDC R20, c[0x0][0xbec] ;  /* 0x0002fb00ff141b82 */ /* 0x000e240000000800 */
[----:B------:R-:W-:Y:S01]  /*d010*/  IMAD.WIDE R2, R5, 0x2, R2 ;  /* 0x0000000205027825 */ /* 0x000fe200078e0202 */
[----:B------:R-:W-:-:S02]  /*d020*/  LOP3.LUT R4, R10, 0x380, RZ, 0xc0, !PT ;  /* 0x000003800a047812 */ /* 0x000fc400078ec0ff */
[----:B------:R-:W-:Y:S02]  /*d030*/  IADD3 R39, P0, R10, 0x60, RZ ;  /* 0x000000600a277810 */ /* 0x000fe40007f1e0ff */
[----:B------:R-:W-:Y:S01]  /*d040*/  SHF.R.U64 R5, R4, 0x3, RZ ;  /* 0x0000000304057819 */ /* 0x000fe200000012ff */
[----:B------:R-:W1:Y:S01]  /*d050*/  @P1 LDC R45, c[0x0][0xbf0] ;  /* 0x0002fc00ff2d1b82 */ /* 0x000e620000000800 */
[----:B------:R-:W-:Y:S01]  /*d060*/  LOP3.LUT R4, R39, 0x380, RZ, 0xc0, !PT ;  /* 0x0000038027047812 */ /* 0x000fe200078ec0ff */
[----:B------:R-:W-:Y:S01]  /*d070*/  IMAD.X R9, RZ, RZ, R11, P0 ;  /* 0x000000ffff097224 */ /* 0x000fe200000e060b */
[----:B------:R-:W-:Y:S02]  /*d080*/  IADD3 R27, P3, R10, 0x20, RZ ;  /* 0x000000200a1b7810 */ /* 0x000fe40007f7e0ff */
[----:B------:R-:W-:Y:S02]  /*d090*/  SHF.R.U64 R4, R4, 0x3, RZ ;  /* 0x0000000304047819 */ /* 0x000fe400000012ff */
[----:B------:R-:W-:-:S02]  /*d0a0*/  IADD3 R31, P2, R10, 0x40, RZ ;  /* 0x000000400a1f7810 */ /* 0x000fc40007f5e0ff */
[----:B------:R-:W-:Y:S02]  /*d0b0*/  LOP3.LUT R8, R4, R39, RZ, 0x3c, !PT ;  /* 0x0000002704087212 */ /* 0x000fe400078e3cff */
[----:B------:R-:W-:Y:S01]  /*d0c0*/  LOP3.LUT R4, R27, 0x380, RZ, 0xc0, !PT ;  /* 0x000003801b047812 */ /* 0x000fe200078ec0ff */
[----:B------:R-:W-:Y:S01]  /*d0d0*/  IMAD.X R7, RZ, RZ, R11, P2 ;  /* 0x000000ffff077224 */ /* 0x000fe200010e060b */
[----:B------:R-:W-:Y:S02]  /*d0e0*/  LOP3.LUT R6, R31, 0x380, RZ, 0xc0, !PT ;  /* 0x000003801f067812 */ /* 0x000fe400078ec0ff */
[----:B------:R-:W-:Y:S01]  /*d0f0*/  SHF.R.U64 R4, R4, 0x3, RZ ;  /* 0x0000000304047819 */ /* 0x000fe200000012ff */
[----:B0-----:R-:W-:Y:S01]  /*d100*/  @P1 IMAD.HI.U32 R20, R47, R20, RZ ;  /* 0x000000142f141227 */ /* 0x001fe200078e00ff */
[----:B------:R-:W-:Y:S02]  /*d110*/  SHF.R.U64 R6, R6, 0x3, RZ ;  /* 0x0000000306067819 */ /* 0x000fe400000012ff */
[----:B------:R-:W-:-:S02]  /*d120*/  IADD3 R39, P2, R2, 0x3000, RZ ;  /* 0x0000300002277810 */ /* 0x000fc40007f5e0ff */
[----:B------:R-:W-:Y:S01]  /*d130*/  LOP3.LUT R4, R4, R27, RZ, 0x3c, !PT ;  /* 0x0000001b04047212 */ /* 0x000fe200078e3cff */
[----:B------:R-:W-:Y:S01]  /*d140*/  IMAD.MOV.U32 R27, RZ, RZ, R47 ;  /* 0x000000ffff1b7224 */ /* 0x000fe200078e002f */
[----:B------:R-:W-:Y:S01]  /*d150*/  LOP3.LUT R6, R6, R31, RZ, 0x3c, !PT ;  /* 0x0000001f06067212 */ /* 0x000fe200078e3cff */
[----:B------:R-:W-:Y:S01]  /*d160*/  IMAD.X R21, RZ, RZ, R3, P2 ;  /* 0x000000ffff157224 */ /* 0x000fe200010e0603 */
[----:B------:R-:W-:Y:S02]  /*d170*/  LOP3.LUT R31, R39, 0x380, RZ, 0xc0, !PT ;  /* 0x00000380271f7812 */ /* 0x000fe400078ec0ff */
[----:B-1----:R-:W-:Y:S02]  /*d180*/  @P1 SHF.R.U32.HI R27, RZ, R45, R20 ;  /* 0x0000002dff1b1219 */ /* 0x002fe40000011614 */
[----:B------:R-:W-:Y:S02]  /*d190*/  SHF.R.U64 R20, R31, 0x3, RZ ;  /* 0x000000031f147819 */ /* 0x000fe400000012ff */
[----:B------:R-:W-:Y:S01]  /*d1a0*/  LOP3.LUT R10, R5, R10, RZ, 0x3c, !PT ;  /* 0x0000000a050a7212 */ /* 0x000fe200078e3cff */
[----:B------:R-:W-:Y:S01]  /*d1b0*/  IMAD.MOV R31, RZ, RZ, -R27 ;  /* 0x000000ffff1f7224 */ /* 0x000fe200078e0a1b */
[----:B------:R-:W-:Y:S01]  /*d1c0*/  MOV R40, R8 ;  /* 0x0000000800287202 */ /* 0x000fe20000000f00 */
[----:B------:R-:W-:Y:S01]  /*d1d0*/  IMAD.X R5, RZ, RZ, R11, P3 ;  /* 0x000000ffff057224 */ /* 0x000fe200018e060b */
[----:B------:R-:W-:Y:S01]  /*d1e0*/  MOV R44, R10 ;  /* 0x0000000a002c7202 */ /* 0x000fe20000000f00 */
[----:B------:R-:W-:Y:S01]  /*d1f0*/  IMAD R31, R30, R31, R47 ;  /* 0x0000001f1e1f7224 */ /* 0x000fe200078e022f */
[----:B------:R-:W-:-:S02]  /*d200*/  SHF.R.S32.HI R11, RZ, 0x1f, R27 ;  /* 0x0000001fff0b7819 */ /* 0x000fc4000001141b */
[----:B------:R-:W-:Y:S02]  /*d210*/  IADD3 R10, P0, R27, UR6, RZ ;  /* 0x000000061b0a7c10 */ /* 0x000fe4000ff1e0ff */
[----:B------:R-:W-:Y:S02]  /*d220*/  SHF.R.S32.HI R27, RZ, 0x1f, R31 ;  /* 0x0000001fff1b7819 */ /* 0x000fe4000001141f */
[----:B------:R-:W-:Y:S01]  /*d230*/  IADD3.X R11, R11, UR7, R36, P0, !PT ;  /* 0x000000070b0b7c10 */ /* 0x000fe200087fe424 */
[----:B------:R-:W-:Y:S01]  /*d240*/  ULDC.64 UR6, c[0x0][0xb88] ;  /* 0x0002e20000067ab9 */ /* 0x000fe20000000a00 */
[----:B------:R-:W-:Y:S01]  /*d250*/  IADD3 R43, P3, R2, 0x1800, RZ ;  /* 0x00001800022b7810 */ /* 0x000fe20007f7e0ff */
[----:B------:R-:W-:Y:S01]  /*d260*/  IMAD R8, R27, UR6, RZ ;  /* 0x000000061b087c24 */ /* 0x000fe2000f8e02ff */
[----:B------:R-:W-:Y:S01]  /*d270*/  MOV R42, R6 ;  /* 0x00000006002a7202 */ /* 0x000fe20000000f00 */
[----:B------:R-:W-:Y:S01]  /*d280*/  IMAD.WIDE.U32 R6, R31, UR6, R10 ;  /* 0x000000061f067c25 */ /* 0x000fe2000f8e000a */
[----:B------:R-:W-:-:S02]  /*d290*/  LOP3.LUT R28, R43, 0x380, RZ, 0xc0, !PT ;  /* 0x000003802b1c7812 */ /* 0x000fc400078ec0ff */
[----:B------:R-:W-:Y:S01]  /*d2a0*/  LOP3.LUT P0, RZ, R153, 0x3, RZ, 0xc0, !PT ;  /* 0x0000000399ff7812 */ /* 0x000fe2000780c0ff */
[----:B------:R-:W-:Y:S01]  /*d2b0*/  IMAD R9, R31, UR7, R8 ;  /* 0x000000071f097c24 */ /* 0x000fe2000f8e0208 */
[----:B------:R-:W-:Y:S01]  /*d2c0*/  ULDC.64 UR6, c[0x0][0xb50] ;  /* 0x0002d40000067ab9 */ /* 0x000fe20000000a00 */
[----:B------:R-:W-:Y:S01]  /*d2d0*/  VIADD R10, R155, UR39 ;  /* 0x000000279b0a7c36 */ /* 0x000fe20008000000 */
[----:B------:R-:W-:Y:S01]  /*d2e0*/  SHF.R.U64 R28, R28, 0x3, RZ ;  /* 0x000000031c1c7819 */ /* 0x000fe200000012ff */
[----:B------:R-:W-:Y:S01]  /*d2f0*/  IMAD R31, R30, UR5, RZ ;  /* 0x000000051e1f7c24 */ /* 0x000fe2000f8e02ff */
[----:B------:R-:W-:Y:S01]  /*d300*/  LEA R36, P5, R6, UR6, 0x2 ;  /* 0x0000000606247c11 */ /* 0x000fe2000f8a10ff */
[----:B------:R-:W-:Y:S01]  /*d310*/  IMAD.IADD R7, R7, 0x1, R9 ;  /* 0x0000000107077824 */ /* 0x000fe200078e0209 */
[----:B------:R-:W-:Y:S01]  /*d320*/  LOP3.LUT R28, R28, R43, RZ, 0x3c, !PT ;  /* 0x0000002b1c1c7212 */ /* 0x000fe200078e3cff */
[C---:B------:R-:W-:Y:S01]  /*d330*/  VIADD R8, R10.reuse, 0x8 ;  /* 0x000000080a087836 */ /* 0x040fe20000000000 */
[----:B------:R-:W-:Y:S01]  /*d340*/  MOV R43, R4 ;  /* 0x00000004002b7202 */ /* 0x000fe20000000f00 */
[----:B------:R-:W-:Y:S01]  /*d350*/  SHFL.IDX PT, R38, R36, 0x1, 0x1c1f ;  /* 0x003c1f0024267f89 */ /* 0x000fe200000e0000 */
[----:B------:R-:W-:Y:S01]  /*d360*/  ISETP.GE.OR P4, PT, R10, R31, P0 ;  /* 0x0000001f0a00720c */ /* 0x000fe20000786670 */
[----:B------:R-:W-:Y:S01]  /*d370*/  IMAD.X R29, RZ, RZ, R3, P3 ;  /* 0x000000ffff1d7224 */ /* 0x000fe200018e0603 */
[----:B------:R-:W-:-:S02]  /*d380*/  LEA.HI.X R45, R6, UR7, R7, 0x2, P5 ;  /* 0x00000007062d7c11 */ /* 0x000fc4000a8f1407 */
[----:B------:R-:W-:Y:S02]  /*d390*/  ISETP.GE.OR P0, PT, R8, R31, P0 ;  /* 0x0000001f0800720c */ /* 0x000fe40000706670 */
[----:B------:R-:W-:Y:S01]  /*d3a0*/  F2FP.BF16.F32.PACK_AB R4, R89, R26 ;  /* 0x0000001a5904723e */ /* 0x000fe200000010ff */
[----:B------:R-:W-:Y:S01]  /*d3b0*/  SHFL.IDX PT, R27, R45, RZ, 0x1c1f ;  /* 0x001c1fff2d1b7589 */ /* 0x000fe200000e0000 */
[----:B------:R-:W-:Y:S02]  /*d3c0*/  F2FP.BF16.F32.PACK_AB R5, R91, R90 ;  /* 0x0000005a5b05723e */ /* 0x000fe400000010ff */
[----:B------:R-:W-:Y:S01]  /*d3d0*/  F2FP.BF16.F32.PACK_AB R6, R93, R92 ;  /* 0x0000005c5d06723e */ /* 0x000fe200000010ff */
[----:B------:R0:W1:Y:S01]  /*d3e0*/  SHFL.IDX PT, R26, R36, RZ, 0x1c1f ;  /* 0x001c1fff241a7589 */ /* 0x00006200000e0000 */
[----:B------:R-:W-:Y:S02]  /*d3f0*/  F2FP.BF16.F32.PACK_AB R7, R95, R94 ;  /* 0x0000005e5f07723e */ /* 0x000fe400000010ff */
[----:B------:R-:W-:-:S02]  /*d400*/  F2FP.BF16.F32.PACK_AB R8, R97, R96 ;  /* 0x000000606108723e */ /* 0x000fc400000010ff */
[----:B------:R-:W-:Y:S01]  /*d410*/  F2FP.BF16.F32.PACK_AB R9, R99, R98 ;  /* 0x000000626309723e */ /* 0x000fe200000010ff */
[----:B------:R-:W-:Y:S01]  /*d420*/  STSM.16.M88.4 [R44], R4 ;  /* 0x000000042c007844 */ /* 0x000fe20000000200 */
[----:B------:R-:W-:Y:S02]  /*d430*/  F2FP.BF16.F32.PACK_AB R10, R101, R100 ;  /* 0x00000064650a723e */ /* 0x000fe400000010ff */
[----:B------:R-:W-:Y:S02]  /*d440*/  F2FP.BF16.F32.PACK_AB R11, R103, R102 ;  /* 0x00000066670b723e */ /* 0x000fe400000010ff */
[----:B------:R-:W-:Y:S02]  /*d450*/  LOP3.LUT R20, R20, R39, RZ, 0x3c, !PT ;  /* 0x0000002714147212 */ /* 0x000fe400078e3cff */
[----:B------:R-:W2:Y:S01]  /*d460*/  SHFL.IDX PT, R39, R45, 0x1, 0x1c1f ;  /* 0x003c1f002d277f89 */ /* 0x000ea200000e0000 */
[----:B------:R-:W-:-:S03]  /*d470*/  LOP3.LUT R37, R2, 0x380, RZ, 0xc0, !PT ;  /* 0x0000038002257812 */ /* 0x000fc600078ec0ff */
[----:B------:R3:W-:Y:S01]  /*d480*/  STSM.16.M88.4 [R43], R8 ;  /* 0x000000082b007844 */ /* 0x0007e20000000200 */
[----:B------:R-:W-:-:S03]  /*d490*/  SHF.R.U64 R37, R37, 0x3, RZ ;  /* 0x0000000325257819 */ /* 0x000fc600000012ff */
[----:B------:R4:W-:Y:S01]  /*d4a0*/  STSM.16.M88.4 [R42], R12 ;  /* 0x0000000c2a007844 */ /* 0x0009e20000000200 */
[----:B0-----:R-:W-:Y:S01]  /*d4b0*/  LOP3.LUT R36, R37, R2, RZ, 0x3c, !PT ;  /* 0x0000000225247212 */ /* 0x001fe200078e3cff */
[----:B------:R-:W-:Y:S02]  /*d4c0*/  IMAD.MOV.U32 R37, RZ, RZ, R3 ;  /* 0x000000ffff257224 */ /* 0x000fe400078e0003 */
[----:B------:R0:W-:Y:S01]  /*d4d0*/  STSM.16.M88.4 [R40], R32 ;  /* 0x0000002028007844 */ /* 0x0001e20000000200 */
[----:B------:R-:W-:Y:S06]  /*d4e0*/  BAR.SYNC.DEFER_BLOCKING 0x1, 0x180 ;  /* 0x0046000000007b1d */ /* 0x000fec0000010000 */
[----:B-1----:R1:W-:Y:S04]  /*d4f0*/  @!P4 ST.E desc[UR48][R26.64], R25 ;  /* 0x000000191a00c985 */ /* 0x0023e8000c101930 */
[----:B--2---:R2:W-:Y:S04]  /*d500*/  @!P0 ST.E desc[UR48][R38.64], R24 ;  /* 0x0000001826008985 */ /* 0x0045e8000c101930 */
[----:B------:R-:W2:Y:S04]  /*d510*/  LD.E.128 R4, desc[UR48][R36.64] ;  /* 0x0000003024047980 */ /* 0x000ea8000c101d00 */
[----:B---3--:R3:W2:Y:S04]  /*d520*/  LD.E.128 R8, desc[UR48][R28.64] ;  /* 0x000000301c087980 */ /* 0x0086a8000c101d00 */
[----:B----4-:R4:W4:Y:S01]  /*d530*/  LD.E.128 R12, desc[UR48][R20.64] ;  /* 0x00000030140c7980 */ /* 0x010922000c101d00 */
[----:B0-----:R-:W-:-:S04]  /*d540*/  IADD3 R33, P0, R2, 0x4800, RZ ;  /* 0x0000480002217810 */ /* 0x001fc80007f1e0ff */
[----:B------:R-:W-:Y:S01]  /*d550*/  LOP3.LUT R2, R33, 0x380, RZ, 0xc0, !PT ;  /* 0x0000038021027812 */ /* 0x000fe200078ec0ff */
[----:B-1----:R-:W-:Y:S02]  /*d560*/  IMAD.X R27, RZ, RZ, R3, P0 ;  /* 0x000000ffff1b7224 */ /* 0x002fe400000e0603 */
[----:B------:R-:W0:Y:S01]  /*d570*/  @P1 LDC R3, c[0x0][0xbec] ;  /* 0x0002fb00ff031b82 */ /* 0x000e220000000800 */
[----:B------:R-:W-:-:S04]  /*d580*/  SHF.R.U64 R2, R2, 0x3, RZ ;  /* 0x0000000302027819 */ /* 0x000fc800000012ff */
[----:B------:R-:W-:-:S03]  /*d590*/  LOP3.LUT R26, R2, R33, RZ, 0x3c, !PT ;  /* 0x00000021021a7212 */ /* 0x000fc600078e3cff */
[----:B------:R-:W1:Y:S01]  /*d5a0*/  @P1 LDC R33, c[0x0][0xbf0] ;  /* 0x0002fc00ff211b82 */ /* 0x000e620000000800 */
[----:B------:R-:W-:Y:S01]  /*d5b0*/  IMAD R2, R18, 0x30, R152 ;  /* 0x0000003012027824 */ /* 0x000fe200078e0298 */
[----:B------:R-:W-:Y:S02]  /*d5c0*/  UIMAD UR5, UR12, UR8, URZ ;  /* 0x000000080c0572a4 */ /* 0x000fe4000f8e023f */
[----:B------:R-:W-:Y:S01]  /*d5d0*/  UIMAD.WIDE.U32 UR6, UR42, UR8, URZ ;  /* 0x000000082a0672a5 */ /* 0x000fe2000f8e003f */
[----:B---3--:R-:W-:Y:S01]  /*d5e0*/  VIADD R28, R2, UR39 ;  /* 0x00000027021c7c36 */ /* 0x008fe20008000000 */
[----:B------:R-:W-:Y:S01]  /*d5f0*/  UIMAD UR5, UR42, UR9, UR5 ;  /* 0x000000092a0572a4 */ /* 0x000fe2000f8e0205 */
[----:B------:R-:W-:Y:S01]  /*d600*/  VIADD R36, R152, UR39 ;  /* 0x0000002798247c36 */ /* 0x000fe20008000000 */
[----:B------:R-:W-:Y:S01]  /*d610*/  UIMAD UR8, UR13, UR10, URZ ;  /* 0x0000000a0d0872a4 */ /* 0x000fe2000f8e023f */
[----:B--2---:R-:W5:Y:S01]  /*d620*/  LD.E.128 R24, desc[UR48][R26.64] ;  /* 0x000000301a187980 */ /* 0x004f62000c101d00 */
[----:B------:R-:W-:Y:S01]  /*d630*/  UIADD3 UR7, UR7, UR5, URZ ;  /* 0x0000000507077290 */ /* 0x000fe2000fffe03f */
[----:B----4-:R-:W-:Y:S01]  /*d640*/  IMAD.MOV.U32 R21, RZ, RZ, R28 ;  /* 0x000000ffff157224 */ /* 0x010fe200078e001c */
[----:B------:R-:W-:Y:S01]  /*d650*/  UIMAD UR5, UR40, UR11, UR8 ;  /* 0x0000000b280572a4 */ /* 0x000fe2000f8e0208 */
[----:B------:R-:W-:Y:S01]  /*d660*/  @!PT LDS RZ, [RZ] ;  /* 0x00000000fffff984 */ /* 0x000fe20000000800 */
[----:B------:R-:W-:Y:S01]  /*d670*/  @!PT LDS RZ, [RZ] ;  /* 0x00000000fffff984 */ /* 0x000fe20000000800 */
[----:B------:R-:W-:Y:S01]  /*d680*/  @!PT LDS RZ, [RZ] ;  /* 0x00000000fffff984 */ /* 0x000fe20000000800 */
[----:B------:R-:W-:Y:S01]  /*d690*/  @!PT LDS RZ, [RZ] ;  /* 0x00000000fffff984 */ /* 0x000fe20000000800 */
[----:B------:R2:W-:Y:S06]  /*d6a0*/  MEMBAR.ALL.CTA ;  /* 0x0000000000007992 */ /* 0x0005ec0000008000 */
[----:B--2---:R-:W2:Y:S01]  /*d6b0*/  FENCE.VIEW.ASYNC.S ;  /* 0x00000000000073c6 */ /* 0x004ea20000000000 */
[----:B------:R-:W-:Y:S01]  /*d6c0*/  UIMAD.WIDE.U32 UR40, UR40, UR10, UR6 ;  /* 0x0000000a282872a5 */ /* 0x000fe2000f8e0006 */
[----:B------:R-:W-:-:S02]  /*d6d0*/  VIADD R0, R0, 0x16820 ;  /* 0x0001682000007836 */ /* 0x000fc40000000000 */
[----:B0-----:R-:W-:Y:S01]  /*d6e0*/  @P1 IMAD.HI.U32 R2, R28, R3, RZ ;  /* 0x000000031c021227 */ /* 0x001fe200078e00ff */
[----:B------:R-:W-:Y:S01]  /*d6f0*/  UIADD3 UR5, UR41, UR5, URZ ;  /* 0x0000000529057290 */ /* 0x000fe2000fffe03f */
[----:B------:R-:W-:Y:S02]  /*d700*/  ULDC.64 UR6, c[0x0][0xae0] ;  /* 0x0002b80000067ab9 */ /* 0x000fe40000000a00 */
[----:B------:R-:W-:Y:S01]  /*d710*/  IMAD.U32 R3, RZ, RZ, UR41 ;  /* 0x00000029ff037e24 */ /* 0x000fe2000f8e00ff */
[----:B------:R-:W-:Y:S02]  /*d720*/  PRMT R0, RZ, 0x654, R0 ;  /* 0x00000654ff007816 */ /* 0x000fe40000000000 */
[----:B-1----:R-:W-:Y:S01]  /*d730*/  @P1 SHF.R.U32.HI R21, RZ, R33, R2 ;  /* 0x00000021ff151219 */ /* 0x002fe20000011602 */
[----:B------:R-:W-:Y:S02]  /*d740*/  IMAD.U32 R2, RZ, RZ, UR40 ;  /* 0x00000028ff027e24 */ /* 0x000fe4000f8e00ff */
[----:B------:R-:W-:Y:S01]  /*d750*/  IMAD.U32 R3, RZ, RZ, UR5 ;  /* 0x00000005ff037e24 */ /* 0x000fe2000f8e00ff */
[--C-:B------:R-:W-:Y:S01]  /*d760*/  SHF.R.S32.HI R20, RZ, 0x1f, R21.reuse ;  /* 0x0000001fff147819 */ /* 0x100fe20000011415 */
[----:B------:R-:W-:Y:S01]  /*d770*/  IMAD.MOV R29, RZ, RZ, -R21 ;  /* 0x000000ffff1d7224 */ /* 0x000fe200078e0a15 */
[----:B------:R-:W-:Y:S01]  /*d780*/  ULDC UR5, c[0x0][0xac8] ;  /* 0x0002b20000057ab9 */ /* 0x000fe20000000800 */
[----:B------:R-:W-:-:S04]  /*d790*/  IMAD.WIDE.U32 R2, R21, UR6, R2 ;  /* 0x0000000615027c25 */ /* 0x000fc8000f8e0002 */
[----:B------:R-:W-:Y:S02]  /*d7a0*/  IMAD R20, R20, UR6, RZ ;  /* 0x0000000614147c24 */ /* 0x000fe4000f8e02ff */
[----:B------:R-:W-:Y:S01]  /*d7b0*/  IMAD R29, R30, R29, R28 ;  /* 0x0000001d1e1d7224 */ /* 0x000fe200078e021c */
[----:B--2---:R0:W-:Y:S01]  /*d7c0*/  SYNCS.ARRIVE.TRANS64.RED.A1T0 RZ, [R0+URZ], RZ ;  /* 0x000000ff00ff79a7 */ /* 0x0041e2000810043f */
[----:B------:R-:W-:Y:S01]  /*d7d0*/  IMAD R33, R21, UR7, R20 ;  /* 0x0000000715217c24 */ /* 0x000fe2000f8e0214 */
[----:B------:R-:W-:Y:S02]  /*d7e0*/  ULDC.64 UR6, c[0x0][0xad8] ;  /* 0x0002b60000067ab9 */ /* 0x000fe40000000a00 */
[----:B------:R-:W-:Y:S01]  /*d7f0*/  SHF.R.S32.HI R20, RZ, 0x1f, R29 ;  /* 0x0000001fff147819 */ /* 0x000fe2000001141d */
[----:B------:R-:W-:Y:S02]  /*d800*/  IMAD.IADD R3, R3, 0x1, R33 ;  /* 0x0000000103037824 */ /* 0x000fe400078e0221 */
[----:B0-----:R-:W-:-:S02]  /*d810*/  VIADD R0, R36, 0x90 ;  /* 0x0000009024007836 */ /* 0x001fc40000000000 */
[----:B------:R-:W-:Y:S02]  /*d820*/  IMAD R20, R20, UR6, RZ ;  /* 0x0000000614147c24 */ /* 0x000fe4000f8e02ff */
[----:B------:R-:W-:-:S04]  /*d830*/  IMAD.WIDE.U32 R2, R29, UR6, R2 ;  /* 0x000000061d027c25 */ /* 0x000fc8000f8e0002 */
[----:B------:R-:W-:Y:S01]  /*d840*/  IMAD R21, R29, UR7, R20 ;  /* 0x000000071d157c24 */ /* 0x000fe2000f8e0214 */
[----:B------:R-:W-:Y:S01]  /*d850*/  ULDC.64 UR6, c[0x0][0xa80] ;  /* 0x0002a00000067ab9 */ /* 0x000fe20000000a00 */
[----:B------:R-:W-:Y:S01]  /*d860*/  VIADD R20, R36, 0x60 ;  /* 0x0000006024147836 */ /* 0x000fe20000000000 */
[----:B------:R-:W-:Y:S01]  /*d870*/  LEA R30, P0, R2, UR6, 0x1 ;  /* 0x00000006021e7c11 */ /* 0x000fe2000f8008ff */
[----:B------:R-:W-:-:S04]  /*d880*/  IMAD.IADD R3, R3, 0x1, R21 ;  /* 0x0000000103037824 */ /* 0x000fc800078e0215 */
[----:B------:R-:W0:Y:S01]  /*d890*/  SHFL.IDX PT, R28, R30, RZ, 0x181f ;  /* 0x00181fff1e1c7589 */ /* 0x000e2200000e0000 */
[----:B------:R-:W-:Y:S01]  /*d8a0*/  LEA.HI.X R32, R2, UR7, R3, 0x1, P0 ;  /* 0x0000000702207c11 */ /* 0x000fe200080f0c03 */
[C---:B------:R-:W-:Y:S01]  /*d8b0*/  VIADD R2, R36.reuse, 0x30 ;  /* 0x0000003024027836 */ /* 0x040fe20000000000 */
[----:B------:R-:W-:Y:S01]  /*d8c0*/  ISETP.GE.AND P0, PT, R19, UR5, PT ;  /* 0x0000000513007c0c */ /* 0x000fe2000bf06270 */
[----:B------:R-:W1:Y:S03]  /*d8d0*/  SHFL.IDX PT, R40, R30, 0x1, 0x181f ;  /* 0x00381f001e287f89 */ /* 0x000e6600000e0000 */
[-C--:B------:R-:W-:Y:S01]  /*d8e0*/  ISETP.GE.OR P1, PT, R36, R31.reuse, P0 ;  /* 0x0000001f2400720c */ /* 0x080fe20000726670 */
[----:B------:R-:W2:Y:S01]  /*d8f0*/  SHFL.IDX PT, R44, R30, 0x2, 0x181f ;  /* 0x00581f001e2c7f89 */ /* 0x000ea200000e0000 */
[-C--:B------:R-:W-:Y:S02]  /*d900*/  ISETP.GE.OR P2, PT, R2, R31.reuse, P0 ;  /* 0x0000001f0200720c */ /* 0x080fe40000746670 */
[-C--:B------:R-:W-:Y:S01]  /*d910*/  ISETP.GE.OR P3, PT, R20, R31.reuse, P0 ;  /* 0x0000001f1400720c */ /* 0x080fe20000766670 */
[----:B------:R-:W3:Y:S01]  /*d920*/  SHFL.IDX PT, R34, R32, RZ, 0x181f ;  /* 0x00181fff20227589 */ /* 0x000ee200000e0000 */
[----:B------:R-:W-:-:S03]  /*d930*/  ISETP.GE.OR P0, PT, R0, R31, P0 ;  /* 0x0000001f0000720c */ /* 0x000fc60000706670 */
[----:B------:R-:W4:Y:S04]  /*d940*/  SHFL.IDX PT, R38, R32, 0x1, 0x181f ;  /* 0x00381f0020267f89 */ /* 0x000f2800000e0000 */
[----:B------:R-:W4:Y:S01]  /*d950*/  SHFL.IDX PT, R42, R32, 0x2, 0x181f ;  /* 0x00581f00202a7f89 */ /* 0x000f2200000e0000 */
[----:B0-----:R-:W-:-:S03]  /*d960*/  @!P1 LEA R2, P4, R19, R28, 0x1 ;  /* 0x0000001c13029211 */ /* 0x001fc600078808ff */
[----:B------:R-:W0:Y:S01]  /*d970*/  SHFL.IDX PT, R30, R30, 0x3, 0x181f ;  /* 0x00781f001e1e7f89 */ /* 0x000e2200000e0000 */
[----:B-1----:R-:W-:-:S03]  /*d980*/  @!P2 LEA R20, P5, R19, R40, 0x1 ;  /* 0x000000281314a211 */ /* 0x002fc600078a08ff */
[----:B------:R-:W1:Y:S01]  /*d990*/  SHFL.IDX PT, R32, R32, 0x3, 0x181f ;  /* 0x00781f0020207f89 */ /* 0x000e6200000e0000 */
[C---:B--2---:R-:W-:Y:S02]  /*d9a0*/  @!P3 LEA R28, P6, R19.reuse, R44, 0x1 ;  /* 0x0000002c131cb211 */ /* 0x044fe400078c08ff */
[C-C-:B---3--:R-:W-:Y:S02]  /*d9b0*/  @!P1 LEA.HI.X R3, R19.reuse, R34, R157.reuse, 0x1, P4 ;  /* 0x0000002213039211 */ /* 0x148fe400020f0c9d */
[C-C-:B----4-:R-:W-:Y:S02]  /*d9c0*/  @!P2 LEA.HI.X R21, R19.reuse, R38, R157.reuse, 0x1, P5 ;  /* 0x000000261315a211 */ /* 0x150fe400028f0c9d */
[----:B------:R-:W-:Y:S01]  /*d9d0*/  @!P3 LEA.HI.X R29, R19, R42, R157, 0x1, P6 ;  /* 0x0000002a131db211 */ /* 0x000fe200030f0c9d */
[----:B------:R2:W-:Y:S04]  /*d9e0*/  @!P1 ST.E.128 desc[UR48][R2.64], R4 ;  /* 0x0000000402009985 */ /* 0x0005e8000c101d30 */
[----:B------:R2:W-:Y:S04]  /*d9f0*/  @!P2 ST.E.128 desc[UR48][R20.64], R8 ;  /* 0x000000081400a985 */ /* 0x0005e8000c101d30 */
[----:B------:R2:W-:Y:S01]  /*da00*/  @!P3 ST.E.128 desc[UR48][R28.64], R12 ;  /* 0x0000000c1c00b985 */ /* 0x0005e2000c101d30 */
[----:B01----:R-:W-:Y:S05]  /*da10*/  @P0 BRA `(.L_x_13516) ;  /* 0x0000000400ec0947 */ /* 0x003fea0003800000 */
[----:B--2---:R-:W-:-:S04]  /*da20*/  LEA R2, P0, R19, R30, 0x1 ;  /* 0x0000001e13027211 */ /* 0x004fc800078008ff */
[----:B------:R-:W-:-:S05]  /*da30*/  LEA.HI.X R3, R19, R32, R157, 0x1, P0 ;  /* 0x0000002013037211 */ /* 0x000fca00000f0c9d */
[----:B-----5:R0:W-:Y:S01]  /*da40*/  ST.E.128 desc[UR48][R2.64], R24 ;  /* 0x0000001802007985 */ /* 0x0201e2000c101d30 */
[----:B------:R-:W-:Y:S05]  /*da50*/  BRA `(.L_x_13516) ;  /* 0x0000000400dc7947 */ /* 0x000fea0003800000 */
.L_x_13515:
[----:B------:R-:W0:Y:S01]  /*da60*/  LDC R10, c[0x0][0xbe8] ;  /* 0x0002fa00ff0a7b82 */ /* 0x000e220000000800 */
[----:B------:R-:W1:Y:S01]  /*da70*/  S2R R0, SR_TID.X ;  /* 0x0000000000007919 */ /* 0x000e620000002100 */
[----:B------:R-:W-:Y:S01]  /*da80*/  USHF.R.S32.HI UR8, URZ, 0x1f, UR42 ;  /* 0x0000001f3f087899 */ /* 0x000fe2000801142a */
[----:B------:R-:W-:Y:S01]  /*da90*/  BSSY B1, `(.L_x_13517) ;  /* 0x0000031000017945 */ /* 0x000fe20003800000 */
[----:B------:R-:W-:Y:S01]  /*daa0*/  USHF.R.S32.HI UR9, URZ, 0x1f, UR40 ;  /* 0x0000001f3f097899 */ /* 0x000fe20008011428 */
[----:B------:R-:W-:Y:S01]  /*dab0*/  IMAD R6, R18, 0x30, R152 ;  /* 0x0000003012067824 */ /* 0x000fe200078e0298 */
[----:B0-----:R-:W-:Y:S01]  /*dac0*/  ISETP.NE.AND P1, PT, R10, 0x1, PT ;  /* 0x000000010a00780c */ /* 0x001fe20003f25270 */
[----:B-1----:R-:W-:-:S12]  /*dad0*/  VIADD R0, R0, 0xffffff80 ;  /* 0xffffff8000007836 */ /* 0x002fd80000000000 */
[----:B------:R-:W0:Y:S01]  /*dae0*/  @P1 LDC R9, c[0x0][0xbec] ;  /* 0x0002fb00ff091b82 */ /* 0x000e220000000800 */
[----:B------:R-:W-:-:S07]  /*daf0*/  ISETP.GE.AND P0, PT, R0, 0xc0, PT ;  /* 0x000000c00000780c */ /* 0x000fce0003f06270 */
[----:B------:R-:W1:Y:S06]  /*db00*/  @P1 LDC R11, c[0x0][0xbf0] ;  /* 0x0002fc00ff0b1b82 */ /* 0x000e6c0000000800 */
        /* <DEDUP_REMOVED lines=41> */
.L_x_13518:
[----:B------:R-:W-:Y:S05]  /*dda0*/  BSYNC B1 ;  /* 0x0000000000017941 */ /* 0x000fea0003800000 */
.L_x_13517:
[----:B------:R-:W-:Y:S01]  /*ddb0*/  ULDC.64 UR10, c[0x0][0xae8] ;  /* 0x0002ba00000a7ab9 */ /* 0x000fe20000000a00 */
[----:B------:R-:W-:Y:S01]  /*ddc0*/  VIADD R6, R6, UR39 ;  /* 0x0000002706067c36 */ /* 0x000fe20008000000 */
[----:B------:R-:W-:Y:S02]  /*ddd0*/  UIMAD UR5, UR8, UR10, URZ ;  /* 0x0000000a080572a4 */ /* 0x000fe4000f8e023f */
[----:B------:R-:W-:Y:S01]  /*dde0*/  UIMAD.WIDE.U32 UR6, UR42, UR10, URZ ;  /* 0x0000000a2a0672a5 */ /* 0x000fe2000f8e003f */
[----:B0-----:R-:W-:Y:S01]  /*ddf0*/  @P1 IMAD.HI.U32 R0, R6, R9, RZ ;  /* 0x0000000906001227 */ /* 0x001fe200078e00ff */
[----:B------:R-:W-:-:S03]  /*de00*/  UIMAD UR5, UR42, UR11, UR5 ;  /* 0x0000000b2a0572a4 */ /* 0x000fc6000f8e0205 */
[----:B------:R-:W-:Y:S01]  /*de10*/  ULDC.64 UR10, c[0x0][0xaf0] ;  /* 0x0002bc00000a7ab9 */ /* 0x000fe20000000a00 */
[----:B------:R-:W-:Y:S01]  /*de20*/  UIADD3 UR7, UR7, UR5, URZ ;  /* 0x0000000507077290 */ /* 0x000fe2000fffe03f */
[----:B--2---:R-:W-:Y:S01]  /*de30*/  IMAD.MOV.U32 R5, RZ, RZ, R6 ;  /* 0x000000ffff057224 */ /* 0x004fe200078e0006 */
[----:B------:R-:W-:Y:S01]  /*de40*/  UIMAD UR5, UR9, UR10, URZ ;  /* 0x0000000a090572a4 */ /* 0x000fe2000f8e023f */
[----:B-1----:R-:W-:-:S03]  /*de50*/  @P1 SHF.R.U32.HI R5, RZ, R11, R0 ;  /* 0x0000000bff051219 */ /* 0x002fc60000011600 */
        /* <DEDUP_REMOVED lines=8> */
[----:B------:R-:W-:-:S02]  /*dee0*/  IMAD.U32 R3, RZ, RZ, UR41 ;  /* 0x00000029ff037e24 */ /* 0x000fc4000f8e00ff */
[----:B------:R-:W-:Y:S02]  /*def0*/  IMAD.U32 R2, RZ, RZ, UR40 ;  /* 0x00000028ff027e24 */ /* 0x000fe4000f8e00ff */
[----:B------:R-:W-:Y:S01]  /*df00*/  IMAD.U32 R3, RZ, RZ, UR5 ;  /* 0x00000005ff037e24 */ /* 0x000fe2000f8e00ff */
[----:B------:R-:W-:Y:S01]  /*df10*/  ULDC UR5, c[0x0][0xac8] ;  /* 0x0002b20000057ab9 */ /* 0x000fe20000000800 */
[C---:B------:R-:W-:Y:S01]  /*df20*/  IMAD R9, R5.reuse, UR7, R0 ;  /* 0x0000000705097c24 */ /* 0x040fe2000f8e0200 */
[----:B------:R-:W-:Y:S01]  /*df30*/  SHF.R.S32.HI R0, RZ, 0x1f, R7 ;  /* 0x0000001fff007819 */ /* 0x000fe20000011407 */
        /* <DEDUP_REMOVED lines=9> */
[----:B------:R-:W-:Y:S01]  /*dfd0*/  ULDC UR6, c[0x0][0xa88] ;  /* 0x0002a20000067ab9 */ /* 0x000fe20000000800 */
[----:B------:R-:W-:Y:S02]  /*dfe0*/  VIADD R7, R152, UR39 ;  /* 0x0000002798077c36 */ /* 0x000fe40008000000 */
[----:B------:R-:W-:Y:S01]  /*dff0*/  LEA.HI.X R11, R2, UR7, R5, 0x1, P0 ;  /* 0x00000007020b7c11 */ /* 0x000fe200080f0c05 */
[----:B------:R-:W0:Y:S01]  /*e000*/  SHFL.IDX PT, R4, R9, 0x1, 0x181f ;  /* 0x00381f0009047f89 */ /* 0x000e2200000e0000 */
[----:B------:R-:W-:Y:S01]  /*e010*/  IMAD R20, R10, UR6, RZ ;  /* 0x000000060a147c24 */ /* 0x000fe2000f8e02ff */
[----:B------:R-:W-:Y:S01]  /*e020*/  ISETP.GE.AND P0, PT, R19, UR5, PT ;  /* 0x0000000513007c0c */ /* 0x000fe2000bf06270 */
[C---:B------:R-:W-:Y:S01]  /*e030*/  VIADD R3, R7.reuse, 0x30 ;  /* 0x0000003007037836 */ /* 0x040fe20000000000 */
[----:B------:R-:W1:Y:S01]  /*e040*/  SHFL.IDX PT, R2, R9, RZ, 0x181f ;  /* 0x00181fff09027589 */ /* 0x000e6200000e0000 */
[C---:B------:R-:W-:Y:S01]  /*e050*/  VIADD R5, R7.reuse, 0x60 ;  /* 0x0000006007057836 */ /* 0x040fe20000000000 */
[CC--:B------:R-:W-:Y:S01]  /*e060*/  ISETP.GE.OR P3, PT, R7.reuse, R20.reuse, P0 ;  /* 0x000000140700720c */ /* 0x0c0fe20000766670 */
[----:B------:R-:W-:Y:S01]  /*e070*/  VIADD R7, R7, 0x90 ;  /* 0x0000009007077836 */ /* 0x000fe20000000000 */
[----:B------:R-:W2:Y:S01]  /*e080*/  SHFL.IDX PT, R6, R9, 0x2, 0x181f ;  /* 0x00581f0009067f89 */ /* 0x000ea200000e0000 */
[----:B------:R-:W-:-:S02]  /*e090*/  ISETP.GE.OR P2, PT, R3, R20, P0 ;  /* 0x000000140300720c */ /* 0x000fc40000746670 */
[-C--:B------:R-:W-:Y:S01]  /*e0a0*/  ISETP.GE.OR P1, PT, R5, R20.reuse, P0 ;  /* 0x000000140500720c */ /* 0x080fe20000726670 */
[----:B------:R-:W3:Y:S01]  /*e0b0*/  SHFL.IDX PT, R0, R11, RZ, 0x181f ;  /* 0x00181fff0b007589 */ /* 0x000ee200000e0000 */
[----:B------:R-:W-:-:S03]  /*e0c0*/  ISETP.GE.OR P0, PT, R7, R20, P0 ;  /* 0x000000140700720c */ /* 0x000fc60000706670 */
[----:B------:R-:W4:Y:S04]  /*e0d0*/  SHFL.IDX PT, R8, R9, 0x3, 0x181f ;  /* 0x00781f0009087f89 */ /* 0x000f2800000e0000 */
[----:B------:R-:W5:Y:S04]  /*e0e0*/  SHFL.IDX PT, R10, R11, 0x1, 0x181f ;  /* 0x00381f000b0a7f89 */ /* 0x000f6800000e0000 */
[----:B------:R-:W5:Y:S01]  /*e0f0*/  SHFL.IDX PT, R12, R11, 0x2, 0x181f ;  /* 0x00581f000b0c7f89 */ /* 0x000f6200000e0000 */
[----:B0-----:R-:W-:-:S03]  /*e100*/  @!P2 LEA R4, P5, R19, R4, 0x1 ;  /* 0x000000041304a211 */ /* 0x001fc600078a08ff */
[----:B------:R-:W0:Y:S01]  /*e110*/  SHFL.IDX PT, R14, R11, 0x3, 0x181f ;  /* 0x00781f000b0e7f89 */ /* 0x000e2200000e0000 */
[C---:B-1----:R-:W-:Y:S02]  /*e120*/  @!P3 LEA R2, P6, R19.reuse, R2, 0x1 ;  /* 0x000000021302b211 */ /* 0x042fe400078c08ff */
[C---:B--2---:R-:W-:Y:S02]  /*e130*/  @!P1 LEA R6, P4, R19.reuse, R6, 0x1 ;  /* 0x0000000613069211 */ /* 0x044fe400078808ff */
[C---:B---3--:R-:W-:Y:S02]  /*e140*/  @!P3 LEA.HI.X R3, R19.reuse, R0, R157, 0x1, P6 ;  /* 0x000000001303b211 */ /* 0x048fe400030f0c9d */
[----:B----4-:R-:W-:-:S03]  /*e150*/  @!P0 LEA R8, P6, R19, R8, 0x1 ;  /* 0x0000000813088211 */ /* 0x010fc600078c08ff */
[----:B------:R1:W-:Y:S01]  /*e160*/  @!P3 ST.E.128 desc[UR48][R2.64], RZ ;  /* 0x000000ff0200b985 */ /* 0x0003e2000c101d30 */
[C-C-:B-----5:R-:W-:Y:S02]  /*e170*/  @!P2 LEA.HI.X R5, R19.reuse, R10, R157.reuse, 0x1, P5 ;  /* 0x0000000a1305a211 */ /* 0x160fe400028f0c9d */
[----:B------:R-:W-:-:S03]  /*e180*/  @!P1 LEA.HI.X R7, R19, R12, R157, 0x1, P4 ;  /* 0x0000000c13079211 */ /* 0x000fc600020f0c9d */
[----:B------:R1:W-:Y:S01]  /*e190*/  @!P2 ST.E.128 desc[UR48][R4.64], RZ ;  /* 0x000000ff0400a985 */ /* 0x0003e2000c101d30 */
[----:B0-----:R-:W-:-:S03]  /*e1a0*/  @!P0 LEA.HI.X R9, R19, R14, R157, 0x1, P6 ;  /* 0x0000000e13098211 */ /* 0x001fc600030f0c9d */
[----:B------:R1:W-:Y:S04]  /*e1b0*/  @!P1 ST.E.128 desc[UR48][R6.64], RZ ;  /* 0x000000ff06009985 */ /* 0x0003e8000c101d30 */
[----:B------:R1:W-:Y:S02]  /*e1c0*/  @!P0 ST.E.128 desc[UR48][R8.64], RZ ;  /* 0x000000ff08008985 */ /* 0x0003e4000c101d30 */
.L_x_13516:
[----:B------:R-:W-:Y:S05]  /*e1d0*/  BSYNC B0 ;  /* 0x0000000000007941 */ /* 0x000fea0003800000 */
.L_x_13514:
[----:B------:R-:W-:Y:S02]  /*e1e0*/  ULDC UR5, c[0x0][0xc38] ;  /* 0x00030e0000057ab9 */ /* 0x000fe40000000800 */
[----:B------:R-:W-:-:S06]  /*e1f0*/  UISETP.GE.AND UP0, UPT, UR4, UR5, UPT ;  /* 0x000000050400728c */ /* 0x000fcc000bf06270 */
[----:B------:R-:W-:-:S13]  /*e200*/  PLOP3.LUT P0, PT, PT, PT, UP0, 0x80, 0x0 ;  /* 0x000000000000781c */ /* 0x000fda0003f0f008 */
[----:B------:R-:W-:Y:S05]  /*e210*/  @!P0 BRA `(.L_x_13519) ;  /* 0xffffff2800d48947 */ /* 0x000fea000383ffff */
[----:B------:R-:W-:Y:S05]  /*e220*/  EXIT ;  /* 0x000000000000794d */ /* 0x000fea0003800000 */
.L_x_13433:
        /* <DEDUP_REMOVED lines=28> */
[C---:B------:R-:W-:Y:S01]  /*e3f0*/  LOP3.LUT R28, R6.reuse, 0x1f, RZ, 0xc0, !PT ;  /* 0x0000001f061c7812 */ /* 0x040fe200078ec0ff */
[----:B------:R-:W-:Y:S02]  /*e400*/  IMAD.SHL.U32 R4, R6, 0x10, RZ ;  /* 0x0000001006047824 */ /* 0x000fe400078e00ff */
[----:B------:R-:W-:Y:S01]  /*e410*/  IMAD.SHL.U32 R3, R5, 0x8, RZ ;  /* 0x0000000805037824 */ /* 0x000fe200078e00ff */
[----:B------:R-:W-:-:S04]  /*e420*/  LOP3.LUT R2, R0, 0x1f8, RZ, 0xc0, !PT ;  /* 0x000001f800027812 */ /* 0x000fc800078ec0ff */
[----:B------:R-:W-:-:S04]  /*e430*/  LOP3.LUT R2, R2, 0x38, R6, 0x78, !PT ;  /* 0x0000003802027812 */ /* 0x000fc800078e7806 */
[----:B------:R-:W-:Y:S02]  /*e440*/  LOP3.LUT R2, R2, 0x200, R3, 0xf8, !PT ;  /* 0x0000020002027812 */ /* 0x000fe400078ef803 */
[----:B------:R-:W-:-:S03]  /*e450*/  SHF.R.U32.HI R3, RZ, 0x3, R5 ;  /* 0x00000003ff037819 */ /* 0x000fc60000011605 */
[----:B------:R-:W-:Y:S01]  /*e460*/  IMAD R26, R2, 0x2, R17 ;  /* 0x00000002021a7824 */ /* 0x000fe200078e0211 */
[----:B------:R-:W-:-:S07]  /*e470*/  LOP3.LUT R0, R3, 0x70, R4, 0xf8, !PT ;  /* 0x0000007003007812 */ /* 0x000fce00078ef804 */
.L_x_13604:
        /* <DEDUP_REMOVED lines=22> */
.L_x_13521:
[----:B------:R-:W-:Y:S01]  /*e5e0*/  ULDC UR9, c[0x0][0xc54] ;  /* 0x0003150000097ab9 */ /* 0x000fe20000000800 */
[----:B------:R-:W-:Y:S01]  /*e5f0*/  UMOV UR6, UR8 ;  /* 0x0000000800067c82 */ /* 0x000fe20008000000 */
[----:B------:R-:W-:-:S11]  /*e600*/  UISETP.NE.AND UP0, UPT, UR9, 0x1, UPT ;  /* 0x000000010900788c */ /* 0x000fd6000bf05270 */
[----:B------:R-:W-:Y:S02]  /*e610*/  @UP0 ULDC.64 UR10, c[0x0][0xc58] ;  /* 0x00031600000a0ab9 */ /* 0x000fe40000000a00 */
[----:B------:R-:W-:-:S04]  /*e620*/  UIMAD.WIDE.U32 UR4, UR8, UR10, URZ ;  /* 0x0000000a080472a5 */ /* 0x000fc8000f8e003f */
[----:B------:R-:W-:-:S04]  /*e630*/  @UP0 USHF.R.U32.HI UR6, URZ, UR11, UR5 ;  /* 0x0000000b3f060299 */ /* 0x000fc80008011605 */
[----:B------:R-:W-:-:S12]  /*e640*/  UIMAD UR4, UR6, UR9, URZ ;  /* 0x00000009060472a4 */ /* 0x000fd8000f8e023f */
.L_x_13522:
        /* <DEDUP_REMOVED lines=48> */
.L_x_13524:
[----:B------:R-:W-:-:S11]  /*e950*/  UISETP.NE.AND UP0, UPT, UR5, 0x1, UPT ;  /* 0x000000010500788c */ /* 0x000fd6000bf05270 */
[----:B------:R-:W-:Y:S02]  /*e960*/  @UP0 ULDC.64 UR12, c[0x0][0x9e8] ;  /* 0x00027a00000c0ab9 */ /* 0x000fe40000000a00 */
[----:B------:R-:W-:-:S04]  /*e970*/  UIMAD.WIDE.U32 UR10, UR9, UR12, URZ ;  /* 0x0000000c090a72a5 */ /* 0x000fc8000f8e003f */
[----:B------:R-:W-:-:S12]  /*e980*/  @UP0 USHF.R.U32.HI UR9, URZ, UR13, UR11 ;  /* 0x0000000d3f090299 */ /* 0x000fd8000801160b */
.L_x_13525:
[----:B------:R-:W-:-:S04]  /*e990*/  UIMAD UR9, UR9, UR5, UR5 ;  /* 0x00000005090972a4 */ /* 0x000fc8000f8e0205 */
[----:B------:R-:W-:-:S04]  /*e9a0*/  UISETP.LT.AND UP0, UPT, UR4, UR9, UPT ;  /* 0x000000090400728c */ /* 0x000fc8000bf01270 */
[----:B------:R-:W-:-:S12]  /*e9b0*/  USEL UR4, UR4, UR9, UP0 ;  /* 0x0000000904047287 */ /* 0x000fd80008000000 */
.L_x_13523:
        /* <DEDUP_REMOVED lines=30> */
.L_x_13527:
[----:B------:R-:W-:-:S11]  /*eba0*/  UISETP.NE.AND UP0, UPT, UR5, 0x1, UPT ;  /* 0x000000010500788c */ /* 0x000fd6000bf05270 */
[----:B------:R-:W-:Y:S02]  /*ebb0*/  @UP0 ULDC.64 UR10, c[0x0][0x9e8] ;  /* 0x00027a00000a0ab9 */ /* 0x000fe40000000a00 */
[----:B------:R-:W-:-:S04]  /*ebc0*/  UIMAD.WIDE.U32 UR6, UR4, UR10, URZ ;  /* 0x0000000a040672a5 */ /* 0x000fc8000f8e003f */
[----:B------:R-:W-:-:S12]  /*ebd0*/  @UP0 USHF.R.U32.HI UR4, URZ, UR11, UR7 ;  /* 0x0000000b3f040299 */ /* 0x000fd80008011607 */
.L_x_13528:
[----:B------:R-:W-:-:S04]  /*ebe0*/  UIMAD UR4, UR4, UR5, URZ ;  /* 0x00000005040472a4 */ /* 0x000fc8000f8e023f */
[----:B------:R-:W-:-:S04]  /*ebf0*/  UISETP.LT.AND UP0, UPT, UR8, UR4, UPT ;  /* 0x000000040800728c */ /* 0x000fc8000bf01270 */
[----:B------:R-:W-:-:S12]  /*ec00*/  USEL UR8, UR8, UR4, !UP0 ;  /* 0x0000000408087287 */ /* 0x000fd8000c000000 */
.L_x_13526:
        /* <DEDUP_REMOVED lines=16> */
[----:B------:R-:W0:Y:S08]  /*ed10*/  FLO.U32 R0, UR4 ;  /* 0x0000000400007d00 */ /* 0x000e3000080e0000 */
[----:B------:R-:W1:Y:S01]  /*ed20*/  POPC R5, UR4 ;  /* 0x0000000400057d09 */ /* 0x000e620008000000 */
[----:B0-----:R-:W-:-:S13]  /*ed30*/  ISETP.EQ.U32.AND P0, PT, R0, R7, PT ;  /* 0x000000070000720c */ /* 0x001fda0003f02070 */
[----:B-1----:R-:W2:Y:S01]  /*ed40*/  @P0 ATOMG.E.ADD.STRONG.GPU PT, R3, desc[UR48][R2.64], R5 ;  /* 0x00000005020309a8 */ /* 0x002ea200081ee1f0 */
[----:B------:R-:W0:Y:S02]  /*ed50*/  S2R R4, SR_LTMASK ;  /* 0x0000000000047919 */ /* 0x000e240000003900 */
[----:B0-----:R-:W-:-:S04]  /*ed60*/  LOP3.LUT R4, R4, UR4, RZ, 0xc0, !PT ;  /* 0x0000000404047c12 */ /* 0x001fc8000f8ec0ff */
[----:B------:R-:W0:Y:S01]  /*ed70*/  POPC R27, R4 ;  /* 0x00000004001b7309 */ /* 0x000e220000000000 */
[----:B--2---:R-:W0:Y:S02]  /*ed80*/  SHFL.IDX PT, R0, R3, R0, 0x1f ;  /* 0x00001f0003007589 */ /* 0x004e2400000e0000 */
[----:B0-----:R-:W-:Y:S01]  /*ed90*/  IADD3 R27, R0, UR42, R27 ;  /* 0x0000002a001b7c10 */ /* 0x001fe2000fffe01b */
[----:B------:R-:W-:Y:S06]  /*eda0*/  BRA `(.L_x_13531) ;  /* 0x0000002c00fc7947 */ /* 0x000fec0003800000 */
.L_x_13530:
[----:B------:R-:W-:Y:S01]  /*edb0*/  VIADD R0, R17, 0xe400 ;  /* 0x0000e40011007836 */ /* 0x000fe20000000000 */
[----:B------:R-:W-:Y:S04]  /*edc0*/  BSSY B6, `(.L_x_13532) ;  /* 0x0000013000067945 */ /* 0x000fe80003800000 */
[----:B------:R-:W-:-:S13]  /*edd0*/  LOP3.LUT P0, RZ, R0, 0x3ff, RZ, 0xc0, !PT ;  /* 0x000003ff00ff7812 */ /* 0x000fda000780c0ff */
[----:B------:R-:W-:Y:S05]  /*ede0*/  @!P0 BRA `(.L_x_13533) ;  /* 0x0000000000408947 */ /* 0x000fea0003800000 */
[----:B------:R-:W-:Y:S01]  /*edf0*/  MOV R2, 0x0 ;  /* 0x0000000000027802 */ /* 0x000fe20000000f00 */
[----:B------:R-:W-:Y:S01]  /*ee00*/  ULDC.64 UR4, c[0x4][0x1b8] ;  /* 0x01006e0000047ab9 */ /* 0x000fe20000000a00 */
[----:B------:R-:W-:Y:S01]  /*ee10*/  ULDC.64 UR6, c[0x4][0x1c0] ;  /* 0x0100700000067ab9 */ /* 0x000fe20000000a00 */
[----:B------:R-:W-:Y:S02]  /*ee20*/  IMAD.U32 R4, RZ, RZ, UR4 ;  /* 0x00000004ff047e24 */ /* 0x000fe4000f8e00ff */
[----:B------:R-:W-:Y:S01]  /*ee30*/  IMAD.U32 R5, RZ, RZ, UR5 ;  /* 0x00000005ff057e24 */ /* 0x000fe2000f8e00ff */
[----:B------:R-:W0:Y:S01]  /*ee40*/  LDC.64 R2, c[0x4][R2] ;  /* 0x0100000002027b82 */ /* 0x000e220000000a00 */
[----:B------:R-:W-:Y:S01]  /*ee50*/  ULDC.64 UR4, c[0x4][0x8] ;  /* 0x0100020000047ab9 */ /* 0x000fe20000000a00 */
        /* <DEDUP_REMOVED lines=9> */
.L_x_13533:
[----:B------:R-:W-:Y:S05]  /*eef0*/  BSYNC B6 ;  /* 0x0000000000067941 */ /* 0x000fea0003800000 */
.L_x_13532:
        /* <DEDUP_REMOVED lines=20> */
.L_x_13536:
[----:B------:R0:W1:Y:S01]  /*f040*/  LDC.64 R2, c[0x4][R18] ;  /* 0x0100000012027b82 */ /* 0x0000620000000a00 */
[----:B------:R-:W-:Y:S01]  /*f050*/  ULDC.64 UR4, c[0x4][0x1b8] ;  /* 0x01006e0000047ab9 */ /* 0x000fe20000000a00 */
[----:B------:R-:W-:Y:S01]  /*f060*/  ULDC.64 UR6, c[0x4][0x1c0] ;  /* 0x0100700000067ab9 */ /* 0x000fe20000000a00 */
[----:B------:R-:W-:Y:S02]  /*f070*/  IMAD.U32 R4, RZ, RZ, UR4 ;  /* 0x00000004ff047e24 */ /* 0x000fe4000f8e00ff */
        /* <DEDUP_REMOVED lines=11> */
.L_x_13535:
[----:B------:R-:W-:Y:S05]  /*f130*/  BSYNC B6 ;  /* 0x0000000000067941 */ /* 0x000fea0003800000 */
.L_x_13534:
        /* <DEDUP_REMOVED lines=25> */
.L_x_13619:
        /* <DEDUP_REMOVED lines=8> */
.L_x_13622:
        /* <DEDUP_REMOVED lines=21> */
.L_x_13540:
[----:B------:R-:W2:Y:S01]  /*f4a0*/  S2R R0, SR_TID.X ;  /* 0x0000000000007919 */ /* 0x000ea20000002100 */
[----:B-1----:R-:W-:Y:S01]  /*f4b0*/  IMAD R3, R16, 0x8, R17 ;  /* 0x0000000810037824 */ /* 0x002fe200078e0211 */
[----:B--2---:R-:W-:Y:S02]  /*f4c0*/  LOP3.LUT R2, R0, 0x7f, RZ, 0xc0, !PT ;  /* 0x0000007f00027812 */ /* 0x004fe400078ec0ff */
[----:B------:R-:W-:Y:S02]  /*f4d0*/  SHF.L.U32 R0, R24, 0x1f, RZ ;  /* 0x0000001f18007819 */ /* 0x000fe400000006ff */
[----:B------:R-:W-:Y:S02]  /*f4e0*/  ISETP.NE.AND P1, PT, R2, RZ, PT ;  /* 0x000000ff0200720c */ /* 0x000fe40003f25270 */
[----:B------:R-:W1:Y:S02]  /*f4f0*/  SYNCS.PHASECHK.TRANS64.TRYWAIT P0, [R3+URZ+0x16840], R0 ;  /* 0x01684000030075a7 */ /* 0x000e64000800017f */
[----:B-1----:R-:W-:Y:S09]  /*f500*/  @!P0 BRA `(.L_x_13541) ;  /* 0x0000003000848947 */ /* 0x002ff20003800000 */
.L_x_13623:
[----:B------:R-:W-:Y:S05]  /*f510*/  @P1 BRA `(.L_x_13542) ;  /* 0x0000000000141947 */ /* 0x000fea0003800000 */
[----:B------:R-:W-:Y:S01]  /*f520*/  ISETP.NE.AND P0, PT, R28, RZ, PT ;  /* 0x000000ff1c00720c */ /* 0x000fe20003f05270 */
[----:B-1----:R-:W-:-:S04]  /*f530*/  IMAD.MOV.U32 R0, RZ, RZ, 0x4000 ;  /* 0x00004000ff007424 */ /* 0x002fc800078e00ff */
[----:B------:R2:W-:Y:S08]  /*f540*/  SYNCS.ARRIVE.TRANS64 RZ, [R3+URZ+0x16830], R0 ;  /* 0x0168300003ff79a7 */ /* 0x0005f0000800003f */
[----:B------:R-:W-:Y:S05]  /*f550*/  @!P0 BRA `(.L_x_13542) ;  /* 0x0000000000048947 */ /* 0x000fea0003800000 */
[----:B------:R-:W-:Y:S01]  /*f560*/  BPT.TRAP 0x1 ;  /* 0x000000040000795c */ /* 0x000fe20000300000 */
.L_x_13542:
        /* <DEDUP_REMOVED lines=10> */
[----:B------:R-:W-:-:S02]  /*f610*/  PLOP3.LUT P0, PT, PT, PT, PT, 0x80, 0x0 ;  /* 0x000000000000781c */ /* 0x000fc40003f0f070 */
[----:B------:R-:W-:Y:S02]  /*f620*/  LOP3.LUT R23, R23, 0xfffffffd, RZ, 0xc0, !PT ;  /* 0xfffffffd17177812 */ /* 0x000fe400078ec0ff */
[----:B------:R-:W-:Y:S02]  /*f630*/  UIADD3 UR33, UR33, 0x16830, URZ ;  /* 0x0001683021217890 */ /* 0x000fe4000fffe03f */
[----:B------:R-:W-:Y:S02]  /*f640*/  USHF.L.U32 UR35, UR35, 0x7, URZ ;  /* 0x0000000723237899 */ /* 0x000fe4000800063f */
[----:B------:R-:W-:-:S05]  /*f650*/  UIADD3 UR32, UR32, 0xe400, URZ ;  /* 0x0000e40020207890 */ /* 0x000fca000fffe03f */
[----:B------:R-:W-:-:S04]  /*f660*/  @P0 LOP3.LUT R23, R23, 0x2, RZ, 0xfc, !PT ;  /* 0x0000000217170812 */ /* 0x000fc800078efcff */
[----:B------:R1:W-:Y:S02]  /*f670*/  UTMALDG.4D [UR32], [UR4], desc[UR6] ;  /* 0x00000620040075b4 */ /* 0x0003e40008019000 */
[----:B-1----:R-:W-:Y:S01]  /*f680*/  NOP ;  /* 0x0000000000007918 */ /* 0x002fe20000000000 */
.L_x_13538:
        /* <DEDUP_REMOVED lines=29> */
.L_x_13544:
[----:B------:R-:W-:Y:S05]  /*f860*/  BSYNC B6 ;  /* 0x0000000000067941 */ /* 0x000fea0003800000 */
.L_x_13543:
[----:B------:R-:W1:Y:S01]  /*f870*/  LDC R7, c[0x0][0x448] ;  /* 0x00011200ff077b82 */ /* 0x000e620000000800 */
[----:B0-----:R-:W0:Y:S01]  /*f880*/  S2R R20, SR_TID.X ;  /* 0x0000000000147919 */ /* 0x001e220000002100 */
[----:B------:R-:W-:Y:S01]  /*f890*/  ULDC.64 UR8, c[0x0][0x2e0] ;  /* 0x0000b80000087ab9 */ /* 0x000fe20000000a00 */
[----:B------:R-:W-:Y:S01]  /*f8a0*/  UMOV UR44, UR50 ;  /* 0x00000032002c7c82 */ /* 0x000fe20008000000 */
[----:B------:R-:W-:Y:S02]  /*f8b0*/  UIMAD UR6, UR37, UR8, URZ ;  /* 0x00000008250672a4 */ /* 0x000fe4000f8e023f */
        /* <DEDUP_REMOVED lines=10> */
[----:B------:R-:W-:-:S04]  /*f960*/  SHF.R.U32.HI R21, RZ, 0x3, R21 ;  /* 0x00000003ff157819 */ /* 0x000fc80000011615 */
[----:B------:R-:W-:-:S03]  /*f970*/  LOP3.LUT R20, R21, 0x70, R20, 0xf8, !PT ;  /* 0x0000007015147812 */ /* 0x000fc600078ef814 */
[----:B------:R-:W1:Y:S02]  /*f980*/  @P1 LDC R5, c[0x0][0x450] ;  /* 0x00011400ff051b82 */ /* 0x000e640000000800 */
[----:B------:R-:W-:Y:S02]  /*f990*/  VIADD R6, R20, UR41 ;  /* 0x0000002914067c36 */ /* 0x000fe40008000000 */
[----:B------:R-:W2:Y:S02]  /*f9a0*/  S2R R20, SR_TID.X ;  /* 0x0000000000147919 */ /* 0x000ea40000002100 */
[----:B------:R-:W-:Y:S02]  /*f9b0*/  IMAD.MOV.U32 R11, RZ, RZ, R6 ;  /* 0x000000ffff0b7224 */ /* 0x000fe400078e0006 */
[----:B------:R-:W3:Y:S01]  /*f9c0*/  @P1 LDC R8, c[0x0][0x450] ;  /* 0x00011400ff081b82 */ /* 0x000ee20000000800 */
[C---:B------:R-:W-:Y:S02]  /*f9d0*/  VIADD R10, R6.reuse, 0x80 ;  /* 0x00000080060a7836 */ /* 0x040fe40000000000 */
[----:B0-----:R-:W-:-:S04]  /*f9e0*/  @P1 IMAD.HI.U32 R0, R6, R3, RZ ;  /* 0x0000000306001227 */ /* 0x001fc800078e00ff */
[----:B------:R-:W-:Y:S01]  /*f9f0*/  IMAD.U32 R3, RZ, RZ, UR6 ;  /* 0x00000006ff037e24 */ /* 0x000fe2000f8e00ff */
[----:B------:R-:W-:Y:S01]  /*fa00*/  ULDC.64 UR6, c[0x0][0x2c8] ;  /* 0x0000b20000067ab9 */ /* 0x000fe20000000a00 */
[----:B-1----:R-:W-:Y:S01]  /*fa10*/  @P1 SHF.R.U32.HI R11, RZ, R5, R0 ;  /* 0x00000005ff0b1219 */ /* 0x002fe20000011600 */
        /* <DEDUP_REMOVED lines=8> */
[----:B--2---:R-:W-:Y:S01]  /*faa0*/  IMAD.SHL.U32 R21, R20, 0x8, RZ ;  /* 0x0000000814157824 */ /* 0x004fe200078e00ff */
[----:B------:R-:W-:Y:S01]  /*fab0*/  SHF.R.S32.HI R0, RZ, 0x1f, R9 ;  /* 0x0000001fff007819 */ /* 0x000fe20000011409 */
[----:B------:R-:W-:-:S03]  /*fac0*/  IMAD.IADD R5, R5, 0x1, R13 ;  /* 0x0000000105057824 */ /* 0x000fc600078e020d */
[----:B------:R-:W-:Y:S01]  /*fad0*/  LOP3.LUT R21, R21, 0x38, RZ, 0xc0, !PT ;  /* 0x0000003815157812 */ /* 0x000fe200078ec0ff */
[----:B------:R-:W-:Y:S02]  /*fae0*/  IMAD R0, R0, UR6, RZ ;  /* 0x0000000600007c24 */ /* 0x000fe4000f8e02ff */
[----:B------:R-:W-:-:S04]  /*faf0*/  IMAD.WIDE.U32 R4, R9, UR6, R4 ;  /* 0x0000000609047c25 */ /* 0x000fc8000f8e0004 */
[----:B------:R-:W-:Y:S01]  /*fb00*/  IMAD R11, R9, UR7, R0 ;  /* 0x00000007090b7c24 */ /* 0x000fe2000f8e0200 */
[----:B------:R-:W-:Y:S01]  /*fb10*/  LEA R0, P0, R4, UR8, 0x1 ;  /* 0x0000000804007c11 */ /* 0x000fe2000f8008ff */
[----:B------:R-:W0:Y:S02]  /*fb20*/  @P1 LDC R9, c[0x0][0x44c] ;  /* 0x00011300ff091b82 */ /* 0x000e240000000800 */
[----:B------:R-:W-:Y:S02]  /*fb30*/  IMAD.IADD R5, R5, 0x1, R11 ;  /* 0x0000000105057824 */ /* 0x000fe400078e020b */
[----:B------:R-:W-:-:S03]  /*fb40*/  IMAD.MOV.U32 R11, RZ, RZ, R10 ;  /* 0x000000ffff0b7224 */ /* 0x000fc600078e000a */
[----:B------:R-:W-:Y:S01]  /*fb50*/  LEA.HI.X R5, R4, UR9, R5, 0x1, P0 ;  /* 0x0000000904057c11 */ /* 0x000fe200080f0c05 */
[----:B0-----:R-:W-:-:S05]  /*fb60*/  @P1 IMAD.HI.U32 R9, R10, R9, RZ ;  /* 0x000000090a091227 */ /* 0x001fca00078e00ff */
[----:B---3--:R-:W-:-:S04]  /*fb70*/  @P1 SHF.R.U32.HI R11, RZ, R8, R9 ;  /* 0x00000008ff0b1219 */ /* 0x008fc80000011609 */
[--C-:B------:R-:W-:Y:S01]  /*fb80*/  SHF.R.S32.HI R4, RZ, 0x1f, R11.reuse ;  /* 0x0000001fff047819 */ /* 0x100fe2000001140b */
[----:B------:R-:W-:Y:S02]  /*fb90*/  IMAD.MOV R6, RZ, RZ, -R11 ;  /* 0x000000ffff067224 */ /* 0x000fe400078e0a0b */
[----:B------:R-:W-:-:S04]  /*fba0*/  IMAD.WIDE.U32 R2, R11, UR4, R2 ;  /* 0x000000040b027c25 */ /* 0x000fc8000f8e0002 */
[----:B------:R-:W-:Y:S02]  /*fbb0*/  IMAD R9, R7, R6, R10 ;  /* 0x0000000607097224 */ /* 0x000fe400078e020a */
[----:B------:R-:W-:Y:S01]  /*fbc0*/  IMAD R4, R4, UR4, RZ ;  /* 0x0000000404047c24 */ /* 0x000fe2000f8e02ff */
[----:B------:R-:W-:-:S03]  /*fbd0*/  ULDC UR4, c[0x0][0x2b8] ;  /* 0x0000ae0000047ab9 */ /* 0x000fc60000000800 */
[----:B------:R-:W-:Y:S01]  /*fbe0*/  IMAD R11, R11, UR5, R4 ;  /* 0x000000050b0b7c24 */ /* 0x000fe2000f8e0204 */
[----:B------:R-:W-:-:S03]  /*fbf0*/  SHF.R.S32.HI R4, RZ, 0x1f, R9 ;  /* 0x0000001fff047819 */ /* 0x000fc60000011409 */
[----:B------:R-:W-:Y:S02]  /*fc00*/  IMAD.IADD R3, R3, 0x1, R11 ;  /* 0x0000000103037824 */ /* 0x000fe400078e020b */
[----:B------:R-:W-:Y:S02]  /*fc10*/  IMAD R4, R4, UR6, RZ ;  /* 0x0000000604047c24 */ /* 0x000fe4000f8e02ff */
[----:B------:R-:W-:-:S04]  /*fc20*/  IMAD.WIDE.U32 R2, R9, UR6, R2 ;  /* 0x0000000609027c25 */ /* 0x000fc8000f8e0002 */
[----:B------:R-:W-:Y:S01]  /*fc30*/  IMAD R11, R9, UR7, R4 ;  /* 0x00000007090b7c24 */ /* 0x000fe2000f8e0204 */
[----:B------:R-:W-:-:S03]  /*fc40*/  LEA R4, P0, R2, UR8, 0x1 ;  /* 0x0000000802047c11 */ /* 0x000fc6000f8008ff */
[----:B------:R-:W-:-:S05]  /*fc50*/  IMAD.IADD R3, R3, 0x1, R11 ;  /* 0x0000000103037824 */ /* 0x000fca00078e020b */
[----:B------:R-:W-:Y:S02]  /*fc60*/  LEA.HI.X R8, R2, UR9, R3, 0x1, P0 ;  /* 0x0000000902087c11 */ /* 0x000fe400080f0c03 */
[----:B------:R-:W-:Y:S01]  /*fc70*/  ISETP.GE.AND P0, PT, R21, UR4, PT ;  /* 0x0000000415007c0c */ /* 0x000fe2000bf06270 */
[----:B------:R-:W-:-:S03]  /*fc80*/  UMOV UR4, 0xffffffff ;  /* 0xffffffff00047882 */ /* 0x000fc60000000000 */
[----:B------:R-:W-:Y:S09]  /*fc90*/  BRA.DIV UR4, `(.L_x_13545) ;  /* 0x0000002a04b47947 */ /* 0x000ff2000b800000 */
[----:B------:R-:W0:Y:S01]  /*fca0*/  S2R R2, SR_TID.X ;  /* 0x0000000000027919 */ /* 0x000e220000002100 */
[----:B------:R-:W-:Y:S02]  /*fcb0*/  ULDC UR4, c[0x0][0x288] ;  /* 0x0000a20000047ab9 */ /* 0x000fe40000000800 */
[----:B------:R-:W-:Y:S01]  /*fcc0*/  IMAD R7, R7, UR4, RZ ;  /* 0x0000000407077c24 */ /* 0x000fe2000f8e02ff */
[----:B------:R-:W1:Y:S04]  /*fcd0*/  SHFL.IDX PT, R14, R0, RZ, 0x181f ;  /* 0x00181fff000e7589 */ /* 0x000e6800000e0000 */
[----:B------:R-:W-:Y:S04]  /*fce0*/  SHFL.IDX PT, R9, R5, 0x2, 0x181f ;  /* 0x00581f0005097f89 */ /* 0x000fe800000e0000 */
[----:B------:R-:W-:Y:S01]  /*fcf0*/  SHFL.IDX PT, R20, R0, 0x7, 0x181f ;  /* 0x00f81f0000147f89 */ /* 0x000fe200000e0000 */
[----:B0-----:R-:W-:-:S04]  /*fd00*/  LOP3.LUT R2, R2, 0x7f, RZ, 0xc0, !PT ;  /* 0x0000007f02027812 */ /* 0x001fc800078ec0ff */
[----:B------:R-:W-:Y:S02]  /*fd10*/  SHF.R.U32.HI R3, RZ, 0x3, R2 ;  /* 0x00000003ff037819 */ /* 0x000fe40000011602 */
[----:B------:R-:W0:Y:S03]  /*fd20*/  SHFL.IDX PT, R2, R5, RZ, 0x181f ;  /* 0x00181fff05027589 */ /* 0x000e2600000e0000 */
[----:B------:R-:W-:-:S04]  /*fd30*/  VIADD R6, R3, UR41 ;  /* 0x0000002903067c36 */ /* 0x000fc80008000000 */
[C---:B------:R-:W-:Y:S01]  /*fd40*/  VIADD R10, R6.reuse, 0x10 ;  /* 0x00000010060a7836 */ /* 0x040fe20000000000 */
[C---:B------:R-:W-:Y:S01]  /*fd50*/  ISETP.GE.AND P1, PT, R6.reuse, R7, PT ;  /* 0x000000070600720c */ /* 0x040fe20003f26270 */
[----:B------:R-:W-:-:S03]  /*fd60*/  VIADD R12, R6, 0x20 ;  /* 0x00000020060c7836 */ /* 0x000fc60000000000 */
[----:B------:R-:W-:Y:S02]  /*fd70*/  ISETP.GE.AND P3, PT, R10, R7, PT ;  /* 0x000000070a00720c */ /* 0x000fe40003f66270 */
[----:B------:R-:W2:Y:S07]  /*fd80*/  SHFL.IDX PT, R10, R0, 0x1, 0x181f ;  /* 0x00381f00000a7f89 */ /* 0x000eae00000e0000 */
[----:B-1----:R-:W-:-:S05]  /*fd90*/  @!P1 LEA R14, P2, R21, R14, 0x1 ;  /* 0x0000000e150e9211 */ /* 0x002fca00078408ff */
[----:B0-----:R-:W-:Y:S02]  /*fda0*/  @!P1 IMAD.X R3, RZ, RZ, R2, P2 ;  /* 0x000000ffff039224 */ /* 0x001fe400010e0602 */
[----:B------:R-:W-:Y:S02]  /*fdb0*/  @!P1 IMAD.MOV.U32 R2, RZ, RZ, R14 ;  /* 0x000000ffff029224 */ /* 0x000fe400078e000e */
[----:B------:R-:W-:Y:S04]  /*fdc0*/  SHFL.IDX PT, R14, R0, 0x2, 0x181f ;  /* 0x00581f00000e7f89 */ /* 0x000fe800000e0000 */
[----:B------:R0:W-:Y:S01]  /*fdd0*/  @!P1 LDGSTS.E.BYPASS.LTC128B.128 [R26+0x8400], desc[UR48][R2.64], !P0 ;  /* 0x08400000021a9fae */ /* 0x0001e2000c101d70 */
[----:B------:R-:W-:Y:S01]  /*fde0*/  ISETP.GE.AND P1, PT, R12, R7, PT ;  /* 0x000000070c00720c */ /* 0x000fe20003f26270 */
[----:B------:R-:W-:Y:S01]  /*fdf0*/  VIADD R12, R6, 0x40 ;  /* 0x00000040060c7836 */ /* 0x000fe20000000000 */
[----:B--2---:R-:W-:Y:S01]  /*fe00*/  @!P3 LEA R10, P2, R21, R10, 0x1 ;  /* 0x0000000a150ab211 */ /* 0x004fe200078408ff */
[----:B0-----:R-:W0:Y:S04]  /*fe10*/  SHFL.IDX PT, R2, R5, 0x1, 0x181f ;  /* 0x00381f0005027f89 */ /* 0x001e2800000e0000 */
[----:B0-----:R-:W-:-:S02]  /*fe20*/  @!P3 IMAD.X R3, RZ, RZ, R2, P2 ;  /* 0x000000ffff03b224 */ /* 0x001fc400010e0602 */
[----:B------:R-:W-:Y:S02]  /*fe30*/  @!P3 IMAD.MOV.U32 R2, RZ, RZ, R10 ;  /* 0x000000ffff02b224 */ /* 0x000fe400078e000a */
[----:B------:R-:W-:-:S03]  /*fe40*/  VIADD R10, R6, 0x30 ;  /* 0x00000030060a7836 */ /* 0x000fc60000000000 */
[----:B------:R0:W-:Y:S02]  /*fe50*/  @!P3 LDGSTS.E.BYPASS.LTC128B.128 [R26+0x8c00], desc[UR48][R2.64], !P0 ;  /* 0x08c00000021abfae */ /* 0x0001e4000c101d70 */
[----:B------:R-:W-:Y:S02]  /*fe60*/  ISETP.GE.AND P3, PT, R10, R7, PT ;  /* 0x000000070a00720c */ /* 0x000fe40003f66270 */
[----:B------:R-:W1:Y:S01]  /*fe70*/  SHFL.IDX PT, R10, R0, 0x3, 0x181f ;  /* 0x00781f00000a7f89 */ /* 0x000e6200000e0000 */
[----:B0-----:R-:W-:-:S03]  /*fe80*/  @!P1 LEA R2, P2, R21, R14, 0x1 ;  /* 0x0000000e15029211 */ /* 0x001fc600078408ff */
[----:B------:R-:W-:Y:S02]  /*fe90*/  SHFL.IDX PT, R14, R0, 0x4, 0x181f ;  /* 0x00981f00000e7f89 */ /* 0x000fe400000e0000 */
[----:B------:R-:W-:Y:S02]  /*fea0*/  @!P1 IMAD.X R3, RZ, RZ, R9, P2 ;  /* 0x000000ffff039224 */ /* 0x000fe400010e0609 */
[----:B------:R-:W-:Y:S04]  /*feb0*/  SHFL.IDX PT, R9, R5, 0x4, 0x181f ;  /* 0x00981f0005097f89 */ /* 0x000fe800000e0000 */
[----:B------:R0:W-:Y:S01]  /*fec0*/  @!P1 LDGSTS.E.BYPASS.LTC128B.128 [R26+0x9400], desc[UR48][R2.64], !P0 ;  /* 0x09400000021a9fae */ /* 0x0001e2000c101d70 */
[----:B------:R-:W-:Y:S01]  /*fed0*/  ISETP.GE.AND P1, PT, R12, R7, PT ;  /* 0x000000070c00720c */ /* 0x000fe20003f26270 */
[----:B------:R-:W-:Y:S01]  /*fee0*/  VIADD R12, R6, 0x60 ;  /* 0x00000060060c7836 */ /* 0x000fe20000000000 */
[----:B-1----:R-:W-:Y:S01]  /*fef0*/  @!P3 LEA R10, P2, R21, R10, 0x1 ;  /* 0x0000000a150ab211 */ /* 0x002fe200078408ff */
        /* <DEDUP_REMOVED lines=8> */
[----:B------:R0:W-:Y:S02]  /*ff80*/  SHFL.IDX PT, R14, R0, 0x6, 0x181f ;  /* 0x00d81f00000e7f89 */ /* 0x0001e400000e0000 */
[----:B------:R-:W-:Y:S02]  /*ff90*/  @!P1 IMAD.X R3, RZ, RZ, R9, P2 ;  /* 0x000000ffff039224 */ /* 0x000fe400010e0609 */
[----:B------:R-:W-:Y:S01]  /*ffa0*/  SHFL.IDX PT, R9, R5, 0x6, 0x181f ;  /* 0x00d81f0005097f89 */ /* 0x000fe200000e0000 */
[----:B0-----:R-:W-:-:S03]  /*ffb0*/  VIADD R0, R6, 0x90 ;  /* 0x0000009006007836 */ /* 0x001fc60000000000 */
[----:B------:R0:W-:Y:S01]  /*ffc0*/  @!P1 LDGSTS.E.BYPASS.LTC128B.128 [R26+0xa400], desc[UR48][R2.64], !P0 ;  /* 0x0a400000021a9fae */ /* 0x0001e2000c101d70 */
[----:B------:R-:W-:Y:S01]  /*ffd0*/  ISETP.GE.AND P1, PT, R12, R7, PT ;  /* 0x000000070c00720c */ /* 0x000fe20003f26270 */
[----:B------:R-:W-:Y:S01]  /*ffe0*/  VIADD R12, R6, 0x70 ;  /* 0x00000070060c7836 */ /* 0x000fe20000000000 */
[----:B-1----:R-:W-:Y:S01]  /*fff0*/  @!P3 LEA R10, P2, R21, R10, 0x1 ;  /* 0x0000000a150ab211 */ /* 0x002fe200078408ff */
[----:B0-----:R-:W0:Y:S04]  /*10000*/  SHFL.IDX PT, R2, R5, 0x5, 0x181f ;  /* 0x00b81f0005027f89 */ /* 0x001e2800000e0000 */
[----:B0-----:R-:W-:Y:S02]  /*10010*/  @!P3 IMAD.X R3, RZ, RZ, R2, P2 ;  /* 0x000000ffff03b224 */ /* 0x001fe400010e0602 */
[----:B------:R-:W-:-:S02]  /*10020*/  @!P3 IMAD.MOV.U32 R2, RZ, RZ, R10 ;  /* 0x000000ffff02b224 */ /* 0x000fc400078e000a */
[----:B------:R-:W0:Y:S04]  /*10030*/  SHFL.IDX PT, R10, R5, 0x7, 0x181f ;  /* 0x00f81f00050a7f89 */ /* 0x000e2800000e0000 */
[----:B------:R1:W-:Y:S01]  /*10040*/  @!P3 LDGSTS.E.BYPASS.LTC128B.128 [R26+0xac00], desc[UR48][R2.64], !P0 ;  /* 0x0ac00000021abfae */ /* 0x0003e2000c101d70 */
[----:B------:R-:W-:Y:S01]  /*10050*/  ISETP.GE.AND P3, PT, R12, R7, PT ;  /* 0x000000070c00720c */ /* 0x000fe20003f66270 */
[----:B------:R-:W-:Y:S02]  /*10060*/  VIADD R12, R6, 0x80 ;  /* 0x00000080060c7836 */ /* 0x000fe40000000000 */
[----:B------:R-:W-:Y:S01]  /*10070*/  SHFL.IDX PT, R5, R8, 0x1, 0x181f ;  /* 0x00381f0008057f89 */ /* 0x000fe200000e0000 */
[----:B-1----:R-:W-:-:S03]  /*10080*/  @!P1 LEA R2, P2, R21, R14, 0x1 ;  /* 0x0000000e15029211 */ /* 0x002fc600078408ff */
[----:B------:R-:W1:Y:S02]  /*10090*/  SHFL.IDX PT, R14, R4, RZ, 0x181f ;  /* 0x00181fff040e7589 */ /* 0x000e6400000e0000 */
[----:B------:R-:W-:Y:S02]  /*100a0*/  @!P1 IMAD.X R3, RZ, RZ, R9, P2 ;  /* 0x000000ffff039224 */ /* 0x000fe400010e0609 */
[----:B------:R-:W2:Y:S04]  /*100b0*/  SHFL.IDX PT, R9, R8, RZ, 0x181f ;  /* 0x00181fff08097589 */ /* 0x000ea800000e0000 */
[----:B------:R3:W-:Y:S01]  /*100c0*/  @!P1 LDGSTS.E.BYPASS.LTC128B.128 [R26+0xb400], desc[UR48][R2.64], !P0 ;  /* 0x0b400000021a9fae */ /* 0x0007e2000c101d70 */
[----:B------:R-:W-:Y:S02]  /*100d0*/  ISETP.GE.AND P1, PT, R12, R7, PT ;  /* 0x000000070c00720c */ /* 0x000fe40003f26270 */
[----:B---3--:R-:W-:-:S05]  /*100e0*/  @!P3 LEA R2, P2, R21, R20, 0x1 ;  /* 0x000000141502b211 */ /* 0x008fca00078408ff */
[----:B0-----:R-:W-:Y:S02]  /*100f0*/  @!P3 IMAD.X R3, RZ, RZ, R10, P2 ;  /* 0x000000ffff03b224 */ /* 0x001fe400010e060a */
[----:B------:R-:W-:-:S03]  /*10100*/  VIADD R10, R6, 0xa0 ;  /* 0x000000a0060a7836 */ /* 0x000fc60000000000 */
[----:B------:R1:W-:Y:S01]  /*10110*/  @!P3 LDGSTS.E.BYPASS.LTC128B.128 [R26+0xbc00], desc[UR48][R2.64], !P0 ;  /* 0x0bc00000021abfae */ /* 0x0003e2000c101d70 */
[----:B------:R-:W-:-:S03]  /*10120*/  ISETP.GE.AND P3, PT, R0, R7, PT ;  /* 0x000000070000720c */ /* 0x000fc60003f66270 */
[----:B------:R-:W-:Y:S04]  /*10130*/  SHFL.IDX PT, R0, R8, 0x2, 0x181f ;  /* 0x00581f0008007f89 */ /* 0x000fe800000e0000 */
[----:B------:R-:W-:Y:S01]  /*10140*/  SHFL.IDX PT, R8, R8, 0x3, 0x181f ;  /* 0x00781f0008087f89 */ /* 0x000fe200000e0000 */
[----:B-1----:R-:W-:-:S03]  /*10150*/  @!P1 LEA R2, P2, R21, R14, 0x1 ;  /* 0x0000000e15029211 */ /* 0x002fc600078408ff */
[----:B------:R-:W-:Y:S02]  /*10160*/  SHFL.IDX PT, R14, R4, 0x2, 0x181f ;  /* 0x00581f00040e7f89 */ /* 0x000fe400000e0000 */
[----:B--2---:R-:W-:Y:S02]  /*10170*/  @!P1 IMAD.X R3, RZ, RZ, R9, P2 ;  /* 0x000000ffff039224 */ /* 0x004fe400010e0609 */
[----:B------:R-:W0:Y:S04]  /*10180*/  SHFL.IDX PT, R9, R4, 0x1, 0x181f ;  /* 0x00381f0004097f89 */ /* 0x000e2800000e0000 */
[----:B------:R0:W-:Y:S01]  /*10190*/  @!P1 LDGSTS.E.BYPASS.LTC128B.128 [R26+0xc400], desc[UR48][R2.64], !P0 ;  /* 0x0c400000021a9fae */ /* 0x0001e2000c101d70 */
[----:B------:R-:W-:Y:S02]  /*101a0*/  ISETP.GE.AND P1, PT, R10, R7, PT ;  /* 0x000000070a00720c */ /* 0x000fe40003f26270 */
[----:B0-----:R-:W-:-:S05]  /*101b0*/  @!P3 LEA R2, P2, R21, R9, 0x1 ;  /* 0x000000091502b211 */ /* 0x001fca00078408ff */
[----:B------:R-:W-:-:S05]  /*101c0*/  @!P3 IMAD.X R3, RZ, RZ, R5, P2 ;  /* 0x000000ffff03b224 */ /* 0x000fca00010e0605 */
[----:B------:R0:W-:Y:S02]  /*101d0*/  @!P3 LDGSTS.E.BYPASS.LTC128B.128 [R26+0xcc00], desc[UR48][R2.64], !P0 ;  /* 0x0cc00000021abfae */ /* 0x0001e4000c101d70 */
[----:B0-----:R-:W-:Y:S02]  /*101e0*/  @!P1 LEA R2, P2, R21, R14, 0x1 ;  /* 0x0000000e15029211 */ /* 0x001fe400078408ff */
[----:B------:R0:W1:Y:S03]  /*101f0*/  SHFL.IDX PT, R14, R4, 0x3, 0x181f ;  /* 0x00781f00040e7f89 */ /* 0x00006600000e0000 */
[----:B------:R-:W-:-:S05]  /*10200*/  @!P1 IMAD.X R3, RZ, RZ, R0, P2 ;  /* 0x000000ffff039224 */ /* 0x000fca00010e0600 */
[----:B------:R0:W-:Y:S03]  /*10210*/  @!P1 LDGSTS.E.BYPASS.LTC128B.128 [R26+0xd400], desc[UR48][R2.64], !P0 ;  /* 0x0d400000021a9fae */ /* 0x0001e6000c101d70 */
.L_x_13648:
        /* <DEDUP_REMOVED lines=9> */
[----:B------:R-:W-:Y:S01]  /*102b0*/  PLOP3.LUT P0, PT, PT, PT, PT, 0x80, 0x0 ;  /* 0x000000000000781c */ /* 0x000fe20003f0f070 */
[----:B------:R-:W-:-:S12]  /*102c0*/  NOP ;  /* 0x0000000000007918 */ /* 0x000fd80000000000 */
.L_x_13546:
        /* <DEDUP_REMOVED lines=16> */
.L_x_13649:
[----:B------:R-:W-:Y:S05]  /*103d0*/  BSYNC B0 ;  /* 0x0000000000007941 */ /* 0x000fea0003800000 */
.L_x_13547:
        /* <DEDUP_REMOVED lines=41> */
.L_x_13553:
        /* <DEDUP_REMOVED lines=8> */
.L_x_13650:
[----:B------:R-:W-:Y:S05]  /*106f0*/  BSYNC B1 ;  /* 0x0000000000017941 */ /* 0x000fea0003800000 */
.L_x_13554:
[----:B------:R-:W-:Y:S04]  /*10700*/  BSSY B1, `(.L_x_13556) ;  /* 0x0000007000017945 */ /* 0x000fe80003800000 */
[----:B------:R-:W-:Y:S05]  /*10710*/  @P1 BRA `(.L_x_13557) ;  /* 0x0000000000141947 */ /* 0x000fea0003800000 */
[----:B------:R-:W-:Y:S01]  /*10720*/  ISETP.NE.AND P0, PT, R28, RZ, PT ;  /* 0x000000ff1c00720c */ /* 0x000fe20003f05270 */
[----:B0-----:R-:W-:-:S04]  /*10730*/  IMAD.MOV.U32 R2, RZ, RZ, 0x4000 ;  /* 0x00004000ff027424 */ /* 0x001fc800078e00ff */
[----:B------:R1:W-:Y:S08]  /*10740*/  SYNCS.ARRIVE.TRANS64 RZ, [R3+URZ+0x16830], R2 ;  /* 0x0168300203ff79a7 */ /* 0x0003f0000800003f */
[----:B------:R-:W-:Y:S05]  /*10750*/  @!P0 BRA `(.L_x_13557) ;  /* 0x0000000000048947 */ /* 0x000fea0003800000 */
[----:B------:R-:W-:Y:S01]  /*10760*/  BPT.TRAP 0x1 ;  /* 0x000000040000795c */ /* 0x000fe20000300000 */
.L_x_13557:
[----:B------:R-:W-:Y:S05]  /*10770*/  BSYNC B1 ;  /* 0x0000000000017941 */ /* 0x000fea0003800000 */
.L_x_13556:
[----:B------:R-:W-:Y:S01]  /*10780*/  IMAD.MOV.U32 R10, RZ, RZ, RZ ;  /* 0x000000ffff0a7224 */ /* 0x000fe200078e00ff */
[----:B------:R-:W-:Y:S01]  /*10790*/  UIADD3 UR4, UP0, UR46, 0x370, URZ ;  /* 0x000003702e047890 */ /* 0x000fe2000ff1e03f */
[----:B01----:R-:W-:Y:S01]  /*107a0*/  IMAD R2, R8, 0x4000, R17 ;  /* 0x0000400008027824 */ /* 0x003fe200078e0211 */
[----:B------:R-:W-:Y:S01]  /*107b0*/  PLOP3.LUT P0, PT, PT, PT, PT, 0x80, 0x0 ;  /* 0x000000000000781c */ /* 0x000fe20003f0f070 */
[----:B------:R-:W-:Y:S01]  /*107c0*/  VIADD R3, R3, 0x16830 ;  /* 0x0001683003037836 */ /* 0x000fe20000000000 */
[----:B------:R-:W-:Y:S01]  /*107d0*/  R2UR UR10, R10 ;  /* 0x000000000a0a72ca */ /* 0x000fe200000e0000 */
[----:B------:R-:W-:Y:S01]  /*107e0*/  VIADD R2, R2, 0xe400 ;  /* 0x0000e40002027836 */ /* 0x000fe20000000000 */
[----:B------:R-:W-:Y:S01]  /*107f0*/  UIADD3.X UR5, URZ, UR47, URZ, UP0, !UPT ;  /* 0x0000002f3f057290 */ /* 0x000fe200087fe43f */
[----:B------:R-:W-:Y:S01]  /*10800*/  IMAD.SHL.U32 R5, R6, 0x80, RZ ;  /* 0x0000008006057824 */ /* 0x000fe200078e00ff */
[----:B------:R-:W-:Y:S01]  /*10810*/  UMOV UR6, 0x0 ;  /* 0x0000000000067882 */ /* 0x000fe20000000000 */
[----:B------:R-:W-:-:S10]  /*10820*/  UMOV UR7, 0x14f00000 ;  /* 0x14f0000000077882 */ /* 0x000fd40000000000 */
.L_x_13558:
        /* <DEDUP_REMOVED lines=15> */
.L_x_13651:
[----:B------:R-:W-:Y:S05]  /*10920*/  BSYNC B1 ;  /* 0x0000000000017941 */ /* 0x000fea0003800000 */
.L_x_13559:
        /* <DEDUP_REMOVED lines=10> */
.L_x_13562:
[----:B------:R-:W-:Y:S05]  /*109d0*/  BSYNC B1 ;  /* 0x0000000000017941 */ /* 0x000fea0003800000 */
.L_x_13561:
[----:B------:R-:W-:Y:S01]  /*109e0*/  R2UR UR10, R10 ;  /* 0x000000000a0a72ca */ /* 0x000fe200000e0000 */
[----:B------:R-:W-:Y:S01]  /*109f0*/  UIADD3 UR4, UP0, UR46, 0x470, URZ ;  /* 0x000004702e047890 */ /* 0x000fe2000ff1e03f */
[----:B------:R-:W-:Y:S01]  /*10a00*/  R2UR UR6, R2 ;  /* 0x00000000020672ca */ /* 0x000fe200000e0000 */
[C-C-:B------:R-:W-:Y:S01]  /*10a10*/  IMAD R2, R16.reuse, 0x8, R17.reuse ;  /* 0x0000000810027824 */ /* 0x140fe200078e0211 */
[----:B------:R-:W-:Y:S01]  /*10a20*/  R2UR UR7, R3 ;  /* 0x00000000030772ca */ /* 0x000fe200000e0000 */
[----:B------:R-:W-:Y:S01]  /*10a30*/  IMAD R3, R16, 0x4000, R17 ;  /* 0x0000400010037824 */ /* 0x000fe200078e0211 */
[----:B------:R-:W-:Y:S01]  /*10a40*/  PLOP3.LUT P0, PT, PT, PT, PT, 0x80, 0x0 ;  /* 0x000000000000781c */ /* 0x000fe20003f0f070 */
[----:B0-----:R-:W-:Y:S01]  /*10a50*/  IMAD.SHL.U32 R5, R19, 0x80, RZ ;  /* 0x0000008013057824 */ /* 0x001fe200078e00ff */
[----:B------:R-:W-:Y:S01]  /*10a60*/  UIADD3.X UR5, URZ, UR47, URZ, UP0, !UPT ;  /* 0x0000002f3f057290 */ /* 0x000fe200087fe43f */
[----:B------:R-:W-:Y:S02]  /*10a70*/  VIADD R3, R3, 0x400 ;  /* 0x0000040003037836 */ /* 0x000fe40000000000 */
[----:B------:R-:W-:-:S09]  /*10a80*/  VIADD R2, R2, 0x16850 ;  /* 0x0001685002027836 */ /* 0x000fd20000000000 */
.L_x_13563:
        /* <DEDUP_REMOVED lines=12> */
.L_x_13552:
[----:B------:R-:W-:Y:S05]  /*10b50*/  BSYNC B0 ;  /* 0x0000000000007941 */ /* 0x000fea0003800000 */
.L_x_13551:
[----:B------:R-:W-:Y:S01]  /*10b60*/  UIADD3 UR4, UR40, -0x3, URZ ;  /* 0xfffffffd28047890 */ /* 0x000fe2000fffe03f */
[----:B------:R-:W-:Y:S02]  /*10b70*/  IMAD.MOV.U32 R16, RZ, RZ, R8 ;  /* 0x000000ffff107224 */ /* 0x000fe400078e0008 */
[----:B------:R-:W-:-:S03]  /*10b80*/  IMAD.MOV.U32 R24, RZ, RZ, R9 ;  /* 0x000000ffff187224 */ /* 0x000fc600078e0009 */
[----:B------:R-:W-:-:S07]  /*10b90*/  IMAD.U32 R6, RZ, RZ, UR4 ;  /* 0x00000004ff067e24 */ /* 0x000fce000f8e00ff */
.L_x_13550:
[----:B------:R-:W-:Y:S01]  /*10ba0*/  ULOP3.LUT UR4, URZ, UR40, URZ, 0x33, !UPT ;  /* 0x000000283f047292 */ /* 0x000fe2000f8e333f */
[----:B------:R-:W-:Y:S01]  /*10bb0*/  VIADD R7, R7, 0xfffffffe ;  /* 0xfffffffe07077836 */ /* 0x000fe20000000000 */
[----:B------:R-:W-:Y:S04]  /*10bc0*/  BSSY B0, `(.L_x_13549) ;  /* 0x00000df000007945 */ /* 0x000fe80003800000 */
[----:B------:R-:W-:-:S13]  /*10bd0*/  ISETP.NE.AND P0, PT, R7, UR4, PT ;  /* 0x0000000407007c0c */ /* 0x000fda000bf05270 */
[----:B------:R-:W-:Y:S05]  /*10be0*/  @!P0 BRA `(.L_x_13564) ;  /* 0x0000000c00708947 */ /* 0x000fea0003800000 */
[----:B------:R-:W-:-:S07]  /*10bf0*/  IMAD.MOV.U32 R4, RZ, RZ, R18 ;  /* 0x000000ffff047224 */ /* 0x000fce00078e0012 */
.L_x_13591:
        /* <DEDUP_REMOVED lines=13> */
[----:B------:R-:W-:Y:S01]  /*10cd0*/  IMAD.MOV.U32 R10, RZ, RZ, R6 ;  /* 0x000000ffff0a7224 */ /* 0x000fe200078e0006 */
[----:B------:R-:W-:Y:S02]  /*10ce0*/  ULDC.64 UR4, c[0x0][0x428] ;  /* 0x00010a0000047ab9 */ /* 0x000fe40000000a00 */
[----:B------:R-:W-:-:S04]  /*10cf0*/  IMAD R5, R25, UR4, RZ ;  /* 0x0000000419057c24 */ /* 0x000fc8000f8e02ff */
[----:B------:R-:W-:Y:S01]  /*10d00*/  IMAD R5, R22, UR5, R5 ;  /* 0x0000000516057c24 */ /* 0x000fe2000f8e0205 */
[----:B0-----:R-:W-:-:S13]  /*10d10*/  ISETP.NE.AND P0, PT, R9, 0x1, PT ;  /* 0x000000010900780c */ /* 0x001fda0003f05270 */
[----:B------:R-:W0:Y:S02]  /*10d20*/  @P0 LDC.64 R2, c[0x0][0x440] ;  /* 0x00011000ff020b82 */ /* 0x000e240000000a00 */
[----:B0-----:R-:W-:-:S05]  /*10d30*/  @P0 IMAD.HI.U32 R2, R6, R2, RZ ;  /* 0x0000000206020227 */ /* 0x001fca00078e00ff */
[----:B------:R-:W-:-:S04]  /*10d40*/  @P0 SHF.R.U32.HI R10, RZ, R3, R2 ;  /* 0x00000003ff0a0219 */ /* 0x000fc80000011602 */
[--C-:B------:R-:W-:Y:S01]  /*10d50*/  SHF.R.S32.HI R3, RZ, 0x1f, R10.reuse ;  /* 0x0000001fff037819 */ /* 0x100fe2000001140a */
[----:B------:R-:W-:-:S04]  /*10d60*/  IMAD.MOV.U32 R2, RZ, RZ, R10 ;  /* 0x000000ffff027224 */ /* 0x000fc800078e000a */
[----:B------:R-:W-:Y:S01]  /*10d70*/  IMAD.WIDE.U32 R2, R22, UR4, R2 ;  /* 0x0000000416027c25 */ /* 0x000fe2000f8e0002 */
[----:B------:R-:W-:-:S03]  /*10d80*/  ULDC.64 UR4, c[0x0][0x418] ;  /* 0x0001060000047ab9 */ /* 0x000fc60000000a00 */
[----:B------:R-:W-:Y:S01]  /*10d90*/  IMAD.IADD R3, R5, 0x1, R3 ;  /* 0x0000000105037824 */ /* 0x000fe200078e0203 */
[----:B------:R-:W-:-:S04]  /*10da0*/  LEA R4, P0, R2, UR4, 0x2 ;  /* 0x0000000402047c11 */ /* 0x000fc8000f8010ff */
[----:B------:R-:W-:-:S05]  /*10db0*/  LEA.HI.X R5, R2, UR5, R3, 0x2, P0 ;  /* 0x0000000502057c11 */ /* 0x000fca00080f1403 */
[----:B------:R0:W5:Y:S01]  /*10dc0*/  LDG.E R4, desc[UR48][R4.64] ;  /* 0x0000003004047981 */ /* 0x000162000c1e1900 */
[----:B------:R-:W-:-:S04]  /*10dd0*/  IMAD.MOV R2, RZ, RZ, -R10 ;  /* 0x000000ffff027224 */ /* 0x000fc800078e0a0a */
[----:B------:R-:W-:-:S07]  /*10de0*/  IMAD R9, R9, R2, R6 ;  /* 0x0000000209097224 */ /* 0x000fce00078e0206 */
.L_x_13567:
        /* <DEDUP_REMOVED lines=8> */
.L_x_13652:
[----:B------:R-:W-:Y:S05]  /*10e70*/  BSYNC B2 ;  /* 0x0000000000027941 */ /* 0x000fea0003800000 */
.L_x_13568:
[----:B------:R-:W-:Y:S04]  /*10e80*/  BSSY B2, `(.L_x_13570) ;  /* 0x0000007000027945 */ /* 0x000fe80003800000 */
[----:B------:R-:W-:Y:S05]  /*10e90*/  @P1 BRA `(.L_x_13571) ;  /* 0x0000000000141947 */ /* 0x000fea0003800000 */
[----:B------:R-:W-:Y:S01]  /*10ea0*/  ISETP.NE.AND P0, PT, R28, RZ, PT ;  /* 0x000000ff1c00720c */ /* 0x000fe20003f05270 */
[----:B0-----:R-:W-:-:S04]  /*10eb0*/  IMAD.MOV.U32 R2, RZ, RZ, 0x4000 ;  /* 0x00004000ff027424 */ /* 0x001fc800078e00ff */
[----:B------:R1:W-:Y:S08]  /*10ec0*/  SYNCS.ARRIVE.TRANS64 RZ, [R3+URZ+0x16830], R2 ;  /* 0x0168300203ff79a7 */ /* 0x0003f0000800003f */
[----:B------:R-:W-:Y:S05]  /*10ed0*/  @!P0 BRA `(.L_x_13571) ;  /* 0x0000000000048947 */ /* 0x000fea0003800000 */
[----:B------:R-:W-:Y:S01]  /*10ee0*/  BPT.TRAP 0x1 ;  /* 0x000000040000795c */ /* 0x000fe20000300000 */
.L_x_13571:
[----:B------:R-:W-:Y:S05]  /*10ef0*/  BSYNC B2 ;  /* 0x0000000000027941 */ /* 0x000fea0003800000 */
.L_x_13570:
        /* <DEDUP_REMOVED lines=11> */
.L_x_13572:
        /* <DEDUP_REMOVED lines=15> */
.L_x_13653:
[----:B------:R-:W-:Y:S05]  /*110a0*/  BSYNC B2 ;  /* 0x0000000000027941 */ /* 0x000fea0003800000 */
.L_x_13573:
        /* <DEDUP_REMOVED lines=9> */
.L_x_13576:
[----:B------:R-:W-:Y:S05]  /*11140*/  BSYNC B2 ;  /* 0x0000000000027941 */ /* 0x000fea0003800000 */
.L_x_13575:
[----:B------:R-:W-:Y:S01]  /*11150*/  R2UR UR7, R3 ;  /* 0x00000000030772ca */ /* 0x000fe200000e0000 */
[----:B------:R-:W-:Y:S01]  /*11160*/  IMAD R16, R16, 0x4000, R17 ;  /* 0x0000400010107824 */ /* 0x000fe200078e0211 */
[----:B------:R-:W-:Y:S01]  /*11170*/  R2UR UR10, R10 ;  /* 0x000000000a0a72ca */ /* 0x000fe200000e0000 */
[----:B------:R-:W-:Y:S01]  /*11180*/  UIADD3 UR4, UP0, UR46, 0x470, URZ ;  /* 0x000004702e047890 */ /* 0x000fe2000ff1e03f */
[----:B------:R-:W-:Y:S01]  /*11190*/  R2UR UR6, R2 ;  /* 0x00000000020672ca */ /* 0x000fe200000e0000 */
[----:B------:R-:W-:Y:S01]  /*111a0*/  IMAD.SHL.U32 R2, R19, 0x80, RZ ;  /* 0x0000008013027824 */ /* 0x000fe200078e00ff */
[----:B------:R-:W-:Y:S01]  /*111b0*/  PLOP3.LUT P0, PT, PT, PT, PT, 0x80, 0x0 ;  /* 0x000000000000781c */ /* 0x000fe20003f0f070 */
[----:B01----:R-:W-:Y:S01]  /*111c0*/  VIADD R5, R5, 0x50 ;  /* 0x0000005005057836 */ /* 0x003fe20000000000 */
[----:B------:R-:W-:Y:S01]  /*111d0*/  UIADD3.X UR5, URZ, UR47, URZ, UP0, !UPT ;  /* 0x0000002f3f057290 */ /* 0x000fe200087fe43f */
[----:B------:R-:W-:-:S11]  /*111e0*/  VIADD R16, R16, 0x400 ;  /* 0x0000040010107836 */ /* 0x000fd60000000000 */
.L_x_13577:
        /* <DEDUP_REMOVED lines=12> */
.L_x_13566:
[----:B------:R-:W-:Y:S05]  /*112b0*/  BSYNC B1 ;  /* 0x0000000000017941 */ /* 0x000fea0003800000 */
.L_x_13565:
        /* <DEDUP_REMOVED lines=25> */
[----:B------:R-:W-:Y:S01]  /*11450*/  IMAD R10, R10, R4, R9 ;  /* 0x000000040a0a7224 */ /* 0x000fe200078e0209 */
[----:B------:R-:W-:Y:S01]  /*11460*/  LEA R4, P0, R2, UR4, 0x2 ;  /* 0x0000000402047c11 */ /* 0x000fe2000f8010ff */
[----:B------:R-:W-:-:S05]  /*11470*/  IMAD.IADD R5, R5, 0x1, R3 ;  /* 0x0000000105057824 */ /* 0x000fca00078e0203 */
[----:B------:R-:W-:-:S05]  /*11480*/  LEA.HI.X R5, R2, UR5, R5, 0x2, P0 ;  /* 0x0000000502057c11 */ /* 0x000fca00080f1405 */
[----:B------:R0:W5:Y:S02]  /*11490*/  LDG.E R4, desc[UR48][R4.64] ;  /* 0x0000003004047981 */ /* 0x000164000c1e1900 */
.L_x_13580:
[----:B------:R-:W0:Y:S01]  /*114a0*/  S2R R2, SR_TID.X ;  /* 0x0000000000027919 */ /* 0x000e220000002100 */
[----:B------:R-:W-:Y:S01]  /*114b0*/  SHF.L.U32 R3, R24, 0x1f, RZ ;  /* 0x0000001f18037819 */ /* 0x000fe200000006ff */
[----:B------:R-:W-:Y:S01]  /*114c0*/  BSSY B2, `(.L_x_13581) ;  /* 0x0000006000027945 */ /* 0x000fe20003800000 */
[----:B0-----:R-:W-:Y:S01]  /*114d0*/  LOP3.LUT R5, R2, 0x7f, RZ, 0xc0, !PT ;  /* 0x0000007f02057812 */ /* 0x001fe200078ec0ff */
[----:B------:R-:W-:-:S03]  /*114e0*/  IMAD R2, R16, 0x8, R17 ;  /* 0x0000000810027824 */ /* 0x000fc600078e0211 */
[----:B------:R-:W-:Y:S01]  /*114f0*/  ISETP.NE.AND P1, PT, R5, RZ, PT ;  /* 0x000000ff0500720c */ /* 0x000fe20003f25270 */
[----:B------:R-:W0:Y:S02]  /*11500*/  SYNCS.PHASECHK.TRANS64.TRYWAIT P0, [R2+URZ+0x16840], R3 ;  /* 0x01684003020075a7 */ /* 0x000e24000800017f */
[----:B0-----:R-:W-:Y:S10]  /*11510*/  @!P0 BRA `(.L_x_13582) ;  /* 0x0000002000788947 */ /* 0x001ff40003800000 */
.L_x_13654:
[----:B------:R-:W-:Y:S05]  /*11520*/  BSYNC B2 ;  /* 0x0000000000027941 */ /* 0x000fea0003800000 */
.L_x_13581:
[----:B------:R-:W-:Y:S04]  /*11530*/  BSSY B2, `(.L_x_13583) ;  /* 0x0000007000027945 */ /* 0x000fe80003800000 */
[----:B------:R-:W-:Y:S05]  /*11540*/  @P1 BRA `(.L_x_13584) ;  /* 0x0000000000141947 */ /* 0x000fea0003800000 */
[----:B------:R-:W-:Y:S01]  /*11550*/  ISETP.NE.AND P0, PT, R28, RZ, PT ;  /* 0x000000ff1c00720c */ /* 0x000fe20003f05270 */
[----:B0-----:R-:W-:-:S04]  /*11560*/  IMAD.MOV.U32 R3, RZ, RZ, 0x4000 ;  /* 0x00004000ff037424 */ /* 0x001fc800078e00ff */
[----:B------:R1:W-:Y:S08]  /*11570*/  SYNCS.ARRIVE.TRANS64 RZ, [R2+URZ+0x16830], R3 ;  /* 0x0168300302ff79a7 */ /* 0x0003f0000800003f */
[----:B------:R-:W-:Y:S05]  /*11580*/  @!P0 BRA `(.L_x_13584) ;  /* 0x0000000000048947 */ /* 0x000fea0003800000 */
[----:B------:R-:W-:Y:S01]  /*11590*/  BPT.TRAP 0x1 ;  /* 0x000000040000795c */ /* 0x000fe20000300000 */
.L_x_13584:
[----:B------:R-:W-:Y:S05]  /*115a0*/  BSYNC B2 ;  /* 0x0000000000027941 */ /* 0x000fea0003800000 */
.L_x_13583:
        /* <DEDUP_REMOVED lines=8> */
[----:B------:R-:W-:Y:S01]  /*11630*/  VIADD R2, R2, 0x30 ;  /* 0x0000003002027836 */ /* 0x000fe20000000000 */
[----:B------:R-:W-:Y:S01]  /*11640*/  UMOV UR6, 0x0 ;  /* 0x0000000000067882 */ /* 0x000fe20000000000 */
[----:B------:R-:W-:Y:S01]  /*11650*/  IMAD.SHL.U32 R5, R10, 0x80, RZ ;  /* 0x000000800a057824 */ /* 0x000fe200078e00ff */
[----:B------:R-:W-:-:S09]  /*11660*/  UMOV UR7, 0x14f00000 ;  /* 0x14f0000000077882 */ /* 0x000fd20000000000 */
.L_x_13585:
        /* <DEDUP_REMOVED lines=15> */
.L_x_13655:
[----:B------:R-:W-:Y:S05]  /*11760*/  BSYNC B2 ;  /* 0x0000000000027941 */ /* 0x000fea0003800000 */
.L_x_13586:
[----:B------:R-:W-:Y:S01]  /*11770*/  BSSY B2, `(.L_x_13588) ;  /* 0x0000009000027945 */ /* 0x000fe20003800000 */
[----:B------:R-:W-:Y:S02]  /*11780*/  IMAD.MOV.U32 R2, RZ, RZ, 0x0 ;  /* 0x00000000ff027424 */ /* 0x000fe400078e00ff */
[----:B------:R-:W-:Y:S01]  /*11790*/  IMAD.MOV.U32 R3, RZ, RZ, 0x14f00000 ;  /* 0x14f00000ff037424 */ /* 0x000fe200078e00ff */
[----:B------:R-:W-:Y:S06]  /*117a0*/  @P1 BRA `(.L_x_13589) ;  /* 0x0000000000141947 */ /* 0x000fec0003800000 */
[----:B------:R-:W-:Y:S01]  /*117b0*/  ISETP.NE.AND P0, PT, R28, RZ, PT ;  /* 0x000000ff1c00720c */ /* 0x000fe20003f05270 */
[----:B0-----:R-:W-:-:S04]  /*117c0*/  IMAD.MOV.U32 R8, RZ, RZ, 0x4000 ;  /* 0x00004000ff087424 */ /* 0x001fc800078e00ff */
[----:B------:R1:W-:Y:S08]  /*117d0*/  SYNCS.ARRIVE.TRANS64 RZ, [R5+URZ+0x50], R8 ;  /* 0x0000500805ff79a7 */ /* 0x0003f0000800003f */
[----:B------:R-:W-:Y:S05]  /*117e0*/  @!P0 BRA `(.L_x_13589) ;  /* 0x0000000000048947 */ /* 0x000fea0003800000 */
[----:B------:R-:W-:Y:S01]  /*117f0*/  BPT.TRAP 0x1 ;  /* 0x000000040000795c */ /* 0x000fe20000300000 */
.L_x_13589:
[----:B------:R-:W-:Y:S05]  /*11800*/  BSYNC B2 ;  /* 0x0000000000027941 */ /* 0x000fea0003800000 */
.L_x_13588:
[----:B------:R-:W-:Y:S01]  /*11810*/  R2UR UR10, R11 ;  /* 0x000000000b0a72ca */ /* 0x000fe200000e0000 */
[----:B------:R-:W-:Y:S01]  /*11820*/  UIADD3 UR4, UP0, UR46, 0x470, URZ ;  /* 0x000004702e047890 */ /* 0x000fe2000ff1e03f */
[----:B------:R-:W-:Y:S01]  /*11830*/  R2UR UR6, R2 ;  /* 0x00000000020672ca */ /* 0x000fe200000e0000 */
[----:B------:R-:W-:Y:S01]  /*11840*/  IMAD R2, R7, 0x4000, R17 ;  /* 0x0000400007027824 */ /* 0x000fe200078e0211 */
[----:B------:R-:W-:Y:S01]  /*11850*/  R2UR UR7, R3 ;  /* 0x00000000030772ca */ /* 0x000fe200000e0000 */
[----:B------:R-:W-:Y:S01]  /*11860*/  IMAD.SHL.U32 R3, R19, 0x80, RZ ;  /* 0x0000008013037824 */ /* 0x000fe200078e00ff */
[----:B------:R-:W-:Y:S01]  /*11870*/  PLOP3.LUT P0, PT, PT, PT, PT, 0x80, 0x0 ;  /* 0x000000000000781c */ /* 0x000fe20003f0f070 */
[----:B01----:R-:W-:Y:S01]  /*11880*/  VIADD R5, R5, 0x50 ;  /* 0x0000005005057836 */ /* 0x003fe20000000000 */
[----:B------:R-:W-:Y:S01]  /*11890*/  UIADD3.X UR5, URZ, UR47, URZ, UP0, !UPT ;  /* 0x0000002f3f057290 */ /* 0x000fe200087fe43f */
[----:B------:R-:W-:-:S11]  /*118a0*/  VIADD R2, R2, 0x400 ;  /* 0x0000040002027836 */ /* 0x000fd60000000000 */
.L_x_13590:
        /* <DEDUP_REMOVED lines=12> */
.L_x_13579:
[----:B------:R-:W-:Y:S05]  /*11970*/  BSYNC B1 ;  /* 0x0000000000017941 */ /* 0x000fea0003800000 */
.L_x_13578:
[----:B------:R-:W-:Y:S01]  /*11980*/  ISETP.GT.AND P0, PT, R9, UR39, PT ;  /* 0x0000002709007c0c */ /* 0x000fe2000bf04270 */
[----:B------:R-:W-:-:S12]  /*11990*/  VIADD R6, R6, 0xfffffffe ;  /* 0xfffffffe06067836 */ /* 0x000fd80000000000 */
[----:B------:R-:W-:Y:S05]  /*119a0*/  @P0 BRA `(.L_x_13591) ;  /* 0xfffffff000940947 */ /* 0x000fea000383ffff */
.L_x_13564:
[----:B------:R-:W-:Y:S05]  /*119b0*/  BSYNC B0 ;  /* 0x0000000000007941 */ /* 0x000fea0003800000 */
.L_x_13549:
        /* <DEDUP_REMOVED lines=17> */
.L_x_13593:
[----:B------:R-:W-:Y:S05]  /*11ad0*/  BSYNC B0 ;  /* 0x0000000000007941 */ /* 0x000fea0003800000 */
.L_x_13592:
        /* <DEDUP_REMOVED lines=9> */
.L_x_13656:
[----:B------:R-:W-:Y:S05]  /*11b70*/  BSYNC B1 ;  /* 0x0000000000017941 */ /* 0x000fea0003800000 */
.L_x_13596:
[----:B------:R-:W-:Y:S04]  /*11b80*/  BSSY B1, `(.L_x_13598) ;  /* 0x0000007000017945 */ /* 0x000fe80003800000 */
[----:B------:R-:W-:Y:S05]  /*11b90*/  @P2 BRA `(.L_x_13599) ;  /* 0x0000000000142947 */ /* 0x000fea0003800000 */
[----:B------:R-:W-:Y:S01]  /*11ba0*/  ISETP.NE.AND P0, PT, R28, RZ, PT ;  /* 0x000000ff1c00720c */ /* 0x000fe20003f05270 */
[----:B-1----:R-:W-:-:S04]  /*11bb0*/  IMAD.MOV.U32 R0, RZ, RZ, 0x4000 ;  /* 0x00004000ff007424 */ /* 0x002fc800078e00ff */
[----:B------:R2:W-:Y:S08]  /*11bc0*/  SYNCS.ARRIVE.TRANS64 RZ, [R3+URZ+0x16850], R0 ;  /* 0x0168500003ff79a7 */ /* 0x0005f0000800003f */
[----:B------:R-:W-:Y:S05]  /*11bd0*/  @!P0 BRA `(.L_x_13599) ;  /* 0x0000000000048947 */ /* 0x000fea0003800000 */
[----:B------:R-:W-:Y:S01]  /*11be0*/  BPT.TRAP 0x1 ;  /* 0x000000040000795c */ /* 0x000fe20000300000 */
.L_x_13599:
[----:B------:R-:W-:Y:S05]  /*11bf0*/  BSYNC B1 ;  /* 0x0000000000017941 */ /* 0x000fea0003800000 */
.L_x_13598:
[----:B-12---:R-:W-:Y:S01]  /*11c00*/  IMAD R0, R16, 0x4000, R17 ;  /* 0x0000400010007824 */ /* 0x006fe200078e0211 */
[----:B------:R-:W-:Y:S01]  /*11c10*/  UIADD3 UR4, UP0, UR46, 0x470, URZ ;  /* 0x000004702e047890 */ /* 0x000fe2000ff1e03f */
[----:B------:R-:W-:Y:S01]  /*11c20*/  PLOP3.LUT P0, PT, PT, PT, PT, 0x80, 0x0 ;  /* 0x000000000000781c */ /* 0x000fe20003f0f070 */
[----:B------:R-:W-:Y:S01]  /*11c30*/  IMAD.SHL.U32 R19, R19, 0x80, RZ ;  /* 0x0000008013137824 */ /* 0x000fe200078e00ff */
[----:B------:R-:W-:Y:S01]  /*11c40*/  UMOV UR6, 0x0 ;  /* 0x0000000000067882 */ /* 0x000fe20000000000 */
[----:B0-----:R-:W-:Y:S01]  /*11c50*/  VIADD R2, R3, 0x16850 ;  /* 0x0001685003027836 */ /* 0x001fe20000000000 */
[----:B------:R-:W-:Y:S01]  /*11c60*/  UIADD3.X UR5, URZ, UR47, URZ, UP0, !UPT ;  /* 0x0000002f3f057290 */ /* 0x000fe200087fe43f */
[----:B------:R-:W-:Y:S01]  /*11c70*/  VIADD R0, R0, 0x400 ;  /* 0x0000040000007836 */ /* 0x000fe20000000000 */
[----:B------:R-:W-:Y:S01]  /*11c80*/  UMOV UR7, 0x14f00000 ;  /* 0x14f0000000077882 */ /* 0x000fe20000000000 */
[----:B------:R-:W-:-:S09]  /*11c90*/  UMOV UR10, URZ ;  /* 0x0000003f000a7c82 */ /* 0x000fd20008000000 */
.L_x_13600:
        /* <DEDUP_REMOVED lines=10> */
.L_x_13595:
[----:B------:R-:W-:Y:S05]  /*11d40*/  BSYNC B0 ;  /* 0x0000000000007941 */ /* 0x000fea0003800000 */
.L_x_13594:
[----:B------:R-:W-:-:S05]  /*11d50*/  VIADD R16, R16, 0x1 ;  /* 0x0000000110107836 */ /* 0x000fca0000000000 */
[----:B------:R-:W-:-:S04]  /*11d60*/  ISETP.NE.AND P0, PT, R16, 0x2, PT ;  /* 0x000000021000780c */ /* 0x000fc80003f05270 */
[----:B------:R-:W-:Y:S02]  /*11d70*/  SEL R3, RZ, 0x1, P0 ;  /* 0x00000001ff037807 */ /* 0x000fe40000000000 */
[----:B------:R-:W-:Y:S02]  /*11d80*/  SEL R16, R16, RZ, P0 ;  /* 0x000000ff10107207 */ /* 0x000fe40000000000 */
[----:B------:R-:W-:-:S07]  /*11d90*/  LOP3.LUT R24, R24, R3, RZ, 0x3c, !PT ;  /* 0x0000000318187212 */ /* 0x000fce00078e3cff */
.L_x_13531:
[----:B------:R-:W-:Y:S05]  /*11da0*/  BSYNC B7 ;  /* 0x0000000000077941 */ /* 0x000fea0003800000 */
.L_x_13529:
        /* <DEDUP_REMOVED lines=11> */
.L_x_13601:
[----:B------:R-:W-:-:S03]  /*11e60*/  UMOV UR4, 0xffffffff ;  /* 0xffffffff00047882 */ /* 0x000fc60000000000 */
[----:B------:R-:W-:Y:S05]  /*11e70*/  BRA.DIV UR4, `(.L_x_13603) ;  /* 0x0000001a045c7947 */ /* 0x000fea000b800000 */
[----:B------:R1:W2:Y:S02]  /*11e80*/  SHFL.IDX PT, R14, R27, RZ, 0x1f ;  /* 0x00001fff1b0e7589 */ /* 0x0002a400000e0000 */
.L_x_13659:
        /* <DEDUP_REMOVED lines=8> */
.L_x_13602:
[----:B------:R-:W-:Y:S02]  /*11f10*/  ULDC UR4, c[0x0][0xc38] ;  /* 0x00030e0000047ab9 */ /* 0x000fe40000000800 */
[----:B-1----:R-:W-:-:S13]  /*11f20*/  ISETP.GE.AND P0, PT, R27, UR4, PT ;  /* 0x000000041b007c0c */ /* 0x002fda000bf06270 */
[----:B------:R-:W-:Y:S05]  /*11f30*/  @!P0 BRA `(.L_x_13604) ;  /* 0xffffffc400508947 */ /* 0x000fea000383ffff */
.L_x_13520:
        /* <DEDUP_REMOVED lines=11> */
.L_x_13660:
[----:B------:R-:W-:Y:S05]  /*11ff0*/  BSYNC B0 ;  /* 0x0000000000007941 */ /* 0x000fea0003800000 */
.L_x_13605:
[----:B------:R-:W-:-:S03]  /*12000*/  UMOV UR4, 0xffffffff ;  /* 0xffffffff00047882 */ /* 0x000fc60000000000 */
[----:B------:R-:W-:Y:S05]  /*12010*/  BRA.DIV UR4, `(.L_x_13607) ;  /* 0x0000001a04307947 */ /* 0x000fea000b800000 */
[----:B-1----:R-:W1:Y:S02]  /*12020*/  S2R R0, SR_TID.X ;  /* 0x0000000000007919 */ /* 0x002e640000002100 */
[----:B-1----:R-:W-:-:S04]  /*12030*/  SHF.R.U32.HI R0, RZ, 0x5, R0 ;  /* 0x00000005ff007819 */ /* 0x002fc80000011600 */
[----:B------:R-:W-:-:S05]  /*12040*/  LOP3.LUT R0, R0, 0x3, RZ, 0xc0, !PT ;  /* 0x0000000300007812 */ /* 0x000fca00078ec0ff */
[----:B------:R1:W2:Y:S02]  /*12050*/  SHFL.IDX PT, R14, R0, RZ, 0x1f ;  /* 0x00001fff000e7589 */ /* 0x0002a400000e0000 */
.L_x_13663:
[----:B--2---:R-:W-:Y:S01]  /*12060*/  ISETP.NE.AND P0, PT, R14, RZ, PT ;  /* 0x000000ff0e00720c */ /* 0x004fe20003f05270 */
[----:B------:R-:W-:-:S12]  /*12070*/  BSSY B0, `(.L_x_13608) ;  /* 0x0000024000007945 */ /* 0x000fd80003800000 */
[----:B------:R-:W-:Y:S05]  /*12080*/  @P0 BRA `(.L_x_13609) ;  /* 0x0000000000880947 */ /* 0x000fea0003800000 */
[----:B------:R-:W-:-:S03]  /*12090*/  UMOV UR4, 0xffffffff ;  /* 0xffffffff00047882 */ /* 0x000fc60000000000 */
[----:B------:R-:W-:Y:S05]  /*120a0*/  BRA.DIV UR4, `(.L_x_13610) ;  /* 0x0000001a04407947 */ /* 0x000fea000b800000 */
[----:B------:R-:W-:-:S13]  /*120b0*/  ELECT P6, URZ, PT ;  /* 0x00000000003f782f */ /* 0x000fda00038c0000 */
.L_x_13666:
[----:B------:R-:W-:Y:S05]  /*120c0*/  @!P6 BRA `(.L_x_13609) ;  /* 0x000000000078e947 */ /* 0x000fea0003800000 */
[----:B------:R-:W-:-:S06]  /*120d0*/  ULOP3.LUT UR4, UR38, 0x2, URZ, 0xfc, !UPT ;  /* 0x0000000226047892 */ /* 0x000fcc000f8efc3f */
[----:B-1----:R-:W-:-:S05]  /*120e0*/  IMAD.U32 R0, RZ, RZ, UR4 ;  /* 0x00000004ff007e24 */ /* 0x002fca000f8e00ff */
[----:B------:R-:W-:-:S13]  /*120f0*/  ISETP.NE.AND P2, PT, R0, 0x3, PT ;  /* 0x000000030000780c */ /* 0x000fda0003f45270 */
[----:B------:R-:W-:Y:S05]  /*12100*/  @!P2 BRA `(.L_x_13611) ;  /* 0x000000000004a947 */ /* 0x000fea0003800000 */
[----:B------:R-:W-:Y:S01]  /*12110*/  BPT.TRAP 0x1 ;  /* 0x000000040000795c */ /* 0x000fe20000300000 */
.L_x_13611:
        /* <DEDUP_REMOVED lines=12> */
.L_x_13667:
[----:B------:R-:W2:Y:S02]  /*121e0*/  SYNCS.PHASECHK.TRANS64.TRYWAIT P0, [R3+URZ], R0 ;  /* 0x00000000030075a7 */ /* 0x000ea4000800017f */
[----:B--2---:R-:W-:Y:S05]  /*121f0*/  @!P0 BRA `(.L_x_13613) ;  /* 0x0000001800208947 */ /* 0x004fea0003800000 */
.L_x_13668:
[----:B------:R-:W-:Y:S05]  /*12200*/  @!P2 BRA `(.L_x_13614) ;  /* 0x000000000004a947 */ /* 0x000fea0003800000 */
[----:B------:R-:W-:Y:S01]  /*12210*/  BPT.TRAP 0x1 ;  /* 0x000000040000795c */ /* 0x000fe20000300000 */
.L_x_13614:
[----:B--2---:R-:W-:-:S04]  /*12220*/  VIADD R3, R9, 0x16860 ;  /* 0x0001686009037836 */ /* 0x004fc80000000000 */
[----:B------:R-:W-:-:S04]  /*12230*/  IMAD R5, R16, 0x8, R3 ;  /* 0x0000000810057824 */ /* 0x000fc800078e0203 */
[----:B------:R-:W2:Y:S02]  /*12240*/  SYNCS.PHASECHK.TRANS64.TRYWAIT P0, [R5+URZ], R2 ;  /* 0x00000002050075a7 */ /* 0x000ea4000800017f */
[----:B--2---:R-:W-:Y:S05]  /*12250*/  @!P0 BRA `(.L_x_13615) ;  /* 0x00000018001c8947 */ /* 0x004fea0003800000 */
.L_x_13669:
[----:B------:R-:W-:-:S07]  /*12260*/  IMAD R3, R4, 0x8, R3 ;  /* 0x0000000804037824 */ /* 0x000fce00078e0203 */
.L_x_13616:
[----:B---3--:R3:W4:Y:S02]  /*12270*/  SYNCS.PHASECHK.TRANS64.TRYWAIT P0, [R3+URZ], R0 ;  /* 0x00000000030075a7 */ /* 0x008724000800017f */
[----:B----4-:R-:W-:Y:S05]  /*12280*/  @!P0 NANOSLEEP.SYNCS 0x989680 ;  /* 0x009896800000895d */ /* 0x010fea0003900000 */
[----:B------:R-:W4:Y:S02]  /*12290*/  @!P0 SYNCS.PHASECHK.TRANS64 P0, [R3+URZ], R0 ;  /* 0x00000000030085a7 */ /* 0x000f24000800007f */
[----:B----4-:R-:W-:Y:S05]  /*122a0*/  @!P0 BRA `(.L_x_13616) ;  /* 0xfffffffc00f08947 */ /* 0x010fea000383ffff */
.L_x_13609:
[----:B------:R-:W-:Y:S05]  /*122b0*/  BSYNC B0 ;  /* 0x0000000000007941 */ /* 0x000fea0003800000 */
.L_x_13608:
[----:B------:R-:W-:Y:S05]  /*122c0*/  EXIT ;  /* 0x000000000000794d */ /* 0x000fea0003800000 */
.L_x_13445:
[----:B0-----:R-:W-:-:S04]  /*122d0*/  IMAD.U32 R3, RZ, RZ, UR45 ;  /* 0x0000002dff037e24 */ /* 0x001fc8000f8e00ff */
[----:B------:R0:W1:Y:S03]  /*122e0*/  SYNCS.PHASECHK.TRANS64.TRYWAIT P1, [R3+URZ+0x16800], R0 ;  /* 0x01680000030075a7 */ /* 0x000066000802017f */
[----:B-1----:R-:W-:Y:S05]  /*122f0*/  @!P1 NANOSLEEP.SYNCS 0x989680 ;  /* 0x009896800000995d */ /* 0x002fea0003900000 */
[----:B------:R-:W1:Y:S02]  /*12300*/  @!P1 SYNCS.PHASECHK.TRANS64 P1, [R3+URZ+0x16800], R0 ;  /* 0x01680000030095a7 */ /* 0x000e64000802007f */
[----:B-1----:R-:W-:Y:S05]  /*12310*/  @!P1 BRA `(.L_x_13445) ;  /* 0xfffffffc00ec9947 */ /* 0x002fea000383ffff */
[----:B------:R-:W-:Y:S05]  /*12320*/  BRA `(.L_x_13617) ;  /* 0xfffffef400847947 */ /* 0x000fea000383ffff */
.L_x_13449:
[----:B-1----:R1:W2:Y:S02]  /*12330*/  SYNCS.PHASECHK.TRANS64.TRYWAIT P2, [R5+URZ+0x16830], R0 ;  /* 0x01683000050075a7 */ /* 0x0022a4000804017f */
[----:B--2---:R-:W-:Y:S05]  /*12340*/  @!P2 NANOSLEEP.SYNCS 0x989680 ;  /* 0x009896800000a95d */ /* 0x004fea0003900000 */
[----:B------:R-:W2:Y:S02]  /*12350*/  @!P2 SYNCS.PHASECHK.TRANS64 P2, [R5+URZ+0x16830], R0 ;  /* 0x016830000500a5a7 */ /* 0x000ea4000804007f */
[----:B--2---:R-:W-:Y:S05]  /*12360*/  @!P2 BRA `(.L_x_13449) ;  /* 0xfffffffc00f0a947 */ /* 0x004fea000383ffff */
[----:B------:R-:W-:Y:S05]  /*12370*/  BRA `(.L_x_13448) ;  /* 0xfffffef400a87947 */ /* 0x000fea000383ffff */
.L_x_13465:
[----:B-1----:R-:W-:-:S04]  /*12380*/  IMAD.U32 R7, RZ, RZ, UR6 ;  /* 0x00000006ff077e24 */ /* 0x002fc8000f8e00ff */
[----:B------:R1:W2:Y:S03]  /*12390*/  SYNCS.PHASECHK.TRANS64.TRYWAIT P2, [R7+URZ+0x16830], R6 ;  /* 0x01683006070075a7 */ /* 0x0002a6000804017f */
[----:B--2---:R-:W-:Y:S05]  /*123a0*/  @!P2 NANOSLEEP.SYNCS 0x989680 ;  /* 0x009896800000a95d */ /* 0x004fea0003900000 */
[----:B------:R-:W2:Y:S02]  /*123b0*/  @!P2 SYNCS.PHASECHK.TRANS64 P2, [R7+URZ+0x16830], R6 ;  /* 0x016830060700a5a7 */ /* 0x000ea4000804007f */
[----:B--2---:R-:W-:Y:S05]  /*123c0*/  @!P2 BRA `(.L_x_13465) ;  /* 0xfffffffc00eca947 */ /* 0x004fea000383ffff */
[----:B------:R-:W-:Y:S05]  /*123d0*/  BRA `(.L_x_13462) ;  /* 0xffffff2800147947 */ /* 0x000fea000383ffff */
.L_x_13469:
[----:B-1----:R-:W-:-:S04]  /*123e0*/  IMAD.U32 R7, RZ, RZ, UR6 ;  /* 0x00000006ff077e24 */ /* 0x002fc8000f8e00ff */
[----:B------:R1:W2:Y:S03]  /*123f0*/  SYNCS.PHASECHK.TRANS64.TRYWAIT P2, [R7+URZ+0x16850], R6 ;  /* 0x01685006070075a7 */ /* 0x0002a6000804017f */
[----:B--2---:R-:W-:Y:S05]  /*12400*/  @!P2 NANOSLEEP.SYNCS 0x989680 ;  /* 0x009896800000a95d */ /* 0x004fea0003900000 */
[----:B------:R-:W2:Y:S02]  /*12410*/  @!P2 SYNCS.PHASECHK.TRANS64 P2, [R7+URZ+0x16850], R6 ;  /* 0x016850060700a5a7 */ /* 0x000ea4000804007f */
[----:B--2---:R-:W-:Y:S05]  /*12420*/  @!P2 BRA `(.L_x_13469) ;  /* 0xfffffffc00eca947 */ /* 0x004fea000383ffff */
[----:B------:R-:W-:Y:S05]  /*12430*/  BRA `(.L_x_13466) ;  /* 0xffffff2800847947 */ /* 0x000fea000383ffff */
.L_x_13486:
[----:B-1----:R-:W-:-:S04]  /*12440*/  IMAD.U32 R11, RZ, RZ, UR6 ;  /* 0x00000006ff0b7e24 */ /* 0x002fc8000f8e00ff */
[----:B------:R1:W2:Y:S03]  /*12450*/  SYNCS.PHASECHK.TRANS64.TRYWAIT P3, [R11+URZ+0x16830], R0 ;  /* 0x016830000b0075a7 */ /* 0x0002a6000806017f */
[----:B--2---:R-:W-:Y:S05]  /*12460*/  @!P3 NANOSLEEP.SYNCS 0x989680 ;  /* 0x009896800000b95d */ /* 0x004fea0003900000 */
[----:B------:R-:W2:Y:S02]  /*12470*/  @!P3 SYNCS.PHASECHK.TRANS64 P3, [R11+URZ+0x16830], R0 ;  /* 0x016830000b00b5a7 */ /* 0x000ea4000806007f */
[----:B--2---:R-:W-:Y:S05]  /*12480*/  @!P3 BRA `(.L_x_13486) ;  /* 0xfffffffc00ecb947 */ /* 0x004fea000383ffff */
[----:B------:R-:W-:Y:S05]  /*12490*/  BRA `(.L_x_13483) ;  /* 0xffffff5400f87947 */ /* 0x000fea000383ffff */
.L_x_13490:
[----:B-1----:R-:W-:-:S04]  /*124a0*/  IMAD.U32 R11, RZ, RZ, UR6 ;  /* 0x00000006ff0b7e24 */ /* 0x002fc8000f8e00ff */
[----:B------:R1:W2:Y:S03]  /*124b0*/  SYNCS.PHASECHK.TRANS64.TRYWAIT P2, [R11+URZ+0x16850], R0 ;  /* 0x016850000b0075a7 */ /* 0x0002a6000804017f */
[----:B--2---:R-:W-:Y:S05]  /*124c0*/  @!P2 NANOSLEEP.SYNCS 0x989680 ;  /* 0x009896800000a95d */ /* 0x004fea0003900000 */
[----:B------:R-:W2:Y:S02]  /*124d0*/  @!P2 SYNCS.PHASECHK.TRANS64 P2, [R11+URZ+0x16850], R0 ;  /* 0x016850000b00a5a7 */ /* 0x000ea4000804007f */
[----:B--2---:R-:W-:Y:S05]  /*124e0*/  @!P2 BRA `(.L_x_13490) ;  /* 0xfffffffc00eca947 */ /* 0x004fea000383ffff */
[----:B------:R-:W-:Y:S05]  /*124f0*/  BRA `(.L_x_13487) ;  /* 0xffffff5800687947 */ /* 0x000fea000383ffff */
.L_x_13496:
[----:B-1----:R-:W-:-:S04]  /*12500*/  IMAD.U32 R9, RZ, RZ, UR6 ;  /* 0x00000006ff097e24 */ /* 0x002fc8000f8e00ff */
[----:B------:R1:W2:Y:S03]  /*12510*/  SYNCS.PHASECHK.TRANS64.TRYWAIT P3, [R9+URZ+0x16830], R0 ;  /* 0x01683000090075a7 */ /* 0x0002a6000806017f */
[----:B--2---:R-:W-:Y:S05]  /*12520*/  @!P3 NANOSLEEP.SYNCS 0x989680 ;  /* 0x009896800000b95d */ /* 0x004fea0003900000 */
[----:B------:R-:W2:Y:S02]  /*12530*/  @!P3 SYNCS.PHASECHK.TRANS64 P3, [R9+URZ+0x16830], R0 ;  /* 0x016830000900b5a7 */ /* 0x000ea4000806007f */
[----:B--2---:R-:W-:Y:S05]  /*12540*/  @!P3 BRA `(.L_x_13496) ;  /* 0xfffffffc00ecb947 */ /* 0x004fea000383ffff */
[----:B------:R-:W-:Y:S05]  /*12550*/  BRA `(.L_x_13493) ;  /* 0xffffff7400107947 */ /* 0x000fea000383ffff */
.L_x_13500:
[----:B-1----:R-:W-:-:S04]  /*12560*/  IMAD.U32 R9, RZ, RZ, UR6 ;  /* 0x00000006ff097e24 */ /* 0x002fc8000f8e00ff */
[----:B------:R1:W2:Y:S03]  /*12570*/  SYNCS.PHASECHK.TRANS64.TRYWAIT P2, [R9+URZ+0x16850], R0 ;  /* 0x01685000090075a7 */ /* 0x0002a6000804017f */
[----:B--2---:R-:W-:Y:S05]  /*12580*/  @!P2 NANOSLEEP.SYNCS 0x989680 ;  /* 0x009896800000a95d */ /* 0x004fea0003900000 */
[----:B------:R-:W2:Y:S02]  /*12590*/  @!P2 SYNCS.PHASECHK.TRANS64 P2, [R9+URZ+0x16850], R0 ;  /* 0x016850000900a5a7 */ /* 0x000ea4000804007f */
[----:B--2---:R-:W-:Y:S05]  /*125a0*/  @!P2 BRA `(.L_x_13500) ;  /* 0xfffffffc00eca947 */ /* 0x004fea000383ffff */
[----:B------:R-:W-:Y:S05]  /*125b0*/  BRA `(.L_x_13497) ;  /* 0xffffff7400807947 */ /* 0x000fea000383ffff */
.L_x_13513:
[----:B-1----:R-:W-:-:S04]  /*125c0*/  IMAD.U32 R6, RZ, RZ, UR5 ;  /* 0x00000005ff067e24 */ /* 0x002fc8000f8e00ff */
[----:B------:R1:W2:Y:S03]  /*125d0*/  SYNCS.PHASECHK.TRANS64.TRYWAIT P0, [R6+URZ+0x16850], R3 ;  /* 0x01685003060075a7 */ /* 0x0002a6000800017f */
[----:B--2---:R-:W-:Y:S05]  /*125e0*/  @!P0 NANOSLEEP.SYNCS 0x989680 ;  /* 0x009896800000895d */ /* 0x004fea0003900000 */
[----:B------:R-:W2:Y:S02]  /*125f0*/  @!P0 SYNCS.PHASECHK.TRANS64 P0, [R6+URZ+0x16850], R3 ;  /* 0x01685003060085a7 */ /* 0x000ea4000800007f */
[----:B--2---:R-:W-:Y:S05]  /*12600*/  @!P0 BRA `(.L_x_13513) ;  /* 0xfffffffc00ec8947 */ /* 0x004fea000383ffff */
[----:B------:R-:W-:Y:S05]  /*12610*/  BRA `(.L_x_13512) ;  /* 0xffffffa000107947 */ /* 0x000fea000383ffff */
.L_x_13537:
[----:B------:R-:W-:Y:S02]  /*12620*/  IMAD.MOV.U32 R13, RZ, RZ, R20 ;  /* 0x000000ffff0d7224 */ /* 0x000fe400078e0014 */
[----:B------:R-:W-:Y:S02]  /*12630*/  IMAD.MOV.U32 R12, RZ, RZ, RZ ;  /* 0x000000ffff0c7224 */ /* 0x000fe400078e00ff */
[----:B------:R-:W-:Y:S02]  /*12640*/  IMAD.MOV.U32 R11, RZ, RZ, 0x1f ;  /* 0x0000001fff0b7424 */ /* 0x000fe400078e00ff */
[----:B------:R-:W-:-:S07]  /*12650*/  IMAD.MOV.U32 R15, RZ, RZ, -0x1 ;  /* 0xffffffffff0f7424 */ /* 0x000fce00078e00ff */
[----:B------:R-:W-:Y:S05]  /*12660*/  WARPSYNC.COLLECTIVE R15, `(.L_x_13618) ;  /* 0x000000000f087348 */ /* 0x000fea0003c00000 */
[----:B------:R0:W1:Y:S02]  /*12670*/  SHFL.IDX P6, R14, R13, R12, R11 ;  /* 0x0000000c0d0e7389 */ /* 0x00006400000c000b */
[----:B01----:R-:W-:Y:S01]  /*12680*/  ENDCOLLECTIVE ;  /* 0x000000000000791b */ /* 0x003fe20003800000 */
.L_x_13618:
[----:B------:R-:W-:Y:S05]  /*12690*/  BRA `(.L_x_13619) ;  /* 0xffffffcc000c7947 */ /* 0x000fea000383ffff */
.L_x_13539:
[----:B------:R-:W-:Y:S01]  /*126a0*/  BSSY B0, `(.L_x_13620) ;  /* 0x0000006000007945 */ /* 0x000fe20003800000 */
[----:B------:R-:W-:-:S07]  /*126b0*/  IMAD.MOV.U32 R15, RZ, RZ, -0x1 ;  /* 0xffffffffff0f7424 */ /* 0x000fce00078e00ff */
[----:B0-----:R-:W-:Y:S05]  /*126c0*/  WARPSYNC.COLLECTIVE R15, `(.L_x_13621) ;  /* 0x000000000f0c7348 */ /* 0x001fea0003c00000 */
[----:B------:R-:W-:Y:S02]  /*126d0*/  ELECT P6, UR62, PT ;  /* 0x00000000003e782f */ /* 0x000fe400038c0000 */
[----:B------:R-:W-:Y:S01]  /*126e0*/  MOV R14, UR62 ;  /* 0x0000003e000e7c02 */ /* 0x000fe20008000f00 */
[----:B0-----:R-:W-:Y:S10]  /*126f0*/  ENDCOLLECTIVE ;  /* 0x000000000000791b */ /* 0x001ff40003800000 */
.L_x_13621:
[----:B------:R-:W-:Y:S05]  /*12700*/  BSYNC B0 ;  /* 0x0000000000007941 */ /* 0x000fea0003800000 */
.L_x_13620:
[----:B------:R-:W-:Y:S05]  /*12710*/  BRA `(.L_x_13622) ;  /* 0xffffffcc000c7947 */ /* 0x000fea000383ffff */
.L_x_13541:
[----:B-1----:R1:W2:Y:S02]  /*12720*/  SYNCS.PHASECHK.TRANS64.TRYWAIT P0, [R3+URZ+0x16840], R0 ;  /* 0x01684000030075a7 */ /* 0x0022a4000800017f */
[----:B--2---:R-:W-:Y:S05]  /*12730*/  @!P0 NANOSLEEP.SYNCS 0x989680 ;  /* 0x009896800000895d */ /* 0x004fea0003900000 */
[----:B------:R-:W2:Y:S02]  /*12740*/  @!P0 SYNCS.PHASECHK.TRANS64 P0, [R3+URZ+0x16840], R0 ;  /* 0x01684000030085a7 */ /* 0x000ea4000800007f */
[----:B--2---:R-:W-:Y:S05]  /*12750*/  @!P0 BRA `(.L_x_13541) ;  /* 0xfffffffc00f08947 */ /* 0x004fea000383ffff */
[----:B------:R-:W-:Y:S05]  /*12760*/  BRA `(.L_x_13623) ;  /* 0xffffffcc00687947 */ /* 0x000fea000383ffff */
.L_x_13545:
[----:B------:R-:W-:Y:S01]  /*12770*/  IMAD.MOV.U32 R13, RZ, RZ, R5 ;  /* 0x000000ffff0d7224 */ /* 0x000fe200078e0005 */
[----:B------:R-:W-:Y:S01]  /*12780*/  LOP3.LUT R20, R20, 0x7f, RZ, 0xc0, !PT ;  /* 0x0000007f14147812 */ /* 0x000fe200078ec0ff */
[----:B------:R-:W-:Y:S02]  /*12790*/  IMAD.MOV.U32 R12, RZ, RZ, RZ ;  /* 0x000000ffff0c7224 */ /* 0x000fe400078e00ff */
[----:B------:R-:W-:Y:S01]  /*127a0*/  IMAD.MOV.U32 R11, RZ, RZ, 0x181f ;  /* 0x0000181fff0b7424 */ /* 0x000fe200078e00ff */
[----:B------:R-:W-:Y:S01]  /*127b0*/  SHF.R.U32.HI R20, RZ, 0x3, R20 ;  /* 0x00000003ff147819 */ /* 0x000fe20000011614 */
[----:B------:R-:W-:-:S04]  /*127c0*/  IMAD.MOV.U32 R15, RZ, RZ, -0x1 ;  /* 0xffffffffff0f7424 */ /* 0x000fc800078e00ff */
[----:B------:R-:W-:-:S07]  /*127d0*/  VIADD R6, R20, UR41 ;  /* 0x0000002914067c36 */ /* 0x000fce0008000000 */
[----:B------:R-:W-:Y:S05]  /*127e0*/  WARPSYNC.COLLECTIVE R15, `(.L_x_13624) ;  /* 0x000000000f087348 */ /* 0x000fea0003c00000 */
[----:B------:R0:W1:Y:S02]  /*127f0*/  SHFL.IDX P6, R14, R13, R12, R11 ;  /* 0x0000000c0d0e7389 */ /* 0x00006400000c000b */
[----:B01----:R-:W-:Y:S01]  /*12800*/  ENDCOLLECTIVE ;  /* 0x000000000000791b */ /* 0x003fe20003800000 */
.L_x_13624:
[----:B------:R-:W-:Y:S02]  /*12810*/  VIADD R10, R6, 0x10 ;  /* 0x00000010060a7836 */ /* 0x000fe40000000000 */
[----:B------:R-:W-:Y:S02]  /*12820*/  IMAD.MOV.U32 R13, RZ, RZ, R0 ;  /* 0x000000ffff0d7224 */ /* 0x000fe400078e0000 */
[----:B------:R-:W-:-:S07]  /*12830*/  IMAD.MOV.U32 R2, RZ, RZ, R14 ;  /* 0x000000ffff027224 */ /* 0x000fce00078e000e */
[----:B------:R-:W-:Y:S05]  /*12840*/  WARPSYNC.COLLECTIVE R15, `(.L_x_13625) ;  /* 0x000000000f087348 */ /* 0x000fea0003c00000 */
[----:B------:R0:W1:Y:S02]  /*12850*/  SHFL.IDX P6, R14, R13, R12, R11 ;  /* 0x0000000c0d0e7389 */ /* 0x00006400000c000b */
[----:B01----:R-:W-:Y:S01]  /*12860*/  ENDCOLLECTIVE ;  /* 0x000000000000791b */ /* 0x003fe20003800000 */
.L_x_13625:
        /* <DEDUP_REMOVED lines=11> */
.L_x_13626:
        /* <DEDUP_REMOVED lines=10> */
.L_x_13627:
[----:B------:R-:W-:Y:S02]  /*129c0*/  IMAD.MOV.U32 R13, RZ, RZ, R5 ;  /* 0x000000ffff0d7224 */ /* 0x000fe400078e0005 */
[----:B------:R-:W-:Y:S02]  /*129d0*/  IMAD.MOV.U32 R12, RZ, RZ, 0x2 ;  /* 0x00000002ff0c7424 */ /* 0x000fe400078e00ff */
[----:B------:R-:W-:-:S07]  /*129e0*/  IMAD.MOV.U32 R10, RZ, RZ, R14 ;  /* 0x000000ffff0a7224 */ /* 0x000fce00078e000e */
[----:B------:R-:W-:Y:S05]  /*129f0*/  WARPSYNC.COLLECTIVE R15, `(.L_x_13628) ;  /* 0x000000000f087348 */ /* 0x000fea0003c00000 */
[----:B------:R0:W1:Y:S02]  /*12a00*/  SHFL.IDX P6, R14, R13, R12, R11 ;  /* 0x0000000c0d0e7389 */ /* 0x00006400000c000b */
[----:B01----:R-:W-:Y:S01]  /*12a10*/  ENDCOLLECTIVE ;  /* 0x000000000000791b */ /* 0x003fe20003800000 */
.L_x_13628:
[----:B------:R-:W-:-:S05]  /*12a20*/  @!P1 LEA R10, P2, R21, R10, 0x1 ;  /* 0x0000000a150a9211 */ /* 0x000fca00078408ff */
[----:B------:R-:W-:Y:S02]  /*12a30*/  @!P1 IMAD.X R3, RZ, RZ, R2, P2 ;  /* 0x000000ffff039224 */ /* 0x000fe400010e0602 */
        /* <DEDUP_REMOVED lines=8> */
[----:B------:R-:W-:-:S02]  /*12ac0*/  VIADD R10, R6, 0x30 ;  /* 0x00000030060a7836 */ /* 0x000fc40000000000 */
[----:B------:R-:W-:-:S10]  /*12ad0*/  IMAD.MOV.U32 R9, RZ, RZ, R14 ;  /* 0x000000ffff097224 */ /* 0x000fd400078e000e */
[----:B0-----:R-:W-:Y:S05]  /*12ae0*/  WARPSYNC.COLLECTIVE R15, `(.L_x_13629) ;  /* 0x000000000f087348 */ /* 0x001fea0003c00000 */
[----:B------:R1:W2:Y:S02]  /*12af0*/  SHFL.IDX P6, R14, R13, R12, R11 ;  /* 0x0000000c0d0e7389 */ /* 0x0002a400000c000b */
[----:B012---:R-:W-:Y:S01]  /*12b00*/  ENDCOLLECTIVE ;  /* 0x000000000000791b */ /* 0x007fe20003800000 */
.L_x_13629:
[----:B------:R-:W-:Y:S02]  /*12b10*/  IMAD.MOV.U32 R13, RZ, RZ, R5 ;  /* 0x000000ffff0d7224 */ /* 0x000fe400078e0005 */
[----:B------:R-:W-:Y:S01]  /*12b20*/  IMAD.MOV.U32 R12, RZ, RZ, 0x3 ;  /* 0x00000003ff0c7424 */ /* 0x000fe200078e00ff */
[----:B------:R-:W-:-:S13]  /*12b30*/  @!P1 LEA R2, P2, R21, R14, 0x1 ;  /* 0x0000000e15029211 */ /* 0x000fda00078408ff */
[----:B------:R-:W-:Y:S05]  /*12b40*/  WARPSYNC.COLLECTIVE R15, `(.L_x_13630) ;  /* 0x000000000f087348 */ /* 0x000fea0003c00000 */
[----:B------:R0:W1:Y:S02]  /*12b50*/  SHFL.IDX P6, R14, R13, R12, R11 ;  /* 0x0000000c0d0e7389 */ /* 0x00006400000c000b */
[----:B01----:R-:W-:Y:S01]  /*12b60*/  ENDCOLLECTIVE ;  /* 0x000000000000791b */ /* 0x003fe20003800000 */
.L_x_13630:
[----:B------:R-:W-:-:S05]  /*12b70*/  @!P1 IMAD.X R3, RZ, RZ, R9, P2 ;  /* 0x000000ffff039224 */ /* 0x000fca00010e0609 */
        /* <DEDUP_REMOVED lines=10> */
.L_x_13631:
[----:B------:R-:W-:Y:S02]  /*12c20*/  IMAD.MOV.U32 R13, RZ, RZ, R5 ;  /* 0x000000ffff0d7224 */ /* 0x000fe400078e0005 */
[----:B------:R-:W-:Y:S02]  /*12c30*/  IMAD.MOV.U32 R12, RZ, RZ, 0x4 ;  /* 0x00000004ff0c7424 */ /* 0x000fe400078e00ff */
[----:B------:R-:W-:-:S07]  /*12c40*/  IMAD.MOV.U32 R10, RZ, RZ, R14 ;  /* 0x000000ffff0a7224 */ /* 0x000fce00078e000e */
[----:B------:R-:W-:Y:S05]  /*12c50*/  WARPSYNC.COLLECTIVE R15, `(.L_x_13632) ;  /* 0x000000000f087348 */ /* 0x000fea0003c00000 */
[----:B------:R0:W1:Y:S02]  /*12c60*/  SHFL.IDX P6, R14, R13, R12, R11 ;  /* 0x0000000c0d0e7389 */ /* 0x00006400000c000b */
[----:B01----:R-:W-:Y:S01]  /*12c70*/  ENDCOLLECTIVE ;  /* 0x000000000000791b */ /* 0x003fe20003800000 */
.L_x_13632:
        /* <DEDUP_REMOVED lines=15> */
.L_x_13633:
[----:B------:R-:W-:Y:S02]  /*12d70*/  IMAD.MOV.U32 R13, RZ, RZ, R5 ;  /* 0x000000ffff0d7224 */ /* 0x000fe400078e0005 */
[----:B------:R-:W-:Y:S01]  /*12d80*/  IMAD.MOV.U32 R12, RZ, RZ, 0x5 ;  /* 0x00000005ff0c7424 */ /* 0x000fe200078e00ff */
[----:B------:R-:W-:-:S13]  /*12d90*/  @!P1 LEA R2, P2, R21, R14, 0x1 ;  /* 0x0000000e15029211 */ /* 0x000fda00078408ff */
[----:B------:R-:W-:Y:S05]  /*12da0*/  WARPSYNC.COLLECTIVE R15, `(.L_x_13634) ;  /* 0x000000000f087348 */ /* 0x000fea0003c00000 */
[----:B------:R0:W1:Y:S02]  /*12db0*/  SHFL.IDX P6, R14, R13, R12, R11 ;  /* 0x0000000c0d0e7389 */ /* 0x00006400000c000b */
[----:B01----:R-:W-:Y:S01]  /*12dc0*/  ENDCOLLECTIVE ;  /* 0x000000000000791b */ /* 0x003fe20003800000 */
.L_x_13634:
        /* <DEDUP_REMOVED lines=11> */
.L_x_13635:
[----:B------:R-:W-:Y:S02]  /*12e80*/  IMAD.MOV.U32 R13, RZ, RZ, R5 ;  /* 0x000000ffff0d7224 */ /* 0x000fe400078e0005 */
[----:B------:R-:W-:Y:S02]  /*12e90*/  IMAD.MOV.U32 R12, RZ, RZ, 0x6 ;  /* 0x00000006ff0c7424 */ /* 0x000fe400078e00ff */
[----:B------:R-:W-:-:S07]  /*12ea0*/  IMAD.MOV.U32 R10, RZ, RZ, R14 ;  /* 0x000000ffff0a7224 */ /* 0x000fce00078e000e */
[----:B------:R-:W-:Y:S05]  /*12eb0*/  WARPSYNC.COLLECTIVE R15, `(.L_x_13636) ;  /* 0x000000000f087348 */ /* 0x000fea0003c00000 */
[----:B------:R0:W1:Y:S02]  /*12ec0*/  SHFL.IDX P6, R14, R13, R12, R11 ;  /* 0x0000000c0d0e7389 */ /* 0x00006400000c000b */
[----:B01----:R-:W-:Y:S01]  /*12ed0*/  ENDCOLLECTIVE ;  /* 0x000000000000791b */ /* 0x003fe20003800000 */
.L_x_13636:
        /* <DEDUP_REMOVED lines=14> */
.L_x_13637:
[----:B------:R-:W-:Y:S02]  /*12fc0*/  IMAD.MOV.U32 R13, RZ, RZ, R5 ;  /* 0x000000ffff0d7224 */ /* 0x000fe400078e0005 */
[----:B------:R-:W-:Y:S01]  /*12fd0*/  IMAD.MOV.U32 R12, RZ, RZ, 0x7 ;  /* 0x00000007ff0c7424 */ /* 0x000fe200078e00ff */
[----:B------:R-:W-:-:S13]  /*12fe0*/  @!P1 LEA R2, P2, R21, R14, 0x1 ;  /* 0x0000000e15029211 */ /* 0x000fda00078408ff */
[----:B------:R-:W-:Y:S05]  /*12ff0*/  WARPSYNC.COLLECTIVE R15, `(.L_x_13638) ;  /* 0x000000000f087348 */ /* 0x000fea0003c00000 */
[----:B------:R0:W1:Y:S02]  /*13000*/  SHFL.IDX P6, R14, R13, R12, R11 ;  /* 0x0000000c0d0e7389 */ /* 0x00006400000c000b */
[----:B01----:R-:W-:Y:S01]  /*13010*/  ENDCOLLECTIVE ;  /* 0x000000000000791b */ /* 0x003fe20003800000 */
.L_x_13638:
[----:B------:R-:W-:-:S05]  /*13020*/  @!P1 IMAD.X R3, RZ, RZ, R9, P2 ;  /* 0x000000ffff039224 */ /* 0x000fca00010e0609 */
[----:B------:R-:W-:Y:S01]  /*13030*/  @!PT LDS RZ, [RZ] ;  /* 0x00000000fffff984 */ /* 0x000fe20000000800 */
[----:B------:R-:W-:Y:S01]  /*13040*/  @!PT LDS RZ, [RZ] ;  /* 0x00000000fffff984 */ /* 0x000fe20000000800 */
[----:B------:R-:W-:Y:S01]  /*13050*/  @!PT LDS RZ, [RZ] ;  /* 0x00000000fffff984 */ /* 0x000fe20000000800 */
[----:B------:R0:W-:Y:S01]  /*13060*/  @!P1 LDGSTS.E.BYPASS.LTC128B.128 [R26+0xb400], desc[UR48][R2.64], !P0 ;  /* 0x0b400000021a9fae */ /* 0x0001e2000c101d70 */
[----:B------:R-:W-:Y:S02]  /*13070*/  IMAD.MOV.U32 R13, RZ, RZ, R0 ;  /* 0x000000ffff0d7224 */ /* 0x000fe400078e0000 */
[----:B------:R-:W-:-:S05]  /*13080*/  VIADD R0, R6, 0x70 ;  /* 0x0000007006007836 */ /* 0x000fca0000000000 */
[----:B------:R-:W-:Y:S01]  /*13090*/  ISETP.GE.AND P1, PT, R0, R7, PT ;  /* 0x000000070000720c */ /* 0x000fe20003f26270 */
[----:B------:R-:W-:Y:S02]  /*130a0*/  VIADD R0, R6, 0x80 ;  /* 0x0000008006007836 */ /* 0x000fe40000000000 */
[----:B------:R-:W-:-:S10]  /*130b0*/  IMAD.MOV.U32 R10, RZ, RZ, R14 ;  /* 0x000000ffff0a7224 */ /* 0x000fd400078e000e */
[----:B0-----:R-:W-:Y:S05]  /*130c0*/  WARPSYNC.COLLECTIVE R15, `(.L_x_13639) ;  /* 0x000000000f087348 */ /* 0x001fea0003c00000 */
[----:B------:R1:W2:Y:S02]  /*130d0*/  SHFL.IDX P6, R14, R13, R12, R11 ;  /* 0x0000000c0d0e7389 */ /* 0x0002a400000c000b */
[----:B012---:R-:W-:Y:S01]  /*130e0*/  ENDCOLLECTIVE ;  /* 0x000000000000791b */ /* 0x007fe20003800000 */
.L_x_13639:
[----:B------:R-:W-:Y:S02]  /*130f0*/  IMAD.MOV.U32 R13, RZ, RZ, R8 ;  /* 0x000000ffff0d7224 */ /* 0x000fe400078e0008 */
[----:B------:R-:W-:Y:S02]  /*13100*/  IMAD.MOV.U32 R12, RZ, RZ, RZ ;  /* 0x000000ffff0c7224 */ /* 0x000fe400078e00ff */
[----:B------:R-:W-:-:S07]  /*13110*/  IMAD.MOV.U32 R20, RZ, RZ, R14 ;  /* 0x000000ffff147224 */ /* 0x000fce00078e000e */
[----:B------:R-:W-:Y:S05]  /*13120*/  WARPSYNC.COLLECTIVE R15, `(.L_x_13640) ;  /* 0x000000000f087348 */ /* 0x000fea0003c00000 */
[----:B------:R0:W1:Y:S02]  /*13130*/  SHFL.IDX P6, R14, R13, R12, R11 ;  /* 0x0000000c0d0e7389 */ /* 0x00006400000c000b */
[----:B01----:R-:W-:Y:S01]  /*13140*/  ENDCOLLECTIVE ;  /* 0x000000000000791b */ /* 0x003fe20003800000 */
.L_x_13640:
[----:B------:R-:W-:-:S05]  /*13150*/  @!P1 LEA R2, P2, R21, R20, 0x1 ;  /* 0x0000001415029211 */ /* 0x000fca00078408ff */
[----:B------:R-:W-:-:S05]  /*13160*/  @!P1 IMAD.X R3, RZ, RZ, R10, P2 ;  /* 0x000000ffff039224 */ /* 0x000fca00010e060a */
[----:B------:R-:W-:Y:S01]  /*13170*/  @!PT LDS RZ, [RZ] ;  /* 0x00000000fffff984 */ /* 0x000fe20000000800 */
[----:B------:R-:W-:Y:S01]  /*13180*/  @!PT LDS RZ, [RZ] ;  /* 0x00000000fffff984 */ /* 0x000fe20000000800 */
[----:B------:R-:W-:Y:S01]  /*13190*/  @!PT LDS RZ, [RZ] ;  /* 0x00000000fffff984 */ /* 0x000fe20000000800 */
[----:B------:R0:W-:Y:S01]  /*131a0*/  @!P1 LDGSTS.E.BYPASS.LTC128B.128 [R26+0xbc00], desc[UR48][R2.64], !P0 ;  /* 0x0bc00000021a9fae */ /* 0x0001e2000c101d70 */
[----:B------:R-:W-:Y:S01]  /*131b0*/  IMAD.MOV.U32 R13, RZ, RZ, R4 ;  /* 0x000000ffff0d7224 */ /* 0x000fe200078e0004 */
[----:B------:R-:W-:Y:S01]  /*131c0*/  ISETP.GE.AND P1, PT, R0, R7, PT ;  /* 0x000000070000720c */ /* 0x000fe20003f26270 */
[----:B------:R-:W-:Y:S02]  /*131d0*/  VIADD R0, R6, 0x90 ;  /* 0x0000009006007836 */ /* 0x000fe40000000000 */
[----:B------:R-:W-:-:S10]  /*131e0*/  IMAD.MOV.U32 R9, RZ, RZ, R14 ;  /* 0x000000ffff097224 */ /* 0x000fd400078e000e */
[----:B0-----:R-:W-:Y:S05]  /*131f0*/  WARPSYNC.COLLECTIVE R15, `(.L_x_13641) ;  /* 0x000000000f087348 */ /* 0x001fea0003c00000 */
[----:B------:R1:W2:Y:S02]  /*13200*/  SHFL.IDX P6, R14, R13, R12, R11 ;  /* 0x0000000c0d0e7389 */ /* 0x0002a400000c000b */
[----:B012---:R-:W-:Y:S01]  /*13210*/  ENDCOLLECTIVE ;  /* 0x000000000000791b */ /* 0x007fe20003800000 */
.L_x_13641:
[----:B------:R-:W-:Y:S02]  /*13220*/  IMAD.MOV.U32 R13, RZ, RZ, R8 ;  /* 0x000000ffff0d7224 */ /* 0x000fe400078e0008 */
[----:B------:R-:W-:Y:S01]  /*13230*/  IMAD.MOV.U32 R12, RZ, RZ, 0x1 ;  /* 0x00000001ff0c7424 */ /* 0x000fe200078e00ff */
[----:B------:R-:W-:-:S13]  /*13240*/  @!P1 LEA R2, P2, R21, R14, 0x1 ;  /* 0x0000000e15029211 */ /* 0x000fda00078408ff */
[----:B------:R-:W-:Y:S05]  /*13250*/  WARPSYNC.COLLECTIVE R15, `(.L_x_13642) ;  /* 0x000000000f087348 */ /* 0x000fea0003c00000 */
[----:B------:R0:W1:Y:S02]  /*13260*/  SHFL.IDX P6, R14, R13, R12, R11 ;  /* 0x0000000c0d0e7389 */ /* 0x00006400000c000b */
[----:B01----:R-:W-:Y:S01]  /*13270*/  ENDCOLLECTIVE ;  /* 0x000000000000791b */ /* 0x003fe20003800000 */
.L_x_13642:
[----:B------:R-:W-:-:S05]  /*13280*/  @!P1 IMAD.X R3, RZ, RZ, R9, P2 ;  /* 0x000000ffff039224 */ /* 0x000fca00010e0609 */
[----:B------:R-:W-:Y:S01]  /*13290*/  @!PT LDS RZ, [RZ] ;  /* 0x00000000fffff984 */ /* 0x000fe20000000800 */
[----:B------:R-:W-:Y:S01]  /*132a0*/  @!PT LDS RZ, [RZ] ;  /* 0x00000000fffff984 */ /* 0x000fe20000000800 */
[----:B------:R-:W-:Y:S01]  /*132b0*/  @!PT LDS RZ, [RZ] ;  /* 0x00000000fffff984 */ /* 0x000fe20000000800 */
[----:B------:R0:W-:Y:S01]  /*132c0*/  @!P1 LDGSTS.E.BYPASS.LTC128B.128 [R26+0xc400], desc[UR48][R2.64], !P0 ;  /* 0x0c400000021a9fae */ /* 0x0001e2000c101d70 */
[----:B------:R-:W-:Y:S01]  /*132d0*/  ISETP.GE.AND P1, PT, R0, R7, PT ;  /* 0x000000070000720c */ /* 0x000fe20003f26270 */
[----:B------:R-:W-:Y:S02]  /*132e0*/  IMAD.MOV.U32 R13, RZ, RZ, R4 ;  /* 0x000000ffff0d7224 */ /* 0x000fe400078e0004 */
[----:B------:R-:W-:-:S10]  /*132f0*/  IMAD.MOV.U32 R5, RZ, RZ, R14 ;  /* 0x000000ffff057224 */ /* 0x000fd400078e000e */
[----:B0-----:R-:W-:Y:S05]  /*13300*/  WARPSYNC.COLLECTIVE R15, `(.L_x_13643) ;  /* 0x000000000f087348 */ /* 0x001fea0003c00000 */
[----:B------:R1:W2:Y:S02]  /*13310*/  SHFL.IDX P6, R14, R13, R12, R11 ;  /* 0x0000000c0d0e7389 */ /* 0x0002a400000c000b */
[----:B012---:R-:W-:Y:S01]  /*13320*/  ENDCOLLECTIVE ;  /* 0x000000000000791b */ /* 0x007fe20003800000 */
.L_x_13643:
[----:B------:R-:W-:Y:S02]  /*13330*/  IMAD.MOV.U32 R13, RZ, RZ, R8 ;  /* 0x000000ffff0d7224 */ /* 0x000fe400078e0008 */
[----:B------:R-:W-:Y:S02]  /*13340*/  IMAD.MOV.U32 R12, RZ, RZ, 0x2 ;  /* 0x00000002ff0c7424 */ /* 0x000fe400078e00ff */
[----:B------:R-:W-:-:S07]  /*13350*/  IMAD.MOV.U32 R9, RZ, RZ, R14 ;  /* 0x000000ffff097224 */ /* 0x000fce00078e000e */
[----:B------:R-:W-:Y:S05]  /*13360*/  WARPSYNC.COLLECTIVE R15, `(.L_x_13644) ;  /* 0x000000000f087348 */ /* 0x000fea0003c00000 */
[----:B------:R0:W1:Y:S02]  /*13370*/  SHFL.IDX P6, R14, R13, R12, R11 ;  /* 0x0000000c0d0e7389 */ /* 0x00006400000c000b */
[----:B01----:R-:W-:Y:S01]  /*13380*/  ENDCOLLECTIVE ;  /* 0x000000000000791b */ /* 0x003fe20003800000 */
.L_x_13644:
        /* <DEDUP_REMOVED lines=11> */
.L_x_13645:
[----:B------:R-:W-:-:S05]  /*13440*/  VIADD R2, R6, 0xa0 ;  /* 0x000000a006027836 */ /* 0x000fca0000000000 */
[----:B------:R-:W-:Y:S01]  /*13450*/  ISETP.GE.AND P1, PT, R2, R7, PT ;  /* 0x000000070200720c */ /* 0x000fe20003f26270 */
[----:B------:R-:W-:Y:S02]  /*13460*/  IMAD.MOV.U32 R13, RZ, RZ, R8 ;  /* 0x000000ffff0d7224 */ /* 0x000fe400078e0008 */
[----:B------:R-:W-:-:S10]  /*13470*/  IMAD.MOV.U32 R12, RZ, RZ, 0x3 ;  /* 0x00000003ff0c7424 */ /* 0x000fd400078e00ff */
[----:B------:R-:W-:-:S13]  /*13480*/  @!P1 LEA R2, P2, R21, R14, 0x1 ;  /* 0x0000000e15029211 */ /* 0x000fda00078408ff */
[----:B------:R-:W-:Y:S05]  /*13490*/  WARPSYNC.COLLECTIVE R15, `(.L_x_13646) ;  /* 0x000000000f087348 */ /* 0x000fea0003c00000 */
[----:B------:R0:W1:Y:S02]  /*134a0*/  SHFL.IDX P6, R14, R13, R12, R11 ;  /* 0x0000000c0d0e7389 */ /* 0x00006400000c000b */
[----:B01----:R-:W-:Y:S01]  /*134b0*/  ENDCOLLECTIVE ;  /* 0x000000000000791b */ /* 0x003fe20003800000 */
.L_x_13646:
        /* <DEDUP_REMOVED lines=10> */
.L_x_13647:
[----:B------:R-:W-:Y:S05]  /*13560*/  BRA `(.L_x_13648) ;  /* 0xffffffcc002c7947 */ /* 0x000fea000383ffff */
.L_x_13548:
[----:B0-----:R0:W1:Y:S02]  /*13570*/  SYNCS.PHASECHK.TRANS64.TRYWAIT P0, [R17+URZ+0x16820], R2 ;  /* 0x01682002110075a7 */ /* 0x001064000800017f */
[----:B-1----:R-:W-:Y:S05]  /*13580*/  @!P0 NANOSLEEP.SYNCS 0x989680 ;  /* 0x009896800000895d */ /* 0x002fea0003900000 */
[----:B------:R-:W1:Y:S02]  /*13590*/  @!P0 SYNCS.PHASECHK.TRANS64 P0, [R17+URZ+0x16820], R2 ;  /* 0x01682002110085a7 */ /* 0x000e64000800007f */
[----:B-1----:R-:W-:Y:S05]  /*135a0*/  @!P0 BRA `(.L_x_13548) ;  /* 0xfffffffc00f08947 */ /* 0x002fea000383ffff */
[----:B------:R-:W-:Y:S05]  /*135b0*/  BRA `(.L_x_13649) ;  /* 0xffffffcc00847947 */ /* 0x000fea000383ffff */
.L_x_13555:
[----:B0-----:R0:W1:Y:S02]  /*135c0*/  SYNCS.PHASECHK.TRANS64.TRYWAIT P0, [R3+URZ+0x16840], R2 ;  /* 0x01684002030075a7 */ /* 0x001064000800017f */
[----:B-1----:R-:W-:Y:S05]  /*135d0*/  @!P0 NANOSLEEP.SYNCS 0x989680 ;  /* 0x009896800000895d */ /* 0x002fea0003900000 */
[----:B------:R-:W1:Y:S02]  /*135e0*/  @!P0 SYNCS.PHASECHK.TRANS64 P0, [R3+URZ+0x16840], R2 ;  /* 0x01684002030085a7 */ /* 0x000e64000800007f */
[----:B-1----:R-:W-:Y:S05]  /*135f0*/  @!P0 BRA `(.L_x_13555) ;  /* 0xfffffffc00f08947 */ /* 0x002fea000383ffff */
[----:B------:R-:W-:Y:S05]  /*13600*/  BRA `(.L_x_13650) ;  /* 0xffffffd000387947 */ /* 0x000fea000383ffff */
.L_x_13560:
[----:B0-----:R0:W1:Y:S02]  /*13610*/  SYNCS.PHASECHK.TRANS64.TRYWAIT P0, [R2+URZ+0x60], R3 ;  /* 0x00006003020075a7 */ /* 0x001064000800017f */
[----:B-1----:R-:W-:Y:S05]  /*13620*/  @!P0 NANOSLEEP.SYNCS 0x989680 ;  /* 0x009896800000895d */ /* 0x002fea0003900000 */
[----:B------:R-:W1:Y:S02]  /*13630*/  @!P0 SYNCS.PHASECHK.TRANS64 P0, [R2+URZ+0x60], R3 ;  /* 0x00006003020085a7 */ /* 0x000e64000800007f */
[----:B-1----:R-:W-:Y:S05]  /*13640*/  @!P0 BRA `(.L_x_13560) ;  /* 0xfffffffc00f08947 */ /* 0x002fea000383ffff */
[----:B------:R-:W-:Y:S05]  /*13650*/  BRA `(.L_x_13651) ;  /* 0xffffffd000b07947 */ /* 0x000fea000383ffff */
.L_x_13569:
[----:B0-----:R0:W1:Y:S02]  /*13660*/  SYNCS.PHASECHK.TRANS64.TRYWAIT P0, [R3+URZ+0x16840], R2 ;  /* 0x01684002030075a7 */ /* 0x001064000800017f */
[----:B-1----:R-:W-:Y:S05]  /*13670*/  @!P0 NANOSLEEP.SYNCS 0x989680 ;  /* 0x009896800000895d */ /* 0x002fea0003900000 */
[----:B------:R-:W1:Y:S02]  /*13680*/  @!P0 SYNCS.PHASECHK.TRANS64 P0, [R3+URZ+0x16840], R2 ;  /* 0x01684002030085a7 */ /* 0x000e64000800007f */
[----:B-1----:R-:W-:Y:S05]  /*13690*/  @!P0 BRA `(.L_x_13569) ;  /* 0xfffffffc00f08947 */ /* 0x002fea000383ffff */
[----:B------:R-:W-:Y:S05]  /*136a0*/  BRA `(.L_x_13652) ;  /* 0xffffffd400f07947 */ /* 0x000fea000383ffff */
.L_x_13574:
[----:B0-----:R0:W1:Y:S02]  /*136b0*/  SYNCS.PHASECHK.TRANS64.TRYWAIT P0, [R5+URZ+0x60], R24 ;  /* 0x00006018050075a7 */ /* 0x001064000800017f */
[----:B-1----:R-:W-:Y:S05]  /*136c0*/  @!P0 NANOSLEEP.SYNCS 0x989680 ;  /* 0x009896800000895d */ /* 0x002fea0003900000 */
[----:B------:R-:W1:Y:S02]  /*136d0*/  @!P0 SYNCS.PHASECHK.TRANS64 P0, [R5+URZ+0x60], R24 ;  /* 0x00006018050085a7 */ /* 0x000e64000800007f */
[----:B-1----:R-:W-:Y:S05]  /*136e0*/  @!P0 BRA `(.L_x_13574) ;  /* 0xfffffffc00f08947 */ /* 0x002fea000383ffff */
[----:B------:R-:W-:Y:S05]  /*136f0*/  BRA `(.L_x_13653) ;  /* 0xffffffd800687947 */ /* 0x000fea000383ffff */
.L_x_13582:
[----:B0-----:R0:W1:Y:S02]  /*13700*/  SYNCS.PHASECHK.TRANS64.TRYWAIT P0, [R2+URZ+0x16840], R3 ;  /* 0x01684003020075a7 */ /* 0x001064000800017f */
[----:B-1----:R-:W-:Y:S05]  /*13710*/  @!P0 NANOSLEEP.SYNCS 0x989680 ;  /* 0x009896800000895d */ /* 0x002fea0003900000 */
[----:B------:R-:W1:Y:S02]  /*13720*/  @!P0 SYNCS.PHASECHK.TRANS64 P0, [R2+URZ+0x16840], R3 ;  /* 0x01684003020085a7 */ /* 0x000e64000800007f */
[----:B-1----:R-:W-:Y:S05]  /*13730*/  @!P0 BRA `(.L_x_13582) ;  /* 0xfffffffc00f08947 */ /* 0x002fea000383ffff */
[----:B------:R-:W-:Y:S05]  /*13740*/  BRA `(.L_x_13654) ;  /* 0xffffffdc00747947 */ /* 0x000fea000383ffff */
.L_x_13587:
[----:B0-----:R0:W1:Y:S02]  /*13750*/  SYNCS.PHASECHK.TRANS64.TRYWAIT P0, [R5+URZ+0x60], R8 ;  /* 0x00006008050075a7 */ /* 0x001064000800017f */
[----:B-1----:R-:W-:Y:S05]  /*13760*/  @!P0 NANOSLEEP.SYNCS 0x989680 ;  /* 0x009896800000895d */ /* 0x002fea0003900000 */
[----:B------:R-:W1:Y:S02]  /*13770*/  @!P0 SYNCS.PHASECHK.TRANS64 P0, [R5+URZ+0x60], R8 ;  /* 0x00006008050085a7 */ /* 0x000e64000800007f */
[----:B-1----:R-:W-:Y:S05]  /*13780*/  @!P0 BRA `(.L_x_13587) ;  /* 0xfffffffc00f08947 */ /* 0x002fea000383ffff */
[----:B------:R-:W-:Y:S05]  /*13790*/  BRA `(.L_x_13655) ;  /* 0xffffffdc00f07947 */ /* 0x000fea000383ffff */
.L_x_13597:
[----:B-1----:R1:W2:Y:S02]  /*137a0*/  SYNCS.PHASECHK.TRANS64.TRYWAIT P0, [R3+URZ+0x16860], R0 ;  /* 0x01686000030075a7 */ /* 0x0022a4000800017f */
[----:B--2---:R-:W-:Y:S05]  /*137b0*/  @!P0 NANOSLEEP.SYNCS 0x989680 ;  /* 0x009896800000895d */ /* 0x004fea0003900000 */
[----:B------:R-:W2:Y:S02]  /*137c0*/  @!P0 SYNCS.PHASECHK.TRANS64 P0, [R3+URZ+0x16860], R0 ;  /* 0x01686000030085a7 */ /* 0x000ea4000800007f */
[----:B--2---:R-:W-:Y:S05]  /*137d0*/  @!P0 BRA `(.L_x_13597) ;  /* 0xfffffffc00f08947 */ /* 0x004fea000383ffff */
[----:B------:R-:W-:Y:S05]  /*137e0*/  BRA `(.L_x_13656) ;  /* 0xffffffe000e07947 */ /* 0x000fea000383ffff */
.L_x_13603:
        /* <DEDUP_REMOVED lines=8> */
.L_x_13658:
[----:B------:R-:W-:Y:S05]  /*13870*/  BSYNC B0 ;  /* 0x0000000000007941 */ /* 0x000fea0003800000 */
.L_x_13657:
[----:B------:R-:W-:Y:S05]  /*13880*/  BRA `(.L_x_13659) ;  /* 0xffffffe400807947 */ /* 0x000fea000383ffff */
.L_x_13606:
[----:B-1----:R1:W2:Y:S02]  /*13890*/  SYNCS.PHASECHK.TRANS64.TRYWAIT P0, [R9+URZ+0x16820], R0 ;  /* 0x01682000090075a7 */ /* 0x0022a4000800017f */
[----:B--2---:R-:W-:Y:S05]  /*138a0*/  @!P0 NANOSLEEP.SYNCS 0x989680 ;  /* 0x009896800000895d */ /* 0x004fea0003900000 */
[----:B------:R-:W2:Y:S02]  /*138b0*/  @!P0 SYNCS.PHASECHK.TRANS64 P0, [R9+URZ+0x16820], R0 ;  /* 0x01682000090085a7 */ /* 0x000ea4000800007f */
[----:B--2---:R-:W-:Y:S05]  /*138c0*/  @!P0 BRA `(.L_x_13606) ;  /* 0xfffffffc00f08947 */ /* 0x004fea000383ffff */
[----:B------:R-:W-:Y:S05]  /*138d0*/  BRA `(.L_x_13660) ;  /* 0xffffffe400c47947 */ /* 0x000fea000383ffff */
.L_x_13607:
        /* <DEDUP_REMOVED lines=11> */
.L_x_13662:
[----:B------:R-:W-:Y:S05]  /*13990*/  BSYNC B0 ;  /* 0x0000000000007941 */ /* 0x000fea0003800000 */
.L_x_13661:
[----:B------:R-:W-:Y:S05]  /*139a0*/  BRA `(.L_x_13663) ;  /* 0xffffffe400ac7947 */ /* 0x000fea000383ffff */
.L_x_13610:
[----:B------:R-:W-:Y:S01]  /*139b0*/  BSSY B1, `(.L_x_13664) ;  /* 0x0000006000017945 */ /* 0x000fe20003800000 */
[----:B------:R-:W-:-:S07]  /*139c0*/  IMAD.MOV.U32 R15, RZ, RZ, -0x1 ;  /* 0xffffffffff0f7424 */ /* 0x000fce00078e00ff */
[----:B01----:R-:W-:Y:S05]  /*139d0*/  WARPSYNC.COLLECTIVE R15, `(.L_x_13665) ;  /* 0x000000000f0c7348 */ /* 0x003fea0003c00000 */
[----:B------:R-:W-:Y:S02]  /*139e0*/  ELECT P6, UR62, PT ;  /* 0x00000000003e782f */ /* 0x000fe400038c0000 */
[----:B------:R-:W-:Y:S01]  /*139f0*/  MOV R14, UR62 ;  /* 0x0000003e000e7c02 */ /* 0x000fe20008000f00 */
[----:B01----:R-:W-:Y:S10]  /*13a00*/  ENDCOLLECTIVE ;  /* 0x000000000000791b */ /* 0x003ff40003800000 */
.L_x_13665:
[----:B------:R-:W-:Y:S05]  /*13a10*/  BSYNC B1 ;  /* 0x0000000000017941 */ /* 0x000fea0003800000 */
.L_x_13664:
[----:B------:R-:W-:Y:S05]  /*13a20*/  BRA `(.L_x_13666) ;  /* 0xffffffe400a47947 */ /* 0x000fea000383ffff */
.L_x_13612:
[----:B-1----:R1:W2:Y:S02]  /*13a30*/  SYNCS.PHASECHK.TRANS64.TRYWAIT P0, [R7+URZ], R2 ;  /* 0x00000002070075a7 */ /* 0x0022a4000800017f */
[----:B--2---:R-:W-:Y:S05]  /*13a40*/  @!P0 NANOSLEEP.SYNCS 0x989680 ;  /* 0x009896800000895d */ /* 0x004fea0003900000 */
[----:B------:R-:W2:Y:S02]  /*13a50*/  @!P0 SYNCS.PHASECHK.TRANS64 P0, [R7+URZ], R2 ;  /* 0x00000002070085a7 */ /* 0x000ea4000800007f */
[----:B--2---:R-:W-:Y:S05]  /*13a60*/  @!P0 BRA `(.L_x_13612) ;  /* 0xfffffffc00f08947 */ /* 0x004fea000383ffff */
[----:B------:R-:W-:Y:S05]  /*13a70*/  BRA `(.L_x_13667) ;  /* 0xffffffe400d87947 */ /* 0x000fea000383ffff */
.L_x_13613:
[----:B--2---:R2:W3:Y:S02]  /*13a80*/  SYNCS.PHASECHK.TRANS64.TRYWAIT P0, [R3+URZ], R0 ;  /* 0x00000000030075a7 */ /* 0x0044e4000800017f */
[----:B---3--:R-:W-:Y:S05]  /*13a90*/  @!P0 NANOSLEEP.SYNCS 0x989680 ;  /* 0x009896800000895d */ /* 0x008fea0003900000 */
[----:B------:R-:W3:Y:S02]  /*13aa0*/  @!P0 SYNCS.PHASECHK.TRANS64 P0, [R3+URZ], R0 ;  /* 0x00000000030085a7 */ /* 0x000ee4000800007f */
[----:B---3--:R-:W-:Y:S05]  /*13ab0*/  @!P0 BRA `(.L_x_13613) ;  /* 0xfffffffc00f08947 */ /* 0x008fea000383ffff */
[----:B------:R-:W-:Y:S05]  /*13ac0*/  BRA `(.L_x_13668) ;  /* 0xffffffe400cc7947 */ /* 0x000fea000383ffff */
.L_x_13615:
[----:B--2---:R2:W3:Y:S02]  /*13ad0*/  SYNCS.PHASECHK.TRANS64.TRYWAIT P0, [R5+URZ], R2 ;  /* 0x00000002050075a7 */ /* 0x0044e4000800017f */
[----:B---3--:R-:W-:Y:S05]  /*13ae0*/  @!P0 NANOSLEEP.SYNCS 0x989680 ;  /* 0x009896800000895d */ /* 0x008fea0003900000 */
[----:B------:R-:W3:Y:S02]  /*13af0*/  @!P0 SYNCS.PHASECHK.TRANS64 P0, [R5+URZ], R2 ;  /* 0x00000002050085a7 */ /* 0x000ee4000800007f */
[----:B---3--:R-:W-:Y:S05]  /*13b00*/  @!P0 BRA `(.L_x_13615) ;  /* 0xfffffffc00f08947 */ /* 0x008fea000383ffff */
[----:B------:R-:W-:Y:S05]  /*13b10*/  BRA `(.L_x_13669) ;  /* 0xffffffe400d07947 */ /* 0x000fea000383ffff */
.L_x_13670:
        /* <DEDUP_REMOVED lines=14> */
.L_x_15335:


//--------------------- .text._ZN7cutlass13device_kernelIN5flash11enable_sm90INS1_16FlashAttnFwdSm90INS1_25CollectiveMainloopFwdSm90ILi2EN4cute5tupleIJNS5_1CILi1EEES8_S8_EEENS6_IJNS7_ILi192EEENS7_ILi128EEENS7_ILi64EEEEEELi64ENS_10bfloat16_tEfNS_4arch4Sm90ELb0ELb1ELb0ELb1ELb0ELb0ELb0ELb1ELb1ELb1ELb0ELb0EEENS1_21CollectiveEpilogueFwdINS6_IJSA_SC_SB_EEES9_SE_SG_Li384ELb1ELb1ELb0ELb0EEENS1_36VarlenDynamicPersistentTileSchedulerILi192ELi128ELi384ELi128ELb0ELb1ELb1ELb1ELb0ELb1EEEEEEEEEvNT_6ParamsE --------------------------
	.section	.text._ZN7cutlass13device_kernelIN5flash11enable_sm90INS1_16FlashAttnFwdSm90INS1_25CollectiveMainloopFwdSm90ILi2EN4cute5tupleIJNS5_1CILi1EEES8_S8_EEENS6_IJNS7_ILi192EEENS7_ILi128EEENS7_ILi64EEEEEELi64ENS_10bfloat16_tEfNS_4arch4Sm90ELb0ELb1ELb0ELb1ELb0ELb0ELb0ELb1ELb1ELb1ELb0ELb0EEENS1_21CollectiveEpilogueFwdINS6_IJSA_SC_SB_EEES9_SE_SG_Li384ELb1ELb1ELb0ELb0EEENS1_36VarlenDynamicPersistentTileSchedulerILi192ELi128ELi384ELi128ELb0ELb1ELb1ELb1ELb0ELb1EEEEEEEEEvNT_6ParamsE,"ax",@progbits
	.align	128
.text._ZN7cutlass13device_kernelIN5flash11enable_sm90INS1_16FlashAttnFwdSm90INS1_25CollectiveMainloopFwdSm90ILi2EN4cute5tupleIJNS5_1CILi1EEES8_S8_EEENS6_IJNS7_ILi192EEENS7_ILi128EEENS7_ILi64EEEEEELi64ENS_10bfloat16_tEfNS_4arch4Sm90ELb0ELb1ELb0ELb1ELb0ELb0ELb0ELb1ELb1ELb1ELb0ELb0EEENS1_21CollectiveEpilogueFwdINS6_IJSA_SC_SB_EEES9_SE_SG_Li384ELb1ELb1ELb0ELb0EEENS1_36VarlenDynamicPersistentTileSchedulerILi192ELi128ELi384ELi128ELb0ELb1ELb1ELb1ELb0ELb1EEEEEEEEEvNT_6ParamsE:
        .type           _ZN7cutlass13device_kernelIN5flash11enable_sm90INS1_16FlashAttnFwdSm90INS1_25CollectiveMainloopFwdSm90ILi2EN4cute5tupleIJNS5_1CILi1EEES8_S8_EEENS6_IJNS7_ILi192EEENS7_ILi128EEENS7_ILi64EEEEEELi64ENS_10bfloat16_tEfNS_4arch4Sm90ELb0ELb1ELb0ELb1ELb0ELb0ELb0ELb1ELb1ELb1ELb0ELb0EEENS1_21CollectiveEpilogueFwdINS6_IJSA_SC_SB_EEES9_SE_SG_Li384ELb1ELb1ELb0ELb0EEENS1_36VarlenDynamicPersistentTileSchedulerILi192ELi128ELi384ELi128ELb0ELb1ELb1ELb1ELb0ELb1EEEEEEEEEvNT_6ParamsE,@function
        .size           _ZN7cutlass13device_kernelIN5flash11enable_sm90INS1_16FlashAttnFwdSm90INS1_25CollectiveMainloopFwdSm90ILi2EN4cute5tupleIJNS5_1CILi1EEES8_S8_EEENS6_IJNS7_ILi192EEENS7_ILi128EEENS7_ILi64EEEEEELi64ENS_10bfloat16_tEfNS_4arch4Sm90ELb0ELb1ELb0ELb1ELb0ELb0ELb0ELb1ELb1ELb1ELb0ELb0EEENS1_21CollectiveEpilogueFwdINS6_IJSA_SC_SB_EEES9_SE_SG_Li384ELb1ELb1ELb0ELb0EEENS1_36VarlenDynamicPersistentTileSchedulerILi192ELi128ELi384ELi128ELb0ELb1ELb1ELb1ELb0ELb1EEEEEEEEEvNT_6ParamsE,(.L_x_15336 - _ZN7cutlass13device_kernelIN5flash11enable_sm90INS1_16FlashAttnFwdSm90INS1_25CollectiveMainloopFwdSm90ILi2EN4cute5tupleIJNS5_1CILi1EEES8_S8_EEENS6_IJNS7_ILi192EEENS7_ILi128EEENS7_ILi64EEEEEELi64ENS_10bfloat16_tEfNS_4arch4Sm90ELb0ELb1ELb0ELb1ELb0ELb0ELb0ELb1ELb1ELb1ELb0ELb0EEENS1_21CollectiveEpilogueFwdINS6_IJSA_SC_SB_EEES9_SE_SG_Li384ELb1ELb1ELb0ELb0EEENS1_36VarlenDynamicPersistentTileSchedulerILi192ELi128ELi384ELi128ELb0ELb1ELb1ELb1ELb0ELb1EEEEEEEEEvNT_6ParamsE)
        .other          _ZN7cutlass13device_kernelIN5flash11enable_sm90INS1_16FlashAttnFwdSm90INS1_25CollectiveMainloopFwdSm90ILi2EN4cute5tupleIJNS5_1CILi1EEES8_S8_EEENS6_IJNS7_ILi192EEENS7_ILi128EEENS7_ILi64EEEEEELi64ENS_10bfloat16_tEfNS_4arch4Sm90ELb0ELb1ELb0ELb1ELb0ELb0ELb0ELb1ELb1ELb1ELb0ELb0EEENS1_21CollectiveEpilogueFwdINS6_IJSA_SC_SB_EEES9_SE_SG_Li384ELb1ELb1ELb0ELb0EEENS1_36VarlenDynamicPersistentTileSchedulerILi192ELi128ELi384ELi128ELb0ELb1ELb1ELb1ELb0ELb1EEEEEEEEEvNT_6ParamsE,@"STO_CUDA_ENTRY STV_DEFAULT"
_ZN7cutlass13device_kernelIN5flash11enable_sm90INS1_16FlashAttnFwdSm90INS1_25CollectiveMainloopFwdSm90ILi2EN4cute5tupleIJNS5_1CILi1EEES8_S8_EEENS6_IJNS7_ILi192EEENS7_ILi128EEENS7_ILi64EEEEEELi64ENS_10bfloat16_tEfNS_4arch4Sm90ELb0ELb1ELb0ELb1ELb0ELb0ELb0ELb1ELb1ELb1ELb0ELb0EEENS1_21CollectiveEpilogueFwdINS6_IJSA_SC_SB_EEES9_SE_SG_Li384ELb1ELb1ELb0ELb0EEENS1_36VarlenDynamicPersistentTileSchedulerILi192ELi128ELi384ELi128ELb0ELb1ELb1ELb1ELb0ELb1EEEEEEEEEvNT_6ParamsE:
        /* <DEDUP_REMOVED lines=18> */
.L_x_13672:
[----:B------:R-:W-:Y:S05]  /*0120*/  BSYNC B0 ;  /* 0x0000000000007941 */ /* 0x000fea0003800000 */
.L_x_13671:
        /* <DEDUP_REMOVED lines=41> */
.L_x_13673:
        /* <DEDUP_REMOVED lines=22> */
.L_x_13674:
        /* <DEDUP_REMOVED lines=18> */
.L_x_13675:
        /* <DEDUP_REMOVED lines=22> */
.L_x_13676:
        /* <DEDUP_REMOVED lines=22> */
.L_x_13677:
[----:B------:R-:W-:Y:S01]  /*0900*/  PLOP3.LUT P0, PT, PT, PT, UP0, 0x80, 0x0 ;  /* 0x000000000000781c */ /* 0x000fe20003f0f008 */
[----:B------:R-:W-:Y:S01]  /*0910*/  UMOV UR36, 0x1 ;  /* 0x0000000100247882 */ /* 0x000fe20000000000 */
[----:B------:R-:W-:Y:S01]  /*0920*/  NOP ;  /* 0x0000000000007918 */ /* 0x000fe20000000000 */
[----:B------:R-:W-:Y:S01]  /*0930*/  USEL UR36, UR36, 0x2, !UP0 ;  /* 0x0000000224247887 */ /* 0x000fe2000c000000 */
[----:B------:R-:W-:Y:S01]  /*0940*/  ULDC.64 UR50, c[0x0][0x208] ;  /* 0x0000820000327ab9 */ /* 0x000fe20000000a00 */
[----:B012-4-:R-:W-:Y:S08]  /*0950*/  BAR.SYNC.DEFER_BLOCKING 0x0 ;  /* 0x0000000000007b1d */ /* 0x017ff00000010000 */
[----:B------:R-:W-:Y:S05]  /*0960*/  @!P0 BRA `(.L_x_13678) ;  /* 0x000000dc00988947 */ /* 0x000fea0003800000 */
.L_x_13679:
        /* <DEDUP_REMOVED lines=30> */
[CC--:B------:R-:W-:Y:S01]  /*0b50*/  LEA.HI R2, R0.reuse, R157.reuse, RZ, 0x4 ;  /* 0x0000009d00027211 */ /* 0x0c0fe200078f20ff */
[----:B------:R-:W-:Y:S01]  /*0b60*/  IMAD.SHL.U32 R3, R3, 0x20, RZ ;  /* 0x0000002003037824 */ /* 0x000fe200078e00ff */
[----:B------:R-:W-:Y:S01]  /*0b70*/  LEA.HI R10, R0, R157, RZ, 0x2 ;  /* 0x0000009d000a7211 */ /* 0x000fe200078f10ff */
[C---:B------:R-:W-:Y:S01]  /*0b80*/  IMAD.IADD R152, R157.reuse, 0x1, -R152 ;  /* 0x000000019d987824 */ /* 0x040fe200078e0a98 */
[----:B------:R-:W-:Y:S02]  /*0b90*/  LOP3.LUT R4, R2, 0x3fffff0, RZ, 0xc0, !PT ;  /* 0x03fffff002047812 */ /* 0x000fe400078ec0ff */
[----:B------:R-:W-:Y:S02]  /*0ba0*/  SHF.R.S32.HI R5, RZ, 0x4, R2 ;  /* 0x00000004ff057819 */ /* 0x000fe40000011402 */
[----:B------:R-:W-:Y:S01]  /*0bb0*/  SHF.R.S32.HI R7, RZ, 0x1f, R152 ;  /* 0x0000001fff077819 */ /* 0x000fe20000011498 */
[----:B------:R-:W-:Y:S01]  /*0bc0*/  IMAD.IADD R4, R157, 0x1, -R4 ;  /* 0x000000019d047824 */ /* 0x000fe200078e0a04 */
[----:B------:R-:W-:-:S02]  /*0bd0*/  LOP3.LUT R3, R3, 0xfffffc00, RZ, 0xc0, !PT ;  /* 0xfffffc0003037812 */ /* 0x000fc400078ec0ff */
[----:B------:R-:W-:Y:S02]  /*0be0*/  LEA.HI R6, R7, R152, RZ, 0x2 ;  /* 0x0000009807067211 */ /* 0x000fe400078f10ff */
[----:B------:R-:W-:Y:S01]  /*0bf0*/  LEA.HI R2, R2, R5, RZ, 0x1 ;  /* 0x0000000502027211 */ /* 0x000fe200078f08ff */
[----:B------:R-:W-:Y:S01]  /*0c00*/  IMAD R3, R4, 0x40, R3 ;  /* 0x0000004004037824 */ /* 0x000fe200078e0203 */
[--C-:B------:R-:W-:Y:S02]  /*0c10*/  SHF.R.S32.HI R8, RZ, 0x2, R6.reuse ;  /* 0x00000002ff087819 */ /* 0x100fe40000011406 */
[----:B------:R-:W-:Y:S02]  /*0c20*/  SHF.R.S32.HI R9, RZ, 0x1f, R6 ;  /* 0x0000001fff097819 */ /* 0x000fe40000011406 */
[----:B------:R-:W-:Y:S02]  /*0c30*/  SHF.R.S32.HI R153, RZ, 0x7, R153 ;  /* 0x00000007ff997819 */ /* 0x000fe40000011499 */
[----:B------:R-:W-:-:S02]  /*0c40*/  LOP3.LUT R10, R10, 0xfffffffc, RZ, 0xc0, !PT ;  /* 0xfffffffc0a0a7812 */ /* 0x000fc400078ec0ff */
[----:B------:R-:W-:Y:S01]  /*0c50*/  LEA.HI R9, R9, R8, RZ, 0x3 ;  /* 0x0000000809097211 */ /* 0x000fe200078f18ff */
[----:B------:R-:W-:Y:S01]  /*0c60*/  IMAD.HI R4, R153, 0x55555556, RZ ;  /* 0x5555555699047827 */ /* 0x000fe200078e02ff */
[----:B------:R-:W-:Y:S02]  /*0c70*/  LOP3.LUT R2, R2, 0x1ffffffe, RZ, 0xc0, !PT ;  /* 0x1ffffffe02027812 */ /* 0x000fe400078ec0ff */
[----:B------:R-:W-:Y:S01]  /*0c80*/  LEA.HI R0, R0, R157, RZ, 0x3 ;  /* 0x0000009d00007211 */ /* 0x000fe200078f18ff */
[----:B------:R-:W-:Y:S01]  /*0c90*/  IMAD.IADD R10, R157, 0x1, -R10 ;  /* 0x000000019d0a7824 */ /* 0x000fe200078e0a0a */
[----:B------:R-:W-:Y:S01]  /*0ca0*/  LOP3.LUT R9, R9, 0xfffffff8, RZ, 0xc0, !PT ;  /* 0xfffffff809097812 */ /* 0x000fe200078ec0ff */
[----:B------:R-:W-:Y:S01]  /*0cb0*/  IMAD.IADD R2, R5, 0x1, -R2 ;  /* 0x0000000105027824 */ /* 0x000fe200078e0a02 */
[----:B------:R-:W-:Y:S02]  /*0cc0*/  LEA.HI R7, R7, R152, RZ, 0x5 ;  /* 0x0000009807077211 */ /* 0x000fe400078f28ff */
[----:B------:R-:W-:Y:S01]  /*0cd0*/  LOP3.LUT R18, R0, 0xfffffff8, RZ, 0xc0, !PT ;  /* 0xfffffff800127812 */ /* 0x000fe200078ec0ff */
[----:B------:R-:W-:Y:S01]  /*0ce0*/  IMAD.IADD R8, R8, 0x1, -R9 ;  /* 0x0000000108087824 */ /* 0x000fe200078e0a09 */
[----:B------:R-:W-:Y:S01]  /*0cf0*/  LEA.HI R4, R4, R4, RZ, 0x1 ;  /* 0x0000000404047211 */ /* 0x000fe200078f08ff */
[----:B------:R-:W-:Y:S01]  /*0d00*/  IMAD R155, R2, 0x8, R3 ;  /* 0x00000008029b7824 */ /* 0x000fe200078e0203 */
[----:B------:R-:W-:Y:S01]  /*0d10*/  LEA.HI R5, R10, R10, RZ, 0x1 ;  /* 0x0000000a0a057211 */ /* 0x000fe200078f08ff */
[----:B------:R-:W-:Y:S01]  /*0d20*/  IMAD.IADD R18, R157, 0x1, -R18 ;  /* 0x000000019d127824 */ /* 0x000fe200078e0a12 */
[----:B------:R-:W-:Y:S01]  /*0d30*/  SHF.R.S32.HI R7, RZ, 0x5, R7 ;  /* 0x00000005ff077819 */ /* 0x000fe20000011407 */
[----:B------:R-:W-:Y:S01]  /*0d40*/  IMAD R4, R4, -0x3, R153 ;  /* 0xfffffffd04047824 */ /* 0x000fe200078e0299 */
[----:B------:R-:W-:Y:S01]  /*0d50*/  LOP3.LUT R5, R5, 0x1ffffffe, RZ, 0xc0, !PT ;  /* 0x1ffffffe05057812 */ /* 0x000fe200078ec0ff */
[----:B------:R-:W-:Y:S01]  /*0d60*/  IMAD.SHL.U32 R19, R18, 0x8, RZ ;  /* 0x0000000812137824 */ /* 0x000fe200078e00ff */
[----:B------:R-:W-:Y:S01]  /*0d70*/  LOP3.LUT R3, R6, 0x7ffffffc, RZ, 0xc0, !PT ;  /* 0x7ffffffc06037812 */ /* 0x000fe200078ec0ff */
[----:B------:R-:W-:Y:S01]  /*0d80*/  IMAD R7, R7, 0x10, R8 ;  /* 0x0000001007077824 */ /* 0x000fe200078e0208 */
[----:B------:R-:W-:Y:S01]  /*0d90*/  SHF.R.S32.HI R23, RZ, 0x3, R0 ;  /* 0x00000003ff177819 */ /* 0x000fe20000011400 */
[----:B------:R-:W-:Y:S01]  /*0da0*/  IMAD.IADD R5, R10, 0x1, -R5 ;  /* 0x000000010a057824 */ /* 0x000fe200078e0a05 */
[----:B------:R-:W-:Y:S01]  /*0db0*/  SHF.R.S32.HI R156, RZ, 0x1f, R19 ;  /* 0x0000001fff9c7819 */ /* 0x000fe20000011413 */
[----:B------:R-:W-:-:S02]  /*0dc0*/  IMAD R154, R4, 0x40, R7 ;  /* 0x00000040049a7824 */ /* 0x000fc400078e0207 */
[----:B------:R-:W-:Y:S02]  /*0dd0*/  IMAD.IADD R16, R152, 0x1, -R3 ;  /* 0x0000000198107824 */ /* 0x000fe400078e0a03 */
[----:B------:R-:W-:-:S07]  /*0de0*/  IMAD R17, R5, 0x8, R154 ;  /* 0x0000000805117824 */ /* 0x000fce00078e029a */
.L_x_13767:
        /* <DEDUP_REMOVED lines=12> */
[----:B012---:R-:W-:Y:S02]  /*0eb0*/  IMAD.U32 R2, RZ, RZ, UR8 ;  /* 0x00000008ff027e24 */ /* 0x007fe4000f8e00ff */
[----:B------:R-:W-:Y:S01]  /*0ec0*/  IMAD.U32 R3, RZ, RZ, UR9 ;  /* 0x00000009ff037e24 */ /* 0x000fe2000f8e00ff */
[----:B------:R-:W-:-:S04]  /*0ed0*/  @UP1 UIMAD.WIDE UR8, UR6, 0x4, UR10 ;  /* 0x00000004060818a5 */ /* 0x000fc8000f8e020a */
[----:B------:R-:W2:Y:S02]  /*0ee0*/  @P0 LDG.E R2, desc[UR50][R2.64] ;  /* 0x0000003202020981 */ /* 0x000ea4000c1e1900 */
        /* <DEDUP_REMOVED lines=17> */
[----:B-----5:R-:W-:-:S14]  /*1000*/  @P2 BRA `(.L_x_13680) ;  /* 0x0000000000342947 */ /* 0x020fdc0003800000 */
        /* <DEDUP_REMOVED lines=13> */
.L_x_13680:
        /* <DEDUP_REMOVED lines=9> */
.L_x_13681:
        /* <DEDUP_REMOVED lines=13> */
.L_x_13682:
        /* <DEDUP_REMOVED lines=27> */
.L_x_13684:
[----:B------:R-:W-:-:S11]  /*13f0*/  UISETP.NE.AND UP1, UPT, UR5, 0x1, UPT ;  /* 0x000000010500788c */ /* 0x000fd6000bf25270 */
[----:B------:R-:W-:Y:S02]  /*1400*/  @UP1 ULDC.64 UR8, c[0x0][0x9e8] ;  /* 0x00027a0000081ab9 */ /* 0x000fe40000000a00 */
[----:B------:R-:W-:-:S04]  /*1410*/  UIMAD.WIDE.U32 UR6, UR4, UR8, URZ ;  /* 0x00000008040672a5 */ /* 0x000fc8000f8e003f */
[----:B------:R-:W-:-:S12]  /*1420*/  @UP1 USHF.R.U32.HI UR4, URZ, UR9, UR7 ;  /* 0x000000093f041299 */ /* 0x000fd80008011607 */
.L_x_13685:
[----:B------:R-:W-:-:S06]  /*1430*/  UIMAD UR4, UR4, UR5, UR5 ;  /* 0x00000005040472a4 */ /* 0x000fcc000f8e0205 */
[----:B------:R-:W-:-:S07]  /*1440*/  VIMNMX R0, R0, UR4, PT ;  /* 0x0000000400007c48 */ /* 0x000fce000bfe0100 */
.L_x_13683:
        /* <DEDUP_REMOVED lines=29> */
.L_x_13687:
[----:B------:R-:W-:-:S11]  /*1620*/  UISETP.NE.AND UP0, UPT, UR5, 0x1, UPT ;  /* 0x000000010500788c */ /* 0x000fd6000bf05270 */
[----:B------:R-:W-:Y:S02]  /*1630*/  @UP0 ULDC.64 UR10, c[0x0][0x9e8] ;  /* 0x00027a00000a0ab9 */ /* 0x000fe40000000a00 */
[----:B------:R-:W-:-:S04]  /*1640*/  UIMAD.WIDE.U32 UR6, UR4, UR10, URZ ;  /* 0x0000000a040672a5 */ /* 0x000fc8000f8e003f */
[----:B------:R-:W-:-:S12]  /*1650*/  @UP0 USHF.R.U32.HI UR4, URZ, UR11, UR7 ;  /* 0x0000000b3f040299 */ /* 0x000fd80008011607 */
.L_x_13688:
[----:B------:R-:W-:-:S04]  /*1660*/  UIMAD UR4, UR4, UR5, URZ ;  /* 0x00000005040472a4 */ /* 0x000fc8000f8e023f */
[----:B------:R-:W-:-:S04]  /*1670*/  UISETP.LT.AND UP0, UPT, UR9, UR4, UPT ;  /* 0x000000040900728c */ /* 0x000fc8000bf01270 */
[----:B------:R-:W-:-:S12]  /*1680*/  USEL UR9, UR9, UR4, !UP0 ;  /* 0x0000000409097287 */ /* 0x000fd8000c000000 */
.L_x_13686:
        /* <DEDUP_REMOVED lines=13> */
[----:B------:R-:W-:Y:S01]  /*1760*/  CS2R R12, SRZ ;  /* 0x00000000000c7805 */ /* 0x000fe2000001ff00 */
[----:B------:R-:W-:Y:S01]  /*1770*/  IMAD.MOV.U32 R106, RZ, RZ, RZ ;  /* 0x000000ffff6a7224 */ /* 0x000fe200078e00ff */
[----:B------:R-:W-:Y:S01]  /*1780*/  CS2R R102, SRZ ;  /* 0x0000000000667805 */ /* 0x000fe2000001ff00 */
[----:B------:R-:W-:Y:S01]  /*1790*/  USEL UR43, URZ, UR4, !UP0 ;  /* 0x000000043f2b7287 */ /* 0x000fe2000c000000 */
[----:B------:R-:W-:Y:S01]  /*17a0*/  IMAD.MOV.U32 R27, RZ, RZ, RZ ;  /* 0x000000ffff1b7224 */ /* 0x000fe200078e00ff */
[----:B------:R-:W-:-:S02]  /*17b0*/  CS2R R100, SRZ ;  /* 0x0000000000647805 */ /* 0x000fc4000001ff00 */
[----:B------:R-:W-:Y:S02]  /*17c0*/  CS2R R98, SRZ ;  /* 0x0000000000627805 */ /* 0x000fe4000001ff00 */
[----:B------:R-:W-:Y:S02]  /*17d0*/  CS2R R96, SRZ ;  /* 0x0000000000607805 */ /* 0x000fe4000001ff00 */
[----:B------:R-:W-:Y:S02]  /*17e0*/  CS2R R94, SRZ ;  /* 0x00000000005e7805 */ /* 0x000fe4000001ff00 */
[----:B------:R-:W-:Y:S02]  /*17f0*/  ISETP.GT.AND P1, PT, R88, UR43, PT ;  /* 0x0000002b58007c0c */ /* 0x000fe4000bf24270 */
[----:B------:R-:W-:Y:S02]  /*1800*/  CS2R R92, SRZ ;  /* 0x00000000005c7805 */ /* 0x000fe4000001ff00 */
[----:B------:R-:W-:Y:S01]  /*1810*/  CS2R R90, SRZ ;  /* 0x00000000005a7805 */ /* 0x000fe2000001ff00 */
[----:B------:R-:W-:-:S08]  /*1820*/  IMAD.MOV.U32 R89, RZ, RZ, RZ ;  /* 0x000000ffff597224 */ /* 0x000fd000078e00ff */
        /* <DEDUP_REMOVED lines=32> */
.L_x_13690:
        /* <DEDUP_REMOVED lines=9> */
.L_x_13888:
[----:B------:R-:W-:Y:S05]  /*1ac0*/  @!P0 BRA `(.L_x_13692) ;  /* 0x0000000000048947 */ /* 0x000fea0003800000 */
[----:B------:R-:W-:Y:S01]  /*1ad0*/  BPT.TRAP 0x1 ;  /* 0x000000040000795c */ /* 0x000fe20000300000 */
.L_x_13692:
[----:B------:R-:W-:Y:S02]  /*1ae0*/  IMAD.U32 R5, RZ, RZ, UR37 ;  /* 0x00000025ff057e24 */ /* 0x000fe4000f8e00ff */
[----:B0-----:R-:W-:-:S03]  /*1af0*/  IMAD.U32 R0, RZ, RZ, UR46 ;  /* 0x0000002eff007e24 */ /* 0x001fc6000f8e00ff */
[----:B------:R-:W-:Y:S02]  /*1b00*/  LEA R5, R5, UR45, 0x3 ;  /* 0x0000002d05057c11 */ /* 0x000fe4000f8e18ff */
[----:B------:R-:W-:-:S04]  /*1b10*/  SHF.L.U32 R0, R0, 0x1f, RZ ;  /* 0x0000001f00007819 */ /* 0x000fc800000006ff */
[----:B------:R0:W1:Y:S01]  /*1b20*/  SYNCS.PHASECHK.TRANS64.TRYWAIT P2, [R5+URZ+0x16830], R0 ;  /* 0x01683000050075a7 */ /* 0x000062000804017f */
[----:B------:R-:W-:Y:S05]  /*1b30*/  @!P0 BRA `(.L_x_13693) ;  /* 0x0000000000048947 */ /* 0x000fea0003800000 */
[----:B------:R-:W-:Y:S01]  /*1b40*/  BPT.TRAP 0x1 ;  /* 0x000000040000795c */ /* 0x000fe20000300000 */
.L_x_13693:
[----:B------:R-:W2:Y:S02]  /*1b50*/  S2R R2, SR_TID.X ;  /* 0x0000000000027919 */ /* 0x000ea40000002100 */
[----:B--2---:R-:W-:Y:S01]  /*1b60*/  LOP3.LUT P1, RZ, R2, 0x7f, RZ, 0xc0, !PT ;  /* 0x0000007f02ff7812 */ /* 0x004fe2000782c0ff */
[----:B-1----:R-:W-:-:S12]  /*1b70*/  @P2 BRA `(.L_x_13694) ;  /* 0x0000000000082947 */ /* 0x002fd80003800000 */
[----:B------:R-:W1:Y:S02]  /*1b80*/  SYNCS.PHASECHK.TRANS64.TRYWAIT P2, [R5+URZ+0x16830], R0 ;  /* 0x01683000050075a7 */ /* 0x000e64000804017f */
[----:B-1----:R-:W-:Y:S05]  /*1b90*/  @!P2 BRA `(.L_x_13695) ;  /* 0x0000012400a0a947 */ /* 0x002fea0003800000 */
.L_x_13694:
        /* <DEDUP_REMOVED lines=79> */
.L_x_13698:
[----:B------:R-:W-:-:S06]  /*2090*/  UISETP.NE.AND UP2, UPT, UR7, 0x1, UPT ;  /* 0x000000010700788c */ /* 0x000fcc000bf45270 */
[----:B------:R-:W-:-:S05]  /*20a0*/  PLOP3.LUT P2, PT, PT, PT, UP2, 0x80, 0x0 ;  /* 0x000000000000781c */ /* 0x000fca0003f4f028 */
[----:B------:R-:W-:-:S08]  /*20b0*/  @UP2 ULDC.64 UR10, c[0x0][0x9e8] ;  /* 0x00027a00000a2ab9 */ /* 0x000fd00000000a00 */
[----:B------:R-:W-:-:S05]  /*20c0*/  @P2 IMAD.HI.U32 R5, R3, UR10, RZ ;  /* 0x0000000a03052c27 */ /* 0x000fca000f8e00ff */
[----:B------:R-:W-:-:S07]  /*20d0*/  @P2 SHF.R.U32.HI R3, RZ, UR11, R5 ;  /* 0x0000000bff032c19 */ /* 0x000fce0008011605 */
.L_x_13699:
[----:B------:R-:W-:Y:S05]  /*20e0*/  BSYNC B0 ;  /* 0x0000000000007941 */ /* 0x000fea0003800000 */
.L_x_13697:
[----:B------:R-:W-:-:S04]  /*20f0*/  IMAD R3, R3, UR7, -R8 ;  /* 0x0000000703037c24 */ /* 0x000fc8000f8e0a08 */
[----:B------:R-:W-:-:S05]  /*2100*/  IMAD R3, R16, -0x2, R3 ;  /* 0xfffffffe10037824 */ /* 0x000fca00078e0203 */
[----:B------:R-:W-:Y:S02]  /*2110*/  VIMNMX R2, R2, R3, !PT ;  /* 0x0000000302027248 */ /* 0x000fe40007fe0100 */
[----:B------:R-:W-:-:S07]  /*2120*/  VIADDMNMX R0, R3, UR7, R0, PT ;  /* 0x0000000703007c46 */ /* 0x000fce000b800100 */
.L_x_13696:
        /* <DEDUP_REMOVED lines=10> */
[----:B------:R-:W-:Y:S02]  /*21d0*/  FSEL R125, R29, -INF , !P3 ;  /* 0xff8000001d7d7808 */ /* 0x000fe40005800000 */
        /* <DEDUP_REMOVED lines=170> */
[----:B------:R-:W-:Y:S01]  /*2c80*/  ISETP.GE.AND P6, PT, R4, 0x7a, PT ;  /* 0x0000007a0400780c */ /* 0x000fe20003fc6270 */
[----:B0-----:R-:W-:-:S12]  /*2c90*/  IMAD.IADD R4, R12, 0x1, R3 ;  /* 0x000000010c047824 */ /* 0x001fd800078e0203 */
        /* <DEDUP_REMOVED lines=22> */
.L_x_13702:
[----:B------:R-:W-:-:S06]  /*2e00*/  UISETP.NE.AND UP2, UPT, UR7, 0x1, UPT ;  /* 0x000000010700788c */ /* 0x000fcc000bf45270 */
[----:B------:R-:W-:-:S05]  /*2e10*/  PLOP3.LUT P6, PT, PT, PT, UP2, 0x80, 0x0 ;  /* 0x000000000000781c */ /* 0x000fca0003fcf028 */
[----:B------:R-:W-:-:S08]  /*2e20*/  @UP2 ULDC.64 UR10, c[0x0][0x9e8] ;  /* 0x00027a00000a2ab9 */ /* 0x000fd00000000a00 */
[----:B------:R-:W-:Y:S01]  /*2e30*/  @P6 IMAD.HI.U32 R3, R0, UR10, RZ ;  /* 0x0000000a00036c27 */ /* 0x000fe2000f8e00ff */
[----:B------:R-:W-:-:S13]  /*2e40*/  PLOP3.LUT P6, PT, PT, PT, UP2, 0x80, 0x0 ;  /* 0x000000000000781c */ /* 0x000fda0003fcf028 */
[----:B------:R-:W-:-:S07]  /*2e50*/  @P6 SHF.R.U32.HI R0, RZ, UR11, R3 ;  /* 0x0000000bff006c19 */ /* 0x000fce0008011603 */
.L_x_13703:
[----:B------:R-:W-:Y:S05]  /*2e60*/  BSYNC B0 ;  /* 0x0000000000007941 */ /* 0x000fea0003800000 */
.L_x_13701:
[----:B------:R-:W-:-:S04]  /*2e70*/  IMAD R3, R0, UR7, -R8 ;  /* 0x0000000700037c24 */ /* 0x000fc8000f8e0a08 */
[----:B------:R-:W-:-:S05]  /*2e80*/  IMAD R3, R16, -0x2, R3 ;  /* 0xfffffffe10037824 */ /* 0x000fca00078e0203 */
[----:B------:R-:W-:Y:S02]  /*2e90*/  VIMNMX R4, R4, R3, !PT ;  /* 0x0000000304047248 */ /* 0x000fe40007fe0100 */
[----:B------:R-:W-:-:S07]  /*2ea0*/  VIADDMNMX R2, R3, UR7, R2, PT ;  /* 0x0000000703027c46 */ /* 0x000fce000b800102 */
.L_x_13700:
[----:B------:R-:W-:Y:S01]  /*2eb0*/  ISETP.GT.AND P2, PT, R4, 0x1, !P2 ;  /* 0x000000010400780c */ /* 0x000fe20005744270 */
[----:B------:R-:W-:Y:S01]  /*2ec0*/  ULDC UR10, c[0x0][0x988] ;  /* 0x00026200000a7ab9 */ /* 0x000fe20000000800 */
[----:B------:R-:W-:Y:S01]  /*2ed0*/  LOP3.LUT P6, RZ, R14, 0x8, RZ, 0xc0, !PT ;  /* 0x000000080eff7812 */ /* 0x000fe200078cc0ff */
[----:B------:R-:W-:Y:S01]  /*2ee0*/  @UP0 ULDC UR15, c[0x0][0x450] ;  /* 0x00011400000f0ab9 */ /* 0x000fe20000000800 */
[----:B------:R-:W-:Y:S01]  /*2ef0*/  ISETP.LT.OR P2, PT, R2, 0x2, P2 ;  /* 0x000000020200780c */ /* 0x000fe20001741670 */
[----:B------:R-:W-:Y:S01]  /*2f00*/  UMOV UR14, UR41 ;  /* 0x00000029000e7c82 */ /* 0x000fe20008000000 */
        /* <DEDUP_REMOVED lines=16> */
[----:B------:R-:W-:Y:S02]  /*3010*/  ISETP.GT.AND P2, PT, R4, 0x10, !P6 ;  /* 0x000000100400780c */ /* 0x000fe40007744270 */
[----:B------:R-:W-:Y:S02]  /*3020*/  FMNMX.FTZ R0, R109, R0, !PT ;  /* 0x000000006d007209 */ /* 0x000fe40007810000 */
        /* <DEDUP_REMOVED lines=55> */
[----:B------:R-:W-:Y:S01]  /*33a0*/  FMNMX.FTZ R8, R85, R0, !PT ;  /* 0x0000000055087209 */ /* 0x000fe20007810000 */
[----:B------:R-:W-:Y:S01]  /*33b0*/  IMAD.U32 R0, RZ, RZ, UR10 ;  /* 0x0000000aff007e24 */ /* 0x000fe2000f8e00ff */
[----:B------:R-:W-:Y:S01]  /*33c0*/  ISETP.LT.OR P2, PT, R2, 0x31, P2 ;  /* 0x000000310200780c */ /* 0x000fe20001741670 */
[----:B------:R-:W-:Y:S01]  /*33d0*/  @UP0 ULDC UR10, c[0x0][0x44c] ;  /* 0x00011300000a0ab9 */ /* 0x000fe20000000800 */
[----:B------:R-:W-:Y:S01]  /*33e0*/  ISETP.GT.AND P3, PT, R4, 0x70, !P3 ;  /* 0x000000700400780c */ /* 0x000fe20005f64270 */
[----:B------:R-:W0:Y:S01]  /*33f0*/  SHFL.BFLY PT, R3, R8, 0x2, 0x1f ;  /* 0x0c401f0008037f89 */ /* 0x000e2200000e0000 */
[----:B------:R-:W-:Y:S01]  /*3400*/  FSEL R39, R50, -INF , !P2 ;  /* 0xff80000032277808 */ /* 0x000fe20005000000 */
[----:B------:R-:W-:Y:S01]  /*3410*/  UIMAD.WIDE.U32 UR10, UR41, UR10, URZ ;  /* 0x0000000a290a72a5 */ /* 0x000fe2000f8e003f */
[----:B------:R-:W-:-:S02]  /*3420*/  LOP3.LUT P2, RZ, R14, 0x20000, RZ, 0xc0, !PT ;  /* 0x000200000eff7812 */ /* 0x000fc4000784c0ff */
[C---:B------:R-:W-:Y:S01]  /*3430*/  ISETP.GT.AND P4, PT, R4.reuse, 0x71, !P4 ;  /* 0x000000710400780c */ /* 0x040fe20006784270 */
[----:B------:R-:W-:Y:S01]  /*3440*/  @UP0 USHF.R.U32.HI UR14, URZ, UR15, UR11 ;  /* 0x0000000f3f0e0299 */ /* 0x000fe2000801160b */
[----:B------:R-:W-:Y:S02]  /*3450*/  ISETP.GT.AND P2, PT, R4, 0x31, !P2 ;  /* 0x000000310400780c */ /* 0x000fe40005744270 */
[C---:B------:R-:W-:Y:S01]  /*3460*/  ISETP.LT.OR P3, PT, R2.reuse, 0x71, P3 ;  /* 0x000000710200780c */ /* 0x040fe20001f61670 */
[----:B------:R-:W-:Y:S01]  /*3470*/  UIADD3 UR49, UR49, UR14, URZ ;  /* 0x0000000e31317290 */ /* 0x000fe2000fffe03f */
[----:B------:R-:W-:Y:S02]  /*3480*/  ISETP.LT.OR P2, PT, R2, 0x32, P2 ;  /* 0x000000320200780c */ /* 0x000fe40001741670 */
[----:B------:R-:W-:Y:S01]  /*3490*/  ISETP.GT.AND P5, PT, R4, 0x78, !P5 ;  /* 0x000000780400780c */ /* 0x000fe20006fa4270 */
[----:B------:R-:W-:Y:S01]  /*34a0*/  UIADD3 UR6, UR49, UR6, URZ ;  /* 0x0000000631067290 */ /* 0x000fe2000fffe03f */
[----:B------:R-:W-:-:S02]  /*34b0*/  FSEL R51, R51, -INF , !P2 ;  /* 0xff80000033337808 */ /* 0x000fc40005000000 */
[----:B------:R-:W-:Y:S02]  /*34c0*/  LOP3.LUT P2, RZ, R14, 0x10000, RZ, 0xc0, !PT ;  /* 0x000100000eff7812 */ /* 0x000fe4000784c0ff */
[----:B------:R-:W-:Y:S02]  /*34d0*/  ISETP.LT.OR P4, PT, R2, 0x72, P4 ;  /* 0x000000720200780c */ /* 0x000fe40002781670 */
[----:B------:R-:W-:Y:S02]  /*34e0*/  ISETP.GT.AND P2, PT, R4, 0x38, !P2 ;  /* 0x000000380400780c */ /* 0x000fe40005744270 */
[C---:B------:R-:W-:Y:S02]  /*34f0*/  ISETP.LT.OR P5, PT, R2.reuse, 0x79, P5 ;  /* 0x000000790200780c */ /* 0x040fe40002fa1670 */
[----:B------:R-:W-:Y:S02]  /*3500*/  ISETP.LT.OR P2, PT, R2, 0x39, P2 ;  /* 0x000000390200780c */ /* 0x000fe40001741670 */
[----:B0-----:R-:W-:-:S02]  /*3510*/  FMNMX.FTZ R10, R8, R3, !PT ;  /* 0x00000003080a7209 */ /* 0x001fc40007810000 */
[----:B------:R-:W-:Y:S02]  /*3520*/  FSEL R47, R54, -INF , !P2 ;  /* 0xff800000362f7808 */ /* 0x000fe40005000000 */
[----:B------:R-:W-:Y:S01]  /*3530*/  ISETP.GT.AND P2, PT, R4, 0x39, !P6 ;  /* 0x000000390400780c */ /* 0x000fe20007744270 */
[----:B------:R-:W0:Y:S01]  /*3540*/  SHFL.BFLY PT, R3, R10, 0x1, 0x1f ;  /* 0x0c201f000a037f89 */ /* 0x000e2200000e0000 */
[----:B------:R-:W-:Y:S02]  /*3550*/  LOP3.LUT P6, RZ, R14, 0x10, RZ, 0xc0, !PT ;  /* 0x000000100eff7812 */ /* 0x000fe400078cc0ff */
[----:B------:R-:W-:Y:S02]  /*3560*/  ISETP.LT.OR P2, PT, R2, 0x3a, P2 ;  /* 0x0000003a0200780c */ /* 0x000fe40001741670 */
[----:B------:R-:W-:Y:S02]  /*3570*/  FSEL R83, R83, -INF , !P4 ;  /* 0xff80000053537808 */ /* 0x000fe40006000000 */
[----:B------:R-:W-:-:S02]  /*3580*/  FSEL R55, R55, -INF , !P2 ;  /* 0xff80000037377808 */ /* 0x000fc40005000000 */
[----:B------:R-:W-:-:S04]  /*3590*/  LOP3.LUT P2, RZ, R14, 0x4000, RZ, 0xc0, !PT ;  /* 0x000040000eff7812 */ /* 0x000fc8000784c0ff */
        /* <DEDUP_REMOVED lines=49> */
[-CC-:B------:R-:W-:Y:S01]  /*38b0*/  FFMA.FTZ R136, R105, R0.reuse, -R6.reuse ;  /* 0x0000000069887223 */ /* 0x180fe20000010806 */
[----:B------:R-:W-:Y:S01]  /*38c0*/  ISETP.LT.OR P2, PT, R2, 0x1, P2 ;  /* 0x000000010200780c */ /* 0x000fe20001741670 */
[-CC-:B------:R-:W-:Y:S01]  /*38d0*/  FFMA.FTZ R132, R25, R0.reuse, -R6.reuse ;  /* 0x0000000019847223 */ /* 0x180fe20000010806 */
[----:B------:R-:W-:Y:S01]  /*38e0*/  FSEL R105, R82, -INF , !P3 ;  /* 0xff80000052697808 */ /* 0x000fe20005800000 */
[-CC-:B------:R-:W-:Y:S01]  /*38f0*/  FFMA.FTZ R25, R57, R0.reuse, -R6.reuse ;  /* 0x0000000039197223 */ /* 0x180fe20000010806 */
[----:B------:R-:W-:Y:S01]  /*3900*/  FSEL R26, R26, -INF , !P2 ;  /* 0xff8000001a1a7808 */ /* 0x000fe20005000000 */
[-CC-:B------:R-:W-:Y:S01]  /*3910*/  FFMA.FTZ R134, R21, R0.reuse, -R6.reuse ;  /* 0x0000000015867223 */ /* 0x180fe20000010806 */
[----:B------:R-:W-:Y:S01]  /*3920*/  LOP3.LUT P2, RZ, R14, 0x4000000, RZ, 0xc0, !PT ;  /* 0x040000000eff7812 */ /* 0x000fe2000784c0ff */
[-CC-:B------:R-:W-:Y:S01]  /*3930*/  FFMA.FTZ R21, R61, R0.reuse, -R6.reuse ;  /* 0x000000003d157223 */ /* 0x180fe20000010806 */
        /* <DEDUP_REMOVED lines=13> */
[--C-:B------:R-:W-:Y:S01]  /*3a10*/  FFMA.FTZ R138, R103, R0, -R6.reuse ;  /* 0x00000000678a7223 */ /* 0x100fe20000010806 */
[----:B------:R-:W-:Y:S01]  /*3a20*/  ISETP.GT.AND P6, PT, R4, 0x79, !P6 ;  /* 0x000000790400780c */ /* 0x000fe200077c4270 */
[----:B------:R-:W0:Y:S01]  /*3a30*/  MUFU.EX2 R129, R129 ;  /* 0x0000008100817308 */ /* 0x000e220000000800 */
[----:B------:R-:W-:Y:S01]  /*3a40*/  FMNMX.FTZ R8, R97, R8, !PT ;  /* 0x0000000861087209 */ /* 0x000fe20007810000 */
[-CC-:B------:R-:W-:Y:S01]  /*3a50*/  FFMA.FTZ R128, R11, R0.reuse, -R6.reuse ;  /* 0x000000000b807223 */ /* 0x180fe20000010806 */
[----:B------:R-:W-:Y:S01]  /*3a60*/  ISETP.LT.OR P6, PT, R2, 0x7a, P6 ;  /* 0x0000007a0200780c */ /* 0x000fe200037c1670 */
[--C-:B------:R-:W-:Y:S01]  /*3a70*/  FFMA.FTZ R130, R13, R0, -R6.reuse ;  /* 0x000000000d827223 */ /* 0x100fe20000010806 */
[----:B------:R-:W-:Y:S01]  /*3a80*/  FMNMX.FTZ R8, R41, R8, !PT ;  /* 0x0000000829087209 */ /* 0x000fe20007810000 */
[--C-:B------:R-:W-:Y:S01]  /*3a90*/  FFMA.FTZ R124, R7, R0, -R6.reuse ;  /* 0x00000000077c7223 */ /* 0x100fe20000010806 */
[----:B------:R-:W-:Y:S01]  /*3aa0*/  FSEL R57, R86, -INF , !P5 ;  /* 0xff80000056397808 */ /* 0x000fe20006800000 */
[----:B------:R-:W1:Y:S01]  /*3ab0*/  MUFU.EX2 R150, R150 ;  /* 0x0000009600967308 */ /* 0x000e620000000800 */
[----:B------:R-:W-:Y:S01]  /*3ac0*/  FMNMX.FTZ R8, R95, R8, !PT ;  /* 0x000000085f087209 */ /* 0x000fe20007810000 */
[-CC-:B------:R-:W-:Y:S01]  /*3ad0*/  FFMA.FTZ R126, R9, R0.reuse, -R6.reuse ;  /* 0x00000000097e7223 */ /* 0x180fe20000010806 */
[----:B------:R-:W-:Y:S01]  /*3ae0*/  FSEL R87, R87, -INF , !P6 ;  /* 0xff80000057577808 */ /* 0x000fe20007000000 */
        /* <DEDUP_REMOVED lines=65> */
[----:B------:R-:W-:Y:S01]  /*3f00*/  MUFU.EX2 R11, R11 ;  /* 0x0000000b000b7308 */ /* 0x000fe20000000800 */
[----:B------:R-:W-:Y:S02]  /*3f10*/  FSEL R6, R4, RZ, P2 ;  /* 0x000000ff04067208 */ /* 0x000fe40001000000 */
[----:B------:R-:W-:-:S03]  /*3f20*/  PLOP3.LUT P2, PT, PT, PT, UP1, 0x40, 0x0 ;  /* 0x000000000000781c */ /* 0x000fc60003f4e818 */
[-CC-:B------:R-:W-:Y:S01]  /*3f30*/  FFMA.FTZ R145, R31, R0.reuse, -R6.reuse ;  /* 0x000000001f917223 */ /* 0x180fe20000010806 */
[----:B------:R-:W-:Y:S01]  /*3f40*/  FADD.FTZ R31, R148, R129 ;  /* 0x00000081941f7221 */ /* 0x000fe20000010000 */
[-CC-:B------:R-:W-:Y:S01]  /*3f50*/  FFMA.FTZ R149, R26, R0.reuse, -R6.reuse ;  /* 0x000000001a957223 */ /* 0x180fe20000010806 */
[-CC-:B------:R-:W-:Y:S01]  /*3f60*/  FFMA.FTZ R4, R101, R0.reuse, -R6.reuse ;  /* 0x0000000065047223 */ /* 0x180fe20000010806 */
[-CC-:B------:R-:W-:Y:S01]  /*3f70*/  FFMA.FTZ R151, R53, R0.reuse, -R6.reuse ;  /* 0x0000000035977223 */ /* 0x180fe20000010806 */
[----:B-1----:R-:W-:Y:S01]  /*3f80*/  FADD.FTZ R26, R150, R31 ;  /* 0x0000001f961a7221 */ /* 0x002fe20000010000 */
[-CC-:B------:R-:W-:Y:S01]  /*3f90*/  FFMA.FTZ R8, R99, R0.reuse, -R6.reuse ;  /* 0x0000000063087223 */ /* 0x180fe20000010806 */
[-C--:B------:R-:W-:Y:S01]  /*3fa0*/  FFMA.FTZ R10, R97, R0.reuse, -R6 ;  /* 0x00000000610a7223 */ /* 0x080fe20000010806 */
[----:B------:R-:W-:Y:S01]  /*3fb0*/  MUFU.EX2 R149, R149 ;  /* 0x0000009500957308 */ /* 0x000fe20000000800 */
[----:B--2---:R-:W-:Y:S01]  /*3fc0*/  FADD.FTZ R31, R125, R26 ;  /* 0x0000001a7d1f7221 */ /* 0x004fe20000010000 */
        /* <DEDUP_REMOVED lines=23> */
[----:B------:R-:W-:Y:S01]  /*4140*/  FADD.FTZ R31, R89, R30 ;  /* 0x0000001e591f7221 */ /* 0x000fe20000010000 */
[----:B0-----:R-:W-:Y:S01]  /*4150*/  FADD.FTZ R32, R149, R4 ;  /* 0x0000000495207221 */ /* 0x001fe20000010000 */
[-CC-:B------:R-:W-:Y:S01]  /*4160*/  FFMA.FTZ R71, R71, R0.reuse, -R6.reuse ;  /* 0x0000000047477223 */ /* 0x180fe20000010806 */
[-CC-:B------:R-:W-:Y:S01]  /*4170*/  FFMA.FTZ R119, R119, R0.reuse, -R6.reuse ;  /* 0x0000000077777223 */ /* 0x180fe20000010806 */
[----:B------:R-:W-:Y:S01]  /*4180*/  FADD.FTZ R30, R142, R31 ;  /* 0x0000001f8e1e7221 */ /* 0x000fe20000010000 */
[-CC-:B------:R-:W-:Y:S01]  /*4190*/  FFMA.FTZ R75, R75, R0.reuse, -R6.reuse ;  /* 0x000000004b4b7223 */ /* 0x180fe20000010806 */
[-C--:B------:R-:W-:Y:S01]  /*41a0*/  FFMA.FTZ R121, R121, R0.reuse, -R6 ;  /* 0x0000000079797223 */ /* 0x080fe20000010806 */
[----:B------:R-:W0:Y:S01]  /*41b0*/  MUFU.EX2 R145, R145 ;  /* 0x0000009100917308 */ /* 0x000e220000000800 */
[----:B------:R-:W-:Y:S01]  /*41c0*/  FADD.FTZ R31, R45, R30 ;  /* 0x0000001e2d1f7221 */ /* 0x000fe20000010000 */
[----:B-1----:R-:W-:Y:S01]  /*41d0*/  FADD.FTZ R29, R151, R32 ;  /* 0x00000020971d7221 */ /* 0x002fe20000010000 */
[-CC-:B------:R-:W-:Y:S01]  /*41e0*/  FFMA.FTZ R30, R63, R0.reuse, -R6.reuse ;  /* 0x000000003f1e7223 */ /* 0x180fe20000010806 */
[-CC-:B------:R-:W-:Y:S01]  /*41f0*/  FFMA.FTZ R79, R79, R0.reuse, -R6.reuse ;  /* 0x000000004f4f7223 */ /* 0x180fe20000010806 */
[----:B------:R-:W-:Y:S01]  /*4200*/  FADD.FTZ R34, R136, R31 ;  /* 0x0000001f88227221 */ /* 0x000fe20000010000 */
[-CC-:B------:R-:W-:Y:S01]  /*4210*/  FFMA.FTZ R105, R105, R0.reuse, -R6.reuse ;  /* 0x0000000069697223 */ /* 0x180fe20000010806 */
[-C--:B------:R-:W-:Y:S01]  /*4220*/  FFMA.FTZ R83, R83, R0.reuse, -R6 ;  /* 0x0000000053537223 */ /* 0x080fe20000010806 */
[----:B------:R-:W1:Y:S01]  /*4230*/  MUFU.EX2 R10, R10 ;  /* 0x0000000a000a7308 */ /* 0x000e620000000800 */
[C---:B--2---:R-:W-:Y:S01]  /*4240*/  FADD.FTZ R32, R8.reuse, R29 ;  /* 0x0000001d08207221 */ /* 0x044fe20000010000 */
[----:B------:R-:W-:Y:S01]  /*4250*/  FADD.FTZ R31, R49, R34 ;  /* 0x00000022311f7221 */ /* 0x000fe20000010000 */
[-CC-:B------:R-:W-:Y:S01]  /*4260*/  FFMA.FTZ R57, R57, R0.reuse, -R6.reuse ;  /* 0x0000000039397223 */ /* 0x180fe20000010806 */
[-C--:B------:R-:W-:Y:S01]  /*4270*/  FFMA.FTZ R87, R87, R0.reuse, -R6 ;  /* 0x0000000057577223 */ /* 0x080fe20000010806 */
[----:B------:R-:W-:Y:S01]  /*4280*/  F2FP.BF16.F32.PACK_AB R151, R8, R151 ;  /* 0x000000970897723e */ /* 0x000fe200000010ff */
[----:B------:R-:W-:Y:S01]  /*4290*/  FADD.FTZ R36, R138, R31 ;  /* 0x0000001f8a247221 */ /* 0x000fe20000010000 */
[----:B------:R-:W-:Y:S01]  /*42a0*/  F2FP.BF16.F32.PACK_AB R149, R4, R149 ;  /* 0x000000950495723e */ /* 0x000fe200000010ff */
[----:B------:R-:W2:Y:S01]  /*42b0*/  MUFU.EX2 R147, R147 ;  /* 0x0000009300937308 */ /* 0x000ea20000000800 */
[----:B0-----:R-:W-:Y:S01]  /*42c0*/  FADD.FTZ R29, R145, R32 ;  /* 0x00000020911d7221 */ /* 0x001fe20000010000 */
[----:B------:R-:W-:Y:S01]  /*42d0*/  FADD.FTZ R31, R103, R36 ;  /* 0x00000024671f7221 */ /* 0x000fe20000010000 */
[----:B------:R-:W-:Y:S01]  /*42e0*/  FFMA.FTZ R32, R117, R0, -R6 ;  /* 0x0000000075207223 */ /* 0x000fe20000010806 */
[----:B------:R-:W-:-:S02]  /*42f0*/  F2FP.BF16.F32.PACK_AB R148, R129, R148 ;  /* 0x000000948194723e */ /* 0x000fc400000010ff */
[----:B------:R-:W-:Y:S01]  /*4300*/  FADD.FTZ R36, R132, R31 ;  /* 0x0000001f84247221 */ /* 0x000fe20000010000 */
[C---:B------:R-:W-:Y:S01]  /*4310*/  F2FP.BF16.F32.PACK_AB R132, R25.reuse, R132 ;  /* 0x000000841984723e */ /* 0x040fe200000010ff */
[----:B------:R-:W0:Y:S01]  /*4320*/  MUFU.EX2 R12, R12 ;  /* 0x0000000c000c7308 */ /* 0x000e220000000800 */
[C---:B-1----:R-:W-:Y:S01]  /*4330*/  FADD.FTZ R34, R10.reuse, R29 ;  /* 0x0000001d0a227221 */ /* 0x042fe20000010000 */
        /* <DEDUP_REMOVED lines=11> */
[C---:B------:R-:W-:Y:S01]  /*43f0*/  F2FP.BF16.F32.PACK_AB R128, R11.reuse, R128 ;  /* 0x000000800b80723e */ /* 0x040fe200000010ff */
[----:B------:R-:W2:Y:S01]  /*4400*/  MUFU.EX2 R14, R14 ;  /* 0x0000000e000e7308 */ /* 0x000ea20000000800 */
[----:B0-----:R-:W-:Y:S01]  /*4410*/  FADD.FTZ R34, R12, R29 ;  /* 0x0000001d0c227221 */ /* 0x001fe20000010000 */
[----:B------:R-:W-:Y:S01]  /*4420*/  FADD.FTZ R31, R11, R38 ;  /* 0x000000260b1f7221 */ /* 0x000fe20000010000 */
        /* <DEDUP_REMOVED lines=85> */
[----:B------:R-:W-:Y:S02]  /*4980*/  VIADD R4, R88, 0xfffffffe ;  /* 0xfffffffe58047836 */ /* 0x000fe40000000000 */
[----:B0-----:R-:W-:-:S04]  /*4990*/  FADD.FTZ R5, R57, R10 ;  /* 0x0000000a39057221 */ /* 0x001fc80000010000 */
[C---:B-1----:R-:W-:Y:S01]  /*49a0*/  FADD.FTZ R5, R8.reuse, R5 ;  /* 0x0000000508057221 */ /* 0x042fe20000010000 */
        /* <DEDUP_REMOVED lines=12> */
.L_x_13705:
[----:B------:R-:W-:-:S11]  /*4a70*/  UISETP.NE.AND UP2, UPT, UR7, 0x1, UPT ;  /* 0x000000010700788c */ /* 0x000fd6000bf45270 */
[----:B------:R-:W-:Y:S02]  /*4a80*/  @UP2 ULDC.64 UR18, c[0x0][0x9e8] ;  /* 0x00027a0000122ab9 */ /* 0x000fe40000000a00 */
[----:B------:R-:W-:-:S04]  /*4a90*/  UIMAD.WIDE.U32 UR10, UR14, UR18, URZ ;  /* 0x000000120e0a72a5 */ /* 0x000fc8000f8e003f */
[----:B------:R-:W-:-:S12]  /*4aa0*/  @UP2 USHF.R.U32.HI UR14, URZ, UR19, UR11 ;  /* 0x000000133f0e2299 */ /* 0x000fd8000801160b */
.L_x_13706:
[----:B------:R-:W-:-:S04]  /*4ab0*/  UIMAD UR7, UR14, UR7, UR7 ;  /* 0x000000070e0772a4 */ /* 0x000fc8000f8e0207 */
[----:B------:R-:W-:-:S04]  /*4ac0*/  UISETP.LT.AND UP2, UPT, UR6, UR7, UPT ;  /* 0x000000070600728c */ /* 0x000fc8000bf41270 */
[----:B------:R-:W-:-:S12]  /*4ad0*/  USEL UR6, UR6, UR7, UP2 ;  /* 0x0000000706067287 */ /* 0x000fd80009000000 */
.L_x_13704:
        /* <DEDUP_REMOVED lines=26> */
[----:B------:R-:W-:-:S05]  /*4c80*/  ULDC UR23, c[0x0][0x9e0] ;  /* 0x0002780000177ab9 */ /* 0x000fca0000000800 */
.L_x_13724:
        /* <DEDUP_REMOVED lines=9> */
.L_x_13709:
[----:B------:R-:W-:Y:S01]  /*4d20*/  ULEA UR6, UR25, UR45, 0x3 ;  /* 0x0000002d19067291 */ /* 0x000fe2000f8e183f */
[----:B------:R-:W-:-:S05]  /*4d30*/  IMAD.U32 R0, RZ, RZ, UR24 ;  /* 0x00000018ff007e24 */ /* 0x000fca000f8e00ff */
[----:B------:R-:W-:-:S04]  /*4d40*/  SHF.L.U32 R0, R0, 0x1f, RZ ;  /* 0x0000001f00007819 */ /* 0x000fc800000006ff */
[----:B------:R0:W1:Y:S01]  /*4d50*/  SYNCS.PHASECHK.TRANS64.TRYWAIT P2, [UR6+0x16830], R0 ;  /* 0x01683000ff0075a7 */ /* 0x0000620008040146 */
[----:B------:R-:W-:Y:S05]  /*4d60*/  @!P0 BRA `(.L_x_13710) ;  /* 0x0000000000048947 */ /* 0x000fea0003800000 */
[----:B------:R-:W-:Y:S01]  /*4d70*/  BPT.TRAP 0x1 ;  /* 0x000000040000795c */ /* 0x000fe20000300000 */
.L_x_13710:
[----:B-1----:R-:W-:Y:S05]  /*4d80*/  @P2 BRA `(.L_x_13708) ;  /* 0x0000000000082947 */ /* 0x002fea0003800000 */
[----:B------:R-:W1:Y:S02]  /*4d90*/  SYNCS.PHASECHK.TRANS64.TRYWAIT P2, [UR6+0x16830], R0 ;  /* 0x01683000ff0075a7 */ /* 0x000e640008040146 */
[----:B-1----:R-:W-:Y:S05]  /*4da0*/  @!P2 BRA `(.L_x_13711) ;  /* 0x000000f40030a947 */ /* 0x002fea0003800000 */
.L_x_13708:
        /* <DEDUP_REMOVED lines=25> */
.L_x_13713:
[----:B------:R-:W-:Y:S01]  /*4f40*/  ULEA UR6, UR37, UR45, 0x3 ;  /* 0x0000002d25067291 */ /* 0x000fe2000f8e183f */
[----:B------:R-:W-:-:S05]  /*4f50*/  IMAD.U32 R0, RZ, RZ, UR46 ;  /* 0x0000002eff007e24 */ /* 0x000fca000f8e00ff */
[----:B------:R-:W-:-:S04]  /*4f60*/  SHF.L.U32 R0, R0, 0x1f, RZ ;  /* 0x0000001f00007819 */ /* 0x000fc800000006ff */
[----:B------:R0:W1:Y:S01]  /*4f70*/  SYNCS.PHASECHK.TRANS64.TRYWAIT P2, [UR6+0x16850], R0 ;  /* 0x01685000ff0075a7 */ /* 0x0000620008040146 */
[----:B------:R-:W-:Y:S05]  /*4f80*/  @!P0 BRA `(.L_x_13714) ;  /* 0x0000000000048947 */ /* 0x000fea0003800000 */
[----:B------:R-:W-:Y:S01]  /*4f90*/  BPT.TRAP 0x1 ;  /* 0x000000040000795c */ /* 0x000fe20000300000 */
.L_x_13714:
[----:B-1----:R-:W-:Y:S05]  /*4fa0*/  @P2 BRA `(.L_x_13712) ;  /* 0x0000000000082947 */ /* 0x002fea0003800000 */
[----:B------:R-:W1:Y:S02]  /*4fb0*/  SYNCS.PHASECHK.TRANS64.TRYWAIT P2, [UR6+0x16850], R0 ;  /* 0x01685000ff0075a7 */ /* 0x000e640008040146 */
[----:B-1----:R-:W-:Y:S05]  /*4fc0*/  @!P2 BRA `(.L_x_13715) ;  /* 0x000000f000c0a947 */ /* 0x002fea0003800000 */
.L_x_13712:
[----:B------:R-:W-:Y:S01]  /*4fd0*/  UIADD3 UR6, UR45, 0x400, URZ ;  /* 0x000004002d067890 */ /* 0x000fe2000fffe03f */
[----:B------:R-:W-:Y:S01]  /*4fe0*/  WARPGROUP.ARRIVE ;  /* 0x00000000000079c5 */ /* 0x000fe20000000000 */
[----:B------:R-:W-:-:S05]  /*4ff0*/  UMOV UR7, 0x40000040 ;  /* 0x4000004000077882 */ /* 0x000fca0000000000 */
[----:B-1----:R-:W1:Y:S01]  /*5000*/  S2R R7, SR_TID.X ;  /* 0x0000000000077919 */ /* 0x002e620000002100 */
[----:B------:R-:W-:Y:S01]  /*5010*/  USHF.R.U32.HI UR6, URZ, 0x4, UR6 ;  /* 0x000000043f067899 */ /* 0x000fe20008011606 */
[----:B------:R-:W-:Y:S01]  /*5020*/  PLOP3.LUT P2, PT, PT, PT, UP0, 0x80, 0x0 ;  /* 0x000000000000781c */ /* 0x000fe20003f4f008 */
[----:B------:R-:W-:Y:S01]  /*5030*/  VIADD R11, R17, UR41 ;  /* 0x00000029110b7c36 */ /* 0x000fe20008000000 */
[----:B------:R-:W-:Y:S01]  /*5040*/  PLOP3.LUT P3, PT, PT, PT, UP0, 0x80, 0x0 ;  /* 0x000000000000781c */ /* 0x000fe20003f6f008 */
[----:B------:R-:W-:Y:S01]  /*5050*/  ULOP3.LUT UR6, UR6, 0x3fff, URZ, 0xc0, !UPT ;  /* 0x00003fff06067892 */ /* 0x000fe2000f8ec03f */
[----:B------:R-:W-:-:S03]  /*5060*/  IMAD.U32 R8, RZ, RZ, UR25 ;  /* 0x00000019ff087e24 */ /* 0x000fc6000f8e00ff */
[----:B------:R-:W-:Y:S02]  /*5070*/  ULEA UR10, UR37, UR6, 0xa ;  /* 0x00000006250a7291 */ /* 0x000fe4000f8e503f */
[----:B------:R-:W-:-:S05]  /*5080*/  @!P1 LEA R8, R8, UR45, 0x3 ;  /* 0x0000002d08089c11 */ /* 0x000fca000f8e18ff */
[----:B------:R-:W-:Y:S01]  /*5090*/  UMOV UR6, UR10 ;  /* 0x0000000a00067c82 */ /* 0x000fe20008000000 */
[----:B------:R-:W-:Y:S01]  /*50a0*/  @!P1 VIADD R8, R8, 0x16840 ;  /* 0x0001684008089836 */ /* 0x000fe20000000000 */
[----:B------:R-:W-:Y:S01]  /*50b0*/  HGMMA.64x64x16.F32.BF16 R88, R148, gdesc[UR4].tnspB, R88, gsb0 ;  /* 0x40e0000494587df0 */ /* 0x000fe20008001858 */
[----:B------:R-:W-:Y:S01]  /*50c0*/  UIADD3 UR6, UR10, 0x80, URZ ;  /* 0x000000800a067890 */ /* 0x000fe2000fffe03f */
[----:B------:R-:W-:Y:S02]  /*50d0*/  UMOV UR7, 0x40000040 ;  /* 0x4000004000077882 */ /* 0x000fe40000000000 */
        /* <DEDUP_REMOVED lines=34> */
[----:B------:R-:W-:Y:S02]  /*5300*/  @UP0 ULDC UR6, c[0x0][0x44c] ;  /* 0x0001130000060ab9 */ /* 0x000fe40000000800 */
[----:B0-----:R-:W-:Y:S01]  /*5310*/  @P2 IMAD.HI.U32 R0, R11, UR6, RZ ;  /* 0x000000060b002c27 */ /* 0x001fe2000f8e00ff */
[----:B------:R-:W-:Y:S01]  /*5320*/  @UP0 ULDC UR6, c[0x0][0x450] ;  /* 0x0001140000060ab9 */ /* 0x000fe20000000800 */
[----:B-1----:R-:W-:Y:S02]  /*5330*/  ISETP.GE.U32.AND P2, PT, R7, 0x180, PT ;  /* 0x000001800700780c */ /* 0x002fe40003f46070 */
[----:B------:R-:W-:Y:S01]  /*5340*/  VIADD R7, R22, 0x9 ;  /* 0x0000000916077836 */ /* 0x000fe20000000000 */
[----:B------:R-:W-:Y:S01]  /*5350*/  @P3 SHF.R.U32.HI R11, RZ, UR6, R0 ;  /* 0x00000006ff0b3c19 */ /* 0x000fe20008011600 */
[----:B------:R-:W-:Y:S01]  /*5360*/  IMAD.SHL.U32 R0, R4, 0x80, RZ ;  /* 0x0000008004007824 */ /* 0x000fe200078e00ff */
[----:B------:R-:W-:-:S02]  /*5370*/  ULOP3.LUT UR6, URZ, UR21, URZ, 0x33, !UPT ;  /* 0x000000153f067292 */ /* 0x000fc4000f8e333f */
[----:B------:R-:W-:Y:S01]  /*5380*/  SEL R7, R7, 0x9, !P2 ;  /* 0x0000000907077807 */ /* 0x000fe20005000000 */
[----:B------:R-:W0:Y:S01]  /*5390*/  SHFL.IDX PT, R13, R11, RZ, 0x1c1f ;  /* 0x001c1fff0b0d7589 */ /* 0x000e2200000e0000 */
[----:B------:R-:W-:Y:S02]  /*53a0*/  IADD3 R9, -R0, 0x1, RZ ;  /* 0x0000000100097810 */ /* 0x000fe40007ffe1ff */
[----:B------:R-:W-:-:S03]  /*53b0*/  PLOP3.LUT P2, PT, PT, PT, UP1, 0x40, 0x0 ;  /* 0x000000000000781c */ /* 0x000fc60003f4e818 */
        /* <DEDUP_REMOVED lines=24> */
.L_x_13718:
[----:B------:R-:W-:-:S05]  /*5540*/  IMAD.U32 R20, RZ, RZ, UR22 ;  /* 0x00000016ff147e24 */ /* 0x000fca000f8e00ff */
[----:B------:R-:W-:-:S13]  /*5550*/  ISETP.NE.AND P2, PT, R20, 0x1, PT ;  /* 0x000000011400780c */ /* 0x000fda0003f45270 */
[----:B------:R-:W0:Y:S02]  /*5560*/  @P2 LDC.64 R14, c[0x0][0x9e8] ;  /* 0x00027a00ff0e2b82 */ /* 0x000e240000000a00 */
[----:B0-----:R-:W-:-:S05]  /*5570*/  @P2 IMAD.HI.U32 R14, R7, R14, RZ ;  /* 0x0000000e070e2227 */ /* 0x001fca00078e00ff */
[----:B------:R-:W-:-:S07]  /*5580*/  @P2 SHF.R.U32.HI R7, RZ, R15, R14 ;  /* 0x0000000fff072219 */ /* 0x000fce000001160e */
.L_x_13719:
[----:B------:R-:W-:Y:S05]  /*5590*/  BSYNC B0 ;  /* 0x0000000000007941 */ /* 0x000fea0003800000 */
.L_x_13717:
[----:B------:R-:W-:-:S04]  /*55a0*/  IMAD R7, R7, R20, -R0 ;  /* 0x0000001407077224 */ /* 0x000fc800078e0a00 */
[----:B------:R-:W-:-:S05]  /*55b0*/  IMAD R7, R16, -0x2, R7 ;  /* 0xfffffffe10077824 */ /* 0x000fca00078e0207 */
[----:B------:R-:W-:Y:S02]  /*55c0*/  VIADDMNMX R9, R7, R20, R9, PT ;  /* 0x0000001407097246 */ /* 0x000fe40003800109 */
[----:B------:R-:W-:-:S07]  /*55d0*/  VIMNMX R8, R8, R7, !PT ;  /* 0x0000000708087248 */ /* 0x000fce0007fe0100 */
.L_x_13716:
[----:B------:R-:W-:Y:S01]  /*55e0*/  ISETP.GT.AND P2, PT, R4, -0x1, PT ;  /* 0xffffffff0400780c */ /* 0x000fe20003f44270 */
[----:B------:R0:W1:Y:S03]  /*55f0*/  SHFL.IDX PT, R141, R11, 0x1, 0x1c1f ;  /* 0x003c1f000b8d7f89 */ /* 0x00006600000e0000 */
        /* <DEDUP_REMOVED lines=9> */
[----:B0-----:R-:W-:-:S02]  /*5690*/  FSEL R11, R32, -INF , !P5 ;  /* 0xff800000200b7808 */ /* 0x001fc40006800000 */
[----:B------:R-:W-:Y:S01]  /*56a0*/  ISETP.GT.AND P5, PT, R8, 0x20, P2 ;  /* 0x000000200800780c */ /* 0x000fe200017a4270 */
[--C-:B-1----:R-:W-:Y:S01]  /*56b0*/  IMAD.IADD R10, R10, 0x1, R141.reuse ;  /* 0x000000010a0a7824 */ /* 0x102fe200078e028d */
        /* <DEDUP_REMOVED lines=101> */
.L_x_13722:
[----:B------:R-:W-:-:S05]  /*5d10*/  IMAD.U32 R14, RZ, RZ, UR22 ;  /* 0x00000016ff0e7e24 */ /* 0x000fca000f8e00ff */
[----:B------:R-:W-:-:S13]  /*5d20*/  ISETP.NE.AND P3, PT, R14, 0x1, PT ;  /* 0x000000010e00780c */ /* 0x000fda0003f65270 */
[----:B------:R-:W0:Y:S02]  /*5d30*/  @P3 LDC.64 R8, c[0x0][0x9e8] ;  /* 0x00027a00ff083b82 */ /* 0x000e240000000a00 */
[----:B0-----:R-:W-:-:S05]  /*5d40*/  @P3 IMAD.HI.U32 R8, R141, R8, RZ ;  /* 0x000000088d083227 */ /* 0x001fca00078e00ff */
[----:B------:R-:W-:-:S07]  /*5d50*/  @P3 SHF.R.U32.HI R141, RZ, R9, R8 ;  /* 0x00000009ff8d3219 */ /* 0x000fce0000011608 */
.L_x_13723:
[----:B------:R-:W-:Y:S05]  /*5d60*/  BSYNC B0 ;  /* 0x0000000000007941 */ /* 0x000fea0003800000 */
.L_x_13721:
[----:B------:R-:W-:-:S04]  /*5d70*/  IMAD R141, R141, R14, -R0 ;  /* 0x0000000e8d8d7224 */ /* 0x000fc800078e0a00 */
[----:B------:R-:W-:-:S05]  /*5d80*/  IMAD R141, R16, -0x2, R141 ;  /* 0xfffffffe108d7824 */ /* 0x000fca00078e028d */
[----:B------:R-:W-:Y:S02]  /*5d90*/  VIADDMNMX R10, R141, R14, R10, PT ;  /* 0x0000000e8d0a7246 */ /* 0x000fe4000380010a */
[----:B------:R-:W-:-:S07]  /*5da0*/  VIMNMX R12, R12, R141, !PT ;  /* 0x0000008d0c0c7248 */ /* 0x000fce0007fe0100 */
.L_x_13720:
[----:B------:R-:W-:Y:S01]  /*5db0*/  FMNMX.FTZ R0, R24, R3, !PT ;  /* 0x0000000318007209 */ /* 0x000fe20007810000 */
[----:B------:R-:W-:Y:S01]  /*5dc0*/  UMOV UR46, UR24 ;  /* 0x00000018002e7c82 */ /* 0x000fe20008000000 */
        /* <DEDUP_REMOVED lines=71> */
[----:B------:R-:W-:Y:S01]  /*6240*/  ISETP.GT.AND P4, PT, R12, RZ, P2 ;  /* 0x000000ff0c00720c */ /* 0x000fe20001784270 */
        /* <DEDUP_REMOVED lines=56> */
[----:B------:R-:W-:Y:S01]  /*65d0*/  FFMA.FTZ R122, R139, R0, -R8 ;  /* 0x000000008b7a7223 */ /* 0x000fe20000010808 */
[----:B------:R-:W-:Y:S01]  /*65e0*/  FSEL R33, R54, -INF , !P4 ;  /* 0xff80000036217808 */ /* 0x000fe20006000000 */
[----:B------:R-:W-:Y:S01]  /*65f0*/  MUFU.EX2 R145, R145 ;  /* 0x0000009100917308 */ /* 0x000fe20000000800 */
[----:B------:R-:W-:-:S02]  /*6600*/  FMNMX.FTZ R14, R151, R14, !PT ;  /* 0x0000000e970e7209 */ /* 0x000fc40007810000 */
[----:B------:R-:W-:Y:S02]  /*6610*/  ISETP.GT.AND P4, PT, R12, 0x41, P2 ;  /* 0x000000410c00780c */ /* 0x000fe40001784270 */
[----:B------:R-:W-:Y:S02]  /*6620*/  FMNMX.FTZ R14, R51, R14, !PT ;  /* 0x0000000e330e7209 */ /* 0x000fe40007810000 */
        /* <DEDUP_REMOVED lines=71> */
[----:B------:R-:W-:Y:S01]  /*6aa0*/  MUFU.EX2 R53, R53 ;  /* 0x0000003500357308 */ /* 0x000fe20000000800 */
[----:B------:R-:W-:-:S02]  /*6ab0*/  FSEL R83, R83, -INF , !P4 ;  /* 0xff80000053537808 */ /* 0x000fc40006000000 */
[----:B------:R-:W-:Y:S02]  /*6ac0*/  FMNMX.FTZ R14, R125, R14, !PT ;  /* 0x0000000e7d0e7209 */ /* 0x000fe40007810000 */
[----:B------:R-:W-:Y:S02]  /*6ad0*/  ISETP.LT.OR P2, PT, R10, 0x7a, P2 ;  /* 0x0000007a0a00780c */ /* 0x000fe40001741670 */
[----:B------:R-:W-:Y:S01]  /*6ae0*/  FSEL R86, R86, -INF , !P5 ;  /* 0xff80000056567808 */ /* 0x000fe20006800000 */
[----:B------:R-:W-:Y:S01]  /*6af0*/  MUFU.EX2 R132, R132 ;  /* 0x0000008400847308 */ /* 0x000fe20000000800 */
[----:B------:R-:W-:Y:S02]  /*6b00*/  FMNMX.FTZ R49, R83, R14, !PT ;  /* 0x0000000e53317209 */ /* 0x000fe40007810000 */
[----:B------:R-:W-:Y:S02]  /*6b10*/  FSEL R87, R87, -INF , !P2 ;  /* 0xff80000057577808 */ /* 0x000fe40005000000 */
[----:B------:R-:W-:-:S02]  /*6b20*/  FMNMX.FTZ R10, R86, R49, !PT ;  /* 0x00000031560a7209 */ /* 0x000fc40007810000 */
[----:B------:R-:W-:Y:S01]  /*6b30*/  FSEL R12, R9, RZ, P6 ;  /* 0x000000ff090c7208 */ /* 0x000fe20003000000 */
[----:B------:R-:W-:Y:S01]  /*6b40*/  MUFU.EX2 R57, R57 ;  /* 0x0000003900397308 */ /* 0x000fe20000000800 */
[----:B------:R-:W-:-:S03]  /*6b50*/  FMNMX.FTZ R10, R87, R10, !PT ;  /* 0x0000000a570a7209 */ /* 0x000fc60007810000 */
[----:B------:R-:W-:Y:S01]  /*6b60*/  FADD.FTZ R127, -R12, R3 ;  /* 0x000000030c7f7221 */ /* 0x000fe20000010100 */
[-C--:B------:R-:W-:Y:S01]  /*6b70*/  FFMA.FTZ R3, R85, R0.reuse, -R8 ;  /* 0x0000000055037223 */ /* 0x080fe20000010808 */
[----:B------:R-:W0:Y:S02]  /*6b80*/  SHFL.BFLY PT, R49, R10, 0x2, 0x1f ;  /* 0x0c401f000a317f89 */ /* 0x000e2400000e0000 */
[----:B------:R-:W-:Y:S01]  /*6b90*/  FMUL.FTZ R8, R127, R0 ;  /* 0x000000007f087220 */ /* 0x000fe20000410000 */
[----:B------:R-:W-:Y:S08]  /*6ba0*/  MUFU.EX2 R134, R134 ;  /* 0x0000008600867308 */ /* 0x000ff00000000800 */
[----:B------:R-:W1:Y:S08]  /*6bb0*/  MUFU.EX2 R8, R8 ;  /* 0x0000000800087308 */ /* 0x000e700000000800 */
[----:B------:R-:W-:Y:S01]  /*6bc0*/  MUFU.EX2 R61, R61 ;  /* 0x0000003d003d7308 */ /* 0x000fe20000000800 */
[----:B0-----:R-:W-:-:S07]  /*6bd0*/  FMNMX.FTZ R49, R10, R49, !PT ;  /* 0x000000310a317209 */ /* 0x001fce0007810000 */
[----:B------:R-:W-:Y:S01]  /*6be0*/  MUFU.EX2 R128, R128 ;  /* 0x0000008000807308 */ /* 0x000fe20000000800 */
[-C--:B-1----:R-:W-:Y:S01]  /*6bf0*/  FMUL.FTZ R88, R88, R8.reuse ;  /* 0x0000000858587220 */ /* 0x082fe20000410000 */
[----:B------:R-:W0:Y:S01]  /*6c00*/  SHFL.BFLY PT, R10, R49, 0x1, 0x1f ;  /* 0x0c201f00310a7f89 */ /* 0x000e2200000e0000 */
        /* <DEDUP_REMOVED lines=16> */
[----:B------:R-:W-:-:S05]  /*6d10*/  FMUL.FTZ R117, R117, R8 ;  /* 0x0000000875757220 */ /* 0x000fca0000410000 */
        /* <DEDUP_REMOVED lines=8> */
[--C-:B------:R-:W-:Y:S01]  /*6da0*/  FFMA.FTZ R143, R7, R0, -R32.reuse ;  /* 0x00000000078f7223 */ /* 0x100fe20000010820 */
[----:B------:R-:W-:Y:S01]  /*6db0*/  FFMA.FTZ R7, R8, R6, R145 ;  /* 0x0000000608077223 */ /* 0x000fe20000010091 */
[-CC-:B------:R-:W-:Y:S01]  /*6dc0*/  FFMA.FTZ R12, R141, R0.reuse, -R32.reuse ;  /* 0x000000008d0c7223 */ /* 0x180fe20000010820 */
[-CC-:B------:R-:W-:Y:S01]  /*6dd0*/  FFMA.FTZ R141, R25, R0.reuse, -R32.reuse ;  /* 0x00000000198d7223 */ /* 0x180fe20000010820 */
[-CC-:B------:R-:W-:Y:S01]  /*6de0*/  FFMA.FTZ R149, R149, R0.reuse, -R32.reuse ;  /* 0x0000000095957223 */ /* 0x180fe20000010820 */
[----:B------:R-:W-:Y:S01]  /*6df0*/  FADD.FTZ R7, R148, R7 ;  /* 0x0000000794077221 */ /* 0x000fe20000010000 */
[-CC-:B------:R-:W-:Y:S01]  /*6e00*/  FFMA.FTZ R10, R27, R0.reuse, -R32.reuse ;  /* 0x000000001b0a7223 */ /* 0x180fe20000010820 */
[-CC-:B------:R-:W-:Y:S01]  /*6e10*/  FFMA.FTZ R27, R31, R0.reuse, -R32.reuse ;  /* 0x000000001f1b7223 */ /* 0x180fe20000010820 */
[----:B------:R-:W-:Y:S01]  /*6e20*/  MUFU.EX2 R12, R12 ;  /* 0x0000000c000c7308 */ /* 0x000fe20000000800 */
[----:B------:R-:W-:Y:S01]  /*6e30*/  FADD.FTZ R6, R150, R7 ;  /* 0x0000000796067221 */ /* 0x000fe20000010000 */
[----:B------:R-:W-:Y:S01]  /*6e40*/  FSEL R7, R49, RZ, P2 ;  /* 0x000000ff31077208 */ /* 0x000fe20001000000 */
[-CC-:B------:R-:W-:Y:S01]  /*6e50*/  FFMA.FTZ R31, R35, R0.reuse, -R32.reuse ;  /* 0x00000000231f7223 */ /* 0x180fe20000010820 */
[-C--:B------:R-:W-:Y:S01]  /*6e60*/  FFMA.FTZ R147, R147, R0.reuse, -R32 ;  /* 0x0000000093937223 */ /* 0x080fe20000010820 */
[----:B------:R-:W-:Y:S01]  /*6e70*/  FADD.FTZ R25, R29, R6 ;  /* 0x000000061d197221 */ /* 0x000fe20000010000 */
[-C--:B------:R-:W-:Y:S01]  /*6e80*/  FFMA.FTZ R20, R39, R0.reuse, -R32 ;  /* 0x0000000027147223 */ /* 0x080fe20000010820 */
        /* <DEDUP_REMOVED lines=8> */
[----:B------:R-:W-:Y:S01]  /*6f10*/  FFMA.FTZ R28, R51, R0, -R32 ;  /* 0x00000000331c7223 */ /* 0x000fe20000010820 */
[----:B------:R-:W-:Y:S01]  /*6f20*/  MUFU.EX2 R10, R10 ;  /* 0x0000000a000a7308 */ /* 0x000fe20000000800 */
[----:B------:R-:W-:Y:S01]  /*6f30*/  FADD.FTZ R6, R146, R25 ;  /* 0x0000001992067221 */ /* 0x000fe20000010000 */
[----:B------:R-:W-:-:S02]  /*6f40*/  IMAD.U32 R25, RZ, RZ, UR37 ;  /* 0x00000025ff197e24 */ /* 0x000fc4000f8e00ff */
[-CC-:B------:R-:W-:Y:S01]  /*6f50*/  FFMA.FTZ R139, R33, R0.reuse, -R32.reuse ;  /* 0x00000000218b7223 */ /* 0x180fe20000010820 */
[-C--:B------:R-:W-:Y:S01]  /*6f60*/  FFMA.FTZ R30, R55, R0.reuse, -R32 ;  /* 0x00000000371e7223 */ /* 0x080fe20000010820 */
[----:B------:R-:W-:Y:S01]  /*6f70*/  FADD.FTZ R7, R13, R6 ;  /* 0x000000060d077221 */ /* 0x000fe20000010000 */
[-CC-:B------:R-:W-:Y:S01]  /*6f80*/  FFMA.FTZ R133, R37, R0.reuse, -R32.reuse ;  /* 0x0000000025857223 */ /* 0x180fe20000010820 */
[----:B------:R-:W-:Y:S01]  /*6f90*/  @!P1 LEA R25, R25, UR45, 0x3 ;  /* 0x0000002d19199c11 */ /* 0x000fe2000f8e18ff */
[----:B------:R-:W0:Y:S01]  /*6fa0*/  MUFU.EX2 R2, R2 ;  /* 0x0000000200027308 */ /* 0x000e220000000800 */
[----:B------:R-:W-:Y:S01]  /*6fb0*/  FADD.FTZ R6, R140, R7 ;  /* 0x000000078c067221 */ /* 0x000fe20000010000 */
[----:B------:R-:W-:Y:S01]  /*6fc0*/  FFMA.FTZ R34, R59, R0, -R32 ;  /* 0x000000003b227223 */ /* 0x000fe20000010820 */
[----:B------:R-:W-:Y:S01]  /*6fd0*/  F2FP.BF16.F32.PACK_AB R144, R11, R144 ;  /* 0x000000900b90723e */ /* 0x000fe200000010ff */
[----:B------:R-:W-:Y:S02]  /*6fe0*/  @!P1 VIADD R25, R25, 0x16860 ;  /* 0x0001686019199836 */ /* 0x000fe40000000000 */
[----:B------:R-:W-:Y:S01]  /*6ff0*/  FADD.FTZ R7, R15, R6 ;  /* 0x000000060f077221 */ /* 0x000fe20000010000 */
[-CC-:B------:R-:W-:Y:S01]  /*7000*/  FFMA.FTZ R135, R41, R0.reuse, -R32.reuse ;  /* 0x0000000029877223 */ /* 0x180fe20000010820 */
[-CC-:B------:R-:W-:Y:S01]  /*7010*/  FFMA.FTZ R36, R63, R0.reuse, -R32.reuse ;  /* 0x000000003f247223 */ /* 0x180fe20000010820 */
[----:B------:R-:W1:Y:S01]  /*7020*/  MUFU.EX2 R27, R27 ;  /* 0x0000001b001b7308 */ /* 0x000e620000000800 */
[----:B------:R-:W-:Y:S01]  /*7030*/  FADD.FTZ R6, R142, R7 ;  /* 0x000000078e067221 */ /* 0x000fe20000010000 */
[----:B------:R-:W-:Y:S01]  /*7040*/  @!P1 PRMT R25, RZ, 0x654, R25 ;  /* 0x00000654ff199816 */ /* 0x000fe20000000019 */
[-CC-:B------:R-:W-:Y:S01]  /*7050*/  FFMA.FTZ R129, R66, R0.reuse, -R32.reuse ;  /* 0x0000000042817223 */ /* 0x180fe20000010820 */
[-C--:B------:R-:W-:Y:S01]  /*7060*/  FFMA.FTZ R38, R67, R0.reuse, -R32 ;  /* 0x0000000043267223 */ /* 0x080fe20000010820 */
[----:B------:R-:W-:Y:S01]  /*7070*/  FADD.FTZ R7, R21, R6 ;  /* 0x0000000615077221 */ /* 0x000fe20000010000 */
[----:B------:R2:W-:Y:S01]  /*7080*/  @!P1 SYNCS.ARRIVE.TRANS64.RED.A1T0 RZ, [R25+URZ], RZ ;  /* 0x000000ff19ff99a7 */ /* 0x0005e2000810043f */
[-CC-:B------:R-:W-:Y:S01]  /*7090*/  FFMA.FTZ R131, R121, R0.reuse, -R32.reuse ;  /* 0x0000000079837223 */ /* 0x180fe20000010820 */
[----:B------:R-:W3:Y:S01]  /*70a0*/  MUFU.EX2 R14, R14 ;  /* 0x0000000e000e7308 */ /* 0x000ee20000000800 */
[----:B0-----:R-:W-:Y:S01]  /*70b0*/  FFMA.FTZ R5, R2, R5, R149 ;  /* 0x0000000502057223 */ /* 0x001fe20000010095 */
[----:B------:R-:W-:Y:S01]  /*70c0*/  FADD.FTZ R6, R136, R7 ;  /* 0x0000000788067221 */ /* 0x000fe20000010000 */
[-CC-:B------:R-:W-:Y:S01]  /*70d0*/  FFMA.FTZ R75, R75, R0.reuse, -R32.reuse ;  /* 0x000000004b4b7223 */ /* 0x180fe20000010820 */
[-C--:B------:R-:W-:Y:S01]  /*70e0*/  FFMA.FTZ R123, R123, R0.reuse, -R32 ;  /* 0x000000007b7b7223 */ /* 0x080fe20000010820 */
[----:B------:R-:W-:Y:S01]  /*70f0*/  FADD.FTZ R5, R10, R5 ;  /* 0x000000050a057221 */ /* 0x000fe20000010000 */
[----:B------:R-:W-:Y:S01]  /*7100*/  FADD.FTZ R7, R45, R6 ;  /* 0x000000062d077221 */ /* 0x000fe20000010000 */
[-CC-:B------:R-:W-:Y:S01]  /*7110*/  FFMA.FTZ R79, R79, R0.reuse, -R32.reuse ;  /* 0x000000004f4f7223 */ /* 0x180fe20000010820 */
[----:B------:R-:W0:Y:S01]  /*7120*/  MUFU.EX2 R31, R31 ;  /* 0x0000001f001f7308 */ /* 0x000e220000000800 */
[----:B------:R-:W-:Y:S01]  /*7130*/  FADD.FTZ R6, R12, R5 ;  /* 0x000000050c067221 */ /* 0x000fe20000010000 */
[----:B------:R-:W-:Y:S01]  /*7140*/  FADD.FTZ R40, R138, R7 ;  /* 0x000000078a287221 */ /* 0x000fe20000010000 */
[-CC-:B------:R-:W-:Y:S01]  /*7150*/  FFMA.FTZ R5, R74, R0.reuse, -R32.reuse ;  /* 0x000000004a057223 */ /* 0x180fe20000010820 */
[-C--:B------:R-:W-:Y:S01]  /*7160*/  FFMA.FTZ R125, R125, R0.reuse, -R32 ;  /* 0x000000007d7d7223 */ /* 0x080fe20000010820 */
[----:B-1----:R-:W-:Y:S01]  /*7170*/  FADD.FTZ R7, R27, R6 ;  /* 0x000000061b077221 */ /* 0x002fe20000010000 */
[----:B--2---:R-:W-:Y:S01]  /*7180*/  FADD.FTZ R25, R53, R40 ;  /* 0x0000002835197221 */ /* 0x004fe20000010000 */
[-CC-:B------:R-:W-:Y:S01]  /*7190*/  FFMA.FTZ R40, R71, R0.reuse, -R32.reuse ;  /* 0x0000000047287223 */ /* 0x180fe20000010820 */
[----:B------:R-:W1:Y:S01]  /*71a0*/  MUFU.EX2 R147, R147 ;  /* 0x0000009300937308 */ /* 0x000e620000000800 */
[----:B---3--:R-:W-:Y:S01]  /*71b0*/  FADD.FTZ R6, R14, R7 ;  /* 0x000000070e067221 */ /* 0x008fe20000010000 */
[----:B------:R-:W-:Y:S01]  /*71c0*/  FADD.FTZ R42, R132, R25 ;  /* 0x00000019842a7221 */ /* 0x000fe20000010000 */
[-CC-:B------:R-:W-:Y:S01]  /*71d0*/  FFMA.FTZ R83, R83, R0.reuse, -R32.reuse ;  /* 0x0000000053537223 */ /* 0x180fe20000010820 */
[-CC-:B------:R-:W-:Y:S01]  /*71e0*/  FFMA.FTZ R86, R86, R0.reuse, -R32.reuse ;  /* 0x0000000056567223 */ /* 0x180fe20000010820 */
[----:B------:R-:W-:Y:S01]  /*71f0*/  FFMA.FTZ R32, R87, R0, -R32 ;  /* 0x0000000057207223 */ /* 0x000fe20000010820 */
[----:B------:R-:W-:Y:S01]  /*7200*/  FADD.FTZ R25, R57, R42 ;  /* 0x0000002a39197221 */ /* 0x000fe20000010000 */
[----:B------:R-:W-:Y:S01]  /*7210*/  ISETP.GT.AND P2, PT, R4, UR26, PT ;  /* 0x0000001a04007c0c */ /* 0x000fe2000bf44270 */
[----:B------:R-:W2:Y:S01]  /*7220*/  MUFU.EX2 R20, R20 ;  /* 0x0000001400147308 */ /* 0x000ea20000000800 */
[----:B0-----:R-:W-:Y:S01]  /*7230*/  FADD.FTZ R6, R31, R6 ;  /* 0x000000061f067221 */ /* 0x001fe20000010000 */
[----:B------:R-:W-:Y:S01]  /*7240*/  FADD.FTZ R42, R134, R25 ;  /* 0x00000019862a7221 */ /* 0x000fe20000010000 */
[----:B------:R-:W-:Y:S01]  /*7250*/  UMOV UR37, UR25 ;  /* 0x0000001900257c82 */ /* 0x000fe20008000000 */
[----:B------:R-:W-:Y:S01]  /*7260*/  F2FP.BF16.F32.PACK_AB R148, R148, R145 ;  /* 0x000000919494723e */ /* 0x000fe200000010ff */
[-C--:B------:R-:W-:Y:S01]  /*7270*/  FMUL.FTZ R90, R90, R2.reuse ;  /* 0x000000025a5a7220 */ /* 0x080fe20000410000 */
[----:B------:R-:W-:Y:S01]  /*7280*/  FADD.FTZ R25, R61, R42 ;  /* 0x0000002a3d197221 */ /* 0x000fe20000010000 */
[-C--:B------:R-:W-:Y:S01]  /*7290*/  FMUL.FTZ R91, R91, R2.reuse ;  /* 0x000000025b5b7220 */ /* 0x080fe20000410000 */
[----:B------:R-:W0:Y:S01]  /*72a0*/  MUFU.EX2 R141, R141 ;  /* 0x0000008d008d7308 */ /* 0x000e220000000800 */
[----:B-1----:R-:W-:Y:S01]  /*72b0*/  FADD.FTZ R7, R147, R6 ;  /* 0x0000000693077221 */ /* 0x002fe20000010000 */
[----:B------:R-:W-:Y:S01]  /*72c0*/  FADD.FTZ R42, R128, R25 ;  /* 0x00000019802a7221 */ /* 0x000fe20000010000 */
[-C--:B------:R-:W-:Y:S01]  /*72d0*/  FMUL.FTZ R94, R94, R2.reuse ;  /* 0x000000025e5e7220 */ /* 0x080fe20000410000 */
[-C--:B------:R-:W-:Y:S01]  /*72e0*/  FMUL.FTZ R95, R95, R2.reuse ;  /* 0x000000025f5f7220 */ /* 0x080fe20000410000 */
[-C--:B------:R-:W-:Y:S01]  /*72f0*/  FMUL.FTZ R98, R98, R2.reuse ;  /* 0x0000000262627220 */ /* 0x080fe20000410000 */
[----:B------:R-:W-:Y:S01]  /*7300*/  FADD.FTZ R25, R65, R42 ;  /* 0x0000002a41197221 */ /* 0x000fe20000010000 */
[-C--:B------:R-:W-:Y:S01]  /*7310*/  FMUL.FTZ R99, R99, R2.reuse ;  /* 0x0000000263637220 */ /* 0x080fe20000410000 */
[----:B------:R-:W1:Y:S01]  /*7320*/  MUFU.EX2 R24, R24 ;  /* 0x0000001800187308 */ /* 0x000e620000000800 */
        /* <DEDUP_REMOVED lines=16> */
[----:B-1----:R-:W-:Y:S01]  /*7430*/  FADD.FTZ R6, R24, R7 ;  /* 0x0000000718067221 */ /* 0x002fe20000010000 */
[-C--:B------:R-:W-:Y:S01]  /*7440*/  FMUL.FTZ R118, R118, R2.reuse ;  /* 0x0000000276767220 */ /* 0x080fe20000410000 */
[----:B------:R-:W-:Y:S01]  /*7450*/  FMUL.FTZ R119, R119, R2 ;  /* 0x0000000277777220 */ /* 0x000fe20000410000 */
[----:B------:R-:W-:Y:S01]  /*7460*/  F2FP.BF16.F32.PACK_AB R150, R29, R150 ;  /* 0x000000961d96723e */ /* 0x000fe200000010ff */
[----:B------:R-:W-:Y:S01]  /*7470*/  VIADD R4, R4, 0xffffffff ;  /* 0xffffffff04047836 */ /* 0x000fe20000000000 */
[----:B------:R-:W-:Y:S01]  /*7480*/  F2FP.BF16.F32.PACK_AB R146, R13, R146 ;  /* 0x000000920d92723e */ /* 0x000fe200000010ff */
[----:B------:R-:W-:Y:S01]  /*7490*/  IMAD.MOV.U32 R2, RZ, RZ, R49 ;  /* 0x000000ffff027224 */ /* 0x000fe200078e0031 */
[----:B------:R-:W1:Y:S01]  /*74a0*/  MUFU.EX2 R137, R137 ;  /* 0x0000008900897308 */ /* 0x000e620000000800 */
[----:B--2---:R-:W-:Y:S01]  /*74b0*/  FADD.FTZ R7, R143, R6 ;  /* 0x000000068f077221 */ /* 0x004fe20000010000 */
[----:B------:R-:W-:-:S02]  /*74c0*/  F2FP.BF16.F32.PACK_AB R140, R15, R140 ;  /* 0x0000008c0f8c723e */ /* 0x000fc400000010ff */
[----:B------:R-:W-:Y:S02]  /*74d0*/  F2FP.BF16.F32.PACK_AB R142, R21, R142 ;  /* 0x0000008e158e723e */ /* 0x000fe400000010ff */
[----:B------:R-:W-:Y:S02]  /*74e0*/  F2FP.BF16.F32.PACK_AB R136, R45, R136 ;  /* 0x000000882d88723e */ /* 0x000fe400000010ff */
[----:B------:R-:W2:Y:S01]  /*74f0*/  MUFU.EX2 R28, R28 ;  /* 0x0000001c001c7308 */ /* 0x000ea20000000800 */
[----:B0-----:R-:W-:Y:S01]  /*7500*/  FADD.FTZ R6, R26, R7 ;  /* 0x000000071a067221 */ /* 0x001fe20000010000 */
[----:B------:R-:W-:Y:S02]  /*7510*/  F2FP.BF16.F32.PACK_AB R138, R53, R138 ;  /* 0x0000008a358a723e */ /* 0x000fe400000010ff */
[----:B------:R-:W-:Y:S02]  /*7520*/  F2FP.BF16.F32.PACK_AB R132, R57, R132 ;  /* 0x000000843984723e */ /* 0x000fe400000010ff */
[----:B------:R-:W-:-:S02]  /*7530*/  F2FP.BF16.F32.PACK_AB R134, R61, R134 ;  /* 0x000000863d86723e */ /* 0x000fc400000010ff */
[----:B------:R-:W0:Y:S01]  /*7540*/  MUFU.EX2 R139, R139 ;  /* 0x0000008b008b7308 */ /* 0x000e220000000800 */
[----:B-1----:R-:W-:Y:S01]  /*7550*/  FADD.FTZ R7, R137, R6 ;  /* 0x0000000689077221 */ /* 0x002fe20000010000 */
[----:B------:R-:W-:Y:S02]  /*7560*/  F2FP.BF16.F32.PACK_AB R128, R65, R128 ;  /* 0x000000804180723e */ /* 0x000fe400000010ff */
[----:B------:R-:W-:Y:S02]  /*7570*/  F2FP.BF16.F32.PACK_AB R130, R69, R130 ;  /* 0x000000824582723e */ /* 0x000fe400000010ff */
[----:B------:R-:W-:Y:S02]  /*7580*/  F2FP.BF16.F32.PACK_AB R124, R73, R124 ;  /* 0x0000007c497c723e */ /* 0x000fe400000010ff */
        /* <DEDUP_REMOVED lines=12> */
[----:B------:R-:W-:-:S06]  /*7650*/  F2FP.BF16.F32.PACK_AB R137, R28, R137 ;  /* 0x000000891c89723e */ /* 0x000fcc00000010ff */
        /* <DEDUP_REMOVED lines=40> */
[----:B------:R2:W3:Y:S01]  /*78e0*/  MUFU.EX2 R121, R125 ;  /* 0x0000007d00797308 */ /* 0x0004e20000000800 */
[----:B0-----:R-:W-:-:S07]  /*78f0*/  FADD.FTZ R42, R123, R42 ;  /* 0x0000002a7b2a7221 */ /* 0x001fce0000010000 */
[----:B------:R-:W0:Y:S01]  /*7900*/  MUFU.EX2 R83, R83 ;  /* 0x0000005300537308 */ /* 0x000e220000000800 */
[C---:B-1----:R-:W-:Y:S01]  /*7910*/  FADD.FTZ R42, R79.reuse, R42 ;  /* 0x0000002a4f2a7221 */ /* 0x042fe20000010000 */
[----:B------:R-:W-:Y:S02]  /*7920*/  F2FP.BF16.F32.PACK_AB R127, R79, R123 ;  /* 0x0000007b4f7f723e */ /* 0x000fe400000010ff */
[----:B--2---:R-:W-:-:S04]  /*7930*/  F2FP.BF16.F32.PACK_AB R125, R75, R5 ;  /* 0x000000054b7d723e */ /* 0x004fc800000010ff */
[----:B------:R-:W1:Y:S01]  /*7940*/  MUFU.EX2 R3, R86 ;  /* 0x0000005600037308 */ /* 0x000e620000000800 */
[----:B---3--:R-:W-:-:S07]  /*7950*/  FADD.FTZ R42, R121, R42 ;  /* 0x0000002a792a7221 */ /* 0x008fce0000010000 */
[----:B------:R-:W2:Y:S01]  /*7960*/  MUFU.EX2 R32, R32 ;  /* 0x0000002000207308 */ /* 0x000ea20000000800 */
[C---:B0-----:R-:W-:Y:S01]  /*7970*/  FADD.FTZ R42, R83.reuse, R42 ;  /* 0x0000002a532a7221 */ /* 0x041fe20000010000 */
[----:B------:R-:W-:-:S03]  /*7980*/  F2FP.BF16.F32.PACK_AB R121, R83, R121 ;  /* 0x000000795379723e */ /* 0x000fc600000010ff */
[----:B-1----:R-:W-:Y:S01]  /*7990*/  FADD.FTZ R42, R3, R42 ;  /* 0x0000002a032a7221 */ /* 0x002fe20000010000 */
[----:B--2---:R-:W-:-:S03]  /*79a0*/  F2FP.BF16.F32.PACK_AB R123, R32, R3 ;  /* 0x00000003207b723e */ /* 0x004fc600000010ff */
[----:B------:R-:W-:Y:S01]  /*79b0*/  FADD.FTZ R5, R32, R42 ;  /* 0x0000002a20057221 */ /* 0x000fe20000010000 */
[----:B------:R-:W-:Y:S01]  /*79c0*/  IMAD.MOV.U32 R3, RZ, RZ, R9 ;  /* 0x000000ffff037224 */ /* 0x000fe200078e0009 */
[----:B------:R-:W-:Y:S06]  /*79d0*/  @P2 BRA `(.L_x_13724) ;  /* 0xffffffd000ac2947 */ /* 0x000fec000383ffff */
[----:B------:R-:W-:Y:S01]  /*79e0*/  IMAD.MOV.U32 R2, RZ, RZ, R49 ;  /* 0x000000ffff027224 */ /* 0x000fe200078e0031 */
[----:B------:R-:W-:Y:S01]  /*79f0*/  UMOV UR37, UR25 ;  /* 0x0000001900257c82 */ /* 0x000fe20008000000 */
[----:B------:R-:W-:Y:S01]  /*7a00*/  IMAD.MOV.U32 R3, RZ, RZ, R9 ;  /* 0x000000ffff037224 */ /* 0x000fe200078e0009 */
[----:B------:R-:W-:-:S06]  /*7a10*/  UMOV UR46, UR24 ;  /* 0x00000018002e7c82 */ /* 0x000fcc0008000000 */
.L_x_13707:
        /* <DEDUP_REMOVED lines=24> */
.L_x_13726:
[----:B------:R-:W-:-:S11]  /*7ba0*/  UISETP.NE.AND UP1, UPT, UR14, 0x1, UPT ;  /* 0x000000010e00788c */ /* 0x000fd6000bf25270 */
[----:B------:R-:W-:Y:S02]  /*7bb0*/  @UP1 ULDC.64 UR18, c[0x0][0x9e8] ;  /* 0x00027a0000121ab9 */ /* 0x000fe40000000a00 */
[----:B------:R-:W-:-:S04]  /*7bc0*/  UIMAD.WIDE.U32 UR6, UR10, UR18, URZ ;  /* 0x000000120a0672a5 */ /* 0x000fc8000f8e003f */
[----:B------:R-:W-:-:S12]  /*7bd0*/  @UP1 USHF.R.U32.HI UR10, URZ, UR19, UR7 ;  /* 0x000000133f0a1299 */ /* 0x000fd80008011607 */
.L_x_13727:
[----:B------:R-:W-:-:S04]  /*7be0*/  UIMAD UR10, UR10, UR14, URZ ;  /* 0x0000000e0a0a72a4 */ /* 0x000fc8000f8e023f */
[----:B------:R-:W-:-:S04]  /*7bf0*/  UISETP.LT.AND UP1, UPT, UR21, UR10, UPT ;  /* 0x0000000a1500728c */ /* 0x000fc8000bf21270 */
[----:B------:R-:W-:-:S12]  /*7c00*/  USEL UR21, UR21, UR10, !UP1 ;  /* 0x0000000a15157287 */ /* 0x000fd8000c800000 */
.L_x_13725:
        /* <DEDUP_REMOVED lines=12> */
.L_x_13737:
        /* <DEDUP_REMOVED lines=9> */
.L_x_13730:
[----:B------:R-:W-:Y:S01]  /*7d60*/  ULEA UR6, UR37, UR45, 0x3 ;  /* 0x0000002d25067291 */ /* 0x000fe2000f8e183f */
[----:B------:R-:W-:-:S05]  /*7d70*/  IMAD.U32 R0, RZ, RZ, UR46 ;  /* 0x0000002eff007e24 */ /* 0x000fca000f8e00ff */
[----:B------:R-:W-:-:S04]  /*7d80*/  SHF.L.U32 R0, R0, 0x1f, RZ ;  /* 0x0000001f00007819 */ /* 0x000fc800000006ff */
[----:B------:R0:W1:Y:S01]  /*7d90*/  SYNCS.PHASECHK.TRANS64.TRYWAIT P2, [UR6+0x16830], R0 ;  /* 0x01683000ff0075a7 */ /* 0x0000620008040146 */
[----:B------:R-:W-:Y:S05]  /*7da0*/  @!P0 BRA `(.L_x_13731) ;  /* 0x0000000000048947 */ /* 0x000fea0003800000 */
[----:B------:R-:W-:Y:S01]  /*7db0*/  BPT.TRAP 0x1 ;  /* 0x000000040000795c */ /* 0x000fe20000300000 */
.L_x_13731:
[----:B-1----:R-:W-:Y:S05]  /*7dc0*/  @P2 BRA `(.L_x_13729) ;  /* 0x0000000000082947 */ /* 0x002fea0003800000 */
[----:B------:R-:W1:Y:S02]  /*7dd0*/  SYNCS.PHASECHK.TRANS64.TRYWAIT P2, [UR6+0x16830], R0 ;  /* 0x01683000ff0075a7 */ /* 0x000e640008040146 */
[----:B-1----:R-:W-:Y:S05]  /*7de0*/  @!P2 BRA `(.L_x_13732) ;  /* 0x000000c40050a947 */ /* 0x002fea0003800000 */
.L_x_13729:
        /* <DEDUP_REMOVED lines=25> */
.L_x_13734:
[----:B------:R-:W-:Y:S01]  /*7f80*/  ULEA UR6, UR22, UR45, 0x3 ;  /* 0x0000002d16067291 */ /* 0x000fe2000f8e183f */
[----:B------:R-:W-:-:S05]  /*7f90*/  IMAD.U32 R0, RZ, RZ, UR23 ;  /* 0x00000017ff007e24 */ /* 0x000fca000f8e00ff */
[----:B------:R-:W-:-:S04]  /*7fa0*/  SHF.L.U32 R0, R0, 0x1f, RZ ;  /* 0x0000001f00007819 */ /* 0x000fc800000006ff */
[----:B------:R0:W1:Y:S01]  /*7fb0*/  SYNCS.PHASECHK.TRANS64.TRYWAIT P2, [UR6+0x16850], R0 ;  /* 0x01685000ff0075a7 */ /* 0x0000620008040146 */
[----:B------:R-:W-:Y:S05]  /*7fc0*/  @!P0 BRA `(.L_x_13735) ;  /* 0x0000000000048947 */ /* 0x000fea0003800000 */
[----:B------:R-:W-:Y:S01]  /*7fd0*/  BPT.TRAP 0x1 ;  /* 0x000000040000795c */ /* 0x000fe20000300000 */
.L_x_13735:
[----:B-1----:R-:W-:Y:S05]  /*7fe0*/  @P2 BRA `(.L_x_13733) ;  /* 0x0000000000082947 */ /* 0x002fea0003800000 */
[----:B------:R-:W1:Y:S02]  /*7ff0*/  SYNCS.PHASECHK.TRANS64.TRYWAIT P2, [UR6+0x16850], R0 ;  /* 0x01685000ff0075a7 */ /* 0x000e640008040146 */
[----:B-1----:R-:W-:Y:S05]  /*8000*/  @!P2 BRA `(.L_x_13736) ;  /* 0x000000c000e0a947 */ /* 0x002fea0003800000 */
.L_x_13733:
[----:B------:R-:W-:Y:S01]  /*8010*/  UIADD3 UR6, UR45, 0x400, URZ ;  /* 0x000004002d067890 */ /* 0x000fe2000fffe03f */
[----:B------:R-:W-:Y:S01]  /*8020*/  WARPGROUP.ARRIVE ;  /* 0x00000000000079c5 */ /* 0x000fe20000000000 */
[----:B------:R-:W-:Y:S01]  /*8030*/  UMOV UR7, 0x40000040 ;  /* 0x4000004000077882 */ /* 0x000fe20000000000 */
[----:B01----:R-:W-:Y:S01]  /*8040*/  FMNMX.FTZ R0, R24, R8, !PT ;  /* 0x0000000818007209 */ /* 0x003fe20007810000 */
[----:B------:R-:W-:Y:S01]  /*8050*/  USHF.R.U32.HI UR6, URZ, 0x4, UR6 ;  /* 0x000000043f067899 */ /* 0x000fe20008011606 */
[----:B------:R-:W-:Y:S02]  /*8060*/  UMOV UR23, UR46 ;  /* 0x0000002e00177c82 */ /* 0x000fe40008000000 */
[----:B------:R-:W-:Y:S01]  /*8070*/  FMNMX.FTZ R3, R25, R0, !PT ;  /* 0x0000000019037209 */ /* 0x000fe20007810000 */
[----:B------:R-:W-:-:S03]  /*8080*/  ULOP3.LUT UR6, UR6, 0x3fff, URZ, 0xc0, !UPT ;  /* 0x00003fff06067892 */ /* 0x000fc6000f8ec03f */
        /* <DEDUP_REMOVED lines=44> */
[----:B------:R-:W1:Y:S01]  /*8350*/  SHFL.BFLY PT, R3, R10, 0x1, 0x1f ;  /* 0x0c201f000a037f89 */ /* 0x000e6200000e0000 */
[----:B------:R-:W-:-:S04]  /*8360*/  FMNMX.FTZ R21, R27, R2, !PT ;  /* 0x000000021b157209 */ /* 0x000fc80007810000 */
[----:B------:R-:W-:Y:S01]  /*8370*/  FMNMX.FTZ R2, R30, R21, !PT ;  /* 0x000000151e027209 */ /* 0x000fe20007810000 */
[----:B------:R-:W-:Y:S02]  /*8380*/  WARPGROUP.DEPBAR.LE gsb0, 0x0 ;  /* 0x00008000000079c5 */ /* 0x000fe40000010000 */
[----:B------:R-:W-:Y:S01]  /*8390*/  WARPGROUP.ARRIVE ;  /* 0x00000000000079c5 */ /* 0x000fe20000000000 */
[----:B-1----:R-:W-:-:S05]  /*83a0*/  FMNMX.FTZ R3, R10, R3, !PT ;  /* 0x000000030a037209 */ /* 0x002fca0007810000 */
[----:B------:R-:W-:Y:S01]  /*83b0*/  HGMMA.64x64x16.F32.BF16 R88, R140, gdesc[UR4].tnspB, R88, gsb0 ;  /* 0x40e000048c587df0 */ /* 0x000fe20008001858 */
[----:B------:R-:W-:Y:S01]  /*83c0*/  UIADD3 UR6, UR10, 0x180, URZ ;  /* 0x000001800a067890 */ /* 0x000fe2000fffe03f */
[CC--:B0-----:R-:W-:Y:S01]  /*83d0*/  FMUL.FTZ R11, R3.reuse, R0.reuse ;  /* 0x00000000030b7220 */ /* 0x0c1fe20000410000 */
[----:B------:R-:W-:Y:S01]  /*83e0*/  UMOV UR7, 0x40000040 ;  /* 0x4000004000077882 */ /* 0x000fe20000000000 */
[----:B------:R-:W-:Y:S02]  /*83f0*/  FADD.FTZ R9, -R3, R8 ;  /* 0x0000000803097221 */ /* 0x000fe40000010100 */
[--C-:B------:R-:W-:Y:S01]  /*8400*/  FFMA.FTZ R13, R25, R0, -R11.reuse ;  /* 0x00000000190d7223 */ /* 0x100fe2000001080b */
[----:B------:R-:W-:Y:S01]  /*8410*/  FMNMX.FTZ R25, R31, R2, !PT ;  /* 0x000000021f197209 */ /* 0x000fe20007810000 */
[-CC-:B------:R-:W-:Y:S01]  /*8420*/  FFMA.FTZ R15, R29, R0.reuse, -R11.reuse ;  /* 0x000000001d0f7223 */ /* 0x180fe2000001080b */
[-CC-:B------:R-:W-:Y:S01]  /*8430*/  FFMA.FTZ R29, R37, R0.reuse, -R11.reuse ;  /* 0x00000000251d7223 */ /* 0x180fe2000001080b */
[-CC-:B------:R-:W-:Y:S01]  /*8440*/  FFMA.FTZ R33, R33, R0.reuse, -R11.reuse ;  /* 0x0000000021217223 */ /* 0x180fe2000001080b */
[----:B------:R-:W-:Y:S01]  /*8450*/  FMNMX.FTZ R2, R34, R25, !PT ;  /* 0x0000001922027209 */ /* 0x000fe20007810000 */
[-CC-:B------:R-:W-:Y:S01]  /*8460*/  FFMA.FTZ R49, R49, R0.reuse, -R11.reuse ;  /* 0x0000000031317223 */ /* 0x180fe2000001080b */
[--C-:B------:R-:W-:Y:S01]  /*8470*/  FFMA.FTZ R12, R61, R0, -R11.reuse ;  /* 0x000000003d0c7223 */ /* 0x100fe2000001080b */
[----:B------:R0:W-:Y:S01]  /*8480*/  MUFU.EX2 R21, R33 ;  /* 0x0000002100157308 */ /* 0x0001e20000000800 */
        /* <DEDUP_REMOVED lines=9> */
[-CC-:B0-----:R-:W-:Y:S01]  /*8520*/  FFMA.FTZ R33, R41, R0.reuse, -R11.reuse ;  /* 0x0000000029217223 */ /* 0x181fe2000001080b */
[-CC-:B------:R-:W-:Y:S01]  /*8530*/  FFMA.FTZ R8, R64, R0.reuse, -R11.reuse ;  /* 0x0000000040087223 */ /* 0x180fe2000001080b */
[-CC-:B------:R-:W-:Y:S01]  /*8540*/  FFMA.FTZ R10, R68, R0.reuse, -R11.reuse ;  /* 0x00000000440a7223 */ /* 0x180fe2000001080b */
[----:B------:R-:W-:Y:S01]  /*8550*/  FMNMX.FTZ R2, R42, R25, !PT ;  /* 0x000000192a027209 */ /* 0x000fe20007810000 */
[-CC-:B------:R-:W-:Y:S01]  /*8560*/  FFMA.FTZ R14, R76, R0.reuse, -R11.reuse ;  /* 0x000000004c0e7223 */ /* 0x180fe2000001080b */
[-CC-:B------:R-:W-:Y:S01]  /*8570*/  FFMA.FTZ R20, R80, R0.reuse, -R11.reuse ;  /* 0x0000000050147223 */ /* 0x180fe2000001080b */
[--C-:B------:R-:W-:Y:S01]  /*8580*/  FFMA.FTZ R84, R84, R0, -R11.reuse ;  /* 0x0000000054547223 */ /* 0x100fe2000001080b */
[----:B------:R-:W-:Y:S01]  /*8590*/  FMNMX.FTZ R25, R43, R2, !PT ;  /* 0x000000022b197209 */ /* 0x000fe20007810000 */
[-C--:B------:R-:W-:Y:S01]  /*85a0*/  FFMA.FTZ R85, R85, R0.reuse, -R11 ;  /* 0x0000000055557223 */ /* 0x080fe2000001080b */
[----:B------:R-:W-:Y:S01]  /*85b0*/  FMUL.FTZ R9, R9, R0 ;  /* 0x0000000009097220 */ /* 0x000fe20000410000 */
[----:B------:R-:W-:Y:S01]  /*85c0*/  MUFU.EX2 R148, R148 ;  /* 0x0000009400947308 */ /* 0x000fe20000000800 */
[----:B------:R-:W-:-:S04]  /*85d0*/  FMNMX.FTZ R2, R46, R25, !PT ;  /* 0x000000192e027209 */ /* 0x000fc80007810000 */
[----:B------:R-:W-:-:S03]  /*85e0*/  FMNMX.FTZ R25, R47, R2, !PT ;  /* 0x000000022f197209 */ /* 0x000fc60007810000 */
[----:B------:R-:W0:Y:S01]  /*85f0*/  MUFU.EX2 R9, R9 ;  /* 0x0000000900097308 */ /* 0x000e220000000800 */
[----:B------:R-:W-:-:S04]  /*8600*/  FMNMX.FTZ R2, R50, R25, !PT ;  /* 0x0000001932027209 */ /* 0x000fc80007810000 */
[----:B------:R-:W-:-:S03]  /*8610*/  FMNMX.FTZ R25, R51, R2, !PT ;  /* 0x0000000233197209 */ /* 0x000fc60007810000 */
[----:B------:R-:W1:Y:S01]  /*8620*/  MUFU.EX2 R13, R13 ;  /* 0x0000000d000d7308 */ /* 0x000e620000000800 */
[----:B------:R-:W-:-:S04]  /*8630*/  FMNMX.FTZ R2, R54, R25, !PT ;  /* 0x0000001936027209 */ /* 0x000fc80007810000 */
[----:B------:R-:W-:-:S03]  /*8640*/  FMNMX.FTZ R37, R55, R2, !PT ;  /* 0x0000000237257209 */ /* 0x000fc60007810000 */
[----:B------:R2:W-:Y:S01]  /*8650*/  MUFU.EX2 R25, R45 ;  /* 0x0000002d00197308 */ /* 0x0005e20000000800 */
[----:B------:R-:W-:Y:S01]  /*8660*/  FMNMX.FTZ R2, R58, R37, !PT ;  /* 0x000000253a027209 */ /* 0x000fe20007810000 */
[----:B0-----:R-:W-:-:S03]  /*8670*/  FFMA.FTZ R6, R9, R6, R148 ;  /* 0x0000000609067223 */ /* 0x001fc60000010094 */
[----:B------:R-:W-:-:S03]  /*8680*/  FMNMX.FTZ R37, R59, R2, !PT ;  /* 0x000000023b257209 */ /* 0x000fc60007810000 */
[----:B------:R-:W-:Y:S01]  /*8690*/  MUFU.EX2 R150, R150 ;  /* 0x0000009600967308 */ /* 0x000fe20000000800 */
[----:B------:R-:W-:Y:S01]  /*86a0*/  FMNMX.FTZ R2, R62, R37, !PT ;  /* 0x000000253e027209 */ /* 0x000fe20007810000 */
[-CC-:B--2---:R-:W-:Y:S01]  /*86b0*/  FFMA.FTZ R45, R53, R0.reuse, -R11.reuse ;  /* 0x00000000352d7223 */ /* 0x184fe2000001080b */
[-CC-:B------:R-:W-:Y:S01]  /*86c0*/  FFMA.FTZ R53, R65, R0.reuse, -R11.reuse ;  /* 0x0000000041357223 */ /* 0x180fe2000001080b */
[----:B------:R-:W-:Y:S01]  /*86d0*/  FFMA.FTZ R65, R77, R0, -R11 ;  /* 0x000000004d417223 */ /* 0x000fe2000001080b */
[----:B------:R-:W-:Y:S02]  /*86e0*/  FMNMX.FTZ R41, R63, R2, !PT ;  /* 0x000000023f297209 */ /* 0x000fe40007810000 */
[----:B-1----:R-:W-:Y:S01]  /*86f0*/  F2FP.BF16.F32.PACK_AB R148, R13, R148 ;  /* 0x000000940d94723e */ /* 0x002fe200000010ff */
[----:B------:R0:W-:Y:S01]  /*8700*/  MUFU.EX2 R37, R49 ;  /* 0x0000003100257308 */ /* 0x0001e20000000800 */
[----:B------:R-:W-:Y:S01]  /*8710*/  FMNMX.FTZ R2, R66, R41, !PT ;  /* 0x0000002942027209 */ /* 0x000fe20007810000 */
[----:B------:R-:W-:-:S02]  /*8720*/  WARPGROUP.DEPBAR.LE gsb0, 0x0 ;  /* 0x00008000000079c5 */ /* 0x000fc40000010000 */
[----:B------:R-:W-:Y:S01]  /*8730*/  WARPGROUP.ARRIVE ;  /* 0x00000000000079c5 */ /* 0x000fe20000000000 */
[----:B------:R-:W-:Y:S01]  /*8740*/  FMNMX.FTZ R41, R67, R2, !PT ;  /* 0x0000000243297209 */ /* 0x000fe20007810000 */
[-CC-:B------:R-:W-:Y:S01]  /*8750*/  FFMA.FTZ R142, R44, R0.reuse, -R11.reuse ;  /* 0x000000002c8e7223 */ /* 0x180fe2000001080b */
[----:B------:R-:W-:-:S03]  /*8760*/  FFMA.FTZ R140, R40, R0, -R11 ;  /* 0x00000000288c7223 */ /* 0x000fc6000001080b */
[----:B------:R-:W1:Y:S01]  /*8770*/  S2R R44, SR_TID.X ;  /* 0x00000000002c7919 */ /* 0x000e620000002100 */
[----:B------:R-:W-:Y:S01]  /*8780*/  FMNMX.FTZ R2, R70, R41, !PT ;  /* 0x0000002946027209 */ /* 0x000fe20007810000 */
[----:B------:R-:W-:Y:S01]  /*8790*/  HGMMA.64x64x16.F32.BF16 R88, R136, gdesc[UR4].tnspB, R88, gsb0 ;  /* 0x40e0000488587df0 */ /* 0x000fe20008001858 */
[----:B------:R-:W-:Y:S01]  /*87a0*/  UIADD3 UR6, UR10, 0x200, URZ ;  /* 0x000002000a067890 */ /* 0x000fe2000fffe03f */
[----:B------:R-:W-:Y:S01]  /*87b0*/  MUFU.EX2 R15, R15 ;  /* 0x0000000f000f7308 */ /* 0x000fe20000000800 */
[----:B------:R-:W-:Y:S01]  /*87c0*/  UMOV UR7, 0x40000040 ;  /* 0x4000004000077882 */ /* 0x000fe20000000000 */
[----:B------:R-:W-:-:S04]  /*87d0*/  FMNMX.FTZ R41, R71, R2, !PT ;  /* 0x0000000247297209 */ /* 0x000fc80007810000 */
[----:B------:R-:W-:Y:S02]  /*87e0*/  FMNMX.FTZ R2, R74, R41, !PT ;  /* 0x000000294a027209 */ /* 0x000fe40007810000 */
[----:B------:R-:W-:Y:S02]  /*87f0*/  MUFU.EX2 R144, R144 ;  /* 0x0000009000907308 */ /* 0x000fe40000000800 */
[----:B------:R-:W-:-:S04]  /*8800*/  FMNMX.FTZ R41, R75, R2, !PT ;  /* 0x000000024b297209 */ /* 0x000fc80007810000 */
[----:B------:R-:W-:Y:S02]  /*8810*/  FMNMX.FTZ R2, R78, R41, !PT ;  /* 0x000000294e027209 */ /* 0x000fe40007810000 */
[----:B------:R2:W-:Y:S02]  /*8820*/  MUFU.EX2 R41, R57 ;  /* 0x0000003900297308 */ /* 0x0005e40000000800 */
[----:B0-----:R-:W-:-:S04]  /*8830*/  FMNMX.FTZ R49, R79, R2, !PT ;  /* 0x000000024f317209 */ /* 0x001fc80007810000 */
[----:B------:R-:W-:Y:S02]  /*8840*/  FMNMX.FTZ R2, R82, R49, !PT ;  /* 0x0000003152027209 */ /* 0x000fe40007810000 */
[----:B------:R-:W-:Y:S01]  /*8850*/  MUFU.EX2 R146, R146 ;  /* 0x0000009200927308 */ /* 0x000fe20000000800 */
[--C-:B--2---:R-:W-:Y:S01]  /*8860*/  FFMA.FTZ R57, R69, R0, -R11.reuse ;  /* 0x0000000045397223 */ /* 0x104fe2000001080b */
[----:B------:R-:W-:Y:S01]  /*8870*/  FMNMX.FTZ R49, R83, R2, !PT ;  /* 0x0000000253317209 */ /* 0x000fe20007810000 */
[----:B------:R-:W-:Y:S01]  /*8880*/  FFMA.FTZ R69, R81, R0, -R11 ;  /* 0x0000000051457223 */ /* 0x000fe2000001080b */
[----:B-1----:R-:W-:Y:S02]  /*8890*/  ISETP.GE.U32.AND P2, PT, R44, 0x180, PT ;  /* 0x000001802c00780c */ /* 0x002fe40003f46070 */
[----:B------:R-:W-:Y:S02]  /*88a0*/  FMNMX.FTZ R2, R86, R49, !PT ;  /* 0x0000003156027209 */ /* 0x000fe40007810000 */
[----:B------:R0:W-:Y:S02]  /*88b0*/  MUFU.EX2 R49, R12 ;  /* 0x0000000c00317308 */ /* 0x0001e40000000800 */
[----:B------:R-:W-:-:S05]  /*88c0*/  FMNMX.FTZ R2, R87, R2, !PT ;  /* 0x0000000257027209 */ /* 0x000fca0007810000 */
[----:B------:R-:W1:Y:S01]  /*88d0*/  SHFL.BFLY PT, R61, R2, 0x2, 0x1f ;  /* 0x0c401f00023d7f89 */ /* 0x000e6200000e0000 */
[----:B------:R-:W-:Y:S01]  /*88e0*/  MUFU.EX2 R29, R29 ;  /* 0x0000001d001d7308 */ /* 0x000fe20000000800 */
[----:B0-----:R-:W-:-:S07]  /*88f0*/  FFMA.FTZ R12, R72, R0, -R11 ;  /* 0x00000000480c7223 */ /* 0x001fce000001080b */
[----:B------:R-:W-:Y:S08]  /*8900*/  MUFU.EX2 R140, R140 ;  /* 0x0000008c008c7308 */ /* 0x000ff00000000800 */
[----:B------:R-:W-:Y:S01]  /*8910*/  MUFU.EX2 R33, R33 ;  /* 0x0000002100217308 */ /* 0x000fe20000000800 */
[----:B-1----:R-:W-:Y:S01]  /*8920*/  FMNMX.FTZ R24, R2, R61, !PT ;  /* 0x0000003d02187209 */ /* 0x002fe20007810000 */
[----:B------:R-:W-:-:S06]  /*8930*/  FFMA.FTZ R61, R73, R0, -R11 ;  /* 0x00000000493d7223 */ /* 0x000fcc000001080b */
[----:B------:R-:W-:Y:S01]  /*8940*/  MUFU.EX2 R142, R142 ;  /* 0x0000008e008e7308 */ /* 0x000fe20000000800 */
[----:B------:R-:W0:Y:S07]  /*8950*/  SHFL.BFLY PT, R73, R24, 0x1, 0x1f ;  /* 0x0c201f0018497f89 */ /* 0x000e2e00000e0000 */
[----:B------:R-:W-:Y:S01]  /*8960*/  MUFU.EX2 R45, R45 ;  /* 0x0000002d002d7308 */ /* 0x000fe20000000800 */
[----:B------:R-:W-:Y:S02]  /*8970*/  WARPGROUP.DEPBAR.LE gsb0, 0x0 ;  /* 0x00008000000079c5 */ /* 0x000fe40000010000 */
[----:B------:R-:W-:Y:S01]  /*8980*/  WARPGROUP.ARRIVE ;  /* 0x00000000000079c5 */ /* 0x000fe20000000000 */
[-CC-:B------:R-:W-:Y:S01]  /*8990*/  FFMA.FTZ R136, R48, R0.reuse, -R11.reuse ;  /* 0x0000000030887223 */ /* 0x180fe2000001080b */
[----:B------:R-:W-:-:S03]  /*89a0*/  FFMA.FTZ R138, R52, R0, -R11 ;  /* 0x00000000348a7223 */ /* 0x000fc6000001080b */
[----:B------:R-:W-:Y:S01]  /*89b0*/  MUFU.EX2 R8, R8 ;  /* 0x0000000800087308 */ /* 0x000fe20000000800 */
[----:B------:R-:W-:Y:S01]  /*89c0*/  HGMMA.64x64x16.F32.BF16 R88, R132, gdesc[UR4].tnspB, R88, gsb0 ;  /* 0x40e0000484587df0 */ /* 0x000fe20008001858 */
[----:B------:R-:W-:Y:S01]  /*89d0*/  UIADD3 UR6, UR10, 0x280, URZ ;  /* 0x000002800a067890 */ /* 0x000fe2000fffe03f */
[----:B------:R-:W-:-:S05]  /*89e0*/  UMOV UR7, 0x40000040 ;  /* 0x4000004000077882 */ /* 0x000fca0000000000 */
[----:B------:R-:W-:Y:S01]  /*89f0*/  MUFU.EX2 R136, R136 ;  /* 0x0000008800887308 */ /* 0x000fe20000000800 */
[----:B0-----:R-:W-:-:S07]  /*8a00*/  FMNMX.FTZ R2, R24, R73, !PT ;  /* 0x0000004918027209 */ /* 0x001fce0007810000 */
        /* <DEDUP_REMOVED lines=13> */
[C---:B------:R-:W-:Y:S02]  /*8ae0*/  FADD.FTZ R11, -R2.reuse, R7 ;  /* 0x00000007020b7221 */ /* 0x040fe40000010100 */
[----:B------:R-:W-:Y:S01]  /*8af0*/  MUFU.EX2 R69, R69 ;  /* 0x0000004500457308 */ /* 0x000fe20000000800 */
[----:B------:R-:W-:Y:S01]  /*8b00*/  HGMMA.64x64x16.F32.BF16 R88, R128, gdesc[UR4].tnspB, R88, gsb0 ;  /* 0x40e0000480587df0 */ /* 0x000fe20008001858 */
[----:B------:R-:W-:Y:S01]  /*8b10*/  UIADD3 UR6, UR10, 0x300, URZ ;  /* 0x000003000a067890 */ /* 0x000fe2000fffe03f */
[-C--:B------:R-:W-:Y:S01]  /*8b20*/  FMUL.FTZ R28, R11, R0.reuse ;  /* 0x000000000b1c7220 */ /* 0x080fe20000410000 */
[----:B------:R-:W-:Y:S01]  /*8b30*/  UMOV UR7, 0x40000040 ;  /* 0x4000004000077882 */ /* 0x000fe20000000000 */
[----:B------:R-:W-:-:S03]  /*8b40*/  FMUL.FTZ R11, R2, R0 ;  /* 0x00000000020b7220 */ /* 0x000fc60000410000 */
[----:B------:R-:W-:Y:S01]  /*8b50*/  MUFU.EX2 R132, R132 ;  /* 0x0000008400847308 */ /* 0x000fe20000000800 */
[-CC-:B------:R-:W-:Y:S01]  /*8b60*/  FFMA.FTZ R149, R26, R0.reuse, -R11.reuse ;  /* 0x000000001a957223 */ /* 0x180fe2000001080b */
[-CC-:B------:R-:W-:Y:S01]  /*8b70*/  FFMA.FTZ R26, R27, R0.reuse, -R11.reuse ;  /* 0x000000001b1a7223 */ /* 0x180fe2000001080b */
[----:B------:R-:W-:Y:S02]  /*8b80*/  IMAD.U32 R27, RZ, RZ, UR37 ;  /* 0x00000025ff1b7e24 */ /* 0x000fe4000f8e00ff */
[-CC-:B------:R-:W-:Y:S01]  /*8b90*/  FFMA.FTZ R151, R30, R0.reuse, -R11.reuse ;  /* 0x000000001e977223 */ /* 0x180fe2000001080b */
[-CC-:B------:R-:W-:Y:S01]  /*8ba0*/  FFMA.FTZ R30, R31, R0.reuse, -R11.reuse ;  /* 0x000000001f1e7223 */ /* 0x180fe2000001080b */
[----:B------:R-:W-:Y:S02]  /*8bb0*/  VIADD R31, R22, 0x9 ;  /* 0x00000009161f7836 */ /* 0x000fe40000000000 */
[-CC-:B------:R-:W-:Y:S01]  /*8bc0*/  FFMA.FTZ R145, R34, R0.reuse, -R11.reuse ;  /* 0x0000000022917223 */ /* 0x180fe2000001080b */
[----:B------:R-:W-:Y:S01]  /*8bd0*/  MUFU.EX2 R28, R28 ;  /* 0x0000001c001c7308 */ /* 0x000fe20000000800 */
[----:B------:R-:W-:Y:S01]  /*8be0*/  @!P1 LEA R27, R27, UR45, 0x3 ;  /* 0x0000002d1b1b9c11 */ /* 0x000fe2000f8e18ff */
[-CC-:B------:R-:W-:Y:S01]  /*8bf0*/  FFMA.FTZ R32, R35, R0.reuse, -R11.reuse ;  /* 0x0000000023207223 */ /* 0x180fe2000001080b */
[----:B------:R-:W-:Y:S01]  /*8c00*/  SEL R31, R31, 0x9, !P2 ;  /* 0x000000091f1f7807 */ /* 0x000fe20005000000 */
[-CC-:B------:R-:W-:Y:S01]  /*8c10*/  FFMA.FTZ R147, R38, R0.reuse, -R11.reuse ;  /* 0x0000000026937223 */ /* 0x180fe2000001080b */
[----:B------:R-:W-:Y:S01]  /*8c20*/  FFMA.FTZ R143, R46, R0, -R11 ;  /* 0x000000002e8f7223 */ /* 0x000fe2000001080b */
[----:B------:R-:W-:-:S02]  /*8c30*/  @!P1 VIADD R27, R27, 0x16840 ;  /* 0x000168401b1b9836 */ /* 0x000fc40000000000 */
        /* <DEDUP_REMOVED lines=20> */
[----:B------:R-:W-:Y:S01]  /*8d80*/  FFMA.FTZ R86, R86, R0, -R11 ;  /* 0x0000000056567223 */ /* 0x000fe2000001080b */
[----:B------:R-:W-:Y:S01]  /*8d90*/  IMAD.U32 R35, RZ, RZ, UR22 ;  /* 0x00000016ff237e24 */ /* 0x000fe2000f8e00ff */
[C---:B------:R-:W-:Y:S01]  /*8da0*/  ISETP.GT.AND P2, PT, R4.reuse, UR21, PT ;  /* 0x0000001504007c0c */ /* 0x040fe2000bf44270 */
[----:B------:R-:W-:Y:S01]  /*8db0*/  UMOV UR22, UR37 ;  /* 0x0000002500167c82 */ /* 0x000fe20008000000 */
[----:B------:R-:W-:Y:S01]  /*8dc0*/  VIADD R4, R4, 0xffffffff ;  /* 0xffffffff04047836 */ /* 0x000fe20000000000 */
[----:B------:R-:W0:Y:S01]  /*8dd0*/  MUFU.EX2 R30, R30 ;  /* 0x0000001e001e7308 */ /* 0x000e220000000800 */
[C---:B-1----:R-:W-:Y:S01]  /*8de0*/  FADD.FTZ R46, R26.reuse, R5 ;  /* 0x000000051a2e7221 */ /* 0x042fe20000010000 */
[----:B------:R-:W-:-:S02]  /*8df0*/  F2FP.BF16.F32.PACK_AB R149, R26, R149 ;  /* 0x000000951a95723e */ /* 0x000fc400000010ff */
[----:B------:R-:W-:-:S04]  /*8e00*/  @!P1 LEA R35, R35, UR45, 0x3 ;  /* 0x0000002d23239c11 */ /* 0x000fc8000f8e18ff */
[----:B------:R-:W1:Y:S01]  /*8e10*/  MUFU.EX2 R145, R145 ;  /* 0x0000009100917308 */ /* 0x000e620000000800 */
[----:B--2---:R-:W-:-:S07]  /*8e20*/  FADD.FTZ R5, R151, R46 ;  /* 0x0000002e97057221 */ /* 0x004fce0000010000 */
[----:B------:R-:W2:Y:S01]  /*8e30*/  MUFU.EX2 R32, R32 ;  /* 0x0000002000207308 */ /* 0x000ea20000000800 */
[C---:B0-----:R-:W-:Y:S01]  /*8e40*/  FADD.FTZ R46, R30.reuse, R5 ;  /* 0x000000051e2e7221 */ /* 0x041fe20000010000 */
[----:B------:R-:W-:-:S06]  /*8e50*/  F2FP.BF16.F32.PACK_AB R151, R30, R151 ;  /* 0x000000971e97723e */ /* 0x000fcc00000010ff */
[----:B------:R-:W0:Y:S01]  /*8e60*/  MUFU.EX2 R147, R147 ;  /* 0x0000009300937308 */ /* 0x000e220000000800 */
[----:B-1----:R-:W-:Y:S01]  /*8e70*/  FADD.FTZ R5, R145, R46 ;  /* 0x0000002e91057221 */ /* 0x002fe20000010000 */
[----:B------:R-:W-:Y:S01]  /*8e80*/  FFMA.FTZ R46, R67, R0, -R11 ;  /* 0x00000000432e7223 */ /* 0x000fe2000001080b */
[----:B------:R-:W-:Y:S02]  /*8e90*/  WARPGROUP.DEPBAR.LE gsb0, 0x0 ;  /* 0x00008000000079c5 */ /* 0x000fe40000010000 */
[----:B------:R-:W-:-:S03]  /*8ea0*/  WARPGROUP.ARRIVE ;  /* 0x00000000000079c5 */ /* 0x000fc60000000000 */
[----:B------:R-:W1:Y:S01]  /*8eb0*/  MUFU.EX2 R34, R34 ;  /* 0x0000002200227308 */ /* 0x000e620000000800 */
[----:B--2---:R-:W-:Y:S01]  /*8ec0*/  FADD.FTZ R50, R32, R5 ;  /* 0x0000000520327221 */ /* 0x004fe20000010000 */
[-CC-:B------:R-:W-:Y:S01]  /*8ed0*/  FFMA.FTZ R129, R66, R0.reuse, -R11.reuse ;  /* 0x0000000042817223 */ /* 0x180fe2000001080b */
[----:B------:R-:W-:Y:S01]  /*8ee0*/  F2FP.BF16.F32.PACK_AB R145, R32, R145 ;  /* 0x000000912091723e */ /* 0x000fe200000010ff */
[----:B------:R-:W-:Y:S01]  /*8ef0*/  FFMA.FTZ R131, R70, R0, -R11 ;  /* 0x0000000046837223 */ /* 0x000fe2000001080b */
[----:B------:R-:W-:Y:S01]  /*8f00*/  HGMMA.64x64x16.F32.BF16 R88, R124, gdesc[UR4].tnspB, R88, gsb0 ;  /* 0x40e000047c587df0 */ /* 0x000fe20008001858 */
[----:B------:R-:W-:Y:S01]  /*8f10*/  UIADD3 UR6, UR10, 0x380, URZ ;  /* 0x000003800a067890 */ /* 0x000fe2000fffe03f */
[----:B0-----:R-:W-:Y:S01]  /*8f20*/  FADD.FTZ R5, R147, R50 ;  /* 0x0000003293057221 */ /* 0x001fe20000010000 */
[----:B------:R-:W-:Y:S01]  /*8f30*/  UMOV UR7, 0x40000040 ;  /* 0x4000004000077882 */ /* 0x000fe20000000000 */
[----:B------:R-:W0:Y:S01]  /*8f40*/  MUFU.EX2 R141, R141 ;  /* 0x0000008d008d7308 */ /* 0x000e220000000800 */
[----:B------:R-:W-:-:S02]  /*8f50*/  F2FP.BF16.F32.PACK_AB R128, R53, R8 ;  /* 0x000000083580723e */ /* 0x000fc400000010ff */
[----:B------:R-:W-:-:S05]  /*8f60*/  F2FP.BF16.F32.PACK_AB R130, R57, R10 ;  /* 0x0000000a3982723e */ /* 0x000fca00000010ff */
        /* <DEDUP_REMOVED lines=21> */
[----:B--2---:R-:W-:Y:S01]  /*90c0*/  FADD.FTZ R30, R42, R5 ;  /* 0x000000052a1e7221 */ /* 0x004fe20000010000 */
[----:B------:R-:W-:Y:S02]  /*90d0*/  WARPGROUP.DEPBAR.LE gsb0, 0x0 ;  /* 0x00008000000079c5 */ /* 0x000fe40000010000 */
[----:B------:R-:W-:Y:S01]  /*90e0*/  WARPGROUP.ARRIVE ;  /* 0x00000000000079c5 */ /* 0x000fe20000000000 */
[-CC-:B------:R-:W-:Y:S01]  /*90f0*/  FFMA.FTZ R125, R74, R0.reuse, -R11.reuse ;  /* 0x000000004a7d7223 */ /* 0x180fe2000001080b */
[----:B------:R-:W-:Y:S01]  /*9100*/  FFMA.FTZ R127, R78, R0, -R11 ;  /* 0x000000004e7f7223 */ /* 0x000fe2000001080b */
[----:B------:R-:W-:Y:S01]  /*9110*/  F2FP.BF16.F32.PACK_AB R139, R42, R139 ;  /* 0x0000008b2a8b723e */ /* 0x000fe200000010ff */
[----:B------:R-:W-:Y:S01]  /*9120*/  MUFU.EX2 R134, R134 ;  /* 0x0000008600867308 */ /* 0x000fe20000000800 */
[----:B-1----:R-:W-:Y:S01]  /*9130*/  FADD.FTZ R5, R133, R30 ;  /* 0x0000001e85057221 */ /* 0x002fe20000010000 */
[----:B------:R-:W-:Y:S01]  /*9140*/  HGMMA.64x64x16.F32.BF16 R88, R120, gdesc[UR4].tnspB, R88, gsb0 ;  /* 0x40e0000478587df0 */ /* 0x000fe20008001858 */
[----:B------:R-:W-:-:S02]  /*9150*/  F2FP.BF16.F32.PACK_AB R124, R61, R12 ;  /* 0x0000000c3d7c723e */ /* 0x000fc400000010ff */
[----:B------:R-:W-:-:S03]  /*9160*/  F2FP.BF16.F32.PACK_AB R126, R65, R14 ;  /* 0x0000000e417e723e */ /* 0x000fc600000010ff */
[----:B------:R-:W1:Y:S01]  /*9170*/  MUFU.EX2 R135, R135 ;  /* 0x0000008700877308 */ /* 0x000e620000000800 */
[C---:B0-----:R-:W-:Y:S01]  /*9180*/  FADD.FTZ R30, R44.reuse, R5 ;  /* 0x000000052c1e7221 */ /* 0x041fe20000010000 */
[----:B------:R-:W-:-:S06]  /*9190*/  F2FP.BF16.F32.PACK_AB R133, R44, R133 ;  /* 0x000000852c85723e */ /* 0x000fcc00000010ff */
[----:B------:R-:W-:Y:S08]  /*91a0*/  MUFU.EX2 R129, R129 ;  /* 0x0000008100817308 */ /* 0x000ff00000000800 */
[----:B------:R-:W-:Y:S01]  /*91b0*/  MUFU.EX2 R46, R46 ;  /* 0x0000002e002e7308 */ /* 0x000fe20000000800 */
[----:B-1----:R-:W-:-:S07]  /*91c0*/  FADD.FTZ R5, R135, R30 ;  /* 0x0000001e87057221 */ /* 0x002fce0000010000 */
        /* <DEDUP_REMOVED lines=10> */
[----:B0-----:R-:W-:Y:S01]  /*9270*/  @!P1 VIADD R31, R35, 0x16860 ;  /* 0x00016860231f9836 */ /* 0x001fe20000000000 */
[----:B------:R-:W-:Y:S01]  /*9280*/  F2FP.BF16.F32.PACK_AB R120, R69, R20 ;  /* 0x000000144578723e */ /* 0x000fe200000010ff */
[-C--:B------:R-:W-:Y:S01]  /*9290*/  FMUL.FTZ R88, R88, R9.reuse ;  /* 0x0000000958587220 */ /* 0x080fe20000410000 */
[-C--:B------:R-:W-:Y:S01]  /*92a0*/  FMUL.FTZ R89, R89, R9.reuse ;  /* 0x0000000959597220 */ /* 0x080fe20000410000 */
[-C--:B------:R-:W-:Y:S01]  /*92b0*/  FMUL.FTZ R92, R92, R9.reuse ;  /* 0x000000095c5c7220 */ /* 0x080fe20000410000 */
[----:B------:R-:W-:Y:S01]  /*92c0*/  @!P1 PRMT R31, RZ, 0x654, R31 ;  /* 0x00000654ff1f9816 */ /* 0x000fe2000000001f */
[----:B-1----:R-:W-:Y:S01]  /*92d0*/  FADD.FTZ R27, R13, R6 ;  /* 0x000000060d1b7221 */ /* 0x002fe20000010000 */
[----:B------:R-:W-:Y:S01]  /*92e0*/  FFMA.FTZ R6, R63, R0, -R11 ;  /* 0x000000003f067223 */ /* 0x000fe2000001080b */
[----:B------:R-:W-:Y:S01]  /*92f0*/  MUFU.EX2 R24, R84 ;  /* 0x0000005400187308 */ /* 0x000fe20000000800 */
[----:B------:R0:W-:Y:S01]  /*9300*/  @!P1 SYNCS.ARRIVE.TRANS64.RED.A1T0 RZ, [R31+URZ], RZ ;  /* 0x000000ff1fff99a7 */ /* 0x0001e2000810043f */
[----:B------:R-:W-:Y:S01]  /*9310*/  FADD.FTZ R48, R150, R27 ;  /* 0x0000001b96307221 */ /* 0x000fe20000010000 */
[----:B------:R-:W-:Y:S01]  /*9320*/  F2FP.BF16.F32.PACK_AB R150, R15, R150 ;  /* 0x000000960f96723e */ /* 0x000fe200000010ff */
[-C--:B------:R-:W-:Y:S01]  /*9330*/  FMUL.FTZ R93, R93, R9.reuse ;  /* 0x000000095d5d7220 */ /* 0x080fe20000410000 */
        /* <DEDUP_REMOVED lines=10> */
[-CC-:B------:R-:W-:Y:S01]  /*93e0*/  FFMA.FTZ R48, R71, R0.reuse, -R11.reuse ;  /* 0x0000000047307223 */ /* 0x180fe2000001080b */
[----:B------:R-:W-:Y:S01]  /*93f0*/  FFMA.FTZ R11, R87, R0, -R11 ;  /* 0x00000000570b7223 */ /* 0x000fe2000001080b */
[----:B------:R-:W-:Y:S01]  /*9400*/  MUFU.EX2 R123, R86 ;  /* 0x00000056007b7308 */ /* 0x000fe20000000800 */
        /* <DEDUP_REMOVED lines=9> */
[C---:B-1----:R-:W-:Y:S01]  /*94a0*/  FADD.FTZ R30, R6.reuse, R5 ;  /* 0x00000005061e7221 */ /* 0x042fe20000010000 */
        /* <DEDUP_REMOVED lines=15> */
[----:B--2---:R-:W-:Y:S01]  /*95a0*/  FADD.FTZ R30, R48, R5 ;  /* 0x00000005301e7221 */ /* 0x004fe20000010000 */
[C---:B------:R-:W-:Y:S01]  /*95b0*/  F2FP.BF16.F32.PACK_AB R136, R37.reuse, R136 ;  /* 0x000000882588723e */ /* 0x040fe200000010ff */
[-C--:B------:R-:W-:Y:S01]  /*95c0*/  FMUL.FTZ R90, R90, R28.reuse ;  /* 0x0000001c5a5a7220 */ /* 0x080fe20000410000 */
[----:B------:R-:W-:Y:S01]  /*95d0*/  FADD.FTZ R13, R37, R52 ;  /* 0x00000034250d7221 */ /* 0x000fe20000010000 */
[----:B------:R-:W-:Y:S01]  /*95e0*/  FADD.FTZ R5, R125, R30 ;  /* 0x0000001e7d057221 */ /* 0x000fe20000010000 */
[----:B------:R-:W-:Y:S01]  /*95f0*/  F2FP.BF16.F32.PACK_AB R131, R48, R131 ;  /* 0x000000833083723e */ /* 0x000fe200000010ff */
[----:B------:R-:W-:Y:S01]  /*9600*/  FMUL.FTZ R91, R91, R28 ;  /* 0x0000001c5b5b7220 */ /* 0x000fe20000410000 */
[----:B------:R-:W-:Y:S01]  /*9610*/  FADD.FTZ R52, R138, R13 ;  /* 0x0000000d8a347221 */ /* 0x000fe20000010000 */
[----:B------:R-:W-:Y:S01]  /*9620*/  FADD.FTZ R6, R26, R5 ;  /* 0x000000051a067221 */ /* 0x000fe20000010000 */
[----:B-1----:R-:W-:Y:S01]  /*9630*/  F2FP.BF16.F32.PACK_AB R122, R7, R24 ;  /* 0x00000018077a723e */ /* 0x002fe200000010ff */
[----:B------:R-:W-:Y:S01]  /*9640*/  FMUL.FTZ R94, R94, R28 ;  /* 0x0000001c5e5e7220 */ /* 0x000fe20000410000 */
[----:B------:R-:W-:Y:S01]  /*9650*/  FADD.FTZ R13, R45, R52 ;  /* 0x000000342d0d7221 */ /* 0x000fe20000010000 */
[----:B------:R-:W-:Y:S01]  /*9660*/  FADD.FTZ R6, R127, R6 ;  /* 0x000000067f067221 */ /* 0x000fe20000010000 */
[----:B------:R-:W-:Y:S01]  /*9670*/  F2FP.BF16.F32.PACK_AB R138, R45, R138 ;  /* 0x0000008a2d8a723e */ /* 0x000fe200000010ff */
[----:B------:R-:W-:Y:S01]  /*9680*/  FMUL.FTZ R95, R95, R28 ;  /* 0x0000001c5f5f7220 */ /* 0x000fe20000410000 */
[----:B------:R-:W-:Y:S01]  /*9690*/  FADD.FTZ R32, R132, R13 ;  /* 0x0000000d84207221 */ /* 0x000fe20000010000 */
[----:B------:R-:W-:Y:S01]  /*96a0*/  FADD.FTZ R6, R79, R6 ;  /* 0x000000064f067221 */ /* 0x000fe20000010000 */
        /* <DEDUP_REMOVED lines=11> */
[----:B------:R-:W-:Y:S01]  /*9760*/  F2FP.BF16.F32.PACK_AB R127, R79, R127 ;  /* 0x0000007f4f7f723e */ /* 0x000fe200000010ff */
[-C--:B------:R-:W-:Y:S01]  /*9770*/  FMUL.FTZ R103, R103, R28.reuse ;  /* 0x0000001c67677220 */ /* 0x080fe20000410000 */
[----:B------:R-:W-:Y:S01]  /*9780*/  F2FP.BF16.F32.PACK_AB R121, R83, R121 ;  /* 0x000000795379723e */ /* 0x000fe200000010ff */
        /* <DEDUP_REMOVED lines=10> */
[----:B------:R-:W1:Y:S01]  /*9830*/  MUFU.EX2 R10, R11 ;  /* 0x0000000b000a7308 */ /* 0x000e620000000800 */
[----:B------:R-:W-:Y:S01]  /*9840*/  FMUL.FTZ R119, R119, R28 ;  /* 0x0000001c77777220 */ /* 0x000fe20000410000 */
[----:B------:R-:W-:-:S04]  /*9850*/  FADD.FTZ R13, R57, R32 ;  /* 0x00000020390d7221 */ /* 0x000fc80000010000 */
[----:B------:R-:W-:-:S04]  /*9860*/  FADD.FTZ R32, R12, R13 ;  /* 0x0000000d0c207221 */ /* 0x000fc80000010000 */
[----:B------:R-:W-:-:S04]  /*9870*/  FADD.FTZ R13, R61, R32 ;  /* 0x000000203d0d7221 */ /* 0x000fc80000010000 */
[----:B------:R-:W-:-:S04]  /*9880*/  FADD.FTZ R8, R14, R13 ;  /* 0x0000000d0e087221 */ /* 0x000fc80000010000 */
[----:B------:R-:W-:-:S04]  /*9890*/  FADD.FTZ R5, R65, R8 ;  /* 0x0000000841057221 */ /* 0x000fc80000010000 */
[----:B------:R-:W-:-:S04]  /*98a0*/  FADD.FTZ R8, R20, R5 ;  /* 0x0000000514087221 */ /* 0x000fc80000010000 */
[----:B------:R-:W-:-:S04]  /*98b0*/  FADD.FTZ R5, R69, R8 ;  /* 0x0000000845057221 */ /* 0x000fc80000010000 */
[----:B------:R-:W-:Y:S01]  /*98c0*/  FADD.FTZ R8, R24, R5 ;  /* 0x0000000518087221 */ /* 0x000fe20000010000 */
[----:B------:R-:W-:Y:S01]  /*98d0*/  FADD.FTZ R5, R123, R6 ;  /* 0x000000067b057221 */ /* 0x000fe20000010000 */
[C---:B-1----:R-:W-:Y:S02]  /*98e0*/  F2FP.BF16.F32.PACK_AB R123, R10.reuse, R123 ;  /* 0x0000007b0a7b723e */ /* 0x042fe400000010ff */
[----:B------:R-:W-:Y:S01]  /*98f0*/  FADD.FTZ R6, R7, R8 ;  /* 0x0000000807067221 */ /* 0x000fe20000010000 */
[----:B------:R-:W-:Y:S01]  /*9900*/  FADD.FTZ R5, R10, R5 ;  /* 0x000000050a057221 */ /* 0x000fe20000010000 */
[----:B------:R-:W-:Y:S02]  /*9910*/  IMAD.MOV.U32 R7, RZ, RZ, R2 ;  /* 0x000000ffff077224 */ /* 0x000fe400078e0002 */
[----:B------:R-:W-:Y:S01]  /*9920*/  IMAD.MOV.U32 R8, RZ, RZ, R3 ;  /* 0x000000ffff087224 */ /* 0x000fe200078e0003 */
[----:B0-----:R-:W-:Y:S06]  /*9930*/  @P2 BRA `(.L_x_13737) ;  /* 0xffffffe000e42947 */ /* 0x001fec000383ffff */
.L_x_13728:
        /* <DEDUP_REMOVED lines=9> */
.L_x_13755:
        /* <DEDUP_REMOVED lines=9> */
.L_x_13740:
[----:B------:R-:W-:Y:S01]  /*9a60*/  ULEA UR6, UR37, UR45, 0x3 ;  /* 0x0000002d25067291 */ /* 0x000fe2000f8e183f */
[----:B------:R-:W-:-:S05]  /*9a70*/  IMAD.U32 R0, RZ, RZ, UR46 ;  /* 0x0000002eff007e24 */ /* 0x000fca000f8e00ff */
[----:B------:R-:W-:-:S04]  /*9a80*/  SHF.L.U32 R0, R0, 0x1f, RZ ;  /* 0x0000001f00007819 */ /* 0x000fc800000006ff */
[----:B------:R0:W1:Y:S01]  /*9a90*/  SYNCS.PHASECHK.TRANS64.TRYWAIT P2, [UR6+0x16830], R0 ;  /* 0x01683000ff0075a7 */ /* 0x0000620008040146 */
[----:B------:R-:W-:Y:S05]  /*9aa0*/  @!P0 BRA `(.L_x_13741) ;  /* 0x0000000000048947 */ /* 0x000fea0003800000 */
[----:B------:R-:W-:Y:S01]  /*9ab0*/  BPT.TRAP 0x1 ;  /* 0x000000040000795c */ /* 0x000fe20000300000 */
.L_x_13741:
[----:B-1----:R-:W-:Y:S05]  /*9ac0*/  @P2 BRA `(.L_x_13739) ;  /* 0x0000000000082947 */ /* 0x002fea0003800000 */
[----:B------:R-:W1:Y:S02]  /*9ad0*/  SYNCS.PHASECHK.TRANS64.TRYWAIT P2, [UR6+0x16830], R0 ;  /* 0x01683000ff0075a7 */ /* 0x000e640008040146 */
[----:B-1----:R-:W-:Y:S05]  /*9ae0*/  @!P2 BRA `(.L_x_13742) ;  /* 0x000000a80040a947 */ /* 0x002fea0003800000 */
.L_x_13739:
        /* <DEDUP_REMOVED lines=25> */
.L_x_13744:
[----:B------:R-:W-:Y:S01]  /*9c80*/  ULEA UR6, UR24, UR45, 0x3 ;  /* 0x0000002d18067291 */ /* 0x000fe2000f8e183f */
[----:B------:R-:W-:-:S05]  /*9c90*/  IMAD.U32 R0, RZ, RZ, UR25 ;  /* 0x00000019ff007e24 */ /* 0x000fca000f8e00ff */
[----:B------:R-:W-:-:S04]  /*9ca0*/  SHF.L.U32 R0, R0, 0x1f, RZ ;  /* 0x0000001f00007819 */ /* 0x000fc800000006ff */
[----:B------:R0:W1:Y:S01]  /*9cb0*/  SYNCS.PHASECHK.TRANS64.TRYWAIT P2, [UR6+0x16850], R0 ;  /* 0x01685000ff0075a7 */ /* 0x0000620008040146 */
[----:B------:R-:W-:Y:S05]  /*9cc0*/  @!P0 BRA `(.L_x_13745) ;  /* 0x0000000000048947 */ /* 0x000fea0003800000 */
[----:B------:R-:W-:Y:S01]  /*9cd0*/  BPT.TRAP 0x1 ;  /* 0x000000040000795c */ /* 0x000fe20000300000 */
.L_x_13745:
[----:B-1----:R-:W-:Y:S05]  /*9ce0*/  @P2 BRA `(.L_x_13743) ;  /* 0x0000000000082947 */ /* 0x002fea0003800000 */
[----:B------:R-:W1:Y:S02]  /*9cf0*/  SYNCS.PHASECHK.TRANS64.TRYWAIT P2, [UR6+0x16850], R0 ;  /* 0x01685000ff0075a7 */ /* 0x000e640008040146 */
[----:B-1----:R-:W-:Y:S05]  /*9d00*/  @!P2 BRA `(.L_x_13746) ;  /* 0x000000a400d0a947 */ /* 0x002fea0003800000 */
.L_x_13743:
[----:B------:R-:W-:Y:S01]  /*9d10*/  UIADD3 UR6, UR45, 0x400, URZ ;  /* 0x000004002d067890 */ /* 0x000fe2000fffe03f */
[----:B------:R-:W-:Y:S01]  /*9d20*/  WARPGROUP.ARRIVE ;  /* 0x00000000000079c5 */ /* 0x000fe20000000000 */
[----:B------:R-:W-:-:S05]  /*9d30*/  UMOV UR7, 0x40000040 ;  /* 0x4000004000077882 */ /* 0x000fca0000000000 */
[----:B------:R-:W2:Y:S01]  /*9d40*/  S2R R2, SR_TID.X ;  /* 0x0000000000027919 */ /* 0x000ea20000002100 */
[----:B------:R-:W-:Y:S01]  /*9d50*/  USHF.R.U32.HI UR6, URZ, 0x4, UR6 ;  /* 0x000000043f067899 */ /* 0x000fe20008011606 */
[----:B------:R-:W-:Y:S01]  /*9d60*/  PLOP3.LUT P2, PT, PT, PT, UP0, 0x80, 0x0 ;  /* 0x000000000000781c */ /* 0x000fe20003f4f008 */
[----:B------:R-:W-:Y:S02]  /*9d70*/  VIADD R14, R17, UR41 ;  /* 0x00000029110e7c36 */ /* 0x000fe40008000000 */
[----:B------:R-:W-:Y:S01]  /*9d80*/  ULOP3.LUT UR6, UR6, 0x3fff, URZ, 0xc0, !UPT ;  /* 0x00003fff06067892 */ /* 0x000fe2000f8ec03f */
[----:B-1----:R-:W-:-:S03]  /*9d90*/  IMAD.U32 R3, RZ, RZ, UR37 ;  /* 0x00000025ff037e24 */ /* 0x002fc6000f8e00ff */
        /* <DEDUP_REMOVED lines=43> */
[----:B------:R-:W-:-:S04]  /*a050*/  @UP0 ULDC UR6, c[0x0][0x450] ;  /* 0x0001140000060ab9 */ /* 0x000fc80000000800 */
[----:B------:R-:W-:Y:S01]  /*a060*/  @P2 SHF.R.U32.HI R14, RZ, UR6, R0 ;  /* 0x00000006ff0e2c19 */ /* 0x000fe20008011600 */
[----:B------:R-:W-:Y:S01]  /*a070*/  IMAD.SHL.U32 R0, R4, 0x80, RZ ;  /* 0x0000008004007824 */ /* 0x000fe200078e00ff */
[----:B--2---:R-:W-:Y:S01]  /*a080*/  ISETP.GE.U32.AND P2, PT, R2, 0x180, PT ;  /* 0x000001800200780c */ /* 0x004fe20003f46070 */
[----:B------:R-:W-:Y:S01]  /*a090*/  VIADD R2, R22, 0x9 ;  /* 0x0000000916027836 */ /* 0x000fe20000000000 */
[----:B------:R-:W-:Y:S01]  /*a0a0*/  ULOP3.LUT UR6, URZ, UR23, URZ, 0x33, !UPT ;  /* 0x000000173f067292 */ /* 0x000fe2000f8e333f */
[----:B------:R-:W0:Y:S01]  /*a0b0*/  SHFL.IDX PT, R9, R14, RZ, 0x1c1f ;  /* 0x001c1fff0e097589 */ /* 0x000e2200000e0000 */
[----:B------:R-:W-:Y:S02]  /*a0c0*/  IADD3 R3, -R0, 0x1, RZ ;  /* 0x0000000100037810 */ /* 0x000fe40007ffe1ff */
[----:B------:R-:W-:Y:S01]  /*a0d0*/  SEL R11, R2, 0x9, !P2 ;  /* 0x00000009020b7807 */ /* 0x000fe20005000000 */
[----:B------:R-:W-:Y:S02]  /*a0e0*/  IMAD.U32 R2, RZ, RZ, UR38 ;  /* 0x00000026ff027e24 */ /* 0x000fe4000f8e00ff */
[----:B------:R-:W-:-:S05]  /*a0f0*/  IMAD R3, R16, -0x2, R3 ;  /* 0xfffffffe10037824 */ /* 0x000fca00078e0203 */
[----:B------:R-:W-:-:S05]  /*a100*/  IADD3 R3, -R2, UR42, R3 ;  /* 0x0000002a02037c10 */ /* 0x000fca000fffe103 */
[----:B------:R-:W-:-:S04]  /*a110*/  VIADD R12, R3, UR6 ;  /* 0x00000006030c7c36 */ /* 0x000fc80008000000 */
[----:B0-----:R-:W-:Y:S01]  /*a120*/  IMAD.IADD R2, R12, 0x1, R9 ;  /* 0x000000010c027824 */ /* 0x001fe200078e0209 */
[----:B------:R-:W-:Y:S02]  /*a130*/  WARPGROUP.DEPBAR.LE gsb0, 0x0 ;  /* 0x00008000000079c5 */ /* 0x000fe40000010000 */
[----:B------:R0:W-:Y:S06]  /*a140*/  BAR.ARV R11, 0x100 ;  /* 0x0004000b0000751d */ /* 0x0001ec0000002000 */
[----:B------:R1:W-:Y:S02]  /*a150*/  @!P1 SYNCS.ARRIVE.TRANS64.RED.A1T0 RZ, [R10+URZ], RZ ;  /* 0x000000ff0aff99a7 */ /* 0x0003e4000810043f */
[----:B-1----:R-:W-:-:S04]  /*a160*/  VIADD R10, R3, UR22 ;  /* 0x00000016030a7c36 */ /* 0x002fc80008000000 */
        /* <DEDUP_REMOVED lines=15> */
.L_x_13749:
[----:B------:R-:W-:-:S05]  /*a260*/  IMAD.U32 R120, RZ, RZ, UR21 ;  /* 0x00000015ff787e24 */ /* 0x000fca000f8e00ff */
[----:B------:R-:W-:-:S13]  /*a270*/  ISETP.NE.AND P2, PT, R120, 0x1, PT ;  /* 0x000000017800780c */ /* 0x000fda0003f45270 */
[----:B------:R-:W0:Y:S02]  /*a280*/  @P2 LDC.64 R20, c[0x0][0x9e8] ;  /* 0x00027a00ff142b82 */ /* 0x000e240000000a00 */
[----:B0-----:R-:W-:-:S05]  /*a290*/  @P2 IMAD.HI.U32 R20, R9, R20, RZ ;  /* 0x0000001409142227 */ /* 0x001fca00078e00ff */
[----:B------:R-:W-:-:S07]  /*a2a0*/  @P2 SHF.R.U32.HI R9, RZ, R21, R20 ;  /* 0x00000015ff092219 */ /* 0x000fce0000011614 */
.L_x_13750:
[----:B------:R-:W-:Y:S05]  /*a2b0*/  BSYNC B0 ;  /* 0x0000000000007941 */ /* 0x000fea0003800000 */
.L_x_13748:
[----:B------:R-:W-:-:S04]  /*a2c0*/  IMAD R9, R9, R120, -R0 ;  /* 0x0000007809097224 */ /* 0x000fc800078e0a00 */
[----:B------:R-:W-:-:S05]  /*a2d0*/  IMAD R9, R16, -0x2, R9 ;  /* 0xfffffffe10097824 */ /* 0x000fca00078e0209 */
[----:B------:R-:W-:Y:S02]  /*a2e0*/  VIADDMNMX R3, R9, R120, R3, PT ;  /* 0x0000007809037246 */ /* 0x000fe40003800103 */
[----:B------:R-:W-:-:S07]  /*a2f0*/  VIMNMX R2, R2, R9, !PT ;  /* 0x0000000902027248 */ /* 0x000fce0007fe0100 */
.L_x_13747:
        /* <DEDUP_REMOVED lines=12> */
[C---:B------:R-:W-:Y:S01]  /*a3c0*/  ISETP.LT.OR P4, PT, R3.reuse, 0xa, P4 ;  /* 0x0000000a0300780c */ /* 0x040fe20002781670 */
[--C-:B0-----:R-:W-:Y:S01]  /*a3d0*/  IMAD.IADD R10, R10, 0x1, R141.reuse ;  /* 0x000000010a0a7824 */ /* 0x101fe200078e028d */
        /* <DEDUP_REMOVED lines=100> */
.L_x_13753:
[----:B------:R-:W-:-:S05]  /*aa20*/  IMAD.U32 R14, RZ, RZ, UR21 ;  /* 0x00000015ff0e7e24 */ /* 0x000fca000f8e00ff */
[----:B------:R-:W-:-:S13]  /*aa30*/  ISETP.NE.AND P3, PT, R14, 0x1, PT ;  /* 0x000000010e00780c */ /* 0x000fda0003f65270 */
[----:B------:R-:W0:Y:S02]  /*aa40*/  @P3 LDC.64 R2, c[0x0][0x9e8] ;  /* 0x00027a00ff023b82 */ /* 0x000e240000000a00 */
[----:B0-----:R-:W-:-:S05]  /*aa50*/  @P3 IMAD.HI.U32 R2, R141, R2, RZ ;  /* 0x000000028d023227 */ /* 0x001fca00078e00ff */
[----:B------:R-:W-:-:S07]  /*aa60*/  @P3 SHF.R.U32.HI R141, RZ, R3, R2 ;  /* 0x00000003ff8d3219 */ /* 0x000fce0000011602 */
.L_x_13754:
[----:B------:R-:W-:Y:S05]  /*aa70*/  BSYNC B0 ;  /* 0x0000000000007941 */ /* 0x000fea0003800000 */
.L_x_13752:
[----:B------:R-:W-:-:S04]  /*aa80*/  IMAD R141, R141, R14, -R0 ;  /* 0x0000000e8d8d7224 */ /* 0x000fc800078e0a00 */
[----:B------:R-:W-:-:S05]  /*aa90*/  IMAD R141, R16, -0x2, R141 ;  /* 0xfffffffe108d7824 */ /* 0x000fca00078e028d */
[----:B------:R-:W-:Y:S02]  /*aaa0*/  VIADDMNMX R10, R141, R14, R10, PT ;  /* 0x0000000e8d0a7246 */ /* 0x000fe4000380010a */
[----:B------:R-:W-:-:S07]  /*aab0*/  VIMNMX R12, R12, R141, !PT ;  /* 0x0000008d0c0c7248 */ /* 0x000fce0007fe0100 */
.L_x_13751:
        /* <DEDUP_REMOVED lines=64> */
[----:B------:R-:W0:Y:S01]  /*aec0*/  LDC R0, c[0x0][0x988] ;  /* 0x00026200ff007b82 */ /* 0x000e220000000800 */
[----:B------:R-:W-:Y:S02]  /*aed0*/  FSEL R151, R50, -INF , !P4 ;  /* 0xff80000032977808 */ /* 0x000fe40006000000 */
[----:B------:R-:W1:Y:S01]  /*aee0*/  SHFL.BFLY PT, R3, R2, 0x2, 0x1f ;  /* 0x0c401f0002037f89 */ /* 0x000e6200000e0000 */
[----:B------:R-:W-:-:S04]  /*aef0*/  ISETP.GT.AND P4, PT, R12, 0x38, P2 ;  /* 0x000000380c00780c */ /* 0x000fc80001784270 */
[----:B------:R-:W-:Y:S02]  /*af00*/  ISETP.LT.OR P4, PT, R10, 0x39, P4 ;  /* 0x000000390a00780c */ /* 0x000fe40002781670 */
[----:B-1----:R-:W-:Y:S02]  /*af10*/  FMNMX.FTZ R14, R2, R3, !PT ;  /* 0x00000003020e7209 */ /* 0x002fe40007810000 */
        /* <DEDUP_REMOVED lines=11> */
[----:B0-----:R-:W-:-:S05]  /*afd0*/  FMUL.FTZ R14, R3, R0 ;  /* 0x00000000030e7220 */ /* 0x001fca0000410000 */
        /* <DEDUP_REMOVED lines=30> */
[C---:B------:R-:W-:Y:S01]  /*b1c0*/  ISETP.GT.AND P4, PT, R12.reuse, 0x40, P2 ;  /* 0x000000400c00780c */ /* 0x040fe20001784270 */
[----:B------:R-:W-:Y:S01]  /*b1d0*/  MUFU.EX2 R148, R148 ;  /* 0x0000009400947308 */ /* 0x000fe20000000800 */
[----:B------:R-:W-:Y:S01]  /*b1e0*/  FSEL R51, R51, -INF , !P3 ;  /* 0xff80000033337808 */ /* 0x000fe20005800000 */
[-CC-:B------:R-:W-:Y:S01]  /*b1f0*/  FFMA.FTZ R29, R29, R0.reuse, -R14.reuse ;  /* 0x000000001d1d7223 */ /* 0x180fe2000001080e */
[----:B------:R-:W-:Y:S01]  /*b200*/  ISETP.GT.AND P3, PT, R12, 0x39, P2 ;  /* 0x000000390c00780c */ /* 0x000fe20001764270 */
[--C-:B------:R-:W-:Y:S01]  /*b210*/  FFMA.FTZ R128, R129, R0, -R14.reuse ;  /* 0x0000000081807223 */ /* 0x100fe2000001080e */
[----:B------:R-:W-:Y:S01]  /*b220*/  FMNMX.FTZ R2, R151, R2, !PT ;  /* 0x0000000297027209 */ /* 0x000fe20007810000 */
[-CC-:B------:R-:W-:Y:S01]  /*b230*/  FFMA.FTZ R130, R131, R0.reuse, -R14.reuse ;  /* 0x0000000083827223 */ /* 0x180fe2000001080e */
[C---:B------:R-:W-:Y:S01]  /*b240*/  ISETP.LT.OR P3, PT, R10.reuse, 0x3a, P3 ;  /* 0x0000003a0a00780c */ /* 0x040fe20001f61670 */
[----:B------:R-:W-:Y:S01]  /*b250*/  MUFU.EX2 R147, R147 ;  /* 0x0000009300937308 */ /* 0x000fe20000000800 */
[----:B------:R-:W-:Y:S01]  /*b260*/  ISETP.LT.OR P4, PT, R10, 0x41, P4 ;  /* 0x000000410a00780c */ /* 0x000fe20002781670 */
[-CC-:B------:R-:W-:Y:S01]  /*b270*/  FFMA.FTZ R124, R133, R0.reuse, -R14.reuse ;  /* 0x00000000857c7223 */ /* 0x180fe2000001080e */
[----:B------:R-:W-:Y:S01]  /*b280*/  FSEL R55, R55, -INF , !P3 ;  /* 0xff80000037377808 */ /* 0x000fe20005800000 */
[-CC-:B------:R-:W-:Y:S01]  /*b290*/  FFMA.FTZ R126, R135, R0.reuse, -R14.reuse ;  /* 0x00000000877e7223 */ /* 0x180fe2000001080e */
[----:B------:R-:W-:Y:S01]  /*b2a0*/  ISETP.GT.AND P3, PT, R12, 0x41, P2 ;  /* 0x000000410c00780c */ /* 0x000fe20001764270 */
[--C-:B------:R-:W-:Y:S01]  /*b2b0*/  FFMA.FTZ R120, R137, R0, -R14.reuse ;  /* 0x0000000089787223 */ /* 0x100fe2000001080e */
[----:B------:R-:W-:Y:S01]  /*b2c0*/  FMNMX.FTZ R2, R51, R2, !PT ;  /* 0x0000000233027209 */ /* 0x000fe20007810000 */
[----:B------:R-:W-:Y:S01]  /*b2d0*/  MUFU.EX2 R150, R150 ;  /* 0x0000009600967308 */ /* 0x000fe20000000800 */
[----:B------:R-:W-:Y:S01]  /*b2e0*/  FSEL R37, R58, -INF , !P4 ;  /* 0xff8000003a257808 */ /* 0x000fe20006000000 */
[----:B------:R-:W-:Y:S01]  /*b2f0*/  FFMA.FTZ R122, R139, R0, -R14 ;  /* 0x000000008b7a7223 */ /* 0x000fe2000001080e */
[----:B------:R-:W-:-:S02]  /*b300*/  ISETP.GT.AND P4, PT, R12, 0x48, P2 ;  /* 0x000000480c00780c */ /* 0x000fc40001784270 */
[C---:B------:R-:W-:Y:S02]  /*b310*/  ISETP.LT.OR P3, PT, R10.reuse, 0x42, P3 ;  /* 0x000000420a00780c */ /* 0x040fe40001f61670 */
        /* <DEDUP_REMOVED lines=19> */
[----:B------:R-:W-:Y:S02]  /*b450*/  ISETP.LT.OR P3, PT, R10, 0x52, P3 ;  /* 0x000000520a00780c */ /* 0x000fe40001f61670 */
[----:B------:R-:W-:Y:S01]  /*b460*/  FMNMX.FTZ R2, R62, R45, !PT ;  /* 0x0000002d3e027209 */ /* 0x000fe20007810000 */
[----:B------:R-:W-:Y:S01]  /*b470*/  FFMA.FTZ R45, R49, R0, -R14 ;  /* 0x00000000312d7223 */ /* 0x000fe2000001080e */
        /* <DEDUP_REMOVED lines=16> */
[-CC-:B------:R-:W-:Y:S01]  /*b580*/  FFMA.FTZ R49, R53, R0.reuse, -R14.reuse ;  /* 0x0000000035317223 */ /* 0x180fe2000001080e */
[----:B------:R-:W-:Y:S01]  /*b590*/  FSEL R121, R74, -INF , !P4 ;  /* 0xff8000004a797808 */ /* 0x000fe20006000000 */
[----:B------:R-:W-:Y:S01]  /*b5a0*/  FFMA.FTZ R53, R57, R0, -R14 ;  /* 0x0000000039357223 */ /* 0x000fe2000001080e */
[----:B------:R-:W-:Y:S01]  /*b5b0*/  ISETP.GT.AND P4, PT, R12, 0x68, P2 ;  /* 0x000000680c00780c */ /* 0x000fe20001784270 */
[----:B------:R-:W-:Y:S01]  /*b5c0*/  MUFU.EX2 R142, R142 ;  /* 0x0000008e008e7308 */ /* 0x000fe20000000800 */
[----:B------:R-:W-:-:S02]  /*b5d0*/  ISETP.LT.OR P3, PT, R10, 0x62, P3 ;  /* 0x000000620a00780c */ /* 0x000fc40001f61670 */
[----:B------:R-:W-:Y:S02]  /*b5e0*/  FMNMX.FTZ R2, R71, R2, !PT ;  /* 0x0000000247027209 */ /* 0x000fe40007810000 */
[----:B------:R-:W-:Y:S02]  /*b5f0*/  ISETP.LT.OR P4, PT, R10, 0x69, P4 ;  /* 0x000000690a00780c */ /* 0x000fe40002781670 */
[----:B------:R-:W-:Y:S01]  /*b600*/  FSEL R75, R75, -INF , !P3 ;  /* 0xff8000004b4b7808 */ /* 0x000fe20005800000 */
[----:B------:R-:W-:Y:S01]  /*b610*/  MUFU.EX2 R21, R21 ;  /* 0x0000001500157308 */ /* 0x000fe20000000800 */
[----:B------:R-:W-:Y:S02]  /*b620*/  ISETP.GT.AND P3, PT, R12, 0x69, P2 ;  /* 0x000000690c00780c */ /* 0x000fe40001764270 */
[----:B------:R-:W-:Y:S02]  /*b630*/  FMNMX.FTZ R2, R121, R2, !PT ;  /* 0x0000000279027209 */ /* 0x000fe40007810000 */
[----:B------:R-:W-:-:S02]  /*b640*/  FSEL R123, R78, -INF , !P4 ;  /* 0xff8000004e7b7808 */ /* 0x000fc40006000000 */
[----:B------:R-:W-:Y:S01]  /*b650*/  ISETP.GT.AND P4, PT, R12, 0x70, P2 ;  /* 0x000000700c00780c */ /* 0x000fe20001784270 */
[----:B------:R-:W-:Y:S01]  /*b660*/  MUFU.EX2 R136, R136 ;  /* 0x0000008800887308 */ /* 0x000fe20000000800 */
[C---:B------:R-:W-:Y:S02]  /*b670*/  ISETP.LT.OR P3, PT, R10.reuse, 0x6a, P3 ;  /* 0x0000006a0a00780c */ /* 0x040fe40001f61670 */
[----:B------:R-:W-:Y:S02]  /*b680*/  FMNMX.FTZ R2, R75, R2, !PT ;  /* 0x000000024b027209 */ /* 0x000fe40007810000 */
[----:B------:R-:W-:Y:S02]  /*b690*/  ISETP.LT.OR P4, PT, R10, 0x71, P4 ;  /* 0x000000710a00780c */ /* 0x000fe40002781670 */
[----:B------:R-:W-:Y:S01]  /*b6a0*/  FSEL R79, R79, -INF , !P3 ;  /* 0xff8000004f4f7808 */ /* 0x000fe20005800000 */
[----:B------:R-:W-:Y:S01]  /*b6b0*/  MUFU.EX2 R45, R45 ;  /* 0x0000002d002d7308 */ /* 0x000fe20000000800 */
[----:B------:R-:W-:-:S02]  /*b6c0*/  ISETP.GT.AND P3, PT, R12, 0x71, P2 ;  /* 0x000000710c00780c */ /* 0x000fc40001764270 */
[----:B------:R-:W-:Y:S02]  /*b6d0*/  FMNMX.FTZ R2, R123, R2, !PT ;  /* 0x000000027b027209 */ /* 0x000fe40007810000 */
[----:B------:R-:W-:Y:S02]  /*b6e0*/  FSEL R125, R82, -INF , !P4 ;  /* 0xff800000527d7808 */ /* 0x000fe40006000000 */
[----:B------:R-:W-:Y:S01]  /*b6f0*/  ISETP.GT.AND P4, PT, R12, 0x78, P2 ;  /* 0x000000780c00780c */ /* 0x000fe20001784270 */
[----:B------:R-:W-:Y:S01]  /*b700*/  MUFU.EX2 R138, R138 ;  /* 0x0000008a008a7308 */ /* 0x000fe20000000800 */
[----:B------:R-:W-:Y:S02]  /*b710*/  ISETP.LT.OR P3, PT, R10, 0x72, P3 ;  /* 0x000000720a00780c */ /* 0x000fe40001f61670 */
[----:B------:R-:W-:Y:S02]  /*b720*/  FMNMX.FTZ R2, R79, R2, !PT ;  /* 0x000000024f027209 */ /* 0x000fe40007810000 */
[----:B------:R-:W-:-:S02]  /*b730*/  ISETP.GT.AND P2, PT, R12, 0x79, P2 ;  /* 0x000000790c00780c */ /* 0x000fc40001744270 */
[C---:B------:R-:W-:Y:S01]  /*b740*/  ISETP.LT.OR P4, PT, R10.reuse, 0x79, P4 ;  /* 0x000000790a00780c */ /* 0x040fe20002781670 */
[----:B------:R-:W-:Y:S01]  /*b750*/  MUFU.EX2 R49, R49 ;  /* 0x0000003100317308 */ /* 0x000fe20000000800 */
[----:B------:R-:W-:Y:S02]  /*b760*/  FSEL R83, R83, -INF , !P3 ;  /* 0xff80000053537808 */ /* 0x000fe40005800000 */
[----:B------:R-:W-:Y:S02]  /*b770*/  FMNMX.FTZ R2, R125, R2, !PT ;  /* 0x000000027d027209 */ /* 0x000fe40007810000 */
[----:B------:R-:W-:Y:S02]  /*b780*/  ISETP.LT.OR P2, PT, R10, 0x7a, P2 ;  /* 0x0000007a0a00780c */ /* 0x000fe40001741670 */
[----:B------:R-:W-:Y:S01]  /*b790*/  FSEL R86, R86, -INF , !P4 ;  /* 0xff80000056567808 */ /* 0x000fe20006000000 */
[----:B------:R-:W-:Y:S01]  /*b7a0*/  MUFU.EX2 R132, R132 ;  /* 0x0000008400847308 */ /* 0x000fe20000000800 */
[----:B------:R-:W-:-:S02]  /*b7b0*/  FMNMX.FTZ R57, R83, R2, !PT ;  /* 0x0000000253397209 */ /* 0x000fc40007810000 */
[----:B------:R-:W-:Y:S02]  /*b7c0*/  FSEL R87, R87, -INF , !P2 ;  /* 0xff80000057577808 */ /* 0x000fe40005000000 */
[----:B------:R-:W-:Y:S01]  /*b7d0*/  FMNMX.FTZ R2, R86, R57, !PT ;  /* 0x0000003956027209 */ /* 0x000fe20007810000 */
[-CC-:B------:R-:W-:Y:S01]  /*b7e0*/  FFMA.FTZ R57, R61, R0.reuse, -R14.reuse ;  /* 0x000000003d397223 */ /* 0x180fe2000001080e */
[-CC-:B------:R-:W-:Y:S01]  /*b7f0*/  FFMA.FTZ R61, R65, R0.reuse, -R14.reuse ;  /* 0x00000000413d7223 */ /* 0x180fe2000001080e */
[----:B------:R-:W-:Y:S01]  /*b800*/  FSEL R10, R3, RZ, P5 ;  /* 0x000000ff030a7208 */ /* 0x000fe20002800000 */
[--C-:B------:R-:W-:Y:S01]  /*b810*/  FFMA.FTZ R65, R69, R0, -R14.reuse ;  /* 0x0000000045417223 */ /* 0x100fe2000001080e */
[----:B------:R-:W-:Y:S01]  /*b820*/  FMNMX.FTZ R2, R87, R2, !PT ;  /* 0x0000000257027209 */ /* 0x000fe20007810000 */
[-CC-:B------:R-:W-:Y:S01]  /*b830*/  FFMA.FTZ R69, R73, R0.reuse, -R14.reuse ;  /* 0x0000000049457223 */ /* 0x180fe2000001080e */
[-CC-:B------:R-:W-:Y:S01]  /*b840*/  FFMA.FTZ R73, R77, R0.reuse, -R14.reuse ;  /* 0x000000004d497223 */ /* 0x180fe2000001080e */
[-CC-:B------:R-:W-:Y:S01]  /*b850*/  FFMA.FTZ R77, R81, R0.reuse, -R14.reuse ;  /* 0x00000000514d7223 */ /* 0x180fe2000001080e */
[----:B------:R-:W-:Y:S01]  /*b860*/  FADD.FTZ R81, -R10, R7 ;  /* 0x000000070a517221 */ /* 0x000fe20000010100 */
[----:B------:R-:W0:Y:S01]  /*b870*/  SHFL.BFLY PT, R127, R2, 0x2, 0x1f ;  /* 0x0c401f00027f7f89 */ /* 0x000e2200000e0000 */
[-C--:B------:R-:W-:Y:S01]  /*b880*/  FFMA.FTZ R7, R85, R0.reuse, -R14 ;  /* 0x0000000055077223 */ /* 0x080fe2000001080e */
[----:B------:R-:W-:Y:S01]  /*b890*/  MUFU.EX2 R53, R53 ;  /* 0x0000003500357308 */ /* 0x000fe20000000800 */
[----:B------:R-:W-:-:S07]  /*b8a0*/  FMUL.FTZ R10, R81, R0 ;  /* 0x00000000510a7220 */ /* 0x000fce0000410000 */
[----:B------:R-:W1:Y:S08]  /*b8b0*/  MUFU.EX2 R10, R10 ;  /* 0x0000000a000a7308 */ /* 0x000e700000000800 */
[----:B------:R-:W-:Y:S01]  /*b8c0*/  MUFU.EX2 R134, R134 ;  /* 0x0000008600867308 */ /* 0x000fe20000000800 */
[----:B0-----:R-:W-:-:S07]  /*b8d0*/  FMNMX.FTZ R127, R2, R127, !PT ;  /* 0x0000007f027f7209 */ /* 0x001fce0007810000 */
[----:B------:R-:W-:Y:S01]  /*b8e0*/  MUFU.EX2 R57, R57 ;  /* 0x0000003900397308 */ /* 0x000fe20000000800 */
[-C--:B-1----:R-:W-:Y:S01]  /*b8f0*/  FMUL.FTZ R88, R88, R10.reuse ;  /* 0x0000000a58587220 */ /* 0x082fe20000410000 */
[-C--:B------:R-:W-:Y:S01]  /*b900*/  FMUL.FTZ R89, R89, R10.reuse ;  /* 0x0000000a59597220 */ /* 0x080fe20000410000 */
[----:B------:R-:W0:Y:S01]  /*b910*/  SHFL.BFLY PT, R2, R127, 0x1, 0x1f ;  /* 0x0c201f007f027f89 */ /* 0x000e2200000e0000 */
        /* <DEDUP_REMOVED lines=126> */
[-C--:B------:R-:W-:Y:S01]  /*c100*/  FMUL.FTZ R115, R115, R8.reuse ;  /* 0x0000000873737220 */ /* 0x080fe20000410000 */
[-C--:B------:R-:W-:Y:S01]  /*c110*/  FMUL.FTZ R118, R118, R8.reuse ;  /* 0x0000000876767220 */ /* 0x080fe20000410000 */
[----:B------:R-:W0:Y:S01]  /*c120*/  MUFU.EX2 R28, R28 ;  /* 0x0000001c001c7308 */ /* 0x000e220000000800 */
[----:B-1----:R-:W-:Y:S01]  /*c130*/  FADD.FTZ R6, R26, R9 ;  /* 0x000000091a067221 */ /* 0x002fe20000010000 */
[----:B------:R-:W-:Y:S01]  /*c140*/  FMUL.FTZ R119, R119, R8 ;  /* 0x0000000877777220 */ /* 0x000fe20000410000 */
[----:B------:R-:W-:Y:S01]  /*c150*/  F2FP.BF16.F32.PACK_AB R150, R29, R150 ;  /* 0x000000961d96723e */ /* 0x000fe200000010ff */
[----:B------:R-:W-:Y:S01]  /*c160*/  VIADD R4, R4, 0xffffffff ;  /* 0xffffffff04047836 */ /* 0x000fe20000000000 */
[----:B------:R-:W-:Y:S01]  /*c170*/  F2FP.BF16.F32.PACK_AB R146, R13, R146 ;  /* 0x000000920d92723e */ /* 0x000fe200000010ff */
[----:B------:R-:W-:Y:S01]  /*c180*/  IMAD.MOV.U32 R8, RZ, RZ, R2 ;  /* 0x000000ffff087224 */ /* 0x000fe200078e0002 */
[----:B------:R-:W-:Y:S01]  /*c190*/  F2FP.BF16.F32.PACK_AB R140, R15, R140 ;  /* 0x0000008c0f8c723e */ /* 0x000fe200000010ff */
        /* <DEDUP_REMOVED lines=21> */
[C---:B0-----:R-:W-:Y:S01]  /*c2f0*/  FADD.FTZ R11, R69.reuse, R44 ;  /* 0x0000002c450b7221 */ /* 0x041fe20000010000 */
[----:B------:R-:W-:Y:S02]  /*c300*/  F2FP.BF16.F32.PACK_AB R124, R69, R124 ;  /* 0x0000007c457c723e */ /* 0x000fe400000010ff */
[----:B------:R-:W-:Y:S02]  /*c310*/  F2FP.BF16.F32.PACK_AB R143, R28, R143 ;  /* 0x0000008f1c8f723e */ /* 0x000fe400000010ff */
[----:B------:R-:W-:-:S02]  /*c320*/  F2FP.BF16.F32.PACK_AB R137, R30, R137 ;  /* 0x000000891e89723e */ /* 0x000fc400000010ff */
        /* <DEDUP_REMOVED lines=44> */
[----:B------:R0:W3:Y:S01]  /*c5f0*/  MUFU.EX2 R121, R125 ;  /* 0x0000007d00797308 */ /* 0x0000e20000000800 */
[----:B-1----:R-:W-:-:S07]  /*c600*/  FADD.FTZ R44, R123, R44 ;  /* 0x0000002c7b2c7221 */ /* 0x002fce0000010000 */
[----:B------:R-:W1:Y:S01]  /*c610*/  MUFU.EX2 R83, R83 ;  /* 0x0000005300537308 */ /* 0x000e620000000800 */
[C---:B--2---:R-:W-:Y:S01]  /*c620*/  FADD.FTZ R44, R79.reuse, R44 ;  /* 0x0000002c4f2c7221 */ /* 0x044fe20000010000 */
[----:B------:R-:W-:Y:S02]  /*c630*/  F2FP.BF16.F32.PACK_AB R127, R79, R123 ;  /* 0x0000007b4f7f723e */ /* 0x000fe400000010ff */
[----:B0-----:R-:W-:-:S04]  /*c640*/  F2FP.BF16.F32.PACK_AB R125, R75, R5 ;  /* 0x000000054b7d723e */ /* 0x001fc800000010ff */
[----:B------:R-:W0:Y:S01]  /*c650*/  MUFU.EX2 R7, R86 ;  /* 0x0000005600077308 */ /* 0x000e220000000800 */
[----:B---3--:R-:W-:-:S07]  /*c660*/  FADD.FTZ R44, R121, R44 ;  /* 0x0000002c792c7221 */ /* 0x008fce0000010000 */
[----:B------:R-:W2:Y:S01]  /*c670*/  MUFU.EX2 R34, R34 ;  /* 0x0000002200227308 */ /* 0x000ea20000000800 */
[C---:B-1----:R-:W-:Y:S01]  /*c680*/  FADD.FTZ R44, R83.reuse, R44 ;  /* 0x0000002c532c7221 */ /* 0x042fe20000010000 */
[----:B------:R-:W-:-:S03]  /*c690*/  F2FP.BF16.F32.PACK_AB R121, R83, R121 ;  /* 0x000000795379723e */ /* 0x000fc600000010ff */
[----:B0-----:R-:W-:Y:S01]  /*c6a0*/  FADD.FTZ R44, R7, R44 ;  /* 0x0000002c072c7221 */ /* 0x001fe20000010000 */
[----:B--2---:R-:W-:-:S03]  /*c6b0*/  F2FP.BF16.F32.PACK_AB R123, R34, R7 ;  /* 0x00000007227b723e */ /* 0x004fc600000010ff */
[----:B------:R-:W-:Y:S01]  /*c6c0*/  FADD.FTZ R5, R34, R44 ;  /* 0x0000002c22057221 */ /* 0x000fe20000010000 */
[----:B------:R-:W-:Y:S01]  /*c6d0*/  IMAD.MOV.U32 R7, RZ, RZ, R3 ;  /* 0x000000ffff077224 */ /* 0x000fe200078e0003 */
[----:B------:R-:W-:Y:S06]  /*c6e0*/  @P2 BRA `(.L_x_13755) ;  /* 0xffffffd000b82947 */ /* 0x000fec000383ffff */
.L_x_13738:
[----:B------:R-:W-:Y:S06]  /*c6f0*/  BAR.ARV 0x8, 0x200 ;  /* 0x0208000000007b1d */ /* 0x000fec0000002000 */
[----:B------:R-:W-:Y:S05]  /*c700*/  @!P0 BRA `(.L_x_13756) ;  /* 0x0000000000048947 */ /* 0x000fea0003800000 */
[----:B------:R-:W-:Y:S01]  /*c710*/  BPT.TRAP 0x1 ;  /* 0x000000040000795c */ /* 0x000fe20000300000 */
.L_x_13756:
[----:B------:R-:W-:Y:S01]  /*c720*/  ULEA UR5, UR37, UR45, 0x3 ;  /* 0x0000002d25057291 */ /* 0x000fe2000f8e183f */
[----:B------:R-:W-:-:S05]  /*c730*/  IMAD.U32 R4, RZ, RZ, UR46 ;  /* 0x0000002eff047e24 */ /* 0x000fca000f8e00ff */
[----:B------:R-:W-:-:S04]  /*c740*/  SHF.L.U32 R4, R4, 0x1f, RZ ;  /* 0x0000001f04047819 */ /* 0x000fc800000006ff */
[----:B------:R0:W1:Y:S01]  /*c750*/  SYNCS.PHASECHK.TRANS64.TRYWAIT P2, [UR5+0x16850], R4 ;  /* 0x01685004ff0075a7 */ /* 0x0000620008040145 */
[----:B------:R-:W-:Y:S05]  /*c760*/  @!P0 BRA `(.L_x_13757) ;  /* 0x0000000000048947 */ /* 0x000fea0003800000 */
[----:B------:R-:W-:Y:S01]  /*c770*/  BPT.TRAP 0x1 ;  /* 0x000000040000795c */ /* 0x000fe20000300000 */
.L_x_13757:
[----:B-1----:R-:W-:Y:S05]  /*c780*/  @P2 BRA `(.L_x_13758) ;  /* 0x0000000000082947 */ /* 0x002fea0003800000 */
[----:B------:R-:W1:Y:S02]  /*c790*/  SYNCS.PHASECHK.TRANS64.TRYWAIT P0, [UR5+0x16850], R4 ;  /* 0x01685004ff0075a7 */ /* 0x000e640008000145 */
[----:B-1----:R-:W-:Y:S05]  /*c7a0*/  @!P0 BRA `(.L_x_13759) ;  /* 0x0000007c00408947 */ /* 0x002fea0003800000 */
.L_x_13758:
[----:B------:R-:W-:Y:S01]  /*c7b0*/  UIADD3 UR45, UR45, 0x400, URZ ;  /* 0x000004002d2d7890 */ /* 0x000fe2000fffe03f */
[----:B------:R-:W-:Y:S01]  /*c7c0*/  WARPGROUP.ARRIVE ;  /* 0x00000000000079c5 */ /* 0x000fe20000000000 */
[----:B------:R-:W-:Y:S01]  /*c7d0*/  UMOV UR7, 0x40000040 ;  /* 0x4000004000077882 */ /* 0x000fe20000000000 */
[----:B-1----:R-:W1:Y:S01]  /*c7e0*/  SHFL.BFLY PT, R7, R6, 0x2, 0x1f ;  /* 0x0c401f0006077f89 */ /* 0x002e6200000e0000 */
[----:B------:R-:W-:Y:S01]  /*c7f0*/  USHF.R.U32.HI UR45, URZ, 0x4, UR45 ;  /* 0x000000043f2d7899 */ /* 0x000fe2000801162d */
[----:B------:R-:W-:Y:S01]  /*c800*/  IMAD.U32 R12, RZ, RZ, UR5 ;  /* 0x00000005ff0c7e24 */ /* 0x000fe2000f8e00ff */
[----:B------:R-:W-:Y:S01]  /*c810*/  UIADD3 UR47, UR47, 0x1, URZ ;  /* 0x000000012f2f7890 */ /* 0x000fe2000fffe03f */
[----:B0-----:R-:W0:Y:S01]  /*c820*/  SHFL.BFLY PT, R4, R5, 0x2, 0x1f ;  /* 0x0c401f0005047f89 */ /* 0x001e2200000e0000 */
[----:B------:R-:W-:Y:S01]  /*c830*/  ULOP3.LUT UR4, UR45, 0x3fff, URZ, 0xc0, !UPT ;  /* 0x00003fff2d047892 */ /* 0x000fe2000f8ec03f */
[----:B------:R-:W-:Y:S02]  /*c840*/  IMAD.MOV.U32 R21, RZ, RZ, -0x800000 ;  /* 0xff800000ff157424 */ /* 0x000fe400078e00ff */
        /* <DEDUP_REMOVED lines=14> */
[----:B------:R-:W-:Y:S02]  /*c930*/  IMAD.MOV.U32 R4, RZ, RZ, RZ ;  /* 0x000000ffff047224 */ /* 0x000fe400078e00ff */
        /* <DEDUP_REMOVED lines=13> */
[----:B------:R-:W-:Y:S01]  /*ca10*/  PLOP3.LUT P0, PT, PT, PT, PT, 0x8, 0x0 ;  /* 0x000000000000781c */ /* 0x000fe20003f0e170 */
[----:B------:R-:W-:Y:S02]  /*ca20*/  WARPGROUP.DEPBAR.LE gsb0, 0x0 ;  /* 0x00008000000079c5 */ /* 0x000fe40000010000 */
[----:B------:R-:W-:Y:S01]  /*ca30*/  WARPGROUP.ARRIVE ;  /* 0x00000000000079c5 */ /* 0x000fe20000000000 */
[----:B------:R-:W0:Y:S01]  /*ca40*/  @P2 MUFU.RCP R7, R11 ;  /* 0x0000000b00072308 */ /* 0x000e220000001000 */
[----:B-1----:R-:W-:-:S04]  /*ca50*/  @P2 FMUL.FTZ R9, R9, 0.69314718246459960938 ;  /* 0x3f31721809092820 */ /* 0x002fc80000410000 */
[----:B------:R-:W-:Y:S01]  /*ca60*/  HGMMA.64x64x16.F32.BF16 R88, R144, gdesc[UR4].tnspB, R88, gsb0 ;  /* 0x40e0000490587df0 */ /* 0x000fe20008001858 */
[----:B------:R-:W-:Y:S01]  /*ca70*/  UIADD3 UR6, UR4, 0x100, URZ ;  /* 0x0000010004067890 */ /* 0x000fe2000fffe03f */
[----:B------:R-:W-:Y:S01]  /*ca80*/  @P2 FFMA.FTZ R20, R8, R2, R9 ;  /* 0x0000000208142223 */ /* 0x000fe20000010009 */
        /* <DEDUP_REMOVED lines=66> */
.L_x_13689:
        /* <DEDUP_REMOVED lines=20> */
[----:B------:R-:W-:-:S05]  /*cff0*/  F2FP.BF16.F32.PACK_AB R15, R15, R110 ;  /* 0x0000006e0f0f723e */ /* 0x000fca00000010ff */
[----:B------:R-:W-:Y:S01]  /*d000*/  BAR.SYNC.DEFER_BLOCKING 0x1, 0x180 ;  /* 0x0046000000007b1d */ /* 0x000fe20000010000 */
[----:B------:R-:W-:Y:S02]  /*d010*/  F2FP.BF16.F32.PACK_AB R113, R115, R114 ;  /* 0x000000727371723e */ /* 0x000fe400000010ff */
[----:B------:R-:W-:Y:S02]  /*d020*/  F2FP.BF16.F32.PACK_AB R114, R117, R116 ;  /* 0x000000747572723e */ /* 0x000fe400000010ff */
[----:B------:R-:W-:Y:S01]  /*d030*/  F2FP.BF16.F32.PACK_AB R115, R119, R118 ;  /* 0x000000767773723e */ /* 0x000fe200000010ff */
[----:B------:R-:W-:Y:S01]  /*d040*/  ULDC.64 UR8, c[0x0][0xc00] ;  /* 0x0003000000087ab9 */ /* 0x000fe20000000a00 */
[----:B------:R-:W-:Y:S01]  /*d050*/  UMOV UR4, URZ ;  /* 0x0000003f00047c82 */ /* 0x000fe20008000000 */
[----:B------:R-:W-:Y:S02]  /*d060*/  UIMAD.WIDE UR8, UR40, 0x4, UR8 ;  /* 0x00000004280878a5 */ /* 0x000fe4000f8e0208 */
[----:B------:R-:W-:Y:S01]  /*d070*/  USHF.R.S32.HI UR18, URZ, 0x1f, UR39 ;  /* 0x0000001f3f127899 */ /* 0x000fe20008011427 */
[----:B------:R-:W-:Y:S01]  /*d080*/  ULDC.64 UR12, c[0x0][0xb90] ;  /* 0x0002e400000c7ab9 */ /* 0x000fe20000000a00 */
[----:B------:R-:W-:-:S02]  /*d090*/  USHF.R.S32.HI UR11, URZ, 0x1f, UR40 ;  /* 0x0000001f3f0b7899 */ /* 0x000fc40008011428 */
[----:B------:R-:W-:Y:S01]  /*d0a0*/  IMAD.U32 R25, RZ, RZ, UR9 ;  /* 0x00000009ff197e24 */ /* 0x000fe2000f8e00ff */
[----:B------:R-:W-:Y:S01]  /*d0b0*/  ULDC.64 UR16, c[0x0][0xb98] ;  /* 0x0002e60000107ab9 */ /* 0x000fe20000000a00 */
[----:B------:R-:W-:Y:S01]  /*d0c0*/  ULDC.64 UR20, c[0x0][0xc08] ;  /* 0x0003020000147ab9 */ /* 0x000fe20000000a00 */
[----:B------:R-:W-:Y:S02]  /*d0d0*/  MOV R2, R0 ;  /* 0x0000000000027202 */ /* 0x000fe40000000f00 */
[----:B0-----:R-:W-:-:S03]  /*d0e0*/  MOV R3, R5 ;  /* 0x0000000500037202 */ /* 0x001fc60000000f00 */
[----:B------:R-:W-:-:S03]  /*d0f0*/  IMAD.WIDE R4, R155, 0x2, R2 ;  /* 0x000000029b047825 */ /* 0x000fc600078e0202 */
        /* <DEDUP_REMOVED lines=22> */
[----:B------:R-:W-:Y:S01]  /*d260*/  F2FP.BF16.F32.PACK_AB R8, R89, R24 ;  /* 0x000000185908723e */ /* 0x000fe200000010ff */
[----:B------:R-:W-:Y:S01]  /*d270*/  IMAD.U32 R24, RZ, RZ, UR8 ;  /* 0x00000008ff187e24 */ /* 0x000fe2000f8e00ff */
        /* <DEDUP_REMOVED lines=8> */
[----:B------:R-:W-:-:S03]  /*d300*/  PLOP3.LUT P2, PT, PT, PT, UP0, 0x80, 0x0 ;  /* 0x000000000000781c */ /* 0x000fc60003f4f008 */
[----:B------:R2:W-:Y:S04]  /*d310*/  STSM.16.M88.4 [R30], R4 ;  /* 0x000000041e007844 */ /* 0x0005e80000000200 */
[----:B------:R3:W-:Y:S04]  /*d320*/  STSM.16.M88.4 [R29], R12 ;  /* 0x0000000c1d007844 */ /* 0x0007e80000000200 */
[----:B------:R3:W-:Y:S01]  /*d330*/  STSM.16.M88.4 [R28], R112 ;  /* 0x000000701c007844 */ /* 0x0007e20000000200 */
[----:B------:R-:W-:Y:S06]  /*d340*/  BAR.SYNC.DEFER_BLOCKING 0x1, 0x180 ;  /* 0x0046000000007b1d */ /* 0x000fec0000010000 */
[----:B------:R-:W4:Y:S01]  /*d350*/  @P2 LDG.E R26, desc[UR50][R24.64] ;  /* 0x00000032181a2981 */ /* 0x000f22000c1e1900 */
[----:B-1----:R-:W-:Y:S01]  /*d360*/  ISETP.NE.AND P1, PT, R33, 0x1, PT ;  /* 0x000000012100780c */ /* 0x002fe20003f25270 */
[----:B0-----:R-:W-:Y:S01]  /*d370*/  VIADD R8, R17, UR41 ;  /* 0x0000002911087c36 */ /* 0x001fe20008000000 */
[----:B------:R-:W-:-:S02]  /*d380*/  UIMAD UR8, UR18, UR12, URZ ;  /* 0x0000000c120872a4 */ /* 0x000fc4000f8e023f */
[----:B------:R-:W-:Y:S01]  /*d390*/  USEL UR11, UR11, URZ, !UP0 ;  /* 0x0000003f0b0b7287 */ /* 0x000fe2000c000000 */
[----:B--2---:R-:W-:Y:S01]  /*d3a0*/  IMAD.MOV.U32 R4, RZ, RZ, R8 ;  /* 0x000000ffff047224 */ /* 0x004fe200078e0008 */
[----:B------:R-:W-:Y:S02]  /*d3b0*/  UIMAD UR14, UR39, UR13, UR8 ;  /* 0x0000000d270e72a4 */ /* 0x000fe4000f8e0208 */
[----:B------:R-:W-:Y:S02]  /*d3c0*/  USEL UR10, UR40, URZ, !UP0 ;  /* 0x0000003f280a7287 */ /* 0x000fe4000c000000 */
[----:B------:R-:W-:-:S03]  /*d3d0*/  UISETP.NE.U32.AND UP0, UPT, UR20, URZ, UPT ;  /* 0x0000003f1400728c */ /* 0x000fc6000bf05070 */
[----:B------:R-:W0:Y:S01]  /*d3e0*/  @P1 LDC R27, c[0x0][0xbec] ;  /* 0x0002fb00ff1b1b82 */ /* 0x000e220000000800 */
[----:B------:R-:W-:-:S06]  /*d3f0*/  UISETP.NE.AND.EX UP0, UPT, UR21, URZ, UPT, UP0 ;  /* 0x0000003f1500728c */ /* 0x000fcc000bf05300 */
[----:B------:R-:W-:Y:S01]  /*d400*/  PLOP3.LUT P3, PT, PT, PT, UP0, 0x80, 0x0 ;  /* 0x000000000000781c */ /* 0x000fe20003f6f008 */
[----:B------:R-:W1:Y:S01]  /*d410*/  @P1 LDC R32, c[0x0][0xbf0] ;  /* 0x0002fc00ff201b82 */ /* 0x000e620000000800 */
[----:B0-----:R-:W-:-:S05]  /*d420*/  @P1 IMAD.HI.U32 R5, R8, R27, RZ ;  /* 0x0000001b08051227 */ /* 0x001fca00078e00ff */
[----:B-1----:R-:W-:-:S05]  /*d430*/  @P1 SHF.R.U32.HI R4, RZ, R32, R5 ;  /* 0x00000020ff041219 */ /* 0x002fca0000011605 */
[----:B------:R-:W-:-:S04]  /*d440*/  IMAD.MOV R6, RZ, RZ, -R4 ;  /* 0x000000ffff067224 */ /* 0x000fc800078e0a04 */
[----:B------:R-:W-:Y:S01]  /*d450*/  IMAD R7, R33, R6, R8 ;  /* 0x0000000621077224 */ /* 0x000fe200078e0208 */
[----:B------:R-:W-:-:S04]  /*d460*/  SHF.R.S32.HI R6, RZ, 0x1f, R4 ;  /* 0x0000001fff067819 */ /* 0x000fc80000011404 */
[----:B------:R-:W-:Y:S02]  /*d470*/  SHF.R.S32.HI R5, RZ, 0x1f, R7 ;  /* 0x0000001fff057819 */ /* 0x000fe40000011407 */
[----:B----4-:R-:W-:-:S13]  /*d480*/  @P2 R2UR UR4, R26 ;  /* 0x000000001a0422ca */ /* 0x010fda00000e0000 */
[----:B------:R-:W-:Y:S02]  /*d490*/  USHF.R.S32.HI UR9, URZ, 0x1f, UR4 ;  /* 0x0000001f3f097899 */ /* 0x000fe40008011404 */
[----:B------:R-:W-:Y:S02]  /*d4a0*/  UMOV UR8, UR4 ;  /* 0x0000000400087c82 */ /* 0x000fe40008000000 */
[----:B------:R-:W-:-:S04]  /*d4b0*/  UIMAD.WIDE.U32 UR12, UR39, UR12, UR8 ;  /* 0x0000000c270c72a5 */ /* 0x000fc8000f8e0008 */
[----:B------:R-:W-:Y:S02]  /*d4c0*/  UIADD3 UR13, UR13, UR14, URZ ;  /* 0x0000000e0d0d7290 */ /* 0x000fe4000fffe03f */
[----:B------:R-:W-:Y:S02]  /*d4d0*/  UIMAD UR14, UR11, UR16, URZ ;  /* 0x000000100b0e72a4 */ /* 0x000fe4000f8e023f */
[----:B------:R-:W-:Y:S02]  /*d4e0*/  UIMAD.WIDE.U32 UR12, UR10, UR16, UR12 ;  /* 0x000000100a0c72a5 */ /* 0x000fe4000f8e000c */
[----:B------:R-:W-:Y:S01]  /*d4f0*/  UIMAD UR14, UR10, UR17, UR14 ;  /* 0x000000110a0e72a4 */ /* 0x000fe2000f8e020e */
[----:B------:R-:W-:-:S03]  /*d500*/  ULDC UR16, c[0x0][0xa88] ;  /* 0x0002a20000107ab9 */ /* 0x000fc60000000800 */
[----:B------:R-:W-:Y:S02]  /*d510*/  IADD3 R4, P0, R4, UR12, RZ ;  /* 0x0000000c04047c10 */ /* 0x000fe4000ff1e0ff */
[----:B------:R-:W-:Y:S01]  /*d520*/  IMAD.U32 R9, RZ, RZ, UR14 ;  /* 0x0000000eff097e24 */ /* 0x000fe2000f8e00ff */
[----:B------:R-:W-:Y:S02]  /*d530*/  ULDC.64 UR14, c[0x0][0xb88] ;  /* 0x0002e200000e7ab9 */ /* 0x000fe40000000a00 */
[----:B------:R-:W-:Y:S02]  /*d540*/  IMAD R8, R5, UR14, RZ ;  /* 0x0000000e05087c24 */ /* 0x000fe4000f8e02ff */
[----:B------:R-:W-:Y:S01]  /*d550*/  IADD3.X R5, R6, UR13, R9, P0, !PT ;  /* 0x0000000d06057c10 */ /* 0x000fe200087fe409 */
[----:B------:R-:W-:Y:S01]  /*d560*/  @UP0 ULDC.64 UR12, c[0x0][0xc08] ;  /* 0x00030200000c0ab9 */ /* 0x000fe20000000a00 */
[----:B------:R-:W-:Y:S01]  /*d570*/  IMAD R9, R7, UR15, R8 ;  /* 0x0000000f07097c24 */ /* 0x000fe2000f8e0208 */
[----:B------:R-:W-:Y:S01]  /*d580*/  @UP0 UIMAD.WIDE UR12, UR40, 0x4, UR12 ;  /* 0x00000004280c08a5 */ /* 0x000fe2000f8e020c */
[----:B------:R-:W-:-:S02]  /*d590*/  IMAD.U32 R6, RZ, RZ, UR16 ;  /* 0x00000010ff067e24 */ /* 0x000fc4000f8e00ff */
[----:B------:R-:W-:Y:S01]  /*d5a0*/  IMAD.WIDE.U32 R4, R7, UR14, R4 ;  /* 0x0000000e07047c25 */ /* 0x000fe2000f8e0004 */
[----:B------:R-:W-:-:S03]  /*d5b0*/  ULDC.64 UR14, c[0x0][0xb50] ;  /* 0x0002d400000e7ab9 */ /* 0x000fc60000000a00 */
[----:B------:R-:W-:Y:S01]  /*d5c0*/  IMAD.IADD R5, R5, 0x1, R9 ;  /* 0x0000000105057824 */ /* 0x000fe200078e0209 */
[C---:B------:R-:W-:Y:S01]  /*d5d0*/  LEA R7, P0, R4.reuse, UR14, 0x2 ;  /* 0x0000000e04077c11 */ /* 0x040fe2000f8010ff */
[----:B------:R-:W-:Y:S02]  /*d5e0*/  IMAD.U32 R8, RZ, RZ, UR12 ;  /* 0x0000000cff087e24 */ /* 0x000fe4000f8e00ff */
[----:B------:R-:W-:Y:S01]  /*d5f0*/  IMAD.U32 R9, RZ, RZ, UR13 ;  /* 0x0000000dff097e24 */ /* 0x000fe2000f8e00ff */
[----:B------:R-:W-:Y:S01]  /*d600*/  LEA.HI.X R10, R4, UR15, R5, 0x2, P0 ;  /* 0x0000000f040a7c11 */ /* 0x000fe200080f1405 */
[----:B------:R-:W-:-:S03]  /*d610*/  IMAD R5, R23, 0x40, R19 ;  /* 0x0000004017057824 */ /* 0x000fc600078e0213 */
[----:B------:R3:W5:Y:S01]  /*d620*/  @P3 LDG.E R6, desc[UR50][R8.64] ;  /* 0x0000003208063981 */ /* 0x000762000c1e1900 */
[----:B------:R-:W-:Y:S05]  /*d630*/  @P3 BRA `(.L_x_13762) ;  /* 0x0000000000103947 */ /* 0x000fea0003800000 */
[----:B------:R-:W-:Y:S05]  /*d640*/  @!P2 BRA `(.L_x_13762) ;  /* 0x00000000000ca947 */ /* 0x000fea0003800000 */
[----:B---3--:R-:W2:Y:S04]  /*d650*/  LDG.E R9, desc[UR50][R24.64] ;  /* 0x0000003218097981 */ /* 0x008ea8000c1e1900 */
[----:B-----5:R-:W2:Y:S02]  /*d660*/  LDG.E R6, desc[UR50][R24.64+0x4] ;  /* 0x0000043218067981 */ /* 0x020ea4000c1e1900 */
[----:B--2---:R-:W-:-:S07]  /*d670*/  IMAD.IADD R6, R6, 0x1, -R9 ;  /* 0x0000000106067824 */ /* 0x004fce00078e0a09 */
.L_x_13762:
[----:B---3--:R-:W-:Y:S01]  /*d680*/  SHFL.IDX PT, R12, R7, RZ, 0x1c1f ;  /* 0x001c1fff070c7589 */ /* 0x008fe200000e0000 */
[----:B------:R-:W-:Y:S01]  /*d690*/  IMAD.WIDE R2, R5, 0x2, R2 ;  /* 0x0000000205027825 */ /* 0x000fe200078e0202 */
[----:B------:R-:W-:Y:S01]  /*d6a0*/  LOP3.LUT P0, RZ, R152, 0x3, RZ, 0xc0, !PT ;  /* 0x0000000398ff7812 */ /* 0x000fe2000780c0ff */
[----:B------:R-:W-:Y:S01]  /*d6b0*/  ULDC.64 UR14, c[0x0][0xaa0] ;  /* 0x0002a800000e7ab9 */ /* 0x000fe20000000a00 */
[----:B------:R-:W0:Y:S01]  /*d6c0*/  SHFL.IDX PT, R13, R10, RZ, 0x1c1f ;  /* 0x001c1fff0a0d7589 */ /* 0x000e2200000e0000 */
[----:B------:R-:W-:Y:S01]  /*d6d0*/  VIADD R8, R154, UR41 ;  /* 0x000000299a087c36 */ /* 0x000fe20008000000 */
[----:B------:R-:W-:Y:S01]  /*d6e0*/  IADD3 R9, P3, R2, 0x1800, RZ ;  /* 0x0000180002097810 */ /* 0x000fe20007f7e0ff */
[----:B-----5:R-:W-:Y:S01]  /*d6f0*/  IMAD R35, R6, R33, RZ ;  /* 0x0000002106237224 */ /* 0x020fe200078e02ff */
[----:B------:R-:W-:Y:S01]  /*d700*/  SHFL.IDX PT, R14, R7, 0x1, 0x1c1f ;  /* 0x003c1f00070e7f89 */ /* 0x000fe200000e0000 */
[----:B------:R-:W-:Y:S01]  /*d710*/  VIADD R4, R8, 0x8 ;  /* 0x0000000808047836 */ /* 0x000fe20000000000 */
[----:B------:R-:W-:-:S02]  /*d720*/  IADD3 R25, P4, R2, 0x3000, RZ ;  /* 0x0000300002197810 */ /* 0x000fc40007f9e0ff */
[----:B------:R-:W1:Y:S01]  /*d730*/  SHFL.IDX PT, R15, R10, 0x1, 0x1c1f ;  /* 0x003c1f000a0f7f89 */ /* 0x000e6200000e0000 */
[-C--:B------:R-:W-:Y:S02]  /*d740*/  ISETP.GE.OR P2, PT, R8, R35.reuse, P0 ;  /* 0x000000230800720c */ /* 0x080fe40000746670 */
[----:B------:R-:W-:Y:S02]  /*d750*/  LOP3.LUT R5, R2, 0x380, RZ, 0xc0, !PT ;  /* 0x0000038002057812 */ /* 0x000fe400078ec0ff */
[----:B------:R-:W-:Y:S02]  /*d760*/  LOP3.LUT R8, R9, 0x380, RZ, 0xc0, !PT ;  /* 0x0000038009087812 */ /* 0x000fe400078ec0ff */
[----:B------:R-:W-:Y:S02]  /*d770*/  ISETP.GE.OR P0, PT, R4, R35, P0 ;  /* 0x000000230400720c */ /* 0x000fe40000706670 */
[----:B------:R-:W-:Y:S02]  /*d780*/  LOP3.LUT R24, R25, 0x380, RZ, 0xc0, !PT ;  /* 0x0000038019187812 */ /* 0x000fe400078ec0ff */
[----:B------:R-:W-:-:S02]  /*d790*/  SHF.R.U64 R5, R5, 0x3, RZ ;  /* 0x0000000305057819 */ /* 0x000fc400000012ff */
[----:B------:R-:W-:Y:S02]  /*d7a0*/  SHF.R.U64 R8, R8, 0x3, RZ ;  /* 0x0000000308087819 */ /* 0x000fe400000012ff */
[----:B------:R-:W-:Y:S01]  /*d7b0*/  SHF.R.U64 R24, R24, 0x3, RZ ;  /* 0x0000000318187819 */ /* 0x000fe200000012ff */
[----:B0-----:R-:W-:Y:S01]  /*d7c0*/  @!P2 ST.E desc[UR50][R12.64], R21 ;  /* 0x000000150c00a985 */ /* 0x001fe2000c101932 */
[----:B------:R-:W-:Y:S01]  /*d7d0*/  LOP3.LUT R4, R5, R2, RZ, 0x3c, !PT ;  /* 0x0000000205047212 */ /* 0x000fe200078e3cff */
[--C-:B------:R-:W-:Y:S01]  /*d7e0*/  IMAD.MOV.U32 R5, RZ, RZ, R3.reuse ;  /* 0x000000ffff057224 */ /* 0x100fe200078e0003 */
[----:B------:R-:W-:Y:S01]  /*d7f0*/  LOP3.LUT R8, R8, R9, RZ, 0x3c, !PT ;  /* 0x0000000908087212 */ /* 0x000fe200078e3cff */
[--C-:B------:R-:W-:Y:S01]  /*d800*/  IMAD.X R9, RZ, RZ, R3.reuse, P3 ;  /* 0x000000ffff097224 */ /* 0x100fe200018e0603 */
[----:B------:R-:W-:Y:S01]  /*d810*/  LOP3.LUT R24, R24, R25, RZ, 0x3c, !PT ;  /* 0x0000001918187212 */ /* 0x000fe200078e3cff */
[--C-:B------:R-:W-:Y:S01]  /*d820*/  IMAD.X R25, RZ, RZ, R3.reuse, P4 ;  /* 0x000000ffff197224 */ /* 0x100fe200020e0603 */
[----:B-1----:R0:W-:Y:S04]  /*d830*/  @!P0 ST.E desc[UR50][R14.64], R20 ;  /* 0x000000140e008985 */ /* 0x0021e8000c101932 */
[----:B------:R-:W2:Y:S04]  /*d840*/  LD.E.128 R4, desc[UR50][R4.64] ;  /* 0x0000003204047980 */ /* 0x000ea8000c101d00 */
[----:B------:R-:W3:Y:S04]  /*d850*/  LD.E.128 R8, desc[UR50][R8.64] ;  /* 0x0000003208087980 */ /* 0x000ee8000c101d00 */
[----:B------:R-:W4:Y:S01]  /*d860*/  LD.E.128 R24, desc[UR50][R24.64] ;  /* 0x0000003218187980 */ /* 0x000f22000c101d00 */
[----:B------:R-:W-:Y:S01]  /*d870*/  IADD3 R29, P0, R2, 0x4800, RZ ;  /* 0x00004800021d7810 */ /* 0x000fe20007f1e0ff */
[----:B0-----:R-:W0:Y:S03]  /*d880*/  @P1 LDC R20, c[0x0][0xbec] ;  /* 0x0002fb00ff141b82 */ /* 0x001e260000000800 */
[----:B------:R-:W-:Y:S01]  /*d890*/  LOP3.LUT R2, R29, 0x380, RZ, 0xc0, !PT ;  /* 0x000003801d027812 */ /* 0x000fe200078ec0ff */
[----:B------:R-:W-:Y:S01]  /*d8a0*/  IMAD.X R13, RZ, RZ, R3, P0 ;  /* 0x000000ffff0d7224 */ /* 0x000fe200000e0603 */
[----:B------:R-:W-:-:S02]  /*d8b0*/  UIMAD UR12, UR9, UR14, URZ ;  /* 0x0000000e090c72a4 */ /* 0x000fc4000f8e023f */
[----:B------:R-:W-:Y:S01]  /*d8c0*/  SHF.R.U64 R2, R2, 0x3, RZ ;  /* 0x0000000302027819 */ /* 0x000fe200000012ff */
[----:B------:R-:W1:Y:S01]  /*d8d0*/  @P1 LDC R3, c[0x0][0xbf0] ;  /* 0x0002fc00ff031b82 */ /* 0x000e620000000800 */
[----:B------:R-:W-:Y:S02]  /*d8e0*/  UIMAD.WIDE.U32 UR8, UR4, UR14, URZ ;  /* 0x0000000e040872a5 */ /* 0x000fe4000f8e003f */
[----:B------:R-:W-:Y:S01]  /*d8f0*/  UIMAD UR12, UR4, UR15, UR12 ;  /* 0x0000000f040c72a4 */ /* 0x000fe2000f8e020c */
[----:B------:R-:W-:Y:S01]  /*d900*/  LOP3.LUT R12, R2, R29, RZ, 0x3c, !PT ;  /* 0x0000001d020c7212 */ /* 0x000fe200078e3cff */
[----:B------:R-:W-:Y:S01]  /*d910*/  IMAD R2, R18, 0x30, R23 ;  /* 0x0000003012027824 */ /* 0x000fe200078e0217 */
[----:B------:R-:W-:Y:S01]  /*d920*/  ULDC.64 UR14, c[0x0][0xae8] ;  /* 0x0002ba00000e7ab9 */ /* 0x000fe20000000a00 */
[----:B------:R-:W-:Y:S02]  /*d930*/  UIADD3 UR9, UR9, UR12, URZ ;  /* 0x0000000c09097290 */ /* 0x000fe4000fffe03f */
[----:B------:R-:W-:Y:S01]  /*d940*/  UIMAD UR4, UR18, UR14, URZ ;  /* 0x0000000e120472a4 */ /* 0x000fe2000f8e023f */
[----:B------:R-:W-:Y:S01]  /*d950*/  VIADD R29, R2, UR41 ;  /* 0x00000029021d7c36 */ /* 0x000fe20008000000 */
[----:B------:R-:W-:Y:S01]  /*d960*/  UIMAD.WIDE.U32 UR8, UR39, UR14, UR8 ;  /* 0x0000000e270872a5 */ /* 0x000fe2000f8e0008 */
[----:B------:R-:W-:Y:S01]  /*d970*/  VIADD R32, R23, UR41 ;  /* 0x0000002917207c36 */ /* 0x000fe20008000000 */
[----:B------:R-:W-:Y:S01]  /*d980*/  UIMAD UR4, UR39, UR15, UR4 ;  /* 0x0000000f270472a4 */ /* 0x000fe2000f8e0204 */
[----:B------:R-:W5:Y:S01]  /*d990*/  LD.E.128 R12, desc[UR50][R12.64] ;  /* 0x000000320c0c7980 */ /* 0x000f62000c101d00 */
        /* <DEDUP_REMOVED lines=9> */
[----:B------:R-:W-:Y:S01]  /*da30*/  UIADD3 UR9, UR9, UR4, URZ ;  /* 0x0000000409097290 */ /* 0x000fe2000fffe03f */
[----:B------:R-:W-:Y:S01]  /*da40*/  IMAD.MOV.U32 R21, RZ, RZ, R29 ;  /* 0x000000ffff157224 */ /* 0x000fe200078e001d */
[----:B------:R-:W-:Y:S01]  /*da50*/  UIMAD UR4, UR10, UR13, UR11 ;  /* 0x0000000d0a0472a4 */ /* 0x000fe2000f8e020b */
[----:B------:R-:W-:Y:S01]  /*da60*/  VIADD R0, R0, 0x16820 ;  /* 0x0001682000007836 */ /* 0x000fe20000000000 */
[----:B------:R-:W-:Y:S01]  /*da70*/  UIMAD.WIDE.U32 UR10, UR10, UR12, UR8 ;  /* 0x0000000c0a0a72a5 */ /* 0x000fe2000f8e0008 */
[----:B-1----:R-:W-:-:S02]  /*da80*/  @P1 SHF.R.U32.HI R21, RZ, R3, R2 ;  /* 0x00000003ff151219 */ /* 0x002fc40000011602 */
[----:B------:R-:W-:Y:S01]  /*da90*/  ULDC.64 UR8, c[0x0][0xae0] ;  /* 0x0002b80000087ab9 */ /* 0x000fe20000000a00 */
[----:B------:R-:W-:Y:S01]  /*daa0*/  UIADD3 UR4, UR11, UR4, URZ ;  /* 0x000000040b047290 */ /* 0x000fe2000fffe03f */
[--C-:B------:R-:W-:Y:S01]  /*dab0*/  SHF.R.S32.HI R20, RZ, 0x1f, R21.reuse ;  /* 0x0000001fff147819 */ /* 0x100fe20000011415 */
[----:B------:R-:W-:Y:S01]  /*dac0*/  IMAD.MOV R28, RZ, RZ, -R21 ;  /* 0x000000ffff1c7224 */ /* 0x000fe200078e0a15 */
[----:B------:R-:W-:Y:S01]  /*dad0*/  PRMT R0, RZ, 0x654, R0 ;  /* 0x00000654ff007816 */ /* 0x000fe20000000000 */
[----:B------:R-:W-:Y:S02]  /*dae0*/  IMAD.U32 R3, RZ, RZ, UR11 ;  /* 0x0000000bff037e24 */ /* 0x000fe4000f8e00ff */
[----:B------:R-:W-:Y:S02]  /*daf0*/  IMAD R20, R20, UR8, RZ ;  /* 0x0000000814147c24 */ /* 0x000fe4000f8e02ff */
[----:B------:R-:W-:Y:S02]  /*db00*/  IMAD R29, R33, R28, R29 ;  /* 0x0000001c211d7224 */ /* 0x000fe400078e021d */
[----:B------:R-:W-:-:S02]  /*db10*/  IMAD.U32 R2, RZ, RZ, UR10 ;  /* 0x0000000aff027e24 */ /* 0x000fc4000f8e00ff */
[----:B------:R-:W-:Y:S01]  /*db20*/  IMAD.U32 R3, RZ, RZ, UR4 ;  /* 0x00000004ff037e24 */ /* 0x000fe2000f8e00ff */
[----:B------:R-:W-:Y:S01]  /*db30*/  ULDC UR4, c[0x0][0xac8] ;  /* 0x0002b20000047ab9 */ /* 0x000fe20000000800 */
[C---:B------:R-:W-:Y:S01]  /*db40*/  IMAD R31, R21.reuse, UR9, R20 ;  /* 0x00000009151f7c24 */ /* 0x040fe2000f8e0214 */
[----:B------:R-:W-:Y:S01]  /*db50*/  SHF.R.S32.HI R20, RZ, 0x1f, R29 ;  /* 0x0000001fff147819 */ /* 0x000fe2000001141d */
[----:B------:R-:W-:Y:S01]  /*db60*/  IMAD.WIDE.U32 R2, R21, UR8, R2 ;  /* 0x0000000815027c25 */ /* 0x000fe2000f8e0002 */
[----:B------:R-:W-:Y:S01]  /*db70*/  ULDC.64 UR8, c[0x0][0xad8] ;  /* 0x0002b60000087ab9 */ /* 0x000fe20000000a00 */
[----:B0-----:R0:W-:Y:S02]  /*db80*/  SYNCS.ARRIVE.TRANS64.RED.A1T0 RZ, [R0+URZ], RZ ;  /* 0x000000ff00ff79a7 */ /* 0x0011e4000810043f */
[----:B------:R-:W-:Y:S02]  /*db90*/  IMAD.IADD R3, R3, 0x1, R31 ;  /* 0x0000000103037824 */ /* 0x000fe400078e021f */
[----:B------:R-:W-:-:S02]  /*dba0*/  IMAD R20, R20, UR8, RZ ;  /* 0x0000000814147c24 */ /* 0x000fc4000f8e02ff */
[----:B------:R-:W-:-:S04]  /*dbb0*/  IMAD.WIDE.U32 R2, R29, UR8, R2 ;  /* 0x000000081d027c25 */ /* 0x000fc8000f8e0002 */
[----:B------:R-:W-:Y:S01]  /*dbc0*/  IMAD R21, R29, UR9, R20 ;  /* 0x000000091d157c24 */ /* 0x000fe2000f8e0214 */
[----:B------:R-:W-:Y:S01]  /*dbd0*/  ULDC.64 UR8, c[0x0][0xa80] ;  /* 0x0002a00000087ab9 */ /* 0x000fe20000000a00 */
[----:B0-----:R-:W-:Y:S01]  /*dbe0*/  VIADD R0, R32, 0x90 ;  /* 0x0000009020007836 */ /* 0x001fe20000000000 */
[----:B------:R-:W-:Y:S01]  /*dbf0*/  LEA R30, P0, R2, UR8, 0x1 ;  /* 0x00000008021e7c11 */ /* 0x000fe2000f8008ff */
[----:B------:R-:W-:-:S04]  /*dc00*/  IMAD.IADD R3, R3, 0x1, R21 ;  /* 0x0000000103037824 */ /* 0x000fc800078e0215 */
[----:B------:R-:W0:Y:S01]  /*dc10*/  SHFL.IDX PT, R20, R30, RZ, 0x181f ;  /* 0x00181fff1e147589 */ /* 0x000e2200000e0000 */
[----:B------:R-:W-:Y:S01]  /*dc20*/  LEA.HI.X R31, R2, UR9, R3, 0x1, P0 ;  /* 0x00000009021f7c11 */ /* 0x000fe200080f0c03 */
[C---:B------:R-:W-:Y:S01]  /*dc30*/  VIADD R2, R32.reuse, 0x30 ;  /* 0x0000003020027836 */ /* 0x040fe20000000000 */
[----:B------:R-:W-:Y:S01]  /*dc40*/  ISETP.GE.AND P0, PT, R19, UR4, PT ;  /* 0x0000000413007c0c */ /* 0x000fe2000bf06270 */
[----:B------:R-:W1:Y:S01]  /*dc50*/  SHFL.IDX PT, R28, R30, 0x1, 0x181f ;  /* 0x00381f001e1c7f89 */ /* 0x000e6200000e0000 */
[C---:B------:R-:W-:Y:S02]  /*dc60*/  VIADD R3, R32.reuse, 0x60 ;  /* 0x0000006020037836 */ /* 0x040fe40000000000 */
[-C--:B------:R-:W-:Y:S01]  /*dc70*/  ISETP.GE.OR P1, PT, R32, R35.reuse, P0 ;  /* 0x000000232000720c */ /* 0x080fe20000726670 */
[----:B------:R-:W1:Y:S01]  /*dc80*/  SHFL.IDX PT, R34, R30, 0x2, 0x181f ;  /* 0x00581f001e227f89 */ /* 0x000e6200000e0000 */
[-C--:B------:R-:W-:Y:S02]  /*dc90*/  ISETP.GE.OR P2, PT, R2, R35.reuse, P0 ;  /* 0x000000230200720c */ /* 0x080fe40000746670 */
[-C--:B------:R-:W-:Y:S01]  /*dca0*/  ISETP.GE.OR P3, PT, R3, R35.reuse, P0 ;  /* 0x000000230300720c */ /* 0x080fe20000766670 */
[----:B------:R-:W1:Y:S01]  /*dcb0*/  SHFL.IDX PT, R21, R31, RZ, 0x181f ;  /* 0x00181fff1f157589 */ /* 0x000e6200000e0000 */
[----:B------:R-:W-:-:S03]  /*dcc0*/  ISETP.GE.OR P0, PT, R0, R35, P0 ;  /* 0x000000230000720c */ /* 0x000fc60000706670 */
[----:B------:R-:W1:Y:S04]  /*dcd0*/  SHFL.IDX PT, R29, R31, 0x1, 0x181f ;  /* 0x00381f001f1d7f89 */ /* 0x000e6800000e0000 */
[----:B------:R-:W1:Y:S01]  /*dce0*/  SHFL.IDX PT, R33, R31, 0x2, 0x181f ;  /* 0x00581f001f217f89 */ /* 0x000e6200000e0000 */
[----:B0-----:R-:W-:-:S03]  /*dcf0*/  @!P1 LEA R2, P4, R19, R20, 0x1 ;  /* 0x0000001413029211 */ /* 0x001fc600078808ff */
[----:B------:R-:W0:Y:S01]  /*dd00*/  SHFL.IDX PT, R30, R30, 0x3, 0x181f ;  /* 0x00781f001e1e7f89 */ /* 0x000e2200000e0000 */
[----:B-1----:R-:W-:-:S03]  /*dd10*/  @!P2 LEA R20, P5, R19, R28, 0x1 ;  /* 0x0000001c1314a211 */ /* 0x002fc600078a08ff */
[----:B------:R-:W1:Y:S01]  /*dd20*/  SHFL.IDX PT, R31, R31, 0x3, 0x181f ;  /* 0x00781f001f1f7f89 */ /* 0x000e6200000e0000 */
[C---:B------:R-:W-:Y:S02]  /*dd30*/  @!P3 LEA R28, P6, R19.reuse, R34, 0x1 ;  /* 0x00000022131cb211 */ /* 0x040fe400078c08ff */
[C-C-:B------:R-:W-:Y:S02]  /*dd40*/  @!P1 LEA.HI.X R3, R19.reuse, R21, R156.reuse, 0x1, P4 ;  /* 0x0000001513039211 */ /* 0x140fe400020f0c9c */
[C-C-:B------:R-:W-:Y:S02]  /*dd50*/  @!P2 LEA.HI.X R21, R19.reuse, R29, R156.reuse, 0x1, P5 ;  /* 0x0000001d1315a211 */ /* 0x140fe400028f0c9c */
[----:B------:R-:W-:Y:S01]  /*dd60*/  @!P3 LEA.HI.X R29, R19, R33, R156, 0x1, P6 ;  /* 0x00000021131db211 */ /* 0x000fe200030f0c9c */
[----:B--2---:R2:W-:Y:S04]  /*dd70*/  @!P1 ST.E.128 desc[UR50][R2.64], R4 ;  /* 0x0000000402009985 */ /* 0x0045e8000c101d32 */
[----:B---3--:R2:W-:Y:S04]  /*dd80*/  @!P2 ST.E.128 desc[UR50][R20.64], R8 ;  /* 0x000000081400a985 */ /* 0x0085e8000c101d32 */
[----:B----4-:R2:W-:Y:S01]  /*dd90*/  @!P3 ST.E.128 desc[UR50][R28.64], R24 ;  /* 0x000000181c00b985 */ /* 0x0105e2000c101d32 */
[----:B01----:R-:W-:Y:S05]  /*dda0*/  @P0 BRA `(.L_x_13763) ;  /* 0x0000000800700947 */ /* 0x003fea0003800000 */
[----:B--2---:R-:W-:-:S04]  /*ddb0*/  LEA R2, P0, R19, R30, 0x1 ;  /* 0x0000001e13027211 */ /* 0x004fc800078008ff */
[----:B------:R-:W-:-:S05]  /*ddc0*/  LEA.HI.X R3, R19, R31, R156, 0x1, P0 ;  /* 0x0000001f13037211 */ /* 0x000fca00000f0c9c */
[----:B-----5:R0:W-:Y:S01]  /*ddd0*/  ST.E.128 desc[UR50][R2.64], R12 ;  /* 0x0000000c02007985 */ /* 0x0201e2000c101d32 */
[----:B------:R-:W-:Y:S05]  /*dde0*/  BRA `(.L_x_13763) ;  /* 0x0000000800607947 */ /* 0x000fea0003800000 */
.L_x_13761:
        /* <DEDUP_REMOVED lines=32> */
.L_x_13764:
        /* <DEDUP_REMOVED lines=47> */
.L_x_13766:
[----:B------:R-:W-:Y:S05]  /*e2e0*/  BSYNC B1 ;  /* 0x0000000000017941 */ /* 0x000fea0003800000 */
.L_x_13765:
[----:B0-----:R-:W0:Y:S01]  /*e2f0*/  @P0 LDC R3, c[0x0][0xbf0] ;  /* 0x0002fc00ff030b82 */ /* 0x001e220000000800 */
[----:B------:R-:W-:Y:S01]  /*e300*/  ULDC.64 UR16, c[0x0][0xaa0] ;  /* 0x0002a80000107ab9 */ /* 0x000fe20000000a00 */
[----:B------:R-:W-:Y:S01]  /*e310*/  IMAD R2, R18, 0x30, R23 ;  /* 0x0000003012027824 */ /* 0x000fe200078e0217 */
[----:B------:R-:W-:Y:S01]  /*e320*/  UIMAD UR10, UR11, UR16, URZ ;  /* 0x000000100b0a72a4 */ /* 0x000fe2000f8e023f */
[----:B------:R-:W-:Y:S01]  /*e330*/  VIADD R20, R23, UR41 ;  /* 0x0000002917147c36 */ /* 0x000fe20008000000 */
[----:B------:R-:W-:Y:S01]  /*e340*/  UIMAD.WIDE.U32 UR8, UR4, UR16, URZ ;  /* 0x00000010040872a5 */ /* 0x000fe2000f8e003f */
[----:B------:R-:W-:Y:S01]  /*e350*/  VIADD R4, R2, UR41 ;  /* 0x0000002902047c36 */ /* 0x000fe20008000000 */
[----:B------:R-:W-:Y:S01]  /*e360*/  UIMAD UR10, UR4, UR17, UR10 ;  /* 0x00000011040a72a4 */ /* 0x000fe2000f8e020a */
[----:B-----5:R-:W-:Y:S02]  /*e370*/  IMAD R13, R0, R11, RZ ;  /* 0x0000000b000d7224 */ /* 0x020fe400078e02ff */
[----:B------:R-:W-:Y:S01]  /*e380*/  ULDC.64 UR16, c[0x0][0xae8] ;  /* 0x0002ba0000107ab9 */ /* 0x000fe20000000a00 */
[----:B------:R-:W-:Y:S01]  /*e390*/  UIADD3 UR9, UR9, UR10, URZ ;  /* 0x0000000a09097290 */ /* 0x000fe2000fffe03f */
[----:B------:R-:W-:Y:S01]  /*e3a0*/  @P0 IMAD.HI.U32 R2, R4, R9, RZ ;  /* 0x0000000904020227 */ /* 0x000fe200078e00ff */
[----:B------:R-:W-:-:S02]  /*e3b0*/  UIMAD UR4, UR12, UR16, URZ ;  /* 0x000000100c0472a4 */ /* 0x000fc4000f8e023f */
[----:B------:R-:W-:Y:S01]  /*e3c0*/  UIMAD.WIDE.U32 UR8, UR39, UR16, UR8 ;  /* 0x00000010270872a5 */ /* 0x000fe2000f8e0008 */
[----:B------:R-:W-:Y:S01]  /*e3d0*/  IMAD.MOV.U32 R5, RZ, RZ, R4 ;  /* 0x000000ffff057224 */ /* 0x000fe200078e0004 */
[----:B------:R-:W-:Y:S01]  /*e3e0*/  UIMAD UR4, UR39, UR17, UR4 ;  /* 0x00000011270472a4 */ /* 0x000fe2000f8e0204 */
[----:B------:R-:W-:Y:S01]  /*e3f0*/  VIADD R0, R20, 0x30 ;  /* 0x0000003014007836 */ /* 0x000fe20000000000 */
[----:B------:R-:W-:Y:S02]  /*e400*/  ULDC.64 UR10, c[0x0][0xaf0] ;  /* 0x0002bc00000a7ab9 */ /* 0x000fe40000000a00 */
[----:B------:R-:W-:Y:S02]  /*e410*/  UIADD3 UR9, UR9, UR4, URZ ;  /* 0x0000000409097290 */ /* 0x000fe4000fffe03f */
        /* <DEDUP_REMOVED lines=24> */
[----:B------:R-:W-:-:S04]  /*e5a0*/  LEA R4, P0, R2, UR8, 0x1 ;  /* 0x0000000802047c11 */ /* 0x000fc8000f8008ff */
[----:B------:R-:W-:Y:S01]  /*e5b0*/  LEA.HI.X R8, R2, UR9, R3, 0x1, P0 ;  /* 0x0000000902087c11 */ /* 0x000fe200080f0c03 */
[----:B------:R-:W0:Y:S01]  /*e5c0*/  SHFL.IDX PT, R6, R4, RZ, 0x181f ;  /* 0x00181fff04067589 */ /* 0x000e2200000e0000 */
[----:B------:R-:W-:Y:S01]  /*e5d0*/  ISETP.GE.AND P0, PT, R19, UR4, PT ;  /* 0x0000000413007c0c */ /* 0x000fe2000bf06270 */
[C---:B------:R-:W-:Y:S02]  /*e5e0*/  VIADD R2, R20.reuse, 0x60 ;  /* 0x0000006014027836 */ /* 0x040fe40000000000 */
[----:B------:R-:W1:Y:S01]  /*e5f0*/  SHFL.IDX PT, R10, R4, 0x1, 0x181f ;  /* 0x00381f00040a7f89 */ /* 0x000e6200000e0000 */
[CC--:B------:R-:W-:Y:S01]  /*e600*/  ISETP.GE.OR P3, PT, R20.reuse, R13.reuse, P0 ;  /* 0x0000000d1400720c */ /* 0x0c0fe20000766670 */
[----:B------:R-:W-:Y:S01]  /*e610*/  VIADD R3, R20, 0x90 ;  /* 0x0000009014037836 */ /* 0x000fe20000000000 */
[-C--:B------:R-:W-:Y:S01]  /*e620*/  ISETP.GE.OR P2, PT, R0, R13.reuse, P0 ;  /* 0x0000000d0000720c */ /* 0x080fe20000746670 */
[----:B------:R-:W2:Y:S01]  /*e630*/  SHFL.IDX PT, R12, R4, 0x2, 0x181f ;  /* 0x00581f00040c7f89 */ /* 0x000ea200000e0000 */
[----:B------:R-:W-:-:S02]  /*e640*/  ISETP.GE.OR P1, PT, R2, R13, P0 ;  /* 0x0000000d0200720c */ /* 0x000fc40000726670 */
[----:B------:R-:W-:Y:S01]  /*e650*/  ISETP.GE.OR P0, PT, R3, R13, P0 ;  /* 0x0000000d0300720c */ /* 0x000fe20000706670 */
[----:B------:R-:W3:Y:S04]  /*e660*/  SHFL.IDX PT, R5, R8, RZ, 0x181f ;  /* 0x00181fff08057589 */ /* 0x000ee800000e0000 */
        /* <DEDUP_REMOVED lines=16> */
.L_x_13763:
[----:B------:R-:W-:Y:S05]  /*e770*/  BSYNC B0 ;  /* 0x0000000000007941 */ /* 0x000fea0003800000 */
.L_x_13760:
[----:B------:R-:W-:Y:S02]  /*e780*/  ULDC UR4, c[0x0][0xc3c] ;  /* 0x00030f0000047ab9 */ /* 0x000fe40000000800 */
[----:B------:R-:W-:-:S06]  /*e790*/  UISETP.GE.AND UP0, UPT, UR6, UR4, UPT ;  /* 0x000000040600728c */ /* 0x000fcc000bf06270 */
[----:B------:R-:W-:-:S13]  /*e7a0*/  PLOP3.LUT P0, PT, PT, PT, UP0, 0x80, 0x0 ;  /* 0x000000000000781c */ /* 0x000fda0003f0f008 */
[----:B------:R-:W-:Y:S05]  /*e7b0*/  @!P0 BRA `(.L_x_13767) ;  /* 0xffffff24008c8947 */ /* 0x000fea000383ffff */
[----:B------:R-:W-:Y:S05]  /*e7c0*/  EXIT ;  /* 0x000000000000794d */ /* 0x000fea0003800000 */
.L_x_13678:
        /* <DEDUP_REMOVED lines=18> */
.L_x_13768:
        /* <DEDUP_REMOVED lines=42> */
.L_x_13774:
        /* <DEDUP_REMOVED lines=12> */
.L_x_13773:
[----:B------:R-:W-:Y:S05]  /*ec50*/  BSYNC B0 ;  /* 0x0000000000007941 */ /* 0x000fea0003800000 */
.L_x_13772:
        /* <DEDUP_REMOVED lines=21> */
.L_x_13770:
        /* <DEDUP_REMOVED lines=21> */
.L_x_13775:
        /* <DEDUP_REMOVED lines=58> */
.L_x_13771:
[----:B------:R-:W-:Y:S02]  /*f2a0*/  IMAD.MOV.U32 R17, RZ, RZ, RZ ;  /* 0x000000ffff117224 */ /* 0x000fe400078e00ff */
[----:B------:R-:W-:Y:S02]  /*f2b0*/  IMAD.U32 R16, RZ, RZ, UR6 ;  /* 0x00000006ff107e24 */ /* 0x000fe4000f8e00ff */
[----:B------:R-:W-:-:S07]  /*f2c0*/  IMAD.MOV.U32 R18, RZ, RZ, RZ ;  /* 0x000000ffff127224 */ /* 0x000fce00078e00ff */
.L_x_13776:
[----:B------:R-:W-:-:S13]  /*f2d0*/  ISETP.NE.AND P0, PT, R5, RZ, PT ;  /* 0x000000ff0500720c */ /* 0x000fda0003f05270 */
[----:B------:R-:W0:Y:S01]  /*f2e0*/  @!P0 S2R R3, SR_CgaCtaId ;  /* 0x0000000000038919 */ /* 0x000e220000008800 */
[----:B------:R-:W-:-:S04]  /*f2f0*/  @!P0 MOV R0, 0x400 ;  /* 0x0000040000008802 */ /* 0x000fc80000000f00 */
[----:B0-----:R-:W-:-:S05]  /*f300*/  @!P0 LEA R0, R3, R0, 0x18 ;  /* 0x0000000003008211 */ /* 0x001fca00078ec0ff */
[----:B------:R0:W-:Y:S01]  /*f310*/  @!P0 STS.128 [R0+0x168d0], R16 ;  /* 0x0168d01000008388 */ /* 0x0001e20000000c00 */
[----:B------:R-:W-:Y:S06]  /*f320*/  BAR.ARV 0x5, 0x200 ;  /* 0x0148000000007b1d */ /* 0x000fec0000002000 */
.L_x_13769:
        /* <DEDUP_REMOVED lines=28> */
.L_x_13875:
[----:B------:R-:W-:Y:S05]  /*f4f0*/  YIELD ;  /* 0x0000000000007946 */ /* 0x000fea0003800000 */
[----:B------:R-:W-:Y:S01]  /*f500*/  ULDC.64 UR4, c[0x0][0xa28] ;  /* 0x00028a0000047ab9 */ /* 0x000fe20000000a00 */
[----:B---3--:R-:W-:Y:S01]  /*f510*/  IMAD.MOV.U32 R0, RZ, RZ, RZ ;  /* 0x000000ffff007224 */ /* 0x008fe200078e00ff */
[----:B------:R-:W-:Y:S01]  /*f520*/  ISETP.NE.U32.AND P0, PT, RZ, UR4, PT ;  /* 0x00000004ff007c0c */ /* 0x000fe2000bf05070 */
[----:B0-----:R-:W0:Y:S01]  /*f530*/  LDC.64 R4, c[0x0][0xa00] ;  /* 0x00028000ff047b82 */ /* 0x001e220000000a00 */
[----:B-1----:R-:W-:Y:S01]  /*f540*/  IMAD.MOV.U32 R8, RZ, RZ, RZ ;  /* 0x000000ffff087224 */ /* 0x002fe200078e00ff */
        /* <DEDUP_REMOVED lines=20> */
[----:B------:R0:W5:Y:S01]  /*f690*/  @P1 LDG.E R27, desc[UR50][R2.64] ;  /* 0x00000032021b1981 */ /* 0x000162000c1e1900 */
[----:B-1----:R-:W-:-:S03]  /*f6a0*/  @P2 IMAD.WIDE R6, R19, 0x4, R6 ;  /* 0x0000000413062825 */ /* 0x002fc600078e0206 */
        /* <DEDUP_REMOVED lines=8> */
[----:B------:R-:W-:-:S04]  /*f730*/  USEL UR4, UR4, 0x1, UP0 ;  /* 0x0000000104047887 */ /* 0x000fc80008000000 */
[----:B------:R-:W-:-:S06]  /*f740*/  UIMAD UR4, UR4, UR5, URZ ;  /* 0x00000005040472a4 */ /* 0x000fcc000f8e023f */
[----:B------:R-:W-:Y:S01]  /*f750*/  IMAD.U32 R9, RZ, RZ, UR4 ;  /* 0x00000004ff097e24 */ /* 0x000fe2000f8e00ff */
[----:B--2---:R0:W-:Y:S01]  /*f760*/  STL [R1+0x10], R8 ;  /* 0x0000100801007387 */ /* 0x0041e20000100800 */
[----:B------:R-:W-:Y:S05]  /*f770*/  @P2 BRA `(.L_x_13778) ;  /* 0x0000000000142947 */ /* 0x000fea0003800000 */
[----:B------:R-:W-:Y:S05]  /*f780*/  @!P0 BRA `(.L_x_13778) ;  /* 0x0000000000108947 */ /* 0x000fea0003800000 */
[----:B------:R-:W0:Y:S04]  /*f790*/  LDG.E R7, desc[UR50][R4.64] ;  /* 0x0000003204077981 */ /* 0x000e28000c1e1900 */
[----:B------:R-:W0:Y:S02]  /*f7a0*/  LDG.E R6, desc[UR50][R4.64+0x4] ;  /* 0x0000043204067981 */ /* 0x000e24000c1e1900 */
[----:B0-----:R-:W-:-:S05]  /*f7b0*/  IMAD.IADD R8, R6, 0x1, -R7 ;  /* 0x0000000106087824 */ /* 0x001fca00078e0a07 */
[----:B------:R1:W-:Y:S02]  /*f7c0*/  STL [R1+0x10], R8 ;  /* 0x0000100801007387 */ /* 0x0003e40000100800 */
.L_x_13778:
[----:B------:R-:W-:Y:S01]  /*f7d0*/  ULDC.64 UR4, c[0x0][0xa20] ;  /* 0x0002880000047ab9 */ /* 0x000fe20000000a00 */
[----:B-----5:R-:W-:Y:S01]  /*f7e0*/  IMAD.IADD R27, R27, 0x1, R0 ;  /* 0x000000011b1b7824 */ /* 0x020fe200078e0200 */
[----:B------:R-:W-:-:S04]  /*f7f0*/  ISETP.NE.U32.AND P0, PT, RZ, UR4, PT ;  /* 0x00000004ff007c0c */ /* 0x000fc8000bf05070 */
[----:B------:R-:W-:-:S13]  /*f800*/  ISETP.NE.AND.EX P0, PT, RZ, UR5, PT, P0 ;  /* 0x00000005ff007c0c */ /* 0x000fda000bf05300 */
[----:B------:R-:W-:Y:S05]  /*f810*/  @!P0 BRA `(.L_x_13779) ;  /* 0x0000000000108947 */ /* 0x000fea0003800000 */
[----:B0-----:R-:W0:Y:S02]  /*f820*/  LDC.64 R2, c[0x0][0xa20] ;  /* 0x00028800ff027b82 */ /* 0x001e240000000a00 */
[----:B0-----:R-:W-:-:S05]  /*f830*/  IMAD.WIDE R2, R19, 0x4, R2 ;  /* 0x0000000413027825 */ /* 0x001fca00078e0202 */
[----:B------:R2:W5:Y:S01]  /*f840*/  LDG.E R9, desc[UR50][R2.64] ;  /* 0x0000003202097981 */ /* 0x000562000c1e1900 */
[----:B------:R-:W-:Y:S05]  /*f850*/  BRA `(.L_x_13780) ;  /* 0x0000000000107947 */ /* 0x000fea0003800000 */
.L_x_13779:
[----:B------:R-:W-:Y:S05]  /*f860*/  @!P1 BRA `(.L_x_13780) ;  /* 0x00000000000c9947 */ /* 0x000fea0003800000 */
[----:B------:R-:W2:Y:S04]  /*f870*/  LDG.E R4, desc[UR50][R2.64] ;  /* 0x0000003202047981 */ /* 0x000ea8000c1e1900 */
[----:B------:R-:W2:Y:S02]  /*f880*/  LDG.E R9, desc[UR50][R2.64+0x4] ;  /* 0x0000043202097981 */ /* 0x000ea4000c1e1900 */
[----:B--2---:R-:W-:-:S07]  /*f890*/  IMAD.IADD R9, R9, 0x1, -R4 ;  /* 0x0000000109097824 */ /* 0x004fce00078e0a04 */
.L_x_13780:
[----:B0-2---:R-:W0:Y:S01]  /*f8a0*/  LDC R2, c[0x0][0x448] ;  /* 0x00011200ff027b82 */ /* 0x005e220000000800 */
[----:B------:R-:W-:Y:S02]  /*f8b0*/  IMAD R6, R17, 0xc0, RZ ;  /* 0x000000c011067824 */ /* 0x000fe400078e02ff */
[----:B-----5:R-:W-:Y:S02]  /*f8c0*/  IMAD.IADD R9, R9, 0x1, -R0 ;  /* 0x0000000109097824 */ /* 0x020fe400078e0a00 */
[----:B------:R-:W-:Y:S01]  /*f8d0*/  VIADD R0, R6, 0xbf ;  /* 0x000000bf06007836 */ /* 0x000fe20000000000 */
[----:B------:R2:W-:Y:S01]  /*f8e0*/  STL [R1+0xc], R6 ;  /* 0x00000c0601007387 */ /* 0x0005e20000100800 */
[----:B0-----:R-:W-:Y:S02]  /*f8f0*/  ISETP.NE.AND P1, PT, R2, 0x1, PT ;  /* 0x000000010200780c */ /* 0x001fe40003f25270 */
[----:B------:R-:W0:Y:S11]  /*f900*/  LDC.64 R2, c[0x0][0x9e0] ;  /* 0x00027800ff027b82 */ /* 0x000e360000000a00 */
[----:B------:R-:W3:Y:S08]  /*f910*/  @P1 LDC R5, c[0x0][0x44c] ;  /* 0x00011300ff051b82 */ /* 0x000ef00000000800 */
[----:B------:R-:W4:Y:S01]  /*f920*/  @P1 LDC R4, c[0x0][0x450] ;  /* 0x00011400ff041b82 */ /* 0x000f220000000800 */
[----:B0-----:R-:W-:Y:S01]  /*f930*/  ISETP.GE.AND P2, PT, R3, 0x1, PT ;  /* 0x000000010300780c */ /* 0x001fe20003f46270 */
[----:B---3--:R-:W-:-:S05]  /*f940*/  @P1 IMAD.HI.U32 R5, R0, R5, RZ ;  /* 0x0000000500051227 */ /* 0x008fca00078e00ff */
[----:B----4-:R-:W-:Y:S02]  /*f950*/  @P1 SHF.R.U32.HI R0, RZ, R4, R5 ;  /* 0x00000004ff001219 */ /* 0x010fe40000011605 */
[----:B------:R-:W-:-:S05]  /*f960*/  IADD3 R5, R9, 0x1, -R8 ;  /* 0x0000000109057810 */ /* 0x000fca0007ffe808 */
[----:B------:R-:W-:-:S04]  /*f970*/  IMAD.IADD R7, R5, 0x1, R0 ;  /* 0x0000000105077824 */ /* 0x000fc800078e0200 */
[----:B------:R-:W-:Y:S01]  /*f980*/  IMAD.IADD R2, R7, 0x1, R2 ;  /* 0x0000000107027824 */ /* 0x000fe200078e0202 */
[----:B--2---:R-:W-:Y:S06]  /*f990*/  @!P2 BRA `(.L_x_13781) ;  /* 0x000000000048a947 */ /* 0x004fec0003800000 */
        /* <DEDUP_REMOVED lines=11> */
.L_x_13783:
[----:B------:R-:W-:-:S13]  /*fa50*/  ISETP.NE.AND P0, PT, R3, 0x1, PT ;  /* 0x000000010300780c */ /* 0x000fda0003f05270 */
[----:B------:R-:W0:Y:S02]  /*fa60*/  @P0 LDC.64 R4, c[0x0][0x9e8] ;  /* 0x00027a00ff040b82 */ /* 0x000e240000000a00 */
[----:B0-----:R-:W-:-:S05]  /*fa70*/  @P0 IMAD.HI.U32 R4, R0, R4, RZ ;  /* 0x0000000400040227 */ /* 0x001fca00078e00ff */
[----:B------:R-:W-:-:S07]  /*fa80*/  @P0 SHF.R.U32.HI R0, RZ, R5, R4 ;  /* 0x00000005ff000219 */ /* 0x000fce0000011604 */
.L_x_13784:
[----:B------:R-:W-:Y:S05]  /*fa90*/  BSYNC B0 ;  /* 0x0000000000007941 */ /* 0x000fea0003800000 */
.L_x_13782:
[----:B------:R-:W-:-:S05]  /*faa0*/  IMAD R5, R0, R3, R3 ;  /* 0x0000000300057224 */ /* 0x000fca00078e0203 */
[----:B------:R-:W-:-:S07]  /*fab0*/  VIMNMX R2, R2, R5, PT ;  /* 0x0000000502027248 */ /* 0x000fce0003fe0100 */
.L_x_13781:
[----:B------:R-:W0:Y:S01]  /*fac0*/  @P1 LDC R4, c[0x0][0x44c] ;  /* 0x00011300ff041b82 */ /* 0x000e220000000800 */
[----:B------:R-:W-:Y:S01]  /*fad0*/  VIADD R2, R2, 0x7f ;  /* 0x0000007f02027836 */ /* 0x000fe20000000000 */
[----:B------:R-:W-:Y:S01]  /*fae0*/  ULDC UR4, c[0x0][0x9dc] ;  /* 0x0002770000047ab9 */ /* 0x000fe20000000800 */
[----:B------:R-:W-:-:S05]  /*faf0*/  IMAD.MOV.U32 R0, RZ, RZ, R6 ;  /* 0x000000ffff007224 */ /* 0x000fca00078e0006 */
[----:B------:R-:W2:Y:S01]  /*fb00*/  @P1 LDC R5, c[0x0][0x450] ;  /* 0x00011400ff051b82 */ /* 0x000ea20000000800 */
[----:B0-----:R-:W-:-:S05]  /*fb10*/  @P1 IMAD.HI.U32 R4, R6, R4, RZ ;  /* 0x0000000406041227 */ /* 0x001fca00078e00ff */
[----:B--2---:R-:W-:Y:S02]  /*fb20*/  @P1 SHF.R.U32.HI R0, RZ, R5, R4 ;  /* 0x00000005ff001219 */ /* 0x004fe40000011604 */
[----:B------:R-:W-:-:S04]  /*fb30*/  SHF.R.S32.HI R5, RZ, 0x1f, R2 ;  /* 0x0000001fff057819 */ /* 0x000fc80000011402 */
[----:B------:R-:W-:Y:S01]  /*fb40*/  LEA.HI R4, R5, R2, RZ, 0x7 ;  /* 0x0000000205047211 */ /* 0x000fe200078f38ff */
[----:B------:R-:W-:Y:S01]  /*fb50*/  VIADD R2, R9, 0x7f ;  /* 0x0000007f09027836 */ /* 0x000fe20000000000 */
[----:B------:R-:W-:Y:S02]  /*fb60*/  IADD3 R9, R0, R9, -R8 ;  /* 0x0000000900097210 */ /* 0x000fe40007ffe808 */
[----:B------:R-:W-:Y:S02]  /*fb70*/  SHF.R.S32.HI R4, RZ, 0x7, R4 ;  /* 0x00000007ff047819 */ /* 0x000fe40000011404 */
[----:B------:R-:W-:Y:S01]  /*fb80*/  SHF.R.S32.HI R5, RZ, 0x1f, R2 ;  /* 0x0000001fff057819 */ /* 0x000fe20000011402 */
[----:B------:R-:W-:-:S03]  /*fb90*/  VIADD R0, R9, -UR4 ;  /* 0x8000000409007c36 */ /* 0x000fc60008000000 */
[----:B------:R-:W-:-:S04]  /*fba0*/  LEA.HI R5, R5, R2, RZ, 0x7 ;  /* 0x0000000205057211 */ /* 0x000fc800078f38ff */
        /* <DEDUP_REMOVED lines=14> */
.L_x_13787:
[----:B------:R-:W-:-:S13]  /*fc90*/  ISETP.NE.AND P0, PT, R3, 0x1, PT ;  /* 0x000000010300780c */ /* 0x000fda0003f05270 */
[----:B------:R-:W2:Y:S02]  /*fca0*/  @P0 LDC.64 R4, c[0x0][0x9e8] ;  /* 0x00027a00ff040b82 */ /* 0x000ea40000000a00 */
[----:B--2---:R-:W-:-:S05]  /*fcb0*/  @P0 IMAD.HI.U32 R4, R9, R4, RZ ;  /* 0x0000000409040227 */ /* 0x004fca00078e00ff */
[----:B------:R-:W-:-:S07]  /*fcc0*/  @P0 SHF.R.U32.HI R9, RZ, R5, R4 ;  /* 0x00000005ff090219 */ /* 0x000fce0000011604 */
.L_x_13788:
[----:B------:R-:W-:Y:S05]  /*fcd0*/  BSYNC B0 ;  /* 0x0000000000007941 */ /* 0x000fea0003800000 */
.L_x_13786:
[----:B------:R-:W-:-:S05]  /*fce0*/  IMAD R3, R9, R3, RZ ;  /* 0x0000000309037224 */ /* 0x000fca00078e02ff */
[----:B------:R-:W-:-:S07]  /*fcf0*/  VIMNMX R0, R0, R3, !PT ;  /* 0x0000000300007248 */ /* 0x000fce0007fe0100 */
.L_x_13785:
        /* <DEDUP_REMOVED lines=14> */
[----:B------:R-:W2:Y:S08]  /*fde0*/  FLO.U32 R0, UR4 ;  /* 0x0000000400007d00 */ /* 0x000eb000080e0000 */
[----:B------:R-:W3:Y:S01]  /*fdf0*/  POPC R5, UR4 ;  /* 0x0000000400057d09 */ /* 0x000ee20008000000 */
[----:B--2---:R-:W-:-:S13]  /*fe00*/  ISETP.EQ.U32.AND P0, PT, R0, R7, PT ;  /* 0x000000070000720c */ /* 0x004fda0003f02070 */
[----:B---3--:R-:W2:Y:S01]  /*fe10*/  @P0 ATOMG.E.ADD.STRONG.GPU PT, R3, desc[UR50][R2.64], R5 ;  /* 0x00000005020309a8 */ /* 0x008ea200081ee1f2 */
[----:B------:R-:W3:Y:S02]  /*fe20*/  S2R R4, SR_LTMASK ;  /* 0x0000000000047919 */ /* 0x000ee40000003900 */
[----:B---3--:R-:W-:-:S04]  /*fe30*/  LOP3.LUT R4, R4, UR4, RZ, 0xc0, !PT ;  /* 0x0000000404047c12 */ /* 0x008fc8000f8ec0ff */
[----:B------:R-:W3:Y:S01]  /*fe40*/  POPC R7, R4 ;  /* 0x0000000400077309 */ /* 0x000ee20000000000 */
[----:B--2---:R-:W3:Y:S02]  /*fe50*/  SHFL.IDX PT, R0, R3, R0, 0x1f ;  /* 0x00001f0003007589 */ /* 0x004ee400000e0000 */
[----:B---3--:R-:W-:Y:S01]  /*fe60*/  IADD3 R16, R0, UR37, R7 ;  /* 0x0000002500107c10 */ /* 0x008fe2000fffe007 */
[----:B------:R-:W-:Y:S06]  /*fe70*/  BRA `(.L_x_13791) ;  /* 0x0000003000d87947 */ /* 0x000fec0003800000 */
.L_x_13790:
        /* <DEDUP_REMOVED lines=20> */
.L_x_13793:
[----:B------:R-:W-:Y:S05]  /*ffc0*/  BSYNC B6 ;  /* 0x0000000000067941 */ /* 0x000fea0003800000 */
.L_x_13792:
        /* <DEDUP_REMOVED lines=15> */
[----:B-1----:R-:W-:Y:S02]  /*100c0*/  IMAD.MOV.U32 R8, RZ, RZ, 0x70 ;  /* 0x00000070ff087424 */ /* 0x002fe400078e00ff */
[----:B------:R-:W-:Y:S02]  /*100d0*/  IMAD.MOV.U32 R12, RZ, RZ, 0x1 ;  /* 0x00000001ff0c7424 */ /* 0x000fe400078e00ff */
[----:B--2---:R-:W-:-:S07]  /*100e0*/  IMAD.MOV.U32 R13, RZ, RZ, RZ ;  /* 0x000000ffff0d7224 */ /* 0x004fce00078e00ff */
[----:B------:R-:W-:-:S07]  /*100f0*/  LEPC R20, `(.L_x_13796) ;  /* 0x000000001014794e */ /* 0x000fce0000000000 */
[----:B0--3--:R-:W-:Y:S05]  /*10100*/  CALL.ABS.NOINC R2 ;  /* 0x0000000002007343 */ /* 0x009fea0003c00000 */
.L_x_13796:
        /* <DEDUP_REMOVED lines=15> */
.L_x_13795:
[----:B------:R-:W-:Y:S05]  /*10200*/  BSYNC B6 ;  /* 0x0000000000067941 */ /* 0x000fea0003800000 */
.L_x_13794:
        /* <DEDUP_REMOVED lines=20> */
.L_x_13891:
        /* <DEDUP_REMOVED lines=10> */
.L_x_13894:
[----:B------:R-:W-:Y:S05]  /*103f0*/  @!P6 BRA `(.L_x_13798) ;  /* 0x0000000000e4e947 */ /* 0x000fea0003800000 */
[----:B------:R-:W-:-:S04]  /*10400*/  ISETP.NE.U32.AND P0, PT, R2, RZ, PT ;  /* 0x000000ff0200720c */ /* 0x000fc80003f05070 */
[----:B------:R-:W-:-:S13]  /*10410*/  ISETP.NE.AND.EX P0, PT, R3, RZ, PT, P0 ;  /* 0x000000ff0300720c */ /* 0x000fda0003f05300 */
[----:B------:R-:W-:Y:S05]  /*10420*/  @!P0 BRA `(.L_x_13800) ;  /* 0x0000000000448947 */ /* 0x000fea0003800000 */
[----:B0-----:R-:W0:Y:S01]  /*10430*/  LDC R0, c[0x0][0x43c] ;  /* 0x00010f00ff007b82 */ /* 0x001e220000000800 */
        /* <DEDUP_REMOVED lines=9> */
[----:B------:R-:W-:Y:S02]  /*104d0*/  IMAD R0, R28, UR4, RZ ;  /* 0x000000041c007c24 */ /* 0x000fe4000f8e02ff */
[----:B------:R-:W-:-:S04]  /*104e0*/  IMAD.WIDE.U32 R4, R25, UR4, R4 ;  /* 0x0000000419047c25 */ /* 0x000fc8000f8e0004 */
[----:B------:R-:W-:Y:S01]  /*104f0*/  IMAD R0, R25, UR5, R0 ;  /* 0x0000000519007c24 */ /* 0x000fe2000f8e0200 */
[----:B------:R-:W-:-:S03]  /*10500*/  LEA R2, P0, R4, R2, 0x2 ;  /* 0x0000000204027211 */ /* 0x000fc600078010ff */
[----:B------:R-:W-:-:S05]  /*10510*/  IMAD.IADD R0, R5, 0x1, R0 ;  /* 0x0000000105007824 */ /* 0x000fca00078e0200 */
[----:B------:R-:W-:-:S05]  /*10520*/  LEA.HI.X R3, R4, R3, R0, 0x2, P0 ;  /* 0x0000000304037211 */ /* 0x000fca00000f1400 */
[----:B------:R2:W5:Y:S02]  /*10530*/  LDG.E R17, desc[UR50][R2.64] ;  /* 0x0000003202117981 */ /* 0x000564000c1e1900 */
.L_x_13800:
[----:B0-----:R-:W0:Y:S01]  /*10540*/  S2R R0, SR_TID.X ;  /* 0x0000000000007919 */ /* 0x001e220000002100 */
[----:B--2---:R-:W-:Y:S01]  /*10550*/  IMAD R3, R23, 0x8, R22 ;  /* 0x0000000817037824 */ /* 0x004fe200078e0216 */
[----:B0-----:R-:W-:Y:S02]  /*10560*/  LOP3.LUT R2, R0, 0x7f, RZ, 0xc0, !PT ;  /* 0x0000007f00027812 */ /* 0x001fe400078ec0ff */
[----:B------:R-:W-:Y:S02]  /*10570*/  SHF.L.U32 R0, R26, 0x1f, RZ ;  /* 0x0000001f1a007819 */ /* 0x000fe400000006ff */
[----:B------:R-:W-:Y:S02]  /*10580*/  ISETP.NE.AND P1, PT, R2, RZ, PT ;  /* 0x000000ff0200720c */ /* 0x000fe40003f25270 */
[----:B------:R-:W0:Y:S02]  /*10590*/  SYNCS.PHASECHK.TRANS64.TRYWAIT P0, [R3+URZ+0x16840], R0 ;  /* 0x01684000030075a7 */ /* 0x000e24000800017f */
[----:B0-----:R-:W-:Y:S09]  /*105a0*/  @!P0 BRA `(.L_x_13801) ;  /* 0x00000040002c8947 */ /* 0x001ff20003800000 */
.L_x_13895:
        /* <DEDUP_REMOVED lines=8> */
.L_x_13802:
[----:B------:R-:W2:Y:S01]  /*10630*/  LDL.LU R2, [R1] ;  /* 0x0000000001027983 */ /* 0x000ea20000300800 */
[----:B0-----:R-:W-:Y:S01]  /*10640*/  IMAD R0, R23, 0x4000, R22 ;  /* 0x0000400017007824 */ /* 0x001fe200078e0216 */
        /* <DEDUP_REMOVED lines=8> */
[----:B------:R-:W-:-:S02]  /*106d0*/  PLOP3.LUT P0, PT, PT, PT, PT, 0x80, 0x0 ;  /* 0x000000000000781c */ /* 0x000fc40003f0f070 */
[----:B------:R-:W-:Y:S02]  /*106e0*/  R2UR UR12, R18 ;  /* 0x00000000120c72ca */ /* 0x000fe400000e0000 */
[----:B-----5:R-:W-:Y:S01]  /*106f0*/  R2UR UR13, R17 ;  /* 0x00000000110d72ca */ /* 0x020fe200000e0000 */
[----:B------:R-:W-:-:S04]  /*10700*/  UIADD3 UR9, UR9, 0x16830, URZ ;  /* 0x0001683009097890 */ /* 0x000fc8000fffe03f */
[----:B------:R-:W-:Y:S02]  /*10710*/  ULEA UR11, UR11, UR4, 0x7 ;  /* 0x000000040b0b7291 */ /* 0x000fe4000f8e383f */
[----:B------:R-:W-:Y:S01]  /*10720*/  UIADD3 UR8, UR8, 0xe400, URZ ;  /* 0x0000e40008087890 */ /* 0x000fe2000fffe03f */
[----:B------:R-:W-:-:S08]  /*10730*/  UMOV UR4, 0x0 ;  /* 0x0000000000047882 */ /* 0x000fd00000000000 */
[----:B------:R3:W-:Y:S01]  /*10740*/  UTMALDG.4D [UR8], [UR6], desc[UR4] ;  /* 0x00000408060075b4 */ /* 0x0007e20008019000 */
[----:B--2---:R-:W-:-:S04]  /*10750*/  LOP3.LUT R2, R2, 0xfffffffe, RZ, 0xc0, !PT ;  /* 0xfffffffe02027812 */ /* 0x004fc800078ec0ff */
[----:B------:R-:W-:-:S05]  /*10760*/  @P0 LOP3.LUT R2, R2, 0x1, RZ, 0xfc, !PT ;  /* 0x0000000102020812 */ /* 0x000fca00078efcff */
[----:B------:R3:W-:Y:S01]  /*10770*/  STL [R1], R2 ;  /* 0x0000000201007387 */ /* 0x0007e20000100800 */
[----:B------:R-:W-:Y:S01]  /*10780*/  NOP ;  /* 0x0000000000007918 */ /* 0x000fe20000000000 */
.L_x_13798:
[----:B------:R-:W0:Y:S01]  /*10790*/  LDL.LU R3, [R1+0x18] ;  /* 0x0000180001037983 */ /* 0x000e220000300800 */
[----:B------:R-:W-:Y:S05]  /*107a0*/  WARPSYNC.ALL ;  /* 0x0000000000007948 */ /* 0x000fea0003800000 */
[----:B---3--:R-:W-:Y:S01]  /*107b0*/  ULDC.64 UR4, c[0x0][0x298] ;  /* 0x0000a60000047ab9 */ /* 0x008fe20000000a00 */
[----:B------:R-:W-:Y:S01]  /*107c0*/  VIADD R2, R22, 0x8400 ;  /* 0x0000840016027836 */ /* 0x000fe20000000000 */
[----:B------:R-:W-:Y:S01]  /*107d0*/  ULDC.64 UR6, c[0x0][0xa00] ;  /* 0x0002800000067ab9 */ /* 0x000fe20000000a00 */
[----:B------:R-:W-:Y:S01]  /*107e0*/  BSSY B6, `(.L_x_13803) ;  /* 0x0000024000067945 */ /* 0x000fe20003800000 */
[----:B------:R-:W-:Y:S01]  /*107f0*/  BAR.SYNC.DEFER_BLOCKING 0x8, 0x200 ;  /* 0x0208000000007b1d */ /* 0x000fe20000010000 */
[----:B------:R-:W-:-:S02]  /*10800*/  ISETP.NE.U32.AND P0, PT, RZ, UR6, PT ;  /* 0x00000006ff007c0c */ /* 0x000fc4000bf05070 */
[----:B------:R-:W-:Y:S02]  /*10810*/  LOP3.LUT P1, RZ, R2, 0x3ff, RZ, 0xc0, !PT ;  /* 0x000003ff02ff7812 */ /* 0x000fe4000782c0ff */
[----:B------:R-:W-:Y:S02]  /*10820*/  ISETP.NE.AND.EX P0, PT, RZ, UR7, PT, P0 ;  /* 0x00000007ff007c0c */ /* 0x000fe4000bf05300 */
[----:B0-----:R-:W-:Y:S01]  /*10830*/  SHF.R.S32.HI R0, RZ, 0x1f, R3 ;  /* 0x0000001fff007819 */ /* 0x001fe20000011403 */
[----:B------:R-:W-:-:S04]  /*10840*/  IMAD.WIDE.U32 R4, R3, UR4, RZ ;  /* 0x0000000403047c25 */ /* 0x000fc8000f8e00ff */
[----:B------:R-:W-:Y:S01]  /*10850*/  IMAD R0, R0, UR4, RZ ;  /* 0x0000000400007c24 */ /* 0x000fe2000f8e02ff */
[----:B------:R0:W-:Y:S03]  /*10860*/  STL.64 [R1+0x18], R4 ;  /* 0x0000180401007387 */ /* 0x0001e60000100a00 */
[----:B------:R-:W-:Y:S01]  /*10870*/  IMAD R2, R3, UR5, R0 ;  /* 0x0000000503027c24 */ /* 0x000fe2000f8e0200 */
[----:B------:R-:W-:-:S04]  /*10880*/  SHF.R.S32.HI R0, RZ, 0x1f, R19 ;  /* 0x0000001fff007819 */ /* 0x000fc80000011413 */
[----:B------:R-:W-:Y:S02]  /*10890*/  SEL R3, R0, RZ, !P0 ;  /* 0x000000ff00037207 */ /* 0x000fe40004000000 */
[----:B------:R-:W-:Y:S01]  /*108a0*/  SEL R0, R19, RZ, !P0 ;  /* 0x000000ff13007207 */ /* 0x000fe20004000000 */
[----:B0-----:R-:W-:Y:S01]  /*108b0*/  IMAD.IADD R4, R5, 0x1, R2 ;  /* 0x0000000105047824 */ /* 0x001fe200078e0202 */
[----:B------:R-:W-:-:S04]  /*108c0*/  SHF.R.S32.HI R2, RZ, 0x1f, R18 ;  /* 0x0000001fff027819 */ /* 0x000fc80000011412 */
[----:B------:R0:W-:Y:S04]  /*108d0*/  STL [R1+0x28], R4 ;  /* 0x0000280401007387 */ /* 0x0001e80000100800 */
[----:B------:R0:W-:Y:S04]  /*108e0*/  STL [R1+0x30], R3 ;  /* 0x0000300301007387 */ /* 0x0001e80000100800 */
        /* <DEDUP_REMOVED lines=18> */
[----:B0-----:R-:W-:Y:S05]  /*10a10*/  CALL.ABS.NOINC R2 ;  /* 0x0000000002007343 */ /* 0x001fea0003c00000 */
.L_x_13804:
[----:B------:R-:W-:Y:S05]  /*10a20*/  BSYNC B6 ;  /* 0x0000000000067941 */ /* 0x000fea0003800000 */
.L_x_13803:
[----:B0-----:R-:W2:Y:S01]  /*10a30*/  LDL.LU R0, [R1+0x28] ;  /* 0x0000280001007983 */ /* 0x001ea20000300800 */
[----:B------:R-:W0:Y:S01]  /*10a40*/  LDC R9, c[0x0][0x448] ;  /* 0x00011200ff097b82 */ /* 0x000e220000000800 */
[----:B------:R-:W-:Y:S01]  /*10a50*/  ULDC.64 UR4, c[0x0][0x2d8] ;  /* 0x0000b60000047ab9 */ /* 0x000fe20000000a00 */
[----:B------:R-:W-:Y:S01]  /*10a60*/  ULDC.64 UR6, c[0x0][0x2c8] ;  /* 0x0000b20000067ab9 */ /* 0x000fe20000000a00 */
[----:B------:R-:W2:Y:S01]  /*10a70*/  LDL.LU.64 R2, [R1+0x18] ;  /* 0x0000180001027983 */ /* 0x000ea20000300a00 */
[----:B------:R-:W-:-:S03]  /*10a80*/  ULDC.64 UR8, c[0x0][0x280] ;  /* 0x0000a00000087ab9 */ /* 0x000fc60000000a00 */
[----:B------:R-:W3:Y:S04]  /*10a90*/  LDL.LU R20, [R1+0x2c] ;  /* 0x00002c0001147983 */ /* 0x000ee80000300800 */
[----:B------:R-:W4:Y:S04]  /*10aa0*/  LDL.LU R21, [R1+0x30] ;  /* 0x0000300001157983 */ /* 0x000f280000300800 */
[----:B------:R-:W4:Y:S04]  /*10ab0*/  LDL.LU R4, [R1+0x20] ;  /* 0x0000200001047983 */ /* 0x000f280000300800 */
[----:B------:R-:W4:Y:S04]  /*10ac0*/  LDL R12, [R1+0xc] ;  /* 0x00000c00010c7983 */ /* 0x000f280000100800 */
[----:B------:R0:W5:Y:S02]  /*10ad0*/  LDL R10, [R1+0x4] ;  /* 0x00000400010a7983 */ /* 0x0001640000100800 */
[----:B0-----:R-:W-:-:S13]  /*10ae0*/  ISETP.NE.AND P1, PT, R9, 0x1, PT ;  /* 0x000000010900780c */ /* 0x001fda0003f25270 */
[----:B------:R-:W0:Y:S08]  /*10af0*/  @P1 LDC R5, c[0x0][0x450] ;  /* 0x00011400ff051b82 */ /* 0x000e300000000800 */
[----:B-1----:R-:W1:Y:S01]  /*10b00*/  @P1 LDC R8, c[0x0][0x44c] ;  /* 0x00011300ff081b82 */ /* 0x002e620000000800 */
[----:B------:R-:W1:Y:S01]  /*10b10*/  S2R R11, SR_TID.X ;  /* 0x00000000000b7919 */ /* 0x000e620000002100 */
        /* <DEDUP_REMOVED lines=12> */
[----:B------:R-:W4:Y:S01]  /*10be0*/  @P1 LDC R4, c[0x0][0x44c] ;  /* 0x00011300ff041b82 */ /* 0x000f220000000800 */
[----:B--2---:R-:W-:-:S04]  /*10bf0*/  LOP3.LUT R20, R20, 0x7f, RZ, 0xc0, !PT ;  /* 0x0000007f14147812 */ /* 0x004fc800078ec0ff */
[----:B------:R-:W-:Y:S01]  /*10c00*/  SHF.R.U32.HI R20, RZ, 0x3, R20 ;  /* 0x00000003ff147819 */ /* 0x000fe20000011614 */
[----:B---3--:R-:W-:-:S05]  /*10c10*/  IMAD.SHL.U32 R6, R21, 0x10, RZ ;  /* 0x0000001015067824 */ /* 0x008fca00078e00ff */
[----:B------:R-:W-:Y:S01]  /*10c20*/  LOP3.LUT R6, R20, 0x70, R6, 0xf8, !PT ;  /* 0x0000007014067812 */ /* 0x000fe200078ef806 */
[----:B------:R-:W-:-:S04]  /*10c30*/  IMAD.IADD R3, R3, 0x1, R0 ;  /* 0x0000000103037824 */ /* 0x000fc800078e0200 */
[----:B------:R-:W-:-:S04]  /*10c40*/  IMAD.IADD R6, R6, 0x1, R12 ;  /* 0x0000000106067824 */ /* 0x000fc800078e020c */
[----:B----4-:R-:W-:-:S04]  /*10c50*/  @P1 IMAD.HI.U32 R0, R6, R4, RZ ;  /* 0x0000000406001227 */ /* 0x010fc800078e00ff */
[----:B------:R-:W-:Y:S01]  /*10c60*/  IMAD.MOV.U32 R4, RZ, RZ, R6 ;  /* 0x000000ffff047224 */ /* 0x000fe200078e0006 */
[----:B0-----:R-:W-:-:S04]  /*10c70*/  @P1 SHF.R.U32.HI R4, RZ, R5, R0 ;  /* 0x00000005ff041219 */ /* 0x001fc80000011600 */
        /* <DEDUP_REMOVED lines=12> */
[----:B------:R-:W-:-:S05]  /*10d40*/  IMAD.IADD R5, R5, 0x1, R7 ;  /* 0x0000000105057824 */ /* 0x000fca00078e0207 */
[----:B------:R-:W-:Y:S02]  /*10d50*/  LEA.HI.X R4, R4, UR9, R5, 0x1, P0 ;  /* 0x0000000904047c11 */ /* 0x000fe400080f0c05 */
[----:B------:R-:W0:Y:S01]  /*10d60*/  @P1 LDC R5, c[0x0][0x450] ;  /* 0x00011400ff051b82 */ /* 0x000e220000000800 */
[----:B------:R-:W-:-:S04]  /*10d70*/  VIADD R7, R6, 0x80 ;  /* 0x0000008006077836 */ /* 0x000fc80000000000 */
[----:B-1----:R-:W-:-:S04]  /*10d80*/  @P1 IMAD.HI.U32 R8, R7, R8, RZ ;  /* 0x0000000807081227 */ /* 0x002fc800078e00ff */
[----:B------:R-:W-:Y:S01]  /*10d90*/  IMAD.MOV.U32 R6, RZ, RZ, R7 ;  /* 0x000000ffff067224 */ /* 0x000fe200078e0007 */
        /* <DEDUP_REMOVED lines=32> */
[----:B-1----:R-:W-:-:S04]  /*10fa0*/  @!P1 IMAD.X R7, RZ, RZ, R7, P2 ;  /* 0x000000ffff079224 */ /* 0x002fc800010e0607 */
[----:B------:R-:W-:Y:S02]  /*10fb0*/  @!P1 IMAD.MOV.U32 R9, RZ, RZ, R7 ;  /* 0x000000ffff099224 */ /* 0x000fe400078e0007 */
[----:B------:R-:W-:-:S03]  /*10fc0*/  VIADD R7, R3, 0x10 ;  /* 0x0000001003077836 */ /* 0x000fc60000000000 */
[----:B-----5:R0:W-:Y:S02]  /*10fd0*/  @!P1 LDGSTS.E.BYPASS.LTC128B.128 [R10+0x8400], desc[UR50][R8.64], !P0 ;  /* 0x08400000080a9fae */ /* 0x0201e4000c101d72 */
        /* <DEDUP_REMOVED lines=42> */
[----:B------:R-:W-:Y:S04]  /*11280*/  SHFL.IDX PT, R4, R4, 0x7, 0x181f ;  /* 0x00f81f0004047f89 */ /* 0x000fe800000e0000 */
[----:B0-----:R-:W0:Y:S03]  /*11290*/  SHFL.IDX PT, R8, R0, 0x6, 0x181f ;  /* 0x00d81f0000087f89 */ /* 0x001e2600000e0000 */
[----:B0-----:R-:W-:-:S05]  /*112a0*/  @!P1 LEA R8, P2, R20, R8, 0x1 ;  /* 0x0000000814089211 */ /* 0x001fca00078408ff */
[----:B------:R-:W-:-:S04]  /*112b0*/  @!P1 IMAD.X R7, RZ, RZ, R7, P2 ;  /* 0x000000ffff079224 */ /* 0x000fc800010e0607 */
[----:B------:R-:W-:Y:S02]  /*112c0*/  @!P1 IMAD.MOV.U32 R9, RZ, RZ, R7 ;  /* 0x000000ffff099224 */ /* 0x000fe400078e0007 */
[----:B------:R-:W-:-:S03]  /*112d0*/  VIADD R7, R3, 0x80 ;  /* 0x0000008003077836 */ /* 0x000fc60000000000 */
[----:B------:R0:W-:Y:S02]  /*112e0*/  @!P1 LDGSTS.E.BYPASS.LTC128B.128 [R10+0xb400], desc[UR50][R8.64], !P0 ;  /* 0x0b400000080a9fae */ /* 0x0001e4000c101d72 */
[----:B------:R-:W-:Y:S01]  /*112f0*/  ISETP.GE.AND P2, PT, R7, R6, PT ;  /* 0x000000060700720c */ /* 0x000fe20003f46270 */
[----:B------:R-:W-:-:S05]  /*11300*/  VIADD R7, R3, 0x70 ;  /* 0x0000007003077836 */ /* 0x000fca0000000000 */
[----:B------:R-:W-:Y:S02]  /*11310*/  ISETP.GE.AND P1, PT, R7, R6, PT ;  /* 0x000000060700720c */ /* 0x000fe40003f26270 */
[----:B------:R-:W-:Y:S04]  /*11320*/  SHFL.IDX PT, R7, R5, RZ, 0x181f ;  /* 0x00181fff05077589 */ /* 0x000fe800000e0000 */
[----:B0-----:R-:W0:Y:S04]  /*11330*/  SHFL.IDX PT, R8, R0, 0x7, 0x181f ;  /* 0x00f81f0000087f89 */ /* 0x001e2800000e0000 */
[----:B------:R-:W1:Y:S03]  /*11340*/  SHFL.IDX PT, R0, R2, RZ, 0x181f ;  /* 0x00181fff02007589 */ /* 0x000e6600000e0000 */
[----:B0-----:R-:W-:-:S05]  /*11350*/  @!P1 LEA R8, P3, R20, R8, 0x1 ;  /* 0x0000000814089211 */ /* 0x001fca00078608ff */
[----:B------:R-:W-:-:S04]  /*11360*/  @!P1 IMAD.X R4, RZ, RZ, R4, P3 ;  /* 0x000000ffff049224 */ /* 0x000fc800018e0604 */
[----:B------:R-:W-:-:S05]  /*11370*/  @!P1 IMAD.MOV.U32 R9, RZ, RZ, R4 ;  /* 0x000000ffff099224 */ /* 0x000fca00078e0004 */
[----:B------:R0:W-:Y:S02]  /*11380*/  @!P1 LDGSTS.E.BYPASS.LTC128B.128 [R10+0xbc00], desc[UR50][R8.64], !P0 ;  /* 0x0bc00000080a9fae */ /* 0x0001e4000c101d72 */
[----:B0-----:R-:W-:Y:S01]  /*11390*/  @!P2 LEA R8, P1, R20, R7, 0x1 ;  /* 0x000000071408a211 */ /* 0x001fe200078208ff */
[----:B------:R-:W-:-:S04]  /*113a0*/  VIADD R7, R3, 0x90 ;  /* 0x0000009003077836 */ /* 0x000fc80000000000 */
[----:B-1----:R-:W-:Y:S01]  /*113b0*/  @!P2 IMAD.X R9, RZ, RZ, R0, P1 ;  /* 0x000000ffff09a224 */ /* 0x002fe200008e0600 */
[----:B------:R-:W-:Y:S01]  /*113c0*/  ISETP.GE.AND P1, PT, R7, R6, PT ;  /* 0x000000060700720c */ /* 0x000fe20003f26270 */
[----:B------:R-:W0:Y:S04]  /*113d0*/  SHFL.IDX PT, R0, R2, 0x1, 0x181f ;  /* 0x00381f0002007f89 */ /* 0x000e2800000e0000 */
[----:B------:R1:W-:Y:S08]  /*113e0*/  @!P2 LDGSTS.E.BYPASS.LTC128B.128 [R10+0xc400], desc[UR50][R8.64], !P0 ;  /* 0x0c400000080aafae */ /* 0x0003f0000c101d72 */
[----:B------:R-:W-:-:S05]  /*113f0*/  @!P1 LEA R14, P2, R20, R14, 0x1 ;  /* 0x0000000e140e9211 */ /* 0x000fca00078408ff */
[----:B-1----:R-:W-:Y:S02]  /*11400*/  @!P1 IMAD.MOV.U32 R8, RZ, RZ, R14 ;  /* 0x000000ffff089224 */ /* 0x002fe400078e000e */
[----:B------:R-:W1:Y:S01]  /*11410*/  SHFL.IDX PT, R14, R5, 0x2, 0x181f ;  /* 0x00581f00050e7f89 */ /* 0x000e6200000e0000 */
[----:B0-----:R-:W-:-:S03]  /*11420*/  @!P1 IMAD.X R7, RZ, RZ, R0, P2 ;  /* 0x000000ffff079224 */ /* 0x001fc600010e0600 */
[----:B------:R-:W0:Y:S01]  /*11430*/  SHFL.IDX PT, R0, R2, 0x2, 0x181f ;  /* 0x00581f0002007f89 */ /* 0x000e2200000e0000 */
[----:B------:R-:W-:Y:S02]  /*11440*/  @!P1 IMAD.MOV.U32 R9, RZ, RZ, R7 ;  /* 0x000000ffff099224 */ /* 0x000fe400078e0007 */
[----:B------:R-:W-:-:S03]  /*11450*/  VIADD R7, R3, 0xa0 ;  /* 0x000000a003077836 */ /* 0x000fc60000000000 */
[----:B------:R1:W-:Y:S02]  /*11460*/  @!P1 LDGSTS.E.BYPASS.LTC128B.128 [R10+0xcc00], desc[UR50][R8.64], !P0 ;  /* 0x0cc00000080a9fae */ /* 0x0003e4000c101d72 */
[----:B------:R-:W-:-:S13]  /*11470*/  ISETP.GE.AND P1, PT, R7, R6, PT ;  /* 0x000000060700720c */ /* 0x000fda0003f26270 */
[----:B-1----:R-:W-:Y:S02]  /*11480*/  @!P1 LEA R8, P2, R20, R14, 0x1 ;  /* 0x0000000e14089211 */ /* 0x002fe400078408ff */
[----:B------:R1:W2:Y:S03]  /*11490*/  SHFL.IDX PT, R14, R5, 0x3, 0x181f ;  /* 0x00781f00050e7f89 */ /* 0x0002a600000e0000 */
[----:B0-----:R-:W-:Y:S02]  /*114a0*/  @!P1 IMAD.X R9, RZ, RZ, R0, P2 ;  /* 0x000000ffff099224 */ /* 0x001fe400010e0600 */
[----:B------:R1:W0:Y:S04]  /*114b0*/  SHFL.IDX PT, R0, R2, 0x3, 0x181f ;  /* 0x00781f0002007f89 */ /* 0x00022800000e0000 */
[----:B------:R1:W-:Y:S02]  /*114c0*/  @!P1 LDGSTS.E.BYPASS.LTC128B.128 [R10+0xd400], desc[UR50][R8.64], !P0 ;  /* 0x0d400000080a9fae */ /* 0x0003e4000c101d72 */
.L_x_13920:
[----:B------:R-:W-:Y:S02]  /*114d0*/  VIADD R3, R3, 0xb0 ;  /* 0x000000b003037836 */ /* 0x000fe40000000000 */
[----:B-1----:R-:W-:-:S03]  /*114e0*/  VIADD R8, R22, 0x16800 ;  /* 0x0001680016087836 */ /* 0x002fc60000000000 */
[----:B------:R-:W-:-:S13]  /*114f0*/  ISETP.GE.AND P1, PT, R3, R6, PT ;  /* 0x000000060300720c */ /* 0x000fda0003f26270 */
[----:B--2---:R-:W-:-:S05]  /*11500*/  @!P1 LEA R2, P2, R20, R14, 0x1 ;  /* 0x0000000e14029211 */ /* 0x004fca00078408ff */
[----:B0-----:R-:W-:-:S05]  /*11510*/  @!P1 IMAD.X R3, RZ, RZ, R0, P2 ;  /* 0x000000ffff039224 */ /* 0x001fca00010e0600 */
[----:B------:R-:W-:Y:S01]  /*11520*/  @!PT LDS RZ, [RZ] ;  /* 0x00000000fffff984 */ /* 0x000fe20000000800 */
[----:B------:R-:W-:Y:S01]  /*11530*/  @!PT LDS RZ, [RZ] ;  /* 0x00000000fffff984 */ /* 0x000fe20000000800 */
[----:B------:R-:W-:Y:S01]  /*11540*/  @!PT LDS RZ, [RZ] ;  /* 0x00000000fffff984 */ /* 0x000fe20000000800 */
[----:B------:R0:W-:Y:S01]  /*11550*/  @!P1 LDGSTS.E.BYPASS.LTC128B.128 [R10+0xdc00], desc[UR50][R2.64], !P0 ;  /* 0x0dc00000020a9fae */ /* 0x0001e2000c101d72 */
[----:B------:R-:W-:Y:S01]  /*11560*/  PLOP3.LUT P0, PT, PT, PT, PT, 0x80, 0x0 ;  /* 0x000000000000781c */ /* 0x000fe20003f0f070 */
[----:B------:R-:W-:-:S12]  /*11570*/  NOP ;  /* 0x0000000000007918 */ /* 0x000fd80000000000 */
.L_x_13806:
        /* <DEDUP_REMOVED lines=21> */
.L_x_13921:
[----:B------:R-:W-:Y:S05]  /*116d0*/  BSYNC B0 ;  /* 0x0000000000007941 */ /* 0x000fea0003800000 */
.L_x_13807:
        /* <DEDUP_REMOVED lines=42> */
.L_x_13815:
[----:B------:R-:W-:Y:S01]  /*11980*/  IMAD R2, R7, 0x8, R22 ;  /* 0x0000000807027824 */ /* 0x000fe200078e0216 */
[----:B------:R-:W-:Y:S01]  /*11990*/  SHF.L.U32 R3, R9, 0x1f, RZ ;  /* 0x0000001f09037819 */ /* 0x000fe200000006ff */
[----:B------:R-:W-:Y:S03]  /*119a0*/  BSSY B3, `(.L_x_13816) ;  /* 0x0000003000037945 */ /* 0x000fe60003800000 */
[----:B------:R-:W1:Y:S02]  /*119b0*/  SYNCS.PHASECHK.TRANS64.TRYWAIT P0, [R2+URZ+0x16840], R3 ;  /* 0x01684003020075a7 */ /* 0x000e64000800017f */
[----:B-1----:R-:W-:Y:S05]  /*119c0*/  @!P0 BRA `(.L_x_13817) ;  /* 0x0000003800f08947 */ /* 0x002fea0003800000 */
.L_x_13922:
[----:B------:R-:W-:Y:S05]  /*119d0*/  BSYNC B3 ;  /* 0x0000000000037941 */ /* 0x000fea0003800000 */
.L_x_13816:
        /* <DEDUP_REMOVED lines=12> */
.L_x_13819:
[----:B------:R-:W-:Y:S05]  /*11aa0*/  BSYNC B3 ;  /* 0x0000000000037941 */ /* 0x000fea0003800000 */
.L_x_13818:
        /* <DEDUP_REMOVED lines=11> */
.L_x_13820:
        /* <DEDUP_REMOVED lines=15> */
.L_x_13923:
[----:B------:R-:W-:Y:S05]  /*11c50*/  BSYNC B3 ;  /* 0x0000000000037941 */ /* 0x000fea0003800000 */
.L_x_13821:
        /* <DEDUP_REMOVED lines=12> */
.L_x_13824:
[----:B------:R-:W-:Y:S05]  /*11d20*/  BSYNC B3 ;  /* 0x0000000000037941 */ /* 0x000fea0003800000 */
.L_x_13823:
        /* <DEDUP_REMOVED lines=11> */
.L_x_13825:
        /* <DEDUP_REMOVED lines=12> */
.L_x_13814:
[----:B------:R-:W-:Y:S05]  /*11ea0*/  BSYNC B1 ;  /* 0x0000000000017941 */ /* 0x000fea0003800000 */
.L_x_13813:
[----:B------:R-:W2:Y:S01]  /*11eb0*/  LDL R0, [R1+0x8] ;  /* 0x0000080001007983 */ /* 0x000ea20000100800 */
[----:B------:R-:W-:Y:S02]  /*11ec0*/  IMAD.MOV.U32 R23, RZ, RZ, R7 ;  /* 0x000000ffff177224 */ /* 0x000fe400078e0007 */
[----:B------:R-:W-:Y:S02]  /*11ed0*/  IMAD.MOV.U32 R26, RZ, RZ, R9 ;  /* 0x000000ffff1a7224 */ /* 0x000fe400078e0009 */
[----:B--2---:R-:W-:-:S07]  /*11ee0*/  VIADD R0, R0, 0xfffffffd ;  /* 0xfffffffd00007836 */ /* 0x004fce0000000000 */
.L_x_13812:
[----:B------:R-:W-:Y:S05]  /*11ef0*/  BSYNC B2 ;  /* 0x0000000000027941 */ /* 0x000fea0003800000 */
.L_x_13811:
[----:B------:R-:W2:Y:S01]  /*11f00*/  LDL.LU R2, [R1+0x8] ;  /* 0x0000080001027983 */ /* 0x000ea20000300800 */
[----:B------:R-:W-:Y:S01]  /*11f10*/  VIADD R6, R6, 0xfffffffe ;  /* 0xfffffffe06067836 */ /* 0x000fe20000000000 */
[----:B--2---:R-:W-:-:S04]  /*11f20*/  LOP3.LUT R3, RZ, R2, RZ, 0x33, !PT ;  /* 0x00000002ff037212 */ /* 0x004fc800078e33ff */
[----:B------:R-:W-:-:S13]  /*11f30*/  ISETP.NE.AND P0, PT, R6, R3, PT ;  /* 0x000000030600720c */ /* 0x000fda0003f05270 */
[----:B------:R-:W-:Y:S05]  /*11f40*/  @!P0 BRA `(.L_x_13810) ;  /* 0x0000000c009c8947 */ /* 0x000fea0003800000 */
[----:B------:R-:W-:-:S07]  /*11f50*/  IMAD.MOV.U32 R4, RZ, RZ, R17 ;  /* 0x000000ffff047224 */ /* 0x000fce00078e0011 */
.L_x_13852:
        /* <DEDUP_REMOVED lines=32> */
.L_x_13828:
[----:B------:R-:W-:Y:S01]  /*12160*/  IMAD R2, R6, 0x8, R22 ;  /* 0x0000000806027824 */ /* 0x000fe200078e0216 */
[----:B------:R-:W-:Y:S01]  /*12170*/  SHF.L.U32 R3, R7, 0x1f, RZ ;  /* 0x0000001f07037819 */ /* 0x000fe200000006ff */
[----:B------:R-:W-:Y:S03]  /*12180*/  BSSY B2, `(.L_x_13829) ;  /* 0x0000003000027945 */ /* 0x000fe60003800000 */
[----:B------:R-:W1:Y:S02]  /*12190*/  SYNCS.PHASECHK.TRANS64.TRYWAIT P0, [R2+URZ+0x16840], R3 ;  /* 0x01684003020075a7 */ /* 0x000e64000800017f */
[----:B-1----:R-:W-:Y:S05]  /*121a0*/  @!P0 BRA `(.L_x_13830) ;  /* 0x0000003400208947 */ /* 0x002fea0003800000 */
.L_x_13924:
[----:B------:R-:W-:Y:S05]  /*121b0*/  BSYNC B2 ;  /* 0x0000000000027941 */ /* 0x000fea0003800000 */
.L_x_13829:
        /* <DEDUP_REMOVED lines=12> */
.L_x_13832:
[----:B------:R-:W-:Y:S05]  /*12280*/  BSYNC B2 ;  /* 0x0000000000027941 */ /* 0x000fea0003800000 */
.L_x_13831:
        /* <DEDUP_REMOVED lines=11> */
.L_x_13833:
        /* <DEDUP_REMOVED lines=15> */
.L_x_13925:
[----:B------:R-:W-:Y:S05]  /*12430*/  BSYNC B2 ;  /* 0x0000000000027941 */ /* 0x000fea0003800000 */
.L_x_13834:
        /* <DEDUP_REMOVED lines=11> */
.L_x_13837:
[----:B------:R-:W-:Y:S05]  /*124f0*/  BSYNC B2 ;  /* 0x0000000000027941 */ /* 0x000fea0003800000 */
.L_x_13836:
        /* <DEDUP_REMOVED lines=10> */
.L_x_13838:
        /* <DEDUP_REMOVED lines=12> */
.L_x_13827:
[----:B------:R-:W-:Y:S05]  /*12660*/  BSYNC B1 ;  /* 0x0000000000017941 */ /* 0x000fea0003800000 */
.L_x_13826:
        /* <DEDUP_REMOVED lines=32> */
.L_x_13841:
[----:B------:R-:W-:Y:S01]  /*12870*/  IMAD R2, R23, 0x8, R22 ;  /* 0x0000000817027824 */ /* 0x000fe200078e0216 */
[----:B------:R-:W-:Y:S01]  /*12880*/  SHF.L.U32 R3, R26, 0x1f, RZ ;  /* 0x0000001f1a037819 */ /* 0x000fe200000006ff */
[----:B------:R-:W-:Y:S03]  /*12890*/  BSSY B2, `(.L_x_13842) ;  /* 0x0000003000027945 */ /* 0x000fe60003800000 */
[----:B------:R-:W1:Y:S02]  /*128a0*/  SYNCS.PHASECHK.TRANS64.TRYWAIT P0, [R2+URZ+0x16840], R3 ;  /* 0x01684003020075a7 */ /* 0x000e64000800017f */
[----:B-1----:R-:W-:Y:S05]  /*128b0*/  @!P0 BRA `(.L_x_13843) ;  /* 0x0000002c00848947 */ /* 0x002fea0003800000 */
.L_x_13926:
[----:B------:R-:W-:Y:S05]  /*128c0*/  BSYNC B2 ;  /* 0x0000000000027941 */ /* 0x000fea0003800000 */
.L_x_13842:
        /* <DEDUP_REMOVED lines=12> */
.L_x_13845:
[----:B------:R-:W-:Y:S05]  /*12990*/  BSYNC B2 ;  /* 0x0000000000027941 */ /* 0x000fea0003800000 */
.L_x_13844:
        /* <DEDUP_REMOVED lines=12> */
.L_x_13846:
        /* <DEDUP_REMOVED lines=15> */
.L_x_13927:
[----:B------:R-:W-:Y:S05]  /*12b50*/  BSYNC B2 ;  /* 0x0000000000027941 */ /* 0x000fea0003800000 */
.L_x_13847:
        /* <DEDUP_REMOVED lines=11> */
.L_x_13850:
[----:B------:R-:W-:Y:S05]  /*12c10*/  BSYNC B2 ;  /* 0x0000000000027941 */ /* 0x000fea0003800000 */
.L_x_13849:
        /* <DEDUP_REMOVED lines=10> */
.L_x_13851:
        /* <DEDUP_REMOVED lines=12> */
.L_x_13840:
[----:B------:R-:W-:Y:S05]  /*12d80*/  BSYNC B1 ;  /* 0x0000000000017941 */ /* 0x000fea0003800000 */
.L_x_13839:
[----:B------:R-:W-:Y:S01]  /*12d90*/  ISETP.GT.AND P0, PT, R9, R29, PT ;  /* 0x0000001d0900720c */ /* 0x000fe20003f04270 */
[----:B------:R-:W-:-:S12]  /*12da0*/  VIADD R0, R0, 0xfffffffe ;  /* 0xfffffffe00007836 */ /* 0x000fd80000000000 */
[----:B------:R-:W-:Y:S05]  /*12db0*/  @P0 BRA `(.L_x_13852) ;  /* 0xfffffff000680947 */ /* 0x000fea000383ffff */
.L_x_13810:
[----:B------:R-:W-:Y:S05]  /*12dc0*/  BSYNC B0 ;  /* 0x0000000000007941 */ /* 0x000fea0003800000 */
.L_x_13809:
        /* <DEDUP_REMOVED lines=17> */
.L_x_13854:
[----:B------:R-:W-:Y:S05]  /*12ee0*/  BSYNC B0 ;  /* 0x0000000000007941 */ /* 0x000fea0003800000 */
.L_x_13853:
        /* <DEDUP_REMOVED lines=10> */
.L_x_13928:
[----:B------:R-:W-:Y:S05]  /*12f90*/  BSYNC B1 ;  /* 0x0000000000017941 */ /* 0x000fea0003800000 */
.L_x_13857:
        /* <DEDUP_REMOVED lines=9> */
.L_x_13860:
[----:B------:R-:W-:Y:S05]  /*13030*/  BSYNC B1 ;  /* 0x0000000000017941 */ /* 0x000fea0003800000 */
.L_x_13859:
[----:B0-----:R-:W-:Y:S01]  /*13040*/  IMAD R0, R23, 0x4000, R22 ;  /* 0x0000400017007824 */ /* 0x001fe200078e0216 */
[----:B------:R-:W-:Y:S01]  /*13050*/  UIADD3 UR4, UP0, UR38, 0x470, URZ ;  /* 0x0000047026047890 */ /* 0x000fe2000ff1e03f */
[----:B------:R-:W-:Y:S01]  /*13060*/  IMAD R24, R24, 0x80, R27 ;  /* 0x0000008018187824 */ /* 0x000fe200078e021b */
[----:B------:R-:W-:Y:S01]  /*13070*/  PLOP3.LUT P0, PT, PT, PT, PT, 0x80, 0x0 ;  /* 0x000000000000781c */ /* 0x000fe20003f0f070 */
[----:B------:R-:W-:Y:S01]  /*13080*/  VIADD R2, R3, 0x16850 ;  /* 0x0001685003027836 */ /* 0x000fe20000000000 */
[----:B------:R-:W-:Y:S01]  /*13090*/  UIADD3.X UR5, URZ, UR39, URZ, UP0, !UPT ;  /* 0x000000273f057290 */ /* 0x000fe200087fe43f */
[----:B------:R-:W-:Y:S01]  /*130a0*/  VIADD R0, R0, 0x400 ;  /* 0x0000040000007836 */ /* 0x000fe20000000000 */
[----:B------:R-:W-:Y:S01]  /*130b0*/  UMOV UR6, 0x0 ;  /* 0x0000000000067882 */ /* 0x000fe20000000000 */
[----:B------:R-:W-:Y:S01]  /*130c0*/  UMOV UR7, 0x14f00000 ;  /* 0x14f0000000077882 */ /* 0x000fe20000000000 */
[----:B------:R-:W-:-:S08]  /*130d0*/  UMOV UR10, URZ ;  /* 0x0000003f000a7c82 */ /* 0x000fd00008000000 */
.L_x_13861:
        /* <DEDUP_REMOVED lines=10> */
.L_x_13856:
[----:B------:R-:W-:Y:S05]  /*13180*/  BSYNC B0 ;  /* 0x0000000000007941 */ /* 0x000fea0003800000 */
.L_x_13855:
[----:B------:R-:W-:-:S05]  /*13190*/  VIADD R23, R23, 0x1 ;  /* 0x0000000117177836 */ /* 0x000fca0000000000 */
[----:B------:R-:W-:-:S04]  /*131a0*/  ISETP.NE.AND P0, PT, R23, 0x2, PT ;  /* 0x000000021700780c */ /* 0x000fc80003f05270 */
[----:B0-----:R-:W-:Y:S02]  /*131b0*/  SEL R3, RZ, 0x1, P0 ;  /* 0x00000001ff037807 */ /* 0x001fe40000000000 */
[----:B------:R-:W-:Y:S02]  /*131c0*/  SEL R23, R23, RZ, P0 ;  /* 0x000000ff17177207 */ /* 0x000fe40000000000 */
[----:B------:R-:W-:-:S07]  /*131d0*/  LOP3.LUT R26, R26, R3, RZ, 0x3c, !PT ;  /* 0x000000031a1a7212 */ /* 0x000fce00078e3cff */
.L_x_13791:
[----:B------:R-:W-:Y:S05]  /*131e0*/  BSYNC B7 ;  /* 0x0000000000077941 */ /* 0x000fea0003800000 */
.L_x_13789:
        /* <DEDUP_REMOVED lines=12> */
.L_x_13862:
        /* <DEDUP_REMOVED lines=19> */
[----:B------:R-:W1:Y:S02]  /*133e0*/  SHFL.UP PT, R14, R17, 0x1, RZ ;  /* 0x04200000110e7989 */ /* 0x000e6400000e00ff */
[----:B-1----:R-:W-:-:S05]  /*133f0*/  SEL R4, R14, RZ, P1 ;  /* 0x000000ff0e047207 */ /* 0x002fca0000800000 */
[----:B------:R-:W-:-:S05]  /*13400*/  IMAD.IADD R4, R17, 0x1, R4 ;  /* 0x0000000111047824 */ /* 0x000fca00078e0204 */
        /* <DEDUP_REMOVED lines=14> */
.L_x_13938:
[----:B------:R-:W-:Y:S02]  /*134f0*/  ULDC UR4, c[0x0][0xc38] ;  /* 0x00030e0000047ab9 */ /* 0x000fe40000000800 */
[----:B------:R-:W-:-:S04]  /*13500*/  IMAD.U32 R4, RZ, RZ, UR4 ;  /* 0x00000004ff047e24 */ /* 0x000fc8000f8e00ff */
[----:B--2---:R-:W-:-:S04]  /*13510*/  IMAD R14, R14, R4, RZ ;  /* 0x000000040e0e7224 */ /* 0x004fc800078e02ff */
[----:B------:R-:W-:-:S05]  /*13520*/  IMAD.IADD R5, R5, 0x1, R14 ;  /* 0x0000000105057824 */ /* 0x000fca00078e020e */
[----:B------:R-:W-:-:S13]  /*13530*/  ISETP.GT.AND P6, PT, R5, R0, PT ;  /* 0x000000000500720c */ /* 0x000fda0003fc4270 */
[----:B------:R-:W-:Y:S05]  /*13540*/  @P6 BRA `(.L_x_13865) ;  /* 0x00000000009c6947 */ /* 0x000fea0003800000 */
.L_x_13870:
[----:B-1----:R-:W1:Y:S01]  /*13550*/  LDC R2, c[0x0][0xc3c] ;  /* 0x00030f00ff027b82 */ /* 0x002e620000000800 */
[----:B------:R-:W-:-:S05]  /*13560*/  VIADD R19, R19, 0x1f ;  /* 0x0000001f13137836 */ /* 0x000fca0000000000 */
[----:B-1----:R-:W-:-:S13]  /*13570*/  ISETP.GE.AND P6, PT, R19, R2, PT ;  /* 0x000000021300720c */ /* 0x002fda0003fc6270 */
[----:B------:R-:W-:Y:S05]  /*13580*/  @P6 BRA `(.L_x_13866) ;  /* 0x0000000400d06947 */ /* 0x000fea0003800000 */
[----:B------:R-:W1:Y:S01]  /*13590*/  S2R R3, SR_TID.X ;  /* 0x0000000000037919 */ /* 0x000e620000002100 */
[----:B------:R-:W-:Y:S01]  /*135a0*/  BSSY B0, `(.L_x_13867) ;  /* 0x0000009000007945 */ /* 0x000fe20003800000 */
[----:B------:R-:W-:Y:S01]  /*135b0*/  IMAD.MOV.U32 R17, RZ, RZ, RZ ;  /* 0x000000ffff117224 */ /* 0x000fe200078e00ff */
[----:B-1----:R-:W-:-:S05]  /*135c0*/  LOP3.LUT R3, R3, 0x1f, RZ, 0xc0, !PT ;  /* 0x0000001f03037812 */ /* 0x002fca00078ec0ff */
[----:B------:R-:W-:-:S05]  /*135d0*/  IMAD.IADD R7, R19, 0x1, R3 ;  /* 0x0000000113077824 */ /* 0x000fca00078e0203 */
[----:B------:R-:W-:-:S13]  /*135e0*/  ISETP.GE.OR P6, PT, R7, R2, !P0 ;  /* 0x000000020700720c */ /* 0x000fda00047c6670 */
[----:B------:R-:W-:Y:S05]  /*135f0*/  @P6 BRA `(.L_x_13868) ;  /* 0x00000000000c6947 */ /* 0x000fea0003800000 */
[----:B------:R-:W1:Y:S02]  /*13600*/  LDC.64 R2, c[0x0][0xc80] ;  /* 0x00032000ff027b82 */ /* 0x000e640000000a00 */
[----:B-1----:R-:W-:-:S05]  /*13610*/  IMAD.WIDE R2, R7, 0x4, R2 ;  /* 0x0000000407027825 */ /* 0x002fca00078e0202 */
[----:B------:R1:W5:Y:S02]  /*13620*/  LDG.E R17, desc[UR50][R2.64] ;  /* 0x0000003202117981 */ /* 0x000364000c1e1900 */
.L_x_13868:
[----:B------:R-:W-:Y:S05]  /*13630*/  BSYNC B0 ;  /* 0x0000000000007941 */ /* 0x000fea0003800000 */
.L_x_13867:
[----:B------:R-:W-:-:S03]  /*13640*/  UMOV UR4, 0xffffffff ;  /* 0xffffffff00047882 */ /* 0x000fc60000000000 */
[----:B------:R-:W-:Y:S05]  /*13650*/  BRA.DIV UR4, `(.L_x_13869) ;  /* 0x00000026047c7947 */ /* 0x000fea000b800000 */
[----:B-----5:R-:W2:Y:S02]  /*13660*/  SHFL.UP PT, R14, R17, 0x1, RZ ;  /* 0x04200000110e7989 */ /* 0x020ea400000e00ff */
[----:B--2---:R-:W-:-:S05]  /*13670*/  SEL R14, R14, RZ, P1 ;  /* 0x000000ff0e0e7207 */ /* 0x004fca0000800000 */
        /* <DEDUP_REMOVED lines=14> */
.L_x_13946:
[----:B------:R-:W-:Y:S02]  /*13760*/  ULDC UR4, c[0x0][0xc38] ;  /* 0x00030e0000047ab9 */ /* 0x000fe40000000800 */
[----:B------:R-:W-:-:S04]  /*13770*/  IMAD.U32 R4, RZ, RZ, UR4 ;  /* 0x00000004ff047e24 */ /* 0x000fc8000f8e00ff */
[----:B--2---:R-:W-:-:S04]  /*13780*/  IMAD R14, R14, R4, RZ ;  /* 0x000000040e0e7224 */ /* 0x004fc800078e02ff */
[----:B------:R-:W-:-:S05]  /*13790*/  IMAD.IADD R5, R14, 0x1, R5 ;  /* 0x000000010e057824 */ /* 0x000fca00078e0205 */
[----:B------:R-:W-:-:S13]  /*137a0*/  ISETP.GT.AND P6, PT, R5, R0, PT ;  /* 0x000000000500720c */ /* 0x000fda0003fc4270 */
[----:B------:R-:W-:Y:S05]  /*137b0*/  @!P6 BRA `(.L_x_13870) ;  /* 0xfffffffc0064e947 */ /* 0x000fea000383ffff */
.L_x_13865:
        /* <DEDUP_REMOVED lines=8> */
.L_x_13950:
[----:B------:R-:W-:Y:S01]  /*13840*/  ISETP.NE.AND P0, PT, R3, RZ, PT ;  /* 0x000000ff0300720c */ /* 0x000fe20003f05270 */
[----:B------:R-:W-:-:S12]  /*13850*/  IMAD.MOV.U32 R14, RZ, RZ, RZ ;  /* 0x000000ffff0e7224 */ /* 0x000fd800078e00ff */
[----:B------:R-:W-:Y:S05]  /*13860*/  @!P0 BRA `(.L_x_13872) ;  /* 0x0000000000108947 */ /* 0x000fea0003800000 */
[----:B------:R-:W-:Y:S01]  /*13870*/  UMOV UR4, 0xffffffff ;  /* 0xffffffff00047882 */ /* 0x000fe20000000000 */
[----:B------:R-:W-:Y:S02]  /*13880*/  VIADD R12, R6, 0xffffffff ;  /* 0xffffffff060c7836 */ /* 0x000fe40000000000 */
[----:B------:R-:W-:Y:S05]  /*13890*/  BRA.DIV UR4, `(.L_x_13873) ;  /* 0x0000002604f07947 */ /* 0x000fea000b800000 */
[----:B------:R4:W0:Y:S02]  /*138a0*/  SHFL.IDX PT, R14, R2, R12, 0x1f ;  /* 0x00001f0c020e7589 */ /* 0x00082400000e0000 */
.L_x_13872:
[----:B-1--4-:R-:W1:Y:S01]  /*138b0*/  LDC.64 R2, c[0x0][0xc90] ;  /* 0x00032400ff027b82 */ /* 0x012e620000000a00 */
[----:B------:R-:W-:-:S04]  /*138c0*/  IMAD.IADD R19, R6, 0x1, R19 ;  /* 0x0000000106137824 */ /* 0x000fc800078e0213 */
[----:B-1----:R-:W-:-:S05]  /*138d0*/  IMAD.WIDE R2, R19, 0x4, R2 ;  /* 0x0000000413027825 */ /* 0x002fca00078e0202 */
[----:B------:R1:W2:Y:S01]  /*138e0*/  LDG.E R7, desc[UR50][R2.64] ;  /* 0x0000003202077981 */ /* 0x0002a2000c1e1900 */
[----:B0-----:R-:W-:Y:S02]  /*138f0*/  IMAD R16, R14, R4, R5 ;  /* 0x000000040e107224 */ /* 0x001fe400078e0205 */
[----:B-1----:R-:W-:Y:S02]  /*13900*/  IMAD.MOV.U32 R2, RZ, RZ, RZ ;  /* 0x000000ffff027224 */ /* 0x002fe400078e00ff */
[----:B--23--:R-:W-:-:S05]  /*13910*/  IMAD R6, R17, R7, RZ ;  /* 0x0000000711067224 */ /* 0x00cfca00078e02ff */
[----:B------:R-:W-:-:S04]  /*13920*/  IABS R8, R6 ;  /* 0x0000000600087213 */ /* 0x000fc80000000000 */
[----:B------:R-:W0:Y:S08]  /*13930*/  I2F.RP R9, R8 ;  /* 0x0000000800097306 */ /* 0x000e300000209400 */
[----:B0-----:R-:W0:Y:S02]  /*13940*/  MUFU.RCP R9, R9 ;  /* 0x0000000900097308 */ /* 0x001e240000001000 */
[----:B0-----:R-:W-:-:S06]  /*13950*/  VIADD R10, R9, 0xffffffe ;  /* 0x0ffffffe090a7836 */ /* 0x001fcc0000000000 */
[----:B------:R-:W0:Y:S02]  /*13960*/  F2I.FTZ.U32.TRUNC.NTZ R3, R10 ;  /* 0x0000000a00037305 */ /* 0x000e24000021f000 */
[----:B0-----:R-:W-:-:S04]  /*13970*/  IMAD.MOV R11, RZ, RZ, -R3 ;  /* 0x000000ffff0b7224 */ /* 0x001fc800078e0a03 */
[----:B------:R-:W-:-:S04]  /*13980*/  IMAD R5, R11, R8, RZ ;  /* 0x000000080b057224 */ /* 0x000fc800078e02ff */
[----:B------:R-:W-:-:S04]  /*13990*/  IMAD.HI.U32 R2, R3, R5, R2 ;  /* 0x0000000503027227 */ /* 0x000fc800078e0002 */
[----:B------:R-:W-:Y:S01]  /*139a0*/  IMAD.IADD R5, R0, 0x1, -R16 ;  /* 0x0000000100057824 */ /* 0x000fe200078e0a10 */
[----:B------:R-:W-:-:S04]  /*139b0*/  IABS R0, R6 ;  /* 0x0000000600007213 */ /* 0x000fc80000000000 */
[----:B------:R-:W-:Y:S01]  /*139c0*/  IABS R3, R5 ;  /* 0x0000000500037213 */ /* 0x000fe20000000000 */
[----:B------:R-:W-:-:S04]  /*139d0*/  IMAD.MOV R0, RZ, RZ, -R0 ;  /* 0x000000ffff007224 */ /* 0x000fc800078e0a00 */
        /* <DEDUP_REMOVED lines=47> */
.L_x_13866:
[----:B------:R-:W-:Y:S01]  /*13cd0*/  UMOV UR4, URZ ;  /* 0x0000003f00047c82 */ /* 0x000fe20008000000 */
[----:B------:R-:W-:Y:S01]  /*13ce0*/  UMOV UR5, URZ ;  /* 0x0000003f00057c82 */ /* 0x000fe20008000000 */
[----:B------:R-:W-:Y:S01]  /*13cf0*/  ULDC UR6, c[0x0][0xc3c] ;  /* 0x00030f0000067ab9 */ /* 0x000fe20000000800 */
[----:B------:R-:W-:Y:S02]  /*13d00*/  IMAD.MOV.U32 R16, RZ, RZ, R0 ;  /* 0x000000ffff107224 */ /* 0x000fe400078e0000 */
[----:B------:R-:W-:Y:S02]  /*13d10*/  IMAD.U32 R17, RZ, RZ, UR4 ;  /* 0x00000004ff117e24 */ /* 0x000fe4000f8e00ff */
[----:B------:R-:W-:Y:S02]  /*13d20*/  IMAD.U32 R18, RZ, RZ, UR5 ;  /* 0x00000005ff127e24 */ /* 0x000fe4000f8e00ff */
[----:B------:R-:W-:-:S07]  /*13d30*/  IMAD.U32 R19, RZ, RZ, UR6 ;  /* 0x00000006ff137e24 */ /* 0x000fce000f8e00ff */
.L_x_13874:
[----:B------:R-:W1:Y:S01]  /*13d40*/  S2R R0, SR_TID.X ;  /* 0x0000000000007919 */ /* 0x000e620000002100 */
[----:B------:R-:W-:Y:S05]  /*13d50*/  WARPSYNC.ALL ;  /* 0x0000000000007948 */ /* 0x000fea0003800000 */
[----:B------:R-:W-:Y:S01]  /*13d60*/  BAR.SYNC.DEFER_BLOCKING 0x4, 0x200 ;  /* 0x0108000000007b1d */ /* 0x000fe20000010000 */
[----:B-1----:R-:W-:-:S04]  /*13d70*/  LOP3.LUT R0, R0, 0x1f, RZ, 0xc0, !PT ;  /* 0x0000001f00007812 */ /* 0x002fc800078ec0ff */
[----:B------:R-:W-:-:S13]  /*13d80*/  ISETP.NE.AND P0, PT, R0, RZ, PT ;  /* 0x000000ff0000720c */ /* 0x000fda0003f05270 */
[----:B------:R-:W1:Y:S01]  /*13d90*/  @!P0 S2R R3, SR_CgaCtaId ;  /* 0x0000000000038919 */ /* 0x000e620000008800 */
[----:B------:R-:W-:-:S04]  /*13da0*/  @!P0 MOV R0, 0x400 ;  /* 0x0000040000008802 */ /* 0x000fc80000000f00 */
[----:B-1----:R-:W-:-:S05]  /*13db0*/  @!P0 LEA R22, R3, R0, 0x18 ;  /* 0x0000000003168211 */ /* 0x002fca00078ec0ff */
[----:B------:R1:W-:Y:S01]  /*13dc0*/  @!P0 STS.128 [R22+0x168d0], R16 ;  /* 0x0168d01016008388 */ /* 0x0003e20000000c00 */
[----:B------:R-:W-:Y:S06]  /*13dd0*/  BAR.ARV 0x5, 0x200 ;  /* 0x0148000000007b1d */ /* 0x000fec0000002000 */
.L_x_13863:
[----:B------:R-:W-:Y:S02]  /*13de0*/  ULDC UR4, c[0x0][0xc3c] ;  /* 0x00030f0000047ab9 */ /* 0x000fe40000000800 */
[----:B---3--:R-:W-:-:S13]  /*13df0*/  ISETP.GE.AND P0, PT, R19, UR4, PT ;  /* 0x0000000413007c0c */ /* 0x008fda000bf06270 */
[----:B------:R-:W-:Y:S05]  /*13e00*/  @!P0 BRA `(.L_x_13875) ;  /* 0xffffffb400b88947 */ /* 0x000fea000383ffff */
[----:B------:R-:W-:Y:S05]  /*13e10*/  BSYNC B8 ;  /* 0x0000000000087941 */ /* 0x000fea0003800000 */
.L_x_13777:
        /* <DEDUP_REMOVED lines=12> */
.L_x_13953:
[----:B------:R-:W-:Y:S05]  /*13ee0*/  BSYNC B0 ;  /* 0x0000000000007941 */ /* 0x000fea0003800000 */
.L_x_13876:
[----:B------:R-:W-:-:S03]  /*13ef0*/  UMOV UR4, 0xffffffff ;  /* 0xffffffff00047882 */ /* 0x000fc60000000000 */
[----:B------:R-:W-:Y:S05]  /*13f00*/  BRA.DIV UR4, `(.L_x_13878) ;  /* 0x00000022048c7947 */ /* 0x000fea000b800000 */
[----:B0-----:R-:W0:Y:S02]  /*13f10*/  S2R R0, SR_TID.X ;  /* 0x0000000000007919 */ /* 0x001e240000002100 */
[----:B0-----:R-:W-:-:S04]  /*13f20*/  SHF.R.U32.HI R0, RZ, 0x5, R0 ;  /* 0x00000005ff007819 */ /* 0x001fc80000011600 */
[----:B------:R-:W-:-:S05]  /*13f30*/  LOP3.LUT R0, R0, 0x3, RZ, 0xc0, !PT ;  /* 0x0000000300007812 */ /* 0x000fca00078ec0ff */
[----:B------:R0:W3:Y:S02]  /*13f40*/  SHFL.IDX PT, R14, R0, RZ, 0x1f ;  /* 0x00001fff000e7589 */ /* 0x0000e400000e0000 */
.L_x_13956:
[----:B---3--:R-:W-:Y:S01]  /*13f50*/  ISETP.NE.AND P0, PT, R14, RZ, PT ;  /* 0x000000ff0e00720c */ /* 0x008fe20003f05270 */
[----:B------:R-:W-:-:S12]  /*13f60*/  BSSY B0, `(.L_x_13879) ;  /* 0x0000024000007945 */ /* 0x000fd80003800000 */
[----:B------:R-:W-:Y:S05]  /*13f70*/  @P0 BRA `(.L_x_13880) ;  /* 0x0000000000880947 */ /* 0x000fea0003800000 */
[----:B------:R-:W-:-:S03]  /*13f80*/  UMOV UR4, 0xffffffff ;  /* 0xffffffff00047882 */ /* 0x000fc60000000000 */
[----:B------:R-:W-:Y:S05]  /*13f90*/  BRA.DIV UR4, `(.L_x_13881) ;  /* 0x00000022049c7947 */ /* 0x000fea000b800000 */
[----:B------:R-:W-:-:S13]  /*13fa0*/  ELECT P6, URZ, PT ;  /* 0x00000000003f782f */ /* 0x000fda00038c0000 */
.L_x_13959:
[----:B------:R-:W-:Y:S05]  /*13fb0*/  @!P6 BRA `(.L_x_13880) ;  /* 0x000000000078e947 */ /* 0x000fea0003800000 */
[----:B------:R-:W-:-:S06]  /*13fc0*/  ULOP3.LUT UR4, UR36, 0x2, URZ, 0xfc, !UPT ;  /* 0x0000000224047892 */ /* 0x000fcc000f8efc3f */
[----:B0-----:R-:W-:-:S05]  /*13fd0*/  IMAD.U32 R0, RZ, RZ, UR4 ;  /* 0x00000004ff007e24 */ /* 0x001fca000f8e00ff */
[----:B------:R-:W-:-:S13]  /*13fe0*/  ISETP.NE.AND P2, PT, R0, 0x3, PT ;  /* 0x000000030000780c */ /* 0x000fda0003f45270 */
[----:B------:R-:W-:Y:S05]  /*13ff0*/  @!P2 BRA `(.L_x_13882) ;  /* 0x000000000004a947 */ /* 0x000fea0003800000 */
[----:B------:R-:W-:Y:S01]  /*14000*/  BPT.TRAP 0x1 ;  /* 0x000000040000795c */ /* 0x000fe20000300000 */
.L_x_13882:
        /* <DEDUP_REMOVED lines=12> */
.L_x_13960:
[----:B------:R-:W3:Y:S02]  /*140d0*/  SYNCS.PHASECHK.TRANS64.TRYWAIT P0, [R3+URZ], R2 ;  /* 0x00000002030075a7 */ /* 0x000ee4000800017f */
[----:B---3--:R-:W-:Y:S05]  /*140e0*/  @!P0 BRA `(.L_x_13884) ;  /* 0x00000020007c8947 */ /* 0x008fea0003800000 */
.L_x_13961:
[----:B------:R-:W-:Y:S05]  /*140f0*/  @!P2 BRA `(.L_x_13885) ;  /* 0x000000000004a947 */ /* 0x000fea0003800000 */
[----:B------:R-:W-:Y:S01]  /*14100*/  BPT.TRAP 0x1 ;  /* 0x000000040000795c */ /* 0x000fe20000300000 */
.L_x_13885:
[----:B------:R-:W-:-:S04]  /*14110*/  VIADD R0, R9, 0x16860 ;  /* 0x0001686009007836 */ /* 0x000fc80000000000 */
[----:B------:R-:W-:-:S04]  /*14120*/  IMAD R23, R23, 0x8, R0 ;  /* 0x0000000817177824 */ /* 0x000fc800078e0200 */
[----:B------:R-:W4:Y:S02]  /*14130*/  SYNCS.PHASECHK.TRANS64.TRYWAIT P0, [R23+URZ], R4 ;  /* 0x00000004170075a7 */ /* 0x000f24000800017f */
[----:B----4-:R-:W-:Y:S05]  /*14140*/  @!P0 BRA `(.L_x_13886) ;  /* 0x0000002000788947 */ /* 0x010fea0003800000 */
.L_x_13962:
[----:B------:R-:W-:-:S07]  /*14150*/  IMAD R7, R7, 0x8, R0 ;  /* 0x0000000807077824 */ /* 0x000fce00078e0200 */
.L_x_13887:
[----:B------:R0:W0:Y:S02]  /*14160*/  SYNCS.PHASECHK.TRANS64.TRYWAIT P0, [R7+URZ], R2 ;  /* 0x00000002070075a7 */ /* 0x000024000800017f */
[----:B0-----:R-:W-:Y:S05]  /*14170*/  @!P0 NANOSLEEP.SYNCS 0x989680 ;  /* 0x009896800000895d */ /* 0x001fea0003900000 */
[----:B------:R-:W0:Y:S02]  /*14180*/  @!P0 SYNCS.PHASECHK.TRANS64 P0, [R7+URZ], R2 ;  /* 0x00000002070085a7 */ /* 0x000e24000800007f */
[----:B0-----:R-:W-:Y:S05]  /*14190*/  @!P0 BRA `(.L_x_13887) ;  /* 0xfffffffc00f08947 */ /* 0x001fea000383ffff */
.L_x_13880:
[----:B------:R-:W-:Y:S05]  /*141a0*/  BSYNC B0 ;  /* 0x0000000000007941 */ /* 0x000fea0003800000 */
.L_x_13879:
[----:B------:R-:W-:Y:S05]  /*141b0*/  EXIT ;  /* 0x000000000000794d */ /* 0x000fea0003800000 */
.L_x_13691:
[----:B0-----:R-:W-:-:S04]  /*141c0*/  IMAD.U32 R3, RZ, RZ, UR45 ;  /* 0x0000002dff037e24 */ /* 0x001fc8000f8e00ff */
[----:B------:R0:W1:Y:S03]  /*141d0*/  SYNCS.PHASECHK.TRANS64.TRYWAIT P1, [R3+URZ+0x16800], R0 ;  /* 0x01680000030075a7 */ /* 0x000066000802017f */
[----:B-1----:R-:W-:Y:S05]  /*141e0*/  @!P1 NANOSLEEP.SYNCS 0x989680 ;  /* 0x009896800000995d */ /* 0x002fea0003900000 */
[----:B------:R-:W1:Y:S02]  /*141f0*/  @!P1 SYNCS.PHASECHK.TRANS64 P1, [R3+URZ+0x16800], R0 ;  /* 0x01680000030095a7 */ /* 0x000e64000802007f */
[----:B-1----:R-:W-:Y:S05]  /*14200*/  @!P1 BRA `(.L_x_13691) ;  /* 0xfffffffc00ec9947 */ /* 0x002fea000383ffff */
[----:B------:R-:W-:Y:S05]  /*14210*/  BRA `(.L_x_13888) ;  /* 0xfffffed800287947 */ /* 0x000fea000383ffff */
.L_x_13695:
[----:B-1----:R1:W2:Y:S02]  /*14220*/  SYNCS.PHASECHK.TRANS64.TRYWAIT P2, [R5+URZ+0x16830], R0 ;  /* 0x01683000050075a7 */ /* 0x0022a4000804017f */
[----:B--2---:R-:W-:Y:S05]  /*14230*/  @!P2 NANOSLEEP.SYNCS 0x989680 ;  /* 0x009896800000a95d */ /* 0x004fea0003900000 */
[----:B------:R-:W2:Y:S02]  /*14240*/  @!P2 SYNCS.PHASECHK.TRANS64 P2, [R5+URZ+0x16830], R0 ;  /* 0x016830000500a5a7 */ /* 0x000ea4000804007f */
[----:B--2---:R-:W-:Y:S05]  /*14250*/  @!P2 BRA `(.L_x_13695) ;  /* 0xfffffffc00f0a947 */ /* 0x004fea000383ffff */
[----:B------:R-:W-:Y:S05]  /*14260*/  BRA `(.L_x_13694) ;  /* 0xfffffed8004c7947 */ /* 0x000fea000383ffff */
.L_x_13711:
[----:B-1----:R-:W-:-:S04]  /*14270*/  IMAD.U32 R7, RZ, RZ, UR6 ;  /* 0x00000006ff077e24 */ /* 0x002fc8000f8e00ff */
[----:B------:R1:W2:Y:S03]  /*14280*/  SYNCS.PHASECHK.TRANS64.TRYWAIT P2, [R7+URZ+0x16830], R0 ;  /* 0x01683000070075a7 */ /* 0x0002a6000804017f */
[----:B--2---:R-:W-:Y:S05]  /*14290*/  @!P2 NANOSLEEP.SYNCS 0x989680 ;  /* 0x009896800000a95d */ /* 0x004fea0003900000 */
[----:B------:R-:W2:Y:S02]  /*142a0*/  @!P2 SYNCS.PHASECHK.TRANS64 P2, [R7+URZ+0x16830], R0 ;  /* 0x016830000700a5a7 */ /* 0x000ea4000804007f */
[----:B--2---:R-:W-:Y:S05]  /*142b0*/  @!P2 BRA `(.L_x_13711) ;  /* 0xfffffffc00eca947 */ /* 0x004fea000383ffff */
[----:B------:R-:W-:Y:S05]  /*142c0*/  BRA `(.L_x_13708) ;  /* 0xffffff0800b87947 */ /* 0x000fea000383ffff */
.L_x_13715:
[----:B-1----:R-:W-:-:S04]  /*142d0*/  IMAD.U32 R7, RZ, RZ, UR6 ;  /* 0x00000006ff077e24 */ /* 0x002fc8000f8e00ff */
[----:B------:R1:W2:Y:S03]  /*142e0*/  SYNCS.PHASECHK.TRANS64.TRYWAIT P2, [R7+URZ+0x16850], R0 ;  /* 0x01685000070075a7 */ /* 0x0002a6000804017f */
[----:B--2---:R-:W-:Y:S05]  /*142f0*/  @!P2 NANOSLEEP.SYNCS 0x989680 ;  /* 0x009896800000a95d */ /* 0x004fea0003900000 */
[----:B------:R-:W2:Y:S02]  /*14300*/  @!P2 SYNCS.PHASECHK.TRANS64 P2, [R7+URZ+0x16850], R0 ;  /* 0x016850000700a5a7 */ /* 0x000ea4000804007f */
[----:B--2---:R-:W-:Y:S05]  /*14310*/  @!P2 BRA `(.L_x_13715) ;  /* 0xfffffffc00eca947 */ /* 0x004fea000383ffff */
[----:B------:R-:W-:Y:S05]  /*14320*/  BRA `(.L_x_13712) ;  /* 0xffffff0c00287947 */ /* 0x000fea000383ffff */
.L_x_13732:
[----:B-1----:R-:W-:-:S04]  /*14330*/  IMAD.U32 R3, RZ, RZ, UR6 ;  /* 0x00000006ff037e24 */ /* 0x002fc8000f8e00ff */
[----:B------:R1:W2:Y:S03]  /*14340*/  SYNCS.PHASECHK.TRANS64.TRYWAIT P2, [R3+URZ+0x16830], R0 ;  /* 0x01683000030075a7 */ /* 0x0002a6000804017f */
[----:B--2---:R-:W-:Y:S05]  /*14350*/  @!P2 NANOSLEEP.SYNCS 0x989680 ;  /* 0x009896800000a95d */ /* 0x004fea0003900000 */
[----:B------:R-:W2:Y:S02]  /*14360*/  @!P2 SYNCS.PHASECHK.TRANS64 P2, [R3+URZ+0x16830], R0 ;  /* 0x016830000300a5a7 */ /* 0x000ea4000804007f */
[----:B--2---:R-:W-:Y:S05]  /*14370*/  @!P2 BRA `(.L_x_13732) ;  /* 0xfffffffc00eca947 */ /* 0x004fea000383ffff */
[----:B------:R-:W-:Y:S05]  /*14380*/  BRA `(.L_x_13729) ;  /* 0xffffff3800987947 */ /* 0x000fea000383ffff */
.L_x_13736:
[----:B-1----:R-:W-:-:S04]  /*14390*/  IMAD.U32 R3, RZ, RZ, UR6 ;  /* 0x00000006ff037e24 */ /* 0x002fc8000f8e00ff */
[----:B------:R1:W2:Y:S03]  /*143a0*/  SYNCS.PHASECHK.TRANS64.TRYWAIT P2, [R3+URZ+0x16850], R0 ;  /* 0x01685000030075a7 */ /* 0x0002a6000804017f */
[----:B--2---:R-:W-:Y:S05]  /*143b0*/  @!P2 NANOSLEEP.SYNCS 0x989680 ;  /* 0x009896800000a95d */ /* 0x004fea0003900000 */
[----:B------:R-:W2:Y:S02]  /*143c0*/  @!P2 SYNCS.PHASECHK.TRANS64 P2, [R3+URZ+0x16850], R0 ;  /* 0x016850000300a5a7 */ /* 0x000ea4000804007f */
[----:B--2---:R-:W-:Y:S05]  /*143d0*/  @!P2 BRA `(.L_x_13736) ;  /* 0xfffffffc00eca947 */ /* 0x004fea000383ffff */
[----:B------:R-:W-:Y:S05]  /*143e0*/  BRA `(.L_x_13733) ;  /* 0xffffff3c00087947 */ /* 0x000fea000383ffff */
.L_x_13742:
[----:B-1----:R-:W-:-:S04]  /*143f0*/  IMAD.U32 R3, RZ, RZ, UR6 ;  /* 0x00000006ff037e24 */ /* 0x002fc8000f8e00ff */
[----:B------:R1:W2:Y:S03]  /*14400*/  SYNCS.PHASECHK.TRANS64.TRYWAIT P2, [R3+URZ+0x16830], R0 ;  /* 0x01683000030075a7 */ /* 0x0002a6000804017f */
[----:B--2---:R-:W-:Y:S05]  /*14410*/  @!P2 NANOSLEEP.SYNCS 0x989680 ;  /* 0x009896800000a95d */ /* 0x004fea0003900000 */
[----:B------:R-:W2:Y:S02]  /*14420*/  @!P2 SYNCS.PHASECHK.TRANS64 P2, [R3+URZ+0x16830], R0 ;  /* 0x016830000300a5a7 */ /* 0x000ea4000804007f */
[----:B--2---:R-:W-:Y:S05]  /*14430*/  @!P2 BRA `(.L_x_13742) ;  /* 0xfffffffc00eca947 */ /* 0x004fea000383ffff */
[----:B------:R-:W-:Y:S05]  /*14440*/  BRA `(.L_x_13739) ;  /* 0xffffff5400a87947 */ /* 0x000fea000383ffff */
.L_x_13746:
[----:B-1----:R-:W-:-:S04]  /*14450*/  IMAD.U32 R3, RZ, RZ, UR6 ;  /* 0x00000006ff037e24 */ /* 0x002fc8000f8e00ff */
[----:B------:R1:W2:Y:S03]  /*14460*/  SYNCS.PHASECHK.TRANS64.TRYWAIT P2, [R3+URZ+0x16850], R0 ;  /* 0x01685000030075a7 */ /* 0x0002a6000804017f */
[----:B--2---:R-:W-:Y:S05]  /*14470*/  @!P2 NANOSLEEP.SYNCS 0x989680 ;  /* 0x009896800000a95d */ /* 0x004fea0003900000 */
[----:B------:R-:W2:Y:S02]  /*14480*/  @!P2 SYNCS.PHASECHK.TRANS64 P2, [R3+URZ+0x16850], R0 ;  /* 0x016850000300a5a7 */ /* 0x000ea4000804007f */
[----:B--2---:R-:W-:Y:S05]  /*14490*/  @!P2 BRA `(.L_x_13746) ;  /* 0xfffffffc00eca947 */ /* 0x004fea000383ffff */
[----:B------:R-:W-:Y:S05]  /*144a0*/  BRA `(.L_x_13743) ;  /* 0xffffff5800187947 */ /* 0x000fea000383ffff */
.L_x_13759:
[----:B-1----:R-:W-:-:S04]  /*144b0*/  IMAD.U32 R7, RZ, RZ, UR5 ;  /* 0x00000005ff077e24 */ /* 0x002fc8000f8e00ff */
[----:B------:R1:W2:Y:S03]  /*144c0*/  SYNCS.PHASECHK.TRANS64.TRYWAIT P0, [R7+URZ+0x16850], R4 ;  /* 0x01685004070075a7 */ /* 0x0002a6000800017f */
[----:B--2---:R-:W-:Y:S05]  /*144d0*/  @!P0 NANOSLEEP.SYNCS 0x989680 ;  /* 0x009896800000895d */ /* 0x004fea0003900000 */
[----:B------:R-:W2:Y:S02]  /*144e0*/  @!P0 SYNCS.PHASECHK.TRANS64 P0, [R7+URZ+0x16850], R4 ;  /* 0x01685004070085a7 */ /* 0x000ea4000800007f */
[----:B--2---:R-:W-:Y:S05]  /*144f0*/  @!P0 BRA `(.L_x_13759) ;  /* 0xfffffffc00ec8947 */ /* 0x004fea000383ffff */
[----:B------:R-:W-:Y:S05]  /*14500*/  BRA `(.L_x_13758) ;  /* 0xffffff8000a87947 */ /* 0x000fea000383ffff */
.L_x_13797:
        /* <DEDUP_REMOVED lines=11> */
.L_x_13890:
[----:B------:R-:W-:Y:S05]  /*145c0*/  BSYNC B0 ;  /* 0x0000000000007941 */ /* 0x000fea0003800000 */
.L_x_13889:
[----:B------:R-:W-:Y:S05]  /*145d0*/  BRA `(.L_x_13891) ;  /* 0xffffffbc005c7947 */ /* 0x000fea000383ffff */
.L_x_13799:
[----:B------:R-:W-:Y:S01]  /*145e0*/  BSSY B0, `(.L_x_13892) ;  /* 0x0000006000007945 */ /* 0x000fe20003800000 */
[----:B------:R-:W-:-:S07]  /*145f0*/  IMAD.MOV.U32 R15, RZ, RZ, -0x1 ;  /* 0xffffffffff0f7424 */ /* 0x000fce00078e00ff */
[----:B01----:R-:W-:Y:S05]  /*14600*/  WARPSYNC.COLLECTIVE R15, `(.L_x_13893) ;  /* 0x000000000f0c7348 */ /* 0x003fea0003c00000 */
[----:B------:R-:W-:Y:S02]  /*14610*/  ELECT P6, UR62, PT ;  /* 0x00000000003e782f */ /* 0x000fe400038c0000 */
[----:B------:R-:W-:Y:S01]  /*14620*/  MOV R14, UR62 ;  /* 0x0000003e000e7c02 */ /* 0x000fe20008000f00 */
[----:B01----:R-:W-:Y:S10]  /*14630*/  ENDCOLLECTIVE ;  /* 0x000000000000791b */ /* 0x003ff40003800000 */
.L_x_13893:
[----:B------:R-:W-:Y:S05]  /*14640*/  BSYNC B0 ;  /* 0x0000000000007941 */ /* 0x000fea0003800000 */
.L_x_13892:
[----:B------:R-:W-:Y:S05]  /*14650*/  BRA `(.L_x_13894) ;  /* 0xffffffbc00647947 */ /* 0x000fea000383ffff */
.L_x_13801:
[----:B0-----:R0:W2:Y:S02]  /*14660*/  SYNCS.PHASECHK.TRANS64.TRYWAIT P0, [R3+URZ+0x16840], R0 ;  /* 0x01684000030075a7 */ /* 0x0010a4000800017f */
[----:B--2---:R-:W-:Y:S05]  /*14670*/  @!P0 NANOSLEEP.SYNCS 0x989680 ;  /* 0x009896800000895d */ /* 0x004fea0003900000 */
[----:B------:R-:W2:Y:S02]  /*14680*/  @!P0 SYNCS.PHASECHK.TRANS64 P0, [R3+URZ+0x16840], R0 ;  /* 0x01684000030085a7 */ /* 0x000ea4000800007f */
[----:B--2---:R-:W-:Y:S05]  /*14690*/  @!P0 BRA `(.L_x_13801) ;  /* 0xfffffffc00f08947 */ /* 0x004fea000383ffff */
[----:B------:R-:W-:Y:S05]  /*146a0*/  BRA `(.L_x_13895) ;  /* 0xffffffbc00c07947 */ /* 0x000fea000383ffff */
.L_x_13805:
[----:B------:R-:W2:Y:S01]  /*146b0*/  LDL.LU R11, [R1+0x10] ;  /* 0x00001000010b7983 */ /* 0x000ea20000300800 */
[----:B------:R-:W-:Y:S02]  /*146c0*/  IMAD.MOV.U32 R3, RZ, RZ, R12 ;  /* 0x000000ffff037224 */ /* 0x000fe400078e000c */
[----:B------:R-:W-:Y:S02]  /*146d0*/  IMAD.MOV.U32 R13, RZ, RZ, R4 ;  /* 0x000000ffff0d7224 */ /* 0x000fe400078e0004 */
[----:B------:R-:W-:Y:S02]  /*146e0*/  IMAD.MOV.U32 R12, RZ, RZ, RZ ;  /* 0x000000ffff0c7224 */ /* 0x000fe400078e00ff */
[----:B------:R-:W-:Y:S02]  /*146f0*/  IMAD.MOV.U32 R15, RZ, RZ, -0x1 ;  /* 0xffffffffff0f7424 */ /* 0x000fe400078e00ff */
[----:B------:R-:W-:Y:S02]  /*14700*/  IMAD.IADD R3, R21, 0x1, R3 ;  /* 0x0000000115037824 */ /* 0x000fe400078e0203 */
[----:B--2---:R-:W-:-:S02]  /*14710*/  IMAD R6, R11, R9, RZ ;  /* 0x000000090b067224 */ /* 0x004fc400078e02ff */
[----:B------:R-:W-:-:S03]  /*14720*/  IMAD.MOV.U32 R11, RZ, RZ, 0x181f ;  /* 0x0000181fff0b7424 */ /* 0x000fc600078e00ff */
[----:B------:R-:W-:-:S13]  /*14730*/  ISETP.GE.AND P1, PT, R3, R6, PT ;  /* 0x000000060300720c */ /* 0x000fda0003f26270 */
[----:B-----5:R-:W-:Y:S05]  /*14740*/  WARPSYNC.COLLECTIVE R15, `(.L_x_13896) ;  /* 0x000000000f087348 */ /* 0x020fea0003c00000 */
[----:B------:R0:W1:Y:S02]  /*14750*/  SHFL.IDX P6, R14, R13, R12, R11 ;  /* 0x0000000c0d0e7389 */ /* 0x00006400000c000b */
[----:B01---5:R-:W-:Y:S01]  /*14760*/  ENDCOLLECTIVE ;  /* 0x000000000000791b */ /* 0x023fe20003800000 */
.L_x_13896:
[----:B------:R-:W-:Y:S02]  /*14770*/  IMAD.MOV.U32 R13, RZ, RZ, R0 ;  /* 0x000000ffff0d7224 */ /* 0x000fe400078e0000 */
[----:B------:R-:W-:-:S07]  /*14780*/  IMAD.MOV.U32 R7, RZ, RZ, R14 ;  /* 0x000000ffff077224 */ /* 0x000fce00078e000e */
[----:B------:R-:W-:Y:S05]  /*14790*/  WARPSYNC.COLLECTIVE R15, `(.L_x_13897) ;  /* 0x000000000f087348 */ /* 0x000fea0003c00000 */
[----:B------:R0:W1:Y:S02]  /*147a0*/  SHFL.IDX P6, R14, R13, R12, R11 ;  /* 0x0000000c0d0e7389 */ /* 0x00006400000c000b */
[----:B01----:R-:W-:Y:S01]  /*147b0*/  ENDCOLLECTIVE ;  /* 0x000000000000791b */ /* 0x003fe20003800000 */
.L_x_13897:
[----:B------:R-:W-:Y:S02]  /*147c0*/  IMAD.MOV.U32 R13, RZ, RZ, R4 ;  /* 0x000000ffff0d7224 */ /* 0x000fe400078e0004 */
[----:B------:R-:W-:Y:S02]  /*147d0*/  IMAD.MOV.U32 R12, RZ, RZ, 0x1 ;  /* 0x00000001ff0c7424 */ /* 0x000fe400078e00ff */
[----:B------:R-:W-:-:S07]  /*147e0*/  IMAD.MOV.U32 R8, RZ, RZ, R14 ;  /* 0x000000ffff087224 */ /* 0x000fce00078e000e */
[----:B------:R-:W-:Y:S05]  /*147f0*/  WARPSYNC.COLLECTIVE R15, `(.L_x_13898) ;  /* 0x000000000f087348 */ /* 0x000fea0003c00000 */
[----:B------:R0:W1:Y:S02]  /*14800*/  SHFL.IDX P6, R14, R13, R12, R11 ;  /* 0x0000000c0d0e7389 */ /* 0x00006400000c000b */
[----:B01----:R-:W-:Y:S01]  /*14810*/  ENDCOLLECTIVE ;  /* 0x000000000000791b */ /* 0x003fe20003800000 */
.L_x_13898:
        /* <DEDUP_REMOVED lines=14> */
.L_x_13899:
[----:B------:R-:W-:Y:S02]  /*14900*/  IMAD.MOV.U32 R13, RZ, RZ, R4 ;  /* 0x000000ffff0d7224 */ /* 0x000fe400078e0004 */
[----:B------:R-:W-:Y:S02]  /*14910*/  IMAD.MOV.U32 R12, RZ, RZ, 0x2 ;  /* 0x00000002ff0c7424 */ /* 0x000fe400078e00ff */
[----:B------:R-:W-:-:S07]  /*14920*/  IMAD.MOV.U32 R8, RZ, RZ, R14 ;  /* 0x000000ffff087224 */ /* 0x000fce00078e000e */
[----:B------:R-:W-:Y:S05]  /*14930*/  WARPSYNC.COLLECTIVE R15, `(.L_x_13900) ;  /* 0x000000000f087348 */ /* 0x000fea0003c00000 */
[----:B------:R0:W1:Y:S02]  /*14940*/  SHFL.IDX P6, R14, R13, R12, R11 ;  /* 0x0000000c0d0e7389 */ /* 0x00006400000c000b */
[----:B01----:R-:W-:Y:S01]  /*14950*/  ENDCOLLECTIVE ;  /* 0x000000000000791b */ /* 0x003fe20003800000 */
.L_x_13900:
        /* <DEDUP_REMOVED lines=14> */
.L_x_13901:
[----:B------:R-:W-:Y:S02]  /*14a40*/  IMAD.MOV.U32 R13, RZ, RZ, R4 ;  /* 0x000000ffff0d7224 */ /* 0x000fe400078e0004 */
[----:B------:R-:W-:Y:S02]  /*14a50*/  IMAD.MOV.U32 R12, RZ, RZ, 0x3 ;  /* 0x00000003ff0c7424 */ /* 0x000fe400078e00ff */
[----:B------:R-:W-:-:S07]  /*14a60*/  IMAD.MOV.U32 R8, RZ, RZ, R14 ;  /* 0x000000ffff087224 */ /* 0x000fce00078e000e */
[----:B------:R-:W-:Y:S05]  /*14a70*/  WARPSYNC.COLLECTIVE R15, `(.L_x_13902) ;  /* 0x000000000f087348 */ /* 0x000fea0003c00000 */
[----:B------:R0:W1:Y:S02]  /*14a80*/  SHFL.IDX P6, R14, R13, R12, R11 ;  /* 0x0000000c0d0e7389 */ /* 0x00006400000c000b */
[----:B01----:R-:W-:Y:S01]  /*14a90*/  ENDCOLLECTIVE ;  /* 0x000000000000791b */ /* 0x003fe20003800000 */
.L_x_13902:
        /* <DEDUP_REMOVED lines=14> */
.L_x_13903:
[----:B------:R-:W-:Y:S02]  /*14b80*/  IMAD.MOV.U32 R13, RZ, RZ, R4 ;  /* 0x000000ffff0d7224 */ /* 0x000fe400078e0004 */
[----:B------:R-:W-:Y:S02]  /*14b90*/  IMAD.MOV.U32 R12, RZ, RZ, 0x4 ;  /* 0x00000004ff0c7424 */ /* 0x000fe400078e00ff */
[----:B------:R-:W-:-:S07]  /*14ba0*/  IMAD.MOV.U32 R8, RZ, RZ, R14 ;  /* 0x000000ffff087224 */ /* 0x000fce00078e000e */
[----:B------:R-:W-:Y:S05]  /*14bb0*/  WARPSYNC.COLLECTIVE R15, `(.L_x_13904) ;  /* 0x000000000f087348 */ /* 0x000fea0003c00000 */
[----:B------:R0:W1:Y:S02]  /*14bc0*/  SHFL.IDX P6, R14, R13, R12, R11 ;  /* 0x0000000c0d0e7389 */ /* 0x00006400000c000b */
[----:B01----:R-:W-:Y:S01]  /*14bd0*/  ENDCOLLECTIVE ;  /* 0x000000000000791b */ /* 0x003fe20003800000 */
.L_x_13904:
        /* <DEDUP_REMOVED lines=14> */
.L_x_13905:
[----:B------:R-:W-:Y:S02]  /*14cc0*/  IMAD.MOV.U32 R13, RZ, RZ, R4 ;  /* 0x000000ffff0d7224 */ /* 0x000fe400078e0004 */
[----:B------:R-:W-:Y:S02]  /*14cd0*/  IMAD.MOV.U32 R12, RZ, RZ, 0x5 ;  /* 0x00000005ff0c7424 */ /* 0x000fe400078e00ff */
[----:B------:R-:W-:-:S07]  /*14ce0*/  IMAD.MOV.U32 R8, RZ, RZ, R14 ;  /* 0x000000ffff087224 */ /* 0x000fce00078e000e */
[----:B------:R-:W-:Y:S05]  /*14cf0*/  WARPSYNC.COLLECTIVE R15, `(.L_x_13906) ;  /* 0x000000000f087348 */ /* 0x000fea0003c00000 */
[----:B------:R0:W1:Y:S02]  /*14d00*/  SHFL.IDX P6, R14, R13, R12, R11 ;  /* 0x0000000c0d0e7389 */ /* 0x00006400000c000b */
[----:B01----:R-:W-:Y:S01]  /*14d10*/  ENDCOLLECTIVE ;  /* 0x000000000000791b */ /* 0x003fe20003800000 */
.L_x_13906:
        /* <DEDUP_REMOVED lines=14> */
.L_x_13907:
[----:B------:R-:W-:Y:S02]  /*14e00*/  IMAD.MOV.U32 R13, RZ, RZ, R4 ;  /* 0x000000ffff0d7224 */ /* 0x000fe400078e0004 */
[----:B------:R-:W-:Y:S02]  /*14e10*/  IMAD.MOV.U32 R12, RZ, RZ, 0x6 ;  /* 0x00000006ff0c7424 */ /* 0x000fe400078e00ff */
[----:B------:R-:W-:-:S07]  /*14e20*/  IMAD.MOV.U32 R8, RZ, RZ, R14 ;  /* 0x000000ffff087224 */ /* 0x000fce00078e000e */
[----:B------:R-:W-:Y:S05]  /*14e30*/  WARPSYNC.COLLECTIVE R15, `(.L_x_13908) ;  /* 0x000000000f087348 */ /* 0x000fea0003c00000 */
[----:B------:R0:W1:Y:S02]  /*14e40*/  SHFL.IDX P6, R14, R13, R12, R11 ;  /* 0x0000000c0d0e7389 */ /* 0x00006400000c000b */
[----:B01----:R-:W-:Y:S01]  /*14e50*/  ENDCOLLECTIVE ;  /* 0x000000000000791b */ /* 0x003fe20003800000 */
.L_x_13908:
        /* <DEDUP_REMOVED lines=14> */
.L_x_13909:
[----:B------:R-:W-:Y:S02]  /*14f40*/  IMAD.MOV.U32 R13, RZ, RZ, R4 ;  /* 0x000000ffff0d7224 */ /* 0x000fe400078e0004 */
[----:B------:R-:W-:Y:S02]  /*14f50*/  IMAD.MOV.U32 R12, RZ, RZ, 0x7 ;  /* 0x00000007ff0c7424 */ /* 0x000fe400078e00ff */
[----:B------:R-:W-:-:S07]  /*14f60*/  IMAD.MOV.U32 R8, RZ, RZ, R14 ;  /* 0x000000ffff087224 */ /* 0x000fce00078e000e */
[----:B------:R-:W-:Y:S05]  /*14f70*/  WARPSYNC.COLLECTIVE R15, `(.L_x_13910) ;  /* 0x000000000f087348 */ /* 0x000fea0003c00000 */
[----:B------:R0:W1:Y:S02]  /*14f80*/  SHFL.IDX P6, R14, R13, R12, R11 ;  /* 0x0000000c0d0e7389 */ /* 0x00006400000c000b */
[----:B01----:R-:W-:Y:S01]  /*14f90*/  ENDCOLLECTIVE ;  /* 0x000000000000791b */ /* 0x003fe20003800000 */
.L_x_13910:
[----:B------:R-:W-:-:S05]  /*14fa0*/  @!P1 LEA R8, P2, R20, R8, 0x1 ;  /* 0x0000000814089211 */ /* 0x000fca00078408ff */
[----:B------:R-:W-:-:S04]  /*14fb0*/  @!P1 IMAD.X R7, RZ, RZ, R7, P2 ;  /* 0x000000ffff079224 */ /* 0x000fc800010e0607 */
[----:B------:R-:W-:Y:S02]  /*14fc0*/  @!P1 IMAD.MOV.U32 R9, RZ, RZ, R7 ;  /* 0x000000ffff099224 */ /* 0x000fe400078e0007 */
[----:B------:R-:W-:Y:S02]  /*14fd0*/  IMAD.MOV.U32 R13, RZ, RZ, R0 ;  /* 0x000000ffff0d7224 */ /* 0x000fe400078e0000 */
[----:B------:R-:W-:Y:S01]  /*14fe0*/  VIADD R7, R3, 0x70 ;  /* 0x0000007003077836 */ /* 0x000fe20000000000 */
[----:B------:R-:W-:Y:S01]  /*14ff0*/  @!PT LDS RZ, [RZ] ;  /* 0x00000000fffff984 */ /* 0x000fe20000000800 */
[----:B------:R-:W-:Y:S01]  /*15000*/  @!PT LDS RZ, [RZ] ;  /* 0x00000000fffff984 */ /* 0x000fe20000000800 */
[----:B------:R-:W-:Y:S01]  /*15010*/  @!PT LDS RZ, [RZ] ;  /* 0x00000000fffff984 */ /* 0x000fe20000000800 */
[----:B------:R0:W-:Y:S04]  /*15020*/  @!P1 LDGSTS.E.BYPASS.LTC128B.128 [R10+0xb400], desc[UR50][R8.64], !P0 ;  /* 0x0b400000080a9fae */ /* 0x0001e8000c101d72 */
[----:B------:R-:W-:Y:S01]  /*15030*/  ISETP.GE.AND P1, PT, R7, R6, PT ;  /* 0x000000060700720c */ /* 0x000fe20003f26270 */
[----:B------:R-:W-:-:S02]  /*15040*/  VIADD R7, R3, 0x80 ;  /* 0x0000008003077836 */ /* 0x000fc40000000000 */
[----:B------:R-:W-:-:S10]  /*15050*/  IMAD.MOV.U32 R4, RZ, RZ, R14 ;  /* 0x000000ffff047224 */ /* 0x000fd400078e000e */
[----:B0-----:R-:W-:Y:S05]  /*15060*/  WARPSYNC.COLLECTIVE R15, `(.L_x_13911) ;  /* 0x000000000f087348 */ /* 0x001fea0003c00000 */
[----:B------:R1:W2:Y:S02]  /*15070*/  SHFL.IDX P6, R14, R13, R12, R11 ;  /* 0x0000000c0d0e7389 */ /* 0x0002a400000c000b */
[----:B012---:R-:W-:Y:S01]  /*15080*/  ENDCOLLECTIVE ;  /* 0x000000000000791b */ /* 0x007fe20003800000 */
.L_x_13911:
[----:B------:R-:W-:Y:S01]  /*15090*/  ISETP.GE.AND P2, PT, R7, R6, PT ;  /* 0x000000060700720c */ /* 0x000fe20003f46270 */
[----:B------:R-:W-:Y:S02]  /*150a0*/  IMAD.MOV.U32 R13, RZ, RZ, R2 ;  /* 0x000000ffff0d7224 */ /* 0x000fe400078e0002 */
[----:B------:R-:W-:Y:S02]  /*150b0*/  IMAD.MOV.U32 R12, RZ, RZ, RZ ;  /* 0x000000ffff0c7224 */ /* 0x000fe400078e00ff */
[----:B------:R-:W-:-:S08]  /*150c0*/  IMAD.MOV.U32 R8, RZ, RZ, R14 ;  /* 0x000000ffff087224 */ /* 0x000fd000078e000e */
[----:B------:R-:W-:Y:S05]  /*150d0*/  WARPSYNC.COLLECTIVE R15, `(.L_x_13912) ;  /* 0x000000000f087348 */ /* 0x000fea0003c00000 */
[----:B------:R0:W1:Y:S02]  /*150e0*/  SHFL.IDX P6, R14, R13, R12, R11 ;  /* 0x0000000c0d0e7389 */ /* 0x00006400000c000b */
[----:B01----:R-:W-:Y:S01]  /*150f0*/  ENDCOLLECTIVE ;  /* 0x000000000000791b */ /* 0x003fe20003800000 */
.L_x_13912:
        /* <DEDUP_REMOVED lines=12> */
.L_x_13913:
[----:B------:R-:W-:Y:S02]  /*151c0*/  IMAD.MOV.U32 R13, RZ, RZ, R2 ;  /* 0x000000ffff0d7224 */ /* 0x000fe400078e0002 */
[----:B------:R-:W-:Y:S02]  /*151d0*/  IMAD.MOV.U32 R12, RZ, RZ, 0x1 ;  /* 0x00000001ff0c7424 */ /* 0x000fe400078e00ff */
[----:B------:R-:W-:-:S07]  /*151e0*/  IMAD.MOV.U32 R7, RZ, RZ, R14 ;  /* 0x000000ffff077224 */ /* 0x000fce00078e000e */
[----:B------:R-:W-:Y:S05]  /*151f0*/  WARPSYNC.COLLECTIVE R15, `(.L_x_13914) ;  /* 0x000000000f087348 */ /* 0x000fea0003c00000 */
[----:B------:R0:W1:Y:S02]  /*15200*/  SHFL.IDX P6, R14, R13, R12, R11 ;  /* 0x0000000c0d0e7389 */ /* 0x00006400000c000b */
[----:B01----:R-:W-:Y:S01]  /*15210*/  ENDCOLLECTIVE ;  /* 0x000000000000791b */ /* 0x003fe20003800000 */
.L_x_13914:
[----:B------:R-:W-:Y:S01]  /*15220*/  @!P2 LEA R8, P1, R20, R7, 0x1 ;  /* 0x000000071408a211 */ /* 0x000fe200078208ff */
[----:B------:R-:W-:-:S04]  /*15230*/  VIADD R7, R3, 0x90 ;  /* 0x0000009003077836 */ /* 0x000fc80000000000 */
        /* <DEDUP_REMOVED lines=11> */
.L_x_13915:
[----:B------:R-:W-:Y:S02]  /*152f0*/  IMAD.MOV.U32 R13, RZ, RZ, R2 ;  /* 0x000000ffff0d7224 */ /* 0x000fe400078e0002 */
[----:B------:R-:W-:Y:S01]  /*15300*/  IMAD.MOV.U32 R12, RZ, RZ, 0x2 ;  /* 0x00000002ff0c7424 */ /* 0x000fe200078e00ff */
[----:B------:R-:W-:-:S05]  /*15310*/  @!P1 LEA R14, P2, R20, R14, 0x1 ;  /* 0x0000000e140e9211 */ /* 0x000fca00078408ff */
[----:B------:R-:W-:-:S08]  /*15320*/  @!P1 IMAD.MOV.U32 R8, RZ, RZ, R14 ;  /* 0x000000ffff089224 */ /* 0x000fd000078e000e */
[----:B------:R-:W-:Y:S05]  /*15330*/  WARPSYNC.COLLECTIVE R15, `(.L_x_13916) ;  /* 0x000000000f087348 */ /* 0x000fea0003c00000 */
[----:B------:R0:W1:Y:S02]  /*15340*/  SHFL.IDX P6, R14, R13, R12, R11 ;  /* 0x0000000c0d0e7389 */ /* 0x00006400000c000b */
[----:B01----:R-:W-:Y:S01]  /*15350*/  ENDCOLLECTIVE ;  /* 0x000000000000791b */ /* 0x003fe20003800000 */
.L_x_13916:
[----:B------:R-:W-:-:S04]  /*15360*/  @!P1 IMAD.X R7, RZ, RZ, R0, P2 ;  /* 0x000000ffff079224 */ /* 0x000fc800010e0600 */
[----:B------:R-:W-:Y:S02]  /*15370*/  @!P1 IMAD.MOV.U32 R9, RZ, RZ, R7 ;  /* 0x000000ffff099224 */ /* 0x000fe400078e0007 */
[----:B------:R-:W-:-:S03]  /*15380*/  VIADD R7, R3, 0xa0 ;  /* 0x000000a003077836 */ /* 0x000fc60000000000 */
[----:B------:R-:W-:Y:S01]  /*15390*/  @!PT LDS RZ, [RZ] ;  /* 0x00000000fffff984 */ /* 0x000fe20000000800 */
[----:B------:R-:W-:Y:S01]  /*153a0*/  @!PT LDS RZ, [RZ] ;  /* 0x00000000fffff984 */ /* 0x000fe20000000800 */
[----:B------:R-:W-:Y:S01]  /*153b0*/  @!PT LDS RZ, [RZ] ;  /* 0x00000000fffff984 */ /* 0x000fe20000000800 */
[----:B------:R0:W-:Y:S02]  /*153c0*/  @!P1 LDGSTS.E.BYPASS.LTC128B.128 [R10+0xcc00], desc[UR50][R8.64], !P0 ;  /* 0x0cc00000080a9fae */ /* 0x0001e4000c101d72 */
[----:B------:R-:W-:Y:S01]  /*153d0*/  ISETP.GE.AND P1, PT, R7, R6, PT ;  /* 0x000000060700720c */ /* 0x000fe20003f26270 */
[----:B------:R-:W-:Y:S02]  /*153e0*/  IMAD.MOV.U32 R13, RZ, RZ, R5 ;  /* 0x000000ffff0d7224 */ /* 0x000fe400078e0005 */
[----:B------:R-:W-:-:S10]  /*153f0*/  IMAD.MOV.U32 R0, RZ, RZ, R14 ;  /* 0x000000ffff007224 */ /* 0x000fd400078e000e */
[----:B0-----:R-:W-:Y:S05]  /*15400*/  WARPSYNC.COLLECTIVE R15, `(.L_x_13917) ;  /* 0x000000000f087348 */ /* 0x001fea0003c00000 */
[----:B------:R1:W2:Y:S02]  /*15410*/  SHFL.IDX P6, R14, R13, R12, R11 ;  /* 0x0000000c0d0e7389 */ /* 0x0002a400000c000b */
[----:B012---:R-:W-:Y:S01]  /*15420*/  ENDCOLLECTIVE ;  /* 0x000000000000791b */ /* 0x007fe20003800000 */
.L_x_13917:
[----:B------:R-:W-:Y:S02]  /*15430*/  IMAD.MOV.U32 R13, RZ, RZ, R2 ;  /* 0x000000ffff0d7224 */ /* 0x000fe400078e0002 */
[----:B------:R-:W-:Y:S01]  /*15440*/  IMAD.MOV.U32 R12, RZ, RZ, 0x3 ;  /* 0x00000003ff0c7424 */ /* 0x000fe200078e00ff */
[----:B------:R-:W-:-:S13]  /*15450*/  @!P1 LEA R8, P2, R20, R14, 0x1 ;  /* 0x0000000e14089211 */ /* 0x000fda00078408ff */
[----:B------:R-:W-:Y:S05]  /*15460*/  WARPSYNC.COLLECTIVE R15, `(.L_x_13918) ;  /* 0x000000000f087348 */ /* 0x000fea0003c00000 */
[----:B------:R0:W1:Y:S02]  /*15470*/  SHFL.IDX P6, R14, R13, R12, R11 ;  /* 0x0000000c0d0e7389 */ /* 0x00006400000c000b */
[----:B01----:R-:W-:Y:S01]  /*15480*/  ENDCOLLECTIVE ;  /* 0x000000000000791b */ /* 0x003fe20003800000 */
.L_x_13918:
        /* <DEDUP_REMOVED lines=10> */
.L_x_13919:
[----:B------:R-:W-:Y:S05]  /*15530*/  BRA `(.L_x_13920) ;  /* 0xffffffbc00e47947 */ /* 0x000fea000383ffff */
.L_x_13808:
[----:B0-----:R0:W1:Y:S02]  /*15540*/  SYNCS.PHASECHK.TRANS64.TRYWAIT P0, [R22+URZ+0x16820], R3 ;  /* 0x01682003160075a7 */ /* 0x001064000800017f */
[----:B-1----:R-:W-:Y:S05]  /*15550*/  @!P0 NANOSLEEP.SYNCS 0x989680 ;  /* 0x009896800000895d */ /* 0x002fea0003900000 */
[----:B------:R-:W1:Y:S02]  /*15560*/  @!P0 SYNCS.PHASECHK.TRANS64 P0, [R22+URZ+0x16820], R3 ;  /* 0x01682003160085a7 */ /* 0x000e64000800007f */
[----:B-1----:R-:W-:Y:S05]  /*15570*/  @!P0 BRA `(.L_x_13808) ;  /* 0xfffffffc00f08947 */ /* 0x002fea000383ffff */
[----:B------:R-:W-:Y:S05]  /*15580*/  BRA `(.L_x_13921) ;  /* 0xffffffc000507947 */ /* 0x000fea000383ffff */
.L_x_13817:
[----:B-1----:R1:W2:Y:S02]  /*15590*/  SYNCS.PHASECHK.TRANS64.TRYWAIT P0, [R2+URZ+0x16840], R3 ;  /* 0x01684003020075a7 */ /* 0x0022a4000800017f */
[----:B--2---:R-:W-:Y:S05]  /*155a0*/  @!P0 NANOSLEEP.SYNCS 0x989680 ;  /* 0x009896800000895d */ /* 0x004fea0003900000 */
[----:B------:R-:W2:Y:S02]  /*155b0*/  @!P0 SYNCS.PHASECHK.TRANS64 P0, [R2+URZ+0x16840], R3 ;  /* 0x01684003020085a7 */ /* 0x000ea4000800007f */
[----:B--2---:R-:W-:Y:S05]  /*155c0*/  @!P0 BRA `(.L_x_13817) ;  /* 0xfffffffc00f08947 */ /* 0x004fea000383ffff */
[----:B------:R-:W-:Y:S05]  /*155d0*/  BRA `(.L_x_13922) ;  /* 0xffffffc000fc7947 */ /* 0x000fea000383ffff */
.L_x_13822:
[----:B0-----:R0:W1:Y:S02]  /*155e0*/  SYNCS.PHASECHK.TRANS64.TRYWAIT P0, [R3+URZ+0x60], R2 ;  /* 0x00006002030075a7 */ /* 0x001064000800017f */
[----:B-1----:R-:W-:Y:S05]  /*155f0*/  @!P0 NANOSLEEP.SYNCS 0x989680 ;  /* 0x009896800000895d */ /* 0x002fea0003900000 */
[----:B------:R-:W1:Y:S02]  /*15600*/  @!P0 SYNCS.PHASECHK.TRANS64 P0, [R3+URZ+0x60], R2 ;  /* 0x00006002030085a7 */ /* 0x000e64000800007f */
[----:B-1----:R-:W-:Y:S05]  /*15610*/  @!P0 BRA `(.L_x_13822) ;  /* 0xfffffffc00f08947 */ /* 0x002fea000383ffff */
[----:B------:R-:W-:Y:S05]  /*15620*/  BRA `(.L_x_13923) ;  /* 0xffffffc400887947 */ /* 0x000fea000383ffff */
.L_x_13830:
[----:B-1----:R1:W2:Y:S02]  /*15630*/  SYNCS.PHASECHK.TRANS64.TRYWAIT P0, [R2+URZ+0x16840], R3 ;  /* 0x01684003020075a7 */ /* 0x0022a4000800017f */
[----:B--2---:R-:W-:Y:S05]  /*15640*/  @!P0 NANOSLEEP.SYNCS 0x989680 ;  /* 0x009896800000895d */ /* 0x004fea0003900000 */
[----:B------:R-:W2:Y:S02]  /*15650*/  @!P0 SYNCS.PHASECHK.TRANS64 P0, [R2+URZ+0x16840], R3 ;  /* 0x01684003020085a7 */ /* 0x000ea4000800007f */
[----:B--2---:R-:W-:Y:S05]  /*15660*/  @!P0 BRA `(.L_x_13830) ;  /* 0xfffffffc00f08947 */ /* 0x004fea000383ffff */
[----:B------:R-:W-:Y:S05]  /*15670*/  BRA `(.L_x_13924) ;  /* 0xffffffc800cc7947 */ /* 0x000fea000383ffff */
.L_x_13835:
[----:B0-----:R0:W1:Y:S02]  /*15680*/  SYNCS.PHASECHK.TRANS64.TRYWAIT P0, [R10+URZ+0x60], R3 ;  /* 0x000060030a0075a7 */ /* 0x001064000800017f */
[----:B-1----:R-:W-:Y:S05]  /*15690*/  @!P0 NANOSLEEP.SYNCS 0x989680 ;  /* 0x009896800000895d */ /* 0x002fea0003900000 */
[----:B------:R-:W1:Y:S02]  /*156a0*/  @!P0 SYNCS.PHASECHK.TRANS64 P0, [R10+URZ+0x60], R3 ;  /* 0x000060030a0085a7 */ /* 0x000e64000800007f */
[----:B-1----:R-:W-:Y:S05]  /*156b0*/  @!P0 BRA `(.L_x_13835) ;  /* 0xfffffffc00f08947 */ /* 0x002fea000383ffff */
[----:B------:R-:W-:Y:S05]  /*156c0*/  BRA `(.L_x_13925) ;  /* 0xffffffcc00587947 */ /* 0x000fea000383ffff */
.L_x_13843:
[----:B-1----:R1:W2:Y:S02]  /*156d0*/  SYNCS.PHASECHK.TRANS64.TRYWAIT P0, [R2+URZ+0x16840], R3 ;  /* 0x01684003020075a7 */ /* 0x0022a4000800017f */
[----:B--2---:R-:W-:Y:S05]  /*156e0*/  @!P0 NANOSLEEP.SYNCS 0x989680 ;  /* 0x009896800000895d */ /* 0x004fea0003900000 */
[----:B------:R-:W2:Y:S02]  /*156f0*/  @!P0 SYNCS.PHASECHK.TRANS64 P0, [R2+URZ+0x16840], R3 ;  /* 0x01684003020085a7 */ /* 0x000ea4000800007f */
[----:B--2---:R-:W-:Y:S05]  /*15700*/  @!P0 BRA `(.L_x_13843) ;  /* 0xfffffffc00f08947 */ /* 0x004fea000383ffff */
[----:B------:R-:W-:Y:S05]  /*15710*/  BRA `(.L_x_13926) ;  /* 0xffffffd000687947 */ /* 0x000fea000383ffff */
.L_x_13848:
[----:B0-----:R0:W1:Y:S02]  /*15720*/  SYNCS.PHASECHK.TRANS64.TRYWAIT P0, [R7+URZ+0x60], R2 ;  /* 0x00006002070075a7 */ /* 0x001064000800017f */
[----:B-1----:R-:W-:Y:S05]  /*15730*/  @!P0 NANOSLEEP.SYNCS 0x989680 ;  /* 0x009896800000895d */ /* 0x002fea0003900000 */
[----:B------:R-:W1:Y:S02]  /*15740*/  @!P0 SYNCS.PHASECHK.TRANS64 P0, [R7+URZ+0x60], R2 ;  /* 0x00006002070085a7 */ /* 0x000e64000800007f */
[----:B-1----:R-:W-:Y:S05]  /*15750*/  @!P0 BRA `(.L_x_13848) ;  /* 0xfffffffc00f08947 */ /* 0x002fea000383ffff */
[----:B------:R-:W-:Y:S05]  /*15760*/  BRA `(.L_x_13927) ;  /* 0xffffffd000f87947 */ /* 0x000fea000383ffff */
.L_x_13858:
[----:B0-----:R0:W1:Y:S02]  /*15770*/  SYNCS.PHASECHK.TRANS64.TRYWAIT P0, [R3+URZ+0x16860], R0 ;  /* 0x01686000030075a7 */ /* 0x001064000800017f */
[----:B-1----:R-:W-:Y:S05]  /*15780*/  @!P0 NANOSLEEP.SYNCS 0x989680 ;  /* 0x009896800000895d */ /* 0x002fea0003900000 */
[----:B------:R-:W1:Y:S02]  /*15790*/  @!P0 SYNCS.PHASECHK.TRANS64 P0, [R3+URZ+0x16860], R0 ;  /* 0x01686000030085a7 */ /* 0x000e64000800007f */
[----:B-1----:R-:W-:Y:S05]  /*157a0*/  @!P0 BRA `(.L_x_13858) ;  /* 0xfffffffc00f08947 */ /* 0x002fea000383ffff */
[----:B------:R-:W-:Y:S05]  /*157b0*/  BRA `(.L_x_13928) ;  /* 0xffffffd400f47947 */ /* 0x000fea000383ffff */
.L_x_13864:
        /* <DEDUP_REMOVED lines=8> */
.L_x_13930:
[----:B------:R-:W-:Y:S05]  /*15840*/  BSYNC B0 ;  /* 0x0000000000007941 */ /* 0x000fea0003800000 */
.L_x_13929:
        /* <DEDUP_REMOVED lines=9> */
.L_x_13931:
        /* <DEDUP_REMOVED lines=18> */
.L_x_13932:
[----:B------:R-:W-:Y:S01]  /*15a00*/  IMAD.MOV.U32 R12, RZ, RZ, 0x2 ;  /* 0x00000002ff0c7424 */ /* 0x000fe200078e00ff */
[----:B------:R-:W-:-:S05]  /*15a10*/  SEL R4, R14, RZ, P1 ;  /* 0x000000ff0e047207 */ /* 0x000fca0000800000 */
[----:B------:R-:W-:-:S04]  /*15a20*/  IMAD.IADD R4, R17, 0x1, R4 ;  /* 0x0000000111047824 */ /* 0x000fc800078e0204 */
[----:B------:R-:W-:-:S07]  /*15a30*/  IMAD.MOV.U32 R13, RZ, RZ, R4 ;  /* 0x000000ffff0d7224 */ /* 0x000fce00078e0004 */
[----:B------:R-:W-:Y:S05]  /*15a40*/  WARPSYNC.COLLECTIVE R15, `(.L_x_13933) ;  /* 0x000000000f087348 */ /* 0x000fea0003c00000 */
[----:B------:R0:W1:Y:S02]  /*15a50*/  SHFL.UP P6, R14, R13, R12, R11 ;  /* 0x0400000c0d0e7389 */ /* 0x00006400000c000b */
[----:B01----:R-:W-:Y:S01]  /*15a60*/  ENDCOLLECTIVE ;  /* 0x000000000000791b */ /* 0x003fe20003800000 */
.L_x_13933:
[----:B------:R-:W-:Y:S01]  /*15a70*/  IMAD.MOV.U32 R12, RZ, RZ, 0x4 ;  /* 0x00000004ff0c7424 */ /* 0x000fe200078e00ff */
[----:B------:R-:W-:-:S05]  /*15a80*/  SEL R3, R14, RZ, P2 ;  /* 0x000000ff0e037207 */ /* 0x000fca0001000000 */
[----:B------:R-:W-:-:S04]  /*15a90*/  IMAD.IADD R6, R4, 0x1, R3 ;  /* 0x0000000104067824 */ /* 0x000fc800078e0203 */
[----:B------:R-:W-:-:S07]  /*15aa0*/  IMAD.MOV.U32 R13, RZ, RZ, R6 ;  /* 0x000000ffff0d7224 */ /* 0x000fce00078e0006 */
[----:B------:R-:W-:Y:S05]  /*15ab0*/  WARPSYNC.COLLECTIVE R15, `(.L_x_13934) ;  /* 0x000000000f087348 */ /* 0x000fea0003c00000 */
[----:B------:R0:W1:Y:S02]  /*15ac0*/  SHFL.UP P6, R14, R13, R12, R11 ;  /* 0x0400000c0d0e7389 */ /* 0x00006400000c000b */
[----:B01----:R-:W-:Y:S01]  /*15ad0*/  ENDCOLLECTIVE ;  /* 0x000000000000791b */ /* 0x003fe20003800000 */
.L_x_13934:
[----:B------:R-:W-:Y:S01]  /*15ae0*/  IMAD.MOV.U32 R12, RZ, RZ, 0x8 ;  /* 0x00000008ff0c7424 */ /* 0x000fe200078e00ff */
[----:B------:R-:W-:-:S05]  /*15af0*/  SEL R3, R14, RZ, P3 ;  /* 0x000000ff0e037207 */ /* 0x000fca0001800000 */
[----:B------:R-:W-:-:S04]  /*15b00*/  IMAD.IADD R2, R6, 0x1, R3 ;  /* 0x0000000106027824 */ /* 0x000fc800078e0203 */
[----:B------:R-:W-:-:S07]  /*15b10*/  IMAD.MOV.U32 R13, RZ, RZ, R2 ;  /* 0x000000ffff0d7224 */ /* 0x000fce00078e0002 */
[----:B------:R-:W-:Y:S05]  /*15b20*/  WARPSYNC.COLLECTIVE R15, `(.L_x_13935) ;  /* 0x000000000f087348 */ /* 0x000fea0003c00000 */
[----:B------:R0:W1:Y:S02]  /*15b30*/  SHFL.UP P6, R14, R13, R12, R11 ;  /* 0x0400000c0d0e7389 */ /* 0x00006400000c000b */
[----:B01----:R-:W-:Y:S01]  /*15b40*/  ENDCOLLECTIVE ;  /* 0x000000000000791b */ /* 0x003fe20003800000 */
.L_x_13935:
[----:B------:R-:W-:Y:S01]  /*15b50*/  IMAD.MOV.U32 R12, RZ, RZ, 0x10 ;  /* 0x00000010ff0c7424 */ /* 0x000fe200078e00ff */
[----:B------:R-:W-:-:S05]  /*15b60*/  SEL R3, R14, RZ, P4 ;  /* 0x000000ff0e037207 */ /* 0x000fca0002000000 */
[----:B------:R-:W-:-:S04]  /*15b70*/  IMAD.IADD R3, R2, 0x1, R3 ;  /* 0x0000000102037824 */ /* 0x000fc800078e0203 */
[----:B------:R-:W-:-:S07]  /*15b80*/  IMAD.MOV.U32 R13, RZ, RZ, R3 ;  /* 0x000000ffff0d7224 */ /* 0x000fce00078e0003 */
[----:B------:R-:W-:Y:S05]  /*15b90*/  WARPSYNC.COLLECTIVE R15, `(.L_x_13936) ;  /* 0x000000000f087348 */ /* 0x000fea0003c00000 */
[----:B------:R0:W1:Y:S02]  /*15ba0*/  SHFL.UP P6, R14, R13, R12, R11 ;  /* 0x0400000c0d0e7389 */ /* 0x00006400000c000b */
[----:B01----:R-:W-:Y:S01]  /*15bb0*/  ENDCOLLECTIVE ;  /* 0x000000000000791b */ /* 0x003fe20003800000 */
.L_x_13936:
        /* <DEDUP_REMOVED lines=8> */
.L_x_13937:
[----:B------:R-:W-:Y:S05]  /*15c40*/  BRA `(.L_x_13938) ;  /* 0xffffffd800287947 */ /* 0x000fea000383ffff */
.L_x_13869:
        /* <DEDUP_REMOVED lines=8> */
.L_x_13940:
[----:B------:R-:W-:Y:S05]  /*15cd0*/  BSYNC B0 ;  /* 0x0000000000007941 */ /* 0x000fea0003800000 */
.L_x_13939:
        /* <DEDUP_REMOVED lines=8> */
.L_x_13941:
[----:B------:R-:W-:Y:S01]  /*15d60*/  IMAD.MOV.U32 R12, RZ, RZ, 0x4 ;  /* 0x00000004ff0c7424 */ /* 0x000fe200078e00ff */
[----:B------:R-:W-:-:S05]  /*15d70*/  SEL R2, R14, RZ, P2 ;  /* 0x000000ff0e027207 */ /* 0x000fca0001000000 */
[----:B------:R-:W-:-:S04]  /*15d80*/  IMAD.IADD R2, R13, 0x1, R2 ;  /* 0x000000010d027824 */ /* 0x000fc800078e0202 */
[----:B------:R-:W-:-:S07]  /*15d90*/  IMAD.MOV.U32 R13, RZ, RZ, R2 ;  /* 0x000000ffff0d7224 */ /* 0x000fce00078e0002 */
[----:B------:R-:W-:Y:S05]  /*15da0*/  WARPSYNC.COLLECTIVE R15, `(.L_x_13942) ;  /* 0x000000000f087348 */ /* 0x000fea0003c00000 */
[----:B------:R0:W1:Y:S02]  /*15db0*/  SHFL.UP P6, R14, R13, R12, R11 ;  /* 0x0400000c0d0e7389 */ /* 0x00006400000c000b */
[----:B01----:R-:W-:Y:S01]  /*15dc0*/  ENDCOLLECTIVE ;  /* 0x000000000000791b */ /* 0x003fe20003800000 */
.L_x_13942:
[----:B------:R-:W-:Y:S01]  /*15dd0*/  IMAD.MOV.U32 R12, RZ, RZ, 0x8 ;  /* 0x00000008ff0c7424 */ /* 0x000fe200078e00ff */
[----:B------:R-:W-:-:S05]  /*15de0*/  SEL R3, R14, RZ, P3 ;  /* 0x000000ff0e037207 */ /* 0x000fca0001800000 */
[----:B------:R-:W-:-:S04]  /*15df0*/  IMAD.IADD R3, R2, 0x1, R3 ;  /* 0x0000000102037824 */ /* 0x000fc800078e0203 */
[----:B------:R-:W-:-:S07]  /*15e00*/  IMAD.MOV.U32 R13, RZ, RZ, R3 ;  /* 0x000000ffff0d7224 */ /* 0x000fce00078e0003 */
[----:B------:R-:W-:Y:S05]  /*15e10*/  WARPSYNC.COLLECTIVE R15, `(.L_x_13943) ;  /* 0x000000000f087348 */ /* 0x000fea0003c00000 */
[----:B------:R0:W1:Y:S02]  /*15e20*/  SHFL.UP P6, R14, R13, R12, R11 ;  /* 0x0400000c0d0e7389 */ /* 0x00006400000c000b */
[----:B01----:R-:W-:Y:S01]  /*15e30*/  ENDCOLLECTIVE ;  /* 0x000000000000791b */ /* 0x003fe20003800000 */
.L_x_13943:
[----:B------:R-:W-:Y:S01]  /*15e40*/  IMAD.MOV.U32 R12, RZ, RZ, 0x10 ;  /* 0x00000010ff0c7424 */ /* 0x000fe200078e00ff */
[----:B------:R-:W-:-:S05]  /*15e50*/  SEL R4, R14, RZ, P4 ;  /* 0x000000ff0e047207 */ /* 0x000fca0002000000 */
[----:B------:R-:W-:-:S04]  /*15e60*/  IMAD.IADD R4, R3, 0x1, R4 ;  /* 0x0000000103047824 */ /* 0x000fc800078e0204 */
[----:B------:R-:W-:-:S07]  /*15e70*/  IMAD.MOV.U32 R13, RZ, RZ, R4 ;  /* 0x000000ffff0d7224 */ /* 0x000fce00078e0004 */
[----:B------:R-:W-:Y:S05]  /*15e80*/  WARPSYNC.COLLECTIVE R15, `(.L_x_13944) ;  /* 0x000000000f087348 */ /* 0x000fea0003c00000 */
[----:B------:R0:W1:Y:S02]  /*15e90*/  SHFL.UP P6, R14, R13, R12, R11 ;  /* 0x0400000c0d0e7389 */ /* 0x00006400000c000b */
[----:B01----:R-:W-:Y:S01]  /*15ea0*/  ENDCOLLECTIVE ;  /* 0x000000000000791b */ /* 0x003fe20003800000 */
.L_x_13944:
        /* <DEDUP_REMOVED lines=8> */
.L_x_13945:
[----:B------:R-:W-:Y:S05]  /*15f30*/  BRA `(.L_x_13946) ;  /* 0xffffffd800087947 */ /* 0x000fea000383ffff */
.L_x_13871:
[----:B------:R-:W-:Y:S01]  /*15f40*/  BSSY B0, `(.L_x_13947) ;  /* 0x0000006000007945 */ /* 0x000fe20003800000 */
[----:B------:R-:W-:Y:S01]  /*15f50*/  PLOP3.LUT P6, PT, P6, PT, PT, 0x8, 0x0 ;  /* 0x000000000000781c */ /* 0x000fe200037ce170 */
[----:B------:R-:W-:-:S12]  /*15f60*/  IMAD.MOV.U32 R15, RZ, RZ, -0x1 ;  /* 0xffffffffff0f7424 */ /* 0x000fd800078e00ff */
[----:B01----:R-:W-:Y:S05]  /*15f70*/  WARPSYNC.COLLECTIVE R15, `(.L_x_13948) ;  /* 0x000000000f087348 */ /* 0x003fea0003c00000 */
[----:B------:R-:W-:Y:S01]  /*15f80*/  VOTE.ANY R14, PT, P6 ;  /* 0x00000000000e7806 */ /* 0x000fe200030e0100 */
[----:B01----:R-:W-:Y:S06]  /*15f90*/  ENDCOLLECTIVE ;  /* 0x000000000000791b */ /* 0x003fec0003800000 */
.L_x_13948:
[----:B------:R-:W-:Y:S05]  /*15fa0*/  BSYNC B0 ;  /* 0x0000000000007941 */ /* 0x000fea0003800000 */
.L_x_13947:
        /* <DEDUP_REMOVED lines=9> */
.L_x_13949:
[----:B------:R-:W-:Y:S01]  /*16040*/  IMAD.MOV.U32 R17, RZ, RZ, R14 ;  /* 0x000000ffff117224 */ /* 0x000fe200078e000e */
[----:B------:R-:W-:Y:S06]  /*16050*/  BRA `(.L_x_13950) ;  /* 0xffffffd400f87947 */ /* 0x000fec000383ffff */
.L_x_13873:
[----:B------:R-:W-:Y:S01]  /*16060*/  BSSY B0, `(.L_x_13951) ;  /* 0x0000007000007945 */ /* 0x000fe20003800000 */
[----:B------:R-:W-:Y:S02]  /*16070*/  IMAD.MOV.U32 R13, RZ, RZ, R2 ;  /* 0x000000ffff0d7224 */ /* 0x000fe400078e0002 */
[----:B------:R-:W-:Y:S02]  /*16080*/  IMAD.MOV.U32 R11, RZ, RZ, 0x1f ;  /* 0x0000001fff0b7424 */ /* 0x000fe400078e00ff */
[----:B------:R-:W-:-:S07]  /*16090*/  IMAD.MOV.U32 R15, RZ, RZ, -0x1 ;  /* 0xffffffffff0f7424 */ /* 0x000fce00078e00ff */
[----:B0123--:R-:W-:Y:S05]  /*160a0*/  WARPSYNC.COLLECTIVE R15, `(.L_x_13952) ;  /* 0x000000000f087348 */ /* 0x00ffea0003c00000 */
[----:B------:R4:W0:Y:S02]  /*160b0*/  SHFL.IDX P6, R14, R13, R12, R11 ;  /* 0x0000000c0d0e7389 */ /* 0x00082400000c000b */
[----:B01234-:R-:W-:Y:S01]  /*160c0*/  ENDCOLLECTIVE ;  /* 0x000000000000791b */ /* 0x01ffe20003800000 */
.L_x_13952:
[----:B------:R-:W-:Y:S05]  /*160d0*/  BSYNC B0 ;  /* 0x0000000000007941 */ /* 0x000fea0003800000 */
.L_x_13951:
[----:B------:R-:W-:Y:S05]  /*160e0*/  BRA `(.L_x_13872) ;  /* 0xffffffd400f07947 */ /* 0x000fea000383ffff */
.L_x_13877:
[----:B0-----:R0:W3:Y:S02]  /*160f0*/  SYNCS.PHASECHK.TRANS64.TRYWAIT P0, [R9+URZ+0x16820], R0 ;  /* 0x01682000090075a7 */ /* 0x0010e4000800017f */
[----:B---3--:R-:W-:Y:S05]  /*16100*/  @!P0 NANOSLEEP.SYNCS 0x989680 ;  /* 0x009896800000895d */ /* 0x008fea0003900000 */
[----:B------:R-:W3:Y:S02]  /*16110*/  @!P0 SYNCS.PHASECHK.TRANS64 P0, [R9+URZ+0x16820], R0 ;  /* 0x01682000090085a7 */ /* 0x000ee4000800007f */
[----:B---3--:R-:W-:Y:S05]  /*16120*/  @!P0 BRA `(.L_x_13877) ;  /* 0xfffffffc00f08947 */ /* 0x008fea000383ffff */
[----:B------:R-:W-:Y:S05]  /*16130*/  BRA `(.L_x_13953) ;  /* 0xffffffdc00687947 */ /* 0x000fea000383ffff */
.L_x_13878:
        /* <DEDUP_REMOVED lines=11> */
.L_x_13955:
[----:B------:R-:W-:Y:S05]  /*161f0*/  BSYNC B0 ;  /* 0x0000000000007941 */ /* 0x000fea0003800000 */
.L_x_13954:
[----:B------:R-:W-:Y:S05]  /*16200*/  BRA `(.L_x_13956) ;  /* 0xffffffdc00507947 */ /* 0x000fea000383ffff */
.L_x_13881:
[----:B------:R-:W-:Y:S01]  /*16210*/  BSSY B1, `(.L_x_13957) ;  /* 0x0000006000017945 */ /* 0x000fe20003800000 */
[----:B------:R-:W-:-:S07]  /*16220*/  IMAD.MOV.U32 R15, RZ, RZ, -0x1 ;  /* 0xffffffffff0f7424 */ /* 0x000fce00078e00ff */
[----:B012---:R-:W-:Y:S05]  /*16230*/  WARPSYNC.COLLECTIVE R15, `(.L_x_13958) ;  /* 0x000000000f0c7348 */ /* 0x007fea0003c00000 */
[----:B------:R-:W-:Y:S02]  /*16240*/  ELECT P6, UR62, PT ;  /* 0x00000000003e782f */ /* 0x000fe400038c0000 */
[----:B------:R-:W-:Y:S01]  /*16250*/  MOV R14, UR62 ;  /* 0x0000003e000e7c02 */ /* 0x000fe20008000f00 */
[----:B012---:R-:W-:Y:S10]  /*16260*/  ENDCOLLECTIVE ;  /* 0x000000000000791b */ /* 0x007ff40003800000 */
.L_x_13958:
[----:B------:R-:W-:Y:S05]  /*16270*/  BSYNC B1 ;  /* 0x0000000000017941 */ /* 0x000fea0003800000 */
.L_x_13957:
[----:B------:R-:W-:Y:S05]  /*16280*/  BRA `(.L_x_13959) ;  /* 0xffffffdc00487947 */ /* 0x000fea000383ffff */
.L_x_13883:
[----:B0-----:R0:W3:Y:S02]  /*16290*/  SYNCS.PHASECHK.TRANS64.TRYWAIT P0, [R5+URZ], R4 ;  /* 0x00000004050075a7 */ /* 0x0010e4000800017f */
[----:B---3--:R-:W-:Y:S05]  /*162a0*/  @!P0 NANOSLEEP.SYNCS 0x989680 ;  /* 0x009896800000895d */ /* 0x008fea0003900000 */
[----:B------:R-:W3:Y:S02]  /*162b0*/  @!P0 SYNCS.PHASECHK.TRANS64 P0, [R5+URZ], R4 ;  /* 0x00000004050085a7 */ /* 0x000ee4000800007f */
[----:B---3--:R-:W-:Y:S05]  /*162c0*/  @!P0 BRA `(.L_x_13883) ;  /* 0xfffffffc00f08947 */ /* 0x008fea000383ffff */
[----:B------:R-:W-:Y:S05]  /*162d0*/  BRA `(.L_x_13960) ;  /* 0xffffffdc007c7947 */ /* 0x000fea000383ffff */
.L_x_13884:
[----:B---3--:R3:W4:Y:S02]  /*162e0*/  SYNCS.PHASECHK.TRANS64.TRYWAIT P0, [R3+URZ], R2 ;  /* 0x00000002030075a7 */ /* 0x008724000800017f */
[----:B----4-:R-:W-:Y:S05]  /*162f0*/  @!P0 NANOSLEEP.SYNCS 0x989680 ;  /* 0x009896800000895d */ /* 0x010fea0003900000 */
[----:B------:R-:W4:Y:S02]  /*16300*/  @!P0 SYNCS.PHASECHK.TRANS64 P0, [R3+URZ], R2 ;  /* 0x00000002030085a7 */ /* 0x000f24000800007f */
[----:B----4-:R-:W-:Y:S05]  /*16310*/  @!P0 BRA `(.L_x_13884) ;  /* 0xfffffffc00f08947 */ /* 0x010fea000383ffff */
[----:B------:R-:W-:Y:S05]  /*16320*/  BRA `(.L_x_13961) ;  /* 0xffffffdc00707947 */ /* 0x000fea000383ffff */
.L_x_13886:
[----:B----4-:R4:W0:Y:S02]  /*16330*/  SYNCS.PHASECHK.TRANS64.TRYWAIT P0, [R23+URZ], R4 ;  /* 0x00000004170075a7 */ /* 0x010824000800017f */
[----:B0-----:R-:W-:Y:S05]  /*16340*/  @!P0 NANOSLEEP.SYNCS 0x989680 ;  /* 0x009896800000895d */ /* 0x001fea0003900000 */
[----:B------:R-:W0:Y:S02]  /*16350*/  @!P0 SYNCS.PHASECHK.TRANS64 P0, [R23+URZ], R4 ;  /* 0x00000004170085a7 */ /* 0x000e24000800007f */
[----:B0-----:R-:W-:Y:S05]  /*16360*/  @!P0 BRA `(.L_x_13886) ;  /* 0xfffffffc00f08947 */ /* 0x001fea000383ffff */
[----:B------:R-:W-:Y:S05]  /*16370*/  BRA `(.L_x_13962) ;  /* 0xffffffdc00747947 */ /* 0x000fea000383ffff */
.L_x_13963:
        /* <DEDUP_REMOVED lines=16> */
.L_x_15336:


//--------------------- .text._ZN7cutlass13device_kernelIN5flash11enable_sm90INS1_16FlashAttnFwdSm90INS1_25CollectiveMainloopFwdSm90ILi2EN4cute5tupleIJNS5_1CILi1EEES8_S8_EEENS6_IJNS7_ILi192EEENS7_ILi128EEENS7_ILi64EEEEEELi64ENS_10bfloat16_tEfNS_4arch4Sm90ELb0ELb1ELb0ELb1ELb0ELb1ELb0ELb1ELb1ELb1ELb0ELb0EEENS1_21CollectiveEpilogueFwdINS6_IJSA_SC_SB_EEES9_SE_SG_Li384ELb1ELb1ELb0ELb0EEENS1_36VarlenDynamicPersistentTileSchedulerILi192ELi128ELi384ELi128ELb0ELb1ELb1ELb1ELb0ELb1EEEEEEEEEvNT_6ParamsE --------------------------
	.section	.text._ZN7cutlass13device_kernelIN5flash11enable_sm90INS1_16FlashAttnFwdSm90INS1_25CollectiveMainloopFwdSm90ILi2EN4cute5tupleIJNS5_1CILi1EEES8_S8_EEENS6_IJNS7_ILi192EEENS7_ILi128EEENS7_ILi64EEEEEELi64ENS_10bfloat16_tEfNS_4arch4Sm90ELb0ELb1ELb0ELb1ELb0ELb1ELb0ELb1ELb1ELb1ELb0ELb0EEENS1_21CollectiveEpilogueFwdINS6_IJSA_SC_SB_EEES9_SE_SG_Li384ELb1ELb1ELb0ELb0EEENS1_36VarlenDynamicPersistentTileSchedulerILi192ELi128ELi384ELi128ELb0ELb1ELb1ELb1ELb0ELb1EEEEEEEEEvNT_6ParamsE,"ax",@progbits
	.align	128
.text._ZN7cutlass13device_kernelIN5flash11enable_sm90INS1_16FlashAttnFwdSm90INS1_25CollectiveMainloopFwdSm90ILi2EN4cute5tupleIJNS5_1CILi1EEES8_S8_EEENS6_IJNS7_ILi192EEENS7_ILi128EEENS7_ILi64EEEEEELi64ENS_10bfloat16_tEfNS_4arch4Sm90ELb0ELb1ELb0ELb1ELb0ELb1ELb0ELb1ELb1ELb1ELb0ELb0EEENS1_21CollectiveEpilogueFwdINS6_IJSA_SC_SB_EEES9_SE_SG_Li384ELb1ELb1ELb0ELb0EEENS1_36VarlenDynamicPersistentTileSchedulerILi192ELi128ELi384ELi128ELb0ELb1ELb1ELb1ELb0ELb1EEEEEEEEEvNT_6ParamsE:
        .type           _ZN7cutlass13device_kernelIN5flash11enable_sm90INS1_16FlashAttnFwdSm90INS1_25CollectiveMainloopFwdSm90ILi2EN4cute5tupleIJNS5_1CILi1EEES8_S8_EEENS6_IJNS7_ILi192EEENS7_ILi128EEENS7_ILi64EEEEEELi64ENS_10bfloat16_tEfNS_4arch4Sm90ELb0ELb1ELb0ELb1ELb0ELb1ELb0ELb1ELb1ELb1ELb0ELb0EEENS1_21CollectiveEpilogueFwdINS6_IJSA_SC_SB_EEES9_SE_SG_Li384ELb1ELb1ELb0ELb0EEENS1_36VarlenDynamicPersistentTileSchedulerILi192ELi128ELi384ELi128ELb0ELb1ELb1ELb1ELb0ELb1EEEEEEEEEvNT_6ParamsE,@function
        .size           _ZN7cutlass13device_kernelIN5flash11enable_sm90INS1_16FlashAttnFwdSm90INS1_25CollectiveMainloopFwdSm90ILi2EN4cute5tupleIJNS5_1CILi1EEES8_S8_EEENS6_IJNS7_ILi192EEENS7_ILi128EEENS7_ILi64EEEEEELi64ENS_10bfloat16_tEfNS_4arch4Sm90ELb0ELb1ELb0ELb1ELb0ELb1ELb0ELb1ELb1ELb1ELb0ELb0EEENS1_21CollectiveEpilogueFwdINS6_IJSA_SC_SB_EEES9_SE_SG_Li384ELb1ELb1ELb0ELb0EEENS1_36VarlenDynamicPersistentTileSchedulerILi192ELi128ELi384ELi128ELb0ELb1ELb1ELb1ELb0ELb1EEEEEEEEEvNT_6ParamsE,(.L_x_15337 - _ZN7cutlass13device_kernelIN5flash11enable_sm90INS1_16FlashAttnFwdSm90INS1_25CollectiveMainloopFwdSm90ILi2EN4cute5tupleIJNS5_1CILi1EEES8_S8_EEENS6_IJNS7_ILi192EEENS7_ILi128EEENS7_ILi64EEEEEELi64ENS_10bfloat16_tEfNS_4arch4Sm90ELb0ELb1ELb0ELb1ELb0ELb1ELb0ELb1ELb1ELb1ELb0ELb0EEENS1_21CollectiveEpilogueFwdINS6_IJSA_SC_SB_EEES9_SE_SG_Li384ELb1ELb1ELb0ELb0EEENS1_36VarlenDynamicPersistentTileSchedulerILi192ELi128ELi384ELi128ELb0ELb1ELb1ELb1ELb0ELb1EEEEEEEEEvNT_6ParamsE)
        .other          _ZN7cutlass13device_kernelIN5flash11enable_sm90INS1_16FlashAttnFwdSm90INS1_25CollectiveMainloopFwdSm90ILi2EN4cute5tupleIJNS5_1CILi1EEES8_S8_EEENS6_IJNS7_ILi192EEENS7_ILi128EEENS7_ILi64EEEEEELi64ENS_10bfloat16_tEfNS_4arch4Sm90ELb0ELb1ELb0ELb1ELb0ELb1ELb0ELb1ELb1ELb1ELb0ELb0EEENS1_21CollectiveEpilogueFwdINS6_IJSA_SC_SB_EEES9_SE_SG_Li384ELb1ELb1ELb0ELb0EEENS1_36VarlenDynamicPersistentTileSchedulerILi192ELi128ELi384ELi128ELb0ELb1ELb1ELb1ELb0ELb1EEEEEEEEEvNT_6ParamsE,@"STO_CUDA_ENTRY STV_DEFAULT"
_ZN7cutlass13device_kernelIN5flash11enable_sm90INS1_16FlashAttnFwdSm90INS1_25CollectiveMainloopFwdSm90ILi2EN4cute5tupleIJNS5_1CILi1EEES8_S8_EEENS6_IJNS7_ILi192EEENS7_ILi128EEENS7_ILi64EEEEEELi64ENS_10bfloat16_tEfNS_4arch4Sm90ELb0ELb1ELb0ELb1ELb0ELb1ELb0ELb1ELb1ELb1ELb0ELb0EEENS1_21CollectiveEpilogueFwdINS6_IJSA_SC_SB_EEES9_SE_SG_Li384ELb1ELb1ELb0ELb0EEENS1_36VarlenDynamicPersistentTileSchedulerILi192ELi128ELi384ELi128ELb0ELb1ELb1ELb1ELb0ELb1EEEEEEEEEvNT_6ParamsE:
        /* <DEDUP_REMOVED lines=24> */
.L_x_13965:
[----:B------:R-:W-:Y:S05]  /*0180*/  BSYNC B0 ;  /* 0x0000000000007941 */ /* 0x000fea0003800000 */
.L_x_13964:
        /* <DEDUP_REMOVED lines=41> */
.L_x_13966:
        /* <DEDUP_REMOVED lines=22> */
.L_x_13967:
        /* <DEDUP_REMOVED lines=18> */
.L_x_13968:
        /* <DEDUP_REMOVED lines=22> */
.L_x_13969:
        /* <DEDUP_REMOVED lines=22> */
.L_x_13970:
        /* <DEDUP_REMOVED lines=8> */
.L_x_13973:
[----:B------:R-:W-:-:S08]  /*09e0*/  NOP ;  /* 0x0000000000007918 */ /* 0x000fd00000000000 */
[----:B------:R-:W0:Y:S02]  /*09f0*/  USETMAXREG.TRY_ALLOC.CTAPOOL UP0, 0xa0 ;  /* 0x000000a0000079c8 */ /* 0x000e240008000600 */
[----:B0-----:R-:W-:-:S13]  /*0a00*/  PLOP3.LUT P0, PT, PT, PT, UP0, 0x80, 0x0 ;  /* 0x000000000000781c */ /* 0x001fda0003f0f008 */
[----:B------:R-:W-:Y:S05]  /*0a10*/  @!P0 BRA `(.L_x_13973) ;  /* 0xfffffffc00f08947 */ /* 0x000fea000383ffff */
[----:B------:R-:W2:Y:S01]  /*0a20*/  LDL.LU R0, [R1] ;  /* 0x0000000001007983 */ /* 0x000ea20000300800 */
[----:B------:R-:W0:Y:S01]  /*0a30*/  S2R R2, SR_TID.X ;  /* 0x0000000000027919 */ /* 0x000e220000002100 */
        /* <DEDUP_REMOVED lines=17> */
[----:B------:R-:W0:Y:S01]  /*0b50*/  S2R R0, SR_TID.X ;  /* 0x0000000000007919 */ /* 0x000e220000002100 */
[----:B------:R-:W-:Y:S01]  /*0b60*/  CS2R R22, SRZ ;  /* 0x0000000000167805 */ /* 0x000fe2000001ff00 */
[----:B------:R-:W-:Y:S01]  /*0b70*/  IMAD.MOV.U32 R16, RZ, RZ, RZ ;  /* 0x000000ffff107224 */ /* 0x000fe200078e00ff */
[----:B------:R-:W-:Y:S01]  /*0b80*/  ULOP3.LUT UR37, UR36, 0x1, URZ, 0xfc, !UPT ;  /* 0x0000000124257892 */ /* 0x000fe2000f8efc3f */
[----:B0-----:R-:W-:-:S05]  /*0b90*/  VIADD R12, R0, 0xffffff80 ;  /* 0xffffff80000c7836 */ /* 0x001fca0000000000 */
[----:B------:R-:W-:-:S04]  /*0ba0*/  SHF.R.S32.HI R0, RZ, 0x1f, R12 ;  /* 0x0000001fff007819 */ /* 0x000fc8000001140c */
[CC--:B------:R-:W-:Y:S02]  /*0bb0*/  LEA.HI R3, R0.reuse, R12.reuse, RZ, 0x7 ;  /* 0x0000000c00037211 */ /* 0x0c0fe400078f38ff */
[-C--:B------:R-:W-:Y:S02]  /*0bc0*/  LEA.HI R5, R0, R12.reuse, RZ, 0x5 ;  /* 0x0000000c00057211 */ /* 0x080fe400078f28ff */
[----:B------:R-:W-:Y:S02]  /*0bd0*/  LOP3.LUT R4, R3, 0xffffff80, RZ, 0xc0, !PT ;  /* 0xffffff8003047812 */ /* 0x000fe400078ec0ff */
[----:B------:R-:W-:Y:S02]  /*0be0*/  SHF.R.S32.HI R13, RZ, 0x7, R3 ;  /* 0x00000007ff0d7819 */ /* 0x000fe40000011403 */
[----:B------:R-:W-:Y:S01]  /*0bf0*/  SHF.R.S32.HI R14, RZ, 0x5, R5 ;  /* 0x00000005ff0e7819 */ /* 0x000fe20000011405 */
[----:B------:R-:W-:Y:S01]  /*0c00*/  IMAD.IADD R11, R12, 0x1, -R4 ;  /* 0x000000010c0b7824 */ /* 0x000fe200078e0a04 */
[CC--:B------:R-:W-:Y:S01]  /*0c10*/  LEA.HI R4, R0.reuse, R12.reuse, RZ, 0x4 ;  /* 0x0000000c00047211 */ /* 0x0c0fe200078f20ff */
[----:B------:R-:W-:Y:S01]  /*0c20*/  IMAD.HI R5, R13, 0x55555556, RZ ;  /* 0x555555560d057827 */ /* 0x000fe200078e02ff */
[----:B------:R-:W-:-:S02]  /*0c30*/  LEA.HI R0, R0, R12, RZ, 0x2 ;  /* 0x0000000c00007211 */ /* 0x000fc400078f10ff */
[----:B------:R-:W-:Y:S02]  /*0c40*/  SHF.R.S32.HI R6, RZ, 0x1f, R11 ;  /* 0x0000001fff067819 */ /* 0x000fe4000001140b */
[----:B------:R-:W-:Y:S02]  /*0c50*/  SHF.R.S32.HI R7, RZ, 0x4, R4 ;  /* 0x00000004ff077819 */ /* 0x000fe40000011404 */
[----:B------:R-:W-:Y:S02]  /*0c60*/  LEA.HI R8, R6, R11, RZ, 0x2 ;  /* 0x0000000b06087211 */ /* 0x000fe400078f10ff */
[----:B------:R-:W-:Y:S02]  /*0c70*/  LOP3.LUT R3, R4, 0x3fffff0, RZ, 0xc0, !PT ;  /* 0x03fffff004037812 */ /* 0x000fe400078ec0ff */
[--C-:B------:R-:W-:Y:S02]  /*0c80*/  SHF.R.S32.HI R9, RZ, 0x2, R8.reuse ;  /* 0x00000002ff097819 */ /* 0x100fe40000011408 */
[----:B------:R-:W-:Y:S01]  /*0c90*/  SHF.R.S32.HI R10, RZ, 0x1f, R8 ;  /* 0x0000001fff0a7819 */ /* 0x000fe20000011408 */
[----:B------:R-:W-:Y:S01]  /*0ca0*/  IMAD.IADD R3, R12, 0x1, -R3 ;  /* 0x000000010c037824 */ /* 0x000fe200078e0a03 */
[----:B------:R-:W-:-:S02]  /*0cb0*/  LEA.HI R4, R4, R7, RZ, 0x1 ;  /* 0x0000000704047211 */ /* 0x000fc400078f08ff */
[----:B------:R-:W-:Y:S01]  /*0cc0*/  LEA.HI R10, R10, R9, RZ, 0x3 ;  /* 0x000000090a0a7211 */ /* 0x000fe200078f18ff */
[----:B------:R-:W-:Y:S01]  /*0cd0*/  IMAD R3, R14, 0x10, R3 ;  /* 0x000000100e037824 */ /* 0x000fe200078e0203 */
[----:B------:R-:W-:Y:S02]  /*0ce0*/  LEA.HI R6, R6, R11, RZ, 0x5 ;  /* 0x0000000b06067211 */ /* 0x000fe400078f28ff */
[----:B------:R-:W-:Y:S02]  /*0cf0*/  LOP3.LUT R10, R10, 0xfffffff8, RZ, 0xc0, !PT ;  /* 0xfffffff80a0a7812 */ /* 0x000fe400078ec0ff */
[----:B------:R-:W-:Y:S02]  /*0d00*/  LOP3.LUT R4, R4, 0x1ffffffe, RZ, 0xc0, !PT ;  /* 0x1ffffffe04047812 */ /* 0x000fe400078ec0ff */
[----:B------:R-:W-:Y:S01]  /*0d10*/  SHF.R.S32.HI R6, RZ, 0x5, R6 ;  /* 0x00000005ff067819 */ /* 0x000fe20000011406 */
[----:B------:R-:W-:Y:S01]  /*0d20*/  IMAD.IADD R9, R9, 0x1, -R10 ;  /* 0x0000000109097824 */ /* 0x000fe200078e0a0a */
[----:B------:R-:W-:Y:S01]  /*0d30*/  LEA.HI R5, R5, R5, RZ, 0x1 ;  /* 0x0000000505057211 */ /* 0x000fe200078f08ff */
[----:B------:R-:W-:Y:S01]  /*0d40*/  IMAD.IADD R4, R7, 0x1, -R4 ;  /* 0x0000000107047824 */ /* 0x000fe200078e0a04 */
[----:B------:R-:W-:Y:S01]  /*0d50*/  SHF.R.S32.HI R17, RZ, 0x2, R0 ;  /* 0x00000002ff117819 */ /* 0x000fe20000011400 */
[----:B------:R-:W-:Y:S01]  /*0d60*/  IMAD R6, R6, 0x10, R9 ;  /* 0x0000001006067824 */ /* 0x000fe200078e0209 */
[----:B------:R-:W-:Y:S01]  /*0d70*/  LOP3.LUT R8, R8, 0x7ffffffc, RZ, 0xc0, !PT ;  /* 0x7ffffffc08087812 */ /* 0x000fe200078ec0ff */
[----:B------:R-:W-:Y:S01]  /*0d80*/  IMAD R7, R3, 0x8, R4 ;  /* 0x0000000803077824 */ /* 0x000fe200078e0204 */
[----:B------:R-:W-:Y:S01]  /*0d90*/  SHF.R.S32.HI R4, RZ, 0x1f, R0 ;  /* 0x0000001fff047819 */ /* 0x000fe20000011400 */
[----:B------:R-:W-:Y:S01]  /*0da0*/  IMAD R5, R5, -0x3, R13 ;  /* 0xfffffffd05057824 */ /* 0x000fe200078e020d */
[----:B------:R-:W-:Y:S01]  /*0db0*/  LOP3.LUT R0, R0, 0xfffffffc, RZ, 0xc0, !PT ;  /* 0xfffffffc00007812 */ /* 0x000fe200078ec0ff */
[----:B------:R-:W-:Y:S01]  /*0dc0*/  VIADD R9, R17, 0x60 ;  /* 0x0000006011097836 */ /* 0x000fe20000000000 */
[----:B------:R-:W-:Y:S01]  /*0dd0*/  LEA.HI R4, R4, R17, RZ, 0x3 ;  /* 0x0000001104047211 */ /* 0x000fe200078f18ff */
[----:B------:R-:W-:-:S02]  /*0de0*/  IMAD R10, R5, 0x40, R6 ;  /* 0x00000040050a7824 */ /* 0x000fc400078e0206 */
[----:B------:R-:W-:Y:S01]  /*0df0*/  IMAD.IADD R6, R12, 0x1, -R0 ;  /* 0x000000010c067824 */ /* 0x000fe200078e0a00 */
[----:B------:R-:W-:Y:S01]  /*0e00*/  SHF.R.S32.HI R5, RZ, 0x1f, R9 ;  /* 0x0000001fff057819 */ /* 0x000fe20000011409 */
[----:B------:R-:W-:Y:S01]  /*0e10*/  IMAD.SHL.U32 R3, R9, 0x40, RZ ;  /* 0x0000004009037824 */ /* 0x000fe200078e00ff */
[----:B------:R-:W-:Y:S01]  /*0e20*/  LOP3.LUT R4, R4, 0xfffffff8, RZ, 0xc0, !PT ;  /* 0xfffffff804047812 */ /* 0x000fe200078ec0ff */
[----:B------:R-:W-:Y:S01]  /*0e30*/  STL [R1+0x50], R10 ;  /* 0x0000500a01007387 */ /* 0x000fe20000100800 */
[----:B------:R-:W-:Y:S01]  /*0e40*/  LEA.HI R5, R5, R9, RZ, 0x3 ;  /* 0x0000000905057211 */ /* 0x000fe200078f18ff */
[C---:B------:R-:W-:Y:S01]  /*0e50*/  IMAD.SHL.U32 R18, R6.reuse, 0x8, RZ ;  /* 0x0000000806127824 */ /* 0x040fe200078e00ff */
[----:B------:R-:W-:Y:S01]  /*0e60*/  SHF.R.S32.HI R0, RZ, 0x1f, R17 ;  /* 0x0000001fff007819 */ /* 0x000fe20000011411 */
[----:B------:R-:W-:Y:S01]  /*0e70*/  IMAD.IADD R4, R17, 0x1, -R4 ;  /* 0x0000000111047824 */ /* 0x000fe200078e0a04 */
[C---:B------:R-:W-:Y:S01]  /*0e80*/  LEA.HI R0, R6.reuse, R6, RZ, 0x1 ;  /* 0x0000000606007211 */ /* 0x040fe200078f08ff */
[----:B------:R-:W-:Y:S01]  /*0e90*/  IMAD.SHL.U32 R5, R5, 0x40, RZ ;  /* 0x0000004005057824 */ /* 0x000fe200078e00ff */
[----:B------:R-:W-:Y:S01]  /*0ea0*/  LOP3.LUT R3, R3, 0x1c0, RZ, 0xc0, !PT ;  /* 0x000001c003037812 */ /* 0x000fe200078ec0ff */
[----:B------:R-:W-:Y:S01]  /*0eb0*/  STL [R1+0x48], RZ ;  /* 0x000048ff01007387 */ /* 0x000fe20000100800 */
[----:B------:R-:W-:Y:S01]  /*0ec0*/  IMAD.SHL.U32 R152, R6, 0x4, RZ ;  /* 0x0000000406987824 */ /* 0x000fe200078e00ff */
[----:B------:R-:W-:-:S02]  /*0ed0*/  LOP3.LUT R0, R0, 0x1ffffffe, RZ, 0xc0, !PT ;  /* 0x1ffffffe00007812 */ /* 0x000fc400078ec0ff */
[----:B------:R-:W-:Y:S01]  /*0ee0*/  STL [R1+0x10], RZ ;  /* 0x000010ff01007387 */ /* 0x000fe20000100800 */
[----:B------:R-:W-:Y:S02]  /*0ef0*/  SHF.R.U32.HI R9, RZ, 0x3, R3 ;  /* 0x00000003ff097819 */ /* 0x000fe40000011603 */
[----:B------:R-:W-:Y:S01]  /*0f00*/  LOP3.LUT R3, R3, 0x38, R18, 0xf8, !PT ;  /* 0x0000003803037812 */ /* 0x000fe200078ef812 */
[----:B------:R0:W-:Y:S01]  /*0f10*/  STL [R1+0x38], R4 ;  /* 0x0000380401007387 */ /* 0x0001e20000100800 */
[----:B------:R-:W-:-:S04]  /*0f20*/  IMAD.IADD R0, R6, 0x1, -R0 ;  /* 0x0000000106007824 */ /* 0x000fc800078e0a00 */
[----:B------:R-:W-:Y:S01]  /*0f30*/  IMAD R0, R0, 0x8, R10 ;  /* 0x0000000800007824 */ /* 0x000fe200078e020a */
[----:B0-----:R-:W-:Y:S01]  /*0f40*/  LOP3.LUT R4, R5, 0xfffffe00, RZ, 0xc0, !PT ;  /* 0xfffffe0005047812 */ /* 0x001fe200078ec0ff */
[----:B------:R-:W-:-:S03]  /*0f50*/  VIADD R5, R152, 0x10 ;  /* 0x0000001098057836 */ /* 0x000fc60000000000 */
[----:B------:R-:W-:Y:S01]  /*0f60*/  LOP3.LUT R3, R4, R3, R9, 0xf6, !PT ;  /* 0x0000000304037212 */ /* 0x000fe200078ef609 */
[----:B------:R0:W-:Y:S04]  /*0f70*/  STL [R1+0x3c], R4 ;  /* 0x00003c0401007387 */ /* 0x0001e80000100800 */
[----:B------:R1:W-:Y:S01]  /*0f80*/  STL [R1+0x14], R5 ;  /* 0x0000140501007387 */ /* 0x0003e20000100800 */
[----:B------:R-:W-:Y:S02]  /*0f90*/  IMAD R3, R3, 0x2, R2 ;  /* 0x0000000203037824 */ /* 0x000fe400078e0202 */
[----:B0-----:R-:W-:Y:S02]  /*0fa0*/  IMAD.SHL.U32 R4, R7, 0x8, RZ ;  /* 0x0000000807047824 */ /* 0x001fe400078e00ff */
[----:B-1----:R-:W-:-:S05]  /*0fb0*/  IMAD.IADD R5, R11, 0x1, -R8 ;  /* 0x000000010b057824 */ /* 0x002fca00078e0a08 */
[----:B------:R0:W-:Y:S04]  /*0fc0*/  STL [R1+0xc], R5 ;  /* 0x00000c0501007387 */ /* 0x0001e80000100800 */
[----:B------:R0:W-:Y:S04]  /*0fd0*/  STL [R1+0x54], R4 ;  /* 0x0000540401007387 */ /* 0x0001e80000100800 */
[----:B------:R0:W-:Y:S04]  /*0fe0*/  STL [R1+0x28], R0 ;  /* 0x0000280001007387 */ /* 0x0001e80000100800 */
[----:B------:R0:W-:Y:S02]  /*0ff0*/  STL [R1+0x4c], R3 ;  /* 0x00004c0301007387 */ /* 0x0001e40000100800 */
.L_x_14166:
[----:B------:R-:W-:Y:S05]  /*1000*/  YIELD ;  /* 0x0000000000007946 */ /* 0x000fea0003800000 */
[----:B------:R-:W-:Y:S01]  /*1010*/  ULDC.64 UR4, c[0x0][0xa28] ;  /* 0x00028a0000047ab9 */ /* 0x000fe20000000a00 */
[----:B01-3-5:R-:W1:Y:S01]  /*1020*/  LDC.64 R6, c[0x0][0xa08] ;  /* 0x00028200ff067b82 */ /* 0x02be620000000a00 */
[----:B------:R-:W-:Y:S01]  /*1030*/  ISETP.NE.U32.AND P1, PT, RZ, UR4, PT ;  /* 0x00000004ff007c0c */ /* 0x000fe2000bf25070 */
[----:B0-----:R-:W-:Y:S02]  /*1040*/  IMAD.MOV.U32 R0, RZ, RZ, RZ ;  /* 0x000000ffff007224 */ /* 0x001fe400078e00ff */
[----:B--2---:R-:W-:Y:S01]  /*1050*/  IMAD.MOV.U32 R30, RZ, RZ, RZ ;  /* 0x000000ffff1e7224 */ /* 0x004fe200078e00ff */
[----:B------:R-:W-:Y:S01]  /*1060*/  ISETP.NE.AND.EX P1, PT, RZ, UR5, PT, P1 ;  /* 0x00000005ff007c0c */ /* 0x000fe2000bf25310 */
[----:B------:R-:W-:-:S02]  /*1070*/  ULDC.64 UR4, c[0x0][0xa18] ;  /* 0x0002860000047ab9 */ /* 0x000fc40000000a00 */
[----:B------:R-:W-:-:S04]  /*1080*/  ISETP.NE.U32.AND P2, PT, RZ, UR4, PT ;  /* 0x00000004ff007c0c */ /* 0x000fc8000bf45070 */
[----:B------:R-:W-:Y:S01]  /*1090*/  ISETP.NE.AND.EX P2, PT, RZ, UR5, PT, P2 ;  /* 0x00000005ff007c0c */ /* 0x000fe2000bf45320 */
[----:B------:R-:W-:Y:S02]  /*10a0*/  ULDC.64 UR4, c[0x0][0xa08] ;  /* 0x0002820000047ab9 */ /* 0x000fe40000000a00 */
[----:B------:R-:W-:-:S03]  /*10b0*/  ISETP.NE.U32.AND P0, PT, RZ, UR4, PT ;  /* 0x00000004ff007c0c */ /* 0x000fc6000bf05070 */
[----:B------:R-:W0:Y:S01]  /*10c0*/  @P1 LDC.64 R4, c[0x0][0xa28] ;  /* 0x00028a00ff041b82 */ /* 0x000e220000000a00 */
[----:B-1----:R-:W-:-:S07]  /*10d0*/  IMAD.WIDE R10, R35, 0x4, R6 ;  /* 0x00000004230a7825 */ /* 0x002fce00078e0206 */
[----:B------:R-:W1:Y:S01]  /*10e0*/  @P2 LDC.64 R8, c[0x0][0xa18] ;  /* 0x00028600ff082b82 */ /* 0x000e620000000a00 */
[----:B------:R-:W-:Y:S01]  /*10f0*/  ULDC UR4, c[0x0][0x288] ;  /* 0x0000a20000047ab9 */ /* 0x000fe20000000800 */
[----:B------:R-:W-:Y:S01]  /*1100*/  ISETP.NE.AND.EX P0, PT, RZ, UR5, PT, P0 ;  /* 0x00000005ff007c0c */ /* 0x000fe2000bf05300 */
[----:B------:R-:W-:Y:S01]  /*1110*/  IMAD.U32 R3, RZ, RZ, UR4 ;  /* 0x00000004ff037e24 */ /* 0x000fe2000f8e00ff */
[----:B------:R-:W-:-:S11]  /*1120*/  ULDC.64 UR4, c[0x0][0x418] ;  /* 0x0001060000047ab9 */ /* 0x000fd60000000a00 */
[----:B------:R2:W5:Y:S01]  /*1130*/  @P0 LDG.E R30, desc[UR38][R10.64] ;  /* 0x000000260a1e0981 */ /* 0x000562000c1e1900 */
[----:B0-----:R-:W-:-:S05]  /*1140*/  @P1 IMAD.WIDE R4, R35, 0x4, R4 ;  /* 0x0000000423041825 */ /* 0x001fca00078e0204 */
[----:B------:R2:W5:Y:S01]  /*1150*/  @P1 LDG.E R0, desc[UR38][R4.64] ;  /* 0x0000002604001981 */ /* 0x000562000c1e1900 */
[----:B-1----:R-:W-:-:S05]  /*1160*/  @P2 IMAD.WIDE R6, R35, 0x4, R8 ;  /* 0x0000000423062825 */ /* 0x002fca00078e0208 */
[----:B------:R-:W3:Y:S01]  /*1170*/  @P2 LDG.E R3, desc[UR38][R6.64] ;  /* 0x0000002606032981 */ /* 0x000ee2000c1e1900 */
        /* <DEDUP_REMOVED lines=9> */
[----:B---3--:R2:W-:Y:S01]  /*1210*/  STL [R1+0x4], R3 ;  /* 0x0000040301007387 */ /* 0x0085e20000100800 */
[----:B------:R-:W-:Y:S01]  /*1220*/  IMAD.MOV.U32 R14, RZ, RZ, R3 ;  /* 0x000000ffff0e7224 */ /* 0x000fe200078e0003 */
[----:B------:R-:W-:Y:S06]  /*1230*/  @P2 BRA `(.L_x_13975) ;  /* 0x0000000000282947 */ /* 0x000fec0003800000 */
[----:B------:R-:W-:Y:S02]  /*1240*/  ULDC.64 UR4, c[0x0][0xa00] ;  /* 0x0002800000047ab9 */ /* 0x000fe40000000a00 */
[----:B------:R-:W-:-:S04]  /*1250*/  ISETP.NE.U32.AND P1, PT, RZ, UR4, PT ;  /* 0x00000004ff007c0c */ /* 0x000fc8000bf25070 */
[----:B------:R-:W-:-:S13]  /*1260*/  ISETP.NE.AND.EX P1, PT, RZ, UR5, PT, P1 ;  /* 0x00000005ff007c0c */ /* 0x000fda000bf25310 */
[----:B------:R-:W-:Y:S05]  /*1270*/  @!P1 BRA `(.L_x_13975) ;  /* 0x0000000000189947 */ /* 0x000fea0003800000 */
[----:B--2---:R-:W0:Y:S02]  /*1280*/  LDC.64 R4, c[0x0][0xa00] ;  /* 0x00028000ff047b82 */ /* 0x004e240000000a00 */
[----:B0-----:R-:W-:-:S05]  /*1290*/  IMAD.WIDE R4, R35, 0x4, R4 ;  /* 0x0000000423047825 */ /* 0x001fca00078e0204 */
[----:B------:R-:W2:Y:S04]  /*12a0*/  LDG.E R3, desc[UR38][R4.64] ;  /* 0x0000002604037981 */ /* 0x000ea8000c1e1900 */
[----:B------:R-:W2:Y:S02]  /*12b0*/  LDG.E R6, desc[UR38][R4.64+0x4] ;  /* 0x0000042604067981 */ /* 0x000ea4000c1e1900 */
[----:B--2---:R-:W-:-:S05]  /*12c0*/  IMAD.IADD R14, R6, 0x1, -R3 ;  /* 0x00000001060e7824 */ /* 0x004fca00078e0a03 */
[----:B------:R0:W-:Y:S02]  /*12d0*/  STL [R1+0x4], R14 ;  /* 0x0000040e01007387 */ /* 0x0001e40000100800 */
.L_x_13975:
[----:B------:R-:W-:Y:S01]  /*12e0*/  ULDC.64 UR4, c[0x0][0xa20] ;  /* 0x0002880000047ab9 */ /* 0x000fe20000000a00 */
[----:B------:R1:W-:Y:S01]  /*12f0*/  STL [R1+0x40], R34 ;  /* 0x0000402201007387 */ /* 0x0003e20000100800 */
[----:B------:R-:W-:-:S03]  /*1300*/  ISETP.NE.U32.AND P1, PT, RZ, UR4, PT ;  /* 0x00000004ff007c0c */ /* 0x000fc6000bf25070 */
[----:B------:R1:W-:Y:S01]  /*1310*/  STL [R1+0x44], R35 ;  /* 0x0000442301007387 */ /* 0x0003e20000100800 */
[----:B------:R-:W-:-:S13]  /*1320*/  ISETP.NE.AND.EX P1, PT, RZ, UR5, PT, P1 ;  /* 0x00000005ff007c0c */ /* 0x000fda000bf25310 */
[----:B-1----:R-:W-:Y:S05]  /*1330*/  @!P1 BRA `(.L_x_13976) ;  /* 0x0000000000109947 */ /* 0x002fea0003800000 */
[----:B--2---:R-:W1:Y:S02]  /*1340*/  LDC.64 R4, c[0x0][0xa20] ;  /* 0x00028800ff047b82 */ /* 0x004e640000000a00 */
[----:B-1----:R-:W-:-:S05]  /*1350*/  IMAD.WIDE R4, R35, 0x4, R4 ;  /* 0x0000000423047825 */ /* 0x002fca00078e0204 */
[----:B------:R1:W5:Y:S01]  /*1360*/  LDG.E R31, desc[UR38][R4.64] ;  /* 0x00000026041f7981 */ /* 0x000362000c1e1900 */
[----:B------:R-:W-:Y:S05]  /*1370*/  BRA `(.L_x_13977) ;  /* 0x0000000000107947 */ /* 0x000fea0003800000 */
.L_x_13976:
[----:B------:R-:W-:Y:S05]  /*1380*/  @!P0 BRA `(.L_x_13977) ;  /* 0x00000000000c8947 */ /* 0x000fea0003800000 */
[----:B--2---:R-:W2:Y:S04]  /*1390*/  LDG.E R4, desc[UR38][R10.64] ;  /* 0x000000260a047981 */ /* 0x004ea8000c1e1900 */
[----:B------:R-:W2:Y:S02]  /*13a0*/  LDG.E R31, desc[UR38][R10.64+0x4] ;  /* 0x000004260a1f7981 */ /* 0x000ea4000c1e1900 */
[----:B--2---:R-:W-:-:S07]  /*13b0*/  IMAD.IADD R31, R31, 0x1, -R4 ;  /* 0x000000011f1f7824 */ /* 0x004fce00078e0a04 */
.L_x_13977:
[----:B------:R-:W-:Y:S01]  /*13c0*/  ULDC.64 UR4, c[0x0][0xa10] ;  /* 0x0002840000047ab9 */ /* 0x000fe20000000a00 */
[----:B------:R-:W3:Y:S01]  /*13d0*/  LDC R9, c[0x0][0x448] ;  /* 0x00011200ff097b82 */ /* 0x000ee20000000800 */
[----:B------:R-:W-:-:S04]  /*13e0*/  ISETP.NE.U32.AND P0, PT, RZ, UR4, PT ;  /* 0x00000004ff007c0c */ /* 0x000fc8000bf05070 */
[----:B------:R-:W-:Y:S01]  /*13f0*/  ISETP.NE.AND.EX P0, PT, RZ, UR5, PT, P0 ;  /* 0x00000005ff007c0c */ /* 0x000fe2000bf05300 */
[----:B------:R-:W-:Y:S02]  /*1400*/  ULDC.64 UR4, c[0x0][0xa30] ;  /* 0x00028c0000047ab9 */ /* 0x000fe40000000a00 */
[----:B------:R-:W-:Y:S01]  /*1410*/  ISETP.NE.U32.AND P1, PT, RZ, UR4, PT ;  /* 0x00000004ff007c0c */ /* 0x000fe2000bf25070 */
[----:B-----5:R-:W-:Y:S01]  /*1420*/  IMAD.MOV.U32 R24, RZ, RZ, R31 ;  /* 0x000000ffff187224 */ /* 0x020fe200078e001f */
[----:B------:R-:W4:Y:S02]  /*1430*/  LDC.64 R12, c[0x0][0x9e0] ;  /* 0x00027800ff0c7b82 */ /* 0x000f240000000a00 */
[----:B------:R-:W-:-:S06]  /*1440*/  ISETP.NE.AND.EX P1, PT, RZ, UR5, PT, P1 ;  /* 0x00000005ff007c0c */ /* 0x000fcc000bf25310 */
[----:B-12---:R-:W1:Y:S08]  /*1450*/  @P0 LDC.64 R4, c[0x0][0xa10] ;  /* 0x00028400ff040b82 */ /* 0x006e700000000a00 */
[----:B------:R-:W2:Y:S01]  /*1460*/  @P1 LDC.64 R6, c[0x0][0xa30] ;  /* 0x00028c00ff061b82 */ /* 0x000ea20000000a00 */
[----:B-1----:R-:W-:-:S05]  /*1470*/  @P0 IMAD.WIDE R4, R35, 0x4, R4 ;  /* 0x0000000423040825 */ /* 0x002fca00078e0204 */
[----:B------:R-:W4:Y:S04]  /*1480*/  @P0 LDG.E R3, desc[UR38][R4.64] ;  /* 0x0000002604030981 */ /* 0x000f28000c1e1900 */
[----:B------:R-:W4:Y:S01]  /*1490*/  @P0 LDG.E R8, desc[UR38][R4.64+0x4] ;  /* 0x0000042604080981 */ /* 0x000f22000c1e1900 */
[----:B--2---:R-:W-:-:S05]  /*14a0*/  @P1 IMAD.WIDE R6, R35, 0x4, R6 ;  /* 0x0000000423061825 */ /* 0x004fca00078e0206 */
[----:B------:R1:W5:Y:S01]  /*14b0*/  @P1 LDG.E R24, desc[UR38][R6.64] ;  /* 0x0000002606181981 */ /* 0x000362000c1e1900 */
[----:B---3--:R-:W-:Y:S01]  /*14c0*/  ISETP.NE.AND P1, PT, R9, 0x1, PT ;  /* 0x000000010900780c */ /* 0x008fe20003f25270 */
[----:B------:R-:W-:Y:S01]  /*14d0*/  IMAD R15, R33, 0xc0, RZ ;  /* 0x000000c0210f7824 */ /* 0x000fe200078e02ff */
[----:B----4-:R-:W-:-:S04]  /*14e0*/  ISETP.GE.AND P2, PT, R13, 0x1, PT ;  /* 0x000000010d00780c */ /* 0x010fc80003f46270 */
[----:B------:R2:W-:Y:S07]  /*14f0*/  STL [R1+0x18], R15 ;  /* 0x0000180f01007387 */ /* 0x0005ee0000100800 */
[----:B------:R-:W3:Y:S08]  /*1500*/  @P1 LDC R9, c[0x0][0x44c] ;  /* 0x00011300ff091b82 */ /* 0x000ef00000000800 */
[----:B------:R-:W4:Y:S01]  /*1510*/  @P1 LDC R10, c[0x0][0x450] ;  /* 0x00011400ff0a1b82 */ /* 0x000f220000000800 */
[----:B------:R-:W-:-:S02]  /*1520*/  @P0 IMAD.IADD R29, R8, 0x1, -R3 ;  /* 0x00000001081d0824 */ /* 0x000fc400078e0a03 */
[----:B------:R-:W-:Y:S02]  /*1530*/  IMAD.IADD R8, R31, 0x1, -R0 ;  /* 0x000000011f087824 */ /* 0x000fe400078e0a00 */
[----:B------:R-:W-:Y:S02]  /*1540*/  VIADD R0, R15, 0xbf ;  /* 0x000000bf0f007836 */ /* 0x000fe40000000000 */
[----:B------:R-:W-:Y:S02]  /*1550*/  IMAD.IADD R11, R8, 0x1, R29 ;  /* 0x00000001080b7824 */ /* 0x000fe400078e021d */
[----:B---3--:R-:W-:-:S03]  /*1560*/  @P1 IMAD.HI.U32 R3, R0, R9, RZ ;  /* 0x0000000900031227 */ /* 0x008fc600078e00ff */
[----:B------:R2:W-:Y:S01]  /*1570*/  STL [R1+0x8], R11 ;  /* 0x0000080b01007387 */ /* 0x0005e20000100800 */
[----:B------:R-:W-:Y:S01]  /*1580*/  IMAD.MOV.U32 R5, RZ, RZ, R0 ;  /* 0x000000ffff057224 */ /* 0x000fe200078e0000 */
[----:B----4-:R-:W-:Y:S01]  /*1590*/  @P1 SHF.R.U32.HI R5, RZ, R10, R3 ;  /* 0x0000000aff051219 */ /* 0x010fe20000011603 */
[C---:B------:R-:W-:Y:S01]  /*15a0*/  VIADD R0, R11.reuse, 0x7f ;  /* 0x0000007f0b007836 */ /* 0x040fe20000000000 */
[----:B------:R-:W-:-:S04]  /*15b0*/  IADD3 R28, R11, 0x1, -R14 ;  /* 0x000000010b1c7810 */ /* 0x000fc80007ffe80e */
[----:B------:R-:W-:Y:S01]  /*15c0*/  SHF.R.S32.HI R3, RZ, 0x1f, R0 ;  /* 0x0000001fff037819 */ /* 0x000fe20000011400 */
[----:B-1----:R-:W-:-:S03]  /*15d0*/  IMAD.IADD R7, R28, 0x1, R5 ;  /* 0x000000011c077824 */ /* 0x002fc600078e0205 */
[----:B------:R-:W-:Y:S01]  /*15e0*/  LEA.HI R3, R3, R0, RZ, 0x7 ;  /* 0x0000000003037211 */ /* 0x000fe200078f38ff */
[----:B------:R-:W-:-:S03]  /*15f0*/  IMAD.IADD R0, R7, 0x1, R12 ;  /* 0x0000000107007824 */ /* 0x000fc600078e020c */
[----:B------:R-:W-:Y:S01]  /*1600*/  SHF.R.S32.HI R92, RZ, 0x7, R3 ;  /* 0x00000007ff5c7819 */ /* 0x000fe20000011403 */
[----:B--2---:R-:W-:Y:S06]  /*1610*/  @!P2 BRA `(.L_x_13978) ;  /* 0x000000000048a947 */ /* 0x004fec0003800000 */
        /* <DEDUP_REMOVED lines=11> */
.L_x_13980:
[----:B------:R-:W-:-:S13]  /*16d0*/  ISETP.NE.AND P0, PT, R13, 0x1, PT ;  /* 0x000000010d00780c */ /* 0x000fda0003f05270 */
[----:B------:R-:W1:Y:S02]  /*16e0*/  @P0 LDC.64 R4, c[0x0][0x9e8] ;  /* 0x00027a00ff040b82 */ /* 0x000e640000000a00 */
[----:B-1----:R-:W-:-:S05]  /*16f0*/  @P0 IMAD.HI.U32 R4, R3, R4, RZ ;  /* 0x0000000403040227 */ /* 0x002fca00078e00ff */
[----:B------:R-:W-:-:S07]  /*1700*/  @P0 SHF.R.U32.HI R3, RZ, R5, R4 ;  /* 0x00000005ff030219 */ /* 0x000fce0000011604 */
.L_x_13981:
[----:B------:R-:W-:Y:S05]  /*1710*/  BSYNC B0 ;  /* 0x0000000000007941 */ /* 0x000fea0003800000 */
.L_x_13979:
[----:B------:R-:W-:-:S05]  /*1720*/  IMAD R3, R3, R13, R13 ;  /* 0x0000000d03037224 */ /* 0x000fca00078e020d */
[----:B------:R-:W-:-:S07]  /*1730*/  VIMNMX R0, R0, R3, PT ;  /* 0x0000000300007248 */ /* 0x000fce0003fe0100 */
.L_x_13978:
        /* <DEDUP_REMOVED lines=20> */
.L_x_13984:
[----:B------:R-:W-:-:S13]  /*1880*/  ISETP.NE.AND P0, PT, R13, 0x1, PT ;  /* 0x000000010d00780c */ /* 0x000fda0003f05270 */
[----:B------:R-:W1:Y:S02]  /*1890*/  @P0 LDC.64 R6, c[0x0][0x9e8] ;  /* 0x00027a00ff060b82 */ /* 0x000e640000000a00 */
[----:B-1----:R-:W-:-:S05]  /*18a0*/  @P0 IMAD.HI.U32 R6, R3, R6, RZ ;  /* 0x0000000603060227 */ /* 0x002fca00078e00ff */
[----:B------:R-:W-:-:S07]  /*18b0*/  @P0 SHF.R.U32.HI R3, RZ, R7, R6 ;  /* 0x00000007ff030219 */ /* 0x000fce0000011606 */
.L_x_13985:
[----:B------:R-:W-:Y:S05]  /*18c0*/  BSYNC B0 ;  /* 0x0000000000007941 */ /* 0x000fea0003800000 */
.L_x_13983:
[----:B------:R-:W-:-:S05]  /*18d0*/  IMAD R3, R3, R13, RZ ;  /* 0x0000000d03037224 */ /* 0x000fca00078e02ff */
[----:B------:R-:W-:-:S07]  /*18e0*/  VIMNMX R4, R4, R3, !PT ;  /* 0x0000000304047248 */ /* 0x000fce0007fe0100 */
.L_x_13982:
        /* <DEDUP_REMOVED lines=31> */
[----:B0-----:R0:W1:Y:S01]  /*1ae0*/  LDC.64 R14, c[0x4][R0] ;  /* 0x01000000000e7b82 */ /* 0x0010620000000a00 */
        /* <DEDUP_REMOVED lines=11> */
.L_x_13988:
[----:B------:R-:W-:Y:S05]  /*1ba0*/  BSYNC B6 ;  /* 0x0000000000067941 */ /* 0x000fea0003800000 */
.L_x_13987:
        /* <DEDUP_REMOVED lines=20> */
.L_x_13990:
[----:B------:R-:W-:Y:S05]  /*1cf0*/  BSYNC B6 ;  /* 0x0000000000067941 */ /* 0x000fea0003800000 */
.L_x_13989:
[----:B------:R-:W-:Y:S01]  /*1d00*/  ULDC.64 UR4, c[0x0][0x9f8] ;  /* 0x00027e0000047ab9 */ /* 0x000fe20000000a00 */
[----:B------:R-:W2:Y:S01]  /*1d10*/  LDL R38, [R1+0x38] ;  /* 0x0000380001267983 */ /* 0x000ea20000100800 */
[----:B------:R-:W-:Y:S01]  /*1d20*/  ISETP.NE.U32.AND P0, PT, RZ, UR4, PT ;  /* 0x00000004ff007c0c */ /* 0x000fe2000bf05070 */
[----:B------:R-:W1:Y:S01]  /*1d30*/  LDC.64 R74, c[0x0][0x300] ;  /* 0x0000c000ff4a7b82 */ /* 0x000e620000000a00 */
[----:B0-----:R-:W-:Y:S01]  /*1d40*/  IMAD.IADD R14, R30, 0x1, R31 ;  /* 0x000000011e0e7824 */ /* 0x001fe200078e021f */
[----:B------:R-:W3:Y:S01]  /*1d50*/  LDL.LU R43, [R1] ;  /* 0x00000000012b7983 */ /* 0x000ee20000300800 */
[----:B------:R-:W-:Y:S01]  /*1d60*/  ISETP.NE.AND.EX P0, PT, RZ, UR5, PT, P0 ;  /* 0x00000005ff007c0c */ /* 0x000fe2000bf05300 */
[----:B------:R-:W-:Y:S01]  /*1d70*/  ULDC.64 UR6, c[0x0][0xa08] ;  /* 0x0002820000067ab9 */ /* 0x000fe20000000a00 */
[----:B------:R-:W-:Y:S01]  /*1d80*/  SHF.R.S32.HI R11, RZ, 0x1f, R34 ;  /* 0x0000001fff0b7819 */ /* 0x000fe20000011422 */
[----:B------:R-:W4:Y:S01]  /*1d90*/  LDL R36, [R1+0x3c] ;  /* 0x00003c0001247983 */ /* 0x000f220000100800 */
[----:B------:R-:W0:Y:S01]  /*1da0*/  S2R R42, SR_TID.X ;  /* 0x00000000002a7919 */ /* 0x000e220000002100 */
[----:B------:R-:W-:Y:S01]  /*1db0*/  SHF.R.S32.HI R41, RZ, 0x1f, R14 ;  /* 0x0000001fff297819 */ /* 0x000fe2000001140e */
[----:B------:R-:W-:Y:S01]  /*1dc0*/  ULDC.64 UR4, c[0x0][0x308] ;  /* 0x0000c20000047ab9 */ /* 0x000fe20000000a00 */
[----:B------:R-:W0:Y:S08]  /*1dd0*/  LDC R39, c[0x0][0x3f4] ;  /* 0x0000fd00ff277b82 */ /* 0x000e300000000800 */
[----:B------:R-:W1:Y:S08]  /*1de0*/  @P0 LDC.64 R4, c[0x0][0x9f8] ;  /* 0x00027e00ff040b82 */ /* 0x000e700000000a00 */
[----:B------:R-:W3:Y:S01]  /*1df0*/  LDC.64 R72, c[0x0][0x3f8] ;  /* 0x0000fe00ff487b82 */ /* 0x000ee20000000a00 */
[----:B-1----:R-:W-:-:S05]  /*1e00*/  @P0 IMAD.WIDE R4, R35, 0x4, R4 ;  /* 0x0000000423040825 */ /* 0x002fca00078e0204 */
[----:B------:R1:W4:Y:S01]  /*1e10*/  @P0 LDG.E R35, desc[UR38][R4.64] ;  /* 0x0000002604230981 */ /* 0x000322000c1e1900 */
[-C--:B------:R-:W-:Y:S01]  /*1e20*/  IMAD R0, R41, R74.reuse, RZ ;  /* 0x0000004a29007224 */ /* 0x080fe200078e02ff */
[----:B------:R-:W-:Y:S01]  /*1e30*/  ISETP.NE.U32.AND P0, PT, RZ, UR6, PT ;  /* 0x00000006ff007c0c */ /* 0x000fe2000bf05070 */
[C---:B------:R-:W-:Y:S01]  /*1e40*/  IMAD.WIDE.U32 R6, R14.reuse, R74, RZ ;  /* 0x0000004a0e067225 */ /* 0x040fe200078e00ff */
[----:B0-----:R-:W-:Y:S02]  /*1e50*/  SHF.R.U32.HI R40, RZ, 0x7, R42 ;  /* 0x00000007ff287819 */ /* 0x001fe4000001162a */
[----:B------:R-:W-:Y:S01]  /*1e60*/  ISETP.NE.AND.EX P0, PT, RZ, UR7, PT, P0 ;  /* 0x00000007ff007c0c */ /* 0x000fe2000bf05300 */
[----:B------:R-:W-:Y:S01]  /*1e70*/  IMAD R3, R14, R75, R0 ;  /* 0x0000004b0e037224 */ /* 0x000fe200078e0200 */
[C---:B------:R-:W-:Y:S01]  /*1e80*/  ISETP.NE.AND P6, PT, R40.reuse, 0x1, PT ;  /* 0x000000012800780c */ /* 0x040fe20003fc5270 */
[----:B------:R-:W-:Y:S01]  /*1e90*/  VIADD R65, R40, 0x8 ;  /* 0x0000000828417836 */ /* 0x000fe20000000000 */
[----:B------:R-:W-:Y:S01]  /*1ea0*/  SHF.R.S32.HI R19, RZ, 0x1f, R18 ;  /* 0x0000001fff137819 */ /* 0x000fe20000011412 */
[----:B------:R-:W-:Y:S01]  /*1eb0*/  IMAD.IADD R7, R7, 0x1, R3 ;  /* 0x0000000107077824 */ /* 0x000fe200078e0203 */
[----:B------:R-:W-:Y:S01]  /*1ec0*/  SHF.R.S32.HI R32, RZ, 0x1f, R17 ;  /* 0x0000001fff207819 */ /* 0x000fe20000011411 */
[----:B------:R-:W-:Y:S01]  /*1ed0*/  IMAD R3, R11, UR4, RZ ;  /* 0x000000040b037c24 */ /* 0x000fe2000f8e02ff */
[----:B------:R-:W-:Y:S01]  /*1ee0*/  SHF.R.S32.HI R153, RZ, 0x1f, R152 ;  /* 0x0000001fff997819 */ /* 0x000fe20000011498 */
[----:B-1----:R-:W-:-:S04]  /*1ef0*/  IMAD.WIDE.U32 R4, R34, UR4, R6 ;  /* 0x0000000422047c25 */ /* 0x002fc8000f8e0006 */
[----:B------:R-:W-:Y:S01]  /*1f00*/  IMAD R3, R34, UR5, R3 ;  /* 0x0000000522037c24 */ /* 0x000fe2000f8e0203 */
[----:B------:R-:W-:Y:S01]  /*1f10*/  ULDC.64 UR4, c[0x0][0x310] ;  /* 0x0000c40000047ab9 */ /* 0x000fe20000000a00 */
[----:B------:R-:W-:-:S04]  /*1f20*/  IMAD.WIDE.U32 R6, R17, R74, R18 ;  /* 0x0000004a11067225 */ /* 0x000fc800078e0012 */
[----:B------:R-:W-:Y:S02]  /*1f30*/  IMAD.IADD R5, R5, 0x1, R3 ;  /* 0x0000000105057824 */ /* 0x000fe400078e0203 */
[----:B------:R-:W-:Y:S02]  /*1f40*/  VIADD R40, R17, 0x60 ;  /* 0x0000006011287836 */ /* 0x000fe40000000000 */
[----:B------:R-:W-:Y:S02]  /*1f50*/  VIADD R42, R42, 0xffffff80 ;  /* 0xffffff802a2a7836 */ /* 0x000fe40000000000 */
[----:B------:R-:W-:Y:S02]  /*1f60*/  IMAD.SHL.U32 R40, R40, 0x40, RZ ;  /* 0x0000004028287824 */ /* 0x000fe400078e00ff */
[----:B------:R-:W-:Y:S02]  /*1f70*/  VIADD R67, R18, 0x20 ;  /* 0x0000002012437836 */ /* 0x000fe40000000000 */
[----:B------:R-:W-:Y:S01]  /*1f80*/  IMAD.SHL.U32 R64, R39, 0x2, RZ ;  /* 0x0000000227407824 */ /* 0x000fe200078e00ff */
[----:B------:R-:W-:-:S02]  /*1f90*/  LOP3.LUT R40, R40, 0x1c0, RZ, 0xc0, !PT ;  /* 0x000001c028287812 */ /* 0x000fc400078ec0ff */
[C---:B--2---:R-:W-:Y:S01]  /*1fa0*/  LOP3.LUT P1, RZ, R38.reuse, 0x4, RZ, 0xc0, !PT ;  /* 0x0000000426ff7812 */ /* 0x044fe2000782c0ff */
[----:B------:R-:W-:Y:S02]  /*1fb0*/  IMAD.SHL.U32 R71, R38, 0x40, RZ ;  /* 0x0000004026477824 */ /* 0x000fe400078e00ff */
[----:B------:R-:W-:Y:S01]  /*1fc0*/  VIADD R38, R17, 0x60 ;  /* 0x0000006011267836 */ /* 0x000fe20000000000 */
[----:B---3--:R-:W-:Y:S02]  /*1fd0*/  LOP3.LUT R43, R43, 0xfffffffb, RZ, 0xc0, !PT ;  /* 0xfffffffb2b2b7812 */ /* 0x008fe400078ec0ff */
[----:B------:R-:W-:Y:S02]  /*1fe0*/  LOP3.LUT R71, R71, 0x1c0, RZ, 0xc0, !PT ;  /* 0x000001c047477812 */ /* 0x000fe400078ec0ff */
[----:B------:R-:W-:Y:S02]  /*1ff0*/  SHF.R.S32.HI R66, RZ, 0x1f, R38 ;  /* 0x0000001fff427819 */ /* 0x000fe40000011426 */
[----:B------:R-:W-:-:S02]  /*2000*/  SHF.R.S32.HI R38, RZ, 0x1f, R42 ;  /* 0x0000001fff267819 */ /* 0x000fc4000001142a */
[----:B------:R-:W-:Y:S02]  /*2010*/  SHF.R.U32.HI R68, RZ, 0x3, R71 ;  /* 0x00000003ff447819 */ /* 0x000fe40000011647 */
[----:B------:R-:W-:Y:S02]  /*2020*/  @P1 LOP3.LUT R43, R43, 0x4, RZ, 0xfc, !PT ;  /* 0x000000042b2b1812 */ /* 0x000fe400078efcff */
[----:B------:R-:W-:-:S03]  /*2030*/  LEA.HI R38, R38, R42, RZ, 0x5 ;  /* 0x0000002a26267211 */ /* 0x000fc600078f28ff */
[----:B------:R0:W-:Y:S01]  /*2040*/  STL [R1], R43 ;  /* 0x0000002b01007387 */ /* 0x0001e20000100800 */
[----:B------:R-:W-:Y:S02]  /*2050*/  SHF.R.S32.HI R38, RZ, 0x5, R38 ;  /* 0x00000005ff267819 */ /* 0x000fe40000011426 */
[----:B----4-:R-:W-:Y:S02]  /*2060*/  SHF.R.S32.HI R0, RZ, 0x1f, R35 ;  /* 0x0000001fff007819 */ /* 0x010fe40000011423 */
[----:B------:R-:W-:Y:S02]  /*2070*/  SEL R35, R35, RZ, !P0 ;  /* 0x000000ff23237207 */ /* 0x000fe40004000000 */
[----:B------:R-:W-:-:S03]  /*2080*/  SEL R12, R0, RZ, !P0 ;  /* 0x000000ff000c7207 */ /* 0x000fc60004000000 */
[----:B------:R-:W-:Y:S02]  /*2090*/  IMAD.WIDE.U32 R8, R35, UR4, R4 ;  /* 0x0000000423087c25 */ /* 0x000fe4000f8e0004 */
[----:B------:R-:W1:Y:S02]  /*20a0*/  LDC.64 R4, c[0x0][0x408] ;  /* 0x00010200ff047b82 */ /* 0x000e640000000a00 */
[----:B------:R-:W-:Y:S01]  /*20b0*/  IMAD R0, R12, UR4, RZ ;  /* 0x000000040c007c24 */ /* 0x000fe2000f8e02ff */
[----:B------:R-:W-:-:S03]  /*20c0*/  IADD3 R77, P0, R8, R6, RZ ;  /* 0x00000006084d7210 */ /* 0x000fc60007f1e0ff */
[----:B------:R-:W-:Y:S01]  /*20d0*/  IMAD R3, R35, UR5, R0 ;  /* 0x0000000523037c24 */ /* 0x000fe2000f8e0200 */
[----:B------:R-:W-:Y:S05]  /*20e0*/  @!P6 WARPSYNC.ALL ;  /* 0x000000000000e948 */ /* 0x000fea0003800000 */
[----:B------:R-:W-:Y:S01]  /*20f0*/  ULDC.64 UR4, c[0x0][0x330] ;  /* 0x0000cc0000047ab9 */ /* 0x000fe20000000a00 */
[----:B------:R-:W-:Y:S02]  /*2100*/  IMAD R0, R32, R74, RZ ;  /* 0x0000004a20007224 */ /* 0x000fe400078e02ff */
[----:B------:R-:W-:Y:S02]  /*2110*/  IMAD R11, R11, UR4, RZ ;  /* 0x000000040b0b7c24 */ /* 0x000fe4000f8e02ff */
[----:B------:R-:W-:Y:S01]  /*2120*/  IMAD R13, R17, R75, R0 ;  /* 0x0000004b110d7224 */ /* 0x000fe200078e0200 */
[----:B------:R-:W-:Y:S01]  /*2130*/  SHF.L.U64.HI R75, R74, 0x7, R75 ;  /* 0x000000074a4b7819 */ /* 0x000fe2000001024b */
[----:B------:R-:W-:-:S02]  /*2140*/  IMAD.IADD R78, R9, 0x1, R3 ;  /* 0x00000001094e7824 */ /* 0x000fc400078e0203 */
[C---:B------:R-:W-:Y:S02]  /*2150*/  IMAD R15, R34.reuse, UR5, R11 ;  /* 0x00000005220f7c24 */ /* 0x040fe4000f8e020b */
[----:B------:R-:W-:Y:S01]  /*2160*/  IMAD.WIDE.U32 R10, R34, UR4, R18 ;  /* 0x00000004220a7c25 */ /* 0x000fe2000f8e0012 */
[----:B------:R-:W-:Y:S01]  /*2170*/  ULDC.64 UR4, c[0x0][0x338] ;  /* 0x0000ce0000047ab9 */ /* 0x000fe20000000a00 */
[----:B------:R-:W-:Y:S02]  /*2180*/  IADD3.X R76, R78, R7, R13, P0, !PT ;  /* 0x000000074e4c7210 */ /* 0x000fe400007fe40d */
[----:B------:R-:W-:Y:S01]  /*2190*/  IMAD R3, R12, UR4, RZ ;  /* 0x000000040c037c24 */ /* 0x000fe2000f8e02ff */
[----:B------:R-:W-:Y:S01]  /*21a0*/  ISETP.GE.AND P0, PT, R18, R39, PT ;  /* 0x000000271200720c */ /* 0x000fe20003f06270 */
[----:B------:R-:W-:Y:S01]  /*21b0*/  IMAD R0, R32, R72, RZ ;  /* 0x0000004820007224 */ /* 0x000fe200078e02ff */
[----:B-1----:R-:W-:Y:S01]  /*21c0*/  SHF.L.U64.HI R70, R4, 0x7, R5 ;  /* 0x0000000704467819 */ /* 0x002fe20000010205 */
[----:B------:R-:W-:Y:S01]  /*21d0*/  IMAD R37, R35, UR5, R3 ;  /* 0x0000000523257c24 */ /* 0x000fe2000f8e0203 */
[----:B------:R-:W-:Y:S01]  /*21e0*/  SEL R3, R39, RZ, P0 ;  /* 0x000000ff27037207 */ /* 0x000fe20000000000 */
[----:B------:R-:W-:-:S02]  /*21f0*/  IMAD.IADD R11, R11, 0x1, R15 ;  /* 0x000000010b0b7824 */ /* 0x000fc400078e020f */
[----:B------:R-:W-:Y:S02]  /*2200*/  IMAD R15, R17, R73, R0 ;  /* 0x00000049110f7224 */ /* 0x000fe400078e0200 */
[----:B------:R-:W-:Y:S01]  /*2210*/  IMAD.WIDE.U32 R58, R35, UR4, R10 ;  /* 0x00000004233a7c25 */ /* 0x000fe2000f8e000a */
[----:B------:R-:W-:Y:S02]  /*2220*/  ULDC UR4, c[0x0][0x2f4] ;  /* 0x0000bd0000047ab9 */ /* 0x000fe40000000800 */
[----:B------:R-:W-:Y:S01]  /*2230*/  ISETP.GE.AND P2, PT, R67, UR4, PT ;  /* 0x0000000443007c0c */ /* 0x000fe2000bf46270 */
[----:B------:R-:W-:Y:S02]  /*2240*/  IMAD R0, R32, R4, RZ ;  /* 0x0000000420007224 */ /* 0x000fe400078e02ff */
[----:B------:R-:W-:Y:S02]  /*2250*/  IMAD.IADD R3, R18, 0x1, R3 ;  /* 0x0000000112037824 */ /* 0x000fe400078e0203 */
[----:B------:R-:W-:-:S04]  /*2260*/  IMAD.WIDE.U32 R6, R17, R72, R152 ;  /* 0x0000004811067225 */ /* 0x000fc800078e0098 */
[----:B------:R-:W-:-:S04]  /*2270*/  IMAD.WIDE.U32 R10, R17, R72, R18 ;  /* 0x00000048110a7225 */ /* 0x000fc800078e0012 */
[----:B------:R-:W-:-:S04]  /*2280*/  IMAD.WIDE.U32 R30, R17, R4, R152 ;  /* 0x00000004111e7225 */ /* 0x000fc800078e0098 */
[C---:B------:R-:W-:Y:S01]  /*2290*/  IMAD R21, R17.reuse, R5, R0 ;  /* 0x0000000511157224 */ /* 0x040fe200078e0200 */
[----:B------:R-:W-:Y:S01]  /*22a0*/  SHF.R.S32.HI R0, RZ, 0x1f, R3 ;  /* 0x0000001fff007819 */ /* 0x000fe20000011403 */
[----:B------:R-:W-:-:S03]  /*22b0*/  IMAD.WIDE.U32 R12, R17, R4, R18 ;  /* 0x00000004110c7225 */ /* 0x000fc600078e0012 */
[----:B------:R-:W-:Y:S01]  /*22c0*/  LEA.HI R0, R0, R3, RZ, 0x3 ;  /* 0x0000000300007211 */ /* 0x000fe200078f18ff */
[----:B------:R-:W-:Y:S02]  /*22d0*/  IMAD.IADD R7, R7, 0x1, R15 ;  /* 0x0000000107077824 */ /* 0x000fe400078e020f */
[----:B------:R-:W-:Y:S01]  /*22e0*/  IMAD.IADD R11, R15, 0x1, R11 ;  /* 0x000000010f0b7824 */ /* 0x000fe200078e020b */
[----:B-----5:R-:W-:Y:S01]  /*22f0*/  SHF.R.S32.HI R15, RZ, 0x1f, R24 ;  /* 0x0000001fff0f7819 */ /* 0x020fe20000011418 */
[----:B------:R-:W-:Y:S02]  /*2300*/  IMAD.IADD R31, R31, 0x1, R21 ;  /* 0x000000011f1f7824 */ /* 0x000fe400078e0215 */
[----:B------:R-:W-:Y:S02]  /*2310*/  IMAD.IADD R13, R21, 0x1, R13 ;  /* 0x00000001150d7824 */ /* 0x000fe400078e020d */
[C---:B------:R-:W-:Y:S02]  /*2320*/  IMAD R3, R15.reuse, R72, RZ ;  /* 0x000000480f037224 */ /* 0x040fe400078e02ff */
[----:B------:R-:W-:-:S02]  /*2330*/  IMAD R15, R15, R4, RZ ;  /* 0x000000040f0f7224 */ /* 0x000fc400078e02ff */
[----:B------:R-:W-:-:S04]  /*2340*/  IMAD.WIDE.U32 R30, R24, R4, R30 ;  /* 0x00000004181e7225 */ /* 0x000fc800078e001e */
[----:B------:R-:W-:-:S04]  /*2350*/  IMAD.WIDE.U32 R20, R24, R4, R12 ;  /* 0x0000000418147225 */ /* 0x000fc800078e000c */
[----:B------:R-:W-:Y:S01]  /*2360*/  IMAD.SHL.U32 R69, R4, 0x80, RZ ;  /* 0x0000008004457824 */ /* 0x000fe200078e00ff */
[----:B------:R-:W-:Y:S01]  /*2370*/  LOP3.LUT R4, R40, 0x38, R0, 0xf8, !PT ;  /* 0x0000003828047812 */ /* 0x000fe200078ef800 */
[----:B------:R-:W-:Y:S02]  /*2380*/  VIADD R40, R17, 0x60 ;  /* 0x0000006011287836 */ /* 0x000fe40000000000 */
[----:B------:R-:W-:Y:S01]  /*2390*/  IMAD R61, R24, R73, R3 ;  /* 0x00000049183d7224 */ /* 0x000fe200078e0203 */
[----:B------:R-:W-:Y:S01]  /*23a0*/  LOP3.LUT R3, R71, 0x18, R18, 0xf8, !PT ;  /* 0x0000001847037812 */ /* 0x000fe200078ef812 */
[----:B------:R-:W-:Y:S01]  /*23b0*/  IMAD.SHL.U32 R40, R40, 0x40, RZ ;  /* 0x0000004028287824 */ /* 0x000fe200078e00ff */
[----:B------:R-:W-:Y:S01]  /*23c0*/  SHF.L.U64.HI R73, R72, 0x7, R73 ;  /* 0x0000000748497819 */ /* 0x000fe20000010249 */
[----:B------:R-:W-:Y:S01]  /*23d0*/  IMAD.WIDE.U32 R34, R24, R72, R10 ;  /* 0x0000004818227225 */ /* 0x000fe200078e000a */
[----:B------:R-:W-:Y:S02]  /*23e0*/  LOP3.LUT R3, R3, R68, RZ, 0x3c, !PT ;  /* 0x0000004403037212 */ /* 0x000fe400078e3cff */
[----:B------:R-:W-:Y:S01]  /*23f0*/  LOP3.LUT R40, R40, 0x1c0, RZ, 0xc0, !PT ;  /* 0x000001c028287812 */ /* 0x000fe200078ec0ff */
[----:B------:R-:W-:Y:S01]  /*2400*/  IMAD.WIDE.U32 R56, R24, R72, R6 ;  /* 0x0000004818387225 */ /* 0x000fe200078e0006 */
[----:B------:R-:W-:-:S02]  /*2410*/  IADD3 R10, P1, R17, R14, RZ ;  /* 0x0000000e110a7210 */ /* 0x000fc40007f3e0ff */
[----:B------:R-:W-:Y:S01]  /*2420*/  SHF.R.U32.HI R40, RZ, 0x3, R40 ;  /* 0x00000003ff287819 */ /* 0x000fe20000011628 */
[----:B------:R-:W-:Y:S01]  /*2430*/  IMAD R63, R38, 0x200, R3 ;  /* 0x00000200263f7824 */ /* 0x000fe200078e0203 */
[--C-:B------:R-:W-:Y:S01]  /*2440*/  LOP3.LUT R3, R71, 0x38, R0.reuse, 0xf8, !PT ;  /* 0x0000003847037812 */ /* 0x100fe200078ef800 */
[----:B------:R-:W-:Y:S01]  /*2450*/  IMAD R15, R24, R5, R15 ;  /* 0x00000005180f7224 */ /* 0x000fe200078e020f */
[----:B------:R-:W-:Y:S01]  /*2460*/  LOP3.LUT R12, R4, R40, RZ, 0x3c, !PT ;  /* 0x00000028040c7212 */ /* 0x000fe200078e3cff */
[----:B------:R-:W-:Y:S01]  /*2470*/  IMAD.X R11, R32, 0x1, R41, P1 ;  /* 0x00000001200b7824 */ /* 0x000fe200008e0629 */
[----:B------:R-:W-:Y:S01]  /*2480*/  LOP3.LUT R3, R3, R68, RZ, 0x3c, !PT ;  /* 0x0000004403037212 */ /* 0x000fe200078e3cff */
[----:B------:R-:W-:Y:S01]  /*2490*/  IMAD.IADD R62, R57, 0x1, R61 ;  /* 0x00000001393e7824 */ /* 0x000fe200078e023d */
[----:B------:R-:W-:Y:S01]  /*24a0*/  LOP3.LUT R7, R0, 0xfffffff8, RZ, 0xc0, !PT ;  /* 0xfffffff800077812 */ /* 0x000fe200078ec0ff */
[----:B------:R-:W-:Y:S01]  /*24b0*/  IMAD.SHL.U32 R74, R74, 0x80, RZ ;  /* 0x000000804a4a7824 */ /* 0x000fe200078e00ff */
[----:B------:R-:W-:Y:S01]  /*24c0*/  SHF.R.S32.HI R6, RZ, 0x3, R0 ;  /* 0x00000003ff067819 */ /* 0x000fe20000011400 */
[----:B------:R-:W-:Y:S01]  /*24d0*/  IMAD R4, R38, 0x200, R3 ;  /* 0x0000020026047824 */ /* 0x000fe200078e0203 */
[----:B------:R-:W-:Y:S01]  /*24e0*/  ISETP.GE.AND P1, PT, R18, UR4, PT ;  /* 0x0000000412007c0c */ /* 0x000fe2000bf26270 */
[----:B------:R-:W-:Y:S01]  /*24f0*/  IMAD.SHL.U32 R72, R72, 0x80, RZ ;  /* 0x0000008048487824 */ /* 0x000fe200078e00ff */
[----:B------:R-:W-:Y:S01]  /*2500*/  SHF.R.S32.HI R5, RZ, 0x1f, R7 ;  /* 0x0000001fff057819 */ /* 0x000fe20000011407 */
[----:B------:R-:W-:-:S02]  /*2510*/  IMAD.IADD R61, R61, 0x1, R35 ;  /* 0x000000013d3d7824 */ /* 0x000fc400078e0223 */
[----:B------:R-:W-:Y:S02]  /*2520*/  IMAD.IADD R60, R31, 0x1, R15 ;  /* 0x000000011f3c7824 */ /* 0x000fe400078e020f */
[----:B------:R-:W-:Y:S02]  /*2530*/  IMAD.IADD R32, R15, 0x1, R21 ;  /* 0x000000010f207824 */ /* 0x000fe400078e0215 */
[----:B------:R-:W-:Y:S02]  /*2540*/  IMAD.IADD R3, R36, 0x1, R12 ;  /* 0x0000000124037824 */ /* 0x000fe400078e020c */
[----:B------:R-:W-:Y:S01]  /*2550*/  IMAD.IADD R0, R59, 0x1, R37 ;  /* 0x000000013b007824 */ /* 0x000fe200078e0225 */
[----:B0-----:R-:W-:Y:S06]  /*2560*/  @!P6 BAR.SYNC.DEFER_BLOCKING 0x9, 0x100 ;  /* 0x024400000000eb1d */ /* 0x001fec0000010000 */
.L_x_14040:
[----:B------:R-:W2:Y:S01]  /*2570*/  LDL R39, [R1+0x38] ;  /* 0x0000380001277983 */ /* 0x000ea20000100800 */
[----:B0-----:R-:W0:Y:S03]  /*2580*/  LDC.64 R86, c[0x0][0x300] ;  /* 0x0000c000ff567b82 */ /* 0x001e260000000a00 */
[----:B------:R-:W3:Y:S01]  /*2590*/  LDL.LU R38, [R1] ;  /* 0x0000000001267983 */ /* 0x000ee20000300800 */
[----:B------:R-:W-:Y:S01]  /*25a0*/  VIADD R36, R26, 0xffffffff ;  /* 0xffffffff1a247836 */ /* 0x000fe20000000000 */
[----:B------:R-:W-:Y:S05]  /*25b0*/  YIELD ;  /* 0x0000000000007946 */ /* 0x000fea0003800000 */
[----:B------:R-:W1:Y:S01]  /*25c0*/  LDC.64 R80, c[0x0][0x2e8] ;  /* 0x0000ba00ff507b82 */ /* 0x000e620000000a00 */
[----:B------:R-:W-:Y:S01]  /*25d0*/  SHF.R.S32.HI R79, RZ, 0x1f, R36 ;  /* 0x0000001fff4f7819 */ /* 0x000fe20000011424 */
[-C--:B------:R-:W-:Y:S01]  /*25e0*/  IMAD R13, R75, R36.reuse, RZ ;  /* 0x000000244b0d7224 */ /* 0x080fe200078e02ff */
[----:B------:R-:W-:Y:S01]  /*25f0*/  BSSY B0, `(.L_x_13991) ;  /* 0x0000301000007945 */ /* 0x000fe20003800000 */
[----:B------:R-:W-:-:S04]  /*2600*/  IMAD.WIDE.U32 R14, R74, R36, RZ ;  /* 0x000000244a0e7225 */ /* 0x000fc800078e00ff */
[----:B------:R-:W-:Y:S01]  /*2610*/  IMAD R13, R79, R74, R13 ;  /* 0x0000004a4f0d7224 */ /* 0x000fe200078e020d */
[----:B------:R-:W-:Y:S01]  /*2620*/  IADD3 R26, P3, R77, R14, RZ ;  /* 0x0000000e4d1a7210 */ /* 0x000fe20007f7e0ff */
[----:B------:R-:W-:Y:S01]  /*2630*/  IMAD.MOV.U32 R84, RZ, RZ, R14 ;  /* 0x000000ffff547224 */ /* 0x000fe200078e000e */
[----:B------:R-:W4:Y:S01]  /*2640*/  LDC R88, c[0x0][0x3f4] ;  /* 0x0000fd00ff587b82 */ /* 0x000f220000000800 */
[----:B------:R-:W-:Y:S02]  /*2650*/  IMAD.IADD R85, R15, 0x1, R13 ;  /* 0x000000010f557824 */ /* 0x000fe400078e020d */
[----:B0-----:R-:W-:Y:S02]  /*2660*/  IMAD R37, R87, 0x60, RZ ;  /* 0x0000006057257824 */ /* 0x001fe400078e02ff */
[----:B------:R-:W-:-:S03]  /*2670*/  IMAD.WIDE.U32 R12, R86, 0x60, R84 ;  /* 0x00000060560c7825 */ /* 0x000fc600078e0054 */
[----:B------:R-:W-:Y:S01]  /*2680*/  IADD3 R15, P4, R77, R12, RZ ;  /* 0x0000000c4d0f7210 */ /* 0x000fe20007f9e0ff */
[----:B------:R-:W-:-:S03]  /*2690*/  IMAD R12, R22, 0x2000, R63 ;  /* 0x00002000160c7824 */ /* 0x000fc600078e023f */
[----:B------:R-:W-:Y:S01]  /*26a0*/  IADD3.X R14, R76, R13, R37, P4, !PT ;  /* 0x0000000d4c0e7210 */ /* 0x000fe200027fe425 */
[----:B------:R-:W-:Y:S01]  /*26b0*/  IMAD.X R13, R85, 0x1, R76, P3 ;  /* 0x00000001550d7824 */ /* 0x000fe200018e064c */
[CC--:B-1----:R-:W-:Y:S01]  /*26c0*/  LEA R40, P4, R15.reuse, R80.reuse, 0x1 ;  /* 0x000000500f287211 */ /* 0x0c2fe200078808ff */
[----:B------:R-:W-:Y:S01]  /*26d0*/  VIADD R82, R12, 0x20 ;  /* 0x000000200c527836 */ /* 0x000fe20000000000 */
[----:B------:R-:W-:Y:S01]  /*26e0*/  LEA R42, P3, R26, R80, 0x1 ;  /* 0x000000501a2a7211 */ /* 0x000fe200078608ff */
[----:B------:R-:W-:Y:S01]  /*26f0*/  IMAD R83, R12, 0x2, R25 ;  /* 0x000000020c537824 */ /* 0x000fe200078e0219 */
[----:B------:R-:W-:Y:S02]  /*2700*/  LEA.HI.X R41, R15, R81, R14, 0x1, P4 ;  /* 0x000000510f297211 */ /* 0x000fe400020f0c0e */
[----:B------:R-:W-:Y:S02]  /*2710*/  ISETP.GT.AND P4, PT, R36, R27, PT ;  /* 0x0000001b2400720c */ /* 0x000fe40003f84270 */
[----:B------:R-:W-:Y:S01]  /*2720*/  LEA.HI.X R43, R26, R81, R13, 0x1, P3 ;  /* 0x000000511a2b7211 */ /* 0x000fe200018f0c0d */
[----:B------:R-:W-:Y:S01]  /*2730*/  IMAD.MOV.U32 R26, RZ, RZ, R36 ;  /* 0x000000ffff1a7224 */ /* 0x000fe200078e0024 */
[----:B----4-:R-:W-:-:S02]  /*2740*/  ISETP.GE.AND P3, PT, R88, 0x1, PT ;  /* 0x000000015800780c */ /* 0x010fc40003f66270 */
[----:B--2---:R-:W-:Y:S02]  /*2750*/  LOP3.LUT P5, RZ, R39, 0x4, RZ, 0xc0, !PT ;  /* 0x0000000427ff7812 */ /* 0x004fe400078ac0ff */
[----:B---3--:R-:W-:-:S05]  /*2760*/  LOP3.LUT R38, R38, 0xfffffffd, RZ, 0xc0, !PT ;  /* 0xfffffffd26267812 */ /* 0x008fca00078ec0ff */
[----:B------:R-:W-:-:S05]  /*2770*/  @P4 LOP3.LUT R38, R38, 0x2, RZ, 0xfc, !PT ;  /* 0x0000000226264812 */ /* 0x000fca00078efcff */
[----:B------:R0:W-:Y:S01]  /*2780*/  STL [R1], R38 ;  /* 0x0000002601007387 */ /* 0x0001e20000100800 */
[----:B------:R-:W-:-:S04]  /*2790*/  @P5 VIADD R82, R12, 0xffffffe0 ;  /* 0xffffffe00c525836 */ /* 0x000fc80000000000 */
[----:B------:R-:W-:Y:S01]  /*27a0*/  IMAD R82, R82, 0x2, R25 ;  /* 0x0000000252527824 */ /* 0x000fe200078e0219 */
[----:B------:R-:W-:Y:S06]  /*27b0*/  @!P3 BRA `(.L_x_13992) ;  /* 0x0000002c0020b947 */ /* 0x000fec0003800000 */
[----:B------:R-:W-:Y:S01]  /*27c0*/  ULDC.U8 UR4, c[0x0][0x410] ;  /* 0x0001040000047ab9 */ /* 0x000fe20000000000 */
[-C--:B------:R-:W-:Y:S01]  /*27d0*/  IMAD R13, R73, R36.reuse, RZ ;  /* 0x00000024490d7224 */ /* 0x080fe200078e02ff */
[----:B------:R-:W-:Y:S01]  /*27e0*/  ISETP.NE.AND P3, PT, RZ, UR4, PT ;  /* 0x00000004ff007c0c */ /* 0x000fe2000bf65270 */
[----:B------:R-:W-:Y:S02]  /*27f0*/  IMAD R12, R70, R36, RZ ;  /* 0x00000024460c7224 */ /* 0x000fe400078e02ff */
[C---:B------:R-:W-:Y:S02]  /*2800*/  IMAD R13, R79.reuse, R72, R13 ;  /* 0x000000484f0d7224 */ /* 0x040fe400078e020d */
        /* <DEDUP_REMOVED lines=8> */
[----:B------:R1:W5:Y:S01]  /*2890*/  LDL R91, [R1+0x14] ;  /* 0x00001400015b7983 */ /* 0x0003620000100800 */
[----:B------:R-:W-:Y:S01]  /*28a0*/  ISETP.GE.AND P4, PT, R17, R90, PT ;  /* 0x0000005a1100720c */ /* 0x000fe20003f86270 */
[----:B------:R-:W-:Y:S01]  /*28b0*/  BSSY B1, `(.L_x_13994) ;  /* 0x000001e000017945 */ /* 0x000fe20003800000 */
[----:B------:R-:W-:Y:S02]  /*28c0*/  CS2R R36, SRZ ;  /* 0x0000000000247805 */ /* 0x000fe4000001ff00 */
[----:B------:R-:W-:Y:S02]  /*28d0*/  CS2R R52, SRZ ;  /* 0x0000000000347805 */ /* 0x000fe4000001ff00 */
[----:B------:R-:W-:Y:S02]  /*28e0*/  CS2R R80, SRZ ;  /* 0x0000000000507805 */ /* 0x000fe4000001ff00 */
[----:B------:R-:W-:Y:S02]  /*28f0*/  CS2R R54, SRZ ;  /* 0x0000000000367805 */ /* 0x000fe4000001ff00 */
[----:B------:R-:W-:-:S02]  /*2900*/  CS2R R44, SRZ ;  /* 0x00000000002c7805 */ /* 0x000fc4000001ff00 */
[----:B0-----:R-:W-:Y:S02]  /*2910*/  CS2R R38, SRZ ;  /* 0x0000000000267805 */ /* 0x001fe4000001ff00 */
[----:B------:R-:W-:Y:S02]  /*2920*/  CS2R R46, SRZ ;  /* 0x00000000002e7805 */ /* 0x000fe4000001ff00 */
[----:B------:R-:W-:Y:S01]  /*2930*/  CS2R R84, SRZ ;  /* 0x0000000000547805 */ /* 0x000fe2000001ff00 */
[----:B-1----:R-:W-:Y:S06]  /*2940*/  @P4 BRA `(.L_x_13995) ;  /* 0x0000000000504947 */ /* 0x002fec0003800000 */
        /* <DEDUP_REMOVED lines=16> */
[----:B------:R0:W5:Y:S02]  /*2a50*/  @!P3 LDG.E.64 R84, desc[UR38][R14.64] ;  /* 0x000000260e54b981 */ /* 0x000164000c1e1b00 */
[----:B-----5:R-:W-:-:S13]  /*2a60*/  ISETP.GE.AND P3, PT, R91, R88, PT ;  /* 0x000000585b00720c */ /* 0x020fda0003f66270 */
[----:B------:R0:W5:Y:S04]  /*2a70*/  @!P3 LDG.E.64 R52, desc[UR38][R12.64+0x20] ;  /* 0x000020260c34b981 */ /* 0x000168000c1e1b00 */
[----:B------:R0:W5:Y:S02]  /*2a80*/  @!P3 LDG.E.64 R54, desc[UR38][R14.64+0x20] ;  /* 0x000020260e36b981 */ /* 0x000164000c1e1b00 */
.L_x_13995:
[----:B------:R-:W-:Y:S05]  /*2a90*/  BSYNC B1 ;  /* 0x0000000000017941 */ /* 0x000fea0003800000 */
.L_x_13994:
        /* <DEDUP_REMOVED lines=34> */
.L_x_13997:
[----:B------:R-:W-:Y:S05]  /*2cc0*/  BSYNC B1 ;  /* 0x0000000000017941 */ /* 0x000fea0003800000 */
.L_x_13996:
[----:B0-----:R-:W-:Y:S01]  /*2cd0*/  IMAD.MOV.U32 R12, RZ, RZ, R80 ;  /* 0x000000ffff0c7224 */ /* 0x001fe200078e0050 */
        /* <DEDUP_REMOVED lines=33> */
.L_x_13998:
[----:B------:R-:W2:Y:S01]  /*2ef0*/  LDL R12, [R1+0x10] ;  /* 0x00001000010c7983 */ /* 0x000ea20000100800 */
[----:B------:R-:W-:Y:S01]  /*2f00*/  IMAD R79, R22, 0x8, R2 ;  /* 0x00000008164f7824 */ /* 0x000fe200078e0202 */
[----:B------:R-:W-:Y:S01]  /*2f10*/  BSSY B1, `(.L_x_13999) ;  /* 0x0000004000017945 */ /* 0x000fe20003800000 */
[----:B--2---:R-:W-:-:S04]  /*2f20*/  SHF.L.U32 R91, R12, 0x1f, RZ ;  /* 0x0000001f0c5b7819 */ /* 0x004fc800000006ff */
[----:B------:R-:W0:Y:S02]  /*2f30*/  SYNCS.PHASECHK.TRANS64.TRYWAIT P6, [R79+URZ+0x16890], R91 ;  /* 0x0168905b4f0075a7 */ /* 0x000e2400080c017f */
[----:B0-----:R-:W-:Y:S05]  /*2f40*/  @!P6 BRA `(.L_x_14000) ;  /* 0x000001a800c4e947 */ /* 0x001fea0003800000 */
.L_x_14325:
[----:B------:R-:W-:Y:S05]  /*2f50*/  BSYNC B1 ;  /* 0x0000000000017941 */ /* 0x000fea0003800000 */
.L_x_13999:
        /* <DEDUP_REMOVED lines=8> */
[----:B------:R-:W-:Y:S02]  /*2fe0*/  SHF.R.U64 R103, R84, 0x10, R85 ;  /* 0x0000001054677819 */ /* 0x000fe40000001255 */
[----:B------:R-:W-:Y:S02]  /*2ff0*/  SHF.R.U64 R99, R80, 0x10, R81 ;  /* 0x0000001050637819 */ /* 0x000fe40000001251 */
[----:B------:R-:W-:Y:S02]  /*3000*/  SHF.R.U32.HI R105, RZ, 0x10, R85 ;  /* 0x00000010ff697819 */ /* 0x000fe40000011655 */
[----:B------:R-:W-:Y:S02]  /*3010*/  PRMT R103, R51, 0x5432, R103 ;  /* 0x0000543233677816 */ /* 0x000fe40000000067 */
[----:B------:R-:W-:Y:S01]  /*3020*/  SHF.R.U32.HI R101, RZ, 0x10, R81 ;  /* 0x00000010ff657819 */ /* 0x000fe20000011651 */
[----:B--2---:R-:W-:Y:S01]  /*3030*/  IMAD.U32 R81, R14, 0x10000, RZ ;  /* 0x000100000e517824 */ /* 0x004fe200078e00ff */
        /* <DEDUP_REMOVED lines=14> */
[----:B------:R-:W-:-:S02]  /*3120*/  IMAD.U32 R102, R101, 0x10000, RZ ;  /* 0x0001000065667824 */ /* 0x000fc400078e00ff */
[----:B------:R-:W-:Y:S01]  /*3130*/  FMUL.FTZ R107, R84, R100 ;  /* 0x00000064546b7220 */ /* 0x000fe20000410000 */
[----:B------:R-:W-:Y:S01]  /*3140*/  FMUL.FTZ R84, R85, R106 ;  /* 0x0000006a55547220 */ /* 0x000fe20000410000 */
[----:B------:R-:W-:Y:S01]  /*3150*/  FFMA.FTZ R108, R15, R100, -R108 ;  /* 0x000000640f6c7223 */ /* 0x000fe2000001086c */
[C---:B------:R-:W-:Y:S02]  /*3160*/  IMAD.U32 R13, R12.reuse, 0x10000, RZ ;  /* 0x000100000c0d7824 */ /* 0x040fe400078e00ff */
[-C--:B------:R-:W-:Y:S01]  /*3170*/  FMUL.FTZ R100, R85, R102.reuse ;  /* 0x0000006655647220 */ /* 0x080fe20000410000 */
[----:B------:R-:W-:Y:S01]  /*3180*/  LOP3.LUT R101, R101, 0xffff0000, RZ, 0xc0, !PT ;  /* 0xffff000065657812 */ /* 0x000fe200078ec0ff */
[----:B------:R-:W-:Y:S01]  /*3190*/  FFMA.FTZ R84, R81, R102, -R84 ;  /* 0x0000006651547223 */ /* 0x000fe20000010854 */
[----:B------:R-:W-:Y:S01]  /*31a0*/  LOP3.LUT R12, R12, 0xffff0000, RZ, 0xc0, !PT ;  /* 0xffff00000c0c7812 */ /* 0x000fe200078ec0ff */
[----:B------:R-:W-:Y:S02]  /*31b0*/  IMAD.U32 R99, R99, 0x10000, RZ ;  /* 0x0001000063637824 */ /* 0x000fe400078e00ff */
[----:B------:R-:W-:Y:S01]  /*31c0*/  FFMA.FTZ R107, R15, R104, R107 ;  /* 0x000000680f6b7223 */ /* 0x000fe2000001006b */
        /* <DEDUP_REMOVED lines=14> */
.L_x_14006:
[----:B------:R-:W-:Y:S05]  /*32b0*/  BSYNC B3 ;  /* 0x0000000000037941 */ /* 0x000fea0003800000 */
.L_x_14005:
[----:B--2---:R1:W-:Y:S02]  /*32c0*/  STG.E.128 desc[UR38][R42.64], R12 ;  /* 0x0000000c2a007986 */ /* 0x0043e4000c101d26 */
.L_x_14004:
[----:B------:R-:W-:Y:S05]  /*32d0*/  BSYNC B2 ;  /* 0x0000000000027941 */ /* 0x000fea0003800000 */
.L_x_14003:
[----:B------:R-:W-:Y:S05]  /*32e0*/  @P2 BRA `(.L_x_14002) ;  /* 0x0000000000d42947 */ /* 0x000fea0003800000 */
[----:B------:R-:W2:Y:S01]  /*32f0*/  LDL R80, [R1+0x14] ;  /* 0x0000140001507983 */ /* 0x000ea20000100800 */
[----:B------:R-:W-:Y:S03]  /*3300*/  BSSY B2, `(.L_x_14007) ;  /* 0x0000032000027945 */ /* 0x000fe60003800000 */
[----:B-1----:R1:W3:Y:S01]  /*3310*/  LDS.128 R12, [R82+0xe000] ;  /* 0x00e00000520c7984 */ /* 0x0022e20000000c00 */
[----:B--2---:R-:W-:-:S13]  /*3320*/  ISETP.GE.AND P4, PT, R80, R88, PT ;  /* 0x000000585000720c */ /* 0x004fda0003f86270 */
[----:B-1-3--:R-:W-:Y:S05]  /*3330*/  @P4 BRA `(.L_x_14008) ;  /* 0x0000000000b84947 */ /* 0x00afea0003800000 */
[----:B------:R-:W-:Y:S02]  /*3340*/  SHF.R.U32.HI R80, RZ, 0x10, R55 ;  /* 0x00000010ff507819 */ /* 0x000fe40000011637 */
[----:B------:R-:W-:Y:S02]  /*3350*/  SHF.R.U32.HI R84, RZ, 0x10, R53 ;  /* 0x00000010ff547819 */ /* 0x000fe40000011635 */
[----:B------:R-:W-:Y:S01]  /*3360*/  SHF.R.U64 R81, R54, 0x10, R55 ;  /* 0x0000001036517819 */ /* 0x000fe20000001237 */
[----:B------:R-:W-:Y:S01]  /*3370*/  IMAD.U32 R54, R15, 0x10000, RZ ;  /* 0x000100000f367824 */ /* 0x000fe200078e00ff */
        /* <DEDUP_REMOVED lines=42> */
.L_x_14008:
[----:B------:R-:W-:Y:S05]  /*3620*/  BSYNC B2 ;  /* 0x0000000000027941 */ /* 0x000fea0003800000 */
.L_x_14007:
[----:B------:R2:W-:Y:S02]  /*3630*/  STG.E.128 desc[UR38][R42.64+0x40], R12 ;  /* 0x0000400c2a007986 */ /* 0x0005e4000c101d26 */
.L_x_14002:
[----:B------:R-:W-:Y:S05]  /*3640*/  BSYNC B1 ;  /* 0x0000000000017941 */ /* 0x000fea0003800000 */
.L_x_14001:
        /* <DEDUP_REMOVED lines=53> */
.L_x_14013:
[----:B------:R-:W-:Y:S05]  /*39a0*/  BSYNC B2 ;  /* 0x0000000000027941 */ /* 0x000fea0003800000 */
.L_x_14012:
[----:B--2---:R3:W-:Y:S02]  /*39b0*/  STG.E.128 desc[UR38][R40.64], R12 ;  /* 0x0000000c28007986 */ /* 0x0047e4000c101d26 */
.L_x_14011:
[----:B------:R-:W-:Y:S05]  /*39c0*/  BSYNC B1 ;  /* 0x0000000000017941 */ /* 0x000fea0003800000 */
.L_x_14010:
[----:B------:R-:W-:Y:S05]  /*39d0*/  @P2 BRA `(.L_x_14009) ;  /* 0x0000001c00082947 */ /* 0x000fea0003800000 */
[----:B-12---:R-:W2:Y:S01]  /*39e0*/  LDL R42, [R1+0x14] ;  /* 0x00001400012a7983 */ /* 0x006ea20000100800 */
[----:B------:R-:W-:Y:S03]  /*39f0*/  BSSY B1, `(.L_x_14014) ;  /* 0x0000032000017945 */ /* 0x000fe60003800000 */
[----:B---3--:R1:W3:Y:S01]  /*3a00*/  LDS.128 R12, [R82+0x11000] ;  /* 0x01100000520c7984 */ /* 0x0082e20000000c00 */
        /* <DEDUP_REMOVED lines=48> */
.L_x_14015:
[----:B------:R-:W-:Y:S05]  /*3d10*/  BSYNC B1 ;  /* 0x0000000000017941 */ /* 0x000fea0003800000 */
.L_x_14014:
[----:B------:R4:W-:Y:S01]  /*3d20*/  STG.E.128 desc[UR38][R40.64+0x40], R12 ;  /* 0x0000400c28007986 */ /* 0x0009e2000c101d26 */
[----:B------:R-:W-:Y:S05]  /*3d30*/  BRA `(.L_x_14009) ;  /* 0x0000001800307947 */ /* 0x000fea0003800000 */
.L_x_13993:
[C---:B------:R-:W-:Y:S02]  /*3d40*/  ISETP.GE.AND P3, PT, R17.reuse, R90, PT ;  /* 0x0000005a1100720c */ /* 0x040fe40003f66270 */
[----:B0-----:R-:W-:Y:S02]  /*3d50*/  CS2R R38, SRZ ;  /* 0x0000000000267805 */ /* 0x001fe4000001ff00 */
[----:B------:R-:W-:Y:S01]  /*3d60*/  CS2R R36, SRZ ;  /* 0x0000000000247805 */ /* 0x000fe2000001ff00 */
[----:B------:R-:W-:Y:S01]  /*3d70*/  VIADD R44, R17, 0x60 ;  /* 0x00000060112c7836 */ /* 0x000fe20000000000 */
        /* <DEDUP_REMOVED lines=44> */
.L_x_14017:
[----:B------:R-:W-:Y:S05]  /*4040*/  BSYNC B1 ;  /* 0x0000000000017941 */ /* 0x000fea0003800000 */
.L_x_14016:
[----:B-----5:R-:W-:Y:S01]  /*4050*/  IMAD.MOV.U32 R48, RZ, RZ, R42 ;  /* 0x000000ffff307224 */ /* 0x020fe200078e002a */
[----:B------:R-:W-:Y:S01]  /*4060*/  UISETP.NE.AND UP0, UPT, UR37, 0x3, UPT ;  /* 0x000000032500788c */ /* 0x000fe2000bf05270 */
        /* <DEDUP_REMOVED lines=34> */
.L_x_14018:
[----:B------:R-:W2:Y:S01]  /*4290*/  LDL R48, [R1+0x10] ;  /* 0x0000100001307983 */ /* 0x000ea20000100800 */
[----:B------:R-:W-:Y:S01]  /*42a0*/  IMAD R79, R22, 0x8, R2 ;  /* 0x00000008164f7824 */ /* 0x000fe200078e0202 */
[----:B------:R-:W0:Y:S01]  /*42b0*/  LDC R95, c[0x0][0x2f4] ;  /* 0x0000bd00ff5f7b82 */ /* 0x000e220000000800 */
[----:B------:R-:W-:Y:S01]  /*42c0*/  BSSY B1, `(.L_x_14019) ;  /* 0x0000005000017945 */ /* 0x000fe20003800000 */
[----:B0-----:R-:W-:Y:S01]  /*42d0*/  IMAD.IADD R97, R95, 0x1, -R64 ;  /* 0x000000015f617824 */ /* 0x001fe200078e0a40 */
[----:B--2---:R-:W-:-:S04]  /*42e0*/  SHF.L.U32 R91, R48, 0x1f, RZ ;  /* 0x0000001f305b7819 */ /* 0x004fc800000006ff */
[----:B------:R-:W0:Y:S02]  /*42f0*/  SYNCS.PHASECHK.TRANS64.TRYWAIT P5, [R79+URZ+0x16890], R91 ;  /* 0x0168905b4f0075a7 */ /* 0x000e2400080a017f */
[----:B0-----:R-:W-:Y:S05]  /*4300*/  @!P5 BRA `(.L_x_14020) ;  /* 0x0000019400e8d947 */ /* 0x001fea0003800000 */
.L_x_14326:
[----:B------:R-:W-:Y:S05]  /*4310*/  BSYNC B1 ;  /* 0x0000000000017941 */ /* 0x000fea0003800000 */
.L_x_14019:
        /* <DEDUP_REMOVED lines=11> */
[----:B------:R-:W-:-:S05]  /*43d0*/  IMAD.IADD R99, R99, 0x1, R89 ;  /* 0x0000000163637824 */ /* 0x000fca00078e0259 */
[----:B------:R-:W-:Y:S01]  /*43e0*/  IADD3.X R96, R78, R99, R5, P5, P6 ;  /* 0x000000634e607210 */ /* 0x000fe20002fec405 */
[----:B-1----:R-:W-:Y:S01]  /*43f0*/  VIADD R51, R49, 0xffffff80 ;  /* 0xffffff8031337836 */ /* 0x002fe20000000000 */
[----:B------:R-:W-:-:S04]  /*4400*/  SHF.R.S32.HI R49, RZ, 0x1f, R48 ;  /* 0x0000001fff317819 */ /* 0x000fc80000011430 */
[----:B------:R-:W-:Y:S02]  /*4410*/  LEA.HI R49, R49, R48, RZ, 0x4 ;  /* 0x0000003031317211 */ /* 0x000fe400078f20ff */
[----:B------:R-:W-:Y:S02]  /*4420*/  SHF.R.S32.HI R50, RZ, 0x1f, R51 ;  /* 0x0000001fff327819 */ /* 0x000fe40000011433 */
[----:B------:R-:W-:Y:S02]  /*4430*/  LEA.HI.SX32 R49, R49, R6, 0x1c ;  /* 0x0000000631317211 */ /* 0x000fe400078fe2ff */
[----:B------:R-:W-:-:S03]  /*4440*/  LEA.HI R50, R50, R51, RZ, 0x5 ;  /* 0x0000003332327211 */ /* 0x000fc600078f28ff */
[----:B------:R-:W-:Y:S01]  /*4450*/  IMAD.SHL.U32 R98, R49, 0x8, RZ ;  /* 0x0000000831627824 */ /* 0x000fe200078e00ff */
[----:B------:R-:W-:-:S04]  /*4460*/  SHF.R.S32.HI R50, RZ, 0x5, R50 ;  /* 0x00000005ff327819 */ /* 0x000fc80000011432 */
[----:B------:R-:W-:-:S04]  /*4470*/  LOP3.LUT R49, R71, 0x38, R98, 0xf8, !PT ;  /* 0x0000003847317812 */ /* 0x000fc800078ef862 */
[----:B------:R-:W-:-:S05]  /*4480*/  LOP3.LUT R49, R49, R68, RZ, 0x3c, !PT ;  /* 0x0000004431317212 */ /* 0x000fca00078e3cff */
        /* <DEDUP_REMOVED lines=9> */
[----:B--2---:R-:W-:Y:S01]  /*4520*/  IMAD.U32 R103, R53, 0x10000, RZ ;  /* 0x0001000035677824 */ /* 0x004fe200078e00ff */
[----:B------:R-:W-:Y:S01]  /*4530*/  SHF.R.U32.HI R13, RZ, 0x10, R13 ;  /* 0x00000010ff0d7819 */ /* 0x000fe2000001160d */
[----:B------:R-:W-:Y:S01]  /*4540*/  IMAD.U32 R115, R55, 0x10000, RZ ;  /* 0x0001000037737824 */ /* 0x000fe200078e00ff */
[----:B------:R-:W-:Y:S01]  /*4550*/  SHF.R.U32.HI R102, RZ, 0x10, R37 ;  /* 0x00000010ff667819 */ /* 0x000fe20000011625 */
[----:B-1----:R-:W-:Y:S01]  /*4560*/  IMAD.U32 R105, R51, 0x10000, RZ ;  /* 0x0001000033697824 */ /* 0x002fe200078e00ff */
[----:B------:R-:W-:Y:S01]  /*4570*/  PRMT R116, R116, 0x5410, R13 ;  /* 0x0000541074747816 */ /* 0x000fe2000000000d */
[----:B------:R-:W-:Y:S01]  /*4580*/  IMAD.U32 R104, R50, 0x10000, RZ ;  /* 0x0001000032687824 */ /* 0x000fe200078e00ff */
[----:B------:R-:W-:Y:S02]  /*4590*/  PRMT R13, R110, 0x5432, R102 ;  /* 0x000054326e0d7816 */ /* 0x000fe40000000066 */
[--C-:B------:R-:W-:Y:S01]  /*45a0*/  SHF.R.U64 R14, R14, 0x10, R15.reuse ;  /* 0x000000100e0e7819 */ /* 0x100fe2000000120f */
[----:B------:R-:W-:Y:S01]  /*45b0*/  IMAD.U32 R120, R116, 0x10000, RZ ;  /* 0x0001000074787824 */ /* 0x000fe200078e00ff */
[----:B------:R-:W-:Y:S01]  /*45c0*/  SHF.R.U32.HI R100, RZ, 0x10, R15 ;  /* 0x00000010ff647819 */ /* 0x000fe2000001160f */
[----:B------:R-:W-:Y:S01]  /*45d0*/  IMAD.U32 R102, R13, 0x10000, RZ ;  /* 0x000100000d667824 */ /* 0x000fe200078e00ff */
[----:B------:R-:W-:Y:S01]  /*45e0*/  SHF.R.U64 R15, R36, 0x10, R37 ;  /* 0x00000010240f7819 */ /* 0x000fe20000001225 */
[----:B------:R-:W-:Y:S01]  /*45f0*/  IMAD.U32 R37, R49, 0x10000, RZ ;  /* 0x0001000031257824 */ /* 0x000fe200078e00ff */
[----:B------:R-:W-:Y:S01]  /*4600*/  SHF.R.U32.HI R101, RZ, 0x10, R39 ;  /* 0x00000010ff657819 */ /* 0x000fe20000011627 */
[C---:B------:R-:W-:Y:S01]  /*4610*/  FMUL.FTZ R122, R103.reuse, R102 ;  /* 0x00000066677a7220 */ /* 0x040fe20000410000 */
[----:B------:R-:W-:Y:S01]  /*4620*/  PRMT R15, R118, 0x5410, R15 ;  /* 0x00005410760f7816 */ /* 0x000fe2000000000f */
[----:B------:R-:W-:Y:S01]  /*4630*/  FMUL.FTZ R124, R103, R120 ;  /* 0x00000078677c7220 */ /* 0x000fe20000410000 */
[----:B------:R-:W-:-:S02]  /*4640*/  LOP3.LUT R53, R53, 0xffff0000, RZ, 0xc0, !PT ;  /* 0xffff000035357812 */ /* 0x000fc400078ec0ff */
[----:B------:R-:W-:Y:S01]  /*4650*/  LOP3.LUT R118, R13, 0xffff0000, RZ, 0xc0, !PT ;  /* 0xffff00000d767812 */ /* 0x000fe200078ec0ff */
[C---:B------:R-:W-:Y:S01]  /*4660*/  FFMA.FTZ R13, R37.reuse, R120, -R122 ;  /* 0x00000078250d7223 */ /* 0x040fe2000001087a */
[----:B------:R-:W-:Y:S01]  /*4670*/  SHF.R.U64 R36, R38, 0x10, R39 ;  /* 0x0000001026247819 */ /* 0x000fe20000001227 */
[----:B------:R-:W-:Y:S01]  /*4680*/  FFMA.FTZ R37, R37, R102, R124 ;  /* 0x0000006625257223 */ /* 0x000fe2000001007c */
[----:B------:R-:W-:Y:S01]  /*4690*/  PRMT R117, R117, 0x5410, R101 ;  /* 0x0000541075757816 */ /* 0x000fe20000000065 */
[----:B------:R-:W-:Y:S01]  /*46a0*/  FMUL.FTZ R120, R53, R118 ;  /* 0x0000007635787220 */ /* 0x000fe20000410000 */
[----:B------:R-:W-:Y:S01]  /*46b0*/  LOP3.LUT R39, R49, 0xffff0000, RZ, 0xc0, !PT ;  /* 0xffff000031277812 */ /* 0x000fe200078ec0ff */
[----:B------:R-:W-:Y:S01]  /*46c0*/  IMAD.U32 R49, R52, 0x10000, RZ ;  /* 0x0001000034317824 */ /* 0x000fe200078e00ff */
[----:B------:R-:W-:Y:S01]  /*46d0*/  PRMT R100, R107, 0x5432, R100 ;  /* 0x000054326b647816 */ /* 0x000fe20000000064 */
[----:B------:R-:W-:Y:S01]  /*46e0*/  IMAD.U32 R122, R117, 0x10000, RZ ;  /* 0x00010000757a7824 */ /* 0x000fe200078e00ff */
[----:B------:R-:W-:Y:S01]  /*46f0*/  LOP3.LUT R116, R116, 0xffff0000, RZ, 0xc0, !PT ;  /* 0xffff000074747812 */ /* 0x000fe200078ec0ff */
[----:B------:R-:W-:Y:S01]  /*4700*/  IMAD.U32 R101, R15, 0x10000, RZ ;  /* 0x000100000f657824 */ /* 0x000fe200078e00ff */
[----:B------:R-:W-:Y:S01]  /*4710*/  LOP3.LUT R55, R55, 0xffff0000, RZ, 0xc0, !PT ;  /* 0xffff000037377812 */ /* 0x000fe200078ec0ff */
[C---:B------:R-:W-:Y:S01]  /*4720*/  IMAD.U32 R124, R100.reuse, 0x10000, RZ ;  /* 0x00010000647c7824 */ /* 0x040fe200078e00ff */
[----:B------:R-:W-:Y:S01]  /*4730*/  PRMT R12, R109, 0x5432, R12 ;  /* 0x000054326d0c7816 */ /* 0x000fe2000000000c */
[-C--:B------:R-:W-:Y:S01]  /*4740*/  FFMA.FTZ R102, R39, R116.reuse, -R120 ;  /* 0x0000007427667223 */ /* 0x080fe20000010878 */
[----:B------:R-:W-:Y:S01]  /*4750*/  FMUL.FTZ R126, R53, R116 ;  /* 0x00000074357e7220 */ /* 0x000fe20000410000 */
[----:B------:R-:W-:Y:S01]  /*4760*/  LOP3.LUT R120, R117, 0xffff0000, RZ, 0xc0, !PT ;  /* 0xffff000075787812 */ /* 0x000fe200078ec0ff */
[C---:B------:R-:W-:Y:S01]  /*4770*/  FMUL.FTZ R128, R115.reuse, R122 ;  /* 0x0000007a73807220 */ /* 0x040fe20000410000 */
[----:B------:R-:W-:Y:S01]  /*4780*/  FMUL.FTZ R115, R115, R124 ;  /* 0x0000007c73737220 */ /* 0x000fe20000410000 */
[----:B------:R-:W-:Y:S01]  /*4790*/  LOP3.LUT R100, R100, 0xffff0000, RZ, 0xc0, !PT ;  /* 0xffff000064647812 */ /* 0x000fe200078ec0ff */
[----:B------:R-:W-:Y:S01]  /*47a0*/  FFMA.FTZ R116, R39, R118, R126 ;  /* 0x0000007627747223 */ /* 0x000fe2000001007e */
[----:B------:R-:W-:Y:S01]  /*47b0*/  LOP3.LUT R51, R51, 0xffff0000, RZ, 0xc0, !PT ;  /* 0xffff000033337812 */ /* 0x000fe200078ec0ff */
[----:B------:R-:W-:Y:S01]  /*47c0*/  FMUL.FTZ R118, R55, R120 ;  /* 0x0000007837767220 */ /* 0x000fe20000410000 */
[----:B------:R-:W-:Y:S01]  /*47d0*/  LOP3.LUT R52, R52, 0xffff0000, RZ, 0xc0, !PT ;  /* 0xffff000034347812 */ /* 0x000fe200078ec0ff */
[----:B------:R-:W-:Y:S01]  /*47e0*/  FFMA.FTZ R39, R105, R124, -R128 ;  /* 0x0000007c69277223 */ /* 0x000fe20000010880 */
[----:B------:R-:W-:Y:S01]  /*47f0*/  IMAD.U32 R53, R12, 0x10000, RZ ;  /* 0x000100000c357824 */ /* 0x000fe200078e00ff */
[----:B------:R-:W-:Y:S01]  /*4800*/  LOP3.LUT R15, R15, 0xffff0000, RZ, 0xc0, !PT ;  /* 0xffff00000f0f7812 */ /* 0x000fe200078ec0ff */
[----:B------:R-:W-:Y:S01]  /*4810*/  FFMA.FTZ R105, R105, R122, R115 ;  /* 0x0000007a69697223 */ /* 0x000fe20000010073 */
[----:B------:R-:W-:Y:S01]  /*4820*/  FMUL.FTZ R122, R55, R100 ;  /* 0x00000064377a7220 */ /* 0x000fe20000410000 */
[----:B------:R-:W-:-:S02]  /*4830*/  IMAD.U32 R38, R48, 0x10000, RZ ;  /* 0x0001000030267824 */ /* 0x000fc400078e00ff */
[----:B------:R-:W-:Y:S01]  /*4840*/  FFMA.FTZ R100, R51, R100, -R118 ;  /* 0x0000006433647223 */ /* 0x000fe20000010876 */
[C---:B------:R-:W-:Y:S01]  /*4850*/  FMUL.FTZ R103, R49.reuse, R101 ;  /* 0x0000006531677220 */ /* 0x040fe20000410000 */
[----:B------:R-:W-:Y:S01]  /*4860*/  LOP3.LUT R48, R48, 0xffff0000, RZ, 0xc0, !PT ;  /* 0xffff000030307812 */ /* 0x000fe200078ec0ff */
[----:B------:R-:W-:Y:S01]  /*4870*/  FMUL.FTZ R118, R49, R53 ;  /* 0x0000003531767220 */ /* 0x000fe20000410000 */
[----:B------:R-:W-:Y:S01]  /*4880*/  LOP3.LUT R55, R12, 0xffff0000, RZ, 0xc0, !PT ;  /* 0xffff00000c377812 */ /* 0x000fe200078ec0ff */
[----:B------:R-:W-:Y:S01]  /*4890*/  FMUL.FTZ R49, R52, R15 ;  /* 0x0000000f34317220 */ /* 0x000fe20000410000 */
[----:B------:R-:W-:Y:S01]  /*48a0*/  PRMT R36, R106, 0x5432, R36 ;  /* 0x000054326a247816 */ /* 0x000fe20000000024 */
[----:B------:R-:W-:Y:S01]  /*48b0*/  FFMA.FTZ R12, R38, R53, -R103 ;  /* 0x00000035260c7223 */ /* 0x000fe20000010867 */
[----:B------:R-:W-:Y:S01]  /*48c0*/  LOP3.LUT R114, R50, 0xffff0000, RZ, 0xc0, !PT ;  /* 0xffff000032727812 */ /* 0x000fe200078ec0ff */
[----:B------:R-:W-:Y:S02]  /*48d0*/  IMAD.U32 R50, R54, 0x10000, RZ ;  /* 0x0001000036327824 */ /* 0x000fe400078e00ff */
[----:B------:R-:W-:Y:S01]  /*48e0*/  FFMA.FTZ R38, R38, R101, R118 ;  /* 0x0000006526267223 */ /* 0x000fe20000010076 */
[----:B------:R-:W-:Y:S01]  /*48f0*/  LOP3.LUT R54, R54, 0xffff0000, RZ, 0xc0, !PT ;  /* 0xffff000036367812 */ /* 0x000fe200078ec0ff */
[-C--:B------:R-:W-:Y:S01]  /*4900*/  FMUL.FTZ R103, R52, R55.reuse ;  /* 0x0000003734677220 */ /* 0x080fe20000410000 */
[----:B------:R-:W-:Y:S01]  /*4910*/  PRMT R14, R108, 0x5432, R14 ;  /* 0x000054326c0e7816 */ /* 0x000fe2000000000e */
[----:B------:R-:W-:Y:S01]  /*4920*/  FFMA.FTZ R49, R48, R55, -R49 ;  /* 0x0000003730317223 */ /* 0x000fe20000010831 */
[C---:B------:R-:W-:Y:S01]  /*4930*/  LOP3.LUT R101, R36.reuse, 0xffff0000, RZ, 0xc0, !PT ;  /* 0xffff000024657812 */ /* 0x040fe200078ec0ff */
[----:B------:R-:W-:-:S02]  /*4940*/  IMAD.U32 R55, R36, 0x10000, RZ ;  /* 0x0001000024377824 */ /* 0x000fc400078e00ff */
[----:B------:R-:W-:Y:S01]  /*4950*/  FFMA.FTZ R120, R51, R120, R122 ;  /* 0x0000007833787223 */ /* 0x000fe2000001007a */
[----:B------:R-:W-:Y:S01]  /*4960*/  LOP3.LUT R53, R14, 0xffff0000, RZ, 0xc0, !PT ;  /* 0xffff00000e357812 */ /* 0x000fe200078ec0ff */
        /* <DEDUP_REMOVED lines=20> */
.L_x_14024:
[----:B------:R-:W-:Y:S05]  /*4ab0*/  BSYNC B2 ;  /* 0x0000000000027941 */ /* 0x000fea0003800000 */
.L_x_14023:
[----:B------:R-:W-:Y:S02]  /*4ac0*/  ISETP.GE.AND P5, PT, R98, R95, PT ;  /* 0x0000005f6200720c */ /* 0x000fe40003fa6270 */
[----:B------:R-:W-:-:S11]  /*4ad0*/  P2R R13, PR, RZ, 0x1 ;  /* 0x00000001ff0d7803 */ /* 0x000fd60000000000 */
[--C-:B------:R-:W-:Y:S02]  /*4ae0*/  @!P5 SHF.R.S32.HI R12, RZ, 0x1f, R98.reuse ;  /* 0x0000001fff0cd819 */ /* 0x100fe40000011462 */
[----:B------:R-:W-:-:S04]  /*4af0*/  @!P5 IADD3 R88, P0, P6, R8, R88, R98 ;  /* 0x000000580858d210 */ /* 0x000fc80007e1e062 */
[----:B------:R-:W-:Y:S02]  /*4b00*/  @!P5 IADD3.X R99, R78, R99, R12, P0, P6 ;  /* 0x000000634e63d210 */ /* 0x000fe400007ec40c */
[CC--:B------:R-:W-:Y:S02]  /*4b10*/  LEA R12, P6, R94.reuse, R80.reuse, 0x1 ;  /* 0x000000505e0c7211 */ /* 0x0c0fe400078c08ff */
[----:B------:R-:W-:Y:S02]  /*4b20*/  ISETP.NE.AND P0, PT, R13, RZ, PT ;  /* 0x000000ff0d00720c */ /* 0x000fe40003f05270 */
[----:B------:R-:W-:Y:S02]  /*4b30*/  LEA.HI.X R13, R94, R81, R96, 0x1, P6 ;  /* 0x000000515e0d7211 */ /* 0x000fe400030f0c60 */
[----:B------:R-:W-:-:S03]  /*4b40*/  @!P5 LEA R14, P6, R88, R80, 0x1 ;  /* 0x00000050580ed211 */ /* 0x000fc600078c08ff */
[----:B-1----:R1:W-:Y:S01]  /*4b50*/  STG.E.128 desc[UR38][R12.64], R48 ;  /* 0x000000300c007986 */ /* 0x0023e2000c101d26 */
[----:B------:R-:W-:-:S05]  /*4b60*/  @!P5 LEA.HI.X R15, R88, R81, R99, 0x1, P6 ;  /* 0x00000051580fd211 */ /* 0x000fca00030f0c63 */
[----:B--2---:R1:W-:Y:S04]  /*4b70*/  @!P5 STG.E.128 desc[UR38][R14.64], R52 ;  /* 0x000000340e00d986 */ /* 0x0043e8000c101d26 */
.L_x_14022:
[----:B------:R-:W-:Y:S05]  /*4b80*/  BSYNC B1 ;  /* 0x0000000000017941 */ /* 0x000fea0003800000 */
.L_x_14021:
        /* <DEDUP_REMOVED lines=17> */
[----:B------:R-:W-:Y:S01]  /*4ca0*/  LEA.HI.X R49, R12, R81, R13, 0x1, P5 ;  /* 0x000000510c317211 */ /* 0x000fe200028f0c0d */
[----:B------:R-:W-:Y:S01]  /*4cb0*/  IMAD R13, R22, 0x2000, R3 ;  /* 0x00002000160d7824 */ /* 0x000fe200078e0203 */
[----:B------:R-:W-:-:S02]  /*4cc0*/  SHF.R.S32.HI R12, RZ, 0x1f, R97 ;  /* 0x0000001fff0c7819 */ /* 0x000fc40000011461 */
[----:B------:R-:W-:Y:S01]  /*4cd0*/  LOP3.LUT R15, R15, 0x1c0, RZ, 0xc0, !PT ;  /* 0x000001c00f0f7812 */ /* 0x000fe200078ec0ff */
[----:B------:R-:W-:Y:S01]  /*4ce0*/  IMAD R13, R13, 0x2, R2 ;  /* 0x000000020d0d7824 */ /* 0x000fe200078e0202 */
[----:B------:R-:W-:Y:S02]  /*4cf0*/  LEA.HI R97, R12, R97, RZ, 0x4 ;  /* 0x000000610c617211 */ /* 0x000fe400078f20ff */
[----:B------:R-:W-:Y:S02]  /*4d00*/  LOP3.LUT R36, R36, 0x1c0, RZ, 0xc0, !PT ;  /* 0x000001c024247812 */ /* 0x000fe400078ec0ff */
[----:B------:R-:W-:Y:S02]  /*4d10*/  LEA.HI.SX32 R53, R97, R6, 0x1c ;  /* 0x0000000661357211 */ /* 0x000fe400078fe2ff */
[----:B------:R-:W-:-:S03]  /*4d20*/  SHF.R.U32.HI R15, RZ, 0x3, R15 ;  /* 0x00000003ff0f7819 */ /* 0x000fc6000001160f */
        /* <DEDUP_REMOVED lines=12> */
[----:B------:R-:W-:Y:S01]  /*4df0*/  SHF.R.U64 R55, R42, 0x10, R43 ;  /* 0x000000102a377819 */ /* 0x000fe2000000122b */
[----:B-1----:R-:W-:Y:S01]  /*4e00*/  IMAD.U32 R42, R13, 0x10000, RZ ;  /* 0x000100000d2a7824 */ /* 0x002fe200078e00ff */
[----:B------:R-:W-:Y:S02]  /*4e10*/  PRMT R113, R113, 0x5410, R54 ;  /* 0x0000541071717816 */ /* 0x000fe40000000036 */
[----:B------:R-:W-:Y:S02]  /*4e20*/  PRMT R109, R109, 0x5410, R88 ;  /* 0x000054106d6d7816 */ /* 0x000fe40000000058 */
[----:B------:R-:W-:-:S02]  /*4e30*/  SHF.R.U32.HI R52, RZ, 0x10, R47 ;  /* 0x00000010ff347819 */ /* 0x000fc4000001162f */
[----:B------:R-:W-:Y:S01]  /*4e40*/  SHF.R.U64 R89, R44, 0x10, R45 ;  /* 0x000000102c597819 */ /* 0x000fe2000000122d */
[----:B------:R-:W-:Y:S01]  /*4e50*/  IMAD.U32 R44, R37, 0x10000, RZ ;  /* 0x00010000252c7824 */ /* 0x000fe200078e00ff */
[----:B------:R-:W-:Y:S01]  /*4e60*/  SHF.R.U64 R87, R46, 0x10, R47 ;  /* 0x000000102e577819 */ /* 0x000fe2000000122f */
[----:B------:R-:W-:Y:S01]  /*4e70*/  IMAD.U32 R46, R15, 0x10000, RZ ;  /* 0x000100000f2e7824 */ /* 0x000fe200078e00ff */
[----:B------:R-:W-:Y:S01]  /*4e80*/  PRMT R106, R106, 0x5410, R55 ;  /* 0x000054106a6a7816 */ /* 0x000fe20000000037 */
[----:B------:R-:W-:Y:S01]  /*4e90*/  IMAD.U32 R55, R113, 0x10000, RZ ;  /* 0x0001000071377824 */ /* 0x000fe200078e00ff */
[----:B------:R-:W-:Y:S01]  /*4ea0*/  LOP3.LUT R45, R39, 0xffff0000, RZ, 0xc0, !PT ;  /* 0xffff0000272d7812 */ /* 0x000fe200078ec0ff */
[----:B------:R-:W-:Y:S01]  /*4eb0*/  IMAD.U32 R39, R109, 0x10000, RZ ;  /* 0x000100006d277824 */ /* 0x000fe200078e00ff */
[----:B------:R-:W-:Y:S02]  /*4ec0*/  SHF.R.U32.HI R86, RZ, 0x10, R43 ;  /* 0x00000010ff567819 */ /* 0x000fe4000001162b */
[----:B------:R-:W-:-:S02]  /*4ed0*/  PRMT R111, R111, 0x5410, R52 ;  /* 0x000054106f6f7816 */ /* 0x000fc40000000034 */
[----:B------:R-:W-:Y:S01]  /*4ee0*/  LOP3.LUT R47, R37, 0xffff0000, RZ, 0xc0, !PT ;  /* 0xffff0000252f7812 */ /* 0x000fe200078ec0ff */
[----:B------:R-:W-:Y:S01]  /*4ef0*/  IMAD.U32 R37, R36, 0x10000, RZ ;  /* 0x0001000024257824 */ /* 0x000fe200078e00ff */
[----:B------:R-:W-:Y:S01]  /*4f00*/  PRMT R110, R110, 0x5410, R87 ;  /* 0x000054106e6e7816 */ /* 0x000fe20000000057 */
[----:B------:R-:W-:Y:S01]  /*4f10*/  FMUL.FTZ R87, R44, R55 ;  /* 0x000000372c577220 */ /* 0x000fe20000410000 */
[----:B------:R-:W-:Y:S02]  /*4f20*/  LOP3.LUT R52, R113, 0xffff0000, RZ, 0xc0, !PT ;  /* 0xffff000071347812 */ /* 0x000fe400078ec0ff */
[----:B------:R-:W-:Y:S01]  /*4f30*/  PRMT R112, R112, 0x5410, R89 ;  /* 0x0000541070707816 */ /* 0x000fe20000000059 */
[-C--:B------:R-:W-:Y:S01]  /*4f40*/  FMUL.FTZ R89, R44, R39.reuse ;  /* 0x000000272c597220 */ /* 0x080fe20000410000 */
[----:B------:R-:W-:Y:S01]  /*4f50*/  PRMT R107, R107, 0x5410, R86 ;  /* 0x000054106b6b7816 */ /* 0x000fe20000000056 */
[C---:B------:R-:W-:Y:S01]  /*4f60*/  FFMA.FTZ R39, R42.reuse, R39, -R87 ;  /* 0x000000272a277223 */ /* 0x040fe20000010857 */
[----:B------:R-:W-:Y:S01]  /*4f70*/  LOP3.LUT R44, R109, 0xffff0000, RZ, 0xc0, !PT ;  /* 0xffff00006d2c7812 */ /* 0x000fe200078ec0ff */
[----:B------:R-:W-:Y:S01]  /*4f80*/  FMUL.FTZ R54, R47, R52 ;  /* 0x000000342f367220 */ /* 0x000fe20000410000 */
[----:B------:R-:W-:Y:S01]  /*4f90*/  LOP3.LUT R43, R13, 0xffff0000, RZ, 0xc0, !PT ;  /* 0xffff00000d2b7812 */ /* 0x000fe200078ec0ff */
[----:B------:R-:W-:Y:S01]  /*4fa0*/  FFMA.FTZ R42, R42, R55, R89 ;  /* 0x000000372a2a7223 */ /* 0x000fe20000010059 */
[----:B------:R-:W-:Y:S01]  /*4fb0*/  SHF.R.U64 R97, R40, 0x10, R41 ;  /* 0x0000001028617819 */ /* 0x000fe20000001229 */
[----:B------:R-:W-:-:S02]  /*4fc0*/  IMAD.U32 R87, R111, 0x10000, RZ ;  /* 0x000100006f577824 */ /* 0x000fc400078e00ff */
[-C--:B------:R-:W-:Y:S01]  /*4fd0*/  FMUL.FTZ R86, R47, R44.reuse ;  /* 0x0000002c2f567220 */ /* 0x080fe20000410000 */
[----:B------:R-:W-:Y:S02]  /*4fe0*/  IMAD.U32 R55, R107, 0x10000, RZ ;  /* 0x000100006b377824 */ /* 0x000fe400078e00ff */
[----:B------:R-:W-:Y:S01]  /*4ff0*/  FFMA.FTZ R44, R43, R44, -R54 ;  /* 0x0000002c2b2c7223 */ /* 0x000fe20000010836 */
[----:B------:R-:W-:Y:S01]  /*5000*/  LOP3.LUT R54, R111, 0xffff0000, RZ, 0xc0, !PT ;  /* 0xffff00006f367812 */ /* 0x000fe200078ec0ff */
[----:B------:R-:W-:Y:S01]  /*5010*/  FMUL.FTZ R47, R50, R87 ;  /* 0x00000057322f7220 */ /* 0x000fe20000410000 */
[----:B------:R-:W-:Y:S01]  /*5020*/  PRMT R108, R108, 0x5410, R97 ;  /* 0x000054106c6c7816 */ /* 0x000fe20000000061 */
[-C--:B------:R-:W-:Y:S01]  /*5030*/  FMUL.FTZ R88, R50, R55.reuse ;  /* 0x0000003732587220 */ /* 0x080fe20000410000 */
[----:B------:R-:W-:Y:S01]  /*5040*/  LOP3.LUT R41, R15, 0xffff0000, RZ, 0xc0, !PT ;  /* 0xffff00000f297812 */ /* 0x000fe200078ec0ff */
[----:B------:R-:W-:Y:S01]  /*5050*/  FFMA.FTZ R43, R43, R52, R86 ;  /* 0x000000342b2b7223 */ /* 0x000fe20000010056 */
[----:B------:R-:W-:Y:S01]  /*5060*/  LOP3.LUT R50, R107, 0xffff0000, RZ, 0xc0, !PT ;  /* 0xffff00006b327812 */ /* 0x000fe200078ec0ff */
[C---:B------:R-:W-:Y:S01]  /*5070*/  FFMA.FTZ R52, R46.reuse, R55, -R47 ;  /* 0x000000372e347223 */ /* 0x040fe2000001082f */
[----:B------:R-:W-:Y:S01]  /*5080*/  FFMA.FTZ R88, R46, R87, R88 ;  /* 0x000000572e587223 */ /* 0x000fe20000010058 */
[----:B------:R-:W-:Y:S01]  /*5090*/  FMUL.FTZ R86, R45, R54 ;  /* 0x000000362d567220 */ /* 0x000fe20000410000 */
[----:B------:R-:W-:Y:S01]  /*50a0*/  LOP3.LUT R36, R36, 0xffff0000, RZ, 0xc0, !PT ;  /* 0xffff000024247812 */ /* 0x000fe200078ec0ff */
[----:B------:R-:W-:Y:S01]  /*50b0*/  IMAD.U32 R46, R108, 0x10000, RZ ;  /* 0x000100006c2e7824 */ /* 0x000fe200078e00ff */
[C---:B------:R-:W-:Y:S01]  /*50c0*/  LOP3.LUT R55, R112.reuse, 0xffff0000, RZ, 0xc0, !PT ;  /* 0xffff000070377812 */ /* 0x040fe200078ec0ff */
[----:B------:R-:W-:-:S02]  /*50d0*/  IMAD.U32 R47, R112, 0x10000, RZ ;  /* 0x00010000702f7824 */ /* 0x000fc400078e00ff */
[-C--:B------:R-:W-:Y:S01]  /*50e0*/  FMUL.FTZ R94, R45, R50.reuse ;  /* 0x000000322d5e7220 */ /* 0x080fe20000410000 */
[C---:B------:R-:W-:Y:S02]  /*50f0*/  IMAD.U32 R40, R12.reuse, 0x10000, RZ ;  /* 0x000100000c287824 */ /* 0x040fe400078e00ff */
[----:B------:R-:W-:Y:S01]  /*5100*/  FFMA.FTZ R89, R41, R50, -R86 ;  /* 0x0000003229597223 */ /* 0x000fe20000010856 */
[----:B------:R-:W-:Y:S01]  /*5110*/  LOP3.LUT R12, R12, 0xffff0000, RZ, 0xc0, !PT ;  /* 0xffff00000c0c7812 */ /* 0x000fe200078ec0ff */
[C---:B------:R-:W-:Y:S01]  /*5120*/  FMUL.FTZ R87, R37.reuse, R47 ;  /* 0x0000002f25577220 */ /* 0x040fe20000410000 */
[----:B------:R-:W-:Y:S01]  /*5130*/  LOP3.LUT R45, R108, 0xffff0000, RZ, 0xc0, !PT ;  /* 0xffff00006c2d7812 */ /* 0x000fe200078ec0ff */
[----:B------:R-:W-:Y:S01]  /*5140*/  FMUL.FTZ R50, R37, R46 ;  /* 0x0000002e25327220 */ /* 0x000fe20000410000 */
[----:B------:R-:W-:Y:S01]  /*5150*/  FMUL.FTZ R37, R36, R55 ;  /* 0x0000003724257220 */ /* 0x000fe20000410000 */
[----:B------:R-:W-:Y:S01]  /*5160*/  FFMA.FTZ R97, R41, R54, R94 ;  /* 0x0000003629617223 */ /* 0x000fe2000001005e */
[C---:B------:R-:W-:Y:S01]  /*5170*/  FFMA.FTZ R87, R40.reuse, R46, -R87 ;  /* 0x0000002e28577223 */ /* 0x040fe20000010857 */
[----:B------:R-:W-:Y:S01]  /*5180*/  FFMA.FTZ R50, R40, R47, R50 ;  /* 0x0000002f28327223 */ /* 0x000fe20000010032 */
[C---:B------:R-:W-:Y:S01]  /*5190*/  IMAD.U32 R13, R14.reuse, 0x10000, RZ ;  /* 0x000100000e0d7824 */ /* 0x040fe200078e00ff */
[----:B------:R-:W-:Y:S01]  /*51a0*/  LOP3.LUT R15, R14, 0xffff0000, RZ, 0xc0, !PT ;  /* 0xffff00000e0f7812 */ /* 0x000fe200078ec0ff */
[-C--:B------:R-:W-:Y:S01]  /*51b0*/  FMUL.FTZ R41, R36, R45.reuse ;  /* 0x0000002d24297220 */ /* 0x080fe20000410000 */
[----:B------:R-:W-:Y:S01]  /*51c0*/  FFMA.FTZ R40, R12, R45, -R37 ;  /* 0x0000002d0c287223 */ /* 0x000fe20000010825 */
[C---:B------:R-:W-:Y:S01]  /*51d0*/  IMAD.U32 R14, R38.reuse, 0x10000, RZ ;  /* 0x00010000260e7824 */ /* 0x040fe200078e00ff */
[----:B------:R-:W-:Y:S01]  /*51e0*/  LOP3.LUT R38, R38, 0xffff0000, RZ, 0xc0, !PT ;  /* 0xffff000026267812 */ /* 0x000fe200078ec0ff */
[C---:B------:R-:W-:Y:S01]  /*51f0*/  IMAD.U32 R37, R110.reuse, 0x10000, RZ ;  /* 0x000100006e257824 */ /* 0x040fe200078e00ff */
[----:B------:R-:W-:Y:S01]  /*5200*/  LOP3.LUT R110, R110, 0xffff0000, RZ, 0xc0, !PT ;  /* 0xffff00006e6e7812 */ /* 0x000fe200078ec0ff */
[C---:B------:R-:W-:Y:S01]  /*5210*/  IMAD.U32 R36, R106.reuse, 0x10000, RZ ;  /* 0x000100006a247824 */ /* 0x040fe200078e00ff */
        /* <DEDUP_REMOVED lines=23> */
.L_x_14026:
[----:B------:R-:W-:Y:S05]  /*5390*/  BSYNC B1 ;  /* 0x0000000000017941 */ /* 0x000fea0003800000 */
.L_x_14025:
        /* <DEDUP_REMOVED lines=10> */
.L_x_13992:
[----:B------:R-:W-:-:S06]  /*5440*/  UISETP.NE.AND UP0, UPT, UR37, 0x3, UPT ;  /* 0x000000032500788c */ /* 0x000fcc000bf05270 */
[----:B------:R-:W-:-:S13]  /*5450*/  PLOP3.LUT P3, PT, PT, PT, UP0, 0x80, 0x0 ;  /* 0x000000000000781c */ /* 0x000fda0003f6f008 */
[----:B------:R-:W-:Y:S05]  /*5460*/  @!P3 BRA `(.L_x_14027) ;  /* 0x000000000004b947 */ /* 0x000fea0003800000 */
[----:B------:R-:W-:Y:S01]  /*5470*/  BPT.TRAP 0x1 ;  /* 0x000000040000795c */ /* 0x000fe20000300000 */
.L_x_14027:
[----:B------:R-:W2:Y:S01]  /*5480*/  LDL R12, [R1+0x10] ;  /* 0x00001000010c7983 */ /* 0x000ea20000100800 */
[----:B------:R-:W-:Y:S01]  /*5490*/  IMAD R79, R22, 0x8, R2 ;  /* 0x00000008164f7824 */ /* 0x000fe200078e0202 */
[----:B------:R-:W-:Y:S01]  /*54a0*/  BSSY B1, `(.L_x_14028) ;  /* 0x0000006000017945 */ /* 0x000fe20003800000 */
[----:B------:R-:W-:-:S05]  /*54b0*/  IMAD R90, R26, -0x80, R29 ;  /* 0xffffff801a5a7824 */ /* 0x000fca00078e021d */
[----:B------:R-:W-:Y:S02]  /*54c0*/  VIMNMX R90, R90, 0x80, PT ;  /* 0x000000805a5a7848 */ /* 0x000fe40003fe0100 */
[----:B--2---:R-:W-:-:S04]  /*54d0*/  SHF.L.U32 R91, R12, 0x1f, RZ ;  /* 0x0000001f0c5b7819 */ /* 0x004fc800000006ff */
[----:B------:R-:W1:Y:S02]  /*54e0*/  SYNCS.PHASECHK.TRANS64.TRYWAIT P4, [R79+URZ+0x16890], R91 ;  /* 0x0168905b4f0075a7 */ /* 0x000e64000808017f */
[----:B-1----:R-:W-:Y:S05]  /*54f0*/  @!P4 BRA `(.L_x_14029) ;  /* 0x000001840080c947 */ /* 0x002fea0003800000 */
.L_x_14327:
[----:B------:R-:W-:Y:S05]  /*5500*/  BSYNC B1 ;  /* 0x0000000000017941 */ /* 0x000fea0003800000 */
.L_x_14028:
[----:B------:R-:W-:Y:S01]  /*5510*/  ISETP.GE.AND P4, PT, R17, R90, PT ;  /* 0x0000005a1100720c */ /* 0x000fe20003f86270 */
[----:B------:R-:W-:-:S12]  /*5520*/  BSSY B1, `(.L_x_14030) ;  /* 0x0000006000017945 */ /* 0x000fd80003800000 */
[----:B------:R-:W-:Y:S05]  /*5530*/  @P4 BRA `(.L_x_14031) ;  /* 0x0000000000104947 */ /* 0x000fea0003800000 */
[----:B------:R-:W2:Y:S04]  /*5540*/  @!P1 LDS.128 R12, [R83+0xe000] ;  /* 0x00e00000530c9984 */ /* 0x000ea80000000c00 */
[----:B0-----:R-:W0:Y:S04]  /*5550*/  @!P2 LDS.128 R36, [R82+0xe000] ;  /* 0x00e000005224a984 */ /* 0x001e280000000c00 */
[----:B--2---:R2:W-:Y:S04]  /*5560*/  @!P1 STG.E.128 desc[UR38][R42.64], R12 ;  /* 0x0000000c2a009986 */ /* 0x0045e8000c101d26 */
[----:B0-----:R2:W-:Y:S02]  /*5570*/  @!P2 STG.E.128 desc[UR38][R42.64+0x40], R36 ;  /* 0x000040242a00a986 */ /* 0x0015e4000c101d26 */
.L_x_14031:
[----:B------:R-:W-:Y:S05]  /*5580*/  BSYNC B1 ;  /* 0x0000000000017941 */ /* 0x000fea0003800000 */
.L_x_14030:
[----:B--2---:R-:W-:-:S05]  /*5590*/  VIADD R12, R17, 0x60 ;  /* 0x00000060110c7836 */ /* 0x004fca0000000000 */
[----:B------:R-:W-:-:S13]  /*55a0*/  ISETP.GE.AND P4, PT, R12, R90, PT ;  /* 0x0000005a0c00720c */ /* 0x000fda0003f86270 */
[----:B------:R-:W-:Y:S05]  /*55b0*/  @P4 BRA `(.L_x_14009) ;  /* 0x0000000000104947 */ /* 0x000fea0003800000 */
[----:B------:R-:W2:Y:S04]  /*55c0*/  @!P1 LDS.128 R12, [R83+0x11000] ;  /* 0x01100000530c9984 */ /* 0x000ea80000000c00 */
[----:B0-----:R-:W0:Y:S04]  /*55d0*/  @!P2 LDS.128 R36, [R82+0x11000] ;  /* 0x011000005224a984 */ /* 0x001e280000000c00 */
[----:B--2---:R2:W-:Y:S04]  /*55e0*/  @!P1 STG.E.128 desc[UR38][R40.64], R12 ;  /* 0x0000000c28009986 */ /* 0x0045e8000c101d26 */
[----:B0-----:R2:W-:Y:S02]  /*55f0*/  @!P2 STG.E.128 desc[UR38][R40.64+0x40], R36 ;  /* 0x000040242800a986 */ /* 0x0015e4000c101d26 */
.L_x_14009:
[----:B------:R-:W-:Y:S05]  /*5600*/  BSYNC B0 ;  /* 0x0000000000007941 */ /* 0x000fea0003800000 */
.L_x_13991:
        /* <DEDUP_REMOVED lines=17> */
.L_x_14033:
[----:B------:R-:W-:Y:S05]  /*5720*/  BSYNC B0 ;  /* 0x0000000000007941 */ /* 0x000fea0003800000 */
.L_x_14032:
[----:B------:R-:W2:Y:S01]  /*5730*/  SYNCS.PHASECHK.TRANS64.TRYWAIT P3, [R79+URZ+0x168b0], R91 ;  /* 0x0168b05b4f0075a7 */ /* 0x000ea2000806017f */
[----:B------:R-:W-:Y:S01]  /*5740*/  ULDC UR40, c[0x0][0x2f4] ;  /* 0x0000bd0000287ab9 */ /* 0x000fe20000000800 */
[----:B------:R-:W-:Y:S01]  /*5750*/  ULDC.64 UR44, c[0x0][0x328] ;  /* 0x0000ca00002c7ab9 */ /* 0x000fe20000000a00 */
[----:B------:R-:W-:Y:S01]  /*5760*/  ULDC.64 UR42, c[0x0][0x318] ;  /* 0x0000c600002a7ab9 */ /* 0x000fe20000000a00 */
[----:B------:R-:W-:Y:S01]  /*5770*/  BSSY B0, `(.L_x_14034) ;  /* 0x0000003000007945 */ /* 0x000fe20003800000 */
[----:B------:R-:W-:-:S03]  /*5780*/  IMAD.WIDE R36, R26, 0x80, R10 ;  /* 0x000000801a247825 */ /* 0x000fc600078e020a */
[----:B--2---:R-:W-:Y:S05]  /*5790*/  @!P3 BRA `(.L_x_14035) ;  /* 0x0000018000ecb947 */ /* 0x004fea0003800000 */
.L_x_14328:
[----:B------:R-:W-:Y:S05]  /*57a0*/  BSYNC B0 ;  /* 0x0000000000007941 */ /* 0x000fea0003800000 */
.L_x_14034:
        /* <DEDUP_REMOVED lines=9> */
[----:B0-----:R-:W-:-:S04]  /*5840*/  LEA R38, P3, R12, UR42, 0x1 ;  /* 0x0000002a0c267c11 */ /* 0x001fc8000f8608ff */
[----:B------:R-:W-:Y:S02]  /*5850*/  LEA.HI.X R39, R12, UR43, R13, 0x1, P3 ;  /* 0x0000002b0c277c11 */ /* 0x000fe400098f0c0d */
[----:B------:R-:W-:-:S13]  /*5860*/  ISETP.GE.AND P3, PT, R18, UR40, PT ;  /* 0x0000002812007c0c */ /* 0x000fda000bf66270 */
[----:B------:R-:W0:Y:S04]  /*5870*/  @!P3 LDS.128 R12, [R83] ;  /* 0x00000000530cb984 */ /* 0x000e280000000c00 */
[----:B0-----:R-:W-:Y:S01]  /*5880*/  @!P3 STG.E.128 desc[UR38][R38.64], R12 ;  /* 0x0000000c2600b986 */ /* 0x001fe2000c101d26 */
[----:B------:R-:W-:-:S13]  /*5890*/  ISETP.GE.AND P3, PT, R67, UR40, PT ;  /* 0x0000002843007c0c */ /* 0x000fda000bf66270 */
[----:B------:R-:W0:Y:S04]  /*58a0*/  @!P3 LDS.128 R12, [R82] ;  /* 0x00000000520cb984 */ /* 0x000e280000000c00 */
[----:B0-----:R3:W-:Y:S02]  /*58b0*/  @!P3 STG.E.128 desc[UR38][R38.64+0x40], R12 ;  /* 0x0000400c2600b986 */ /* 0x0017e4000c101d26 */
.L_x_14037:
[----:B------:R-:W-:Y:S05]  /*58c0*/  BSYNC B0 ;  /* 0x0000000000007941 */ /* 0x000fea0003800000 */
.L_x_14036:
        /* <DEDUP_REMOVED lines=20> */
.L_x_14039:
[----:B------:R-:W-:Y:S05]  /*5a10*/  BSYNC B0 ;  /* 0x0000000000007941 */ /* 0x000fea0003800000 */
.L_x_14038:
[----:B-1----:R-:W3:Y:S04]  /*5a20*/  LDL R12, [R1] ;  /* 0x00000000010c7983 */ /* 0x002ee80000100800 */
[----:B------:R-:W4:Y:S01]  /*5a30*/  LDL.LU R13, [R1+0x10] ;  /* 0x00001000010d7983 */ /* 0x000f220000300800 */
        /* <DEDUP_REMOVED lines=15> */
[----:B----4-:R-:W-:-:S05]  /*5b30*/  LOP3.LUT R13, R13, R12, RZ, 0x3c, !PT ;  /* 0x0000000c0d0d7212 */ /* 0x010fca00078e3cff */
[----:B------:R0:W-:Y:S02]  /*5b40*/  STL [R1+0x10], R13 ;  /* 0x0000100d01007387 */ /* 0x0001e40000100800 */
[----:B------:R-:W-:Y:S05]  /*5b50*/  @P5 BRA `(.L_x_14040) ;  /* 0xffffffc800845947 */ /* 0x000fea000383ffff */
[----:B0-----:R-:W0:Y:S01]  /*5b60*/  S2R R13, SR_TID.X ;  /* 0x00000000000d7919 */ /* 0x001e220000002100 */
[----:B------:R-:W-:Y:S02]  /*5b70*/  PLOP3.LUT P0, PT, PT, PT, PT, 0x8, 0x0 ;  /* 0x000000000000781c */ /* 0x000fe40003f0e170 */
[----:B0-----:R-:W-:-:S04]  /*5b80*/  SHF.R.U32.HI R13, RZ, 0x7, R13 ;  /* 0x00000007ff0d7819 */ /* 0x001fc8000001160d */
[----:B------:R-:W-:-:S13]  /*5b90*/  ISETP.NE.AND P5, PT, R13, 0x1, PT ;  /* 0x000000010d00780c */ /* 0x000fda0003fa5270 */
[----:B------:R-:W-:Y:S06]  /*5ba0*/  @!P5 BAR.ARV 0x9, 0x100 ;  /* 0x024400000000db1d */ /* 0x000fec0000002000 */
.L_x_13986:
        /* <DEDUP_REMOVED lines=15> */
.L_x_14041:
        /* <DEDUP_REMOVED lines=13> */
.L_x_14044:
[----:B------:R-:W-:-:S13]  /*5d70*/  ISETP.NE.AND P0, PT, R7, 0x1, PT ;  /* 0x000000010700780c */ /* 0x000fda0003f05270 */
[----:B------:R-:W1:Y:S02]  /*5d80*/  @P0 LDC.64 R4, c[0x0][0x9e8] ;  /* 0x00027a00ff040b82 */ /* 0x000e640000000a00 */
[----:B-1----:R-:W-:-:S05]  /*5d90*/  @P0 IMAD.HI.U32 R4, R3, R4, RZ ;  /* 0x0000000403040227 */ /* 0x002fca00078e00ff */
[----:B------:R-:W-:-:S07]  /*5da0*/  @P0 SHF.R.U32.HI R3, RZ, R5, R4 ;  /* 0x00000005ff030219 */ /* 0x000fce0000011604 */
.L_x_14045:
[----:B------:R-:W-:Y:S05]  /*5db0*/  BSYNC B0 ;  /* 0x0000000000007941 */ /* 0x000fea0003800000 */
.L_x_14043:
[----:B------:R-:W-:-:S05]  /*5dc0*/  IMAD R3, R3, R7, R7 ;  /* 0x0000000703037224 */ /* 0x000fca00078e0207 */
[----:B------:R-:W-:-:S07]  /*5dd0*/  VIMNMX R0, R0, R3, PT ;  /* 0x0000000300007248 */ /* 0x000fce0003fe0100 */
.L_x_14042:
        /* <DEDUP_REMOVED lines=24> */
.L_x_14048:
[----:B------:R-:W-:-:S13]  /*5f60*/  ISETP.NE.AND P0, PT, R7, 0x1, PT ;  /* 0x000000010700780c */ /* 0x000fda0003f05270 */
[----:B------:R-:W1:Y:S02]  /*5f70*/  @P0 LDC.64 R4, c[0x0][0x9e8] ;  /* 0x00027a00ff040b82 */ /* 0x000e640000000a00 */
[----:B-1----:R-:W-:-:S05]  /*5f80*/  @P0 IMAD.HI.U32 R4, R0, R4, RZ ;  /* 0x0000000400040227 */ /* 0x002fca00078e00ff */
[----:B------:R-:W-:-:S07]  /*5f90*/  @P0 SHF.R.U32.HI R0, RZ, R5, R4 ;  /* 0x00000005ff000219 */ /* 0x000fce0000011604 */
.L_x_14049:
[----:B------:R-:W-:Y:S05]  /*5fa0*/  BSYNC B0 ;  /* 0x0000000000007941 */ /* 0x000fea0003800000 */
.L_x_14047:
[----:B------:R-:W-:-:S05]  /*5fb0*/  IMAD R0, R0, R7, RZ ;  /* 0x0000000700007224 */ /* 0x000fca00078e02ff */
[----:B------:R-:W-:-:S07]  /*5fc0*/  VIMNMX R3, R3, R0, !PT ;  /* 0x0000000003037248 */ /* 0x000fce0007fe0100 */
.L_x_14046:
[----:B------:R-:W-:Y:S02]  /*5fd0*/  SHF.R.S32.HI R0, RZ, 0x1f, R3 ;  /* 0x0000001fff007819 */ /* 0x000fe40000011403 */
[----:B------:R-:W-:Y:S02]  /*5fe0*/  CS2R R20, SRZ ;  /* 0x0000000000147805 */ /* 0x000fe4000001ff00 */
[----:B------:R-:W-:Y:S02]  /*5ff0*/  PLOP3.LUT P0, PT, PT, PT, PT, 0x80, 0x0 ;  /* 0x000000000000781c */ /* 0x000fe40003f0f070 */
[----:B0-----:R-:W-:Y:S02]  /*6000*/  CS2R R14, SRZ ;  /* 0x00000000000e7805 */ /* 0x001fe4000001ff00 */
[----:B------:R-:W-:Y:S01]  /*6010*/  LEA.HI R0, R0, R3, RZ, 0x7 ;  /* 0x0000000300007211 */ /* 0x000fe200078f38ff */
[----:B------:R-:W-:Y:S01]  /*6020*/  IMAD.MOV.U32 R118, RZ, RZ, RZ ;  /* 0x000000ffff767224 */ /* 0x000fe200078e00ff */
[----:B------:R-:W-:Y:S01]  /*6030*/  CS2R R114, SRZ ;  /* 0x0000000000727805 */ /* 0x000fe2000001ff00 */
[----:B------:R-:W-:Y:S01]  /*6040*/  IMAD.MOV.U32 R31, RZ, RZ, RZ ;  /* 0x000000ffff1f7224 */ /* 0x000fe200078e00ff */
[----:B------:R-:W-:-:S02]  /*6050*/  SHF.R.S32.HI R0, RZ, 0x7, R0 ;  /* 0x00000007ff007819 */ /* 0x000fc40000011400 */
[----:B------:R-:W-:Y:S02]  /*6060*/  CS2R R112, SRZ ;  /* 0x0000000000707805 */ /* 0x000fe4000001ff00 */
[----:B------:R-:W-:Y:S02]  /*6070*/  CS2R R110, SRZ ;  /* 0x00000000006e7805 */ /* 0x000fe4000001ff00 */
[----:B------:R-:W-:Y:S02]  /*6080*/  CS2R R108, SRZ ;  /* 0x00000000006c7805 */ /* 0x000fe4000001ff00 */
[----:B------:R-:W-:Y:S02]  /*6090*/  VIMNMX R4, RZ, R0, !PT ;  /* 0x00000000ff047248 */ /* 0x000fe40007fe0100 */
[----:B------:R-:W-:Y:S02]  /*60a0*/  CS2R R106, SRZ ;  /* 0x00000000006a7805 */ /* 0x000fe4000001ff00 */
[----:B------:R-:W-:-:S02]  /*60b0*/  CS2R R104, SRZ ;  /* 0x0000000000687805 */ /* 0x000fc4000001ff00 */
[----:B------:R-:W-:Y:S02]  /*60c0*/  CS2R R102, SRZ ;  /* 0x0000000000667805 */ /* 0x000fe4000001ff00 */
[----:B------:R-:W-:Y:S01]  /*60d0*/  ISETP.GT.AND P1, PT, R92, R4, PT ;  /* 0x000000045c00720c */ /* 0x000fe20003f24270 */
[----:B------:R0:W-:Y:S01]  /*60e0*/  STL [R1+0x30], R4 ;  /* 0x0000300401007387 */ /* 0x0001e20000100800 */
        /* <DEDUP_REMOVED lines=8> */
[----:B0-----:R-:W-:Y:S06]  /*6170*/  @!P1 BRA `(.L_x_14050) ;  /* 0x000000f000949947 */ /* 0x001fec0003800000 */
        /* <DEDUP_REMOVED lines=9> */
.L_x_14331:
[----:B------:R-:W1:Y:S01]  /*6210*/  LDL R3, [R1+0x1c] ;  /* 0x00001c0001037983 */ /* 0x000e620000100800 */
[----:B------:R-:W-:Y:S01]  /*6220*/  BSSY B6, `(.L_x_14052) ;  /* 0x000001b000067945 */ /* 0x000fe20003800000 */
[----:B-1----:R-:W-:-:S05]  /*6230*/  IMAD.HI R0, R3, 0x55555556, RZ ;  /* 0x5555555603007827 */ /* 0x002fca00078e02ff */
[----:B------:R-:W-:-:S05]  /*6240*/  LEA.HI R0, R0, R0, RZ, 0x1 ;  /* 0x0000000000007211 */ /* 0x000fca00078f08ff */
[----:B------:R-:W-:Y:S02]  /*6250*/  IMAD R0, R0, -0x3, R3 ;  /* 0xfffffffd00007824 */ /* 0x000fe400078e0203 */
[----:B------:R-:W-:-:S04]  /*6260*/  VIADD R3, R2, 0x8400 ;  /* 0x0000840002037836 */ /* 0x000fc80000000000 */
[----:B------:R-:W-:Y:S01]  /*6270*/  IMAD R0, R0, 0x2000, R3 ;  /* 0x0000200000007824 */ /* 0x000fe200078e0203 */
[----:B------:R-:W-:-:S04]  /*6280*/  LOP3.LUT P0, RZ, R3, 0x3ff, RZ, 0xc0, !PT ;  /* 0x000003ff03ff7812 */ /* 0x000fc8000780c0ff */
[----:B------:R-:W-:Y:S02]  /*6290*/  SHF.R.U32.HI R0, RZ, 0x4, R0 ;  /* 0x00000004ff007819 */ /* 0x000fe40000011600 */
[----:B------:R-:W-:Y:S02]  /*62a0*/  P2R R25, PR, RZ, 0x1 ;  /* 0x00000001ff197803 */ /* 0x000fe40000000000 */
[----:B------:R-:W-:-:S05]  /*62b0*/  LOP3.LUT R30, R0, 0x3fff, RZ, 0xc0, !PT ;  /* 0x00003fff001e7812 */ /* 0x000fca00078ec0ff */
        /* <DEDUP_REMOVED lines=17> */
.L_x_14053:
[----:B------:R-:W-:Y:S05]  /*63d0*/  BSYNC B6 ;  /* 0x0000000000067941 */ /* 0x000fea0003800000 */
.L_x_14052:
        /* <DEDUP_REMOVED lines=13> */
.L_x_14057:
[----:B--2---:R2:W3:Y:S02]  /*64b0*/  SYNCS.PHASECHK.TRANS64.TRYWAIT P0, [R2+URZ+0x16800], R3 ;  /* 0x01680003020075a7 */ /* 0x0044e4000800017f */
[----:B---3--:R-:W-:Y:S05]  /*64c0*/  @!P0 NANOSLEEP.SYNCS 0x989680 ;  /* 0x009896800000895d */ /* 0x008fea0003900000 */
[----:B------:R-:W3:Y:S02]  /*64d0*/  @!P0 SYNCS.PHASECHK.TRANS64 P0, [R2+URZ+0x16800], R3 ;  /* 0x01680003020085a7 */ /* 0x000ee4000800007f */
[----:B---3--:R-:W-:Y:S05]  /*64e0*/  @!P0 BRA `(.L_x_14057) ;  /* 0xfffffffc00f08947 */ /* 0x008fea000383ffff */
.L_x_14056:
[----:B------:R-:W-:Y:S05]  /*64f0*/  BSYNC B0 ;  /* 0x0000000000007941 */ /* 0x000fea0003800000 */
.L_x_14055:
[----:B------:R-:W-:Y:S05]  /*6500*/  BRA `(.L_x_14058) ;  /* 0x0000003000347947 */ /* 0x000fea0003800000 */
.L_x_14054:
        /* <DEDUP_REMOVED lines=30> */
.L_x_14060:
[----:B------:R-:W-:Y:S05]  /*66f0*/  BSYNC B6 ;  /* 0x0000000000067941 */ /* 0x000fea0003800000 */
.L_x_14059:
[----:B------:R-:W2:Y:S01]  /*6700*/  LDL R20, [R1+0x18] ;  /* 0x0000180001147983 */ /* 0x000ea20000100800 */
[----:B------:R-:W-:Y:S01]  /*6710*/  ULDC.U8 UR4, c[0x0][0x410] ;  /* 0x0001040000047ab9 */ /* 0x000fe20000000000 */
[----:B------:R-:W-:Y:S01]  /*6720*/  BSSY B0, `(.L_x_14061) ;  /* 0x00002e3000007945 */ /* 0x000fe20003800000 */
[----:B------:R-:W-:Y:S01]  /*6730*/  ISETP.NE.AND P0, PT, RZ, UR4, PT ;  /* 0x00000004ff007c0c */ /* 0x000fe2000bf05270 */
[----:B--2---:R-:W-:-:S12]  /*6740*/  IMAD.IADD R41, R17, 0x1, R20 ;  /* 0x0000000111297824 */ /* 0x004fd800078e0214 */
[----:B------:R-:W-:Y:S05]  /*6750*/  @!P0 BRA `(.L_x_14062) ;  /* 0x0000001400e88947 */ /* 0x000fea0003800000 */
[----:B------:R-:W2:Y:S01]  /*6760*/  LDL R47, [R1+0x14] ;  /* 0x00001400012f7983 */ /* 0x000ea20000100800 */
[----:B------:R-:W1:Y:S01]  /*6770*/  LDC R32, c[0x0][0x448] ;  /* 0x00011200ff207b82 */ /* 0x000e620000000800 */
[----:B------:R-:W-:Y:S01]  /*6780*/  ULDC.64 UR4, c[0x0][0x3f8] ;  /* 0x0000fe0000047ab9 */ /* 0x000fe20000000a00 */
[----:B------:R-:W-:Y:S01]  /*6790*/  ULDC.64 UR6, c[0x0][0x408] ;  /* 0x0001020000067ab9 */ /* 0x000fe20000000a00 */
[----:B------:R-:W3:Y:S01]  /*67a0*/  S2R R20, SR_TID.X ;  /* 0x0000000000147919 */ /* 0x000ee20000002100 */
[----:B-1----:R-:W-:Y:S01]  /*67b0*/  ISETP.NE.AND P0, PT, R32, 0x1, PT ;  /* 0x000000012000780c */ /* 0x002fe20003f05270 */
[----:B---3--:R-:W-:-:S12]  /*67c0*/  VIADD R21, R20, 0xffffff80 ;  /* 0xffffff8014157836 */ /* 0x008fd80000000000 */
[----:B------:R-:W1:Y:S01]  /*67d0*/  @P0 LDC R0, c[0x0][0x44c] ;  /* 0x00011300ff000b82 */ /* 0x000e620000000800 */
[----:B------:R-:W-:-:S07]  /*67e0*/  SHF.R.S32.HI R20, RZ, 0x1f, R21 ;  /* 0x0000001fff147819 */ /* 0x000fce0000011415 */
[----:B------:R-:W3:Y:S01]  /*67f0*/  @P0 LDC R5, c[0x0][0x450] ;  /* 0x00011400ff050b82 */ /* 0x000ee20000000800 */
[----:B------:R-:W-:-:S04]  /*6800*/  LEA.HI R20, R20, R21, RZ, 0x2 ;  /* 0x0000001514147211 */ /* 0x000fc800078f10ff */
[----:B------:R-:W-:-:S05]  /*6810*/  LOP3.LUT R20, R20, 0xfffffffc, RZ, 0xc0, !PT ;  /* 0xfffffffc14147812 */ /* 0x000fca00078ec0ff */
[----:B------:R-:W-:-:S04]  /*6820*/  IMAD.IADD R20, R21, 0x1, -R20 ;  /* 0x0000000115147824 */ /* 0x000fc800078e0a14 */
[----:B------:R-:W-:-:S04]  /*6830*/  IMAD R3, R20, 0x60, R41 ;  /* 0x0000006014037824 */ /* 0x000fc800078e0229 */
[----:B-1----:R-:W-:-:S05]  /*6840*/  @P0 IMAD.HI.U32 R0, R3, R0, RZ ;  /* 0x0000000003000227 */ /* 0x002fca00078e00ff */
[----:B---3--:R-:W-:-:S04]  /*6850*/  @P0 SHF.R.U32.HI R3, RZ, R5, R0 ;  /* 0x00000005ff030219 */ /* 0x008fc80000011600 */
[----:B------:R-:W-:Y:S01]  /*6860*/  SHF.R.S32.HI R0, RZ, 0x1f, R3 ;  /* 0x0000001fff007819 */ /* 0x000fe20000011403 */
[----:B------:R-:W-:Y:S02]  /*6870*/  IMAD.MOV.U32 R6, RZ, RZ, R26 ;  /* 0x000000ffff067224 */ /* 0x000fe400078e001a */
[----:B------:R-:W-:Y:S02]  /*6880*/  IMAD.MOV.U32 R7, RZ, RZ, R29 ;  /* 0x000000ffff077224 */ /* 0x000fe400078e001d */
[C---:B------:R-:W-:Y:S02]  /*6890*/  IMAD R4, R0.reuse, UR4, RZ ;  /* 0x0000000400047c24 */ /* 0x040fe4000f8e02ff */
[----:B------:R-:W-:Y:S02]  /*68a0*/  IMAD.MOV.U32 R8, RZ, RZ, R24 ;  /* 0x000000ffff087224 */ /* 0x000fe400078e0018 */
[----:B------:R-:W-:Y:S02]  /*68b0*/  IMAD.MOV.U32 R9, RZ, RZ, R31 ;  /* 0x000000ffff097224 */ /* 0x000fe400078e001f */
[----:B------:R-:W-:-:S02]  /*68c0*/  IMAD R0, R0, UR6, RZ ;  /* 0x0000000600007c24 */ /* 0x000fc4000f8e02ff */
[----:B------:R-:W-:-:S04]  /*68d0*/  IMAD.WIDE.U32 R6, R3, UR4, R6 ;  /* 0x0000000403067c25 */ /* 0x000fc8000f8e0006 */
        /* <DEDUP_REMOVED lines=11> */
[----:B------:R-:W-:Y:S02]  /*6990*/  LEA.HI.X R8, R8, UR7, R3, 0x1, P1 ;  /* 0x0000000708087c11 */ /* 0x000fe400088f0c03 */
[----:B--2---:R-:W-:Y:S01]  /*69a0*/  SHF.R.S32.HI R38, RZ, 0x1f, R47 ;  /* 0x0000001fff267819 */ /* 0x004fe2000001142f */
[----:B------:R-:W-:Y:S06]  /*69b0*/  BRA.DIV UR4, `(.L_x_14063) ;  /* 0x0000017204b87947 */ /* 0x000fec000b800000 */
[----:B------:R1:W2:Y:S04]  /*69c0*/  SHFL.IDX PT, R3, R6, RZ, 0x1c1f ;  /* 0x001c1fff06037589 */ /* 0x0002a800000e0000 */
[----:B------:R1:W3:Y:S04]  /*69d0*/  SHFL.IDX PT, R0, R4, RZ, 0x1c1f ;  /* 0x001c1fff04007589 */ /* 0x0002e800000e0000 */
[----:B------:R1:W4:Y:S04]  /*69e0*/  SHFL.IDX PT, R5, R8, RZ, 0x1c1f ;  /* 0x001c1fff08057589 */ /* 0x00032800000e0000 */
[----:B0-----:R1:W0:Y:S02]  /*69f0*/  SHFL.IDX PT, R14, R7, RZ, 0x1c1f ;  /* 0x001c1fff070e7589 */ /* 0x00122400000e0000 */
.L_x_14337:
[----:B------:R-:W5:Y:S01]  /*6a00*/  LDL R9, [R1+0x4] ;  /* 0x0000040001097983 */ /* 0x000f620000100800 */
[----:B------:R-:W-:Y:S01]  /*6a10*/  BSSY B1, `(.L_x_14064) ;  /* 0x000001e000017945 */ /* 0x000fe20003800000 */
[----:B------:R-:W-:Y:S02]  /*6a20*/  CS2R R34, SRZ ;  /* 0x0000000000227805 */ /* 0x000fe4000001ff00 */
[----:B------:R-:W-:Y:S02]  /*6a30*/  CS2R R26, SRZ ;  /* 0x00000000001a7805 */ /* 0x000fe4000001ff00 */
[----:B------:R-:W-:Y:S02]  /*6a40*/  CS2R R28, SRZ ;  /* 0x00000000001c7805 */ /* 0x000fe4000001ff00 */
[----:B------:R-:W-:Y:S01]  /*6a50*/  CS2R R24, SRZ ;  /* 0x0000000000187805 */ /* 0x000fe2000001ff00 */
[----:B-----5:R-:W-:-:S05]  /*6a60*/  IMAD R32, R9, R32, RZ ;  /* 0x0000002009207224 */ /* 0x020fca00078e02ff */
[----:B------:R-:W-:-:S13]  /*6a70*/  ISETP.GE.AND P0, PT, R41, R32, PT ;  /* 0x000000202900720c */ /* 0x000fda0003f06270 */
[----:B------:R-:W-:Y:S05]  /*6a80*/  @P0 BRA `(.L_x_14065) ;  /* 0x0000000000580947 */ /* 0x000fea0003800000 */
[----:B------:R-:W-:Y:S01]  /*6a90*/  ULDC UR4, c[0x0][0x3f4] ;  /* 0x0000fd0000047ab9 */ /* 0x000fe20000000800 */
[----:B---3--:R-:W-:Y:S01]  /*6aa0*/  IMAD.MOV.U32 R10, RZ, RZ, R0 ;  /* 0x000000ffff0a7224 */ /* 0x008fe200078e0000 */
[----:B------:R-:W-:Y:S01]  /*6ab0*/  ISETP.GE.AND P3, PT, R47, UR4, PT ;  /* 0x000000042f007c0c */ /* 0x000fe2000bf66270 */
[----:B--2---:R-:W-:Y:S01]  /*6ac0*/  IMAD.MOV.U32 R11, RZ, RZ, R3 ;  /* 0x000000ffff0b7224 */ /* 0x004fe200078e0003 */
[----:B------:R-:W-:Y:S01]  /*6ad0*/  ISETP.GE.AND P2, PT, R152, UR4, PT ;  /* 0x0000000498007c0c */ /* 0x000fe2000bf46270 */
[----:B----4-:R-:W-:Y:S01]  /*6ae0*/  IMAD.MOV.U32 R15, RZ, RZ, R5 ;  /* 0x000000ffff0f7224 */ /* 0x010fe200078e0005 */
[----:B------:R-:W-:-:S09]  /*6af0*/  CS2R R28, SRZ ;  /* 0x00000000001c7805 */ /* 0x000fd2000001ff00 */
[C---:B------:R-:W-:Y:S01]  /*6b00*/  @!P3 IMAD.SHL.U32 R37, R47.reuse, 0x2, RZ ;  /* 0x000000022f25b824 */ /* 0x040fe200078e00ff */
[----:B------:R-:W-:Y:S02]  /*6b10*/  @!P3 SHF.L.U64.HI R26, R47, 0x1, R38 ;  /* 0x000000012f1ab819 */ /* 0x000fe40000010226 */
[----:B------:R-:W-:Y:S02]  /*6b20*/  CS2R R34, SRZ ;  /* 0x0000000000227805 */ /* 0x000fe4000001ff00 */
[----:B------:R-:W-:Y:S01]  /*6b30*/  CS2R R24, SRZ ;  /* 0x0000000000187805 */ /* 0x000fe2000001ff00 */
[----:B------:R-:W-:Y:S01]  /*6b40*/  @!P2 IMAD.WIDE R10, R152, 0x2, R10 ;  /* 0x00000002980aa825 */ /* 0x000fe200078e020a */
[-C--:B------:R-:W-:Y:S02]  /*6b50*/  @!P3 IADD3 R20, P0, R0, R37.reuse, RZ ;  /* 0x000000250014b210 */ /* 0x080fe40007f1e0ff */
[----:B0-----:R-:W-:Y:S01]  /*6b60*/  @!P3 IADD3 R36, P1, R14, R37, RZ ;  /* 0x000000250e24b210 */ /* 0x001fe20007f3e0ff */
[----:B------:R-:W-:Y:S01]  /*6b70*/  @!P2 IMAD.WIDE R12, R152, 0x2, R14 ;  /* 0x00000002980ca825 */ /* 0x000fe200078e020e */
[----:B------:R0:W5:Y:S03]  /*6b80*/  @!P2 LD.E.64 R28, desc[UR38][R10.64] ;  /* 0x000000260a1ca980 */ /* 0x000166000c101b00 */
[--C-:B------:R-:W-:Y:S01]  /*6b90*/  @!P3 IMAD.X R21, R3, 0x1, R26.reuse, P0 ;  /* 0x000000010315b824 */ /* 0x100fe200000e061a */
[----:B------:R0:W5:Y:S01]  /*6ba0*/  @!P2 LD.E.64 R34, desc[UR38][R12.64] ;  /* 0x000000260c22a980 */ /* 0x000162000c101b00 */
[----:B------:R-:W-:Y:S01]  /*6bb0*/  @!P3 IMAD.X R37, R5, 0x1, R26, P1 ;  /* 0x000000010525b824 */ /* 0x000fe200008e061a */
[----:B------:R-:W-:-:S02]  /*6bc0*/  CS2R R26, SRZ ;  /* 0x00000000001a7805 */ /* 0x000fc4000001ff00 */
[----:B------:R0:W5:Y:S04]  /*6bd0*/  @!P3 LD.E.64 R24, desc[UR38][R20.64] ;  /* 0x000000261418b980 */ /* 0x000168000c101b00 */
[----:B------:R0:W5:Y:S02]  /*6be0*/  @!P3 LD.E.64 R26, desc[UR38][R36.64] ;  /* 0x00000026241ab980 */ /* 0x000164000c101b00 */
.L_x_14065:
[----:B------:R-:W-:Y:S05]  /*6bf0*/  BSYNC B1 ;  /* 0x0000000000017941 */ /* 0x000fea0003800000 */
.L_x_14064:
[----:B---3-5:R-:W-:Y:S01]  /*6c00*/  IMAD.MOV.U32 R0, RZ, RZ, R34 ;  /* 0x000000ffff007224 */ /* 0x028fe200078e0022 */
[----:B------:R-:W-:Y:S01]  /*6c10*/  UMOV UR4, 0xffffffff ;  /* 0xffffffff00047882 */ /* 0x000fe20000000000 */
[----:B--2---:R-:W-:Y:S01]  /*6c20*/  IMAD.MOV.U32 R3, RZ, RZ, R35 ;  /* 0x000000ffff037224 */ /* 0x004fe200078e0023 */
[----:B0-----:R-:W-:Y:S01]  /*6c30*/  CS2R R20, SRZ ;  /* 0x0000000000147805 */ /* 0x001fe2000001ff00 */
[----:B----4-:R-:W-:Y:S01]  /*6c40*/  IMAD.MOV.U32 R5, RZ, RZ, R26 ;  /* 0x000000ffff057224 */ /* 0x010fe200078e001a */
        /* <DEDUP_REMOVED lines=8> */
[----:B------:R-:W-:Y:S02]  /*6cd0*/  PRMT R40, R40, 0x5410, R0 ;  /* 0x0000541028287816 */ /* 0x000fe40000000000 */
[----:B------:R-:W-:Y:S02]  /*6ce0*/  PRMT R49, R3, 0x7610, R49 ;  /* 0x0000761003317816 */ /* 0x000fe40000000031 */
[----:B------:R-:W-:Y:S02]  /*6cf0*/  PRMT R43, R5, 0x7610, R43 ;  /* 0x00007610052b7816 */ /* 0x000fe4000000002b */
[----:B------:R-:W-:Y:S01]  /*6d00*/  PRMT R42, R9, 0x7610, R42 ;  /* 0x00007610092a7816 */ /* 0x000fe2000000002a */
[----:B------:R-:W-:Y:S06]  /*6d10*/  BRA.DIV UR4, `(.L_x_14066) ;  /* 0x0000017204507947 */ /* 0x000fec000b800000 */
[----:B------:R0:W2:Y:S04]  /*6d20*/  SHFL.IDX PT, R3, R6, 0x1, 0x1c1f ;  /* 0x003c1f0006037f89 */ /* 0x0000a800000e0000 */
[----:B------:R0:W3:Y:S04]  /*6d30*/  SHFL.IDX PT, R0, R4, 0x1, 0x1c1f ;  /* 0x003c1f0004007f89 */ /* 0x0000e800000e0000 */
[----:B------:R0:W4:Y:S04]  /*6d40*/  SHFL.IDX PT, R5, R8, 0x1, 0x1c1f ;  /* 0x003c1f0008057f89 */ /* 0x00012800000e0000 */
[----:B------:R0:W0:Y:S02]  /*6d50*/  SHFL.IDX PT, R14, R7, 0x1, 0x1c1f ;  /* 0x003c1f00070e7f89 */ /* 0x00002400000e0000 */
.L_x_14343:
[----:B01----:R-:W5:Y:S04]  /*6d60*/  LDL R6, [R1+0x48] ;  /* 0x0000480001067983 */ /* 0x003f680000100800 */
[----:B------:R-:W2:Y:S01]  /*6d70*/  LDL R44, [R1+0x38] ;  /* 0x00003800012c7983 */ /* 0x000ea20000100800 */
[----:B------:R-:W-:Y:S01]  /*6d80*/  VIADD R41, R41, 0x60 ;  /* 0x0000006029297836 */ /* 0x000fe20000000000 */
[----:B------:R-:W-:Y:S01]  /*6d90*/  BSSY B1, `(.L_x_14067) ;  /* 0x0000021000017945 */ /* 0x000fe20003800000 */
[----:B------:R-:W-:Y:S02]  /*6da0*/  CS2R R8, SRZ ;  /* 0x0000000000087805 */ /* 0x000fe4000001ff00 */
[----:B------:R-:W-:Y:S02]  /*6db0*/  CS2R R12, SRZ ;  /* 0x00000000000c7805 */ /* 0x000fe4000001ff00 */
[----:B------:R-:W-:-:S02]  /*6dc0*/  CS2R R10, SRZ ;  /* 0x00000000000a7805 */ /* 0x000fc4000001ff00 */
[----:B------:R-:W-:Y:S02]  /*6dd0*/  ISETP.GE.AND P0, PT, R41, R32, PT ;  /* 0x000000202900720c */ /* 0x000fe40003f06270 */
[----:B-----5:R-:W-:-:S04]  /*6de0*/  LEA.HI R4, R6, R6, RZ, 0x1 ;  /* 0x0000000606047211 */ /* 0x020fc800078f08ff */
[----:B------:R-:W-:Y:S01]  /*6df0*/  LOP3.LUT R4, R4, 0xfffffffe, RZ, 0xc0, !PT ;  /* 0xfffffffe04047812 */ /* 0x000fe200078ec0ff */
[----:B--2---:R-:W-:-:S04]  /*6e00*/  IMAD.SHL.U32 R31, R44, 0x40, RZ ;  /* 0x000000402c1f7824 */ /* 0x004fc800078e00ff */
[----:B------:R-:W-:-:S05]  /*6e10*/  IMAD.IADD R4, R6, 0x1, -R4 ;  /* 0x0000000106047824 */ /* 0x000fca00078e0a04 */
[----:B------:R-:W-:Y:S01]  /*6e20*/  SHF.L.U32 R45, R4, 0x1f, RZ ;  /* 0x0000001f042d7819 */ /* 0x000fe200000006ff */
[----:B------:R-:W-:Y:S06]  /*6e30*/  @P0 BRA `(.L_x_14068) ;  /* 0x0000000000580947 */ /* 0x000fec0003800000 */
[----:B------:R-:W-:Y:S01]  /*6e40*/  ULDC UR4, c[0x0][0x3f4] ;  /* 0x0000fd0000047ab9 */ /* 0x000fe20000000800 */
[----:B---3--:R-:W-:Y:S01]  /*6e50*/  IMAD.MOV.U32 R6, RZ, RZ, R0 ;  /* 0x000000ffff067224 */ /* 0x008fe200078e0000 */
[----:B------:R-:W-:Y:S01]  /*6e60*/  ISETP.GE.AND P3, PT, R47, UR4, PT ;  /* 0x000000042f007c0c */ /* 0x000fe2000bf66270 */
[----:B------:R-:W-:Y:S01]  /*6e70*/  IMAD.MOV.U32 R7, RZ, RZ, R3 ;  /* 0x000000ffff077224 */ /* 0x000fe200078e0003 */
        /* <DEDUP_REMOVED lines=9> */
[----:B------:R-:W-:Y:S01]  /*6f10*/  @!P3 IADD3 R4, P1, R14, R9, RZ ;  /* 0x000000090e04b210 */ /* 0x000fe20007f3e0ff */
        /* <DEDUP_REMOVED lines=8> */
.L_x_14068:
[----:B------:R-:W-:Y:S05]  /*6fa0*/  BSYNC B1 ;  /* 0x0000000000017941 */ /* 0x000fea0003800000 */
.L_x_14067:
[----:B0-----:R-:W0:Y:S01]  /*6fb0*/  S2R R7, SR_TID.X ;  /* 0x0000000000077919 */ /* 0x001e220000002100 */
[----:B------:R-:W1:Y:S01]  /*6fc0*/  SYNCS.PHASECHK.TRANS64.TRYWAIT P0, [R2+URZ+0x16800], R45 ;  /* 0x0168002d020075a7 */ /* 0x000e62000800017f */
[----:B------:R-:W-:Y:S01]  /*6fd0*/  LOP3.LUT R31, R31, 0x1c0, RZ, 0xc0, !PT ;  /* 0x000001c01f1f7812 */ /* 0x000fe200078ec0ff */
[----:B-----5:R-:W-:Y:S01]  /*6fe0*/  IMAD.MOV.U32 R3, RZ, RZ, R20 ;  /* 0x000000ffff037224 */ /* 0x020fe200078e0014 */
[----:B------:R-:W-:Y:S01]  /*6ff0*/  BSSY B1, `(.L_x_14069) ;  /* 0x000001f000017945 */ /* 0x000fe20003800000 */
[----:B------:R-:W-:Y:S01]  /*7000*/  IMAD.MOV.U32 R4, RZ, RZ, R8 ;  /* 0x000000ffff047224 */ /* 0x000fe200078e0008 */
[----:B---3--:R-:W-:Y:S01]  /*7010*/  LOP3.LUT R0, R31, 0x18, R18, 0xf8, !PT ;  /* 0x000000181f007812 */ /* 0x008fe200078ef812 */
[----:B------:R-:W-:Y:S01]  /*7020*/  IMAD R14, R33, -0xc0, R32 ;  /* 0xffffff40210e7824 */ /* 0x000fe200078e0220 */
[----:B------:R-:W-:Y:S01]  /*7030*/  SHF.R.U32.HI R31, RZ, 0x3, R31 ;  /* 0x00000003ff1f7819 */ /* 0x000fe2000001161f */
[----:B----4-:R-:W-:Y:S01]  /*7040*/  IMAD.MOV.U32 R5, RZ, RZ, R9 ;  /* 0x000000ffff057224 */ /* 0x010fe200078e0009 */
[----:B------:R-:W-:Y:S01]  /*7050*/  PRMT R37, R3, 0x7610, R37 ;  /* 0x0000761003257816 */ /* 0x000fe20000000025 */
[----:B------:R-:W-:Y:S01]  /*7060*/  IMAD.MOV.U32 R3, RZ, RZ, R21 ;  /* 0x000000ffff037224 */ /* 0x000fe200078e0015 */
[----:B------:R-:W-:Y:S01]  /*7070*/  LOP3.LUT R0, R0, R31, RZ, 0x3c, !PT ;  /* 0x0000001f00007212 */ /* 0x000fe200078e3cff */
[----:B------:R-:W-:Y:S01]  /*7080*/  IMAD.MOV.U32 R6, RZ, RZ, R12 ;  /* 0x000000ffff067224 */ /* 0x000fe200078e000c */
[----:B------:R-:W-:Y:S01]  /*7090*/  PRMT R15, R4, 0x7610, R15 ;  /* 0x00007610040f7816 */ /* 0x000fe2000000000f */
[----:B------:R-:W-:Y:S01]  /*70a0*/  IMAD.MOV.U32 R4, RZ, RZ, R10 ;  /* 0x000000ffff047224 */ /* 0x000fe200078e000a */
[----:B------:R-:W-:-:S02]  /*70b0*/  PRMT R36, R3, 0x7610, R36 ;  /* 0x0000761003247816 */ /* 0x000fc40000000024 */
[----:B------:R-:W-:Y:S02]  /*70c0*/  VIMNMX R14, R14, 0xc0, PT ;  /* 0x000000c00e0e7848 */ /* 0x000fe40003fe0100 */
[----:B------:R-:W-:Y:S01]  /*70d0*/  PRMT R31, R5, 0x7610, R31 ;  /* 0x00007610051f7816 */ /* 0x000fe2000000001f */
[----:B------:R-:W-:Y:S01]  /*70e0*/  IMAD.MOV.U32 R5, RZ, RZ, R11 ;  /* 0x000000ffff057224 */ /* 0x000fe200078e000b */
[----:B------:R-:W-:Y:S02]  /*70f0*/  PRMT R32, R4, 0x7610, R32 ;  /* 0x0000761004207816 */ /* 0x000fe40000000020 */
[----:B------:R-:W-:Y:S02]  /*7100*/  PRMT R38, R6, 0x7610, R38 ;  /* 0x0000761006267816 */ /* 0x000fe40000000026 */
[----:B------:R-:W-:Y:S02]  /*7110*/  LOP3.LUT P2, RZ, R44, 0x4, RZ, 0xc0, !PT ;  /* 0x000000042cff7812 */ /* 0x000fe4000784c0ff */
[----:B------:R-:W-:Y:S01]  /*7120*/  ISETP.GE.AND P1, PT, R17, R14, PT ;  /* 0x0000000e1100720c */ /* 0x000fe20003f26270 */
[----:B0-----:R-:W-:-:S05]  /*7130*/  VIADD R47, R7, 0xffffff80 ;  /* 0xffffff80072f7836 */ /* 0x001fca0000000000 */
[----:B------:R-:W-:-:S04]  /*7140*/  SHF.R.S32.HI R7, RZ, 0x1f, R47 ;  /* 0x0000001fff077819 */ /* 0x000fc8000001142f */
[----:B------:R-:W-:-:S04]  /*7150*/  LEA.HI R7, R7, R47, RZ, 0x5 ;  /* 0x0000002f07077211 */ /* 0x000fc800078f28ff */
[----:B------:R-:W-:-:S05]  /*7160*/  SHF.R.S32.HI R7, RZ, 0x5, R7 ;  /* 0x00000005ff077819 */ /* 0x000fca0000011407 */
[----:B------:R-:W-:Y:S02]  /*7170*/  IMAD R3, R7, 0x200, R0 ;  /* 0x0000020007037824 */ /* 0x000fe400078e0200 */
[----:B------:R-:W-:Y:S02]  /*7180*/  IMAD.MOV.U32 R0, RZ, RZ, R13 ;  /* 0x000000ffff007224 */ /* 0x000fe400078e000d */
[----:B------:R-:W-:-:S03]  /*7190*/  IMAD R3, R3, 0x2, R2 ;  /* 0x0000000203037824 */ /* 0x000fc600078e0202 */
[----:B------:R-:W-:Y:S01]  /*71a0*/  PRMT R41, R0, 0x7610, R41 ;  /* 0x0000761000297816 */ /* 0x000fe20000000029 */
[C---:B------:R-:W-:Y:S02]  /*71b0*/  VIADD R4, R3.reuse, 0x8400 ;  /* 0x0000840003047836 */ /* 0x040fe40000000000 */
[----:B------:R-:W-:Y:S01]  /*71c0*/  VIADD R0, R3, 0x8440 ;  /* 0x0000844003007836 */ /* 0x000fe20000000000 */
[----:B-1----:R-:W-:Y:S06]  /*71d0*/  @!P0 BRA `(.L_x_14070) ;  /* 0x0000016c00908947 */ /* 0x002fec0003800000 */
.L_x_14344:
[----:B------:R-:W-:Y:S05]  /*71e0*/  BSYNC B1 ;  /* 0x0000000000017941 */ /* 0x000fea0003800000 */
.L_x_14069:
[----:B------:R-:W-:Y:S01]  /*71f0*/  BSSY B1, `(.L_x_14071) ;  /* 0x0000068000017945 */ /* 0x000fe20003800000 */
[----:B------:R-:W-:Y:S01]  /*7200*/  PRMT R33, R5, 0x7610, R33 ;  /* 0x0000761005217816 */ /* 0x000fe20000000021 */
[----:B------:R-:W-:Y:S02]  /*7210*/  @P2 VIADD R0, R4, 0xffffffc0 ;  /* 0xffffffc004002836 */ /* 0x000fe40000000000 */
[----:B------:R-:W-:Y:S05]  /*7220*/  @P1 BRA `(.L_x_14072) ;  /* 0x0000000400901947 */ /* 0x000fea0003800000 */
[----:B------:R-:W2:Y:S01]  /*7230*/  LDL R6, [R1+0x14] ;  /* 0x0000140001067983 */ /* 0x000ea20000100800 */
[----:B------:R-:W1:Y:S01]  /*7240*/  LDC R5, c[0x0][0x3f4] ;  /* 0x0000fd00ff057b82 */ /* 0x000e620000000800 */
[----:B------:R-:W-:Y:S01]  /*7250*/  BSSY B2, `(.L_x_14073) ;  /* 0x0000032000027945 */ /* 0x000fe20003800000 */
[-C--:B-1----:R-:W-:Y:S02]  /*7260*/  ISETP.GE.AND P0, PT, R152, R5.reuse, PT ;  /* 0x000000059800720c */ /* 0x082fe40003f06270 */
[----:B--2---:R-:W-:-:S11]  /*7270*/  ISETP.GE.AND P1, PT, R6, R5, PT ;  /* 0x000000050600720c */ /* 0x004fd60003f26270 */
[----:B------:R-:W-:Y:S05]  /*7280*/  @P0 BRA `(.L_x_14074) ;  /* 0x0000000000b80947 */ /* 0x000fea0003800000 */
[----:B------:R-:W1:Y:S01]  /*7290*/  LDS.128 R4, [R3+0x8400] ;  /* 0x0084000003047984 */ /* 0x000e620000000c00 */
[----:B------:R-:W-:Y:S02]  /*72a0*/  SHF.R.U32.HI R48, RZ, 0x10, R35 ;  /* 0x00000010ff307819 */ /* 0x000fe40000011623 */
[----:B0-----:R-:W-:Y:S02]  /*72b0*/  SHF.R.U32.HI R45, RZ, 0x10, R29 ;  /* 0x00000010ff2d7819 */ /* 0x001fe4000001161d */
        /* <DEDUP_REMOVED lines=10> */
[C---:B-1----:R-:W-:Y:S01]  /*7360*/  LOP3.LUT R29, R6.reuse, 0xffff0000, RZ, 0xc0, !PT ;  /* 0xffff0000061d7812 */ /* 0x042fe200078ec0ff */
        /* <DEDUP_REMOVED lines=32> */
.L_x_14074:
[----:B------:R-:W-:Y:S05]  /*7570*/  BSYNC B2 ;  /* 0x0000000000027941 */ /* 0x000fea0003800000 */
.L_x_14073:
[----:B------:R-:W-:Y:S05]  /*7580*/  @P1 BRA `(.L_x_14072) ;  /* 0x0000000000b81947 */ /* 0x000fea0003800000 */
[----:B-1----:R-:W1:Y:S01]  /*7590*/  LDS.128 R4, [R0] ;  /* 0x0000000000047984 */ /* 0x002e620000000c00 */
        /* <DEDUP_REMOVED lines=20> */
[C---:B0-----:R-:W-:Y:S01]  /*76e0*/  FFMA.FTZ R45, R24.reuse, R29, R34 ;  /* 0x0000001d182d7223 */ /* 0x041fe20000010022 */
        /* <DEDUP_REMOVED lines=24> */
.L_x_14072:
[----:B------:R-:W-:Y:S05]  /*7870*/  BSYNC B1 ;  /* 0x0000000000017941 */ /* 0x000fea0003800000 */
.L_x_14071:
[----:B-12---:R-:W-:-:S05]  /*7880*/  VIADD R4, R17, 0x60 ;  /* 0x0000006011047836 */ /* 0x006fca0000000000 */
[----:B------:R-:W-:-:S13]  /*7890*/  ISETP.GE.AND P0, PT, R4, R14, PT ;  /* 0x0000000e0400720c */ /* 0x000fda0003f06270 */
        /* <DEDUP_REMOVED lines=24> */
[CC--:B------:R-:W-:Y:S01]  /*7a20*/  FMUL.FTZ R27, R13.reuse, R24.reuse ;  /* 0x000000180d1b7220 */ /* 0x0c0fe20000410000 */
[-C--:B------:R-:W-:Y:S01]  /*7a30*/  FMUL.FTZ R13, R13, R21.reuse ;  /* 0x000000150d0d7220 */ /* 0x080fe20000410000 */
[C---:B------:R-:W-:Y:S01]  /*7a40*/  IMAD.U32 R6, R4.reuse, 0x10000, RZ ;  /* 0x0001000004067824 */ /* 0x040fe200078e00ff */
[----:B------:R-:W-:Y:S01]  /*7a50*/  LOP3.LUT R4, R4, 0xffff0000, RZ, 0xc0, !PT ;  /* 0xffff000004047812 */ /* 0x000fe200078ec0ff */
[C---:B------:R-:W-:Y:S02]  /*7a60*/  IMAD.U32 R7, R5.reuse, 0x10000, RZ ;  /* 0x0001000005077824 */ /* 0x040fe400078e00ff */
[C---:B------:R-:W-:Y:S01]  /*7a70*/  FFMA.FTZ R29, R12.reuse, R24, R13 ;  /* 0x000000180c1d7223 */ /* 0x040fe2000001000d */
[----:B------:R-:W-:Y:S01]  /*7a80*/  FFMA.FTZ R26, R12, R21, -R27 ;  /* 0x000000150c1a7223 */ /* 0x000fe2000001081b */
[----:B------:R-:W-:Y:S01]  /*7a90*/  IMAD.U32 R13, R38, 0x10000, RZ ;  /* 0x00010000260d7824 */ /* 0x000fe200078e00ff */
        /* <DEDUP_REMOVED lines=21> */
.L_x_14077:
[----:B------:R-:W-:Y:S05]  /*7bf0*/  BSYNC B1 ;  /* 0x0000000000017941 */ /* 0x000fea0003800000 */
.L_x_14076:
        /* <DEDUP_REMOVED lines=48> */
.L_x_14062:
[----:B------:R-:W1:Y:S01]  /*7f00*/  S2R R0, SR_TID.X ;  /* 0x0000000000007919 */ /* 0x000e620000002100 */
[----:B------:R-:W2:Y:S01]  /*7f10*/  LDC R32, c[0x0][0x448] ;  /* 0x00011200ff207b82 */ /* 0x000ea20000000800 */
[----:B------:R-:W-:Y:S01]  /*7f20*/  ULDC.64 UR4, c[0x0][0x3f8] ;  /* 0x0000fe0000047ab9 */ /* 0x000fe20000000a00 */
[----:B------:R-:W-:Y:S01]  /*7f30*/  ULDC.64 UR6, c[0x0][0x408] ;  /* 0x0001020000067ab9 */ /* 0x000fe20000000a00 */
[----:B------:R-:W-:Y:S01]  /*7f40*/  IMAD.MOV.U32 R27, RZ, RZ, R29 ;  /* 0x000000ffff1b7224 */ /* 0x000fe200078e001d */
[----:B------:R-:W-:Y:S01]  /*7f50*/  SHF.R.S32.HI R43, RZ, 0x1f, R18 ;  /* 0x0000001fff2b7819 */ /* 0x000fe20000011412 */
[----:B------:R-:W-:Y:S01]  /*7f60*/  IMAD.MOV.U32 R4, RZ, RZ, R24 ;  /* 0x000000ffff047224 */ /* 0x000fe200078e0018 */
[----:B--2---:R-:W-:Y:S01]  /*7f70*/  ISETP.NE.AND P0, PT, R32, 0x1, PT ;  /* 0x000000012000780c */ /* 0x004fe20003f05270 */
[----:B-1----:R-:W-:-:S05]  /*7f80*/  VIADD R0, R0, 0xffffff80 ;  /* 0xffffff8000007836 */ /* 0x002fca0000000000 */
[----:B------:R-:W-:-:S07]  /*7f90*/  SHF.R.S32.HI R3, RZ, 0x1f, R0 ;  /* 0x0000001fff037819 */ /* 0x000fce0000011400 */
[----:B------:R-:W1:Y:S01]  /*7fa0*/  @P0 LDC R5, c[0x0][0x450] ;  /* 0x00011400ff050b82 */ /* 0x000e620000000800 */
[----:B------:R-:W-:-:S04]  /*7fb0*/  LEA.HI R3, R3, R0, RZ, 0x2 ;  /* 0x0000000003037211 */ /* 0x000fc800078f10ff */
[----:B------:R-:W-:-:S05]  /*7fc0*/  LOP3.LUT R3, R3, 0xfffffffc, RZ, 0xc0, !PT ;  /* 0xfffffffc03037812 */ /* 0x000fca00078ec0ff */
[----:B------:R-:W-:Y:S02]  /*7fd0*/  IMAD.IADD R3, R0, 0x1, -R3 ;  /* 0x0000000100037824 */ /* 0x000fe400078e0a03 */
[----:B------:R-:W2:Y:S02]  /*7fe0*/  @P0 LDC R0, c[0x0][0x44c] ;  /* 0x00011300ff000b82 */ /* 0x000ea40000000800 */
[----:B------:R-:W-:-:S04]  /*7ff0*/  IMAD R3, R3, 0x60, R41 ;  /* 0x0000006003037824 */ /* 0x000fc800078e0229 */
[----:B--2---:R-:W-:-:S05]  /*8000*/  @P0 IMAD.HI.U32 R0, R3, R0, RZ ;  /* 0x0000000003000227 */ /* 0x004fca00078e00ff */
        /* <DEDUP_REMOVED lines=19> */
[----:B------:R-:W2:Y:S01]  /*8140*/  LDL R6, [R1+0x4] ;  /* 0x0000040001067983 */ /* 0x000ea20000100800 */
[----:B------:R-:W1:Y:S03]  /*8150*/  LDC R35, c[0x0][0x3f4] ;  /* 0x0000fd00ff237b82 */ /* 0x000e660000000800 */
[----:B------:R-:W3:Y:S04]  /*8160*/  SHFL.IDX PT, R3, R25, RZ, 0x1c1f ;  /* 0x001c1fff19037589 */ /* 0x000ee800000e0000 */
[----:B------:R-:W4:Y:S04]  /*8170*/  SHFL.IDX PT, R0, R26, RZ, 0x1c1f ;  /* 0x001c1fff1a007589 */ /* 0x000f2800000e0000 */
[----:B0-----:R-:W0:Y:S04]  /*8180*/  SHFL.IDX PT, R14, R27, RZ, 0x1c1f ;  /* 0x001c1fff1b0e7589 */ /* 0x001e2800000e0000 */
[----:B------:R-:W5:Y:S01]  /*8190*/  SHFL.IDX PT, R4, R24, RZ, 0x1c1f ;  /* 0x001c1fff18047589 */ /* 0x000f6200000e0000 */
[----:B-1----:R-:W-:Y:S01]  /*81a0*/  ISETP.GE.AND P0, PT, R18, R35, PT ;  /* 0x000000231200720c */ /* 0x002fe20003f06270 */
[----:B--2---:R-:W-:-:S05]  /*81b0*/  IMAD R32, R6, R32, RZ ;  /* 0x0000002006207224 */ /* 0x004fca00078e02ff */
[----:B------:R-:W-:-:S13]  /*81c0*/  ISETP.GE.OR P1, PT, R41, R32, P0 ;  /* 0x000000202900720c */ /* 0x000fda0000726670 */
[C---:B------:R-:W-:Y:S01]  /*81d0*/  @!P1 IMAD.SHL.U32 R5, R18.reuse, 0x2, RZ ;  /* 0x0000000212059824 */ /* 0x040fe200078e00ff */
[----:B------:R-:W-:-:S04]  /*81e0*/  @!P1 SHF.L.U64.HI R21, R18, 0x1, R43 ;  /* 0x0000000112159819 */ /* 0x000fc8000001022b */
[----:B---3--:R-:W-:-:S05]  /*81f0*/  @!P1 IADD3 R6, P2, R3, R5, RZ ;  /* 0x0000000503069210 */ /* 0x008fca0007f5e0ff */
[----:B----4-:R-:W-:-:S05]  /*8200*/  @!P1 IMAD.X R7, R0, 0x1, R21, P2 ;  /* 0x0000000100079824 */ /* 0x010fca00010e0615 */
[----:B------:R-:W2:Y:S01]  /*8210*/  @!P1 LD.E.128 R8, desc[UR38][R6.64] ;  /* 0x0000002606089980 */ /* 0x000ea2000c101d00 */
[----:B0-----:R-:W-:-:S05]  /*8220*/  @!P1 IADD3 R14, P2, R14, R5, RZ ;  /* 0x000000050e0e9210 */ /* 0x001fca0007f5e0ff */
[----:B-----5:R-:W-:-:S04]  /*8230*/  @!P1 IMAD.X R3, R4, 0x1, R21, P2 ;  /* 0x0000000104039824 */ /* 0x020fc800010e0615 */
[----:B------:R-:W-:-:S05]  /*8240*/  @!P1 IMAD.MOV.U32 R15, RZ, RZ, R3 ;  /* 0x000000ffff0f9224 */ /* 0x000fca00078e0003 */
[----:B------:R0:W3:Y:S01]  /*8250*/  @!P1 LD.E.128 R4, desc[UR38][R14.64] ;  /* 0x000000260e049980 */ /* 0x0000e2000c101d00 */
[----:B------:R-:W-:Y:S02]  /*8260*/  CS2R R36, SRZ ;  /* 0x0000000000247805 */ /* 0x000fe4000001ff00 */
[----:B------:R-:W-:Y:S02]  /*8270*/  CS2R R38, SRZ ;  /* 0x0000000000267805 */ /* 0x000fe4000001ff00 */
[----:B------:R-:W-:Y:S01]  /*8280*/  CS2R R20, SRZ ;  /* 0x0000000000147805 */ /* 0x000fe2000001ff00 */
[----:B------:R-:W1:Y:S01]  /*8290*/  SHFL.IDX PT, R24, R24, 0x1, 0x1c1f ;  /* 0x003c1f0018187f89 */ /* 0x000e6200000e0000 */
[----:B------:R-:W-:-:S03]  /*82a0*/  CS2R R28, SRZ ;  /* 0x00000000001c7805 */ /* 0x000fc6000001ff00 */
[----:B0-----:R0:W4:Y:S01]  /*82b0*/  SHFL.IDX PT, R14, R27, 0x1, 0x1c1f ;  /* 0x003c1f001b0e7f89 */ /* 0x00112200000e0000 */
[----:B--2---:R-:W-:Y:S02]  /*82c0*/  @!P1 IMAD.MOV.U32 R36, RZ, RZ, R8 ;  /* 0x000000ffff249224 */ /* 0x004fe400078e0008 */
[----:B------:R-:W-:Y:S02]  /*82d0*/  @!P1 IMAD.MOV.U32 R37, RZ, RZ, R9 ;  /* 0x000000ffff259224 */ /* 0x000fe400078e0009 */
        /* <DEDUP_REMOVED lines=8> */
[----:B---3--:R-:W-:Y:S01]  /*8360*/  @!P1 IMAD.MOV.U32 R20, RZ, RZ, R4 ;  /* 0x000000ffff149224 */ /* 0x008fe200078e0004 */
[----:B------:R0:W3:Y:S01]  /*8370*/  SHFL.IDX PT, R3, R25, 0x1, 0x1c1f ;  /* 0x003c1f0019037f89 */ /* 0x0000e200000e0000 */
[----:B------:R-:W-:Y:S01]  /*8380*/  @!P1 IMAD.MOV.U32 R21, RZ, RZ, R5 ;  /* 0x000000ffff159224 */ /* 0x000fe200078e0005 */
[----:B------:R-:W-:Y:S01]  /*8390*/  PRMT R31, R8, 0x7610, R31 ;  /* 0x00007610081f7816 */ /* 0x000fe2000000001f */
[----:B------:R-:W-:Y:S02]  /*83a0*/  @!P1 IMAD.MOV.U32 R28, RZ, RZ, R6 ;  /* 0x000000ffff1c9224 */ /* 0x000fe400078e0006 */
[----:B------:R-:W-:Y:S02]  /*83b0*/  @!P1 IMAD.MOV.U32 R29, RZ, RZ, R7 ;  /* 0x000000ffff1d9224 */ /* 0x000fe400078e0007 */
[----:B------:R-:W-:Y:S02]  /*83c0*/  IMAD.MOV.U32 R4, RZ, RZ, R20 ;  /* 0x000000ffff047224 */ /* 0x000fe400078e0014 */
[----:B------:R-:W-:-:S02]  /*83d0*/  IMAD.MOV.U32 R5, RZ, RZ, R21 ;  /* 0x000000ffff057224 */ /* 0x000fc400078e0015 */
[----:B------:R-:W-:Y:S01]  /*83e0*/  IMAD.MOV.U32 R9, RZ, RZ, R39 ;  /* 0x000000ffff097224 */ /* 0x000fe200078e0027 */
[----:B------:R-:W-:Y:S01]  /*83f0*/  PRMT R50, R4, 0x7610, R50 ;  /* 0x0000761004327816 */ /* 0x000fe20000000032 */
[----:B------:R-:W-:Y:S01]  /*8400*/  IMAD.MOV.U32 R6, RZ, RZ, R28 ;  /* 0x000000ffff067224 */ /* 0x000fe200078e001c */
[----:B------:R-:W-:Y:S01]  /*8410*/  PRMT R54, R5, 0x7610, R54 ;  /* 0x0000761005367816 */ /* 0x000fe20000000036 */
[----:B------:R-:W-:Y:S01]  /*8420*/  IMAD.MOV.U32 R7, RZ, RZ, R29 ;  /* 0x000000ffff077224 */ /* 0x000fe200078e001d */
[----:B------:R-:W-:Y:S02]  /*8430*/  PRMT R34, R9, 0x7610, R34 ;  /* 0x0000761009227816 */ /* 0x000fe40000000022 */
[----:B------:R-:W-:Y:S02]  /*8440*/  CS2R R4, SRZ ;  /* 0x0000000000047805 */ /* 0x000fe4000001ff00 */
[----:B------:R-:W-:Y:S02]  /*8450*/  PRMT R31, R31, 0x5410, R6 ;  /* 0x000054101f1f7816 */ /* 0x000fe40000000006 */
[----:B012-4-:R-:W-:-:S07]  /*8460*/  PRMT R55, R7, 0x7610, R55 ;  /* 0x0000761007377816 */ /* 0x017fce0000000037 */
.L_x_14354:
[----:B------:R-:W2:Y:S01]  /*8470*/  LDL R7, [R1+0x48] ;  /* 0x0000480001077983 */ /* 0x000ea20000100800 */
[----:B------:R-:W-:Y:S01]  /*8480*/  VIADD R41, R41, 0x60 ;  /* 0x0000006029297836 */ /* 0x000fe20000000000 */
[----:B------:R-:W-:Y:S01]  /*8490*/  BSSY B1, `(.L_x_14079) ;  /* 0x0000016000017945 */ /* 0x000fe20003800000 */
[----:B------:R-:W-:Y:S02]  /*84a0*/  CS2R R8, SRZ ;  /* 0x0000000000087805 */ /* 0x000fe4000001ff00 */
[----:B------:R-:W-:Y:S02]  /*84b0*/  CS2R R10, SRZ ;  /* 0x00000000000a7805 */ /* 0x000fe4000001ff00 */
[----:B------:R-:W-:Y:S02]  /*84c0*/  ISETP.GE.AND P1, PT, R41, R32, PT ;  /* 0x000000202900720c */ /* 0x000fe40003f26270 */
[----:B--2---:R-:W-:-:S04]  /*84d0*/  LEA.HI R6, R7, R7, RZ, 0x1 ;  /* 0x0000000707067211 */ /* 0x004fc800078f08ff */
        /* <DEDUP_REMOVED lines=11> */
[-C--:B---3--:R-:W-:Y:S02]  /*8590*/  IADD3 R8, P1, R3, R4.reuse, RZ ;  /* 0x0000000403087210 */ /* 0x088fe40007f3e0ff */
[----:B------:R-:W-:-:S03]  /*85a0*/  IADD3 R4, P2, R14, R4, RZ ;  /* 0x000000040e047210 */ /* 0x000fc60007f5e0ff */
[--C-:B------:R-:W-:Y:S02]  /*85b0*/  IMAD.X R9, R0, 0x1, R5.reuse, P1 ;  /* 0x0000000100097824 */ /* 0x100fe400008e0605 */
[----:B------:R-:W-:-:S04]  /*85c0*/  IMAD.X R5, R24, 0x1, R5, P2 ;  /* 0x0000000118057824 */ /* 0x000fc800010e0605 */
[----:B------:R-:W5:Y:S04]  /*85d0*/  LD.E.128 R8, desc[UR38][R8.64] ;  /* 0x0000002608087980 */ /* 0x000f68000c101d00 */
[----:B------:R-:W5:Y:S02]  /*85e0*/  LD.E.128 R4, desc[UR38][R4.64] ;  /* 0x0000002604047980 */ /* 0x000f64000c101d00 */
.L_x_14080:
[----:B------:R-:W-:Y:S05]  /*85f0*/  BSYNC B1 ;  /* 0x0000000000017941 */ /* 0x000fea0003800000 */
.L_x_14079:
[----:B------:R-:W0:Y:S01]  /*8600*/  SYNCS.PHASECHK.TRANS64.TRYWAIT P1, [R2+URZ+0x16800], R13 ;  /* 0x0168000d020075a7 */ /* 0x000e22000802017f */
[----:B------:R-:W-:Y:S01]  /*8610*/  IMAD R32, R33, -0xc0, R32 ;  /* 0xffffff4021207824 */ /* 0x000fe200078e0220 */
[----:B------:R-:W-:Y:S01]  /*8620*/  BSSY B1, `(.L_x_14081) ;  /* 0x0000014000017945 */ /* 0x000fe20003800000 */
[----:B-----5:R-:W-:Y:S02]  /*8630*/  IMAD.MOV.U32 R0, RZ, RZ, R4 ;  /* 0x000000ffff007224 */ /* 0x020fe400078e0004 */
[----:B---3--:R-:W-:Y:S01]  /*8640*/  IMAD.MOV.U32 R3, RZ, RZ, R5 ;  /* 0x000000ffff037224 */ /* 0x008fe200078e0005 */
[----:B------:R-:W-:Y:S01]  /*8650*/  VIMNMX R32, R32, 0xc0, PT ;  /* 0x000000c020207848 */ /* 0x000fe20003fe0100 */
[C---:B------:R-:W-:Y:S01]  /*8660*/  VIADD R12, R17.reuse, 0x60 ;  /* 0x00000060110c7836 */ /* 0x040fe20000000000 */
[----:B------:R-:W-:Y:S01]  /*8670*/  PRMT R43, R0, 0x7610, R43 ;  /* 0x00007610002b7816 */ /* 0x000fe2000000002b */
[----:B------:R-:W-:Y:S01]  /*8680*/  IMAD.MOV.U32 R0, RZ, RZ, R6 ;  /* 0x000000ffff007224 */ /* 0x000fe200078e0006 */
[-C--:B------:R-:W-:Y:S01]  /*8690*/  ISETP.GE.OR P2, PT, R17, R32.reuse, P0 ;  /* 0x000000201100720c */ /* 0x080fe20000746670 */
[----:B------:R-:W-:Y:S01]  /*86a0*/  IMAD.MOV.U32 R14, RZ, RZ, R9 ;  /* 0x000000ffff0e7224 */ /* 0x000fe200078e0009 */
[----:B------:R-:W-:Y:S01]  /*86b0*/  PRMT R42, R3, 0x7610, R42 ;  /* 0x00007610032a7816 */ /* 0x000fe2000000002a */
[----:B------:R-:W-:Y:S01]  /*86c0*/  IMAD.MOV.U32 R3, RZ, RZ, R7 ;  /* 0x000000ffff037224 */ /* 0x000fe200078e0007 */
[----:B------:R-:W-:Y:S01]  /*86d0*/  ISETP.GE.OR P0, PT, R12, R32, P0 ;  /* 0x000000200c00720c */ /* 0x000fe20000706670 */
        /* <DEDUP_REMOVED lines=8> */
.L_x_14355:
[----:B------:R-:W-:Y:S05]  /*8760*/  BSYNC B1 ;  /* 0x0000000000017941 */ /* 0x000fea0003800000 */
.L_x_14081:
[----:B------:R-:W-:Y:S04]  /*8770*/  BSSY B1, `(.L_x_14083) ;  /* 0x0000070000017945 */ /* 0x000fe80003800000 */
[----:B------:R-:W-:Y:S05]  /*8780*/  @P2 BRA `(.L_x_14084) ;  /* 0x0000000400b82947 */ /* 0x000fea0003800000 */
[----:B------:R-:W2:Y:S01]  /*8790*/  LDL R12, [R1+0x38] ;  /* 0x00003800010c7983 */ /* 0x000ea20000100800 */
[----:B0-----:R-:W-:Y:S01]  /*87a0*/  IMAD.IADD R13, R18, 0x1, R35 ;  /* 0x00000001120d7824 */ /* 0x001fe200078e0223 */
[----:B------:R-:W-:Y:S01]  /*87b0*/  SHF.R.U64 R49, R20, 0x10, R21 ;  /* 0x0000001014317819 */ /* 0x000fe20000001215 */
[----:B------:R-:W0:Y:S01]  /*87c0*/  S2R R14, SR_TID.X ;  /* 0x00000000000e7919 */ /* 0x000e220000002100 */
[----:B------:R-:W-:Y:S02]  /*87d0*/  SHF.R.U64 R47, R36, 0x10, R37 ;  /* 0x00000010242f7819 */ /* 0x000fe40000001225 */
[----:B------:R-:W-:Y:S02]  /*87e0*/  SHF.R.U64 R36, R38, 0x10, R39 ;  /* 0x0000001026247819 */ /* 0x000fe40000001227 */
[----:B------:R-:W-:Y:S02]  /*87f0*/  SHF.R.U64 R52, R28, 0x10, R29 ;  /* 0x000000101c347819 */ /* 0x000fe4000000121d */
[----:B------:R-:W-:-:S02]  /*8800*/  PRMT R49, R50, 0x5410, R49 ;  /* 0x0000541032317816 */ /* 0x000fc40000000031 */
[----:B------:R-:W-:Y:S02]  /*8810*/  SHF.R.U32.HI R39, RZ, 0x10, R39 ;  /* 0x00000010ff277819 */ /* 0x000fe40000011627 */
[----:B------:R-:W-:Y:S01]  /*8820*/  PRMT R38, R48, 0x5410, R47 ;  /* 0x0000541030267816 */ /* 0x000fe2000000002f */
[----:B------:R-:W-:Y:S01]  /*8830*/  IMAD.U32 R50, R49, 0x10000, RZ ;  /* 0x0001000031327824 */ /* 0x000fe200078e00ff */
[----:B------:R-:W-:Y:S02]  /*8840*/  SHF.R.U32.HI R53, RZ, 0x10, R29 ;  /* 0x00000010ff357819 */ /* 0x000fe4000001161d */
[C---:B------:R-:W-:Y:S02]  /*8850*/  PRMT R47, R31.reuse, 0x5410, R36 ;  /* 0x000054101f2f7816 */ /* 0x040fe40000000024 */
[----:B------:R-:W-:Y:S02]  /*8860*/  PRMT R52, R31, 0x5432, R52 ;  /* 0x000054321f347816 */ /* 0x000fe40000000034 */
[----:B------:R-:W-:Y:S01]  /*8870*/  PRMT R48, R34, 0x5410, R39 ;  /* 0x0000541022307816 */ /* 0x000fe20000000027 */
[----:B------:R-:W-:Y:S01]  /*8880*/  IMAD.U32 R39, R38, 0x10000, RZ ;  /* 0x0001000026277824 */ /* 0x000fe200078e00ff */
[----:B------:R-:W-:-:S02]  /*8890*/  SHF.R.U32.HI R46, RZ, 0x10, R37 ;  /* 0x00000010ff2e7819 */ /* 0x000fc40000011625 */
[----:B------:R-:W-:Y:S02]  /*88a0*/  SHF.R.U32.HI R51, RZ, 0x10, R21 ;  /* 0x00000010ff337819 */ /* 0x000fe40000011615 */
[----:B------:R-:W-:Y:S02]  /*88b0*/  PRMT R53, R55, 0x5410, R53 ;  /* 0x0000541037357816 */ /* 0x000fe40000000035 */
[----:B------:R-:W-:Y:S02]  /*88c0*/  LOP3.LUT R49, R49, 0xffff0000, RZ, 0xc0, !PT ;  /* 0xffff000031317812 */ /* 0x000fe400078ec0ff */
[----:B------:R-:W-:Y:S02]  /*88d0*/  PRMT R46, R34, 0x5432, R46 ;  /* 0x00005432222e7816 */ /* 0x000fe4000000002e */
[----:B------:R-:W-:Y:S01]  /*88e0*/  PRMT R51, R54, 0x5410, R51 ;  /* 0x0000541036337816 */ /* 0x000fe20000000033 */
[----:B0-----:R-:W-:-:S05]  /*88f0*/  VIADD R25, R14, 0xffffff80 ;  /* 0xffffff800e197836 */ /* 0x001fca0000000000 */
[----:B------:R-:W-:-:S04]  /*8900*/  SHF.R.S32.HI R24, RZ, 0x1f, R25 ;  /* 0x0000001fff187819 */ /* 0x000fc80000011419 */
[----:B------:R-:W-:-:S04]  /*8910*/  LEA.HI R24, R24, R25, RZ, 0x5 ;  /* 0x0000001918187211 */ /* 0x000fc800078f28ff */
        /* <DEDUP_REMOVED lines=12> */
[----:B------:R-:W0:Y:S04]  /*89e0*/  LDS.128 R12, [R32+0x8400] ;  /* 0x00840000200c7984 */ /* 0x000e280000000c00 */
[----:B------:R-:W1:Y:S01]  /*89f0*/  LDS.128 R24, [R33+0x8400] ;  /* 0x0084000021187984 */ /* 0x000e620000000c00 */
[C---:B0-----:R-:W-:Y:S01]  /*8a00*/  IMAD.U32 R20, R12.reuse, 0x10000, RZ ;  /* 0x000100000c147824 */ /* 0x041fe200078e00ff */
        /* <DEDUP_REMOVED lines=9> */
[----:B------:R-:W-:Y:S01]  /*8aa0*/  LOP3.LUT R31, R38, 0xffff0000, RZ, 0xc0, !PT ;  /* 0xffff0000261f7812 */ /* 0x000fe200078ec0ff */
[----:B------:R-:W-:-:S02]  /*8ab0*/  IMAD.U32 R38, R51, 0x10000, RZ ;  /* 0x0001000033267824 */ /* 0x000fc400078e00ff */
[----:B------:R-:W-:Y:S01]  /*8ac0*/  FFMA.FTZ R55, R20, R39, -R55 ;  /* 0x0000002714377223 */ /* 0x000fe20000010837 */
[----:B------:R-:W-:Y:S01]  /*8ad0*/  FMUL.FTZ R39, R24, R49 ;  /* 0x0000003118277220 */ /* 0x000fe20000410000 */
[----:B------:R-:W-:Y:S01]  /*8ae0*/  FFMA.FTZ R57, R20, R50, R57 ;  /* 0x0000003214397223 */ /* 0x000fe20000010039 */
[----:B------:R-:W-:Y:S02]  /*8af0*/  IMAD.U32 R20, R46, 0x10000, RZ ;  /* 0x000100002e147824 */ /* 0x000fe400078e00ff */
[-C--:B------:R-:W-:Y:S01]  /*8b00*/  FMUL.FTZ R59, R24, R31.reuse ;  /* 0x0000001f183b7220 */ /* 0x080fe20000410000 */
[----:B------:R-:W-:Y:S01]  /*8b10*/  FFMA.FTZ R50, R12, R31, -R39 ;  /* 0x0000001f0c327223 */ /* 0x000fe20000010827 */
[C---:B------:R-:W-:Y:S01]  /*8b20*/  FMUL.FTZ R54, R34.reuse, R38 ;  /* 0x0000002622367220 */ /* 0x040fe20000410000 */
[----:B------:R-:W-:Y:S01]  /*8b30*/  FMUL.FTZ R31, R34, R20 ;  /* 0x00000014221f7220 */ /* 0x000fe20000410000 */
[----:B------:R-:W-:Y:S01]  /*8b40*/  LOP3.LUT R24, R51, 0xffff0000, RZ, 0xc0, !PT ;  /* 0xffff000033187812 */ /* 0x000fe200078ec0ff */
[----:B------:R-:W-:Y:S01]  /*8b50*/  IMAD.U32 R36, R26, 0x10000, RZ ;  /* 0x000100001a247824 */ /* 0x000fe200078e00ff */
[----:B------:R-:W-:Y:S01]  /*8b60*/  LOP3.LUT R46, R46, 0xffff0000, RZ, 0xc0, !PT ;  /* 0xffff00002e2e7812 */ /* 0x000fe200078ec0ff */
[C---:B------:R-:W-:Y:S01]  /*8b70*/  FFMA.FTZ R38, R21.reuse, R38, R31 ;  /* 0x0000002615267223 */ /* 0x040fe2000001001f */
[----:B------:R-:W-:Y:S01]  /*8b80*/  FFMA.FTZ R34, R12, R49, R59 ;  /* 0x000000310c227223 */ /* 0x000fe2000001003b */
[----:B------:R-:W-:Y:S01]  /*8b90*/  FFMA.FTZ R54, R21, R20, -R54 ;  /* 0x0000001415367223 */ /* 0x000fe20000010836 */
[----:B------:R-:W-:-:S02]  /*8ba0*/  IMAD.U32 R31, R52, 0x10000, RZ ;  /* 0x00010000341f7824 */ /* 0x000fc400078e00ff */
[----:B------:R-:W-:Y:S01]  /*8bb0*/  FMUL.FTZ R12, R25, R24 ;  /* 0x00000018190c7220 */ /* 0x000fe20000410000 */
[----:B------:R-:W-:Y:S02]  /*8bc0*/  IMAD.U32 R21, R47, 0x10000, RZ ;  /* 0x000100002f157824 */ /* 0x000fe400078e00ff */
[-C--:B------:R-:W-:Y:S01]  /*8bd0*/  FMUL.FTZ R56, R25, R46.reuse ;  /* 0x0000002e19387220 */ /* 0x080fe20000410000 */
[----:B------:R-:W-:Y:S02]  /*8be0*/  IMAD.U32 R37, R27, 0x10000, RZ ;  /* 0x000100001b257824 */ /* 0x000fe400078e00ff */
[----:B------:R-:W-:Y:S01]  /*8bf0*/  FMUL.FTZ R49, R36, R31 ;  /* 0x0000001f24317220 */ /* 0x000fe20000410000 */
[----:B------:R-:W-:Y:S02]  /*8c00*/  IMAD.U32 R20, R53, 0x10000, RZ ;  /* 0x0001000035147824 */ /* 0x000fe400078e00ff */
[----:B------:R-:W-:Y:S01]  /*8c10*/  FFMA.FTZ R25, R13, R46, -R12 ;  /* 0x0000002e0d197223 */ /* 0x000fe2000001080c */
[----:B------:R-:W-:-:S02]  /*8c20*/  IMAD.U32 R28, R14, 0x10000, RZ ;  /* 0x000100000e1c7824 */ /* 0x000fc400078e00ff */
[-C--:B------:R-:W-:Y:S01]  /*8c30*/  FMUL.FTZ R36, R36, R21.reuse ;  /* 0x0000001524247220 */ /* 0x080fe20000410000 */
[----:B------:R-:W-:Y:S01]  /*8c40*/  FFMA.FTZ R39, R13, R24, R56 ;  /* 0x000000180d277223 */ /* 0x000fe20000010038 */
[----:B------:R-:W-:Y:S02]  /*8c50*/  IMAD.U32 R29, R15, 0x10000, RZ ;  /* 0x000100000f1d7824 */ /* 0x000fe400078e00ff */
[C---:B------:R-:W-:Y:S01]  /*8c60*/  FMUL.FTZ R24, R37.reuse, R20 ;  /* 0x0000001425187220 */ /* 0x040fe20000410000 */
[----:B------:R-:W-:Y:S02]  /*8c70*/  IMAD.U32 R12, R48, 0x10000, RZ ;  /* 0x00010000300c7824 */ /* 0x000fe400078e00ff */
        /* <DEDUP_REMOVED lines=8> */
[----:B------:R-:W-:Y:S02]  /*8d00*/  LOP3.LUT R12, R53, 0xffff0000, RZ, 0xc0, !PT ;  /* 0xffff0000350c7812 */ /* 0x000fe400078ec0ff */
        /* <DEDUP_REMOVED lines=22> */
.L_x_14084:
[----:B------:R-:W-:Y:S05]  /*8e70*/  BSYNC B1 ;  /* 0x0000000000017941 */ /* 0x000fea0003800000 */
.L_x_14083:
[----:B------:R-:W-:Y:S02]  /*8e80*/  PRMT R20, R0, 0x7610, R20 ;  /* 0x0000761000147816 */ /* 0x000fe40000000014 */
[----:B------:R-:W-:Y:S01]  /*8e90*/  PRMT R21, R3, 0x7610, R21 ;  /* 0x0000761003157816 */ /* 0x000fe20000000015 */
[----:B------:R-:W-:Y:S06]  /*8ea0*/  @P0 BRA `(.L_x_14075) ;  /* 0x0000000400a80947 */ /* 0x000fec0003800000 */
[----:B-1----:R-:W2:Y:S01]  /*8eb0*/  LDL R12, [R1+0x3c] ;  /* 0x00003c00010c7983 */ /* 0x002ea20000100800 */
[C---:B0-----:R-:W-:Y:S02]  /*8ec0*/  VIADD R13, R17.reuse, 0x60 ;  /* 0x00000060110d7836 */ /* 0x041fe40000000000 */
[----:B------:R-:W-:Y:S01]  /*8ed0*/  VIADD R14, R17, 0x60 ;  /* 0x00000060110e7836 */ /* 0x000fe20000000000 */
[----:B------:R-:W3:Y:S01]  /*8ee0*/  LDL R36, [R1+0x4c] ;  /* 0x00004c0001247983 */ /* 0x000ee20000100800 */
[----:B------:R-:W-:Y:S02]  /*8ef0*/  IMAD.SHL.U32 R13, R13, 0x40, RZ ;  /* 0x000000400d0d7824 */ /* 0x000fe400078e00ff */
[----:B------:R-:W-:Y:S02]  /*8f00*/  IMAD.SHL.U32 R14, R14, 0x40, RZ ;  /* 0x000000400e0e7824 */ /* 0x000fe400078e00ff */
[----:B------:R-:W-:Y:S01]  /*8f10*/  IMAD.IADD R0, R18, 0x1, R35 ;  /* 0x0000000112007824 */ /* 0x000fe200078e0223 */
[----:B------:R-:W-:-:S02]  /*8f20*/  LOP3.LUT R13, R13, 0x1c0, RZ, 0xc0, !PT ;  /* 0x000001c00d0d7812 */ /* 0x000fc400078ec0ff */
[----:B------:R-:W-:Y:S02]  /*8f30*/  LOP3.LUT R14, R14, 0x1c0, RZ, 0xc0, !PT ;  /* 0x000001c00e0e7812 */ /* 0x000fe400078ec0ff */
[----:B------:R-:W-:Y:S02]  /*8f40*/  SHF.R.U32.HI R13, RZ, 0x3, R13 ;  /* 0x00000003ff0d7819 */ /* 0x000fe4000001160d */
[----:B------:R-:W-:-:S04]  /*8f50*/  LOP3.LUT R0, R14, 0x38, R0, 0xf8, !PT ;  /* 0x000000380e007812 */ /* 0x000fc800078ef800 */
[----:B------:R-:W-:Y:S02]  /*8f60*/  LOP3.LUT R0, R0, R13, RZ, 0x3c, !PT ;  /* 0x0000000d00007212 */ /* 0x000fe400078e3cff */
[----:B------:R-:W-:Y:S02]  /*8f70*/  SHF.R.U64 R4, R4, 0x10, R5 ;  /* 0x0000001004047819 */ /* 0x000fe40000001205 */
[--C-:B------:R-:W-:Y:S02]  /*8f80*/  SHF.R.U64 R8, R8, 0x10, R9.reuse ;  /* 0x0000001008087819 */ /* 0x100fe40000001209 */
[----:B------:R-:W-:Y:S02]  /*8f90*/  SHF.R.U32.HI R9, RZ, 0x10, R9 ;  /* 0x00000010ff097819 */ /* 0x000fe40000011609 */
[----:B------:R-:W-:Y:S02]  /*8fa0*/  PRMT R43, R43, 0x5410, R4 ;  /* 0x000054102b2b7816 */ /* 0x000fe40000000004 */
[----:B------:R-:W-:-:S02]  /*8fb0*/  SHF.R.U32.HI R31, RZ, 0x10, R11 ;  /* 0x00000010ff1f7819 */ /* 0x000fc4000001160b */
[----:B------:R-:W-:Y:S02]  /*8fc0*/  PRMT R45, R45, 0x5410, R8 ;  /* 0x000054102d2d7816 */ /* 0x000fe40000000008 */
[----:B------:R-:W-:Y:S02]  /*8fd0*/  SHF.R.U64 R29, R10, 0x10, R11 ;  /* 0x000000100a1d7819 */ /* 0x000fe4000000120b */
[----:B------:R-:W-:Y:S02]  /*8fe0*/  PRMT R44, R44, 0x5410, R9 ;  /* 0x000054102c2c7816 */ /* 0x000fe40000000009 */
[----:B------:R-:W-:Y:S02]  /*8ff0*/  SHF.R.U32.HI R5, RZ, 0x10, R5 ;  /* 0x00000010ff057819 */ /* 0x000fe40000011605 */
[----:B------:R-:W-:Y:S01]  /*9000*/  PRMT R31, R21, 0x5410, R31 ;  /* 0x00005410151f7816 */ /* 0x000fe2000000001f */
[----:B------:R-:W-:Y:S01]  /*9010*/  IMAD.U32 R21, R45, 0x10000, RZ ;  /* 0x000100002d157824 */ /* 0x000fe200078e00ff */
[----:B------:R-:W-:Y:S01]  /*9020*/  PRMT R42, R42, 0x5410, R5 ;  /* 0x000054102a2a7816 */ /* 0x000fe20000000005 */
[----:B------:R-:W-:Y:S01]  /*9030*/  IMAD.U32 R28, R44, 0x10000, RZ ;  /* 0x000100002c1c7824 */ /* 0x000fe200078e00ff */
[----:B------:R-:W-:-:S03]  /*9040*/  PRMT R29, R20, 0x5410, R29 ;  /* 0x00005410141d7816 */ /* 0x000fc6000000001d */
[----:B------:R-:W-:Y:S01]  /*9050*/  IMAD.U32 R32, R42, 0x10000, RZ ;  /* 0x000100002a207824 */ /* 0x000fe200078e00ff */
[----:B------:R-:W-:Y:S01]  /*9060*/  LOP3.LUT R45, R45, 0xffff0000, RZ, 0xc0, !PT ;  /* 0xffff00002d2d7812 */ /* 0x000fe200078ec0ff */
[----:B--2---:R-:W-:-:S04]  /*9070*/  IMAD.IADD R3, R12, 0x1, R0 ;  /* 0x000000010c037824 */ /* 0x004fc800078e0200 */
[----:B------:R-:W-:Y:S01]  /*9080*/  IMAD R3, R3, 0x2, R2 ;  /* 0x0000000203037824 */ /* 0x000fe200078e0202 */
[----:B---3--:R-:W-:Y:S04]  /*9090*/  LDS.128 R12, [R36+0x8400] ;  /* 0x00840000240c7984 */ /* 0x008fe80000000c00 */
[----:B------:R-:W0:Y:S01]  /*90a0*/  LDS.128 R24, [R3+0x8400] ;  /* 0x0084000003187984 */ /* 0x000e220000000c00 */
[--C-:B------:R-:W-:Y:S02]  /*90b0*/  SHF.R.U64 R0, R6, 0x10, R7.reuse ;  /* 0x0000001006007819 */ /* 0x100fe40000001207 */
[----:B------:R-:W-:Y:S02]  /*90c0*/  SHF.R.U32.HI R7, RZ, 0x10, R7 ;  /* 0x00000010ff077819 */ /* 0x000fe40000011607 */
[----:B------:R-:W-:-:S02]  /*90d0*/  PRMT R41, R41, 0x5410, R0 ;  /* 0x0000541029297816 */ /* 0x000fc40000000000 */
[----:B------:R-:W-:Y:S01]  /*90e0*/  PRMT R40, R40, 0x5410, R7 ;  /* 0x0000541028287816 */ /* 0x000fe20000000007 */
[C---:B0-----:R-:W-:Y:S01]  /*90f0*/  IMAD.U32 R9, R24.reuse, 0x10000, RZ ;  /* 0x0001000018097824 */ /* 0x041fe200078e00ff */
[----:B------:R-:W-:Y:S01]  /*9100*/  LOP3.LUT R10, R24, 0xffff0000, RZ, 0xc0, !PT ;  /* 0xffff0000180a7812 */ /* 0x000fe200078ec0ff */
[C---:B------:R-:W-:Y:S01]  /*9110*/  IMAD.U32 R11, R25.reuse, 0x10000, RZ ;  /* 0x00010000190b7824 */ /* 0x040fe200078e00ff */
[----:B------:R-:W-:Y:S01]  /*9120*/  LOP3.LUT R24, R25, 0xffff0000, RZ, 0xc0, !PT ;  /* 0xffff000019187812 */ /* 0x000fe200078ec0ff */
[----:B------:R-:W-:Y:S02]  /*9130*/  IMAD.U32 R25, R43, 0x10000, RZ ;  /* 0x000100002b197824 */ /* 0x000fe400078e00ff */
[----:B------:R-:W-:Y:S02]  /*9140*/  IMAD.U32 R0, R12, 0x10000, RZ ;  /* 0x000100000c007824 */ /* 0x000fe400078e00ff */
[C---:B------:R-:W-:Y:S01]  /*9150*/  FMUL.FTZ R33, R9.reuse, R25 ;  /* 0x0000001909217220 */ /* 0x040fe20000410000 */
[----:B------:R-:W-:Y:S01]  /*9160*/  FMUL.FTZ R9, R9, R21 ;  /* 0x0000001509097220 */ /* 0x000fe20000410000 */
[----:B------:R-:W-:-:S02]  /*9170*/  IMAD.U32 R20, R27, 0x10000, RZ ;  /* 0x000100001b147824 */ /* 0x000fc400078e00ff */
[----:B------:R-:W-:Y:S01]  /*9180*/  FFMA.FTZ R33, R0, R21, -R33 ;  /* 0x0000001500217223 */ /* 0x000fe20000010821 */
[----:B------:R-:W-:Y:S02]  /*9190*/  IMAD.U32 R21, R40, 0x10000, RZ ;  /* 0x0001000028157824 */ /* 0x000fe400078e00ff */
[----:B------:R-:W-:Y:S01]  /*91a0*/  FFMA.FTZ R25, R0, R25, R9 ;  /* 0x0000001900197223 */ /* 0x000fe20000010009 */
[----:B------:R-:W-:Y:S02]  /*91b0*/  IMAD.U32 R9, R31, 0x10000, RZ ;  /* 0x000100001f097824 */ /* 0x000fe400078e00ff */
[C---:B------:R-:W-:Y:S01]  /*91c0*/  FMUL.FTZ R34, R11.reuse, R32 ;  /* 0x000000200b227220 */ /* 0x040fe20000410000 */
[-C--:B------:R-:W-:Y:S01]  /*91d0*/  FMUL.FTZ R0, R11, R28.reuse ;  /* 0x0000001c0b007220 */ /* 0x080fe20000410000 */
[----:B------:R-:W-:Y:S02]  /*91e0*/  IMAD.U32 R5, R13, 0x10000, RZ ;  /* 0x000100000d057824 */ /* 0x000fe400078e00ff */
[----:B------:R-:W-:Y:S01]  /*91f0*/  FMUL.FTZ R11, R20, R21 ;  /* 0x00000015140b7220 */ /* 0x000fe20000410000 */
[----:B------:R-:W-:Y:S01]  /*9200*/  LOP3.LUT R4, R12, 0xffff0000, RZ, 0xc0, !PT ;  /* 0xffff00000c047812 */ /* 0x000fe200078ec0ff */
[----:B------:R-:W-:Y:S01]  /*9210*/  IMAD.U32 R8, R15, 0x10000, RZ ;  /* 0x000100000f087824 */ /* 0x000fe200078e00ff */
[C---:B------:R-:W-:Y:S01]  /*9220*/  LOP3.LUT R7, R14.reuse, 0xffff0000, RZ, 0xc0, !PT ;  /* 0xffff00000e077812 */ /* 0x040fe200078ec0ff */
[----:B------:R-:W-:Y:S01]  /*9230*/  IMAD.U32 R6, R14, 0x10000, RZ ;  /* 0x000100000e067824 */ /* 0x000fe200078e00ff */
[----:B------:R-:W-:Y:S01]  /*9240*/  LOP3.LUT R43, R43, 0xffff0000, RZ, 0xc0, !PT ;  /* 0xffff00002b2b7812 */ /* 0x000fe200078ec0ff */
[----:B------:R-:W-:Y:S01]  /*9250*/  FMUL.FTZ R20, R20, R9 ;  /* 0x0000000914147220 */ /* 0x000fe20000410000 */
[----:B------:R-:W-:Y:S01]  /*9260*/  LOP3.LUT R12, R13, 0xffff0000, RZ, 0xc0, !PT ;  /* 0xffff00000d0c7812 */ /* 0x000fe200078ec0ff */
[C---:B------:R-:W-:Y:S01]  /*9270*/  IMAD.U32 R13, R26.reuse, 0x10000, RZ ;  /* 0x000100001a0d7824 */ /* 0x040fe200078e00ff */
[----:B------:R-:W-:Y:S01]  /*9280*/  LOP3.LUT R14, R15, 0xffff0000, RZ, 0xc0, !PT ;  /* 0xffff00000f0e7812 */ /* 0x000fe200078ec0ff */
[----:B------:R-:W-:Y:S01]  /*9290*/  FFMA.FTZ R34, R5, R28, -R34 ;  /* 0x0000001c05227223 */ /* 0x000fe20000010822 */
[----:B------:R-:W-:Y:S01]  /*92a0*/  LOP3.LUT R15, R26, 0xffff0000, RZ, 0xc0, !PT ;  /* 0xffff00001a0f7812 */ /* 0x000fe200078ec0ff */
[C---:B------:R-:W-:Y:S01]  /*92b0*/  FFMA.FTZ R28, R8.reuse, R21, R20 ;  /* 0x00000015081c7223 */ /* 0x040fe20000010014 */
[----:B------:R-:W-:Y:S01]  /*92c0*/  LOP3.LUT R26, R27, 0xffff0000, RZ, 0xc0, !PT ;  /* 0xffff00001b1a7812 */ /* 0x000fe200078ec0ff */
[----:B------:R-:W-:Y:S01]  /*92d0*/  FFMA.FTZ R27, R8, R9, -R11 ;  /* 0x00000009081b7223 */ /* 0x000fe2000001080b */
[----:B------:R-:W-:Y:S01]  /*92e0*/  FMUL.FTZ R11, R10, R43 ;  /* 0x0000002b0a0b7220 */ /* 0x000fe20000410000 */
[----:B------:R-:W-:Y:S01]  /*92f0*/  LOP3.LUT R9, R42, 0xffff0000, RZ, 0xc0, !PT ;  /* 0xffff00002a097812 */ /* 0x000fe200078ec0ff */
[----:B------:R-:W-:Y:S01]  /*9300*/  FMUL.FTZ R21, R10, R45 ;  /* 0x0000002d0a157220 */ /* 0x000fe20000410000 */
[----:B------:R-:W-:-:S02]  /*9310*/  IMAD.U32 R8, R41, 0x10000, RZ ;  /* 0x0001000029087824 */ /* 0x000fc400078e00ff */
[----:B------:R-:W-:Y:S01]  /*9320*/  FFMA.FTZ R32, R5, R32, R0 ;  /* 0x0000002005207223 */ /* 0x000fe20000010000 */
[----:B------:R-:W-:Y:S01]  /*9330*/  LOP3.LUT R5, R44, 0xffff0000, RZ, 0xc0, !PT ;  /* 0xffff00002c057812 */ /* 0x000fe200078ec0ff */
[C---:B------:R-:W-:Y:S01]  /*9340*/  FFMA.FTZ R10, R4.reuse, R45, -R11 ;  /* 0x0000002d040a7223 */ /* 0x040fe2000001080b */
[----:B------:R-:W-:Y:S01]  /*9350*/  FFMA.FTZ R20, R4, R43, R21 ;  /* 0x0000002b04147223 */ /* 0x000fe20000010015 */
[----:B------:R-:W-:Y:S02]  /*9360*/  IMAD.U32 R0, R29, 0x10000, RZ ;  /* 0x000100001d007824 */ /* 0x000fe400078e00ff */
[C---:B------:R-:W-:Y:S01]  /*9370*/  FMUL.FTZ R11, R24.reuse, R9 ;  /* 0x00000009180b7220 */ /* 0x040fe20000410000 */
[C---:B------:R-:W-:Y:S01]  /*9380*/  FMUL.FTZ R21, R13.reuse, R8 ;  /* 0x000000080d157220 */ /* 0x040fe20000410000 */
[-C--:B------:R-:W-:Y:S01]  /*9390*/  FMUL.FTZ R24, R24, R5.reuse ;  /* 0x0000000518187220 */ /* 0x080fe20000410000 */
[-C--:B------:R-:W-:Y:S01]  /*93a0*/  FMUL.FTZ R13, R13, R0.reuse ;  /* 0x000000000d0d7220 */ /* 0x080fe20000410000 */
[----:B------:R-:W-:Y:S01]  /*93b0*/  FFMA.FTZ R11, R12, R5, -R11 ;  /* 0x000000050c0b7223 */ /* 0x000fe2000001080b */
[----:B------:R-:W-:Y:S01]  /*93c0*/  FFMA.FTZ R21, R6, R0, -R21 ;  /* 0x0000000006157223 */ /* 0x000fe20000010815 */
[----:B------:R-:W-:-:S02]  /*93d0*/  LOP3.LUT R4, R41, 0xffff0000, RZ, 0xc0, !PT ;  /* 0xffff000029047812 */ /* 0x000fc400078ec0ff */
[----:B------:R-:W-:Y:S02]  /*93e0*/  LOP3.LUT R0, R29, 0xffff0000, RZ, 0xc0, !PT ;  /* 0xffff00001d007812 */ /* 0x000fe400078ec0ff */
[----:B------:R-:W-:Y:S02]  /*93f0*/  LOP3.LUT R5, R40, 0xffff0000, RZ, 0xc0, !PT ;  /* 0xffff000028057812 */ /* 0x000fe400078ec0ff */
[----:B------:R-:W-:Y:S01]  /*9400*/  LOP3.LUT R31, R31, 0xffff0000, RZ, 0xc0, !PT ;  /* 0xffff00001f1f7812 */ /* 0x000fe200078ec0ff */
[----:B------:R-:W-:Y:S01]  /*9410*/  FFMA.FTZ R13, R6, R8, R13 ;  /* 0x00000008060d7223 */ /* 0x000fe2000001000d */
[C---:B------:R-:W-:Y:S01]  /*9420*/  FMUL.FTZ R6, R15.reuse, R4 ;  /* 0x000000040f067220 */ /* 0x040fe20000410000 */
[-C--:B------:R-:W-:Y:S01]  /*9430*/  FMUL.FTZ R15, R15, R0.reuse ;  /* 0x000000000f0f7220 */ /* 0x080fe20000410000 */
[C---:B------:R-:W-:Y:S01]  /*9440*/  FMUL.FTZ R29, R26.reuse, R5 ;  /* 0x000000051a1d7220 */ /* 0x040fe20000410000 */
        /* <DEDUP_REMOVED lines=16> */
.L_x_14075:
[----:B------:R-:W-:Y:S05]  /*9550*/  BSYNC B0 ;  /* 0x0000000000007941 */ /* 0x000fea0003800000 */
.L_x_14061:
        /* <DEDUP_REMOVED lines=8> */
.L_x_14058:
[----:B--2---:R-:W-:-:S05]  /*95e0*/  IMAD.U32 R0, RZ, RZ, UR37 ;  /* 0x00000025ff007e24 */ /* 0x004fca000f8e00ff */
[----:B------:R-:W-:-:S13]  /*95f0*/  ISETP.NE.AND P0, PT, R0, 0x3, PT ;  /* 0x000000030000780c */ /* 0x000fda0003f05270 */
[----:B------:R-:W-:Y:S05]  /*9600*/  @!P0 BRA `(.L_x_14085) ;  /* 0x0000000000048947 */ /* 0x000fea0003800000 */
[----:B------:R-:W-:Y:S01]  /*9610*/  BPT.TRAP 0x1 ;  /* 0x000000040000795c */ /* 0x000fe20000300000 */
.L_x_14085:
[----:B-1-3--:R-:W-:Y:S01]  /*9620*/  IMAD R7, R16, 0x8, R2 ;  /* 0x0000000810077824 */ /* 0x00afe200078e0202 */
[----:B------:R-:W-:-:S04]  /*9630*/  SHF.L.U32 R0, R23, 0x1f, RZ ;  /* 0x0000001f17007819 */ /* 0x000fc800000006ff */
[----:B------:R1:W2:Y:S01]  /*9640*/  SYNCS.PHASECHK.TRANS64.TRYWAIT P2, [R7+URZ+0x16830], R0 ;  /* 0x01683000070075a7 */ /* 0x0002a2000804017f */
[----:B------:R-:W-:Y:S05]  /*9650*/  @!P0 BRA `(.L_x_14086) ;  /* 0x0000000000048947 */ /* 0x000fea0003800000 */
[----:B------:R-:W-:Y:S01]  /*9660*/  BPT.TRAP 0x1 ;  /* 0x000000040000795c */ /* 0x000fe20000300000 */
.L_x_14086:
[----:B------:R-:W3:Y:S02]  /*9670*/  S2R R3, SR_TID.X ;  /* 0x0000000000037919 */ /* 0x000ee40000002100 */
[----:B---3--:R-:W-:-:S04]  /*9680*/  LOP3.LUT R3, R3, 0x7f, RZ, 0xc0, !PT ;  /* 0x0000007f03037812 */ /* 0x008fc800078ec0ff */
[----:B------:R-:W-:Y:S01]  /*9690*/  ISETP.NE.AND P1, PT, R3, RZ, PT ;  /* 0x000000ff0300720c */ /* 0x000fe20003f25270 */
[----:B--2---:R-:W-:-:S12]  /*96a0*/  @P2 BRA `(.L_x_14087) ;  /* 0x0000000000082947 */ /* 0x004fd80003800000 */
[----:B------:R-:W2:Y:S02]  /*96b0*/  SYNCS.PHASECHK.TRANS64.TRYWAIT P2, [R7+URZ+0x16830], R0 ;  /* 0x01683000070075a7 */ /* 0x000ea4000804017f */
[----:B--2---:R-:W-:Y:S05]  /*96c0*/  @!P2 BRA `(.L_x_14088) ;  /* 0x0000014c00f0a947 */ /* 0x004fea0003800000 */
.L_x_14087:
[----:B------:R-:W-:Y:S05]  /*96d0*/  WARPSYNC.ALL ;  /* 0x0000000000007948 */ /* 0x000fea0003800000 */
[----:B-12---:R-:W-:Y:S01]  /*96e0*/  VIADD R0, R2, 0xe400 ;  /* 0x0000e40002007836 */ /* 0x006fe20000000000 */
[----:B------:R-:W-:-:S04]  /*96f0*/  LOP3.LUT R8, R30, 0x10000, RZ, 0xfc, !PT ;  /* 0x000100001e087812 */ /* 0x000fc800078efcff */
[----:B------:R-:W-:-:S04]  /*9700*/  SHF.R.U32.HI R0, RZ, 0x4, R0 ;  /* 0x00000004ff007819 */ /* 0x000fc80000011600 */
[----:B------:R-:W-:-:S04]  /*9710*/  LOP3.LUT R0, R0, 0x3fff, RZ, 0xc0, !PT ;  /* 0x00003fff00007812 */ /* 0x000fc800078ec0ff */
[----:B------:R-:W-:Y:S01]  /*9720*/  LOP3.LUT R3, R0, 0x10000, RZ, 0xfc, !PT ;  /* 0x0001000000037812 */ /* 0x000fe200078efcff */
[----:B------:R-:W-:Y:S02]  /*9730*/  IMAD.MOV.U32 R9, RZ, RZ, 0x40000040 ;  /* 0x40000040ff097424 */ /* 0x000fe400078e00ff */
[----:B------:R-:W-:Y:S01]  /*9740*/  IMAD.MOV.U32 R5, RZ, RZ, 0x40000040 ;  /* 0x40000040ff057424 */ /* 0x000fe200078e00ff */
[----:B------:R-:W-:Y:S01]  /*9750*/  R2UR UR4, R8 ;  /* 0x00000000080472ca */ /* 0x000fe200000e0000 */
[----:B------:R-:W-:Y:S01]  /*9760*/  IMAD R4, R16, 0x400, R3 ;  /* 0x0000040010047824 */ /* 0x000fe200078e0203 */
[----:B------:R-:W-:Y:S01]  /*9770*/  R2UR UR5, R9 ;  /* 0x00000000090572ca */ /* 0x000fe200000e0000 */
[----:B0----5:R-:W-:Y:S01]  /*9780*/  WARPGROUP.ARRIVE ;  /* 0x00000000000079c5 */ /* 0x021fe20000000000 */
[----:B------:R-:W-:Y:S01]  /*9790*/  R2UR UR7, R5 ;  /* 0x00000000050772ca */ /* 0x000fe200000e0000 */
[----:B------:R-:W-:Y:S01]  /*97a0*/  VIADD R156, R8, 0x2 ;  /* 0x00000002089c7836 */ /* 0x000fe20000000000 */
[C---:B------:R-:W-:Y:S01]  /*97b0*/  R2UR UR6, R4.reuse ;  /* 0x00000000040672ca */ /* 0x040fe200000e0000 */
[----:B------:R-:W-:Y:S01]  /*97c0*/  IMAD.MOV.U32 R157, RZ, RZ, 0x40000040 ;  /* 0x40000040ff9d7424 */ /* 0x000fe200078e00ff */
[----:B------:R0:W-:Y:S01]  /*97d0*/  STL [R1+0x20], R3 ;  /* 0x0000200301007387 */ /* 0x0001e20000100800 */
[----:B------:R-:W-:Y:S01]  /*97e0*/  VIADD R10, R4, 0x2 ;  /* 0x00000002040a7836 */ /* 0x000fe20000000000 */
[----:B------:R-:W1:Y:S01]  /*97f0*/  LDC R0, c[0x0][0x448] ;  /* 0x00011200ff007b82 */ /* 0x000e620000000800 */
[----:B------:R-:W-:Y:S01]  /*9800*/  IMAD.MOV.U32 R11, RZ, RZ, 0x40000040 ;  /* 0x40000040ff0b7424 */ /* 0x000fe200078e00ff */
[----:B------:R-:W2:Y:S04]  /*9810*/  LDL R88, [R1+0x18] ;  /* 0x0000180001587983 */ /* 0x000ea80000100800 */
[----:B------:R-:W3:Y:S03]  /*9820*/  LDL R21, [R1+0xc] ;  /* 0x00000c0001157983 */ /* 0x000ee60000100800 */
[----:B------:R-:W-:Y:S01]  /*9830*/  HGMMA.64x128x16.F32.BF16 R24, gdesc[UR4], RZ, !UPT, gsb0 ;  /* 0x01e00000041879f0 */ /* 0x000fe2000c0018ff */
[----:B------:R-:W-:Y:S01]  /*9840*/  R2UR UR4, R156 ;  /* 0x000000009c0472ca */ /* 0x000fe200000e0000 */
[----:B0-----:R-:W2:Y:S01]  /*9850*/  LDL R3, [R1+0x28] ;  /* 0x0000280001037983 */ /* 0x001ea20000100800 */
[----:B------:R-:W-:-:S02]  /*9860*/  R2UR UR5, R157 ;  /* 0x000000009d0572ca */ /* 0x000fc400000e0000 */
[----:B------:R-:W-:Y:S01]  /*9870*/  R2UR UR6, R10 ;  /* 0x000000000a0672ca */ /* 0x000fe200000e0000 */
[----:B------:R-:W4:Y:S01]  /*9880*/  LDL R90, [R1+0x8] ;  /* 0x00000800015a7983 */ /* 0x000f220000100800 */
[----:B------:R-:W-:-:S03]  /*9890*/  R2UR UR7, R11 ;  /* 0x000000000b0772ca */ /* 0x000fc600000e0000 */
[----:B------:R-:W4:Y:S01]  /*98a0*/  LDL R89, [R1+0x4] ;  /* 0x0000040001597983 */ /* 0x000f220000100800 */
[----:B------:R-:W-:Y:S02]  /*98b0*/  VIADD R154, R8, 0x4 ;  /* 0x00000004089a7836 */ /* 0x000fe40000000000 */
[----:B------:R-:W-:Y:S02]  /*98c0*/  VIADD R10, R4, 0x4 ;  /* 0x00000004040a7836 */ /* 0x000fe40000000000 */
[----:B------:R-:W-:Y:S02]  /*98d0*/  IMAD.MOV.U32 R155, RZ, RZ, 0x40000040 ;  /* 0x40000040ff9b7424 */ /* 0x000fe400078e00ff */
[----:B------:R-:W-:Y:S01]  /*98e0*/  IMAD.MOV.U32 R11, RZ, RZ, 0x40000040 ;  /* 0x40000040ff0b7424 */ /* 0x000fe200078e00ff */
        /* <DEDUP_REMOVED lines=21> */
[----:B--2---:R-:W-:-:S04]  /*9a40*/  IMAD.IADD R3, R3, 0x1, R88 ;  /* 0x0000000103037824 */ /* 0x004fc800078e0258 */
[----:B0-----:R-:W-:Y:S01]  /*9a50*/  @P2 IMAD.HI.U32 R0, R3, R0, RZ ;  /* 0x0000000003002227 */ /* 0x001fe200078e00ff */
[----:B------:R-:W-:Y:S02]  /*9a60*/  WARPGROUP.DEPBAR.LE gsb0, 0x0 ;  /* 0x00008000000079c5 */ /* 0x000fe40000010000 */
[----:B------:R-:W-:-:S06]  /*9a70*/  WARPGROUP.ARRIVE ;  /* 0x00000000000079c5 */ /* 0x000fcc0000000000 */
[----:B------:R-:W-:Y:S01]  /*9a80*/  HGMMA.64x128x16.F32.BF16 R24, gdesc[UR4], R24, gsb0 ;  /* 0x01e00000041879f0 */ /* 0x000fe20008001818 */
[----:B-1----:R-:W-:Y:S01]  /*9a90*/  @P2 SHF.R.U32.HI R3, RZ, R5, R0 ;  /* 0x00000005ff032219 */ /* 0x002fe20000011600 */
[----:B------:R-:W-:Y:S01]  /*9aa0*/  IMAD.MOV.U32 R5, RZ, RZ, -0x80 ;  /* 0xffffff80ff057424 */ /* 0x000fe200078e00ff */
[----:B------:R-:W-:Y:S01]  /*9ab0*/  ULDC.64 UR4, c[0x0][0x9e0] ;  /* 0x0002780000047ab9 */ /* 0x000fe20000000a00 */
[----:B------:R-:W-:Y:S02]  /*9ac0*/  ULDC UR6, c[0x0][0x9dc] ;  /* 0x0002770000067ab9 */ /* 0x000fe40000000800 */
[----:B------:R-:W0:Y:S01]  /*9ad0*/  SHFL.IDX PT, R15, R3, RZ, 0x1c1f ;  /* 0x001c1fff030f7589 */ /* 0x000e2200000e0000 */
[----:B------:R-:W-:Y:S01]  /*9ae0*/  IMAD R0, R92, R5, 0x80 ;  /* 0x000000805c007424 */ /* 0x000fe200078e0205 */
[----:B------:R-:W-:-:S03]  /*9af0*/  UISETP.GE.AND UP0, UPT, UR5, 0x1, UPT ;  /* 0x000000010500788c */ /* 0x000fc6000bf06270 */
[----:B------:R-:W-:Y:S02]  /*9b00*/  VIADD R5, R0, 0x1 ;  /* 0x0000000100057836 */ /* 0x000fe40000000000 */
[----:B------:R-:W-:Y:S01]  /*9b10*/  @!P1 VIADD R4, R7, 0x16840 ;  /* 0x0001684007049836 */ /* 0x000fe20000000000 */
[----:B------:R-:W-:Y:S01]  /*9b20*/  PLOP3.LUT P3, PT, PT, PT, UP0, 0x40, 0x0 ;  /* 0x000000000000781c */ /* 0x000fe20003f6e808 */
[----:B---3--:R-:W-:Y:S02]  /*9b30*/  IMAD R5, R21, -0x2, R5 ;  /* 0xfffffffe15057824 */ /* 0x008fe400078e0205 */
[----:B------:R-:W-:Y:S01]  /*9b40*/  IMAD.U32 R10, RZ, RZ, UR6 ;  /* 0x00000006ff0a7e24 */ /* 0x000fe2000f8e00ff */
[----:B------:R-:W-:Y:S01]  /*9b50*/  @!P1 PRMT R4, RZ, 0x654, R4 ;  /* 0x00000654ff049816 */ /* 0x000fe20000000004 */
[----:B----4-:R-:W-:Y:S01]  /*9b60*/  IMAD.IADD R7, R90, 0x1, R0 ;  /* 0x000000015a077824 */ /* 0x010fe200078e0200 */
[----:B------:R-:W-:Y:S02]  /*9b70*/  IADD3 R5, -R89, R5, R90 ;  /* 0x0000000559057210 */ /* 0x000fe40007ffe15a */
[----:B------:R-:W-:Y:S01]  /*9b80*/  LOP3.LUT R6, RZ, R10, RZ, 0x33, !PT ;  /* 0x0000000aff067212 */ /* 0x000fe200078e33ff */
[----:B------:R-:W-:-:S04]  /*9b90*/  IMAD R7, R21, -0x2, R7 ;  /* 0xfffffffe15077824 */ /* 0x000fc800078e0207 */
[----:B------:R-:W-:-:S04]  /*9ba0*/  IMAD.IADD R6, R5, 0x1, R6 ;  /* 0x0000000105067824 */ /* 0x000fc800078e0206 */
[----:B0-----:R-:W-:Y:S01]  /*9bb0*/  IMAD.IADD R11, R6, 0x1, R15 ;  /* 0x00000001060b7824 */ /* 0x001fe200078e020f */
[----:B------:R-:W-:Y:S02]  /*9bc0*/  WARPGROUP.DEPBAR.LE gsb0, 0x0 ;  /* 0x00008000000079c5 */ /* 0x000fe40000010000 */
[----:B------:R0:W-:Y:S02]  /*9bd0*/  @!P1 SYNCS.ARRIVE.TRANS64.RED.A1T0 RZ, [R4+URZ], RZ ;  /* 0x000000ff04ff99a7 */ /* 0x0001e4000810043f */
[----:B0-----:R-:W-:Y:S01]  /*9be0*/  VIADD R4, R5, UR4 ;  /* 0x0000000405047c36 */ /* 0x001fe20008000000 */
[----:B------:R-:W-:-:S04]  /*9bf0*/  LEA R5, R92, 0xffffff80, 0x7 ;  /* 0xffffff805c057811 */ /* 0x000fc800078e38ff */
        /* <DEDUP_REMOVED lines=14> */
.L_x_14091:
[----:B------:R-:W-:-:S06]  /*9ce0*/  UISETP.NE.AND UP1, UPT, UR5, 0x1, UPT ;  /* 0x000000010500788c */ /* 0x000fcc000bf25270 */
[----:B------:R-:W-:-:S05]  /*9cf0*/  PLOP3.LUT P3, PT, PT, PT, UP1, 0x80, 0x0 ;  /* 0x000000000000781c */ /* 0x000fca0003f6f018 */
[----:B------:R-:W-:-:S08]  /*9d00*/  @UP1 ULDC.64 UR6, c[0x0][0x9e8] ;  /* 0x00027a0000061ab9 */ /* 0x000fd00000000a00 */
[----:B------:R-:W-:-:S05]  /*9d10*/  @P3 IMAD.HI.U32 R15, R20, UR6, RZ ;  /* 0x00000006140f3c27 */ /* 0x000fca000f8e00ff */
[----:B------:R-:W-:-:S07]  /*9d20*/  @P3 SHF.R.U32.HI R20, RZ, UR7, R15 ;  /* 0x00000007ff143c19 */ /* 0x000fce000801160f */
.L_x_14092:
[----:B------:R-:W-:Y:S05]  /*9d30*/  BSYNC B0 ;  /* 0x0000000000007941 */ /* 0x000fea0003800000 */
.L_x_14090:
[----:B------:R-:W-:-:S04]  /*9d40*/  IMAD R20, R20, UR5, -R5 ;  /* 0x0000000514147c24 */ /* 0x000fc8000f8e0a05 */
[----:B------:R-:W-:-:S05]  /*9d50*/  IMAD R20, R21, -0x2, R20 ;  /* 0xfffffffe15147824 */ /* 0x000fca00078e0214 */
[----:B------:R-:W-:Y:S02]  /*9d60*/  VIMNMX R11, R11, R20, !PT ;  /* 0x000000140b0b7248 */ /* 0x000fe40007fe0100 */
[----:B------:R-:W-:-:S07]  /*9d70*/  VIADDMNMX R14, R20, UR5, R14, PT ;  /* 0x00000005140e7c46 */ /* 0x000fce000b80010e */
.L_x_14089:
[----:B------:R-:W2:Y:S01]  /*9d80*/  LDL.LU R15, [R1] ;  /* 0x00000000010f7983 */ /* 0x000ea20000300800 */
[C---:B------:R-:W-:Y:S02]  /*9d90*/  ISETP.GE.AND P3, PT, R0.reuse, 0x2, PT ;  /* 0x000000020000780c */ /* 0x040fe40003f66270 */
[----:B------:R-:W-:Y:S01]  /*9da0*/  ISETP.GE.AND P5, PT, R0, 0x9, PT ;  /* 0x000000090000780c */ /* 0x000fe20003fa6270 */
[----:B------:R-:W0:Y:S01]  /*9db0*/  SHFL.IDX PT, R3, R3, 0x1, 0x1c1f ;  /* 0x003c1f0003037f89 */ /* 0x000e2200000e0000 */
        /* <DEDUP_REMOVED lines=180> */
[----:B0-----:R-:W-:Y:S01]  /*a900*/  VIADDMNMX R0, R3, R4, R7, PT ;  /* 0x0000000403007246 */ /* 0x001fe20003800107 */
[----:B------:R-:W-:-:S10]  /*a910*/  IMAD.IADD R4, R6, 0x1, R3 ;  /* 0x0000000106047824 */ /* 0x000fd400078e0203 */
[----:B------:R-:W-:Y:S02]  /*a920*/  @P6 LOP3.LUT R15, R15, 0x10000000, RZ, 0xfc, !PT ;  /* 0x100000000f0f6812 */ /* 0x000fe400078efcff */
[----:B------:R-:W-:-:S03]  /*a930*/  ISETP.GT.AND P6, PT, R11, 0x79, !P6 ;  /* 0x000000790b00780c */ /* 0x000fc600077c4270 */
[----:B------:R0:W-:Y:S01]  /*a940*/  STL [R1], R15 ;  /* 0x0000000f01007387 */ /* 0x0001e20000100800 */
[----:B------:R-:W-:-:S04]  /*a950*/  ISETP.LT.OR P6, PT, R14, 0x7a, P6 ;  /* 0x0000007a0e00780c */ /* 0x000fc800037c1670 */
[----:B------:R-:W-:Y:S02]  /*a960*/  FSEL R85, R85, -INF , !P6 ;  /* 0xff80000055557808 */ /* 0x000fe40007000000 */
[----:B------:R-:W-:-:S13]  /*a970*/  PLOP3.LUT P6, PT, PT, PT, UP0, 0x40, 0x0 ;  /* 0x000000000000781c */ /* 0x000fda0003fce808 */
[----:B0-----:R-:W-:Y:S05]  /*a980*/  @P6 BRA `(.L_x_14093) ;  /* 0x0000000000606947 */ /* 0x001fea0003800000 */
        /* <DEDUP_REMOVED lines=13> */
.L_x_14095:
[----:B------:R-:W-:-:S06]  /*aa60*/  UISETP.NE.AND UP1, UPT, UR5, 0x1, UPT ;  /* 0x000000010500788c */ /* 0x000fcc000bf25270 */
[----:B------:R-:W-:-:S05]  /*aa70*/  PLOP3.LUT P6, PT, PT, PT, UP1, 0x80, 0x0 ;  /* 0x000000000000781c */ /* 0x000fca0003fcf018 */
[----:B------:R-:W-:-:S08]  /*aa80*/  @UP1 ULDC.64 UR6, c[0x0][0x9e8] ;  /* 0x00027a0000061ab9 */ /* 0x000fd00000000a00 */
[----:B------:R-:W-:Y:S01]  /*aa90*/  @P6 IMAD.HI.U32 R3, R6, UR6, RZ ;  /* 0x0000000606036c27 */ /* 0x000fe2000f8e00ff */
[----:B------:R-:W-:-:S13]  /*aaa0*/  PLOP3.LUT P6, PT, PT, PT, UP1, 0x80, 0x0 ;  /* 0x000000000000781c */ /* 0x000fda0003fcf018 */
[----:B------:R-:W-:-:S07]  /*aab0*/  @P6 SHF.R.U32.HI R6, RZ, UR7, R3 ;  /* 0x00000007ff066c19 */ /* 0x000fce0008011603 */
.L_x_14096:
[----:B------:R-:W-:Y:S05]  /*aac0*/  BSYNC B0 ;  /* 0x0000000000007941 */ /* 0x000fea0003800000 */
.L_x_14094:
[----:B------:R-:W-:-:S04]  /*aad0*/  IMAD R5, R6, UR5, -R5 ;  /* 0x0000000506057c24 */ /* 0x000fc8000f8e0a05 */
[----:B------:R-:W-:-:S05]  /*aae0*/  IMAD R5, R21, -0x2, R5 ;  /* 0xfffffffe15057824 */ /* 0x000fca00078e0205 */
[----:B------:R-:W-:Y:S02]  /*aaf0*/  VIMNMX R4, R4, R5, !PT ;  /* 0x0000000504047248 */ /* 0x000fe40007fe0100 */
[----:B------:R-:W-:-:S07]  /*ab00*/  VIADDMNMX R0, R5, UR5, R0, PT ;  /* 0x0000000505007c46 */ /* 0x000fce000b800100 */
.L_x_14093:
[----:B------:R-:W-:Y:S01]  /*ab10*/  ISETP.GT.AND P3, PT, R4, 0x1, !P3 ;  /* 0x000000010400780c */ /* 0x000fe20005f64270 */
[----:B------:R-:W-:Y:S01]  /*ab20*/  ULDC UR41, c[0x0][0x988] ;  /* 0x0002620000297ab9 */ /* 0x000fe20000000800 */
        /* <DEDUP_REMOVED lines=199> */
[----:B------:R-:W-:Y:S01]  /*b7a0*/  FFMA.FTZ R122, R84, UR41, -R6 ;  /* 0x00000029547a7c23 */ /* 0x000fe20008010806 */
[----:B------:R-:W1:Y:S02]  /*b7b0*/  @P2 LDC R44, c[0x0][0x450] ;  /* 0x00011400ff2c2b82 */ /* 0x000e640000000800 */
[----:B------:R-:W-:-:S03]  /*b7c0*/  FMNMX.FTZ R14, R46, R21, !PT ;  /* 0x000000152e0e7209 */ /* 0x000fc60007810000 */
[----:B------:R-:W2:Y:S01]  /*b7d0*/  MUFU.EX2 R150, R150 ;  /* 0x0000009600967308 */ /* 0x000ea20000000800 */
[----:B------:R-:W-:-:S04]  /*b7e0*/  FMNMX.FTZ R21, R47, R14, !PT ;  /* 0x0000000e2f157209 */ /* 0x000fc80007810000 */
[----:B------:R-:W-:-:S03]  /*b7f0*/  FMNMX.FTZ R14, R50, R21, !PT ;  /* 0x00000015320e7209 */ /* 0x000fc60007810000 */
[----:B------:R-:W-:Y:S01]  /*b800*/  MUFU.EX2 R21, R41 ;  /* 0x0000002900157308 */ /* 0x000fe20000000800 */
[----:B------:R-:W-:-:S04]  /*b810*/  FMNMX.FTZ R25, R51, R14, !PT ;  /* 0x0000000e33197209 */ /* 0x000fc80007810000 */
[----:B------:R-:W-:-:S03]  /*b820*/  FMNMX.FTZ R14, R54, R25, !PT ;  /* 0x00000019360e7209 */ /* 0x000fc60007810000 */
[----:B------:R-:W3:Y:S01]  /*b830*/  MUFU.EX2 R7, R7 ;  /* 0x0000000700077308 */ /* 0x000ee20000000800 */
[----:B------:R-:W-:-:S04]  /*b840*/  FMNMX.FTZ R25, R55, R14, !PT ;  /* 0x0000000e37197209 */ /* 0x000fc80007810000 */
[----:B------:R-:W-:-:S03]  /*b850*/  FMNMX.FTZ R14, R58, R25, !PT ;  /* 0x000000193a0e7209 */ /* 0x000fc60007810000 */
[----:B------:R4:W-:Y:S01]  /*b860*/  MUFU.EX2 R25, R45 ;  /* 0x0000002d00197308 */ /* 0x0009e20000000800 */
[----:B------:R-:W-:-:S04]  /*b870*/  FMNMX.FTZ R29, R59, R14, !PT ;  /* 0x0000000e3b1d7209 */ /* 0x000fc80007810000 */
[----:B------:R-:W-:-:S03]  /*b880*/  FMNMX.FTZ R14, R62, R29, !PT ;  /* 0x0000001d3e0e7209 */ /* 0x000fc60007810000 */
[----:B------:R-:W5:Y:S01]  /*b890*/  MUFU.EX2 R144, R144 ;  /* 0x0000009000907308 */ /* 0x000f620000000800 */
[----:B------:R-:W-:Y:S01]  /*b8a0*/  FMNMX.FTZ R29, R63, R14, !PT ;  /* 0x0000000e3f1d7209 */ /* 0x000fe20007810000 */
[----:B----4-:R-:W-:-:S03]  /*b8b0*/  FFMA.FTZ R45, R65, UR41, -R6 ;  /* 0x00000029412d7c23 */ /* 0x010fc60008010806 */
[----:B------:R-:W-:-:S03]  /*b8c0*/  FMNMX.FTZ R14, R66, R29, !PT ;  /* 0x0000001d420e7209 */ /* 0x000fc60007810000 */
[----:B------:R4:W-:Y:S01]  /*b8d0*/  MUFU.EX2 R29, R49 ;  /* 0x00000031001d7308 */ /* 0x0009e20000000800 */
[----:B------:R-:W-:-:S04]  /*b8e0*/  FMNMX.FTZ R33, R67, R14, !PT ;  /* 0x0000000e43217209 */ /* 0x000fc80007810000 */
[----:B------:R-:W-:-:S03]  /*b8f0*/  FMNMX.FTZ R14, R70, R33, !PT ;  /* 0x00000021460e7209 */ /* 0x000fc60007810000 */
[----:B------:R-:W1:Y:S01]  /*b900*/  MUFU.EX2 R146, R146 ;  /* 0x0000009200927308 */ /* 0x000e620000000800 */
[----:B------:R-:W-:Y:S01]  /*b910*/  FMNMX.FTZ R33, R71, R14, !PT ;  /* 0x0000000e47217209 */ /* 0x000fe20007810000 */
[----:B----4-:R-:W-:-:S03]  /*b920*/  FFMA.FTZ R49, R69, UR41, -R6 ;  /* 0x0000002945317c23 */ /* 0x010fc60008010806 */
        /* <DEDUP_REMOVED lines=9> */
[----:B------:R-:W-:Y:S01]  /*b9c0*/  FMNMX.FTZ R0, R86, R41, !PT ;  /* 0x0000002956007209 */ /* 0x000fe20007810000 */
[--C-:B------:R-:W-:Y:S01]  /*b9d0*/  FFMA.FTZ R41, R61, UR41, -R6.reuse ;  /* 0x000000293d297c23 */ /* 0x100fe20008010806 */
[--C-:B------:R-:W-:Y:S01]  /*b9e0*/  FFMA.FTZ R61, R81, UR41, -R6.reuse ;  /* 0x00000029513d7c23 */ /* 0x100fe20008010806 */
[----:B------:R-:W-:Y:S01]  /*b9f0*/  MUFU.EX2 R142, R142 ;  /* 0x0000008e008e7308 */ /* 0x000fe20000000800 */
[----:B------:R-:W-:Y:S01]  /*ba00*/  FMNMX.FTZ R0, R87, R0, !PT ;  /* 0x0000000057007209 */ /* 0x000fe20007810000 */
[----:B----4-:R-:W-:-:S04]  /*ba10*/  FFMA.FTZ R57, R77, UR41, -R6 ;  /* 0x000000294d397c23 */ /* 0x010fc80008010806 */
[----:B------:R-:W4:Y:S02]  /*ba20*/  SHFL.BFLY PT, R53, R0, 0x2, 0x1f ;  /* 0x0c401f0000357f89 */ /* 0x000f2400000e0000 */
[----:B------:R-:W-:Y:S08]  /*ba30*/  MUFU.EX2 R136, R136 ;  /* 0x0000008800887308 */ /* 0x000ff00000000800 */
[----:B------:R-:W-:Y:S08]  /*ba40*/  MUFU.EX2 R138, R138 ;  /* 0x0000008a008a7308 */ /* 0x000ff00000000800 */
[----:B------:R-:W-:Y:S01]  /*ba50*/  MUFU.EX2 R132, R132 ;  /* 0x0000008400847308 */ /* 0x000fe20000000800 */
[----:B----4-:R-:W-:Y:S01]  /*ba60*/  FMNMX.FTZ R4, R0, R53, !PT ;  /* 0x0000003500047209 */ /* 0x010fe20007810000 */
[----:B------:R-:W-:-:S06]  /*ba70*/  FFMA.FTZ R53, R73, UR41, -R6 ;  /* 0x0000002949357c23 */ /* 0x000fcc0008010806 */
[----:B------:R-:W-:Y:S01]  /*ba80*/  MUFU.EX2 R134, R134 ;  /* 0x0000008600867308 */ /* 0x000fe20000000800 */
[----:B------:R-:W4:Y:S07]  /*ba90*/  SHFL.BFLY PT, R65, R4, 0x1, 0x1f ;  /* 0x0c201f0004417f89 */ /* 0x000f2e00000e0000 */
[----:B------:R-:W-:Y:S08]  /*baa0*/  MUFU.EX2 R41, R41 ;  /* 0x0000002900297308 */ /* 0x000ff00000000800 */
[----:B------:R-:W-:Y:S08]  /*bab0*/  MUFU.EX2 R128, R128 ;  /* 0x0000008000807308 */ /* 0x000ff00000000800 */
[----:B------:R-:W-:Y:S01]  /*bac0*/  MUFU.EX2 R45, R45 ;  /* 0x0000002d002d7308 */ /* 0x000fe20000000800 */
[----:B----4-:R-:W-:Y:S01]  /*bad0*/  FMNMX.FTZ R0, R4, R65, !PT ;  /* 0x0000004104007209 */ /* 0x010fe20007810000 */
        /* <DEDUP_REMOVED lines=10> */
[----:B0-----:R-:W-:Y:S01]  /*bb80*/  FADD.FTZ R27, R148, R5 ;  /* 0x00000005941b7221 */ /* 0x001fe20000010000 */
[--C-:B------:R-:W-:Y:S01]  /*bb90*/  FFMA.FTZ R14, R31, UR41, -R6.reuse ;  /* 0x000000291f0e7c23 */ /* 0x100fe20008010806 */
[--C-:B------:R-:W-:Y:S01]  /*bba0*/  FFMA.FTZ R145, R34, UR41, -R6.reuse ;  /* 0x0000002922917c23 */ /* 0x100fe20008010806 */
[--C-:B------:R-:W-:Y:S01]  /*bbb0*/  FFMA.FTZ R20, R35, UR41, -R6.reuse ;  /* 0x0000002923147c23 */ /* 0x100fe20008010806 */
[----:B------:R-:W-:Y:S01]  /*bbc0*/  MUFU.EX2 R149, R149 ;  /* 0x0000009500957308 */ /* 0x000fe20000000800 */
[----:B--2---:R-:W-:Y:S01]  /*bbd0*/  FADD.FTZ R34, R150, R27 ;  /* 0x0000001b96227221 */ /* 0x004fe20000010000 */
[--C-:B------:R-:W-:Y:S01]  /*bbe0*/  FFMA.FTZ R147, R38, UR41, -R6.reuse ;  /* 0x0000002926937c23 */ /* 0x100fe20008010806 */
[----:B------:R-:W-:Y:S01]  /*bbf0*/  FFMA.FTZ R24, R39, UR41, -R6 ;  /* 0x0000002927187c23 */ /* 0x000fe20008010806 */
[----:B------:R-:W0:Y:S01]  /*bc00*/  @P2 LDC R35, c[0x0][0x44c] ;  /* 0x00011300ff232b82 */ /* 0x000e220000000800 */
[----:B---3--:R-:W-:Y:S01]  /*bc10*/  FADD.FTZ R27, R7, R34 ;  /* 0x00000022071b7221 */ /* 0x008fe20000010000 */
[--C-:B------:R-:W-:Y:S01]  /*bc20*/  FFMA.FTZ R141, R42, UR41, -R6.reuse ;  /* 0x000000292a8d7c23 */ /* 0x100fe20008010806 */
[--C-:B------:R-:W-:Y:S01]  /*bc30*/  FFMA.FTZ R26, R43, UR41, -R6.reuse ;  /* 0x000000292b1a7c23 */ /* 0x100fe20008010806 */
[----:B------:R-:W2:Y:S01]  /*bc40*/  MUFU.EX2 R4, R4 ;  /* 0x0000000400047308 */ /* 0x000ea20000000800 */
[----:B-----5:R-:W-:Y:S01]  /*bc50*/  FADD.FTZ R36, R144, R27 ;  /* 0x0000001b90247221 */ /* 0x020fe20000010000 */
[--C-:B------:R-:W-:Y:S01]  /*bc60*/  FFMA.FTZ R143, R46, UR41, -R6.reuse ;  /* 0x000000292e8f7c23 */ /* 0x100fe20008010806 */
[--C-:B------:R-:W-:Y:S01]  /*bc70*/  FFMA.FTZ R28, R47, UR41, -R6.reuse ;  /* 0x000000292f1c7c23 */ /* 0x100fe20008010806 */
[----:B------:R-:W-:Y:S01]  /*bc80*/  FFMA.FTZ R137, R50, UR41, -R6 ;  /* 0x0000002932897c23 */ /* 0x000fe20008010806 */
[----:B------:R-:W-:Y:S01]  /*bc90*/  FADD.FTZ R27, R11, R36 ;  /* 0x000000240b1b7221 */ /* 0x000fe20000010000 */
[--C-:B------:R-:W-:Y:S01]  /*bca0*/  FFMA.FTZ R30, R51, UR41, -R6.reuse ;  /* 0x00000029331e7c23 */ /* 0x100fe20008010806 */
[----:B------:R-:W-:Y:S01]  /*bcb0*/  FFMA.FTZ R139, R54, UR41, -R6 ;  /* 0x00000029368b7c23 */ /* 0x000fe20008010806 */
[----:B------:R-:W3:Y:S01]  /*bcc0*/  MUFU.EX2 R151, R151 ;  /* 0x0000009700977308 */ /* 0x000ee20000000800 */
[----:B-1----:R-:W-:Y:S01]  /*bcd0*/  FADD.FTZ R36, R146, R27 ;  /* 0x0000001b92247221 */ /* 0x002fe20000010000 */
[----:B------:R-:W-:-:S02]  /*bce0*/  IMAD.MOV.U32 R50, RZ, RZ, R88 ;  /* 0x000000ffff327224 */ /* 0x000fc400078e0058 */
[--C-:B------:R-:W-:Y:S01]  /*bcf0*/  FFMA.FTZ R32, R55, UR41, -R6.reuse ;  /* 0x0000002937207c23 */ /* 0x100fe20008010806 */
[----:B------:R-:W-:Y:S01]  /*bd00*/  FFMA.FTZ R133, R58, UR41, -R6 ;  /* 0x000000293a857c23 */ /* 0x000fe20008010806 */
[----:B------:R-:W-:Y:S01]  /*bd10*/  FADD.FTZ R31, R15, R36 ;  /* 0x000000240f1f7221 */ /* 0x000fe20000010000 */
[--C-:B------:R-:W-:Y:S01]  /*bd20*/  FFMA.FTZ R34, R59, UR41, -R6.reuse ;  /* 0x000000293b227c23 */ /* 0x100fe20008010806 */
[----:B------:R-:W-:Y:S01]  /*bd30*/  FFMA.FTZ R135, R62, UR41, -R6 ;  /* 0x000000293e877c23 */ /* 0x000fe20008010806 */
[----:B------:R-:W1:Y:S01]  /*bd40*/  MUFU.EX2 R14, R14 ;  /* 0x0000000e000e7308 */ /* 0x000e620000000800 */
[----:B--2---:R-:W-:Y:S01]  /*bd50*/  FADD.FTZ R38, R149, R4 ;  /* 0x0000000495267221 */ /* 0x004fe20000010000 */
[----:B------:R-:W-:Y:S01]  /*bd60*/  FADD.FTZ R40, R140, R31 ;  /* 0x0000001f8c287221 */ /* 0x000fe20000010000 */
[----:B------:R-:W-:Y:S01]  /*bd70*/  FFMA.FTZ R36, R63, UR41, -R6 ;  /* 0x000000293f247c23 */ /* 0x000fe20008010806 */
[----:B0-----:R-:W-:-:S04]  /*bd80*/  @P2 IMAD.HI.U32 R35, R88, R35, RZ ;  /* 0x0000002358232227 */ /* 0x001fc800078e00ff */
[----:B------:R-:W-:Y:S01]  /*bd90*/  FFMA.FTZ R129, R66, UR41, -R6 ;  /* 0x0000002942817c23 */ /* 0x000fe20008010806 */
[----:B------:R-:W-:Y:S01]  /*bda0*/  FADD.FTZ R31, R21, R40 ;  /* 0x00000028151f7221 */ /* 0x000fe20000010000 */
[----:B------:R-:W-:Y:S01]  /*bdb0*/  FFMA.FTZ R131, R70, UR41, -R6 ;  /* 0x0000002946837c23 */ /* 0x000fe20008010806 */
[----:B------:R-:W0:Y:S01]  /*bdc0*/  MUFU.EX2 R145, R145 ;  /* 0x0000009100917308 */ /* 0x000e220000000800 */
[----:B---3--:R-:W-:Y:S01]  /*bdd0*/  FADD.FTZ R27, R151, R38 ;  /* 0x00000026971b7221 */ /* 0x008fe20000010000 */
[----:B------:R-:W-:Y:S01]  /*bde0*/  @P2 SHF.R.U32.HI R50, RZ, R44, R35 ;  /* 0x0000002cff322219 */ /* 0x000fe20000011623 */
[--C-:B------:R-:W-:Y:S01]  /*bdf0*/  FFMA.FTZ R125, R74, UR41, -R6.reuse ;  /* 0x000000294a7d7c23 */ /* 0x100fe20008010806 */
[--C-:B------:R-:W-:Y:S01]  /*be00*/  FFMA.FTZ R127, R78, UR41, -R6.reuse ;  /* 0x000000294e7f7c23 */ /* 0x100fe20008010806 */
[--C-:B------:R-:W-:Y:S01]  /*be10*/  FFMA.FTZ R82, R82, UR41, -R6.reuse ;  /* 0x0000002952527c23 */ /* 0x100fe20008010806 */
[--C-:B------:R-:W-:Y:S01]  /*be20*/  FFMA.FTZ R83, R83, UR41, -R6.reuse ;  /* 0x0000002953537c23 */ /* 0x100fe20008010806 */
[--C-:B------:R-:W-:Y:S01]  /*be30*/  FFMA.FTZ R86, R86, UR41, -R6.reuse ;  /* 0x0000002956567c23 */ /* 0x100fe20008010806 */
[----:B------:R-:W2:Y:S01]  /*be40*/  MUFU.EX2 R20, R20 ;  /* 0x0000001400147308 */ /* 0x000ea20000000800 */
[----:B-1----:R-:W-:Y:S01]  /*be50*/  FADD.FTZ R38, R14, R27 ;  /* 0x0000001b0e267221 */ /* 0x002fe20000010000 */
[----:B------:R-:W-:Y:S01]  /*be60*/  FFMA.FTZ R87, R87, UR41, -R6 ;  /* 0x0000002957577c23 */ /* 0x000fe20008010806 */
[----:B------:R-:W-:Y:S01]  /*be70*/  F2FP.BF16.F32.PACK_AB R148, R5, R148 ;  /* 0x000000940594723e */ /* 0x000fe200000010ff */
[----:B------:R-:W-:Y:S01]  /*be80*/  IMAD.IADD R93, R93, 0x1, R50 ;  /* 0x000000015d5d7824 */ /* 0x000fe200078e0232 */
[----:B------:R-:W-:-:S02]  /*be90*/  F2FP.BF16.F32.PACK_AB R150, R7, R150 ;  /* 0x000000960796723e */ /* 0x000fc400000010ff */
[----:B------:R-:W-:Y:S01]  /*bea0*/  F2FP.BF16.F32.PACK_AB R149, R4, R149 ;  /* 0x000000950495723e */ /* 0x000fe200000010ff */
[----:B------:R-:W1:Y:S01]  /*beb0*/  MUFU.EX2 R147, R147 ;  /* 0x0000009300937308 */ /* 0x000e620000000800 */
[----:B0-----:R-:W-:Y:S01]  /*bec0*/  FADD.FTZ R27, R145, R38 ;  /* 0x00000026911b7221 */ /* 0x001fe20000010000 */
[----:B------:R-:W-:Y:S01]  /*bed0*/  FADD.FTZ R38, R142, R31 ;  /* 0x0000001f8e267221 */ /* 0x000fe20000010000 */
[----:B------:R-:W-:Y:S02]  /*bee0*/  F2FP.BF16.F32.PACK_AB R144, R11, R144 ;  /* 0x000000900b90723e */ /* 0x000fe400000010ff */
[----:B------:R-:W-:Y:S01]  /*bef0*/  F2FP.BF16.F32.PACK_AB R146, R15, R146 ;  /* 0x000000920f92723e */ /* 0x000fe200000010ff */
[----:B------:R-:W-:Y:S01]  /*bf00*/  FADD.FTZ R31, R25, R38 ;  /* 0x00000026191f7221 */ /* 0x000fe20000010000 */
[----:B------:R-:W-:Y:S01]  /*bf10*/  FFMA.FTZ R38, R67, UR41, -R6 ;  /* 0x0000002943267c23 */ /* 0x000fe20008010806 */
[----:B------:R-:W0:Y:S01]  /*bf20*/  MUFU.EX2 R24, R24 ;  /* 0x0000001800187308 */ /* 0x000e220000000800 */
[----:B--2---:R-:W-:Y:S01]  /*bf30*/  FADD.FTZ R40, R20, R27 ;  /* 0x0000001b14287221 */ /* 0x004fe20000010000 */
[----:B------:R-:W-:Y:S01]  /*bf40*/  FADD.FTZ R42, R136, R31 ;  /* 0x0000001f882a7221 */ /* 0x000fe20000010000 */
[----:B------:R-:W-:-:S02]  /*bf50*/  F2FP.BF16.F32.PACK_AB R140, R21, R140 ;  /* 0x0000008c158c723e */ /* 0x000fc400000010ff */
[----:B------:R-:W-:Y:S01]  /*bf60*/  F2FP.BF16.F32.PACK_AB R142, R25, R142 ;  /* 0x0000008e198e723e */ /* 0x000fe200000010ff */
[C---:B------:R-:W-:Y:S01]  /*bf70*/  FADD.FTZ R31, R29.reuse, R42 ;  /* 0x0000002a1d1f7221 */ /* 0x040fe20000010000 */
[----:B------:R-:W-:Y:S01]  /*bf80*/  F2FP.BF16.F32.PACK_AB R136, R29, R136 ;  /* 0x000000881d88723e */ /* 0x000fe200000010ff */
[----:B------:R-:W2:Y:S01]  /*bf90*/  MUFU.EX2 R141, R141 ;  /* 0x0000008d008d7308 */ /* 0x000ea20000000800 */
[----:B-1----:R-:W-:Y:S01]  /*bfa0*/  FADD.FTZ R27, R147, R40 ;  /* 0x00000028931b7221 */ /* 0x002fe20000010000 */
[----:B------:R-:W-:Y:S01]  /*bfb0*/  FADD.FTZ R42, R138, R31 ;  /* 0x0000001f8a2a7221 */ /* 0x000fe20000010000 */
[C---:B------:R-:W-:Y:S02]  /*bfc0*/  F2FP.BF16.F32.PACK_AB R138, R33.reuse, R138 ;  /* 0x0000008a218a723e */ /* 0x040fe400000010ff */
[----:B------:R-:W-:Y:S01]  /*bfd0*/  F2FP.BF16.F32.PACK_AB R151, R14, R151 ;  /* 0x000000970e97723e */ /* 0x000fe200000010ff */
[----:B------:R-:W-:Y:S01]  /*bfe0*/  FADD.FTZ R31, R33, R42 ;  /* 0x0000002a211f7221 */ /* 0x000fe20000010000 */
[----:B------:R-:W-:Y:S01]  /*bff0*/  FFMA.FTZ R42, R75, UR41, -R6 ;  /* 0x000000294b2a7c23 */ /* 0x000fe20008010806 */
[----:B------:R-:W1:Y:S01]  /*c000*/  MUFU.EX2 R26, R26 ;  /* 0x0000001a001a7308 */ /* 0x000e620000000800 */
[----:B0-----:R-:W-:Y:S01]  /*c010*/  FADD.FTZ R40, R24, R27 ;  /* 0x0000001b18287221 */ /* 0x001fe20000010000 */
[----:B------:R-:W-:-:S02]  /*c020*/  F2FP.BF16.F32.PACK_AB R145, R20, R145 ;  /* 0x000000911491723e */ /* 0x000fc400000010ff */
[----:B------:R-:W-:-:S04]  /*c030*/  F2FP.BF16.F32.PACK_AB R147, R24, R147 ;  /* 0x000000931893723e */ /* 0x000fc800000010ff */
[----:B------:R-:W0:Y:S01]  /*c040*/  MUFU.EX2 R143, R143 ;  /* 0x0000008f008f7308 */ /* 0x000e220000000800 */
[----:B--2---:R-:W-:Y:S01]  /*c050*/  FADD.FTZ R27, R141, R40 ;  /* 0x000000288d1b7221 */ /* 0x004fe20000010000 */
[----:B------:R-:W-:-:S06]  /*c060*/  FFMA.FTZ R40, R71, UR41, -R6 ;  /* 0x0000002947287c23 */ /* 0x000fcc0008010806 */
[----:B------:R-:W2:Y:S01]  /*c070*/  MUFU.EX2 R28, R28 ;  /* 0x0000001c001c7308 */ /* 0x000ea20000000800 */
[C---:B-1----:R-:W-:Y:S01]  /*c080*/  FADD.FTZ R44, R26.reuse, R27 ;  /* 0x0000001b1a2c7221 */ /* 0x042fe20000010000 */
[----:B------:R-:W-:-:S06]  /*c090*/  F2FP.BF16.F32.PACK_AB R141, R26, R141 ;  /* 0x0000008d1a8d723e */ /* 0x000fcc00000010ff */
[----:B------:R-:W1:Y:S01]  /*c0a0*/  MUFU.EX2 R137, R137 ;  /* 0x0000008900897308 */ /* 0x000e620000000800 */
[----:B0-----:R-:W-:Y:S01]  /*c0b0*/  FADD.FTZ R27, R143, R44 ;  /* 0x0000002c8f1b7221 */ /* 0x001fe20000010000 */
[----:B------:R-:W-:Y:S01]  /*c0c0*/  FADD.FTZ R44, R132, R31 ;  /* 0x0000001f842c7221 */ /* 0x000fe20000010000 */
[----:B------:R-:W-:-:S03]  /*c0d0*/  F2FP.BF16.F32.PACK_AB R132, R37, R132 ;  /* 0x000000842584723e */ /* 0x000fc600000010ff */
[----:B------:R-:W-:Y:S01]  /*c0e0*/  FADD.FTZ R31, R37, R44 ;  /* 0x0000002c251f7221 */ /* 0x000fe20000010000 */
[----:B------:R-:W-:Y:S01]  /*c0f0*/  FFMA.FTZ R44, R79, UR41, -R6 ;  /* 0x000000294f2c7c23 */ /* 0x000fe20008010806 */
[----:B------:R-:W0:Y:S01]  /*c100*/  MUFU.EX2 R30, R30 ;  /* 0x0000001e001e7308 */ /* 0x000e220000000800 */
[----:B--2---:R-:W-:Y:S01]  /*c110*/  FADD.FTZ R46, R28, R27 ;  /* 0x0000001b1c2e7221 */ /* 0x004fe20000010000 */
[----:B------:R-:W-:Y:S01]  /*c120*/  FADD.FTZ R48, R134, R31 ;  /* 0x0000001f86307221 */ /* 0x000fe20000010000 */
[C---:B------:R-:W-:Y:S02]  /*c130*/  F2FP.BF16.F32.PACK_AB R134, R41.reuse, R134 ;  /* 0x000000862986723e */ /* 0x040fe400000010ff */
[----:B------:R-:W-:Y:S01]  /*c140*/  F2FP.BF16.F32.PACK_AB R143, R28, R143 ;  /* 0x0000008f1c8f723e */ /* 0x000fe200000010ff */
        /* <DEDUP_REMOVED lines=8> */
[----:B------:R-:W-:Y:S01]  /*c1d0*/  FADD.FTZ R46, R128, R31 ;  /* 0x0000001f802e7221 */ /* 0x000fe20000010000 */
[----:B------:R-:W-:-:S05]  /*c1e0*/  F2FP.BF16.F32.PACK_AB R128, R45, R128 ;  /* 0x000000802d80723e */ /* 0x000fca00000010ff */
        /* <DEDUP_REMOVED lines=60> */
[----:B0-----:R-:W-:Y:S01]  /*c5b0*/  FADD.FTZ R6, R122, R7 ;  /* 0x000000077a067221 */ /* 0x001fe20000010000 */
[----:B------:R-:W-:Y:S02]  /*c5c0*/  VIADD R7, R93, UR4 ;  /* 0x000000045d077c36 */ /* 0x000fe40008000000 */
[C---:B--2---:R-:W-:Y:S01]  /*c5d0*/  FADD.FTZ R5, R87.reuse, R4 ;  /* 0x0000000457057221 */ /* 0x044fe20000010000 */
[----:B------:R-:W-:Y:S01]  /*c5e0*/  F2FP.BF16.F32.PACK_AB R123, R87, R86 ;  /* 0x00000056577b723e */ /* 0x000fe200000010ff */
[----:B------:R-:W-:Y:S02]  /*c5f0*/  VIADD R4, R92, 0xfffffffe ;  /* 0xfffffffe5c047836 */ /* 0x000fe40000000000 */
[C---:B-1----:R-:W-:Y:S01]  /*c600*/  FADD.FTZ R6, R65.reuse, R6 ;  /* 0x0000000641067221 */ /* 0x042fe20000010000 */
[----:B------:R-:W-:Y:S01]  /*c610*/  F2FP.BF16.F32.PACK_AB R122, R65, R122 ;  /* 0x0000007a417a723e */ /* 0x000fe200000010ff */
[----:B------:R-:W-:Y:S06]  /*c620*/  @P3 BRA `(.L_x_14097) ;  /* 0x0000000000543947 */ /* 0x000fec0003800000 */
        /* <DEDUP_REMOVED lines=12> */
.L_x_14099:
[----:B------:R-:W-:-:S06]  /*c6f0*/  UISETP.NE.AND UP1, UPT, UR5, 0x1, UPT ;  /* 0x000000010500788c */ /* 0x000fcc000bf25270 */
[----:B------:R-:W-:-:S05]  /*c700*/  PLOP3.LUT P3, PT, PT, PT, UP1, 0x80, 0x0 ;  /* 0x000000000000781c */ /* 0x000fca0003f6f018 */
[----:B------:R-:W-:-:S08]  /*c710*/  @UP1 ULDC.64 UR6, c[0x0][0x9e8] ;  /* 0x00027a0000061ab9 */ /* 0x000fd00000000a00 */
[----:B------:R-:W-:-:S05]  /*c720*/  @P3 IMAD.HI.U32 R14, R11, UR6, RZ ;  /* 0x000000060b0e3c27 */ /* 0x000fca000f8e00ff */
[----:B------:R-:W-:-:S07]  /*c730*/  @P3 SHF.R.U32.HI R11, RZ, UR7, R14 ;  /* 0x00000007ff0b3c19 */ /* 0x000fce000801160e */
.L_x_14100:
[----:B------:R-:W-:Y:S05]  /*c740*/  BSYNC B0 ;  /* 0x0000000000007941 */ /* 0x000fea0003800000 */
.L_x_14098:
[----:B------:R-:W-:-:S04]  /*c750*/  IMAD.U32 R14, RZ, RZ, UR5 ;  /* 0x00000005ff0e7e24 */ /* 0x000fc8000f8e00ff */
[----:B------:R-:W-:-:S05]  /*c760*/  IMAD R14, R11, UR5, R14 ;  /* 0x000000050b0e7c24 */ /* 0x000fca000f8e020e */
[----:B------:R-:W-:-:S07]  /*c770*/  VIMNMX R7, R7, R14, PT ;  /* 0x0000000e07077248 */ /* 0x000fce0003fe0100 */
.L_x_14097:
        /* <DEDUP_REMOVED lines=29> */
[----:B--2---:R-:W-:-:S04]  /*c950*/  VIMNMX R21, R11, R14, !PT ;  /* 0x0000000e0b157248 */ /* 0x004fc80007fe0100 */
[----:B------:R-:W-:-:S13]  /*c960*/  ISETP.GE.AND P3, PT, R4, R21, PT ;  /* 0x000000150400720c */ /* 0x000fda0003f66270 */
[----:B------:R-:W-:Y:S05]  /*c970*/  @!P3 BRA `(.L_x_14101) ;  /* 0x0000002c00fcb947 */ /* 0x000fea0003800000 */
[----:B------:R-:W-:-:S07]  /*c980*/  IMAD.MOV.U32 R119, RZ, RZ, RZ ;  /* 0x000000ffff777224 */ /* 0x000fce00078e00ff */
.L_x_14119:
        /* <DEDUP_REMOVED lines=11> */
.L_x_14103:
[----:B------:R-:W-:Y:S01]  /*ca40*/  IMAD R11, R7, 0x8, R2 ;  /* 0x00000008070b7824 */ /* 0x000fe200078e0202 */
[----:B------:R-:W-:-:S04]  /*ca50*/  SHF.L.U32 R10, R20, 0x1f, RZ ;  /* 0x0000001f140a7819 */ /* 0x000fc800000006ff */
[----:B------:R0:W1:Y:S01]  /*ca60*/  SYNCS.PHASECHK.TRANS64.TRYWAIT P4, [R11+URZ+0x16830], R10 ;  /* 0x0168300a0b0075a7 */ /* 0x000062000808017f */
[----:B------:R-:W-:Y:S05]  /*ca70*/  @!P0 BRA `(.L_x_14104) ;  /* 0x0000000000048947 */ /* 0x000fea0003800000 */
[----:B------:R-:W-:Y:S01]  /*ca80*/  BPT.TRAP 0x1 ;  /* 0x000000040000795c */ /* 0x000fe20000300000 */
.L_x_14104:
[----:B------:R-:W-:Y:S04]  /*ca90*/  BSSY B0, `(.L_x_14102) ;  /* 0x0000004000007945 */ /* 0x000fe80003800000 */
[----:B-1----:R-:W-:Y:S05]  /*caa0*/  @P4 BRA `(.L_x_14105) ;  /* 0x0000000000084947 */ /* 0x002fea0003800000 */
[----:B------:R-:W1:Y:S02]  /*cab0*/  SYNCS.PHASECHK.TRANS64.TRYWAIT P4, [R11+URZ+0x16830], R10 ;  /* 0x0168300a0b0075a7 */ /* 0x000e64000808017f */
[----:B-1----:R-:W-:Y:S05]  /*cac0*/  @!P4 BRA `(.L_x_14106) ;  /* 0x0000011c0004c947 */ /* 0x002fea0003800000 */
.L_x_14105:
[----:B------:R-:W-:Y:S05]  /*cad0*/  BSYNC B0 ;  /* 0x0000000000007941 */ /* 0x000fea0003800000 */
.L_x_14102:
[----:B01----:R-:W2:Y:S01]  /*cae0*/  LDL R11, [R1+0x20] ;  /* 0x00002000010b7983 */ /* 0x003ea20000100800 */
[----:B------:R-:W0:Y:S01]  /*caf0*/  S2R R10, SR_TID.X ;  /* 0x00000000000a7919 */ /* 0x000e220000002100 */
[----:B------:R-:W-:Y:S05]  /*cb00*/  WARPSYNC.ALL ;  /* 0x0000000000007948 */ /* 0x000fea0003800000 */
[----:B------:R-:W-:Y:S01]  /*cb10*/  IMAD.MOV.U32 R25, RZ, RZ, 0x40000040 ;  /* 0x40000040ff197424 */ /* 0x000fe200078e00ff */
[----:B0-----:R-:W-:Y:S02]  /*cb20*/  SHF.R.U32.HI R10, RZ, 0x7, R10 ;  /* 0x00000007ff0a7819 */ /* 0x001fe4000001160a */
[----:B------:R-:W-:-:S02]  /*cb30*/  R2UR UR8, R8 ;  /* 0x00000000080872ca */ /* 0x000fc400000e0000 */
[----:B------:R-:W-:Y:S02]  /*cb40*/  R2UR UR9, R9 ;  /* 0x00000000090972ca */ /* 0x000fe400000e0000 */
[C---:B------:R-:W-:Y:S02]  /*cb50*/  R2UR UR11, R25.reuse ;  /* 0x00000000190b72ca */ /* 0x040fe400000e0000 */
[----:B------:R-:W-:Y:S01]  /*cb60*/  R2UR UR23, R25 ;  /* 0x00000000191772ca */ /* 0x000fe200000e0000 */
[----:B------:R-:W-:Y:S01]  /*cb70*/  IMAD.MOV.U32 R15, RZ, RZ, 0x40000040 ;  /* 0x40000040ff0f7424 */ /* 0x000fe200078e00ff */
[----:B------:R-:W-:Y:S02]  /*cb80*/  R2UR UR12, R156 ;  /* 0x000000009c0c72ca */ /* 0x000fe400000e0000 */
[----:B------:R-:W-:Y:S02]  /*cb90*/  R2UR UR13, R157 ;  /* 0x000000009d0d72ca */ /* 0x000fe400000e0000 */
[----:B------:R-:W-:Y:S01]  /*cba0*/  R2UR UR15, R15 ;  /* 0x000000000f0f72ca */ /* 0x000fe200000e0000 */
[----:B--2---:R-:W-:-:S02]  /*cbb0*/  IMAD R24, R7, 0x400, R11 ;  /* 0x0000040007187824 */ /* 0x004fc400078e020b */
[----:B------:R-:W-:-:S05]  /*cbc0*/  VIADD R11, R10, 0x8 ;  /* 0x000000080a0b7836 */ /* 0x000fca0000000000 */
[----:B------:R0:W-:Y:S01]  /*cbd0*/  BAR.SYNC.DEFER_BLOCKING R11, 0x100 ;  /* 0x0004000b0000751d */ /* 0x0001e20000010000 */
[C---:B------:R-:W-:Y:S01]  /*cbe0*/  R2UR UR10, R24.reuse ;  /* 0x00000000180a72ca */ /* 0x040fe200000e0000 */
[C---:B------:R-:W-:Y:S02]  /*cbf0*/  VIADD R14, R24.reuse, 0x2 ;  /* 0x00000002180e7836 */ /* 0x040fe40000000000 */
[C---:B------:R-:W-:Y:S02]  /*cc00*/  VIADD R10, R24.reuse, 0x4 ;  /* 0x00000004180a7836 */ /* 0x040fe40000000000 */
[----:B------:R-:W-:-:S05]  /*cc10*/  VIADD R24, R24, 0x6 ;  /* 0x0000000618187836 */ /* 0x000fca0000000000 */
[----:B------:R-:W-:Y:S02]  /*cc20*/  R2UR UR22, R24 ;  /* 0x00000000181672ca */ /* 0x000fe400000e0000 */
[----:B------:R-:W-:-:S06]  /*cc30*/  WARPGROUP.ARRIVE ;  /* 0x00000000000079c5 */ /* 0x000fcc0000000000 */
[----:B------:R-:W-:Y:S01]  /*cc40*/  HGMMA.64x128x16.F32.BF16 R24, gdesc[UR8], RZ, !UPT, gsb0 ;  /* 0x01e00000081879f0 */ /* 0x000fe2000c0018ff */
[----:B------:R-:W-:Y:S01]  /*cc50*/  R2UR UR14, R14 ;  /* 0x000000000e0e72ca */ /* 0x000fe200000e0000 */
[----:B0-----:R-:W-:Y:S01]  /*cc60*/  IMAD.MOV.U32 R11, RZ, RZ, 0x40000040 ;  /* 0x40000040ff0b7424 */ /* 0x001fe200078e00ff */
[----:B------:R-:W-:Y:S02]  /*cc70*/  R2UR UR18, R10 ;  /* 0x000000000a1272ca */ /* 0x000fe400000e0000 */
[----:B------:R-:W-:Y:S02]  /*cc80*/  R2UR UR16, R154 ;  /* 0x000000009a1072ca */ /* 0x000fe400000e0000 */
[----:B------:R-:W-:Y:S02]  /*cc90*/  R2UR UR19, R11 ;  /* 0x000000000b1372ca */ /* 0x000fe400000e0000 */
[----:B------:R-:W-:Y:S01]  /*cca0*/  R2UR UR17, R155 ;  /* 0x000000009b1172ca */ /* 0x000fe200000e0000 */
[----:B------:R-:W-:-:S02]  /*ccb0*/  WARPGROUP.DEPBAR.LE gsb0, 0x0 ;  /* 0x00008000000079c5 */ /* 0x000fc40000010000 */
[----:B------:R-:W-:-:S06]  /*ccc0*/  WARPGROUP.ARRIVE ;  /* 0x00000000000079c5 */ /* 0x000fcc0000000000 */
[----:B------:R-:W-:Y:S01]  /*ccd0*/  HGMMA.64x128x16.F32.BF16 R24, gdesc[UR12], R24, gsb0 ;  /* 0x01e000000c1879f0 */ /* 0x000fe20008001818 */
        /* <DEDUP_REMOVED lines=9> */
[----:B------:R-:W-:Y:S05]  /*cd70*/  @P3 BRA `(.L_x_14107) ;  /* 0x0000000000283947 */ /* 0x000fea0003800000 */
[----:B------:R-:W-:Y:S05]  /*cd80*/  @!P0 BRA `(.L_x_14108) ;  /* 0x0000000000048947 */ /* 0x000fea0003800000 */
[----:B------:R-:W-:Y:S01]  /*cd90*/  BPT.TRAP 0x1 ;  /* 0x000000040000795c */ /* 0x000fe20000300000 */
.L_x_14108:
[----:B------:R-:W-:Y:S01]  /*cda0*/  SHF.L.U32 R10, R23, 0x1f, RZ ;  /* 0x0000001f170a7819 */ /* 0x000fe200000006ff */
[----:B------:R-:W-:-:S04]  /*cdb0*/  IMAD R11, R16, 0x8, R2 ;  /* 0x00000008100b7824 */ /* 0x000fc800078e0202 */
[----:B------:R0:W1:Y:S01]  /*cdc0*/  SYNCS.PHASECHK.TRANS64.TRYWAIT P3, [R11+URZ+0x16850], R10 ;  /* 0x0168500a0b0075a7 */ /* 0x000062000806017f */
[----:B------:R-:W-:Y:S05]  /*cdd0*/  @!P0 BRA `(.L_x_14109) ;  /* 0x0000000000048947 */ /* 0x000fea0003800000 */
[----:B------:R-:W-:Y:S01]  /*cde0*/  BPT.TRAP 0x1 ;  /* 0x000000040000795c */ /* 0x000fe20000300000 */
.L_x_14109:
[----:B-1----:R-:W-:Y:S05]  /*cdf0*/  @P3 BRA `(.L_x_14107) ;  /* 0x0000000000083947 */ /* 0x002fea0003800000 */
[----:B------:R-:W1:Y:S02]  /*ce00*/  SYNCS.PHASECHK.TRANS64.TRYWAIT P3, [R11+URZ+0x16850], R10 ;  /* 0x0168500a0b0075a7 */ /* 0x000e64000806017f */
[----:B-1----:R-:W-:Y:S05]  /*ce10*/  @!P3 BRA `(.L_x_14110) ;  /* 0x000001180044b947 */ /* 0x002fea0003800000 */
.L_x_14107:
[----:B01----:R-:W-:Y:S01]  /*ce20*/  VIADD R10, R2, 0x400 ;  /* 0x00000400020a7836 */ /* 0x003fe20000000000 */
[----:B------:R-:W2:Y:S01]  /*ce30*/  LDL R23, [R1+0x28] ;  /* 0x0000280001177983 */ /* 0x000ea20000100800 */
[----:B------:R-:W-:Y:S01]  /*ce40*/  IMAD.MOV.U32 R11, RZ, RZ, 0x40000040 ;  /* 0x40000040ff0b7424 */ /* 0x000fe200078e00ff */
[----:B------:R-:W-:Y:S05]  /*ce50*/  WARPSYNC.ALL ;  /* 0x0000000000007948 */ /* 0x000fea0003800000 */
[----:B------:R-:W-:Y:S01]  /*ce60*/  SHF.R.U32.HI R10, RZ, 0x4, R10 ;  /* 0x00000004ff0a7819 */ /* 0x000fe2000001160a */
[----:B------:R-:W-:Y:S01]  /*ce70*/  WARPGROUP.ARRIVE ;  /* 0x00000000000079c5 */ /* 0x000fe20000000000 */
[----:B------:R-:W-:-:S02]  /*ce80*/  R2UR UR11, R11 ;  /* 0x000000000b0b72ca */ /* 0x000fc400000e0000 */
[----:B------:R-:W-:-:S05]  /*ce90*/  LOP3.LUT R10, R10, 0x3fff, RZ, 0xc0, !PT ;  /* 0x00003fff0a0a7812 */ /* 0x000fca00078ec0ff */
[----:B------:R-:W-:-:S05]  /*cea0*/  IMAD R10, R16, 0x400, R10 ;  /* 0x00000400100a7824 */ /* 0x000fca00078e020a */
[----:B------:R-:W-:-:S13]  /*ceb0*/  R2UR UR10, R10 ;  /* 0x000000000a0a72ca */ /* 0x000fda00000e0000 */
[----:B------:R-:W-:Y:S01]  /*cec0*/  HGMMA.64x64x16.F32.BF16 R88, R148, gdesc[UR8].tnspB, R88, gsb0 ;  /* 0x40e0000894587df0 */ /* 0x000fe20008001858 */
[----:B------:R-:W-:Y:S02]  /*ced0*/  VIADD R14, R10, 0x80 ;  /* 0x000000800a0e7836 */ /* 0x000fe40000000000 */
[----:B------:R-:W-:-:S03]  /*cee0*/  IMAD.MOV.U32 R15, RZ, RZ, 0x40000040 ;  /* 0x40000040ff0f7424 */ /* 0x000fc600078e00ff */
[----:B------:R-:W-:Y:S02]  /*cef0*/  R2UR UR10, R14 ;  /* 0x000000000e0a72ca */ /* 0x000fe400000e0000 */
[----:B------:R-:W-:Y:S01]  /*cf00*/  R2UR UR11, R15 ;  /* 0x000000000f0b72ca */ /* 0x000fe200000e0000 */
[----:B------:R-:W-:Y:S02]  /*cf10*/  VIADD R14, R10, 0x100 ;  /* 0x000001000a0e7836 */ /* 0x000fe40000000000 */
[----:B------:R-:W-:Y:S01]  /*cf20*/  IMAD.MOV.U32 R15, RZ, RZ, 0x40000040 ;  /* 0x40000040ff0f7424 */ /* 0x000fe200078e00ff */
[----:B------:R-:W-:Y:S02]  /*cf30*/  WARPGROUP.DEPBAR.LE gsb0, 0x0 ;  /* 0x00008000000079c5 */ /* 0x000fe40000010000 */
[----:B------:R-:W-:Y:S01]  /*cf40*/  WARPGROUP.ARRIVE ;  /* 0x00000000000079c5 */ /* 0x000fe20000000000 */
[----:B------:R-:W3:Y:S04]  /*cf50*/  LDL R151, [R1+0xc] ;  /* 0x00000c0001977983 */ /* 0x000ee80000100800 */
[----:B------:R-:W4:Y:S02]  /*cf60*/  LDL R149, [R1+0x8] ;  /* 0x0000080001957983 */ /* 0x000f240000100800 */
[----:B------:R-:W-:Y:S01]  /*cf70*/  HGMMA.64x64x16.F32.BF16 R88, R144, gdesc[UR8].tnspB, R88, gsb0 ;  /* 0x40e0000890587df0 */ /* 0x000fe20008001858 */
[----:B------:R-:W-:-:S02]  /*cf80*/  R2UR UR10, R14 ;  /* 0x000000000e0a72ca */ /* 0x000fc400000e0000 */
[----:B------:R-:W-:Y:S01]  /*cf90*/  R2UR UR11, R15 ;  /* 0x000000000f0b72ca */ /* 0x000fe200000e0000 */
[----:B------:R-:W-:Y:S01]  /*cfa0*/  VIADD R14, R10, 0x180 ;  /* 0x000001800a0e7836 */ /* 0x000fe20000000000 */
[----:B------:R-:W4:Y:S01]  /*cfb0*/  LDL R150, [R1+0x4] ;  /* 0x0000040001967983 */ /* 0x000f220000100800 */
[----:B------:R-:W-:Y:S01]  /*cfc0*/  IMAD.MOV.U32 R15, RZ, RZ, 0x40000040 ;  /* 0x40000040ff0f7424 */ /* 0x000fe200078e00ff */
[----:B------:R-:W-:Y:S02]  /*cfd0*/  WARPGROUP.DEPBAR.LE gsb0, 0x0 ;  /* 0x00008000000079c5 */ /* 0x000fe40000010000 */
[----:B------:R-:W-:Y:S01]  /*cfe0*/  WARPGROUP.ARRIVE ;  /* 0x00000000000079c5 */ /* 0x000fe20000000000 */
[----:B------:R-:W2:Y:S06]  /*cff0*/  LDL R147, [R1+0x18] ;  /* 0x0000180001937983 */ /* 0x000eac0000100800 */
[----:B------:R-:W-:Y:S01]  /*d000*/  HGMMA.64x64x16.F32.BF16 R88, R140, gdesc[UR8].tnspB, R88, gsb0 ;  /* 0x40e000088c587df0 */ /* 0x000fe20008001858 */
[----:B------:R-:W-:-:S02]  /*d010*/  R2UR UR10, R14 ;  /* 0x000000000e0a72ca */ /* 0x000fc400000e0000 */
[----:B------:R-:W-:Y:S01]  /*d020*/  R2UR UR11, R15 ;  /* 0x000000000f0b72ca */ /* 0x000fe200000e0000 */
[----:B------:R-:W-:Y:S02]  /*d030*/  VIADD R14, R10, 0x200 ;  /* 0x000002000a0e7836 */ /* 0x000fe40000000000 */
[----:B------:R-:W-:Y:S01]  /*d040*/  IMAD.MOV.U32 R15, RZ, RZ, 0x40000040 ;  /* 0x40000040ff0f7424 */ /* 0x000fe200078e00ff */
[----:B------:R-:W-:Y:S02]  /*d050*/  WARPGROUP.DEPBAR.LE gsb0, 0x0 ;  /* 0x00008000000079c5 */ /* 0x000fe40000010000 */
[----:B------:R-:W-:-:S07]  /*d060*/  WARPGROUP.ARRIVE ;  /* 0x00000000000079c5 */ /* 0x000fce0000000000 */
[----:B------:R-:W-:Y:S01]  /*d070*/  HGMMA.64x64x16.F32.BF16 R88, R136, gdesc[UR8].tnspB, R88, gsb0 ;  /* 0x40e0000888587df0 */ /* 0x000fe20008001858 */
[----:B------:R-:W-:Y:S02]  /*d080*/  R2UR UR10, R14 ;  /* 0x000000000e0a72ca */ /* 0x000fe400000e0000 */
        /* <DEDUP_REMOVED lines=22> */
[----:B------:R-:W0:Y:S01]  /*d1f0*/  S2R R148, SR_TID.X ;  /* 0x0000000000947919 */ /* 0x000e220000002100 */
[----:B------:R-:W1:Y:S08]  /*d200*/  @P2 LDC R10, c[0x0][0x44c] ;  /* 0x00011300ff0a2b82 */ /* 0x000e700000000800 */
[----:B------:R-:W5:Y:S01]  /*d210*/  @P2 LDC R11, c[0x0][0x450] ;  /* 0x00011400ff0b2b82 */ /* 0x000f620000000800 */
[----:B------:R-:W-:-:S02]  /*d220*/  WARPGROUP.DEPBAR.LE gsb0, 0x0 ;  /* 0x00008000000079c5 */ /* 0x000fc40000010000 */
[----:B------:R-:W-:-:S06]  /*d230*/  WARPGROUP.ARRIVE ;  /* 0x00000000000079c5 */ /* 0x000fcc0000000000 */
[----:B------:R-:W-:Y:S01]  /*d240*/  HGMMA.64x64x16.F32.BF16 R88, R120, gdesc[UR8].tnspB, R88, gsb0 ;  /* 0x40e0000878587df0 */ /* 0x000fe20008001858 */
[----:B0-----:R-:W-:Y:S02]  /*d250*/  ISETP.GE.U32.AND P3, PT, R148, 0x180, PT ;  /* 0x000001809400780c */ /* 0x001fe40003f66070 */
[----:B------:R-:W-:Y:S02]  /*d260*/  WARPGROUP.DEPBAR.LE gsb0, 0x0 ;  /* 0x00008000000079c5 */ /* 0x000fe40000010000 */
[----:B--2---:R-:W-:Y:S01]  /*d270*/  IMAD.IADD R123, R23, 0x1, R147 ;  /* 0x00000001177b7824 */ /* 0x004fe200078e0293 */
[----:B------:R-:W-:-:S03]  /*d280*/  SHF.R.U32.HI R23, RZ, 0x7, R148 ;  /* 0x00000007ff177819 */ /* 0x000fc60000011694 */
[----:B-1----:R-:W-:-:S05]  /*d290*/  @P2 IMAD.HI.U32 R10, R123, R10, RZ ;  /* 0x0000000a7b0a2227 */ /* 0x002fca00078e00ff */
[----:B-----5:R-:W-:Y:S01]  /*d2a0*/  @P2 SHF.R.U32.HI R123, RZ, R11, R10 ;  /* 0x0000000bff7b2219 */ /* 0x020fe2000001160a */
[----:B------:R-:W-:Y:S02]  /*d2b0*/  @!P1 IMAD R10, R7, 0x8, R2 ;  /* 0x00000008070a9824 */ /* 0x000fe400078e0202 */
[----:B------:R-:W-:Y:S02]  /*d2c0*/  VIADD R15, R23, 0x9 ;  /* 0x00000009170f7836 */ /* 0x000fe40000000000 */
[----:B------:R-:W-:Y:S01]  /*d2d0*/  IMAD.SHL.U32 R11, R4, 0x80, RZ ;  /* 0x00000080040b7824 */ /* 0x000fe200078e00ff */
[----:B------:R-:W0:Y:S01]  /*d2e0*/  SHFL.IDX PT, R124, R123, RZ, 0x1c1f ;  /* 0x001c1fff7b7c7589 */ /* 0x000e2200000e0000 */
[----:B------:R-:W-:Y:S01]  /*d2f0*/  @!P1 VIADD R10, R10, 0x16840 ;  /* 0x000168400a0a9836 */ /* 0x000fe20000000000 */
[----:B------:R-:W-:Y:S02]  /*d300*/  SEL R15, R15, 0x9, !P3 ;  /* 0x000000090f0f7807 */ /* 0x000fe40005800000 */
[----:B------:R-:W-:-:S02]  /*d310*/  IADD3 R14, -R11, 0x1, RZ ;  /* 0x000000010b0e7810 */ /* 0x000fc40007ffe1ff */
[----:B------:R-:W-:Y:S01]  /*d320*/  @!P1 PRMT R10, RZ, 0x654, R10 ;  /* 0x00000654ff0a9816 */ /* 0x000fe2000000000a */
[----:B------:R1:W-:Y:S06]  /*d330*/  BAR.ARV R15, 0x100 ;  /* 0x0004000f0000751d */ /* 0x0003ec0000002000 */
[----:B------:R2:W-:Y:S01]  /*d340*/  @!P1 SYNCS.ARRIVE.TRANS64.RED.A1T0 RZ, [R10+URZ], RZ ;  /* 0x000000ff0aff99a7 */ /* 0x0005e2000810043f */
[----:B---3--:R-:W-:Y:S01]  /*d350*/  IMAD R14, R151, -0x2, R14 ;  /* 0xfffffffe970e7824 */ /* 0x008fe200078e020e */
[----:B------:R-:W-:Y:S01]  /*d360*/  PLOP3.LUT P3, PT, PT, PT, UP0, 0x40, 0x0 ;  /* 0x000000000000781c */ /* 0x000fe20003f6e808 */
[----:B--2---:R-:W-:-:S03]  /*d370*/  IMAD.U32 R10, RZ, RZ, UR25 ;  /* 0x00000019ff0a7e24 */ /* 0x004fc6000f8e00ff */
[----:B----4-:R-:W-:Y:S02]  /*d380*/  IADD3 R121, -R150, R14, R149 ;  /* 0x0000000e96797210 */ /* 0x010fe40007ffe195 */
[----:B------:R-:W-:-:S03]  /*d390*/  LOP3.LUT R14, RZ, R10, RZ, 0x33, !PT ;  /* 0x0000000aff0e7212 */ /* 0x000fc600078e33ff */
[----:B------:R-:W-:Y:S02]  /*d3a0*/  VIADD R122, R121, UR28 ;  /* 0x0000001c797a7c36 */ /* 0x000fe40008000000 */
[----:B------:R-:W-:Y:S02]  /*d3b0*/  IMAD.IADD R121, R14, 0x1, R121 ;  /* 0x000000010e797824 */ /* 0x000fe400078e0279 */
[--C-:B0-----:R-:W-:Y:S02]  /*d3c0*/  IMAD.IADD R120, R122, 0x1, R124.reuse ;  /* 0x000000017a787824 */ /* 0x101fe400078e027c */
[----:B------:R-:W-:Y:S01]  /*d3d0*/  IMAD.IADD R23, R121, 0x1, R124 ;  /* 0x0000000179177824 */ /* 0x000fe200078e027c */
[----:B-1----:R-:W-:Y:S06]  /*d3e0*/  @P3 BRA `(.L_x_14111) ;  /* 0x0000000000583947 */ /* 0x002fec0003800000 */
        /* <DEDUP_REMOVED lines=12> */
.L_x_14113:
[----:B------:R-:W-:-:S05]  /*d4b0*/  IMAD.U32 R125, RZ, RZ, UR24 ;  /* 0x00000018ff7d7e24 */ /* 0x000fca000f8e00ff */
[----:B------:R-:W-:-:S13]  /*d4c0*/  ISETP.NE.AND P3, PT, R125, 0x1, PT ;  /* 0x000000017d00780c */ /* 0x000fda0003f65270 */
[----:B------:R-:W0:Y:S02]  /*d4d0*/  @P3 LDC.64 R14, c[0x0][0x9e8] ;  /* 0x00027a00ff0e3b82 */ /* 0x000e240000000a00 */
[----:B0-----:R-:W-:-:S05]  /*d4e0*/  @P3 IMAD.HI.U32 R14, R124, R14, RZ ;  /* 0x0000000e7c0e3227 */ /* 0x001fca00078e00ff */
[----:B------:R-:W-:-:S07]  /*d4f0*/  @P3 SHF.R.U32.HI R124, RZ, R15, R14 ;  /* 0x0000000fff7c3219 */ /* 0x000fce000001160e */
.L_x_14114:
[----:B------:R-:W-:Y:S05]  /*d500*/  BSYNC B0 ;  /* 0x0000000000007941 */ /* 0x000fea0003800000 */
.L_x_14112:
[----:B------:R-:W-:-:S04]  /*d510*/  IMAD R124, R124, R125, -R11 ;  /* 0x0000007d7c7c7224 */ /* 0x000fc800078e0a0b */
[----:B------:R-:W-:-:S05]  /*d520*/  IMAD R124, R151, -0x2, R124 ;  /* 0xfffffffe977c7824 */ /* 0x000fca00078e027c */
[----:B------:R-:W-:Y:S02]  /*d530*/  VIMNMX R23, R23, R124, !PT ;  /* 0x0000007c17177248 */ /* 0x000fe40007fe0100 */
[----:B------:R-:W-:-:S07]  /*d540*/  VIADDMNMX R120, R124, R125, R120, PT ;  /* 0x0000007d7c787246 */ /* 0x000fce0003800178 */
.L_x_14111:
        /* <DEDUP_REMOVED lines=13> */
[--C-:B0-----:R-:W-:Y:S01]  /*d620*/  IMAD.IADD R122, R122, 0x1, R123.reuse ;  /* 0x000000017a7a7824 */ /* 0x101fe200078e027b */
[C---:B------:R-:W-:Y:S01]  /*d630*/  ISETP.LT.OR P5, PT, R120.reuse, 0xa, P5 ;  /* 0x0000000a7800780c */ /* 0x040fe20002fa1670 */
[----:B------:R-:W-:Y:S01]  /*d640*/  IMAD.IADD R121, R121, 0x1, R123 ;  /* 0x0000000179797824 */ /* 0x000fe200078e027b */
[----:B------:R-:W-:Y:S02]  /*d650*/  ISETP.LT.OR P4, PT, R120, 0x11, P4 ;  /* 0x000000117800780c */ /* 0x000fe40002781670 */
[----:B------:R-:W-:Y:S02]  /*d660*/  FSEL R29, R29, -INF , !P5 ;  /* 0xff8000001d1d7808 */ /* 0x000fe40006800000 */
[----:B------:R-:W-:Y:S02]  /*d670*/  FSEL R32, R32, -INF , !P4 ;  /* 0xff80000020207808 */ /* 0x000fe40006000000 */
[----:B------:R-:W-:-:S02]  /*d680*/  ISETP.GT.AND P4, PT, R23, 0x18, P3 ;  /* 0x000000181700780c */ /* 0x000fc40001f84270 */
[C---:B------:R-:W-:Y:S02]  /*d690*/  ISETP.GT.AND P5, PT, R23.reuse, 0x11, P3 ;  /* 0x000000111700780c */ /* 0x040fe40001fa4270 */
        /* <DEDUP_REMOVED lines=93> */
.L_x_14117:
[----:B------:R-:W-:-:S05]  /*dc70*/  IMAD.U32 R23, RZ, RZ, UR24 ;  /* 0x00000018ff177e24 */ /* 0x000fca000f8e00ff */
[----:B------:R-:W-:-:S13]  /*dc80*/  ISETP.NE.AND P4, PT, R23, 0x1, PT ;  /* 0x000000011700780c */ /* 0x000fda0003f85270 */
[----:B------:R-:W0:Y:S02]  /*dc90*/  @P4 LDC.64 R14, c[0x0][0x9e8] ;  /* 0x00027a00ff0e4b82 */ /* 0x000e240000000a00 */
[----:B0-----:R-:W-:-:S05]  /*dca0*/  @P4 IMAD.HI.U32 R14, R123, R14, RZ ;  /* 0x0000000e7b0e4227 */ /* 0x001fca00078e00ff */
[----:B------:R-:W-:-:S07]  /*dcb0*/  @P4 SHF.R.U32.HI R123, RZ, R15, R14 ;  /* 0x0000000fff7b4219 */ /* 0x000fce000001160e */
.L_x_14118:
[----:B------:R-:W-:Y:S05]  /*dcc0*/  BSYNC B0 ;  /* 0x0000000000007941 */ /* 0x000fea0003800000 */
.L_x_14116:
[----:B------:R-:W-:-:S04]  /*dcd0*/  IMAD R11, R123, R23, -R11 ;  /* 0x000000177b0b7224 */ /* 0x000fc800078e0a0b */
[----:B------:R-:W-:-:S05]  /*dce0*/  IMAD R14, R151, -0x2, R11 ;  /* 0xfffffffe970e7824 */ /* 0x000fca00078e020b */
[----:B------:R-:W-:Y:S02]  /*dcf0*/  VIADDMNMX R122, R14, R23, R122, PT ;  /* 0x000000170e7a7246 */ /* 0x000fe4000380017a */
[----:B------:R-:W-:-:S07]  /*dd00*/  VIMNMX R121, R121, R14, !PT ;  /* 0x0000000e79797248 */ /* 0x000fce0007fe0100 */
.L_x_14115:
[----:B------:R-:W-:Y:S01]  /*dd10*/  FMNMX.FTZ R14, R24, R3, !PT ;  /* 0x00000003180e7209 */ /* 0x000fe20007810000 */
[----:B------:R-:W-:Y:S01]  /*dd20*/  UMOV UR41, UR7 ;  /* 0x0000000700297c82 */ /* 0x000fe20008000000 */
[----:B------:R-:W-:Y:S01]  /*dd30*/  ISETP.GT.AND P5, PT, R121, 0x8, P3 ;  /* 0x000000087900780c */ /* 0x000fe20001fa4270 */
[----:B------:R-:W-:Y:S01]  /*dd40*/  @!P1 IMAD R16, R16, 0x8, R2 ;  /* 0x0000000810109824 */ /* 0x000fe200078e0202 */
[----:B------:R-:W-:Y:S02]  /*dd50*/  FMNMX.FTZ R11, R25, R14, !PT ;  /* 0x0000000e190b7209 */ /* 0x000fe40007810000 */
[----:B------:R-:W-:Y:S01]  /*dd60*/  ISETP.LT.OR P5, PT, R122, 0x9, P5 ;  /* 0x000000097a00780c */ /* 0x000fe20002fa1670 */
[----:B------:R-:W-:Y:S01]  /*dd70*/  @!P1 VIADD R16, R16, 0x16860 ;  /* 0x0001686010109836 */ /* 0x000fe20000000000 */
        /* <DEDUP_REMOVED lines=42> */
[----:B------:R-:W-:Y:S02]  /*e020*/  ISETP.LT.OR P5, PT, R122, 0x29, P5 ;  /* 0x000000297a00780c */ /* 0x000fe40002fa1670 */
[----:B------:R-:W-:-:S02]  /*e030*/  FMNMX.FTZ R11, R69, R14, !PT ;  /* 0x0000000e450b7209 */ /* 0x000fc40007810000 */
[----:B------:R-:W-:Y:S02]  /*e040*/  ISETP.LT.OR P4, PT, R122, 0x1a, P4 ;  /* 0x0000001a7a00780c */ /* 0x000fe40002781670 */
[----:B------:R-:W-:Y:S02]  /*e050*/  FSEL R46, R46, -INF , !P5 ;  /* 0xff8000002e2e7808 */ /* 0x000fe40006800000 */
[----:B------:R-:W-:Y:S02]  /*e060*/  FMNMX.FTZ R14, R72, R11, !PT ;  /* 0x0000000b480e7209 */ /* 0x000fe40007810000 */
[----:B------:R-:W-:Y:S02]  /*e070*/  ISETP.GT.AND P5, PT, R121, 0x30, P3 ;  /* 0x000000307900780c */ /* 0x000fe40001fa4270 */
[----:B------:R-:W-:Y:S02]  /*e080*/  FSEL R39, R39, -INF , !P4 ;  /* 0xff80000027277808 */ /* 0x000fe40006000000 */
[----:B------:R-:W-:-:S02]  /*e090*/  ISETP.GT.AND P4, PT, R121, 0x21, P3 ;  /* 0x000000217900780c */ /* 0x000fc40001f84270 */
[----:B------:R-:W-:Y:S02]  /*e0a0*/  FMNMX.FTZ R11, R73, R14, !PT ;  /* 0x0000000e490b7209 */ /* 0x000fe40007810000 */
[C---:B------:R-:W-:Y:S02]  /*e0b0*/  ISETP.LT.OR P5, PT, R122.reuse, 0x31, P5 ;  /* 0x000000317a00780c */ /* 0x040fe40002fa1670 */
[----:B------:R-:W-:Y:S02]  /*e0c0*/  ISETP.LT.OR P4, PT, R122, 0x22, P4 ;  /* 0x000000227a00780c */ /* 0x000fe40002781670 */
[----:B------:R-:W-:Y:S02]  /*e0d0*/  FMNMX.FTZ R14, R76, R11, !PT ;  /* 0x0000000b4c0e7209 */ /* 0x000fe40007810000 */
[----:B------:R-:W-:Y:S02]  /*e0e0*/  FSEL R50, R50, -INF , !P5 ;  /* 0xff80000032327808 */ /* 0x000fe40006800000 */
[----:B------:R-:W-:-:S02]  /*e0f0*/  ISETP.GT.AND P5, PT, R121, 0x38, P3 ;  /* 0x000000387900780c */ /* 0x000fc40001fa4270 */
[----:B------:R-:W-:Y:S02]  /*e100*/  FSEL R43, R43, -INF , !P4 ;  /* 0xff8000002b2b7808 */ /* 0x000fe40006000000 */
[----:B------:R-:W-:Y:S02]  /*e110*/  ISETP.GT.AND P4, PT, R121, 0x29, P3 ;  /* 0x000000297900780c */ /* 0x000fe40001f84270 */
[----:B------:R-:W-:Y:S02]  /*e120*/  FMNMX.FTZ R11, R77, R14, !PT ;  /* 0x0000000e4d0b7209 */ /* 0x000fe40007810000 */
[C---:B------:R-:W-:Y:S02]  /*e130*/  ISETP.LT.OR P5, PT, R122.reuse, 0x39, P5 ;  /* 0x000000397a00780c */ /* 0x040fe40002fa1670 */
[----:B------:R-:W-:Y:S02]  /*e140*/  ISETP.LT.OR P4, PT, R122, 0x2a, P4 ;  /* 0x0000002a7a00780c */ /* 0x000fe40002781670 */
[----:B------:R-:W-:-:S02]  /*e150*/  FMNMX.FTZ R14, R80, R11, !PT ;  /* 0x0000000b500e7209 */ /* 0x000fc40007810000 */
[----:B------:R-:W-:Y:S02]  /*e160*/  FSEL R54, R54, -INF , !P5 ;  /* 0xff80000036367808 */ /* 0x000fe40006800000 */
[----:B------:R-:W-:Y:S02]  /*e170*/  ISETP.GT.AND P5, PT, R121, 0x40, P3 ;  /* 0x000000407900780c */ /* 0x000fe40001fa4270 */
[----:B------:R-:W-:Y:S02]  /*e180*/  FSEL R47, R47, -INF , !P4 ;  /* 0xff8000002f2f7808 */ /* 0x000fe40006000000 */
[----:B------:R-:W-:Y:S02]  /*e190*/  FMNMX.FTZ R11, R81, R14, !PT ;  /* 0x0000000e510b7209 */ /* 0x000fe40007810000 */
[----:B------:R-:W-:Y:S02]  /*e1a0*/  ISETP.GT.AND P4, PT, R121, 0x31, P3 ;  /* 0x000000317900780c */ /* 0x000fe40001f84270 */
[----:B------:R-:W-:-:S02]  /*e1b0*/  ISETP.LT.OR P5, PT, R122, 0x41, P5 ;  /* 0x000000417a00780c */ /* 0x000fc40002fa1670 */
[----:B------:R-:W-:Y:S02]  /*e1c0*/  FMNMX.FTZ R14, R84, R11, !PT ;  /* 0x0000000b540e7209 */ /* 0x000fe40007810000 */
[----:B------:R-:W-:Y:S02]  /*e1d0*/  ISETP.LT.OR P4, PT, R122, 0x32, P4 ;  /* 0x000000327a00780c */ /* 0x000fe40002781670 */
[----:B------:R-:W-:Y:S02]  /*e1e0*/  FSEL R58, R58, -INF , !P5 ;  /* 0xff8000003a3a7808 */ /* 0x000fe40006800000 */
[----:B------:R-:W-:Y:S02]  /*e1f0*/  ISETP.GT.AND P5, PT, R121, 0x48, P3 ;  /* 0x000000487900780c */ /* 0x000fe40001fa4270 */
[----:B------:R-:W-:Y:S02]  /*e200*/  FMNMX.FTZ R14, R85, R14, !PT ;  /* 0x0000000e550e7209 */ /* 0x000fe40007810000 */
[----:B------:R-:W-:-:S02]  /*e210*/  FSEL R51, R51, -INF , !P4 ;  /* 0xff80000033337808 */ /* 0x000fc40006000000 */
[C---:B------:R-:W-:Y:S01]  /*e220*/  ISETP.GT.AND P4, PT, R121.reuse, 0x39, P3 ;  /* 0x000000397900780c */ /* 0x040fe20001f84270 */
[----:B------:R-:W0:Y:S01]  /*e230*/  SHFL.BFLY PT, R11, R14, 0x2, 0x1f ;  /* 0x0c401f000e0b7f89 */ /* 0x000e2200000e0000 */
[C---:B------:R-:W-:Y:S02]  /*e240*/  ISETP.LT.OR P5, PT, R122.reuse, 0x49, P5 ;  /* 0x000000497a00780c */ /* 0x040fe40002fa1670 */
[----:B------:R-:W-:Y:S02]  /*e250*/  ISETP.LT.OR P4, PT, R122, 0x3a, P4 ;  /* 0x0000003a7a00780c */ /* 0x000fe40002781670 */
[----:B------:R-:W-:Y:S02]  /*e260*/  FSEL R62, R62, -INF , !P5 ;  /* 0xff8000003e3e7808 */ /* 0x000fe40006800000 */
[----:B------:R-:W-:Y:S02]  /*e270*/  ISETP.GT.AND P5, PT, R121, 0x50, P3 ;  /* 0x000000507900780c */ /* 0x000fe40001fa4270 */
[----:B------:R-:W-:-:S02]  /*e280*/  FSEL R55, R55, -INF , !P4 ;  /* 0xff80000037377808 */ /* 0x000fc40006000000 */
[C---:B------:R-:W-:Y:S02]  /*e290*/  ISETP.GT.AND P4, PT, R121.reuse, 0x41, P3 ;  /* 0x000000417900780c */ /* 0x040fe40001f84270 */
        /* <DEDUP_REMOVED lines=12> */
[----:B0-----:R-:W-:Y:S02]  /*e360*/  FMNMX.FTZ R15, R14, R11, !PT ;  /* 0x0000000b0e0f7209 */ /* 0x001fe40007810000 */
[C---:B------:R-:W-:Y:S02]  /*e370*/  ISETP.LT.OR P5, PT, R122.reuse, 0x61, P5 ;  /* 0x000000617a00780c */ /* 0x040fe40002fa1670 */
[----:B------:R-:W-:Y:S01]  /*e380*/  ISETP.LT.OR P4, PT, R122, 0x52, P4 ;  /* 0x000000527a00780c */ /* 0x000fe20002781670 */
[----:B------:R-:W0:Y:S01]  /*e390*/  SHFL.BFLY PT, R120, R15, 0x1, 0x1f ;  /* 0x0c201f000f787f89 */ /* 0x000e2200000e0000 */
[----:B------:R-:W-:Y:S02]  /*e3a0*/  FSEL R74, R74, -INF , !P5 ;  /* 0xff8000004a4a7808 */ /* 0x000fe40006800000 */
[----:B------:R-:W-:-:S02]  /*e3b0*/  ISETP.GT.AND P5, PT, R121, 0x68, P3 ;  /* 0x000000687900780c */ /* 0x000fc40001fa4270 */
[----:B------:R-:W-:Y:S02]  /*e3c0*/  FSEL R67, R67, -INF , !P4 ;  /* 0xff80000043437808 */ /* 0x000fe40006000000 */
[C---:B------:R-:W-:Y:S02]  /*e3d0*/  ISETP.GT.AND P4, PT, R121.reuse, 0x59, P3 ;  /* 0x000000597900780c */ /* 0x040fe40001f84270 */
[C---:B------:R-:W-:Y:S02]  /*e3e0*/  ISETP.LT.OR P5, PT, R122.reuse, 0x69, P5 ;  /* 0x000000697a00780c */ /* 0x040fe40002fa1670 */
[----:B------:R-:W-:Y:S02]  /*e3f0*/  ISETP.LT.OR P4, PT, R122, 0x5a, P4 ;  /* 0x0000005a7a00780c */ /* 0x000fe40002781670 */
        /* <DEDUP_REMOVED lines=9> */
[----:B------:R-:W-:Y:S02]  /*e490*/  ISETP.GT.AND P4, PT, R121, 0x69, P3 ;  /* 0x000000697900780c */ /* 0x000fe40001f84270 */
[C---:B------:R-:W-:Y:S02]  /*e4a0*/  ISETP.LT.OR P5, PT, R122.reuse, 0x72, P5 ;  /* 0x000000727a00780c */ /* 0x040fe40002fa1670 */
[----:B0-----:R-:W-:Y:S02]  /*e4b0*/  FMNMX.FTZ R11, R15, R120, !PT ;  /* 0x000000780f0b7209 */ /* 0x001fe40007810000 */
[----:B------:R-:W-:Y:S02]  /*e4c0*/  ISETP.LT.OR P4, PT, R122, 0x6a, P4 ;  /* 0x0000006a7a00780c */ /* 0x000fe40002781670 */
[----:B------:R-:W-:Y:S01]  /*e4d0*/  FSEL R83, R83, -INF , !P5 ;  /* 0xff80000053537808 */ /* 0x000fe20006800000 */
[----:B------:R-:W-:Y:S01]  /*e4e0*/  FMUL.FTZ R14, R11, UR41 ;  /* 0x000000290b0e7c20 */ /* 0x000fe20008410000 */
[----:B------:R-:W-:-:S02]  /*e4f0*/  ISETP.GT.AND P5, PT, R121, RZ, P3 ;  /* 0x000000ff7900720c */ /* 0x000fc40001fa4270 */
[----:B------:R-:W-:Y:S02]  /*e500*/  FSEL R79, R79, -INF , !P4 ;  /* 0xff8000004f4f7808 */ /* 0x000fe40006000000 */
[----:B------:R-:W-:Y:S02]  /*e510*/  FSETP.NEU.FTZ.AND P4, PT, R11, -INF , PT ;  /* 0xff8000000b00780b */ /* 0x000fe40003f9d000 */
[----:B------:R-:W-:Y:S02]  /*e520*/  ISETP.LT.OR P5, PT, R122, 0x1, P5 ;  /* 0x000000017a00780c */ /* 0x000fe40002fa1670 */
[----:B------:R-:W-:Y:S02]  /*e530*/  FSEL R14, R14, RZ, P4 ;  /* 0x000000ff0e0e7208 */ /* 0x000fe40002000000 */
[----:B------:R-:W-:Y:S02]  /*e540*/  FSEL R26, R26, -INF , !P5 ;  /* 0xff8000001a1a7808 */ /* 0x000fe40006800000 */
[----:B------:R-:W-:Y:S01]  /*e550*/  ISETP.GT.AND P5, PT, R121, 0x78, P3 ;  /* 0x000000787900780c */ /* 0x000fe20001fa4270 */
        /* <DEDUP_REMOVED lines=54> */
[----:B------:R-:W-:Y:S02]  /*e8c0*/  MUFU.EX2 R150, R150 ;  /* 0x0000009600967308 */ /* 0x000fe40000000800 */
[----:B------:R-:W-:Y:S01]  /*e8d0*/  FMNMX.FTZ R33, R59, R32, !PT ;  /* 0x000000203b217209 */ /* 0x000fe20007810000 */
[----:B------:R-:W-:-:S03]  /*e8e0*/  FFMA.FTZ R32, R49, UR41, -R14 ;  /* 0x0000002931207c23 */ /* 0x000fc6000801080e */
        /* <DEDUP_REMOVED lines=18> */
[----:B------:R-:W-:Y:S01]  /*ea10*/  FMNMX.FTZ R37, R83, R40, !PT ;  /* 0x0000002853257209 */ /* 0x000fe20007810000 */
[----:B------:R-:W-:-:S03]  /*ea20*/  FFMA.FTZ R40, R65, UR41, -R14 ;  /* 0x0000002941287c23 */ /* 0x000fc6000801080e */
[----:B------:R-:W-:Y:S02]  /*ea30*/  FMNMX.FTZ R44, R86, R37, !PT ;  /* 0x00000025562c7209 */ /* 0x000fe40007810000 */
[----:B------:R-:W-:Y:S02]  /*ea40*/  MUFU.EX2 R28, R28 ;  /* 0x0000001c001c7308 */ /* 0x000fe40000000800 */
[----:B------:R-:W-:-:S05]  /*ea50*/  FMNMX.FTZ R44, R87, R44, !PT ;  /* 0x0000002c572c7209 */ /* 0x000fca0007810000 */
[----:B-1----:R-:W0:Y:S01]  /*ea60*/  SHFL.BFLY PT, R45, R44, 0x2, 0x1f ;  /* 0x0c401f002c2d7f89 */ /* 0x002e2200000e0000 */
[----:B------:R-:W-:Y:S08]  /*ea70*/  MUFU.EX2 R142, R142 ;  /* 0x0000008e008e7308 */ /* 0x000ff00000000800 */
[----:B------:R-:W-:Y:S08]  /*ea80*/  MUFU.EX2 R136, R136 ;  /* 0x0000008800887308 */ /* 0x000ff00000000800 */
[----:B------:R-:W-:Y:S01]  /*ea90*/  MUFU.EX2 R32, R32 ;  /* 0x0000002000207308 */ /* 0x000fe20000000800 */
[----:B0-----:R-:W-:Y:S01]  /*eaa0*/  FMNMX.FTZ R49, R44, R45, !PT ;  /* 0x0000002d2c317209 */ /* 0x001fe20007810000 */
[----:B------:R-:W-:-:S06]  /*eab0*/  FFMA.FTZ R45, R77, UR41, -R14 ;  /* 0x000000294d2d7c23 */ /* 0x000fcc000801080e */
[----:B------:R-:W-:Y:S01]  /*eac0*/  MUFU.EX2 R138, R138 ;  /* 0x0000008a008a7308 */ /* 0x000fe20000000800 */
[----:B------:R-:W0:Y:S07]  /*ead0*/  SHFL.BFLY PT, R52, R49, 0x1, 0x1f ;  /* 0x0c201f0031347f89 */ /* 0x000e2e00000e0000 */
[----:B------:R-:W-:Y:S08]  /*eae0*/  MUFU.EX2 R132, R132 ;  /* 0x0000008400847308 */ /* 0x000ff00000000800 */
[----:B------:R-:W-:Y:S08]  /*eaf0*/  MUFU.EX2 R36, R36 ;  /* 0x0000002400247308 */ /* 0x000ff00000000800 */
[----:B------:R-:W-:Y:S01]  /*eb00*/  MUFU.EX2 R134, R134 ;  /* 0x0000008600867308 */ /* 0x000fe20000000800 */
[----:B0-----:R-:W-:-:S02]  /*eb10*/  FMNMX.FTZ R14, R49, R52, !PT ;  /* 0x00000034310e7209 */ /* 0x001fc40007810000 */
[----:B------:R-:W-:Y:S02]  /*eb20*/  FSEL R52, R11, RZ, P4 ;  /* 0x000000ff0b347208 */ /* 0x000fe40002000000 */
[C---:B------:R-:W-:Y:S01]  /*eb30*/  FSETP.NEU.FTZ.AND P3, PT, R14.reuse, -INF , PT ;  /* 0xff8000000e00780b */ /* 0x040fe20003f7d000 */
[----:B--2---:R-:W-:Y:S02]  /*eb40*/  FMUL.FTZ R53, R14, UR41 ;  /* 0x000000290e357c20 */ /* 0x004fe40008410000 */
[----:B------:R-:W-:Y:S01]  /*eb50*/  MUFU.EX2 R37, R61 ;  /* 0x0000003d00257308 */ /* 0x000fe20000000800 */
[----:B------:R-:W-:-:S04]  /*eb60*/  FADD.FTZ R52, -R52, R3 ;  /* 0x0000000334347221 */ /* 0x000fc80000010100 */
[----:B------:R-:W-:Y:S01]  /*eb70*/  FMUL.FTZ R3, R52, UR41 ;  /* 0x0000002934037c20 */ /* 0x000fe20008410000 */
[----:B------:R-:W-:Y:S02]  /*eb80*/  FSEL R52, R53, RZ, P3 ;  /* 0x000000ff35347208 */ /* 0x000fe40001800000 */
[----:B------:R-:W-:Y:S03]  /*eb90*/  MUFU.EX2 R128, R128 ;  /* 0x0000008000807308 */ /* 0x000fe60000000800 */
        /* <DEDUP_REMOVED lines=9> */
[----:B------:R-:W-:Y:S01]  /*ec30*/  FFMA.FTZ R141, R42, UR41, -R52 ;  /* 0x000000292a8d7c23 */ /* 0x000fe20008010834 */
[----:B------:R-:W-:Y:S01]  /*ec40*/  @!P1 PRMT R34, RZ, 0x654, R16 ;  /* 0x00000654ff229816 */ /* 0x000fe20000000010 */
[--C-:B------:R-:W-:Y:S01]  /*ec50*/  FFMA.FTZ R16, R43, UR41, -R52.reuse ;  /* 0x000000292b107c23 */ /* 0x100fe20008010834 */
[--C-:B------:R-:W-:Y:S01]  /*ec60*/  FFMA.FTZ R143, R46, UR41, -R52.reuse ;  /* 0x000000292e8f7c23 */ /* 0x100fe20008010834 */
[----:B------:R-:W-:Y:S01]  /*ec70*/  MUFU.EX2 R149, R149 ;  /* 0x0000009500957308 */ /* 0x000fe20000000800 */
[----:B------:R1:W-:Y:S01]  /*ec80*/  @!P1 SYNCS.ARRIVE.TRANS64.RED.A1T0 RZ, [R34+URZ], RZ ;  /* 0x000000ff22ff99a7 */ /* 0x0003e2000810043f */
        /* <DEDUP_REMOVED lines=8> */
[----:B------:R-:W-:Y:S01]  /*ed10*/  F2FP.BF16.F32.PACK_AB R148, R15, R148 ;  /* 0x000000940f94723e */ /* 0x000fe200000010ff */
[--C-:B-1----:R-:W-:Y:S01]  /*ed20*/  FFMA.FTZ R34, R47, UR41, -R52.reuse ;  /* 0x000000292f227c23 */ /* 0x102fe20008010834 */
[----:B------:R-:W-:Y:S01]  /*ed30*/  FFMA.FTZ R62, R62, UR41, -R52 ;  /* 0x000000293e3e7c23 */ /* 0x000fe20008010834 */
[----:B------:R-:W-:Y:S01]  /*ed40*/  FADD.FTZ R39, R15, R6 ;  /* 0x000000060f277221 */ /* 0x000fe20000010000 */
[----:B------:R-:W-:Y:S01]  /*ed50*/  FSEL R15, R14, RZ, P3 ;  /* 0x000000ff0e0f7208 */ /* 0x000fe20001800000 */
[--C-:B------:R-:W-:Y:S01]  /*ed60*/  FFMA.FTZ R63, R63, UR41, -R52.reuse ;  /* 0x000000293f3f7c23 */ /* 0x100fe20008010834 */
[----:B------:R-:W-:Y:S01]  /*ed70*/  MUFU.EX2 R151, R151 ;  /* 0x0000009700977308 */ /* 0x000fe20000000800 */
[----:B------:R-:W-:Y:S01]  /*ed80*/  FADD.FTZ R6, R150, R39 ;  /* 0x0000002796067221 */ /* 0x000fe20000010000 */
[----:B------:R-:W-:Y:S01]  /*ed90*/  FFMA.FTZ R66, R66, UR41, -R52 ;  /* 0x0000002942427c23 */ /* 0x000fe20008010834 */
[----:B------:R-:W-:Y:S01]  /*eda0*/  FADD.FTZ R15, -R15, R0 ;  /* 0x000000000f0f7221 */ /* 0x000fe20000010100 */
[----:B------:R-:W-:Y:S01]  /*edb0*/  FFMA.FTZ R67, R67, UR41, -R52 ;  /* 0x0000002943437c23 */ /* 0x000fe20008010834 */
[----:B------:R-:W-:Y:S01]  /*edc0*/  FADD.FTZ R39, R23, R6 ;  /* 0x0000000617277221 */ /* 0x000fe20000010000 */
[--C-:B------:R-:W-:Y:S01]  /*edd0*/  FFMA.FTZ R70, R70, UR41, -R52.reuse ;  /* 0x0000002946467c23 */ /* 0x100fe20008010834 */
[----:B------:R-:W-:Y:S01]  /*ede0*/  FMUL.FTZ R0, R15, UR41 ;  /* 0x000000290f007c20 */ /* 0x000fe20008410000 */
[----:B------:R-:W-:Y:S01]  /*edf0*/  MUFU.EX2 R27, R27 ;  /* 0x0000001b001b7308 */ /* 0x000fe20000000800 */
[----:B------:R-:W-:Y:S01]  /*ee00*/  FADD.FTZ R39, R144, R39 ;  /* 0x0000002790277221 */ /* 0x000fe20000010000 */
[----:B------:R-:W-:Y:S01]  /*ee10*/  F2FP.BF16.F32.PACK_AB R144, R24, R144 ;  /* 0x000000901890723e */ /* 0x000fe200000010ff */
        /* <DEDUP_REMOVED lines=11> */
[--C-:B------:R-:W-:Y:S01]  /*eed0*/  FFMA.FTZ R86, R86, UR41, -R52.reuse ;  /* 0x0000002956567c23 */ /* 0x100fe20008010834 */
[----:B------:R-:W-:Y:S01]  /*eee0*/  FFMA.FTZ R52, R87, UR41, -R52 ;  /* 0x0000002957347c23 */ /* 0x000fe20008010834 */
[----:B------:R-:W1:Y:S01]  /*eef0*/  MUFU.EX2 R145, R145 ;  /* 0x0000009100917308 */ /* 0x000e620000000800 */
[----:B------:R-:W-:Y:S01]  /*ef00*/  FADD.FTZ R15, R140, R15 ;  /* 0x0000000f8c0f7221 */ /* 0x000fe20000010000 */
[-C--:B------:R-:W-:Y:S01]  /*ef10*/  FMUL.FTZ R88, R88, R3.reuse ;  /* 0x0000000358587220 */ /* 0x080fe20000410000 */
[-C--:B------:R-:W-:Y:S01]  /*ef20*/  FMUL.FTZ R89, R89, R3.reuse ;  /* 0x0000000359597220 */ /* 0x080fe20000410000 */
[-C--:B------:R-:W-:Y:S01]  /*ef30*/  FMUL.FTZ R92, R92, R3.reuse ;  /* 0x000000035c5c7220 */ /* 0x080fe20000410000 */
[----:B------:R-:W-:Y:S01]  /*ef40*/  FADD.FTZ R15, R28, R15 ;  /* 0x0000000f1c0f7221 */ /* 0x000fe20000010000 */
[-C--:B------:R-:W-:Y:S01]  /*ef50*/  FMUL.FTZ R93, R93, R3.reuse ;  /* 0x000000035d5d7220 */ /* 0x080fe20000410000 */
[----:B------:R-:W-:Y:S01]  /*ef60*/  FMUL.FTZ R96, R96, R3 ;  /* 0x0000000360607220 */ /* 0x000fe20000410000 */
[----:B------:R-:W2:Y:S01]  /*ef70*/  MUFU.EX2 R30, R30 ;  /* 0x0000001e001e7308 */ /* 0x000ea20000000800 */
[----:B------:R-:W-:Y:S01]  /*ef80*/  FADD.FTZ R6, R142, R15 ;  /* 0x0000000f8e067221 */ /* 0x000fe20000010000 */
[----:B0-----:R-:W-:Y:S01]  /*ef90*/  FFMA.FTZ R5, R0, R5, R149 ;  /* 0x0000000500057223 */ /* 0x001fe20000010095 */
[-C--:B------:R-:W-:Y:S01]  /*efa0*/  FMUL.FTZ R97, R97, R3.reuse ;  /* 0x0000000361617220 */ /* 0x080fe20000410000 */
[-C--:B------:R-:W-:Y:S01]  /*efb0*/  FMUL.FTZ R100, R100, R3.reuse ;  /* 0x0000000364647220 */ /* 0x080fe20000410000 */
[----:B------:R-:W-:Y:S01]  /*efc0*/  FADD.FTZ R15, R29, R6 ;  /* 0x000000061d0f7221 */ /* 0x000fe20000010000 */
[----:B------:R-:W-:Y:S01]  /*efd0*/  FADD.FTZ R6, R26, R5 ;  /* 0x000000051a067221 */ /* 0x000fe20000010000 */
[-C--:B------:R-:W-:Y:S01]  /*efe0*/  FMUL.FTZ R101, R101, R3.reuse ;  /* 0x0000000365657220 */ /* 0x080fe20000410000 */
[----:B------:R-:W0:Y:S01]  /*eff0*/  MUFU.EX2 R147, R147 ;  /* 0x0000009300937308 */ /* 0x000e220000000800 */
[----:B------:R-:W-:Y:S01]  /*f000*/  FADD.FTZ R15, R136, R15 ;  /* 0x0000000f880f7221 */ /* 0x000fe20000010000 */
[----:B------:R-:W-:Y:S01]  /*f010*/  FADD.FTZ R6, R151, R6 ;  /* 0x0000000697067221 */ /* 0x000fe20000010000 */
[-C--:B------:R-:W-:Y:S01]  /*f020*/  FMUL.FTZ R104, R104, R3.reuse ;  /* 0x0000000368687220 */ /* 0x080fe20000410000 */
[-C--:B------:R-:W-:Y:S01]  /*f030*/  FMUL.FTZ R105, R105, R3.reuse ;  /* 0x0000000369697220 */ /* 0x080fe20000410000 */
[----:B------:R-:W-:Y:S01]  /*f040*/  FADD.FTZ R15, R32, R15 ;  /* 0x0000000f200f7221 */ /* 0x000fe20000010000 */
[----:B------:R-:W-:Y:S01]  /*f050*/  FADD.FTZ R6, R27, R6 ;  /* 0x000000061b067221 */ /* 0x000fe20000010000 */
[-C--:B------:R-:W-:Y:S01]  /*f060*/  FMUL.FTZ R108, R108, R3.reuse ;  /* 0x000000036c6c7220 */ /* 0x080fe20000410000 */
[----:B------:R-:W3:Y:S01]  /*f070*/  MUFU.EX2 R31, R31 ;  /* 0x0000001f001f7308 */ /* 0x000ee20000000800 */
[----:B------:R-:W-:Y:S01]  /*f080*/  FADD.FTZ R24, R138, R15 ;  /* 0x0000000f8a187221 */ /* 0x000fe20000010000 */
[----:B-1----:R-:W-:Y:S01]  /*f090*/  FADD.FTZ R5, R145, R6 ;  /* 0x0000000691057221 */ /* 0x002fe20000010000 */
[-C--:B------:R-:W-:Y:S01]  /*f0a0*/  FMUL.FTZ R109, R109, R3.reuse ;  /* 0x000000036d6d7220 */ /* 0x080fe20000410000 */
[-C--:B------:R-:W-:Y:S01]  /*f0b0*/  FMUL.FTZ R112, R112, R3.reuse ;  /* 0x0000000370707220 */ /* 0x080fe20000410000 */
[----:B------:R-:W-:Y:S01]  /*f0c0*/  FADD.FTZ R15, R33, R24 ;  /* 0x00000018210f7221 */ /* 0x000fe20000010000 */
[----:B--2---:R-:W-:Y:S01]  /*f0d0*/  FADD.FTZ R6, R30, R5 ;  /* 0x000000051e067221 */ /* 0x004fe20000010000 */
[-C--:B------:R-:W-:Y:S01]  /*f0e0*/  FMUL.FTZ R113, R113, R3.reuse ;  /* 0x0000000371717220 */ /* 0x080fe20000410000 */
[----:B------:R-:W1:Y:S01]  /*f0f0*/  MUFU.EX2 R141, R141 ;  /* 0x0000008d008d7308 */ /* 0x000e620000000800 */
[----:B------:R-:W-:Y:S01]  /*f100*/  FADD.FTZ R15, R132, R15 ;  /* 0x0000000f840f7221 */ /* 0x000fe20000010000 */
[----:B0-----:R-:W-:Y:S01]  /*f110*/  FADD.FTZ R6, R147, R6 ;  /* 0x0000000693067221 */ /* 0x001fe20000010000 */
[-C--:B------:R-:W-:Y:S01]  /*f120*/  FMUL.FTZ R116, R116, R3.reuse ;  /* 0x0000000374747220 */ /* 0x080fe20000410000 */
[----:B------:R-:W-:Y:S01]  /*f130*/  FMUL.FTZ R117, R117, R3 ;  /* 0x0000000375757220 */ /* 0x000fe20000410000 */
[----:B------:R-:W-:Y:S01]  /*f140*/  FADD.FTZ R15, R36, R15 ;  /* 0x0000000f240f7221 */ /* 0x000fe20000010000 */
[----:B------:R-:W-:Y:S01]  /*f150*/  ISETP.GT.AND P3, PT, R4, R21, PT ;  /* 0x000000150400720c */ /* 0x000fe20003f64270 */
[----:B------:R-:W-:Y:S01]  /*f160*/  FMUL.FTZ R90, R90, R0 ;  /* 0x000000005a5a7220 */ /* 0x000fe20000410000 */
[----:B------:R-:W0:Y:S01]  /*f170*/  MUFU.EX2 R16, R16 ;  /* 0x0000001000107308 */ /* 0x000e220000000800 */
[----:B------:R-:W-:Y:S01]  /*f180*/  FADD.FTZ R24, R134, R15 ;  /* 0x0000000f86187221 */ /* 0x000fe20000010000 */
[----:B---3--:R-:W-:Y:S01]  /*f190*/  FADD.FTZ R6, R31, R6 ;  /* 0x000000061f067221 */ /* 0x008fe20000010000 */
[----:B------:R-:W-:Y:S01]  /*f1a0*/  F2FP.BF16.F32.PACK_AB R150, R23, R150 ;  /* 0x000000961796723e */ /* 0x000fe200000010ff */
[-C--:B------:R-:W-:Y:S01]  /*f1b0*/  FMUL.FTZ R91, R91, R0.reuse ;  /* 0x000000005b5b7220 */ /* 0x080fe20000410000 */
[----:B------:R-:W-:Y:S01]  /*f1c0*/  FADD.FTZ R15, R37, R24 ;  /* 0x00000018250f7221 */ /* 0x000fe20000010000 */
[-C--:B------:R-:W-:Y:S01]  /*f1d0*/  FMUL.FTZ R94, R94, R0.reuse ;  /* 0x000000005e5e7220 */ /* 0x080fe20000410000 */
[-C--:B------:R-:W-:Y:S01]  /*f1e0*/  FMUL.FTZ R95, R95, R0.reuse ;  /* 0x000000005f5f7220 */ /* 0x080fe20000410000 */
[----:B------:R-:W2:Y:S01]  /*f1f0*/  MUFU.EX2 R40, R40 ;  /* 0x0000002800287308 */ /* 0x000ea20000000800 */
[----:B-1----:R-:W-:Y:S01]  /*f200*/  FADD.FTZ R5, R141, R6 ;  /* 0x000000068d057221 */ /* 0x002fe20000010000 */
[----:B------:R-:W-:Y:S01]  /*f210*/  FADD.FTZ R15, R128, R15 ;  /* 0x0000000f800f7221 */ /* 0x000fe20000010000 */
        /* <DEDUP_REMOVED lines=17> */
[----:B------:R-:W-:Y:S01]  /*f330*/  F2FP.BF16.F32.PACK_AB R146, R25, R146 ;  /* 0x000000921992723e */ /* 0x000fe200000010ff */
[----:B------:R-:W-:Y:S01]  /*f340*/  VIADD R4, R4, 0xffffffff ;  /* 0xffffffff04047836 */ /* 0x000fe20000000000 */
[----:B------:R-:W-:Y:S01]  /*f350*/  F2FP.BF16.F32.PACK_AB R140, R28, R140 ;  /* 0x0000008c1c8c723e */ /* 0x000fe200000010ff */
[----:B------:R-:W-:Y:S01]  /*f360*/  IMAD.MOV.U32 R23, RZ, RZ, R20 ;  /* 0x000000ffff177224 */ /* 0x000fe200078e0014 */
[----:B------:R-:W2:Y:S01]  /*f370*/  MUFU.EX2 R34, R34 ;  /* 0x0000002200227308 */ /* 0x000ea20000000800 */
[----:B-1----:R-:W-:Y:S01]  /*f380*/  FADD.FTZ R5, R143, R6 ;  /* 0x000000068f057221 */ /* 0x002fe20000010000 */
[----:B------:R-:W-:Y:S01]  /*f390*/  F2FP.BF16.F32.PACK_AB R142, R29, R142 ;  /* 0x0000008e1d8e723e */ /* 0x000fe200000010ff */
[----:B------:R-:W-:Y:S01]  /*f3a0*/  IMAD.MOV.U32 R0, RZ, RZ, R14 ;  /* 0x000000ffff007224 */ /* 0x000fe200078e000e */
[----:B------:R-:W-:-:S02]  /*f3b0*/  F2FP.BF16.F32.PACK_AB R136, R32, R136 ;  /* 0x000000882088723e */ /* 0x000fc400000010ff */
[----:B------:R-:W-:Y:S02]  /*f3c0*/  F2FP.BF16.F32.PACK_AB R138, R33, R138 ;  /* 0x0000008a218a723e */ /* 0x000fe400000010ff */
[----:B------:R-:W1:Y:S01]  /*f3d0*/  MUFU.EX2 R41, R41 ;  /* 0x0000002900297308 */ /* 0x000e620000000800 */
[----:B0-----:R-:W-:Y:S01]  /*f3e0*/  FADD.FTZ R24, R130, R15 ;  /* 0x0000000f82187221 */ /* 0x001fe20000010000 */
[----:B------:R-:W-:Y:S02]  /*f3f0*/  F2FP.BF16.F32.PACK_AB R132, R36, R132 ;  /* 0x000000842484723e */ /* 0x000fe400000010ff */
[----:B------:R-:W-:Y:S02]  /*f400*/  F2FP.BF16.F32.PACK_AB R134, R37, R134 ;  /* 0x000000862586723e */ /* 0x000fe400000010ff */
[----:B------:R-:W-:Y:S02]  /*f410*/  F2FP.BF16.F32.PACK_AB R128, R40, R128 ;  /* 0x000000802880723e */ /* 0x000fe400000010ff */
[----:B------:R-:W0:Y:S01]  /*f420*/  MUFU.EX2 R137, R137 ;  /* 0x0000008900897308 */ /* 0x000e220000000800 */
[----:B--2---:R-:W-:Y:S01]  /*f430*/  FADD.FTZ R6, R34, R5 ;  /* 0x0000000522067221 */ /* 0x004fe20000010000 */
[----:B------:R-:W-:-:S02]  /*f440*/  F2FP.BF16.F32.PACK_AB R149, R26, R149 ;  /* 0x000000951a95723e */ /* 0x000fc400000010ff */
[----:B------:R-:W-:Y:S02]  /*f450*/  F2FP.BF16.F32.PACK_AB R151, R27, R151 ;  /* 0x000000971b97723e */ /* 0x000fe400000010ff */
[----:B------:R-:W-:Y:S02]  /*f460*/  F2FP.BF16.F32.PACK_AB R145, R30, R145 ;  /* 0x000000911e91723e */ /* 0x000fe400000010ff */
[----:B------:R-:W2:Y:S01]  /*f470*/  MUFU.EX2 R124, R124 ;  /* 0x0000007c007c7308 */ /* 0x000ea20000000800 */
[C---:B-1----:R-:W-:Y:S01]  /*f480*/  FADD.FTZ R5, R41.reuse, R24 ;  /* 0x0000001829057221 */ /* 0x042fe20000010000 */
[----:B------:R-:W-:Y:S02]  /*f490*/  F2FP.BF16.F32.PACK_AB R130, R41, R130 ;  /* 0x000000822982723e */ /* 0x000fe400000010ff */
[----:B------:R-:W-:Y:S02]  /*f4a0*/  F2FP.BF16.F32.PACK_AB R147, R31, R147 ;  /* 0x000000931f93723e */ /* 0x000fe400000010ff */
[----:B------:R-:W-:-:S02]  /*f4b0*/  F2FP.BF16.F32.PACK_AB R143, R34, R143 ;  /* 0x0000008f228f723e */ /* 0x000fc400000010ff */
        /* <DEDUP_REMOVED lines=65> */
[----:B------:R-:W-:Y:S02]  /*f8d0*/  IMAD.MOV.U32 R16, RZ, RZ, R7 ;  /* 0x000000ffff107224 */ /* 0x000fe400078e0007 */
[----:B-1----:R-:W-:-:S04]  /*f8e0*/  FADD.FTZ R3, R86, R3 ;  /* 0x0000000356037221 */ /* 0x002fc80000010000 */
[C---:B0-----:R-:W-:Y:S01]  /*f8f0*/  FADD.FTZ R5, R52.reuse, R3 ;  /* 0x0000000334057221 */ /* 0x041fe20000010000 */
[----:B------:R-:W-:Y:S01]  /*f900*/  F2FP.BF16.F32.PACK_AB R123, R52, R86 ;  /* 0x00000056347b723e */ /* 0x000fe200000010ff */
[----:B------:R-:W-:Y:S01]  /*f910*/  IMAD.MOV.U32 R3, RZ, RZ, R11 ;  /* 0x000000ffff037224 */ /* 0x000fe200078e000b */
[----:B------:R-:W-:Y:S06]  /*f920*/  @P3 BRA `(.L_x_14119) ;  /* 0xffffffd000183947 */ /* 0x000fec000383ffff */
[----:B------:R-:W-:Y:S02]  /*f930*/  IMAD.MOV.U32 R0, RZ, RZ, R14 ;  /* 0x000000ffff007224 */ /* 0x000fe400078e000e */
[----:B------:R-:W-:Y:S02]  /*f940*/  IMAD.MOV.U32 R3, RZ, RZ, R11 ;  /* 0x000000ffff037224 */ /* 0x000fe400078e000b */
[----:B------:R-:W-:Y:S02]  /*f950*/  IMAD.MOV.U32 R16, RZ, RZ, R7 ;  /* 0x000000ffff107224 */ /* 0x000fe400078e0007 */
[----:B------:R-:W-:-:S07]  /*f960*/  IMAD.MOV.U32 R23, RZ, RZ, R20 ;  /* 0x000000ffff177224 */ /* 0x000fce00078e0014 */
.L_x_14101:
[----:B------:R-:W2:Y:S01]  /*f970*/  LDL R21, [R1+0x18] ;  /* 0x0000180001157983 */ /* 0x000ea20000100800 */
[----:B------:R-:W0:Y:S03]  /*f980*/  LDC R7, c[0x0][0x448] ;  /* 0x00011200ff077b82 */ /* 0x000e260000000800 */
[----:B------:R-:W3:Y:S04]  /*f990*/  LDL R20, [R1+0x4] ;  /* 0x0000040001147983 */ /* 0x000ee80000100800 */
[----:B------:R-:W3:Y:S01]  /*f9a0*/  LDL R15, [R1+0x8] ;  /* 0x00000800010f7983 */ /* 0x000ee20000100800 */
[----:B------:R-:W1:Y:S01]  /*f9b0*/  LDC R24, c[0x0][0x9e4] ;  /* 0x00027900ff187b82 */ /* 0x000e620000000800 */
[----:B0-----:R-:W-:-:S02]  /*f9c0*/  ISETP.NE.AND P4, PT, R7, 0x1, PT ;  /* 0x000000010700780c */ /* 0x001fc40003f85270 */
[----:B-1----:R-:W-:-:S11]  /*f9d0*/  ISETP.GE.AND P5, PT, R24, 0x1, PT ;  /* 0x000000011800780c */ /* 0x002fd60003fa6270 */
[----:B------:R-:W0:Y:S08]  /*f9e0*/  @P4 LDC R14, c[0x0][0x44c] ;  /* 0x00011300ff0e4b82 */ /* 0x000e300000000800 */
[----:B------:R-:W1:Y:S01]  /*f9f0*/  @P4 LDC R11, c[0x0][0x450] ;  /* 0x00011400ff0b4b82 */ /* 0x000e620000000800 */
[----:B--2---:R-:W-:-:S04]  /*fa00*/  VIADD R7, R21, 0xbf ;  /* 0x000000bf15077836 */ /* 0x004fc80000000000 */
[----:B0-----:R-:W-:Y:S01]  /*fa10*/  @P4 IMAD.HI.U32 R14, R7, R14, RZ ;  /* 0x0000000e070e4227 */ /* 0x001fe200078e00ff */
[----:B---3--:R-:W-:-:S04]  /*fa20*/  IADD3 R20, R15, 0x1, -R20 ;  /* 0x000000010f147810 */ /* 0x008fc80007ffe814 */
        /* <DEDUP_REMOVED lines=14> */
.L_x_14122:
[----:B------:R-:W-:-:S13]  /*fb10*/  ISETP.NE.AND P2, PT, R24, 0x1, PT ;  /* 0x000000011800780c */ /* 0x000fda0003f45270 */
[----:B------:R-:W0:Y:S02]  /*fb20*/  @P2 LDC.64 R10, c[0x0][0x9e8] ;  /* 0x00027a00ff0a2b82 */ /* 0x000e240000000a00 */
[----:B0-----:R-:W-:-:S05]  /*fb30*/  @P2 IMAD.HI.U32 R10, R7, R10, RZ ;  /* 0x0000000a070a2227 */ /* 0x001fca00078e00ff */
[----:B------:R-:W-:-:S07]  /*fb40*/  @P2 SHF.R.U32.HI R7, RZ, R11, R10 ;  /* 0x0000000bff072219 */ /* 0x000fce000001160a */
.L_x_14123:
[----:B------:R-:W-:Y:S05]  /*fb50*/  BSYNC B0 ;  /* 0x0000000000007941 */ /* 0x000fea0003800000 */
.L_x_14121:
[----:B------:R-:W-:-:S05]  /*fb60*/  IMAD R7, R7, R24, RZ ;  /* 0x0000001807077224 */ /* 0x000fca00078e02ff */
[----:B------:R-:W-:-:S07]  /*fb70*/  VIMNMX R14, R14, R7, !PT ;  /* 0x000000070e0e7248 */ /* 0x000fce0007fe0100 */
.L_x_14120:
[----:B------:R-:W2:Y:S01]  /*fb80*/  LDL R10, [R1+0x30] ;  /* 0x00003000010a7983 */ /* 0x000ea20000100800 */
[----:B------:R-:W-:-:S05]  /*fb90*/  VIADD R14, R14, 0x7f ;  /* 0x0000007f0e0e7836 */ /* 0x000fca0000000000 */
[----:B------:R-:W-:-:S04]  /*fba0*/  SHF.R.S32.HI R7, RZ, 0x1f, R14 ;  /* 0x0000001fff077819 */ /* 0x000fc8000001140e */
[----:B------:R-:W-:-:S04]  /*fbb0*/  LEA.HI R7, R7, R14, RZ, 0x7 ;  /* 0x0000000e07077211 */ /* 0x000fc800078f38ff */
[----:B------:R-:W-:-:S04]  /*fbc0*/  SHF.R.S32.HI R7, RZ, 0x7, R7 ;  /* 0x00000007ff077819 */ /* 0x000fc80000011407 */
[----:B--2---:R-:W-:-:S04]  /*fbd0*/  VIMNMX R10, R10, R7, !PT ;  /* 0x000000070a0a7248 */ /* 0x004fc80007fe0100 */
[----:B------:R-:W-:Y:S01]  /*fbe0*/  ISETP.GE.AND P2, PT, R4, R10, PT ;  /* 0x0000000a0400720c */ /* 0x000fe20003f46270 */
[----:B------:R0:W-:-:S12]  /*fbf0*/  STL [R1+0x24], R10 ;  /* 0x0000240a01007387 */ /* 0x0001d80000100800 */
[----:B0-----:R-:W-:Y:S05]  /*fc00*/  @!P2 BRA `(.L_x_14124) ;  /* 0x0000001c00c0a947 */ /* 0x001fea0003800000 */
[----:B------:R-:W-:Y:S02]  /*fc10*/  IMAD.MOV.U32 R7, RZ, RZ, R0 ;  /* 0x000000ffff077224 */ /* 0x000fe400078e0000 */
[----:B------:R-:W-:Y:S02]  /*fc20*/  IMAD.MOV.U32 R14, RZ, RZ, R3 ;  /* 0x000000ffff0e7224 */ /* 0x000fe400078e0003 */
[----:B------:R-:W-:Y:S02]  /*fc30*/  IMAD.MOV.U32 R10, RZ, RZ, R23 ;  /* 0x000000ffff0a7224 */ /* 0x000fe400078e0017 */
[----:B------:R-:W-:-:S07]  /*fc40*/  IMAD.MOV.U32 R15, RZ, RZ, R16 ;  /* 0x000000ffff0f7224 */ /* 0x000fce00078e0010 */
.L_x_14134:
        /* <DEDUP_REMOVED lines=11> */
.L_x_14126:
[----:B------:R-:W-:Y:S01]  /*fd00*/  IMAD R0, R16, 0x8, R2 ;  /* 0x0000000810007824 */ /* 0x000fe200078e0202 */
[----:B------:R-:W-:-:S04]  /*fd10*/  SHF.L.U32 R3, R23, 0x1f, RZ ;  /* 0x0000001f17037819 */ /* 0x000fc800000006ff */
[----:B------:R0:W1:Y:S01]  /*fd20*/  SYNCS.PHASECHK.TRANS64.TRYWAIT P3, [R0+URZ+0x16830], R3 ;  /* 0x01683003000075a7 */ /* 0x000062000806017f */
[----:B------:R-:W-:Y:S05]  /*fd30*/  @!P0 BRA `(.L_x_14127) ;  /* 0x0000000000048947 */ /* 0x000fea0003800000 */
[----:B------:R-:W-:Y:S01]  /*fd40*/  BPT.TRAP 0x1 ;  /* 0x000000040000795c */ /* 0x000fe20000300000 */
.L_x_14127:
[----:B------:R-:W-:Y:S04]  /*fd50*/  BSSY B0, `(.L_x_14125) ;  /* 0x0000004000007945 */ /* 0x000fe80003800000 */
[----:B-1----:R-:W-:Y:S05]  /*fd60*/  @P3 BRA `(.L_x_14128) ;  /* 0x0000000000083947 */ /* 0x002fea0003800000 */
[----:B------:R-:W1:Y:S02]  /*fd70*/  SYNCS.PHASECHK.TRANS64.TRYWAIT P3, [R0+URZ+0x16830], R3 ;  /* 0x01683003000075a7 */ /* 0x000e64000806017f */
[----:B-1----:R-:W-:Y:S05]  /*fd80*/  @!P3 BRA `(.L_x_14129) ;  /* 0x000000e8007cb947 */ /* 0x002fea0003800000 */
.L_x_14128:
[----:B------:R-:W-:Y:S05]  /*fd90*/  BSYNC B0 ;  /* 0x0000000000007941 */ /* 0x000fea0003800000 */
.L_x_14125:
[----:B01----:R-:W2:Y:S01]  /*fda0*/  LDL R3, [R1+0x20] ;  /* 0x0000200001037983 */ /* 0x003ea20000100800 */
[----:B------:R-:W0:Y:S01]  /*fdb0*/  S2R R0, SR_TID.X ;  /* 0x0000000000007919 */ /* 0x000e220000002100 */
[----:B------:R-:W-:Y:S05]  /*fdc0*/  WARPSYNC.ALL ;  /* 0x0000000000007948 */ /* 0x000fea0003800000 */
[----:B------:R-:W-:Y:S01]  /*fdd0*/  IMAD.MOV.U32 R27, RZ, RZ, 0x40000040 ;  /* 0x40000040ff1b7424 */ /* 0x000fe200078e00ff */
[----:B0-----:R-:W-:-:S05]  /*fde0*/  SHF.R.U32.HI R0, RZ, 0x7, R0 ;  /* 0x00000007ff007819 */ /* 0x001fca0000011600 */
[----:B------:R-:W-:Y:S01]  /*fdf0*/  VIADD R0, R0, 0x8 ;  /* 0x0000000800007836 */ /* 0x000fe20000000000 */
[----:B------:R-:W-:Y:S01]  /*fe00*/  R2UR UR8, R8 ;  /* 0x00000000080872ca */ /* 0x000fe200000e0000 */
[----:B------:R-:W-:Y:S01]  /*fe10*/  IMAD.MOV.U32 R25, RZ, RZ, 0x40000040 ;  /* 0x40000040ff197424 */ /* 0x000fe200078e00ff */
[----:B------:R-:W-:Y:S02]  /*fe20*/  R2UR UR9, R9 ;  /* 0x00000000090972ca */ /* 0x000fe400000e0000 */
[----:B------:R-:W-:Y:S02]  /*fe30*/  R2UR UR11, R27 ;  /* 0x000000001b0b72ca */ /* 0x000fe400000e0000 */
[----:B------:R-:W-:Y:S02]  /*fe40*/  R2UR UR15, R25 ;  /* 0x00000000190f72ca */ /* 0x000fe400000e0000 */
[----:B------:R-:W-:Y:S02]  /*fe50*/  R2UR UR23, R27 ;  /* 0x000000001b1772ca */ /* 0x000fe400000e0000 */
[----:B------:R-:W-:-:S02]  /*fe60*/  R2UR UR12, R156 ;  /* 0x000000009c0c72ca */ /* 0x000fc400000e0000 */
[----:B------:R-:W-:Y:S01]  /*fe70*/  R2UR UR13, R157 ;  /* 0x000000009d0d72ca */ /* 0x000fe200000e0000 */
[----:B------:R0:W-:Y:S01]  /*fe80*/  BAR.SYNC.DEFER_BLOCKING R0, 0x100 ;  /* 0x000400000000751d */ /* 0x0001e20000010000 */
[----:B------:R-:W-:Y:S01]  /*fe90*/  IMAD.MOV.U32 R21, RZ, RZ, 0x40000040 ;  /* 0x40000040ff157424 */ /* 0x000fe200078e00ff */
[----:B------:R-:W-:Y:S02]  /*fea0*/  R2UR UR16, R154 ;  /* 0x000000009a1072ca */ /* 0x000fe400000e0000 */
[----:B------:R-:W-:Y:S02]  /*feb0*/  R2UR UR17, R155 ;  /* 0x000000009b1172ca */ /* 0x000fe400000e0000 */
[----:B------:R-:W-:Y:S01]  /*fec0*/  R2UR UR19, R21 ;  /* 0x00000000151372ca */ /* 0x000fe200000e0000 */
[----:B--2---:R-:W-:-:S04]  /*fed0*/  IMAD R26, R16, 0x400, R3 ;  /* 0x00000400101a7824 */ /* 0x004fc800078e0203 */
[C---:B------:R-:W-:Y:S01]  /*fee0*/  VIADD R24, R26.reuse, 0x2 ;  /* 0x000000021a187836 */ /* 0x040fe20000000000 */
[C---:B------:R-:W-:Y:S01]  /*fef0*/  R2UR UR10, R26.reuse ;  /* 0x000000001a0a72ca */ /* 0x040fe200000e0000 */
[C---:B------:R-:W-:Y:S02]  /*ff00*/  VIADD R20, R26.reuse, 0x4 ;  /* 0x000000041a147836 */ /* 0x040fe40000000000 */
[----:B------:R-:W-:Y:S01]  /*ff10*/  VIADD R26, R26, 0x6 ;  /* 0x000000061a1a7836 */ /* 0x000fe20000000000 */
[----:B------:R-:W-:-:S04]  /*ff20*/  R2UR UR14, R24 ;  /* 0x00000000180e72ca */ /* 0x000fc800000e0000 */
[----:B------:R-:W-:Y:S02]  /*ff30*/  R2UR UR22, R26 ;  /* 0x000000001a1672ca */ /* 0x000fe400000e0000 */
        /* <DEDUP_REMOVED lines=18> */
.L_x_14131:
[----:B------:R-:W-:Y:S01]  /*10060*/  SHF.L.U32 R0, R10, 0x1f, RZ ;  /* 0x0000001f0a007819 */ /* 0x000fe200000006ff */
[----:B------:R-:W-:-:S04]  /*10070*/  IMAD R3, R15, 0x8, R2 ;  /* 0x000000080f037824 */ /* 0x000fc800078e0202 */
[----:B------:R0:W1:Y:S01]  /*10080*/  SYNCS.PHASECHK.TRANS64.TRYWAIT P2, [R3+URZ+0x16850], R0 ;  /* 0x01685000030075a7 */ /* 0x000062000804017f */
[----:B------:R-:W-:Y:S05]  /*10090*/  @!P0 BRA `(.L_x_14132) ;  /* 0x0000000000048947 */ /* 0x000fea0003800000 */
[----:B------:R-:W-:Y:S01]  /*100a0*/  BPT.TRAP 0x1 ;  /* 0x000000040000795c */ /* 0x000fe20000300000 */
.L_x_14132:
[----:B-1----:R-:W-:Y:S05]  /*100b0*/  @P2 BRA `(.L_x_14130) ;  /* 0x0000000000082947 */ /* 0x002fea0003800000 */
[----:B------:R-:W1:Y:S02]  /*100c0*/  SYNCS.PHASECHK.TRANS64.TRYWAIT P2, [R3+URZ+0x16850], R0 ;  /* 0x01685000030075a7 */ /* 0x000e64000804017f */
[----:B-1----:R-:W-:Y:S05]  /*100d0*/  @!P2 BRA `(.L_x_14133) ;  /* 0x000000e400bca947 */ /* 0x002fea0003800000 */
.L_x_14130:
[----:B01----:R-:W-:Y:S01]  /*100e0*/  VIADD R0, R2, 0x400 ;  /* 0x0000040002007836 */ /* 0x003fe20000000000 */
[----:B------:R-:W-:Y:S05]  /*100f0*/  WARPSYNC.ALL ;  /* 0x0000000000007948 */ /* 0x000fea0003800000 */
[----:B------:R-:W-:-:S04]  /*10100*/  SHF.R.U32.HI R0, RZ, 0x4, R0 ;  /* 0x00000004ff007819 */ /* 0x000fc80000011600 */
        /* <DEDUP_REMOVED lines=9> */
[----:B------:R-:W-:Y:S01]  /*101a0*/  UMOV UR41, UR6 ;  /* 0x0000000600297c82 */ /* 0x000fe20008000000 */
[----:B------:R-:W-:-:S04]  /*101b0*/  FMNMX.FTZ R0, R25, R0, !PT ;  /* 0x0000000019007209 */ /* 0x000fc80007810000 */
[----:B------:R-:W-:-:S04]  /*101c0*/  FMNMX.FTZ R0, R28, R0, !PT ;  /* 0x000000001c007209 */ /* 0x000fc80007810000 */
[----:B------:R-:W-:-:S03]  /*101d0*/  FMNMX.FTZ R0, R29, R0, !PT ;  /* 0x000000001d007209 */ /* 0x000fc60007810000 */
[----:B------:R-:W-:Y:S01]  /*101e0*/  HGMMA.64x64x16.F32.BF16 R88, R148, gdesc[UR8].tnspB, R88, gsb0 ;  /* 0x40e0000894587df0 */ /* 0x000fe20008001858 */
[----:B------:R-:W-:Y:S02]  /*101f0*/  FMNMX.FTZ R0, R32, R0, !PT ;  /* 0x0000000020007209 */ /* 0x000fe40007810000 */
[----:B------:R-:W-:Y:S01]  /*10200*/  R2UR UR10, R20 ;  /* 0x00000000140a72ca */ /* 0x000fe200000e0000 */
[----:B------:R-:W-:Y:S01]  /*10210*/  VIADD R20, R10, 0x100 ;  /* 0x000001000a147836 */ /* 0x000fe20000000000 */
[----:B------:R-:W-:Y:S02]  /*10220*/  FMNMX.FTZ R0, R33, R0, !PT ;  /* 0x0000000021007209 */ /* 0x000fe40007810000 */
        /* <DEDUP_REMOVED lines=38> */
[----:B------:R-:W-:Y:S02]  /*10490*/  WARPGROUP.DEPBAR.LE gsb0, 0x0 ;  /* 0x00008000000079c5 */ /* 0x000fe40000010000 */
[----:B------:R-:W-:Y:S01]  /*104a0*/  WARPGROUP.ARRIVE ;  /* 0x00000000000079c5 */ /* 0x000fe20000000000 */
[----:B0-----:R-:W-:Y:S02]  /*104b0*/  FMNMX.FTZ R3, R3, R0, !PT ;  /* 0x0000000003037209 */ /* 0x001fe40007810000 */
[----:B------:R-:W-:-:S03]  /*104c0*/  FMNMX.FTZ R0, R26, R7, !PT ;  /* 0x000000071a007209 */ /* 0x000fc60007810000 */
[----:B------:R-:W-:Y:S01]  /*104d0*/  HGMMA.64x64x16.F32.BF16 R88, R140, gdesc[UR8].tnspB, R88, gsb0 ;  /* 0x40e000088c587df0 */ /* 0x000fe20008001858 */
[----:B------:R-:W-:Y:S01]  /*104e0*/  FMNMX.FTZ R0, R27, R0, !PT ;  /* 0x000000001b007209 */ /* 0x000fe20007810000 */
[C---:B------:R-:W-:Y:S01]  /*104f0*/  FADD.FTZ R11, -R3.reuse, R14 ;  /* 0x0000000e030b7221 */ /* 0x040fe20000010100 */
[----:B------:R-:W-:Y:S01]  /*10500*/  R2UR UR10, R20 ;  /* 0x00000000140a72ca */ /* 0x000fe200000e0000 */
[----:B------:R-:W-:Y:S01]  /*10510*/  VIADD R20, R10, 0x200 ;  /* 0x000002000a147836 */ /* 0x000fe20000000000 */
[----:B------:R-:W-:Y:S01]  /*10520*/  FMNMX.FTZ R0, R30, R0, !PT ;  /* 0x000000001e007209 */ /* 0x000fe20007810000 */
[----:B------:R-:W-:Y:S01]  /*10530*/  FMUL.FTZ R14, R3, UR41 ;  /* 0x00000029030e7c20 */ /* 0x000fe20008410000 */
[----:B------:R-:W-:Y:S01]  /*10540*/  R2UR UR11, R21 ;  /* 0x00000000150b72ca */ /* 0x000fe200000e0000 */
[----:B------:R-:W-:Y:S01]  /*10550*/  IMAD.MOV.U32 R21, RZ, RZ, 0x40000040 ;  /* 0x40000040ff157424 */ /* 0x000fe200078e00ff */
[----:B------:R-:W-:Y:S01]  /*10560*/  FMNMX.FTZ R0, R31, R0, !PT ;  /* 0x000000001f007209 */ /* 0x000fe20007810000 */
[----:B------:R-:W-:Y:S01]  /*10570*/  FFMA.FTZ R147, R24, UR41, -R14 ;  /* 0x0000002918937c23 */ /* 0x000fe2000801080e */
[----:B------:R-:W-:-:S02]  /*10580*/  VIADD R24, R10, 0x280 ;  /* 0x000002800a187836 */ /* 0x000fc40000000000 */
[--C-:B------:R-:W-:Y:S01]  /*10590*/  FFMA.FTZ R148, R25, UR41, -R14.reuse ;  /* 0x0000002919947c23 */ /* 0x100fe2000801080e */
[----:B------:R-:W-:Y:S01]  /*105a0*/  FMNMX.FTZ R0, R34, R0, !PT ;  /* 0x0000000022007209 */ /* 0x000fe20007810000 */
[----:B------:R-:W-:Y:S02]  /*105b0*/  IMAD.MOV.U32 R25, RZ, RZ, 0x40000040 ;  /* 0x40000040ff197424 */ /* 0x000fe400078e00ff */
        /* <DEDUP_REMOVED lines=12> */
[----:B------:R-:W-:Y:S02]  /*10680*/  MUFU.EX2 R147, R147 ;  /* 0x0000009300937308 */ /* 0x000fe40000000800 */
[----:B------:R-:W-:-:S04]  /*10690*/  FMNMX.FTZ R0, R42, R0, !PT ;  /* 0x000000002a007209 */ /* 0x000fc80007810000 */
[----:B------:R-:W-:Y:S02]  /*106a0*/  FMNMX.FTZ R0, R43, R0, !PT ;  /* 0x000000002b007209 */ /* 0x000fe40007810000 */
[----:B------:R-:W0:Y:S02]  /*106b0*/  MUFU.EX2 R11, R11 ;  /* 0x0000000b000b7308 */ /* 0x000e240000000800 */
[----:B------:R-:W-:-:S04]  /*106c0*/  FMNMX.FTZ R0, R46, R0, !PT ;  /* 0x000000002e007209 */ /* 0x000fc80007810000 */
[----:B------:R-:W-:Y:S02]  /*106d0*/  FMNMX.FTZ R0, R47, R0, !PT ;  /* 0x000000002f007209 */ /* 0x000fe40007810000 */
[----:B------:R-:W1:Y:S02]  /*106e0*/  MUFU.EX2 R148, R148 ;  /* 0x0000009400947308 */ /* 0x000e640000000800 */
        /* <DEDUP_REMOVED lines=12> */
[----:B------:R-:W-:Y:S01]  /*107b0*/  FMNMX.FTZ R0, R66, R0, !PT ;  /* 0x0000000042007209 */ /* 0x000fe20007810000 */
[----:B------:R-:W-:Y:S02]  /*107c0*/  WARPGROUP.DEPBAR.LE gsb0, 0x0 ;  /* 0x00008000000079c5 */ /* 0x000fe40000010000 */
[----:B------:R-:W-:Y:S01]  /*107d0*/  WARPGROUP.ARRIVE ;  /* 0x00000000000079c5 */ /* 0x000fe20000000000 */
[----:B------:R-:W-:Y:S01]  /*107e0*/  FMNMX.FTZ R0, R67, R0, !PT ;  /* 0x0000000043007209 */ /* 0x000fe20007810000 */
[--C-:B------:R-:W-:Y:S01]  /*107f0*/  FFMA.FTZ R140, R41, UR41, -R14.reuse ;  /* 0x00000029298c7c23 */ /* 0x100fe2000801080e */
[--C-:B------:R-:W-:Y:S01]  /*10800*/  FFMA.FTZ R143, R32, UR41, -R14.reuse ;  /* 0x00000029208f7c23 */ /* 0x100fe2000801080e */
[--C-:B------:R-:W-:Y:S01]  /*10810*/  FFMA.FTZ R141, R36, UR41, -R14.reuse ;  /* 0x00000029248d7c23 */ /* 0x100fe2000801080e */
[----:B------:R-:W-:Y:S01]  /*10820*/  FMNMX.FTZ R0, R70, R0, !PT ;  /* 0x0000000046007209 */ /* 0x000fe20007810000 */
[----:B------:R-:W-:Y:S01]  /*10830*/  HGMMA.64x64x16.F32.BF16 R88, R136, gdesc[UR8].tnspB, R88, gsb0 ;  /* 0x40e0000888587df0 */ /* 0x000fe20008001858 */
[----:B------:R-:W-:Y:S01]  /*10840*/  R2UR UR10, R20 ;  /* 0x00000000140a72ca */ /* 0x000fe200000e0000 */
[--C-:B------:R-:W-:Y:S01]  /*10850*/  FFMA.FTZ R142, R45, UR41, -R14.reuse ;  /* 0x000000292d8e7c23 */ /* 0x100fe2000801080e */
[----:B------:R-:W-:Y:S01]  /*10860*/  FMNMX.FTZ R0, R71, R0, !PT ;  /* 0x0000000047007209 */ /* 0x000fe20007810000 */
[--C-:B------:R-:W-:Y:S01]  /*10870*/  FFMA.FTZ R20, R49, UR41, -R14.reuse ;  /* 0x0000002931147c23 */ /* 0x100fe2000801080e */
[----:B------:R-:W-:Y:S01]  /*10880*/  R2UR UR11, R21 ;  /* 0x00000000150b72ca */ /* 0x000fe200000e0000 */
        /* <DEDUP_REMOVED lines=17> */
[----:B------:R-:W2:Y:S05]  /*109a0*/  SHFL.BFLY PT, R41, R0, 0x2, 0x1f ;  /* 0x0c401f0000297f89 */ /* 0x000eaa00000e0000 */
[----:B------:R-:W-:Y:S08]  /*109b0*/  MUFU.EX2 R20, R20 ;  /* 0x0000001400147308 */ /* 0x000ff00000000800 */
[----:B------:R-:W-:Y:S08]  /*109c0*/  MUFU.EX2 R21, R21 ;  /* 0x0000001500157308 */ /* 0x000ff00000000800 */
[----:B------:R-:W-:Y:S01]  /*109d0*/  MUFU.EX2 R29, R29 ;  /* 0x0000001d001d7308 */ /* 0x000fe20000000800 */
[----:B--2---:R-:W-:Y:S01]  /*109e0*/  FMNMX.FTZ R0, R0, R41, !PT ;  /* 0x0000002900007209 */ /* 0x004fe20007810000 */
[----:B------:R-:W-:-:S06]  /*109f0*/  FFMA.FTZ R41, R73, UR41, -R14 ;  /* 0x0000002949297c23 */ /* 0x000fcc000801080e */
[----:B------:R-:W-:Y:S08]  /*10a00*/  MUFU.EX2 R32, R32 ;  /* 0x0000002000207308 */ /* 0x000ff00000000800 */
[----:B------:R-:W-:Y:S01]  /*10a10*/  MUFU.EX2 R28, R28 ;  /* 0x0000001c001c7308 */ /* 0x000fe20000000800 */
[----:B------:R-:W-:Y:S02]  /*10a20*/  WARPGROUP.DEPBAR.LE gsb0, 0x0 ;  /* 0x00008000000079c5 */ /* 0x000fe40000010000 */
[----:B------:R-:W-:Y:S01]  /*10a30*/  WARPGROUP.ARRIVE ;  /* 0x00000000000079c5 */ /* 0x000fe20000000000 */
[--C-:B------:R-:W-:Y:S01]  /*10a40*/  FFMA.FTZ R139, R40, UR41, -R14.reuse ;  /* 0x00000029288b7c23 */ /* 0x100fe2000801080e */
[--C-:B------:R-:W-:Y:S01]  /*10a50*/  FFMA.FTZ R137, R44, UR41, -R14.reuse ;  /* 0x000000292c897c23 */ /* 0x100fe2000801080e */
[--C-:B------:R-:W-:Y:S01]  /*10a60*/  FFMA.FTZ R136, R48, UR41, -R14.reuse ;  /* 0x0000002930887c23 */ /* 0x100fe2000801080e */
[--C-:B------:R-:W-:Y:S01]  /*10a70*/  FFMA.FTZ R138, R52, UR41, -R14.reuse ;  /* 0x00000029348a7c23 */ /* 0x100fe2000801080e */
[--C-:B------:R-:W-:Y:S01]  /*10a80*/  FFMA.FTZ R40, R72, UR41, -R14.reuse ;  /* 0x0000002948287c23 */ /* 0x100fe2000801080e */
[----:B------:R-:W-:Y:S01]  /*10a90*/  HGMMA.64x64x16.F32.BF16 R88, R132, gdesc[UR8].tnspB, R88, gsb0 ;  /* 0x40e0000884587df0 */ /* 0x000fe20008001858 */
[----:B------:R-:W-:Y:S01]  /*10aa0*/  R2UR UR10, R24 ;  /* 0x00000000180a72ca */ /* 0x000fe200000e0000 */
[--C-:B------:R-:W-:Y:S01]  /*10ab0*/  FFMA.FTZ R44, R76, UR41, -R14.reuse ;  /* 0x000000294c2c7c23 */ /* 0x100fe2000801080e */
[----:B------:R-:W2:Y:S01]  /*10ac0*/  SHFL.BFLY PT, R24, R0, 0x1, 0x1f ;  /* 0x0c201f0000187f89 */ /* 0x000ea200000e0000 */
[----:B------:R-:W-:Y:S01]  /*10ad0*/  R2UR UR11, R25 ;  /* 0x00000000190b72ca */ /* 0x000fe200000e0000 */
[--C-:B------:R-:W-:Y:S01]  /*10ae0*/  FFMA.FTZ R48, R80, UR41, -R14.reuse ;  /* 0x0000002950307c23 */ /* 0x100fe2000801080e */
[----:B------:R-:W-:Y:S01]  /*10af0*/  FFMA.FTZ R52, R84, UR41, -R14 ;  /* 0x0000002954347c23 */ /* 0x000fe2000801080e */
[----:B------:R-:W-:Y:S01]  /*10b00*/  IMAD.MOV.U32 R25, RZ, RZ, 0x40000040 ;  /* 0x40000040ff197424 */ /* 0x000fe200078e00ff */
[----:B------:R-:W-:Y:S08]  /*10b10*/  MUFU.EX2 R139, R139 ;  /* 0x0000008b008b7308 */ /* 0x000ff00000000800 */
[----:B------:R-:W-:Y:S08]  /*10b20*/  MUFU.EX2 R137, R137 ;  /* 0x0000008900897308 */ /* 0x000ff00000000800 */
[----:B------:R-:W-:Y:S01]  /*10b30*/  MUFU.EX2 R136, R136 ;  /* 0x0000008800887308 */ /* 0x000fe20000000800 */
[----:B--2---:R-:W-:-:S05]  /*10b40*/  FMNMX.FTZ R0, R0, R24, !PT ;  /* 0x0000001800007209 */ /* 0x004fca0007810000 */
[C---:B------:R-:W-:Y:S01]  /*10b50*/  FADD.FTZ R24, -R0.reuse, R7 ;  /* 0x0000000700187221 */ /* 0x040fe20000010100 */
[----:B------:R-:W-:Y:S01]  /*10b60*/  FMUL.FTZ R53, R0, UR41 ;  /* 0x0000002900357c20 */ /* 0x000fe20008410000 */
[----:B------:R-:W-:Y:S03]  /*10b70*/  MUFU.EX2 R138, R138 ;  /* 0x0000008a008a7308 */ /* 0x000fe60000000800 */
        /* <DEDUP_REMOVED lines=12> */
[----:B------:R-:W-:-:S02]  /*10c40*/  FFMA.FTZ R55, R55, UR41, -R53 ;  /* 0x0000002937377c23 */ /* 0x000fc40008010835 */
[----:B------:R-:W-:Y:S08]  /*10c50*/  MUFU.EX2 R26, R26 ;  /* 0x0000001a001a7308 */ /* 0x000ff00000000800 */
[----:B------:R-:W-:Y:S08]  /*10c60*/  MUFU.EX2 R151, R151 ;  /* 0x0000009700977308 */ /* 0x000ff00000000800 */
[----:B------:R-:W-:Y:S08]  /*10c70*/  MUFU.EX2 R33, R33 ;  /* 0x0000002100217308 */ /* 0x000ff00000000800 */
[----:B------:R-:W-:Y:S01]  /*10c80*/  MUFU.EX2 R36, R36 ;  /* 0x0000002400247308 */ /* 0x000fe20000000800 */
[----:B------:R-:W-:-:S02]  /*10c90*/  WARPGROUP.DEPBAR.LE gsb0, 0x0 ;  /* 0x00008000000079c5 */ /* 0x000fc40000010000 */
[----:B------:R-:W-:Y:S01]  /*10ca0*/  WARPGROUP.ARRIVE ;  /* 0x00000000000079c5 */ /* 0x000fe20000000000 */
[--C-:B------:R-:W-:Y:S01]  /*10cb0*/  FFMA.FTZ R132, R56, UR41, -R14.reuse ;  /* 0x0000002938847c23 */ /* 0x100fe2000801080e */
[--C-:B------:R-:W-:Y:S01]  /*10cc0*/  FFMA.FTZ R134, R60, UR41, -R14.reuse ;  /* 0x000000293c867c23 */ /* 0x100fe2000801080e */
[----:B------:R-:W-:-:S03]  /*10cd0*/  FFMA.FTZ R14, R85, UR41, -R14 ;  /* 0x00000029550e7c23 */ /* 0x000fc6000801080e */
[----:B------:R-:W2:Y:S01]  /*10ce0*/  S2R R60, SR_TID.X ;  /* 0x00000000003c7919 */ /* 0x000ea20000002100 */
[--C-:B------:R-:W-:Y:S01]  /*10cf0*/  FFMA.FTZ R56, R35, UR41, -R53.reuse ;  /* 0x0000002923387c23 */ /* 0x100fe20008010835 */
[----:B------:R-:W-:Y:S01]  /*10d00*/  HGMMA.64x64x16.F32.BF16 R88, R128, gdesc[UR8].tnspB, R88, gsb0 ;  /* 0x40e0000880587df0 */ /* 0x000fe20008001858 */
[----:B------:R3:W-:Y:S01]  /*10d10*/  MUFU.EX2 R7, R14 ;  /* 0x0000000e00077308 */ /* 0x0007e20000000800 */
[----:B------:R-:W-:Y:S01]  /*10d20*/  R2UR UR11, R25 ;  /* 0x00000000190b72ca */ /* 0x000fe200000e0000 */
[----:B------:R-:W-:Y:S02]  /*10d30*/  IMAD.MOV.U32 R25, RZ, RZ, 0x40000040 ;  /* 0x40000040ff197424 */ /* 0x000fe400078e00ff */
[----:B------:R-:W-:Y:S01]  /*10d40*/  FFMA.FTZ R35, R46, UR41, -R53 ;  /* 0x000000292e237c23 */ /* 0x000fe20008010835 */
[----:B------:R-:W-:-:S03]  /*10d50*/  @!P1 IMAD R46, R16, 0x8, R2 ;  /* 0x00000008102e9824 */ /* 0x000fc600078e0202 */
[----:B------:R-:W-:Y:S01]  /*10d60*/  MUFU.EX2 R30, R30 ;  /* 0x0000001e001e7308 */ /* 0x000fe20000000800 */
[----:B---3--:R-:W-:Y:S01]  /*10d70*/  FMUL.FTZ R14, R24, UR41 ;  /* 0x00000029180e7c20 */ /* 0x008fe20008410000 */
[----:B------:R-:W-:Y:S02]  /*10d80*/  VIADD R24, R10, 0x300 ;  /* 0x000003000a187836 */ /* 0x000fe40000000000 */
[----:B0-----:R-:W-:Y:S01]  /*10d90*/  FFMA.FTZ R51, R11, R6, R147 ;  /* 0x000000060b337223 */ /* 0x001fe20000010093 */
[--C-:B------:R-:W-:Y:S01]  /*10da0*/  FFMA.FTZ R38, R50, UR41, -R53.reuse ;  /* 0x0000002932267c23 */ /* 0x100fe20008010835 */
[--C-:B------:R-:W-:Y:S01]  /*10db0*/  FFMA.FTZ R133, R58, UR41, -R53.reuse ;  /* 0x000000293a857c23 */ /* 0x100fe20008010835 */
[----:B------:R-:W-:Y:S01]  /*10dc0*/  R2UR UR10, R24 ;  /* 0x00000000180a72ca */ /* 0x000fe200000e0000 */
[----:B------:R-:W-:Y:S02]  /*10dd0*/  VIADD R24, R10, 0x380 ;  /* 0x000003800a187836 */ /* 0x000fe40000000000 */
[----:B------:R-:W-:Y:S01]  /*10de0*/  FFMA.FTZ R10, R54, UR41, -R53 ;  /* 0x00000029360a7c23 */ /* 0x000fe20008010835 */
[----:B------:R-:W0:Y:S01]  /*10df0*/  MUFU.EX2 R14, R14 ;  /* 0x0000000e000e7308 */ /* 0x000e220000000800 */
[----:B------:R-:W3:Y:S07]  /*10e00*/  LDL R54, [R1+0x24] ;  /* 0x0000240001367983 */ /* 0x000eee0000100800 */
[----:B------:R-:W4:Y:S01]  /*10e10*/  MUFU.EX2 R27, R27 ;  /* 0x0000001b001b7308 */ /* 0x000f220000000800 */
[----:B--2---:R-:W-:-:S02]  /*10e20*/  SHF.R.U32.HI R135, RZ, 0x7, R60 ;  /* 0x00000007ff877819 */ /* 0x004fc4000001163c */
[----:B------:R-:W-:-:S05]  /*10e30*/  ISETP.GE.U32.AND P2, PT, R60, 0x180, PT ;  /* 0x000001803c00780c */ /* 0x000fca0003f46070 */
[----:B------:R-:W2:Y:S08]  /*10e40*/  MUFU.EX2 R56, R56 ;  /* 0x0000003800387308 */ /* 0x000eb00000000800 */
[----:B------:R-:W5:Y:S08]  /*10e50*/  MUFU.EX2 R31, R31 ;  /* 0x0000001f001f7308 */ /* 0x000f700000000800 */
[----:B------:R-:W5:Y:S08]  /*10e60*/  MUFU.EX2 R57, R57 ;  /* 0x0000003900397308 */ /* 0x000f700000000800 */
[----:B------:R-:W5:Y:S08]  /*10e70*/  MUFU.EX2 R34, R34 ;  /* 0x0000002200227308 */ /* 0x000f700000000800 */
[----:B------:R-:W5:Y:S08]  /*10e80*/  MUFU.EX2 R39, R39 ;  /* 0x0000002700277308 */ /* 0x000f700000000800 */
[----:B------:R-:W-:Y:S01]  /*10e90*/  MUFU.EX2 R42, R42 ;  /* 0x0000002a002a7308 */ /* 0x000fe20000000800 */
[----:B------:R-:W-:-:S02]  /*10ea0*/  WARPGROUP.DEPBAR.LE gsb0, 0x0 ;  /* 0x00008000000079c5 */ /* 0x000fc40000010000 */
[----:B------:R-:W-:Y:S01]  /*10eb0*/  WARPGROUP.ARRIVE ;  /* 0x00000000000079c5 */ /* 0x000fe20000000000 */
[----:B------:R-:W-:Y:S02]  /*10ec0*/  @!P1 VIADD R46, R46, 0x16840 ;  /* 0x000168402e2e9836 */ /* 0x000fe40000000000 */
[----:B-1----:R-:W-:Y:S01]  /*10ed0*/  FADD.FTZ R6, R148, R51 ;  /* 0x0000003394067221 */ /* 0x002fe20000010000 */
[----:B------:R-:W-:Y:S01]  /*10ee0*/  @!P1 IMAD R50, R15, 0x8, R2 ;  /* 0x000000080f329824 */ /* 0x000fe200078e0202 */
[----:B------:R-:W1:Y:S01]  /*10ef0*/  MUFU.EX2 R35, R35 ;  /* 0x0000002300237308 */ /* 0x000e620000000800 */
[----:B------:R-:W-:Y:S01]  /*10f00*/  HGMMA.64x64x16.F32.BF16 R88, R124, gdesc[UR8].tnspB, R88, gsb0 ;  /* 0x40e000087c587df0 */ /* 0x000fe20008001858 */
[----:B------:R-:W-:Y:S02]  /*10f10*/  R2UR UR10, R24 ;  /* 0x00000000180a72ca */ /* 0x000fe400000e0000 */
[----:B------:R-:W-:Y:S01]  /*10f20*/  R2UR UR11, R25 ;  /* 0x00000000190b72ca */ /* 0x000fe200000e0000 */
[----:B------:R-:W-:Y:S01]  /*10f30*/  VIADD R25, R135, 0x9 ;  /* 0x0000000987197836 */ /* 0x000fe20000000000 */
[----:B------:R-:W-:Y:S01]  /*10f40*/  @!P1 PRMT R46, RZ, 0x654, R46 ;  /* 0x00000654ff2e9816 */ /* 0x000fe2000000002e */
[----:B0-----:R-:W-:Y:S01]  /*10f50*/  FFMA.FTZ R5, R14, R5, R149 ;  /* 0x000000050e057223 */ /* 0x001fe20000010095 */
[----:B------:R-:W-:Y:S01]  /*10f60*/  FADD.FTZ R15, R145, R6 ;  /* 0x00000006910f7221 */ /* 0x000fe20000010000 */
[----:B------:R-:W-:Y:S01]  /*10f70*/  @!P1 VIADD R50, R50, 0x16860 ;  /* 0x0001686032329836 */ /* 0x000fe20000000000 */
[----:B------:R-:W-:Y:S01]  /*10f80*/  SEL R47, R25, 0x9, !P2 ;  /* 0x00000009192f7807 */ /* 0x000fe20005000000 */
[----:B------:R-:W0:Y:S08]  /*10f90*/  MUFU.EX2 R38, R38 ;  /* 0x0000002600267308 */ /* 0x000e300000000800 */
[----:B------:R-:W0:Y:S08]  /*10fa0*/  MUFU.EX2 R43, R43 ;  /* 0x0000002b002b7308 */ /* 0x000e300000000800 */
[----:B------:R-:W0:Y:S01]  /*10fb0*/  MUFU.EX2 R10, R10 ;  /* 0x0000000a000a7308 */ /* 0x000e220000000800 */
[----:B------:R-:W-:-:S07]  /*10fc0*/  FFMA.FTZ R59, R59, UR41, -R53 ;  /* 0x000000293b3b7c23 */ /* 0x000fce0008010835 */
        /* <DEDUP_REMOVED lines=8> */
[----:B------:R-:W0:Y:S01]  /*11050*/  MUFU.EX2 R24, R55 ;  /* 0x0000003700187308 */ /* 0x000e220000000800 */
[----:B------:R-:W-:Y:S01]  /*11060*/  HGMMA.64x64x16.F32.BF16 R88, R120, gdesc[UR8].tnspB, R88, gsb0 ;  /* 0x40e0000878587df0 */ /* 0x000fe20008001858 */
[----:B------:R-:W-:Y:S01]  /*11070*/  FADD.FTZ R6, R150, R15 ;  /* 0x0000000f96067221 */ /* 0x000fe20000010000 */
[----:B------:R-:W-:-:S05]  /*11080*/  @!P1 PRMT R50, RZ, 0x654, R50 ;  /* 0x00000654ff329816 */ /* 0x000fca0000000032 */
[----:B------:R-:W-:Y:S01]  /*11090*/  MUFU.EX2 R44, R44 ;  /* 0x0000002c002c7308 */ /* 0x000fe20000000800 */
[----:B------:R-:W-:Y:S01]  /*110a0*/  FADD.FTZ R15, R143, R6 ;  /* 0x000000068f0f7221 */ /* 0x000fe20000010000 */
[----:B------:R-:W-:Y:S01]  /*110b0*/  FFMA.FTZ R135, R62, UR41, -R53 ;  /* 0x000000293e877c23 */ /* 0x000fe20008010835 */
[----:B------:R-:W-:-:S05]  /*110c0*/  F2FP.BF16.F32.PACK_AB R149, R26, R149 ;  /* 0x000000951a95723e */ /* 0x000fca00000010ff */
[----:B------:R-:W0:Y:S01]  /*110d0*/  MUFU.EX2 R25, R59 ;  /* 0x0000003b00197308 */ /* 0x000e220000000800 */
[--C-:B------:R-:W-:Y:S01]  /*110e0*/  FFMA.FTZ R129, R66, UR41, -R53.reuse ;  /* 0x0000002942817c23 */ /* 0x100fe20008010835 */
[----:B------:R-:W-:-:S06]  /*110f0*/  FFMA.FTZ R6, R67, UR41, -R53 ;  /* 0x0000002943067c23 */ /* 0x000fcc0008010835 */
[----:B------:R-:W0:Y:S08]  /*11100*/  MUFU.EX2 R135, R135 ;  /* 0x0000008700877308 */ /* 0x000e300000000800 */
[----:B------:R-:W-:Y:S08]  /*11110*/  MUFU.EX2 R45, R45 ;  /* 0x0000002d002d7308 */ /* 0x000ff00000000800 */
[----:B------:R-:W-:Y:S08]  /*11120*/  MUFU.EX2 R48, R48 ;  /* 0x0000003000307308 */ /* 0x000ff00000000800 */
[----:B------:R-:W-:Y:S08]  /*11130*/  MUFU.EX2 R49, R49 ;  /* 0x0000003100317308 */ /* 0x000ff00000000800 */
[----:B------:R-:W-:Y:S01]  /*11140*/  MUFU.EX2 R52, R52 ;  /* 0x0000003400347308 */ /* 0x000fe20000000800 */
[----:B------:R-:W-:-:S02]  /*11150*/  WARPGROUP.DEPBAR.LE gsb0, 0x0 ;  /* 0x00008000000079c5 */ /* 0x000fc40000010000 */
[----:B------:R4:W-:Y:S06]  /*11160*/  BAR.ARV R47, 0x100 ;  /* 0x0004002f0000751d */ /* 0x0009ec0000002000 */
[----:B------:R2:W-:Y:S02]  /*11170*/  @!P1 SYNCS.ARRIVE.TRANS64.RED.A1T0 RZ, [R46+URZ], RZ ;  /* 0x000000ff2eff99a7 */ /* 0x0005e4000810043f */
[----:B--2---:R-:W-:Y:S01]  /*11180*/  FADD.FTZ R46, R26, R5 ;  /* 0x000000051a2e7221 */ /* 0x004fe20000010000 */
[----:B------:R2:W-:Y:S03]  /*11190*/  @!P1 SYNCS.ARRIVE.TRANS64.RED.A1T0 RZ, [R50+URZ], RZ ;  /* 0x000000ff32ff99a7 */ /* 0x0005e6000810043f */
[----:B----4-:R-:W-:-:S04]  /*111a0*/  FADD.FTZ R47, R151, R46 ;  /* 0x0000002e972f7221 */ /* 0x010fc80000010000 */
[----:B------:R-:W-:-:S04]  /*111b0*/  FADD.FTZ R46, R30, R47 ;  /* 0x0000002f1e2e7221 */ /* 0x000fc80000010000 */
[----:B------:R-:W-:Y:S01]  /*111c0*/  FADD.FTZ R47, R27, R46 ;  /* 0x0000002e1b2f7221 */ /* 0x000fe20000010000 */
[----:B------:R-:W-:-:S03]  /*111d0*/  FADD.FTZ R46, R144, R15 ;  /* 0x0000000f902e7221 */ /* 0x000fc60000010000 */
[----:B--2---:R-:W-:Y:S01]  /*111e0*/  FADD.FTZ R50, R56, R47 ;  /* 0x0000002f38327221 */ /* 0x004fe20000010000 */
[----:B------:R-:W-:-:S03]  /*111f0*/  FADD.FTZ R47, R141, R46 ;  /* 0x0000002e8d2f7221 */ /* 0x000fc60000010000 */
[----:B-----5:R-:W-:Y:S01]  /*11200*/  FADD.FTZ R50, R31, R50 ;  /* 0x000000321f327221 */ /* 0x020fe20000010000 */
[----:B------:R-:W-:-:S03]  /*11210*/  FADD.FTZ R46, R146, R47 ;  /* 0x0000002f922e7221 */ /* 0x000fc60000010000 */
[----:B------:R-:W-:Y:S01]  /*11220*/  FADD.FTZ R47, R57, R50 ;  /* 0x00000032392f7221 */ /* 0x000fe20000010000 */
[----:B------:R-:W-:-:S03]  /*11230*/  FADD.FTZ R51, R139, R46 ;  /* 0x0000002e8b337221 */ /* 0x000fc60000010000 */
[----:B------:R-:W-:Y:S01]  /*11240*/  FADD.FTZ R46, R34, R47 ;  /* 0x0000002f222e7221 */ /* 0x000fe20000010000 */
[----:B------:R-:W-:-:S03]  /*11250*/  FADD.FTZ R50, R140, R51 ;  /* 0x000000338c327221 */ /* 0x000fc60000010000 */
[----:B------:R-:W-:Y:S01]  /*11260*/  FADD.FTZ R46, R39, R46 ;  /* 0x0000002e272e7221 */ /* 0x000fe20000010000 */
[----:B------:R-:W-:-:S03]  /*11270*/  FADD.FTZ R47, R137, R50 ;  /* 0x00000032892f7221 */ /* 0x000fc60000010000 */
[----:B-1----:R-:W-:Y:S01]  /*11280*/  FADD.FTZ R51, R35, R46 ;  /* 0x0000002e23337221 */ /* 0x002fe20000010000 */
[----:B------:R-:W-:-:S03]  /*11290*/  FADD.FTZ R47, R142, R47 ;  /* 0x0000002f8e2f7221 */ /* 0x000fc60000010000 */
[----:B------:R-:W-:Y:S01]  /*112a0*/  FADD.FTZ R51, R42, R51 ;  /* 0x000000332a337221 */ /* 0x000fe20000010000 */
[----:B------:R-:W-:-:S03]  /*112b0*/  FADD.FTZ R47, R136, R47 ;  /* 0x0000002f882f7221 */ /* 0x000fc60000010000 */
[----:B0-----:R-:W-:Y:S01]  /*112c0*/  FADD.FTZ R46, R38, R51 ;  /* 0x00000033262e7221 */ /* 0x001fe20000010000 */
[----:B------:R-:W-:Y:S01]  /*112d0*/  FADD.FTZ R47, R20, R47 ;  /* 0x0000002f142f7221 */ /* 0x000fe20000010000 */
[----:B------:R-:W-:Y:S02]  /*112e0*/  FFMA.FTZ R5, R63, UR41, -R53 ;  /* 0x000000293f057c23 */ /* 0x000fe40008010835 */
[----:B------:R-:W-:Y:S01]  /*112f0*/  FADD.FTZ R51, R43, R46 ;  /* 0x0000002e2b337221 */ /* 0x000fe20000010000 */
[----:B------:R-:W-:-:S03]  /*11300*/  FADD.FTZ R26, R138, R47 ;  /* 0x0000002f8a1a7221 */ /* 0x000fc60000010000 */
[----:B------:R-:W-:Y:S01]  /*11310*/  FADD.FTZ R51, R10, R51 ;  /* 0x000000330a337221 */ /* 0x000fe20000010000 */
[----:B------:R-:W0:Y:S01]  /*11320*/  MUFU.EX2 R5, R5 ;  /* 0x0000000500057308 */ /* 0x000e220000000800 */
[----:B------:R-:W-:Y:S01]  /*11330*/  F2FP.BF16.F32.PACK_AB R151, R30, R151 ;  /* 0x000000971e97723e */ /* 0x000fe200000010ff */
[----:B------:R-:W-:Y:S01]  /*11340*/  FADD.FTZ R47, R21, R26 ;  /* 0x0000001a152f7221 */ /* 0x000fe20000010000 */
[----:B------:R-:W-:Y:S01]  /*11350*/  FADD.FTZ R30, R24, R51 ;  /* 0x00000033181e7221 */ /* 0x000fe20000010000 */
[----:B------:R-:W-:Y:S02]  /*11360*/  FFMA.FTZ R131, R70, UR41, -R53 ;  /* 0x0000002946837c23 */ /* 0x000fe40008010835 */
[----:B------:R-:W-:Y:S01]  /*11370*/  FADD.FTZ R46, R132, R47 ;  /* 0x0000002f842e7221 */ /* 0x000fe20000010000 */
[----:B------:R-:W-:Y:S01]  /*11380*/  FADD.FTZ R30, R133, R30 ;  /* 0x0000001e851e7221 */ /* 0x000fe20000010000 */
[----:B------:R-:W1:Y:S01]  /*11390*/  MUFU.EX2 R129, R129 ;  /* 0x0000008100817308 */ /* 0x000e620000000800 */
[----:B------:R-:W-:-:S02]  /*113a0*/  F2FP.BF16.F32.PACK_AB R150, R150, R145 ;  /* 0x000000919696723e */ /* 0x000fc400000010ff */
[----:B------:R-:W-:Y:S01]  /*113b0*/  F2FP.BF16.F32.PACK_AB R145, R56, R27 ;  /* 0x0000001b3891723e */ /* 0x000fe200000010ff */
[----:B------:R-:W-:Y:S01]  /*113c0*/  FADD.FTZ R27, R29, R46 ;  /* 0x0000002e1d1b7221 */ /* 0x000fe20000010000 */
[----:B------:R-:W-:Y:S01]  /*113d0*/  FADD.FTZ R30, R25, R30 ;  /* 0x0000001e191e7221 */ /* 0x000fe20000010000 */
[----:B------:R-:W-:Y:S02]  /*113e0*/  FFMA.FTZ R15, R71, UR41, -R53 ;  /* 0x00000029470f7c23 */ /* 0x000fe40008010835 */
[----:B------:R-:W2:Y:S01]  /*113f0*/  MUFU.EX2 R6, R6 ;  /* 0x0000000600067308 */ /* 0x000ea20000000800 */
[----:B------:R-:W-:Y:S01]  /*11400*/  FADD.FTZ R27, R134, R27 ;  /* 0x0000001b861b7221 */ /* 0x000fe20000010000 */
[----:B------:R-:W-:Y:S01]  /*11410*/  FADD.FTZ R30, R135, R30 ;  /* 0x0000001e871e7221 */ /* 0x000fe20000010000 */
[----:B------:R-:W-:-:S05]  /*11420*/  FFMA.FTZ R125, R74, UR41, -R53 ;  /* 0x000000294a7d7c23 */ /* 0x000fca0008010835 */
[----:B------:R-:W4:Y:S01]  /*11430*/  MUFU.EX2 R131, R131 ;  /* 0x0000008300837308 */ /* 0x000f220000000800 */
[----:B------:R-:W-:Y:S01]  /*11440*/  FADD.FTZ R27, R32, R27 ;  /* 0x0000001b201b7221 */ /* 0x000fe20000010000 */
[----:B0-----:R-:W-:Y:S01]  /*11450*/  FADD.FTZ R30, R5, R30 ;  /* 0x0000001e051e7221 */ /* 0x001fe20000010000 */
[----:B------:R-:W-:Y:S01]  /*11460*/  F2FP.BF16.F32.PACK_AB R146, R146, R141 ;  /* 0x0000008d9292723e */ /* 0x000fe200000010ff */
[----:B------:R-:W-:Y:S01]  /*11470*/  FFMA.FTZ R75, R75, UR41, -R53 ;  /* 0x000000294b4b7c23 */ /* 0x000fe20008010835 */
[----:B------:R-:W-:-:S03]  /*11480*/  F2FP.BF16.F32.PACK_AB R141, R39, R34 ;  /* 0x00000022278d723e */ /* 0x000fc600000010ff */
[----:B------:R-:W0:Y:S01]  /*11490*/  MUFU.EX2 R15, R15 ;  /* 0x0000000f000f7308 */ /* 0x000e220000000800 */
[----:B------:R-:W-:Y:S01]  /*114a0*/  FADD.FTZ R34, R28, R27 ;  /* 0x0000001b1c227221 */ /* 0x000fe20000010000 */
[----:B-1----:R-:W-:Y:S01]  /*114b0*/  FADD.FTZ R27, R129, R30 ;  /* 0x0000001e811b7221 */ /* 0x002fe20000010000 */
[----:B------:R-:W-:Y:S01]  /*114c0*/  FFMA.FTZ R78, R78, UR41, -R53 ;  /* 0x000000294e4e7c23 */ /* 0x000fe20008010835 */
[----:B------:R-:W-:-:S04]  /*114d0*/  F2FP.BF16.F32.PACK_AB R148, R148, R147 ;  /* 0x000000939494723e */ /* 0x000fc800000010ff */
[----:B------:R-:W1:Y:S01]  /*114e0*/  MUFU.EX2 R125, R125 ;  /* 0x0000007d007d7308 */ /* 0x000e620000000800 */
[----:B------:R-:W-:Y:S01]  /*114f0*/  F2FP.BF16.F32.PACK_AB R147, R57, R31 ;  /* 0x0000001f3993723e */ /* 0x000fe200000010ff */
[----:B------:R-:W-:Y:S01]  /*11500*/  FADD.FTZ R31, R33, R34 ;  /* 0x00000022211f7221 */ /* 0x000fe20000010000 */
[----:B------:R-:W-:Y:S01]  /*11510*/  F2FP.BF16.F32.PACK_AB R136, R20, R136 ;  /* 0x000000881488723e */ /* 0x000fe200000010ff */
[----:B--2---:R-:W-:Y:S01]  /*11520*/  FADD.FTZ R20, R6, R27 ;  /* 0x0000001b06147221 */ /* 0x004fe20000010000 */
[----:B------:R-:W-:-:S03]  /*11530*/  FFMA.FTZ R79, R79, UR41, -R53 ;  /* 0x000000294f4f7c23 */ /* 0x000fc60008010835 */
[----:B------:R-:W2:Y:S01]  /*11540*/  MUFU.EX2 R26, R75 ;  /* 0x0000004b001a7308 */ /* 0x000ea20000000800 */
[----:B------:R-:W-:Y:S01]  /*11550*/  FADD.FTZ R30, R36, R31 ;  /* 0x0000001f241e7221 */ /* 0x000fe20000010000 */
[----:B----4-:R-:W-:Y:S01]  /*11560*/  FADD.FTZ R20, R131, R20 ;  /* 0x0000001483147221 */ /* 0x010fe20000010000 */
[----:B------:R-:W-:Y:S01]  /*11570*/  FFMA.FTZ R82, R82, UR41, -R53 ;  /* 0x0000002952527c23 */ /* 0x000fe20008010835 */
[----:B------:R-:W-:-:S04]  /*11580*/  F2FP.BF16.F32.PACK_AB R138, R21, R138 ;  /* 0x0000008a158a723e */ /* 0x000fc800000010ff */
[----:B------:R-:W4:Y:S01]  /*11590*/  MUFU.EX2 R78, R78 ;  /* 0x0000004e004e7308 */ /* 0x000f220000000800 */
[----:B------:R-:W-:Y:S01]  /*115a0*/  FADD.FTZ R21, R37, R30 ;  /* 0x0000001e25157221 */ /* 0x000fe20000010000 */
[----:B0-----:R-:W-:Y:S01]  /*115b0*/  FADD.FTZ R20, R15, R20 ;  /* 0x000000140f147221 */ /* 0x001fe20000010000 */
[----:B------:R-:W-:Y:S01]  /*115c0*/  FFMA.FTZ R83, R83, UR41, -R53 ;  /* 0x0000002953537c23 */ /* 0x000fe20008010835 */
[----:B------:R-:W-:-:S04]  /*115d0*/  F2FP.BF16.F32.PACK_AB R140, R140, R139 ;  /* 0x0000008b8c8c723e */ /* 0x000fc800000010ff */
[----:B------:R-:W0:Y:S01]  /*115e0*/  MUFU.EX2 R79, R79 ;  /* 0x0000004f004f7308 */ /* 0x000e220000000800 */
[----:B------:R-:W-:Y:S01]  /*115f0*/  F2FP.BF16.F32.PACK_AB R139, R24, R10 ;  /* 0x0000000a188b723e */ /* 0x000fe200000010ff */
[----:B------:R-:W-:Y:S01]  /*11600*/  FADD.FTZ R10, R40, R21 ;  /* 0x00000015280a7221 */ /* 0x000fe20000010000 */
[----:B-1----:R-:W-:Y:S01]  /*11610*/  FADD.FTZ R21, R125, R20 ;  /* 0x000000147d157221 */ /* 0x002fe20000010000 */
[----:B------:R-:W-:-:S04]  /*11620*/  FFMA.FTZ R86, R86, UR41, -R53 ;  /* 0x0000002956567c23 */ /* 0x000fc80008010835 */
[----:B------:R-:W1:Y:S01]  /*11630*/  MUFU.EX2 R82, R82 ;  /* 0x0000005200527308 */ /* 0x000e620000000800 */
[----:B------:R-:W-:Y:S01]  /*11640*/  F2FP.BF16.F32.PACK_AB R135, R5, R135 ;  /* 0x000000870587723e */ /* 0x000fe200000010ff */
[----:B------:R-:W-:Y:S01]  /*11650*/  FADD.FTZ R5, R41, R10 ;  /* 0x0000000a29057221 */ /* 0x000fe20000010000 */
[----:B--2---:R-:W-:Y:S01]  /*11660*/  FADD.FTZ R21, R26, R21 ;  /* 0x000000151a157221 */ /* 0x004fe20000010000 */
[----:B------:R-:W-:-:S04]  /*11670*/  FFMA.FTZ R53, R87, UR41, -R53 ;  /* 0x0000002957357c23 */ /* 0x000fc80008010835 */
[----:B------:R-:W2:Y:S01]  /*11680*/  MUFU.EX2 R83, R83 ;  /* 0x0000005300537308 */ /* 0x000ea20000000800 */
[----:B------:R-:W-:Y:S01]  /*11690*/  F2FP.BF16.F32.PACK_AB R129, R6, R129 ;  /* 0x000000810681723e */ /* 0x000fe200000010ff */
[----:B------:R-:W-:Y:S01]  /*116a0*/  FADD.FTZ R10, R44, R5 ;  /* 0x000000052c0a7221 */ /* 0x000fe20000010000 */
[----:B----4-:R-:W-:-:S05]  /*116b0*/  FADD.FTZ R6, R78, R21 ;  /* 0x000000154e067221 */ /* 0x010fca0000010000 */
[----:B------:R-:W4:Y:S01]  /*116c0*/  MUFU.EX2 R123, R86 ;  /* 0x00000056007b7308 */ /* 0x000f220000000800 */
[----:B------:R-:W-:Y:S01]  /*116d0*/  FADD.FTZ R5, R45, R10 ;  /* 0x0000000a2d057221 */ /* 0x000fe20000010000 */
[----:B0-----:R-:W-:Y:S01]  /*116e0*/  FADD.FTZ R21, R79, R6 ;  /* 0x000000064f157221 */ /* 0x001fe20000010000 */
[----:B---3--:R-:W-:-:S05]  /*116f0*/  ISETP.GT.AND P2, PT, R4, R54, PT ;  /* 0x000000360400720c */ /* 0x008fca0003f44270 */
[----:B------:R-:W0:Y:S01]  /*11700*/  MUFU.EX2 R53, R53 ;  /* 0x0000003500357308 */ /* 0x000e220000000800 */
[----:B------:R-:W-:Y:S01]  /*11710*/  FADD.FTZ R6, R48, R5 ;  /* 0x0000000530067221 */ /* 0x000fe20000010000 */
[----:B-1----:R-:W-:-:S03]  /*11720*/  FADD.FTZ R10, R82, R21 ;  /* 0x00000015520a7221 */ /* 0x002fc60000010000 */
[----:B------:R-:W-:Y:S01]  /*11730*/  FADD.FTZ R5, R49, R6 ;  /* 0x0000000631057221 */ /* 0x000fe20000010000 */
[----:B--2---:R-:W-:-:S03]  /*11740*/  FADD.FTZ R10, R83, R10 ;  /* 0x0000000a530a7221 */ /* 0x004fc60000010000 */
[----:B------:R-:W-:Y:S01]  /*11750*/  FADD.FTZ R6, R52, R5 ;  /* 0x0000000534067221 */ /* 0x000fe20000010000 */
[----:B----4-:R-:W-:Y:S01]  /*11760*/  FADD.FTZ R10, R123, R10 ;  /* 0x0000000a7b0a7221 */ /* 0x010fe20000010000 */
[----:B------:R-:W-:Y:S01]  /*11770*/  F2FP.BF16.F32.PACK_AB R144, R144, R143 ;  /* 0x0000008f9090723e */ /* 0x000fe200000010ff */
[-C--:B------:R-:W-:Y:S01]  /*11780*/  FMUL.FTZ R90, R90, R14.reuse ;  /* 0x0000000e5a5a7220 */ /* 0x080fe20000410000 */
[----:B------:R-:W-:Y:S01]  /*11790*/  F2FP.BF16.F32.PACK_AB R142, R142, R137 ;  /* 0x000000898e8e723e */ /* 0x000fe200000010ff */
[----:B------:R-:W-:Y:S01]  /*117a0*/  FADD.FTZ R6, R7, R6 ;  /* 0x0000000607067221 */ /* 0x000fe20000010000 */
[----:B------:R-:W-:Y:S01]  /*117b0*/  F2FP.BF16.F32.PACK_AB R131, R15, R131 ;  /* 0x000000830f83723e */ /* 0x000fe200000010ff */
[----:B------:R-:W-:Y:S01]  /*117c0*/  FMUL.FTZ R91, R91, R14 ;  /* 0x0000000e5b5b7220 */ /* 0x000fe20000410000 */
[----:B------:R-:W-:Y:S01]  /*117d0*/  F2FP.BF16.F32.PACK_AB R122, R7, R52 ;  /* 0x00000034077a723e */ /* 0x000fe200000010ff */
[----:B0-----:R-:W-:Y:S01]  /*117e0*/  FADD.FTZ R5, R53, R10 ;  /* 0x0000000a35057221 */ /* 0x001fe20000010000 */
        /* <DEDUP_REMOVED lines=42> */
[-C--:B------:R-:W-:Y:S01]  /*11a90*/  FMUL.FTZ R116, R116, R11.reuse ;  /* 0x0000000b74747220 */ /* 0x080fe20000410000 */
[----:B------:R-:W-:Y:S01]  /*11aa0*/  FMUL.FTZ R117, R117, R11 ;  /* 0x0000000b75757220 */ /* 0x000fe20000410000 */
[----:B------:R-:W-:-:S02]  /*11ab0*/  VIADD R4, R4, 0xffffffff ;  /* 0xffffffff04047836 */ /* 0x000fc40000000000 */
[----:B------:R-:W-:Y:S02]  /*11ac0*/  IMAD.MOV.U32 R10, RZ, RZ, R23 ;  /* 0x000000ffff0a7224 */ /* 0x000fe400078e0017 */
[----:B------:R-:W-:Y:S02]  /*11ad0*/  IMAD.MOV.U32 R15, RZ, RZ, R16 ;  /* 0x000000ffff0f7224 */ /* 0x000fe400078e0010 */
[----:B------:R-:W-:Y:S02]  /*11ae0*/  IMAD.MOV.U32 R7, RZ, RZ, R0 ;  /* 0x000000ffff077224 */ /* 0x000fe400078e0000 */
[----:B------:R-:W-:Y:S01]  /*11af0*/  IMAD.MOV.U32 R14, RZ, RZ, R3 ;  /* 0x000000ffff0e7224 */ /* 0x000fe200078e0003 */
[----:B------:R-:W-:Y:S06]  /*11b00*/  @P2 BRA `(.L_x_14134) ;  /* 0xffffffe000502947 */ /* 0x000fec000383ffff */
.L_x_14124:
[----:B------:R-:W2:Y:S02]  /*11b10*/  LDL R7, [R1+0x30] ;  /* 0x0000300001077983 */ /* 0x000ea40000100800 */
[----:B--2---:R-:W-:-:S13]  /*11b20*/  ISETP.GE.AND P2, PT, R4, R7, PT ;  /* 0x000000070400720c */ /* 0x004fda0003f46270 */
[----:B------:R-:W-:Y:S05]  /*11b30*/  @!P2 BRA `(.L_x_14135) ;  /* 0x0000002c00f0a947 */ /* 0x000fea0003800000 */
[----:B------:R-:W-:Y:S02]  /*11b40*/  IMAD.MOV.U32 R7, RZ, RZ, R0 ;  /* 0x000000ffff077224 */ /* 0x000fe400078e0000 */
[----:B------:R-:W-:Y:S02]  /*11b50*/  IMAD.MOV.U32 R20, RZ, RZ, R3 ;  /* 0x000000ffff147224 */ /* 0x000fe400078e0003 */
[----:B------:R-:W-:Y:S02]  /*11b60*/  IMAD.MOV.U32 R10, RZ, RZ, R23 ;  /* 0x000000ffff0a7224 */ /* 0x000fe400078e0017 */
[----:B------:R-:W-:-:S07]  /*11b70*/  IMAD.MOV.U32 R21, RZ, RZ, R16 ;  /* 0x000000ffff157224 */ /* 0x000fce00078e0010 */
.L_x_14153:
        /* <DEDUP_REMOVED lines=11> */
.L_x_14137:
[----:B------:R-:W-:Y:S01]  /*11c30*/  IMAD R0, R16, 0x8, R2 ;  /* 0x0000000810007824 */ /* 0x000fe200078e0202 */
[----:B------:R-:W-:-:S04]  /*11c40*/  SHF.L.U32 R3, R23, 0x1f, RZ ;  /* 0x0000001f17037819 */ /* 0x000fc800000006ff */
[----:B------:R0:W1:Y:S01]  /*11c50*/  SYNCS.PHASECHK.TRANS64.TRYWAIT P3, [R0+URZ+0x16830], R3 ;  /* 0x01683003000075a7 */ /* 0x000062000806017f */
[----:B------:R-:W-:Y:S05]  /*11c60*/  @!P0 BRA `(.L_x_14138) ;  /* 0x0000000000048947 */ /* 0x000fea0003800000 */
[----:B------:R-:W-:Y:S01]  /*11c70*/  BPT.TRAP 0x1 ;  /* 0x000000040000795c */ /* 0x000fe20000300000 */
.L_x_14138:
[----:B------:R-:W-:Y:S04]  /*11c80*/  BSSY B0, `(.L_x_14136) ;  /* 0x0000004000007945 */ /* 0x000fe80003800000 */
[----:B-1----:R-:W-:Y:S05]  /*11c90*/  @P3 BRA `(.L_x_14139) ;  /* 0x0000000000083947 */ /* 0x002fea0003800000 */
[----:B------:R-:W1:Y:S02]  /*11ca0*/  SYNCS.PHASECHK.TRANS64.TRYWAIT P3, [R0+URZ+0x16830], R3 ;  /* 0x01683003000075a7 */ /* 0x000e64000806017f */
[----:B-1----:R-:W-:Y:S05]  /*11cb0*/  @!P3 BRA `(.L_x_14140) ;  /* 0x000000c800d8b947 */ /* 0x002fea0003800000 */
.L_x_14139:
[----:B------:R-:W-:Y:S05]  /*11cc0*/  BSYNC B0 ;  /* 0x0000000000007941 */ /* 0x000fea0003800000 */
.L_x_14136:
        /* <DEDUP_REMOVED lines=44> */
.L_x_14142:
[----:B------:R-:W-:Y:S01]  /*11f90*/  SHF.L.U32 R0, R10, 0x1f, RZ ;  /* 0x0000001f0a007819 */ /* 0x000fe200000006ff */
[----:B------:R-:W-:-:S04]  /*11fa0*/  IMAD R3, R21, 0x8, R2 ;  /* 0x0000000815037824 */ /* 0x000fc800078e0202 */
[----:B------:R0:W1:Y:S01]  /*11fb0*/  SYNCS.PHASECHK.TRANS64.TRYWAIT P2, [R3+URZ+0x16850], R0 ;  /* 0x01685000030075a7 */ /* 0x000062000804017f */
[----:B------:R-:W-:Y:S05]  /*11fc0*/  @!P0 BRA `(.L_x_14143) ;  /* 0x0000000000048947 */ /* 0x000fea0003800000 */
[----:B------:R-:W-:Y:S01]  /*11fd0*/  BPT.TRAP 0x1 ;  /* 0x000000040000795c */ /* 0x000fe20000300000 */
.L_x_14143:
[----:B-1----:R-:W-:Y:S05]  /*11fe0*/  @P2 BRA `(.L_x_14141) ;  /* 0x0000000000082947 */ /* 0x002fea0003800000 */
[----:B------:R-:W1:Y:S02]  /*11ff0*/  SYNCS.PHASECHK.TRANS64.TRYWAIT P2, [R3+URZ+0x16850], R0 ;  /* 0x01685000030075a7 */ /* 0x000e64000804017f */
[----:B-1----:R-:W-:Y:S05]  /*12000*/  @!P2 BRA `(.L_x_14144) ;  /* 0x000000c80018a947 */ /* 0x002fea0003800000 */
.L_x_14141:
        /* <DEDUP_REMOVED lines=8> */
[----:B------:R-:W-:Y:S02]  /*12090*/  IMAD R10, R21, 0x400, R0 ;  /* 0x00000400150a7824 */ /* 0x000fe400078e0200 */
[----:B------:R-:W-:Y:S01]  /*120a0*/  IMAD.MOV.U32 R15, RZ, RZ, 0x40000040 ;  /* 0x40000040ff0f7424 */ /* 0x000fe200078e00ff */
[----:B------:R-:W0:Y:S02]  /*120b0*/  @P4 LDC R0, c[0x0][0x450] ;  /* 0x00011400ff004b82 */ /* 0x000e240000000800 */
[----:B------:R-:W-:-:S13]  /*120c0*/  R2UR UR10, R10 ;  /* 0x000000000a0a72ca */ /* 0x000fda00000e0000 */
[----:B------:R-:W-:Y:S01]  /*120d0*/  HGMMA.64x64x16.F32.BF16 R88, R148, gdesc[UR8].tnspB, R88, gsb0 ;  /* 0x40e0000894587df0 */ /* 0x000fe20008001858 */
[----:B------:R-:W-:Y:S01]  /*120e0*/  VIADD R14, R10, 0x80 ;  /* 0x000000800a0e7836 */ /* 0x000fe20000000000 */
[----:B------:R-:W-:-:S04]  /*120f0*/  R2UR UR11, R15 ;  /* 0x000000000f0b72ca */ /* 0x000fc800000e0000 */
[----:B------:R-:W-:Y:S01]  /*12100*/  R2UR UR10, R14 ;  /* 0x000000000e0a72ca */ /* 0x000fe200000e0000 */
[----:B------:R-:W-:Y:S02]  /*12110*/  VIADD R14, R10, 0x100 ;  /* 0x000001000a0e7836 */ /* 0x000fe40000000000 */
[----:B------:R-:W-:Y:S01]  /*12120*/  IMAD.MOV.U32 R15, RZ, RZ, 0x40000040 ;  /* 0x40000040ff0f7424 */ /* 0x000fe200078e00ff */
[----:B------:R-:W-:Y:S02]  /*12130*/  WARPGROUP.DEPBAR.LE gsb0, 0x0 ;  /* 0x00008000000079c5 */ /* 0x000fe40000010000 */
[----:B------:R-:W-:Y:S01]  /*12140*/  WARPGROUP.ARRIVE ;  /* 0x00000000000079c5 */ /* 0x000fe20000000000 */
[----:B------:R-:W2:Y:S04]  /*12150*/  LDL R148, [R1+0x18] ;  /* 0x0000180001947983 */ /* 0x000ea80000100800 */
[----:B------:R-:W3:Y:S02]  /*12160*/  LDL R151, [R1+0xc] ;  /* 0x00000c0001977983 */ /* 0x000ee40000100800 */
[----:B------:R-:W-:Y:S01]  /*12170*/  HGMMA.64x64x16.F32.BF16 R88, R144, gdesc[UR8].tnspB, R88, gsb0 ;  /* 0x40e0000890587df0 */ /* 0x000fe20008001858 */
[----:B------:R-:W-:-:S02]  /*12180*/  R2UR UR10, R14 ;  /* 0x000000000e0a72ca */ /* 0x000fc400000e0000 */
[----:B------:R-:W-:Y:S01]  /*12190*/  R2UR UR11, R15 ;  /* 0x000000000f0b72ca */ /* 0x000fe200000e0000 */
[----:B------:R-:W-:Y:S01]  /*121a0*/  VIADD R14, R10, 0x180 ;  /* 0x000001800a0e7836 */ /* 0x000fe20000000000 */
[----:B------:R-:W4:Y:S01]  /*121b0*/  LDL R149, [R1+0x8] ;  /* 0x0000080001957983 */ /* 0x000f220000100800 */
[----:B------:R-:W-:-:S03]  /*121c0*/  IMAD.MOV.U32 R15, RZ, RZ, 0x40000040 ;  /* 0x40000040ff0f7424 */ /* 0x000fc600078e00ff */
[----:B------:R-:W4:Y:S01]  /*121d0*/  LDL R150, [R1+0x4] ;  /* 0x0000040001967983 */ /* 0x000f220000100800 */
[----:B------:R-:W-:Y:S02]  /*121e0*/  WARPGROUP.DEPBAR.LE gsb0, 0x0 ;  /* 0x00008000000079c5 */ /* 0x000fe40000010000 */
[----:B------:R-:W-:-:S06]  /*121f0*/  WARPGROUP.ARRIVE ;  /* 0x00000000000079c5 */ /* 0x000fcc0000000000 */
        /* <DEDUP_REMOVED lines=31> */
[----:B------:R-:W1:Y:S01]  /*123f0*/  @P4 LDC R10, c[0x0][0x44c] ;  /* 0x00011300ff0a4b82 */ /* 0x000e620000000800 */
[----:B------:R-:W5:Y:S01]  /*12400*/  S2R R147, SR_TID.X ;  /* 0x0000000000937919 */ /* 0x000f620000002100 */
[----:B------:R-:W-:Y:S02]  /*12410*/  WARPGROUP.DEPBAR.LE gsb0, 0x0 ;  /* 0x00008000000079c5 */ /* 0x000fe40000010000 */
[----:B------:R-:W-:-:S08]  /*12420*/  WARPGROUP.ARRIVE ;  /* 0x00000000000079c5 */ /* 0x000fd00000000000 */
[----:B------:R-:W-:Y:S01]  /*12430*/  HGMMA.64x64x16.F32.BF16 R88, R120, gdesc[UR8].tnspB, R88, gsb0 ;  /* 0x40e0000878587df0 */ /* 0x000fe20008001858 */
[----:B-----5:R-:W-:Y:S01]  /*12440*/  ISETP.GE.U32.AND P2, PT, R147, 0x180, PT ;  /* 0x000001809300780c */ /* 0x020fe20003f46070 */
[----:B------:R-:W-:Y:S01]  /*12450*/  ULOP3.LUT UR8, URZ, UR27, URZ, 0x33, !UPT ;  /* 0x0000001b3f087292 */ /* 0x000fe2000f8e333f */
[----:B------:R-:W-:Y:S02]  /*12460*/  WARPGROUP.DEPBAR.LE gsb0, 0x0 ;  /* 0x00008000000079c5 */ /* 0x000fe40000010000 */
[----:B--2---:R-:W-:-:S04]  /*12470*/  IMAD.IADD R121, R3, 0x1, R148 ;  /* 0x0000000103797824 */ /* 0x004fc800078e0294 */
[----:B-1----:R-:W-:-:S05]  /*12480*/  @P4 IMAD.HI.U32 R3, R121, R10, RZ ;  /* 0x0000000a79034227 */ /* 0x002fca00078e00ff */
[----:B0-----:R-:W-:Y:S01]  /*12490*/  @P4 SHF.R.U32.HI R121, RZ, R0, R3 ;  /* 0x00000000ff794219 */ /* 0x001fe20000011603 */
[----:B------:R-:W-:-:S04]  /*124a0*/  IMAD.SHL.U32 R0, R4, 0x80, RZ ;  /* 0x0000008004007824 */ /* 0x000fc800078e00ff */
[----:B------:R-:W0:Y:S01]  /*124b0*/  SHFL.IDX PT, R122, R121, RZ, 0x1c1f ;  /* 0x001c1fff797a7589 */ /* 0x000e2200000e0000 */
[----:B------:R-:W-:Y:S02]  /*124c0*/  SHF.R.U32.HI R148, RZ, 0x7, R147 ;  /* 0x00000007ff947819 */ /* 0x000fe40000011693 */
[----:B------:R-:W-:Y:S01]  /*124d0*/  IADD3 R11, -R0, 0x1, RZ ;  /* 0x00000001000b7810 */ /* 0x000fe20007ffe1ff */
[----:B------:R-:W-:Y:S02]  /*124e0*/  @!P1 IMAD R3, R16, 0x8, R2 ;  /* 0x0000000810039824 */ /* 0x000fe400078e0202 */
[----:B------:R-:W-:Y:S02]  /*124f0*/  VIADD R10, R148, 0x9 ;  /* 0x00000009940a7836 */ /* 0x000fe40000000000 */
[----:B---3--:R-:W-:Y:S02]  /*12500*/  IMAD R11, R151, -0x2, R11 ;  /* 0xfffffffe970b7824 */ /* 0x008fe400078e020b */
[----:B------:R-:W-:Y:S01]  /*12510*/  @!P1 VIADD R3, R3, 0x16840 ;  /* 0x0001684003039836 */ /* 0x000fe20000000000 */
[----:B------:R-:W-:-:S02]  /*12520*/  SEL R10, R10, 0x9, !P2 ;  /* 0x000000090a0a7807 */ /* 0x000fc40005000000 */
[----:B----4-:R-:W-:Y:S02]  /*12530*/  IADD3 R11, -R150, R11, R149 ;  /* 0x0000000b960b7210 */ /* 0x010fe40007ffe195 */
[----:B------:R-:W-:Y:S01]  /*12540*/  @!P1 PRMT R3, RZ, 0x654, R3 ;  /* 0x00000654ff039816 */ /* 0x000fe20000000003 */
[----:B------:R1:W-:Y:S06]  /*12550*/  BAR.ARV R10, 0x100 ;  /* 0x0004000a0000751d */ /* 0x0003ec0000002000 */
[C---:B------:R-:W-:Y:S01]  /*12560*/  VIADD R120, R11.reuse, UR26 ;  /* 0x0000001a0b787c36 */ /* 0x040fe20008000000 */
[----:B------:R2:W-:Y:S01]  /*12570*/  @!P1 SYNCS.ARRIVE.TRANS64.RED.A1T0 RZ, [R3+URZ], RZ ;  /* 0x000000ff03ff99a7 */ /* 0x0005e2000810043f */
[----:B------:R-:W-:-:S02]  /*12580*/  VIADD R15, R11, UR8 ;  /* 0x000000080b0f7c36 */ /* 0x000fc40008000000 */
[--C-:B0-----:R-:W-:Y:S02]  /*12590*/  IMAD.IADD R14, R120, 0x1, R122.reuse ;  /* 0x00000001780e7824 */ /* 0x101fe400078e027a */
[----:B--2---:R-:W-:Y:S01]  /*125a0*/  IMAD.IADD R3, R15, 0x1, R122 ;  /* 0x000000010f037824 */ /* 0x004fe200078e027a */
        /* <DEDUP_REMOVED lines=13> */
.L_x_14147:
[----:B------:R-:W-:-:S05]  /*12680*/  IMAD.U32 R123, RZ, RZ, UR4 ;  /* 0x00000004ff7b7e24 */ /* 0x000fca000f8e00ff */
[----:B------:R-:W-:-:S13]  /*12690*/  ISETP.NE.AND P2, PT, R123, 0x1, PT ;  /* 0x000000017b00780c */ /* 0x000fda0003f45270 */
[----:B------:R-:W0:Y:S02]  /*126a0*/  @P2 LDC.64 R10, c[0x0][0x9e8] ;  /* 0x00027a00ff0a2b82 */ /* 0x000e240000000a00 */
[----:B0-----:R-:W-:-:S05]  /*126b0*/  @P2 IMAD.HI.U32 R10, R122, R10, RZ ;  /* 0x0000000a7a0a2227 */ /* 0x001fca00078e00ff */
[----:B------:R-:W-:-:S07]  /*126c0*/  @P2 SHF.R.U32.HI R122, RZ, R11, R10 ;  /* 0x0000000bff7a2219 */ /* 0x000fce000001160a */
.L_x_14148:
[----:B------:R-:W-:Y:S05]  /*126d0*/  BSYNC B0 ;  /* 0x0000000000007941 */ /* 0x000fea0003800000 */
.L_x_14146:
[----:B------:R-:W-:-:S04]  /*126e0*/  IMAD R122, R122, R123, -R0 ;  /* 0x0000007b7a7a7224 */ /* 0x000fc800078e0a00 */
[----:B------:R-:W-:-:S05]  /*126f0*/  IMAD R122, R151, -0x2, R122 ;  /* 0xfffffffe977a7824 */ /* 0x000fca00078e027a */
[----:B------:R-:W-:Y:S02]  /*12700*/  VIADDMNMX R14, R122, R123, R14, PT ;  /* 0x0000007b7a0e7246 */ /* 0x000fe4000380010e */
[----:B------:R-:W-:-:S07]  /*12710*/  VIMNMX R3, R3, R122, !PT ;  /* 0x0000007a03037248 */ /* 0x000fce0007fe0100 */
.L_x_14145:
        /* <DEDUP_REMOVED lines=113> */
.L_x_14151:
[----:B------:R-:W-:-:S05]  /*12e30*/  IMAD.U32 R3, RZ, RZ, UR4 ;  /* 0x00000004ff037e24 */ /* 0x000fca000f8e00ff */
[----:B------:R-:W-:-:S13]  /*12e40*/  ISETP.NE.AND P3, PT, R3, 0x1, PT ;  /* 0x000000010300780c */ /* 0x000fda0003f65270 */
[----:B------:R-:W0:Y:S02]  /*12e50*/  @P3 LDC.64 R10, c[0x0][0x9e8] ;  /* 0x00027a00ff0a3b82 */ /* 0x000e240000000a00 */
[----:B0-----:R-:W-:-:S05]  /*12e60*/  @P3 IMAD.HI.U32 R10, R121, R10, RZ ;  /* 0x0000000a790a3227 */ /* 0x001fca00078e00ff */
[----:B------:R-:W-:-:S07]  /*12e70*/  @P3 SHF.R.U32.HI R121, RZ, R11, R10 ;  /* 0x0000000bff793219 */ /* 0x000fce000001160a */
.L_x_14152:
[----:B------:R-:W-:Y:S05]  /*12e80*/  BSYNC B0 ;  /* 0x0000000000007941 */ /* 0x000fea0003800000 */
.L_x_14150:
[----:B------:R-:W-:-:S04]  /*12e90*/  IMAD R0, R121, R3, -R0 ;  /* 0x0000000379007224 */ /* 0x000fc800078e0a00 */
[----:B------:R-:W-:-:S05]  /*12ea0*/  IMAD R0, R151, -0x2, R0 ;  /* 0xfffffffe97007824 */ /* 0x000fca00078e0200 */
[----:B------:R-:W-:Y:S02]  /*12eb0*/  VIADDMNMX R120, R0, R3, R120, PT ;  /* 0x0000000300787246 */ /* 0x000fe40003800178 */
[----:B------:R-:W-:-:S07]  /*12ec0*/  VIMNMX R15, R15, R0, !PT ;  /* 0x000000000f0f7248 */ /* 0x000fce0007fe0100 */
.L_x_14149:
[----:B------:R-:W-:Y:S01]  /*12ed0*/  ISETP.GT.AND P3, PT, R15, 0x1, P2 ;  /* 0x000000010f00780c */ /* 0x000fe20001764270 */
[----:B------:R-:W-:Y:S01]  /*12ee0*/  UMOV UR41, UR5 ;  /* 0x0000000500297c82 */ /* 0x000fe20008000000 */
        /* <DEDUP_REMOVED lines=87> */
[C---:B------:R-:W-:Y:S02]  /*13460*/  ISETP.LT.OR P3, PT, R120.reuse, 0x4a, P3 ;  /* 0x0000004a7800780c */ /* 0x040fe40001f61670 */
[----:B0-----:R-:W-:Y:S02]  /*13470*/  FMNMX.FTZ R0, R3, R0, !PT ;  /* 0x0000000003007209 */ /* 0x001fe40007810000 */
        /* <DEDUP_REMOVED lines=11> */
[----:B------:R-:W-:Y:S02]  /*13530*/  FSEL R70, R70, -INF , !P3 ;  /* 0xff80000046467808 */ /* 0x000fe40005800000 */
[----:B------:R-:W-:Y:S01]  /*13540*/  ISETP.GT.AND P3, PT, R15, 0x59, P2 ;  /* 0x000000590f00780c */ /* 0x000fe20001764270 */
[----:B------:R-:W-:-:S03]  /*13550*/  FMUL.FTZ R0, R3, UR41 ;  /* 0x0000002903007c20 */ /* 0x000fc60008410000 */
        /* <DEDUP_REMOVED lines=31> */
[----:B------:R-:W-:-:S03]  /*13750*/  FMNMX.FTZ R15, R27, R14, !PT ;  /* 0x0000000e1b0f7209 */ /* 0x000fc60007810000 */
        /* <DEDUP_REMOVED lines=18> */
[----:B------:R-:W-:Y:S01]  /*13880*/  FFMA.FTZ R138, R52, UR41, -R0 ;  /* 0x00000029348a7c23 */ /* 0x000fe20008010800 */
[----:B------:R0:W-:Y:S02]  /*13890*/  MUFU.EX2 R15, R37 ;  /* 0x00000025000f7308 */ /* 0x0001e40000000800 */
[----:B------:R-:W-:-:S04]  /*138a0*/  FMNMX.FTZ R25, R39, R24, !PT ;  /* 0x0000001827197209 */ /* 0x000fc80007810000 */
        /* <DEDUP_REMOVED lines=24> */
[----:B------:R0:W-:Y:S03]  /*13a30*/  MUFU.EX2 R25, R45 ;  /* 0x0000002d00197308 */ /* 0x0001e60000000800 */
[----:B------:R-:W-:-:S04]  /*13a40*/  FMNMX.FTZ R28, R58, R29, !PT ;  /* 0x0000001d3a1c7209 */ /* 0x000fc80007810000 */
[----:B------:R-:W-:Y:S01]  /*13a50*/  FMNMX.FTZ R29, R59, R28, !PT ;  /* 0x0000001c3b1d7209 */ /* 0x000fe20007810000 */
[----:B------:R-:W-:Y:S01]  /*13a60*/  FFMA.FTZ R28, R49, UR41, -R0 ;  /* 0x00000029311c7c23 */ /* 0x000fe20008010800 */
[----:B------:R-:W-:Y:S01]  /*13a70*/  MUFU.EX2 R10, R10 ;  /* 0x0000000a000a7308 */ /* 0x000fe20000000800 */
[----:B------:R-:W2:Y:S01]  /*13a80*/  LDL R49, [R1+0x30] ;  /* 0x0000300001317983 */ /* 0x000ea20000100800 */
        /* <DEDUP_REMOVED lines=23> */
[----:B------:R-:W-:Y:S01]  /*13c00*/  MUFU.EX2 R136, R136 ;  /* 0x0000008800887308 */ /* 0x000fe20000000800 */
[----:B0-----:R-:W-:-:S05]  /*13c10*/  FMNMX.FTZ R45, R40, R41, !PT ;  /* 0x00000029282d7209 */ /* 0x001fca0007810000 */
[----:B------:R-:W0:Y:S01]  /*13c20*/  SHFL.BFLY PT, R48, R45, 0x1, 0x1f ;  /* 0x0c201f002d307f89 */ /* 0x000e2200000e0000 */
[--C-:B------:R-:W-:Y:S01]  /*13c30*/  FFMA.FTZ R32, R57, UR41, -R0.reuse ;  /* 0x0000002939207c23 */ /* 0x100fe20008010800 */
[--C-:B------:R-:W-:Y:S01]  /*13c40*/  FFMA.FTZ R36, R65, UR41, -R0.reuse ;  /* 0x0000002941247c23 */ /* 0x100fe20008010800 */
[----:B------:R-:W-:Y:S01]  /*13c50*/  FFMA.FTZ R41, R77, UR41, -R0 ;  /* 0x000000294d297c23 */ /* 0x000fe20008010800 */
[----:B0-----:R-:W-:Y:S02]  /*13c60*/  FMNMX.FTZ R0, R45, R48, !PT ;  /* 0x000000302d007209 */ /* 0x001fe40007810000 */
[----:B------:R-:W-:-:S05]  /*13c70*/  FSEL R45, R3, RZ, P3 ;  /* 0x000000ff032d7208 */ /* 0x000fca0001800000 */
[----:B------:R-:W-:-:S04]  /*13c80*/  FADD.FTZ R20, -R45, R20 ;  /* 0x000000142d147221 */ /* 0x000fc80000010100 */
[----:B------:R-:W-:Y:S01]  /*13c90*/  FMUL.FTZ R20, R20, UR41 ;  /* 0x0000002914147c20 */ /* 0x000fe20008410000 */
[C---:B------:R-:W-:Y:S01]  /*13ca0*/  FMUL.FTZ R48, R0.reuse, UR41 ;  /* 0x0000002900307c20 */ /* 0x040fe20008410000 */
[----:B------:R-:W-:-:S04]  /*13cb0*/  FSETP.NEU.FTZ.AND P2, PT, R0, -INF , PT ;  /* 0xff8000000000780b */ /* 0x000fc80003f5d000 */
[----:B------:R-:W0:Y:S01]  /*13cc0*/  MUFU.EX2 R20, R20 ;  /* 0x0000001400147308 */ /* 0x000e220000000800 */
[----:B------:R-:W-:-:S05]  /*13cd0*/  FSEL R48, R48, RZ, P2 ;  /* 0x000000ff30307208 */ /* 0x000fca0001000000 */
[--C-:B------:R-:W-:Y:S01]  /*13ce0*/  FFMA.FTZ R149, R26, UR41, -R48.reuse ;  /* 0x000000291a957c23 */ /* 0x100fe20008010830 */
[--C-:B------:R-:W-:Y:S01]  /*13cf0*/  FFMA.FTZ R26, R27, UR41, -R48.reuse ;  /* 0x000000291b1a7c23 */ /* 0x100fe20008010830 */
[--C-:B------:R-:W-:Y:S01]  /*13d00*/  FFMA.FTZ R27, R31, UR41, -R48.reuse ;  /* 0x000000291f1b7c23 */ /* 0x100fe20008010830 */
[----:B------:R-:W-:Y:S01]  /*13d10*/  FFMA.FTZ R31, R39, UR41, -R48 ;  /* 0x00000029271f7c23 */ /* 0x000fe20008010830 */
[----:B0-----:R-:W-:-:S04]  /*13d20*/  FFMA.FTZ R39, R20, R6, R148 ;  /* 0x0000000614277223 */ /* 0x001fc80000010094 */
[----:B------:R-:W-:-:S04]  /*13d30*/  FADD.FTZ R39, R10, R39 ;  /* 0x000000270a277221 */ /* 0x000fc80000010000 */
[----:B------:R-:W-:-:S04]  /*13d40*/  FADD.FTZ R6, R150, R39 ;  /* 0x0000002796067221 */ /* 0x000fc80000010000 */
[----:B------:R-:W-:Y:S01]  /*13d50*/  FADD.FTZ R39, R11, R6 ;  /* 0x000000060b277221 */ /* 0x000fe20000010000 */
[----:B------:R-:W-:-:S03]  /*13d60*/  FSEL R6, R0, RZ, P2 ;  /* 0x000000ff00067208 */ /* 0x000fc60001000000 */
[----:B------:R-:W-:Y:S02]  /*13d70*/  FADD.FTZ R39, R144, R39 ;  /* 0x0000002790277221 */ /* 0x000fe40000010000 */
[----:B------:R-:W-:Y:S02]  /*13d80*/  FADD.FTZ R6, -R6, R7 ;  /* 0x0000000706067221 */ /* 0x000fe40000010100 */
[----:B------:R-:W-:Y:S01]  /*13d90*/  FADD.FTZ R39, R14, R39 ;  /* 0x000000270e277221 */ /* 0x000fe20000010000 */
[--C-:B------:R-:W-:Y:S01]  /*13da0*/  FFMA.FTZ R147, R38, UR41, -R48.reuse ;  /* 0x0000002926937c23 */ /* 0x100fe20008010830 */
[----:B------:R-:W-:Y:S02]  /*13db0*/  FMUL.FTZ R6, R6, UR41 ;  /* 0x0000002906067c20 */ /* 0x000fe40008410000 */
[----:B------:R-:W-:Y:S01]  /*13dc0*/  FADD.FTZ R38, R146, R39 ;  /* 0x0000002792267221 */ /* 0x000fe20000010000 */
[----:B------:R-:W-:Y:S01]  /*13dd0*/  MUFU.EX2 R149, R149 ;  /* 0x0000009500957308 */ /* 0x000fe20000000800 */
[----:B------:R-:W-:-:S02]  /*13de0*/  FFMA.FTZ R151, R30, UR41, -R48 ;  /* 0x000000291e977c23 */ /* 0x000fc40008010830 */
[----:B------:R-:W-:-:S05]  /*13df0*/  FADD.FTZ R39, R15, R38 ;  /* 0x000000260f277221 */ /* 0x000fca0000010000 */
[----:B------:R-:W0:Y:S01]  /*13e00*/  MUFU.EX2 R7, R6 ;  /* 0x0000000600077308 */ /* 0x000e220000000800 */
[----:B------:R-:W-:Y:S01]  /*13e10*/  FADD.FTZ R39, R140, R39 ;  /* 0x000000278c277221 */ /* 0x000fe20000010000 */
[----:B------:R-:W-:-:S06]  /*13e20*/  FFMA.FTZ R145, R34, UR41, -R48 ;  /* 0x0000002922917c23 */ /* 0x000fcc0008010830 */
[----:B------:R-:W1:Y:S01]  /*13e30*/  MUFU.EX2 R26, R26 ;  /* 0x0000001a001a7308 */ /* 0x000e620000000800 */
[----:B------:R-:W-:Y:S01]  /*13e40*/  FADD.FTZ R39, R24, R39 ;  /* 0x0000002718277221 */ /* 0x000fe20000010000 */
[----:B------:R-:W-:-:S06]  /*13e50*/  F2FP.BF16.F32.PACK_AB R144, R14, R144 ;  /* 0x000000900e90723e */ /* 0x000fcc00000010ff */
[----:B------:R-:W3:Y:S01]  /*13e60*/  MUFU.EX2 R28, R28 ;  /* 0x0000001c001c7308 */ /* 0x000ee20000000800 */
[----:B------:R-:W-:Y:S01]  /*13e70*/  FADD.FTZ R14, R142, R39 ;  /* 0x000000278e0e7221 */ /* 0x000fe20000010000 */
[----:B------:R-:W-:-:S06]  /*13e80*/  FFMA.FTZ R30, R35, UR41, -R48 ;  /* 0x00000029231e7c23 */ /* 0x000fcc0008010830 */
[----:B------:R-:W4:Y:S01]  /*13e90*/  MUFU.EX2 R151, R151 ;  /* 0x0000009700977308 */ /* 0x000f220000000800 */
[----:B------:R-:W-:Y:S01]  /*13ea0*/  FADD.FTZ R39, R25, R14 ;  /* 0x0000000e19277221 */ /* 0x000fe20000010000 */
[----:B0-----:R-:W-:-:S06]  /*13eb0*/  FFMA.FTZ R5, R7, R5, R149 ;  /* 0x0000000507057223 */ /* 0x001fcc0000010095 */
[----:B------:R-:W0:Y:S08]  /*13ec0*/  MUFU.EX2 R138, R138 ;  /* 0x0000008a008a7308 */ /* 0x000e300000000800 */
[----:B------:R-:W5:Y:S01]  /*13ed0*/  MUFU.EX2 R27, R27 ;  /* 0x0000001b001b7308 */ /* 0x000f620000000800 */
[----:B------:R-:W-:Y:S01]  /*13ee0*/  FADD.FTZ R39, R136, R39 ;  /* 0x0000002788277221 */ /* 0x000fe20000010000 */
[----:B-1----:R-:W-:-:S06]  /*13ef0*/  FADD.FTZ R6, R26, R5 ;  /* 0x000000051a067221 */ /* 0x002fcc0000010000 */
[----:B------:R-:W1:Y:S08]  /*13f00*/  MUFU.EX2 R29, R53 ;  /* 0x00000035001d7308 */ /* 0x000e700000000800 */
[----:B------:R-:W1:Y:S01]  /*13f10*/  MUFU.EX2 R145, R145 ;  /* 0x0000009100917308 */ /* 0x000e620000000800 */
[----:B------:R-:W-:Y:S02]  /*13f20*/  @!P1 IMAD R34, R21, 0x8, R2 ;  /* 0x0000000815229824 */ /* 0x000fe400078e0202 */
[----:B---3--:R-:W-:-:S05]  /*13f30*/  FADD.FTZ R39, R28, R39 ;  /* 0x000000271c277221 */ /* 0x008fca0000010000 */
[----:B------:R-:W3:Y:S01]  /*13f40*/  MUFU.EX2 R132, R132 ;  /* 0x0000008400847308 */ /* 0x000ee20000000800 */
[----:B----4-:R-:W-:Y:S01]  /*13f50*/  FADD.FTZ R6, R151, R6 ;  /* 0x0000000697067221 */ /* 0x010fe20000010000 */
[----:B------:R-:W-:-:S06]  /*13f60*/  FFMA.FTZ R141, R42, UR41, -R48 ;  /* 0x000000292a8d7c23 */ /* 0x000fcc0008010830 */
[----:B------:R-:W4:Y:S01]  /*13f70*/  MUFU.EX2 R30, R30 ;  /* 0x0000001e001e7308 */ /* 0x000f220000000800 */
[----:B------:R-:W-:Y:S02]  /*13f80*/  @!P1 VIADD R34, R34, 0x16860 ;  /* 0x0001686022229836 */ /* 0x000fe40000000000 */
[----:B0-----:R-:W-:-:S05]  /*13f90*/  FADD.FTZ R38, R138, R39 ;  /* 0x000000278a267221 */ /* 0x001fca0000010000 */
[----:B------:R-:W0:Y:S01]  /*13fa0*/  MUFU.EX2 R32, R32 ;  /* 0x0000002000207308 */ /* 0x000e220000000800 */
[----:B-----5:R-:W-:Y:S01]  /*13fb0*/  FADD.FTZ R6, R27, R6 ;  /* 0x000000061b067221 */ /* 0x020fe20000010000 */
[----:B------:R-:W-:-:S06]  /*13fc0*/  FFMA.FTZ R21, R43, UR41, -R48 ;  /* 0x000000292b157c23 */ /* 0x000fcc0008010830 */
[----:B------:R-:W5:Y:S01]  /*13fd0*/  MUFU.EX2 R147, R147 ;  /* 0x0000009300937308 */ /* 0x000f620000000800 */
[----:B-1----:R-:W-:Y:S01]  /*13fe0*/  FADD.FTZ R39, R29, R38 ;  /* 0x000000261d277221 */ /* 0x002fe20000010000 */
[----:B------:R-:W-:-:S06]  /*13ff0*/  @!P1 PRMT R34, RZ, 0x654, R34 ;  /* 0x00000654ff229816 */ /* 0x000fcc0000000022 */
[----:B------:R-:W1:Y:S01]  /*14000*/  MUFU.EX2 R134, R134 ;  /* 0x0000008600867308 */ /* 0x000e620000000800 */
[----:B------:R-:W-:Y:S01]  /*14010*/  FADD.FTZ R5, R145, R6 ;  /* 0x0000000691057221 */ /* 0x000fe20000010000 */
[----:B------:R-:W-:-:S06]  /*14020*/  FFMA.FTZ R143, R46, UR41, -R48 ;  /* 0x000000292e8f7c23 */ /* 0x000fcc0008010830 */
[----:B------:R-:W1:Y:S01]  /*14030*/  MUFU.EX2 R31, R31 ;  /* 0x0000001f001f7308 */ /* 0x000e620000000800 */
[----:B---3--:R-:W-:Y:S01]  /*14040*/  FADD.FTZ R39, R132, R39 ;  /* 0x0000002784277221 */ /* 0x008fe20000010000 */
[----:B------:R3:W-:Y:S06]  /*14050*/  @!P1 SYNCS.ARRIVE.TRANS64.RED.A1T0 RZ, [R34+URZ], RZ ;  /* 0x000000ff22ff99a7 */ /* 0x0007ec000810043f */
[----:B------:R-:W2:Y:S01]  /*14060*/  MUFU.EX2 R33, R61 ;  /* 0x0000003d00217308 */ /* 0x000ea20000000800 */
[----:B----4-:R-:W-:Y:S01]  /*14070*/  FADD.FTZ R6, R30, R5 ;  /* 0x000000051e067221 */ /* 0x010fe20000010000 */
[----:B---3--:R-:W-:-:S06]  /*14080*/  FFMA.FTZ R34, R47, UR41, -R48 ;  /* 0x000000292f227c23 */ /* 0x008fcc0008010830 */
[----:B------:R-:W3:Y:S01]  /*14090*/  MUFU.EX2 R141, R141 ;  /* 0x0000008d008d7308 */ /* 0x000ee20000000800 */
[----:B0-----:R-:W-:Y:S01]  /*140a0*/  FADD.FTZ R39, R32, R39 ;  /* 0x0000002720277221 */ /* 0x001fe20000010000 */
[----:B-----5:R-:W-:-:S06]  /*140b0*/  FADD.FTZ R6, R147, R6 ;  /* 0x0000000693067221 */ /* 0x020fcc0000010000 */
[----:B------:R-:W0:Y:S01]  /*140c0*/  MUFU.EX2 R128, R128 ;  /* 0x0000008000807308 */ /* 0x000e220000000800 */
[----:B------:R-:W-:-:S07]  /*140d0*/  FFMA.FTZ R137, R50, UR41, -R48 ;  /* 0x0000002932897c23 */ /* 0x000fce0008010830 */
[----:B------:R-:W4:Y:S01]  /*140e0*/  MUFU.EX2 R21, R21 ;  /* 0x0000001500157308 */ /* 0x000f220000000800 */
[----:B-1----:R-:W-:Y:S01]  /*140f0*/  FADD.FTZ R38, R134, R39 ;  /* 0x0000002786267221 */ /* 0x002fe20000010000 */
[----:B------:R-:W-:-:S06]  /*14100*/  FADD.FTZ R6, R31, R6 ;  /* 0x000000061f067221 */ /* 0x000fcc0000010000 */
[----:B------:R-:W1:Y:S01]  /*14110*/  MUFU.EX2 R36, R36 ;  /* 0x0000002400247308 */ /* 0x000e620000000800 */
[----:B------:R-:W-:-:S07]  /*14120*/  FFMA.FTZ R35, R51, UR41, -R48 ;  /* 0x0000002933237c23 */ /* 0x000fce0008010830 */
[----:B------:R-:W5:Y:S01]  /*14130*/  MUFU.EX2 R143, R143 ;  /* 0x0000008f008f7308 */ /* 0x000f620000000800 */
[----:B--2---:R-:W-:Y:S01]  /*14140*/  FADD.FTZ R39, R33, R38 ;  /* 0x0000002621277221 */ /* 0x004fe20000010000 */
[----:B---3--:R-:W-:-:S06]  /*14150*/  FADD.FTZ R6, R141, R6 ;  /* 0x000000068d067221 */ /* 0x008fcc0000010000 */
[----:B------:R-:W2:Y:S01]  /*14160*/  MUFU.EX2 R130, R130 ;  /* 0x0000008200827308 */ /* 0x000ea20000000800 */
[----:B------:R-:W-:-:S07]  /*14170*/  FFMA.FTZ R139, R54, UR41, -R48 ;  /* 0x00000029368b7c23 */ /* 0x000fce0008010830 */
[----:B------:R-:W3:Y:S01]  /*14180*/  MUFU.EX2 R34, R34 ;  /* 0x0000002200227308 */ /* 0x000ee20000000800 */
[----:B0-----:R-:W-:Y:S01]  /*14190*/  FADD.FTZ R39, R128, R39 ;  /* 0x0000002780277221 */ /* 0x001fe20000010000 */
[----:B----4-:R-:W-:-:S06]  /*141a0*/  FADD.FTZ R6, R21, R6 ;  /* 0x0000000615067221 */ /* 0x010fcc0000010000 */
[----:B------:R-:W0:Y:S08]  /*141b0*/  MUFU.EX2 R37, R37 ;  /* 0x0000002500257308 */ /* 0x000e300000000800 */
[----:B------:R-:W4:Y:S01]  /*141c0*/  MUFU.EX2 R137, R137 ;  /* 0x0000008900897308 */ /* 0x000f220000000800 */
[----:B------:R-:W-:Y:S01]  /*141d0*/  FFMA.FTZ R55, R55, UR41, -R48 ;  /* 0x0000002937377c23 */ /* 0x000fe20008010830 */
[----:B-1----:R-:W-:Y:S01]  /*141e0*/  FADD.FTZ R39, R36, R39 ;  /* 0x0000002724277221 */ /* 0x002fe20000010000 */
[----:B------:R-:W-:-:S05]  /*141f0*/  F2FP.BF16.F32.PACK_AB R146, R15, R146 ;  /* 0x000000920f92723e */ /* 0x000fca00000010ff */
[----:B------:R-:W1:Y:S01]  /*14200*/  MUFU.EX2 R124, R124 ;  /* 0x0000007c007c7308 */ /* 0x000e620000000800 */
[----:B-----5:R-:W-:Y:S01]  /*14210*/  FADD.FTZ R15, R143, R6 ;  /* 0x000000068f0f7221 */ /* 0x020fe20000010000 */
[----:B------:R-:W-:-:S06]  /*14220*/  FFMA.FTZ R133, R58, UR41, -R48 ;  /* 0x000000293a857c23 */ /* 0x000fcc0008010830 */
[----:B------:R-:W5:Y:S01]  /*14230*/  MUFU.EX2 R35, R35 ;  /* 0x0000002300237308 */ /* 0x000f620000000800 */
[----:B------:R-:W-:Y:S01]  /*14240*/  F2FP.BF16.F32.PACK_AB R148, R10, R148 ;  /* 0x000000940a94723e */ /* 0x000fe200000010ff */
[----:B--2---:R-:W-:-:S06]  /*14250*/  FADD.FTZ R38, R130, R39 ;  /* 0x0000002782267221 */ /* 0x004fcc0000010000 */
[----:B------:R-:W2:Y:S01]  /*14260*/  MUFU.EX2 R40, R73 ;  /* 0x0000004900287308 */ /* 0x000ea20000000800 */
[----:B---3--:R-:W-:-:S07]  /*14270*/  FADD.FTZ R6, R34, R15 ;  /* 0x0000000f22067221 */ /* 0x008fce0000010000 */
[----:B------:R-:W3:Y:S01]  /*14280*/  MUFU.EX2 R139, R139 ;  /* 0x0000008b008b7308 */ /* 0x000ee20000000800 */
[----:B------:R-:W-:Y:S01]  /*14290*/  FFMA.FTZ R59, R59, UR41, -R48 ;  /* 0x000000293b3b7c23 */ /* 0x000fe20008010830 */
[----:B0-----:R-:W-:-:S06]  /*142a0*/  FADD.FTZ R15, R37, R38 ;  /* 0x00000026250f7221 */ /* 0x001fcc0000010000 */
[----:B------:R-:W0:Y:S01]  /*142b0*/  MUFU.EX2 R126, R126 ;  /* 0x0000007e007e7308 */ /* 0x000e220000000800 */
[----:B----4-:R-:W-:Y:S01]  /*142c0*/  FADD.FTZ R6, R137, R6 ;  /* 0x0000000689067221 */ /* 0x010fe20000010000 */
[----:B------:R-:W-:-:S06]  /*142d0*/  FFMA.FTZ R135, R62, UR41, -R48 ;  /* 0x000000293e877c23 */ /* 0x000fcc0008010830 */
[----:B------:R-:W4:Y:S01]  /*142e0*/  MUFU.EX2 R10, R55 ;  /* 0x00000037000a7308 */ /* 0x000f220000000800 */
[----:B------:R-:W-:Y:S01]  /*142f0*/  F2FP.BF16.F32.PACK_AB R150, R11, R150 ;  /* 0x000000960b96723e */ /* 0x000fe200000010ff */
[----:B-1----:R-:W-:-:S06]  /*14300*/  FADD.FTZ R15, R124, R15 ;  /* 0x0000000f7c0f7221 */ /* 0x002fcc0000010000 */
[----:B------:R-:W1:Y:S01]  /*14310*/  MUFU.EX2 R41, R41 ;  /* 0x0000002900297308 */ /* 0x000e620000000800 */
[----:B-----5:R-:W-:-:S07]  /*14320*/  FADD.FTZ R6, R35, R6 ;  /* 0x0000000623067221 */ /* 0x020fce0000010000 */
[----:B------:R-:W5:Y:S01]  /*14330*/  MUFU.EX2 R133, R133 ;  /* 0x0000008500857308 */ /* 0x000f620000000800 */
[----:B------:R-:W-:Y:S01]  /*14340*/  F2FP.BF16.F32.PACK_AB R142, R25, R142 ;  /* 0x0000008e198e723e */ /* 0x000fe200000010ff */
[----:B------:R-:W-:Y:S01]  /*14350*/  FFMA.FTZ R63, R63, UR41, -R48 ;  /* 0x000000293f3f7c23 */ /* 0x000fe20008010830 */
[----:B--2---:R-:W-:-:S05]  /*14360*/  FADD.FTZ R25, R40, R15 ;  /* 0x0000000f28197221 */ /* 0x004fca0000010000 */
[----:B------:R-:W2:Y:S01]  /*14370*/  MUFU.EX2 R120, R120 ;  /* 0x0000007800787308 */ /* 0x000ea20000000800 */
[----:B---3--:R-:W-:Y:S01]  /*14380*/  FADD.FTZ R15, R139, R6 ;  /* 0x000000068b0f7221 */ /* 0x008fe20000010000 */
[----:B------:R-:W-:-:S06]  /*14390*/  FFMA.FTZ R129, R66, UR41, -R48 ;  /* 0x0000002942817c23 */ /* 0x000fcc0008010830 */
[----:B------:R-:W3:Y:S01]  /*143a0*/  MUFU.EX2 R11, R59 ;  /* 0x0000003b000b7308 */ /* 0x000ee20000000800 */
[----:B------:R-:W-:Y:S01]  /*143b0*/  F2FP.BF16.F32.PACK_AB R140, R24, R140 ;  /* 0x0000008c188c723e */ /* 0x000fe200000010ff */
[----:B0-----:R-:W-:-:S06]  /*143c0*/  FADD.FTZ R24, R126, R25 ;  /* 0x000000197e187221 */ /* 0x001fcc0000010000 */
[----:B------:R-:W0:Y:S01]  /*143d0*/  MUFU.EX2 R44, R44 ;  /* 0x0000002c002c7308 */ /* 0x000e220000000800 */
[----:B----4-:R-:W-:-:S07]  /*143e0*/  FADD.FTZ R6, R10, R15 ;  /* 0x0000000f0a067221 */ /* 0x010fce0000010000 */
[----:B------:R-:W4:Y:S01]  /*143f0*/  MUFU.EX2 R135, R135 ;  /* 0x0000008700877308 */ /* 0x000f220000000800 */
[----:B------:R-:W-:Y:S01]  /*14400*/  FFMA.FTZ R67, R67, UR41, -R48 ;  /* 0x0000002943437c23 */ /* 0x000fe20008010830 */
[----:B-1----:R-:W-:Y:S01]  /*14410*/  FADD.FTZ R15, R41, R24 ;  /* 0x00000018290f7221 */ /* 0x002fe20000010000 */
[----:B-----5:R-:W-:-:S05]  /*14420*/  FADD.FTZ R6, R133, R6 ;  /* 0x0000000685067221 */ /* 0x020fca0000010000 */
[----:B------:R-:W1:Y:S01]  /*14430*/  MUFU.EX2 R14, R63 ;  /* 0x0000003f000e7308 */ /* 0x000e620000000800 */
[----:B------:R-:W-:Y:S01]  /*14440*/  FFMA.FTZ R131, R70, UR41, -R48 ;  /* 0x0000002946837c23 */ /* 0x000fe20008010830 */
[----:B--2---:R-:W-:Y:S01]  /*14450*/  FADD.FTZ R15, R120, R15 ;  /* 0x0000000f780f7221 */ /* 0x004fe20000010000 */
[----:B---3--:R-:W-:-:S05]  /*14460*/  FADD.FTZ R6, R11, R6 ;  /* 0x000000060b067221 */ /* 0x008fca0000010000 */
[----:B------:R-:W2:Y:S01]  /*14470*/  MUFU.EX2 R129, R129 ;  /* 0x0000008100817308 */ /* 0x000ea20000000800 */
[----:B------:R-:W-:Y:S01]  /*14480*/  FFMA.FTZ R71, R71, UR41, -R48 ;  /* 0x0000002947477c23 */ /* 0x000fe20008010830 */
[----:B0-----:R-:W-:Y:S01]  /*14490*/  FADD.FTZ R25, R44, R15 ;  /* 0x0000000f2c197221 */ /* 0x001fe20000010000 */
[----:B----4-:R-:W-:-:S05]  /*144a0*/  FADD.FTZ R15, R135, R6 ;  /* 0x00000006870f7221 */ /* 0x010fca0000010000 */
[----:B------:R-:W0:Y:S01]  /*144b0*/  MUFU.EX2 R5, R67 ;  /* 0x0000004300057308 */ /* 0x000e220000000800 */
[----:B------:R-:W-:Y:S01]  /*144c0*/  FFMA.FTZ R74, R74, UR41, -R48 ;  /* 0x000000294a4a7c23 */ /* 0x000fe20008010830 */
[----:B-1----:R-:W-:-:S06]  /*144d0*/  FADD.FTZ R24, R14, R15 ;  /* 0x0000000f0e187221 */ /* 0x002fcc0000010000 */
[----:B------:R-:W1:Y:S01]  /*144e0*/  MUFU.EX2 R131, R131 ;  /* 0x0000008300837308 */ /* 0x000e620000000800 */
[----:B------:R-:W-:Y:S01]  /*144f0*/  FFMA.FTZ R75, R75, UR41, -R48 ;  /* 0x000000294b4b7c23 */ /* 0x000fe20008010830 */
[----:B--2---:R-:W-:-:S06]  /*14500*/  FADD.FTZ R24, R129, R24 ;  /* 0x0000001881187221 */ /* 0x004fcc0000010000 */
[----:B------:R-:W2:Y:S01]  /*14510*/  MUFU.EX2 R71, R71 ;  /* 0x0000004700477308 */ /* 0x000ea20000000800 */
[----:B------:R-:W-:Y:S01]  /*14520*/  FFMA.FTZ R78, R78, UR41, -R48 ;  /* 0x000000294e4e7c23 */ /* 0x000fe20008010830 */
[----:B0-----:R-:W-:-:S06]  /*14530*/  FADD.FTZ R24, R5, R24 ;  /* 0x0000001805187221 */ /* 0x001fcc0000010000 */
        /* <DEDUP_REMOVED lines=14> */
[-C--:B------:R-:W-:Y:S01]  /*14620*/  FMUL.FTZ R88, R88, R20.reuse ;  /* 0x0000001458587220 */ /* 0x080fe20000410000 */
[-C--:B------:R-:W-:Y:S01]  /*14630*/  FMUL.FTZ R89, R89, R20.reuse ;  /* 0x0000001459597220 */ /* 0x080fe20000410000 */
[----:B------:R-:W-:-:S04]  /*14640*/  FMUL.FTZ R92, R92, R20 ;  /* 0x000000145c5c7220 */ /* 0x000fc80000410000 */
        /* <DEDUP_REMOVED lines=9> */
[-C--:B------:R-:W-:Y:S01]  /*146e0*/  FMUL.FTZ R108, R108, R20.reuse ;  /* 0x000000146c6c7220 */ /* 0x080fe20000410000 */
[-C--:B------:R-:W-:Y:S01]  /*146f0*/  FMUL.FTZ R109, R109, R20.reuse ;  /* 0x000000146d6d7220 */ /* 0x080fe20000410000 */
[-C--:B------:R-:W-:Y:S01]  /*14700*/  FMUL.FTZ R112, R112, R20.reuse ;  /* 0x0000001470707220 */ /* 0x080fe20000410000 */
[-C--:B------:R-:W-:Y:S01]  /*14710*/  FMUL.FTZ R113, R113, R20.reuse ;  /* 0x0000001471717220 */ /* 0x080fe20000410000 */
[-C--:B------:R-:W-:Y:S01]  /*14720*/  FMUL.FTZ R116, R116, R20.reuse ;  /* 0x0000001474747220 */ /* 0x080fe20000410000 */
[----:B------:R-:W-:Y:S01]  /*14730*/  FMUL.FTZ R117, R117, R20 ;  /* 0x0000001475757220 */ /* 0x000fe20000410000 */
[----:B--2---:R-:W-:Y:S01]  /*14740*/  FADD.FTZ R20, R78, R15 ;  /* 0x0000000f4e147221 */ /* 0x004fe20000010000 */
[----:B------:R-:W2:Y:S01]  /*14750*/  MUFU.EX2 R86, R86 ;  /* 0x0000005600567308 */ /* 0x000ea20000000800 */
[----:B------:R-:W-:-:S02]  /*14760*/  ISETP.GT.AND P2, PT, R4, R49, PT ;  /* 0x000000310400720c */ /* 0x000fc40003f44270 */
[----:B0-----:R-:W-:-:S05]  /*14770*/  FADD.FTZ R15, R79, R20 ;  /* 0x000000144f0f7221 */ /* 0x001fca0000010000 */
[----:B------:R-:W0:Y:S01]  /*14780*/  MUFU.EX2 R45, R85 ;  /* 0x00000055002d7308 */ /* 0x000e220000000800 */
[----:B-1----:R-:W-:-:S07]  /*14790*/  FADD.FTZ R20, R82, R15 ;  /* 0x0000000f52147221 */ /* 0x002fce0000010000 */
[----:B------:R-:W1:Y:S01]  /*147a0*/  MUFU.EX2 R48, R48 ;  /* 0x0000003000307308 */ /* 0x000e620000000800 */
[----:B------:R-:W-:Y:S01]  /*147b0*/  F2FP.BF16.F32.PACK_AB R133, R11, R133 ;  /* 0x000000850b85723e */ /* 0x000fe200000010ff */
[----:B---3--:R-:W-:Y:S01]  /*147c0*/  FADD.FTZ R11, R83, R20 ;  /* 0x00000014530b7221 */ /* 0x008fe20000010000 */
[----:B----4-:R-:W-:-:S03]  /*147d0*/  FADD.FTZ R6, R122, R25 ;  /* 0x000000197a067221 */ /* 0x010fc60000010000 */
[----:B--2---:R-:W-:Y:S01]  /*147e0*/  FADD.FTZ R11, R86, R11 ;  /* 0x0000000b560b7221 */ /* 0x004fe20000010000 */
        /* <DEDUP_REMOVED lines=20> */
[----:B0-----:R-:W-:Y:S01]  /*14930*/  FADD.FTZ R6, R45, R6 ;  /* 0x000000062d067221 */ /* 0x001fe20000010000 */
[----:B------:R-:W-:Y:S01]  /*14940*/  F2FP.BF16.F32.PACK_AB R138, R29, R138 ;  /* 0x0000008a1d8a723e */ /* 0x000fe200000010ff */
[----:B-1----:R-:W-:Y:S01]  /*14950*/  FADD.FTZ R5, R48, R11 ;  /* 0x0000000b30057221 */ /* 0x002fe20000010000 */
[----:B------:R-:W-:Y:S01]  /*14960*/  F2FP.BF16.F32.PACK_AB R132, R32, R132 ;  /* 0x000000842084723e */ /* 0x000fe200000010ff */
[----:B------:R-:W-:Y:S01]  /*14970*/  VIADD R4, R4, 0xffffffff ;  /* 0xffffffff04047836 */ /* 0x000fe20000000000 */
        /* <DEDUP_REMOVED lines=23> */
[----:B------:R-:W-:Y:S06]  /*14af0*/  @P2 BRA `(.L_x_14153) ;  /* 0xffffffd000202947 */ /* 0x000fec000383ffff */
.L_x_14135:
[----:B------:R-:W-:Y:S05]  /*14b00*/  WARPSYNC.ALL ;  /* 0x0000000000007948 */ /* 0x000fea0003800000 */
[----:B------:R-:W-:Y:S06]  /*14b10*/  BAR.ARV 0x8, 0x200 ;  /* 0x0208000000007b1d */ /* 0x000fec0000002000 */
[----:B------:R-:W-:Y:S05]  /*14b20*/  @!P0 BRA `(.L_x_14154) ;  /* 0x0000000000048947 */ /* 0x000fea0003800000 */
[----:B------:R-:W-:Y:S01]  /*14b30*/  BPT.TRAP 0x1 ;  /* 0x000000040000795c */ /* 0x000fe20000300000 */
.L_x_14154:
[----:B------:R-:W-:Y:S01]  /*14b40*/  IMAD R11, R16, 0x8, R2 ;  /* 0x00000008100b7824 */ /* 0x000fe200078e0202 */
[----:B------:R-:W-:-:S04]  /*14b50*/  SHF.L.U32 R4, R23, 0x1f, RZ ;  /* 0x0000001f17047819 */ /* 0x000fc800000006ff */
[----:B------:R0:W1:Y:S01]  /*14b60*/  SYNCS.PHASECHK.TRANS64.TRYWAIT P2, [R11+URZ+0x16850], R4 ;  /* 0x016850040b0075a7 */ /* 0x000062000804017f */
[----:B------:R-:W-:Y:S05]  /*14b70*/  @!P0 BRA `(.L_x_14155) ;  /* 0x0000000000048947 */ /* 0x000fea0003800000 */
[----:B------:R-:W-:Y:S01]  /*14b80*/  BPT.TRAP 0x1 ;  /* 0x000000040000795c */ /* 0x000fe20000300000 */
.L_x_14155:
[----:B------:R-:W-:-:S05]  /*14b90*/  VIADD R2, R2, 0x400 ;  /* 0x0000040002027836 */ /* 0x000fca0000000000 */
[----:B------:R-:W-:-:S04]  /*14ba0*/  SHF.R.U32.HI R2, RZ, 0x4, R2 ;  /* 0x00000004ff027819 */ /* 0x000fc80000011602 */
[----:B------:R-:W-:Y:S01]  /*14bb0*/  LOP3.LUT R9, R2, 0x3fff, RZ, 0xc0, !PT ;  /* 0x00003fff02097812 */ /* 0x000fe200078ec0ff */
[----:B-1----:R-:W-:Y:S06]  /*14bc0*/  @P2 BRA `(.L_x_14156) ;  /* 0x0000000000082947 */ /* 0x002fec0003800000 */
[----:B------:R-:W1:Y:S02]  /*14bd0*/  SYNCS.PHASECHK.TRANS64.TRYWAIT P0, [R11+URZ+0x16850], R4 ;  /* 0x016850040b0075a7 */ /* 0x000e64000800017f */
[----:B-1----:R-:W-:Y:S05]  /*14be0*/  @!P0 BRA `(.L_x_14157) ;  /* 0x0000009c00348947 */ /* 0x002fea0003800000 */
.L_x_14156:
[----:B------:R-:W-:Y:S01]  /*14bf0*/  IMAD R8, R16, 0x400, R9 ;  /* 0x0000040010087824 */ /* 0x000fe200078e0209 */
[----:B------:R-:W2:Y:S01]  /*14c00*/  LDL.LU R24, [R1+0x48] ;  /* 0x0000480001187983 */ /* 0x000ea20000300800 */
[----:B------:R-:W-:Y:S01]  /*14c10*/  IMAD.MOV.U32 R9, RZ, RZ, 0x40000040 ;  /* 0x40000040ff097424 */ /* 0x000fe200078e00ff */
[----:B------:R-:W-:Y:S05]  /*14c20*/  WARPSYNC.ALL ;  /* 0x0000000000007948 */ /* 0x000fea0003800000 */
[C---:B------:R-:W-:Y:S01]  /*14c30*/  R2UR UR6, R8.reuse ;  /* 0x00000000080672ca */ /* 0x040fe200000e0000 */
[----:B------:R-:W-:Y:S01]  /*14c40*/  WARPGROUP.ARRIVE ;  /* 0x00000000000079c5 */ /* 0x000fe20000000000 */
[----:B------:R-:W-:Y:S01]  /*14c50*/  R2UR UR7, R9 ;  /* 0x00000000090772ca */ /* 0x000fe200000e0000 */
[----:B------:R-:W-:Y:S01]  /*14c60*/  VIADD R12, R8, 0x80 ;  /* 0x00000080080c7836 */ /* 0x000fe20000000000 */
[----:B------:R-:W0:Y:S01]  /*14c70*/  SHFL.BFLY PT, R2, R5, 0x2, 0x1f ;  /* 0x0c401f0005027f89 */ /* 0x000e2200000e0000 */
[----:B------:R-:W-:Y:S01]  /*14c80*/  IMAD.MOV.U32 R13, RZ, RZ, 0x40000040 ;  /* 0x40000040ff0d7424 */ /* 0x000fe200078e00ff */
[----:B------:R-:W-:Y:S01]  /*14c90*/  CS2R R14, SRZ ;  /* 0x00000000000e7805 */ /* 0x000fe2000001ff00 */
[----:B------:R-:W-:Y:S01]  /*14ca0*/  IMAD.MOV.U32 R9, RZ, RZ, 0x40000040 ;  /* 0x40000040ff097424 */ /* 0x000fe200078e00ff */
[----:B------:R-:W3:Y:S01]  /*14cb0*/  SHFL.BFLY PT, R7, R6, 0x2, 0x1f ;  /* 0x0c401f0006077f89 */ /* 0x000ee200000e0000 */
[----:B------:R-:W-:-:S02]  /*14cc0*/  VIADD R16, R16, 0x1 ;  /* 0x0000000110107836 */ /* 0x000fc40000000000 */
[----:B------:R-:W-:Y:S02]  /*14cd0*/  IMAD.U32 R10, RZ, RZ, UR41 ;  /* 0x00000029ff0a7e24 */ /* 0x000fe4000f8e00ff */
[----:B------:R-:W-:Y:S01]  /*14ce0*/  IMAD.MOV.U32 R20, RZ, RZ, -0x800000 ;  /* 0xff800000ff147424 */ /* 0x000fe200078e00ff */
[----:B------:R-:W-:Y:S01]  /*14cf0*/  ISETP.NE.AND P2, PT, R16, 0x2, PT ;  /* 0x000000021000780c */ /* 0x000fe20003f45270 */
[----:B------:R-:W-:Y:S01]  /*14d00*/  HGMMA.64x64x16.F32.BF16 R88, R148, gdesc[UR4].tnspB, R88, gsb0 ;  /* 0x40e0000494587df0 */ /* 0x000fe20008001858 */
[----:B------:R-:W-:Y:S01]  /*14d10*/  R2UR UR6, R12 ;  /* 0x000000000c0672ca */ /* 0x000fe200000e0000 */
[----:B------:R-:W-:Y:S01]  /*14d20*/  VIADD R12, R8, 0x100 ;  /* 0x00000100080c7836 */ /* 0x000fe20000000000 */
[----:B------:R-:W-:Y:S01]  /*14d30*/  R2UR UR7, R13 ;  /* 0x000000000d0772ca */ /* 0x000fe200000e0000 */
[----:B------:R-:W-:Y:S01]  /*14d40*/  IMAD.MOV.U32 R13, RZ, RZ, 0x40000040 ;  /* 0x40000040ff0d7424 */ /* 0x000fe200078e00ff */
[----:B------:R-:W-:Y:S01]  /*14d50*/  SEL R16, R16, RZ, P2 ;  /* 0x000000ff10107207 */ /* 0x000fe20001000000 */
[----:B------:R-:W-:-:S02]  /*14d60*/  IMAD.MOV.U32 R21, RZ, RZ, -0x800000 ;  /* 0xff800000ff157424 */ /* 0x000fc400078e00ff */
[----:B01----:R-:W-:Y:S01]  /*14d70*/  FADD.FTZ R4, R2, R5 ;  /* 0x0000000502047221 */ /* 0x003fe20000010000 */
[----:B---3--:R-:W-:-:S05]  /*14d80*/  FADD.FTZ R7, R7, R6 ;  /* 0x0000000607077221 */ /* 0x008fca0000010000 */
[----:B------:R-:W0:Y:S01]  /*14d90*/  SHFL.BFLY PT, R2, R7, 0x1, 0x1f ;  /* 0x0c201f0007027f89 */ /* 0x000e2200000e0000 */
[----:B------:R-:W-:Y:S02]  /*14da0*/  WARPGROUP.DEPBAR.LE gsb0, 0x0 ;  /* 0x00008000000079c5 */ /* 0x000fe40000010000 */
[----:B------:R-:W-:-:S06]  /*14db0*/  WARPGROUP.ARRIVE ;  /* 0x00000000000079c5 */ /* 0x000fcc0000000000 */
[----:B------:R-:W-:Y:S01]  /*14dc0*/  HGMMA.64x64x16.F32.BF16 R88, R144, gdesc[UR4].tnspB, R88, gsb0 ;  /* 0x40e0000490587df0 */ /* 0x000fe20008001858 */
[----:B------:R-:W-:Y:S01]  /*14dd0*/  R2UR UR6, R12 ;  /* 0x000000000c0672ca */ /* 0x000fe200000e0000 */
[----:B------:R-:W-:Y:S01]  /*14de0*/  VIADD R12, R8, 0x180 ;  /* 0x00000180080c7836 */ /* 0x000fe20000000000 */
[----:B------:R-:W-:Y:S01]  /*14df0*/  R2UR UR7, R13 ;  /* 0x000000000d0772ca */ /* 0x000fe200000e0000 */
[----:B------:R-:W-:Y:S01]  /*14e00*/  IMAD.MOV.U32 R13, RZ, RZ, 0x40000040 ;  /* 0x40000040ff0d7424 */ /* 0x000fe200078e00ff */
[----:B------:R-:W-:Y:S02]  /*14e10*/  WARPGROUP.DEPBAR.LE gsb0, 0x0 ;  /* 0x00008000000079c5 */ /* 0x000fe40000010000 */
[----:B------:R-:W-:-:S09]  /*14e20*/  WARPGROUP.ARRIVE ;  /* 0x00000000000079c5 */ /* 0x000fd20000000000 */
        /* <DEDUP_REMOVED lines=16> */
[----:B------:R-:W-:Y:S01]  /*14f30*/  HGMMA.64x64x16.F32.BF16 R88, R132, gdesc[UR4].tnspB, R88, gsb0 ;  /* 0x40e0000484587df0 */ /* 0x000fe20008001858 */
[----:B------:R-:W-:Y:S01]  /*14f40*/  R2UR UR6, R12 ;  /* 0x000000000c0672ca */ /* 0x000fe200000e0000 */
[C---:B------:R-:W-:Y:S01]  /*14f50*/  VIADD R12, R8.reuse, 0x300 ;  /* 0x00000300080c7836 */ /* 0x040fe20000000000 */
[----:B------:R-:W-:Y:S01]  /*14f60*/  R2UR UR7, R13 ;  /* 0x000000000d0772ca */ /* 0x000fe200000e0000 */
[----:B------:R-:W-:Y:S02]  /*14f70*/  IMAD.MOV.U32 R13, RZ, RZ, 0x40000040 ;  /* 0x40000040ff0d7424 */ /* 0x000fe400078e00ff */
[----:B------:R-:W-:Y:S01]  /*14f80*/  VIADD R8, R8, 0x380 ;  /* 0x0000038008087836 */ /* 0x000fe20000000000 */
[----:B------:R-:W-:Y:S02]  /*14f90*/  WARPGROUP.DEPBAR.LE gsb0, 0x0 ;  /* 0x00008000000079c5 */ /* 0x000fe40000010000 */
[----:B------:R-:W-:-:S07]  /*14fa0*/  WARPGROUP.ARRIVE ;  /* 0x00000000000079c5 */ /* 0x000fce0000000000 */
[----:B------:R-:W-:Y:S01]  /*14fb0*/  HGMMA.64x64x16.F32.BF16 R88, R128, gdesc[UR4].tnspB, R88, gsb0 ;  /* 0x40e0000480587df0 */ /* 0x000fe20008001858 */
[----:B------:R-:W-:Y:S02]  /*14fc0*/  R2UR UR6, R12 ;  /* 0x000000000c0672ca */ /* 0x000fe400000e0000 */
[----:B------:R-:W-:Y:S01]  /*14fd0*/  R2UR UR7, R13 ;  /* 0x000000000d0772ca */ /* 0x000fe200000e0000 */
[----:B------:R-:W-:Y:S02]  /*14fe0*/  WARPGROUP.DEPBAR.LE gsb0, 0x0 ;  /* 0x00008000000079c5 */ /* 0x000fe40000010000 */
[----:B------:R-:W-:-:S10]  /*14ff0*/  WARPGROUP.ARRIVE ;  /* 0x00000000000079c5 */ /* 0x000fd40000000000 */
[----:B------:R-:W-:Y:S01]  /*15000*/  HGMMA.64x64x16.F32.BF16 R88, R124, gdesc[UR4].tnspB, R88, gsb0 ;  /* 0x40e000047c587df0 */ /* 0x000fe20008001858 */
[----:B------:R-:W-:Y:S01]  /*15010*/  R2UR UR6, R8 ;  /* 0x00000000080672ca */ /* 0x000fe200000e0000 */
[----:B0-----:R-:W-:Y:S01]  /*15020*/  FADD.FTZ R8, R7, R2 ;  /* 0x0000000207087221 */ /* 0x001fe20000010000 */
[----:B------:R-:W-:Y:S02]  /*15030*/  R2UR UR7, R9 ;  /* 0x00000000090772ca */ /* 0x000fe400000e0000 */
[----:B------:R-:W0:Y:S01]  /*15040*/  SHFL.BFLY PT, R9, R4, 0x1, 0x1f ;  /* 0x0c201f0004097f89 */ /* 0x000e2200000e0000 */
[----:B------:R-:W-:Y:S02]  /*15050*/  SEL R2, RZ, 0x1, P2 ;  /* 0x00000001ff027807 */ /* 0x000fe40001000000 */
[----:B------:R-:W-:Y:S02]  /*15060*/  FSETP.NE.FTZ.AND P0, PT, R8, RZ, PT ;  /* 0x000000ff0800720b */ /* 0x000fe40003f15000 */
[----:B------:R-:W-:Y:S01]  /*15070*/  LOP3.LUT R23, R23, R2, RZ, 0x3c, !PT ;  /* 0x0000000217177212 */ /* 0x000fe200078e3cff */
[----:B------:R-:W-:-:S10]  /*15080*/  IMAD.U32 R2, RZ, RZ, UR41 ;  /* 0x00000029ff027e24 */ /* 0x000fd4000f8e00ff */
[----:B------:R-:W1:Y:S01]  /*15090*/  @P0 MUFU.LG2 R5, R8 ;  /* 0x0000000800050308 */ /* 0x000e620000000c00 */
[----:B------:R-:W-:Y:S01]  /*150a0*/  @P0 FMUL.FTZ R2, R2, 0.69314718246459960938 ;  /* 0x3f31721802020820 */ /* 0x000fe20000410000 */
[----:B0-----:R-:W-:Y:S01]  /*150b0*/  FADD.FTZ R9, R4, R9 ;  /* 0x0000000904097221 */ /* 0x001fe20000010000 */
[----:B------:R-:W-:-:S05]  /*150c0*/  @!P1 VIADD R4, R11, 0x16860 ;  /* 0x000168600b049836 */ /* 0x000fca0000000000 */
[----:B------:R-:W-:Y:S01]  /*150d0*/  @P0 MUFU.RCP R14, R8 ;  /* 0x00000008000e0308 */ /* 0x000fe20000001000 */
[----:B------:R-:W-:Y:S02]  /*150e0*/  FSETP.NE.FTZ.AND P3, PT, R9, RZ, PT ;  /* 0x000000ff0900720b */ /* 0x000fe40003f75000 */
[----:B------:R-:W-:Y:S01]  /*150f0*/  @!P1 PRMT R4, RZ, 0x654, R4 ;  /* 0x00000654ff049816 */ /* 0x000fe20000000004 */
[----:B-1----:R-:W-:-:S04]  /*15100*/  @P0 FMUL.FTZ R5, R5, 0.69314718246459960938 ;  /* 0x3f31721805050820 */ /* 0x002fc80000410000 */
[----:B------:R-:W-:Y:S01]  /*15110*/  @P0 FFMA.FTZ R21, R2, R3, R5 ;  /* 0x0000000302150223 */ /* 0x000fe20000010005 */
[----:B------:R-:W-:-:S05]  /*15120*/  PLOP3.LUT P0, PT, PT, PT, PT, 0x8, 0x0 ;  /* 0x000000000000781c */ /* 0x000fca0003f0e170 */
[----:B------:R-:W0:Y:S01]  /*15130*/  @P3 MUFU.LG2 R6, R9 ;  /* 0x0000000900063308 */ /* 0x000e220000000c00 */
[----:B------:R-:W-:-:S07]  /*15140*/  @P3 FMUL.FTZ R10, R10, 0.69314718246459960938 ;  /* 0x3f3172180a0a3820 */ /* 0x000fce0000410000 */
[----:B------:R-:W1:Y:S01]  /*15150*/  @P3 MUFU.RCP R15, R9 ;  /* 0x00000009000f3308 */ /* 0x000e620000001000 */
[----:B0-----:R-:W-:-:S04]  /*15160*/  @P3 FMUL.FTZ R7, R6, 0.69314718246459960938 ;  /* 0x3f31721806073820 */ /* 0x001fc80000410000 */
[----:B------:R-:W-:Y:S01]  /*15170*/  @P3 FFMA.FTZ R20, R10, R0, R7 ;  /* 0x000000000a143223 */ /* 0x000fe20000010007 */
[----:B------:R-:W-:Y:S02]  /*15180*/  WARPGROUP.DEPBAR.LE gsb0, 0x0 ;  /* 0x00008000000079c5 */ /* 0x000fe40000010000 */
[----:B------:R-:W-:-:S06]  /*15190*/  WARPGROUP.ARRIVE ;  /* 0x00000000000079c5 */ /* 0x000fcc0000000000 */
[----:B------:R-:W-:Y:S03]  /*151a0*/  HGMMA.64x64x16.F32.BF16 R88, R120, gdesc[UR4].tnspB, R88, gsb0 ;  /* 0x40e0000478587df0 */ /* 0x000fe60008001858 */
        /* <DEDUP_REMOVED lines=33> */
[----:B0-----:R-:W-:-:S07]  /*153c0*/  FMUL.FTZ R15, R119, R15 ;  /* 0x0000000f770f7220 */ /* 0x001fce0000410000 */
.L_x_14050:
        /* <DEDUP_REMOVED lines=12> */
[----:B------:R-:W-:Y:S02]  /*15490*/  LOP3.LUT R3, R0, 0xfffffff8, RZ, 0xc0, !PT ;  /* 0xfffffff800037812 */ /* 0x000fe400078ec0ff */
[----:B------:R-:W-:-:S03]  /*154a0*/  SHF.R.S32.HI R30, RZ, 0x3, R0 ;  /* 0x00000003ff1e7819 */ /* 0x000fc60000011400 */
[----:B------:R-:W-:-:S04]  /*154b0*/  IMAD.IADD R3, R44, 0x1, -R3 ;  /* 0x000000012c037824 */ /* 0x000fc800078e0a03 */
[----:B------:R-:W-:-:S05]  /*154c0*/  IMAD.SHL.U32 R29, R3, 0x8, RZ ;  /* 0x00000008031d7824 */ /* 0x000fca00078e00ff */
[----:B------:R-:W-:Y:S01]  /*154d0*/  SHF.R.S32.HI R28, RZ, 0x1f, R29 ;  /* 0x0000001fff1c7819 */ /* 0x000fe2000001141d */
[----:B------:R-:W-:Y:S06]  /*154e0*/  BAR.ARV 0x4, 0x200 ;  /* 0x0108000000007b1d */ /* 0x000fec0000002000 */
[----:B0-----:R-:W-:Y:S05]  /*154f0*/  @P0 BRA `(.L_x_14159) ;  /* 0x0000000c00ac0947 */ /* 0x001fea0003800000 */
[----:B------:R-:W2:Y:S04]  /*15500*/  LDL R4, [R1+0x54] ;  /* 0x0000540001047983 */ /* 0x000ea80000100800 */
[----:B------:R-:W3:Y:S01]  /*15510*/  LDL R41, [R1+0x44] ;  /* 0x0000440001297983 */ /* 0x000ee20000100800 */
[----:B------:R-:W0:Y:S01]  /*15520*/  S2R R5, SR_SWINHI ;  /* 0x0000000000057919 */ /* 0x000e220000002f00 */
[----:B------:R-:W-:Y:S05]  /*15530*/  WARPSYNC.ALL ;  /* 0x0000000000007948 */ /* 0x000fea0003800000 */
[----:B------:R-:W-:Y:S01]  /*15540*/  F2FP.BF16.F32.PACK_AB R10, R10, R27 ;  /* 0x0000001b0a0a723e */ /* 0x000fe200000010ff */
[----:B------:R-:W-:Y:S01]  /*15550*/  ULDC.64 UR4, c[0x0][0xc00] ;  /* 0x0003000000047ab9 */ /* 0x000fe20000000a00 */
[----:B------:R-:W3:Y:S01]  /*15560*/  LDC.64 R26, c[0x0][0xc00] ;  /* 0x00030000ff1a7b82 */ /* 0x000ee20000000a00 */
[----:B------:R-:W4:Y:S04]  /*15570*/  LDL R40, [R1+0x28] ;  /* 0x0000280001287983 */ /* 0x000f280000100800 */
[----:B------:R-:W4:Y:S01]  /*15580*/  LDL R44, [R1+0x18] ;  /* 0x00001800012c7983 */ /* 0x000f220000100800 */
[----:B-----5:R-:W-:-:S02]  /*15590*/  MOV R24, R2 ;  /* 0x0000000200187202 */ /* 0x020fc40000000f00 */
[----:B0-----:R-:W-:Y:S02]  /*155a0*/  MOV R25, R5 ;  /* 0x0000000500197202 */ /* 0x001fe40000000f00 */
[----:B------:R-:W-:Y:S02]  /*155b0*/  F2FP.BF16.F32.PACK_AB R11, R11, R94 ;  /* 0x0000005e0b0b723e */ /* 0x000fe400000010ff */
[----:B------:R-:W-:Y:S02]  /*155c0*/  F2FP.BF16.F32.PACK_AB R14, R14, R31 ;  /* 0x0000001f0e0e723e */ /* 0x000fe400000010ff */
[----:B------:R-:W-:Y:S01]  /*155d0*/  F2FP.BF16.F32.PACK_AB R15, R15, R118 ;  /* 0x000000760f0f723e */ /* 0x000fe200000010ff */
[----:B------:R-:W-:Y:S01]  /*155e0*/  IMAD.MOV.U32 R31, RZ, RZ, RZ ;  /* 0x000000ffff1f7224 */ /* 0x000fe200078e00ff */
[----:B------:R-:W-:Y:S01]  /*155f0*/  BAR.SYNC.DEFER_BLOCKING 0x1, 0x180 ;  /* 0x0046000000007b1d */ /* 0x000fe20000010000 */
[----:B--2---:R-:W-:-:S03]  /*15600*/  IMAD.WIDE R8, R4, 0x2, R24 ;  /* 0x0000000204087825 */ /* 0x004fc600078e0218 */
[C---:B------:R-:W-:Y:S02]  /*15610*/  LOP3.LUT R5, R8.reuse, 0x380, RZ, 0xc0, !PT ;  /* 0x0000038008057812 */ /* 0x040fe400078ec0ff */
[C---:B------:R-:W-:Y:S02]  /*15620*/  IADD3 R7, P1, R8.reuse, 0x40, RZ ;  /* 0x0000004008077810 */ /* 0x040fe40007f3e0ff */
[C---:B------:R-:W-:Y:S02]  /*15630*/  IADD3 R37, P0, R8.reuse, 0x60, RZ ;  /* 0x0000006008257810 */ /* 0x040fe40007f1e0ff */
[----:B------:R-:W-:Y:S02]  /*15640*/  SHF.R.U64 R5, R5, 0x3, RZ ;  /* 0x0000000305057819 */ /* 0x000fe400000012ff */
[----:B------:R-:W-:Y:S02]  /*15650*/  IADD3 R13, P2, R8, 0x20, RZ ;  /* 0x00000020080d7810 */ /* 0x000fe40007f5e0ff */
[----:B------:R-:W-:-:S02]  /*15660*/  LOP3.LUT R6, R7, 0x380, RZ, 0xc0, !PT ;  /* 0x0000038007067812 */ /* 0x000fc400078ec0ff */
[----:B------:R-:W-:Y:S01]  /*15670*/  LOP3.LUT R8, R5, R8, RZ, 0x3c, !PT ;  /* 0x0000000805087212 */ /* 0x000fe200078e3cff */
[--C-:B------:R-:W-:Y:S01]  /*15680*/  IMAD.X R5, RZ, RZ, R9.reuse, P0 ;  /* 0x000000ffff057224 */ /* 0x100fe200000e0609 */
[----:B------:R-:W-:Y:S02]  /*15690*/  ISETP.NE.U32.AND P0, PT, RZ, UR4, PT ;  /* 0x00000004ff007c0c */ /* 0x000fe4000bf05070 */
[----:B------:R-:W-:Y:S02]  /*156a0*/  SHF.R.U64 R6, R6, 0x3, RZ ;  /* 0x0000000306067819 */ /* 0x000fe400000012ff */
[----:B------:R-:W-:Y:S01]  /*156b0*/  ISETP.NE.AND.EX P0, PT, RZ, UR5, PT, P0 ;  /* 0x00000005ff007c0c */ /* 0x000fe2000bf05300 */
[----:B------:R-:W-:Y:S01]  /*156c0*/  ULDC.64 UR4, c[0x0][0xc08] ;  /* 0x0003020000047ab9 */ /* 0x000fe20000000a00 */
[----:B------:R-:W-:Y:S01]  /*156d0*/  LOP3.LUT R6, R6, R7, RZ, 0x3c, !PT ;  /* 0x0000000706067212 */ /* 0x000fe200078e3cff */
[----:B------:R-:W-:Y:S01]  /*156e0*/  IMAD.X R7, RZ, RZ, R9, P1 ;  /* 0x000000ffff077224 */ /* 0x000fe200008e0609 */
[----:B------:R-:W-:-:S02]  /*156f0*/  LOP3.LUT R12, R13, 0x380, RZ, 0xc0, !PT ;  /* 0x000003800d0c7812 */ /* 0x000fc400078ec0ff */
[----:B------:R-:W-:Y:S02]  /*15700*/  ISETP.NE.U32.AND P1, PT, RZ, UR4, PT ;  /* 0x00000004ff007c0c */ /* 0x000fe4000bf25070 */
[----:B------:R-:W-:Y:S02]  /*15710*/  LOP3.LUT R4, R37, 0x380, RZ, 0xc0, !PT ;  /* 0x0000038025047812 */ /* 0x000fe400078ec0ff */
[----:B------:R-:W-:Y:S02]  /*15720*/  SHF.R.U64 R12, R12, 0x3, RZ ;  /* 0x000000030c0c7819 */ /* 0x000fe400000012ff */
[----:B------:R-:W-:Y:S02]  /*15730*/  ISETP.NE.AND.EX P1, PT, RZ, UR5, PT, P1 ;  /* 0x00000005ff007c0c */ /* 0x000fe4000bf25310 */
[----:B------:R-:W-:Y:S02]  /*15740*/  SHF.R.U64 R4, R4, 0x3, RZ ;  /* 0x0000000304047819 */ /* 0x000fe400000012ff */
[----:B------:R-:W-:Y:S01]  /*15750*/  LOP3.LUT R12, R12, R13, RZ, 0x3c, !PT ;  /* 0x0000000d0c0c7212 */ /* 0x000fe200078e3cff */
[----:B------:R-:W-:Y:S01]  /*15760*/  IMAD.X R13, RZ, RZ, R9, P2 ;  /* 0x000000ffff0d7224 */ /* 0x000fe200010e0609 */
[----:B------:R-:W-:-:S02]  /*15770*/  MOV R0, R8 ;  /* 0x0000000800007202 */ /* 0x000fc40000000f00 */
[----:B------:R-:W-:Y:S02]  /*15780*/  LOP3.LUT R4, R4, R37, RZ, 0x3c, !PT ;  /* 0x0000002504047212 */ /* 0x000fe400078e3cff */
[----:B------:R-:W-:Y:S02]  /*15790*/  F2FP.BF16.F32.PACK_AB R8, R89, R88 ;  /* 0x000000585908723e */ /* 0x000fe400000010ff */
[----:B------:R-:W-:Y:S02]  /*157a0*/  F2FP.BF16.F32.PACK_AB R9, R91, R90 ;  /* 0x0000005a5b09723e */ /* 0x000fe400000010ff */
[----:B-1----:R-:W-:Y:S02]  /*157b0*/  MOV R32, R4 ;  /* 0x0000000400207202 */ /* 0x002fe40000000f00 */
[----:B------:R-:W-:Y:S01]  /*157c0*/  MOV R38, R6 ;  /* 0x0000000600267202 */ /* 0x000fe20000000f00 */
[----:B------:R0:W-:Y:S01]  /*157d0*/  STSM.16.M88.4 [R0], R8 ;  /* 0x0000000800007844 */ /* 0x0001e20000000200 */
[----:B------:R-:W-:-:S02]  /*157e0*/  MOV R39, R12 ;  /* 0x0000000c00277202 */ /* 0x000fc40000000f00 */
[----:B------:R-:W-:Y:S02]  /*157f0*/  F2FP.BF16.F32.PACK_AB R4, R97, R96 ;  /* 0x000000606104723e */ /* 0x000fe400000010ff */
[----:B------:R-:W-:Y:S02]  /*15800*/  F2FP.BF16.F32.PACK_AB R5, R99, R98 ;  /* 0x000000626305723e */ /* 0x000fe400000010ff */
[----:B------:R-:W-:Y:S02]  /*15810*/  F2FP.BF16.F32.PACK_AB R6, R101, R100 ;  /* 0x000000646506723e */ /* 0x000fe400000010ff */
[----:B------:R-:W-:Y:S01]  /*15820*/  F2FP.BF16.F32.PACK_AB R7, R103, R102 ;  /* 0x000000666707723e */ /* 0x000fe200000010ff */
[----:B---3--:R-:W-:Y:S01]  /*15830*/  IMAD.WIDE R36, R41, 0x4, R26 ;  /* 0x0000000429247825 */ /* 0x008fe200078e021a */
[----:B------:R-:W-:Y:S01]  /*15840*/  F2FP.BF16.F32.PACK_AB R12, R113, R112 ;  /* 0x00000070710c723e */ /* 0x000fe200000010ff */
[----:B------:R-:W1:Y:S01]  /*15850*/  @P1 LDC.64 R26, c[0x0][0xc08] ;  /* 0x00030200ff1a1b82 */ /* 0x000e620000000a00 */
[----:B------:R-:W-:-:S02]  /*15860*/  F2FP.BF16.F32.PACK_AB R13, R115, R114 ;  /* 0x00000072730d723e */ /* 0x000fc400000010ff */
[----:B0-----:R-:W-:Y:S02]  /*15870*/  F2FP.BF16.F32.PACK_AB R8, R105, R104 ;  /* 0x000000686908723e */ /* 0x001fe400000010ff */
[----:B------:R-:W-:Y:S02]  /*15880*/  F2FP.BF16.F32.PACK_AB R9, R107, R106 ;  /* 0x0000006a6b09723e */ /* 0x000fe400000010ff */
[----:B------:R-:W-:Y:S02]  /*15890*/  F2FP.BF16.F32.PACK_AB R10, R109, R108 ;  /* 0x0000006c6d0a723e */ /* 0x000fe400000010ff */
[----:B------:R-:W-:Y:S01]  /*158a0*/  F2FP.BF16.F32.PACK_AB R11, R111, R110 ;  /* 0x0000006e6f0b723e */ /* 0x000fe200000010ff */
[----:B------:R1:W-:Y:S01]  /*158b0*/  STSM.16.M88.4 [R39], R4 ;  /* 0x0000000427007844 */ /* 0x0003e20000000200 */
[----:B------:R-:W-:Y:S01]  /*158c0*/  ULDC UR4, c[0x0][0xa88] ;  /* 0x0002a20000047ab9 */ /* 0x000fe20000000800 */
[----:B------:R-:W0:Y:S02]  /*158d0*/  LDC R0, c[0x0][0xbe8] ;  /* 0x0002fa00ff007b82 */ /* 0x000e240000000800 */
[----:B------:R2:W-:Y:S04]  /*158e0*/  STSM.16.M88.4 [R38], R8 ;  /* 0x0000000826007844 */ /* 0x0005e80000000200 */
[----:B------:R4:W-:Y:S02]  /*158f0*/  STSM.16.M88.4 [R32], R12 ;  /* 0x0000000c20007844 */ /* 0x0009e40000000200 */
[----:B------:R-:W-:Y:S01]  /*15900*/  BAR.SYNC.DEFER_BLOCKING 0x1, 0x180 ;  /* 0x0046000000007b1d */ /* 0x000fe20000010000 */
[----:B-1----:R-:W-:-:S04]  /*15910*/  @P1 IMAD.WIDE R4, R41, 0x4, R26 ;  /* 0x0000000429041825 */ /* 0x002fc800078e021a */
[----:B--2---:R-:W-:Y:S01]  /*15920*/  IMAD.U32 R9, RZ, RZ, UR4 ;  /* 0x00000004ff097e24 */ /* 0x004fe2000f8e00ff */
[----:B------:R1:W5:Y:S05]  /*15930*/  @P0 LDG.E R31, desc[UR38][R36.64] ;  /* 0x00000026241f0981 */ /* 0x00036a000c1e1900 */
[----:B------:R1:W5:Y:S01]  /*15940*/  @P1 LDG.E R9, desc[UR38][R4.64] ;  /* 0x0000002604091981 */ /* 0x000362000c1e1900 */
[----:B0-----:R-:W-:-:S13]  /*15950*/  ISETP.NE.AND P2, PT, R0, 0x1, PT ;  /* 0x000000010000780c */ /* 0x001fda0003f45270 */
[----:B------:R-:W0:Y:S08]  /*15960*/  @P2 LDC R6, c[0x0][0xbec] ;  /* 0x0002fb00ff062b82 */ /* 0x000e300000000800 */
[----:B------:R-:W2:Y:S01]  /*15970*/  @P2 LDC R11, c[0x0][0xbf0] ;  /* 0x0002fc00ff0b2b82 */ /* 0x000ea20000000800 */
[----:B----4-:R-:W-:Y:S01]  /*15980*/  IMAD.IADD R15, R40, 0x1, R44 ;  /* 0x00000001280f7824 */ /* 0x010fe200078e022c */
[----:B-1----:R-:W-:Y:S06]  /*15990*/  @P1 BRA `(.L_x_14160) ;  /* 0x0000000000101947 */ /* 0x002fec0003800000 */
[----:B------:R-:W-:Y:S05]  /*159a0*/  @!P0 BRA `(.L_x_14160) ;  /* 0x00000000000c8947 */ /* 0x000fea0003800000 */
[----:B------:R-:W3:Y:S04]  /*159b0*/  LDG.E R4, desc[UR38][R36.64] ;  /* 0x0000002624047981 */ /* 0x000ee8000c1e1900 */
[----:B-----5:R-:W3:Y:S02]  /*159c0*/  LDG.E R9, desc[UR38][R36.64+0x4] ;  /* 0x0000042624097981 */ /* 0x020ee4000c1e1900 */
[----:B---3--:R-:W-:-:S07]  /*159d0*/  IMAD.IADD R9, R9, 0x1, -R4 ;  /* 0x0000000109097824 */ /* 0x008fce00078e0a04 */
.L_x_14160:
[----:B------:R-:W3:Y:S01]  /*159e0*/  LDL R12, [R1+0x50] ;  /* 0x00005000010c7983 */ /* 0x000ee20000100800 */
[----:B0-----:R-:W-:Y:S01]  /*159f0*/  @P2 IMAD.HI.U32 R4, R15, R6, RZ ;  /* 0x000000060f042227 */ /* 0x001fe200078e00ff */
[----:B------:R-:W-:Y:S02]  /*15a00*/  ULDC.64 UR4, c[0x0][0xb90] ;  /* 0x0002e40000047ab9 */ /* 0x000fe40000000a00 */
[----:B------:R-:W4:Y:S01]  /*15a10*/  LDL.LU R42, [R1+0x40] ;  /* 0x00004000012a7983 */ /* 0x000f220000300800 */
[----:B-----5:R-:W-:Y:S01]  /*15a20*/  SHF.R.S32.HI R37, RZ, 0x1f, R31 ;  /* 0x0000001fff257819 */ /* 0x020fe2000001141f */
[----:B------:R-:W-:Y:S01]  /*15a30*/  IMAD.MOV.U32 R7, RZ, RZ, R15 ;  /* 0x000000ffff077224 */ /* 0x000fe200078e000f */
[----:B--2---:R-:W-:Y:S01]  /*15a40*/  @P2 SHF.R.U32.HI R7, RZ, R11, R4 ;  /* 0x0000000bff072219 */ /* 0x004fe20000011604 */
[----:B------:R-:W0:Y:S01]  /*15a50*/  S2R R14, SR_TID.X ;  /* 0x00000000000e7919 */ /* 0x000e220000002100 */
[----:B------:R-:W-:Y:S01]  /*15a60*/  IMAD.MOV.U32 R36, RZ, RZ, R31 ;  /* 0x000000ffff247224 */ /* 0x000fe200078e001f */
[----:B------:R-:W-:Y:S01]  /*15a70*/  SEL R43, R41, RZ, !P0 ;  /* 0x000000ff292b7207 */ /* 0x000fe20004000000 */
[----:B------:R-:W-:-:S02]  /*15a80*/  IMAD R45, R9, R0, RZ ;  /* 0x00000000092d7224 */ /* 0x000fc400078e02ff */
[----:B------:R-:W-:Y:S02]  /*15a90*/  IMAD.MOV R13, RZ, RZ, -R7 ;  /* 0x000000ffff0d7224 */ /* 0x000fe400078e0a07 */
[----:B0-----:R-:W-:-:S05]  /*15aa0*/  VIADD R26, R14, 0xffffff80 ;  /* 0xffffff800e1a7836 */ /* 0x001fca0000000000 */
[----:B------:R-:W-:-:S04]  /*15ab0*/  SHF.R.S32.HI R14, RZ, 0x1f, R26 ;  /* 0x0000001fff0e7819 */ /* 0x000fc8000001141a */
[----:B------:R-:W-:-:S04]  /*15ac0*/  LEA.HI R14, R14, R26, RZ, 0x7 ;  /* 0x0000001a0e0e7211 */ /* 0x000fc800078f38ff */
[----:B------:R-:W-:-:S05]  /*15ad0*/  LOP3.LUT R14, R14, 0xffffff80, RZ, 0xc0, !PT ;  /* 0xffffff800e0e7812 */ /* 0x000fca00078ec0ff */
[----:B------:R-:W-:Y:S02]  /*15ae0*/  IMAD.IADD R14, R26, 0x1, -R14 ;  /* 0x000000011a0e7824 */ /* 0x000fe400078e0a0e */
[----:B------:R-:W-:Y:S02]  /*15af0*/  IMAD R3, R3, 0x30, R30 ;  /* 0x0000003003037824 */ /* 0x000fe400078e021e */
[----:B---3--:R-:W-:Y:S01]  /*15b00*/  IMAD.IADD R12, R12, 0x1, R44 ;  /* 0x000000010c0c7824 */ /* 0x008fe200078e022c */
[----:B----4-:R-:W-:Y:S01]  /*15b10*/  SHF.R.S32.HI R40, RZ, 0x1f, R42 ;  /* 0x0000001fff287819 */ /* 0x010fe2000001142a */
[----:B------:R-:W-:-:S04]  /*15b20*/  IMAD.WIDE.U32 R4, R42, UR4, R36 ;  /* 0x000000042a047c25 */ /* 0x000fc8000f8e0024 */
[----:B------:R-:W-:-:S04]  /*15b30*/  IMAD R6, R40, UR4, RZ ;  /* 0x0000000428067c24 */ /* 0x000fc8000f8e02ff */
[----:B------:R-:W-:Y:S01]  /*15b40*/  IMAD R11, R42, UR5, R6 ;  /* 0x000000052a0b7c24 */ /* 0x000fe2000f8e0206 */
[----:B------:R-:W-:Y:S01]  /*15b50*/  SHF.R.S32.HI R6, RZ, 0x1f, R41 ;  /* 0x0000001fff067819 */ /* 0x000fe20000011429 */
[----:B------:R-:W-:Y:S02]  /*15b60*/  ULDC.64 UR4, c[0x0][0xb98] ;  /* 0x0002e60000047ab9 */ /* 0x000fe40000000a00 */
[----:B------:R-:W-:Y:S01]  /*15b70*/  IMAD.IADD R5, R5, 0x1, R11 ;  /* 0x0000000105057824 */ /* 0x000fe200078e020b */
[----:B------:R-:W-:Y:S01]  /*15b80*/  SEL R32, R6, RZ, !P0 ;  /* 0x000000ff06207207 */ /* 0x000fe20004000000 */
[----:B------:R-:W-:Y:S01]  /*15b90*/  IMAD R11, R0, R13, R15 ;  /* 0x0000000d000b7224 */ /* 0x000fe200078e020f */
[----:B------:R-:W-:Y:S01]  /*15ba0*/  SHF.R.S32.HI R13, RZ, 0x1f, R7 ;  /* 0x0000001fff0d7819 */ /* 0x000fe20000011407 */
[----:B------:R-:W-:-:S03]  /*15bb0*/  IMAD.WIDE.U32 R4, R43, UR4, R4 ;  /* 0x000000042b047c25 */ /* 0x000fc6000f8e0004 */
[----:B------:R-:W-:Y:S01]  /*15bc0*/  SHF.R.S32.HI R6, RZ, 0x1f, R11 ;  /* 0x0000001fff067819 */ /* 0x000fe2000001140b */
[----:B------:R-:W-:Y:S01]  /*15bd0*/  IMAD R8, R32, UR4, RZ ;  /* 0x0000000420087c24 */ /* 0x000fe2000f8e02ff */
[----:B------:R-:W-:-:S03]  /*15be0*/  IADD3 R4, P0, R7, R4, RZ ;  /* 0x0000000407047210 */ /* 0x000fc60007f1e0ff */
[----:B------:R-:W-:Y:S01]  /*15bf0*/  IMAD R8, R43, UR5, R8 ;  /* 0x000000052b087c24 */ /* 0x000fe2000f8e0208 */
[----:B------:R-:W-:Y:S02]  /*15c00*/  ULDC.64 UR4, c[0x0][0xb88] ;  /* 0x0002e20000047ab9 */ /* 0x000fe40000000a00 */
[----:B------:R-:W-:Y:S02]  /*15c10*/  IMAD R6, R6, UR4, RZ ;  /* 0x0000000406067c24 */ /* 0x000fe4000f8e02ff */
[----:B------:R-:W-:Y:S01]  /*15c20*/  IADD3.X R5, R13, R5, R8, P0, !PT ;  /* 0x000000050d057210 */ /* 0x000fe200007fe408 */
[----:B------:R-:W-:Y:S02]  /*15c30*/  VIADD R8, R12, 0x8 ;  /* 0x000000080c087836 */ /* 0x000fe40000000000 */
[C---:B------:R-:W-:Y:S02]  /*15c40*/  IMAD R7, R11.reuse, UR5, R6 ;  /* 0x000000050b077c24 */ /* 0x040fe4000f8e0206 */
[----:B------:R-:W-:Y:S01]  /*15c50*/  IMAD.WIDE.U32 R4, R11, UR4, R4 ;  /* 0x000000040b047c25 */ /* 0x000fe2000f8e0004 */
[----:B------:R-:W-:-:S03]  /*15c60*/  ULDC.64 UR4, c[0x0][0xb50] ;  /* 0x0002d40000047ab9 */ /* 0x000fc60000000a00 */
[----:B------:R-:W-:Y:S01]  /*15c70*/  IMAD.IADD R5, R5, 0x1, R7 ;  /* 0x0000000105057824 */ /* 0x000fe200078e0207 */
[----:B------:R-:W-:-:S04]  /*15c80*/  LEA R10, P0, R4, UR4, 0x2 ;  /* 0x00000004040a7c11 */ /* 0x000fc8000f8010ff */
[----:B------:R-:W-:Y:S01]  /*15c90*/  LEA.HI.X R11, R4, UR5, R5, 0x2, P0 ;  /* 0x00000005040b7c11 */ /* 0x000fe200080f1405 */
[----:B------:R-:W-:Y:S01]  /*15ca0*/  IMAD R5, R30, 0x40, R29 ;  /* 0x000000401e057824 */ /* 0x000fe200078e021d */
[----:B------:R-:W-:Y:S01]  /*15cb0*/  SHFL.IDX PT, R6, R10, RZ, 0x1c1f ;  /* 0x001c1fff0a067589 */ /* 0x000fe200000e0000 */
[----:B------:R-:W-:Y:S01]  /*15cc0*/  LOP3.LUT P0, RZ, R14, 0x3, RZ, 0xc0, !PT ;  /* 0x000000030eff7812 */ /* 0x000fe2000780c0ff */
[----:B------:R-:W-:Y:S01]  /*15cd0*/  ULDC.64 UR4, c[0x0][0xaa0] ;  /* 0x0002a80000047ab9 */ /* 0x000fe20000000a00 */
[----:B------:R-:W-:Y:S01]  /*15ce0*/  IMAD.WIDE R4, R5, 0x2, R24 ;  /* 0x0000000205047825 */ /* 0x000fe200078e0218 */
[----:B------:R-:W0:Y:S01]  /*15cf0*/  SHFL.IDX PT, R7, R11, RZ, 0x1c1f ;  /* 0x001c1fff0b077589 */ /* 0x000e2200000e0000 */
[-C--:B------:R-:W-:Y:S02]  /*15d00*/  ISETP.GE.OR P1, PT, R12, R45.reuse, P0 ;  /* 0x0000002d0c00720c */ /* 0x080fe40000726670 */
[----:B------:R-:W-:Y:S01]  /*15d10*/  ISETP.GE.OR P0, PT, R8, R45, P0 ;  /* 0x0000002d0800720c */ /* 0x000fe20000706670 */
[----:B------:R-:W-:Y:S01]  /*15d20*/  SHFL.IDX PT, R38, R10, 0x1, 0x1c1f ;  /* 0x003c1f000a267f89 */ /* 0x000fe200000e0000 */
[----:B------:R-:W-:-:S02]  /*15d30*/  IADD3 R13, P3, R4, 0x1800, RZ ;  /* 0x00001800040d7810 */ /* 0x000fc40007f7e0ff */
[C---:B------:R-:W-:Y:S01]  /*15d40*/  IADD3 R25, P4, R4.reuse, 0x3000, RZ ;  /* 0x0000300004197810 */ /* 0x040fe20007f9e0ff */
[----:B------:R-:W1:Y:S01]  /*15d50*/  SHFL.IDX PT, R39, R11, 0x1, 0x1c1f ;  /* 0x003c1f000b277f89 */ /* 0x000e6200000e0000 */
[----:B------:R-:W-:Y:S02]  /*15d60*/  LOP3.LUT R9, R4, 0x380, RZ, 0xc0, !PT ;  /* 0x0000038004097812 */ /* 0x000fe400078ec0ff */
[----:B------:R-:W-:Y:S02]  /*15d70*/  LOP3.LUT R12, R13, 0x380, RZ, 0xc0, !PT ;  /* 0x000003800d0c7812 */ /* 0x000fe400078ec0ff */
[----:B------:R-:W-:Y:S02]  /*15d80*/  LOP3.LUT R24, R25, 0x380, RZ, 0xc0, !PT ;  /* 0x0000038019187812 */ /* 0x000fe400078ec0ff */
[----:B------:R-:W-:Y:S02]  /*15d90*/  SHF.R.U64 R9, R9, 0x3, RZ ;  /* 0x0000000309097819 */ /* 0x000fe400000012ff */
[----:B------:R-:W-:-:S02]  /*15da0*/  SHF.R.U64 R12, R12, 0x3, RZ ;  /* 0x000000030c0c7819 */ /* 0x000fc400000012ff */
[----:B------:R-:W-:Y:S02]  /*15db0*/  SHF.R.U64 R24, R24, 0x3, RZ ;  /* 0x0000000318187819 */ /* 0x000fe400000012ff */
[----:B------:R-:W-:Y:S01]  /*15dc0*/  LOP3.LUT R8, R9, R4, RZ, 0x3c, !PT ;  /* 0x0000000409087212 */ /* 0x000fe200078e3cff */
[--C-:B------:R-:W-:Y:S01]  /*15dd0*/  IMAD.MOV.U32 R9, RZ, RZ, R5.reuse ;  /* 0x000000ffff097224 */ /* 0x100fe200078e0005 */
[----:B------:R-:W-:Y:S01]  /*15de0*/  LOP3.LUT R12, R12, R13, RZ, 0x3c, !PT ;  /* 0x0000000d0c0c7212 */ /* 0x000fe200078e3cff */
[--C-:B------:R-:W-:Y:S01]  /*15df0*/  IMAD.X R13, RZ, RZ, R5.reuse, P3 ;  /* 0x000000ffff0d7224 */ /* 0x100fe200018e0605 */
[----:B------:R-:W-:Y:S01]  /*15e00*/  LOP3.LUT R24, R24, R25, RZ, 0x3c, !PT ;  /* 0x0000001918187212 */ /* 0x000fe200078e3cff */
[----:B------:R-:W-:Y:S01]  /*15e10*/  IMAD.X R25, RZ, RZ, R5, P4 ;  /* 0x000000ffff197224 */ /* 0x000fe200020e0605 */
[----:B0-----:R-:W-:Y:S04]  /*15e20*/  @!P1 ST.E desc[UR38][R6.64], R21 ;  /* 0x0000001506009985 */ /* 0x001fe8000c101926 */
[----:B-1----:R0:W-:Y:S04]  /*15e30*/  @!P0 ST.E desc[UR38][R38.64], R20 ;  /* 0x0000001426008985 */ /* 0x0021e8000c101926 */
[----:B------:R-:W2:Y:S04]  /*15e40*/  LD.E.128 R8, desc[UR38][R8.64] ;  /* 0x0000002608087980 */ /* 0x000ea8000c101d00 */
[----:B------:R-:W3:Y:S04]  /*15e50*/  LD.E.128 R12, desc[UR38][R12.64] ;  /* 0x000000260c0c7980 */ /* 0x000ee8000c101d00 */
[----:B------:R-:W4:Y:S01]  /*15e60*/  LD.E.128 R24, desc[UR38][R24.64] ;  /* 0x0000002618187980 */ /* 0x000f22000c101d00 */
[----:B0-----:R-:W0:Y:S01]  /*15e70*/  @P2 LDC R39, c[0x0][0xbec] ;  /* 0x0002fb00ff272b82 */ /* 0x001e220000000800 */
[----:B------:R-:W-:Y:S01]  /*15e80*/  IMAD R20, R37, UR4, RZ ;  /* 0x0000000425147c24 */ /* 0x000fe2000f8e02ff */
[----:B------:R-:W-:-:S06]  /*15e90*/  IADD3 R41, P0, R4, 0x4800, RZ ;  /* 0x0000480004297810 */ /* 0x000fcc0007f1e0ff */
[----:B------:R-:W1:Y:S01]  /*15ea0*/  @P2 LDC R38, c[0x0][0xbf0] ;  /* 0x0002fc00ff262b82 */ /* 0x000e620000000800 */
[----:B------:R-:W-:Y:S01]  /*15eb0*/  IMAD R37, R31, UR5, R20 ;  /* 0x000000051f257c24 */ /* 0x000fe2000f8e0214 */
[----:B------:R-:W-:Y:S01]  /*15ec0*/  LOP3.LUT R4, R41, 0x380, RZ, 0xc0, !PT ;  /* 0x0000038029047812 */ /* 0x000fe200078ec0ff */
[----:B------:R-:W-:Y:S01]  /*15ed0*/  IMAD.WIDE.U32 R20, R31, UR4, RZ ;  /* 0x000000041f147c25 */ /* 0x000fe2000f8e00ff */
[----:B------:R-:W-:Y:S02]  /*15ee0*/  ULDC.64 UR4, c[0x0][0xae8] ;  /* 0x0002ba0000047ab9 */ /* 0x000fe40000000a00 */
[----:B------:R-:W-:Y:S01]  /*15ef0*/  SHF.R.U64 R4, R4, 0x3, RZ ;  /* 0x0000000304047819 */ /* 0x000fe200000012ff */
[----:B------:R-:W-:Y:S02]  /*15f00*/  IMAD.IADD R21, R21, 0x1, R37 ;  /* 0x0000000115157824 */ /* 0x000fe400078e0225 */
[----:B------:R-:W-:Y:S01]  /*15f10*/  IMAD R31, R40, UR4, RZ ;  /* 0x00000004281f7c24 */ /* 0x000fe2000f8e02ff */
[----:B------:R-:W-:Y:S01]  /*15f20*/  LOP3.LUT R4, R4, R41, RZ, 0x3c, !PT ;  /* 0x0000002904047212 */ /* 0x000fe200078e3cff */
[----:B------:R-:W-:-:S02]  /*15f30*/  IMAD.IADD R36, R44, 0x1, R3 ;  /* 0x000000012c247824 */ /* 0x000fc400078e0203 */
[C---:B------:R-:W-:Y:S02]  /*15f40*/  IMAD R3, R42.reuse, UR5, R31 ;  /* 0x000000052a037c24 */ /* 0x040fe4000f8e021f */
[----:B------:R-:W-:Y:S01]  /*15f50*/  IMAD.WIDE.U32 R20, R42, UR4, R20 ;  /* 0x000000042a147c25 */ /* 0x000fe2000f8e0014 */
[----:B------:R-:W-:-:S03]  /*15f60*/  ULDC.64 UR4, c[0x0][0xaf0] ;  /* 0x0002bc0000047ab9 */ /* 0x000fc60000000a00 */
[----:B0-----:R-:W-:-:S04]  /*15f70*/  @P2 IMAD.HI.U32 R31, R36, R39, RZ ;  /* 0x00000027241f2227 */ /* 0x001fc800078e00ff */
[----:B------:R-:W-:Y:S02]  /*15f80*/  IMAD.IADD R21, R21, 0x1, R3 ;  /* 0x0000000115157824 */ /* 0x000fe400078e0203 */
[----:B------:R-:W-:Y:S01]  /*15f90*/  IMAD.MOV.U32 R3, RZ, RZ, R36 ;  /* 0x000000ffff037224 */ /* 0x000fe200078e0024 */
[----:B-1----:R-:W-:Y:S01]  /*15fa0*/  @P2 SHF.R.U32.HI R3, RZ, R38, R31 ;  /* 0x00000026ff032219 */ /* 0x002fe2000001161f */
[----:B------:R-:W-:Y:S02]  /*15fb0*/  IMAD R32, R32, UR4, RZ ;  /* 0x0000000420207c24 */ /* 0x000fe4000f8e02ff */
[----:B------:R-:W-:Y:S01]  /*15fc0*/  IMAD.X R5, RZ, RZ, R5, P0 ;  /* 0x000000ffff057224 */ /* 0x000fe200000e0605 */
[----:B------:R-:W-:Y:S01]  /*15fd0*/  SHF.R.S32.HI R31, RZ, 0x1f, R3 ;  /* 0x0000001fff1f7819 */ /* 0x000fe20000011403 */
[C---:B------:R-:W-:Y:S02]  /*15fe0*/  IMAD R37, R43.reuse, UR5, R32 ;  /* 0x000000052b257c24 */ /* 0x040fe4000f8e0220 */
[----:B------:R-:W-:Y:S01]  /*15ff0*/  IMAD.WIDE.U32 R20, R43, UR4, R20 ;  /* 0x000000042b147c25 */ /* 0x000fe2000f8e0014 */
[----:B------:R-:W-:Y:S01]  /*16000*/  ULDC.64 UR4, c[0x0][0xae0] ;  /* 0x0002b80000047ab9 */ /* 0x000fe20000000a00 */
[----:B------:R-:W5:Y:S02]  /*16010*/  LD.E.128 R4, desc[UR38][R4.64] ;  /* 0x0000002604047980 */ /* 0x000f64000c101d00 */
[----:B------:R-:W-:-:S02]  /*16020*/  IMAD.MOV R39, RZ, RZ, -R3 ;  /* 0x000000ffff277224 */ /* 0x000fc400078e0a03 */
[----:B------:R-:W-:Y:S01]  /*16030*/  IMAD R32, R31, UR4, RZ ;  /* 0x000000041f207c24 */ /* 0x000fe2000f8e02ff */
[----:B------:R-:W-:Y:S01]  /*16040*/  @!PT LDS RZ, [RZ] ;  /* 0x00000000fffff984 */ /* 0x000fe20000000800 */
[----:B------:R-:W-:Y:S01]  /*16050*/  @!PT LDS RZ, [RZ] ;  /* 0x00000000fffff984 */ /* 0x000fe20000000800 */
[----:B------:R-:W-:Y:S01]  /*16060*/  @!PT LDS RZ, [RZ] ;  /* 0x00000000fffff984 */ /* 0x000fe20000000800 */
[----:B------:R-:W-:Y:S01]  /*16070*/  @!PT LDS RZ, [RZ] ;  /* 0x00000000fffff984 */ /* 0x000fe20000000800 */
[----:B------:R0:W-:Y:S06]  /*16080*/  MEMBAR.ALL.CTA ;  /* 0x0000000000007992 */ /* 0x0001ec0000008000 */
[----:B0-----:R-:W0:Y:S01]  /*16090*/  FENCE.VIEW.ASYNC.S ;  /* 0x00000000000073c6 */ /* 0x001e220000000000 */
[----:B------:R-:W-:Y:S02]  /*160a0*/  IMAD R31, R0, R39, R36 ;  /* 0x00000027001f7224 */ /* 0x000fe400078e0224 */
[----:B------:R-:W-:-:S02]  /*160b0*/  IMAD.IADD R21, R21, 0x1, R37 ;  /* 0x0000000115157824 */ /* 0x000fc400078e0225 */
        /* <DEDUP_REMOVED lines=9> */
[----:B------:R-:W-:Y:S01]  /*16150*/  IMAD.IADD R40, R30, 0x1, R44 ;  /* 0x000000011e287824 */ /* 0x000fe200078e022c */
[----:B------:R-:W-:Y:S01]  /*16160*/  LEA R32, P0, R20, UR4, 0x1 ;  /* 0x0000000414207c11 */ /* 0x000fe2000f8008ff */
[----:B------:R-:W-:Y:S01]  /*16170*/  IMAD.IADD R3, R21, 0x1, R3 ;  /* 0x0000000115037824 */ /* 0x000fe200078e0203 */
[----:B------:R-:W-:Y:S01]  /*16180*/  ULDC UR4, c[0x0][0xac8] ;  /* 0x0002b20000047ab9 */ /* 0x000fe20000000800 */
[----:B------:R-:W-:Y:S02]  /*16190*/  VIADD R0, R40, 0x30 ;  /* 0x0000003028007836 */ /* 0x000fe40000000000 */
[----:B0-----:R-:W0:Y:S01]  /*161a0*/  SHFL.IDX PT, R36, R32, 0x1, 0x181f ;  /* 0x00381f0020247f89 */ /* 0x001e2200000e0000 */
[----:B------:R-:W-:Y:S01]  /*161b0*/  LEA.HI.X R38, R20, UR5, R3, 0x1, P0 ;  /* 0x0000000514267c11 */ /* 0x000fe200080f0c03 */
[C---:B------:R-:W-:Y:S01]  /*161c0*/  VIADD R3, R40.reuse, 0x60 ;  /* 0x0000006028037836 */ /* 0x040fe20000000000 */
[----:B------:R-:W-:Y:S01]  /*161d0*/  ISETP.GE.AND P0, PT, R29, UR4, PT ;  /* 0x000000041d007c0c */ /* 0x000fe2000bf06270 */
[----:B------:R-:W1:Y:S03]  /*161e0*/  SHFL.IDX PT, R20, R32, RZ, 0x181f ;  /* 0x00181fff20147589 */ /* 0x000e6600000e0000 */
[-C--:B------:R-:W-:Y:S01]  /*161f0*/  ISETP.GE.OR P3, PT, R40, R45.reuse, P0 ;  /* 0x0000002d2800720c */ /* 0x080fe20000766670 */
[----:B------:R-:W1:Y:S01]  /*16200*/  SHFL.IDX PT, R21, R38, RZ, 0x181f ;  /* 0x00181fff26157589 */ /* 0x000e6200000e0000 */
[-C--:B------:R-:W-:Y:S01]  /*16210*/  ISETP.GE.OR P2, PT, R0, R45.reuse, P0 ;  /* 0x0000002d0000720c */ /* 0x080fe20000746670 */
[----:B------:R-:W-:Y:S01]  /*16220*/  VIADD R0, R2, 0x16820 ;  /* 0x0001682002007836 */ /* 0x000fe20000000000 */
[----:B------:R-:W-:Y:S01]  /*16230*/  ISETP.GE.OR P1, PT, R3, R45, P0 ;  /* 0x0000002d0300720c */ /* 0x000fe20000726670 */
[----:B------:R-:W1:Y:S03]  /*16240*/  SHFL.IDX PT, R42, R32, 0x2, 0x181f ;  /* 0x00581f00202a7f89 */ /* 0x000e6600000e0000 */
[----:B------:R-:W-:Y:S01]  /*16250*/  PRMT R0, RZ, 0x654, R0 ;  /* 0x00000654ff007816 */ /* 0x000fe20000000000 */
[----:B------:R-:W1:Y:S03]  /*16260*/  SHFL.IDX PT, R31, R38, 0x1, 0x181f ;  /* 0x00381f00261f7f89 */ /* 0x000e6600000e0000 */
[----:B------:R1:W-:Y:S01]  /*16270*/  SYNCS.ARRIVE.TRANS64.RED.A1T0 RZ, [R0+URZ], RZ ;  /* 0x000000ff00ff79a7 */ /* 0x0003e2000810043f */
[----:B------:R-:W1:Y:S02]  /*16280*/  SHFL.IDX PT, R37, R38, 0x2, 0x181f ;  /* 0x00581f0026257f89 */ /* 0x000e6400000e0000 */
[----:B0-----:R-:W-:-:S02]  /*16290*/  @!P2 LEA R30, P4, R29, R36, 0x1 ;  /* 0x000000241d1ea211 */ /* 0x001fc400078808ff */
[----:B------:R-:W0:Y:S01]  /*162a0*/  SHFL.IDX PT, R32, R32, 0x3, 0x181f ;  /* 0x00781f0020207f89 */ /* 0x000e2200000e0000 */
[----:B-1----:R-:W-:Y:S01]  /*162b0*/  VIADD R0, R40, 0x90 ;  /* 0x0000009028007836 */ /* 0x002fe20000000000 */
[C---:B------:R-:W-:Y:S02]  /*162c0*/  @!P3 LEA R20, P5, R29.reuse, R20, 0x1 ;  /* 0x000000141d14b211 */ /* 0x040fe400078a08ff */
[----:B------:R-:W1:Y:S02]  /*162d0*/  SHFL.IDX PT, R38, R38, 0x3, 0x181f ;  /* 0x00781f0026267f89 */ /* 0x000e6400000e0000 */
[C---:B------:R-:W-:Y:S02]  /*162e0*/  @!P3 LEA.HI.X R21, R29.reuse, R21, R28, 0x1, P5 ;  /* 0x000000151d15b211 */ /* 0x040fe400028f0c1c */
[----:B------:R-:W-:Y:S02]  /*162f0*/  ISETP.GE.OR P0, PT, R0, R45, P0 ;  /* 0x0000002d0000720c */ /* 0x000fe40000706670 */
[----:B------:R-:W-:-:S02]  /*16300*/  @!P1 LEA R36, P5, R29, R42, 0x1 ;  /* 0x0000002a1d249211 */ /* 0x000fc400078a08ff */
        /* <DEDUP_REMOVED lines=10> */
.L_x_14159:
        /* <DEDUP_REMOVED lines=20> */
[----:B------:R-:W0:Y:S01]  /*164f0*/  @P2 LDC R31, c[0x0][0xbec] ;  /* 0x0002fb00ff1f2b82 */ /* 0x000e220000000800 */
[----:B--2---:R-:W-:Y:S05]  /*16500*/  @P1 BRA `(.L_x_14162) ;  /* 0x0000000000101947 */ /* 0x004fea0003800000 */
[----:B------:R-:W-:Y:S05]  /*16510*/  @!P0 BRA `(.L_x_14162) ;  /* 0x00000000000c8947 */ /* 0x000fea0003800000 */
[----:B------:R-:W2:Y:S04]  /*16520*/  LDG.E R7, desc[UR38][R4.64] ;  /* 0x0000002604077981 */ /* 0x000ea8000c1e1900 */
[----:B-----5:R-:W2:Y:S02]  /*16530*/  LDG.E R8, desc[UR38][R4.64+0x4] ;  /* 0x0000042604087981 */ /* 0x020ea4000c1e1900 */
[----:B--2---:R-:W-:-:S07]  /*16540*/  IMAD.IADD R8, R8, 0x1, -R7 ;  /* 0x0000000108087824 */ /* 0x004fce00078e0a07 */
.L_x_14162:
[----:B------:R-:W2:Y:S04]  /*16550*/  LDL R20, [R1+0x40] ;  /* 0x0000400001147983 */ /* 0x000ea80000100800 */
[----:B------:R3:W5:Y:S01]  /*16560*/  LDL R26, [R1+0x18] ;  /* 0x00001800011a7983 */ /* 0x0007620000100800 */
[----:B------:R-:W-:Y:S01]  /*16570*/  BSSY B1, `(.L_x_14163) ;  /* 0x000002d000017945 */ /* 0x000fe20003800000 */
[----:B------:R-:W-:Y:S02]  /*16580*/  SEL R15, R10, RZ, !P0 ;  /* 0x000000ff0a0f7207 */ /* 0x000fe40004000000 */
[----:B------:R-:W-:Y:S02]  /*16590*/  SEL R14, R9, RZ, !P0 ;  /* 0x000000ff090e7207 */ /* 0x000fe40004000000 */
[----:B-----5:R-:W-:-:S02]  /*165a0*/  SHF.R.S32.HI R13, RZ, 0x1f, R0 ;  /* 0x0000001fff0d7819 */ /* 0x020fc40000011400 */
[----:B--2---:R-:W-:Y:S01]  /*165b0*/  SHF.R.S32.HI R12, RZ, 0x1f, R20 ;  /* 0x0000001fff0c7819 */ /* 0x004fe20000011414 */
[----:B---3--:R-:W-:Y:S06]  /*165c0*/  @P3 BRA `(.L_x_14164) ;  /* 0x00000000009c3947 */ /* 0x008fec0003800000 */
        /* <DEDUP_REMOVED lines=39> */
.L_x_14164:
[----:B------:R-:W-:Y:S05]  /*16840*/  BSYNC B1 ;  /* 0x0000000000017941 */ /* 0x000fea0003800000 */
.L_x_14163:
[----:B------:R-:W3:Y:S01]  /*16850*/  @P2 LDC R9, c[0x0][0xbf0] ;  /* 0x0002fc00ff092b82 */ /* 0x000ee20000000800 */
[----:B------:R-:W-:Y:S01]  /*16860*/  ULDC.64 UR4, c[0x0][0xaa0] ;  /* 0x0002a80000047ab9 */ /* 0x000fe20000000a00 */
[----:B------:R-:W-:Y:S01]  /*16870*/  IMAD R3, R3, 0x30, R30 ;  /* 0x0000003003037824 */ /* 0x000fe200078e021e */
[----:B------:R-:W-:Y:S01]  /*16880*/  ULDC.64 UR6, c[0x0][0xa80] ;  /* 0x0002a00000067ab9 */ /* 0x000fe20000000a00 */
[----:B--2---:R-:W-:Y:S02]  /*16890*/  IMAD R5, R13, UR4, RZ ;  /* 0x000000040d057c24 */ /* 0x004fe4000f8e02ff */
[----:B------:R-:W-:Y:S02]  /*168a0*/  IMAD.IADD R10, R26, 0x1, R3 ;  /* 0x000000011a0a7824 */ /* 0x000fe400078e0203 */
        /* <DEDUP_REMOVED lines=8> */
[----:B---3--:R-:W-:Y:S01]  /*16930*/  @P2 SHF.R.U32.HI R3, RZ, R9, R0 ;  /* 0x00000009ff032219 */ /* 0x008fe20000011600 */
        /* <DEDUP_REMOVED lines=29> */
[----:B------:R-:W-:Y:S01]  /*16b10*/  IMAD.IADD R24, R30, 0x1, R26 ;  /* 0x000000011e187824 */ /* 0x000fe200078e021a */
[----:B------:R-:W2:Y:S03]  /*16b20*/  SHFL.IDX PT, R0, R20, RZ, 0x181f ;  /* 0x00181fff14007589 */ /* 0x000ea600000e0000 */
[C---:B------:R-:W-:Y:S01]  /*16b30*/  VIADD R8, R24.reuse, 0x30 ;  /* 0x0000003018087836 */ /* 0x040fe20000000000 */
[----:B------:R-:W3:Y:S01]  /*16b40*/  SHFL.IDX PT, R5, R7, 0x1, 0x181f ;  /* 0x00381f0007057f89 */ /* 0x000ee200000e0000 */
[C---:B------:R-:W-:Y:S01]  /*16b50*/  ISETP.GE.OR P2, PT, R24.reuse, R21, P0 ;  /* 0x000000151800720c */ /* 0x040fe20000746670 */
[----:B------:R-:W-:-:S02]  /*16b60*/  VIADD R10, R24, 0x60 ;  /* 0x00000060180a7836 */ /* 0x000fc40000000000 */
[----:B------:R-:W4:Y:S01]  /*16b70*/  SHFL.IDX PT, R14, R7, 0x2, 0x181f ;  /* 0x00581f00070e7f89 */ /* 0x000f2200000e0000 */
[-C--:B------:R-:W-:Y:S02]  /*16b80*/  ISETP.GE.OR P3, PT, R8, R21.reuse, P0 ;  /* 0x000000150800720c */ /* 0x080fe40000766670 */
[----:B------:R-:W-:Y:S01]  /*16b90*/  ISETP.GE.OR P4, PT, R10, R21, P0 ;  /* 0x000000150a00720c */ /* 0x000fe20000786670 */
[----:B------:R-:W5:Y:S04]  /*16ba0*/  SHFL.IDX PT, R4, R20, 0x1, 0x181f ;  /* 0x00381f0014047f89 */ /* 0x000f6800000e0000 */
[----:B------:R-:W1:Y:S02]  /*16bb0*/  SHFL.IDX PT, R6, R20, 0x2, 0x181f ;  /* 0x00581f0014067f89 */ /* 0x000e6400000e0000 */
[----:B0-----:R-:W-:-:S04]  /*16bc0*/  @!P2 LEA R10, P5, R29, R3, 0x1 ;  /* 0x000000031d0aa211 */ /* 0x001fc800078a08ff */
[C---:B--2---:R-:W-:Y:S02]  /*16bd0*/  @!P2 LEA.HI.X R3, R29.reuse, R0, R28, 0x1, P5 ;  /* 0x000000001d03a211 */ /* 0x044fe400028f0c1c */
[----:B------:R0:W2:Y:S01]  /*16be0*/  SHFL.IDX PT, R0, R20, 0x3, 0x181f ;  /* 0x00781f0014007f89 */ /* 0x0000a200000e0000 */
[C---:B---3--:R-:W-:Y:S02]  /*16bf0*/  @!P3 LEA R8, P1, R29.reuse, R5, 0x1 ;  /* 0x000000051d08b211 */ /* 0x048fe400078208ff */
[----:B------:R-:W-:Y:S01]  /*16c00*/  @!P2 IMAD.MOV.U32 R11, RZ, RZ, R3 ;  /* 0x000000ffff0ba224 */ /* 0x000fe200078e0003 */
[----:B----4-:R-:W-:-:S04]  /*16c10*/  @!P4 LEA R25, P5, R29, R14, 0x1 ;  /* 0x0000000e1d19c211 */ /* 0x010fc800078a08ff */
[----:B------:R0:W-:Y:S01]  /*16c20*/  @!P2 ST.E.128 desc[UR38][R10.64], RZ ;  /* 0x000000ff0a00a985 */ /* 0x0001e2000c101d26 */
[C-C-:B-----5:R-:W-:Y:S01]  /*16c30*/  @!P3 LEA.HI.X R9, R29.reuse, R4, R28.reuse, 0x1, P1 ;  /* 0x000000041d09b211 */ /* 0x160fe200008f0c1c */
[----:B------:R-:W-:Y:S02]  /*16c40*/  @!P4 IMAD.MOV.U32 R4, RZ, RZ, R25 ;  /* 0x000000ffff04c224 */ /* 0x000fe400078e0019 */
[----:B------:R0:W3:Y:S01]  /*16c50*/  SHFL.IDX PT, R14, R7, 0x3, 0x181f ;  /* 0x00781f00070e7f89 */ /* 0x0000e200000e0000 */
[----:B-1----:R-:W-:-:S03]  /*16c60*/  @!P4 LEA.HI.X R5, R29, R6, R28, 0x1, P5 ;  /* 0x000000061d05c211 */ /* 0x002fc600028f0c1c */
[----:B------:R0:W-:Y:S04]  /*16c70*/  @!P3 ST.E.128 desc[UR38][R8.64], RZ ;  /* 0x000000ff0800b985 */ /* 0x0001e8000c101d26 */
[----:B------:R0:W-:Y:S02]  /*16c80*/  @!P4 ST.E.128 desc[UR38][R4.64], RZ ;  /* 0x000000ff0400c985 */ /* 0x0001e4000c101d26 */
.L_x_14364:
[----:B------:R-:W-:-:S05]  /*16c90*/  VIADD R24, R24, 0x90 ;  /* 0x0000009018187836 */ /* 0x000fca0000000000 */
[----:B------:R-:W-:-:S13]  /*16ca0*/  ISETP.GE.OR P0, PT, R24, R21, P0 ;  /* 0x000000151800720c */ /* 0x000fda0000706670 */
[----:B---3--:R-:W-:-:S04]  /*16cb0*/  @!P0 LEA R14, P1, R29, R14, 0x1 ;  /* 0x0000000e1d0e8211 */ /* 0x008fc800078208ff */
[----:B--2---:R-:W-:-:S05]  /*16cc0*/  @!P0 LEA.HI.X R15, R29, R0, R28, 0x1, P1 ;  /* 0x000000001d0f8211 */ /* 0x004fca00008f0c1c */
[----:B------:R1:W-:Y:S04]  /*16cd0*/  @!P0 ST.E.128 desc[UR38][R14.64], RZ ;  /* 0x000000ff0e008985 */ /* 0x0003e8000c101d26 */
.L_x_14161:
[----:B------:R-:W-:Y:S05]  /*16ce0*/  BSYNC B0 ;  /* 0x0000000000007941 */ /* 0x000fea0003800000 */
.L_x_14158:
[----:B------:R-:W-:Y:S02]  /*16cf0*/  ULDC UR4, c[0x0][0xc3c] ;  /* 0x00030f0000047ab9 */ /* 0x000fe40000000800 */
[----:B------:R-:W-:-:S13]  /*16d00*/  ISETP.GE.AND P0, PT, R35, UR4, PT ;  /* 0x0000000423007c0c */ /* 0x000fda000bf06270 */
[----:B------:R-:W-:Y:S05]  /*16d10*/  @!P0 BRA `(.L_x_14166) ;  /* 0xfffffea000b88947 */ /* 0x000fea000383ffff */
[----:B------:R-:W-:Y:S05]  /*16d20*/  BRA `(.L_x_13974) ;  /* 0x0000006c00447947 */ /* 0x000fea0003800000 */
.L_x_13972:
        /* <DEDUP_REMOVED lines=18> */
.L_x_14167:
        /* <DEDUP_REMOVED lines=42> */
.L_x_14173:
        /* <DEDUP_REMOVED lines=12> */
.L_x_14172:
[----:B------:R-:W-:Y:S05]  /*171b0*/  BSYNC B0 ;  /* 0x0000000000007941 */ /* 0x000fea0003800000 */
.L_x_14171:
        /* <DEDUP_REMOVED lines=21> */
.L_x_14169:
        /* <DEDUP_REMOVED lines=21> */
.L_x_14174:
        /* <DEDUP_REMOVED lines=58> */
.L_x_14170:
[----:B------:R-:W-:Y:S02]  /*17800*/  IMAD.MOV.U32 R17, RZ, RZ, RZ ;  /* 0x000000ffff117224 */ /* 0x000fe400078e00ff */
[----:B------:R-:W-:Y:S02]  /*17810*/  IMAD.U32 R16, RZ, RZ, UR6 ;  /* 0x00000006ff107e24 */ /* 0x000fe4000f8e00ff */
[----:B------:R-:W-:-:S07]  /*17820*/  IMAD.MOV.U32 R18, RZ, RZ, RZ ;  /* 0x000000ffff127224 */ /* 0x000fce00078e00ff */
.L_x_14175:
[----:B------:R-:W-:-:S13]  /*17830*/  ISETP.NE.AND P0, PT, R5, RZ, PT ;  /* 0x000000ff0500720c */ /* 0x000fda0003f05270 */
[----:B------:R-:W0:Y:S01]  /*17840*/  @!P0 S2R R3, SR_CgaCtaId ;  /* 0x0000000000038919 */ /* 0x000e220000008800 */
[----:B------:R-:W-:-:S04]  /*17850*/  @!P0 MOV R0, 0x400 ;  /* 0x0000040000008802 */ /* 0x000fc80000000f00 */
[----:B0-----:R-:W-:-:S05]  /*17860*/  @!P0 LEA R0, R3, R0, 0x18 ;  /* 0x0000000003008211 */ /* 0x001fca00078ec0ff */
[----:B------:R2:W-:Y:S01]  /*17870*/  @!P0 STS.128 [R0+0x168d0], R16 ;  /* 0x0168d01000008388 */ /* 0x0005e20000000c00 */
[----:B------:R-:W-:Y:S06]  /*17880*/  BAR.ARV 0x5, 0x200 ;  /* 0x0148000000007b1d */ /* 0x000fec0000002000 */
.L_x_14168:
        /* <DEDUP_REMOVED lines=12> */
[----:B------:R-:W-:Y:S01]  /*17950*/  ULDC.64 UR40, c[0x0][0x198] ;  /* 0x0000660000287ab9 */ /* 0x000fe20000000a00 */
[----:B------:R-:W-:Y:S01]  /*17960*/  IMAD.MOV.U32 R27, RZ, RZ, RZ ;  /* 0x000000ffff1b7224 */ /* 0x000fe200078e00ff */
[----:B------:R-:W-:Y:S01]  /*17970*/  ULDC UR37, c[0x0][0xc] ;  /* 0x0000030000257ab9 */ /* 0x000fe20000000800 */
[----:B------:R-:W-:Y:S02]  /*17980*/  IMAD.MOV.U32 R23, RZ, RZ, RZ ;  /* 0x000000ffff177224 */ /* 0x000fe400078e00ff */
[----:B------:R-:W-:Y:S01]  /*17990*/  IMAD.MOV.U32 R26, RZ, RZ, 0x1 ;  /* 0x00000001ff1a7424 */ /* 0x000fe200078e00ff */
[----:B---3--:R-:W-:-:S06]  /*179a0*/  ULEA UR4, UR5, UR4, 0x18 ;  /* 0x0000000405047291 */ /* 0x008fcc000f8ec03f */
[----:B------:R-:W-:Y:S01]  /*179b0*/  IMAD.U32 R22, RZ, RZ, UR4 ;  /* 0x00000004ff167e24 */ /* 0x000fe2000f8e00ff */
[C---:B-1----:R-:W-:Y:S01]  /*179c0*/  LOP3.LUT R4, R5.reuse, 0x7f, RZ, 0xc0, !PT ;  /* 0x0000007f05047812 */ /* 0x042fe200078ec0ff */
[----:B--2---:R-:W-:-:S04]  /*179d0*/  IMAD.SHL.U32 R0, R5, 0x8, RZ ;  /* 0x0000000805007824 */ /* 0x004fc800078e00ff */
[----:B------:R-:W-:Y:S01]  /*179e0*/  IMAD.SHL.U32 R3, R4, 0x8, RZ ;  /* 0x0000000804037824 */ /* 0x000fe200078e00ff */
[----:B0-----:R-:W-:Y:S02]  /*179f0*/  LOP3.LUT R2, R0, 0x1f8, RZ, 0xc0, !PT ;  /* 0x000001f800027812 */ /* 0x001fe400078ec0ff */
[----:B------:R-:W-:Y:S02]  /*17a00*/  SHF.R.U32.HI R4, RZ, 0x3, R4 ;  /* 0x00000003ff047819 */ /* 0x000fe40000011604 */
[----:B------:R-:W-:-:S04]  /*17a10*/  LOP3.LUT R2, R2, 0x38, R5, 0x78, !PT ;  /* 0x0000003802027812 */ /* 0x000fc800078e7805 */
[----:B------:R-:W-:Y:S01]  /*17a20*/  LOP3.LUT R3, R2, 0x200, R3, 0xf8, !PT ;  /* 0x0000020002037812 */ /* 0x000fe200078ef803 */
[----:B------:R-:W-:-:S04]  /*17a30*/  IMAD.SHL.U32 R2, R5, 0x10, RZ ;  /* 0x0000001005027824 */ /* 0x000fc800078e00ff */
[----:B------:R-:W-:Y:S01]  /*17a40*/  IMAD R0, R3, 0x2, R22 ;  /* 0x0000000203007824 */ /* 0x000fe200078e0216 */
[----:B------:R-:W-:-:S04]  /*17a50*/  LOP3.LUT R2, R4, 0x70, R2, 0xf8, !PT ;  /* 0x0000007004027812 */ /* 0x000fc800078ef802 */
[----:B------:R4:W-:Y:S03]  /*17a60*/  STL [R1+0xc], R0 ;  /* 0x00000c0001007387 */ /* 0x0009e60000100800 */
.L_x_14314:
[----:B------:R-:W-:Y:S05]  /*17a70*/  YIELD ;  /* 0x0000000000007946 */ /* 0x000fea0003800000 */
[----:B------:R-:W-:Y:S01]  /*17a80*/  ULDC.64 UR4, c[0x0][0xa28] ;  /* 0x00028a0000047ab9 */ /* 0x000fe20000000a00 */
[----:B------:R-:W-:Y:S02]  /*17a90*/  CS2R R6, SRZ ;  /* 0x0000000000067805 */ /* 0x000fe4000001ff00 */
[----:B------:R-:W-:Y:S01]  /*17aa0*/  ISETP.NE.U32.AND P0, PT, RZ, UR4, PT ;  /* 0x00000004ff007c0c */ /* 0x000fe2000bf05070 */
[----:B0-----:R-:W0:Y:S01]  /*17ab0*/  LDC.64 R8, c[0x0][0xa00] ;  /* 0x00028000ff087b82 */ /* 0x001e220000000a00 */
[----:B------:R-:W-:Y:S01]  /*17ac0*/  ULDC.64 UR6, c[0x0][0xa08] ;  /* 0x0002820000067ab9 */ /* 0x000fe20000000a00 */
[----:B------:R-:W-:Y:S01]  /*17ad0*/  ULDC.64 UR8, c[0x0][0xa10] ;  /* 0x0002840000087ab9 */ /* 0x000fe20000000a00 */
[----:B------:R-:W-:Y:S01]  /*17ae0*/  ISETP.NE.AND.EX P0, PT, RZ, UR5, PT, P0 ;  /* 0x00000005ff007c0c */ /* 0x000fe2000bf05300 */
[----:B------:R-:W-:-:S04]  /*17af0*/  ULDC.64 UR4, c[0x0][0xa18] ;  /* 0x0002860000047ab9 */ /* 0x000fc80000000a00 */
[----:B-1----:R-:W1:Y:S08]  /*17b00*/  LDC.64 R4, c[0x0][0xa08] ;  /* 0x00028200ff047b82 */ /* 0x002e700000000a00 */
[----:B--2---:R-:W2:Y:S02]  /*17b10*/  @P0 LDC.64 R2, c[0x0][0xa28] ;  /* 0x00028a00ff020b82 */ /* 0x004ea40000000a00 */
[----:B--2---:R-:W-:-:S05]  /*17b20*/  @P0 IMAD.WIDE R2, R19, 0x4, R2 ;  /* 0x0000000413020825 */ /* 0x004fca00078e0202 */
[----:B------:R2:W5:Y:S01]  /*17b30*/  @P0 LDG.E R7, desc[UR38][R2.64] ;  /* 0x0000002602070981 */ /* 0x000562000c1e1900 */
[----:B------:R-:W-:Y:S01]  /*17b40*/  ISETP.NE.U32.AND P0, PT, RZ, UR4, PT ;  /* 0x00000004ff007c0c */ /* 0x000fe2000bf05070 */
[----:B0-----:R-:W-:Y:S01]  /*17b50*/  IMAD.WIDE R8, R19, 0x4, R8 ;  /* 0x0000000413087825 */ /* 0x001fe200078e0208 */
[----:B------:R-:W-:Y:S02]  /*17b60*/  ISETP.NE.U32.AND P2, PT, RZ, UR6, PT ;  /* 0x00000006ff007c0c */ /* 0x000fe4000bf45070 */
[----:B------:R-:W-:Y:S01]  /*17b70*/  ISETP.NE.AND.EX P0, PT, RZ, UR5, PT, P0 ;  /* 0x00000005ff007c0c */ /* 0x000fe2000bf05300 */
[----:B------:R-:W-:Y:S01]  /*17b80*/  ULDC.64 UR4, c[0x0][0xa00] ;  /* 0x0002800000047ab9 */ /* 0x000fe20000000a00 */
[----:B------:R-:W-:Y:S01]  /*17b90*/  ISETP.NE.U32.AND P4, PT, RZ, UR8, PT ;  /* 0x00000008ff007c0c */ /* 0x000fe2000bf85070 */
[----:B------:R-:W-:Y:S01]  /*17ba0*/  IMAD.MOV.U32 R28, RZ, RZ, RZ ;  /* 0x000000ffff1c7224 */ /* 0x000fe200078e00ff */
[----:B------:R-:W-:Y:S01]  /*17bb0*/  ISETP.NE.U32.AND P1, PT, RZ, UR4, PT ;  /* 0x00000004ff007c0c */ /* 0x000fe2000bf25070 */
[----:B--2---:R-:W0:Y:S01]  /*17bc0*/  LDC.64 R2, c[0x0][0xa10] ;  /* 0x00028400ff027b82 */ /* 0x004e220000000a00 */
[----:B----4-:R-:W-:-:S02]  /*17bd0*/  IMAD.MOV.U32 R0, RZ, RZ, RZ ;  /* 0x000000ffff007224 */ /* 0x010fc400078e00ff */
[----:B------:R-:W-:Y:S01]  /*17be0*/  ISETP.NE.AND.EX P3, PT, RZ, UR5, PT, P1 ;  /* 0x00000005ff007c0c */ /* 0x000fe2000bf65310 */
[----:B-1----:R-:W-:-:S04]  /*17bf0*/  IMAD.WIDE R4, R19, 0x4, R4 ;  /* 0x0000000413047825 */ /* 0x002fc800078e0204 */
[----:B------:R-:W1:Y:S01]  /*17c00*/  @P0 LDC.64 R10, c[0x0][0xa18] ;  /* 0x00028600ff0a0b82 */ /* 0x000e620000000a00 */
[----:B------:R-:W-:Y:S01]  /*17c10*/  ULDC UR4, c[0x0][0x288] ;  /* 0x0000a20000047ab9 */ /* 0x000fe20000000800 */
[----:B------:R-:W-:Y:S02]  /*17c20*/  ISETP.NE.AND.EX P1, PT, RZ, UR7, PT, P2 ;  /* 0x00000007ff007c0c */ /* 0x000fe4000bf25320 */
[----:B------:R-:W-:-:S04]  /*17c30*/  ISETP.NE.AND.EX P2, PT, RZ, UR9, PT, P4 ;  /* 0x00000009ff007c0c */ /* 0x000fc8000bf45340 */
[----:B------:R-:W2:Y:S07]  /*17c40*/  @P3 LDG.E R6, desc[UR38][R8.64] ;  /* 0x0000002608063981 */ /* 0x000eae000c1e1900 */
[----:B------:R-:W5:Y:S01]  /*17c50*/  @P1 LDG.E R28, desc[UR38][R4.64] ;  /* 0x00000026041c1981 */ /* 0x000f62000c1e1900 */
        /* <DEDUP_REMOVED lines=24> */
.L_x_14177:
        /* <DEDUP_REMOVED lines=9> */
.L_x_14178:
[----:B------:R-:W-:Y:S05]  /*17e70*/  @!P1 BRA `(.L_x_14179) ;  /* 0x00000000000c9947 */ /* 0x000fea0003800000 */
[----:B------:R-:W2:Y:S04]  /*17e80*/  LDG.E R10, desc[UR38][R4.64] ;  /* 0x00000026040a7981 */ /* 0x000ea8000c1e1900 */
[----:B------:R-:W2:Y:S02]  /*17e90*/  LDG.E R9, desc[UR38][R4.64+0x4] ;  /* 0x0000042604097981 */ /* 0x000ea4000c1e1900 */
[----:B--2---:R-:W-:-:S07]  /*17ea0*/  IMAD.IADD R10, R9, 0x1, -R10 ;  /* 0x00000001090a7824 */ /* 0x004fce00078e0a0a */
.L_x_14179:
[----:B-1----:R-:W2:Y:S01]  /*17eb0*/  @P2 LDG.E R4, desc[UR38][R2.64] ;  /* 0x0000002602042981 */ /* 0x002ea2000c1e1900 */
[----:B------:R-:W1:Y:S03]  /*17ec0*/  LDC R8, c[0x0][0x448] ;  /* 0x00011200ff087b82 */ /* 0x000e660000000800 */
[----:B------:R3:W2:Y:S01]  /*17ed0*/  @P2 LDG.E R5, desc[UR38][R2.64+0x4] ;  /* 0x0000042602052981 */ /* 0x0006a2000c1e1900 */
[----:B------:R-:W-:Y:S02]  /*17ee0*/  IMAD R13, R17, 0xc0, RZ ;  /* 0x000000c0110d7824 */ /* 0x000fe400078e02ff */
[----:B-----5:R-:W-:Y:S02]  /*17ef0*/  IMAD.IADD R7, R10, 0x1, -R7 ;  /* 0x000000010a077824 */ /* 0x020fe400078e0a07 */
[----:B------:R-:W-:Y:S01]  /*17f00*/  VIADD R10, R13, 0xbf ;  /* 0x000000bf0d0a7836 */ /* 0x000fe20000000000 */
[----:B------:R4:W-:Y:S01]  /*17f10*/  STL [R1+0x10], R13 ;  /* 0x0000100d01007387 */ /* 0x0009e20000100800 */
[----:B-1----:R-:W-:-:S13]  /*17f20*/  ISETP.NE.AND P1, PT, R8, 0x1, PT ;  /* 0x000000010800780c */ /* 0x002fda0003f25270 */
[----:B---3--:R-:W1:Y:S08]  /*17f30*/  @P1 LDC R3, c[0x0][0x44c] ;  /* 0x00011300ff031b82 */ /* 0x008e700000000800 */
[----:B------:R-:W3:Y:S01]  /*17f40*/  @P1 LDC R2, c[0x0][0x450] ;  /* 0x00011400ff021b82 */ /* 0x000ee20000000800 */
[----:B--2---:R-:W-:Y:S02]  /*17f50*/  @P2 IMAD.IADD R6, R5, 0x1, -R4 ;  /* 0x0000000105062824 */ /* 0x004fe400078e0a04 */
[----:B-1----:R-:W-:-:S04]  /*17f60*/  @P1 IMAD.HI.U32 R5, R10, R3, RZ ;  /* 0x000000030a051227 */ /* 0x002fc800078e00ff */
[----:B------:R-:W-:Y:S01]  /*17f70*/  IMAD.IADD R8, R7, 0x1, R6 ;  /* 0x0000000107087824 */ /* 0x000fe200078e0206 */
[----:B---3--:R-:W-:-:S03]  /*17f80*/  @P1 SHF.R.U32.HI R10, RZ, R2, R5 ;  /* 0x00000002ff0a1219 */ /* 0x008fc60000011605 */
        /* <DEDUP_REMOVED lines=21> */
.L_x_14182:
[----:B------:R-:W-:-:S13]  /*180e0*/  ISETP.NE.AND P0, PT, R3, 0x1, PT ;  /* 0x000000010300780c */ /* 0x000fda0003f05270 */
[----:B------:R-:W1:Y:S02]  /*180f0*/  @P0 LDC.64 R4, c[0x0][0x9e8] ;  /* 0x00027a00ff040b82 */ /* 0x000e640000000a00 */
[----:B-1----:R-:W-:-:S05]  /*18100*/  @P0 IMAD.HI.U32 R4, R11, R4, RZ ;  /* 0x000000040b040227 */ /* 0x002fca00078e00ff */
[----:B------:R-:W-:-:S07]  /*18110*/  @P0 SHF.R.U32.HI R11, RZ, R5, R4 ;  /* 0x00000005ff0b0219 */ /* 0x000fce0000011604 */
.L_x_14183:
[----:B------:R-:W-:Y:S05]  /*18120*/  BSYNC B0 ;  /* 0x0000000000007941 */ /* 0x000fea0003800000 */
.L_x_14181:
[----:B------:R-:W-:-:S05]  /*18130*/  IMAD R11, R11, R3, R3 ;  /* 0x000000030b0b7224 */ /* 0x000fca00078e0203 */
[----:B------:R-:W-:-:S07]  /*18140*/  VIMNMX R2, R2, R11, PT ;  /* 0x0000000b02027248 */ /* 0x000fce0003fe0100 */
.L_x_14180:
        /* <DEDUP_REMOVED lines=20> */
.L_x_14186:
[----:B------:R-:W-:-:S13]  /*18290*/  ISETP.NE.AND P0, PT, R3, 0x1, PT ;  /* 0x000000010300780c */ /* 0x000fda0003f05270 */
[----:B------:R-:W1:Y:S02]  /*182a0*/  @P0 LDC.64 R4, c[0x0][0x9e8] ;  /* 0x00027a00ff040b82 */ /* 0x000e640000000a00 */
[----:B-1----:R-:W-:-:S05]  /*182b0*/  @P0 IMAD.HI.U32 R4, R11, R4, RZ ;  /* 0x000000040b040227 */ /* 0x002fca00078e00ff */
[----:B------:R-:W-:-:S07]  /*182c0*/  @P0 SHF.R.U32.HI R11, RZ, R5, R4 ;  /* 0x00000005ff0b0219 */ /* 0x000fce0000011604 */
.L_x_14187:
[----:B------:R-:W-:Y:S05]  /*182d0*/  BSYNC B0 ;  /* 0x0000000000007941 */ /* 0x000fea0003800000 */
.L_x_14185:
[----:B------:R-:W-:-:S05]  /*182e0*/  IMAD R3, R11, R3, RZ ;  /* 0x000000030b037224 */ /* 0x000fca00078e02ff */
[----:B------:R-:W-:-:S07]  /*182f0*/  VIMNMX R10, R10, R3, !PT ;  /* 0x000000030a0a7248 */ /* 0x000fce0007fe0100 */
.L_x_14184:
[----:B------:R-:W-:Y:S01]  /*18300*/  VIADD R2, R2, 0x7f ;  /* 0x0000007f02027836 */ /* 0x000fe20000000000 */
[----:B------:R-:W-:Y:S04]  /*18310*/  BSSY B0, `(.L_x_14188) ;  /* 0x00000dd000007945 */ /* 0x000fe80003800000 */
[----:B------:R-:W-:-:S04]  /*18320*/  SHF.R.S32.HI R3, RZ, 0x1f, R2 ;  /* 0x0000001fff037819 */ /* 0x000fc80000011402 */
[----:B------:R-:W-:Y:S02]  /*18330*/  LEA.HI R3, R3, R2, RZ, 0x7 ;  /* 0x0000000203037211 */ /* 0x000fe400078f38ff */
[----:B------:R-:W-:Y:S02]  /*18340*/  SHF.R.S32.HI R2, RZ, 0x1f, R10 ;  /* 0x0000001fff027819 */ /* 0x000fe4000001140a */
[----:B------:R-:W-:Y:S02]  /*18350*/  SHF.R.S32.HI R4, RZ, 0x7, R3 ;  /* 0x00000007ff047819 */ /* 0x000fe40000011403 */
[----:B------:R-:W-:Y:S02]  /*18360*/  LEA.HI R2, R2, R10, RZ, 0x7 ;  /* 0x0000000a02027211 */ /* 0x000fe400078f38ff */
[----:B------:R-:W-:Y:S02]  /*18370*/  VIMNMX R4, R17, R4, PT ;  /* 0x0000000411047248 */ /* 0x000fe40003fe0100 */
[----:B------:R-:W-:-:S04]  /*18380*/  SHF.R.S32.HI R2, RZ, 0x7, R2 ;  /* 0x00000007ff027819 */ /* 0x000fc80000011402 */
[----:B------:R-:W-:-:S05]  /*18390*/  VIMNMX R2, RZ, R2, !PT ;  /* 0x00000002ff027248 */ /* 0x000fca0007fe0100 */
[--C-:B------:R-:W-:Y:S02]  /*183a0*/  IMAD R2, R2, 0x80, -R7.reuse ;  /* 0x0000008002027824 */ /* 0x100fe400078e0a07 */
[----:B------:R-:W-:-:S03]  /*183b0*/  IMAD R7, R4, 0x80, -R7 ;  /* 0x0000008004077824 */ /* 0x000fc600078e0a07 */
[----:B------:R-:W-:Y:S02]  /*183c0*/  VIMNMX R2, RZ, R2, !PT ;  /* 0x00000002ff027248 */ /* 0x000fe40007fe0100 */
[----:B------:R-:W-:Y:S02]  /*183d0*/  VIMNMX R7, R7, R6, PT ;  /* 0x0000000607077248 */ /* 0x000fe40003fe0100 */
[----:B------:R-:W-:Y:S02]  /*183e0*/  SHF.R.U32.HI R4, RZ, 0x7, R2 ;  /* 0x00000007ff047819 */ /* 0x000fe40000011602 */
[----:B------:R-:W-:-:S13]  /*183f0*/  ISETP.GT.AND P0, PT, R7, R2, PT ;  /* 0x000000020700720c */ /* 0x000fda0003f04270 */
[----:B------:R-:W-:-:S05]  /*18400*/  @P0 VIADD R3, R7, 0x7f ;  /* 0x0000007f07030836 */ /* 0x000fca0000000000 */
[----:B------:R-:W-:-:S04]  /*18410*/  @P0 SHF.R.S32.HI R2, RZ, 0x1f, R3 ;  /* 0x0000001fff020819 */ /* 0x000fc80000011403 */
[----:B------:R-:W-:Y:S01]  /*18420*/  @P0 LEA.HI R2, R2, R3, RZ, 0x7 ;  /* 0x0000000302020211 */ /* 0x000fe200078f38ff */
[----:B------:R-:W-:-:S03]  /*18430*/  IMAD.MOV.U32 R3, RZ, RZ, R4 ;  /* 0x000000ffff037224 */ /* 0x000fc600078e0004 */
[----:B------:R-:W-:Y:S02]  /*18440*/  @P0 SHF.R.S32.HI R3, RZ, 0x7, R2 ;  /* 0x00000007ff030819 */ /* 0x000fe40000011402 */
[----:B------:R-:W-:Y:S02]  /*18450*/  PLOP3.LUT P0, PT, PT, PT, PT, 0x80, 0x0 ;  /* 0x000000000000781c */ /* 0x000fe40003f0f070 */
        /* <DEDUP_REMOVED lines=9> */
.L_x_14367:
[----:B--2---:R-:W-:Y:S02]  /*184f0*/  ISETP.NE.AND P0, PT, R14, RZ, PT ;  /* 0x000000ff0e00720c */ /* 0x004fe40003f05270 */
[----:B------:R-:W-:-:S11]  /*18500*/  PLOP3.LUT P6, PT, PT, PT, PT, 0x8, 0x0 ;  /* 0x000000000000781c */ /* 0x000fd60003fce170 */
[----:B------:R-:W-:Y:S05]  /*18510*/  @P0 BRA `(.L_x_14191) ;  /* 0x00000000000c0947 */ /* 0x000fea0003800000 */
[----:B------:R-:W-:-:S03]  /*18520*/  UMOV UR4, 0xffffffff ;  /* 0xffffffff00047882 */ /* 0x000fc60000000000 */
[----:B------:R-:W-:Y:S05]  /*18530*/  BRA.DIV UR4, `(.L_x_14192) ;  /* 0x0000006a04287947 */ /* 0x000fea000b800000 */
[----:B------:R-:W-:-:S13]  /*18540*/  ELECT P6, URZ, PT ;  /* 0x00000000003f782f */ /* 0x000fda00038c0000 */
.L_x_14191:
        /* <DEDUP_REMOVED lines=9> */
.L_x_14370:
[----:B------:R-:W-:Y:S05]  /*185e0*/  BSYNC B1 ;  /* 0x0000000000017941 */ /* 0x000fea0003800000 */
.L_x_14193:
[----:B------:R-:W-:Y:S04]  /*185f0*/  BSSY B1, `(.L_x_14195) ;  /* 0x000004f000017945 */ /* 0x000fe80003800000 */
[----:B------:R-:W-:Y:S05]  /*18600*/  @!P6 BRA `(.L_x_14196) ;  /* 0x000000040034e947 */ /* 0x000fea0003800000 */
[----:B------:R-:W2:Y:S01]  /*18610*/  S2R R6, SR_TID.X ;  /* 0x0000000000067919 */ /* 0x000ea20000002100 */
[----:B-1----:R-:W-:Y:S01]  /*18620*/  IMAD R5, R27, 0x8, R22 ;  /* 0x000000081b057824 */ /* 0x002fe200078e0216 */
[----:B------:R-:W-:Y:S01]  /*18630*/  BSSY B2, `(.L_x_14197) ;  /* 0x0000006000027945 */ /* 0x000fe20003800000 */
[----:B--2---:R-:W-:Y:S02]  /*18640*/  LOP3.LUT R7, R6, 0x7f, RZ, 0xc0, !PT ;  /* 0x0000007f06077812 */ /* 0x004fe400078ec0ff */
[----:B------:R-:W-:Y:S02]  /*18650*/  SHF.L.U32 R6, R29, 0x1f, RZ ;  /* 0x0000001f1d067819 */ /* 0x000fe400000006ff */
[----:B------:R-:W-:Y:S02]  /*18660*/  ISETP.NE.AND P1, PT, R7, RZ, PT ;  /* 0x000000ff0700720c */ /* 0x000fe40003f25270 */
[----:B------:R-:W1:Y:S02]  /*18670*/  SYNCS.PHASECHK.TRANS64.TRYWAIT P0, [R5+URZ+0x168a0], R6 ;  /* 0x0168a006050075a7 */ /* 0x000e64000800017f */
[----:B-1----:R-:W-:Y:S09]  /*18680*/  @!P0 BRA `(.L_x_14198) ;  /* 0x0000006800088947 */ /* 0x002ff20003800000 */
.L_x_14371:
[----:B------:R-:W-:Y:S05]  /*18690*/  BSYNC B2 ;  /* 0x0000000000027941 */ /* 0x000fea0003800000 */
.L_x_14197:
[----:B------:R-:W-:Y:S04]  /*186a0*/  BSSY B2, `(.L_x_14199) ;  /* 0x0000009000027945 */ /* 0x000fe80003800000 */
[----:B------:R-:W-:Y:S05]  /*186b0*/  @P1 BRA `(.L_x_14200) ;  /* 0x00000000001c1947 */ /* 0x000fea0003800000 */
[----:B------:R-:W2:Y:S02]  /*186c0*/  S2R R7, SR_TID.X ;  /* 0x0000000000077919 */ /* 0x000ea40000002100 */
[----:B--2---:R-:W-:Y:S01]  /*186d0*/  LOP3.LUT R10, R7, 0x1f, RZ, 0xc0, !PT ;  /* 0x0000001f070a7812 */ /* 0x004fe200078ec0ff */
[----:B------:R-:W-:-:S03]  /*186e0*/  IMAD.MOV.U32 R7, RZ, RZ, 0x4000 ;  /* 0x00004000ff077424 */ /* 0x000fc600078e00ff */
[----:B------:R-:W-:Y:S01]  /*186f0*/  ISETP.NE.AND P0, PT, R10, RZ, PT ;  /* 0x000000ff0a00720c */ /* 0x000fe20003f05270 */
[----:B------:R2:W-:-:S12]  /*18700*/  SYNCS.ARRIVE.TRANS64 RZ, [R5+URZ+0x16890], R7 ;  /* 0x0168900705ff79a7 */ /* 0x0005d8000800003f */
[----:B--2---:R-:W-:Y:S05]  /*18710*/  @!P0 BRA `(.L_x_14200) ;  /* 0x0000000000048947 */ /* 0x004fea0003800000 */
[----:B------:R-:W-:Y:S01]  /*18720*/  BPT.TRAP 0x1 ;  /* 0x000000040000795c */ /* 0x000fe20000300000 */
.L_x_14200:
[----:B------:R-:W-:Y:S05]  /*18730*/  BSYNC B2 ;  /* 0x0000000000027941 */ /* 0x000fea0003800000 */
.L_x_14199:
        /* <DEDUP_REMOVED lines=11> */
[----:B------:R-:W-:Y:S01]  /*187f0*/  UMOV UR7, 0x12f00000 ;  /* 0x12f0000000077882 */ /* 0x000fe20000000000 */
[----:B0-----:R-:W-:-:S08]  /*18800*/  VIADD R12, R5, 0x16890 ;  /* 0x00016890050c7836 */ /* 0x001fd00000000000 */
.L_x_14201:
        /* <DEDUP_REMOVED lines=13> */
.L_x_14372:
[----:B------:R-:W-:Y:S05]  /*188e0*/  BSYNC B2 ;  /* 0x0000000000027941 */ /* 0x000fea0003800000 */
.L_x_14202:
        /* <DEDUP_REMOVED lines=11> */
.L_x_14205:
[----:B------:R-:W-:Y:S05]  /*189a0*/  BSYNC B2 ;  /* 0x0000000000027941 */ /* 0x000fea0003800000 */
.L_x_14204:
[----:B------:R-:W-:Y:S01]  /*189b0*/  R2UR UR10, R13 ;  /* 0x000000000d0a72ca */ /* 0x000fe200000e0000 */
[----:B------:R-:W-:Y:S01]  /*189c0*/  IMAD R11, R11, 0x2, R22 ;  /* 0x000000020b0b7824 */ /* 0x000fe200078e0216 */
[----:B------:R-:W-:Y:S01]  /*189d0*/  R2UR UR6, R14 ;  /* 0x000000000e0672ca */ /* 0x000fe200000e0000 */
[----:B------:R-:W-:Y:S01]  /*189e0*/  UIADD3 UR4, UP0, UR40, 0x670, URZ ;  /* 0x0000067028047890 */ /* 0x000fe2000ff1e03f */
[----:B------:R-:W-:Y:S01]  /*189f0*/  R2UR UR7, R15 ;  /* 0x000000000f0772ca */ /* 0x000fe200000e0000 */
[----:B01----:R-:W-:Y:S01]  /*18a00*/  VIADD R5, R5, 0x168b0 ;  /* 0x000168b005057836 */ /* 0x003fe20000000000 */
[----:B------:R-:W-:Y:S01]  /*18a10*/  PLOP3.LUT P0, PT, PT, PT, PT, 0x80, 0x0 ;  /* 0x000000000000781c */ /* 0x000fe20003f0f070 */
[----:B------:R-:W-:Y:S01]  /*18a20*/  VIADD R11, R11, 0x400 ;  /* 0x000004000b0b7836 */ /* 0x000fe20000000000 */
[----:B------:R-:W-:-:S12]  /*18a30*/  UIADD3.X UR5, URZ, UR41, URZ, UP0, !UPT ;  /* 0x000000293f057290 */ /* 0x000fd800087fe43f */
.L_x_14206:
        /* <DEDUP_REMOVED lines=10> */
.L_x_14196:
[----:B------:R-:W-:Y:S05]  /*18ae0*/  BSYNC B1 ;  /* 0x0000000000017941 */ /* 0x000fea0003800000 */
.L_x_14195:
[----:B------:R-:W-:Y:S01]  /*18af0*/  VIADD R3, R3, 0xfffffffe ;  /* 0xfffffffe03037836 */ /* 0x000fe20000000000 */
[----:B------:R-:W-:Y:S01]  /*18b00*/  PLOP3.LUT P0, PT, PT, PT, PT, 0x8, 0x0 ;  /* 0x000000000000781c */ /* 0x000fe20003f0e170 */
[----:B------:R-:W-:-:S03]  /*18b10*/  VIADD R27, R27, 0x1 ;  /* 0x000000011b1b7836 */ /* 0x000fc60000000000 */
[----:B------:R-:W-:Y:S02]  /*18b20*/  ISETP.GE.AND P2, PT, R3, R4, PT ;  /* 0x000000040300720c */ /* 0x000fe40003f46270 */
[----:B------:R-:W-:-:S04]  /*18b30*/  ISETP.NE.AND P1, PT, R27, 0x2, PT ;  /* 0x000000021b00780c */ /* 0x000fc80003f25270 */
[----:B------:R-:W-:Y:S02]  /*18b40*/  SEL R6, RZ, 0x1, P1 ;  /* 0x00000001ff067807 */ /* 0x000fe40000800000 */
[----:B------:R-:W-:Y:S02]  /*18b50*/  SEL R27, R27, RZ, P1 ;  /* 0x000000ff1b1b7207 */ /* 0x000fe40000800000 */
[----:B------:R-:W-:-:S03]  /*18b60*/  LOP3.LUT R29, R29, R6, RZ, 0x3c, !PT ;  /* 0x000000061d1d7212 */ /* 0x000fc600078e3cff */
[----:B------:R-:W-:Y:S05]  /*18b70*/  @!P2 BRA `(.L_x_14189) ;  /* 0x000000040058a947 */ /* 0x000fea0003800000 */
.L_x_14219:
[----:B------:R-:W-:Y:S05]  /*18b80*/  YIELD ;  /* 0x0000000000007946 */ /* 0x000fea0003800000 */
[----:B------:R-:W-:Y:S04]  /*18b90*/  BSSY B1, `(.L_x_14207) ;  /* 0x000004c000017945 */ /* 0x000fe80003800000 */
[----:B------:R-:W-:Y:S05]  /*18ba0*/  @!P6 BRA `(.L_x_14208) ;  /* 0x000000040028e947 */ /* 0x000fea0003800000 */
[----:B-1----:R-:W1:Y:S01]  /*18bb0*/  S2R R5, SR_TID.X ;  /* 0x0000000000057919 */ /* 0x002e620000002100 */
[----:B------:R-:W-:Y:S01]  /*18bc0*/  SHF.L.U32 R6, R29, 0x1f, RZ ;  /* 0x0000001f1d067819 */ /* 0x000fe200000006ff */
[----:B------:R-:W-:Y:S01]  /*18bd0*/  BSSY B2, `(.L_x_14209) ;  /* 0x0000006000027945 */ /* 0x000fe20003800000 */
[----:B-1----:R-:W-:Y:S01]  /*18be0*/  LOP3.LUT R7, R5, 0x7f, RZ, 0xc0, !PT ;  /* 0x0000007f05077812 */ /* 0x002fe200078ec0ff */
[----:B------:R-:W-:-:S03]  /*18bf0*/  IMAD R5, R27, 0x8, R22 ;  /* 0x000000081b057824 */ /* 0x000fc600078e0216 */
[----:B------:R-:W-:Y:S01]  /*18c00*/  ISETP.NE.AND P2, PT, R7, RZ, PT ;  /* 0x000000ff0700720c */ /* 0x000fe20003f45270 */
[----:B------:R-:W1:Y:S02]  /*18c10*/  SYNCS.PHASECHK.TRANS64.TRYWAIT P1, [R5+URZ+0x168a0], R6 ;  /* 0x0168a006050075a7 */ /* 0x000e64000802017f */
[----:B-1----:R-:W-:Y:S10]  /*18c20*/  @!P1 BRA `(.L_x_14210) ;  /* 0x0000006000c89947 */ /* 0x002ff40003800000 */
.L_x_14373:
[----:B------:R-:W-:Y:S05]  /*18c30*/  BSYNC B2 ;  /* 0x0000000000027941 */ /* 0x000fea0003800000 */
.L_x_14209:
        /* <DEDUP_REMOVED lines=9> */
.L_x_14212:
[----:B------:R-:W-:Y:S05]  /*18cd0*/  BSYNC B2 ;  /* 0x0000000000027941 */ /* 0x000fea0003800000 */
.L_x_14211:
        /* <DEDUP_REMOVED lines=8> */
[----:B0-----:R-:W-:Y:S01]  /*18d60*/  VIADD R12, R7, 0xe400 ;  /* 0x0000e400070c7836 */ /* 0x001fe20000000000 */
[----:B------:R-:W-:Y:S01]  /*18d70*/  UMOV UR6, 0x0 ;  /* 0x0000000000067882 */ /* 0x000fe20000000000 */
[----:B------:R-:W-:-:S10]  /*18d80*/  UMOV UR7, 0x12f00000 ;  /* 0x12f0000000077882 */ /* 0x000fd40000000000 */
.L_x_14213:
        /* <DEDUP_REMOVED lines=13> */
.L_x_14374:
[----:B------:R-:W-:Y:S05]  /*18e60*/  BSYNC B2 ;  /* 0x0000000000027941 */ /* 0x000fea0003800000 */
.L_x_14214:
        /* <DEDUP_REMOVED lines=11> */
.L_x_14217:
[----:B------:R-:W-:Y:S05]  /*18f20*/  BSYNC B2 ;  /* 0x0000000000027941 */ /* 0x000fea0003800000 */
.L_x_14216:
        /* <DEDUP_REMOVED lines=8> */
.L_x_14218:
        /* <DEDUP_REMOVED lines=10> */
.L_x_14208:
[----:B------:R-:W-:Y:S05]  /*19050*/  BSYNC B1 ;  /* 0x0000000000017941 */ /* 0x000fea0003800000 */
.L_x_14207:
[----:B------:R-:W-:Y:S01]  /*19060*/  ISETP.GT.AND P2, PT, R3, R4, PT ;  /* 0x000000040300720c */ /* 0x000fe20003f44270 */
[----:B------:R-:W-:Y:S02]  /*19070*/  VIADD R27, R27, 0x1 ;  /* 0x000000011b1b7836 */ /* 0x000fe40000000000 */
[----:B------:R-:W-:-:S03]  /*19080*/  VIADD R3, R3, 0xffffffff ;  /* 0xffffffff03037836 */ /* 0x000fc60000000000 */
[----:B------:R-:W-:-:S04]  /*19090*/  ISETP.NE.AND P1, PT, R27, 0x2, PT ;  /* 0x000000021b00780c */ /* 0x000fc80003f25270 */
[----:B------:R-:W-:Y:S02]  /*190a0*/  SEL R6, RZ, 0x1, P1 ;  /* 0x00000001ff067807 */ /* 0x000fe40000800000 */
[----:B------:R-:W-:Y:S02]  /*190b0*/  SEL R27, R27, RZ, P1 ;  /* 0x000000ff1b1b7207 */ /* 0x000fe40000800000 */
[----:B------:R-:W-:Y:S01]  /*190c0*/  LOP3.LUT R29, R29, R6, RZ, 0x3c, !PT ;  /* 0x000000061d1d7212 */ /* 0x000fe200078e3cff */
[----:B------:R-:W-:Y:S06]  /*190d0*/  @P2 BRA `(.L_x_14219) ;  /* 0xfffffff800a82947 */ /* 0x000fec000383ffff */
.L_x_14189:
[----:B------:R-:W-:Y:S05]  /*190e0*/  BSYNC B0 ;  /* 0x0000000000007941 */ /* 0x000fea0003800000 */
.L_x_14188:
[----:B------:R-:W2:Y:S01]  /*190f0*/  LDL R6, [R1+0x10] ;  /* 0x0000100001067983 */ /* 0x000ea20000100800 */
        /* <DEDUP_REMOVED lines=25> */
.L_x_14222:
[----:B------:R-:W-:-:S13]  /*19290*/  ISETP.NE.AND P0, PT, R3, 0x1, PT ;  /* 0x000000010300780c */ /* 0x000fda0003f05270 */
[----:B-1----:R-:W1:Y:S02]  /*192a0*/  @P0 LDC.64 R4, c[0x0][0x9e8] ;  /* 0x00027a00ff040b82 */ /* 0x002e640000000a00 */
[----:B-1----:R-:W-:-:S05]  /*192b0*/  @P0 IMAD.HI.U32 R4, R0, R4, RZ ;  /* 0x0000000400040227 */ /* 0x002fca00078e00ff */
[----:B------:R-:W-:-:S07]  /*192c0*/  @P0 SHF.R.U32.HI R0, RZ, R5, R4 ;  /* 0x00000005ff000219 */ /* 0x000fce0000011604 */
.L_x_14223:
[----:B------:R-:W-:Y:S05]  /*192d0*/  BSYNC B0 ;  /* 0x0000000000007941 */ /* 0x000fea0003800000 */
.L_x_14221:
[----:B------:R-:W-:-:S05]  /*192e0*/  IMAD R5, R0, R3, R3 ;  /* 0x0000000300057224 */ /* 0x000fca00078e0203 */
[----:B------:R-:W-:-:S07]  /*192f0*/  VIMNMX R2, R2, R5, PT ;  /* 0x0000000502027248 */ /* 0x000fce0003fe0100 */
.L_x_14220:
[----:B------:R-:W-:Y:S01]  /*19300*/  VIADD R2, R2, 0x7f ;  /* 0x0000007f02027836 */ /* 0x000fe20000000000 */
[----:B------:R-:W2:Y:S01]  /*19310*/  @P1 LDC R0, c[0x0][0x44c] ;  /* 0x00011300ff001b82 */ /* 0x000ea20000000800 */
[----:B------:R-:W-:-:S03]  /*19320*/  ULDC UR4, c[0x0][0x9dc] ;  /* 0x0002770000047ab9 */ /* 0x000fc60000000800 */
[----:B-1----:R-:W-:-:S04]  /*19330*/  SHF.R.S32.HI R5, RZ, 0x1f, R2 ;  /* 0x0000001fff057819 */ /* 0x002fc80000011402 */
[----:B------:R-:W-:Y:S02]  /*19340*/  LEA.HI R5, R5, R2, RZ, 0x7 ;  /* 0x0000000205057211 */ /* 0x000fe400078f38ff */
[----:B------:R-:W1:Y:S02]  /*19350*/  @P1 LDC R2, c[0x0][0x450] ;  /* 0x00011400ff021b82 */ /* 0x000e640000000800 */
[----:B------:R-:W-:Y:S01]  /*19360*/  SHF.R.S32.HI R4, RZ, 0x7, R5 ;  /* 0x00000007ff047819 */ /* 0x000fe20000011405 */
[----:B------:R-:W-:-:S03]  /*19370*/  IMAD.MOV.U32 R5, RZ, RZ, R6 ;  /* 0x000000ffff057224 */ /* 0x000fc600078e0006 */
[----:B------:R-:W-:-:S05]  /*19380*/  VIMNMX R24, R17, R4, PT ;  /* 0x0000000411187248 */ /* 0x000fca0003fe0100 */
        /* <DEDUP_REMOVED lines=16> */
.L_x_14226:
[----:B------:R-:W-:-:S13]  /*19490*/  ISETP.NE.AND P0, PT, R3, 0x1, PT ;  /* 0x000000010300780c */ /* 0x000fda0003f05270 */
[----:B------:R-:W1:Y:S02]  /*194a0*/  @P0 LDC.64 R4, c[0x0][0x9e8] ;  /* 0x00027a00ff040b82 */ /* 0x000e640000000a00 */
[----:B-1----:R-:W-:-:S05]  /*194b0*/  @P0 IMAD.HI.U32 R4, R2, R4, RZ ;  /* 0x0000000402040227 */ /* 0x002fca00078e00ff */
[----:B------:R-:W-:-:S07]  /*194c0*/  @P0 SHF.R.U32.HI R2, RZ, R5, R4 ;  /* 0x00000005ff020219 */ /* 0x000fce0000011604 */
.L_x_14227:
[----:B------:R-:W-:Y:S05]  /*194d0*/  BSYNC B0 ;  /* 0x0000000000007941 */ /* 0x000fea0003800000 */
.L_x_14225:
[----:B------:R-:W-:-:S05]  /*194e0*/  IMAD R3, R2, R3, RZ ;  /* 0x0000000302037224 */ /* 0x000fca00078e02ff */
[----:B------:R-:W-:-:S07]  /*194f0*/  VIMNMX R0, R0, R3, !PT ;  /* 0x0000000300007248 */ /* 0x000fce0007fe0100 */
.L_x_14224:
        /* <DEDUP_REMOVED lines=25> */
.L_x_14229:
        /* <DEDUP_REMOVED lines=20> */
.L_x_14232:
[----:B------:R-:W-:Y:S05]  /*197d0*/  BSYNC B6 ;  /* 0x0000000000067941 */ /* 0x000fea0003800000 */
.L_x_14231:
        /* <DEDUP_REMOVED lines=16> */
[----:B0-----:R-:W-:Y:S02]  /*198e0*/  IMAD.MOV.U32 R12, RZ, RZ, 0x1 ;  /* 0x00000001ff0c7424 */ /* 0x001fe400078e00ff */
[----:B-1----:R-:W-:-:S07]  /*198f0*/  IMAD.MOV.U32 R13, RZ, RZ, RZ ;  /* 0x000000ffff0d7224 */ /* 0x002fce00078e00ff */
[----:B------:R-:W-:-:S07]  /*19900*/  LEPC R20, `(.L_x_14235) ;  /* 0x000000001014794e */ /* 0x000fce0000000000 */
[----:B--2---:R-:W-:Y:S05]  /*19910*/  CALL.ABS.NOINC R2 ;  /* 0x0000000002007343 */ /* 0x004fea0003c00000 */
.L_x_14235:
        /* <DEDUP_REMOVED lines=15> */
.L_x_14234:
[----:B------:R-:W-:Y:S05]  /*19a10*/  BSYNC B6 ;  /* 0x0000000000067941 */ /* 0x000fea0003800000 */
.L_x_14233:
[----:B------:R-:W-:Y:S01]  /*19a20*/  ULDC.64 UR4, c[0x0][0x9f8] ;  /* 0x00027e0000047ab9 */ /* 0x000fe20000000a00 */
[----:B------:R-:W-:Y:S01]  /*19a30*/  IMAD.MOV.U32 R25, RZ, RZ, R19 ;  /* 0x000000ffff197224 */ /* 0x000fe200078e0013 */
[----:B------:R-:W-:-:S04]  /*19a40*/  ISETP.NE.U32.AND P0, PT, RZ, UR4, PT ;  /* 0x00000004ff007c0c */ /* 0x000fc8000bf05070 */
[----:B------:R-:W-:Y:S01]  /*19a50*/  ISETP.NE.AND.EX P0, PT, RZ, UR5, PT, P0 ;  /* 0x00000005ff007c0c */ /* 0x000fe2000bf05300 */
[----:B------:R-:W-:-:S12]  /*19a60*/  ULDC.64 UR4, c[0x0][0xa08] ;  /* 0x0002820000047ab9 */ /* 0x000fd80000000a00 */
[----:B------:R-:W1:Y:S02]  /*19a70*/  @P0 LDC.64 R2, c[0x0][0x9f8] ;  /* 0x00027e00ff020b82 */ /* 0x000e640000000a00 */
[----:B-1----:R-:W-:-:S05]  /*19a80*/  @P0 IMAD.WIDE R2, R19, 0x4, R2 ;  /* 0x0000000413020825 */ /* 0x002fca00078e0202 */
[----:B------:R1:W2:Y:S01]  /*19a90*/  @P0 LDG.E R25, desc[UR38][R2.64] ;  /* 0x0000002602190981 */ /* 0x0002a2000c1e1900 */
[----:B------:R-:W-:Y:S01]  /*19aa0*/  VIADD R24, R24, 0xffffffff ;  /* 0xffffffff18187836 */ /* 0x000fe20000000000 */
[----:B-1----:R-:W1:Y:S02]  /*19ab0*/  LDC.64 R2, c[0x0][0x418] ;  /* 0x00010600ff027b82 */ /* 0x002e640000000a00 */
[----:B-1----:R-:W-:Y:S01]  /*19ac0*/  LOP3.LUT P0, RZ, R2, UR4, RZ, 0xfc, !PT ;  /* 0x0000000402ff7c12 */ /* 0x002fe2000f80fcff */
        /* <DEDUP_REMOVED lines=10> */
.L_x_14377:
        /* <DEDUP_REMOVED lines=10> */
.L_x_14380:
[----:B------:R-:W-:Y:S05]  /*19c10*/  @!P6 BRA `(.L_x_14237) ;  /* 0x0000000000e4e947 */ /* 0x000fea0003800000 */
[----:B------:R-:W-:-:S04]  /*19c20*/  ISETP.NE.U32.AND P0, PT, R2, RZ, PT ;  /* 0x000000ff0200720c */ /* 0x000fc80003f05070 */
[----:B------:R-:W-:-:S13]  /*19c30*/  ISETP.NE.AND.EX P0, PT, R3, RZ, PT, P0 ;  /* 0x000000ff0300720c */ /* 0x000fda0003f05300 */
[----:B------:R-:W-:Y:S05]  /*19c40*/  @!P0 BRA `(.L_x_14239) ;  /* 0x0000000000448947 */ /* 0x000fea0003800000 */
[----:B------:R-:W3:Y:S01]  /*19c50*/  LDC R6, c[0x0][0x43c] ;  /* 0x00010f00ff067b82 */ /* 0x000ee20000000800 */
        /* <DEDUP_REMOVED lines=16> */
.L_x_14239:
[----:B--2---:R-:W-:Y:S01]  /*19d60*/  IMAD R0, R23, 0x8, R22 ;  /* 0x0000000817007824 */ /* 0x004fe200078e0216 */
[----:B---3--:R-:W-:-:S04]  /*19d70*/  SHF.L.U32 R3, R26, 0x1f, RZ ;  /* 0x0000001f1a037819 */ /* 0x008fc800000006ff */
[----:B------:R-:W2:Y:S02]  /*19d80*/  SYNCS.PHASECHK.TRANS64.TRYWAIT P0, [R0+URZ+0x16840], R3 ;  /* 0x01684003000075a7 */ /* 0x000ea4000800017f */
[----:B--2---:R-:W-:Y:S05]  /*19d90*/  @!P0 BRA `(.L_x_14240) ;  /* 0x0000005000e88947 */ /* 0x004fea0003800000 */
.L_x_14381:
        /* <DEDUP_REMOVED lines=11> */
.L_x_14241:
[----:B------:R-:W3:Y:S01]  /*19e50*/  LDL.LU R2, [R1] ;  /* 0x0000000001027983 */ /* 0x000ee20000300800 */
[----:B------:R-:W-:Y:S01]  /*19e60*/  R2UR UR9, R0 ;  /* 0x00000000000972ca */ /* 0x000fe200000e0000 */
[----:B--2---:R-:W-:Y:S01]  /*19e70*/  IMAD R0, R23, 0x4000, R22 ;  /* 0x0000400017007824 */ /* 0x004fe200078e0216 */
        /* <DEDUP_REMOVED lines=11> */
[----:B------:R-:W-:Y:S02]  /*19f30*/  ULEA UR11, UR11, UR4, 0x7 ;  /* 0x000000040b0b7291 */ /* 0x000fe4000f8e383f */
[----:B------:R-:W-:Y:S01]  /*19f40*/  UIADD3 UR8, UR8, 0xe400, URZ ;  /* 0x0000e40008087890 */ /* 0x000fe2000fffe03f */
[----:B------:R-:W-:-:S08]  /*19f50*/  UMOV UR4, 0x0 ;  /* 0x0000000000047882 */ /* 0x000fd00000000000 */
[----:B------:R4:W-:Y:S01]  /*19f60*/  UTMALDG.4D [UR8], [UR6], desc[UR4] ;  /* 0x00000408060075b4 */ /* 0x0009e20008019000 */
[----:B---3--:R-:W-:-:S04]  /*19f70*/  LOP3.LUT R2, R2, 0xfffffffe, RZ, 0xc0, !PT ;  /* 0xfffffffe02027812 */ /* 0x008fc800078ec0ff */
[----:B------:R-:W-:-:S05]  /*19f80*/  @P0 LOP3.LUT R2, R2, 0x1, RZ, 0xfc, !PT ;  /* 0x0000000102020812 */ /* 0x000fca00078efcff */
[----:B------:R4:W-:Y:S01]  /*19f90*/  STL [R1], R2 ;  /* 0x0000000201007387 */ /* 0x0009e20000100800 */
[----:B------:R-:W-:Y:S01]  /*19fa0*/  NOP ;  /* 0x0000000000007918 */ /* 0x000fe20000000000 */
.L_x_14237:
[----:B------:R-:W2:Y:S01]  /*19fb0*/  LDL.LU R3, [R1+0x20] ;  /* 0x0000200001037983 */ /* 0x000ea20000300800 */
[----:B------:R-:W-:Y:S05]  /*19fc0*/  WARPSYNC.ALL ;  /* 0x0000000000007948 */ /* 0x000fea0003800000 */
[----:B----4-:R-:W-:Y:S01]  /*19fd0*/  ULDC.64 UR4, c[0x0][0x298] ;  /* 0x0000a60000047ab9 */ /* 0x010fe20000000a00 */
        /* <DEDUP_REMOVED lines=8> */
[----:B--2---:R-:W-:Y:S01]  /*1a060*/  SHF.R.S32.HI R0, RZ, 0x1f, R3 ;  /* 0x0000001fff007819 */ /* 0x004fe20000011403 */
        /* <DEDUP_REMOVED lines=9> */
[----:B--2---:R-:W-:-:S05]  /*1a100*/  SEL R0, R19, RZ, !P0 ;  /* 0x000000ff13007207 */ /* 0x004fca0004000000 */
        /* <DEDUP_REMOVED lines=19> */
.L_x_14243:
[----:B------:R-:W-:Y:S05]  /*1a240*/  BSYNC B6 ;  /* 0x0000000000067941 */ /* 0x000fea0003800000 */
.L_x_14242:
[----:B---3--:R-:W2:Y:S01]  /*1a250*/  LDL.LU R0, [R1+0x30] ;  /* 0x0000300001007983 */ /* 0x008ea20000300800 */
[----:B------:R-:W-:Y:S01]  /*1a260*/  ULDC.64 UR4, c[0x0][0x2d8] ;  /* 0x0000b60000047ab9 */ /* 0x000fe20000000a00 */
[----:B------:R-:W3:Y:S01]  /*1a270*/  LDC R9, c[0x0][0x448] ;  /* 0x00011200ff097b82 */ /* 0x000ee20000000800 */
[----:B------:R-:W-:Y:S01]  /*1a280*/  ULDC.64 UR6, c[0x0][0x2c8] ;  /* 0x0000b20000067ab9 */ /* 0x000fe20000000a00 */
[----:B------:R-:W2:Y:S01]  /*1a290*/  LDL.LU.64 R2, [R1+0x28] ;  /* 0x0000280001027983 */ /* 0x000ea20000300a00 */
[----:B------:R-:W-:-:S03]  /*1a2a0*/  ULDC.64 UR8, c[0x0][0x280] ;  /* 0x0000a00000087ab9 */ /* 0x000fc60000000a00 */
[----:B------:R-:W4:Y:S04]  /*1a2b0*/  LDL.LU R20, [R1+0x34] ;  /* 0x0000340001147983 */ /* 0x000f280000300800 */
[----:B------:R-:W4:Y:S04]  /*1a2c0*/  LDL.LU R21, [R1+0x38] ;  /* 0x0000380001157983 */ /* 0x000f280000300800 */
[----:B------:R-:W4:Y:S04]  /*1a2d0*/  LDL.LU R4, [R1+0x20] ;  /* 0x0000200001047983 */ /* 0x000f280000300800 */
[----:B0-----:R-:W4:Y:S01]  /*1a2e0*/  LDL R12, [R1+0x10] ;  /* 0x00001000010c7983 */ /* 0x001f220000100800 */
[----:B---3--:R-:W-:-:S13]  /*1a2f0*/  ISETP.NE.AND P1, PT, R9, 0x1, PT ;  /* 0x000000010900780c */ /* 0x008fda0003f25270 */
[----:B------:R-:W0:Y:S08]  /*1a300*/  @P1 LDC R5, c[0x0][0x44c] ;  /* 0x00011300ff051b82 */ /* 0x000e300000000800 */
[----:B------:R-:W3:Y:S01]  /*1a310*/  @P1 LDC R8, c[0x0][0x450] ;  /* 0x00011400ff081b82 */ /* 0x000ee20000000800 */
        /* <DEDUP_REMOVED lines=9> */
[----:B--2---:R-:W-:-:S04]  /*1a3b0*/  LOP3.LUT R20, R20, 0x7f, RZ, 0xc0, !PT ;  /* 0x0000007f14147812 */ /* 0x004fc800078ec0ff */
[----:B------:R-:W-:Y:S01]  /*1a3c0*/  SHF.R.U32.HI R20, RZ, 0x3, R20 ;  /* 0x00000003ff147819 */ /* 0x000fe20000011614 */
[----:B----4-:R-:W-:-:S05]  /*1a3d0*/  IMAD.SHL.U32 R6, R21, 0x10, RZ ;  /* 0x0000001015067824 */ /* 0x010fca00078e00ff */
[----:B------:R-:W-:Y:S02]  /*1a3e0*/  LOP3.LUT R6, R20, 0x70, R6, 0xf8, !PT ;  /* 0x0000007014067812 */ /* 0x000fe400078ef806 */
[----:B------:R2:W5:Y:S01]  /*1a3f0*/  LDL R20, [R1+0xc] ;  /* 0x00000c0001147983 */ /* 0x0005620000100800 */
[C---:B------:R-:W-:Y:S02]  /*1a400*/  IMAD R0, R4.reuse, UR5, R0 ;  /* 0x0000000504007c24 */ /* 0x040fe4000f8e0200 */
[----:B------:R-:W-:Y:S01]  /*1a410*/  IMAD.WIDE.U32 R2, R4, UR4, R2 ;  /* 0x0000000404027c25 */ /* 0x000fe2000f8e0002 */
[----:B------:R-:W-:Y:S01]  /*1a420*/  ULDC.64 UR4, c[0x0][0x2d0] ;  /* 0x0000b40000047ab9 */ /* 0x000fe20000000a00 */
[----:B------:R-:W4:Y:S02]  /*1a430*/  @P1 LDC R4, c[0x0][0x450] ;  /* 0x00011400ff041b82 */ /* 0x000f240000000800 */
[----:B------:R-:W-:Y:S02]  /*1a440*/  IMAD.IADD R6, R6, 0x1, R12 ;  /* 0x0000000106067824 */ /* 0x000fe400078e020c */
[----:B------:R-:W-:-:S02]  /*1a450*/  IMAD.IADD R3, R3, 0x1, R0 ;  /* 0x0000000103037824 */ /* 0x000fc400078e0200 */
[----:B0-----:R-:W-:-:S04]  /*1a460*/  @P1 IMAD.HI.U32 R0, R6, R5, RZ ;  /* 0x0000000506001227 */ /* 0x001fc800078e00ff */
[----:B------:R-:W-:Y:S01]  /*1a470*/  IMAD.MOV.U32 R5, RZ, RZ, R6 ;  /* 0x000000ffff057224 */ /* 0x000fe200078e0006 */
[----:B----4-:R-:W-:-:S04]  /*1a480*/  @P1 SHF.R.U32.HI R5, RZ, R4, R0 ;  /* 0x00000004ff051219 */ /* 0x010fc80000011600 */
[----:B------:R-:W-:-:S05]  /*1a490*/  SHF.R.S32.HI R0, RZ, 0x1f, R5 ;  /* 0x0000001fff007819 */ /* 0x000fca0000011405 */
[----:B------:R-:W-:-:S04]  /*1a4a0*/  IMAD R0, R0, UR4, RZ ;  /* 0x0000000400007c24 */ /* 0x000fc8000f8e02ff */
[C---:B-1----:R-:W-:Y:S02]  /*1a4b0*/  IMAD R7, R5.reuse, UR5, R0 ;  /* 0x0000000505077c24 */ /* 0x042fe4000f8e0200 */
        /* <DEDUP_REMOVED lines=9> */
[----:B------:R-:W0:Y:S01]  /*1a550*/  @P1 LDC R7, c[0x0][0x44c] ;  /* 0x00011300ff071b82 */ /* 0x000e220000000800 */
[C---:B------:R-:W-:Y:S01]  /*1a560*/  LEA R0, P0, R4.reuse, UR8, 0x1 ;  /* 0x0000000804007c11 */ /* 0x040fe2000f8008ff */
[----:B------:R-:W1:Y:S03]  /*1a570*/  S2R R10, SR_TID.X ;  /* 0x00000000000a7919 */ /* 0x000e660000002100 */
[----:B------:R-:W-:Y:S01]  /*1a580*/  LEA.HI.X R4, R4, UR9, R5, 0x1, P0 ;  /* 0x0000000904047c11 */ /* 0x000fe200080f0c05 */
[----:B------:R-:W-:-:S04]  /*1a590*/  VIADD R5, R6, 0x80 ;  /* 0x0000008006057836 */ /* 0x000fc80000000000 */
[----:B------:R-:W-:Y:S02]  /*1a5a0*/  IMAD.MOV.U32 R6, RZ, RZ, R5 ;  /* 0x000000ffff067224 */ /* 0x000fe400078e0005 */
[----:B0-----:R-:W-:-:S05]  /*1a5b0*/  @P1 IMAD.HI.U32 R7, R5, R7, RZ ;  /* 0x0000000705071227 */ /* 0x001fca00078e00ff */
[----:B---3--:R-:W-:-:S05]  /*1a5c0*/  @P1 SHF.R.U32.HI R6, RZ, R8, R7 ;  /* 0x00000008ff061219 */ /* 0x008fca0000011607 */
[----:B------:R-:W-:-:S04]  /*1a5d0*/  IMAD.MOV R7, RZ, RZ, -R6 ;  /* 0x000000ffff077224 */ /* 0x000fc800078e0a06 */
[----:B------:R-:W-:Y:S01]  /*1a5e0*/  IMAD R5, R9, R7, R5 ;  /* 0x0000000709057224 */ /* 0x000fe200078e0205 */
[----:B------:R-:W-:Y:S01]  /*1a5f0*/  SHF.R.S32.HI R7, RZ, 0x1f, R6 ;  /* 0x0000001fff077819 */ /* 0x000fe20000011406 */
[----:B------:R-:W-:-:S04]  /*1a600*/  IMAD.WIDE.U32 R2, R6, UR4, R2 ;  /* 0x0000000406027c25 */ /* 0x000fc8000f8e0002 */
[----:B------:R-:W-:Y:S01]  /*1a610*/  IMAD R7, R7, UR4, RZ ;  /* 0x0000000407077c24 */ /* 0x000fe2000f8e02ff */
[----:B------:R-:W-:Y:S01]  /*1a620*/  SHF.R.S32.HI R8, RZ, 0x1f, R5 ;  /* 0x0000001fff087819 */ /* 0x000fe20000011405 */
[----:B-1----:R-:W-:Y:S01]  /*1a630*/  IMAD.SHL.U32 R21, R10, 0x8, RZ ;  /* 0x000000080a157824 */ /* 0x002fe200078e00ff */
[----:B------:R-:W-:Y:S01]  /*1a640*/  ULDC UR4, c[0x0][0x2b8] ;  /* 0x0000ae0000047ab9 */ /* 0x000fe20000000800 */
[----:B------:R-:W-:Y:S02]  /*1a650*/  IMAD R7, R6, UR5, R7 ;  /* 0x0000000506077c24 */ /* 0x000fe4000f8e0207 */
[----:B------:R-:W-:Y:S02]  /*1a660*/  IMAD R8, R8, UR6, RZ ;  /* 0x0000000608087c24 */ /* 0x000fe4000f8e02ff */
[----:B------:R-:W-:Y:S02]  /*1a670*/  IMAD.IADD R3, R3, 0x1, R7 ;  /* 0x0000000103037824 */ /* 0x000fe400078e0207 */
[----:B------:R-:W-:-:S02]  /*1a680*/  IMAD R8, R5, UR7, R8 ;  /* 0x0000000705087c24 */ /* 0x000fc4000f8e0208 */
[----:B------:R-:W-:Y:S01]  /*1a690*/  IMAD.WIDE.U32 R6, R5, UR6, R2 ;  /* 0x0000000605067c25 */ /* 0x000fe2000f8e0002 */
[----:B------:R-:W-:-:S03]  /*1a6a0*/  LOP3.LUT R21, R21, 0x38, RZ, 0xc0, !PT ;  /* 0x0000003815157812 */ /* 0x000fc600078ec0ff */
[----:B------:R-:W-:Y:S01]  /*1a6b0*/  IMAD.IADD R8, R7, 0x1, R8 ;  /* 0x0000000107087824 */ /* 0x000fe200078e0208 */
[C---:B------:R-:W-:Y:S02]  /*1a6c0*/  LEA R2, P1, R6.reuse, UR8, 0x1 ;  /* 0x0000000806027c11 */ /* 0x040fe4000f8208ff */
[----:B------:R-:W-:Y:S01]  /*1a6d0*/  ISETP.GE.AND P0, PT, R21, UR4, PT ;  /* 0x0000000415007c0c */ /* 0x000fe2000bf06270 */
[----:B------:R-:W-:Y:S01]  /*1a6e0*/  UMOV UR4, 0xffffffff ;  /* 0xffffffff00047882 */ /* 0x000fe20000000000 */
[----:B------:R-:W-:Y:S02]  /*1a6f0*/  LEA.HI.X R6, R6, UR9, R8, 0x1, P1 ;  /* 0x0000000906067c11 */ /* 0x000fe400088f0c08 */
[----:B--2---:R-:W-:Y:S09]  /*1a700*/  BRA.DIV UR4, `(.L_x_14244) ;  /* 0x0000004a04a07947 */ /* 0x004ff2000b800000 */
[----:B------:R-:W0:Y:S02]  /*1a710*/  S2R R7, SR_TID.X ;  /* 0x0000000000077919 */ /* 0x000e240000002100 */
[----:B0-----:R-:W-:Y:S02]  /*1a720*/  LOP3.LUT R8, R7, 0x7f, RZ, 0xc0, !PT ;  /* 0x0000007f07087812 */ /* 0x001fe400078ec0ff */
[----:B------:R-:W2:Y:S04]  /*1a730*/  LDL.LU R7, [R1+0x1c] ;  /* 0x00001c0001077983 */ /* 0x000ea80000300800 */
[----:B------:R-:W3:Y:S01]  /*1a740*/  LDL.LU R11, [R1+0x10] ;  /* 0x00001000010b7983 */ /* 0x000ee20000300800 */
[----:B------:R-:W-:-:S03]  /*1a750*/  SHF.R.U32.HI R10, RZ, 0x3, R8 ;  /* 0x00000003ff0a7819 */ /* 0x000fc60000011608 */
        /* <DEDUP_REMOVED lines=58> */
[----:B------:R-:W-:Y:S04]  /*1ab00*/  SHFL.IDX PT, R7, R2, RZ, 0x181f ;  /* 0x00181fff02077589 */ /* 0x000fe800000e0000 */
        /* <DEDUP_REMOVED lines=10> */
[----:B------:R1:W-:Y:S01]  /*1abb0*/  @!P1 LDGSTS.E.BYPASS.LTC128B.128 [R20+0xbc00], desc[UR38][R8.64], !P0 ;  /* 0x0bc0000008149fae */ /* 0x0003e2000c101d66 */
[----:B------:R-:W-:-:S05]  /*1abc0*/  @!P2 LEA R7, P1, R21, R7, 0x1 ;  /* 0x000000071507a211 */ /* 0x000fca00078208ff */
[----:B0-----:R-:W-:Y:S02]  /*1abd0*/  @!P2 IMAD.X R0, RZ, RZ, R0, P1 ;  /* 0x000000ffff00a224 */ /* 0x001fe400008e0600 */
[----:B-1----:R-:W-:Y:S02]  /*1abe0*/  @!P2 IMAD.MOV.U32 R8, RZ, RZ, R7 ;  /* 0x000000ffff08a224 */ /* 0x002fe400078e0007 */
        /* <DEDUP_REMOVED lines=17> */
[----:B------:R-:W-:-:S05]  /*1ad00*/  @!P1 IMAD.MOV.U32 R9, RZ, RZ, R0 ;  /* 0x000000ffff099224 */ /* 0x000fca00078e0000 */
[----:B------:R0:W-:Y:S02]  /*1ad10*/  @!P1 LDGSTS.E.BYPASS.LTC128B.128 [R20+0xd400], desc[UR38][R8.64], !P0 ;  /* 0x0d40000008149fae */ /* 0x0001e4000c101d66 */
.L_x_14406:
[----:B------:R-:W-:Y:S02]  /*1ad20*/  VIADD R0, R5, 0xb0 ;  /* 0x000000b005007836 */ /* 0x000fe40000000000 */
[----:B0-----:R-:W-:-:S03]  /*1ad30*/  VIADD R8, R22, 0x16800 ;  /* 0x0001680016087836 */ /* 0x001fc60000000000 */
[----:B------:R-:W-:-:S13]  /*1ad40*/  ISETP.GE.AND P1, PT, R0, R3, PT ;  /* 0x000000030000720c */ /* 0x000fda0003f26270 */
[----:B------:R-:W-:-:S05]  /*1ad50*/  @!P1 LEA R2, P2, R21, R14, 0x1 ;  /* 0x0000000e15029211 */ /* 0x000fca00078408ff */
[----:B------:R-:W-:-:S05]  /*1ad60*/  @!P1 IMAD.X R3, RZ, RZ, R6, P2 ;  /* 0x000000ffff039224 */ /* 0x000fca00010e0606 */
[----:B------:R-:W-:Y:S01]  /*1ad70*/  @!PT LDS RZ, [RZ] ;  /* 0x00000000fffff984 */ /* 0x000fe20000000800 */
[----:B------:R-:W-:Y:S01]  /*1ad80*/  @!PT LDS RZ, [RZ] ;  /* 0x00000000fffff984 */ /* 0x000fe20000000800 */
[----:B------:R-:W-:Y:S01]  /*1ad90*/  @!PT LDS RZ, [RZ] ;  /* 0x00000000fffff984 */ /* 0x000fe20000000800 */
[----:B------:R0:W-:Y:S01]  /*1ada0*/  @!P1 LDGSTS.E.BYPASS.LTC128B.128 [R20+0xdc00], desc[UR38][R2.64], !P0 ;  /* 0x0dc0000002149fae */ /* 0x0001e2000c101d66 */
[----:B------:R-:W-:Y:S01]  /*1adb0*/  PLOP3.LUT P0, PT, PT, PT, PT, 0x80, 0x0 ;  /* 0x000000000000781c */ /* 0x000fe20003f0f070 */
[----:B------:R-:W-:-:S12]  /*1adc0*/  NOP ;  /* 0x0000000000007918 */ /* 0x000fd80000000000 */
.L_x_14245:
        /* <DEDUP_REMOVED lines=14> */
[----:B------:R-:W2:Y:S01]  /*1aeb0*/  LDL R4, [R1+0x14] ;  /* 0x0000140001047983 */ /* 0x000ea20000100800 */
[----:B------:R1:W-:Y:S03]  /*1aec0*/  SYNCS.ARRIVE.TRANS64.A1T0 RZ, [R22+URZ+0x16800], RZ ;  /* 0x016800ff16ff79a7 */ /* 0x0003e6000810003f */
[----:B0-----:R-:W3:Y:S01]  /*1aed0*/  LDL R2, [R1+0x8] ;  /* 0x0000080001027983 */ /* 0x001ee20000100800 */
[----:B------:R-:W-:Y:S01]  /*1aee0*/  BSSY B0, `(.L_x_14246) ;  /* 0x0000005000007945 */ /* 0x000fe20003800000 */
[----:B------:R-:W0:Y:S01]  /*1aef0*/  SYNCS.PHASECHK.TRANS64.TRYWAIT P0, [R22+URZ+0x16820], R3 ;  /* 0x01682003160075a7 */ /* 0x000e22000800017f */
[----:B--2---:R-:W-:-:S05]  /*1af00*/  VIADD R0, R4, 0xfffffffe ;  /* 0xfffffffe04007836 */ /* 0x004fca0000000000 */
[----:B---3--:R-:W-:Y:S01]  /*1af10*/  ISETP.GE.AND P1, PT, R0, R2, PT ;  /* 0x000000020000720c */ /* 0x008fe20003f26270 */
[----:B01----:R-:W-:-:S12]  /*1af20*/  @!P0 BRA `(.L_x_14247) ;  /* 0x0000005000548947 */ /* 0x003fd80003800000 */
.L_x_14407:
[----:B------:R-:W-:Y:S05]  /*1af30*/  BSYNC B0 ;  /* 0x0000000000007941 */ /* 0x000fea0003800000 */
.L_x_14246:
[----:B------:R-:W-:Y:S04]  /*1af40*/  BSSY B0, `(.L_x_14248) ;  /* 0x0000173000007945 */ /* 0x000fe80003800000 */
[----:B------:R-:W-:Y:S05]  /*1af50*/  @!P1 BRA `(.L_x_14249) ;  /* 0x0000001400c49947 */ /* 0x000fea0003800000 */
[----:B------:R-:W2:Y:S04]  /*1af60*/  LDL R2, [R1+0x8] ;  /* 0x0000080001027983 */ /* 0x000ea80000100800 */
[----:B------:R-:W3:Y:S01]  /*1af70*/  LDL R4, [R1+0x14] ;  /* 0x0000140001047983 */ /* 0x000ee20000100800 */
[----:B------:R-:W-:Y:S01]  /*1af80*/  BSSY B2, `(.L_x_14250) ;  /* 0x000007f000027945 */ /* 0x000fe20003800000 */
[----:B--2---:R-:W-:Y:S01]  /*1af90*/  LOP3.LUT R7, RZ, R2, RZ, 0x33, !PT ;  /* 0x00000002ff077212 */ /* 0x004fe200078e33ff */
[----:B---3--:R-:W-:-:S05]  /*1afa0*/  IMAD.MOV R2, RZ, RZ, -R4 ;  /* 0x000000ffff027224 */ /* 0x008fca00078e0a04 */
        /* <DEDUP_REMOVED lines=37> */
.L_x_14254:
[----:B------:R-:W-:Y:S01]  /*1b200*/  IMAD R2, R6, 0x8, R22 ;  /* 0x0000000806027824 */ /* 0x000fe200078e0216 */
[----:B0-----:R-:W-:Y:S01]  /*1b210*/  SHF.L.U32 R3, R9, 0x1f, RZ ;  /* 0x0000001f09037819 */ /* 0x001fe200000006ff */
[----:B------:R-:W-:Y:S03]  /*1b220*/  BSSY B3, `(.L_x_14255) ;  /* 0x0000003000037945 */ /* 0x000fe60003800000 */
[----:B------:R-:W0:Y:S02]  /*1b230*/  SYNCS.PHASECHK.TRANS64.TRYWAIT P0, [R2+URZ+0x16840], R3 ;  /* 0x01684003020075a7 */ /* 0x000e24000800017f */
[----:B0-----:R-:W-:Y:S05]  /*1b240*/  @!P0 BRA `(.L_x_14256) ;  /* 0x0000004c00a08947 */ /* 0x001fea0003800000 */
.L_x_14408:
[----:B------:R-:W-:Y:S05]  /*1b250*/  BSYNC B3 ;  /* 0x0000000000037941 */ /* 0x000fea0003800000 */
.L_x_14255:
        /* <DEDUP_REMOVED lines=12> */
.L_x_14258:
[----:B------:R-:W-:Y:S05]  /*1b320*/  BSYNC B3 ;  /* 0x0000000000037941 */ /* 0x000fea0003800000 */
.L_x_14257:
        /* <DEDUP_REMOVED lines=11> */
.L_x_14259:
        /* <DEDUP_REMOVED lines=15> */
.L_x_14409:
[----:B------:R-:W-:Y:S05]  /*1b4d0*/  BSYNC B3 ;  /* 0x0000000000037941 */ /* 0x000fea0003800000 */
.L_x_14260:
        /* <DEDUP_REMOVED lines=12> */
.L_x_14263:
[----:B------:R-:W-:Y:S05]  /*1b5a0*/  BSYNC B3 ;  /* 0x0000000000037941 */ /* 0x000fea0003800000 */
.L_x_14262:
        /* <DEDUP_REMOVED lines=11> */
.L_x_14264:
        /* <DEDUP_REMOVED lines=12> */
.L_x_14253:
[----:B------:R-:W-:Y:S05]  /*1b720*/  BSYNC B1 ;  /* 0x0000000000017941 */ /* 0x000fea0003800000 */
.L_x_14252:
[----:B------:R-:W2:Y:S01]  /*1b730*/  LDL R0, [R1+0x14] ;  /* 0x0000140001007983 */ /* 0x000ea20000100800 */
[----:B------:R-:W-:Y:S02]  /*1b740*/  IMAD.MOV.U32 R23, RZ, RZ, R6 ;  /* 0x000000ffff177224 */ /* 0x000fe400078e0006 */
[----:B------:R-:W-:Y:S02]  /*1b750*/  IMAD.MOV.U32 R26, RZ, RZ, R9 ;  /* 0x000000ffff1a7224 */ /* 0x000fe400078e0009 */
[----:B--2---:R-:W-:-:S07]  /*1b760*/  VIADD R0, R0, 0xfffffffd ;  /* 0xfffffffd00007836 */ /* 0x004fce0000000000 */
.L_x_14251:
[----:B------:R-:W-:Y:S05]  /*1b770*/  BSYNC B2 ;  /* 0x0000000000027941 */ /* 0x000fea0003800000 */
.L_x_14250:
[----:B------:R-:W2:Y:S01]  /*1b780*/  LDL.LU R2, [R1+0x14] ;  /* 0x0000140001027983 */ /* 0x000ea20000300800 */
[----:B------:R-:W-:Y:S01]  /*1b790*/  VIADD R7, R7, 0xfffffffe ;  /* 0xfffffffe07077836 */ /* 0x000fe20000000000 */
[----:B--2---:R-:W-:-:S04]  /*1b7a0*/  LOP3.LUT R2, RZ, R2, RZ, 0x33, !PT ;  /* 0x00000002ff027212 */ /* 0x004fc800078e33ff */
[----:B------:R-:W-:-:S13]  /*1b7b0*/  ISETP.NE.AND P0, PT, R7, R2, PT ;  /* 0x000000020700720c */ /* 0x000fda0003f05270 */
[----:B------:R-:W-:Y:S05]  /*1b7c0*/  @!P0 BRA `(.L_x_14249) ;  /* 0x0000000c00a88947 */ /* 0x000fea0003800000 */
[----:B------:R-:W-:-:S07]  /*1b7d0*/  IMAD.MOV.U32 R4, RZ, RZ, R17 ;  /* 0x000000ffff047224 */ /* 0x000fce00078e0011 */
.L_x_14291:
        /* <DEDUP_REMOVED lines=33> */
.L_x_14267:
[----:B------:R-:W-:Y:S01]  /*1b9f0*/  IMAD R2, R6, 0x8, R22 ;  /* 0x0000000806027824 */ /* 0x000fe200078e0216 */
[----:B0-----:R-:W-:Y:S01]  /*1ba00*/  SHF.L.U32 R3, R7, 0x1f, RZ ;  /* 0x0000001f07037819 */ /* 0x001fe200000006ff */
[----:B------:R-:W-:Y:S03]  /*1ba10*/  BSSY B2, `(.L_x_14268) ;  /* 0x0000003000027945 */ /* 0x000fe60003800000 */
[----:B------:R-:W0:Y:S02]  /*1ba20*/  SYNCS.PHASECHK.TRANS64.TRYWAIT P0, [R2+URZ+0x16840], R3 ;  /* 0x01684003020075a7 */ /* 0x000e24000800017f */
[----:B0-----:R-:W-:Y:S05]  /*1ba30*/  @!P0 BRA `(.L_x_14269) ;  /* 0x0000004400cc8947 */ /* 0x001fea0003800000 */
.L_x_14410:
[----:B------:R-:W-:Y:S05]  /*1ba40*/  BSYNC B2 ;  /* 0x0000000000027941 */ /* 0x000fea0003800000 */
.L_x_14268:
        /* <DEDUP_REMOVED lines=12> */
.L_x_14271:
[----:B------:R-:W-:Y:S05]  /*1bb10*/  BSYNC B2 ;  /* 0x0000000000027941 */ /* 0x000fea0003800000 */
.L_x_14270:
        /* <DEDUP_REMOVED lines=11> */
.L_x_14272:
        /* <DEDUP_REMOVED lines=15> */
.L_x_14411:
[----:B------:R-:W-:Y:S05]  /*1bcc0*/  BSYNC B2 ;  /* 0x0000000000027941 */ /* 0x000fea0003800000 */
.L_x_14273:
        /* <DEDUP_REMOVED lines=11> */
.L_x_14276:
[----:B------:R-:W-:Y:S05]  /*1bd80*/  BSYNC B2 ;  /* 0x0000000000027941 */ /* 0x000fea0003800000 */
.L_x_14275:
        /* <DEDUP_REMOVED lines=10> */
.L_x_14277:
        /* <DEDUP_REMOVED lines=12> */
.L_x_14266:
[----:B------:R-:W-:Y:S05]  /*1bef0*/  BSYNC B1 ;  /* 0x0000000000017941 */ /* 0x000fea0003800000 */
.L_x_14265:
        /* <DEDUP_REMOVED lines=33> */
.L_x_14280:
[----:B------:R-:W-:Y:S01]  /*1c110*/  IMAD R2, R23, 0x8, R22 ;  /* 0x0000000817027824 */ /* 0x000fe200078e0216 */
[----:B0-----:R-:W-:Y:S01]  /*1c120*/  SHF.L.U32 R3, R26, 0x1f, RZ ;  /* 0x0000001f1a037819 */ /* 0x001fe200000006ff */
[----:B------:R-:W-:Y:S03]  /*1c130*/  BSSY B2, `(.L_x_14281) ;  /* 0x0000003000027945 */ /* 0x000fe60003800000 */
[----:B------:R-:W0:Y:S02]  /*1c140*/  SYNCS.PHASECHK.TRANS64.TRYWAIT P0, [R2+URZ+0x16840], R3 ;  /* 0x01684003020075a7 */ /* 0x000e24000800017f */
[----:B0-----:R-:W-:Y:S05]  /*1c150*/  @!P0 BRA `(.L_x_14282) ;  /* 0x00000040002c8947 */ /* 0x001fea0003800000 */
.L_x_14412:
[----:B------:R-:W-:Y:S05]  /*1c160*/  BSYNC B2 ;  /* 0x0000000000027941 */ /* 0x000fea0003800000 */
.L_x_14281:
        /* <DEDUP_REMOVED lines=12> */
.L_x_14284:
[----:B------:R-:W-:Y:S05]  /*1c230*/  BSYNC B2 ;  /* 0x0000000000027941 */ /* 0x000fea0003800000 */
.L_x_14283:
        /* <DEDUP_REMOVED lines=12> */
.L_x_14285:
        /* <DEDUP_REMOVED lines=15> */
.L_x_14413:
[----:B------:R-:W-:Y:S05]  /*1c3f0*/  BSYNC B2 ;  /* 0x0000000000027941 */ /* 0x000fea0003800000 */
.L_x_14286:
        /* <DEDUP_REMOVED lines=11> */
.L_x_14289:
[----:B------:R-:W-:Y:S05]  /*1c4b0*/  BSYNC B2 ;  /* 0x0000000000027941 */ /* 0x000fea0003800000 */
.L_x_14288:
        /* <DEDUP_REMOVED lines=10> */
.L_x_14290:
        /* <DEDUP_REMOVED lines=12> */
.L_x_14279:
[----:B------:R-:W-:Y:S05]  /*1c620*/  BSYNC B1 ;  /* 0x0000000000017941 */ /* 0x000fea0003800000 */
.L_x_14278:
[----:B------:R-:W2:Y:S01]  /*1c630*/  LDL R2, [R1+0x8] ;  /* 0x0000080001027983 */ /* 0x000ea20000100800 */
[----:B------:R-:W-:Y:S01]  /*1c640*/  VIADD R0, R0, 0xfffffffe ;  /* 0xfffffffe00007836 */ /* 0x000fe20000000000 */
[----:B--2---:R-:W-:-:S13]  /*1c650*/  ISETP.GT.AND P0, PT, R9, R2, PT ;  /* 0x000000020900720c */ /* 0x004fda0003f04270 */
[----:B------:R-:W-:Y:S05]  /*1c660*/  @P0 BRA `(.L_x_14291) ;  /* 0xfffffff0005c0947 */ /* 0x000fea000383ffff */
.L_x_14249:
[----:B------:R-:W-:Y:S05]  /*1c670*/  BSYNC B0 ;  /* 0x0000000000007941 */ /* 0x000fea0003800000 */
.L_x_14248:
        /* <DEDUP_REMOVED lines=17> */
.L_x_14293:
[----:B------:R-:W-:Y:S05]  /*1c790*/  BSYNC B0 ;  /* 0x0000000000007941 */ /* 0x000fea0003800000 */
.L_x_14292:
        /* <DEDUP_REMOVED lines=10> */
.L_x_14414:
[----:B------:R-:W-:Y:S05]  /*1c840*/  BSYNC B1 ;  /* 0x0000000000017941 */ /* 0x000fea0003800000 */
.L_x_14296:
        /* <DEDUP_REMOVED lines=9> */
.L_x_14299:
[----:B------:R-:W-:Y:S05]  /*1c8e0*/  BSYNC B1 ;  /* 0x0000000000017941 */ /* 0x000fea0003800000 */
.L_x_14298:
        /* <DEDUP_REMOVED lines=10> */
.L_x_14300:
        /* <DEDUP_REMOVED lines=10> */
.L_x_14295:
[----:B------:R-:W-:Y:S05]  /*1ca30*/  BSYNC B0 ;  /* 0x0000000000007941 */ /* 0x000fea0003800000 */
.L_x_14294:
[----:B------:R-:W-:-:S05]  /*1ca40*/  VIADD R23, R23, 0x1 ;  /* 0x0000000117177836 */ /* 0x000fca0000000000 */
[----:B------:R-:W-:-:S04]  /*1ca50*/  ISETP.NE.AND P0, PT, R23, 0x2, PT ;  /* 0x000000021700780c */ /* 0x000fc80003f05270 */
[----:B0-----:R-:W-:Y:S02]  /*1ca60*/  SEL R3, RZ, 0x1, P0 ;  /* 0x00000001ff037807 */ /* 0x001fe40000000000 */
[----:B------:R-:W-:Y:S02]  /*1ca70*/  SEL R23, R23, RZ, P0 ;  /* 0x000000ff17177207 */ /* 0x000fe40000000000 */
[----:B------:R-:W-:-:S07]  /*1ca80*/  LOP3.LUT R26, R26, R3, RZ, 0x3c, !PT ;  /* 0x000000031a1a7212 */ /* 0x000fce00078e3cff */
.L_x_14230:
[----:B------:R-:W-:Y:S05]  /*1ca90*/  BSYNC B7 ;  /* 0x0000000000077941 */ /* 0x000fea0003800000 */
.L_x_14228:
[----:B------:R-:W2:Y:S02]  /*1caa0*/  LDL R0, [R1] ;  /* 0x0000000001007983 */ /* 0x000ea40000100800 */
[----:B--2---:R-:W-:-:S13]  /*1cab0*/  LOP3.LUT P0, RZ, R0, 0x2, RZ, 0xc0, !PT ;  /* 0x0000000200ff7812 */ /* 0x004fda000780c0ff */
[----:B------:R-:W-:Y:S05]  /*1cac0*/  @!P0 BRA `(.L_x_14301) ;  /* 0x0000000000248947 */ /* 0x000fea0003800000 */
[----:B------:R-:W-:Y:S05]  /*1cad0*/  WARPSYNC.ALL ;  /* 0x0000000000007948 */ /* 0x000fea0003800000 */
[----:B------:R-:W1:Y:S08]  /*1cae0*/  S2UR UR5, SR_CgaCtaId ;  /* 0x00000000000579c3 */ /* 0x000e700000008800 */
[----:B------:R-:W-:Y:S06]  /*1caf0*/  BAR.SYNC.DEFER_BLOCKING 0x5, 0x200 ;  /* 0x0148000000007b1d */ /* 0x000fec0000010000 */
[----:B------:R-:W-:-:S02]  /*1cb00*/  UMOV UR4, 0x400 ;  /* 0x0000040000047882 */ /* 0x000fc40000000000 */
[----:B-1----:R-:W-:-:S06]  /*1cb10*/  ULEA UR4, UR5, UR4, 0x18 ;  /* 0x0000000405047291 */ /* 0x002fcc000f8ec03f */
[----:B------:R-:W-:-:S05]  /*1cb20*/  IMAD.U32 R22, RZ, RZ, UR4 ;  /* 0x00000004ff167e24 */ /* 0x000fca000f8e00ff */
[----:B------:R2:W3:Y:S01]  /*1cb30*/  LDS.128 R16, [R22+0x168d0] ;  /* 0x0168d00016107984 */ /* 0x0004e20000000c00 */
[----:B------:R-:W-:Y:S06]  /*1cb40*/  BAR.ARV 0x4, 0x200 ;  /* 0x0108000000007b1d */ /* 0x000fec0000002000 */
[----:B------:R-:W-:Y:S05]  /*1cb50*/  BRA `(.L_x_14302) ;  /* 0x0000000800cc7947 */ /* 0x000fea0003800000 */
.L_x_14301:
        /* <DEDUP_REMOVED lines=36> */
.L_x_14424:
[----:B------:R-:W-:Y:S02]  /*1cda0*/  ULDC UR4, c[0x0][0xc38] ;  /* 0x00030e0000047ab9 */ /* 0x000fe40000000800 */
[----:B------:R-:W-:-:S04]  /*1cdb0*/  IMAD.U32 R4, RZ, RZ, UR4 ;  /* 0x00000004ff047e24 */ /* 0x000fc8000f8e00ff */
[----:B--2---:R-:W-:-:S04]  /*1cdc0*/  IMAD R14, R14, R4, RZ ;  /* 0x000000040e0e7224 */ /* 0x004fc800078e02ff */
[----:B------:R-:W-:-:S05]  /*1cdd0*/  IMAD.IADD R5, R5, 0x1, R14 ;  /* 0x0000000105057824 */ /* 0x000fca00078e020e */
[----:B------:R-:W-:-:S13]  /*1cde0*/  ISETP.GT.AND P6, PT, R5, R0, PT ;  /* 0x000000000500720c */ /* 0x000fda0003fc4270 */
[----:B------:R-:W-:Y:S05]  /*1cdf0*/  @P6 BRA `(.L_x_14304) ;  /* 0x00000000009c6947 */ /* 0x000fea0003800000 */
.L_x_14309:
[----:B------:R-:W2:Y:S01]  /*1ce00*/  LDC R2, c[0x0][0xc3c] ;  /* 0x00030f00ff027b82 */ /* 0x000ea20000000800 */
[----:B------:R-:W-:-:S05]  /*1ce10*/  VIADD R19, R19, 0x1f ;  /* 0x0000001f13137836 */ /* 0x000fca0000000000 */
[----:B--2---:R-:W-:-:S13]  /*1ce20*/  ISETP.GE.AND P6, PT, R19, R2, PT ;  /* 0x000000021300720c */ /* 0x004fda0003fc6270 */
[----:B------:R-:W-:Y:S05]  /*1ce30*/  @P6 BRA `(.L_x_14305) ;  /* 0x0000000400d06947 */ /* 0x000fea0003800000 */
[----:B-1----:R-:W1:Y:S01]  /*1ce40*/  S2R R3, SR_TID.X ;  /* 0x0000000000037919 */ /* 0x002e620000002100 */
        /* <DEDUP_REMOVED lines=9> */
.L_x_14307:
[----:B------:R-:W-:Y:S05]  /*1cee0*/  BSYNC B0 ;  /* 0x0000000000007941 */ /* 0x000fea0003800000 */
.L_x_14306:
        /* <DEDUP_REMOVED lines=18> */
.L_x_14432:
[----:B------:R-:W-:Y:S02]  /*1d010*/  ULDC UR4, c[0x0][0xc38] ;  /* 0x00030e0000047ab9 */ /* 0x000fe40000000800 */
[----:B------:R-:W-:-:S04]  /*1d020*/  IMAD.U32 R4, RZ, RZ, UR4 ;  /* 0x00000004ff047e24 */ /* 0x000fc8000f8e00ff */
[----:B--2---:R-:W-:-:S04]  /*1d030*/  IMAD R14, R14, R4, RZ ;  /* 0x000000040e0e7224 */ /* 0x004fc800078e02ff */
[----:B------:R-:W-:-:S05]  /*1d040*/  IMAD.IADD R5, R14, 0x1, R5 ;  /* 0x000000010e057824 */ /* 0x000fca00078e0205 */
[----:B------:R-:W-:-:S13]  /*1d050*/  ISETP.GT.AND P6, PT, R5, R0, PT ;  /* 0x000000000500720c */ /* 0x000fda0003fc4270 */
[----:B------:R-:W-:Y:S05]  /*1d060*/  @!P6 BRA `(.L_x_14309) ;  /* 0xfffffffc0064e947 */ /* 0x000fea000383ffff */
.L_x_14304:
        /* <DEDUP_REMOVED lines=8> */
.L_x_14436:
[----:B------:R-:W-:Y:S01]  /*1d0f0*/  ISETP.NE.AND P0, PT, R2, RZ, PT ;  /* 0x000000ff0200720c */ /* 0x000fe20003f05270 */
[----:B------:R-:W-:-:S12]  /*1d100*/  IMAD.MOV.U32 R14, RZ, RZ, RZ ;  /* 0x000000ffff0e7224 */ /* 0x000fd800078e00ff */
[----:B------:R-:W-:Y:S05]  /*1d110*/  @!P0 BRA `(.L_x_14311) ;  /* 0x0000000000108947 */ /* 0x000fea0003800000 */
[----:B------:R-:W-:Y:S01]  /*1d120*/  UMOV UR4, 0xffffffff ;  /* 0xffffffff00047882 */ /* 0x000fe20000000000 */
[----:B0-----:R-:W-:Y:S02]  /*1d130*/  VIADD R12, R6, 0xffffffff ;  /* 0xffffffff060c7836 */ /* 0x001fe40000000000 */
[----:B------:R-:W-:Y:S05]  /*1d140*/  BRA.DIV UR4, `(.L_x_14312) ;  /* 0x0000003a04947947 */ /* 0x000fea000b800000 */
[----:B------:R4:W0:Y:S02]  /*1d150*/  SHFL.IDX PT, R14, R3, R12, 0x1f ;  /* 0x00001f0c030e7589 */ /* 0x00082400000e0000 */
.L_x_14311:
[----:B-1--4-:R-:W1:Y:S01]  /*1d160*/  LDC.64 R2, c[0x0][0xc90] ;  /* 0x00032400ff027b82 */ /* 0x012e620000000a00 */
[----:B------:R-:W-:-:S04]  /*1d170*/  IMAD.IADD R19, R6, 0x1, R19 ;  /* 0x0000000106137824 */ /* 0x000fc800078e0213 */
[----:B-1----:R-:W-:-:S05]  /*1d180*/  IMAD.WIDE R2, R19, 0x4, R2 ;  /* 0x0000000413027825 */ /* 0x002fca00078e0202 */
[----:B--2---:R1:W3:Y:S01]  /*1d190*/  LDG.E R6, desc[UR38][R2.64] ;  /* 0x0000002602067981 */ /* 0x0042e2000c1e1900 */
[----:B0-----:R-:W-:-:S04]  /*1d1a0*/  IMAD R16, R14, R4, R16 ;  /* 0x000000040e107224 */ /* 0x001fc800078e0210 */
[----:B------:R-:W-:Y:S02]  /*1d1b0*/  IMAD.IADD R0, R0, 0x1, -R16 ;  /* 0x0000000100007824 */ /* 0x000fe400078e0a10 */
[----:B-1----:R-:W-:Y:S02]  /*1d1c0*/  IMAD.MOV.U32 R2, RZ, RZ, RZ ;  /* 0x000000ffff027224 */ /* 0x002fe400078e00ff */
[----:B---3--:R-:W-:-:S05]  /*1d1d0*/  IMAD R5, R17, R6, RZ ;  /* 0x0000000611057224 */ /* 0x008fca00078e02ff */
        /* <DEDUP_REMOVED lines=58> */
.L_x_14305:
[----:B------:R-:W-:Y:S01]  /*1d580*/  UMOV UR4, URZ ;  /* 0x0000003f00047c82 */ /* 0x000fe20008000000 */
[----:B------:R-:W-:Y:S01]  /*1d590*/  UMOV UR5, URZ ;  /* 0x0000003f00057c82 */ /* 0x000fe20008000000 */
[----:B------:R-:W-:Y:S01]  /*1d5a0*/  ULDC UR6, c[0x0][0xc3c] ;  /* 0x00030f0000067ab9 */ /* 0x000fe20000000800 */
[----:B------:R-:W-:Y:S02]  /*1d5b0*/  IMAD.MOV.U32 R16, RZ, RZ, R0 ;  /* 0x000000ffff107224 */ /* 0x000fe400078e0000 */
[----:B------:R-:W-:Y:S02]  /*1d5c0*/  IMAD.U32 R17, RZ, RZ, UR4 ;  /* 0x00000004ff117e24 */ /* 0x000fe4000f8e00ff */
[----:B------:R-:W-:Y:S02]  /*1d5d0*/  IMAD.U32 R18, RZ, RZ, UR5 ;  /* 0x00000005ff127e24 */ /* 0x000fe4000f8e00ff */
[----:B------:R-:W-:-:S07]  /*1d5e0*/  IMAD.U32 R19, RZ, RZ, UR6 ;  /* 0x00000006ff137e24 */ /* 0x000fce000f8e00ff */
.L_x_14313:
[----:B------:R-:W2:Y:S01]  /*1d5f0*/  S2R R0, SR_TID.X ;  /* 0x0000000000007919 */ /* 0x000ea20000002100 */
[----:B------:R-:W-:Y:S05]  /*1d600*/  WARPSYNC.ALL ;  /* 0x0000000000007948 */ /* 0x000fea0003800000 */
[----:B------:R-:W-:Y:S01]  /*1d610*/  BAR.SYNC.DEFER_BLOCKING 0x4, 0x200 ;  /* 0x0108000000007b1d */ /* 0x000fe20000010000 */
[----:B--2---:R-:W-:-:S04]  /*1d620*/  LOP3.LUT R0, R0, 0x1f, RZ, 0xc0, !PT ;  /* 0x0000001f00007812 */ /* 0x004fc800078ec0ff */
[----:B------:R-:W-:-:S13]  /*1d630*/  ISETP.NE.AND P0, PT, R0, RZ, PT ;  /* 0x000000ff0000720c */ /* 0x000fda0003f05270 */
[----:B-1----:R-:W1:Y:S01]  /*1d640*/  @!P0 S2R R3, SR_CgaCtaId ;  /* 0x0000000000038919 */ /* 0x002e620000008800 */
[----:B------:R-:W-:-:S04]  /*1d650*/  @!P0 MOV R0, 0x400 ;  /* 0x0000040000008802 */ /* 0x000fc80000000f00 */
[----:B-1----:R-:W-:-:S05]  /*1d660*/  @!P0 LEA R22, R3, R0, 0x18 ;  /* 0x0000000003168211 */ /* 0x002fca00078ec0ff */
[----:B------:R1:W-:Y:S01]  /*1d670*/  @!P0 STS.128 [R22+0x168d0], R16 ;  /* 0x0168d01016008388 */ /* 0x0003e20000000c00 */
[----:B------:R-:W-:Y:S06]  /*1d680*/  BAR.ARV 0x5, 0x200 ;  /* 0x0148000000007b1d */ /* 0x000fec0000002000 */
.L_x_14302:
[----:B------:R-:W-:Y:S02]  /*1d690*/  ULDC UR4, c[0x0][0xc3c] ;  /* 0x00030f0000047ab9 */ /* 0x000fe40000000800 */
[----:B---3--:R-:W-:-:S13]  /*1d6a0*/  ISETP.GE.AND P0, PT, R19, UR4, PT ;  /* 0x0000000413007c0c */ /* 0x008fda000bf06270 */
[----:B------:R-:W-:Y:S05]  /*1d6b0*/  @!P0 BRA `(.L_x_14314) ;  /* 0xffffffa000ec8947 */ /* 0x000fea000383ffff */
[----:B------:R-:W-:Y:S05]  /*1d6c0*/  BSYNC B8 ;  /* 0x0000000000087941 */ /* 0x000fea0003800000 */
.L_x_14176:
        /* <DEDUP_REMOVED lines=12> */
.L_x_14439:
[----:B------:R-:W-:Y:S05]  /*1d790*/  BSYNC B0 ;  /* 0x0000000000007941 */ /* 0x000fea0003800000 */
.L_x_14315:
[----:B------:R-:W-:-:S03]  /*1d7a0*/  UMOV UR4, 0xffffffff ;  /* 0xffffffff00047882 */ /* 0x000fc60000000000 */
[----:B------:R-:W-:Y:S05]  /*1d7b0*/  BRA.DIV UR4, `(.L_x_14317) ;  /* 0x0000003604307947 */ /* 0x000fea000b800000 */
[----:B0-----:R-:W0:Y:S02]  /*1d7c0*/  S2R R0, SR_TID.X ;  /* 0x0000000000007919 */ /* 0x001e240000002100 */
[----:B0-----:R-:W-:-:S04]  /*1d7d0*/  SHF.R.U32.HI R0, RZ, 0x5, R0 ;  /* 0x00000005ff007819 */ /* 0x001fc80000011600 */
[----:B------:R-:W-:-:S05]  /*1d7e0*/  LOP3.LUT R0, R0, 0x3, RZ, 0xc0, !PT ;  /* 0x0000000300007812 */ /* 0x000fca00078ec0ff */
[----:B------:R0:W2:Y:S02]  /*1d7f0*/  SHFL.IDX PT, R14, R0, RZ, 0x1f ;  /* 0x00001fff000e7589 */ /* 0x0000a400000e0000 */
.L_x_14442:
[----:B--2---:R-:W-:-:S13]  /*1d800*/  ISETP.NE.AND P0, PT, R14, RZ, PT ;  /* 0x000000ff0e00720c */ /* 0x004fda0003f05270 */
[----:B------:R-:W-:Y:S05]  /*1d810*/  @P0 BRA `(.L_x_13974) ;  /* 0x0000000000880947 */ /* 0x000fea0003800000 */
[----:B------:R-:W-:-:S03]  /*1d820*/  UMOV UR4, 0xffffffff ;  /* 0xffffffff00047882 */ /* 0x000fc60000000000 */
[----:B------:R-:W-:Y:S05]  /*1d830*/  BRA.DIV UR4, `(.L_x_14318) ;  /* 0x0000003604447947 */ /* 0x000fea000b800000 */
[----:B------:R-:W-:-:S13]  /*1d840*/  ELECT P6, URZ, PT ;  /* 0x00000000003f782f */ /* 0x000fda00038c0000 */
.L_x_14445:
[----:B------:R-:W-:Y:S05]  /*1d850*/  @!P6 BRA `(.L_x_13974) ;  /* 0x000000000078e947 */ /* 0x000fea0003800000 */
[----:B------:R-:W-:-:S06]  /*1d860*/  ULOP3.LUT UR4, UR36, 0x2, URZ, 0xfc, !UPT ;  /* 0x0000000224047892 */ /* 0x000fcc000f8efc3f */
[----:B0-----:R-:W-:-:S05]  /*1d870*/  IMAD.U32 R0, RZ, RZ, UR4 ;  /* 0x00000004ff007e24 */ /* 0x001fca000f8e00ff */
[----:B------:R-:W-:-:S13]  /*1d880*/  ISETP.NE.AND P2, PT, R0, 0x3, PT ;  /* 0x000000030000780c */ /* 0x000fda0003f45270 */
[----:B------:R-:W-:Y:S05]  /*1d890*/  @!P2 BRA `(.L_x_14319) ;  /* 0x000000000004a947 */ /* 0x000fea0003800000 */
[----:B------:R-:W-:Y:S01]  /*1d8a0*/  BPT.TRAP 0x1 ;  /* 0x000000040000795c */ /* 0x000fe20000300000 */
.L_x_14319:
        /* <DEDUP_REMOVED lines=12> */
.L_x_14446:
[----:B------:R-:W2:Y:S02]  /*1d970*/  SYNCS.PHASECHK.TRANS64.TRYWAIT P0, [R3+URZ], R2 ;  /* 0x00000002030075a7 */ /* 0x000ea4000800017f */
[----:B--2---:R-:W-:Y:S05]  /*1d980*/  @!P0 BRA `(.L_x_14321) ;  /* 0x0000003400248947 */ /* 0x004fea0003800000 */
.L_x_14447:
[----:B------:R-:W-:Y:S05]  /*1d990*/  @!P2 BRA `(.L_x_14322) ;  /* 0x000000000004a947 */ /* 0x000fea0003800000 */
[----:B------:R-:W-:Y:S01]  /*1d9a0*/  BPT.TRAP 0x1 ;  /* 0x000000040000795c */ /* 0x000fe20000300000 */
.L_x_14322:
[----:B------:R-:W-:-:S04]  /*1d9b0*/  VIADD R0, R9, 0x16860 ;  /* 0x0001686009007836 */ /* 0x000fc80000000000 */
[----:B------:R-:W-:-:S04]  /*1d9c0*/  IMAD R23, R23, 0x8, R0 ;  /* 0x0000000817177824 */ /* 0x000fc800078e0200 */
[----:B------:R-:W3:Y:S02]  /*1d9d0*/  SYNCS.PHASECHK.TRANS64.TRYWAIT P0, [R23+URZ], R4 ;  /* 0x00000004170075a7 */ /* 0x000ee4000800017f */
[----:B---3--:R-:W-:Y:S05]  /*1d9e0*/  @!P0 BRA `(.L_x_14323) ;  /* 0x0000003400208947 */ /* 0x008fea0003800000 */
.L_x_14448:
[----:B------:R-:W-:-:S07]  /*1d9f0*/  IMAD R7, R7, 0x8, R0 ;  /* 0x0000000807077824 */ /* 0x000fce00078e0200 */
.L_x_14324:
[----:B----4-:R4:W0:Y:S02]  /*1da00*/  SYNCS.PHASECHK.TRANS64.TRYWAIT P0, [R7+URZ], R2 ;  /* 0x00000002070075a7 */ /* 0x010824000800017f */
[----:B0-----:R-:W-:Y:S05]  /*1da10*/  @!P0 NANOSLEEP.SYNCS 0x989680 ;  /* 0x009896800000895d */ /* 0x001fea0003900000 */
[----:B------:R-:W0:Y:S02]  /*1da20*/  @!P0 SYNCS.PHASECHK.TRANS64 P0, [R7+URZ], R2 ;  /* 0x00000002070085a7 */ /* 0x000e24000800007f */
[----:B0-----:R-:W-:Y:S05]  /*1da30*/  @!P0 BRA `(.L_x_14324) ;  /* 0xfffffffc00f08947 */ /* 0x001fea000383ffff */
.L_x_13974:
[----:B------:R-:W-:Y:S05]  /*1da40*/  BSYNC B9 ;  /* 0x0000000000097941 */ /* 0x000fea0003800000 */
.L_x_13971:
[----:B------:R-:W-:Y:S05]  /*1da50*/  EXIT ;  /* 0x000000000000794d */ /* 0x000fea0003800000 */
.L_x_14000:
[----:B0-----:R0:W1:Y:S02]  /*1da60*/  SYNCS.PHASECHK.TRANS64.TRYWAIT P6, [R79+URZ+0x16890], R91 ;  /* 0x0168905b4f0075a7 */ /* 0x00106400080c017f */
[----:B-1----:R-:W-:Y:S05]  /*1da70*/  @!P6 NANOSLEEP.SYNCS 0x989680 ;  /* 0x009896800000e95d */ /* 0x002fea0003900000 */
[----:B------:R-:W1:Y:S02]  /*1da80*/  @!P6 SYNCS.PHASECHK.TRANS64 P6, [R79+URZ+0x16890], R91 ;  /* 0x0168905b4f00e5a7 */ /* 0x000e6400080c007f */
[----:B-1----:R-:W-:Y:S05]  /*1da90*/  @!P6 BRA `(.L_x_14000) ;  /* 0xfffffffc00f0e947 */ /* 0x002fea000383ffff */
[----:B------:R-:W-:Y:S05]  /*1daa0*/  BRA `(.L_x_14325) ;  /* 0xfffffe5400287947 */ /* 0x000fea000383ffff */
.L_x_14020:
[----:B0-----:R0:W1:Y:S02]  /*1dab0*/  SYNCS.PHASECHK.TRANS64.TRYWAIT P5, [R79+URZ+0x16890], R91 ;  /* 0x0168905b4f0075a7 */ /* 0x00106400080a017f */
[----:B-1----:R-:W-:Y:S05]  /*1dac0*/  @!P5 NANOSLEEP.SYNCS 0x989680 ;  /* 0x009896800000d95d */ /* 0x002fea0003900000 */
[----:B------:R-:W1:Y:S02]  /*1dad0*/  @!P5 SYNCS.PHASECHK.TRANS64 P5, [R79+URZ+0x16890], R91 ;  /* 0x0168905b4f00d5a7 */ /* 0x000e6400080a007f */
[----:B-1----:R-:W-:Y:S05]  /*1dae0*/  @!P5 BRA `(.L_x_14020) ;  /* 0xfffffffc00f0d947 */ /* 0x002fea000383ffff */
[----:B------:R-:W-:Y:S05]  /*1daf0*/  BRA `(.L_x_14326) ;  /* 0xfffffe6800047947 */ /* 0x000fea000383ffff */
.L_x_14029:
[----:B-1----:R1:W2:Y:S02]  /*1db00*/  SYNCS.PHASECHK.TRANS64.TRYWAIT P4, [R79+URZ+0x16890], R91 ;  /* 0x0168905b4f0075a7 */ /* 0x0022a4000808017f */
[----:B--2---:R-:W-:Y:S05]  /*1db10*/  @!P4 NANOSLEEP.SYNCS 0x989680 ;  /* 0x009896800000c95d */ /* 0x004fea0003900000 */
[----:B------:R-:W2:Y:S02]  /*1db20*/  @!P4 SYNCS.PHASECHK.TRANS64 P4, [R79+URZ+0x16890], R91 ;  /* 0x0168905b4f00c5a7 */ /* 0x000ea4000808007f */
[----:B--2---:R-:W-:Y:S05]  /*1db30*/  @!P4 BRA `(.L_x_14029) ;  /* 0xfffffffc00f0c947 */ /* 0x004fea000383ffff */
[----:B------:R-:W-:Y:S05]  /*1db40*/  BRA `(.L_x_14327) ;  /* 0xfffffe78006c7947 */ /* 0x000fea000383ffff */
.L_x_14035:
[----:B--2---:R2:W3:Y:S02]  /*1db50*/  SYNCS.PHASECHK.TRANS64.TRYWAIT P3, [R79+URZ+0x168b0], R91 ;  /* 0x0168b05b4f0075a7 */ /* 0x0044e4000806017f */
[----:B---3--:R-:W-:Y:S05]  /*1db60*/  @!P3 NANOSLEEP.SYNCS 0x989680 ;  /* 0x009896800000b95d */ /* 0x008fea0003900000 */
[----:B------:R-:W3:Y:S02]  /*1db70*/  @!P3 SYNCS.PHASECHK.TRANS64 P3, [R79+URZ+0x168b0], R91 ;  /* 0x0168b05b4f00b5a7 */ /* 0x000ee4000806007f */
[----:B---3--:R-:W-:Y:S05]  /*1db80*/  @!P3 BRA `(.L_x_14035) ;  /* 0xfffffffc00f0b947 */ /* 0x008fea000383ffff */
[----:B------:R-:W-:Y:S05]  /*1db90*/  BRA `(.L_x_14328) ;  /* 0xfffffe7c00007947 */ /* 0x000fea000383ffff */
.L_x_14051:
        /* <DEDUP_REMOVED lines=13> */
.L_x_14330:
[----:B------:R-:W-:Y:S05]  /*1dc70*/  BSYNC B0 ;  /* 0x0000000000007941 */ /* 0x000fea0003800000 */
.L_x_14329:
[----:B------:R0:W-:Y:S01]  /*1dc80*/  STL [R1+0x1c], R14 ;  /* 0x00001c0e01007387 */ /* 0x0001e20000100800 */
[----:B------:R-:W-:Y:S05]  /*1dc90*/  BRA `(.L_x_14331) ;  /* 0xfffffe84005c7947 */ /* 0x000fea000383ffff */
.L_x_14063:
[----:B------:R-:W-:Y:S01]  /*1dca0*/  BSSY B1, `(.L_x_14332) ;  /* 0x0000008000017945 */ /* 0x000fe20003800000 */
[----:B------:R-:W-:Y:S02]  /*1dcb0*/  IMAD.MOV.U32 R13, RZ, RZ, R6 ;  /* 0x000000ffff0d7224 */ /* 0x000fe400078e0006 */
[----:B------:R-:W-:Y:S02]  /*1dcc0*/  IMAD.MOV.U32 R12, RZ, RZ, RZ ;  /* 0x000000ffff0c7224 */ /* 0x000fe400078e00ff */
[----:B------:R-:W-:Y:S02]  /*1dcd0*/  IMAD.MOV.U32 R11, RZ, RZ, 0x1c1f ;  /* 0x00001c1fff0b7424 */ /* 0x000fe400078e00ff */
[----:B------:R-:W-:-:S07]  /*1dce0*/  IMAD.MOV.U32 R15, RZ, RZ, -0x1 ;  /* 0xffffffffff0f7424 */ /* 0x000fce00078e00ff */
[----:B0-----:R-:W-:Y:S05]  /*1dcf0*/  WARPSYNC.COLLECTIVE R15, `(.L_x_14333) ;  /* 0x000000000f087348 */ /* 0x001fea0003c00000 */
[----:B0-----:R0:W1:Y:S02]  /*1dd00*/  SHFL.IDX P6, R14, R13, R12, R11 ;  /* 0x0000000c0d0e7389 */ /* 0x00106400000c000b */
[----:B01----:R-:W-:Y:S01]  /*1dd10*/  ENDCOLLECTIVE ;  /* 0x000000000000791b */ /* 0x003fe20003800000 */
.L_x_14333:
[----:B------:R-:W-:Y:S05]  /*1dd20*/  BSYNC B1 ;  /* 0x0000000000017941 */ /* 0x000fea0003800000 */
.L_x_14332:
        /* <DEDUP_REMOVED lines=8> */
.L_x_14334:
[----:B------:R-:W-:Y:S02]  /*1ddb0*/  IMAD.MOV.U32 R13, RZ, RZ, R8 ;  /* 0x000000ffff0d7224 */ /* 0x000fe400078e0008 */
[----:B------:R-:W-:-:S07]  /*1ddc0*/  IMAD.MOV.U32 R0, RZ, RZ, R14 ;  /* 0x000000ffff007224 */ /* 0x000fce00078e000e */
[----:B------:R-:W-:Y:S05]  /*1ddd0*/  WARPSYNC.COLLECTIVE R15, `(.L_x_14335) ;  /* 0x000000000f087348 */ /* 0x000fea0003c00000 */
[----:B------:R0:W1:Y:S02]  /*1dde0*/  SHFL.IDX P6, R14, R13, R12, R11 ;  /* 0x0000000c0d0e7389 */ /* 0x00006400000c000b */
[----:B01----:R-:W-:Y:S01]  /*1ddf0*/  ENDCOLLECTIVE ;  /* 0x000000000000791b */ /* 0x003fe20003800000 */
.L_x_14335:
[----:B------:R-:W-:Y:S02]  /*1de00*/  IMAD.MOV.U32 R13, RZ, RZ, R7 ;  /* 0x000000ffff0d7224 */ /* 0x000fe400078e0007 */
[----:B------:R-:W-:-:S07]  /*1de10*/  IMAD.MOV.U32 R5, RZ, RZ, R14 ;  /* 0x000000ffff057224 */ /* 0x000fce00078e000e */
[----:B------:R-:W-:Y:S05]  /*1de20*/  WARPSYNC.COLLECTIVE R15, `(.L_x_14336) ;  /* 0x000000000f087348 */ /* 0x000fea0003c00000 */
[----:B------:R0:W1:Y:S02]  /*1de30*/  SHFL.IDX P6, R14, R13, R12, R11 ;  /* 0x0000000c0d0e7389 */ /* 0x00006400000c000b */
[----:B01----:R-:W-:Y:S01]  /*1de40*/  ENDCOLLECTIVE ;  /* 0x000000000000791b */ /* 0x003fe20003800000 */
.L_x_14336:
[----:B------:R-:W-:Y:S05]  /*1de50*/  BRA `(.L_x_14337) ;  /* 0xfffffe8800e87947 */ /* 0x000fea000383ffff */
.L_x_14066:
[----:B------:R-:W-:Y:S01]  /*1de60*/  BSSY B1, `(.L_x_14338) ;  /* 0x0000008000017945 */ /* 0x000fe20003800000 */
[----:B------:R-:W-:Y:S02]  /*1de70*/  IMAD.MOV.U32 R13, RZ, RZ, R6 ;  /* 0x000000ffff0d7224 */ /* 0x000fe400078e0006 */
[----:B------:R-:W-:Y:S02]  /*1de80*/  IMAD.MOV.U32 R12, RZ, RZ, 0x1 ;  /* 0x00000001ff0c7424 */ /* 0x000fe400078e00ff */
[----:B------:R-:W-:Y:S02]  /*1de90*/  IMAD.MOV.U32 R11, RZ, RZ, 0x1c1f ;  /* 0x00001c1fff0b7424 */ /* 0x000fe400078e00ff */
[----:B------:R-:W-:-:S07]  /*1dea0*/  IMAD.MOV.U32 R15, RZ, RZ, -0x1 ;  /* 0xffffffffff0f7424 */ /* 0x000fce00078e00ff */
[----:B-1----:R-:W-:Y:S05]  /*1deb0*/  WARPSYNC.COLLECTIVE R15, `(.L_x_14339) ;  /* 0x000000000f087348 */ /* 0x002fea0003c00000 */
[----:B------:R0:W2:Y:S02]  /*1dec0*/  SHFL.IDX P6, R14, R13, R12, R11 ;  /* 0x0000000c0d0e7389 */ /* 0x0000a400000c000b */
[----:B012---:R-:W-:Y:S01]  /*1ded0*/  ENDCOLLECTIVE ;  /* 0x000000000000791b */ /* 0x007fe20003800000 */
.L_x_14339:
[----:B------:R-:W-:Y:S05]  /*1dee0*/  BSYNC B1 ;  /* 0x0000000000017941 */ /* 0x000fea0003800000 */
.L_x_14338:
        /* <DEDUP_REMOVED lines=8> */
.L_x_14340:
[----:B------:R-:W-:Y:S02]  /*1df70*/  IMAD.MOV.U32 R13, RZ, RZ, R8 ;  /* 0x000000ffff0d7224 */ /* 0x000fe400078e0008 */
[----:B------:R-:W-:-:S07]  /*1df80*/  IMAD.MOV.U32 R0, RZ, RZ, R14 ;  /* 0x000000ffff007224 */ /* 0x000fce00078e000e */
[----:B------:R-:W-:Y:S05]  /*1df90*/  WARPSYNC.COLLECTIVE R15, `(.L_x_14341) ;  /* 0x000000000f087348 */ /* 0x000fea0003c00000 */
[----:B------:R0:W1:Y:S02]  /*1dfa0*/  SHFL.IDX P6, R14, R13, R12, R11 ;  /* 0x0000000c0d0e7389 */ /* 0x00006400000c000b */
[----:B01----:R-:W-:Y:S01]  /*1dfb0*/  ENDCOLLECTIVE ;  /* 0x000000000000791b */ /* 0x003fe20003800000 */
.L_x_14341:
[----:B------:R-:W-:Y:S02]  /*1dfc0*/  IMAD.MOV.U32 R13, RZ, RZ, R7 ;  /* 0x000000ffff0d7224 */ /* 0x000fe400078e0007 */
[----:B------:R-:W-:-:S07]  /*1dfd0*/  IMAD.MOV.U32 R5, RZ, RZ, R14 ;  /* 0x000000ffff057224 */ /* 0x000fce00078e000e */
[----:B------:R-:W-:Y:S05]  /*1dfe0*/  WARPSYNC.COLLECTIVE R15, `(.L_x_14342) ;  /* 0x000000000f087348 */ /* 0x000fea0003c00000 */
[----:B------:R0:W1:Y:S02]  /*1dff0*/  SHFL.IDX P6, R14, R13, R12, R11 ;  /* 0x0000000c0d0e7389 */ /* 0x00006400000c000b */
[----:B01----:R-:W-:Y:S01]  /*1e000*/  ENDCOLLECTIVE ;  /* 0x000000000000791b */ /* 0x003fe20003800000 */
.L_x_14342:
[----:B------:R-:W-:Y:S05]  /*1e010*/  BRA `(.L_x_14343) ;  /* 0xfffffe8c00507947 */ /* 0x000fea000383ffff */
.L_x_14070:
[----:B0-----:R0:W1:Y:S02]  /*1e020*/  SYNCS.PHASECHK.TRANS64.TRYWAIT P0, [R2+URZ+0x16800], R45 ;  /* 0x0168002d020075a7 */ /* 0x001064000800017f */
[----:B-1----:R-:W-:Y:S05]  /*1e030*/  @!P0 NANOSLEEP.SYNCS 0x989680 ;  /* 0x009896800000895d */ /* 0x002fea0003900000 */
[----:B------:R-:W1:Y:S02]  /*1e040*/  @!P0 SYNCS.PHASECHK.TRANS64 P0, [R2+URZ+0x16800], R45 ;  /* 0x0168002d020085a7 */ /* 0x000e64000800007f */
[----:B-1----:R-:W-:Y:S05]  /*1e050*/  @!P0 BRA `(.L_x_14070) ;  /* 0xfffffffc00f08947 */ /* 0x002fea000383ffff */
[----:B------:R-:W-:Y:S05]  /*1e060*/  BRA `(.L_x_14344) ;  /* 0xfffffe90005c7947 */ /* 0x000fea000383ffff */
.L_x_14078:
[----:B------:R-:W1:Y:S01]  /*1e070*/  LDC R35, c[0x0][0x3f4] ;  /* 0x0000fd00ff237b82 */ /* 0x000e620000000800 */
        /* <DEDUP_REMOVED lines=8> */
.L_x_14346:
[----:B------:R-:W-:Y:S05]  /*1e100*/  BSYNC B1 ;  /* 0x0000000000017941 */ /* 0x000fea0003800000 */
.L_x_14345:
[----:B------:R0:W5:Y:S01]  /*1e110*/  LDL R8, [R1+0x4] ;  /* 0x0000040001087983 */ /* 0x0001620000100800 */
[----:B------:R-:W-:Y:S01]  /*1e120*/  IMAD.MOV.U32 R13, RZ, RZ, R25 ;  /* 0x000000ffff0d7224 */ /* 0x000fe200078e0019 */
[----:B------:R-:W-:Y:S01]  /*1e130*/  ISETP.GE.AND P0, PT, R18, R35, PT ;  /* 0x000000231200720c */ /* 0x000fe20003f06270 */
[----:B------:R-:W-:Y:S02]  /*1e140*/  IMAD.MOV.U32 R12, RZ, RZ, RZ ;  /* 0x000000ffff0c7224 */ /* 0x000fe400078e00ff */
[----:B------:R-:W-:Y:S02]  /*1e150*/  IMAD.MOV.U32 R11, RZ, RZ, 0x1c1f ;  /* 0x00001c1fff0b7424 */ /* 0x000fe400078e00ff */
[----:B------:R-:W-:Y:S02]  /*1e160*/  IMAD.MOV.U32 R15, RZ, RZ, -0x1 ;  /* 0xffffffffff0f7424 */ /* 0x000fe400078e00ff */
[----:B0-----:R-:W-:-:S07]  /*1e170*/  IMAD.MOV.U32 R0, RZ, RZ, R14 ;  /* 0x000000ffff007224 */ /* 0x001fce00078e000e */
[----:B-----5:R-:W-:Y:S05]  /*1e180*/  WARPSYNC.COLLECTIVE R15, `(.L_x_14347) ;  /* 0x000000000f087348 */ /* 0x020fea0003c00000 */
[----:B------:R0:W1:Y:S02]  /*1e190*/  SHFL.IDX P6, R14, R13, R12, R11 ;  /* 0x0000000c0d0e7389 */ /* 0x00006400000c000b */
[----:B01---5:R-:W-:Y:S01]  /*1e1a0*/  ENDCOLLECTIVE ;  /* 0x000000000000791b */ /* 0x023fe20003800000 */
.L_x_14347:
[----:B------:R-:W-:Y:S02]  /*1e1b0*/  IMAD.MOV.U32 R13, RZ, RZ, R24 ;  /* 0x000000ffff0d7224 */ /* 0x000fe400078e0018 */
[----:B------:R-:W-:-:S07]  /*1e1c0*/  IMAD.MOV.U32 R3, RZ, RZ, R14 ;  /* 0x000000ffff037224 */ /* 0x000fce00078e000e */
[----:B------:R-:W-:Y:S05]  /*1e1d0*/  WARPSYNC.COLLECTIVE R15, `(.L_x_14348) ;  /* 0x000000000f087348 */ /* 0x000fea0003c00000 */
[----:B------:R0:W1:Y:S02]  /*1e1e0*/  SHFL.IDX P6, R14, R13, R12, R11 ;  /* 0x0000000c0d0e7389 */ /* 0x00006400000c000b */
[----:B01----:R-:W-:Y:S01]  /*1e1f0*/  ENDCOLLECTIVE ;  /* 0x000000000000791b */ /* 0x003fe20003800000 */
.L_x_14348:
[----:B------:R-:W-:Y:S02]  /*1e200*/  IMAD.MOV.U32 R13, RZ, RZ, R27 ;  /* 0x000000ffff0d7224 */ /* 0x000fe400078e001b */
[----:B------:R-:W-:-:S07]  /*1e210*/  IMAD.MOV.U32 R4, RZ, RZ, R14 ;  /* 0x000000ffff047224 */ /* 0x000fce00078e000e */
[----:B------:R-:W-:Y:S05]  /*1e220*/  WARPSYNC.COLLECTIVE R15, `(.L_x_14349) ;  /* 0x000000000f087348 */ /* 0x000fea0003c00000 */
[----:B------:R0:W1:Y:S02]  /*1e230*/  SHFL.IDX P6, R14, R13, R12, R11 ;  /* 0x0000000c0d0e7389 */ /* 0x00006400000c000b */
[----:B01----:R-:W-:Y:S01]  /*1e240*/  ENDCOLLECTIVE ;  /* 0x000000000000791b */ /* 0x003fe20003800000 */
.L_x_14349:
[----:B------:R-:W-:-:S05]  /*1e250*/  IMAD R32, R8, R32, RZ ;  /* 0x0000002008207224 */ /* 0x000fca00078e02ff */
[----:B------:R-:W-:-:S13]  /*1e260*/  ISETP.GE.OR P1, PT, R41, R32, P0 ;  /* 0x000000202900720c */ /* 0x000fda0000726670 */
[C---:B------:R-:W-:Y:S01]  /*1e270*/  @!P1 IMAD.SHL.U32 R5, R18.reuse, 0x2, RZ ;  /* 0x0000000212059824 */ /* 0x040fe200078e00ff */
[----:B------:R-:W-:-:S04]  /*1e280*/  @!P1 SHF.L.U64.HI R21, R18, 0x1, R43 ;  /* 0x0000000112159819 */ /* 0x000fc8000001022b */
[----:B------:R-:W-:-:S05]  /*1e290*/  @!P1 IADD3 R6, P2, R3, R5, RZ ;  /* 0x0000000503069210 */ /* 0x000fca0007f5e0ff */
[----:B------:R-:W-:-:S05]  /*1e2a0*/  @!P1 IMAD.X R7, R0, 0x1, R21, P2 ;  /* 0x0000000100079824 */ /* 0x000fca00010e0615 */
[----:B------:R-:W2:Y:S01]  /*1e2b0*/  @!P1 LD.E.128 R8, desc[UR38][R6.64] ;  /* 0x0000002606089980 */ /* 0x000ea2000c101d00 */
[----:B------:R-:W-:-:S05]  /*1e2c0*/  @!P1 IADD3 R14, P2, R14, R5, RZ ;  /* 0x000000050e0e9210 */ /* 0x000fca0007f5e0ff */
[----:B------:R-:W-:-:S04]  /*1e2d0*/  @!P1 IMAD.X R3, R4, 0x1, R21, P2 ;  /* 0x0000000104039824 */ /* 0x000fc800010e0615 */
[----:B------:R-:W-:-:S05]  /*1e2e0*/  @!P1 IMAD.MOV.U32 R15, RZ, RZ, R3 ;  /* 0x000000ffff0f9224 */ /* 0x000fca00078e0003 */
[----:B------:R0:W5:Y:S01]  /*1e2f0*/  @!P1 LD.E.128 R4, desc[UR38][R14.64] ;  /* 0x000000260e049980 */ /* 0x000162000c101d00 */
[----:B------:R-:W-:Y:S01]  /*1e300*/  CS2R R38, SRZ ;  /* 0x0000000000267805 */ /* 0x000fe2000001ff00 */
[----:B------:R-:W-:Y:S01]  /*1e310*/  IMAD.MOV.U32 R13, RZ, RZ, R26 ;  /* 0x000000ffff0d7224 */ /* 0x000fe200078e001a */
[----:B------:R-:W-:Y:S01]  /*1e320*/  CS2R R36, SRZ ;  /* 0x0000000000247805 */ /* 0x000fe2000001ff00 */
[----:B------:R-:W-:Y:S01]  /*1e330*/  IMAD.MOV.U32 R12, RZ, RZ, 0x1 ;  /* 0x00000001ff0c7424 */ /* 0x000fe200078e00ff */
[----:B------:R-:W-:Y:S02]  /*1e340*/  CS2R R20, SRZ ;  /* 0x0000000000147805 */ /* 0x000fe4000001ff00 */
[----:B------:R-:W-:Y:S01]  /*1e350*/  CS2R R28, SRZ ;  /* 0x00000000001c7805 */ /* 0x000fe2000001ff00 */
[----:B0-----:R-:W-:Y:S02]  /*1e360*/  IMAD.MOV.U32 R15, RZ, RZ, -0x1 ;  /* 0xffffffffff0f7424 */ /* 0x001fe400078e00ff */
[----:B--2---:R-:W-:-:S02]  /*1e370*/  @!P1 IMAD.MOV.U32 R39, RZ, RZ, R11 ;  /* 0x000000ffff279224 */ /* 0x004fc400078e000b */
[----:B------:R-:W-:Y:S02]  /*1e380*/  IMAD.MOV.U32 R11, RZ, RZ, 0x1c1f ;  /* 0x00001c1fff0b7424 */ /* 0x000fe400078e00ff */
[----:B------:R-:W-:Y:S02]  /*1e390*/  @!P1 IMAD.MOV.U32 R36, RZ, RZ, R8 ;  /* 0x000000ffff249224 */ /* 0x000fe400078e0008 */
[----:B------:R-:W-:-:S07]  /*1e3a0*/  @!P1 IMAD.MOV.U32 R37, RZ, RZ, R9 ;  /* 0x000000ffff259224 */ /* 0x000fce00078e0009 */
[----:B-----5:R-:W-:Y:S05]  /*1e3b0*/  WARPSYNC.COLLECTIVE R15, `(.L_x_14350) ;  /* 0x000000000f087348 */ /* 0x020fea0003c00000 */
[----:B------:R0:W1:Y:S02]  /*1e3c0*/  SHFL.IDX P6, R14, R13, R12, R11 ;  /* 0x0000000c0d0e7389 */ /* 0x00006400000c000b */
[----:B01---5:R-:W-:Y:S01]  /*1e3d0*/  ENDCOLLECTIVE ;  /* 0x000000000000791b */ /* 0x023fe20003800000 */
.L_x_14350:
[----:B------:R-:W-:Y:S02]  /*1e3e0*/  IMAD.MOV.U32 R0, RZ, RZ, R36 ;  /* 0x000000ffff007224 */ /* 0x000fe400078e0024 */
[----:B------:R-:W-:Y:S02]  /*1e3f0*/  IMAD.MOV.U32 R3, RZ, RZ, R37 ;  /* 0x000000ffff037224 */ /* 0x000fe400078e0025 */
[----:B------:R-:W-:Y:S01]  /*1e400*/  @!P1 IMAD.MOV.U32 R38, RZ, RZ, R10 ;  /* 0x000000ffff269224 */ /* 0x000fe200078e000a */
[----:B------:R-:W-:Y:S01]  /*1e410*/  PRMT R48, R0, 0x7610, R48 ;  /* 0x0000761000307816 */ /* 0x000fe20000000030 */
[----:B------:R-:W-:Y:S01]  /*1e420*/  IMAD.MOV.U32 R9, RZ, RZ, R39 ;  /* 0x000000ffff097224 */ /* 0x000fe200078e0027 */
[----:B------:R-:W-:Y:S01]  /*1e430*/  PRMT R34, R34, 0x5410, R3 ;  /* 0x0000541022227816 */ /* 0x000fe20000000003 */
[----:B------:R-:W-:Y:S02]  /*1e440*/  @!P1 IMAD.MOV.U32 R20, RZ, RZ, R4 ;  /* 0x000000ffff149224 */ /* 0x000fe400078e0004 */
[----:B------:R-:W-:Y:S01]  /*1e450*/  @!P1 IMAD.MOV.U32 R21, RZ, RZ, R5 ;  /* 0x000000ffff159224 */ /* 0x000fe200078e0005 */
[----:B------:R-:W-:Y:S01]  /*1e460*/  PRMT R34, R9, 0x7610, R34 ;  /* 0x0000761009227816 */ /* 0x000fe20000000022 */
[----:B------:R-:W-:-:S02]  /*1e470*/  IMAD.MOV.U32 R8, RZ, RZ, R38 ;  /* 0x000000ffff087224 */ /* 0x000fc400078e0026 */
[----:B------:R-:W-:Y:S02]  /*1e480*/  IMAD.MOV.U32 R13, RZ, RZ, R25 ;  /* 0x000000ffff0d7224 */ /* 0x000fe400078e0019 */
[----:B------:R-:W-:Y:S01]  /*1e490*/  @!P1 IMAD.MOV.U32 R28, RZ, RZ, R6 ;  /* 0x000000ffff1c9224 */ /* 0x000fe200078e0006 */
[----:B------:R-:W-:Y:S01]  /*1e4a0*/  PRMT R31, R8, 0x7610, R31 ;  /* 0x00007610081f7816 */ /* 0x000fe2000000001f */
[----:B------:R-:W-:Y:S02]  /*1e4b0*/  @!P1 IMAD.MOV.U32 R29, RZ, RZ, R7 ;  /* 0x000000ffff1d9224 */ /* 0x000fe400078e0007 */
[----:B------:R-:W-:Y:S02]  /*1e4c0*/  IMAD.MOV.U32 R4, RZ, RZ, R20 ;  /* 0x000000ffff047224 */ /* 0x000fe400078e0014 */
[----:B------:R-:W-:Y:S02]  /*1e4d0*/  IMAD.MOV.U32 R5, RZ, RZ, R21 ;  /* 0x000000ffff057224 */ /* 0x000fe400078e0015 */
[----:B------:R-:W-:Y:S01]  /*1e4e0*/  IMAD.MOV.U32 R0, RZ, RZ, R14 ;  /* 0x000000ffff007224 */ /* 0x000fe200078e000e */
[----:B------:R-:W-:-:S07]  /*1e4f0*/  PRMT R50, R4, 0x7610, R50 ;  /* 0x0000761004327816 */ /* 0x000fce0000000032 */
[----:B------:R-:W-:Y:S05]  /*1e500*/  WARPSYNC.COLLECTIVE R15, `(.L_x_14351) ;  /* 0x000000000f087348 */ /* 0x000fea0003c00000 */
[----:B------:R0:W1:Y:S02]  /*1e510*/  SHFL.IDX P6, R14, R13, R12, R11 ;  /* 0x0000000c0d0e7389 */ /* 0x00006400000c000b */
[----:B01----:R-:W-:Y:S01]  /*1e520*/  ENDCOLLECTIVE ;  /* 0x000000000000791b */ /* 0x003fe20003800000 */
.L_x_14351:
[----:B------:R-:W-:Y:S01]  /*1e530*/  IMAD.MOV.U32 R6, RZ, RZ, R28 ;  /* 0x000000ffff067224 */ /* 0x000fe200078e001c */
[----:B------:R-:W-:Y:S01]  /*1e540*/  PRMT R54, R5, 0x7610, R54 ;  /* 0x0000761005367816 */ /* 0x000fe20000000036 */
[----:B------:R-:W-:Y:S01]  /*1e550*/  IMAD.MOV.U32 R7, RZ, RZ, R29 ;  /* 0x000000ffff077224 */ /* 0x000fe200078e001d */
[----:B------:R-:W-:Y:S02]  /*1e560*/  CS2R R4, SRZ ;  /* 0x0000000000047805 */ /* 0x000fe4000001ff00 */
[----:B------:R-:W-:Y:S02]  /*1e570*/  PRMT R31, R31, 0x5410, R6 ;  /* 0x000054101f1f7816 */ /* 0x000fe40000000006 */
[----:B------:R-:W-:Y:S01]  /*1e580*/  PRMT R55, R7, 0x7610, R55 ;  /* 0x0000761007377816 */ /* 0x000fe20000000037 */
[----:B------:R-:W-:Y:S02]  /*1e590*/  IMAD.MOV.U32 R13, RZ, RZ, R24 ;  /* 0x000000ffff0d7224 */ /* 0x000fe400078e0018 */
[----:B------:R-:W-:-:S07]  /*1e5a0*/  IMAD.MOV.U32 R3, RZ, RZ, R14 ;  /* 0x000000ffff037224 */ /* 0x000fce00078e000e */
[----:B------:R-:W-:Y:S05]  /*1e5b0*/  WARPSYNC.COLLECTIVE R15, `(.L_x_14352) ;  /* 0x000000000f087348 */ /* 0x000fea0003c00000 */
[----:B------:R0:W1:Y:S02]  /*1e5c0*/  SHFL.IDX P6, R14, R13, R12, R11 ;  /* 0x0000000c0d0e7389 */ /* 0x00006400000c000b */
[----:B01----:R-:W-:Y:S01]  /*1e5d0*/  ENDCOLLECTIVE ;  /* 0x000000000000791b */ /* 0x003fe20003800000 */
.L_x_14352:
[----:B------:R-:W-:Y:S02]  /*1e5e0*/  IMAD.MOV.U32 R13, RZ, RZ, R27 ;  /* 0x000000ffff0d7224 */ /* 0x000fe400078e001b */
[----:B------:R-:W-:-:S07]  /*1e5f0*/  IMAD.MOV.U32 R24, RZ, RZ, R14 ;  /* 0x000000ffff187224 */ /* 0x000fce00078e000e */
[----:B------:R-:W-:Y:S05]  /*1e600*/  WARPSYNC.COLLECTIVE R15, `(.L_x_14353) ;  /* 0x000000000f087348 */ /* 0x000fea0003c00000 */
[----:B------:R0:W1:Y:S02]  /*1e610*/  SHFL.IDX P6, R14, R13, R12, R11 ;  /* 0x0000000c0d0e7389 */ /* 0x00006400000c000b */
[----:B01----:R-:W-:Y:S01]  /*1e620*/  ENDCOLLECTIVE ;  /* 0x000000000000791b */ /* 0x003fe20003800000 */
.L_x_14353:
[----:B------:R-:W-:Y:S05]  /*1e630*/  BRA `(.L_x_14354) ;  /* 0xfffffe9c008c7947 */ /* 0x000fea000383ffff */
.L_x_14082:
[----:B0-----:R0:W1:Y:S02]  /*1e640*/  SYNCS.PHASECHK.TRANS64.TRYWAIT P1, [R2+URZ+0x16800], R13 ;  /* 0x0168000d020075a7 */ /* 0x001064000802017f */
[----:B-1----:R-:W-:Y:S05]  /*1e650*/  @!P1 NANOSLEEP.SYNCS 0x989680 ;  /* 0x009896800000995d */ /* 0x002fea0003900000 */
[----:B------:R-:W1:Y:S02]  /*1e660*/  @!P1 SYNCS.PHASECHK.TRANS64 P1, [R2+URZ+0x16800], R13 ;  /* 0x0168000d020095a7 */ /* 0x000e64000802007f */
[----:B-1----:R-:W-:Y:S05]  /*1e670*/  @!P1 BRA `(.L_x_14082) ;  /* 0xfffffffc00f09947 */ /* 0x002fea000383ffff */
[----:B------:R-:W-:Y:S05]  /*1e680*/  BRA `(.L_x_14355) ;  /* 0xfffffea000347947 */ /* 0x000fea000383ffff */
.L_x_14088:
[----:B--2---:R2:W3:Y:S02]  /*1e690*/  SYNCS.PHASECHK.TRANS64.TRYWAIT P2, [R7+URZ+0x16830], R0 ;  /* 0x01683000070075a7 */ /* 0x0044e4000804017f */
[----:B---3--:R-:W-:Y:S05]  /*1e6a0*/  @!P2 NANOSLEEP.SYNCS 0x989680 ;  /* 0x009896800000a95d */ /* 0x008fea0003900000 */
[----:B------:R-:W3:Y:S02]  /*1e6b0*/  @!P2 SYNCS.PHASECHK.TRANS64 P2, [R7+URZ+0x16830], R0 ;  /* 0x016830000700a5a7 */ /* 0x000ee4000804007f */
[----:B---3--:R-:W-:Y:S05]  /*1e6c0*/  @!P2 BRA `(.L_x_14088) ;  /* 0xfffffffc00f0a947 */ /* 0x008fea000383ffff */
[----:B------:R-:W-:Y:S05]  /*1e6d0*/  BRA `(.L_x_14087) ;  /* 0xfffffeac00fc7947 */ /* 0x000fea000383ffff */
.L_x_14106:
[----:B-1----:R1:W2:Y:S02]  /*1e6e0*/  SYNCS.PHASECHK.TRANS64.TRYWAIT P4, [R11+URZ+0x16830], R10 ;  /* 0x0168300a0b0075a7 */ /* 0x0022a4000808017f */
[----:B--2---:R-:W-:Y:S05]  /*1e6f0*/  @!P4 NANOSLEEP.SYNCS 0x989680 ;  /* 0x009896800000c95d */ /* 0x004fea0003900000 */
[----:B------:R-:W2:Y:S02]  /*1e700*/  @!P4 SYNCS.PHASECHK.TRANS64 P4, [R11+URZ+0x16830], R10 ;  /* 0x0168300a0b00c5a7 */ /* 0x000ea4000808007f */
[----:B--2---:R-:W-:Y:S05]  /*1e710*/  @!P4 BRA `(.L_x_14106) ;  /* 0xfffffffc00f0c947 */ /* 0x004fea000383ffff */
[----:B------:R-:W-:Y:S05]  /*1e720*/  BRA `(.L_x_14105) ;  /* 0xfffffee000e87947 */ /* 0x000fea000383ffff */
.L_x_14110:
[----:B-1----:R1:W2:Y:S02]  /*1e730*/  SYNCS.PHASECHK.TRANS64.TRYWAIT P3, [R11+URZ+0x16850], R10 ;  /* 0x0168500a0b0075a7 */ /* 0x0022a4000806017f */
[----:B--2---:R-:W-:Y:S05]  /*1e740*/  @!P3 NANOSLEEP.SYNCS 0x989680 ;  /* 0x009896800000b95d */ /* 0x004fea0003900000 */
[----:B------:R-:W2:Y:S02]  /*1e750*/  @!P3 SYNCS.PHASECHK.TRANS64 P3, [R11+URZ+0x16850], R10 ;  /* 0x0168500a0b00b5a7 */ /* 0x000ea4000806007f */
[----:B--2---:R-:W-:Y:S05]  /*1e760*/  @!P3 BRA `(.L_x_14110) ;  /* 0xfffffffc00f0b947 */ /* 0x004fea000383ffff */
[----:B------:R-:W-:Y:S05]  /*1e770*/  BRA `(.L_x_14107) ;  /* 0xfffffee400a87947 */ /* 0x000fea000383ffff */
.L_x_14129:
[----:B-1----:R1:W2:Y:S02]  /*1e780*/  SYNCS.PHASECHK.TRANS64.TRYWAIT P3, [R0+URZ+0x16830], R3 ;  /* 0x01683003000075a7 */ /* 0x0022a4000806017f */
[----:B--2---:R-:W-:Y:S05]  /*1e790*/  @!P3 NANOSLEEP.SYNCS 0x989680 ;  /* 0x009896800000b95d */ /* 0x004fea0003900000 */
[----:B------:R-:W2:Y:S02]  /*1e7a0*/  @!P3 SYNCS.PHASECHK.TRANS64 P3, [R0+URZ+0x16830], R3 ;  /* 0x016830030000b5a7 */ /* 0x000ea4000806007f */
[----:B--2---:R-:W-:Y:S05]  /*1e7b0*/  @!P3 BRA `(.L_x_14129) ;  /* 0xfffffffc00f0b947 */ /* 0x004fea000383ffff */
[----:B------:R-:W-:Y:S05]  /*1e7c0*/  BRA `(.L_x_14128) ;  /* 0xffffff1400707947 */ /* 0x000fea000383ffff */
.L_x_14133:
[----:B-1----:R1:W2:Y:S02]  /*1e7d0*/  SYNCS.PHASECHK.TRANS64.TRYWAIT P2, [R3+URZ+0x16850], R0 ;  /* 0x01685000030075a7 */ /* 0x0022a4000804017f */
[----:B--2---:R-:W-:Y:S05]  /*1e7e0*/  @!P2 NANOSLEEP.SYNCS 0x989680 ;  /* 0x009896800000a95d */ /* 0x004fea0003900000 */
[----:B------:R-:W2:Y:S02]  /*1e7f0*/  @!P2 SYNCS.PHASECHK.TRANS64 P2, [R3+URZ+0x16850], R0 ;  /* 0x016850000300a5a7 */ /* 0x000ea4000804007f */
[----:B--2---:R-:W-:Y:S05]  /*1e800*/  @!P2 BRA `(.L_x_14133) ;  /* 0xfffffffc00f0a947 */ /* 0x004fea000383ffff */
[----:B------:R-:W-:Y:S05]  /*1e810*/  BRA `(.L_x_14130) ;  /* 0xffffff1800307947 */ /* 0x000fea000383ffff */
.L_x_14140:
[----:B-1----:R1:W2:Y:S02]  /*1e820*/  SYNCS.PHASECHK.TRANS64.TRYWAIT P3, [R0+URZ+0x16830], R3 ;  /* 0x01683003000075a7 */ /* 0x0022a4000806017f */
[----:B--2---:R-:W-:Y:S05]  /*1e830*/  @!P3 NANOSLEEP.SYNCS 0x989680 ;  /* 0x009896800000b95d */ /* 0x004fea0003900000 */
[----:B------:R-:W2:Y:S02]  /*1e840*/  @!P3 SYNCS.PHASECHK.TRANS64 P3, [R0+URZ+0x16830], R3 ;  /* 0x016830030000b5a7 */ /* 0x000ea4000806007f */
[----:B--2---:R-:W-:Y:S05]  /*1e850*/  @!P3 BRA `(.L_x_14140) ;  /* 0xfffffffc00f0b947 */ /* 0x004fea000383ffff */
[----:B------:R-:W-:Y:S05]  /*1e860*/  BRA `(.L_x_14139) ;  /* 0xffffff3400147947 */ /* 0x000fea000383ffff */
.L_x_14144:
[----:B-1----:R1:W2:Y:S02]  /*1e870*/  SYNCS.PHASECHK.TRANS64.TRYWAIT P2, [R3+URZ+0x16850], R0 ;  /* 0x01685000030075a7 */ /* 0x0022a4000804017f */
[----:B--2---:R-:W-:Y:S05]  /*1e880*/  @!P2 NANOSLEEP.SYNCS 0x989680 ;  /* 0x009896800000a95d */ /* 0x004fea0003900000 */
[----:B------:R-:W2:Y:S02]  /*1e890*/  @!P2 SYNCS.PHASECHK.TRANS64 P2, [R3+URZ+0x16850], R0 ;  /* 0x016850000300a5a7 */ /* 0x000ea4000804007f */
[----:B--2---:R-:W-:Y:S05]  /*1e8a0*/  @!P2 BRA `(.L_x_14144) ;  /* 0xfffffffc00f0a947 */ /* 0x004fea000383ffff */
[----:B------:R-:W-:Y:S05]  /*1e8b0*/  BRA `(.L_x_14141) ;  /* 0xffffff3400d47947 */ /* 0x000fea000383ffff */
.L_x_14157:
[----:B-1----:R1:W2:Y:S02]  /*1e8c0*/  SYNCS.PHASECHK.TRANS64.TRYWAIT P0, [R11+URZ+0x16850], R4 ;  /* 0x016850040b0075a7 */ /* 0x0022a4000800017f */
[----:B--2---:R-:W-:Y:S05]  /*1e8d0*/  @!P0 NANOSLEEP.SYNCS 0x989680 ;  /* 0x009896800000895d */ /* 0x004fea0003900000 */
[----:B------:R-:W2:Y:S02]  /*1e8e0*/  @!P0 SYNCS.PHASECHK.TRANS64 P0, [R11+URZ+0x16850], R4 ;  /* 0x016850040b0085a7 */ /* 0x000ea4000800007f */
[----:B--2---:R-:W-:Y:S05]  /*1e8f0*/  @!P0 BRA `(.L_x_14157) ;  /* 0xfffffffc00f08947 */ /* 0x004fea000383ffff */
[----:B------:R-:W-:Y:S05]  /*1e900*/  BRA `(.L_x_14156) ;  /* 0xffffff6000b87947 */ /* 0x000fea000383ffff */
.L_x_14165:
[----:B------:R-:W-:Y:S02]  /*1e910*/  IMAD.MOV.U32 R13, RZ, RZ, R20 ;  /* 0x000000ffff0d7224 */ /* 0x000fe400078e0014 */
[----:B------:R-:W-:Y:S02]  /*1e920*/  IMAD.MOV.U32 R12, RZ, RZ, RZ ;  /* 0x000000ffff0c7224 */ /* 0x000fe400078e00ff */
[----:B------:R-:W-:Y:S02]  /*1e930*/  IMAD.MOV.U32 R11, RZ, RZ, 0x181f ;  /* 0x0000181fff0b7424 */ /* 0x000fe400078e00ff */
[----:B------:R-:W-:Y:S02]  /*1e940*/  IMAD.MOV.U32 R15, RZ, RZ, -0x1 ;  /* 0xffffffffff0f7424 */ /* 0x000fe400078e00ff */
[----:B------:R-:W-:Y:S02]  /*1e950*/  IMAD R21, R8, R27, RZ ;  /* 0x0000001b08157224 */ /* 0x000fe400078e02ff */
[----:B------:R-:W-:-:S07]  /*1e960*/  IMAD.IADD R24, R30, 0x1, R26 ;  /* 0x000000011e187824 */ /* 0x000fce00078e021a */
[----:B-1----:R-:W-:Y:S05]  /*1e970*/  WARPSYNC.COLLECTIVE R15, `(.L_x_14356) ;  /* 0x000000000f087348 */ /* 0x002fea0003c00000 */
[----:B------:R0:W2:Y:S02]  /*1e980*/  SHFL.IDX P6, R14, R13, R12, R11 ;  /* 0x0000000c0d0e7389 */ /* 0x0000a400000c000b */
[----:B012---:R-:W-:Y:S01]  /*1e990*/  ENDCOLLECTIVE ;  /* 0x000000000000791b */ /* 0x007fe20003800000 */
.L_x_14356:
[C---:B------:R-:W-:Y:S01]  /*1e9a0*/  VIADD R8, R24.reuse, 0x30 ;  /* 0x0000003018087836 */ /* 0x040fe20000000000 */
[----:B------:R-:W-:-:S04]  /*1e9b0*/  ISETP.GE.OR P3, PT, R24, R21, P0 ;  /* 0x000000151800720c */ /* 0x000fc80000766670 */
[----:B------:R-:W-:Y:S01]  /*1e9c0*/  ISETP.GE.OR P4, PT, R8, R21, P0 ;  /* 0x000000150800720c */ /* 0x000fe20000786670 */
[----:B------:R-:W-:Y:S02]  /*1e9d0*/  VIADD R8, R24, 0x60 ;  /* 0x0000006018087836 */ /* 0x000fe40000000000 */
[----:B------:R-:W-:-:S03]  /*1e9e0*/  IMAD.MOV.U32 R13, RZ, RZ, R7 ;  /* 0x000000ffff0d7224 */ /* 0x000fc600078e0007 */
[----:B------:R-:W-:Y:S01]  /*1e9f0*/  ISETP.GE.OR P2, PT, R8, R21, P0 ;  /* 0x000000150800720c */ /* 0x000fe20000746670 */
[----:B------:R-:W-:-:S12]  /*1ea00*/  IMAD.MOV.U32 R0, RZ, RZ, R14 ;  /* 0x000000ffff007224 */ /* 0x000fd800078e000e */
[----:B------:R-:W-:Y:S05]  /*1ea10*/  WARPSYNC.COLLECTIVE R15, `(.L_x_14357) ;  /* 0x000000000f087348 */ /* 0x000fea0003c00000 */
[----:B------:R0:W1:Y:S02]  /*1ea20*/  SHFL.IDX P6, R14, R13, R12, R11 ;  /* 0x0000000c0d0e7389 */ /* 0x00006400000c000b */
[----:B01----:R-:W-:Y:S01]  /*1ea30*/  ENDCOLLECTIVE ;  /* 0x000000000000791b */ /* 0x003fe20003800000 */
.L_x_14357:
[----:B------:R-:W-:Y:S02]  /*1ea40*/  IMAD.MOV.U32 R13, RZ, RZ, R20 ;  /* 0x000000ffff0d7224 */ /* 0x000fe400078e0014 */
[----:B------:R-:W-:Y:S02]  /*1ea50*/  IMAD.MOV.U32 R12, RZ, RZ, 0x1 ;  /* 0x00000001ff0c7424 */ /* 0x000fe400078e00ff */
[----:B------:R-:W-:-:S07]  /*1ea60*/  IMAD.MOV.U32 R3, RZ, RZ, R14 ;  /* 0x000000ffff037224 */ /* 0x000fce00078e000e */
[----:B------:R-:W-:Y:S05]  /*1ea70*/  WARPSYNC.COLLECTIVE R15, `(.L_x_14358) ;  /* 0x000000000f087348 */ /* 0x000fea0003c00000 */
[----:B------:R0:W1:Y:S02]  /*1ea80*/  SHFL.IDX P6, R14, R13, R12, R11 ;  /* 0x0000000c0d0e7389 */ /* 0x00006400000c000b */
[----:B01----:R-:W-:Y:S01]  /*1ea90*/  ENDCOLLECTIVE ;  /* 0x000000000000791b */ /* 0x003fe20003800000 */
.L_x_14358:
[----:B------:R-:W-:-:S04]  /*1eaa0*/  @!P3 LEA R10, P5, R29, R3, 0x1 ;  /* 0x000000031d0ab211 */ /* 0x000fc800078a08ff */
[----:B------:R-:W-:Y:S01]  /*1eab0*/  @!P3 LEA.HI.X R3, R29, R0, R28, 0x1, P5 ;  /* 0x000000001d03b211 */ /* 0x000fe200028f0c1c */
[----:B------:R-:W-:Y:S02]  /*1eac0*/  IMAD.MOV.U32 R13, RZ, RZ, R7 ;  /* 0x000000ffff0d7224 */ /* 0x000fe400078e0007 */
[----:B------:R-:W-:-:S07]  /*1ead0*/  IMAD.MOV.U32 R4, RZ, RZ, R14 ;  /* 0x000000ffff047224 */ /* 0x000fce00078e000e */
[----:B------:R-:W-:Y:S05]  /*1eae0*/  WARPSYNC.COLLECTIVE R15, `(.L_x_14359) ;  /* 0x000000000f087348 */ /* 0x000fea0003c00000 */
[----:B------:R0:W1:Y:S02]  /*1eaf0*/  SHFL.IDX P6, R14, R13, R12, R11 ;  /* 0x0000000c0d0e7389 */ /* 0x00006400000c000b */
[----:B01----:R-:W-:Y:S01]  /*1eb00*/  ENDCOLLECTIVE ;  /* 0x000000000000791b */ /* 0x003fe20003800000 */
.L_x_14359:
[----:B------:R-:W-:Y:S02]  /*1eb10*/  IMAD.MOV.U32 R13, RZ, RZ, R20 ;  /* 0x000000ffff0d7224 */ /* 0x000fe400078e0014 */
[----:B------:R-:W-:Y:S02]  /*1eb20*/  IMAD.MOV.U32 R12, RZ, RZ, 0x2 ;  /* 0x00000002ff0c7424 */ /* 0x000fe400078e00ff */
[----:B------:R-:W-:-:S07]  /*1eb30*/  IMAD.MOV.U32 R5, RZ, RZ, R14 ;  /* 0x000000ffff057224 */ /* 0x000fce00078e000e */
[----:B------:R-:W-:Y:S05]  /*1eb40*/  WARPSYNC.COLLECTIVE R15, `(.L_x_14360) ;  /* 0x000000000f087348 */ /* 0x000fea0003c00000 */
[----:B------:R0:W1:Y:S02]  /*1eb50*/  SHFL.IDX P6, R14, R13, R12, R11 ;  /* 0x0000000c0d0e7389 */ /* 0x00006400000c000b */
[----:B01----:R-:W-:Y:S01]  /*1eb60*/  ENDCOLLECTIVE ;  /* 0x000000000000791b */ /* 0x003fe20003800000 */
.L_x_14360:
[----:B------:R-:W-:-:S04]  /*1eb70*/  @!P4 LEA R8, P1, R29, R5, 0x1 ;  /* 0x000000051d08c211 */ /* 0x000fc800078208ff */
[----:B------:R-:W-:Y:S01]  /*1eb80*/  @!P4 LEA.HI.X R9, R29, R4, R28, 0x1, P1 ;  /* 0x000000041d09c211 */ /* 0x000fe200008f0c1c */
[----:B------:R-:W-:Y:S02]  /*1eb90*/  IMAD.MOV.U32 R13, RZ, RZ, R7 ;  /* 0x000000ffff0d7224 */ /* 0x000fe400078e0007 */
[----:B------:R-:W-:-:S07]  /*1eba0*/  IMAD.MOV.U32 R6, RZ, RZ, R14 ;  /* 0x000000ffff067224 */ /* 0x000fce00078e000e */
[----:B------:R-:W-:Y:S05]  /*1ebb0*/  WARPSYNC.COLLECTIVE R15, `(.L_x_14361) ;  /* 0x000000000f087348 */ /* 0x000fea0003c00000 */
[----:B------:R0:W1:Y:S02]  /*1ebc0*/  SHFL.IDX P6, R14, R13, R12, R11 ;  /* 0x0000000c0d0e7389 */ /* 0x00006400000c000b */
[----:B01----:R-:W-:Y:S01]  /*1ebd0*/  ENDCOLLECTIVE ;  /* 0x000000000000791b */ /* 0x003fe20003800000 */
.L_x_14361:
        /* <DEDUP_REMOVED lines=12> */
.L_x_14362:
[----:B------:R0:W-:Y:S01]  /*1eca0*/  @!P2 ST.E.128 desc[UR38][R4.64], RZ ;  /* 0x000000ff0400a985 */ /* 0x0001e2000c101d26 */
[----:B------:R-:W-:Y:S02]  /*1ecb0*/  IMAD.MOV.U32 R13, RZ, RZ, R7 ;  /* 0x000000ffff0d7224 */ /* 0x000fe400078e0007 */
[----:B------:R-:W-:-:S07]  /*1ecc0*/  IMAD.MOV.U32 R0, RZ, RZ, R14 ;  /* 0x000000ffff007224 */ /* 0x000fce00078e000e */
[----:B0-----:R-:W-:Y:S05]  /*1ecd0*/  WARPSYNC.COLLECTIVE R15, `(.L_x_14363) ;  /* 0x000000000f087348 */ /* 0x001fea0003c00000 */
[----:B------:R1:W2:Y:S02]  /*1ece0*/  SHFL.IDX P6, R14, R13, R12, R11 ;  /* 0x0000000c0d0e7389 */ /* 0x0002a400000c000b */
[----:B012---:R-:W-:Y:S01]  /*1ecf0*/  ENDCOLLECTIVE ;  /* 0x000000000000791b */ /* 0x007fe20003800000 */
.L_x_14363:
[----:B------:R-:W-:Y:S05]  /*1ed00*/  BRA `(.L_x_14364) ;  /* 0xffffff7c00e07947 */ /* 0x000fea000383ffff */
.L_x_14190:
        /* <DEDUP_REMOVED lines=11> */
.L_x_14366:
[----:B------:R-:W-:Y:S05]  /*1edc0*/  BSYNC B1 ;  /* 0x0000000000017941 */ /* 0x000fea0003800000 */
.L_x_14365:
[----:B------:R-:W-:Y:S05]  /*1edd0*/  BRA `(.L_x_14367) ;  /* 0xffffff9400c47947 */ /* 0x000fea000383ffff */
.L_x_14192:
[----:B------:R-:W-:Y:S01]  /*1ede0*/  BSSY B1, `(.L_x_14368) ;  /* 0x0000006000017945 */ /* 0x000fe20003800000 */
[----:B------:R-:W-:-:S07]  /*1edf0*/  IMAD.MOV.U32 R15, RZ, RZ, -0x1 ;  /* 0xffffffffff0f7424 */ /* 0x000fce00078e00ff */
[----:B01----:R-:W-:Y:S05]  /*1ee00*/  WARPSYNC.COLLECTIVE R15, `(.L_x_14369) ;  /* 0x000000000f0c7348 */ /* 0x003fea0003c00000 */
[----:B------:R-:W-:Y:S02]  /*1ee10*/  ELECT P6, UR62, PT ;  /* 0x00000000003e782f */ /* 0x000fe400038c0000 */
[----:B------:R-:W-:Y:S01]  /*1ee20*/  MOV R14, UR62 ;  /* 0x0000003e000e7c02 */ /* 0x000fe20008000f00 */
[----:B01----:R-:W-:Y:S10]  /*1ee30*/  ENDCOLLECTIVE ;  /* 0x000000000000791b */ /* 0x003ff40003800000 */
.L_x_14369:
[----:B------:R-:W-:Y:S05]  /*1ee40*/  BSYNC B1 ;  /* 0x0000000000017941 */ /* 0x000fea0003800000 */
.L_x_14368:
[----:B------:R-:W-:Y:S05]  /*1ee50*/  BRA `(.L_x_14191) ;  /* 0xffffff9400bc7947 */ /* 0x000fea000383ffff */
.L_x_14194:
[----:B-1----:R1:W2:Y:S02]  /*1ee60*/  SYNCS.PHASECHK.TRANS64.TRYWAIT P0, [R22+URZ+0x16820], R5 ;  /* 0x01682005160075a7 */ /* 0x0022a4000800017f */
[----:B--2---:R-:W-:Y:S05]  /*1ee70*/  @!P0 NANOSLEEP.SYNCS 0x989680 ;  /* 0x009896800000895d */ /* 0x004fea0003900000 */
[----:B------:R-:W2:Y:S02]  /*1ee80*/  @!P0 SYNCS.PHASECHK.TRANS64 P0, [R22+URZ+0x16820], R5 ;  /* 0x01682005160085a7 */ /* 0x000ea4000800007f */
[----:B--2---:R-:W-:Y:S05]  /*1ee90*/  @!P0 BRA `(.L_x_14194) ;  /* 0xfffffffc00f08947 */ /* 0x004fea000383ffff */
[----:B------:R-:W-:Y:S05]  /*1eea0*/  BRA `(.L_x_14370) ;  /* 0xffffff9400cc7947 */ /* 0x000fea000383ffff */
.L_x_14198:
[----:B-1----:R1:W2:Y:S02]  /*1eeb0*/  SYNCS.PHASECHK.TRANS64.TRYWAIT P0, [R5+URZ+0x168a0], R6 ;  /* 0x0168a006050075a7 */ /* 0x0022a4000800017f */
[----:B--2---:R-:W-:Y:S05]  /*1eec0*/  @!P0 NANOSLEEP.SYNCS 0x989680 ;  /* 0x009896800000895d */ /* 0x004fea0003900000 */
[----:B------:R-:W2:Y:S02]  /*1eed0*/  @!P0 SYNCS.PHASECHK.TRANS64 P0, [R5+URZ+0x168a0], R6 ;  /* 0x0168a006050085a7 */ /* 0x000ea4000800007f */
[----:B--2---:R-:W-:Y:S05]  /*1eee0*/  @!P0 BRA `(.L_x_14198) ;  /* 0xfffffffc00f08947 */ /* 0x004fea000383ffff */
[----:B------:R-:W-:Y:S05]  /*1eef0*/  BRA `(.L_x_14371) ;  /* 0xffffff9400e47947 */ /* 0x000fea000383ffff */
.L_x_14203:
[----:B0-----:R0:W2:Y:S02]  /*1ef00*/  SYNCS.PHASECHK.TRANS64.TRYWAIT P0, [R5+URZ+0x168c0], R6 ;  /* 0x0168c006050075a7 */ /* 0x0010a4000800017f */
[----:B--2---:R-:W-:Y:S05]  /*1ef10*/  @!P0 NANOSLEEP.SYNCS 0x989680 ;  /* 0x009896800000895d */ /* 0x004fea0003900000 */
[----:B------:R-:W2:Y:S02]  /*1ef20*/  @!P0 SYNCS.PHASECHK.TRANS64 P0, [R5+URZ+0x168c0], R6 ;  /* 0x0168c006050085a7 */ /* 0x000ea4000800007f */
[----:B--2---:R-:W-:Y:S05]  /*1ef30*/  @!P0 BRA `(.L_x_14203) ;  /* 0xfffffffc00f08947 */ /* 0x004fea000383ffff */
[----:B------:R-:W-:Y:S05]  /*1ef40*/  BRA `(.L_x_14372) ;  /* 0xffffff9800647947 */ /* 0x000fea000383ffff */
.L_x_14210:
[----:B-1----:R1:W2:Y:S02]  /*1ef50*/  SYNCS.PHASECHK.TRANS64.TRYWAIT P1, [R5+URZ+0x168a0], R6 ;  /* 0x0168a006050075a7 */ /* 0x0022a4000802017f */
[----:B--2---:R-:W-:Y:S05]  /*1ef60*/  @!P1 NANOSLEEP.SYNCS 0x989680 ;  /* 0x009896800000995d */ /* 0x004fea0003900000 */
[----:B------:R-:W2:Y:S02]  /*1ef70*/  @!P1 SYNCS.PHASECHK.TRANS64 P1, [R5+URZ+0x168a0], R6 ;  /* 0x0168a006050095a7 */ /* 0x000ea4000802007f */
[----:B--2---:R-:W-:Y:S05]  /*1ef80*/  @!P1 BRA `(.L_x_14210) ;  /* 0xfffffffc00f09947 */ /* 0x004fea000383ffff */
[----:B------:R-:W-:Y:S05]  /*1ef90*/  BRA `(.L_x_14373) ;  /* 0xffffff9c00247947 */ /* 0x000fea000383ffff */
.L_x_14215:
[----:B0-----:R0:W2:Y:S02]  /*1efa0*/  SYNCS.PHASECHK.TRANS64.TRYWAIT P1, [R5+URZ+0x168c0], R6 ;  /* 0x0168c006050075a7 */ /* 0x0010a4000802017f */
[----:B--2---:R-:W-:Y:S05]  /*1efb0*/  @!P1 NANOSLEEP.SYNCS 0x989680 ;  /* 0x009896800000995d */ /* 0x004fea0003900000 */
[----:B------:R-:W2:Y:S02]  /*1efc0*/  @!P1 SYNCS.PHASECHK.TRANS64 P1, [R5+URZ+0x168c0], R6 ;  /* 0x0168c006050095a7 */ /* 0x000ea4000802007f */
[----:B--2---:R-:W-:Y:S05]  /*1efd0*/  @!P1 BRA `(.L_x_14215) ;  /* 0xfffffffc00f09947 */ /* 0x004fea000383ffff */
[----:B------:R-:W-:Y:S05]  /*1efe0*/  BRA `(.L_x_14374) ;  /* 0xffffff9c009c7947 */ /* 0x000fea000383ffff */
.L_x_14236:
[----:B------:R-:W2:Y:S01]  /*1eff0*/  S2R R20, SR_TID.X ;  /* 0x0000000000147919 */ /* 0x000ea20000002100 */
[----:B------:R-:W-:Y:S01]  /*1f000*/  BSSY B0, `(.L_x_14375) ;  /* 0x000000a000007945 */ /* 0x000fe20003800000 */
[----:B0-----:R-:W-:Y:S02]  /*1f010*/  IMAD.MOV.U32 R12, RZ, RZ, RZ ;  /* 0x000000ffff0c7224 */ /* 0x001fe400078e00ff */
[----:B------:R-:W-:Y:S02]  /*1f020*/  IMAD.MOV.U32 R11, RZ, RZ, 0x1f ;  /* 0x0000001fff0b7424 */ /* 0x000fe400078e00ff */
[----:B------:R-:W-:Y:S01]  /*1f030*/  IMAD.MOV.U32 R15, RZ, RZ, -0x1 ;  /* 0xffffffffff0f7424 */ /* 0x000fe200078e00ff */
[----:B--2---:R-:W-:-:S04]  /*1f040*/  SHF.R.U32.HI R20, RZ, 0x5, R20 ;  /* 0x00000005ff147819 */ /* 0x004fc80000011614 */
[----:B------:R-:W-:-:S05]  /*1f050*/  LOP3.LUT R20, R20, 0x3, RZ, 0xc0, !PT ;  /* 0x0000000314147812 */ /* 0x000fca00078ec0ff */
[----:B------:R-:W-:-:S07]  /*1f060*/  IMAD.MOV.U32 R13, RZ, RZ, R20 ;  /* 0x000000ffff0d7224 */ /* 0x000fce00078e0014 */
[----:B-1----:R-:W-:Y:S05]  /*1f070*/  WARPSYNC.COLLECTIVE R15, `(.L_x_14376) ;  /* 0x000000000f087348 */ /* 0x002fea0003c00000 */
[----:B------:R0:W2:Y:S02]  /*1f080*/  SHFL.IDX P6, R14, R13, R12, R11 ;  /* 0x0000000c0d0e7389 */ /* 0x0000a400000c000b */
[----:B012---:R-:W-:Y:S01]  /*1f090*/  ENDCOLLECTIVE ;  /* 0x000000000000791b */ /* 0x007fe20003800000 */
.L_x_14376:
[----:B------:R-:W-:Y:S05]  /*1f0a0*/  BSYNC B0 ;  /* 0x0000000000007941 */ /* 0x000fea0003800000 */
.L_x_14375:
[----:B------:R-:W-:Y:S05]  /*1f0b0*/  BRA `(.L_x_14377) ;  /* 0xffffffa800ac7947 */ /* 0x000fea000383ffff */
.L_x_14238:
[----:B------:R-:W-:Y:S01]  /*1f0c0*/  BSSY B0, `(.L_x_14378) ;  /* 0x0000006000007945 */ /* 0x000fe20003800000 */
[----:B------:R-:W-:-:S07]  /*1f0d0*/  IMAD.MOV.U32 R15, RZ, RZ, -0x1 ;  /* 0xffffffffff0f7424 */ /* 0x000fce00078e00ff */
[----:B012---:R-:W-:Y:S05]  /*1f0e0*/  WARPSYNC.COLLECTIVE R15, `(.L_x_14379) ;  /* 0x000000000f0c7348 */ /* 0x007fea0003c00000 */
[----:B------:R-:W-:Y:S02]  /*1f0f0*/  ELECT P6, UR62, PT ;  /* 0x00000000003e782f */ /* 0x000fe400038c0000 */
[----:B------:R-:W-:Y:S01]  /*1f100*/  MOV R14, UR62 ;  /* 0x0000003e000e7c02 */ /* 0x000fe20008000f00 */
[----:B012---:R-:W-:Y:S10]  /*1f110*/  ENDCOLLECTIVE ;  /* 0x000000000000791b */ /* 0x007ff40003800000 */
.L_x_14379:
[----:B------:R-:W-:Y:S05]  /*1f120*/  BSYNC B0 ;  /* 0x0000000000007941 */ /* 0x000fea0003800000 */
.L_x_14378:
[----:B------:R-:W-:Y:S05]  /*1f130*/  BRA `(.L_x_14380) ;  /* 0xffffffa800b47947 */ /* 0x000fea000383ffff */
.L_x_14240:
[----:B--2---:R2:W3:Y:S02]  /*1f140*/  SYNCS.PHASECHK.TRANS64.TRYWAIT P0, [R0+URZ+0x16840], R3 ;  /* 0x01684003000075a7 */ /* 0x0044e4000800017f */
[----:B---3--:R-:W-:Y:S05]  /*1f150*/  @!P0 NANOSLEEP.SYNCS 0x989680 ;  /* 0x009896800000895d */ /* 0x008fea0003900000 */
[----:B------:R-:W3:Y:S02]  /*1f160*/  @!P0 SYNCS.PHASECHK.TRANS64 P0, [R0+URZ+0x16840], R3 ;  /* 0x01684003000085a7 */ /* 0x000ee4000800007f */
[----:B---3--:R-:W-:Y:S05]  /*1f170*/  @!P0 BRA `(.L_x_14240) ;  /* 0xfffffffc00f08947 */ /* 0x008fea000383ffff */
[----:B------:R-:W-:Y:S05]  /*1f180*/  BRA `(.L_x_14381) ;  /* 0xffffffac00047947 */ /* 0x000fea000383ffff */
.L_x_14244:
[----:B------:R-:W2:Y:S01]  /*1f190*/  LDL.LU R11, [R1+0x1c] ;  /* 0x00001c00010b7983 */ /* 0x000ea20000300800 */
[----:B------:R-:W-:Y:S01]  /*1f1a0*/  IMAD.MOV.U32 R5, RZ, RZ, R12 ;  /* 0x000000ffff057224 */ /* 0x000fe200078e000c */
[----:B------:R-:W-:Y:S01]  /*1f1b0*/  LOP3.LUT R10, R10, 0x7f, RZ, 0xc0, !PT ;  /* 0x0000007f0a0a7812 */ /* 0x000fe200078ec0ff */
[----:B------:R-:W-:Y:S02]  /*1f1c0*/  IMAD.MOV.U32 R13, RZ, RZ, R4 ;  /* 0x000000ffff0d7224 */ /* 0x000fe400078e0004 */
[----:B------:R-:W-:Y:S01]  /*1f1d0*/  IMAD.MOV.U32 R12, RZ, RZ, RZ ;  /* 0x000000ffff0c7224 */ /* 0x000fe200078e00ff */
[----:B------:R-:W-:Y:S01]  /*1f1e0*/  SHF.R.U32.HI R10, RZ, 0x3, R10 ;  /* 0x00000003ff0a7819 */ /* 0x000fe2000001160a */
[----:B------:R-:W-:-:S04]  /*1f1f0*/  IMAD.MOV.U32 R15, RZ, RZ, -0x1 ;  /* 0xffffffffff0f7424 */ /* 0x000fc800078e00ff */
        /* <DEDUP_REMOVED lines=8> */
.L_x_14382:
[----:B------:R-:W-:Y:S02]  /*1f280*/  IMAD.MOV.U32 R13, RZ, RZ, R0 ;  /* 0x000000ffff0d7224 */ /* 0x000fe400078e0000 */
[----:B------:R-:W-:-:S07]  /*1f290*/  IMAD.MOV.U32 R7, RZ, RZ, R14 ;  /* 0x000000ffff077224 */ /* 0x000fce00078e000e */
[----:B------:R-:W-:Y:S05]  /*1f2a0*/  WARPSYNC.COLLECTIVE R15, `(.L_x_14383) ;  /* 0x000000000f087348 */ /* 0x000fea0003c00000 */
[----:B------:R0:W1:Y:S02]  /*1f2b0*/  SHFL.IDX P6, R14, R13, R12, R11 ;  /* 0x0000000c0d0e7389 */ /* 0x00006400000c000b */
[----:B01----:R-:W-:Y:S01]  /*1f2c0*/  ENDCOLLECTIVE ;  /* 0x000000000000791b */ /* 0x003fe20003800000 */
.L_x_14383:
[----:B------:R-:W-:Y:S02]  /*1f2d0*/  IMAD.MOV.U32 R13, RZ, RZ, R4 ;  /* 0x000000ffff0d7224 */ /* 0x000fe400078e0004 */
[----:B------:R-:W-:Y:S02]  /*1f2e0*/  IMAD.MOV.U32 R12, RZ, RZ, 0x1 ;  /* 0x00000001ff0c7424 */ /* 0x000fe400078e00ff */
[----:B------:R-:W-:-:S07]  /*1f2f0*/  IMAD.MOV.U32 R8, RZ, RZ, R14 ;  /* 0x000000ffff087224 */ /* 0x000fce00078e000e */
[----:B------:R-:W-:Y:S05]  /*1f300*/  WARPSYNC.COLLECTIVE R15, `(.L_x_14384) ;  /* 0x000000000f087348 */ /* 0x000fea0003c00000 */
[----:B------:R0:W1:Y:S02]  /*1f310*/  SHFL.IDX P6, R14, R13, R12, R11 ;  /* 0x0000000c0d0e7389 */ /* 0x00006400000c000b */
[----:B01----:R-:W-:Y:S01]  /*1f320*/  ENDCOLLECTIVE ;  /* 0x000000000000791b */ /* 0x003fe20003800000 */
.L_x_14384:
        /* <DEDUP_REMOVED lines=13> */
.L_x_14385:
[----:B------:R-:W-:Y:S02]  /*1f400*/  IMAD.MOV.U32 R13, RZ, RZ, R4 ;  /* 0x000000ffff0d7224 */ /* 0x000fe400078e0004 */
[----:B------:R-:W-:Y:S02]  /*1f410*/  IMAD.MOV.U32 R12, RZ, RZ, 0x2 ;  /* 0x00000002ff0c7424 */ /* 0x000fe400078e00ff */
[----:B------:R-:W-:-:S07]  /*1f420*/  IMAD.MOV.U32 R8, RZ, RZ, R14 ;  /* 0x000000ffff087224 */ /* 0x000fce00078e000e */
[----:B------:R-:W-:Y:S05]  /*1f430*/  WARPSYNC.COLLECTIVE R15, `(.L_x_14386) ;  /* 0x000000000f087348 */ /* 0x000fea0003c00000 */
[----:B------:R0:W1:Y:S02]  /*1f440*/  SHFL.IDX P6, R14, R13, R12, R11 ;  /* 0x0000000c0d0e7389 */ /* 0x00006400000c000b */
[----:B01----:R-:W-:Y:S01]  /*1f450*/  ENDCOLLECTIVE ;  /* 0x000000000000791b */ /* 0x003fe20003800000 */
.L_x_14386:
        /* <DEDUP_REMOVED lines=14> */
.L_x_14387:
[----:B------:R-:W-:Y:S02]  /*1f540*/  IMAD.MOV.U32 R13, RZ, RZ, R4 ;  /* 0x000000ffff0d7224 */ /* 0x000fe400078e0004 */
[----:B------:R-:W-:Y:S02]  /*1f550*/  IMAD.MOV.U32 R12, RZ, RZ, 0x3 ;  /* 0x00000003ff0c7424 */ /* 0x000fe400078e00ff */
[----:B------:R-:W-:-:S07]  /*1f560*/  IMAD.MOV.U32 R8, RZ, RZ, R14 ;  /* 0x000000ffff087224 */ /* 0x000fce00078e000e */
[----:B------:R-:W-:Y:S05]  /*1f570*/  WARPSYNC.COLLECTIVE R15, `(.L_x_14388) ;  /* 0x000000000f087348 */ /* 0x000fea0003c00000 */
[----:B------:R0:W1:Y:S02]  /*1f580*/  SHFL.IDX P6, R14, R13, R12, R11 ;  /* 0x0000000c0d0e7389 */ /* 0x00006400000c000b */
[----:B01----:R-:W-:Y:S01]  /*1f590*/  ENDCOLLECTIVE ;  /* 0x000000000000791b */ /* 0x003fe20003800000 */
.L_x_14388:
        /* <DEDUP_REMOVED lines=14> */
.L_x_14389:
[----:B------:R-:W-:Y:S02]  /*1f680*/  IMAD.MOV.U32 R13, RZ, RZ, R4 ;  /* 0x000000ffff0d7224 */ /* 0x000fe400078e0004 */
[----:B------:R-:W-:Y:S02]  /*1f690*/  IMAD.MOV.U32 R12, RZ, RZ, 0x4 ;  /* 0x00000004ff0c7424 */ /* 0x000fe400078e00ff */
[----:B------:R-:W-:-:S07]  /*1f6a0*/  IMAD.MOV.U32 R8, RZ, RZ, R14 ;  /* 0x000000ffff087224 */ /* 0x000fce00078e000e */
[----:B------:R-:W-:Y:S05]  /*1f6b0*/  WARPSYNC.COLLECTIVE R15, `(.L_x_14390) ;  /* 0x000000000f087348 */ /* 0x000fea0003c00000 */
[----:B------:R0:W1:Y:S02]  /*1f6c0*/  SHFL.IDX P6, R14, R13, R12, R11 ;  /* 0x0000000c0d0e7389 */ /* 0x00006400000c000b */
[----:B01----:R-:W-:Y:S01]  /*1f6d0*/  ENDCOLLECTIVE ;  /* 0x000000000000791b */ /* 0x003fe20003800000 */
.L_x_14390:
        /* <DEDUP_REMOVED lines=14> */
.L_x_14391:
[----:B------:R-:W-:Y:S02]  /*1f7c0*/  IMAD.MOV.U32 R13, RZ, RZ, R4 ;  /* 0x000000ffff0d7224 */ /* 0x000fe400078e0004 */
[----:B------:R-:W-:Y:S02]  /*1f7d0*/  IMAD.MOV.U32 R12, RZ, RZ, 0x5 ;  /* 0x00000005ff0c7424 */ /* 0x000fe400078e00ff */
[----:B------:R-:W-:-:S07]  /*1f7e0*/  IMAD.MOV.U32 R8, RZ, RZ, R14 ;  /* 0x000000ffff087224 */ /* 0x000fce00078e000e */
[----:B------:R-:W-:Y:S05]  /*1f7f0*/  WARPSYNC.COLLECTIVE R15, `(.L_x_14392) ;  /* 0x000000000f087348 */ /* 0x000fea0003c00000 */
[----:B------:R0:W1:Y:S02]  /*1f800*/  SHFL.IDX P6, R14, R13, R12, R11 ;  /* 0x0000000c0d0e7389 */ /* 0x00006400000c000b */
[----:B01----:R-:W-:Y:S01]  /*1f810*/  ENDCOLLECTIVE ;  /* 0x000000000000791b */ /* 0x003fe20003800000 */
.L_x_14392:
        /* <DEDUP_REMOVED lines=14> */
.L_x_14393:
[----:B------:R-:W-:Y:S02]  /*1f900*/  IMAD.MOV.U32 R13, RZ, RZ, R4 ;  /* 0x000000ffff0d7224 */ /* 0x000fe400078e0004 */
[----:B------:R-:W-:Y:S02]  /*1f910*/  IMAD.MOV.U32 R12, RZ, RZ, 0x6 ;  /* 0x00000006ff0c7424 */ /* 0x000fe400078e00ff */
[----:B------:R-:W-:-:S07]  /*1f920*/  IMAD.MOV.U32 R8, RZ, RZ, R14 ;  /* 0x000000ffff087224 */ /* 0x000fce00078e000e */
[----:B------:R-:W-:Y:S05]  /*1f930*/  WARPSYNC.COLLECTIVE R15, `(.L_x_14394) ;  /* 0x000000000f087348 */ /* 0x000fea0003c00000 */
[----:B------:R0:W1:Y:S02]  /*1f940*/  SHFL.IDX P6, R14, R13, R12, R11 ;  /* 0x0000000c0d0e7389 */ /* 0x00006400000c000b */
[----:B01----:R-:W-:Y:S01]  /*1f950*/  ENDCOLLECTIVE ;  /* 0x000000000000791b */ /* 0x003fe20003800000 */
.L_x_14394:
        /* <DEDUP_REMOVED lines=14> */
.L_x_14395:
[----:B------:R-:W-:Y:S02]  /*1fa40*/  IMAD.MOV.U32 R13, RZ, RZ, R4 ;  /* 0x000000ffff0d7224 */ /* 0x000fe400078e0004 */
[----:B------:R-:W-:Y:S02]  /*1fa50*/  IMAD.MOV.U32 R12, RZ, RZ, 0x7 ;  /* 0x00000007ff0c7424 */ /* 0x000fe400078e00ff */
[----:B------:R-:W-:-:S07]  /*1fa60*/  IMAD.MOV.U32 R8, RZ, RZ, R14 ;  /* 0x000000ffff087224 */ /* 0x000fce00078e000e */
[----:B------:R-:W-:Y:S05]  /*1fa70*/  WARPSYNC.COLLECTIVE R15, `(.L_x_14396) ;  /* 0x000000000f087348 */ /* 0x000fea0003c00000 */
[----:B------:R0:W1:Y:S02]  /*1fa80*/  SHFL.IDX P6, R14, R13, R12, R11 ;  /* 0x0000000c0d0e7389 */ /* 0x00006400000c000b */
[----:B01----:R-:W-:Y:S01]  /*1fa90*/  ENDCOLLECTIVE ;  /* 0x000000000000791b */ /* 0x003fe20003800000 */
.L_x_14396:
[----:B------:R-:W-:-:S05]  /*1faa0*/  @!P1 LEA R8, P2, R21, R8, 0x1 ;  /* 0x0000000815089211 */ /* 0x000fca00078408ff */
[----:B------:R-:W-:-:S04]  /*1fab0*/  @!P1 IMAD.X R7, RZ, RZ, R7, P2 ;  /* 0x000000ffff079224 */ /* 0x000fc800010e0607 */
[----:B------:R-:W-:Y:S02]  /*1fac0*/  @!P1 IMAD.MOV.U32 R9, RZ, RZ, R7 ;  /* 0x000000ffff099224 */ /* 0x000fe400078e0007 */
[----:B------:R-:W-:Y:S02]  /*1fad0*/  IMAD.MOV.U32 R13, RZ, RZ, R0 ;  /* 0x000000ffff0d7224 */ /* 0x000fe400078e0000 */
[C---:B------:R-:W-:Y:S01]  /*1fae0*/  VIADD R0, R5.reuse, 0x70 ;  /* 0x0000007005007836 */ /* 0x040fe20000000000 */
        /* <DEDUP_REMOVED lines=10> */
.L_x_14397:
[----:B------:R-:W-:Y:S01]  /*1fb90*/  ISETP.GE.AND P2, PT, R0, R3, PT ;  /* 0x000000030000720c */ /* 0x000fe20003f46270 */
[----:B------:R-:W-:Y:S02]  /*1fba0*/  IMAD.MOV.U32 R13, RZ, RZ, R6 ;  /* 0x000000ffff0d7224 */ /* 0x000fe400078e0006 */
[----:B------:R-:W-:Y:S02]  /*1fbb0*/  IMAD.MOV.U32 R12, RZ, RZ, RZ ;  /* 0x000000ffff0c7224 */ /* 0x000fe400078e00ff */
[----:B------:R-:W-:-:S08]  /*1fbc0*/  IMAD.MOV.U32 R8, RZ, RZ, R14 ;  /* 0x000000ffff087224 */ /* 0x000fd000078e000e */
[----:B------:R-:W-:Y:S05]  /*1fbd0*/  WARPSYNC.COLLECTIVE R15, `(.L_x_14398) ;  /* 0x000000000f087348 */ /* 0x000fea0003c00000 */
[----:B------:R0:W1:Y:S02]  /*1fbe0*/  SHFL.IDX P6, R14, R13, R12, R11 ;  /* 0x0000000c0d0e7389 */ /* 0x00006400000c000b */
[----:B01----:R-:W-:Y:S01]  /*1fbf0*/  ENDCOLLECTIVE ;  /* 0x000000000000791b */ /* 0x003fe20003800000 */
.L_x_14398:
        /* <DEDUP_REMOVED lines=13> */
.L_x_14399:
[----:B------:R-:W-:Y:S02]  /*1fcd0*/  IMAD.MOV.U32 R13, RZ, RZ, R6 ;  /* 0x000000ffff0d7224 */ /* 0x000fe400078e0006 */
[----:B------:R-:W-:Y:S02]  /*1fce0*/  IMAD.MOV.U32 R12, RZ, RZ, 0x1 ;  /* 0x00000001ff0c7424 */ /* 0x000fe400078e00ff */
[----:B------:R-:W-:-:S07]  /*1fcf0*/  IMAD.MOV.U32 R7, RZ, RZ, R14 ;  /* 0x000000ffff077224 */ /* 0x000fce00078e000e */
[----:B------:R-:W-:Y:S05]  /*1fd00*/  WARPSYNC.COLLECTIVE R15, `(.L_x_14400) ;  /* 0x000000000f087348 */ /* 0x000fea0003c00000 */
[----:B------:R0:W1:Y:S02]  /*1fd10*/  SHFL.IDX P6, R14, R13, R12, R11 ;  /* 0x0000000c0d0e7389 */ /* 0x00006400000c000b */
[----:B01----:R-:W-:Y:S01]  /*1fd20*/  ENDCOLLECTIVE ;  /* 0x000000000000791b */ /* 0x003fe20003800000 */
.L_x_14400:
[----:B------:R-:W-:-:S05]  /*1fd30*/  @!P2 LEA R7, P1, R21, R7, 0x1 ;  /* 0x000000071507a211 */ /* 0x000fca00078208ff */
[----:B------:R-:W-:Y:S02]  /*1fd40*/  @!P2 IMAD.X R0, RZ, RZ, R0, P1 ;  /* 0x000000ffff00a224 */ /* 0x000fe400008e0600 */
[----:B------:R-:W-:Y:S02]  /*1fd50*/  @!P2 IMAD.MOV.U32 R8, RZ, RZ, R7 ;  /* 0x000000ffff08a224 */ /* 0x000fe400078e0007 */
        /* <DEDUP_REMOVED lines=12> */
.L_x_14401:
[----:B------:R-:W-:Y:S02]  /*1fe20*/  IMAD.MOV.U32 R13, RZ, RZ, R6 ;  /* 0x000000ffff0d7224 */ /* 0x000fe400078e0006 */
[----:B------:R-:W-:Y:S02]  /*1fe30*/  IMAD.MOV.U32 R12, RZ, RZ, 0x2 ;  /* 0x00000002ff0c7424 */ /* 0x000fe400078e00ff */
[----:B------:R-:W-:-:S07]  /*1fe40*/  IMAD.MOV.U32 R8, RZ, RZ, R14 ;  /* 0x000000ffff087224 */ /* 0x000fce00078e000e */
[----:B------:R-:W-:Y:S05]  /*1fe50*/  WARPSYNC.COLLECTIVE R15, `(.L_x_14402) ;  /* 0x000000000f087348 */ /* 0x000fea0003c00000 */
[----:B------:R0:W1:Y:S02]  /*1fe60*/  SHFL.IDX P6, R14, R13, R12, R11 ;  /* 0x0000000c0d0e7389 */ /* 0x00006400000c000b */
[----:B01----:R-:W-:Y:S01]  /*1fe70*/  ENDCOLLECTIVE ;  /* 0x000000000000791b */ /* 0x003fe20003800000 */
.L_x_14402:
        /* <DEDUP_REMOVED lines=13> */
.L_x_14403:
[----:B------:R-:W-:Y:S02]  /*1ff50*/  IMAD.MOV.U32 R13, RZ, RZ, R6 ;  /* 0x000000ffff0d7224 */ /* 0x000fe400078e0006 */
[----:B------:R-:W-:Y:S02]  /*1ff60*/  IMAD.MOV.U32 R12, RZ, RZ, 0x3 ;  /* 0x00000003ff0c7424 */ /* 0x000fe400078e00ff */
[----:B------:R-:W-:-:S07]  /*1ff70*/  IMAD.MOV.U32 R8, RZ, RZ, R14 ;  /* 0x000000ffff087224 */ /* 0x000fce00078e000e */
[----:B------:R-:W-:Y:S05]  /*1ff80*/  WARPSYNC.COLLECTIVE R15, `(.L_x_14404) ;  /* 0x000000000f087348 */ /* 0x000fea0003c00000 */
[----:B------:R0:W1:Y:S02]  /*1ff90*/  SHFL.IDX P6, R14, R13, R12, R11 ;  /* 0x0000000c0d0e7389 */ /* 0x00006400000c000b */
[----:B01----:R-:W-:Y:S01]  /*1ffa0*/  ENDCOLLECTIVE ;  /* 0x000000000000791b */ /* 0x003fe20003800000 */
.L_x_14404:
        /* <DEDUP_REMOVED lines=12> */
.L_x_14405:
[----:B------:R-:W-:Y:S05]  /*20070*/  BRA `(.L_x_14406) ;  /* 0xffffffac00287947 */ /* 0x000fea000383ffff */
.L_x_14247:
[----:B0-----:R0:W1:Y:S02]  /*20080*/  SYNCS.PHASECHK.TRANS64.TRYWAIT P0, [R22+URZ+0x16820], R3 ;  /* 0x01682003160075a7 */ /* 0x001064000800017f */
[----:B-1----:R-:W-:Y:S05]  /*20090*/  @!P0 NANOSLEEP.SYNCS 0x989680 ;  /* 0x009896800000895d */ /* 0x002fea0003900000 */
[----:B------:R-:W1:Y:S02]  /*200a0*/  @!P0 SYNCS.PHASECHK.TRANS64 P0, [R22+URZ+0x16820], R3 ;  /* 0x01682003160085a7 */ /* 0x000e64000800007f */
[----:B-1----:R-:W-:Y:S05]  /*200b0*/  @!P0 BRA `(.L_x_14247) ;  /* 0xfffffffc00f08947 */ /* 0x002fea000383ffff */
[----:B------:R-:W-:Y:S05]  /*200c0*/  BRA `(.L_x_14407) ;  /* 0xffffffac00987947 */ /* 0x000fea000383ffff */
.L_x_14256:
[----:B0-----:R0:W2:Y:S02]  /*200d0*/  SYNCS.PHASECHK.TRANS64.TRYWAIT P0, [R2+URZ+0x16840], R3 ;  /* 0x01684003020075a7 */ /* 0x0010a4000800017f */
[----:B--2---:R-:W-:Y:S05]  /*200e0*/  @!P0 NANOSLEEP.SYNCS 0x989680 ;  /* 0x009896800000895d */ /* 0x004fea0003900000 */
[----:B------:R-:W2:Y:S02]  /*200f0*/  @!P0 SYNCS.PHASECHK.TRANS64 P0, [R2+URZ+0x16840], R3 ;  /* 0x01684003020085a7 */ /* 0x000ea4000800007f */
[----:B--2---:R-:W-:Y:S05]  /*20100*/  @!P0 BRA `(.L_x_14256) ;  /* 0xfffffffc00f08947 */ /* 0x004fea000383ffff */
[----:B------:R-:W-:Y:S05]  /*20110*/  BRA `(.L_x_14408) ;  /* 0xffffffb0004c7947 */ /* 0x000fea000383ffff */
.L_x_14261:
[----:B0-----:R0:W1:Y:S02]  /*20120*/  SYNCS.PHASECHK.TRANS64.TRYWAIT P0, [R3+URZ+0x60], R2 ;  /* 0x00006002030075a7 */ /* 0x001064000800017f */
[----:B-1----:R-:W-:Y:S05]  /*20130*/  @!P0 NANOSLEEP.SYNCS 0x989680 ;  /* 0x009896800000895d */ /* 0x002fea0003900000 */
[----:B------:R-:W1:Y:S02]  /*20140*/  @!P0 SYNCS.PHASECHK.TRANS64 P0, [R3+URZ+0x60], R2 ;  /* 0x00006002030085a7 */ /* 0x000e64000800007f */
[----:B-1----:R-:W-:Y:S05]  /*20150*/  @!P0 BRA `(.L_x_14261) ;  /* 0xfffffffc00f08947 */ /* 0x002fea000383ffff */
[----:B------:R-:W-:Y:S05]  /*20160*/  BRA `(.L_x_14409) ;  /* 0xffffffb000d87947 */ /* 0x000fea000383ffff */
.L_x_14269:
[----:B0-----:R0:W2:Y:S02]  /*20170*/  SYNCS.PHASECHK.TRANS64.TRYWAIT P0, [R2+URZ+0x16840], R3 ;  /* 0x01684003020075a7 */ /* 0x0010a4000800017f */
[----:B--2---:R-:W-:Y:S05]  /*20180*/  @!P0 NANOSLEEP.SYNCS 0x989680 ;  /* 0x009896800000895d */ /* 0x004fea0003900000 */
[----:B------:R-:W2:Y:S02]  /*20190*/  @!P0 SYNCS.PHASECHK.TRANS64 P0, [R2+URZ+0x16840], R3 ;  /* 0x01684003020085a7 */ /* 0x000ea4000800007f */
[----:B--2---:R-:W-:Y:S05]  /*201a0*/  @!P0 BRA `(.L_x_14269) ;  /* 0xfffffffc00f08947 */ /* 0x004fea000383ffff */
[----:B------:R-:W-:Y:S05]  /*201b0*/  BRA `(.L_x_14410) ;  /* 0xffffffb800207947 */ /* 0x000fea000383ffff */
.L_x_14274:
[----:B0-----:R0:W1:Y:S02]  /*201c0*/  SYNCS.PHASECHK.TRANS64.TRYWAIT P0, [R10+URZ+0x60], R26 ;  /* 0x0000601a0a0075a7 */ /* 0x001064000800017f */
[----:B-1----:R-:W-:Y:S05]  /*201d0*/  @!P0 NANOSLEEP.SYNCS 0x989680 ;  /* 0x009896800000895d */ /* 0x002fea0003900000 */
[----:B------:R-:W1:Y:S02]  /*201e0*/  @!P0 SYNCS.PHASECHK.TRANS64 P0, [R10+URZ+0x60], R26 ;  /* 0x0000601a0a0085a7 */ /* 0x000e64000800007f */
[----:B-1----:R-:W-:Y:S05]  /*201f0*/  @!P0 BRA `(.L_x_14274) ;  /* 0xfffffffc00f08947 */ /* 0x002fea000383ffff */
[----:B------:R-:W-:Y:S05]  /*20200*/  BRA `(.L_x_14411) ;  /* 0xffffffb800ac7947 */ /* 0x000fea000383ffff */
.L_x_14282:
[----:B0-----:R0:W2:Y:S02]  /*20210*/  SYNCS.PHASECHK.TRANS64.TRYWAIT P0, [R2+URZ+0x16840], R3 ;  /* 0x01684003020075a7 */ /* 0x0010a4000800017f */
[----:B--2---:R-:W-:Y:S05]  /*20220*/  @!P0 NANOSLEEP.SYNCS 0x989680 ;  /* 0x009896800000895d */ /* 0x004fea0003900000 */
[----:B------:R-:W2:Y:S02]  /*20230*/  @!P0 SYNCS.PHASECHK.TRANS64 P0, [R2+URZ+0x16840], R3 ;  /* 0x01684003020085a7 */ /* 0x000ea4000800007f */
[----:B--2---:R-:W-:Y:S05]  /*20240*/  @!P0 BRA `(.L_x_14282) ;  /* 0xfffffffc00f08947 */ /* 0x004fea000383ffff */
[----:B------:R-:W-:Y:S05]  /*20250*/  BRA `(.L_x_14412) ;  /* 0xffffffbc00c07947 */ /* 0x000fea000383ffff */
.L_x_14287:
[----:B0-----:R0:W1:Y:S02]  /*20260*/  SYNCS.PHASECHK.TRANS64.TRYWAIT P0, [R5+URZ+0x60], R7 ;  /* 0x00006007050075a7 */ /* 0x001064000800017f */
[----:B-1----:R-:W-:Y:S05]  /*20270*/  @!P0 NANOSLEEP.SYNCS 0x989680 ;  /* 0x009896800000895d */ /* 0x002fea0003900000 */
[----:B------:R-:W1:Y:S02]  /*20280*/  @!P0 SYNCS.PHASECHK.TRANS64 P0, [R5+URZ+0x60], R7 ;  /* 0x00006007050085a7 */ /* 0x000e64000800007f */
[----:B-1----:R-:W-:Y:S05]  /*20290*/  @!P0 BRA `(.L_x_14287) ;  /* 0xfffffffc00f08947 */ /* 0x002fea000383ffff */
[----:B------:R-:W-:Y:S05]  /*202a0*/  BRA `(.L_x_14413) ;  /* 0xffffffc000507947 */ /* 0x000fea000383ffff */
.L_x_14297:
[----:B0-----:R0:W1:Y:S02]  /*202b0*/  SYNCS.PHASECHK.TRANS64.TRYWAIT P0, [R3+URZ+0x16860], R0 ;  /* 0x01686000030075a7 */ /* 0x001064000800017f */
[----:B-1----:R-:W-:Y:S05]  /*202c0*/  @!P0 NANOSLEEP.SYNCS 0x989680 ;  /* 0x009896800000895d */ /* 0x002fea0003900000 */
[----:B------:R-:W1:Y:S02]  /*202d0*/  @!P0 SYNCS.PHASECHK.TRANS64 P0, [R3+URZ+0x16860], R0 ;  /* 0x01686000030085a7 */ /* 0x000e64000800007f */
[----:B-1----:R-:W-:Y:S05]  /*202e0*/  @!P0 BRA `(.L_x_14297) ;  /* 0xfffffffc00f08947 */ /* 0x002fea000383ffff */
[----:B------:R-:W-:Y:S05]  /*202f0*/  BRA `(.L_x_14414) ;  /* 0xffffffc400507947 */ /* 0x000fea000383ffff */
.L_x_14303:
[----:B------:R-:W-:Y:S01]  /*20300*/  BSSY B0, `(.L_x_14415) ;  /* 0x0000008000007945 */ /* 0x000fe20003800000 */
[----:B------:R-:W-:Y:S02]  /*20310*/  IMAD.MOV.U32 R13, RZ, RZ, R16 ;  /* 0x000000ffff0d7224 */ /* 0x000fe400078e0010 */
[----:B0-----:R-:W-:Y:S02]  /*20320*/  IMAD.MOV.U32 R12, RZ, RZ, RZ ;  /* 0x000000ffff0c7224 */ /* 0x001fe400078e00ff */
[----:B------:R-:W-:Y:S02]  /*20330*/  IMAD.MOV.U32 R11, RZ, RZ, 0x1f ;  /* 0x0000001fff0b7424 */ /* 0x000fe400078e00ff */
[----:B------:R-:W-:-:S07]  /*20340*/  IMAD.MOV.U32 R15, RZ, RZ, -0x1 ;  /* 0xffffffffff0f7424 */ /* 0x000fce00078e00ff */
[----:B------:R-:W-:Y:S05]  /*20350*/  WARPSYNC.COLLECTIVE R15, `(.L_x_14416) ;  /* 0x000000000f087348 */ /* 0x000fea0003c00000 */
[----:B------:R0:W1:Y:S02]  /*20360*/  SHFL.IDX P6, R14, R13, R12, R11 ;  /* 0x0000000c0d0e7389 */ /* 0x00006400000c000b */
[----:B01----:R-:W-:Y:S01]  /*20370*/  ENDCOLLECTIVE ;  /* 0x000000000000791b */ /* 0x003fe20003800000 */
.L_x_14416:
[----:B------:R-:W-:Y:S05]  /*20380*/  BSYNC B0 ;  /* 0x0000000000007941 */ /* 0x000fea0003800000 */
.L_x_14415:
        /* <DEDUP_REMOVED lines=9> */
.L_x_14417:
        /* <DEDUP_REMOVED lines=18> */
.L_x_14418:
[----:B------:R-:W-:Y:S01]  /*20540*/  IMAD.MOV.U32 R12, RZ, RZ, 0x2 ;  /* 0x00000002ff0c7424 */ /* 0x000fe200078e00ff */
[----:B------:R-:W-:-:S05]  /*20550*/  SEL R4, R14, RZ, P1 ;  /* 0x000000ff0e047207 */ /* 0x000fca0000800000 */
[----:B------:R-:W-:-:S04]  /*20560*/  IMAD.IADD R4, R17, 0x1, R4 ;  /* 0x0000000111047824 */ /* 0x000fc800078e0204 */
[----:B------:R-:W-:-:S07]  /*20570*/  IMAD.MOV.U32 R13, RZ, RZ, R4 ;  /* 0x000000ffff0d7224 */ /* 0x000fce00078e0004 */
[----:B------:R-:W-:Y:S05]  /*20580*/  WARPSYNC.COLLECTIVE R15, `(.L_x_14419) ;  /* 0x000000000f087348 */ /* 0x000fea0003c00000 */
[----:B------:R0:W1:Y:S02]  /*20590*/  SHFL.UP P6, R14, R13, R12, R11 ;  /* 0x0400000c0d0e7389 */ /* 0x00006400000c000b */
[----:B01----:R-:W-:Y:S01]  /*205a0*/  ENDCOLLECTIVE ;  /* 0x000000000000791b */ /* 0x003fe20003800000 */
.L_x_14419:
[----:B------:R-:W-:Y:S01]  /*205b0*/  IMAD.MOV.U32 R12, RZ, RZ, 0x4 ;  /* 0x00000004ff0c7424 */ /* 0x000fe200078e00ff */
[----:B------:R-:W-:-:S05]  /*205c0*/  SEL R3, R14, RZ, P2 ;  /* 0x000000ff0e037207 */ /* 0x000fca0001000000 */
[----:B------:R-:W-:-:S04]  /*205d0*/  IMAD.IADD R6, R4, 0x1, R3 ;  /* 0x0000000104067824 */ /* 0x000fc800078e0203 */
[----:B------:R-:W-:-:S07]  /*205e0*/  IMAD.MOV.U32 R13, RZ, RZ, R6 ;  /* 0x000000ffff0d7224 */ /* 0x000fce00078e0006 */
[----:B------:R-:W-:Y:S05]  /*205f0*/  WARPSYNC.COLLECTIVE R15, `(.L_x_14420) ;  /* 0x000000000f087348 */ /* 0x000fea0003c00000 */
[----:B------:R0:W1:Y:S02]  /*20600*/  SHFL.UP P6, R14, R13, R12, R11 ;  /* 0x0400000c0d0e7389 */ /* 0x00006400000c000b */
[----:B01----:R-:W-:Y:S01]  /*20610*/  ENDCOLLECTIVE ;  /* 0x000000000000791b */ /* 0x003fe20003800000 */
.L_x_14420:
[----:B------:R-:W-:Y:S01]  /*20620*/  IMAD.MOV.U32 R12, RZ, RZ, 0x8 ;  /* 0x00000008ff0c7424 */ /* 0x000fe200078e00ff */
[----:B------:R-:W-:-:S05]  /*20630*/  SEL R3, R14, RZ, P3 ;  /* 0x000000ff0e037207 */ /* 0x000fca0001800000 */
[----:B------:R-:W-:-:S04]  /*20640*/  IMAD.IADD R2, R6, 0x1, R3 ;  /* 0x0000000106027824 */ /* 0x000fc800078e0203 */
[----:B------:R-:W-:-:S07]  /*20650*/  IMAD.MOV.U32 R13, RZ, RZ, R2 ;  /* 0x000000ffff0d7224 */ /* 0x000fce00078e0002 */
[----:B------:R-:W-:Y:S05]  /*20660*/  WARPSYNC.COLLECTIVE R15, `(.L_x_14421) ;  /* 0x000000000f087348 */ /* 0x000fea0003c00000 */
[----:B------:R0:W1:Y:S02]  /*20670*/  SHFL.UP P6, R14, R13, R12, R11 ;  /* 0x0400000c0d0e7389 */ /* 0x00006400000c000b */
[----:B01----:R-:W-:Y:S01]  /*20680*/  ENDCOLLECTIVE ;  /* 0x000000000000791b */ /* 0x003fe20003800000 */
.L_x_14421:
[----:B------:R-:W-:Y:S01]  /*20690*/  IMAD.MOV.U32 R12, RZ, RZ, 0x10 ;  /* 0x00000010ff0c7424 */ /* 0x000fe200078e00ff */
[----:B------:R-:W-:-:S05]  /*206a0*/  SEL R3, R14, RZ, P4 ;  /* 0x000000ff0e037207 */ /* 0x000fca0002000000 */
[----:B------:R-:W-:-:S04]  /*206b0*/  IMAD.IADD R3, R2, 0x1, R3 ;  /* 0x0000000102037824 */ /* 0x000fc800078e0203 */
[----:B------:R-:W-:-:S07]  /*206c0*/  IMAD.MOV.U32 R13, RZ, RZ, R3 ;  /* 0x000000ffff0d7224 */ /* 0x000fce00078e0003 */
[----:B------:R-:W-:Y:S05]  /*206d0*/  WARPSYNC.COLLECTIVE R15, `(.L_x_14422) ;  /* 0x000000000f087348 */ /* 0x000fea0003c00000 */
[----:B------:R0:W1:Y:S02]  /*206e0*/  SHFL.UP P6, R14, R13, R12, R11 ;  /* 0x0400000c0d0e7389 */ /* 0x00006400000c000b */
[----:B01----:R-:W-:Y:S01]  /*206f0*/  ENDCOLLECTIVE ;  /* 0x000000000000791b */ /* 0x003fe20003800000 */
.L_x_14422:
        /* <DEDUP_REMOVED lines=8> */
.L_x_14423:
[----:B------:R-:W-:Y:S05]  /*20780*/  BRA `(.L_x_14424) ;  /* 0xffffffc400847947 */ /* 0x000fea000383ffff */
.L_x_14308:
[----:B------:R-:W-:Y:S01]  /*20790*/  BSSY B0, `(.L_x_14425) ;  /* 0x0000008000007945 */ /* 0x000fe20003800000 */
[----:B-----5:R-:W-:Y:S02]  /*207a0*/  IMAD.MOV.U32 R13, RZ, RZ, R17 ;  /* 0x000000ffff0d7224 */ /* 0x020fe400078e0011 */
[----:B0-----:R-:W-:Y:S02]  /*207b0*/  IMAD.MOV.U32 R12, RZ, RZ, 0x1 ;  /* 0x00000001ff0c7424 */ /* 0x001fe400078e00ff */
[----:B------:R-:W-:Y:S02]  /*207c0*/  IMAD.MOV.U32 R11, RZ, RZ, RZ ;  /* 0x000000ffff0b7224 */ /* 0x000fe400078e00ff */
[----:B------:R-:W-:-:S07]  /*207d0*/  IMAD.MOV.U32 R15, RZ, RZ, -0x1 ;  /* 0xffffffffff0f7424 */ /* 0x000fce00078e00ff */
[----:B-1----:R-:W-:Y:S05]  /*207e0*/  WARPSYNC.COLLECTIVE R15, `(.L_x_14426) ;  /* 0x000000000f087348 */ /* 0x002fea0003c00000 */
[----:B------:R0:W2:Y:S02]  /*207f0*/  SHFL.UP P6, R14, R13, R12, R11 ;  /* 0x0400000c0d0e7389 */ /* 0x0000a400000c000b */
[----:B012---:R-:W-:Y:S01]  /*20800*/  ENDCOLLECTIVE ;  /* 0x000000000000791b */ /* 0x007fe20003800000 */
.L_x_14426:
[----:B------:R-:W-:Y:S05]  /*20810*/  BSYNC B0 ;  /* 0x0000000000007941 */ /* 0x000fea0003800000 */
.L_x_14425:
        /* <DEDUP_REMOVED lines=8> */
.L_x_14427:
[----:B------:R-:W-:Y:S01]  /*208a0*/  IMAD.MOV.U32 R12, RZ, RZ, 0x4 ;  /* 0x00000004ff0c7424 */ /* 0x000fe200078e00ff */
[----:B------:R-:W-:-:S05]  /*208b0*/  SEL R2, R14, RZ, P2 ;  /* 0x000000ff0e027207 */ /* 0x000fca0001000000 */
[----:B------:R-:W-:-:S04]  /*208c0*/  IMAD.IADD R2, R13, 0x1, R2 ;  /* 0x000000010d027824 */ /* 0x000fc800078e0202 */
[----:B------:R-:W-:-:S07]  /*208d0*/  IMAD.MOV.U32 R13, RZ, RZ, R2 ;  /* 0x000000ffff0d7224 */ /* 0x000fce00078e0002 */
[----:B------:R-:W-:Y:S05]  /*208e0*/  WARPSYNC.COLLECTIVE R15, `(.L_x_14428) ;  /* 0x000000000f087348 */ /* 0x000fea0003c00000 */
[----:B------:R0:W1:Y:S02]  /*208f0*/  SHFL.UP P6, R14, R13, R12, R11 ;  /* 0x0400000c0d0e7389 */ /* 0x00006400000c000b */
[----:B01----:R-:W-:Y:S01]  /*20900*/  ENDCOLLECTIVE ;  /* 0x000000000000791b */ /* 0x003fe20003800000 */
.L_x_14428:
[----:B------:R-:W-:Y:S01]  /*20910*/  IMAD.MOV.U32 R12, RZ, RZ, 0x8 ;  /* 0x00000008ff0c7424 */ /* 0x000fe200078e00ff */
[----:B------:R-:W-:-:S05]  /*20920*/  SEL R3, R14, RZ, P3 ;  /* 0x000000ff0e037207 */ /* 0x000fca0001800000 */
[----:B------:R-:W-:-:S04]  /*20930*/  IMAD.IADD R3, R2, 0x1, R3 ;  /* 0x0000000102037824 */ /* 0x000fc800078e0203 */
[----:B------:R-:W-:-:S07]  /*20940*/  IMAD.MOV.U32 R13, RZ, RZ, R3 ;  /* 0x000000ffff0d7224 */ /* 0x000fce00078e0003 */
[----:B------:R-:W-:Y:S05]  /*20950*/  WARPSYNC.COLLECTIVE R15, `(.L_x_14429) ;  /* 0x000000000f087348 */ /* 0x000fea0003c00000 */
[----:B------:R0:W1:Y:S02]  /*20960*/  SHFL.UP P6, R14, R13, R12, R11 ;  /* 0x0400000c0d0e7389 */ /* 0x00006400000c000b */
[----:B01----:R-:W-:Y:S01]  /*20970*/  ENDCOLLECTIVE ;  /* 0x000000000000791b */ /* 0x003fe20003800000 */
.L_x_14429:
[----:B------:R-:W-:Y:S01]  /*20980*/  IMAD.MOV.U32 R12, RZ, RZ, 0x10 ;  /* 0x00000010ff0c7424 */ /* 0x000fe200078e00ff */
[----:B------:R-:W-:-:S05]  /*20990*/  SEL R4, R14, RZ, P4 ;  /* 0x000000ff0e047207 */ /* 0x000fca0002000000 */
[----:B------:R-:W-:-:S04]  /*209a0*/  IMAD.IADD R4, R3, 0x1, R4 ;  /* 0x0000000103047824 */ /* 0x000fc800078e0204 */
[----:B------:R-:W-:-:S07]  /*209b0*/  IMAD.MOV.U32 R13, RZ, RZ, R4 ;  /* 0x000000ffff0d7224 */ /* 0x000fce00078e0004 */
[----:B------:R-:W-:Y:S05]  /*209c0*/  WARPSYNC.COLLECTIVE R15, `(.L_x_14430) ;  /* 0x000000000f087348 */ /* 0x000fea0003c00000 */
[----:B------:R0:W1:Y:S02]  /*209d0*/  SHFL.UP P6, R14, R13, R12, R11 ;  /* 0x0400000c0d0e7389 */ /* 0x00006400000c000b */
[----:B01----:R-:W-:Y:S01]  /*209e0*/  ENDCOLLECTIVE ;  /* 0x000000000000791b */ /* 0x003fe20003800000 */
.L_x_14430:
        /* <DEDUP_REMOVED lines=8> */
.L_x_14431:
[----:B------:R-:W-:Y:S05]  /*20a70*/  BRA `(.L_x_14432) ;  /* 0xffffffc400647947 */ /* 0x000fea000383ffff */
.L_x_14310:
[----:B------:R-:W-:Y:S01]  /*20a80*/  BSSY B0, `(.L_x_14433) ;  /* 0x0000006000007945 */ /* 0x000fe20003800000 */
[----:B------:R-:W-:Y:S01]  /*20a90*/  PLOP3.LUT P6, PT, P6, PT, PT, 0x8, 0x0 ;  /* 0x000000000000781c */ /* 0x000fe200037ce170 */
[----:B------:R-:W-:-:S12]  /*20aa0*/  IMAD.MOV.U32 R15, RZ, RZ, -0x1 ;  /* 0xffffffffff0f7424 */ /* 0x000fd800078e00ff */
[----:B01----:R-:W-:Y:S05]  /*20ab0*/  WARPSYNC.COLLECTIVE R15, `(.L_x_14434) ;  /* 0x000000000f087348 */ /* 0x003fea0003c00000 */
[----:B------:R-:W-:Y:S01]  /*20ac0*/  VOTE.ANY R14, PT, P6 ;  /* 0x00000000000e7806 */ /* 0x000fe200030e0100 */
[----:B01----:R-:W-:Y:S06]  /*20ad0*/  ENDCOLLECTIVE ;  /* 0x000000000000791b */ /* 0x003fec0003800000 */
.L_x_14434:
[----:B------:R-:W-:Y:S05]  /*20ae0*/  BSYNC B0 ;  /* 0x0000000000007941 */ /* 0x000fea0003800000 */
.L_x_14433:
        /* <DEDUP_REMOVED lines=9> */
.L_x_14435:
[----:B------:R-:W-:Y:S01]  /*20b80*/  IMAD.MOV.U32 R17, RZ, RZ, R14 ;  /* 0x000000ffff117224 */ /* 0x000fe200078e000e */
[----:B------:R-:W-:Y:S06]  /*20b90*/  BRA `(.L_x_14436) ;  /* 0xffffffc400547947 */ /* 0x000fec000383ffff */
.L_x_14312:
[----:B------:R-:W-:Y:S01]  /*20ba0*/  BSSY B0, `(.L_x_14437) ;  /* 0x0000007000007945 */ /* 0x000fe20003800000 */
[----:B------:R-:W-:Y:S02]  /*20bb0*/  IMAD.MOV.U32 R13, RZ, RZ, R3 ;  /* 0x000000ffff0d7224 */ /* 0x000fe400078e0003 */
[----:B------:R-:W-:Y:S02]  /*20bc0*/  IMAD.MOV.U32 R11, RZ, RZ, 0x1f ;  /* 0x0000001fff0b7424 */ /* 0x000fe400078e00ff */
[----:B------:R-:W-:-:S07]  /*20bd0*/  IMAD.MOV.U32 R15, RZ, RZ, -0x1 ;  /* 0xffffffffff0f7424 */ /* 0x000fce00078e00ff */
[----:B-123--:R-:W-:Y:S05]  /*20be0*/  WARPSYNC.COLLECTIVE R15, `(.L_x_14438) ;  /* 0x000000000f087348 */ /* 0x00efea0003c00000 */
[----:B------:R0:W4:Y:S02]  /*20bf0*/  SHFL.IDX P6, R14, R13, R12, R11 ;  /* 0x0000000c0d0e7389 */ /* 0x00012400000c000b */
[----:B01234-:R-:W-:Y:S01]  /*20c00*/  ENDCOLLECTIVE ;  /* 0x000000000000791b */ /* 0x01ffe20003800000 */
.L_x_14438:
[----:B------:R-:W-:Y:S05]  /*20c10*/  BSYNC B0 ;  /* 0x0000000000007941 */ /* 0x000fea0003800000 */
.L_x_14437:
[----:B------:R-:W-:Y:S05]  /*20c20*/  BRA `(.L_x_14311) ;  /* 0xffffffc4004c7947 */ /* 0x000fea000383ffff */
.L_x_14316:
[----:B0-----:R0:W2:Y:S02]  /*20c30*/  SYNCS.PHASECHK.TRANS64.TRYWAIT P0, [R9+URZ+0x16820], R0 ;  /* 0x01682000090075a7 */ /* 0x0010a4000800017f */
[----:B--2---:R-:W-:Y:S05]  /*20c40*/  @!P0 NANOSLEEP.SYNCS 0x989680 ;  /* 0x009896800000895d */ /* 0x004fea0003900000 */
[----:B------:R-:W2:Y:S02]  /*20c50*/  @!P0 SYNCS.PHASECHK.TRANS64 P0, [R9+URZ+0x16820], R0 ;  /* 0x01682000090085a7 */ /* 0x000ea4000800007f */
[----:B--2---:R-:W-:Y:S05]  /*20c60*/  @!P0 BRA `(.L_x_14316) ;  /* 0xfffffffc00f08947 */ /* 0x004fea000383ffff */
[----:B------:R-:W-:Y:S05]  /*20c70*/  BRA `(.L_x_14439) ;  /* 0xffffffc800c47947 */ /* 0x000fea000383ffff */
.L_x_14317:
        /* <DEDUP_REMOVED lines=11> */
.L_x_14441:
[----:B------:R-:W-:Y:S05]  /*20d30*/  BSYNC B0 ;  /* 0x0000000000007941 */ /* 0x000fea0003800000 */
.L_x_14440:
[----:B------:R-:W-:Y:S05]  /*20d40*/  BRA `(.L_x_14442) ;  /* 0xffffffc800ac7947 */ /* 0x000fea000383ffff */
.L_x_14318:
[----:B------:R-:W-:Y:S01]  /*20d50*/  BSSY B0, `(.L_x_14443) ;  /* 0x0000006000007945 */ /* 0x000fe20003800000 */
[----:B------:R-:W-:-:S07]  /*20d60*/  IMAD.MOV.U32 R15, RZ, RZ, -0x1 ;  /* 0xffffffffff0f7424 */ /* 0x000fce00078e00ff */
[----:B01----:R-:W-:Y:S05]  /*20d70*/  WARPSYNC.COLLECTIVE R15, `(.L_x_14444) ;  /* 0x000000000f0c7348 */ /* 0x003fea0003c00000 */
[----:B------:R-:W-:Y:S02]  /*20d80*/  ELECT P6, UR62, PT ;  /* 0x00000000003e782f */ /* 0x000fe400038c0000 */
[----:B------:R-:W-:Y:S01]  /*20d90*/  MOV R14, UR62 ;  /* 0x0000003e000e7c02 */ /* 0x000fe20008000f00 */
[----:B01----:R-:W-:Y:S10]  /*20da0*/  ENDCOLLECTIVE ;  /* 0x000000000000791b */ /* 0x003ff40003800000 */
.L_x_14444:
[----:B------:R-:W-:Y:S05]  /*20db0*/  BSYNC B0 ;  /* 0x0000000000007941 */ /* 0x000fea0003800000 */
.L_x_14443:
[----:B------:R-:W-:Y:S05]  /*20dc0*/  BRA `(.L_x_14445) ;  /* 0xffffffc800a07947 */ /* 0x000fea000383ffff */
.L_x_14320:
[----:B0-----:R0:W2:Y:S02]  /*20dd0*/  SYNCS.PHASECHK.TRANS64.TRYWAIT P0, [R5+URZ], R4 ;  /* 0x00000004050075a7 */ /* 0x0010a4000800017f */
[----:B--2---:R-:W-:Y:S05]  /*20de0*/  @!P0 NANOSLEEP.SYNCS 0x989680 ;  /* 0x009896800000895d */ /* 0x004fea0003900000 */
[----:B------:R-:W2:Y:S02]  /*20df0*/  @!P0 SYNCS.PHASECHK.TRANS64 P0, [R5+URZ], R4 ;  /* 0x00000004050085a7 */ /* 0x000ea4000800007f */
[----:B--2---:R-:W-:Y:S05]  /*20e00*/  @!P0 BRA `(.L_x_14320) ;  /* 0xfffffffc00f08947 */ /* 0x004fea000383ffff */
[----:B------:R-:W-:Y:S05]  /*20e10*/  BRA `(.L_x_14446) ;  /* 0xffffffc800d47947 */ /* 0x000fea000383ffff */
.L_x_14321:
[----:B--2---:R2:W3:Y:S02]  /*20e20*/  SYNCS.PHASECHK.TRANS64.TRYWAIT P0, [R3+URZ], R2 ;  /* 0x00000002030075a7 */ /* 0x0044e4000800017f */
[----:B---3--:R-:W-:Y:S05]  /*20e30*/  @!P0 NANOSLEEP.SYNCS 0x989680 ;  /* 0x009896800000895d */ /* 0x008fea0003900000 */
[----:B------:R-:W3:Y:S02]  /*20e40*/  @!P0 SYNCS.PHASECHK.TRANS64 P0, [R3+URZ], R2 ;  /* 0x00000002030085a7 */ /* 0x000ee4000800007f */
[----:B---3--:R-:W-:Y:S05]  /*20e50*/  @!P0 BRA `(.L_x_14321) ;  /* 0xfffffffc00f08947 */ /* 0x008fea000383ffff */
[----:B------:R-:W-:Y:S05]  /*20e60*/  BRA `(.L_x_14447) ;  /* 0xffffffc800c87947 */ /* 0x000fea000383ffff */
.L_x_14323:
[----:B---3--:R3:W4:Y:S02]  /*20e70*/  SYNCS.PHASECHK.TRANS64.TRYWAIT P0, [R23+URZ], R4 ;  /* 0x00000004170075a7 */ /* 0x008724000800017f */
[----:B----4-:R-:W-:Y:S05]  /*20e80*/  @!P0 NANOSLEEP.SYNCS 0x989680 ;  /* 0x009896800000895d */ /* 0x010fea0003900000 */
[----:B------:R-:W4:Y:S02]  /*20e90*/  @!P0 SYNCS.PHASECHK.TRANS64 P0, [R23+URZ], R4 ;  /* 0x00000004170085a7 */ /* 0x000f24000800007f */
[----:B----4-:R-:W-:Y:S05]  /*20ea0*/  @!P0 BRA `(.L_x_14323) ;  /* 0xfffffffc00f08947 */ /* 0x010fea000383ffff */
[----:B------:R-:W-:Y:S05]  /*20eb0*/  BRA `(.L_x_14448) ;  /* 0xffffffc800cc7947 */ /* 0x000fea000383ffff */
.L_x_14449:
        /* <DEDUP_REMOVED lines=12> */
.L_x_15337:


//--------------------- .text._ZN7cutlass13device_kernelIN5flash11enable_sm90INS1_16FlashAttnFwdSm90INS1_25CollectiveMainloopFwdSm90ILi2EN4cute5tupleIJNS5_1CILi1EEES8_S8_EEENS6_IJNS7_ILi192EEENS7_ILi128EEENS7_ILi64EEEEEELi64ENS_10bfloat16_tEfNS_4arch4Sm90ELb1ELb0ELb0ELb0ELb0ELb0ELb0ELb1ELb1ELb1ELb0ELb0EEENS1_21CollectiveEpilogueFwdINS6_IJSA_SC_SB_EEES9_SE_SG_Li384ELb0ELb1ELb0ELb0EEENS1_30DynamicPersistentTileSchedulerILi384ELi128ELb0ELb1ELb1EEEEEEEEEvNT_6ParamsE --------------------------
	.section	.text._ZN7cutlass13device_kernelIN5flash11enable_sm90INS1_16FlashAttnFwdSm90INS1_25CollectiveMainloopFwdSm90ILi2EN4cute5tupleIJNS5_1CILi1EEES8_S8_EEENS6_IJNS7_ILi192EEENS7_ILi128EEENS7_ILi64EEEEEELi64ENS_10bfloat16_tEfNS_4arch4Sm90ELb1ELb0ELb0ELb0ELb0ELb0ELb0ELb1ELb1ELb1ELb0ELb0EEENS1_21CollectiveEpilogueFwdINS6_IJSA_SC_SB_EEES9_SE_SG_Li384ELb0ELb1ELb0ELb0EEENS1_30DynamicPersistentTileSchedulerILi384ELi128ELb0ELb1ELb1EEEEEEEEEvNT_6ParamsE,"ax",@progbits
	.align	128
.text._ZN7cutlass13device_kernelIN5flash11enable_sm90INS1_16FlashAttnFwdSm90INS1_25CollectiveMainloopFwdSm90ILi2EN4cute5tupleIJNS5_1CILi1EEES8_S8_EEENS6_IJNS7_ILi192EEENS7_ILi128EEENS7_ILi64EEEEEELi64ENS_10bfloat16_tEfNS_4arch4Sm90ELb1ELb0ELb0ELb0ELb0ELb0ELb0ELb1ELb1ELb1ELb0ELb0EEENS1_21CollectiveEpilogueFwdINS6_IJSA_SC_SB_EEES9_SE_SG_Li384ELb0ELb1ELb0ELb0EEENS1_30DynamicPersistentTileSchedulerILi384ELi128ELb0ELb1ELb1EEEEEEEEEvNT_6ParamsE:
        .type           _ZN7cutlass13device_kernelIN5flash11enable_sm90INS1_16FlashAttnFwdSm90INS1_25CollectiveMainloopFwdSm90ILi2EN4cute5tupleIJNS5_1CILi1EEES8_S8_EEENS6_IJNS7_ILi192EEENS7_ILi128EEENS7_ILi64EEEEEELi64ENS_10bfloat16_tEfNS_4arch4Sm90ELb1ELb0ELb0ELb0ELb0ELb0ELb0ELb1ELb1ELb1ELb0ELb0EEENS1_21CollectiveEpilogueFwdINS6_IJSA_SC_SB_EEES9_SE_SG_Li384ELb0ELb1ELb0ELb0EEENS1_30DynamicPersistentTileSchedulerILi384ELi128ELb0ELb1ELb1EEEEEEEEEvNT_6ParamsE,@function
        .size           _ZN7cutlass13device_kernelIN5flash11enable_sm90INS1_16FlashAttnFwdSm90INS1_25CollectiveMainloopFwdSm90ILi2EN4cute5tupleIJNS5_1CILi1EEES8_S8_EEENS6_IJNS7_ILi192EEENS7_ILi128EEENS7_ILi64EEEEEELi64ENS_10bfloat16_tEfNS_4arch4Sm90ELb1ELb0ELb0ELb0ELb0ELb0ELb0ELb1ELb1ELb1ELb0ELb0EEENS1_21CollectiveEpilogueFwdINS6_IJSA_SC_SB_EEES9_SE_SG_Li384ELb0ELb1ELb0ELb0EEENS1_30DynamicPersistentTileSchedulerILi384ELi128ELb0ELb1ELb1EEEEEEEEEvNT_6ParamsE,(.L_x_15338 - _ZN7cutlass13device_kernelIN5flash11enable_sm90INS1_16FlashAttnFwdSm90INS1_25CollectiveMainloopFwdSm90ILi2EN4cute5tupleIJNS5_1CILi1EEES8_S8_EEENS6_IJNS7_ILi192EEENS7_ILi128EEENS7_ILi64EEEEEELi64ENS_10bfloat16_tEfNS_4arch4Sm90ELb1ELb0ELb0ELb0ELb0ELb0ELb0ELb1ELb1ELb1ELb0ELb0EEENS1_21CollectiveEpilogueFwdINS6_IJSA_SC_SB_EEES9_SE_SG_Li384ELb0ELb1ELb0ELb0EEENS1_30DynamicPersistentTileSchedulerILi384ELi128ELb0ELb1ELb1EEEEEEEEEvNT_6ParamsE)
        .other          _ZN7cutlass13device_kernelIN5flash11enable_sm90INS1_16FlashAttnFwdSm90INS1_25CollectiveMainloopFwdSm90ILi2EN4cute5tupleIJNS5_1CILi1EEES8_S8_EEENS6_IJNS7_ILi192EEENS7_ILi128EEENS7_ILi64EEEEEELi64ENS_10bfloat16_tEfNS_4arch4Sm90ELb1ELb0ELb0ELb0ELb0ELb0ELb0ELb1ELb1ELb1ELb0ELb0EEENS1_21CollectiveEpilogueFwdINS6_IJSA_SC_SB_EEES9_SE_SG_Li384ELb0ELb1ELb0ELb0EEENS1_30DynamicPersistentTileSchedulerILi384ELi128ELb0ELb1ELb1EEEEEEEEEvNT_6ParamsE,@"STO_CUDA_ENTRY STV_DEFAULT"
_ZN7cutlass13device_kernelIN5flash11enable_sm90INS1_16FlashAttnFwdSm90INS1_25CollectiveMainloopFwdSm90ILi2EN4cute5tupleIJNS5_1CILi1EEES8_S8_EEENS6_IJNS7_ILi192EEENS7_ILi128EEENS7_ILi64EEEEEELi64ENS_10bfloat16_tEfNS_4arch4Sm90ELb1ELb0ELb0ELb0ELb0ELb0ELb0ELb1ELb1ELb1ELb0ELb0EEENS1_21CollectiveEpilogueFwdINS6_IJSA_SC_SB_EEES9_SE_SG_Li384ELb0ELb1ELb0ELb0EEENS1_30DynamicPersistentTileSchedulerILi384ELi128ELb0ELb1ELb1EEEEEEEEEvNT_6ParamsE:
        /* <DEDUP_REMOVED lines=18> */
.L_x_14451:
[----:B------:R-:W-:Y:S05]  /*0120*/  BSYNC B0 ;  /* 0x0000000000007941 */ /* 0x000fea0003800000 */
.L_x_14450:
        /* <DEDUP_REMOVED lines=41> */
.L_x_14452:
        /* <DEDUP_REMOVED lines=22> */
.L_x_14453:
        /* <DEDUP_REMOVED lines=18> */
.L_x_14454:
        /* <DEDUP_REMOVED lines=22> */
.L_x_14455:
        /* <DEDUP_REMOVED lines=22> */
.L_x_14456:
[----:B------:R-:W-:Y:S01]  /*0900*/  PLOP3.LUT P0, PT, PT, PT, UP0, 0x80, 0x0 ;  /* 0x000000000000781c */ /* 0x000fe20003f0f008 */
[----:B------:R-:W-:Y:S01]  /*0910*/  UMOV UR38, 0x1 ;  /* 0x0000000100267882 */ /* 0x000fe20000000000 */
[----:B------:R-:W-:Y:S01]  /*0920*/  NOP ;  /* 0x0000000000007918 */ /* 0x000fe20000000000 */
[----:B------:R-:W-:Y:S01]  /*0930*/  USEL UR38, UR38, 0x2, !UP0 ;  /* 0x0000000226267887 */ /* 0x000fe2000c000000 */
[----:B------:R-:W-:Y:S01]  /*0940*/  ULDC.64 UR46, c[0x0][0x208] ;  /* 0x00008200002e7ab9 */ /* 0x000fe20000000a00 */
[----:B012-4-:R-:W-:Y:S08]  /*0950*/  BAR.SYNC.DEFER_BLOCKING 0x0 ;  /* 0x0000000000007b1d */ /* 0x017ff00000010000 */
[----:B------:R-:W-:Y:S05]  /*0960*/  @!P0 BRA `(.L_x_14457) ;  /* 0x0000008c00588947 */ /* 0x000fea0003800000 */
.L_x_14458:
        /* <DEDUP_REMOVED lines=26> */
[C---:B------:R-:W-:Y:S01]  /*0b10*/  LOP3.LUT R4, R2.reuse, 0x3fffff0, RZ, 0xc0, !PT ;  /* 0x03fffff002047812 */ /* 0x040fe200078ec0ff */
        /* <DEDUP_REMOVED lines=38> */
.L_x_14497:
        /* <DEDUP_REMOVED lines=21> */
.L_x_14459:
[----:B------:R-:W-:Y:S01]  /*0ed0*/  ULDC UR7, c[0x0][0xc54] ;  /* 0x0003150000077ab9 */ /* 0x000fe20000000800 */
[----:B------:R-:W-:Y:S01]  /*0ee0*/  UMOV UR6, UR9 ;  /* 0x0000000900067c82 */ /* 0x000fe20008000000 */
[----:B------:R-:W-:-:S11]  /*0ef0*/  UISETP.NE.AND UP0, UPT, UR7, 0x1, UPT ;  /* 0x000000010700788c */ /* 0x000fd6000bf05270 */
[----:B------:R-:W-:Y:S02]  /*0f00*/  @UP0 ULDC.64 UR10, c[0x0][0xc58] ;  /* 0x00031600000a0ab9 */ /* 0x000fe40000000a00 */
[----:B------:R-:W-:-:S04]  /*0f10*/  UIMAD.WIDE.U32 UR4, UR9, UR10, URZ ;  /* 0x0000000a090472a5 */ /* 0x000fc8000f8e003f */
[----:B------:R-:W-:-:S04]  /*0f20*/  @UP0 USHF.R.U32.HI UR6, URZ, UR11, UR5 ;  /* 0x0000000b3f060299 */ /* 0x000fc80008011605 */
[----:B------:R-:W-:-:S12]  /*0f30*/  UIMAD UR4, UR6, UR7, URZ ;  /* 0x00000007060472a4 */ /* 0x000fd8000f8e023f */
.L_x_14460:
[----:B------:R-:W-:Y:S01]  /*0f40*/  ULDC.64 UR10, c[0x0][0x418] ;  /* 0x00010600000a7ab9 */ /* 0x000fe20000000a00 */
[----:B------:R-:W-:Y:S01]  /*0f50*/  ULOP3.LUT UR6, URZ, UR6, URZ, 0x33, !UPT ;  /* 0x000000063f067292 */ /* 0x000fe2000f8e333f */
[----:B------:R-:W-:Y:S01]  /*0f60*/  PLOP3.LUT P0, PT, PT, PT, PT, 0x80, 0x0 ;  /* 0x000000000000781c */ /* 0x000fe20003f0f070 */
[----:B------:R-:W-:Y:S01]  /*0f70*/  UISETP.NE.U32.AND UP0, UPT, UR10, URZ, UPT ;  /* 0x0000003f0a00728c */ /* 0x000fe2000bf05070 */
[----:B------:R-:W-:Y:S01]  /*0f80*/  CS2R R26, SRZ ;  /* 0x00000000001a7805 */ /* 0x000fe2000001ff00 */
[----:B------:R-:W-:Y:S01]  /*0f90*/  ULDC UR5, c[0x0][0xc3c] ;  /* 0x00030f0000057ab9 */ /* 0x000fe20000000800 */
[----:B------:R-:W-:Y:S01]  /*0fa0*/  UIADD3 UR4, UR9, -UR4, URZ ;  /* 0x8000000409047290 */ /* 0x000fe2000fffe03f */
[----:B------:R-:W-:Y:S01]  /*0fb0*/  CS2R R118, SRZ ;  /* 0x0000000000767805 */ /* 0x000fe2000001ff00 */
        /* <DEDUP_REMOVED lines=8> */
[----:B------:R-:W-:Y:S01]  /*1040*/  UIMAD UR41, UR6, 0xc0, URZ ;  /* 0x000000c0062978a4 */ /* 0x000fe2000f8e023f */
[----:B------:R-:W-:Y:S01]  /*1050*/  CS2R R14, SRZ ;  /* 0x00000000000e7805 */ /* 0x000fe2000001ff00 */
[----:B------:R-:W-:Y:S01]  /*1060*/  UIMAD UR10, UR8, UR10, UR4 ;  /* 0x0000000a080a72a4 */ /* 0x000fe2000f8e0204 */
[----:B------:R-:W-:Y:S01]  /*1070*/  IMAD.MOV.U32 R110, RZ, RZ, RZ ;  /* 0x000000ffff6e7224 */ /* 0x000fe200078e00ff */
[----:B------:R-:W-:Y:S01]  /*1080*/  UIADD3 UR6, UR41, 0xbf, URZ ;  /* 0x000000bf29067890 */ /* 0x000fe2000fffe03f */
[----:B------:R-:W-:Y:S01]  /*1090*/  IMAD.MOV.U32 R21, RZ, RZ, RZ ;  /* 0x000000ffff157224 */ /* 0x000fe200078e00ff */
[----:B------:R-:W-:Y:S01]  /*10a0*/  ULDC UR48, c[0x0][0x424] ;  /* 0x0001090000307ab9 */ /* 0x000fe20000000800 */
[----:B------:R-:W-:Y:S01]  /*10b0*/  ULDC UR7, c[0x0][0x288] ;  /* 0x0000a20000077ab9 */ /* 0x000fe20000000800 */
[----:B------:R-:W-:Y:S01]  /*10c0*/  USEL UR48, UR48, 0x1, UP0 ;  /* 0x0000000130307887 */ /* 0x000fe20008000000 */
[----:B------:R-:W-:Y:S01]  /*10d0*/  CS2R R12, SRZ ;  /* 0x00000000000c7805 */ /* 0x000fe2000001ff00 */
[----:B------:R-:W-:Y:S01]  /*10e0*/  @UP2 ULDC UR4, c[0x0][0x44c] ;  /* 0x0001130000042ab9 */ /* 0x000fe20000000800 */
[----:B------:R-:W-:Y:S01]  /*10f0*/  UIADD3 UR7, -UR7, 0x80, URZ ;  /* 0x0000008007077890 */ /* 0x000fe2000fffe13f */
[----:B------:R-:W-:Y:S01]  /*1100*/  IMAD.MOV.U32 R106, RZ, RZ, RZ ;  /* 0x000000ffff6a7224 */ /* 0x000fe200078e00ff */
[----:B------:R-:W-:Y:S01]  /*1110*/  UIMAD.WIDE.U32 UR4, UR6, UR4, URZ ;  /* 0x00000004060472a5 */ /* 0x000fe2000f8e003f */
[----:B------:R-:W-:Y:S01]  /*1120*/  IMAD.MOV.U32 R25, RZ, RZ, RZ ;  /* 0x000000ffff197224 */ /* 0x000fe200078e00ff */
        /* <DEDUP_REMOVED lines=18> */
[----:B------:R-:W-:-:S02]  /*1250*/  USHF.R.S32.HI UR49, URZ, 0x7, UR5 ;  /* 0x000000073f317899 */ /* 0x000fc40008011405 */
[----:B------:R-:W-:Y:S01]  /*1260*/  USHF.R.S32.HI UR7, URZ, 0x7, UR7 ;  /* 0x000000073f077899 */ /* 0x000fe20008011407 */
[----:B------:R-:W-:Y:S01]  /*1270*/  ULDC UR43, c[0x0][0xc48] ;  /* 0x00031200002b7ab9 */ /* 0x000fe20000000800 */
[----:B------:R-:W-:Y:S02]  /*1280*/  UMOV UR42, UR10 ;  /* 0x0000000a002a7c82 */ /* 0x000fe40008000000 */
[----:B------:R-:W-:Y:S02]  /*1290*/  UISETP.LT.AND UP0, UPT, UR49, UR7, UPT ;  /* 0x000000073100728c */ /* 0x000fe4000bf01270 */
[----:B------:R-:W-:Y:S02]  /*12a0*/  UISETP.NE.AND UP1, UPT, UR43, 0x1, UPT ;  /* 0x000000012b00788c */ /* 0x000fe4000bf25270 */
[----:B------:R-:W-:-:S04]  /*12b0*/  USEL UR49, UR49, UR7, UP0 ;  /* 0x0000000731317287 */ /* 0x000fc80008000000 */
[----:B------:R-:W-:-:S05]  /*12c0*/  UISETP.GE.AND UP0, UPT, UR49, 0x1, UPT ;  /* 0x000000013100788c */ /* 0x000fca000bf06270 */
[----:B------:R-:W-:Y:S01]  /*12d0*/  @UP1 ULDC UR8, c[0x0][0xc4c] ;  /* 0x0003130000081ab9 */ /* 0x000fe20000000800 */
[----:B------:R-:W-:Y:S01]  /*12e0*/  PLOP3.LUT P1, PT, PT, PT, UP0, 0x80, 0x0 ;  /* 0x000000000000781c */ /* 0x000fe20003f2f008 */
[----:B------:R-:W-:Y:S01]  /*12f0*/  UIMAD.WIDE.U32 UR4, UR10, UR8, URZ ;  /* 0x000000080a0472a5 */ /* 0x000fe2000f8e003f */
[----:B------:R-:W-:-:S03]  /*1300*/  @UP1 ULDC UR6, c[0x0][0xc50] ;  /* 0x0003140000061ab9 */ /* 0x000fc60000000800 */
[----:B------:R-:W-:-:S04]  /*1310*/  @UP1 USHF.R.U32.HI UR42, URZ, UR6, UR5 ;  /* 0x000000063f2a1299 */ /* 0x000fc80008011605 */
[----:B------:R-:W-:-:S04]  /*1320*/  UIADD3 UR4, -UR42, URZ, URZ ;  /* 0x0000003f2a047290 */ /* 0x000fc8000fffe13f */
[----:B------:R-:W-:Y:S01]  /*1330*/  UIMAD UR43, UR43, UR4, UR10 ;  /* 0x000000042b2b72a4 */ /* 0x000fe2000f8e020a */
[----:B------:R-:W-:Y:S11]  /*1340*/  @!P1 BRA `(.L_x_14461) ;  /* 0x0000006c00b89947 */ /* 0x000ff60003800000 */
        /* <DEDUP_REMOVED lines=31> */
.L_x_14462:
        /* <DEDUP_REMOVED lines=9> */
.L_x_14589:
[----:B------:R-:W-:Y:S05]  /*15d0*/  @!P0 BRA `(.L_x_14464) ;  /* 0x0000000000048947 */ /* 0x000fea0003800000 */
[----:B------:R-:W-:Y:S01]  /*15e0*/  BPT.TRAP 0x1 ;  /* 0x000000040000795c */ /* 0x000fe20000300000 */
.L_x_14464:
[----:B------:R-:W-:Y:S02]  /*15f0*/  IMAD.U32 R2, RZ, RZ, UR39 ;  /* 0x00000027ff027e24 */ /* 0x000fe4000f8e00ff */
[----:B0-----:R-:W-:-:S03]  /*1600*/  IMAD.U32 R3, RZ, RZ, UR37 ;  /* 0x00000025ff037e24 */ /* 0x001fc6000f8e00ff */
[----:B------:R-:W-:Y:S02]  /*1610*/  LEA R2, R2, UR45, 0x3 ;  /* 0x0000002d02027c11 */ /* 0x000fe4000f8e18ff */
[----:B------:R-:W-:-:S04]  /*1620*/  SHF.L.U32 R3, R3, 0x1f, RZ ;  /* 0x0000001f03037819 */ /* 0x000fc800000006ff */
[----:B------:R0:W1:Y:S01]  /*1630*/  SYNCS.PHASECHK.TRANS64.TRYWAIT P2, [R2+URZ+0x16830], R3 ;  /* 0x01683003020075a7 */ /* 0x000062000804017f */
[----:B------:R-:W-:Y:S05]  /*1640*/  @!P0 BRA `(.L_x_14465) ;  /* 0x0000000000048947 */ /* 0x000fea0003800000 */
[----:B------:R-:W-:Y:S01]  /*1650*/  BPT.TRAP 0x1 ;  /* 0x000000040000795c */ /* 0x000fe20000300000 */
.L_x_14465:
[----:B------:R-:W2:Y:S02]  /*1660*/  S2R R0, SR_TID.X ;  /* 0x0000000000007919 */ /* 0x000ea40000002100 */
[----:B--2---:R-:W-:Y:S01]  /*1670*/  LOP3.LUT P1, RZ, R0, 0x7f, RZ, 0xc0, !PT ;  /* 0x0000007f00ff7812 */ /* 0x004fe2000782c0ff */
[----:B-1----:R-:W-:-:S12]  /*1680*/  @P2 BRA `(.L_x_14466) ;  /* 0x0000000000082947 */ /* 0x002fd80003800000 */
[----:B------:R-:W1:Y:S02]  /*1690*/  SYNCS.PHASECHK.TRANS64.TRYWAIT P2, [R2+URZ+0x16830], R3 ;  /* 0x01683003020075a7 */ /* 0x000e64000804017f */
[----:B-1----:R-:W-:Y:S05]  /*16a0*/  @!P2 BRA `(.L_x_14467) ;  /* 0x000000bc0068a947 */ /* 0x002fea0003800000 */
.L_x_14466:
[----:B------:R-:W-:Y:S05]  /*16b0*/  WARPSYNC.ALL ;  /* 0x0000000000007948 */ /* 0x000fea0003800000 */
[----:B------:R-:W-:Y:S01]  /*16c0*/  UIADD3 UR4, UR45, 0xe400, URZ ;  /* 0x0000e4002d047890 */ /* 0x000fe2000fffe03f */
[----:B------:R-:W-:Y:S01]  /*16d0*/  WARPGROUP.ARRIVE ;  /* 0x00000000000079c5 */ /* 0x000fe20000000000 */
[----:B------:R-:W-:Y:S01]  /*16e0*/  ULOP3.LUT UR16, UR50, 0x10000, URZ, 0xfc, !UPT ;  /* 0x0001000032107892 */ /* 0x000fe2000f8efc3f */
[----:B------:R-:W-:Y:S01]  /*16f0*/  VIADD R0, R17, UR41 ;  /* 0x0000002911007c36 */ /* 0x000fe20008000000 */
[----:B------:R-:W-:Y:S01]  /*1700*/  USHF.R.U32.HI UR4, URZ, 0x4, UR4 ;  /* 0x000000043f047899 */ /* 0x000fe20008011604 */
[----:B01----:R-:W-:Y:S01]  /*1710*/  @!P1 VIADD R2, R2, 0x16840 ;  /* 0x0001684002029836 */ /* 0x003fe20000000000 */
        /* <DEDUP_REMOVED lines=27> */
[----:B------:R-:W-:Y:S01]  /*18d0*/  ULDC UR23, c[0x0][0x988] ;  /* 0x0002620000177ab9 */ /* 0x000fe20000000800 */
[----:B------:R-:W-:Y:S01]  /*18e0*/  UIADD3 UR25, UR49, -0x2, URZ ;  /* 0xfffffffe31197890 */ /* 0x000fe2000fffe03f */
        /* <DEDUP_REMOVED lines=19> */
[----:B------:R-:W-:-:S06]  /*1a20*/  UIADD3 UR7, UR6, 0x1, URZ ;  /* 0x0000000106077890 */ /* 0x000fcc000fffe03f */
        /* <DEDUP_REMOVED lines=11> */
[----:B------:R-:W-:Y:S02]  /*1ae0*/  @UP0 ULDC UR6, c[0x0][0x44c] ;  /* 0x0001130000060ab9 */ /* 0x000fe40000000800 */
[----:B------:R-:W-:Y:S01]  /*1af0*/  UIMAD.WIDE.U32 UR6, UR41, UR6, URZ ;  /* 0x00000006290672a5 */ /* 0x000fe2000f8e003f */
[----:B------:R-:W-:Y:S01]  /*1b00*/  IMAD R4, R16, -0x2, R7 ;  /* 0xfffffffe10047824 */ /* 0x000fe200078e0207 */
[----:B------:R-:W-:Y:S02]  /*1b10*/  WARPGROUP.DEPBAR.LE gsb0, 0x0 ;  /* 0x00008000000079c5 */ /* 0x000fe40000010000 */
[----:B------:R-:W-:-:S06]  /*1b20*/  WARPGROUP.ARRIVE ;  /* 0x00000000000079c5 */ /* 0x000fcc0000000000 */
[----:B------:R-:W-:Y:S01]  /*1b30*/  HGMMA.64x128x16.F32.BF16 R24, gdesc[UR12], R24, gsb0 ;  /* 0x01e000000c1879f0 */ /* 0x000fe20008001818 */
[----:B------:R-:W-:Y:S02]  /*1b40*/  ULDC UR14, c[0x0][0x288] ;  /* 0x0000a200000e7ab9 */ /* 0x000fe40000000800 */
[----:B0-----:R-:W-:Y:S01]  /*1b50*/  IADD3 R5, R5, -UR14, R6 ;  /* 0x8000000e05057c10 */ /* 0x001fe2000fffe006 */
[----:B------:R-:W-:-:S03]  /*1b60*/  UIMAD UR11, UR48, UR11, -UR14 ;  /* 0x0000000b300b72a4 */ /* 0x000fc6000f8e0a0e */
[----:B------:R-:W-:-:S04]  /*1b70*/  VIMNMX R8, R4, R5, PT ;  /* 0x0000000504087248 */ /* 0x000fc80003fe0100 */
[C---:B------:R-:W-:Y:S02]  /*1b80*/  ISETP.GT.AND P3, PT, R8.reuse, RZ, PT ;  /* 0x000000ff0800720c */ /* 0x040fe40003f64270 */
[C---:B------:R-:W-:Y:S02]  /*1b90*/  ISETP.GT.AND P4, PT, R8.reuse, 0x1, PT ;  /* 0x000000010800780c */ /* 0x040fe40003f84270 */
[----:B------:R-:W-:Y:S01]  /*1ba0*/  ISETP.GT.AND P5, PT, R8, 0x8, PT ;  /* 0x000000080800780c */ /* 0x000fe20003fa4270 */
[----:B------:R-:W-:Y:S02]  /*1bb0*/  WARPGROUP.DEPBAR.LE gsb0, 0x0 ;  /* 0x00008000000079c5 */ /* 0x000fe40000010000 */
[----:B------:R-:W-:Y:S01]  /*1bc0*/  FSEL R21, R26, -INF , P3 ;  /* 0xff8000001a157808 */ /* 0x000fe20001800000 */
[----:B------:R0:W-:Y:S01]  /*1bd0*/  @!P1 SYNCS.ARRIVE.TRANS64.RED.A1T0 RZ, [R2+URZ], RZ ;  /* 0x000000ff02ff99a7 */ /* 0x0001e2000810043f */
        /* <DEDUP_REMOVED lines=89> */
[----:B------:R-:W-:-:S04]  /*2170*/  FMNMX.FTZ R8, R86, R91, !PT ;  /* 0x0000005b56087209 */ /* 0x000fc80007810000 */
[----:B------:R-:W-:Y:S02]  /*2180*/  FMNMX.FTZ R10, R87, R8, !PT ;  /* 0x00000008570a7209 */ /* 0x000fe40007810000 */
[----:B------:R-:W-:Y:S04]  /*2190*/  SHFL.IDX PT, R8, R0, RZ, 0x1c1f ;  /* 0x001c1fff00087589 */ /* 0x000fe800000e0000 */
[----:B------:R-:W1:Y:S02]  /*21a0*/  SHFL.BFLY PT, R91, R10, 0x2, 0x1f ;  /* 0x0c401f000a5b7f89 */ /* 0x000e6400000e0000 */
[----:B-1----:R-:W-:-:S05]  /*21b0*/  FMNMX.FTZ R91, R10, R91, !PT ;  /* 0x0000005b0a5b7209 */ /* 0x002fca0007810000 */
[----:B------:R-:W1:Y:S02]  /*21c0*/  SHFL.BFLY PT, R12, R91, 0x1, 0x1f ;  /* 0x0c201f005b0c7f89 */ /* 0x000e6400000e0000 */
[----:B-1----:R-:W-:Y:S02]  /*21d0*/  FMNMX.FTZ R0, R91, R12, !PT ;  /* 0x0000000c5b007209 */ /* 0x002fe40007810000 */
[----:B------:R-:W-:Y:S02]  /*21e0*/  CS2R R90, SRZ ;  /* 0x00000000005a7805 */ /* 0x000fe4000001ff00 */
[C---:B------:R-:W-:Y:S01]  /*21f0*/  FSETP.NEU.FTZ.AND P3, PT, R0.reuse, -INF , PT ;  /* 0xff8000000000780b */ /* 0x040fe20003f7d000 */
[----:B------:R-:W-:-:S05]  /*2200*/  FMUL.FTZ R12, R0, UR23 ;  /* 0x00000017000c7c20 */ /* 0x000fca0008410000 */
[----:B------:R-:W-:-:S05]  /*2210*/  FSEL R12, R12, RZ, P3 ;  /* 0x000000ff0c0c7208 */ /* 0x000fca0001800000 */
[--C-:B------:R-:W-:Y:S01]  /*2220*/  FFMA.FTZ R149, R21, UR23, -R12.reuse ;  /* 0x0000001715957c23 */ /* 0x100fe2000801080c */
[----:B------:R-:W-:Y:S02]  /*2230*/  VIADD R21, R6, -UR14 ;  /* 0x8000000e06157c36 */ /* 0x000fe40008000000 */
[--C-:B------:R-:W-:Y:S01]  /*2240*/  FFMA.FTZ R145, R15, UR23, -R12.reuse ;  /* 0x000000170f917c23 */ /* 0x100fe2000801080c */
[--C-:B------:R-:W-:Y:S01]  /*2250*/  FFMA.FTZ R147, R13, UR23, -R12.reuse ;  /* 0x000000170d937c23 */ /* 0x100fe2000801080c */
[--C-:B------:R-:W-:Y:S01]  /*2260*/  FFMA.FTZ R141, R11, UR23, -R12.reuse ;  /* 0x000000170b8d7c23 */ /* 0x100fe2000801080c */
[----:B------:R-:W-:Y:S01]  /*2270*/  FFMA.FTZ R143, R9, UR23, -R12 ;  /* 0x00000017098f7c23 */ /* 0x000fe2000801080c */
[----:B------:R-:W-:Y:S01]  /*2280*/  VIADDMNMX R6, R8, R21, R4, PT ;  /* 0x0000001508067246 */ /* 0x000fe20003800104 */
[--C-:B------:R-:W-:Y:S01]  /*2290*/  FFMA.FTZ R137, R7, UR23, -R12.reuse ;  /* 0x0000001707897c23 */ /* 0x100fe2000801080c */
[--C-:B------:R-:W-:Y:S01]  /*22a0*/  FFMA.FTZ R139, R5, UR23, -R12.reuse ;  /* 0x00000017058b7c23 */ /* 0x100fe2000801080c */
[--C-:B------:R-:W-:Y:S01]  /*22b0*/  FFMA.FTZ R133, R3, UR23, -R12.reuse ;  /* 0x0000001703857c23 */ /* 0x100fe2000801080c */
[C---:B------:R-:W-:Y:S01]  /*22c0*/  ISETP.GT.AND P3, PT, R6.reuse, RZ, PT ;  /* 0x000000ff0600720c */ /* 0x040fe20003f64270 */
[--C-:B------:R-:W-:Y:S01]  /*22d0*/  FFMA.FTZ R27, R27, UR23, -R12.reuse ;  /* 0x000000171b1b7c23 */ /* 0x100fe2000801080c */
[C---:B------:R-:W-:Y:S01]  /*22e0*/  ISETP.GT.AND P4, PT, R6.reuse, 0x1, PT ;  /* 0x000000010600780c */ /* 0x040fe20003f84270 */
[--C-:B------:R-:W-:Y:S01]  /*22f0*/  FFMA.FTZ R151, R89, UR23, -R12.reuse ;  /* 0x0000001759977c23 */ /* 0x100fe2000801080c */
[----:B------:R-:W-:Y:S01]  /*2300*/  ISETP.GT.AND P5, PT, R6, 0x8, PT ;  /* 0x000000080600780c */ /* 0x000fe20003fa4270 */
[----:B------:R-:W-:Y:S01]  /*2310*/  MUFU.EX2 R149, R149 ;  /* 0x0000009500957308 */ /* 0x000fe20000000800 */
[----:B------:R-:W-:Y:S01]  /*2320*/  FSEL R24, R24, -INF , P3 ;  /* 0xff80000018187808 */ /* 0x000fe20001800000 */
[--C-:B------:R-:W-:Y:S01]  /*2330*/  FFMA.FTZ R8, R31, UR23, -R12.reuse ;  /* 0x000000171f087c23 */ /* 0x100fe2000801080c */
[----:B------:R-:W-:Y:S01]  /*2340*/  FSEL R25, R25, -INF , P4 ;  /* 0xff80000019197808 */ /* 0x000fe20002000000 */
[--C-:B------:R-:W-:Y:S01]  /*2350*/  FFMA.FTZ R35, R35, UR23, -R12.reuse ;  /* 0x0000001723237c23 */ /* 0x100fe2000801080c */
[----:B------:R-:W-:Y:S01]  /*2360*/  ISETP.GT.AND P3, PT, R6, 0x9, PT ;  /* 0x000000090600780c */ /* 0x000fe20003f64270 */
[--C-:B------:R-:W-:Y:S01]  /*2370*/  FFMA.FTZ R39, R39, UR23, -R12.reuse ;  /* 0x0000001727277c23 */ /* 0x100fe2000801080c */
[----:B------:R-:W-:Y:S01]  /*2380*/  FSEL R28, R28, -INF , P5 ;  /* 0xff8000001c1c7808 */ /* 0x000fe20002800000 */
[----:B------:R-:W1:Y:S01]  /*2390*/  MUFU.EX2 R4, R27 ;  /* 0x0000001b00047308 */ /* 0x000e620000000800 */
[----:B------:R-:W-:Y:S01]  /*23a0*/  FMNMX.FTZ R21, R24, R25, !PT ;  /* 0x0000001918157209 */ /* 0x000fe20007810000 */
[--C-:B------:R-:W-:Y:S01]  /*23b0*/  FFMA.FTZ R43, R43, UR23, -R12.reuse ;  /* 0x000000172b2b7c23 */ /* 0x100fe2000801080c */
[----:B------:R-:W-:Y:S01]  /*23c0*/  ISETP.GT.AND P4, PT, R6, 0x10, PT ;  /* 0x000000100600780c */ /* 0x000fe20003f84270 */
[--C-:B------:R-:W-:Y:S01]  /*23d0*/  FFMA.FTZ R47, R47, UR23, -R12.reuse ;  /* 0x000000172f2f7c23 */ /* 0x100fe2000801080c */
[----:B------:R-:W-:Y:S01]  /*23e0*/  FSEL R29, R29, -INF , P3 ;  /* 0xff8000001d1d7808 */ /* 0x000fe20001800000 */
[--C-:B------:R-:W-:Y:S01]  /*23f0*/  FFMA.FTZ R51, R51, UR23, -R12.reuse ;  /* 0x0000001733337c23 */ /* 0x100fe2000801080c */
[----:B------:R-:W-:Y:S01]  /*2400*/  FMNMX.FTZ R10, R28, R21, !PT ;  /* 0x000000151c0a7209 */ /* 0x000fe20007810000 */
[----:B------:R-:W2:Y:S01]  /*2410*/  MUFU.EX2 R151, R151 ;  /* 0x0000009700977308 */ /* 0x000ea20000000800 */
[----:B------:R-:W-:Y:S01]  /*2420*/  ISETP.GT.AND P3, PT, R6, 0x11, PT ;  /* 0x000000110600780c */ /* 0x000fe20003f64270 */
[--C-:B------:R-:W-:Y:S01]  /*2430*/  FFMA.FTZ R55, R55, UR23, -R12.reuse ;  /* 0x0000001737377c23 */ /* 0x100fe2000801080c */
[----:B------:R-:W-:Y:S01]  /*2440*/  FSEL R32, R32, -INF , P4 ;  /* 0xff80000020207808 */ /* 0x000fe20002000000 */
[--C-:B------:R-:W-:Y:S01]  /*2450*/  FFMA.FTZ R59, R59, UR23, -R12.reuse ;  /* 0x000000173b3b7c23 */ /* 0x100fe2000801080c */
[----:B------:R-:W-:Y:S01]  /*2460*/  FMNMX.FTZ R15, R29, R10, !PT ;  /* 0x0000000a1d0f7209 */ /* 0x000fe20007810000 */
[--C-:B------:R-:W-:Y:S01]  /*2470*/  FFMA.FTZ R135, R62, UR23, -R12.reuse ;  /* 0x000000173e877c23 */ /* 0x100fe2000801080c */
[----:B------:R-:W-:Y:S01]  /*2480*/  ISETP.GT.AND P4, PT, R6, 0x18, PT ;  /* 0x000000180600780c */ /* 0x000fe20003f84270 */
[----:B------:R-:W3:Y:S01]  /*2490*/  MUFU.EX2 R8, R8 ;  /* 0x0000000800087308 */ /* 0x000ee20000000800 */
[----:B------:R-:W-:Y:S01]  /*24a0*/  FSEL R33, R33, -INF , P3 ;  /* 0xff80000021217808 */ /* 0x000fe20001800000 */
[--C-:B------:R-:W-:Y:S01]  /*24b0*/  FFMA.FTZ R42, R63, UR23, -R12.reuse ;  /* 0x000000173f2a7c23 */ /* 0x100fe2000801080c */
[----:B------:R-:W-:Y:S01]  /*24c0*/  FMNMX.FTZ R10, R32, R15, !PT ;  /* 0x0000000f200a7209 */ /* 0x000fe20007810000 */
[--C-:B------:R-:W-:Y:S01]  /*24d0*/  FFMA.FTZ R129, R66, UR23, -R12.reuse ;  /* 0x0000001742817c23 */ /* 0x100fe2000801080c */
[----:B------:R-:W-:Y:S01]  /*24e0*/  ISETP.GT.AND P3, PT, R6, 0x19, PT ;  /* 0x000000190600780c */ /* 0x000fe20003f64270 */
[--C-:B------:R-:W-:Y:S01]  /*24f0*/  FFMA.FTZ R46, R67, UR23, -R12.reuse ;  /* 0x00000017432e7c23 */ /* 0x100fe2000801080c */
[----:B------:R-:W-:Y:S01]  /*2500*/  FSEL R36, R36, -INF , P4 ;  /* 0xff80000024247808 */ /* 0x000fe20002000000 */
[----:B------:R-:W4:Y:S01]  /*2510*/  MUFU.EX2 R145, R145 ;  /* 0x0000009100917308 */ /* 0x000f220000000800 */
[----:B------:R-:W-:Y:S01]  /*2520*/  FMNMX.FTZ R15, R33, R10, !PT ;  /* 0x0000000a210f7209 */ /* 0x000fe20007810000 */
[--C-:B------:R-:W-:Y:S01]  /*2530*/  FFMA.FTZ R131, R70, UR23, -R12.reuse ;  /* 0x0000001746837c23 */ /* 0x100fe2000801080c */
[----:B------:R-:W-:Y:S01]  /*2540*/  ISETP.GT.AND P4, PT, R6, 0x20, PT ;  /* 0x000000200600780c */ /* 0x000fe20003f84270 */
[--C-:B------:R-:W-:Y:S01]  /*2550*/  FFMA.FTZ R50, R71, UR23, -R12.reuse ;  /* 0x0000001747327c23 */ /* 0x100fe2000801080c */
[----:B------:R-:W-:Y:S01]  /*2560*/  FSEL R37, R37, -INF , P3 ;  /* 0xff80000025257808 */ /* 0x000fe20001800000 */
[--C-:B------:R-:W-:Y:S01]  /*2570*/  FFMA.FTZ R125, R74, UR23, -R12.reuse ;  /* 0x000000174a7d7c23 */ /* 0x100fe2000801080c */
[----:B------:R-:W-:Y:S01]  /*2580*/  FMNMX.FTZ R14, R36, R15, !PT ;  /* 0x0000000f240e7209 */ /* 0x000fe20007810000 */
[----:B------:R-:W5:Y:S01]  /*2590*/  MUFU.EX2 R10, R35 ;  /* 0x00000023000a7308 */ /* 0x000f620000000800 */
[----:B------:R-:W-:Y:S01]  /*25a0*/  ISETP.GT.AND P3, PT, R6, 0x21, PT ;  /* 0x000000210600780c */ /* 0x000fe20003f64270 */
[--C-:B------:R-:W-:Y:S01]  /*25b0*/  FFMA.FTZ R54, R75, UR23, -R12.reuse ;  /* 0x000000174b367c23 */ /* 0x100fe2000801080c */
[----:B------:R-:W-:Y:S01]  /*25c0*/  FSEL R40, R40, -INF , P4 ;  /* 0xff80000028287808 */ /* 0x000fe20002000000 */
[--C-:B------:R-:W-:Y:S01]  /*25d0*/  FFMA.FTZ R127, R78, UR23, -R12.reuse ;  /* 0x000000174e7f7c23 */ /* 0x100fe2000801080c */
[----:B------:R-:W-:Y:S01]  /*25e0*/  FMNMX.FTZ R13, R37, R14, !PT ;  /* 0x0000000e250d7209 */ /* 0x000fe20007810000 */
[--C-:B------:R-:W-:Y:S01]  /*25f0*/  FFMA.FTZ R58, R79, UR23, -R12.reuse ;  /* 0x000000174f3a7c23 */ /* 0x100fe2000801080c */
[----:B------:R-:W-:Y:S01]  /*2600*/  ISETP.GT.AND P4, PT, R6, 0x28, PT ;  /* 0x000000280600780c */ /* 0x000fe20003f84270 */
[----:B------:R-:W0:Y:S01]  /*2610*/  MUFU.EX2 R147, R147 ;  /* 0x0000009300937308 */ /* 0x000e220000000800 */
[----:B------:R-:W-:Y:S01]  /*2620*/  FSEL R41, R41, -INF , P3 ;  /* 0xff80000029297808 */ /* 0x000fe20001800000 */
[--C-:B------:R-:W-:Y:S01]  /*2630*/  FFMA.FTZ R121, R82, UR23, -R12.reuse ;  /* 0x0000001752797c23 */ /* 0x100fe2000801080c */
[----:B------:R-:W-:Y:S01]  /*2640*/  FMNMX.FTZ R14, R40, R13, !PT ;  /* 0x0000000d280e7209 */ /* 0x000fe20007810000 */
[--C-:B------:R-:W-:Y:S01]  /*2650*/  FFMA.FTZ R62, R83, UR23, -R12.reuse ;  /* 0x00000017533e7c23 */ /* 0x100fe2000801080c */
[----:B------:R-:W-:Y:S01]  /*2660*/  ISETP.GT.AND P3, PT, R6, 0x29, PT ;  /* 0x000000290600780c */ /* 0x000fe20003f64270 */
[--C-:B------:R-:W-:Y:S01]  /*2670*/  FFMA.FTZ R123, R86, UR23, -R12.reuse ;  /* 0x00000017567b7c23 */ /* 0x100fe2000801080c */
[----:B------:R-:W-:Y:S01]  /*2680*/  FSEL R44, R44, -INF , P4 ;  /* 0xff8000002c2c7808 */ /* 0x000fe20002000000 */
[----:B------:R-:W-:Y:S01]  /*2690*/  MUFU.EX2 R141, R141 ;  /* 0x0000008d008d7308 */ /* 0x000fe20000000800 */
[----:B------:R-:W-:Y:S01]  /*26a0*/  FMNMX.FTZ R13, R41, R14, !PT ;  /* 0x0000000e290d7209 */ /* 0x000fe20007810000 */
[----:B------:R-:W-:Y:S01]  /*26b0*/  @UP0 ULDC UR14, c[0x0][0x450] ;  /* 0x00011400000e0ab9 */ /* 0x000fe20000000800 */
[----:B------:R-:W-:Y:S01]  /*26c0*/  ISETP.GT.AND P4, PT, R6, 0x30, PT ;  /* 0x000000300600780c */ /* 0x000fe20003f84270 */
[----:B------:R-:W-:Y:S01]  /*26d0*/  @UP0 USHF.R.U32.HI UR10, URZ, UR14, UR7 ;  /* 0x0000000e3f0a0299 */ /* 0x000fe20008011607 */
[----:B------:R-:W-:Y:S01]  /*26e0*/  FSEL R45, R45, -INF , P3 ;  /* 0xff8000002d2d7808 */ /* 0x000fe20001800000 */
[----:B------:R-:W-:Y:S01]  /*26f0*/  FFMA.FTZ R12, R87, UR23, -R12 ;  /* 0x00000017570c7c23 */ /* 0x000fe2000801080c */
[----:B------:R-:W-:Y:S01]  /*2700*/  FMNMX.FTZ R20, R44, R13, !PT ;  /* 0x0000000d2c147209 */ /* 0x000fe20007810000 */
[----:B------:R-:W0:Y:S01]  /*2710*/  MUFU.EX2 R14, R39 ;  /* 0x00000027000e7308 */ /* 0x000e220000000800 */
[----:B------:R-:W-:Y:S01]  /*2720*/  ISETP.GT.AND P3, PT, R6, 0x31, PT ;  /* 0x000000310600780c */ /* 0x000fe20003f64270 */
[----:B------:R-:W-:Y:S01]  /*2730*/  UIADD3 UR11, UR11, UR10, URZ ;  /* 0x0000000a0b0b7290 */ /* 0x000fe2000fffe03f */
[----:B------:R-:W-:-:S02]  /*2740*/  FSEL R48, R48, -INF , P4 ;  /* 0xff80000030307808 */ /* 0x000fc40002000000 */
[----:B------:R-:W-:Y:S02]  /*2750*/  CS2R R88, SRZ ;  /* 0x0000000000587805 */ /* 0x000fe4000001ff00 */
[----:B------:R-:W-:Y:S01]  /*2760*/  FMNMX.FTZ R11, R45, R20, !PT ;  /* 0x000000142d0b7209 */ /* 0x000fe20007810000 */
[----:B------:R-:W-:Y:S01]  /*2770*/  USHF.R.S32.HI UR6, URZ, 0x1f, UR11 ;  /* 0x0000001f3f067899 */ /* 0x000fe2000801140b */
[----:B------:R-:W-:Y:S01]  /*2780*/  ISETP.GT.AND P4, PT, R6, 0x38, PT ;  /* 0x000000380600780c */ /* 0x000fe20003f84270 */
[----:B------:R-:W-:Y:S01]  /*2790*/  MUFU.EX2 R143, R143 ;  /* 0x0000008f008f7308 */ /* 0x000fe20000000800 */
[----:B------:R-:W-:Y:S01]  /*27a0*/  FSEL R49, R49, -INF , P3 ;  /* 0xff80000031317808 */ /* 0x000fe20001800000 */
[----:B------:R-:W-:Y:S01]  /*27b0*/  ULEA.HI UR6, UR6, UR11, URZ, 0x7 ;  /* 0x0000000b06067291 */ /* 0x000fe2000f8f383f */
[----:B------:R-:W-:Y:S02]  /*27c0*/  FMNMX.FTZ R20, R48, R11, !PT ;  /* 0x0000000b30147209 */ /* 0x000fe40007810000 */
[----:B------:R-:W-:Y:S01]  /*27d0*/  ISETP.GT.AND P3, PT, R6, 0x39, PT ;  /* 0x000000390600780c */ /* 0x000fe20003f64270 */
[----:B------:R-:W-:Y:S01]  /*27e0*/  USHF.R.S32.HI UR6, URZ, 0x7, UR6 ;  /* 0x000000073f067899 */ /* 0x000fe20008011406 */
[----:B------:R-:W-:Y:S01]  /*27f0*/  FSEL R52, R52, -INF , P4 ;  /* 0xff80000034347808 */ /* 0x000fe20002000000 */
[----:B------:R-:W-:Y:S01]  /*2800*/  MUFU.EX2 R137, R137 ;  /* 0x0000008900897308 */ /* 0x000fe20000000800 */
[----:B------:R-:W-:Y:S01]  /*2810*/  FMNMX.FTZ R11, R49, R20, !PT ;  /* 0x00000014310b7209 */ /* 0x000fe20007810000 */
[----:B------:R-:W-:Y:S01]  /*2820*/  UISETP.LT.AND UP1, UPT, URZ, UR6, UPT ;  /* 0x000000063f00728c */ /* 0x000fe2000bf21270 */
[----:B------:R-:W-:-:S02]  /*2830*/  ISETP.GT.AND P4, PT, R6, 0x40, PT ;  /* 0x000000400600780c */ /* 0x000fc40003f84270 */
[----:B------:R-:W-:Y:S01]  /*2840*/  FSEL R53, R53, -INF , P3 ;  /* 0xff80000035357808 */ /* 0x000fe20001800000 */
[----:B------:R-:W-:Y:S01]  /*2850*/  USEL UR21, URZ, UR6, !UP1 ;  /* 0x000000063f157287 */ /* 0x000fe2000c800000 */
[----:B------:R-:W-:Y:S01]  /*2860*/  FMNMX.FTZ R26, R52, R11, !PT ;  /* 0x0000000b341a7209 */ /* 0x000fe20007810000 */
[----:B------:R-:W-:Y:S01]  /*2870*/  MUFU.EX2 R20, R43 ;  /* 0x0000002b00147308 */ /* 0x000fe20000000800 */
[----:B------:R-:W-:Y:S01]  /*2880*/  ISETP.GT.AND P3, PT, R6, 0x41, PT ;  /* 0x000000410600780c */ /* 0x000fe20003f64270 */
[----:B------:R-:W-:Y:S01]  /*2890*/  UISETP.GE.AND UP1, UPT, UR25, UR21, UPT ;  /* 0x000000151900728c */ /* 0x000fe2000bf26270 */
        /* <DEDUP_REMOVED lines=56> */
[----:B------:R-:W-:-:S03]  /*2c20*/  FMNMX.FTZ R6, R84, R3, !PT ;  /* 0x0000000354067209 */ /* 0x000fc60007810000 */
[----:B------:R-:W-:Y:S01]  /*2c30*/  MUFU.EX2 R38, R59 ;  /* 0x0000003b00267308 */ /* 0x000fe20000000800 */
[----:B------:R-:W-:-:S05]  /*2c40*/  FMNMX.FTZ R6, R85, R6, !PT ;  /* 0x0000000655067209 */ /* 0x000fca0007810000 */
[----:B------:R-:W1:Y:S02]  /*2c50*/  SHFL.BFLY PT, R3, R6, 0x2, 0x1f ;  /* 0x0c401f0006037f89 */ /* 0x000e6400000e0000 */
        /* <DEDUP_REMOVED lines=11> */
[----:B------:R-:W-:Y:S02]  /*2d10*/  FMUL.FTZ R21, R6, UR23 ;  /* 0x0000001706157c20 */ /* 0x000fe40008410000 */
[----:B------:R-:W-:Y:S03]  /*2d20*/  MUFU.EX2 R12, R12 ;  /* 0x0000000c000c7308 */ /* 0x000fe60000000800 */
[----:B------:R-:W-:Y:S02]  /*2d30*/  FSEL R21, R21, RZ, P3 ;  /* 0x000000ff15157208 */ /* 0x000fe40001800000 */
[----:B------:R-:W-:-:S03]  /*2d40*/  PLOP3.LUT P3, PT, PT, PT, UP1, 0x80, 0x0 ;  /* 0x000000000000781c */ /* 0x000fc60003f6f018 */
[--C-:B------:R-:W-:Y:S01]  /*2d50*/  FFMA.FTZ R148, R24, UR23, -R21.reuse ;  /* 0x0000001718947c23 */ /* 0x100fe20008010815 */
[----:B------:R-:W-:Y:S01]  /*2d60*/  FADD.FTZ R24, R149, R4 ;  /* 0x0000000495187221 */ /* 0x000fe20000010000 */
[--C-:B------:R-:W-:Y:S01]  /*2d70*/  FFMA.FTZ R3, R25, UR23, -R21.reuse ;  /* 0x0000001719037c23 */ /* 0x100fe20008010815 */
[--C-:B------:R-:W-:Y:S01]  /*2d80*/  FFMA.FTZ R150, R28, UR23, -R21.reuse ;  /* 0x000000171c967c23 */ /* 0x100fe20008010815 */
[--C-:B------:R-:W-:Y:S01]  /*2d90*/  FFMA.FTZ R5, R29, UR23, -R21.reuse ;  /* 0x000000171d057c23 */ /* 0x100fe20008010815 */
[----:B--2---:R-:W-:Y:S01]  /*2da0*/  FADD.FTZ R27, R151, R24 ;  /* 0x00000018971b7221 */ /* 0x004fe20000010000 */
[----:B------:R-:W-:Y:S01]  /*2db0*/  MUFU.EX2 R148, R148 ;  /* 0x0000009400947308 */ /* 0x000fe20000000800 */
[--C-:B------:R-:W-:Y:S01]  /*2dc0*/  FFMA.FTZ R144, R32, UR23, -R21.reuse ;  /* 0x0000001720907c23 */ /* 0x100fe20008010815 */
[----:B------:R-:W-:Y:S01]  /*2dd0*/  FFMA.FTZ R7, R33, UR23, -R21 ;  /* 0x0000001721077c23 */ /* 0x000fe20008010815 */
[----:B---3--:R-:W-:Y:S01]  /*2de0*/  FADD.FTZ R24, R8, R27 ;  /* 0x0000001b08187221 */ /* 0x008fe20000010000 */
[--C-:B------:R-:W-:Y:S01]  /*2df0*/  FFMA.FTZ R146, R36, UR23, -R21.reuse ;  /* 0x0000001724927c23 */ /* 0x100fe20008010815 */
[--C-:B------:R-:W-:Y:S01]  /*2e00*/  FFMA.FTZ R9, R37, UR23, -R21.reuse ;  /* 0x0000001725097c23 */ /* 0x100fe20008010815 */
[--C-:B------:R-:W-:Y:S01]  /*2e10*/  FFMA.FTZ R140, R40, UR23, -R21.reuse ;  /* 0x00000017288c7c23 */ /* 0x100fe20008010815 */
[----:B----4-:R-:W-:Y:S01]  /*2e20*/  FADD.FTZ R27, R145, R24 ;  /* 0x00000018911b7221 */ /* 0x010fe20000010000 */
[----:B------:R-:W1:Y:S01]  /*2e30*/  MUFU.EX2 R3, R3 ;  /* 0x0000000300037308 */ /* 0x000e620000000800 */
[--C-:B------:R-:W-:Y:S01]  /*2e40*/  FFMA.FTZ R11, R41, UR23, -R21.reuse ;  /* 0x00000017290b7c23 */ /* 0x100fe20008010815 */
[----:B------:R-:W-:Y:S01]  /*2e50*/  FFMA.FTZ R142, R44, UR23, -R21 ;  /* 0x000000172c8e7c23 */ /* 0x000fe20008010815 */
[----:B-----5:R-:W-:Y:S01]  /*2e60*/  FADD.FTZ R24, R10, R27 ;  /* 0x0000001b0a187221 */ /* 0x020fe20000010000 */
[--C-:B------:R-:W-:Y:S01]  /*2e70*/  FFMA.FTZ R13, R45, UR23, -R21.reuse ;  /* 0x000000172d0d7c23 */ /* 0x100fe20008010815 */
[--C-:B------:R-:W-:Y:S01]  /*2e80*/  FFMA.FTZ R136, R48, UR23, -R21.reuse ;  /* 0x0000001730887c23 */ /* 0x100fe20008010815 */
[--C-:B------:R-:W-:Y:S01]  /*2e90*/  FFMA.FTZ R15, R49, UR23, -R21.reuse ;  /* 0x00000017310f7c23 */ /* 0x100fe20008010815 */
[----:B0-----:R-:W-:Y:S01]  /*2ea0*/  FADD.FTZ R29, R147, R24 ;  /* 0x00000018931d7221 */ /* 0x001fe20000010000 */
[----:B------:R-:W0:Y:S01]  /*2eb0*/  MUFU.EX2 R150, R150 ;  /* 0x0000009600967308 */ /* 0x000e220000000800 */
        /* <DEDUP_REMOVED lines=8> */
[----:B-1----:R-:W-:Y:S01]  /*2f40*/  FADD.FTZ R31, R148, R3 ;  /* 0x00000003941f7221 */ /* 0x002fe20000010000 */
[----:B------:R-:W-:Y:S01]  /*2f50*/  FFMA.FTZ R128, R64, UR23, -R21 ;  /* 0x0000001740807c23 */ /* 0x000fe20008010815 */
[----:B------:R-:W-:Y:S01]  /*2f60*/  FADD.FTZ R28, R20, R29 ;  /* 0x0000001d141c7221 */ /* 0x000fe20000010000 */
[--C-:B------:R-:W-:Y:S01]  /*2f70*/  FFMA.FTZ R29, R61, UR23, -R21.reuse ;  /* 0x000000173d1d7c23 */ /* 0x100fe20008010815 */
[----:B------:R-:W-:Y:S01]  /*2f80*/  FFMA.FTZ R130, R68, UR23, -R21 ;  /* 0x0000001744827c23 */ /* 0x000fe20008010815 */
[----:B------:R-:W-:Y:S01]  /*2f90*/  F2FP.BF16.F32.PACK_AB R149, R4, R149 ;  /* 0x000000950495723e */ /* 0x000fe200000010ff */
[----:B------:R-:W-:Y:S01]  /*2fa0*/  FADD.FTZ R33, R143, R28 ;  /* 0x0000001c8f217221 */ /* 0x000fe20000010000 */
[----:B------:R-:W1:Y:S01]  /*2fb0*/  MUFU.EX2 R144, R144 ;  /* 0x0000009000907308 */ /* 0x000e620000000800 */
[----:B0-----:R-:W-:Y:S01]  /*2fc0*/  FADD.FTZ R24, R150, R31 ;  /* 0x0000001f96187221 */ /* 0x001fe20000010000 */
[----:B------:R-:W-:Y:S01]  /*2fd0*/  FFMA.FTZ R69, R69, UR23, -R21 ;  /* 0x0000001745457c23 */ /* 0x000fe20008010815 */
[----:B------:R-:W-:Y:S01]  /*2fe0*/  FADD.FTZ R28, R26, R33 ;  /* 0x000000211a1c7221 */ /* 0x000fe20000010000 */
[--C-:B------:R-:W-:Y:S01]  /*2ff0*/  FFMA.FTZ R72, R72, UR23, -R21.reuse ;  /* 0x0000001748487c23 */ /* 0x100fe20008010815 */
[--C-:B------:R-:W-:Y:S01]  /*3000*/  FFMA.FTZ R73, R73, UR23, -R21.reuse ;  /* 0x0000001749497c23 */ /* 0x100fe20008010815 */
[--C-:B------:R-:W-:Y:S01]  /*3010*/  FFMA.FTZ R76, R76, UR23, -R21.reuse ;  /* 0x000000174c4c7c23 */ /* 0x100fe20008010815 */
[--C-:B------:R-:W-:Y:S01]  /*3020*/  FFMA.FTZ R77, R77, UR23, -R21.reuse ;  /* 0x000000174d4d7c23 */ /* 0x100fe20008010815 */
[----:B------:R-:W0:Y:S01]  /*3030*/  MUFU.EX2 R7, R7 ;  /* 0x0000000700077308 */ /* 0x000e220000000800 */
[----:B--2---:R-:W-:Y:S01]  /*3040*/  FADD.FTZ R31, R5, R24 ;  /* 0x00000018051f7221 */ /* 0x004fe20000010000 */
[--C-:B------:R-:W-:Y:S01]  /*3050*/  FFMA.FTZ R80, R80, UR23, -R21.reuse ;  /* 0x0000001750507c23 */ /* 0x100fe20008010815 */
[--C-:B------:R-:W-:Y:S01]  /*3060*/  FFMA.FTZ R81, R81, UR23, -R21.reuse ;  /* 0x0000001751517c23 */ /* 0x100fe20008010815 */
[----:B------:R-:W-:Y:S01]  /*3070*/  FFMA.FTZ R84, R84, UR23, -R21 ;  /* 0x0000001754547c23 */ /* 0x000fe20008010815 */
[----:B------:R-:W-:-:S02]  /*3080*/  F2FP.BF16.F32.PACK_AB R148, R3, R148 ;  /* 0x000000940394723e */ /* 0x000fc400000010ff */
[----:B------:R-:W-:Y:S01]  /*3090*/  F2FP.BF16.F32.PACK_AB R151, R8, R151 ;  /* 0x000000970897723e */ /* 0x000fe200000010ff */
[----:B------:R-:W2:Y:S01]  /*30a0*/  MUFU.EX2 R146, R146 ;  /* 0x0000009200927308 */ /* 0x000ea20000000800 */
[----:B-1----:R-:W-:Y:S01]  /*30b0*/  FADD.FTZ R24, R144, R31 ;  /* 0x0000001f90187221 */ /* 0x002fe20000010000 */
[----:B------:R-:W-:Y:S01]  /*30c0*/  FADD.FTZ R31, R137, R28 ;  /* 0x0000001c891f7221 */ /* 0x000fe20000010000 */
[----:B------:R-:W-:Y:S02]  /*30d0*/  F2FP.BF16.F32.PACK_AB R145, R10, R145 ;  /* 0x000000910a91723e */ /* 0x000fe400000010ff */
[----:B------:R-:W-:Y:S01]  /*30e0*/  F2FP.BF16.F32.PACK_AB R147, R14, R147 ;  /* 0x000000930e93723e */ /* 0x000fe200000010ff */
[----:B------:R-:W-:Y:S01]  /*30f0*/  FADD.FTZ R28, R30, R31 ;  /* 0x0000001f1e1c7221 */ /* 0x000fe20000010000 */
[--C-:B------:R-:W-:Y:S01]  /*3100*/  FFMA.FTZ R31, R65, UR23, -R21.reuse ;  /* 0x00000017411f7c23 */ /* 0x100fe20008010815 */
[----:B------:R-:W1:Y:S01]  /*3110*/  MUFU.EX2 R9, R9 ;  /* 0x0000000900097308 */ /* 0x000e620000000800 */
[----:B0-----:R-:W-:Y:S01]  /*3120*/  FADD.FTZ R33, R7, R24 ;  /* 0x0000001807217221 */ /* 0x001fe20000010000 */
[----:B------:R-:W-:Y:S01]  /*3130*/  FADD.FTZ R35, R139, R28 ;  /* 0x0000001c8b237221 */ /* 0x000fe20000010000 */
[----:B------:R-:W-:Y:S01]  /*3140*/  FFMA.FTZ R21, R85, UR23, -R21 ;  /* 0x0000001755157c23 */ /* 0x000fe20008010815 */
[----:B------:R-:W-:-:S02]  /*3150*/  F2FP.BF16.F32.PACK_AB R141, R20, R141 ;  /* 0x0000008d148d723e */ /* 0x000fc400000010ff */
[----:B------:R-:W-:Y:S02]  /*3160*/  F2FP.BF16.F32.PACK_AB R143, R26, R143 ;  /* 0x0000008f1a8f723e */ /* 0x000fe400000010ff */
[----:B------:R-:W0:Y:S01]  /*3170*/  MUFU.EX2 R140, R140 ;  /* 0x0000008c008c7308 */ /* 0x000e220000000800 */
[----:B--2---:R-:W-:Y:S01]  /*3180*/  FADD.FTZ R24, R146, R33 ;  /* 0x0000002192187221 */ /* 0x004fe20000010000 */
[----:B------:R-:W-:Y:S02]  /*3190*/  F2FP.BF16.F32.PACK_AB R137, R30, R137 ;  /* 0x000000891e89723e */ /* 0x000fe400000010ff */
[C---:B------:R-:W-:Y:S02]  /*31a0*/  F2FP.BF16.F32.PACK_AB R139, R34.reuse, R139 ;  /* 0x0000008b228b723e */ /* 0x040fe400000010ff */
[----:B------:R-:W-:Y:S02]  /*31b0*/  F2FP.BF16.F32.PACK_AB R150, R5, R150 ;  /* 0x000000960596723e */ /* 0x000fe400000010ff */
[----:B------:R-:W2:Y:S01]  /*31c0*/  MUFU.EX2 R11, R11 ;  /* 0x0000000b000b7308 */ /* 0x000ea20000000800 */
[----:B-1----:R-:W-:Y:S01]  /*31d0*/  FADD.FTZ R33, R9, R24 ;  /* 0x0000001809217221 */ /* 0x002fe20000010000 */
[----:B------:R-:W-:Y:S01]  /*31e0*/  FADD.FTZ R24, R34, R35 ;  /* 0x0000002322187221 */ /* 0x000fe20000010000 */
[----:B------:R-:W-:-:S02]  /*31f0*/  F2FP.BF16.F32.PACK_AB R144, R7, R144 ;  /* 0x000000900790723e */ /* 0x000fc400000010ff */
[----:B------:R-:W-:Y:S01]  /*3200*/  F2FP.BF16.F32.PACK_AB R146, R9, R146 ;  /* 0x000000920992723e */ /* 0x000fe200000010ff */
[----:B------:R-:W-:Y:S01]  /*3210*/  FADD.FTZ R35, R133, R24 ;  /* 0x0000001885237221 */ /* 0x000fe20000010000 */
[----:B------:R-:W-:Y:S01]  /*3220*/  F2FP.BF16.F32.PACK_AB R133, R38, R133 ;  /* 0x000000852685723e */ /* 0x000fe200000010ff */
[----:B------:R-:W1:Y:S01]  /*3230*/  MUFU.EX2 R142, R142 ;  /* 0x0000008e008e7308 */ /* 0x000e620000000800 */
[----:B0-----:R-:W-:Y:S01]  /*3240*/  FADD.FTZ R2, R140, R33 ;  /* 0x000000218c027221 */ /* 0x001fe20000010000 */
[----:B------:R-:W-:-:S04]  /*3250*/  FADD.FTZ R24, R38, R35 ;  /* 0x0000002326187221 */ /* 0x000fc80000010000 */
[----:B------:R-:W-:Y:S01]  /*3260*/  FADD.FTZ R35, R135, R24 ;  /* 0x0000001887237221 */ /* 0x000fe20000010000 */
[C---:B------:R-:W-:Y:S01]  /*3270*/  F2FP.BF16.F32.PACK_AB R135, R42.reuse, R135 ;  /* 0x000000872a87723e */ /* 0x040fe200000010ff */
[----:B------:R-:W0:Y:S01]  /*3280*/  MUFU.EX2 R13, R13 ;  /* 0x0000000d000d7308 */ /* 0x000e220000000800 */
[C---:B--2---:R-:W-:Y:S01]  /*3290*/  FADD.FTZ R33, R11.reuse, R2 ;  /* 0x000000020b217221 */ /* 0x044fe20000010000 */
[----:B------:R-:W-:Y:S01]  /*32a0*/  FADD.FTZ R24, R42, R35 ;  /* 0x000000232a187221 */ /* 0x000fe20000010000 */
[----:B------:R-:W-:-:S03]  /*32b0*/  F2FP.BF16.F32.PACK_AB R140, R11, R140 ;  /* 0x0000008c0b8c723e */ /* 0x000fc600000010ff */
[----:B------:R-:W-:Y:S01]  /*32c0*/  FADD.FTZ R35, R129, R24 ;  /* 0x0000001881237221 */ /* 0x000fe20000010000 */
[----:B------:R-:W-:Y:S01]  /*32d0*/  F2FP.BF16.F32.PACK_AB R129, R46, R129 ;  /* 0x000000812e81723e */ /* 0x000fe200000010ff */
[----:B------:R-:W2:Y:S01]  /*32e0*/  MUFU.EX2 R136, R136 ;  /* 0x0000008800887308 */ /* 0x000ea20000000800 */
[----:B-1----:R-:W-:Y:S01]  /*32f0*/  FADD.FTZ R2, R142, R33 ;  /* 0x000000218e027221 */ /* 0x002fe20000010000 */
[----:B------:R-:W-:-:S04]  /*3300*/  FADD.FTZ R24, R46, R35 ;  /* 0x000000232e187221 */ /* 0x000fc80000010000 */
[----:B------:R-:W-:Y:S01]  /*3310*/  FADD.FTZ R35, R131, R24 ;  /* 0x0000001883237221 */ /* 0x000fe20000010000 */
[C---:B------:R-:W-:Y:S01]  /*3320*/  F2FP.BF16.F32.PACK_AB R131, R50.reuse, R131 ;  /* 0x000000833283723e */ /* 0x040fe200000010ff */
[----:B------:R-:W1:Y:S01]  /*3330*/  MUFU.EX2 R15, R15 ;  /* 0x0000000f000f7308 */ /* 0x000e620000000800 */
[C---:B0-----:R-:W-:Y:S01]  /*3340*/  FADD.FTZ R33, R13.reuse, R2 ;  /* 0x000000020d217221 */ /* 0x041fe20000010000 */
[----:B------:R-:W-:Y:S01]  /*3350*/  FADD.FTZ R4, R50, R35 ;  /* 0x0000002332047221 */ /* 0x000fe20000010000 */
[----:B------:R-:W-:-:S03]  /*3360*/  F2FP.BF16.F32.PACK_AB R142, R13, R142 ;  /* 0x0000008e0d8e723e */ /* 0x000fc600000010ff */
[----:B------:R-:W-:Y:S01]  /*3370*/  FADD.FTZ R35, R125, R4 ;  /* 0x000000047d237221 */ /* 0x000fe20000010000 */
[----:B------:R-:W-:Y:S01]  /*3380*/  F2FP.BF16.F32.PACK_AB R125, R54, R125 ;  /* 0x0000007d367d723e */ /* 0x000fe200000010ff */
[----:B------:R-:W0:Y:S01]  /*3390*/  MUFU.EX2 R138, R138 ;  /* 0x0000008a008a7308 */ /* 0x000e220000000800 */
[----:B--2---:R-:W-:Y:S01]  /*33a0*/  FADD.FTZ R2, R136, R33 ;  /* 0x0000002188027221 */ /* 0x004fe20000010000 */
[----:B------:R-:W-:-:S04]  /*33b0*/  FADD.FTZ R4, R54, R35 ;  /* 0x0000002336047221 */ /* 0x000fc80000010000 */
[----:B------:R-:W-:Y:S01]  /*33c0*/  FADD.FTZ R35, R127, R4 ;  /* 0x000000047f237221 */ /* 0x000fe20000010000 */
[C---:B------:R-:W-:Y:S01]  /*33d0*/  F2FP.BF16.F32.PACK_AB R127, R58.reuse, R127 ;  /* 0x0000007f3a7f723e */ /* 0x040fe200000010ff */
        /* <DEDUP_REMOVED lines=8> */
[----:B------:R-:W-:-:S04]  /*3460*/  FADD.FTZ R4, R62, R35 ;  /* 0x000000233e047221 */ /* 0x000fc80000010000 */
[----:B------:R-:W-:Y:S01]  /*3470*/  FADD.FTZ R35, R123, R4 ;  /* 0x000000047b237221 */ /* 0x000fe20000010000 */
[----:B------:R-:W-:Y:S01]  /*3480*/  F2FP.BF16.F32.PACK_AB R123, R12, R123 ;  /* 0x0000007b0c7b723e */ /* 0x000fe200000010ff */
        /* <DEDUP_REMOVED lines=22> */
[----:B------:R-:W-:Y:S01]  /*35f0*/  FADD.FTZ R2, R12, R35 ;  /* 0x000000230c027221 */ /* 0x000fe20000010000 */
[----:B------:R-:W-:-:S05]  /*3600*/  F2FP.BF16.F32.PACK_AB R130, R69, R130 ;  /* 0x000000824582723e */ /* 0x000fca00000010ff */
        /* <DEDUP_REMOVED lines=18> */
[----:B------:R-:W-:Y:S06]  /*3730*/  @!P3 BRA `(.L_x_14468) ;  /* 0x00000024008cb947 */ /* 0x000fec0003800000 */
[----:B------:R-:W-:Y:S01]  /*3740*/  IMAD.MOV.U32 R5, RZ, RZ, R0 ;  /* 0x000000ffff057224 */ /* 0x000fe200078e0000 */
[----:B------:R-:W-:Y:S01]  /*3750*/  UMOV UR26, UR37 ;  /* 0x00000025001a7c82 */ /* 0x000fe20008000000 */
[----:B------:R-:W-:Y:S01]  /*3760*/  IMAD.MOV.U32 R4, RZ, RZ, R6 ;  /* 0x000000ffff047224 */ /* 0x000fe200078e0006 */
[----:B------:R-:W-:Y:S01]  /*3770*/  UMOV UR22, UR39 ;  /* 0x0000002700167c82 */ /* 0x000fe20008000000 */
[----:B------:R-:W-:Y:S01]  /*3780*/  IMAD.MOV.U32 R119, RZ, RZ, RZ ;  /* 0x000000ffff777224 */ /* 0x000fe200078e00ff */
[----:B------:R-:W-:Y:S01]  /*3790*/  ULDC UR24, c[0x0][0x288] ;  /* 0x0000a20000187ab9 */ /* 0x000fe20000000800 */
[----:B------:R-:W-:-:S05]  /*37a0*/  ULDC UR23, c[0x0][0x988] ;  /* 0x0002620000177ab9 */ /* 0x000fca0000000800 */
.L_x_14477:
        /* <DEDUP_REMOVED lines=9> */
.L_x_14470:
[----:B------:R-:W-:Y:S01]  /*3840*/  ULEA UR6, UR39, UR45, 0x3 ;  /* 0x0000002d27067291 */ /* 0x000fe2000f8e183f */
[----:B------:R-:W-:-:S05]  /*3850*/  IMAD.U32 R0, RZ, RZ, UR37 ;  /* 0x00000025ff007e24 */ /* 0x000fca000f8e00ff */
[----:B------:R-:W-:-:S04]  /*3860*/  SHF.L.U32 R0, R0, 0x1f, RZ ;  /* 0x0000001f00007819 */ /* 0x000fc800000006ff */
[----:B------:R0:W1:Y:S01]  /*3870*/  SYNCS.PHASECHK.TRANS64.TRYWAIT P3, [UR6+0x16830], R0 ;  /* 0x01683000ff0075a7 */ /* 0x0000620008060146 */
[----:B------:R-:W-:Y:S05]  /*3880*/  @!P0 BRA `(.L_x_14471) ;  /* 0x0000000000048947 */ /* 0x000fea0003800000 */
[----:B------:R-:W-:Y:S01]  /*3890*/  BPT.TRAP 0x1 ;  /* 0x000000040000795c */ /* 0x000fe20000300000 */
.L_x_14471:
[----:B-1----:R-:W-:Y:S05]  /*38a0*/  @P3 BRA `(.L_x_14469) ;  /* 0x0000000000083947 */ /* 0x002fea0003800000 */
[----:B------:R-:W1:Y:S02]  /*38b0*/  SYNCS.PHASECHK.TRANS64.TRYWAIT P3, [UR6+0x16830], R0 ;  /* 0x01683000ff0075a7 */ /* 0x000e640008060146 */
[----:B-1----:R-:W-:Y:S05]  /*38c0*/  @!P3 BRA `(.L_x_14472) ;  /* 0x0000009800f4b947 */ /* 0x002fea0003800000 */
.L_x_14469:
        /* <DEDUP_REMOVED lines=25> */
.L_x_14474:
[----:B------:R-:W-:Y:S01]  /*3a60*/  ULEA UR6, UR22, UR45, 0x3 ;  /* 0x0000002d16067291 */ /* 0x000fe2000f8e183f */
[----:B------:R-:W-:-:S05]  /*3a70*/  IMAD.U32 R0, RZ, RZ, UR26 ;  /* 0x0000001aff007e24 */ /* 0x000fca000f8e00ff */
[----:B------:R-:W-:-:S04]  /*3a80*/  SHF.L.U32 R0, R0, 0x1f, RZ ;  /* 0x0000001f00007819 */ /* 0x000fc800000006ff */
[----:B------:R0:W1:Y:S01]  /*3a90*/  SYNCS.PHASECHK.TRANS64.TRYWAIT P3, [UR6+0x16850], R0 ;  /* 0x01685000ff0075a7 */ /* 0x0000620008060146 */
[----:B------:R-:W-:Y:S05]  /*3aa0*/  @!P0 BRA `(.L_x_14475) ;  /* 0x0000000000048947 */ /* 0x000fea0003800000 */
[----:B------:R-:W-:Y:S01]  /*3ab0*/  BPT.TRAP 0x1 ;  /* 0x000000040000795c */ /* 0x000fe20000300000 */
.L_x_14475:
[----:B-1----:R-:W-:Y:S05]  /*3ac0*/  @P3 BRA `(.L_x_14473) ;  /* 0x0000000000083947 */ /* 0x002fea0003800000 */
[----:B------:R-:W1:Y:S02]  /*3ad0*/  SYNCS.PHASECHK.TRANS64.TRYWAIT P3, [UR6+0x16850], R0 ;  /* 0x01685000ff0075a7 */ /* 0x000e640008060146 */
[----:B-1----:R-:W-:Y:S05]  /*3ae0*/  @!P3 BRA `(.L_x_14476) ;  /* 0x000000980084b947 */ /* 0x002fea0003800000 */
.L_x_14473:
[----:B------:R-:W-:Y:S01]  /*3af0*/  UIADD3 UR6, UR45, 0x400, URZ ;  /* 0x000004002d067890 */ /* 0x000fe2000fffe03f */
[----:B------:R-:W-:Y:S01]  /*3b00*/  WARPGROUP.ARRIVE ;  /* 0x00000000000079c5 */ /* 0x000fe20000000000 */
[----:B------:R-:W-:Y:S01]  /*3b10*/  UMOV UR7, 0x40000040 ;  /* 0x4000004000077882 */ /* 0x000fe20000000000 */
[----:B-1----:R-:W-:Y:S01]  /*3b20*/  VIADD R7, R17, UR41 ;  /* 0x0000002911077c36 */ /* 0x002fe20008000000 */
[----:B------:R-:W-:Y:S01]  /*3b30*/  USHF.R.U32.HI UR6, URZ, 0x4, UR6 ;  /* 0x000000043f067899 */ /* 0x000fe20008011606 */
[----:B------:R-:W1:Y:S01]  /*3b40*/  LDC R11, c[0x0][0x2f0] ;  /* 0x0000bc00ff0b7b82 */ /* 0x000e620000000800 */
[----:B------:R-:W-:Y:S02]  /*3b50*/  UISETP.GT.AND UP1, UPT, UR25, UR21, UPT ;  /* 0x000000151900728c */ /* 0x000fe4000bf24270 */
[----:B------:R-:W-:Y:S01]  /*3b60*/  ULOP3.LUT UR6, UR6, 0x3fff, URZ, 0xc0, !UPT ;  /* 0x00003fff06067892 */ /* 0x000fe2000f8ec03f */
[----:B------:R-:W-:-:S03]  /*3b70*/  UMOV UR26, UR37 ;  /* 0x00000025001a7c82 */ /* 0x000fc60008000000 */
[----:B------:R-:W-:-:S07]  /*3b80*/  ULEA UR10, UR22, UR6, 0xa ;  /* 0x00000006160a7291 */ /* 0x000fce000f8e503f */
[----:B------:R-:W-:Y:S02]  /*3b90*/  UMOV UR6, UR10 ;  /* 0x0000000a00067c82 */ /* 0x000fe40008000000 */
[----:B------:R-:W-:Y:S01]  /*3ba0*/  HGMMA.64x64x16.F32.BF16 R88, R148, gdesc[UR4].tnspB, R88, gsb0 ;  /* 0x40e0000494587df0 */ /* 0x000fe20008001858 */
[----:B------:R-:W-:Y:S01]  /*3bb0*/  @UP0 ULDC UR6, c[0x0][0x44c] ;  /* 0x0001130000060ab9 */ /* 0x000fe20000000800 */
[----:B------:R-:W-:Y:S01]  /*3bc0*/  UMOV UR7, 0x40000040 ;  /* 0x4000004000077882 */ /* 0x000fe20000000000 */
[----:B0-----:R-:W-:Y:S01]  /*3bd0*/  @P2 IMAD.HI.U32 R0, R7, UR6, RZ ;  /* 0x0000000607002c27 */ /* 0x001fe2000f8e00ff */
[----:B------:R-:W-:-:S04]  /*3be0*/  @UP0 ULDC UR6, c[0x0][0x450] ;  /* 0x0001140000060ab9 */ /* 0x000fc80000000800 */
[----:B------:R-:W-:Y:S01]  /*3bf0*/  @P2 SHF.R.U32.HI R7, RZ, UR6, R0 ;  /* 0x00000006ff072c19 */ /* 0x000fe20008011600 */
[----:B------:R-:W-:Y:S02]  /*3c00*/  UMOV UR6, 0xffffff80 ;  /* 0xffffff8000067882 */ /* 0x000fe40000000000 */
[----:B------:R-:W-:Y:S02]  /*3c10*/  UIMAD UR6, UR25, UR6, 0x1 ;  /* 0x00000001190674a4 */ /* 0x000fe4000f8e0206 */
[----:B------:R-:W0:Y:S01]  /*3c20*/  SHFL.IDX PT, R9, R7, 0x1, 0x1c1f ;  /* 0x003c1f0007097f89 */ /* 0x000e2200000e0000 */
[----:B------:R-:W-:-:S03]  /*3c30*/  UIADD3 UR25, UR25, -0x1, URZ ;  /* 0xffffffff19197890 */ /* 0x000fc6000fffe03f */
[----:B------:R-:W-:Y:S01]  /*3c40*/  IMAD.U32 R13, RZ, RZ, UR6 ;  /* 0x00000006ff0d7e24 */ /* 0x000fe2000f8e00ff */
[----:B------:R-:W-:Y:S01]  /*3c50*/  UIADD3 UR6, UR10, 0x80, URZ ;  /* 0x000000800a067890 */ /* 0x000fe2000fffe03f */
[----:B------:R-:W2:Y:S02]  /*3c60*/  SHFL.IDX PT, R7, R7, RZ, 0x1c1f ;  /* 0x001c1fff07077589 */ /* 0x000ea400000e0000 */
[----:B------:R-:W-:-:S04]  /*3c70*/  IMAD R6, R16, -0x2, R13 ;  /* 0xfffffffe10067824 */ /* 0x000fc800078e020d */
[----:B-1----:R-:W-:-:S05]  /*3c80*/  IMAD R6, R11, UR48, R6 ;  /* 0x000000300b067c24 */ /* 0x002fca000f8e0206 */
        /* <DEDUP_REMOVED lines=20> */
[----:B------:R-:W-:Y:S02]  /*3dd0*/  WARPGROUP.DEPBAR.LE gsb0, 0x0 ;  /* 0x00008000000079c5 */ /* 0x000fe40000010000 */
[----:B------:R-:W-:Y:S01]  /*3de0*/  WARPGROUP.ARRIVE ;  /* 0x00000000000079c5 */ /* 0x000fe20000000000 */
[----:B------:R-:W-:Y:S02]  /*3df0*/  FSEL R38, R38, -INF , P3 ;  /* 0xff80000026267808 */ /* 0x000fe40001800000 */
[----:B------:R-:W-:Y:S02]  /*3e00*/  FMNMX.FTZ R9, R35, R8, !PT ;  /* 0x0000000823097209 */ /* 0x000fe40007810000 */
[----:B------:R-:W-:Y:S01]  /*3e10*/  ISETP.GT.AND P3, PT, R0, 0x20, PT ;  /* 0x000000200000780c */ /* 0x000fe20003f64270 */
[----:B------:R-:W-:Y:S01]  /*3e20*/  HGMMA.64x64x16.F32.BF16 R88, R144, gdesc[UR4].tnspB, R88, gsb0 ;  /* 0x40e0000490587df0 */ /* 0x000fe20008001858 */
        /* <DEDUP_REMOVED lines=41> */
[----:B------:R-:W-:Y:S01]  /*40c0*/  WARPGROUP.ARRIVE ;  /* 0x00000000000079c5 */ /* 0x000fe20000000000 */
[----:B------:R-:W-:Y:S02]  /*40d0*/  ISETP.GT.AND P4, PT, R0, 0x51, PT ;  /* 0x000000510000780c */ /* 0x000fe40003f84270 */
[----:B------:R-:W-:Y:S02]  /*40e0*/  FSEL R66, R66, -INF , P3 ;  /* 0xff80000042427808 */ /* 0x000fe40001800000 */
[----:B------:R-:W-:Y:S01]  /*40f0*/  FMNMX.FTZ R9, R63, R8, !PT ;  /* 0x000000083f097209 */ /* 0x000fe20007810000 */
[----:B------:R-:W-:Y:S01]  /*4100*/  HGMMA.64x64x16.F32.BF16 R88, R140, gdesc[UR4].tnspB, R88, gsb0 ;  /* 0x40e000048c587df0 */ /* 0x000fe20008001858 */
        /* <DEDUP_REMOVED lines=34> */
[----:B--2---:R-:W-:Y:S02]  /*4330*/  IADD3 R6, R7, -UR24, R6 ;  /* 0x8000001807067c10 */ /* 0x004fe4000fffe006 */
[----:B------:R-:W-:Y:S02]  /*4340*/  FMNMX.FTZ R8, R87, R0, !PT ;  /* 0x0000000057087209 */ /* 0x000fe40007810000 */
[C---:B------:R-:W-:Y:S02]  /*4350*/  ISETP.GT.AND P4, PT, R6.reuse, RZ, PT ;  /* 0x000000ff0600720c */ /* 0x040fe40003f84270 */
[----:B------:R-:W-:Y:S01]  /*4360*/  ISETP.GT.AND P5, PT, R6, 0x1, PT ;  /* 0x000000010600780c */ /* 0x000fe20003fa4270 */
[----:B------:R-:W0:Y:S01]  /*4370*/  SHFL.BFLY PT, R9, R8, 0x2, 0x1f ;  /* 0x0c401f0008097f89 */ /* 0x000e2200000e0000 */
[----:B------:R-:W-:Y:S02]  /*4380*/  FSEL R7, R24, -INF , P4 ;  /* 0xff80000018077808 */ /* 0x000fe40002000000 */
[----:B------:R-:W-:Y:S01]  /*4390*/  ISETP.GT.AND P4, PT, R6, 0x8, PT ;  /* 0x000000080600780c */ /* 0x000fe20003f84270 */
[----:B------:R-:W-:-:S02]  /*43a0*/  WARPGROUP.DEPBAR.LE gsb0, 0x0 ;  /* 0x00008000000079c5 */ /* 0x000fc40000010000 */
        /* <DEDUP_REMOVED lines=8> */
[----:B------:R-:W-:-:S02]  /*4430*/  ISETP.GT.AND P4, PT, R6, 0x10, PT ;  /* 0x000000100600780c */ /* 0x000fc40003f84270 */
[----:B------:R-:W-:Y:S02]  /*4440*/  FSEL R29, R29, -INF , P5 ;  /* 0xff8000001d1d7808 */ /* 0x000fe40002800000 */
[----:B------:R-:W-:Y:S02]  /*4450*/  ISETP.GT.AND P5, PT, R6, 0x11, PT ;  /* 0x000000110600780c */ /* 0x000fe40003fa4270 */
[----:B------:R-:W-:Y:S02]  /*4460*/  FSEL R32, R32, -INF , P4 ;  /* 0xff80000020207808 */ /* 0x000fe40002000000 */
[----:B0-----:R-:W-:Y:S02]  /*4470*/  FMNMX.FTZ R9, R8, R9, !PT ;  /* 0x0000000908097209 */ /* 0x001fe40007810000 */
[C---:B------:R-:W-:Y:S02]  /*4480*/  ISETP.GT.AND P4, PT, R6.reuse, 0x18, PT ;  /* 0x000000180600780c */ /* 0x040fe40003f84270 */
[----:B------:R-:W-:Y:S01]  /*4490*/  FSEL R33, R33, -INF , P5 ;  /* 0xff80000021217808 */ /* 0x000fe20002800000 */
[----:B------:R-:W0:Y:S01]  /*44a0*/  SHFL.BFLY PT, R0, R9, 0x1, 0x1f ;  /* 0x0c201f0009007f89 */ /* 0x000e2200000e0000 */
        /* <DEDUP_REMOVED lines=9> */
[----:B------:R-:W-:Y:S02]  /*4540*/  FSEL R44, R44, -INF , P4 ;  /* 0xff8000002c2c7808 */ /* 0x000fe40002000000 */
[----:B------:R-:W-:Y:S02]  /*4550*/  ISETP.GT.AND P4, PT, R6, 0x30, PT ;  /* 0x000000300600780c */ /* 0x000fe40003f84270 */
[----:B------:R-:W-:Y:S02]  /*4560*/  FSEL R45, R45, -INF , P5 ;  /* 0xff8000002d2d7808 */ /* 0x000fe40002800000 */
[----:B0-----:R-:W-:-:S02]  /*4570*/  FMNMX.FTZ R0, R9, R0, !PT ;  /* 0x0000000009007209 */ /* 0x001fc40007810000 */
[----:B------:R-:W-:Y:S02]  /*4580*/  FMNMX.FTZ R9, R25, R12, !PT ;  /* 0x0000000c19097209 */ /* 0x000fe40007810000 */
[----:B------:R-:W-:Y:S01]  /*4590*/  ISETP.GT.AND P5, PT, R6, 0x31, PT ;  /* 0x000000310600780c */ /* 0x000fe20003fa4270 */
[----:B------:R-:W-:Y:S01]  /*45a0*/  FMUL.FTZ R10, R0, UR23 ;  /* 0x00000017000a7c20 */ /* 0x000fe20008410000 */
        /* <DEDUP_REMOVED lines=11> */
[----:B------:R-:W-:Y:S02]  /*4660*/  FSETP.NEU.FTZ.AND P3, PT, R0, -INF , PT ;  /* 0xff8000000000780b */ /* 0x000fe40003f7d000 */
[----:B------:R-:W-:Y:S02]  /*4670*/  FMNMX.FTZ R20, R40, R9, !PT ;  /* 0x0000000928147209 */ /* 0x000fe40007810000 */
[----:B------:R-:W-:Y:S02]  /*4680*/  ISETP.GT.AND P4, PT, R6, 0x40, PT ;  /* 0x000000400600780c */ /* 0x000fe40003f84270 */
[----:B------:R-:W-:Y:S01]  /*4690*/  FMNMX.FTZ R9, R41, R20, !PT ;  /* 0x0000001429097209 */ /* 0x000fe20007810000 */
[----:B------:R-:W-:Y:S02]  /*46a0*/  WARPGROUP.DEPBAR.LE gsb0, 0x0 ;  /* 0x00008000000079c5 */ /* 0x000fe40000010000 */
[----:B------:R-:W-:Y:S01]  /*46b0*/  WARPGROUP.ARRIVE ;  /* 0x00000000000079c5 */ /* 0x000fe20000000000 */
[----:B------:R-:W-:-:S02]  /*46c0*/  FMNMX.FTZ R20, R44, R9, !PT ;  /* 0x000000092c147209 */ /* 0x000fc40007810000 */
[----:B------:R-:W-:Y:S02]  /*46d0*/  FSEL R53, R53, -INF , P5 ;  /* 0xff80000035357808 */ /* 0x000fe40002800000 */
[----:B------:R-:W-:Y:S01]  /*46e0*/  FMNMX.FTZ R9, R45, R20, !PT ;  /* 0x000000142d097209 */ /* 0x000fe20007810000 */
[----:B------:R-:W-:Y:S01]  /*46f0*/  HGMMA.64x64x16.F32.BF16 R88, R132, gdesc[UR4].tnspB, R88, gsb0 ;  /* 0x40e0000484587df0 */ /* 0x000fe20008001858 */
[----:B------:R-:W-:Y:S01]  /*4700*/  UIADD3 UR6, UR10, 0x280, URZ ;  /* 0x000002800a067890 */ /* 0x000fe2000fffe03f */
[----:B------:R-:W-:Y:S01]  /*4710*/  FSEL R8, R10, RZ, P3 ;  /* 0x000000ff0a087208 */ /* 0x000fe20001800000 */
[----:B------:R-:W-:Y:S01]  /*4720*/  UMOV UR7, 0x40000040 ;  /* 0x4000004000077882 */ /* 0x000fe20000000000 */
[----:B------:R-:W-:Y:S02]  /*4730*/  FMNMX.FTZ R24, R48, R9, !PT ;  /* 0x0000000930187209 */ /* 0x000fe40007810000 */
        /* <DEDUP_REMOVED lines=29> */
[--C-:B------:R-:W-:Y:S01]  /*4910*/  FFMA.FTZ R47, R47, UR23, -R8.reuse ;  /* 0x000000172f2f7c23 */ /* 0x100fe20008010808 */
[----:B------:R-:W-:Y:S01]  /*4920*/  FSEL R64, R64, -INF , P4 ;  /* 0xff80000040407808 */ /* 0x000fe20002000000 */
[--C-:B------:R-:W-:Y:S01]  /*4930*/  FFMA.FTZ R137, R50, UR23, -R8.reuse ;  /* 0x0000001732897c23 */ /* 0x100fe20008010808 */
[----:B------:R-:W-:Y:S01]  /*4940*/  FMNMX.FTZ R9, R61, R26, !PT ;  /* 0x0000001a3d097209 */ /* 0x000fe20007810000 */
[--C-:B------:R-:W-:Y:S01]  /*4950*/  FFMA.FTZ R51, R51, UR23, -R8.reuse ;  /* 0x0000001733337c23 */ /* 0x100fe20008010808 */
[----:B------:R-:W-:Y:S01]  /*4960*/  ISETP.GT.AND P4, PT, R6, 0x58, PT ;  /* 0x000000580600780c */ /* 0x000fe20003f84270 */
[----:B------:R0:W-:Y:S01]  /*4970*/  MUFU.EX2 R12, R31 ;  /* 0x0000001f000c7308 */ /* 0x0001e20000000800 */
        /* <DEDUP_REMOVED lines=21> */
[----:B------:R-:W-:Y:S01]  /*4ad0*/  FFMA.FTZ R27, R86, UR23, -R8 ;  /* 0x00000017561b7c23 */ /* 0x000fe20008010808 */
        /* <DEDUP_REMOVED lines=8> */
[----:B------:R-:W-:Y:S01]  /*4b60*/  ISETP.GT.AND P4, PT, R6, 0x70, PT ;  /* 0x000000700600780c */ /* 0x000fe20003f84270 */
[----:B------:R-:W-:Y:S02]  /*4b70*/  WARPGROUP.DEPBAR.LE gsb0, 0x0 ;  /* 0x00008000000079c5 */ /* 0x000fe40000010000 */
[----:B------:R-:W-:Y:S01]  /*4b80*/  WARPGROUP.ARRIVE ;  /* 0x00000000000079c5 */ /* 0x000fe20000000000 */
[----:B------:R-:W-:-:S05]  /*4b90*/  FSEL R77, R77, -INF , P5 ;  /* 0xff8000004d4d7808 */ /* 0x000fca0002800000 */
[----:B------:R-:W1:Y:S01]  /*4ba0*/  S2R R134, SR_TID.X ;  /* 0x0000000000867919 */ /* 0x000e620000002100 */
[----:B------:R-:W-:Y:S01]  /*4bb0*/  FMNMX.FTZ R34, R76, R9, !PT ;  /* 0x000000094c227209 */ /* 0x000fe20007810000 */
[----:B------:R2:W-:Y:S01]  /*4bc0*/  MUFU.EX2 R20, R39 ;  /* 0x0000002700147308 */ /* 0x0005e20000000800 */
[----:B------:R-:W-:Y:S01]  /*4bd0*/  ISETP.GT.AND P5, PT, R6, 0x71, PT ;  /* 0x000000710600780c */ /* 0x000fe20003fa4270 */
[----:B------:R-:W-:Y:S01]  /*4be0*/  HGMMA.64x64x16.F32.BF16 R88, R128, gdesc[UR4].tnspB, R88, gsb0 ;  /* 0x40e0000480587df0 */ /* 0x000fe20008001858 */
[----:B------:R-:W-:Y:S01]  /*4bf0*/  UIADD3 UR6, UR10, 0x300, URZ ;  /* 0x000003000a067890 */ /* 0x000fe2000fffe03f */
[----:B------:R-:W-:Y:S01]  /*4c00*/  FSEL R80, R80, -INF , P4 ;  /* 0xff80000050507808 */ /* 0x000fe20002000000 */
[----:B------:R-:W-:Y:S01]  /*4c10*/  UMOV UR7, 0x40000040 ;  /* 0x4000004000077882 */ /* 0x000fe20000000000 */
        /* <DEDUP_REMOVED lines=13> */
[----:B------:R-:W-:Y:S01]  /*4cf0*/  FFMA.FTZ R38, R59, UR23, -R8 ;  /* 0x000000173b267c23 */ /* 0x000fe20008010808 */
[----:B------:R-:W-:-:S02]  /*4d00*/  FSEL R85, R85, -INF , P5 ;  /* 0xff80000055557808 */ /* 0x000fc40002800000 */
[----:B------:R-:W-:Y:S01]  /*4d10*/  FMNMX.FTZ R6, R84, R9, !PT ;  /* 0x0000000954067209 */ /* 0x000fe20007810000 */
[----:B------:R-:W-:Y:S02]  /*4d20*/  FFMA.FTZ R9, R66, UR23, -R8 ;  /* 0x0000001742097c23 */ /* 0x000fe40008010808 */
[----:B------:R-:W-:Y:S01]  /*4d30*/  MUFU.EX2 R26, R47 ;  /* 0x0000002f001a7308 */ /* 0x000fe20000000800 */
[----:B------:R-:W-:-:S05]  /*4d40*/  FMNMX.FTZ R6, R85, R6, !PT ;  /* 0x0000000655067209 */ /* 0x000fca0007810000 */
[----:B------:R-:W3:Y:S02]  /*4d50*/  SHFL.BFLY PT, R13, R6, 0x2, 0x1f ;  /* 0x0c401f00060d7f89 */ /* 0x000ee400000e0000 */
[----:B------:R-:W-:Y:S08]  /*4d60*/  MUFU.EX2 R137, R137 ;  /* 0x0000008900897308 */ /* 0x000ff00000000800 */
[----:B------:R-:W-:Y:S08]  /*4d70*/  MUFU.EX2 R30, R51 ;  /* 0x00000033001e7308 */ /* 0x000ff00000000800 */
[----:B------:R-:W-:Y:S01]  /*4d80*/  MUFU.EX2 R139, R139 ;  /* 0x0000008b008b7308 */ /* 0x000fe20000000800 */
[----:B---3--:R-:W-:Y:S01]  /*4d90*/  FMNMX.FTZ R21, R6, R13, !PT ;  /* 0x0000000d06157209 */ /* 0x008fe20007810000 */
[----:B------:R-:W-:-:S06]  /*4da0*/  FFMA.FTZ R13, R74, UR23, -R8 ;  /* 0x000000174a0d7c23 */ /* 0x000fcc0008010808 */
[----:B------:R-:W-:Y:S01]  /*4db0*/  MUFU.EX2 R34, R55 ;  /* 0x0000003700227308 */ /* 0x000fe20000000800 */
[----:B------:R-:W3:Y:S07]  /*4dc0*/  SHFL.BFLY PT, R6, R21, 0x1, 0x1f ;  /* 0x0c201f0015067f89 */ /* 0x000eee00000e0000 */
[----:B------:R-:W-:Y:S08]  /*4dd0*/  MUFU.EX2 R133, R133 ;  /* 0x0000008500857308 */ /* 0x000ff00000000800 */
[----:B------:R-:W-:Y:S01]  /*4de0*/  MUFU.EX2 R38, R38 ;  /* 0x0000002600267308 */ /* 0x000fe20000000800 */
[----:B------:R-:W-:-:S02]  /*4df0*/  WARPGROUP.DEPBAR.LE gsb0, 0x0 ;  /* 0x00008000000079c5 */ /* 0x000fc40000010000 */
[----:B------:R-:W-:-:S05]  /*4e00*/  WARPGROUP.ARRIVE ;  /* 0x00000000000079c5 */ /* 0x000fca0000000000 */
[----:B------:R-:W-:Y:S01]  /*4e10*/  MUFU.EX2 R135, R135 ;  /* 0x0000008700877308 */ /* 0x000fe20000000800 */
[----:B---3--:R-:W-:Y:S01]  /*4e20*/  FMNMX.FTZ R6, R21, R6, !PT ;  /* 0x0000000615067209 */ /* 0x008fe20007810000 */
[--C-:B------:R-:W-:Y:S01]  /*4e30*/  FFMA.FTZ R21, R82, UR23, -R8.reuse ;  /* 0x0000001752157c23 */ /* 0x100fe20008010808 */
[----:B------:R-:W-:Y:S01]  /*4e40*/  FFMA.FTZ R8, R87, UR23, -R8 ;  /* 0x0000001757087c23 */ /* 0x000fe20008010808 */
[----:B------:R-:W-:Y:S01]  /*4e50*/  HGMMA.64x64x16.F32.BF16 R88, R124, gdesc[UR4].tnspB, R88, gsb0 ;  /* 0x40e000047c587df0 */ /* 0x000fe20008001858 */
[----:B------:R-:W-:Y:S01]  /*4e60*/  UIADD3 UR6, UR10, 0x380, URZ ;  /* 0x000003800a067890 */ /* 0x000fe2000fffe03f */
[C---:B------:R-:W-:Y:S01]  /*4e70*/  FMUL.FTZ R66, R6.reuse, UR23 ;  /* 0x0000001706427c20 */ /* 0x040fe20008410000 */
[----:B------:R-:W-:Y:S01]  /*4e80*/  UMOV UR7, 0x40000040 ;  /* 0x4000004000077882 */ /* 0x000fe20000000000 */
[----:B------:R-:W-:Y:S01]  /*4e90*/  FSETP.NEU.FTZ.AND P4, PT, R6, -INF , PT ;  /* 0xff8000000600780b */ /* 0x000fe20003f9d000 */
[----:B------:R-:W-:Y:S03]  /*4ea0*/  MUFU.EX2 R42, R42 ;  /* 0x0000002a002a7308 */ /* 0x000fe60000000800 */
[----:B------:R-:W-:-:S05]  /*4eb0*/  FSEL R66, R66, RZ, P4 ;  /* 0x000000ff42427208 */ /* 0x000fca0002000000 */
        /* <DEDUP_REMOVED lines=9> */
[----:B0-----:R-:W-:Y:S01]  /*4f50*/  FFMA.FTZ R31, R33, UR23, -R66 ;  /* 0x00000017211f7c23 */ /* 0x001fe20008010842 */
[----:B------:R-:W-:Y:S01]  /*4f60*/  FMUL.FTZ R32, R28, UR23 ;  /* 0x000000171c207c20 */ /* 0x000fe20008410000 */
[----:B-1----:R-:W-:Y:S01]  /*4f70*/  ISETP.GE.U32.AND P3, PT, R134, 0x180, PT ;  /* 0x000001808600780c */ /* 0x002fe20003f66070 */
[----:B------:R-:W-:Y:S01]  /*4f80*/  FADD.FTZ R5, -R5, R4 ;  /* 0x0000000405057221 */ /* 0x000fe20000010100 */
[--C-:B------:R-:W-:Y:S01]  /*4f90*/  FFMA.FTZ R33, R41, UR23, -R66.reuse ;  /* 0x0000001729217c23 */ /* 0x100fe20008010842 */
[--C-:B------:R-:W-:Y:S01]  /*4fa0*/  FFMA.FTZ R146, R36, UR23, -R66.reuse ;  /* 0x0000001724927c23 */ /* 0x100fe20008010842 */
[----:B------:R-:W-:Y:S01]  /*4fb0*/  FFMA.FTZ R25, R37, UR23, -R66 ;  /* 0x0000001725197c23 */ /* 0x000fe20008010842 */
[----:B------:R-:W-:Y:S01]  /*4fc0*/  FMUL.FTZ R28, R5, UR23 ;  /* 0x00000017051c7c20 */ /* 0x000fe20008410000 */
[----:B------:R-:W-:Y:S01]  /*4fd0*/  MUFU.EX2 R7, R7 ;  /* 0x0000000700077308 */ /* 0x000fe20000000800 */
[----:B------:R-:W-:-:S02]  /*4fe0*/  VIADD R5, R23, 0x9 ;  /* 0x0000000917057836 */ /* 0x000fc40000000000 */
[--C-:B------:R-:W-:Y:S01]  /*4ff0*/  FFMA.FTZ R140, R40, UR23, -R66.reuse ;  /* 0x00000017288c7c23 */ /* 0x100fe20008010842 */
[--C-:B------:R-:W-:Y:S01]  /*5000*/  FFMA.FTZ R142, R44, UR23, -R66.reuse ;  /* 0x000000172c8e7c23 */ /* 0x100fe20008010842 */
[--C-:B--2---:R-:W-:Y:S01]  /*5010*/  FFMA.FTZ R39, R45, UR23, -R66.reuse ;  /* 0x000000172d277c23 */ /* 0x104fe20008010842 */
        /* <DEDUP_REMOVED lines=10> */
[----:B------:R-:W-:Y:S01]  /*50c0*/  IMAD.U32 R36, RZ, RZ, UR39 ;  /* 0x00000027ff247e24 */ /* 0x000fe2000f8e00ff */
[----:B------:R1:W2:Y:S01]  /*50d0*/  MUFU.EX2 R4, R32 ;  /* 0x0000002000047308 */ /* 0x0002a20000000800 */
[--C-:B------:R-:W-:Y:S01]  /*50e0*/  FFMA.FTZ R77, R77, UR23, -R66.reuse ;  /* 0x000000174d4d7c23 */ /* 0x100fe20008010842 */
[--C-:B------:R-:W-:Y:S01]  /*50f0*/  FFMA.FTZ R80, R80, UR23, -R66.reuse ;  /* 0x0000001750507c23 */ /* 0x100fe20008010842 */
[--C-:B------:R-:W-:Y:S01]  /*5100*/  FFMA.FTZ R81, R81, UR23, -R66.reuse ;  /* 0x0000001751517c23 */ /* 0x100fe20008010842 */
[----:B------:R-:W-:Y:S01]  /*5110*/  @!P1 LEA R36, R36, UR45, 0x3 ;  /* 0x0000002d24249c11 */ /* 0x000fe2000f8e18ff */
[----:B------:R-:W-:-:S03]  /*5120*/  FFMA.FTZ R84, R84, UR23, -R66 ;  /* 0x0000001754547c23 */ /* 0x000fc60008010842 */
[----:B------:R-:W3:Y:S01]  /*5130*/  MUFU.EX2 R148, R148 ;  /* 0x0000009400947308 */ /* 0x000ee20000000800 */
[----:B0-----:R-:W-:Y:S01]  /*5140*/  FFMA.FTZ R41, R28, R3, R7 ;  /* 0x000000031c297223 */ /* 0x001fe20000010007 */
[----:B-1----:R-:W-:Y:S01]  /*5150*/  SEL R32, R5, 0x9, !P3 ;  /* 0x0000000905207807 */ /* 0x002fe20005800000 */
[----:B------:R-:W-:Y:S01]  /*5160*/  FFMA.FTZ R3, R61, UR23, -R66 ;  /* 0x000000173d037c23 */ /* 0x000fe20008010842 */
[----:B------:R-:W-:Y:S01]  /*5170*/  @!P1 VIADD R36, R36, 0x16840 ;  /* 0x0001684024249836 */ /* 0x000fe20000000000 */
[----:B------:R-:W-:-:S03]  /*5180*/  PLOP3.LUT P3, PT, PT, PT, UP1, 0x80, 0x0 ;  /* 0x000000000000781c */ /* 0x000fc60003f6f018 */
[----:B------:R-:W0:Y:S01]  /*5190*/  MUFU.EX2 R29, R29 ;  /* 0x0000001d001d7308 */ /* 0x000e220000000800 */
[----:B--2---:R-:W-:Y:S01]  /*51a0*/  FFMA.FTZ R43, R4, R2, R149 ;  /* 0x00000002042b7223 */ /* 0x004fe20000010095 */
[C---:B------:R-:W-:Y:S02]  /*51b0*/  F2FP.BF16.F32.PACK_AB R149, R10.reuse, R149 ;  /* 0x000000950a95723e */ /* 0x040fe400000010ff */
[----:B------:R-:W-:Y:S01]  /*51c0*/  @!P1 PRMT R36, RZ, 0x654, R36 ;  /* 0x00000654ff249816 */ /* 0x000fe20000000024 */
[----:B------:R-:W-:-:S03]  /*51d0*/  FADD.FTZ R2, R10, R43 ;  /* 0x0000002b0a027221 */ /* 0x000fc60000010000 */
[----:B------:R-:W1:Y:S01]  /*51e0*/  MUFU.EX2 R144, R144 ;  /* 0x0000009000907308 */ /* 0x000e620000000800 */
[C---:B---3--:R-:W-:Y:S01]  /*51f0*/  FADD.FTZ R41, R148.reuse, R41 ;  /* 0x0000002994297221 */ /* 0x048fe20000010000 */
[----:B------:R-:W-:Y:S01]  /*5200*/  F2FP.BF16.F32.PACK_AB R148, R148, R7 ;  /* 0x000000079494723e */ /* 0x000fe200000010ff */
[----:B------:R-:W-:Y:S02]  /*5210*/  WARPGROUP.DEPBAR.LE gsb0, 0x0 ;  /* 0x00008000000079c5 */ /* 0x000fe40000010000 */
[----:B------:R-:W-:-:S03]  /*5220*/  WARPGROUP.ARRIVE ;  /* 0x00000000000079c5 */ /* 0x000fc60000000000 */
[----:B------:R-:W2:Y:S01]  /*5230*/  MUFU.EX2 R31, R31 ;  /* 0x0000001f001f7308 */ /* 0x000ea20000000800 */
[--C-:B------:R-:W-:Y:S01]  /*5240*/  FFMA.FTZ R124, R72, UR23, -R66.reuse ;  /* 0x00000017487c7c23 */ /* 0x100fe20008010842 */
[----:B------:R-:W-:Y:S01]  /*5250*/  FFMA.FTZ R126, R76, UR23, -R66 ;  /* 0x000000174c7e7c23 */ /* 0x000fe20008010842 */
[----:B------:R-:W-:Y:S05]  /*5260*/  HGMMA.64x64x16.F32.BF16 R88, R120, gdesc[UR4].tnspB, R88, gsb0 ;  /* 0x40e0000478587df0 */ /* 0x000fea0008001858 */
        /* <DEDUP_REMOVED lines=11> */
[----:B------:R0:W-:Y:S06]  /*5320*/  BAR.ARV R32, 0x100 ;  /* 0x000400200000751d */ /* 0x0001ec0000002000 */
[----:B------:R-:W5:Y:S01]  /*5330*/  MUFU.EX2 R132, R132 ;  /* 0x0000008400847308 */ /* 0x000f620000000800 */
[----:B------:R2:W-:Y:S01]  /*5340*/  @!P1 SYNCS.ARRIVE.TRANS64.RED.A1T0 RZ, [R36+URZ], RZ ;  /* 0x000000ff24ff99a7 */ /* 0x0005e2000810043f */
[----:B0-----:R-:W-:Y:S01]  /*5350*/  FADD.FTZ R32, R150, R41 ;  /* 0x0000002996207221 */ /* 0x001fe20000010000 */
[----:B------:R-:W-:Y:S01]  /*5360*/  FADD.FTZ R41, R151, R2 ;  /* 0x0000000297297221 */ /* 0x000fe20000010000 */
[C---:B------:R-:W-:Y:S01]  /*5370*/  F2FP.BF16.F32.PACK_AB R150, R29.reuse, R150 ;  /* 0x000000961d96723e */ /* 0x040fe200000010ff */
[----:B------:R-:W-:Y:S01]  /*5380*/  FMUL.FTZ R90, R90, R4 ;  /* 0x000000045a5a7220 */ /* 0x000fe20000410000 */
[----:B------:R-:W-:Y:S01]  /*5390*/  FADD.FTZ R43, R29, R32 ;  /* 0x000000201d2b7221 */ /* 0x000fe20000010000 */
[----:B------:R-:W-:Y:S01]  /*53a0*/  FADD.FTZ R2, R12, R41 ;  /* 0x000000290c027221 */ /* 0x000fe20000010000 */
[----:B------:R-:W0:Y:S01]  /*53b0*/  MUFU.EX2 R5, R57 ;  /* 0x0000003900057308 */ /* 0x000e220000000800 */
[----:B------:R-:W-:Y:S01]  /*53c0*/  FFMA.FTZ R41, R65, UR23, -R66 ;  /* 0x0000001741297c23 */ /* 0x000fe20008010842 */
[----:B-1----:R-:W-:Y:S01]  /*53d0*/  FADD.FTZ R32, R144, R43 ;  /* 0x0000002b90207221 */ /* 0x002fe20000010000 */
[----:B------:R-:W-:Y:S01]  /*53e0*/  FADD.FTZ R43, R145, R2 ;  /* 0x00000002912b7221 */ /* 0x000fe20000010000 */
[----:B--2---:R-:W-:Y:S01]  /*53f0*/  IMAD.U32 R36, RZ, RZ, UR22 ;  /* 0x00000016ff247e24 */ /* 0x004fe2000f8e00ff */
[----:B------:R-:W-:Y:S01]  /*5400*/  UMOV UR22, UR39 ;  /* 0x0000002700167c82 */ /* 0x000fe20008000000 */
[----:B------:R-:W-:Y:S01]  /*5410*/  FADD.FTZ R45, R31, R32 ;  /* 0x000000201f2d7221 */ /* 0x000fe20000010000 */
[----:B------:R-:W-:Y:S01]  /*5420*/  FADD.FTZ R2, R14, R43 ;  /* 0x0000002b0e027221 */ /* 0x000fe20000010000 */
[----:B------:R-:W1:Y:S01]  /*5430*/  MUFU.EX2 R134, R134 ;  /* 0x0000008600867308 */ /* 0x000e620000000800 */
[----:B------:R-:W-:Y:S01]  /*5440*/  FFMA.FTZ R43, R69, UR23, -R66 ;  /* 0x00000017452b7c23 */ /* 0x000fe20008010842 */
[----:B---3--:R-:W-:Y:S01]  /*5450*/  FADD.FTZ R32, R146, R45 ;  /* 0x0000002d92207221 */ /* 0x008fe20000010000 */
[----:B------:R-:W-:Y:S01]  /*5460*/  FADD.FTZ R45, R147, R2 ;  /* 0x00000002932d7221 */ /* 0x000fe20000010000 */
[----:B----4-:R-:W-:Y:S01]  /*5470*/  F2FP.BF16.F32.PACK_AB R146, R25, R146 ;  /* 0x000000921992723e */ /* 0x010fe200000010ff */
[-C--:B------:R-:W-:Y:S01]  /*5480*/  FMUL.FTZ R91, R91, R4.reuse ;  /* 0x000000045b5b7220 */ /* 0x080fe20000410000 */
[----:B------:R-:W-:Y:S01]  /*5490*/  FADD.FTZ R47, R25, R32 ;  /* 0x00000020192f7221 */ /* 0x000fe20000010000 */
[----:B------:R-:W-:Y:S01]  /*54a0*/  FADD.FTZ R2, R20, R45 ;  /* 0x0000002d14027221 */ /* 0x000fe20000010000 */
[----:B------:R-:W2:Y:S01]  /*54b0*/  MUFU.EX2 R3, R3 ;  /* 0x0000000300037308 */ /* 0x000ea20000000800 */
[----:B------:R-:W-:Y:S01]  /*54c0*/  FFMA.FTZ R45, R73, UR23, -R66 ;  /* 0x00000017492d7c23 */ /* 0x000fe20008010842 */
[----:B-----5:R-:W-:Y:S01]  /*54d0*/  FADD.FTZ R32, R140, R47 ;  /* 0x0000002f8c207221 */ /* 0x020fe20000010000 */
[----:B------:R-:W-:Y:S01]  /*54e0*/  FADD.FTZ R47, R141, R2 ;  /* 0x000000028d2f7221 */ /* 0x000fe20000010000 */
[----:B------:R-:W-:Y:S01]  /*54f0*/  FFMA.FTZ R66, R85, UR23, -R66 ;  /* 0x0000001755427c23 */ /* 0x000fe20008010842 */
[----:B------:R-:W-:Y:S01]  /*5500*/  @!P1 LEA R36, R36, UR45, 0x3 ;  /* 0x0000002d24249c11 */ /* 0x000fe2000f8e18ff */
[----:B------:R-:W-:Y:S01]  /*5510*/  FADD.FTZ R49, R33, R32 ;  /* 0x0000002021317221 */ /* 0x000fe20000010000 */
[----:B------:R-:W-:Y:S01]  /*5520*/  FADD.FTZ R2, R24, R47 ;  /* 0x0000002f18027221 */ /* 0x000fe20000010000 */
[----:B------:R-:W3:Y:S01]  /*5530*/  MUFU.EX2 R128, R128 ;  /* 0x0000008000807308 */ /* 0x000ee20000000800 */
[----:B------:R-:W-:Y:S01]  /*5540*/  FMUL.FTZ R94, R94, R4 ;  /* 0x000000045e5e7220 */ /* 0x000fe20000410000 */
[----:B------:R-:W-:Y:S01]  /*5550*/  FADD.FTZ R32, R142, R49 ;  /* 0x000000318e207221 */ /* 0x000fe20000010000 */
[----:B------:R-:W-:Y:S01]  /*5560*/  FADD.FTZ R47, R143, R2 ;  /* 0x000000028f2f7221 */ /* 0x000fe20000010000 */
[----:B------:R-:W-:-:S02]  /*5570*/  @!P1 VIADD R36, R36, 0x16860 ;  /* 0x0001686024249836 */ /* 0x000fc40000000000 */
[-C--:B------:R-:W-:Y:S01]  /*5580*/  FMUL.FTZ R95, R95, R4.reuse ;  /* 0x000000045f5f7220 */ /* 0x080fe20000410000 */
[----:B------:R-:W-:Y:S01]  /*5590*/  FADD.FTZ R49, R39, R32 ;  /* 0x0000002027317221 */ /* 0x000fe20000010000 */
[----:B------:R-:W-:Y:S01]  /*55a0*/  FADD.FTZ R2, R26, R47 ;  /* 0x0000002f1a027221 */ /* 0x000fe20000010000 */
[----:B------:R-:W4:Y:S01]  /*55b0*/  MUFU.EX2 R9, R9 ;  /* 0x0000000900097308 */ /* 0x000f220000000800 */
[----:B------:R-:W-:Y:S01]  /*55c0*/  @!P1 PRMT R36, RZ, 0x654, R36 ;  /* 0x00000654ff249816 */ /* 0x000fe20000000024 */
[----:B------:R-:W-:Y:S01]  /*55d0*/  FADD.FTZ R32, R136, R49 ;  /* 0x0000003188207221 */ /* 0x000fe20000010000 */
[----:B------:R-:W-:Y:S01]  /*55e0*/  FADD.FTZ R47, R137, R2 ;  /* 0x00000002892f7221 */ /* 0x000fe20000010000 */
[-C--:B------:R-:W-:Y:S01]  /*55f0*/  FMUL.FTZ R98, R98, R4.reuse ;  /* 0x0000000462627220 */ /* 0x080fe20000410000 */
[----:B------:R0:W-:Y:S01]  /*5600*/  @!P1 SYNCS.ARRIVE.TRANS64.RED.A1T0 RZ, [R36+URZ], RZ ;  /* 0x000000ff24ff99a7 */ /* 0x0001e2000810043f */
        /* <DEDUP_REMOVED lines=14> */
[----:B0-----:R-:W-:Y:S01]  /*56f0*/  F2FP.BF16.F32.PACK_AB R132, R5, R132 ;  /* 0x000000840584723e */ /* 0x001fe200000010ff */
[-C--:B------:R-:W-:Y:S01]  /*5700*/  FMUL.FTZ R107, R107, R4.reuse ;  /* 0x000000046b6b7220 */ /* 0x080fe20000410000 */
[----:B------:R-:W-:Y:S01]  /*5710*/  FADD.FTZ R25, R5, R10 ;  /* 0x0000000a05197221 */ /* 0x000fe20000010000 */
[----:B------:R-:W-:Y:S01]  /*5720*/  FADD.FTZ R2, R38, R7 ;  /* 0x0000000726027221 */ /* 0x000fe20000010000 */
[----:B------:R-:W0:Y:S01]  /*5730*/  MUFU.EX2 R130, R130 ;  /* 0x0000008200827308 */ /* 0x000e220000000800 */
[----:B------:R-:W-:Y:S01]  /*5740*/  FMUL.FTZ R110, R110, R4 ;  /* 0x000000046e6e7220 */ /* 0x000fe20000410000 */
[----:B-1----:R-:W-:Y:S01]  /*5750*/  FADD.FTZ R10, R134, R25 ;  /* 0x00000019860a7221 */ /* 0x002fe20000010000 */
[----:B------:R-:W-:Y:S01]  /*5760*/  FADD.FTZ R7, R135, R2 ;  /* 0x0000000287077221 */ /* 0x000fe20000010000 */
[----:B--2---:R-:W-:Y:S01]  /*5770*/  F2FP.BF16.F32.PACK_AB R134, R3, R134 ;  /* 0x000000860386723e */ /* 0x004fe200000010ff */
[-C--:B------:R-:W-:Y:S01]  /*5780*/  FMUL.FTZ R111, R111, R4.reuse ;  /* 0x000000046f6f7220 */ /* 0x080fe20000410000 */
[----:B------:R-:W-:Y:S01]  /*5790*/  FADD.FTZ R25, R3, R10 ;  /* 0x0000000a03197221 */ /* 0x000fe20000010000 */
[----:B------:R-:W-:Y:S01]  /*57a0*/  FADD.FTZ R2, R42, R7 ;  /* 0x000000072a027221 */ /* 0x000fe20000010000 */
[----:B------:R-:W1:Y:S01]  /*57b0*/  MUFU.EX2 R11, R11 ;  /* 0x0000000b000b7308 */ /* 0x000e620000000800 */
[-C--:B------:R-:W-:Y:S01]  /*57c0*/  FMUL.FTZ R114, R114, R4.reuse ;  /* 0x0000000472727220 */ /* 0x080fe20000410000 */
[----:B---3--:R-:W-:Y:S01]  /*57d0*/  FADD.FTZ R10, R128, R25 ;  /* 0x00000019800a7221 */ /* 0x008fe20000010000 */
[----:B----4-:R-:W-:Y:S01]  /*57e0*/  FADD.FTZ R7, R9, R2 ;  /* 0x0000000209077221 */ /* 0x010fe20000010000 */
[-C--:B------:R-:W-:Y:S01]  /*57f0*/  FMUL.FTZ R115, R115, R4.reuse ;  /* 0x0000000473737220 */ /* 0x080fe20000410000 */
[-C--:B------:R-:W-:Y:S01]  /*5800*/  FMUL.FTZ R118, R118, R4.reuse ;  /* 0x0000000476767220 */ /* 0x080fe20000410000 */
[----:B-----5:R-:W-:Y:S01]  /*5810*/  FADD.FTZ R25, R41, R10 ;  /* 0x0000000a29197221 */ /* 0x020fe20000010000 */
[----:B------:R-:W-:Y:S01]  /*5820*/  FADD.FTZ R2, R46, R7 ;  /* 0x000000072e027221 */ /* 0x000fe20000010000 */
[----:B------:R-:W2:Y:S01]  /*5830*/  MUFU.EX2 R43, R43 ;  /* 0x0000002b002b7308 */ /* 0x000ea20000000800 */
[----:B------:R-:W-:Y:S01]  /*5840*/  FMUL.FTZ R119, R119, R4 ;  /* 0x0000000477777220 */ /* 0x000fe20000410000 */
[----:B0-----:R-:W-:Y:S01]  /*5850*/  FADD.FTZ R10, R130, R25 ;  /* 0x00000019820a7221 */ /* 0x001fe20000010000 */
[----:B------:R-:W-:Y:S01]  /*5860*/  F2FP.BF16.F32.PACK_AB R151, R12, R151 ;  /* 0x000000970c97723e */ /* 0x000fe200000010ff */
[----:B------:R-:W-:Y:S01]  /*5870*/  FMUL.FTZ R88, R88, R28 ;  /* 0x0000001c58587220 */ /* 0x000fe20000410000 */
[----:B------:R-:W-:Y:S01]  /*5880*/  F2FP.BF16.F32.PACK_AB R144, R31, R144 ;  /* 0x000000901f90723e */ /* 0x000fe200000010ff */
[-C--:B------:R-:W-:Y:S01]  /*5890*/  FMUL.FTZ R89, R89, R28.reuse ;  /* 0x0000001c59597220 */ /* 0x080fe20000410000 */
[----:B------:R-:W-:Y:S01]  /*58a0*/  F2FP.BF16.F32.PACK_AB R145, R14, R145 ;  /* 0x000000910e91723e */ /* 0x000fe200000010ff */
[----:B------:R-:W0:Y:S01]  /*58b0*/  MUFU.EX2 R50, R50 ;  /* 0x0000003200327308 */ /* 0x000e220000000800 */
[----:B-1----:R-:W-:Y:S01]  /*58c0*/  FADD.FTZ R7, R11, R2 ;  /* 0x000000020b077221 */ /* 0x002fe20000010000 */
[----:B------:R-:W-:Y:S01]  /*58d0*/  F2FP.BF16.F32.PACK_AB R147, R20, R147 ;  /* 0x000000931493723e */ /* 0x000fe200000010ff */
[----:B------:R-:W-:Y:S01]  /*58e0*/  FMUL.FTZ R92, R92, R28 ;  /* 0x0000001c5c5c7220 */ /* 0x000fe20000410000 */
[----:B------:R-:W-:Y:S01]  /*58f0*/  F2FP.BF16.F32.PACK_AB R140, R33, R140 ;  /* 0x0000008c218c723e */ /* 0x000fe200000010ff */
[-C--:B------:R-:W-:Y:S01]  /*5900*/  FMUL.FTZ R93, R93, R28.reuse ;  /* 0x0000001c5d5d7220 */ /* 0x080fe20000410000 */
[----:B------:R-:W-:Y:S01]  /*5910*/  F2FP.BF16.F32.PACK_AB R141, R24, R141 ;  /* 0x0000008d188d723e */ /* 0x000fe200000010ff */
[----:B------:R-:W-:Y:S01]  /*5920*/  FMUL.FTZ R96, R96, R28 ;  /* 0x0000001c60607220 */ /* 0x000fe20000410000 */
[----:B------:R-:W1:Y:S01]  /*5930*/  MUFU.EX2 R124, R124 ;  /* 0x0000007c007c7308 */ /* 0x000e620000000800 */
[----:B--2---:R-:W-:Y:S01]  /*5940*/  FADD.FTZ R5, R43, R10 ;  /* 0x0000000a2b057221 */ /* 0x004fe20000010000 */
[----:B------:R-:W-:Y:S01]  /*5950*/  F2FP.BF16.F32.PACK_AB R142, R39, R142 ;  /* 0x0000008e278e723e */ /* 0x000fe200000010ff */
[-C--:B------:R-:W-:Y:S01]  /*5960*/  FMUL.FTZ R97, R97, R28.reuse ;  /* 0x0000001c61617220 */ /* 0x080fe20000410000 */
[----:B------:R-:W-:Y:S01]  /*5970*/  F2FP.BF16.F32.PACK_AB R143, R26, R143 ;  /* 0x0000008f1a8f723e */ /* 0x000fe200000010ff */
[----:B------:R-:W-:Y:S01]  /*5980*/  FMUL.FTZ R100, R100, R28 ;  /* 0x0000001c64647220 */ /* 0x000fe20000410000 */
[----:B------:R-:W-:Y:S01]  /*5990*/  F2FP.BF16.F32.PACK_AB R136, R35, R136 ;  /* 0x000000882388723e */ /* 0x000fe200000010ff */
[-C--:B------:R-:W-:Y:S01]  /*59a0*/  FMUL.FTZ R101, R101, R28.reuse ;  /* 0x0000001c65657220 */ /* 0x080fe20000410000 */
[----:B------:R-:W2:Y:S01]  /*59b0*/  MUFU.EX2 R13, R13 ;  /* 0x0000000d000d7308 */ /* 0x000ea20000000800 */
[----:B0-----:R-:W-:Y:S01]  /*59c0*/  FADD.FTZ R2, R50, R7 ;  /* 0x0000000732027221 */ /* 0x001fe20000010000 */
[----:B------:R-:W-:Y:S01]  /*59d0*/  F2FP.BF16.F32.PACK_AB R137, R30, R137 ;  /* 0x000000891e89723e */ /* 0x000fe200000010ff */
[----:B------:R-:W-:Y:S01]  /*59e0*/  FMUL.FTZ R104, R104, R28 ;  /* 0x0000001c68687220 */ /* 0x000fe20000410000 */
[----:B------:R-:W-:Y:S01]  /*59f0*/  F2FP.BF16.F32.PACK_AB R138, R37, R138 ;  /* 0x0000008a258a723e */ /* 0x000fe200000010ff */
[-C--:B------:R-:W-:Y:S01]  /*5a00*/  FMUL.FTZ R105, R105, R28.reuse ;  /* 0x0000001c69697220 */ /* 0x080fe20000410000 */
[----:B------:R-:W-:Y:S01]  /*5a10*/  F2FP.BF16.F32.PACK_AB R139, R34, R139 ;  /* 0x0000008b228b723e */ /* 0x000fe200000010ff */
[-C--:B------:R-:W-:Y:S01]  /*5a20*/  FMUL.FTZ R108, R108, R28.reuse ;  /* 0x0000001c6c6c7220 */ /* 0x080fe20000410000 */
[----:B------:R-:W0:Y:S01]  /*5a30*/  MUFU.EX2 R45, R45 ;  /* 0x0000002d002d7308 */ /* 0x000e220000000800 */
[----:B-1----:R-:W-:Y:S01]  /*5a40*/  FADD.FTZ R10, R124, R5 ;  /* 0x000000057c0a7221 */ /* 0x002fe20000010000 */
[----:B------:R-:W-:Y:S01]  /*5a50*/  F2FP.BF16.F32.PACK_AB R133, R38, R133 ;  /* 0x000000852685723e */ /* 0x000fe200000010ff */
[-C--:B------:R-:W-:Y:S01]  /*5a60*/  FMUL.FTZ R109, R109, R28.reuse ;  /* 0x0000001c6d6d7220 */ /* 0x080fe20000410000 */
[----:B------:R-:W-:Y:S01]  /*5a70*/  F2FP.BF16.F32.PACK_AB R135, R42, R135 ;  /* 0x000000872a87723e */ /* 0x000fe200000010ff */
[----:B------:R-:W-:Y:S01]  /*5a80*/  FMUL.FTZ R112, R112, R28 ;  /* 0x0000001c70707220 */ /* 0x000fe20000410000 */
[----:B------:R-:W-:Y:S01]  /*5a90*/  F2FP.BF16.F32.PACK_AB R128, R41, R128 ;  /* 0x000000802980723e */ /* 0x000fe200000010ff */
[-C--:B------:R-:W-:Y:S01]  /*5aa0*/  FMUL.FTZ R113, R113, R28.reuse ;  /* 0x0000001c71717220 */ /* 0x080fe20000410000 */
[----:B------:R-:W1:Y:S01]  /*5ab0*/  MUFU.EX2 R54, R54 ;  /* 0x0000003600367308 */ /* 0x000e620000000800 */
[----:B--2---:R-:W-:Y:S01]  /*5ac0*/  FADD.FTZ R3, R13, R2 ;  /* 0x000000020d037221 */ /* 0x004fe20000010000 */
[----:B------:R-:W-:Y:S01]  /*5ad0*/  F2FP.BF16.F32.PACK_AB R129, R46, R9 ;  /* 0x000000092e81723e */ /* 0x000fe200000010ff */
[----:B------:R-:W-:Y:S01]  /*5ae0*/  FMUL.FTZ R116, R116, R28 ;  /* 0x0000001c74747220 */ /* 0x000fe20000410000 */
[----:B------:R-:W-:Y:S01]  /*5af0*/  F2FP.BF16.F32.PACK_AB R130, R43, R130 ;  /* 0x000000822b82723e */ /* 0x000fe200000010ff */
[----:B------:R-:W-:Y:S01]  /*5b00*/  FMUL.FTZ R117, R117, R28 ;  /* 0x0000001c75757220 */ /* 0x000fe20000410000 */
[----:B------:R-:W-:Y:S01]  /*5b10*/  F2FP.BF16.F32.PACK_AB R131, R50, R11 ;  /* 0x0000000b3283723e */ /* 0x000fe200000010ff */
[----:B------:R-:W-:Y:S01]  /*5b20*/  IMAD.MOV.U32 R4, RZ, RZ, R6 ;  /* 0x000000ffff047224 */ /* 0x000fe200078e0006 */
        /* <DEDUP_REMOVED lines=29> */
[----:B--2---:R-:W-:Y:S01]  /*5d00*/  FADD.FTZ R2, R27, R2 ;  /* 0x000000021b027221 */ /* 0x004fe20000010000 */
[C---:B0-----:R-:W-:Y:S01]  /*5d10*/  FADD.FTZ R3, R66.reuse, R5 ;  /* 0x0000000542037221 */ /* 0x041fe20000010000 */
[----:B------:R-:W-:Y:S01]  /*5d20*/  F2FP.BF16.F32.PACK_AB R122, R66, R84 ;  /* 0x00000054427a723e */ /* 0x000fe200000010ff */
[----:B------:R-:W-:Y:S02]  /*5d30*/  IMAD.MOV.U32 R5, RZ, RZ, R0 ;  /* 0x000000ffff057224 */ /* 0x000fe400078e0000 */
[C---:B-1----:R-:W-:Y:S01]  /*5d40*/  FADD.FTZ R2, R8.reuse, R2 ;  /* 0x0000000208027221 */ /* 0x042fe20000010000 */
[----:B------:R-:W-:Y:S01]  /*5d50*/  F2FP.BF16.F32.PACK_AB R123, R8, R27 ;  /* 0x0000001b087b723e */ /* 0x000fe200000010ff */
[----:B------:R-:W-:Y:S06]  /*5d60*/  @P3 BRA `(.L_x_14477) ;  /* 0xffffffd800903947 */ /* 0x000fec000383ffff */
.L_x_14468:
[----:B------:R-:W-:-:S13]  /*5d70*/  ISETP.LE.AND P2, PT, RZ, UR25, PT ;  /* 0x00000019ff007c0c */ /* 0x000fda000bf43270 */
[----:B------:R-:W-:Y:S05]  /*5d80*/  @!P2 BRA `(.L_x_14478) ;  /* 0x0000001c0030a947 */ /* 0x000fea0003800000 */
[----:B------:R-:W-:Y:S01]  /*5d90*/  IMAD.MOV.U32 R5, RZ, RZ, R0 ;  /* 0x000000ffff057224 */ /* 0x000fe200078e0000 */
[----:B------:R-:W-:Y:S01]  /*5da0*/  UMOV UR22, UR37 ;  /* 0x0000002500167c82 */ /* 0x000fe20008000000 */
[----:B------:R-:W-:Y:S01]  /*5db0*/  IMAD.MOV.U32 R7, RZ, RZ, R6 ;  /* 0x000000ffff077224 */ /* 0x000fe200078e0006 */
[----:B------:R-:W-:Y:S01]  /*5dc0*/  UMOV UR21, UR39 ;  /* 0x0000002700157c82 */ /* 0x000fe20008000000 */
[----:B------:R-:W-:-:S05]  /*5dd0*/  ULDC UR23, c[0x0][0x988] ;  /* 0x0002620000177ab9 */ /* 0x000fca0000000800 */
.L_x_14487:
        /* <DEDUP_REMOVED lines=9> */
.L_x_14480:
[----:B------:R-:W-:Y:S01]  /*5e70*/  ULEA UR6, UR39, UR45, 0x3 ;  /* 0x0000002d27067291 */ /* 0x000fe2000f8e183f */
[----:B------:R-:W-:-:S05]  /*5e80*/  IMAD.U32 R0, RZ, RZ, UR37 ;  /* 0x00000025ff007e24 */ /* 0x000fca000f8e00ff */
[----:B------:R-:W-:-:S04]  /*5e90*/  SHF.L.U32 R0, R0, 0x1f, RZ ;  /* 0x0000001f00007819 */ /* 0x000fc800000006ff */
[----:B------:R0:W1:Y:S01]  /*5ea0*/  SYNCS.PHASECHK.TRANS64.TRYWAIT P2, [UR6+0x16830], R0 ;  /* 0x01683000ff0075a7 */ /* 0x0000620008040146 */
[----:B------:R-:W-:Y:S05]  /*5eb0*/  @!P0 BRA `(.L_x_14481) ;  /* 0x0000000000048947 */ /* 0x000fea0003800000 */
[----:B------:R-:W-:Y:S01]  /*5ec0*/  BPT.TRAP 0x1 ;  /* 0x000000040000795c */ /* 0x000fe20000300000 */
.L_x_14481:
[----:B-1----:R-:W-:Y:S05]  /*5ed0*/  @P2 BRA `(.L_x_14479) ;  /* 0x0000000000082947 */ /* 0x002fea0003800000 */
[----:B------:R-:W1:Y:S02]  /*5ee0*/  SYNCS.PHASECHK.TRANS64.TRYWAIT P2, [UR6+0x16830], R0 ;  /* 0x01683000ff0075a7 */ /* 0x000e640008040146 */
[----:B-1----:R-:W-:Y:S05]  /*5ef0*/  @!P2 BRA `(.L_x_14482) ;  /* 0x000000740098a947 */ /* 0x002fea0003800000 */
.L_x_14479:
        /* <DEDUP_REMOVED lines=25> */
.L_x_14484:
[----:B------:R-:W-:Y:S01]  /*6090*/  ULEA UR6, UR21, UR45, 0x3 ;  /* 0x0000002d15067291 */ /* 0x000fe2000f8e183f */
[----:B------:R-:W-:-:S05]  /*60a0*/  IMAD.U32 R0, RZ, RZ, UR22 ;  /* 0x00000016ff007e24 */ /* 0x000fca000f8e00ff */
[----:B------:R-:W-:-:S04]  /*60b0*/  SHF.L.U32 R0, R0, 0x1f, RZ ;  /* 0x0000001f00007819 */ /* 0x000fc800000006ff */
[----:B------:R0:W1:Y:S01]  /*60c0*/  SYNCS.PHASECHK.TRANS64.TRYWAIT P2, [UR6+0x16850], R0 ;  /* 0x01685000ff0075a7 */ /* 0x0000620008040146 */
[----:B------:R-:W-:Y:S05]  /*60d0*/  @!P0 BRA `(.L_x_14485) ;  /* 0x0000000000048947 */ /* 0x000fea0003800000 */
[----:B------:R-:W-:Y:S01]  /*60e0*/  BPT.TRAP 0x1 ;  /* 0x000000040000795c */ /* 0x000fe20000300000 */
.L_x_14485:
[----:B-1----:R-:W-:Y:S05]  /*60f0*/  @P2 BRA `(.L_x_14483) ;  /* 0x0000000000082947 */ /* 0x002fea0003800000 */
[----:B------:R-:W1:Y:S02]  /*6100*/  SYNCS.PHASECHK.TRANS64.TRYWAIT P2, [UR6+0x16850], R0 ;  /* 0x01685000ff0075a7 */ /* 0x000e640008040146 */
[----:B-1----:R-:W-:Y:S05]  /*6110*/  @!P2 BRA `(.L_x_14486) ;  /* 0x000000740028a947 */ /* 0x002fea0003800000 */
.L_x_14483:
        /* <DEDUP_REMOVED lines=103> */
[----:B------:R-:W-:-:S02]  /*6790*/  FFMA.FTZ R85, R85, UR23, -R7 ;  /* 0x0000001755557c23 */ /* 0x000fc40008010807 */
[----:B------:R-:W-:Y:S02]  /*67a0*/  FMNMX.FTZ R0, R62, R25, !PT ;  /* 0x000000193e007209 */ /* 0x000fe40007810000 */
[----:B------:R1:W-:Y:S01]  /*67b0*/  MUFU.EX2 R25, R49 ;  /* 0x0000003100197308 */ /* 0x0003e20000000800 */
[----:B0-----:R-:W-:Y:S01]  /*67c0*/  FFMA.FTZ R41, R65, UR23, -R7 ;  /* 0x0000001741297c23 */ /* 0x001fe20008010807 */
[----:B------:R-:W-:-:S04]  /*67d0*/  FMNMX.FTZ R33, R63, R0, !PT ;  /* 0x000000003f217209 */ /* 0x000fc80007810000 */
[----:B------:R-:W-:Y:S02]  /*67e0*/  FMNMX.FTZ R0, R66, R33, !PT ;  /* 0x0000002142007209 */ /* 0x000fe40007810000 */
[----:B------:R-:W0:Y:S01]  /*67f0*/  MUFU.EX2 R4, R4 ;  /* 0x0000000400047308 */ /* 0x000e220000000800 */
[----:B-1----:R-:W-:Y:S01]  /*6800*/  FFMA.FTZ R49, R69, UR23, -R7 ;  /* 0x0000001745317c23 */ /* 0x002fe20008010807 */
[----:B------:R-:W-:-:S04]  /*6810*/  FMNMX.FTZ R33, R67, R0, !PT ;  /* 0x0000000043217209 */ /* 0x000fc80007810000 */
[----:B------:R-:W-:Y:S02]  /*6820*/  FMNMX.FTZ R0, R70, R33, !PT ;  /* 0x0000002146007209 */ /* 0x000fe40007810000 */
[----:B------:R-:W-:Y:S02]  /*6830*/  MUFU.EX2 R33, R53 ;  /* 0x0000003500217308 */ /* 0x000fe40000000800 */
[----:B------:R-:W-:-:S04]  /*6840*/  FMNMX.FTZ R37, R71, R0, !PT ;  /* 0x0000000047257209 */ /* 0x000fc80007810000 */
[----:B------:R-:W-:Y:S02]  /*6850*/  FMNMX.FTZ R0, R74, R37, !PT ;  /* 0x000000254a007209 */ /* 0x000fe40007810000 */
[----:B------:R-:W1:Y:S01]  /*6860*/  MUFU.EX2 R148, R148 ;  /* 0x0000009400947308 */ /* 0x000e620000000800 */
[----:B0-----:R-:W-:Y:S01]  /*6870*/  FFMA.FTZ R3, R4, R3, R9 ;  /* 0x0000000304037223 */ /* 0x001fe20000010009 */
[----:B------:R-:W-:-:S04]  /*6880*/  FMNMX.FTZ R37, R75, R0, !PT ;  /* 0x000000004b257209 */ /* 0x000fc80007810000 */
[----:B------:R-:W-:Y:S01]  /*6890*/  FMNMX.FTZ R0, R78, R37, !PT ;  /* 0x000000254e007209 */ /* 0x000fe20007810000 */
[----:B------:R-:W-:Y:S02]  /*68a0*/  WARPGROUP.DEPBAR.LE gsb0, 0x0 ;  /* 0x00008000000079c5 */ /* 0x000fe40000010000 */
[----:B------:R-:W-:Y:S01]  /*68b0*/  WARPGROUP.ARRIVE ;  /* 0x00000000000079c5 */ /* 0x000fe20000000000 */
[----:B------:R-:W-:Y:S01]  /*68c0*/  FMNMX.FTZ R37, R79, R0, !PT ;  /* 0x000000004f257209 */ /* 0x000fe20007810000 */
[--C-:B------:R-:W-:Y:S01]  /*68d0*/  FFMA.FTZ R142, R44, UR23, -R7.reuse ;  /* 0x000000172c8e7c23 */ /* 0x100fe20008010807 */
[----:B------:R-:W-:-:S03]  /*68e0*/  FFMA.FTZ R140, R40, UR23, -R7 ;  /* 0x00000017288c7c23 */ /* 0x000fc60008010807 */
[----:B------:R-:W0:Y:S01]  /*68f0*/  S2R R44, SR_TID.X ;  /* 0x00000000002c7919 */ /* 0x000e220000002100 */
[----:B------:R-:W-:Y:S01]  /*6900*/  FMNMX.FTZ R0, R82, R37, !PT ;  /* 0x0000002552007209 */ /* 0x000fe20007810000 */
[----:B------:R-:W-:Y:S01]  /*6910*/  HGMMA.64x64x16.F32.BF16 R88, R136, gdesc[UR4].tnspB, R88, gsb0 ;  /* 0x40e0000488587df0 */ /* 0x000fe20008001858 */
[----:B------:R-:W-:Y:S01]  /*6920*/  UIADD3 UR6, UR10, 0x200, URZ ;  /* 0x000002000a067890 */ /* 0x000fe2000fffe03f */
[----:B------:R-:W2:Y:S01]  /*6930*/  MUFU.EX2 R150, R150 ;  /* 0x0000009600967308 */ /* 0x000ea20000000800 */
[----:B------:R-:W-:Y:S01]  /*6940*/  UMOV UR7, 0x40000040 ;  /* 0x4000004000077882 */ /* 0x000fe20000000000 */
[----:B------:R-:W-:Y:S01]  /*6950*/  FMNMX.FTZ R37, R83, R0, !PT ;  /* 0x0000000053257209 */ /* 0x000fe20007810000 */
[C---:B-1----:R-:W-:Y:S01]  /*6960*/  FADD.FTZ R3, R148.reuse, R3 ;  /* 0x0000000394037221 */ /* 0x042fe20000010000 */
[----:B------:R-:W-:Y:S02]  /*6970*/  F2FP.BF16.F32.PACK_AB R148, R148, R9 ;  /* 0x000000099494723e */ /* 0x000fe400000010ff */
[----:B------:R-:W-:-:S02]  /*6980*/  FMNMX.FTZ R0, R86, R37, !PT ;  /* 0x0000002556007209 */ /* 0x000fc40007810000 */
[----:B------:R1:W-:Y:S02]  /*6990*/  MUFU.EX2 R37, R61 ;  /* 0x0000003d00257308 */ /* 0x0003e40000000800 */
[----:B------:R-:W-:-:S05]  /*69a0*/  FMNMX.FTZ R0, R87, R0, !PT ;  /* 0x0000000057007209 */ /* 0x000fca0007810000 */
[----:B------:R-:W3:Y:S01]  /*69b0*/  SHFL.BFLY PT, R53, R0, 0x2, 0x1f ;  /* 0x0c401f0000357f89 */ /* 0x000ee200000e0000 */
[----:B------:R-:W4:Y:S01]  /*69c0*/  MUFU.EX2 R13, R13 ;  /* 0x0000000d000d7308 */ /* 0x000f220000000800 */
[----:B-1----:R-:W-:-:S07]  /*69d0*/  FFMA.FTZ R61, R81, UR23, -R7 ;  /* 0x00000017513d7c23 */ /* 0x002fce0008010807 */
[----:B------:R-:W-:Y:S01]  /*69e0*/  MUFU.EX2 R144, R144 ;  /* 0x0000009000907308 */ /* 0x000fe20000000800 */
[----:B0-----:R-:W-:-:S07]  /*69f0*/  ISETP.GE.U32.AND P2, PT, R44, 0x180, PT ;  /* 0x000001802c00780c */ /* 0x001fce0003f46070 */
[----:B------:R-:W-:Y:S01]  /*6a00*/  MUFU.EX2 R146, R146 ;  /* 0x0000009200927308 */ /* 0x000fe20000000800 */
[----:B---3--:R-:W-:Y:S01]  /*6a10*/  FMNMX.FTZ R24, R0, R53, !PT ;  /* 0x0000003500187209 */ /* 0x008fe20007810000 */
[----:B------:R-:W-:-:S06]  /*6a20*/  FFMA.FTZ R53, R73, UR23, -R7 ;  /* 0x0000001749357c23 */ /* 0x000fcc0008010807 */
[----:B------:R-:W-:Y:S01]  /*6a30*/  MUFU.EX2 R140, R140 ;  /* 0x0000008c008c7308 */ /* 0x000fe20000000800 */
[----:B------:R-:W0:Y:S07]  /*6a40*/  SHFL.BFLY PT, R65, R24, 0x1, 0x1f ;  /* 0x0c201f0018417f89 */ /* 0x000e2e00000e0000 */
[----:B------:R-:W-:Y:S08]  /*6a50*/  MUFU.EX2 R142, R142 ;  /* 0x0000008e008e7308 */ /* 0x000ff00000000800 */
[----:B------:R-:W-:Y:S08]  /*6a60*/  MUFU.EX2 R29, R29 ;  /* 0x0000001d001d7308 */ /* 0x000ff00000000800 */
[----:B------:R-:W-:Y:S01]  /*6a70*/  MUFU.EX2 R45, R45 ;  /* 0x0000002d002d7308 */ /* 0x000fe20000000800 */
[----:B0-----:R-:W-:-:S05]  /*6a80*/  FMNMX.FTZ R0, R24, R65, !PT ;  /* 0x0000004118007209 */ /* 0x001fca0007810000 */
[----:B------:R-:W-:Y:S02]  /*6a90*/  FMUL.FTZ R28, R0, UR23 ;  /* 0x00000017001c7c20 */ /* 0x000fe40008410000 */
[----:B------:R-:W-:Y:S01]  /*6aa0*/  MUFU.EX2 R8, R8 ;  /* 0x0000000800087308 */ /* 0x000fe20000000800 */
[----:B------:R-:W-:Y:S02]  /*6ab0*/  WARPGROUP.DEPBAR.LE gsb0, 0x0 ;  /* 0x00008000000079c5 */ /* 0x000fe40000010000 */
[----:B------:R-:W-:Y:S01]  /*6ac0*/  WARPGROUP.ARRIVE ;  /* 0x00000000000079c5 */ /* 0x000fe20000000000 */
[--C-:B------:R-:W-:Y:S01]  /*6ad0*/  FFMA.FTZ R136, R48, UR23, -R7.reuse ;  /* 0x0000001730887c23 */ /* 0x100fe20008010807 */
[----:B------:R-:W-:Y:S01]  /*6ae0*/  FFMA.FTZ R138, R52, UR23, -R7 ;  /* 0x00000017348a7c23 */ /* 0x000fe20008010807 */
[--C-:B------:R-:W-:Y:S01]  /*6af0*/  FFMA.FTZ R151, R30, UR23, -R28.reuse ;  /* 0x000000171e977c23 */ /* 0x100fe2000801081c */
        /* <DEDUP_REMOVED lines=8> */
[----:B------:R-:W-:Y:S01]  /*6b80*/  VIADD R27, R23, 0x9 ;  /* 0x00000009171b7836 */ /* 0x000fe20000000000 */
[----:B------:R-:W-:Y:S01]  /*6b90*/  MUFU.EX2 R151, R151 ;  /* 0x0000009700977308 */ /* 0x000fe20000000800 */
[----:B------:R-:W-:Y:S01]  /*6ba0*/  FFMA.FTZ R145, R34, UR23, -R28 ;  /* 0x0000001722917c23 */ /* 0x000fe2000801081c */
[----:B------:R-:W-:-:S02]  /*6bb0*/  @!P1 VIADD R31, R31, 0x16840 ;  /* 0x000168401f1f9836 */ /* 0x000fc40000000000 */
[--C-:B------:R-:W-:Y:S01]  /*6bc0*/  FFMA.FTZ R32, R35, UR23, -R28.reuse ;  /* 0x0000001723207c23 */ /* 0x100fe2000801081c */
[----:B------:R-:W-:Y:S01]  /*6bd0*/  SEL R27, R27, 0x9, !P2 ;  /* 0x000000091b1b7807 */ /* 0x000fe20005000000 */
[--C-:B------:R-:W-:Y:S01]  /*6be0*/  FFMA.FTZ R147, R38, UR23, -R28.reuse ;  /* 0x0000001726937c23 */ /* 0x100fe2000801081c */
[--C-:B------:R-:W-:Y:S01]  /*6bf0*/  FFMA.FTZ R143, R46, UR23, -R28.reuse ;  /* 0x000000172e8f7c23 */ /* 0x100fe2000801081c */
[----:B------:R-:W-:Y:S01]  /*6c00*/  @!P1 PRMT R31, RZ, 0x654, R31 ;  /* 0x00000654ff1f9816 */ /* 0x000fe2000000001f */
[----:B------:R-:W-:Y:S01]  /*6c10*/  MUFU.EX2 R26, R26 ;  /* 0x0000001a001a7308 */ /* 0x000fe20000000800 */
[--C-:B------:R-:W-:Y:S01]  /*6c20*/  FFMA.FTZ R34, R39, UR23, -R28.reuse ;  /* 0x0000001727227c23 */ /* 0x100fe2000801081c */
[----:B--2---:R-:W-:Y:S01]  /*6c30*/  FADD.FTZ R48, R150, R3 ;  /* 0x0000000396307221 */ /* 0x004fe20000010000 */
        /* <DEDUP_REMOVED lines=16> */
[----:B------:R-:W-:-:S02]  /*6d40*/  ISETP.LT.AND P2, PT, RZ, UR25, PT ;  /* 0x00000019ff007c0c */ /* 0x000fc4000bf41270 */
[----:B----4-:R-:W-:-:S03]  /*6d50*/  F2FP.BF16.F32.PACK_AB R150, R13, R150 ;  /* 0x000000960d96723e */ /* 0x010fc600000010ff */
        /* <DEDUP_REMOVED lines=81> */
[----:B------:R-:W-:Y:S01]  /*7270*/  FFMA.FTZ R125, R74, UR23, -R28 ;  /* 0x000000174a7d7c23 */ /* 0x000fe2000801081c */
[----:B------:R-:W-:Y:S02]  /*7280*/  F2FP.BF16.F32.PACK_AB R129, R46, R129 ;  /* 0x000000812e81723e */ /* 0x000fe400000010ff */
[----:B------:R-:W1:Y:S02]  /*7290*/  MUFU.EX2 R49, R49 ;  /* 0x0000003100317308 */ /* 0x000e640000000800 */
[----:B------:R-:W-:Y:S01]  /*72a0*/  HGMMA.64x64x16.F32.BF16 R88, R120, gdesc[UR4].tnspB, R88, gsb0 ;  /* 0x40e0000478587df0 */ /* 0x000fe20008001858 */
[----:B------:R-:W-:-:S05]  /*72b0*/  UIADD3 UR6, UR25, -0x1, URZ ;  /* 0xffffffff19067890 */ /* 0x000fca000fffe03f */
[----:B------:R-:W-:Y:S01]  /*72c0*/  MUFU.EX2 R12, R12 ;  /* 0x0000000c000c7308 */ /* 0x000fe20000000800 */
[----:B0-----:R-:W-:Y:S01]  /*72d0*/  FADD.FTZ R3, R131, R30 ;  /* 0x0000001e83037221 */ /* 0x001fe20000010000 */
[----:B------:R-:W-:-:S06]  /*72e0*/  UMOV UR25, UR6 ;  /* 0x0000000600197c82 */ /* 0x000fcc0008000000 */
[----:B------:R-:W-:Y:S01]  /*72f0*/  MUFU.EX2 R125, R125 ;  /* 0x0000007d007d7308 */ /* 0x000fe20000000800 */
[----:B-1----:R-:W-:-:S07]  /*7300*/  F2FP.BF16.F32.PACK_AB R130, R49, R10 ;  /* 0x0000000a3182723e */ /* 0x002fce00000010ff */
[----:B------:R-:W0:Y:S08]  /*7310*/  MUFU.EX2 R53, R53 ;  /* 0x0000003500357308 */ /* 0x000e300000000800 */
[----:B------:R-:W-:Y:S08]  /*7320*/  MUFU.EX2 R14, R14 ;  /* 0x0000000e000e7308 */ /* 0x000ff00000000800 */
[----:B------:R-:W-:Y:S01]  /*7330*/  MUFU.EX2 R78, R78 ;  /* 0x0000004e004e7308 */ /* 0x000fe20000000800 */
[----:B0-----:R-:W-:-:S07]  /*7340*/  F2FP.BF16.F32.PACK_AB R124, R53, R12 ;  /* 0x0000000c357c723e */ /* 0x001fce00000010ff */
[----:B------:R-:W0:Y:S08]  /*7350*/  MUFU.EX2 R57, R57 ;  /* 0x0000003900397308 */ /* 0x000e300000000800 */
[----:B------:R-:W1:Y:S08]  /*7360*/  MUFU.EX2 R79, R79 ;  /* 0x0000004f004f7308 */ /* 0x000e700000000800 */
[----:B------:R-:W-:Y:S01]  /*7370*/  MUFU.EX2 R20, R20 ;  /* 0x0000001400147308 */ /* 0x000fe20000000800 */
[----:B0-----:R-:W-:-:S07]  /*7380*/  F2FP.BF16.F32.PACK_AB R126, R57, R14 ;  /* 0x0000000e397e723e */ /* 0x001fce00000010ff */
[----:B------:R-:W-:Y:S01]  /*7390*/  MUFU.EX2 R82, R82 ;  /* 0x0000005200527308 */ /* 0x000fe20000000800 */
[----:B-1----:R-:W-:Y:S01]  /*73a0*/  F2FP.BF16.F32.PACK_AB R127, R79, R78 ;  /* 0x0000004e4f7f723e */ /* 0x002fe200000010ff */
[----:B------:R-:W-:Y:S02]  /*73b0*/  WARPGROUP.DEPBAR.LE gsb0, 0x0 ;  /* 0x00008000000079c5 */ /* 0x000fe40000010000 */
[----:B------:R0:W-:Y:S06]  /*73c0*/  BAR.ARV R27, 0x100 ;  /* 0x0004001b0000751d */ /* 0x0001ec0000002000 */
[----:B------:R1:W-:Y:S01]  /*73d0*/  @!P1 SYNCS.ARRIVE.TRANS64.RED.A1T0 RZ, [R31+URZ], RZ ;  /* 0x000000ff1fff99a7 */ /* 0x0003e2000810043f */
[----:B------:R-:W2:Y:S01]  /*73e0*/  MUFU.EX2 R61, R61 ;  /* 0x0000003d003d7308 */ /* 0x000ea20000000800 */
[-C--:B------:R-:W-:Y:S01]  /*73f0*/  FMUL.FTZ R90, R90, R7.reuse ;  /* 0x000000075a5a7220 */ /* 0x080fe20000410000 */
[-C--:B------:R-:W-:Y:S01]  /*7400*/  FMUL.FTZ R91, R91, R7.reuse ;  /* 0x000000075b5b7220 */ /* 0x080fe20000410000 */
[-C--:B------:R-:W-:Y:S01]  /*7410*/  FMUL.FTZ R94, R94, R7.reuse ;  /* 0x000000075e5e7220 */ /* 0x080fe20000410000 */
[-C--:B------:R-:W-:Y:S01]  /*7420*/  FMUL.FTZ R95, R95, R7.reuse ;  /* 0x000000075f5f7220 */ /* 0x080fe20000410000 */
[-C--:B------:R-:W-:Y:S01]  /*7430*/  FMUL.FTZ R98, R98, R7.reuse ;  /* 0x0000000762627220 */ /* 0x080fe20000410000 */
[-C--:B------:R-:W-:Y:S01]  /*7440*/  FMUL.FTZ R99, R99, R7.reuse ;  /* 0x0000000763637220 */ /* 0x080fe20000410000 */
[----:B-1----:R-:W-:Y:S01]  /*7450*/  IMAD.U32 R31, RZ, RZ, UR21 ;  /* 0x00000015ff1f7e24 */ /* 0x002fe2000f8e00ff */
[----:B------:R-:W1:Y:S01]  /*7460*/  MUFU.EX2 R83, R83 ;  /* 0x0000005300537308 */ /* 0x000e620000000800 */
        /* <DEDUP_REMOVED lines=8> */
[----:B0-----:R-:W-:-:S02]  /*74f0*/  @!P1 VIADD R27, R31, 0x16860 ;  /* 0x000168601f1b9836 */ /* 0x001fc40000000000 */
[-C--:B------:R-:W-:Y:S01]  /*7500*/  FMUL.FTZ R111, R111, R7.reuse ;  /* 0x000000076f6f7220 */ /* 0x080fe20000410000 */
[-C--:B------:R-:W-:Y:S01]  /*7510*/  FMUL.FTZ R114, R114, R7.reuse ;  /* 0x0000000772727220 */ /* 0x080fe20000410000 */
[-C--:B------:R-:W-:Y:S01]  /*7520*/  FMUL.FTZ R115, R115, R7.reuse ;  /* 0x0000000773737220 */ /* 0x080fe20000410000 */
[-C--:B------:R-:W-:Y:S01]  /*7530*/  FMUL.FTZ R118, R118, R7.reuse ;  /* 0x0000000776767220 */ /* 0x080fe20000410000 */
[----:B------:R-:W-:Y:S01]  /*7540*/  @!P1 PRMT R31, RZ, 0x654, R27 ;  /* 0x00000654ff1f9816 */ /* 0x000fe2000000001b */
[----:B------:R-:W-:Y:S01]  /*7550*/  FADD.FTZ R27, R13, R48 ;  /* 0x000000300d1b7221 */ /* 0x000fe20000010000 */
[----:B------:R-:W-:Y:S01]  /*7560*/  MUFU.EX2 R86, R86 ;  /* 0x0000005600567308 */ /* 0x000fe20000000800 */
[----:B------:R-:W-:Y:S01]  /*7570*/  FMUL.FTZ R119, R119, R7 ;  /* 0x0000000777777220 */ /* 0x000fe20000410000 */
[----:B------:R0:W-:Y:S01]  /*7580*/  @!P1 SYNCS.ARRIVE.TRANS64.RED.A1T0 RZ, [R31+URZ], RZ ;  /* 0x000000ff1fff99a7 */ /* 0x0001e2000810043f */
[----:B------:R-:W-:Y:S01]  /*7590*/  FADD.FTZ R48, R144, R27 ;  /* 0x0000001b90307221 */ /* 0x000fe20000010000 */
[----:B------:R-:W-:Y:S01]  /*75a0*/  F2FP.BF16.F32.PACK_AB R144, R11, R144 ;  /* 0x000000900b90723e */ /* 0x000fe200000010ff */
[----:B------:R-:W-:Y:S01]  /*75b0*/  FMUL.FTZ R88, R88, R4 ;  /* 0x0000000458587220 */ /* 0x000fe20000410000 */
[----:B--2---:R-:W-:Y:S01]  /*75c0*/  F2FP.BF16.F32.PACK_AB R120, R61, R20 ;  /* 0x000000143d78723e */ /* 0x004fe200000010ff */
[----:B------:R-:W-:Y:S01]  /*75d0*/  FADD.FTZ R27, R11, R48 ;  /* 0x000000300b1b7221 */ /* 0x000fe20000010000 */
[--C-:B------:R-:W-:Y:S01]  /*75e0*/  FFMA.FTZ R48, R71, UR23, -R28.reuse ;  /* 0x0000001747307c23 */ /* 0x100fe2000801081c */
[----:B------:R-:W-:Y:S01]  /*75f0*/  FFMA.FTZ R28, R87, UR23, -R28 ;  /* 0x00000017571c7c23 */ /* 0x000fe2000801081c */
[----:B------:R-:W2:Y:S01]  /*7600*/  MUFU.EX2 R5, R85 ;  /* 0x0000005500057308 */ /* 0x000ea20000000800 */
[----:B------:R-:W-:Y:S01]  /*7610*/  FADD.FTZ R52, R146, R27 ;  /* 0x0000001b92347221 */ /* 0x000fe20000010000 */
[----:B------:R-:W-:Y:S01]  /*7620*/  F2FP.BF16.F32.PACK_AB R146, R15, R146 ;  /* 0x000000920f92723e */ /* 0x000fe200000010ff */
[----:B------:R-:W-:Y:S01]  /*7630*/  FMUL.FTZ R89, R89, R4 ;  /* 0x0000000459597220 */ /* 0x000fe20000410000 */
[----:B-1----:R-:W-:Y:S01]  /*7640*/  F2FP.BF16.F32.PACK_AB R121, R83, R82 ;  /* 0x000000525379723e */ /* 0x002fe200000010ff */
[----:B------:R-:W-:Y:S01]  /*7650*/  FADD.FTZ R27, R15, R52 ;  /* 0x000000340f1b7221 */ /* 0x000fe20000010000 */
[-C--:B------:R-:W-:Y:S01]  /*7660*/  FMUL.FTZ R92, R92, R4.reuse ;  /* 0x000000045c5c7220 */ /* 0x080fe20000410000 */
[----:B------:R-:W-:Y:S01]  /*7670*/  FMUL.FTZ R93, R93, R4 ;  /* 0x000000045d5d7220 */ /* 0x000fe20000410000 */
[----:B------:R-:W1:Y:S01]  /*7680*/  MUFU.EX2 R48, R48 ;  /* 0x0000003000307308 */ /* 0x000e620000000800 */
        /* <DEDUP_REMOVED lines=9> */
[----:B--2---:R-:W-:Y:S01]  /*7720*/  F2FP.BF16.F32.PACK_AB R122, R5, R24 ;  /* 0x00000018057a723e */ /* 0x004fe200000010ff */
[----:B------:R-:W-:Y:S01]  /*7730*/  FMUL.FTZ R104, R104, R4 ;  /* 0x0000000468687220 */ /* 0x000fe20000410000 */
[C---:B------:R-:W-:Y:S01]  /*7740*/  F2FP.BF16.F32.PACK_AB R142, R29.reuse, R142 ;  /* 0x0000008e1d8e723e */ /* 0x040fe200000010ff */
[----:B------:R-:W-:Y:S01]  /*7750*/  FADD.FTZ R27, R29, R52 ;  /* 0x000000341d1b7221 */ /* 0x000fe20000010000 */
[-C--:B------:R-:W-:Y:S01]  /*7760*/  FMUL.FTZ R105, R105, R4.reuse ;  /* 0x0000000469697220 */ /* 0x080fe20000410000 */
[-C--:B------:R-:W-:Y:S01]  /*7770*/  FMUL.FTZ R108, R108, R4.reuse ;  /* 0x000000046c6c7220 */ /* 0x080fe20000410000 */
[----:B------:R-:W-:Y:S01]  /*7780*/  FMUL.FTZ R109, R109, R4 ;  /* 0x000000046d6d7220 */ /* 0x000fe20000410000 */
[----:B------:R-:W-:Y:S01]  /*7790*/  FADD.FTZ R52, R136, R27 ;  /* 0x0000001b88347221 */ /* 0x000fe20000010000 */
[----:B-1----:R-:W-:Y:S01]  /*77a0*/  FADD.FTZ R30, R48, R3 ;  /* 0x00000003301e7221 */ /* 0x002fe20000010000 */
[C---:B------:R-:W-:Y:S01]  /*77b0*/  F2FP.BF16.F32.PACK_AB R136, R25.reuse, R136 ;  /* 0x000000881988723e */ /* 0x040fe200000010ff */
[-C--:B------:R-:W-:Y:S01]  /*77c0*/  FMUL.FTZ R112, R112, R4.reuse ;  /* 0x0000000470707220 */ /* 0x080fe20000410000 */
[----:B------:R-:W-:Y:S01]  /*77d0*/  FADD.FTZ R9, R25, R52 ;  /* 0x0000003419097221 */ /* 0x000fe20000010000 */
[----:B------:R-:W-:Y:S01]  /*77e0*/  FADD.FTZ R3, R125, R30 ;  /* 0x0000001e7d037221 */ /* 0x000fe20000010000 */
[----:B------:R-:W-:Y:S01]  /*77f0*/  F2FP.BF16.F32.PACK_AB R131, R48, R131 ;  /* 0x000000833083723e */ /* 0x000fe200000010ff */
[----:B------:R-:W-:Y:S01]  /*7800*/  FMUL.FTZ R113, R113, R4 ;  /* 0x0000000471717220 */ /* 0x000fe20000410000 */
[----:B------:R-:W-:Y:S01]  /*7810*/  FADD.FTZ R26, R138, R9 ;  /* 0x000000098a1a7221 */ /* 0x000fe20000010000 */
[----:B------:R-:W-:Y:S01]  /*7820*/  F2FP.BF16.F32.PACK_AB R138, R33, R138 ;  /* 0x0000008a218a723e */ /* 0x000fe200000010ff */
[-C--:B------:R-:W-:Y:S01]  /*7830*/  FMUL.FTZ R116, R116, R4.reuse ;  /* 0x0000000474747220 */ /* 0x080fe20000410000 */
[----:B------:R-:W-:Y:S01]  /*7840*/  FMUL.FTZ R117, R117, R4 ;  /* 0x0000000475757220 */ /* 0x000fe20000410000 */
[----:B------:R-:W-:Y:S01]  /*7850*/  FADD.FTZ R9, R33, R26 ;  /* 0x0000001a21097221 */ /* 0x000fe20000010000 */
[----:B------:R-:W-:Y:S01]  /*7860*/  IMAD.MOV.U32 R7, RZ, RZ, R6 ;  /* 0x000000ffff077224 */ /* 0x000fe200078e0006 */
[----:B------:R-:W1:Y:S02]  /*7870*/  MUFU.EX2 R26, R75 ;  /* 0x0000004b001a7308 */ /* 0x000e640000000800 */
[----:B------:R-:W-:Y:S01]  /*7880*/  FADD.FTZ R32, R132, R9 ;  /* 0x0000000984207221 */ /* 0x000fe20000010000 */
[----:B------:R-:W-:-:S03]  /*7890*/  F2FP.BF16.F32.PACK_AB R132, R45, R132 ;  /* 0x000000842d84723e */ /* 0x000fc600000010ff */
[----:B------:R-:W-:-:S04]  /*78a0*/  FADD.FTZ R9, R45, R32 ;  /* 0x000000202d097221 */ /* 0x000fc80000010000 */
[----:B------:R-:W-:Y:S01]  /*78b0*/  FADD.FTZ R32, R134, R9 ;  /* 0x0000000986207221 */ /* 0x000fe20000010000 */
[----:B------:R-:W-:-:S03]  /*78c0*/  F2FP.BF16.F32.PACK_AB R134, R37, R134 ;  /* 0x000000862586723e */ /* 0x000fc600000010ff */
[----:B------:R-:W-:Y:S01]  /*78d0*/  FADD.FTZ R9, R37, R32 ;  /* 0x0000002025097221 */ /* 0x000fe20000010000 */
[----:B-1----:R-:W-:-:S03]  /*78e0*/  FADD.FTZ R3, R26, R3 ;  /* 0x000000031a037221 */ /* 0x002fc60000010000 */
[----:B------:R-:W-:Y:S01]  /*78f0*/  FADD.FTZ R32, R8, R9 ;  /* 0x0000000908207221 */ /* 0x000fe20000010000 */
[----:B------:R-:W-:Y:S01]  /*7900*/  F2FP.BF16.F32.PACK_AB R125, R26, R125 ;  /* 0x0000007d1a7d723e */ /* 0x000fe200000010ff */
[----:B------:R-:W-:Y:S02]  /*7910*/  FADD.FTZ R3, R78, R3 ;  /* 0x000000034e037221 */ /* 0x000fe40000010000 */
[----:B------:R-:W-:Y:S02]  /*7920*/  FADD.FTZ R9, R41, R32 ;  /* 0x0000002029097221 */ /* 0x000fe40000010000 */
[----:B------:R-:W-:Y:S02]  /*7930*/  FADD.FTZ R3, R79, R3 ;  /* 0x000000034f037221 */ /* 0x000fe40000010000 */
[----:B------:R-:W-:Y:S02]  /*7940*/  FADD.FTZ R32, R10, R9 ;  /* 0x000000090a207221 */ /* 0x000fe40000010000 */
[----:B------:R-:W-:-:S02]  /*7950*/  FADD.FTZ R3, R82, R3 ;  /* 0x0000000352037221 */ /* 0x000fc40000010000 */
[----:B------:R-:W-:Y:S02]  /*7960*/  FADD.FTZ R9, R49, R32 ;  /* 0x0000002031097221 */ /* 0x000fe40000010000 */
[----:B------:R-:W-:Y:S02]  /*7970*/  FADD.FTZ R3, R83, R3 ;  /* 0x0000000353037221 */ /* 0x000fe40000010000 */
[----:B------:R-:W-:Y:S02]  /*7980*/  FADD.FTZ R32, R12, R9 ;  /* 0x000000090c207221 */ /* 0x000fe40000010000 */
[----:B------:R-:W-:Y:S02]  /*7990*/  FADD.FTZ R8, R86, R3 ;  /* 0x0000000356087221 */ /* 0x000fe40000010000 */
[----:B------:R-:W-:-:S04]  /*79a0*/  FADD.FTZ R9, R53, R32 ;  /* 0x0000002035097221 */ /* 0x000fc80000010000 */
[----:B------:R-:W-:-:S04]  /*79b0*/  FADD.FTZ R2, R14, R9 ;  /* 0x000000090e027221 */ /* 0x000fc80000010000 */
[----:B------:R-:W-:-:S04]  /*79c0*/  FADD.FTZ R9, R57, R2 ;  /* 0x0000000239097221 */ /* 0x000fc80000010000 */
[----:B------:R-:W-:-:S04]  /*79d0*/  FADD.FTZ R2, R20, R9 ;  /* 0x0000000914027221 */ /* 0x000fc80000010000 */
[----:B------:R-:W-:-:S04]  /*79e0*/  FADD.FTZ R9, R61, R2 ;  /* 0x000000023d097221 */ /* 0x000fc80000010000 */
[----:B------:R-:W-:-:S04]  /*79f0*/  FADD.FTZ R2, R24, R9 ;  /* 0x0000000918027221 */ /* 0x000fc80000010000 */
[----:B------:R-:W-:Y:S01]  /*7a00*/  FADD.FTZ R3, R5, R2 ;  /* 0x0000000205037221 */ /* 0x000fe20000010000 */
[C---:B------:R-:W-:Y:S01]  /*7a10*/  FADD.FTZ R2, R123.reuse, R8 ;  /* 0x000000087b027221 */ /* 0x040fe20000010000 */
[----:B------:R-:W-:Y:S01]  /*7a20*/  F2FP.BF16.F32.PACK_AB R123, R123, R86 ;  /* 0x000000567b7b723e */ /* 0x000fe200000010ff */
[----:B------:R-:W-:Y:S01]  /*7a30*/  IMAD.MOV.U32 R5, RZ, RZ, R0 ;  /* 0x000000ffff057224 */ /* 0x000fe200078e0000 */
[----:B0-----:R-:W-:Y:S06]  /*7a40*/  @P2 BRA `(.L_x_14487) ;  /* 0xffffffe000e42947 */ /* 0x001fec000383ffff */
.L_x_14478:
[----:B------:R-:W-:Y:S06]  /*7a50*/  BAR.ARV 0x8, 0x200 ;  /* 0x0208000000007b1d */ /* 0x000fec0000002000 */
[----:B------:R-:W-:Y:S05]  /*7a60*/  @!P0 BRA `(.L_x_14488) ;  /* 0x0000000000048947 */ /* 0x000fea0003800000 */
[----:B------:R-:W-:Y:S01]  /*7a70*/  BPT.TRAP 0x1 ;  /* 0x000000040000795c */ /* 0x000fe20000300000 */
.L_x_14488:
[----:B------:R-:W-:Y:S01]  /*7a80*/  ULEA UR5, UR39, UR45, 0x3 ;  /* 0x0000002d27057291 */ /* 0x000fe2000f8e183f */
[----:B------:R-:W-:-:S05]  /*7a90*/  IMAD.U32 R4, RZ, RZ, UR37 ;  /* 0x00000025ff047e24 */ /* 0x000fca000f8e00ff */
[----:B------:R-:W-:-:S04]  /*7aa0*/  SHF.L.U32 R4, R4, 0x1f, RZ ;  /* 0x0000001f04047819 */ /* 0x000fc800000006ff */
[----:B------:R0:W1:Y:S01]  /*7ab0*/  SYNCS.PHASECHK.TRANS64.TRYWAIT P2, [UR5+0x16850], R4 ;  /* 0x01685004ff0075a7 */ /* 0x0000620008040145 */
[----:B------:R-:W-:Y:S05]  /*7ac0*/  @!P0 BRA `(.L_x_14489) ;  /* 0x0000000000048947 */ /* 0x000fea0003800000 */
[----:B------:R-:W-:Y:S01]  /*7ad0*/  BPT.TRAP 0x1 ;  /* 0x000000040000795c */ /* 0x000fe20000300000 */
.L_x_14489:
[----:B-1----:R-:W-:Y:S05]  /*7ae0*/  @P2 BRA `(.L_x_14490) ;  /* 0x0000000000082947 */ /* 0x002fea0003800000 */
[----:B------:R-:W1:Y:S02]  /*7af0*/  SYNCS.PHASECHK.TRANS64.TRYWAIT P0, [UR5+0x16850], R4 ;  /* 0x01685004ff0075a7 */ /* 0x000e640008000145 */
[----:B-1----:R-:W-:Y:S05]  /*7b00*/  @!P0 BRA `(.L_x_14491) ;  /* 0x0000005800c48947 */ /* 0x002fea0003800000 */
.L_x_14490:
[----:B------:R-:W-:Y:S01]  /*7b10*/  UIADD3 UR45, UR45, 0x400, URZ ;  /* 0x000004002d2d7890 */ /* 0x000fe2000fffe03f */
[----:B------:R-:W-:Y:S01]  /*7b20*/  WARPGROUP.ARRIVE ;  /* 0x00000000000079c5 */ /* 0x000fe20000000000 */
[----:B------:R-:W-:Y:S01]  /*7b30*/  UMOV UR7, 0x40000040 ;  /* 0x4000004000077882 */ /* 0x000fe20000000000 */
[----:B01----:R-:W0:Y:S01]  /*7b40*/  SHFL.BFLY PT, R4, R3, 0x2, 0x1f ;  /* 0x0c401f0003047f89 */ /* 0x003e2200000e0000 */
[----:B------:R-:W-:Y:S01]  /*7b50*/  USHF.R.U32.HI UR45, URZ, 0x4, UR45 ;  /* 0x000000043f2d7899 */ /* 0x000fe2000801162d */
[----:B------:R-:W-:Y:S01]  /*7b60*/  IMAD.U32 R11, RZ, RZ, UR5 ;  /* 0x00000005ff0b7e24 */ /* 0x000fe2000f8e00ff */
[----:B------:R-:W-:Y:S01]  /*7b70*/  UIADD3 UR36, UR36, 0x1, URZ ;  /* 0x0000000124247890 */ /* 0x000fe2000fffe03f */
[----:B------:R-:W1:Y:S01]  /*7b80*/  SHFL.BFLY PT, R5, R2, 0x2, 0x1f ;  /* 0x0c401f0002057f89 */ /* 0x000e6200000e0000 */
[----:B------:R-:W-:Y:S01]  /*7b90*/  ULOP3.LUT UR4, UR45, 0x3fff, URZ, 0xc0, !UPT ;  /* 0x00003fff2d047892 */ /* 0x000fe2000f8ec03f */
[----:B------:R-:W-:Y:S02]  /*7ba0*/  IMAD.U32 R12, RZ, RZ, UR23 ;  /* 0x00000017ff0c7e24 */ /* 0x000fe4000f8e00ff */
[----:B------:R-:W-:Y:S01]  /*7bb0*/  IMAD.MOV.U32 R27, RZ, RZ, -0x800000 ;  /* 0xff800000ff1b7424 */ /* 0x000fe200078e00ff */
[----:B------:R-:W-:Y:S01]  /*7bc0*/  ULEA UR4, UR39, UR4, 0xa ;  /* 0x0000000427047291 */ /* 0x000fe2000f8e503f */
[----:B------:R-:W-:Y:S01]  /*7bd0*/  IMAD.MOV.U32 R26, RZ, RZ, -0x800000 ;  /* 0xff800000ff1a7424 */ /* 0x000fe200078e00ff */
[----:B------:R-:W-:-:S04]  /*7be0*/  UIADD3 UR39, UR39, 0x1, URZ ;  /* 0x0000000127277890 */ /* 0x000fc8000fffe03f */
[----:B------:R-:W-:Y:S01]  /*7bf0*/  UISETP.NE.AND UP0, UPT, UR39, 0x2, UPT ;  /* 0x000000022700788c */ /* 0x000fe2000bf05270 */
[----:B------:R-:W-:Y:S02]  /*7c00*/  UMOV UR6, UR4 ;  /* 0x0000000400067c82 */ /* 0x000fe40008000000 */
[----:B------:R-:W-:Y:S01]  /*7c10*/  HGMMA.64x64x16.F32.BF16 R88, R148, gdesc[UR4].tnspB, R88, gsb0 ;  /* 0x40e0000494587df0 */ /* 0x000fe20008001858 */
[----:B------:R-:W-:Y:S01]  /*7c20*/  UIADD3 UR6, UR4, 0x80, URZ ;  /* 0x0000008004067890 */ /* 0x000fe2000fffe03f */
[----:B------:R-:W-:Y:S01]  /*7c30*/  UMOV UR7, 0x40000040 ;  /* 0x4000004000077882 */ /* 0x000fe20000000000 */
[----:B------:R-:W-:Y:S01]  /*7c40*/  USEL UR39, UR39, URZ, UP0 ;  /* 0x0000003f27277287 */ /* 0x000fe20008000000 */
[----:B0-----:R-:W-:Y:S01]  /*7c50*/  FADD.FTZ R4, R4, R3 ;  /* 0x0000000304047221 */ /* 0x001fe20000010000 */
[----:B------:R-:W-:Y:S02]  /*7c60*/  IMAD.U32 R3, RZ, RZ, UR23 ;  /* 0x00000017ff037e24 */ /* 0x000fe4000f8e00ff */
[----:B-1----:R-:W-:Y:S01]  /*7c70*/  FADD.FTZ R7, R5, R2 ;  /* 0x0000000205077221 */ /* 0x002fe20000010000 */
[----:B------:R-:W-:Y:S01]  /*7c80*/  IMAD.MOV.U32 R2, RZ, RZ, RZ ;  /* 0x000000ffff027224 */ /* 0x000fe200078e00ff */
[----:B------:R-:W0:Y:S04]  /*7c90*/  SHFL.BFLY PT, R5, R4, 0x1, 0x1f ;  /* 0x0c201f0004057f89 */ /* 0x000e2800000e0000 */
[----:B------:R-:W1:Y:S01]  /*7ca0*/  SHFL.BFLY PT, R8, R7, 0x1, 0x1f ;  /* 0x0c201f0007087f89 */ /* 0x000e6200000e0000 */
[----:B0-----:R-:W-:Y:S01]  /*7cb0*/  FADD.FTZ R9, R4, R5 ;  /* 0x0000000504097221 */ /* 0x001fe20000010000 */
[----:B-1----:R-:W-:-:S04]  /*7cc0*/  FADD.FTZ R10, R7, R8 ;  /* 0x00000008070a7221 */ /* 0x002fc80000010000 */
[----:B------:R-:W-:Y:S01]  /*7cd0*/  FSETP.NE.FTZ.AND P0, PT, R9, RZ, PT ;  /* 0x000000ff0900720b */ /* 0x000fe20003f15000 */
[----:B------:R-:W-:Y:S01]  /*7ce0*/  IMAD.MOV.U32 R7, RZ, RZ, RZ ;  /* 0x000000ffff077224 */ /* 0x000fe200078e00ff */
[----:B------:R-:W-:-:S11]  /*7cf0*/  FSETP.NE.FTZ.AND P2, PT, R10, RZ, PT ;  /* 0x000000ff0a00720b */ /* 0x000fd60003f55000 */
[----:B------:R-:W0:Y:S01]  /*7d00*/  @P0 MUFU.LG2 R5, R9 ;  /* 0x0000000900050308 */ /* 0x000e220000000c00 */
[----:B------:R-:W-:Y:S01]  /*7d10*/  @P0 FMUL.FTZ R3, R3, 0.69314718246459960938 ;  /* 0x3f31721803030820 */ /* 0x000fe20000410000 */
[----:B------:R-:W-:-:S06]  /*7d20*/  @P2 FMUL.FTZ R12, R12, 0.69314718246459960938 ;  /* 0x3f3172180c0c2820 */ /* 0x000fcc0000410000 */
        /* <DEDUP_REMOVED lines=8> */
[----:B-1----:R-:W-:Y:S01]  /*7db0*/  @P2 FMUL.FTZ R5, R8, 0.69314718246459960938 ;  /* 0x3f31721808052820 */ /* 0x002fe20000410000 */
[----:B------:R-:W-:-:S03]  /*7dc0*/  @!P1 VIADD R8, R11, 0x16860 ;  /* 0x000168600b089836 */ /* 0x000fc60000000000 */
[----:B------:R-:W-:Y:S01]  /*7dd0*/  @P2 FFMA.FTZ R26, R12, R0, R5 ;  /* 0x000000000c1a2223 */ /* 0x000fe20000010005 */
[----:B------:R-:W-:Y:S01]  /*7de0*/  HGMMA.64x64x16.F32.BF16 R88, R144, gdesc[UR4].tnspB, R88, gsb0 ;  /* 0x40e0000490587df0 */ /* 0x000fe20008001858 */
[----:B------:R-:W-:Y:S01]  /*7df0*/  UIADD3 UR6, UR4, 0x100, URZ ;  /* 0x0000010004067890 */ /* 0x000fe2000fffe03f */
[----:B------:R-:W-:Y:S01]  /*7e00*/  @!P1 PRMT R8, RZ, 0x654, R8 ;  /* 0x00000654ff089816 */ /* 0x000fe20000000008 */
        /* <DEDUP_REMOVED lines=66> */
.L_x_14461:
        /* <DEDUP_REMOVED lines=9> */
[----:B------:R-:W0:Y:S01]  /*82c0*/  LDC R32, c[0x0][0xbe8] ;  /* 0x0002fa00ff207b82 */ /* 0x000e220000000800 */
[----:B------:R-:W1:Y:S01]  /*82d0*/  S2R R5, SR_SWINHI ;  /* 0x0000000000057919 */ /* 0x000e620000002f00 */
[----:B------:R-:W-:Y:S01]  /*82e0*/  USHF.R.S32.HI UR12, URZ, 0x1f, UR43 ;  /* 0x0000001f3f0c7899 */ /* 0x000fe2000801142b */
[----:B------:R-:W-:Y:S01]  /*82f0*/  VIADD R37, R17, UR41 ;  /* 0x0000002911257c36 */ /* 0x000fe20008000000 */
[----:B------:R-:W-:Y:S01]  /*8300*/  ULDC.64 UR8, c[0x0][0xb90] ;  /* 0x0002e40000087ab9 */ /* 0x000fe20000000a00 */
[----:B------:R-:W-:Y:S01]  /*8310*/  USHF.R.S32.HI UR13, URZ, 0x1f, UR42 ;  /* 0x0000001f3f0d7899 */ /* 0x000fe2000801142a */
[----:B------:R-:W-:Y:S01]  /*8320*/  F2FP.BF16.F32.PACK_AB R112, R113, R112 ;  /* 0x000000707170723e */ /* 0x000fe200000010ff */
[----:B------:R-:W-:Y:S01]  /*8330*/  UIMAD UR5, UR12, UR8, URZ ;  /* 0x000000080c0572a4 */ /* 0x000fe2000f8e023f */
[----:B------:R-:W-:Y:S01]  /*8340*/  IMAD.MOV.U32 R28, RZ, RZ, R37 ;  /* 0x000000ffff1c7224 */ /* 0x000fe200078e0025 */
        /* <DEDUP_REMOVED lines=13> */
[----:B------:R-:W-:Y:S01]  /*8420*/  F2FP.BF16.F32.PACK_AB R115, R119, R118 ;  /* 0x000000767773723e */ /* 0x000fe200000010ff */
[----:B------:R-:W-:Y:S01]  /*8430*/  ULDC UR5, c[0x0][0xa88] ;  /* 0x0002a20000057ab9 */ /* 0x000fe20000000800 */
[----:B------:R-:W-:Y:S01]  /*8440*/  BAR.SYNC.DEFER_BLOCKING 0x1, 0x180 ;  /* 0x0046000000007b1d */ /* 0x000fe20000010000 */
[----:B0-----:R-:W-:Y:S01]  /*8450*/  ISETP.NE.AND P1, PT, R32, 0x1, PT ;  /* 0x000000012000780c */ /* 0x001fe20003f25270 */
[----:B------:R-:W-:-:S04]  /*8460*/  IMAD.U32 R34, RZ, RZ, UR8 ;  /* 0x00000008ff227e24 */ /* 0x000fc8000f8e00ff */
[----:B------:R-:W-:Y:S01]  /*8470*/  ULDC.64 UR8, c[0x0][0xae8] ;  /* 0x0002ba0000087ab9 */ /* 0x000fe20000000a00 */
[----:B------:R-:W-:Y:S01]  /*8480*/  ULDC.64 UR10, c[0x0][0xaf0] ;  /* 0x0002bc00000a7ab9 */ /* 0x000fe20000000a00 */
[----:B------:R-:W-:Y:S02]  /*8490*/  MOV R2, R0 ;  /* 0x0000000000027202 */ /* 0x000fe40000000f00 */
[----:B-1----:R-:W-:Y:S01]  /*84a0*/  MOV R3, R5 ;  /* 0x0000000500037202 */ /* 0x002fe20000000f00 */
[----:B------:R-:W-:-:S03]  /*84b0*/  IMAD R5, R22, 0x40, R19 ;  /* 0x0000004016057824 */ /* 0x000fc600078e0213 */
[----:B------:R-:W0:Y:S01]  /*84c0*/  @P1 LDC R20, c[0x0][0xbec] ;  /* 0x0002fb00ff141b82 */ /* 0x000e220000000800 */
[----:B------:R-:W-:-:S04]  /*84d0*/  IMAD.WIDE R10, R155, 0x2, R2 ;  /* 0x000000029b0a7825 */ /* 0x000fc800078e0202 */
[----:B------:R-:W-:Y:S01]  /*84e0*/  IMAD.WIDE R2, R5, 0x2, R2 ;  /* 0x0000000205027825 */ /* 0x000fe200078e0202 */
[C---:B------:R-:W-:Y:S02]  /*84f0*/  LOP3.LUT R4, R10.reuse, 0x380, RZ, 0xc0, !PT ;  /* 0x000003800a047812 */ /* 0x040fe400078ec0ff */
[----:B------:R-:W1:Y:S01]  /*8500*/  @P1 LDC R35, c[0x0][0xbf0] ;  /* 0x0002fc00ff231b82 */ /* 0x000e620000000800 */
[----:B------:R-:W-:Y:S02]  /*8510*/  IADD3 R33, P0, R10, 0x60, RZ ;  /* 0x000000600a217810 */ /* 0x000fe40007f1e0ff */
[----:B------:R-:W-:Y:S02]  /*8520*/  SHF.R.U64 R5, R4, 0x3, RZ ;  /* 0x0000000304057819 */ /* 0x000fe400000012ff */
[----:B------:R-:W-:Y:S01]  /*8530*/  LOP3.LUT R4, R33, 0x380, RZ, 0xc0, !PT ;  /* 0x0000038021047812 */ /* 0x000fe200078ec0ff */
[----:B------:R-:W-:Y:S01]  /*8540*/  IMAD.X R9, RZ, RZ, R11, P0 ;  /* 0x000000ffff097224 */ /* 0x000fe200000e060b */
[----:B------:R-:W-:-:S02]  /*8550*/  IADD3 R31, P2, R10, 0x40, RZ ;  /* 0x000000400a1f7810 */ /* 0x000fc40007f5e0ff */
[----:B------:R-:W-:Y:S02]  /*8560*/  SHF.R.U64 R4, R4, 0x3, RZ ;  /* 0x0000000304047819 */ /* 0x000fe400000012ff */
[----:B------:R-:W-:Y:S01]  /*8570*/  IADD3 R29, P3, R10, 0x20, RZ ;  /* 0x000000200a1d7810 */ /* 0x000fe20007f7e0ff */
[----:B------:R-:W-:Y:S01]  /*8580*/  IMAD.X R7, RZ, RZ, R11, P2 ;  /* 0x000000ffff077224 */ /* 0x000fe200010e060b */
[----:B------:R-:W-:Y:S02]  /*8590*/  LOP3.LUT R6, R31, 0x380, RZ, 0xc0, !PT ;  /* 0x000003801f067812 */ /* 0x000fe400078ec0ff */
[----:B------:R-:W-:Y:S01]  /*85a0*/  LOP3.LUT R8, R4, R33, RZ, 0x3c, !PT ;  /* 0x0000002104087212 */ /* 0x000fe200078e3cff */
[----:B0-----:R-:W-:Y:S01]  /*85b0*/  @P1 IMAD.HI.U32 R20, R37, R20, RZ ;  /* 0x0000001425141227 */ /* 0x001fe200078e00ff */
[----:B------:R-:W-:Y:S02]  /*85c0*/  SHF.R.U64 R6, R6, 0x3, RZ ;  /* 0x0000000306067819 */ /* 0x000fe400000012ff */
[----:B------:R-:W-:-:S02]  /*85d0*/  LOP3.LUT R4, R29, 0x380, RZ, 0xc0, !PT ;  /* 0x000003801d047812 */ /* 0x000fc400078ec0ff */
[----:B------:R-:W-:Y:S02]  /*85e0*/  LOP3.LUT R6, R6, R31, RZ, 0x3c, !PT ;  /* 0x0000001f06067212 */ /* 0x000fe400078e3cff */
[----:B------:R-:W-:Y:S02]  /*85f0*/  SHF.R.U64 R4, R4, 0x3, RZ ;  /* 0x0000000304047819 */ /* 0x000fe400000012ff */
[----:B------:R-:W-:Y:S02]  /*8600*/  IADD3 R31, P2, R2, 0x3000, RZ ;  /* 0x00003000021f7810 */ /* 0x000fe40007f5e0ff */
[----:B------:R-:W-:Y:S02]  /*8610*/  LOP3.LUT R4, R4, R29, RZ, 0x3c, !PT ;  /* 0x0000001d04047212 */ /* 0x000fe400078e3cff */
[----:B------:R-:W-:Y:S01]  /*8620*/  LOP3.LUT R29, R31, 0x380, RZ, 0xc0, !PT ;  /* 0x000003801f1d7812 */ /* 0x000fe200078ec0ff */
[----:B------:R-:W-:Y:S01]  /*8630*/  IMAD.X R21, RZ, RZ, R3, P2 ;  /* 0x000000ffff157224 */ /* 0x000fe200010e0603 */
[----:B-1----:R-:W-:-:S02]  /*8640*/  @P1 SHF.R.U32.HI R28, RZ, R35, R20 ;  /* 0x00000023ff1c1219 */ /* 0x002fc40000011614 */
[----:B------:R-:W-:Y:S02]  /*8650*/  SHF.R.U64 R20, R29, 0x3, RZ ;  /* 0x000000031d147819 */ /* 0x000fe400000012ff */
[----:B------:R-:W-:Y:S01]  /*8660*/  LOP3.LUT R10, R5, R10, RZ, 0x3c, !PT ;  /* 0x0000000a050a7212 */ /* 0x000fe200078e3cff */
[--C-:B------:R-:W-:Y:S01]  /*8670*/  IMAD.MOV R29, RZ, RZ, -R28.reuse ;  /* 0x000000ffff1d7224 */ /* 0x100fe200078e0a1c */
[----:B------:R-:W-:Y:S01]  /*8680*/  LOP3.LUT R20, R20, R31, RZ, 0x3c, !PT ;  /* 0x0000001f14147212 */ /* 0x000fe200078e3cff */
[----:B------:R-:W-:Y:S01]  /*8690*/  IMAD.X R5, RZ, RZ, R11, P3 ;  /* 0x000000ffff057224 */ /* 0x000fe200018e060b */
[----:B------:R-:W-:Y:S01]  /*86a0*/  MOV R31, R10 ;  /* 0x0000000a001f7202 */ /* 0x000fe20000000f00 */
[----:B------:R-:W-:Y:S01]  /*86b0*/  IMAD R29, R32, R29, R37 ;  /* 0x0000001d201d7224 */ /* 0x000fe200078e0225 */
[----:B------:R-:W-:Y:S02]  /*86c0*/  SHF.R.S32.HI R11, RZ, 0x1f, R28 ;  /* 0x0000001fff0b7819 */ /* 0x000fe4000001141c */
[----:B------:R-:W-:-:S02]  /*86d0*/  IADD3 R10, P0, R28, UR6, RZ ;  /* 0x000000061c0a7c10 */ /* 0x000fc4000ff1e0ff */
[----:B------:R-:W-:Y:S02]  /*86e0*/  IADD3 R33, P3, R2, 0x1800, RZ ;  /* 0x0000180002217810 */ /* 0x000fe40007f7e0ff */
[----:B------:R-:W-:Y:S02]  /*86f0*/  SHF.R.S32.HI R30, RZ, 0x1f, R29 ;  /* 0x0000001fff1e7819 */ /* 0x000fe4000001141d */
[----:B------:R-:W-:Y:S01]  /*8700*/  IADD3.X R11, R11, UR7, R34, P0, !PT ;  /* 0x000000070b0b7c10 */ /* 0x000fe200087fe422 */
[----:B------:R-:W-:Y:S01]  /*8710*/  ULDC.64 UR6, c[0x0][0xb88] ;  /* 0x0002e20000067ab9 */ /* 0x000fe20000000a00 */
[----:B------:R-:W-:Y:S01]  /*8720*/  LOP3.LUT R24, R33, 0x380, RZ, 0xc0, !PT ;  /* 0x0000038021187812 */ /* 0x000fe200078ec0ff */
[----:B------:R-:W-:Y:S01]  /*8730*/  IMAD.X R25, RZ, RZ, R3, P3 ;  /* 0x000000ffff197224 */ /* 0x000fe200018e0603 */
[----:B------:R-:W-:Y:S01]  /*8740*/  MOV R28, R8 ;  /* 0x00000008001c7202 */ /* 0x000fe20000000f00 */
[----:B------:R-:W-:Y:S01]  /*8750*/  IMAD R8, R30, UR6, RZ ;  /* 0x000000061e087c24 */ /* 0x000fe2000f8e02ff */
[----:B------:R-:W-:Y:S01]  /*8760*/  MOV R30, R6 ;  /* 0x00000006001e7202 */ /* 0x000fe20000000f00 */
[----:B------:R-:W-:Y:S01]  /*8770*/  IMAD.WIDE.U32 R6, R29, UR6, R10 ;  /* 0x000000061d067c25 */ /* 0x000fe2000f8e000a */
[----:B------:R-:W-:-:S02]  /*8780*/  SHF.R.U64 R24, R24, 0x3, RZ ;  /* 0x0000000318187819 */ /* 0x000fc400000012ff */
[----:B------:R-:W-:Y:S01]  /*8790*/  LOP3.LUT P0, RZ, R152, 0x3, RZ, 0xc0, !PT ;  /* 0x0000000398ff7812 */ /* 0x000fe2000780c0ff */
[----:B------:R-:W-:Y:S01]  /*87a0*/  IMAD R29, R29, UR7, R8 ;  /* 0x000000071d1d7c24 */ /* 0x000fe2000f8e0208 */
[----:B------:R-:W-:Y:S01]  /*87b0*/  LOP3.LUT R24, R24, R33, RZ, 0x3c, !PT ;  /* 0x0000002118187212 */ /* 0x000fe200078e3cff */
[----:B------:R-:W-:Y:S01]  /*87c0*/  VIADD R10, R154, UR41 ;  /* 0x000000299a0a7c36 */ /* 0x000fe20008000000 */
[----:B------:R-:W-:Y:S01]  /*87d0*/  ULDC.64 UR6, c[0x0][0xb50] ;  /* 0x0002d40000067ab9 */ /* 0x000fe20000000a00 */
[----:B------:R-:W-:Y:S01]  /*87e0*/  IMAD R33, R32, UR5, RZ ;  /* 0x0000000520217c24 */ /* 0x000fe2000f8e02ff */
[----:B------:R-:W-:Y:S01]  /*87f0*/  LEA R34, P5, R6, UR6, 0x2 ;  /* 0x0000000606227c11 */ /* 0x000fe2000f8a10ff */
[----:B------:R-:W-:Y:S01]  /*8800*/  IMAD.IADD R7, R7, 0x1, R29 ;  /* 0x0000000107077824 */ /* 0x000fe200078e021d */
[----:B------:R-:W-:Y:S01]  /*8810*/  MOV R29, R4 ;  /* 0x00000004001d7202 */ /* 0x000fe20000000f00 */
[C---:B------:R-:W-:Y:S01]  /*8820*/  VIADD R8, R10.reuse, 0x8 ;  /* 0x000000080a087836 */ /* 0x040fe20000000000 */
[----:B------:R-:W-:Y:S01]  /*8830*/  ISETP.GE.OR P4, PT, R10, R33, P0 ;  /* 0x000000210a00720c */ /* 0x000fe20000786670 */
[----:B------:R-:W-:Y:S01]  /*8840*/  SHFL.IDX PT, R36, R34, RZ, 0x1c1f ;  /* 0x001c1fff22247589 */ /* 0x000fe200000e0000 */
[----:B------:R-:W-:-:S02]  /*8850*/  LEA.HI.X R35, R6, UR7, R7, 0x2, P5 ;  /* 0x0000000706237c11 */ /* 0x000fc4000a8f1407 */
[----:B------:R-:W-:Y:S01]  /*8860*/  ISETP.GE.OR P0, PT, R8, R33, P0 ;  /* 0x000000210800720c */ /* 0x000fe20000706670 */
[----:B------:R-:W-:Y:S01]  /*8870*/  SHFL.IDX PT, R38, R34, 0x1, 0x1c1f ;  /* 0x003c1f0022267f89 */ /* 0x000fe200000e0000 */
[----:B------:R-:W-:Y:S02]  /*8880*/  F2FP.BF16.F32.PACK_AB R4, R89, R88 ;  /* 0x000000585904723e */ /* 0x000fe400000010ff */
[----:B------:R-:W-:Y:S01]  /*8890*/  F2FP.BF16.F32.PACK_AB R5, R91, R90 ;  /* 0x0000005a5b05723e */ /* 0x000fe200000010ff */
[----:B------:R-:W0:Y:S01]  /*88a0*/  SHFL.IDX PT, R37, R35, RZ, 0x1c1f ;  /* 0x001c1fff23257589 */ /* 0x000e2200000e0000 */
[----:B------:R-:W-:Y:S02]  /*88b0*/  F2FP.BF16.F32.PACK_AB R6, R93, R92 ;  /* 0x0000005c5d06723e */ /* 0x000fe400000010ff */
[----:B------:R-:W-:Y:S01]  /*88c0*/  F2FP.BF16.F32.PACK_AB R7, R95, R94 ;  /* 0x0000005e5f07723e */ /* 0x000fe200000010ff */
[----:B------:R1:W2:Y:S01]  /*88d0*/  SHFL.IDX PT, R39, R35, 0x1, 0x1c1f ;  /* 0x003c1f0023277f89 */ /* 0x0002a200000e0000 */
[----:B------:R-:W-:-:S02]  /*88e0*/  F2FP.BF16.F32.PACK_AB R8, R97, R96 ;  /* 0x000000606108723e */ /* 0x000fc400000010ff */
[----:B------:R-:W-:Y:S01]  /*88f0*/  F2FP.BF16.F32.PACK_AB R9, R99, R98 ;  /* 0x000000626309723e */ /* 0x000fe200000010ff */
[----:B------:R3:W-:Y:S01]  /*8900*/  STSM.16.M88.4 [R31], R4 ;  /* 0x000000041f007844 */ /* 0x0007e20000000200 */
[----:B------:R-:W-:Y:S02]  /*8910*/  F2FP.BF16.F32.PACK_AB R10, R101, R100 ;  /* 0x00000064650a723e */ /* 0x000fe400000010ff */
[----:B------:R-:W-:Y:S02]  /*8920*/  F2FP.BF16.F32.PACK_AB R11, R103, R102 ;  /* 0x00000066670b723e */ /* 0x000fe400000010ff */
[----:B-1----:R-:W-:-:S03]  /*8930*/  LOP3.LUT R35, R2, 0x380, RZ, 0xc0, !PT ;  /* 0x0000038002237812 */ /* 0x002fc600078ec0ff */
[----:B------:R1:W-:Y:S01]  /*8940*/  STSM.16.M88.4 [R29], R8 ;  /* 0x000000081d007844 */ /* 0x0003e20000000200 */
[----:B------:R-:W-:-:S03]  /*8950*/  SHF.R.U64 R35, R35, 0x3, RZ ;  /* 0x0000000323237819 */ /* 0x000fc600000012ff */
[----:B------:R-:W-:Y:S01]  /*8960*/  STSM.16.M88.4 [R30], R12 ;  /* 0x0000000c1e007844 */ /* 0x000fe20000000200 */
[----:B------:R-:W-:Y:S01]  /*8970*/  LOP3.LUT R34, R35, R2, RZ, 0x3c, !PT ;  /* 0x0000000223227212 */ /* 0x000fe200078e3cff */
[----:B------:R-:W-:Y:S02]  /*8980*/  IMAD.MOV.U32 R35, RZ, RZ, R3 ;  /* 0x000000ffff237224 */ /* 0x000fe400078e0003 */
[----:B------:R-:W-:Y:S01]  /*8990*/  STSM.16.M88.4 [R28], R112 ;  /* 0x000000701c007844 */ /* 0x000fe20000000200 */
[----:B------:R-:W-:Y:S06]  /*89a0*/  BAR.SYNC.DEFER_BLOCKING 0x1, 0x180 ;  /* 0x0046000000007b1d */ /* 0x000fec0000010000 */
[----:B0-----:R0:W-:Y:S04]  /*89b0*/  @!P4 ST.E desc[UR46][R36.64], R27 ;  /* 0x0000001b2400c985 */ /* 0x0011e8000c10192e */
[----:B--2---:R2:W-:Y:S04]  /*89c0*/  @!P0 ST.E desc[UR46][R38.64], R26 ;  /* 0x0000001a26008985 */ /* 0x0045e8000c10192e */
[----:B---3--:R-:W3:Y:S04]  /*89d0*/  LD.E.128 R4, desc[UR46][R34.64] ;  /* 0x0000002e22047980 */ /* 0x008ee8000c101d00 */
[----:B-1----:R1:W4:Y:S01]  /*89e0*/  LD.E.128 R8, desc[UR46][R24.64] ;  /* 0x0000002e18087980 */ /* 0x002322000c101d00 */
[----:B0-----:R-:W0:Y:S03]  /*89f0*/  @P1 LDC R27, c[0x0][0xbf0] ;  /* 0x0002fc00ff1b1b82 */ /* 0x001e260000000800 */
[----:B------:R2:W4:Y:S01]  /*8a00*/  LD.E.128 R28, desc[UR46][R20.64] ;  /* 0x0000002e141c7980 */ /* 0x000522000c101d00 */
[----:B------:R-:W-:-:S04]  /*8a10*/  IADD3 R15, P0, R2, 0x4800, RZ ;  /* 0x00004800020f7810 */ /* 0x000fc80007f1e0ff */
[----:B------:R-:W-:Y:S01]  /*8a20*/  LOP3.LUT R2, R15, 0x380, RZ, 0xc0, !PT ;  /* 0x000003800f027812 */ /* 0x000fe200078ec0ff */
[----:B------:R-:W-:Y:S02]  /*8a30*/  IMAD.X R13, RZ, RZ, R3, P0 ;  /* 0x000000ffff0d7224 */ /* 0x000fe400000e0603 */
[----:B------:R-:W0:Y:S01]  /*8a40*/  @P1 LDC R3, c[0x0][0xbec] ;  /* 0x0002fb00ff031b82 */ /* 0x000e220000000800 */
[----:B------:R-:W-:Y:S01]  /*8a50*/  SHF.R.U64 R2, R2, 0x3, RZ ;  /* 0x0000000302027819 */ /* 0x000fe200000012ff */
[----:B------:R-:W-:-:S03]  /*8a60*/  UIMAD UR5, UR12, UR8, URZ ;  /* 0x000000080c0572a4 */ /* 0x000fc6000f8e023f */
[----:B------:R-:W-:Y:S01]  /*8a70*/  LOP3.LUT R12, R2, R15, RZ, 0x3c, !PT ;  /* 0x0000000f020c7212 */ /* 0x000fe200078e3cff */
[----:B------:R-:W-:Y:S01]  /*8a80*/  IMAD R2, R18, 0x30, R22 ;  /* 0x0000003012027824 */ /* 0x000fe200078e0216 */
[----:B------:R-:W-:-:S03]  /*8a90*/  UIMAD.WIDE.U32 UR6, UR43, UR8, URZ ;  /* 0x000000082b0672a5 */ /* 0x000fc6000f8e003f */
[----:B-1----:R-:W-:Y:S01]  /*8aa0*/  VIADD R24, R2, UR41 ;  /* 0x0000002902187c36 */ /* 0x002fe20008000000 */
[----:B------:R-:W-:Y:S01]  /*8ab0*/  UIMAD UR5, UR43, UR9, UR5 ;  /* 0x000000092b0572a4 */ /* 0x000fe2000f8e0205 */
[----:B------:R-:W5:Y:S01]  /*8ac0*/  LD.E.128 R12, desc[UR46][R12.64] ;  /* 0x0000002e0c0c7980 */ /* 0x000f62000c101d00 */
[----:B------:R-:W-:Y:S01]  /*8ad0*/  UIMAD UR8, UR13, UR10, URZ ;  /* 0x0000000a0d0872a4 */ /* 0x000fe2000f8e023f */
[----:B--2---:R-:W-:Y:S01]  /*8ae0*/  IMAD.MOV.U32 R21, RZ, RZ, R24 ;  /* 0x000000ffff157224 */ /* 0x004fe200078e0018 */
[----:B------:R-:W-:Y:S01]  /*8af0*/  UIADD3 UR7, UR7, UR5, URZ ;  /* 0x0000000507077290 */ /* 0x000fe2000fffe03f */
[----:B------:R-:W-:Y:S01]  /*8b00*/  @!PT LDS RZ, [RZ] ;  /* 0x00000000fffff984 */ /* 0x000fe20000000800 */
[----:B------:R-:W-:Y:S01]  /*8b10*/  @!PT LDS RZ, [RZ] ;  /* 0x00000000fffff984 */ /* 0x000fe20000000800 */
[----:B------:R-:W-:Y:S01]  /*8b20*/  @!PT LDS RZ, [RZ] ;  /* 0x00000000fffff984 */ /* 0x000fe20000000800 */
[----:B------:R-:W-:Y:S01]  /*8b30*/  @!PT LDS RZ, [RZ] ;  /* 0x00000000fffff984 */ /* 0x000fe20000000800 */
[----:B------:R1:W-:Y:S06]  /*8b40*/  MEMBAR.ALL.CTA ;  /* 0x0000000000007992 */ /* 0x0003ec0000008000 */
[----:B-1----:R-:W1:Y:S01]  /*8b50*/  FENCE.VIEW.ASYNC.S ;  /* 0x00000000000073c6 */ /* 0x002e620000000000 */
[----:B------:R-:W-:Y:S01]  /*8b60*/  UIMAD UR5, UR42, UR11, UR8 ;  /* 0x0000000b2a0572a4 */ /* 0x000fe2000f8e0208 */
[----:B------:R-:W-:Y:S01]  /*8b70*/  VIADD R0, R0, 0x16820 ;  /* 0x0001682000007836 */ /* 0x000fe20000000000 */
[----:B------:R-:W-:-:S03]  /*8b80*/  UIMAD.WIDE.U32 UR42, UR42, UR10, UR6 ;  /* 0x0000000a2a2a72a5 */ /* 0x000fc6000f8e0006 */
[----:B------:R-:W-:Y:S01]  /*8b90*/  ULDC.64 UR6, c[0x0][0xae0] ;  /* 0x0002b80000067ab9 */ /* 0x000fe20000000a00 */
[----:B------:R-:W-:Y:S01]  /*8ba0*/  UIADD3 UR5, UR43, UR5, URZ ;  /* 0x000000052b057290 */ /* 0x000fe2000fffe03f */
[----:B0-----:R-:W-:Y:S01]  /*8bb0*/  @P1 IMAD.HI.U32 R2, R24, R3, RZ ;  /* 0x0000000318021227 */ /* 0x001fe200078e00ff */
[----:B------:R-:W-:-:S03]  /*8bc0*/  PRMT R0, RZ, 0x654, R0 ;  /* 0x00000654ff007816 */ /* 0x000fc60000000000 */
[----:B------:R-:W-:Y:S01]  /*8bd0*/  IMAD.U32 R3, RZ, RZ, UR43 ;  /* 0x0000002bff037e24 */ /* 0x000fe2000f8e00ff */
[----:B------:R-:W-:Y:S01]  /*8be0*/  @P1 SHF.R.U32.HI R21, RZ, R27, R2 ;  /* 0x0000001bff151219 */ /* 0x000fe20000011602 */
[----:B------:R-:W-:Y:S02]  /*8bf0*/  IMAD.U32 R2, RZ, RZ, UR42 ;  /* 0x0000002aff027e24 */ /* 0x000fe4000f8e00ff */
[----:B------:R-:W-:Y:S01]  /*8c00*/  IMAD.U32 R3, RZ, RZ, UR5 ;  /* 0x00000005ff037e24 */ /* 0x000fe2000f8e00ff */
[--C-:B------:R-:W-:Y:S01]  /*8c10*/  SHF.R.S32.HI R20, RZ, 0x1f, R21.reuse ;  /* 0x0000001fff147819 */ /* 0x100fe20000011415 */
[----:B------:R-:W-:Y:S01]  /*8c20*/  IMAD.MOV R25, RZ, RZ, -R21 ;  /* 0x000000ffff197224 */ /* 0x000fe200078e0a15 */
[----:B------:R-:W-:Y:S01]  /*8c30*/  ULDC UR5, c[0x0][0xac8] ;  /* 0x0002b20000057ab9 */ /* 0x000fe20000000800 */
[----:B------:R-:W-:-:S04]  /*8c40*/  IMAD.WIDE.U32 R2, R21, UR6, R2 ;  /* 0x0000000615027c25 */ /* 0x000fc8000f8e0002 */
[----:B------:R-:W-:Y:S01]  /*8c50*/  IMAD R20, R20, UR6, RZ ;  /* 0x0000000614147c24 */ /* 0x000fe2000f8e02ff */
[----:B-1----:R0:W-:Y:S01]  /*8c60*/  SYNCS.ARRIVE.TRANS64.RED.A1T0 RZ, [R0+URZ], RZ ;  /* 0x000000ff00ff79a7 */ /* 0x0021e2000810043f */
[----:B------:R-:W-:Y:S02]  /*8c70*/  IMAD R25, R32, R25, R24 ;  /* 0x0000001920197224 */ /* 0x000fe400078e0218 */
[----:B------:R-:W-:Y:S01]  /*8c80*/  IMAD R27, R21, UR7, R20 ;  /* 0x00000007151b7c24 */ /* 0x000fe2000f8e0214 */
[----:B------:R-:W-:Y:S01]  /*8c90*/  ULDC.64 UR6, c[0x0][0xad8] ;  /* 0x0002b60000067ab9 */ /* 0x000fe20000000a00 */
[----:B------:R-:W-:Y:S01]  /*8ca0*/  VIADD R32, R22, UR41 ;  /* 0x0000002916207c36 */ /* 0x000fe20008000000 */
        /* <DEDUP_REMOVED lines=19> */
[----:B------:R-:W2:Y:S01]  /*8de0*/  SHFL.IDX PT, R3, R27, RZ, 0x181f ;  /* 0x00181fff1b037589 */ /* 0x000ea200000e0000 */
[----:B------:R-:W-:-:S03]  /*8df0*/  ISETP.GE.OR P0, PT, R0, R33, P0 ;  /* 0x000000210000720c */ /* 0x000fc60000706670 */
[----:B------:R-:W2:Y:S04]  /*8e00*/  SHFL.IDX PT, R21, R27, 0x1, 0x181f ;  /* 0x00381f001b157f89 */ /* 0x000ea800000e0000 */
[----:B------:R-:W2:Y:S01]  /*8e10*/  SHFL.IDX PT, R25, R27, 0x2, 0x181f ;  /* 0x00581f001b197f89 */ /* 0x000ea200000e0000 */
[----:B0-----:R-:W-:-:S03]  /*8e20*/  @!P1 LEA R2, P4, R19, R24, 0x1 ;  /* 0x0000001813029211 */ /* 0x001fc600078808ff */
[----:B------:R-:W0:Y:S01]  /*8e30*/  SHFL.IDX PT, R26, R26, 0x3, 0x181f ;  /* 0x00781f001a1a7f89 */ /* 0x000e2200000e0000 */
[----:B-1----:R-:W-:-:S03]  /*8e40*/  @!P2 LEA R20, P5, R19, R34, 0x1 ;  /* 0x000000221314a211 */ /* 0x002fc600078a08ff */
[----:B------:R-:W1:Y:S01]  /*8e50*/  SHFL.IDX PT, R27, R27, 0x3, 0x181f ;  /* 0x00781f001b1b7f89 */ /* 0x000e6200000e0000 */
[C---:B--2---:R-:W-:Y:S02]  /*8e60*/  @!P3 LEA R24, P6, R19.reuse, R36, 0x1 ;  /* 0x000000241318b211 */ /* 0x044fe400078c08ff */
[C-C-:B------:R-:W-:Y:S02]  /*8e70*/  @!P1 LEA.HI.X R3, R19.reuse, R3, R156.reuse, 0x1, P4 ;  /* 0x0000000313039211 */ /* 0x140fe400020f0c9c */
[C-C-:B------:R-:W-:Y:S02]  /*8e80*/  @!P2 LEA.HI.X R21, R19.reuse, R21, R156.reuse, 0x1, P5 ;  /* 0x000000151315a211 */ /* 0x140fe400028f0c9c */
[----:B------:R-:W-:Y:S01]  /*8e90*/  @!P3 LEA.HI.X R25, R19, R25, R156, 0x1, P6 ;  /* 0x000000191319b211 */ /* 0x000fe200030f0c9c */
[----:B---3--:R2:W-:Y:S04]  /*8ea0*/  @!P1 ST.E.128 desc[UR46][R2.64], R4 ;  /* 0x0000000402009985 */ /* 0x0085e8000c101d2e */
[----:B----4-:R2:W-:Y:S04]  /*8eb0*/  @!P2 ST.E.128 desc[UR46][R20.64], R8 ;  /* 0x000000081400a985 */ /* 0x0105e8000c101d2e */
[----:B------:R2:W-:Y:S01]  /*8ec0*/  @!P3 ST.E.128 desc[UR46][R24.64], R28 ;  /* 0x0000001c1800b985 */ /* 0x0005e2000c101d2e */
[----:B01----:R-:W-:Y:S05]  /*8ed0*/  @P0 BRA `(.L_x_14494) ;  /* 0x0000000400e40947 */ /* 0x003fea0003800000 */
[----:B--2---:R-:W-:-:S04]  /*8ee0*/  LEA R2, P0, R19, R26, 0x1 ;  /* 0x0000001a13027211 */ /* 0x004fc800078008ff */
[----:B------:R-:W-:-:S05]  /*8ef0*/  LEA.HI.X R3, R19, R27, R156, 0x1, P0 ;  /* 0x0000001b13037211 */ /* 0x000fca00000f0c9c */
[----:B-----5:R0:W-:Y:S01]  /*8f00*/  ST.E.128 desc[UR46][R2.64], R12 ;  /* 0x0000000c02007985 */ /* 0x0201e2000c101d2e */
[----:B------:R-:W-:Y:S05]  /*8f10*/  BRA `(.L_x_14494) ;  /* 0x0000000400d47947 */ /* 0x000fea0003800000 */
.L_x_14493:
        /* <DEDUP_REMOVED lines=50> */
.L_x_14496:
[----:B------:R-:W-:Y:S05]  /*9240*/  BSYNC B1 ;  /* 0x0000000000017941 */ /* 0x000fea0003800000 */
.L_x_14495:
        /* <DEDUP_REMOVED lines=11> */
[----:B------:R-:W-:Y:S02]  /*9300*/  VIADD R11, R22, UR41 ;  /* 0x00000029160b7c36 */ /* 0x000fe40008000000 */
[----:B------:R-:W-:Y:S01]  /*9310*/  UIMAD UR5, UR42, UR11, UR5 ;  /* 0x0000000b2a0572a4 */ /* 0x000fe2000f8e0205 */
[--C-:B------:R-:W-:Y:S01]  /*9320*/  SHF.R.S32.HI R0, RZ, 0x1f, R5.reuse ;  /* 0x0000001fff007819 */ /* 0x100fe20000011405 */
[----:B------:R-:W-:Y:S01]  /*9330*/  UIMAD.WIDE.U32 UR42, UR42, UR10, UR6 ;  /* 0x0000000a2a2a72a5 */ /* 0x000fe2000f8e0006 */
[----:B------:R-:W-:-:S02]  /*9340*/  IMAD.MOV R7, RZ, RZ, -R5 ;  /* 0x000000ffff077224 */ /* 0x000fc400078e0a05 */
[----:B------:R-:W-:Y:S01]  /*9350*/  ULDC.64 UR6, c[0x0][0xae0] ;  /* 0x0002b80000067ab9 */ /* 0x000fe20000000a00 */
[----:B------:R-:W-:Y:S01]  /*9360*/  UIADD3 UR5, UR43, UR5, URZ ;  /* 0x000000052b057290 */ /* 0x000fe2000fffe03f */
[----:B------:R-:W-:Y:S02]  /*9370*/  IMAD R7, R8, R7, R6 ;  /* 0x0000000708077224 */ /* 0x000fe400078e0206 */
[----:B------:R-:W-:Y:S02]  /*9380*/  IMAD R0, R0, UR6, RZ ;  /* 0x0000000600007c24 */ /* 0x000fe4000f8e02ff */
[----:B------:R-:W-:Y:S02]  /*9390*/  IMAD.U32 R3, RZ, RZ, UR43 ;  /* 0x0000002bff037e24 */ /* 0x000fe4000f8e00ff */
        /* <DEDUP_REMOVED lines=14> */
[----:B------:R-:W-:Y:S01]  /*9480*/  ULDC UR6, c[0x0][0xa88] ;  /* 0x0002a20000067ab9 */ /* 0x000fe20000000800 */
[----:B------:R-:W-:Y:S02]  /*9490*/  VIADD R3, R11, 0x30 ;  /* 0x000000300b037836 */ /* 0x000fe40000000000 */
[----:B------:R-:W-:Y:S01]  /*94a0*/  LEA.HI.X R13, R2, UR7, R5, 0x1, P0 ;  /* 0x00000007020d7c11 */ /* 0x000fe200080f0c05 */
[----:B------:R-:W0:Y:S01]  /*94b0*/  SHFL.IDX PT, R4, R12, 0x1, 0x181f ;  /* 0x00381f000c047f89 */ /* 0x000e2200000e0000 */
[----:B------:R-:W-:Y:S01]  /*94c0*/  IMAD R14, R8, UR6, RZ ;  /* 0x00000006080e7c24 */ /* 0x000fe2000f8e02ff */
[----:B------:R-:W-:Y:S01]  /*94d0*/  ISETP.GE.AND P0, PT, R19, UR5, PT ;  /* 0x0000000513007c0c */ /* 0x000fe2000bf06270 */
[C---:B------:R-:W-:Y:S01]  /*94e0*/  VIADD R8, R11.reuse, 0x60 ;  /* 0x000000600b087836 */ /* 0x040fe20000000000 */
[----:B------:R-:W1:Y:S02]  /*94f0*/  SHFL.IDX PT, R2, R12, RZ, 0x181f ;  /* 0x00181fff0c027589 */ /* 0x000e6400000e0000 */
        /* <DEDUP_REMOVED lines=23> */
.L_x_14494:
[----:B------:R-:W-:Y:S05]  /*9670*/  BSYNC B0 ;  /* 0x0000000000007941 */ /* 0x000fea0003800000 */
.L_x_14492:
[----:B------:R-:W-:Y:S02]  /*9680*/  ULDC UR5, c[0x0][0xc38] ;  /* 0x00030e0000057ab9 */ /* 0x000fe40000000800 */
[----:B------:R-:W-:-:S06]  /*9690*/  UISETP.GE.AND UP0, UPT, UR4, UR5, UPT ;  /* 0x000000050400728c */ /* 0x000fcc000bf06270 */
[----:B------:R-:W-:-:S13]  /*96a0*/  PLOP3.LUT P0, PT, PT, PT, UP0, 0x80, 0x0 ;  /* 0x000000000000781c */ /* 0x000fda0003f0f008 */
[----:B------:R-:W-:Y:S05]  /*96b0*/  @!P0 BRA `(.L_x_14497) ;  /* 0xffffff7400b08947 */ /* 0x000fea000383ffff */
[----:B------:R-:W-:Y:S05]  /*96c0*/  EXIT ;  /* 0x000000000000794d */ /* 0x000fea0003800000 */
.L_x_14457:
[----:B------:R-:W-:-:S08]  /*96d0*/  NOP ;  /* 0x0000000000007918 */ /* 0x000fd00000000000 */
[----:B------:R-:W0:-:S00]  /*96e0*/  USETMAXREG.DEALLOC.CTAPOOL 0x20 ;  /* 0x00000020000079c8 */ /* 0x000e0000080e0500 */
        /* <DEDUP_REMOVED lines=34> */
[----:B--2---:R-:W-:-:S07]  /*9910*/  LOP3.LUT R0, R3, 0x70, R4, 0xf8, !PT ;  /* 0x0000007003007812 */ /* 0x004fce00078ef804 */
.L_x_14576:
        /* <DEDUP_REMOVED lines=22> */
.L_x_14499:
[----:B------:R-:W-:Y:S01]  /*9a80*/  ULDC UR8, c[0x0][0xc54] ;  /* 0x0003150000087ab9 */ /* 0x000fe20000000800 */
[----:B------:R-:W-:Y:S01]  /*9a90*/  UMOV UR5, UR9 ;  /* 0x0000000900057c82 */ /* 0x000fe20008000000 */
[----:B------:R-:W-:-:S11]  /*9aa0*/  UISETP.NE.AND UP0, UPT, UR8, 0x1, UPT ;  /* 0x000000010800788c */ /* 0x000fd6000bf05270 */
[----:B------:R-:W-:Y:S02]  /*9ab0*/  @UP0 ULDC.64 UR10, c[0x0][0xc58] ;  /* 0x00031600000a0ab9 */ /* 0x000fe40000000a00 */
[----:B------:R-:W-:-:S04]  /*9ac0*/  UIMAD.WIDE.U32 UR6, UR9, UR10, URZ ;  /* 0x0000000a090672a5 */ /* 0x000fc8000f8e003f */
[----:B------:R-:W-:-:S04]  /*9ad0*/  @UP0 USHF.R.U32.HI UR5, URZ, UR11, UR7 ;  /* 0x0000000b3f050299 */ /* 0x000fc80008011607 */
[----:B------:R-:W-:-:S12]  /*9ae0*/  UIMAD UR8, UR5, UR8, URZ ;  /* 0x00000008050872a4 */ /* 0x000fd8000f8e023f */
.L_x_14500:
[----:B------:R-:W-:Y:S01]  /*9af0*/  ULOP3.LUT UR40, URZ, UR5, URZ, 0x33, !UPT ;  /* 0x000000053f287292 */ /* 0x000fe2000f8e333f */
[----:B------:R-:W-:Y:S01]  /*9b00*/  BSSY B7, `(.L_x_14501) ;  /* 0x000033a000077945 */ /* 0x000fe20003800000 */
[----:B------:R-:W-:Y:S01]  /*9b10*/  ULDC UR10, c[0x0][0x448] ;  /* 0x00011200000a7ab9 */ /* 0x000fe20000000800 */
[----:B------:R-:W-:Y:S01]  /*9b20*/  ULDC UR5, c[0x0][0xc3c] ;  /* 0x00030f0000057ab9 */ /* 0x000fe20000000800 */
[----:B------:R-:W-:Y:S01]  /*9b30*/  UISETP.NE.AND UP1, UPT, UR10, 0x1, UPT ;  /* 0x000000010a00788c */ /* 0x000fe2000bf25270 */
[----:B------:R-:W-:Y:S01]  /*9b40*/  ULDC.64 UR6, c[0x0][0x418] ;  /* 0x0001060000067ab9 */ /* 0x000fe20000000a00 */
[----:B------:R-:W-:Y:S02]  /*9b50*/  UIADD3 UR40, UR40, UR5, URZ ;  /* 0x0000000528287290 */ /* 0x000fe4000fffe03f */
[----:B------:R-:W-:Y:S02]  /*9b60*/  UISETP.NE.U32.AND UP0, UPT, UR6, URZ, UPT ;  /* 0x0000003f0600728c */ /* 0x000fe4000bf05070 */
[----:B------:R-:W-:-:S02]  /*9b70*/  UIMAD UR5, UR40, 0xc0, URZ ;  /* 0x000000c0280578a4 */ /* 0x000fc4000f8e023f */
[----:B------:R-:W-:Y:S02]  /*9b80*/  UISETP.NE.AND.EX UP0, UPT, UR7, URZ, UPT, UP0 ;  /* 0x0000003f0700728c */ /* 0x000fe4000bf05300 */
[----:B------:R-:W-:Y:S01]  /*9b90*/  UIADD3 UR5, UR5, 0xbf, URZ ;  /* 0x000000bf05057890 */ /* 0x000fe2000fffe03f */
[----:B------:R-:W-:Y:S01]  /*9ba0*/  ULDC UR7, c[0x0][0x288] ;  /* 0x0000a20000077ab9 */ /* 0x000fe20000000800 */
        /* <DEDUP_REMOVED lines=50> */
.L_x_14502:
        /* <DEDUP_REMOVED lines=20> */
.L_x_14505:
[----:B------:R-:W-:Y:S05]  /*a010*/  BSYNC B6 ;  /* 0x0000000000067941 */ /* 0x000fea0003800000 */
.L_x_14504:
        /* <DEDUP_REMOVED lines=20> */
.L_x_14508:
        /* <DEDUP_REMOVED lines=15> */
.L_x_14507:
[----:B------:R-:W-:Y:S05]  /*a250*/  BSYNC B6 ;  /* 0x0000000000067941 */ /* 0x000fea0003800000 */
.L_x_14506:
        /* <DEDUP_REMOVED lines=24> */
.L_x_14591:
[----:B-1----:R-:W-:Y:S02]  /*a3e0*/  ISETP.NE.AND P0, PT, R14, RZ, PT ;  /* 0x000000ff0e00720c */ /* 0x002fe40003f05270 */
[----:B------:R-:W-:-:S04]  /*a3f0*/  PLOP3.LUT P2, PT, PT, PT, PT, 0x8, 0x0 ;  /* 0x000000000000781c */ /* 0x000fc80003f4e170 */
[----:B------:R-:W-:-:S07]  /*a400*/  P2R R25, PR, RZ, 0x4 ;  /* 0x00000004ff197803 */ /* 0x000fce0000000000 */
[----:B------:R-:W-:Y:S05]  /*a410*/  @P0 BRA `(.L_x_14510) ;  /* 0x0000000000d80947 */ /* 0x000fea0003800000 */
[----:B------:R-:W-:-:S03]  /*a420*/  UMOV UR4, 0xffffffff ;  /* 0xffffffff00047882 */ /* 0x000fc60000000000 */
[----:B------:R-:W-:Y:S05]  /*a430*/  BRA.DIV UR4, `(.L_x_14511) ;  /* 0x0000003204b07947 */ /* 0x000fea000b800000 */
[----:B------:R-:W-:-:S13]  /*a440*/  ELECT P6, URZ, PT ;  /* 0x00000000003f782f */ /* 0x000fda00038c0000 */
.L_x_14594:
        /* <DEDUP_REMOVED lines=21> */
.L_x_14512:
[----:B------:R-:W2:Y:S01]  /*a5a0*/  S2R R0, SR_TID.X ;  /* 0x0000000000007919 */ /* 0x000ea20000002100 */
[----:B-1----:R-:W-:Y:S01]  /*a5b0*/  IMAD R3, R16, 0x8, R17 ;  /* 0x0000000810037824 */ /* 0x002fe200078e0211 */
[----:B--2---:R-:W-:Y:S02]  /*a5c0*/  LOP3.LUT R2, R0, 0x7f, RZ, 0xc0, !PT ;  /* 0x0000007f00027812 */ /* 0x004fe400078ec0ff */
[----:B------:R-:W-:Y:S02]  /*a5d0*/  SHF.L.U32 R0, R23, 0x1f, RZ ;  /* 0x0000001f17007819 */ /* 0x000fe400000006ff */
[----:B------:R-:W-:Y:S02]  /*a5e0*/  ISETP.NE.AND P1, PT, R2, RZ, PT ;  /* 0x000000ff0200720c */ /* 0x000fe40003f25270 */
[----:B------:R-:W1:Y:S02]  /*a5f0*/  SYNCS.PHASECHK.TRANS64.TRYWAIT P0, [R3+URZ+0x16840], R0 ;  /* 0x01684000030075a7 */ /* 0x000e64000800017f */
[----:B-1----:R-:W-:Y:S09]  /*a600*/  @!P0 BRA `(.L_x_14513) ;  /* 0x00000030005c8947 */ /* 0x002ff20003800000 */
.L_x_14595:
[----:B------:R-:W-:Y:S05]  /*a610*/  @P1 BRA `(.L_x_14514) ;  /* 0x0000000000141947 */ /* 0x000fea0003800000 */
[----:B------:R-:W-:Y:S01]  /*a620*/  ISETP.NE.AND P0, PT, R29, RZ, PT ;  /* 0x000000ff1d00720c */ /* 0x000fe20003f05270 */
[----:B-1----:R-:W-:-:S04]  /*a630*/  IMAD.MOV.U32 R0, RZ, RZ, 0x4000 ;  /* 0x00004000ff007424 */ /* 0x002fc800078e00ff */
[----:B------:R2:W-:Y:S08]  /*a640*/  SYNCS.ARRIVE.TRANS64 RZ, [R3+URZ+0x16830], R0 ;  /* 0x0168300003ff79a7 */ /* 0x0005f0000800003f */
[----:B------:R-:W-:Y:S05]  /*a650*/  @!P0 BRA `(.L_x_14514) ;  /* 0x0000000000048947 */ /* 0x000fea0003800000 */
[----:B------:R-:W-:Y:S01]  /*a660*/  BPT.TRAP 0x1 ;  /* 0x000000040000795c */ /* 0x000fe20000300000 */
.L_x_14514:
        /* <DEDUP_REMOVED lines=10> */
[----:B------:R-:W-:-:S04]  /*a710*/  PLOP3.LUT P0, PT, PT, PT, PT, 0x80, 0x0 ;  /* 0x000000000000781c */ /* 0x000fc80003f0f070 */
[----:B------:R-:W-:Y:S01]  /*a720*/  UIADD3 UR33, UR33, 0x16830, URZ ;  /* 0x0001683021217890 */ /* 0x000fe2000fffe03f */
[----:B------:R-:W-:Y:S01]  /*a730*/  P2R R25, PR, RZ, 0x1 ;  /* 0x00000001ff197803 */ /* 0x000fe20000000000 */
[----:B------:R-:W-:Y:S02]  /*a740*/  USHF.L.U32 UR35, UR35, 0x7, URZ ;  /* 0x0000000723237899 */ /* 0x000fe4000800063f */
[----:B------:R-:W-:-:S09]  /*a750*/  UIADD3 UR32, UR32, 0xe400, URZ ;  /* 0x0000e40020207890 */ /* 0x000fd2000fffe03f */
[----:B------:R1:W-:Y:S02]  /*a760*/  UTMALDG.4D [UR32], [UR4], desc[UR6] ;  /* 0x00000620040075b4 */ /* 0x0003e40008019000 */
[----:B-1----:R-:W-:Y:S01]  /*a770*/  NOP ;  /* 0x0000000000007918 */ /* 0x002fe20000000000 */
.L_x_14510:
        /* <DEDUP_REMOVED lines=29> */
.L_x_14516:
[----:B------:R-:W-:Y:S05]  /*a950*/  BSYNC B6 ;  /* 0x0000000000067941 */ /* 0x000fea0003800000 */
.L_x_14515:
[----:B------:R-:W1:Y:S01]  /*a960*/  LDC R9, c[0x0][0x448] ;  /* 0x00011200ff097b82 */ /* 0x000e620000000800 */
[----:B0-----:R-:W0:Y:S01]  /*a970*/  S2R R20, SR_TID.X ;  /* 0x0000000000147919 */ /* 0x001e220000002100 */
[----:B------:R-:W-:Y:S01]  /*a980*/  IMAD.U32 R6, RZ, RZ, UR40 ;  /* 0x00000028ff067e24 */ /* 0x000fe2000f8e00ff */
[----:B------:R-:W-:Y:S01]  /*a990*/  ULDC.64 UR8, c[0x0][0x2e0] ;  /* 0x0000b80000087ab9 */ /* 0x000fe20000000a00 */
[----:B------:R-:W-:Y:S01]  /*a9a0*/  UMOV UR4, UR48 ;  /* 0x0000003000047c82 */ /* 0x000fe20008000000 */
[----:B------:R-:W-:Y:S01]  /*a9b0*/  UIMAD UR6, UR37, UR8, URZ ;  /* 0x00000008250672a4 */ /* 0x000fe2000f8e023f */
        /* <DEDUP_REMOVED lines=12> */
[----:B------:R-:W-:Y:S02]  /*aa80*/  LOP3.LUT R20, R21, 0x70, R20, 0xf8, !PT ;  /* 0x0000007015147812 */ /* 0x000fe400078ef814 */
[----:B------:R-:W1:Y:S01]  /*aa90*/  S2R R21, SR_TID.X ;  /* 0x0000000000157919 */ /* 0x000e620000002100 */
[----:B------:R-:W2:Y:S02]  /*aaa0*/  @P1 LDC R5, c[0x0][0x450] ;  /* 0x00011400ff051b82 */ /* 0x000ea40000000800 */
[----:B------:R-:W-:-:S04]  /*aab0*/  IMAD R6, R6, 0xc0, R20 ;  /* 0x000000c006067824 */ /* 0x000fc800078e0214 */
[----:B------:R-:W-:Y:S02]  /*aac0*/  IMAD.MOV.U32 R11, RZ, RZ, R6 ;  /* 0x000000ffff0b7224 */ /* 0x000fe400078e0006 */
[----:B------:R-:W3:Y:S01]  /*aad0*/  @P1 LDC R8, c[0x0][0x450] ;  /* 0x00011400ff081b82 */ /* 0x000ee20000000800 */
        /* <DEDUP_REMOVED lines=12> */
[----:B------:R-:W-:Y:S01]  /*aba0*/  VIADD R6, R6, 0x80 ;  /* 0x0000008006067836 */ /* 0x000fe20000000000 */
[----:B------:R-:W-:Y:S01]  /*abb0*/  SHF.R.S32.HI R0, RZ, 0x1f, R7 ;  /* 0x0000001fff007819 */ /* 0x000fe20000011407 */
[----:B------:R-:W-:Y:S02]  /*abc0*/  IMAD.IADD R5, R5, 0x1, R13 ;  /* 0x0000000105057824 */ /* 0x000fe400078e020d */
[C---:B-1----:R-:W-:Y:S01]  /*abd0*/  IMAD.SHL.U32 R20, R21.reuse, 0x8, RZ ;  /* 0x0000000815147824 */ /* 0x042fe200078e00ff */
[----:B------:R-:W-:Y:S01]  /*abe0*/  LOP3.LUT R21, R21, 0x7f, RZ, 0xc0, !PT ;  /* 0x0000007f15157812 */ /* 0x000fe200078ec0ff */
[----:B------:R-:W-:-:S02]  /*abf0*/  IMAD R0, R0, UR6, RZ ;  /* 0x0000000600007c24 */ /* 0x000fc4000f8e02ff */
[C---:B------:R-:W-:Y:S01]  /*ac00*/  IMAD.WIDE.U32 R4, R7.reuse, UR6, R4 ;  /* 0x0000000607047c25 */ /* 0x040fe2000f8e0004 */
[----:B------:R-:W-:Y:S02]  /*ac10*/  LOP3.LUT R20, R20, 0x38, RZ, 0xc0, !PT ;  /* 0x0000003814147812 */ /* 0x000fe400078ec0ff */
[----:B------:R-:W-:Y:S01]  /*ac20*/  SHF.R.U32.HI R21, RZ, 0x3, R21 ;  /* 0x00000003ff157819 */ /* 0x000fe20000011615 */
[----:B------:R-:W-:Y:S02]  /*ac30*/  IMAD R0, R7, UR7, R0 ;  /* 0x0000000707007c24 */ /* 0x000fe4000f8e0200 */
[----:B------:R-:W0:Y:S02]  /*ac40*/  @P1 LDC R7, c[0x0][0x44c] ;  /* 0x00011300ff071b82 */ /* 0x000e240000000800 */
[----:B------:R-:W-:Y:S01]  /*ac50*/  IMAD.IADD R5, R5, 0x1, R0 ;  /* 0x0000000105057824 */ /* 0x000fe200078e0200 */
[----:B------:R-:W-:-:S04]  /*ac60*/  LEA R0, P0, R4, UR8, 0x1 ;  /* 0x0000000804007c11 */ /* 0x000fc8000f8008ff */
[----:B------:R-:W-:Y:S01]  /*ac70*/  LEA.HI.X R4, R4, UR9, R5, 0x1, P0 ;  /* 0x0000000904047c11 */ /* 0x000fe200080f0c05 */
[----:B0-----:R-:W-:-:S04]  /*ac80*/  @P1 IMAD.HI.U32 R5, R6, R7, RZ ;  /* 0x0000000706051227 */ /* 0x001fc800078e00ff */
[----:B------:R-:W-:Y:S01]  /*ac90*/  IMAD.MOV.U32 R7, RZ, RZ, R6 ;  /* 0x000000ffff077224 */ /* 0x000fe200078e0006 */
[----:B---3--:R-:W-:-:S04]  /*aca0*/  @P1 SHF.R.U32.HI R7, RZ, R8, R5 ;  /* 0x00000008ff071219 */ /* 0x008fc80000011605 */
[--C-:B------:R-:W-:Y:S01]  /*acb0*/  SHF.R.S32.HI R8, RZ, 0x1f, R7.reuse ;  /* 0x0000001fff087819 */ /* 0x100fe20000011407 */
[----:B------:R-:W-:Y:S02]  /*acc0*/  IMAD.MOV R5, RZ, RZ, -R7 ;  /* 0x000000ffff057224 */ /* 0x000fe400078e0a07 */
[----:B------:R-:W-:-:S04]  /*acd0*/  IMAD.WIDE.U32 R2, R7, UR4, R2 ;  /* 0x0000000407027c25 */ /* 0x000fc8000f8e0002 */
[----:B------:R-:W-:Y:S02]  /*ace0*/  IMAD R5, R9, R5, R6 ;  /* 0x0000000509057224 */ /* 0x000fe400078e0206 */
[----:B------:R-:W-:Y:S01]  /*acf0*/  IMAD R8, R8, UR4, RZ ;  /* 0x0000000408087c24 */ /* 0x000fe2000f8e02ff */
[----:B------:R-:W-:Y:S02]  /*ad00*/  ULDC UR4, c[0x0][0x2b8] ;  /* 0x0000ae0000047ab9 */ /* 0x000fe40000000800 */
[----:B------:R-:W-:Y:S01]  /*ad10*/  SHF.R.S32.HI R6, RZ, 0x1f, R5 ;  /* 0x0000001fff067819 */ /* 0x000fe20000011405 */
[----:B------:R-:W-:-:S04]  /*ad20*/  IMAD R7, R7, UR5, R8 ;  /* 0x0000000507077c24 */ /* 0x000fc8000f8e0208 */
        /* <DEDUP_REMOVED lines=10> */
[----:B------:R-:W0:Y:S01]  /*add0*/  SHFL.IDX PT, R14, R0, RZ, 0x181f ;  /* 0x00181fff000e7589 */ /* 0x000e2200000e0000 */
[----:B------:R-:W-:Y:S01]  /*ade0*/  IMAD.U32 R7, RZ, RZ, UR40 ;  /* 0x00000028ff077e24 */ /* 0x000fe2000f8e00ff */
[----:B------:R-:W-:Y:S02]  /*adf0*/  ULDC UR4, c[0x0][0x288] ;  /* 0x0000a20000047ab9 */ /* 0x000fe40000000800 */
[----:B------:R-:W1:Y:S01]  /*ae00*/  SHFL.IDX PT, R2, R4, RZ, 0x181f ;  /* 0x00181fff04027589 */ /* 0x000e6200000e0000 */
[----:B------:R-:W-:Y:S02]  /*ae10*/  IMAD R6, R9, UR4, RZ ;  /* 0x0000000409067c24 */ /* 0x000fe4000f8e02ff */
[----:B------:R-:W-:Y:S01]  /*ae20*/  IMAD R7, R7, 0xc0, R21 ;  /* 0x000000c007077824 */ /* 0x000fe200078e0215 */
[----:B------:R-:W-:Y:S03]  /*ae30*/  SHFL.IDX PT, R10, R0, 0x2, 0x181f ;  /* 0x00581f00000a7f89 */ /* 0x000fe600000e0000 */
[C---:B------:R-:W-:Y:S01]  /*ae40*/  VIADD R9, R7.reuse, 0x10 ;  /* 0x0000001007097836 */ /* 0x040fe20000000000 */
[C---:B------:R-:W-:Y:S01]  /*ae50*/  ISETP.GE.AND P1, PT, R7.reuse, R6, PT ;  /* 0x000000060700720c */ /* 0x040fe20003f26270 */
[----:B------:R-:W-:-:S03]  /*ae60*/  VIADD R11, R7, 0x70 ;  /* 0x00000070070b7836 */ /* 0x000fc60000000000 */
[----:B------:R-:W-:Y:S01]  /*ae70*/  ISETP.GE.AND P3, PT, R9, R6, PT ;  /* 0x000000060900720c */ /* 0x000fe20003f66270 */
[----:B------:R-:W-:-:S08]  /*ae80*/  VIADD R9, R7, 0x20 ;  /* 0x0000002007097836 */ /* 0x000fd00000000000 */
[----:B0-----:R-:W-:-:S05]  /*ae90*/  @!P1 LEA R14, P2, R20, R14, 0x1 ;  /* 0x0000000e140e9211 */ /* 0x001fca00078408ff */
[----:B-1----:R-:W-:Y:S02]  /*aea0*/  @!P1 IMAD.X R3, RZ, RZ, R2, P2 ;  /* 0x000000ffff039224 */ /* 0x002fe400010e0602 */
[----:B------:R-:W-:Y:S02]  /*aeb0*/  @!P1 IMAD.MOV.U32 R2, RZ, RZ, R14 ;  /* 0x000000ffff029224 */ /* 0x000fe400078e000e */
[----:B------:R-:W0:Y:S04]  /*aec0*/  SHFL.IDX PT, R14, R0, 0x1, 0x181f ;  /* 0x00381f00000e7f89 */ /* 0x000e2800000e0000 */
[----:B------:R1:W-:Y:S01]  /*aed0*/  @!P1 LDGSTS.E.BYPASS.LTC128B.128 [R27+0x8400], desc[UR46][R2.64], !P0 ;  /* 0x08400000021b9fae */ /* 0x0003e2000c101d6e */
[----:B------:R-:W-:-:S03]  /*aee0*/  ISETP.GE.AND P1, PT, R9, R6, PT ;  /* 0x000000060900720c */ /* 0x000fc60003f26270 */
[----:B------:R-:W-:Y:S04]  /*aef0*/  SHFL.IDX PT, R9, R4, 0x2, 0x181f ;  /* 0x00581f0004097f89 */ /* 0x000fe800000e0000 */
[----:B-1----:R-:W1:Y:S01]  /*af00*/  SHFL.IDX PT, R2, R4, 0x1, 0x181f ;  /* 0x00381f0004027f89 */ /* 0x002e6200000e0000 */
[----:B0-----:R-:W-:-:S05]  /*af10*/  @!P3 LEA R14, P2, R20, R14, 0x1 ;  /* 0x0000000e140eb211 */ /* 0x001fca00078408ff */
[----:B-1----:R-:W-:Y:S02]  /*af20*/  @!P3 IMAD.X R3, RZ, RZ, R2, P2 ;  /* 0x000000ffff03b224 */ /* 0x002fe400010e0602 */
[----:B------:R-:W-:Y:S02]  /*af30*/  @!P3 IMAD.MOV.U32 R2, RZ, RZ, R14 ;  /* 0x000000ffff02b224 */ /* 0x000fe400078e000e */
[----:B------:R-:W0:Y:S04]  /*af40*/  SHFL.IDX PT, R14, R0, 0x3, 0x181f ;  /* 0x00781f00000e7f89 */ /* 0x000e2800000e0000 */
[----:B------:R1:W-:Y:S02]  /*af50*/  @!P3 LDGSTS.E.BYPASS.LTC128B.128 [R27+0x8c00], desc[UR46][R2.64], !P0 ;  /* 0x08c00000021bbfae */ /* 0x0003e4000c101d6e */
[----:B-1----:R-:W-:-:S02]  /*af60*/  @!P1 LEA R2, P2, R20, R10, 0x1 ;  /* 0x0000000a14029211 */ /* 0x002fc400078408ff */
[----:B------:R-:W-:Y:S03]  /*af70*/  SHFL.IDX PT, R10, R0, 0x4, 0x181f ;  /* 0x00981f00000a7f89 */ /* 0x000fe600000e0000 */
[----:B------:R-:W-:Y:S02]  /*af80*/  @!P1 IMAD.X R3, RZ, RZ, R9, P2 ;  /* 0x000000ffff039224 */ /* 0x000fe400010e0609 */
[----:B------:R-:W-:-:S03]  /*af90*/  VIADD R9, R7, 0x30 ;  /* 0x0000003007097836 */ /* 0x000fc60000000000 */
[----:B------:R1:W-:Y:S02]  /*afa0*/  @!P1 LDGSTS.E.BYPASS.LTC128B.128 [R27+0x9400], desc[UR46][R2.64], !P0 ;  /* 0x09400000021b9fae */ /* 0x0003e4000c101d6e */
[----:B------:R-:W-:Y:S01]  /*afb0*/  ISETP.GE.AND P3, PT, R9, R6, PT ;  /* 0x000000060900720c */ /* 0x000fe20003f66270 */
[----:B------:R-:W-:-:S05]  /*afc0*/  VIADD R9, R7, 0x40 ;  /* 0x0000004007097836 */ /* 0x000fca0000000000 */
[----:B------:R-:W-:Y:S02]  /*afd0*/  ISETP.GE.AND P1, PT, R9, R6, PT ;  /* 0x000000060900720c */ /* 0x000fe40003f26270 */
        /* <DEDUP_REMOVED lines=17> */
[----:B0-----:R-:W-:-:S03]  /*b0f0*/  @!P3 LEA R14, P2, R20, R14, 0x1 ;  /* 0x0000000e140eb211 */ /* 0x001fc600078408ff */
[----:B------:R-:W-:Y:S02]  /*b100*/  SHFL.IDX PT, R4, R4, 0x7, 0x181f ;  /* 0x00f81f0004047f89 */ /* 0x000fe400000e0000 */
[----:B-1----:R-:W-:Y:S02]  /*b110*/  @!P3 IMAD.X R3, RZ, RZ, R2, P2 ;  /* 0x000000ffff03b224 */ /* 0x002fe400010e0602 */
[----:B------:R-:W-:Y:S02]  /*b120*/  @!P3 IMAD.MOV.U32 R2, RZ, RZ, R14 ;  /* 0x000000ffff02b224 */ /* 0x000fe400078e000e */
[----:B------:R-:W-:Y:S04]  /*b130*/  SHFL.IDX PT, R14, R5, RZ, 0x181f ;  /* 0x00181fff050e7589 */ /* 0x000fe800000e0000 */
[----:B------:R0:W-:Y:S01]  /*b140*/  @!P3 LDGSTS.E.BYPASS.LTC128B.128 [R27+0xac00], desc[UR46][R2.64], !P0 ;  /* 0x0ac00000021bbfae */ /* 0x0001e2000c101d6e */
[----:B------:R-:W-:Y:S01]  /*b150*/  ISETP.GE.AND P3, PT, R11, R6, PT ;  /* 0x000000060b00720c */ /* 0x000fe20003f66270 */
[----:B------:R-:W-:Y:S01]  /*b160*/  VIADD R11, R7, 0x80 ;  /* 0x00000080070b7836 */ /* 0x000fe20000000000 */
[----:B0-----:R-:W-:-:S05]  /*b170*/  @!P1 LEA R2, P2, R20, R10, 0x1 ;  /* 0x0000000a14029211 */ /* 0x001fca00078408ff */
[----:B------:R-:W-:Y:S02]  /*b180*/  @!P1 IMAD.X R3, RZ, RZ, R9, P2 ;  /* 0x000000ffff039224 */ /* 0x000fe400010e0609 */
[----:B------:R-:W0:Y:S04]  /*b190*/  SHFL.IDX PT, R9, R0, 0x7, 0x181f ;  /* 0x00f81f0000097f89 */ /* 0x000e2800000e0000 */
[----:B------:R-:W1:Y:S04]  /*b1a0*/  SHFL.IDX PT, R0, R8, RZ, 0x181f ;  /* 0x00181fff08007589 */ /* 0x000e6800000e0000 */
[----:B------:R0:W-:Y:S01]  /*b1b0*/  @!P1 LDGSTS.E.BYPASS.LTC128B.128 [R27+0xb400], desc[UR46][R2.64], !P0 ;  /* 0x0b400000021b9fae */ /* 0x0001e2000c101d6e */
[----:B------:R-:W-:-:S02]  /*b1c0*/  ISETP.GE.AND P1, PT, R11, R6, PT ;  /* 0x000000060b00720c */ /* 0x000fc40003f26270 */
[----:B0-----:R-:W-:Y:S01]  /*b1d0*/  @!P3 LEA R2, P2, R20, R9, 0x1 ;  /* 0x000000091402b211 */ /* 0x001fe200078408ff */
[----:B------:R-:W-:-:S04]  /*b1e0*/  VIADD R9, R7, 0x90 ;  /* 0x0000009007097836 */ /* 0x000fc80000000000 */
[----:B------:R-:W-:Y:S02]  /*b1f0*/  @!P3 IMAD.X R3, RZ, RZ, R4, P2 ;  /* 0x000000ffff03b224 */ /* 0x000fe400010e0604 */
[----:B------:R-:W0:Y:S04]  /*b200*/  SHFL.IDX PT, R4, R5, 0x1, 0x181f ;  /* 0x00381f0005047f89 */ /* 0x000e2800000e0000 */
[----:B------:R2:W-:Y:S01]  /*b210*/  @!P3 LDGSTS.E.BYPASS.LTC128B.128 [R27+0xbc00], desc[UR46][R2.64], !P0 ;  /* 0x0bc00000021bbfae */ /* 0x0005e2000c101d6e */
[----:B------:R-:W-:Y:S01]  /*b220*/  ISETP.GE.AND P3, PT, R9, R6, PT ;  /* 0x000000060900720c */ /* 0x000fe20003f66270 */
[----:B------:R-:W-:Y:S01]  /*b230*/  VIADD R9, R7, 0xa0 ;  /* 0x000000a007097836 */ /* 0x000fe20000000000 */
[----:B--2---:R-:W-:Y:S02]  /*b240*/  @!P1 LEA R2, P2, R20, R14, 0x1 ;  /* 0x0000000e14029211 */ /* 0x004fe400078408ff */
[----:B------:R-:W-:Y:S03]  /*b250*/  SHFL.IDX PT, R14, R5, 0x2, 0x181f ;  /* 0x00581f00050e7f89 */ /* 0x000fe600000e0000 */
[----:B-1----:R-:W-:-:S02]  /*b260*/  @!P1 IMAD.X R3, RZ, RZ, R0, P2 ;  /* 0x000000ffff039224 */ /* 0x002fc400010e0600 */
[----:B------:R-:W-:Y:S04]  /*b270*/  SHFL.IDX PT, R0, R8, 0x2, 0x181f ;  /* 0x00581f0008007f89 */ /* 0x000fe800000e0000 */
[----:B0-----:R-:W-:Y:S01]  /*b280*/  @!P3 LEA R4, P2, R20, R4, 0x1 ;  /* 0x000000041404b211 */ /* 0x001fe200078408ff */
[----:B------:R0:W-:Y:S01]  /*b290*/  @!P1 LDGSTS.E.BYPASS.LTC128B.128 [R27+0xc400], desc[UR46][R2.64], !P0 ;  /* 0x0c400000021b9fae */ /* 0x0001e2000c101d6e */
[----:B------:R-:W-:-:S03]  /*b2a0*/  ISETP.GE.AND P1, PT, R9, R6, PT ;  /* 0x000000060900720c */ /* 0x000fc60003f26270 */
[----:B0-----:R-:W0:Y:S04]  /*b2b0*/  SHFL.IDX PT, R2, R8, 0x1, 0x181f ;  /* 0x00381f0008027f89 */ /* 0x001e2800000e0000 */
[----:B------:R-:W1:Y:S01]  /*b2c0*/  SHFL.IDX PT, R8, R8, 0x3, 0x181f ;  /* 0x00781f0008087f89 */ /* 0x000e6200000e0000 */
[----:B0-----:R-:W-:Y:S02]  /*b2d0*/  @!P3 IMAD.X R3, RZ, RZ, R2, P2 ;  /* 0x000000ffff03b224 */ /* 0x001fe400010e0602 */
[----:B------:R-:W-:-:S05]  /*b2e0*/  @!P3 IMAD.MOV.U32 R2, RZ, RZ, R4 ;  /* 0x000000ffff02b224 */ /* 0x000fca00078e0004 */
[----:B------:R0:W-:Y:S02]  /*b2f0*/  @!P3 LDGSTS.E.BYPASS.LTC128B.128 [R27+0xcc00], desc[UR46][R2.64], !P0 ;  /* 0x0cc00000021bbfae */ /* 0x0001e4000c101d6e */
[----:B0-----:R-:W-:Y:S02]  /*b300*/  @!P1 LEA R2, P2, R20, R14, 0x1 ;  /* 0x0000000e14029211 */ /* 0x001fe400078408ff */
[----:B------:R0:W2:Y:S03]  /*b310*/  SHFL.IDX PT, R14, R5, 0x3, 0x181f ;  /* 0x00781f00050e7f89 */ /* 0x0000a600000e0000 */
[----:B------:R-:W-:-:S05]  /*b320*/  @!P1 IMAD.X R3, RZ, RZ, R0, P2 ;  /* 0x000000ffff039224 */ /* 0x000fca00010e0600 */
[----:B-1----:R0:W-:Y:S03]  /*b330*/  @!P1 LDGSTS.E.BYPASS.LTC128B.128 [R27+0xd400], desc[UR46][R2.64], !P0 ;  /* 0x0d400000021b9fae */ /* 0x0021e6000c101d6e */
.L_x_14620:
[----:B------:R-:W-:Y:S02]  /*b340*/  VIADD R7, R7, 0xb0 ;  /* 0x000000b007077836 */ /* 0x000fe40000000000 */
[----:B------:R-:W-:-:S03]  /*b350*/  VIADD R0, R17, 0x16800 ;  /* 0x0001680011007836 */ /* 0x000fc60000000000 */
[----:B------:R-:W-:-:S13]  /*b360*/  ISETP.GE.AND P1, PT, R7, R6, PT ;  /* 0x000000060700720c */ /* 0x000fda0003f26270 */
[----:B0-2---:R-:W-:-:S05]  /*b370*/  @!P1 LEA R2, P2, R20, R14, 0x1 ;  /* 0x0000000e14029211 */ /* 0x005fca00078408ff */
[----:B------:R-:W-:-:S05]  /*b380*/  @!P1 IMAD.X R3, RZ, RZ, R8, P2 ;  /* 0x000000ffff039224 */ /* 0x000fca00010e0608 */
[----:B------:R-:W-:Y:S01]  /*b390*/  @!PT LDS RZ, [RZ] ;  /* 0x00000000fffff984 */ /* 0x000fe20000000800 */
[----:B------:R-:W-:Y:S01]  /*b3a0*/  @!PT LDS RZ, [RZ] ;  /* 0x00000000fffff984 */ /* 0x000fe20000000800 */
[----:B------:R-:W-:Y:S01]  /*b3b0*/  @!PT LDS RZ, [RZ] ;  /* 0x00000000fffff984 */ /* 0x000fe20000000800 */
[----:B------:R0:W-:Y:S01]  /*b3c0*/  @!P1 LDGSTS.E.BYPASS.LTC128B.128 [R27+0xdc00], desc[UR46][R2.64], !P0 ;  /* 0x0dc00000021b9fae */ /* 0x0001e2000c101d6e */
[----:B------:R-:W-:Y:S01]  /*b3d0*/  PLOP3.LUT P0, PT, PT, PT, PT, 0x80, 0x0 ;  /* 0x000000000000781c */ /* 0x000fe20003f0f070 */
[----:B------:R-:W-:-:S12]  /*b3e0*/  NOP ;  /* 0x0000000000007918 */ /* 0x000fd80000000000 */
.L_x_14518:
        /* <DEDUP_REMOVED lines=18> */
.L_x_14621:
[----:B------:R-:W-:Y:S05]  /*b510*/  BSYNC B0 ;  /* 0x0000000000007941 */ /* 0x000fea0003800000 */
.L_x_14519:
        /* <DEDUP_REMOVED lines=24> */
[----:B-1----:R-:W-:-:S13]  /*b6a0*/  ISETP.NE.AND P0, PT, R10, 0x1, PT ;  /* 0x000000010a00780c */ /* 0x002fda0003f05270 */
[----:B0-----:R-:W0:Y:S02]  /*b6b0*/  @P0 LDC.64 R2, c[0x0][0x440] ;  /* 0x00011000ff020b82 */ /* 0x001e240000000a00 */
[----:B0-----:R-:W-:-:S04]  /*b6c0*/  @P0 IMAD.HI.U32 R4, R7, R2, RZ ;  /* 0x0000000207040227 */ /* 0x001fc800078e00ff */
[----:B------:R-:W-:Y:S01]  /*b6d0*/  IMAD.MOV.U32 R2, RZ, RZ, R7 ;  /* 0x000000ffff027224 */ /* 0x000fe200078e0007 */
[----:B------:R-:W-:Y:S02]  /*b6e0*/  @P0 SHF.R.U32.HI R2, RZ, R3, R4 ;  /* 0x00000003ff020219 */ /* 0x000fe40000011604 */
[----:B------:R-:W0:Y:S02]  /*b6f0*/  LDC.64 R4, c[0x0][0x418] ;  /* 0x00010600ff047b82 */ /* 0x000e240000000a00 */
[--C-:B------:R-:W-:Y:S01]  /*b700*/  SHF.R.S32.HI R3, RZ, 0x1f, R2.reuse ;  /* 0x0000001fff037819 */ /* 0x100fe20000011402 */
[----:B------:R-:W-:-:S04]  /*b710*/  IMAD.MOV R9, RZ, RZ, -R2 ;  /* 0x000000ffff097224 */ /* 0x000fc800078e0a02 */
[----:B------:R-:W-:Y:S02]  /*b720*/  IMAD R9, R10, R9, R7 ;  /* 0x000000090a097224 */ /* 0x000fe400078e0207 */
[----:B------:R-:W-:Y:S02]  /*b730*/  IMAD R10, R24, UR4, RZ ;  /* 0x00000004180a7c24 */ /* 0x000fe4000f8e02ff */
[----:B------:R-:W-:-:S04]  /*b740*/  IMAD.WIDE.U32 R2, R22, UR4, R2 ;  /* 0x0000000416027c25 */ /* 0x000fc8000f8e0002 */
[----:B------:R-:W-:-:S04]  /*b750*/  IMAD R10, R22, UR5, R10 ;  /* 0x00000005160a7c24 */ /* 0x000fc8000f8e020a */
[----:B------:R-:W-:Y:S01]  /*b760*/  IMAD.IADD R10, R10, 0x1, R3 ;  /* 0x000000010a0a7824 */ /* 0x000fe200078e0203 */
[----:B0-----:R-:W-:-:S04]  /*b770*/  LEA R4, P0, R2, R4, 0x2 ;  /* 0x0000000402047211 */ /* 0x001fc800078010ff */
[----:B------:R-:W-:-:S05]  /*b780*/  LEA.HI.X R5, R2, R5, R10, 0x2, P0 ;  /* 0x0000000502057211 */ /* 0x000fca00000f140a */
[----:B------:R1:W5:Y:S04]  /*b790*/  LDG.E R4, desc[UR46][R4.64] ;  /* 0x0000002e04047981 */ /* 0x000368000c1e1900 */
.L_x_14525:
        /* <DEDUP_REMOVED lines=8> */
.L_x_14622:
[----:B------:R-:W-:Y:S05]  /*b820*/  BSYNC B1 ;  /* 0x0000000000017941 */ /* 0x000fea0003800000 */
.L_x_14526:
[----:B------:R-:W-:Y:S04]  /*b830*/  BSSY B1, `(.L_x_14528) ;  /* 0x0000007000017945 */ /* 0x000fe80003800000 */
[----:B------:R-:W-:Y:S05]  /*b840*/  @P1 BRA `(.L_x_14529) ;  /* 0x0000000000141947 */ /* 0x000fea0003800000 */
[----:B------:R-:W-:Y:S01]  /*b850*/  ISETP.NE.AND P0, PT, R29, RZ, PT ;  /* 0x000000ff1d00720c */ /* 0x000fe20003f05270 */
[----:B0-----:R-:W-:-:S04]  /*b860*/  IMAD.MOV.U32 R3, RZ, RZ, 0x4000 ;  /* 0x00004000ff037424 */ /* 0x001fc800078e00ff */
[----:B------:R1:W-:Y:S08]  /*b870*/  SYNCS.ARRIVE.TRANS64 RZ, [R2+URZ+0x16830], R3 ;  /* 0x0168300302ff79a7 */ /* 0x0003f0000800003f */
[----:B------:R-:W-:Y:S05]  /*b880*/  @!P0 BRA `(.L_x_14529) ;  /* 0x0000000000048947 */ /* 0x000fea0003800000 */
[----:B------:R-:W-:Y:S01]  /*b890*/  BPT.TRAP 0x1 ;  /* 0x000000040000795c */ /* 0x000fe20000300000 */
.L_x_14529:
[----:B------:R-:W-:Y:S05]  /*b8a0*/  BSYNC B1 ;  /* 0x0000000000017941 */ /* 0x000fea0003800000 */
.L_x_14528:
        /* <DEDUP_REMOVED lines=12> */
.L_x_14530:
        /* <DEDUP_REMOVED lines=14> */
.L_x_14623:
[----:B------:R-:W-:Y:S05]  /*ba50*/  BSYNC B1 ;  /* 0x0000000000017941 */ /* 0x000fea0003800000 */
.L_x_14531:
        /* <DEDUP_REMOVED lines=10> */
.L_x_14534:
[----:B------:R-:W-:Y:S05]  /*bb00*/  BSYNC B1 ;  /* 0x0000000000017941 */ /* 0x000fea0003800000 */
.L_x_14533:
[----:B------:R-:W-:Y:S01]  /*bb10*/  R2UR UR6, R2 ;  /* 0x00000000020672ca */ /* 0x000fe200000e0000 */
[C-C-:B------:R-:W-:Y:S01]  /*bb20*/  IMAD R2, R16.reuse, 0x8, R17.reuse ;  /* 0x0000000810027824 */ /* 0x140fe200078e0211 */
        /* <DEDUP_REMOVED lines=9> */
.L_x_14535:
        /* <DEDUP_REMOVED lines=10> */
[----:B------:R-:W-:Y:S02]  /*bc60*/  IMAD.MOV.U32 R18, RZ, RZ, R4 ;  /* 0x000000ffff127224 */ /* 0x000fe400078e0004 */
[----:B------:R-:W-:-:S07]  /*bc70*/  IMAD.MOV.U32 R19, RZ, RZ, R9 ;  /* 0x000000ffff137224 */ /* 0x000fce00078e0009 */
.L_x_14524:
[----:B------:R-:W-:Y:S05]  /*bc80*/  BSYNC B0 ;  /* 0x0000000000007941 */ /* 0x000fea0003800000 */
.L_x_14523:
[----:B------:R-:W-:Y:S01]  /*bc90*/  UIADD3 UR4, UR39, -0x3, URZ ;  /* 0xfffffffd27047890 */ /* 0x000fe2000fffe03f */
[----:B------:R-:W-:Y:S02]  /*bca0*/  IMAD.MOV.U32 R23, RZ, RZ, R6 ;  /* 0x000000ffff177224 */ /* 0x000fe400078e0006 */
[----:B------:R-:W-:-:S03]  /*bcb0*/  IMAD.MOV.U32 R16, RZ, RZ, R8 ;  /* 0x000000ffff107224 */ /* 0x000fc600078e0008 */
[----:B------:R-:W-:-:S07]  /*bcc0*/  IMAD.U32 R6, RZ, RZ, UR4 ;  /* 0x00000004ff067e24 */ /* 0x000fce000f8e00ff */
.L_x_14522:
[----:B------:R-:W-:Y:S01]  /*bcd0*/  ISETP.NE.AND P0, PT, R7, RZ, PT ;  /* 0x000000ff0700720c */ /* 0x000fe20003f05270 */
[----:B------:R-:W-:-:S12]  /*bce0*/  BSSY B0, `(.L_x_14521) ;  /* 0x00000dd000007945 */ /* 0x000fd80003800000 */
[----:B------:R-:W-:Y:S05]  /*bcf0*/  @!P0 BRA `(.L_x_14536) ;  /* 0x0000000c006c8947 */ /* 0x000fea0003800000 */
[----:B------:R-:W-:-:S07]  /*bd00*/  IMAD.MOV.U32 R4, RZ, RZ, R18 ;  /* 0x000000ffff047224 */ /* 0x000fce00078e0012 */
.L_x_14563:
        /* <DEDUP_REMOVED lines=13> */
[----:B0-----:R-:W-:Y:S01]  /*bde0*/  IMAD.MOV.U32 R10, RZ, RZ, R6 ;  /* 0x000000ffff0a7224 */ /* 0x001fe200078e0006 */
[----:B------:R-:W-:Y:S02]  /*bdf0*/  ULDC.64 UR4, c[0x0][0x428] ;  /* 0x00010a0000047ab9 */ /* 0x000fe40000000a00 */
[----:B------:R-:W-:-:S04]  /*be00*/  IMAD R5, R24, UR4, RZ ;  /* 0x0000000418057c24 */ /* 0x000fc8000f8e02ff */
[----:B------:R-:W-:Y:S01]  /*be10*/  IMAD R4, R22, UR5, R5 ;  /* 0x0000000516047c24 */ /* 0x000fe2000f8e0205 */
[----:B-1----:R-:W-:-:S13]  /*be20*/  ISETP.NE.AND P0, PT, R9, 0x1, PT ;  /* 0x000000010900780c */ /* 0x002fda0003f05270 */
        /* <DEDUP_REMOVED lines=13> */
.L_x_14539:
        /* <DEDUP_REMOVED lines=8> */
.L_x_14624:
[----:B------:R-:W-:Y:S05]  /*bf80*/  BSYNC B2 ;  /* 0x0000000000027941 */ /* 0x000fea0003800000 */
.L_x_14540:
[----:B------:R-:W-:Y:S04]  /*bf90*/  BSSY B2, `(.L_x_14542) ;  /* 0x0000007000027945 */ /* 0x000fe80003800000 */
[----:B------:R-:W-:Y:S05]  /*bfa0*/  @P1 BRA `(.L_x_14543) ;  /* 0x0000000000141947 */ /* 0x000fea0003800000 */
[----:B------:R-:W-:Y:S01]  /*bfb0*/  ISETP.NE.AND P0, PT, R29, RZ, PT ;  /* 0x000000ff1d00720c */ /* 0x000fe20003f05270 */
[----:B0-----:R-:W-:-:S04]  /*bfc0*/  IMAD.MOV.U32 R3, RZ, RZ, 0x4000 ;  /* 0x00004000ff037424 */ /* 0x001fc800078e00ff */
[----:B------:R1:W-:Y:S08]  /*bfd0*/  SYNCS.ARRIVE.TRANS64 RZ, [R2+URZ+0x16830], R3 ;  /* 0x0168300302ff79a7 */ /* 0x0003f0000800003f */
[----:B------:R-:W-:Y:S05]  /*bfe0*/  @!P0 BRA `(.L_x_14543) ;  /* 0x0000000000048947 */ /* 0x000fea0003800000 */
[----:B------:R-:W-:Y:S01]  /*bff0*/  BPT.TRAP 0x1 ;  /* 0x000000040000795c */ /* 0x000fe20000300000 */
.L_x_14543:
[----:B------:R-:W-:Y:S05]  /*c000*/  BSYNC B2 ;  /* 0x0000000000027941 */ /* 0x000fea0003800000 */
.L_x_14542:
        /* <DEDUP_REMOVED lines=11> */
.L_x_14544:
        /* <DEDUP_REMOVED lines=15> */
.L_x_14625:
[----:B------:R-:W-:Y:S05]  /*c1b0*/  BSYNC B2 ;  /* 0x0000000000027941 */ /* 0x000fea0003800000 */
.L_x_14545:
        /* <DEDUP_REMOVED lines=9> */
.L_x_14548:
[----:B------:R-:W-:Y:S05]  /*c250*/  BSYNC B2 ;  /* 0x0000000000027941 */ /* 0x000fea0003800000 */
.L_x_14547:
        /* <DEDUP_REMOVED lines=10> */
.L_x_14549:
        /* <DEDUP_REMOVED lines=12> */
.L_x_14538:
[----:B------:R-:W-:Y:S05]  /*c3c0*/  BSYNC B1 ;  /* 0x0000000000017941 */ /* 0x000fea0003800000 */
.L_x_14537:
        /* <DEDUP_REMOVED lines=12> */
[----:B------:R-:W-:Y:S02]  /*c490*/  ULDC.64 UR4, c[0x0][0x428] ;  /* 0x00010a0000047ab9 */ /* 0x000fe40000000a00 */
[----:B------:R-:W-:-:S04]  /*c4a0*/  IMAD R5, R24, UR4, RZ ;  /* 0x0000000418057c24 */ /* 0x000fc8000f8e02ff */
[----:B------:R-:W-:Y:S01]  /*c4b0*/  IMAD R5, R22, UR5, R5 ;  /* 0x0000000516057c24 */ /* 0x000fe2000f8e0205 */
        /* <DEDUP_REMOVED lines=14> */
.L_x_14552:
        /* <DEDUP_REMOVED lines=8> */
.L_x_14626:
[----:B------:R-:W-:Y:S05]  /*c620*/  BSYNC B2 ;  /* 0x0000000000027941 */ /* 0x000fea0003800000 */
.L_x_14553:
[----:B------:R-:W-:Y:S04]  /*c630*/  BSSY B2, `(.L_x_14555) ;  /* 0x0000007000027945 */ /* 0x000fe80003800000 */
[----:B------:R-:W-:Y:S05]  /*c640*/  @P1 BRA `(.L_x_14556) ;  /* 0x0000000000141947 */ /* 0x000fea0003800000 */
[----:B------:R-:W-:Y:S01]  /*c650*/  ISETP.NE.AND P0, PT, R29, RZ, PT ;  /* 0x000000ff1d00720c */ /* 0x000fe20003f05270 */
[----:B0-----:R-:W-:-:S04]  /*c660*/  IMAD.MOV.U32 R3, RZ, RZ, 0x4000 ;  /* 0x00004000ff037424 */ /* 0x001fc800078e00ff */
[----:B------:R1:W-:Y:S08]  /*c670*/  SYNCS.ARRIVE.TRANS64 RZ, [R2+URZ+0x16830], R3 ;  /* 0x0168300302ff79a7 */ /* 0x0003f0000800003f */
[----:B------:R-:W-:Y:S05]  /*c680*/  @!P0 BRA `(.L_x_14556) ;  /* 0x0000000000048947 */ /* 0x000fea0003800000 */
[----:B------:R-:W-:Y:S01]  /*c690*/  BPT.TRAP 0x1 ;  /* 0x000000040000795c */ /* 0x000fe20000300000 */
.L_x_14556:
[----:B------:R-:W-:Y:S05]  /*c6a0*/  BSYNC B2 ;  /* 0x0000000000027941 */ /* 0x000fea0003800000 */
.L_x_14555:
        /* <DEDUP_REMOVED lines=12> */
.L_x_14557:
        /* <DEDUP_REMOVED lines=15> */
.L_x_14627:
[----:B------:R-:W-:Y:S05]  /*c860*/  BSYNC B2 ;  /* 0x0000000000027941 */ /* 0x000fea0003800000 */
.L_x_14558:
        /* <DEDUP_REMOVED lines=9> */
.L_x_14561:
[----:B------:R-:W-:Y:S05]  /*c900*/  BSYNC B2 ;  /* 0x0000000000027941 */ /* 0x000fea0003800000 */
.L_x_14560:
        /* <DEDUP_REMOVED lines=10> */
.L_x_14562:
        /* <DEDUP_REMOVED lines=12> */
.L_x_14551:
[----:B------:R-:W-:Y:S05]  /*ca70*/  BSYNC B1 ;  /* 0x0000000000017941 */ /* 0x000fea0003800000 */
.L_x_14550:
[C---:B------:R-:W-:Y:S01]  /*ca80*/  ISETP.GT.AND P0, PT, R6.reuse, 0x1, PT ;  /* 0x000000010600780c */ /* 0x040fe20003f04270 */
[----:B------:R-:W-:-:S12]  /*ca90*/  VIADD R6, R6, 0xfffffffe ;  /* 0xfffffffe06067836 */ /* 0x000fd80000000000 */
[----:B------:R-:W-:Y:S05]  /*caa0*/  @P0 BRA `(.L_x_14563) ;  /* 0xfffffff000980947 */ /* 0x000fea000383ffff */
.L_x_14536:
[----:B------:R-:W-:Y:S05]  /*cab0*/  BSYNC B0 ;  /* 0x0000000000007941 */ /* 0x000fea0003800000 */
.L_x_14521:
        /* <DEDUP_REMOVED lines=17> */
.L_x_14565:
[----:B------:R-:W-:Y:S05]  /*cbd0*/  BSYNC B0 ;  /* 0x0000000000007941 */ /* 0x000fea0003800000 */
.L_x_14564:
        /* <DEDUP_REMOVED lines=9> */
.L_x_14628:
[----:B------:R-:W-:Y:S05]  /*cc70*/  BSYNC B1 ;  /* 0x0000000000017941 */ /* 0x000fea0003800000 */
.L_x_14568:
[----:B------:R-:W-:Y:S04]  /*cc80*/  BSSY B1, `(.L_x_14570) ;  /* 0x0000007000017945 */ /* 0x000fe80003800000 */
[----:B------:R-:W-:Y:S05]  /*cc90*/  @P2 BRA `(.L_x_14571) ;  /* 0x0000000000142947 */ /* 0x000fea0003800000 */
[----:B------:R-:W-:Y:S01]  /*cca0*/  ISETP.NE.AND P0, PT, R29, RZ, PT ;  /* 0x000000ff1d00720c */ /* 0x000fe20003f05270 */
[----:B-1----:R-:W-:-:S04]  /*ccb0*/  IMAD.MOV.U32 R0, RZ, RZ, 0x4000 ;  /* 0x00004000ff007424 */ /* 0x002fc800078e00ff */
[----:B------:R2:W-:Y:S08]  /*ccc0*/  SYNCS.ARRIVE.TRANS64 RZ, [R3+URZ+0x16850], R0 ;  /* 0x0168500003ff79a7 */ /* 0x0005f0000800003f */
[----:B------:R-:W-:Y:S05]  /*ccd0*/  @!P0 BRA `(.L_x_14571) ;  /* 0x0000000000048947 */ /* 0x000fea0003800000 */
[----:B------:R-:W-:Y:S01]  /*cce0*/  BPT.TRAP 0x1 ;  /* 0x000000040000795c */ /* 0x000fe20000300000 */
.L_x_14571:
[----:B------:R-:W-:Y:S05]  /*ccf0*/  BSYNC B1 ;  /* 0x0000000000017941 */ /* 0x000fea0003800000 */
.L_x_14570:
        /* <DEDUP_REMOVED lines=10> */
.L_x_14572:
        /* <DEDUP_REMOVED lines=10> */
.L_x_14567:
[----:B------:R-:W-:Y:S05]  /*ce40*/  BSYNC B0 ;  /* 0x0000000000007941 */ /* 0x000fea0003800000 */
.L_x_14566:
[----:B------:R-:W-:-:S05]  /*ce50*/  VIADD R16, R16, 0x1 ;  /* 0x0000000110107836 */ /* 0x000fca0000000000 */
[----:B------:R-:W-:-:S04]  /*ce60*/  ISETP.NE.AND P0, PT, R16, 0x2, PT ;  /* 0x000000021000780c */ /* 0x000fc80003f05270 */
[----:B------:R-:W-:Y:S02]  /*ce70*/  SEL R0, RZ, 0x1, P0 ;  /* 0x00000001ff007807 */ /* 0x000fe40000000000 */
[----:B------:R-:W-:Y:S02]  /*ce80*/  SEL R16, R16, RZ, P0 ;  /* 0x000000ff10107207 */ /* 0x000fe40000000000 */
[----:B------:R-:W-:-:S07]  /*ce90*/  LOP3.LUT R23, R23, R0, RZ, 0x3c, !PT ;  /* 0x0000000017177212 */ /* 0x000fce00078e3cff */
.L_x_14503:
[----:B------:R-:W-:Y:S05]  /*cea0*/  BSYNC B7 ;  /* 0x0000000000077941 */ /* 0x000fea0003800000 */
.L_x_14501:
        /* <DEDUP_REMOVED lines=12> */
.L_x_14573:
[----:B------:R-:W-:-:S03]  /*cf70*/  UMOV UR4, 0xffffffff ;  /* 0xffffffff00047882 */ /* 0x000fc60000000000 */
[----:B------:R-:W-:Y:S05]  /*cf80*/  BRA.DIV UR4, `(.L_x_14575) ;  /* 0x0000001a04307947 */ /* 0x000fea000b800000 */
[----:B------:R1:W2:Y:S02]  /*cf90*/  SHFL.IDX PT, R14, R28, RZ, 0x1f ;  /* 0x00001fff1c0e7589 */ /* 0x0002a400000e0000 */
.L_x_14631:
        /* <DEDUP_REMOVED lines=8> */
.L_x_14574:
[----:B------:R-:W-:Y:S02]  /*d020*/  ULDC UR4, c[0x0][0xc38] ;  /* 0x00030e0000047ab9 */ /* 0x000fe40000000800 */
[----:B-1----:R-:W-:-:S13]  /*d030*/  ISETP.GE.AND P0, PT, R28, UR4, PT ;  /* 0x000000041c007c0c */ /* 0x002fda000bf06270 */
[----:B------:R-:W-:Y:S05]  /*d040*/  @!P0 BRA `(.L_x_14576) ;  /* 0xffffffc800348947 */ /* 0x000fea000383ffff */
.L_x_14498:
        /* <DEDUP_REMOVED lines=12> */
.L_x_14632:
[----:B------:R-:W-:Y:S05]  /*d110*/  BSYNC B0 ;  /* 0x0000000000007941 */ /* 0x000fea0003800000 */
.L_x_14577:
[----:B------:R-:W-:-:S03]  /*d120*/  UMOV UR4, 0xffffffff ;  /* 0xffffffff00047882 */ /* 0x000fc60000000000 */
[----:B------:R-:W-:Y:S05]  /*d130*/  BRA.DIV UR4, `(.L_x_14579) ;  /* 0x0000001a04007947 */ /* 0x000fea000b800000 */
[----:B-1----:R-:W1:Y:S02]  /*d140*/  S2R R0, SR_TID.X ;  /* 0x0000000000007919 */ /* 0x002e640000002100 */
[----:B-1----:R-:W-:-:S04]  /*d150*/  SHF.R.U32.HI R0, RZ, 0x5, R0 ;  /* 0x00000005ff007819 */ /* 0x002fc80000011600 */
[----:B------:R-:W-:-:S05]  /*d160*/  LOP3.LUT R0, R0, 0x3, RZ, 0xc0, !PT ;  /* 0x0000000300007812 */ /* 0x000fca00078ec0ff */
[----:B------:R1:W2:Y:S02]  /*d170*/  SHFL.IDX PT, R14, R0, RZ, 0x1f ;  /* 0x00001fff000e7589 */ /* 0x0002a400000e0000 */
.L_x_14635:
[----:B--2---:R-:W-:Y:S01]  /*d180*/  ISETP.NE.AND P0, PT, R14, RZ, PT ;  /* 0x000000ff0e00720c */ /* 0x004fe20003f05270 */
[----:B------:R-:W-:-:S12]  /*d190*/  BSSY B0, `(.L_x_14580) ;  /* 0x0000024000007945 */ /* 0x000fd80003800000 */
[----:B------:R-:W-:Y:S05]  /*d1a0*/  @P0 BRA `(.L_x_14581) ;  /* 0x0000000000880947 */ /* 0x000fea0003800000 */
[----:B------:R-:W-:-:S03]  /*d1b0*/  UMOV UR4, 0xffffffff ;  /* 0xffffffff00047882 */ /* 0x000fc60000000000 */
[----:B------:R-:W-:Y:S05]  /*d1c0*/  BRA.DIV UR4, `(.L_x_14582) ;  /* 0x0000001a04107947 */ /* 0x000fea000b800000 */
[----:B------:R-:W-:-:S13]  /*d1d0*/  ELECT P6, URZ, PT ;  /* 0x00000000003f782f */ /* 0x000fda00038c0000 */
.L_x_14638:
[----:B------:R-:W-:Y:S05]  /*d1e0*/  @!P6 BRA `(.L_x_14581) ;  /* 0x000000000078e947 */ /* 0x000fea0003800000 */
[----:B------:R-:W-:-:S06]  /*d1f0*/  ULOP3.LUT UR4, UR38, 0x2, URZ, 0xfc, !UPT ;  /* 0x0000000226047892 */ /* 0x000fcc000f8efc3f */
[----:B-1----:R-:W-:-:S05]  /*d200*/  IMAD.U32 R0, RZ, RZ, UR4 ;  /* 0x00000004ff007e24 */ /* 0x002fca000f8e00ff */
[----:B------:R-:W-:-:S13]  /*d210*/  ISETP.NE.AND P2, PT, R0, 0x3, PT ;  /* 0x000000030000780c */ /* 0x000fda0003f45270 */
[----:B------:R-:W-:Y:S05]  /*d220*/  @!P2 BRA `(.L_x_14583) ;  /* 0x000000000004a947 */ /* 0x000fea0003800000 */
[----:B------:R-:W-:Y:S01]  /*d230*/  BPT.TRAP 0x1 ;  /* 0x000000040000795c */ /* 0x000fe20000300000 */
.L_x_14583:
        /* <DEDUP_REMOVED lines=12> */
.L_x_14639:
[----:B------:R-:W2:Y:S02]  /*d300*/  SYNCS.PHASECHK.TRANS64.TRYWAIT P0, [R3+URZ], R0 ;  /* 0x00000000030075a7 */ /* 0x000ea4000800017f */
[----:B--2---:R-:W-:Y:S05]  /*d310*/  @!P0 BRA `(.L_x_14585) ;  /* 0x0000001400f08947 */ /* 0x004fea0003800000 */
.L_x_14640:
[----:B------:R-:W-:Y:S05]  /*d320*/  @!P2 BRA `(.L_x_14586) ;  /* 0x000000000004a947 */ /* 0x000fea0003800000 */
[----:B------:R-:W-:Y:S01]  /*d330*/  BPT.TRAP 0x1 ;  /* 0x000000040000795c */ /* 0x000fe20000300000 */
.L_x_14586:
[----:B--2---:R-:W-:-:S04]  /*d340*/  VIADD R3, R7, 0x16860 ;  /* 0x0001686007037836 */ /* 0x004fc80000000000 */
[----:B-1----:R-:W-:-:S04]  /*d350*/  IMAD R5, R16, 0x8, R3 ;  /* 0x0000000810057824 */ /* 0x002fc800078e0203 */
[----:B------:R-:W1:Y:S02]  /*d360*/  SYNCS.PHASECHK.TRANS64.TRYWAIT P0, [R5+URZ], R4 ;  /* 0x00000004050075a7 */ /* 0x000e64000800017f */
[----:B-1----:R-:W-:Y:S05]  /*d370*/  @!P0 BRA `(.L_x_14587) ;  /* 0x0000001400ec8947 */ /* 0x002fea0003800000 */
.L_x_14641:
[----:B------:R-:W-:-:S07]  /*d380*/  IMAD R3, R6, 0x8, R3 ;  /* 0x0000000806037824 */ /* 0x000fce00078e0203 */
.L_x_14588:
[----:B--2---:R2:W3:Y:S02]  /*d390*/  SYNCS.PHASECHK.TRANS64.TRYWAIT P0, [R3+URZ], R0 ;  /* 0x00000000030075a7 */ /* 0x0044e4000800017f */
[----:B---3--:R-:W-:Y:S05]  /*d3a0*/  @!P0 NANOSLEEP.SYNCS 0x989680 ;  /* 0x009896800000895d */ /* 0x008fea0003900000 */
[----:B------:R-:W3:Y:S02]  /*d3b0*/  @!P0 SYNCS.PHASECHK.TRANS64 P0, [R3+URZ], R0 ;  /* 0x00000000030085a7 */ /* 0x000ee4000800007f */
[----:B---3--:R-:W-:Y:S05]  /*d3c0*/  @!P0 BRA `(.L_x_14588) ;  /* 0xfffffffc00f08947 */ /* 0x008fea000383ffff */
.L_x_14581:
[----:B------:R-:W-:Y:S05]  /*d3d0*/  BSYNC B0 ;  /* 0x0000000000007941 */ /* 0x000fea0003800000 */
.L_x_14580:
[----:B------:R-:W-:Y:S05]  /*d3e0*/  EXIT ;  /* 0x000000000000794d */ /* 0x000fea0003800000 */
.L_x_14463:
[----:B0-----:R-:W-:-:S04]  /*d3f0*/  IMAD.U32 R3, RZ, RZ, UR45 ;  /* 0x0000002dff037e24 */ /* 0x001fc8000f8e00ff */
[----:B------:R0:W1:Y:S03]  /*d400*/  SYNCS.PHASECHK.TRANS64.TRYWAIT P1, [R3+URZ+0x16800], R0 ;  /* 0x01680000030075a7 */ /* 0x000066000802017f */
[----:B-1----:R-:W-:Y:S05]  /*d410*/  @!P1 NANOSLEEP.SYNCS 0x989680 ;  /* 0x009896800000995d */ /* 0x002fea0003900000 */
[----:B------:R-:W1:Y:S02]  /*d420*/  @!P1 SYNCS.PHASECHK.TRANS64 P1, [R3+URZ+0x16800], R0 ;  /* 0x01680000030095a7 */ /* 0x000e64000802007f */
[----:B-1----:R-:W-:Y:S05]  /*d430*/  @!P1 BRA `(.L_x_14463) ;  /* 0xfffffffc00ec9947 */ /* 0x002fea000383ffff */
[----:B------:R-:W-:Y:S05]  /*d440*/  BRA `(.L_x_14589) ;  /* 0xffffff4000607947 */ /* 0x000fea000383ffff */
.L_x_14467:
[----:B-1----:R1:W2:Y:S02]  /*d450*/  SYNCS.PHASECHK.TRANS64.TRYWAIT P2, [R2+URZ+0x16830], R3 ;  /* 0x01683003020075a7 */ /* 0x0022a4000804017f */
[----:B--2---:R-:W-:Y:S05]  /*d460*/  @!P2 NANOSLEEP.SYNCS 0x989680 ;  /* 0x009896800000a95d */ /* 0x004fea0003900000 */
[----:B------:R-:W2:Y:S02]  /*d470*/  @!P2 SYNCS.PHASECHK.TRANS64 P2, [R2+URZ+0x16830], R3 ;  /* 0x016830030200a5a7 */ /* 0x000ea4000804007f */
[----:B--2---:R-:W-:Y:S05]  /*d480*/  @!P2 BRA `(.L_x_14467) ;  /* 0xfffffffc00f0a947 */ /* 0x004fea000383ffff */
[----:B------:R-:W-:Y:S05]  /*d490*/  BRA `(.L_x_14466) ;  /* 0xffffff4000847947 */ /* 0x000fea000383ffff */
.L_x_14472:
[----:B-1----:R-:W-:-:S04]  /*d4a0*/  IMAD.U32 R7, RZ, RZ, UR6 ;  /* 0x00000006ff077e24 */ /* 0x002fc8000f8e00ff */
[----:B------:R1:W2:Y:S03]  /*d4b0*/  SYNCS.PHASECHK.TRANS64.TRYWAIT P3, [R7+URZ+0x16830], R0 ;  /* 0x01683000070075a7 */ /* 0x0002a6000806017f */
[----:B--2---:R-:W-:Y:S05]  /*d4c0*/  @!P3 NANOSLEEP.SYNCS 0x989680 ;  /* 0x009896800000b95d */ /* 0x004fea0003900000 */
[----:B------:R-:W2:Y:S02]  /*d4d0*/  @!P3 SYNCS.PHASECHK.TRANS64 P3, [R7+URZ+0x16830], R0 ;  /* 0x016830000700b5a7 */ /* 0x000ea4000806007f */
[----:B--2---:R-:W-:Y:S05]  /*d4e0*/  @!P3 BRA `(.L_x_14472) ;  /* 0xfffffffc00ecb947 */ /* 0x004fea000383ffff */
[----:B------:R-:W-:Y:S05]  /*d4f0*/  BRA `(.L_x_14469) ;  /* 0xffffff6000f47947 */ /* 0x000fea000383ffff */
.L_x_14476:
[----:B-1----:R-:W-:-:S04]  /*d500*/  IMAD.U32 R7, RZ, RZ, UR6 ;  /* 0x00000006ff077e24 */ /* 0x002fc8000f8e00ff */
[----:B------:R1:W2:Y:S03]  /*d510*/  SYNCS.PHASECHK.TRANS64.TRYWAIT P3, [R7+URZ+0x16850], R0 ;  /* 0x01685000070075a7 */ /* 0x0002a6000806017f */
[----:B--2---:R-:W-:Y:S05]  /*d520*/  @!P3 NANOSLEEP.SYNCS 0x989680 ;  /* 0x009896800000b95d */ /* 0x004fea0003900000 */
[----:B------:R-:W2:Y:S02]  /*d530*/  @!P3 SYNCS.PHASECHK.TRANS64 P3, [R7+URZ+0x16850], R0 ;  /* 0x016850000700b5a7 */ /* 0x000ea4000806007f */
[----:B--2---:R-:W-:Y:S05]  /*d540*/  @!P3 BRA `(.L_x_14476) ;  /* 0xfffffffc00ecb947 */ /* 0x004fea000383ffff */
[----:B------:R-:W-:Y:S05]  /*d550*/  BRA `(.L_x_14473) ;  /* 0xffffff6400647947 */ /* 0x000fea000383ffff */
.L_x_14482:
[----:B-1----:R-:W-:-:S04]  /*d560*/  IMAD.U32 R9, RZ, RZ, UR6 ;  /* 0x00000006ff097e24 */ /* 0x002fc8000f8e00ff */
[----:B------:R1:W2:Y:S03]  /*d570*/  SYNCS.PHASECHK.TRANS64.TRYWAIT P2, [R9+URZ+0x16830], R0 ;  /* 0x01683000090075a7 */ /* 0x0002a6000804017f */
[----:B--2---:R-:W-:Y:S05]  /*d580*/  @!P2 NANOSLEEP.SYNCS 0x989680 ;  /* 0x009896800000a95d */ /* 0x004fea0003900000 */
[----:B------:R-:W2:Y:S02]  /*d590*/  @!P2 SYNCS.PHASECHK.TRANS64 P2, [R9+URZ+0x16830], R0 ;  /* 0x016830000900a5a7 */ /* 0x000ea4000804007f */
[----:B--2---:R-:W-:Y:S05]  /*d5a0*/  @!P2 BRA `(.L_x_14482) ;  /* 0xfffffffc00eca947 */ /* 0x004fea000383ffff */
[----:B------:R-:W-:Y:S05]  /*d5b0*/  BRA `(.L_x_14479) ;  /* 0xffffff8800507947 */ /* 0x000fea000383ffff */
.L_x_14486:
[----:B-1----:R-:W-:-:S04]  /*d5c0*/  IMAD.U32 R9, RZ, RZ, UR6 ;  /* 0x00000006ff097e24 */ /* 0x002fc8000f8e00ff */
[----:B------:R1:W2:Y:S03]  /*d5d0*/  SYNCS.PHASECHK.TRANS64.TRYWAIT P2, [R9+URZ+0x16850], R0 ;  /* 0x01685000090075a7 */ /* 0x0002a6000804017f */
[----:B--2---:R-:W-:Y:S05]  /*d5e0*/  @!P2 NANOSLEEP.SYNCS 0x989680 ;  /* 0x009896800000a95d */ /* 0x004fea0003900000 */
[----:B------:R-:W2:Y:S02]  /*d5f0*/  @!P2 SYNCS.PHASECHK.TRANS64 P2, [R9+URZ+0x16850], R0 ;  /* 0x016850000900a5a7 */ /* 0x000ea4000804007f */
[----:B--2---:R-:W-:Y:S05]  /*d600*/  @!P2 BRA `(.L_x_14486) ;  /* 0xfffffffc00eca947 */ /* 0x004fea000383ffff */
[----:B------:R-:W-:Y:S05]  /*d610*/  BRA `(.L_x_14483) ;  /* 0xffffff8800c07947 */ /* 0x000fea000383ffff */
.L_x_14491:
[----:B-1----:R-:W-:-:S04]  /*d620*/  IMAD.U32 R5, RZ, RZ, UR5 ;  /* 0x00000005ff057e24 */ /* 0x002fc8000f8e00ff */
[----:B------:R1:W2:Y:S03]  /*d630*/  SYNCS.PHASECHK.TRANS64.TRYWAIT P0, [R5+URZ+0x16850], R4 ;  /* 0x01685004050075a7 */ /* 0x0002a6000800017f */
[----:B--2---:R-:W-:Y:S05]  /*d640*/  @!P0 NANOSLEEP.SYNCS 0x989680 ;  /* 0x009896800000895d */ /* 0x004fea0003900000 */
[----:B------:R-:W2:Y:S02]  /*d650*/  @!P0 SYNCS.PHASECHK.TRANS64 P0, [R5+URZ+0x16850], R4 ;  /* 0x01685004050085a7 */ /* 0x000ea4000800007f */
[----:B--2---:R-:W-:Y:S05]  /*d660*/  @!P0 BRA `(.L_x_14491) ;  /* 0xfffffffc00ec8947 */ /* 0x004fea000383ffff */
[----:B------:R-:W-:Y:S05]  /*d670*/  BRA `(.L_x_14490) ;  /* 0xffffffa400247947 */ /* 0x000fea000383ffff */
.L_x_14509:
[----:B------:R-:W-:Y:S02]  /*d680*/  IMAD.MOV.U32 R13, RZ, RZ, R20 ;  /* 0x000000ffff0d7224 */ /* 0x000fe400078e0014 */
[----:B------:R-:W-:Y:S02]  /*d690*/  IMAD.MOV.U32 R12, RZ, RZ, RZ ;  /* 0x000000ffff0c7224 */ /* 0x000fe400078e00ff */
[----:B------:R-:W-:Y:S02]  /*d6a0*/  IMAD.MOV.U32 R11, RZ, RZ, 0x1f ;  /* 0x0000001fff0b7424 */ /* 0x000fe400078e00ff */
[----:B------:R-:W-:-:S07]  /*d6b0*/  IMAD.MOV.U32 R15, RZ, RZ, -0x1 ;  /* 0xffffffffff0f7424 */ /* 0x000fce00078e00ff */
[----:B------:R-:W-:Y:S05]  /*d6c0*/  WARPSYNC.COLLECTIVE R15, `(.L_x_14590) ;  /* 0x000000000f087348 */ /* 0x000fea0003c00000 */
[----:B------:R0:W1:Y:S02]  /*d6d0*/  SHFL.IDX P6, R14, R13, R12, R11 ;  /* 0x0000000c0d0e7389 */ /* 0x00006400000c000b */
[----:B01----:R-:W-:Y:S01]  /*d6e0*/  ENDCOLLECTIVE ;  /* 0x000000000000791b */ /* 0x003fe20003800000 */
.L_x_14590:
[----:B------:R-:W-:Y:S05]  /*d6f0*/  BRA `(.L_x_14591) ;  /* 0xffffffcc00387947 */ /* 0x000fea000383ffff */
.L_x_14511:
[----:B------:R-:W-:Y:S01]  /*d700*/  BSSY B0, `(.L_x_14592) ;  /* 0x0000006000007945 */ /* 0x000fe20003800000 */
[----:B------:R-:W-:-:S07]  /*d710*/  IMAD.MOV.U32 R15, RZ, RZ, -0x1 ;  /* 0xffffffffff0f7424 */ /* 0x000fce00078e00ff */
[----:B0-----:R-:W-:Y:S05]  /*d720*/  WARPSYNC.COLLECTIVE R15, `(.L_x_14593) ;  /* 0x000000000f0c7348 */ /* 0x001fea0003c00000 */
[----:B------:R-:W-:Y:S02]  /*d730*/  ELECT P6, UR62, PT ;  /* 0x00000000003e782f */ /* 0x000fe400038c0000 */
[----:B------:R-:W-:Y:S01]  /*d740*/  MOV R14, UR62 ;  /* 0x0000003e000e7c02 */ /* 0x000fe20008000f00 */
[----:B0-----:R-:W-:Y:S10]  /*d750*/  ENDCOLLECTIVE ;  /* 0x000000000000791b */ /* 0x001ff40003800000 */
.L_x_14593:
[----:B------:R-:W-:Y:S05]  /*d760*/  BSYNC B0 ;  /* 0x0000000000007941 */ /* 0x000fea0003800000 */
.L_x_14592:
[----:B------:R-:W-:Y:S05]  /*d770*/  BRA `(.L_x_14594) ;  /* 0xffffffcc00347947 */ /* 0x000fea000383ffff */
.L_x_14513:
[----:B-1----:R1:W2:Y:S02]  /*d780*/  SYNCS.PHASECHK.TRANS64.TRYWAIT P0, [R3+URZ+0x16840], R0 ;  /* 0x01684000030075a7 */ /* 0x0022a4000800017f */
[----:B--2---:R-:W-:Y:S05]  /*d790*/  @!P0 NANOSLEEP.SYNCS 0x989680 ;  /* 0x009896800000895d */ /* 0x004fea0003900000 */
[----:B------:R-:W2:Y:S02]  /*d7a0*/  @!P0 SYNCS.PHASECHK.TRANS64 P0, [R3+URZ+0x16840], R0 ;  /* 0x01684000030085a7 */ /* 0x000ea4000800007f */
[----:B--2---:R-:W-:Y:S05]  /*d7b0*/  @!P0 BRA `(.L_x_14513) ;  /* 0xfffffffc00f08947 */ /* 0x004fea000383ffff */
[----:B------:R-:W-:Y:S05]  /*d7c0*/  BRA `(.L_x_14595) ;  /* 0xffffffcc00907947 */ /* 0x000fea000383ffff */
.L_x_14517:
        /* <DEDUP_REMOVED lines=8> */
.L_x_14596:
[----:B------:R-:W-:Y:S02]  /*d850*/  IMAD R7, R7, 0xc0, R21 ;  /* 0x000000c007077824 */ /* 0x000fe400078e0215 */
[----:B------:R-:W-:Y:S02]  /*d860*/  IMAD.MOV.U32 R13, RZ, RZ, R0 ;  /* 0x000000ffff0d7224 */ /* 0x000fe400078e0000 */
[----:B------:R-:W-:-:S07]  /*d870*/  IMAD.MOV.U32 R2, RZ, RZ, R14 ;  /* 0x000000ffff027224 */ /* 0x000fce00078e000e */
[----:B------:R-:W-:Y:S05]  /*d880*/  WARPSYNC.COLLECTIVE R15, `(.L_x_14597) ;  /* 0x000000000f087348 */ /* 0x000fea0003c00000 */
[----:B------:R0:W1:Y:S02]  /*d890*/  SHFL.IDX P6, R14, R13, R12, R11 ;  /* 0x0000000c0d0e7389 */ /* 0x00006400000c000b */
[----:B01----:R-:W-:Y:S01]  /*d8a0*/  ENDCOLLECTIVE ;  /* 0x000000000000791b */ /* 0x003fe20003800000 */
.L_x_14597:
[----:B------:R-:W-:Y:S02]  /*d8b0*/  ULDC UR4, c[0x0][0x288] ;  /* 0x0000a20000047ab9 */ /* 0x000fe40000000800 */
[----:B------:R-:W-:Y:S02]  /*d8c0*/  IMAD R6, R9, UR4, RZ ;  /* 0x0000000409067c24 */ /* 0x000fe4000f8e02ff */
[----:B------:R-:W-:-:S03]  /*d8d0*/  VIADD R9, R7, 0x10 ;  /* 0x0000001007097836 */ /* 0x000fc60000000000 */
        /* <DEDUP_REMOVED lines=9> */
.L_x_14598:
        /* <DEDUP_REMOVED lines=11> */
.L_x_14599:
        /* <DEDUP_REMOVED lines=8> */
.L_x_14600:
        /* <DEDUP_REMOVED lines=10> */
.L_x_14601:
[----:B------:R-:W-:Y:S02]  /*db40*/  IMAD.MOV.U32 R13, RZ, RZ, R4 ;  /* 0x000000ffff0d7224 */ /* 0x000fe400078e0004 */
[----:B------:R-:W-:Y:S02]  /*db50*/  IMAD.MOV.U32 R12, RZ, RZ, 0x3 ;  /* 0x00000003ff0c7424 */ /* 0x000fe400078e00ff */
[----:B------:R-:W-:-:S07]  /*db60*/  IMAD.MOV.U32 R10, RZ, RZ, R14 ;  /* 0x000000ffff0a7224 */ /* 0x000fce00078e000e */
[----:B------:R-:W-:Y:S05]  /*db70*/  WARPSYNC.COLLECTIVE R15, `(.L_x_14602) ;  /* 0x000000000f087348 */ /* 0x000fea0003c00000 */
[----:B------:R0:W1:Y:S02]  /*db80*/  SHFL.IDX P6, R14, R13, R12, R11 ;  /* 0x0000000c0d0e7389 */ /* 0x00006400000c000b */
[----:B01----:R-:W-:Y:S01]  /*db90*/  ENDCOLLECTIVE ;  /* 0x000000000000791b */ /* 0x003fe20003800000 */
.L_x_14602:
        /* <DEDUP_REMOVED lines=9> */
[----:B------:R-:W-:Y:S02]  /*dc30*/  VIADD R9, R7, 0x40 ;  /* 0x0000004007097836 */ /* 0x000fe40000000000 */
[----:B0-----:R-:W-:-:S10]  /*dc40*/  IMAD.MOV.U32 R2, RZ, RZ, R14 ;  /* 0x000000ffff027224 */ /* 0x001fd400078e000e */
[----:B------:R-:W-:Y:S05]  /*dc50*/  WARPSYNC.COLLECTIVE R15, `(.L_x_14603) ;  /* 0x000000000f087348 */ /* 0x000fea0003c00000 */
[----:B------:R0:W1:Y:S02]  /*dc60*/  SHFL.IDX P6, R14, R13, R12, R11 ;  /* 0x0000000c0d0e7389 */ /* 0x00006400000c000b */
[----:B01----:R-:W-:Y:S01]  /*dc70*/  ENDCOLLECTIVE ;  /* 0x000000000000791b */ /* 0x003fe20003800000 */
.L_x_14603:
        /* <DEDUP_REMOVED lines=8> */
.L_x_14604:
        /* <DEDUP_REMOVED lines=10> */
.L_x_14605:
[----:B------:R-:W-:Y:S02]  /*dda0*/  IMAD.MOV.U32 R13, RZ, RZ, R4 ;  /* 0x000000ffff0d7224 */ /* 0x000fe400078e0004 */
[----:B------:R-:W-:Y:S02]  /*ddb0*/  IMAD.MOV.U32 R12, RZ, RZ, 0x5 ;  /* 0x00000005ff0c7424 */ /* 0x000fe400078e00ff */
[----:B------:R-:W-:-:S07]  /*ddc0*/  IMAD.MOV.U32 R10, RZ, RZ, R14 ;  /* 0x000000ffff0a7224 */ /* 0x000fce00078e000e */
[----:B------:R-:W-:Y:S05]  /*ddd0*/  WARPSYNC.COLLECTIVE R15, `(.L_x_14606) ;  /* 0x000000000f087348 */ /* 0x000fea0003c00000 */
[----:B------:R0:W1:Y:S02]  /*dde0*/  SHFL.IDX P6, R14, R13, R12, R11 ;  /* 0x0000000c0d0e7389 */ /* 0x00006400000c000b */
[----:B01----:R-:W-:Y:S01]  /*ddf0*/  ENDCOLLECTIVE ;  /* 0x000000000000791b */ /* 0x003fe20003800000 */
.L_x_14606:
        /* <DEDUP_REMOVED lines=14> */
.L_x_14607:
        /* <DEDUP_REMOVED lines=8> */
.L_x_14608:
        /* <DEDUP_REMOVED lines=10> */
.L_x_14609:
[----:B------:R-:W-:Y:S02]  /*e000*/  IMAD.MOV.U32 R13, RZ, RZ, R4 ;  /* 0x000000ffff0d7224 */ /* 0x000fe400078e0004 */
[----:B------:R-:W-:Y:S02]  /*e010*/  IMAD.MOV.U32 R12, RZ, RZ, 0x7 ;  /* 0x00000007ff0c7424 */ /* 0x000fe400078e00ff */
[----:B------:R-:W-:-:S07]  /*e020*/  IMAD.MOV.U32 R10, RZ, RZ, R14 ;  /* 0x000000ffff0a7224 */ /* 0x000fce00078e000e */
[----:B------:R-:W-:Y:S05]  /*e030*/  WARPSYNC.COLLECTIVE R15, `(.L_x_14610) ;  /* 0x000000000f087348 */ /* 0x000fea0003c00000 */
[----:B------:R0:W1:Y:S02]  /*e040*/  SHFL.IDX P6, R14, R13, R12, R11 ;  /* 0x0000000c0d0e7389 */ /* 0x00006400000c000b */
[----:B01----:R-:W-:Y:S01]  /*e050*/  ENDCOLLECTIVE ;  /* 0x000000000000791b */ /* 0x003fe20003800000 */
.L_x_14610:
        /* <DEDUP_REMOVED lines=11> */
.L_x_14611:
[----:B------:R-:W-:-:S05]  /*e110*/  VIADD R3, R7, 0x70 ;  /* 0x0000007007037836 */ /* 0x000fca0000000000 */
[----:B------:R-:W-:Y:S01]  /*e120*/  ISETP.GE.AND P1, PT, R3, R6, PT ;  /* 0x000000060300720c */ /* 0x000fe20003f26270 */
[----:B------:R-:W-:Y:S02]  /*e130*/  IMAD.MOV.U32 R13, RZ, RZ, R8 ;  /* 0x000000ffff0d7224 */ /* 0x000fe400078e0008 */
[----:B------:R-:W-:Y:S02]  /*e140*/  IMAD.MOV.U32 R12, RZ, RZ, RZ ;  /* 0x000000ffff0c7224 */ /* 0x000fe400078e00ff */
[----:B------:R-:W-:-:S08]  /*e150*/  IMAD.MOV.U32 R9, RZ, RZ, R14 ;  /* 0x000000ffff097224 */ /* 0x000fd000078e000e */
[----:B------:R-:W-:Y:S05]  /*e160*/  WARPSYNC.COLLECTIVE R15, `(.L_x_14612) ;  /* 0x000000000f087348 */ /* 0x000fea0003c00000 */
[----:B------:R0:W1:Y:S02]  /*e170*/  SHFL.IDX P6, R14, R13, R12, R11 ;  /* 0x0000000c0d0e7389 */ /* 0x00006400000c000b */
[----:B01----:R-:W-:Y:S01]  /*e180*/  ENDCOLLECTIVE ;  /* 0x000000000000791b */ /* 0x003fe20003800000 */
.L_x_14612:
[----:B------:R-:W-:Y:S01]  /*e190*/  @!P1 LEA R2, P2, R20, R9, 0x1 ;  /* 0x0000000914029211 */ /* 0x000fe200078408ff */
[----:B------:R-:W-:-:S04]  /*e1a0*/  VIADD R9, R7, 0x80 ;  /* 0x0000008007097836 */ /* 0x000fc80000000000 */
        /* <DEDUP_REMOVED lines=12> */
.L_x_14613:
[----:B------:R-:W-:Y:S02]  /*e270*/  IMAD.MOV.U32 R13, RZ, RZ, R8 ;  /* 0x000000ffff0d7224 */ /* 0x000fe400078e0008 */
[----:B------:R-:W-:Y:S01]  /*e280*/  IMAD.MOV.U32 R12, RZ, RZ, 0x1 ;  /* 0x00000001ff0c7424 */ /* 0x000fe200078e00ff */
[----:B------:R-:W-:-:S13]  /*e290*/  @!P1 LEA R2, P2, R20, R14, 0x1 ;  /* 0x0000000e14029211 */ /* 0x000fda00078408ff */
[----:B------:R-:W-:Y:S05]  /*e2a0*/  WARPSYNC.COLLECTIVE R15, `(.L_x_14614) ;  /* 0x000000000f087348 */ /* 0x000fea0003c00000 */
[----:B------:R0:W1:Y:S02]  /*e2b0*/  SHFL.IDX P6, R14, R13, R12, R11 ;  /* 0x0000000c0d0e7389 */ /* 0x00006400000c000b */
[----:B01----:R-:W-:Y:S01]  /*e2c0*/  ENDCOLLECTIVE ;  /* 0x000000000000791b */ /* 0x003fe20003800000 */
.L_x_14614:
        /* <DEDUP_REMOVED lines=11> */
.L_x_14615:
[----:B------:R-:W-:Y:S02]  /*e380*/  IMAD.MOV.U32 R13, RZ, RZ, R8 ;  /* 0x000000ffff0d7224 */ /* 0x000fe400078e0008 */
[----:B------:R-:W-:Y:S02]  /*e390*/  IMAD.MOV.U32 R12, RZ, RZ, 0x2 ;  /* 0x00000002ff0c7424 */ /* 0x000fe400078e00ff */
[----:B------:R-:W-:-:S07]  /*e3a0*/  IMAD.MOV.U32 R4, RZ, RZ, R14 ;  /* 0x000000ffff047224 */ /* 0x000fce00078e000e */
[----:B------:R-:W-:Y:S05]  /*e3b0*/  WARPSYNC.COLLECTIVE R15, `(.L_x_14616) ;  /* 0x000000000f087348 */ /* 0x000fea0003c00000 */
[----:B------:R0:W1:Y:S02]  /*e3c0*/  SHFL.IDX P6, R14, R13, R12, R11 ;  /* 0x0000000c0d0e7389 */ /* 0x00006400000c000b */
[----:B01----:R-:W-:Y:S01]  /*e3d0*/  ENDCOLLECTIVE ;  /* 0x000000000000791b */ /* 0x003fe20003800000 */
.L_x_14616:
[----:B------:R-:W-:-:S05]  /*e3e0*/  @!P1 LEA R4, P2, R20, R4, 0x1 ;  /* 0x0000000414049211 */ /* 0x000fca00078408ff */
[----:B------:R-:W-:Y:S02]  /*e3f0*/  @!P1 IMAD.X R3, RZ, RZ, R2, P2 ;  /* 0x000000ffff039224 */ /* 0x000fe400010e0602 */
        /* <DEDUP_REMOVED lines=10> */
.L_x_14617:
        /* <DEDUP_REMOVED lines=8> */
.L_x_14618:
        /* <DEDUP_REMOVED lines=10> */
.L_x_14619:
[----:B------:R-:W-:Y:S05]  /*e5c0*/  BRA `(.L_x_14620) ;  /* 0xffffffcc005c7947 */ /* 0x000fea000383ffff */
.L_x_14520:
[----:B0-----:R0:W1:Y:S02]  /*e5d0*/  SYNCS.PHASECHK.TRANS64.TRYWAIT P0, [R17+URZ+0x16820], R2 ;  /* 0x01682002110075a7 */ /* 0x001064000800017f */
[----:B-1----:R-:W-:Y:S05]  /*e5e0*/  @!P0 NANOSLEEP.SYNCS 0x989680 ;  /* 0x009896800000895d */ /* 0x002fea0003900000 */
[----:B------:R-:W1:Y:S02]  /*e5f0*/  @!P0 SYNCS.PHASECHK.TRANS64 P0, [R17+URZ+0x16820], R2 ;  /* 0x01682002110085a7 */ /* 0x000e64000800007f */
[----:B-1----:R-:W-:Y:S05]  /*e600*/  @!P0 BRA `(.L_x_14520) ;  /* 0xfffffffc00f08947 */ /* 0x002fea000383ffff */
[----:B------:R-:W-:Y:S05]  /*e610*/  BRA `(.L_x_14621) ;  /* 0xffffffcc00bc7947 */ /* 0x000fea000383ffff */
.L_x_14527:
[----:B0-----:R0:W1:Y:S02]  /*e620*/  SYNCS.PHASECHK.TRANS64.TRYWAIT P0, [R2+URZ+0x16840], R3 ;  /* 0x01684003020075a7 */ /* 0x001064000800017f */
[----:B-1----:R-:W-:Y:S05]  /*e630*/  @!P0 NANOSLEEP.SYNCS 0x989680 ;  /* 0x009896800000895d */ /* 0x002fea0003900000 */
[----:B------:R-:W1:Y:S02]  /*e640*/  @!P0 SYNCS.PHASECHK.TRANS64 P0, [R2+URZ+0x16840], R3 ;  /* 0x01684003020085a7 */ /* 0x000e64000800007f */
[----:B-1----:R-:W-:Y:S05]  /*e650*/  @!P0 BRA `(.L_x_14527) ;  /* 0xfffffffc00f08947 */ /* 0x002fea000383ffff */
[----:B------:R-:W-:Y:S05]  /*e660*/  BRA `(.L_x_14622) ;  /* 0xffffffd0006c7947 */ /* 0x000fea000383ffff */
.L_x_14532:
[----:B0-----:R0:W1:Y:S02]  /*e670*/  SYNCS.PHASECHK.TRANS64.TRYWAIT P0, [R2+URZ+0x60], R3 ;  /* 0x00006003020075a7 */ /* 0x001064000800017f */
[----:B-1----:R-:W-:Y:S05]  /*e680*/  @!P0 NANOSLEEP.SYNCS 0x989680 ;  /* 0x009896800000895d */ /* 0x002fea0003900000 */
[----:B------:R-:W1:Y:S02]  /*e690*/  @!P0 SYNCS.PHASECHK.TRANS64 P0, [R2+URZ+0x60], R3 ;  /* 0x00006003020085a7 */ /* 0x000e64000800007f */
[----:B-1----:R-:W-:Y:S05]  /*e6a0*/  @!P0 BRA `(.L_x_14532) ;  /* 0xfffffffc00f08947 */ /* 0x002fea000383ffff */
[----:B------:R-:W-:Y:S05]  /*e6b0*/  BRA `(.L_x_14623) ;  /* 0xffffffd000e47947 */ /* 0x000fea000383ffff */
.L_x_14541:
[----:B0-----:R0:W1:Y:S02]  /*e6c0*/  SYNCS.PHASECHK.TRANS64.TRYWAIT P0, [R2+URZ+0x16840], R3 ;  /* 0x01684003020075a7 */ /* 0x001064000800017f */
[----:B-1----:R-:W-:Y:S05]  /*e6d0*/  @!P0 NANOSLEEP.SYNCS 0x989680 ;  /* 0x009896800000895d */ /* 0x002fea0003900000 */
[----:B------:R-:W1:Y:S02]  /*e6e0*/  @!P0 SYNCS.PHASECHK.TRANS64 P0, [R2+URZ+0x16840], R3 ;  /* 0x01684003020085a7 */ /* 0x000e64000800007f */
[----:B-1----:R-:W-:Y:S05]  /*e6f0*/  @!P0 BRA `(.L_x_14541) ;  /* 0xfffffffc00f08947 */ /* 0x002fea000383ffff */
[----:B------:R-:W-:Y:S05]  /*e700*/  BRA `(.L_x_14624) ;  /* 0xffffffd8001c7947 */ /* 0x000fea000383ffff */
.L_x_14546:
[----:B0-----:R0:W1:Y:S02]  /*e710*/  SYNCS.PHASECHK.TRANS64.TRYWAIT P0, [R5+URZ+0x60], R2 ;  /* 0x00006002050075a7 */ /* 0x001064000800017f */
[----:B-1----:R-:W-:Y:S05]  /*e720*/  @!P0 NANOSLEEP.SYNCS 0x989680 ;  /* 0x009896800000895d */ /* 0x002fea0003900000 */
[----:B------:R-:W1:Y:S02]  /*e730*/  @!P0 SYNCS.PHASECHK.TRANS64 P0, [R5+URZ+0x60], R2 ;  /* 0x00006002050085a7 */ /* 0x000e64000800007f */
[----:B-1----:R-:W-:Y:S05]  /*e740*/  @!P0 BRA `(.L_x_14546) ;  /* 0xfffffffc00f08947 */ /* 0x002fea000383ffff */
[----:B------:R-:W-:Y:S05]  /*e750*/  BRA `(.L_x_14625) ;  /* 0xffffffd800947947 */ /* 0x000fea000383ffff */
.L_x_14554:
[----:B0-----:R0:W1:Y:S02]  /*e760*/  SYNCS.PHASECHK.TRANS64.TRYWAIT P0, [R2+URZ+0x16840], R3 ;  /* 0x01684003020075a7 */ /* 0x001064000800017f */
[----:B-1----:R-:W-:Y:S05]  /*e770*/  @!P0 NANOSLEEP.SYNCS 0x989680 ;  /* 0x009896800000895d */ /* 0x002fea0003900000 */
[----:B------:R-:W1:Y:S02]  /*e780*/  @!P0 SYNCS.PHASECHK.TRANS64 P0, [R2+URZ+0x16840], R3 ;  /* 0x01684003020085a7 */ /* 0x000e64000800007f */
[----:B-1----:R-:W-:Y:S05]  /*e790*/  @!P0 BRA `(.L_x_14554) ;  /* 0xfffffffc00f08947 */ /* 0x002fea000383ffff */
[----:B------:R-:W-:Y:S05]  /*e7a0*/  BRA `(.L_x_14626) ;  /* 0xffffffdc009c7947 */ /* 0x000fea000383ffff */
.L_x_14559:
[----:B0-----:R0:W1:Y:S02]  /*e7b0*/  SYNCS.PHASECHK.TRANS64.TRYWAIT P0, [R5+URZ+0x60], R8 ;  /* 0x00006008050075a7 */ /* 0x001064000800017f */
[----:B-1----:R-:W-:Y:S05]  /*e7c0*/  @!P0 NANOSLEEP.SYNCS 0x989680 ;  /* 0x009896800000895d */ /* 0x002fea0003900000 */
[----:B------:R-:W1:Y:S02]  /*e7d0*/  @!P0 SYNCS.PHASECHK.TRANS64 P0, [R5+URZ+0x60], R8 ;  /* 0x00006008050085a7 */ /* 0x000e64000800007f */
[----:B-1----:R-:W-:Y:S05]  /*e7e0*/  @!P0 BRA `(.L_x_14559) ;  /* 0xfffffffc00f08947 */ /* 0x002fea000383ffff */
[----:B------:R-:W-:Y:S05]  /*e7f0*/  BRA `(.L_x_14627) ;  /* 0xffffffe000187947 */ /* 0x000fea000383ffff */
.L_x_14569:
[----:B-1----:R1:W2:Y:S02]  /*e800*/  SYNCS.PHASECHK.TRANS64.TRYWAIT P0, [R3+URZ+0x16860], R0 ;  /* 0x01686000030075a7 */ /* 0x0022a4000800017f */
[----:B--2---:R-:W-:Y:S05]  /*e810*/  @!P0 NANOSLEEP.SYNCS 0x989680 ;  /* 0x009896800000895d */ /* 0x004fea0003900000 */
[----:B------:R-:W2:Y:S02]  /*e820*/  @!P0 SYNCS.PHASECHK.TRANS64 P0, [R3+URZ+0x16860], R0 ;  /* 0x01686000030085a7 */ /* 0x000ea4000800007f */
[----:B--2---:R-:W-:Y:S05]  /*e830*/  @!P0 BRA `(.L_x_14569) ;  /* 0xfffffffc00f08947 */ /* 0x004fea000383ffff */
[----:B------:R-:W-:Y:S05]  /*e840*/  BRA `(.L_x_14628) ;  /* 0xffffffe400087947 */ /* 0x000fea000383ffff */
.L_x_14575:
[----:B------:R-:W-:Y:S01]  /*e850*/  BSSY B0, `(.L_x_14629) ;  /* 0x0000008000007945 */ /* 0x000fe20003800000 */
[----:B------:R-:W-:Y:S02]  /*e860*/  IMAD.MOV.U32 R13, RZ, RZ, R28 ;  /* 0x000000ffff0d7224 */ /* 0x000fe400078e001c */
[----:B------:R-:W-:Y:S02]  /*e870*/  IMAD.MOV.U32 R12, RZ, RZ, RZ ;  /* 0x000000ffff0c7224 */ /* 0x000fe400078e00ff */
[----:B0-----:R-:W-:Y:S02]  /*e880*/  IMAD.MOV.U32 R11, RZ, RZ, 0x1f ;  /* 0x0000001fff0b7424 */ /* 0x001fe400078e00ff */
[----:B------:R-:W-:-:S07]  /*e890*/  IMAD.MOV.U32 R15, RZ, RZ, -0x1 ;  /* 0xffffffffff0f7424 */ /* 0x000fce00078e00ff */
[----:B------:R-:W-:Y:S05]  /*e8a0*/  WARPSYNC.COLLECTIVE R15, `(.L_x_14630) ;  /* 0x000000000f087348 */ /* 0x000fea0003c00000 */
[----:B------:R0:W1:Y:S02]  /*e8b0*/  SHFL.IDX P6, R14, R13, R12, R11 ;  /* 0x0000000c0d0e7389 */ /* 0x00006400000c000b */
[----:B01----:R-:W-:Y:S01]  /*e8c0*/  ENDCOLLECTIVE ;  /* 0x000000000000791b */ /* 0x003fe20003800000 */
.L_x_14630:
[----:B------:R-:W-:Y:S05]  /*e8d0*/  BSYNC B0 ;  /* 0x0000000000007941 */ /* 0x000fea0003800000 */
.L_x_14629:
[----:B------:R-:W-:Y:S05]  /*e8e0*/  BRA `(.L_x_14631) ;  /* 0xffffffe400ac7947 */ /* 0x000fea000383ffff */
.L_x_14578:
[----:B-1----:R1:W2:Y:S02]  /*e8f0*/  SYNCS.PHASECHK.TRANS64.TRYWAIT P0, [R7+URZ+0x16820], R0 ;  /* 0x01682000070075a7 */ /* 0x0022a4000800017f */
[----:B--2---:R-:W-:Y:S05]  /*e900*/  @!P0 NANOSLEEP.SYNCS 0x989680 ;  /* 0x009896800000895d */ /* 0x004fea0003900000 */
[----:B------:R-:W2:Y:S02]  /*e910*/  @!P0 SYNCS.PHASECHK.TRANS64 P0, [R7+URZ+0x16820], R0 ;  /* 0x01682000070085a7 */ /* 0x000ea4000800007f */
[----:B--2---:R-:W-:Y:S05]  /*e920*/  @!P0 BRA `(.L_x_14578) ;  /* 0xfffffffc00f08947 */ /* 0x004fea000383ffff */
[----:B------:R-:W-:Y:S05]  /*e930*/  BRA `(.L_x_14632) ;  /* 0xffffffe400f47947 */ /* 0x000fea000383ffff */
.L_x_14579:
        /* <DEDUP_REMOVED lines=11> */
.L_x_14634:
[----:B------:R-:W-:Y:S05]  /*e9f0*/  BSYNC B0 ;  /* 0x0000000000007941 */ /* 0x000fea0003800000 */
.L_x_14633:
[----:B------:R-:W-:Y:S05]  /*ea00*/  BRA `(.L_x_14635) ;  /* 0xffffffe400dc7947 */ /* 0x000fea000383ffff */
.L_x_14582:
[----:B------:R-:W-:Y:S01]  /*ea10*/  BSSY B1, `(.L_x_14636) ;  /* 0x0000006000017945 */ /* 0x000fe20003800000 */
[----:B------:R-:W-:-:S07]  /*ea20*/  IMAD.MOV.U32 R15, RZ, RZ, -0x1 ;  /* 0xffffffffff0f7424 */ /* 0x000fce00078e00ff */
[----:B01----:R-:W-:Y:S05]  /*ea30*/  WARPSYNC.COLLECTIVE R15, `(.L_x_14637) ;  /* 0x000000000f0c7348 */ /* 0x003fea0003c00000 */
[----:B------:R-:W-:Y:S02]  /*ea40*/  ELECT P6, UR62, PT ;  /* 0x00000000003e782f */ /* 0x000fe400038c0000 */
[----:B------:R-:W-:Y:S01]  /*ea50*/  MOV R14, UR62 ;  /* 0x0000003e000e7c02 */ /* 0x000fe20008000f00 */
[----:B01----:R-:W-:Y:S10]  /*ea60*/  ENDCOLLECTIVE ;  /* 0x000000000000791b */ /* 0x003ff40003800000 */
.L_x_14637:
[----:B------:R-:W-:Y:S05]  /*ea70*/  BSYNC B1 ;  /* 0x0000000000017941 */ /* 0x000fea0003800000 */
.L_x_14636:
[----:B------:R-:W-:Y:S05]  /*ea80*/  BRA `(.L_x_14638) ;  /* 0xffffffe400d47947 */ /* 0x000fea000383ffff */
.L_x_14584:
[----:B-1----:R1:W2:Y:S02]  /*ea90*/  SYNCS.PHASECHK.TRANS64.TRYWAIT P0, [R5+URZ], R4 ;  /* 0x00000004050075a7 */ /* 0x0022a4000800017f */
[----:B--2---:R-:W-:Y:S05]  /*eaa0*/  @!P0 NANOSLEEP.SYNCS 0x989680 ;  /* 0x009896800000895d */ /* 0x004fea0003900000 */
[----:B------:R-:W2:Y:S02]  /*eab0*/  @!P0 SYNCS.PHASECHK.TRANS64 P0, [R5+URZ], R4 ;  /* 0x00000004050085a7 */ /* 0x000ea4000800007f */
[----:B--2---:R-:W-:Y:S05]  /*eac0*/  @!P0 BRA `(.L_x_14584) ;  /* 0xfffffffc00f08947 */ /* 0x004fea000383ffff */
[----:B------:R-:W-:Y:S05]  /*ead0*/  BRA `(.L_x_14639) ;  /* 0xffffffe800087947 */ /* 0x000fea000383ffff */
.L_x_14585:
[----:B--2---:R2:W3:Y:S02]  /*eae0*/  SYNCS.PHASECHK.TRANS64.TRYWAIT P0, [R3+URZ], R0 ;  /* 0x00000000030075a7 */ /* 0x0044e4000800017f */
[----:B---3--:R-:W-:Y:S05]  /*eaf0*/  @!P0 NANOSLEEP.SYNCS 0x989680 ;  /* 0x009896800000895d */ /* 0x008fea0003900000 */
[----:B------:R-:W3:Y:S02]  /*eb00*/  @!P0 SYNCS.PHASECHK.TRANS64 P0, [R3+URZ], R0 ;  /* 0x00000000030085a7 */ /* 0x000ee4000800007f */
[----:B---3--:R-:W-:Y:S05]  /*eb10*/  @!P0 BRA `(.L_x_14585) ;  /* 0xfffffffc00f08947 */ /* 0x008fea000383ffff */
[----:B------:R-:W-:Y:S05]  /*eb20*/  BRA `(.L_x_14640) ;  /* 0xffffffe400fc7947 */ /* 0x000fea000383ffff */
.L_x_14587:
[----:B-1----:R1:W2:Y:S02]  /*eb30*/  SYNCS.PHASECHK.TRANS64.TRYWAIT P0, [R5+URZ], R4 ;  /* 0x00000004050075a7 */ /* 0x0022a4000800017f */
[----:B--2---:R-:W-:Y:S05]  /*eb40*/  @!P0 NANOSLEEP.SYNCS 0x989680 ;  /* 0x009896800000895d */ /* 0x004fea0003900000 */
[----:B------:R-:W2:Y:S02]  /*eb50*/  @!P0 SYNCS.PHASECHK.TRANS64 P0, [R5+URZ], R4 ;  /* 0x00000004050085a7 */ /* 0x000ea4000800007f */
[----:B--2---:R-:W-:Y:S05]  /*eb60*/  @!P0 BRA `(.L_x_14587) ;  /* 0xfffffffc00f08947 */ /* 0x004fea000383ffff */
[----:B------:R-:W-:Y:S05]  /*eb70*/  BRA `(.L_x_14641) ;  /* 0xffffffe800007947 */ /* 0x000fea000383ffff */
.L_x_14642:
        /* <DEDUP_REMOVED lines=16> */
.L_x_15338:


//--------------------- .text._ZN7cutlass13device_kernelIN5flash11enable_sm90INS1_16FlashAttnFwdSm90INS1_25CollectiveMainloopFwdSm90ILi2EN4cute5tupleIJNS5_1CILi1EEES8_S8_EEENS6_IJNS7_ILi192EEENS7_ILi128EEENS7_ILi64EEEEEELi64ENS_10bfloat16_tEfNS_4arch4Sm90ELb1ELb0ELb0ELb1ELb0ELb0ELb0ELb1ELb1ELb1ELb0ELb0EEENS1_21CollectiveEpilogueFwdINS6_IJSA_SC_SB_EEES9_SE_SG_Li384ELb1ELb1ELb0ELb0EEENS1_36VarlenDynamicPersistentTileSchedulerILi192ELi128ELi384ELi128ELb0ELb1ELb1ELb1ELb1ELb1EEEEEEEEEvNT_6ParamsE --------------------------
	.section	.text._ZN7cutlass13device_kernelIN5flash11enable_sm90INS1_16FlashAttnFwdSm90INS1_25CollectiveMainloopFwdSm90ILi2EN4cute5tupleIJNS5_1CILi1EEES8_S8_EEENS6_IJNS7_ILi192EEENS7_ILi128EEENS7_ILi64EEEEEELi64ENS_10bfloat16_tEfNS_4arch4Sm90ELb1ELb0ELb0ELb1ELb0ELb0ELb0ELb1ELb1ELb1ELb0ELb0EEENS1_21CollectiveEpilogueFwdINS6_IJSA_SC_SB_EEES9_SE_SG_Li384ELb1ELb1ELb0ELb0EEENS1_36VarlenDynamicPersistentTileSchedulerILi192ELi128ELi384ELi128ELb0ELb1ELb1ELb1ELb1ELb1EEEEEEEEEvNT_6ParamsE,"ax",@progbits
	.align	128
.text._ZN7cutlass13device_kernelIN5flash11enable_sm90INS1_16FlashAttnFwdSm90INS1_25CollectiveMainloopFwdSm90ILi2EN4cute5tupleIJNS5_1CILi1EEES8_S8_EEENS6_IJNS7_ILi192EEENS7_ILi128EEENS7_ILi64EEEEEELi64ENS_10bfloat16_tEfNS_4arch4Sm90ELb1ELb0ELb0ELb1ELb0ELb0ELb0ELb1ELb1ELb1ELb0ELb0EEENS1_21CollectiveEpilogueFwdINS6_IJSA_SC_SB_EEES9_SE_SG_Li384ELb1ELb1ELb0ELb0EEENS1_36VarlenDynamicPersistentTileSchedulerILi192ELi128ELi384ELi128ELb0ELb1ELb1ELb1ELb1ELb1EEEEEEEEEvNT_6ParamsE:
        .type           _ZN7cutlass13device_kernelIN5flash11enable_sm90INS1_16FlashAttnFwdSm90INS1_25CollectiveMainloopFwdSm90ILi2EN4cute5tupleIJNS5_1CILi1EEES8_S8_EEENS6_IJNS7_ILi192EEENS7_ILi128EEENS7_ILi64EEEEEELi64ENS_10bfloat16_tEfNS_4arch4Sm90ELb1ELb0ELb0ELb1ELb0ELb0ELb0ELb1ELb1ELb1ELb0ELb0EEENS1_21CollectiveEpilogueFwdINS6_IJSA_SC_SB_EEES9_SE_SG_Li384ELb1ELb1ELb0ELb0EEENS1_36VarlenDynamicPersistentTileSchedulerILi192ELi128ELi384ELi128ELb0ELb1ELb1ELb1ELb1ELb1EEEEEEEEEvNT_6ParamsE,@function
        .size           _ZN7cutlass13device_kernelIN5flash11enable_sm90INS1_16FlashAttnFwdSm90INS1_25CollectiveMainloopFwdSm90ILi2EN4cute5tupleIJNS5_1CILi1EEES8_S8_EEENS6_IJNS7_ILi192EEENS7_ILi128EEENS7_ILi64EEEEEELi64ENS_10bfloat16_tEfNS_4arch4Sm90ELb1ELb0ELb0ELb1ELb0ELb0ELb0ELb1ELb1ELb1ELb0ELb0EEENS1_21CollectiveEpilogueFwdINS6_IJSA_SC_SB_EEES9_SE_SG_Li384ELb1ELb1ELb0ELb0EEENS1_36VarlenDynamicPersistentTileSchedulerILi192ELi128ELi384ELi128ELb0ELb1ELb1ELb1ELb1ELb1EEEEEEEEEvNT_6ParamsE,(.L_x_15339 - _ZN7cutlass13device_kernelIN5flash11enable_sm90INS1_16FlashAttnFwdSm90INS1_25CollectiveMainloopFwdSm90ILi2EN4cute5tupleIJNS5_1CILi1EEES8_S8_EEENS6_IJNS7_ILi192EEENS7_ILi128EEENS7_ILi64EEEEEELi64ENS_10bfloat16_tEfNS_4arch4Sm90ELb1ELb0ELb0ELb1ELb0ELb0ELb0ELb1ELb1ELb1ELb0ELb0EEENS1_21CollectiveEpilogueFwdINS6_IJSA_SC_SB_EEES9_SE_SG_Li384ELb1ELb1ELb0ELb0EEENS1_36VarlenDynamicPersistentTileSchedulerILi192ELi128ELi384ELi128ELb0ELb1ELb1ELb1ELb1ELb1EEEEEEEEEvNT_6ParamsE)
        .other          _ZN7cutlass13device_kernelIN5flash11enable_sm90INS1_16FlashAttnFwdSm90INS1_25CollectiveMainloopFwdSm90ILi2EN4cute5tupleIJNS5_1CILi1EEES8_S8_EEENS6_IJNS7_ILi192EEENS7_ILi128EEENS7_ILi64EEEEEELi64ENS_10bfloat16_tEfNS_4arch4Sm90ELb1ELb0ELb0ELb1ELb0ELb0ELb0ELb1ELb1ELb1ELb0ELb0EEENS1_21CollectiveEpilogueFwdINS6_IJSA_SC_SB_EEES9_SE_SG_Li384ELb1ELb1ELb0ELb0EEENS1_36VarlenDynamicPersistentTileSchedulerILi192ELi128ELi384ELi128ELb0ELb1ELb1ELb1ELb1ELb1EEEEEEEEEvNT_6ParamsE,@"STO_CUDA_ENTRY STV_DEFAULT"
_ZN7cutlass13device_kernelIN5flash11enable_sm90INS1_16FlashAttnFwdSm90INS1_25CollectiveMainloopFwdSm90ILi2EN4cute5tupleIJNS5_1CILi1EEES8_S8_EEENS6_IJNS7_ILi192EEENS7_ILi128EEENS7_ILi64EEEEEELi64ENS_10bfloat16_tEfNS_4arch4Sm90ELb1ELb0ELb0ELb1ELb0ELb0ELb0ELb1ELb1ELb1ELb0ELb0EEENS1_21CollectiveEpilogueFwdINS6_IJSA_SC_SB_EEES9_SE_SG_Li384ELb1ELb1ELb0ELb0EEENS1_36VarlenDynamicPersistentTileSchedulerILi192ELi128ELi384ELi128ELb0ELb1ELb1ELb1ELb1ELb1EEEEEEEEEvNT_6ParamsE:
        /* <DEDUP_REMOVED lines=18> */
.L_x_14644:
[----:B------:R-:W-:Y:S05]  /*0120*/  BSYNC B0 ;  /* 0x0000000000007941 */ /* 0x000fea0003800000 */
.L_x_14643:
        /* <DEDUP_REMOVED lines=41> */
.L_x_14645:
        /* <DEDUP_REMOVED lines=22> */
.L_x_14646:
        /* <DEDUP_REMOVED lines=18> */
.L_x_14647:
        /* <DEDUP_REMOVED lines=22> */
.L_x_14648:
        /* <DEDUP_REMOVED lines=22> */
.L_x_14649:
[----:B------:R-:W-:Y:S01]  /*0900*/  PLOP3.LUT P0, PT, PT, PT, UP0, 0x80, 0x0 ;  /* 0x000000000000781c */ /* 0x000fe20003f0f008 */
[----:B------:R-:W-:Y:S01]  /*0910*/  UMOV UR36, 0x1 ;  /* 0x0000000100247882 */ /* 0x000fe20000000000 */
[----:B------:R-:W-:Y:S01]  /*0920*/  NOP ;  /* 0x0000000000007918 */ /* 0x000fe20000000000 */
[----:B------:R-:W-:Y:S01]  /*0930*/  USEL UR36, UR36, 0x2, !UP0 ;  /* 0x0000000224247887 */ /* 0x000fe2000c000000 */
[----:B------:R-:W-:Y:S01]  /*0940*/  ULDC.64 UR48, c[0x0][0x208] ;  /* 0x0000820000307ab9 */ /* 0x000fe20000000a00 */
[----:B012-4-:R-:W-:Y:S08]  /*0950*/  BAR.SYNC.DEFER_BLOCKING 0x0 ;  /* 0x0000000000007b1d */ /* 0x017ff00000010000 */
[----:B------:R-:W-:Y:S05]  /*0960*/  @!P0 BRA `(.L_x_14650) ;  /* 0x0000009000c48947 */ /* 0x000fea0003800000 */
.L_x_14651:
        /* <DEDUP_REMOVED lines=25> */
[----:B------:R-:W-:Y:S02]  /*0b00*/  UMOV UR39, URZ ;  /* 0x0000003f00277c82 */ /* 0x000fe40008000000 */
[CC--:B------:R-:W-:Y:S02]  /*0b10*/  LEA.HI R153, R0.reuse, R157.reuse, RZ, 0x7 ;  /* 0x0000009d00997211 */ /* 0x0c0fe400078f38ff */
[----:B------:R-:W-:-:S02]  /*0b20*/  LEA.HI R3, R0, R157, RZ, 0x5 ;  /* 0x0000009d00037211 */ /* 0x000fc400078f28ff */
[----:B------:R-:W-:Y:S02]  /*0b30*/  LOP3.LUT R152, R153, 0xffffff80, RZ, 0xc0, !PT ;  /* 0xffffff8099987812 */ /* 0x000fe400078ec0ff */
[CC--:B------:R-:W-:Y:S01]  /*0b40*/  LEA.HI R2, R0.reuse, R157.reuse, RZ, 0x4 ;  /* 0x0000009d00027211 */ /* 0x0c0fe200078f20ff */
[----:B------:R-:W-:Y:S01]  /*0b50*/  IMAD.SHL.U32 R5, R3, 0x20, RZ ;  /* 0x0000002003057824 */ /* 0x000fe200078e00ff */
[----:B------:R-:W-:Y:S01]  /*0b60*/  LEA.HI R10, R0, R157, RZ, 0x2 ;  /* 0x0000009d000a7211 */ /* 0x000fe200078f10ff */
[----:B------:R-:W-:Y:S01]  /*0b70*/  IMAD.IADD R152, R157, 0x1, -R152 ;  /* 0x000000019d987824 */ /* 0x000fe200078e0a98 */
[----:B------:R-:W-:Y:S02]  /*0b80*/  SHF.R.S32.HI R3, RZ, 0x4, R2 ;  /* 0x00000004ff037819 */ /* 0x000fe40000011402 */
[----:B------:R-:W-:Y:S02]  /*0b90*/  LOP3.LUT R4, R2, 0x3fffff0, RZ, 0xc0, !PT ;  /* 0x03fffff002047812 */ /* 0x000fe400078ec0ff */
[----:B------:R-:W-:-:S02]  /*0ba0*/  SHF.R.S32.HI R7, RZ, 0x1f, R152 ;  /* 0x0000001fff077819 */ /* 0x000fc40000011498 */
[----:B------:R-:W-:Y:S01]  /*0bb0*/  LEA.HI R2, R2, R3, RZ, 0x1 ;  /* 0x0000000302027211 */ /* 0x000fe200078f08ff */
[----:B------:R-:W-:Y:S01]  /*0bc0*/  IMAD.IADD R4, R157, 0x1, -R4 ;  /* 0x000000019d047824 */ /* 0x000fe200078e0a04 */
[----:B------:R-:W-:Y:S02]  /*0bd0*/  LEA.HI R6, R7, R152, RZ, 0x2 ;  /* 0x0000009807067211 */ /* 0x000fe400078f10ff */
[----:B------:R-:W-:Y:S02]  /*0be0*/  LOP3.LUT R2, R2, 0x1ffffffe, RZ, 0xc0, !PT ;  /* 0x1ffffffe02027812 */ /* 0x000fe400078ec0ff */
[--C-:B------:R-:W-:Y:S02]  /*0bf0*/  SHF.R.S32.HI R8, RZ, 0x2, R6.reuse ;  /* 0x00000002ff087819 */ /* 0x100fe40000011406 */
[----:B------:R-:W-:Y:S01]  /*0c00*/  SHF.R.S32.HI R9, RZ, 0x1f, R6 ;  /* 0x0000001fff097819 */ /* 0x000fe20000011406 */
[----:B------:R-:W-:Y:S01]  /*0c10*/  IMAD.IADD R2, R3, 0x1, -R2 ;  /* 0x0000000103027824 */ /* 0x000fe200078e0a02 */
[----:B------:R-:W-:-:S02]  /*0c20*/  SHF.R.S32.HI R153, RZ, 0x7, R153 ;  /* 0x00000007ff997819 */ /* 0x000fc40000011499 */
[----:B------:R-:W-:Y:S02]  /*0c30*/  LOP3.LUT R10, R10, 0xfffffffc, RZ, 0xc0, !PT ;  /* 0xfffffffc0a0a7812 */ /* 0x000fe400078ec0ff */
[----:B------:R-:W-:Y:S01]  /*0c40*/  LEA.HI R9, R9, R8, RZ, 0x3 ;  /* 0x0000000809097211 */ /* 0x000fe200078f18ff */
[----:B------:R-:W-:Y:S01]  /*0c50*/  IMAD.HI R3, R153, 0x55555556, RZ ;  /* 0x5555555699037827 */ /* 0x000fe200078e02ff */
[----:B------:R-:W-:Y:S02]  /*0c60*/  LOP3.LUT R5, R5, 0xfffffc00, RZ, 0xc0, !PT ;  /* 0xfffffc0005057812 */ /* 0x000fe400078ec0ff */
[----:B------:R-:W-:Y:S01]  /*0c70*/  LEA.HI R0, R0, R157, RZ, 0x3 ;  /* 0x0000009d00007211 */ /* 0x000fe200078f18ff */
[----:B------:R-:W-:Y:S01]  /*0c80*/  IMAD.IADD R10, R157, 0x1, -R10 ;  /* 0x000000019d0a7824 */ /* 0x000fe200078e0a0a */
[----:B------:R-:W-:Y:S01]  /*0c90*/  LOP3.LUT R9, R9, 0xfffffff8, RZ, 0xc0, !PT ;  /* 0xfffffff809097812 */ /* 0x000fe200078ec0ff */
[----:B------:R-:W-:Y:S01]  /*0ca0*/  IMAD R5, R4, 0x40, R5 ;  /* 0x0000004004057824 */ /* 0x000fe200078e0205 */
[----:B------:R-:W-:-:S02]  /*0cb0*/  LEA.HI R7, R7, R152, RZ, 0x5 ;  /* 0x0000009807077211 */ /* 0x000fc400078f28ff */
[----:B------:R-:W-:Y:S01]  /*0cc0*/  LEA.HI R4, R3, R3, RZ, 0x1 ;  /* 0x0000000303047211 */ /* 0x000fe200078f08ff */
[----:B------:R-:W-:Y:S01]  /*0cd0*/  IMAD.IADD R8, R8, 0x1, -R9 ;  /* 0x0000000108087824 */ /* 0x000fe200078e0a09 */
[----:B------:R-:W-:Y:S01]  /*0ce0*/  LOP3.LUT R18, R0, 0xfffffff8, RZ, 0xc0, !PT ;  /* 0xfffffff800127812 */ /* 0x000fe200078ec0ff */
[----:B------:R-:W-:Y:S01]  /*0cf0*/  IMAD R155, R2, 0x8, R5 ;  /* 0x00000008029b7824 */ /* 0x000fe200078e0205 */
[----:B------:R-:W-:Y:S01]  /*0d00*/  LEA.HI R3, R10, R10, RZ, 0x1 ;  /* 0x0000000a0a037211 */ /* 0x000fe200078f08ff */
[----:B------:R-:W-:Y:S01]  /*0d10*/  IMAD R4, R4, -0x3, R153 ;  /* 0xfffffffd04047824 */ /* 0x000fe200078e0299 */
[----:B------:R-:W-:Y:S01]  /*0d20*/  SHF.R.S32.HI R7, RZ, 0x5, R7 ;  /* 0x00000005ff077819 */ /* 0x000fe20000011407 */
[----:B------:R-:W-:Y:S01]  /*0d30*/  IMAD.IADD R18, R157, 0x1, -R18 ;  /* 0x000000019d127824 */ /* 0x000fe200078e0a12 */
[----:B------:R-:W-:Y:S02]  /*0d40*/  LOP3.LUT R3, R3, 0x1ffffffe, RZ, 0xc0, !PT ;  /* 0x1ffffffe03037812 */ /* 0x000fe400078ec0ff */
        /* <DEDUP_REMOVED lines=9> */
.L_x_14693:
[----:B012---:R-:W0:Y:S01]  /*0de0*/  LDC.64 R2, c[0x0][0xc88] ;  /* 0x00032200ff027b82 */ /* 0x007e220000000a00 */
[----:B------:R-:W-:Y:S01]  /*0df0*/  ULDC.64 UR8, c[0x0][0xa28] ;  /* 0x00028a0000087ab9 */ /* 0x000fe20000000a00 */
[----:B------:R-:W-:Y:S01]  /*0e00*/  ULDC.64 UR10, c[0x0][0xa18] ;  /* 0x00028600000a7ab9 */ /* 0x000fe20000000a00 */
[----:B------:R-:W-:Y:S01]  /*0e10*/  ULDC UR4, c[0x0][0x424] ;  /* 0x0001090000047ab9 */ /* 0x000fe20000000800 */
        /* <DEDUP_REMOVED lines=11> */
[----:B------:R-:W-:-:S04]  /*0ed0*/  @UP0 ULEA UR8, UP2, UR40, UR8, 0x2 ;  /* 0x0000000828080291 */ /* 0x000fc8000f84103f */
[----:B------:R-:W-:Y:S02]  /*0ee0*/  @UP0 ULEA.HI.X UR9, UR40, UR9, UR41, 0x2, UP2 ;  /* 0x0000000928090291 */ /* 0x000fe400090f1429 */
[----:B------:R-:W-:Y:S01]  /*0ef0*/  @UP1 ULEA UR10, UP0, UR40, UR10, 0x2 ;  /* 0x0000000a280a1291 */ /* 0x000fe2000f80103f */
[----:B------:R-:W-:-:S03]  /*0f00*/  IMAD.U32 R2, RZ, RZ, UR8 ;  /* 0x00000008ff027e24 */ /* 0x000fc6000f8e00ff */
[----:B------:R-:W-:Y:S01]  /*0f10*/  @UP1 ULEA.HI.X UR11, UR40, UR11, UR41, 0x2, UP0 ;  /* 0x0000000b280b1291 */ /* 0x000fe200080f1429 */
[----:B------:R-:W-:Y:S01]  /*0f20*/  IMAD.U32 R3, RZ, RZ, UR9 ;  /* 0x00000009ff037e24 */ /* 0x000fe2000f8e00ff */
[----:B------:R-:W-:Y:S01]  /*0f30*/  ULDC.64 UR8, c[0x0][0x418] ;  /* 0x0001060000087ab9 */ /* 0x000fe20000000a00 */
[----:B------:R-:W-:-:S03]  /*0f40*/  IMAD.U32 R4, RZ, RZ, UR10 ;  /* 0x0000000aff047e24 */ /* 0x000fc6000f8e00ff */
[----:B------:R-:W-:Y:S01]  /*0f50*/  IMAD.U32 R5, RZ, RZ, UR11 ;  /* 0x0000000bff057e24 */ /* 0x000fe2000f8e00ff */
[----:B------:R-:W2:Y:S04]  /*0f60*/  @P0 LDG.E R2, desc[UR48][R2.64] ;  /* 0x0000003002020981 */ /* 0x000ea8000c1e1900 */
[----:B------:R-:W3:Y:S01]  /*0f70*/  @P2 LDG.E R4, desc[UR48][R4.64] ;  /* 0x0000003004042981 */ /* 0x000ee2000c1e1900 */
[----:B------:R-:W-:Y:S01]  /*0f80*/  UISETP.NE.U32.AND UP0, UPT, UR8, URZ, UPT ;  /* 0x0000003f0800728c */ /* 0x000fe2000bf05070 */
[----:B------:R-:W-:Y:S01]  /*0f90*/  UMOV UR47, URZ ;  /* 0x0000003f002f7c82 */ /* 0x000fe20008000000 */
[----:B------:R-:W-:Y:S02]  /*0fa0*/  ULDC UR50, c[0x0][0x288] ;  /* 0x0000a20000327ab9 */ /* 0x000fe40000000800 */
[----:B------:R-:W-:Y:S01]  /*0fb0*/  UISETP.NE.AND.EX UP0, UPT, UR9, URZ, UPT, UP0 ;  /* 0x0000003f0900728c */ /* 0x000fe2000bf05300 */
[----:B------:R-:W-:-:S02]  /*0fc0*/  UMOV UR42, UR6 ;  /* 0x00000006002a7c82 */ /* 0x000fc40008000000 */
[----:B------:R-:W-:Y:S01]  /*0fd0*/  ULDC.64 UR8, c[0x0][0xa20] ;  /* 0x0002880000087ab9 */ /* 0x000fe20000000a00 */
[----:B------:R-:W-:Y:S01]  /*0fe0*/  USEL UR4, UR4, 0x1, UP0 ;  /* 0x0000000104047887 */ /* 0x000fe20008000000 */
[----:B------:R-:W-:-:S03]  /*0ff0*/  ISETP.NE.U32.AND P1, PT, RZ, UR8, PT ;  /* 0x00000008ff007c0c */ /* 0x000fc6000bf25070 */
        /* <DEDUP_REMOVED lines=18> */
.L_x_14652:
[----:B------:R-:W-:Y:S05]  /*1120*/  @!P1 BRA `(.L_x_14653) ;  /* 0x00000000001c9947 */ /* 0x000fea0003800000 */
[----:B------:R-:W-:-:S04]  /*1130*/  ULEA UR4, UP0, UR40, UR8, 0x2 ;  /* 0x0000000828047291 */ /* 0x000fc8000f80103f */
[----:B------:R-:W-:Y:S02]  /*1140*/  ULEA.HI.X UR6, UR40, UR9, UR41, 0x2, UP0 ;  /* 0x0000000928067291 */ /* 0x000fe400080f1429 */
[----:B------:R-:W-:-:S04]  /*1150*/  IMAD.U32 R2, RZ, RZ, UR4 ;  /* 0x00000004ff027e24 */ /* 0x000fc8000f8e00ff */
[----:B------:R-:W-:-:S05]  /*1160*/  IMAD.U32 R3, RZ, RZ, UR6 ;  /* 0x00000006ff037e24 */ /* 0x000fca000f8e00ff */
[----:B------:R-:W2:Y:S02]  /*1170*/  LDG.E R2, desc[UR48][R2.64] ;  /* 0x0000003002027981 */ /* 0x000ea4000c1e1900 */
[----:B--2---:R-:W-:Y:S01]  /*1180*/  R2UR UR4, R2 ;  /* 0x00000000020472ca */ /* 0x004fe200000e0000 */
[----:B------:R-:W-:-:S14]  /*1190*/  BRA `(.L_x_14654) ;  /* 0x0000000000347947 */ /* 0x000fdc0003800000 */
.L_x_14653:
        /* <DEDUP_REMOVED lines=13> */
.L_x_14654:
[----:B------:R-:W-:Y:S01]  /*1270*/  ULDC UR6, c[0x0][0x448] ;  /* 0x0001120000067ab9 */ /* 0x000fe20000000800 */
[----:B------:R-:W-:Y:S01]  /*1280*/  UIMAD UR43, UR5, 0xc0, URZ ;  /* 0x000000c0052b78a4 */ /* 0x000fe2000f8e023f */
[----:B------:R-:W-:Y:S01]  /*1290*/  PLOP3.LUT P0, PT, PT, PT, PT, 0x80, 0x0 ;  /* 0x000000000000781c */ /* 0x000fe20003f0f070 */
[----:B------:R-:W-:Y:S01]  /*12a0*/  UISETP.NE.AND UP0, UPT, UR6, 0x1, UPT ;  /* 0x000000010600788c */ /* 0x000fe2000bf05270 */
[----:B------:R-:W-:Y:S01]  /*12b0*/  CS2R R20, SRZ ;  /* 0x0000000000147805 */ /* 0x000fe2000001ff00 */
[----:B------:R-:W-:Y:S01]  /*12c0*/  UIADD3 UR6, UR43, 0xbf, URZ ;  /* 0x000000bf2b067890 */ /* 0x000fe2000fffe03f */
[----:B------:R-:W-:Y:S01]  /*12d0*/  CS2R R118, SRZ ;  /* 0x0000000000767805 */ /* 0x000fe2000001ff00 */
[----:B------:R-:W-:Y:S01]  /*12e0*/  UIADD3 UR47, -UR47, UR4, URZ ;  /* 0x000000042f2f7290 */ /* 0x000fe2000fffe13f */
[----:B------:R-:W-:Y:S02]  /*12f0*/  CS2R R116, SRZ ;  /* 0x0000000000747805 */ /* 0x000fe4000001ff00 */
[----:B------:R-:W-:-:S02]  /*1300*/  CS2R R114, SRZ ;  /* 0x0000000000727805 */ /* 0x000fc4000001ff00 */
[----:B------:R-:W-:Y:S01]  /*1310*/  CS2R R112, SRZ ;  /* 0x0000000000707805 */ /* 0x000fe2000001ff00 */
[----:B------:R-:W-:Y:S01]  /*1320*/  UIADD3 UR7, UR47, 0x80, -UR50 ;  /* 0x000000802f077890 */ /* 0x000fe2000fffe832 */
[----:B------:R-:W-:Y:S01]  /*1330*/  CS2R R14, SRZ ;  /* 0x00000000000e7805 */ /* 0x000fe2000001ff00 */
[----:B------:R-:W-:Y:S01]  /*1340*/  IMAD.MOV.U32 R110, RZ, RZ, RZ ;  /* 0x000000ffff6e7224 */ /* 0x000fe200078e00ff */
[----:B------:R-:W-:Y:S01]  /*1350*/  @UP0 ULDC UR4, c[0x0][0x44c] ;  /* 0x0001130000040ab9 */ /* 0x000fe20000000800 */
[----:B------:R-:W-:Y:S01]  /*1360*/  @UP0 ULDC UR8, c[0x0][0x450] ;  /* 0x0001140000080ab9 */ /* 0x000fe20000000800 */
[----:B------:R-:W-:Y:S01]  /*1370*/  UIMAD.WIDE.U32 UR4, UR6, UR4, URZ ;  /* 0x00000004060472a5 */ /* 0x000fe2000f8e003f */
[----:B------:R-:W-:Y:S01]  /*1380*/  IMAD.MOV.U32 R25, RZ, RZ, RZ ;  /* 0x000000ffff197224 */ /* 0x000fe200078e00ff */
[----:B------:R-:W-:Y:S01]  /*1390*/  UIADD3 UR4, UR47, 0x7f, URZ ;  /* 0x0000007f2f047890 */ /* 0x000fe2000fffe03f */
[----:B------:R-:W-:Y:S01]  /*13a0*/  CS2R R12, SRZ ;  /* 0x00000000000c7805 */ /* 0x000fe2000001ff00 */
[----:B------:R-:W-:Y:S01]  /*13b0*/  @UP0 USHF.R.U32.HI UR6, URZ, UR8, UR5 ;  /* 0x000000083f060299 */ /* 0x000fe20008011605 */
[----:B------:R-:W-:Y:S01]  /*13c0*/  IMAD.MOV.U32 R106, RZ, RZ, RZ ;  /* 0x000000ffff6a7224 */ /* 0x000fe200078e00ff */
[----:B------:R-:W-:Y:S01]  /*13d0*/  USHF.R.S32.HI UR5, URZ, 0x1f, UR4 ;  /* 0x0000001f3f057899 */ /* 0x000fe20008011404 */
[----:B------:R-:W-:Y:S01]  /*13e0*/  IMAD.MOV.U32 R27, RZ, RZ, RZ ;  /* 0x000000ffff1b7224 */ /* 0x000fe200078e00ff */
[----:B------:R-:W-:Y:S01]  /*13f0*/  UIADD3 UR6, UR7, UR6, URZ ;  /* 0x0000000607067290 */ /* 0x000fe2000fffe03f */
[----:B------:R-:W-:Y:S01]  /*1400*/  CS2R R102, SRZ ;  /* 0x0000000000667805 */ /* 0x000fe2000001ff00 */
[----:B------:R-:W-:Y:S01]  /*1410*/  ULEA.HI UR5, UR5, UR4, URZ, 0x7 ;  /* 0x0000000405057291 */ /* 0x000fe2000f8f383f */
[----:B------:R-:W-:Y:S01]  /*1420*/  CS2R R100, SRZ ;  /* 0x0000000000647805 */ /* 0x000fe2000001ff00 */
[----:B------:R-:W-:Y:S01]  /*1430*/  USHF.R.S32.HI UR7, URZ, 0x1f, UR6 ;  /* 0x0000001f3f077899 */ /* 0x000fe20008011406 */
[----:B------:R-:W-:Y:S01]  /*1440*/  CS2R R98, SRZ ;  /* 0x0000000000627805 */ /* 0x000fe2000001ff00 */
[----:B------:R-:W-:Y:S01]  /*1450*/  USHF.R.S32.HI UR5, URZ, 0x7, UR5 ;  /* 0x000000073f057899 */ /* 0x000fe20008011405 */
[----:B------:R-:W-:Y:S01]  /*1460*/  CS2R R96, SRZ ;  /* 0x0000000000607805 */ /* 0x000fe2000001ff00 */
[----:B------:R-:W-:Y:S01]  /*1470*/  ULEA.HI UR7, UR7, UR6, URZ, 0x7 ;  /* 0x0000000607077291 */ /* 0x000fe2000f8f383f */
[----:B------:R-:W-:-:S02]  /*1480*/  CS2R R94, SRZ ;  /* 0x00000000005e7805 */ /* 0x000fc4000001ff00 */
[----:B------:R-:W-:Y:S02]  /*1490*/  CS2R R92, SRZ ;  /* 0x00000000005c7805 */ /* 0x000fe4000001ff00 */
[----:B------:R-:W-:Y:S01]  /*14a0*/  CS2R R90, SRZ ;  /* 0x00000000005a7805 */ /* 0x000fe2000001ff00 */
[----:B------:R-:W-:Y:S01]  /*14b0*/  USHF.R.S32.HI UR7, URZ, 0x7, UR7 ;  /* 0x000000073f077899 */ /* 0x000fe20008011407 */
[----:B------:R-:W-:-:S03]  /*14c0*/  CS2R R88, SRZ ;  /* 0x0000000000587805 */ /* 0x000fc6000001ff00 */
[----:B------:R-:W-:-:S04]  /*14d0*/  UISETP.LT.AND UP0, UPT, UR5, UR7, UPT ;  /* 0x000000070500728c */ /* 0x000fc8000bf01270 */
[----:B------:R-:W-:-:S04]  /*14e0*/  USEL UR51, UR5, UR7, UP0 ;  /* 0x0000000705337287 */ /* 0x000fc80008000000 */
[----:B------:R-:W-:-:S06]  /*14f0*/  UISETP.GE.AND UP0, UPT, UR51, 0x1, UPT ;  /* 0x000000013300788c */ /* 0x000fcc000bf06270 */
[----:B------:R-:W-:-:S13]  /*1500*/  PLOP3.LUT P1, PT, PT, PT, UP0, 0x80, 0x0 ;  /* 0x000000000000781c */ /* 0x000fda0003f2f008 */
        /* <DEDUP_REMOVED lines=32> */
.L_x_14656:
        /* <DEDUP_REMOVED lines=9> */
.L_x_14806:
[----:B------:R-:W-:Y:S05]  /*17a0*/  @!P0 BRA `(.L_x_14658) ;  /* 0x0000000000048947 */ /* 0x000fea0003800000 */
[----:B------:R-:W-:Y:S01]  /*17b0*/  BPT.TRAP 0x1 ;  /* 0x000000040000795c */ /* 0x000fe20000300000 */
.L_x_14658:
[----:B------:R-:W-:Y:S02]  /*17c0*/  IMAD.U32 R2, RZ, RZ, UR39 ;  /* 0x00000027ff027e24 */ /* 0x000fe4000f8e00ff */
[----:B0-----:R-:W-:-:S03]  /*17d0*/  IMAD.U32 R3, RZ, RZ, UR38 ;  /* 0x00000026ff037e24 */ /* 0x001fc6000f8e00ff */
[----:B------:R-:W-:Y:S02]  /*17e0*/  LEA R2, R2, UR45, 0x3 ;  /* 0x0000002d02027c11 */ /* 0x000fe4000f8e18ff */
[----:B------:R-:W-:-:S04]  /*17f0*/  SHF.L.U32 R3, R3, 0x1f, RZ ;  /* 0x0000001f03037819 */ /* 0x000fc800000006ff */
[----:B------:R0:W1:Y:S01]  /*1800*/  SYNCS.PHASECHK.TRANS64.TRYWAIT P2, [R2+URZ+0x16830], R3 ;  /* 0x01683003020075a7 */ /* 0x000062000804017f */
[----:B------:R-:W-:Y:S05]  /*1810*/  @!P0 BRA `(.L_x_14659) ;  /* 0x0000000000048947 */ /* 0x000fea0003800000 */
[----:B------:R-:W-:Y:S01]  /*1820*/  BPT.TRAP 0x1 ;  /* 0x000000040000795c */ /* 0x000fe20000300000 */
.L_x_14659:
[----:B------:R-:W2:Y:S02]  /*1830*/  S2R R0, SR_TID.X ;  /* 0x0000000000007919 */ /* 0x000ea40000002100 */
[----:B--2---:R-:W-:Y:S01]  /*1840*/  LOP3.LUT P1, RZ, R0, 0x7f, RZ, 0xc0, !PT ;  /* 0x0000007f00ff7812 */ /* 0x004fe2000782c0ff */
[----:B-1----:R-:W-:-:S12]  /*1850*/  @P2 BRA `(.L_x_14660) ;  /* 0x0000000000082947 */ /* 0x002fd80003800000 */
[----:B------:R-:W1:Y:S02]  /*1860*/  SYNCS.PHASECHK.TRANS64.TRYWAIT P2, [R2+URZ+0x16830], R3 ;  /* 0x01683003020075a7 */ /* 0x000e64000804017f */
[----:B-1----:R-:W-:Y:S05]  /*1870*/  @!P2 BRA `(.L_x_14661) ;  /* 0x000000d800e4a947 */ /* 0x002fea0003800000 */
.L_x_14660:
[----:B------:R-:W-:Y:S05]  /*1880*/  WARPSYNC.ALL ;  /* 0x0000000000007948 */ /* 0x000fea0003800000 */
[----:B------:R-:W-:Y:S01]  /*1890*/  UIADD3 UR4, UR45, 0xe400, URZ ;  /* 0x0000e4002d047890 */ /* 0x000fe2000fffe03f */
[----:B------:R-:W-:Y:S01]  /*18a0*/  WARPGROUP.ARRIVE ;  /* 0x00000000000079c5 */ /* 0x000fe20000000000 */
[----:B------:R-:W-:Y:S01]  /*18b0*/  ULOP3.LUT UR16, UR52, 0x10000, URZ, 0xfc, !UPT ;  /* 0x0001000034107892 */ /* 0x000fe2000f8efc3f */
[----:B------:R-:W-:Y:S01]  /*18c0*/  VIADD R0, R17, UR43 ;  /* 0x0000002b11007c36 */ /* 0x000fe20008000000 */
[----:B------:R-:W-:Y:S01]  /*18d0*/  USHF.R.U32.HI UR4, URZ, 0x4, UR4 ;  /* 0x000000043f047899 */ /* 0x000fe20008011604 */
[----:B------:R-:W-:Y:S01]  /*18e0*/  IMAD.U32 R8, RZ, RZ, UR50 ;  /* 0x00000032ff087e24 */ /* 0x000fe2000f8e00ff */
        /* <DEDUP_REMOVED lines=8> */
[----:B------:R-:W-:Y:S01]  /*1970*/  UIADD3 UR4, UR16, 0x2, URZ ;  /* 0x0000000210047890 */ /* 0x000fe2000fffe03f */
[----:B------:R-:W-:Y:S01]  /*1980*/  @!P1 PRMT R2, RZ, 0x654, R2 ;  /* 0x00000654ff029816 */ /* 0x000fe20000000002 */
        /* <DEDUP_REMOVED lines=39> */
[----:B------:R-:W-:-:S04]  /*1c00*/  UIADD3 UR6, UR47, UR6, URZ ;  /* 0x000000062f067290 */ /* 0x000fc8000fffe03f */
[----:B------:R-:W-:Y:S02]  /*1c10*/  IMAD.U32 R3, RZ, RZ, UR7 ;  /* 0x00000007ff037e24 */ /* 0x000fe4000f8e00ff */
[----:B------:R-:W-:Y:S01]  /*1c20*/  IMAD.U32 R5, RZ, RZ, UR6 ;  /* 0x00000006ff057e24 */ /* 0x000fe2000f8e00ff */
[----:B------:R-:W-:Y:S01]  /*1c30*/  @UP0 ULDC UR6, c[0x0][0x44c] ;  /* 0x0001130000060ab9 */ /* 0x000fe20000000800 */
[C---:B------:R-:W-:Y:S01]  /*1c40*/  IMAD R3, R16.reuse, -0x2, R3 ;  /* 0xfffffffe10037824 */ /* 0x040fe200078e0203 */
[----:B------:R-:W-:Y:S01]  /*1c50*/  UIMAD.WIDE.U32 UR6, UR43, UR6, URZ ;  /* 0x000000062b0672a5 */ /* 0x000fe2000f8e003f */
[----:B------:R-:W-:-:S03]  /*1c60*/  IMAD R6, R16, -0x2, R5 ;  /* 0xfffffffe10067824 */ /* 0x000fc600078e0205 */
[----:B------:R-:W-:-:S04]  /*1c70*/  IADD3 R21, -R8, UR47, R3 ;  /* 0x0000002f08157c10 */ /* 0x000fc8000fffe103 */
[----:B0-----:R-:W-:-:S04]  /*1c80*/  VIADDMNMX R4, R4, R21, R6, PT ;  /* 0x0000001504047246 */ /* 0x001fc80003800106 */
[C---:B------:R-:W-:Y:S02]  /*1c90*/  ISETP.GT.AND P3, PT, R4.reuse, RZ, PT ;  /* 0x000000ff0400720c */ /* 0x040fe40003f64270 */
[C---:B------:R-:W-:Y:S02]  /*1ca0*/  ISETP.GT.AND P4, PT, R4.reuse, 0x1, PT ;  /* 0x000000010400780c */ /* 0x040fe40003f84270 */
[----:B------:R-:W-:Y:S01]  /*1cb0*/  ISETP.GT.AND P5, PT, R4, 0x8, PT ;  /* 0x000000080400780c */ /* 0x000fe20003fa4270 */
[----:B------:R-:W-:Y:S02]  /*1cc0*/  WARPGROUP.DEPBAR.LE gsb0, 0x0 ;  /* 0x00008000000079c5 */ /* 0x000fe40000010000 */
[----:B------:R-:W-:-:S06]  /*1cd0*/  WARPGROUP.ARRIVE ;  /* 0x00000000000079c5 */ /* 0x000fcc0000000000 */
[----:B------:R-:W-:Y:S01]  /*1ce0*/  HGMMA.64x128x16.F32.BF16 R24, gdesc[UR8], R24, gsb0 ;  /* 0x01e00000081879f0 */ /* 0x000fe20008001818 */
[----:B------:R-:W-:Y:S01]  /*1cf0*/  @UP0 ULDC UR11, c[0x0][0x450] ;  /* 0x00011400000b0ab9 */ /* 0x000fe20000000800 */
[----:B------:R-:W-:Y:S01]  /*1d00*/  UMOV UR10, UR43 ;  /* 0x0000002b000a7c82 */ /* 0x000fe20008000000 */
[----:B------:R-:W-:-:S04]  /*1d10*/  @UP0 USHF.R.U32.HI UR10, URZ, UR11, UR7 ;  /* 0x0000000b3f0a0299 */ /* 0x000fc80008011607 */
[----:B------:R-:W-:-:S04]  /*1d20*/  UIADD3 UR6, UR10, UR47, -UR50 ;  /* 0x0000002f0a067290 */ /* 0x000fc8000fffe832 */
[----:B------:R-:W-:-:S04]  /*1d30*/  USHF.R.S32.HI UR7, URZ, 0x1f, UR6 ;  /* 0x0000001f3f077899 */ /* 0x000fc80008011406 */
[----:B------:R-:W-:-:S04]  /*1d40*/  ULEA.HI UR7, UR7, UR6, URZ, 0x7 ;  /* 0x0000000607077291 */ /* 0x000fc8000f8f383f */
[----:B------:R-:W-:-:S04]  /*1d50*/  USHF.R.S32.HI UR7, URZ, 0x7, UR7 ;  /* 0x000000073f077899 */ /* 0x000fc80008011407 */
[----:B------:R-:W-:-:S04]  /*1d60*/  UISETP.LT.AND UP1, UPT, URZ, UR7, UPT ;  /* 0x000000073f00728c */ /* 0x000fc8000bf21270 */
[----:B------:R-:W-:-:S04]  /*1d70*/  USEL UR21, URZ, UR7, !UP1 ;  /* 0x000000073f157287 */ /* 0x000fc8000c800000 */
[----:B------:R-:W-:Y:S01]  /*1d80*/  UISETP.GE.AND UP1, UPT, UR24, UR21, UPT ;  /* 0x000000151800728c */ /* 0x000fe2000bf26270 */
[----:B------:R-:W-:Y:S02]  /*1d90*/  WARPGROUP.DEPBAR.LE gsb0, 0x0 ;  /* 0x00008000000079c5 */ /* 0x000fe40000010000 */
[----:B------:R-:W-:-:S06]  /*1da0*/  WARPGROUP.ARRIVE ;  /* 0x00000000000079c5 */ /* 0x000fcc0000000000 */
        /* <DEDUP_REMOVED lines=92> */
[----:B------:R-:W-:Y:S01]  /*2370*/  FSEL R87, R87, -INF , P3 ;  /* 0xff80000057577808 */ /* 0x000fe20001800000 */
[----:B------:R-:W1:Y:S01]  /*2380*/  SHFL.IDX PT, R8, R0, RZ, 0x1c1f ;  /* 0x001c1fff00087589 */ /* 0x000e6200000e0000 */
[----:B------:R-:W-:-:S04]  /*2390*/  FMNMX.FTZ R4, R86, R93, !PT ;  /* 0x0000005d56047209 */ /* 0x000fc80007810000 */
[----:B------:R-:W-:-:S05]  /*23a0*/  FMNMX.FTZ R10, R87, R4, !PT ;  /* 0x00000004570a7209 */ /* 0x000fca0007810000 */
[----:B------:R-:W2:Y:S01]  /*23b0*/  SHFL.BFLY PT, R93, R10, 0x2, 0x1f ;  /* 0x0c401f000a5d7f89 */ /* 0x000ea200000e0000 */
[----:B-1----:R-:W-:-:S04]  /*23c0*/  VIADDMNMX R6, R8, R21, R6, PT ;  /* 0x0000001508067246 */ /* 0x002fc80003800106 */
[C---:B------:R-:W-:Y:S02]  /*23d0*/  ISETP.GT.AND P4, PT, R6.reuse, 0x1, PT ;  /* 0x000000010600780c */ /* 0x040fe40003f84270 */
[----:B------:R-:W-:Y:S02]  /*23e0*/  ISETP.GT.AND P5, PT, R6, 0x8, PT ;  /* 0x000000080600780c */ /* 0x000fe40003fa4270 */
[----:B------:R-:W-:Y:S02]  /*23f0*/  FSEL R25, R25, -INF , P4 ;  /* 0xff80000019197808 */ /* 0x000fe40002000000 */
[----:B--2---:R-:W-:Y:S02]  /*2400*/  FMNMX.FTZ R93, R10, R93, !PT ;  /* 0x0000005d0a5d7209 */ /* 0x004fe40007810000 */
[----:B------:R-:W-:Y:S02]  /*2410*/  FSEL R28, R28, -INF , P5 ;  /* 0xff8000001c1c7808 */ /* 0x000fe40002800000 */
[----:B------:R-:W-:Y:S01]  /*2420*/  ISETP.GT.AND P4, PT, R6, 0x10, PT ;  /* 0x000000100600780c */ /* 0x000fe20003f84270 */
[----:B------:R-:W1:Y:S03]  /*2430*/  SHFL.BFLY PT, R4, R93, 0x1, 0x1f ;  /* 0x0c201f005d047f89 */ /* 0x000e6600000e0000 */
        /* <DEDUP_REMOVED lines=9> */
[----:B------:R-:W-:Y:S02]  /*24d0*/  CS2R R92, SRZ ;  /* 0x00000000005c7805 */ /* 0x000fe4000001ff00 */
        /* <DEDUP_REMOVED lines=35> */
[----:B------:R-:W1:Y:S01]  /*2710*/  MUFU.EX2 R149, R149 ;  /* 0x0000009500957308 */ /* 0x000e620000000800 */
        /* <DEDUP_REMOVED lines=11> */
[--C-:B------:R-:W-:Y:S01]  /*27d0*/  FFMA.FTZ R59, R59, UR22, -R12.reuse ;  /* 0x000000163b3b7c23 */ /* 0x100fe2000801080c */
[----:B------:R-:W-:Y:S01]  /*27e0*/  FMNMX.FTZ R20, R44, R13, !PT ;  /* 0x0000000d2c147209 */ /* 0x000fe20007810000 */
[--C-:B------:R-:W-:Y:S01]  /*27f0*/  FFMA.FTZ R135, R62, UR22, -R12.reuse ;  /* 0x000000163e877c23 */ /* 0x100fe2000801080c */
[----:B------:R-:W-:Y:S01]  /*2800*/  ISETP.GT.AND P3, PT, R6, 0x31, PT ;  /* 0x000000310600780c */ /* 0x000fe20003f64270 */
[----:B------:R-:W3:Y:S01]  /*2810*/  MUFU.EX2 R8, R8 ;  /* 0x0000000800087308 */ /* 0x000ee20000000800 */
[----:B------:R-:W-:Y:S01]  /*2820*/  FMNMX.FTZ R11, R45, R20, !PT ;  /* 0x000000142d0b7209 */ /* 0x000fe20007810000 */
[--C-:B------:R-:W-:Y:S01]  /*2830*/  FFMA.FTZ R42, R63, UR22, -R12.reuse ;  /* 0x000000163f2a7c23 */ /* 0x100fe2000801080c */
[----:B------:R-:W-:Y:S01]  /*2840*/  FSEL R49, R49, -INF , P3 ;  /* 0xff80000031317808 */ /* 0x000fe20001800000 */
[--C-:B------:R-:W-:Y:S01]  /*2850*/  FFMA.FTZ R129, R66, UR22, -R12.reuse ;  /* 0x0000001642817c23 */ /* 0x100fe2000801080c */
[----:B------:R-:W-:Y:S01]  /*2860*/  FMNMX.FTZ R20, R48, R11, !PT ;  /* 0x0000000b30147209 */ /* 0x000fe20007810000 */
[--C-:B------:R-:W-:Y:S01]  /*2870*/  FFMA.FTZ R46, R67, UR22, -R12.reuse ;  /* 0x00000016432e7c23 */ /* 0x100fe2000801080c */
[----:B------:R-:W-:Y:S01]  /*2880*/  ISETP.GT.AND P3, PT, R6, 0x39, PT ;  /* 0x000000390600780c */ /* 0x000fe20003f64270 */
        /* <DEDUP_REMOVED lines=24> */
[----:B------:R-:W0:Y:S01]  /*2a10*/  MUFU.EX2 R14, R39 ;  /* 0x00000027000e7308 */ /* 0x000e220000000800 */
[----:B------:R-:W-:Y:S01]  /*2a20*/  FMNMX.FTZ R9, R57, R26, !PT ;  /* 0x0000001a39097209 */ /* 0x000fe20007810000 */
[----:B------:R-:W-:Y:S01]  /*2a30*/  FFMA.FTZ R12, R87, UR22, -R12 ;  /* 0x00000016570c7c23 */ /* 0x000fe2000801080c */
[----:B------:R-:W-:-:S02]  /*2a40*/  ISETP.GT.AND P4, PT, R6, 0x50, PT ;  /* 0x000000500600780c */ /* 0x000fc40003f84270 */
[----:B------:R-:W-:Y:S02]  /*2a50*/  CS2R R90, SRZ ;  /* 0x00000000005a7805 */ /* 0x000fe4000001ff00 */
[----:B------:R-:W-:Y:S02]  /*2a60*/  FSEL R61, R61, -INF , P3 ;  /* 0xff8000003d3d7808 */ /* 0x000fe40001800000 */
[----:B------:R-:W-:Y:S02]  /*2a70*/  CS2R R88, SRZ ;  /* 0x0000000000587805 */ /* 0x000fe4000001ff00 */
[----:B------:R-:W-:Y:S01]  /*2a80*/  FMNMX.FTZ R30, R60, R9, !PT ;  /* 0x000000093c1e7209 */ /* 0x000fe20007810000 */
[----:B------:R-:W0:Y:S01]  /*2a90*/  MUFU.EX2 R141, R141 ;  /* 0x0000008d008d7308 */ /* 0x000e220000000800 */
[----:B------:R-:W-:Y:S02]  /*2aa0*/  ISETP.GT.AND P3, PT, R6, 0x51, PT ;  /* 0x000000510600780c */ /* 0x000fe40003f64270 */
[----:B------:R-:W-:-:S02]  /*2ab0*/  FSEL R64, R64, -INF , P4 ;  /* 0xff80000040407808 */ /* 0x000fc40002000000 */
[----:B------:R-:W-:Y:S02]  /*2ac0*/  FMNMX.FTZ R7, R61, R30, !PT ;  /* 0x0000001e3d077209 */ /* 0x000fe40007810000 */
[----:B------:R-:W-:Y:S01]  /*2ad0*/  ISETP.GT.AND P4, PT, R6, 0x58, PT ;  /* 0x000000580600780c */ /* 0x000fe20003f84270 */
[----:B------:R-:W-:Y:S01]  /*2ae0*/  MUFU.EX2 R20, R43 ;  /* 0x0000002b00147308 */ /* 0x000fe20000000800 */
[----:B------:R-:W-:Y:S02]  /*2af0*/  FSEL R65, R65, -INF , P3 ;  /* 0xff80000041417808 */ /* 0x000fe40001800000 */
        /* <DEDUP_REMOVED lines=55> */
[----:B------:R-:W-:Y:S01]  /*2e70*/  MUFU.EX2 R127, R127 ;  /* 0x0000007f007f7308 */ /* 0x000fe20000000800 */
[----:B------:R-:W-:Y:S01]  /*2e80*/  FFMA.FTZ R148, R24, UR22, -R21 ;  /* 0x0000001618947c23 */ /* 0x000fe20008010815 */
[----:B------:R-:W-:Y:S01]  /*2e90*/  FADD.FTZ R24, R4, R149 ;  /* 0x0000009504187221 */ /* 0x000fe20000010000 */
[--C-:B------:R-:W-:Y:S01]  /*2ea0*/  FFMA.FTZ R3, R25, UR22, -R21.reuse ;  /* 0x0000001619037c23 */ /* 0x100fe20008010815 */
[--C-:B------:R-:W-:Y:S01]  /*2eb0*/  FFMA.FTZ R150, R28, UR22, -R21.reuse ;  /* 0x000000161c967c23 */ /* 0x100fe20008010815 */
[--C-:B------:R-:W-:Y:S01]  /*2ec0*/  FFMA.FTZ R5, R29, UR22, -R21.reuse ;  /* 0x000000161d057c23 */ /* 0x100fe20008010815 */
[----:B--2---:R-:W-:Y:S01]  /*2ed0*/  FADD.FTZ R27, R151, R24 ;  /* 0x00000018971b7221 */ /* 0x004fe20000010000 */
[--C-:B------:R-:W-:Y:S01]  /*2ee0*/  FFMA.FTZ R144, R32, UR22, -R21.reuse ;  /* 0x0000001620907c23 */ /* 0x100fe20008010815 */
[----:B------:R-:W-:Y:S01]  /*2ef0*/  MUFU.EX2 R148, R148 ;  /* 0x0000009400947308 */ /* 0x000fe20000000800 */
[----:B------:R-:W-:Y:S01]  /*2f00*/  FFMA.FTZ R7, R33, UR22, -R21 ;  /* 0x0000001621077c23 */ /* 0x000fe20008010815 */
[----:B---3--:R-:W-:Y:S01]  /*2f10*/  FADD.FTZ R24, R8, R27 ;  /* 0x0000001b08187221 */ /* 0x008fe20000010000 */
[--C-:B------:R-:W-:Y:S01]  /*2f20*/  FFMA.FTZ R146, R36, UR22, -R21.reuse ;  /* 0x0000001624927c23 */ /* 0x100fe20008010815 */
[--C-:B------:R-:W-:Y:S01]  /*2f30*/  FFMA.FTZ R9, R37, UR22, -R21.reuse ;  /* 0x0000001625097c23 */ /* 0x100fe20008010815 */
[--C-:B------:R-:W-:Y:S01]  /*2f40*/  FFMA.FTZ R140, R40, UR22, -R21.reuse ;  /* 0x00000016288c7c23 */ /* 0x100fe20008010815 */
[----:B----4-:R-:W-:Y:S01]  /*2f50*/  FADD.FTZ R29, R145, R24 ;  /* 0x00000018911d7221 */ /* 0x010fe20000010000 */
[--C-:B------:R-:W-:Y:S01]  /*2f60*/  FFMA.FTZ R11, R41, UR22, -R21.reuse ;  /* 0x00000016290b7c23 */ /* 0x100fe20008010815 */
[----:B------:R-:W1:Y:S01]  /*2f70*/  MUFU.EX2 R3, R3 ;  /* 0x0000000300037308 */ /* 0x000e620000000800 */
[----:B------:R-:W-:Y:S01]  /*2f80*/  FFMA.FTZ R142, R44, UR22, -R21 ;  /* 0x000000162c8e7c23 */ /* 0x000fe20008010815 */
[----:B-----5:R-:W-:Y:S01]  /*2f90*/  FADD.FTZ R24, R10, R29 ;  /* 0x0000001d0a187221 */ /* 0x020fe20000010000 */
[--C-:B------:R-:W-:Y:S01]  /*2fa0*/  FFMA.FTZ R13, R45, UR22, -R21.reuse ;  /* 0x000000162d0d7c23 */ /* 0x100fe20008010815 */
[--C-:B------:R-:W-:Y:S01]  /*2fb0*/  FFMA.FTZ R136, R48, UR22, -R21.reuse ;  /* 0x0000001630887c23 */ /* 0x100fe20008010815 */
[--C-:B------:R-:W-:Y:S01]  /*2fc0*/  FFMA.FTZ R15, R49, UR22, -R21.reuse ;  /* 0x00000016310f7c23 */ /* 0x100fe20008010815 */
[----:B0-----:R-:W-:Y:S01]  /*2fd0*/  FADD.FTZ R29, R147, R24 ;  /* 0x00000018931d7221 */ /* 0x001fe20000010000 */
[--C-:B------:R-:W-:Y:S01]  /*2fe0*/  FFMA.FTZ R138, R52, UR22, -R21.reuse ;  /* 0x00000016348a7c23 */ /* 0x100fe20008010815 */
[----:B------:R-:W0:Y:S01]  /*2ff0*/  MUFU.EX2 R150, R150 ;  /* 0x0000009600967308 */ /* 0x000e220000000800 */
[----:B------:R-:W-:Y:S01]  /*3000*/  FFMA.FTZ R25, R53, UR22, -R21 ;  /* 0x0000001635197c23 */ /* 0x000fe20008010815 */
[----:B------:R-:W-:Y:S01]  /*3010*/  FADD.FTZ R24, R14, R29 ;  /* 0x0000001d0e187221 */ /* 0x000fe20000010000 */
[--C-:B------:R-:W-:Y:S01]  /*3020*/  FFMA.FTZ R132, R56, UR22, -R21.reuse ;  /* 0x0000001638847c23 */ /* 0x100fe20008010815 */
[--C-:B------:R-:W-:Y:S01]  /*3030*/  FFMA.FTZ R27, R57, UR22, -R21.reuse ;  /* 0x00000016391b7c23 */ /* 0x100fe20008010815 */
[--C-:B------:R-:W-:Y:S01]  /*3040*/  FFMA.FTZ R134, R60, UR22, -R21.reuse ;  /* 0x000000163c867c23 */ /* 0x100fe20008010815 */
[----:B------:R-:W-:Y:S01]  /*3050*/  FADD.FTZ R33, R141, R24 ;  /* 0x000000188d217221 */ /* 0x000fe20000010000 */
[----:B------:R-:W-:Y:S01]  /*3060*/  FFMA.FTZ R29, R61, UR22, -R21 ;  /* 0x000000163d1d7c23 */ /* 0x000fe20008010815 */
[----:B------:R-:W2:Y:S01]  /*3070*/  MUFU.EX2 R5, R5 ;  /* 0x0000000500057308 */ /* 0x000ea20000000800 */
[----:B-1----:R-:W-:Y:S01]  /*3080*/  FADD.FTZ R31, R148, R3 ;  /* 0x00000003941f7221 */ /* 0x002fe20000010000 */
[----:B------:R-:W-:Y:S01]  /*3090*/  FADD.FTZ R28, R20, R33 ;  /* 0x00000021141c7221 */ /* 0x000fe20000010000 */
        /* <DEDUP_REMOVED lines=8> */
[--C-:B------:R-:W-:Y:S01]  /*3120*/  FFMA.FTZ R72, R72, UR22, -R21.reuse ;  /* 0x0000001648487c23 */ /* 0x100fe20008010815 */
[--C-:B------:R-:W-:Y:S01]  /*3130*/  FFMA.FTZ R73, R73, UR22, -R21.reuse ;  /* 0x0000001649497c23 */ /* 0x100fe20008010815 */
[--C-:B------:R-:W-:Y:S01]  /*3140*/  FFMA.FTZ R76, R76, UR22, -R21.reuse ;  /* 0x000000164c4c7c23 */ /* 0x100fe20008010815 */
[----:B------:R-:W-:Y:S01]  /*3150*/  FADD.FTZ R35, R137, R28 ;  /* 0x0000001c89237221 */ /* 0x000fe20000010000 */
[----:B------:R-:W-:Y:S01]  /*3160*/  FFMA.FTZ R77, R77, UR22, -R21 ;  /* 0x000000164d4d7c23 */ /* 0x000fe20008010815 */
[----:B------:R-:W0:Y:S01]  /*3170*/  MUFU.EX2 R7, R7 ;  /* 0x0000000700077308 */ /* 0x000e220000000800 */
[----:B--2---:R-:W-:Y:S01]  /*3180*/  FADD.FTZ R31, R5, R24 ;  /* 0x00000018051f7221 */ /* 0x004fe20000010000 */
[----:B------:R-:W-:Y:S01]  /*3190*/  FADD.FTZ R28, R30, R35 ;  /* 0x000000231e1c7221 */ /* 0x000fe20000010000 */
[--C-:B------:R-:W-:Y:S01]  /*31a0*/  FFMA.FTZ R80, R80, UR22, -R21.reuse ;  /* 0x0000001650507c23 */ /* 0x100fe20008010815 */
[--C-:B------:R-:W-:Y:S01]  /*31b0*/  FFMA.FTZ R81, R81, UR22, -R21.reuse ;  /* 0x0000001651517c23 */ /* 0x100fe20008010815 */
[----:B------:R-:W-:Y:S01]  /*31c0*/  FFMA.FTZ R84, R84, UR22, -R21 ;  /* 0x0000001654547c23 */ /* 0x000fe20008010815 */
[----:B------:R-:W-:Y:S01]  /*31d0*/  FADD.FTZ R35, R139, R28 ;  /* 0x0000001c8b237221 */ /* 0x000fe20000010000 */
[----:B------:R-:W-:Y:S01]  /*31e0*/  F2FP.BF16.F32.PACK_AB R148, R3, R148 ;  /* 0x000000940394723e */ /* 0x000fe200000010ff */
[----:B------:R-:W2:Y:S01]  /*31f0*/  MUFU.EX2 R146, R146 ;  /* 0x0000009200927308 */ /* 0x000ea20000000800 */
[----:B-1----:R-:W-:Y:S01]  /*3200*/  FADD.FTZ R24, R144, R31 ;  /* 0x0000001f90187221 */ /* 0x002fe20000010000 */
[--C-:B------:R-:W-:Y:S01]  /*3210*/  FFMA.FTZ R31, R65, UR22, -R21.reuse ;  /* 0x00000016411f7c23 */ /* 0x100fe20008010815 */
[----:B------:R-:W-:Y:S01]  /*3220*/  FFMA.FTZ R21, R85, UR22, -R21 ;  /* 0x0000001655157c23 */ /* 0x000fe20008010815 */
        /* <DEDUP_REMOVED lines=10> */
[C---:B------:R-:W-:Y:S02]  /*32d0*/  F2FP.BF16.F32.PACK_AB R139, R34.reuse, R139 ;  /* 0x0000008b228b723e */ /* 0x040fe400000010ff */
[----:B------:R-:W-:Y:S02]  /*32e0*/  F2FP.BF16.F32.PACK_AB R150, R5, R150 ;  /* 0x000000960596723e */ /* 0x000fe400000010ff */
        /* <DEDUP_REMOVED lines=32> */
[----:B------:R-:W-:Y:S02]  /*34f0*/  FADD.FTZ R35, R127, R4 ;  /* 0x000000047f237221 */ /* 0x000fe40000010000 */
        /* <DEDUP_REMOVED lines=55> */
[C---:B0-----:R-:W-:Y:S01]  /*3870*/  FADD.FTZ R2, R12.reuse, R35 ;  /* 0x000000230c027221 */ /* 0x041fe20000010000 */
[----:B------:R-:W-:Y:S02]  /*3880*/  F2FP.BF16.F32.PACK_AB R123, R12, R123 ;  /* 0x0000007b0c7b723e */ /* 0x000fe400000010ff */
        /* <DEDUP_REMOVED lines=9> */
.L_x_14671:
        /* <DEDUP_REMOVED lines=9> */
.L_x_14664:
[----:B------:R-:W-:Y:S01]  /*39b0*/  ULEA UR6, UR39, UR45, 0x3 ;  /* 0x0000002d27067291 */ /* 0x000fe2000f8e183f */
[----:B------:R-:W-:-:S05]  /*39c0*/  IMAD.U32 R0, RZ, RZ, UR38 ;  /* 0x00000026ff007e24 */ /* 0x000fca000f8e00ff */
[----:B------:R-:W-:-:S04]  /*39d0*/  SHF.L.U32 R0, R0, 0x1f, RZ ;  /* 0x0000001f00007819 */ /* 0x000fc800000006ff */
[----:B------:R0:W1:Y:S01]  /*39e0*/  SYNCS.PHASECHK.TRANS64.TRYWAIT P3, [UR6+0x16830], R0 ;  /* 0x01683000ff0075a7 */ /* 0x0000620008060146 */
[----:B------:R-:W-:Y:S05]  /*39f0*/  @!P0 BRA `(.L_x_14665) ;  /* 0x0000000000048947 */ /* 0x000fea0003800000 */
[----:B------:R-:W-:Y:S01]  /*3a00*/  BPT.TRAP 0x1 ;  /* 0x000000040000795c */ /* 0x000fe20000300000 */
.L_x_14665:
[----:B-1----:R-:W-:Y:S05]  /*3a10*/  @P3 BRA `(.L_x_14663) ;  /* 0x0000000000083947 */ /* 0x002fea0003800000 */
[----:B------:R-:W1:Y:S02]  /*3a20*/  SYNCS.PHASECHK.TRANS64.TRYWAIT P3, [UR6+0x16830], R0 ;  /* 0x01683000ff0075a7 */ /* 0x000e640008060146 */
[----:B-1----:R-:W-:Y:S05]  /*3a30*/  @!P3 BRA `(.L_x_14666) ;  /* 0x000000b80088b947 */ /* 0x002fea0003800000 */
.L_x_14663:
        /* <DEDUP_REMOVED lines=25> */
.L_x_14668:
[----:B------:R-:W-:Y:S01]  /*3bd0*/  ULEA UR6, UR23, UR45, 0x3 ;  /* 0x0000002d17067291 */ /* 0x000fe2000f8e183f */
[----:B------:R-:W-:-:S05]  /*3be0*/  IMAD.U32 R0, RZ, RZ, UR25 ;  /* 0x00000019ff007e24 */ /* 0x000fca000f8e00ff */
[----:B------:R-:W-:-:S04]  /*3bf0*/  SHF.L.U32 R0, R0, 0x1f, RZ ;  /* 0x0000001f00007819 */ /* 0x000fc800000006ff */
[----:B------:R0:W1:Y:S01]  /*3c00*/  SYNCS.PHASECHK.TRANS64.TRYWAIT P3, [UR6+0x16850], R0 ;  /* 0x01685000ff0075a7 */ /* 0x0000620008060146 */
[----:B------:R-:W-:Y:S05]  /*3c10*/  @!P0 BRA `(.L_x_14669) ;  /* 0x0000000000048947 */ /* 0x000fea0003800000 */
[----:B------:R-:W-:Y:S01]  /*3c20*/  BPT.TRAP 0x1 ;  /* 0x000000040000795c */ /* 0x000fe20000300000 */
.L_x_14669:
[----:B-1----:R-:W-:Y:S05]  /*3c30*/  @P3 BRA `(.L_x_14667) ;  /* 0x0000000000083947 */ /* 0x002fea0003800000 */
[----:B------:R-:W1:Y:S02]  /*3c40*/  SYNCS.PHASECHK.TRANS64.TRYWAIT P3, [UR6+0x16850], R0 ;  /* 0x01685000ff0075a7 */ /* 0x000e640008060146 */
[----:B-1----:R-:W-:Y:S05]  /*3c50*/  @!P3 BRA `(.L_x_14670) ;  /* 0x000000b80018b947 */ /* 0x002fea0003800000 */
.L_x_14667:
[----:B------:R-:W-:Y:S01]  /*3c60*/  UIADD3 UR6, UR45, 0x400, URZ ;  /* 0x000004002d067890 */ /* 0x000fe2000fffe03f */
[----:B------:R-:W-:Y:S01]  /*3c70*/  WARPGROUP.ARRIVE ;  /* 0x00000000000079c5 */ /* 0x000fe20000000000 */
[----:B------:R-:W-:Y:S01]  /*3c80*/  UMOV UR7, 0x40000040 ;  /* 0x4000004000077882 */ /* 0x000fe20000000000 */
[----:B-1----:R-:W-:Y:S01]  /*3c90*/  VIADD R7, R17, UR43 ;  /* 0x0000002b11077c36 */ /* 0x002fe20008000000 */
[----:B------:R-:W-:Y:S02]  /*3ca0*/  USHF.R.U32.HI UR6, URZ, 0x4, UR6 ;  /* 0x000000043f067899 */ /* 0x000fe40008011606 */
        /* <DEDUP_REMOVED lines=17> */
[----:B------:R-:W1:Y:S02]  /*3dc0*/  SHFL.IDX PT, R7, R7, RZ, 0x1c1f ;  /* 0x001c1fff07077589 */ /* 0x000e6400000e0000 */
[----:B------:R-:W-:Y:S02]  /*3dd0*/  IMAD R6, R16, -0x2, R11 ;  /* 0xfffffffe10067824 */ /* 0x000fe400078e020b */
[----:B------:R-:W-:-:S05]  /*3de0*/  IMAD.U32 R11, RZ, RZ, UR50 ;  /* 0x00000032ff0b7e24 */ /* 0x000fca000f8e00ff */
[----:B------:R-:W-:-:S05]  /*3df0*/  IADD3 R6, -R11, UR47, R6 ;  /* 0x0000002f0b067c10 */ /* 0x000fca000fffe106 */
[----:B0-----:R-:W-:-:S05]  /*3e00*/  IMAD.IADD R0, R6, 0x1, R9 ;  /* 0x0000000106007824 */ /* 0x001fca00078e0209 */
[----:B------:R-:W-:Y:S01]  /*3e10*/  ISETP.GT.AND P3, PT, R0, RZ, PT ;  /* 0x000000ff0000720c */ /* 0x000fe20003f64270 */
[----:B-1----:R-:W-:Y:S01]  /*3e20*/  IMAD.IADD R6, R6, 0x1, R7 ;  /* 0x0000000106067824 */ /* 0x002fe200078e0207 */
        /* <DEDUP_REMOVED lines=68> */
[----:B------:R-:W-:Y:S01]  /*4270*/  HGMMA.64x64x16.F32.BF16 R88, R140, gdesc[UR4].tnspB, R88, gsb0 ;  /* 0x40e000048c587df0 */ /* 0x000fe20008001858 */
        /* <DEDUP_REMOVED lines=37> */
[----:B------:R-:W-:Y:S02]  /*44d0*/  ISETP.GT.AND P5, PT, R6, 0x1, PT ;  /* 0x000000010600780c */ /* 0x000fe40003fa4270 */
[----:B------:R-:W-:Y:S01]  /*44e0*/  FSEL R7, R24, -INF , P4 ;  /* 0xff80000018077808 */ /* 0x000fe20002000000 */
[----:B------:R-:W0:Y:S01]  /*44f0*/  SHFL.BFLY PT, R9, R8, 0x2, 0x1f ;  /* 0x0c401f0008097f89 */ /* 0x000e2200000e0000 */
        /* <DEDUP_REMOVED lines=14> */
[----:B------:R-:W-:Y:S02]  /*45e0*/  ISETP.GT.AND P4, PT, R6, 0x18, PT ;  /* 0x000000180600780c */ /* 0x000fe40003f84270 */
[----:B0-----:R-:W-:Y:S02]  /*45f0*/  FMNMX.FTZ R9, R8, R9, !PT ;  /* 0x0000000908097209 */ /* 0x001fe40007810000 */
[----:B------:R-:W-:-:S02]  /*4600*/  FSEL R33, R33, -INF , P5 ;  /* 0xff80000021217808 */ /* 0x000fc40002800000 */
[----:B------:R-:W-:Y:S01]  /*4610*/  ISETP.GT.AND P5, PT, R6, 0x19, PT ;  /* 0x000000190600780c */ /* 0x000fe20003fa4270 */
[----:B------:R-:W0:Y:S01]  /*4620*/  SHFL.BFLY PT, R0, R9, 0x1, 0x1f ;  /* 0x0c201f0009007f89 */ /* 0x000e2200000e0000 */
[----:B------:R-:W-:Y:S02]  /*4630*/  FSEL R36, R36, -INF , P4 ;  /* 0xff80000024247808 */ /* 0x000fe40002000000 */
[C---:B------:R-:W-:Y:S02]  /*4640*/  ISETP.GT.AND P4, PT, R6.reuse, 0x20, PT ;  /* 0x000000200600780c */ /* 0x040fe40003f84270 */
[----:B------:R-:W-:Y:S02]  /*4650*/  FSEL R37, R37, -INF , P5 ;  /* 0xff80000025257808 */ /* 0x000fe40002800000 */
[----:B------:R-:W-:Y:S02]  /*4660*/  ISETP.GT.AND P5, PT, R6, 0x21, PT ;  /* 0x000000210600780c */ /* 0x000fe40003fa4270 */
[----:B------:R-:W-:-:S02]  /*4670*/  FSEL R40, R40, -INF , P4 ;  /* 0xff80000028287808 */ /* 0x000fc40002000000 */
[C---:B------:R-:W-:Y:S02]  /*4680*/  ISETP.GT.AND P4, PT, R6.reuse, 0x28, PT ;  /* 0x000000280600780c */ /* 0x040fe40003f84270 */
[----:B------:R-:W-:Y:S02]  /*4690*/  FSEL R41, R41, -INF , P5 ;  /* 0xff80000029297808 */ /* 0x000fe40002800000 */
[----:B------:R-:W-:Y:S02]  /*46a0*/  ISETP.GT.AND P5, PT, R6, 0x29, PT ;  /* 0x000000290600780c */ /* 0x000fe40003fa4270 */
[----:B------:R-:W-:Y:S02]  /*46b0*/  FSEL R44, R44, -INF , P4 ;  /* 0xff8000002c2c7808 */ /* 0x000fe40002000000 */
[----:B------:R-:W-:Y:S02]  /*46c0*/  ISETP.GT.AND P4, PT, R6, 0x30, PT ;  /* 0x000000300600780c */ /* 0x000fe40003f84270 */
[----:B------:R-:W-:-:S02]  /*46d0*/  FSEL R45, R45, -INF , P5 ;  /* 0xff8000002d2d7808 */ /* 0x000fc40002800000 */
[----:B------:R-:W-:Y:S02]  /*46e0*/  ISETP.GT.AND P5, PT, R6, 0x31, PT ;  /* 0x000000310600780c */ /* 0x000fe40003fa4270 */
[----:B0-----:R-:W-:Y:S02]  /*46f0*/  FMNMX.FTZ R0, R9, R0, !PT ;  /* 0x0000000009007209 */ /* 0x001fe40007810000 */
[----:B------:R-:W-:Y:S02]  /*4700*/  FMNMX.FTZ R9, R25, R12, !PT ;  /* 0x0000000c19097209 */ /* 0x000fe40007810000 */
[----:B------:R-:W-:Y:S01]  /*4710*/  FSEL R48, R48, -INF , P4 ;  /* 0xff80000030307808 */ /* 0x000fe20002000000 */
[----:B------:R-:W-:Y:S01]  /*4720*/  FMUL.FTZ R10, R0, UR22 ;  /* 0x00000016000a7c20 */ /* 0x000fe20008410000 */
        /* <DEDUP_REMOVED lines=12> */
[----:B------:R-:W-:Y:S02]  /*47f0*/  FMNMX.FTZ R20, R40, R9, !PT ;  /* 0x0000000928147209 */ /* 0x000fe40007810000 */
[----:B------:R-:W-:Y:S01]  /*4800*/  FSEL R53, R53, -INF , P5 ;  /* 0xff80000035357808 */ /* 0x000fe20002800000 */
[----:B------:R-:W-:-:S02]  /*4810*/  WARPGROUP.DEPBAR.LE gsb0, 0x0 ;  /* 0x00008000000079c5 */ /* 0x000fc40000010000 */
[----:B------:R-:W-:Y:S01]  /*4820*/  WARPGROUP.ARRIVE ;  /* 0x00000000000079c5 */ /* 0x000fe20000000000 */
[----:B------:R-:W-:Y:S02]  /*4830*/  FMNMX.FTZ R9, R41, R20, !PT ;  /* 0x0000001429097209 */ /* 0x000fe40007810000 */
[----:B------:R-:W-:Y:S02]  /*4840*/  FSEL R8, R10, RZ, P3 ;  /* 0x000000ff0a087208 */ /* 0x000fe40001800000 */
[----:B------:R-:W-:Y:S01]  /*4850*/  FMNMX.FTZ R20, R44, R9, !PT ;  /* 0x000000092c147209 */ /* 0x000fe20007810000 */
[----:B------:R-:W-:Y:S01]  /*4860*/  HGMMA.64x64x16.F32.BF16 R88, R132, gdesc[UR4].tnspB, R88, gsb0 ;  /* 0x40e0000484587df0 */ /* 0x000fe20008001858 */
[----:B------:R-:W-:Y:S01]  /*4870*/  UIADD3 UR6, UR10, 0x280, URZ ;  /* 0x000002800a067890 */ /* 0x000fe2000fffe03f */
[----:B------:R-:W-:Y:S01]  /*4880*/  ISETP.GT.AND P5, PT, R6, 0x41, PT ;  /* 0x000000410600780c */ /* 0x000fe20003fa4270 */
[----:B------:R-:W-:Y:S01]  /*4890*/  UMOV UR7, 0x40000040 ;  /* 0x4000004000077882 */ /* 0x000fe20000000000 */
        /* <DEDUP_REMOVED lines=11> */
[----:B------:R-:W-:Y:S01]  /*4950*/  MUFU.EX2 R149, R149 ;  /* 0x0000009500957308 */ /* 0x000fe20000000800 */
        /* <DEDUP_REMOVED lines=23> */
[----:B------:R0:W-:Y:S01]  /*4ad0*/  MUFU.EX2 R12, R31 ;  /* 0x0000001f000c7308 */ /* 0x0001e20000000800 */
        /* <DEDUP_REMOVED lines=27> */
[----:B------:R-:W-:Y:S01]  /*4c90*/  ISETP.GT.AND P5, PT, R6, 0x69, PT ;  /* 0x000000690600780c */ /* 0x000fe20003fa4270 */
[----:B------:R-:W-:Y:S01]  /*4ca0*/  MUFU.EX2 R147, R147 ;  /* 0x0000009300937308 */ /* 0x000fe20000000800 */
[----:B------:R-:W-:Y:S02]  /*4cb0*/  FSEL R76, R76, -INF , P4 ;  /* 0xff8000004c4c7808 */ /* 0x000fe40002000000 */
[----:B------:R-:W-:Y:S02]  /*4cc0*/  FMNMX.FTZ R9, R73, R34, !PT ;  /* 0x0000002249097209 */ /* 0x000fe40007810000 */
[----:B------:R-:W-:Y:S01]  /*4cd0*/  ISETP.GT.AND P4, PT, R6, 0x70, PT ;  /* 0x000000700600780c */ /* 0x000fe20003f84270 */
[----:B------:R-:W-:-:S02]  /*4ce0*/  WARPGROUP.DEPBAR.LE gsb0, 0x0 ;  /* 0x00008000000079c5 */ /* 0x000fc40000010000 */
        /* <DEDUP_REMOVED lines=287> */
.L_x_14662:
[----:B------:R-:W-:-:S13]  /*5ee0*/  ISETP.LE.AND P2, PT, RZ, UR24, PT ;  /* 0x00000018ff007c0c */ /* 0x000fda000bf43270 */
[----:B------:R-:W-:Y:S05]  /*5ef0*/  @!P2 BRA `(.L_x_14672) ;  /* 0x0000001c0030a947 */ /* 0x000fea0003800000 */
[----:B------:R-:W-:Y:S01]  /*5f00*/  IMAD.MOV.U32 R5, RZ, RZ, R0 ;  /* 0x000000ffff057224 */ /* 0x000fe200078e0000 */
[----:B------:R-:W-:Y:S01]  /*5f10*/  UMOV UR23, UR38 ;  /* 0x0000002600177c82 */ /* 0x000fe20008000000 */
[----:B------:R-:W-:Y:S01]  /*5f20*/  IMAD.MOV.U32 R7, RZ, RZ, R6 ;  /* 0x000000ffff077224 */ /* 0x000fe200078e0006 */
[----:B------:R-:W-:Y:S01]  /*5f30*/  UMOV UR21, UR39 ;  /* 0x0000002700157c82 */ /* 0x000fe20008000000 */
[----:B------:R-:W-:-:S05]  /*5f40*/  ULDC UR22, c[0x0][0x988] ;  /* 0x0002620000167ab9 */ /* 0x000fca0000000800 */
.L_x_14681:
        /* <DEDUP_REMOVED lines=9> */
.L_x_14674:
[----:B------:R-:W-:Y:S01]  /*5fe0*/  ULEA UR6, UR39, UR45, 0x3 ;  /* 0x0000002d27067291 */ /* 0x000fe2000f8e183f */
[----:B------:R-:W-:-:S05]  /*5ff0*/  IMAD.U32 R0, RZ, RZ, UR38 ;  /* 0x00000026ff007e24 */ /* 0x000fca000f8e00ff */
[----:B------:R-:W-:-:S04]  /*6000*/  SHF.L.U32 R0, R0, 0x1f, RZ ;  /* 0x0000001f00007819 */ /* 0x000fc800000006ff */
[----:B------:R0:W1:Y:S01]  /*6010*/  SYNCS.PHASECHK.TRANS64.TRYWAIT P2, [UR6+0x16830], R0 ;  /* 0x01683000ff0075a7 */ /* 0x0000620008040146 */
[----:B------:R-:W-:Y:S05]  /*6020*/  @!P0 BRA `(.L_x_14675) ;  /* 0x0000000000048947 */ /* 0x000fea0003800000 */
[----:B------:R-:W-:Y:S01]  /*6030*/  BPT.TRAP 0x1 ;  /* 0x000000040000795c */ /* 0x000fe20000300000 */
.L_x_14675:
[----:B-1----:R-:W-:Y:S05]  /*6040*/  @P2 BRA `(.L_x_14673) ;  /* 0x0000000000082947 */ /* 0x002fea0003800000 */
[----:B------:R-:W1:Y:S02]  /*6050*/  SYNCS.PHASECHK.TRANS64.TRYWAIT P2, [UR6+0x16830], R0 ;  /* 0x01683000ff0075a7 */ /* 0x000e640008040146 */
[----:B-1----:R-:W-:Y:S05]  /*6060*/  @!P2 BRA `(.L_x_14676) ;  /* 0x00000094002ca947 */ /* 0x002fea0003800000 */
.L_x_14673:
        /* <DEDUP_REMOVED lines=25> */
.L_x_14678:
[----:B------:R-:W-:Y:S01]  /*6200*/  ULEA UR6, UR21, UR45, 0x3 ;  /* 0x0000002d15067291 */ /* 0x000fe2000f8e183f */
[----:B------:R-:W-:-:S05]  /*6210*/  IMAD.U32 R0, RZ, RZ, UR23 ;  /* 0x00000017ff007e24 */ /* 0x000fca000f8e00ff */
[----:B------:R-:W-:-:S04]  /*6220*/  SHF.L.U32 R0, R0, 0x1f, RZ ;  /* 0x0000001f00007819 */ /* 0x000fc800000006ff */
[----:B------:R0:W1:Y:S01]  /*6230*/  SYNCS.PHASECHK.TRANS64.TRYWAIT P2, [UR6+0x16850], R0 ;  /* 0x01685000ff0075a7 */ /* 0x0000620008040146 */
[----:B------:R-:W-:Y:S05]  /*6240*/  @!P0 BRA `(.L_x_14679) ;  /* 0x0000000000048947 */ /* 0x000fea0003800000 */
[----:B------:R-:W-:Y:S01]  /*6250*/  BPT.TRAP 0x1 ;  /* 0x000000040000795c */ /* 0x000fe20000300000 */
.L_x_14679:
[----:B-1----:R-:W-:Y:S05]  /*6260*/  @P2 BRA `(.L_x_14677) ;  /* 0x0000000000082947 */ /* 0x002fea0003800000 */
[----:B------:R-:W1:Y:S02]  /*6270*/  SYNCS.PHASECHK.TRANS64.TRYWAIT P2, [UR6+0x16850], R0 ;  /* 0x01685000ff0075a7 */ /* 0x000e640008040146 */
[----:B-1----:R-:W-:Y:S05]  /*6280*/  @!P2 BRA `(.L_x_14680) ;  /* 0x0000009000bca947 */ /* 0x002fea0003800000 */
.L_x_14677:
        /* <DEDUP_REMOVED lines=403> */
.L_x_14672:
[----:B------:R-:W-:Y:S06]  /*7bc0*/  BAR.ARV 0x8, 0x200 ;  /* 0x0208000000007b1d */ /* 0x000fec0000002000 */
[----:B------:R-:W-:Y:S05]  /*7bd0*/  @!P0 BRA `(.L_x_14682) ;  /* 0x0000000000048947 */ /* 0x000fea0003800000 */
[----:B------:R-:W-:Y:S01]  /*7be0*/  BPT.TRAP 0x1 ;  /* 0x000000040000795c */ /* 0x000fe20000300000 */
.L_x_14682:
[----:B------:R-:W-:Y:S01]  /*7bf0*/  ULEA UR5, UR39, UR45, 0x3 ;  /* 0x0000002d27057291 */ /* 0x000fe2000f8e183f */
[----:B------:R-:W-:-:S05]  /*7c00*/  IMAD.U32 R4, RZ, RZ, UR38 ;  /* 0x00000026ff047e24 */ /* 0x000fca000f8e00ff */
[----:B------:R-:W-:-:S04]  /*7c10*/  SHF.L.U32 R4, R4, 0x1f, RZ ;  /* 0x0000001f04047819 */ /* 0x000fc800000006ff */
[----:B------:R0:W1:Y:S01]  /*7c20*/  SYNCS.PHASECHK.TRANS64.TRYWAIT P2, [UR5+0x16850], R4 ;  /* 0x01685004ff0075a7 */ /* 0x0000620008040145 */
[----:B------:R-:W-:Y:S05]  /*7c30*/  @!P0 BRA `(.L_x_14683) ;  /* 0x0000000000048947 */ /* 0x000fea0003800000 */
[----:B------:R-:W-:Y:S01]  /*7c40*/  BPT.TRAP 0x1 ;  /* 0x000000040000795c */ /* 0x000fe20000300000 */
.L_x_14683:
[----:B-1----:R-:W-:Y:S05]  /*7c50*/  @P2 BRA `(.L_x_14684) ;  /* 0x0000000000082947 */ /* 0x002fea0003800000 */
[----:B------:R-:W1:Y:S02]  /*7c60*/  SYNCS.PHASECHK.TRANS64.TRYWAIT P0, [UR5+0x16850], R4 ;  /* 0x01685004ff0075a7 */ /* 0x000e640008000145 */
[----:B-1----:R-:W-:Y:S05]  /*7c70*/  @!P0 BRA `(.L_x_14685) ;  /* 0x0000007800588947 */ /* 0x002fea0003800000 */
.L_x_14684:
        /* <DEDUP_REMOVED lines=114> */
.L_x_14655:
        /* <DEDUP_REMOVED lines=29> */
[----:B------:R-:W-:-:S02]  /*8570*/  ULDC.64 UR14, c[0x0][0xc08] ;  /* 0x00030200000e7ab9 */ /* 0x000fc40000000a00 */
[----:B------:R-:W-:Y:S01]  /*8580*/  IMAD.U32 R24, RZ, RZ, UR8 ;  /* 0x00000008ff187e24 */ /* 0x000fe2000f8e00ff */
[----:B------:R-:W-:Y:S01]  /*8590*/  ULDC.64 UR16, c[0x0][0xb98] ;  /* 0x0002e60000107ab9 */ /* 0x000fe20000000a00 */
[----:B------:R-:W-:Y:S01]  /*85a0*/  IMAD.U32 R25, RZ, RZ, UR9 ;  /* 0x00000009ff197e24 */ /* 0x000fe2000f8e00ff */
        /* <DEDUP_REMOVED lines=46> */
[----:B------:R-:W-:Y:S02]  /*8890*/  UISETP.NE.U32.AND UP1, UPT, UR14, URZ, UPT ;  /* 0x0000003f0e00728c */ /* 0x000fe4000bf25070 */
[----:B------:R-:W-:Y:S02]  /*88a0*/  USEL UR7, UR40, URZ, !UP0 ;  /* 0x0000003f28077287 */ /* 0x000fe4000c000000 */
[----:B------:R-:W-:Y:S01]  /*88b0*/  UISETP.NE.AND.EX UP0, UPT, UR15, URZ, UPT, UP1 ;  /* 0x0000003f0f00728c */ /* 0x000fe2000bf05310 */
[----:B------:R-:W0:Y:S05]  /*88c0*/  @P1 LDC R27, c[0x0][0xbec] ;  /* 0x0002fb00ff1b1b82 */ /* 0x000e2a0000000800 */
[----:B------:R-:W-:-:S03]  /*88d0*/  PLOP3.LUT P3, PT, PT, PT, UP0, 0x80, 0x0 ;  /* 0x000000000000781c */ /* 0x000fc60003f6f008 */
        /* <DEDUP_REMOVED lines=14> */
[----:B------:R-:W-:-:S03]  /*89c0*/  UIMAD UR12, UR7, UR17, UR12 ;  /* 0x00000011070c72a4 */ /* 0x000fc6000f8e020c */
[----:B------:R-:W-:Y:S01]  /*89d0*/  ULDC.64 UR16, c[0x0][0xb88] ;  /* 0x0002e20000107ab9 */ /* 0x000fe20000000a00 */
[----:B------:R-:W-:Y:S01]  /*89e0*/  IADD3 R4, P0, R4, UR10, RZ ;  /* 0x0000000a04047c10 */ /* 0x000fe2000ff1e0ff */
[----:B------:R-:W-:Y:S01]  /*89f0*/  IMAD R8, R5, UR16, RZ ;  /* 0x0000001005087c24 */ /* 0x000fe2000f8e02ff */
[----:B------:R-:W-:Y:S01]  /*8a00*/  @UP0 ULEA UR10, UP1, UR40, UR14, 0x2 ;  /* 0x0000000e280a0291 */ /* 0x000fe2000f82103f */
[----:B------:R-:W-:Y:S01]  /*8a10*/  IMAD.U32 R9, RZ, RZ, UR12 ;  /* 0x0000000cff097e24 */ /* 0x000fe2000f8e00ff */
[----:B------:R-:W-:Y:S01]  /*8a20*/  ULDC.64 UR12, c[0x0][0xb50] ;  /* 0x0002d400000c7ab9 */ /* 0x000fe20000000a00 */
[----:B------:R-:W-:-:S03]  /*8a30*/  ULDC UR14, c[0x0][0xa88] ;  /* 0x0002a200000e7ab9 */ /* 0x000fc60000000800 */
[----:B------:R-:W-:Y:S01]  /*8a40*/  IADD3.X R5, R6, UR11, R9, P0, !PT ;  /* 0x0000000b06057c10 */ /* 0x000fe200087fe409 */
[----:B------:R-:W-:Y:S01]  /*8a50*/  @UP0 ULEA.HI.X UR11, UR40, UR15, UR41, 0x2, UP1 ;  /* 0x0000000f280b0291 */ /* 0x000fe200088f1429 */
[C---:B------:R-:W-:Y:S02]  /*8a60*/  IMAD R9, R7.reuse, UR17, R8 ;  /* 0x0000001107097c24 */ /* 0x040fe4000f8e0208 */
[----:B------:R-:W-:Y:S02]  /*8a70*/  IMAD.U32 R6, RZ, RZ, UR14 ;  /* 0x0000000eff067e24 */ /* 0x000fe4000f8e00ff */
[----:B------:R-:W-:-:S04]  /*8a80*/  IMAD.WIDE.U32 R4, R7, UR16, R4 ;  /* 0x0000001007047c25 */ /* 0x000fc8000f8e0004 */
        /* <DEDUP_REMOVED lines=12> */
.L_x_14688:
        /* <DEDUP_REMOVED lines=26> */
[----:B------:R-:W-:Y:S01]  /*8cf0*/  IMAD.X R25, RZ, RZ, R3, P4 ;  /* 0x000000ffff197224 */ /* 0x000fe200020e0603 */
[----:B-1----:R0:W-:Y:S04]  /*8d00*/  @!P0 ST.E desc[UR48][R14.64], R20 ;  /* 0x000000140e008985 */ /* 0x0021e8000c101930 */
[----:B------:R-:W2:Y:S04]  /*8d10*/  LD.E.128 R4, desc[UR48][R4.64] ;  /* 0x0000003004047980 */ /* 0x000ea8000c101d00 */
[----:B------:R-:W3:Y:S04]  /*8d20*/  LD.E.128 R8, desc[UR48][R8.64] ;  /* 0x0000003008087980 */ /* 0x000ee8000c101d00 */
[----:B------:R-:W4:Y:S01]  /*8d30*/  LD.E.128 R24, desc[UR48][R24.64] ;  /* 0x0000003018187980 */ /* 0x000f22000c101d00 */
[----:B------:R-:W-:Y:S01]  /*8d40*/  IADD3 R29, P0, R2, 0x4800, RZ ;  /* 0x00004800021d7810 */ /* 0x000fe20007f1e0ff */
[----:B0-----:R-:W0:Y:S01]  /*8d50*/  @P1 LDC R20, c[0x0][0xbec] ;  /* 0x0002fb00ff141b82 */ /* 0x001e220000000800 */
[----:B------:R-:W-:-:S02]  /*8d60*/  UIMAD UR10, UR9, UR12, URZ ;  /* 0x0000000c090a72a4 */ /* 0x000fc4000f8e023f */
[----:B------:R-:W-:Y:S01]  /*8d70*/  LOP3.LUT R2, R29, 0x380, RZ, 0xc0, !PT ;  /* 0x000003801d027812 */ /* 0x000fe200078ec0ff */
[----:B------:R-:W-:Y:S01]  /*8d80*/  IMAD.X R13, RZ, RZ, R3, P0 ;  /* 0x000000ffff0d7224 */ /* 0x000fe200000e0603 */
[----:B------:R-:W-:Y:S02]  /*8d90*/  UIMAD.WIDE.U32 UR8, UR4, UR12, URZ ;  /* 0x0000000c040872a5 */ /* 0x000fe4000f8e003f */
[----:B------:R-:W-:Y:S01]  /*8da0*/  SHF.R.U64 R2, R2, 0x3, RZ ;  /* 0x0000000302027819 */ /* 0x000fe200000012ff */
[----:B------:R-:W1:Y:S01]  /*8db0*/  @P1 LDC R3, c[0x0][0xbf0] ;  /* 0x0002fc00ff031b82 */ /* 0x000e620000000800 */
[----:B------:R-:W-:Y:S02]  /*8dc0*/  UIMAD UR10, UR4, UR13, UR10 ;  /* 0x0000000d040a72a4 */ /* 0x000fe4000f8e020a */
[----:B------:R-:W-:Y:S01]  /*8dd0*/  LOP3.LUT R12, R2, R29, RZ, 0x3c, !PT ;  /* 0x0000001d020c7212 */ /* 0x000fe200078e3cff */
[----:B------:R-:W-:Y:S01]  /*8de0*/  ULDC.64 UR12, c[0x0][0xae8] ;  /* 0x0002ba00000c7ab9 */ /* 0x000fe20000000a00 */
[----:B------:R-:W-:Y:S01]  /*8df0*/  IMAD R2, R18, 0x30, R22 ;  /* 0x0000003012027824 */ /* 0x000fe200078e0216 */
[----:B------:R-:W-:-:S02]  /*8e00*/  UIADD3 UR9, UR9, UR10, URZ ;  /* 0x0000000a09097290 */ /* 0x000fc4000fffe03f */
[----:B------:R-:W-:Y:S01]  /*8e10*/  UIMAD UR4, UR18, UR12, URZ ;  /* 0x0000000c120472a4 */ /* 0x000fe2000f8e023f */
[----:B------:R-:W-:Y:S01]  /*8e20*/  VIADD R29, R2, UR43 ;  /* 0x0000002b021d7c36 */ /* 0x000fe20008000000 */
[----:B------:R-:W-:Y:S01]  /*8e30*/  UIMAD.WIDE.U32 UR8, UR42, UR12, UR8 ;  /* 0x0000000c2a0872a5 */ /* 0x000fe2000f8e0008 */
[----:B------:R-:W-:Y:S01]  /*8e40*/  VIADD R34, R22, UR43 ;  /* 0x0000002b16227c36 */ /* 0x000fe20008000000 */
[----:B------:R-:W-:Y:S01]  /*8e50*/  UIMAD UR4, UR42, UR13, UR4 ;  /* 0x0000000d2a0472a4 */ /* 0x000fe2000f8e0204 */
[----:B------:R-:W5:Y:S01]  /*8e60*/  LD.E.128 R12, desc[UR48][R12.64] ;  /* 0x000000300c0c7980 */ /* 0x000f62000c101d00 */
[----:B------:R-:W-:Y:S01]  /*8e70*/  ULDC.64 UR10, c[0x0][0xaf0] ;  /* 0x0002bc00000a7ab9 */ /* 0x000fe20000000a00 */
[----:B------:R-:W-:Y:S01]  /*8e80*/  IMAD.MOV.U32 R21, RZ, RZ, R29 ;  /* 0x000000ffff157224 */ /* 0x000fe200078e001d */
[----:B------:R-:W-:Y:S01]  /*8e90*/  UIADD3 UR9, UR9, UR4, URZ ;  /* 0x0000000409097290 */ /* 0x000fe2000fffe03f */
        /* <DEDUP_REMOVED lines=8> */
[----:B------:R-:W-:Y:S01]  /*8f20*/  UIMAD.WIDE.U32 UR8, UR7, UR10, UR8 ;  /* 0x0000000a070872a5 */ /* 0x000fe2000f8e0008 */
[----:B------:R-:W-:Y:S01]  /*8f30*/  VIADD R0, R0, 0x16820 ;  /* 0x0001682000007836 */ /* 0x000fe20000000000 */
[----:B------:R-:W-:Y:S01]  /*8f40*/  UIMAD UR4, UR7, UR11, UR4 ;  /* 0x0000000b070472a4 */ /* 0x000fe2000f8e0204 */
[----:B-1----:R-:W-:-:S02]  /*8f50*/  @P1 SHF.R.U32.HI R21, RZ, R3, R2 ;  /* 0x00000003ff151219 */ /* 0x002fc40000011602 */
[----:B------:R-:W-:Y:S01]  /*8f60*/  ULDC.64 UR10, c[0x0][0xae0] ;  /* 0x0002b800000a7ab9 */ /* 0x000fe20000000a00 */
[----:B------:R-:W-:Y:S02]  /*8f70*/  UIADD3 UR4, UR9, UR4, URZ ;  /* 0x0000000409047290 */ /* 0x000fe4000fffe03f */
[----:B------:R-:W-:Y:S01]  /*8f80*/  IMAD.U32 R3, RZ, RZ, UR9 ;  /* 0x00000009ff037e24 */ /* 0x000fe2000f8e00ff */
[--C-:B------:R-:W-:Y:S01]  /*8f90*/  SHF.R.S32.HI R20, RZ, 0x1f, R21.reuse ;  /* 0x0000001fff147819 */ /* 0x100fe20000011415 */
[----:B------:R-:W-:Y:S01]  /*8fa0*/  IMAD.MOV R28, RZ, RZ, -R21 ;  /* 0x000000ffff1c7224 */ /* 0x000fe200078e0a15 */
[----:B------:R-:W-:Y:S01]  /*8fb0*/  PRMT R0, RZ, 0x654, R0 ;  /* 0x00000654ff007816 */ /* 0x000fe20000000000 */
[----:B------:R-:W-:Y:S01]  /*8fc0*/  IMAD.U32 R2, RZ, RZ, UR8 ;  /* 0x00000008ff027e24 */ /* 0x000fe2000f8e00ff */
[----:B------:R-:W-:Y:S01]  /*8fd0*/  ULDC.64 UR8, c[0x0][0xad8] ;  /* 0x0002b60000087ab9 */ /* 0x000fe20000000a00 */
[----:B------:R-:W-:Y:S02]  /*8fe0*/  IMAD R20, R20, UR10, RZ ;  /* 0x0000000a14147c24 */ /* 0x000fe4000f8e02ff */
[----:B------:R-:W-:-:S02]  /*8ff0*/  IMAD R29, R33, R28, R29 ;  /* 0x0000001c211d7224 */ /* 0x000fc400078e021d */
[----:B------:R-:W-:Y:S01]  /*9000*/  IMAD.U32 R3, RZ, RZ, UR4 ;  /* 0x00000004ff037e24 */ /* 0x000fe2000f8e00ff */
[----:B------:R-:W-:Y:S01]  /*9010*/  ULDC UR4, c[0x0][0xac8] ;  /* 0x0002b20000047ab9 */ /* 0x000fe20000000800 */
[C---:B------:R-:W-:Y:S01]  /*9020*/  IMAD R33, R21.reuse, UR11, R20 ;  /* 0x0000000b15217c24 */ /* 0x040fe2000f8e0214 */
[----:B------:R-:W-:Y:S01]  /*9030*/  SHF.R.S32.HI R20, RZ, 0x1f, R29 ;  /* 0x0000001fff147819 */ /* 0x000fe2000001141d */
[----:B------:R-:W-:Y:S01]  /*9040*/  IMAD.WIDE.U32 R2, R21, UR10, R2 ;  /* 0x0000000a15027c25 */ /* 0x000fe2000f8e0002 */
[----:B0-----:R0:W-:Y:S03]  /*9050*/  SYNCS.ARRIVE.TRANS64.RED.A1T0 RZ, [R0+URZ], RZ ;  /* 0x000000ff00ff79a7 */ /* 0x0011e6000810043f */
        /* <DEDUP_REMOVED lines=38> */
.L_x_14687:
        /* <DEDUP_REMOVED lines=24> */
[----:B------:R-:W-:-:S10]  /*9440*/  ISETP.GE.AND P1, PT, R157, 0xc0, PT ;  /* 0x000000c09d00780c */ /* 0x000fd40003f26270 */
[----:B------:R-:W0:Y:S01]  /*9450*/  @P0 LDC R9, c[0x0][0xbec] ;  /* 0x0002fb00ff090b82 */ /* 0x000e220000000800 */
[----:B--2---:R-:W-:-:S13]  /*9460*/  @P2 R2UR UR4, R6 ;  /* 0x00000000060422ca */ /* 0x004fda00000e0000 */
[----:B------:R-:W-:Y:S01]  /*9470*/  USHF.R.S32.HI UR10, URZ, 0x1f, UR4 ;  /* 0x0000001f3f0a7899 */ /* 0x000fe20008011404 */
[----:B01----:R-:W-:Y:S11]  /*9480*/  @P3 BRA `(.L_x_14690) ;  /* 0x0000000000103947 */ /* 0x003ff60003800000 */
[----:B------:R-:W-:Y:S05]  /*9490*/  @!P2 BRA `(.L_x_14690) ;  /* 0x00000000000ca947 */ /* 0x000fea0003800000 */
[----:B------:R-:W2:Y:S04]  /*94a0*/  LDG.E R5, desc[UR48][R2.64] ;  /* 0x0000003002057981 */ /* 0x000ea8000c1e1900 */
[----:B-----5:R-:W2:Y:S02]  /*94b0*/  LDG.E R0, desc[UR48][R2.64+0x4] ;  /* 0x0000043002007981 */ /* 0x020ea4000c1e1900 */
[----:B--2---:R-:W-:-:S07]  /*94c0*/  IMAD.IADD R0, R0, 0x1, -R5 ;  /* 0x0000000100007824 */ /* 0x004fce00078e0a05 */
.L_x_14690:
[----:B------:R-:W-:Y:S01]  /*94d0*/  USEL UR40, UR40, URZ, !UP0 ;  /* 0x0000003f28287287 */ /* 0x000fe2000c000000 */
[----:B------:R-:W-:Y:S01]  /*94e0*/  BSSY B1, `(.L_x_14691) ;  /* 0x000002c000017945 */ /* 0x000fe20003800000 */
[----:B------:R-:W-:-:S03]  /*94f0*/  USEL UR41, UR41, URZ, !UP0 ;  /* 0x0000003f29297287 */ /* 0x000fc6000c000000 */
[----:B------:R-:W-:Y:S09]  /*9500*/  @P1 BRA `(.L_x_14692) ;  /* 0x0000000000a41947 */ /* 0x000ff20003800000 */
        /* <DEDUP_REMOVED lines=41> */
.L_x_14692:
[----:B------:R-:W-:Y:S05]  /*97a0*/  BSYNC B1 ;  /* 0x0000000000017941 */ /* 0x000fea0003800000 */
.L_x_14691:
        /* <DEDUP_REMOVED lines=72> */
.L_x_14689:
[----:B------:R-:W-:Y:S05]  /*9c30*/  BSYNC B0 ;  /* 0x0000000000007941 */ /* 0x000fea0003800000 */
.L_x_14686:
[----:B------:R-:W-:Y:S02]  /*9c40*/  ULDC UR4, c[0x0][0xc3c] ;  /* 0x00030f0000047ab9 */ /* 0x000fe40000000800 */
[----:B------:R-:W-:-:S13]  /*9c50*/  ISETP.GE.AND P0, PT, R31, UR4, PT ;  /* 0x000000041f007c0c */ /* 0x000fda000bf06270 */
[----:B------:R-:W-:Y:S05]  /*9c60*/  @!P0 BRA `(.L_x_14693) ;  /* 0xffffff70005c8947 */ /* 0x000fea000383ffff */
[----:B------:R-:W-:Y:S05]  /*9c70*/  EXIT ;  /* 0x000000000000794d */ /* 0x000fea0003800000 */
.L_x_14650:
[----:B------:R-:W-:-:S08]  /*9c80*/  NOP ;  /* 0x0000000000007918 */ /* 0x000fd00000000000 */
[----:B------:R-:W0:-:S00]  /*9c90*/  USETMAXREG.DEALLOC.CTAPOOL 0x20 ;  /* 0x00000020000079c8 */ /* 0x000e0000080e0500 */
        /* <DEDUP_REMOVED lines=14> */
.L_x_14694:
        /* <DEDUP_REMOVED lines=42> */
.L_x_14700:
        /* <DEDUP_REMOVED lines=12> */
.L_x_14699:
[----:B------:R-:W-:Y:S05]  /*a0e0*/  BSYNC B0 ;  /* 0x0000000000007941 */ /* 0x000fea0003800000 */
.L_x_14698:
        /* <DEDUP_REMOVED lines=21> */
.L_x_14696:
        /* <DEDUP_REMOVED lines=21> */
.L_x_14701:
        /* <DEDUP_REMOVED lines=58> */
.L_x_14697:
[----:B------:R-:W-:Y:S02]  /*a730*/  IMAD.MOV.U32 R17, RZ, RZ, RZ ;  /* 0x000000ffff117224 */ /* 0x000fe400078e00ff */
[----:B------:R-:W-:Y:S02]  /*a740*/  IMAD.U32 R16, RZ, RZ, UR6 ;  /* 0x00000006ff107e24 */ /* 0x000fe4000f8e00ff */
[----:B------:R-:W-:-:S07]  /*a750*/  IMAD.MOV.U32 R18, RZ, RZ, RZ ;  /* 0x000000ffff127224 */ /* 0x000fce00078e00ff */
.L_x_14702:
[----:B------:R-:W-:-:S13]  /*a760*/  ISETP.NE.AND P0, PT, R5, RZ, PT ;  /* 0x000000ff0500720c */ /* 0x000fda0003f05270 */
[----:B------:R-:W0:Y:S01]  /*a770*/  @!P0 S2R R3, SR_CgaCtaId ;  /* 0x0000000000038919 */ /* 0x000e220000008800 */
[----:B------:R-:W-:-:S04]  /*a780*/  @!P0 MOV R0, 0x400 ;  /* 0x0000040000008802 */ /* 0x000fc80000000f00 */
[----:B0-----:R-:W-:-:S05]  /*a790*/  @!P0 LEA R0, R3, R0, 0x18 ;  /* 0x0000000003008211 */ /* 0x001fca00078ec0ff */
[----:B------:R0:W-:Y:S01]  /*a7a0*/  @!P0 STS.128 [R0+0x168d0], R16 ;  /* 0x0168d01000008388 */ /* 0x0001e20000000c00 */
[----:B------:R-:W-:Y:S06]  /*a7b0*/  BAR.ARV 0x5, 0x200 ;  /* 0x0148000000007b1d */ /* 0x000fec0000002000 */
.L_x_14695:
        /* <DEDUP_REMOVED lines=28> */
.L_x_14793:
[----:B0-----:R-:W0:Y:S02]  /*a980*/  LDC.64 R2, c[0x0][0xc88] ;  /* 0x00032200ff027b82 */ /* 0x001e240000000a00 */
[----:B0-----:R-:W-:-:S05]  /*a990*/  IMAD.WIDE R2, R19, 0x4, R2 ;  /* 0x0000000413027825 */ /* 0x001fca00078e0202 */
[----:B--2---:R-:W2:Y:S01]  /*a9a0*/  LDG.E R10, desc[UR48][R2.64] ;  /* 0x00000030020a7981 */ /* 0x004ea2000c1e1900 */
        /* <DEDUP_REMOVED lines=46> */
[----:B------:R-:W-:Y:S06]  /*ac90*/  @P2 BRA `(.L_x_14704) ;  /* 0x0000000000142947 */ /* 0x000fec0003800000 */
[----:B------:R-:W-:Y:S05]  /*aca0*/  @!P1 BRA `(.L_x_14704) ;  /* 0x0000000000109947 */ /* 0x000fea0003800000 */
[----:B------:R-:W2:Y:S04]  /*acb0*/  LDG.E R7, desc[UR48][R2.64] ;  /* 0x0000003002077981 */ /* 0x000ea8000c1e1900 */
[----:B0-----:R-:W2:Y:S02]  /*acc0*/  LDG.E R8, desc[UR48][R2.64+0x4] ;  /* 0x0000043002087981 */ /* 0x001ea4000c1e1900 */
[----:B--2---:R-:W-:-:S05]  /*acd0*/  IMAD.IADD R9, R8, 0x1, -R7 ;  /* 0x0000000108097824 */ /* 0x004fca00078e0a07 */
[----:B------:R1:W-:Y:S02]  /*ace0*/  STL [R1+0x14], R9 ;  /* 0x0000140901007387 */ /* 0x0003e40000100800 */
.L_x_14704:
        /* <DEDUP_REMOVED lines=10> */
.L_x_14705:
[----:B------:R-:W-:Y:S05]  /*ad90*/  @!P0 BRA `(.L_x_14706) ;  /* 0x00000000000c8947 */ /* 0x000fea0003800000 */
[----:B------:R-:W2:Y:S04]  /*ada0*/  LDG.E R3, desc[UR48][R4.64] ;  /* 0x0000003004037981 */ /* 0x000ea8000c1e1900 */
[----:B------:R-:W2:Y:S02]  /*adb0*/  LDG.E R6, desc[UR48][R4.64+0x4] ;  /* 0x0000043004067981 */ /* 0x000ea4000c1e1900 */
[----:B--2---:R-:W-:-:S07]  /*adc0*/  IMAD.IADD R6, R6, 0x1, -R3 ;  /* 0x0000000106067824 */ /* 0x004fce00078e0a03 */
.L_x_14706:
[----:B--2---:R-:W2:Y:S01]  /*add0*/  LDC R2, c[0x0][0x448] ;  /* 0x00011200ff027b82 */ /* 0x004ea20000000800 */
[----:B-----5:R-:W-:Y:S01]  /*ade0*/  IMAD.IADD R6, R6, 0x1, -R0 ;  /* 0x0000000106067824 */ /* 0x020fe200078e0a00 */
[----:B------:R-:W-:Y:S01]  /*adf0*/  BSSY B7, `(.L_x_14707) ;  /* 0x000035e000077945 */ /* 0x000fe20003800000 */
[----:B------:R-:W-:-:S04]  /*ae00*/  IMAD R0, R17, 0xc0, RZ ;  /* 0x000000c011007824 */ /* 0x000fc800078e02ff */
[----:B------:R-:W-:Y:S01]  /*ae10*/  VIADD R0, R0, 0xbf ;  /* 0x000000bf00007836 */ /* 0x000fe20000000000 */
[----:B--2---:R-:W-:-:S13]  /*ae20*/  ISETP.NE.AND P0, PT, R2, 0x1, PT ;  /* 0x000000010200780c */ /* 0x004fda0003f05270 */
[----:B------:R-:W2:Y:S08]  /*ae30*/  @P0 LDC R3, c[0x0][0x44c] ;  /* 0x00011300ff030b82 */ /* 0x000eb00000000800 */
[----:B------:R-:W3:Y:S01]  /*ae40*/  @P0 LDC R2, c[0x0][0x450] ;  /* 0x00011400ff020b82 */ /* 0x000ee20000000800 */
[----:B--2---:R-:W-:-:S05]  /*ae50*/  @P0 IMAD.HI.U32 R3, R0, R3, RZ ;  /* 0x0000000300030227 */ /* 0x004fca00078e00ff */
[----:B---3--:R-:W-:Y:S02]  /*ae60*/  @P0 SHF.R.U32.HI R0, RZ, R2, R3 ;  /* 0x00000002ff000219 */ /* 0x008fe40000011603 */
        /* <DEDUP_REMOVED lines=30> */
.L_x_14708:
        /* <DEDUP_REMOVED lines=19> */
[----:B-12---:R-:W-:Y:S05]  /*b180*/  CALL.ABS.NOINC R2 ;  /* 0x0000000002007343 */ /* 0x006fea0003c00000 */
.L_x_14711:
[----:B------:R-:W-:Y:S05]  /*b190*/  BSYNC B6 ;  /* 0x0000000000067941 */ /* 0x000fea0003800000 */
.L_x_14710:
        /* <DEDUP_REMOVED lines=17> */
[----:B--2---:R-:W-:-:S07]  /*b2b0*/  IMAD.MOV.U32 R13, RZ, RZ, RZ ;  /* 0x000000ffff0d7224 */ /* 0x004fce00078e00ff */
[----:B------:R-:W-:-:S07]  /*b2c0*/  LEPC R20, `(.L_x_14714) ;  /* 0x000000001014794e */ /* 0x000fce0000000000 */
[----:B-1-3--:R-:W-:Y:S05]  /*b2d0*/  CALL.ABS.NOINC R2 ;  /* 0x0000000002007343 */ /* 0x00afea0003c00000 */
.L_x_14714:
        /* <DEDUP_REMOVED lines=15> */
.L_x_14713:
[----:B------:R-:W-:Y:S05]  /*b3d0*/  BSYNC B6 ;  /* 0x0000000000067941 */ /* 0x000fea0003800000 */
.L_x_14712:
[----:B------:R-:W-:Y:S01]  /*b3e0*/  ULDC.64 UR4, c[0x0][0x9f8] ;  /* 0x00027e0000047ab9 */ /* 0x000fe20000000a00 */
[----:B------:R-:W2:Y:S01]  /*b3f0*/  LDL R20, [R1+0xc] ;  /* 0x00000c0001147983 */ /* 0x000ea20000100800 */
[----:B------:R-:W-:Y:S01]  /*b400*/  ISETP.NE.U32.AND P0, PT, RZ, UR4, PT ;  /* 0x00000004ff007c0c */ /* 0x000fe2000bf05070 */
[----:B------:R-:W3:Y:S03]  /*b410*/  LDC.64 R2, c[0x0][0x418] ;  /* 0x00010600ff027b82 */ /* 0x000ee60000000a00 */
        /* <DEDUP_REMOVED lines=16> */
.L_x_14809:
        /* <DEDUP_REMOVED lines=8> */
.L_x_14812:
[----:B------:R-:W-:Y:S05]  /*b5a0*/  @!P6 BRA `(.L_x_14716) ;  /* 0x0000000000dce947 */ /* 0x000fea0003800000 */
[----:B------:R-:W-:-:S04]  /*b5b0*/  ISETP.NE.U32.AND P0, PT, R2, RZ, PT ;  /* 0x000000ff0200720c */ /* 0x000fc80003f05070 */
[----:B------:R-:W-:-:S13]  /*b5c0*/  ISETP.NE.AND.EX P0, PT, R3, RZ, PT, P0 ;  /* 0x000000ff0300720c */ /* 0x000fda0003f05300 */
[----:B------:R-:W-:Y:S05]  /*b5d0*/  @!P0 BRA `(.L_x_14718) ;  /* 0x0000000000448947 */ /* 0x000fea0003800000 */
[----:B--2---:R-:W2:Y:S01]  /*b5e0*/  LDC R0, c[0x0][0x43c] ;  /* 0x00010f00ff007b82 */ /* 0x004ea20000000800 */
[----:B------:R-:W-:Y:S01]  /*b5f0*/  ULDC.64 UR4, c[0x0][0x428] ;  /* 0x00010a0000047ab9 */ /* 0x000fe20000000a00 */
[----:B--2---:R-:W-:-:S13]  /*b600*/  ISETP.NE.AND P0, PT, R0, 0x1, PT ;  /* 0x000000010000780c */ /* 0x004fda0003f05270 */
[----:B------:R-:W2:Y:S02]  /*b610*/  @P0 LDC.64 R4, c[0x0][0x440] ;  /* 0x00011000ff040b82 */ /* 0x000ea40000000a00 */
[----:B--2---:R-:W-:-:S04]  /*b620*/  @P0 IMAD.HI.U32 R6, R25, R4, RZ ;  /* 0x0000000419060227 */ /* 0x004fc800078e00ff */
        /* <DEDUP_REMOVED lines=12> */
.L_x_14718:
[----:B---3--:R-:W-:Y:S01]  /*b6f0*/  IMAD R3, R23, 0x8, R22 ;  /* 0x0000000817037824 */ /* 0x008fe200078e0216 */
[----:B--2---:R-:W-:-:S04]  /*b700*/  SHF.L.U32 R0, R27, 0x1f, RZ ;  /* 0x0000001f1b007819 */ /* 0x004fc800000006ff */
[----:B------:R-:W2:Y:S02]  /*b710*/  SYNCS.PHASECHK.TRANS64.TRYWAIT P0, [R3+URZ+0x16840], R0 ;  /* 0x01684000030075a7 */ /* 0x000ea4000800017f */
[----:B--2---:R-:W-:Y:S05]  /*b720*/  @!P0 BRA `(.L_x_14719) ;  /* 0x0000004000188947 */ /* 0x004fea0003800000 */
.L_x_14813:
        /* <DEDUP_REMOVED lines=11> */
.L_x_14720:
[----:B--2---:R-:W-:Y:S01]  /*b7e0*/  IMAD R0, R23, 0x4000, R22 ;  /* 0x0000400017007824 */ /* 0x004fe200078e0216 */
        /* <DEDUP_REMOVED lines=8> */
[----:B------:R-:W-:Y:S02]  /*b870*/  R2UR UR12, R18 ;  /* 0x00000000120c72ca */ /* 0x000fe400000e0000 */
[----:B-----5:R-:W-:-:S02]  /*b880*/  R2UR UR13, R24 ;  /* 0x00000000180d72ca */ /* 0x020fc400000e0000 */
[----:B------:R-:W-:Y:S01]  /*b890*/  PLOP3.LUT P0, PT, PT, PT, PT, 0x80, 0x0 ;  /* 0x000000000000781c */ /* 0x000fe20003f0f070 */
[----:B------:R-:W-:-:S03]  /*b8a0*/  UIADD3 UR9, UR9, 0x16830, URZ ;  /* 0x0001683009097890 */ /* 0x000fc6000fffe03f */
[----:B------:R-:W-:Y:S01]  /*b8b0*/  P2R R0, PR, RZ, 0x1 ;  /* 0x00000001ff007803 */ /* 0x000fe20000000000 */
[----:B------:R-:W-:Y:S02]  /*b8c0*/  ULEA UR11, UR11, UR4, 0x7 ;  /* 0x000000040b0b7291 */ /* 0x000fe4000f8e383f */
[----:B------:R-:W-:Y:S01]  /*b8d0*/  UIADD3 UR8, UR8, 0xe400, URZ ;  /* 0x0000e40008087890 */ /* 0x000fe2000fffe03f */
[----:B------:R-:W-:Y:S01]  /*b8e0*/  UMOV UR4, 0x0 ;  /* 0x0000000000047882 */ /* 0x000fe20000000000 */
[----:B------:R3:W-:Y:S07]  /*b8f0*/  STL [R1], R0 ;  /* 0x0000000001007387 */ /* 0x0007ee0000100800 */
[----:B------:R3:W-:Y:S01]  /*b900*/  UTMALDG.4D [UR8], [UR6], desc[UR4] ;  /* 0x00000408060075b4 */ /* 0x0007e20008019000 */
[----:B------:R-:W-:-:S02]  /*b910*/  NOP ;  /* 0x0000000000007918 */ /* 0x000fc40000000000 */
.L_x_14716:
[----:B------:R-:W2:Y:S04]  /*b920*/  LDL.LU R3, [R1+0x10] ;  /* 0x0000100001037983 */ /* 0x000ea80000300800 */
[----:B------:R-:W4:Y:S04]  /*b930*/  LDL.LU R5, [R1+0x8] ;  /* 0x0000080001057983 */ /* 0x000f280000300800 */
[----:B------:R-:W5:Y:S01]  /*b940*/  LDL.LU R4, [R1+0x18] ;  /* 0x0000180001047983 */ /* 0x000f620000300800 */
        /* <DEDUP_REMOVED lines=9> */
[----:B--2---:R-:W-:Y:S02]  /*b9e0*/  SHF.R.S32.HI R0, RZ, 0x1f, R3 ;  /* 0x0000001fff007819 */ /* 0x004fe40000011403 */
[----:B----4-:R-:W-:-:S03]  /*b9f0*/  SEL R5, R5, RZ, !P0 ;  /* 0x000000ff05057207 */ /* 0x010fc60004000000 */
[----:B------:R-:W-:Y:S01]  /*ba00*/  IMAD R0, R0, UR4, RZ ;  /* 0x0000000400007c24 */ /* 0x000fe2000f8e02ff */
[----:B-----5:R-:W-:-:S03]  /*ba10*/  SEL R4, R4, RZ, !P0 ;  /* 0x000000ff04047207 */ /* 0x020fc60004000000 */
        /* <DEDUP_REMOVED lines=26> */
.L_x_14722:
[----:B------:R-:W-:Y:S05]  /*bbc0*/  BSYNC B6 ;  /* 0x0000000000067941 */ /* 0x000fea0003800000 */
.L_x_14721:
[----:B---3--:R-:W2:Y:S01]  /*bbd0*/  LDL.LU R0, [R1+0x10] ;  /* 0x0000100001007983 */ /* 0x008ea20000300800 */
[----:B-1----:R-:W1:Y:S01]  /*bbe0*/  LDC R9, c[0x0][0x448] ;  /* 0x00011200ff097b82 */ /* 0x002e620000000800 */
        /* <DEDUP_REMOVED lines=48> */
[----:B------:R-:W1:Y:S01]  /*bef0*/  @P1 LDC R5, c[0x0][0x450] ;  /* 0x00011400ff051b82 */ /* 0x000e620000000800 */
[----:B------:R-:W-:-:S04]  /*bf00*/  VIADD R7, R6, 0x80 ;  /* 0x0000008006077836 */ /* 0x000fc80000000000 */
[----:B0-----:R-:W-:-:S04]  /*bf10*/  @P1 IMAD.HI.U32 R8, R7, R8, RZ ;  /* 0x0000000807081227 */ /* 0x001fc800078e00ff */
[----:B------:R-:W-:Y:S01]  /*bf20*/  IMAD.MOV.U32 R6, RZ, RZ, R7 ;  /* 0x000000ffff067224 */ /* 0x000fe200078e0007 */
[----:B-1----:R-:W-:-:S05]  /*bf30*/  @P1 SHF.R.U32.HI R6, RZ, R5, R8 ;  /* 0x00000005ff061219 */ /* 0x002fca0000011608 */
        /* <DEDUP_REMOVED lines=24> */
[----:B------:R-:W0:Y:S01]  /*c0c0*/  SHFL.IDX PT, R3, R0, RZ, 0x181f ;  /* 0x00181fff00037589 */ /* 0x000e2200000e0000 */
[----:B------:R-:W-:-:S03]  /*c0d0*/  VIADD R8, R17, 0x10 ;  /* 0x0000001011087836 */ /* 0x000fc60000000000 */
        /* <DEDUP_REMOVED lines=9> */
[----:B-----5:R0:W-:Y:S01]  /*c170*/  @!P1 LDGSTS.E.BYPASS.LTC128B.128 [R10+0x8400], desc[UR48][R2.64], !P0 ;  /* 0x08400000020a9fae */ /* 0x0201e2000c101d70 */
[----:B------:R-:W-:Y:S01]  /*c180*/  ISETP.GE.AND P1, PT, R8, R7, PT ;  /* 0x000000070800720c */ /* 0x000fe20003f26270 */
[----:B------:R-:W-:Y:S02]  /*c190*/  VIADD R8, R17, 0x20 ;  /* 0x0000002011087836 */ /* 0x000fe40000000000 */
[----:B0-----:R-:W0:Y:S04]  /*c1a0*/  SHFL.IDX PT, R3, R0, 0x1, 0x181f ;  /* 0x00381f0000037f89 */ /* 0x001e2800000e0000 */
[----:B------:R-:W1:Y:S06]  /*c1b0*/  SHFL.IDX PT, R2, R4, 0x1, 0x181f ;  /* 0x00381f0004027f89 */ /* 0x000e6c00000e0000 */
[----:B0-----:R-:W-:-:S05]  /*c1c0*/  @!P1 LEA R3, P2, R20, R3, 0x1 ;  /* 0x0000000314039211 */ /* 0x001fca00078408ff */
[----:B-1----:R-:W-:-:S05]  /*c1d0*/  @!P1 IMAD.X R2, RZ, RZ, R2, P2 ;  /* 0x000000ffff029224 */ /* 0x002fca00010e0602 */
[----:B------:R-:W-:-:S04]  /*c1e0*/  @!P1 LOP3.LUT R3, R3, R2, RZ, 0x3c, !PT ;  /* 0x0000000203039212 */ /* 0x000fc800078e3cff */
[----:B------:R-:W-:-:S04]  /*c1f0*/  @!P1 LOP3.LUT R2, R3, R2, RZ, 0x3c, !PT ;  /* 0x0000000203029212 */ /* 0x000fc800078e3cff */
[----:B------:R-:W-:-:S05]  /*c200*/  @!P1 LOP3.LUT R3, R3, R2, RZ, 0x3c, !PT ;  /* 0x0000000203039212 */ /* 0x000fca00078e3cff */
[----:B------:R0:W-:Y:S01]  /*c210*/  @!P1 LDGSTS.E.BYPASS.LTC128B.128 [R10+0x8c00], desc[UR48][R2.64], !P0 ;  /* 0x08c00000020a9fae */ /* 0x0001e2000c101d70 */
        /* <DEDUP_REMOVED lines=43> */
[----:B------:R-:W1:Y:S04]  /*c4d0*/  SHFL.IDX PT, R2, R4, 0x6, 0x181f ;  /* 0x00d81f0004027f89 */ /* 0x000e6800000e0000 */
[----:B------:R-:W-:Y:S02]  /*c4e0*/  SHFL.IDX PT, R4, R4, 0x7, 0x181f ;  /* 0x00f81f0004047f89 */ /* 0x000fe400000e0000 */
[----:B0-----:R-:W-:-:S05]  /*c4f0*/  @!P1 LEA R3, P2, R20, R3, 0x1 ;  /* 0x0000000314039211 */ /* 0x001fca00078408ff */
[----:B-1----:R-:W-:Y:S01]  /*c500*/  @!P1 IMAD.X R2, RZ, RZ, R2, P2 ;  /* 0x000000ffff029224 */ /* 0x002fe200010e0602 */
[----:B------:R-:W-:Y:S01]  /*c510*/  ISETP.GE.AND P2, PT, R8, R7, PT ;  /* 0x000000070800720c */ /* 0x000fe20003f46270 */
[----:B------:R-:W-:-:S03]  /*c520*/  VIADD R8, R17, 0x70 ;  /* 0x0000007011087836 */ /* 0x000fc60000000000 */
[----:B------:R-:W-:-:S04]  /*c530*/  @!P1 LOP3.LUT R3, R3, R2, RZ, 0x3c, !PT ;  /* 0x0000000203039212 */ /* 0x000fc800078e3cff */
[----:B------:R-:W-:-:S04]  /*c540*/  @!P1 LOP3.LUT R2, R3, R2, RZ, 0x3c, !PT ;  /* 0x0000000203029212 */ /* 0x000fc800078e3cff */
[----:B------:R-:W-:-:S05]  /*c550*/  @!P1 LOP3.LUT R3, R3, R2, RZ, 0x3c, !PT ;  /* 0x0000000203039212 */ /* 0x000fca00078e3cff */
[----:B------:R0:W-:Y:S01]  /*c560*/  @!P1 LDGSTS.E.BYPASS.LTC128B.128 [R10+0xb400], desc[UR48][R2.64], !P0 ;  /* 0x0b400000020a9fae */ /* 0x0001e2000c101d70 */
[----:B------:R-:W-:-:S03]  /*c570*/  ISETP.GE.AND P1, PT, R8, R7, PT ;  /* 0x000000070800720c */ /* 0x000fc60003f26270 */
[----:B------:R-:W-:Y:S04]  /*c580*/  SHFL.IDX PT, R8, R5, RZ, 0x181f ;  /* 0x00181fff05087589 */ /* 0x000fe800000e0000 */
[----:B0-----:R-:W0:Y:S04]  /*c590*/  SHFL.IDX PT, R2, R0, 0x7, 0x181f ;  /* 0x00f81f0000027f89 */ /* 0x001e2800000e0000 */
[----:B------:R-:W1:Y:S02]  /*c5a0*/  SHFL.IDX PT, R0, R6, RZ, 0x181f ;  /* 0x00181fff06007589 */ /* 0x000e6400000e0000 */
[----:B0-----:R-:W-:-:S05]  /*c5b0*/  @!P1 LEA R2, P3, R20, R2, 0x1 ;  /* 0x0000000214029211 */ /* 0x001fca00078608ff */
[----:B------:R-:W-:-:S05]  /*c5c0*/  @!P1 IMAD.X R3, RZ, RZ, R4, P3 ;  /* 0x000000ffff039224 */ /* 0x000fca00018e0604 */
[----:B------:R0:W-:Y:S02]  /*c5d0*/  @!P1 LDGSTS.E.BYPASS.LTC128B.128 [R10+0xbc00], desc[UR48][R2.64], !P0 ;  /* 0x0bc00000020a9fae */ /* 0x0001e4000c101d70 */
[----:B0-----:R-:W-:-:S05]  /*c5e0*/  @!P2 LEA R2, P1, R20, R8, 0x1 ;  /* 0x000000081402a211 */ /* 0x001fca00078208ff */
[----:B-1----:R-:W-:Y:S02]  /*c5f0*/  @!P2 IMAD.X R3, RZ, RZ, R0, P1 ;  /* 0x000000ffff03a224 */ /* 0x002fe400008e0600 */
[----:B------:R-:W-:-:S03]  /*c600*/  VIADD R0, R17, 0x90 ;  /* 0x0000009011007836 */ /* 0x000fc60000000000 */
[----:B------:R0:W-:Y:S02]  /*c610*/  @!P2 LDGSTS.E.BYPASS.LTC128B.128 [R10+0xc400], desc[UR48][R2.64], !P0 ;  /* 0x0c400000020aafae */ /* 0x0001e4000c101d70 */
[----:B------:R-:W-:Y:S02]  /*c620*/  ISETP.GE.AND P1, PT, R0, R7, PT ;  /* 0x000000070000720c */ /* 0x000fe40003f26270 */
[----:B------:R-:W1:Y:S11]  /*c630*/  SHFL.IDX PT, R0, R6, 0x1, 0x181f ;  /* 0x00381f0006007f89 */ /* 0x000e7600000e0000 */
[----:B------:R-:W-:-:S05]  /*c640*/  @!P1 LEA R14, P2, R20, R14, 0x1 ;  /* 0x0000000e140e9211 */ /* 0x000fca00078408ff */
[----:B0-----:R-:W-:Y:S02]  /*c650*/  @!P1 IMAD.MOV.U32 R2, RZ, RZ, R14 ;  /* 0x000000ffff029224 */ /* 0x001fe400078e000e */
[----:B------:R-:W0:Y:S01]  /*c660*/  SHFL.IDX PT, R14, R5, 0x2, 0x181f ;  /* 0x00581f00050e7f89 */ /* 0x000e2200000e0000 */
[----:B-1----:R-:W-:Y:S02]  /*c670*/  @!P1 IMAD.X R9, RZ, RZ, R0, P2 ;  /* 0x000000ffff099224 */ /* 0x002fe400010e0600 */
[----:B------:R-:W-:Y:S02]  /*c680*/  VIADD R0, R17, 0xa0 ;  /* 0x000000a011007836 */ /* 0x000fe40000000000 */
[----:B------:R-:W-:-:S05]  /*c690*/  @!P1 IMAD.MOV.U32 R3, RZ, RZ, R9 ;  /* 0x000000ffff039224 */ /* 0x000fca00078e0009 */
[----:B------:R0:W-:Y:S01]  /*c6a0*/  @!P1 LDGSTS.E.BYPASS.LTC128B.128 [R10+0xcc00], desc[UR48][R2.64], !P0 ;  /* 0x0cc00000020a9fae */ /* 0x0001e2000c101d70 */
[----:B------:R-:W-:-:S03]  /*c6b0*/  ISETP.GE.AND P1, PT, R0, R7, PT ;  /* 0x000000070000720c */ /* 0x000fc60003f26270 */
[----:B------:R-:W1:Y:S04]  /*c6c0*/  SHFL.IDX PT, R0, R6, 0x2, 0x181f ;  /* 0x00581f0006007f89 */ /* 0x000e6800000e0000 */
[----:B------:R-:W2:Y:S06]  /*c6d0*/  SHFL.IDX PT, R6, R6, 0x3, 0x181f ;  /* 0x00781f0006067f89 */ /* 0x000eac00000e0000 */
[----:B0-----:R-:W-:-:S02]  /*c6e0*/  @!P1 LEA R2, P2, R20, R14, 0x1 ;  /* 0x0000000e14029211 */ /* 0x001fc400078408ff */
[----:B------:R0:W3:Y:S03]  /*c6f0*/  SHFL.IDX PT, R14, R5, 0x3, 0x181f ;  /* 0x00781f00050e7f89 */ /* 0x0000e600000e0000 */
[----:B-1----:R-:W-:-:S05]  /*c700*/  @!P1 IMAD.X R3, RZ, RZ, R0, P2 ;  /* 0x000000ffff039224 */ /* 0x002fca00010e0600 */
[----:B--2---:R0:W-:Y:S03]  /*c710*/  @!P1 LDGSTS.E.BYPASS.LTC128B.128 [R10+0xd400], desc[UR48][R2.64], !P0 ;  /* 0x0d400000020a9fae */ /* 0x0041e6000c101d70 */
.L_x_14838:
[----:B------:R-:W-:-:S05]  /*c720*/  VIADD R0, R17, 0xb0 ;  /* 0x000000b011007836 */ /* 0x000fca0000000000 */
[----:B------:R-:W-:Y:S01]  /*c730*/  ISETP.GE.AND P1, PT, R0, R7, PT ;  /* 0x000000070000720c */ /* 0x000fe20003f26270 */
[----:B------:R-:W-:-:S12]  /*c740*/  VIADD R0, R22, 0x16800 ;  /* 0x0001680016007836 */ /* 0x000fd80000000000 */
[----:B0--3--:R-:W-:-:S05]  /*c750*/  @!P1 LEA R2, P2, R20, R14, 0x1 ;  /* 0x0000000e14029211 */ /* 0x009fca00078408ff */
[----:B------:R-:W-:-:S05]  /*c760*/  @!P1 IMAD.X R3, RZ, RZ, R6, P2 ;  /* 0x000000ffff039224 */ /* 0x000fca00010e0606 */
[----:B------:R-:W-:Y:S01]  /*c770*/  @!PT LDS RZ, [RZ] ;  /* 0x00000000fffff984 */ /* 0x000fe20000000800 */
[----:B------:R-:W-:Y:S01]  /*c780*/  @!PT LDS RZ, [RZ] ;  /* 0x00000000fffff984 */ /* 0x000fe20000000800 */
[----:B------:R-:W-:Y:S01]  /*c790*/  @!PT LDS RZ, [RZ] ;  /* 0x00000000fffff984 */ /* 0x000fe20000000800 */
[----:B------:R0:W-:Y:S01]  /*c7a0*/  @!P1 LDGSTS.E.BYPASS.LTC128B.128 [R10+0xdc00], desc[UR48][R2.64], !P0 ;  /* 0x0dc00000020a9fae */ /* 0x0001e2000c101d70 */
[----:B------:R-:W-:Y:S01]  /*c7b0*/  PLOP3.LUT P0, PT, PT, PT, PT, 0x80, 0x0 ;  /* 0x000000000000781c */ /* 0x000fe20003f0f070 */
[----:B------:R-:W-:-:S12]  /*c7c0*/  NOP ;  /* 0x0000000000007918 */ /* 0x000fd80000000000 */
.L_x_14724:
        /* <DEDUP_REMOVED lines=20> */
.L_x_14839:
[----:B------:R-:W-:Y:S05]  /*c910*/  BSYNC B0 ;  /* 0x0000000000007941 */ /* 0x000fea0003800000 */
.L_x_14725:
        /* <DEDUP_REMOVED lines=41> */
.L_x_14733:
[----:B------:R-:W-:Y:S01]  /*cbb0*/  IMAD R2, R8, 0x8, R22 ;  /* 0x0000000808027824 */ /* 0x000fe200078e0216 */
[----:B0-----:R-:W-:Y:S01]  /*cbc0*/  SHF.L.U32 R3, R9, 0x1f, RZ ;  /* 0x0000001f09037819 */ /* 0x001fe200000006ff */
[----:B------:R-:W-:Y:S03]  /*cbd0*/  BSSY B3, `(.L_x_14734) ;  /* 0x0000003000037945 */ /* 0x000fe60003800000 */
[----:B------:R-:W0:Y:S02]  /*cbe0*/  SYNCS.PHASECHK.TRANS64.TRYWAIT P0, [R2+URZ+0x16840], R3 ;  /* 0x01684003020075a7 */ /* 0x000e24000800017f */
[----:B0-----:R-:W-:Y:S05]  /*cbf0*/  @!P0 BRA `(.L_x_14735) ;  /* 0x0000003800e08947 */ /* 0x001fea0003800000 */
.L_x_14840:
[----:B------:R-:W-:Y:S05]  /*cc00*/  BSYNC B3 ;  /* 0x0000000000037941 */ /* 0x000fea0003800000 */
.L_x_14734:
        /* <DEDUP_REMOVED lines=12> */
.L_x_14737:
[----:B------:R-:W-:Y:S05]  /*ccd0*/  BSYNC B3 ;  /* 0x0000000000037941 */ /* 0x000fea0003800000 */
.L_x_14736:
        /* <DEDUP_REMOVED lines=11> */
.L_x_14738:
        /* <DEDUP_REMOVED lines=15> */
.L_x_14841:
[----:B------:R-:W-:Y:S05]  /*ce80*/  BSYNC B3 ;  /* 0x0000000000037941 */ /* 0x000fea0003800000 */
.L_x_14739:
        /* <DEDUP_REMOVED lines=12> */
.L_x_14742:
[----:B------:R-:W-:Y:S05]  /*cf50*/  BSYNC B3 ;  /* 0x0000000000037941 */ /* 0x000fea0003800000 */
.L_x_14741:
[----:B------:R-:W-:Y:S01]  /*cf60*/  R2UR UR6, R12 ;  /* 0x000000000c0672ca */ /* 0x000fe200000e0000 */
[--C-:B0-----:R-:W-:Y:S01]  /*cf70*/  IMAD R2, R23, 0x4000, R22.reuse ;  /* 0x0000400017027824 */ /* 0x101fe200078e0216 */
        /* <DEDUP_REMOVED lines=9> */
.L_x_14743:
        /* <DEDUP_REMOVED lines=12> */
.L_x_14732:
[----:B------:R-:W-:Y:S05]  /*d0d0*/  BSYNC B1 ;  /* 0x0000000000017941 */ /* 0x000fea0003800000 */
.L_x_14731:
[----:B------:R-:W2:Y:S01]  /*d0e0*/  LDL.LU R2, [R1+0xc] ;  /* 0x00000c0001027983 */ /* 0x000ea20000300800 */
[----:B------:R-:W-:Y:S02]  /*d0f0*/  IMAD.MOV.U32 R23, RZ, RZ, R8 ;  /* 0x000000ffff177224 */ /* 0x000fe400078e0008 */
[----:B------:R-:W-:Y:S02]  /*d100*/  IMAD.MOV.U32 R27, RZ, RZ, R9 ;  /* 0x000000ffff1b7224 */ /* 0x000fe400078e0009 */
[----:B--2---:R-:W-:-:S07]  /*d110*/  VIADD R6, R2, 0xfffffffd ;  /* 0xfffffffd02067836 */ /* 0x004fce0000000000 */
.L_x_14730:
[----:B------:R-:W-:Y:S05]  /*d120*/  BSYNC B2 ;  /* 0x0000000000027941 */ /* 0x000fea0003800000 */
.L_x_14729:
[----:B------:R-:W-:-:S13]  /*d130*/  ISETP.NE.AND P0, PT, R7, RZ, PT ;  /* 0x000000ff0700720c */ /* 0x000fda0003f05270 */
[----:B------:R-:W-:Y:S05]  /*d140*/  @!P0 BRA `(.L_x_14728) ;  /* 0x0000000c00988947 */ /* 0x000fea0003800000 */
[----:B------:R-:W-:-:S07]  /*d150*/  IMAD.MOV.U32 R4, RZ, RZ, R24 ;  /* 0x000000ffff047224 */ /* 0x000fce00078e0018 */
.L_x_14770:
        /* <DEDUP_REMOVED lines=32> */
.L_x_14746:
[----:B------:R-:W-:Y:S01]  /*d360*/  IMAD R2, R7, 0x8, R22 ;  /* 0x0000000807027824 */ /* 0x000fe200078e0216 */
[----:B0-----:R-:W-:Y:S01]  /*d370*/  SHF.L.U32 R3, R8, 0x1f, RZ ;  /* 0x0000001f08037819 */ /* 0x001fe200000006ff */
[----:B------:R-:W-:Y:S03]  /*d380*/  BSSY B2, `(.L_x_14747) ;  /* 0x0000003000027945 */ /* 0x000fe60003800000 */
[----:B------:R-:W0:Y:S02]  /*d390*/  SYNCS.PHASECHK.TRANS64.TRYWAIT P0, [R2+URZ+0x16840], R3 ;  /* 0x01684003020075a7 */ /* 0x000e24000800017f */
[----:B0-----:R-:W-:Y:S05]  /*d3a0*/  @!P0 BRA `(.L_x_14748) ;  /* 0x00000034001c8947 */ /* 0x001fea0003800000 */
.L_x_14842:
[----:B------:R-:W-:Y:S05]  /*d3b0*/  BSYNC B2 ;  /* 0x0000000000027941 */ /* 0x000fea0003800000 */
.L_x_14747:
        /* <DEDUP_REMOVED lines=12> */
.L_x_14750:
[----:B------:R-:W-:Y:S05]  /*d480*/  BSYNC B2 ;  /* 0x0000000000027941 */ /* 0x000fea0003800000 */
.L_x_14749:
        /* <DEDUP_REMOVED lines=11> */
.L_x_14751:
        /* <DEDUP_REMOVED lines=15> */
.L_x_14843:
[----:B------:R-:W-:Y:S05]  /*d630*/  BSYNC B2 ;  /* 0x0000000000027941 */ /* 0x000fea0003800000 */
.L_x_14752:
        /* <DEDUP_REMOVED lines=11> */
.L_x_14755:
[----:B------:R-:W-:Y:S05]  /*d6f0*/  BSYNC B2 ;  /* 0x0000000000027941 */ /* 0x000fea0003800000 */
.L_x_14754:
        /* <DEDUP_REMOVED lines=10> */
.L_x_14756:
        /* <DEDUP_REMOVED lines=12> */
.L_x_14745:
[----:B------:R-:W-:Y:S05]  /*d860*/  BSYNC B1 ;  /* 0x0000000000017941 */ /* 0x000fea0003800000 */
.L_x_14744:
        /* <DEDUP_REMOVED lines=31> */
.L_x_14759:
[----:B------:R-:W-:Y:S01]  /*da60*/  IMAD R2, R23, 0x8, R22 ;  /* 0x0000000817027824 */ /* 0x000fe200078e0216 */
[----:B0-----:R-:W-:Y:S01]  /*da70*/  SHF.L.U32 R3, R27, 0x1f, RZ ;  /* 0x0000001f1b037819 */ /* 0x001fe200000006ff */
[----:B------:R-:W-:Y:S03]  /*da80*/  BSSY B2, `(.L_x_14760) ;  /* 0x0000003000027945 */ /* 0x000fe60003800000 */
[----:B------:R-:W0:Y:S02]  /*da90*/  SYNCS.PHASECHK.TRANS64.TRYWAIT P0, [R2+URZ+0x16840], R3 ;  /* 0x01684003020075a7 */ /* 0x000e24000800017f */
[----:B0-----:R-:W-:Y:S05]  /*daa0*/  @!P0 BRA `(.L_x_14761) ;  /* 0x0000002c00848947 */ /* 0x001fea0003800000 */
.L_x_14844:
[----:B------:R-:W-:Y:S05]  /*dab0*/  BSYNC B2 ;  /* 0x0000000000027941 */ /* 0x000fea0003800000 */
.L_x_14760:
        /* <DEDUP_REMOVED lines=12> */
.L_x_14763:
[----:B------:R-:W-:Y:S05]  /*db80*/  BSYNC B2 ;  /* 0x0000000000027941 */ /* 0x000fea0003800000 */
.L_x_14762:
        /* <DEDUP_REMOVED lines=12> */
.L_x_14764:
        /* <DEDUP_REMOVED lines=15> */
.L_x_14845:
[----:B------:R-:W-:Y:S05]  /*dd40*/  BSYNC B2 ;  /* 0x0000000000027941 */ /* 0x000fea0003800000 */
.L_x_14765:
        /* <DEDUP_REMOVED lines=11> */
.L_x_14768:
[----:B------:R-:W-:Y:S05]  /*de00*/  BSYNC B2 ;  /* 0x0000000000027941 */ /* 0x000fea0003800000 */
.L_x_14767:
        /* <DEDUP_REMOVED lines=10> */
.L_x_14769:
        /* <DEDUP_REMOVED lines=12> */
.L_x_14758:
[----:B------:R-:W-:Y:S05]  /*df70*/  BSYNC B1 ;  /* 0x0000000000017941 */ /* 0x000fea0003800000 */
.L_x_14757:
[C---:B------:R-:W-:Y:S01]  /*df80*/  ISETP.GT.AND P0, PT, R6.reuse, 0x1, PT ;  /* 0x000000010600780c */ /* 0x040fe20003f04270 */
[----:B------:R-:W-:-:S12]  /*df90*/  VIADD R6, R6, 0xfffffffe ;  /* 0xfffffffe06067836 */ /* 0x000fd80000000000 */
[----:B------:R-:W-:Y:S05]  /*dfa0*/  @P0 BRA `(.L_x_14770) ;  /* 0xfffffff0006c0947 */ /* 0x000fea000383ffff */
.L_x_14728:
[----:B------:R-:W-:Y:S05]  /*dfb0*/  BSYNC B0 ;  /* 0x0000000000007941 */ /* 0x000fea0003800000 */
.L_x_14727:
        /* <DEDUP_REMOVED lines=17> */
.L_x_14772:
[----:B------:R-:W-:Y:S05]  /*e0d0*/  BSYNC B0 ;  /* 0x0000000000007941 */ /* 0x000fea0003800000 */
.L_x_14771:
        /* <DEDUP_REMOVED lines=10> */
.L_x_14846:
[----:B------:R-:W-:Y:S05]  /*e180*/  BSYNC B1 ;  /* 0x0000000000017941 */ /* 0x000fea0003800000 */
.L_x_14775:
        /* <DEDUP_REMOVED lines=9> */
.L_x_14778:
[----:B------:R-:W-:Y:S05]  /*e220*/  BSYNC B1 ;  /* 0x0000000000017941 */ /* 0x000fea0003800000 */
.L_x_14777:
        /* <DEDUP_REMOVED lines=10> */
.L_x_14779:
        /* <DEDUP_REMOVED lines=10> */
.L_x_14774:
[----:B------:R-:W-:Y:S05]  /*e370*/  BSYNC B0 ;  /* 0x0000000000007941 */ /* 0x000fea0003800000 */
.L_x_14773:
[----:B------:R-:W-:-:S05]  /*e380*/  VIADD R23, R23, 0x1 ;  /* 0x0000000117177836 */ /* 0x000fca0000000000 */
[----:B------:R-:W-:-:S04]  /*e390*/  ISETP.NE.AND P0, PT, R23, 0x2, PT ;  /* 0x000000021700780c */ /* 0x000fc80003f05270 */
[----:B------:R-:W-:Y:S02]  /*e3a0*/  SEL R0, RZ, 0x1, P0 ;  /* 0x00000001ff007807 */ /* 0x000fe40000000000 */
[----:B------:R-:W-:Y:S02]  /*e3b0*/  SEL R23, R23, RZ, P0 ;  /* 0x000000ff17177207 */ /* 0x000fe40000000000 */
[----:B------:R-:W-:-:S07]  /*e3c0*/  LOP3.LUT R27, R27, R0, RZ, 0x3c, !PT ;  /* 0x000000001b1b7212 */ /* 0x000fce00078e3cff */
.L_x_14709:
[----:B------:R-:W-:Y:S05]  /*e3d0*/  BSYNC B7 ;  /* 0x0000000000077941 */ /* 0x000fea0003800000 */
.L_x_14707:
        /* <DEDUP_REMOVED lines=9> */
[----:B------:R2:W3:Y:S01]  /*e470*/  LDS.128 R16, [R22+0x168d0] ;  /* 0x0168d00016107984 */ /* 0x0004e20000000c00 */
[----:B------:R-:W-:Y:S06]  /*e480*/  BAR.ARV 0x4, 0x200 ;  /* 0x0108000000007b1d */ /* 0x000fec0000002000 */
[----:B------:R-:W-:Y:S05]  /*e490*/  BRA `(.L_x_14781) ;  /* 0x0000000800cc7947 */ /* 0x000fea0003800000 */
.L_x_14780:
        /* <DEDUP_REMOVED lines=36> */
.L_x_14856:
[----:B------:R-:W-:Y:S02]  /*e6e0*/  ULDC UR4, c[0x0][0xc38] ;  /* 0x00030e0000047ab9 */ /* 0x000fe40000000800 */
[----:B------:R-:W-:-:S04]  /*e6f0*/  IMAD.U32 R4, RZ, RZ, UR4 ;  /* 0x00000004ff047e24 */ /* 0x000fc8000f8e00ff */
[----:B--2---:R-:W-:-:S04]  /*e700*/  IMAD R14, R14, R4, RZ ;  /* 0x000000040e0e7224 */ /* 0x004fc800078e02ff */
[----:B------:R-:W-:-:S05]  /*e710*/  IMAD.IADD R5, R5, 0x1, R14 ;  /* 0x0000000105057824 */ /* 0x000fca00078e020e */
[----:B------:R-:W-:-:S13]  /*e720*/  ISETP.GT.AND P6, PT, R5, R0, PT ;  /* 0x000000000500720c */ /* 0x000fda0003fc4270 */
[----:B------:R-:W-:Y:S05]  /*e730*/  @P6 BRA `(.L_x_14783) ;  /* 0x00000000009c6947 */ /* 0x000fea0003800000 */
.L_x_14788:
        /* <DEDUP_REMOVED lines=14> */
.L_x_14786:
[----:B------:R-:W-:Y:S05]  /*e820*/  BSYNC B0 ;  /* 0x0000000000007941 */ /* 0x000fea0003800000 */
.L_x_14785:
[----:B------:R-:W-:-:S03]  /*e830*/  UMOV UR4, 0xffffffff ;  /* 0xffffffff00047882 */ /* 0x000fc60000000000 */
[----:B------:R-:W-:Y:S05]  /*e840*/  BRA.DIV UR4, `(.L_x_14787) ;  /* 0x00000026047c7947 */ /* 0x000fea000b800000 */
[----:B-----5:R-:W2:Y:S02]  /*e850*/  SHFL.UP PT, R14, R17, 0x1, RZ ;  /* 0x04200000110e7989 */ /* 0x020ea400000e00ff */
        /* <DEDUP_REMOVED lines=15> */
.L_x_14864:
[----:B------:R-:W-:Y:S02]  /*e950*/  ULDC UR4, c[0x0][0xc38] ;  /* 0x00030e0000047ab9 */ /* 0x000fe40000000800 */
[----:B------:R-:W-:-:S04]  /*e960*/  IMAD.U32 R4, RZ, RZ, UR4 ;  /* 0x00000004ff047e24 */ /* 0x000fc8000f8e00ff */
[----:B--2---:R-:W-:-:S04]  /*e970*/  IMAD R14, R14, R4, RZ ;  /* 0x000000040e0e7224 */ /* 0x004fc800078e02ff */
[----:B------:R-:W-:-:S05]  /*e980*/  IMAD.IADD R5, R14, 0x1, R5 ;  /* 0x000000010e057824 */ /* 0x000fca00078e0205 */
[----:B------:R-:W-:-:S13]  /*e990*/  ISETP.GT.AND P6, PT, R5, R0, PT ;  /* 0x000000000500720c */ /* 0x000fda0003fc4270 */
[----:B------:R-:W-:Y:S05]  /*e9a0*/  @!P6 BRA `(.L_x_14788) ;  /* 0xfffffffc0064e947 */ /* 0x000fea000383ffff */
.L_x_14783:
        /* <DEDUP_REMOVED lines=8> */
.L_x_14868:
[----:B------:R-:W-:Y:S01]  /*ea30*/  ISETP.NE.AND P0, PT, R3, RZ, PT ;  /* 0x000000ff0300720c */ /* 0x000fe20003f05270 */
[----:B------:R-:W-:-:S12]  /*ea40*/  IMAD.MOV.U32 R14, RZ, RZ, RZ ;  /* 0x000000ffff0e7224 */ /* 0x000fd800078e00ff */
[----:B------:R-:W-:Y:S05]  /*ea50*/  @!P0 BRA `(.L_x_14790) ;  /* 0x0000000000108947 */ /* 0x000fea0003800000 */
[----:B------:R-:W-:Y:S01]  /*ea60*/  UMOV UR4, 0xffffffff ;  /* 0xffffffff00047882 */ /* 0x000fe20000000000 */
[----:B------:R-:W-:Y:S02]  /*ea70*/  VIADD R12, R6, 0xffffffff ;  /* 0xffffffff060c7836 */ /* 0x000fe40000000000 */
[----:B------:R-:W-:Y:S05]  /*ea80*/  BRA.DIV UR4, `(.L_x_14791) ;  /* 0x0000002604f07947 */ /* 0x000fea000b800000 */
[----:B------:R4:W0:Y:S02]  /*ea90*/  SHFL.IDX PT, R14, R2, R12, 0x1f ;  /* 0x00001f0c020e7589 */ /* 0x00082400000e0000 */
.L_x_14790:
[----:B0---4-:R-:W0:Y:S01]  /*eaa0*/  LDC.64 R2, c[0x0][0xc90] ;  /* 0x00032400ff027b82 */ /* 0x011e220000000a00 */
[----:B------:R-:W-:-:S04]  /*eab0*/  IMAD.IADD R19, R6, 0x1, R19 ;  /* 0x0000000106137824 */ /* 0x000fc800078e0213 */
[----:B0-----:R-:W-:-:S05]  /*eac0*/  IMAD.WIDE R2, R19, 0x4, R2 ;  /* 0x0000000413027825 */ /* 0x001fca00078e0202 */
[----:B------:R0:W2:Y:S01]  /*ead0*/  LDG.E R7, desc[UR48][R2.64] ;  /* 0x0000003002077981 */ /* 0x0000a2000c1e1900 */
[----:B------:R-:W-:Y:S02]  /*eae0*/  IMAD R16, R14, R4, R5 ;  /* 0x000000040e107224 */ /* 0x000fe400078e0205 */
[----:B0-----:R-:W-:Y:S02]  /*eaf0*/  IMAD.MOV.U32 R2, RZ, RZ, RZ ;  /* 0x000000ffff027224 */ /* 0x001fe400078e00ff */
[----:B--23--:R-:W-:-:S05]  /*eb00*/  IMAD R6, R17, R7, RZ ;  /* 0x0000000711067224 */ /* 0x00cfca00078e02ff */
[----:B------:R-:W-:-:S04]  /*eb10*/  IABS R8, R6 ;  /* 0x0000000600087213 */ /* 0x000fc80000000000 */
[----:B-1----:R-:W0:Y:S08]  /*eb20*/  I2F.RP R9, R8 ;  /* 0x0000000800097306 */ /* 0x002e300000209400 */
        /* <DEDUP_REMOVED lines=57> */
.L_x_14784:
[----:B------:R-:W-:Y:S01]  /*eec0*/  UMOV UR4, URZ ;  /* 0x0000003f00047c82 */ /* 0x000fe20008000000 */
[----:B------:R-:W-:Y:S01]  /*eed0*/  UMOV UR5, URZ ;  /* 0x0000003f00057c82 */ /* 0x000fe20008000000 */
[----:B------:R-:W-:Y:S01]  /*eee0*/  ULDC UR6, c[0x0][0xc3c] ;  /* 0x00030f0000067ab9 */ /* 0x000fe20000000800 */
[----:B------:R-:W-:Y:S02]  /*eef0*/  IMAD.MOV.U32 R16, RZ, RZ, R0 ;  /* 0x000000ffff107224 */ /* 0x000fe400078e0000 */
[----:B------:R-:W-:Y:S02]  /*ef00*/  IMAD.U32 R17, RZ, RZ, UR4 ;  /* 0x00000004ff117e24 */ /* 0x000fe4000f8e00ff */
[----:B------:R-:W-:Y:S02]  /*ef10*/  IMAD.U32 R18, RZ, RZ, UR5 ;  /* 0x00000005ff127e24 */ /* 0x000fe4000f8e00ff */
[----:B------:R-:W-:-:S07]  /*ef20*/  IMAD.U32 R19, RZ, RZ, UR6 ;  /* 0x00000006ff137e24 */ /* 0x000fce000f8e00ff */
.L_x_14792:
        /* <DEDUP_REMOVED lines=10> */
.L_x_14781:
[----:B------:R-:W-:Y:S02]  /*efd0*/  ULDC UR4, c[0x0][0xc3c] ;  /* 0x00030f0000047ab9 */ /* 0x000fe40000000800 */
[----:B---3--:R-:W-:-:S13]  /*efe0*/  ISETP.GE.AND P0, PT, R19, UR4, PT ;  /* 0x0000000413007c0c */ /* 0x008fda000bf06270 */
[----:B------:R-:W-:Y:S05]  /*eff0*/  @!P0 BRA `(.L_x_14793) ;  /* 0xffffffb800608947 */ /* 0x000fea000383ffff */
[----:B------:R-:W-:Y:S05]  /*f000*/  BSYNC B8 ;  /* 0x0000000000087941 */ /* 0x000fea0003800000 */
.L_x_14703:
        /* <DEDUP_REMOVED lines=12> */
.L_x_14871:
[----:B------:R-:W-:Y:S05]  /*f0d0*/  BSYNC B0 ;  /* 0x0000000000007941 */ /* 0x000fea0003800000 */
.L_x_14794:
[----:B------:R-:W-:-:S03]  /*f0e0*/  UMOV UR4, 0xffffffff ;  /* 0xffffffff00047882 */ /* 0x000fc60000000000 */
[----:B------:R-:W-:Y:S05]  /*f0f0*/  BRA.DIV UR4, `(.L_x_14796) ;  /* 0x00000022048c7947 */ /* 0x000fea000b800000 */
[----:B0-----:R-:W0:Y:S02]  /*f100*/  S2R R0, SR_TID.X ;  /* 0x0000000000007919 */ /* 0x001e240000002100 */
[----:B0-----:R-:W-:-:S04]  /*f110*/  SHF.R.U32.HI R0, RZ, 0x5, R0 ;  /* 0x00000005ff007819 */ /* 0x001fc80000011600 */
[----:B------:R-:W-:-:S05]  /*f120*/  LOP3.LUT R0, R0, 0x3, RZ, 0xc0, !PT ;  /* 0x0000000300007812 */ /* 0x000fca00078ec0ff */
[----:B------:R0:W1:Y:S02]  /*f130*/  SHFL.IDX PT, R14, R0, RZ, 0x1f ;  /* 0x00001fff000e7589 */ /* 0x00006400000e0000 */
.L_x_14874:
[----:B-1----:R-:W-:Y:S01]  /*f140*/  ISETP.NE.AND P0, PT, R14, RZ, PT ;  /* 0x000000ff0e00720c */ /* 0x002fe20003f05270 */
[----:B------:R-:W-:-:S12]  /*f150*/  BSSY B0, `(.L_x_14797) ;  /* 0x0000024000007945 */ /* 0x000fd80003800000 */
[----:B------:R-:W-:Y:S05]  /*f160*/  @P0 BRA `(.L_x_14798) ;  /* 0x0000000000880947 */ /* 0x000fea0003800000 */
[----:B------:R-:W-:-:S03]  /*f170*/  UMOV UR4, 0xffffffff ;  /* 0xffffffff00047882 */ /* 0x000fc60000000000 */
[----:B------:R-:W-:Y:S05]  /*f180*/  BRA.DIV UR4, `(.L_x_14799) ;  /* 0x00000022049c7947 */ /* 0x000fea000b800000 */
[----:B------:R-:W-:-:S13]  /*f190*/  ELECT P6, URZ, PT ;  /* 0x00000000003f782f */ /* 0x000fda00038c0000 */
.L_x_14877:
[----:B------:R-:W-:Y:S05]  /*f1a0*/  @!P6 BRA `(.L_x_14798) ;  /* 0x000000000078e947 */ /* 0x000fea0003800000 */
[----:B------:R-:W-:-:S06]  /*f1b0*/  ULOP3.LUT UR4, UR36, 0x2, URZ, 0xfc, !UPT ;  /* 0x0000000224047892 */ /* 0x000fcc000f8efc3f */
[----:B0-----:R-:W-:-:S05]  /*f1c0*/  IMAD.U32 R0, RZ, RZ, UR4 ;  /* 0x00000004ff007e24 */ /* 0x001fca000f8e00ff */
[----:B------:R-:W-:-:S13]  /*f1d0*/  ISETP.NE.AND P2, PT, R0, 0x3, PT ;  /* 0x000000030000780c */ /* 0x000fda0003f45270 */
[----:B------:R-:W-:Y:S05]  /*f1e0*/  @!P2 BRA `(.L_x_14800) ;  /* 0x000000000004a947 */ /* 0x000fea0003800000 */
[----:B------:R-:W-:Y:S01]  /*f1f0*/  BPT.TRAP 0x1 ;  /* 0x000000040000795c */ /* 0x000fe20000300000 */
.L_x_14800:
        /* <DEDUP_REMOVED lines=12> */
.L_x_14878:
[----:B------:R-:W1:Y:S02]  /*f2c0*/  SYNCS.PHASECHK.TRANS64.TRYWAIT P0, [R7+URZ], R2 ;  /* 0x00000002070075a7 */ /* 0x000e64000800017f */
[----:B-1----:R-:W-:Y:S05]  /*f2d0*/  @!P0 BRA `(.L_x_14802) ;  /* 0x00000020007c8947 */ /* 0x002fea0003800000 */
.L_x_14879:
[----:B------:R-:W-:Y:S05]  /*f2e0*/  @!P2 BRA `(.L_x_14803) ;  /* 0x000000000004a947 */ /* 0x000fea0003800000 */
[----:B------:R-:W-:Y:S01]  /*f2f0*/  BPT.TRAP 0x1 ;  /* 0x000000040000795c */ /* 0x000fe20000300000 */
.L_x_14803:
[----:B------:R-:W-:-:S04]  /*f300*/  VIADD R0, R9, 0x16860 ;  /* 0x0001686009007836 */ /* 0x000fc80000000000 */
[----:B------:R-:W-:-:S04]  /*f310*/  IMAD R4, R23, 0x8, R0 ;  /* 0x0000000817047824 */ /* 0x000fc800078e0200 */
[----:B------:R-:W3:Y:S02]  /*f320*/  SYNCS.PHASECHK.TRANS64.TRYWAIT P0, [R4+URZ], R3 ;  /* 0x00000003040075a7 */ /* 0x000ee4000800017f */
[----:B---3--:R-:W-:Y:S05]  /*f330*/  @!P0 BRA `(.L_x_14804) ;  /* 0x0000002000788947 */ /* 0x008fea0003800000 */
.L_x_14880:
[----:B------:R-:W-:-:S07]  /*f340*/  IMAD R5, R5, 0x8, R0 ;  /* 0x0000000805057824 */ /* 0x000fce00078e0200 */
.L_x_14805:
[----:B----4-:R4:W0:Y:S02]  /*f350*/  SYNCS.PHASECHK.TRANS64.TRYWAIT P0, [R5+URZ], R2 ;  /* 0x00000002050075a7 */ /* 0x010824000800017f */
[----:B0-----:R-:W-:Y:S05]  /*f360*/  @!P0 NANOSLEEP.SYNCS 0x989680 ;  /* 0x009896800000895d */ /* 0x001fea0003900000 */
[----:B------:R-:W0:Y:S02]  /*f370*/  @!P0 SYNCS.PHASECHK.TRANS64 P0, [R5+URZ], R2 ;  /* 0x00000002050085a7 */ /* 0x000e24000800007f */
[----:B0-----:R-:W-:Y:S05]  /*f380*/  @!P0 BRA `(.L_x_14805) ;  /* 0xfffffffc00f08947 */ /* 0x001fea000383ffff */
.L_x_14798:
[----:B------:R-:W-:Y:S05]  /*f390*/  BSYNC B0 ;  /* 0x0000000000007941 */ /* 0x000fea0003800000 */
.L_x_14797:
[----:B------:R-:W-:Y:S05]  /*f3a0*/  EXIT ;  /* 0x000000000000794d */ /* 0x000fea0003800000 */
.L_x_14657:
[----:B0-----:R-:W-:-:S04]  /*f3b0*/  IMAD.U32 R3, RZ, RZ, UR45 ;  /* 0x0000002dff037e24 */ /* 0x001fc8000f8e00ff */
[----:B------:R0:W1:Y:S03]  /*f3c0*/  SYNCS.PHASECHK.TRANS64.TRYWAIT P1, [R3+URZ+0x16800], R0 ;  /* 0x01680000030075a7 */ /* 0x000066000802017f */
[----:B-1----:R-:W-:Y:S05]  /*f3d0*/  @!P1 NANOSLEEP.SYNCS 0x989680 ;  /* 0x009896800000995d */ /* 0x002fea0003900000 */
[----:B------:R-:W1:Y:S02]  /*f3e0*/  @!P1 SYNCS.PHASECHK.TRANS64 P1, [R3+URZ+0x16800], R0 ;  /* 0x01680000030095a7 */ /* 0x000e64000802007f */
[----:B-1----:R-:W-:Y:S05]  /*f3f0*/  @!P1 BRA `(.L_x_14657) ;  /* 0xfffffffc00ec9947 */ /* 0x002fea000383ffff */
[----:B------:R-:W-:Y:S05]  /*f400*/  BRA `(.L_x_14806) ;  /* 0xffffff2000e47947 */ /* 0x000fea000383ffff */
.L_x_14661:
[----:B-1----:R1:W2:Y:S02]  /*f410*/  SYNCS.PHASECHK.TRANS64.TRYWAIT P2, [R2+URZ+0x16830], R3 ;  /* 0x01683003020075a7 */ /* 0x0022a4000804017f */
[----:B--2---:R-:W-:Y:S05]  /*f420*/  @!P2 NANOSLEEP.SYNCS 0x989680 ;  /* 0x009896800000a95d */ /* 0x004fea0003900000 */
[----:B------:R-:W2:Y:S02]  /*f430*/  @!P2 SYNCS.PHASECHK.TRANS64 P2, [R2+URZ+0x16830], R3 ;  /* 0x016830030200a5a7 */ /* 0x000ea4000804007f */
[----:B--2---:R-:W-:Y:S05]  /*f440*/  @!P2 BRA `(.L_x_14661) ;  /* 0xfffffffc00f0a947 */ /* 0x004fea000383ffff */
[----:B------:R-:W-:Y:S05]  /*f450*/  BRA `(.L_x_14660) ;  /* 0xffffff2400087947 */ /* 0x000fea000383ffff */
.L_x_14666:
[----:B-1----:R-:W-:-:S04]  /*f460*/  IMAD.U32 R7, RZ, RZ, UR6 ;  /* 0x00000006ff077e24 */ /* 0x002fc8000f8e00ff */
[----:B------:R1:W2:Y:S03]  /*f470*/  SYNCS.PHASECHK.TRANS64.TRYWAIT P3, [R7+URZ+0x16830], R0 ;  /* 0x01683000070075a7 */ /* 0x0002a6000806017f */
[----:B--2---:R-:W-:Y:S05]  /*f480*/  @!P3 NANOSLEEP.SYNCS 0x989680 ;  /* 0x009896800000b95d */ /* 0x004fea0003900000 */
[----:B------:R-:W2:Y:S02]  /*f490*/  @!P3 SYNCS.PHASECHK.TRANS64 P3, [R7+URZ+0x16830], R0 ;  /* 0x016830000700b5a7 */ /* 0x000ea4000806007f */
[----:B--2---:R-:W-:Y:S05]  /*f4a0*/  @!P3 BRA `(.L_x_14666) ;  /* 0xfffffffc00ecb947 */ /* 0x004fea000383ffff */
[----:B------:R-:W-:Y:S05]  /*f4b0*/  BRA `(.L_x_14663) ;  /* 0xffffff4400607947 */ /* 0x000fea000383ffff */
.L_x_14670:
[----:B-1----:R-:W-:-:S04]  /*f4c0*/  IMAD.U32 R7, RZ, RZ, UR6 ;  /* 0x00000006ff077e24 */ /* 0x002fc8000f8e00ff */
[----:B------:R1:W2:Y:S03]  /*f4d0*/  SYNCS.PHASECHK.TRANS64.TRYWAIT P3, [R7+URZ+0x16850], R0 ;  /* 0x01685000070075a7 */ /* 0x0002a6000806017f */
[----:B--2---:R-:W-:Y:S05]  /*f4e0*/  @!P3 NANOSLEEP.SYNCS 0x989680 ;  /* 0x009896800000b95d */ /* 0x004fea0003900000 */
[----:B------:R-:W2:Y:S02]  /*f4f0*/  @!P3 SYNCS.PHASECHK.TRANS64 P3, [R7+URZ+0x16850], R0 ;  /* 0x016850000700b5a7 */ /* 0x000ea4000806007f */
[----:B--2---:R-:W-:Y:S05]  /*f500*/  @!P3 BRA `(.L_x_14670) ;  /* 0xfffffffc00ecb947 */ /* 0x004fea000383ffff */
[----:B------:R-:W-:Y:S05]  /*f510*/  BRA `(.L_x_14667) ;  /* 0xffffff4400d07947 */ /* 0x000fea000383ffff */
.L_x_14676:
[----:B-1----:R-:W-:-:S04]  /*f520*/  IMAD.U32 R9, RZ, RZ, UR6 ;  /* 0x00000006ff097e24 */ /* 0x002fc8000f8e00ff */
[----:B------:R1:W2:Y:S03]  /*f530*/  SYNCS.PHASECHK.TRANS64.TRYWAIT P2, [R9+URZ+0x16830], R0 ;  /* 0x01683000090075a7 */ /* 0x0002a6000804017f */
[----:B--2---:R-:W-:Y:S05]  /*f540*/  @!P2 NANOSLEEP.SYNCS 0x989680 ;  /* 0x009896800000a95d */ /* 0x004fea0003900000 */
[----:B------:R-:W2:Y:S02]  /*f550*/  @!P2 SYNCS.PHASECHK.TRANS64 P2, [R9+URZ+0x16830], R0 ;  /* 0x016830000900a5a7 */ /* 0x000ea4000804007f */
[----:B--2---:R-:W-:Y:S05]  /*f560*/  @!P2 BRA `(.L_x_14676) ;  /* 0xfffffffc00eca947 */ /* 0x004fea000383ffff */
[----:B------:R-:W-:Y:S05]  /*f570*/  BRA `(.L_x_14673) ;  /* 0xffffff6800bc7947 */ /* 0x000fea000383ffff */
.L_x_14680:
[----:B-1----:R-:W-:-:S04]  /*f580*/  IMAD.U32 R9, RZ, RZ, UR6 ;  /* 0x00000006ff097e24 */ /* 0x002fc8000f8e00ff */
[----:B------:R1:W2:Y:S03]  /*f590*/  SYNCS.PHASECHK.TRANS64.TRYWAIT P2, [R9+URZ+0x16850], R0 ;  /* 0x01685000090075a7 */ /* 0x0002a6000804017f */
[----:B--2---:R-:W-:Y:S05]  /*f5a0*/  @!P2 NANOSLEEP.SYNCS 0x989680 ;  /* 0x009896800000a95d */ /* 0x004fea0003900000 */
[----:B------:R-:W2:Y:S02]  /*f5b0*/  @!P2 SYNCS.PHASECHK.TRANS64 P2, [R9+URZ+0x16850], R0 ;  /* 0x016850000900a5a7 */ /* 0x000ea4000804007f */
[----:B--2---:R-:W-:Y:S05]  /*f5c0*/  @!P2 BRA `(.L_x_14680) ;  /* 0xfffffffc00eca947 */ /* 0x004fea000383ffff */
[----:B------:R-:W-:Y:S05]  /*f5d0*/  BRA `(.L_x_14677) ;  /* 0xffffff6c002c7947 */ /* 0x000fea000383ffff */
.L_x_14685:
[----:B-1----:R-:W-:-:S04]  /*f5e0*/  IMAD.U32 R5, RZ, RZ, UR5 ;  /* 0x00000005ff057e24 */ /* 0x002fc8000f8e00ff */
[----:B------:R1:W2:Y:S03]  /*f5f0*/  SYNCS.PHASECHK.TRANS64.TRYWAIT P0, [R5+URZ+0x16850], R4 ;  /* 0x01685004050075a7 */ /* 0x0002a6000800017f */
[----:B--2---:R-:W-:Y:S05]  /*f600*/  @!P0 NANOSLEEP.SYNCS 0x989680 ;  /* 0x009896800000895d */ /* 0x004fea0003900000 */
[----:B------:R-:W2:Y:S02]  /*f610*/  @!P0 SYNCS.PHASECHK.TRANS64 P0, [R5+URZ+0x16850], R4 ;  /* 0x01685004050085a7 */ /* 0x000ea4000800007f */
[----:B--2---:R-:W-:Y:S05]  /*f620*/  @!P0 BRA `(.L_x_14685) ;  /* 0xfffffffc00ec8947 */ /* 0x004fea000383ffff */
[----:B------:R-:W-:Y:S05]  /*f630*/  BRA `(.L_x_14684) ;  /* 0xffffff8400907947 */ /* 0x000fea000383ffff */
.L_x_14715:
        /* <DEDUP_REMOVED lines=11> */
.L_x_14808:
[----:B------:R-:W-:Y:S05]  /*f6f0*/  BSYNC B0 ;  /* 0x0000000000007941 */ /* 0x000fea0003800000 */
.L_x_14807:
[----:B------:R-:W-:Y:S05]  /*f700*/  BRA `(.L_x_14809) ;  /* 0xffffffbc00847947 */ /* 0x000fea000383ffff */
.L_x_14717:
[----:B------:R-:W-:Y:S01]  /*f710*/  BSSY B0, `(.L_x_14810) ;  /* 0x0000006000007945 */ /* 0x000fe20003800000 */
[----:B------:R-:W-:-:S07]  /*f720*/  IMAD.MOV.U32 R15, RZ, RZ, -0x1 ;  /* 0xffffffffff0f7424 */ /* 0x000fce00078e00ff */
[----:B012---:R-:W-:Y:S05]  /*f730*/  WARPSYNC.COLLECTIVE R15, `(.L_x_14811) ;  /* 0x000000000f0c7348 */ /* 0x007fea0003c00000 */
[----:B------:R-:W-:Y:S02]  /*f740*/  ELECT P6, UR62, PT ;  /* 0x00000000003e782f */ /* 0x000fe400038c0000 */
[----:B------:R-:W-:Y:S01]  /*f750*/  MOV R14, UR62 ;  /* 0x0000003e000e7c02 */ /* 0x000fe20008000f00 */
[----:B012---:R-:W-:Y:S10]  /*f760*/  ENDCOLLECTIVE ;  /* 0x000000000000791b */ /* 0x007ff40003800000 */
.L_x_14811:
[----:B------:R-:W-:Y:S05]  /*f770*/  BSYNC B0 ;  /* 0x0000000000007941 */ /* 0x000fea0003800000 */
.L_x_14810:
[----:B------:R-:W-:Y:S05]  /*f780*/  BRA `(.L_x_14812) ;  /* 0xffffffbc00847947 */ /* 0x000fea000383ffff */
.L_x_14719:
[----:B--2---:R2:W3:Y:S02]  /*f790*/  SYNCS.PHASECHK.TRANS64.TRYWAIT P0, [R3+URZ+0x16840], R0 ;  /* 0x01684000030075a7 */ /* 0x0044e4000800017f */
[----:B---3--:R-:W-:Y:S05]  /*f7a0*/  @!P0 NANOSLEEP.SYNCS 0x989680 ;  /* 0x009896800000895d */ /* 0x008fea0003900000 */
[----:B------:R-:W3:Y:S02]  /*f7b0*/  @!P0 SYNCS.PHASECHK.TRANS64 P0, [R3+URZ+0x16840], R0 ;  /* 0x01684000030085a7 */ /* 0x000ee4000800007f */
[----:B---3--:R-:W-:Y:S05]  /*f7c0*/  @!P0 BRA `(.L_x_14719) ;  /* 0xfffffffc00f08947 */ /* 0x008fea000383ffff */
[----:B------:R-:W-:Y:S05]  /*f7d0*/  BRA `(.L_x_14813) ;  /* 0xffffffbc00d47947 */ /* 0x000fea000383ffff */
.L_x_14723:
        /* <DEDUP_REMOVED lines=12> */
.L_x_14814:
[----:B------:R-:W-:Y:S02]  /*f8a0*/  IMAD.MOV.U32 R13, RZ, RZ, R0 ;  /* 0x000000ffff0d7224 */ /* 0x000fe400078e0000 */
[----:B------:R-:W-:-:S07]  /*f8b0*/  IMAD.MOV.U32 R2, RZ, RZ, R14 ;  /* 0x000000ffff027224 */ /* 0x000fce00078e000e */
[----:B------:R-:W-:Y:S05]  /*f8c0*/  WARPSYNC.COLLECTIVE R15, `(.L_x_14815) ;  /* 0x000000000f087348 */ /* 0x000fea0003c00000 */
[----:B------:R0:W1:Y:S02]  /*f8d0*/  SHFL.IDX P6, R14, R13, R12, R11 ;  /* 0x0000000c0d0e7389 */ /* 0x00006400000c000b */
[----:B01----:R-:W-:Y:S01]  /*f8e0*/  ENDCOLLECTIVE ;  /* 0x000000000000791b */ /* 0x003fe20003800000 */
.L_x_14815:
[----:B------:R-:W-:Y:S02]  /*f8f0*/  IMAD.MOV.U32 R13, RZ, RZ, R4 ;  /* 0x000000ffff0d7224 */ /* 0x000fe400078e0004 */
[----:B------:R-:W-:Y:S02]  /*f900*/  IMAD.MOV.U32 R12, RZ, RZ, 0x1 ;  /* 0x00000001ff0c7424 */ /* 0x000fe400078e00ff */
[----:B------:R-:W-:-:S07]  /*f910*/  IMAD.MOV.U32 R3, RZ, RZ, R14 ;  /* 0x000000ffff037224 */ /* 0x000fce00078e000e */
[----:B------:R-:W-:Y:S05]  /*f920*/  WARPSYNC.COLLECTIVE R15, `(.L_x_14816) ;  /* 0x000000000f087348 */ /* 0x000fea0003c00000 */
[----:B------:R0:W1:Y:S02]  /*f930*/  SHFL.IDX P6, R14, R13, R12, R11 ;  /* 0x0000000c0d0e7389 */ /* 0x00006400000c000b */
[----:B01----:R-:W-:Y:S01]  /*f940*/  ENDCOLLECTIVE ;  /* 0x000000000000791b */ /* 0x003fe20003800000 */
.L_x_14816:
        /* <DEDUP_REMOVED lines=16> */
.L_x_14817:
[----:B------:R-:W-:Y:S02]  /*fa50*/  IMAD.MOV.U32 R13, RZ, RZ, R4 ;  /* 0x000000ffff0d7224 */ /* 0x000fe400078e0004 */
[----:B------:R-:W-:Y:S02]  /*fa60*/  IMAD.MOV.U32 R12, RZ, RZ, 0x2 ;  /* 0x00000002ff0c7424 */ /* 0x000fe400078e00ff */
[----:B------:R-:W-:-:S07]  /*fa70*/  IMAD.MOV.U32 R3, RZ, RZ, R14 ;  /* 0x000000ffff037224 */ /* 0x000fce00078e000e */
[----:B------:R-:W-:Y:S05]  /*fa80*/  WARPSYNC.COLLECTIVE R15, `(.L_x_14818) ;  /* 0x000000000f087348 */ /* 0x000fea0003c00000 */
[----:B------:R0:W1:Y:S02]  /*fa90*/  SHFL.IDX P6, R14, R13, R12, R11 ;  /* 0x0000000c0d0e7389 */ /* 0x00006400000c000b */
[----:B01----:R-:W-:Y:S01]  /*faa0*/  ENDCOLLECTIVE ;  /* 0x000000000000791b */ /* 0x003fe20003800000 */
.L_x_14818:
        /* <DEDUP_REMOVED lines=16> */
.L_x_14819:
[----:B------:R-:W-:Y:S02]  /*fbb0*/  IMAD.MOV.U32 R13, RZ, RZ, R4 ;  /* 0x000000ffff0d7224 */ /* 0x000fe400078e0004 */
[----:B------:R-:W-:Y:S02]  /*fbc0*/  IMAD.MOV.U32 R12, RZ, RZ, 0x3 ;  /* 0x00000003ff0c7424 */ /* 0x000fe400078e00ff */
[----:B------:R-:W-:-:S07]  /*fbd0*/  IMAD.MOV.U32 R3, RZ, RZ, R14 ;  /* 0x000000ffff037224 */ /* 0x000fce00078e000e */
[----:B------:R-:W-:Y:S05]  /*fbe0*/  WARPSYNC.COLLECTIVE R15, `(.L_x_14820) ;  /* 0x000000000f087348 */ /* 0x000fea0003c00000 */
[----:B------:R0:W1:Y:S02]  /*fbf0*/  SHFL.IDX P6, R14, R13, R12, R11 ;  /* 0x0000000c0d0e7389 */ /* 0x00006400000c000b */
[----:B01----:R-:W-:Y:S01]  /*fc00*/  ENDCOLLECTIVE ;  /* 0x000000000000791b */ /* 0x003fe20003800000 */
.L_x_14820:
        /* <DEDUP_REMOVED lines=16> */
.L_x_14821:
[----:B------:R-:W-:Y:S02]  /*fd10*/  IMAD.MOV.U32 R13, RZ, RZ, R4 ;  /* 0x000000ffff0d7224 */ /* 0x000fe400078e0004 */
[----:B------:R-:W-:Y:S02]  /*fd20*/  IMAD.MOV.U32 R12, RZ, RZ, 0x4 ;  /* 0x00000004ff0c7424 */ /* 0x000fe400078e00ff */
[----:B------:R-:W-:-:S07]  /*fd30*/  IMAD.MOV.U32 R3, RZ, RZ, R14 ;  /* 0x000000ffff037224 */ /* 0x000fce00078e000e */
[----:B------:R-:W-:Y:S05]  /*fd40*/  WARPSYNC.COLLECTIVE R15, `(.L_x_14822) ;  /* 0x000000000f087348 */ /* 0x000fea0003c00000 */
[----:B------:R0:W1:Y:S02]  /*fd50*/  SHFL.IDX P6, R14, R13, R12, R11 ;  /* 0x0000000c0d0e7389 */ /* 0x00006400000c000b */
[----:B01----:R-:W-:Y:S01]  /*fd60*/  ENDCOLLECTIVE ;  /* 0x000000000000791b */ /* 0x003fe20003800000 */
.L_x_14822:
        /* <DEDUP_REMOVED lines=16> */
.L_x_14823:
[----:B------:R-:W-:Y:S02]  /*fe70*/  IMAD.MOV.U32 R13, RZ, RZ, R4 ;  /* 0x000000ffff0d7224 */ /* 0x000fe400078e0004 */
[----:B------:R-:W-:Y:S02]  /*fe80*/  IMAD.MOV.U32 R12, RZ, RZ, 0x5 ;  /* 0x00000005ff0c7424 */ /* 0x000fe400078e00ff */
[----:B------:R-:W-:-:S07]  /*fe90*/  IMAD.MOV.U32 R3, RZ, RZ, R14 ;  /* 0x000000ffff037224 */ /* 0x000fce00078e000e */
[----:B------:R-:W-:Y:S05]  /*fea0*/  WARPSYNC.COLLECTIVE R15, `(.L_x_14824) ;  /* 0x000000000f087348 */ /* 0x000fea0003c00000 */
[----:B------:R0:W1:Y:S02]  /*feb0*/  SHFL.IDX P6, R14, R13, R12, R11 ;  /* 0x0000000c0d0e7389 */ /* 0x00006400000c000b */
[----:B01----:R-:W-:Y:S01]  /*fec0*/  ENDCOLLECTIVE ;  /* 0x000000000000791b */ /* 0x003fe20003800000 */
.L_x_14824:
        /* <DEDUP_REMOVED lines=16> */
.L_x_14825:
[----:B------:R-:W-:Y:S02]  /*ffd0*/  IMAD.MOV.U32 R13, RZ, RZ, R4 ;  /* 0x000000ffff0d7224 */ /* 0x000fe400078e0004 */
[----:B------:R-:W-:Y:S02]  /*ffe0*/  IMAD.MOV.U32 R12, RZ, RZ, 0x6 ;  /* 0x00000006ff0c7424 */ /* 0x000fe400078e00ff */
[----:B------:R-:W-:-:S07]  /*fff0*/  IMAD.MOV.U32 R3, RZ, RZ, R14 ;  /* 0x000000ffff037224 */ /* 0x000fce00078e000e */
[----:B------:R-:W-:Y:S05]  /*10000*/  WARPSYNC.COLLECTIVE R15, `(.L_x_14826) ;  /* 0x000000000f087348 */ /* 0x000fea0003c00000 */
[----:B------:R0:W1:Y:S02]  /*10010*/  SHFL.IDX P6, R14, R13, R12, R11 ;  /* 0x0000000c0d0e7389 */ /* 0x00006400000c000b */
[----:B01----:R-:W-:Y:S01]  /*10020*/  ENDCOLLECTIVE ;  /* 0x000000000000791b */ /* 0x003fe20003800000 */
.L_x_14826:
        /* <DEDUP_REMOVED lines=15> */
.L_x_14827:
[----:B------:R-:W-:Y:S02]  /*10120*/  IMAD.MOV.U32 R13, RZ, RZ, R4 ;  /* 0x000000ffff0d7224 */ /* 0x000fe400078e0004 */
[----:B------:R-:W-:Y:S02]  /*10130*/  IMAD.MOV.U32 R12, RZ, RZ, 0x7 ;  /* 0x00000007ff0c7424 */ /* 0x000fe400078e00ff */
[----:B------:R-:W-:-:S07]  /*10140*/  IMAD.MOV.U32 R3, RZ, RZ, R14 ;  /* 0x000000ffff037224 */ /* 0x000fce00078e000e */
[----:B------:R-:W-:Y:S05]  /*10150*/  WARPSYNC.COLLECTIVE R15, `(.L_x_14828) ;  /* 0x000000000f087348 */ /* 0x000fea0003c00000 */
[----:B------:R0:W1:Y:S02]  /*10160*/  SHFL.IDX P6, R14, R13, R12, R11 ;  /* 0x0000000c0d0e7389 */ /* 0x00006400000c000b */
[----:B01----:R-:W-:Y:S01]  /*10170*/  ENDCOLLECTIVE ;  /* 0x000000000000791b */ /* 0x003fe20003800000 */
.L_x_14828:
        /* <DEDUP_REMOVED lines=11> */
.L_x_14829:
        /* <DEDUP_REMOVED lines=13> */
.L_x_14830:
        /* <DEDUP_REMOVED lines=11> */
.L_x_14831:
[----:B------:R-:W-:Y:S02]  /*103b0*/  IMAD.MOV.U32 R13, RZ, RZ, R6 ;  /* 0x000000ffff0d7224 */ /* 0x000fe400078e0006 */
[----:B------:R-:W-:Y:S02]  /*103c0*/  IMAD.MOV.U32 R12, RZ, RZ, 0x1 ;  /* 0x00000001ff0c7424 */ /* 0x000fe400078e00ff */
[----:B------:R-:W-:-:S07]  /*103d0*/  IMAD.MOV.U32 R8, RZ, RZ, R14 ;  /* 0x000000ffff087224 */ /* 0x000fce00078e000e */
[----:B------:R-:W-:Y:S05]  /*103e0*/  WARPSYNC.COLLECTIVE R15, `(.L_x_14832) ;  /* 0x000000000f087348 */ /* 0x000fea0003c00000 */
[----:B------:R0:W1:Y:S02]  /*103f0*/  SHFL.IDX P6, R14, R13, R12, R11 ;  /* 0x0000000c0d0e7389 */ /* 0x00006400000c000b */
[----:B01----:R-:W-:Y:S01]  /*10400*/  ENDCOLLECTIVE ;  /* 0x000000000000791b */ /* 0x003fe20003800000 */
.L_x_14832:
        /* <DEDUP_REMOVED lines=13> */
.L_x_14833:
[----:B------:R-:W-:Y:S02]  /*104e0*/  IMAD.MOV.U32 R13, RZ, RZ, R6 ;  /* 0x000000ffff0d7224 */ /* 0x000fe400078e0006 */
[----:B------:R-:W-:Y:S01]  /*104f0*/  IMAD.MOV.U32 R12, RZ, RZ, 0x2 ;  /* 0x00000002ff0c7424 */ /* 0x000fe200078e00ff */
[----:B------:R-:W-:-:S05]  /*10500*/  @!P1 LEA R14, P2, R20, R14, 0x1 ;  /* 0x0000000e140e9211 */ /* 0x000fca00078408ff */
[----:B------:R-:W-:-:S08]  /*10510*/  @!P1 IMAD.MOV.U32 R2, RZ, RZ, R14 ;  /* 0x000000ffff029224 */ /* 0x000fd000078e000e */
[----:B------:R-:W-:Y:S05]  /*10520*/  WARPSYNC.COLLECTIVE R15, `(.L_x_14834) ;  /* 0x000000000f087348 */ /* 0x000fea0003c00000 */
[----:B------:R0:W1:Y:S02]  /*10530*/  SHFL.IDX P6, R14, R13, R12, R11 ;  /* 0x0000000c0d0e7389 */ /* 0x00006400000c000b */
[----:B01----:R-:W-:Y:S01]  /*10540*/  ENDCOLLECTIVE ;  /* 0x000000000000791b */ /* 0x003fe20003800000 */
.L_x_14834:
        /* <DEDUP_REMOVED lines=12> */
.L_x_14835:
[----:B------:R-:W-:Y:S01]  /*10610*/  ISETP.GE.AND P1, PT, R2, R7, PT ;  /* 0x000000070200720c */ /* 0x000fe20003f26270 */
[----:B------:R-:W-:Y:S02]  /*10620*/  IMAD.MOV.U32 R13, RZ, RZ, R6 ;  /* 0x000000ffff0d7224 */ /* 0x000fe400078e0006 */
[----:B------:R-:W-:-:S10]  /*10630*/  IMAD.MOV.U32 R12, RZ, RZ, 0x3 ;  /* 0x00000003ff0c7424 */ /* 0x000fd400078e00ff */
[----:B------:R-:W-:-:S13]  /*10640*/  @!P1 LEA R2, P2, R20, R14, 0x1 ;  /* 0x0000000e14029211 */ /* 0x000fda00078408ff */
[----:B------:R-:W-:Y:S05]  /*10650*/  WARPSYNC.COLLECTIVE R15, `(.L_x_14836) ;  /* 0x000000000f087348 */ /* 0x000fea0003c00000 */
[----:B------:R0:W1:Y:S02]  /*10660*/  SHFL.IDX P6, R14, R13, R12, R11 ;  /* 0x0000000c0d0e7389 */ /* 0x00006400000c000b */
[----:B01----:R-:W-:Y:S01]  /*10670*/  ENDCOLLECTIVE ;  /* 0x000000000000791b */ /* 0x003fe20003800000 */
.L_x_14836:
        /* <DEDUP_REMOVED lines=10> */
.L_x_14837:
[----:B------:R-:W-:Y:S05]  /*10720*/  BRA `(.L_x_14838) ;  /* 0xffffffbc00fc7947 */ /* 0x000fea000383ffff */
.L_x_14726:
[----:B0-----:R0:W1:Y:S02]  /*10730*/  SYNCS.PHASECHK.TRANS64.TRYWAIT P0, [R22+URZ+0x16820], R3 ;  /* 0x01682003160075a7 */ /* 0x001064000800017f */
[----:B-1----:R-:W-:Y:S05]  /*10740*/  @!P0 NANOSLEEP.SYNCS 0x989680 ;  /* 0x009896800000895d */ /* 0x002fea0003900000 */
[----:B------:R-:W1:Y:S02]  /*10750*/  @!P0 SYNCS.PHASECHK.TRANS64 P0, [R22+URZ+0x16820], R3 ;  /* 0x01682003160085a7 */ /* 0x000e64000800007f */
[----:B-1----:R-:W-:Y:S05]  /*10760*/  @!P0 BRA `(.L_x_14726) ;  /* 0xfffffffc00f08947 */ /* 0x002fea000383ffff */
[----:B------:R-:W-:Y:S05]  /*10770*/  BRA `(.L_x_14839) ;  /* 0xffffffc000647947 */ /* 0x000fea000383ffff */
.L_x_14735:
[----:B0-----:R0:W2:Y:S02]  /*10780*/  SYNCS.PHASECHK.TRANS64.TRYWAIT P0, [R2+URZ+0x16840], R3 ;  /* 0x01684003020075a7 */ /* 0x0010a4000800017f */
[----:B--2---:R-:W-:Y:S05]  /*10790*/  @!P0 NANOSLEEP.SYNCS 0x989680 ;  /* 0x009896800000895d */ /* 0x004fea0003900000 */
[----:B------:R-:W2:Y:S02]  /*107a0*/  @!P0 SYNCS.PHASECHK.TRANS64 P0, [R2+URZ+0x16840], R3 ;  /* 0x01684003020085a7 */ /* 0x000ea4000800007f */
[----:B--2---:R-:W-:Y:S05]  /*107b0*/  @!P0 BRA `(.L_x_14735) ;  /* 0xfffffffc00f08947 */ /* 0x004fea000383ffff */
[----:B------:R-:W-:Y:S05]  /*107c0*/  BRA `(.L_x_14840) ;  /* 0xffffffc4000c7947 */ /* 0x000fea000383ffff */
.L_x_14740:
[----:B0-----:R0:W1:Y:S02]  /*107d0*/  SYNCS.PHASECHK.TRANS64.TRYWAIT P0, [R3+URZ+0x60], R2 ;  /* 0x00006002030075a7 */ /* 0x001064000800017f */
[----:B-1----:R-:W-:Y:S05]  /*107e0*/  @!P0 NANOSLEEP.SYNCS 0x989680 ;  /* 0x009896800000895d */ /* 0x002fea0003900000 */
[----:B------:R-:W1:Y:S02]  /*107f0*/  @!P0 SYNCS.PHASECHK.TRANS64 P0, [R3+URZ+0x60], R2 ;  /* 0x00006002030085a7 */ /* 0x000e64000800007f */
[----:B-1----:R-:W-:Y:S05]  /*10800*/  @!P0 BRA `(.L_x_14740) ;  /* 0xfffffffc00f08947 */ /* 0x002fea000383ffff */
[----:B------:R-:W-:Y:S05]  /*10810*/  BRA `(.L_x_14841) ;  /* 0xffffffc400987947 */ /* 0x000fea000383ffff */
.L_x_14748:
[----:B0-----:R0:W2:Y:S02]  /*10820*/  SYNCS.PHASECHK.TRANS64.TRYWAIT P0, [R2+URZ+0x16840], R3 ;  /* 0x01684003020075a7 */ /* 0x0010a4000800017f */
[----:B--2---:R-:W-:Y:S05]  /*10830*/  @!P0 NANOSLEEP.SYNCS 0x989680 ;  /* 0x009896800000895d */ /* 0x004fea0003900000 */
[----:B------:R-:W2:Y:S02]  /*10840*/  @!P0 SYNCS.PHASECHK.TRANS64 P0, [R2+URZ+0x16840], R3 ;  /* 0x01684003020085a7 */ /* 0x000ea4000800007f */
[----:B--2---:R-:W-:Y:S05]  /*10850*/  @!P0 BRA `(.L_x_14748) ;  /* 0xfffffffc00f08947 */ /* 0x004fea000383ffff */
[----:B------:R-:W-:Y:S05]  /*10860*/  BRA `(.L_x_14842) ;  /* 0xffffffc800d07947 */ /* 0x000fea000383ffff */
.L_x_14753:
[----:B0-----:R0:W1:Y:S02]  /*10870*/  SYNCS.PHASECHK.TRANS64.TRYWAIT P0, [R10+URZ+0x60], R27 ;  /* 0x0000601b0a0075a7 */ /* 0x001064000800017f */
[----:B-1----:R-:W-:Y:S05]  /*10880*/  @!P0 NANOSLEEP.SYNCS 0x989680 ;  /* 0x009896800000895d */ /* 0x002fea0003900000 */
[----:B------:R-:W1:Y:S02]  /*10890*/  @!P0 SYNCS.PHASECHK.TRANS64 P0, [R10+URZ+0x60], R27 ;  /* 0x0000601b0a0085a7 */ /* 0x000e64000800007f */
[----:B-1----:R-:W-:Y:S05]  /*108a0*/  @!P0 BRA `(.L_x_14753) ;  /* 0xfffffffc00f08947 */ /* 0x002fea000383ffff */
[----:B------:R-:W-:Y:S05]  /*108b0*/  BRA `(.L_x_14843) ;  /* 0xffffffcc005c7947 */ /* 0x000fea000383ffff */
.L_x_14761:
[----:B0-----:R0:W2:Y:S02]  /*108c0*/  SYNCS.PHASECHK.TRANS64.TRYWAIT P0, [R2+URZ+0x16840], R3 ;  /* 0x01684003020075a7 */ /* 0x0010a4000800017f */
[----:B--2---:R-:W-:Y:S05]  /*108d0*/  @!P0 NANOSLEEP.SYNCS 0x989680 ;  /* 0x009896800000895d */ /* 0x004fea0003900000 */
[----:B------:R-:W2:Y:S02]  /*108e0*/  @!P0 SYNCS.PHASECHK.TRANS64 P0, [R2+URZ+0x16840], R3 ;  /* 0x01684003020085a7 */ /* 0x000ea4000800007f */
[----:B--2---:R-:W-:Y:S05]  /*108f0*/  @!P0 BRA `(.L_x_14761) ;  /* 0xfffffffc00f08947 */ /* 0x004fea000383ffff */
[----:B------:R-:W-:Y:S05]  /*10900*/  BRA `(.L_x_14844) ;  /* 0xffffffd000687947 */ /* 0x000fea000383ffff */
.L_x_14766:
[----:B0-----:R0:W1:Y:S02]  /*10910*/  SYNCS.PHASECHK.TRANS64.TRYWAIT P0, [R8+URZ+0x60], R3 ;  /* 0x00006003080075a7 */ /* 0x001064000800017f */
[----:B-1----:R-:W-:Y:S05]  /*10920*/  @!P0 NANOSLEEP.SYNCS 0x989680 ;  /* 0x009896800000895d */ /* 0x002fea0003900000 */
[----:B------:R-:W1:Y:S02]  /*10930*/  @!P0 SYNCS.PHASECHK.TRANS64 P0, [R8+URZ+0x60], R3 ;  /* 0x00006003080085a7 */ /* 0x000e64000800007f */
[----:B-1----:R-:W-:Y:S05]  /*10940*/  @!P0 BRA `(.L_x_14766) ;  /* 0xfffffffc00f08947 */ /* 0x002fea000383ffff */
[----:B------:R-:W-:Y:S05]  /*10950*/  BRA `(.L_x_14845) ;  /* 0xffffffd000f87947 */ /* 0x000fea000383ffff */
.L_x_14776:
[----:B0-----:R0:W1:Y:S02]  /*10960*/  SYNCS.PHASECHK.TRANS64.TRYWAIT P0, [R3+URZ+0x16860], R0 ;  /* 0x01686000030075a7 */ /* 0x001064000800017f */
[----:B-1----:R-:W-:Y:S05]  /*10970*/  @!P0 NANOSLEEP.SYNCS 0x989680 ;  /* 0x009896800000895d */ /* 0x002fea0003900000 */
[----:B------:R-:W1:Y:S02]  /*10980*/  @!P0 SYNCS.PHASECHK.TRANS64 P0, [R3+URZ+0x16860], R0 ;  /* 0x01686000030085a7 */ /* 0x000e64000800007f */
[----:B-1----:R-:W-:Y:S05]  /*10990*/  @!P0 BRA `(.L_x_14776) ;  /* 0xfffffffc00f08947 */ /* 0x002fea000383ffff */
[----:B------:R-:W-:Y:S05]  /*109a0*/  BRA `(.L_x_14846) ;  /* 0xffffffd400f47947 */ /* 0x000fea000383ffff */
.L_x_14782:
        /* <DEDUP_REMOVED lines=8> */
.L_x_14848:
[----:B------:R-:W-:Y:S05]  /*10a30*/  BSYNC B0 ;  /* 0x0000000000007941 */ /* 0x000fea0003800000 */
.L_x_14847:
        /* <DEDUP_REMOVED lines=9> */
.L_x_14849:
        /* <DEDUP_REMOVED lines=18> */
.L_x_14850:
[----:B------:R-:W-:Y:S01]  /*10bf0*/  IMAD.MOV.U32 R12, RZ, RZ, 0x2 ;  /* 0x00000002ff0c7424 */ /* 0x000fe200078e00ff */
[----:B------:R-:W-:-:S05]  /*10c00*/  SEL R4, R14, RZ, P1 ;  /* 0x000000ff0e047207 */ /* 0x000fca0000800000 */
[----:B------:R-:W-:-:S04]  /*10c10*/  IMAD.IADD R4, R17, 0x1, R4 ;  /* 0x0000000111047824 */ /* 0x000fc800078e0204 */
[----:B------:R-:W-:-:S07]  /*10c20*/  IMAD.MOV.U32 R13, RZ, RZ, R4 ;  /* 0x000000ffff0d7224 */ /* 0x000fce00078e0004 */
[----:B------:R-:W-:Y:S05]  /*10c30*/  WARPSYNC.COLLECTIVE R15, `(.L_x_14851) ;  /* 0x000000000f087348 */ /* 0x000fea0003c00000 */
[----:B------:R0:W1:Y:S02]  /*10c40*/  SHFL.UP P6, R14, R13, R12, R11 ;  /* 0x0400000c0d0e7389 */ /* 0x00006400000c000b */
[----:B01----:R-:W-:Y:S01]  /*10c50*/  ENDCOLLECTIVE ;  /* 0x000000000000791b */ /* 0x003fe20003800000 */
.L_x_14851:
[----:B------:R-:W-:Y:S01]  /*10c60*/  IMAD.MOV.U32 R12, RZ, RZ, 0x4 ;  /* 0x00000004ff0c7424 */ /* 0x000fe200078e00ff */
[----:B------:R-:W-:-:S05]  /*10c70*/  SEL R3, R14, RZ, P2 ;  /* 0x000000ff0e037207 */ /* 0x000fca0001000000 */
[----:B------:R-:W-:-:S04]  /*10c80*/  IMAD.IADD R6, R4, 0x1, R3 ;  /* 0x0000000104067824 */ /* 0x000fc800078e0203 */
[----:B------:R-:W-:-:S07]  /*10c90*/  IMAD.MOV.U32 R13, RZ, RZ, R6 ;  /* 0x000000ffff0d7224 */ /* 0x000fce00078e0006 */
[----:B------:R-:W-:Y:S05]  /*10ca0*/  WARPSYNC.COLLECTIVE R15, `(.L_x_14852) ;  /* 0x000000000f087348 */ /* 0x000fea0003c00000 */
[----:B------:R0:W1:Y:S02]  /*10cb0*/  SHFL.UP P6, R14, R13, R12, R11 ;  /* 0x0400000c0d0e7389 */ /* 0x00006400000c000b */
[----:B01----:R-:W-:Y:S01]  /*10cc0*/  ENDCOLLECTIVE ;  /* 0x000000000000791b */ /* 0x003fe20003800000 */
.L_x_14852:
[----:B------:R-:W-:Y:S01]  /*10cd0*/  IMAD.MOV.U32 R12, RZ, RZ, 0x8 ;  /* 0x00000008ff0c7424 */ /* 0x000fe200078e00ff */
[----:B------:R-:W-:-:S05]  /*10ce0*/  SEL R3, R14, RZ, P3 ;  /* 0x000000ff0e037207 */ /* 0x000fca0001800000 */
[----:B------:R-:W-:-:S04]  /*10cf0*/  IMAD.IADD R2, R6, 0x1, R3 ;  /* 0x0000000106027824 */ /* 0x000fc800078e0203 */
[----:B------:R-:W-:-:S07]  /*10d00*/  IMAD.MOV.U32 R13, RZ, RZ, R2 ;  /* 0x000000ffff0d7224 */ /* 0x000fce00078e0002 */
[----:B------:R-:W-:Y:S05]  /*10d10*/  WARPSYNC.COLLECTIVE R15, `(.L_x_14853) ;  /* 0x000000000f087348 */ /* 0x000fea0003c00000 */
[----:B------:R0:W1:Y:S02]  /*10d20*/  SHFL.UP P6, R14, R13, R12, R11 ;  /* 0x0400000c0d0e7389 */ /* 0x00006400000c000b */
[----:B01----:R-:W-:Y:S01]  /*10d30*/  ENDCOLLECTIVE ;  /* 0x000000000000791b */ /* 0x003fe20003800000 */
.L_x_14853:
[----:B------:R-:W-:Y:S01]  /*10d40*/  IMAD.MOV.U32 R12, RZ, RZ, 0x10 ;  /* 0x00000010ff0c7424 */ /* 0x000fe200078e00ff */
[----:B------:R-:W-:-:S05]  /*10d50*/  SEL R3, R14, RZ, P4 ;  /* 0x000000ff0e037207 */ /* 0x000fca0002000000 */
[----:B------:R-:W-:-:S04]  /*10d60*/  IMAD.IADD R3, R2, 0x1, R3 ;  /* 0x0000000102037824 */ /* 0x000fc800078e0203 */
[----:B------:R-:W-:-:S07]  /*10d70*/  IMAD.MOV.U32 R13, RZ, RZ, R3 ;  /* 0x000000ffff0d7224 */ /* 0x000fce00078e0003 */
[----:B------:R-:W-:Y:S05]  /*10d80*/  WARPSYNC.COLLECTIVE R15, `(.L_x_14854) ;  /* 0x000000000f087348 */ /* 0x000fea0003c00000 */
[----:B------:R0:W1:Y:S02]  /*10d90*/  SHFL.UP P6, R14, R13, R12, R11 ;  /* 0x0400000c0d0e7389 */ /* 0x00006400000c000b */
[----:B01----:R-:W-:Y:S01]  /*10da0*/  ENDCOLLECTIVE ;  /* 0x000000000000791b */ /* 0x003fe20003800000 */
.L_x_14854:
        /* <DEDUP_REMOVED lines=8> */
.L_x_14855:
[----:B------:R-:W-:Y:S05]  /*10e30*/  BRA `(.L_x_14856) ;  /* 0xffffffd800287947 */ /* 0x000fea000383ffff */
.L_x_14787:
        /* <DEDUP_REMOVED lines=8> */
.L_x_14858:
[----:B------:R-:W-:Y:S05]  /*10ec0*/  BSYNC B0 ;  /* 0x0000000000007941 */ /* 0x000fea0003800000 */
.L_x_14857:
        /* <DEDUP_REMOVED lines=8> */
.L_x_14859:
[----:B------:R-:W-:Y:S01]  /*10f50*/  IMAD.MOV.U32 R12, RZ, RZ, 0x4 ;  /* 0x00000004ff0c7424 */ /* 0x000fe200078e00ff */
[----:B------:R-:W-:-:S05]  /*10f60*/  SEL R2, R14, RZ, P2 ;  /* 0x000000ff0e027207 */ /* 0x000fca0001000000 */
[----:B------:R-:W-:-:S04]  /*10f70*/  IMAD.IADD R2, R13, 0x1, R2 ;  /* 0x000000010d027824 */ /* 0x000fc800078e0202 */
[----:B------:R-:W-:-:S07]  /*10f80*/  IMAD.MOV.U32 R13, RZ, RZ, R2 ;  /* 0x000000ffff0d7224 */ /* 0x000fce00078e0002 */
[----:B------:R-:W-:Y:S05]  /*10f90*/  WARPSYNC.COLLECTIVE R15, `(.L_x_14860) ;  /* 0x000000000f087348 */ /* 0x000fea0003c00000 */
[----:B------:R0:W1:Y:S02]  /*10fa0*/  SHFL.UP P6, R14, R13, R12, R11 ;  /* 0x0400000c0d0e7389 */ /* 0x00006400000c000b */
[----:B01----:R-:W-:Y:S01]  /*10fb0*/  ENDCOLLECTIVE ;  /* 0x000000000000791b */ /* 0x003fe20003800000 */
.L_x_14860:
[----:B------:R-:W-:Y:S01]  /*10fc0*/  IMAD.MOV.U32 R12, RZ, RZ, 0x8 ;  /* 0x00000008ff0c7424 */ /* 0x000fe200078e00ff */
[----:B------:R-:W-:-:S05]  /*10fd0*/  SEL R3, R14, RZ, P3 ;  /* 0x000000ff0e037207 */ /* 0x000fca0001800000 */
[----:B------:R-:W-:-:S04]  /*10fe0*/  IMAD.IADD R3, R2, 0x1, R3 ;  /* 0x0000000102037824 */ /* 0x000fc800078e0203 */
[----:B------:R-:W-:-:S07]  /*10ff0*/  IMAD.MOV.U32 R13, RZ, RZ, R3 ;  /* 0x000000ffff0d7224 */ /* 0x000fce00078e0003 */
[----:B------:R-:W-:Y:S05]  /*11000*/  WARPSYNC.COLLECTIVE R15, `(.L_x_14861) ;  /* 0x000000000f087348 */ /* 0x000fea0003c00000 */
[----:B------:R0:W1:Y:S02]  /*11010*/  SHFL.UP P6, R14, R13, R12, R11 ;  /* 0x0400000c0d0e7389 */ /* 0x00006400000c000b */
[----:B01----:R-:W-:Y:S01]  /*11020*/  ENDCOLLECTIVE ;  /* 0x000000000000791b */ /* 0x003fe20003800000 */
.L_x_14861:
[----:B------:R-:W-:Y:S01]  /*11030*/  IMAD.MOV.U32 R12, RZ, RZ, 0x10 ;  /* 0x00000010ff0c7424 */ /* 0x000fe200078e00ff */
[----:B------:R-:W-:-:S05]  /*11040*/  SEL R4, R14, RZ, P4 ;  /* 0x000000ff0e047207 */ /* 0x000fca0002000000 */
[----:B------:R-:W-:-:S04]  /*11050*/  IMAD.IADD R4, R3, 0x1, R4 ;  /* 0x0000000103047824 */ /* 0x000fc800078e0204 */
[----:B------:R-:W-:-:S07]  /*11060*/  IMAD.MOV.U32 R13, RZ, RZ, R4 ;  /* 0x000000ffff0d7224 */ /* 0x000fce00078e0004 */
[----:B------:R-:W-:Y:S05]  /*11070*/  WARPSYNC.COLLECTIVE R15, `(.L_x_14862) ;  /* 0x000000000f087348 */ /* 0x000fea0003c00000 */
[----:B------:R0:W1:Y:S02]  /*11080*/  SHFL.UP P6, R14, R13, R12, R11 ;  /* 0x0400000c0d0e7389 */ /* 0x00006400000c000b */
[----:B01----:R-:W-:Y:S01]  /*11090*/  ENDCOLLECTIVE ;  /* 0x000000000000791b */ /* 0x003fe20003800000 */
.L_x_14862:
        /* <DEDUP_REMOVED lines=8> */
.L_x_14863:
[----:B------:R-:W-:Y:S05]  /*11120*/  BRA `(.L_x_14864) ;  /* 0xffffffd800087947 */ /* 0x000fea000383ffff */
.L_x_14789:
[----:B------:R-:W-:Y:S01]  /*11130*/  BSSY B0, `(.L_x_14865) ;  /* 0x0000006000007945 */ /* 0x000fe20003800000 */
[----:B------:R-:W-:Y:S01]  /*11140*/  PLOP3.LUT P6, PT, P6, PT, PT, 0x8, 0x0 ;  /* 0x000000000000781c */ /* 0x000fe200037ce170 */
[----:B------:R-:W-:-:S12]  /*11150*/  IMAD.MOV.U32 R15, RZ, RZ, -0x1 ;  /* 0xffffffffff0f7424 */ /* 0x000fd800078e00ff */
[----:B01----:R-:W-:Y:S05]  /*11160*/  WARPSYNC.COLLECTIVE R15, `(.L_x_14866) ;  /* 0x000000000f087348 */ /* 0x003fea0003c00000 */
[----:B------:R-:W-:Y:S01]  /*11170*/  VOTE.ANY R14, PT, P6 ;  /* 0x00000000000e7806 */ /* 0x000fe200030e0100 */
[----:B01----:R-:W-:Y:S06]  /*11180*/  ENDCOLLECTIVE ;  /* 0x000000000000791b */ /* 0x003fec0003800000 */
.L_x_14866:
[----:B------:R-:W-:Y:S05]  /*11190*/  BSYNC B0 ;  /* 0x0000000000007941 */ /* 0x000fea0003800000 */
.L_x_14865:
        /* <DEDUP_REMOVED lines=9> */
.L_x_14867:
[----:B------:R-:W-:Y:S01]  /*11230*/  IMAD.MOV.U32 R17, RZ, RZ, R14 ;  /* 0x000000ffff117224 */ /* 0x000fe200078e000e */
[----:B------:R-:W-:Y:S06]  /*11240*/  BRA `(.L_x_14868) ;  /* 0xffffffd400f87947 */ /* 0x000fec000383ffff */
.L_x_14791:
[----:B------:R-:W-:Y:S01]  /*11250*/  BSSY B0, `(.L_x_14869) ;  /* 0x0000007000007945 */ /* 0x000fe20003800000 */
[----:B------:R-:W-:Y:S02]  /*11260*/  IMAD.MOV.U32 R13, RZ, RZ, R2 ;  /* 0x000000ffff0d7224 */ /* 0x000fe400078e0002 */
[----:B------:R-:W-:Y:S02]  /*11270*/  IMAD.MOV.U32 R11, RZ, RZ, 0x1f ;  /* 0x0000001fff0b7424 */ /* 0x000fe400078e00ff */
[----:B------:R-:W-:-:S07]  /*11280*/  IMAD.MOV.U32 R15, RZ, RZ, -0x1 ;  /* 0xffffffffff0f7424 */ /* 0x000fce00078e00ff */
[----:B0123--:R-:W-:Y:S05]  /*11290*/  WARPSYNC.COLLECTIVE R15, `(.L_x_14870) ;  /* 0x000000000f087348 */ /* 0x00ffea0003c00000 */
[----:B------:R4:W0:Y:S02]  /*112a0*/  SHFL.IDX P6, R14, R13, R12, R11 ;  /* 0x0000000c0d0e7389 */ /* 0x00082400000c000b */
[----:B01234-:R-:W-:Y:S01]  /*112b0*/  ENDCOLLECTIVE ;  /* 0x000000000000791b */ /* 0x01ffe20003800000 */
.L_x_14870:
[----:B------:R-:W-:Y:S05]  /*112c0*/  BSYNC B0 ;  /* 0x0000000000007941 */ /* 0x000fea0003800000 */
.L_x_14869:
[----:B------:R-:W-:Y:S05]  /*112d0*/  BRA `(.L_x_14790) ;  /* 0xffffffd400f07947 */ /* 0x000fea000383ffff */
.L_x_14795:
[----:B0-----:R0:W1:Y:S02]  /*112e0*/  SYNCS.PHASECHK.TRANS64.TRYWAIT P0, [R9+URZ+0x16820], R0 ;  /* 0x01682000090075a7 */ /* 0x001064000800017f */
[----:B-1----:R-:W-:Y:S05]  /*112f0*/  @!P0 NANOSLEEP.SYNCS 0x989680 ;  /* 0x009896800000895d */ /* 0x002fea0003900000 */
[----:B------:R-:W1:Y:S02]  /*11300*/  @!P0 SYNCS.PHASECHK.TRANS64 P0, [R9+URZ+0x16820], R0 ;  /* 0x01682000090085a7 */ /* 0x000e64000800007f */
[----:B-1----:R-:W-:Y:S05]  /*11310*/  @!P0 BRA `(.L_x_14795) ;  /* 0xfffffffc00f08947 */ /* 0x002fea000383ffff */
[----:B------:R-:W-:Y:S05]  /*11320*/  BRA `(.L_x_14871) ;  /* 0xffffffdc00687947 */ /* 0x000fea000383ffff */
.L_x_14796:
        /* <DEDUP_REMOVED lines=11> */
.L_x_14873:
[----:B------:R-:W-:Y:S05]  /*113e0*/  BSYNC B0 ;  /* 0x0000000000007941 */ /* 0x000fea0003800000 */
.L_x_14872:
[----:B------:R-:W-:Y:S05]  /*113f0*/  BRA `(.L_x_14874) ;  /* 0xffffffdc00507947 */ /* 0x000fea000383ffff */
.L_x_14799:
[----:B------:R-:W-:Y:S01]  /*11400*/  BSSY B1, `(.L_x_14875) ;  /* 0x0000006000017945 */ /* 0x000fe20003800000 */
[----:B------:R-:W-:-:S07]  /*11410*/  IMAD.MOV.U32 R15, RZ, RZ, -0x1 ;  /* 0xffffffffff0f7424 */ /* 0x000fce00078e00ff */
[----:B0-2---:R-:W-:Y:S05]  /*11420*/  WARPSYNC.COLLECTIVE R15, `(.L_x_14876) ;  /* 0x000000000f0c7348 */ /* 0x005fea0003c00000 */
[----:B------:R-:W-:Y:S02]  /*11430*/  ELECT P6, UR62, PT ;  /* 0x00000000003e782f */ /* 0x000fe400038c0000 */
[----:B------:R-:W-:Y:S01]  /*11440*/  MOV R14, UR62 ;  /* 0x0000003e000e7c02 */ /* 0x000fe20008000f00 */
[----:B0-2---:R-:W-:Y:S10]  /*11450*/  ENDCOLLECTIVE ;  /* 0x000000000000791b */ /* 0x005ff40003800000 */
.L_x_14876:
[----:B------:R-:W-:Y:S05]  /*11460*/  BSYNC B1 ;  /* 0x0000000000017941 */ /* 0x000fea0003800000 */
.L_x_14875:
[----:B------:R-:W-:Y:S05]  /*11470*/  BRA `(.L_x_14877) ;  /* 0xffffffdc00487947 */ /* 0x000fea000383ffff */
.L_x_14801:
[----:B0-----:R0:W1:Y:S02]  /*11480*/  SYNCS.PHASECHK.TRANS64.TRYWAIT P0, [R6+URZ], R3 ;  /* 0x00000003060075a7 */ /* 0x001064000800017f */
[----:B-1----:R-:W-:Y:S05]  /*11490*/  @!P0 NANOSLEEP.SYNCS 0x989680 ;  /* 0x009896800000895d */ /* 0x002fea0003900000 */
[----:B------:R-:W1:Y:S02]  /*114a0*/  @!P0 SYNCS.PHASECHK.TRANS64 P0, [R6+URZ], R3 ;  /* 0x00000003060085a7 */ /* 0x000e64000800007f */
[----:B-1----:R-:W-:Y:S05]  /*114b0*/  @!P0 BRA `(.L_x_14801) ;  /* 0xfffffffc00f08947 */ /* 0x002fea000383ffff */
[----:B------:R-:W-:Y:S05]  /*114c0*/  BRA `(.L_x_14878) ;  /* 0xffffffdc007c7947 */ /* 0x000fea000383ffff */
.L_x_14802:
[----:B-1----:R1:W3:Y:S02]  /*114d0*/  SYNCS.PHASECHK.TRANS64.TRYWAIT P0, [R7+URZ], R2 ;  /* 0x00000002070075a7 */ /* 0x0022e4000800017f */
[----:B---3--:R-:W-:Y:S05]  /*114e0*/  @!P0 NANOSLEEP.SYNCS 0x989680 ;  /* 0x009896800000895d */ /* 0x008fea0003900000 */
[----:B------:R-:W3:Y:S02]  /*114f0*/  @!P0 SYNCS.PHASECHK.TRANS64 P0, [R7+URZ], R2 ;  /* 0x00000002070085a7 */ /* 0x000ee4000800007f */
[----:B---3--:R-:W-:Y:S05]  /*11500*/  @!P0 BRA `(.L_x_14802) ;  /* 0xfffffffc00f08947 */ /* 0x008fea000383ffff */
[----:B------:R-:W-:Y:S05]  /*11510*/  BRA `(.L_x_14879) ;  /* 0xffffffdc00707947 */ /* 0x000fea000383ffff */
.L_x_14804:
[----:B---3--:R3:W4:Y:S02]  /*11520*/  SYNCS.PHASECHK.TRANS64.TRYWAIT P0, [R4+URZ], R3 ;  /* 0x00000003040075a7 */ /* 0x008724000800017f */
[----:B----4-:R-:W-:Y:S05]  /*11530*/  @!P0 NANOSLEEP.SYNCS 0x989680 ;  /* 0x009896800000895d */ /* 0x010fea0003900000 */
[----:B------:R-:W4:Y:S02]  /*11540*/  @!P0 SYNCS.PHASECHK.TRANS64 P0, [R4+URZ], R3 ;  /* 0x00000003040085a7 */ /* 0x000f24000800007f */
[----:B----4-:R-:W-:Y:S05]  /*11550*/  @!P0 BRA `(.L_x_14804) ;  /* 0xfffffffc00f08947 */ /* 0x010fea000383ffff */
[----:B------:R-:W-:Y:S05]  /*11560*/  BRA `(.L_x_14880) ;  /* 0xffffffdc00747947 */ /* 0x000fea000383ffff */
.L_x_14881:
        /* <DEDUP_REMOVED lines=9> */
.L_x_15339:


//--------------------- .text._ZN7cutlass13device_kernelIN5flash11enable_sm90INS1_16FlashAttnFwdSm90INS1_25CollectiveMainloopFwdSm90ILi2EN4cute5tupleIJNS5_1CILi1EEES8_S8_EEENS6_IJNS7_ILi192EEENS7_ILi128EEENS7_ILi64EEEEEELi64ENS_10bfloat16_tEfNS_4arch4Sm90ELb1ELb0ELb0ELb1ELb0ELb1ELb0ELb1ELb1ELb1ELb0ELb0EEENS1_21CollectiveEpilogueFwdINS6_IJSA_SC_SB_EEES9_SE_SG_Li384ELb1ELb1ELb0ELb0EEENS1_36VarlenDynamicPersistentTileSchedulerILi192ELi128ELi384ELi128ELb0ELb1ELb1ELb1ELb1ELb1EEEEEEEEEvNT_6ParamsE --------------------------
	.section	.text._ZN7cutlass13device_kernelIN5flash11enable_sm90INS1_16FlashAttnFwdSm90INS1_25CollectiveMainloopFwdSm90ILi2EN4cute5tupleIJNS5_1CILi1EEES8_S8_EEENS6_IJNS7_ILi192EEENS7_ILi128EEENS7_ILi64EEEEEELi64ENS_10bfloat16_tEfNS_4arch4Sm90ELb1ELb0ELb0ELb1ELb0ELb1ELb0ELb1ELb1ELb1ELb0ELb0EEENS1_21CollectiveEpilogueFwdINS6_IJSA_SC_SB_EEES9_SE_SG_Li384ELb1ELb1ELb0ELb0EEENS1_36VarlenDynamicPersistentTileSchedulerILi192ELi128ELi384ELi128ELb0ELb1ELb1ELb1ELb1ELb1EEEEEEEEEvNT_6ParamsE,"ax",@progbits
	.align	128
.text._ZN7cutlass13device_kernelIN5flash11enable_sm90INS1_16FlashAttnFwdSm90INS1_25CollectiveMainloopFwdSm90ILi2EN4cute5tupleIJNS5_1CILi1EEES8_S8_EEENS6_IJNS7_ILi192EEENS7_ILi128EEENS7_ILi64EEEEEELi64ENS_10bfloat16_tEfNS_4arch4Sm90ELb1ELb0ELb0ELb1ELb0ELb1ELb0ELb1ELb1ELb1ELb0ELb0EEENS1_21CollectiveEpilogueFwdINS6_IJSA_SC_SB_EEES9_SE_SG_Li384ELb1ELb1ELb0ELb0EEENS1_36VarlenDynamicPersistentTileSchedulerILi192ELi128ELi384ELi128ELb0ELb1ELb1ELb1ELb1ELb1EEEEEEEEEvNT_6ParamsE:
        .type           _ZN7cutlass13device_kernelIN5flash11enable_sm90INS1_16FlashAttnFwdSm90INS1_25CollectiveMainloopFwdSm90ILi2EN4cute5tupleIJNS5_1CILi1EEES8_S8_EEENS6_IJNS7_ILi192EEENS7_ILi128EEENS7_ILi64EEEEEELi64ENS_10bfloat16_tEfNS_4arch4Sm90ELb1ELb0ELb0ELb1ELb0ELb1ELb0ELb1ELb1ELb1ELb0ELb0EEENS1_21CollectiveEpilogueFwdINS6_IJSA_SC_SB_EEES9_SE_SG_Li384ELb1ELb1ELb0ELb0EEENS1_36VarlenDynamicPersistentTileSchedulerILi192ELi128ELi384ELi128ELb0ELb1ELb1ELb1ELb1ELb1EEEEEEEEEvNT_6ParamsE,@function
        .size           _ZN7cutlass13device_kernelIN5flash11enable_sm90INS1_16FlashAttnFwdSm90INS1_25CollectiveMainloopFwdSm90ILi2EN4cute5tupleIJNS5_1CILi1EEES8_S8_EEENS6_IJNS7_ILi192EEENS7_ILi128EEENS7_ILi64EEEEEELi64ENS_10bfloat16_tEfNS_4arch4Sm90ELb1ELb0ELb0ELb1ELb0ELb1ELb0ELb1ELb1ELb1ELb0ELb0EEENS1_21CollectiveEpilogueFwdINS6_IJSA_SC_SB_EEES9_SE_SG_Li384ELb1ELb1ELb0ELb0EEENS1_36VarlenDynamicPersistentTileSchedulerILi192ELi128ELi384ELi128ELb0ELb1ELb1ELb1ELb1ELb1EEEEEEEEEvNT_6ParamsE,(.L_x_15340 - _ZN7cutlass13device_kernelIN5flash11enable_sm90INS1_16FlashAttnFwdSm90INS1_25CollectiveMainloopFwdSm90ILi2EN4cute5tupleIJNS5_1CILi1EEES8_S8_EEENS6_IJNS7_ILi192EEENS7_ILi128EEENS7_ILi64EEEEEELi64ENS_10bfloat16_tEfNS_4arch4Sm90ELb1ELb0ELb0ELb1ELb0ELb1ELb0ELb1ELb1ELb1ELb0ELb0EEENS1_21CollectiveEpilogueFwdINS6_IJSA_SC_SB_EEES9_SE_SG_Li384ELb1ELb1ELb0ELb0EEENS1_36VarlenDynamicPersistentTileSchedulerILi192ELi128ELi384ELi128ELb0ELb1ELb1ELb1ELb1ELb1EEEEEEEEEvNT_6ParamsE)
        .other          _ZN7cutlass13device_kernelIN5flash11enable_sm90INS1_16FlashAttnFwdSm90INS1_25CollectiveMainloopFwdSm90ILi2EN4cute5tupleIJNS5_1CILi1EEES8_S8_EEENS6_IJNS7_ILi192EEENS7_ILi128EEENS7_ILi64EEEEEELi64ENS_10bfloat16_tEfNS_4arch4Sm90ELb1ELb0ELb0ELb1ELb0ELb1ELb0ELb1ELb1ELb1ELb0ELb0EEENS1_21CollectiveEpilogueFwdINS6_IJSA_SC_SB_EEES9_SE_SG_Li384ELb1ELb1ELb0ELb0EEENS1_36VarlenDynamicPersistentTileSchedulerILi192ELi128ELi384ELi128ELb0ELb1ELb1ELb1ELb1ELb1EEEEEEEEEvNT_6ParamsE,@"STO_CUDA_ENTRY STV_DEFAULT"
_ZN7cutlass13device_kernelIN5flash11enable_sm90INS1_16FlashAttnFwdSm90INS1_25CollectiveMainloopFwdSm90ILi2EN4cute5tupleIJNS5_1CILi1EEES8_S8_EEENS6_IJNS7_ILi192EEENS7_ILi128EEENS7_ILi64EEEEEELi64ENS_10bfloat16_tEfNS_4arch4Sm90ELb1ELb0ELb0ELb1ELb0ELb1ELb0ELb1ELb1ELb1ELb0ELb0EEENS1_21CollectiveEpilogueFwdINS6_IJSA_SC_SB_EEES9_SE_SG_Li384ELb1ELb1ELb0ELb0EEENS1_36VarlenDynamicPersistentTileSchedulerILi192ELi128ELi384ELi128ELb0ELb1ELb1ELb1ELb1ELb1EEEEEEEEEvNT_6ParamsE:
        /* <DEDUP_REMOVED lines=23> */
.L_x_14883:
[----:B------:R-:W-:Y:S05]  /*0170*/  BSYNC B0 ;  /* 0x0000000000007941 */ /* 0x000fea0003800000 */
.L_x_14882:
        /* <DEDUP_REMOVED lines=40> */
.L_x_14884:
        /* <DEDUP_REMOVED lines=22> */
.L_x_14885:
        /* <DEDUP_REMOVED lines=18> */
.L_x_14886:
        /* <DEDUP_REMOVED lines=22> */
.L_x_14887:
        /* <DEDUP_REMOVED lines=22> */
.L_x_14888:
        /* <DEDUP_REMOVED lines=9> */
.L_x_14891:
        /* <DEDUP_REMOVED lines=29> */
[----:B------:R-:W-:Y:S01]  /*0ba0*/  IMAD.IADD R11, R12, 0x1, -R4 ;  /* 0x000000010c0b7824 */ /* 0x000fe200078e0a04 */
[-C--:B------:R-:W-:Y:S02]  /*0bb0*/  LEA.HI R4, R0, R12.reuse, RZ, 0x4 ;  /* 0x0000000c00047211 */ /* 0x080fe400078f20ff */
[----:B------:R-:W-:Y:S02]  /*0bc0*/  SHF.R.S32.HI R14, RZ, 0x7, R3 ;  /* 0x00000007ff0e7819 */ /* 0x000fe40000011403 */
[----:B------:R-:W-:Y:S02]  /*0bd0*/  SHF.R.S32.HI R7, RZ, 0x4, R4 ;  /* 0x00000004ff077819 */ /* 0x000fe40000011404 */
[----:B------:R-:W-:Y:S02]  /*0be0*/  SHF.R.S32.HI R6, RZ, 0x1f, R11 ;  /* 0x0000001fff067819 */ /* 0x000fe4000001140b */
[----:B------:R-:W-:Y:S02]  /*0bf0*/  LOP3.LUT R3, R4, 0x3fffff0, RZ, 0xc0, !PT ;  /* 0x03fffff004037812 */ /* 0x000fe400078ec0ff */
[----:B------:R-:W-:-:S02]  /*0c00*/  LEA.HI R5, R0, R12, RZ, 0x5 ;  /* 0x0000000c00057211 */ /* 0x000fc400078f28ff */
[----:B------:R-:W-:Y:S02]  /*0c10*/  LEA.HI R4, R4, R7, RZ, 0x1 ;  /* 0x0000000704047211 */ /* 0x000fe400078f08ff */
[----:B------:R-:W-:Y:S01]  /*0c20*/  LEA.HI R8, R6, R11, RZ, 0x2 ;  /* 0x0000000b06087211 */ /* 0x000fe200078f10ff */
[----:B------:R-:W-:Y:S01]  /*0c30*/  IMAD.IADD R3, R12, 0x1, -R3 ;  /* 0x000000010c037824 */ /* 0x000fe200078e0a03 */
[----:B------:R-:W-:Y:S02]  /*0c40*/  SHF.R.S32.HI R15, RZ, 0x5, R5 ;  /* 0x00000005ff0f7819 */ /* 0x000fe40000011405 */
[----:B------:R-:W-:Y:S02]  /*0c50*/  LOP3.LUT R4, R4, 0x1ffffffe, RZ, 0xc0, !PT ;  /* 0x1ffffffe04047812 */ /* 0x000fe400078ec0ff */
[--C-:B------:R-:W-:Y:S02]  /*0c60*/  SHF.R.S32.HI R9, RZ, 0x2, R8.reuse ;  /* 0x00000002ff097819 */ /* 0x100fe40000011408 */
[----:B------:R-:W-:Y:S01]  /*0c70*/  SHF.R.S32.HI R10, RZ, 0x1f, R8 ;  /* 0x0000001fff0a7819 */ /* 0x000fe20000011408 */
[----:B------:R-:W-:-:S02]  /*0c80*/  IMAD.IADD R4, R7, 0x1, -R4 ;  /* 0x0000000107047824 */ /* 0x000fc400078e0a04 */
[----:B------:R-:W-:Y:S01]  /*0c90*/  IMAD R3, R15, 0x10, R3 ;  /* 0x000000100f037824 */ /* 0x000fe200078e0203 */
[----:B------:R-:W-:Y:S01]  /*0ca0*/  LEA.HI R10, R10, R9, RZ, 0x3 ;  /* 0x000000090a0a7211 */ /* 0x000fe200078f18ff */
[----:B------:R-:W-:Y:S01]  /*0cb0*/  IMAD.HI R5, R14, 0x55555556, RZ ;  /* 0x555555560e057827 */ /* 0x000fe200078e02ff */
[----:B------:R-:W-:Y:S02]  /*0cc0*/  LEA.HI R6, R6, R11, RZ, 0x5 ;  /* 0x0000000b06067211 */ /* 0x000fe400078f28ff */
[----:B------:R-:W-:Y:S01]  /*0cd0*/  LOP3.LUT R10, R10, 0xfffffff8, RZ, 0xc0, !PT ;  /* 0xfffffff80a0a7812 */ /* 0x000fe200078ec0ff */
[----:B------:R-:W-:Y:S01]  /*0ce0*/  IMAD R7, R3, 0x8, R4 ;  /* 0x0000000803077824 */ /* 0x000fe200078e0204 */
[CC--:B------:R-:W-:Y:S02]  /*0cf0*/  LEA.HI R3, R0.reuse, R12.reuse, RZ, 0x3 ;  /* 0x0000000c00037211 */ /* 0x0c0fe400078f18ff */
[----:B------:R-:W-:Y:S01]  /*0d00*/  LEA.HI R0, R0, R12, RZ, 0x2 ;  /* 0x0000000c00007211 */ /* 0x000fe200078f10ff */
[----:B------:R-:W-:Y:S01]  /*0d10*/  IMAD.IADD R9, R9, 0x1, -R10 ;  /* 0x0000000109097824 */ /* 0x000fe200078e0a0a */
[----:B------:R-:W-:-:S02]  /*0d20*/  SHF.R.S32.HI R6, RZ, 0x5, R6 ;  /* 0x00000005ff067819 */ /* 0x000fc40000011406 */
[----:B------:R-:W-:Y:S02]  /*0d30*/  LEA.HI R5, R5, R5, RZ, 0x1 ;  /* 0x0000000505057211 */ /* 0x000fe400078f08ff */
[--C-:B------:R-:W-:Y:S01]  /*0d40*/  SHF.R.S32.HI R19, RZ, 0x2, R0.reuse ;  /* 0x00000002ff137819 */ /* 0x100fe20000011400 */
[----:B------:R-:W-:Y:S01]  /*0d50*/  IMAD R6, R6, 0x10, R9 ;  /* 0x0000001006067824 */ /* 0x000fe200078e0209 */
[----:B------:R-:W-:Y:S01]  /*0d60*/  SHF.R.S32.HI R4, RZ, 0x1f, R0 ;  /* 0x0000001fff047819 */ /* 0x000fe20000011400 */
[----:B------:R-:W-:Y:S02]  /*0d70*/  IMAD R5, R5, -0x3, R14 ;  /* 0xfffffffd05057824 */ /* 0x000fe400078e020e */
[----:B------:R-:W-:Y:S01]  /*0d80*/  VIADD R9, R19, 0x60 ;  /* 0x0000006013097836 */ /* 0x000fe20000000000 */
[----:B------:R-:W-:Y:S01]  /*0d90*/  LOP3.LUT R3, R3, 0xfffffff8, RZ, 0xc0, !PT ;  /* 0xfffffff803037812 */ /* 0x000fe200078ec0ff */
[----:B------:R-:W-:Y:S01]  /*0da0*/  IMAD R10, R5, 0x40, R6 ;  /* 0x00000040050a7824 */ /* 0x000fe200078e0206 */
[----:B------:R-:W-:-:S02]  /*0db0*/  LOP3.LUT R0, R0, 0xfffffffc, RZ, 0xc0, !PT ;  /* 0xfffffffc00007812 */ /* 0x000fc400078ec0ff */
[----:B------:R-:W-:Y:S02]  /*0dc0*/  LEA.HI R4, R4, R19, RZ, 0x3 ;  /* 0x0000001304047211 */ /* 0x000fe400078f18ff */
[----:B------:R-:W-:Y:S01]  /*0dd0*/  SHF.R.S32.HI R5, RZ, 0x1f, R9 ;  /* 0x0000001fff057819 */ /* 0x000fe20000011409 */
[----:B------:R-:W-:Y:S01]  /*0de0*/  IMAD.IADD R3, R12, 0x1, -R3 ;  /* 0x000000010c037824 */ /* 0x000fe200078e0a03 */
[----:B------:R-:W-:Y:S01]  /*0df0*/  LOP3.LUT R4, R4, 0xfffffff8, RZ, 0xc0, !PT ;  /* 0xfffffff804047812 */ /* 0x000fe200078ec0ff */
[----:B------:R-:W-:Y:S01]  /*0e00*/  IMAD.IADD R6, R12, 0x1, -R0 ;  /* 0x000000010c067824 */ /* 0x000fe200078e0a00 */
[----:B------:R-:W-:Y:S01]  /*0e10*/  LEA.HI R5, R5, R9, RZ, 0x3 ;  /* 0x0000000905057211 */ /* 0x000fe200078f18ff */
[----:B------:R-:W-:Y:S01]  /*0e20*/  IMAD.SHL.U32 R3, R9, 0x40, RZ ;  /* 0x0000004009037824 */ /* 0x000fe200078e00ff */
[----:B------:R-:W-:Y:S01]  /*0e30*/  SHF.R.S32.HI R0, RZ, 0x1f, R19 ;  /* 0x0000001fff007819 */ /* 0x000fe20000011413 */
[----:B------:R-:W-:Y:S01]  /*0e40*/  IMAD.IADD R4, R19, 0x1, -R4 ;  /* 0x0000000113047824 */ /* 0x000fe200078e0a04 */
[C---:B------:R-:W-:Y:S01]  /*0e50*/  LEA.HI R0, R6.reuse, R6, RZ, 0x1 ;  /* 0x0000000606007211 */ /* 0x040fe200078f08ff */
[----:B------:R-:W-:Y:S01]  /*0e60*/  IMAD.SHL.U32 R16, R6, 0x8, RZ ;  /* 0x0000000806107824 */ /* 0x000fe200078e00ff */
[----:B------:R-:W-:Y:S01]  /*0e70*/  LOP3.LUT R3, R3, 0x1c0, RZ, 0xc0, !PT ;  /* 0x000001c003037812 */ /* 0x000fe200078ec0ff */
[----:B------:R-:W-:Y:S01]  /*0e80*/  IMAD.SHL.U32 R5, R5, 0x40, RZ ;  /* 0x0000004005057824 */ /* 0x000fe200078e00ff */
[----:B------:R-:W-:Y:S01]  /*0e90*/  STL [R1+0x58], R10 ;  /* 0x0000580a01007387 */ /* 0x000fe20000100800 */
[----:B------:R-:W-:-:S02]  /*0ea0*/  LOP3.LUT R0, R0, 0x1ffffffe, RZ, 0xc0, !PT ;  /* 0x1ffffffe00007812 */ /* 0x000fc400078ec0ff */
[----:B------:R-:W-:Y:S01]  /*0eb0*/  SHF.R.U32.HI R9, RZ, 0x3, R3 ;  /* 0x00000003ff097819 */ /* 0x000fe20000011603 */
[----:B------:R-:W-:Y:S01]  /*0ec0*/  STL [R1+0x50], RZ ;  /* 0x000050ff01007387 */ /* 0x000fe20000100800 */
[----:B------:R-:W-:-:S03]  /*0ed0*/  LOP3.LUT R3, R3, 0x38, R16, 0xf8, !PT ;  /* 0x0000003803037812 */ /* 0x000fc600078ef810 */
[----:B------:R0:W-:Y:S01]  /*0ee0*/  STL [R1+0x38], R4 ;  /* 0x0000380401007387 */ /* 0x0001e20000100800 */
[----:B------:R-:W-:Y:S01]  /*0ef0*/  LOP3.LUT R8, R8, 0x7ffffffc, RZ, 0xc0, !PT ;  /* 0x7ffffffc08087812 */ /* 0x000fe200078ec0ff */
[----:B------:R-:W-:Y:S01]  /*0f00*/  IMAD.IADD R0, R6, 0x1, -R0 ;  /* 0x0000000106007824 */ /* 0x000fe200078e0a00 */
[----:B0-----:R-:W-:-:S03]  /*0f10*/  LOP3.LUT R4, R5, 0xfffffe00, RZ, 0xc0, !PT ;  /* 0xfffffe0005047812 */ /* 0x001fc600078ec0ff */
[----:B------:R-:W-:Y:S01]  /*0f20*/  IMAD.IADD R5, R11, 0x1, -R8 ;  /* 0x000000010b057824 */ /* 0x000fe200078e0a08 */
[----:B------:R-:W-:Y:S01]  /*0f30*/  LOP3.LUT R3, R4, R3, R9, 0xf6, !PT ;  /* 0x0000000304037212 */ /* 0x000fe200078ef609 */
[----:B------:R0:W-:Y:S01]  /*0f40*/  STL [R1+0x3c], R4 ;  /* 0x00003c0401007387 */ /* 0x0001e20000100800 */
[----:B------:R-:W-:-:S03]  /*0f50*/  IMAD R0, R0, 0x8, R10 ;  /* 0x0000000800007824 */ /* 0x000fc600078e020a */
[----:B------:R-:W-:Y:S01]  /*0f60*/  IMAD R3, R3, 0x2, R2 ;  /* 0x0000000203037824 */ /* 0x000fe200078e0202 */
[----:B------:R1:W-:Y:S01]  /*0f70*/  STL [R1+0x40], R5 ;  /* 0x0000400501007387 */ /* 0x0003e20000100800 */
[----:B0-----:R-:W-:-:S05]  /*0f80*/  IMAD.SHL.U32 R4, R7, 0x8, RZ ;  /* 0x0000000807047824 */ /* 0x001fca00078e00ff */
[----:B------:R1:W-:Y:S04]  /*0f90*/  STL [R1+0x5c], R4 ;  /* 0x00005c0401007387 */ /* 0x0003e80000100800 */
[----:B------:R1:W-:Y:S04]  /*0fa0*/  STL [R1+0x44], R0 ;  /* 0x0000440001007387 */ /* 0x0003e80000100800 */
[----:B------:R1:W-:Y:S01]  /*0fb0*/  STL [R1+0x54], R3 ;  /* 0x0000540301007387 */ /* 0x0003e20000100800 */
[----:B------:R-:W-:Y:S01]  /*0fc0*/  IMAD.SHL.U32 R152, R6, 0x4, RZ ;  /* 0x0000000406987824 */ /* 0x000fe200078e00ff */
[----:B------:R-:W-:Y:S01]  /*0fd0*/  CS2R R22, SRZ ;  /* 0x0000000000167805 */ /* 0x000fe2000001ff00 */
[----:B------:R-:W-:-:S02]  /*0fe0*/  IMAD.MOV.U32 R154, RZ, RZ, RZ ;  /* 0x000000ffff9a7224 */ /* 0x000fc400078e00ff */
[----:B------:R-:W-:Y:S02]  /*0ff0*/  IMAD.MOV.U32 R18, RZ, RZ, RZ ;  /* 0x000000ffff127224 */ /* 0x000fe400078e00ff */
[----:B------:R-:W-:Y:S01]  /*1000*/  VIADD R155, R152, 0x10 ;  /* 0x00000010989b7836 */ /* 0x000fe20000000000 */
[----:B-12---:R-:W-:-:S07]  /*1010*/  LOP3.LUT R156, R13, 0x1, RZ, 0xfc, !PT ;  /* 0x000000010d9c7812 */ /* 0x006fce00078efcff */
.L_x_15025:
[----:B0--3-5:R-:W0:Y:S02]  /*1020*/  LDC.64 R4, c[0x0][0xc88] ;  /* 0x00032200ff047b82 */ /* 0x029e240000000a00 */
[----:B0-----:R-:W-:-:S05]  /*1030*/  IMAD.WIDE R4, R31, 0x4, R4 ;  /* 0x000000041f047825 */ /* 0x001fca00078e0204 */
[----:B--2---:R-:W2:Y:S01]  /*1040*/  LDG.E R11, desc[UR40][R4.64] ;  /* 0x00000028040b7981 */ /* 0x004ea2000c1e1900 */
[----:B------:R-:W-:Y:S05]  /*1050*/  YIELD ;  /* 0x0000000000007946 */ /* 0x000fea0003800000 */
[----:B------:R-:W-:Y:S01]  /*1060*/  ULDC.64 UR4, c[0x0][0xa28] ;  /* 0x00028a0000047ab9 */ /* 0x000fe20000000a00 */
[----:B------:R-:W-:Y:S01]  /*1070*/  ULDC.64 UR8, c[0x0][0xa18] ;  /* 0x0002860000087ab9 */ /* 0x000fe20000000a00 */
[----:B------:R-:W-:Y:S01]  /*1080*/  ISETP.NE.U32.AND P1, PT, RZ, UR4, PT ;  /* 0x00000004ff007c0c */ /* 0x000fe2000bf25070 */
[----:B------:R-:W-:Y:S01]  /*1090*/  IMAD.MOV.U32 R3, RZ, RZ, RZ ;  /* 0x000000ffff037224 */ /* 0x000fe200078e00ff */
[----:B------:R-:W-:Y:S01]  /*10a0*/  ULDC.64 UR6, c[0x0][0xa08] ;  /* 0x0002820000067ab9 */ /* 0x000fe20000000a00 */
[----:B------:R-:W-:Y:S01]  /*10b0*/  IMAD.MOV.U32 R33, RZ, RZ, RZ ;  /* 0x000000ffff217224 */ /* 0x000fe200078e00ff */
[----:B------:R-:W-:-:S02]  /*10c0*/  ISETP.NE.AND.EX P1, PT, RZ, UR5, PT, P1 ;  /* 0x00000005ff007c0c */ /* 0x000fc4000bf25310 */
[----:B------:R-:W-:-:S04]  /*10d0*/  ISETP.NE.U32.AND P0, PT, RZ, UR6, PT ;  /* 0x00000006ff007c0c */ /* 0x000fc8000bf05070 */
[----:B------:R-:W-:Y:S02]  /*10e0*/  ISETP.NE.AND.EX P0, PT, RZ, UR7, PT, P0 ;  /* 0x00000007ff007c0c */ /* 0x000fe4000bf05300 */
[----:B--2---:R-:W-:Y:S01]  /*10f0*/  SHF.R.S32.HI R0, RZ, 0x1f, R11 ;  /* 0x0000001fff007819 */ /* 0x004fe2000001140b */
[----:B------:R-:W-:-:S04]  /*1100*/  IMAD.SHL.U32 R34, R11, 0x4, RZ ;  /* 0x000000040b227824 */ /* 0x000fc800078e00ff */
        /* <DEDUP_REMOVED lines=27> */
[----:B-1----:R-:W-:Y:S05]  /*12c0*/  @P2 BRA `(.L_x_14893) ;  /* 0x0000000000282947 */ /* 0x002fea0003800000 */
[----:B------:R-:W-:Y:S02]  /*12d0*/  ULDC.64 UR4, c[0x0][0xa00] ;  /* 0x0002800000047ab9 */ /* 0x000fe40000000a00 */
[----:B------:R-:W-:-:S04]  /*12e0*/  ISETP.NE.U32.AND P1, PT, RZ, UR4, PT ;  /* 0x00000004ff007c0c */ /* 0x000fc8000bf25070 */
[----:B------:R-:W-:-:S13]  /*12f0*/  ISETP.NE.AND.EX P1, PT, RZ, UR5, PT, P1 ;  /* 0x00000005ff007c0c */ /* 0x000fda000bf25310 */
[----:B------:R-:W-:Y:S05]  /*1300*/  @!P1 BRA `(.L_x_14893) ;  /* 0x0000000000189947 */ /* 0x000fea0003800000 */
[----:B------:R-:W1:Y:S02]  /*1310*/  LDC.64 R4, c[0x0][0xa00] ;  /* 0x00028000ff047b82 */ /* 0x000e640000000a00 */
[----:B-1----:R-:W-:-:S05]  /*1320*/  IMAD.WIDE R4, R31, 0x4, R4 ;  /* 0x000000041f047825 */ /* 0x002fca00078e0204 */
[----:B------:R-:W2:Y:S04]  /*1330*/  LDG.E R0, desc[UR40][R4.64] ;  /* 0x0000002804007981 */ /* 0x000ea8000c1e1900 */
[----:B0-----:R-:W2:Y:S02]  /*1340*/  LDG.E R7, desc[UR40][R4.64+0x4] ;  /* 0x0000042804077981 */ /* 0x001ea4000c1e1900 */
[----:B--2---:R-:W-:-:S05]  /*1350*/  IMAD.IADD R10, R7, 0x1, -R0 ;  /* 0x00000001070a7824 */ /* 0x004fca00078e0a00 */
[----:B------:R1:W-:Y:S02]  /*1360*/  STL [R1+0x20], R10 ;  /* 0x0000200a01007387 */ /* 0x0003e40000100800 */
.L_x_14893:
[----:B------:R-:W-:Y:S01]  /*1370*/  ULDC.64 UR4, c[0x0][0xa20] ;  /* 0x0002880000047ab9 */ /* 0x000fe20000000a00 */
[----:B------:R2:W-:Y:S01]  /*1380*/  STL [R1+0x4c], R30 ;  /* 0x00004c1e01007387 */ /* 0x0005e20000100800 */
[----:B------:R-:W-:-:S04]  /*1390*/  ISETP.NE.U32.AND P1, PT, RZ, UR4, PT ;  /* 0x00000004ff007c0c */ /* 0x000fc8000bf25070 */
[----:B------:R-:W-:-:S13]  /*13a0*/  ISETP.NE.AND.EX P1, PT, RZ, UR5, PT, P1 ;  /* 0x00000005ff007c0c */ /* 0x000fda000bf25310 */
[----:B--2---:R-:W-:Y:S05]  /*13b0*/  @!P1 BRA `(.L_x_14894) ;  /* 0x0000000000109947 */ /* 0x004fea0003800000 */
[----:B------:R-:W-:-:S04]  /*13c0*/  IADD3 R4, P0, R34, UR4, RZ ;  /* 0x0000000422047c10 */ /* 0x000fc8000ff1e0ff */
[----:B------:R-:W-:-:S05]  /*13d0*/  IADD3.X R5, R35, UR5, RZ, P0, !PT ;  /* 0x0000000523057c10 */ /* 0x000fca00087fe4ff */
[----:B------:R2:W5:Y:S01]  /*13e0*/  LDG.E R32, desc[UR40][R4.64] ;  /* 0x0000002804207981 */ /* 0x000562000c1e1900 */
[----:B------:R-:W-:Y:S05]  /*13f0*/  BRA `(.L_x_14895) ;  /* 0x0000000000107947 */ /* 0x000fea0003800000 */
.L_x_14894:
[----:B------:R-:W-:Y:S05]  /*1400*/  @!P0 BRA `(.L_x_14895) ;  /* 0x00000000000c8947 */ /* 0x000fea0003800000 */
[----:B------:R-:W2:Y:S04]  /*1410*/  LDG.E R5, desc[UR40][R8.64] ;  /* 0x0000002808057981 */ /* 0x000ea8000c1e1900 */
[----:B------:R-:W2:Y:S02]  /*1420*/  LDG.E R32, desc[UR40][R8.64+0x4] ;  /* 0x0000042808207981 */ /* 0x000ea4000c1e1900 */
[----:B--2---:R-:W-:-:S07]  /*1430*/  IMAD.IADD R32, R32, 0x1, -R5 ;  /* 0x0000000120207824 */ /* 0x004fce00078e0a05 */
.L_x_14895:
        /* <DEDUP_REMOVED lines=30> */
[----:B------:R0:W-:Y:S03]  /*1620*/  STL [R1+0x2c], R6 ;  /* 0x00002c0601007387 */ /* 0x0001e60000100800 */
        /* <DEDUP_REMOVED lines=40> */
.L_x_14898:
[----:B------:R-:W-:Y:S05]  /*18b0*/  BSYNC B6 ;  /* 0x0000000000067941 */ /* 0x000fea0003800000 */
.L_x_14897:
        /* <DEDUP_REMOVED lines=20> */
.L_x_14900:
[----:B------:R-:W-:Y:S05]  /*1a00*/  BSYNC B6 ;  /* 0x0000000000067941 */ /* 0x000fea0003800000 */
.L_x_14899:
[----:B------:R-:W-:Y:S01]  /*1a10*/  ULDC.64 UR4, c[0x0][0x9f8] ;  /* 0x00027e0000047ab9 */ /* 0x000fe20000000a00 */
[----:B------:R-:W2:Y:S01]  /*1a20*/  LDL R37, [R1+0x38] ;  /* 0x0000380001257983 */ /* 0x000ea20000100800 */
[----:B------:R-:W-:Y:S01]  /*1a30*/  ISETP.NE.U32.AND P0, PT, RZ, UR4, PT ;  /* 0x00000004ff007c0c */ /* 0x000fe2000bf05070 */
[----:B------:R-:W0:Y:S01]  /*1a40*/  LDC.64 R4, c[0x0][0x300] ;  /* 0x0000c000ff047b82 */ /* 0x000e220000000a00 */
[----:B------:R-:W-:Y:S01]  /*1a50*/  IMAD.IADD R32, R33, 0x1, R32 ;  /* 0x0000000121207824 */ /* 0x000fe200078e0220 */
[----:B------:R-:W3:Y:S01]  /*1a60*/  LDL.LU R41, [R1] ;  /* 0x0000000001297983 */ /* 0x000ee20000300800 */
[----:B------:R-:W-:Y:S01]  /*1a70*/  ISETP.NE.AND.EX P0, PT, RZ, UR5, PT, P0 ;  /* 0x00000005ff007c0c */ /* 0x000fe2000bf05300 */
[----:B------:R-:W-:Y:S02]  /*1a80*/  ULDC.64 UR6, c[0x0][0xa08] ;  /* 0x0002820000067ab9 */ /* 0x000fe40000000a00 */
[----:B------:R-:W4:Y:S01]  /*1a90*/  LDL R36, [R1+0x3c] ;  /* 0x00003c0001247983 */ /* 0x000f220000100800 */
[----:B------:R-:W-:Y:S01]  /*1aa0*/  SHF.R.S32.HI R13, RZ, 0x1f, R30 ;  /* 0x0000001fff0d7819 */ /* 0x000fe2000001141e */
[----:B------:R-:W1:Y:S08]  /*1ab0*/  LDC R63, c[0x0][0x3f4] ;  /* 0x0000fd00ff3f7b82 */ /* 0x000e700000000800 */
[----:B------:R-:W-:Y:S01]  /*1ac0*/  @P0 IADD3 R6, P1, R34, UR4, RZ ;  /* 0x0000000422060c10 */ /* 0x000fe2000ff3e0ff */
[----:B------:R-:W1:Y:S01]  /*1ad0*/  S2R R40, SR_TID.X ;  /* 0x0000000000287919 */ /* 0x000e620000002100 */
[----:B------:R-:W-:Y:S01]  /*1ae0*/  SHF.R.S32.HI R17, RZ, 0x1f, R16 ;  /* 0x0000001fff117819 */ /* 0x000fe20000011410 */
[----:B------:R-:W1:Y:S01]  /*1af0*/  LDC.64 R68, c[0x0][0x408] ;  /* 0x00010200ff447b82 */ /* 0x000e620000000a00 */
[----:B------:R-:W-:Y:S01]  /*1b00*/  @P0 IADD3.X R7, R35, UR5, RZ, P1, !PT ;  /* 0x0000000523070c10 */ /* 0x000fe20008ffe4ff */
[----:B------:R-:W-:-:S04]  /*1b10*/  ULDC.64 UR4, c[0x0][0x308] ;  /* 0x0000c20000047ab9 */ /* 0x000fc80000000a00 */
[----:B------:R0:W4:Y:S01]  /*1b20*/  @P0 LDG.E R31, desc[UR40][R6.64] ;  /* 0x00000028061f0981 */ /* 0x000122000c1e1900 */
[----:B------:R-:W-:Y:S01]  /*1b30*/  SHF.R.S32.HI R35, RZ, 0x1f, R32 ;  /* 0x0000001fff237819 */ /* 0x000fe20000011420 */
[-C--:B0-----:R-:W-:Y:S01]  /*1b40*/  IMAD.WIDE.U32 R8, R32, R4.reuse, RZ ;  /* 0x0000000420087225 */ /* 0x081fe200078e00ff */
[----:B------:R-:W-:Y:S02]  /*1b50*/  ISETP.NE.U32.AND P0, PT, RZ, UR6, PT ;  /* 0x00000006ff007c0c */ /* 0x000fe4000bf05070 */
[----:B------:R-:W-:Y:S01]  /*1b60*/  SHF.R.S32.HI R38, RZ, 0x1f, R19 ;  /* 0x0000001fff267819 */ /* 0x000fe20000011413 */
[-C--:B------:R-:W-:Y:S01]  /*1b70*/  IMAD R0, R35, R4.reuse, RZ ;  /* 0x0000000423007224 */ /* 0x080fe200078e02ff */
[----:B------:R-:W-:Y:S01]  /*1b80*/  ISETP.NE.AND.EX P0, PT, RZ, UR7, PT, P0 ;  /* 0x00000007ff007c0c */ /* 0x000fe2000bf05300 */
[----:B------:R-:W-:Y:S01]  /*1b90*/  IMAD.WIDE.U32 R10, R19, R4, R16 ;  /* 0x00000004130a7225 */ /* 0x000fe200078e0010 */
[----:B------:R-:W-:Y:S02]  /*1ba0*/  SHF.R.S32.HI R153, RZ, 0x1f, R152 ;  /* 0x0000001fff997819 */ /* 0x000fe40000011498 */
[----:B------:R-:W-:Y:S01]  /*1bb0*/  SHF.L.U64.HI R74, R4, 0x7, R5 ;  /* 0x00000007044a7819 */ /* 0x000fe20000010205 */
[----:B------:R-:W-:-:S02]  /*1bc0*/  IMAD R3, R32, R5, R0 ;  /* 0x0000000520037224 */ /* 0x000fc400078e0200 */
[----:B------:R-:W-:Y:S02]  /*1bd0*/  IMAD.SHL.U32 R73, R4, 0x80, RZ ;  /* 0x0000008004497824 */ /* 0x000fe400078e00ff */
[----:B------:R-:W-:Y:S02]  /*1be0*/  IMAD.IADD R9, R9, 0x1, R3 ;  /* 0x0000000109097824 */ /* 0x000fe400078e0203 */
[----:B------:R-:W-:Y:S02]  /*1bf0*/  IMAD R3, R13, UR4, RZ ;  /* 0x000000040d037c24 */ /* 0x000fe4000f8e02ff */
[----:B------:R-:W-:-:S04]  /*1c00*/  IMAD.WIDE.U32 R6, R30, UR4, R8 ;  /* 0x000000041e067c25 */ /* 0x000fc8000f8e0008 */
[----:B------:R-:W-:Y:S01]  /*1c10*/  IMAD R3, R30, UR5, R3 ;  /* 0x000000051e037c24 */ /* 0x000fe2000f8e0203 */
[----:B------:R-:W-:Y:S01]  /*1c20*/  ULDC.64 UR4, c[0x0][0x310] ;  /* 0x0000c40000047ab9 */ /* 0x000fe20000000a00 */
[----:B-1----:R-:W-:Y:S01]  /*1c30*/  SHF.R.U32.HI R39, RZ, 0x7, R40 ;  /* 0x00000007ff277819 */ /* 0x002fe20000011628 */
[----:B------:R-:W-:-:S03]  /*1c40*/  IMAD.WIDE.U32 R20, R19, R68, R16 ;  /* 0x0000004413147225 */ /* 0x000fc600078e0010 */
[----:B------:R-:W-:Y:S01]  /*1c50*/  ISETP.NE.AND P6, PT, R39, 0x1, PT ;  /* 0x000000012700780c */ /* 0x000fe20003fc5270 */
[----:B------:R-:W-:Y:S02]  /*1c60*/  IMAD.IADD R7, R7, 0x1, R3 ;  /* 0x0000000107077824 */ /* 0x000fe400078e0203 */
[----:B------:R-:W-:Y:S02]  /*1c70*/  VIADD R40, R40, 0xffffff80 ;  /* 0xffffff8028287836 */ /* 0x000fe40000000000 */
[----:B------:R-:W-:Y:S02]  /*1c80*/  VIADD R66, R16, 0x20 ;  /* 0x0000002010427836 */ /* 0x000fe40000000000 */
[----:B------:R-:W-:Y:S01]  /*1c90*/  VIADD R64, R39, 0x8 ;  /* 0x0000000827407836 */ /* 0x000fe20000000000 */
[C---:B--2---:R-:W-:Y:S01]  /*1ca0*/  LOP3.LUT P1, RZ, R37.reuse, 0x4, RZ, 0xc0, !PT ;  /* 0x0000000425ff7812 */ /* 0x044fe2000782c0ff */
[----:B------:R-:W-:Y:S02]  /*1cb0*/  IMAD.SHL.U32 R70, R37, 0x40, RZ ;  /* 0x0000004025467824 */ /* 0x000fe400078e00ff */
[----:B------:R-:W-:Y:S01]  /*1cc0*/  VIADD R37, R19, 0x60 ;  /* 0x0000006013257836 */ /* 0x000fe20000000000 */
[----:B---3--:R-:W-:-:S02]  /*1cd0*/  LOP3.LUT R41, R41, 0xfffffffb, RZ, 0xc0, !PT ;  /* 0xfffffffb29297812 */ /* 0x008fc400078ec0ff */
[----:B------:R-:W-:Y:S02]  /*1ce0*/  LOP3.LUT R70, R70, 0x1c0, RZ, 0xc0, !PT ;  /* 0x000001c046467812 */ /* 0x000fe400078ec0ff */
[----:B------:R-:W-:Y:S02]  /*1cf0*/  SHF.R.S32.HI R65, RZ, 0x1f, R37 ;  /* 0x0000001fff417819 */ /* 0x000fe40000011425 */
[----:B------:R-:W-:Y:S02]  /*1d00*/  SHF.R.S32.HI R37, RZ, 0x1f, R40 ;  /* 0x0000001fff257819 */ /* 0x000fe40000011428 */
[----:B------:R-:W-:Y:S02]  /*1d10*/  SHF.R.U32.HI R67, RZ, 0x3, R70 ;  /* 0x00000003ff437819 */ /* 0x000fe40000011646 */
[----:B------:R-:W-:Y:S02]  /*1d20*/  @P1 LOP3.LUT R41, R41, 0x4, RZ, 0xfc, !PT ;  /* 0x0000000429291812 */ /* 0x000fe400078efcff */
[----:B------:R-:W-:-:S03]  /*1d30*/  LEA.HI R37, R37, R40, RZ, 0x5 ;  /* 0x0000002825257211 */ /* 0x000fc600078f28ff */
[----:B------:R0:W-:Y:S01]  /*1d40*/  STL [R1], R41 ;  /* 0x0000002901007387 */ /* 0x0001e20000100800 */
[----:B------:R-:W-:Y:S02]  /*1d50*/  SHF.R.S32.HI R37, RZ, 0x5, R37 ;  /* 0x00000005ff257819 */ /* 0x000fe40000011425 */
[----:B----4-:R-:W-:Y:S02]  /*1d60*/  SEL R57, R31, RZ, !P0 ;  /* 0x000000ff1f397207 */ /* 0x010fe40004000000 */
[----:B------:R-:W-:-:S03]  /*1d70*/  SHF.R.S32.HI R0, RZ, 0x1f, R31 ;  /* 0x0000001fff007819 */ /* 0x000fc6000001141f */
[----:B------:R-:W-:Y:S01]  /*1d80*/  IMAD.WIDE.U32 R8, R57, UR4, R6 ;  /* 0x0000000439087c25 */ /* 0x000fe2000f8e0006 */
[----:B------:R-:W-:Y:S01]  /*1d90*/  SEL R14, R0, RZ, !P0 ;  /* 0x000000ff000e7207 */ /* 0x000fe20004000000 */
[----:B------:R-:W1:Y:S01]  /*1da0*/  LDC.64 R6, c[0x0][0x3f8] ;  /* 0x0000fe00ff067b82 */ /* 0x000e620000000a00 */
[----:B------:R-:W-:-:S03]  /*1db0*/  IADD3 R77, P0, R8, R10, RZ ;  /* 0x0000000a084d7210 */ /* 0x000fc60007f1e0ff */
[----:B------:R-:W-:-:S04]  /*1dc0*/  IMAD R0, R14, UR4, RZ ;  /* 0x000000040e007c24 */ /* 0x000fc8000f8e02ff */
[----:B------:R-:W-:Y:S01]  /*1dd0*/  IMAD R3, R57, UR5, R0 ;  /* 0x0000000539037c24 */ /* 0x000fe2000f8e0200 */
[----:B------:R-:W-:Y:S05]  /*1de0*/  @!P6 WARPSYNC.ALL ;  /* 0x000000000000e948 */ /* 0x000fea0003800000 */
[----:B------:R-:W-:Y:S01]  /*1df0*/  ULDC.64 UR4, c[0x0][0x330] ;  /* 0x0000cc0000047ab9 */ /* 0x000fe20000000a00 */
[----:B------:R-:W-:Y:S02]  /*1e00*/  IMAD R0, R38, R4, RZ ;  /* 0x0000000426007224 */ /* 0x000fe400078e02ff */
[----:B------:R-:W-:Y:S02]  /*1e10*/  IMAD R13, R13, UR4, RZ ;  /* 0x000000040d0d7c24 */ /* 0x000fe4000f8e02ff */
[----:B------:R-:W-:-:S02]  /*1e20*/  IMAD R75, R19, R5, R0 ;  /* 0x00000005134b7224 */ /* 0x000fc400078e0200 */
[----:B------:R-:W-:Y:S02]  /*1e30*/  IMAD R15, R30, UR5, R13 ;  /* 0x000000051e0f7c24 */ /* 0x000fe4000f8e020d */
[----:B------:R-:W-:Y:S01]  /*1e40*/  IMAD.IADD R76, R9, 0x1, R3 ;  /* 0x00000001094c7824 */ /* 0x000fe200078e0203 */
[----:B-1----:R-:W-:Y:S01]  /*1e50*/  SHF.L.U64.HI R72, R6, 0x7, R7 ;  /* 0x0000000706487819 */ /* 0x002fe20000010207 */
[----:B------:R-:W-:Y:S01]  /*1e60*/  IMAD.WIDE.U32 R12, R30, UR4, R16 ;  /* 0x000000041e0c7c25 */ /* 0x000fe2000f8e0010 */
[----:B------:R-:W-:Y:S02]  /*1e70*/  ULDC.64 UR4, c[0x0][0x338] ;  /* 0x0000ce0000047ab9 */ /* 0x000fe40000000a00 */
[----:B------:R-:W-:Y:S01]  /*1e80*/  IADD3.X R75, R76, R11, R75, P0, !PT ;  /* 0x0000000b4c4b7210 */ /* 0x000fe200007fe44b */
[----:B------:R-:W-:Y:S01]  /*1e90*/  IMAD R0, R38, R6, RZ ;  /* 0x0000000626007224 */ /* 0x000fe200078e02ff */
[----:B------:R-:W-:Y:S01]  /*1ea0*/  @!P6 BAR.SYNC.DEFER_BLOCKING 0x9, 0x100 ;  /* 0x024400000000eb1d */ /* 0x000fe20000010000 */
[----:B------:R-:W-:Y:S01]  /*1eb0*/  IMAD.IADD R13, R13, 0x1, R15 ;  /* 0x000000010d0d7824 */ /* 0x000fe200078e020f */
[----:B------:R-:W-:Y:S01]  /*1ec0*/  ISETP.GE.AND P0, PT, R16, R63, PT ;  /* 0x0000003f1000720c */ /* 0x000fe20003f06270 */
[----:B------:R-:W-:-:S02]  /*1ed0*/  IMAD R15, R19, R7, R0 ;  /* 0x00000007130f7224 */ /* 0x000fc400078e0200 */
[----:B------:R-:W-:-:S04]  /*1ee0*/  IMAD.WIDE.U32 R10, R19, R6, R16 ;  /* 0x00000006130a7225 */ /* 0x000fc800078e0010 */
[----:B------:R-:W-:Y:S02]  /*1ef0*/  IMAD.IADD R11, R15, 0x1, R11 ;  /* 0x000000010f0b7824 */ /* 0x000fe400078e020b */
[----:B------:R-:W-:Y:S02]  /*1f00*/  IMAD R3, R14, UR4, RZ ;  /* 0x000000040e037c24 */ /* 0x000fe4000f8e02ff */
[----:B-----5:R-:W-:Y:S01]  /*1f10*/  IMAD.WIDE.U32 R52, R24, R6, R10 ;  /* 0x0000000618347225 */ /* 0x020fe200078e000a */
[----:B------:R-:W-:-:S03]  /*1f20*/  IADD3 R10, P1, R19, R32, RZ ;  /* 0x00000020130a7210 */ /* 0x000fc60007f3e0ff */
[----:B------:R-:W-:Y:S01]  /*1f30*/  IMAD R33, R57, UR5, R3 ;  /* 0x0000000539217c24 */ /* 0x000fe2000f8e0203 */
[----:B------:R-:W-:Y:S01]  /*1f40*/  SEL R3, R63, RZ, P0 ;  /* 0x000000ff3f037207 */ /* 0x000fe20000000000 */
[C---:B------:R-:W-:Y:S02]  /*1f50*/  IMAD R0, R38.reuse, R68, RZ ;  /* 0x0000004426007224 */ /* 0x040fe400078e02ff */
[----:B------:R-:W-:Y:S02]  /*1f60*/  IMAD.X R11, R38, 0x1, R35, P1 ;  /* 0x00000001260b7824 */ /* 0x000fe400008e0623 */
[----:B------:R-:W-:Y:S01]  /*1f70*/  IMAD.WIDE.U32 R56, R57, UR4, R12 ;  /* 0x0000000439387c25 */ /* 0x000fe2000f8e000c */
[----:B------:R-:W-:Y:S02]  /*1f80*/  ULDC UR4, c[0x0][0x2f4] ;  /* 0x0000bd0000047ab9 */ /* 0x000fe40000000800 */
[C---:B------:R-:W-:Y:S01]  /*1f90*/  ISETP.GE.AND P1, PT, R16.reuse, UR4, PT ;  /* 0x0000000410007c0c */ /* 0x040fe2000bf26270 */
[----:B------:R-:W-:Y:S01]  /*1fa0*/  IMAD.IADD R3, R16, 0x1, R3 ;  /* 0x0000000110037824 */ /* 0x000fe200078e0203 */
[----:B------:R-:W-:Y:S01]  /*1fb0*/  ISETP.GE.AND P2, PT, R66, UR4, PT ;  /* 0x0000000442007c0c */ /* 0x000fe2000bf46270 */
[----:B------:R-:W-:-:S02]  /*1fc0*/  VIADD R38, R19, 0x60 ;  /* 0x0000006013267836 */ /* 0x000fc40000000000 */
[----:B------:R-:W-:-:S04]  /*1fd0*/  IMAD.WIDE.U32 R30, R19, R68, R152 ;  /* 0x00000044131e7225 */ /* 0x000fc800078e0098 */
[----:B------:R-:W-:Y:S01]  /*1fe0*/  IMAD R13, R19, R69, R0 ;  /* 0x00000045130d7224 */ /* 0x000fe200078e0200 */
[----:B------:R-:W-:Y:S01]  /*1ff0*/  SHF.R.S32.HI R0, RZ, 0x1f, R3 ;  /* 0x0000001fff007819 */ /* 0x000fe20000011403 */
[----:B------:R-:W-:Y:S02]  /*2000*/  IMAD.SHL.U32 R38, R38, 0x40, RZ ;  /* 0x0000004026267824 */ /* 0x000fe400078e00ff */
[----:B------:R-:W-:Y:S01]  /*2010*/  IMAD.IADD R31, R31, 0x1, R13 ;  /* 0x000000011f1f7824 */ /* 0x000fe200078e020d */
[----:B------:R-:W-:Y:S01]  /*2020*/  LEA.HI R3, R0, R3, RZ, 0x3 ;  /* 0x0000000300037211 */ /* 0x000fe200078f18ff */
[----:B------:R-:W-:Y:S01]  /*2030*/  IMAD.IADD R21, R13, 0x1, R21 ;  /* 0x000000010d157824 */ /* 0x000fe200078e0215 */
[----:B------:R-:W-:Y:S01]  /*2040*/  SHF.R.S32.HI R13, RZ, 0x1f, R24 ;  /* 0x0000001fff0d7819 */ /* 0x000fe20000011418 */
[----:B------:R-:W-:Y:S01]  /*2050*/  IMAD.WIDE.U32 R54, R19, R6, R152 ;  /* 0x0000000613367225 */ /* 0x000fe200078e0098 */
[----:B------:R-:W-:-:S03]  /*2060*/  LOP3.LUT R38, R38, 0x1c0, RZ, 0xc0, !PT ;  /* 0x000001c026267812 */ /* 0x000fc600078ec0ff */
[----:B------:R-:W-:Y:S01]  /*2070*/  IMAD R0, R13, R6, RZ ;  /* 0x000000060d007224 */ /* 0x000fe200078e02ff */
[----:B------:R-:W-:Y:S01]  /*2080*/  LOP3.LUT R4, R38, 0x38, R3, 0xf8, !PT ;  /* 0x0000003826047812 */ /* 0x000fe200078ef803 */
[----:B------:R-:W-:Y:S02]  /*2090*/  VIADD R38, R19, 0x60 ;  /* 0x0000006013267836 */ /* 0x000fe40000000000 */
[----:B------:R-:W-:Y:S01]  /*20a0*/  IMAD R5, R24, R7, R0 ;  /* 0x0000000718057224 */ /* 0x000fe200078e0200 */
[----:B------:R-:W-:Y:S01]  /*20b0*/  LOP3.LUT R0, R70, 0x18, R16, 0xf8, !PT ;  /* 0x0000001846007812 */ /* 0x000fe200078ef810 */
[----:B------:R-:W-:Y:S01]  /*20c0*/  IMAD.SHL.U32 R38, R38, 0x40, RZ ;  /* 0x0000004026267824 */ /* 0x000fe200078e00ff */
[----:B------:R-:W-:Y:S01]  /*20d0*/  LOP3.LUT R7, R3, 0xfffffff8, RZ, 0xc0, !PT ;  /* 0xfffffff803077812 */ /* 0x000fe200078ec0ff */
[----:B------:R-:W-:Y:S01]  /*20e0*/  IMAD.IADD R55, R55, 0x1, R15 ;  /* 0x0000000137377824 */ /* 0x000fe200078e020f */
[----:B------:R-:W-:Y:S01]  /*20f0*/  LOP3.LUT R0, R0, R67, RZ, 0x3c, !PT ;  /* 0x0000004300007212 */ /* 0x000fe200078e3cff */
[----:B------:R-:W-:Y:S01]  /*2100*/  IMAD R13, R13, R68, RZ ;  /* 0x000000440d0d7224 */ /* 0x000fe200078e02ff */
[----:B------:R-:W-:Y:S01]  /*2110*/  LOP3.LUT R38, R38, 0x1c0, RZ, 0xc0, !PT ;  /* 0x000001c026267812 */ /* 0x000fe200078ec0ff */
[----:B------:R-:W-:-:S03]  /*2120*/  IMAD.WIDE.U32 R54, R24, R6, R54 ;  /* 0x0000000618367225 */ /* 0x000fc600078e0036 */
[----:B------:R-:W-:Y:S01]  /*2130*/  SHF.R.U32.HI R38, RZ, 0x3, R38 ;  /* 0x00000003ff267819 */ /* 0x000fe20000011626 */
[----:B------:R-:W-:Y:S01]  /*2140*/  IMAD R62, R37, 0x200, R0 ;  /* 0x00000200253e7824 */ /* 0x000fe200078e0200 */
[----:B------:R-:W-:Y:S01]  /*2150*/  LOP3.LUT R0, R70, 0x38, R3, 0xf8, !PT ;  /* 0x0000003846007812 */ /* 0x000fe200078ef803 */
[----:B------:R-:W-:Y:S01]  /*2160*/  IMAD R13, R24, R69, R13 ;  /* 0x00000045180d7224 */ /* 0x000fe200078e020d */
[----:B------:R-:W-:Y:S01]  /*2170*/  LOP3.LUT R12, R4, R38, RZ, 0x3c, !PT ;  /* 0x00000026040c7212 */ /* 0x000fe200078e3cff */
[-C--:B------:R-:W-:Y:S01]  /*2180*/  IMAD.WIDE.U32 R30, R24, R68.reuse, R30 ;  /* 0x00000044181e7225 */ /* 0x080fe200078e001e */
[----:B------:R-:W-:Y:S02]  /*2190*/  LOP3.LUT R0, R0, R67, RZ, 0x3c, !PT ;  /* 0x0000004300007212 */ /* 0x000fe400078e3cff */
[----:B------:R-:W-:Y:S01]  /*21a0*/  SHF.L.U64.HI R69, R68, 0x7, R69 ;  /* 0x0000000744457819 */ /* 0x000fe20000010245 */
[----:B------:R-:W-:-:S04]  /*21b0*/  IMAD.WIDE.U32 R20, R24, R68, R20 ;  /* 0x0000004418147225 */ /* 0x000fc800078e0014 */
[----:B------:R-:W-:Y:S01]  /*21c0*/  IMAD.SHL.U32 R71, R6, 0x80, RZ ;  /* 0x0000008006477824 */ /* 0x000fe200078e00ff */
[----:B------:R-:W-:Y:S01]  /*21d0*/  SHF.R.S32.HI R6, RZ, 0x3, R3 ;  /* 0x00000003ff067819 */ /* 0x000fe20000011403 */
[----:B------:R-:W-:Y:S02]  /*21e0*/  IMAD.IADD R61, R55, 0x1, R5 ;  /* 0x00000001373d7824 */ /* 0x000fe400078e0205 */
[----:B------:R-:W-:Y:S01]  /*21f0*/  IMAD.IADD R60, R5, 0x1, R53 ;  /* 0x00000001053c7824 */ /* 0x000fe200078e0235 */
[----:B------:R-:W-:Y:S01]  /*2200*/  SHF.R.S32.HI R5, RZ, 0x1f, R7 ;  /* 0x0000001fff057819 */ /* 0x000fe20000011407 */
[----:B------:R-:W-:Y:S02]  /*2210*/  IMAD R4, R37, 0x200, R0 ;  /* 0x0000020025047824 */ /* 0x000fe400078e0200 */
[----:B------:R-:W-:Y:S02]  /*2220*/  IMAD.SHL.U32 R68, R68, 0x80, RZ ;  /* 0x0000008044447824 */ /* 0x000fe400078e00ff */
[----:B------:R-:W-:-:S02]  /*2230*/  IMAD.SHL.U32 R63, R63, 0x2, RZ ;  /* 0x000000023f3f7824 */ /* 0x000fc400078e00ff */
[----:B------:R-:W-:Y:S02]  /*2240*/  IMAD.IADD R59, R31, 0x1, R13 ;  /* 0x000000011f3b7824 */ /* 0x000fe400078e020d */
[----:B------:R-:W-:Y:S02]  /*2250*/  IMAD.IADD R58, R13, 0x1, R21 ;  /* 0x000000010d3a7824 */ /* 0x000fe400078e0215 */
[----:B------:R-:W-:Y:S02]  /*2260*/  IMAD.IADD R3, R36, 0x1, R12 ;  /* 0x0000000124037824 */ /* 0x000fe400078e020c */
[----:B0-----:R-:W-:-:S07]  /*2270*/  IMAD.IADD R0, R57, 0x1, R33 ;  /* 0x0000000139007824 */ /* 0x001fce00078e0221 */
.L_x_14950:
[----:B------:R-:W2:Y:S01]  /*2280*/  LDL R35, [R1+0x38] ;  /* 0x0000380001237983 */ /* 0x000ea20000100800 */
[----:B------:R-:W0:Y:S03]  /*2290*/  LDC.64 R86, c[0x0][0x300] ;  /* 0x0000c000ff567b82 */ /* 0x000e260000000a00 */
        /* <DEDUP_REMOVED lines=9> */
[----:B------:R-:W4:Y:S01]  /*2330*/  LDC R88, c[0x0][0x3f4] ;  /* 0x0000fd00ff587b82 */ /* 0x000f220000000800 */
[----:B------:R-:W-:Y:S02]  /*2340*/  IMAD.MOV.U32 R84, RZ, RZ, R14 ;  /* 0x000000ffff547224 */ /* 0x000fe400078e000e */
[----:B------:R-:W-:Y:S02]  /*2350*/  IMAD.IADD R85, R15, 0x1, R85 ;  /* 0x000000010f557824 */ /* 0x000fe400078e0255 */
[----:B0-----:R-:W-:Y:S02]  /*2360*/  IMAD R26, R87, 0x60, RZ ;  /* 0x00000060571a7824 */ /* 0x001fe400078e02ff */
[----:B------:R-:W-:-:S04]  /*2370*/  IMAD.WIDE.U32 R12, R86, 0x60, R84 ;  /* 0x00000060560c7825 */ /* 0x000fc800078e0054 */
[----:B------:R-:W-:Y:S01]  /*2380*/  IMAD R82, R22, 0x2000, R62 ;  /* 0x0000200016527824 */ /* 0x000fe200078e023e */
[C---:B------:R-:W-:Y:S02]  /*2390*/  IADD3 R15, P4, R77.reuse, R12, RZ ;  /* 0x0000000c4d0f7210 */ /* 0x040fe40007f9e0ff */
[----:B------:R-:W-:Y:S02]  /*23a0*/  IADD3 R12, P3, R77, R14, RZ ;  /* 0x0000000e4d0c7210 */ /* 0x000fe40007f7e0ff */
[----:B------:R-:W-:Y:S01]  /*23b0*/  IADD3.X R14, R75, R13, R26, P4, !PT ;  /* 0x0000000d4b0e7210 */ /* 0x000fe200027fe41a */
[----:B------:R-:W-:Y:S01]  /*23c0*/  IMAD.MOV.U32 R26, RZ, RZ, R32 ;  /* 0x000000ffff1a7224 */ /* 0x000fe200078e0020 */
[-C--:B-1----:R-:W-:Y:S01]  /*23d0*/  LEA R36, P4, R15, R80.reuse, 0x1 ;  /* 0x000000500f247211 */ /* 0x082fe200078808ff */
[----:B------:R-:W-:Y:S01]  /*23e0*/  IMAD.X R13, R85, 0x1, R75, P3 ;  /* 0x00000001550d7824 */ /* 0x000fe200018e064b */
[----:B------:R-:W-:Y:S02]  /*23f0*/  LEA R38, P3, R12, R80, 0x1 ;  /* 0x000000500c267211 */ /* 0x000fe400078608ff */
[----:B------:R-:W-:-:S02]  /*2400*/  LEA.HI.X R37, R15, R81, R14, 0x1, P4 ;  /* 0x000000510f257211 */ /* 0x000fc400020f0c0e */
[----:B------:R-:W-:Y:S02]  /*2410*/  ISETP.GT.AND P4, PT, R32, R27, PT ;  /* 0x0000001b2000720c */ /* 0x000fe40003f84270 */
[----:B------:R-:W-:Y:S01]  /*2420*/  LEA.HI.X R39, R12, R81, R13, 0x1, P3 ;  /* 0x000000510c277211 */ /* 0x000fe200018f0c0d */
[----:B------:R-:W-:Y:S01]  /*2430*/  VIADD R12, R82, 0x20 ;  /* 0x00000020520c7836 */ /* 0x000fe20000000000 */
[----:B----4-:R-:W-:Y:S02]  /*2440*/  ISETP.GE.AND P3, PT, R88, 0x1, PT ;  /* 0x000000015800780c */ /* 0x010fe40003f66270 */
[----:B--2---:R-:W-:Y:S02]  /*2450*/  LOP3.LUT P5, RZ, R35, 0x4, RZ, 0xc0, !PT ;  /* 0x0000000423ff7812 */ /* 0x004fe400078ac0ff */
[----:B---3--:R-:W-:-:S05]  /*2460*/  LOP3.LUT R34, R34, 0xfffffffd, RZ, 0xc0, !PT ;  /* 0xfffffffd22227812 */ /* 0x008fca00078ec0ff */
[----:B------:R-:W-:-:S05]  /*2470*/  @P4 LOP3.LUT R34, R34, 0x2, RZ, 0xfc, !PT ;  /* 0x0000000222224812 */ /* 0x000fca00078efcff */
[----:B------:R0:W-:Y:S01]  /*2480*/  STL [R1], R34 ;  /* 0x0000002201007387 */ /* 0x0001e20000100800 */
[C---:B------:R-:W-:Y:S02]  /*2490*/  @P5 VIADD R12, R82.reuse, 0xffffffe0 ;  /* 0xffffffe0520c5836 */ /* 0x040fe40000000000 */
[--C-:B------:R-:W-:Y:S02]  /*24a0*/  IMAD R82, R82, 0x2, R25.reuse ;  /* 0x0000000252527824 */ /* 0x100fe400078e0219 */
        /* <DEDUP_REMOVED lines=46> */
.L_x_14905:
[----:B------:R-:W-:Y:S05]  /*2790*/  BSYNC B1 ;  /* 0x0000000000017941 */ /* 0x000fea0003800000 */
.L_x_14904:
        /* <DEDUP_REMOVED lines=34> */
.L_x_14907:
[----:B------:R-:W-:Y:S05]  /*29c0*/  BSYNC B1 ;  /* 0x0000000000017941 */ /* 0x000fea0003800000 */
.L_x_14906:
        /* <DEDUP_REMOVED lines=33> */
.L_x_14908:
[----:B------:R-:W-:Y:S01]  /*2be0*/  IMAD R78, R22, 0x8, R2 ;  /* 0x00000008164e7824 */ /* 0x000fe200078e0202 */
[----:B------:R-:W-:Y:S01]  /*2bf0*/  SHF.L.U32 R90, R154, 0x1f, RZ ;  /* 0x0000001f9a5a7819 */ /* 0x000fe200000006ff */
[----:B------:R-:W-:Y:S03]  /*2c00*/  BSSY B1, `(.L_x_14909) ;  /* 0x0000003000017945 */ /* 0x000fe60003800000 */
[----:B------:R-:W0:Y:S02]  /*2c10*/  SYNCS.PHASECHK.TRANS64.TRYWAIT P6, [R78+URZ+0x16890], R90 ;  /* 0x0168905a4e0075a7 */ /* 0x000e2400080c017f */
[----:B0-----:R-:W-:Y:S05]  /*2c20*/  @!P6 BRA `(.L_x_14910) ;  /* 0x0000015400b8e947 */ /* 0x001fea0003800000 */
.L_x_15168:
[----:B------:R-:W-:Y:S05]  /*2c30*/  BSYNC B1 ;  /* 0x0000000000017941 */ /* 0x000fea0003800000 */
.L_x_14909:
        /* <DEDUP_REMOVED lines=12> */
[----:B------:R-:W-:Y:S01]  /*2d00*/  SHF.R.U32.HI R100, RZ, 0x10, R81 ;  /* 0x00000010ff647819 */ /* 0x000fe20000011651 */
[----:B--2---:R-:W-:Y:S01]  /*2d10*/  IMAD.U32 R81, R14, 0x10000, RZ ;  /* 0x000100000e517824 */ /* 0x004fe200078e00ff */
        /* <DEDUP_REMOVED lines=9> */
[----:B------:R-:W-:Y:S01]  /*2db0*/  FMUL.FTZ R84, R84, R99 ;  /* 0x0000006354547220 */ /* 0x000fe20000410000 */
[----:B------:R-:W-:Y:S01]  /*2dc0*/  LOP3.LUT R85, R14, 0xffff0000, RZ, 0xc0, !PT ;  /* 0xffff00000e557812 */ /* 0x000fe200078ec0ff */
[C---:B------:R-:W-:Y:S01]  /*2dd0*/  IMAD.U32 R14, R15.reuse, 0x10000, RZ ;  /* 0x000100000f0e7824 */ /* 0x040fe200078e00ff */
[----:B------:R-:W-:Y:S01]  /*2de0*/  LOP3.LUT R80, R15, 0xffff0000, RZ, 0xc0, !PT ;  /* 0xffff00000f507812 */ /* 0x000fe200078ec0ff */
[----:B------:R-:W-:-:S02]  /*2df0*/  IMAD.U32 R15, R13, 0x10000, RZ ;  /* 0x000100000d0f7824 */ /* 0x000fc400078e00ff */
[----:B------:R-:W-:Y:S02]  /*2e00*/  IMAD.U32 R106, R104, 0x10000, RZ ;  /* 0x00010000686a7824 */ /* 0x000fe400078e00ff */
[----:B------:R-:W-:Y:S02]  /*2e10*/  IMAD.U32 R102, R100, 0x10000, RZ ;  /* 0x0001000064667824 */ /* 0x000fe400078e00ff */
[----:B------:R-:W-:Y:S01]  /*2e20*/  FFMA.FTZ R103, R15, R103, R84 ;  /* 0x000000670f677223 */ /* 0x000fe20000010054 */
[----:B------:R-:W-:Y:S01]  /*2e30*/  FMUL.FTZ R110, R85, R106 ;  /* 0x0000006a556e7220 */ /* 0x000fe20000410000 */
[----:B------:R-:W-:Y:S01]  /*2e40*/  FFMA.FTZ R108, R15, R99, -R108 ;  /* 0x000000630f6c7223 */ /* 0x000fe2000001086c */
[-C--:B------:R-:W-:Y:S01]  /*2e50*/  FMUL.FTZ R84, R85, R102.reuse ;  /* 0x0000006655547220 */ /* 0x080fe20000410000 */
[----:B------:R-:W-:Y:S01]  /*2e60*/  IMAD.U32 R13, R12, 0x10000, RZ ;  /* 0x000100000c0d7824 */ /* 0x000fe200078e00ff */
[----:B------:R-:W-:Y:S01]  /*2e70*/  LOP3.LUT R85, R104, 0xffff0000, RZ, 0xc0, !PT ;  /* 0xffff000068557812 */ /* 0x000fe200078ec0ff */
[C---:B------:R-:W-:Y:S01]  /*2e80*/  FFMA.FTZ R110, R81.reuse, R102, -R110 ;  /* 0x00000066516e7223 */ /* 0x040fe2000001086e */
[----:B------:R-:W-:Y:S01]  /*2e90*/  LOP3.LUT R15, R100, 0xffff0000, RZ, 0xc0, !PT ;  /* 0xffff0000640f7812 */ /* 0x000fe200078ec0ff */
[----:B------:R-:W-:Y:S01]  /*2ea0*/  FFMA.FTZ R81, R81, R106, R84 ;  /* 0x0000006a51517223 */ /* 0x000fe20000010054 */
[----:B------:R-:W-:Y:S01]  /*2eb0*/  LOP3.LUT R12, R12, 0xffff0000, RZ, 0xc0, !PT ;  /* 0xffff00000c0c7812 */ /* 0x000fe200078ec0ff */
[C---:B------:R-:W-:Y:S01]  /*2ec0*/  FMUL.FTZ R99, R80.reuse, R85 ;  /* 0x0000005550637220 */ /* 0x040fe20000410000 */
[----:B------:R-:W-:Y:S01]  /*2ed0*/  F2FP.BF16.F32.PACK_AB R103, R103, R108 ;  /* 0x0000006c6767723e */ /* 0x000fe200000010ff */
        /* <DEDUP_REMOVED lines=9> */
[----:B------:R-:W-:Y:S01]  /*2f70*/  F2FP.BF16.F32.PACK_AB R12, R13, R80 ;  /* 0x000000500d0c723e */ /* 0x000fe200000010ff */
[----:B------:R-:W-:-:S07]  /*2f80*/  IMAD.MOV.U32 R13, RZ, RZ, R103 ;  /* 0x000000ffff0d7224 */ /* 0x000fce00078e0067 */
.L_x_14916:
[----:B------:R-:W-:Y:S05]  /*2f90*/  BSYNC B3 ;  /* 0x0000000000037941 */ /* 0x000fea0003800000 */
.L_x_14915:
[----:B--2---:R1:W-:Y:S02]  /*2fa0*/  STG.E.128 desc[UR40][R38.64], R12 ;  /* 0x0000000c26007986 */ /* 0x0043e4000c101d28 */
.L_x_14914:
[----:B------:R-:W-:Y:S05]  /*2fb0*/  BSYNC B2 ;  /* 0x0000000000027941 */ /* 0x000fea0003800000 */
.L_x_14913:
[----:B------:R-:W-:Y:S05]  /*2fc0*/  @P2 BRA `(.L_x_14912) ;  /* 0x0000000000d02947 */ /* 0x000fea0003800000 */
        /* <DEDUP_REMOVED lines=50> */
.L_x_14918:
[----:B------:R-:W-:Y:S05]  /*32f0*/  BSYNC B2 ;  /* 0x0000000000027941 */ /* 0x000fea0003800000 */
.L_x_14917:
[----:B--2---:R2:W-:Y:S02]  /*3300*/  STG.E.128 desc[UR40][R38.64+0x40], R12 ;  /* 0x0000400c26007986 */ /* 0x0045e4000c101d28 */
.L_x_14912:
[----:B------:R-:W-:Y:S05]  /*3310*/  BSYNC B1 ;  /* 0x0000000000017941 */ /* 0x000fea0003800000 */
.L_x_14911:
        /* <DEDUP_REMOVED lines=53> */
.L_x_14923:
[----:B------:R-:W-:Y:S05]  /*3670*/  BSYNC B2 ;  /* 0x0000000000027941 */ /* 0x000fea0003800000 */
.L_x_14922:
[----:B--2---:R3:W-:Y:S02]  /*3680*/  STG.E.128 desc[UR40][R36.64], R12 ;  /* 0x0000000c24007986 */ /* 0x0047e4000c101d28 */
.L_x_14921:
[----:B------:R-:W-:Y:S05]  /*3690*/  BSYNC B1 ;  /* 0x0000000000017941 */ /* 0x000fea0003800000 */
.L_x_14920:
[----:B------:R-:W-:Y:S05]  /*36a0*/  @P2 BRA `(.L_x_14919) ;  /* 0x0000001800f82947 */ /* 0x000fea0003800000 */
[----:B-123--:R1:W2:Y:S01]  /*36b0*/  LDS.128 R12, [R79+0x11000] ;  /* 0x011000004f0c7984 */ /* 0x00e2a20000000c00 */
        /* <DEDUP_REMOVED lines=49> */
.L_x_14925:
[----:B------:R-:W-:Y:S05]  /*39d0*/  BSYNC B1 ;  /* 0x0000000000017941 */ /* 0x000fea0003800000 */
.L_x_14924:
[----:B--2---:R1:W-:Y:S01]  /*39e0*/  STG.E.128 desc[UR40][R36.64+0x40], R12 ;  /* 0x0000400c24007986 */ /* 0x0043e2000c101d28 */
[----:B------:R-:W-:Y:S05]  /*39f0*/  BRA `(.L_x_14919) ;  /* 0x0000001800247947 */ /* 0x000fea0003800000 */
.L_x_14903:
        /* <DEDUP_REMOVED lines=48> */
.L_x_14927:
[----:B------:R-:W-:Y:S05]  /*3d00*/  BSYNC B1 ;  /* 0x0000000000017941 */ /* 0x000fea0003800000 */
.L_x_14926:
        /* <DEDUP_REMOVED lines=35> */
.L_x_14928:
[----:B------:R-:W-:Y:S01]  /*3f40*/  IMAD R78, R22, 0x8, R2 ;  /* 0x00000008164e7824 */ /* 0x000fe200078e0202 */
[----:B------:R-:W-:Y:S01]  /*3f50*/  SHF.L.U32 R90, R154, 0x1f, RZ ;  /* 0x0000001f9a5a7819 */ /* 0x000fe200000006ff */
[----:B------:R-:W0:Y:S01]  /*3f60*/  LDC R94, c[0x0][0x2f4] ;  /* 0x0000bd00ff5e7b82 */ /* 0x000e220000000800 */
[----:B------:R-:W-:Y:S02]  /*3f70*/  BSSY B1, `(.L_x_14929) ;  /* 0x0000004000017945 */ /* 0x000fe40003800000 */
[----:B------:R-:W1:Y:S01]  /*3f80*/  SYNCS.PHASECHK.TRANS64.TRYWAIT P5, [R78+URZ+0x16890], R90 ;  /* 0x0168905a4e0075a7 */ /* 0x000e6200080a017f */
[----:B0-----:R-:W-:Y:S01]  /*3f90*/  IMAD.IADD R96, R94, 0x1, -R63 ;  /* 0x000000015e607824 */ /* 0x001fe200078e0a3f */
[----:B-1----:R-:W-:Y:S06]  /*3fa0*/  @!P5 BRA `(.L_x_14930) ;  /* 0x0000014000ecd947 */ /* 0x002fec0003800000 */
.L_x_15169:
[----:B------:R-:W-:Y:S05]  /*3fb0*/  BSYNC B1 ;  /* 0x0000000000017941 */ /* 0x000fea0003800000 */
.L_x_14929:
        /* <DEDUP_REMOVED lines=20> */
[----:B------:R-:W-:Y:S01]  /*4100*/  SHF.R.S32.HI R46, RZ, 0x5, R46 ;  /* 0x00000005ff2e7819 */ /* 0x000fe2000001142e */
[----:B------:R-:W-:-:S03]  /*4110*/  IMAD R45, R22, 0x2000, R4 ;  /* 0x00002000162d7824 */ /* 0x000fc600078e0204 */
[----:B------:R-:W-:Y:S01]  /*4120*/  LOP3.LUT R44, R70, 0x38, R97, 0xf8, !PT ;  /* 0x00000038462c7812 */ /* 0x000fe200078ef861 */
[----:B------:R-:W-:-:S03]  /*4130*/  IMAD R45, R45, 0x2, R2 ;  /* 0x000000022d2d7824 */ /* 0x000fc600078e0202 */
[----:B------:R-:W-:-:S05]  /*4140*/  LOP3.LUT R44, R44, R67, RZ, 0x3c, !PT ;  /* 0x000000432c2c7212 */ /* 0x000fca00078e3cff */
[----:B------:R-:W-:-:S04]  /*4150*/  IMAD R47, R46, 0x200, R44 ;  /* 0x000002002e2f7824 */ /* 0x000fc800078e022c */
        /* <DEDUP_REMOVED lines=8> */
[----:B------:R-:W-:Y:S01]  /*41e0*/  IMAD.U32 R114, R51, 0x10000, RZ ;  /* 0x0001000033727824 */ /* 0x000fe200078e00ff */
[----:B------:R-:W-:Y:S01]  /*41f0*/  SHF.R.U64 R15, R32, 0x10, R33 ;  /* 0x00000010200f7819 */ /* 0x000fe20000001221 */
[----:B-1----:R-:W-:Y:S01]  /*4200*/  IMAD.U32 R104, R47, 0x10000, RZ ;  /* 0x000100002f687824 */ /* 0x002fe200078e00ff */
[----:B------:R-:W-:Y:S01]  /*4210*/  SHF.R.U64 R12, R12, 0x10, R13 ;  /* 0x000000100c0c7819 */ /* 0x000fe2000000120d */
[----:B------:R-:W-:Y:S01]  /*4220*/  IMAD.U32 R103, R46, 0x10000, RZ ;  /* 0x000100002e677824 */ /* 0x000fe200078e00ff */
[----:B------:R-:W-:Y:S02]  /*4230*/  SHF.R.U32.HI R33, RZ, 0x10, R33 ;  /* 0x00000010ff217819 */ /* 0x000fe40000011621 */
[----:B------:R-:W-:-:S02]  /*4240*/  SHF.R.U32.HI R13, RZ, 0x10, R13 ;  /* 0x00000010ff0d7819 */ /* 0x000fc4000001160d */
[----:B------:R-:W-:Y:S02]  /*4250*/  PRMT R118, R118, 0x5410, R33 ;  /* 0x0000541076767816 */ /* 0x000fe40000000021 */
[----:B------:R-:W-:Y:S02]  /*4260*/  PRMT R115, R115, 0x5410, R13 ;  /* 0x0000541073737816 */ /* 0x000fe4000000000d */
[--C-:B------:R-:W-:Y:S01]  /*4270*/  SHF.R.U64 R32, R34, 0x10, R35.reuse ;  /* 0x0000001022207819 */ /* 0x100fe20000001223 */
[----:B------:R-:W-:Y:S01]  /*4280*/  IMAD.U32 R33, R118, 0x10000, RZ ;  /* 0x0001000076217824 */ /* 0x000fe200078e00ff */
[----:B------:R-:W-:Y:S01]  /*4290*/  SHF.R.U32.HI R34, RZ, 0x10, R35 ;  /* 0x00000010ff227819 */ /* 0x000fe20000011623 */
[----:B------:R-:W-:Y:S01]  /*42a0*/  IMAD.U32 R13, R115, 0x10000, RZ ;  /* 0x00010000730d7824 */ /* 0x000fe200078e00ff */
[----:B------:R-:W-:Y:S01]  /*42b0*/  PRMT R99, R117, 0x5410, R99 ;  /* 0x0000541075637816 */ /* 0x000fe20000000063 */
[----:B------:R-:W-:Y:S01]  /*42c0*/  IMAD.U32 R35, R45, 0x10000, RZ ;  /* 0x000100002d237824 */ /* 0x000fe200078e00ff */
[----:B------:R-:W-:Y:S01]  /*42d0*/  LOP3.LUT R101, R49, 0xffff0000, RZ, 0xc0, !PT ;  /* 0xffff000031657812 */ /* 0x000fe200078ec0ff */
[----:B------:R-:W-:Y:S01]  /*42e0*/  FMUL.FTZ R120, R102, R33 ;  /* 0x0000002166787220 */ /* 0x000fe20000410000 */
[----:B------:R-:W-:Y:S01]  /*42f0*/  PRMT R15, R116, 0x5410, R15 ;  /* 0x00005410740f7816 */ /* 0x000fe2000000000f */
[-C--:B------:R-:W-:Y:S01]  /*4300*/  FMUL.FTZ R102, R102, R13.reuse ;  /* 0x0000000d66667220 */ /* 0x080fe20000410000 */
[----:B------:R-:W-:Y:S01]  /*4310*/  LOP3.LUT R117, R118, 0xffff0000, RZ, 0xc0, !PT ;  /* 0xffff000076757812 */ /* 0x000fe200078ec0ff */
[----:B------:R-:W-:Y:S01]  /*4320*/  FFMA.FTZ R13, R35, R13, -R120 ;  /* 0x0000000d230d7223 */ /* 0x000fe20000010878 */
[----:B------:R-:W-:Y:S01]  /*4330*/  PRMT R116, R105, 0x5432, R34 ;  /* 0x0000543269747816 */ /* 0x000fe20000000022 */
[----:B------:R-:W-:Y:S01]  /*4340*/  FFMA.FTZ R35, R35, R33, R102 ;  /* 0x0000002123237223 */ /* 0x000fe20000010066 */
[----:B------:R-:W-:Y:S01]  /*4350*/  LOP3.LUT R34, R115, 0xffff0000, RZ, 0xc0, !PT ;  /* 0xffff000073227812 */ /* 0x000fe200078ec0ff */
[----:B------:R-:W-:Y:S01]  /*4360*/  FMUL.FTZ R119, R101, R117 ;  /* 0x0000007565777220 */ /* 0x000fe20000410000 */
[----:B------:R-:W-:Y:S01]  /*4370*/  LOP3.LUT R100, R45, 0xffff0000, RZ, 0xc0, !PT ;  /* 0xffff00002d647812 */ /* 0x000fe200078ec0ff */
[C---:B------:R-:W-:Y:S01]  /*4380*/  IMAD.U32 R115, R116.reuse, 0x10000, RZ ;  /* 0x0001000074737824 */ /* 0x040fe200078e00ff */
[----:B------:R-:W-:Y:S01]  /*4390*/  LOP3.LUT R102, R116, 0xffff0000, RZ, 0xc0, !PT ;  /* 0xffff000074667812 */ /* 0x000fe200078ec0ff */
[----:B------:R-:W-:-:S02]  /*43a0*/  IMAD.U32 R33, R99, 0x10000, RZ ;  /* 0x0001000063217824 */ /* 0x000fc400078e00ff */
[-C--:B------:R-:W-:Y:S01]  /*43b0*/  FMUL.FTZ R101, R101, R34.reuse ;  /* 0x0000002265657220 */ /* 0x080fe20000410000 */
[----:B------:R-:W-:Y:S01]  /*43c0*/  FFMA.FTZ R34, R100, R34, -R119 ;  /* 0x0000002264227223 */ /* 0x000fe20000010877 */
[----:B------:R-:W-:Y:S01]  /*43d0*/  FMUL.FTZ R119, R114, R115 ;  /* 0x0000007372777220 */ /* 0x000fe20000410000 */
[----:B------:R-:W-:Y:S01]  /*43e0*/  PRMT R12, R108, 0x5432, R12 ;  /* 0x000054326c0c7816 */ /* 0x000fe2000000000c */
[-C--:B------:R-:W-:Y:S01]  /*43f0*/  FMUL.FTZ R116, R114, R33.reuse ;  /* 0x0000002172747220 */ /* 0x080fe20000410000 */
[----:B------:R-:W-:Y:S01]  /*4400*/  LOP3.LUT R51, R51, 0xffff0000, RZ, 0xc0, !PT ;  /* 0xffff000033337812 */ /* 0x000fe200078ec0ff */
[----:B------:R-:W-:Y:S01]  /*4410*/  FFMA.FTZ R33, R104, R33, -R119 ;  /* 0x0000002168217223 */ /* 0x000fe20000010877 */
[----:B------:R-:W-:Y:S01]  /*4420*/  LOP3.LUT R114, R99, 0xffff0000, RZ, 0xc0, !PT ;  /* 0xffff000063727812 */ /* 0x000fe200078ec0ff */
[----:B------:R-:W-:Y:S02]  /*4430*/  IMAD.U32 R49, R48, 0x10000, RZ ;  /* 0x0001000030317824 */ /* 0x000fe400078e00ff */
[----:B------:R-:W-:Y:S01]  /*4440*/  FFMA.FTZ R104, R104, R115, R116 ;  /* 0x0000007368687223 */ /* 0x000fe20000010074 */
[C---:B------:R-:W-:Y:S01]  /*4450*/  IMAD.U32 R118, R15.reuse, 0x10000, RZ ;  /* 0x000100000f767824 */ /* 0x040fe200078e00ff */
[----:B------:R-:W-:Y:S01]  /*4460*/  LOP3.LUT R48, R48, 0xffff0000, RZ, 0xc0, !PT ;  /* 0xffff000030307812 */ /* 0x000fe200078ec0ff */
[C---:B------:R-:W-:Y:S01]  /*4470*/  IMAD.U32 R116, R12.reuse, 0x10000, RZ ;  /* 0x000100000c747824 */ /* 0x040fe200078e00ff */
[----:B------:R-:W-:Y:S01]  /*4480*/  LOP3.LUT R15, R15, 0xffff0000, RZ, 0xc0, !PT ;  /* 0xffff00000f0f7812 */ /* 0x000fe200078ec0ff */
[C---:B------:R-:W-:Y:S01]  /*4490*/  FMUL.FTZ R120, R51.reuse, R102 ;  /* 0x0000006633787220 */ /* 0x040fe20000410000 */
[----:B------:R-:W-:Y:S01]  /*44a0*/  FMUL.FTZ R122, R51, R114 ;  /* 0x00000072337a7220 */ /* 0x000fe20000410000 */
[----:B------:R-:W-:Y:S01]  /*44b0*/  LOP3.LUT R51, R12, 0xffff0000, RZ, 0xc0, !PT ;  /* 0xffff00000c337812 */ /* 0x000fe200078ec0ff */
[----:B------:R-:W-:-:S02]  /*44c0*/  IMAD.U32 R45, R44, 0x10000, RZ ;  /* 0x000100002c2d7824 */ /* 0x000fc400078e00ff */
[C---:B------:R-:W-:Y:S01]  /*44d0*/  FMUL.FTZ R12, R49.reuse, R118 ;  /* 0x00000076310c7220 */ /* 0x040fe20000410000 */
[----:B------:R-:W-:Y:S01]  /*44e0*/  LOP3.LUT R44, R44, 0xffff0000, RZ, 0xc0, !PT ;  /* 0xffff00002c2c7812 */ /* 0x000fe200078ec0ff */
[-C--:B------:R-:W-:Y:S01]  /*44f0*/  FMUL.FTZ R49, R49, R116.reuse ;  /* 0x0000007431317220 */ /* 0x080fe20000410000 */
[----:B------:R-:W-:Y:S01]  /*4500*/  PRMT R32, R106, 0x5432, R32 ;  /* 0x000054326a207816 */ /* 0x000fe20000000020 */
[----:B------:R-:W-:Y:S01]  /*4510*/  FMUL.FTZ R99, R48, R15 ;  /* 0x0000000f30637220 */ /* 0x000fe20000410000 */
[C---:B------:R-:W-:Y:S01]  /*4520*/  FFMA.FTZ R12, R45.reuse, R116, -R12 ;  /* 0x000000742d0c7223 */ /* 0x040fe2000001080c */
[----:B------:R-:W-:Y:S01]  /*4530*/  FFMA.FTZ R100, R100, R117, R101 ;  /* 0x0000007564647223 */ /* 0x000fe20000010065 */
[----:B------:R-:W-:Y:S01]  /*4540*/  FFMA.FTZ R45, R45, R118, R49 ;  /* 0x000000762d2d7223 */ /* 0x000fe20000010031 */
[----:B------:R-:W-:Y:S01]  /*4550*/  LOP3.LUT R47, R47, 0xffff0000, RZ, 0xc0, !PT ;  /* 0xffff00002f2f7812 */ /* 0x000fe200078ec0ff */
[-C--:B------:R-:W-:Y:S01]  /*4560*/  FMUL.FTZ R101, R48, R51.reuse ;  /* 0x0000003330657220 */ /* 0x080fe20000410000 */
[----:B------:R-:W-:Y:S01]  /*4570*/  LOP3.LUT R113, R46, 0xffff0000, RZ, 0xc0, !PT ;  /* 0xffff00002e717812 */ /* 0x000fe200078ec0ff */
[----:B------:R-:W-:Y:S01]  /*4580*/  FFMA.FTZ R49, R44, R51, -R99 ;  /* 0x000000332c317223 */ /* 0x000fe20000010863 */
[----:B------:R-:W-:Y:S01]  /*4590*/  PRMT R14, R107, 0x5432, R14 ;  /* 0x000054326b0e7816 */ /* 0x000fe2000000000e */
[C---:B------:R-:W-:Y:S01]  /*45a0*/  IMAD.U32 R46, R50.reuse, 0x10000, RZ ;  /* 0x00010000322e7824 */ /* 0x040fe200078e00ff */
[----:B------:R-:W-:Y:S01]  /*45b0*/  LOP3.LUT R50, R50, 0xffff0000, RZ, 0xc0, !PT ;  /* 0xffff000032327812 */ /* 0x000fe200078ec0ff */
[C---:B------:R-:W-:Y:S01]  /*45c0*/  IMAD.U32 R51, R32.reuse, 0x10000, RZ ;  /* 0x0001000020337824 */ /* 0x040fe200078e00ff */
[----:B------:R-:W-:Y:S01]  /*45d0*/  LOP3.LUT R32, R32, 0xffff0000, RZ, 0xc0, !PT ;  /* 0xffff000020207812 */ /* 0x000fe200078ec0ff */
[----:B------:R-:W-:Y:S01]  /*45e0*/  FFMA.FTZ R114, R47, R114, -R120 ;  /* 0x000000722f727223 */ /* 0x000fe20000010878 */
        /* <DEDUP_REMOVED lines=25> */
.L_x_14934:
[----:B------:R-:W-:Y:S05]  /*4780*/  BSYNC B2 ;  /* 0x0000000000027941 */ /* 0x000fea0003800000 */
.L_x_14933:
        /* <DEDUP_REMOVED lines=12> */
.L_x_14932:
[----:B------:R-:W-:Y:S05]  /*4850*/  BSYNC B1 ;  /* 0x0000000000017941 */ /* 0x000fea0003800000 */
.L_x_14931:
        /* <DEDUP_REMOVED lines=9> */
[----:B------:R-:W-:Y:S01]  /*48f0*/  VIADD R15, R19, 0x60 ;  /* 0x00000060130f7836 */ /* 0x000fe20000000000 */
        /* <DEDUP_REMOVED lines=10> */
[----:B------:R-:W-:Y:S02]  /*49a0*/  LEA.HI R13, R13, R96, RZ, 0x4 ;  /* 0x000000600d0d7211 */ /* 0x000fe400078f20ff */
[----:B------:R-:W-:Y:S02]  /*49b0*/  LOP3.LUT R32, R32, 0x1c0, RZ, 0xc0, !PT ;  /* 0x000001c020207812 */ /* 0x000fe400078ec0ff */
[----:B------:R-:W-:Y:S02]  /*49c0*/  LEA.HI.SX32 R13, R13, R6, 0x1c ;  /* 0x000000060d0d7211 */ /* 0x000fe400078fe2ff */
[----:B------:R-:W-:-:S03]  /*49d0*/  SHF.R.U32.HI R15, RZ, 0x3, R15 ;  /* 0x00000003ff0f7819 */ /* 0x000fc6000001160f */
[----:B------:R-:W-:Y:S02]  /*49e0*/  IMAD.SHL.U32 R49, R13, 0x8, RZ ;  /* 0x000000080d317824 */ /* 0x000fe400078e00ff */
[----:B------:R-:W-:-:S03]  /*49f0*/  IMAD R13, R22, 0x2000, R3 ;  /* 0x00002000160d7824 */ /* 0x000fc600078e0203 */
[----:B------:R-:W-:Y:S01]  /*4a00*/  LOP3.LUT R12, R32, 0x38, R49, 0xf8, !PT ;  /* 0x00000038200c7812 */ /* 0x000fe200078ef831 */
[----:B------:R-:W-:-:S03]  /*4a10*/  IMAD R13, R13, 0x2, R2 ;  /* 0x000000020d0d7824 */ /* 0x000fc600078e0202 */
        /* <DEDUP_REMOVED lines=12> */
[----:B------:R-:W-:Y:S01]  /*4ae0*/  SHF.R.U32.HI R89, RZ, 0x10, R43 ;  /* 0x00000010ff597819 */ /* 0x000fe2000001162b */
[----:B------:R-:W-:Y:S01]  /*4af0*/  IMAD.U32 R51, R112, 0x10000, RZ ;  /* 0x0001000070337824 */ /* 0x000fe200078e00ff */
[----:B------:R-:W-:-:S02]  /*4b00*/  SHF.R.U32.HI R87, RZ, 0x10, R39 ;  /* 0x00000010ff577819 */ /* 0x000fc40000011627 */
[----:B------:R-:W-:Y:S01]  /*4b10*/  SHF.R.U64 R86, R38, 0x10, R39 ;  /* 0x0000001026567819 */ /* 0x000fe20000001227 */
[----:B-1----:R-:W-:Y:S01]  /*4b20*/  IMAD.U32 R38, R13, 0x10000, RZ ;  /* 0x000100000d267824 */ /* 0x002fe200078e00ff */
[----:B------:R-:W-:Y:S01]  /*4b30*/  SHF.R.U64 R48, R42, 0x10, R43 ;  /* 0x000000102a307819 */ /* 0x000fe2000000122b */
[C---:B------:R-:W-:Y:S01]  /*4b40*/  IMAD.U32 R43, R35.reuse, 0x10000, RZ ;  /* 0x00010000232b7824 */ /* 0x040fe200078e00ff */
[----:B------:R-:W-:Y:S01]  /*4b50*/  LOP3.LUT R39, R35, 0xffff0000, RZ, 0xc0, !PT ;  /* 0xffff000023277812 */ /* 0x000fe200078ec0ff */
[----:B------:R-:W-:Y:S01]  /*4b60*/  IMAD.U32 R35, R108, 0x10000, RZ ;  /* 0x000100006c237824 */ /* 0x000fe200078e00ff */
[----:B------:R-:W-:Y:S01]  /*4b70*/  PRMT R110, R110, 0x5410, R89 ;  /* 0x000054106e6e7816 */ /* 0x000fe20000000059 */
[----:B------:R-:W-:Y:S01]  /*4b80*/  IMAD.U32 R42, R15, 0x10000, RZ ;  /* 0x000100000f2a7824 */ /* 0x000fe200078e00ff */
[----:B------:R-:W-:Y:S01]  /*4b90*/  PRMT R106, R106, 0x5410, R87 ;  /* 0x000054106a6a7816 */ /* 0x000fe20000000057 */
[C---:B------:R-:W-:Y:S01]  /*4ba0*/  FMUL.FTZ R87, R46.reuse, R51 ;  /* 0x000000332e577220 */ /* 0x040fe20000410000 */
[----:B------:R-:W-:Y:S01]  /*4bb0*/  PRMT R109, R109, 0x5410, R48 ;  /* 0x000054106d6d7816 */ /* 0x000fe20000000030 */
[-C--:B------:R-:W-:Y:S01]  /*4bc0*/  FMUL.FTZ R89, R46, R35.reuse ;  /* 0x000000232e597220 */ /* 0x080fe20000410000 */
[----:B------:R-:W-:Y:S01]  /*4bd0*/  IMAD.U32 R48, R110, 0x10000, RZ ;  /* 0x000100006e307824 */ /* 0x000fe200078e00ff */
[----:B------:R-:W-:Y:S01]  /*4be0*/  SHF.R.U64 R50, R40, 0x10, R41 ;  /* 0x0000001028327819 */ /* 0x000fe20000001229 */
[----:B------:R-:W-:Y:S01]  /*4bf0*/  IMAD.U32 R46, R106, 0x10000, RZ ;  /* 0x000100006a2e7824 */ /* 0x000fe200078e00ff */
[----:B------:R-:W-:Y:S01]  /*4c00*/  SHF.R.U64 R88, R36, 0x10, R37 ;  /* 0x0000001024587819 */ /* 0x000fe20000001225 */
[C---:B------:R-:W-:Y:S01]  /*4c10*/  FFMA.FTZ R35, R38.reuse, R35, -R87 ;  /* 0x0000002326237223 */ /* 0x040fe20000010857 */
[----:B------:R-:W-:Y:S01]  /*4c20*/  LOP3.LUT R40, R33, 0xffff0000, RZ, 0xc0, !PT ;  /* 0xffff000021287812 */ /* 0x000fe200078ec0ff */
[----:B------:R-:W-:Y:S01]  /*4c30*/  FFMA.FTZ R38, R38, R51, R89 ;  /* 0x0000003326267223 */ /* 0x000fe20000010059 */
[----:B------:R-:W-:Y:S01]  /*4c40*/  LOP3.LUT R112, R112, 0xffff0000, RZ, 0xc0, !PT ;  /* 0xffff000070707812 */ /* 0x000fe200078ec0ff */
[----:B------:R-:W-:Y:S01]  /*4c50*/  FMUL.FTZ R51, R43, R48 ;  /* 0x000000302b337220 */ /* 0x000fe20000410000 */
[----:B------:R-:W-:Y:S01]  /*4c60*/  PRMT R111, R111, 0x5410, R50 ;  /* 0x000054106f6f7816 */ /* 0x000fe20000000032 */
[----:B------:R-:W-:Y:S01]  /*4c70*/  FMUL.FTZ R43, R43, R46 ;  /* 0x0000002e2b2b7220 */ /* 0x000fe20000410000 */
[----:B------:R-:W-:Y:S01]  /*4c80*/  LOP3.LUT R110, R110, 0xffff0000, RZ, 0xc0, !PT ;  /* 0xffff00006e6e7812 */ /* 0x000fe200078ec0ff */
[----:B------:R-:W-:Y:S01]  /*4c90*/  FMUL.FTZ R50, R40, R112 ;  /* 0x0000007028327220 */ /* 0x000fe20000410000 */
[----:B------:R-:W-:Y:S01]  /*4ca0*/  PRMT R107, R107, 0x5410, R88 ;  /* 0x000054106b6b7816 */ /* 0x000fe20000000058 */
[----:B------:R-:W-:Y:S01]  /*4cb0*/  FFMA.FTZ R51, R42, R46, -R51 ;  /* 0x0000002e2a337223 */ /* 0x000fe20000010833 */
[----:B------:R-:W-:Y:S01]  /*4cc0*/  LOP3.LUT R108, R108, 0xffff0000, RZ, 0xc0, !PT ;  /* 0xffff00006c6c7812 */ /* 0x000fe200078ec0ff */
[----:B------:R-:W-:Y:S01]  /*4cd0*/  FFMA.FTZ R48, R42, R48, R43 ;  /* 0x000000302a307223 */ /* 0x000fe2000001002b */
[----:B------:R-:W-:Y:S01]  /*4ce0*/  LOP3.LUT R41, R13, 0xffff0000, RZ, 0xc0, !PT ;  /* 0xffff00000d297812 */ /* 0x000fe200078ec0ff */
[----:B------:R-:W-:Y:S01]  /*4cf0*/  IMAD.U32 R33, R32, 0x10000, RZ ;  /* 0x0001000020217824 */ /* 0x000fe200078e00ff */
[----:B------:R-:W-:Y:S01]  /*4d00*/  LOP3.LUT R106, R106, 0xffff0000, RZ, 0xc0, !PT ;  /* 0xffff00006a6a7812 */ /* 0x000fe200078ec0ff */
[----:B------:R-:W-:Y:S01]  /*4d10*/  FMUL.FTZ R46, R39, R110 ;  /* 0x0000006e272e7220 */ /* 0x000fe20000410000 */
[----:B------:R-:W-:Y:S01]  /*4d20*/  LOP3.LUT R37, R15, 0xffff0000, RZ, 0xc0, !PT ;  /* 0xffff00000f257812 */ /* 0x000fe200078ec0ff */
[----:B------:R-:W-:Y:S01]  /*4d30*/  IMAD.U32 R43, R111, 0x10000, RZ ;  /* 0x000100006f2b7824 */ /* 0x000fe200078e00ff */
[----:B------:R-:W-:Y:S01]  /*4d40*/  PRMT R105, R105, 0x5410, R86 ;  /* 0x0000541069697816 */ /* 0x000fe20000000056 */
[-C--:B------:R-:W-:Y:S01]  /*4d50*/  FMUL.FTZ R86, R40, R108.reuse ;  /* 0x0000006c28567220 */ /* 0x080fe20000410000 */
[----:B------:R-:W-:Y:S01]  /*4d60*/  LOP3.LUT R32, R32, 0xffff0000, RZ, 0xc0, !PT ;  /* 0xffff000020207812 */ /* 0x000fe200078ec0ff */
[----:B------:R-:W-:Y:S01]  /*4d70*/  IMAD.U32 R42, R107, 0x10000, RZ ;  /* 0x000100006b2a7824 */ /* 0x000fe200078e00ff */
[----:B------:R-:W-:Y:S01]  /*4d80*/  LOP3.LUT R111, R111, 0xffff0000, RZ, 0xc0, !PT ;  /* 0xffff00006f6f7812 */ /* 0x000fe200078ec0ff */
[----:B------:R-:W-:Y:S01]  /*4d90*/  FFMA.FTZ R40, R41, R108, -R50 ;  /* 0x0000006c29287223 */ /* 0x000fe20000010832 */
[----:B------:R-:W-:Y:S01]  /*4da0*/  FMUL.FTZ R50, R39, R106 ;  /* 0x0000006a27327220 */ /* 0x000fe20000410000 */
[----:B------:R-:W-:-:S02]  /*4db0*/  IMAD.U32 R36, R12, 0x10000, RZ ;  /* 0x000100000c247824 */ /* 0x000fc400078e00ff */
[----:B------:R-:W-:Y:S01]  /*4dc0*/  FFMA.FTZ R106, R37, R106, -R46 ;  /* 0x0000006a256a7223 */ /* 0x000fe2000001082e */
[----:B------:R-:W-:Y:S01]  /*4dd0*/  LOP3.LUT R12, R12, 0xffff0000, RZ, 0xc0, !PT ;  /* 0xffff00000c0c7812 */ /* 0x000fe200078ec0ff */
[----:B------:R-:W-:Y:S01]  /*4de0*/  FMUL.FTZ R39, R33, R43 ;  /* 0x0000002b21277220 */ /* 0x000fe20000410000 */
[----:B------:R-:W-:Y:S01]  /*4df0*/  LOP3.LUT R107, R107, 0xffff0000, RZ, 0xc0, !PT ;  /* 0xffff00006b6b7812 */ /* 0x000fe200078ec0ff */
[-C--:B------:R-:W-:Y:S01]  /*4e00*/  FMUL.FTZ R46, R33, R42.reuse ;  /* 0x0000002a212e7220 */ /* 0x080fe20000410000 */
[----:B------:R-:W-:Y:S01]  /*4e10*/  FMUL.FTZ R33, R32, R111 ;  /* 0x0000006f20217220 */ /* 0x000fe20000410000 */
[----:B------:R-:W-:Y:S01]  /*4e20*/  FFMA.FTZ R39, R36, R42, -R39 ;  /* 0x0000002a24277223 */ /* 0x000fe20000010827 */
[----:B------:R-:W-:Y:S02]  /*4e30*/  IMAD.U32 R13, R14, 0x10000, RZ ;  /* 0x000100000e0d7824 */ /* 0x000fe400078e00ff */
[----:B------:R-:W-:Y:S01]  /*4e40*/  FFMA.FTZ R46, R36, R43, R46 ;  /* 0x0000002b242e7223 */ /* 0x000fe2000001002e */
[----:B------:R-:W-:Y:S01]  /*4e50*/  LOP3.LUT R15, R14, 0xffff0000, RZ, 0xc0, !PT ;  /* 0xffff00000e0f7812 */ /* 0x000fe200078ec0ff */
[----:B------:R-:W-:Y:S01]  /*4e60*/  FFMA.FTZ R36, R12, R107, -R33 ;  /* 0x0000006b0c247223 */ /* 0x000fe20000010821 */
[----:B------:R-:W-:-:S02]  /*4e70*/  IMAD.U32 R14, R34, 0x10000, RZ ;  /* 0x00010000220e7824 */ /* 0x000fc400078e00ff */
[----:B------:R-:W-:Y:S01]  /*4e80*/  FFMA.FTZ R87, R37, R110, R50 ;  /* 0x0000006e25577223 */ /* 0x000fe20000010032 */
[C---:B------:R-:W-:Y:S01]  /*4e90*/  IMAD.U32 R33, R109.reuse, 0x10000, RZ ;  /* 0x000100006d217824 */ /* 0x040fe200078e00ff */
[----:B------:R-:W-:Y:S01]  /*4ea0*/  LOP3.LUT R34, R34, 0xffff0000, RZ, 0xc0, !PT ;  /* 0xffff000022227812 */ /* 0x000fe200078ec0ff */
[----:B------:R-:W-:Y:S01]  /*4eb0*/  FMUL.FTZ R37, R32, R107 ;  /* 0x0000006b20257220 */ /* 0x000fe20000410000 */
[----:B------:R-:W-:Y:S01]  /*4ec0*/  LOP3.LUT R109, R109, 0xffff0000, RZ, 0xc0, !PT ;  /* 0xffff00006d6d7812 */ /* 0x000fe200078ec0ff */
[C---:B------:R-:W-:Y:S01]  /*4ed0*/  IMAD.U32 R32, R105.reuse, 0x10000, RZ ;  /* 0x0001000069207824 */ /* 0x040fe200078e00ff */
[----:B------:R-:W-:Y:S01]  /*4ee0*/  LOP3.LUT R105, R105, 0xffff0000, RZ, 0xc0, !PT ;  /* 0xffff000069697812 */ /* 0x000fe200078ec0ff */
[----:B------:R-:W-:Y:S01]  /*4ef0*/  FFMA.FTZ R37, R12, R111, R37 ;  /* 0x0000006f0c257223 */ /* 0x000fe20000010025 */
[----:B------:R-:W-:Y:S01]  /*4f00*/  FMUL.FTZ R12, R14, R33 ;  /* 0x000000210e0c7220 */ /* 0x000fe20000410000 */
[----:B------:R-:W-:Y:S01]  /*4f10*/  FMUL.FTZ R42, R34, R109 ;  /* 0x0000006d222a7220 */ /* 0x000fe20000410000 */
        /* <DEDUP_REMOVED lines=18> */
.L_x_14936:
[----:B------:R-:W-:Y:S05]  /*5040*/  BSYNC B1 ;  /* 0x0000000000017941 */ /* 0x000fea0003800000 */
.L_x_14935:
        /* <DEDUP_REMOVED lines=10> */
.L_x_14902:
[----:B------:R-:W-:-:S13]  /*50f0*/  ISETP.NE.AND P3, PT, R156, 0x3, PT ;  /* 0x000000039c00780c */ /* 0x000fda0003f65270 */
[----:B------:R-:W-:Y:S05]  /*5100*/  @!P3 BRA `(.L_x_14937) ;  /* 0x000000000004b947 */ /* 0x000fea0003800000 */
[----:B------:R-:W-:Y:S01]  /*5110*/  BPT.TRAP 0x1 ;  /* 0x000000040000795c */ /* 0x000fe20000300000 */
.L_x_14937:
[----:B------:R-:W-:Y:S01]  /*5120*/  IMAD R78, R22, 0x8, R2 ;  /* 0x00000008164e7824 */ /* 0x000fe200078e0202 */
[----:B------:R-:W-:Y:S01]  /*5130*/  SHF.L.U32 R90, R154, 0x1f, RZ ;  /* 0x0000001f9a5a7819 */ /* 0x000fe200000006ff */
[----:B------:R-:W-:Y:S01]  /*5140*/  IMAD R83, R26, -0x80, R28 ;  /* 0xffffff801a537824 */ /* 0x000fe200078e021c */
[----:B------:R-:W-:Y:S02]  /*5150*/  BSSY B1, `(.L_x_14938) ;  /* 0x0000004000017945 */ /* 0x000fe40003800000 */
[----:B------:R-:W1:Y:S02]  /*5160*/  SYNCS.PHASECHK.TRANS64.TRYWAIT P4, [R78+URZ+0x16890], R90 ;  /* 0x0168905a4e0075a7 */ /* 0x000e64000808017f */
[----:B------:R-:W-:Y:S01]  /*5170*/  VIMNMX R83, R83, 0x80, PT ;  /* 0x0000008053537848 */ /* 0x000fe20003fe0100 */
[----:B-1----:R-:W-:Y:S06]  /*5180*/  @!P4 BRA `(.L_x_14939) ;  /* 0x000001300088c947 */ /* 0x002fec0003800000 */
.L_x_15170:
[----:B------:R-:W-:Y:S05]  /*5190*/  BSYNC B1 ;  /* 0x0000000000017941 */ /* 0x000fea0003800000 */
.L_x_14938:
[----:B------:R-:W-:Y:S01]  /*51a0*/  ISETP.GE.AND P4, PT, R19, R83, PT ;  /* 0x000000531300720c */ /* 0x000fe20003f86270 */
[----:B------:R-:W-:-:S12]  /*51b0*/  BSSY B1, `(.L_x_14940) ;  /* 0x0000006000017945 */ /* 0x000fd80003800000 */
[----:B------:R-:W-:Y:S05]  /*51c0*/  @P4 BRA `(.L_x_14941) ;  /* 0x0000000000104947 */ /* 0x000fea0003800000 */
[----:B------:R-:W2:Y:S04]  /*51d0*/  @!P1 LDS.128 R12, [R82+0xe000] ;  /* 0x00e00000520c9984 */ /* 0x000ea80000000c00 */
[----:B0-----:R-:W0:Y:S04]  /*51e0*/  @!P2 LDS.128 R32, [R79+0xe000] ;  /* 0x00e000004f20a984 */ /* 0x001e280000000c00 */
[----:B--2---:R2:W-:Y:S04]  /*51f0*/  @!P1 STG.E.128 desc[UR40][R38.64], R12 ;  /* 0x0000000c26009986 */ /* 0x0045e8000c101d28 */
[----:B0-----:R2:W-:Y:S02]  /*5200*/  @!P2 STG.E.128 desc[UR40][R38.64+0x40], R32 ;  /* 0x000040202600a986 */ /* 0x0015e4000c101d28 */
.L_x_14941:
[----:B------:R-:W-:Y:S05]  /*5210*/  BSYNC B1 ;  /* 0x0000000000017941 */ /* 0x000fea0003800000 */
.L_x_14940:
[----:B--2---:R-:W-:-:S05]  /*5220*/  VIADD R12, R19, 0x60 ;  /* 0x00000060130c7836 */ /* 0x004fca0000000000 */
[----:B------:R-:W-:-:S13]  /*5230*/  ISETP.GE.AND P4, PT, R12, R83, PT ;  /* 0x000000530c00720c */ /* 0x000fda0003f86270 */
[----:B------:R-:W-:Y:S05]  /*5240*/  @P4 BRA `(.L_x_14919) ;  /* 0x0000000000104947 */ /* 0x000fea0003800000 */
[----:B------:R-:W2:Y:S04]  /*5250*/  @!P1 LDS.128 R12, [R82+0x11000] ;  /* 0x01100000520c9984 */ /* 0x000ea80000000c00 */
[----:B0-----:R-:W0:Y:S04]  /*5260*/  @!P2 LDS.128 R32, [R79+0x11000] ;  /* 0x011000004f20a984 */ /* 0x001e280000000c00 */
[----:B--2---:R2:W-:Y:S04]  /*5270*/  @!P1 STG.E.128 desc[UR40][R36.64], R12 ;  /* 0x0000000c24009986 */ /* 0x0045e8000c101d28 */
[----:B0-----:R2:W-:Y:S02]  /*5280*/  @!P2 STG.E.128 desc[UR40][R36.64+0x40], R32 ;  /* 0x000040202400a986 */ /* 0x0015e4000c101d28 */
.L_x_14919:
[----:B------:R-:W-:Y:S05]  /*5290*/  BSYNC B0 ;  /* 0x0000000000007941 */ /* 0x000fea0003800000 */
.L_x_14901:
        /* <DEDUP_REMOVED lines=17> */
.L_x_14943:
[----:B------:R-:W-:Y:S05]  /*53b0*/  BSYNC B0 ;  /* 0x0000000000007941 */ /* 0x000fea0003800000 */
.L_x_14942:
[----:B------:R-:W2:Y:S01]  /*53c0*/  SYNCS.PHASECHK.TRANS64.TRYWAIT P3, [R78+URZ+0x168b0], R90 ;  /* 0x0168b05a4e0075a7 */ /* 0x000ea2000806017f */
[----:B------:R-:W-:Y:S01]  /*53d0*/  ULDC UR42, c[0x0][0x2f4] ;  /* 0x0000bd00002a7ab9 */ /* 0x000fe20000000800 */
[----:B------:R-:W-:Y:S01]  /*53e0*/  ULDC.64 UR38, c[0x0][0x328] ;  /* 0x0000ca0000267ab9 */ /* 0x000fe20000000a00 */
[----:B------:R-:W-:Y:S01]  /*53f0*/  ULDC.64 UR36, c[0x0][0x318] ;  /* 0x0000c60000247ab9 */ /* 0x000fe20000000a00 */
[----:B------:R-:W-:Y:S01]  /*5400*/  BSSY B0, `(.L_x_14944) ;  /* 0x0000003000007945 */ /* 0x000fe20003800000 */
[----:B----4-:R-:W-:-:S03]  /*5410*/  IMAD.WIDE R32, R26, 0x80, R10 ;  /* 0x000000801a207825 */ /* 0x010fc600078e020a */
[----:B--2---:R-:W-:Y:S05]  /*5420*/  @!P3 BRA `(.L_x_14945) ;  /* 0x0000012c00f4b947 */ /* 0x004fea0003800000 */
.L_x_15171:
[----:B------:R-:W-:Y:S05]  /*5430*/  BSYNC B0 ;  /* 0x0000000000007941 */ /* 0x000fea0003800000 */
.L_x_14944:
        /* <DEDUP_REMOVED lines=17> */
.L_x_14947:
[----:B------:R-:W-:Y:S05]  /*5550*/  BSYNC B0 ;  /* 0x0000000000007941 */ /* 0x000fea0003800000 */
.L_x_14946:
        /* <DEDUP_REMOVED lines=20> */
.L_x_14949:
[----:B------:R-:W-:Y:S05]  /*56a0*/  BSYNC B0 ;  /* 0x0000000000007941 */ /* 0x000fea0003800000 */
.L_x_14948:
        /* <DEDUP_REMOVED lines=13> */
[----:B------:R-:W-:Y:S02]  /*5780*/  SEL R22, R22, RZ, P3 ;  /* 0x000000ff16167207 */ /* 0x000fe40001800000 */
[----:B------:R-:W-:Y:S01]  /*5790*/  LOP3.LUT R154, R154, R13, RZ, 0x3c, !PT ;  /* 0x0000000d9a9a7212 */ /* 0x000fe200078e3cff */
[----:B------:R0:W-:Y:S01]  /*57a0*/  @!P4 SYNCS.ARRIVE.TRANS64.RED.A1T0 RZ, [R78+URZ], RZ ;  /* 0x000000ff4effc9a7 */ /* 0x0001e2000810043f */
[----:B---3--:R-:W-:-:S13]  /*57b0*/  LOP3.LUT P5, RZ, R12, 0x2, RZ, 0xc0, !PT ;  /* 0x000000020cff7812 */ /* 0x008fda00078ac0ff */
[----:B0-----:R-:W-:Y:S05]  /*57c0*/  @P5 BRA `(.L_x_14950) ;  /* 0xffffffc800ac5947 */ /* 0x001fea000383ffff */
[----:B------:R-:W0:Y:S01]  /*57d0*/  S2R R12, SR_TID.X ;  /* 0x00000000000c7919 */ /* 0x000e220000002100 */
[----:B------:R-:W-:Y:S02]  /*57e0*/  PLOP3.LUT P0, PT, PT, PT, PT, 0x8, 0x0 ;  /* 0x000000000000781c */ /* 0x000fe40003f0e170 */
[----:B0-----:R-:W-:-:S04]  /*57f0*/  SHF.R.U32.HI R12, RZ, 0x7, R12 ;  /* 0x00000007ff0c7819 */ /* 0x001fc8000001160c */
[----:B------:R-:W-:-:S13]  /*5800*/  ISETP.NE.AND P5, PT, R12, 0x1, PT ;  /* 0x000000010c00780c */ /* 0x000fda0003fa5270 */
[----:B------:R-:W-:Y:S06]  /*5810*/  @!P5 BAR.ARV 0x9, 0x100 ;  /* 0x024400000000db1d */ /* 0x000fec0000002000 */
.L_x_14896:
[----:B------:R-:W2:Y:S01]  /*5820*/  LDL R5, [R1+0x24] ;  /* 0x0000240001057983 */ /* 0x000ea20000100800 */
[----:B------:R-:W0:Y:S01]  /*5830*/  LDC R0, c[0x0][0x448] ;  /* 0x00011200ff007b82 */ /* 0x000e220000000800 */
        /* <DEDUP_REMOVED lines=15> */
[----:B------:R-:W-:Y:S02]  /*5930*/  IMAD.MOV.U32 R94, RZ, RZ, RZ ;  /* 0x000000ffff5e7224 */ /* 0x000fe400078e00ff */
[----:B------:R-:W-:Y:S02]  /*5940*/  IMAD.MOV.U32 R25, RZ, RZ, RZ ;  /* 0x000000ffff197224 */ /* 0x000fe400078e00ff */
[----:B------:R-:W-:Y:S02]  /*5950*/  IMAD.MOV.U32 R13, RZ, RZ, RZ ;  /* 0x000000ffff0d7224 */ /* 0x000fe400078e00ff */
[----:B------:R-:W-:Y:S01]  /*5960*/  IMAD.MOV.U32 R90, RZ, RZ, RZ ;  /* 0x000000ffff5a7224 */ /* 0x000fe200078e00ff */
[----:B0-----:R-:W-:-:S13]  /*5970*/  ISETP.NE.AND P1, PT, R0, 0x1, PT ;  /* 0x000000010000780c */ /* 0x001fda0003f25270 */
[----:B------:R-:W0:Y:S08]  /*5980*/  @P1 LDC R3, c[0x0][0x44c] ;  /* 0x00011300ff031b82 */ /* 0x000e300000000800 */
[----:B------:R-:W1:Y:S01]  /*5990*/  @P1 LDC R4, c[0x0][0x450] ;  /* 0x00011400ff041b82 */ /* 0x000e620000000800 */
[----:B--2---:R-:W-:-:S04]  /*59a0*/  VIADD R0, R5, 0xbf ;  /* 0x000000bf05007836 */ /* 0x004fc80000000000 */
[----:B0-----:R-:W-:-:S05]  /*59b0*/  @P1 IMAD.HI.U32 R3, R0, R3, RZ ;  /* 0x0000000300031227 */ /* 0x001fca00078e00ff */
[----:B-1----:R-:W-:Y:S02]  /*59c0*/  @P1 SHF.R.U32.HI R0, RZ, R4, R3 ;  /* 0x00000004ff001219 */ /* 0x002fe40000011603 */
[----:B------:R-:W-:-:S03]  /*59d0*/  PLOP3.LUT P1, PT, PT, PT, PT, 0x80, 0x0 ;  /* 0x000000000000781c */ /* 0x000fc60003f2f070 */
[----:B------:R-:W-:-:S05]  /*59e0*/  IMAD.IADD R0, R91, 0x1, R0 ;  /* 0x000000015b007824 */ /* 0x000fca00078e0200 */
[----:B------:R-:W-:-:S04]  /*59f0*/  SHF.R.S32.HI R3, RZ, 0x1f, R0 ;  /* 0x0000001fff037819 */ /* 0x000fc80000011400 */
[----:B------:R-:W-:-:S04]  /*5a00*/  LEA.HI R3, R3, R0, RZ, 0x7 ;  /* 0x0000000003037211 */ /* 0x000fc800078f38ff */
[----:B------:R-:W-:-:S04]  /*5a10*/  SHF.R.S32.HI R3, RZ, 0x7, R3 ;  /* 0x00000007ff037819 */ /* 0x000fc80000011403 */
[----:B------:R-:W-:-:S04]  /*5a20*/  VIMNMX R92, R92, R3, PT ;  /* 0x000000035c5c7248 */ /* 0x000fc80003fe0100 */
[----:B------:R-:W-:Y:S01]  /*5a30*/  ISETP.GE.AND P2, PT, R92, 0x1, PT ;  /* 0x000000015c00780c */ /* 0x000fe20003f46270 */
[----:B------:R-:W-:-:S12]  /*5a40*/  @P0 BRA `(.L_x_14951) ;  /* 0x00000000000c0947 */ /* 0x000fd80003800000 */
[----:B------:R-:W0:Y:S01]  /*5a50*/  FENCE.VIEW.ASYNC.G ;  /* 0x00000000000073c6 */ /* 0x000e220000000100 */
[----:B------:R-:W-:Y:S05]  /*5a60*/  WARPSYNC.ALL ;  /* 0x0000000000007948 */ /* 0x000fea0003800000 */
[----:B0-----:R-:W-:Y:S06]  /*5a70*/  BAR.ARV 0xc, 0x200 ;  /* 0x0308000000007b1d */ /* 0x001fec0000002000 */
.L_x_14951:
        /* <DEDUP_REMOVED lines=11> */
.L_x_15174:
[----:B01----:R-:W-:Y:S01]  /*5b30*/  IMAD.HI R0, R157, 0x55555556, RZ ;  /* 0x555555569d007827 */ /* 0x003fe200078e02ff */
[----:B------:R-:W-:Y:S03]  /*5b40*/  BSSY B6, `(.L_x_14954) ;  /* 0x000001a000067945 */ /* 0x000fe60003800000 */
[----:B------:R-:W-:Y:S01]  /*5b50*/  VIADD R3, R2, 0x8400 ;  /* 0x0000840002037836 */ /* 0x000fe20000000000 */
[----:B------:R-:W-:-:S04]  /*5b60*/  LEA.HI R0, R0, R0, RZ, 0x1 ;  /* 0x0000000000007211 */ /* 0x000fc800078f08ff */
[----:B------:R-:W-:Y:S01]  /*5b70*/  LOP3.LUT P0, RZ, R3, 0x3ff, RZ, 0xc0, !PT ;  /* 0x000003ff03ff7812 */ /* 0x000fe2000780c0ff */
[----:B------:R-:W-:-:S03]  /*5b80*/  IMAD R0, R0, -0x3, R157 ;  /* 0xfffffffd00007824 */ /* 0x000fc600078e029d */
[----:B------:R-:W-:Y:S01]  /*5b90*/  P2R R25, PR, RZ, 0x1 ;  /* 0x00000001ff197803 */ /* 0x000fe20000000000 */
        /* <DEDUP_REMOVED lines=20> */
.L_x_14955:
[----:B------:R-:W-:Y:S05]  /*5ce0*/  BSYNC B6 ;  /* 0x0000000000067941 */ /* 0x000fea0003800000 */
.L_x_14954:
        /* <DEDUP_REMOVED lines=13> */
.L_x_14959:
[----:B-1----:R1:W2:Y:S02]  /*5dc0*/  SYNCS.PHASECHK.TRANS64.TRYWAIT P0, [R2+URZ+0x16800], R3 ;  /* 0x01680003020075a7 */ /* 0x0022a4000800017f */
[----:B--2---:R-:W-:Y:S05]  /*5dd0*/  @!P0 NANOSLEEP.SYNCS 0x989680 ;  /* 0x009896800000895d */ /* 0x004fea0003900000 */
[----:B------:R-:W2:Y:S02]  /*5de0*/  @!P0 SYNCS.PHASECHK.TRANS64 P0, [R2+URZ+0x16800], R3 ;  /* 0x01680003020085a7 */ /* 0x000ea4000800007f */
[----:B--2---:R-:W-:Y:S05]  /*5df0*/  @!P0 BRA `(.L_x_14959) ;  /* 0xfffffffc00f08947 */ /* 0x004fea000383ffff */
.L_x_14958:
[----:B------:R-:W-:Y:S05]  /*5e00*/  BSYNC B0 ;  /* 0x0000000000007941 */ /* 0x000fea0003800000 */
.L_x_14957:
[----:B------:R-:W-:Y:S05]  /*5e10*/  BRA `(.L_x_14960) ;  /* 0x0000003000247947 */ /* 0x000fea0003800000 */
.L_x_14956:
        /* <DEDUP_REMOVED lines=30> */
.L_x_14962:
[----:B------:R-:W-:Y:S05]  /*6000*/  BSYNC B6 ;  /* 0x0000000000067941 */ /* 0x000fea0003800000 */
.L_x_14961:
[----:B------:R-:W2:Y:S01]  /*6010*/  LDL R20, [R1+0x24] ;  /* 0x0000240001147983 */ /* 0x000ea20000100800 */
[----:B------:R-:W-:Y:S01]  /*6020*/  ULDC.U8 UR4, c[0x0][0x410] ;  /* 0x0001040000047ab9 */ /* 0x000fe20000000000 */
[----:B------:R-:W-:Y:S01]  /*6030*/  BSSY B0, `(.L_x_14963) ;  /* 0x00002df000007945 */ /* 0x000fe20003800000 */
[----:B------:R-:W-:Y:S01]  /*6040*/  ISETP.NE.AND P0, PT, RZ, UR4, PT ;  /* 0x00000004ff007c0c */ /* 0x000fe2000bf05270 */
[----:B--2---:R-:W-:-:S12]  /*6050*/  IMAD.IADD R41, R19, 0x1, R20 ;  /* 0x0000000113297824 */ /* 0x004fd800078e0214 */
[----:B------:R-:W-:Y:S05]  /*6060*/  @!P0 BRA `(.L_x_14964) ;  /* 0x0000001400d88947 */ /* 0x000fea0003800000 */
[----:B------:R-:W0:Y:S01]  /*6070*/  LDC R36, c[0x0][0x448] ;  /* 0x00011200ff247b82 */ /* 0x000e220000000800 */
[----:B------:R-:W1:Y:S01]  /*6080*/  S2R R20, SR_TID.X ;  /* 0x0000000000147919 */ /* 0x000e620000002100 */
[----:B------:R-:W-:Y:S01]  /*6090*/  ULDC.64 UR4, c[0x0][0x3f8] ;  /* 0x0000fe0000047ab9 */ /* 0x000fe20000000a00 */
[----:B------:R-:W-:Y:S01]  /*60a0*/  ULDC.64 UR6, c[0x0][0x408] ;  /* 0x0001020000067ab9 */ /* 0x000fe20000000a00 */
[----:B------:R-:W-:Y:S01]  /*60b0*/  IMAD.MOV.U32 R6, RZ, RZ, R26 ;  /* 0x000000ffff067224 */ /* 0x000fe200078e001a */
[----:B------:R-:W-:Y:S01]  /*60c0*/  SHF.R.S32.HI R38, RZ, 0x1f, R155 ;  /* 0x0000001fff267819 */ /* 0x000fe2000001149b */
        /* <DEDUP_REMOVED lines=35> */
.L_x_15180:
        /* <DEDUP_REMOVED lines=10> */
[----:B--2---:R-:W-:Y:S01]  /*63a0*/  IMAD.MOV.U32 R10, RZ, RZ, R0 ;  /* 0x000000ffff0a7224 */ /* 0x004fe200078e0000 */
[----:B------:R-:W-:Y:S01]  /*63b0*/  ISETP.GE.AND P3, PT, R155, UR4, PT ;  /* 0x000000049b007c0c */ /* 0x000fe2000bf66270 */
[----:B-1----:R-:W-:Y:S01]  /*63c0*/  IMAD.MOV.U32 R11, RZ, RZ, R3 ;  /* 0x000000ffff0b7224 */ /* 0x002fe200078e0003 */
[----:B------:R-:W-:Y:S01]  /*63d0*/  ISETP.GE.AND P2, PT, R152, UR4, PT ;  /* 0x0000000498007c0c */ /* 0x000fe2000bf46270 */
[----:B---3--:R-:W-:Y:S01]  /*63e0*/  IMAD.MOV.U32 R15, RZ, RZ, R5 ;  /* 0x000000ffff0f7224 */ /* 0x008fe200078e0005 */
[----:B------:R-:W-:-:S09]  /*63f0*/  CS2R R30, SRZ ;  /* 0x00000000001e7805 */ /* 0x000fd2000001ff00 */
[C---:B------:R-:W-:Y:S01]  /*6400*/  @!P3 IMAD.SHL.U32 R35, R155.reuse, 0x2, RZ ;  /* 0x000000029b23b824 */ /* 0x040fe200078e00ff */
[----:B------:R-:W-:Y:S02]  /*6410*/  @!P3 SHF.L.U64.HI R26, R155, 0x1, R38 ;  /* 0x000000019b1ab819 */ /* 0x000fe40000010226 */
[----:B------:R-:W-:Y:S02]  /*6420*/  CS2R R32, SRZ ;  /* 0x0000000000207805 */ /* 0x000fe4000001ff00 */
[----:B------:R-:W-:Y:S01]  /*6430*/  CS2R R24, SRZ ;  /* 0x0000000000187805 */ /* 0x000fe2000001ff00 */
[----:B------:R-:W-:Y:S01]  /*6440*/  @!P2 IMAD.WIDE R10, R152, 0x2, R10 ;  /* 0x00000002980aa825 */ /* 0x000fe200078e020a */
[-C--:B------:R-:W-:Y:S02]  /*6450*/  @!P3 IADD3 R20, P0, R0, R35.reuse, RZ ;  /* 0x000000230014b210 */ /* 0x080fe40007f1e0ff */
[----:B----4-:R-:W-:Y:S01]  /*6460*/  @!P3 IADD3 R34, P1, R14, R35, RZ ;  /* 0x000000230e22b210 */ /* 0x010fe20007f3e0ff */
        /* <DEDUP_REMOVED lines=8> */
.L_x_14967:
[----:B------:R-:W-:Y:S05]  /*64f0*/  BSYNC B1 ;  /* 0x0000000000017941 */ /* 0x000fea0003800000 */
.L_x_14966:
[----:B--2--5:R-:W-:Y:S01]  /*6500*/  IMAD.MOV.U32 R0, RZ, RZ, R32 ;  /* 0x000000ffff007224 */ /* 0x024fe200078e0020 */
[----:B------:R-:W-:Y:S01]  /*6510*/  UMOV UR4, 0xffffffff ;  /* 0xffffffff00047882 */ /* 0x000fe20000000000 */
[----:B-1----:R-:W-:Y:S01]  /*6520*/  IMAD.MOV.U32 R3, RZ, RZ, R33 ;  /* 0x000000ffff037224 */ /* 0x002fe200078e0021 */
[----:B------:R-:W-:Y:S01]  /*6530*/  CS2R R20, SRZ ;  /* 0x0000000000147805 */ /* 0x000fe2000001ff00 */
[----:B---3--:R-:W-:Y:S01]  /*6540*/  IMAD.MOV.U32 R5, RZ, RZ, R26 ;  /* 0x000000ffff057224 */ /* 0x008fe200078e001a */
        /* <DEDUP_REMOVED lines=10> */
[----:B------:R-:W-:Y:S01]  /*65f0*/  PRMT R50, R9, 0x5410, R5 ;  /* 0x0000541009327816 */ /* 0x000fe20000000005 */
[----:B------:R-:W-:Y:S06]  /*6600*/  BRA.DIV UR4, `(.L_x_14968) ;  /* 0x0000012204407947 */ /* 0x000fec000b800000 */
[----:B------:R1:W2:Y:S04]  /*6610*/  SHFL.IDX PT, R3, R6, 0x1, 0x1c1f ;  /* 0x003c1f0006037f89 */ /* 0x0002a800000e0000 */
[----:B------:R1:W3:Y:S04]  /*6620*/  SHFL.IDX PT, R0, R4, 0x1, 0x1c1f ;  /* 0x003c1f0004007f89 */ /* 0x0002e800000e0000 */
[----:B------:R1:W0:Y:S04]  /*6630*/  SHFL.IDX PT, R5, R8, 0x1, 0x1c1f ;  /* 0x003c1f0008057f89 */ /* 0x00022800000e0000 */
[----:B----4-:R1:W4:Y:S02]  /*6640*/  SHFL.IDX PT, R14, R7, 0x1, 0x1c1f ;  /* 0x003c1f00070e7f89 */ /* 0x01032400000e0000 */
.L_x_15186:
        /* <DEDUP_REMOVED lines=19> */
[----:B------:R-:W-:Y:S01]  /*6780*/  IMAD.MOV.U32 R15, RZ, RZ, R5 ;  /* 0x000000ffff0f7224 */ /* 0x000fe200078e0005 */
        /* <DEDUP_REMOVED lines=16> */
.L_x_14970:
[----:B------:R-:W-:Y:S05]  /*6890*/  BSYNC B1 ;  /* 0x0000000000017941 */ /* 0x000fea0003800000 */
.L_x_14969:
[----:B0-----:R-:W0:Y:S01]  /*68a0*/  S2R R7, SR_TID.X ;  /* 0x0000000000077919 */ /* 0x001e220000002100 */
[----:B------:R-:W1:Y:S01]  /*68b0*/  SYNCS.PHASECHK.TRANS64.TRYWAIT P0, [R2+URZ+0x16800], R43 ;  /* 0x0168002b020075a7 */ /* 0x000e62000800017f */
[----:B------:R-:W-:Y:S01]  /*68c0*/  LOP3.LUT R37, R37, 0x1c0, RZ, 0xc0, !PT ;  /* 0x000001c025257812 */ /* 0x000fe200078ec0ff */
[----:B-----5:R-:W-:Y:S01]  /*68d0*/  IMAD.MOV.U32 R3, RZ, RZ, R20 ;  /* 0x000000ffff037224 */ /* 0x020fe200078e0014 */
[----:B------:R-:W-:Y:S01]  /*68e0*/  BSSY B1, `(.L_x_14971) ;  /* 0x000001f000017945 */ /* 0x000fe20003800000 */
[----:B------:R-:W-:Y:S01]  /*68f0*/  IMAD.MOV.U32 R4, RZ, RZ, R8 ;  /* 0x000000ffff047224 */ /* 0x000fe200078e0008 */
[----:B---3--:R-:W-:Y:S01]  /*6900*/  LOP3.LUT R0, R37, 0x18, R16, 0xf8, !PT ;  /* 0x0000001825007812 */ /* 0x008fe200078ef810 */
[----:B----4-:R-:W-:Y:S01]  /*6910*/  IMAD R14, R29, -0xc0, R36 ;  /* 0xffffff401d0e7824 */ /* 0x010fe200078e0224 */
[----:B------:R-:W-:Y:S01]  /*6920*/  SHF.R.U32.HI R37, RZ, 0x3, R37 ;  /* 0x00000003ff257819 */ /* 0x000fe20000011625 */
[----:B------:R-:W-:Y:S01]  /*6930*/  IMAD.MOV.U32 R5, RZ, RZ, R9 ;  /* 0x000000ffff057224 */ /* 0x000fe200078e0009 */
[----:B------:R-:W-:Y:S01]  /*6940*/  PRMT R15, R4, 0x7610, R15 ;  /* 0x00007610040f7816 */ /* 0x000fe2000000000f */
[----:B------:R-:W-:Y:S01]  /*6950*/  IMAD.MOV.U32 R4, RZ, RZ, R10 ;  /* 0x000000ffff047224 */ /* 0x000fe200078e000a */
[----:B------:R-:W-:Y:S01]  /*6960*/  LOP3.LUT R0, R0, R37, RZ, 0x3c, !PT ;  /* 0x0000002500007212 */ /* 0x000fe200078e3cff */
[----:B------:R-:W-:Y:S01]  /*6970*/  IMAD.MOV.U32 R6, RZ, RZ, R12 ;  /* 0x000000ffff067224 */ /* 0x000fe200078e000c */
[----:B------:R-:W-:Y:S01]  /*6980*/  PRMT R37, R3, 0x7610, R37 ;  /* 0x0000761003257816 */ /* 0x000fe20000000025 */
[----:B------:R-:W-:Y:S01]  /*6990*/  IMAD.MOV.U32 R3, RZ, RZ, R21 ;  /* 0x000000ffff037224 */ /* 0x000fe200078e0015 */
[----:B------:R-:W-:-:S02]  /*69a0*/  VIMNMX R14, R14, 0xc0, PT ;  /* 0x000000c00e0e7848 */ /* 0x000fc40003fe0100 */
[----:B------:R-:W-:Y:S01]  /*69b0*/  PRMT R29, R5, 0x7610, R29 ;  /* 0x00007610051d7816 */ /* 0x000fe2000000001d */
[----:B------:R-:W-:Y:S01]  /*69c0*/  IMAD.MOV.U32 R5, RZ, RZ, R11 ;  /* 0x000000ffff057224 */ /* 0x000fe200078e000b */
[----:B------:R-:W-:Y:S02]  /*69d0*/  PRMT R36, R3, 0x7610, R36 ;  /* 0x0000761003247816 */ /* 0x000fe40000000024 */
        /* <DEDUP_REMOVED lines=15> */
.L_x_15187:
[----:B------:R-:W-:Y:S05]  /*6ad0*/  BSYNC B1 ;  /* 0x0000000000017941 */ /* 0x000fea0003800000 */
.L_x_14971:
[----:B------:R-:W-:Y:S01]  /*6ae0*/  BSSY B1, `(.L_x_14973) ;  /* 0x0000067000017945 */ /* 0x000fe20003800000 */
[----:B------:R-:W-:Y:S01]  /*6af0*/  PRMT R35, R5, 0x7610, R35 ;  /* 0x0000761005237816 */ /* 0x000fe20000000023 */
[----:B------:R-:W-:Y:S02]  /*6b00*/  @P2 VIADD R0, R4, 0xffffffc0 ;  /* 0xffffffc004002836 */ /* 0x000fe40000000000 */
[----:B------:R-:W-:Y:S05]  /*6b10*/  @P1 BRA `(.L_x_14974) ;  /* 0x00000004008c1947 */ /* 0x000fea0003800000 */
[----:B------:R-:W1:Y:S01]  /*6b20*/  LDC R4, c[0x0][0x3f4] ;  /* 0x0000fd00ff047b82 */ /* 0x000e620000000800 */
[----:B------:R-:W-:Y:S01]  /*6b30*/  BSSY B2, `(.L_x_14975) ;  /* 0x0000032000027945 */ /* 0x000fe20003800000 */
[-C--:B-1----:R-:W-:Y:S02]  /*6b40*/  ISETP.GE.AND P0, PT, R152, R4.reuse, PT ;  /* 0x000000049800720c */ /* 0x082fe40003f06270 */
[----:B------:R-:W-:-:S11]  /*6b50*/  ISETP.GE.AND P1, PT, R155, R4, PT ;  /* 0x000000049b00720c */ /* 0x000fd60003f26270 */
        /* <DEDUP_REMOVED lines=47> */
.L_x_14976:
[----:B------:R-:W-:Y:S05]  /*6e50*/  BSYNC B2 ;  /* 0x0000000000027941 */ /* 0x000fea0003800000 */
.L_x_14975:
[----:B------:R-:W-:Y:S05]  /*6e60*/  @P1 BRA `(.L_x_14974) ;  /* 0x0000000000b81947 */ /* 0x000fea0003800000 */
[----:B-1----:R-:W1:Y:S01]  /*6e70*/  LDS.128 R4, [R0] ;  /* 0x0000000000047984 */ /* 0x002e620000000c00 */
        /* <DEDUP_REMOVED lines=16> */
[C---:B0-----:R-:W-:Y:S01]  /*6f80*/  FMUL.FTZ R43, R25.reuse, R33 ;  /* 0x00000021192b7220 */ /* 0x041fe20000410000 */
[----:B------:R-:W-:Y:S01]  /*6f90*/  FMUL.FTZ R42, R25, R32 ;  /* 0x00000020192a7220 */ /* 0x000fe20000410000 */
[----:B------:R-:W-:Y:S01]  /*6fa0*/  FMUL.FTZ R25, R27, R40 ;  /* 0x000000281b197220 */ /* 0x000fe20000410000 */
[----:B------:R-:W-:Y:S02]  /*6fb0*/  IMAD.U32 R6, R4, 0x10000, RZ ;  /* 0x0001000004067824 */ /* 0x000fe400078e00ff */
[----:B------:R-:W-:Y:S01]  /*6fc0*/  FFMA.FTZ R43, R24, R32, -R43 ;  /* 0x00000020182b7223 */ /* 0x000fe2000001082b */
[----:B------:R-:W-:Y:S02]  /*6fd0*/  IMAD.U32 R7, R5, 0x10000, RZ ;  /* 0x0001000005077824 */ /* 0x000fe400078e00ff */
[----:B------:R-:W-:Y:S01]  /*6fe0*/  FFMA.FTZ R44, R26, R31, -R25 ;  /* 0x0000001f1a2c7223 */ /* 0x000fe20000010819 */
[----:B------:R-:W-:Y:S01]  /*6ff0*/  FFMA.FTZ R42, R24, R33, R42 ;  /* 0x00000021182a7223 */ /* 0x000fe2000001002a */
        /* <DEDUP_REMOVED lines=20> */
[----:B------:R2:W-:Y:S02]  /*7140*/  STS.128 [R0], R4 ;  /* 0x0000000400007388 */ /* 0x0005e40000000c00 */
.L_x_14974:
[----:B------:R-:W-:Y:S05]  /*7150*/  BSYNC B1 ;  /* 0x0000000000017941 */ /* 0x000fea0003800000 */
.L_x_14973:
        /* <DEDUP_REMOVED lines=54> */
.L_x_14979:
[----:B------:R-:W-:Y:S05]  /*74c0*/  BSYNC B1 ;  /* 0x0000000000017941 */ /* 0x000fea0003800000 */
.L_x_14978:
        /* <DEDUP_REMOVED lines=48> */
.L_x_14964:
[----:B------:R-:W0:Y:S01]  /*77d0*/  S2R R0, SR_TID.X ;  /* 0x0000000000007919 */ /* 0x000e220000002100 */
[----:B------:R-:W1:Y:S01]  /*77e0*/  LDC R32, c[0x0][0x448] ;  /* 0x00011200ff207b82 */ /* 0x000e620000000800 */
[----:B------:R-:W-:Y:S01]  /*77f0*/  ULDC.64 UR4, c[0x0][0x3f8] ;  /* 0x0000fe0000047ab9 */ /* 0x000fe20000000a00 */
[----:B------:R-:W-:Y:S01]  /*7800*/  ULDC.64 UR6, c[0x0][0x408] ;  /* 0x0001020000067ab9 */ /* 0x000fe20000000a00 */
[----:B------:R-:W-:Y:S01]  /*7810*/  IMAD.MOV.U32 R27, RZ, RZ, R31 ;  /* 0x000000ffff1b7224 */ /* 0x000fe200078e001f */
[----:B------:R-:W-:Y:S01]  /*7820*/  SHF.R.S32.HI R43, RZ, 0x1f, R16 ;  /* 0x0000001fff2b7819 */ /* 0x000fe20000011410 */
        /* <DEDUP_REMOVED lines=31> */
[----:B------:R-:W0:Y:S03]  /*7a20*/  LDC R35, c[0x0][0x3f4] ;  /* 0x0000fd00ff237b82 */ /* 0x000e260000000800 */
[----:B------:R-:W1:Y:S04]  /*7a30*/  SHFL.IDX PT, R3, R25, RZ, 0x1c1f ;  /* 0x001c1fff19037589 */ /* 0x000e6800000e0000 */
[----:B------:R-:W3:Y:S04]  /*7a40*/  SHFL.IDX PT, R0, R26, RZ, 0x1c1f ;  /* 0x001c1fff1a007589 */ /* 0x000ee800000e0000 */
[----:B------:R-:W4:Y:S04]  /*7a50*/  SHFL.IDX PT, R14, R27, RZ, 0x1c1f ;  /* 0x001c1fff1b0e7589 */ /* 0x000f2800000e0000 */
[----:B------:R-:W5:Y:S01]  /*7a60*/  SHFL.IDX PT, R4, R24, RZ, 0x1c1f ;  /* 0x001c1fff18047589 */ /* 0x000f6200000e0000 */
[----:B0-----:R-:W-:Y:S01]  /*7a70*/  ISETP.GE.AND P0, PT, R16, R35, PT ;  /* 0x000000231000720c */ /* 0x001fe20003f06270 */
[----:B--2---:R-:W-:-:S05]  /*7a80*/  IMAD R32, R6, R32, RZ ;  /* 0x0000002006207224 */ /* 0x004fca00078e02ff */
[----:B------:R-:W-:-:S13]  /*7a90*/  ISETP.GE.OR P1, PT, R41, R32, P0 ;  /* 0x000000202900720c */ /* 0x000fda0000726670 */
[C---:B------:R-:W-:Y:S01]  /*7aa0*/  @!P1 IMAD.SHL.U32 R5, R16.reuse, 0x2, RZ ;  /* 0x0000000210059824 */ /* 0x040fe200078e00ff */
[----:B------:R-:W-:-:S04]  /*7ab0*/  @!P1 SHF.L.U64.HI R21, R16, 0x1, R43 ;  /* 0x0000000110159819 */ /* 0x000fc8000001022b */
[----:B-1----:R-:W-:-:S05]  /*7ac0*/  @!P1 IADD3 R6, P2, R3, R5, RZ ;  /* 0x0000000503069210 */ /* 0x002fca0007f5e0ff */
[----:B---3--:R-:W-:-:S05]  /*7ad0*/  @!P1 IMAD.X R7, R0, 0x1, R21, P2 ;  /* 0x0000000100079824 */ /* 0x008fca00010e0615 */
[----:B------:R-:W2:Y:S01]  /*7ae0*/  @!P1 LD.E.128 R8, desc[UR40][R6.64] ;  /* 0x0000002806089980 */ /* 0x000ea2000c101d00 */
[----:B----4-:R-:W-:-:S05]  /*7af0*/  @!P1 IADD3 R14, P2, R14, R5, RZ ;  /* 0x000000050e0e9210 */ /* 0x010fca0007f5e0ff */
        /* <DEDUP_REMOVED lines=36> */
.L_x_15197:
        /* <DEDUP_REMOVED lines=24> */
.L_x_14982:
[----:B------:R-:W-:Y:S05]  /*7ec0*/  BSYNC B1 ;  /* 0x0000000000017941 */ /* 0x000fea0003800000 */
.L_x_14981:
[----:B------:R-:W0:Y:S01]  /*7ed0*/  SYNCS.PHASECHK.TRANS64.TRYWAIT P1, [R2+URZ+0x16800], R13 ;  /* 0x0168000d020075a7 */ /* 0x000e22000802017f */
[----:B------:R-:W-:Y:S01]  /*7ee0*/  IMAD R29, R29, -0xc0, R32 ;  /* 0xffffff401d1d7824 */ /* 0x000fe200078e0220 */
[----:B------:R-:W-:Y:S01]  /*7ef0*/  BSSY B1, `(.L_x_14983) ;  /* 0x0000014000017945 */ /* 0x000fe20003800000 */
[----:B------:R-:W-:Y:S02]  /*7f00*/  VIADD R14, R19, 0x60 ;  /* 0x00000060130e7836 */ /* 0x000fe40000000000 */
[----:B---3-5:R-:W-:Y:S01]  /*7f10*/  IMAD.MOV.U32 R3, RZ, RZ, R4 ;  /* 0x000000ffff037224 */ /* 0x028fe200078e0004 */
[----:B------:R-:W-:Y:S01]  /*7f20*/  VIMNMX R0, R29, 0xc0, PT ;  /* 0x000000c01d007848 */ /* 0x000fe20003fe0100 */
[----:B------:R-:W-:-:S03]  /*7f30*/  IMAD.MOV.U32 R12, RZ, RZ, R5 ;  /* 0x000000ffff0c7224 */ /* 0x000fc600078e0005 */
        /* <DEDUP_REMOVED lines=15> */
.L_x_15198:
[----:B------:R-:W-:Y:S05]  /*8030*/  BSYNC B1 ;  /* 0x0000000000017941 */ /* 0x000fea0003800000 */
.L_x_14983:
        /* <DEDUP_REMOVED lines=30> */
[----:B------:R-:W-:Y:S02]  /*8220*/  SHF.R.U32.HI R15, RZ, 0x3, R14 ;  /* 0x00000003ff0f7819 */ /* 0x000fe4000001160e */
[C---:B------:R-:W-:Y:S02]  /*8230*/  LOP3.LUT R13, R14.reuse, 0x38, R13, 0xf8, !PT ;  /* 0x000000380e0d7812 */ /* 0x040fe400078ef80d */
        /* <DEDUP_REMOVED lines=13> */
[C---:B-1----:R-:W-:Y:S02]  /*8310*/  IMAD.U32 R20, R12.reuse, 0x10000, RZ ;  /* 0x000100000c147824 */ /* 0x042fe400078e00ff */
[C---:B------:R-:W-:Y:S01]  /*8320*/  FMUL.FTZ R55, R33.reuse, R50 ;  /* 0x0000003221377220 */ /* 0x040fe20000410000 */
[----:B------:R-:W-:Y:S01]  /*8330*/  FMUL.FTZ R57, R33, R39 ;  /* 0x0000002721397220 */ /* 0x000fe20000410000 */
[----:B------:R-:W-:Y:S01]  /*8340*/  LOP3.LUT R12, R12, 0xffff0000, RZ, 0xc0, !PT ;  /* 0xffff00000c0c7812 */ /* 0x000fe200078ec0ff */
[----:B------:R-:W-:-:S02]  /*8350*/  IMAD.U32 R21, R13, 0x10000, RZ ;  /* 0x000100000d157824 */ /* 0x000fc400078e00ff */
[----:B------:R-:W-:Y:S01]  /*8360*/  FFMA.FTZ R55, R20, R39, -R55 ;  /* 0x0000002714377223 */ /* 0x000fe20000010837 */
[----:B------:R-:W-:Y:S01]  /*8370*/  LOP3.LUT R33, R38, 0xffff0000, RZ, 0xc0, !PT ;  /* 0xffff000026217812 */ /* 0x000fe200078ec0ff */
[----:B------:R-:W-:Y:S01]  /*8380*/  FMUL.FTZ R39, R24, R49 ;  /* 0x0000003118277220 */ /* 0x000fe20000410000 */
[----:B------:R-:W-:Y:S01]  /*8390*/  FFMA.FTZ R57, R20, R50, R57 ;  /* 0x0000003214397223 */ /* 0x000fe20000010039 */
[C---:B------:R-:W-:Y:S01]  /*83a0*/  IMAD.U32 R20, R46.reuse, 0x10000, RZ ;  /* 0x000100002e147824 */ /* 0x040fe200078e00ff */
[----:B------:R-:W-:Y:S01]  /*83b0*/  LOP3.LUT R46, R46, 0xffff0000, RZ, 0xc0, !PT ;  /* 0xffff00002e2e7812 */ /* 0x000fe200078ec0ff */
[C---:B------:R-:W-:Y:S02]  /*83c0*/  IMAD.U32 R38, R51.reuse, 0x10000, RZ ;  /* 0x0001000033267824 */ /* 0x040fe400078e00ff */
[-C--:B------:R-:W-:Y:S01]  /*83d0*/  FMUL.FTZ R59, R24, R33.reuse ;  /* 0x00000021183b7220 */ /* 0x080fe20000410000 */
[----:B------:R-:W-:Y:S01]  /*83e0*/  FFMA.FTZ R50, R12, R33, -R39 ;  /* 0x000000210c327223 */ /* 0x000fe20000010827 */
[C---:B------:R-:W-:Y:S01]  /*83f0*/  FMUL.FTZ R33, R34.reuse, R20 ;  /* 0x0000001422217220 */ /* 0x040fe20000410000 */
[----:B------:R-:W-:Y:S01]  /*8400*/  FMUL.FTZ R54, R34, R38 ;  /* 0x0000002622367220 */ /* 0x000fe20000410000 */
[----:B------:R-:W-:Y:S01]  /*8410*/  LOP3.LUT R24, R51, 0xffff0000, RZ, 0xc0, !PT ;  /* 0xffff000033187812 */ /* 0x000fe200078ec0ff */
[----:B------:R-:W-:-:S02]  /*8420*/  IMAD.U32 R36, R26, 0x10000, RZ ;  /* 0x000100001a247824 */ /* 0x000fc400078e00ff */
[----:B------:R-:W-:Y:S01]  /*8430*/  FFMA.FTZ R38, R21, R38, R33 ;  /* 0x0000002615267223 */ /* 0x000fe20000010021 */
[----:B------:R-:W-:Y:S01]  /*8440*/  LOP3.LUT R13, R13, 0xffff0000, RZ, 0xc0, !PT ;  /* 0xffff00000d0d7812 */ /* 0x000fe200078ec0ff */
[----:B------:R-:W-:Y:S01]  /*8450*/  FFMA.FTZ R34, R12, R49, R59 ;  /* 0x000000310c227223 */ /* 0x000fe2000001003b */
[----:B------:R-:W-:Y:S01]  /*8460*/  FFMA.FTZ R54, R21, R20, -R54 ;  /* 0x0000001415367223 */ /* 0x000fe20000010836 */
[----:B------:R-:W-:Y:S02]  /*8470*/  IMAD.U32 R33, R52, 0x10000, RZ ;  /* 0x0001000034217824 */ /* 0x000fe400078e00ff */
[----:B------:R-:W-:Y:S01]  /*8480*/  FMUL.FTZ R12, R25, R24 ;  /* 0x00000018190c7220 */ /* 0x000fe20000410000 */
[----:B------:R-:W-:Y:S02]  /*8490*/  IMAD.U32 R21, R47, 0x10000, RZ ;  /* 0x000100002f157824 */ /* 0x000fe400078e00ff */
[----:B------:R-:W-:Y:S01]  /*84a0*/  FMUL.FTZ R56, R25, R46 ;  /* 0x0000002e19387220 */ /* 0x000fe20000410000 */
[----:B------:R-:W-:-:S02]  /*84b0*/  IMAD.U32 R37, R27, 0x10000, RZ ;  /* 0x000100001b257824 */ /* 0x000fc400078e00ff */
[----:B------:R-:W-:Y:S01]  /*84c0*/  FMUL.FTZ R49, R36, R33 ;  /* 0x0000002124317220 */ /* 0x000fe20000410000 */
[----:B------:R-:W-:Y:S02]  /*84d0*/  IMAD.U32 R20, R53, 0x10000, RZ ;  /* 0x0001000035147824 */ /* 0x000fe400078e00ff */
[C---:B------:R-:W-:Y:S01]  /*84e0*/  FFMA.FTZ R25, R13.reuse, R46, -R12 ;  /* 0x0000002e0d197223 */ /* 0x040fe2000001080c */
[----:B------:R-:W-:Y:S02]  /*84f0*/  IMAD.U32 R30, R14, 0x10000, RZ ;  /* 0x000100000e1e7824 */ /* 0x000fe400078e00ff */
[----:B------:R-:W-:Y:S01]  /*8500*/  FMUL.FTZ R36, R36, R21 ;  /* 0x0000001524247220 */ /* 0x000fe20000410000 */
[----:B------:R-:W-:Y:S01]  /*8510*/  FFMA.FTZ R39, R13, R24, R56 ;  /* 0x000000180d277223 */ /* 0x000fe20000010038 */
[----:B------:R-:W-:Y:S02]  /*8520*/  IMAD.U32 R31, R15, 0x10000, RZ ;  /* 0x000100000f1f7824 */ /* 0x000fe400078e00ff */
[----:B------:R-:W-:Y:S01]  /*8530*/  FMUL.FTZ R24, R37, R20 ;  /* 0x0000001425187220 */ /* 0x000fe20000410000 */
[----:B------:R-:W-:-:S02]  /*8540*/  IMAD.U32 R12, R48, 0x10000, RZ ;  /* 0x00010000300c7824 */ /* 0x000fc400078e00ff */
[C---:B------:R-:W-:Y:S01]  /*8550*/  FFMA.FTZ R49, R30.reuse, R21, -R49 ;  /* 0x000000151e317223 */ /* 0x040fe20000010831 */
[----:B------:R-:W-:Y:S01]  /*8560*/  FFMA.FTZ R36, R30, R33, R36 ;  /* 0x000000211e247223 */ /* 0x000fe20000010024 */
[----:B------:R-:W-:Y:S01]  /*8570*/  LOP3.LUT R26, R26, 0xffff0000, RZ, 0xc0, !PT ;  /* 0xffff00001a1a7812 */ /* 0x000fe200078ec0ff */
[-C--:B------:R-:W-:Y:S01]  /*8580*/  FMUL.FTZ R46, R37, R12.reuse ;  /* 0x0000000c252e7220 */ /* 0x080fe20000410000 */
[----:B------:R-:W-:Y:S01]  /*8590*/  FFMA.FTZ R30, R31, R12, -R24 ;  /* 0x0000000c1f1e7223 */ /* 0x000fe20000010818 */
[----:B------:R-:W-:Y:S02]  /*85a0*/  LOP3.LUT R27, R27, 0xffff0000, RZ, 0xc0, !PT ;  /* 0xffff00001b1b7812 */ /* 0x000fe400078ec0ff */
        /* <DEDUP_REMOVED lines=25> */
.L_x_14986:
[----:B------:R-:W-:Y:S05]  /*8740*/  BSYNC B1 ;  /* 0x0000000000017941 */ /* 0x000fea0003800000 */
.L_x_14985:
        /* <DEDUP_REMOVED lines=109> */
.L_x_14977:
[----:B------:R-:W-:Y:S05]  /*8e20*/  BSYNC B0 ;  /* 0x0000000000007941 */ /* 0x000fea0003800000 */
.L_x_14963:
        /* <DEDUP_REMOVED lines=8> */
.L_x_14960:
[----:B------:R-:W-:-:S13]  /*8eb0*/  ISETP.NE.AND P0, PT, R156, 0x3, PT ;  /* 0x000000039c00780c */ /* 0x000fda0003f05270 */
[----:B------:R-:W-:Y:S05]  /*8ec0*/  @!P0 BRA `(.L_x_14987) ;  /* 0x0000000000048947 */ /* 0x000fea0003800000 */
[----:B------:R-:W-:Y:S01]  /*8ed0*/  BPT.TRAP 0x1 ;  /* 0x000000040000795c */ /* 0x000fe20000300000 */
.L_x_14987:
[----:B-123--:R-:W-:Y:S01]  /*8ee0*/  IMAD R4, R18, 0x8, R2 ;  /* 0x0000000812047824 */ /* 0x00efe200078e0202 */
[----:B0-----:R-:W-:-:S04]  /*8ef0*/  SHF.L.U32 R3, R23, 0x1f, RZ ;  /* 0x0000001f17037819 */ /* 0x001fc800000006ff */
[----:B------:R0:W1:Y:S01]  /*8f00*/  SYNCS.PHASECHK.TRANS64.TRYWAIT P2, [R4+URZ+0x16830], R3 ;  /* 0x01683003040075a7 */ /* 0x000062000804017f */
[----:B------:R-:W-:Y:S05]  /*8f10*/  @!P0 BRA `(.L_x_14988) ;  /* 0x0000000000048947 */ /* 0x000fea0003800000 */
[----:B------:R-:W-:Y:S01]  /*8f20*/  BPT.TRAP 0x1 ;  /* 0x000000040000795c */ /* 0x000fe20000300000 */
.L_x_14988:
[----:B------:R-:W2:Y:S02]  /*8f30*/  S2R R0, SR_TID.X ;  /* 0x0000000000007919 */ /* 0x000ea40000002100 */
[----:B--2---:R-:W-:-:S04]  /*8f40*/  LOP3.LUT R0, R0, 0x7f, RZ, 0xc0, !PT ;  /* 0x0000007f00007812 */ /* 0x004fc800078ec0ff */
[----:B------:R-:W-:Y:S01]  /*8f50*/  ISETP.NE.AND P1, PT, R0, RZ, PT ;  /* 0x000000ff0000720c */ /* 0x000fe20003f25270 */
[----:B-1----:R-:W-:-:S12]  /*8f60*/  @P2 BRA `(.L_x_14989) ;  /* 0x0000000000082947 */ /* 0x002fd80003800000 */
[----:B------:R-:W1:Y:S02]  /*8f70*/  SYNCS.PHASECHK.TRANS64.TRYWAIT P2, [R4+URZ+0x16830], R3 ;  /* 0x01683003040075a7 */ /* 0x000e64000804017f */
[----:B-1----:R-:W-:Y:S05]  /*8f80*/  @!P2 BRA `(.L_x_14990) ;  /* 0x000000fc00eca947 */ /* 0x002fea0003800000 */
.L_x_14989:
[----:B------:R-:W-:Y:S05]  /*8f90*/  WARPSYNC.ALL ;  /* 0x0000000000007948 */ /* 0x000fea0003800000 */
[----:B------:R-:W-:Y:S01]  /*8fa0*/  VIADD R0, R2, 0xe400 ;  /* 0x0000e40002007836 */ /* 0x000fe20000000000 */
[----:B------:R-:W-:-:S04]  /*8fb0*/  LOP3.LUT R6, R28, 0x10000, RZ, 0xfc, !PT ;  /* 0x000100001c067812 */ /* 0x000fc800078efcff */
[----:B------:R-:W-:-:S04]  /*8fc0*/  SHF.R.U32.HI R0, RZ, 0x4, R0 ;  /* 0x00000004ff007819 */ /* 0x000fc80000011600 */
[----:B------:R-:W-:-:S04]  /*8fd0*/  LOP3.LUT R0, R0, 0x3fff, RZ, 0xc0, !PT ;  /* 0x00003fff00007812 */ /* 0x000fc800078ec0ff */
[----:B01----:R-:W-:Y:S01]  /*8fe0*/  LOP3.LUT R3, R0, 0x10000, RZ, 0xfc, !PT ;  /* 0x0001000000037812 */ /* 0x003fe200078efcff */
[----:B------:R-:W-:Y:S02]  /*8ff0*/  IMAD.MOV.U32 R7, RZ, RZ, 0x40000040 ;  /* 0x40000040ff077424 */ /* 0x000fe400078e00ff */
[----:B------:R-:W-:Y:S01]  /*9000*/  IMAD.MOV.U32 R9, RZ, RZ, 0x40000040 ;  /* 0x40000040ff097424 */ /* 0x000fe200078e00ff */
[----:B------:R-:W-:Y:S01]  /*9010*/  R2UR UR4, R6 ;  /* 0x00000000060472ca */ /* 0x000fe200000e0000 */
[----:B------:R-:W-:Y:S01]  /*9020*/  IMAD R8, R18, 0x400, R3 ;  /* 0x0000040012087824 */ /* 0x000fe200078e0203 */
[----:B------:R-:W-:Y:S01]  /*9030*/  R2UR UR5, R7 ;  /* 0x00000000070572ca */ /* 0x000fe200000e0000 */
[----:B-----5:R-:W-:Y:S01]  /*9040*/  WARPGROUP.ARRIVE ;  /* 0x00000000000079c5 */ /* 0x020fe20000000000 */
[----:B------:R-:W-:Y:S01]  /*9050*/  R2UR UR7, R9 ;  /* 0x00000000090772ca */ /* 0x000fe200000e0000 */
[----:B------:R-:W-:Y:S01]  /*9060*/  VIADD R90, R6, 0x2 ;  /* 0x00000002065a7836 */ /* 0x000fe20000000000 */
[C---:B------:R-:W-:Y:S01]  /*9070*/  R2UR UR6, R8.reuse ;  /* 0x00000000080672ca */ /* 0x040fe200000e0000 */
[----:B------:R-:W-:Y:S01]  /*9080*/  IMAD.MOV.U32 R91, RZ, RZ, 0x40000040 ;  /* 0x40000040ff5b7424 */ /* 0x000fe200078e00ff */
[----:B------:R-:W-:Y:S01]  /*9090*/  STL [R1+0x4], R3 ;  /* 0x0000040301007387 */ /* 0x000fe20000100800 */
[----:B------:R-:W-:Y:S01]  /*90a0*/  VIADD R10, R8, 0x2 ;  /* 0x00000002080a7836 */ /* 0x000fe20000000000 */
[----:B------:R-:W0:Y:S01]  /*90b0*/  LDC R0, c[0x0][0x448] ;  /* 0x00011200ff007b82 */ /* 0x000e220000000800 */
[----:B------:R-:W-:Y:S01]  /*90c0*/  IMAD.MOV.U32 R11, RZ, RZ, 0x40000040 ;  /* 0x40000040ff0b7424 */ /* 0x000fe200078e00ff */
[----:B------:R-:W2:Y:S04]  /*90d0*/  LDL R12, [R1+0x44] ;  /* 0x00004400010c7983 */ /* 0x000ea80000100800 */
[----:B------:R-:W2:Y:S03]  /*90e0*/  LDL R94, [R1+0x24] ;  /* 0x00002400015e7983 */ /* 0x000ea60000100800 */
[----:B------:R-:W-:Y:S01]  /*90f0*/  HGMMA.64x128x16.F32.BF16 R24, gdesc[UR4], RZ, !UPT, gsb0 ;  /* 0x01e00000041879f0 */ /* 0x000fe2000c0018ff */
[----:B------:R-:W-:Y:S01]  /*9100*/  R2UR UR4, R90 ;  /* 0x000000005a0472ca */ /* 0x000fe200000e0000 */
[----:B------:R-:W3:Y:S01]  /*9110*/  LDL R88, [R1+0x2c] ;  /* 0x00002c0001587983 */ /* 0x000ee20000100800 */
[----:B------:R-:W-:-:S02]  /*9120*/  R2UR UR5, R91 ;  /* 0x000000005b0572ca */ /* 0x000fc400000e0000 */
[----:B------:R-:W-:Y:S01]  /*9130*/  R2UR UR6, R10 ;  /* 0x000000000a0672ca */ /* 0x000fe200000e0000 */
[----:B------:R1:W-:Y:S01]  /*9140*/  STL.64 [R1+0x18], R90 ;  /* 0x0000185a01007387 */ /* 0x0003e20000100a00 */
[----:B------:R-:W-:-:S03]  /*9150*/  R2UR UR7, R11 ;  /* 0x000000000b0772ca */ /* 0x000fc600000e0000 */
[----:B------:R-:W4:Y:S04]  /*9160*/  LDL R13, [R1+0x40] ;  /* 0x00004000010d7983 */ /* 0x000f280000100800 */
[----:B-1----:R-:W4:Y:S01]  /*9170*/  LDL R90, [R1+0x20] ;  /* 0x00002000015a7983 */ /* 0x002f220000100800 */
[----:B------:R-:W-:Y:S02]  /*9180*/  VIADD R20, R6, 0x4 ;  /* 0x0000000406147836 */ /* 0x000fe40000000000 */
[----:B------:R-:W-:Y:S02]  /*9190*/  VIADD R10, R8, 0x4 ;  /* 0x00000004080a7836 */ /* 0x000fe40000000000 */
[----:B------:R-:W-:Y:S02]  /*91a0*/  IMAD.MOV.U32 R21, RZ, RZ, 0x40000040 ;  /* 0x40000040ff157424 */ /* 0x000fe400078e00ff */
[----:B------:R-:W-:Y:S01]  /*91b0*/  IMAD.MOV.U32 R11, RZ, RZ, 0x40000040 ;  /* 0x40000040ff0b7424 */ /* 0x000fe200078e00ff */
[----:B------:R-:W-:-:S02]  /*91c0*/  WARPGROUP.DEPBAR.LE gsb0, 0x0 ;  /* 0x00008000000079c5 */ /* 0x000fc40000010000 */
        /* <DEDUP_REMOVED lines=17> */
[----:B0-----:R-:W-:-:S13]  /*92e0*/  ISETP.NE.AND P2, PT, R0, 0x1, PT ;  /* 0x000000010000780c */ /* 0x001fda0003f45270 */
[----:B------:R-:W0:Y:S08]  /*92f0*/  @P2 LDC R3, c[0x0][0x44c] ;  /* 0x00011300ff032b82 */ /* 0x000e300000000800 */
[----:B------:R-:W1:Y:S01]  /*9300*/  @P2 LDC R5, c[0x0][0x450] ;  /* 0x00011400ff052b82 */ /* 0x000e620000000800 */
[----:B--2---:R-:W-:-:S04]  /*9310*/  IMAD.IADD R12, R12, 0x1, R94 ;  /* 0x000000010c0c7824 */ /* 0x004fc800078e025e */
[----:B0-----:R-:W-:-:S05]  /*9320*/  @P2 IMAD.HI.U32 R0, R12, R3, RZ ;  /* 0x000000030c002227 */ /* 0x001fca00078e00ff */
[----:B-1----:R-:W-:Y:S01]  /*9330*/  @P2 SHF.R.U32.HI R12, RZ, R5, R0 ;  /* 0x00000005ff0c2219 */ /* 0x002fe20000011600 */
[----:B------:R-:W-:Y:S02]  /*9340*/  WARPGROUP.DEPBAR.LE gsb0, 0x0 ;  /* 0x00008000000079c5 */ /* 0x000fe40000010000 */
[----:B------:R-:W-:-:S06]  /*9350*/  WARPGROUP.ARRIVE ;  /* 0x00000000000079c5 */ /* 0x000fcc0000000000 */
[----:B------:R-:W-:Y:S01]  /*9360*/  HGMMA.64x128x16.F32.BF16 R24, gdesc[UR4], R24, gsb0 ;  /* 0x01e00000041879f0 */ /* 0x000fe20008001818 */
[----:B------:R-:W0:Y:S01]  /*9370*/  SHFL.IDX PT, R5, R12, 0x1, 0x1c1f ;  /* 0x003c1f000c057f89 */ /* 0x000e2200000e0000 */
[----:B------:R-:W-:Y:S01]  /*9380*/  IMAD.MOV.U32 R3, RZ, RZ, -0x80 ;  /* 0xffffff80ff037424 */ /* 0x000fe200078e00ff */
[----:B------:R-:W-:Y:S01]  /*9390*/  ULDC UR4, c[0x0][0x988] ;  /* 0x0002620000047ab9 */ /* 0x000fe20000000800 */
[----:B------:R-:W-:Y:S01]  /*93a0*/  @!P1 VIADD R4, R4, 0x16840 ;  /* 0x0001684004049836 */ /* 0x000fe20000000000 */
[----:B------:R-:W-:Y:S01]  /*93b0*/  STL.64 [R1+0x10], R20 ;  /* 0x0000101401007387 */ /* 0x000fe20000100a00 */
[----:B------:R-:W-:Y:S01]  /*93c0*/  IMAD R0, R92, R3, 0x80 ;  /* 0x000000805c007424 */ /* 0x000fe200078e0203 */
[----:B------:R-:W-:-:S03]  /*93d0*/  ULDC UR5, c[0x0][0x988] ;  /* 0x0002620000057ab9 */ /* 0x000fc60000000800 */
[----:B------:R-:W-:Y:S02]  /*93e0*/  VIADD R3, R0, 0x1 ;  /* 0x0000000100037836 */ /* 0x000fe40000000000 */
[----:B---3--:R-:W-:Y:S02]  /*93f0*/  IMAD.IADD R8, R88, 0x1, R0 ;  /* 0x0000000158087824 */ /* 0x008fe400078e0200 */
[C---:B----4-:R-:W-:Y:S02]  /*9400*/  IMAD R3, R13.reuse, -0x2, R3 ;  /* 0xfffffffe0d037824 */ /* 0x050fe400078e0203 */
[----:B------:R-:W-:-:S03]  /*9410*/  IMAD R8, R13, -0x2, R8 ;  /* 0xfffffffe0d087824 */ /* 0x000fc600078e0208 */
[----:B------:R-:W-:-:S04]  /*9420*/  IADD3 R89, -R90, R3, R88 ;  /* 0x000000035a597210 */ /* 0x000fc80007ffe158 */
[----:B0-----:R-:W-:-:S04]  /*9430*/  VIADDMNMX R0, R5, R89, R8, PT ;  /* 0x0000005905007246 */ /* 0x001fc80003800108 */
[C---:B------:R-:W-:Y:S02]  /*9440*/  ISETP.GT.AND P4, PT, R0.reuse, RZ, PT ;  /* 0x000000ff0000720c */ /* 0x040fe40003f84270 */
[C---:B------:R-:W-:Y:S02]  /*9450*/  ISETP.GT.AND P5, PT, R0.reuse, 0x1, PT ;  /* 0x000000010000780c */ /* 0x040fe40003fa4270 */
[----:B------:R-:W-:Y:S01]  /*9460*/  ISETP.GT.AND P3, PT, R0, 0x8, PT ;  /* 0x000000080000780c */ /* 0x000fe20003f64270 */
[----:B------:R0:W-:Y:S01]  /*9470*/  STL.64 [R1+0x8], R14 ;  /* 0x0000080e01007387 */ /* 0x0001e20000100a00 */
[----:B------:R-:W-:Y:S02]  /*9480*/  WARPGROUP.DEPBAR.LE gsb0, 0x0 ;  /* 0x00008000000079c5 */ /* 0x000fe40000010000 */
[----:B------:R-:W-:Y:S02]  /*9490*/  FSEL R109, R26, -INF , P4 ;  /* 0xff8000001a6d7808 */ /* 0x000fe40002000000 */
[----:B------:R-:W-:-:S02]  /*94a0*/  FSEL R107, R27, -INF , P5 ;  /* 0xff8000001b6b7808 */ /* 0x000fc40002800000 */
        /* <DEDUP_REMOVED lines=49> */
[----:B0-----:R-:W-:Y:S02]  /*97c0*/  FSEL R15, R62, -INF , P3 ;  /* 0xff8000003e0f7808 */ /* 0x001fe40001800000 */
        /* <DEDUP_REMOVED lines=40> */
[----:B------:R-:W0:Y:S04]  /*9a50*/  SHFL.BFLY PT, R9, R14, 0x2, 0x1f ;  /* 0x0c401f000e097f89 */ /* 0x000e2800000e0000 */
[----:B------:R-:W1:Y:S01]  /*9a60*/  SHFL.IDX PT, R26, R12, RZ, 0x1c1f ;  /* 0x001c1fff0c1a7589 */ /* 0x000e6200000e0000 */
[----:B0-----:R-:W-:-:S05]  /*9a70*/  FMNMX.FTZ R20, R14, R9, !PT ;  /* 0x000000090e147209 */ /* 0x001fca0007810000 */
[----:B------:R-:W0:Y:S01]  /*9a80*/  SHFL.BFLY PT, R9, R20, 0x1, 0x1f ;  /* 0x0c201f0014097f89 */ /* 0x000e2200000e0000 */
[----:B------:R-:W-:Y:S01]  /*9a90*/  IMAD.U32 R0, RZ, RZ, UR4 ;  /* 0x00000004ff007e24 */ /* 0x000fe2000f8e00ff */
[----:B-1----:R-:W-:Y:S01]  /*9aa0*/  VIADDMNMX R26, R26, R89, R8, PT ;  /* 0x000000591a1a7246 */ /* 0x002fe20003800108 */
[----:B------:R-:W-:-:S03]  /*9ab0*/  ULDC UR4, c[0x0][0x988] ;  /* 0x0002620000047ab9 */ /* 0x000fc60000000800 */
[C---:B------:R-:W-:Y:S02]  /*9ac0*/  ISETP.GT.AND P4, PT, R26.reuse, RZ, PT ;  /* 0x000000ff1a00720c */ /* 0x040fe40003f84270 */
[----:B------:R-:W-:Y:S02]  /*9ad0*/  ISETP.GT.AND P5, PT, R26, 0x1, PT ;  /* 0x000000011a00780c */ /* 0x000fe40003fa4270 */
[----:B------:R-:W-:Y:S02]  /*9ae0*/  FSEL R89, R24, -INF , P4 ;  /* 0xff80000018597808 */ /* 0x000fe40002000000 */
[----:B------:R-:W-:Y:S02]  /*9af0*/  FSEL R25, R25, -INF , P5 ;  /* 0xff80000019197808 */ /* 0x000fe40002800000 */
[----:B0-----:R-:W-:-:S04]  /*9b00*/  FMNMX.FTZ R9, R20, R9, !PT ;  /* 0x0000000914097209 */ /* 0x001fc80007810000 */
[C---:B------:R-:W-:Y:S01]  /*9b10*/  FSETP.NEU.FTZ.AND P3, PT, R9.reuse, -INF , PT ;  /* 0xff8000000900780b */ /* 0x040fe20003f7d000 */
[----:B------:R-:W-:-:S05]  /*9b20*/  FMUL.FTZ R10, R9, R0 ;  /* 0x00000000090a7220 */ /* 0x000fca0000410000 */
[----:B------:R-:W-:Y:S02]  /*9b30*/  FSEL R10, R10, RZ, P3 ;  /* 0x000000ff0a0a7208 */ /* 0x000fe40001800000 */
[C---:B------:R-:W-:Y:S02]  /*9b40*/  ISETP.GT.AND P3, PT, R26.reuse, 0x8, PT ;  /* 0x000000081a00780c */ /* 0x040fe40003f64270 */
[----:B------:R-:W-:Y:S01]  /*9b50*/  ISETP.GT.AND P4, PT, R26, 0x9, PT ;  /* 0x000000091a00780c */ /* 0x000fe20003f84270 */
[----:B------:R-:W-:Y:S01]  /*9b60*/  FFMA.FTZ R151, R91, R0, -R10 ;  /* 0x000000005b977223 */ /* 0x000fe2000001080a */
[----:B------:R-:W-:Y:S02]  /*9b70*/  FSEL R91, R28, -INF , P3 ;  /* 0xff8000001c5b7808 */ /* 0x000fe40001800000 */
[----:B------:R-:W-:Y:S02]  /*9b80*/  FMNMX.FTZ R14, R89, R25, !PT ;  /* 0x00000019590e7209 */ /* 0x000fe40007810000 */
[----:B------:R-:W-:-:S02]  /*9b90*/  ISETP.GT.AND P3, PT, R26, 0x10, PT ;  /* 0x000000101a00780c */ /* 0x000fc40003f64270 */
[----:B------:R-:W-:Y:S02]  /*9ba0*/  FSEL R29, R29, -INF , P4 ;  /* 0xff8000001d1d7808 */ /* 0x000fe40002000000 */
[----:B------:R-:W-:Y:S01]  /*9bb0*/  FMNMX.FTZ R14, R91, R14, !PT ;  /* 0x0000000e5b0e7209 */ /* 0x000fe20007810000 */
[----:B------:R-:W-:Y:S01]  /*9bc0*/  FFMA.FTZ R12, R93, R0, -R10 ;  /* 0x000000005d0c7223 */ /* 0x000fe2000001080a */
[----:B------:R-:W-:Y:S02]  /*9bd0*/  ISETP.GT.AND P4, PT, R26, 0x11, PT ;  /* 0x000000111a00780c */ /* 0x000fe40003f84270 */
        /* <DEDUP_REMOVED lines=19> */
[----:B------:R0:W-:Y:S01]  /*9d10*/  MUFU.EX2 R14, R24 ;  /* 0x00000018000e7308 */ /* 0x0001e20000000800 */
[----:B------:R-:W-:Y:S01]  /*9d20*/  FFMA.FTZ R147, R103, R0, -R10 ;  /* 0x0000000067937223 */ /* 0x000fe2000001080a */
[----:B------:R-:W-:Y:S02]  /*9d30*/  ISETP.GT.AND P4, PT, R26, 0x29, PT ;  /* 0x000000291a00780c */ /* 0x000fe40003f84270 */
[----:B------:R-:W-:Y:S02]  /*9d40*/  FSEL R103, R44, -INF , P3 ;  /* 0xff8000002c677808 */ /* 0x000fe40001800000 */
[----:B0-----:R-:W-:Y:S02]  /*9d50*/  FMNMX.FTZ R24, R41, R20, !PT ;  /* 0x0000001429187209 */ /* 0x001fe40007810000 */
        /* <DEDUP_REMOVED lines=11> */
[--C-:B------:R-:W-:Y:S01]  /*9e10*/  FFMA.FTZ R141, R101, R0, -R10.reuse ;  /* 0x00000000658d7223 */ /* 0x100fe2000001080a */
[----:B------:R-:W-:Y:S02]  /*9e20*/  ISETP.GT.AND P4, PT, R26, 0x39, PT ;  /* 0x000000391a00780c */ /* 0x000fe40003f84270 */
[----:B------:R-:W-:Y:S02]  /*9e30*/  FSEL R101, R52, -INF , P3 ;  /* 0xff80000034657808 */ /* 0x000fe40001800000 */
[----:B0-----:R-:W-:Y:S01]  /*9e40*/  FMNMX.FTZ R28, R49, R24, !PT ;  /* 0x00000018311c7209 */ /* 0x001fe20007810000 */
        /* <DEDUP_REMOVED lines=18> */
[----:B------:R0:W-:Y:S01]  /*9f70*/  MUFU.EX2 R24, R30 ;  /* 0x0000001e00187308 */ /* 0x0001e20000000800 */
[----:B------:R-:W-:Y:S01]  /*9f80*/  ISETP.GT.AND P4, PT, R26, 0x49, PT ;  /* 0x000000491a00780c */ /* 0x000fe20003f84270 */
[-CC-:B------:R-:W-:Y:S01]  /*9f90*/  FFMA.FTZ R129, R21, R0.reuse, -R10.reuse ;  /* 0x0000000015817223 */ /* 0x180fe2000001080a */
[----:B------:R-:W-:Y:S01]  /*9fa0*/  FSEL R5, R60, -INF , P3 ;  /* 0xff8000003c057808 */ /* 0x000fe20001800000 */
[-CC-:B------:R-:W-:Y:S01]  /*9fb0*/  FFMA.FTZ R36, R67, R0.reuse, -R10.reuse ;  /* 0x0000000043247223 */ /* 0x180fe2000001080a */
[C---:B------:R-:W-:Y:S01]  /*9fc0*/  ISETP.GT.AND P3, PT, R26.reuse, 0x50, PT ;  /* 0x000000501a00780c */ /* 0x040fe20003f64270 */
[-CC-:B------:R-:W-:Y:S01]  /*9fd0*/  FFMA.FTZ R131, R27, R0.reuse, -R10.reuse ;  /* 0x000000001b837223 */ /* 0x180fe2000001080a */
[--C-:B------:R-:W-:Y:S01]  /*9fe0*/  FFMA.FTZ R38, R71, R0, -R10.reuse ;  /* 0x0000000047267223 */ /* 0x100fe2000001080a */
[----:B------:R-:W-:Y:S01]  /*9ff0*/  MUFU.EX2 R151, R151 ;  /* 0x0000009700977308 */ /* 0x000fe20000000800 */
[----:B0-----:R-:W-:Y:S01]  /*a000*/  FMNMX.FTZ R30, R57, R28, !PT ;  /* 0x0000001c391e7209 */ /* 0x001fe20007810000 */
        /* <DEDUP_REMOVED lines=12> */
[----:B------:R0:W-:Y:S01]  /*a0d0*/  MUFU.EX2 R8, R107 ;  /* 0x0000006b00087308 */ /* 0x0001e20000000800 */
[----:B------:R-:W-:Y:S01]  /*a0e0*/  FSEL R65, R65, -INF , P4 ;  /* 0xff80000041417808 */ /* 0x000fe20002000000 */
[--C-:B------:R-:W-:Y:S01]  /*a0f0*/  FFMA.FTZ R3, R51, R0, -R10.reuse ;  /* 0x0000000033037223 */ /* 0x100fe2000001080a */
[----:B------:R-:W-:Y:S01]  /*a100*/  FMNMX.FTZ R30, R47, R30, !PT ;  /* 0x0000001e2f1e7209 */ /* 0x000fe20007810000 */
[----:B------:R-:W-:Y:S01]  /*a110*/  FFMA.FTZ R46, R87, R0, -R10 ;  /* 0x00000000572e7223 */ /* 0x000fe2000001080a */
[----:B------:R-:W-:Y:S01]  /*a120*/  ISETP.GT.AND P4, PT, R26, 0x59, PT ;  /* 0x000000591a00780c */ /* 0x000fe20003f84270 */
[----:B------:R-:W1:Y:S02]  /*a130*/  @P2 LDC R43, c[0x0][0x44c] ;  /* 0x00011300ff2b2b82 */ /* 0x000e640000000800 */
[----:B------:R2:W-:Y:S01]  /*a140*/  MUFU.EX2 R28, R32 ;  /* 0x00000020001c7308 */ /* 0x0005e20000000800 */
[----:B0-----:R-:W-:-:S02]  /*a150*/  FSEL R107, R68, -INF , P3 ;  /* 0xff800000446b7808 */ /* 0x001fc40001800000 */
[----:B------:R-:W-:Y:S02]  /*a160*/  ISETP.GT.AND P3, PT, R26, 0x60, PT ;  /* 0x000000601a00780c */ /* 0x000fe40003f64270 */
[----:B------:R-:W-:Y:S01]  /*a170*/  FSEL R69, R69, -INF , P4 ;  /* 0xff80000045457808 */ /* 0x000fe20002000000 */
[----:B------:R-:W0:Y:S01]  /*a180*/  @P2 LDC R52, c[0x0][0x450] ;  /* 0x00011400ff342b82 */ /* 0x000e220000000800 */
[----:B--2---:R-:W-:-:S04]  /*a190*/  FMNMX.FTZ R32, R65, R30, !PT ;  /* 0x0000001e41207209 */ /* 0x004fc80007810000 */
        /* <DEDUP_REMOVED lines=13> */
[----:B------:R2:W-:Y:S01]  /*a270*/  MUFU.EX2 R30, R3 ;  /* 0x00000003001e7308 */ /* 0x0005e20000000800 */
[----:B------:R-:W-:Y:S02]  /*a280*/  ISETP.GT.AND P4, PT, R26, 0x71, PT ;  /* 0x000000711a00780c */ /* 0x000fe40003f84270 */
[----:B------:R-:W-:Y:S01]  /*a290*/  FMNMX.FTZ R34, R77, R34, !PT ;  /* 0x000000224d227209 */ /* 0x000fe20007810000 */
[----:B--2---:R-:W-:Y:S01]  /*a2a0*/  FFMA.FTZ R3, R55, R0, -R10 ;  /* 0x0000000037037223 */ /* 0x004fe2000001080a */
        /* <DEDUP_REMOVED lines=8> */
[----:B------:R-:W-:Y:S01]  /*a330*/  FMNMX.FTZ R34, R13, R34, !PT ;  /* 0x000000220d227209 */ /* 0x000fe20007810000 */
[----:B------:R2:W-:Y:S03]  /*a340*/  MUFU.EX2 R32, R3 ;  /* 0x0000000300207308 */ /* 0x0005e60000000800 */
[----:B--2---:R-:W-:-:S05]  /*a350*/  FMNMX.FTZ R3, R85, R34, !PT ;  /* 0x0000002255037209 */ /* 0x004fca0007810000 */
[----:B------:R-:W2:Y:S02]  /*a360*/  SHFL.BFLY PT, R40, R3, 0x2, 0x1f ;  /* 0x0c401f0003287f89 */ /* 0x000ea400000e0000 */
[----:B--2---:R-:W-:-:S05]  /*a370*/  FMNMX.FTZ R15, R3, R40, !PT ;  /* 0x00000028030f7209 */ /* 0x004fca0007810000 */
[----:B------:R-:W2:Y:S01]  /*a380*/  SHFL.BFLY PT, R44, R15, 0x1, 0x1f ;  /* 0x0c201f000f2c7f89 */ /* 0x000ea200000e0000 */
[----:B------:R-:W3:Y:S01]  /*a390*/  MUFU.EX2 R149, R149 ;  /* 0x0000009500957308 */ /* 0x000ee20000000800 */
[-CC-:B------:R-:W-:Y:S01]  /*a3a0*/  FFMA.FTZ R26, R59, R0.reuse, -R10.reuse ;  /* 0x000000003b1a7223 */ /* 0x180fe2000001080a */
[-CC-:B------:R-:W-:Y:S01]  /*a3b0*/  FFMA.FTZ R34, R63, R0.reuse, -R10.reuse ;  /* 0x000000003f227223 */ /* 0x180fe2000001080a */
[----:B------:R-:W-:-:S05]  /*a3c0*/  FFMA.FTZ R40, R75, R0, -R10 ;  /* 0x000000004b287223 */ /* 0x000fca000001080a */
[----:B------:R-:W4:Y:S01]  /*a3d0*/  MUFU.EX2 R12, R12 ;  /* 0x0000000c000c7308 */ /* 0x000f220000000800 */
[----:B--2---:R-:W-:-:S04]  /*a3e0*/  FMNMX.FTZ R3, R15, R44, !PT ;  /* 0x0000002c0f037209 */ /* 0x004fc80007810000 */
[C---:B------:R-:W-:Y:S01]  /*a3f0*/  FSETP.NEU.FTZ.AND P3, PT, R3.reuse, -INF , PT ;  /* 0xff8000000300780b */ /* 0x040fe20003f7d000 */
[----:B------:R-:W-:-:S05]  /*a400*/  FMUL.FTZ R15, R3, R0 ;  /* 0x00000000030f7220 */ /* 0x000fca0000410000 */
[----:B------:R-:W-:Y:S01]  /*a410*/  FSEL R10, R15, RZ, P3 ;  /* 0x000000ff0f0a7208 */ /* 0x000fe20001800000 */
[----:B------:R-:W2:Y:S04]  /*a420*/  MUFU.EX2 R145, R145 ;  /* 0x0000009100917308 */ /* 0x000ea80000000800 */
[-CC-:B------:R-:W-:Y:S01]  /*a430*/  FFMA.FTZ R148, R89, R0.reuse, -R10.reuse ;  /* 0x0000000059947223 */ /* 0x180fe2000001080a */
[-CC-:B------:R-:W-:Y:S01]  /*a440*/  FFMA.FTZ R15, R25, R0.reuse, -R10.reuse ;  /* 0x00000000190f7223 */ /* 0x180fe2000001080a */
[-C--:B------:R-:W-:Y:S01]  /*a450*/  FFMA.FTZ R150, R91, R0.reuse, -R10 ;  /* 0x000000005b967223 */ /* 0x080fe2000001080a */
[----:B---3--:R-:W-:Y:S01]  /*a460*/  FADD.FTZ R48, R149, R8 ;  /* 0x0000000895307221 */ /* 0x008fe20000010000 */
[-CC-:B------:R-:W-:Y:S02]  /*a470*/  FFMA.FTZ R21, R29, R0.reuse, -R10.reuse ;  /* 0x000000001d157223 */ /* 0x180fe4000001080a */
[----:B------:R-:W-:Y:S01]  /*a480*/  MUFU.EX2 R148, R148 ;  /* 0x0000009400947308 */ /* 0x000fe20000000800 */
[----:B------:R-:W-:Y:S01]  /*a490*/  FFMA.FTZ R27, R37, R0, -R10 ;  /* 0x00000000251b7223 */ /* 0x000fe2000001080a */
[----:B------:R-:W-:-:S06]  /*a4a0*/  FADD.FTZ R37, R151, R48 ;  /* 0x0000003097257221 */ /* 0x000fcc0000010000 */
[----:B------:R-:W3:Y:S01]  /*a4b0*/  MUFU.EX2 R15, R15 ;  /* 0x0000000f000f7308 */ /* 0x000ee20000000800 */
[----:B------:R-:W-:Y:S01]  /*a4c0*/  FFMA.FTZ R144, R93, R0, -R10 ;  /* 0x000000005d907223 */ /* 0x000fe2000001080a */
[----:B----4-:R-:W-:-:S06]  /*a4d0*/  FADD.FTZ R48, R12, R37 ;  /* 0x000000250c307221 */ /* 0x010fcc0000010000 */
[----:B------:R-:W4:Y:S01]  /*a4e0*/  MUFU.EX2 R147, R147 ;  /* 0x0000009300937308 */ /* 0x000f220000000800 */
[----:B------:R-:W-:-:S07]  /*a4f0*/  FFMA.FTZ R25, R33, R0, -R10 ;  /* 0x0000000021197223 */ /* 0x000fce000001080a */
[----:B------:R-:W1:Y:S01]  /*a500*/  MUFU.EX2 R150, R150 ;  /* 0x0000009600967308 */ /* 0x000e620000000800 */
[----:B--2---:R-:W-:Y:S01]  /*a510*/  FADD.FTZ R39, R145, R48 ;  /* 0x0000003091277221 */ /* 0x004fe20000010000 */
[----:B------:R-:W-:-:S06]  /*a520*/  FFMA.FTZ R146, R95, R0, -R10 ;  /* 0x000000005f927223 */ /* 0x000fcc000001080a */
[----:B------:R-:W2:Y:S01]  /*a530*/  MUFU.EX2 R21, R21 ;  /* 0x0000001500157308 */ /* 0x000ea20000000800 */
[----:B------:R-:W-:Y:S01]  /*a540*/  FADD.FTZ R48, R14, R39 ;  /* 0x000000270e307221 */ /* 0x000fe20000010000 */
[----:B---3--:R-:W-:-:S06]  /*a550*/  FADD.FTZ R39, R148, R15 ;  /* 0x0000000f94277221 */ /* 0x008fcc0000010000 */
[----:B------:R-:W3:Y:S01]  /*a560*/  MUFU.EX2 R141, R141 ;  /* 0x0000008d008d7308 */ /* 0x000ee20000000800 */
[----:B------:R-:W-:-:S07]  /*a570*/  FFMA.FTZ R134, R5, R0, -R10 ;  /* 0x0000000005867223 */ /* 0x000fce000001080a */
[----:B------:R-:W0:Y:S01]  /*a580*/  MUFU.EX2 R144, R144 ;  /* 0x0000009000907308 */ /* 0x000e220000000800 */
[----:B----4-:R-:W-:Y:S01]  /*a590*/  FADD.FTZ R5, R147, R48 ;  /* 0x0000003093057221 */ /* 0x010fe20000010000 */
[----:B-1----:R-:W-:-:S06]  /*a5a0*/  FADD.FTZ R48, R150, R39 ;  /* 0x0000002796307221 */ /* 0x002fcc0000010000 */
[----:B------:R-:W1:Y:S01]  /*a5b0*/  MUFU.EX2 R25, R25 ;  /* 0x0000001900197308 */ /* 0x000e620000000800 */
[----:B------:R-:W-:Y:S01]  /*a5c0*/  FFMA.FTZ R140, R99, R0, -R10 ;  /* 0x00000000638c7223 */ /* 0x000fe2000001080a */
[----:B------:R-:W-:Y:S01]  /*a5d0*/  FADD.FTZ R50, R20, R5 ;  /* 0x0000000514327221 */ /* 0x000fe20000010000 */
[----:B------:R-:W-:-:S05]  /*a5e0*/  @!P1 PRMT R4, RZ, 0x654, R4 ;  /* 0x00000654ff049816 */ /* 0x000fca0000000004 */
[----:B------:R-:W4:Y:S01]  /*a5f0*/  MUFU.EX2 R143, R143 ;  /* 0x0000008f008f7308 */ /* 0x000f220000000800 */
[----:B--2---:R-:W-:Y:S01]  /*a600*/  FADD.FTZ R39, R21, R48 ;  /* 0x0000003015277221 */ /* 0x004fe20000010000 */
[----:B------:R-:W-:-:S06]  /*a610*/  FFMA.FTZ R29, R41, R0, -R10 ;  /* 0x00000000291d7223 */ /* 0x000fcc000001080a */
[----:B------:R-:W2:Y:S01]  /*a620*/  MUFU.EX2 R146, R146 ;  /* 0x0000009200927308 */ /* 0x000ea20000000800 */
[----:B---3--:R-:W-:Y:S01]  /*a630*/  FADD.FTZ R41, R141, R50 ;  /* 0x000000328d297221 */ /* 0x008fe20000010000 */
[----:B------:R0:W-:Y:S06]  /*a640*/  @!P1 SYNCS.ARRIVE.TRANS64.RED.A1T0 RZ, [R4+URZ], RZ ;  /* 0x000000ff04ff99a7 */ /* 0x0001ec000810043f */
[----:B------:R-:W3:Y:S01]  /*a650*/  MUFU.EX2 R27, R27 ;  /* 0x0000001b001b7308 */ /* 0x000ee20000000800 */
[----:B------:R-:W-:Y:S01]  /*a660*/  FFMA.FTZ R142, R103, R0, -R10 ;  /* 0x00000000678e7223 */ /* 0x000fe2000001080a */
[----:B0-----:R-:W-:Y:S01]  /*a670*/  FADD.FTZ R4, R144, R39 ;  /* 0x0000002790047221 */ /* 0x001fe20000010000 */
[----:B------:R-:W-:-:S05]  /*a680*/  FADD.FTZ R48, R24, R41 ;  /* 0x0000002918307221 */ /* 0x000fca0000010000 */
[----:B------:R-:W0:Y:S01]  /*a690*/  MUFU.EX2 R137, R137 ;  /* 0x0000008900897308 */ /* 0x000e220000000800 */
[----:B-1----:R-:W-:Y:S01]  /*a6a0*/  FADD.FTZ R41, R25, R4 ;  /* 0x0000000419297221 */ /* 0x002fe20000010000 */
[----:B------:R-:W-:-:S06]  /*a6b0*/  FFMA.FTZ R31, R45, R0, -R10 ;  /* 0x000000002d1f7223 */ /* 0x000fcc000001080a */
[----:B------:R-:W1:Y:S01]  /*a6c0*/  MUFU.EX2 R140, R140 ;  /* 0x0000008c008c7308 */ /* 0x000e620000000800 */
[----:B----4-:R-:W-:Y:S01]  /*a6d0*/  FADD.FTZ R39, R143, R48 ;  /* 0x000000308f277221 */ /* 0x010fe20000010000 */
[----:B--2---:R-:W-:-:S06]  /*a6e0*/  FADD.FTZ R4, R146, R41 ;  /* 0x0000002992047221 */ /* 0x004fcc0000010000 */
[----:B------:R-:W2:Y:S01]  /*a6f0*/  MUFU.EX2 R29, R29 ;  /* 0x0000001d001d7308 */ /* 0x000ea20000000800 */
[----:B------:R-:W-:Y:S01]  /*a700*/  FFMA.FTZ R136, R105, R0, -R10 ;  /* 0x0000000069887223 */ /* 0x000fe2000001080a */
[----:B------:R-:W-:-:S04]  /*a710*/  @P2 IMAD.HI.U32 R43, R94, R43, RZ ;  /* 0x0000002b5e2b2227 */ /* 0x000fc800078e00ff */
[----:B------:R-:W-:Y:S02]  /*a720*/  FADD.FTZ R48, R28, R39 ;  /* 0x000000271c307221 */ /* 0x000fe40000010000 */
[----:B------:R-:W4:Y:S01]  /*a730*/  MUFU.EX2 R139, R139 ;  /* 0x0000008b008b7308 */ /* 0x000f220000000800 */
[----:B---3--:R-:W-:Y:S01]  /*a740*/  FADD.FTZ R41, R27, R4 ;  /* 0x000000041b297221 */ /* 0x008fe20000010000 */
[----:B------:R-:W-:-:S06]  /*a750*/  FFMA.FTZ R33, R49, R0, -R10 ;  /* 0x0000000031217223 */ /* 0x000fcc000001080a */
[----:B------:R-:W3:Y:S01]  /*a760*/  MUFU.EX2 R142, R142 ;  /* 0x0000008e008e7308 */ /* 0x000ee20000000800 */
[----:B------:R-:W-:Y:S01]  /*a770*/  IMAD.MOV.U32 R45, RZ, RZ, R94 ;  /* 0x000000ffff2d7224 */ /* 0x000fe200078e005e */
[----:B------:R-:W-:Y:S01]  /*a780*/  @P2 SHF.R.U32.HI R45, RZ, R52, R43 ;  /* 0x00000034ff2d2219 */ /* 0x000fe2000001162b */
[----:B0-----:R-:W-:-:S05]  /*a790*/  FADD.FTZ R43, R137, R48 ;  /* 0x00000030892b7221 */ /* 0x001fca0000010000 */
[----:B------:R-:W0:Y:S01]  /*a7a0*/  MUFU.EX2 R31, R31 ;  /* 0x0000001f001f7308 */ /* 0x000e220000000800 */
[----:B-1----:R-:W-:Y:S01]  /*a7b0*/  FADD.FTZ R4, R140, R41 ;  /* 0x000000298c047221 */ /* 0x002fe20000010000 */
[----:B------:R-:W-:Y:S01]  /*a7c0*/  FFMA.FTZ R138, R101, R0, -R10 ;  /* 0x00000000658a7223 */ /* 0x000fe2000001080a */
[----:B------:R-:W-:-:S05]  /*a7d0*/  FADD.FTZ R48, R30, R43 ;  /* 0x0000002b1e307221 */ /* 0x000fca0000010000 */
[----:B------:R-:W1:Y:S01]  /*a7e0*/  MUFU.EX2 R133, R133 ;  /* 0x0000008500857308 */ /* 0x000e620000000800 */
[----:B--2---:R-:W-:Y:S01]  /*a7f0*/  FADD.FTZ R41, R29, R4 ;  /* 0x000000041d297221 */ /* 0x004fe20000010000 */
[----:B------:R-:W-:-:S06]  /*a800*/  FFMA.FTZ R35, R53, R0, -R10 ;  /* 0x0000000035237223 */ /* 0x000fcc000001080a */
[----:B------:R-:W2:Y:S01]  /*a810*/  MUFU.EX2 R136, R136 ;  /* 0x0000008800887308 */ /* 0x000ea20000000800 */
[----:B----4-:R-:W-:Y:S01]  /*a820*/  FADD.FTZ R43, R139, R48 ;  /* 0x000000308b2b7221 */ /* 0x010fe20000010000 */
[----:B---3--:R-:W-:-:S06]  /*a830*/  FADD.FTZ R4, R142, R41 ;  /* 0x000000298e047221 */ /* 0x008fcc0000010000 */
[----:B------:R-:W3:Y:S01]  /*a840*/  MUFU.EX2 R26, R26 ;  /* 0x0000001a001a7308 */ /* 0x000ee20000000800 */
[----:B------:R-:W-:-:S07]  /*a850*/  FFMA.FTZ R132, R97, R0, -R10 ;  /* 0x0000000061847223 */ /* 0x000fce000001080a */
[----:B------:R-:W4:Y:S01]  /*a860*/  MUFU.EX2 R33, R33 ;  /* 0x0000002100217308 */ /* 0x000f220000000800 */
[----:B------:R-:W-:Y:S01]  /*a870*/  FADD.FTZ R48, R32, R43 ;  /* 0x0000002b20307221 */ /* 0x000fe20000010000 */
[----:B0-----:R-:W-:-:S06]  /*a880*/  FADD.FTZ R41, R31, R4 ;  /* 0x000000041f297221 */ /* 0x001fcc0000010000 */
[----:B------:R-:W0:Y:S01]  /*a890*/  MUFU.EX2 R135, R135 ;  /* 0x0000008700877308 */ /* 0x000e220000000800 */
[----:B------:R-:W-:-:S07]  /*a8a0*/  FFMA.FTZ R37, R57, R0, -R10 ;  /* 0x0000000039257223 */ /* 0x000fce000001080a */
[----:B------:R-:W0:Y:S01]  /*a8b0*/  MUFU.EX2 R138, R138 ;  /* 0x0000008a008a7308 */ /* 0x000e220000000800 */
[----:B-1----:R-:W-:Y:S01]  /*a8c0*/  FADD.FTZ R43, R133, R48 ;  /* 0x00000030852b7221 */ /* 0x002fe20000010000 */
[----:B--2---:R-:W-:-:S06]  /*a8d0*/  FADD.FTZ R4, R136, R41 ;  /* 0x0000002988047221 */ /* 0x004fcc0000010000 */
[----:B------:R-:W1:Y:S08]  /*a8e0*/  MUFU.EX2 R34, R34 ;  /* 0x0000002200227308 */ /* 0x000e700000000800 */
[----:B------:R-:W2:Y:S01]  /*a8f0*/  MUFU.EX2 R35, R35 ;  /* 0x0000002300237308 */ /* 0x000ea20000000800 */
[----:B------:R-:W-:Y:S01]  /*a900*/  IADD3 R49, R45, R88, -R90 ;  /* 0x000000582d317210 */ /* 0x000fe20007ffe85a */
[----:B---3--:R-:W-:-:S06]  /*a910*/  FADD.FTZ R48, R26, R43 ;  /* 0x0000002b1a307221 */ /* 0x008fcc0000010000 */
[----:B------:R-:W3:Y:S01]  /*a920*/  MUFU.EX2 R129, R129 ;  /* 0x0000008100817308 */ /* 0x000ee20000000800 */
[----:B----4-:R-:W-:Y:S01]  /*a930*/  FADD.FTZ R45, R33, R4 ;  /* 0x00000004212d7221 */ /* 0x010fe20000010000 */
[----:B------:R-:W-:-:S06]  /*a940*/  FFMA.FTZ R5, R61, R0, -R10 ;  /* 0x000000003d057223 */ /* 0x000fcc000001080a */
[----:B------:R-:W4:Y:S01]  /*a950*/  MUFU.EX2 R132, R132 ;  /* 0x0000008400847308 */ /* 0x000f220000000800 */
[----:B0-----:R-:W-:Y:S01]  /*a960*/  FADD.FTZ R41, R135, R48 ;  /* 0x0000003087297221 */ /* 0x001fe20000010000 */
[----:B------:R-:W-:-:S06]  /*a970*/  FADD.FTZ R4, R138, R45 ;  /* 0x0000002d8a047221 */ /* 0x000fcc0000010000 */
[----:B------:R-:W0:Y:S01]  /*a980*/  MUFU.EX2 R36, R36 ;  /* 0x0000002400247308 */ /* 0x000e220000000800 */
[----:B------:R-:W-:-:S07]  /*a990*/  FFMA.FTZ R128, R47, R0, -R10 ;  /* 0x000000002f807223 */ /* 0x000fce000001080a */
[----:B------:R-:W0:Y:S01]  /*a9a0*/  MUFU.EX2 R37, R37 ;  /* 0x0000002500257308 */ /* 0x000e220000000800 */
[----:B-1----:R-:W-:Y:S01]  /*a9b0*/  FADD.FTZ R48, R34, R41 ;  /* 0x0000002922307221 */ /* 0x002fe20000010000 */
[----:B--2---:R-:W-:-:S06]  /*a9c0*/  FADD.FTZ R45, R35, R4 ;  /* 0x00000004232d7221 */ /* 0x004fcc0000010000 */
[----:B------:R-:W1:Y:S01]  /*a9d0*/  MUFU.EX2 R131, R131 ;  /* 0x0000008300837308 */ /* 0x000e620000000800 */
[----:B------:R-:W-:-:S07]  /*a9e0*/  FFMA.FTZ R39, R65, R0, -R10 ;  /* 0x0000000041277223 */ /* 0x000fce000001080a */
[----:B------:R-:W2:Y:S01]  /*a9f0*/  MUFU.EX2 R134, R134 ;  /* 0x0000008600867308 */ /* 0x000ea20000000800 */
[----:B---3--:R-:W-:Y:S01]  /*aa00*/  FADD.FTZ R47, R129, R48 ;  /* 0x00000030812f7221 */ /* 0x008fe20000010000 */
[----:B----4-:R-:W-:-:S06]  /*aa10*/  FADD.FTZ R4, R132, R45 ;  /* 0x0000002d84047221 */ /* 0x010fcc0000010000 */
[----:B------:R-:W3:Y:S01]  /*aa20*/  MUFU.EX2 R38, R38 ;  /* 0x0000002600267308 */ /* 0x000ee20000000800 */
[----:B------:R-:W-:-:S07]  /*aa30*/  FFMA.FTZ R130, R107, R0, -R10 ;  /* 0x000000006b827223 */ /* 0x000fce000001080a */
[----:B------:R-:W4:Y:S01]  /*aa40*/  MUFU.EX2 R5, R5 ;  /* 0x0000000500057308 */ /* 0x000f220000000800 */
[----:B0-----:R-:W-:Y:S01]  /*aa50*/  FADD.FTZ R48, R36, R47 ;  /* 0x0000002f24307221 */ /* 0x001fe20000010000 */
[----:B------:R-:W-:-:S06]  /*aa60*/  FADD.FTZ R45, R37, R4 ;  /* 0x00000004252d7221 */ /* 0x000fcc0000010000 */
[----:B------:R-:W0:Y:S08]  /*aa70*/  MUFU.EX2 R125, R125 ;  /* 0x0000007d007d7308 */ /* 0x000e300000000800 */
[----:B------:R-:W0:Y:S01]  /*aa80*/  MUFU.EX2 R128, R128 ;  /* 0x0000008000807308 */ /* 0x000e220000000800 */
[----:B------:R-:W-:Y:S01]  /*aa90*/  FFMA.FTZ R69, R69, R0, -R10 ;  /* 0x0000000045457223 */ /* 0x000fe2000001080a */
[----:B-1----:R-:W-:-:S06]  /*aaa0*/  FADD.FTZ R47, R131, R48 ;  /* 0x00000030832f7221 */ /* 0x002fcc0000010000 */
[----:B------:R-:W1:Y:S01]  /*aab0*/  MUFU.EX2 R40, R40 ;  /* 0x0000002800287308 */ /* 0x000e620000000800 */
[----:B--2---:R-:W-:Y:S01]  /*aac0*/  FADD.FTZ R4, R134, R45 ;  /* 0x0000002d86047221 */ /* 0x004fe20000010000 */
[----:B------:R-:W-:-:S06]  /*aad0*/  FFMA.FTZ R124, R51, R0, -R10 ;  /* 0x00000000337c7223 */ /* 0x000fcc000001080a */
[----:B------:R-:W2:Y:S01]  /*aae0*/  MUFU.EX2 R39, R39 ;  /* 0x0000002700277308 */ /* 0x000ea20000000800 */
[----:B------:R-:W-:Y:S01]  /*aaf0*/  FFMA.FTZ R126, R11, R0, -R10 ;  /* 0x000000000b7e7223 */ /* 0x000fe2000001080a */
[----:B------:R-:W-:Y:S01]  /*ab00*/  F2FP.BF16.F32.PACK_AB R149, R8, R149 ;  /* 0x000000950895723e */ /* 0x000fe200000010ff */
[----:B---3--:R-:W-:-:S05]  /*ab10*/  FADD.FTZ R8, R38, R47 ;  /* 0x0000002f26087221 */ /* 0x008fca0000010000 */
[----:B------:R-:W3:Y:S01]  /*ab20*/  MUFU.EX2 R127, R127 ;  /* 0x0000007f007f7308 */ /* 0x000ee20000000800 */
[----:B----4-:R-:W-:-:S07]  /*ab30*/  FADD.FTZ R45, R5, R4 ;  /* 0x00000004052d7221 */ /* 0x010fce0000010000 */
[----:B------:R-:W4:Y:S01]  /*ab40*/  MUFU.EX2 R130, R130 ;  /* 0x0000008200827308 */ /* 0x000f220000000800 */
[----:B------:R-:W-:Y:S01]  /*ab50*/  FFMA.FTZ R73, R73, R0, -R10 ;  /* 0x0000000049497223 */ /* 0x000fe2000001080a */
[----:B0-----:R-:W-:-:S06]  /*ab60*/  FADD.FTZ R47, R125, R8 ;  /* 0x000000087d2f7221 */ /* 0x001fcc0000010000 */
[----:B------:R-:W0:Y:S01]  /*ab70*/  MUFU.EX2 R42, R42 ;  /* 0x0000002a002a7308 */ /* 0x000e220000000800 */
[----:B------:R-:W-:-:S07]  /*ab80*/  FADD.FTZ R4, R128, R45 ;  /* 0x0000002d80047221 */ /* 0x000fce0000010000 */
[----:B------:R-:W0:Y:S01]  /*ab90*/  MUFU.EX2 R11, R69 ;  /* 0x00000045000b7308 */ /* 0x000e220000000800 */
[----:B------:R-:W-:Y:S01]  /*aba0*/  FFMA.FTZ R41, R13, R0, -R10 ;  /* 0x000000000d297223 */ /* 0x000fe2000001080a */
[----:B-1----:R-:W-:-:S06]  /*abb0*/  FADD.FTZ R8, R40, R47 ;  /* 0x0000002f28087221 */ /* 0x002fcc0000010000 */
[----:B------:R-:W1:Y:S01]  /*abc0*/  MUFU.EX2 R121, R121 ;  /* 0x0000007900797308 */ /* 0x000e620000000800 */
[----:B--2---:R-:W-:Y:S01]  /*abd0*/  FADD.FTZ R45, R39, R4 ;  /* 0x00000004272d7221 */ /* 0x004fe20000010000 */
[----:B------:R-:W-:-:S06]  /*abe0*/  FFMA.FTZ R43, R77, R0, -R10 ;  /* 0x000000004d2b7223 */ /* 0x000fcc000001080a */
[----:B------:R-:W2:Y:S01]  /*abf0*/  MUFU.EX2 R124, R124 ;  /* 0x0000007c007c7308 */ /* 0x000ea20000000800 */
[----:B---3--:R-:W-:Y:S01]  /*ac00*/  FADD.FTZ R47, R127, R8 ;  /* 0x000000087f2f7221 */ /* 0x008fe20000010000 */
[----:B------:R-:W-:-:S06]  /*ac10*/  SHF.R.S32.HI R50, RZ, 0x1f, R49 ;  /* 0x0000001fff327819 */ /* 0x000fcc0000011431 */
[----:B------:R-:W3:Y:S01]  /*ac20*/  MUFU.EX2 R44, R83 ;  /* 0x00000053002c7308 */ /* 0x000ee20000000800 */
[----:B----4-:R-:W-:Y:S01]  /*ac30*/  FADD.FTZ R4, R130, R45 ;  /* 0x0000002d82047221 */ /* 0x010fe20000010000 */
[----:B------:R-:W-:-:S06]  /*ac40*/  FFMA.FTZ R55, R55, R0, -R10 ;  /* 0x0000000037377223 */ /* 0x000fcc000001080a */
[----:B------:R-:W4:Y:S01]  /*ac50*/  MUFU.EX2 R13, R73 ;  /* 0x00000049000d7308 */ /* 0x000f220000000800 */
[-CC-:B------:R-:W-:Y:S01]  /*ac60*/  FFMA.FTZ R81, R81, R0.reuse, -R10.reuse ;  /* 0x0000000051517223 */ /* 0x180fe2000001080a */
[----:B------:R-:W-:Y:S01]  /*ac70*/  FFMA.FTZ R85, R85, R0, -R10 ;  /* 0x0000000055557223 */ /* 0x000fe2000001080a */
[----:B0-----:R-:W-:-:S05]  /*ac80*/  FADD.FTZ R8, R42, R47 ;  /* 0x0000002f2a087221 */ /* 0x001fca0000010000 */
[----:B------:R-:W0:Y:S01]  /*ac90*/  MUFU.EX2 R123, R123 ;  /* 0x0000007b007b7308 */ /* 0x000e220000000800 */
[----:B------:R-:W-:Y:S01]  /*aca0*/  LEA.HI R10, R50, R49, RZ, 0x7 ;  /* 0x00000031320a7211 */ /* 0x000fe200078f38ff */
[----:B------:R-:W-:-:S06]  /*acb0*/  FADD.FTZ R45, R11, R4 ;  /* 0x000000040b2d7221 */ /* 0x000fcc0000010000 */
[----:B------:R-:W0:Y:S01]  /*acc0*/  MUFU.EX2 R126, R126 ;  /* 0x0000007e007e7308 */ /* 0x000e220000000800 */
[----:B-1----:R-:W-:Y:S01]  /*acd0*/  FADD.FTZ R47, R121, R8 ;  /* 0x00000008792f7221 */ /* 0x002fe20000010000 */
[----:B--2---:R-:W-:Y:S01]  /*ace0*/  FADD.FTZ R4, R124, R45 ;  /* 0x0000002d7c047221 */ /* 0x004fe20000010000 */
[----:B------:R-:W-:-:S05]  /*acf0*/  SHF.R.S32.HI R10, RZ, 0x7, R10 ;  /* 0x00000007ff0a7819 */ /* 0x000fca000001140a */
[----:B------:R-:W1:Y:S01]  /*ad00*/  MUFU.EX2 R43, R43 ;  /* 0x0000002b002b7308 */ /* 0x000e620000000800 */
[----:B---3--:R-:W-:Y:S01]  /*ad10*/  FADD.FTZ R8, R44, R47 ;  /* 0x0000002f2c087221 */ /* 0x008fe20000010000 */
[----:B----4-:R-:W-:Y:S01]  /*ad20*/  FADD.FTZ R45, R13, R4 ;  /* 0x000000040d2d7221 */ /* 0x010fe20000010000 */
[----:B------:R-:W-:-:S05]  /*ad30*/  VIMNMX R52, RZ, R10, !PT ;  /* 0x0000000aff347248 */ /* 0x000fca0007fe0100 */
[----:B------:R-:W2:Y:S01]  /*ad40*/  MUFU.EX2 R55, R55 ;  /* 0x0000003700377308 */ /* 0x000ea20000000800 */
[----:B0-----:R-:W-:Y:S01]  /*ad50*/  FADD.FTZ R47, R123, R8 ;  /* 0x000000087b2f7221 */ /* 0x001fe20000010000 */
[----:B------:R-:W-:Y:S01]  /*ad60*/  F2FP.BF16.F32.PACK_AB R145, R14, R145 ;  /* 0x000000910e91723e */ /* 0x000fe200000010ff */
[----:B------:R-:W-:-:S05]  /*ad70*/  FADD.FTZ R8, R126, R45 ;  /* 0x0000002d7e087221 */ /* 0x000fca0000010000 */
[----:B------:R-:W0:Y:S01]  /*ad80*/  MUFU.EX2 R120, R81 ;  /* 0x0000005100787308 */ /* 0x000e220000000800 */
[----:B------:R-:W-:Y:S01]  /*ad90*/  VIADD R14, R92, 0xfffffffe ;  /* 0xfffffffe5c0e7836 */ /* 0x000fe20000000000 */
[----:B------:R3:W-:Y:S01]  /*ada0*/  STL [R1+0x28], R52 ;  /* 0x0000283401007387 */ /* 0x0007e20000100800 */
[----:B-1----:R-:W-:-:S05]  /*adb0*/  FADD.FTZ R8, R43, R8 ;  /* 0x000000082b087221 */ /* 0x002fca0000010000 */
[----:B------:R-:W1:Y:S01]  /*adc0*/  MUFU.EX2 R41, R41 ;  /* 0x0000002900297308 */ /* 0x000e620000000800 */
[----:B------:R-:W-:Y:S02]  /*add0*/  ISETP.GE.AND P3, PT, R14, R52, PT ;  /* 0x000000340e00720c */ /* 0x000fe40003f66270 */
[----:B------:R-:W-:-:S05]  /*ade0*/  F2FP.BF16.F32.PACK_AB R148, R15, R148 ;  /* 0x000000940f94723e */ /* 0x000fca00000010ff */
[----:B------:R-:W4:Y:S01]  /*adf0*/  MUFU.EX2 R122, R85 ;  /* 0x00000055007a7308 */ /* 0x000f220000000800 */
[----:B--2---:R-:W-:-:S07]  /*ae00*/  FADD.FTZ R15, R55, R8 ;  /* 0x00000008370f7221 */ /* 0x004fce0000010000 */
[----:B------:R-:W2:Y:S01]  /*ae10*/  MUFU.EX2 R46, R46 ;  /* 0x0000002e002e7308 */ /* 0x000ea20000000800 */
[----:B0-----:R-:W-:Y:S01]  /*ae20*/  FADD.FTZ R8, R120, R15 ;  /* 0x0000000f78087221 */ /* 0x001fe20000010000 */
[----:B------:R-:W-:-:S03]  /*ae30*/  F2FP.BF16.F32.PACK_AB R134, R5, R134 ;  /* 0x000000860586723e */ /* 0x000fc600000010ff */
[----:B-1----:R-:W-:Y:S01]  /*ae40*/  FADD.FTZ R5, R41, R8 ;  /* 0x0000000829057221 */ /* 0x002fe20000010000 */
[----:B------:R-:W-:Y:S02]  /*ae50*/  F2FP.BF16.F32.PACK_AB R151, R12, R151 ;  /* 0x000000970c97723e */ /* 0x000fe400000010ff */
[----:B------:R-:W-:Y:S02]  /*ae60*/  CS2R R118, SRZ ;  /* 0x0000000000767805 */ /* 0x000fe4000001ff00 */
[----:B------:R-:W-:Y:S01]  /*ae70*/  F2FP.BF16.F32.PACK_AB R147, R20, R147 ;  /* 0x000000931493723e */ /* 0x000fe200000010ff */
[----:B----4-:R-:W-:Y:S01]  /*ae80*/  FADD.FTZ R5, R122, R5 ;  /* 0x000000057a057221 */ /* 0x010fe20000010000 */
[----:B------:R-:W-:Y:S02]  /*ae90*/  F2FP.BF16.F32.PACK_AB R141, R24, R141 ;  /* 0x0000008d188d723e */ /* 0x000fe400000010ff */
[----:B------:R-:W-:Y:S02]  /*aea0*/  CS2R R116, SRZ ;  /* 0x0000000000747805 */ /* 0x000fe4000001ff00 */
[----:B------:R-:W-:-:S02]  /*aeb0*/  F2FP.BF16.F32.PACK_AB R143, R28, R143 ;  /* 0x0000008f1c8f723e */ /* 0x000fc400000010ff */
[----:B------:R-:W-:Y:S02]  /*aec0*/  CS2R R114, SRZ ;  /* 0x0000000000727805 */ /* 0x000fe4000001ff00 */
[----:B------:R-:W-:Y:S02]  /*aed0*/  F2FP.BF16.F32.PACK_AB R137, R30, R137 ;  /* 0x000000891e89723e */ /* 0x000fe400000010ff */
[----:B------:R-:W-:Y:S02]  /*aee0*/  CS2R R112, SRZ ;  /* 0x0000000000707805 */ /* 0x000fe4000001ff00 */
[----:B------:R-:W-:Y:S01]  /*aef0*/  F2FP.BF16.F32.PACK_AB R139, R32, R139 ;  /* 0x0000008b208b723e */ /* 0x000fe200000010ff */
[----:B--2---:R-:W-:Y:S01]  /*af00*/  FADD.FTZ R4, R46, R47 ;  /* 0x0000002f2e047221 */ /* 0x004fe20000010000 */
[----:B------:R-:W-:Y:S02]  /*af10*/  F2FP.BF16.F32.PACK_AB R133, R26, R133 ;  /* 0x000000851a85723e */ /* 0x000fe400000010ff */
[----:B------:R-:W-:-:S02]  /*af20*/  CS2R R110, SRZ ;  /* 0x00000000006e7805 */ /* 0x000fc4000001ff00 */
[----:B------:R-:W-:Y:S02]  /*af30*/  F2FP.BF16.F32.PACK_AB R135, R34, R135 ;  /* 0x000000872287723e */ /* 0x000fe400000010ff */
[----:B------:R-:W-:Y:S02]  /*af40*/  CS2R R108, SRZ ;  /* 0x00000000006c7805 */ /* 0x000fe4000001ff00 */
[----:B------:R-:W-:Y:S02]  /*af50*/  F2FP.BF16.F32.PACK_AB R129, R36, R129 ;  /* 0x000000812481723e */ /* 0x000fe400000010ff */
[----:B------:R-:W-:Y:S02]  /*af60*/  CS2R R106, SRZ ;  /* 0x00000000006a7805 */ /* 0x000fe4000001ff00 */
        /* <DEDUP_REMOVED lines=28> */
[----:B---3--:R-:W-:Y:S06]  /*b130*/  @!P3 BRA `(.L_x_14991) ;  /* 0x000000280038b947 */ /* 0x008fec0003800000 */
[----:B------:R-:W-:Y:S02]  /*b140*/  IMAD.MOV.U32 R10, RZ, RZ, R9 ;  /* 0x000000ffff0a7224 */ /* 0x000fe400078e0009 */
[----:B------:R-:W-:Y:S02]  /*b150*/  IMAD.MOV.U32 R11, RZ, RZ, R3 ;  /* 0x000000ffff0b7224 */ /* 0x000fe400078e0003 */
[----:B------:R-:W-:Y:S02]  /*b160*/  IMAD.MOV.U32 R8, RZ, RZ, R23 ;  /* 0x000000ffff087224 */ /* 0x000fe400078e0017 */
[----:B------:R-:W-:Y:S02]  /*b170*/  IMAD.MOV.U32 R15, RZ, RZ, R18 ;  /* 0x000000ffff0f7224 */ /* 0x000fe400078e0012 */
[----:B------:R-:W-:-:S07]  /*b180*/  IMAD.MOV.U32 R119, RZ, RZ, RZ ;  /* 0x000000ffff777224 */ /* 0x000fce00078e00ff */
.L_x_15001:
        /* <DEDUP_REMOVED lines=10> */
.L_x_14993:
[----:B------:R-:W-:Y:S01]  /*b230*/  IMAD R0, R18, 0x8, R2 ;  /* 0x0000000812007824 */ /* 0x000fe200078e0202 */
[----:B------:R-:W-:-:S04]  /*b240*/  SHF.L.U32 R3, R23, 0x1f, RZ ;  /* 0x0000001f17037819 */ /* 0x000fc800000006ff */
[----:B------:R0:W1:Y:S01]  /*b250*/  SYNCS.PHASECHK.TRANS64.TRYWAIT P4, [R0+URZ+0x16830], R3 ;  /* 0x01683003000075a7 */ /* 0x000062000808017f */
[----:B------:R-:W-:Y:S05]  /*b260*/  @!P0 BRA `(.L_x_14994) ;  /* 0x0000000000048947 */ /* 0x000fea0003800000 */
[----:B------:R-:W-:Y:S01]  /*b270*/  BPT.TRAP 0x1 ;  /* 0x000000040000795c */ /* 0x000fe20000300000 */
.L_x_14994:
[----:B------:R-:W-:Y:S04]  /*b280*/  BSSY B0, `(.L_x_14992) ;  /* 0x0000004000007945 */ /* 0x000fe80003800000 */
[----:B-1----:R-:W-:Y:S05]  /*b290*/  @P4 BRA `(.L_x_14995) ;  /* 0x0000000000084947 */ /* 0x002fea0003800000 */
[----:B------:R-:W1:Y:S02]  /*b2a0*/  SYNCS.PHASECHK.TRANS64.TRYWAIT P4, [R0+URZ+0x16830], R3 ;  /* 0x01683003000075a7 */ /* 0x000e64000808017f */
[----:B-1----:R-:W-:Y:S05]  /*b2b0*/  @!P4 BRA `(.L_x_14996) ;  /* 0x000000dc0034c947 */ /* 0x002fea0003800000 */
.L_x_14995:
[----:B------:R-:W-:Y:S05]  /*b2c0*/  BSYNC B0 ;  /* 0x0000000000007941 */ /* 0x000fea0003800000 */
.L_x_14992:
[----:B------:R-:W2:Y:S04]  /*b2d0*/  LDL R9, [R1+0x4] ;  /* 0x0000040001097983 */ /* 0x000ea80000100800 */
[----:B------:R3:W-:Y:S01]  /*b2e0*/  STL [R1+0x60], R2 ;  /* 0x0000600201007387 */ /* 0x0007e20000100800 */
[----:B01----:R-:W0:Y:S03]  /*b2f0*/  S2R R0, SR_TID.X ;  /* 0x0000000000007919 */ /* 0x003e260000002100 */
[----:B---3--:R-:W3:Y:S01]  /*b300*/  LDL.64 R2, [R1+0x18] ;  /* 0x0000180001027983 */ /* 0x008ee20000100a00 */
[----:B------:R-:W-:Y:S01]  /*b310*/  IMAD.MOV.U32 R13, RZ, RZ, 0x40000040 ;  /* 0x40000040ff0d7424 */ /* 0x000fe200078e00ff */
[----:B------:R-:W-:Y:S05]  /*b320*/  WARPSYNC.ALL ;  /* 0x0000000000007948 */ /* 0x000fea0003800000 */
[----:B------:R-:W-:-:S02]  /*b330*/  R2UR UR19, R13 ;  /* 0x000000000d1372ca */ /* 0x000fc400000e0000 */
[----:B0-----:R-:W-:-:S05]  /*b340*/  SHF.R.U32.HI R0, RZ, 0x7, R0 ;  /* 0x00000007ff007819 */ /* 0x001fca0000011600 */
[----:B------:R-:W-:Y:S02]  /*b350*/  VIADD R0, R0, 0x8 ;  /* 0x0000000800007836 */ /* 0x000fe40000000000 */
[----:B------:R-:W-:Y:S01]  /*b360*/  IMAD.MOV.U32 R25, RZ, RZ, 0x40000040 ;  /* 0x40000040ff197424 */ /* 0x000fe200078e00ff */
[----:B------:R-:W-:Y:S02]  /*b370*/  R2UR UR8, R6 ;  /* 0x00000000060872ca */ /* 0x000fe400000e0000 */
[----:B------:R-:W-:Y:S02]  /*b380*/  R2UR UR9, R7 ;  /* 0x00000000070972ca */ /* 0x000fe400000e0000 */
[C---:B------:R-:W-:Y:S02]  /*b390*/  R2UR UR11, R25.reuse ;  /* 0x00000000190b72ca */ /* 0x040fe400000e0000 */
[----:B------:R-:W-:Y:S01]  /*b3a0*/  R2UR UR23, R25 ;  /* 0x00000000191772ca */ /* 0x000fe200000e0000 */
[----:B------:R-:W-:-:S05]  /*b3b0*/  IMAD.MOV.U32 R21, RZ, RZ, 0x40000040 ;  /* 0x40000040ff157424 */ /* 0x000fca00078e00ff */
[----:B------:R-:W-:Y:S01]  /*b3c0*/  R2UR UR15, R21 ;  /* 0x00000000150f72ca */ /* 0x000fe200000e0000 */
[----:B------:R0:W-:Y:S01]  /*b3d0*/  BAR.SYNC.DEFER_BLOCKING R0, 0x100 ;  /* 0x000400000000751d */ /* 0x0001e20000010000 */
[----:B--2---:R-:W-:-:S04]  /*b3e0*/  IMAD R24, R18, 0x400, R9 ;  /* 0x0000040012187824 */ /* 0x004fc800078e0209 */
[----:B------:R-:W-:-:S05]  /*b3f0*/  VIADD R12, R24, 0x4 ;  /* 0x00000004180c7836 */ /* 0x000fca0000000000 */
[----:B------:R-:W-:Y:S02]  /*b400*/  R2UR UR18, R12 ;  /* 0x000000000c1272ca */ /* 0x000fe400000e0000 */
[----:B------:R-:W2:Y:S01]  /*b410*/  LDL.64 R12, [R1+0x10] ;  /* 0x00001000010c7983 */ /* 0x000ea20000100a00 */
[C---:B------:R-:W-:Y:S01]  /*b420*/  R2UR UR10, R24.reuse ;  /* 0x00000000180a72ca */ /* 0x040fe200000e0000 */
[C---:B------:R-:W-:Y:S02]  /*b430*/  VIADD R20, R24.reuse, 0x2 ;  /* 0x0000000218147836 */ /* 0x040fe40000000000 */
[----:B------:R-:W-:-:S05]  /*b440*/  VIADD R24, R24, 0x6 ;  /* 0x0000000618187836 */ /* 0x000fca0000000000 */
[----:B------:R-:W-:Y:S02]  /*b450*/  R2UR UR22, R24 ;  /* 0x00000000181672ca */ /* 0x000fe400000e0000 */
[----:B------:R-:W-:-:S06]  /*b460*/  WARPGROUP.ARRIVE ;  /* 0x00000000000079c5 */ /* 0x000fcc0000000000 */
[----:B------:R-:W-:Y:S01]  /*b470*/  HGMMA.64x128x16.F32.BF16 R24, gdesc[UR8], RZ, !UPT, gsb0 ;  /* 0x01e00000081879f0 */ /* 0x000fe2000c0018ff */
[----:B------:R-:W-:Y:S02]  /*b480*/  R2UR UR14, R20 ;  /* 0x00000000140e72ca */ /* 0x000fe400000e0000 */
[----:B------:R-:W4:Y:S01]  /*b490*/  LDL.64 R20, [R1+0x8] ;  /* 0x0000080001147983 */ /* 0x000f220000100a00 */
[----:B---3--:R-:W-:Y:S02]  /*b4a0*/  R2UR UR12, R2 ;  /* 0x00000000020c72ca */ /* 0x008fe400000e0000 */
[----:B------:R-:W-:Y:S01]  /*b4b0*/  R2UR UR13, R3 ;  /* 0x00000000030d72ca */ /* 0x000fe200000e0000 */
[----:B------:R0:W5:Y:S01]  /*b4c0*/  LDL.LU R2, [R1+0x60] ;  /* 0x0000600001027983 */ /* 0x0001620000300800 */
[----:B------:R-:W-:Y:S02]  /*b4d0*/  WARPGROUP.DEPBAR.LE gsb0, 0x0 ;  /* 0x00008000000079c5 */ /* 0x000fe40000010000 */
[----:B------:R-:W-:-:S09]  /*b4e0*/  WARPGROUP.ARRIVE ;  /* 0x00000000000079c5 */ /* 0x000fd20000000000 */
[----:B------:R-:W-:Y:S03]  /*b4f0*/  HGMMA.64x128x16.F32.BF16 R24, gdesc[UR12], R24, gsb0 ;  /* 0x01e000000c1879f0 */ /* 0x000fe60008001818 */
[----:B------:R-:W-:Y:S02]  /*b500*/  WARPGROUP.DEPBAR.LE gsb0, 0x0 ;  /* 0x00008000000079c5 */ /* 0x000fe40000010000 */
[----:B--2---:R-:W-:Y:S02]  /*b510*/  R2UR UR16, R12 ;  /* 0x000000000c1072ca */ /* 0x004fe400000e0000 */
[----:B------:R-:W-:Y:S01]  /*b520*/  R2UR UR17, R13 ;  /* 0x000000000d1172ca */ /* 0x000fe200000e0000 */
[----:B------:R-:W-:-:S12]  /*b530*/  WARPGROUP.ARRIVE ;  /* 0x00000000000079c5 */ /* 0x000fd80000000000 */
[----:B------:R-:W-:Y:S01]  /*b540*/  HGMMA.64x128x16.F32.BF16 R24, gdesc[UR16], R24, gsb0 ;  /* 0x01e00000101879f0 */ /* 0x000fe20008001818 */
[----:B----4-:R-:W-:Y:S02]  /*b550*/  R2UR UR20, R20 ;  /* 0x00000000141472ca */ /* 0x010fe400000e0000 */
[----:B------:R-:W-:Y:S01]  /*b560*/  R2UR UR21, R21 ;  /* 0x00000000151572ca */ /* 0x000fe200000e0000 */
[----:B------:R-:W-:Y:S02]  /*b570*/  WARPGROUP.DEPBAR.LE gsb0, 0x0 ;  /* 0x00008000000079c5 */ /* 0x000fe40000010000 */
[----:B------:R-:W-:-:S10]  /*b580*/  WARPGROUP.ARRIVE ;  /* 0x00000000000079c5 */ /* 0x000fd40000000000 */
[----:B------:R-:W-:Y:S03]  /*b590*/  HGMMA.64x128x16.F32.BF16 R24, gdesc[UR20], R24, gsb0 ;  /* 0x01e00000141879f0 */ /* 0x000fe60008001818 */
[----:B------:R-:W-:Y:S02]  /*b5a0*/  WARPGROUP.DEPBAR.LE gsb0, 0x0 ;  /* 0x00008000000079c5 */ /* 0x000fe40000010000 */
[----:B0-----:R-:W-:Y:S05]  /*b5b0*/  @P3 BRA `(.L_x_14997) ;  /* 0x0000000000283947 */ /* 0x001fea0003800000 */
[----:B------:R-:W-:Y:S05]  /*b5c0*/  @!P0 BRA `(.L_x_14998) ;  /* 0x0000000000048947 */ /* 0x000fea0003800000 */
[----:B------:R-:W-:Y:S01]  /*b5d0*/  BPT.TRAP 0x1 ;  /* 0x000000040000795c */ /* 0x000fe20000300000 */
.L_x_14998:
[----:B------:R-:W-:Y:S01]  /*b5e0*/  SHF.L.U32 R0, R8, 0x1f, RZ ;  /* 0x0000001f08007819 */ /* 0x000fe200000006ff */
[----:B-----5:R-:W-:-:S04]  /*b5f0*/  IMAD R3, R15, 0x8, R2 ;  /* 0x000000080f037824 */ /* 0x020fc800078e0202 */
[----:B------:R0:W1:Y:S01]  /*b600*/  SYNCS.PHASECHK.TRANS64.TRYWAIT P3, [R3+URZ+0x16850], R0 ;  /* 0x01685000030075a7 */ /* 0x000062000806017f */
[----:B------:R-:W-:Y:S05]  /*b610*/  @!P0 BRA `(.L_x_14999) ;  /* 0x0000000000048947 */ /* 0x000fea0003800000 */
[----:B------:R-:W-:Y:S01]  /*b620*/  BPT.TRAP 0x1 ;  /* 0x000000040000795c */ /* 0x000fe20000300000 */
.L_x_14999:
[----:B-1----:R-:W-:Y:S05]  /*b630*/  @P3 BRA `(.L_x_14997) ;  /* 0x0000000000083947 */ /* 0x002fea0003800000 */
[----:B------:R-:W1:Y:S02]  /*b640*/  SYNCS.PHASECHK.TRANS64.TRYWAIT P3, [R3+URZ+0x16850], R0 ;  /* 0x01685000030075a7 */ /* 0x000e64000806017f */
[----:B-1----:R-:W-:Y:S05]  /*b650*/  @!P3 BRA `(.L_x_15000) ;  /* 0x000000d80060b947 */ /* 0x002fea0003800000 */
.L_x_14997:
[----:B01---5:R-:W-:Y:S01]  /*b660*/  VIADD R0, R2, 0x400 ;  /* 0x0000040002007836 */ /* 0x023fe20000000000 */
[----:B------:R-:W-:Y:S05]  /*b670*/  WARPSYNC.ALL ;  /* 0x0000000000007948 */ /* 0x000fea0003800000 */
[----:B------:R-:W-:Y:S01]  /*b680*/  SHF.R.U32.HI R0, RZ, 0x4, R0 ;  /* 0x00000004ff007819 */ /* 0x000fe20000011600 */
[----:B------:R-:W-:Y:S01]  /*b690*/  IMAD.MOV.U32 R9, RZ, RZ, 0x40000040 ;  /* 0x40000040ff097424 */ /* 0x000fe200078e00ff */
[----:B------:R-:W2:Y:S04]  /*b6a0*/  LDL R21, [R1+0x2c] ;  /* 0x00002c0001157983 */ /* 0x000ea80000100800 */
[----:B------:R-:W2:Y:S01]  /*b6b0*/  LDL R20, [R1+0x20] ;  /* 0x0000200001147983 */ /* 0x000ea20000100800 */
[----:B------:R-:W-:Y:S01]  /*b6c0*/  LOP3.LUT R0, R0, 0x3fff, RZ, 0xc0, !PT ;  /* 0x00003fff00007812 */ /* 0x000fe200078ec0ff */
[----:B------:R-:W-:Y:S01]  /*b6d0*/  WARPGROUP.ARRIVE ;  /* 0x00000000000079c5 */ /* 0x000fe20000000000 */
[----:B------:R-:W-:Y:S01]  /*b6e0*/  R2UR UR7, R9 ;  /* 0x00000000090772ca */ /* 0x000fe200000e0000 */
[----:B------:R-:W-:Y:S01]  /*b6f0*/  IMAD.MOV.U32 R13, RZ, RZ, 0x40000040 ;  /* 0x40000040ff0d7424 */ /* 0x000fe200078e00ff */
[----:B------:R-:W0:Y:S01]  /*b700*/  @P2 LDC R3, c[0x0][0x450] ;  /* 0x00011400ff032b82 */ /* 0x000e220000000800 */
[----:B------:R-:W-:-:S05]  /*b710*/  IMAD R8, R15, 0x400, R0 ;  /* 0x000004000f087824 */ /* 0x000fca00078e0200 */
[----:B------:R-:W-:Y:S02]  /*b720*/  R2UR UR6, R8 ;  /* 0x00000000080672ca */ /* 0x000fe400000e0000 */
[----:B------:R-:W1:Y:S11]  /*b730*/  @P2 LDC R0, c[0x0][0x44c] ;  /* 0x00011300ff002b82 */ /* 0x000e760000000800 */
[----:B------:R-:W-:Y:S03]  /*b740*/  HGMMA.64x64x16.F32.BF16 R88, R148, gdesc[UR4].tnspB, R88, gsb0 ;  /* 0x40e0000494587df0 */ /* 0x000fe60008001858 */
[----:B------:R-:W-:-:S02]  /*b750*/  WARPGROUP.DEPBAR.LE gsb0, 0x0 ;  /* 0x00008000000079c5 */ /* 0x000fc40000010000 */
[----:B------:R-:W3:Y:S04]  /*b760*/  LDL R149, [R1+0x24] ;  /* 0x0000240001957983 */ /* 0x000ee80000100800 */
[----:B------:R-:W3:Y:S04]  /*b770*/  LDL R150, [R1+0x44] ;  /* 0x0000440001967983 */ /* 0x000ee80000100800 */
[----:B------:R-:W4:Y:S01]  /*b780*/  LDL R151, [R1+0x40] ;  /* 0x0000400001977983 */ /* 0x000f220000100800 */
[----:B------:R-:W-:Y:S01]  /*b790*/  VIADD R12, R8, 0x80 ;  /* 0x00000080080c7836 */ /* 0x000fe20000000000 */
[----:B------:R-:W-:Y:S01]  /*b7a0*/  R2UR UR7, R13 ;  /* 0x000000000d0772ca */ /* 0x000fe200000e0000 */
[----:B------:R-:W-:Y:S01]  /*b7b0*/  WARPGROUP.ARRIVE ;  /* 0x00000000000079c5 */ /* 0x000fe20000000000 */
[----:B------:R-:W-:-:S02]  /*b7c0*/  IMAD.MOV.U32 R13, RZ, RZ, 0x40000040 ;  /* 0x40000040ff0d7424 */ /* 0x000fc400078e00ff */
[----:B------:R-:W-:Y:S01]  /*b7d0*/  R2UR UR6, R12 ;  /* 0x000000000c0672ca */ /* 0x000fe200000e0000 */
[----:B------:R-:W-:-:S12]  /*b7e0*/  VIADD R12, R8, 0x100 ;  /* 0x00000100080c7836 */ /* 0x000fd80000000000 */
[----:B------:R-:W-:Y:S01]  /*b7f0*/  HGMMA.64x64x16.F32.BF16 R88, R144, gdesc[UR4].tnspB, R88, gsb0 ;  /* 0x40e0000490587df0 */ /* 0x000fe20008001858 */
[----:B------:R-:W-:Y:S02]  /*b800*/  R2UR UR6, R12 ;  /* 0x000000000c0672ca */ /* 0x000fe400000e0000 */
[----:B------:R-:W-:Y:S01]  /*b810*/  R2UR UR7, R13 ;  /* 0x000000000d0772ca */ /* 0x000fe200000e0000 */
[----:B------:R-:W-:Y:S01]  /*b820*/  IMAD.MOV.U32 R13, RZ, RZ, 0x40000040 ;  /* 0x40000040ff0d7424 */ /* 0x000fe200078e00ff */
[----:B------:R-:W-:Y:S02]  /*b830*/  WARPGROUP.DEPBAR.LE gsb0, 0x0 ;  /* 0x00008000000079c5 */ /* 0x000fe40000010000 */
[----:B------:R-:W-:-:S09]  /*b840*/  WARPGROUP.ARRIVE ;  /* 0x00000000000079c5 */ /* 0x000fd20000000000 */
[----:B------:R-:W-:Y:S01]  /*b850*/  HGMMA.64x64x16.F32.BF16 R88, R140, gdesc[UR4].tnspB, R88, gsb0 ;  /* 0x40e000048c587df0 */ /* 0x000fe20008001858 */
[----:B------:R-:W-:Y:S01]  /*b860*/  R2UR UR7, R13 ;  /* 0x000000000d0772ca */ /* 0x000fe200000e0000 */
[----:B------:R-:W-:Y:S01]  /*b870*/  IMAD.MOV.U32 R13, RZ, RZ, 0x40000040 ;  /* 0x40000040ff0d7424 */ /* 0x000fe200078e00ff */
[----:B------:R-:W-:Y:S02]  /*b880*/  WARPGROUP.DEPBAR.LE gsb0, 0x0 ;  /* 0x00008000000079c5 */ /* 0x000fe40000010000 */
[----:B------:R-:W-:Y:S01]  /*b890*/  WARPGROUP.ARRIVE ;  /* 0x00000000000079c5 */ /* 0x000fe20000000000 */
[----:B---3--:R-:W-:-:S04]  /*b8a0*/  IMAD.IADD R9, R150, 0x1, R149 ;  /* 0x0000000196097824 */ /* 0x008fc800078e0295 */
[----:B-1----:R-:W-:-:S04]  /*b8b0*/  @P2 IMAD.HI.U32 R12, R9, R0, RZ ;  /* 0x00000000090c2227 */ /* 0x002fc800078e00ff */
[----:B------:R-:W-:Y:S01]  /*b8c0*/  IMAD.MOV.U32 R0, RZ, RZ, R9 ;  /* 0x000000ffff007224 */ /* 0x000fe200078e0009 */
[----:B0-----:R-:W-:Y:S01]  /*b8d0*/  @P2 SHF.R.U32.HI R0, RZ, R3, R12 ;  /* 0x00000003ff002219 */ /* 0x001fe2000001160c */
[----:B------:R-:W-:Y:S02]  /*b8e0*/  IMAD.MOV.U32 R9, RZ, RZ, -0x80 ;  /* 0xffffff80ff097424 */ /* 0x000fe400078e00ff */
[----:B------:R-:W-:Y:S02]  /*b8f0*/  VIADD R12, R8, 0x180 ;  /* 0x00000180080c7836 */ /* 0x000fe40000000000 */
[----:B------:R-:W0:Y:S01]  /*b900*/  SHFL.IDX PT, R3, R0, RZ, 0x1c1f ;  /* 0x001c1fff00037589 */ /* 0x000e2200000e0000 */
[----:B------:R-:W-:Y:S02]  /*b910*/  IMAD R9, R14, R9, 0x1 ;  /* 0x000000010e097424 */ /* 0x000fe400078e0209 */
[----:B------:R-:W-:Y:S02]  /*b920*/  R2UR UR6, R12 ;  /* 0x000000000c0672ca */ /* 0x000fe400000e0000 */
[----:B----4-:R-:W-:-:S05]  /*b930*/  IMAD R9, R151, -0x2, R9 ;  /* 0xfffffffe97097824 */ /* 0x010fca00078e0209 */
[----:B--2---:R-:W-:-:S06]  /*b940*/  IADD3 R9, -R20, R9, R21 ;  /* 0x0000000914097210 */ /* 0x004fcc0007ffe115 */
[----:B------:R-:W-:Y:S01]  /*b950*/  HGMMA.64x64x16.F32.BF16 R88, R136, gdesc[UR4].tnspB, R88, gsb0 ;  /* 0x40e0000488587df0 */ /* 0x000fe20008001858 */
[----:B------:R-:W-:Y:S01]  /*b960*/  R2UR UR7, R13 ;  /* 0x000000000d0772ca */ /* 0x000fe200000e0000 */
[----:B0-----:R-:W-:-:S05]  /*b970*/  IMAD.IADD R3, R9, 0x1, R3 ;  /* 0x0000000109037824 */ /* 0x001fca00078e0203 */
        /* <DEDUP_REMOVED lines=99> */
[----:B0-----:R-:W-:Y:S01]  /*bfb0*/  FMNMX.FTZ R3, R3, R12, !PT ;  /* 0x0000000c03037209 */ /* 0x001fe20007810000 */
[----:B------:R-:W-:-:S04]  /*bfc0*/  VIADD R12, R8, 0x200 ;  /* 0x00000200080c7836 */ /* 0x000fc80000000000 */
[----:B------:R-:W0:Y:S01]  /*bfd0*/  SHFL.BFLY PT, R20, R3, 0x1, 0x1f ;  /* 0x0c201f0003147f89 */ /* 0x000e2200000e0000 */
[----:B------:R-:W-:-:S03]  /*bfe0*/  R2UR UR6, R12 ;  /* 0x000000000c0672ca */ /* 0x000fc600000e0000 */
[----:B------:R1:W2:Y:S02]  /*bff0*/  SHFL.IDX PT, R12, R0, 0x1, 0x1c1f ;  /* 0x003c1f00000c7f89 */ /* 0x0002a400000e0000 */
[----:B-1----:R-:W-:-:S08]  /*c000*/  IMAD.U32 R0, RZ, RZ, UR5 ;  /* 0x00000005ff007e24 */ /* 0x002fd0000f8e00ff */
[----:B------:R-:W-:Y:S01]  /*c010*/  HGMMA.64x64x16.F32.BF16 R88, R132, gdesc[UR4].tnspB, R88, gsb0 ;  /* 0x40e0000484587df0 */ /* 0x000fe20008001858 */
[----:B0-----:R-:W-:Y:S01]  /*c020*/  FMNMX.FTZ R3, R3, R20, !PT ;  /* 0x0000001403037209 */ /* 0x001fe20007810000 */
[----:B--2---:R-:W-:-:S04]  /*c030*/  IMAD.IADD R9, R9, 0x1, R12 ;  /* 0x0000000109097824 */ /* 0x004fc800078e020c */
[C---:B------:R-:W-:Y:S01]  /*c040*/  FMUL.FTZ R13, R3.reuse, R0 ;  /* 0x00000000030d7220 */ /* 0x040fe20000410000 */
[----:B------:R-:W-:Y:S02]  /*c050*/  FSETP.NEU.FTZ.AND P3, PT, R3, -INF , PT ;  /* 0xff8000000300780b */ /* 0x000fe40003f7d000 */
[C---:B------:R-:W-:Y:S02]  /*c060*/  ISETP.GT.AND P5, PT, R9.reuse, RZ, PT ;  /* 0x000000ff0900720c */ /* 0x040fe40003fa4270 */
[C---:B------:R-:W-:Y:S02]  /*c070*/  ISETP.GT.AND P4, PT, R9.reuse, 0x1, PT ;  /* 0x000000010900780c */ /* 0x040fe40003f84270 */
        /* <DEDUP_REMOVED lines=10> */
[----:B------:R-:W-:Y:S02]  /*c120*/  FSEL R13, R13, RZ, P3 ;  /* 0x000000ff0d0d7208 */ /* 0x000fe40001800000 */
[----:B------:R-:W-:Y:S02]  /*c130*/  ISETP.GT.AND P4, PT, R9, 0x11, PT ;  /* 0x000000110900780c */ /* 0x000fe40003f84270 */
[----:B------:R-:W-:Y:S01]  /*c140*/  FSEL R34, R34, -INF , P5 ;  /* 0xff80000022227808 */ /* 0x000fe20002800000 */
[-CC-:B------:R-:W-:Y:S01]  /*c150*/  FFMA.FTZ R148, R24, R0.reuse, -R13.reuse ;  /* 0x0000000018947223 */ /* 0x180fe2000001080d */
[----:B------:R-:W-:Y:S01]  /*c160*/  FMNMX.FTZ R21, R31, R21, !PT ;  /* 0x000000151f157209 */ /* 0x000fe20007810000 */
[-CC-:B------:R-:W-:Y:S01]  /*c170*/  FFMA.FTZ R25, R25, R0.reuse, -R13.reuse ;  /* 0x0000000019197223 */ /* 0x180fe2000001080d */
[----:B------:R-:W-:Y:S01]  /*c180*/  ISETP.GT.AND P5, PT, R9, 0x18, PT ;  /* 0x000000180900780c */ /* 0x000fe20003fa4270 */
[-CC-:B------:R-:W-:Y:S01]  /*c190*/  FFMA.FTZ R150, R28, R0.reuse, -R13.reuse ;  /* 0x000000001c967223 */ /* 0x180fe2000001080d */
        /* <DEDUP_REMOVED lines=15> */
[--C-:B------:R-:W-:Y:S01]  /*c290*/  FFMA.FTZ R40, R64, R0, -R13.reuse ;  /* 0x0000000040287223 */ /* 0x100fe2000001080d */
[----:B------:R-:W-:Y:S01]  /*c2a0*/  ISETP.GT.AND P4, PT, R9, 0x21, PT ;  /* 0x000000210900780c */ /* 0x000fe20003f84270 */
[----:B------:R-:W1:Y:S01]  /*c2b0*/  S2R R64, SR_TID.X ;  /* 0x0000000000407919 */ /* 0x000e620000002100 */
[----:B------:R-:W-:Y:S01]  /*c2c0*/  FSEL R42, R42, -INF , P5 ;  /* 0xff8000002a2a7808 */ /* 0x000fe20002800000 */
[----:B------:R-:W-:Y:S01]  /*c2d0*/  MUFU.EX2 R148, R148 ;  /* 0x0000009400947308 */ /* 0x000fe20000000800 */
[----:B------:R-:W-:Y:S01]  /*c2e0*/  FMNMX.FTZ R24, R39, R24, !PT ;  /* 0x0000001827187209 */ /* 0x000fe20007810000 */
[----:B0-----:R-:W-:Y:S01]  /*c2f0*/  IMAD.MOV.U32 R33, RZ, RZ, 0x40000040 ;  /* 0x40000040ff217424 */ /* 0x001fe200078e00ff */
[----:B------:R-:W-:Y:S01]  /*c300*/  ISETP.GT.AND P5, PT, R9, 0x28, PT ;  /* 0x000000280900780c */ /* 0x000fe20003fa4270 */
[----:B------:R-:W-:Y:S01]  /*c310*/  FFMA.FTZ R146, R36, R0, -R13 ;  /* 0x0000000024927223 */ /* 0x000fe2000001080d */
[----:B------:R-:W-:Y:S01]  /*c320*/  FSEL R43, R43, -INF , P4 ;  /* 0xff8000002b2b7808 */ /* 0x000fe20002000000 */
[----:B------:R-:W-:-:S02]  /*c330*/  WARPGROUP.DEPBAR.LE gsb0, 0x0 ;  /* 0x00008000000079c5 */ /* 0x000fc40000010000 */
[----:B------:R-:W-:Y:S01]  /*c340*/  FMNMX.FTZ R25, R42, R24, !PT ;  /* 0x000000182a197209 */ /* 0x000fe20007810000 */
[-CC-:B------:R-:W-:Y:S01]  /*c350*/  FFMA.FTZ R132, R56, R0.reuse, -R13.reuse ;  /* 0x0000000038847223 */ /* 0x180fe2000001080d */
[----:B------:R-:W-:Y:S01]  /*c360*/  ISETP.GT.AND P4, PT, R9, 0x29, PT ;  /* 0x000000290900780c */ /* 0x000fe20003f84270 */
[----:B------:R-:W-:Y:S01]  /*c370*/  WARPGROUP.ARRIVE ;  /* 0x00000000000079c5 */ /* 0x000fe20000000000 */
[----:B------:R-:W-:Y:S01]  /*c380*/  FSEL R46, R46, -INF , P5 ;  /* 0xff8000002e2e7808 */ /* 0x000fe20002800000 */
[-CC-:B------:R-:W-:Y:S01]  /*c390*/  FFMA.FTZ R134, R60, R0.reuse, -R13.reuse ;  /* 0x000000003c867223 */ /* 0x180fe2000001080d */
[----:B------:R-:W-:Y:S01]  /*c3a0*/  FMNMX.FTZ R25, R43, R25, !PT ;  /* 0x000000192b197209 */ /* 0x000fe20007810000 */
[----:B------:R-:W-:Y:S01]  /*c3b0*/  MUFU.EX2 R150, R150 ;  /* 0x0000009600967308 */ /* 0x000fe20000000800 */
[----:B------:R-:W-:Y:S01]  /*c3c0*/  ISETP.GT.AND P5, PT, R9, 0x30, PT ;  /* 0x000000300900780c */ /* 0x000fe20003fa4270 */
[-CC-:B------:R-:W-:Y:S01]  /*c3d0*/  FFMA.FTZ R37, R37, R0.reuse, -R13.reuse ;  /* 0x0000000025257223 */ /* 0x180fe2000001080d */
[----:B------:R-:W-:Y:S01]  /*c3e0*/  FSEL R47, R47, -INF , P4 ;  /* 0xff8000002f2f7808 */ /* 0x000fe20002000000 */
[-CC-:B------:R-:W-:Y:S01]  /*c3f0*/  FFMA.FTZ R142, R44, R0.reuse, -R13.reuse ;  /* 0x000000002c8e7223 */ /* 0x180fe2000001080d */
[----:B------:R-:W-:Y:S01]  /*c400*/  FMNMX.FTZ R25, R46, R25, !PT ;  /* 0x000000192e197209 */ /* 0x000fe20007810000 */
[-CC-:B------:R-:W-:Y:S01]  /*c410*/  FFMA.FTZ R45, R45, R0.reuse, -R13.reuse ;  /* 0x000000002d2d7223 */ /* 0x180fe2000001080d */
[----:B------:R-:W-:Y:S01]  /*c420*/  ISETP.GT.AND P4, PT, R9, 0x31, PT ;  /* 0x000000310900780c */ /* 0x000fe20003f84270 */
[----:B------:R-:W-:Y:S01]  /*c430*/  MUFU.EX2 R20, R20 ;  /* 0x0000001400147308 */ /* 0x000fe20000000800 */
        /* <DEDUP_REMOVED lines=25> */
[----:B0-----:R-:W-:Y:S01]  /*c5d0*/  FFMA.FTZ R41, R61, R0, -R13 ;  /* 0x000000003d297223 */ /* 0x001fe2000001080d */
[----:B------:R-:W-:-:S02]  /*c5e0*/  FMNMX.FTZ R28, R55, R28, !PT ;  /* 0x0000001c371c7209 */ /* 0x000fc40007810000 */
[----:B------:R-:W-:Y:S02]  /*c5f0*/  ISETP.GT.AND P5, PT, R9, 0x48, PT ;  /* 0x000000480900780c */ /* 0x000fe40003fa4270 */
[----:B------:R-:W-:Y:S01]  /*c600*/  FSEL R59, R59, -INF , P4 ;  /* 0xff8000003b3b7808 */ /* 0x000fe20002000000 */
[----:B------:R0:W-:Y:S01]  /*c610*/  MUFU.EX2 R24, R37 ;  /* 0x0000002500187308 */ /* 0x0001e20000000800 */
[----:B------:R-:W-:Y:S02]  /*c620*/  FMNMX.FTZ R29, R58, R28, !PT ;  /* 0x0000001c3a1d7209 */ /* 0x000fe40007810000 */
[----:B------:R-:W-:Y:S02]  /*c630*/  ISETP.GT.AND P4, PT, R9, 0x49, PT ;  /* 0x000000490900780c */ /* 0x000fe40003f84270 */
[----:B------:R-:W-:Y:S02]  /*c640*/  FSEL R62, R62, -INF , P5 ;  /* 0xff8000003e3e7808 */ /* 0x000fe40002800000 */
[----:B------:R-:W-:Y:S01]  /*c650*/  FMNMX.FTZ R29, R59, R29, !PT ;  /* 0x0000001d3b1d7209 */ /* 0x000fe20007810000 */
[----:B------:R-:W-:Y:S01]  /*c660*/  MUFU.EX2 R140, R140 ;  /* 0x0000008c008c7308 */ /* 0x000fe20000000800 */
[----:B------:R-:W-:Y:S01]  /*c670*/  ISETP.GT.AND P5, PT, R9, 0x50, PT ;  /* 0x000000500900780c */ /* 0x000fe20003fa4270 */
[-CC-:B0-----:R-:W-:Y:S01]  /*c680*/  FFMA.FTZ R37, R57, R0.reuse, -R13.reuse ;  /* 0x0000000039257223 */ /* 0x181fe2000001080d */
[----:B------:R-:W-:Y:S01]  /*c690*/  FSEL R63, R63, -INF , P4 ;  /* 0xff8000003f3f7808 */ /* 0x000fe20002000000 */
[----:B------:R-:W-:Y:S01]  /*c6a0*/  FFMA.FTZ R57, R84, R0, -R13 ;  /* 0x0000000054397223 */ /* 0x000fe2000001080d */
[----:B------:R-:W-:-:S02]  /*c6b0*/  FMNMX.FTZ R29, R62, R29, !PT ;  /* 0x0000001d3e1d7209 */ /* 0x000fc40007810000 */
[----:B------:R-:W-:Y:S01]  /*c6c0*/  ISETP.GT.AND P4, PT, R9, 0x51, PT ;  /* 0x000000510900780c */ /* 0x000fe20003f84270 */
[----:B------:R-:W-:Y:S01]  /*c6d0*/  MUFU.EX2 R142, R142 ;  /* 0x0000008e008e7308 */ /* 0x000fe20000000800 */
[----:B------:R-:W-:Y:S02]  /*c6e0*/  FSEL R66, R66, -INF , P5 ;  /* 0xff80000042427808 */ /* 0x000fe40002800000 */
[----:B------:R-:W-:Y:S02]  /*c6f0*/  FMNMX.FTZ R29, R63, R29, !PT ;  /* 0x0000001d3f1d7209 */ /* 0x000fe40007810000 */
[----:B------:R-:W-:Y:S02]  /*c700*/  ISETP.GT.AND P5, PT, R9, 0x58, PT ;  /* 0x000000580900780c */ /* 0x000fe40003fa4270 */
[----:B------:R-:W-:Y:S01]  /*c710*/  FSEL R67, R67, -INF , P4 ;  /* 0xff80000043437808 */ /* 0x000fe20002000000 */
[----:B------:R0:W-:Y:S01]  /*c720*/  MUFU.EX2 R28, R45 ;  /* 0x0000002d001c7308 */ /* 0x0001e20000000800 */
[----:B------:R-:W-:-:S02]  /*c730*/  FMNMX.FTZ R32, R66, R29, !PT ;  /* 0x0000001d42207209 */ /* 0x000fc40007810000 */
[----:B------:R-:W-:Y:S02]  /*c740*/  ISETP.GT.AND P4, PT, R9, 0x59, PT ;  /* 0x000000590900780c */ /* 0x000fe40003f84270 */
[----:B------:R-:W-:Y:S02]  /*c750*/  FSEL R70, R70, -INF , P5 ;  /* 0xff80000046467808 */ /* 0x000fe40002800000 */
[----:B------:R-:W-:Y:S01]  /*c760*/  FMNMX.FTZ R32, R67, R32, !PT ;  /* 0x0000002043207209 */ /* 0x000fe20007810000 */
[----:B------:R-:W-:Y:S01]  /*c770*/  MUFU.EX2 R136, R136 ;  /* 0x0000008800887308 */ /* 0x000fe20000000800 */
[----:B------:R-:W-:Y:S01]  /*c780*/  ISETP.GT.AND P5, PT, R9, 0x60, PT ;  /* 0x000000600900780c */ /* 0x000fe20003fa4270 */
[----:B0-----:R-:W-:Y:S01]  /*c790*/  FFMA.FTZ R45, R68, R0, -R13 ;  /* 0x00000000442d7223 */ /* 0x001fe2000001080d */
        /* <DEDUP_REMOVED lines=9> */
[----:B------:R-:W-:Y:S01]  /*c830*/  FMNMX.FTZ R32, R74, R32, !PT ;  /* 0x000000204a207209 */ /* 0x000fe20007810000 */
[----:B0-----:R-:W-:Y:S01]  /*c840*/  FFMA.FTZ R49, R72, R0, -R13 ;  /* 0x0000000048317223 */ /* 0x001fe2000001080d */
[----:B------:R-:W-:-:S02]  /*c850*/  ISETP.GT.AND P4, PT, R9, 0x69, PT ;  /* 0x000000690900780c */ /* 0x000fc40003f84270 */
[----:B------:R-:W-:Y:S02]  /*c860*/  FSEL R78, R78, -INF , P5 ;  /* 0xff8000004e4e7808 */ /* 0x000fe40002800000 */
        /* <DEDUP_REMOVED lines=17> */
[----:B------:R-:W-:Y:S02]  /*c980*/  FSEL R87, R87, -INF , P4 ;  /* 0xff80000057577808 */ /* 0x000fe40002000000 */
[----:B------:R-:W-:Y:S02]  /*c990*/  FMNMX.FTZ R9, R86, R32, !PT ;  /* 0x0000002056097209 */ /* 0x000fe40007810000 */
[----:B------:R-:W-:Y:S01]  /*c9a0*/  R2UR UR7, R33 ;  /* 0x00000000210772ca */ /* 0x000fe200000e0000 */
[----:B------:R-:W-:Y:S01]  /*c9b0*/  FFMA.FTZ R33, R77, R0, -R13 ;  /* 0x000000004d217223 */ /* 0x000fe2000001080d */
[----:B------:R-:W-:Y:S01]  /*c9c0*/  FMNMX.FTZ R9, R87, R9, !PT ;  /* 0x0000000957097209 */ /* 0x000fe20007810000 */
[----:B------:R-:W-:Y:S01]  /*c9d0*/  MUFU.EX2 R41, R41 ;  /* 0x0000002900297308 */ /* 0x000fe20000000800 */
[----:B-1----:R-:W-:-:S03]  /*c9e0*/  SHF.R.U32.HI R135, RZ, 0x7, R64 ;  /* 0x00000007ff877819 */ /* 0x002fc60000011640 */
[----:B------:R-:W0:Y:S04]  /*c9f0*/  SHFL.BFLY PT, R32, R9, 0x2, 0x1f ;  /* 0x0c401f0009207f89 */ /* 0x000e2800000e0000 */
[----:B------:R-:W-:Y:S08]  /*ca00*/  MUFU.EX2 R40, R40 ;  /* 0x0000002800287308 */ /* 0x000ff00000000800 */
[----:B------:R-:W-:Y:S08]  /*ca10*/  MUFU.EX2 R44, R44 ;  /* 0x0000002c002c7308 */ /* 0x000ff00000000800 */
[----:B------:R-:W-:Y:S01]  /*ca20*/  MUFU.EX2 R45, R45 ;  /* 0x0000002d002d7308 */ /* 0x000fe20000000800 */
[----:B0-----:R-:W-:Y:S01]  /*ca30*/  FMNMX.FTZ R9, R9, R32, !PT ;  /* 0x0000002009097209 */ /* 0x001fe20007810000 */
[----:B------:R-:W-:-:S06]  /*ca40*/  VIADD R32, R8, 0x280 ;  /* 0x0000028008207836 */ /* 0x000fcc0000000000 */
[----:B------:R-:W-:Y:S01]  /*ca50*/  MUFU.EX2 R48, R48 ;  /* 0x0000003000307308 */ /* 0x000fe20000000800 */
[----:B------:R-:W0:Y:S01]  /*ca60*/  SHFL.BFLY PT, R56, R9, 0x1, 0x1f ;  /* 0x0c201f0009387f89 */ /* 0x000e2200000e0000 */
[----:B------:R-:W-:Y:S01]  /*ca70*/  R2UR UR6, R32 ;  /* 0x00000000200672ca */ /* 0x000fe200000e0000 */
[-CC-:B------:R-:W-:Y:S01]  /*ca80*/  FFMA.FTZ R32, R76, R0.reuse, -R13.reuse ;  /* 0x000000004c207223 */ /* 0x180fe2000001080d */
[----:B------:R-:W-:-:S04]  /*ca90*/  FFMA.FTZ R13, R85, R0, -R13 ;  /* 0x00000000550d7223 */ /* 0x000fc8000001080d */
[----:B------:R-:W-:Y:S07]  /*caa0*/  MUFU.EX2 R49, R49 ;  /* 0x0000003100317308 */ /* 0x000fee0000000800 */
[----:B------:R-:W-:Y:S01]  /*cab0*/  HGMMA.64x64x16.F32.BF16 R88, R128, gdesc[UR4].tnspB, R88, gsb0 ;  /* 0x40e0000480587df0 */ /* 0x000fe20008001858 */
[----:B------:R-:W-:Y:S08]  /*cac0*/  MUFU.EX2 R52, R52 ;  /* 0x0000003400347308 */ /* 0x000ff00000000800 */
[----:B------:R-:W-:Y:S01]  /*cad0*/  MUFU.EX2 R32, R32 ;  /* 0x0000002000207308 */ /* 0x000fe20000000800 */
[----:B0-----:R-:W-:-:S04]  /*cae0*/  FMNMX.FTZ R9, R9, R56, !PT ;  /* 0x0000003809097209 */ /* 0x001fc80007810000 */
[C---:B------:R-:W-:Y:S01]  /*caf0*/  FSETP.NEU.FTZ.AND P4, PT, R9.reuse, -INF , PT ;  /* 0xff8000000900780b */ /* 0x040fe20003f9d000 */
[----:B------:R-:W-:Y:S02]  /*cb00*/  FMUL.FTZ R61, R9, R0 ;  /* 0x00000000093d7220 */ /* 0x000fe40000410000 */
[----:B------:R-:W-:Y:S03]  /*cb10*/  MUFU.EX2 R33, R33 ;  /* 0x0000002100217308 */ /* 0x000fe60000000800 */
[----:B------:R-:W-:-:S05]  /*cb20*/  FSEL R61, R61, RZ, P4 ;  /* 0x000000ff3d3d7208 */ /* 0x000fca0002000000 */
[-CC-:B------:R-:W-:Y:S01]  /*cb30*/  FFMA.FTZ R147, R38, R0.reuse, -R61.reuse ;  /* 0x0000000026937223 */ /* 0x180fe2000001083d */
[-CC-:B------:R-:W-:Y:S01]  /*cb40*/  FFMA.FTZ R38, R47, R0.reuse, -R61.reuse ;  /* 0x000000002f267223 */ /* 0x180fe2000001083d */
[-CC-:B------:R-:W-:Y:S01]  /*cb50*/  FFMA.FTZ R149, R26, R0.reuse, -R61.reuse ;  /* 0x000000001a957223 */ /* 0x180fe2000001083d */
[----:B------:R-:W2:Y:S01]  /*cb60*/  LDL R47, [R1+0x28] ;  /* 0x00002800012f7983 */ /* 0x000ea20000100800 */
[-CC-:B------:R-:W-:Y:S01]  /*cb70*/  FFMA.FTZ R60, R27, R0.reuse, -R61.reuse ;  /* 0x000000001b3c7223 */ /* 0x180fe2000001083d */
[----:B------:R-:W-:Y:S02]  /*cb80*/  VIADD R26, R8, 0x300 ;  /* 0x00000300081a7836 */ /* 0x000fe40000000000 */
[-CC-:B------:R-:W-:Y:S01]  /*cb90*/  FFMA.FTZ R151, R30, R0.reuse, -R61.reuse ;  /* 0x000000001e977223 */ /* 0x180fe2000001083d */
[----:B------:R-:W-:Y:S02]  /*cba0*/  IMAD.MOV.U32 R27, RZ, RZ, 0x40000040 ;  /* 0x40000040ff1b7424 */ /* 0x000fe400078e00ff */
[-CC-:B------:R-:W-:Y:S01]  /*cbb0*/  FFMA.FTZ R30, R31, R0.reuse, -R61.reuse ;  /* 0x000000001f1e7223 */ /* 0x180fe2000001083d */
[-CC-:B------:R-:W-:Y:S01]  /*cbc0*/  FFMA.FTZ R31, R35, R0.reuse, -R61.reuse ;  /* 0x00000000231f7223 */ /* 0x180fe2000001083d */
[----:B------:R-:W-:Y:S01]  /*cbd0*/  R2UR UR6, R26 ;  /* 0x000000001a0672ca */ /* 0x000fe200000e0000 */
[----:B------:R-:W-:Y:S01]  /*cbe0*/  VIADD R26, R8, 0x380 ;  /* 0x00000380081a7836 */ /* 0x000fe20000000000 */
[----:B------:R-:W-:Y:S01]  /*cbf0*/  R2UR UR7, R27 ;  /* 0x000000001b0772ca */ /* 0x000fe200000e0000 */
[-CC-:B------:R-:W-:Y:S01]  /*cc00*/  FFMA.FTZ R35, R43, R0.reuse, -R61.reuse ;  /* 0x000000002b237223 */ /* 0x180fe2000001083d */
[----:B------:R-:W-:Y:S01]  /*cc10*/  FSEL R27, R9, RZ, P4 ;  /* 0x000000ff091b7208 */ /* 0x000fe20002000000 */
[----:B------:R-:W-:Y:S01]  /*cc20*/  MUFU.EX2 R149, R149 ;  /* 0x0000009500957308 */ /* 0x000fe20000000800 */
[----:B------:R-:W-:Y:S01]  /*cc30*/  FSEL R43, R3, RZ, P3 ;  /* 0x000000ff032b7208 */ /* 0x000fe20001800000 */
[----:B------:R-:W-:Y:S01]  /*cc40*/  FFMA.FTZ R145, R34, R0, -R61 ;  /* 0x0000000022917223 */ /* 0x000fe2000001083d */
[----:B------:R-:W-:Y:S01]  /*cc50*/  ISETP.GE.U32.AND P3, PT, R64, 0x180, PT ;  /* 0x000001804000780c */ /* 0x000fe20003f66070 */
[----:B------:R-:W-:Y:S01]  /*cc60*/  FADD.FTZ R10, -R27, R10 ;  /* 0x0000000a1b0a7221 */ /* 0x000fe20000010100 */
[----:B------:R-:W-:-:S02]  /*cc70*/  IMAD.MOV.U32 R27, RZ, RZ, 0x40000040 ;  /* 0x40000040ff1b7424 */ /* 0x000fc400078e00ff */
[----:B------:R-:W-:Y:S01]  /*cc80*/  FADD.FTZ R43, -R43, R11 ;  /* 0x0000000b2b2b7221 */ /* 0x000fe20000010100 */
[----:B------:R-:W-:Y:S02]  /*cc90*/  VIADD R11, R135, 0x9 ;  /* 0x00000009870b7836 */ /* 0x000fe40000000000 */
[-C--:B------:R-:W-:Y:S01]  /*cca0*/  FMUL.FTZ R10, R10, R0.reuse ;  /* 0x000000000a0a7220 */ /* 0x080fe20000410000 */
[----:B------:R-:W-:Y:S01]  /*ccb0*/  MUFU.EX2 R60, R60 ;  /* 0x0000003c003c7308 */ /* 0x000fe20000000800 */
[-C--:B------:R-:W-:Y:S01]  /*ccc0*/  FMUL.FTZ R8, R43, R0.reuse ;  /* 0x000000002b087220 */ /* 0x080fe20000410000 */
        /* <DEDUP_REMOVED lines=8> */
[----:B------:R-:W-:-:S06]  /*cd50*/  FFMA.FTZ R133, R58, R0, -R61 ;  /* 0x000000003a857223 */ /* 0x000fcc000001083d */
[----:B------:R-:W1:Y:S08]  /*cd60*/  MUFU.EX2 R10, R10 ;  /* 0x0000000a000a7308 */ /* 0x000e700000000800 */
[----:B------:R-:W3:Y:S01]  /*cd70*/  MUFU.EX2 R151, R151 ;  /* 0x0000009700977308 */ /* 0x000ee20000000800 */
[----:B------:R-:W-:Y:S02]  /*cd80*/  WARPGROUP.DEPBAR.LE gsb0, 0x0 ;  /* 0x00008000000079c5 */ /* 0x000fe40000010000 */
[----:B------:R-:W-:-:S05]  /*cd90*/  WARPGROUP.ARRIVE ;  /* 0x00000000000079c5 */ /* 0x000fca0000000000 */
[----:B------:R-:W4:Y:S01]  /*cda0*/  MUFU.EX2 R30, R30 ;  /* 0x0000001e001e7308 */ /* 0x000f220000000800 */
[----:B------:R-:W-:Y:S01]  /*cdb0*/  HGMMA.64x64x16.F32.BF16 R88, R124, gdesc[UR4].tnspB, R88, gsb0 ;  /* 0x40e000047c587df0 */ /* 0x000fe20008001858 */
[----:B------:R-:W-:Y:S01]  /*cdc0*/  R2UR UR6, R26 ;  /* 0x000000001a0672ca */ /* 0x000fe200000e0000 */
[----:B------:R-:W-:Y:S01]  /*cdd0*/  @!P1 IMAD R26, R18, 0x8, R2 ;  /* 0x00000008121a9824 */ /* 0x000fe200078e0202 */
[----:B------:R-:W-:-:S04]  /*cde0*/  R2UR UR7, R27 ;  /* 0x000000001b0772ca */ /* 0x000fc800000e0000 */
[----:B------:R-:W4:Y:S01]  /*cdf0*/  MUFU.EX2 R145, R145 ;  /* 0x0000009100917308 */ /* 0x000f220000000800 */
[----:B------:R-:W-:Y:S01]  /*ce00*/  @!P1 VIADD R26, R26, 0x16840 ;  /* 0x000168401a1a9836 */ /* 0x000fe20000000000 */
[----:B------:R-:W-:Y:S01]  /*ce10*/  SEL R27, R11, 0x9, !P3 ;  /* 0x000000090b1b7807 */ /* 0x000fe20005800000 */
[----:B0-----:R-:W-:-:S05]  /*ce20*/  FFMA.FTZ R5, R8, R5, R148 ;  /* 0x0000000508057223 */ /* 0x001fca0000010094 */
[----:B------:R-:W0:Y:S08]  /*ce30*/  MUFU.EX2 R31, R31 ;  /* 0x0000001f001f7308 */ /* 0x000e300000000800 */
[----:B------:R-:W0:Y:S08]  /*ce40*/  MUFU.EX2 R147, R147 ;  /* 0x0000009300937308 */ /* 0x000e300000000800 */
[----:B------:R-:W0:Y:S08]  /*ce50*/  MUFU.EX2 R34, R34 ;  /* 0x0000002200227308 */ /* 0x000e300000000800 */
[----:B------:R-:W0:Y:S08]  /*ce60*/  MUFU.EX2 R141, R141 ;  /* 0x0000008d008d7308 */ /* 0x000e300000000800 */
[----:B------:R-:W0:Y:S08]  /*ce70*/  MUFU.EX2 R35, R35 ;  /* 0x0000002300237308 */ /* 0x000e300000000800 */
[----:B------:R-:W0:Y:S08]  /*ce80*/  MUFU.EX2 R143, R143 ;  /* 0x0000008f008f7308 */ /* 0x000e300000000800 */
[----:B------:R-:W0:Y:S08]  /*ce90*/  MUFU.EX2 R38, R38 ;  /* 0x0000002600267308 */ /* 0x000e300000000800 */
[----:B------:R-:W0:Y:S08]  /*cea0*/  MUFU.EX2 R137, R137 ;  /* 0x0000008900897308 */ /* 0x000e300000000800 */
[----:B------:R-:W0:Y:S01]  /*ceb0*/  MUFU.EX2 R39, R39 ;  /* 0x0000002700277308 */ /* 0x000e220000000800 */
[----:B------:R-:W-:-:S02]  /*cec0*/  WARPGROUP.DEPBAR.LE gsb0, 0x0 ;  /* 0x00008000000079c5 */ /* 0x000fc40000010000 */
[----:B------:R-:W-:-:S05]  /*ced0*/  WARPGROUP.ARRIVE ;  /* 0x00000000000079c5 */ /* 0x000fca0000000000 */
[----:B------:R-:W0:Y:S01]  /*cee0*/  MUFU.EX2 R139, R139 ;  /* 0x0000008b008b7308 */ /* 0x000e220000000800 */
[----:B------:R-:W-:Y:S01]  /*cef0*/  HGMMA.64x64x16.F32.BF16 R88, R120, gdesc[UR4].tnspB, R88, gsb0 ;  /* 0x40e0000478587df0 */ /* 0x000fe20008001858 */
[----:B------:R-:W-:Y:S01]  /*cf00*/  @!P1 PRMT R26, RZ, 0x654, R26 ;  /* 0x00000654ff1a9816 */ /* 0x000fe2000000001a */
[----:B-1----:R-:W-:Y:S01]  /*cf10*/  FFMA.FTZ R43, R10, R4, R149 ;  /* 0x000000040a2b7223 */ /* 0x002fe20000010095 */
[----:B------:R-:W-:Y:S02]  /*cf20*/  @!P1 IMAD R4, R15, 0x8, R2 ;  /* 0x000000080f049824 */ /* 0x000fe400078e0202 */
[----:B------:R-:W-:Y:S02]  /*cf30*/  FADD.FTZ R5, R12, R5 ;  /* 0x000000050c057221 */ /* 0x000fe40000010000 */
[----:B------:R-:W1:Y:S01]  /*cf40*/  MUFU.EX2 R42, R42 ;  /* 0x0000002a002a7308 */ /* 0x000e620000000800 */
[----:B------:R-:W-:Y:S02]  /*cf50*/  @!P1 VIADD R4, R4, 0x16860 ;  /* 0x0001686004049836 */ /* 0x000fe40000000000 */
[----:B------:R-:W-:-:S04]  /*cf60*/  FADD.FTZ R5, R150, R5 ;  /* 0x0000000596057221 */ /* 0x000fc80000010000 */
[----:B------:R-:W-:Y:S01]  /*cf70*/  FADD.FTZ R5, R20, R5 ;  /* 0x0000000514057221 */ /* 0x000fe20000010000 */
[-CC-:B------:R-:W-:Y:S01]  /*cf80*/  FFMA.FTZ R59, R59, R0.reuse, -R61.reuse ;  /* 0x000000003b3b7223 */ /* 0x180fe2000001083d */
[----:B------:R-:W1:Y:S01]  /*cf90*/  MUFU.EX2 R133, R133 ;  /* 0x0000008500857308 */ /* 0x000e620000000800 */
[-CC-:B------:R-:W-:Y:S01]  /*cfa0*/  FFMA.FTZ R135, R62, R0.reuse, -R61.reuse ;  /* 0x000000003e877223 */ /* 0x180fe2000001083d */
[----:B------:R-:W-:-:S06]  /*cfb0*/  FFMA.FTZ R63, R63, R0, -R61 ;  /* 0x000000003f3f7223 */ /* 0x000fcc000001083d */
[----:B------:R-:W1:Y:S08]  /*cfc0*/  MUFU.EX2 R11, R59 ;  /* 0x0000003b000b7308 */ /* 0x000e700000000800 */
[----:B------:R-:W-:Y:S08]  /*cfd0*/  MUFU.EX2 R53, R53 ;  /* 0x0000003500357308 */ /* 0x000ff00000000800 */
[----:B------:R-:W-:Y:S08]  /*cfe0*/  MUFU.EX2 R56, R81 ;  /* 0x0000005100387308 */ /* 0x000ff00000000800 */
[----:B------:R-:W-:Y:S08]  /*cff0*/  MUFU.EX2 R57, R57 ;  /* 0x0000003900397308 */ /* 0x000ff00000000800 */
[----:B------:R-:W-:Y:S01]  /*d000*/  MUFU.EX2 R13, R13 ;  /* 0x0000000d000d7308 */ /* 0x000fe20000000800 */
[----:B------:R-:W-:-:S02]  /*d010*/  WARPGROUP.DEPBAR.LE gsb0, 0x0 ;  /* 0x00008000000079c5 */ /* 0x000fc40000010000 */
[----:B------:R1:W-:Y:S06]  /*d020*/  BAR.ARV R27, 0x100 ;  /* 0x0004001b0000751d */ /* 0x0003ec0000002000 */
[----:B------:R3:W-:Y:S02]  /*d030*/  @!P1 SYNCS.ARRIVE.TRANS64.RED.A1T0 RZ, [R26+URZ], RZ ;  /* 0x000000ff1aff99a7 */ /* 0x0007e4000810043f */
[----:B---3--:R-:W-:-:S04]  /*d040*/  FADD.FTZ R26, R60, R43 ;  /* 0x0000002b3c1a7221 */ /* 0x008fc80000010000 */
[----:B------:R-:W-:Y:S01]  /*d050*/  FADD.FTZ R15, R151, R26 ;  /* 0x0000001a970f7221 */ /* 0x000fe20000010000 */
[----:B------:R-:W-:-:S03]  /*d060*/  @!P1 PRMT R26, RZ, 0x654, R4 ;  /* 0x00000654ff1a9816 */ /* 0x000fc60000000004 */
[----:B----4-:R-:W-:Y:S01]  /*d070*/  FADD.FTZ R46, R30, R15 ;  /* 0x0000000f1e2e7221 */ /* 0x010fe20000010000 */
[----:B------:R3:W-:Y:S03]  /*d080*/  @!P1 SYNCS.ARRIVE.TRANS64.RED.A1T0 RZ, [R26+URZ], RZ ;  /* 0x000000ff1aff99a7 */ /* 0x0007e6000810043f */
[----:B------:R-:W-:Y:S01]  /*d090*/  FADD.FTZ R46, R145, R46 ;  /* 0x0000002e912e7221 */ /* 0x000fe20000010000 */
[----:B---3--:R-:W-:-:S03]  /*d0a0*/  FADD.FTZ R26, R144, R5 ;  /* 0x00000005901a7221 */ /* 0x008fc60000010000 */
[----:B0-----:R-:W-:Y:S01]  /*d0b0*/  FADD.FTZ R46, R31, R46 ;  /* 0x0000002e1f2e7221 */ /* 0x001fe20000010000 */
[----:B------:R-:W-:-:S03]  /*d0c0*/  FADD.FTZ R15, R21, R26 ;  /* 0x0000001a150f7221 */ /* 0x000fc60000010000 */
[----:B------:R-:W-:Y:S01]  /*d0d0*/  FADD.FTZ R43, R147, R46 ;  /* 0x0000002e932b7221 */ /* 0x000fe20000010000 */
[----:B-1----:R-:W-:-:S03]  /*d0e0*/  FADD.FTZ R27, R146, R15 ;  /* 0x0000000f921b7221 */ /* 0x002fc60000010000 */
        /* <DEDUP_REMOVED lines=13> */
[----:B------:R-:W-:Y:S01]  /*d1c0*/  FADD.FTZ R27, R29, R46 ;  /* 0x0000002e1d1b7221 */ /* 0x000fe20000010000 */
[----:B------:R-:W0:Y:S02]  /*d1d0*/  MUFU.EX2 R135, R135 ;  /* 0x0000008700877308 */ /* 0x000e240000000800 */
[----:B------:R-:W-:Y:S01]  /*d1e0*/  FADD.FTZ R43, R139, R26 ;  /* 0x0000001a8b2b7221 */ /* 0x000fe20000010000 */
[----:B------:R-:W-:Y:S01]  /*d1f0*/  FADD.FTZ R27, R138, R27 ;  /* 0x0000001b8a1b7221 */ /* 0x000fe20000010000 */
[----:B------:R-:W-:Y:S01]  /*d200*/  FFMA.FTZ R129, R66, R0, -R61 ;  /* 0x0000000042817223 */ /* 0x000fe2000001083d */
[----:B------:R-:W-:Y:S01]  /*d210*/  F2FP.BF16.F32.PACK_AB R150, R20, R150 ;  /* 0x000000961496723e */ /* 0x000fe200000010ff */
[----:B------:R-:W-:Y:S01]  /*d220*/  FADD.FTZ R20, R42, R43 ;  /* 0x0000002b2a147221 */ /* 0x000fe20000010000 */
[----:B------:R-:W-:Y:S01]  /*d230*/  FADD.FTZ R27, R36, R27 ;  /* 0x0000001b241b7221 */ /* 0x000fe20000010000 */
[----:B------:R-:W1:Y:S01]  /*d240*/  MUFU.EX2 R4, R63 ;  /* 0x0000003f00047308 */ /* 0x000e620000000800 */
[-C--:B------:R-:W-:Y:S01]  /*d250*/  FFMA.FTZ R5, R67, R0.reuse, -R61 ;  /* 0x0000000043057223 */ /* 0x080fe2000001083d */
[----:B------:R-:W-:Y:S01]  /*d260*/  FADD.FTZ R20, R133, R20 ;  /* 0x0000001485147221 */ /* 0x000fe20000010000 */
[----:B------:R-:W-:Y:S01]  /*d270*/  FADD.FTZ R26, R132, R27 ;  /* 0x0000001b841a7221 */ /* 0x000fe20000010000 */
[----:B------:R-:W-:Y:S01]  /*d280*/  FFMA.FTZ R131, R70, R0, -R61 ;  /* 0x0000000046837223 */ /* 0x000fe2000001083d */
[----:B------:R-:W-:-:S03]  /*d290*/  F2FP.BF16.F32.PACK_AB R144, R21, R144 ;  /* 0x000000901590723e */ /* 0x000fc600000010ff */
[----:B------:R-:W3:Y:S01]  /*d2a0*/  MUFU.EX2 R129, R129 ;  /* 0x0000008100817308 */ /* 0x000ee20000000800 */
[----:B------:R-:W-:Y:S01]  /*d2b0*/  FADD.FTZ R21, R37, R26 ;  /* 0x0000001a25157221 */ /* 0x000fe20000010000 */
[----:B------:R-:W-:Y:S01]  /*d2c0*/  FADD.FTZ R20, R11, R20 ;  /* 0x000000140b147221 */ /* 0x000fe20000010000 */
[----:B------:R-:W-:Y:S01]  /*d2d0*/  FFMA.FTZ R15, R71, R0, -R61 ;  /* 0x00000000470f7223 */ /* 0x000fe2000001083d */
[----:B------:R-:W-:-:S04]  /*d2e0*/  F2FP.BF16.F32.PACK_AB R146, R24, R146 ;  /* 0x000000921892723e */ /* 0x000fc800000010ff */
[----:B------:R-:W4:Y:S01]  /*d2f0*/  MUFU.EX2 R5, R5 ;  /* 0x0000000500057308 */ /* 0x000f220000000800 */
[----:B------:R-:W-:Y:S01]  /*d300*/  FADD.FTZ R24, R134, R21 ;  /* 0x0000001586187221 */ /* 0x000fe20000010000 */
[----:B0-----:R-:W-:Y:S01]  /*d310*/  FADD.FTZ R21, R135, R20 ;  /* 0x0000001487157221 */ /* 0x001fe20000010000 */
[----:B------:R-:W-:Y:S01]  /*d320*/  FFMA.FTZ R125, R74, R0, -R61 ;  /* 0x000000004a7d7223 */ /* 0x000fe2000001083d */
[----:B------:R-:W-:-:S04]  /*d330*/  F2FP.BF16.F32.PACK_AB R140, R25, R140 ;  /* 0x0000008c198c723e */ /* 0x000fc800000010ff */
[----:B------:R-:W0:Y:S01]  /*d340*/  MUFU.EX2 R131, R131 ;  /* 0x0000008300837308 */ /* 0x000e220000000800 */
[----:B------:R-:W-:Y:S01]  /*d350*/  FADD.FTZ R25, R41, R24 ;  /* 0x0000001829197221 */ /* 0x000fe20000010000 */
[----:B-1----:R-:W-:Y:S01]  /*d360*/  FADD.FTZ R20, R4, R21 ;  /* 0x0000001504147221 */ /* 0x002fe20000010000 */
[----:B------:R-:W-:-:S05]  /*d370*/  FFMA.FTZ R75, R75, R0, -R61 ;  /* 0x000000004b4b7223 */ /* 0x000fca000001083d */
[----:B------:R-:W1:Y:S01]  /*d380*/  MUFU.EX2 R15, R15 ;  /* 0x0000000f000f7308 */ /* 0x000e620000000800 */
[----:B------:R-:W-:Y:S01]  /*d390*/  FADD.FTZ R25, R40, R25 ;  /* 0x0000001928197221 */ /* 0x000fe20000010000 */
[----:B---3--:R-:W-:Y:S01]  /*d3a0*/  FADD.FTZ R20, R129, R20 ;  /* 0x0000001481147221 */ /* 0x008fe20000010000 */
[----:B------:R-:W-:Y:S01]  /*d3b0*/  FFMA.FTZ R78, R78, R0, -R61 ;  /* 0x000000004e4e7223 */ /* 0x000fe2000001083d */
[----:B------:R-:W-:-:S04]  /*d3c0*/  F2FP.BF16.F32.PACK_AB R148, R12, R148 ;  /* 0x000000940c94723e */ /* 0x000fc800000010ff */
[----:B------:R-:W3:Y:S01]  /*d3d0*/  MUFU.EX2 R125, R125 ;  /* 0x0000007d007d7308 */ /* 0x000ee20000000800 */
[----:B------:R-:W-:Y:S01]  /*d3e0*/  FADD.FTZ R24, R44, R25 ;  /* 0x000000192c187221 */ /* 0x000fe20000010000 */
[----:B----4-:R-:W-:Y:S01]  /*d3f0*/  FADD.FTZ R20, R5, R20 ;  /* 0x0000001405147221 */ /* 0x010fe20000010000 */
[----:B------:R-:W-:-:S05]  /*d400*/  FFMA.FTZ R79, R79, R0, -R61 ;  /* 0x000000004f4f7223 */ /* 0x000fca000001083d */
[----:B------:R-:W4:Y:S01]  /*d410*/  MUFU.EX2 R12, R75 ;  /* 0x0000004b000c7308 */ /* 0x000f220000000800 */
[----:B------:R-:W-:Y:S01]  /*d420*/  FADD.FTZ R21, R45, R24 ;  /* 0x000000182d157221 */ /* 0x000fe20000010000 */
[----:B0-----:R-:W-:Y:S01]  /*d430*/  FADD.FTZ R20, R131, R20 ;  /* 0x0000001483147221 */ /* 0x001fe20000010000 */
[----:B------:R-:W-:-:S05]  /*d440*/  FFMA.FTZ R82, R82, R0, -R61 ;  /* 0x0000000052527223 */ /* 0x000fca000001083d */
[----:B------:R-:W0:Y:S01]  /*d450*/  MUFU.EX2 R78, R78 ;  /* 0x0000004e004e7308 */ /* 0x000e220000000800 */
[----:B------:R-:W-:Y:S01]  /*d460*/  FADD.FTZ R24, R48, R21 ;  /* 0x0000001530187221 */ /* 0x000fe20000010000 */
[----:B-1----:R-:W-:Y:S01]  /*d470*/  FADD.FTZ R20, R15, R20 ;  /* 0x000000140f147221 */ /* 0x002fe20000010000 */
[----:B------:R-:W-:Y:S01]  /*d480*/  FFMA.FTZ R83, R83, R0, -R61 ;  /* 0x0000000053537223 */ /* 0x000fe2000001083d */
[----:B------:R-:W-:-:S04]  /*d490*/  F2FP.BF16.F32.PACK_AB R133, R11, R133 ;  /* 0x000000850b85723e */ /* 0x000fc800000010ff */
[----:B------:R-:W1:Y:S01]  /*d4a0*/  MUFU.EX2 R79, R79 ;  /* 0x0000004f004f7308 */ /* 0x000e620000000800 */
[----:B------:R-:W-:Y:S01]  /*d4b0*/  FADD.FTZ R11, R49, R24 ;  /* 0x00000018310b7221 */ /* 0x000fe20000010000 */
[----:B---3--:R-:W-:Y:S01]  /*d4c0*/  FADD.FTZ R21, R125, R20 ;  /* 0x000000147d157221 */ /* 0x008fe20000010000 */
[----:B------:R-:W-:-:S05]  /*d4d0*/  FFMA.FTZ R86, R86, R0, -R61 ;  /* 0x0000000056567223 */ /* 0x000fca000001083d */
[----:B------:R-:W3:Y:S01]  /*d4e0*/  MUFU.EX2 R82, R82 ;  /* 0x0000005200527308 */ /* 0x000ee20000000800 */
[----:B------:R-:W-:Y:S01]  /*d4f0*/  FADD.FTZ R11, R52, R11 ;  /* 0x0000000b340b7221 */ /* 0x000fe20000010000 */
[----:B----4-:R-:W-:Y:S01]  /*d500*/  FADD.FTZ R21, R12, R21 ;  /* 0x000000150c157221 */ /* 0x010fe20000010000 */
[----:B------:R-:W-:Y:S01]  /*d510*/  FFMA.FTZ R61, R87, R0, -R61 ;  /* 0x00000000573d7223 */ /* 0x000fe2000001083d */
[----:B------:R-:W-:-:S04]  /*d520*/  F2FP.BF16.F32.PACK_AB R135, R4, R135 ;  /* 0x000000870487723e */ /* 0x000fc800000010ff */
[----:B------:R-:W4:Y:S01]  /*d530*/  MUFU.EX2 R83, R83 ;  /* 0x0000005300537308 */ /* 0x000f220000000800 */
[----:B------:R-:W-:Y:S01]  /*d540*/  FADD.FTZ R4, R32, R11 ;  /* 0x0000000b20047221 */ /* 0x000fe20000010000 */
[----:B0-----:R-:W-:Y:S01]  /*d550*/  FADD.FTZ R20, R78, R21 ;  /* 0x000000154e147221 */ /* 0x001fe20000010000 */
[----:B------:R-:W-:-:S05]  /*d560*/  F2FP.BF16.F32.PACK_AB R129, R5, R129 ;  /* 0x000000810581723e */ /* 0x000fca00000010ff */
[----:B------:R-:W0:Y:S01]  /*d570*/  MUFU.EX2 R86, R86 ;  /* 0x0000005600567308 */ /* 0x000e220000000800 */
[----:B------:R-:W-:Y:S01]  /*d580*/  FADD.FTZ R4, R33, R4 ;  /* 0x0000000421047221 */ /* 0x000fe20000010000 */
[----:B-1----:R-:W-:Y:S01]  /*d590*/  FADD.FTZ R5, R79, R20 ;  /* 0x000000144f057221 */ /* 0x002fe20000010000 */
[----:B--2---:R-:W-:-:S05]  /*d5a0*/  ISETP.GT.AND P3, PT, R14, R47, PT ;  /* 0x0000002f0e00720c */ /* 0x004fca0003f64270 */
[----:B------:R-:W1:Y:S01]  /*d5b0*/  MUFU.EX2 R61, R61 ;  /* 0x0000003d003d7308 */ /* 0x000e620000000800 */
[----:B------:R-:W-:Y:S01]  /*d5c0*/  FADD.FTZ R11, R53, R4 ;  /* 0x00000004350b7221 */ /* 0x000fe20000010000 */
[----:B---3--:R-:W-:Y:S01]  /*d5d0*/  FADD.FTZ R4, R82, R5 ;  /* 0x0000000552047221 */ /* 0x008fe20000010000 */
[----:B------:R-:W-:Y:S02]  /*d5e0*/  F2FP.BF16.F32.PACK_AB R125, R12, R125 ;  /* 0x0000007d0c7d723e */ /* 0x000fe400000010ff */
[----:B------:R-:W-:Y:S01]  /*d5f0*/  FADD.FTZ R12, R56, R11 ;  /* 0x0000000b380c7221 */ /* 0x000fe20000010000 */
[----:B----4-:R-:W-:-:S03]  /*d600*/  FADD.FTZ R5, R83, R4 ;  /* 0x0000000453057221 */ /* 0x010fc60000010000 */
[----:B------:R-:W-:Y:S01]  /*d610*/  FADD.FTZ R12, R57, R12 ;  /* 0x0000000c390c7221 */ /* 0x000fe20000010000 */
[----:B0-----:R-:W-:Y:S01]  /*d620*/  FADD.FTZ R4, R86, R5 ;  /* 0x0000000556047221 */ /* 0x001fe20000010000 */
        /* <DEDUP_REMOVED lines=63> */
.L_x_14991:
[----:B------:R-:W-:-:S13]  /*da20*/  ISETP.GE.AND P2, PT, R14, RZ, PT ;  /* 0x000000ff0e00720c */ /* 0x000fda0003f46270 */
[----:B------:R-:W-:Y:S05]  /*da30*/  @!P2 BRA `(.L_x_15002) ;  /* 0x0000001c00cca947 */ /* 0x000fea0003800000 */
[----:B------:R-:W-:Y:S02]  /*da40*/  IMAD.MOV.U32 R12, RZ, RZ, R9 ;  /* 0x000000ffff0c7224 */ /* 0x000fe400078e0009 */
[----:B------:R-:W-:Y:S02]  /*da50*/  IMAD.MOV.U32 R13, RZ, RZ, R3 ;  /* 0x000000ffff0d7224 */ /* 0x000fe400078e0003 */
[----:B------:R-:W-:Y:S02]  /*da60*/  IMAD.MOV.U32 R8, RZ, RZ, R23 ;  /* 0x000000ffff087224 */ /* 0x000fe400078e0017 */
[----:B------:R-:W-:-:S07]  /*da70*/  IMAD.MOV.U32 R15, RZ, RZ, R18 ;  /* 0x000000ffff0f7224 */ /* 0x000fce00078e0012 */
.L_x_15012:
        /* <DEDUP_REMOVED lines=10> */
.L_x_15004:
[----:B------:R-:W-:Y:S01]  /*db20*/  IMAD R0, R18, 0x8, R2 ;  /* 0x0000000812007824 */ /* 0x000fe200078e0202 */
[----:B------:R-:W-:-:S04]  /*db30*/  SHF.L.U32 R3, R23, 0x1f, RZ ;  /* 0x0000001f17037819 */ /* 0x000fc800000006ff */
[----:B------:R0:W1:Y:S01]  /*db40*/  SYNCS.PHASECHK.TRANS64.TRYWAIT P3, [R0+URZ+0x16830], R3 ;  /* 0x01683003000075a7 */ /* 0x000062000806017f */
[----:B------:R-:W-:Y:S05]  /*db50*/  @!P0 BRA `(.L_x_15005) ;  /* 0x0000000000048947 */ /* 0x000fea0003800000 */
[----:B------:R-:W-:Y:S01]  /*db60*/  BPT.TRAP 0x1 ;  /* 0x000000040000795c */ /* 0x000fe20000300000 */
.L_x_15005:
[----:B------:R-:W-:Y:S04]  /*db70*/  BSSY B0, `(.L_x_15003) ;  /* 0x0000004000007945 */ /* 0x000fe80003800000 */
[----:B-1----:R-:W-:Y:S05]  /*db80*/  @P3 BRA `(.L_x_15006) ;  /* 0x0000000000083947 */ /* 0x002fea0003800000 */
[----:B------:R-:W1:Y:S02]  /*db90*/  SYNCS.PHASECHK.TRANS64.TRYWAIT P3, [R0+URZ+0x16830], R3 ;  /* 0x01683003000075a7 */ /* 0x000e64000806017f */
[----:B-1----:R-:W-:Y:S05]  /*dba0*/  @!P3 BRA `(.L_x_15007) ;  /* 0x000000b40020b947 */ /* 0x002fea0003800000 */
.L_x_15006:
[----:B------:R-:W-:Y:S05]  /*dbb0*/  BSYNC B0 ;  /* 0x0000000000007941 */ /* 0x000fea0003800000 */
.L_x_15003:
        /* <DEDUP_REMOVED lines=49> */
.L_x_15009:
[----:B------:R-:W-:Y:S01]  /*ded0*/  SHF.L.U32 R0, R8, 0x1f, RZ ;  /* 0x0000001f08007819 */ /* 0x000fe200000006ff */
[----:B-----5:R-:W-:-:S04]  /*dee0*/  IMAD R3, R15, 0x8, R2 ;  /* 0x000000080f037824 */ /* 0x020fc800078e0202 */
[----:B------:R0:W1:Y:S01]  /*def0*/  SYNCS.PHASECHK.TRANS64.TRYWAIT P2, [R3+URZ+0x16850], R0 ;  /* 0x01685000030075a7 */ /* 0x000062000804017f */
[----:B------:R-:W-:Y:S05]  /*df00*/  @!P0 BRA `(.L_x_15010) ;  /* 0x0000000000048947 */ /* 0x000fea0003800000 */
[----:B------:R-:W-:Y:S01]  /*df10*/  BPT.TRAP 0x1 ;  /* 0x000000040000795c */ /* 0x000fe20000300000 */
.L_x_15010:
[----:B-1----:R-:W-:Y:S05]  /*df20*/  @P2 BRA `(.L_x_15008) ;  /* 0x0000000000082947 */ /* 0x002fea0003800000 */
[----:B------:R-:W1:Y:S02]  /*df30*/  SYNCS.PHASECHK.TRANS64.TRYWAIT P2, [R3+URZ+0x16850], R0 ;  /* 0x01685000030075a7 */ /* 0x000e64000804017f */
[----:B-1----:R-:W-:Y:S05]  /*df40*/  @!P2 BRA `(.L_x_15011) ;  /* 0x000000b0004ca947 */ /* 0x002fea0003800000 */
.L_x_15008:
[----:B01---5:R-:W-:Y:S01]  /*df50*/  VIADD R0, R2, 0x400 ;  /* 0x0000040002007836 */ /* 0x023fe20000000000 */
[----:B------:R-:W-:Y:S05]  /*df60*/  WARPSYNC.ALL ;  /* 0x0000000000007948 */ /* 0x000fea0003800000 */
[----:B------:R-:W-:Y:S01]  /*df70*/  SHF.R.U32.HI R0, RZ, 0x4, R0 ;  /* 0x00000004ff007819 */ /* 0x000fe20000011600 */
[----:B------:R-:W-:Y:S01]  /*df80*/  IMAD.MOV.U32 R9, RZ, RZ, 0x40000040 ;  /* 0x40000040ff097424 */ /* 0x000fe200078e00ff */
[----:B------:R-:W-:Y:S01]  /*df90*/  WARPGROUP.ARRIVE ;  /* 0x00000000000079c5 */ /* 0x000fe20000000000 */
[----:B------:R-:W-:Y:S01]  /*dfa0*/  IMAD.MOV.U32 R11, RZ, RZ, 0x40000040 ;  /* 0x40000040ff0b7424 */ /* 0x000fe200078e00ff */
[----:B------:R-:W-:Y:S01]  /*dfb0*/  LOP3.LUT R0, R0, 0x3fff, RZ, 0xc0, !PT ;  /* 0x00003fff00007812 */ /* 0x000fe200078ec0ff */
[----:B------:R-:W-:Y:S01]  /*dfc0*/  IMAD.MOV.U32 R21, RZ, RZ, 0x40000040 ;  /* 0x40000040ff157424 */ /* 0x000fe200078e00ff */
[----:B------:R-:W-:-:S03]  /*dfd0*/  R2UR UR7, R9 ;  /* 0x00000000090772ca */ /* 0x000fc600000e0000 */
[----:B------:R-:W-:Y:S01]  /*dfe0*/  IMAD R8, R15, 0x400, R0 ;  /* 0x000004000f087824 */ /* 0x000fe200078e0200 */
[----:B------:R-:W-:-:S03]  /*dff0*/  FMNMX.FTZ R0, R24, R13, !PT ;  /* 0x0000000d18007209 */ /* 0x000fc60007810000 */
[C---:B------:R-:W-:Y:S01]  /*e000*/  VIADD R10, R8.reuse, 0x80 ;  /* 0x00000080080a7836 */ /* 0x040fe20000000000 */
[C---:B------:R-:W-:Y:S01]  /*e010*/  R2UR UR6, R8.reuse ;  /* 0x00000000080672ca */ /* 0x040fe200000e0000 */
[----:B------:R-:W-:Y:S01]  /*e020*/  VIADD R20, R8, 0x280 ;  /* 0x0000028008147836 */ /* 0x000fe20000000000 */
[----:B------:R-:W-:-:S04]  /*e030*/  FMNMX.FTZ R0, R25, R0, !PT ;  /* 0x0000000019007209 */ /* 0x000fc80007810000 */
[----:B------:R-:W-:-:S04]  /*e040*/  FMNMX.FTZ R0, R28, R0, !PT ;  /* 0x000000001c007209 */ /* 0x000fc80007810000 */
[----:B------:R-:W-:-:S03]  /*e050*/  FMNMX.FTZ R0, R29, R0, !PT ;  /* 0x000000001d007209 */ /* 0x000fc60007810000 */
[----:B------:R-:W-:Y:S01]  /*e060*/  HGMMA.64x64x16.F32.BF16 R88, R148, gdesc[UR4].tnspB, R88, gsb0 ;  /* 0x40e0000494587df0 */ /* 0x000fe20008001858 */
[----:B------:R-:W-:Y:S02]  /*e070*/  FMNMX.FTZ R0, R32, R0, !PT ;  /* 0x0000000020007209 */ /* 0x000fe40007810000 */
        /* <DEDUP_REMOVED lines=48> */
[----:B0-----:R-:W-:Y:S01]  /*e380*/  FMNMX.FTZ R3, R3, R0, !PT ;  /* 0x0000000003037209 */ /* 0x001fe20007810000 */
[----:B------:R-:W-:-:S04]  /*e390*/  IMAD.U32 R0, RZ, RZ, UR4 ;  /* 0x00000004ff007e24 */ /* 0x000fc8000f8e00ff */
[----:B------:R-:W-:-:S04]  /*e3a0*/  FADD.FTZ R9, -R3, R13 ;  /* 0x0000000d03097221 */ /* 0x000fc80000010100 */
[----:B------:R-:W-:Y:S01]  /*e3b0*/  FMUL.FTZ R9, R9, R0 ;  /* 0x0000000009097220 */ /* 0x000fe20000410000 */
[----:B------:R-:W-:Y:S02]  /*e3c0*/  WARPGROUP.DEPBAR.LE gsb0, 0x0 ;  /* 0x00008000000079c5 */ /* 0x000fe40000010000 */
[----:B------:R-:W-:-:S06]  /*e3d0*/  WARPGROUP.ARRIVE ;  /* 0x00000000000079c5 */ /* 0x000fcc0000000000 */
[----:B------:R-:W-:Y:S01]  /*e3e0*/  HGMMA.64x64x16.F32.BF16 R88, R136, gdesc[UR4].tnspB, R88, gsb0 ;  /* 0x40e0000488587df0 */ /* 0x000fe20008001858 */
        /* <DEDUP_REMOVED lines=8> */
[----:B------:R-:W0:Y:S01]  /*e470*/  S2R R57, SR_TID.X ;  /* 0x0000000000397919 */ /* 0x000e220000002100 */
[-CC-:B------:R-:W-:Y:S01]  /*e480*/  FFMA.FTZ R13, R53, R0.reuse, -R11.reuse ;  /* 0x00000000350d7223 */ /* 0x180fe2000001080b */
[-CC-:B------:R-:W-:Y:S01]  /*e490*/  FFMA.FTZ R147, R24, R0.reuse, -R11.reuse ;  /* 0x0000000018937223 */ /* 0x180fe2000001080b */
[----:B------:R-:W-:Y:S01]  /*e4a0*/  FMNMX.FTZ R9, R27, R9, !PT ;  /* 0x000000091b097209 */ /* 0x000fe20007810000 */
[-CC-:B------:R-:W-:Y:S01]  /*e4b0*/  FFMA.FTZ R148, R25, R0.reuse, -R11.reuse ;  /* 0x0000000019947223 */ /* 0x180fe2000001080b */
[-CC-:B------:R-:W-:Y:S01]  /*e4c0*/  FFMA.FTZ R150, R28, R0.reuse, -R11.reuse ;  /* 0x000000001c967223 */ /* 0x180fe2000001080b */
[-CC-:B------:R-:W-:Y:S01]  /*e4d0*/  FFMA.FTZ R24, R29, R0.reuse, -R11.reuse ;  /* 0x000000001d187223 */ /* 0x180fe2000001080b */
[----:B------:R-:W-:Y:S01]  /*e4e0*/  FMNMX.FTZ R9, R30, R9, !PT ;  /* 0x000000091e097209 */ /* 0x000fe20007810000 */
[----:B------:R-:W1:Y:S01]  /*e4f0*/  MUFU.EX2 R147, R147 ;  /* 0x0000009300937308 */ /* 0x000e620000000800 */
[-CC-:B------:R-:W-:Y:S01]  /*e500*/  FFMA.FTZ R144, R33, R0.reuse, -R11.reuse ;  /* 0x0000000021907223 */ /* 0x180fe2000001080b */
[-CC-:B------:R-:W-:Y:S01]  /*e510*/  FFMA.FTZ R143, R36, R0.reuse, -R11.reuse ;  /* 0x00000000248f7223 */ /* 0x180fe2000001080b */
[----:B------:R-:W-:Y:S01]  /*e520*/  FMNMX.FTZ R9, R31, R9, !PT ;  /* 0x000000091f097209 */ /* 0x000fe20007810000 */
[-CC-:B------:R-:W-:Y:S01]  /*e530*/  FFMA.FTZ R146, R37, R0.reuse, -R11.reuse ;  /* 0x0000000025927223 */ /* 0x180fe2000001080b */
[-CC-:B------:R-:W-:Y:S01]  /*e540*/  FFMA.FTZ R140, R41, R0.reuse, -R11.reuse ;  /* 0x00000000298c7223 */ /* 0x180fe2000001080b */
[-CC-:B------:R-:W-:Y:S01]  /*e550*/  FFMA.FTZ R142, R45, R0.reuse, -R11.reuse ;  /* 0x000000002d8e7223 */ /* 0x180fe2000001080b */
[----:B------:R-:W-:Y:S01]  /*e560*/  FMNMX.FTZ R9, R34, R9, !PT ;  /* 0x0000000922097209 */ /* 0x000fe20007810000 */
[----:B------:R-:W2:Y:S01]  /*e570*/  MUFU.EX2 R148, R148 ;  /* 0x0000009400947308 */ /* 0x000ea20000000800 */
[-CC-:B------:R-:W-:Y:S01]  /*e580*/  FFMA.FTZ R28, R61, R0.reuse, -R11.reuse ;  /* 0x000000003d1c7223 */ /* 0x180fe2000001080b */
[-CC-:B------:R-:W-:Y:S01]  /*e590*/  FFMA.FTZ R25, R64, R0.reuse, -R11.reuse ;  /* 0x0000000040197223 */ /* 0x180fe2000001080b */
[----:B------:R-:W-:Y:S01]  /*e5a0*/  FMNMX.FTZ R9, R35, R9, !PT ;  /* 0x0000000923097209 */ /* 0x000fe20007810000 */
[-CC-:B------:R-:W-:Y:S01]  /*e5b0*/  FFMA.FTZ R29, R65, R0.reuse, -R11.reuse ;  /* 0x00000000411d7223 */ /* 0x180fe2000001080b */
[-CC-:B------:R-:W-:Y:S01]  /*e5c0*/  FFMA.FTZ R33, R68, R0.reuse, -R11.reuse ;  /* 0x0000000044217223 */ /* 0x180fe2000001080b */
[-C--:B------:R-:W-:Y:S01]  /*e5d0*/  FFMA.FTZ R36, R69, R0.reuse, -R11 ;  /* 0x0000000045247223 */ /* 0x080fe2000001080b */
[----:B------:R-:W-:Y:S01]  /*e5e0*/  FMNMX.FTZ R9, R38, R9, !PT ;  /* 0x0000000926097209 */ /* 0x000fe20007810000 */
[----:B------:R-:W3:Y:S01]  /*e5f0*/  MUFU.EX2 R150, R150 ;  /* 0x0000009600967308 */ /* 0x000ee20000000800 */
[----:B-1----:R-:W-:Y:S01]  /*e600*/  FFMA.FTZ R5, R10, R5, R147 ;  /* 0x000000050a057223 */ /* 0x002fe20000010093 */
[-CC-:B------:R-:W-:Y:S01]  /*e610*/  FFMA.FTZ R37, R72, R0.reuse, -R11.reuse ;  /* 0x0000000048257223 */ /* 0x180fe2000001080b */
[----:B------:R-:W-:Y:S01]  /*e620*/  FMNMX.FTZ R9, R39, R9, !PT ;  /* 0x0000000927097209 */ /* 0x000fe20007810000 */
[-CC-:B------:R-:W-:Y:S01]  /*e630*/  FFMA.FTZ R41, R76, R0.reuse, -R11.reuse ;  /* 0x000000004c297223 */ /* 0x180fe2000001080b */
[----:B------:R-:W-:-:S02]  /*e640*/  FFMA.FTZ R45, R80, R0, -R11 ;  /* 0x00000000502d7223 */ /* 0x000fc4000001080b */
[----:B------:R-:W-:Y:S01]  /*e650*/  FMNMX.FTZ R9, R42, R9, !PT ;  /* 0x000000092a097209 */ /* 0x000fe20007810000 */
[----:B------:R-:W1:Y:S01]  /*e660*/  MUFU.EX2 R24, R24 ;  /* 0x0000001800187308 */ /* 0x000e620000000800 */
[----:B0-----:R-:W-:Y:S01]  /*e670*/  ISETP.GE.U32.AND P2, PT, R57, 0x180, PT ;  /* 0x000001803900780c */ /* 0x001fe20003f46070 */
[C---:B--2---:R-:W-:Y:S01]  /*e680*/  FADD.FTZ R5, R148.reuse, R5 ;  /* 0x0000000594057221 */ /* 0x044fe20000010000 */
[----:B------:R-:W-:Y:S02]  /*e690*/  FMNMX.FTZ R9, R43, R9, !PT ;  /* 0x000000092b097209 */ /* 0x000fe40007810000 */
[----:B------:R-:W-:Y:S02]  /*e6a0*/  F2FP.BF16.F32.PACK_AB R148, R148, R147 ;  /* 0x000000939494723e */ /* 0x000fe400000010ff */
[----:B------:R-:W-:Y:S01]  /*e6b0*/  FMNMX.FTZ R9, R46, R9, !PT ;  /* 0x000000092e097209 */ /* 0x000fe20007810000 */
[----:B------:R-:W-:Y:S01]  /*e6c0*/  MUFU.EX2 R145, R145 ;  /* 0x0000009100917308 */ /* 0x000fe20000000800 */
[----:B---3--:R-:W-:-:S02]  /*e6d0*/  FADD.FTZ R5, R150, R5 ;  /* 0x0000000596057221 */ /* 0x008fc40000010000 */
[----:B------:R-:W-:-:S04]  /*e6e0*/  FMNMX.FTZ R9, R47, R9, !PT ;  /* 0x000000092f097209 */ /* 0x000fc80007810000 */
[----:B------:R-:W-:Y:S01]  /*e6f0*/  FMNMX.FTZ R9, R50, R9, !PT ;  /* 0x0000000932097209 */ /* 0x000fe20007810000 */
[----:B------:R-:W-:Y:S01]  /*e700*/  MUFU.EX2 R144, R144 ;  /* 0x0000009000907308 */ /* 0x000fe20000000800 */
[----:B-1----:R-:W-:Y:S02]  /*e710*/  F2FP.BF16.F32.PACK_AB R150, R24, R150 ;  /* 0x000000961896723e */ /* 0x002fe400000010ff */
[----:B------:R-:W-:-:S04]  /*e720*/  FMNMX.FTZ R9, R51, R9, !PT ;  /* 0x0000000933097209 */ /* 0x000fc80007810000 */
[----:B------:R-:W-:Y:S01]  /*e730*/  FMNMX.FTZ R9, R54, R9, !PT ;  /* 0x0000000936097209 */ /* 0x000fe20007810000 */
[----:B------:R-:W-:Y:S03]  /*e740*/  MUFU.EX2 R143, R143 ;  /* 0x0000008f008f7308 */ /* 0x000fe60000000800 */
        /* <DEDUP_REMOVED lines=8> */
[-CC-:B------:R-:W-:Y:S01]  /*e7d0*/  FFMA.FTZ R137, R48, R0.reuse, -R11.reuse ;  /* 0x0000000030897223 */ /* 0x180fe2000001080b */
[----:B------:R-:W-:Y:S01]  /*e7e0*/  FMNMX.FTZ R9, R62, R9, !PT ;  /* 0x000000093e097209 */ /* 0x000fe20007810000 */
[----:B------:R-:W-:Y:S01]  /*e7f0*/  HGMMA.64x64x16.F32.BF16 R88, R132, gdesc[UR4].tnspB, R88, gsb0 ;  /* 0x40e0000484587df0 */ /* 0x000fe20008001858 */
[----:B------:R-:W-:Y:S01]  /*e800*/  R2UR UR6, R20 ;  /* 0x00000000140672ca */ /* 0x000fe200000e0000 */
[----:B------:R-:W-:Y:S01]  /*e810*/  MUFU.EX2 R141, R141 ;  /* 0x0000008d008d7308 */ /* 0x000fe20000000800 */
[----:B------:R-:W-:Y:S01]  /*e820*/  FMNMX.FTZ R9, R63, R9, !PT ;  /* 0x000000093f097209 */ /* 0x000fe20007810000 */
[-CC-:B------:R-:W-:Y:S01]  /*e830*/  FFMA.FTZ R136, R49, R0.reuse, -R11.reuse ;  /* 0x0000000031887223 */ /* 0x180fe2000001080b */
[----:B------:R-:W-:Y:S01]  /*e840*/  R2UR UR7, R21 ;  /* 0x00000000150772ca */ /* 0x000fe200000e0000 */
[----:B------:R-:W-:Y:S01]  /*e850*/  IMAD.MOV.U32 R21, RZ, RZ, 0x40000040 ;  /* 0x40000040ff157424 */ /* 0x000fe200078e00ff */
[----:B------:R-:W-:Y:S01]  /*e860*/  FMNMX.FTZ R9, R66, R9, !PT ;  /* 0x0000000942097209 */ /* 0x000fe20007810000 */
[-CC-:B------:R-:W-:Y:S01]  /*e870*/  FFMA.FTZ R44, R77, R0.reuse, -R11.reuse ;  /* 0x000000004d2c7223 */ /* 0x180fe2000001080b */
[-CC-:B------:R-:W-:Y:S01]  /*e880*/  FFMA.FTZ R48, R81, R0.reuse, -R11.reuse ;  /* 0x0000000051307223 */ /* 0x180fe2000001080b */
[----:B------:R-:W-:Y:S01]  /*e890*/  MUFU.EX2 R140, R140 ;  /* 0x0000008c008c7308 */ /* 0x000fe20000000800 */
[----:B------:R-:W-:Y:S01]  /*e8a0*/  FMNMX.FTZ R9, R67, R9, !PT ;  /* 0x0000000943097209 */ /* 0x000fe20007810000 */
[----:B------:R-:W-:-:S03]  /*e8b0*/  FFMA.FTZ R49, R84, R0, -R11 ;  /* 0x0000000054317223 */ /* 0x000fc6000001080b */
        /* <DEDUP_REMOVED lines=14> */
[----:B------:R-:W-:-:S05]  /*e9a0*/  FMNMX.FTZ R9, R87, R9, !PT ;  /* 0x0000000957097209 */ /* 0x000fca0007810000 */
[----:B------:R-:W0:Y:S02]  /*e9b0*/  SHFL.BFLY PT, R40, R9, 0x2, 0x1f ;  /* 0x0c401f0009287f89 */ /* 0x000e2400000e0000 */
[----:B------:R-:W-:Y:S08]  /*e9c0*/  MUFU.EX2 R13, R13 ;  /* 0x0000000d000d7308 */ /* 0x000ff00000000800 */
[----:B------:R-:W-:Y:S08]  /*e9d0*/  MUFU.EX2 R32, R32 ;  /* 0x0000002000207308 */ /* 0x000ff00000000800 */
[----:B------:R-:W-:Y:S01]  /*e9e0*/  MUFU.EX2 R28, R28 ;  /* 0x0000001c001c7308 */ /* 0x000fe20000000800 */
[----:B------:R-:W-:-:S02]  /*e9f0*/  WARPGROUP.DEPBAR.LE gsb0, 0x0 ;  /* 0x00008000000079c5 */ /* 0x000fc40000010000 */
[----:B------:R-:W-:Y:S01]  /*ea00*/  WARPGROUP.ARRIVE ;  /* 0x00000000000079c5 */ /* 0x000fe20000000000 */
[----:B0-----:R-:W-:Y:S01]  /*ea10*/  FMNMX.FTZ R9, R9, R40, !PT ;  /* 0x0000002809097209 */ /* 0x001fe20007810000 */
[-C--:B------:R-:W-:Y:S01]  /*ea20*/  FFMA.FTZ R132, R56, R0.reuse, -R11 ;  /* 0x0000000038847223 */ /* 0x080fe2000001080b */
[----:B------:R-:W-:Y:S01]  /*ea30*/  SHF.R.U32.HI R135, RZ, 0x7, R57 ;  /* 0x00000007ff877819 */ /* 0x000fe20000011639 */
[-CC-:B------:R-:W-:Y:S01]  /*ea40*/  FFMA.FTZ R134, R60, R0.reuse, -R11.reuse ;  /* 0x000000003c867223 */ /* 0x180fe2000001080b */
[----:B------:R-:W-:Y:S01]  /*ea50*/  MUFU.EX2 R25, R25 ;  /* 0x0000001900197308 */ /* 0x000fe20000000800 */
[----:B------:R-:W-:Y:S01]  /*ea60*/  HGMMA.64x64x16.F32.BF16 R88, R128, gdesc[UR4].tnspB, R88, gsb0 ;  /* 0x40e0000480587df0 */ /* 0x000fe20008001858 */
[----:B------:R-:W0:Y:S01]  /*ea70*/  SHFL.BFLY PT, R20, R9, 0x1, 0x1f ;  /* 0x0c201f0009147f89 */ /* 0x000e2200000e0000 */
[----:B------:R-:W-:Y:S01]  /*ea80*/  R2UR UR7, R21 ;  /* 0x00000000150772ca */ /* 0x000fe200000e0000 */
[----:B------:R-:W-:Y:S02]  /*ea90*/  IMAD.MOV.U32 R21, RZ, RZ, 0x40000040 ;  /* 0x40000040ff157424 */ /* 0x000fe400078e00ff */
[-CC-:B------:R-:W-:Y:S01]  /*eaa0*/  FFMA.FTZ R40, R73, R0.reuse, -R11.reuse ;  /* 0x0000000049287223 */ /* 0x180fe2000001080b */
[----:B------:R-:W-:Y:S01]  /*eab0*/  FFMA.FTZ R11, R85, R0, -R11 ;  /* 0x00000000550b7223 */ /* 0x000fe2000001080b */
[----:B------:R-:W-:Y:S08]  /*eac0*/  MUFU.EX2 R132, R132 ;  /* 0x0000008400847308 */ /* 0x000ff00000000800 */
[----:B------:R-:W-:Y:S08]  /*ead0*/  MUFU.EX2 R134, R134 ;  /* 0x0000008600867308 */ /* 0x000ff00000000800 */
[----:B------:R-:W-:Y:S01]  /*eae0*/  MUFU.EX2 R29, R29 ;  /* 0x0000001d001d7308 */ /* 0x000fe20000000800 */
[----:B0-----:R-:W-:Y:S01]  /*eaf0*/  FMNMX.FTZ R9, R9, R20, !PT ;  /* 0x0000001409097209 */ /* 0x001fe20007810000 */
[----:B------:R-:W-:-:S04]  /*eb00*/  VIADD R20, R8, 0x300 ;  /* 0x0000030008147836 */ /* 0x000fc80000000000 */
[C---:B------:R-:W-:Y:S01]  /*eb10*/  FADD.FTZ R12, -R9.reuse, R12 ;  /* 0x0000000c090c7221 */ /* 0x040fe20000010100 */
[----:B------:R-:W-:Y:S01]  /*eb20*/  R2UR UR6, R20 ;  /* 0x00000000140672ca */ /* 0x000fe200000e0000 */
[----:B------:R-:W-:Y:S02]  /*eb30*/  VIADD R20, R8, 0x380 ;  /* 0x0000038008147836 */ /* 0x000fe40000000000 */
[-C--:B------:R-:W-:Y:S01]  /*eb40*/  FMUL.FTZ R53, R9, R0.reuse ;  /* 0x0000000009357220 */ /* 0x080fe20000410000 */
[-C--:B------:R-:W-:Y:S01]  /*eb50*/  FMUL.FTZ R12, R12, R0.reuse ;  /* 0x000000000c0c7220 */ /* 0x080fe20000410000 */
[----:B------:R-:W-:Y:S02]  /*eb60*/  MUFU.EX2 R33, R33 ;  /* 0x0000002100217308 */ /* 0x000fe40000000800 */
[-CC-:B------:R-:W-:Y:S01]  /*eb70*/  FFMA.FTZ R149, R26, R0.reuse, -R53.reuse ;  /* 0x000000001a957223 */ /* 0x180fe20000010835 */
        /* <DEDUP_REMOVED lines=8> */
[-CC-:B------:R-:W-:Y:S01]  /*ec00*/  FFMA.FTZ R31, R38, R0.reuse, -R53.reuse ;  /* 0x00000000261f7223 */ /* 0x180fe20000010835 */
[-CC-:B------:R-:W-:Y:S01]  /*ec10*/  FFMA.FTZ R38, R50, R0.reuse, -R53.reuse ;  /* 0x0000000032267223 */ /* 0x180fe20000010835 */
[----:B------:R-:W-:Y:S02]  /*ec20*/  @!P1 VIADD R46, R46, 0x16840 ;  /* 0x000168402e2e9836 */ /* 0x000fe40000000000 */
[-CC-:B------:R-:W-:Y:S01]  /*ec30*/  FFMA.FTZ R34, R42, R0.reuse, -R53.reuse ;  /* 0x000000002a227223 */ /* 0x180fe20000010835 */
[-CC-:B------:R-:W-:Y:S01]  /*ec40*/  FFMA.FTZ R42, R47, R0.reuse, -R53.reuse ;  /* 0x000000002f2a7223 */ /* 0x180fe20000010835 */
[----:B------:R-:W0:Y:S01]  /*ec50*/  MUFU.EX2 R149, R149 ;  /* 0x0000009500957308 */ /* 0x000e220000000800 */
[-CC-:B------:R-:W-:Y:S01]  /*ec60*/  FFMA.FTZ R56, R39, R0.reuse, -R53.reuse ;  /* 0x0000000027387223 */ /* 0x180fe20000010835 */
[----:B------:R-:W-:Y:S01]  /*ec70*/  @!P1 PRMT R46, RZ, 0x654, R46 ;  /* 0x00000654ff2e9816 */ /* 0x000fe2000000002e */
        /* <DEDUP_REMOVED lines=14> */
[----:B0-----:R-:W-:Y:S01]  /*ed60*/  FFMA.FTZ R47, R12, R4, R149 ;  /* 0x000000040c2f7223 */ /* 0x001fe20000010095 */
[----:B------:R-:W-:-:S06]  /*ed70*/  @!P1 IMAD R4, R15, 0x8, R2 ;  /* 0x000000080f049824 */ /* 0x000fcc00078e0202 */
[----:B------:R-:W-:Y:S01]  /*ed80*/  MUFU.EX2 R30, R30 ;  /* 0x0000001e001e7308 */ /* 0x000fe20000000800 */
[----:B-1----:R-:W-:Y:S01]  /*ed90*/  F2FP.BF16.F32.PACK_AB R149, R26, R149 ;  /* 0x000000951a95723e */ /* 0x002fe200000010ff */
[----:B------:R-:W-:Y:S02]  /*eda0*/  WARPGROUP.DEPBAR.LE gsb0, 0x0 ;  /* 0x00008000000079c5 */ /* 0x000fe40000010000 */
[----:B------:R-:W-:Y:S01]  /*edb0*/  WARPGROUP.ARRIVE ;  /* 0x00000000000079c5 */ /* 0x000fe20000000000 */
[-CC-:B------:R-:W-:Y:S01]  /*edc0*/  FFMA.FTZ R129, R66, R0.reuse, -R53.reuse ;  /* 0x0000000042817223 */ /* 0x180fe20000010835 */
[----:B------:R-:W-:Y:S02]  /*edd0*/  FFMA.FTZ R131, R70, R0, -R53 ;  /* 0x0000000046837223 */ /* 0x000fe40000010835 */
[----:B------:R-:W-:Y:S01]  /*ede0*/  MUFU.EX2 R27, R27 ;  /* 0x0000001b001b7308 */ /* 0x000fe20000000800 */
[----:B------:R-:W-:Y:S01]  /*edf0*/  F2FP.BF16.F32.PACK_AB R128, R29, R25 ;  /* 0x000000191d80723e */ /* 0x000fe200000010ff */
[----:B------:R-:W-:Y:S01]  /*ee00*/  HGMMA.64x64x16.F32.BF16 R88, R124, gdesc[UR4].tnspB, R88, gsb0 ;  /* 0x40e000047c587df0 */ /* 0x000fe20008001858 */
[----:B------:R-:W-:-:S02]  /*ee10*/  R2UR UR6, R20 ;  /* 0x00000000140672ca */ /* 0x000fc400000e0000 */
[----:B------:R-:W-:Y:S01]  /*ee20*/  R2UR UR7, R21 ;  /* 0x00000000150772ca */ /* 0x000fe200000e0000 */
[----:B------:R-:W-:Y:S02]  /*ee30*/  VIADD R21, R135, 0x9 ;  /* 0x0000000987157836 */ /* 0x000fe40000000000 */
[----:B------:R-:W-:Y:S01]  /*ee40*/  MUFU.EX2 R52, R52 ;  /* 0x0000003400347308 */ /* 0x000fe20000000800 */
[----:B------:R-:W-:Y:S02]  /*ee50*/  FFMA.FTZ R135, R62, R0, -R53 ;  /* 0x000000003e877223 */ /* 0x000fe40000010835 */
[----:B------:R-:W-:Y:S02]  /*ee60*/  SEL R50, R21, 0x9, !P2 ;  /* 0x0000000915327807 */ /* 0x000fe40005000000 */
[C---:B------:R-:W-:Y:S01]  /*ee70*/  ISETP.GT.AND P2, PT, R14.reuse, RZ, PT ;  /* 0x000000ff0e00720c */ /* 0x040fe20003f44270 */
[----:B------:R-:W-:Y:S02]  /*ee80*/  VIADD R14, R14, 0xffffffff ;  /* 0xffffffff0e0e7836 */ /* 0x000fe40000000000 */
        /* <DEDUP_REMOVED lines=9> */
[----:B------:R-:W-:Y:S01]  /*ef20*/  MUFU.EX2 R8, R8 ;  /* 0x0000000800087308 */ /* 0x000fe20000000800 */
[----:B------:R-:W-:-:S02]  /*ef30*/  WARPGROUP.DEPBAR.LE gsb0, 0x0 ;  /* 0x00008000000079c5 */ /* 0x000fc40000010000 */
[----:B------:R-:W-:Y:S01]  /*ef40*/  WARPGROUP.ARRIVE ;  /* 0x00000000000079c5 */ /* 0x000fe20000000000 */
[----:B------:R-:W-:-:S04]  /*ef50*/  FFMA.FTZ R125, R74, R0, -R53 ;  /* 0x000000004a7d7223 */ /* 0x000fc80000010835 */
[----:B------:R-:W-:Y:S01]  /*ef60*/  MUFU.EX2 R20, R55 ;  /* 0x0000003700147308 */ /* 0x000fe20000000800 */
[----:B------:R-:W-:Y:S07]  /*ef70*/  HGMMA.64x64x16.F32.BF16 R88, R120, gdesc[UR4].tnspB, R88, gsb0 ;  /* 0x40e0000478587df0 */ /* 0x000fee0008001858 */
[----:B------:R-:W-:Y:S08]  /*ef80*/  MUFU.EX2 R133, R133 ;  /* 0x0000008500857308 */ /* 0x000ff00000000800 */
[----:B------:R-:W-:Y:S08]  /*ef90*/  MUFU.EX2 R21, R59 ;  /* 0x0000003b00157308 */ /* 0x000ff00000000800 */
[----:B------:R-:W-:Y:S08]  /*efa0*/  MUFU.EX2 R135, R135 ;  /* 0x0000008700877308 */ /* 0x000ff00000000800 */
[----:B------:R-:W-:Y:S08]  /*efb0*/  MUFU.EX2 R129, R129 ;  /* 0x0000008100817308 */ /* 0x000ff00000000800 */
[----:B------:R-:W-:Y:S08]  /*efc0*/  MUFU.EX2 R131, R131 ;  /* 0x0000008300837308 */ /* 0x000ff00000000800 */
[----:B------:R-:W0:Y:S08]  /*efd0*/  MUFU.EX2 R36, R36 ;  /* 0x0000002400247308 */ /* 0x000e300000000800 */
[----:B------:R-:W-:Y:S08]  /*efe0*/  MUFU.EX2 R37, R37 ;  /* 0x0000002500257308 */ /* 0x000ff00000000800 */
[----:B------:R-:W-:Y:S01]  /*eff0*/  MUFU.EX2 R125, R125 ;  /* 0x0000007d007d7308 */ /* 0x000fe20000000800 */
[----:B0-----:R-:W-:-:S07]  /*f000*/  F2FP.BF16.F32.PACK_AB R130, R36, R33 ;  /* 0x000000212482723e */ /* 0x001fce00000010ff */
[----:B------:R-:W-:Y:S01]  /*f010*/  MUFU.EX2 R40, R40 ;  /* 0x0000002800287308 */ /* 0x000fe20000000800 */
        /* <DEDUP_REMOVED lines=10> */
[----:B-1----:R-:W-:Y:S01]  /*f0c0*/  FADD.FTZ R46, R26, R47 ;  /* 0x0000002f1a2e7221 */ /* 0x002fe20000010000 */
[----:B------:R-:W-:-:S02]  /*f0d0*/  @!P1 VIADD R47, R4, 0x16860 ;  /* 0x00016860042f9836 */ /* 0x000fc40000000000 */
[-C--:B------:R-:W-:Y:S01]  /*f0e0*/  FFMA.FTZ R4, R63, R0.reuse, -R53 ;  /* 0x000000003f047223 */ /* 0x080fe20000010835 */
[----:B------:R-:W-:Y:S01]  /*f0f0*/  MUFU.EX2 R78, R78 ;  /* 0x0000004e004e7308 */ /* 0x000fe20000000800 */
[----:B------:R-:W-:Y:S01]  /*f100*/  FADD.FTZ R15, R151, R46 ;  /* 0x0000002e970f7221 */ /* 0x000fe20000010000 */
[----:B------:R-:W-:Y:S01]  /*f110*/  FADD.FTZ R46, R24, R5 ;  /* 0x00000005182e7221 */ /* 0x000fe20000010000 */
[----:B------:R-:W-:Y:S01]  /*f120*/  @!P1 PRMT R47, RZ, 0x654, R47 ;  /* 0x00000654ff2f9816 */ /* 0x000fe2000000002f */
[-C--:B------:R-:W-:Y:S01]  /*f130*/  FFMA.FTZ R5, R67, R0.reuse, -R53 ;  /* 0x0000000043057223 */ /* 0x080fe20000010835 */
[C---:B0-----:R-:W-:Y:S01]  /*f140*/  FADD.FTZ R50, R30.reuse, R15 ;  /* 0x0000000f1e327221 */ /* 0x041fe20000010000 */
[----:B------:R-:W-:Y:S01]  /*f150*/  FADD.FTZ R15, R145, R46 ;  /* 0x0000002e910f7221 */ /* 0x000fe20000010000 */
[----:B------:R0:W-:Y:S01]  /*f160*/  @!P1 SYNCS.ARRIVE.TRANS64.RED.A1T0 RZ, [R47+URZ], RZ ;  /* 0x000000ff2fff99a7 */ /* 0x0001e2000810043f */
[----:B------:R-:W1:Y:S01]  /*f170*/  MUFU.EX2 R4, R4 ;  /* 0x0000000400047308 */ /* 0x000e620000000800 */
[----:B------:R-:W-:Y:S01]  /*f180*/  F2FP.BF16.F32.PACK_AB R151, R30, R151 ;  /* 0x000000971e97723e */ /* 0x000fe200000010ff */
[C---:B------:R-:W-:Y:S01]  /*f190*/  FADD.FTZ R46, R144.reuse, R15 ;  /* 0x0000000f902e7221 */ /* 0x040fe20000010000 */
[-CC-:B------:R-:W-:Y:S01]  /*f1a0*/  FFMA.FTZ R15, R71, R0.reuse, -R53.reuse ;  /* 0x00000000470f7223 */ /* 0x180fe20000010835 */
[----:B------:R-:W-:Y:S01]  /*f1b0*/  F2FP.BF16.F32.PACK_AB R144, R144, R145 ;  /* 0x000000919090723e */ /* 0x000fe200000010ff */
[----:B------:R-:W-:Y:S01]  /*f1c0*/  FFMA.FTZ R53, R87, R0, -R53 ;  /* 0x0000000057357223 */ /* 0x000fe20000010835 */
[----:B------:R-:W-:Y:S01]  /*f1d0*/  F2FP.BF16.F32.PACK_AB R145, R52, R27 ;  /* 0x0000001b3491723e */ /* 0x000fe200000010ff */
[----:B0-----:R-:W-:Y:S01]  /*f1e0*/  FADD.FTZ R47, R27, R50 ;  /* 0x000000321b2f7221 */ /* 0x001fe20000010000 */
[----:B------:R-:W0:Y:S01]  /*f1f0*/  MUFU.EX2 R5, R5 ;  /* 0x0000000500057308 */ /* 0x000e220000000800 */
[-C--:B------:R-:W-:Y:S01]  /*f200*/  FMUL.FTZ R102, R102, R12.reuse ;  /* 0x0000000c66667220 */ /* 0x080fe20000410000 */
[-C--:B------:R-:W-:Y:S01]  /*f210*/  FMUL.FTZ R103, R103, R12.reuse ;  /* 0x0000000c67677220 */ /* 0x080fe20000410000 */
[----:B------:R-:W-:Y:S01]  /*f220*/  FADD.FTZ R50, R52, R47 ;  /* 0x0000002f34327221 */ /* 0x000fe20000010000 */
[----:B------:R-:W-:Y:S01]  /*f230*/  FADD.FTZ R47, R143, R46 ;  /* 0x0000002e8f2f7221 */ /* 0x000fe20000010000 */
[-C--:B------:R-:W-:Y:S01]  /*f240*/  FMUL.FTZ R106, R106, R12.reuse ;  /* 0x0000000c6a6a7220 */ /* 0x080fe20000410000 */
[-C--:B------:R-:W-:Y:S01]  /*f250*/  FMUL.FTZ R107, R107, R12.reuse ;  /* 0x0000000c6b6b7220 */ /* 0x080fe20000410000 */
[----:B------:R-:W-:Y:S01]  /*f260*/  FADD.FTZ R51, R31, R50 ;  /* 0x000000321f337221 */ /* 0x000fe20000010000 */
[C---:B------:R-:W-:Y:S01]  /*f270*/  FADD.FTZ R46, R146.reuse, R47 ;  /* 0x0000002f922e7221 */ /* 0x040fe20000010000 */
[----:B------:R-:W2:Y:S01]  /*f280*/  MUFU.EX2 R15, R15 ;  /* 0x0000000f000f7308 */ /* 0x000ea20000000800 */
[----:B------:R-:W-:Y:S01]  /*f290*/  F2FP.BF16.F32.PACK_AB R146, R146, R143 ;  /* 0x0000008f9292723e */ /* 0x000fe200000010ff */
[----:B------:R-:W-:Y:S01]  /*f2a0*/  FADD.FTZ R51, R56, R51 ;  /* 0x0000003338337221 */ /* 0x000fe20000010000 */
[----:B------:R-:W-:Y:S01]  /*f2b0*/  FADD.FTZ R47, R141, R46 ;  /* 0x0000002e8d2f7221 */ /* 0x000fe20000010000 */
[-C--:B------:R-:W-:Y:S01]  /*f2c0*/  FMUL.FTZ R110, R110, R12.reuse ;  /* 0x0000000c6e6e7220 */ /* 0x080fe20000410000 */
[-C--:B------:R-:W-:Y:S01]  /*f2d0*/  FMUL.FTZ R111, R111, R12.reuse ;  /* 0x0000000c6f6f7220 */ /* 0x080fe20000410000 */
[----:B------:R-:W-:Y:S01]  /*f2e0*/  FADD.FTZ R46, R34, R51 ;  /* 0x00000033222e7221 */ /* 0x000fe20000010000 */
[C---:B------:R-:W-:Y:S01]  /*f2f0*/  FADD.FTZ R50, R140.reuse, R47 ;  /* 0x0000002f8c327221 */ /* 0x040fe20000010000 */
[----:B------:R-:W-:Y:S01]  /*f300*/  MUFU.EX2 R44, R44 ;  /* 0x0000002c002c7308 */ /* 0x000fe20000000800 */
[----:B------:R-:W-:Y:S01]  /*f310*/  F2FP.BF16.F32.PACK_AB R140, R140, R141 ;  /* 0x0000008d8c8c723e */ /* 0x000fe200000010ff */
[----:B------:R-:W-:Y:S01]  /*f320*/  FADD.FTZ R46, R39, R46 ;  /* 0x0000002e272e7221 */ /* 0x000fe20000010000 */
[----:B------:R-:W-:Y:S01]  /*f330*/  FADD.FTZ R47, R139, R50 ;  /* 0x000000328b2f7221 */ /* 0x000fe20000010000 */
[-C--:B------:R-:W-:Y:S01]  /*f340*/  FMUL.FTZ R114, R114, R12.reuse ;  /* 0x0000000c72727220 */ /* 0x080fe20000410000 */
[----:B------:R-:W-:Y:S01]  /*f350*/  FMUL.FTZ R115, R115, R12 ;  /* 0x0000000c73737220 */ /* 0x000fe20000410000 */
[----:B------:R-:W-:Y:S01]  /*f360*/  FADD.FTZ R51, R35, R46 ;  /* 0x0000002e23337221 */ /* 0x000fe20000010000 */
[C---:B------:R-:W-:Y:S01]  /*f370*/  FADD.FTZ R46, R142.reuse, R47 ;  /* 0x0000002f8e2e7221 */ /* 0x040fe20000010000 */
[----:B------:R-:W-:Y:S01]  /*f380*/  F2FP.BF16.F32.PACK_AB R142, R142, R139 ;  /* 0x0000008b8e8e723e */ /* 0x000fe200000010ff */
[----:B------:R-:W-:Y:S01]  /*f390*/  MUFU.EX2 R79, R79 ;  /* 0x0000004f004f7308 */ /* 0x000fe20000000800 */
[----:B------:R-:W-:Y:S01]  /*f3a0*/  FADD.FTZ R51, R42, R51 ;  /* 0x000000332a337221 */ /* 0x000fe20000010000 */
[----:B------:R-:W-:Y:S01]  /*f3b0*/  FADD.FTZ R47, R137, R46 ;  /* 0x0000002e892f7221 */ /* 0x000fe20000010000 */
[----:B------:R-:W-:Y:S01]  /*f3c0*/  F2FP.BF16.F32.PACK_AB R139, R20, R8 ;  /* 0x00000008148b723e */ /* 0x000fe200000010ff */
        /* <DEDUP_REMOVED lines=19> */
[C---:B------:R-:W-:Y:S01]  /*f500*/  F2FP.BF16.F32.PACK_AB R133, R21.reuse, R133 ;  /* 0x000000851585723e */ /* 0x040fe200000010ff */
[----:B------:R-:W-:Y:S01]  /*f510*/  MUFU.EX2 R82, R82 ;  /* 0x0000005200527308 */ /* 0x000fe20000000800 */
[----:B------:R-:W-:Y:S01]  /*f520*/  FADD.FTZ R26, R21, R26 ;  /* 0x0000001a151a7221 */ /* 0x000fe20000010000 */
[----:B------:R-:W-:Y:S01]  /*f530*/  FADD.FTZ R47, R134, R47 ;  /* 0x0000002f862f7221 */ /* 0x000fe20000010000 */
[----:B------:R-:W-:Y:S01]  /*f540*/  F2FP.BF16.F32.PACK_AB R137, R43, R38 ;  /* 0x000000262b89723e */ /* 0x000fe200000010ff */
[----:B------:R-:W-:Y:S01]  /*f550*/  FMUL.FTZ R89, R89, R10 ;  /* 0x0000000a59597220 */ /* 0x000fe20000410000 */
[----:B------:R-:W-:Y:S01]  /*f560*/  FADD.FTZ R27, R135, R26 ;  /* 0x0000001a871b7221 */ /* 0x000fe20000010000 */
[----:B------:R-:W-:Y:S01]  /*f570*/  FADD.FTZ R26, R28, R47 ;  /* 0x0000002f1c1a7221 */ /* 0x000fe20000010000 */
[C---:B-1----:R-:W-:Y:S01]  /*f580*/  F2FP.BF16.F32.PACK_AB R135, R4.reuse, R135 ;  /* 0x000000870487723e */ /* 0x042fe200000010ff */
[----:B------:R-:W1:Y:S01]  /*f590*/  MUFU.EX2 R48, R48 ;  /* 0x0000003000307308 */ /* 0x000e620000000800 */
[----:B------:R-:W-:Y:S01]  /*f5a0*/  FADD.FTZ R30, R4, R27 ;  /* 0x0000001b041e7221 */ /* 0x000fe20000010000 */
[----:B------:R-:W-:Y:S01]  /*f5b0*/  FADD.FTZ R26, R25, R26 ;  /* 0x0000001a191a7221 */ /* 0x000fe20000010000 */
[----:B------:R-:W-:Y:S01]  /*f5c0*/  F2FP.BF16.F32.PACK_AB R132, R32, R132 ;  /* 0x000000842084723e */ /* 0x000fe200000010ff */
[----:B------:R-:W-:Y:S01]  /*f5d0*/  FMUL.FTZ R92, R92, R10 ;  /* 0x0000000a5c5c7220 */ /* 0x000fe20000410000 */
[----:B------:R-:W-:Y:S01]  /*f5e0*/  FADD.FTZ R30, R129, R30 ;  /* 0x0000001e811e7221 */ /* 0x000fe20000010000 */
[----:B------:R-:W-:Y:S01]  /*f5f0*/  FADD.FTZ R26, R29, R26 ;  /* 0x0000001a1d1a7221 */ /* 0x000fe20000010000 */
[C---:B0-----:R-:W-:Y:S01]  /*f600*/  F2FP.BF16.F32.PACK_AB R129, R5.reuse, R129 ;  /* 0x000000810581723e */ /* 0x041fe200000010ff */
[----:B------:R-:W0:Y:S01]  /*f610*/  MUFU.EX2 R83, R83 ;  /* 0x0000005300537308 */ /* 0x000e220000000800 */
[----:B------:R-:W-:Y:S01]  /*f620*/  FADD.FTZ R30, R5, R30 ;  /* 0x0000001e051e7221 */ /* 0x000fe20000010000 */
[----:B------:R-:W-:Y:S01]  /*f630*/  FADD.FTZ R13, R33, R26 ;  /* 0x0000001a210d7221 */ /* 0x000fe20000010000 */
[----:B------:R-:W-:Y:S01]  /*f640*/  F2FP.BF16.F32.PACK_AB R134, R28, R134 ;  /* 0x000000861c86723e */ /* 0x000fe200000010ff */
[-C--:B------:R-:W-:Y:S01]  /*f650*/  FMUL.FTZ R93, R93, R10.reuse ;  /* 0x0000000a5d5d7220 */ /* 0x080fe20000410000 */
[----:B------:R-:W-:Y:S01]  /*f660*/  FADD.FTZ R30, R131, R30 ;  /* 0x0000001e831e7221 */ /* 0x000fe20000010000 */
[----:B------:R-:W-:Y:S01]  /*f670*/  FADD.FTZ R8, R36, R13 ;  /* 0x0000000d24087221 */ /* 0x000fe20000010000 */
[C---:B--2---:R-:W-:Y:S01]  /*f680*/  F2FP.BF16.F32.PACK_AB R131, R15.reuse, R131 ;  /* 0x000000830f83723e */ /* 0x044fe200000010ff */
[----:B------:R-:W2:Y:S01]  /*f690*/  MUFU.EX2 R49, R49 ;  /* 0x0000003100317308 */ /* 0x000ea20000000800 */
[----:B------:R-:W-:Y:S01]  /*f6a0*/  FADD.FTZ R30, R15, R30 ;  /* 0x0000001e0f1e7221 */ /* 0x000fe20000010000 */
[----:B------:R-:W-:Y:S01]  /*f6b0*/  FADD.FTZ R13, R37, R8 ;  /* 0x00000008250d7221 */ /* 0x000fe20000010000 */
[----:B------:R-:W-:Y:S01]  /*f6c0*/  F2FP.BF16.F32.PACK_AB R124, R40, R37 ;  /* 0x00000025287c723e */ /* 0x000fe200000010ff */
[-C--:B------:R-:W-:Y:S01]  /*f6d0*/  FMUL.FTZ R96, R96, R10.reuse ;  /* 0x0000000a60607220 */ /* 0x080fe20000410000 */
[----:B------:R-:W-:Y:S01]  /*f6e0*/  FADD.FTZ R21, R125, R30 ;  /* 0x0000001e7d157221 */ /* 0x000fe20000010000 */
[----:B------:R-:W-:Y:S01]  /*f6f0*/  FADD.FTZ R4, R40, R13 ;  /* 0x0000000d28047221 */ /* 0x000fe20000010000 */
[C---:B---3--:R-:W-:Y:S01]  /*f700*/  F2FP.BF16.F32.PACK_AB R125, R24.reuse, R125 ;  /* 0x0000007d187d723e */ /* 0x048fe200000010ff */
        /* <DEDUP_REMOVED lines=8> */
[----:B------:R-:W4:Y:S01]  /*f790*/  MUFU.EX2 R11, R11 ;  /* 0x0000000b000b7308 */ /* 0x000f220000000800 */
[----:B------:R-:W-:Y:S01]  /*f7a0*/  FADD.FTZ R5, R79, R4 ;  /* 0x000000044f057221 */ /* 0x000fe20000010000 */
[----:B------:R-:W-:Y:S01]  /*f7b0*/  FADD.FTZ R13, R45, R8 ;  /* 0x000000082d0d7221 */ /* 0x000fe20000010000 */
[----:B-1----:R-:W-:Y:S01]  /*f7c0*/  F2FP.BF16.F32.PACK_AB R120, R48, R45 ;  /* 0x0000002d3078723e */ /* 0x002fe200000010ff */
[----:B------:R-:W-:Y:S01]  /*f7d0*/  FMUL.FTZ R100, R100, R10 ;  /* 0x0000000a64647220 */ /* 0x000fe20000410000 */
[----:B------:R-:W-:Y:S01]  /*f7e0*/  FADD.FTZ R4, R82, R5 ;  /* 0x0000000552047221 */ /* 0x000fe20000010000 */
[----:B------:R-:W-:Y:S01]  /*f7f0*/  FADD.FTZ R8, R48, R13 ;  /* 0x0000000d30087221 */ /* 0x000fe20000010000 */
[C---:B0-----:R-:W-:Y:S01]  /*f800*/  F2FP.BF16.F32.PACK_AB R121, R83.reuse, R82 ;  /* 0x000000525379723e */ /* 0x041fe200000010ff */
[----:B------:R-:W0:Y:S01]  /*f810*/  MUFU.EX2 R53, R53 ;  /* 0x0000003500357308 */ /* 0x000e220000000800 */
[----:B------:R-:W-:Y:S01]  /*f820*/  FADD.FTZ R4, R83, R4 ;  /* 0x0000000453047221 */ /* 0x000fe20000010000 */
[----:B--2---:R-:W-:Y:S01]  /*f830*/  FADD.FTZ R8, R49, R8 ;  /* 0x0000000831087221 */ /* 0x004fe20000010000 */
[-C--:B------:R-:W-:Y:S01]  /*f840*/  FMUL.FTZ R101, R101, R10.reuse ;  /* 0x0000000a65657220 */ /* 0x080fe20000410000 */
[-C--:B------:R-:W-:Y:S01]  /*f850*/  FMUL.FTZ R104, R104, R10.reuse ;  /* 0x0000000a68687220 */ /* 0x080fe20000410000 */
[----:B---3--:R-:W-:Y:S01]  /*f860*/  FADD.FTZ R4, R123, R4 ;  /* 0x000000047b047221 */ /* 0x008fe20000010000 */
[-C--:B------:R-:W-:Y:S01]  /*f870*/  FMUL.FTZ R105, R105, R10.reuse ;  /* 0x0000000a69697220 */ /* 0x080fe20000410000 */
[-C--:B------:R-:W-:Y:S01]  /*f880*/  FMUL.FTZ R108, R108, R10.reuse ;  /* 0x0000000a6c6c7220 */ /* 0x080fe20000410000 */
[-C--:B------:R-:W-:Y:S01]  /*f890*/  FMUL.FTZ R109, R109, R10.reuse ;  /* 0x0000000a6d6d7220 */ /* 0x080fe20000410000 */
[C---:B----4-:R-:W-:Y:S01]  /*f8a0*/  FADD.FTZ R5, R11.reuse, R8 ;  /* 0x000000080b057221 */ /* 0x050fe20000010000 */
[----:B------:R-:W-:Y:S01]  /*f8b0*/  F2FP.BF16.F32.PACK_AB R122, R11, R49 ;  /* 0x000000310b7a723e */ /* 0x000fe200000010ff */
[-C--:B------:R-:W-:Y:S01]  /*f8c0*/  FMUL.FTZ R112, R112, R10.reuse ;  /* 0x0000000a70707220 */ /* 0x080fe20000410000 */
[-C--:B------:R-:W-:Y:S01]  /*f8d0*/  FMUL.FTZ R113, R113, R10.reuse ;  /* 0x0000000a71717220 */ /* 0x080fe20000410000 */
[-C--:B------:R-:W-:Y:S01]  /*f8e0*/  FMUL.FTZ R116, R116, R10.reuse ;  /* 0x0000000a74747220 */ /* 0x080fe20000410000 */
[----:B------:R-:W-:Y:S01]  /*f8f0*/  FMUL.FTZ R117, R117, R10 ;  /* 0x0000000a75757220 */ /* 0x000fe20000410000 */
[----:B------:R-:W-:-:S02]  /*f900*/  IMAD.MOV.U32 R8, RZ, RZ, R23 ;  /* 0x000000ffff087224 */ /* 0x000fc400078e0017 */
[C---:B0-----:R-:W-:Y:S01]  /*f910*/  FADD.FTZ R4, R53.reuse, R4 ;  /* 0x0000000435047221 */ /* 0x041fe20000010000 */
[----:B------:R-:W-:Y:S01]  /*f920*/  F2FP.BF16.F32.PACK_AB R123, R53, R123 ;  /* 0x0000007b357b723e */ /* 0x000fe200000010ff */
[----:B------:R-:W-:Y:S02]  /*f930*/  IMAD.MOV.U32 R15, RZ, RZ, R18 ;  /* 0x000000ffff0f7224 */ /* 0x000fe400078e0012 */
[----:B------:R-:W-:Y:S02]  /*f940*/  IMAD.MOV.U32 R12, RZ, RZ, R9 ;  /* 0x000000ffff0c7224 */ /* 0x000fe400078e0009 */
[----:B------:R-:W-:Y:S01]  /*f950*/  IMAD.MOV.U32 R13, RZ, RZ, R3 ;  /* 0x000000ffff0d7224 */ /* 0x000fe200078e0003 */
[----:B------:R-:W-:Y:S06]  /*f960*/  @P2 BRA `(.L_x_15012) ;  /* 0xffffffe000442947 */ /* 0x000fec000383ffff */
.L_x_15002:
[----:B------:R-:W-:Y:S05]  /*f970*/  WARPSYNC.ALL ;  /* 0x0000000000007948 */ /* 0x000fea0003800000 */
[----:B------:R-:W-:Y:S06]  /*f980*/  BAR.ARV 0x8, 0x200 ;  /* 0x0208000000007b1d */ /* 0x000fec0000002000 */
[----:B------:R-:W-:Y:S05]  /*f990*/  @!P0 BRA `(.L_x_15013) ;  /* 0x0000000000048947 */ /* 0x000fea0003800000 */
[----:B------:R-:W-:Y:S01]  /*f9a0*/  BPT.TRAP 0x1 ;  /* 0x000000040000795c */ /* 0x000fe20000300000 */
.L_x_15013:
[----:B------:R-:W-:Y:S01]  /*f9b0*/  IMAD R13, R18, 0x8, R2 ;  /* 0x00000008120d7824 */ /* 0x000fe200078e0202 */
[----:B------:R-:W-:-:S04]  /*f9c0*/  SHF.L.U32 R6, R23, 0x1f, RZ ;  /* 0x0000001f17067819 */ /* 0x000fc800000006ff */
[----:B------:R0:W1:Y:S01]  /*f9d0*/  SYNCS.PHASECHK.TRANS64.TRYWAIT P2, [R13+URZ+0x16850], R6 ;  /* 0x016850060d0075a7 */ /* 0x000062000804017f */
[----:B------:R-:W-:Y:S05]  /*f9e0*/  @!P0 BRA `(.L_x_15014) ;  /* 0x0000000000048947 */ /* 0x000fea0003800000 */
[----:B------:R-:W-:Y:S01]  /*f9f0*/  BPT.TRAP 0x1 ;  /* 0x000000040000795c */ /* 0x000fe20000300000 */
.L_x_15014:
[----:B------:R-:W-:-:S05]  /*fa00*/  VIADD R2, R2, 0x400 ;  /* 0x0000040002027836 */ /* 0x000fca0000000000 */
[----:B------:R-:W-:-:S04]  /*fa10*/  SHF.R.U32.HI R2, RZ, 0x4, R2 ;  /* 0x00000004ff027819 */ /* 0x000fc80000011602 */
[----:B------:R-:W-:Y:S01]  /*fa20*/  LOP3.LUT R7, R2, 0x3fff, RZ, 0xc0, !PT ;  /* 0x00003fff02077812 */ /* 0x000fe200078ec0ff */
[----:B-1----:R-:W-:Y:S06]  /*fa30*/  @P2 BRA `(.L_x_15015) ;  /* 0x0000000000082947 */ /* 0x002fec0003800000 */
[----:B------:R-:W1:Y:S02]  /*fa40*/  SYNCS.PHASECHK.TRANS64.TRYWAIT P0, [R13+URZ+0x16850], R6 ;  /* 0x016850060d0075a7 */ /* 0x000e64000800017f */
[----:B-1----:R-:W-:Y:S05]  /*fa50*/  @!P0 BRA `(.L_x_15016) ;  /* 0x00000094009c8947 */ /* 0x002fea0003800000 */
.L_x_15015:
[----:B01----:R-:W-:Y:S01]  /*fa60*/  IMAD R6, R18, 0x400, R7 ;  /* 0x0000040012067824 */ /* 0x003fe200078e0207 */
        /* <DEDUP_REMOVED lines=8> */
[----:B------:R-:W-:-:S02]  /*faf0*/  IMAD.MOV.U32 R11, RZ, RZ, 0x40000040 ;  /* 0x40000040ff0b7424 */ /* 0x000fc400078e00ff */
[----:B------:R-:W-:Y:S02]  /*fb00*/  IMAD.MOV.U32 R7, RZ, RZ, 0x40000040 ;  /* 0x40000040ff077424 */ /* 0x000fe400078e00ff */
[----:B------:R-:W-:Y:S02]  /*fb10*/  VIADD R18, R18, 0x1 ;  /* 0x0000000112127836 */ /* 0x000fe40000000000 */
[----:B------:R-:W-:Y:S02]  /*fb20*/  @!P1 VIADD R8, R13, 0x16860 ;  /* 0x000168600d089836 */ /* 0x000fe40000000000 */
[----:B------:R-:W-:Y:S01]  /*fb30*/  IMAD.MOV.U32 R36, RZ, RZ, -0x800000 ;  /* 0xff800000ff247424 */ /* 0x000fe200078e00ff */
[----:B------:R-:W-:Y:S01]  /*fb40*/  ISETP.NE.AND P0, PT, R18, 0x2, PT ;  /* 0x000000021200780c */ /* 0x000fe20003f05270 */
[----:B------:R-:W-:Y:S01]  /*fb50*/  HGMMA.64x64x16.F32.BF16 R88, R148, gdesc[UR4].tnspB, R88, gsb0 ;  /* 0x40e0000494587df0 */ /* 0x000fe20008001858 */
[----:B------:R-:W-:Y:S01]  /*fb60*/  R2UR UR6, R10 ;  /* 0x000000000a0672ca */ /* 0x000fe200000e0000 */
[----:B------:R-:W-:Y:S01]  /*fb70*/  VIADD R10, R6, 0x100 ;  /* 0x00000100060a7836 */ /* 0x000fe20000000000 */
[----:B------:R-:W-:Y:S01]  /*fb80*/  R2UR UR7, R11 ;  /* 0x000000000b0772ca */ /* 0x000fe200000e0000 */
[----:B------:R-:W-:Y:S01]  /*fb90*/  IMAD.MOV.U32 R11, RZ, RZ, 0x40000040 ;  /* 0x40000040ff0b7424 */ /* 0x000fe200078e00ff */
[----:B------:R-:W-:Y:S01]  /*fba0*/  @!P1 PRMT R8, RZ, 0x654, R8 ;  /* 0x00000654ff089816 */ /* 0x000fe20000000008 */
[----:B------:R-:W-:Y:S01]  /*fbb0*/  IMAD.MOV.U32 R35, RZ, RZ, -0x800000 ;  /* 0xff800000ff237424 */ /* 0x000fe200078e00ff */
[----:B------:R-:W-:Y:S01]  /*fbc0*/  SEL R18, R18, RZ, P0 ;  /* 0x000000ff12127207 */ /* 0x000fe20000000000 */
[----:B0-----:R-:W-:Y:S01]  /*fbd0*/  FADD.FTZ R2, R2, R5 ;  /* 0x0000000502027221 */ /* 0x001fe20000010000 */
[----:B------:R-:W-:-:S02]  /*fbe0*/  WARPGROUP.DEPBAR.LE gsb0, 0x0 ;  /* 0x00008000000079c5 */ /* 0x000fc40000010000 */
        /* <DEDUP_REMOVED lines=34> */
[----:B------:R-:W-:Y:S02]  /*fe10*/  R2UR UR7, R11 ;  /* 0x000000000b0772ca */ /* 0x000fe400000e0000 */
[----:B------:R-:W0:Y:S02]  /*fe20*/  SHFL.BFLY PT, R11, R4, 0x2, 0x1f ;  /* 0x0c401f00040b7f89 */ /* 0x000e2400000e0000 */
[----:B0-----:R-:W-:Y:S01]  /*fe30*/  FADD.FTZ R11, R11, R4 ;  /* 0x000000040b0b7221 */ /* 0x001fe20000010000 */
[----:B------:R-:W-:-:S04]  /*fe40*/  SEL R4, RZ, 0x1, P0 ;  /* 0x00000001ff047807 */ /* 0x000fc80000000000 */
[----:B------:R-:W-:Y:S01]  /*fe50*/  LOP3.LUT R23, R23, R4, RZ, 0x3c, !PT ;  /* 0x0000000417177212 */ /* 0x000fe200078e3cff */
[----:B------:R-:W-:Y:S02]  /*fe60*/  WARPGROUP.DEPBAR.LE gsb0, 0x0 ;  /* 0x00008000000079c5 */ /* 0x000fe40000010000 */
[----:B------:R-:W-:-:S06]  /*fe70*/  WARPGROUP.ARRIVE ;  /* 0x00000000000079c5 */ /* 0x000fcc0000000000 */
[----:B------:R-:W-:Y:S01]  /*fe80*/  HGMMA.64x64x16.F32.BF16 R88, R124, gdesc[UR4].tnspB, R88, gsb0 ;  /* 0x40e000047c587df0 */ /* 0x000fe20008001858 */
[----:B------:R-:W-:Y:S02]  /*fe90*/  R2UR UR6, R6 ;  /* 0x00000000060672ca */ /* 0x000fe400000e0000 */
[----:B------:R-:W-:Y:S01]  /*fea0*/  R2UR UR7, R7 ;  /* 0x00000000070772ca */ /* 0x000fe200000e0000 */
[----:B------:R-:W0:Y:S04]  /*feb0*/  SHFL.BFLY PT, R6, R11, 0x1, 0x1f ;  /* 0x0c201f000b067f89 */ /* 0x000e2800000e0000 */
[----:B------:R-:W1:Y:S01]  /*fec0*/  SHFL.BFLY PT, R7, R2, 0x1, 0x1f ;  /* 0x0c201f0002077f89 */ /* 0x000e6200000e0000 */
[----:B0-----:R-:W-:Y:S01]  /*fed0*/  FADD.FTZ R15, R11, R6 ;  /* 0x000000060b0f7221 */ /* 0x001fe20000010000 */
[----:B------:R-:W-:-:S02]  /*fee0*/  IMAD.MOV.U32 R6, RZ, RZ, RZ ;  /* 0x000000ffff067224 */ /* 0x000fc400078e00ff */
[----:B-1----:R-:W-:Y:S02]  /*fef0*/  FADD.FTZ R10, R2, R7 ;  /* 0x00000007020a7221 */ /* 0x002fe40000010000 */
[----:B------:R-:W-:Y:S01]  /*ff00*/  FSETP.NE.FTZ.AND P3, PT, R15, RZ, PT ;  /* 0x000000ff0f00720b */ /* 0x000fe20003f75000 */
[----:B------:R-:W-:Y:S02]  /*ff10*/  IMAD.MOV.U32 R2, RZ, RZ, RZ ;  /* 0x000000ffff027224 */ /* 0x000fe400078e00ff */
[----:B------:R-:W-:-:S10]  /*ff20*/  FSETP.NE.FTZ.AND P2, PT, R10, RZ, PT ;  /* 0x000000ff0a00720b */ /* 0x000fd40003f55000 */
[----:B------:R-:W0:Y:S01]  /*ff30*/  @P3 MUFU.LG2 R7, R15 ;  /* 0x0000000f00073308 */ /* 0x000e220000000c00 */
[C---:B------:R-:W-:Y:S02]  /*ff40*/  @P3 FMUL.FTZ R11, R0.reuse, 0.69314718246459960938 ;  /* 0x3f317218000b3820 */ /* 0x040fe40000410000 */
[----:B------:R-:W-:-:S05]  /*ff50*/  @P2 FMUL.FTZ R4, R0, 0.69314718246459960938 ;  /* 0x3f31721800042820 */ /* 0x000fca0000410000 */
[----:B------:R-:W1:Y:S08]  /*ff60*/  @P2 MUFU.LG2 R5, R10 ;  /* 0x0000000a00052308 */ /* 0x000e700000000c00 */
[----:B------:R-:W2:Y:S01]  /*ff70*/  @P2 MUFU.RCP R2, R10 ;  /* 0x0000000a00022308 */ /* 0x000ea20000001000 */
[----:B0-----:R-:W-:-:S04]  /*ff80*/  @P3 FMUL.FTZ R0, R7, 0.69314718246459960938 ;  /* 0x3f31721807003820 */ /* 0x001fc80000410000 */
[----:B------:R-:W-:-:S03]  /*ff90*/  @P3 FFMA.FTZ R35, R11, R9, R0 ;  /* 0x000000090b233223 */ /* 0x000fc60000010000 */
[----:B------:R-:W0:Y:S01]  /*ffa0*/  @P3 MUFU.RCP R6, R15 ;  /* 0x0000000f00063308 */ /* 0x000e220000001000 */
[----:B-1----:R-:W-:-:S04]  /*ffb0*/  @P2 FMUL.FTZ R5, R5, 0.69314718246459960938 ;  /* 0x3f31721805052820 */ /* 0x002fc80000410000 */
[----:B------:R-:W-:Y:S01]  /*ffc0*/  @P2 FFMA.FTZ R36, R4, R3, R5 ;  /* 0x0000000304242223 */ /* 0x000fe20000010005 */
        /* <DEDUP_REMOVED lines=38> */
.L_x_14952:
[----:B------:R-:W2:Y:S01]  /*10230*/  LDL R45, [R1+0x48] ;  /* 0x00004800012d7983 */ /* 0x000ea20000100800 */
[----:B------:R-:W-:Y:S05]  /*10240*/  WARPSYNC.ALL ;  /* 0x0000000000007948 */ /* 0x000fea0003800000 */
[----:B------:R-:W0:Y:S01]  /*10250*/  S2R R0, SR_TID.X ;  /* 0x0000000000007919 */ /* 0x000e220000002100 */
[----:B------:R-:W1:Y:S01]  /*10260*/  S2UR UR5, SR_CgaCtaId ;  /* 0x00000000000579c3 */ /* 0x000e620000008800 */
[----:B------:R-:W-:Y:S01]  /*10270*/  UMOV UR4, 0x400 ;  /* 0x0000040000047882 */ /* 0x000fe20000000000 */
[----:B------:R-:W-:Y:S01]  /*10280*/  BSSY B0, `(.L_x_15017) ;  /* 0x000018d000007945 */ /* 0x000fe20003800000 */
[----:B-1----:R-:W-:-:S06]  /*10290*/  ULEA UR4, UR5, UR4, 0x18 ;  /* 0x0000000405047291 */ /* 0x002fcc000f8ec03f */
[----:B------:R-:W-:Y:S01]  /*102a0*/  IMAD.U32 R2, RZ, RZ, UR4 ;  /* 0x00000004ff027e24 */ /* 0x000fe2000f8e00ff */
[----:B------:R-:W-:Y:S01]  /*102b0*/  BAR.SYNC.DEFER_BLOCKING 0x5, 0x200 ;  /* 0x0148000000007b1d */ /* 0x000fe20000010000 */
[----:B0-----:R-:W-:-:S05]  /*102c0*/  VIADD R46, R0, 0xffffff80 ;  /* 0xffffff80002e7836 */ /* 0x001fca0000000000 */
[--C-:B------:R-:W-:Y:S02]  /*102d0*/  SHF.R.S32.HI R44, RZ, 0x1f, R46.reuse ;  /* 0x0000001fff2c7819 */ /* 0x100fe4000001142e */
[----:B------:R-:W-:Y:S02]  /*102e0*/  SHF.R.S32.HI R0, RZ, 0x1f, R46 ;  /* 0x0000001fff007819 */ /* 0x000fe4000001142e */
[-C--:B------:R-:W-:Y:S02]  /*102f0*/  LEA.HI R44, R44, R46.reuse, RZ, 0x3 ;  /* 0x0000002e2c2c7211 */ /* 0x080fe400078f18ff */
[----:B------:R-:W-:Y:S02]  /*10300*/  LEA.HI R0, R0, R46, RZ, 0x3 ;  /* 0x0000002e00007211 */ /* 0x000fe400078f18ff */
[----:B------:R-:W-:Y:S02]  /*10310*/  LOP3.LUT R44, R44, 0xfffffff8, RZ, 0xc0, !PT ;  /* 0xfffffff82c2c7812 */ /* 0x000fe400078ec0ff */
[----:B------:R-:W-:-:S03]  /*10320*/  SHF.R.S32.HI R34, RZ, 0x3, R0 ;  /* 0x00000003ff227819 */ /* 0x000fc60000011400 */
[----:B------:R-:W-:-:S04]  /*10330*/  IMAD.IADD R44, R46, 0x1, -R44 ;  /* 0x000000012e2c7824 */ /* 0x000fc800078e0a2c */
[----:B------:R-:W-:Y:S01]  /*10340*/  IMAD.SHL.U32 R33, R44, 0x8, RZ ;  /* 0x000000082c217824 */ /* 0x000fe200078e00ff */
[----:B------:R0:W1:Y:S04]  /*10350*/  LDS.128 R28, [R2+0x168d0] ;  /* 0x0168d000021c7984 */ /* 0x0000680000000c00 */
[----:B------:R-:W-:Y:S01]  /*10360*/  SHF.R.S32.HI R32, RZ, 0x1f, R33 ;  /* 0x0000001fff207819 */ /* 0x000fe20000011421 */
[----:B------:R-:W-:Y:S06]  /*10370*/  BAR.ARV 0x4, 0x200 ;  /* 0x0108000000007b1d */ /* 0x000fec0000002000 */
[----:B--2---:R-:W-:Y:S01]  /*10380*/  SHF.R.S32.HI R3, RZ, 0x1f, R45 ;  /* 0x0000001fff037819 */ /* 0x004fe2000001142d */
        /* <DEDUP_REMOVED lines=9> */
[----:B------:R-:W3:Y:S04]  /*10420*/  LDL R43, [R1+0x44] ;  /* 0x00004400012b7983 */ /* 0x000ee80000100800 */
[----:B------:R-:W3:Y:S01]  /*10430*/  LDL R46, [R1+0x24] ;  /* 0x00002400012e7983 */ /* 0x000ee20000100800 */
[----:B------:R-:W-:-:S02]  /*10440*/  MOV R20, R2 ;  /* 0x0000000200147202 */ /* 0x000fc40000000f00 */
[----:B0-----:R-:W-:Y:S02]  /*10450*/  MOV R21, R5 ;  /* 0x0000000500157202 */ /* 0x001fe40000000f00 */
[----:B------:R-:W-:Y:S02]  /*10460*/  F2FP.BF16.F32.PACK_AB R14, R14, R25 ;  /* 0x000000190e0e723e */ /* 0x000fe400000010ff */
[----:B------:R-:W-:Y:S01]  /*10470*/  F2FP.BF16.F32.PACK_AB R15, R15, R94 ;  /* 0x0000005e0f0f723e */ /* 0x000fe200000010ff */
[----:B------:R-:W-:Y:S01]  /*10480*/  IMAD.MOV.U32 R38, RZ, RZ, RZ ;  /* 0x000000ffff267224 */ /* 0x000fe200078e00ff */
[----:B------:R-:W-:Y:S01]  /*10490*/  BAR.SYNC.DEFER_BLOCKING 0x1, 0x180 ;  /* 0x0046000000007b1d */ /* 0x000fe20000010000 */
[----:B--2---:R-:W-:-:S03]  /*104a0*/  IMAD.WIDE R10, R4, 0x2, R20 ;  /* 0x00000002040a7825 */ /* 0x004fc600078e0214 */
[C---:B------:R-:W-:Y:S02]  /*104b0*/  IADD3 R39, P1, R10.reuse, 0x40, RZ ;  /* 0x000000400a277810 */ /* 0x040fe40007f3e0ff */
[C---:B------:R-:W-:Y:S02]  /*104c0*/  LOP3.LUT R9, R10.reuse, 0x380, RZ, 0xc0, !PT ;  /* 0x000003800a097812 */ /* 0x040fe400078ec0ff */
[C---:B------:R-:W-:Y:S02]  /*104d0*/  IADD3 R41, P0, R10.reuse, 0x60, RZ ;  /* 0x000000600a297810 */ /* 0x040fe40007f1e0ff */
[----:B------:R-:W-:Y:S02]  /*104e0*/  IADD3 R37, P2, R10, 0x20, RZ ;  /* 0x000000200a257810 */ /* 0x000fe40007f5e0ff */
[----:B------:R-:W-:Y:S02]  /*104f0*/  LOP3.LUT R4, R39, 0x380, RZ, 0xc0, !PT ;  /* 0x0000038027047812 */ /* 0x000fe400078ec0ff */
[----:B------:R-:W-:-:S02]  /*10500*/  SHF.R.U64 R9, R9, 0x3, RZ ;  /* 0x0000000309097819 */ /* 0x000fc400000012ff */
[----:B-----5:R-:W-:Y:S02]  /*10510*/  LOP3.LUT R24, R41, 0x380, RZ, 0xc0, !PT ;  /* 0x0000038029187812 */ /* 0x020fe400078ec0ff */
[----:B------:R-:W-:Y:S02]  /*10520*/  LOP3.LUT R0, R37, 0x380, RZ, 0xc0, !PT ;  /* 0x0000038025007812 */ /* 0x000fe400078ec0ff */
[----:B------:R-:W-:Y:S02]  /*10530*/  SHF.R.U64 R4, R4, 0x3, RZ ;  /* 0x0000000304047819 */ /* 0x000fe400000012ff */
[----:B------:R-:W-:Y:S02]  /*10540*/  LOP3.LUT R10, R9, R10, RZ, 0x3c, !PT ;  /* 0x0000000a090a7212 */ /* 0x000fe400078e3cff */
[----:B------:R-:W-:Y:S02]  /*10550*/  SHF.R.U64 R24, R24, 0x3, RZ ;  /* 0x0000000318187819 */ /* 0x000fe400000012ff */
[----:B------:R-:W-:Y:S01]  /*10560*/  SHF.R.U64 R0, R0, 0x3, RZ ;  /* 0x0000000300007819 */ /* 0x000fe200000012ff */
[--C-:B------:R-:W-:Y:S01]  /*10570*/  IMAD.X R5, RZ, RZ, R11.reuse, P0 ;  /* 0x000000ffff057224 */ /* 0x100fe200000e060b */
[----:B------:R-:W-:Y:S01]  /*10580*/  LOP3.LUT R6, R4, R39, RZ, 0x3c, !PT ;  /* 0x0000002704067212 */ /* 0x000fe200078e3cff */
[--C-:B------:R-:W-:Y:S01]  /*10590*/  IMAD.X R7, RZ, RZ, R11.reuse, P1 ;  /* 0x000000ffff077224 */ /* 0x100fe200008e060b */
[----:B------:R-:W-:Y:S01]  /*105a0*/  LOP3.LUT R4, R24, R41, RZ, 0x3c, !PT ;  /* 0x0000002918047212 */ /* 0x000fe200078e3cff */
[----:B------:R-:W-:Y:S01]  /*105b0*/  IMAD.X R9, RZ, RZ, R11, P2 ;  /* 0x000000ffff097224 */ /* 0x000fe200010e060b */
[----:B------:R-:W-:-:S02]  /*105c0*/  MOV R10, R10 ;  /* 0x0000000a000a7202 */ /* 0x000fc40000000f00 */
[----:B------:R-:W-:Y:S02]  /*105d0*/  LOP3.LUT R8, R0, R37, RZ, 0x3c, !PT ;  /* 0x0000002500087212 */ /* 0x000fe400078e3cff */
[----:B------:R-:W-:Y:S01]  /*105e0*/  MOV R27, R6 ;  /* 0x00000006001b7202 */ /* 0x000fe20000000f00 */
[----:B------:R0:W-:Y:S01]  /*105f0*/  STSM.16.M88.4 [R10], R12 ;  /* 0x0000000c0a007844 */ /* 0x0001e20000000200 */
[----:B------:R-:W-:Y:S01]  /*10600*/  MOV R26, R4 ;  /* 0x00000004001a7202 */ /* 0x000fe20000000f00 */
[----:B------:R-:W1:Y:S01]  /*10610*/  LDC R0, c[0x0][0xbe8] ;  /* 0x0002fa00ff007b82 */ /* 0x000e620000000800 */
[----:B------:R-:W-:Y:S02]  /*10620*/  ISETP.NE.U32.AND P0, PT, RZ, UR4, PT ;  /* 0x00000004ff007c0c */ /* 0x000fe4000bf05070 */
[----:B------:R-:W-:Y:S02]  /*10630*/  IADD3 R24, P1, R42, UR4, RZ ;  /* 0x000000042a187c10 */ /* 0x000fe4000ff3e0ff */
[----:B------:R-:W-:-:S02]  /*10640*/  MOV R28, R8 ;  /* 0x00000008001c7202 */ /* 0x000fc40000000f00 */
[----:B------:R-:W-:Y:S02]  /*10650*/  F2FP.BF16.F32.PACK_AB R4, R97, R96 ;  /* 0x000000606104723e */ /* 0x000fe400000010ff */
[----:B------:R-:W-:Y:S02]  /*10660*/  F2FP.BF16.F32.PACK_AB R5, R99, R98 ;  /* 0x000000626305723e */ /* 0x000fe400000010ff */
[----:B------:R-:W-:Y:S02]  /*10670*/  F2FP.BF16.F32.PACK_AB R6, R101, R100 ;  /* 0x000000646506723e */ /* 0x000fe400000010ff */
[----:B------:R-:W-:Y:S02]  /*10680*/  F2FP.BF16.F32.PACK_AB R7, R103, R102 ;  /* 0x000000666707723e */ /* 0x000fe400000010ff */
[----:B------:R-:W-:Y:S02]  /*10690*/  F2FP.BF16.F32.PACK_AB R8, R105, R104 ;  /* 0x000000686908723e */ /* 0x000fe400000010ff */
[----:B------:R-:W-:-:S02]  /*106a0*/  F2FP.BF16.F32.PACK_AB R9, R107, R106 ;  /* 0x0000006a6b09723e */ /* 0x000fc400000010ff */
[----:B0-----:R-:W-:Y:S02]  /*106b0*/  F2FP.BF16.F32.PACK_AB R10, R109, R108 ;  /* 0x0000006c6d0a723e */ /* 0x001fe400000010ff */
[----:B------:R-:W-:Y:S02]  /*106c0*/  F2FP.BF16.F32.PACK_AB R11, R111, R110 ;  /* 0x0000006e6f0b723e */ /* 0x000fe400000010ff */
[----:B------:R-:W-:Y:S02]  /*106d0*/  F2FP.BF16.F32.PACK_AB R12, R113, R112 ;  /* 0x00000070710c723e */ /* 0x000fe400000010ff */
[----:B------:R-:W-:Y:S02]  /*106e0*/  F2FP.BF16.F32.PACK_AB R13, R115, R114 ;  /* 0x00000072730d723e */ /* 0x000fe400000010ff */
[----:B------:R-:W-:Y:S02]  /*106f0*/  F2FP.BF16.F32.PACK_AB R14, R117, R116 ;  /* 0x00000074750e723e */ /* 0x000fe400000010ff */
[----:B------:R-:W-:-:S02]  /*10700*/  F2FP.BF16.F32.PACK_AB R15, R119, R118 ;  /* 0x00000076770f723e */ /* 0x000fc400000010ff */
[----:B------:R-:W-:Y:S02]  /*10710*/  ISETP.NE.AND.EX P0, PT, RZ, UR5, PT, P0 ;  /* 0x00000005ff007c0c */ /* 0x000fe4000bf05300 */
[----:B------:R-:W-:Y:S01]  /*10720*/  IADD3.X R25, R40, UR5, RZ, P1, !PT ;  /* 0x0000000528197c10 */ /* 0x000fe20008ffe4ff */
[----:B------:R-:W-:Y:S01]  /*10730*/  ULDC.64 UR4, c[0x0][0xc08] ;  /* 0x0003020000047ab9 */ /* 0x000fe20000000a00 */
[----:B------:R0:W-:Y:S01]  /*10740*/  STSM.16.M88.4 [R28], R4 ;  /* 0x000000041c007844 */ /* 0x0001e20000000200 */
[----:B------:R-:W-:-:S03]  /*10750*/  ISETP.NE.U32.AND P1, PT, RZ, UR4, PT ;  /* 0x00000004ff007c0c */ /* 0x000fc6000bf25070 */
[----:B------:R2:W-:Y:S01]  /*10760*/  STSM.16.M88.4 [R27], R8 ;  /* 0x000000081b007844 */ /* 0x0005e20000000200 */
[----:B------:R-:W-:-:S03]  /*10770*/  ISETP.NE.AND.EX P1, PT, RZ, UR5, PT, P1 ;  /* 0x00000005ff007c0c */ /* 0x000fc6000bf25310 */
[----:B------:R3:W-:Y:S01]  /*10780*/  STSM.16.M88.4 [R26], R12 ;  /* 0x0000000c1a007844 */ /* 0x0007e20000000200 */
[----:B------:R-:W-:Y:S09]  /*10790*/  BAR.SYNC.DEFER_BLOCKING 0x1, 0x180 ;  /* 0x0046000000007b1d */ /* 0x000ff20000010000 */
[----:B0-----:R-:W-:Y:S01]  /*107a0*/  @P1 IADD3 R4, P3, R42, UR4, RZ ;  /* 0x000000042a041c10 */ /* 0x001fe2000ff7e0ff */
[----:B------:R-:W-:-:S02]  /*107b0*/  ULDC UR4, c[0x0][0xa88] ;  /* 0x0002a20000047ab9 */ /* 0x000fc40000000800 */
[----:B--2---:R-:W-:Y:S01]  /*107c0*/  IMAD.U32 R9, RZ, RZ, UR4 ;  /* 0x00000004ff097e24 */ /* 0x004fe2000f8e00ff */
[----:B------:R-:W-:Y:S01]  /*107d0*/  @P1 IADD3.X R5, R40, UR5, RZ, P3, !PT ;  /* 0x0000000528051c10 */ /* 0x000fe20009ffe4ff */
[----:B------:R0:W5:Y:S04]  /*107e0*/  @P0 LDG.E R38, desc[UR40][R24.64] ;  /* 0x0000002818260981 */ /* 0x000168000c1e1900 */
[----:B------:R0:W5:Y:S01]  /*107f0*/  @P1 LDG.E R9, desc[UR40][R4.64] ;  /* 0x0000002804091981 */ /* 0x000162000c1e1900 */
[----:B-1----:R-:W-:-:S13]  /*10800*/  ISETP.NE.AND P2, PT, R0, 0x1, PT ;  /* 0x000000010000780c */ /* 0x002fda0003f45270 */
[----:B------:R-:W1:Y:S08]  /*10810*/  @P2 LDC R6, c[0x0][0xbec] ;  /* 0x0002fb00ff062b82 */ /* 0x000e700000000800 */
[----:B------:R-:W2:Y:S01]  /*10820*/  @P2 LDC R37, c[0x0][0xbf0] ;  /* 0x0002fc00ff252b82 */ /* 0x000ea20000000800 */
[----:B---3--:R-:W-:Y:S01]  /*10830*/  IMAD.IADD R15, R43, 0x1, R46 ;  /* 0x000000012b0f7824 */ /* 0x008fe200078e022e */
[----:B0-----:R-:W-:Y:S06]  /*10840*/  @P1 BRA `(.L_x_15019) ;  /* 0x0000000000101947 */ /* 0x001fec0003800000 */
[----:B------:R-:W-:Y:S05]  /*10850*/  @!P0 BRA `(.L_x_15019) ;  /* 0x00000000000c8947 */ /* 0x000fea0003800000 */
[----:B------:R-:W3:Y:S04]  /*10860*/  LDG.E R4, desc[UR40][R24.64] ;  /* 0x0000002818047981 */ /* 0x000ee8000c1e1900 */
[----:B-----5:R-:W3:Y:S02]  /*10870*/  LDG.E R9, desc[UR40][R24.64+0x4] ;  /* 0x0000042818097981 */ /* 0x020ee4000c1e1900 */
[----:B---3--:R-:W-:-:S07]  /*10880*/  IMAD.IADD R9, R9, 0x1, -R4 ;  /* 0x0000000109097824 */ /* 0x008fce00078e0a04 */
.L_x_15019:
[----:B------:R-:W3:Y:S01]  /*10890*/  LDL R12, [R1+0x58] ;  /* 0x00005800010c7983 */ /* 0x000ee20000100800 */
[----:B-1----:R-:W-:Y:S01]  /*108a0*/  @P2 IMAD.HI.U32 R4, R15, R6, RZ ;  /* 0x000000060f042227 */ /* 0x002fe200078e00ff */
[----:B------:R-:W-:Y:S01]  /*108b0*/  ULDC.64 UR4, c[0x0][0xb90] ;  /* 0x0002e40000047ab9 */ /* 0x000fe20000000a00 */
[----:B-----5:R-:W-:Y:S01]  /*108c0*/  SHF.R.S32.HI R39, RZ, 0x1f, R38 ;  /* 0x0000001fff277819 */ /* 0x020fe20000011426 */
[----:B------:R-:W4:Y:S01]  /*108d0*/  LDL.LU R42, [R1+0x4c] ;  /* 0x00004c00012a7983 */ /* 0x000f220000300800 */
[----:B------:R-:W-:Y:S01]  /*108e0*/  IMAD.MOV.U32 R7, RZ, RZ, R15 ;  /* 0x000000ffff077224 */ /* 0x000fe200078e000f */
[----:B--2---:R-:W-:Y:S01]  /*108f0*/  @P2 SHF.R.U32.HI R7, RZ, R37, R4 ;  /* 0x00000025ff072219 */ /* 0x004fe20000011604 */
[----:B------:R-:W-:Y:S01]  /*10900*/  IMAD R41, R9, R0, RZ ;  /* 0x0000000009297224 */ /* 0x000fe200078e02ff */
[----:B------:R-:W0:Y:S01]  /*10910*/  S2R R14, SR_TID.X ;  /* 0x00000000000e7919 */ /* 0x000e220000002100 */
[----:B------:R-:W-:Y:S01]  /*10920*/  SEL R40, R3, RZ, !P0 ;  /* 0x000000ff03287207 */ /* 0x000fe20004000000 */
[----:B------:R-:W1:Y:S01]  /*10930*/  @P2 LDC R43, c[0x0][0xbec] ;  /* 0x0002fb00ff2b2b82 */ /* 0x000e620000000800 */
[----:B------:R-:W-:Y:S01]  /*10940*/  SEL R37, R45, RZ, !P0 ;  /* 0x000000ff2d257207 */ /* 0x000fe20004000000 */
[----:B------:R-:W-:-:S04]  /*10950*/  IMAD.MOV R13, RZ, RZ, -R7 ;  /* 0x000000ffff0d7224 */ /* 0x000fc800078e0a07 */
[----:B------:R-:W-:Y:S02]  /*10960*/  IMAD R3, R0, R13, R15 ;  /* 0x0000000d00037224 */ /* 0x000fe400078e020f */
[----:B0-----:R-:W-:-:S05]  /*10970*/  VIADD R24, R14, 0xffffff80 ;  /* 0xffffff800e187836 */ /* 0x001fca0000000000 */
[----:B------:R-:W-:-:S04]  /*10980*/  SHF.R.S32.HI R14, RZ, 0x1f, R24 ;  /* 0x0000001fff0e7819 */ /* 0x000fc80000011418 */
[----:B------:R-:W-:-:S04]  /*10990*/  LEA.HI R14, R14, R24, RZ, 0x7 ;  /* 0x000000180e0e7211 */ /* 0x000fc800078f38ff */
[----:B------:R-:W-:-:S05]  /*109a0*/  LOP3.LUT R14, R14, 0xffffff80, RZ, 0xc0, !PT ;  /* 0xffffff800e0e7812 */ /* 0x000fca00078ec0ff */
[----:B------:R-:W-:Y:S02]  /*109b0*/  IMAD.IADD R14, R24, 0x1, -R14 ;  /* 0x00000001180e7824 */ /* 0x000fe400078e0a0e */
[----:B---3--:R-:W-:Y:S01]  /*109c0*/  IMAD.IADD R12, R12, 0x1, R46 ;  /* 0x000000010c0c7824 */ /* 0x008fe200078e022e */
[----:B----4-:R-:W-:Y:S01]  /*109d0*/  SHF.R.S32.HI R28, RZ, 0x1f, R42 ;  /* 0x0000001fff1c7819 */ /* 0x010fe2000001142a */
[----:B------:R-:W-:-:S04]  /*109e0*/  IMAD.WIDE.U32 R4, R42, UR4, R38 ;  /* 0x000000042a047c25 */ /* 0x000fc8000f8e0026 */
[----:B------:R-:W-:-:S04]  /*109f0*/  IMAD R6, R28, UR4, RZ ;  /* 0x000000041c067c24 */ /* 0x000fc8000f8e02ff */
[----:B------:R-:W-:Y:S01]  /*10a00*/  IMAD R11, R42, UR5, R6 ;  /* 0x000000052a0b7c24 */ /* 0x000fe2000f8e0206 */
[----:B------:R-:W-:Y:S01]  /*10a10*/  ULDC.64 UR4, c[0x0][0xb98] ;  /* 0x0002e60000047ab9 */ /* 0x000fe20000000a00 */
[----:B------:R-:W-:Y:S01]  /*10a20*/  SHF.R.S32.HI R6, RZ, 0x1f, R3 ;  /* 0x0000001fff067819 */ /* 0x000fe20000011403 */
[----:B------:R-:W-:Y:S02]  /*10a30*/  IMAD R8, R40, UR4, RZ ;  /* 0x0000000428087c24 */ /* 0x000fe4000f8e02ff */
[----:B------:R-:W-:Y:S01]  /*10a40*/  IMAD.IADD R5, R5, 0x1, R11 ;  /* 0x0000000105057824 */ /* 0x000fe200078e020b */
[----:B------:R-:W-:Y:S01]  /*10a50*/  SHF.R.S32.HI R11, RZ, 0x1f, R7 ;  /* 0x0000001fff0b7819 */ /* 0x000fe20000011407 */
[C---:B------:R-:W-:Y:S02]  /*10a60*/  IMAD R8, R37.reuse, UR5, R8 ;  /* 0x0000000525087c24 */ /* 0x040fe4000f8e0208 */
[----:B------:R-:W-:Y:S01]  /*10a70*/  IMAD.WIDE.U32 R4, R37, UR4, R4 ;  /* 0x0000000425047c25 */ /* 0x000fe2000f8e0004 */
[----:B------:R-:W-:-:S03]  /*10a80*/  ULDC.64 UR4, c[0x0][0xb88] ;  /* 0x0002e20000047ab9 */ /* 0x000fc60000000a00 */
[----:B------:R-:W-:Y:S01]  /*10a90*/  IMAD R6, R6, UR4, RZ ;  /* 0x0000000406067c24 */ /* 0x000fe2000f8e02ff */
[----:B------:R-:W-:-:S03]  /*10aa0*/  IADD3 R4, P0, R7, R4, RZ ;  /* 0x0000000407047210 */ /* 0x000fc60007f1e0ff */
[----:B------:R-:W-:Y:S01]  /*10ab0*/  IMAD R7, R3, UR5, R6 ;  /* 0x0000000503077c24 */ /* 0x000fe2000f8e0206 */
[----:B------:R-:W-:-:S03]  /*10ac0*/  IADD3.X R5, R11, R5, R8, P0, !PT ;  /* 0x000000050b057210 */ /* 0x000fc600007fe408 */
        /* <DEDUP_REMOVED lines=11> */
[C---:B------:R-:W-:Y:S02]  /*10b80*/  ISETP.GE.OR P1, PT, R12.reuse, R41, P0 ;  /* 0x000000290c00720c */ /* 0x040fe40000726670 */
[----:B------:R-:W-:Y:S01]  /*10b90*/  VIADD R3, R12, 0x8 ;  /* 0x000000080c037836 */ /* 0x000fe20000000000 */
[----:B------:R2:W-:Y:S01]  /*10ba0*/  SHFL.IDX PT, R6, R8, 0x1, 0x1c1f ;  /* 0x003c1f0008067f89 */ /* 0x0005e200000e0000 */
[----:B------:R-:W-:-:S02]  /*10bb0*/  IADD3 R13, P3, R20, 0x1800, RZ ;  /* 0x00001800140d7810 */ /* 0x000fc40007f7e0ff */
[C---:B------:R-:W-:Y:S01]  /*10bc0*/  IADD3 R25, P4, R20.reuse, 0x3000, RZ ;  /* 0x0000300014197810 */ /* 0x040fe20007f9e0ff */
[----:B------:R-:W3:Y:S01]  /*10bd0*/  SHFL.IDX PT, R7, R10, 0x1, 0x1c1f ;  /* 0x003c1f000a077f89 */ /* 0x000ee200000e0000 */
[----:B------:R-:W-:Y:S02]  /*10be0*/  LOP3.LUT R9, R20, 0x380, RZ, 0xc0, !PT ;  /* 0x0000038014097812 */ /* 0x000fe400078ec0ff */
[----:B------:R-:W-:Y:S02]  /*10bf0*/  LOP3.LUT R12, R13, 0x380, RZ, 0xc0, !PT ;  /* 0x000003800d0c7812 */ /* 0x000fe400078ec0ff */
[----:B------:R-:W-:Y:S02]  /*10c00*/  ISETP.GE.OR P0, PT, R3, R41, P0 ;  /* 0x000000290300720c */ /* 0x000fe40000706670 */
[----:B------:R-:W-:Y:S02]  /*10c10*/  LOP3.LUT R24, R25, 0x380, RZ, 0xc0, !PT ;  /* 0x0000038019187812 */ /* 0x000fe400078ec0ff */
[----:B------:R-:W-:-:S02]  /*10c20*/  SHF.R.U64 R9, R9, 0x3, RZ ;  /* 0x0000000309097819 */ /* 0x000fc400000012ff */
[----:B------:R-:W-:Y:S02]  /*10c30*/  SHF.R.U64 R12, R12, 0x3, RZ ;  /* 0x000000030c0c7819 */ /* 0x000fe400000012ff */
[----:B------:R-:W-:Y:S02]  /*10c40*/  SHF.R.U64 R24, R24, 0x3, RZ ;  /* 0x0000000318187819 */ /* 0x000fe400000012ff */
[----:B--2---:R-:W-:Y:S01]  /*10c50*/  LOP3.LUT R8, R9, R20, RZ, 0x3c, !PT ;  /* 0x0000001409087212 */ /* 0x004fe200078e3cff */
[--C-:B------:R-:W-:Y:S01]  /*10c60*/  IMAD.MOV.U32 R9, RZ, RZ, R21.reuse ;  /* 0x000000ffff097224 */ /* 0x100fe200078e0015 */
[----:B------:R-:W-:Y:S01]  /*10c70*/  LOP3.LUT R12, R12, R13, RZ, 0x3c, !PT ;  /* 0x0000000d0c0c7212 */ /* 0x000fe200078e3cff */
[--C-:B------:R-:W-:Y:S01]  /*10c80*/  IMAD.X R13, RZ, RZ, R21.reuse, P3 ;  /* 0x000000ffff0d7224 */ /* 0x100fe200018e0615 */
[----:B------:R-:W-:Y:S01]  /*10c90*/  LOP3.LUT R24, R24, R25, RZ, 0x3c, !PT ;  /* 0x0000001918187212 */ /* 0x000fe200078e3cff */
[----:B------:R-:W-:Y:S01]  /*10ca0*/  IMAD.X R25, RZ, RZ, R21, P4 ;  /* 0x000000ffff197224 */ /* 0x000fe200020e0615 */
[----:B0-----:R0:W-:Y:S04]  /*10cb0*/  @!P1 ST.E desc[UR40][R4.64], R36 ;  /* 0x0000002404009985 */ /* 0x0011e8000c101928 */
[----:B---3--:R2:W-:Y:S04]  /*10cc0*/  @!P0 ST.E desc[UR40][R6.64], R35 ;  /* 0x0000002306008985 */ /* 0x0085e8000c101928 */
[----:B------:R-:W3:Y:S04]  /*10cd0*/  LD.E.128 R8, desc[UR40][R8.64] ;  /* 0x0000002808087980 */ /* 0x000ee8000c101d00 */
[----:B------:R-:W4:Y:S04]  /*10ce0*/  LD.E.128 R12, desc[UR40][R12.64] ;  /* 0x000000280c0c7980 */ /* 0x000f28000c101d00 */
[----:B------:R-:W4:Y:S01]  /*10cf0*/  LD.E.128 R24, desc[UR40][R24.64] ;  /* 0x0000002818187980 */ /* 0x000f22000c101d00 */
[----:B------:R-:W-:-:S04]  /*10d00*/  IADD3 R20, P0, R20, 0x4800, RZ ;  /* 0x0000480014147810 */ /* 0x000fc80007f1e0ff */
[----:B------:R-:W-:Y:S01]  /*10d10*/  LOP3.LUT R3, R20, 0x380, RZ, 0xc0, !PT ;  /* 0x0000038014037812 */ /* 0x000fe200078ec0ff */
[----:B0-----:R-:W-:-:S03]  /*10d20*/  IMAD.X R5, RZ, RZ, R21, P0 ;  /* 0x000000ffff057224 */ /* 0x001fc600000e0615 */
[----:B------:R-:W-:-:S04]  /*10d30*/  SHF.R.U64 R3, R3, 0x3, RZ ;  /* 0x0000000303037819 */ /* 0x000fc800000012ff */
[----:B------:R-:W-:Y:S01]  /*10d40*/  LOP3.LUT R4, R3, R20, RZ, 0x3c, !PT ;  /* 0x0000001403047212 */ /* 0x000fe200078e3cff */
[----:B------:R-:W-:Y:S02]  /*10d50*/  IMAD R3, R39, UR4, RZ ;  /* 0x0000000427037c24 */ /* 0x000fe4000f8e02ff */
[----:B------:R-:W0:Y:S01]  /*10d60*/  @P2 LDC R39, c[0x0][0xbf0] ;  /* 0x0002fc00ff272b82 */ /* 0x000e220000000800 */
[C---:B------:R-:W-:Y:S02]  /*10d70*/  IMAD.WIDE.U32 R20, R38.reuse, UR4, RZ ;  /* 0x0000000426147c25 */ /* 0x040fe4000f8e00ff */
[----:B--2---:R-:W5:Y:S02]  /*10d80*/  LD.E.128 R4, desc[UR40][R4.64] ;  /* 0x0000002804047980 */ /* 0x004f64000c101d00 */
[----:B------:R-:W-:Y:S01]  /*10d90*/  IMAD R35, R38, UR5, R3 ;  /* 0x0000000526237c24 */ /* 0x000fe2000f8e0203 */
[----:B------:R-:W-:Y:S01]  /*10da0*/  ULDC.64 UR4, c[0x0][0xae8] ;  /* 0x0002ba0000047ab9 */ /* 0x000fe20000000a00 */
[----:B------:R-:W-:Y:S01]  /*10db0*/  IMAD R3, R44, 0x30, R34 ;  /* 0x000000302c037824 */ /* 0x000fe200078e0222 */
        /* <DEDUP_REMOVED lines=8> */
[----:B------:R-:W-:Y:S02]  /*10e40*/  IMAD.IADD R36, R46, 0x1, R3 ;  /* 0x000000012e247824 */ /* 0x000fe400078e0203 */
[C---:B------:R-:W-:Y:S02]  /*10e50*/  IMAD R3, R42.reuse, UR5, R28 ;  /* 0x000000052a037c24 */ /* 0x040fe4000f8e021c */
[----:B------:R-:W-:Y:S01]  /*10e60*/  IMAD.WIDE.U32 R20, R42, UR4, R20 ;  /* 0x000000042a147c25 */ /* 0x000fe2000f8e0014 */
[----:B------:R-:W-:-:S03]  /*10e70*/  ULDC.64 UR4, c[0x0][0xaf0] ;  /* 0x0002bc0000047ab9 */ /* 0x000fc60000000a00 */
[----:B-1----:R-:W-:-:S04]  /*10e80*/  @P2 IMAD.HI.U32 R28, R36, R43, RZ ;  /* 0x0000002b241c2227 */ /* 0x002fc800078e00ff */
[----:B------:R-:W-:Y:S02]  /*10e90*/  IMAD.IADD R21, R21, 0x1, R3 ;  /* 0x0000000115157824 */ /* 0x000fe400078e0203 */
        /* <DEDUP_REMOVED lines=24> */
[----:B------:R-:W-:-:S03]  /*11020*/  ULDC UR4, c[0x0][0xac8] ;  /* 0x0002b20000047ab9 */ /* 0x000fc60000000800 */
[----:B--2---:R-:W0:Y:S01]  /*11030*/  SHFL.IDX PT, R36, R28, 0x1, 0x181f ;  /* 0x00381f001c247f89 */ /* 0x004e2200000e0000 */
[----:B------:R-:W-:Y:S01]  /*11040*/  LEA.HI.X R38, R20, UR5, R3, 0x1, P0 ;  /* 0x0000000514267c11 */ /* 0x000fe200080f0c03 */
[C---:B------:R-:W-:Y:S01]  /*11050*/  VIADD R3, R40.reuse, 0x60 ;  /* 0x0000006028037836 */ /* 0x040fe20000000000 */
[----:B------:R-:W-:Y:S01]  /*11060*/  ISETP.GE.AND P0, PT, R33, UR4, PT ;  /* 0x0000000421007c0c */ /* 0x000fe2000bf06270 */
[----:B------:R-:W1:Y:S03]  /*11070*/  SHFL.IDX PT, R20, R28, RZ, 0x181f ;  /* 0x00181fff1c147589 */ /* 0x000e6600000e0000 */
[-C--:B------:R-:W-:Y:S01]  /*11080*/  ISETP.GE.OR P3, PT, R40, R41.reuse, P0 ;  /* 0x000000292800720c */ /* 0x080fe20000766670 */
[----:B------:R-:W2:Y:S01]  /*11090*/  SHFL.IDX PT, R21, R38, RZ, 0x181f ;  /* 0x00181fff26157589 */ /* 0x000ea200000e0000 */
[-C--:B------:R-:W-:Y:S01]  /*110a0*/  ISETP.GE.OR P2, PT, R0, R41.reuse, P0 ;  /* 0x000000290000720c */ /* 0x080fe20000746670 */
[----:B------:R-:W-:Y:S01]  /*110b0*/  VIADD R0, R2, 0x16820 ;  /* 0x0001682002007836 */ /* 0x000fe20000000000 */
[----:B------:R-:W-:Y:S01]  /*110c0*/  ISETP.GE.OR P1, PT, R3, R41, P0 ;  /* 0x000000290300720c */ /* 0x000fe20000726670 */
[----:B------:R-:W2:Y:S03]  /*110d0*/  SHFL.IDX PT, R42, R28, 0x2, 0x181f ;  /* 0x00581f001c2a7f89 */ /* 0x000ea600000e0000 */
[----:B------:R-:W-:Y:S01]  /*110e0*/  PRMT R0, RZ, 0x654, R0 ;  /* 0x00000654ff007816 */ /* 0x000fe20000000000 */
[----:B------:R-:W2:Y:S03]  /*110f0*/  SHFL.IDX PT, R35, R38, 0x1, 0x181f ;  /* 0x00381f0026237f89 */ /* 0x000ea600000e0000 */
[----:B------:R1:W-:Y:S01]  /*11100*/  SYNCS.ARRIVE.TRANS64.RED.A1T0 RZ, [R0+URZ], RZ ;  /* 0x000000ff00ff79a7 */ /* 0x0003e2000810043f */
[----:B------:R-:W2:Y:S02]  /*11110*/  SHFL.IDX PT, R37, R38, 0x2, 0x181f ;  /* 0x00581f0026257f89 */ /* 0x000ea400000e0000 */
[----:B0-----:R-:W-:-:S02]  /*11120*/  @!P2 LEA R34, P4, R33, R36, 0x1 ;  /* 0x000000242122a211 */ /* 0x001fc400078808ff */
[----:B------:R-:W0:Y:S01]  /*11130*/  SHFL.IDX PT, R28, R28, 0x3, 0x181f ;  /* 0x00781f001c1c7f89 */ /* 0x000e2200000e0000 */
[----:B-1----:R-:W-:Y:S01]  /*11140*/  VIADD R0, R40, 0x90 ;  /* 0x0000009028007836 */ /* 0x002fe20000000000 */
[C---:B------:R-:W-:Y:S02]  /*11150*/  @!P3 LEA R20, P5, R33.reuse, R20, 0x1 ;  /* 0x000000142114b211 */ /* 0x040fe400078a08ff */
[----:B------:R-:W1:Y:S02]  /*11160*/  SHFL.IDX PT, R38, R38, 0x3, 0x181f ;  /* 0x00781f0026267f89 */ /* 0x000e6400000e0000 */
[C---:B--2---:R-:W-:Y:S02]  /*11170*/  @!P3 LEA.HI.X R21, R33.reuse, R21, R32, 0x1, P5 ;  /* 0x000000152115b211 */ /* 0x044fe400028f0c20 */
[----:B------:R-:W-:Y:S02]  /*11180*/  ISETP.GE.OR P0, PT, R0, R41, P0 ;  /* 0x000000290000720c */ /* 0x000fe40000706670 */
[----:B------:R-:W-:-:S02]  /*11190*/  @!P1 LEA R36, P5, R33, R42, 0x1 ;  /* 0x0000002a21249211 */ /* 0x000fc400078a08ff */
        /* <DEDUP_REMOVED lines=10> */
.L_x_15018:
        /* <DEDUP_REMOVED lines=24> */
.L_x_15021:
        /* <DEDUP_REMOVED lines=10> */
[----:B--2---:R-:W-:Y:S01]  /*11460*/  IMAD R3, R8, R9, RZ ;  /* 0x0000000908037224 */ /* 0x004fe200078e02ff */
        /* <DEDUP_REMOVED lines=36> */
.L_x_15023:
[----:B------:R-:W-:Y:S05]  /*116b0*/  BSYNC B1 ;  /* 0x0000000000017941 */ /* 0x000fea0003800000 */
.L_x_15022:
[----:B------:R-:W2:Y:S01]  /*116c0*/  @P2 LDC R9, c[0x0][0xbf0] ;  /* 0x0002fc00ff092b82 */ /* 0x000ea20000000800 */
[----:B------:R-:W-:Y:S01]  /*116d0*/  ULDC.64 UR4, c[0x0][0xaa0] ;  /* 0x0002a80000047ab9 */ /* 0x000fe20000000a00 */
[----:B-1----:R-:W-:Y:S01]  /*116e0*/  IMAD R6, R44, 0x30, R34 ;  /* 0x000000302c067824 */ /* 0x002fe200078e0222 */
[----:B------:R-:W-:Y:S01]  /*116f0*/  ULDC.64 UR6, c[0x0][0xa80] ;  /* 0x0002a00000067ab9 */ /* 0x000fe20000000a00 */
        /* <DEDUP_REMOVED lines=64> */
.L_x_15207:
[----:B------:R-:W-:-:S05]  /*11b00*/  VIADD R24, R24, 0x90 ;  /* 0x0000009018187836 */ /* 0x000fca0000000000 */
[----:B------:R-:W-:-:S13]  /*11b10*/  ISETP.GE.OR P0, PT, R24, R21, P0 ;  /* 0x000000151800720c */ /* 0x000fda0000706670 */
[----:B--2---:R-:W-:-:S04]  /*11b20*/  @!P0 LEA R14, P1, R33, R14, 0x1 ;  /* 0x0000000e210e8211 */ /* 0x004fc800078208ff */
[----:B-1----:R-:W-:-:S05]  /*11b30*/  @!P0 LEA.HI.X R15, R33, R0, R32, 0x1, P1 ;  /* 0x00000000210f8211 */ /* 0x002fca00008f0c20 */
[----:B------:R1:W-:Y:S04]  /*11b40*/  @!P0 ST.E.128 desc[UR40][R14.64], RZ ;  /* 0x000000ff0e008985 */ /* 0x0003e8000c101d28 */
.L_x_15020:
[----:B------:R-:W-:Y:S05]  /*11b50*/  BSYNC B0 ;  /* 0x0000000000007941 */ /* 0x000fea0003800000 */
.L_x_15017:
[----:B------:R-:W-:Y:S02]  /*11b60*/  ULDC UR4, c[0x0][0xc3c] ;  /* 0x00030f0000047ab9 */ /* 0x000fe40000000800 */
[----:B------:R-:W-:-:S13]  /*11b70*/  ISETP.GE.AND P0, PT, R31, UR4, PT ;  /* 0x000000041f007c0c */ /* 0x000fda000bf06270 */
[----:B------:R-:W-:Y:S05]  /*11b80*/  @!P0 BRA `(.L_x_15025) ;  /* 0xfffffef400248947 */ /* 0x000fea000383ffff */
[----:B------:R-:W-:Y:S05]  /*11b90*/  BRA `(.L_x_14892) ;  /* 0x0000006400d47947 */ /* 0x000fea0003800000 */
.L_x_14890:
        /* <DEDUP_REMOVED lines=18> */
.L_x_15026:
        /* <DEDUP_REMOVED lines=42> */
.L_x_15032:
        /* <DEDUP_REMOVED lines=12> */
.L_x_15031:
[----:B------:R-:W-:Y:S05]  /*12020*/  BSYNC B0 ;  /* 0x0000000000007941 */ /* 0x000fea0003800000 */
.L_x_15030:
        /* <DEDUP_REMOVED lines=22> */
.L_x_15028:
        /* <DEDUP_REMOVED lines=21> */
.L_x_15033:
[----:B-1----:R-:W-:Y:S01]  /*122e0*/  IMAD R16, R16, UR5, R9 ;  /* 0x0000000510107c24 */ /* 0x002fe2000f8e0209 */
[----:B0-----:R-:W-:Y:S01]  /*122f0*/  IABS R6, R4 ;  /* 0x0000000400067213 */ /* 0x001fe20000000000 */
[----:B------:R-:W-:Y:S02]  /*12300*/  IMAD R11, R15, R8, RZ ;  /* 0x000000080f0b7224 */ /* 0x000fe400078e02ff */
[----:B------:R-:W-:Y:S01]  /*12310*/  IMAD.MOV.U32 R2, RZ, RZ, RZ ;  /* 0x000000ffff027224 */ /* 0x000fe200078e00ff */
[----:B------:R-:W-:Y:S01]  /*12320*/  IADD3 R9, -R16, UR6, RZ ;  /* 0x0000000610097c10 */ /* 0x000fe2000fffe1ff */
[----:B------:R-:W-:Y:S02]  /*12330*/  IMAD.MOV R6, RZ, RZ, -R6 ;  /* 0x000000ffff067224 */ /* 0x000fe400078e0a06 */
        /* <DEDUP_REMOVED lines=20> */
[----:B------:R-:W-:-:S04]  /*12480*/  IABS R8, R7 ;  /* 0x0000000700087213 */ /* 0x000fc80000000000 */
[----:B------:R-:W0:Y:S08]  /*12490*/  I2F.RP R10, R8 ;  /* 0x00000008000a7306 */ /* 0x000e300000209400 */
[----:B0-----:R-:W0:Y:S02]  /*124a0*/  MUFU.RCP R10, R10 ;  /* 0x0000000a000a7308 */ /* 0x001e240000001000 */
[----:B0-----:R-:W-:Y:S01]  /*124b0*/  VIADD R3, R10, 0xffffffe ;  /* 0x0ffffffe0a037836 */ /* 0x001fe20000000000 */
[----:B------:R-:W-:-:S05]  /*124c0*/  IABS R10, R7 ;  /* 0x00000007000a7213 */ /* 0x000fca0000000000 */
[----:B------:R-:W0:Y:S02]  /*124d0*/  F2I.FTZ.U32.TRUNC.NTZ R3, R3 ;  /* 0x0000000300037305 */ /* 0x000e24000021f000 */
[----:B0-----:R-:W-:-:S04]  /*124e0*/  IMAD.MOV R11, RZ, RZ, -R3 ;  /* 0x000000ffff0b7224 */ /* 0x001fc800078e0a03 */
[----:B------:R-:W-:-:S04]  /*124f0*/  IMAD R9, R11, R8, RZ ;  /* 0x000000080b097224 */ /* 0x000fc800078e02ff */
[----:B------:R-:W-:Y:S01]  /*12500*/  IMAD.HI.U32 R2, R3, R9, R2 ;  /* 0x0000000903027227 */ /* 0x000fe200078e0002 */
        /* <DEDUP_REMOVED lines=20> */
.L_x_15029:
[----:B------:R-:W-:Y:S02]  /*12650*/  IMAD.MOV.U32 R17, RZ, RZ, RZ ;  /* 0x000000ffff117224 */ /* 0x000fe400078e00ff */
[----:B------:R-:W-:Y:S02]  /*12660*/  IMAD.U32 R16, RZ, RZ, UR6 ;  /* 0x00000006ff107e24 */ /* 0x000fe4000f8e00ff */
[----:B------:R-:W-:-:S07]  /*12670*/  IMAD.MOV.U32 R18, RZ, RZ, RZ ;  /* 0x000000ffff127224 */ /* 0x000fce00078e00ff */
.L_x_15034:
[----:B------:R-:W-:-:S13]  /*12680*/  ISETP.NE.AND P0, PT, R5, RZ, PT ;  /* 0x000000ff0500720c */ /* 0x000fda0003f05270 */
[----:B------:R-:W0:Y:S01]  /*12690*/  @!P0 S2R R3, SR_CgaCtaId ;  /* 0x0000000000038919 */ /* 0x000e220000008800 */
[----:B------:R-:W-:-:S04]  /*126a0*/  @!P0 MOV R0, 0x400 ;  /* 0x0000040000008802 */ /* 0x000fc80000000f00 */
[----:B0-----:R-:W-:-:S05]  /*126b0*/  @!P0 LEA R0, R3, R0, 0x18 ;  /* 0x0000000003008211 */ /* 0x001fca00078ec0ff */
[----:B------:R0:W-:Y:S01]  /*126c0*/  @!P0 STS.128 [R0+0x168d0], R16 ;  /* 0x0168d01000008388 */ /* 0x0001e20000000c00 */
[----:B------:R-:W-:Y:S06]  /*126d0*/  BAR.ARV 0x5, 0x200 ;  /* 0x0148000000007b1d */ /* 0x000fec0000002000 */
.L_x_15027:
        /* <DEDUP_REMOVED lines=25> */
[----:B------:R-:W-:-:S05]  /*12870*/  IMAD.SHL.U32 R2, R5, 0x10, RZ ;  /* 0x0000001005027824 */ /* 0x000fca00078e00ff */
[----:B------:R-:W-:Y:S01]  /*12880*/  LOP3.LUT R0, R4, 0x70, R2, 0xf8, !PT ;  /* 0x0000007004007812 */ /* 0x000fe200078ef802 */
[----:B------:R-:W-:Y:S02]  /*12890*/  IMAD R2, R3, 0x2, R22 ;  /* 0x0000000203027824 */ /* 0x000fe400078e0216 */
[----:B------:R-:W-:-:S03]  /*128a0*/  IMAD.MOV.U32 R0, RZ, RZ, 0x1 ;  /* 0x00000001ff007424 */ /* 0x000fc600078e00ff */
[----:B------:R3:W-:Y:S04]  /*128b0*/  STL [R1+0xc], R2 ;  /* 0x00000c0201007387 */ /* 0x0007e80000100800 */
[----:B------:R3:W-:Y:S02]  /*128c0*/  STL [R1+0x4], R0 ;  /* 0x0000040001007387 */ /* 0x0007e40000100800 */
.L_x_15157:
[----:B0--3--:R-:W0:Y:S02]  /*128d0*/  LDC.64 R2, c[0x0][0xc88] ;  /* 0x00032200ff027b82 */ /* 0x009e240000000a00 */
[----:B0-----:R-:W-:-:S05]  /*128e0*/  IMAD.WIDE R2, R19, 0x4, R2 ;  /* 0x0000000413027825 */ /* 0x001fca00078e0202 */
[----:B--2---:R-:W2:Y:S01]  /*128f0*/  LDG.E R13, desc[UR40][R2.64] ;  /* 0x00000028020d7981 */ /* 0x004ea2000c1e1900 */
[----:B------:R-:W-:Y:S05]  /*12900*/  YIELD ;  /* 0x0000000000007946 */ /* 0x000fea0003800000 */
[----:B------:R-:W-:Y:S01]  /*12910*/  ULDC.64 UR4, c[0x0][0xa28] ;  /* 0x00028a0000047ab9 */ /* 0x000fe20000000a00 */
[----:B------:R-:W-:Y:S01]  /*12920*/  ULDC.64 UR6, c[0x0][0xa00] ;  /* 0x0002800000067ab9 */ /* 0x000fe20000000a00 */
[----:B------:R-:W-:Y:S02]  /*12930*/  ISETP.NE.U32.AND P0, PT, RZ, UR4, PT ;  /* 0x00000004ff007c0c */ /* 0x000fe4000bf05070 */
[----:B-1----:R-:W-:Y:S01]  /*12940*/  CS2R R8, SRZ ;  /* 0x0000000000087805 */ /* 0x002fe2000001ff00 */
[----:B------:R-:W-:Y:S01]  /*12950*/  ULDC.64 UR8, c[0x0][0xa18] ;  /* 0x0002860000087ab9 */ /* 0x000fe20000000a00 */
[----:B------:R-:W-:-:S02]  /*12960*/  ISETP.NE.AND.EX P1, PT, RZ, UR5, PT, P0 ;  /* 0x00000005ff007c0c */ /* 0x000fc4000bf25300 */
[----:B------:R-:W-:-:S04]  /*12970*/  ISETP.NE.U32.AND P0, PT, RZ, UR6, PT ;  /* 0x00000006ff007c0c */ /* 0x000fc8000bf05070 */
[----:B------:R-:W-:Y:S02]  /*12980*/  ISETP.NE.AND.EX P0, PT, RZ, UR7, PT, P0 ;  /* 0x00000007ff007c0c */ /* 0x000fe4000bf05300 */
[----:B--2---:R-:W-:Y:S01]  /*12990*/  SHF.R.S32.HI R0, RZ, 0x1f, R13 ;  /* 0x0000001fff007819 */ /* 0x004fe2000001140d */
[----:B------:R-:W-:-:S04]  /*129a0*/  IMAD.SHL.U32 R24, R13, 0x4, RZ ;  /* 0x000000040d187824 */ /* 0x000fc800078e00ff */
[C---:B------:R-:W-:Y:S01]  /*129b0*/  @P1 LEA R4, P2, R13.reuse, UR4, 0x2 ;  /* 0x000000040d041c11 */ /* 0x040fe2000f8410ff */
[----:B------:R-:W-:Y:S01]  /*129c0*/  STL [R1+0x10], R13 ;  /* 0x0000100d01007387 */ /* 0x000fe20000100800 */
[C-C-:B------:R-:W-:Y:S02]  /*129d0*/  SHF.L.U64.HI R25, R13.reuse, 0x2, R0.reuse ;  /* 0x000000020d197819 */ /* 0x140fe40000010200 */
[----:B------:R-:W-:Y:S01]  /*129e0*/  @P1 LEA.HI.X R5, R13, UR5, R0, 0x2, P2 ;  /* 0x000000050d051c11 */ /* 0x000fe200090f1400 */
[----:B------:R-:W-:Y:S01]  /*129f0*/  ULDC.64 UR4, c[0x0][0xa08] ;  /* 0x0002820000047ab9 */ /* 0x000fe20000000a00 */
[C---:B------:R-:W-:Y:S01]  /*12a00*/  IADD3 R2, P2, R24.reuse, UR6, RZ ;  /* 0x0000000618027c10 */ /* 0x040fe2000ff5e0ff */
[----:B------:R0:W-:Y:S03]  /*12a10*/  STL [R1+0x30], R0 ;  /* 0x0000300001007387 */ /* 0x0001e60000100800 */
[C---:B------:R-:W-:Y:S01]  /*12a20*/  IADD3.X R3, R25.reuse, UR7, RZ, P2, !PT ;  /* 0x0000000719037c10 */ /* 0x040fe200097fe4ff */
[----:B------:R-:W-:Y:S01]  /*12a30*/  ULDC.64 UR6, c[0x0][0xa10] ;  /* 0x0002840000067ab9 */ /* 0x000fe20000000a00 */
[----:B------:R-:W-:Y:S01]  /*12a40*/  ISETP.NE.U32.AND P3, PT, RZ, UR8, PT ;  /* 0x00000008ff007c0c */ /* 0x000fe2000bf65070 */
[----:B------:R1:W5:Y:S01]  /*12a50*/  @P1 LDG.E R8, desc[UR40][R4.64] ;  /* 0x0000002804081981 */ /* 0x000362000c1e1900 */
[----:B------:R-:W-:Y:S01]  /*12a60*/  IADD3 R6, P4, R24, UR4, RZ ;  /* 0x0000000418067c10 */ /* 0x000fe2000ff9e0ff */
[----:B------:R-:W-:Y:S01]  /*12a70*/  IMAD.MOV.U32 R29, RZ, RZ, RZ ;  /* 0x000000ffff1d7224 */ /* 0x000fe200078e00ff */
[----:B------:R-:W-:Y:S01]  /*12a80*/  ISETP.NE.AND.EX P3, PT, RZ, UR9, PT, P3 ;  /* 0x00000009ff007c0c */ /* 0x000fe2000bf65330 */
[----:B------:R-:W2:Y:S01]  /*12a90*/  @P0 LDG.E R9, desc[UR40][R2.64] ;  /* 0x0000002802090981 */ /* 0x000ea2000c1e1900 */
[----:B------:R-:W-:Y:S01]  /*12aa0*/  IADD3.X R7, R25, UR5, RZ, P4, !PT ;  /* 0x0000000519077c10 */ /* 0x000fe2000a7fe4ff */
[----:B0-----:R-:W-:Y:S01]  /*12ab0*/  IMAD.MOV.U32 R0, RZ, RZ, RZ ;  /* 0x000000ffff007224 */ /* 0x001fe200078e00ff */
[----:B------:R-:W-:-:S02]  /*12ac0*/  ISETP.NE.U32.AND P1, PT, RZ, UR4, PT ;  /* 0x00000004ff007c0c */ /* 0x000fc4000bf25070 */
[----:B------:R-:W-:Y:S02]  /*12ad0*/  ISETP.NE.U32.AND P2, PT, RZ, UR6, PT ;  /* 0x00000006ff007c0c */ /* 0x000fe4000bf45070 */
[C---:B-1----:R-:W-:Y:S01]  /*12ae0*/  IADD3 R4, P4, R24.reuse, UR6, RZ ;  /* 0x0000000618047c10 */ /* 0x042fe2000ff9e0ff */
[----:B------:R-:W-:Y:S01]  /*12af0*/  ULDC UR4, c[0x0][0x288] ;  /* 0x0000a20000047ab9 */ /* 0x000fe20000000800 */
[----:B------:R-:W-:Y:S02]  /*12b00*/  ISETP.NE.AND.EX P1, PT, RZ, UR5, PT, P1 ;  /* 0x00000005ff007c0c */ /* 0x000fe4000bf25310 */
[----:B------:R-:W-:Y:S02]  /*12b10*/  IADD3.X R5, R25, UR7, RZ, P4, !PT ;  /* 0x0000000719057c10 */ /* 0x000fe4000a7fe4ff */
[----:B------:R-:W-:Y:S02]  /*12b20*/  @P3 IADD3 R10, P4, R24, UR8, RZ ;  /* 0x00000008180a3c10 */ /* 0x000fe4000ff9e0ff */
[----:B------:R-:W-:-:S02]  /*12b30*/  ISETP.NE.AND.EX P2, PT, RZ, UR7, PT, P2 ;  /* 0x00000007ff007c0c */ /* 0x000fc4000bf45320 */
[----:B------:R-:W-:-:S05]  /*12b40*/  @P3 IADD3.X R11, R25, UR9, RZ, P4, !PT ;  /* 0x00000009190b3c10 */ /* 0x000fca000a7fe4ff */
[----:B------:R-:W5:Y:S06]  /*12b50*/  @P1 LDG.E R29, desc[UR40][R6.64] ;  /* 0x00000028061d1981 */ /* 0x000f6c000c1e1900 */
        /* <DEDUP_REMOVED lines=22> */
.L_x_15036:
        /* <DEDUP_REMOVED lines=10> */
.L_x_15037:
[----:B------:R-:W-:Y:S05]  /*12d60*/  @!P1 BRA `(.L_x_15038) ;  /* 0x00000000000c9947 */ /* 0x000fea0003800000 */
[----:B------:R-:W2:Y:S04]  /*12d70*/  LDG.E R10, desc[UR40][R6.64] ;  /* 0x00000028060a7981 */ /* 0x000ea8000c1e1900 */
[----:B------:R-:W2:Y:S02]  /*12d80*/  LDG.E R6, desc[UR40][R6.64+0x4] ;  /* 0x0000042806067981 */ /* 0x000ea4000c1e1900 */
[----:B--2---:R-:W-:-:S07]  /*12d90*/  IMAD.IADD R10, R6, 0x1, -R10 ;  /* 0x00000001060a7824 */ /* 0x004fce00078e0a0a */
.L_x_15038:
[----:B-1----:R-:W2:Y:S01]  /*12da0*/  @P2 LDG.E R2, desc[UR40][R4.64] ;  /* 0x0000002804022981 */ /* 0x002ea2000c1e1900 */
[----:B------:R-:W1:Y:S01]  /*12db0*/  LDC R3, c[0x0][0x448] ;  /* 0x00011200ff037b82 */ /* 0x000e620000000800 */
[----:B-----5:R-:W-:Y:S02]  /*12dc0*/  IMAD.IADD R10, R10, 0x1, -R8 ;  /* 0x000000010a0a7824 */ /* 0x020fe400078e0a08 */
[----:B------:R-:W2:Y:S01]  /*12dd0*/  @P2 LDG.E R4, desc[UR40][R4.64+0x4] ;  /* 0x0000042804042981 */ /* 0x000ea2000c1e1900 */
[----:B-1----:R-:W-:-:S13]  /*12de0*/  ISETP.NE.AND P0, PT, R3, 0x1, PT ;  /* 0x000000010300780c */ /* 0x002fda0003f05270 */
[----:B------:R-:W1:Y:S01]  /*12df0*/  @P0 LDC R3, c[0x0][0x450] ;  /* 0x00011400ff030b82 */ /* 0x000e620000000800 */
[----:B------:R-:W-:Y:S01]  /*12e00*/  BSSY B0, `(.L_x_15039) ;  /* 0x00000ec000007945 */ /* 0x000fe20003800000 */
[----:B--2---:R-:W-:-:S06]  /*12e10*/  @P2 IMAD.IADD R9, R4, 0x1, -R2 ;  /* 0x0000000104092824 */ /* 0x004fcc00078e0a02 */
[----:B------:R-:W2:Y:S01]  /*12e20*/  @P0 LDC R4, c[0x0][0x44c] ;  /* 0x00011300ff040b82 */ /* 0x000ea20000000800 */
[----:B------:R-:W-:-:S04]  /*12e30*/  IMAD R2, R17, 0xc0, RZ ;  /* 0x000000c011027824 */ /* 0x000fc800078e02ff */
[----:B------:R-:W-:-:S04]  /*12e40*/  VIADD R2, R2, 0xbf ;  /* 0x000000bf02027836 */ /* 0x000fc80000000000 */
[----:B--2---:R-:W-:-:S05]  /*12e50*/  @P0 IMAD.HI.U32 R4, R2, R4, RZ ;  /* 0x0000000402040227 */ /* 0x004fca00078e00ff */
[----:B-1----:R-:W-:Y:S01]  /*12e60*/  @P0 SHF.R.U32.HI R2, RZ, R3, R4 ;  /* 0x00000003ff020219 */ /* 0x002fe20000011604 */
[----:B------:R-:W-:-:S05]  /*12e70*/  IMAD.IADD R3, R10, 0x1, R9 ;  /* 0x000000010a037824 */ /* 0x000fca00078e0209 */
[C---:B------:R-:W-:Y:S01]  /*12e80*/  IADD3 R20, R3.reuse, 0x80, -R12 ;  /* 0x0000008003147810 */ /* 0x040fe20007ffe80c */
[----:B------:R-:W-:-:S04]  /*12e90*/  VIADD R3, R3, 0x7f ;  /* 0x0000007f03037836 */ /* 0x000fc80000000000 */
        /* <DEDUP_REMOVED lines=8> */
[--C-:B------:R-:W-:Y:S02]  /*12f20*/  IMAD R2, R2, 0x80, -R10.reuse ;  /* 0x0000008002027824 */ /* 0x100fe400078e0a0a */
[----:B------:R-:W-:-:S03]  /*12f30*/  IMAD.MOV R10, RZ, RZ, -R10 ;  /* 0x000000ffff0a7224 */ /* 0x000fc600078e0a0a */
[----:B------:R-:W-:Y:S02]  /*12f40*/  VIMNMX R2, R2, R9, PT ;  /* 0x0000000902027248 */ /* 0x000fe40003fe0100 */
        /* <DEDUP_REMOVED lines=8> */
[----:B------:R-:W-:Y:S02]  /*12fd0*/  ISETP.GT.AND P1, PT, R4, R3, PT ;  /* 0x000000030400720c */ /* 0x000fe40003f24270 */
[----:B------:R-:W-:-:S11]  /*12fe0*/  PLOP3.LUT P0, PT, PT, PT, PT, 0x80, 0x0 ;  /* 0x000000000000781c */ /* 0x000fd60003f0f070 */
        /* <DEDUP_REMOVED lines=8> */
.L_x_15210:
[----:B--2---:R-:W-:Y:S02]  /*13070*/  ISETP.NE.AND P0, PT, R14, RZ, PT ;  /* 0x000000ff0e00720c */ /* 0x004fe40003f05270 */
[----:B------:R-:W-:-:S11]  /*13080*/  PLOP3.LUT P6, PT, PT, PT, PT, 0x8, 0x0 ;  /* 0x000000000000781c */ /* 0x000fd60003fce170 */
[----:B------:R-:W-:Y:S05]  /*13090*/  @P0 BRA `(.L_x_15042) ;  /* 0x00000000000c0947 */ /* 0x000fea0003800000 */
[----:B------:R-:W-:-:S03]  /*130a0*/  UMOV UR4, 0xffffffff ;  /* 0xffffffff00047882 */ /* 0x000fc60000000000 */
[----:B------:R-:W-:Y:S05]  /*130b0*/  BRA.DIV UR4, `(.L_x_15043) ;  /* 0x00000066044c7947 */ /* 0x000fea000b800000 */
[----:B------:R-:W-:-:S13]  /*130c0*/  ELECT P6, URZ, PT ;  /* 0x00000000003f782f */ /* 0x000fda00038c0000 */
.L_x_15042:
        /* <DEDUP_REMOVED lines=9> */
.L_x_15213:
[----:B------:R-:W-:Y:S05]  /*13160*/  BSYNC B1 ;  /* 0x0000000000017941 */ /* 0x000fea0003800000 */
.L_x_15044:
[----:B------:R-:W-:Y:S04]  /*13170*/  BSSY B1, `(.L_x_15046) ;  /* 0x0000050000017945 */ /* 0x000fe80003800000 */
[----:B------:R-:W-:Y:S05]  /*13180*/  @!P6 BRA `(.L_x_15047) ;  /* 0x000000040038e947 */ /* 0x000fea0003800000 */
[----:B------:R-:W2:Y:S01]  /*13190*/  LDL R6, [R1+0x4] ;  /* 0x0000040001067983 */ /* 0x000ea20000100800 */
[----:B-1----:R-:W-:Y:S01]  /*131a0*/  IMAD R5, R28, 0x8, R22 ;  /* 0x000000081c057824 */ /* 0x002fe200078e0216 */
[----:B------:R-:W1:Y:S01]  /*131b0*/  S2R R7, SR_TID.X ;  /* 0x0000000000077919 */ /* 0x000e620000002100 */
[----:B------:R-:W-:Y:S01]  /*131c0*/  BSSY B2, `(.L_x_15048) ;  /* 0x0000006000027945 */ /* 0x000fe20003800000 */
[----:B-1----:R-:W-:-:S04]  /*131d0*/  LOP3.LUT R7, R7, 0x7f, RZ, 0xc0, !PT ;  /* 0x0000007f07077812 */ /* 0x002fc800078ec0ff */
[----:B------:R-:W-:Y:S02]  /*131e0*/  ISETP.NE.AND P1, PT, R7, RZ, PT ;  /* 0x000000ff0700720c */ /* 0x000fe40003f25270 */
[----:B--2---:R-:W-:-:S04]  /*131f0*/  SHF.L.U32 R6, R6, 0x1f, RZ ;  /* 0x0000001f06067819 */ /* 0x004fc800000006ff */
[----:B------:R-:W1:Y:S02]  /*13200*/  SYNCS.PHASECHK.TRANS64.TRYWAIT P0, [R5+URZ+0x168a0], R6 ;  /* 0x0168a006050075a7 */ /* 0x000e64000800017f */
[----:B-1----:R-:W-:Y:S05]  /*13210*/  @!P0 BRA `(.L_x_15049) ;  /* 0x0000006400288947 */ /* 0x002fea0003800000 */
.L_x_15214:
[----:B------:R-:W-:Y:S05]  /*13220*/  BSYNC B2 ;  /* 0x0000000000027941 */ /* 0x000fea0003800000 */
.L_x_15048:
        /* <DEDUP_REMOVED lines=9> */
.L_x_15051:
[----:B------:R-:W-:Y:S05]  /*132c0*/  BSYNC B2 ;  /* 0x0000000000027941 */ /* 0x000fea0003800000 */
.L_x_15050:
        /* <DEDUP_REMOVED lines=12> */
[----:B------:R-:W-:-:S08]  /*13390*/  VIADD R9, R5, 0x16890 ;  /* 0x0001689005097836 */ /* 0x000fd00000000000 */
.L_x_15052:
        /* <DEDUP_REMOVED lines=13> */
.L_x_15215:
[----:B------:R-:W-:Y:S05]  /*13470*/  BSYNC B2 ;  /* 0x0000000000027941 */ /* 0x000fea0003800000 */
.L_x_15053:
[----:B------:R-:W-:Y:S01]  /*13480*/  BSSY B2, `(.L_x_15055) ;  /* 0x000000b000027945 */ /* 0x000fe20003800000 */
[----:B------:R-:W-:Y:S02]  /*13490*/  IMAD.MOV.U32 R8, RZ, RZ, 0x0 ;  /* 0x00000000ff087424 */ /* 0x000fe400078e00ff */
[----:B------:R-:W-:Y:S01]  /*134a0*/  IMAD.MOV.U32 R9, RZ, RZ, 0x12f00000 ;  /* 0x12f00000ff097424 */ /* 0x000fe200078e00ff */
[----:B------:R-:W-:Y:S06]  /*134b0*/  @P1 BRA `(.L_x_15056) ;  /* 0x00000000001c1947 */ /* 0x000fec0003800000 */
[----:B0-----:R-:W0:Y:S01]  /*134c0*/  S2R R12, SR_TID.X ;  /* 0x00000000000c7919 */ /* 0x001e220000002100 */
[----:B-12---:R-:W-:-:S04]  /*134d0*/  IMAD.MOV.U32 R6, RZ, RZ, 0x4000 ;  /* 0x00004000ff067424 */ /* 0x006fc800078e00ff */
[----:B------:R3:W-:Y:S01]  /*134e0*/  SYNCS.ARRIVE.TRANS64 RZ, [R5+URZ+0x168b0], R6 ;  /* 0x0168b00605ff79a7 */ /* 0x0007e2000800003f */
[----:B0-----:R-:W-:-:S04]  /*134f0*/  LOP3.LUT R12, R12, 0x1f, RZ, 0xc0, !PT ;  /* 0x0000001f0c0c7812 */ /* 0x001fc800078ec0ff */
[----:B------:R-:W-:-:S13]  /*13500*/  ISETP.NE.AND P0, PT, R12, RZ, PT ;  /* 0x000000ff0c00720c */ /* 0x000fda0003f05270 */
[----:B---3--:R-:W-:Y:S05]  /*13510*/  @!P0 BRA `(.L_x_15056) ;  /* 0x0000000000048947 */ /* 0x008fea0003800000 */
[----:B------:R-:W-:Y:S01]  /*13520*/  BPT.TRAP 0x1 ;  /* 0x000000040000795c */ /* 0x000fe20000300000 */
.L_x_15056:
[----:B------:R-:W-:Y:S05]  /*13530*/  BSYNC B2 ;  /* 0x0000000000027941 */ /* 0x000fea0003800000 */
.L_x_15055:
[----:B------:R-:W-:Y:S01]  /*13540*/  R2UR UR10, R11 ;  /* 0x000000000b0a72ca */ /* 0x000fe200000e0000 */
[----:B-12---:R-:W-:Y:S01]  /*13550*/  IMAD R6, R10, 0x2, R22 ;  /* 0x000000020a067824 */ /* 0x006fe200078e0216 */
[----:B------:R-:W-:Y:S01]  /*13560*/  R2UR UR6, R8 ;  /* 0x00000000080672ca */ /* 0x000fe200000e0000 */
[----:B------:R-:W-:Y:S01]  /*13570*/  UIADD3 UR4, UP0, UR38, 0x670, URZ ;  /* 0x0000067026047890 */ /* 0x000fe2000ff1e03f */
[----:B------:R-:W-:Y:S01]  /*13580*/  R2UR UR7, R9 ;  /* 0x00000000090772ca */ /* 0x000fe200000e0000 */
[----:B------:R-:W-:Y:S01]  /*13590*/  VIADD R5, R5, 0x168b0 ;  /* 0x000168b005057836 */ /* 0x000fe20000000000 */
[----:B------:R-:W-:Y:S01]  /*135a0*/  PLOP3.LUT P0, PT, PT, PT, PT, 0x80, 0x0 ;  /* 0x000000000000781c */ /* 0x000fe20003f0f070 */
[----:B------:R-:W-:Y:S01]  /*135b0*/  VIADD R6, R6, 0x400 ;  /* 0x0000040006067836 */ /* 0x000fe20000000000 */
[----:B------:R-:W-:-:S12]  /*135c0*/  UIADD3.X UR5, URZ, UR39, URZ, UP0, !UPT ;  /* 0x000000273f057290 */ /* 0x000fd800087fe43f */
.L_x_15057:
        /* <DEDUP_REMOVED lines=10> */
.L_x_15047:
[----:B------:R-:W-:Y:S05]  /*13670*/  BSYNC B1 ;  /* 0x0000000000017941 */ /* 0x000fea0003800000 */
.L_x_15046:
[----:B------:R-:W2:Y:S01]  /*13680*/  LDL.LU R8, [R1+0x4] ;  /* 0x0000040001087983 */ /* 0x000ea20000300800 */
[----:B------:R-:W-:Y:S01]  /*13690*/  VIADD R28, R28, 0x1 ;  /* 0x000000011c1c7836 */ /* 0x000fe20000000000 */
[----:B------:R-:W-:Y:S01]  /*136a0*/  PLOP3.LUT P0, PT, PT, PT, PT, 0x8, 0x0 ;  /* 0x000000000000781c */ /* 0x000fe20003f0e170 */
[----:B------:R-:W-:-:S03]  /*136b0*/  VIADD R4, R4, 0xfffffffe ;  /* 0xfffffffe04047836 */ /* 0x000fc60000000000 */
[----:B------:R-:W-:Y:S02]  /*136c0*/  ISETP.NE.AND P1, PT, R28, 0x2, PT ;  /* 0x000000021c00780c */ /* 0x000fe40003f25270 */
[----:B------:R-:W-:Y:S02]  /*136d0*/  ISETP.GE.AND P2, PT, R4, R3, PT ;  /* 0x000000030400720c */ /* 0x000fe40003f46270 */
[----:B-1----:R-:W-:Y:S02]  /*136e0*/  SEL R5, RZ, 0x1, P1 ;  /* 0x00000001ff057807 */ /* 0x002fe40000800000 */
[----:B------:R-:W-:Y:S02]  /*136f0*/  SEL R28, R28, RZ, P1 ;  /* 0x000000ff1c1c7207 */ /* 0x000fe40000800000 */
[----:B--2---:R-:W-:-:S05]  /*13700*/  LOP3.LUT R8, R8, R5, RZ, 0x3c, !PT ;  /* 0x0000000508087212 */ /* 0x004fca00078e3cff */
[----:B------:R1:W-:Y:S02]  /*13710*/  STL [R1+0x4], R8 ;  /* 0x0000040801007387 */ /* 0x0003e40000100800 */
[----:B------:R-:W-:Y:S05]  /*13720*/  @!P2 BRA `(.L_x_15040) ;  /* 0x000000040064a947 */ /* 0x000fea0003800000 */
.L_x_15070:
[----:B------:R-:W-:Y:S05]  /*13730*/  YIELD ;  /* 0x0000000000007946 */ /* 0x000fea0003800000 */
[----:B------:R-:W-:Y:S04]  /*13740*/  BSSY B1, `(.L_x_15058) ;  /* 0x000004d000017945 */ /* 0x000fe80003800000 */
[----:B--2---:R-:W-:Y:S05]  /*13750*/  @!P6 BRA `(.L_x_15059) ;  /* 0x00000004002ce947 */ /* 0x004fea0003800000 */
[----:B------:R-:W2:Y:S01]  /*13760*/  LDL R6, [R1+0x4] ;  /* 0x0000040001067983 */ /* 0x000ea20000100800 */
[----:B------:R-:W3:Y:S02]  /*13770*/  S2R R5, SR_TID.X ;  /* 0x0000000000057919 */ /* 0x000ee40000002100 */
[----:B---3--:R-:W-:Y:S01]  /*13780*/  LOP3.LUT R7, R5, 0x7f, RZ, 0xc0, !PT ;  /* 0x0000007f05077812 */ /* 0x008fe200078ec0ff */
[----:B------:R-:W-:Y:S01]  /*13790*/  IMAD R5, R28, 0x8, R22 ;  /* 0x000000081c057824 */ /* 0x000fe200078e0216 */
[----:B------:R-:W-:Y:S02]  /*137a0*/  BSSY B2, `(.L_x_15060) ;  /* 0x0000005000027945 */ /* 0x000fe40003800000 */
[----:B------:R-:W-:Y:S02]  /*137b0*/  ISETP.NE.AND P2, PT, R7, RZ, PT ;  /* 0x000000ff0700720c */ /* 0x000fe40003f45270 */
[----:B--2---:R-:W-:-:S04]  /*137c0*/  SHF.L.U32 R6, R6, 0x1f, RZ ;  /* 0x0000001f06067819 */ /* 0x004fc800000006ff */
[----:B------:R-:W2:Y:S02]  /*137d0*/  SYNCS.PHASECHK.TRANS64.TRYWAIT P1, [R5+URZ+0x168a0], R6 ;  /* 0x0168a006050075a7 */ /* 0x000ea4000802017f */
[----:B--2---:R-:W-:Y:S05]  /*137e0*/  @!P1 BRA `(.L_x_15061) ;  /* 0x0000005c00dc9947 */ /* 0x004fea0003800000 */
.L_x_15216:
[----:B------:R-:W-:Y:S05]  /*137f0*/  BSYNC B2 ;  /* 0x0000000000027941 */ /* 0x000fea0003800000 */
.L_x_15060:
[----:B------:R-:W-:Y:S04]  /*13800*/  BSSY B2, `(.L_x_15062) ;  /* 0x0000009000027945 */ /* 0x000fe80003800000 */
[----:B------:R-:W-:Y:S05]  /*13810*/  @P2 BRA `(.L_x_15063) ;  /* 0x00000000001c2947 */ /* 0x000fea0003800000 */
[----:B------:R-:W1:Y:S02]  /*13820*/  S2R R7, SR_TID.X ;  /* 0x0000000000077919 */ /* 0x000e640000002100 */
[----:B-1----:R-:W-:Y:S01]  /*13830*/  LOP3.LUT R8, R7, 0x1f, RZ, 0xc0, !PT ;  /* 0x0000001f07087812 */ /* 0x002fe200078ec0ff */
[----:B------:R-:W-:-:S03]  /*13840*/  IMAD.MOV.U32 R7, RZ, RZ, 0x4000 ;  /* 0x00004000ff077424 */ /* 0x000fc600078e00ff */
[----:B------:R-:W-:Y:S01]  /*13850*/  ISETP.NE.AND P1, PT, R8, RZ, PT ;  /* 0x000000ff0800720c */ /* 0x000fe20003f25270 */
[----:B------:R3:W-:-:S12]  /*13860*/  SYNCS.ARRIVE.TRANS64 RZ, [R5+URZ+0x16890], R7 ;  /* 0x0168900705ff79a7 */ /* 0x0007d8000800003f */
[----:B---3--:R-:W-:Y:S05]  /*13870*/  @!P1 BRA `(.L_x_15063) ;  /* 0x0000000000049947 */ /* 0x008fea0003800000 */
[----:B------:R-:W-:Y:S01]  /*13880*/  BPT.TRAP 0x1 ;  /* 0x000000040000795c */ /* 0x000fe20000300000 */
.L_x_15063:
[----:B------:R-:W-:Y:S05]  /*13890*/  BSYNC B2 ;  /* 0x0000000000027941 */ /* 0x000fea0003800000 */
.L_x_15062:
[----:B------:R-:W-:Y:S01]  /*138a0*/  IMAD.MOV.U32 R11, RZ, RZ, RZ ;  /* 0x000000ffff0b7224 */ /* 0x000fe200078e00ff */
[----:B------:R-:W-:Y:S01]  /*138b0*/  UIADD3 UR4, UP0, UR38, 0x570, URZ ;  /* 0x0000057026047890 */ /* 0x000fe2000ff1e03f */
[----:B------:R-:W-:Y:S01]  /*138c0*/  IMAD R7, R28, 0x4000, R22 ;  /* 0x000040001c077824 */ /* 0x000fe200078e0216 */
[----:B------:R-:W-:Y:S01]  /*138d0*/  PLOP3.LUT P1, PT, PT, PT, PT, 0x80, 0x0 ;  /* 0x000000000000781c */ /* 0x000fe20003f2f070 */
[----:B-1----:R-:W-:Y:S01]  /*138e0*/  IMAD R8, R4, 0x80, R0 ;  /* 0x0000008004087824 */ /* 0x002fe200078e0200 */
[----:B------:R-:W-:Y:S01]  /*138f0*/  R2UR UR10, R11 ;  /* 0x000000000b0a72ca */ /* 0x000fe200000e0000 */
[----:B------:R-:W-:Y:S01]  /*13900*/  VIADD R9, R5, 0x16890 ;  /* 0x0001689005097836 */ /* 0x000fe20000000000 */
[----:B------:R-:W-:Y:S01]  /*13910*/  UIADD3.X UR5, URZ, UR39, URZ, UP0, !UPT ;  /* 0x000000273f057290 */ /* 0x000fe200087fe43f */
[----:B------:R-:W-:Y:S01]  /*13920*/  VIADD R10, R7, 0xe400 ;  /* 0x0000e400070a7836 */ /* 0x000fe20000000000 */
[----:B------:R-:W-:Y:S01]  /*13930*/  UMOV UR6, 0x0 ;  /* 0x0000000000067882 */ /* 0x000fe20000000000 */
[----:B------:R-:W-:-:S10]  /*13940*/  UMOV UR7, 0x12f00000 ;  /* 0x12f0000000077882 */ /* 0x000fd40000000000 */
.L_x_15064:
        /* <DEDUP_REMOVED lines=13> */
.L_x_15217:
[----:B------:R-:W-:Y:S05]  /*13a20*/  BSYNC B2 ;  /* 0x0000000000027941 */ /* 0x000fea0003800000 */
.L_x_15065:
[----:B------:R-:W-:Y:S01]  /*13a30*/  BSSY B2, `(.L_x_15067) ;  /* 0x000000b000027945 */ /* 0x000fe20003800000 */
[----:B0-----:R-:W-:Y:S02]  /*13a40*/  IMAD.MOV.U32 R12, RZ, RZ, 0x0 ;  /* 0x00000000ff0c7424 */ /* 0x001fe400078e00ff */
[----:B------:R-:W-:Y:S01]  /*13a50*/  IMAD.MOV.U32 R13, RZ, RZ, 0x12f00000 ;  /* 0x12f00000ff0d7424 */ /* 0x000fe200078e00ff */
[----:B------:R-:W-:Y:S06]  /*13a60*/  @P2 BRA `(.L_x_15068) ;  /* 0x00000000001c2947 */ /* 0x000fec0003800000 */
[----:B------:R-:W0:Y:S01]  /*13a70*/  S2R R9, SR_TID.X ;  /* 0x0000000000097919 */ /* 0x000e220000002100 */
[----:B-12---:R-:W-:-:S04]  /*13a80*/  IMAD.MOV.U32 R6, RZ, RZ, 0x4000 ;  /* 0x00004000ff067424 */ /* 0x006fc800078e00ff */
[----:B------:R3:W-:Y:S01]  /*13a90*/  SYNCS.ARRIVE.TRANS64 RZ, [R5+URZ+0x168b0], R6 ;  /* 0x0168b00605ff79a7 */ /* 0x0007e2000800003f */
[----:B0-----:R-:W-:-:S04]  /*13aa0*/  LOP3.LUT R9, R9, 0x1f, RZ, 0xc0, !PT ;  /* 0x0000001f09097812 */ /* 0x001fc800078ec0ff */
[----:B------:R-:W-:-:S13]  /*13ab0*/  ISETP.NE.AND P1, PT, R9, RZ, PT ;  /* 0x000000ff0900720c */ /* 0x000fda0003f25270 */
[----:B---3--:R-:W-:Y:S05]  /*13ac0*/  @!P1 BRA `(.L_x_15068) ;  /* 0x0000000000049947 */ /* 0x008fea0003800000 */
[----:B------:R-:W-:Y:S01]  /*13ad0*/  BPT.TRAP 0x1 ;  /* 0x000000040000795c */ /* 0x000fe20000300000 */
.L_x_15068:
[----:B------:R-:W-:Y:S05]  /*13ae0*/  BSYNC B2 ;  /* 0x0000000000027941 */ /* 0x000fea0003800000 */
.L_x_15067:
[----:B------:R-:W-:Y:S01]  /*13af0*/  R2UR UR10, R11 ;  /* 0x000000000b0a72ca */ /* 0x000fe200000e0000 */
[----:B------:R-:W-:Y:S01]  /*13b00*/  UIADD3 UR4, UP0, UR38, 0x670, URZ ;  /* 0x0000067026047890 */ /* 0x000fe2000ff1e03f */
[----:B------:R-:W-:Y:S01]  /*13b10*/  R2UR UR6, R12 ;  /* 0x000000000c0672ca */ /* 0x000fe200000e0000 */
[----:B------:R-:W-:Y:S01]  /*13b20*/  VIADD R7, R7, 0x400 ;  /* 0x0000040007077836 */ /* 0x000fe20000000000 */
[----:B------:R-:W-:Y:S01]  /*13b30*/  R2UR UR7, R13 ;  /* 0x000000000d0772ca */ /* 0x000fe200000e0000 */
[----:B-12---:R-:W-:Y:S01]  /*13b40*/  VIADD R5, R5, 0x168b0 ;  /* 0x000168b005057836 */ /* 0x006fe20000000000 */
[----:B------:R-:W-:Y:S01]  /*13b50*/  PLOP3.LUT P1, PT, PT, PT, PT, 0x80, 0x0 ;  /* 0x000000000000781c */ /* 0x000fe20003f2f070 */
[----:B------:R-:W-:-:S12]  /*13b60*/  UIADD3.X UR5, URZ, UR39, URZ, UP0, !UPT ;  /* 0x000000273f057290 */ /* 0x000fd800087fe43f */
.L_x_15069:
        /* <DEDUP_REMOVED lines=10> */
.L_x_15059:
[----:B------:R-:W-:Y:S05]  /*13c10*/  BSYNC B1 ;  /* 0x0000000000017941 */ /* 0x000fea0003800000 */
.L_x_15058:
        /* <DEDUP_REMOVED lines=10> */
.L_x_15040:
[----:B------:R-:W-:Y:S05]  /*13cc0*/  BSYNC B0 ;  /* 0x0000000000007941 */ /* 0x000fea0003800000 */
.L_x_15039:
        /* <DEDUP_REMOVED lines=11> */
[----:B------:R-:W-:-:S05]  /*13d80*/  IMAD.IADD R2, R20, 0x1, R2 ;  /* 0x0000000114027824 */ /* 0x000fca00078e0202 */
[----:B------:R-:W-:-:S04]  /*13d90*/  SHF.R.S32.HI R0, RZ, 0x1f, R2 ;  /* 0x0000001fff007819 */ /* 0x000fc80000011402 */
[----:B------:R-:W-:-:S04]  /*13da0*/  LEA.HI R0, R0, R2, RZ, 0x7 ;  /* 0x0000000200007211 */ /* 0x000fc800078f38ff */
        /* <DEDUP_REMOVED lines=18> */
[----:B------:R-:W4:Y:S01]  /*13ed0*/  POPC R7, R4 ;  /* 0x0000000400077309 */ /* 0x000f220000000000 */
[----:B---3--:R-:W4:Y:S02]  /*13ee0*/  SHFL.IDX PT, R0, R3, R0, 0x1f ;  /* 0x00001f0003007589 */ /* 0x008f2400000e0000 */
[----:B----4-:R-:W-:Y:S01]  /*13ef0*/  IADD3 R16, R0, UR36, R7 ;  /* 0x0000002400107c10 */ /* 0x010fe2000fffe007 */
[----:B------:R-:W-:Y:S06]  /*13f00*/  BRA `(.L_x_15073) ;  /* 0x00000034000c7947 */ /* 0x000fec0003800000 */
.L_x_15072:
        /* <DEDUP_REMOVED lines=11> */
[----:B--2---:R-:W-:Y:S02]  /*13fc0*/  IMAD.U32 R6, RZ, RZ, UR8 ;  /* 0x00000008ff067e24 */ /* 0x004fe4000f8e00ff */
[----:B------:R-:W-:-:S02]  /*13fd0*/  IMAD.U32 R7, RZ, RZ, UR9 ;  /* 0x00000009ff077e24 */ /* 0x000fc4000f8e00ff */
[----:B------:R-:W-:Y:S02]  /*13fe0*/  IMAD.U32 R10, RZ, RZ, UR4 ;  /* 0x00000004ff0a7e24 */ /* 0x000fe4000f8e00ff */
[----:B------:R-:W-:Y:S02]  /*13ff0*/  IMAD.U32 R11, RZ, RZ, UR5 ;  /* 0x00000005ff0b7e24 */ /* 0x000fe4000f8e00ff */
[----:B-1----:R-:W-:Y:S02]  /*14000*/  IMAD.MOV.U32 R8, RZ, RZ, 0x70 ;  /* 0x00000070ff087424 */ /* 0x002fe400078e00ff */
[----:B0-----:R-:W-:Y:S02]  /*14010*/  IMAD.MOV.U32 R12, RZ, RZ, 0x1 ;  /* 0x00000001ff0c7424 */ /* 0x001fe400078e00ff */
[----:B------:R-:W-:-:S07]  /*14020*/  IMAD.MOV.U32 R13, RZ, RZ, RZ ;  /* 0x000000ffff0d7224 */ /* 0x000fce00078e00ff */
[----:B------:R-:W-:-:S07]  /*14030*/  LEPC R20, `(.L_x_15075) ;  /* 0x000000001014794e */ /* 0x000fce0000000000 */
[----:B---3--:R-:W-:Y:S05]  /*14040*/  CALL.ABS.NOINC R2 ;  /* 0x0000000002007343 */ /* 0x008fea0003c00000 */
.L_x_15075:
[----:B------:R-:W-:Y:S05]  /*14050*/  BSYNC B6 ;  /* 0x0000000000067941 */ /* 0x000fea0003800000 */
.L_x_15074:
        /* <DEDUP_REMOVED lines=11> */
[----:B--2---:R-:W-:Y:S02]  /*14110*/  IMAD.U32 R6, RZ, RZ, UR8 ;  /* 0x00000008ff067e24 */ /* 0x004fe4000f8e00ff */
[----:B------:R-:W-:-:S02]  /*14120*/  IMAD.U32 R7, RZ, RZ, UR9 ;  /* 0x00000009ff077e24 */ /* 0x000fc4000f8e00ff */
[----:B------:R-:W-:Y:S02]  /*14130*/  IMAD.U32 R10, RZ, RZ, UR4 ;  /* 0x00000004ff0a7e24 */ /* 0x000fe4000f8e00ff */
[----:B------:R-:W-:Y:S02]  /*14140*/  IMAD.U32 R11, RZ, RZ, UR5 ;  /* 0x00000005ff0b7e24 */ /* 0x000fe4000f8e00ff */
[----:B-1----:R-:W-:Y:S02]  /*14150*/  IMAD.MOV.U32 R8, RZ, RZ, 0x70 ;  /* 0x00000070ff087424 */ /* 0x002fe400078e00ff */
[----:B0-----:R-:W-:Y:S02]  /*14160*/  IMAD.MOV.U32 R12, RZ, RZ, 0x1 ;  /* 0x00000001ff0c7424 */ /* 0x001fe400078e00ff */
[----:B---3--:R-:W-:-:S07]  /*14170*/  IMAD.MOV.U32 R13, RZ, RZ, RZ ;  /* 0x000000ffff0d7224 */ /* 0x008fce00078e00ff */
[----:B------:R-:W-:-:S07]  /*14180*/  LEPC R20, `(.L_x_15078) ;  /* 0x000000001014794e */ /* 0x000fce0000000000 */
[----:B----4-:R-:W-:Y:S05]  /*14190*/  CALL.ABS.NOINC R2 ;  /* 0x0000000002007343 */ /* 0x010fea0003c00000 */
.L_x_15078:
        /* <DEDUP_REMOVED lines=16> */
.L_x_15077:
[----:B------:R-:W-:Y:S05]  /*142a0*/  BSYNC B6 ;  /* 0x0000000000067941 */ /* 0x000fea0003800000 */
.L_x_15076:
        /* <DEDUP_REMOVED lines=8> */
[----:B------:R3:W5:Y:S01]  /*14330*/  @P0 LDG.E R26, desc[UR40][R24.64] ;  /* 0x00000028181a0981 */ /* 0x000762000c1e1900 */
[----:B----4-:R-:W-:Y:S01]  /*14340*/  LOP3.LUT P0, RZ, R2, UR4, RZ, 0xfc, !PT ;  /* 0x0000000402ff7c12 */ /* 0x010fe2000f80fcff */
[----:B------:R-:W-:-:S03]  /*14350*/  UMOV UR4, 0xffffffff ;  /* 0xffffffff00047882 */ /* 0x000fc60000000000 */
[----:B------:R-:W-:Y:S01]  /*14360*/  LOP3.LUT P0, RZ, R3, UR5, RZ, 0xfc, P0 ;  /* 0x0000000503ff7c12 */ /* 0x000fe2000800fcff */
[----:B---3--:R-:W-:Y:S01]  /*14370*/  VIADD R25, R20, 0xffffffff ;  /* 0xffffffff14197836 */ /* 0x008fe20000000000 */
[----:B-----5:R-:W-:Y:S02]  /*14380*/  SHF.R.S32.HI R7, RZ, 0x1f, R26 ;  /* 0x0000001fff077819 */ /* 0x020fe4000001141a */
[----:B------:R-:W-:-:S03]  /*14390*/  SEL R24, R26, RZ, !P0 ;  /* 0x000000ff1a187207 */ /* 0x000fc60004000000 */
[----:B------:R3:W-:Y:S01]  /*143a0*/  STL [R1+0x8], R7 ;  /* 0x0000080701007387 */ /* 0x0007e20000100800 */
[----:B------:R-:W-:Y:S05]  /*143b0*/  BRA.DIV UR4, `(.L_x_15079) ;  /* 0x0000005604107947 */ /* 0x000fea000b800000 */
[----:B------:R-:W4:Y:S02]  /*143c0*/  S2R R0, SR_TID.X ;  /* 0x0000000000007919 */ /* 0x000f240000002100 */
[----:B----4-:R-:W-:-:S04]  /*143d0*/  SHF.R.U32.HI R0, RZ, 0x5, R0 ;  /* 0x00000005ff007819 */ /* 0x010fc80000011600 */
[----:B------:R-:W-:-:S05]  /*143e0*/  LOP3.LUT R0, R0, 0x3, RZ, 0xc0, !PT ;  /* 0x0000000300007812 */ /* 0x000fca00078ec0ff */
[----:B------:R4:W0:Y:S02]  /*143f0*/  SHFL.IDX PT, R14, R0, RZ, 0x1f ;  /* 0x00001fff000e7589 */ /* 0x00082400000e0000 */
.L_x_15220:
[----:B----4-:R-:W4:Y:S01]  /*14400*/  LDL.LU R0, [R1] ;  /* 0x0000000001007983 */ /* 0x010f220000300800 */
[----:B------:R-:W-:Y:S02]  /*14410*/  PLOP3.LUT P1, PT, PT, PT, PT, 0x8, 0x0 ;  /* 0x000000000000781c */ /* 0x000fe40003f2e170 */
[----:B0-----:R-:W-:Y:S02]  /*14420*/  ISETP.NE.AND P0, PT, R14, RZ, PT ;  /* 0x000000ff0e00720c */ /* 0x001fe40003f05270 */
[----:B----4-:R-:W-:-:S09]  /*14430*/  LOP3.LUT R0, R0, 0xfffffffe, RZ, 0xc0, !PT ;  /* 0xfffffffe00007812 */ /* 0x010fd200078ec0ff */
[----:B------:R-:W-:-:S05]  /*14440*/  @P1 LOP3.LUT R0, R0, 0x1, RZ, 0xfc, !PT ;  /* 0x0000000100001812 */ /* 0x000fca00078efcff */
[----:B------:R0:W-:Y:S01]  /*14450*/  STL [R1], R0 ;  /* 0x0000000001007387 */ /* 0x0001e20000100800 */
[----:B------:R-:W-:Y:S05]  /*14460*/  @P0 BRA `(.L_x_15080) ;  /* 0x0000000000f40947 */ /* 0x000fea0003800000 */
[----:B------:R-:W-:-:S03]  /*14470*/  UMOV UR4, 0xffffffff ;  /* 0xffffffff00047882 */ /* 0x000fc60000000000 */
[----:B------:R-:W-:Y:S05]  /*14480*/  BRA.DIV UR4, `(.L_x_15081) ;  /* 0x0000005604107947 */ /* 0x000fea000b800000 */
[----:B------:R-:W-:-:S13]  /*14490*/  ELECT P6, URZ, PT ;  /* 0x00000000003f782f */ /* 0x000fda00038c0000 */
.L_x_15223:
[----:B------:R-:W-:Y:S05]  /*144a0*/  @!P6 BRA `(.L_x_15080) ;  /* 0x0000000000e4e947 */ /* 0x000fea0003800000 */
[----:B------:R-:W-:-:S04]  /*144b0*/  ISETP.NE.U32.AND P0, PT, R2, RZ, PT ;  /* 0x000000ff0200720c */ /* 0x000fc80003f05070 */
[----:B------:R-:W-:-:S13]  /*144c0*/  ISETP.NE.AND.EX P0, PT, R3, RZ, PT, P0 ;  /* 0x000000ff0300720c */ /* 0x000fda0003f05300 */
[----:B------:R-:W-:Y:S05]  /*144d0*/  @!P0 BRA `(.L_x_15082) ;  /* 0x0000000000448947 */ /* 0x000fea0003800000 */
[----:B--2---:R-:W2:Y:S01]  /*144e0*/  LDC R6, c[0x0][0x43c] ;  /* 0x00010f00ff067b82 */ /* 0x004ea20000000800 */
        /* <DEDUP_REMOVED lines=16> */
.L_x_15082:
[----:B0-----:R-:W-:Y:S01]  /*145f0*/  IMAD R0, R23, 0x8, R22 ;  /* 0x0000000817007824 */ /* 0x001fe200078e0216 */
[----:B----4-:R-:W-:-:S04]  /*14600*/  SHF.L.U32 R2, R27, 0x1f, RZ ;  /* 0x0000001f1b027819 */ /* 0x010fc800000006ff */
[----:B------:R-:W0:Y:S02]  /*14610*/  SYNCS.PHASECHK.TRANS64.TRYWAIT P0, [R0+URZ+0x16840], R2 ;  /* 0x01684002000075a7 */ /* 0x000e24000800017f */
[----:B0-----:R-:W-:Y:S05]  /*14620*/  @!P0 BRA `(.L_x_15083) ;  /* 0x0000005000c88947 */ /* 0x001fea0003800000 */
.L_x_15224:
[----:B------:R-:W4:Y:S02]  /*14630*/  S2R R3, SR_TID.X ;  /* 0x0000000000037919 */ /* 0x000f240000002100 */
[----:B----4-:R-:W-:-:S04]  /*14640*/  LOP3.LUT R3, R3, 0x7f, RZ, 0xc0, !PT ;  /* 0x0000007f03037812 */ /* 0x010fc800078ec0ff */
[----:B------:R-:W-:-:S13]  /*14650*/  ISETP.NE.AND P0, PT, R3, RZ, PT ;  /* 0x000000ff0300720c */ /* 0x000fda0003f05270 */
[----:B------:R-:W-:Y:S05]  /*14660*/  @P0 BRA `(.L_x_15084) ;  /* 0x00000000001c0947 */ /* 0x000fea0003800000 */
[----:B------:R-:W4:Y:S01]  /*14670*/  S2R R3, SR_TID.X ;  /* 0x0000000000037919 */ /* 0x000f220000002100 */
[----:B0-----:R-:W-:-:S04]  /*14680*/  IMAD.MOV.U32 R2, RZ, RZ, 0x4000 ;  /* 0x00004000ff027424 */ /* 0x001fc800078e00ff */
[----:B------:R0:W-:Y:S01]  /*14690*/  SYNCS.ARRIVE.TRANS64 RZ, [R0+URZ+0x16830], R2 ;  /* 0x0168300200ff79a7 */ /* 0x0001e2000800003f */
[----:B----4-:R-:W-:-:S04]  /*146a0*/  LOP3.LUT R3, R3, 0x1f, RZ, 0xc0, !PT ;  /* 0x0000001f03037812 */ /* 0x010fc800078ec0ff */
[----:B------:R-:W-:-:S13]  /*146b0*/  ISETP.NE.AND P0, PT, R3, RZ, PT ;  /* 0x000000ff0300720c */ /* 0x000fda0003f05270 */
[----:B0-----:R-:W-:Y:S05]  /*146c0*/  @!P0 BRA `(.L_x_15084) ;  /* 0x0000000000048947 */ /* 0x001fea0003800000 */
[----:B------:R-:W-:Y:S01]  /*146d0*/  BPT.TRAP 0x1 ;  /* 0x000000040000795c */ /* 0x000fe20000300000 */
.L_x_15084:
[----:B0-----:R-:W4:Y:S01]  /*146e0*/  LDL.LU R2, [R1] ;  /* 0x0000000001027983 */ /* 0x001f220000300800 */
        /* <DEDUP_REMOVED lines=17> */
[----:B----4-:R-:W-:-:S04]  /*14800*/  LOP3.LUT R2, R2, 0xfffffffe, RZ, 0xc0, !PT ;  /* 0xfffffffe02027812 */ /* 0x010fc800078ec0ff */
[----:B------:R-:W-:-:S05]  /*14810*/  @P0 LOP3.LUT R2, R2, 0x1, RZ, 0xfc, !PT ;  /* 0x0000000102020812 */ /* 0x000fca00078efcff */
[----:B------:R0:W-:Y:S01]  /*14820*/  STL [R1], R2 ;  /* 0x0000000201007387 */ /* 0x0001e20000100800 */
[----:B------:R-:W-:Y:S01]  /*14830*/  NOP ;  /* 0x0000000000007918 */ /* 0x000fe20000000000 */
.L_x_15080:
[----:B------:R-:W4:Y:S04]  /*14840*/  LDL.LU R4, [R1+0x1c] ;  /* 0x00001c0001047983 */ /* 0x000f280000300800 */
[----:B--2---:R-:W2:Y:S04]  /*14850*/  LDL.LU R6, [R1+0x10] ;  /* 0x0000100001067983 */ /* 0x004ea80000300800 */
[----:B------:R-:W5:Y:S01]  /*14860*/  LDL.LU R3, [R1+0x30] ;  /* 0x0000300001037983 */ /* 0x000f620000300800 */
[----:B------:R-:W-:Y:S05]  /*14870*/  WARPSYNC.ALL ;  /* 0x0000000000007948 */ /* 0x000fea0003800000 */
[----:B0-----:R-:W-:Y:S01]  /*14880*/  ULDC.64 UR6, c[0x0][0xa00] ;  /* 0x0002800000067ab9 */ /* 0x001fe20000000a00 */
[----:B------:R-:W-:Y:S01]  /*14890*/  ULDC.64 UR4, c[0x0][0x298] ;  /* 0x0000a60000047ab9 */ /* 0x000fe20000000a00 */
[----:B------:R-:W-:Y:S01]  /*148a0*/  BAR.SYNC.DEFER_BLOCKING 0x8, 0x200 ;  /* 0x0208000000007b1d */ /* 0x000fe20000010000 */
[----:B------:R-:W-:Y:S01]  /*148b0*/  ISETP.NE.U32.AND P0, PT, RZ, UR6, PT ;  /* 0x00000006ff007c0c */ /* 0x000fe2000bf05070 */
[----:B------:R-:W-:-:S03]  /*148c0*/  VIADD R0, R22, 0x8400 ;  /* 0x0000840016007836 */ /* 0x000fc60000000000 */
[----:B------:R-:W-:Y:S01]  /*148d0*/  ISETP.NE.AND.EX P0, PT, RZ, UR7, PT, P0 ;  /* 0x00000007ff007c0c */ /* 0x000fe2000bf05300 */
[----:B------:R-:W-:Y:S01]  /*148e0*/  BSSY B6, `(.L_x_15085) ;  /* 0x0000020000067945 */ /* 0x000fe20003800000 */
[----:B------:R-:W-:Y:S02]  /*148f0*/  LOP3.LUT P1, RZ, R0, 0x3ff, RZ, 0xc0, !PT ;  /* 0x000003ff00ff7812 */ /* 0x000fe4000782c0ff */
[----:B----4-:R-:W-:-:S05]  /*14900*/  SHF.R.S32.HI R2, RZ, 0x1f, R4 ;  /* 0x0000001fff027819 */ /* 0x010fca0000011404 */
[----:B------:R-:W-:Y:S01]  /*14910*/  IMAD R2, R2, UR4, RZ ;  /* 0x0000000402027c24 */ /* 0x000fe2000f8e02ff */
[----:B-----5:R-:W-:-:S03]  /*14920*/  SEL R3, R3, RZ, !P0 ;  /* 0x000000ff03037207 */ /* 0x020fc60004000000 */
[----:B------:R-:W-:Y:S01]  /*14930*/  IMAD R0, R4, UR5, R2 ;  /* 0x0000000504007c24 */ /* 0x000fe2000f8e0202 */
[----:B--2---:R-:W-:Y:S01]  /*14940*/  SEL R2, R6, RZ, !P0 ;  /* 0x000000ff06027207 */ /* 0x004fe20004000000 */
[----:B------:R-:W-:-:S05]  /*14950*/  IMAD.WIDE.U32 R4, R4, UR4, RZ ;  /* 0x0000000404047c25 */ /* 0x000fca000f8e00ff */
        /* <DEDUP_REMOVED lines=19> */
[----:B-1----:R-:W-:Y:S02]  /*14a90*/  IMAD.MOV.U32 R8, RZ, RZ, 0x70 ;  /* 0x00000070ff087424 */ /* 0x002fe400078e00ff */
[----:B------:R-:W-:Y:S02]  /*14aa0*/  IMAD.MOV.U32 R12, RZ, RZ, 0x1 ;  /* 0x00000001ff0c7424 */ /* 0x000fe400078e00ff */
[----:B------:R-:W-:-:S07]  /*14ab0*/  IMAD.MOV.U32 R13, RZ, RZ, RZ ;  /* 0x000000ffff0d7224 */ /* 0x000fce00078e00ff */
[----:B------:R-:W-:-:S07]  /*14ac0*/  LEPC R20, `(.L_x_15086) ;  /* 0x000000001014794e */ /* 0x000fce0000000000 */
[----:B0-----:R-:W-:Y:S05]  /*14ad0*/  CALL.ABS.NOINC R2 ;  /* 0x0000000002007343 */ /* 0x001fea0003c00000 */
.L_x_15086:
[----:B------:R-:W-:Y:S05]  /*14ae0*/  BSYNC B6 ;  /* 0x0000000000067941 */ /* 0x000fea0003800000 */
.L_x_15085:
[----:B--2---:R-:W2:Y:S01]  /*14af0*/  LDL.LU R0, [R1+0x1c] ;  /* 0x00001c0001007983 */ /* 0x004ea20000300800 */
[----:B------:R-:W0:Y:S01]  /*14b00*/  LDC R9, c[0x0][0x448] ;  /* 0x00011200ff097b82 */ /* 0x000e220000000800 */
[----:B------:R-:W-:Y:S01]  /*14b10*/  ULDC.64 UR4, c[0x0][0x2d8] ;  /* 0x0000b60000047ab9 */ /* 0x000fe20000000a00 */
[----:B------:R-:W-:Y:S01]  /*14b20*/  ULDC.64 UR6, c[0x0][0x2c8] ;  /* 0x0000b20000067ab9 */ /* 0x000fe20000000a00 */
[----:B------:R-:W2:Y:S01]  /*14b30*/  LDL.LU.64 R2, [R1+0x28] ;  /* 0x0000280001027983 */ /* 0x000ea20000300a00 */
[----:B------:R-:W-:-:S03]  /*14b40*/  ULDC.64 UR8, c[0x0][0x280] ;  /* 0x0000a00000087ab9 */ /* 0x000fc60000000a00 */
[----:B------:R-:W4:Y:S04]  /*14b50*/  LDL.LU R20, [R1+0x30] ;  /* 0x0000300001147983 */ /* 0x000f280000300800 */
[----:B------:R-:W3:Y:S04]  /*14b60*/  LDL.LU R21, [R1+0x34] ;  /* 0x0000340001157983 */ /* 0x000ee80000300800 */
[----:B------:R-:W3:Y:S04]  /*14b70*/  LDL.LU R4, [R1+0x10] ;  /* 0x0000100001047983 */ /* 0x000ee80000300800 */
[----:B------:R0:W5:Y:S02]  /*14b80*/  LDL R10, [R1+0xc] ;  /* 0x00000c00010a7983 */ /* 0x0001640000100800 */
[----:B0-----:R-:W-:-:S13]  /*14b90*/  ISETP.NE.AND P1, PT, R9, 0x1, PT ;  /* 0x000000010900780c */ /* 0x001fda0003f25270 */
[----:B------:R-:W0:Y:S08]  /*14ba0*/  @P1 LDC R5, c[0x0][0x450] ;  /* 0x00011400ff051b82 */ /* 0x000e300000000800 */
[----:B-1----:R-:W1:Y:S01]  /*14bb0*/  @P1 LDC R8, c[0x0][0x44c] ;  /* 0x00011300ff081b82 */ /* 0x002e620000000800 */
[----:B------:R-:W1:Y:S01]  /*14bc0*/  S2R R11, SR_TID.X ;  /* 0x00000000000b7919 */ /* 0x000e620000002100 */
[----:B--2---:R-:W-:-:S02]  /*14bd0*/  IMAD.MOV.U32 R3, RZ, RZ, R0 ;  /* 0x000000ffff037224 */ /* 0x004fc400078e0000 */
[----:B----4-:R-:W-:Y:S02]  /*14be0*/  IMAD R0, R20, UR4, RZ ;  /* 0x0000000414007c24 */ /* 0x010fe4000f8e02ff */
[C---:B------:R-:W-:Y:S01]  /*14bf0*/  IMAD.WIDE.U32 R2, R18.reuse, UR4, R2 ;  /* 0x0000000412027c25 */ /* 0x040fe2000f8e0002 */
[----:B------:R-:W2:Y:S03]  /*14c00*/  S2R R20, SR_TID.X ;  /* 0x0000000000147919 */ /* 0x000ea60000002100 */
[----:B------:R-:W-:Y:S01]  /*14c10*/  IMAD R0, R18, UR5, R0 ;  /* 0x0000000512007c24 */ /* 0x000fe2000f8e0200 */
[----:B------:R-:W-:-:S03]  /*14c20*/  ULDC.64 UR4, c[0x0][0x2e0] ;  /* 0x0000b80000047ab9 */ /* 0x000fc60000000a00 */
[----:B------:R-:W-:Y:S02]  /*14c30*/  IMAD.IADD R3, R3, 0x1, R0 ;  /* 0x0000000103037824 */ /* 0x000fe400078e0200 */
[----:B---3--:R-:W-:Y:S02]  /*14c40*/  IMAD R0, R21, UR4, RZ ;  /* 0x0000000415007c24 */ /* 0x008fe4000f8e02ff */
        /* <DEDUP_REMOVED lines=159> */
[----:B------:R0:W1:Y:S04]  /*15640*/  SHFL.IDX PT, R0, R2, 0x3, 0x181f ;  /* 0x00781f0002007f89 */ /* 0x00006800000e0000 */
[----:B------:R0:W-:Y:S02]  /*15650*/  @!P1 LDGSTS.E.BYPASS.LTC128B.128 [R10+0xd400], desc[UR40][R6.64], !P0 ;  /* 0x0d400000060a9fae */ /* 0x0001e4000c101d68 */
.L_x_15249:
[----:B0-----:R-:W-:Y:S02]  /*15660*/  VIADD R2, R17, 0xb0 ;  /* 0x000000b011027836 */ /* 0x001fe40000000000 */
[----:B------:R-:W-:-:S03]  /*15670*/  VIADD R8, R22, 0x16800 ;  /* 0x0001680016087836 */ /* 0x000fc60000000000 */
[----:B------:R-:W-:-:S13]  /*15680*/  ISETP.GE.AND P1, PT, R2, R3, PT ;  /* 0x000000030200720c */ /* 0x000fda0003f26270 */
[----:B------:R-:W-:-:S05]  /*15690*/  @!P1 LEA R2, P2, R20, R14, 0x1 ;  /* 0x0000000e14029211 */ /* 0x000fca00078408ff */
[----:B-1----:R-:W-:-:S05]  /*156a0*/  @!P1 IMAD.X R3, RZ, RZ, R0, P2 ;  /* 0x000000ffff039224 */ /* 0x002fca00010e0600 */
[----:B------:R-:W-:Y:S01]  /*156b0*/  @!PT LDS RZ, [RZ] ;  /* 0x00000000fffff984 */ /* 0x000fe20000000800 */
[----:B------:R-:W-:Y:S01]  /*156c0*/  @!PT LDS RZ, [RZ] ;  /* 0x00000000fffff984 */ /* 0x000fe20000000800 */
[----:B------:R-:W-:Y:S01]  /*156d0*/  @!PT LDS RZ, [RZ] ;  /* 0x00000000fffff984 */ /* 0x000fe20000000800 */
[----:B------:R0:W-:Y:S01]  /*156e0*/  @!P1 LDGSTS.E.BYPASS.LTC128B.128 [R10+0xdc00], desc[UR40][R2.64], !P0 ;  /* 0x0dc00000020a9fae */ /* 0x0001e2000c101d68 */
[----:B------:R-:W-:Y:S01]  /*156f0*/  PLOP3.LUT P0, PT, PT, PT, PT, 0x80, 0x0 ;  /* 0x000000000000781c */ /* 0x000fe20003f0f070 */
[----:B------:R-:W-:-:S12]  /*15700*/  NOP ;  /* 0x0000000000007918 */ /* 0x000fd80000000000 */
.L_x_15088:
        /* <DEDUP_REMOVED lines=18> */
[----:B--2---:R-:W-:Y:S02]  /*15830*/  ISETP.GE.AND P1, PT, R2, 0x2, PT ;  /* 0x000000020200780c */ /* 0x004fe40003f26270 */
[----:B01----:R-:W-:Y:S11]  /*15840*/  @!P0 BRA `(.L_x_15090) ;  /* 0x0000005000388947 */ /* 0x003ff60003800000 */
.L_x_15250:
[----:B------:R-:W-:Y:S05]  /*15850*/  BSYNC B0 ;  /* 0x0000000000007941 */ /* 0x000fea0003800000 */
.L_x_15089:
        /* <DEDUP_REMOVED lines=42> */
.L_x_15097:
[----:B------:R-:W-:Y:S01]  /*15b00*/  IMAD R2, R7, 0x8, R22 ;  /* 0x0000000807027824 */ /* 0x000fe200078e0216 */
[----:B0-----:R-:W-:Y:S01]  /*15b10*/  SHF.L.U32 R3, R9, 0x1f, RZ ;  /* 0x0000001f09037819 */ /* 0x001fe200000006ff */
[----:B------:R-:W-:Y:S03]  /*15b20*/  BSSY B3, `(.L_x_15098) ;  /* 0x0000003000037945 */ /* 0x000fe60003800000 */
[----:B------:R-:W0:Y:S02]  /*15b30*/  SYNCS.PHASECHK.TRANS64.TRYWAIT P0, [R2+URZ+0x16840], R3 ;  /* 0x01684003020075a7 */ /* 0x000e24000800017f */
[----:B0-----:R-:W-:Y:S05]  /*15b40*/  @!P0 BRA `(.L_x_15099) ;  /* 0x0000004c008c8947 */ /* 0x001fea0003800000 */
.L_x_15251:
[----:B------:R-:W-:Y:S05]  /*15b50*/  BSYNC B3 ;  /* 0x0000000000037941 */ /* 0x000fea0003800000 */
.L_x_15098:
        /* <DEDUP_REMOVED lines=12> */
.L_x_15101:
[----:B------:R-:W-:Y:S05]  /*15c20*/  BSYNC B3 ;  /* 0x0000000000037941 */ /* 0x000fea0003800000 */
.L_x_15100:
        /* <DEDUP_REMOVED lines=11> */
.L_x_15102:
        /* <DEDUP_REMOVED lines=15> */
.L_x_15252:
[----:B------:R-:W-:Y:S05]  /*15dd0*/  BSYNC B3 ;  /* 0x0000000000037941 */ /* 0x000fea0003800000 */
.L_x_15103:
        /* <DEDUP_REMOVED lines=12> */
.L_x_15106:
[----:B------:R-:W-:Y:S05]  /*15ea0*/  BSYNC B3 ;  /* 0x0000000000037941 */ /* 0x000fea0003800000 */
.L_x_15105:
        /* <DEDUP_REMOVED lines=11> */
.L_x_15107:
        /* <DEDUP_REMOVED lines=12> */
.L_x_15096:
[----:B------:R-:W-:Y:S05]  /*16020*/  BSYNC B1 ;  /* 0x0000000000017941 */ /* 0x000fea0003800000 */
.L_x_15095:
[----:B------:R-:W2:Y:S01]  /*16030*/  LDL.LU R0, [R1+0x18] ;  /* 0x0000180001007983 */ /* 0x000ea20000300800 */
[----:B------:R-:W-:Y:S02]  /*16040*/  IMAD.MOV.U32 R23, RZ, RZ, R7 ;  /* 0x000000ffff177224 */ /* 0x000fe400078e0007 */
[----:B------:R-:W-:Y:S02]  /*16050*/  IMAD.MOV.U32 R27, RZ, RZ, R9 ;  /* 0x000000ffff1b7224 */ /* 0x000fe400078e0009 */
[----:B--2---:R-:W-:-:S07]  /*16060*/  VIADD R0, R0, 0xfffffffd ;  /* 0xfffffffd00007836 */ /* 0x004fce0000000000 */
.L_x_15094:
[----:B------:R-:W-:Y:S05]  /*16070*/  BSYNC B2 ;  /* 0x0000000000027941 */ /* 0x000fea0003800000 */
.L_x_15093:
[----:B------:R-:W-:-:S13]  /*16080*/  ISETP.NE.AND P0, PT, R6, RZ, PT ;  /* 0x000000ff0600720c */ /* 0x000fda0003f05270 */
[----:B------:R-:W-:Y:S05]  /*16090*/  @!P0 BRA `(.L_x_15092) ;  /* 0x0000000c00a08947 */ /* 0x000fea0003800000 */
[----:B------:R-:W-:-:S07]  /*160a0*/  IMAD.MOV.U32 R4, RZ, RZ, R24 ;  /* 0x000000ffff047224 */ /* 0x000fce00078e0018 */
.L_x_15134:
        /* <DEDUP_REMOVED lines=8> */
[----:B------:R-:W-:-:S07]  /*16130*/  LOP3.LUT R7, R27, R2, RZ, 0x3c, !PT ;  /* 0x000000021b077212 */ /* 0x000fce00078e3cff */
        /* <DEDUP_REMOVED lines=24> */
.L_x_15110:
[----:B------:R-:W-:Y:S01]  /*162c0*/  IMAD R2, R6, 0x8, R22 ;  /* 0x0000000806027824 */ /* 0x000fe200078e0216 */
[----:B0-----:R-:W-:Y:S01]  /*162d0*/  SHF.L.U32 R3, R7, 0x1f, RZ ;  /* 0x0000001f07037819 */ /* 0x001fe200000006ff */
[----:B------:R-:W-:Y:S03]  /*162e0*/  BSSY B2, `(.L_x_15111) ;  /* 0x0000003000027945 */ /* 0x000fe60003800000 */
[----:B------:R-:W0:Y:S02]  /*162f0*/  SYNCS.PHASECHK.TRANS64.TRYWAIT P0, [R2+URZ+0x16840], R3 ;  /* 0x01684003020075a7 */ /* 0x000e24000800017f */
[----:B0-----:R-:W-:Y:S05]  /*16300*/  @!P0 BRA `(.L_x_15112) ;  /* 0x0000004400c48947 */ /* 0x001fea0003800000 */
.L_x_15253:
[----:B------:R-:W-:Y:S05]  /*16310*/  BSYNC B2 ;  /* 0x0000000000027941 */ /* 0x000fea0003800000 */
.L_x_15111:
        /* <DEDUP_REMOVED lines=12> */
.L_x_15114:
[----:B------:R-:W-:Y:S05]  /*163e0*/  BSYNC B2 ;  /* 0x0000000000027941 */ /* 0x000fea0003800000 */
.L_x_15113:
        /* <DEDUP_REMOVED lines=11> */
.L_x_15115:
        /* <DEDUP_REMOVED lines=15> */
.L_x_15254:
[----:B------:R-:W-:Y:S05]  /*16590*/  BSYNC B2 ;  /* 0x0000000000027941 */ /* 0x000fea0003800000 */
.L_x_15116:
        /* <DEDUP_REMOVED lines=11> */
.L_x_15119:
[----:B------:R-:W-:Y:S05]  /*16650*/  BSYNC B2 ;  /* 0x0000000000027941 */ /* 0x000fea0003800000 */
.L_x_15118:
        /* <DEDUP_REMOVED lines=10> */
.L_x_15120:
        /* <DEDUP_REMOVED lines=12> */
.L_x_15109:
[----:B------:R-:W-:Y:S05]  /*167c0*/  BSYNC B1 ;  /* 0x0000000000017941 */ /* 0x000fea0003800000 */
.L_x_15108:
        /* <DEDUP_REMOVED lines=32> */
.L_x_15123:
[----:B------:R-:W-:Y:S01]  /*169d0*/  IMAD R2, R23, 0x8, R22 ;  /* 0x0000000817027824 */ /* 0x000fe200078e0216 */
[----:B0-----:R-:W-:Y:S01]  /*169e0*/  SHF.L.U32 R3, R27, 0x1f, RZ ;  /* 0x0000001f1b037819 */ /* 0x001fe200000006ff */
[----:B------:R-:W-:Y:S03]  /*169f0*/  BSSY B2, `(.L_x_15124) ;  /* 0x0000003000027945 */ /* 0x000fe60003800000 */
[----:B------:R-:W0:Y:S02]  /*16a00*/  SYNCS.PHASECHK.TRANS64.TRYWAIT P0, [R2+URZ+0x16840], R3 ;  /* 0x01684003020075a7 */ /* 0x000e24000800017f */
[----:B0-----:R-:W-:Y:S05]  /*16a10*/  @!P0 BRA `(.L_x_15125) ;  /* 0x0000004000288947 */ /* 0x001fea0003800000 */
.L_x_15255:
[----:B------:R-:W-:Y:S05]  /*16a20*/  BSYNC B2 ;  /* 0x0000000000027941 */ /* 0x000fea0003800000 */
.L_x_15124:
        /* <DEDUP_REMOVED lines=12> */
.L_x_15127:
[----:B------:R-:W-:Y:S05]  /*16af0*/  BSYNC B2 ;  /* 0x0000000000027941 */ /* 0x000fea0003800000 */
.L_x_15126:
        /* <DEDUP_REMOVED lines=12> */
.L_x_15128:
        /* <DEDUP_REMOVED lines=15> */
.L_x_15256:
[----:B------:R-:W-:Y:S05]  /*16cb0*/  BSYNC B2 ;  /* 0x0000000000027941 */ /* 0x000fea0003800000 */
.L_x_15129:
        /* <DEDUP_REMOVED lines=11> */
.L_x_15132:
[----:B------:R-:W-:Y:S05]  /*16d70*/  BSYNC B2 ;  /* 0x0000000000027941 */ /* 0x000fea0003800000 */
.L_x_15131:
        /* <DEDUP_REMOVED lines=10> */
.L_x_15133:
        /* <DEDUP_REMOVED lines=12> */
.L_x_15122:
[----:B------:R-:W-:Y:S05]  /*16ee0*/  BSYNC B1 ;  /* 0x0000000000017941 */ /* 0x000fea0003800000 */
.L_x_15121:
[C---:B------:R-:W-:Y:S01]  /*16ef0*/  ISETP.GT.AND P0, PT, R0.reuse, 0x1, PT ;  /* 0x000000010000780c */ /* 0x040fe20003f04270 */
[----:B------:R-:W-:-:S12]  /*16f00*/  VIADD R0, R0, 0xfffffffe ;  /* 0xfffffffe00007836 */ /* 0x000fd80000000000 */
[----:B------:R-:W-:Y:S05]  /*16f10*/  @P0 BRA `(.L_x_15134) ;  /* 0xfffffff000640947 */ /* 0x000fea000383ffff */
.L_x_15092:
[----:B------:R-:W-:Y:S05]  /*16f20*/  BSYNC B0 ;  /* 0x0000000000007941 */ /* 0x000fea0003800000 */
.L_x_15091:
        /* <DEDUP_REMOVED lines=17> */
.L_x_15136:
[----:B------:R-:W-:Y:S05]  /*17040*/  BSYNC B0 ;  /* 0x0000000000007941 */ /* 0x000fea0003800000 */
.L_x_15135:
        /* <DEDUP_REMOVED lines=10> */
.L_x_15257:
[----:B------:R-:W-:Y:S05]  /*170f0*/  BSYNC B1 ;  /* 0x0000000000017941 */ /* 0x000fea0003800000 */
.L_x_15139:
        /* <DEDUP_REMOVED lines=9> */
.L_x_15142:
[----:B------:R-:W-:Y:S05]  /*17190*/  BSYNC B1 ;  /* 0x0000000000017941 */ /* 0x000fea0003800000 */
.L_x_15141:
        /* <DEDUP_REMOVED lines=10> */
.L_x_15143:
        /* <DEDUP_REMOVED lines=10> */
.L_x_15138:
[----:B------:R-:W-:Y:S05]  /*172e0*/  BSYNC B0 ;  /* 0x0000000000007941 */ /* 0x000fea0003800000 */
.L_x_15137:
[----:B------:R-:W-:-:S05]  /*172f0*/  VIADD R23, R23, 0x1 ;  /* 0x0000000117177836 */ /* 0x000fca0000000000 */
[----:B------:R-:W-:-:S04]  /*17300*/  ISETP.NE.AND P0, PT, R23, 0x2, PT ;  /* 0x000000021700780c */ /* 0x000fc80003f05270 */
[----:B------:R-:W-:Y:S02]  /*17310*/  SEL R0, RZ, 0x1, P0 ;  /* 0x00000001ff007807 */ /* 0x000fe40000000000 */
[----:B------:R-:W-:Y:S02]  /*17320*/  SEL R23, R23, RZ, P0 ;  /* 0x000000ff17177207 */ /* 0x000fe40000000000 */
[----:B------:R-:W-:-:S07]  /*17330*/  LOP3.LUT R27, R27, R0, RZ, 0x3c, !PT ;  /* 0x000000001b1b7212 */ /* 0x000fce00078e3cff */
.L_x_15073:
[----:B------:R-:W-:Y:S05]  /*17340*/  BSYNC B7 ;  /* 0x0000000000077941 */ /* 0x000fea0003800000 */
.L_x_15071:
        /* <DEDUP_REMOVED lines=8> */
[----:B0-----:R-:W-:-:S05]  /*173d0*/  IMAD.U32 R22, RZ, RZ, UR4 ;  /* 0x00000004ff167e24 */ /* 0x001fca000f8e00ff */
[----:B------:R0:W3:Y:S01]  /*173e0*/  LDS.128 R16, [R22+0x168d0] ;  /* 0x0168d00016107984 */ /* 0x0000e20000000c00 */
[----:B------:R-:W-:Y:S06]  /*173f0*/  BAR.ARV 0x4, 0x200 ;  /* 0x0108000000007b1d */ /* 0x000fec0000002000 */
[----:B------:R-:W-:Y:S05]  /*17400*/  BRA `(.L_x_15145) ;  /* 0x0000000800cc7947 */ /* 0x000fea0003800000 */
.L_x_15144:
        /* <DEDUP_REMOVED lines=8> */
[----:B0-----:R-:W0:Y:S02]  /*17490*/  @!P1 LDC.64 R2, c[0x0][0xc80] ;  /* 0x00032000ff029b82 */ /* 0x001e240000000a00 */
[----:B0-----:R-:W-:-:S06]  /*174a0*/  @!P1 IMAD.WIDE R2, R5, 0x4, R2 ;  /* 0x0000000405029825 */ /* 0x001fcc00078e0202 */
[----:B------:R-:W3:Y:S01]  /*174b0*/  @!P1 LDG.E R2, desc[UR40][R2.64] ;  /* 0x0000002802029981 */ /* 0x000ee2000c1e1900 */
[----:B------:R-:W-:Y:S01]  /*174c0*/  IMAD.MOV.U32 R17, RZ, RZ, RZ ;  /* 0x000000ffff117224 */ /* 0x000fe200078e00ff */
[C---:B------:R-:W-:Y:S02]  /*174d0*/  ISETP.GE.U32.AND P2, PT, R8.reuse, 0x2, PT ;  /* 0x000000020800780c */ /* 0x040fe40003f46070 */
[C---:B------:R-:W-:Y:S01]  /*174e0*/  ISETP.GE.U32.AND P3, PT, R8.reuse, 0x4, PT ;  /* 0x000000040800780c */ /* 0x040fe20003f66070 */
[----:B------:R-:W-:Y:S01]  /*174f0*/  SHFL.IDX PT, R0, R16, RZ, 0x1f ;  /* 0x00001fff10007589 */ /* 0x000fe200000e0000 */
[C---:B------:R-:W-:Y:S02]  /*17500*/  ISETP.GE.U32.AND P4, PT, R8.reuse, 0x8, PT ;  /* 0x000000080800780c */ /* 0x040fe40003f86070 */
[C---:B------:R-:W-:Y:S01]  /*17510*/  ISETP.GE.U32.AND P5, PT, R8.reuse, 0x10, PT ;  /* 0x000000100800780c */ /* 0x040fe20003fa6070 */
[----:B---3--:R-:W-:Y:S01]  /*17520*/  @!P1 IMAD.MOV.U32 R17, RZ, RZ, R2 ;  /* 0x000000ffff119224 */ /* 0x008fe200078e0002 */
[----:B------:R-:W-:-:S04]  /*17530*/  ISETP.NE.AND P1, PT, R8, RZ, PT ;  /* 0x000000ff0800720c */ /* 0x000fc80003f25270 */
[----:B------:R-:W0:Y:S02]  /*17540*/  SHFL.UP PT, R14, R17, 0x1, RZ ;  /* 0x04200000110e7989 */ /* 0x000e2400000e00ff */
[----:B0-----:R-:W-:-:S05]  /*17550*/  SEL R4, R14, RZ, P1 ;  /* 0x000000ff0e047207 */ /* 0x001fca0000800000 */
[----:B------:R-:W-:-:S05]  /*17560*/  IMAD.IADD R4, R17, 0x1, R4 ;  /* 0x0000000111047824 */ /* 0x000fca00078e0204 */
[----:B------:R-:W0:Y:S02]  /*17570*/  SHFL.UP PT, R14, R4, 0x2, RZ ;  /* 0x04400000040e7989 */ /* 0x000e2400000e00ff */
[----:B0-----:R-:W-:-:S05]  /*17580*/  SEL R5, R14, RZ, P2 ;  /* 0x000000ff0e057207 */ /* 0x001fca0001000000 */
[----:B--2---:R-:W-:Y:S02]  /*17590*/  IMAD.IADD R6, R4, 0x1, R5 ;  /* 0x0000000104067824 */ /* 0x004fe400078e0205 */
        /* <DEDUP_REMOVED lines=11> */
.L_x_15267:
[----:B------:R-:W-:Y:S02]  /*17650*/  ULDC UR4, c[0x0][0xc38] ;  /* 0x00030e0000047ab9 */ /* 0x000fe40000000800 */
[----:B------:R-:W-:-:S04]  /*17660*/  IMAD.U32 R4, RZ, RZ, UR4 ;  /* 0x00000004ff047e24 */ /* 0x000fc8000f8e00ff */
[----:B-1----:R-:W-:-:S04]  /*17670*/  IMAD R14, R14, R4, RZ ;  /* 0x000000040e0e7224 */ /* 0x002fc800078e02ff */
[----:B------:R-:W-:-:S05]  /*17680*/  IMAD.IADD R5, R5, 0x1, R14 ;  /* 0x0000000105057824 */ /* 0x000fca00078e020e */
[----:B------:R-:W-:-:S13]  /*17690*/  ISETP.GT.AND P6, PT, R5, R0, PT ;  /* 0x000000000500720c */ /* 0x000fda0003fc4270 */
[----:B------:R-:W-:Y:S05]  /*176a0*/  @P6 BRA `(.L_x_15147) ;  /* 0x00000000009c6947 */ /* 0x000fea0003800000 */
.L_x_15152:
        /* <DEDUP_REMOVED lines=14> */
.L_x_15150:
[----:B------:R-:W-:Y:S05]  /*17790*/  BSYNC B0 ;  /* 0x0000000000007941 */ /* 0x000fea0003800000 */
.L_x_15149:
        /* <DEDUP_REMOVED lines=18> */
.L_x_15275:
[----:B------:R-:W-:Y:S02]  /*178c0*/  ULDC UR4, c[0x0][0xc38] ;  /* 0x00030e0000047ab9 */ /* 0x000fe40000000800 */
[----:B------:R-:W-:-:S04]  /*178d0*/  IMAD.U32 R4, RZ, RZ, UR4 ;  /* 0x00000004ff047e24 */ /* 0x000fc8000f8e00ff */
[----:B-1----:R-:W-:-:S04]  /*178e0*/  IMAD R14, R14, R4, RZ ;  /* 0x000000040e0e7224 */ /* 0x002fc800078e02ff */
[----:B------:R-:W-:-:S05]  /*178f0*/  IMAD.IADD R5, R14, 0x1, R5 ;  /* 0x000000010e057824 */ /* 0x000fca00078e0205 */
[----:B------:R-:W-:-:S13]  /*17900*/  ISETP.GT.AND P6, PT, R5, R0, PT ;  /* 0x000000000500720c */ /* 0x000fda0003fc4270 */
[----:B------:R-:W-:Y:S05]  /*17910*/  @!P6 BRA `(.L_x_15152) ;  /* 0xfffffffc0064e947 */ /* 0x000fea000383ffff */
.L_x_15147:
        /* <DEDUP_REMOVED lines=8> */
.L_x_15279:
[----:B------:R-:W-:Y:S01]  /*179a0*/  ISETP.NE.AND P0, PT, R2, RZ, PT ;  /* 0x000000ff0200720c */ /* 0x000fe20003f05270 */
[----:B------:R-:W-:-:S12]  /*179b0*/  IMAD.MOV.U32 R14, RZ, RZ, RZ ;  /* 0x000000ffff0e7224 */ /* 0x000fd800078e00ff */
[----:B------:R-:W-:Y:S05]  /*179c0*/  @!P0 BRA `(.L_x_15154) ;  /* 0x0000000000108947 */ /* 0x000fea0003800000 */
[----:B------:R-:W-:Y:S01]  /*179d0*/  UMOV UR4, 0xffffffff ;  /* 0xffffffff00047882 */ /* 0x000fe20000000000 */
[----:B------:R-:W-:Y:S02]  /*179e0*/  VIADD R12, R6, 0xffffffff ;  /* 0xffffffff060c7836 */ /* 0x000fe40000000000 */
[----:B------:R-:W-:Y:S05]  /*179f0*/  BRA.DIV UR4, `(.L_x_15155) ;  /* 0x0000003a04947947 */ /* 0x000fea000b800000 */
[----:B------:R3:W4:Y:S02]  /*17a00*/  SHFL.IDX PT, R14, R3, R12, 0x1f ;  /* 0x00001f0c030e7589 */ /* 0x00072400000e0000 */
.L_x_15154:
[----:B0--3--:R-:W0:Y:S01]  /*17a10*/  LDC.64 R2, c[0x0][0xc90] ;  /* 0x00032400ff027b82 */ /* 0x009e220000000a00 */
[----:B------:R-:W-:-:S04]  /*17a20*/  IMAD.IADD R19, R6, 0x1, R19 ;  /* 0x0000000106137824 */ /* 0x000fc800078e0213 */
        /* <DEDUP_REMOVED lines=64> */
.L_x_15148:
[----:B------:R-:W-:Y:S01]  /*17e30*/  UMOV UR4, URZ ;  /* 0x0000003f00047c82 */ /* 0x000fe20008000000 */
[----:B------:R-:W-:Y:S01]  /*17e40*/  UMOV UR5, URZ ;  /* 0x0000003f00057c82 */ /* 0x000fe20008000000 */
[----:B------:R-:W-:Y:S01]  /*17e50*/  ULDC UR6, c[0x0][0xc3c] ;  /* 0x00030f0000067ab9 */ /* 0x000fe20000000800 */
[----:B------:R-:W-:Y:S02]  /*17e60*/  IMAD.MOV.U32 R16, RZ, RZ, R0 ;  /* 0x000000ffff107224 */ /* 0x000fe400078e0000 */
[----:B------:R-:W-:Y:S02]  /*17e70*/  IMAD.U32 R17, RZ, RZ, UR4 ;  /* 0x00000004ff117e24 */ /* 0x000fe4000f8e00ff */
[----:B------:R-:W-:Y:S02]  /*17e80*/  IMAD.U32 R18, RZ, RZ, UR5 ;  /* 0x00000005ff127e24 */ /* 0x000fe4000f8e00ff */
[----:B------:R-:W-:-:S07]  /*17e90*/  IMAD.U32 R19, RZ, RZ, UR6 ;  /* 0x00000006ff137e24 */ /* 0x000fce000f8e00ff */
.L_x_15156:
        /* <DEDUP_REMOVED lines=10> */
.L_x_15145:
[----:B------:R-:W-:Y:S02]  /*17f40*/  ULDC UR4, c[0x0][0xc3c] ;  /* 0x00030f0000047ab9 */ /* 0x000fe40000000800 */
[----:B---3--:R-:W-:-:S13]  /*17f50*/  ISETP.GE.AND P0, PT, R19, UR4, PT ;  /* 0x0000000413007c0c */ /* 0x008fda000bf06270 */
[----:B------:R-:W-:Y:S05]  /*17f60*/  @!P0 BRA `(.L_x_15157) ;  /* 0xffffffa800588947 */ /* 0x000fea000383ffff */
[----:B------:R-:W-:Y:S05]  /*17f70*/  BSYNC B8 ;  /* 0x0000000000087941 */ /* 0x000fea0003800000 */
.L_x_15035:
        /* <DEDUP_REMOVED lines=12> */
.L_x_15282:
[----:B------:R-:W-:Y:S05]  /*18040*/  BSYNC B0 ;  /* 0x0000000000007941 */ /* 0x000fea0003800000 */
.L_x_15158:
[----:B------:R-:W-:-:S03]  /*18050*/  UMOV UR4, 0xffffffff ;  /* 0xffffffff00047882 */ /* 0x000fc60000000000 */
[----:B------:R-:W-:Y:S05]  /*18060*/  BRA.DIV UR4, `(.L_x_15160) ;  /* 0x0000003604307947 */ /* 0x000fea000b800000 */
[----:B0-----:R-:W0:Y:S02]  /*18070*/  S2R R0, SR_TID.X ;  /* 0x0000000000007919 */ /* 0x001e240000002100 */
[----:B0-----:R-:W-:-:S04]  /*18080*/  SHF.R.U32.HI R0, RZ, 0x5, R0 ;  /* 0x00000005ff007819 */ /* 0x001fc80000011600 */
[----:B------:R-:W-:-:S05]  /*18090*/  LOP3.LUT R0, R0, 0x3, RZ, 0xc0, !PT ;  /* 0x0000000300007812 */ /* 0x000fca00078ec0ff */
[----:B------:R0:W3:Y:S02]  /*180a0*/  SHFL.IDX PT, R14, R0, RZ, 0x1f ;  /* 0x00001fff000e7589 */ /* 0x0000e400000e0000 */
.L_x_15285:
[----:B---3--:R-:W-:-:S13]  /*180b0*/  ISETP.NE.AND P0, PT, R14, RZ, PT ;  /* 0x000000ff0e00720c */ /* 0x008fda0003f05270 */
[----:B------:R-:W-:Y:S05]  /*180c0*/  @P0 BRA `(.L_x_14892) ;  /* 0x0000000000880947 */ /* 0x000fea0003800000 */
[----:B------:R-:W-:-:S03]  /*180d0*/  UMOV UR4, 0xffffffff ;  /* 0xffffffff00047882 */ /* 0x000fc60000000000 */
[----:B------:R-:W-:Y:S05]  /*180e0*/  BRA.DIV UR4, `(.L_x_15161) ;  /* 0x0000003604447947 */ /* 0x000fea000b800000 */
[----:B------:R-:W-:-:S13]  /*180f0*/  ELECT P6, URZ, PT ;  /* 0x00000000003f782f */ /* 0x000fda00038c0000 */
.L_x_15288:
[----:B------:R-:W-:Y:S05]  /*18100*/  @!P6 BRA `(.L_x_14892) ;  /* 0x000000000078e947 */ /* 0x000fea0003800000 */
[----:B0-----:R-:W3:Y:S02]  /*18110*/  LDL.LU R0, [R1+0x44] ;  /* 0x0000440001007983 */ /* 0x001ee40000300800 */
[----:B---3--:R-:W-:-:S04]  /*18120*/  LOP3.LUT R0, R0, 0x2, RZ, 0xfc, !PT ;  /* 0x0000000200007812 */ /* 0x008fc800078efcff */
[----:B------:R-:W-:-:S13]  /*18130*/  ISETP.NE.AND P2, PT, R0, 0x3, PT ;  /* 0x000000030000780c */ /* 0x000fda0003f45270 */
[----:B------:R-:W-:Y:S05]  /*18140*/  @!P2 BRA `(.L_x_15162) ;  /* 0x000000000004a947 */ /* 0x000fea0003800000 */
[----:B------:R-:W-:Y:S01]  /*18150*/  BPT.TRAP 0x1 ;  /* 0x000000040000795c */ /* 0x000fe20000300000 */
.L_x_15162:
[----:B------:R-:W-:Y:S01]  /*18160*/  VIADD R0, R9, 0x16840 ;  /* 0x0001684009007836 */ /* 0x000fe20000000000 */
[----:B------:R-:W-:Y:S01]  /*18170*/  SHF.L.U32 R3, R27, 0x1f, RZ ;  /* 0x0000001f1b037819 */ /* 0x000fe200000006ff */
[C---:B------:R-:W-:Y:S02]  /*18180*/  VIADD R2, R23.reuse, 0x1 ;  /* 0x0000000117027836 */ /* 0x040fe40000000000 */
[----:B--2---:R-:W-:-:S03]  /*18190*/  IMAD R6, R23, 0x8, R0 ;  /* 0x0000000817067824 */ /* 0x004fc600078e0200 */
        /* <DEDUP_REMOVED lines=8> */
.L_x_15289:
[----:B------:R-:W2:Y:S02]  /*18220*/  SYNCS.PHASECHK.TRANS64.TRYWAIT P0, [R7+URZ], R2 ;  /* 0x00000002070075a7 */ /* 0x000ea4000800017f */
[----:B--2---:R-:W-:Y:S05]  /*18230*/  @!P0 BRA `(.L_x_15164) ;  /* 0x0000003400248947 */ /* 0x004fea0003800000 */
.L_x_15290:
[----:B------:R-:W-:Y:S05]  /*18240*/  @!P2 BRA `(.L_x_15165) ;  /* 0x000000000004a947 */ /* 0x000fea0003800000 */
[----:B------:R-:W-:Y:S01]  /*18250*/  BPT.TRAP 0x1 ;  /* 0x000000040000795c */ /* 0x000fe20000300000 */
.L_x_15165:
[----:B------:R-:W-:-:S04]  /*18260*/  VIADD R0, R9, 0x16860 ;  /* 0x0001686009007836 */ /* 0x000fc80000000000 */
[----:B------:R-:W-:-:S04]  /*18270*/  IMAD R4, R23, 0x8, R0 ;  /* 0x0000000817047824 */ /* 0x000fc800078e0200 */
[----:B------:R-:W3:Y:S02]  /*18280*/  SYNCS.PHASECHK.TRANS64.TRYWAIT P0, [R4+URZ], R3 ;  /* 0x00000003040075a7 */ /* 0x000ee4000800017f */
[----:B---3--:R-:W-:Y:S05]  /*18290*/  @!P0 BRA `(.L_x_15166) ;  /* 0x0000003400208947 */ /* 0x008fea0003800000 */
.L_x_15291:
[----:B------:R-:W-:-:S07]  /*182a0*/  IMAD R5, R5, 0x8, R0 ;  /* 0x0000000805057824 */ /* 0x000fce00078e0200 */
.L_x_15167:
[----:B------:R0:W0:Y:S02]  /*182b0*/  SYNCS.PHASECHK.TRANS64.TRYWAIT P0, [R5+URZ], R2 ;  /* 0x00000002050075a7 */ /* 0x000024000800017f */
[----:B0-----:R-:W-:Y:S05]  /*182c0*/  @!P0 NANOSLEEP.SYNCS 0x989680 ;  /* 0x009896800000895d */ /* 0x001fea0003900000 */
[----:B------:R-:W0:Y:S02]  /*182d0*/  @!P0 SYNCS.PHASECHK.TRANS64 P0, [R5+URZ], R2 ;  /* 0x00000002050085a7 */ /* 0x000e24000800007f */
[----:B0-----:R-:W-:Y:S05]  /*182e0*/  @!P0 BRA `(.L_x_15167) ;  /* 0xfffffffc00f08947 */ /* 0x001fea000383ffff */
.L_x_14892:
[----:B------:R-:W-:Y:S05]  /*182f0*/  BSYNC B9 ;  /* 0x0000000000097941 */ /* 0x000fea0003800000 */
.L_x_14889:
[----:B------:R-:W-:Y:S05]  /*18300*/  EXIT ;  /* 0x000000000000794d */ /* 0x000fea0003800000 */
.L_x_14910:
[----:B0-----:R0:W1:Y:S02]  /*18310*/  SYNCS.PHASECHK.TRANS64.TRYWAIT P6, [R78+URZ+0x16890], R90 ;  /* 0x0168905a4e0075a7 */ /* 0x00106400080c017f */
[----:B-1----:R-:W-:Y:S05]  /*18320*/  @!P6 NANOSLEEP.SYNCS 0x989680 ;  /* 0x009896800000e95d */ /* 0x002fea0003900000 */
[----:B------:R-:W1:Y:S02]  /*18330*/  @!P6 SYNCS.PHASECHK.TRANS64 P6, [R78+URZ+0x16890], R90 ;  /* 0x0168905a4e00e5a7 */ /* 0x000e6400080c007f */
[----:B-1----:R-:W-:Y:S05]  /*18340*/  @!P6 BRA `(.L_x_14910) ;  /* 0xfffffffc00f0e947 */ /* 0x002fea000383ffff */
[----:B------:R-:W-:Y:S05]  /*18350*/  BRA `(.L_x_15168) ;  /* 0xfffffea800347947 */ /* 0x000fea000383ffff */
.L_x_14930:
[----:B0-----:R0:W1:Y:S02]  /*18360*/  SYNCS.PHASECHK.TRANS64.TRYWAIT P5, [R78+URZ+0x16890], R90 ;  /* 0x0168905a4e0075a7 */ /* 0x00106400080a017f */
[----:B-1----:R-:W-:Y:S05]  /*18370*/  @!P5 NANOSLEEP.SYNCS 0x989680 ;  /* 0x009896800000d95d */ /* 0x002fea0003900000 */
[----:B------:R-:W1:Y:S02]  /*18380*/  @!P5 SYNCS.PHASECHK.TRANS64 P5, [R78+URZ+0x16890], R90 ;  /* 0x0168905a4e00d5a7 */ /* 0x000e6400080a007f */
[----:B-1----:R-:W-:Y:S05]  /*18390*/  @!P5 BRA `(.L_x_14930) ;  /* 0xfffffffc00f0d947 */ /* 0x002fea000383ffff */
[----:B------:R-:W-:Y:S05]  /*183a0*/  BRA `(.L_x_15169) ;  /* 0xfffffebc00007947 */ /* 0x000fea000383ffff */
.L_x_14939:
[----:B-1----:R1:W2:Y:S02]  /*183b0*/  SYNCS.PHASECHK.TRANS64.TRYWAIT P4, [R78+URZ+0x16890], R90 ;  /* 0x0168905a4e0075a7 */ /* 0x0022a4000808017f */
[----:B--2---:R-:W-:Y:S05]  /*183c0*/  @!P4 NANOSLEEP.SYNCS 0x989680 ;  /* 0x009896800000c95d */ /* 0x004fea0003900000 */
[----:B------:R-:W2:Y:S02]  /*183d0*/  @!P4 SYNCS.PHASECHK.TRANS64 P4, [R78+URZ+0x16890], R90 ;  /* 0x0168905a4e00c5a7 */ /* 0x000ea4000808007f */
[----:B--2---:R-:W-:Y:S05]  /*183e0*/  @!P4 BRA `(.L_x_14939) ;  /* 0xfffffffc00f0c947 */ /* 0x004fea000383ffff */
[----:B------:R-:W-:Y:S05]  /*183f0*/  BRA `(.L_x_15170) ;  /* 0xfffffecc00647947 */ /* 0x000fea000383ffff */
.L_x_14945:
[----:B--2---:R2:W3:Y:S02]  /*18400*/  SYNCS.PHASECHK.TRANS64.TRYWAIT P3, [R78+URZ+0x168b0], R90 ;  /* 0x0168b05a4e0075a7 */ /* 0x0044e4000806017f */
[----:B---3--:R-:W-:Y:S05]  /*18410*/  @!P3 NANOSLEEP.SYNCS 0x989680 ;  /* 0x009896800000b95d */ /* 0x008fea0003900000 */
[----:B------:R-:W3:Y:S02]  /*18420*/  @!P3 SYNCS.PHASECHK.TRANS64 P3, [R78+URZ+0x168b0], R90 ;  /* 0x0168b05a4e00b5a7 */ /* 0x000ee4000806007f */
[----:B---3--:R-:W-:Y:S05]  /*18430*/  @!P3 BRA `(.L_x_14945) ;  /* 0xfffffffc00f0b947 */ /* 0x008fea000383ffff */
[----:B------:R-:W-:Y:S05]  /*18440*/  BRA `(.L_x_15171) ;  /* 0xfffffecc00f87947 */ /* 0x000fea000383ffff */
.L_x_14953:
        /* <DEDUP_REMOVED lines=13> */
.L_x_15173:
[----:B------:R-:W-:Y:S05]  /*18520*/  BSYNC B0 ;  /* 0x0000000000007941 */ /* 0x000fea0003800000 */
.L_x_15172:
[----:B------:R-:W-:Y:S01]  /*18530*/  IMAD.MOV.U32 R157, RZ, RZ, R14 ;  /* 0x000000ffff9d7224 */ /* 0x000fe200078e000e */
[----:B------:R-:W-:Y:S06]  /*18540*/  BRA `(.L_x_15174) ;  /* 0xfffffed400787947 */ /* 0x000fec000383ffff */
.L_x_14965:
        /* <DEDUP_REMOVED lines=8> */
.L_x_15176:
[----:B------:R-:W-:Y:S05]  /*185d0*/  BSYNC B1 ;  /* 0x0000000000017941 */ /* 0x000fea0003800000 */
.L_x_15175:
        /* <DEDUP_REMOVED lines=8> */
.L_x_15177:
[----:B------:R-:W-:Y:S02]  /*18660*/  IMAD.MOV.U32 R13, RZ, RZ, R8 ;  /* 0x000000ffff0d7224 */ /* 0x000fe400078e0008 */
[----:B------:R-:W-:-:S07]  /*18670*/  IMAD.MOV.U32 R0, RZ, RZ, R14 ;  /* 0x000000ffff007224 */ /* 0x000fce00078e000e */
[----:B------:R-:W-:Y:S05]  /*18680*/  WARPSYNC.COLLECTIVE R15, `(.L_x_15178) ;  /* 0x000000000f087348 */ /* 0x000fea0003c00000 */
[----:B------:R0:W1:Y:S02]  /*18690*/  SHFL.IDX P6, R14, R13, R12, R11 ;  /* 0x0000000c0d0e7389 */ /* 0x00006400000c000b */
[----:B01----:R-:W-:Y:S01]  /*186a0*/  ENDCOLLECTIVE ;  /* 0x000000000000791b */ /* 0x003fe20003800000 */
.L_x_15178:
[----:B------:R-:W-:Y:S02]  /*186b0*/  IMAD.MOV.U32 R13, RZ, RZ, R7 ;  /* 0x000000ffff0d7224 */ /* 0x000fe400078e0007 */
[----:B------:R-:W-:-:S07]  /*186c0*/  IMAD.MOV.U32 R5, RZ, RZ, R14 ;  /* 0x000000ffff057224 */ /* 0x000fce00078e000e */
[----:B------:R-:W-:Y:S05]  /*186d0*/  WARPSYNC.COLLECTIVE R15, `(.L_x_15179) ;  /* 0x000000000f087348 */ /* 0x000fea0003c00000 */
[----:B------:R0:W1:Y:S02]  /*186e0*/  SHFL.IDX P6, R14, R13, R12, R11 ;  /* 0x0000000c0d0e7389 */ /* 0x00006400000c000b */
[----:B01----:R-:W-:Y:S01]  /*186f0*/  ENDCOLLECTIVE ;  /* 0x000000000000791b */ /* 0x003fe20003800000 */
.L_x_15179:
[----:B------:R-:W-:Y:S05]  /*18700*/  BRA `(.L_x_15180) ;  /* 0xfffffed800fc7947 */ /* 0x000fea000383ffff */
.L_x_14968:
        /* <DEDUP_REMOVED lines=8> */
.L_x_15182:
[----:B------:R-:W-:Y:S05]  /*18790*/  BSYNC B1 ;  /* 0x0000000000017941 */ /* 0x000fea0003800000 */
.L_x_15181:
        /* <DEDUP_REMOVED lines=8> */
.L_x_15183:
[----:B------:R-:W-:Y:S02]  /*18820*/  IMAD.MOV.U32 R13, RZ, RZ, R8 ;  /* 0x000000ffff0d7224 */ /* 0x000fe400078e0008 */
[----:B------:R-:W-:-:S07]  /*18830*/  IMAD.MOV.U32 R0, RZ, RZ, R14 ;  /* 0x000000ffff007224 */ /* 0x000fce00078e000e */
[----:B------:R-:W-:Y:S05]  /*18840*/  WARPSYNC.COLLECTIVE R15, `(.L_x_15184) ;  /* 0x000000000f087348 */ /* 0x000fea0003c00000 */
[----:B------:R0:W1:Y:S02]  /*18850*/  SHFL.IDX P6, R14, R13, R12, R11 ;  /* 0x0000000c0d0e7389 */ /* 0x00006400000c000b */
[----:B01----:R-:W-:Y:S01]  /*18860*/  ENDCOLLECTIVE ;  /* 0x000000000000791b */ /* 0x003fe20003800000 */
.L_x_15184:
[----:B------:R-:W-:Y:S02]  /*18870*/  IMAD.MOV.U32 R13, RZ, RZ, R7 ;  /* 0x000000ffff0d7224 */ /* 0x000fe400078e0007 */
[----:B------:R-:W-:-:S07]  /*18880*/  IMAD.MOV.U32 R5, RZ, RZ, R14 ;  /* 0x000000ffff057224 */ /* 0x000fce00078e000e */
[----:B------:R-:W-:Y:S05]  /*18890*/  WARPSYNC.COLLECTIVE R15, `(.L_x_15185) ;  /* 0x000000000f087348 */ /* 0x000fea0003c00000 */
[----:B------:R0:W1:Y:S02]  /*188a0*/  SHFL.IDX P6, R14, R13, R12, R11 ;  /* 0x0000000c0d0e7389 */ /* 0x00006400000c000b */
[----:B01----:R-:W-:Y:S01]  /*188b0*/  ENDCOLLECTIVE ;  /* 0x000000000000791b */ /* 0x003fe20003800000 */
.L_x_15185:
[----:B------:R-:W-:Y:S05]  /*188c0*/  BRA `(.L_x_15186) ;  /* 0xfffffedc00607947 */ /* 0x000fea000383ffff */
.L_x_14972:
[----:B0-----:R0:W1:Y:S02]  /*188d0*/  SYNCS.PHASECHK.TRANS64.TRYWAIT P0, [R2+URZ+0x16800], R43 ;  /* 0x0168002b020075a7 */ /* 0x001064000800017f */
[----:B-1----:R-:W-:Y:S05]  /*188e0*/  @!P0 NANOSLEEP.SYNCS 0x989680 ;  /* 0x009896800000895d */ /* 0x002fea0003900000 */
[----:B------:R-:W1:Y:S02]  /*188f0*/  @!P0 SYNCS.PHASECHK.TRANS64 P0, [R2+URZ+0x16800], R43 ;  /* 0x0168002b020085a7 */ /* 0x000e64000800007f */
[----:B-1----:R-:W-:Y:S05]  /*18900*/  @!P0 BRA `(.L_x_14972) ;  /* 0xfffffffc00f08947 */ /* 0x002fea000383ffff */
[----:B------:R-:W-:Y:S05]  /*18910*/  BRA `(.L_x_15187) ;  /* 0xfffffee0006c7947 */ /* 0x000fea000383ffff */
.L_x_14980:
[----:B------:R-:W0:Y:S01]  /*18920*/  LDC R35, c[0x0][0x3f4] ;  /* 0x0000fd00ff237b82 */ /* 0x000e220000000800 */
        /* <DEDUP_REMOVED lines=8> */
.L_x_15189:
[----:B------:R-:W-:Y:S05]  /*189b0*/  BSYNC B1 ;  /* 0x0000000000017941 */ /* 0x000fea0003800000 */
.L_x_15188:
        /* <DEDUP_REMOVED lines=10> */
.L_x_15190:
[----:B------:R-:W-:Y:S02]  /*18a60*/  IMAD.MOV.U32 R13, RZ, RZ, R24 ;  /* 0x000000ffff0d7224 */ /* 0x000fe400078e0018 */
[----:B------:R-:W-:-:S07]  /*18a70*/  IMAD.MOV.U32 R3, RZ, RZ, R14 ;  /* 0x000000ffff037224 */ /* 0x000fce00078e000e */
[----:B------:R-:W-:Y:S05]  /*18a80*/  WARPSYNC.COLLECTIVE R15, `(.L_x_15191) ;  /* 0x000000000f087348 */ /* 0x000fea0003c00000 */
[----:B------:R0:W1:Y:S02]  /*18a90*/  SHFL.IDX P6, R14, R13, R12, R11 ;  /* 0x0000000c0d0e7389 */ /* 0x00006400000c000b */
[----:B01----:R-:W-:Y:S01]  /*18aa0*/  ENDCOLLECTIVE ;  /* 0x000000000000791b */ /* 0x003fe20003800000 */
.L_x_15191:
[----:B------:R-:W-:Y:S02]  /*18ab0*/  IMAD.MOV.U32 R13, RZ, RZ, R27 ;  /* 0x000000ffff0d7224 */ /* 0x000fe400078e001b */
[----:B------:R-:W-:-:S07]  /*18ac0*/  IMAD.MOV.U32 R4, RZ, RZ, R14 ;  /* 0x000000ffff047224 */ /* 0x000fce00078e000e */
[----:B------:R-:W-:Y:S05]  /*18ad0*/  WARPSYNC.COLLECTIVE R15, `(.L_x_15192) ;  /* 0x000000000f087348 */ /* 0x000fea0003c00000 */
[----:B------:R0:W1:Y:S02]  /*18ae0*/  SHFL.IDX P6, R14, R13, R12, R11 ;  /* 0x0000000c0d0e7389 */ /* 0x00006400000c000b */
[----:B01----:R-:W-:Y:S01]  /*18af0*/  ENDCOLLECTIVE ;  /* 0x000000000000791b */ /* 0x003fe20003800000 */
.L_x_15192:
        /* <DEDUP_REMOVED lines=25> */
.L_x_15193:
        /* <DEDUP_REMOVED lines=21> */
.L_x_15194:
        /* <DEDUP_REMOVED lines=11> */
.L_x_15195:
[----:B------:R-:W-:Y:S02]  /*18e90*/  IMAD.MOV.U32 R13, RZ, RZ, R27 ;  /* 0x000000ffff0d7224 */ /* 0x000fe400078e001b */
[----:B------:R-:W-:-:S07]  /*18ea0*/  IMAD.MOV.U32 R24, RZ, RZ, R14 ;  /* 0x000000ffff187224 */ /* 0x000fce00078e000e */
[----:B------:R-:W-:Y:S05]  /*18eb0*/  WARPSYNC.COLLECTIVE R15, `(.L_x_15196) ;  /* 0x000000000f087348 */ /* 0x000fea0003c00000 */
[----:B------:R0:W1:Y:S02]  /*18ec0*/  SHFL.IDX P6, R14, R13, R12, R11 ;  /* 0x0000000c0d0e7389 */ /* 0x00006400000c000b */
[----:B01----:R-:W-:Y:S01]  /*18ed0*/  ENDCOLLECTIVE ;  /* 0x000000000000791b */ /* 0x003fe20003800000 */
.L_x_15196:
[----:B------:R-:W-:Y:S05]  /*18ee0*/  BRA `(.L_x_15197) ;  /* 0xfffffeec00947947 */ /* 0x000fea000383ffff */
.L_x_14984:
[----:B0-----:R0:W1:Y:S02]  /*18ef0*/  SYNCS.PHASECHK.TRANS64.TRYWAIT P1, [R2+URZ+0x16800], R13 ;  /* 0x0168000d020075a7 */ /* 0x001064000802017f */
[----:B-1----:R-:W-:Y:S05]  /*18f00*/  @!P1 NANOSLEEP.SYNCS 0x989680 ;  /* 0x009896800000995d */ /* 0x002fea0003900000 */
[----:B------:R-:W1:Y:S02]  /*18f10*/  @!P1 SYNCS.PHASECHK.TRANS64 P1, [R2+URZ+0x16800], R13 ;  /* 0x0168000d020095a7 */ /* 0x000e64000802007f */
[----:B-1----:R-:W-:Y:S05]  /*18f20*/  @!P1 BRA `(.L_x_14984) ;  /* 0xfffffffc00f09947 */ /* 0x002fea000383ffff */
[----:B------:R-:W-:Y:S05]  /*18f30*/  BRA `(.L_x_15198) ;  /* 0xfffffef0003c7947 */ /* 0x000fea000383ffff */
.L_x_14990:
[----:B-1----:R1:W2:Y:S02]  /*18f40*/  SYNCS.PHASECHK.TRANS64.TRYWAIT P2, [R4+URZ+0x16830], R3 ;  /* 0x01683003040075a7 */ /* 0x0022a4000804017f */
[----:B--2---:R-:W-:Y:S05]  /*18f50*/  @!P2 NANOSLEEP.SYNCS 0x989680 ;  /* 0x009896800000a95d */ /* 0x004fea0003900000 */
[----:B------:R-:W2:Y:S02]  /*18f60*/  @!P2 SYNCS.PHASECHK.TRANS64 P2, [R4+URZ+0x16830], R3 ;  /* 0x016830030400a5a7 */ /* 0x000ea4000804007f */
[----:B--2---:R-:W-:Y:S05]  /*18f70*/  @!P2 BRA `(.L_x_14990) ;  /* 0xfffffffc00f0a947 */ /* 0x004fea000383ffff */
[----:B------:R-:W-:Y:S05]  /*18f80*/  BRA `(.L_x_14989) ;  /* 0xffffff0000007947 */ /* 0x000fea000383ffff */
.L_x_14996:
[----:B-1----:R1:W2:Y:S02]  /*18f90*/  SYNCS.PHASECHK.TRANS64.TRYWAIT P4, [R0+URZ+0x16830], R3 ;  /* 0x01683003000075a7 */ /* 0x0022a4000808017f */
[----:B--2---:R-:W-:Y:S05]  /*18fa0*/  @!P4 NANOSLEEP.SYNCS 0x989680 ;  /* 0x009896800000c95d */ /* 0x004fea0003900000 */
[----:B------:R-:W2:Y:S02]  /*18fb0*/  @!P4 SYNCS.PHASECHK.TRANS64 P4, [R0+URZ+0x16830], R3 ;  /* 0x016830030000c5a7 */ /* 0x000ea4000808007f */
[----:B--2---:R-:W-:Y:S05]  /*18fc0*/  @!P4 BRA `(.L_x_14996) ;  /* 0xfffffffc00f0c947 */ /* 0x004fea000383ffff */
[----:B------:R-:W-:Y:S05]  /*18fd0*/  BRA `(.L_x_14995) ;  /* 0xffffff2000b87947 */ /* 0x000fea000383ffff */
.L_x_15000:
[----:B-1----:R1:W2:Y:S02]  /*18fe0*/  SYNCS.PHASECHK.TRANS64.TRYWAIT P3, [R3+URZ+0x16850], R0 ;  /* 0x01685000030075a7 */ /* 0x0022a4000806017f */
[----:B--2---:R-:W-:Y:S05]  /*18ff0*/  @!P3 NANOSLEEP.SYNCS 0x989680 ;  /* 0x009896800000b95d */ /* 0x004fea0003900000 */
[----:B------:R-:W2:Y:S02]  /*19000*/  @!P3 SYNCS.PHASECHK.TRANS64 P3, [R3+URZ+0x16850], R0 ;  /* 0x016850000300b5a7 */ /* 0x000ea4000806007f */
[----:B--2---:R-:W-:Y:S05]  /*19010*/  @!P3 BRA `(.L_x_15000) ;  /* 0xfffffffc00f0b947 */ /* 0x004fea000383ffff */
[----:B------:R-:W-:Y:S05]  /*19020*/  BRA `(.L_x_14997) ;  /* 0xffffff24008c7947 */ /* 0x000fea000383ffff */
.L_x_15007:
[----:B-1----:R1:W2:Y:S02]  /*19030*/  SYNCS.PHASECHK.TRANS64.TRYWAIT P3, [R0+URZ+0x16830], R3 ;  /* 0x01683003000075a7 */ /* 0x0022a4000806017f */
[----:B--2---:R-:W-:Y:S05]  /*19040*/  @!P3 NANOSLEEP.SYNCS 0x989680 ;  /* 0x009896800000b95d */ /* 0x004fea0003900000 */
[----:B------:R-:W2:Y:S02]  /*19050*/  @!P3 SYNCS.PHASECHK.TRANS64 P3, [R0+URZ+0x16830], R3 ;  /* 0x016830030000b5a7 */ /* 0x000ea4000806007f */
[----:B--2---:R-:W-:Y:S05]  /*19060*/  @!P3 BRA `(.L_x_15007) ;  /* 0xfffffffc00f0b947 */ /* 0x004fea000383ffff */
[----:B------:R-:W-:Y:S05]  /*19070*/  BRA `(.L_x_15006) ;  /* 0xffffff4800cc7947 */ /* 0x000fea000383ffff */
.L_x_15011:
[----:B-1----:R1:W2:Y:S02]  /*19080*/  SYNCS.PHASECHK.TRANS64.TRYWAIT P2, [R3+URZ+0x16850], R0 ;  /* 0x01685000030075a7 */ /* 0x0022a4000804017f */
[----:B--2---:R-:W-:Y:S05]  /*19090*/  @!P2 NANOSLEEP.SYNCS 0x989680 ;  /* 0x009896800000a95d */ /* 0x004fea0003900000 */
[----:B------:R-:W2:Y:S02]  /*190a0*/  @!P2 SYNCS.PHASECHK.TRANS64 P2, [R3+URZ+0x16850], R0 ;  /* 0x016850000300a5a7 */ /* 0x000ea4000804007f */
[----:B--2---:R-:W-:Y:S05]  /*190b0*/  @!P2 BRA `(.L_x_15011) ;  /* 0xfffffffc00f0a947 */ /* 0x004fea000383ffff */
[----:B------:R-:W-:Y:S05]  /*190c0*/  BRA `(.L_x_15008) ;  /* 0xffffff4c00a07947 */ /* 0x000fea000383ffff */
.L_x_15016:
[----:B-1----:R1:W2:Y:S02]  /*190d0*/  SYNCS.PHASECHK.TRANS64.TRYWAIT P0, [R13+URZ+0x16850], R6 ;  /* 0x016850060d0075a7 */ /* 0x0022a4000800017f */
[----:B--2---:R-:W-:Y:S05]  /*190e0*/  @!P0 NANOSLEEP.SYNCS 0x989680 ;  /* 0x009896800000895d */ /* 0x004fea0003900000 */
[----:B------:R-:W2:Y:S02]  /*190f0*/  @!P0 SYNCS.PHASECHK.TRANS64 P0, [R13+URZ+0x16850], R6 ;  /* 0x016850060d0085a7 */ /* 0x000ea4000800007f */
[----:B--2---:R-:W-:Y:S05]  /*19100*/  @!P0 BRA `(.L_x_15016) ;  /* 0xfffffffc00f08947 */ /* 0x004fea000383ffff */
[----:B------:R-:W-:Y:S05]  /*19110*/  BRA `(.L_x_15015) ;  /* 0xffffff6800507947 */ /* 0x000fea000383ffff */
.L_x_15024:
[----:B------:R-:W-:Y:S02]  /*19120*/  IMAD.MOV.U32 R13, RZ, RZ, R20 ;  /* 0x000000ffff0d7224 */ /* 0x000fe400078e0014 */
[----:B------:R-:W-:Y:S02]  /*19130*/  IMAD.MOV.U32 R12, RZ, RZ, RZ ;  /* 0x000000ffff0c7224 */ /* 0x000fe400078e00ff */
[----:B------:R-:W-:Y:S02]  /*19140*/  IMAD.MOV.U32 R11, RZ, RZ, 0x181f ;  /* 0x0000181fff0b7424 */ /* 0x000fe400078e00ff */
[----:B------:R-:W-:Y:S02]  /*19150*/  IMAD.MOV.U32 R15, RZ, RZ, -0x1 ;  /* 0xffffffffff0f7424 */ /* 0x000fe400078e00ff */
[----:B------:R-:W-:Y:S02]  /*19160*/  IMAD R21, R8, R25, RZ ;  /* 0x0000001908157224 */ /* 0x000fe400078e02ff */
[----:B------:R-:W-:-:S07]  /*19170*/  IMAD.IADD R24, R34, 0x1, R26 ;  /* 0x0000000122187824 */ /* 0x000fce00078e021a */
[----:B------:R-:W-:Y:S05]  /*19180*/  WARPSYNC.COLLECTIVE R15, `(.L_x_15199) ;  /* 0x000000000f087348 */ /* 0x000fea0003c00000 */
[----:B------:R0:W1:Y:S02]  /*19190*/  SHFL.IDX P6, R14, R13, R12, R11 ;  /* 0x0000000c0d0e7389 */ /* 0x00006400000c000b */
[----:B01----:R-:W-:Y:S01]  /*191a0*/  ENDCOLLECTIVE ;  /* 0x000000000000791b */ /* 0x003fe20003800000 */
.L_x_15199:
        /* <DEDUP_REMOVED lines=10> */
.L_x_15200:
[----:B------:R-:W-:Y:S02]  /*19250*/  IMAD.MOV.U32 R13, RZ, RZ, R20 ;  /* 0x000000ffff0d7224 */ /* 0x000fe400078e0014 */
[----:B------:R-:W-:Y:S02]  /*19260*/  IMAD.MOV.U32 R12, RZ, RZ, 0x1 ;  /* 0x00000001ff0c7424 */ /* 0x000fe400078e00ff */
[----:B------:R-:W-:-:S07]  /*19270*/  IMAD.MOV.U32 R3, RZ, RZ, R14 ;  /* 0x000000ffff037224 */ /* 0x000fce00078e000e */
[----:B------:R-:W-:Y:S05]  /*19280*/  WARPSYNC.COLLECTIVE R15, `(.L_x_15201) ;  /* 0x000000000f087348 */ /* 0x000fea0003c00000 */
[----:B------:R0:W1:Y:S02]  /*19290*/  SHFL.IDX P6, R14, R13, R12, R11 ;  /* 0x0000000c0d0e7389 */ /* 0x00006400000c000b */
[----:B01----:R-:W-:Y:S01]  /*192a0*/  ENDCOLLECTIVE ;  /* 0x000000000000791b */ /* 0x003fe20003800000 */
.L_x_15201:
[----:B------:R-:W-:-:S04]  /*192b0*/  @!P3 LEA R10, P5, R33, R3, 0x1 ;  /* 0x00000003210ab211 */ /* 0x000fc800078a08ff */
[----:B------:R-:W-:Y:S01]  /*192c0*/  @!P3 LEA.HI.X R3, R33, R0, R32, 0x1, P5 ;  /* 0x000000002103b211 */ /* 0x000fe200028f0c20 */
[----:B------:R-:W-:Y:S02]  /*192d0*/  IMAD.MOV.U32 R13, RZ, RZ, R7 ;  /* 0x000000ffff0d7224 */ /* 0x000fe400078e0007 */
[----:B------:R-:W-:-:S07]  /*192e0*/  IMAD.MOV.U32 R4, RZ, RZ, R14 ;  /* 0x000000ffff047224 */ /* 0x000fce00078e000e */
[----:B------:R-:W-:Y:S05]  /*192f0*/  WARPSYNC.COLLECTIVE R15, `(.L_x_15202) ;  /* 0x000000000f087348 */ /* 0x000fea0003c00000 */
[----:B------:R0:W1:Y:S02]  /*19300*/  SHFL.IDX P6, R14, R13, R12, R11 ;  /* 0x0000000c0d0e7389 */ /* 0x00006400000c000b */
[----:B01----:R-:W-:Y:S01]  /*19310*/  ENDCOLLECTIVE ;  /* 0x000000000000791b */ /* 0x003fe20003800000 */
.L_x_15202:
[----:B------:R-:W-:Y:S02]  /*19320*/  IMAD.MOV.U32 R13, RZ, RZ, R20 ;  /* 0x000000ffff0d7224 */ /* 0x000fe400078e0014 */
[----:B------:R-:W-:Y:S02]  /*19330*/  IMAD.MOV.U32 R12, RZ, RZ, 0x2 ;  /* 0x00000002ff0c7424 */ /* 0x000fe400078e00ff */
[----:B------:R-:W-:-:S07]  /*19340*/  IMAD.MOV.U32 R5, RZ, RZ, R14 ;  /* 0x000000ffff057224 */ /* 0x000fce00078e000e */
[----:B------:R-:W-:Y:S05]  /*19350*/  WARPSYNC.COLLECTIVE R15, `(.L_x_15203) ;  /* 0x000000000f087348 */ /* 0x000fea0003c00000 */
[----:B------:R0:W1:Y:S02]  /*19360*/  SHFL.IDX P6, R14, R13, R12, R11 ;  /* 0x0000000c0d0e7389 */ /* 0x00006400000c000b */
[----:B01----:R-:W-:Y:S01]  /*19370*/  ENDCOLLECTIVE ;  /* 0x000000000000791b */ /* 0x003fe20003800000 */
.L_x_15203:
[----:B------:R-:W-:-:S04]  /*19380*/  @!P4 LEA R8, P1, R33, R5, 0x1 ;  /* 0x000000052108c211 */ /* 0x000fc800078208ff */
[----:B------:R-:W-:Y:S01]  /*19390*/  @!P4 LEA.HI.X R9, R33, R4, R32, 0x1, P1 ;  /* 0x000000042109c211 */ /* 0x000fe200008f0c20 */
[----:B------:R-:W-:Y:S02]  /*193a0*/  IMAD.MOV.U32 R13, RZ, RZ, R7 ;  /* 0x000000ffff0d7224 */ /* 0x000fe400078e0007 */
[----:B------:R-:W-:-:S07]  /*193b0*/  IMAD.MOV.U32 R6, RZ, RZ, R14 ;  /* 0x000000ffff067224 */ /* 0x000fce00078e000e */
[----:B------:R-:W-:Y:S05]  /*193c0*/  WARPSYNC.COLLECTIVE R15, `(.L_x_15204) ;  /* 0x000000000f087348 */ /* 0x000fea0003c00000 */
[----:B------:R0:W1:Y:S02]  /*193d0*/  SHFL.IDX P6, R14, R13, R12, R11 ;  /* 0x0000000c0d0e7389 */ /* 0x00006400000c000b */
[----:B01----:R-:W-:Y:S01]  /*193e0*/  ENDCOLLECTIVE ;  /* 0x000000000000791b */ /* 0x003fe20003800000 */
.L_x_15204:
        /* <DEDUP_REMOVED lines=12> */
.L_x_15205:
[----:B------:R0:W-:Y:S01]  /*194b0*/  @!P2 ST.E.128 desc[UR40][R4.64], RZ ;  /* 0x000000ff0400a985 */ /* 0x0001e2000c101d28 */
[----:B------:R-:W-:Y:S02]  /*194c0*/  IMAD.MOV.U32 R13, RZ, RZ, R7 ;  /* 0x000000ffff0d7224 */ /* 0x000fe400078e0007 */
[----:B------:R-:W-:-:S07]  /*194d0*/  IMAD.MOV.U32 R0, RZ, RZ, R14 ;  /* 0x000000ffff007224 */ /* 0x000fce00078e000e */
[----:B0-----:R-:W-:Y:S05]  /*194e0*/  WARPSYNC.COLLECTIVE R15, `(.L_x_15206) ;  /* 0x000000000f087348 */ /* 0x001fea0003c00000 */
[----:B------:R1:W2:Y:S02]  /*194f0*/  SHFL.IDX P6, R14, R13, R12, R11 ;  /* 0x0000000c0d0e7389 */ /* 0x0002a400000c000b */
[----:B012---:R-:W-:Y:S01]  /*19500*/  ENDCOLLECTIVE ;  /* 0x000000000000791b */ /* 0x007fe20003800000 */
.L_x_15206:
[----:B------:R-:W-:Y:S05]  /*19510*/  BRA `(.L_x_15207) ;  /* 0xffffff8400787947 */ /* 0x000fea000383ffff */
.L_x_15041:
        /* <DEDUP_REMOVED lines=11> */
.L_x_15209:
[----:B------:R-:W-:Y:S05]  /*195d0*/  BSYNC B1 ;  /* 0x0000000000017941 */ /* 0x000fea0003800000 */
.L_x_15208:
[----:B------:R-:W-:Y:S05]  /*195e0*/  BRA `(.L_x_15210) ;  /* 0xffffff9800a07947 */ /* 0x000fea000383ffff */
.L_x_15043:
[----:B------:R-:W-:Y:S01]  /*195f0*/  BSSY B1, `(.L_x_15211) ;  /* 0x0000006000017945 */ /* 0x000fe20003800000 */
[----:B------:R-:W-:-:S07]  /*19600*/  IMAD.MOV.U32 R15, RZ, RZ, -0x1 ;  /* 0xffffffffff0f7424 */ /* 0x000fce00078e00ff */
[----:B01----:R-:W-:Y:S05]  /*19610*/  WARPSYNC.COLLECTIVE R15, `(.L_x_15212) ;  /* 0x000000000f0c7348 */ /* 0x003fea0003c00000 */
[----:B------:R-:W-:Y:S02]  /*19620*/  ELECT P6, UR62, PT ;  /* 0x00000000003e782f */ /* 0x000fe400038c0000 */
[----:B------:R-:W-:Y:S01]  /*19630*/  MOV R14, UR62 ;  /* 0x0000003e000e7c02 */ /* 0x000fe20008000f00 */
[----:B01----:R-:W-:Y:S10]  /*19640*/  ENDCOLLECTIVE ;  /* 0x000000000000791b */ /* 0x003ff40003800000 */
.L_x_15212:
[----:B------:R-:W-:Y:S05]  /*19650*/  BSYNC B1 ;  /* 0x0000000000017941 */ /* 0x000fea0003800000 */
.L_x_15211:
[----:B------:R-:W-:Y:S05]  /*19660*/  BRA `(.L_x_15042) ;  /* 0xffffff9800987947 */ /* 0x000fea000383ffff */
.L_x_15045:
[----:B-1----:R1:W2:Y:S02]  /*19670*/  SYNCS.PHASECHK.TRANS64.TRYWAIT P0, [R22+URZ+0x16820], R5 ;  /* 0x01682005160075a7 */ /* 0x0022a4000800017f */
[----:B--2---:R-:W-:Y:S05]  /*19680*/  @!P0 NANOSLEEP.SYNCS 0x989680 ;  /* 0x009896800000895d */ /* 0x004fea0003900000 */
[----:B------:R-:W2:Y:S02]  /*19690*/  @!P0 SYNCS.PHASECHK.TRANS64 P0, [R22+URZ+0x16820], R5 ;  /* 0x01682005160085a7 */ /* 0x000ea4000800007f */
[----:B--2---:R-:W-:Y:S05]  /*196a0*/  @!P0 BRA `(.L_x_15045) ;  /* 0xfffffffc00f08947 */ /* 0x004fea000383ffff */
[----:B------:R-:W-:Y:S05]  /*196b0*/  BRA `(.L_x_15213) ;  /* 0xffffff9800a87947 */ /* 0x000fea000383ffff */
.L_x_15049:
[----:B-1----:R1:W2:Y:S02]  /*196c0*/  SYNCS.PHASECHK.TRANS64.TRYWAIT P0, [R5+URZ+0x168a0], R6 ;  /* 0x0168a006050075a7 */ /* 0x0022a4000800017f */
[----:B--2---:R-:W-:Y:S05]  /*196d0*/  @!P0 NANOSLEEP.SYNCS 0x989680 ;  /* 0x009896800000895d */ /* 0x004fea0003900000 */
[----:B------:R-:W2:Y:S02]  /*196e0*/  @!P0 SYNCS.PHASECHK.TRANS64 P0, [R5+URZ+0x168a0], R6 ;  /* 0x0168a006050085a7 */ /* 0x000ea4000800007f */
[----:B--2---:R-:W-:Y:S05]  /*196f0*/  @!P0 BRA `(.L_x_15049) ;  /* 0xfffffffc00f08947 */ /* 0x004fea000383ffff */
[----:B------:R-:W-:Y:S05]  /*19700*/  BRA `(.L_x_15214) ;  /* 0xffffff9800c47947 */ /* 0x000fea000383ffff */
.L_x_15054:
[----:B--2---:R2:W3:Y:S02]  /*19710*/  SYNCS.PHASECHK.TRANS64.TRYWAIT P0, [R5+URZ+0x168c0], R6 ;  /* 0x0168c006050075a7 */ /* 0x0044e4000800017f */
[----:B---3--:R-:W-:Y:S05]  /*19720*/  @!P0 NANOSLEEP.SYNCS 0x989680 ;  /* 0x009896800000895d */ /* 0x008fea0003900000 */
[----:B------:R-:W3:Y:S02]  /*19730*/  @!P0 SYNCS.PHASECHK.TRANS64 P0, [R5+URZ+0x168c0], R6 ;  /* 0x0168c006050085a7 */ /* 0x000ee4000800007f */
[----:B---3--:R-:W-:Y:S05]  /*19740*/  @!P0 BRA `(.L_x_15054) ;  /* 0xfffffffc00f08947 */ /* 0x008fea000383ffff */
[----:B------:R-:W-:Y:S05]  /*19750*/  BRA `(.L_x_15215) ;  /* 0xffffff9c00447947 */ /* 0x000fea000383ffff */
.L_x_15061:
[----:B--2---:R2:W3:Y:S02]  /*19760*/  SYNCS.PHASECHK.TRANS64.TRYWAIT P1, [R5+URZ+0x168a0], R6 ;  /* 0x0168a006050075a7 */ /* 0x0044e4000802017f */
[----:B---3--:R-:W-:Y:S05]  /*19770*/  @!P1 NANOSLEEP.SYNCS 0x989680 ;  /* 0x009896800000995d */ /* 0x008fea0003900000 */
[----:B------:R-:W3:Y:S02]  /*19780*/  @!P1 SYNCS.PHASECHK.TRANS64 P1, [R5+URZ+0x168a0], R6 ;  /* 0x0168a006050095a7 */ /* 0x000ee4000802007f */
[----:B---3--:R-:W-:Y:S05]  /*19790*/  @!P1 BRA `(.L_x_15061) ;  /* 0xfffffffc00f09947 */ /* 0x008fea000383ffff */
[----:B------:R-:W-:Y:S05]  /*197a0*/  BRA `(.L_x_15216) ;  /* 0xffffffa000107947 */ /* 0x000fea000383ffff */
.L_x_15066:
[----:B-1----:R1:W3:Y:S02]  /*197b0*/  SYNCS.PHASECHK.TRANS64.TRYWAIT P1, [R5+URZ+0x168c0], R6 ;  /* 0x0168c006050075a7 */ /* 0x0022e4000802017f */
[----:B---3--:R-:W-:Y:S05]  /*197c0*/  @!P1 NANOSLEEP.SYNCS 0x989680 ;  /* 0x009896800000995d */ /* 0x008fea0003900000 */
[----:B------:R-:W3:Y:S02]  /*197d0*/  @!P1 SYNCS.PHASECHK.TRANS64 P1, [R5+URZ+0x168c0], R6 ;  /* 0x0168c006050095a7 */ /* 0x000ee4000802007f */
[----:B---3--:R-:W-:Y:S05]  /*197e0*/  @!P1 BRA `(.L_x_15066) ;  /* 0xfffffffc00f09947 */ /* 0x008fea000383ffff */
[----:B------:R-:W-:Y:S05]  /*197f0*/  BRA `(.L_x_15217) ;  /* 0xffffffa000887947 */ /* 0x000fea000383ffff */
.L_x_15079:
[----:B------:R-:W4:Y:S01]  /*19800*/  S2R R20, SR_TID.X ;  /* 0x0000000000147919 */ /* 0x000f220000002100 */
[----:B------:R-:W-:Y:S01]  /*19810*/  BSSY B0, `(.L_x_15218) ;  /* 0x000000a000007945 */ /* 0x000fe20003800000 */
[----:B0-----:R-:W-:Y:S02]  /*19820*/  IMAD.MOV.U32 R12, RZ, RZ, RZ ;  /* 0x000000ffff0c7224 */ /* 0x001fe400078e00ff */
[----:B------:R-:W-:Y:S02]  /*19830*/  IMAD.MOV.U32 R11, RZ, RZ, 0x1f ;  /* 0x0000001fff0b7424 */ /* 0x000fe400078e00ff */
[----:B------:R-:W-:Y:S01]  /*19840*/  IMAD.MOV.U32 R15, RZ, RZ, -0x1 ;  /* 0xffffffffff0f7424 */ /* 0x000fe200078e00ff */
[----:B----4-:R-:W-:-:S04]  /*19850*/  SHF.R.U32.HI R20, RZ, 0x5, R20 ;  /* 0x00000005ff147819 */ /* 0x010fc80000011614 */
[----:B------:R-:W-:-:S05]  /*19860*/  LOP3.LUT R20, R20, 0x3, RZ, 0xc0, !PT ;  /* 0x0000000314147812 */ /* 0x000fca00078ec0ff */
[----:B------:R-:W-:-:S07]  /*19870*/  IMAD.MOV.U32 R13, RZ, RZ, R20 ;  /* 0x000000ffff0d7224 */ /* 0x000fce00078e0014 */
[----:B-123--:R-:W-:Y:S05]  /*19880*/  WARPSYNC.COLLECTIVE R15, `(.L_x_15219) ;  /* 0x000000000f087348 */ /* 0x00efea0003c00000 */
[----:B------:R0:W4:Y:S02]  /*19890*/  SHFL.IDX P6, R14, R13, R12, R11 ;  /* 0x0000000c0d0e7389 */ /* 0x00012400000c000b */
[----:B01234-:R-:W-:Y:S01]  /*198a0*/  ENDCOLLECTIVE ;  /* 0x000000000000791b */ /* 0x01ffe20003800000 */
.L_x_15219:
[----:B------:R-:W-:Y:S05]  /*198b0*/  BSYNC B0 ;  /* 0x0000000000007941 */ /* 0x000fea0003800000 */
.L_x_15218:
[----:B------:R-:W-:Y:S05]  /*198c0*/  BRA `(.L_x_15220) ;  /* 0xffffffa800cc7947 */ /* 0x000fea000383ffff */
.L_x_15081:
[----:B------:R-:W-:Y:S01]  /*198d0*/  BSSY B0, `(.L_x_15221) ;  /* 0x0000006000007945 */ /* 0x000fe20003800000 */
[----:B------:R-:W-:-:S07]  /*198e0*/  IMAD.MOV.U32 R15, RZ, RZ, -0x1 ;  /* 0xffffffffff0f7424 */ /* 0x000fce00078e00ff */
[----:B0123--:R-:W-:Y:S05]  /*198f0*/  WARPSYNC.COLLECTIVE R15, `(.L_x_15222) ;  /* 0x000000000f0c7348 */ /* 0x00ffea0003c00000 */
[----:B------:R-:W-:Y:S02]  /*19900*/  ELECT P6, UR62, PT ;  /* 0x00000000003e782f */ /* 0x000fe400038c0000 */
[----:B------:R-:W-:Y:S01]  /*19910*/  MOV R14, UR62 ;  /* 0x0000003e000e7c02 */ /* 0x000fe20008000f00 */
[----:B0123--:R-:W-:Y:S10]  /*19920*/  ENDCOLLECTIVE ;  /* 0x000000000000791b */ /* 0x00fff40003800000 */
.L_x_15222:
[----:B------:R-:W-:Y:S05]  /*19930*/  BSYNC B0 ;  /* 0x0000000000007941 */ /* 0x000fea0003800000 */
.L_x_15221:
[----:B------:R-:W-:Y:S05]  /*19940*/  BRA `(.L_x_15223) ;  /* 0xffffffa800d47947 */ /* 0x000fea000383ffff */
.L_x_15083:
[----:B0-----:R0:W4:Y:S02]  /*19950*/  SYNCS.PHASECHK.TRANS64.TRYWAIT P0, [R0+URZ+0x16840], R2 ;  /* 0x01684002000075a7 */ /* 0x001124000800017f */
[----:B----4-:R-:W-:Y:S05]  /*19960*/  @!P0 NANOSLEEP.SYNCS 0x989680 ;  /* 0x009896800000895d */ /* 0x010fea0003900000 */
[----:B------:R-:W4:Y:S02]  /*19970*/  @!P0 SYNCS.PHASECHK.TRANS64 P0, [R0+URZ+0x16840], R2 ;  /* 0x01684002000085a7 */ /* 0x000f24000800007f */
[----:B----4-:R-:W-:Y:S05]  /*19980*/  @!P0 BRA `(.L_x_15083) ;  /* 0xfffffffc00f08947 */ /* 0x010fea000383ffff */
[----:B------:R-:W-:Y:S05]  /*19990*/  BRA `(.L_x_15224) ;  /* 0xffffffac00247947 */ /* 0x000fea000383ffff */
.L_x_15087:
        /* <DEDUP_REMOVED lines=12> */
.L_x_15225:
[----:B------:R-:W-:Y:S02]  /*19a60*/  IMAD.MOV.U32 R13, RZ, RZ, R0 ;  /* 0x000000ffff0d7224 */ /* 0x000fe400078e0000 */
[----:B------:R-:W-:-:S07]  /*19a70*/  IMAD.MOV.U32 R6, RZ, RZ, R14 ;  /* 0x000000ffff067224 */ /* 0x000fce00078e000e */
[----:B------:R-:W-:Y:S05]  /*19a80*/  WARPSYNC.COLLECTIVE R15, `(.L_x_15226) ;  /* 0x000000000f087348 */ /* 0x000fea0003c00000 */
[----:B------:R0:W1:Y:S02]  /*19a90*/  SHFL.IDX P6, R14, R13, R12, R11 ;  /* 0x0000000c0d0e7389 */ /* 0x00006400000c000b */
[----:B01----:R-:W-:Y:S01]  /*19aa0*/  ENDCOLLECTIVE ;  /* 0x000000000000791b */ /* 0x003fe20003800000 */
.L_x_15226:
[----:B------:R-:W-:Y:S02]  /*19ab0*/  IMAD.MOV.U32 R13, RZ, RZ, R4 ;  /* 0x000000ffff0d7224 */ /* 0x000fe400078e0004 */
[----:B------:R-:W-:Y:S02]  /*19ac0*/  IMAD.MOV.U32 R12, RZ, RZ, 0x1 ;  /* 0x00000001ff0c7424 */ /* 0x000fe400078e00ff */
[----:B------:R-:W-:-:S07]  /*19ad0*/  IMAD.MOV.U32 R7, RZ, RZ, R14 ;  /* 0x000000ffff077224 */ /* 0x000fce00078e000e */
[----:B------:R-:W-:Y:S05]  /*19ae0*/  WARPSYNC.COLLECTIVE R15, `(.L_x_15227) ;  /* 0x000000000f087348 */ /* 0x000fea0003c00000 */
[----:B------:R0:W1:Y:S02]  /*19af0*/  SHFL.IDX P6, R14, R13, R12, R11 ;  /* 0x0000000c0d0e7389 */ /* 0x00006400000c000b */
[----:B01----:R-:W-:Y:S01]  /*19b00*/  ENDCOLLECTIVE ;  /* 0x000000000000791b */ /* 0x003fe20003800000 */
.L_x_15227:
        /* <DEDUP_REMOVED lines=15> */
.L_x_15228:
[----:B------:R-:W-:Y:S02]  /*19c00*/  IMAD.MOV.U32 R13, RZ, RZ, R4 ;  /* 0x000000ffff0d7224 */ /* 0x000fe400078e0004 */
[----:B------:R-:W-:Y:S02]  /*19c10*/  IMAD.MOV.U32 R12, RZ, RZ, 0x2 ;  /* 0x00000002ff0c7424 */ /* 0x000fe400078e00ff */
[----:B------:R-:W-:-:S07]  /*19c20*/  IMAD.MOV.U32 R7, RZ, RZ, R14 ;  /* 0x000000ffff077224 */ /* 0x000fce00078e000e */
[----:B------:R-:W-:Y:S05]  /*19c30*/  WARPSYNC.COLLECTIVE R15, `(.L_x_15229) ;  /* 0x000000000f087348 */ /* 0x000fea0003c00000 */
[----:B------:R0:W1:Y:S02]  /*19c40*/  SHFL.IDX P6, R14, R13, R12, R11 ;  /* 0x0000000c0d0e7389 */ /* 0x00006400000c000b */
[----:B01----:R-:W-:Y:S01]  /*19c50*/  ENDCOLLECTIVE ;  /* 0x000000000000791b */ /* 0x003fe20003800000 */
.L_x_15229:
        /* <DEDUP_REMOVED lines=16> */
.L_x_15230:
[----:B------:R-:W-:Y:S02]  /*19d60*/  IMAD.MOV.U32 R13, RZ, RZ, R4 ;  /* 0x000000ffff0d7224 */ /* 0x000fe400078e0004 */
[----:B------:R-:W-:Y:S02]  /*19d70*/  IMAD.MOV.U32 R12, RZ, RZ, 0x3 ;  /* 0x00000003ff0c7424 */ /* 0x000fe400078e00ff */
[----:B------:R-:W-:-:S07]  /*19d80*/  IMAD.MOV.U32 R7, RZ, RZ, R14 ;  /* 0x000000ffff077224 */ /* 0x000fce00078e000e */
[----:B------:R-:W-:Y:S05]  /*19d90*/  WARPSYNC.COLLECTIVE R15, `(.L_x_15231) ;  /* 0x000000000f087348 */ /* 0x000fea0003c00000 */
[----:B------:R0:W1:Y:S02]  /*19da0*/  SHFL.IDX P6, R14, R13, R12, R11 ;  /* 0x0000000c0d0e7389 */ /* 0x00006400000c000b */
[----:B01----:R-:W-:Y:S01]  /*19db0*/  ENDCOLLECTIVE ;  /* 0x000000000000791b */ /* 0x003fe20003800000 */
.L_x_15231:
        /* <DEDUP_REMOVED lines=16> */
.L_x_15232:
[----:B------:R-:W-:Y:S02]  /*19ec0*/  IMAD.MOV.U32 R13, RZ, RZ, R4 ;  /* 0x000000ffff0d7224 */ /* 0x000fe400078e0004 */
[----:B------:R-:W-:Y:S02]  /*19ed0*/  IMAD.MOV.U32 R12, RZ, RZ, 0x4 ;  /* 0x00000004ff0c7424 */ /* 0x000fe400078e00ff */
[----:B------:R-:W-:-:S07]  /*19ee0*/  IMAD.MOV.U32 R7, RZ, RZ, R14 ;  /* 0x000000ffff077224 */ /* 0x000fce00078e000e */
[----:B------:R-:W-:Y:S05]  /*19ef0*/  WARPSYNC.COLLECTIVE R15, `(.L_x_15233) ;  /* 0x000000000f087348 */ /* 0x000fea0003c00000 */
[----:B------:R0:W1:Y:S02]  /*19f00*/  SHFL.IDX P6, R14, R13, R12, R11 ;  /* 0x0000000c0d0e7389 */ /* 0x00006400000c000b */
[----:B01----:R-:W-:Y:S01]  /*19f10*/  ENDCOLLECTIVE ;  /* 0x000000000000791b */ /* 0x003fe20003800000 */
.L_x_15233:
        /* <DEDUP_REMOVED lines=16> */
.L_x_15234:
[----:B------:R-:W-:Y:S02]  /*1a020*/  IMAD.MOV.U32 R13, RZ, RZ, R4 ;  /* 0x000000ffff0d7224 */ /* 0x000fe400078e0004 */
[----:B------:R-:W-:Y:S02]  /*1a030*/  IMAD.MOV.U32 R12, RZ, RZ, 0x5 ;  /* 0x00000005ff0c7424 */ /* 0x000fe400078e00ff */
[----:B------:R-:W-:-:S07]  /*1a040*/  IMAD.MOV.U32 R7, RZ, RZ, R14 ;  /* 0x000000ffff077224 */ /* 0x000fce00078e000e */
[----:B------:R-:W-:Y:S05]  /*1a050*/  WARPSYNC.COLLECTIVE R15, `(.L_x_15235) ;  /* 0x000000000f087348 */ /* 0x000fea0003c00000 */
[----:B------:R0:W1:Y:S02]  /*1a060*/  SHFL.IDX P6, R14, R13, R12, R11 ;  /* 0x0000000c0d0e7389 */ /* 0x00006400000c000b */
[----:B01----:R-:W-:Y:S01]  /*1a070*/  ENDCOLLECTIVE ;  /* 0x000000000000791b */ /* 0x003fe20003800000 */
.L_x_15235:
        /* <DEDUP_REMOVED lines=16> */
.L_x_15236:
[----:B------:R-:W-:Y:S02]  /*1a180*/  IMAD.MOV.U32 R13, RZ, RZ, R4 ;  /* 0x000000ffff0d7224 */ /* 0x000fe400078e0004 */
[----:B------:R-:W-:Y:S02]  /*1a190*/  IMAD.MOV.U32 R12, RZ, RZ, 0x6 ;  /* 0x00000006ff0c7424 */ /* 0x000fe400078e00ff */
[----:B------:R-:W-:-:S07]  /*1a1a0*/  IMAD.MOV.U32 R7, RZ, RZ, R14 ;  /* 0x000000ffff077224 */ /* 0x000fce00078e000e */
[----:B------:R-:W-:Y:S05]  /*1a1b0*/  WARPSYNC.COLLECTIVE R15, `(.L_x_15237) ;  /* 0x000000000f087348 */ /* 0x000fea0003c00000 */
[----:B------:R0:W1:Y:S02]  /*1a1c0*/  SHFL.IDX P6, R14, R13, R12, R11 ;  /* 0x0000000c0d0e7389 */ /* 0x00006400000c000b */
[----:B01----:R-:W-:Y:S01]  /*1a1d0*/  ENDCOLLECTIVE ;  /* 0x000000000000791b */ /* 0x003fe20003800000 */
.L_x_15237:
        /* <DEDUP_REMOVED lines=16> */
.L_x_15238:
[----:B------:R-:W-:Y:S02]  /*1a2e0*/  IMAD.MOV.U32 R13, RZ, RZ, R4 ;  /* 0x000000ffff0d7224 */ /* 0x000fe400078e0004 */
[----:B------:R-:W-:Y:S02]  /*1a2f0*/  IMAD.MOV.U32 R12, RZ, RZ, 0x7 ;  /* 0x00000007ff0c7424 */ /* 0x000fe400078e00ff */
[----:B------:R-:W-:-:S07]  /*1a300*/  IMAD.MOV.U32 R7, RZ, RZ, R14 ;  /* 0x000000ffff077224 */ /* 0x000fce00078e000e */
[----:B------:R-:W-:Y:S05]  /*1a310*/  WARPSYNC.COLLECTIVE R15, `(.L_x_15239) ;  /* 0x000000000f087348 */ /* 0x000fea0003c00000 */
[----:B------:R0:W1:Y:S02]  /*1a320*/  SHFL.IDX P6, R14, R13, R12, R11 ;  /* 0x0000000c0d0e7389 */ /* 0x00006400000c000b */
[----:B01----:R-:W-:Y:S01]  /*1a330*/  ENDCOLLECTIVE ;  /* 0x000000000000791b */ /* 0x003fe20003800000 */
.L_x_15239:
        /* <DEDUP_REMOVED lines=11> */
.L_x_15240:
        /* <DEDUP_REMOVED lines=13> */
.L_x_15241:
        /* <DEDUP_REMOVED lines=13> */
.L_x_15242:
[----:B------:R-:W-:Y:S02]  /*1a590*/  IMAD.MOV.U32 R13, RZ, RZ, R2 ;  /* 0x000000ffff0d7224 */ /* 0x000fe400078e0002 */
[----:B------:R-:W-:Y:S02]  /*1a5a0*/  IMAD.MOV.U32 R12, RZ, RZ, 0x1 ;  /* 0x00000001ff0c7424 */ /* 0x000fe400078e00ff */
[----:B------:R-:W-:-:S07]  /*1a5b0*/  IMAD.MOV.U32 R8, RZ, RZ, R14 ;  /* 0x000000ffff087224 */ /* 0x000fce00078e000e */
[----:B------:R-:W-:Y:S05]  /*1a5c0*/  WARPSYNC.COLLECTIVE R15, `(.L_x_15243) ;  /* 0x000000000f087348 */ /* 0x000fea0003c00000 */
[----:B------:R0:W1:Y:S02]  /*1a5d0*/  SHFL.IDX P6, R14, R13, R12, R11 ;  /* 0x0000000c0d0e7389 */ /* 0x00006400000c000b */
[----:B01----:R-:W-:Y:S01]  /*1a5e0*/  ENDCOLLECTIVE ;  /* 0x000000000000791b */ /* 0x003fe20003800000 */
.L_x_15243:
        /* <DEDUP_REMOVED lines=14> */
.L_x_15244:
[----:B------:R-:W-:Y:S02]  /*1a6d0*/  IMAD.MOV.U32 R13, RZ, RZ, R2 ;  /* 0x000000ffff0d7224 */ /* 0x000fe400078e0002 */
[----:B------:R-:W-:Y:S02]  /*1a6e0*/  IMAD.MOV.U32 R12, RZ, RZ, 0x2 ;  /* 0x00000002ff0c7424 */ /* 0x000fe400078e00ff */
[----:B------:R-:W-:-:S07]  /*1a6f0*/  IMAD.MOV.U32 R6, RZ, RZ, R14 ;  /* 0x000000ffff067224 */ /* 0x000fce00078e000e */
[----:B------:R-:W-:Y:S05]  /*1a700*/  WARPSYNC.COLLECTIVE R15, `(.L_x_15245) ;  /* 0x000000000f087348 */ /* 0x000fea0003c00000 */
[----:B------:R0:W1:Y:S02]  /*1a710*/  SHFL.IDX P6, R14, R13, R12, R11 ;  /* 0x0000000c0d0e7389 */ /* 0x00006400000c000b */
[----:B01----:R-:W-:Y:S01]  /*1a720*/  ENDCOLLECTIVE ;  /* 0x000000000000791b */ /* 0x003fe20003800000 */
.L_x_15245:
        /* <DEDUP_REMOVED lines=13> */
.L_x_15246:
[----:B------:R-:W-:Y:S02]  /*1a800*/  IMAD.MOV.U32 R13, RZ, RZ, R2 ;  /* 0x000000ffff0d7224 */ /* 0x000fe400078e0002 */
[----:B------:R-:W-:Y:S02]  /*1a810*/  IMAD.MOV.U32 R12, RZ, RZ, 0x3 ;  /* 0x00000003ff0c7424 */ /* 0x000fe400078e00ff */
[----:B------:R-:W-:-:S07]  /*1a820*/  IMAD.MOV.U32 R6, RZ, RZ, R14 ;  /* 0x000000ffff067224 */ /* 0x000fce00078e000e */
[----:B------:R-:W-:Y:S05]  /*1a830*/  WARPSYNC.COLLECTIVE R15, `(.L_x_15247) ;  /* 0x000000000f087348 */ /* 0x000fea0003c00000 */
[----:B------:R0:W1:Y:S02]  /*1a840*/  SHFL.IDX P6, R14, R13, R12, R11 ;  /* 0x0000000c0d0e7389 */ /* 0x00006400000c000b */
[----:B01----:R-:W-:Y:S01]  /*1a850*/  ENDCOLLECTIVE ;  /* 0x000000000000791b */ /* 0x003fe20003800000 */
.L_x_15247:
        /* <DEDUP_REMOVED lines=12> */
.L_x_15248:
[----:B------:R-:W-:Y:S05]  /*1a920*/  BRA `(.L_x_15249) ;  /* 0xffffffac004c7947 */ /* 0x000fea000383ffff */
.L_x_15090:
[----:B0-----:R0:W1:Y:S02]  /*1a930*/  SYNCS.PHASECHK.TRANS64.TRYWAIT P0, [R22+URZ+0x16820], R3 ;  /* 0x01682003160075a7 */ /* 0x001064000800017f */
[----:B-1----:R-:W-:Y:S05]  /*1a940*/  @!P0 NANOSLEEP.SYNCS 0x989680 ;  /* 0x009896800000895d */ /* 0x002fea0003900000 */
[----:B------:R-:W1:Y:S02]  /*1a950*/  @!P0 SYNCS.PHASECHK.TRANS64 P0, [R22+URZ+0x16820], R3 ;  /* 0x01682003160085a7 */ /* 0x000e64000800007f */
[----:B-1----:R-:W-:Y:S05]  /*1a960*/  @!P0 BRA `(.L_x_15090) ;  /* 0xfffffffc00f08947 */ /* 0x002fea000383ffff */
[----:B------:R-:W-:Y:S05]  /*1a970*/  BRA `(.L_x_15250) ;  /* 0xffffffac00b47947 */ /* 0x000fea000383ffff */
.L_x_15099:
[----:B0-----:R0:W2:Y:S02]  /*1a980*/  SYNCS.PHASECHK.TRANS64.TRYWAIT P0, [R2+URZ+0x16840], R3 ;  /* 0x01684003020075a7 */ /* 0x0010a4000800017f */
[----:B--2---:R-:W-:Y:S05]  /*1a990*/  @!P0 NANOSLEEP.SYNCS 0x989680 ;  /* 0x009896800000895d */ /* 0x004fea0003900000 */
[----:B------:R-:W2:Y:S02]  /*1a9a0*/  @!P0 SYNCS.PHASECHK.TRANS64 P0, [R2+URZ+0x16840], R3 ;  /* 0x01684003020085a7 */ /* 0x000ea4000800007f */
[----:B--2---:R-:W-:Y:S05]  /*1a9b0*/  @!P0 BRA `(.L_x_15099) ;  /* 0xfffffffc00f08947 */ /* 0x004fea000383ffff */
[----:B------:R-:W-:Y:S05]  /*1a9c0*/  BRA `(.L_x_15251) ;  /* 0xffffffb000607947 */ /* 0x000fea000383ffff */
.L_x_15104:
[----:B0-----:R0:W1:Y:S02]  /*1a9d0*/  SYNCS.PHASECHK.TRANS64.TRYWAIT P0, [R3+URZ+0x60], R2 ;  /* 0x00006002030075a7 */ /* 0x001064000800017f */
[----:B-1----:R-:W-:Y:S05]  /*1a9e0*/  @!P0 NANOSLEEP.SYNCS 0x989680 ;  /* 0x009896800000895d */ /* 0x002fea0003900000 */
[----:B------:R-:W1:Y:S02]  /*1a9f0*/  @!P0 SYNCS.PHASECHK.TRANS64 P0, [R3+URZ+0x60], R2 ;  /* 0x00006002030085a7 */ /* 0x000e64000800007f */
[----:B-1----:R-:W-:Y:S05]  /*1aa00*/  @!P0 BRA `(.L_x_15104) ;  /* 0xfffffffc00f08947 */ /* 0x002fea000383ffff */
[----:B------:R-:W-:Y:S05]  /*1aa10*/  BRA `(.L_x_15252) ;  /* 0xffffffb000ec7947 */ /* 0x000fea000383ffff */
.L_x_15112:
[----:B0-----:R0:W2:Y:S02]  /*1aa20*/  SYNCS.PHASECHK.TRANS64.TRYWAIT P0, [R2+URZ+0x16840], R3 ;  /* 0x01684003020075a7 */ /* 0x0010a4000800017f */
[----:B--2---:R-:W-:Y:S05]  /*1aa30*/  @!P0 NANOSLEEP.SYNCS 0x989680 ;  /* 0x009896800000895d */ /* 0x004fea0003900000 */
[----:B------:R-:W2:Y:S02]  /*1aa40*/  @!P0 SYNCS.PHASECHK.TRANS64 P0, [R2+URZ+0x16840], R3 ;  /* 0x01684003020085a7 */ /* 0x000ea4000800007f */
[----:B--2---:R-:W-:Y:S05]  /*1aa50*/  @!P0 BRA `(.L_x_15112) ;  /* 0xfffffffc00f08947 */ /* 0x004fea000383ffff */
[----:B------:R-:W-:Y:S05]  /*1aa60*/  BRA `(.L_x_15253) ;  /* 0xffffffb800287947 */ /* 0x000fea000383ffff */
.L_x_15117:
[----:B0-----:R0:W1:Y:S02]  /*1aa70*/  SYNCS.PHASECHK.TRANS64.TRYWAIT P0, [R10+URZ+0x60], R27 ;  /* 0x0000601b0a0075a7 */ /* 0x001064000800017f */
[----:B-1----:R-:W-:Y:S05]  /*1aa80*/  @!P0 NANOSLEEP.SYNCS 0x989680 ;  /* 0x009896800000895d */ /* 0x002fea0003900000 */
[----:B------:R-:W1:Y:S02]  /*1aa90*/  @!P0 SYNCS.PHASECHK.TRANS64 P0, [R10+URZ+0x60], R27 ;  /* 0x0000601b0a0085a7 */ /* 0x000e64000800007f */
[----:B-1----:R-:W-:Y:S05]  /*1aaa0*/  @!P0 BRA `(.L_x_15117) ;  /* 0xfffffffc00f08947 */ /* 0x002fea000383ffff */
[----:B------:R-:W-:Y:S05]  /*1aab0*/  BRA `(.L_x_15254) ;  /* 0xffffffb800b47947 */ /* 0x000fea000383ffff */
.L_x_15125:
[----:B0-----:R0:W2:Y:S02]  /*1aac0*/  SYNCS.PHASECHK.TRANS64.TRYWAIT P0, [R2+URZ+0x16840], R3 ;  /* 0x01684003020075a7 */ /* 0x0010a4000800017f */
[----:B--2---:R-:W-:Y:S05]  /*1aad0*/  @!P0 NANOSLEEP.SYNCS 0x989680 ;  /* 0x009896800000895d */ /* 0x004fea0003900000 */
[----:B------:R-:W2:Y:S02]  /*1aae0*/  @!P0 SYNCS.PHASECHK.TRANS64 P0, [R2+URZ+0x16840], R3 ;  /* 0x01684003020085a7 */ /* 0x000ea4000800007f */
[----:B--2---:R-:W-:Y:S05]  /*1aaf0*/  @!P0 BRA `(.L_x_15125) ;  /* 0xfffffffc00f08947 */ /* 0x004fea000383ffff */
[----:B------:R-:W-:Y:S05]  /*1ab00*/  BRA `(.L_x_15255) ;  /* 0xffffffbc00c47947 */ /* 0x000fea000383ffff */
.L_x_15130:
[----:B0-----:R0:W1:Y:S02]  /*1ab10*/  SYNCS.PHASECHK.TRANS64.TRYWAIT P0, [R7+URZ+0x60], R2 ;  /* 0x00006002070075a7 */ /* 0x001064000800017f */
[----:B-1----:R-:W-:Y:S05]  /*1ab20*/  @!P0 NANOSLEEP.SYNCS 0x989680 ;  /* 0x009896800000895d */ /* 0x002fea0003900000 */
[----:B------:R-:W1:Y:S02]  /*1ab30*/  @!P0 SYNCS.PHASECHK.TRANS64 P0, [R7+URZ+0x60], R2 ;  /* 0x00006002070085a7 */ /* 0x000e64000800007f */
[----:B-1----:R-:W-:Y:S05]  /*1ab40*/  @!P0 BRA `(.L_x_15130) ;  /* 0xfffffffc00f08947 */ /* 0x002fea000383ffff */
[----:B------:R-:W-:Y:S05]  /*1ab50*/  BRA `(.L_x_15256) ;  /* 0xffffffc000547947 */ /* 0x000fea000383ffff */
.L_x_15140:
[----:B0-----:R0:W1:Y:S02]  /*1ab60*/  SYNCS.PHASECHK.TRANS64.TRYWAIT P0, [R3+URZ+0x16860], R0 ;  /* 0x01686000030075a7 */ /* 0x001064000800017f */
[----:B-1----:R-:W-:Y:S05]  /*1ab70*/  @!P0 NANOSLEEP.SYNCS 0x989680 ;  /* 0x009896800000895d */ /* 0x002fea0003900000 */
[----:B------:R-:W1:Y:S02]  /*1ab80*/  @!P0 SYNCS.PHASECHK.TRANS64 P0, [R3+URZ+0x16860], R0 ;  /* 0x01686000030085a7 */ /* 0x000e64000800007f */
[----:B-1----:R-:W-:Y:S05]  /*1ab90*/  @!P0 BRA `(.L_x_15140) ;  /* 0xfffffffc00f08947 */ /* 0x002fea000383ffff */
[----:B------:R-:W-:Y:S05]  /*1aba0*/  BRA `(.L_x_15257) ;  /* 0xffffffc400507947 */ /* 0x000fea000383ffff */
.L_x_15146:
[----:B------:R-:W-:Y:S01]  /*1abb0*/  BSSY B0, `(.L_x_15258) ;  /* 0x0000008000007945 */ /* 0x000fe20003800000 */
[----:B------:R-:W-:Y:S02]  /*1abc0*/  IMAD.MOV.U32 R13, RZ, RZ, R16 ;  /* 0x000000ffff0d7224 */ /* 0x000fe400078e0010 */
[----:B0-----:R-:W-:Y:S02]  /*1abd0*/  IMAD.MOV.U32 R12, RZ, RZ, RZ ;  /* 0x000000ffff0c7224 */ /* 0x001fe400078e00ff */
[----:B------:R-:W-:Y:S02]  /*1abe0*/  IMAD.MOV.U32 R11, RZ, RZ, 0x1f ;  /* 0x0000001fff0b7424 */ /* 0x000fe400078e00ff */
[----:B------:R-:W-:-:S07]  /*1abf0*/  IMAD.MOV.U32 R15, RZ, RZ, -0x1 ;  /* 0xffffffffff0f7424 */ /* 0x000fce00078e00ff */
[----:B--2---:R-:W-:Y:S05]  /*1ac00*/  WARPSYNC.COLLECTIVE R15, `(.L_x_15259) ;  /* 0x000000000f087348 */ /* 0x004fea0003c00000 */
[----:B------:R0:W1:Y:S02]  /*1ac10*/  SHFL.IDX P6, R14, R13, R12, R11 ;  /* 0x0000000c0d0e7389 */ /* 0x00006400000c000b */
[----:B012---:R-:W-:Y:S01]  /*1ac20*/  ENDCOLLECTIVE ;  /* 0x000000000000791b */ /* 0x007fe20003800000 */
.L_x_15259:
[----:B------:R-:W-:Y:S05]  /*1ac30*/  BSYNC B0 ;  /* 0x0000000000007941 */ /* 0x000fea0003800000 */
.L_x_15258:
        /* <DEDUP_REMOVED lines=9> */
.L_x_15260:
        /* <DEDUP_REMOVED lines=18> */
.L_x_15261:
[----:B------:R-:W-:Y:S01]  /*1adf0*/  IMAD.MOV.U32 R12, RZ, RZ, 0x2 ;  /* 0x00000002ff0c7424 */ /* 0x000fe200078e00ff */
[----:B------:R-:W-:-:S05]  /*1ae00*/  SEL R4, R14, RZ, P1 ;  /* 0x000000ff0e047207 */ /* 0x000fca0000800000 */
[----:B------:R-:W-:-:S04]  /*1ae10*/  IMAD.IADD R4, R17, 0x1, R4 ;  /* 0x0000000111047824 */ /* 0x000fc800078e0204 */
[----:B------:R-:W-:-:S07]  /*1ae20*/  IMAD.MOV.U32 R13, RZ, RZ, R4 ;  /* 0x000000ffff0d7224 */ /* 0x000fce00078e0004 */
[----:B------:R-:W-:Y:S05]  /*1ae30*/  WARPSYNC.COLLECTIVE R15, `(.L_x_15262) ;  /* 0x000000000f087348 */ /* 0x000fea0003c00000 */
[----:B------:R0:W1:Y:S02]  /*1ae40*/  SHFL.UP P6, R14, R13, R12, R11 ;  /* 0x0400000c0d0e7389 */ /* 0x00006400000c000b */
[----:B01----:R-:W-:Y:S01]  /*1ae50*/  ENDCOLLECTIVE ;  /* 0x000000000000791b */ /* 0x003fe20003800000 */
.L_x_15262:
[----:B------:R-:W-:Y:S01]  /*1ae60*/  IMAD.MOV.U32 R12, RZ, RZ, 0x4 ;  /* 0x00000004ff0c7424 */ /* 0x000fe200078e00ff */
[----:B------:R-:W-:-:S05]  /*1ae70*/  SEL R3, R14, RZ, P2 ;  /* 0x000000ff0e037207 */ /* 0x000fca0001000000 */
[----:B------:R-:W-:-:S04]  /*1ae80*/  IMAD.IADD R6, R4, 0x1, R3 ;  /* 0x0000000104067824 */ /* 0x000fc800078e0203 */
[----:B------:R-:W-:-:S07]  /*1ae90*/  IMAD.MOV.U32 R13, RZ, RZ, R6 ;  /* 0x000000ffff0d7224 */ /* 0x000fce00078e0006 */
[----:B------:R-:W-:Y:S05]  /*1aea0*/  WARPSYNC.COLLECTIVE R15, `(.L_x_15263) ;  /* 0x000000000f087348 */ /* 0x000fea0003c00000 */
[----:B------:R0:W1:Y:S02]  /*1aeb0*/  SHFL.UP P6, R14, R13, R12, R11 ;  /* 0x0400000c0d0e7389 */ /* 0x00006400000c000b */
[----:B01----:R-:W-:Y:S01]  /*1aec0*/  ENDCOLLECTIVE ;  /* 0x000000000000791b */ /* 0x003fe20003800000 */
.L_x_15263:
[----:B------:R-:W-:Y:S01]  /*1aed0*/  IMAD.MOV.U32 R12, RZ, RZ, 0x8 ;  /* 0x00000008ff0c7424 */ /* 0x000fe200078e00ff */
[----:B------:R-:W-:-:S05]  /*1aee0*/  SEL R3, R14, RZ, P3 ;  /* 0x000000ff0e037207 */ /* 0x000fca0001800000 */
[----:B------:R-:W-:-:S04]  /*1aef0*/  IMAD.IADD R2, R6, 0x1, R3 ;  /* 0x0000000106027824 */ /* 0x000fc800078e0203 */
[----:B------:R-:W-:-:S07]  /*1af00*/  IMAD.MOV.U32 R13, RZ, RZ, R2 ;  /* 0x000000ffff0d7224 */ /* 0x000fce00078e0002 */
[----:B------:R-:W-:Y:S05]  /*1af10*/  WARPSYNC.COLLECTIVE R15, `(.L_x_15264) ;  /* 0x000000000f087348 */ /* 0x000fea0003c00000 */
[----:B------:R0:W1:Y:S02]  /*1af20*/  SHFL.UP P6, R14, R13, R12, R11 ;  /* 0x0400000c0d0e7389 */ /* 0x00006400000c000b */
[----:B01----:R-:W-:Y:S01]  /*1af30*/  ENDCOLLECTIVE ;  /* 0x000000000000791b */ /* 0x003fe20003800000 */
.L_x_15264:
[----:B------:R-:W-:Y:S01]  /*1af40*/  IMAD.MOV.U32 R12, RZ, RZ, 0x10 ;  /* 0x00000010ff0c7424 */ /* 0x000fe200078e00ff */
[----:B------:R-:W-:-:S05]  /*1af50*/  SEL R3, R14, RZ, P4 ;  /* 0x000000ff0e037207 */ /* 0x000fca0002000000 */
[----:B------:R-:W-:-:S04]  /*1af60*/  IMAD.IADD R3, R2, 0x1, R3 ;  /* 0x0000000102037824 */ /* 0x000fc800078e0203 */
[----:B------:R-:W-:-:S07]  /*1af70*/  IMAD.MOV.U32 R13, RZ, RZ, R3 ;  /* 0x000000ffff0d7224 */ /* 0x000fce00078e0003 */
[----:B------:R-:W-:Y:S05]  /*1af80*/  WARPSYNC.COLLECTIVE R15, `(.L_x_15265) ;  /* 0x000000000f087348 */ /* 0x000fea0003c00000 */
[----:B------:R0:W1:Y:S02]  /*1af90*/  SHFL.UP P6, R14, R13, R12, R11 ;  /* 0x0400000c0d0e7389 */ /* 0x00006400000c000b */
[----:B01----:R-:W-:Y:S01]  /*1afa0*/  ENDCOLLECTIVE ;  /* 0x000000000000791b */ /* 0x003fe20003800000 */
.L_x_15265:
        /* <DEDUP_REMOVED lines=8> */
.L_x_15266:
[----:B------:R-:W-:Y:S05]  /*1b030*/  BRA `(.L_x_15267) ;  /* 0xffffffc400847947 */ /* 0x000fea000383ffff */
.L_x_15151:
        /* <DEDUP_REMOVED lines=8> */
.L_x_15269:
[----:B------:R-:W-:Y:S05]  /*1b0c0*/  BSYNC B0 ;  /* 0x0000000000007941 */ /* 0x000fea0003800000 */
.L_x_15268:
        /* <DEDUP_REMOVED lines=8> */
.L_x_15270:
[----:B------:R-:W-:Y:S01]  /*1b150*/  IMAD.MOV.U32 R12, RZ, RZ, 0x4 ;  /* 0x00000004ff0c7424 */ /* 0x000fe200078e00ff */
[----:B------:R-:W-:-:S05]  /*1b160*/  SEL R2, R14, RZ, P2 ;  /* 0x000000ff0e027207 */ /* 0x000fca0001000000 */
[----:B------:R-:W-:-:S04]  /*1b170*/  IMAD.IADD R2, R13, 0x1, R2 ;  /* 0x000000010d027824 */ /* 0x000fc800078e0202 */
[----:B------:R-:W-:-:S07]  /*1b180*/  IMAD.MOV.U32 R13, RZ, RZ, R2 ;  /* 0x000000ffff0d7224 */ /* 0x000fce00078e0002 */
[----:B------:R-:W-:Y:S05]  /*1b190*/  WARPSYNC.COLLECTIVE R15, `(.L_x_15271) ;  /* 0x000000000f087348 */ /* 0x000fea0003c00000 */
[----:B------:R0:W1:Y:S02]  /*1b1a0*/  SHFL.UP P6, R14, R13, R12, R11 ;  /* 0x0400000c0d0e7389 */ /* 0x00006400000c000b */
[----:B01----:R-:W-:Y:S01]  /*1b1b0*/  ENDCOLLECTIVE ;  /* 0x000000000000791b */ /* 0x003fe20003800000 */
.L_x_15271:
[----:B------:R-:W-:Y:S01]  /*1b1c0*/  IMAD.MOV.U32 R12, RZ, RZ, 0x8 ;  /* 0x00000008ff0c7424 */ /* 0x000fe200078e00ff */
[----:B------:R-:W-:-:S05]  /*1b1d0*/  SEL R3, R14, RZ, P3 ;  /* 0x000000ff0e037207 */ /* 0x000fca0001800000 */
[----:B------:R-:W-:-:S04]  /*1b1e0*/  IMAD.IADD R3, R2, 0x1, R3 ;  /* 0x0000000102037824 */ /* 0x000fc800078e0203 */
[----:B------:R-:W-:-:S07]  /*1b1f0*/  IMAD.MOV.U32 R13, RZ, RZ, R3 ;  /* 0x000000ffff0d7224 */ /* 0x000fce00078e0003 */
[----:B------:R-:W-:Y:S05]  /*1b200*/  WARPSYNC.COLLECTIVE R15, `(.L_x_15272) ;  /* 0x000000000f087348 */ /* 0x000fea0003c00000 */
[----:B------:R0:W1:Y:S02]  /*1b210*/  SHFL.UP P6, R14, R13, R12, R11 ;  /* 0x0400000c0d0e7389 */ /* 0x00006400000c000b */
[----:B01----:R-:W-:Y:S01]  /*1b220*/  ENDCOLLECTIVE ;  /* 0x000000000000791b */ /* 0x003fe20003800000 */
.L_x_15272:
[----:B------:R-:W-:Y:S01]  /*1b230*/  IMAD.MOV.U32 R12, RZ, RZ, 0x10 ;  /* 0x00000010ff0c7424 */ /* 0x000fe200078e00ff */
[----:B------:R-:W-:-:S05]  /*1b240*/  SEL R4, R14, RZ, P4 ;  /* 0x000000ff0e047207 */ /* 0x000fca0002000000 */
[----:B------:R-:W-:-:S04]  /*1b250*/  IMAD.IADD R4, R3, 0x1, R4 ;  /* 0x0000000103047824 */ /* 0x000fc800078e0204 */
[----:B------:R-:W-:-:S07]  /*1b260*/  IMAD.MOV.U32 R13, RZ, RZ, R4 ;  /* 0x000000ffff0d7224 */ /* 0x000fce00078e0004 */
[----:B------:R-:W-:Y:S05]  /*1b270*/  WARPSYNC.COLLECTIVE R15, `(.L_x_15273) ;  /* 0x000000000f087348 */ /* 0x000fea0003c00000 */
[----:B------:R0:W1:Y:S02]  /*1b280*/  SHFL.UP P6, R14, R13, R12, R11 ;  /* 0x0400000c0d0e7389 */ /* 0x00006400000c000b */
[----:B01----:R-:W-:Y:S01]  /*1b290*/  ENDCOLLECTIVE ;  /* 0x000000000000791b */ /* 0x003fe20003800000 */
.L_x_15273:
        /* <DEDUP_REMOVED lines=8> */
.L_x_15274:
[----:B------:R-:W-:Y:S05]  /*1b320*/  BRA `(.L_x_15275) ;  /* 0xffffffc400647947 */ /* 0x000fea000383ffff */
.L_x_15153:
[----:B------:R-:W-:Y:S01]  /*1b330*/  BSSY B0, `(.L_x_15276) ;  /* 0x0000006000007945 */ /* 0x000fe20003800000 */
[----:B------:R-:W-:Y:S01]  /*1b340*/  PLOP3.LUT P6, PT, P6, PT, PT, 0x8, 0x0 ;  /* 0x000000000000781c */ /* 0x000fe200037ce170 */
[----:B------:R-:W-:-:S12]  /*1b350*/  IMAD.MOV.U32 R15, RZ, RZ, -0x1 ;  /* 0xffffffffff0f7424 */ /* 0x000fd800078e00ff */
[----:B0-----:R-:W-:Y:S05]  /*1b360*/  WARPSYNC.COLLECTIVE R15, `(.L_x_15277) ;  /* 0x000000000f087348 */ /* 0x001fea0003c00000 */
[----:B------:R-:W-:Y:S01]  /*1b370*/  VOTE.ANY R14, PT, P6 ;  /* 0x00000000000e7806 */ /* 0x000fe200030e0100 */
[----:B0-----:R-:W-:Y:S06]  /*1b380*/  ENDCOLLECTIVE ;  /* 0x000000000000791b */ /* 0x001fec0003800000 */
.L_x_15277:
[----:B------:R-:W-:Y:S05]  /*1b390*/  BSYNC B0 ;  /* 0x0000000000007941 */ /* 0x000fea0003800000 */
.L_x_15276:
        /* <DEDUP_REMOVED lines=9> */
.L_x_15278:
[----:B------:R-:W-:Y:S01]  /*1b430*/  IMAD.MOV.U32 R17, RZ, RZ, R14 ;  /* 0x000000ffff117224 */ /* 0x000fe200078e000e */
[----:B------:R-:W-:Y:S06]  /*1b440*/  BRA `(.L_x_15279) ;  /* 0xffffffc400547947 */ /* 0x000fec000383ffff */
.L_x_15155:
[----:B------:R-:W-:Y:S01]  /*1b450*/  BSSY B0, `(.L_x_15280) ;  /* 0x0000007000007945 */ /* 0x000fe20003800000 */
[----:B------:R-:W-:Y:S02]  /*1b460*/  IMAD.MOV.U32 R13, RZ, RZ, R3 ;  /* 0x000000ffff0d7224 */ /* 0x000fe400078e0003 */
[----:B------:R-:W-:Y:S02]  /*1b470*/  IMAD.MOV.U32 R11, RZ, RZ, 0x1f ;  /* 0x0000001fff0b7424 */ /* 0x000fe400078e00ff */
[----:B------:R-:W-:-:S07]  /*1b480*/  IMAD.MOV.U32 R15, RZ, RZ, -0x1 ;  /* 0xffffffffff0f7424 */ /* 0x000fce00078e00ff */
[----:B012---:R-:W-:Y:S05]  /*1b490*/  WARPSYNC.COLLECTIVE R15, `(.L_x_15281) ;  /* 0x000000000f087348 */ /* 0x007fea0003c00000 */
[----:B------:R3:W4:Y:S02]  /*1b4a0*/  SHFL.IDX P6, R14, R13, R12, R11 ;  /* 0x0000000c0d0e7389 */ /* 0x00072400000c000b */
[----:B01234-:R-:W-:Y:S01]  /*1b4b0*/  ENDCOLLECTIVE ;  /* 0x000000000000791b */ /* 0x01ffe20003800000 */
.L_x_15281:
[----:B------:R-:W-:Y:S05]  /*1b4c0*/  BSYNC B0 ;  /* 0x0000000000007941 */ /* 0x000fea0003800000 */
.L_x_15280:
[----:B------:R-:W-:Y:S05]  /*1b4d0*/  BRA `(.L_x_15154) ;  /* 0xffffffc4004c7947 */ /* 0x000fea000383ffff */
.L_x_15159:
[----:B0-----:R0:W3:Y:S02]  /*1b4e0*/  SYNCS.PHASECHK.TRANS64.TRYWAIT P0, [R9+URZ+0x16820], R0 ;  /* 0x01682000090075a7 */ /* 0x0010e4000800017f */
[----:B---3--:R-:W-:Y:S05]  /*1b4f0*/  @!P0 NANOSLEEP.SYNCS 0x989680 ;  /* 0x009896800000895d */ /* 0x008fea0003900000 */
[----:B------:R-:W3:Y:S02]  /*1b500*/  @!P0 SYNCS.PHASECHK.TRANS64 P0, [R9+URZ+0x16820], R0 ;  /* 0x01682000090085a7 */ /* 0x000ee4000800007f */
[----:B---3--:R-:W-:Y:S05]  /*1b510*/  @!P0 BRA `(.L_x_15159) ;  /* 0xfffffffc00f08947 */ /* 0x008fea000383ffff */
[----:B------:R-:W-:Y:S05]  /*1b520*/  BRA `(.L_x_15282) ;  /* 0xffffffc800c47947 */ /* 0x000fea000383ffff */
.L_x_15160:
        /* <DEDUP_REMOVED lines=11> */
.L_x_15284:
[----:B------:R-:W-:Y:S05]  /*1b5e0*/  BSYNC B0 ;  /* 0x0000000000007941 */ /* 0x000fea0003800000 */
.L_x_15283:
[----:B------:R-:W-:Y:S05]  /*1b5f0*/  BRA `(.L_x_15285) ;  /* 0xffffffc800ac7947 */ /* 0x000fea000383ffff */
.L_x_15161:
[----:B------:R-:W-:Y:S01]  /*1b600*/  BSSY B0, `(.L_x_15286) ;  /* 0x0000006000007945 */ /* 0x000fe20003800000 */
[----:B------:R-:W-:-:S07]  /*1b610*/  IMAD.MOV.U32 R15, RZ, RZ, -0x1 ;  /* 0xffffffffff0f7424 */ /* 0x000fce00078e00ff */
[----:B012-4-:R-:W-:Y:S05]  /*1b620*/  WARPSYNC.COLLECTIVE R15, `(.L_x_15287) ;  /* 0x000000000f0c7348 */ /* 0x017fea0003c00000 */
[----:B------:R-:W-:Y:S02]  /*1b630*/  ELECT P6, UR62, PT ;  /* 0x00000000003e782f */ /* 0x000fe400038c0000 */
[----:B------:R-:W-:Y:S01]  /*1b640*/  MOV R14, UR62 ;  /* 0x0000003e000e7c02 */ /* 0x000fe20008000f00 */
[----:B012-4-:R-:W-:Y:S10]  /*1b650*/  ENDCOLLECTIVE ;  /* 0x000000000000791b */ /* 0x017ff40003800000 */
.L_x_15287:
[----:B------:R-:W-:Y:S05]  /*1b660*/  BSYNC B0 ;  /* 0x0000000000007941 */ /* 0x000fea0003800000 */
.L_x_15286:
[----:B------:R-:W-:Y:S05]  /*1b670*/  BRA `(.L_x_15288) ;  /* 0xffffffc800a07947 */ /* 0x000fea000383ffff */
.L_x_15163:
[----:B0-----:R0:W2:Y:S02]  /*1b680*/  SYNCS.PHASECHK.TRANS64.TRYWAIT P0, [R6+URZ], R3 ;  /* 0x00000003060075a7 */ /* 0x0010a4000800017f */
[----:B--2---:R-:W-:Y:S05]  /*1b690*/  @!P0 NANOSLEEP.SYNCS 0x989680 ;  /* 0x009896800000895d */ /* 0x004fea0003900000 */
[----:B------:R-:W2:Y:S02]  /*1b6a0*/  @!P0 SYNCS.PHASECHK.TRANS64 P0, [R6+URZ], R3 ;  /* 0x00000003060085a7 */ /* 0x000ea4000800007f */
[----:B--2---:R-:W-:Y:S05]  /*1b6b0*/  @!P0 BRA `(.L_x_15163) ;  /* 0xfffffffc00f08947 */ /* 0x004fea000383ffff */
[----:B------:R-:W-:Y:S05]  /*1b6c0*/  BRA `(.L_x_15289) ;  /* 0xffffffc800d47947 */ /* 0x000fea000383ffff */
.L_x_15164:
[----:B--2---:R2:W3:Y:S02]  /*1b6d0*/  SYNCS.PHASECHK.TRANS64.TRYWAIT P0, [R7+URZ], R2 ;  /* 0x00000002070075a7 */ /* 0x0044e4000800017f */
[----:B---3--:R-:W-:Y:S05]  /*1b6e0*/  @!P0 NANOSLEEP.SYNCS 0x989680 ;  /* 0x009896800000895d */ /* 0x008fea0003900000 */
[----:B------:R-:W3:Y:S02]  /*1b6f0*/  @!P0 SYNCS.PHASECHK.TRANS64 P0, [R7+URZ], R2 ;  /* 0x00000002070085a7 */ /* 0x000ee4000800007f */
[----:B---3--:R-:W-:Y:S05]  /*1b700*/  @!P0 BRA `(.L_x_15164) ;  /* 0xfffffffc00f08947 */ /* 0x008fea000383ffff */
[----:B------:R-:W-:Y:S05]  /*1b710*/  BRA `(.L_x_15290) ;  /* 0xffffffc800c87947 */ /* 0x000fea000383ffff */
.L_x_15166:
[----:B---3--:R3:W0:Y:S02]  /*1b720*/  SYNCS.PHASECHK.TRANS64.TRYWAIT P0, [R4+URZ], R3 ;  /* 0x00000003040075a7 */ /* 0x008624000800017f */
[----:B0-----:R-:W-:Y:S05]  /*1b730*/  @!P0 NANOSLEEP.SYNCS 0x989680 ;  /* 0x009896800000895d */ /* 0x001fea0003900000 */
[----:B------:R-:W0:Y:S02]  /*1b740*/  @!P0 SYNCS.PHASECHK.TRANS64 P0, [R4+URZ], R3 ;  /* 0x00000003040085a7 */ /* 0x000e24000800007f */
[----:B0-----:R-:W-:Y:S05]  /*1b750*/  @!P0 BRA `(.L_x_15166) ;  /* 0xfffffffc00f08947 */ /* 0x001fea000383ffff */
[----:B------:R-:W-:Y:S05]  /*1b760*/  BRA `(.L_x_15291) ;  /* 0xffffffc800cc7947 */ /* 0x000fea000383ffff */
.L_x_15292:
        /* <DEDUP_REMOVED lines=9> */
.L_x_15340:


//--------------------- .nv.global.init           --------------------------
	.section	.nv.global.init,"aw",@progbits
.nv.global.init:
	.type		$str$23,@object
	.size		$str$23,($str$24 - $str$23)
$str$23:
        /*0000*/ 	.byte	0x28, 0x61, 0x64, 0x64, 0x72, 0x65, 0x73, 0x73, 0x20, 0x26, 0x20, 0x6d, 0x61, 0x73, 0x6b, 0x29
        /*0010*/ 	.byte	0x20, 0x3d, 0x3d, 0x20, 0x30, 0x00
	.type		$str$24,@object
	.size		$str$24,(__unnamed_43 - $str$24)
$str$24:
        /*0016*/ 	.byte	0x2f, 0x74, 0x6d, 0x70, 0x2f, 0x6f, 0x73, 0x73, 0x5f, 0x6b, 0x65, 0x72, 0x6e, 0x65, 0x6c, 0x73
        /*0026*/ 	.byte	0x5f, 0x73, 0x72, 0x63, 0x2f, 0x66, 0x6c, 0x61, 0x73, 0x68, 0x5f, 0x61, 0x74, 0x74, 0x65, 0x6e
        /*0036*/ 	.byte	0x74, 0x69, 0x6f, 0x6e, 0x2f, 0x63, 0x73, 0x72, 0x63, 0x2f, 0x63, 0x75, 0x74, 0x6c, 0x61, 0x73
        /*0046*/ 	.byte	0x73, 0x2f, 0x69, 0x6e, 0x63, 0x6c, 0x75, 0x64, 0x65, 0x2f, 0x63, 0x75, 0x74, 0x65, 0x2f, 0x70
        /*0056*/ 	.byte	0x6f, 0x69, 0x6e, 0x74, 0x65, 0x72, 0x5f, 0x66, 0x6c, 0x61, 0x67, 0x67, 0x65, 0x64, 0x2e, 0x68
        /*0066*/ 	.byte	0x70, 0x70, 0x00
	.type		__unnamed_43,@object
	.size		__unnamed_43,(__unnamed_4 - __unnamed_43)
__unnamed_43:
        /* <DEDUP_REMOVED lines=24> */
        /*01e9*/ 	.byte	0x00
	.type		__unnamed_4,@object
	.size		__unnamed_4,(__unnamed_13 - __unnamed_4)
__unnamed_4:
        /* <DEDUP_REMOVED lines=25> */
	.type		__unnamed_13,@object
	.size		__unnamed_13,(__unnamed_29 - __unnamed_13)
__unnamed_13:
        /* <DEDUP_REMOVED lines=25> */
	.type		__unnamed_29,@object
	.size		__unnamed_29,(__unnamed_21 - __unnamed_29)
__unnamed_29:
        /* <DEDUP_REMOVED lines=25> */
	.type		__unnamed_21,@object
	.size		__unnamed_21,(__unnamed_39 - __unnamed_21)
__unnamed_21:
        /* <DEDUP_REMOVED lines=25> */
	.type		__unnamed_39,@object
	.size		__unnamed_39,(__unnamed_34 - __unnamed_39)
__unnamed_39:
        /* <DEDUP_REMOVED lines=25> */
	.type		__unnamed_34,@object
	.size		__unnamed_34,(__unnamed_38 - __unnamed_34)
__unnamed_34:
        /* <DEDUP_REMOVED lines=25> */
	.type		__unnamed_38,@object
	.size		__unnamed_38,(__unnamed_14 - __unnamed_38)
__unnamed_38:
        /* <DEDUP_REMOVED lines=25> */
	.type		__unnamed_14,@object
	.size		__unnamed_14,(__unnamed_30 - __unnamed_14)
__unnamed_14:
        /* <DEDUP_REMOVED lines=25> */
	.type		__unnamed_30,@object
	.size		__unnamed_30,(__unnamed_9 - __unnamed_30)
__unnamed_30:
        /* <DEDUP_REMOVED lines=25> */
	.type		__unnamed_9,@object
	.size		__unnamed_9,(__unnamed_25 - __unnamed_9)
__unnamed_9:
        /* <DEDUP_REMOVED lines=24> */
        /*110b*/ 	.byte	0x3e, 0x20, 0x26, 0x5d, 0x00
	.type		__unnamed_25,@object
	.size		__unnamed_25,(__unnamed_5 - __unnamed_25)
__unnamed_25:
        /* <DEDUP_REMOVED lines=25> */
	.type		__unnamed_5,@object
	.size		__unnamed_5,(__unnamed_3 - __unnamed_5)
__unnamed_5:
        /* <DEDUP_REMOVED lines=25> */
	.type		__unnamed_3,@object
	.size		__unnamed_3,(__unnamed_2 - __unnamed_3)
__unnamed_3:
        /* <DEDUP_REMOVED lines=29> */
	.type		__unnamed_2,@object
	.size		__unnamed_2,(__unnamed_7 - __unnamed_2)
__unnamed_2:
        /* <DEDUP_REMOVED lines=29> */
	.type		__unnamed_7,@object
	.size		__unnamed_7,(__unnamed_8 - __unnamed_7)
__unnamed_7:
        /* <DEDUP_REMOVED lines=28> */
        /*1972*/ 	.byte	0x3c, 0x31, 0x32, 0x32, 0x38, 0x38, 0x3e, 0x3e, 0x3e, 0x3e, 0x3e, 0x5d, 0x00
	.type		__unnamed_8,@object
	.size		__unnamed_8,(__unnamed_1 - __unnamed_8)
__unnamed_8:
        /* <DEDUP_REMOVED lines=29> */
	.type		__unnamed_1,@object
	.size		__unnamed_1,(__unnamed_41 - __unnamed_1)
__unnamed_1:
        /* <DEDUP_REMOVED lines=28> */
        /*1d0c*/ 	.byte	0x3c, 0x38, 0x31, 0x39, 0x32, 0x3e, 0x3e, 0x3e, 0x3e, 0x3e, 0x20, 0x26, 0x5d, 0x00
	.type		__unnamed_41,@object
	.size		__unnamed_41,(__unnamed_42 - __unnamed_41)
__unnamed_41:
        /* <DEDUP_REMOVED lines=28> */
        /*1eda*/ 	.byte	0x3a, 0x43, 0x3c, 0x31, 0x36, 0x33, 0x38, 0x34, 0x3e, 0x3e, 0x3e, 0x3e, 0x3e, 0x5d, 0x00
	.type		__unnamed_42,@object
	.size		__unnamed_42,(__unnamed_6 - __unnamed_42)
__unnamed_42:
        /* <DEDUP_REMOVED lines=29> */
	.type		__unnamed_6,@object
	.size		__unnamed_6,(__unnamed_33 - __unnamed_6)
__unnamed_6:
        /* <DEDUP_REMOVED lines=29> */
	.type		__unnamed_33,@object
	.size		__unnamed_33,(__unnamed_17 - __unnamed_33)
__unnamed_33:
        /* <DEDUP_REMOVED lines=29> */
	.type		__unnamed_17,@object
	.size		__unnamed_17,(__unnamed_37 - __unnamed_17)
__unnamed_17:
        /* <DEDUP_REMOVED lines=29> */
	.type		__unnamed_37,@object
	.size		__unnamed_37,(__unnamed_11 - __unnamed_37)
__unnamed_37:
        /* <DEDUP_REMOVED lines=29> */
	.type		__unnamed_11,@object
	.size		__unnamed_11,(__unnamed_27 - __unnamed_11)
__unnamed_11:
        /* <DEDUP_REMOVED lines=29> */
	.type		__unnamed_27,@object
	.size		__unnamed_27,(__unnamed_19 - __unnamed_27)
__unnamed_27:
        /* <DEDUP_REMOVED lines=29> */
	.type		__unnamed_19,@object
	.size		__unnamed_19,(__unnamed_12 - __unnamed_19)
__unnamed_19:
        /* <DEDUP_REMOVED lines=29> */
	.type		__unnamed_12,@object
	.size		__unnamed_12,(__unnamed_28 - __unnamed_12)
__unnamed_12:
        /* <DEDUP_REMOVED lines=29> */
	.type		__unnamed_28,@object
	.size		__unnamed_28,(__unnamed_36 - __unnamed_28)
__unnamed_28:
        /* <DEDUP_REMOVED lines=29> */
	.type		__unnamed_36,@object
	.size		__unnamed_36,(__unnamed_20 - __unnamed_36)
__unnamed_36:
        /* <DEDUP_REMOVED lines=29> */
	.type		__unnamed_20,@object
	.size		__unnamed_20,(__unnamed_16 - __unnamed_20)
__unnamed_20:
        /* <DEDUP_REMOVED lines=29> */
	.type		__unnamed_16,@object
	.size		__unnamed_16,(__unnamed_32 - __unnamed_16)
__unnamed_16:
        /* <DEDUP_REMOVED lines=29> */
	.type		__unnamed_32,@object
	.size		__unnamed_32,(__unnamed_23 - __unnamed_32)
__unnamed_32:
        /* <DEDUP_REMOVED lines=29> */
	.type		__unnamed_23,@object
	.size		__unnamed_23,(__unnamed_40 - __unnamed_23)
__unnamed_23:
        /* <DEDUP_REMOVED lines=30> */
	.type		__unnamed_40,@object
	.size		__unnamed_40,(__unnamed_24 - __unnamed_40)
__unnamed_40:
        /* <DEDUP_REMOVED lines=30> */
	.type		__unnamed_24,@object
	.size		__unnamed_24,(__unnamed_35 - __unnamed_24)
__unnamed_24:
        /* <DEDUP_REMOVED lines=30> */
	.type		__unnamed_35,@object
	.size		__unnamed_35,(__unnamed_15 - __unnamed_35)
__unnamed_35:
        /* <DEDUP_REMOVED lines=29> */
        /*3f8a*/ 	.byte	0x5d, 0x00
	.type		__unnamed_15,@object
	.size		__unnamed_15,(__unnamed_31 - __unnamed_15)
__unnamed_15:
        /* <DEDUP_REMOVED lines=30> */
	.type		__unnamed_31,@object
	.size		__unnamed_31,(__unnamed_10 - __unnamed_31)
__unnamed_31:
        /* <DEDUP_REMOVED lines=30> */
	.type		__unnamed_10,@object
	.size		__unnamed_10,(__unnamed_26 - __unnamed_10)
__unnamed_10:
        /* <DEDUP_REMOVED lines=30> */
	.type		__unnamed_26,@object
	.size		__unnamed_26,(__unnamed_18 - __unnamed_26)
__unnamed_26:
        /* <DEDUP_REMOVED lines=30> */
	.type		__unnamed_18,@object
	.size		__unnamed_18,(__unnamed_22 - __unnamed_18)
__unnamed_18:
        /* <DEDUP_REMOVED lines=30> */
	.type		__unnamed_22,@object
	.size		__unnamed_22,(.L_21 - __unnamed_22)
__unnamed_22:
        /* <DEDUP_REMOVED lines=29> */
        /*4a76*/ 	.byte	0x26, 0x5d, 0x00
.L_21:


//--------------------- .nv.shared._ZN7cutlass13device_kernelIN5flash11enable_sm90INS1_16FlashAttnFwdSm90INS1_25CollectiveMainloopFwdSm90ILi2EN4cute5tupleIJNS5_1CILi1EEES8_S8_EEENS6_IJNS7_ILi128EEENS7_ILi80EEENS7_ILi256EEEEEELi256ENS_10bfloat16_tEfNS_4arch4Sm90ELb0ELb0ELb0ELb0ELb0ELb0ELb0ELb1ELb1ELb1ELb0ELb0EEENS1_21CollectiveEpilogueFwdINS6_IJSA_SC_SB_EEES9_SE_SG_Li256ELb0ELb1ELb0ELb0EEENS1_29StaticPersistentTileSchedulerILb0EEEEEEEEEvNT_6ParamsE --------------------------
	.section	.nv.shared._ZN7cutlass13device_kernelIN5flash11enable_sm90INS1_16FlashAttnFwdSm90INS1_25CollectiveMainloopFwdSm90ILi2EN4cute5tupleIJNS5_1CILi1EEES8_S8_EEENS6_IJNS7_ILi128EEENS7_ILi80EEENS7_ILi256EEEEEELi256ENS_10bfloat16_tEfNS_4arch4Sm90ELb0ELb0ELb0ELb0ELb0ELb0ELb0ELb1ELb1ELb1ELb0ELb0EEENS1_21CollectiveEpilogueFwdINS6_IJSA_SC_SB_EEES9_SE_SG_Li256ELb0ELb1ELb0ELb0EEENS1_29StaticPersistentTileSchedulerILb0EEEEEEEEEvNT_6ParamsE,"aw",@nobits
	.sectionflags	@""
	.align	16
	.zero		1024


//--------------------- .nv.shared.reserved.0     --------------------------
	.section	.nv.shared.reserved.0,"aw",@nobits
	.weak		__nv_reservedSMEM_offset_0_alias
	.size		__nv_reservedSMEM_offset_0_alias, 0, 0
	.other		__nv_reservedSMEM_offset_0_alias,@"STO_CUDA_RESERVED_SHARED STV_DEFAULT"
__nv_reservedSMEM_offset_0_alias:
	.zero		0


//--------------------- .nv.global                --------------------------
	.section	.nv.global,"aw",@nobits
.nv.global:
	.type		_ZN74_INTERNAL_34b63683_38_flash_fwd_hdimall_bf16_packgqa_sm90_cu_49158569_36234cute1_E,@object
	.size		_ZN74_INTERNAL_34b63683_38_flash_fwd_hdimall_bf16_packgqa_sm90_cu_49158569_36234cute1_E,(_ZN74_INTERNAL_34b63683_38_flash_fwd_hdimall_bf16_packgqa_sm90_cu_49158569_36234cuda3std3__45__cpo6cbeginE - _ZN74_INTERNAL_34b63683_38_flash_fwd_hdimall_bf16_packgqa_sm90_cu_49158569_36234cute1_E)
_ZN74_INTERNAL_34b63683_38_flash_fwd_hdimall_bf16_packgqa_sm90_cu_49158569_36234cute1_E:
	.zero		1
	.type		_ZN74_INTERNAL_34b63683_38_flash_fwd_hdimall_bf16_packgqa_sm90_cu_49158569_36234cuda3std3__45__cpo6cbeginE,@object
	.size		_ZN74_INTERNAL_34b63683_38_flash_fwd_hdimall_bf16_packgqa_sm90_cu_49158569_36234cuda3std3__45__cpo6cbeginE,(_ZN74_INTERNAL_34b63683_38_flash_fwd_hdimall_bf16_packgqa_sm90_cu_49158569_36234cuda3std3__48in_placeE - _ZN74_INTERNAL_34b63683_38_flash_fwd_hdimall_bf16_packgqa_sm90_cu_49158569_36234cuda3std3__45__cpo6cbeginE)
_ZN74_INTERNAL_34b63683_38_flash_fwd_hdimall_bf16_packgqa_sm90_cu_49158569_36234cuda3std3__45__cpo6cbeginE:
	.zero		1
	.type		_ZN74_INTERNAL_34b63683_38_flash_fwd_hdimall_bf16_packgqa_sm90_cu_49158569_36234cuda3std3__48in_placeE,@object
	.size		_ZN74_INTERNAL_34b63683_38_flash_fwd_hdimall_bf16_packgqa_sm90_cu_49158569_36234cuda3std3__48in_placeE,(_ZN74_INTERNAL_34b63683_38_flash_fwd_hdimall_bf16_packgqa_sm90_cu_49158569_36234cuda3std6ranges3__45__cpo9iter_moveE - _ZN74_INTERNAL_34b63683_38_flash_fwd_hdimall_bf16_packgqa_sm90_cu_49158569_36234cuda3std3__48in_placeE)
_ZN74_INTERNAL_34b63683_38_flash_fwd_hdimall_bf16_packgqa_sm90_cu_49158569_36234cuda3std3__48in_placeE:
	.zero		1
	.type		_ZN74_INTERNAL_34b63683_38_flash_fwd_hdimall_bf16_packgqa_sm90_cu_49158569_36234cuda3std6ranges3__45__cpo9iter_moveE,@object
	.size		_ZN74_INTERNAL_34b63683_38_flash_fwd_hdimall_bf16_packgqa_sm90_cu_49158569_36234cuda3std6ranges3__45__cpo9iter_moveE,(_ZN74_INTERNAL_34b63683_38_flash_fwd_hdimall_bf16_packgqa_sm90_cu_49158569_36234cuda3std3__45__cpo5beginE - _ZN74_INTERNAL_34b63683_38_flash_fwd_hdimall_bf16_packgqa_sm90_cu_49158569_36234cuda3std6ranges3__45__cpo9iter_moveE)
_ZN74_INTERNAL_34b63683_38_flash_fwd_hdimall_bf16_packgqa_sm90_cu_49158569_36234cuda3std6ranges3__45__cpo9iter_moveE:
	.zero		1
	.type		_ZN74_INTERNAL_34b63683_38_flash_fwd_hdimall_bf16_packgqa_sm90_cu_49158569_36234cuda3std3__45__cpo5beginE,@object
	.size		_ZN74_INTERNAL_34b63683_38_flash_fwd_hdimall_bf16_packgqa_sm90_cu_49158569_36234cuda3std3__45__cpo5beginE,(_ZN74_INTERNAL_34b63683_38_flash_fwd_hdimall_bf16_packgqa_sm90_cu_49158569_36234cuda3std3__476_GLOBAL__N__34b63683_38_flash_fwd_hdimall_bf16_packgqa_sm90_cu_49158569_36236ignoreE - _ZN74_INTERNAL_34b63683_38_flash_fwd_hdimall_bf16_packgqa_sm90_cu_49158569_36234cuda3std3__45__cpo5beginE)
_ZN74_INTERNAL_34b63683_38_flash_fwd_hdimall_bf16_packgqa_sm90_cu_49158569_36234cuda3std3__45__cpo5beginE:
	.zero		1
	.type		_ZN74_INTERNAL_34b63683_38_flash_fwd_hdimall_bf16_packgqa_sm90_cu_49158569_36234cuda3std3__476_GLOBAL__N__34b63683_38_flash_fwd_hdimall_bf16_packgqa_sm90_cu_49158569_36236ignoreE,@object
	.size		_ZN74_INTERNAL_34b63683_38_flash_fwd_hdimall_bf16_packgqa_sm90_cu_49158569_36234cuda3std3__476_GLOBAL__N__34b63683_38_flash_fwd_hdimall_bf16_packgqa_sm90_cu_49158569_36236ignoreE,(_ZN74_INTERNAL_34b63683_38_flash_fwd_hdimall_bf16_packgqa_sm90_cu_49158569_36234cute7productE - _ZN74_INTERNAL_34b63683_38_flash_fwd_hdimall_bf16_packgqa_sm90_cu_49158569_36234cuda3std3__476_GLOBAL__N__34b63683_38_flash_fwd_hdimall_bf16_packgqa_sm90_cu_49158569_36236ignoreE)
_ZN74_INTERNAL_34b63683_38_flash_fwd_hdimall_bf16_packgqa_sm90_cu_49158569_36234cuda3std3__476_GLOBAL__N__34b63683_38_flash_fwd_hdimall_bf16_packgqa_sm90_cu_49158569_36236ignoreE:
	.zero		1
	.type		_ZN74_INTERNAL_34b63683_38_flash_fwd_hdimall_bf16_packgqa_sm90_cu_49158569_36234cute7productE,@object
	.size		_ZN74_INTERNAL_34b63683_38_flash_fwd_hdimall_bf16_packgqa_sm90_cu_49158569_36234cute7productE,(_ZN74_INTERNAL_34b63683_38_flash_fwd_hdimall_bf16_packgqa_sm90_cu_49158569_36234cuda3std3__45__cpo3endE - _ZN74_INTERNAL_34b63683_38_flash_fwd_hdimall_bf16_packgqa_sm90_cu_49158569_36234cute7productE)
_ZN74_INTERNAL_34b63683_38_flash_fwd_hdimall_bf16_packgqa_sm90_cu_49158569_36234cute7productE:
	.zero		1
	.type		_ZN74_INTERNAL_34b63683_38_flash_fwd_hdimall_bf16_packgqa_sm90_cu_49158569_36234cuda3std3__45__cpo3endE,@object
	.size		_ZN74_INTERNAL_34b63683_38_flash_fwd_hdimall_bf16_packgqa_sm90_cu_49158569_36234cuda3std3__45__cpo3endE,(_ZN74_INTERNAL_34b63683_38_flash_fwd_hdimall_bf16_packgqa_sm90_cu_49158569_36234cuda3std3__419piecewise_constructE - _ZN74_INTERNAL_34b63683_38_flash_fwd_hdimall_bf16_packgqa_sm90_cu_49158569_36234cuda3std3__45__cpo3endE)
_ZN74_INTERNAL_34b63683_38_flash_fwd_hdimall_bf16_packgqa_sm90_cu_49158569_36234cuda3std3__45__cpo3endE:
	.zero		1
	.type		_ZN74_INTERNAL_34b63683_38_flash_fwd_hdimall_bf16_packgqa_sm90_cu_49158569_36234cuda3std3__419piecewise_constructE,@object
	.size		_ZN74_INTERNAL_34b63683_38_flash_fwd_hdimall_bf16_packgqa_sm90_cu_49158569_36234cuda3std3__419piecewise_constructE,(_ZN74_INTERNAL_34b63683_38_flash_fwd_hdimall_bf16_packgqa_sm90_cu_49158569_36234cuda3std3__45__cpo4cendE - _ZN74_INTERNAL_34b63683_38_flash_fwd_hdimall_bf16_packgqa_sm90_cu_49158569_36234cuda3std3__419piecewise_constructE)
_ZN74_INTERNAL_34b63683_38_flash_fwd_hdimall_bf16_packgqa_sm90_cu_49158569_36234cuda3std3__419piecewise_constructE:
	.zero		1
	.type		_ZN74_INTERNAL_34b63683_38_flash_fwd_hdimall_bf16_packgqa_sm90_cu_49158569_36234cuda3std3__45__cpo4cendE,@object
	.size		_ZN74_INTERNAL_34b63683_38_flash_fwd_hdimall_bf16_packgqa_sm90_cu_49158569_36234cuda3std3__45__cpo4cendE,(_ZN74_INTERNAL_34b63683_38_flash_fwd_hdimall_bf16_packgqa_sm90_cu_49158569_36234cuda3std6ranges3__45__cpo4swapE - _ZN74_INTERNAL_34b63683_38_flash_fwd_hdimall_bf16_packgqa_sm90_cu_49158569_36234cuda3std3__45__cpo4cendE)
_ZN74_INTERNAL_34b63683_38_flash_fwd_hdimall_bf16_packgqa_sm90_cu_49158569_36234cuda3std3__45__cpo4cendE:
	.zero		1
	.type		_ZN74_INTERNAL_34b63683_38_flash_fwd_hdimall_bf16_packgqa_sm90_cu_49158569_36234cuda3std6ranges3__45__cpo4swapE,@object
	.size		_ZN74_INTERNAL_34b63683_38_flash_fwd_hdimall_bf16_packgqa_sm90_cu_49158569_36234cuda3std6ranges3__45__cpo4swapE,(.L_50 - _ZN74_INTERNAL_34b63683_38_flash_fwd_hdimall_bf16_packgqa_sm90_cu_49158569_36234cuda3std6ranges3__45__cpo4swapE)
_ZN74_INTERNAL_34b63683_38_flash_fwd_hdimall_bf16_packgqa_sm90_cu_49158569_36234cuda3std6ranges3__45__cpo4swapE:
	.zero		1
.L_50:


//--------------------- .nv.shared._ZN7cutlass13device_kernelIN5flash11enable_sm90INS1_16FlashAttnFwdSm90INS1_25CollectiveMainloopFwdSm90ILi2EN4cute5tupleIJNS5_1CILi2EEENS7_ILi1EEES9_EEENS6_IJNS7_ILi128EEENS7_ILi80EEENS7_ILi256EEEEEELi256ENS_10bfloat16_tEfNS_4arch4Sm90ELb0ELb0ELb0ELb0ELb0ELb0ELb0ELb1ELb1ELb1ELb0ELb0EEENS1_21CollectiveEpilogueFwdINS6_IJSB_SD_SC_EEESA_SF_SH_Li256ELb0ELb1ELb0ELb0EEENS1_29StaticPersistentTileSchedulerILb0EEEEEEEEEvNT_6ParamsE --------------------------
	.section	.nv.shared._ZN7cutlass13device_kernelIN5flash11enable_sm90INS1_16FlashAttnFwdSm90INS1_25CollectiveMainloopFwdSm90ILi2EN4cute5tupleIJNS5_1CILi2EEENS7_ILi1EEES9_EEENS6_IJNS7_ILi128EEENS7_ILi80EEENS7_ILi256EEEEEELi256ENS_10bfloat16_tEfNS_4arch4Sm90ELb0ELb0ELb0ELb0ELb0ELb0ELb0ELb1ELb1ELb1ELb0ELb0EEENS1_21CollectiveEpilogueFwdINS6_IJSB_SD_SC_EEESA_SF_SH_Li256ELb0ELb1ELb0ELb0EEENS1_29StaticPersistentTileSchedulerILb0EEEEEEEEEvNT_6ParamsE,"aw",@nobits
	.sectionflags	@""
	.align	16
	.zero		1024


//--------------------- .nv.shared._ZN7cutlass13device_kernelIN5flash11enable_sm90INS1_16FlashAttnFwdSm90INS1_25CollectiveMainloopFwdSm90ILi2EN4cute5tupleIJNS5_1CILi1EEES8_S8_EEENS6_IJNS7_ILi128EEENS7_ILi80EEENS7_ILi256EEEEEELi256ENS_10bfloat16_tEfNS_4arch4Sm90ELb0ELb0ELb0ELb1ELb0ELb0ELb0ELb1ELb1ELb1ELb0ELb0EEENS1_21CollectiveEpilogueFwdINS6_IJSA_SC_SB_EEES9_SE_SG_Li256ELb1ELb1ELb0ELb0EEENS1_36VarlenDynamicPersistentTileSchedulerILi128ELi80ELi256ELi128ELb0ELb1ELb1ELb0ELb1ELb1EEEEEEEEEvNT_6ParamsE --------------------------
	.section	.nv.shared._ZN7cutlass13device_kernelIN5flash11enable_sm90INS1_16FlashAttnFwdSm90INS1_25CollectiveMainloopFwdSm90ILi2EN4cute5tupleIJNS5_1CILi1EEES8_S8_EEENS6_IJNS7_ILi128EEENS7_ILi80EEENS7_ILi256EEEEEELi256ENS_10bfloat16_tEfNS_4arch4Sm90ELb0ELb0ELb0ELb1ELb0ELb0ELb0ELb1ELb1ELb1ELb0ELb0EEENS1_21CollectiveEpilogueFwdINS6_IJSA_SC_SB_EEES9_SE_SG_Li256ELb1ELb1ELb0ELb0EEENS1_36VarlenDynamicPersistentTileSchedulerILi128ELi80ELi256ELi128ELb0ELb1ELb1ELb0ELb1ELb1EEEEEEEEEvNT_6ParamsE,"aw",@nobits
	.sectionflags	@""
	.align	16
	.zero		1024


//--------------------- .nv.shared._ZN7cutlass13device_kernelIN5flash11enable_sm90INS1_16FlashAttnFwdSm90INS1_25CollectiveMainloopFwdSm90ILi2EN4cute5tupleIJNS5_1CILi1EEES8_S8_EEENS6_IJNS7_ILi128EEENS7_ILi80EEENS7_ILi256EEEEEELi256ENS_10bfloat16_tEfNS_4arch4Sm90ELb0ELb0ELb0ELb1ELb0ELb1ELb0ELb1ELb1ELb1ELb0ELb0EEENS1_21CollectiveEpilogueFwdINS6_IJSA_SC_SB_EEES9_SE_SG_Li256ELb1ELb1ELb0ELb0EEENS1_36VarlenDynamicPersistentTileSchedulerILi128ELi80ELi256ELi128ELb0ELb1ELb1ELb0ELb1ELb1EEEEEEEEEvNT_6ParamsE --------------------------
	.section	.nv.shared._ZN7cutlass13device_kernelIN5flash11enable_sm90INS1_16FlashAttnFwdSm90INS1_25CollectiveMainloopFwdSm90ILi2EN4cute5tupleIJNS5_1CILi1EEES8_S8_EEENS6_IJNS7_ILi128EEENS7_ILi80EEENS7_ILi256EEEEEELi256ENS_10bfloat16_tEfNS_4arch4Sm90ELb0ELb0ELb0ELb1ELb0ELb1ELb0ELb1ELb1ELb1ELb0ELb0EEENS1_21CollectiveEpilogueFwdINS6_IJSA_SC_SB_EEES9_SE_SG_Li256ELb1ELb1ELb0ELb0EEENS1_36VarlenDynamicPersistentTileSchedulerILi128ELi80ELi256ELi128ELb0ELb1ELb1ELb0ELb1ELb1EEEEEEEEEvNT_6ParamsE,"aw",@nobits
	.sectionflags	@""
	.align	16
	.zero		1024


//--------------------- .nv.shared._ZN7cutlass13device_kernelIN5flash11enable_sm90INS1_16FlashAttnFwdSm90INS1_25CollectiveMainloopFwdSm90ILi2EN4cute5tupleIJNS5_1CILi1EEES8_S8_EEENS6_IJNS7_ILi128EEENS7_ILi64EEENS7_ILi256EEEEEELi256ENS_10bfloat16_tEfNS_4arch4Sm90ELb0ELb1ELb0ELb0ELb0ELb0ELb0ELb1ELb1ELb1ELb0ELb0EEENS1_21CollectiveEpilogueFwdINS6_IJSA_SC_SB_EEES9_SE_SG_Li256ELb0ELb1ELb0ELb0EEENS1_30DynamicPersistentTileSchedulerILi256ELi128ELb0ELb1ELb1EEEEEEEEEvNT_6ParamsE --------------------------
	.section	.nv.shared._ZN7cutlass13device_kernelIN5flash11enable_sm90INS1_16FlashAttnFwdSm90INS1_25CollectiveMainloopFwdSm90ILi2EN4cute5tupleIJNS5_1CILi1EEES8_S8_EEENS6_IJNS7_ILi128EEENS7_ILi64EEENS7_ILi256EEEEEELi256ENS_10bfloat16_tEfNS_4arch4Sm90ELb0ELb1ELb0ELb0ELb0ELb0ELb0ELb1ELb1ELb1ELb0ELb0EEENS1_21CollectiveEpilogueFwdINS6_IJSA_SC_SB_EEES9_SE_SG_Li256ELb0ELb1ELb0ELb0EEENS1_30DynamicPersistentTileSchedulerILi256ELi128ELb0ELb1ELb1EEEEEEEEEvNT_6ParamsE,"aw",@nobits
	.sectionflags	@""
	.align	16
	.zero		1024


//--------------------- .nv.shared._ZN7cutlass13device_kernelIN5flash11enable_sm90INS1_16FlashAttnFwdSm90INS1_25CollectiveMainloopFwdSm90ILi2EN4cute5tupleIJNS5_1CILi1EEES8_S8_EEENS6_IJNS7_ILi128EEENS7_ILi64EEENS7_ILi256EEEEEELi256ENS_10bfloat16_tEfNS_4arch4Sm90ELb0ELb1ELb0ELb1ELb0ELb0ELb0ELb1ELb1ELb1ELb0ELb0EEENS1_21CollectiveEpilogueFwdINS6_IJSA_SC_SB_EEES9_SE_SG_Li256ELb1ELb1ELb0ELb0EEENS1_36VarlenDynamicPersistentTileSchedulerILi128ELi64ELi256ELi128ELb0ELb1ELb1ELb1ELb0ELb1EEEEEEEEEvNT_6ParamsE --------------------------
	.section	.nv.shared._ZN7cutlass13device_kernelIN5flash11enable_sm90INS1_16FlashAttnFwdSm90INS1_25CollectiveMainloopFwdSm90ILi2EN4cute5tupleIJNS5_1CILi1EEES8_S8_EEENS6_IJNS7_ILi128EEENS7_ILi64EEENS7_ILi256EEEEEELi256ENS_10bfloat16_tEfNS_4arch4Sm90ELb0ELb1ELb0ELb1ELb0ELb0ELb0ELb1ELb1ELb1ELb0ELb0EEENS1_21CollectiveEpilogueFwdINS6_IJSA_SC_SB_EEES9_SE_SG_Li256ELb1ELb1ELb0ELb0EEENS1_36VarlenDynamicPersistentTileSchedulerILi128ELi64ELi256ELi128ELb0ELb1ELb1ELb1ELb0ELb1EEEEEEEEEvNT_6ParamsE,"aw",@nobits
	.sectionflags	@""
	.align	16
	.zero		1024


//--------------------- .nv.shared._ZN7cutlass13device_kernelIN5flash11enable_sm90INS1_16FlashAttnFwdSm90INS1_25CollectiveMainloopFwdSm90ILi2EN4cute5tupleIJNS5_1CILi1EEES8_S8_EEENS6_IJNS7_ILi128EEENS7_ILi64EEENS7_ILi256EEEEEELi256ENS_10bfloat16_tEfNS_4arch4Sm90ELb0ELb1ELb0ELb1ELb0ELb1ELb0ELb1ELb1ELb1ELb0ELb0EEENS1_21CollectiveEpilogueFwdINS6_IJSA_SC_SB_EEES9_SE_SG_Li256ELb1ELb1ELb0ELb0EEENS1_36VarlenDynamicPersistentTileSchedulerILi128ELi64ELi256ELi128ELb0ELb1ELb1ELb1ELb0ELb1EEEEEEEEEvNT_6ParamsE --------------------------
	.section	.nv.shared._ZN7cutlass13device_kernelIN5flash11enable_sm90INS1_16FlashAttnFwdSm90INS1_25CollectiveMainloopFwdSm90ILi2EN4cute5tupleIJNS5_1CILi1EEES8_S8_EEENS6_IJNS7_ILi128EEENS7_ILi64EEENS7_ILi256EEEEEELi256ENS_10bfloat16_tEfNS_4arch4Sm90ELb0ELb1ELb0ELb1ELb0ELb1ELb0ELb1ELb1ELb1ELb0ELb0EEENS1_21CollectiveEpilogueFwdINS6_IJSA_SC_SB_EEES9_SE_SG_Li256ELb1ELb1ELb0ELb0EEENS1_36VarlenDynamicPersistentTileSchedulerILi128ELi64ELi256ELi128ELb0ELb1ELb1ELb1ELb0ELb1EEEEEEEEEvNT_6ParamsE,"aw",@nobits
	.sectionflags	@""
	.align	16
	.zero		1024


//--------------------- .nv.shared._ZN7cutlass13device_kernelIN5flash11enable_sm90INS1_16FlashAttnFwdSm90INS1_25CollectiveMainloopFwdSm90ILi2EN4cute5tupleIJNS5_1CILi1EEES8_S8_EEENS6_IJNS7_ILi128EEENS7_ILi80EEENS7_ILi256EEEEEELi256ENS_10bfloat16_tEfNS_4arch4Sm90ELb1ELb0ELb0ELb0ELb0ELb0ELb0ELb1ELb1ELb1ELb0ELb0EEENS1_21CollectiveEpilogueFwdINS6_IJSA_SC_SB_EEES9_SE_SG_Li256ELb0ELb1ELb0ELb0EEENS1_30DynamicPersistentTileSchedulerILi256ELi128ELb0ELb1ELb1EEEEEEEEEvNT_6ParamsE --------------------------
	.section	.nv.shared._ZN7cutlass13device_kernelIN5flash11enable_sm90INS1_16FlashAttnFwdSm90INS1_25CollectiveMainloopFwdSm90ILi2EN4cute5tupleIJNS5_1CILi1EEES8_S8_EEENS6_IJNS7_ILi128EEENS7_ILi80EEENS7_ILi256EEEEEELi256ENS_10bfloat16_tEfNS_4arch4Sm90ELb1ELb0ELb0ELb0ELb0ELb0ELb0ELb1ELb1ELb1ELb0ELb0EEENS1_21CollectiveEpilogueFwdINS6_IJSA_SC_SB_EEES9_SE_SG_Li256ELb0ELb1ELb0ELb0EEENS1_30DynamicPersistentTileSchedulerILi256ELi128ELb0ELb1ELb1EEEEEEEEEvNT_6ParamsE,"aw",@nobits
	.sectionflags	@""
	.align	16
	.zero		1024


//--------------------- .nv.shared._ZN7cutlass13device_kernelIN5flash11enable_sm90INS1_16FlashAttnFwdSm90INS1_25CollectiveMainloopFwdSm90ILi2EN4cute5tupleIJNS5_1CILi1EEES8_S8_EEENS6_IJNS7_ILi128EEENS7_ILi80EEENS7_ILi256EEEEEELi256ENS_10bfloat16_tEfNS_4arch4Sm90ELb1ELb0ELb0ELb1ELb0ELb0ELb0ELb1ELb1ELb1ELb0ELb0EEENS1_21CollectiveEpilogueFwdINS6_IJSA_SC_SB_EEES9_SE_SG_Li256ELb1ELb1ELb0ELb0EEENS1_36VarlenDynamicPersistentTileSchedulerILi128ELi80ELi256ELi128ELb0ELb1ELb1ELb1ELb1ELb1EEEEEEEEEvNT_6ParamsE --------------------------
	.section	.nv.shared._ZN7cutlass13device_kernelIN5flash11enable_sm90INS1_16FlashAttnFwdSm90INS1_25CollectiveMainloopFwdSm90ILi2EN4cute5tupleIJNS5_1CILi1EEES8_S8_EEENS6_IJNS7_ILi128EEENS7_ILi80EEENS7_ILi256EEEEEELi256ENS_10bfloat16_tEfNS_4arch4Sm90ELb1ELb0ELb0ELb1ELb0ELb0ELb0ELb1ELb1ELb1ELb0ELb0EEENS1_21CollectiveEpilogueFwdINS6_IJSA_SC_SB_EEES9_SE_SG_Li256ELb1ELb1ELb0ELb0EEENS1_36VarlenDynamicPersistentTileSchedulerILi128ELi80ELi256ELi128ELb0ELb1ELb1ELb1ELb1ELb1EEEEEEEEEvNT_6ParamsE,"aw",@nobits
	.sectionflags	@""
	.align	16
	.zero		1024


//--------------------- .nv.shared._ZN7cutlass13device_kernelIN5flash11enable_sm90INS1_16FlashAttnFwdSm90INS1_25CollectiveMainloopFwdSm90ILi2EN4cute5tupleIJNS5_1CILi1EEES8_S8_EEENS6_IJNS7_ILi128EEENS7_ILi80EEENS7_ILi256EEEEEELi256ENS_10bfloat16_tEfNS_4arch4Sm90ELb1ELb0ELb0ELb1ELb0ELb1ELb0ELb1ELb1ELb1ELb0ELb0EEENS1_21CollectiveEpilogueFwdINS6_IJSA_SC_SB_EEES9_SE_SG_Li256ELb1ELb1ELb0ELb0EEENS1_36VarlenDynamicPersistentTileSchedulerILi128ELi80ELi256ELi128ELb0ELb1ELb1ELb1ELb1ELb1EEEEEEEEEvNT_6ParamsE --------------------------
	.section	.nv.shared._ZN7cutlass13device_kernelIN5flash11enable_sm90INS1_16FlashAttnFwdSm90INS1_25CollectiveMainloopFwdSm90ILi2EN4cute5tupleIJNS5_1CILi1EEES8_S8_EEENS6_IJNS7_ILi128EEENS7_ILi80EEENS7_ILi256EEEEEELi256ENS_10bfloat16_tEfNS_4arch4Sm90ELb1ELb0ELb0ELb1ELb0ELb1ELb0ELb1ELb1ELb1ELb0ELb0EEENS1_21CollectiveEpilogueFwdINS6_IJSA_SC_SB_EEES9_SE_SG_Li256ELb1ELb1ELb0ELb0EEENS1_36VarlenDynamicPersistentTileSchedulerILi128ELi80ELi256ELi128ELb0ELb1ELb1ELb1ELb1ELb1EEEEEEEEEvNT_6ParamsE,"aw",@nobits
	.sectionflags	@""
	.align	16
	.zero		1024


//--------------------- .nv.shared._ZN7cutlass13device_kernelIN5flash11enable_sm90INS1_16FlashAttnFwdSm90INS1_25CollectiveMainloopFwdSm90ILi2EN4cute5tupleIJNS5_1CILi1EEES8_S8_EEENS6_IJNS7_ILi128EEENS7_ILi112EEENS7_ILi192EEEEEELi192ENS_10bfloat16_tEfNS_4arch4Sm90ELb0ELb0ELb0ELb0ELb0ELb0ELb0ELb1ELb1ELb1ELb0ELb0EEENS1_21CollectiveEpilogueFwdINS6_IJSA_SC_SB_EEES9_SE_SG_Li256ELb0ELb1ELb0ELb0EEENS1_29StaticPersistentTileSchedulerILb0EEEEEEEEEvNT_6ParamsE --------------------------
	.section	.nv.shared._ZN7cutlass13device_kernelIN5flash11enable_sm90INS1_16FlashAttnFwdSm90INS1_25CollectiveMainloopFwdSm90ILi2EN4cute5tupleIJNS5_1CILi1EEES8_S8_EEENS6_IJNS7_ILi128EEENS7_ILi112EEENS7_ILi192EEEEEELi192ENS_10bfloat16_tEfNS_4arch4Sm90ELb0ELb0ELb0ELb0ELb0ELb0ELb0ELb1ELb1ELb1ELb0ELb0EEENS1_21CollectiveEpilogueFwdINS6_IJSA_SC_SB_EEES9_SE_SG_Li256ELb0ELb1ELb0ELb0EEENS1_29StaticPersistentTileSchedulerILb0EEEEEEEEEvNT_6ParamsE,"aw",@nobits
	.sectionflags	@""
	.align	16
	.zero		1024


//--------------------- .nv.shared._ZN7cutlass13device_kernelIN5flash11enable_sm90INS1_16FlashAttnFwdSm90INS1_25CollectiveMainloopFwdSm90ILi2EN4cute5tupleIJNS5_1CILi2EEENS7_ILi1EEES9_EEENS6_IJNS7_ILi128EEENS7_ILi112EEENS7_ILi192EEEEEELi192ENS_10bfloat16_tEfNS_4arch4Sm90ELb0ELb0ELb0ELb0ELb0ELb0ELb0ELb1ELb1ELb1ELb0ELb0EEENS1_21CollectiveEpilogueFwdINS6_IJSB_SD_SC_EEESA_SF_SH_Li256ELb0ELb1ELb0ELb0EEENS1_29StaticPersistentTileSchedulerILb0EEEEEEEEEvNT_6ParamsE --------------------------
	.section	.nv.shared._ZN7cutlass13device_kernelIN5flash11enable_sm90INS1_16FlashAttnFwdSm90INS1_25CollectiveMainloopFwdSm90ILi2EN4cute5tupleIJNS5_1CILi2EEENS7_ILi1EEES9_EEENS6_IJNS7_ILi128EEENS7_ILi112EEENS7_ILi192EEEEEELi192ENS_10bfloat16_tEfNS_4arch4Sm90ELb0ELb0ELb0ELb0ELb0ELb0ELb0ELb1ELb1ELb1ELb0ELb0EEENS1_21CollectiveEpilogueFwdINS6_IJSB_SD_SC_EEESA_SF_SH_Li256ELb0ELb1ELb0ELb0EEENS1_29StaticPersistentTileSchedulerILb0EEEEEEEEEvNT_6ParamsE,"aw",@nobits
	.sectionflags	@""
	.align	16
	.zero		1024


//--------------------- .nv.shared._ZN7cutlass13device_kernelIN5flash11enable_sm90INS1_16FlashAttnFwdSm90INS1_25CollectiveMainloopFwdSm90ILi2EN4cute5tupleIJNS5_1CILi1EEES8_S8_EEENS6_IJNS7_ILi128EEENS7_ILi112EEENS7_ILi192EEEEEELi192ENS_10bfloat16_tEfNS_4arch4Sm90ELb0ELb0ELb0ELb1ELb0ELb0ELb0ELb1ELb1ELb1ELb0ELb0EEENS1_21CollectiveEpilogueFwdINS6_IJSA_SC_SB_EEES9_SE_SG_Li256ELb1ELb1ELb0ELb0EEENS1_36VarlenDynamicPersistentTileSchedulerILi128ELi112ELi256ELi128ELb0ELb1ELb1ELb0ELb1ELb1EEEEEEEEEvNT_6ParamsE --------------------------
	.section	.nv.shared._ZN7cutlass13device_kernelIN5flash11enable_sm90INS1_16FlashAttnFwdSm90INS1_25CollectiveMainloopFwdSm90ILi2EN4cute5tupleIJNS5_1CILi1EEES8_S8_EEENS6_IJNS7_ILi128EEENS7_ILi112EEENS7_ILi192EEEEEELi192ENS_10bfloat16_tEfNS_4arch4Sm90ELb0ELb0ELb0ELb1ELb0ELb0ELb0ELb1ELb1ELb1ELb0ELb0EEENS1_21CollectiveEpilogueFwdINS6_IJSA_SC_SB_EEES9_SE_SG_Li256ELb1ELb1ELb0ELb0EEENS1_36VarlenDynamicPersistentTileSchedulerILi128ELi112ELi256ELi128ELb0ELb1ELb1ELb0ELb1ELb1EEEEEEEEEvNT_6ParamsE,"aw",@nobits
	.sectionflags	@""
	.align	16
	.zero		1024


//--------------------- .nv.shared._ZN7cutlass13device_kernelIN5flash11enable_sm90INS1_16FlashAttnFwdSm90INS1_25CollectiveMainloopFwdSm90ILi2EN4cute5tupleIJNS5_1CILi1EEES8_S8_EEENS6_IJNS7_ILi128EEENS7_ILi112EEENS7_ILi192EEEEEELi192ENS_10bfloat16_tEfNS_4arch4Sm90ELb0ELb0ELb0ELb1ELb0ELb1ELb0ELb1ELb1ELb1ELb0ELb0EEENS1_21CollectiveEpilogueFwdINS6_IJSA_SC_SB_EEES9_SE_SG_Li256ELb1ELb1ELb0ELb0EEENS1_36VarlenDynamicPersistentTileSchedulerILi128ELi112ELi256ELi128ELb0ELb1ELb1ELb0ELb1ELb1EEEEEEEEEvNT_6ParamsE --------------------------
	.section	.nv.shared._ZN7cutlass13device_kernelIN5flash11enable_sm90INS1_16FlashAttnFwdSm90INS1_25CollectiveMainloopFwdSm90ILi2EN4cute5tupleIJNS5_1CILi1EEES8_S8_EEENS6_IJNS7_ILi128EEENS7_ILi112EEENS7_ILi192EEEEEELi192ENS_10bfloat16_tEfNS_4arch4Sm90ELb0ELb0ELb0ELb1ELb0ELb1ELb0ELb1ELb1ELb1ELb0ELb0EEENS1_21CollectiveEpilogueFwdINS6_IJSA_SC_SB_EEES9_SE_SG_Li256ELb1ELb1ELb0ELb0EEENS1_36VarlenDynamicPersistentTileSchedulerILi128ELi112ELi256ELi128ELb0ELb1ELb1ELb0ELb1ELb1EEEEEEEEEvNT_6ParamsE,"aw",@nobits
	.sectionflags	@""
	.align	16
	.zero		1024


//--------------------- .nv.shared._ZN7cutlass13device_kernelIN5flash11enable_sm90INS1_16FlashAttnFwdSm90INS1_25CollectiveMainloopFwdSm90ILi2EN4cute5tupleIJNS5_1CILi1EEES8_S8_EEENS6_IJNS7_ILi128EEENS7_ILi96EEENS7_ILi192EEEEEELi192ENS_10bfloat16_tEfNS_4arch4Sm90ELb0ELb1ELb0ELb0ELb0ELb0ELb0ELb1ELb1ELb1ELb0ELb0EEENS1_21CollectiveEpilogueFwdINS6_IJSA_SC_SB_EEES9_SE_SG_Li256ELb0ELb1ELb0ELb0EEENS1_30DynamicPersistentTileSchedulerILi256ELi128ELb0ELb1ELb1EEEEEEEEEvNT_6ParamsE --------------------------
	.section	.nv.shared._ZN7cutlass13device_kernelIN5flash11enable_sm90INS1_16FlashAttnFwdSm90INS1_25CollectiveMainloopFwdSm90ILi2EN4cute5tupleIJNS5_1CILi1EEES8_S8_EEENS6_IJNS7_ILi128EEENS7_ILi96EEENS7_ILi192EEEEEELi192ENS_10bfloat16_tEfNS_4arch4Sm90ELb0ELb1ELb0ELb0ELb0ELb0ELb0ELb1ELb1ELb1ELb0ELb0EEENS1_21CollectiveEpilogueFwdINS6_IJSA_SC_SB_EEES9_SE_SG_Li256ELb0ELb1ELb0ELb0EEENS1_30DynamicPersistentTileSchedulerILi256ELi128ELb0ELb1ELb1EEEEEEEEEvNT_6ParamsE,"aw",@nobits
	.sectionflags	@""
	.align	16
	.zero		1024


//--------------------- .nv.shared._ZN7cutlass13device_kernelIN5flash11enable_sm90INS1_16FlashAttnFwdSm90INS1_25CollectiveMainloopFwdSm90ILi2EN4cute5tupleIJNS5_1CILi1EEES8_S8_EEENS6_IJNS7_ILi128EEENS7_ILi96EEENS7_ILi192EEEEEELi192ENS_10bfloat16_tEfNS_4arch4Sm90ELb0ELb1ELb0ELb1ELb0ELb0ELb0ELb1ELb1ELb1ELb0ELb0EEENS1_21CollectiveEpilogueFwdINS6_IJSA_SC_SB_EEES9_SE_SG_Li256ELb1ELb1ELb0ELb0EEENS1_36VarlenDynamicPersistentTileSchedulerILi128ELi96ELi256ELi128ELb0ELb1ELb1ELb1ELb0ELb1EEEEEEEEEvNT_6ParamsE --------------------------
	.section	.nv.shared._ZN7cutlass13device_kernelIN5flash11enable_sm90INS1_16FlashAttnFwdSm90INS1_25CollectiveMainloopFwdSm90ILi2EN4cute5tupleIJNS5_1CILi1EEES8_S8_EEENS6_IJNS7_ILi128EEENS7_ILi96EEENS7_ILi192EEEEEELi192ENS_10bfloat16_tEfNS_4arch4Sm90ELb0ELb1ELb0ELb1ELb0ELb0ELb0ELb1ELb1ELb1ELb0ELb0EEENS1_21CollectiveEpilogueFwdINS6_IJSA_SC_SB_EEES9_SE_SG_Li256ELb1ELb1ELb0ELb0EEENS1_36VarlenDynamicPersistentTileSchedulerILi128ELi96ELi256ELi128ELb0ELb1ELb1ELb1ELb0ELb1EEEEEEEEEvNT_6ParamsE,"aw",@nobits
	.sectionflags	@""
	.align	16
	.zero		1024


//--------------------- .nv.shared._ZN7cutlass13device_kernelIN5flash11enable_sm90INS1_16FlashAttnFwdSm90INS1_25CollectiveMainloopFwdSm90ILi2EN4cute5tupleIJNS5_1CILi1EEES8_S8_EEENS6_IJNS7_ILi128EEENS7_ILi96EEENS7_ILi192EEEEEELi192ENS_10bfloat16_tEfNS_4arch4Sm90ELb0ELb1ELb0ELb1ELb0ELb1ELb0ELb1ELb1ELb1ELb0ELb0EEENS1_21CollectiveEpilogueFwdINS6_IJSA_SC_SB_EEES9_SE_SG_Li256ELb1ELb1ELb0ELb0EEENS1_36VarlenDynamicPersistentTileSchedulerILi128ELi96ELi256ELi128ELb0ELb1ELb1ELb1ELb0ELb1EEEEEEEEEvNT_6ParamsE --------------------------
	.section	.nv.shared._ZN7cutlass13device_kernelIN5flash11enable_sm90INS1_16FlashAttnFwdSm90INS1_25CollectiveMainloopFwdSm90ILi2EN4cute5tupleIJNS5_1CILi1EEES8_S8_EEENS6_IJNS7_ILi128EEENS7_ILi96EEENS7_ILi192EEEEEELi192ENS_10bfloat16_tEfNS_4arch4Sm90ELb0ELb1ELb0ELb1ELb0ELb1ELb0ELb1ELb1ELb1ELb0ELb0EEENS1_21CollectiveEpilogueFwdINS6_IJSA_SC_SB_EEES9_SE_SG_Li256ELb1ELb1ELb0ELb0EEENS1_36VarlenDynamicPersistentTileSchedulerILi128ELi96ELi256ELi128ELb0ELb1ELb1ELb1ELb0ELb1EEEEEEEEEvNT_6ParamsE,"aw",@nobits
	.sectionflags	@""
	.align	16
	.zero		1024


//--------------------- .nv.shared._ZN7cutlass13device_kernelIN5flash11enable_sm90INS1_16FlashAttnFwdSm90INS1_25CollectiveMainloopFwdSm90ILi2EN4cute5tupleIJNS5_1CILi1EEES8_S8_EEENS6_IJNS7_ILi128EEENS7_ILi112EEENS7_ILi192EEEEEELi192ENS_10bfloat16_tEfNS_4arch4Sm90ELb1ELb0ELb0ELb0ELb0ELb0ELb0ELb1ELb1ELb1ELb0ELb0EEENS1_21CollectiveEpilogueFwdINS6_IJSA_SC_SB_EEES9_SE_SG_Li256ELb0ELb1ELb0ELb0EEENS1_30DynamicPersistentTileSchedulerILi256ELi128ELb0ELb1ELb1EEEEEEEEEvNT_6ParamsE --------------------------
	.section	.nv.shared._ZN7cutlass13device_kernelIN5flash11enable_sm90INS1_16FlashAttnFwdSm90INS1_25CollectiveMainloopFwdSm90ILi2EN4cute5tupleIJNS5_1CILi1EEES8_S8_EEENS6_IJNS7_ILi128EEENS7_ILi112EEENS7_ILi192EEEEEELi192ENS_10bfloat16_tEfNS_4arch4Sm90ELb1ELb0ELb0ELb0ELb0ELb0ELb0ELb1ELb1ELb1ELb0ELb0EEENS1_21CollectiveEpilogueFwdINS6_IJSA_SC_SB_EEES9_SE_SG_Li256ELb0ELb1ELb0ELb0EEENS1_30DynamicPersistentTileSchedulerILi256ELi128ELb0ELb1ELb1EEEEEEEEEvNT_6ParamsE,"aw",@nobits
	.sectionflags	@""
	.align	16
	.zero		1024


//--------------------- .nv.shared._ZN7cutlass13device_kernelIN5flash11enable_sm90INS1_16FlashAttnFwdSm90INS1_25CollectiveMainloopFwdSm90ILi2EN4cute5tupleIJNS5_1CILi1EEES8_S8_EEENS6_IJNS7_ILi128EEENS7_ILi112EEENS7_ILi192EEEEEELi192ENS_10bfloat16_tEfNS_4arch4Sm90ELb1ELb0ELb0ELb1ELb0ELb0ELb0ELb1ELb1ELb1ELb0ELb0EEENS1_21CollectiveEpilogueFwdINS6_IJSA_SC_SB_EEES9_SE_SG_Li256ELb1ELb1ELb0ELb0EEENS1_36VarlenDynamicPersistentTileSchedulerILi128ELi112ELi256ELi128ELb0ELb1ELb1ELb1ELb1ELb1EEEEEEEEEvNT_6ParamsE --------------------------
	.section	.nv.shared._ZN7cutlass13device_kernelIN5flash11enable_sm90INS1_16FlashAttnFwdSm90INS1_25CollectiveMainloopFwdSm90ILi2EN4cute5tupleIJNS5_1CILi1EEES8_S8_EEENS6_IJNS7_ILi128EEENS7_ILi112EEENS7_ILi192EEEEEELi192ENS_10bfloat16_tEfNS_4arch4Sm90ELb1ELb0ELb0ELb1ELb0ELb0ELb0ELb1ELb1ELb1ELb0ELb0EEENS1_21CollectiveEpilogueFwdINS6_IJSA_SC_SB_EEES9_SE_SG_Li256ELb1ELb1ELb0ELb0EEENS1_36VarlenDynamicPersistentTileSchedulerILi128ELi112ELi256ELi128ELb0ELb1ELb1ELb1ELb1ELb1EEEEEEEEEvNT_6ParamsE,"aw",@nobits
	.sectionflags	@""
	.align	16
	.zero		1024


//--------------------- .nv.shared._ZN7cutlass13device_kernelIN5flash11enable_sm90INS1_16FlashAttnFwdSm90INS1_25CollectiveMainloopFwdSm90ILi2EN4cute5tupleIJNS5_1CILi1EEES8_S8_EEENS6_IJNS7_ILi128EEENS7_ILi112EEENS7_ILi192EEEEEELi192ENS_10bfloat16_tEfNS_4arch4Sm90ELb1ELb0ELb0ELb1ELb0ELb1ELb0ELb1ELb1ELb1ELb0ELb0EEENS1_21CollectiveEpilogueFwdINS6_IJSA_SC_SB_EEES9_SE_SG_Li256ELb1ELb1ELb0ELb0EEENS1_36VarlenDynamicPersistentTileSchedulerILi128ELi112ELi256ELi128ELb0ELb1ELb1ELb1ELb1ELb1EEEEEEEEEvNT_6ParamsE --------------------------
	.section	.nv.shared._ZN7cutlass13device_kernelIN5flash11enable_sm90INS1_16FlashAttnFwdSm90INS1_25CollectiveMainloopFwdSm90ILi2EN4cute5tupleIJNS5_1CILi1EEES8_S8_EEENS6_IJNS7_ILi128EEENS7_ILi112EEENS7_ILi192EEEEEELi192ENS_10bfloat16_tEfNS_4arch4Sm90ELb1ELb0ELb0ELb1ELb0ELb1ELb0ELb1ELb1ELb1ELb0ELb0EEENS1_21CollectiveEpilogueFwdINS6_IJSA_SC_SB_EEES9_SE_SG_Li256ELb1ELb1ELb0ELb0EEENS1_36VarlenDynamicPersistentTileSchedulerILi128ELi112ELi256ELi128ELb0ELb1ELb1ELb1ELb1ELb1EEEEEEEEEvNT_6ParamsE,"aw",@nobits
	.sectionflags	@""
	.align	16
	.zero		1024


//--------------------- .nv.shared._ZN7cutlass13device_kernelIN5flash11enable_sm90INS1_16FlashAttnFwdSm90INS1_25CollectiveMainloopFwdSm90ILi2EN4cute5tupleIJNS5_1CILi1EEES8_S8_EEENS6_IJNS7_ILi128EEENS7_ILi176EEESA_EEELi128ENS_10bfloat16_tEfNS_4arch4Sm90ELb0ELb0ELb0ELb0ELb0ELb0ELb0ELb1ELb1ELb1ELb0ELb0EEENS1_21CollectiveEpilogueFwdINS6_IJSA_SA_SB_EEES9_SD_SF_Li256ELb0ELb1ELb0ELb0EEENS1_29StaticPersistentTileSchedulerILb0EEEEEEEEEvNT_6ParamsE --------------------------
	.section	.nv.shared._ZN7cutlass13device_kernelIN5flash11enable_sm90INS1_16FlashAttnFwdSm90INS1_25CollectiveMainloopFwdSm90ILi2EN4cute5tupleIJNS5_1CILi1EEES8_S8_EEENS6_IJNS7_ILi128EEENS7_ILi176EEESA_EEELi128ENS_10bfloat16_tEfNS_4arch4Sm90ELb0ELb0ELb0ELb0ELb0ELb0ELb0ELb1ELb1ELb1ELb0ELb0EEENS1_21CollectiveEpilogueFwdINS6_IJSA_SA_SB_EEES9_SD_SF_Li256ELb0ELb1ELb0ELb0EEENS1_29StaticPersistentTileSchedulerILb0EEEEEEEEEvNT_6ParamsE,"aw",@nobits
	.sectionflags	@""
	.align	16
	.zero		1024


//--------------------- .nv.shared._ZN7cutlass13device_kernelIN5flash11enable_sm90INS1_16FlashAttnFwdSm90INS1_25CollectiveMainloopFwdSm90ILi2EN4cute5tupleIJNS5_1CILi2EEENS7_ILi1EEES9_EEENS6_IJNS7_ILi128EEENS7_ILi176EEESB_EEELi128ENS_10bfloat16_tEfNS_4arch4Sm90ELb0ELb0ELb0ELb0ELb0ELb0ELb0ELb1ELb1ELb1ELb0ELb0EEENS1_21CollectiveEpilogueFwdINS6_IJSB_SB_SC_EEESA_SE_SG_Li256ELb0ELb1ELb0ELb0EEENS1_29StaticPersistentTileSchedulerILb0EEEEEEEEEvNT_6ParamsE --------------------------
	.section	.nv.shared._ZN7cutlass13device_kernelIN5flash11enable_sm90INS1_16FlashAttnFwdSm90INS1_25CollectiveMainloopFwdSm90ILi2EN4cute5tupleIJNS5_1CILi2EEENS7_ILi1EEES9_EEENS6_IJNS7_ILi128EEENS7_ILi176EEESB_EEELi128ENS_10bfloat16_tEfNS_4arch4Sm90ELb0ELb0ELb0ELb0ELb0ELb0ELb0ELb1ELb1ELb1ELb0ELb0EEENS1_21CollectiveEpilogueFwdINS6_IJSB_SB_SC_EEESA_SE_SG_Li256ELb0ELb1ELb0ELb0EEENS1_29StaticPersistentTileSchedulerILb0EEEEEEEEEvNT_6ParamsE,"aw",@nobits
	.sectionflags	@""
	.align	16
	.zero		1024


//--------------------- .nv.shared._ZN7cutlass13device_kernelIN5flash11enable_sm90INS1_16FlashAttnFwdSm90INS1_25CollectiveMainloopFwdSm90ILi2EN4cute5tupleIJNS5_1CILi1EEES8_S8_EEENS6_IJNS7_ILi128EEENS7_ILi176EEESA_EEELi128ENS_10bfloat16_tEfNS_4arch4Sm90ELb0ELb0ELb0ELb1ELb0ELb0ELb0ELb1ELb1ELb1ELb0ELb0EEENS1_21CollectiveEpilogueFwdINS6_IJSA_SA_SB_EEES9_SD_SF_Li256ELb1ELb1ELb0ELb0EEENS1_36VarlenDynamicPersistentTileSchedulerILi128ELi176ELi256ELi128ELb0ELb1ELb1ELb0ELb1ELb1EEEEEEEEEvNT_6ParamsE --------------------------
	.section	.nv.shared._ZN7cutlass13device_kernelIN5flash11enable_sm90INS1_16FlashAttnFwdSm90INS1_25CollectiveMainloopFwdSm90ILi2EN4cute5tupleIJNS5_1CILi1EEES8_S8_EEENS6_IJNS7_ILi128EEENS7_ILi176EEESA_EEELi128ENS_10bfloat16_tEfNS_4arch4Sm90ELb0ELb0ELb0ELb1ELb0ELb0ELb0ELb1ELb1ELb1ELb0ELb0EEENS1_21CollectiveEpilogueFwdINS6_IJSA_SA_SB_EEES9_SD_SF_Li256ELb1ELb1ELb0ELb0EEENS1_36VarlenDynamicPersistentTileSchedulerILi128ELi176ELi256ELi128ELb0ELb1ELb1ELb0ELb1ELb1EEEEEEEEEvNT_6ParamsE,"aw",@nobits
	.sectionflags	@""
	.align	16
	.zero		1024


//--------------------- .nv.shared._ZN7cutlass13device_kernelIN5flash11enable_sm90INS1_16FlashAttnFwdSm90INS1_25CollectiveMainloopFwdSm90ILi2EN4cute5tupleIJNS5_1CILi1EEES8_S8_EEENS6_IJNS7_ILi128EEENS7_ILi176EEESA_EEELi128ENS_10bfloat16_tEfNS_4arch4Sm90ELb0ELb0ELb0ELb1ELb0ELb1ELb0ELb1ELb1ELb1ELb0ELb0EEENS1_21CollectiveEpilogueFwdINS6_IJSA_SA_SB_EEES9_SD_SF_Li256ELb1ELb1ELb0ELb0EEENS1_36VarlenDynamicPersistentTileSchedulerILi128ELi176ELi256ELi128ELb0ELb1ELb1ELb0ELb1ELb1EEEEEEEEEvNT_6ParamsE --------------------------
	.section	.nv.shared._ZN7cutlass13device_kernelIN5flash11enable_sm90INS1_16FlashAttnFwdSm90INS1_25CollectiveMainloopFwdSm90ILi2EN4cute5tupleIJNS5_1CILi1EEES8_S8_EEENS6_IJNS7_ILi128EEENS7_ILi176EEESA_EEELi128ENS_10bfloat16_tEfNS_4arch4Sm90ELb0ELb0ELb0ELb1ELb0ELb1ELb0ELb1ELb1ELb1ELb0ELb0EEENS1_21CollectiveEpilogueFwdINS6_IJSA_SA_SB_EEES9_SD_SF_Li256ELb1ELb1ELb0ELb0EEENS1_36VarlenDynamicPersistentTileSchedulerILi128ELi176ELi256ELi128ELb0ELb1ELb1ELb0ELb1ELb1EEEEEEEEEvNT_6ParamsE,"aw",@nobits
	.sectionflags	@""
	.align	16
	.zero		1024


//--------------------- .nv.shared._ZN7cutlass13device_kernelIN5flash11enable_sm90INS1_16FlashAttnFwdSm90INS1_25CollectiveMainloopFwdSm90ILi2EN4cute5tupleIJNS5_1CILi1EEES8_S8_EEENS6_IJNS7_ILi128EEESA_SA_EEELi128ENS_10bfloat16_tEfNS_4arch4Sm90ELb0ELb1ELb0ELb0ELb0ELb0ELb0ELb1ELb1ELb1ELb0ELb0EEENS1_21CollectiveEpilogueFwdISB_S9_SC_SE_Li256ELb0ELb1ELb0ELb0EEENS1_30DynamicPersistentTileSchedulerILi256ELi128ELb0ELb1ELb1EEEEEEEEEvNT_6ParamsE --------------------------
	.section	.nv.shared._ZN7cutlass13device_kernelIN5flash11enable_sm90INS1_16FlashAttnFwdSm90INS1_25CollectiveMainloopFwdSm90ILi2EN4cute5tupleIJNS5_1CILi1EEES8_S8_EEENS6_IJNS7_ILi128EEESA_SA_EEELi128ENS_10bfloat16_tEfNS_4arch4Sm90ELb0ELb1ELb0ELb0ELb0ELb0ELb0ELb1ELb1ELb1ELb0ELb0EEENS1_21CollectiveEpilogueFwdISB_S9_SC_SE_Li256ELb0ELb1ELb0ELb0EEENS1_30DynamicPersistentTileSchedulerILi256ELi128ELb0ELb1ELb1EEEEEEEEEvNT_6ParamsE,"aw",@nobits
	.sectionflags	@""
	.align	16
	.zero		1024


//--------------------- .nv.shared._ZN7cutlass13device_kernelIN5flash11enable_sm90INS1_16FlashAttnFwdSm90INS1_25CollectiveMainloopFwdSm90ILi2EN4cute5tupleIJNS5_1CILi1EEES8_S8_EEENS6_IJNS7_ILi128EEESA_SA_EEELi128ENS_10bfloat16_tEfNS_4arch4Sm90ELb0ELb1ELb0ELb1ELb0ELb0ELb0ELb1ELb1ELb1ELb0ELb0EEENS1_21CollectiveEpilogueFwdISB_S9_SC_SE_Li256ELb1ELb1ELb0ELb0EEENS1_36VarlenDynamicPersistentTileSchedulerILi128ELi128ELi256ELi128ELb0ELb1ELb1ELb1ELb0ELb1EEEEEEEEEvNT_6ParamsE --------------------------
	.section	.nv.shared._ZN7cutlass13device_kernelIN5flash11enable_sm90INS1_16FlashAttnFwdSm90INS1_25CollectiveMainloopFwdSm90ILi2EN4cute5tupleIJNS5_1CILi1EEES8_S8_EEENS6_IJNS7_ILi128EEESA_SA_EEELi128ENS_10bfloat16_tEfNS_4arch4Sm90ELb0ELb1ELb0ELb1ELb0ELb0ELb0ELb1ELb1ELb1ELb0ELb0EEENS1_21CollectiveEpilogueFwdISB_S9_SC_SE_Li256ELb1ELb1ELb0ELb0EEENS1_36VarlenDynamicPersistentTileSchedulerILi128ELi128ELi256ELi128ELb0ELb1ELb1ELb1ELb0ELb1EEEEEEEEEvNT_6ParamsE,"aw",@nobits
	.sectionflags	@""
	.align	16
	.zero		1024


//--------------------- .nv.shared._ZN7cutlass13device_kernelIN5flash11enable_sm90INS1_16FlashAttnFwdSm90INS1_25CollectiveMainloopFwdSm90ILi2EN4cute5tupleIJNS5_1CILi1EEES8_S8_EEENS6_IJNS7_ILi128EEESA_SA_EEELi128ENS_10bfloat16_tEfNS_4arch4Sm90ELb0ELb1ELb0ELb1ELb0ELb1ELb0ELb1ELb1ELb1ELb0ELb0EEENS1_21CollectiveEpilogueFwdISB_S9_SC_SE_Li256ELb1ELb1ELb0ELb0EEENS1_36VarlenDynamicPersistentTileSchedulerILi128ELi128ELi256ELi128ELb0ELb1ELb1ELb1ELb0ELb1EEEEEEEEEvNT_6ParamsE --------------------------
	.section	.nv.shared._ZN7cutlass13device_kernelIN5flash11enable_sm90INS1_16FlashAttnFwdSm90INS1_25CollectiveMainloopFwdSm90ILi2EN4cute5tupleIJNS5_1CILi1EEES8_S8_EEENS6_IJNS7_ILi128EEESA_SA_EEELi128ENS_10bfloat16_tEfNS_4arch4Sm90ELb0ELb1ELb0ELb1ELb0ELb1ELb0ELb1ELb1ELb1ELb0ELb0EEENS1_21CollectiveEpilogueFwdISB_S9_SC_SE_Li256ELb1ELb1ELb0ELb0EEENS1_36VarlenDynamicPersistentTileSchedulerILi128ELi128ELi256ELi128ELb0ELb1ELb1ELb1ELb0ELb1EEEEEEEEEvNT_6ParamsE,"aw",@nobits
	.sectionflags	@""
	.align	16
	.zero		1024


//--------------------- .nv.shared._ZN7cutlass13device_kernelIN5flash11enable_sm90INS1_16FlashAttnFwdSm90INS1_25CollectiveMainloopFwdSm90ILi2EN4cute5tupleIJNS5_1CILi1EEES8_S8_EEENS6_IJNS7_ILi128EEESA_SA_EEELi128ENS_10bfloat16_tEfNS_4arch4Sm90ELb1ELb0ELb0ELb0ELb0ELb0ELb0ELb1ELb1ELb1ELb0ELb0EEENS1_21CollectiveEpilogueFwdISB_S9_SC_SE_Li256ELb0ELb1ELb0ELb0EEENS1_30DynamicPersistentTileSchedulerILi256ELi128ELb0ELb1ELb1EEEEEEEEEvNT_6ParamsE --------------------------
	.section	.nv.shared._ZN7cutlass13device_kernelIN5flash11enable_sm90INS1_16FlashAttnFwdSm90INS1_25CollectiveMainloopFwdSm90ILi2EN4cute5tupleIJNS5_1CILi1EEES8_S8_EEENS6_IJNS7_ILi128EEESA_SA_EEELi128ENS_10bfloat16_tEfNS_4arch4Sm90ELb1ELb0ELb0ELb0ELb0ELb0ELb0ELb1ELb1ELb1ELb0ELb0EEENS1_21CollectiveEpilogueFwdISB_S9_SC_SE_Li256ELb0ELb1ELb0ELb0EEENS1_30DynamicPersistentTileSchedulerILi256ELi128ELb0ELb1ELb1EEEEEEEEEvNT_6ParamsE,"aw",@nobits
	.sectionflags	@""
	.align	16
	.zero		1024


//--------------------- .nv.shared._ZN7cutlass13device_kernelIN5flash11enable_sm90INS1_16FlashAttnFwdSm90INS1_25CollectiveMainloopFwdSm90ILi2EN4cute5tupleIJNS5_1CILi1EEES8_S8_EEENS6_IJNS7_ILi128EEESA_SA_EEELi128ENS_10bfloat16_tEfNS_4arch4Sm90ELb1ELb0ELb0ELb1ELb0ELb0ELb0ELb1ELb1ELb1ELb0ELb0EEENS1_21CollectiveEpilogueFwdISB_S9_SC_SE_Li256ELb1ELb1ELb0ELb0EEENS1_36VarlenDynamicPersistentTileSchedulerILi128ELi128ELi256ELi128ELb0ELb1ELb1ELb1ELb1ELb1EEEEEEEEEvNT_6ParamsE --------------------------
	.section	.nv.shared._ZN7cutlass13device_kernelIN5flash11enable_sm90INS1_16FlashAttnFwdSm90INS1_25CollectiveMainloopFwdSm90ILi2EN4cute5tupleIJNS5_1CILi1EEES8_S8_EEENS6_IJNS7_ILi128EEESA_SA_EEELi128ENS_10bfloat16_tEfNS_4arch4Sm90ELb1ELb0ELb0ELb1ELb0ELb0ELb0ELb1ELb1ELb1ELb0ELb0EEENS1_21CollectiveEpilogueFwdISB_S9_SC_SE_Li256ELb1ELb1ELb0ELb0EEENS1_36VarlenDynamicPersistentTileSchedulerILi128ELi128ELi256ELi128ELb0ELb1ELb1ELb1ELb1ELb1EEEEEEEEEvNT_6ParamsE,"aw",@nobits
	.sectionflags	@""
	.align	16
	.zero		1024


//--------------------- .nv.shared._ZN7cutlass13device_kernelIN5flash11enable_sm90INS1_16FlashAttnFwdSm90INS1_25CollectiveMainloopFwdSm90ILi2EN4cute5tupleIJNS5_1CILi1EEES8_S8_EEENS6_IJNS7_ILi128EEESA_SA_EEELi128ENS_10bfloat16_tEfNS_4arch4Sm90ELb1ELb0ELb0ELb1ELb0ELb1ELb0ELb1ELb1ELb1ELb0ELb0EEENS1_21CollectiveEpilogueFwdISB_S9_SC_SE_Li256ELb1ELb1ELb0ELb0EEENS1_36VarlenDynamicPersistentTileSchedulerILi128ELi128ELi256ELi128ELb0ELb1ELb1ELb1ELb1ELb1EEEEEEEEEvNT_6ParamsE --------------------------
	.section	.nv.shared._ZN7cutlass13device_kernelIN5flash11enable_sm90INS1_16FlashAttnFwdSm90INS1_25CollectiveMainloopFwdSm90ILi2EN4cute5tupleIJNS5_1CILi1EEES8_S8_EEENS6_IJNS7_ILi128EEESA_SA_EEELi128ENS_10bfloat16_tEfNS_4arch4Sm90ELb1ELb0ELb0ELb1ELb0ELb1ELb0ELb1ELb1ELb1ELb0ELb0EEENS1_21CollectiveEpilogueFwdISB_S9_SC_SE_Li256ELb1ELb1ELb0ELb0EEENS1_36VarlenDynamicPersistentTileSchedulerILi128ELi128ELi256ELi128ELb0ELb1ELb1ELb1ELb1ELb1EEEEEEEEEvNT_6ParamsE,"aw",@nobits
	.sectionflags	@""
	.align	16
	.zero		1024


//--------------------- .nv.shared._ZN7cutlass13device_kernelIN5flash11enable_sm90INS1_16FlashAttnFwdSm90INS1_25CollectiveMainloopFwdSm90ILi2EN4cute5tupleIJNS5_1CILi1EEES8_S8_EEENS6_IJNS7_ILi192EEENS7_ILi144EEENS7_ILi96EEEEEELi96ENS_10bfloat16_tEfNS_4arch4Sm90ELb0ELb0ELb0ELb0ELb0ELb0ELb0ELb0ELb1ELb1ELb0ELb0EEENS1_21CollectiveEpilogueFwdINS6_IJSA_SC_SB_EEES9_SE_SG_Li384ELb0ELb1ELb0ELb0EEENS1_29StaticPersistentTileSchedulerILb0EEEEEEEEEvNT_6ParamsE --------------------------
	.section	.nv.shared._ZN7cutlass13device_kernelIN5flash11enable_sm90INS1_16FlashAttnFwdSm90INS1_25CollectiveMainloopFwdSm90ILi2EN4cute5tupleIJNS5_1CILi1EEES8_S8_EEENS6_IJNS7_ILi192EEENS7_ILi144EEENS7_ILi96EEEEEELi96ENS_10bfloat16_tEfNS_4arch4Sm90ELb0ELb0ELb0ELb0ELb0ELb0ELb0ELb0ELb1ELb1ELb0ELb0EEENS1_21CollectiveEpilogueFwdINS6_IJSA_SC_SB_EEES9_SE_SG_Li384ELb0ELb1ELb0ELb0EEENS1_29StaticPersistentTileSchedulerILb0EEEEEEEEEvNT_6ParamsE,"aw",@nobits
	.sectionflags	@""
	.align	16
	.zero		1024


//--------------------- .nv.shared._ZN7cutlass13device_kernelIN5flash11enable_sm90INS1_16FlashAttnFwdSm90INS1_25CollectiveMainloopFwdSm90ILi2EN4cute5tupleIJNS5_1CILi1EEES8_S8_EEENS6_IJNS7_ILi192EEENS7_ILi144EEENS7_ILi96EEEEEELi96ENS_10bfloat16_tEfNS_4arch4Sm90ELb0ELb0ELb0ELb1ELb0ELb0ELb0ELb0ELb1ELb1ELb0ELb0EEENS1_21CollectiveEpilogueFwdINS6_IJSA_SC_SB_EEES9_SE_SG_Li384ELb1ELb1ELb0ELb0EEENS1_36VarlenDynamicPersistentTileSchedulerILi192ELi144ELi384ELi128ELb0ELb1ELb1ELb0ELb1ELb1EEEEEEEEEvNT_6ParamsE --------------------------
	.section	.nv.shared._ZN7cutlass13device_kernelIN5flash11enable_sm90INS1_16FlashAttnFwdSm90INS1_25CollectiveMainloopFwdSm90ILi2EN4cute5tupleIJNS5_1CILi1EEES8_S8_EEENS6_IJNS7_ILi192EEENS7_ILi144EEENS7_ILi96EEEEEELi96ENS_10bfloat16_tEfNS_4arch4Sm90ELb0ELb0ELb0ELb1ELb0ELb0ELb0ELb0ELb1ELb1ELb0ELb0EEENS1_21CollectiveEpilogueFwdINS6_IJSA_SC_SB_EEES9_SE_SG_Li384ELb1ELb1ELb0ELb0EEENS1_36VarlenDynamicPersistentTileSchedulerILi192ELi144ELi384ELi128ELb0ELb1ELb1ELb0ELb1ELb1EEEEEEEEEvNT_6ParamsE,"aw",@nobits
	.sectionflags	@""
	.align	16
	.zero		1024


//--------------------- .nv.shared._ZN7cutlass13device_kernelIN5flash11enable_sm90INS1_16FlashAttnFwdSm90INS1_25CollectiveMainloopFwdSm90ILi2EN4cute5tupleIJNS5_1CILi1EEES8_S8_EEENS6_IJNS7_ILi192EEENS7_ILi144EEENS7_ILi96EEEEEELi96ENS_10bfloat16_tEfNS_4arch4Sm90ELb0ELb0ELb0ELb1ELb0ELb1ELb0ELb0ELb1ELb1ELb0ELb0EEENS1_21CollectiveEpilogueFwdINS6_IJSA_SC_SB_EEES9_SE_SG_Li384ELb1ELb1ELb0ELb0EEENS1_36VarlenDynamicPersistentTileSchedulerILi192ELi144ELi384ELi128ELb0ELb1ELb1ELb0ELb1ELb1EEEEEEEEEvNT_6ParamsE --------------------------
	.section	.nv.shared._ZN7cutlass13device_kernelIN5flash11enable_sm90INS1_16FlashAttnFwdSm90INS1_25CollectiveMainloopFwdSm90ILi2EN4cute5tupleIJNS5_1CILi1EEES8_S8_EEENS6_IJNS7_ILi192EEENS7_ILi144EEENS7_ILi96EEEEEELi96ENS_10bfloat16_tEfNS_4arch4Sm90ELb0ELb0ELb0ELb1ELb0ELb1ELb0ELb0ELb1ELb1ELb0ELb0EEENS1_21CollectiveEpilogueFwdINS6_IJSA_SC_SB_EEES9_SE_SG_Li384ELb1ELb1ELb0ELb0EEENS1_36VarlenDynamicPersistentTileSchedulerILi192ELi144ELi384ELi128ELb0ELb1ELb1ELb0ELb1ELb1EEEEEEEEEvNT_6ParamsE,"aw",@nobits
	.sectionflags	@""
	.align	16
	.zero		1024


//--------------------- .nv.shared._ZN7cutlass13device_kernelIN5flash11enable_sm90INS1_16FlashAttnFwdSm90INS1_25CollectiveMainloopFwdSm90ILi2EN4cute5tupleIJNS5_1CILi1EEES8_S8_EEENS6_IJNS7_ILi192EEENS7_ILi128EEENS7_ILi96EEEEEELi96ENS_10bfloat16_tEfNS_4arch4Sm90ELb0ELb1ELb0ELb0ELb0ELb0ELb0ELb0ELb1ELb1ELb0ELb0EEENS1_21CollectiveEpilogueFwdINS6_IJSA_SC_SB_EEES9_SE_SG_Li384ELb0ELb1ELb0ELb0EEENS1_30DynamicPersistentTileSchedulerILi384ELi128ELb0ELb1ELb1EEEEEEEEEvNT_6ParamsE --------------------------
	.section	.nv.shared._ZN7cutlass13device_kernelIN5flash11enable_sm90INS1_16FlashAttnFwdSm90INS1_25CollectiveMainloopFwdSm90ILi2EN4cute5tupleIJNS5_1CILi1EEES8_S8_EEENS6_IJNS7_ILi192EEENS7_ILi128EEENS7_ILi96EEEEEELi96ENS_10bfloat16_tEfNS_4arch4Sm90ELb0ELb1ELb0ELb0ELb0ELb0ELb0ELb0ELb1ELb1ELb0ELb0EEENS1_21CollectiveEpilogueFwdINS6_IJSA_SC_SB_EEES9_SE_SG_Li384ELb0ELb1ELb0ELb0EEENS1_30DynamicPersistentTileSchedulerILi384ELi128ELb0ELb1ELb1EEEEEEEEEvNT_6ParamsE,"aw",@nobits
	.sectionflags	@""
	.align	16
	.zero		1024


//--------------------- .nv.shared._ZN7cutlass13device_kernelIN5flash11enable_sm90INS1_16FlashAttnFwdSm90INS1_25CollectiveMainloopFwdSm90ILi2EN4cute5tupleIJNS5_1CILi1EEES8_S8_EEENS6_IJNS7_ILi192EEENS7_ILi128EEENS7_ILi96EEEEEELi96ENS_10bfloat16_tEfNS_4arch4Sm90ELb0ELb1ELb0ELb1ELb0ELb0ELb0ELb0ELb1ELb1ELb0ELb0EEENS1_21CollectiveEpilogueFwdINS6_IJSA_SC_SB_EEES9_SE_SG_Li384ELb1ELb1ELb0ELb0EEENS1_36VarlenDynamicPersistentTileSchedulerILi192ELi128ELi384ELi128ELb0ELb1ELb1ELb1ELb0ELb1EEEEEEEEEvNT_6ParamsE --------------------------
	.section	.nv.shared._ZN7cutlass13device_kernelIN5flash11enable_sm90INS1_16FlashAttnFwdSm90INS1_25CollectiveMainloopFwdSm90ILi2EN4cute5tupleIJNS5_1CILi1EEES8_S8_EEENS6_IJNS7_ILi192EEENS7_ILi128EEENS7_ILi96EEEEEELi96ENS_10bfloat16_tEfNS_4arch4Sm90ELb0ELb1ELb0ELb1ELb0ELb0ELb0ELb0ELb1ELb1ELb0ELb0EEENS1_21CollectiveEpilogueFwdINS6_IJSA_SC_SB_EEES9_SE_SG_Li384ELb1ELb1ELb0ELb0EEENS1_36VarlenDynamicPersistentTileSchedulerILi192ELi128ELi384ELi128ELb0ELb1ELb1ELb1ELb0ELb1EEEEEEEEEvNT_6ParamsE,"aw",@nobits
	.sectionflags	@""
	.align	16
	.zero		1024


//--------------------- .nv.shared._ZN7cutlass13device_kernelIN5flash11enable_sm90INS1_16FlashAttnFwdSm90INS1_25CollectiveMainloopFwdSm90ILi2EN4cute5tupleIJNS5_1CILi1EEES8_S8_EEENS6_IJNS7_ILi192EEENS7_ILi128EEENS7_ILi96EEEEEELi96ENS_10bfloat16_tEfNS_4arch4Sm90ELb0ELb1ELb0ELb1ELb0ELb1ELb0ELb0ELb1ELb1ELb0ELb0EEENS1_21CollectiveEpilogueFwdINS6_IJSA_SC_SB_EEES9_SE_SG_Li384ELb1ELb1ELb0ELb0EEENS1_36VarlenDynamicPersistentTileSchedulerILi192ELi128ELi384ELi128ELb0ELb1ELb1ELb1ELb0ELb1EEEEEEEEEvNT_6ParamsE --------------------------
	.section	.nv.shared._ZN7cutlass13device_kernelIN5flash11enable_sm90INS1_16FlashAttnFwdSm90INS1_25CollectiveMainloopFwdSm90ILi2EN4cute5tupleIJNS5_1CILi1EEES8_S8_EEENS6_IJNS7_ILi192EEENS7_ILi128EEENS7_ILi96EEEEEELi96ENS_10bfloat16_tEfNS_4arch4Sm90ELb0ELb1ELb0ELb1ELb0ELb1ELb0ELb0ELb1ELb1ELb0ELb0EEENS1_21CollectiveEpilogueFwdINS6_IJSA_SC_SB_EEES9_SE_SG_Li384ELb1ELb1ELb0ELb0EEENS1_36VarlenDynamicPersistentTileSchedulerILi192ELi128ELi384ELi128ELb0ELb1ELb1ELb1ELb0ELb1EEEEEEEEEvNT_6ParamsE,"aw",@nobits
	.sectionflags	@""
	.align	16
	.zero		1024


//--------------------- .nv.shared._ZN7cutlass13device_kernelIN5flash11enable_sm90INS1_16FlashAttnFwdSm90INS1_25CollectiveMainloopFwdSm90ILi2EN4cute5tupleIJNS5_1CILi1EEES8_S8_EEENS6_IJNS7_ILi192EEENS7_ILi144EEENS7_ILi96EEEEEELi96ENS_10bfloat16_tEfNS_4arch4Sm90ELb1ELb0ELb0ELb0ELb0ELb0ELb0ELb0ELb1ELb1ELb0ELb0EEENS1_21CollectiveEpilogueFwdINS6_IJSA_SC_SB_EEES9_SE_SG_Li384ELb0ELb1ELb0ELb0EEENS1_30DynamicPersistentTileSchedulerILi384ELi128ELb0ELb1ELb1EEEEEEEEEvNT_6ParamsE --------------------------
	.section	.nv.shared._ZN7cutlass13device_kernelIN5flash11enable_sm90INS1_16FlashAttnFwdSm90INS1_25CollectiveMainloopFwdSm90ILi2EN4cute5tupleIJNS5_1CILi1EEES8_S8_EEENS6_IJNS7_ILi192EEENS7_ILi144EEENS7_ILi96EEEEEELi96ENS_10bfloat16_tEfNS_4arch4Sm90ELb1ELb0ELb0ELb0ELb0ELb0ELb0ELb0ELb1ELb1ELb0ELb0EEENS1_21CollectiveEpilogueFwdINS6_IJSA_SC_SB_EEES9_SE_SG_Li384ELb0ELb1ELb0ELb0EEENS1_30DynamicPersistentTileSchedulerILi384ELi128ELb0ELb1ELb1EEEEEEEEEvNT_6ParamsE,"aw",@nobits
	.sectionflags	@""
	.align	16
	.zero		1024


//--------------------- .nv.shared._ZN7cutlass13device_kernelIN5flash11enable_sm90INS1_16FlashAttnFwdSm90INS1_25CollectiveMainloopFwdSm90ILi2EN4cute5tupleIJNS5_1CILi1EEES8_S8_EEENS6_IJNS7_ILi192EEENS7_ILi144EEENS7_ILi96EEEEEELi96ENS_10bfloat16_tEfNS_4arch4Sm90ELb1ELb0ELb0ELb1ELb0ELb0ELb0ELb0ELb1ELb1ELb0ELb0EEENS1_21CollectiveEpilogueFwdINS6_IJSA_SC_SB_EEES9_SE_SG_Li384ELb1ELb1ELb0ELb0EEENS1_36VarlenDynamicPersistentTileSchedulerILi192ELi144ELi384ELi128ELb0ELb1ELb1ELb1ELb1ELb1EEEEEEEEEvNT_6ParamsE --------------------------
	.section	.nv.shared._ZN7cutlass13device_kernelIN5flash11enable_sm90INS1_16FlashAttnFwdSm90INS1_25CollectiveMainloopFwdSm90ILi2EN4cute5tupleIJNS5_1CILi1EEES8_S8_EEENS6_IJNS7_ILi192EEENS7_ILi144EEENS7_ILi96EEEEEELi96ENS_10bfloat16_tEfNS_4arch4Sm90ELb1ELb0ELb0ELb1ELb0ELb0ELb0ELb0ELb1ELb1ELb0ELb0EEENS1_21CollectiveEpilogueFwdINS6_IJSA_SC_SB_EEES9_SE_SG_Li384ELb1ELb1ELb0ELb0EEENS1_36VarlenDynamicPersistentTileSchedulerILi192ELi144ELi384ELi128ELb0ELb1ELb1ELb1ELb1ELb1EEEEEEEEEvNT_6ParamsE,"aw",@nobits
	.sectionflags	@""
	.align	16
	.zero		1024


//--------------------- .nv.shared._ZN7cutlass13device_kernelIN5flash11enable_sm90INS1_16FlashAttnFwdSm90INS1_25CollectiveMainloopFwdSm90ILi2EN4cute5tupleIJNS5_1CILi1EEES8_S8_EEENS6_IJNS7_ILi192EEENS7_ILi144EEENS7_ILi96EEEEEELi96ENS_10bfloat16_tEfNS_4arch4Sm90ELb1ELb0ELb0ELb1ELb0ELb1ELb0ELb0ELb1ELb1ELb0ELb0EEENS1_21CollectiveEpilogueFwdINS6_IJSA_SC_SB_EEES9_SE_SG_Li384ELb1ELb1ELb0ELb0EEENS1_36VarlenDynamicPersistentTileSchedulerILi192ELi144ELi384ELi128ELb0ELb1ELb1ELb1ELb1ELb1EEEEEEEEEvNT_6ParamsE --------------------------
	.section	.nv.shared._ZN7cutlass13device_kernelIN5flash11enable_sm90INS1_16FlashAttnFwdSm90INS1_25CollectiveMainloopFwdSm90ILi2EN4cute5tupleIJNS5_1CILi1EEES8_S8_EEENS6_IJNS7_ILi192EEENS7_ILi144EEENS7_ILi96EEEEEELi96ENS_10bfloat16_tEfNS_4arch4Sm90ELb1ELb0ELb0ELb1ELb0ELb1ELb0ELb0ELb1ELb1ELb0ELb0EEENS1_21CollectiveEpilogueFwdINS6_IJSA_SC_SB_EEES9_SE_SG_Li384ELb1ELb1ELb0ELb0EEENS1_36VarlenDynamicPersistentTileSchedulerILi192ELi144ELi384ELi128ELb0ELb1ELb1ELb1ELb1ELb1EEEEEEEEEvNT_6ParamsE,"aw",@nobits
	.sectionflags	@""
	.align	16
	.zero		1024


//--------------------- .nv.shared._ZN7cutlass13device_kernelIN5flash11enable_sm90INS1_16FlashAttnFwdSm90INS1_25CollectiveMainloopFwdSm90ILi2EN4cute5tupleIJNS5_1CILi1EEES8_S8_EEENS6_IJNS7_ILi192EEESA_NS7_ILi64EEEEEELi64ENS_10bfloat16_tEfNS_4arch4Sm90ELb0ELb0ELb0ELb0ELb0ELb0ELb0ELb0ELb1ELb1ELb0ELb0EEENS1_21CollectiveEpilogueFwdINS6_IJSA_SB_SA_EEES9_SD_SF_Li384ELb0ELb1ELb0ELb0EEENS1_29StaticPersistentTileSchedulerILb0EEEEEEEEEvNT_6ParamsE --------------------------
	.section	.nv.shared._ZN7cutlass13device_kernelIN5flash11enable_sm90INS1_16FlashAttnFwdSm90INS1_25CollectiveMainloopFwdSm90ILi2EN4cute5tupleIJNS5_1CILi1EEES8_S8_EEENS6_IJNS7_ILi192EEESA_NS7_ILi64EEEEEELi64ENS_10bfloat16_tEfNS_4arch4Sm90ELb0ELb0ELb0ELb0ELb0ELb0ELb0ELb0ELb1ELb1ELb0ELb0EEENS1_21CollectiveEpilogueFwdINS6_IJSA_SB_SA_EEES9_SD_SF_Li384ELb0ELb1ELb0ELb0EEENS1_29StaticPersistentTileSchedulerILb0EEEEEEEEEvNT_6ParamsE,"aw",@nobits
	.sectionflags	@""
	.align	16
	.zero		1024


//--------------------- .nv.shared._ZN7cutlass13device_kernelIN5flash11enable_sm90INS1_16FlashAttnFwdSm90INS1_25CollectiveMainloopFwdSm90ILi2EN4cute5tupleIJNS5_1CILi1EEES8_S8_EEENS6_IJNS7_ILi192EEESA_NS7_ILi64EEEEEELi64ENS_10bfloat16_tEfNS_4arch4Sm90ELb0ELb0ELb0ELb1ELb0ELb0ELb0ELb0ELb1ELb1ELb0ELb0EEENS1_21CollectiveEpilogueFwdINS6_IJSA_SB_SA_EEES9_SD_SF_Li384ELb1ELb1ELb0ELb0EEENS1_36VarlenDynamicPersistentTileSchedulerILi192ELi192ELi384ELi128ELb0ELb1ELb1ELb0ELb1ELb1EEEEEEEEEvNT_6ParamsE --------------------------
	.section	.nv.shared._ZN7cutlass13device_kernelIN5flash11enable_sm90INS1_16FlashAttnFwdSm90INS1_25CollectiveMainloopFwdSm90ILi2EN4cute5tupleIJNS5_1CILi1EEES8_S8_EEENS6_IJNS7_ILi192EEESA_NS7_ILi64EEEEEELi64ENS_10bfloat16_tEfNS_4arch4Sm90ELb0ELb0ELb0ELb1ELb0ELb0ELb0ELb0ELb1ELb1ELb0ELb0EEENS1_21CollectiveEpilogueFwdINS6_IJSA_SB_SA_EEES9_SD_SF_Li384ELb1ELb1ELb0ELb0EEENS1_36VarlenDynamicPersistentTileSchedulerILi192ELi192ELi384ELi128ELb0ELb1ELb1ELb0ELb1ELb1EEEEEEEEEvNT_6ParamsE,"aw",@nobits
	.sectionflags	@""
	.align	16
	.zero		1024


//--------------------- .nv.shared._ZN7cutlass13device_kernelIN5flash11enable_sm90INS1_16FlashAttnFwdSm90INS1_25CollectiveMainloopFwdSm90ILi2EN4cute5tupleIJNS5_1CILi1EEES8_S8_EEENS6_IJNS7_ILi192EEESA_NS7_ILi64EEEEEELi64ENS_10bfloat16_tEfNS_4arch4Sm90ELb0ELb0ELb0ELb1ELb0ELb1ELb0ELb0ELb1ELb1ELb0ELb0EEENS1_21CollectiveEpilogueFwdINS6_IJSA_SB_SA_EEES9_SD_SF_Li384ELb1ELb1ELb0ELb0EEENS1_36VarlenDynamicPersistentTileSchedulerILi192ELi192ELi384ELi128ELb0ELb1ELb1ELb0ELb1ELb1EEEEEEEEEvNT_6ParamsE --------------------------
	.section	.nv.shared._ZN7cutlass13device_kernelIN5flash11enable_sm90INS1_16FlashAttnFwdSm90INS1_25CollectiveMainloopFwdSm90ILi2EN4cute5tupleIJNS5_1CILi1EEES8_S8_EEENS6_IJNS7_ILi192EEESA_NS7_ILi64EEEEEELi64ENS_10bfloat16_tEfNS_4arch4Sm90ELb0ELb0ELb0ELb1ELb0ELb1ELb0ELb0ELb1ELb1ELb0ELb0EEENS1_21CollectiveEpilogueFwdINS6_IJSA_SB_SA_EEES9_SD_SF_Li384ELb1ELb1ELb0ELb0EEENS1_36VarlenDynamicPersistentTileSchedulerILi192ELi192ELi384ELi128ELb0ELb1ELb1ELb0ELb1ELb1EEEEEEEEEvNT_6ParamsE,"aw",@nobits
	.sectionflags	@""
	.align	16
	.zero		1024


//--------------------- .nv.shared._ZN7cutlass13device_kernelIN5flash11enable_sm90INS1_16FlashAttnFwdSm90INS1_25CollectiveMainloopFwdSm90ILi2EN4cute5tupleIJNS5_1CILi1EEES8_S8_EEENS6_IJNS7_ILi192EEENS7_ILi128EEENS7_ILi64EEEEEELi64ENS_10bfloat16_tEfNS_4arch4Sm90ELb0ELb1ELb0ELb0ELb0ELb0ELb0ELb1ELb1ELb1ELb0ELb0EEENS1_21CollectiveEpilogueFwdINS6_IJSA_SC_SB_EEES9_SE_SG_Li384ELb0ELb1ELb0ELb0EEENS1_30DynamicPersistentTileSchedulerILi384ELi128ELb0ELb1ELb1EEEEEEEEEvNT_6ParamsE --------------------------
	.section	.nv.shared._ZN7cutlass13device_kernelIN5flash11enable_sm90INS1_16FlashAttnFwdSm90INS1_25CollectiveMainloopFwdSm90ILi2EN4cute5tupleIJNS5_1CILi1EEES8_S8_EEENS6_IJNS7_ILi192EEENS7_ILi128EEENS7_ILi64EEEEEELi64ENS_10bfloat16_tEfNS_4arch4Sm90ELb0ELb1ELb0ELb0ELb0ELb0ELb0ELb1ELb1ELb1ELb0ELb0EEENS1_21CollectiveEpilogueFwdINS6_IJSA_SC_SB_EEES9_SE_SG_Li384ELb0ELb1ELb0ELb0EEENS1_30DynamicPersistentTileSchedulerILi384ELi128ELb0ELb1ELb1EEEEEEEEEvNT_6ParamsE,"aw",@nobits
	.sectionflags	@""
	.align	16
	.zero		1024


//--------------------- .nv.shared._ZN7cutlass13device_kernelIN5flash11enable_sm90INS1_16FlashAttnFwdSm90INS1_25CollectiveMainloopFwdSm90ILi2EN4cute5tupleIJNS5_1CILi1EEES8_S8_EEENS6_IJNS7_ILi192EEENS7_ILi128EEENS7_ILi64EEEEEELi64ENS_10bfloat16_tEfNS_4arch4Sm90ELb0ELb1ELb0ELb1ELb0ELb0ELb0ELb1ELb1ELb1ELb0ELb0EEENS1_21CollectiveEpilogueFwdINS6_IJSA_SC_SB_EEES9_SE_SG_Li384ELb1ELb1ELb0ELb0EEENS1_36VarlenDynamicPersistentTileSchedulerILi192ELi128ELi384ELi128ELb0ELb1ELb1ELb1ELb0ELb1EEEEEEEEEvNT_6ParamsE --------------------------
	.section	.nv.shared._ZN7cutlass13device_kernelIN5flash11enable_sm90INS1_16FlashAttnFwdSm90INS1_25CollectiveMainloopFwdSm90ILi2EN4cute5tupleIJNS5_1CILi1EEES8_S8_EEENS6_IJNS7_ILi192EEENS7_ILi128EEENS7_ILi64EEEEEELi64ENS_10bfloat16_tEfNS_4arch4Sm90ELb0ELb1ELb0ELb1ELb0ELb0ELb0ELb1ELb1ELb1ELb0ELb0EEENS1_21CollectiveEpilogueFwdINS6_IJSA_SC_SB_EEES9_SE_SG_Li384ELb1ELb1ELb0ELb0EEENS1_36VarlenDynamicPersistentTileSchedulerILi192ELi128ELi384ELi128ELb0ELb1ELb1ELb1ELb0ELb1EEEEEEEEEvNT_6ParamsE,"aw",@nobits
	.sectionflags	@""
	.align	16
	.zero		1024


//--------------------- .nv.shared._ZN7cutlass13device_kernelIN5flash11enable_sm90INS1_16FlashAttnFwdSm90INS1_25CollectiveMainloopFwdSm90ILi2EN4cute5tupleIJNS5_1CILi1EEES8_S8_EEENS6_IJNS7_ILi192EEENS7_ILi128EEENS7_ILi64EEEEEELi64ENS_10bfloat16_tEfNS_4arch4Sm90ELb0ELb1ELb0ELb1ELb0ELb1ELb0ELb1ELb1ELb1ELb0ELb0EEENS1_21CollectiveEpilogueFwdINS6_IJSA_SC_SB_EEES9_SE_SG_Li384ELb1ELb1ELb0ELb0EEENS1_36VarlenDynamicPersistentTileSchedulerILi192ELi128ELi384ELi128ELb0ELb1ELb1ELb1ELb0ELb1EEEEEEEEEvNT_6ParamsE --------------------------
	.section	.nv.shared._ZN7cutlass13device_kernelIN5flash11enable_sm90INS1_16FlashAttnFwdSm90INS1_25CollectiveMainloopFwdSm90ILi2EN4cute5tupleIJNS5_1CILi1EEES8_S8_EEENS6_IJNS7_ILi192EEENS7_ILi128EEENS7_ILi64EEEEEELi64ENS_10bfloat16_tEfNS_4arch4Sm90ELb0ELb1ELb0ELb1ELb0ELb1ELb0ELb1ELb1ELb1ELb0ELb0EEENS1_21CollectiveEpilogueFwdINS6_IJSA_SC_SB_EEES9_SE_SG_Li384ELb1ELb1ELb0ELb0EEENS1_36VarlenDynamicPersistentTileSchedulerILi192ELi128ELi384ELi128ELb0ELb1ELb1ELb1ELb0ELb1EEEEEEEEEvNT_6ParamsE,"aw",@nobits
	.sectionflags	@""
	.align	16
	.zero		1024


//--------------------- .nv.shared._ZN7cutlass13device_kernelIN5flash11enable_sm90INS1_16FlashAttnFwdSm90INS1_25CollectiveMainloopFwdSm90ILi2EN4cute5tupleIJNS5_1CILi1EEES8_S8_EEENS6_IJNS7_ILi192EEENS7_ILi128EEENS7_ILi64EEEEEELi64ENS_10bfloat16_tEfNS_4arch4Sm90ELb1ELb0ELb0ELb0ELb0ELb0ELb0ELb1ELb1ELb1ELb0ELb0EEENS1_21CollectiveEpilogueFwdINS6_IJSA_SC_SB_EEES9_SE_SG_Li384ELb0ELb1ELb0ELb0EEENS1_30DynamicPersistentTileSchedulerILi384ELi128ELb0ELb1ELb1EEEEEEEEEvNT_6ParamsE --------------------------
	.section	.nv.shared._ZN7cutlass13device_kernelIN5flash11enable_sm90INS1_16FlashAttnFwdSm90INS1_25CollectiveMainloopFwdSm90ILi2EN4cute5tupleIJNS5_1CILi1EEES8_S8_EEENS6_IJNS7_ILi192EEENS7_ILi128EEENS7_ILi64EEEEEELi64ENS_10bfloat16_tEfNS_4arch4Sm90ELb1ELb0ELb0ELb0ELb0ELb0ELb0ELb1ELb1ELb1ELb0ELb0EEENS1_21CollectiveEpilogueFwdINS6_IJSA_SC_SB_EEES9_SE_SG_Li384ELb0ELb1ELb0ELb0EEENS1_30DynamicPersistentTileSchedulerILi384ELi128ELb0ELb1ELb1EEEEEEEEEvNT_6ParamsE,"aw",@nobits
	.sectionflags	@""
	.align	16
	.zero		1024


//--------------------- .nv.shared._ZN7cutlass13device_kernelIN5flash11enable_sm90INS1_16FlashAttnFwdSm90INS1_25CollectiveMainloopFwdSm90ILi2EN4cute5tupleIJNS5_1CILi1EEES8_S8_EEENS6_IJNS7_ILi192EEENS7_ILi128EEENS7_ILi64EEEEEELi64ENS_10bfloat16_tEfNS_4arch4Sm90ELb1ELb0ELb0ELb1ELb0ELb0ELb0ELb1ELb1ELb1ELb0ELb0EEENS1_21CollectiveEpilogueFwdINS6_IJSA_SC_SB_EEES9_SE_SG_Li384ELb1ELb1ELb0ELb0EEENS1_36VarlenDynamicPersistentTileSchedulerILi192ELi128ELi384ELi128ELb0ELb1ELb1ELb1ELb1ELb1EEEEEEEEEvNT_6ParamsE --------------------------
	.section	.nv.shared._ZN7cutlass13device_kernelIN5flash11enable_sm90INS1_16FlashAttnFwdSm90INS1_25CollectiveMainloopFwdSm90ILi2EN4cute5tupleIJNS5_1CILi1EEES8_S8_EEENS6_IJNS7_ILi192EEENS7_ILi128EEENS7_ILi64EEEEEELi64ENS_10bfloat16_tEfNS_4arch4Sm90ELb1ELb0ELb0ELb1ELb0ELb0ELb0ELb1ELb1ELb1ELb0ELb0EEENS1_21CollectiveEpilogueFwdINS6_IJSA_SC_SB_EEES9_SE_SG_Li384ELb1ELb1ELb0ELb0EEENS1_36VarlenDynamicPersistentTileSchedulerILi192ELi128ELi384ELi128ELb0ELb1ELb1ELb1ELb1ELb1EEEEEEEEEvNT_6ParamsE,"aw",@nobits
	.sectionflags	@""
	.align	16
	.zero		1024


//--------------------- .nv.shared._ZN7cutlass13device_kernelIN5flash11enable_sm90INS1_16FlashAttnFwdSm90INS1_25CollectiveMainloopFwdSm90ILi2EN4cute5tupleIJNS5_1CILi1EEES8_S8_EEENS6_IJNS7_ILi192EEENS7_ILi128EEENS7_ILi64EEEEEELi64ENS_10bfloat16_tEfNS_4arch4Sm90ELb1ELb0ELb0ELb1ELb0ELb1ELb0ELb1ELb1ELb1ELb0ELb0EEENS1_21CollectiveEpilogueFwdINS6_IJSA_SC_SB_EEES9_SE_SG_Li384ELb1ELb1ELb0ELb0EEENS1_36VarlenDynamicPersistentTileSchedulerILi192ELi128ELi384ELi128ELb0ELb1ELb1ELb1ELb1ELb1EEEEEEEEEvNT_6ParamsE --------------------------
	.section	.nv.shared._ZN7cutlass13device_kernelIN5flash11enable_sm90INS1_16FlashAttnFwdSm90INS1_25CollectiveMainloopFwdSm90ILi2EN4cute5tupleIJNS5_1CILi1EEES8_S8_EEENS6_IJNS7_ILi192EEENS7_ILi128EEENS7_ILi64EEEEEELi64ENS_10bfloat16_tEfNS_4arch4Sm90ELb1ELb0ELb0ELb1ELb0ELb1ELb0ELb1ELb1ELb1ELb0ELb0EEENS1_21CollectiveEpilogueFwdINS6_IJSA_SC_SB_EEES9_SE_SG_Li384ELb1ELb1ELb0ELb0EEENS1_36VarlenDynamicPersistentTileSchedulerILi192ELi128ELi384ELi128ELb0ELb1ELb1ELb1ELb1ELb1EEEEEEEEEvNT_6ParamsE,"aw",@nobits
	.sectionflags	@""
	.align	16
	.zero		1024


//--------------------- .nv.constant0._ZN7cutlass13device_kernelIN5flash11enable_sm90INS1_16FlashAttnFwdSm90INS1_25CollectiveMainloopFwdSm90ILi2EN4cute5tupleIJNS5_1CILi1EEES8_S8_EEENS6_IJNS7_ILi128EEENS7_ILi80EEENS7_ILi256EEEEEELi256ENS_10bfloat16_tEfNS_4arch4Sm90ELb0ELb0ELb0ELb0ELb0ELb0ELb0ELb1ELb1ELb1ELb0ELb0EEENS1_21CollectiveEpilogueFwdINS6_IJSA_SC_SB_EEES9_SE_SG_Li256ELb0ELb1ELb0ELb0EEENS1_29StaticPersistentTileSchedulerILb0EEEEEEEEEvNT_6ParamsE --------------------------
	.section	.nv.constant0._ZN7cutlass13device_kernelIN5flash11enable_sm90INS1_16FlashAttnFwdSm90INS1_25CollectiveMainloopFwdSm90ILi2EN4cute5tupleIJNS5_1CILi1EEES8_S8_EEENS6_IJNS7_ILi128EEENS7_ILi80EEENS7_ILi256EEEEEELi256ENS_10bfloat16_tEfNS_4arch4Sm90ELb0ELb0ELb0ELb0ELb0ELb0ELb0ELb1ELb1ELb1ELb0ELb0EEENS1_21CollectiveEpilogueFwdINS6_IJSA_SC_SB_EEES9_SE_SG_Li256ELb0ELb1ELb0ELb0EEENS1_29StaticPersistentTileSchedulerILb0EEEEEEEEEvNT_6ParamsE,"a",@progbits
	.sectionflags	@""
	.align	4
.nv.constant0._ZN7cutlass13device_kernelIN5flash11enable_sm90INS1_16FlashAttnFwdSm90INS1_25CollectiveMainloopFwdSm90ILi2EN4cute5tupleIJNS5_1CILi1EEES8_S8_EEENS6_IJNS7_ILi128EEENS7_ILi80EEENS7_ILi256EEEEEELi256ENS_10bfloat16_tEfNS_4arch4Sm90ELb0ELb0ELb0ELb0ELb0ELb0ELb0ELb1ELb1ELb1ELb0ELb0EEENS1_21CollectiveEpilogueFwdINS6_IJSA_SC_SB_EEES9_SE_SG_Li256ELb0ELb1ELb0ELb0EEENS1_29StaticPersistentTileSchedulerILb0EEEEEEEEEvNT_6ParamsE:
	.zero		3200


//--------------------- .nv.constant0._ZN7cutlass13device_kernelIN5flash11enable_sm90INS1_16FlashAttnFwdSm90INS1_25CollectiveMainloopFwdSm90ILi2EN4cute5tupleIJNS5_1CILi2EEENS7_ILi1EEES9_EEENS6_IJNS7_ILi128EEENS7_ILi80EEENS7_ILi256EEEEEELi256ENS_10bfloat16_tEfNS_4arch4Sm90ELb0ELb0ELb0ELb0ELb0ELb0ELb0ELb1ELb1ELb1ELb0ELb0EEENS1_21CollectiveEpilogueFwdINS6_IJSB_SD_SC_EEESA_SF_SH_Li256ELb0ELb1ELb0ELb0EEENS1_29StaticPersistentTileSchedulerILb0EEEEEEEEEvNT_6ParamsE --------------------------
	.section	.nv.constant0._ZN7cutlass13device_kernelIN5flash11enable_sm90INS1_16FlashAttnFwdSm90INS1_25CollectiveMainloopFwdSm90ILi2EN4cute5tupleIJNS5_1CILi2EEENS7_ILi1EEES9_EEENS6_IJNS7_ILi128EEENS7_ILi80EEENS7_ILi256EEEEEELi256ENS_10bfloat16_tEfNS_4arch4Sm90ELb0ELb0ELb0ELb0ELb0ELb0ELb0ELb1ELb1ELb1ELb0ELb0EEENS1_21CollectiveEpilogueFwdINS6_IJSB_SD_SC_EEESA_SF_SH_Li256ELb0ELb1ELb0ELb0EEENS1_29StaticPersistentTileSchedulerILb0EEEEEEEEEvNT_6ParamsE,"a",@progbits
	.sectionflags	@""
	.align	4
.nv.constant0._ZN7cutlass13device_kernelIN5flash11enable_sm90INS1_16FlashAttnFwdSm90INS1_25CollectiveMainloopFwdSm90ILi2EN4cute5tupleIJNS5_1CILi2EEENS7_ILi1EEES9_EEENS6_IJNS7_ILi128EEENS7_ILi80EEENS7_ILi256EEEEEELi256ENS_10bfloat16_tEfNS_4arch4Sm90ELb0ELb0ELb0ELb0ELb0ELb0ELb0ELb1ELb1ELb1ELb0ELb0EEENS1_21CollectiveEpilogueFwdINS6_IJSB_SD_SC_EEESA_SF_SH_Li256ELb0ELb1ELb0ELb0EEENS1_29StaticPersistentTileSchedulerILb0EEEEEEEEEvNT_6ParamsE:
	.zero		3200


//--------------------- .nv.constant0._ZN7cutlass13device_kernelIN5flash11enable_sm90INS1_16FlashAttnFwdSm90INS1_25CollectiveMainloopFwdSm90ILi2EN4cute5tupleIJNS5_1CILi1EEES8_S8_EEENS6_IJNS7_ILi128EEENS7_ILi80EEENS7_ILi256EEEEEELi256ENS_10bfloat16_tEfNS_4arch4Sm90ELb0ELb0ELb0ELb1ELb0ELb0ELb0ELb1ELb1ELb1ELb0ELb0EEENS1_21CollectiveEpilogueFwdINS6_IJSA_SC_SB_EEES9_SE_SG_Li256ELb1ELb1ELb0ELb0EEENS1_36VarlenDynamicPersistentTileSchedulerILi128ELi80ELi256ELi128ELb0ELb1ELb1ELb0ELb1ELb1EEEEEEEEEvNT_6ParamsE --------------------------
	.section	.nv.constant0._ZN7cutlass13device_kernelIN5flash11enable_sm90INS1_16FlashAttnFwdSm90INS1_25CollectiveMainloopFwdSm90ILi2EN4cute5tupleIJNS5_1CILi1EEES8_S8_EEENS6_IJNS7_ILi128EEENS7_ILi80EEENS7_ILi256EEEEEELi256ENS_10bfloat16_tEfNS_4arch4Sm90ELb0ELb0ELb0ELb1ELb0ELb0ELb0ELb1ELb1ELb1ELb0ELb0EEENS1_21CollectiveEpilogueFwdINS6_IJSA_SC_SB_EEES9_SE_SG_Li256ELb1ELb1ELb0ELb0EEENS1_36VarlenDynamicPersistentTileSchedulerILi128ELi80ELi256ELi128ELb0ELb1ELb1ELb0ELb1ELb1EEEEEEEEEvNT_6ParamsE,"a",@progbits
	.sectionflags	@""
	.align	4
.nv.constant0._ZN7cutlass13device_kernelIN5flash11enable_sm90INS1_16FlashAttnFwdSm90INS1_25CollectiveMainloopFwdSm90ILi2EN4cute5tupleIJNS5_1CILi1EEES8_S8_EEENS6_IJNS7_ILi128EEENS7_ILi80EEENS7_ILi256EEEEEELi256ENS_10bfloat16_tEfNS_4arch4Sm90ELb0ELb0ELb0ELb1ELb0ELb0ELb0ELb1ELb1ELb1ELb0ELb0EEENS1_21CollectiveEpilogueFwdINS6_IJSA_SC_SB_EEES9_SE_SG_Li256ELb1ELb1ELb0ELb0EEENS1_36VarlenDynamicPersistentTileSchedulerILi128ELi80ELi256ELi128ELb0ELb1ELb1ELb0ELb1ELb1EEEEEEEEEvNT_6ParamsE:
	.zero		3328


//--------------------- .nv.constant0._ZN7cutlass13device_kernelIN5flash11enable_sm90INS1_16FlashAttnFwdSm90INS1_25CollectiveMainloopFwdSm90ILi2EN4cute5tupleIJNS5_1CILi1EEES8_S8_EEENS6_IJNS7_ILi128EEENS7_ILi80EEENS7_ILi256EEEEEELi256ENS_10bfloat16_tEfNS_4arch4Sm90ELb0ELb0ELb0ELb1ELb0ELb1ELb0ELb1ELb1ELb1ELb0ELb0EEENS1_21CollectiveEpilogueFwdINS6_IJSA_SC_SB_EEES9_SE_SG_Li256ELb1ELb1ELb0ELb0EEENS1_36VarlenDynamicPersistentTileSchedulerILi128ELi80ELi256ELi128ELb0ELb1ELb1ELb0ELb1ELb1EEEEEEEEEvNT_6ParamsE --------------------------
	.section	.nv.constant0._ZN7cutlass13device_kernelIN5flash11enable_sm90INS1_16FlashAttnFwdSm90INS1_25CollectiveMainloopFwdSm90ILi2EN4cute5tupleIJNS5_1CILi1EEES8_S8_EEENS6_IJNS7_ILi128EEENS7_ILi80EEENS7_ILi256EEEEEELi256ENS_10bfloat16_tEfNS_4arch4Sm90ELb0ELb0ELb0ELb1ELb0ELb1ELb0ELb1ELb1ELb1ELb0ELb0EEENS1_21CollectiveEpilogueFwdINS6_IJSA_SC_SB_EEES9_SE_SG_Li256ELb1ELb1ELb0ELb0EEENS1_36VarlenDynamicPersistentTileSchedulerILi128ELi80ELi256ELi128ELb0ELb1ELb1ELb0ELb1ELb1EEEEEEEEEvNT_6ParamsE,"a",@progbits
	.sectionflags	@""
	.align	4
.nv.constant0._ZN7cutlass13device_kernelIN5flash11enable_sm90INS1_16FlashAttnFwdSm90INS1_25CollectiveMainloopFwdSm90ILi2EN4cute5tupleIJNS5_1CILi1EEES8_S8_EEENS6_IJNS7_ILi128EEENS7_ILi80EEENS7_ILi256EEEEEELi256ENS_10bfloat16_tEfNS_4arch4Sm90ELb0ELb0ELb0ELb1ELb0ELb1ELb0ELb1ELb1ELb1ELb0ELb0EEENS1_21CollectiveEpilogueFwdINS6_IJSA_SC_SB_EEES9_SE_SG_Li256ELb1ELb1ELb0ELb0EEENS1_36VarlenDynamicPersistentTileSchedulerILi128ELi80ELi256ELi128ELb0ELb1ELb1ELb0ELb1ELb1EEEEEEEEEvNT_6ParamsE:
	.zero		3328


//--------------------- .nv.constant0._ZN7cutlass13device_kernelIN5flash11enable_sm90INS1_16FlashAttnFwdSm90INS1_25CollectiveMainloopFwdSm90ILi2EN4cute5tupleIJNS5_1CILi1EEES8_S8_EEENS6_IJNS7_ILi128EEENS7_ILi64EEENS7_ILi256EEEEEELi256ENS_10bfloat16_tEfNS_4arch4Sm90ELb0ELb1ELb0ELb0ELb0ELb0ELb0ELb1ELb1ELb1ELb0ELb0EEENS1_21CollectiveEpilogueFwdINS6_IJSA_SC_SB_EEES9_SE_SG_Li256ELb0ELb1ELb0ELb0EEENS1_30DynamicPersistentTileSchedulerILi256ELi128ELb0ELb1ELb1EEEEEEEEEvNT_6ParamsE --------------------------
	.section	.nv.constant0._ZN7cutlass13device_kernelIN5flash11enable_sm90INS1_16FlashAttnFwdSm90INS1_25CollectiveMainloopFwdSm90ILi2EN4cute5tupleIJNS5_1CILi1EEES8_S8_EEENS6_IJNS7_ILi128EEENS7_ILi64EEENS7_ILi256EEEEEELi256ENS_10bfloat16_tEfNS_4arch4Sm90ELb0ELb1ELb0ELb0ELb0ELb0ELb0ELb1ELb1ELb1ELb0ELb0EEENS1_21CollectiveEpilogueFwdINS6_IJSA_SC_SB_EEES9_SE_SG_Li256ELb0ELb1ELb0ELb0EEENS1_30DynamicPersistentTileSchedulerILi256ELi128ELb0ELb1ELb1EEEEEEEEEvNT_6ParamsE,"a",@progbits
	.sectionflags	@""
	.align	4
.nv.constant0._ZN7cutlass13device_kernelIN5flash11enable_sm90INS1_16FlashAttnFwdSm90INS1_25CollectiveMainloopFwdSm90ILi2EN4cute5tupleIJNS5_1CILi1EEES8_S8_EEENS6_IJNS7_ILi128EEENS7_ILi64EEENS7_ILi256EEEEEELi256ENS_10bfloat16_tEfNS_4arch4Sm90ELb0ELb1ELb0ELb0ELb0ELb0ELb0ELb1ELb1ELb1ELb0ELb0EEENS1_21CollectiveEpilogueFwdINS6_IJSA_SC_SB_EEES9_SE_SG_Li256ELb0ELb1ELb0ELb0EEENS1_30DynamicPersistentTileSchedulerILi256ELi128ELb0ELb1ELb1EEEEEEEEEvNT_6ParamsE:
	.zero		3328


//--------------------- .nv.constant0._ZN7cutlass13device_kernelIN5flash11enable_sm90INS1_16FlashAttnFwdSm90INS1_25CollectiveMainloopFwdSm90ILi2EN4cute5tupleIJNS5_1CILi1EEES8_S8_EEENS6_IJNS7_ILi128EEENS7_ILi64EEENS7_ILi256EEEEEELi256ENS_10bfloat16_tEfNS_4arch4Sm90ELb0ELb1ELb0ELb1ELb0ELb0ELb0ELb1ELb1ELb1ELb0ELb0EEENS1_21CollectiveEpilogueFwdINS6_IJSA_SC_SB_EEES9_SE_SG_Li256ELb1ELb1ELb0ELb0EEENS1_36VarlenDynamicPersistentTileSchedulerILi128ELi64ELi256ELi128ELb0ELb1ELb1ELb1ELb0ELb1EEEEEEEEEvNT_6ParamsE --------------------------
	.section	.nv.constant0._ZN7cutlass13device_kernelIN5flash11enable_sm90INS1_16FlashAttnFwdSm90INS1_25CollectiveMainloopFwdSm90ILi2EN4cute5tupleIJNS5_1CILi1EEES8_S8_EEENS6_IJNS7_ILi128EEENS7_ILi64EEENS7_ILi256EEEEEELi256ENS_10bfloat16_tEfNS_4arch4Sm90ELb0ELb1ELb0ELb1ELb0ELb0ELb0ELb1ELb1ELb1ELb0ELb0EEENS1_21CollectiveEpilogueFwdINS6_IJSA_SC_SB_EEES9_SE_SG_Li256ELb1ELb1ELb0ELb0EEENS1_36VarlenDynamicPersistentTileSchedulerILi128ELi64ELi256ELi128ELb0ELb1ELb1ELb1ELb0ELb1EEEEEEEEEvNT_6ParamsE,"a",@progbits
	.sectionflags	@""
	.align	4
.nv.constant0._ZN7cutlass13device_kernelIN5flash11enable_sm90INS1_16FlashAttnFwdSm90INS1_25CollectiveMainloopFwdSm90ILi2EN4cute5tupleIJNS5_1CILi1EEES8_S8_EEENS6_IJNS7_ILi128EEENS7_ILi64EEENS7_ILi256EEEEEELi256ENS_10bfloat16_tEfNS_4arch4Sm90ELb0ELb1ELb0ELb1ELb0ELb0ELb0ELb1ELb1ELb1ELb0ELb0EEENS1_21CollectiveEpilogueFwdINS6_IJSA_SC_SB_EEES9_SE_SG_Li256ELb1ELb1ELb0ELb0EEENS1_36VarlenDynamicPersistentTileSchedulerILi128ELi64ELi256ELi128ELb0ELb1ELb1ELb1ELb0ELb1EEEEEEEEEvNT_6ParamsE:
	.zero		3328


//--------------------- .nv.constant0._ZN7cutlass13device_kernelIN5flash11enable_sm90INS1_16FlashAttnFwdSm90INS1_25CollectiveMainloopFwdSm90ILi2EN4cute5tupleIJNS5_1CILi1EEES8_S8_EEENS6_IJNS7_ILi128EEENS7_ILi64EEENS7_ILi256EEEEEELi256ENS_10bfloat16_tEfNS_4arch4Sm90ELb0ELb1ELb0ELb1ELb0ELb1ELb0ELb1ELb1ELb1ELb0ELb0EEENS1_21CollectiveEpilogueFwdINS6_IJSA_SC_SB_EEES9_SE_SG_Li256ELb1ELb1ELb0ELb0EEENS1_36VarlenDynamicPersistentTileSchedulerILi128ELi64ELi256ELi128ELb0ELb1ELb1ELb1ELb0ELb1EEEEEEEEEvNT_6ParamsE --------------------------
	.section	.nv.constant0._ZN7cutlass13device_kernelIN5flash11enable_sm90INS1_16FlashAttnFwdSm90INS1_25CollectiveMainloopFwdSm90ILi2EN4cute5tupleIJNS5_1CILi1EEES8_S8_EEENS6_IJNS7_ILi128EEENS7_ILi64EEENS7_ILi256EEEEEELi256ENS_10bfloat16_tEfNS_4arch4Sm90ELb0ELb1ELb0ELb1ELb0ELb1ELb0ELb1ELb1ELb1ELb0ELb0EEENS1_21CollectiveEpilogueFwdINS6_IJSA_SC_SB_EEES9_SE_SG_Li256ELb1ELb1ELb0ELb0EEENS1_36VarlenDynamicPersistentTileSchedulerILi128ELi64ELi256ELi128ELb0ELb1ELb1ELb1ELb0ELb1EEEEEEEEEvNT_6ParamsE,"a",@progbits
	.sectionflags	@""
	.align	4
.nv.constant0._ZN7cutlass13device_kernelIN5flash11enable_sm90INS1_16FlashAttnFwdSm90INS1_25CollectiveMainloopFwdSm90ILi2EN4cute5tupleIJNS5_1CILi1EEES8_S8_EEENS6_IJNS7_ILi128EEENS7_ILi64EEENS7_ILi256EEEEEELi256ENS_10bfloat16_tEfNS_4arch4Sm90ELb0ELb1ELb0ELb1ELb0ELb1ELb0ELb1ELb1ELb1ELb0ELb0EEENS1_21CollectiveEpilogueFwdINS6_IJSA_SC_SB_EEES9_SE_SG_Li256ELb1ELb1ELb0ELb0EEENS1_36VarlenDynamicPersistentTileSchedulerILi128ELi64ELi256ELi128ELb0ELb1ELb1ELb1ELb0ELb1EEEEEEEEEvNT_6ParamsE:
	.zero		3328


//--------------------- .nv.constant0._ZN7cutlass13device_kernelIN5flash11enable_sm90INS1_16FlashAttnFwdSm90INS1_25CollectiveMainloopFwdSm90ILi2EN4cute5tupleIJNS5_1CILi1EEES8_S8_EEENS6_IJNS7_ILi128EEENS7_ILi80EEENS7_ILi256EEEEEELi256ENS_10bfloat16_tEfNS_4arch4Sm90ELb1ELb0ELb0ELb0ELb0ELb0ELb0ELb1ELb1ELb1ELb0ELb0EEENS1_21CollectiveEpilogueFwdINS6_IJSA_SC_SB_EEES9_SE_SG_Li256ELb0ELb1ELb0ELb0EEENS1_30DynamicPersistentTileSchedulerILi256ELi128ELb0ELb1ELb1EEEEEEEEEvNT_6ParamsE --------------------------
	.section	.nv.constant0._ZN7cutlass13device_kernelIN5flash11enable_sm90INS1_16FlashAttnFwdSm90INS1_25CollectiveMainloopFwdSm90ILi2EN4cute5tupleIJNS5_1CILi1EEES8_S8_EEENS6_IJNS7_ILi128EEENS7_ILi80EEENS7_ILi256EEEEEELi256ENS_10bfloat16_tEfNS_4arch4Sm90ELb1ELb0ELb0ELb0ELb0ELb0ELb0ELb1ELb1ELb1ELb0ELb0EEENS1_21CollectiveEpilogueFwdINS6_IJSA_SC_SB_EEES9_SE_SG_Li256ELb0ELb1ELb0ELb0EEENS1_30DynamicPersistentTileSchedulerILi256ELi128ELb0ELb1ELb1EEEEEEEEEvNT_6ParamsE,"a",@progbits
	.sectionflags	@""
	.align	4
.nv.constant0._ZN7cutlass13device_kernelIN5flash11enable_sm90INS1_16FlashAttnFwdSm90INS1_25CollectiveMainloopFwdSm90ILi2EN4cute5tupleIJNS5_1CILi1EEES8_S8_EEENS6_IJNS7_ILi128EEENS7_ILi80EEENS7_ILi256EEEEEELi256ENS_10bfloat16_tEfNS_4arch4Sm90ELb1ELb0ELb0ELb0ELb0ELb0ELb0ELb1ELb1ELb1ELb0ELb0EEENS1_21CollectiveEpilogueFwdINS6_IJSA_SC_SB_EEES9_SE_SG_Li256ELb0ELb1ELb0ELb0EEENS1_30DynamicPersistentTileSchedulerILi256ELi128ELb0ELb1ELb1EEEEEEEEEvNT_6ParamsE:
	.zero		3328


//--------------------- .nv.constant0._ZN7cutlass13device_kernelIN5flash11enable_sm90INS1_16FlashAttnFwdSm90INS1_25CollectiveMainloopFwdSm90ILi2EN4cute5tupleIJNS5_1CILi1EEES8_S8_EEENS6_IJNS7_ILi128EEENS7_ILi80EEENS7_ILi256EEEEEELi256ENS_10bfloat16_tEfNS_4arch4Sm90ELb1ELb0ELb0ELb1ELb0ELb0ELb0ELb1ELb1ELb1ELb0ELb0EEENS1_21CollectiveEpilogueFwdINS6_IJSA_SC_SB_EEES9_SE_SG_Li256ELb1ELb1ELb0ELb0EEENS1_36VarlenDynamicPersistentTileSchedulerILi128ELi80ELi256ELi128ELb0ELb1ELb1ELb1ELb1ELb1EEEEEEEEEvNT_6ParamsE --------------------------
	.section	.nv.constant0._ZN7cutlass13device_kernelIN5flash11enable_sm90INS1_16FlashAttnFwdSm90INS1_25CollectiveMainloopFwdSm90ILi2EN4cute5tupleIJNS5_1CILi1EEES8_S8_EEENS6_IJNS7_ILi128EEENS7_ILi80EEENS7_ILi256EEEEEELi256ENS_10bfloat16_tEfNS_4arch4Sm90ELb1ELb0ELb0ELb1ELb0ELb0ELb0ELb1ELb1ELb1ELb0ELb0EEENS1_21CollectiveEpilogueFwdINS6_IJSA_SC_SB_EEES9_SE_SG_Li256ELb1ELb1ELb0ELb0EEENS1_36VarlenDynamicPersistentTileSchedulerILi128ELi80ELi256ELi128ELb0ELb1ELb1ELb1ELb1ELb1EEEEEEEEEvNT_6ParamsE,"a",@progbits
	.sectionflags	@""
	.align	4
.nv.constant0._ZN7cutlass13device_kernelIN5flash11enable_sm90INS1_16FlashAttnFwdSm90INS1_25CollectiveMainloopFwdSm90ILi2EN4cute5tupleIJNS5_1CILi1EEES8_S8_EEENS6_IJNS7_ILi128EEENS7_ILi80EEENS7_ILi256EEEEEELi256ENS_10bfloat16_tEfNS_4arch4Sm90ELb1ELb0ELb0ELb1ELb0ELb0ELb0ELb1ELb1ELb1ELb0ELb0EEENS1_21CollectiveEpilogueFwdINS6_IJSA_SC_SB_EEES9_SE_SG_Li256ELb1ELb1ELb0ELb0EEENS1_36VarlenDynamicPersistentTileSchedulerILi128ELi80ELi256ELi128ELb0ELb1ELb1ELb1ELb1ELb1EEEEEEEEEvNT_6ParamsE:
	.zero		3328


//--------------------- .nv.constant0._ZN7cutlass13device_kernelIN5flash11enable_sm90INS1_16FlashAttnFwdSm90INS1_25CollectiveMainloopFwdSm90ILi2EN4cute5tupleIJNS5_1CILi1EEES8_S8_EEENS6_IJNS7_ILi128EEENS7_ILi80EEENS7_ILi256EEEEEELi256ENS_10bfloat16_tEfNS_4arch4Sm90ELb1ELb0ELb0ELb1ELb0ELb1ELb0ELb1ELb1ELb1ELb0ELb0EEENS1_21CollectiveEpilogueFwdINS6_IJSA_SC_SB_EEES9_SE_SG_Li256ELb1ELb1ELb0ELb0EEENS1_36VarlenDynamicPersistentTileSchedulerILi128ELi80ELi256ELi128ELb0ELb1ELb1ELb1ELb1ELb1EEEEEEEEEvNT_6ParamsE --------------------------
	.section	.nv.constant0._ZN7cutlass13device_kernelIN5flash11enable_sm90INS1_16FlashAttnFwdSm90INS1_25CollectiveMainloopFwdSm90ILi2EN4cute5tupleIJNS5_1CILi1EEES8_S8_EEENS6_IJNS7_ILi128EEENS7_ILi80EEENS7_ILi256EEEEEELi256ENS_10bfloat16_tEfNS_4arch4Sm90ELb1ELb0ELb0ELb1ELb0ELb1ELb0ELb1ELb1ELb1ELb0ELb0EEENS1_21CollectiveEpilogueFwdINS6_IJSA_SC_SB_EEES9_SE_SG_Li256ELb1ELb1ELb0ELb0EEENS1_36VarlenDynamicPersistentTileSchedulerILi128ELi80ELi256ELi128ELb0ELb1ELb1ELb1ELb1ELb1EEEEEEEEEvNT_6ParamsE,"a",@progbits
	.sectionflags	@""
	.align	4
.nv.constant0._ZN7cutlass13device_kernelIN5flash11enable_sm90INS1_16FlashAttnFwdSm90INS1_25CollectiveMainloopFwdSm90ILi2EN4cute5tupleIJNS5_1CILi1EEES8_S8_EEENS6_IJNS7_ILi128EEENS7_ILi80EEENS7_ILi256EEEEEELi256ENS_10bfloat16_tEfNS_4arch4Sm90ELb1ELb0ELb0ELb1ELb0ELb1ELb0ELb1ELb1ELb1ELb0ELb0EEENS1_21CollectiveEpilogueFwdINS6_IJSA_SC_SB_EEES9_SE_SG_Li256ELb1ELb1ELb0ELb0EEENS1_36VarlenDynamicPersistentTileSchedulerILi128ELi80ELi256ELi128ELb0ELb1ELb1ELb1ELb1ELb1EEEEEEEEEvNT_6ParamsE:
	.zero		3328


//--------------------- .nv.constant0._ZN7cutlass13device_kernelIN5flash11enable_sm90INS1_16FlashAttnFwdSm90INS1_25CollectiveMainloopFwdSm90ILi2EN4cute5tupleIJNS5_1CILi1EEES8_S8_EEENS6_IJNS7_ILi128EEENS7_ILi112EEENS7_ILi192EEEEEELi192ENS_10bfloat16_tEfNS_4arch4Sm90ELb0ELb0ELb0ELb0ELb0ELb0ELb0ELb1ELb1ELb1ELb0ELb0EEENS1_21CollectiveEpilogueFwdINS6_IJSA_SC_SB_EEES9_SE_SG_Li256ELb0ELb1ELb0ELb0EEENS1_29StaticPersistentTileSchedulerILb0EEEEEEEEEvNT_6ParamsE --------------------------
	.section	.nv.constant0._ZN7cutlass13device_kernelIN5flash11enable_sm90INS1_16FlashAttnFwdSm90INS1_25CollectiveMainloopFwdSm90ILi2EN4cute5tupleIJNS5_1CILi1EEES8_S8_EEENS6_IJNS7_ILi128EEENS7_ILi112EEENS7_ILi192EEEEEELi192ENS_10bfloat16_tEfNS_4arch4Sm90ELb0ELb0ELb0ELb0ELb0ELb0ELb0ELb1ELb1ELb1ELb0ELb0EEENS1_21CollectiveEpilogueFwdINS6_IJSA_SC_SB_EEES9_SE_SG_Li256ELb0ELb1ELb0ELb0EEENS1_29StaticPersistentTileSchedulerILb0EEEEEEEEEvNT_6ParamsE,"a",@progbits
	.sectionflags	@""
	.align	4
.nv.constant0._ZN7cutlass13device_kernelIN5flash11enable_sm90INS1_16FlashAttnFwdSm90INS1_25CollectiveMainloopFwdSm90ILi2EN4cute5tupleIJNS5_1CILi1EEES8_S8_EEENS6_IJNS7_ILi128EEENS7_ILi112EEENS7_ILi192EEEEEELi192ENS_10bfloat16_tEfNS_4arch4Sm90ELb0ELb0ELb0ELb0ELb0ELb0ELb0ELb1ELb1ELb1ELb0ELb0EEENS1_21CollectiveEpilogueFwdINS6_IJSA_SC_SB_EEES9_SE_SG_Li256ELb0ELb1ELb0ELb0EEENS1_29StaticPersistentTileSchedulerILb0EEEEEEEEEvNT_6ParamsE:
	.zero		3200


//--------------------- .nv.constant0._ZN7cutlass13device_kernelIN5flash11enable_sm90INS1_16FlashAttnFwdSm90INS1_25CollectiveMainloopFwdSm90ILi2EN4cute5tupleIJNS5_1CILi2EEENS7_ILi1EEES9_EEENS6_IJNS7_ILi128EEENS7_ILi112EEENS7_ILi192EEEEEELi192ENS_10bfloat16_tEfNS_4arch4Sm90ELb0ELb0ELb0ELb0ELb0ELb0ELb0ELb1ELb1ELb1ELb0ELb0EEENS1_21CollectiveEpilogueFwdINS6_IJSB_SD_SC_EEESA_SF_SH_Li256ELb0ELb1ELb0ELb0EEENS1_29StaticPersistentTileSchedulerILb0EEEEEEEEEvNT_6ParamsE --------------------------
	.section	.nv.constant0._ZN7cutlass13device_kernelIN5flash11enable_sm90INS1_16FlashAttnFwdSm90INS1_25CollectiveMainloopFwdSm90ILi2EN4cute5tupleIJNS5_1CILi2EEENS7_ILi1EEES9_EEENS6_IJNS7_ILi128EEENS7_ILi112EEENS7_ILi192EEEEEELi192ENS_10bfloat16_tEfNS_4arch4Sm90ELb0ELb0ELb0ELb0ELb0ELb0ELb0ELb1ELb1ELb1ELb0ELb0EEENS1_21CollectiveEpilogueFwdINS6_IJSB_SD_SC_EEESA_SF_SH_Li256ELb0ELb1ELb0ELb0EEENS1_29StaticPersistentTileSchedulerILb0EEEEEEEEEvNT_6ParamsE,"a",@progbits
	.sectionflags	@""
	.align	4
.nv.constant0._ZN7cutlass13device_kernelIN5flash11enable_sm90INS1_16FlashAttnFwdSm90INS1_25CollectiveMainloopFwdSm90ILi2EN4cute5tupleIJNS5_1CILi2EEENS7_ILi1EEES9_EEENS6_IJNS7_ILi128EEENS7_ILi112EEENS7_ILi192EEEEEELi192ENS_10bfloat16_tEfNS_4arch4Sm90ELb0ELb0ELb0ELb0ELb0ELb0ELb0ELb1ELb1ELb1ELb0ELb0EEENS1_21CollectiveEpilogueFwdINS6_IJSB_SD_SC_EEESA_SF_SH_Li256ELb0ELb1ELb0ELb0EEENS1_29StaticPersistentTileSchedulerILb0EEEEEEEEEvNT_6ParamsE:
	.zero		3200


//--------------------- .nv.constant0._ZN7cutlass13device_kernelIN5flash11enable_sm90INS1_16FlashAttnFwdSm90INS1_25CollectiveMainloopFwdSm90ILi2EN4cute5tupleIJNS5_1CILi1EEES8_S8_EEENS6_IJNS7_ILi128EEENS7_ILi112EEENS7_ILi192EEEEEELi192ENS_10bfloat16_tEfNS_4arch4Sm90ELb0ELb0ELb0ELb1ELb0ELb0ELb0ELb1ELb1ELb1ELb0ELb0EEENS1_21CollectiveEpilogueFwdINS6_IJSA_SC_SB_EEES9_SE_SG_Li256ELb1ELb1ELb0ELb0EEENS1_36VarlenDynamicPersistentTileSchedulerILi128ELi112ELi256ELi128ELb0ELb1ELb1ELb0ELb1ELb1EEEEEEEEEvNT_6ParamsE --------------------------
	.section	.nv.constant0._ZN7cutlass13device_kernelIN5flash11enable_sm90INS1_16FlashAttnFwdSm90INS1_25CollectiveMainloopFwdSm90ILi2EN4cute5tupleIJNS5_1CILi1EEES8_S8_EEENS6_IJNS7_ILi128EEENS7_ILi112EEENS7_ILi192EEEEEELi192ENS_10bfloat16_tEfNS_4arch4Sm90ELb0ELb0ELb0ELb1ELb0ELb0ELb0ELb1ELb1ELb1ELb0ELb0EEENS1_21CollectiveEpilogueFwdINS6_IJSA_SC_SB_EEES9_SE_SG_Li256ELb1ELb1ELb0ELb0EEENS1_36VarlenDynamicPersistentTileSchedulerILi128ELi112ELi256ELi128ELb0ELb1ELb1ELb0ELb1ELb1EEEEEEEEEvNT_6ParamsE,"a",@progbits
	.sectionflags	@""
	.align	4
.nv.constant0._ZN7cutlass13device_kernelIN5flash11enable_sm90INS1_16FlashAttnFwdSm90INS1_25CollectiveMainloopFwdSm90ILi2EN4cute5tupleIJNS5_1CILi1EEES8_S8_EEENS6_IJNS7_ILi128EEENS7_ILi112EEENS7_ILi192EEEEEELi192ENS_10bfloat16_tEfNS_4arch4Sm90ELb0ELb0ELb0ELb1ELb0ELb0ELb0ELb1ELb1ELb1ELb0ELb0EEENS1_21CollectiveEpilogueFwdINS6_IJSA_SC_SB_EEES9_SE_SG_Li256ELb1ELb1ELb0ELb0EEENS1_36VarlenDynamicPersistentTileSchedulerILi128ELi112ELi256ELi128ELb0ELb1ELb1ELb0ELb1ELb1EEEEEEEEEvNT_6ParamsE:
	.zero		3328


//--------------------- .nv.constant0._ZN7cutlass13device_kernelIN5flash11enable_sm90INS1_16FlashAttnFwdSm90INS1_25CollectiveMainloopFwdSm90ILi2EN4cute5tupleIJNS5_1CILi1EEES8_S8_EEENS6_IJNS7_ILi128EEENS7_ILi112EEENS7_ILi192EEEEEELi192ENS_10bfloat16_tEfNS_4arch4Sm90ELb0ELb0ELb0ELb1ELb0ELb1ELb0ELb1ELb1ELb1ELb0ELb0EEENS1_21CollectiveEpilogueFwdINS6_IJSA_SC_SB_EEES9_SE_SG_Li256ELb1ELb1ELb0ELb0EEENS1_36VarlenDynamicPersistentTileSchedulerILi128ELi112ELi256ELi128ELb0ELb1ELb1ELb0ELb1ELb1EEEEEEEEEvNT_6ParamsE --------------------------
	.section	.nv.constant0._ZN7cutlass13device_kernelIN5flash11enable_sm90INS1_16FlashAttnFwdSm90INS1_25CollectiveMainloopFwdSm90ILi2EN4cute5tupleIJNS5_1CILi1EEES8_S8_EEENS6_IJNS7_ILi128EEENS7_ILi112EEENS7_ILi192EEEEEELi192ENS_10bfloat16_tEfNS_4arch4Sm90ELb0ELb0ELb0ELb1ELb0ELb1ELb0ELb1ELb1ELb1ELb0ELb0EEENS1_21CollectiveEpilogueFwdINS6_IJSA_SC_SB_EEES9_SE_SG_Li256ELb1ELb1ELb0ELb0EEENS1_36VarlenDynamicPersistentTileSchedulerILi128ELi112ELi256ELi128ELb0ELb1ELb1ELb0ELb1ELb1EEEEEEEEEvNT_6ParamsE,"a",@progbits
	.sectionflags	@""
	.align	4
.nv.constant0._ZN7cutlass13device_kernelIN5flash11enable_sm90INS1_16FlashAttnFwdSm90INS1_25CollectiveMainloopFwdSm90ILi2EN4cute5tupleIJNS5_1CILi1EEES8_S8_EEENS6_IJNS7_ILi128EEENS7_ILi112EEENS7_ILi192EEEEEELi192ENS_10bfloat16_tEfNS_4arch4Sm90ELb0ELb0ELb0ELb1ELb0ELb1ELb0ELb1ELb1ELb1ELb0ELb0EEENS1_21CollectiveEpilogueFwdINS6_IJSA_SC_SB_EEES9_SE_SG_Li256ELb1ELb1ELb0ELb0EEENS1_36VarlenDynamicPersistentTileSchedulerILi128ELi112ELi256ELi128ELb0ELb1ELb1ELb0ELb1ELb1EEEEEEEEEvNT_6ParamsE:
	.zero		3328


//--------------------- .nv.constant0._ZN7cutlass13device_kernelIN5flash11enable_sm90INS1_16FlashAttnFwdSm90INS1_25CollectiveMainloopFwdSm90ILi2EN4cute5tupleIJNS5_1CILi1EEES8_S8_EEENS6_IJNS7_ILi128EEENS7_ILi96EEENS7_ILi192EEEEEELi192ENS_10bfloat16_tEfNS_4arch4Sm90ELb0ELb1ELb0ELb0ELb0ELb0ELb0ELb1ELb1ELb1ELb0ELb0EEENS1_21CollectiveEpilogueFwdINS6_IJSA_SC_SB_EEES9_SE_SG_Li256ELb0ELb1ELb0ELb0EEENS1_30DynamicPersistentTileSchedulerILi256ELi128ELb0ELb1ELb1EEEEEEEEEvNT_6ParamsE --------------------------
	.section	.nv.constant0._ZN7cutlass13device_kernelIN5flash11enable_sm90INS1_16FlashAttnFwdSm90INS1_25CollectiveMainloopFwdSm90ILi2EN4cute5tupleIJNS5_1CILi1EEES8_S8_EEENS6_IJNS7_ILi128EEENS7_ILi96EEENS7_ILi192EEEEEELi192ENS_10bfloat16_tEfNS_4arch4Sm90ELb0ELb1ELb0ELb0ELb0ELb0ELb0ELb1ELb1ELb1ELb0ELb0EEENS1_21CollectiveEpilogueFwdINS6_IJSA_SC_SB_EEES9_SE_SG_Li256ELb0ELb1ELb0ELb0EEENS1_30DynamicPersistentTileSchedulerILi256ELi128ELb0ELb1ELb1EEEEEEEEEvNT_6ParamsE,"a",@progbits
	.sectionflags	@""
	.align	4
.nv.constant0._ZN7cutlass13device_kernelIN5flash11enable_sm90INS1_16FlashAttnFwdSm90INS1_25CollectiveMainloopFwdSm90ILi2EN4cute5tupleIJNS5_1CILi1EEES8_S8_EEENS6_IJNS7_ILi128EEENS7_ILi96EEENS7_ILi192EEEEEELi192ENS_10bfloat16_tEfNS_4arch4Sm90ELb0ELb1ELb0ELb0ELb0ELb0ELb0ELb1ELb1ELb1ELb0ELb0EEENS1_21CollectiveEpilogueFwdINS6_IJSA_SC_SB_EEES9_SE_SG_Li256ELb0ELb1ELb0ELb0EEENS1_30DynamicPersistentTileSchedulerILi256ELi128ELb0ELb1ELb1EEEEEEEEEvNT_6ParamsE:
	.zero		3328


//--------------------- .nv.constant0._ZN7cutlass13device_kernelIN5flash11enable_sm90INS1_16FlashAttnFwdSm90INS1_25CollectiveMainloopFwdSm90ILi2EN4cute5tupleIJNS5_1CILi1EEES8_S8_EEENS6_IJNS7_ILi128EEENS7_ILi96EEENS7_ILi192EEEEEELi192ENS_10bfloat16_tEfNS_4arch4Sm90ELb0ELb1ELb0ELb1ELb0ELb0ELb0ELb1ELb1ELb1ELb0ELb0EEENS1_21CollectiveEpilogueFwdINS6_IJSA_SC_SB_EEES9_SE_SG_Li256ELb1ELb1ELb0ELb0EEENS1_36VarlenDynamicPersistentTileSchedulerILi128ELi96ELi256ELi128ELb0ELb1ELb1ELb1ELb0ELb1EEEEEEEEEvNT_6ParamsE --------------------------
	.section	.nv.constant0._ZN7cutlass13device_kernelIN5flash11enable_sm90INS1_16FlashAttnFwdSm90INS1_25CollectiveMainloopFwdSm90ILi2EN4cute5tupleIJNS5_1CILi1EEES8_S8_EEENS6_IJNS7_ILi128EEENS7_ILi96EEENS7_ILi192EEEEEELi192ENS_10bfloat16_tEfNS_4arch4Sm90ELb0ELb1ELb0ELb1ELb0ELb0ELb0ELb1ELb1ELb1ELb0ELb0EEENS1_21CollectiveEpilogueFwdINS6_IJSA_SC_SB_EEES9_SE_SG_Li256ELb1ELb1ELb0ELb0EEENS1_36VarlenDynamicPersistentTileSchedulerILi128ELi96ELi256ELi128ELb0ELb1ELb1ELb1ELb0ELb1EEEEEEEEEvNT_6ParamsE,"a",@progbits
	.sectionflags	@""
	.align	4
.nv.constant0._ZN7cutlass13device_kernelIN5flash11enable_sm90INS1_16FlashAttnFwdSm90INS1_25CollectiveMainloopFwdSm90ILi2EN4cute5tupleIJNS5_1CILi1EEES8_S8_EEENS6_IJNS7_ILi128EEENS7_ILi96EEENS7_ILi192EEEEEELi192ENS_10bfloat16_tEfNS_4arch4Sm90ELb0ELb1ELb0ELb1ELb0ELb0ELb0ELb1ELb1ELb1ELb0ELb0EEENS1_21CollectiveEpilogueFwdINS6_IJSA_SC_SB_EEES9_SE_SG_Li256ELb1ELb1ELb0ELb0EEENS1_36VarlenDynamicPersistentTileSchedulerILi128ELi96ELi256ELi128ELb0ELb1ELb1ELb1ELb0ELb1EEEEEEEEEvNT_6ParamsE:
	.zero		3328


//--------------------- .nv.constant0._ZN7cutlass13device_kernelIN5flash11enable_sm90INS1_16FlashAttnFwdSm90INS1_25CollectiveMainloopFwdSm90ILi2EN4cute5tupleIJNS5_1CILi1EEES8_S8_EEENS6_IJNS7_ILi128EEENS7_ILi96EEENS7_ILi192EEEEEELi192ENS_10bfloat16_tEfNS_4arch4Sm90ELb0ELb1ELb0ELb1ELb0ELb1ELb0ELb1ELb1ELb1ELb0ELb0EEENS1_21CollectiveEpilogueFwdINS6_IJSA_SC_SB_EEES9_SE_SG_Li256ELb1ELb1ELb0ELb0EEENS1_36VarlenDynamicPersistentTileSchedulerILi128ELi96ELi256ELi128ELb0ELb1ELb1ELb1ELb0ELb1EEEEEEEEEvNT_6ParamsE --------------------------
	.section	.nv.constant0._ZN7cutlass13device_kernelIN5flash11enable_sm90INS1_16FlashAttnFwdSm90INS1_25CollectiveMainloopFwdSm90ILi2EN4cute5tupleIJNS5_1CILi1EEES8_S8_EEENS6_IJNS7_ILi128EEENS7_ILi96EEENS7_ILi192EEEEEELi192ENS_10bfloat16_tEfNS_4arch4Sm90ELb0ELb1ELb0ELb1ELb0ELb1ELb0ELb1ELb1ELb1ELb0ELb0EEENS1_21CollectiveEpilogueFwdINS6_IJSA_SC_SB_EEES9_SE_SG_Li256ELb1ELb1ELb0ELb0EEENS1_36VarlenDynamicPersistentTileSchedulerILi128ELi96ELi256ELi128ELb0ELb1ELb1ELb1ELb0ELb1EEEEEEEEEvNT_6ParamsE,"a",@progbits
	.sectionflags	@""
	.align	4
.nv.constant0._ZN7cutlass13device_kernelIN5flash11enable_sm90INS1_16FlashAttnFwdSm90INS1_25CollectiveMainloopFwdSm90ILi2EN4cute5tupleIJNS5_1CILi1EEES8_S8_EEENS6_IJNS7_ILi128EEENS7_ILi96EEENS7_ILi192EEEEEELi192ENS_10bfloat16_tEfNS_4arch4Sm90ELb0ELb1ELb0ELb1ELb0ELb1ELb0ELb1ELb1ELb1ELb0ELb0EEENS1_21CollectiveEpilogueFwdINS6_IJSA_SC_SB_EEES9_SE_SG_Li256ELb1ELb1ELb0ELb0EEENS1_36VarlenDynamicPersistentTileSchedulerILi128ELi96ELi256ELi128ELb0ELb1ELb1ELb1ELb0ELb1EEEEEEEEEvNT_6ParamsE:
	.zero		3328


//--------------------- .nv.constant0._ZN7cutlass13device_kernelIN5flash11enable_sm90INS1_16FlashAttnFwdSm90INS1_25CollectiveMainloopFwdSm90ILi2EN4cute5tupleIJNS5_1CILi1EEES8_S8_EEENS6_IJNS7_ILi128EEENS7_ILi112EEENS7_ILi192EEEEEELi192ENS_10bfloat16_tEfNS_4arch4Sm90ELb1ELb0ELb0ELb0ELb0ELb0ELb0ELb1ELb1ELb1ELb0ELb0EEENS1_21CollectiveEpilogueFwdINS6_IJSA_SC_SB_EEES9_SE_SG_Li256ELb0ELb1ELb0ELb0EEENS1_30DynamicPersistentTileSchedulerILi256ELi128ELb0ELb1ELb1EEEEEEEEEvNT_6ParamsE --------------------------
	.section	.nv.constant0._ZN7cutlass13device_kernelIN5flash11enable_sm90INS1_16FlashAttnFwdSm90INS1_25CollectiveMainloopFwdSm90ILi2EN4cute5tupleIJNS5_1CILi1EEES8_S8_EEENS6_IJNS7_ILi128EEENS7_ILi112EEENS7_ILi192EEEEEELi192ENS_10bfloat16_tEfNS_4arch4Sm90ELb1ELb0ELb0ELb0ELb0ELb0ELb0ELb1ELb1ELb1ELb0ELb0EEENS1_21CollectiveEpilogueFwdINS6_IJSA_SC_SB_EEES9_SE_SG_Li256ELb0ELb1ELb0ELb0EEENS1_30DynamicPersistentTileSchedulerILi256ELi128ELb0ELb1ELb1EEEEEEEEEvNT_6ParamsE,"a",@progbits
	.sectionflags	@""
	.align	4
.nv.constant0._ZN7cutlass13device_kernelIN5flash11enable_sm90INS1_16FlashAttnFwdSm90INS1_25CollectiveMainloopFwdSm90ILi2EN4cute5tupleIJNS5_1CILi1EEES8_S8_EEENS6_IJNS7_ILi128EEENS7_ILi112EEENS7_ILi192EEEEEELi192ENS_10bfloat16_tEfNS_4arch4Sm90ELb1ELb0ELb0ELb0ELb0ELb0ELb0ELb1ELb1ELb1ELb0ELb0EEENS1_21CollectiveEpilogueFwdINS6_IJSA_SC_SB_EEES9_SE_SG_Li256ELb0ELb1ELb0ELb0EEENS1_30DynamicPersistentTileSchedulerILi256ELi128ELb0ELb1ELb1EEEEEEEEEvNT_6ParamsE:
	.zero		3328


//--------------------- .nv.constant0._ZN7cutlass13device_kernelIN5flash11enable_sm90INS1_16FlashAttnFwdSm90INS1_25CollectiveMainloopFwdSm90ILi2EN4cute5tupleIJNS5_1CILi1EEES8_S8_EEENS6_IJNS7_ILi128EEENS7_ILi112EEENS7_ILi192EEEEEELi192ENS_10bfloat16_tEfNS_4arch4Sm90ELb1ELb0ELb0ELb1ELb0ELb0ELb0ELb1ELb1ELb1ELb0ELb0EEENS1_21CollectiveEpilogueFwdINS6_IJSA_SC_SB_EEES9_SE_SG_Li256ELb1ELb1ELb0ELb0EEENS1_36VarlenDynamicPersistentTileSchedulerILi128ELi112ELi256ELi128ELb0ELb1ELb1ELb1ELb1ELb1EEEEEEEEEvNT_6ParamsE --------------------------
	.section	.nv.constant0._ZN7cutlass13device_kernelIN5flash11enable_sm90INS1_16FlashAttnFwdSm90INS1_25CollectiveMainloopFwdSm90ILi2EN4cute5tupleIJNS5_1CILi1EEES8_S8_EEENS6_IJNS7_ILi128EEENS7_ILi112EEENS7_ILi192EEEEEELi192ENS_10bfloat16_tEfNS_4arch4Sm90ELb1ELb0ELb0ELb1ELb0ELb0ELb0ELb1ELb1ELb1ELb0ELb0EEENS1_21CollectiveEpilogueFwdINS6_IJSA_SC_SB_EEES9_SE_SG_Li256ELb1ELb1ELb0ELb0EEENS1_36VarlenDynamicPersistentTileSchedulerILi128ELi112ELi256ELi128ELb0ELb1ELb1ELb1ELb1ELb1EEEEEEEEEvNT_6ParamsE,"a",@progbits
	.sectionflags	@""
	.align	4
.nv.constant0._ZN7cutlass13device_kernelIN5flash11enable_sm90INS1_16FlashAttnFwdSm90INS1_25CollectiveMainloopFwdSm90ILi2EN4cute5tupleIJNS5_1CILi1EEES8_S8_EEENS6_IJNS7_ILi128EEENS7_ILi112EEENS7_ILi192EEEEEELi192ENS_10bfloat16_tEfNS_4arch4Sm90ELb1ELb0ELb0ELb1ELb0ELb0ELb0ELb1ELb1ELb1ELb0ELb0EEENS1_21CollectiveEpilogueFwdINS6_IJSA_SC_SB_EEES9_SE_SG_Li256ELb1ELb1ELb0ELb0EEENS1_36VarlenDynamicPersistentTileSchedulerILi128ELi112ELi256ELi128ELb0ELb1ELb1ELb1ELb1ELb1EEEEEEEEEvNT_6ParamsE:
	.zero		3328


//--------------------- .nv.constant0._ZN7cutlass13device_kernelIN5flash11enable_sm90INS1_16FlashAttnFwdSm90INS1_25CollectiveMainloopFwdSm90ILi2EN4cute5tupleIJNS5_1CILi1EEES8_S8_EEENS6_IJNS7_ILi128EEENS7_ILi112EEENS7_ILi192EEEEEELi192ENS_10bfloat16_tEfNS_4arch4Sm90ELb1ELb0ELb0ELb1ELb0ELb1ELb0ELb1ELb1ELb1ELb0ELb0EEENS1_21CollectiveEpilogueFwdINS6_IJSA_SC_SB_EEES9_SE_SG_Li256ELb1ELb1ELb0ELb0EEENS1_36VarlenDynamicPersistentTileSchedulerILi128ELi112ELi256ELi128ELb0ELb1ELb1ELb1ELb1ELb1EEEEEEEEEvNT_6ParamsE --------------------------
	.section	.nv.constant0._ZN7cutlass13device_kernelIN5flash11enable_sm90INS1_16FlashAttnFwdSm90INS1_25CollectiveMainloopFwdSm90ILi2EN4cute5tupleIJNS5_1CILi1EEES8_S8_EEENS6_IJNS7_ILi128EEENS7_ILi112EEENS7_ILi192EEEEEELi192ENS_10bfloat16_tEfNS_4arch4Sm90ELb1ELb0ELb0ELb1ELb0ELb1ELb0ELb1ELb1ELb1ELb0ELb0EEENS1_21CollectiveEpilogueFwdINS6_IJSA_SC_SB_EEES9_SE_SG_Li256ELb1ELb1ELb0ELb0EEENS1_36VarlenDynamicPersistentTileSchedulerILi128ELi112ELi256ELi128ELb0ELb1ELb1ELb1ELb1ELb1EEEEEEEEEvNT_6ParamsE,"a",@progbits
	.sectionflags	@""
	.align	4
.nv.constant0._ZN7cutlass13device_kernelIN5flash11enable_sm90INS1_16FlashAttnFwdSm90INS1_25CollectiveMainloopFwdSm90ILi2EN4cute5tupleIJNS5_1CILi1EEES8_S8_EEENS6_IJNS7_ILi128EEENS7_ILi112EEENS7_ILi192EEEEEELi192ENS_10bfloat16_tEfNS_4arch4Sm90ELb1ELb0ELb0ELb1ELb0ELb1ELb0ELb1ELb1ELb1ELb0ELb0EEENS1_21CollectiveEpilogueFwdINS6_IJSA_SC_SB_EEES9_SE_SG_Li256ELb1ELb1ELb0ELb0EEENS1_36VarlenDynamicPersistentTileSchedulerILi128ELi112ELi256ELi128ELb0ELb1ELb1ELb1ELb1ELb1EEEEEEEEEvNT_6ParamsE:
	.zero		3328


//--------------------- .nv.constant0._ZN7cutlass13device_kernelIN5flash11enable_sm90INS1_16FlashAttnFwdSm90INS1_25CollectiveMainloopFwdSm90ILi2EN4cute5tupleIJNS5_1CILi1EEES8_S8_EEENS6_IJNS7_ILi128EEENS7_ILi176EEESA_EEELi128ENS_10bfloat16_tEfNS_4arch4Sm90ELb0ELb0ELb0ELb0ELb0ELb0ELb0ELb1ELb1ELb1ELb0ELb0EEENS1_21CollectiveEpilogueFwdINS6_IJSA_SA_SB_EEES9_SD_SF_Li256ELb0ELb1ELb0ELb0EEENS1_29StaticPersistentTileSchedulerILb0EEEEEEEEEvNT_6ParamsE --------------------------
	.section	.nv.constant0._ZN7cutlass13device_kernelIN5flash11enable_sm90INS1_16FlashAttnFwdSm90INS1_25CollectiveMainloopFwdSm90ILi2EN4cute5tupleIJNS5_1CILi1EEES8_S8_EEENS6_IJNS7_ILi128EEENS7_ILi176EEESA_EEELi128ENS_10bfloat16_tEfNS_4arch4Sm90ELb0ELb0ELb0ELb0ELb0ELb0ELb0ELb1ELb1ELb1ELb0ELb0EEENS1_21CollectiveEpilogueFwdINS6_IJSA_SA_SB_EEES9_SD_SF_Li256ELb0ELb1ELb0ELb0EEENS1_29StaticPersistentTileSchedulerILb0EEEEEEEEEvNT_6ParamsE,"a",@progbits
	.sectionflags	@""
	.align	4
.nv.constant0._ZN7cutlass13device_kernelIN5flash11enable_sm90INS1_16FlashAttnFwdSm90INS1_25CollectiveMainloopFwdSm90ILi2EN4cute5tupleIJNS5_1CILi1EEES8_S8_EEENS6_IJNS7_ILi128EEENS7_ILi176EEESA_EEELi128ENS_10bfloat16_tEfNS_4arch4Sm90ELb0ELb0ELb0ELb0ELb0ELb0ELb0ELb1ELb1ELb1ELb0ELb0EEENS1_21CollectiveEpilogueFwdINS6_IJSA_SA_SB_EEES9_SD_SF_Li256ELb0ELb1ELb0ELb0EEENS1_29StaticPersistentTileSchedulerILb0EEEEEEEEEvNT_6ParamsE:
	.zero		3200


//--------------------- .nv.constant0._ZN7cutlass13device_kernelIN5flash11enable_sm90INS1_16FlashAttnFwdSm90INS1_25CollectiveMainloopFwdSm90ILi2EN4cute5tupleIJNS5_1CILi2EEENS7_ILi1EEES9_EEENS6_IJNS7_ILi128EEENS7_ILi176EEESB_EEELi128ENS_10bfloat16_tEfNS_4arch4Sm90ELb0ELb0ELb0ELb0ELb0ELb0ELb0ELb1ELb1ELb1ELb0ELb0EEENS1_21CollectiveEpilogueFwdINS6_IJSB_SB_SC_EEESA_SE_SG_Li256ELb0ELb1ELb0ELb0EEENS1_29StaticPersistentTileSchedulerILb0EEEEEEEEEvNT_6ParamsE --------------------------
	.section	.nv.constant0._ZN7cutlass13device_kernelIN5flash11enable_sm90INS1_16FlashAttnFwdSm90INS1_25CollectiveMainloopFwdSm90ILi2EN4cute5tupleIJNS5_1CILi2EEENS7_ILi1EEES9_EEENS6_IJNS7_ILi128EEENS7_ILi176EEESB_EEELi128ENS_10bfloat16_tEfNS_4arch4Sm90ELb0ELb0ELb0ELb0ELb0ELb0ELb0ELb1ELb1ELb1ELb0ELb0EEENS1_21CollectiveEpilogueFwdINS6_IJSB_SB_SC_EEESA_SE_SG_Li256ELb0ELb1ELb0ELb0EEENS1_29StaticPersistentTileSchedulerILb0EEEEEEEEEvNT_6ParamsE,"a",@progbits
	.sectionflags	@""
	.align	4
.nv.constant0._ZN7cutlass13device_kernelIN5flash11enable_sm90INS1_16FlashAttnFwdSm90INS1_25CollectiveMainloopFwdSm90ILi2EN4cute5tupleIJNS5_1CILi2EEENS7_ILi1EEES9_EEENS6_IJNS7_ILi128EEENS7_ILi176EEESB_EEELi128ENS_10bfloat16_tEfNS_4arch4Sm90ELb0ELb0ELb0ELb0ELb0ELb0ELb0ELb1ELb1ELb1ELb0ELb0EEENS1_21CollectiveEpilogueFwdINS6_IJSB_SB_SC_EEESA_SE_SG_Li256ELb0ELb1ELb0ELb0EEENS1_29StaticPersistentTileSchedulerILb0EEEEEEEEEvNT_6ParamsE:
	.zero		3200


//--------------------- .nv.constant0._ZN7cutlass13device_kernelIN5flash11enable_sm90INS1_16FlashAttnFwdSm90INS1_25CollectiveMainloopFwdSm90ILi2EN4cute5tupleIJNS5_1CILi1EEES8_S8_EEENS6_IJNS7_ILi128EEENS7_ILi176EEESA_EEELi128ENS_10bfloat16_tEfNS_4arch4Sm90ELb0ELb0ELb0ELb1ELb0ELb0ELb0ELb1ELb1ELb1ELb0ELb0EEENS1_21CollectiveEpilogueFwdINS6_IJSA_SA_SB_EEES9_SD_SF_Li256ELb1ELb1ELb0ELb0EEENS1_36VarlenDynamicPersistentTileSchedulerILi128ELi176ELi256ELi128ELb0ELb1ELb1ELb0ELb1ELb1EEEEEEEEEvNT_6ParamsE --------------------------
	.section	.nv.constant0._ZN7cutlass13device_kernelIN5flash11enable_sm90INS1_16FlashAttnFwdSm90INS1_25CollectiveMainloopFwdSm90ILi2EN4cute5tupleIJNS5_1CILi1EEES8_S8_EEENS6_IJNS7_ILi128EEENS7_ILi176EEESA_EEELi128ENS_10bfloat16_tEfNS_4arch4Sm90ELb0ELb0ELb0ELb1ELb0ELb0ELb0ELb1ELb1ELb1ELb0ELb0EEENS1_21CollectiveEpilogueFwdINS6_IJSA_SA_SB_EEES9_SD_SF_Li256ELb1ELb1ELb0ELb0EEENS1_36VarlenDynamicPersistentTileSchedulerILi128ELi176ELi256ELi128ELb0ELb1ELb1ELb0ELb1ELb1EEEEEEEEEvNT_6ParamsE,"a",@progbits
	.sectionflags	@""
	.align	4
.nv.constant0._ZN7cutlass13device_kernelIN5flash11enable_sm90INS1_16FlashAttnFwdSm90INS1_25CollectiveMainloopFwdSm90ILi2EN4cute5tupleIJNS5_1CILi1EEES8_S8_EEENS6_IJNS7_ILi128EEENS7_ILi176EEESA_EEELi128ENS_10bfloat16_tEfNS_4arch4Sm90ELb0ELb0ELb0ELb1ELb0ELb0ELb0ELb1ELb1ELb1ELb0ELb0EEENS1_21CollectiveEpilogueFwdINS6_IJSA_SA_SB_EEES9_SD_SF_Li256ELb1ELb1ELb0ELb0EEENS1_36VarlenDynamicPersistentTileSchedulerILi128ELi176ELi256ELi128ELb0ELb1ELb1ELb0ELb1ELb1EEEEEEEEEvNT_6ParamsE:
	.zero		3328


//--------------------- .nv.constant0._ZN7cutlass13device_kernelIN5flash11enable_sm90INS1_16FlashAttnFwdSm90INS1_25CollectiveMainloopFwdSm90ILi2EN4cute5tupleIJNS5_1CILi1EEES8_S8_EEENS6_IJNS7_ILi128EEENS7_ILi176EEESA_EEELi128ENS_10bfloat16_tEfNS_4arch4Sm90ELb0ELb0ELb0ELb1ELb0ELb1ELb0ELb1ELb1ELb1ELb0ELb0EEENS1_21CollectiveEpilogueFwdINS6_IJSA_SA_SB_EEES9_SD_SF_Li256ELb1ELb1ELb0ELb0EEENS1_36VarlenDynamicPersistentTileSchedulerILi128ELi176ELi256ELi128ELb0ELb1ELb1ELb0ELb1ELb1EEEEEEEEEvNT_6ParamsE --------------------------
	.section	.nv.constant0._ZN7cutlass13device_kernelIN5flash11enable_sm90INS1_16FlashAttnFwdSm90INS1_25CollectiveMainloopFwdSm90ILi2EN4cute5tupleIJNS5_1CILi1EEES8_S8_EEENS6_IJNS7_ILi128EEENS7_ILi176EEESA_EEELi128ENS_10bfloat16_tEfNS_4arch4Sm90ELb0ELb0ELb0ELb1ELb0ELb1ELb0ELb1ELb1ELb1ELb0ELb0EEENS1_21CollectiveEpilogueFwdINS6_IJSA_SA_SB_EEES9_SD_SF_Li256ELb1ELb1ELb0ELb0EEENS1_36VarlenDynamicPersistentTileSchedulerILi128ELi176ELi256ELi128ELb0ELb1ELb1ELb0ELb1ELb1EEEEEEEEEvNT_6ParamsE,"a",@progbits
	.sectionflags	@""
	.align	4
.nv.constant0._ZN7cutlass13device_kernelIN5flash11enable_sm90INS1_16FlashAttnFwdSm90INS1_25CollectiveMainloopFwdSm90ILi2EN4cute5tupleIJNS5_1CILi1EEES8_S8_EEENS6_IJNS7_ILi128EEENS7_ILi176EEESA_EEELi128ENS_10bfloat16_tEfNS_4arch4Sm90ELb0ELb0ELb0ELb1ELb0ELb1ELb0ELb1ELb1ELb1ELb0ELb0EEENS1_21CollectiveEpilogueFwdINS6_IJSA_SA_SB_EEES9_SD_SF_Li256ELb1ELb1ELb0ELb0EEENS1_36VarlenDynamicPersistentTileSchedulerILi128ELi176ELi256ELi128ELb0ELb1ELb1ELb0ELb1ELb1EEEEEEEEEvNT_6ParamsE:
	.zero		3328


//--------------------- .nv.constant0._ZN7cutlass13device_kernelIN5flash11enable_sm90INS1_16FlashAttnFwdSm90INS1_25CollectiveMainloopFwdSm90ILi2EN4cute5tupleIJNS5_1CILi1EEES8_S8_EEENS6_IJNS7_ILi128EEESA_SA_EEELi128ENS_10bfloat16_tEfNS_4arch4Sm90ELb0ELb1ELb0ELb0ELb0ELb0ELb0ELb1ELb1ELb1ELb0ELb0EEENS1_21CollectiveEpilogueFwdISB_S9_SC_SE_Li256ELb0ELb1ELb0ELb0EEENS1_30DynamicPersistentTileSchedulerILi256ELi128ELb0ELb1ELb1EEEEEEEEEvNT_6ParamsE --------------------------
	.section	.nv.constant0._ZN7cutlass13device_kernelIN5flash11enable_sm90INS1_16FlashAttnFwdSm90INS1_25CollectiveMainloopFwdSm90ILi2EN4cute5tupleIJNS5_1CILi1EEES8_S8_EEENS6_IJNS7_ILi128EEESA_SA_EEELi128ENS_10bfloat16_tEfNS_4arch4Sm90ELb0ELb1ELb0ELb0ELb0ELb0ELb0ELb1ELb1ELb1ELb0ELb0EEENS1_21CollectiveEpilogueFwdISB_S9_SC_SE_Li256ELb0ELb1ELb0ELb0EEENS1_30DynamicPersistentTileSchedulerILi256ELi128ELb0ELb1ELb1EEEEEEEEEvNT_6ParamsE,"a",@progbits
	.sectionflags	@""
	.align	4
.nv.constant0._ZN7cutlass13device_kernelIN5flash11enable_sm90INS1_16FlashAttnFwdSm90INS1_25CollectiveMainloopFwdSm90ILi2EN4cute5tupleIJNS5_1CILi1EEES8_S8_EEENS6_IJNS7_ILi128EEESA_SA_EEELi128ENS_10bfloat16_tEfNS_4arch4Sm90ELb0ELb1ELb0ELb0ELb0ELb0ELb0ELb1ELb1ELb1ELb0ELb0EEENS1_21CollectiveEpilogueFwdISB_S9_SC_SE_Li256ELb0ELb1ELb0ELb0EEENS1_30DynamicPersistentTileSchedulerILi256ELi128ELb0ELb1ELb1EEEEEEEEEvNT_6ParamsE:
	.zero		3328


//--------------------- .nv.constant0._ZN7cutlass13device_kernelIN5flash11enable_sm90INS1_16FlashAttnFwdSm90INS1_25CollectiveMainloopFwdSm90ILi2EN4cute5tupleIJNS5_1CILi1EEES8_S8_EEENS6_IJNS7_ILi128EEESA_SA_EEELi128ENS_10bfloat16_tEfNS_4arch4Sm90ELb0ELb1ELb0ELb1ELb0ELb0ELb0ELb1ELb1ELb1ELb0ELb0EEENS1_21CollectiveEpilogueFwdISB_S9_SC_SE_Li256ELb1ELb1ELb0ELb0EEENS1_36VarlenDynamicPersistentTileSchedulerILi128ELi128ELi256ELi128ELb0ELb1ELb1ELb1ELb0ELb1EEEEEEEEEvNT_6ParamsE --------------------------
	.section	.nv.constant0._ZN7cutlass13device_kernelIN5flash11enable_sm90INS1_16FlashAttnFwdSm90INS1_25CollectiveMainloopFwdSm90ILi2EN4cute5tupleIJNS5_1CILi1EEES8_S8_EEENS6_IJNS7_ILi128EEESA_SA_EEELi128ENS_10bfloat16_tEfNS_4arch4Sm90ELb0ELb1ELb0ELb1ELb0ELb0ELb0ELb1ELb1ELb1ELb0ELb0EEENS1_21CollectiveEpilogueFwdISB_S9_SC_SE_Li256ELb1ELb1ELb0ELb0EEENS1_36VarlenDynamicPersistentTileSchedulerILi128ELi128ELi256ELi128ELb0ELb1ELb1ELb1ELb0ELb1EEEEEEEEEvNT_6ParamsE,"a",@progbits
	.sectionflags	@""
	.align	4
.nv.constant0._ZN7cutlass13device_kernelIN5flash11enable_sm90INS1_16FlashAttnFwdSm90INS1_25CollectiveMainloopFwdSm90ILi2EN4cute5tupleIJNS5_1CILi1EEES8_S8_EEENS6_IJNS7_ILi128EEESA_SA_EEELi128ENS_10bfloat16_tEfNS_4arch4Sm90ELb0ELb1ELb0ELb1ELb0ELb0ELb0ELb1ELb1ELb1ELb0ELb0EEENS1_21CollectiveEpilogueFwdISB_S9_SC_SE_Li256ELb1ELb1ELb0ELb0EEENS1_36VarlenDynamicPersistentTileSchedulerILi128ELi128ELi256ELi128ELb0ELb1ELb1ELb1ELb0ELb1EEEEEEEEEvNT_6ParamsE:
	.zero		3328


//--------------------- .nv.constant0._ZN7cutlass13device_kernelIN5flash11enable_sm90INS1_16FlashAttnFwdSm90INS1_25CollectiveMainloopFwdSm90ILi2EN4cute5tupleIJNS5_1CILi1EEES8_S8_EEENS6_IJNS7_ILi128EEESA_SA_EEELi128ENS_10bfloat16_tEfNS_4arch4Sm90ELb0ELb1ELb0ELb1ELb0ELb1ELb0ELb1ELb1ELb1ELb0ELb0EEENS1_21CollectiveEpilogueFwdISB_S9_SC_SE_Li256ELb1ELb1ELb0ELb0EEENS1_36VarlenDynamicPersistentTileSchedulerILi128ELi128ELi256ELi128ELb0ELb1ELb1ELb1ELb0ELb1EEEEEEEEEvNT_6ParamsE --------------------------
	.section	.nv.constant0._ZN7cutlass13device_kernelIN5flash11enable_sm90INS1_16FlashAttnFwdSm90INS1_25CollectiveMainloopFwdSm90ILi2EN4cute5tupleIJNS5_1CILi1EEES8_S8_EEENS6_IJNS7_ILi128EEESA_SA_EEELi128ENS_10bfloat16_tEfNS_4arch4Sm90ELb0ELb1ELb0ELb1ELb0ELb1ELb0ELb1ELb1ELb1ELb0ELb0EEENS1_21CollectiveEpilogueFwdISB_S9_SC_SE_Li256ELb1ELb1ELb0ELb0EEENS1_36VarlenDynamicPersistentTileSchedulerILi128ELi128ELi256ELi128ELb0ELb1ELb1ELb1ELb0ELb1EEEEEEEEEvNT_6ParamsE,"a",@progbits
	.sectionflags	@""
	.align	4
.nv.constant0._ZN7cutlass13device_kernelIN5flash11enable_sm90INS1_16FlashAttnFwdSm90INS1_25CollectiveMainloopFwdSm90ILi2EN4cute5tupleIJNS5_1CILi1EEES8_S8_EEENS6_IJNS7_ILi128EEESA_SA_EEELi128ENS_10bfloat16_tEfNS_4arch4Sm90ELb0ELb1ELb0ELb1ELb0ELb1ELb0ELb1ELb1ELb1ELb0ELb0EEENS1_21CollectiveEpilogueFwdISB_S9_SC_SE_Li256ELb1ELb1ELb0ELb0EEENS1_36VarlenDynamicPersistentTileSchedulerILi128ELi128ELi256ELi128ELb0ELb1ELb1ELb1ELb0ELb1EEEEEEEEEvNT_6ParamsE:
	.zero		3328


//--------------------- .nv.constant0._ZN7cutlass13device_kernelIN5flash11enable_sm90INS1_16FlashAttnFwdSm90INS1_25CollectiveMainloopFwdSm90ILi2EN4cute5tupleIJNS5_1CILi1EEES8_S8_EEENS6_IJNS7_ILi128EEESA_SA_EEELi128ENS_10bfloat16_tEfNS_4arch4Sm90ELb1ELb0ELb0ELb0ELb0ELb0ELb0ELb1ELb1ELb1ELb0ELb0EEENS1_21CollectiveEpilogueFwdISB_S9_SC_SE_Li256ELb0ELb1ELb0ELb0EEENS1_30DynamicPersistentTileSchedulerILi256ELi128ELb0ELb1ELb1EEEEEEEEEvNT_6ParamsE --------------------------
	.section	.nv.constant0._ZN7cutlass13device_kernelIN5flash11enable_sm90INS1_16FlashAttnFwdSm90INS1_25CollectiveMainloopFwdSm90ILi2EN4cute5tupleIJNS5_1CILi1EEES8_S8_EEENS6_IJNS7_ILi128EEESA_SA_EEELi128ENS_10bfloat16_tEfNS_4arch4Sm90ELb1ELb0ELb0ELb0ELb0ELb0ELb0ELb1ELb1ELb1ELb0ELb0EEENS1_21CollectiveEpilogueFwdISB_S9_SC_SE_Li256ELb0ELb1ELb0ELb0EEENS1_30DynamicPersistentTileSchedulerILi256ELi128ELb0ELb1ELb1EEEEEEEEEvNT_6ParamsE,"a",@progbits
	.sectionflags	@""
	.align	4
.nv.constant0._ZN7cutlass13device_kernelIN5flash11enable_sm90INS1_16FlashAttnFwdSm90INS1_25CollectiveMainloopFwdSm90ILi2EN4cute5tupleIJNS5_1CILi1EEES8_S8_EEENS6_IJNS7_ILi128EEESA_SA_EEELi128ENS_10bfloat16_tEfNS_4arch4Sm90ELb1ELb0ELb0ELb0ELb0ELb0ELb0ELb1ELb1ELb1ELb0ELb0EEENS1_21CollectiveEpilogueFwdISB_S9_SC_SE_Li256ELb0ELb1ELb0ELb0EEENS1_30DynamicPersistentTileSchedulerILi256ELi128ELb0ELb1ELb1EEEEEEEEEvNT_6ParamsE:
	.zero		3328


//--------------------- .nv.constant0._ZN7cutlass13device_kernelIN5flash11enable_sm90INS1_16FlashAttnFwdSm90INS1_25CollectiveMainloopFwdSm90ILi2EN4cute5tupleIJNS5_1CILi1EEES8_S8_EEENS6_IJNS7_ILi128EEESA_SA_EEELi128ENS_10bfloat16_tEfNS_4arch4Sm90ELb1ELb0ELb0ELb1ELb0ELb0ELb0ELb1ELb1ELb1ELb0ELb0EEENS1_21CollectiveEpilogueFwdISB_S9_SC_SE_Li256ELb1ELb1ELb0ELb0EEENS1_36VarlenDynamicPersistentTileSchedulerILi128ELi128ELi256ELi128ELb0ELb1ELb1ELb1ELb1ELb1EEEEEEEEEvNT_6ParamsE --------------------------
	.section	.nv.constant0._ZN7cutlass13device_kernelIN5flash11enable_sm90INS1_16FlashAttnFwdSm90INS1_25CollectiveMainloopFwdSm90ILi2EN4cute5tupleIJNS5_1CILi1EEES8_S8_EEENS6_IJNS7_ILi128EEESA_SA_EEELi128ENS_10bfloat16_tEfNS_4arch4Sm90ELb1ELb0ELb0ELb1ELb0ELb0ELb0ELb1ELb1ELb1ELb0ELb0EEENS1_21CollectiveEpilogueFwdISB_S9_SC_SE_Li256ELb1ELb1ELb0ELb0EEENS1_36VarlenDynamicPersistentTileSchedulerILi128ELi128ELi256ELi128ELb0ELb1ELb1ELb1ELb1ELb1EEEEEEEEEvNT_6ParamsE,"a",@progbits
	.sectionflags	@""
	.align	4
.nv.constant0._ZN7cutlass13device_kernelIN5flash11enable_sm90INS1_16FlashAttnFwdSm90INS1_25CollectiveMainloopFwdSm90ILi2EN4cute5tupleIJNS5_1CILi1EEES8_S8_EEENS6_IJNS7_ILi128EEESA_SA_EEELi128ENS_10bfloat16_tEfNS_4arch4Sm90ELb1ELb0ELb0ELb1ELb0ELb0ELb0ELb1ELb1ELb1ELb0ELb0EEENS1_21CollectiveEpilogueFwdISB_S9_SC_SE_Li256ELb1ELb1ELb0ELb0EEENS1_36VarlenDynamicPersistentTileSchedulerILi128ELi128ELi256ELi128ELb0ELb1ELb1ELb1ELb1ELb1EEEEEEEEEvNT_6ParamsE:
	.zero		3328


//--------------------- .nv.constant0._ZN7cutlass13device_kernelIN5flash11enable_sm90INS1_16FlashAttnFwdSm90INS1_25CollectiveMainloopFwdSm90ILi2EN4cute5tupleIJNS5_1CILi1EEES8_S8_EEENS6_IJNS7_ILi128EEESA_SA_EEELi128ENS_10bfloat16_tEfNS_4arch4Sm90ELb1ELb0ELb0ELb1ELb0ELb1ELb0ELb1ELb1ELb1ELb0ELb0EEENS1_21CollectiveEpilogueFwdISB_S9_SC_SE_Li256ELb1ELb1ELb0ELb0EEENS1_36VarlenDynamicPersistentTileSchedulerILi128ELi128ELi256ELi128ELb0ELb1ELb1ELb1ELb1ELb1EEEEEEEEEvNT_6ParamsE --------------------------
	.section	.nv.constant0._ZN7cutlass13device_kernelIN5flash11enable_sm90INS1_16FlashAttnFwdSm90INS1_25CollectiveMainloopFwdSm90ILi2EN4cute5tupleIJNS5_1CILi1EEES8_S8_EEENS6_IJNS7_ILi128EEESA_SA_EEELi128ENS_10bfloat16_tEfNS_4arch4Sm90ELb1ELb0ELb0ELb1ELb0ELb1ELb0ELb1ELb1ELb1ELb0ELb0EEENS1_21CollectiveEpilogueFwdISB_S9_SC_SE_Li256ELb1ELb1ELb0ELb0EEENS1_36VarlenDynamicPersistentTileSchedulerILi128ELi128ELi256ELi128ELb0ELb1ELb1ELb1ELb1ELb1EEEEEEEEEvNT_6ParamsE,"a",@progbits
	.sectionflags	@""
	.align	4
.nv.constant0._ZN7cutlass13device_kernelIN5flash11enable_sm90INS1_16FlashAttnFwdSm90INS1_25CollectiveMainloopFwdSm90ILi2EN4cute5tupleIJNS5_1CILi1EEES8_S8_EEENS6_IJNS7_ILi128EEESA_SA_EEELi128ENS_10bfloat16_tEfNS_4arch4Sm90ELb1ELb0ELb0ELb1ELb0ELb1ELb0ELb1ELb1ELb1ELb0ELb0EEENS1_21CollectiveEpilogueFwdISB_S9_SC_SE_Li256ELb1ELb1ELb0ELb0EEENS1_36VarlenDynamicPersistentTileSchedulerILi128ELi128ELi256ELi128ELb0ELb1ELb1ELb1ELb1ELb1EEEEEEEEEvNT_6ParamsE:
	.zero		3328


//--------------------- .nv.constant0._ZN7cutlass13device_kernelIN5flash11enable_sm90INS1_16FlashAttnFwdSm90INS1_25CollectiveMainloopFwdSm90ILi2EN4cute5tupleIJNS5_1CILi1EEES8_S8_EEENS6_IJNS7_ILi192EEENS7_ILi144EEENS7_ILi96EEEEEELi96ENS_10bfloat16_tEfNS_4arch4Sm90ELb0ELb0ELb0ELb0ELb0ELb0ELb0ELb0ELb1ELb1ELb0ELb0EEENS1_21CollectiveEpilogueFwdINS6_IJSA_SC_SB_EEES9_SE_SG_Li384ELb0ELb1ELb0ELb0EEENS1_29StaticPersistentTileSchedulerILb0EEEEEEEEEvNT_6ParamsE --------------------------
	.section	.nv.constant0._ZN7cutlass13device_kernelIN5flash11enable_sm90INS1_16FlashAttnFwdSm90INS1_25CollectiveMainloopFwdSm90ILi2EN4cute5tupleIJNS5_1CILi1EEES8_S8_EEENS6_IJNS7_ILi192EEENS7_ILi144EEENS7_ILi96EEEEEELi96ENS_10bfloat16_tEfNS_4arch4Sm90ELb0ELb0ELb0ELb0ELb0ELb0ELb0ELb0ELb1ELb1ELb0ELb0EEENS1_21CollectiveEpilogueFwdINS6_IJSA_SC_SB_EEES9_SE_SG_Li384ELb0ELb1ELb0ELb0EEENS1_29StaticPersistentTileSchedulerILb0EEEEEEEEEvNT_6ParamsE,"a",@progbits
	.sectionflags	@""
	.align	4
.nv.constant0._ZN7cutlass13device_kernelIN5flash11enable_sm90INS1_16FlashAttnFwdSm90INS1_25CollectiveMainloopFwdSm90ILi2EN4cute5tupleIJNS5_1CILi1EEES8_S8_EEENS6_IJNS7_ILi192EEENS7_ILi144EEENS7_ILi96EEEEEELi96ENS_10bfloat16_tEfNS_4arch4Sm90ELb0ELb0ELb0ELb0ELb0ELb0ELb0ELb0ELb1ELb1ELb0ELb0EEENS1_21CollectiveEpilogueFwdINS6_IJSA_SC_SB_EEES9_SE_SG_Li384ELb0ELb1ELb0ELb0EEENS1_29StaticPersistentTileSchedulerILb0EEEEEEEEEvNT_6ParamsE:
	.zero		3200


//--------------------- .nv.constant0._ZN7cutlass13device_kernelIN5flash11enable_sm90INS1_16FlashAttnFwdSm90INS1_25CollectiveMainloopFwdSm90ILi2EN4cute5tupleIJNS5_1CILi1EEES8_S8_EEENS6_IJNS7_ILi192EEENS7_ILi144EEENS7_ILi96EEEEEELi96ENS_10bfloat16_tEfNS_4arch4Sm90ELb0ELb0ELb0ELb1ELb0ELb0ELb0ELb0ELb1ELb1ELb0ELb0EEENS1_21CollectiveEpilogueFwdINS6_IJSA_SC_SB_EEES9_SE_SG_Li384ELb1ELb1ELb0ELb0EEENS1_36VarlenDynamicPersistentTileSchedulerILi192ELi144ELi384ELi128ELb0ELb1ELb1ELb0ELb1ELb1EEEEEEEEEvNT_6ParamsE --------------------------
	.section	.nv.constant0._ZN7cutlass13device_kernelIN5flash11enable_sm90INS1_16FlashAttnFwdSm90INS1_25CollectiveMainloopFwdSm90ILi2EN4cute5tupleIJNS5_1CILi1EEES8_S8_EEENS6_IJNS7_ILi192EEENS7_ILi144EEENS7_ILi96EEEEEELi96ENS_10bfloat16_tEfNS_4arch4Sm90ELb0ELb0ELb0ELb1ELb0ELb0ELb0ELb0ELb1ELb1ELb0ELb0EEENS1_21CollectiveEpilogueFwdINS6_IJSA_SC_SB_EEES9_SE_SG_Li384ELb1ELb1ELb0ELb0EEENS1_36VarlenDynamicPersistentTileSchedulerILi192ELi144ELi384ELi128ELb0ELb1ELb1ELb0ELb1ELb1EEEEEEEEEvNT_6ParamsE,"a",@progbits
	.sectionflags	@""
	.align	4
.nv.constant0._ZN7cutlass13device_kernelIN5flash11enable_sm90INS1_16FlashAttnFwdSm90INS1_25CollectiveMainloopFwdSm90ILi2EN4cute5tupleIJNS5_1CILi1EEES8_S8_EEENS6_IJNS7_ILi192EEENS7_ILi144EEENS7_ILi96EEEEEELi96ENS_10bfloat16_tEfNS_4arch4Sm90ELb0ELb0ELb0ELb1ELb0ELb0ELb0ELb0ELb1ELb1ELb0ELb0EEENS1_21CollectiveEpilogueFwdINS6_IJSA_SC_SB_EEES9_SE_SG_Li384ELb1ELb1ELb0ELb0EEENS1_36VarlenDynamicPersistentTileSchedulerILi192ELi144ELi384ELi128ELb0ELb1ELb1ELb0ELb1ELb1EEEEEEEEEvNT_6ParamsE:
	.zero		3328


//--------------------- .nv.constant0._ZN7cutlass13device_kernelIN5flash11enable_sm90INS1_16FlashAttnFwdSm90INS1_25CollectiveMainloopFwdSm90ILi2EN4cute5tupleIJNS5_1CILi1EEES8_S8_EEENS6_IJNS7_ILi192EEENS7_ILi144EEENS7_ILi96EEEEEELi96ENS_10bfloat16_tEfNS_4arch4Sm90ELb0ELb0ELb0ELb1ELb0ELb1ELb0ELb0ELb1ELb1ELb0ELb0EEENS1_21CollectiveEpilogueFwdINS6_IJSA_SC_SB_EEES9_SE_SG_Li384ELb1ELb1ELb0ELb0EEENS1_36VarlenDynamicPersistentTileSchedulerILi192ELi144ELi384ELi128ELb0ELb1ELb1ELb0ELb1ELb1EEEEEEEEEvNT_6ParamsE --------------------------
	.section	.nv.constant0._ZN7cutlass13device_kernelIN5flash11enable_sm90INS1_16FlashAttnFwdSm90INS1_25CollectiveMainloopFwdSm90ILi2EN4cute5tupleIJNS5_1CILi1EEES8_S8_EEENS6_IJNS7_ILi192EEENS7_ILi144EEENS7_ILi96EEEEEELi96ENS_10bfloat16_tEfNS_4arch4Sm90ELb0ELb0ELb0ELb1ELb0ELb1ELb0ELb0ELb1ELb1ELb0ELb0EEENS1_21CollectiveEpilogueFwdINS6_IJSA_SC_SB_EEES9_SE_SG_Li384ELb1ELb1ELb0ELb0EEENS1_36VarlenDynamicPersistentTileSchedulerILi192ELi144ELi384ELi128ELb0ELb1ELb1ELb0ELb1ELb1EEEEEEEEEvNT_6ParamsE,"a",@progbits
	.sectionflags	@""
	.align	4
.nv.constant0._ZN7cutlass13device_kernelIN5flash11enable_sm90INS1_16FlashAttnFwdSm90INS1_25CollectiveMainloopFwdSm90ILi2EN4cute5tupleIJNS5_1CILi1EEES8_S8_EEENS6_IJNS7_ILi192EEENS7_ILi144EEENS7_ILi96EEEEEELi96ENS_10bfloat16_tEfNS_4arch4Sm90ELb0ELb0ELb0ELb1ELb0ELb1ELb0ELb0ELb1ELb1ELb0ELb0EEENS1_21CollectiveEpilogueFwdINS6_IJSA_SC_SB_EEES9_SE_SG_Li384ELb1ELb1ELb0ELb0EEENS1_36VarlenDynamicPersistentTileSchedulerILi192ELi144ELi384ELi128ELb0ELb1ELb1ELb0ELb1ELb1EEEEEEEEEvNT_6ParamsE:
	.zero		3328


//--------------------- .nv.constant0._ZN7cutlass13device_kernelIN5flash11enable_sm90INS1_16FlashAttnFwdSm90INS1_25CollectiveMainloopFwdSm90ILi2EN4cute5tupleIJNS5_1CILi1EEES8_S8_EEENS6_IJNS7_ILi192EEENS7_ILi128EEENS7_ILi96EEEEEELi96ENS_10bfloat16_tEfNS_4arch4Sm90ELb0ELb1ELb0ELb0ELb0ELb0ELb0ELb0ELb1ELb1ELb0ELb0EEENS1_21CollectiveEpilogueFwdINS6_IJSA_SC_SB_EEES9_SE_SG_Li384ELb0ELb1ELb0ELb0EEENS1_30DynamicPersistentTileSchedulerILi384ELi128ELb0ELb1ELb1EEEEEEEEEvNT_6ParamsE --------------------------
	.section	.nv.constant0._ZN7cutlass13device_kernelIN5flash11enable_sm90INS1_16FlashAttnFwdSm90INS1_25CollectiveMainloopFwdSm90ILi2EN4cute5tupleIJNS5_1CILi1EEES8_S8_EEENS6_IJNS7_ILi192EEENS7_ILi128EEENS7_ILi96EEEEEELi96ENS_10bfloat16_tEfNS_4arch4Sm90ELb0ELb1ELb0ELb0ELb0ELb0ELb0ELb0ELb1ELb1ELb0ELb0EEENS1_21CollectiveEpilogueFwdINS6_IJSA_SC_SB_EEES9_SE_SG_Li384ELb0ELb1ELb0ELb0EEENS1_30DynamicPersistentTileSchedulerILi384ELi128ELb0ELb1ELb1EEEEEEEEEvNT_6ParamsE,"a",@progbits
	.sectionflags	@""
	.align	4
.nv.constant0._ZN7cutlass13device_kernelIN5flash11enable_sm90INS1_16FlashAttnFwdSm90INS1_25CollectiveMainloopFwdSm90ILi2EN4cute5tupleIJNS5_1CILi1EEES8_S8_EEENS6_IJNS7_ILi192EEENS7_ILi128EEENS7_ILi96EEEEEELi96ENS_10bfloat16_tEfNS_4arch4Sm90ELb0ELb1ELb0ELb0ELb0ELb0ELb0ELb0ELb1ELb1ELb0ELb0EEENS1_21CollectiveEpilogueFwdINS6_IJSA_SC_SB_EEES9_SE_SG_Li384ELb0ELb1ELb0ELb0EEENS1_30DynamicPersistentTileSchedulerILi384ELi128ELb0ELb1ELb1EEEEEEEEEvNT_6ParamsE:
	.zero		3328


//--------------------- .nv.constant0._ZN7cutlass13device_kernelIN5flash11enable_sm90INS1_16FlashAttnFwdSm90INS1_25CollectiveMainloopFwdSm90ILi2EN4cute5tupleIJNS5_1CILi1EEES8_S8_EEENS6_IJNS7_ILi192EEENS7_ILi128EEENS7_ILi96EEEEEELi96ENS_10bfloat16_tEfNS_4arch4Sm90ELb0ELb1ELb0ELb1ELb0ELb0ELb0ELb0ELb1ELb1ELb0ELb0EEENS1_21CollectiveEpilogueFwdINS6_IJSA_SC_SB_EEES9_SE_SG_Li384ELb1ELb1ELb0ELb0EEENS1_36VarlenDynamicPersistentTileSchedulerILi192ELi128ELi384ELi128ELb0ELb1ELb1ELb1ELb0ELb1EEEEEEEEEvNT_6ParamsE --------------------------
	.section	.nv.constant0._ZN7cutlass13device_kernelIN5flash11enable_sm90INS1_16FlashAttnFwdSm90INS1_25CollectiveMainloopFwdSm90ILi2EN4cute5tupleIJNS5_1CILi1EEES8_S8_EEENS6_IJNS7_ILi192EEENS7_ILi128EEENS7_ILi96EEEEEELi96ENS_10bfloat16_tEfNS_4arch4Sm90ELb0ELb1ELb0ELb1ELb0ELb0ELb0ELb0ELb1ELb1ELb0ELb0EEENS1_21CollectiveEpilogueFwdINS6_IJSA_SC_SB_EEES9_SE_SG_Li384ELb1ELb1ELb0ELb0EEENS1_36VarlenDynamicPersistentTileSchedulerILi192ELi128ELi384ELi128ELb0ELb1ELb1ELb1ELb0ELb1EEEEEEEEEvNT_6ParamsE,"a",@progbits
	.sectionflags	@""
	.align	4
.nv.constant0._ZN7cutlass13device_kernelIN5flash11enable_sm90INS1_16FlashAttnFwdSm90INS1_25CollectiveMainloopFwdSm90ILi2EN4cute5tupleIJNS5_1CILi1EEES8_S8_EEENS6_IJNS7_ILi192EEENS7_ILi128EEENS7_ILi96EEEEEELi96ENS_10bfloat16_tEfNS_4arch4Sm90ELb0ELb1ELb0ELb1ELb0ELb0ELb0ELb0ELb1ELb1ELb0ELb0EEENS1_21CollectiveEpilogueFwdINS6_IJSA_SC_SB_EEES9_SE_SG_Li384ELb1ELb1ELb0ELb0EEENS1_36VarlenDynamicPersistentTileSchedulerILi192ELi128ELi384ELi128ELb0ELb1ELb1ELb1ELb0ELb1EEEEEEEEEvNT_6ParamsE:
	.zero		3328


//--------------------- .nv.constant0._ZN7cutlass13device_kernelIN5flash11enable_sm90INS1_16FlashAttnFwdSm90INS1_25CollectiveMainloopFwdSm90ILi2EN4cute5tupleIJNS5_1CILi1EEES8_S8_EEENS6_IJNS7_ILi192EEENS7_ILi128EEENS7_ILi96EEEEEELi96ENS_10bfloat16_tEfNS_4arch4Sm90ELb0ELb1ELb0ELb1ELb0ELb1ELb0ELb0ELb1ELb1ELb0ELb0EEENS1_21CollectiveEpilogueFwdINS6_IJSA_SC_SB_EEES9_SE_SG_Li384ELb1ELb1ELb0ELb0EEENS1_36VarlenDynamicPersistentTileSchedulerILi192ELi128ELi384ELi128ELb0ELb1ELb1ELb1ELb0ELb1EEEEEEEEEvNT_6ParamsE --------------------------
	.section	.nv.constant0._ZN7cutlass13device_kernelIN5flash11enable_sm90INS1_16FlashAttnFwdSm90INS1_25CollectiveMainloopFwdSm90ILi2EN4cute5tupleIJNS5_1CILi1EEES8_S8_EEENS6_IJNS7_ILi192EEENS7_ILi128EEENS7_ILi96EEEEEELi96ENS_10bfloat16_tEfNS_4arch4Sm90ELb0ELb1ELb0ELb1ELb0ELb1ELb0ELb0ELb1ELb1ELb0ELb0EEENS1_21CollectiveEpilogueFwdINS6_IJSA_SC_SB_EEES9_SE_SG_Li384ELb1ELb1ELb0ELb0EEENS1_36VarlenDynamicPersistentTileSchedulerILi192ELi128ELi384ELi128ELb0ELb1ELb1ELb1ELb0ELb1EEEEEEEEEvNT_6ParamsE,"a",@progbits
	.sectionflags	@""
	.align	4
.nv.constant0._ZN7cutlass13device_kernelIN5flash11enable_sm90INS1_16FlashAttnFwdSm90INS1_25CollectiveMainloopFwdSm90ILi2EN4cute5tupleIJNS5_1CILi1EEES8_S8_EEENS6_IJNS7_ILi192EEENS7_ILi128EEENS7_ILi96EEEEEELi96ENS_10bfloat16_tEfNS_4arch4Sm90ELb0ELb1ELb0ELb1ELb0ELb1ELb0ELb0ELb1ELb1ELb0ELb0EEENS1_21CollectiveEpilogueFwdINS6_IJSA_SC_SB_EEES9_SE_SG_Li384ELb1ELb1ELb0ELb0EEENS1_36VarlenDynamicPersistentTileSchedulerILi192ELi128ELi384ELi128ELb0ELb1ELb1ELb1ELb0ELb1EEEEEEEEEvNT_6ParamsE:
	.zero		3328


//--------------------- .nv.constant0._ZN7cutlass13device_kernelIN5flash11enable_sm90INS1_16FlashAttnFwdSm90INS1_25CollectiveMainloopFwdSm90ILi2EN4cute5tupleIJNS5_1CILi1EEES8_S8_EEENS6_IJNS7_ILi192EEENS7_ILi144EEENS7_ILi96EEEEEELi96ENS_10bfloat16_tEfNS_4arch4Sm90ELb1ELb0ELb0ELb0ELb0ELb0ELb0ELb0ELb1ELb1ELb0ELb0EEENS1_21CollectiveEpilogueFwdINS6_IJSA_SC_SB_EEES9_SE_SG_Li384ELb0ELb1ELb0ELb0EEENS1_30DynamicPersistentTileSchedulerILi384ELi128ELb0ELb1ELb1EEEEEEEEEvNT_6ParamsE --------------------------
	.section	.nv.constant0._ZN7cutlass13device_kernelIN5flash11enable_sm90INS1_16FlashAttnFwdSm90INS1_25CollectiveMainloopFwdSm90ILi2EN4cute5tupleIJNS5_1CILi1EEES8_S8_EEENS6_IJNS7_ILi192EEENS7_ILi144EEENS7_ILi96EEEEEELi96ENS_10bfloat16_tEfNS_4arch4Sm90ELb1ELb0ELb0ELb0ELb0ELb0ELb0ELb0ELb1ELb1ELb0ELb0EEENS1_21CollectiveEpilogueFwdINS6_IJSA_SC_SB_EEES9_SE_SG_Li384ELb0ELb1ELb0ELb0EEENS1_30DynamicPersistentTileSchedulerILi384ELi128ELb0ELb1ELb1EEEEEEEEEvNT_6ParamsE,"a",@progbits
	.sectionflags	@""
	.align	4
.nv.constant0._ZN7cutlass13device_kernelIN5flash11enable_sm90INS1_16FlashAttnFwdSm90INS1_25CollectiveMainloopFwdSm90ILi2EN4cute5tupleIJNS5_1CILi1EEES8_S8_EEENS6_IJNS7_ILi192EEENS7_ILi144EEENS7_ILi96EEEEEELi96ENS_10bfloat16_tEfNS_4arch4Sm90ELb1ELb0ELb0ELb0ELb0ELb0ELb0ELb0ELb1ELb1ELb0ELb0EEENS1_21CollectiveEpilogueFwdINS6_IJSA_SC_SB_EEES9_SE_SG_Li384ELb0ELb1ELb0ELb0EEENS1_30DynamicPersistentTileSchedulerILi384ELi128ELb0ELb1ELb1EEEEEEEEEvNT_6ParamsE:
	.zero		3328


//--------------------- .nv.constant0._ZN7cutlass13device_kernelIN5flash11enable_sm90INS1_16FlashAttnFwdSm90INS1_25CollectiveMainloopFwdSm90ILi2EN4cute5tupleIJNS5_1CILi1EEES8_S8_EEENS6_IJNS7_ILi192EEENS7_ILi144EEENS7_ILi96EEEEEELi96ENS_10bfloat16_tEfNS_4arch4Sm90ELb1ELb0ELb0ELb1ELb0ELb0ELb0ELb0ELb1ELb1ELb0ELb0EEENS1_21CollectiveEpilogueFwdINS6_IJSA_SC_SB_EEES9_SE_SG_Li384ELb1ELb1ELb0ELb0EEENS1_36VarlenDynamicPersistentTileSchedulerILi192ELi144ELi384ELi128ELb0ELb1ELb1ELb1ELb1ELb1EEEEEEEEEvNT_6ParamsE --------------------------
	.section	.nv.constant0._ZN7cutlass13device_kernelIN5flash11enable_sm90INS1_16FlashAttnFwdSm90INS1_25CollectiveMainloopFwdSm90ILi2EN4cute5tupleIJNS5_1CILi1EEES8_S8_EEENS6_IJNS7_ILi192EEENS7_ILi144EEENS7_ILi96EEEEEELi96ENS_10bfloat16_tEfNS_4arch4Sm90ELb1ELb0ELb0ELb1ELb0ELb0ELb0ELb0ELb1ELb1ELb0ELb0EEENS1_21CollectiveEpilogueFwdINS6_IJSA_SC_SB_EEES9_SE_SG_Li384ELb1ELb1ELb0ELb0EEENS1_36VarlenDynamicPersistentTileSchedulerILi192ELi144ELi384ELi128ELb0ELb1ELb1ELb1ELb1ELb1EEEEEEEEEvNT_6ParamsE,"a",@progbits
	.sectionflags	@""
	.align	4
.nv.constant0._ZN7cutlass13device_kernelIN5flash11enable_sm90INS1_16FlashAttnFwdSm90INS1_25CollectiveMainloopFwdSm90ILi2EN4cute5tupleIJNS5_1CILi1EEES8_S8_EEENS6_IJNS7_ILi192EEENS7_ILi144EEENS7_ILi96EEEEEELi96ENS_10bfloat16_tEfNS_4arch4Sm90ELb1ELb0ELb0ELb1ELb0ELb0ELb0ELb0ELb1ELb1ELb0ELb0EEENS1_21CollectiveEpilogueFwdINS6_IJSA_SC_SB_EEES9_SE_SG_Li384ELb1ELb1ELb0ELb0EEENS1_36VarlenDynamicPersistentTileSchedulerILi192ELi144ELi384ELi128ELb0ELb1ELb1ELb1ELb1ELb1EEEEEEEEEvNT_6ParamsE:
	.zero		3328


//--------------------- .nv.constant0._ZN7cutlass13device_kernelIN5flash11enable_sm90INS1_16FlashAttnFwdSm90INS1_25CollectiveMainloopFwdSm90ILi2EN4cute5tupleIJNS5_1CILi1EEES8_S8_EEENS6_IJNS7_ILi192EEENS7_ILi144EEENS7_ILi96EEEEEELi96ENS_10bfloat16_tEfNS_4arch4Sm90ELb1ELb0ELb0ELb1ELb0ELb1ELb0ELb0ELb1ELb1ELb0ELb0EEENS1_21CollectiveEpilogueFwdINS6_IJSA_SC_SB_EEES9_SE_SG_Li384ELb1ELb1ELb0ELb0EEENS1_36VarlenDynamicPersistentTileSchedulerILi192ELi144ELi384ELi128ELb0ELb1ELb1ELb1ELb1ELb1EEEEEEEEEvNT_6ParamsE --------------------------
	.section	.nv.constant0._ZN7cutlass13device_kernelIN5flash11enable_sm90INS1_16FlashAttnFwdSm90INS1_25CollectiveMainloopFwdSm90ILi2EN4cute5tupleIJNS5_1CILi1EEES8_S8_EEENS6_IJNS7_ILi192EEENS7_ILi144EEENS7_ILi96EEEEEELi96ENS_10bfloat16_tEfNS_4arch4Sm90ELb1ELb0ELb0ELb1ELb0ELb1ELb0ELb0ELb1ELb1ELb0ELb0EEENS1_21CollectiveEpilogueFwdINS6_IJSA_SC_SB_EEES9_SE_SG_Li384ELb1ELb1ELb0ELb0EEENS1_36VarlenDynamicPersistentTileSchedulerILi192ELi144ELi384ELi128ELb0ELb1ELb1ELb1ELb1ELb1EEEEEEEEEvNT_6ParamsE,"a",@progbits
	.sectionflags	@""
	.align	4
.nv.constant0._ZN7cutlass13device_kernelIN5flash11enable_sm90INS1_16FlashAttnFwdSm90INS1_25CollectiveMainloopFwdSm90ILi2EN4cute5tupleIJNS5_1CILi1EEES8_S8_EEENS6_IJNS7_ILi192EEENS7_ILi144EEENS7_ILi96EEEEEELi96ENS_10bfloat16_tEfNS_4arch4Sm90ELb1ELb0ELb0ELb1ELb0ELb1ELb0ELb0ELb1ELb1ELb0ELb0EEENS1_21CollectiveEpilogueFwdINS6_IJSA_SC_SB_EEES9_SE_SG_Li384ELb1ELb1ELb0ELb0EEENS1_36VarlenDynamicPersistentTileSchedulerILi192ELi144ELi384ELi128ELb0ELb1ELb1ELb1ELb1ELb1EEEEEEEEEvNT_6ParamsE:
	.zero		3328


//--------------------- .nv.constant0._ZN7cutlass13device_kernelIN5flash11enable_sm90INS1_16FlashAttnFwdSm90INS1_25CollectiveMainloopFwdSm90ILi2EN4cute5tupleIJNS5_1CILi1EEES8_S8_EEENS6_IJNS7_ILi192EEESA_NS7_ILi64EEEEEELi64ENS_10bfloat16_tEfNS_4arch4Sm90ELb0ELb0ELb0ELb0ELb0ELb0ELb0ELb0ELb1ELb1ELb0ELb0EEENS1_21CollectiveEpilogueFwdINS6_IJSA_SB_SA_EEES9_SD_SF_Li384ELb0ELb1ELb0ELb0EEENS1_29StaticPersistentTileSchedulerILb0EEEEEEEEEvNT_6ParamsE --------------------------
	.section	.nv.constant0._ZN7cutlass13device_kernelIN5flash11enable_sm90INS1_16FlashAttnFwdSm90INS1_25CollectiveMainloopFwdSm90ILi2EN4cute5tupleIJNS5_1CILi1EEES8_S8_EEENS6_IJNS7_ILi192EEESA_NS7_ILi64EEEEEELi64ENS_10bfloat16_tEfNS_4arch4Sm90ELb0ELb0ELb0ELb0ELb0ELb0ELb0ELb0ELb1ELb1ELb0ELb0EEENS1_21CollectiveEpilogueFwdINS6_IJSA_SB_SA_EEES9_SD_SF_Li384ELb0ELb1ELb0ELb0EEENS1_29StaticPersistentTileSchedulerILb0EEEEEEEEEvNT_6ParamsE,"a",@progbits
	.sectionflags	@""
	.align	4
.nv.constant0._ZN7cutlass13device_kernelIN5flash11enable_sm90INS1_16FlashAttnFwdSm90INS1_25CollectiveMainloopFwdSm90ILi2EN4cute5tupleIJNS5_1CILi1EEES8_S8_EEENS6_IJNS7_ILi192EEESA_NS7_ILi64EEEEEELi64ENS_10bfloat16_tEfNS_4arch4Sm90ELb0ELb0ELb0ELb0ELb0ELb0ELb0ELb0ELb1ELb1ELb0ELb0EEENS1_21CollectiveEpilogueFwdINS6_IJSA_SB_SA_EEES9_SD_SF_Li384ELb0ELb1ELb0ELb0EEENS1_29StaticPersistentTileSchedulerILb0EEEEEEEEEvNT_6ParamsE:
	.zero		3200


//--------------------- .nv.constant0._ZN7cutlass13device_kernelIN5flash11enable_sm90INS1_16FlashAttnFwdSm90INS1_25CollectiveMainloopFwdSm90ILi2EN4cute5tupleIJNS5_1CILi1EEES8_S8_EEENS6_IJNS7_ILi192EEESA_NS7_ILi64EEEEEELi64ENS_10bfloat16_tEfNS_4arch4Sm90ELb0ELb0ELb0ELb1ELb0ELb0ELb0ELb0ELb1ELb1ELb0ELb0EEENS1_21CollectiveEpilogueFwdINS6_IJSA_SB_SA_EEES9_SD_SF_Li384ELb1ELb1ELb0ELb0EEENS1_36VarlenDynamicPersistentTileSchedulerILi192ELi192ELi384ELi128ELb0ELb1ELb1ELb0ELb1ELb1EEEEEEEEEvNT_6ParamsE --------------------------
	.section	.nv.constant0._ZN7cutlass13device_kernelIN5flash11enable_sm90INS1_16FlashAttnFwdSm90INS1_25CollectiveMainloopFwdSm90ILi2EN4cute5tupleIJNS5_1CILi1EEES8_S8_EEENS6_IJNS7_ILi192EEESA_NS7_ILi64EEEEEELi64ENS_10bfloat16_tEfNS_4arch4Sm90ELb0ELb0ELb0ELb1ELb0ELb0ELb0ELb0ELb1ELb1ELb0ELb0EEENS1_21CollectiveEpilogueFwdINS6_IJSA_SB_SA_EEES9_SD_SF_Li384ELb1ELb1ELb0ELb0EEENS1_36VarlenDynamicPersistentTileSchedulerILi192ELi192ELi384ELi128ELb0ELb1ELb1ELb0ELb1ELb1EEEEEEEEEvNT_6ParamsE,"a",@progbits
	.sectionflags	@""
	.align	4
.nv.constant0._ZN7cutlass13device_kernelIN5flash11enable_sm90INS1_16FlashAttnFwdSm90INS1_25CollectiveMainloopFwdSm90ILi2EN4cute5tupleIJNS5_1CILi1EEES8_S8_EEENS6_IJNS7_ILi192EEESA_NS7_ILi64EEEEEELi64ENS_10bfloat16_tEfNS_4arch4Sm90ELb0ELb0ELb0ELb1ELb0ELb0ELb0ELb0ELb1ELb1ELb0ELb0EEENS1_21CollectiveEpilogueFwdINS6_IJSA_SB_SA_EEES9_SD_SF_Li384ELb1ELb1ELb0ELb0EEENS1_36VarlenDynamicPersistentTileSchedulerILi192ELi192ELi384ELi128ELb0ELb1ELb1ELb0ELb1ELb1EEEEEEEEEvNT_6ParamsE:
	.zero		3328


//--------------------- .nv.constant0._ZN7cutlass13device_kernelIN5flash11enable_sm90INS1_16FlashAttnFwdSm90INS1_25CollectiveMainloopFwdSm90ILi2EN4cute5tupleIJNS5_1CILi1EEES8_S8_EEENS6_IJNS7_ILi192EEESA_NS7_ILi64EEEEEELi64ENS_10bfloat16_tEfNS_4arch4Sm90ELb0ELb0ELb0ELb1ELb0ELb1ELb0ELb0ELb1ELb1ELb0ELb0EEENS1_21CollectiveEpilogueFwdINS6_IJSA_SB_SA_EEES9_SD_SF_Li384ELb1ELb1ELb0ELb0EEENS1_36VarlenDynamicPersistentTileSchedulerILi192ELi192ELi384ELi128ELb0ELb1ELb1ELb0ELb1ELb1EEEEEEEEEvNT_6ParamsE --------------------------
	.section	.nv.constant0._ZN7cutlass13device_kernelIN5flash11enable_sm90INS1_16FlashAttnFwdSm90INS1_25CollectiveMainloopFwdSm90ILi2EN4cute5tupleIJNS5_1CILi1EEES8_S8_EEENS6_IJNS7_ILi192EEESA_NS7_ILi64EEEEEELi64ENS_10bfloat16_tEfNS_4arch4Sm90ELb0ELb0ELb0ELb1ELb0ELb1ELb0ELb0ELb1ELb1ELb0ELb0EEENS1_21CollectiveEpilogueFwdINS6_IJSA_SB_SA_EEES9_SD_SF_Li384ELb1ELb1ELb0ELb0EEENS1_36VarlenDynamicPersistentTileSchedulerILi192ELi192ELi384ELi128ELb0ELb1ELb1ELb0ELb1ELb1EEEEEEEEEvNT_6ParamsE,"a",@progbits
	.sectionflags	@""
	.align	4
.nv.constant0._ZN7cutlass13device_kernelIN5flash11enable_sm90INS1_16FlashAttnFwdSm90INS1_25CollectiveMainloopFwdSm90ILi2EN4cute5tupleIJNS5_1CILi1EEES8_S8_EEENS6_IJNS7_ILi192EEESA_NS7_ILi64EEEEEELi64ENS_10bfloat16_tEfNS_4arch4Sm90ELb0ELb0ELb0ELb1ELb0ELb1ELb0ELb0ELb1ELb1ELb0ELb0EEENS1_21CollectiveEpilogueFwdINS6_IJSA_SB_SA_EEES9_SD_SF_Li384ELb1ELb1ELb0ELb0EEENS1_36VarlenDynamicPersistentTileSchedulerILi192ELi192ELi384ELi128ELb0ELb1ELb1ELb0ELb1ELb1EEEEEEEEEvNT_6ParamsE:
	.zero		3328


//--------------------- .nv.constant0._ZN7cutlass13device_kernelIN5flash11enable_sm90INS1_16FlashAttnFwdSm90INS1_25CollectiveMainloopFwdSm90ILi2EN4cute5tupleIJNS5_1CILi1EEES8_S8_EEENS6_IJNS7_ILi192EEENS7_ILi128EEENS7_ILi64EEEEEELi64ENS_10bfloat16_tEfNS_4arch4Sm90ELb0ELb1ELb0ELb0ELb0ELb0ELb0ELb1ELb1ELb1ELb0ELb0EEENS1_21CollectiveEpilogueFwdINS6_IJSA_SC_SB_EEES9_SE_SG_Li384ELb0ELb1ELb0ELb0EEENS1_30DynamicPersistentTileSchedulerILi384ELi128ELb0ELb1ELb1EEEEEEEEEvNT_6ParamsE --------------------------
	.section	.nv.constant0._ZN7cutlass13device_kernelIN5flash11enable_sm90INS1_16FlashAttnFwdSm90INS1_25CollectiveMainloopFwdSm90ILi2EN4cute5tupleIJNS5_1CILi1EEES8_S8_EEENS6_IJNS7_ILi192EEENS7_ILi128EEENS7_ILi64EEEEEELi64ENS_10bfloat16_tEfNS_4arch4Sm90ELb0ELb1ELb0ELb0ELb0ELb0ELb0ELb1ELb1ELb1ELb0ELb0EEENS1_21CollectiveEpilogueFwdINS6_IJSA_SC_SB_EEES9_SE_SG_Li384ELb0ELb1ELb0ELb0EEENS1_30DynamicPersistentTileSchedulerILi384ELi128ELb0ELb1ELb1EEEEEEEEEvNT_6ParamsE,"a",@progbits
	.sectionflags	@""
	.align	4
.nv.constant0._ZN7cutlass13device_kernelIN5flash11enable_sm90INS1_16FlashAttnFwdSm90INS1_25CollectiveMainloopFwdSm90ILi2EN4cute5tupleIJNS5_1CILi1EEES8_S8_EEENS6_IJNS7_ILi192EEENS7_ILi128EEENS7_ILi64EEEEEELi64ENS_10bfloat16_tEfNS_4arch4Sm90ELb0ELb1ELb0ELb0ELb0ELb0ELb0ELb1ELb1ELb1ELb0ELb0EEENS1_21CollectiveEpilogueFwdINS6_IJSA_SC_SB_EEES9_SE_SG_Li384ELb0ELb1ELb0ELb0EEENS1_30DynamicPersistentTileSchedulerILi384ELi128ELb0ELb1ELb1EEEEEEEEEvNT_6ParamsE:
	.zero		3328


//--------------------- .nv.constant0._ZN7cutlass13device_kernelIN5flash11enable_sm90INS1_16FlashAttnFwdSm90INS1_25CollectiveMainloopFwdSm90ILi2EN4cute5tupleIJNS5_1CILi1EEES8_S8_EEENS6_IJNS7_ILi192EEENS7_ILi128EEENS7_ILi64EEEEEELi64ENS_10bfloat16_tEfNS_4arch4Sm90ELb0ELb1ELb0ELb1ELb0ELb0ELb0ELb1ELb1ELb1ELb0ELb0EEENS1_21CollectiveEpilogueFwdINS6_IJSA_SC_SB_EEES9_SE_SG_Li384ELb1ELb1ELb0ELb0EEENS1_36VarlenDynamicPersistentTileSchedulerILi192ELi128ELi384ELi128ELb0ELb1ELb1ELb1ELb0ELb1EEEEEEEEEvNT_6ParamsE --------------------------
	.section	.nv.constant0._ZN7cutlass13device_kernelIN5flash11enable_sm90INS1_16FlashAttnFwdSm90INS1_25CollectiveMainloopFwdSm90ILi2EN4cute5tupleIJNS5_1CILi1EEES8_S8_EEENS6_IJNS7_ILi192EEENS7_ILi128EEENS7_ILi64EEEEEELi64ENS_10bfloat16_tEfNS_4arch4Sm90ELb0ELb1ELb0ELb1ELb0ELb0ELb0ELb1ELb1ELb1ELb0ELb0EEENS1_21CollectiveEpilogueFwdINS6_IJSA_SC_SB_EEES9_SE_SG_Li384ELb1ELb1ELb0ELb0EEENS1_36VarlenDynamicPersistentTileSchedulerILi192ELi128ELi384ELi128ELb0ELb1ELb1ELb1ELb0ELb1EEEEEEEEEvNT_6ParamsE,"a",@progbits
	.sectionflags	@""
	.align	4
.nv.constant0._ZN7cutlass13device_kernelIN5flash11enable_sm90INS1_16FlashAttnFwdSm90INS1_25CollectiveMainloopFwdSm90ILi2EN4cute5tupleIJNS5_1CILi1EEES8_S8_EEENS6_IJNS7_ILi192EEENS7_ILi128EEENS7_ILi64EEEEEELi64ENS_10bfloat16_tEfNS_4arch4Sm90ELb0ELb1ELb0ELb1ELb0ELb0ELb0ELb1ELb1ELb1ELb0ELb0EEENS1_21CollectiveEpilogueFwdINS6_IJSA_SC_SB_EEES9_SE_SG_Li384ELb1ELb1ELb0ELb0EEENS1_36VarlenDynamicPersistentTileSchedulerILi192ELi128ELi384ELi128ELb0ELb1ELb1ELb1ELb0ELb1EEEEEEEEEvNT_6ParamsE:
	.zero		3328


//--------------------- .nv.constant0._ZN7cutlass13device_kernelIN5flash11enable_sm90INS1_16FlashAttnFwdSm90INS1_25CollectiveMainloopFwdSm90ILi2EN4cute5tupleIJNS5_1CILi1EEES8_S8_EEENS6_IJNS7_ILi192EEENS7_ILi128EEENS7_ILi64EEEEEELi64ENS_10bfloat16_tEfNS_4arch4Sm90ELb0ELb1ELb0ELb1ELb0ELb1ELb0ELb1ELb1ELb1ELb0ELb0EEENS1_21CollectiveEpilogueFwdINS6_IJSA_SC_SB_EEES9_SE_SG_Li384ELb1ELb1ELb0ELb0EEENS1_36VarlenDynamicPersistentTileSchedulerILi192ELi128ELi384ELi128ELb0ELb1ELb1ELb1ELb0ELb1EEEEEEEEEvNT_6ParamsE --------------------------
	.section	.nv.constant0._ZN7cutlass13device_kernelIN5flash11enable_sm90INS1_16FlashAttnFwdSm90INS1_25CollectiveMainloopFwdSm90ILi2EN4cute5tupleIJNS5_1CILi1EEES8_S8_EEENS6_IJNS7_ILi192EEENS7_ILi128EEENS7_ILi64EEEEEELi64ENS_10bfloat16_tEfNS_4arch4Sm90ELb0ELb1ELb0ELb1ELb0ELb1ELb0ELb1ELb1ELb1ELb0ELb0EEENS1_21CollectiveEpilogueFwdINS6_IJSA_SC_SB_EEES9_SE_SG_Li384ELb1ELb1ELb0ELb0EEENS1_36VarlenDynamicPersistentTileSchedulerILi192ELi128ELi384ELi128ELb0ELb1ELb1ELb1ELb0ELb1EEEEEEEEEvNT_6ParamsE,"a",@progbits
	.sectionflags	@""
	.align	4
.nv.constant0._ZN7cutlass13device_kernelIN5flash11enable_sm90INS1_16FlashAttnFwdSm90INS1_25CollectiveMainloopFwdSm90ILi2EN4cute5tupleIJNS5_1CILi1EEES8_S8_EEENS6_IJNS7_ILi192EEENS7_ILi128EEENS7_ILi64EEEEEELi64ENS_10bfloat16_tEfNS_4arch4Sm90ELb0ELb1ELb0ELb1ELb0ELb1ELb0ELb1ELb1ELb1ELb0ELb0EEENS1_21CollectiveEpilogueFwdINS6_IJSA_SC_SB_EEES9_SE_SG_Li384ELb1ELb1ELb0ELb0EEENS1_36VarlenDynamicPersistentTileSchedulerILi192ELi128ELi384ELi128ELb0ELb1ELb1ELb1ELb0ELb1EEEEEEEEEvNT_6ParamsE:
	.zero		3328


//--------------------- .nv.constant0._ZN7cutlass13device_kernelIN5flash11enable_sm90INS1_16FlashAttnFwdSm90INS1_25CollectiveMainloopFwdSm90ILi2EN4cute5tupleIJNS5_1CILi1EEES8_S8_EEENS6_IJNS7_ILi192EEENS7_ILi128EEENS7_ILi64EEEEEELi64ENS_10bfloat16_tEfNS_4arch4Sm90ELb1ELb0ELb0ELb0ELb0ELb0ELb0ELb1ELb1ELb1ELb0ELb0EEENS1_21CollectiveEpilogueFwdINS6_IJSA_SC_SB_EEES9_SE_SG_Li384ELb0ELb1ELb0ELb0EEENS1_30DynamicPersistentTileSchedulerILi384ELi128ELb0ELb1ELb1EEEEEEEEEvNT_6ParamsE --------------------------
	.section	.nv.constant0._ZN7cutlass13device_kernelIN5flash11enable_sm90INS1_16FlashAttnFwdSm90INS1_25CollectiveMainloopFwdSm90ILi2EN4cute5tupleIJNS5_1CILi1EEES8_S8_EEENS6_IJNS7_ILi192EEENS7_ILi128EEENS7_ILi64EEEEEELi64ENS_10bfloat16_tEfNS_4arch4Sm90ELb1ELb0ELb0ELb0ELb0ELb0ELb0ELb1ELb1ELb1ELb0ELb0EEENS1_21CollectiveEpilogueFwdINS6_IJSA_SC_SB_EEES9_SE_SG_Li384ELb0ELb1ELb0ELb0EEENS1_30DynamicPersistentTileSchedulerILi384ELi128ELb0ELb1ELb1EEEEEEEEEvNT_6ParamsE,"a",@progbits
	.sectionflags	@""
	.align	4
.nv.constant0._ZN7cutlass13device_kernelIN5flash11enable_sm90INS1_16FlashAttnFwdSm90INS1_25CollectiveMainloopFwdSm90ILi2EN4cute5tupleIJNS5_1CILi1EEES8_S8_EEENS6_IJNS7_ILi192EEENS7_ILi128EEENS7_ILi64EEEEEELi64ENS_10bfloat16_tEfNS_4arch4Sm90ELb1ELb0ELb0ELb0ELb0ELb0ELb0ELb1ELb1ELb1ELb0ELb0EEENS1_21CollectiveEpilogueFwdINS6_IJSA_SC_SB_EEES9_SE_SG_Li384ELb0ELb1ELb0ELb0EEENS1_30DynamicPersistentTileSchedulerILi384ELi128ELb0ELb1ELb1EEEEEEEEEvNT_6ParamsE:
	.zero		3328


//--------------------- .nv.constant0._ZN7cutlass13device_kernelIN5flash11enable_sm90INS1_16FlashAttnFwdSm90INS1_25CollectiveMainloopFwdSm90ILi2EN4cute5tupleIJNS5_1CILi1EEES8_S8_EEENS6_IJNS7_ILi192EEENS7_ILi128EEENS7_ILi64EEEEEELi64ENS_10bfloat16_tEfNS_4arch4Sm90ELb1ELb0ELb0ELb1ELb0ELb0ELb0ELb1ELb1ELb1ELb0ELb0EEENS1_21CollectiveEpilogueFwdINS6_IJSA_SC_SB_EEES9_SE_SG_Li384ELb1ELb1ELb0ELb0EEENS1_36VarlenDynamicPersistentTileSchedulerILi192ELi128ELi384ELi128ELb0ELb1ELb1ELb1ELb1ELb1EEEEEEEEEvNT_6ParamsE --------------------------
	.section	.nv.constant0._ZN7cutlass13device_kernelIN5flash11enable_sm90INS1_16FlashAttnFwdSm90INS1_25CollectiveMainloopFwdSm90ILi2EN4cute5tupleIJNS5_1CILi1EEES8_S8_EEENS6_IJNS7_ILi192EEENS7_ILi128EEENS7_ILi64EEEEEELi64ENS_10bfloat16_tEfNS_4arch4Sm90ELb1ELb0ELb0ELb1ELb0ELb0ELb0ELb1ELb1ELb1ELb0ELb0EEENS1_21CollectiveEpilogueFwdINS6_IJSA_SC_SB_EEES9_SE_SG_Li384ELb1ELb1ELb0ELb0EEENS1_36VarlenDynamicPersistentTileSchedulerILi192ELi128ELi384ELi128ELb0ELb1ELb1ELb1ELb1ELb1EEEEEEEEEvNT_6ParamsE,"a",@progbits
	.sectionflags	@""
	.align	4
.nv.constant0._ZN7cutlass13device_kernelIN5flash11enable_sm90INS1_16FlashAttnFwdSm90INS1_25CollectiveMainloopFwdSm90ILi2EN4cute5tupleIJNS5_1CILi1EEES8_S8_EEENS6_IJNS7_ILi192EEENS7_ILi128EEENS7_ILi64EEEEEELi64ENS_10bfloat16_tEfNS_4arch4Sm90ELb1ELb0ELb0ELb1ELb0ELb0ELb0ELb1ELb1ELb1ELb0ELb0EEENS1_21CollectiveEpilogueFwdINS6_IJSA_SC_SB_EEES9_SE_SG_Li384ELb1ELb1ELb0ELb0EEENS1_36VarlenDynamicPersistentTileSchedulerILi192ELi128ELi384ELi128ELb0ELb1ELb1ELb1ELb1ELb1EEEEEEEEEvNT_6ParamsE:
	.zero		3328


//--------------------- .nv.constant0._ZN7cutlass13device_kernelIN5flash11enable_sm90INS1_16FlashAttnFwdSm90INS1_25CollectiveMainloopFwdSm90ILi2EN4cute5tupleIJNS5_1CILi1EEES8_S8_EEENS6_IJNS7_ILi192EEENS7_ILi128EEENS7_ILi64EEEEEELi64ENS_10bfloat16_tEfNS_4arch4Sm90ELb1ELb0ELb0ELb1ELb0ELb1ELb0ELb1ELb1ELb1ELb0ELb0EEENS1_21CollectiveEpilogueFwdINS6_IJSA_SC_SB_EEES9_SE_SG_Li384ELb1ELb1ELb0ELb0EEENS1_36VarlenDynamicPersistentTileSchedulerILi192ELi128ELi384ELi128ELb0ELb1ELb1ELb1ELb1ELb1EEEEEEEEEvNT_6ParamsE --------------------------
	.section	.nv.constant0._ZN7cutlass13device_kernelIN5flash11enable_sm90INS1_16FlashAttnFwdSm90INS1_25CollectiveMainloopFwdSm90ILi2EN4cute5tupleIJNS5_1CILi1EEES8_S8_EEENS6_IJNS7_ILi192EEENS7_ILi128EEENS7_ILi64EEEEEELi64ENS_10bfloat16_tEfNS_4arch4Sm90ELb1ELb0ELb0ELb1ELb0ELb1ELb0ELb1ELb1ELb1ELb0ELb0EEENS1_21CollectiveEpilogueFwdINS6_IJSA_SC_SB_EEES9_SE_SG_Li384ELb1ELb1ELb0ELb0EEENS1_36VarlenDynamicPersistentTileSchedulerILi192ELi128ELi384ELi128ELb0ELb1ELb1ELb1ELb1ELb1EEEEEEEEEvNT_6ParamsE,"a",@progbits
	.sectionflags	@""
	.align	4
.nv.constant0._ZN7cutlass13device_kernelIN5flash11enable_sm90INS1_16FlashAttnFwdSm90INS1_25CollectiveMainloopFwdSm90ILi2EN4cute5tupleIJNS5_1CILi1EEES8_S8_EEENS6_IJNS7_ILi192EEENS7_ILi128EEENS7_ILi64EEEEEELi64ENS_10bfloat16_tEfNS_4arch4Sm90ELb1ELb0ELb0ELb1ELb0ELb1ELb0ELb1ELb1ELb1ELb0ELb0EEENS1_21CollectiveEpilogueFwdINS6_IJSA_SC_SB_EEES9_SE_SG_Li384ELb1ELb1ELb0ELb0EEENS1_36VarlenDynamicPersistentTileSchedulerILi192ELi128ELi384ELi128ELb0ELb1ELb1ELb1ELb1ELb1EEEEEEEEEvNT_6ParamsE:
	.zero		3328


//--------------------- SYMBOLS --------------------------

	.type		.nv.reservedSmem.offset0,@object
	.size		.nv.reservedSmem.offset0,0x4
	.type		__assertfail,@function
